// Copyright (c) 2024, Jay Shah, Ganesh Bikshandi, Ying Zhang, Vijay Thakkar, Pradeep Ramani, Tri Dao.
// Splitting the different template instantiations to different files to speed up compilation.
// This file is auto-generated. See "generate_kernels.py"

#include "flash_fwd_hdim64_e4m3_paged_sm90.cu"
#include "flash_fwd_hdim96_e4m3_paged_sm90.cu"
#include "flash_fwd_hdim128_e4m3_paged_sm90.cu"
#include "flash_fwd_hdim192_e4m3_paged_sm90.cu"
#include "flash_fwd_hdim256_e4m3_paged_sm90.cu"

// ===== COMPILED SASS (sm_90a) =====

	.target	sm_90a

	.elftype	@"ET_EXEC"


//--------------------- .note.nv.tkinfo           --------------------------
	.section	.note.nv.tkinfo,"",@"SHT_NOTE"
	.sectionflags	@"SHF_NOTE_NV_TKINFO"
	.tkinfo
        /*0018*/ 	.word	0x00000002
        /*0030*/ 	.string	""
        /*0030*/ 	.string	"ptxas"
        /*0030*/ 	.string	"Cuda compilation tools, release 13.0, V13.0.88"
        /*0030*/ 	.string	"Build cuda_13.0.r13.0/compiler.36424714_0"
        /*0030*/ 	.string	"-arch sm_90a -m 64 "



//--------------------- .note.nv.cuinfo           --------------------------
	.section	.note.nv.cuinfo,"",@"SHT_NOTE"
	.sectionflags	@"SHF_NOTE_NV_CUINFO"
        /*0018*/ 	.short	0x0002
        /*001a*/ 	.short	0x005a
        /*001c*/ 	.short	0x0082
	.zero		2


//--------------------- .nv.info                  --------------------------
	.section	.nv.info,"",@"SHT_CUDA_INFO"
	.align	4


	//----- nvinfo : EIATTR_REGCOUNT
	.align		4
        /*0000*/ 	.byte	0x04, 0x2f
        /*0002*/ 	.short	(.L_56 - .L_55)
	.align		4
.L_55:
        /*0004*/ 	.word	index@(_ZN7cutlass13device_kernelIN5flash11enable_sm90INS1_16FlashAttnFwdSm90INS1_25CollectiveMainloopFwdSm90ILi2EN4cute5tupleIJNS5_1CILi1EEES8_S8_EEENS6_IJNS7_ILi192EEENS7_ILi160EEENS7_ILi64EEEEEELi64ENS_12float_e4m3_tEfNS_4arch4Sm90ELb1ELb0ELb0ELb1ELb1ELb1ELb0ELb1ELb1ELb1ELb0ELb0EEENS1_21CollectiveEpilogueFwdINS6_IJSA_SC_SB_EEES9_NS_10bfloat16_tESG_Li384ELb1ELb1ELb0ELb1EEENS1_36VarlenDynamicPersistentTileSchedulerILi192ELi160ELi384ELi128ELb0ELb1ELb1ELb1ELb1ELb1EEEEEEEEEvNT_6ParamsE)
        /*0008*/ 	.word	0x00000080


	//----- nvinfo : EIATTR_FRAME_SIZE
	.align		4
.L_56:
        /*000c*/ 	.byte	0x04, 0x11
        /*000e*/ 	.short	(.L_58 - .L_57)
	.align		4
.L_57:
        /*0010*/ 	.word	index@(_ZN7cutlass13device_kernelIN5flash11enable_sm90INS1_16FlashAttnFwdSm90INS1_25CollectiveMainloopFwdSm90ILi2EN4cute5tupleIJNS5_1CILi1EEES8_S8_EEENS6_IJNS7_ILi192EEENS7_ILi160EEENS7_ILi64EEEEEELi64ENS_12float_e4m3_tEfNS_4arch4Sm90ELb1ELb0ELb0ELb1ELb1ELb1ELb0ELb1ELb1ELb1ELb0ELb0EEENS1_21CollectiveEpilogueFwdINS6_IJSA_SC_SB_EEES9_NS_10bfloat16_tESG_Li384ELb1ELb1ELb0ELb1EEENS1_36VarlenDynamicPersistentTileSchedulerILi192ELi160ELi384ELi128ELb0ELb1ELb1ELb1ELb1ELb1EEEEEEEEEvNT_6ParamsE)
        /*0014*/ 	.word	0x00000090


	//----- nvinfo : EIATTR_REGCOUNT
	.align		4
.L_58:
        /*0018*/ 	.byte	0x04, 0x2f
        /*001a*/ 	.short	(.L_60 - .L_59)
	.align		4
.L_59:
        /*001c*/ 	.word	index@(_ZN7cutlass13device_kernelIN5flash11enable_sm90INS1_16FlashAttnFwdSm90INS1_25CollectiveMainloopFwdSm90ILi2EN4cute5tupleIJNS5_1CILi1EEES8_S8_EEENS6_IJNS7_ILi192EEENS7_ILi160EEENS7_ILi64EEEEEELi64ENS_12float_e4m3_tEfNS_4arch4Sm90ELb1ELb0ELb0ELb1ELb1ELb0ELb0ELb1ELb1ELb1ELb0ELb0EEENS1_21CollectiveEpilogueFwdINS6_IJSA_SC_SB_EEES9_NS_10bfloat16_tESG_Li384ELb1ELb1ELb0ELb1EEENS1_36VarlenDynamicPersistentTileSchedulerILi192ELi160ELi384ELi128ELb0ELb1ELb1ELb1ELb1ELb1EEEEEEEEEvNT_6ParamsE)
        /*0020*/ 	.word	0x00000080


	//----- nvinfo : EIATTR_FRAME_SIZE
	.align		4
.L_60:
        /*0024*/ 	.byte	0x04, 0x11
        /*0026*/ 	.short	(.L_62 - .L_61)
	.align		4
.L_61:
        /*0028*/ 	.word	index@(_ZN7cutlass13device_kernelIN5flash11enable_sm90INS1_16FlashAttnFwdSm90INS1_25CollectiveMainloopFwdSm90ILi2EN4cute5tupleIJNS5_1CILi1EEES8_S8_EEENS6_IJNS7_ILi192EEENS7_ILi160EEENS7_ILi64EEEEEELi64ENS_12float_e4m3_tEfNS_4arch4Sm90ELb1ELb0ELb0ELb1ELb1ELb0ELb0ELb1ELb1ELb1ELb0ELb0EEENS1_21CollectiveEpilogueFwdINS6_IJSA_SC_SB_EEES9_NS_10bfloat16_tESG_Li384ELb1ELb1ELb0ELb1EEENS1_36VarlenDynamicPersistentTileSchedulerILi192ELi160ELi384ELi128ELb0ELb1ELb1ELb1ELb1ELb1EEEEEEEEEvNT_6ParamsE)
        /*002c*/ 	.word	0x00000038


	//----- nvinfo : EIATTR_REGCOUNT
	.align		4
.L_62:
        /*0030*/ 	.byte	0x04, 0x2f
        /*0032*/ 	.short	(.L_64 - .L_63)
	.align		4
.L_63:
        /*0034*/ 	.word	index@(_ZN7cutlass13device_kernelIN5flash11enable_sm90INS1_16FlashAttnFwdSm90INS1_25CollectiveMainloopFwdSm90ILi2EN4cute5tupleIJNS5_1CILi1EEES8_S8_EEENS6_IJNS7_ILi192EEENS7_ILi160EEENS7_ILi64EEEEEELi64ENS_12float_e4m3_tEfNS_4arch4Sm90ELb1ELb0ELb0ELb0ELb1ELb0ELb0ELb1ELb1ELb1ELb0ELb0EEENS1_21CollectiveEpilogueFwdINS6_IJSA_SC_SB_EEES9_NS_10bfloat16_tESG_Li384ELb0ELb1ELb0ELb1EEENS1_30DynamicPersistentTileSchedulerILi384ELi128ELb0ELb1ELb1EEEEEEEEEvNT_6ParamsE)
        /*0038*/ 	.word	0x00000080


	//----- nvinfo : EIATTR_FRAME_SIZE
	.align		4
.L_64:
        /*003c*/ 	.byte	0x04, 0x11
        /*003e*/ 	.short	(.L_66 - .L_65)
	.align		4
.L_65:
        /*0040*/ 	.word	index@(_ZN7cutlass13device_kernelIN5flash11enable_sm90INS1_16FlashAttnFwdSm90INS1_25CollectiveMainloopFwdSm90ILi2EN4cute5tupleIJNS5_1CILi1EEES8_S8_EEENS6_IJNS7_ILi192EEENS7_ILi160EEENS7_ILi64EEEEEELi64ENS_12float_e4m3_tEfNS_4arch4Sm90ELb1ELb0ELb0ELb0ELb1ELb0ELb0ELb1ELb1ELb1ELb0ELb0EEENS1_21CollectiveEpilogueFwdINS6_IJSA_SC_SB_EEES9_NS_10bfloat16_tESG_Li384ELb0ELb1ELb0ELb1EEENS1_30DynamicPersistentTileSchedulerILi384ELi128ELb0ELb1ELb1EEEEEEEEEvNT_6ParamsE)
        /*0044*/ 	.word	0x00000038


	//----- nvinfo : EIATTR_REGCOUNT
	.align		4
.L_66:
        /*0048*/ 	.byte	0x04, 0x2f
        /*004a*/ 	.short	(.L_68 - .L_67)
	.align		4
.L_67:
        /*004c*/ 	.word	index@(_ZN7cutlass13device_kernelIN5flash11enable_sm90INS1_16FlashAttnFwdSm90INS1_25CollectiveMainloopFwdSm90ILi2EN4cute5tupleIJNS5_1CILi1EEES8_S8_EEENS6_IJNS7_ILi192EEENS7_ILi160EEENS7_ILi64EEEEEELi64ENS_12float_e4m3_tEfNS_4arch4Sm90ELb0ELb1ELb0ELb1ELb1ELb1ELb0ELb1ELb1ELb1ELb0ELb0EEENS1_21CollectiveEpilogueFwdINS6_IJSA_SC_SB_EEES9_NS_10bfloat16_tESG_Li384ELb1ELb1ELb0ELb1EEENS1_36VarlenDynamicPersistentTileSchedulerILi192ELi160ELi384ELi128ELb0ELb1ELb1ELb1ELb0ELb1EEEEEEEEEvNT_6ParamsE)
        /*0050*/ 	.word	0x00000080


	//----- nvinfo : EIATTR_FRAME_SIZE
	.align		4
.L_68:
        /*0054*/ 	.byte	0x04, 0x11
        /*0056*/ 	.short	(.L_70 - .L_69)
	.align		4
.L_69:
        /*0058*/ 	.word	index@(_ZN7cutlass13device_kernelIN5flash11enable_sm90INS1_16FlashAttnFwdSm90INS1_25CollectiveMainloopFwdSm90ILi2EN4cute5tupleIJNS5_1CILi1EEES8_S8_EEENS6_IJNS7_ILi192EEENS7_ILi160EEENS7_ILi64EEEEEELi64ENS_12float_e4m3_tEfNS_4arch4Sm90ELb0ELb1ELb0ELb1ELb1ELb1ELb0ELb1ELb1ELb1ELb0ELb0EEENS1_21CollectiveEpilogueFwdINS6_IJSA_SC_SB_EEES9_NS_10bfloat16_tESG_Li384ELb1ELb1ELb0ELb1EEENS1_36VarlenDynamicPersistentTileSchedulerILi192ELi160ELi384ELi128ELb0ELb1ELb1ELb1ELb0ELb1EEEEEEEEEvNT_6ParamsE)
        /*005c*/ 	.word	0x00000068


	//----- nvinfo : EIATTR_REGCOUNT
	.align		4
.L_70:
        /*0060*/ 	.byte	0x04, 0x2f
        /*0062*/ 	.short	(.L_72 - .L_71)
	.align		4
.L_71:
        /*0064*/ 	.word	index@(_ZN7cutlass13device_kernelIN5flash11enable_sm90INS1_16FlashAttnFwdSm90INS1_25CollectiveMainloopFwdSm90ILi2EN4cute5tupleIJNS5_1CILi1EEES8_S8_EEENS6_IJNS7_ILi192EEENS7_ILi160EEENS7_ILi64EEEEEELi64ENS_12float_e4m3_tEfNS_4arch4Sm90ELb0ELb1ELb0ELb1ELb1ELb0ELb0ELb1ELb1ELb1ELb0ELb0EEENS1_21CollectiveEpilogueFwdINS6_IJSA_SC_SB_EEES9_NS_10bfloat16_tESG_Li384ELb1ELb1ELb0ELb1EEENS1_36VarlenDynamicPersistentTileSchedulerILi192ELi160ELi384ELi128ELb0ELb1ELb1ELb1ELb0ELb1EEEEEEEEEvNT_6ParamsE)
        /*0068*/ 	.word	0x00000080


	//----- nvinfo : EIATTR_FRAME_SIZE
	.align		4
.L_72:
        /*006c*/ 	.byte	0x04, 0x11
        /*006e*/ 	.short	(.L_74 - .L_73)
	.align		4
.L_73:
        /*0070*/ 	.word	index@(_ZN7cutlass13device_kernelIN5flash11enable_sm90INS1_16FlashAttnFwdSm90INS1_25CollectiveMainloopFwdSm90ILi2EN4cute5tupleIJNS5_1CILi1EEES8_S8_EEENS6_IJNS7_ILi192EEENS7_ILi160EEENS7_ILi64EEEEEELi64ENS_12float_e4m3_tEfNS_4arch4Sm90ELb0ELb1ELb0ELb1ELb1ELb0ELb0ELb1ELb1ELb1ELb0ELb0EEENS1_21CollectiveEpilogueFwdINS6_IJSA_SC_SB_EEES9_NS_10bfloat16_tESG_Li384ELb1ELb1ELb0ELb1EEENS1_36VarlenDynamicPersistentTileSchedulerILi192ELi160ELi384ELi128ELb0ELb1ELb1ELb1ELb0ELb1EEEEEEEEEvNT_6ParamsE)
        /*0074*/ 	.word	0x00000038


	//----- nvinfo : EIATTR_REGCOUNT
	.align		4
.L_74:
        /*0078*/ 	.byte	0x04, 0x2f
        /*007a*/ 	.short	(.L_76 - .L_75)
	.align		4
.L_75:
        /*007c*/ 	.word	index@(_ZN7cutlass13device_kernelIN5flash11enable_sm90INS1_16FlashAttnFwdSm90INS1_25CollectiveMainloopFwdSm90ILi2EN4cute5tupleIJNS5_1CILi1EEES8_S8_EEENS6_IJNS7_ILi192EEENS7_ILi160EEENS7_ILi64EEEEEELi64ENS_12float_e4m3_tEfNS_4arch4Sm90ELb0ELb1ELb0ELb0ELb1ELb0ELb0ELb1ELb1ELb1ELb0ELb0EEENS1_21CollectiveEpilogueFwdINS6_IJSA_SC_SB_EEES9_NS_10bfloat16_tESG_Li384ELb0ELb1ELb0ELb1EEENS1_30DynamicPersistentTileSchedulerILi384ELi128ELb0ELb1ELb1EEEEEEEEEvNT_6ParamsE)
        /*0080*/ 	.word	0x00000080


	//----- nvinfo : EIATTR_FRAME_SIZE
	.align		4
.L_76:
        /*0084*/ 	.byte	0x04, 0x11
        /*0086*/ 	.short	(.L_78 - .L_77)
	.align		4
.L_77:
        /*0088*/ 	.word	index@(_ZN7cutlass13device_kernelIN5flash11enable_sm90INS1_16FlashAttnFwdSm90INS1_25CollectiveMainloopFwdSm90ILi2EN4cute5tupleIJNS5_1CILi1EEES8_S8_EEENS6_IJNS7_ILi192EEENS7_ILi160EEENS7_ILi64EEEEEELi64ENS_12float_e4m3_tEfNS_4arch4Sm90ELb0ELb1ELb0ELb0ELb1ELb0ELb0ELb1ELb1ELb1ELb0ELb0EEENS1_21CollectiveEpilogueFwdINS6_IJSA_SC_SB_EEES9_NS_10bfloat16_tESG_Li384ELb0ELb1ELb0ELb1EEENS1_30DynamicPersistentTileSchedulerILi384ELi128ELb0ELb1ELb1EEEEEEEEEvNT_6ParamsE)
        /*008c*/ 	.word	0x00000038


	//----- nvinfo : EIATTR_REGCOUNT
	.align		4
.L_78:
        /*0090*/ 	.byte	0x04, 0x2f
        /*0092*/ 	.short	(.L_80 - .L_79)
	.align		4
.L_79:
        /*0094*/ 	.word	index@(_ZN7cutlass13device_kernelIN5flash11enable_sm90INS1_16FlashAttnFwdSm90INS1_25CollectiveMainloopFwdSm90ILi2EN4cute5tupleIJNS5_1CILi1EEES8_S8_EEENS6_IJNS7_ILi192EEENS7_ILi160EEENS7_ILi64EEEEEELi64ENS_12float_e4m3_tEfNS_4arch4Sm90ELb0ELb0ELb0ELb1ELb1ELb1ELb0ELb1ELb1ELb1ELb0ELb0EEENS1_21CollectiveEpilogueFwdINS6_IJSA_SC_SB_EEES9_NS_10bfloat16_tESG_Li384ELb1ELb1ELb0ELb1EEENS1_36VarlenDynamicPersistentTileSchedulerILi192ELi160ELi384ELi128ELb0ELb1ELb1ELb0ELb1ELb1EEEEEEEEEvNT_6ParamsE)
        /*0098*/ 	.word	0x00000080


	//----- nvinfo : EIATTR_FRAME_SIZE
	.align		4
.L_80:
        /*009c*/ 	.byte	0x04, 0x11
        /*009e*/ 	.short	(.L_82 - .L_81)
	.align		4
.L_81:
        /*00a0*/ 	.word	index@(_ZN7cutlass13device_kernelIN5flash11enable_sm90INS1_16FlashAttnFwdSm90INS1_25CollectiveMainloopFwdSm90ILi2EN4cute5tupleIJNS5_1CILi1EEES8_S8_EEENS6_IJNS7_ILi192EEENS7_ILi160EEENS7_ILi64EEEEEELi64ENS_12float_e4m3_tEfNS_4arch4Sm90ELb0ELb0ELb0ELb1ELb1ELb1ELb0ELb1ELb1ELb1ELb0ELb0EEENS1_21CollectiveEpilogueFwdINS6_IJSA_SC_SB_EEES9_NS_10bfloat16_tESG_Li384ELb1ELb1ELb0ELb1EEENS1_36VarlenDynamicPersistentTileSchedulerILi192ELi160ELi384ELi128ELb0ELb1ELb1ELb0ELb1ELb1EEEEEEEEEvNT_6ParamsE)
        /*00a4*/ 	.word	0x00000090


	//----- nvinfo : EIATTR_REGCOUNT
	.align		4
.L_82:
        /*00a8*/ 	.byte	0x04, 0x2f
        /*00aa*/ 	.short	(.L_84 - .L_83)
	.align		4
.L_83:
        /*00ac*/ 	.word	index@(_ZN7cutlass13device_kernelIN5flash11enable_sm90INS1_16FlashAttnFwdSm90INS1_25CollectiveMainloopFwdSm90ILi2EN4cute5tupleIJNS5_1CILi1EEES8_S8_EEENS6_IJNS7_ILi192EEENS7_ILi160EEENS7_ILi64EEEEEELi64ENS_12float_e4m3_tEfNS_4arch4Sm90ELb0ELb0ELb0ELb1ELb1ELb0ELb0ELb1ELb1ELb1ELb0ELb0EEENS1_21CollectiveEpilogueFwdINS6_IJSA_SC_SB_EEES9_NS_10bfloat16_tESG_Li384ELb1ELb1ELb0ELb1EEENS1_36VarlenDynamicPersistentTileSchedulerILi192ELi160ELi384ELi128ELb0ELb1ELb1ELb0ELb1ELb1EEEEEEEEEvNT_6ParamsE)
        /*00b0*/ 	.word	0x00000080


	//----- nvinfo : EIATTR_FRAME_SIZE
	.align		4
.L_84:
        /*00b4*/ 	.byte	0x04, 0x11
        /*00b6*/ 	.short	(.L_86 - .L_85)
	.align		4
.L_85:
        /*00b8*/ 	.word	index@(_ZN7cutlass13device_kernelIN5flash11enable_sm90INS1_16FlashAttnFwdSm90INS1_25CollectiveMainloopFwdSm90ILi2EN4cute5tupleIJNS5_1CILi1EEES8_S8_EEENS6_IJNS7_ILi192EEENS7_ILi160EEENS7_ILi64EEEEEELi64ENS_12float_e4m3_tEfNS_4arch4Sm90ELb0ELb0ELb0ELb1ELb1ELb0ELb0ELb1ELb1ELb1ELb0ELb0EEENS1_21CollectiveEpilogueFwdINS6_IJSA_SC_SB_EEES9_NS_10bfloat16_tESG_Li384ELb1ELb1ELb0ELb1EEENS1_36VarlenDynamicPersistentTileSchedulerILi192ELi160ELi384ELi128ELb0ELb1ELb1ELb0ELb1ELb1EEEEEEEEEvNT_6ParamsE)
        /*00bc*/ 	.word	0x00000038


	//----- nvinfo : EIATTR_REGCOUNT
	.align		4
.L_86:
        /*00c0*/ 	.byte	0x04, 0x2f
        /*00c2*/ 	.short	(.L_88 - .L_87)
	.align		4
.L_87:
        /*00c4*/ 	.word	index@(_ZN7cutlass13device_kernelIN5flash11enable_sm90INS1_16FlashAttnFwdSm90INS1_25CollectiveMainloopFwdSm90ILi2EN4cute5tupleIJNS5_1CILi1EEES8_S8_EEENS6_IJNS7_ILi192EEENS7_ILi160EEENS7_ILi64EEEEEELi64ENS_12float_e4m3_tEfNS_4arch4Sm90ELb0ELb0ELb0ELb0ELb1ELb0ELb0ELb1ELb1ELb1ELb0ELb0EEENS1_21CollectiveEpilogueFwdINS6_IJSA_SC_SB_EEES9_NS_10bfloat16_tESG_Li384ELb0ELb1ELb0ELb1EEENS1_29StaticPersistentTileSchedulerILb0EEEEEEEEEvNT_6ParamsE)
        /*00c8*/ 	.word	0x00000080


	//----- nvinfo : EIATTR_FRAME_SIZE
	.align		4
.L_88:
        /*00cc*/ 	.byte	0x04, 0x11
        /*00ce*/ 	.short	(.L_90 - .L_89)
	.align		4
.L_89:
        /*00d0*/ 	.word	index@(_ZN7cutlass13device_kernelIN5flash11enable_sm90INS1_16FlashAttnFwdSm90INS1_25CollectiveMainloopFwdSm90ILi2EN4cute5tupleIJNS5_1CILi1EEES8_S8_EEENS6_IJNS7_ILi192EEENS7_ILi160EEENS7_ILi64EEEEEELi64ENS_12float_e4m3_tEfNS_4arch4Sm90ELb0ELb0ELb0ELb0ELb1ELb0ELb0ELb1ELb1ELb1ELb0ELb0EEENS1_21CollectiveEpilogueFwdINS6_IJSA_SC_SB_EEES9_NS_10bfloat16_tESG_Li384ELb0ELb1ELb0ELb1EEENS1_29StaticPersistentTileSchedulerILb0EEEEEEEEEvNT_6ParamsE)
        /*00d4*/ 	.word	0x00000030


	//----- nvinfo : EIATTR_REGCOUNT
	.align		4
.L_90:
        /*00d8*/ 	.byte	0x04, 0x2f
        /*00da*/ 	.short	(.L_92 - .L_91)
	.align		4
.L_91:
        /*00dc*/ 	.word	index@(_ZN7cutlass13device_kernelIN5flash11enable_sm90INS1_16FlashAttnFwdSm90INS1_25CollectiveMainloopFwdSm90ILi2EN4cute5tupleIJNS5_1CILi1EEES8_S8_EEENS6_IJNS7_ILi192EEENS7_ILi128EEENS7_ILi96EEEEEELi96ENS_12float_e4m3_tEfNS_4arch4Sm90ELb1ELb0ELb0ELb1ELb1ELb1ELb0ELb1ELb1ELb1ELb0ELb0EEENS1_21CollectiveEpilogueFwdINS6_IJSA_SC_SB_EEES9_NS_10bfloat16_tESG_Li384ELb1ELb1ELb0ELb1EEENS1_36VarlenDynamicPersistentTileSchedulerILi192ELi128ELi384ELi128ELb0ELb1ELb1ELb1ELb1ELb1EEEEEEEEEvNT_6ParamsE)
        /*00e0*/ 	.word	0x00000080


	//----- nvinfo : EIATTR_FRAME_SIZE
	.align		4
.L_92:
        /*00e4*/ 	.byte	0x04, 0x11
        /*00e6*/ 	.short	(.L_94 - .L_93)
	.align		4
.L_93:
        /*00e8*/ 	.word	index@(_ZN7cutlass13device_kernelIN5flash11enable_sm90INS1_16FlashAttnFwdSm90INS1_25CollectiveMainloopFwdSm90ILi2EN4cute5tupleIJNS5_1CILi1EEES8_S8_EEENS6_IJNS7_ILi192EEENS7_ILi128EEENS7_ILi96EEEEEELi96ENS_12float_e4m3_tEfNS_4arch4Sm90ELb1ELb0ELb0ELb1ELb1ELb1ELb0ELb1ELb1ELb1ELb0ELb0EEENS1_21CollectiveEpilogueFwdINS6_IJSA_SC_SB_EEES9_NS_10bfloat16_tESG_Li384ELb1ELb1ELb0ELb1EEENS1_36VarlenDynamicPersistentTileSchedulerILi192ELi128ELi384ELi128ELb0ELb1ELb1ELb1ELb1ELb1EEEEEEEEEvNT_6ParamsE)
        /*00ec*/ 	.word	0x00000090


	//----- nvinfo : EIATTR_REGCOUNT
	.align		4
.L_94:
        /*00f0*/ 	.byte	0x04, 0x2f
        /*00f2*/ 	.short	(.L_96 - .L_95)
	.align		4
.L_95:
        /*00f4*/ 	.word	index@(_ZN7cutlass13device_kernelIN5flash11enable_sm90INS1_16FlashAttnFwdSm90INS1_25CollectiveMainloopFwdSm90ILi2EN4cute5tupleIJNS5_1CILi1EEES8_S8_EEENS6_IJNS7_ILi192EEENS7_ILi128EEENS7_ILi96EEEEEELi96ENS_12float_e4m3_tEfNS_4arch4Sm90ELb1ELb0ELb0ELb1ELb1ELb0ELb0ELb1ELb1ELb1ELb0ELb0EEENS1_21CollectiveEpilogueFwdINS6_IJSA_SC_SB_EEES9_NS_10bfloat16_tESG_Li384ELb1ELb1ELb0ELb1EEENS1_36VarlenDynamicPersistentTileSchedulerILi192ELi128ELi384ELi128ELb0ELb1ELb1ELb1ELb1ELb1EEEEEEEEEvNT_6ParamsE)
        /*00f8*/ 	.word	0x00000080


	//----- nvinfo : EIATTR_FRAME_SIZE
	.align		4
.L_96:
        /*00fc*/ 	.byte	0x04, 0x11
        /*00fe*/ 	.short	(.L_98 - .L_97)
	.align		4
.L_97:
        /*0100*/ 	.word	index@(_ZN7cutlass13device_kernelIN5flash11enable_sm90INS1_16FlashAttnFwdSm90INS1_25CollectiveMainloopFwdSm90ILi2EN4cute5tupleIJNS5_1CILi1EEES8_S8_EEENS6_IJNS7_ILi192EEENS7_ILi128EEENS7_ILi96EEEEEELi96ENS_12float_e4m3_tEfNS_4arch4Sm90ELb1ELb0ELb0ELb1ELb1ELb0ELb0ELb1ELb1ELb1ELb0ELb0EEENS1_21CollectiveEpilogueFwdINS6_IJSA_SC_SB_EEES9_NS_10bfloat16_tESG_Li384ELb1ELb1ELb0ELb1EEENS1_36VarlenDynamicPersistentTileSchedulerILi192ELi128ELi384ELi128ELb0ELb1ELb1ELb1ELb1ELb1EEEEEEEEEvNT_6ParamsE)
        /*0104*/ 	.word	0x00000020


	//----- nvinfo : EIATTR_REGCOUNT
	.align		4
.L_98:
        /*0108*/ 	.byte	0x04, 0x2f
        /*010a*/ 	.short	(.L_100 - .L_99)
	.align		4
.L_99:
        /*010c*/ 	.word	index@(_ZN7cutlass13device_kernelIN5flash11enable_sm90INS1_16FlashAttnFwdSm90INS1_25CollectiveMainloopFwdSm90ILi2EN4cute5tupleIJNS5_1CILi1EEES8_S8_EEENS6_IJNS7_ILi192EEENS7_ILi128EEENS7_ILi96EEEEEELi96ENS_12float_e4m3_tEfNS_4arch4Sm90ELb1ELb0ELb0ELb0ELb1ELb0ELb0ELb1ELb1ELb1ELb0ELb0EEENS1_21CollectiveEpilogueFwdINS6_IJSA_SC_SB_EEES9_NS_10bfloat16_tESG_Li384ELb0ELb1ELb0ELb1EEENS1_30DynamicPersistentTileSchedulerILi384ELi128ELb0ELb1ELb1EEEEEEEEEvNT_6ParamsE)
        /*0110*/ 	.word	0x00000080


	//----- nvinfo : EIATTR_FRAME_SIZE
	.align		4
.L_100:
        /*0114*/ 	.byte	0x04, 0x11
        /*0116*/ 	.short	(.L_102 - .L_101)
	.align		4
.L_101:
        /*0118*/ 	.word	index@(_ZN7cutlass13device_kernelIN5flash11enable_sm90INS1_16FlashAttnFwdSm90INS1_25CollectiveMainloopFwdSm90ILi2EN4cute5tupleIJNS5_1CILi1EEES8_S8_EEENS6_IJNS7_ILi192EEENS7_ILi128EEENS7_ILi96EEEEEELi96ENS_12float_e4m3_tEfNS_4arch4Sm90ELb1ELb0ELb0ELb0ELb1ELb0ELb0ELb1ELb1ELb1ELb0ELb0EEENS1_21CollectiveEpilogueFwdINS6_IJSA_SC_SB_EEES9_NS_10bfloat16_tESG_Li384ELb0ELb1ELb0ELb1EEENS1_30DynamicPersistentTileSchedulerILi384ELi128ELb0ELb1ELb1EEEEEEEEEvNT_6ParamsE)
        /*011c*/ 	.word	0x00000020


	//----- nvinfo : EIATTR_REGCOUNT
	.align		4
.L_102:
        /*0120*/ 	.byte	0x04, 0x2f
        /*0122*/ 	.short	(.L_104 - .L_103)
	.align		4
.L_103:
        /*0124*/ 	.word	index@(_ZN7cutlass13device_kernelIN5flash11enable_sm90INS1_16FlashAttnFwdSm90INS1_25CollectiveMainloopFwdSm90ILi2EN4cute5tupleIJNS5_1CILi1EEES8_S8_EEENS6_IJNS7_ILi192EEENS7_ILi128EEENS7_ILi96EEEEEELi96ENS_12float_e4m3_tEfNS_4arch4Sm90ELb0ELb1ELb0ELb1ELb1ELb1ELb0ELb1ELb1ELb1ELb0ELb0EEENS1_21CollectiveEpilogueFwdINS6_IJSA_SC_SB_EEES9_NS_10bfloat16_tESG_Li384ELb1ELb1ELb0ELb1EEENS1_36VarlenDynamicPersistentTileSchedulerILi192ELi128ELi384ELi128ELb0ELb1ELb1ELb1ELb0ELb1EEEEEEEEEvNT_6ParamsE)
        /*0128*/ 	.word	0x00000080


	//----- nvinfo : EIATTR_FRAME_SIZE
	.align		4
.L_104:
        /*012c*/ 	.byte	0x04, 0x11
        /*012e*/ 	.short	(.L_106 - .L_105)
	.align		4
.L_105:
        /*0130*/ 	.word	index@(_ZN7cutlass13device_kernelIN5flash11enable_sm90INS1_16FlashAttnFwdSm90INS1_25CollectiveMainloopFwdSm90ILi2EN4cute5tupleIJNS5_1CILi1EEES8_S8_EEENS6_IJNS7_ILi192EEENS7_ILi128EEENS7_ILi96EEEEEELi96ENS_12float_e4m3_tEfNS_4arch4Sm90ELb0ELb1ELb0ELb1ELb1ELb1ELb0ELb1ELb1ELb1ELb0ELb0EEENS1_21CollectiveEpilogueFwdINS6_IJSA_SC_SB_EEES9_NS_10bfloat16_tESG_Li384ELb1ELb1ELb0ELb1EEENS1_36VarlenDynamicPersistentTileSchedulerILi192ELi128ELi384ELi128ELb0ELb1ELb1ELb1ELb0ELb1EEEEEEEEEvNT_6ParamsE)
        /*0134*/ 	.word	0x00000090


	//----- nvinfo : EIATTR_REGCOUNT
	.align		4
.L_106:
        /*0138*/ 	.byte	0x04, 0x2f
        /*013a*/ 	.short	(.L_108 - .L_107)
	.align		4
.L_107:
        /*013c*/ 	.word	index@(_ZN7cutlass13device_kernelIN5flash11enable_sm90INS1_16FlashAttnFwdSm90INS1_25CollectiveMainloopFwdSm90ILi2EN4cute5tupleIJNS5_1CILi1EEES8_S8_EEENS6_IJNS7_ILi192EEENS7_ILi128EEENS7_ILi96EEEEEELi96ENS_12float_e4m3_tEfNS_4arch4Sm90ELb0ELb1ELb0ELb1ELb1ELb0ELb0ELb1ELb1ELb1ELb0ELb0EEENS1_21CollectiveEpilogueFwdINS6_IJSA_SC_SB_EEES9_NS_10bfloat16_tESG_Li384ELb1ELb1ELb0ELb1EEENS1_36VarlenDynamicPersistentTileSchedulerILi192ELi128ELi384ELi128ELb0ELb1ELb1ELb1ELb0ELb1EEEEEEEEEvNT_6ParamsE)
        /*0140*/ 	.word	0x00000080


	//----- nvinfo : EIATTR_FRAME_SIZE
	.align		4
.L_108:
        /*0144*/ 	.byte	0x04, 0x11
        /*0146*/ 	.short	(.L_110 - .L_109)
	.align		4
.L_109:
        /*0148*/ 	.word	index@(_ZN7cutlass13device_kernelIN5flash11enable_sm90INS1_16FlashAttnFwdSm90INS1_25CollectiveMainloopFwdSm90ILi2EN4cute5tupleIJNS5_1CILi1EEES8_S8_EEENS6_IJNS7_ILi192EEENS7_ILi128EEENS7_ILi96EEEEEELi96ENS_12float_e4m3_tEfNS_4arch4Sm90ELb0ELb1ELb0ELb1ELb1ELb0ELb0ELb1ELb1ELb1ELb0ELb0EEENS1_21CollectiveEpilogueFwdINS6_IJSA_SC_SB_EEES9_NS_10bfloat16_tESG_Li384ELb1ELb1ELb0ELb1EEENS1_36VarlenDynamicPersistentTileSchedulerILi192ELi128ELi384ELi128ELb0ELb1ELb1ELb1ELb0ELb1EEEEEEEEEvNT_6ParamsE)
        /*014c*/ 	.word	0x00000030


	//----- nvinfo : EIATTR_REGCOUNT
	.align		4
.L_110:
        /*0150*/ 	.byte	0x04, 0x2f
        /*0152*/ 	.short	(.L_112 - .L_111)
	.align		4
.L_111:
        /*0154*/ 	.word	index@(_ZN7cutlass13device_kernelIN5flash11enable_sm90INS1_16FlashAttnFwdSm90INS1_25CollectiveMainloopFwdSm90ILi2EN4cute5tupleIJNS5_1CILi1EEES8_S8_EEENS6_IJNS7_ILi192EEENS7_ILi128EEENS7_ILi96EEEEEELi96ENS_12float_e4m3_tEfNS_4arch4Sm90ELb0ELb1ELb0ELb0ELb1ELb0ELb0ELb1ELb1ELb1ELb0ELb0EEENS1_21CollectiveEpilogueFwdINS6_IJSA_SC_SB_EEES9_NS_10bfloat16_tESG_Li384ELb0ELb1ELb0ELb1EEENS1_30DynamicPersistentTileSchedulerILi384ELi128ELb0ELb1ELb1EEEEEEEEEvNT_6ParamsE)
        /*0158*/ 	.word	0x00000080


	//----- nvinfo : EIATTR_FRAME_SIZE
	.align		4
.L_112:
        /*015c*/ 	.byte	0x04, 0x11
        /*015e*/ 	.short	(.L_114 - .L_113)
	.align		4
.L_113:
        /*0160*/ 	.word	index@(_ZN7cutlass13device_kernelIN5flash11enable_sm90INS1_16FlashAttnFwdSm90INS1_25CollectiveMainloopFwdSm90ILi2EN4cute5tupleIJNS5_1CILi1EEES8_S8_EEENS6_IJNS7_ILi192EEENS7_ILi128EEENS7_ILi96EEEEEELi96ENS_12float_e4m3_tEfNS_4arch4Sm90ELb0ELb1ELb0ELb0ELb1ELb0ELb0ELb1ELb1ELb1ELb0ELb0EEENS1_21CollectiveEpilogueFwdINS6_IJSA_SC_SB_EEES9_NS_10bfloat16_tESG_Li384ELb0ELb1ELb0ELb1EEENS1_30DynamicPersistentTileSchedulerILi384ELi128ELb0ELb1ELb1EEEEEEEEEvNT_6ParamsE)
        /*0164*/ 	.word	0x00000020


	//----- nvinfo : EIATTR_REGCOUNT
	.align		4
.L_114:
        /*0168*/ 	.byte	0x04, 0x2f
        /*016a*/ 	.short	(.L_116 - .L_115)
	.align		4
.L_115:
        /*016c*/ 	.word	index@(_ZN7cutlass13device_kernelIN5flash11enable_sm90INS1_16FlashAttnFwdSm90INS1_25CollectiveMainloopFwdSm90ILi2EN4cute5tupleIJNS5_1CILi1EEES8_S8_EEENS6_IJNS7_ILi192EEENS7_ILi128EEENS7_ILi96EEEEEELi96ENS_12float_e4m3_tEfNS_4arch4Sm90ELb0ELb0ELb0ELb1ELb1ELb1ELb0ELb1ELb1ELb1ELb0ELb0EEENS1_21CollectiveEpilogueFwdINS6_IJSA_SC_SB_EEES9_NS_10bfloat16_tESG_Li384ELb1ELb1ELb0ELb1EEENS1_36VarlenDynamicPersistentTileSchedulerILi192ELi128ELi384ELi128ELb0ELb1ELb1ELb0ELb1ELb1EEEEEEEEEvNT_6ParamsE)
        /*0170*/ 	.word	0x00000080


	//----- nvinfo : EIATTR_FRAME_SIZE
	.align		4
.L_116:
        /*0174*/ 	.byte	0x04, 0x11
        /*0176*/ 	.short	(.L_118 - .L_117)
	.align		4
.L_117:
        /*0178*/ 	.word	index@(_ZN7cutlass13device_kernelIN5flash11enable_sm90INS1_16FlashAttnFwdSm90INS1_25CollectiveMainloopFwdSm90ILi2EN4cute5tupleIJNS5_1CILi1EEES8_S8_EEENS6_IJNS7_ILi192EEENS7_ILi128EEENS7_ILi96EEEEEELi96ENS_12float_e4m3_tEfNS_4arch4Sm90ELb0ELb0ELb0ELb1ELb1ELb1ELb0ELb1ELb1ELb1ELb0ELb0EEENS1_21CollectiveEpilogueFwdINS6_IJSA_SC_SB_EEES9_NS_10bfloat16_tESG_Li384ELb1ELb1ELb0ELb1EEENS1_36VarlenDynamicPersistentTileSchedulerILi192ELi128ELi384ELi128ELb0ELb1ELb1ELb0ELb1ELb1EEEEEEEEEvNT_6ParamsE)
        /*017c*/ 	.word	0x00000080


	//----- nvinfo : EIATTR_REGCOUNT
	.align		4
.L_118:
        /*0180*/ 	.byte	0x04, 0x2f
        /*0182*/ 	.short	(.L_120 - .L_119)
	.align		4
.L_119:
        /*0184*/ 	.word	index@(_ZN7cutlass13device_kernelIN5flash11enable_sm90INS1_16FlashAttnFwdSm90INS1_25CollectiveMainloopFwdSm90ILi2EN4cute5tupleIJNS5_1CILi1EEES8_S8_EEENS6_IJNS7_ILi192EEENS7_ILi128EEENS7_ILi96EEEEEELi96ENS_12float_e4m3_tEfNS_4arch4Sm90ELb0ELb0ELb0ELb1ELb1ELb0ELb0ELb1ELb1ELb1ELb0ELb0EEENS1_21CollectiveEpilogueFwdINS6_IJSA_SC_SB_EEES9_NS_10bfloat16_tESG_Li384ELb1ELb1ELb0ELb1EEENS1_36VarlenDynamicPersistentTileSchedulerILi192ELi128ELi384ELi128ELb0ELb1ELb1ELb0ELb1ELb1EEEEEEEEEvNT_6ParamsE)
        /*0188*/ 	.word	0x00000080


	//----- nvinfo : EIATTR_FRAME_SIZE
	.align		4
.L_120:
        /*018c*/ 	.byte	0x04, 0x11
        /*018e*/ 	.short	(.L_122 - .L_121)
	.align		4
.L_121:
        /*0190*/ 	.word	index@(_ZN7cutlass13device_kernelIN5flash11enable_sm90INS1_16FlashAttnFwdSm90INS1_25CollectiveMainloopFwdSm90ILi2EN4cute5tupleIJNS5_1CILi1EEES8_S8_EEENS6_IJNS7_ILi192EEENS7_ILi128EEENS7_ILi96EEEEEELi96ENS_12float_e4m3_tEfNS_4arch4Sm90ELb0ELb0ELb0ELb1ELb1ELb0ELb0ELb1ELb1ELb1ELb0ELb0EEENS1_21CollectiveEpilogueFwdINS6_IJSA_SC_SB_EEES9_NS_10bfloat16_tESG_Li384ELb1ELb1ELb0ELb1EEENS1_36VarlenDynamicPersistentTileSchedulerILi192ELi128ELi384ELi128ELb0ELb1ELb1ELb0ELb1ELb1EEEEEEEEEvNT_6ParamsE)
        /*0194*/ 	.word	0x00000020


	//----- nvinfo : EIATTR_REGCOUNT
	.align		4
.L_122:
        /*0198*/ 	.byte	0x04, 0x2f
        /*019a*/ 	.short	(.L_124 - .L_123)
	.align		4
.L_123:
        /*019c*/ 	.word	index@(_ZN7cutlass13device_kernelIN5flash11enable_sm90INS1_16FlashAttnFwdSm90INS1_25CollectiveMainloopFwdSm90ILi2EN4cute5tupleIJNS5_1CILi1EEES8_S8_EEENS6_IJNS7_ILi192EEENS7_ILi128EEENS7_ILi96EEEEEELi96ENS_12float_e4m3_tEfNS_4arch4Sm90ELb0ELb0ELb0ELb0ELb1ELb0ELb0ELb1ELb1ELb1ELb0ELb0EEENS1_21CollectiveEpilogueFwdINS6_IJSA_SC_SB_EEES9_NS_10bfloat16_tESG_Li384ELb0ELb1ELb0ELb1EEENS1_29StaticPersistentTileSchedulerILb0EEEEEEEEEvNT_6ParamsE)
        /*01a0*/ 	.word	0x00000080


	//----- nvinfo : EIATTR_FRAME_SIZE
	.align		4
.L_124:
        /*01a4*/ 	.byte	0x04, 0x11
        /*01a6*/ 	.short	(.L_126 - .L_125)
	.align		4
.L_125:
        /*01a8*/ 	.word	index@(_ZN7cutlass13device_kernelIN5flash11enable_sm90INS1_16FlashAttnFwdSm90INS1_25CollectiveMainloopFwdSm90ILi2EN4cute5tupleIJNS5_1CILi1EEES8_S8_EEENS6_IJNS7_ILi192EEENS7_ILi128EEENS7_ILi96EEEEEELi96ENS_12float_e4m3_tEfNS_4arch4Sm90ELb0ELb0ELb0ELb0ELb1ELb0ELb0ELb1ELb1ELb1ELb0ELb0EEENS1_21CollectiveEpilogueFwdINS6_IJSA_SC_SB_EEES9_NS_10bfloat16_tESG_Li384ELb0ELb1ELb0ELb1EEENS1_29StaticPersistentTileSchedulerILb0EEEEEEEEEvNT_6ParamsE)
        /*01ac*/ 	.word	0x00000018


	//----- nvinfo : EIATTR_REGCOUNT
	.align		4
.L_126:
        /*01b0*/ 	.byte	0x04, 0x2f
        /*01b2*/ 	.short	(.L_128 - .L_127)
	.align		4
.L_127:
        /*01b4*/ 	.word	index@(_ZN7cutlass13device_kernelIN5flash11enable_sm90INS1_16FlashAttnFwdSm90INS1_25CollectiveMainloopFwdSm90ILi2EN4cute5tupleIJNS5_1CILi1EEES8_S8_EEENS6_IJNS7_ILi128EEENS7_ILi160EEESA_EEELi128ENS_12float_e4m3_tEfNS_4arch4Sm90ELb1ELb0ELb0ELb1ELb1ELb1ELb0ELb1ELb1ELb1ELb0ELb0EEENS1_21CollectiveEpilogueFwdINS6_IJSA_SA_SB_EEES9_NS_10bfloat16_tESF_Li256ELb1ELb1ELb0ELb1EEENS1_36VarlenDynamicPersistentTileSchedulerILi128ELi160ELi256ELi128ELb0ELb1ELb1ELb1ELb1ELb1EEEEEEEEEvNT_6ParamsE)
        /*01b8*/ 	.word	0x000000a8


	//----- nvinfo : EIATTR_FRAME_SIZE
	.align		4
.L_128:
        /*01bc*/ 	.byte	0x04, 0x11
        /*01be*/ 	.short	(.L_130 - .L_129)
	.align		4
.L_129:
        /*01c0*/ 	.word	index@(_ZN7cutlass13device_kernelIN5flash11enable_sm90INS1_16FlashAttnFwdSm90INS1_25CollectiveMainloopFwdSm90ILi2EN4cute5tupleIJNS5_1CILi1EEES8_S8_EEENS6_IJNS7_ILi128EEENS7_ILi160EEESA_EEELi128ENS_12float_e4m3_tEfNS_4arch4Sm90ELb1ELb0ELb0ELb1ELb1ELb1ELb0ELb1ELb1ELb1ELb0ELb0EEENS1_21CollectiveEpilogueFwdINS6_IJSA_SA_SB_EEES9_NS_10bfloat16_tESF_Li256ELb1ELb1ELb0ELb1EEENS1_36VarlenDynamicPersistentTileSchedulerILi128ELi160ELi256ELi128ELb0ELb1ELb1ELb1ELb1ELb1EEEEEEEEEvNT_6ParamsE)
        /*01c4*/ 	.word	0x00000050


	//----- nvinfo : EIATTR_REGCOUNT
	.align		4
.L_130:
        /*01c8*/ 	.byte	0x04, 0x2f
        /*01ca*/ 	.short	(.L_132 - .L_131)
	.align		4
.L_131:
        /*01cc*/ 	.word	index@(_ZN7cutlass13device_kernelIN5flash11enable_sm90INS1_16FlashAttnFwdSm90INS1_25CollectiveMainloopFwdSm90ILi2EN4cute5tupleIJNS5_1CILi1EEES8_S8_EEENS6_IJNS7_ILi128EEENS7_ILi160EEESA_EEELi128ENS_12float_e4m3_tEfNS_4arch4Sm90ELb1ELb0ELb0ELb1ELb1ELb0ELb0ELb1ELb1ELb1ELb0ELb0EEENS1_21CollectiveEpilogueFwdINS6_IJSA_SA_SB_EEES9_NS_10bfloat16_tESF_Li256ELb1ELb1ELb0ELb1EEENS1_36VarlenDynamicPersistentTileSchedulerILi128ELi160ELi256ELi128ELb0ELb1ELb1ELb1ELb1ELb1EEEEEEEEEvNT_6ParamsE)
        /*01d0*/ 	.word	0x000000a8


	//----- nvinfo : EIATTR_FRAME_SIZE
	.align		4
.L_132:
        /*01d4*/ 	.byte	0x04, 0x11
        /*01d6*/ 	.short	(.L_134 - .L_133)
	.align		4
.L_133:
        /*01d8*/ 	.word	index@(_ZN7cutlass13device_kernelIN5flash11enable_sm90INS1_16FlashAttnFwdSm90INS1_25CollectiveMainloopFwdSm90ILi2EN4cute5tupleIJNS5_1CILi1EEES8_S8_EEENS6_IJNS7_ILi128EEENS7_ILi160EEESA_EEELi128ENS_12float_e4m3_tEfNS_4arch4Sm90ELb1ELb0ELb0ELb1ELb1ELb0ELb0ELb1ELb1ELb1ELb0ELb0EEENS1_21CollectiveEpilogueFwdINS6_IJSA_SA_SB_EEES9_NS_10bfloat16_tESF_Li256ELb1ELb1ELb0ELb1EEENS1_36VarlenDynamicPersistentTileSchedulerILi128ELi160ELi256ELi128ELb0ELb1ELb1ELb1ELb1ELb1EEEEEEEEEvNT_6ParamsE)
        /*01dc*/ 	.word	0x00000020


	//----- nvinfo : EIATTR_REGCOUNT
	.align		4
.L_134:
        /*01e0*/ 	.byte	0x04, 0x2f
        /*01e2*/ 	.short	(.L_136 - .L_135)
	.align		4
.L_135:
        /*01e4*/ 	.word	index@(_ZN7cutlass13device_kernelIN5flash11enable_sm90INS1_16FlashAttnFwdSm90INS1_25CollectiveMainloopFwdSm90ILi2EN4cute5tupleIJNS5_1CILi1EEES8_S8_EEENS6_IJNS7_ILi128EEENS7_ILi160EEESA_EEELi128ENS_12float_e4m3_tEfNS_4arch4Sm90ELb1ELb0ELb0ELb0ELb1ELb0ELb0ELb1ELb1ELb1ELb0ELb0EEENS1_21CollectiveEpilogueFwdINS6_IJSA_SA_SB_EEES9_NS_10bfloat16_tESF_Li256ELb0ELb1ELb0ELb1EEENS1_30DynamicPersistentTileSchedulerILi256ELi128ELb0ELb1ELb1EEEEEEEEEvNT_6ParamsE)
        /*01e8*/ 	.word	0x000000a8


	//----- nvinfo : EIATTR_FRAME_SIZE
	.align		4
.L_136:
        /*01ec*/ 	.byte	0x04, 0x11
        /*01ee*/ 	.short	(.L_138 - .L_137)
	.align		4
.L_137:
        /*01f0*/ 	.word	index@(_ZN7cutlass13device_kernelIN5flash11enable_sm90INS1_16FlashAttnFwdSm90INS1_25CollectiveMainloopFwdSm90ILi2EN4cute5tupleIJNS5_1CILi1EEES8_S8_EEENS6_IJNS7_ILi128EEENS7_ILi160EEESA_EEELi128ENS_12float_e4m3_tEfNS_4arch4Sm90ELb1ELb0ELb0ELb0ELb1ELb0ELb0ELb1ELb1ELb1ELb0ELb0EEENS1_21CollectiveEpilogueFwdINS6_IJSA_SA_SB_EEES9_NS_10bfloat16_tESF_Li256ELb0ELb1ELb0ELb1EEENS1_30DynamicPersistentTileSchedulerILi256ELi128ELb0ELb1ELb1EEEEEEEEEvNT_6ParamsE)
        /*01f4*/ 	.word	0x00000028


	//----- nvinfo : EIATTR_REGCOUNT
	.align		4
.L_138:
        /*01f8*/ 	.byte	0x04, 0x2f
        /*01fa*/ 	.short	(.L_140 - .L_139)
	.align		4
.L_139:
        /*01fc*/ 	.word	index@(_ZN7cutlass13device_kernelIN5flash11enable_sm90INS1_16FlashAttnFwdSm90INS1_25CollectiveMainloopFwdSm90ILi2EN4cute5tupleIJNS5_1CILi1EEES8_S8_EEENS6_IJNS7_ILi128EEENS7_ILi160EEESA_EEELi128ENS_12float_e4m3_tEfNS_4arch4Sm90ELb0ELb1ELb0ELb1ELb1ELb1ELb0ELb1ELb1ELb1ELb0ELb0EEENS1_21CollectiveEpilogueFwdINS6_IJSA_SA_SB_EEES9_NS_10bfloat16_tESF_Li256ELb1ELb1ELb0ELb1EEENS1_36VarlenDynamicPersistentTileSchedulerILi128ELi160ELi256ELi128ELb0ELb1ELb1ELb1ELb0ELb1EEEEEEEEEvNT_6ParamsE)
        /*0200*/ 	.word	0x000000a8


	//----- nvinfo : EIATTR_FRAME_SIZE
	.align		4
.L_140:
        /*0204*/ 	.byte	0x04, 0x11
        /*0206*/ 	.short	(.L_142 - .L_141)
	.align		4
.L_141:
        /*0208*/ 	.word	index@(_ZN7cutlass13device_kernelIN5flash11enable_sm90INS1_16FlashAttnFwdSm90INS1_25CollectiveMainloopFwdSm90ILi2EN4cute5tupleIJNS5_1CILi1EEES8_S8_EEENS6_IJNS7_ILi128EEENS7_ILi160EEESA_EEELi128ENS_12float_e4m3_tEfNS_4arch4Sm90ELb0ELb1ELb0ELb1ELb1ELb1ELb0ELb1ELb1ELb1ELb0ELb0EEENS1_21CollectiveEpilogueFwdINS6_IJSA_SA_SB_EEES9_NS_10bfloat16_tESF_Li256ELb1ELb1ELb0ELb1EEENS1_36VarlenDynamicPersistentTileSchedulerILi128ELi160ELi256ELi128ELb0ELb1ELb1ELb1ELb0ELb1EEEEEEEEEvNT_6ParamsE)
        /*020c*/ 	.word	0x00000050


	//----- nvinfo : EIATTR_REGCOUNT
	.align		4
.L_142:
        /*0210*/ 	.byte	0x04, 0x2f
        /*0212*/ 	.short	(.L_144 - .L_143)
	.align		4
.L_143:
        /*0214*/ 	.word	index@(_ZN7cutlass13device_kernelIN5flash11enable_sm90INS1_16FlashAttnFwdSm90INS1_25CollectiveMainloopFwdSm90ILi2EN4cute5tupleIJNS5_1CILi1EEES8_S8_EEENS6_IJNS7_ILi128EEENS7_ILi160EEESA_EEELi128ENS_12float_e4m3_tEfNS_4arch4Sm90ELb0ELb1ELb0ELb1ELb1ELb0ELb0ELb1ELb1ELb1ELb0ELb0EEENS1_21CollectiveEpilogueFwdINS6_IJSA_SA_SB_EEES9_NS_10bfloat16_tESF_Li256ELb1ELb1ELb0ELb1EEENS1_36VarlenDynamicPersistentTileSchedulerILi128ELi160ELi256ELi128ELb0ELb1ELb1ELb1ELb0ELb1EEEEEEEEEvNT_6ParamsE)
        /*0218*/ 	.word	0x000000a8


	//----- nvinfo : EIATTR_FRAME_SIZE
	.align		4
.L_144:
        /*021c*/ 	.byte	0x04, 0x11
        /*021e*/ 	.short	(.L_146 - .L_145)
	.align		4
.L_145:
        /*0220*/ 	.word	index@(_ZN7cutlass13device_kernelIN5flash11enable_sm90INS1_16FlashAttnFwdSm90INS1_25CollectiveMainloopFwdSm90ILi2EN4cute5tupleIJNS5_1CILi1EEES8_S8_EEENS6_IJNS7_ILi128EEENS7_ILi160EEESA_EEELi128ENS_12float_e4m3_tEfNS_4arch4Sm90ELb0ELb1ELb0ELb1ELb1ELb0ELb0ELb1ELb1ELb1ELb0ELb0EEENS1_21CollectiveEpilogueFwdINS6_IJSA_SA_SB_EEES9_NS_10bfloat16_tESF_Li256ELb1ELb1ELb0ELb1EEENS1_36VarlenDynamicPersistentTileSchedulerILi128ELi160ELi256ELi128ELb0ELb1ELb1ELb1ELb0ELb1EEEEEEEEEvNT_6ParamsE)
        /*0224*/ 	.word	0x00000028


	//----- nvinfo : EIATTR_REGCOUNT
	.align		4
.L_146:
        /*0228*/ 	.byte	0x04, 0x2f
        /*022a*/ 	.short	(.L_148 - .L_147)
	.align		4
.L_147:
        /*022c*/ 	.word	index@(_ZN7cutlass13device_kernelIN5flash11enable_sm90INS1_16FlashAttnFwdSm90INS1_25CollectiveMainloopFwdSm90ILi2EN4cute5tupleIJNS5_1CILi1EEES8_S8_EEENS6_IJNS7_ILi128EEENS7_ILi160EEESA_EEELi128ENS_12float_e4m3_tEfNS_4arch4Sm90ELb0ELb1ELb0ELb0ELb1ELb0ELb0ELb1ELb1ELb1ELb0ELb0EEENS1_21CollectiveEpilogueFwdINS6_IJSA_SA_SB_EEES9_NS_10bfloat16_tESF_Li256ELb0ELb1ELb0ELb1EEENS1_30DynamicPersistentTileSchedulerILi256ELi128ELb0ELb1ELb1EEEEEEEEEvNT_6ParamsE)
        /*0230*/ 	.word	0x000000a8


	//----- nvinfo : EIATTR_FRAME_SIZE
	.align		4
.L_148:
        /*0234*/ 	.byte	0x04, 0x11
        /*0236*/ 	.short	(.L_150 - .L_149)
	.align		4
.L_149:
        /*0238*/ 	.word	index@(_ZN7cutlass13device_kernelIN5flash11enable_sm90INS1_16FlashAttnFwdSm90INS1_25CollectiveMainloopFwdSm90ILi2EN4cute5tupleIJNS5_1CILi1EEES8_S8_EEENS6_IJNS7_ILi128EEENS7_ILi160EEESA_EEELi128ENS_12float_e4m3_tEfNS_4arch4Sm90ELb0ELb1ELb0ELb0ELb1ELb0ELb0ELb1ELb1ELb1ELb0ELb0EEENS1_21CollectiveEpilogueFwdINS6_IJSA_SA_SB_EEES9_NS_10bfloat16_tESF_Li256ELb0ELb1ELb0ELb1EEENS1_30DynamicPersistentTileSchedulerILi256ELi128ELb0ELb1ELb1EEEEEEEEEvNT_6ParamsE)
        /*023c*/ 	.word	0x00000028


	//----- nvinfo : EIATTR_REGCOUNT
	.align		4
.L_150:
        /*0240*/ 	.byte	0x04, 0x2f
        /*0242*/ 	.short	(.L_152 - .L_151)
	.align		4
.L_151:
        /*0244*/ 	.word	index@(_ZN7cutlass13device_kernelIN5flash11enable_sm90INS1_16FlashAttnFwdSm90INS1_25CollectiveMainloopFwdSm90ILi2EN4cute5tupleIJNS5_1CILi1EEES8_S8_EEENS6_IJNS7_ILi128EEENS7_ILi160EEESA_EEELi128ENS_12float_e4m3_tEfNS_4arch4Sm90ELb0ELb0ELb0ELb1ELb1ELb1ELb0ELb1ELb1ELb1ELb0ELb0EEENS1_21CollectiveEpilogueFwdINS6_IJSA_SA_SB_EEES9_NS_10bfloat16_tESF_Li256ELb1ELb1ELb0ELb1EEENS1_36VarlenDynamicPersistentTileSchedulerILi128ELi160ELi256ELi128ELb0ELb1ELb1ELb0ELb1ELb1EEEEEEEEEvNT_6ParamsE)
        /*0248*/ 	.word	0x000000a8


	//----- nvinfo : EIATTR_FRAME_SIZE
	.align		4
.L_152:
        /*024c*/ 	.byte	0x04, 0x11
        /*024e*/ 	.short	(.L_154 - .L_153)
	.align		4
.L_153:
        /*0250*/ 	.word	index@(_ZN7cutlass13device_kernelIN5flash11enable_sm90INS1_16FlashAttnFwdSm90INS1_25CollectiveMainloopFwdSm90ILi2EN4cute5tupleIJNS5_1CILi1EEES8_S8_EEENS6_IJNS7_ILi128EEENS7_ILi160EEESA_EEELi128ENS_12float_e4m3_tEfNS_4arch4Sm90ELb0ELb0ELb0ELb1ELb1ELb1ELb0ELb1ELb1ELb1ELb0ELb0EEENS1_21CollectiveEpilogueFwdINS6_IJSA_SA_SB_EEES9_NS_10bfloat16_tESF_Li256ELb1ELb1ELb0ELb1EEENS1_36VarlenDynamicPersistentTileSchedulerILi128ELi160ELi256ELi128ELb0ELb1ELb1ELb0ELb1ELb1EEEEEEEEEvNT_6ParamsE)
        /*0254*/ 	.word	0x00000050


	//----- nvinfo : EIATTR_REGCOUNT
	.align		4
.L_154:
        /*0258*/ 	.byte	0x04, 0x2f
        /*025a*/ 	.short	(.L_156 - .L_155)
	.align		4
.L_155:
        /*025c*/ 	.word	index@(_ZN7cutlass13device_kernelIN5flash11enable_sm90INS1_16FlashAttnFwdSm90INS1_25CollectiveMainloopFwdSm90ILi2EN4cute5tupleIJNS5_1CILi1EEES8_S8_EEENS6_IJNS7_ILi128EEENS7_ILi160EEESA_EEELi128ENS_12float_e4m3_tEfNS_4arch4Sm90ELb0ELb0ELb0ELb1ELb1ELb0ELb0ELb1ELb1ELb1ELb0ELb0EEENS1_21CollectiveEpilogueFwdINS6_IJSA_SA_SB_EEES9_NS_10bfloat16_tESF_Li256ELb1ELb1ELb0ELb1EEENS1_36VarlenDynamicPersistentTileSchedulerILi128ELi160ELi256ELi128ELb0ELb1ELb1ELb0ELb1ELb1EEEEEEEEEvNT_6ParamsE)
        /*0260*/ 	.word	0x000000a8


	//----- nvinfo : EIATTR_FRAME_SIZE
	.align		4
.L_156:
        /*0264*/ 	.byte	0x04, 0x11
        /*0266*/ 	.short	(.L_158 - .L_157)
	.align		4
.L_157:
        /*0268*/ 	.word	index@(_ZN7cutlass13device_kernelIN5flash11enable_sm90INS1_16FlashAttnFwdSm90INS1_25CollectiveMainloopFwdSm90ILi2EN4cute5tupleIJNS5_1CILi1EEES8_S8_EEENS6_IJNS7_ILi128EEENS7_ILi160EEESA_EEELi128ENS_12float_e4m3_tEfNS_4arch4Sm90ELb0ELb0ELb0ELb1ELb1ELb0ELb0ELb1ELb1ELb1ELb0ELb0EEENS1_21CollectiveEpilogueFwdINS6_IJSA_SA_SB_EEES9_NS_10bfloat16_tESF_Li256ELb1ELb1ELb0ELb1EEENS1_36VarlenDynamicPersistentTileSchedulerILi128ELi160ELi256ELi128ELb0ELb1ELb1ELb0ELb1ELb1EEEEEEEEEvNT_6ParamsE)
        /*026c*/ 	.word	0x00000020


	//----- nvinfo : EIATTR_REGCOUNT
	.align		4
.L_158:
        /*0270*/ 	.byte	0x04, 0x2f
        /*0272*/ 	.short	(.L_160 - .L_159)
	.align		4
.L_159:
        /*0274*/ 	.word	index@(_ZN7cutlass13device_kernelIN5flash11enable_sm90INS1_16FlashAttnFwdSm90INS1_25CollectiveMainloopFwdSm90ILi2EN4cute5tupleIJNS5_1CILi1EEES8_S8_EEENS6_IJNS7_ILi128EEENS7_ILi160EEESA_EEELi128ENS_12float_e4m3_tEfNS_4arch4Sm90ELb0ELb0ELb0ELb0ELb1ELb0ELb0ELb1ELb1ELb1ELb0ELb0EEENS1_21CollectiveEpilogueFwdINS6_IJSA_SA_SB_EEES9_NS_10bfloat16_tESF_Li256ELb0ELb1ELb0ELb1EEENS1_29StaticPersistentTileSchedulerILb0EEEEEEEEEvNT_6ParamsE)
        /*0278*/ 	.word	0x000000a8


	//----- nvinfo : EIATTR_FRAME_SIZE
	.align		4
.L_160:
        /*027c*/ 	.byte	0x04, 0x11
        /*027e*/ 	.short	(.L_162 - .L_161)
	.align		4
.L_161:
        /*0280*/ 	.word	index@(_ZN7cutlass13device_kernelIN5flash11enable_sm90INS1_16FlashAttnFwdSm90INS1_25CollectiveMainloopFwdSm90ILi2EN4cute5tupleIJNS5_1CILi1EEES8_S8_EEENS6_IJNS7_ILi128EEENS7_ILi160EEESA_EEELi128ENS_12float_e4m3_tEfNS_4arch4Sm90ELb0ELb0ELb0ELb0ELb1ELb0ELb0ELb1ELb1ELb1ELb0ELb0EEENS1_21CollectiveEpilogueFwdINS6_IJSA_SA_SB_EEES9_NS_10bfloat16_tESF_Li256ELb0ELb1ELb0ELb1EEENS1_29StaticPersistentTileSchedulerILb0EEEEEEEEEvNT_6ParamsE)
        /*0284*/ 	.word	0x00000030


	//----- nvinfo : EIATTR_REGCOUNT
	.align		4
.L_162:
        /*0288*/ 	.byte	0x04, 0x2f
        /*028a*/ 	.short	(.L_164 - .L_163)
	.align		4
.L_163:
        /*028c*/ 	.word	index@(_ZN7cutlass13device_kernelIN5flash11enable_sm90INS1_16FlashAttnFwdSm90INS1_25CollectiveMainloopFwdSm90ILi2EN4cute5tupleIJNS5_1CILi1EEES8_S8_EEENS6_IJNS7_ILi128EEENS7_ILi160EEENS7_ILi192EEEEEELi192ENS_12float_e4m3_tEfNS_4arch4Sm90ELb1ELb0ELb0ELb1ELb1ELb1ELb0ELb1ELb1ELb1ELb0ELb0EEENS1_21CollectiveEpilogueFwdINS6_IJSA_SC_SB_EEES9_NS_10bfloat16_tESG_Li256ELb1ELb1ELb0ELb1EEENS1_36VarlenDynamicPersistentTileSchedulerILi128ELi160ELi256ELi128ELb0ELb1ELb1ELb1ELb1ELb1EEEEEEEEEvNT_6ParamsE)
        /*0290*/ 	.word	0x000000a8


	//----- nvinfo : EIATTR_FRAME_SIZE
	.align		4
.L_164:
        /*0294*/ 	.byte	0x04, 0x11
        /*0296*/ 	.short	(.L_166 - .L_165)
	.align		4
.L_165:
        /*0298*/ 	.word	index@(_ZN7cutlass13device_kernelIN5flash11enable_sm90INS1_16FlashAttnFwdSm90INS1_25CollectiveMainloopFwdSm90ILi2EN4cute5tupleIJNS5_1CILi1EEES8_S8_EEENS6_IJNS7_ILi128EEENS7_ILi160EEENS7_ILi192EEEEEELi192ENS_12float_e4m3_tEfNS_4arch4Sm90ELb1ELb0ELb0ELb1ELb1ELb1ELb0ELb1ELb1ELb1ELb0ELb0EEENS1_21CollectiveEpilogueFwdINS6_IJSA_SC_SB_EEES9_NS_10bfloat16_tESG_Li256ELb1ELb1ELb0ELb1EEENS1_36VarlenDynamicPersistentTileSchedulerILi128ELi160ELi256ELi128ELb0ELb1ELb1ELb1ELb1ELb1EEEEEEEEEvNT_6ParamsE)
        /*029c*/ 	.word	0x00000078


	//----- nvinfo : EIATTR_REGCOUNT
	.align		4
.L_166:
        /*02a0*/ 	.byte	0x04, 0x2f
        /*02a2*/ 	.short	(.L_168 - .L_167)
	.align		4
.L_167:
        /*02a4*/ 	.word	index@(_ZN7cutlass13device_kernelIN5flash11enable_sm90INS1_16FlashAttnFwdSm90INS1_25CollectiveMainloopFwdSm90ILi2EN4cute5tupleIJNS5_1CILi1EEES8_S8_EEENS6_IJNS7_ILi128EEENS7_ILi160EEENS7_ILi192EEEEEELi192ENS_12float_e4m3_tEfNS_4arch4Sm90ELb1ELb0ELb0ELb1ELb1ELb0ELb0ELb1ELb1ELb1ELb0ELb0EEENS1_21CollectiveEpilogueFwdINS6_IJSA_SC_SB_EEES9_NS_10bfloat16_tESG_Li256ELb1ELb1ELb0ELb1EEENS1_36VarlenDynamicPersistentTileSchedulerILi128ELi160ELi256ELi128ELb0ELb1ELb1ELb1ELb1ELb1EEEEEEEEEvNT_6ParamsE)
        /*02a8*/ 	.word	0x000000a8


	//----- nvinfo : EIATTR_FRAME_SIZE
	.align		4
.L_168:
        /*02ac*/ 	.byte	0x04, 0x11
        /*02ae*/ 	.short	(.L_170 - .L_169)
	.align		4
.L_169:
        /*02b0*/ 	.word	index@(_ZN7cutlass13device_kernelIN5flash11enable_sm90INS1_16FlashAttnFwdSm90INS1_25CollectiveMainloopFwdSm90ILi2EN4cute5tupleIJNS5_1CILi1EEES8_S8_EEENS6_IJNS7_ILi128EEENS7_ILi160EEENS7_ILi192EEEEEELi192ENS_12float_e4m3_tEfNS_4arch4Sm90ELb1ELb0ELb0ELb1ELb1ELb0ELb0ELb1ELb1ELb1ELb0ELb0EEENS1_21CollectiveEpilogueFwdINS6_IJSA_SC_SB_EEES9_NS_10bfloat16_tESG_Li256ELb1ELb1ELb0ELb1EEENS1_36VarlenDynamicPersistentTileSchedulerILi128ELi160ELi256ELi128ELb0ELb1ELb1ELb1ELb1ELb1EEEEEEEEEvNT_6ParamsE)
        /*02b4*/ 	.word	0x00000018


	//----- nvinfo : EIATTR_REGCOUNT
	.align		4
.L_170:
        /*02b8*/ 	.byte	0x04, 0x2f
        /*02ba*/ 	.short	(.L_172 - .L_171)
	.align		4
.L_171:
        /*02bc*/ 	.word	index@(_ZN7cutlass13device_kernelIN5flash11enable_sm90INS1_16FlashAttnFwdSm90INS1_25CollectiveMainloopFwdSm90ILi2EN4cute5tupleIJNS5_1CILi1EEES8_S8_EEENS6_IJNS7_ILi128EEENS7_ILi160EEENS7_ILi192EEEEEELi192ENS_12float_e4m3_tEfNS_4arch4Sm90ELb1ELb0ELb0ELb0ELb1ELb0ELb0ELb1ELb1ELb1ELb0ELb0EEENS1_21CollectiveEpilogueFwdINS6_IJSA_SC_SB_EEES9_NS_10bfloat16_tESG_Li256ELb0ELb1ELb0ELb1EEENS1_30DynamicPersistentTileSchedulerILi256ELi128ELb0ELb1ELb1EEEEEEEEEvNT_6ParamsE)
        /*02c0*/ 	.word	0x000000a8


	//----- nvinfo : EIATTR_FRAME_SIZE
	.align		4
.L_172:
        /*02c4*/ 	.byte	0x04, 0x11
        /*02c6*/ 	.short	(.L_174 - .L_173)
	.align		4
.L_173:
        /*02c8*/ 	.word	index@(_ZN7cutlass13device_kernelIN5flash11enable_sm90INS1_16FlashAttnFwdSm90INS1_25CollectiveMainloopFwdSm90ILi2EN4cute5tupleIJNS5_1CILi1EEES8_S8_EEENS6_IJNS7_ILi128EEENS7_ILi160EEENS7_ILi192EEEEEELi192ENS_12float_e4m3_tEfNS_4arch4Sm90ELb1ELb0ELb0ELb0ELb1ELb0ELb0ELb1ELb1ELb1ELb0ELb0EEENS1_21CollectiveEpilogueFwdINS6_IJSA_SC_SB_EEES9_NS_10bfloat16_tESG_Li256ELb0ELb1ELb0ELb1EEENS1_30DynamicPersistentTileSchedulerILi256ELi128ELb0ELb1ELb1EEEEEEEEEvNT_6ParamsE)
        /*02cc*/ 	.word	0x00000020


	//----- nvinfo : EIATTR_REGCOUNT
	.align		4
.L_174:
        /*02d0*/ 	.byte	0x04, 0x2f
        /*02d2*/ 	.short	(.L_176 - .L_175)
	.align		4
.L_175:
        /*02d4*/ 	.word	index@(_ZN7cutlass13device_kernelIN5flash11enable_sm90INS1_16FlashAttnFwdSm90INS1_25CollectiveMainloopFwdSm90ILi2EN4cute5tupleIJNS5_1CILi1EEES8_S8_EEENS6_IJNS7_ILi128EEESA_NS7_ILi192EEEEEELi192ENS_12float_e4m3_tEfNS_4arch4Sm90ELb0ELb1ELb0ELb1ELb1ELb1ELb0ELb1ELb1ELb1ELb0ELb0EEENS1_21CollectiveEpilogueFwdINS6_IJSA_SB_SA_EEES9_NS_10bfloat16_tESF_Li256ELb1ELb1ELb0ELb1EEENS1_36VarlenDynamicPersistentTileSchedulerILi128ELi128ELi256ELi128ELb0ELb1ELb1ELb1ELb0ELb1EEEEEEEEEvNT_6ParamsE)
        /*02d8*/ 	.word	0x000000a8


	//----- nvinfo : EIATTR_FRAME_SIZE
	.align		4
.L_176:
        /*02dc*/ 	.byte	0x04, 0x11
        /*02de*/ 	.short	(.L_178 - .L_177)
	.align		4
.L_177:
        /*02e0*/ 	.word	index@(_ZN7cutlass13device_kernelIN5flash11enable_sm90INS1_16FlashAttnFwdSm90INS1_25CollectiveMainloopFwdSm90ILi2EN4cute5tupleIJNS5_1CILi1EEES8_S8_EEENS6_IJNS7_ILi128EEESA_NS7_ILi192EEEEEELi192ENS_12float_e4m3_tEfNS_4arch4Sm90ELb0ELb1ELb0ELb1ELb1ELb1ELb0ELb1ELb1ELb1ELb0ELb0EEENS1_21CollectiveEpilogueFwdINS6_IJSA_SB_SA_EEES9_NS_10bfloat16_tESF_Li256ELb1ELb1ELb0ELb1EEENS1_36VarlenDynamicPersistentTileSchedulerILi128ELi128ELi256ELi128ELb0ELb1ELb1ELb1ELb0ELb1EEEEEEEEEvNT_6ParamsE)
        /*02e4*/ 	.word	0x00000058


	//----- nvinfo : EIATTR_REGCOUNT
	.align		4
.L_178:
        /*02e8*/ 	.byte	0x04, 0x2f
        /*02ea*/ 	.short	(.L_180 - .L_179)
	.align		4
.L_179:
        /*02ec*/ 	.word	index@(_ZN7cutlass13device_kernelIN5flash11enable_sm90INS1_16FlashAttnFwdSm90INS1_25CollectiveMainloopFwdSm90ILi2EN4cute5tupleIJNS5_1CILi1EEES8_S8_EEENS6_IJNS7_ILi128EEESA_NS7_ILi192EEEEEELi192ENS_12float_e4m3_tEfNS_4arch4Sm90ELb0ELb1ELb0ELb1ELb1ELb0ELb0ELb1ELb1ELb1ELb0ELb0EEENS1_21CollectiveEpilogueFwdINS6_IJSA_SB_SA_EEES9_NS_10bfloat16_tESF_Li256ELb1ELb1ELb0ELb1EEENS1_36VarlenDynamicPersistentTileSchedulerILi128ELi128ELi256ELi128ELb0ELb1ELb1ELb1ELb0ELb1EEEEEEEEEvNT_6ParamsE)
        /*02f0*/ 	.word	0x000000a8


	//----- nvinfo : EIATTR_FRAME_SIZE
	.align		4
.L_180:
        /*02f4*/ 	.byte	0x04, 0x11
        /*02f6*/ 	.short	(.L_182 - .L_181)
	.align		4
.L_181:
        /*02f8*/ 	.word	index@(_ZN7cutlass13device_kernelIN5flash11enable_sm90INS1_16FlashAttnFwdSm90INS1_25CollectiveMainloopFwdSm90ILi2EN4cute5tupleIJNS5_1CILi1EEES8_S8_EEENS6_IJNS7_ILi128EEESA_NS7_ILi192EEEEEELi192ENS_12float_e4m3_tEfNS_4arch4Sm90ELb0ELb1ELb0ELb1ELb1ELb0ELb0ELb1ELb1ELb1ELb0ELb0EEENS1_21CollectiveEpilogueFwdINS6_IJSA_SB_SA_EEES9_NS_10bfloat16_tESF_Li256ELb1ELb1ELb0ELb1EEENS1_36VarlenDynamicPersistentTileSchedulerILi128ELi128ELi256ELi128ELb0ELb1ELb1ELb1ELb0ELb1EEEEEEEEEvNT_6ParamsE)
        /*02fc*/ 	.word	0x00000020


	//----- nvinfo : EIATTR_REGCOUNT
	.align		4
.L_182:
        /*0300*/ 	.byte	0x04, 0x2f
        /*0302*/ 	.short	(.L_184 - .L_183)
	.align		4
.L_183:
        /*0304*/ 	.word	index@(_ZN7cutlass13device_kernelIN5flash11enable_sm90INS1_16FlashAttnFwdSm90INS1_25CollectiveMainloopFwdSm90ILi2EN4cute5tupleIJNS5_1CILi1EEES8_S8_EEENS6_IJNS7_ILi128EEESA_NS7_ILi192EEEEEELi192ENS_12float_e4m3_tEfNS_4arch4Sm90ELb0ELb1ELb0ELb0ELb1ELb0ELb0ELb1ELb1ELb1ELb0ELb0EEENS1_21CollectiveEpilogueFwdINS6_IJSA_SB_SA_EEES9_NS_10bfloat16_tESF_Li256ELb0ELb1ELb0ELb1EEENS1_30DynamicPersistentTileSchedulerILi256ELi128ELb0ELb1ELb1EEEEEEEEEvNT_6ParamsE)
        /*0308*/ 	.word	0x000000a8


	//----- nvinfo : EIATTR_FRAME_SIZE
	.align		4
.L_184:
        /*030c*/ 	.byte	0x04, 0x11
        /*030e*/ 	.short	(.L_186 - .L_185)
	.align		4
.L_185:
        /*0310*/ 	.word	index@(_ZN7cutlass13device_kernelIN5flash11enable_sm90INS1_16FlashAttnFwdSm90INS1_25CollectiveMainloopFwdSm90ILi2EN4cute5tupleIJNS5_1CILi1EEES8_S8_EEENS6_IJNS7_ILi128EEESA_NS7_ILi192EEEEEELi192ENS_12float_e4m3_tEfNS_4arch4Sm90ELb0ELb1ELb0ELb0ELb1ELb0ELb0ELb1ELb1ELb1ELb0ELb0EEENS1_21CollectiveEpilogueFwdINS6_IJSA_SB_SA_EEES9_NS_10bfloat16_tESF_Li256ELb0ELb1ELb0ELb1EEENS1_30DynamicPersistentTileSchedulerILi256ELi128ELb0ELb1ELb1EEEEEEEEEvNT_6ParamsE)
        /*0314*/ 	.word	0x00000010


	//----- nvinfo : EIATTR_REGCOUNT
	.align		4
.L_186:
        /*0318*/ 	.byte	0x04, 0x2f
        /*031a*/ 	.short	(.L_188 - .L_187)
	.align		4
.L_187:
        /*031c*/ 	.word	index@(_ZN7cutlass13device_kernelIN5flash11enable_sm90INS1_16FlashAttnFwdSm90INS1_25CollectiveMainloopFwdSm90ILi2EN4cute5tupleIJNS5_1CILi1EEES8_S8_EEENS6_IJNS7_ILi128EEENS7_ILi160EEENS7_ILi192EEEEEELi192ENS_12float_e4m3_tEfNS_4arch4Sm90ELb0ELb0ELb0ELb1ELb1ELb1ELb0ELb1ELb1ELb1ELb0ELb0EEENS1_21CollectiveEpilogueFwdINS6_IJSA_SC_SB_EEES9_NS_10bfloat16_tESG_Li256ELb1ELb1ELb0ELb1EEENS1_36VarlenDynamicPersistentTileSchedulerILi128ELi160ELi256ELi128ELb0ELb1ELb1ELb0ELb1ELb1EEEEEEEEEvNT_6ParamsE)
        /*0320*/ 	.word	0x000000a8


	//----- nvinfo : EIATTR_FRAME_SIZE
	.align		4
.L_188:
        /*0324*/ 	.byte	0x04, 0x11
        /*0326*/ 	.short	(.L_190 - .L_189)
	.align		4
.L_189:
        /*0328*/ 	.word	index@(_ZN7cutlass13device_kernelIN5flash11enable_sm90INS1_16FlashAttnFwdSm90INS1_25CollectiveMainloopFwdSm90ILi2EN4cute5tupleIJNS5_1CILi1EEES8_S8_EEENS6_IJNS7_ILi128EEENS7_ILi160EEENS7_ILi192EEEEEELi192ENS_12float_e4m3_tEfNS_4arch4Sm90ELb0ELb0ELb0ELb1ELb1ELb1ELb0ELb1ELb1ELb1ELb0ELb0EEENS1_21CollectiveEpilogueFwdINS6_IJSA_SC_SB_EEES9_NS_10bfloat16_tESG_Li256ELb1ELb1ELb0ELb1EEENS1_36VarlenDynamicPersistentTileSchedulerILi128ELi160ELi256ELi128ELb0ELb1ELb1ELb0ELb1ELb1EEEEEEEEEvNT_6ParamsE)
        /*032c*/ 	.word	0x00000070


	//----- nvinfo : EIATTR_REGCOUNT
	.align		4
.L_190:
        /*0330*/ 	.byte	0x04, 0x2f
        /*0332*/ 	.short	(.L_192 - .L_191)
	.align		4
.L_191:
        /*0334*/ 	.word	index@(_ZN7cutlass13device_kernelIN5flash11enable_sm90INS1_16FlashAttnFwdSm90INS1_25CollectiveMainloopFwdSm90ILi2EN4cute5tupleIJNS5_1CILi1EEES8_S8_EEENS6_IJNS7_ILi128EEENS7_ILi160EEENS7_ILi192EEEEEELi192ENS_12float_e4m3_tEfNS_4arch4Sm90ELb0ELb0ELb0ELb1ELb1ELb0ELb0ELb1ELb1ELb1ELb0ELb0EEENS1_21CollectiveEpilogueFwdINS6_IJSA_SC_SB_EEES9_NS_10bfloat16_tESG_Li256ELb1ELb1ELb0ELb1EEENS1_36VarlenDynamicPersistentTileSchedulerILi128ELi160ELi256ELi128ELb0ELb1ELb1ELb0ELb1ELb1EEEEEEEEEvNT_6ParamsE)
        /*0338*/ 	.word	0x000000a8


	//----- nvinfo : EIATTR_FRAME_SIZE
	.align		4
.L_192:
        /*033c*/ 	.byte	0x04, 0x11
        /*033e*/ 	.short	(.L_194 - .L_193)
	.align		4
.L_193:
        /*0340*/ 	.word	index@(_ZN7cutlass13device_kernelIN5flash11enable_sm90INS1_16FlashAttnFwdSm90INS1_25CollectiveMainloopFwdSm90ILi2EN4cute5tupleIJNS5_1CILi1EEES8_S8_EEENS6_IJNS7_ILi128EEENS7_ILi160EEENS7_ILi192EEEEEELi192ENS_12float_e4m3_tEfNS_4arch4Sm90ELb0ELb0ELb0ELb1ELb1ELb0ELb0ELb1ELb1ELb1ELb0ELb0EEENS1_21CollectiveEpilogueFwdINS6_IJSA_SC_SB_EEES9_NS_10bfloat16_tESG_Li256ELb1ELb1ELb0ELb1EEENS1_36VarlenDynamicPersistentTileSchedulerILi128ELi160ELi256ELi128ELb0ELb1ELb1ELb0ELb1ELb1EEEEEEEEEvNT_6ParamsE)
        /*0344*/ 	.word	0x00000020


	//----- nvinfo : EIATTR_REGCOUNT
	.align		4
.L_194:
        /*0348*/ 	.byte	0x04, 0x2f
        /*034a*/ 	.short	(.L_196 - .L_195)
	.align		4
.L_195:
        /*034c*/ 	.word	index@(_ZN7cutlass13device_kernelIN5flash11enable_sm90INS1_16FlashAttnFwdSm90INS1_25CollectiveMainloopFwdSm90ILi2EN4cute5tupleIJNS5_1CILi1EEES8_S8_EEENS6_IJNS7_ILi128EEENS7_ILi160EEENS7_ILi192EEEEEELi192ENS_12float_e4m3_tEfNS_4arch4Sm90ELb0ELb0ELb0ELb0ELb1ELb0ELb0ELb1ELb1ELb1ELb0ELb0EEENS1_21CollectiveEpilogueFwdINS6_IJSA_SC_SB_EEES9_NS_10bfloat16_tESG_Li256ELb0ELb1ELb0ELb1EEENS1_29StaticPersistentTileSchedulerILb0EEEEEEEEEvNT_6ParamsE)
        /*0350*/ 	.word	0x000000a8


	//----- nvinfo : EIATTR_FRAME_SIZE
	.align		4
.L_196:
        /*0354*/ 	.byte	0x04, 0x11
        /*0356*/ 	.short	(.L_198 - .L_197)
	.align		4
.L_197:
        /*0358*/ 	.word	index@(_ZN7cutlass13device_kernelIN5flash11enable_sm90INS1_16FlashAttnFwdSm90INS1_25CollectiveMainloopFwdSm90ILi2EN4cute5tupleIJNS5_1CILi1EEES8_S8_EEENS6_IJNS7_ILi128EEENS7_ILi160EEENS7_ILi192EEEEEELi192ENS_12float_e4m3_tEfNS_4arch4Sm90ELb0ELb0ELb0ELb0ELb1ELb0ELb0ELb1ELb1ELb1ELb0ELb0EEENS1_21CollectiveEpilogueFwdINS6_IJSA_SC_SB_EEES9_NS_10bfloat16_tESG_Li256ELb0ELb1ELb0ELb1EEENS1_29StaticPersistentTileSchedulerILb0EEEEEEEEEvNT_6ParamsE)
        /*035c*/ 	.word	0x00000020


	//----- nvinfo : EIATTR_REGCOUNT
	.align		4
.L_198:
        /*0360*/ 	.byte	0x04, 0x2f
        /*0362*/ 	.short	(.L_200 - .L_199)
	.align		4
.L_199:
        /*0364*/ 	.word	index@(_ZN7cutlass13device_kernelIN5flash11enable_sm90INS1_16FlashAttnFwdSm90INS1_25CollectiveMainloopFwdSm90ILi2EN4cute5tupleIJNS5_1CILi1EEES8_S8_EEENS6_IJNS7_ILi128EEESA_NS7_ILi256EEEEEELi256ENS_12float_e4m3_tEfNS_4arch4Sm90ELb1ELb0ELb0ELb1ELb1ELb1ELb0ELb1ELb0ELb1ELb0ELb0EEENS1_21CollectiveEpilogueFwdINS6_IJSA_SB_SA_EEES9_NS_10bfloat16_tESF_Li256ELb1ELb1ELb0ELb1EEENS1_36VarlenDynamicPersistentTileSchedulerILi128ELi128ELi256ELi128ELb0ELb1ELb1ELb1ELb1ELb1EEEEEEEEEvNT_6ParamsE)
        /*0368*/ 	.word	0x000000a8


	//----- nvinfo : EIATTR_FRAME_SIZE
	.align		4
.L_200:
        /*036c*/ 	.byte	0x04, 0x11
        /*036e*/ 	.short	(.L_202 - .L_201)
	.align		4
.L_201:
        /*0370*/ 	.word	index@(_ZN7cutlass13device_kernelIN5flash11enable_sm90INS1_16FlashAttnFwdSm90INS1_25CollectiveMainloopFwdSm90ILi2EN4cute5tupleIJNS5_1CILi1EEES8_S8_EEENS6_IJNS7_ILi128EEESA_NS7_ILi256EEEEEELi256ENS_12float_e4m3_tEfNS_4arch4Sm90ELb1ELb0ELb0ELb1ELb1ELb1ELb0ELb1ELb0ELb1ELb0ELb0EEENS1_21CollectiveEpilogueFwdINS6_IJSA_SB_SA_EEES9_NS_10bfloat16_tESF_Li256ELb1ELb1ELb0ELb1EEENS1_36VarlenDynamicPersistentTileSchedulerILi128ELi128ELi256ELi128ELb0ELb1ELb1ELb1ELb1ELb1EEEEEEEEEvNT_6ParamsE)
        /*0374*/ 	.word	0x00000058


	//----- nvinfo : EIATTR_REGCOUNT
	.align		4
.L_202:
        /*0378*/ 	.byte	0x04, 0x2f
        /*037a*/ 	.short	(.L_204 - .L_203)
	.align		4
.L_203:
        /*037c*/ 	.word	index@(_ZN7cutlass13device_kernelIN5flash11enable_sm90INS1_16FlashAttnFwdSm90INS1_25CollectiveMainloopFwdSm90ILi2EN4cute5tupleIJNS5_1CILi1EEES8_S8_EEENS6_IJNS7_ILi128EEESA_NS7_ILi256EEEEEELi256ENS_12float_e4m3_tEfNS_4arch4Sm90ELb1ELb0ELb0ELb1ELb1ELb0ELb0ELb1ELb0ELb1ELb0ELb0EEENS1_21CollectiveEpilogueFwdINS6_IJSA_SB_SA_EEES9_NS_10bfloat16_tESF_Li256ELb1ELb1ELb0ELb1EEENS1_36VarlenDynamicPersistentTileSchedulerILi128ELi128ELi256ELi128ELb0ELb1ELb1ELb1ELb1ELb1EEEEEEEEEvNT_6ParamsE)
        /*0380*/ 	.word	0x000000a8


	//----- nvinfo : EIATTR_FRAME_SIZE
	.align		4
.L_204:
        /*0384*/ 	.byte	0x04, 0x11
        /*0386*/ 	.short	(.L_206 - .L_205)
	.align		4
.L_205:
        /*0388*/ 	.word	index@(_ZN7cutlass13device_kernelIN5flash11enable_sm90INS1_16FlashAttnFwdSm90INS1_25CollectiveMainloopFwdSm90ILi2EN4cute5tupleIJNS5_1CILi1EEES8_S8_EEENS6_IJNS7_ILi128EEESA_NS7_ILi256EEEEEELi256ENS_12float_e4m3_tEfNS_4arch4Sm90ELb1ELb0ELb0ELb1ELb1ELb0ELb0ELb1ELb0ELb1ELb0ELb0EEENS1_21CollectiveEpilogueFwdINS6_IJSA_SB_SA_EEES9_NS_10bfloat16_tESF_Li256ELb1ELb1ELb0ELb1EEENS1_36VarlenDynamicPersistentTileSchedulerILi128ELi128ELi256ELi128ELb0ELb1ELb1ELb1ELb1ELb1EEEEEEEEEvNT_6ParamsE)
        /*038c*/ 	.word	0x00000010


	//----- nvinfo : EIATTR_REGCOUNT
	.align		4
.L_206:
        /*0390*/ 	.byte	0x04, 0x2f
        /*0392*/ 	.short	(.L_208 - .L_207)
	.align		4
.L_207:
        /*0394*/ 	.word	index@(_ZN7cutlass13device_kernelIN5flash11enable_sm90INS1_16FlashAttnFwdSm90INS1_25CollectiveMainloopFwdSm90ILi2EN4cute5tupleIJNS5_1CILi1EEES8_S8_EEENS6_IJNS7_ILi128EEESA_NS7_ILi256EEEEEELi256ENS_12float_e4m3_tEfNS_4arch4Sm90ELb1ELb0ELb0ELb0ELb1ELb0ELb0ELb1ELb0ELb1ELb0ELb0EEENS1_21CollectiveEpilogueFwdINS6_IJSA_SB_SA_EEES9_NS_10bfloat16_tESF_Li256ELb0ELb1ELb0ELb1EEENS1_30DynamicPersistentTileSchedulerILi256ELi128ELb0ELb1ELb1EEEEEEEEEvNT_6ParamsE)
        /*0398*/ 	.word	0x000000a8


	//----- nvinfo : EIATTR_FRAME_SIZE
	.align		4
.L_208:
        /*039c*/ 	.byte	0x04, 0x11
        /*039e*/ 	.short	(.L_210 - .L_209)
	.align		4
.L_209:
        /*03a0*/ 	.word	index@(_ZN7cutlass13device_kernelIN5flash11enable_sm90INS1_16FlashAttnFwdSm90INS1_25CollectiveMainloopFwdSm90ILi2EN4cute5tupleIJNS5_1CILi1EEES8_S8_EEENS6_IJNS7_ILi128EEESA_NS7_ILi256EEEEEELi256ENS_12float_e4m3_tEfNS_4arch4Sm90ELb1ELb0ELb0ELb0ELb1ELb0ELb0ELb1ELb0ELb1ELb0ELb0EEENS1_21CollectiveEpilogueFwdINS6_IJSA_SB_SA_EEES9_NS_10bfloat16_tESF_Li256ELb0ELb1ELb0ELb1EEENS1_30DynamicPersistentTileSchedulerILi256ELi128ELb0ELb1ELb1EEEEEEEEEvNT_6ParamsE)
        /*03a4*/ 	.word	0x00000010


	//----- nvinfo : EIATTR_REGCOUNT
	.align		4
.L_210:
        /*03a8*/ 	.byte	0x04, 0x2f
        /*03aa*/ 	.short	(.L_212 - .L_211)
	.align		4
.L_211:
        /*03ac*/ 	.word	index@(_ZN7cutlass13device_kernelIN5flash11enable_sm90INS1_16FlashAttnFwdSm90INS1_25CollectiveMainloopFwdSm90ILi2EN4cute5tupleIJNS5_1CILi1EEES8_S8_EEENS6_IJNS7_ILi128EEENS7_ILi64EEENS7_ILi256EEEEEELi256ENS_12float_e4m3_tEfNS_4arch4Sm90ELb0ELb1ELb0ELb1ELb1ELb1ELb0ELb1ELb0ELb1ELb0ELb0EEENS1_21CollectiveEpilogueFwdINS6_IJSA_SC_SB_EEES9_NS_10bfloat16_tESG_Li256ELb1ELb1ELb0ELb1EEENS1_36VarlenDynamicPersistentTileSchedulerILi128ELi64ELi256ELi128ELb0ELb1ELb1ELb1ELb0ELb1EEEEEEEEEvNT_6ParamsE)
        /*03b0*/ 	.word	0x000000a8


	//----- nvinfo : EIATTR_FRAME_SIZE
	.align		4
.L_212:
        /*03b4*/ 	.byte	0x04, 0x11
        /*03b6*/ 	.short	(.L_214 - .L_213)
	.align		4
.L_213:
        /*03b8*/ 	.word	index@(_ZN7cutlass13device_kernelIN5flash11enable_sm90INS1_16FlashAttnFwdSm90INS1_25CollectiveMainloopFwdSm90ILi2EN4cute5tupleIJNS5_1CILi1EEES8_S8_EEENS6_IJNS7_ILi128EEENS7_ILi64EEENS7_ILi256EEEEEELi256ENS_12float_e4m3_tEfNS_4arch4Sm90ELb0ELb1ELb0ELb1ELb1ELb1ELb0ELb1ELb0ELb1ELb0ELb0EEENS1_21CollectiveEpilogueFwdINS6_IJSA_SC_SB_EEES9_NS_10bfloat16_tESG_Li256ELb1ELb1ELb0ELb1EEENS1_36VarlenDynamicPersistentTileSchedulerILi128ELi64ELi256ELi128ELb0ELb1ELb1ELb1ELb0ELb1EEEEEEEEEvNT_6ParamsE)
        /*03bc*/ 	.word	0x00000038


	//----- nvinfo : EIATTR_REGCOUNT
	.align		4
.L_214:
        /*03c0*/ 	.byte	0x04, 0x2f
        /*03c2*/ 	.short	(.L_216 - .L_215)
	.align		4
.L_215:
        /*03c4*/ 	.word	index@(_ZN7cutlass13device_kernelIN5flash11enable_sm90INS1_16FlashAttnFwdSm90INS1_25CollectiveMainloopFwdSm90ILi2EN4cute5tupleIJNS5_1CILi1EEES8_S8_EEENS6_IJNS7_ILi128EEENS7_ILi64EEENS7_ILi256EEEEEELi256ENS_12float_e4m3_tEfNS_4arch4Sm90ELb0ELb1ELb0ELb1ELb1ELb0ELb0ELb1ELb0ELb1ELb0ELb0EEENS1_21CollectiveEpilogueFwdINS6_IJSA_SC_SB_EEES9_NS_10bfloat16_tESG_Li256ELb1ELb1ELb0ELb1EEENS1_36VarlenDynamicPersistentTileSchedulerILi128ELi64ELi256ELi128ELb0ELb1ELb1ELb1ELb0ELb1EEEEEEEEEvNT_6ParamsE)
        /*03c8*/ 	.word	0x000000a8


	//----- nvinfo : EIATTR_FRAME_SIZE
	.align		4
.L_216:
        /*03cc*/ 	.byte	0x04, 0x11
        /*03ce*/ 	.short	(.L_218 - .L_217)
	.align		4
.L_217:
        /*03d0*/ 	.word	index@(_ZN7cutlass13device_kernelIN5flash11enable_sm90INS1_16FlashAttnFwdSm90INS1_25CollectiveMainloopFwdSm90ILi2EN4cute5tupleIJNS5_1CILi1EEES8_S8_EEENS6_IJNS7_ILi128EEENS7_ILi64EEENS7_ILi256EEEEEELi256ENS_12float_e4m3_tEfNS_4arch4Sm90ELb0ELb1ELb0ELb1ELb1ELb0ELb0ELb1ELb0ELb1ELb0ELb0EEENS1_21CollectiveEpilogueFwdINS6_IJSA_SC_SB_EEES9_NS_10bfloat16_tESG_Li256ELb1ELb1ELb0ELb1EEENS1_36VarlenDynamicPersistentTileSchedulerILi128ELi64ELi256ELi128ELb0ELb1ELb1ELb1ELb0ELb1EEEEEEEEEvNT_6ParamsE)
        /*03d4*/ 	.word	0x00000018


	//----- nvinfo : EIATTR_REGCOUNT
	.align		4
.L_218:
        /*03d8*/ 	.byte	0x04, 0x2f
        /*03da*/ 	.short	(.L_220 - .L_219)
	.align		4
.L_219:
        /*03dc*/ 	.word	index@(_ZN7cutlass13device_kernelIN5flash11enable_sm90INS1_16FlashAttnFwdSm90INS1_25CollectiveMainloopFwdSm90ILi2EN4cute5tupleIJNS5_1CILi1EEES8_S8_EEENS6_IJNS7_ILi128EEENS7_ILi64EEENS7_ILi256EEEEEELi256ENS_12float_e4m3_tEfNS_4arch4Sm90ELb0ELb1ELb0ELb0ELb1ELb0ELb0ELb1ELb0ELb1ELb0ELb0EEENS1_21CollectiveEpilogueFwdINS6_IJSA_SC_SB_EEES9_NS_10bfloat16_tESG_Li256ELb0ELb1ELb0ELb1EEENS1_30DynamicPersistentTileSchedulerILi256ELi128ELb0ELb1ELb1EEEEEEEEEvNT_6ParamsE)
        /*03e0*/ 	.word	0x000000a8


	//----- nvinfo : EIATTR_FRAME_SIZE
	.align		4
.L_220:
        /*03e4*/ 	.byte	0x04, 0x11
        /*03e6*/ 	.short	(.L_222 - .L_221)
	.align		4
.L_221:
        /*03e8*/ 	.word	index@(_ZN7cutlass13device_kernelIN5flash11enable_sm90INS1_16FlashAttnFwdSm90INS1_25CollectiveMainloopFwdSm90ILi2EN4cute5tupleIJNS5_1CILi1EEES8_S8_EEENS6_IJNS7_ILi128EEENS7_ILi64EEENS7_ILi256EEEEEELi256ENS_12float_e4m3_tEfNS_4arch4Sm90ELb0ELb1ELb0ELb0ELb1ELb0ELb0ELb1ELb0ELb1ELb0ELb0EEENS1_21CollectiveEpilogueFwdINS6_IJSA_SC_SB_EEES9_NS_10bfloat16_tESG_Li256ELb0ELb1ELb0ELb1EEENS1_30DynamicPersistentTileSchedulerILi256ELi128ELb0ELb1ELb1EEEEEEEEEvNT_6ParamsE)
        /*03ec*/ 	.word	0x00000008


	//----- nvinfo : EIATTR_REGCOUNT
	.align		4
.L_222:
        /*03f0*/ 	.byte	0x04, 0x2f
        /*03f2*/ 	.short	(.L_224 - .L_223)
	.align		4
.L_223:
        /*03f4*/ 	.word	index@(_ZN7cutlass13device_kernelIN5flash11enable_sm90INS1_16FlashAttnFwdSm90INS1_25CollectiveMainloopFwdSm90ILi2EN4cute5tupleIJNS5_1CILi1EEES8_S8_EEENS6_IJNS7_ILi128EEESA_NS7_ILi256EEEEEELi256ENS_12float_e4m3_tEfNS_4arch4Sm90ELb0ELb0ELb0ELb1ELb1ELb1ELb0ELb1ELb0ELb1ELb0ELb0EEENS1_21CollectiveEpilogueFwdINS6_IJSA_SB_SA_EEES9_NS_10bfloat16_tESF_Li256ELb1ELb1ELb0ELb1EEENS1_36VarlenDynamicPersistentTileSchedulerILi128ELi128ELi256ELi128ELb0ELb1ELb1ELb0ELb1ELb1EEEEEEEEEvNT_6ParamsE)
        /*03f8*/ 	.word	0x000000a8


	//----- nvinfo : EIATTR_FRAME_SIZE
	.align		4
.L_224:
        /*03fc*/ 	.byte	0x04, 0x11
        /*03fe*/ 	.short	(.L_226 - .L_225)
	.align		4
.L_225:
        /*0400*/ 	.word	index@(_ZN7cutlass13device_kernelIN5flash11enable_sm90INS1_16FlashAttnFwdSm90INS1_25CollectiveMainloopFwdSm90ILi2EN4cute5tupleIJNS5_1CILi1EEES8_S8_EEENS6_IJNS7_ILi128EEESA_NS7_ILi256EEEEEELi256ENS_12float_e4m3_tEfNS_4arch4Sm90ELb0ELb0ELb0ELb1ELb1ELb1ELb0ELb1ELb0ELb1ELb0ELb0EEENS1_21CollectiveEpilogueFwdINS6_IJSA_SB_SA_EEES9_NS_10bfloat16_tESF_Li256ELb1ELb1ELb0ELb1EEENS1_36VarlenDynamicPersistentTileSchedulerILi128ELi128ELi256ELi128ELb0ELb1ELb1ELb0ELb1ELb1EEEEEEEEEvNT_6ParamsE)
        /*0404*/ 	.word	0x00000060


	//----- nvinfo : EIATTR_REGCOUNT
	.align		4
.L_226:
        /*0408*/ 	.byte	0x04, 0x2f
        /*040a*/ 	.short	(.L_228 - .L_227)
	.align		4
.L_227:
        /*040c*/ 	.word	index@(_ZN7cutlass13device_kernelIN5flash11enable_sm90INS1_16FlashAttnFwdSm90INS1_25CollectiveMainloopFwdSm90ILi2EN4cute5tupleIJNS5_1CILi1EEES8_S8_EEENS6_IJNS7_ILi128EEESA_NS7_ILi256EEEEEELi256ENS_12float_e4m3_tEfNS_4arch4Sm90ELb0ELb0ELb0ELb1ELb1ELb0ELb0ELb1ELb0ELb1ELb0ELb0EEENS1_21CollectiveEpilogueFwdINS6_IJSA_SB_SA_EEES9_NS_10bfloat16_tESF_Li256ELb1ELb1ELb0ELb1EEENS1_36VarlenDynamicPersistentTileSchedulerILi128ELi128ELi256ELi128ELb0ELb1ELb1ELb0ELb1ELb1EEEEEEEEEvNT_6ParamsE)
        /*0410*/ 	.word	0x000000a8


	//----- nvinfo : EIATTR_FRAME_SIZE
	.align		4
.L_228:
        /*0414*/ 	.byte	0x04, 0x11
        /*0416*/ 	.short	(.L_230 - .L_229)
	.align		4
.L_229:
        /*0418*/ 	.word	index@(_ZN7cutlass13device_kernelIN5flash11enable_sm90INS1_16FlashAttnFwdSm90INS1_25CollectiveMainloopFwdSm90ILi2EN4cute5tupleIJNS5_1CILi1EEES8_S8_EEENS6_IJNS7_ILi128EEESA_NS7_ILi256EEEEEELi256ENS_12float_e4m3_tEfNS_4arch4Sm90ELb0ELb0ELb0ELb1ELb1ELb0ELb0ELb1ELb0ELb1ELb0ELb0EEENS1_21CollectiveEpilogueFwdINS6_IJSA_SB_SA_EEES9_NS_10bfloat16_tESF_Li256ELb1ELb1ELb0ELb1EEENS1_36VarlenDynamicPersistentTileSchedulerILi128ELi128ELi256ELi128ELb0ELb1ELb1ELb0ELb1ELb1EEEEEEEEEvNT_6ParamsE)
        /*041c*/ 	.word	0x00000010


	//----- nvinfo : EIATTR_REGCOUNT
	.align		4
.L_230:
        /*0420*/ 	.byte	0x04, 0x2f
        /*0422*/ 	.short	(.L_232 - .L_231)
	.align		4
.L_231:
        /*0424*/ 	.word	index@(_ZN7cutlass13device_kernelIN5flash11enable_sm90INS1_16FlashAttnFwdSm90INS1_25CollectiveMainloopFwdSm90ILi2EN4cute5tupleIJNS5_1CILi1EEES8_S8_EEENS6_IJNS7_ILi128EEESA_NS7_ILi256EEEEEELi256ENS_12float_e4m3_tEfNS_4arch4Sm90ELb0ELb0ELb0ELb0ELb1ELb0ELb0ELb1ELb0ELb1ELb0ELb0EEENS1_21CollectiveEpilogueFwdINS6_IJSA_SB_SA_EEES9_NS_10bfloat16_tESF_Li256ELb0ELb1ELb0ELb1EEENS1_29StaticPersistentTileSchedulerILb0EEEEEEEEEvNT_6ParamsE)
        /*0428*/ 	.word	0x000000a8


	//----- nvinfo : EIATTR_FRAME_SIZE
	.align		4
.L_232:
        /*042c*/ 	.byte	0x04, 0x11
        /*042e*/ 	.short	(.L_234 - .L_233)
	.align		4
.L_233:
        /*0430*/ 	.word	index@(_ZN7cutlass13device_kernelIN5flash11enable_sm90INS1_16FlashAttnFwdSm90INS1_25CollectiveMainloopFwdSm90ILi2EN4cute5tupleIJNS5_1CILi1EEES8_S8_EEENS6_IJNS7_ILi128EEESA_NS7_ILi256EEEEEELi256ENS_12float_e4m3_tEfNS_4arch4Sm90ELb0ELb0ELb0ELb0ELb1ELb0ELb0ELb1ELb0ELb1ELb0ELb0EEENS1_21CollectiveEpilogueFwdINS6_IJSA_SB_SA_EEES9_NS_10bfloat16_tESF_Li256ELb0ELb1ELb0ELb1EEENS1_29StaticPersistentTileSchedulerILb0EEEEEEEEEvNT_6ParamsE)
        /*0434*/ 	.word	0x00000010


	//----- nvinfo : EIATTR_MIN_STACK_SIZE
	.align		4
.L_234:
        /*0438*/ 	.byte	0x04, 0x12
        /*043a*/ 	.short	(.L_236 - .L_235)
	.align		4
.L_235:
        /*043c*/ 	.word	index@(_ZN7cutlass13device_kernelIN5flash11enable_sm90INS1_16FlashAttnFwdSm90INS1_25CollectiveMainloopFwdSm90ILi2EN4cute5tupleIJNS5_1CILi1EEES8_S8_EEENS6_IJNS7_ILi128EEESA_NS7_ILi256EEEEEELi256ENS_12float_e4m3_tEfNS_4arch4Sm90ELb0ELb0ELb0ELb0ELb1ELb0ELb0ELb1ELb0ELb1ELb0ELb0EEENS1_21CollectiveEpilogueFwdINS6_IJSA_SB_SA_EEES9_NS_10bfloat16_tESF_Li256ELb0ELb1ELb0ELb1EEENS1_29StaticPersistentTileSchedulerILb0EEEEEEEEEvNT_6ParamsE)
        /*0440*/ 	.word	0x00000010


	//----- nvinfo : EIATTR_MIN_STACK_SIZE
	.align		4
.L_236:
        /*0444*/ 	.byte	0x04, 0x12
        /*0446*/ 	.short	(.L_238 - .L_237)
	.align		4
.L_237:
        /*0448*/ 	.word	index@(_ZN7cutlass13device_kernelIN5flash11enable_sm90INS1_16FlashAttnFwdSm90INS1_25CollectiveMainloopFwdSm90ILi2EN4cute5tupleIJNS5_1CILi1EEES8_S8_EEENS6_IJNS7_ILi128EEESA_NS7_ILi256EEEEEELi256ENS_12float_e4m3_tEfNS_4arch4Sm90ELb0ELb0ELb0ELb1ELb1ELb0ELb0ELb1ELb0ELb1ELb0ELb0EEENS1_21CollectiveEpilogueFwdINS6_IJSA_SB_SA_EEES9_NS_10bfloat16_tESF_Li256ELb1ELb1ELb0ELb1EEENS1_36VarlenDynamicPersistentTileSchedulerILi128ELi128ELi256ELi128ELb0ELb1ELb1ELb0ELb1ELb1EEEEEEEEEvNT_6ParamsE)
        /*044c*/ 	.word	0x00000010


	//----- nvinfo : EIATTR_MIN_STACK_SIZE
	.align		4
.L_238:
        /*0450*/ 	.byte	0x04, 0x12
        /*0452*/ 	.short	(.L_240 - .L_239)
	.align		4
.L_239:
        /*0454*/ 	.word	index@(_ZN7cutlass13device_kernelIN5flash11enable_sm90INS1_16FlashAttnFwdSm90INS1_25CollectiveMainloopFwdSm90ILi2EN4cute5tupleIJNS5_1CILi1EEES8_S8_EEENS6_IJNS7_ILi128EEESA_NS7_ILi256EEEEEELi256ENS_12float_e4m3_tEfNS_4arch4Sm90ELb0ELb0ELb0ELb1ELb1ELb1ELb0ELb1ELb0ELb1ELb0ELb0EEENS1_21CollectiveEpilogueFwdINS6_IJSA_SB_SA_EEES9_NS_10bfloat16_tESF_Li256ELb1ELb1ELb0ELb1EEENS1_36VarlenDynamicPersistentTileSchedulerILi128ELi128ELi256ELi128ELb0ELb1ELb1ELb0ELb1ELb1EEEEEEEEEvNT_6ParamsE)
        /*0458*/ 	.word	0x00000060


	//----- nvinfo : EIATTR_MIN_STACK_SIZE
	.align		4
.L_240:
        /*045c*/ 	.byte	0x04, 0x12
        /*045e*/ 	.short	(.L_242 - .L_241)
	.align		4
.L_241:
        /*0460*/ 	.word	index@(_ZN7cutlass13device_kernelIN5flash11enable_sm90INS1_16FlashAttnFwdSm90INS1_25CollectiveMainloopFwdSm90ILi2EN4cute5tupleIJNS5_1CILi1EEES8_S8_EEENS6_IJNS7_ILi128EEENS7_ILi64EEENS7_ILi256EEEEEELi256ENS_12float_e4m3_tEfNS_4arch4Sm90ELb0ELb1ELb0ELb0ELb1ELb0ELb0ELb1ELb0ELb1ELb0ELb0EEENS1_21CollectiveEpilogueFwdINS6_IJSA_SC_SB_EEES9_NS_10bfloat16_tESG_Li256ELb0ELb1ELb0ELb1EEENS1_30DynamicPersistentTileSchedulerILi256ELi128ELb0ELb1ELb1EEEEEEEEEvNT_6ParamsE)
        /*0464*/ 	.word	0x00000008


	//----- nvinfo : EIATTR_MIN_STACK_SIZE
	.align		4
.L_242:
        /*0468*/ 	.byte	0x04, 0x12
        /*046a*/ 	.short	(.L_244 - .L_243)
	.align		4
.L_243:
        /*046c*/ 	.word	index@(_ZN7cutlass13device_kernelIN5flash11enable_sm90INS1_16FlashAttnFwdSm90INS1_25CollectiveMainloopFwdSm90ILi2EN4cute5tupleIJNS5_1CILi1EEES8_S8_EEENS6_IJNS7_ILi128EEENS7_ILi64EEENS7_ILi256EEEEEELi256ENS_12float_e4m3_tEfNS_4arch4Sm90ELb0ELb1ELb0ELb1ELb1ELb0ELb0ELb1ELb0ELb1ELb0ELb0EEENS1_21CollectiveEpilogueFwdINS6_IJSA_SC_SB_EEES9_NS_10bfloat16_tESG_Li256ELb1ELb1ELb0ELb1EEENS1_36VarlenDynamicPersistentTileSchedulerILi128ELi64ELi256ELi128ELb0ELb1ELb1ELb1ELb0ELb1EEEEEEEEEvNT_6ParamsE)
        /*0470*/ 	.word	0x00000018


	//----- nvinfo : EIATTR_MIN_STACK_SIZE
	.align		4
.L_244:
        /*0474*/ 	.byte	0x04, 0x12
        /*0476*/ 	.short	(.L_246 - .L_245)
	.align		4
.L_245:
        /*0478*/ 	.word	index@(_ZN7cutlass13device_kernelIN5flash11enable_sm90INS1_16FlashAttnFwdSm90INS1_25CollectiveMainloopFwdSm90ILi2EN4cute5tupleIJNS5_1CILi1EEES8_S8_EEENS6_IJNS7_ILi128EEENS7_ILi64EEENS7_ILi256EEEEEELi256ENS_12float_e4m3_tEfNS_4arch4Sm90ELb0ELb1ELb0ELb1ELb1ELb1ELb0ELb1ELb0ELb1ELb0ELb0EEENS1_21CollectiveEpilogueFwdINS6_IJSA_SC_SB_EEES9_NS_10bfloat16_tESG_Li256ELb1ELb1ELb0ELb1EEENS1_36VarlenDynamicPersistentTileSchedulerILi128ELi64ELi256ELi128ELb0ELb1ELb1ELb1ELb0ELb1EEEEEEEEEvNT_6ParamsE)
        /*047c*/ 	.word	0x00000038


	//----- nvinfo : EIATTR_MIN_STACK_SIZE
	.align		4
.L_246:
        /*0480*/ 	.byte	0x04, 0x12
        /*0482*/ 	.short	(.L_248 - .L_247)
	.align		4
.L_247:
        /*0484*/ 	.word	index@(_ZN7cutlass13device_kernelIN5flash11enable_sm90INS1_16FlashAttnFwdSm90INS1_25CollectiveMainloopFwdSm90ILi2EN4cute5tupleIJNS5_1CILi1EEES8_S8_EEENS6_IJNS7_ILi128EEESA_NS7_ILi256EEEEEELi256ENS_12float_e4m3_tEfNS_4arch4Sm90ELb1ELb0ELb0ELb0ELb1ELb0ELb0ELb1ELb0ELb1ELb0ELb0EEENS1_21CollectiveEpilogueFwdINS6_IJSA_SB_SA_EEES9_NS_10bfloat16_tESF_Li256ELb0ELb1ELb0ELb1EEENS1_30DynamicPersistentTileSchedulerILi256ELi128ELb0ELb1ELb1EEEEEEEEEvNT_6ParamsE)
        /*0488*/ 	.word	0x00000010


	//----- nvinfo : EIATTR_MIN_STACK_SIZE
	.align		4
.L_248:
        /*048c*/ 	.byte	0x04, 0x12
        /*048e*/ 	.short	(.L_250 - .L_249)
	.align		4
.L_249:
        /*0490*/ 	.word	index@(_ZN7cutlass13device_kernelIN5flash11enable_sm90INS1_16FlashAttnFwdSm90INS1_25CollectiveMainloopFwdSm90ILi2EN4cute5tupleIJNS5_1CILi1EEES8_S8_EEENS6_IJNS7_ILi128EEESA_NS7_ILi256EEEEEELi256ENS_12float_e4m3_tEfNS_4arch4Sm90ELb1ELb0ELb0ELb1ELb1ELb0ELb0ELb1ELb0ELb1ELb0ELb0EEENS1_21CollectiveEpilogueFwdINS6_IJSA_SB_SA_EEES9_NS_10bfloat16_tESF_Li256ELb1ELb1ELb0ELb1EEENS1_36VarlenDynamicPersistentTileSchedulerILi128ELi128ELi256ELi128ELb0ELb1ELb1ELb1ELb1ELb1EEEEEEEEEvNT_6ParamsE)
        /*0494*/ 	.word	0x00000010


	//----- nvinfo : EIATTR_MIN_STACK_SIZE
	.align		4
.L_250:
        /*0498*/ 	.byte	0x04, 0x12
        /*049a*/ 	.short	(.L_252 - .L_251)
	.align		4
.L_251:
        /*049c*/ 	.word	index@(_ZN7cutlass13device_kernelIN5flash11enable_sm90INS1_16FlashAttnFwdSm90INS1_25CollectiveMainloopFwdSm90ILi2EN4cute5tupleIJNS5_1CILi1EEES8_S8_EEENS6_IJNS7_ILi128EEESA_NS7_ILi256EEEEEELi256ENS_12float_e4m3_tEfNS_4arch4Sm90ELb1ELb0ELb0ELb1ELb1ELb1ELb0ELb1ELb0ELb1ELb0ELb0EEENS1_21CollectiveEpilogueFwdINS6_IJSA_SB_SA_EEES9_NS_10bfloat16_tESF_Li256ELb1ELb1ELb0ELb1EEENS1_36VarlenDynamicPersistentTileSchedulerILi128ELi128ELi256ELi128ELb0ELb1ELb1ELb1ELb1ELb1EEEEEEEEEvNT_6ParamsE)
        /*04a0*/ 	.word	0x00000058


	//----- nvinfo : EIATTR_MIN_STACK_SIZE
	.align		4
.L_252:
        /*04a4*/ 	.byte	0x04, 0x12
        /*04a6*/ 	.short	(.L_254 - .L_253)
	.align		4
.L_253:
        /*04a8*/ 	.word	index@(_ZN7cutlass13device_kernelIN5flash11enable_sm90INS1_16FlashAttnFwdSm90INS1_25CollectiveMainloopFwdSm90ILi2EN4cute5tupleIJNS5_1CILi1EEES8_S8_EEENS6_IJNS7_ILi128EEENS7_ILi160EEENS7_ILi192EEEEEELi192ENS_12float_e4m3_tEfNS_4arch4Sm90ELb0ELb0ELb0ELb0ELb1ELb0ELb0ELb1ELb1ELb1ELb0ELb0EEENS1_21CollectiveEpilogueFwdINS6_IJSA_SC_SB_EEES9_NS_10bfloat16_tESG_Li256ELb0ELb1ELb0ELb1EEENS1_29StaticPersistentTileSchedulerILb0EEEEEEEEEvNT_6ParamsE)
        /*04ac*/ 	.word	0x00000020


	//----- nvinfo : EIATTR_MIN_STACK_SIZE
	.align		4
.L_254:
        /*04b0*/ 	.byte	0x04, 0x12
        /*04b2*/ 	.short	(.L_256 - .L_255)
	.align		4
.L_255:
        /*04b4*/ 	.word	index@(_ZN7cutlass13device_kernelIN5flash11enable_sm90INS1_16FlashAttnFwdSm90INS1_25CollectiveMainloopFwdSm90ILi2EN4cute5tupleIJNS5_1CILi1EEES8_S8_EEENS6_IJNS7_ILi128EEENS7_ILi160EEENS7_ILi192EEEEEELi192ENS_12float_e4m3_tEfNS_4arch4Sm90ELb0ELb0ELb0ELb1ELb1ELb0ELb0ELb1ELb1ELb1ELb0ELb0EEENS1_21CollectiveEpilogueFwdINS6_IJSA_SC_SB_EEES9_NS_10bfloat16_tESG_Li256ELb1ELb1ELb0ELb1EEENS1_36VarlenDynamicPersistentTileSchedulerILi128ELi160ELi256ELi128ELb0ELb1ELb1ELb0ELb1ELb1EEEEEEEEEvNT_6ParamsE)
        /*04b8*/ 	.word	0x00000020


	//----- nvinfo : EIATTR_MIN_STACK_SIZE
	.align		4
.L_256:
        /*04bc*/ 	.byte	0x04, 0x12
        /*04be*/ 	.short	(.L_258 - .L_257)
	.align		4
.L_257:
        /*04c0*/ 	.word	index@(_ZN7cutlass13device_kernelIN5flash11enable_sm90INS1_16FlashAttnFwdSm90INS1_25CollectiveMainloopFwdSm90ILi2EN4cute5tupleIJNS5_1CILi1EEES8_S8_EEENS6_IJNS7_ILi128EEENS7_ILi160EEENS7_ILi192EEEEEELi192ENS_12float_e4m3_tEfNS_4arch4Sm90ELb0ELb0ELb0ELb1ELb1ELb1ELb0ELb1ELb1ELb1ELb0ELb0EEENS1_21CollectiveEpilogueFwdINS6_IJSA_SC_SB_EEES9_NS_10bfloat16_tESG_Li256ELb1ELb1ELb0ELb1EEENS1_36VarlenDynamicPersistentTileSchedulerILi128ELi160ELi256ELi128ELb0ELb1ELb1ELb0ELb1ELb1EEEEEEEEEvNT_6ParamsE)
        /*04c4*/ 	.word	0x00000070


	//----- nvinfo : EIATTR_MIN_STACK_SIZE
	.align		4
.L_258:
        /*04c8*/ 	.byte	0x04, 0x12
        /*04ca*/ 	.short	(.L_260 - .L_259)
	.align		4
.L_259:
        /*04cc*/ 	.word	index@(_ZN7cutlass13device_kernelIN5flash11enable_sm90INS1_16FlashAttnFwdSm90INS1_25CollectiveMainloopFwdSm90ILi2EN4cute5tupleIJNS5_1CILi1EEES8_S8_EEENS6_IJNS7_ILi128EEESA_NS7_ILi192EEEEEELi192ENS_12float_e4m3_tEfNS_4arch4Sm90ELb0ELb1ELb0ELb0ELb1ELb0ELb0ELb1ELb1ELb1ELb0ELb0EEENS1_21CollectiveEpilogueFwdINS6_IJSA_SB_SA_EEES9_NS_10bfloat16_tESF_Li256ELb0ELb1ELb0ELb1EEENS1_30DynamicPersistentTileSchedulerILi256ELi128ELb0ELb1ELb1EEEEEEEEEvNT_6ParamsE)
        /*04d0*/ 	.word	0x00000010


	//----- nvinfo : EIATTR_MIN_STACK_SIZE
	.align		4
.L_260:
        /*04d4*/ 	.byte	0x04, 0x12
        /*04d6*/ 	.short	(.L_262 - .L_261)
	.align		4
.L_261:
        /*04d8*/ 	.word	index@(_ZN7cutlass13device_kernelIN5flash11enable_sm90INS1_16FlashAttnFwdSm90INS1_25CollectiveMainloopFwdSm90ILi2EN4cute5tupleIJNS5_1CILi1EEES8_S8_EEENS6_IJNS7_ILi128EEESA_NS7_ILi192EEEEEELi192ENS_12float_e4m3_tEfNS_4arch4Sm90ELb0ELb1ELb0ELb1ELb1ELb0ELb0ELb1ELb1ELb1ELb0ELb0EEENS1_21CollectiveEpilogueFwdINS6_IJSA_SB_SA_EEES9_NS_10bfloat16_tESF_Li256ELb1ELb1ELb0ELb1EEENS1_36VarlenDynamicPersistentTileSchedulerILi128ELi128ELi256ELi128ELb0ELb1ELb1ELb1ELb0ELb1EEEEEEEEEvNT_6ParamsE)
        /*04dc*/ 	.word	0x00000020


	//----- nvinfo : EIATTR_MIN_STACK_SIZE
	.align		4
.L_262:
        /*04e0*/ 	.byte	0x04, 0x12
        /*04e2*/ 	.short	(.L_264 - .L_263)
	.align		4
.L_263:
        /*04e4*/ 	.word	index@(_ZN7cutlass13device_kernelIN5flash11enable_sm90INS1_16FlashAttnFwdSm90INS1_25CollectiveMainloopFwdSm90ILi2EN4cute5tupleIJNS5_1CILi1EEES8_S8_EEENS6_IJNS7_ILi128EEESA_NS7_ILi192EEEEEELi192ENS_12float_e4m3_tEfNS_4arch4Sm90ELb0ELb1ELb0ELb1ELb1ELb1ELb0ELb1ELb1ELb1ELb0ELb0EEENS1_21CollectiveEpilogueFwdINS6_IJSA_SB_SA_EEES9_NS_10bfloat16_tESF_Li256ELb1ELb1ELb0ELb1EEENS1_36VarlenDynamicPersistentTileSchedulerILi128ELi128ELi256ELi128ELb0ELb1ELb1ELb1ELb0ELb1EEEEEEEEEvNT_6ParamsE)
        /*04e8*/ 	.word	0x00000058


	//----- nvinfo : EIATTR_MIN_STACK_SIZE
	.align		4
.L_264:
        /*04ec*/ 	.byte	0x04, 0x12
        /*04ee*/ 	.short	(.L_266 - .L_265)
	.align		4
.L_265:
        /*04f0*/ 	.word	index@(_ZN7cutlass13device_kernelIN5flash11enable_sm90INS1_16FlashAttnFwdSm90INS1_25CollectiveMainloopFwdSm90ILi2EN4cute5tupleIJNS5_1CILi1EEES8_S8_EEENS6_IJNS7_ILi128EEENS7_ILi160EEENS7_ILi192EEEEEELi192ENS_12float_e4m3_tEfNS_4arch4Sm90ELb1ELb0ELb0ELb0ELb1ELb0ELb0ELb1ELb1ELb1ELb0ELb0EEENS1_21CollectiveEpilogueFwdINS6_IJSA_SC_SB_EEES9_NS_10bfloat16_tESG_Li256ELb0ELb1ELb0ELb1EEENS1_30DynamicPersistentTileSchedulerILi256ELi128ELb0ELb1ELb1EEEEEEEEEvNT_6ParamsE)
        /*04f4*/ 	.word	0x00000020


	//----- nvinfo : EIATTR_MIN_STACK_SIZE
	.align		4
.L_266:
        /*04f8*/ 	.byte	0x04, 0x12
        /*04fa*/ 	.short	(.L_268 - .L_267)
	.align		4
.L_267:
        /*04fc*/ 	.word	index@(_ZN7cutlass13device_kernelIN5flash11enable_sm90INS1_16FlashAttnFwdSm90INS1_25CollectiveMainloopFwdSm90ILi2EN4cute5tupleIJNS5_1CILi1EEES8_S8_EEENS6_IJNS7_ILi128EEENS7_ILi160EEENS7_ILi192EEEEEELi192ENS_12float_e4m3_tEfNS_4arch4Sm90ELb1ELb0ELb0ELb1ELb1ELb0ELb0ELb1ELb1ELb1ELb0ELb0EEENS1_21CollectiveEpilogueFwdINS6_IJSA_SC_SB_EEES9_NS_10bfloat16_tESG_Li256ELb1ELb1ELb0ELb1EEENS1_36VarlenDynamicPersistentTileSchedulerILi128ELi160ELi256ELi128ELb0ELb1ELb1ELb1ELb1ELb1EEEEEEEEEvNT_6ParamsE)
        /*0500*/ 	.word	0x00000018


	//----- nvinfo : EIATTR_MIN_STACK_SIZE
	.align		4
.L_268:
        /*0504*/ 	.byte	0x04, 0x12
        /*0506*/ 	.short	(.L_270 - .L_269)
	.align		4
.L_269:
        /*0508*/ 	.word	index@(_ZN7cutlass13device_kernelIN5flash11enable_sm90INS1_16FlashAttnFwdSm90INS1_25CollectiveMainloopFwdSm90ILi2EN4cute5tupleIJNS5_1CILi1EEES8_S8_EEENS6_IJNS7_ILi128EEENS7_ILi160EEENS7_ILi192EEEEEELi192ENS_12float_e4m3_tEfNS_4arch4Sm90ELb1ELb0ELb0ELb1ELb1ELb1ELb0ELb1ELb1ELb1ELb0ELb0EEENS1_21CollectiveEpilogueFwdINS6_IJSA_SC_SB_EEES9_NS_10bfloat16_tESG_Li256ELb1ELb1ELb0ELb1EEENS1_36VarlenDynamicPersistentTileSchedulerILi128ELi160ELi256ELi128ELb0ELb1ELb1ELb1ELb1ELb1EEEEEEEEEvNT_6ParamsE)
        /*050c*/ 	.word	0x00000078


	//----- nvinfo : EIATTR_MIN_STACK_SIZE
	.align		4
.L_270:
        /*0510*/ 	.byte	0x04, 0x12
        /*0512*/ 	.short	(.L_272 - .L_271)
	.align		4
.L_271:
        /*0514*/ 	.word	index@(_ZN7cutlass13device_kernelIN5flash11enable_sm90INS1_16FlashAttnFwdSm90INS1_25CollectiveMainloopFwdSm90ILi2EN4cute5tupleIJNS5_1CILi1EEES8_S8_EEENS6_IJNS7_ILi128EEENS7_ILi160EEESA_EEELi128ENS_12float_e4m3_tEfNS_4arch4Sm90ELb0ELb0ELb0ELb0ELb1ELb0ELb0ELb1ELb1ELb1ELb0ELb0EEENS1_21CollectiveEpilogueFwdINS6_IJSA_SA_SB_EEES9_NS_10bfloat16_tESF_Li256ELb0ELb1ELb0ELb1EEENS1_29StaticPersistentTileSchedulerILb0EEEEEEEEEvNT_6ParamsE)
        /*0518*/ 	.word	0x00000030


	//----- nvinfo : EIATTR_MIN_STACK_SIZE
	.align		4
.L_272:
        /*051c*/ 	.byte	0x04, 0x12
        /*051e*/ 	.short	(.L_274 - .L_273)
	.align		4
.L_273:
        /*0520*/ 	.word	index@(_ZN7cutlass13device_kernelIN5flash11enable_sm90INS1_16FlashAttnFwdSm90INS1_25CollectiveMainloopFwdSm90ILi2EN4cute5tupleIJNS5_1CILi1EEES8_S8_EEENS6_IJNS7_ILi128EEENS7_ILi160EEESA_EEELi128ENS_12float_e4m3_tEfNS_4arch4Sm90ELb0ELb0ELb0ELb1ELb1ELb0ELb0ELb1ELb1ELb1ELb0ELb0EEENS1_21CollectiveEpilogueFwdINS6_IJSA_SA_SB_EEES9_NS_10bfloat16_tESF_Li256ELb1ELb1ELb0ELb1EEENS1_36VarlenDynamicPersistentTileSchedulerILi128ELi160ELi256ELi128ELb0ELb1ELb1ELb0ELb1ELb1EEEEEEEEEvNT_6ParamsE)
        /*0524*/ 	.word	0x00000020


	//----- nvinfo : EIATTR_MIN_STACK_SIZE
	.align		4
.L_274:
        /*0528*/ 	.byte	0x04, 0x12
        /*052a*/ 	.short	(.L_276 - .L_275)
	.align		4
.L_275:
        /*052c*/ 	.word	index@(_ZN7cutlass13device_kernelIN5flash11enable_sm90INS1_16FlashAttnFwdSm90INS1_25CollectiveMainloopFwdSm90ILi2EN4cute5tupleIJNS5_1CILi1EEES8_S8_EEENS6_IJNS7_ILi128EEENS7_ILi160EEESA_EEELi128ENS_12float_e4m3_tEfNS_4arch4Sm90ELb0ELb0ELb0ELb1ELb1ELb1ELb0ELb1ELb1ELb1ELb0ELb0EEENS1_21CollectiveEpilogueFwdINS6_IJSA_SA_SB_EEES9_NS_10bfloat16_tESF_Li256ELb1ELb1ELb0ELb1EEENS1_36VarlenDynamicPersistentTileSchedulerILi128ELi160ELi256ELi128ELb0ELb1ELb1ELb0ELb1ELb1EEEEEEEEEvNT_6ParamsE)
        /*0530*/ 	.word	0x00000050


	//----- nvinfo : EIATTR_MIN_STACK_SIZE
	.align		4
.L_276:
        /*0534*/ 	.byte	0x04, 0x12
        /*0536*/ 	.short	(.L_278 - .L_277)
	.align		4
.L_277:
        /*0538*/ 	.word	index@(_ZN7cutlass13device_kernelIN5flash11enable_sm90INS1_16FlashAttnFwdSm90INS1_25CollectiveMainloopFwdSm90ILi2EN4cute5tupleIJNS5_1CILi1EEES8_S8_EEENS6_IJNS7_ILi128EEENS7_ILi160EEESA_EEELi128ENS_12float_e4m3_tEfNS_4arch4Sm90ELb0ELb1ELb0ELb0ELb1ELb0ELb0ELb1ELb1ELb1ELb0ELb0EEENS1_21CollectiveEpilogueFwdINS6_IJSA_SA_SB_EEES9_NS_10bfloat16_tESF_Li256ELb0ELb1ELb0ELb1EEENS1_30DynamicPersistentTileSchedulerILi256ELi128ELb0ELb1ELb1EEEEEEEEEvNT_6ParamsE)
        /*053c*/ 	.word	0x00000028


	//----- nvinfo : EIATTR_MIN_STACK_SIZE
	.align		4
.L_278:
        /*0540*/ 	.byte	0x04, 0x12
        /*0542*/ 	.short	(.L_280 - .L_279)
	.align		4
.L_279:
        /*0544*/ 	.word	index@(_ZN7cutlass13device_kernelIN5flash11enable_sm90INS1_16FlashAttnFwdSm90INS1_25CollectiveMainloopFwdSm90ILi2EN4cute5tupleIJNS5_1CILi1EEES8_S8_EEENS6_IJNS7_ILi128EEENS7_ILi160EEESA_EEELi128ENS_12float_e4m3_tEfNS_4arch4Sm90ELb0ELb1ELb0ELb1ELb1ELb0ELb0ELb1ELb1ELb1ELb0ELb0EEENS1_21CollectiveEpilogueFwdINS6_IJSA_SA_SB_EEES9_NS_10bfloat16_tESF_Li256ELb1ELb1ELb0ELb1EEENS1_36VarlenDynamicPersistentTileSchedulerILi128ELi160ELi256ELi128ELb0ELb1ELb1ELb1ELb0ELb1EEEEEEEEEvNT_6ParamsE)
        /*0548*/ 	.word	0x00000028


	//----- nvinfo : EIATTR_MIN_STACK_SIZE
	.align		4
.L_280:
        /*054c*/ 	.byte	0x04, 0x12
        /*054e*/ 	.short	(.L_282 - .L_281)
	.align		4
.L_281:
        /*0550*/ 	.word	index@(_ZN7cutlass13device_kernelIN5flash11enable_sm90INS1_16FlashAttnFwdSm90INS1_25CollectiveMainloopFwdSm90ILi2EN4cute5tupleIJNS5_1CILi1EEES8_S8_EEENS6_IJNS7_ILi128EEENS7_ILi160EEESA_EEELi128ENS_12float_e4m3_tEfNS_4arch4Sm90ELb0ELb1ELb0ELb1ELb1ELb1ELb0ELb1ELb1ELb1ELb0ELb0EEENS1_21CollectiveEpilogueFwdINS6_IJSA_SA_SB_EEES9_NS_10bfloat16_tESF_Li256ELb1ELb1ELb0ELb1EEENS1_36VarlenDynamicPersistentTileSchedulerILi128ELi160ELi256ELi128ELb0ELb1ELb1ELb1ELb0ELb1EEEEEEEEEvNT_6ParamsE)
        /*0554*/ 	.word	0x00000050


	//----- nvinfo : EIATTR_MIN_STACK_SIZE
	.align		4
.L_282:
        /*0558*/ 	.byte	0x04, 0x12
        /*055a*/ 	.short	(.L_284 - .L_283)
	.align		4
.L_283:
        /*055c*/ 	.word	index@(_ZN7cutlass13device_kernelIN5flash11enable_sm90INS1_16FlashAttnFwdSm90INS1_25CollectiveMainloopFwdSm90ILi2EN4cute5tupleIJNS5_1CILi1EEES8_S8_EEENS6_IJNS7_ILi128EEENS7_ILi160EEESA_EEELi128ENS_12float_e4m3_tEfNS_4arch4Sm90ELb1ELb0ELb0ELb0ELb1ELb0ELb0ELb1ELb1ELb1ELb0ELb0EEENS1_21CollectiveEpilogueFwdINS6_IJSA_SA_SB_EEES9_NS_10bfloat16_tESF_Li256ELb0ELb1ELb0ELb1EEENS1_30DynamicPersistentTileSchedulerILi256ELi128ELb0ELb1ELb1EEEEEEEEEvNT_6ParamsE)
        /*0560*/ 	.word	0x00000028


	//----- nvinfo : EIATTR_MIN_STACK_SIZE
	.align		4
.L_284:
        /*0564*/ 	.byte	0x04, 0x12
        /*0566*/ 	.short	(.L_286 - .L_285)
	.align		4
.L_285:
        /*0568*/ 	.word	index@(_ZN7cutlass13device_kernelIN5flash11enable_sm90INS1_16FlashAttnFwdSm90INS1_25CollectiveMainloopFwdSm90ILi2EN4cute5tupleIJNS5_1CILi1EEES8_S8_EEENS6_IJNS7_ILi128EEENS7_ILi160EEESA_EEELi128ENS_12float_e4m3_tEfNS_4arch4Sm90ELb1ELb0ELb0ELb1ELb1ELb0ELb0ELb1ELb1ELb1ELb0ELb0EEENS1_21CollectiveEpilogueFwdINS6_IJSA_SA_SB_EEES9_NS_10bfloat16_tESF_Li256ELb1ELb1ELb0ELb1EEENS1_36VarlenDynamicPersistentTileSchedulerILi128ELi160ELi256ELi128ELb0ELb1ELb1ELb1ELb1ELb1EEEEEEEEEvNT_6ParamsE)
        /*056c*/ 	.word	0x00000020


	//----- nvinfo : EIATTR_MIN_STACK_SIZE
	.align		4
.L_286:
        /*0570*/ 	.byte	0x04, 0x12
        /*0572*/ 	.short	(.L_288 - .L_287)
	.align		4
.L_287:
        /*0574*/ 	.word	index@(_ZN7cutlass13device_kernelIN5flash11enable_sm90INS1_16FlashAttnFwdSm90INS1_25CollectiveMainloopFwdSm90ILi2EN4cute5tupleIJNS5_1CILi1EEES8_S8_EEENS6_IJNS7_ILi128EEENS7_ILi160EEESA_EEELi128ENS_12float_e4m3_tEfNS_4arch4Sm90ELb1ELb0ELb0ELb1ELb1ELb1ELb0ELb1ELb1ELb1ELb0ELb0EEENS1_21CollectiveEpilogueFwdINS6_IJSA_SA_SB_EEES9_NS_10bfloat16_tESF_Li256ELb1ELb1ELb0ELb1EEENS1_36VarlenDynamicPersistentTileSchedulerILi128ELi160ELi256ELi128ELb0ELb1ELb1ELb1ELb1ELb1EEEEEEEEEvNT_6ParamsE)
        /*0578*/ 	.word	0x00000050


	//----- nvinfo : EIATTR_MIN_STACK_SIZE
	.align		4
.L_288:
        /*057c*/ 	.byte	0x04, 0x12
        /*057e*/ 	.short	(.L_290 - .L_289)
	.align		4
.L_289:
        /*0580*/ 	.word	index@(_ZN7cutlass13device_kernelIN5flash11enable_sm90INS1_16FlashAttnFwdSm90INS1_25CollectiveMainloopFwdSm90ILi2EN4cute5tupleIJNS5_1CILi1EEES8_S8_EEENS6_IJNS7_ILi192EEENS7_ILi128EEENS7_ILi96EEEEEELi96ENS_12float_e4m3_tEfNS_4arch4Sm90ELb0ELb0ELb0ELb0ELb1ELb0ELb0ELb1ELb1ELb1ELb0ELb0EEENS1_21CollectiveEpilogueFwdINS6_IJSA_SC_SB_EEES9_NS_10bfloat16_tESG_Li384ELb0ELb1ELb0ELb1EEENS1_29StaticPersistentTileSchedulerILb0EEEEEEEEEvNT_6ParamsE)
        /*0584*/ 	.word	0x00000018


	//----- nvinfo : EIATTR_MIN_STACK_SIZE
	.align		4
.L_290:
        /*0588*/ 	.byte	0x04, 0x12
        /*058a*/ 	.short	(.L_292 - .L_291)
	.align		4
.L_291:
        /*058c*/ 	.word	index@(_ZN7cutlass13device_kernelIN5flash11enable_sm90INS1_16FlashAttnFwdSm90INS1_25CollectiveMainloopFwdSm90ILi2EN4cute5tupleIJNS5_1CILi1EEES8_S8_EEENS6_IJNS7_ILi192EEENS7_ILi128EEENS7_ILi96EEEEEELi96ENS_12float_e4m3_tEfNS_4arch4Sm90ELb0ELb0ELb0ELb1ELb1ELb0ELb0ELb1ELb1ELb1ELb0ELb0EEENS1_21CollectiveEpilogueFwdINS6_IJSA_SC_SB_EEES9_NS_10bfloat16_tESG_Li384ELb1ELb1ELb0ELb1EEENS1_36VarlenDynamicPersistentTileSchedulerILi192ELi128ELi384ELi128ELb0ELb1ELb1ELb0ELb1ELb1EEEEEEEEEvNT_6ParamsE)
        /*0590*/ 	.word	0x00000020


	//----- nvinfo : EIATTR_MIN_STACK_SIZE
	.align		4
.L_292:
        /*0594*/ 	.byte	0x04, 0x12
        /*0596*/ 	.short	(.L_294 - .L_293)
	.align		4
.L_293:
        /*0598*/ 	.word	index@(_ZN7cutlass13device_kernelIN5flash11enable_sm90INS1_16FlashAttnFwdSm90INS1_25CollectiveMainloopFwdSm90ILi2EN4cute5tupleIJNS5_1CILi1EEES8_S8_EEENS6_IJNS7_ILi192EEENS7_ILi128EEENS7_ILi96EEEEEELi96ENS_12float_e4m3_tEfNS_4arch4Sm90ELb0ELb0ELb0ELb1ELb1ELb1ELb0ELb1ELb1ELb1ELb0ELb0EEENS1_21CollectiveEpilogueFwdINS6_IJSA_SC_SB_EEES9_NS_10bfloat16_tESG_Li384ELb1ELb1ELb0ELb1EEENS1_36VarlenDynamicPersistentTileSchedulerILi192ELi128ELi384ELi128ELb0ELb1ELb1ELb0ELb1ELb1EEEEEEEEEvNT_6ParamsE)
        /*059c*/ 	.word	0x00000080


	//----- nvinfo : EIATTR_MIN_STACK_SIZE
	.align		4
.L_294:
        /*05a0*/ 	.byte	0x04, 0x12
        /*05a2*/ 	.short	(.L_296 - .L_295)
	.align		4
.L_295:
        /*05a4*/ 	.word	index@(_ZN7cutlass13device_kernelIN5flash11enable_sm90INS1_16FlashAttnFwdSm90INS1_25CollectiveMainloopFwdSm90ILi2EN4cute5tupleIJNS5_1CILi1EEES8_S8_EEENS6_IJNS7_ILi192EEENS7_ILi128EEENS7_ILi96EEEEEELi96ENS_12float_e4m3_tEfNS_4arch4Sm90ELb0ELb1ELb0ELb0ELb1ELb0ELb0ELb1ELb1ELb1ELb0ELb0EEENS1_21CollectiveEpilogueFwdINS6_IJSA_SC_SB_EEES9_NS_10bfloat16_tESG_Li384ELb0ELb1ELb0ELb1EEENS1_30DynamicPersistentTileSchedulerILi384ELi128ELb0ELb1ELb1EEEEEEEEEvNT_6ParamsE)
        /*05a8*/ 	.word	0x00000020


	//----- nvinfo : EIATTR_MIN_STACK_SIZE
	.align		4
.L_296:
        /*05ac*/ 	.byte	0x04, 0x12
        /*05ae*/ 	.short	(.L_298 - .L_297)
	.align		4
.L_297:
        /*05b0*/ 	.word	index@(_ZN7cutlass13device_kernelIN5flash11enable_sm90INS1_16FlashAttnFwdSm90INS1_25CollectiveMainloopFwdSm90ILi2EN4cute5tupleIJNS5_1CILi1EEES8_S8_EEENS6_IJNS7_ILi192EEENS7_ILi128EEENS7_ILi96EEEEEELi96ENS_12float_e4m3_tEfNS_4arch4Sm90ELb0ELb1ELb0ELb1ELb1ELb0ELb0ELb1ELb1ELb1ELb0ELb0EEENS1_21CollectiveEpilogueFwdINS6_IJSA_SC_SB_EEES9_NS_10bfloat16_tESG_Li384ELb1ELb1ELb0ELb1EEENS1_36VarlenDynamicPersistentTileSchedulerILi192ELi128ELi384ELi128ELb0ELb1ELb1ELb1ELb0ELb1EEEEEEEEEvNT_6ParamsE)
        /*05b4*/ 	.word	0x00000030


	//----- nvinfo : EIATTR_MIN_STACK_SIZE
	.align		4
.L_298:
        /*05b8*/ 	.byte	0x04, 0x12
        /*05ba*/ 	.short	(.L_300 - .L_299)
	.align		4
.L_299:
        /*05bc*/ 	.word	index@(_ZN7cutlass13device_kernelIN5flash11enable_sm90INS1_16FlashAttnFwdSm90INS1_25CollectiveMainloopFwdSm90ILi2EN4cute5tupleIJNS5_1CILi1EEES8_S8_EEENS6_IJNS7_ILi192EEENS7_ILi128EEENS7_ILi96EEEEEELi96ENS_12float_e4m3_tEfNS_4arch4Sm90ELb0ELb1ELb0ELb1ELb1ELb1ELb0ELb1ELb1ELb1ELb0ELb0EEENS1_21CollectiveEpilogueFwdINS6_IJSA_SC_SB_EEES9_NS_10bfloat16_tESG_Li384ELb1ELb1ELb0ELb1EEENS1_36VarlenDynamicPersistentTileSchedulerILi192ELi128ELi384ELi128ELb0ELb1ELb1ELb1ELb0ELb1EEEEEEEEEvNT_6ParamsE)
        /*05c0*/ 	.word	0x00000090


	//----- nvinfo : EIATTR_MIN_STACK_SIZE
	.align		4
.L_300:
        /*05c4*/ 	.byte	0x04, 0x12
        /*05c6*/ 	.short	(.L_302 - .L_301)
	.align		4
.L_301:
        /*05c8*/ 	.word	index@(_ZN7cutlass13device_kernelIN5flash11enable_sm90INS1_16FlashAttnFwdSm90INS1_25CollectiveMainloopFwdSm90ILi2EN4cute5tupleIJNS5_1CILi1EEES8_S8_EEENS6_IJNS7_ILi192EEENS7_ILi128EEENS7_ILi96EEEEEELi96ENS_12float_e4m3_tEfNS_4arch4Sm90ELb1ELb0ELb0ELb0ELb1ELb0ELb0ELb1ELb1ELb1ELb0ELb0EEENS1_21CollectiveEpilogueFwdINS6_IJSA_SC_SB_EEES9_NS_10bfloat16_tESG_Li384ELb0ELb1ELb0ELb1EEENS1_30DynamicPersistentTileSchedulerILi384ELi128ELb0ELb1ELb1EEEEEEEEEvNT_6ParamsE)
        /*05cc*/ 	.word	0x00000020


	//----- nvinfo : EIATTR_MIN_STACK_SIZE
	.align		4
.L_302:
        /*05d0*/ 	.byte	0x04, 0x12
        /*05d2*/ 	.short	(.L_304 - .L_303)
	.align		4
.L_303:
        /*05d4*/ 	.word	index@(_ZN7cutlass13device_kernelIN5flash11enable_sm90INS1_16FlashAttnFwdSm90INS1_25CollectiveMainloopFwdSm90ILi2EN4cute5tupleIJNS5_1CILi1EEES8_S8_EEENS6_IJNS7_ILi192EEENS7_ILi128EEENS7_ILi96EEEEEELi96ENS_12float_e4m3_tEfNS_4arch4Sm90ELb1ELb0ELb0ELb1ELb1ELb0ELb0ELb1ELb1ELb1ELb0ELb0EEENS1_21CollectiveEpilogueFwdINS6_IJSA_SC_SB_EEES9_NS_10bfloat16_tESG_Li384ELb1ELb1ELb0ELb1EEENS1_36VarlenDynamicPersistentTileSchedulerILi192ELi128ELi384ELi128ELb0ELb1ELb1ELb1ELb1ELb1EEEEEEEEEvNT_6ParamsE)
        /*05d8*/ 	.word	0x00000020


	//----- nvinfo : EIATTR_MIN_STACK_SIZE
	.align		4
.L_304:
        /*05dc*/ 	.byte	0x04, 0x12
        /*05de*/ 	.short	(.L_306 - .L_305)
	.align		4
.L_305:
        /*05e0*/ 	.word	index@(_ZN7cutlass13device_kernelIN5flash11enable_sm90INS1_16FlashAttnFwdSm90INS1_25CollectiveMainloopFwdSm90ILi2EN4cute5tupleIJNS5_1CILi1EEES8_S8_EEENS6_IJNS7_ILi192EEENS7_ILi128EEENS7_ILi96EEEEEELi96ENS_12float_e4m3_tEfNS_4arch4Sm90ELb1ELb0ELb0ELb1ELb1ELb1ELb0ELb1ELb1ELb1ELb0ELb0EEENS1_21CollectiveEpilogueFwdINS6_IJSA_SC_SB_EEES9_NS_10bfloat16_tESG_Li384ELb1ELb1ELb0ELb1EEENS1_36VarlenDynamicPersistentTileSchedulerILi192ELi128ELi384ELi128ELb0ELb1ELb1ELb1ELb1ELb1EEEEEEEEEvNT_6ParamsE)
        /*05e4*/ 	.word	0x00000090


	//----- nvinfo : EIATTR_MIN_STACK_SIZE
	.align		4
.L_306:
        /*05e8*/ 	.byte	0x04, 0x12
        /*05ea*/ 	.short	(.L_308 - .L_307)
	.align		4
.L_307:
        /*05ec*/ 	.word	index@(_ZN7cutlass13device_kernelIN5flash11enable_sm90INS1_16FlashAttnFwdSm90INS1_25CollectiveMainloopFwdSm90ILi2EN4cute5tupleIJNS5_1CILi1EEES8_S8_EEENS6_IJNS7_ILi192EEENS7_ILi160EEENS7_ILi64EEEEEELi64ENS_12float_e4m3_tEfNS_4arch4Sm90ELb0ELb0ELb0ELb0ELb1ELb0ELb0ELb1ELb1ELb1ELb0ELb0EEENS1_21CollectiveEpilogueFwdINS6_IJSA_SC_SB_EEES9_NS_10bfloat16_tESG_Li384ELb0ELb1ELb0ELb1EEENS1_29StaticPersistentTileSchedulerILb0EEEEEEEEEvNT_6ParamsE)
        /*05f0*/ 	.word	0x00000030


	//----- nvinfo : EIATTR_MIN_STACK_SIZE
	.align		4
.L_308:
        /*05f4*/ 	.byte	0x04, 0x12
        /*05f6*/ 	.short	(.L_310 - .L_309)
	.align		4
.L_309:
        /*05f8*/ 	.word	index@(_ZN7cutlass13device_kernelIN5flash11enable_sm90INS1_16FlashAttnFwdSm90INS1_25CollectiveMainloopFwdSm90ILi2EN4cute5tupleIJNS5_1CILi1EEES8_S8_EEENS6_IJNS7_ILi192EEENS7_ILi160EEENS7_ILi64EEEEEELi64ENS_12float_e4m3_tEfNS_4arch4Sm90ELb0ELb0ELb0ELb1ELb1ELb0ELb0ELb1ELb1ELb1ELb0ELb0EEENS1_21CollectiveEpilogueFwdINS6_IJSA_SC_SB_EEES9_NS_10bfloat16_tESG_Li384ELb1ELb1ELb0ELb1EEENS1_36VarlenDynamicPersistentTileSchedulerILi192ELi160ELi384ELi128ELb0ELb1ELb1ELb0ELb1ELb1EEEEEEEEEvNT_6ParamsE)
        /*05fc*/ 	.word	0x00000038


	//----- nvinfo : EIATTR_MIN_STACK_SIZE
	.align		4
.L_310:
        /*0600*/ 	.byte	0x04, 0x12
        /*0602*/ 	.short	(.L_312 - .L_311)
	.align		4
.L_311:
        /*0604*/ 	.word	index@(_ZN7cutlass13device_kernelIN5flash11enable_sm90INS1_16FlashAttnFwdSm90INS1_25CollectiveMainloopFwdSm90ILi2EN4cute5tupleIJNS5_1CILi1EEES8_S8_EEENS6_IJNS7_ILi192EEENS7_ILi160EEENS7_ILi64EEEEEELi64ENS_12float_e4m3_tEfNS_4arch4Sm90ELb0ELb0ELb0ELb1ELb1ELb1ELb0ELb1ELb1ELb1ELb0ELb0EEENS1_21CollectiveEpilogueFwdINS6_IJSA_SC_SB_EEES9_NS_10bfloat16_tESG_Li384ELb1ELb1ELb0ELb1EEENS1_36VarlenDynamicPersistentTileSchedulerILi192ELi160ELi384ELi128ELb0ELb1ELb1ELb0ELb1ELb1EEEEEEEEEvNT_6ParamsE)
        /*0608*/ 	.word	0x00000090


	//----- nvinfo : EIATTR_MIN_STACK_SIZE
	.align		4
.L_312:
        /*060c*/ 	.byte	0x04, 0x12
        /*060e*/ 	.short	(.L_314 - .L_313)
	.align		4
.L_313:
        /*0610*/ 	.word	index@(_ZN7cutlass13device_kernelIN5flash11enable_sm90INS1_16FlashAttnFwdSm90INS1_25CollectiveMainloopFwdSm90ILi2EN4cute5tupleIJNS5_1CILi1EEES8_S8_EEENS6_IJNS7_ILi192EEENS7_ILi160EEENS7_ILi64EEEEEELi64ENS_12float_e4m3_tEfNS_4arch4Sm90ELb0ELb1ELb0ELb0ELb1ELb0ELb0ELb1ELb1ELb1ELb0ELb0EEENS1_21CollectiveEpilogueFwdINS6_IJSA_SC_SB_EEES9_NS_10bfloat16_tESG_Li384ELb0ELb1ELb0ELb1EEENS1_30DynamicPersistentTileSchedulerILi384ELi128ELb0ELb1ELb1EEEEEEEEEvNT_6ParamsE)
        /*0614*/ 	.word	0x00000038


	//----- nvinfo : EIATTR_MIN_STACK_SIZE
	.align		4
.L_314:
        /*0618*/ 	.byte	0x04, 0x12
        /*061a*/ 	.short	(.L_316 - .L_315)
	.align		4
.L_315:
        /*061c*/ 	.word	index@(_ZN7cutlass13device_kernelIN5flash11enable_sm90INS1_16FlashAttnFwdSm90INS1_25CollectiveMainloopFwdSm90ILi2EN4cute5tupleIJNS5_1CILi1EEES8_S8_EEENS6_IJNS7_ILi192EEENS7_ILi160EEENS7_ILi64EEEEEELi64ENS_12float_e4m3_tEfNS_4arch4Sm90ELb0ELb1ELb0ELb1ELb1ELb0ELb0ELb1ELb1ELb1ELb0ELb0EEENS1_21CollectiveEpilogueFwdINS6_IJSA_SC_SB_EEES9_NS_10bfloat16_tESG_Li384ELb1ELb1ELb0ELb1EEENS1_36VarlenDynamicPersistentTileSchedulerILi192ELi160ELi384ELi128ELb0ELb1ELb1ELb1ELb0ELb1EEEEEEEEEvNT_6ParamsE)
        /*0620*/ 	.word	0x00000038


	//----- nvinfo : EIATTR_MIN_STACK_SIZE
	.align		4
.L_316:
        /*0624*/ 	.byte	0x04, 0x12
        /*0626*/ 	.short	(.L_318 - .L_317)
	.align		4
.L_317:
        /*0628*/ 	.word	index@(_ZN7cutlass13device_kernelIN5flash11enable_sm90INS1_16FlashAttnFwdSm90INS1_25CollectiveMainloopFwdSm90ILi2EN4cute5tupleIJNS5_1CILi1EEES8_S8_EEENS6_IJNS7_ILi192EEENS7_ILi160EEENS7_ILi64EEEEEELi64ENS_12float_e4m3_tEfNS_4arch4Sm90ELb0ELb1ELb0ELb1ELb1ELb1ELb0ELb1ELb1ELb1ELb0ELb0EEENS1_21CollectiveEpilogueFwdINS6_IJSA_SC_SB_EEES9_NS_10bfloat16_tESG_Li384ELb1ELb1ELb0ELb1EEENS1_36VarlenDynamicPersistentTileSchedulerILi192ELi160ELi384ELi128ELb0ELb1ELb1ELb1ELb0ELb1EEEEEEEEEvNT_6ParamsE)
        /*062c*/ 	.word	0x00000068


	//----- nvinfo : EIATTR_MIN_STACK_SIZE
	.align		4
.L_318:
        /*0630*/ 	.byte	0x04, 0x12
        /*0632*/ 	.short	(.L_320 - .L_319)
	.align		4
.L_319:
        /*0634*/ 	.word	index@(_ZN7cutlass13device_kernelIN5flash11enable_sm90INS1_16FlashAttnFwdSm90INS1_25CollectiveMainloopFwdSm90ILi2EN4cute5tupleIJNS5_1CILi1EEES8_S8_EEENS6_IJNS7_ILi192EEENS7_ILi160EEENS7_ILi64EEEEEELi64ENS_12float_e4m3_tEfNS_4arch4Sm90ELb1ELb0ELb0ELb0ELb1ELb0ELb0ELb1ELb1ELb1ELb0ELb0EEENS1_21CollectiveEpilogueFwdINS6_IJSA_SC_SB_EEES9_NS_10bfloat16_tESG_Li384ELb0ELb1ELb0ELb1EEENS1_30DynamicPersistentTileSchedulerILi384ELi128ELb0ELb1ELb1EEEEEEEEEvNT_6ParamsE)
        /*0638*/ 	.word	0x00000038


	//----- nvinfo : EIATTR_MIN_STACK_SIZE
	.align		4
.L_320:
        /*063c*/ 	.byte	0x04, 0x12
        /*063e*/ 	.short	(.L_322 - .L_321)
	.align		4
.L_321:
        /*0640*/ 	.word	index@(_ZN7cutlass13device_kernelIN5flash11enable_sm90INS1_16FlashAttnFwdSm90INS1_25CollectiveMainloopFwdSm90ILi2EN4cute5tupleIJNS5_1CILi1EEES8_S8_EEENS6_IJNS7_ILi192EEENS7_ILi160EEENS7_ILi64EEEEEELi64ENS_12float_e4m3_tEfNS_4arch4Sm90ELb1ELb0ELb0ELb1ELb1ELb0ELb0ELb1ELb1ELb1ELb0ELb0EEENS1_21CollectiveEpilogueFwdINS6_IJSA_SC_SB_EEES9_NS_10bfloat16_tESG_Li384ELb1ELb1ELb0ELb1EEENS1_36VarlenDynamicPersistentTileSchedulerILi192ELi160ELi384ELi128ELb0ELb1ELb1ELb1ELb1ELb1EEEEEEEEEvNT_6ParamsE)
        /*0644*/ 	.word	0x00000038


	//----- nvinfo : EIATTR_MIN_STACK_SIZE
	.align		4
.L_322:
        /*0648*/ 	.byte	0x04, 0x12
        /*064a*/ 	.short	(.L_324 - .L_323)
	.align		4
.L_323:
        /*064c*/ 	.word	index@(_ZN7cutlass13device_kernelIN5flash11enable_sm90INS1_16FlashAttnFwdSm90INS1_25CollectiveMainloopFwdSm90ILi2EN4cute5tupleIJNS5_1CILi1EEES8_S8_EEENS6_IJNS7_ILi192EEENS7_ILi160EEENS7_ILi64EEEEEELi64ENS_12float_e4m3_tEfNS_4arch4Sm90ELb1ELb0ELb0ELb1ELb1ELb1ELb0ELb1ELb1ELb1ELb0ELb0EEENS1_21CollectiveEpilogueFwdINS6_IJSA_SC_SB_EEES9_NS_10bfloat16_tESG_Li384ELb1ELb1ELb0ELb1EEENS1_36VarlenDynamicPersistentTileSchedulerILi192ELi160ELi384ELi128ELb0ELb1ELb1ELb1ELb1ELb1EEEEEEEEEvNT_6ParamsE)
        /*0650*/ 	.word	0x00000090
.L_324:


//--------------------- .nv.compat                --------------------------
	.section	.nv.compat,"",@"SHT_CUDA_COMPAT_INFO"
	.align	4
        /*0000*/ 	.byte	0x02, 0x09, 0x01, 0x00, 0x02, 0x02, 0x04, 0x00, 0x02, 0x05, 0x05, 0x00, 0x03, 0x07, 0x01, 0x01
        /*0010*/ 	.byte	0x02, 0x03, 0x01, 0x00, 0x02, 0x06, 0x01, 0x00, 0x04, 0x0b, 0x08, 0x00, 0x00, 0x00, 0x00, 0x00
        /*0020*/ 	.byte	0x00, 0x00, 0x00, 0x00


//--------------------- .nv.info._ZN7cutlass13device_kernelIN5flash11enable_sm90INS1_16FlashAttnFwdSm90INS1_25CollectiveMainloopFwdSm90ILi2EN4cute5tupleIJNS5_1CILi1EEES8_S8_EEENS6_IJNS7_ILi128EEESA_NS7_ILi256EEEEEELi256ENS_12float_e4m3_tEfNS_4arch4Sm90ELb0ELb0ELb0ELb0ELb1ELb0ELb0ELb1ELb0ELb1ELb0ELb0EEENS1_21CollectiveEpilogueFwdINS6_IJSA_SB_SA_EEES9_NS_10bfloat16_tESF_Li256ELb0ELb1ELb0ELb1EEENS1_29StaticPersistentTileSchedulerILb0EEEEEEEEEvNT_6ParamsE --------------------------
	.section	.nv.info._ZN7cutlass13device_kernelIN5flash11enable_sm90INS1_16FlashAttnFwdSm90INS1_25CollectiveMainloopFwdSm90ILi2EN4cute5tupleIJNS5_1CILi1EEES8_S8_EEENS6_IJNS7_ILi128EEESA_NS7_ILi256EEEEEELi256ENS_12float_e4m3_tEfNS_4arch4Sm90ELb0ELb0ELb0ELb0ELb1ELb0ELb0ELb1ELb0ELb1ELb0ELb0EEENS1_21CollectiveEpilogueFwdINS6_IJSA_SB_SA_EEES9_NS_10bfloat16_tESF_Li256ELb0ELb1ELb0ELb1EEENS1_29StaticPersistentTileSchedulerILb0EEEEEEEEEvNT_6ParamsE,"",@"SHT_CUDA_INFO"
	.sectionflags	@""
	.align	4


	//----- nvinfo : EIATTR_CUDA_API_VERSION
	.align		4
        /*0000*/ 	.byte	0x04, 0x37
        /*0002*/ 	.short	(.L_326 - .L_325)
.L_325:
        /*0004*/ 	.word	0x00000082


	//----- nvinfo : EIATTR_KPARAM_INFO
	.align		4
.L_326:
        /*0008*/ 	.byte	0x04, 0x17
        /*000a*/ 	.short	(.L_328 - .L_327)
.L_327:
        /*000c*/ 	.word	0x00000000
        /*0010*/ 	.short	0x0000
        /*0012*/ 	.short	0x0070
        /*0014*/ 	.byte	0x00, 0xf0, 0x01, 0x28


	//----- nvinfo : EIATTR_SPARSE_MMA_MASK
	.align		4
.L_328:
        /*0018*/ 	.byte	0x03, 0x50
        /*001a*/ 	.short	0x0000


	//----- nvinfo : EIATTR_MAXREG_COUNT
	.align		4
        /*001c*/ 	.byte	0x03, 0x1b
        /*001e*/ 	.short	0x00a8


	//----- nvinfo : EIATTR_NUM_BARRIERS
	.align		4
        /*0020*/ 	.byte	0x02, 0x4c
        /*0022*/ 	.byte	0x10
	.zero		1


	//----- nvinfo : EIATTR_EXTERNS
	.align		4
        /*0024*/ 	.byte	0x04, 0x0f
        /*0026*/ 	.short	(.L_330 - .L_329)


	//   ....[0]....
	.align		4
.L_329:
        /*0028*/ 	.word	index@(__assertfail)


	//----- nvinfo : EIATTR_ANNOTATIONS
	.align		4
.L_330:
        /*002c*/ 	.byte	0x04, 0x55
        /*002e*/ 	.short	(.L_332 - .L_331)


	//   ....[0]....
.L_331:
        /*0030*/ 	.word	0x00000001
        /*0034*/ 	.byte	0x40, 0x94, 0x00, 0x00, 0x01, 0x00, 0x00, 0x00, 0x10, 0x95, 0x00, 0x00, 0x01, 0x00, 0x00, 0x00
        /*0044*/ 	.byte	0x50, 0x95, 0x00, 0x00, 0x01, 0x00, 0x00, 0x00, 0xd0, 0x95, 0x00, 0x00, 0x01, 0x00, 0x00, 0x00
        /*0054*/ 	.byte	0x50, 0xa0, 0x00, 0x00, 0x01, 0x00, 0x00, 0x00, 0x20, 0xaa, 0x00, 0x00, 0x01, 0x00, 0x00, 0x00
        /*0064*/ 	.byte	0x40, 0xcb, 0x00, 0x00, 0x01, 0x00, 0x00, 0x00, 0xf0, 0xd0, 0x00, 0x00, 0x01, 0x00, 0x00, 0x00
        /*0074*/ 	.byte	0x60, 0xd5, 0x00, 0x00, 0x01, 0x00, 0x00, 0x00, 0xa0, 0xd5, 0x00, 0x00


	//----- nvinfo : EIATTR_MERCURY_ISA_VERSION
	.align		4
.L_332:
        /*0080*/ 	.byte	0x03, 0x5f
        /*0082*/ 	.short	0x0101


	//----- nvinfo : EIATTR_INT_WARP_WIDE_INSTR_OFFSETS
	.align		4
        /*0084*/ 	.byte	0x04, 0x31
        /*0086*/ 	.short	(.L_334 - .L_333)


	//   ....[0]....
.L_333:
        /*0088*/ 	.word	0x000000c0


	//   ....[1]....
        /*008c*/ 	.word	0x000000d0


	//   ....[2]....
        /*0090*/ 	.word	0x00000170


	//----- nvinfo : EIATTR_COOP_GROUP_MASK_REGIDS
	.align		4
.L_334:
        /*0094*/ 	.byte	0x04, 0x29
        /*0096*/ 	.short	(.L_336 - .L_335)


	//   ....[0]....
.L_335:
        /*0098*/ 	.word	0xffffffff


	//   ....[1]....
        /*009c*/ 	.word	0xffffffff


	//   ....[2]....
        /*00a0*/ 	.word	0xffffffff


	//   ....[3]....
        /*00a4*/ 	.word	0xffffffff


	//   ....[4]....
        /*00a8*/ 	.word	0xffffffff


	//   ....[5]....
        /*00ac*/ 	.word	0xffffffff


	//   ....[6]....
        /*00b0*/ 	.word	0xffffffff


	//   ....[7]....
        /*00b4*/ 	.word	0xffffffff


	//   ....[8]....
        /*00b8*/ 	.word	0xffffffff


	//   ....[9]....
        /*00bc*/ 	.word	0xffffffff


	//   ....[10]....
        /*00c0*/ 	.word	0xffffffff


	//   ....[11]....
        /*00c4*/ 	.word	0xffffffff


	//   ....[12]....
        /*00c8*/ 	.word	0xffffffff


	//   ....[13]....
        /*00cc*/ 	.word	0xffffffff


	//   ....[14]....
        /*00d0*/ 	.word	0xffffffff


	//   ....[15]....
        /*00d4*/ 	.word	0xffffffff


	//   ....[16]....
        /*00d8*/ 	.word	0xffffffff


	//   ....[17]....
        /*00dc*/ 	.word	0xffffffff


	//   ....[18]....
        /*00e0*/ 	.word	0xffffffff


	//   ....[19]....
        /*00e4*/ 	.word	0xffffffff


	//   ....[20]....
        /*00e8*/ 	.word	0xffffffff


	//   ....[21]....
        /*00ec*/ 	.word	0xffffffff


	//   ....[22]....
        /*00f0*/ 	.word	0xffffffff


	//   ....[23]....
        /*00f4*/ 	.word	0xffffffff


	//   ....[24]....
        /*00f8*/ 	.word	0xffffffff


	//   ....[25]....
        /*00fc*/ 	.word	0xffffffff


	//   ....[26]....
        /*0100*/ 	.word	0xffffffff


	//   ....[27]....
        /*0104*/ 	.word	0xffffffff


	//   ....[28]....
        /*0108*/ 	.word	0xffffffff


	//   ....[29]....
        /*010c*/ 	.word	0xffffffff


	//   ....[30]....
        /*0110*/ 	.word	0xffffffff


	//   ....[31]....
        /*0114*/ 	.word	0xffffffff


	//   ....[32]....
        /*0118*/ 	.word	0xffffffff


	//   ....[33]....
        /*011c*/ 	.word	0xffffffff


	//   ....[34]....
        /*0120*/ 	.word	0xffffffff


	//   ....[35]....
        /*0124*/ 	.word	0xffffffff


	//   ....[36]....
        /*0128*/ 	.word	0xffffffff


	//   ....[37]....
        /*012c*/ 	.word	0xffffffff


	//   ....[38]....
        /*0130*/ 	.word	0xffffffff


	//   ....[39]....
        /*0134*/ 	.word	0xffffffff


	//   ....[40]....
        /*0138*/ 	.word	0xffffffff


	//   ....[41]....
        /*013c*/ 	.word	0xffffffff


	//   ....[42]....
        /*0140*/ 	.word	0xffffffff


	//   ....[43]....
        /*0144*/ 	.word	0xffffffff


	//   ....[44]....
        /*0148*/ 	.word	0xffffffff


	//   ....[45]....
        /*014c*/ 	.word	0xffffffff


	//   ....[46]....
        /*0150*/ 	.word	0xffffffff


	//   ....[47]....
        /*0154*/ 	.word	0xffffffff


	//   ....[48]....
        /*0158*/ 	.word	0xffffffff


	//   ....[49]....
        /*015c*/ 	.word	0xffffffff


	//   ....[50]....
        /*0160*/ 	.word	0xffffffff


	//   ....[51]....
        /*0164*/ 	.word	0xffffffff


	//   ....[52]....
        /*0168*/ 	.word	0xffffffff


	//   ....[53]....
        /*016c*/ 	.word	0xffffffff


	//   ....[54]....
        /*0170*/ 	.word	0xffffffff


	//   ....[55]....
        /*0174*/ 	.word	0xffffffff


	//   ....[56]....
        /*0178*/ 	.word	0xffffffff


	//   ....[57]....
        /*017c*/ 	.word	0xffffffff


	//   ....[58]....
        /*0180*/ 	.word	0xffffffff


	//   ....[59]....
        /*0184*/ 	.word	0xffffffff


	//   ....[60]....
        /*0188*/ 	.word	0xffffffff


	//   ....[61]....
        /*018c*/ 	.word	0xffffffff


	//   ....[62]....
        /*0190*/ 	.word	0xffffffff


	//   ....[63]....
        /*0194*/ 	.word	0xffffffff


	//   ....[64]....
        /*0198*/ 	.word	0xffffffff


	//   ....[65]....
        /*019c*/ 	.word	0xffffffff


	//   ....[66]....
        /*01a0*/ 	.word	0xffffffff


	//   ....[67]....
        /*01a4*/ 	.word	0xffffffff


	//   ....[68]....
        /*01a8*/ 	.word	0xffffffff


	//   ....[69]....
        /*01ac*/ 	.word	0xffffffff


	//   ....[70]....
        /*01b0*/ 	.word	0xffffffff


	//   ....[71]....
        /*01b4*/ 	.word	0xffffffff


	//   ....[72]....
        /*01b8*/ 	.word	0xffffffff


	//   ....[73]....
        /*01bc*/ 	.word	0xffffffff


	//   ....[74]....
        /*01c0*/ 	.word	0xffffffff


	//   ....[75]....
        /*01c4*/ 	.word	0xffffffff


	//   ....[76]....
        /*01c8*/ 	.word	0xffffffff


	//   ....[77]....
        /*01cc*/ 	.word	0xffffffff


	//   ....[78]....
        /*01d0*/ 	.word	0xffffffff


	//   ....[79]....
        /*01d4*/ 	.word	0xffffffff


	//   ....[80]....
        /*01d8*/ 	.word	0xffffffff


	//   ....[81]....
        /*01dc*/ 	.word	0xffffffff


	//   ....[82]....
        /*01e0*/ 	.word	0xffffffff


	//   ....[83]....
        /*01e4*/ 	.word	0xffffffff


	//   ....[84]....
        /*01e8*/ 	.word	0xffffffff


	//   ....[85]....
        /*01ec*/ 	.word	0xffffffff


	//   ....[86]....
        /*01f0*/ 	.word	0xffffffff


	//   ....[87]....
        /*01f4*/ 	.word	0xffffffff


	//   ....[88]....
        /*01f8*/ 	.word	0xffffffff


	//   ....[89]....
        /*01fc*/ 	.word	0xffffffff


	//   ....[90]....
        /*0200*/ 	.word	0xffffffff


	//   ....[91]....
        /*0204*/ 	.word	0xffffffff


	//   ....[92]....
        /*0208*/ 	.word	0xffffffff


	//   ....[93]....
        /*020c*/ 	.word	0xffffffff


	//   ....[94]....
        /*0210*/ 	.word	0xffffffff


	//   ....[95]....
        /*0214*/ 	.word	0xffffffff


	//   ....[96]....
        /*0218*/ 	.word	0xffffffff


	//   ....[97]....
        /*021c*/ 	.word	0xffffffff


	//   ....[98]....
        /*0220*/ 	.word	0xffffffff


	//   ....[99]....
        /*0224*/ 	.word	0xffffffff


	//   ....[100]....
        /*0228*/ 	.word	0xffffffff


	//   ....[101]....
        /*022c*/ 	.word	0xffffffff


	//   ....[102]....
        /*0230*/ 	.word	0xffffffff


	//   ....[103]....
        /*0234*/ 	.word	0xffffffff


	//   ....[104]....
        /*0238*/ 	.word	0xffffffff


	//   ....[105]....
        /*023c*/ 	.word	0xffffffff


	//   ....[106]....
        /*0240*/ 	.word	0xffffffff


	//   ....[107]....
        /*0244*/ 	.word	0xffffffff


	//   ....[108]....
        /*0248*/ 	.word	0xffffffff


	//   ....[109]....
        /*024c*/ 	.word	0xffffffff


	//   ....[110]....
        /*0250*/ 	.word	0xffffffff


	//   ....[111]....
        /*0254*/ 	.word	0xffffffff


	//   ....[112]....
        /*0258*/ 	.word	0xffffffff


	//   ....[113]....
        /*025c*/ 	.word	0xffffffff


	//   ....[114]....
        /*0260*/ 	.word	0xffffffff


	//   ....[115]....
        /*0264*/ 	.word	0xffffffff


	//   ....[116]....
        /*0268*/ 	.word	0xffffffff


	//   ....[117]....
        /*026c*/ 	.word	0xffffffff


	//   ....[118]....
        /*0270*/ 	.word	0xffffffff


	//   ....[119]....
        /*0274*/ 	.word	0xffffffff


	//   ....[120]....
        /*0278*/ 	.word	0xffffffff


	//   ....[121]....
        /*027c*/ 	.word	0xffffffff


	//   ....[122]....
        /*0280*/ 	.word	0xffffffff


	//   ....[123]....
        /*0284*/ 	.word	0xffffffff


	//   ....[124]....
        /*0288*/ 	.word	0xffffffff


	//   ....[125]....
        /*028c*/ 	.word	0xffffffff


	//   ....[126]....
        /*0290*/ 	.word	0xffffffff


	//   ....[127]....
        /*0294*/ 	.word	0xffffffff


	//   ....[128]....
        /*0298*/ 	.word	0xffffffff


	//   ....[129]....
        /*029c*/ 	.word	0xffffffff


	//   ....[130]....
        /*02a0*/ 	.word	0xffffffff


	//   ....[131]....
        /*02a4*/ 	.word	0xffffffff


	//   ....[132]....
        /*02a8*/ 	.word	0xffffffff


	//   ....[133]....
        /*02ac*/ 	.word	0xffffffff


	//   ....[134]....
        /*02b0*/ 	.word	0xffffffff


	//   ....[135]....
        /*02b4*/ 	.word	0xffffffff


	//   ....[136]....
        /*02b8*/ 	.word	0xffffffff


	//   ....[137]....
        /*02bc*/ 	.word	0xffffffff


	//   ....[138]....
        /*02c0*/ 	.word	0xffffffff


	//   ....[139]....
        /*02c4*/ 	.word	0xffffffff


	//   ....[140]....
        /*02c8*/ 	.word	0xffffffff


	//   ....[141]....
        /*02cc*/ 	.word	0xffffffff


	//   ....[142]....
        /*02d0*/ 	.word	0xffffffff


	//   ....[143]....
        /*02d4*/ 	.word	0xffffffff


	//   ....[144]....
        /*02d8*/ 	.word	0xffffffff


	//   ....[145]....
        /*02dc*/ 	.word	0xffffffff


	//   ....[146]....
        /*02e0*/ 	.word	0xffffffff


	//   ....[147]....
        /*02e4*/ 	.word	0xffffffff


	//   ....[148]....
        /*02e8*/ 	.word	0xffffffff


	//   ....[149]....
        /*02ec*/ 	.word	0xffffffff


	//   ....[150]....
        /*02f0*/ 	.word	0xffffffff


	//   ....[151]....
        /*02f4*/ 	.word	0xffffffff


	//   ....[152]....
        /*02f8*/ 	.word	0xffffffff


	//   ....[153]....
        /*02fc*/ 	.word	0xffffffff


	//   ....[154]....
        /*0300*/ 	.word	0xffffffff


	//   ....[155]....
        /*0304*/ 	.word	0xffffffff


	//   ....[156]....
        /*0308*/ 	.word	0xffffffff


	//   ....[157]....
        /*030c*/ 	.word	0xffffffff


	//   ....[158]....
        /*0310*/ 	.word	0xffffffff


	//   ....[159]....
        /*0314*/ 	.word	0xffffffff


	//   ....[160]....
        /*0318*/ 	.word	0xffffffff


	//   ....[161]....
        /*031c*/ 	.word	0xffffffff


	//   ....[162]....
        /*0320*/ 	.word	0xffffffff


	//   ....[163]....
        /*0324*/ 	.word	0xffffffff


	//   ....[164]....
        /*0328*/ 	.word	0xffffffff


	//   ....[165]....
        /*032c*/ 	.word	0xffffffff


	//   ....[166]....
        /*0330*/ 	.word	0xffffffff


	//   ....[167]....
        /*0334*/ 	.word	0xffffffff


	//   ....[168]....
        /*0338*/ 	.word	0xffffffff


	//   ....[169]....
        /*033c*/ 	.word	0xffffffff


	//   ....[170]....
        /*0340*/ 	.word	0xffffffff


	//   ....[171]....
        /*0344*/ 	.word	0xffffffff


	//   ....[172]....
        /*0348*/ 	.word	0xffffffff


	//   ....[173]....
        /*034c*/ 	.word	0xffffffff


	//   ....[174]....
        /*0350*/ 	.word	0xffffffff


	//   ....[175]....
        /*0354*/ 	.word	0xffffffff


	//   ....[176]....
        /*0358*/ 	.word	0x0500000f


	//   ....[177]....
        /*035c*/ 	.word	0x0500000f


	//   ....[178]....
        /*0360*/ 	.word	0x0500000f


	//   ....[179]....
        /*0364*/ 	.word	0x0500000f


	//   ....[180]....
        /*0368*/ 	.word	0x0500000f


	//   ....[181]....
        /*036c*/ 	.word	0x0500000f


	//   ....[182]....
        /*0370*/ 	.word	0x0500000f


	//   ....[183]....
        /*0374*/ 	.word	0x0500000f


	//   ....[184]....
        /*0378*/ 	.word	0x0500000f


	//   ....[185]....
        /*037c*/ 	.word	0x0500000f


	//   ....[186]....
        /*0380*/ 	.word	0x0500000f


	//   ....[187]....
        /*0384*/ 	.word	0x0500000f


	//   ....[188]....
        /*0388*/ 	.word	0x0500000f


	//   ....[189]....
        /*038c*/ 	.word	0x0500000f


	//   ....[190]....
        /*0390*/ 	.word	0x0500000f


	//   ....[191]....
        /*0394*/ 	.word	0x0500000f


	//   ....[192]....
        /*0398*/ 	.word	0x0500000f


	//   ....[193]....
        /*039c*/ 	.word	0x0500000f


	//   ....[194]....
        /*03a0*/ 	.word	0x0500000f


	//   ....[195]....
        /*03a4*/ 	.word	0x0500000f


	//   ....[196]....
        /*03a8*/ 	.word	0x0500000f


	//   ....[197]....
        /*03ac*/ 	.word	0x0500000f


	//   ....[198]....
        /*03b0*/ 	.word	0x0500000f


	//   ....[199]....
        /*03b4*/ 	.word	0x0500000f


	//   ....[200]....
        /*03b8*/ 	.word	0x0500000f


	//   ....[201]....
        /*03bc*/ 	.word	0x0500000f


	//   ....[202]....
        /*03c0*/ 	.word	0x0500000f


	//   ....[203]....
        /*03c4*/ 	.word	0x0500000f


	//   ....[204]....
        /*03c8*/ 	.word	0x0500000f


	//   ....[205]....
        /*03cc*/ 	.word	0x0500000f


	//   ....[206]....
        /*03d0*/ 	.word	0x0500000f


	//   ....[207]....
        /*03d4*/ 	.word	0x0500000f


	//   ....[208]....
        /*03d8*/ 	.word	0x0500000f


	//   ....[209]....
        /*03dc*/ 	.word	0x0500000f


	//   ....[210]....
        /*03e0*/ 	.word	0x0500000f


	//   ....[211]....
        /*03e4*/ 	.word	0x0500000f


	//   ....[212]....
        /*03e8*/ 	.word	0x0500000f


	//   ....[213]....
        /*03ec*/ 	.word	0x0500000f


	//   ....[214]....
        /*03f0*/ 	.word	0x0500000f


	//   ....[215]....
        /*03f4*/ 	.word	0x0500000f


	//   ....[216]....
        /*03f8*/ 	.word	0x0500000f


	//   ....[217]....
        /*03fc*/ 	.word	0x0500000f


	//   ....[218]....
        /*0400*/ 	.word	0x0500000f


	//   ....[219]....
        /*0404*/ 	.word	0x0500000f


	//   ....[220]....
        /*0408*/ 	.word	0x0500000f


	//   ....[221]....
        /*040c*/ 	.word	0x0500000f


	//   ....[222]....
        /*0410*/ 	.word	0x0500000f


	//   ....[223]....
        /*0414*/ 	.word	0x0500000f


	//   ....[224]....
        /*0418*/ 	.word	0x0500000f


	//   ....[225]....
        /*041c*/ 	.word	0x0500000f


	//   ....[226]....
        /*0420*/ 	.word	0x0500000f


	//   ....[227]....
        /*0424*/ 	.word	0x0500000f


	//   ....[228]....
        /*0428*/ 	.word	0x0500000f


	//   ....[229]....
        /*042c*/ 	.word	0x0500000f


	//   ....[230]....
        /*0430*/ 	.word	0x0500000f


	//   ....[231]....
        /*0434*/ 	.word	0x0500000f


	//   ....[232]....
        /*0438*/ 	.word	0x0500000f


	//   ....[233]....
        /*043c*/ 	.word	0x0500000f


	//   ....[234]....
        /*0440*/ 	.word	0x0500000f


	//   ....[235]....
        /*0444*/ 	.word	0x0500000f


	//   ....[236]....
        /*0448*/ 	.word	0x0500000f


	//   ....[237]....
        /*044c*/ 	.word	0x0500000f


	//   ....[238]....
        /*0450*/ 	.word	0x0500000f


	//   ....[239]....
        /*0454*/ 	.word	0x0500000f


	//   ....[240]....
        /*0458*/ 	.word	0x0500000f


	//   ....[241]....
        /*045c*/ 	.word	0x0500000f


	//   ....[242]....
        /*0460*/ 	.word	0x0500000f


	//   ....[243]....
        /*0464*/ 	.word	0x0500000f


	//   ....[244]....
        /*0468*/ 	.word	0x0500000f


	//   ....[245]....
        /*046c*/ 	.word	0x0500000f


	//   ....[246]....
        /*0470*/ 	.word	0x0500000f


	//   ....[247]....
        /*0474*/ 	.word	0x0500000f


	//   ....[248]....
        /*0478*/ 	.word	0x0500000f


	//   ....[249]....
        /*047c*/ 	.word	0x0500000f


	//   ....[250]....
        /*0480*/ 	.word	0x0500000f


	//   ....[251]....
        /*0484*/ 	.word	0x0500000f


	//   ....[252]....
        /*0488*/ 	.word	0x0500000f


	//   ....[253]....
        /*048c*/ 	.word	0x0500000f


	//   ....[254]....
        /*0490*/ 	.word	0x0500000f


	//   ....[255]....
        /*0494*/ 	.word	0x0500000f


	//   ....[0]....
        /*0498*/ 	.word	0x0500000f


	//----- nvinfo : EIATTR_COOP_GROUP_INSTR_OFFSETS
	.align		4
.L_336:
        /*049c*/ 	.byte	0x04, 0x28
        /*049e*/ 	.short	(.L_338 - .L_337)


	//   ....[0]....
.L_337:
        /*04a0*/ 	.word	0x00000080


	//   ....[1]....
        /*04a4*/ 	.word	0x00000090


	//   ....[2]....
        /*04a8*/ 	.word	0x000002d0


	//   ....[3]....
        /*04ac*/ 	.word	0x00000430


	//   ....[4]....
        /*04b0*/ 	.word	0x00000550


	//   ....[5]....
        /*04b4*/ 	.word	0x000006b0


	//   ....[6]....
        /*04b8*/ 	.word	0x00000e90


	//   ....[7]....
        /*04bc*/ 	.word	0x00002150


	//   ....[8]....
        /*04c0*/ 	.word	0x00002250


	//   ....[9]....
        /*04c4*/ 	.word	0x000027c0


	//   ....[10]....
        /*04c8*/ 	.word	0x00002830


	//   ....[11]....
        /*04cc*/ 	.word	0x00003df0


	//   ....[12]....
        /*04d0*/ 	.word	0x00003e10


	//   ....[13]....
        /*04d4*/ 	.word	0x00004220


	//   ....[14]....
        /*04d8*/ 	.word	0x000043f0


	//   ....[15]....
        /*04dc*/ 	.word	0x00005930


	//   ....[16]....
        /*04e0*/ 	.word	0x00005a80


	//   ....[17]....
        /*04e4*/ 	.word	0x00005b00


	//   ....[18]....
        /*04e8*/ 	.word	0x00005c10


	//   ....[19]....
        /*04ec*/ 	.word	0x00006e20


	//   ....[20]....
        /*04f0*/ 	.word	0x00006e70


	//   ....[21]....
        /*04f4*/ 	.word	0x00006eb0


	//   ....[22]....
        /*04f8*/ 	.word	0x00006ef0


	//   ....[23]....
        /*04fc*/ 	.word	0x00006f30


	//   ....[24]....
        /*0500*/ 	.word	0x00006f60


	//   ....[25]....
        /*0504*/ 	.word	0x00006f90


	//   ....[26]....
        /*0508*/ 	.word	0x00006fc0


	//   ....[27]....
        /*050c*/ 	.word	0x00006ff0


	//   ....[28]....
        /*0510*/ 	.word	0x00007020


	//   ....[29]....
        /*0514*/ 	.word	0x00007130


	//   ....[30]....
        /*0518*/ 	.word	0x000072d0


	//   ....[31]....
        /*051c*/ 	.word	0x00007440


	//   ....[32]....
        /*0520*/ 	.word	0x00007470


	//   ....[33]....
        /*0524*/ 	.word	0x000074a0


	//   ....[34]....
        /*0528*/ 	.word	0x000074d0


	//   ....[35]....
        /*052c*/ 	.word	0x000075e0


	//   ....[36]....
        /*0530*/ 	.word	0x00007610


	//   ....[37]....
        /*0534*/ 	.word	0x00007640


	//   ....[38]....
        /*0538*/ 	.word	0x00007700


	//   ....[39]....
        /*053c*/ 	.word	0x00007720


	//   ....[40]....
        /*0540*/ 	.word	0x00007750


	//   ....[41]....
        /*0544*/ 	.word	0x00007780


	//   ....[42]....
        /*0548*/ 	.word	0x000077c0


	//   ....[43]....
        /*054c*/ 	.word	0x00007800


	//   ....[44]....
        /*0550*/ 	.word	0x00007830


	//   ....[45]....
        /*0554*/ 	.word	0x00007860


	//   ....[46]....
        /*0558*/ 	.word	0x00007890


	//   ....[47]....
        /*055c*/ 	.word	0x000078c0


	//   ....[48]....
        /*0560*/ 	.word	0x000079b0


	//   ....[49]....
        /*0564*/ 	.word	0x000079e0


	//   ....[50]....
        /*0568*/ 	.word	0x00007a10


	//   ....[51]....
        /*056c*/ 	.word	0x00007a70


	//   ....[52]....
        /*0570*/ 	.word	0x00007a80


	//   ....[53]....
        /*0574*/ 	.word	0x00007a90


	//   ....[54]....
        /*0578*/ 	.word	0x00007aa0


	//   ....[55]....
        /*057c*/ 	.word	0x00007ab0


	//   ....[56]....
        /*0580*/ 	.word	0x00007ac0


	//   ....[57]....
        /*0584*/ 	.word	0x00007ad0


	//   ....[58]....
        /*0588*/ 	.word	0x00007ae0


	//   ....[59]....
        /*058c*/ 	.word	0x00007af0


	//   ....[60]....
        /*0590*/ 	.word	0x00007b00


	//   ....[61]....
        /*0594*/ 	.word	0x00007b10


	//   ....[62]....
        /*0598*/ 	.word	0x00007b20


	//   ....[63]....
        /*059c*/ 	.word	0x00007b30


	//   ....[64]....
        /*05a0*/ 	.word	0x00007b40


	//   ....[65]....
        /*05a4*/ 	.word	0x00007b50


	//   ....[66]....
        /*05a8*/ 	.word	0x00007ba0


	//   ....[67]....
        /*05ac*/ 	.word	0x00007bd0


	//   ....[68]....
        /*05b0*/ 	.word	0x00007c00


	//   ....[69]....
        /*05b4*/ 	.word	0x00007c40


	//   ....[70]....
        /*05b8*/ 	.word	0x00007c70


	//   ....[71]....
        /*05bc*/ 	.word	0x00007ca0


	//   ....[72]....
        /*05c0*/ 	.word	0x00007ce0


	//   ....[73]....
        /*05c4*/ 	.word	0x00007e50


	//   ....[74]....
        /*05c8*/ 	.word	0x00007e80


	//   ....[75]....
        /*05cc*/ 	.word	0x00007e90


	//   ....[76]....
        /*05d0*/ 	.word	0x00007ec0


	//   ....[77]....
        /*05d4*/ 	.word	0x00007ed0


	//   ....[78]....
        /*05d8*/ 	.word	0x00007ee0


	//   ....[79]....
        /*05dc*/ 	.word	0x00007f20


	//   ....[80]....
        /*05e0*/ 	.word	0x00007f30


	//   ....[81]....
        /*05e4*/ 	.word	0x00007f50


	//   ....[82]....
        /*05e8*/ 	.word	0x00007f60


	//   ....[83]....
        /*05ec*/ 	.word	0x00008330


	//   ....[84]....
        /*05f0*/ 	.word	0x00008360


	//   ....[85]....
        /*05f4*/ 	.word	0x00008440


	//   ....[86]....
        /*05f8*/ 	.word	0x00008460


	//   ....[87]....
        /*05fc*/ 	.word	0x00008950


	//   ....[88]....
        /*0600*/ 	.word	0x00008990


	//   ....[89]....
        /*0604*/ 	.word	0x00008ae0


	//   ....[90]....
        /*0608*/ 	.word	0x00008b00


	//   ....[91]....
        /*060c*/ 	.word	0x00008c30


	//   ....[92]....
        /*0610*/ 	.word	0x00008c50


	//   ....[93]....
        /*0614*/ 	.word	0x00008d90


	//   ....[94]....
        /*0618*/ 	.word	0x00008dd0


	//   ....[95]....
        /*061c*/ 	.word	0x0000a440


	//   ....[96]....
        /*0620*/ 	.word	0x0000a480


	//   ....[97]....
        /*0624*/ 	.word	0x0000a4f0


	//   ....[98]....
        /*0628*/ 	.word	0x0000a5a0


	//   ....[99]....
        /*062c*/ 	.word	0x0000a5c0


	//   ....[100]....
        /*0630*/ 	.word	0x0000a620


	//   ....[101]....
        /*0634*/ 	.word	0x0000a640


	//   ....[102]....
        /*0638*/ 	.word	0x0000a6a0


	//   ....[103]....
        /*063c*/ 	.word	0x0000a6c0


	//   ....[104]....
        /*0640*/ 	.word	0x0000a720


	//   ....[105]....
        /*0644*/ 	.word	0x0000a740


	//   ....[106]....
        /*0648*/ 	.word	0x0000a780


	//   ....[107]....
        /*064c*/ 	.word	0x0000a7a0


	//   ....[108]....
        /*0650*/ 	.word	0x0000a7e0


	//   ....[109]....
        /*0654*/ 	.word	0x0000a800


	//   ....[110]....
        /*0658*/ 	.word	0x0000a810


	//   ....[111]....
        /*065c*/ 	.word	0x0000ab80


	//   ....[112]....
        /*0660*/ 	.word	0x0000abb0


	//   ....[113]....
        /*0664*/ 	.word	0x0000abe0


	//   ....[114]....
        /*0668*/ 	.word	0x0000abf0


	//   ....[115]....
        /*066c*/ 	.word	0x0000ac00


	//   ....[116]....
        /*0670*/ 	.word	0x0000ac10


	//   ....[117]....
        /*0674*/ 	.word	0x0000ac30


	//   ....[118]....
        /*0678*/ 	.word	0x0000ac60


	//   ....[119]....
        /*067c*/ 	.word	0x0000ac80


	//   ....[120]....
        /*0680*/ 	.word	0x0000acf0


	//   ....[121]....
        /*0684*/ 	.word	0x0000ad60


	//   ....[122]....
        /*0688*/ 	.word	0x0000adc0


	//   ....[123]....
        /*068c*/ 	.word	0x0000ae20


	//   ....[124]....
        /*0690*/ 	.word	0x0000ae50


	//   ....[125]....
        /*0694*/ 	.word	0x0000ae80


	//   ....[126]....
        /*0698*/ 	.word	0x0000af70


	//   ....[127]....
        /*069c*/ 	.word	0x0000b5e0


	//   ....[128]....
        /*06a0*/ 	.word	0x0000b600


	//   ....[129]....
        /*06a4*/ 	.word	0x0000b630


	//   ....[130]....
        /*06a8*/ 	.word	0x0000b670


	//   ....[131]....
        /*06ac*/ 	.word	0x0000b6e0


	//   ....[132]....
        /*06b0*/ 	.word	0x0000b700


	//   ....[133]....
        /*06b4*/ 	.word	0x0000b780


	//   ....[134]....
        /*06b8*/ 	.word	0x0000b7a0


	//   ....[135]....
        /*06bc*/ 	.word	0x0000b820


	//   ....[136]....
        /*06c0*/ 	.word	0x0000b840


	//   ....[137]....
        /*06c4*/ 	.word	0x0000b8c0


	//   ....[138]....
        /*06c8*/ 	.word	0x0000b8e0


	//   ....[139]....
        /*06cc*/ 	.word	0x0000b960


	//   ....[140]....
        /*06d0*/ 	.word	0x0000b980


	//   ....[141]....
        /*06d4*/ 	.word	0x0000ba00


	//   ....[142]....
        /*06d8*/ 	.word	0x0000ba20


	//   ....[143]....
        /*06dc*/ 	.word	0x0000c020


	//   ....[144]....
        /*06e0*/ 	.word	0x0000c040


	//   ....[145]....
        /*06e4*/ 	.word	0x0000c0a0


	//   ....[146]....
        /*06e8*/ 	.word	0x0000c0b0


	//   ....[147]....
        /*06ec*/ 	.word	0x0000c100


	//   ....[148]....
        /*06f0*/ 	.word	0x0000c110


	//   ....[149]....
        /*06f4*/ 	.word	0x0000c160


	//   ....[150]....
        /*06f8*/ 	.word	0x0000c170


	//   ....[151]....
        /*06fc*/ 	.word	0x0000c1c0


	//   ....[152]....
        /*0700*/ 	.word	0x0000c1d0


	//   ....[153]....
        /*0704*/ 	.word	0x0000c220


	//   ....[154]....
        /*0708*/ 	.word	0x0000c230


	//   ....[155]....
        /*070c*/ 	.word	0x0000c280


	//   ....[156]....
        /*0710*/ 	.word	0x0000c290


	//   ....[157]....
        /*0714*/ 	.word	0x0000c2a0


	//   ....[158]....
        /*0718*/ 	.word	0x0000c2f0


	//   ....[159]....
        /*071c*/ 	.word	0x0000c600


	//   ....[160]....
        /*0720*/ 	.word	0x0000c610


	//   ....[161]....
        /*0724*/ 	.word	0x0000c620


	//   ....[162]....
        /*0728*/ 	.word	0x0000c630


	//   ....[163]....
        /*072c*/ 	.word	0x0000c640


	//   ....[164]....
        /*0730*/ 	.word	0x0000c660


	//   ....[165]....
        /*0734*/ 	.word	0x0000c680


	//   ....[166]....
        /*0738*/ 	.word	0x0000c6c0


	//   ....[167]....
        /*073c*/ 	.word	0x0000c6f0


	//   ....[168]....
        /*0740*/ 	.word	0x0000c770


	//   ....[169]....
        /*0744*/ 	.word	0x0000c780


	//   ....[170]....
        /*0748*/ 	.word	0x0000c7c0


	//   ....[171]....
        /*074c*/ 	.word	0x0000c7e0


	//   ....[172]....
        /*0750*/ 	.word	0x0000c820


	//   ....[173]....
        /*0754*/ 	.word	0x0000c840


	//   ....[174]....
        /*0758*/ 	.word	0x0000c870


	//   ....[175]....
        /*075c*/ 	.word	0x0000df70


	//   ....[176]....
        /*0760*/ 	.word	0x0000e4d0


	//   ....[177]....
        /*0764*/ 	.word	0x0000e5b0


	//   ....[178]....
        /*0768*/ 	.word	0x0000e690


	//   ....[179]....
        /*076c*/ 	.word	0x0000e6f0


	//   ....[180]....
        /*0770*/ 	.word	0x0000e7c0


	//   ....[181]....
        /*0774*/ 	.word	0x0000e820


	//   ....[182]....
        /*0778*/ 	.word	0x0000e8f0


	//   ....[183]....
        /*077c*/ 	.word	0x0000e950


	//   ....[184]....
        /*0780*/ 	.word	0x0000ea20


	//   ....[185]....
        /*0784*/ 	.word	0x0000ea80


	//   ....[186]....
        /*0788*/ 	.word	0x0000eb50


	//   ....[187]....
        /*078c*/ 	.word	0x0000ebb0


	//   ....[188]....
        /*0790*/ 	.word	0x0000ec80


	//   ....[189]....
        /*0794*/ 	.word	0x0000ece0


	//   ....[190]....
        /*0798*/ 	.word	0x0000ed90


	//   ....[191]....
        /*079c*/ 	.word	0x0000edf0


	//   ....[192]....
        /*07a0*/ 	.word	0x0000eea0


	//   ....[193]....
        /*07a4*/ 	.word	0x0000ef80


	//   ....[194]....
        /*07a8*/ 	.word	0x0000f020


	//   ....[195]....
        /*07ac*/ 	.word	0x0000f080


	//   ....[196]....
        /*07b0*/ 	.word	0x0000f160


	//   ....[197]....
        /*07b4*/ 	.word	0x0000f240


	//   ....[198]....
        /*07b8*/ 	.word	0x0000f2e0


	//   ....[199]....
        /*07bc*/ 	.word	0x0000f370


	//   ....[200]....
        /*07c0*/ 	.word	0x0000f420


	//   ....[201]....
        /*07c4*/ 	.word	0x0000f480


	//   ....[202]....
        /*07c8*/ 	.word	0x0000f570


	//   ....[203]....
        /*07cc*/ 	.word	0x0000f5d0


	//   ....[204]....
        /*07d0*/ 	.word	0x0000f6c0


	//   ....[205]....
        /*07d4*/ 	.word	0x0000f7b0


	//   ....[206]....
        /*07d8*/ 	.word	0x0000f850


	//   ....[207]....
        /*07dc*/ 	.word	0x0000f8f0


	//   ....[208]....
        /*07e0*/ 	.word	0x0000f990


	//   ....[209]....
        /*07e4*/ 	.word	0x0000fa20


	//   ....[210]....
        /*07e8*/ 	.word	0x0000fa90


	//   ....[211]....
        /*07ec*/ 	.word	0x0000fb10


	//   ....[212]....
        /*07f0*/ 	.word	0x0000fbc0


	//   ....[213]....
        /*07f4*/ 	.word	0x0000fc30


	//   ....[214]....
        /*07f8*/ 	.word	0x0000fd10


	//   ....[215]....
        /*07fc*/ 	.word	0x0000fd80


	//   ....[216]....
        /*0800*/ 	.word	0x0000fe60


	//   ....[217]....
        /*0804*/ 	.word	0x0000fed0


	//   ....[218]....
        /*0808*/ 	.word	0x0000ffb0


	//   ....[219]....
        /*080c*/ 	.word	0x00010020


	//   ....[220]....
        /*0810*/ 	.word	0x00010100


	//   ....[221]....
        /*0814*/ 	.word	0x00010170


	//   ....[222]....
        /*0818*/ 	.word	0x00010250


	//   ....[223]....
        /*081c*/ 	.word	0x000102c0


	//   ....[224]....
        /*0820*/ 	.word	0x00010380


	//   ....[225]....
        /*0824*/ 	.word	0x000104b0


	//   ....[226]....
        /*0828*/ 	.word	0x00010550


	//   ....[227]....
        /*082c*/ 	.word	0x000105b0


	//   ....[228]....
        /*0830*/ 	.word	0x00010670


	//   ....[229]....
        /*0834*/ 	.word	0x000106d0


	//   ....[230]....
        /*0838*/ 	.word	0x00010790


	//   ....[231]....
        /*083c*/ 	.word	0x000107f0


	//   ....[232]....
        /*0840*/ 	.word	0x000108b0


	//   ....[233]....
        /*0844*/ 	.word	0x00010910


	//   ....[234]....
        /*0848*/ 	.word	0x000109d0


	//   ....[235]....
        /*084c*/ 	.word	0x00010a30


	//   ....[236]....
        /*0850*/ 	.word	0x00010af0


	//   ....[237]....
        /*0854*/ 	.word	0x00010b50


	//   ....[238]....
        /*0858*/ 	.word	0x00010c10


	//   ....[239]....
        /*085c*/ 	.word	0x00010c70


	//   ....[240]....
        /*0860*/ 	.word	0x00010d30


	//   ....[241]....
        /*0864*/ 	.word	0x00010e20


	//   ....[242]....
        /*0868*/ 	.word	0x00010eb0


	//   ....[243]....
        /*086c*/ 	.word	0x00010f10


	//   ....[244]....
        /*0870*/ 	.word	0x00010fc0


	//   ....[245]....
        /*0874*/ 	.word	0x00011020


	//   ....[246]....
        /*0878*/ 	.word	0x000110d0


	//   ....[247]....
        /*087c*/ 	.word	0x00011150


	//   ....[248]....
        /*0880*/ 	.word	0x000111f0


	//   ....[249]....
        /*0884*/ 	.word	0x00011250


	//   ....[250]....
        /*0888*/ 	.word	0x00011310


	//   ....[251]....
        /*088c*/ 	.word	0x00011370


	//   ....[252]....
        /*0890*/ 	.word	0x00011430


	//   ....[253]....
        /*0894*/ 	.word	0x00011490


	//   ....[254]....
        /*0898*/ 	.word	0x00011550


	//   ....[255]....
        /*089c*/ 	.word	0x000115b0


	//   ....[0]....
        /*08a0*/ 	.word	0x00011670


	//----- nvinfo : EIATTR_REG_RECONFIG
	.align		4
.L_338:
        /*08a4*/ 	.byte	0x01, 0x54
	.zero		2


	//----- nvinfo : EIATTR_SYSCALL_OFFSETS
	.align		4
        /*08a8*/ 	.byte	0x04, 0x46
        /*08aa*/ 	.short	(.L_340 - .L_339)


	//   ....[0]....
.L_339:
        /*08ac*/ 	.word	0x000013b0


	//   ....[1]....
        /*08b0*/ 	.word	0x00009bb0


	//   ....[2]....
        /*08b4*/ 	.word	0x00009d10


	//   ....[3]....
        /*08b8*/ 	.word	0x00009e50


	//   ....[4]....
        /*08bc*/ 	.word	0x00009f70


	//   ....[5]....
        /*08c0*/ 	.word	0x0000b250


	//----- nvinfo : EIATTR_MBARRIER_INSTR_OFFSETS
	.align		4
.L_340:
        /*08c4*/ 	.byte	0x04, 0x39
        /*08c6*/ 	.short	(.L_342 - .L_341)


	//   ....[0]....
.L_341:
        /*08c8*/ 	.word	0x00000180
        /*08cc*/ 	.word	0x000000ff
        /*08d0*/ 	.word	0x00038800
        /*08d4*/ 	.short	0x0100
        /*08d6*/ 	.byte	0x08
	.zero		1


	//   ....[1]....
        /*08d8*/ 	.word	0x00000190
        /*08dc*/ 	.word	0x000000ff
        /*08e0*/ 	.word	0x00038820
        /*08e4*/ 	.short	0x0100
        /*08e6*/ 	.byte	0x08
	.zero		1


	//   ....[2]....
        /*08e8*/ 	.word	0x00000280
        /*08ec*/ 	.word	0x000000ff
        /*08f0*/ 	.word	0x00038830
        /*08f4*/ 	.short	0x0100
        /*08f6*/ 	.byte	0x08
	.zero		1


	//   ....[3]....
        /*08f8*/ 	.word	0x00000290
        /*08fc*/ 	.word	0x000000ff
        /*0900*/ 	.word	0x00038840
        /*0904*/ 	.short	0x0100
        /*0906*/ 	.byte	0x08
	.zero		1


	//   ....[4]....
        /*0908*/ 	.word	0x000002a0
        /*090c*/ 	.word	0x000000ff
        /*0910*/ 	.word	0x00038838
        /*0914*/ 	.short	0x0100
        /*0916*/ 	.byte	0x08
	.zero		1


	//   ....[5]....
        /*0918*/ 	.word	0x000002b0
        /*091c*/ 	.word	0x000000ff
        /*0920*/ 	.word	0x00038848
        /*0924*/ 	.short	0x0100
        /*0926*/ 	.byte	0x08
	.zero		1


	//   ....[6]....
        /*0928*/ 	.word	0x000003e0
        /*092c*/ 	.word	0x000000ff
        /*0930*/ 	.word	0x00038850
        /*0934*/ 	.short	0x0100
        /*0936*/ 	.byte	0x08
	.zero		1


	//   ....[7]....
        /*0938*/ 	.word	0x000003f0
        /*093c*/ 	.word	0x000000ff
        /*0940*/ 	.word	0x00038860
        /*0944*/ 	.short	0x0100
        /*0946*/ 	.byte	0x08
	.zero		1


	//   ....[8]....
        /*0948*/ 	.word	0x00000400
        /*094c*/ 	.word	0x000000ff
        /*0950*/ 	.word	0x00038858
        /*0954*/ 	.short	0x0100
        /*0956*/ 	.byte	0x08
	.zero		1


	//   ....[9]....
        /*0958*/ 	.word	0x00000410
        /*095c*/ 	.word	0x000000ff
        /*0960*/ 	.word	0x00038868
        /*0964*/ 	.short	0x0100
        /*0966*/ 	.byte	0x08
	.zero		1


	//   ....[10]....
        /*0968*/ 	.word	0x00000500
        /*096c*/ 	.word	0x000000ff
        /*0970*/ 	.word	0x00038870
        /*0974*/ 	.short	0x0100
        /*0976*/ 	.byte	0x06
	.zero		1


	//   ....[11]....
        /*0978*/ 	.word	0x00000510
        /*097c*/ 	.word	0x000000ff
        /*0980*/ 	.word	0x00038880
        /*0984*/ 	.short	0x0100
        /*0986*/ 	.byte	0x06
	.zero		1


	//   ....[12]....
        /*0988*/ 	.word	0x00000520
        /*098c*/ 	.word	0x000000ff
        /*0990*/ 	.word	0x00038878
        /*0994*/ 	.short	0x0100
        /*0996*/ 	.byte	0x06
	.zero		1


	//   ....[13]....
        /*0998*/ 	.word	0x00000530
        /*099c*/ 	.word	0x000000ff
        /*09a0*/ 	.word	0x00038888
        /*09a4*/ 	.short	0x0100
        /*09a6*/ 	.byte	0x06
	.zero		1


	//   ....[14]....
        /*09a8*/ 	.word	0x00000660
        /*09ac*/ 	.word	0x000000ff
        /*09b0*/ 	.word	0x00038890
        /*09b4*/ 	.short	0x0100
        /*09b6*/ 	.byte	0x08
	.zero		1


	//   ....[15]....
        /*09b8*/ 	.word	0x00000670
        /*09bc*/ 	.word	0x000000ff
        /*09c0*/ 	.word	0x000388a0
        /*09c4*/ 	.short	0x0100
        /*09c6*/ 	.byte	0x08
	.zero		1


	//   ....[16]....
        /*09c8*/ 	.word	0x00000680
        /*09cc*/ 	.word	0x000000ff
        /*09d0*/ 	.word	0x00038898
        /*09d4*/ 	.short	0x0100
        /*09d6*/ 	.byte	0x08
	.zero		1


	//   ....[17]....
        /*09d8*/ 	.word	0x00000690
        /*09dc*/ 	.word	0x000000ff
        /*09e0*/ 	.word	0x000388a8
        /*09e4*/ 	.short	0x0100
        /*09e6*/ 	.byte	0x08
	.zero		1


	//   ....[18]....
        /*09e8*/ 	.word	0x000007e0
        /*09ec*/ 	.word	0x000000ff
        /*09f0*/ 	.word	0x000388b0
        /*09f4*/ 	.short	0x0100
        /*09f6*/ 	.byte	0x08
	.zero		1


	//   ....[19]....
        /*09f8*/ 	.word	0x000007f0
        /*09fc*/ 	.word	0x000000ff
        /*0a00*/ 	.word	0x000388c0
        /*0a04*/ 	.short	0x0100
        /*0a06*/ 	.byte	0x08
	.zero		1


	//   ....[20]....
        /*0a08*/ 	.word	0x00000800
        /*0a0c*/ 	.word	0x000000ff
        /*0a10*/ 	.word	0x000388b8
        /*0a14*/ 	.short	0x0100
        /*0a16*/ 	.byte	0x08
	.zero		1


	//   ....[21]....
        /*0a18*/ 	.word	0x00000810
        /*0a1c*/ 	.word	0x000000ff
        /*0a20*/ 	.word	0x000388c8
        /*0a24*/ 	.short	0x0100
        /*0a26*/ 	.byte	0x08
	.zero		1


	//   ....[22]....
        /*0a28*/ 	.word	0x00001400
        /*0a2c*/ 	.word	0x000000ff
        /*0a30*/ 	.word	0x00038800
        /*0a34*/ 	.short	0x010a
        /*0a36*/ 	.byte	0x31
	.zero		1


	//   ....[23]....
        /*0a38*/ 	.word	0x000014d0
        /*0a3c*/ 	.word	0x000000ff
        /*0a40*/ 	.word	0x00038830
        /*0a44*/ 	.short	0x010a
        /*0a46*/ 	.byte	0x34
	.zero		1


	//   ....[24]....
        /*0a48*/ 	.word	0x00001510
        /*0a4c*/ 	.word	0x000000ff
        /*0a50*/ 	.word	0x00038830
        /*0a54*/ 	.short	0x010a
        /*0a56*/ 	.byte	0x34
	.zero		1


	//   ....[25]....
        /*0a58*/ 	.word	0x000019f0
        /*0a5c*/ 	.word	0x000000ff
        /*0a60*/ 	.word	0x00000000
        /*0a64*/ 	.short	0x0101
        /*0a66*/ 	.byte	0x06
	.zero		1


	//   ....[26]....
        /*0a68*/ 	.word	0x00003370
        /*0a6c*/ 	.word	0x000000ff
        /*0a70*/ 	.word	0x00038850
        /*0a74*/ 	.short	0x010a
        /*0a76*/ 	.byte	0x34
	.zero		1


	//   ....[27]....
        /*0a78*/ 	.word	0x000033b0
        /*0a7c*/ 	.word	0x000000ff
        /*0a80*/ 	.word	0x00038850
        /*0a84*/ 	.short	0x010a
        /*0a86*/ 	.byte	0x34
	.zero		1


	//   ....[28]....
        /*0a88*/ 	.word	0x00003600
        /*0a8c*/ 	.word	0x000000ff
        /*0a90*/ 	.word	0x00000000
        /*0a94*/ 	.short	0x0101
        /*0a96*/ 	.byte	0x34
	.zero		1


	//   ....[29]....
        /*0a98*/ 	.word	0x00003770
        /*0a9c*/ 	.word	0x000000ff
        /*0aa0*/ 	.word	0x00038830
        /*0aa4*/ 	.short	0x010a
        /*0aa6*/ 	.byte	0x2d
	.zero		1


	//   ....[30]....
        /*0aa8*/ 	.word	0x000037c0
        /*0aac*/ 	.word	0x000000ff
        /*0ab0*/ 	.word	0x00038830
        /*0ab4*/ 	.short	0x010a
        /*0ab6*/ 	.byte	0x2d
	.zero		1


	//   ....[31]....
        /*0ab8*/ 	.word	0x00003b80
        /*0abc*/ 	.word	0x000000ff
        /*0ac0*/ 	.word	0x00000000
        /*0ac4*/ 	.short	0x0101
        /*0ac6*/ 	.byte	0x06
	.zero		1


	//   ....[32]....
        /*0ac8*/ 	.word	0x00005640
        /*0acc*/ 	.word	0x000000ff
        /*0ad0*/ 	.word	0x00038850
        /*0ad4*/ 	.short	0x010a
        /*0ad6*/ 	.byte	0x2d
	.zero		1


	//   ....[33]....
        /*0ad8*/ 	.word	0x000056a0
        /*0adc*/ 	.word	0x000000ff
        /*0ae0*/ 	.word	0x00038850
        /*0ae4*/ 	.short	0x010a
        /*0ae6*/ 	.byte	0x2d
	.zero		1


	//   ....[34]....
        /*0ae8*/ 	.word	0x000058b0
        /*0aec*/ 	.word	0x000000ff
        /*0af0*/ 	.word	0x00000000
        /*0af4*/ 	.short	0x0101
        /*0af6*/ 	.byte	0x2d
	.zero		1


	//   ....[35]....
        /*0af8*/ 	.word	0x00008970
        /*0afc*/ 	.word	0x000000ff
        /*0b00*/ 	.word	0x00000000
        /*0b04*/ 	.short	0x0101
        /*0b06*/ 	.byte	0x06
	.zero		1


	//   ....[36]....
        /*0b08*/ 	.word	0x0000a2c0
        /*0b0c*/ 	.word	0x00000006
        /*0b10*/ 	.word	0x00038880
        /*0b14*/ 	.short	0x010a
        /*0b16*/ 	.byte	0x3f
	.zero		1


	//   ....[37]....
        /*0b18*/ 	.word	0x0000a8f0
        /*0b1c*/ 	.word	0x00000006
        /*0b20*/ 	.word	0x00038870
        /*0b24*/ 	.short	0x0107
        /*0b26*/ 	.byte	0x3f
	.zero		1


	//   ....[38]....
        /*0b28*/ 	.word	0x0000a9b0
        /*0b2c*/ 	.word	0x00000006
        /*0b30*/ 	.word	0x00038870
        /*0b34*/ 	.short	0x0101
        /*0b36*/ 	.byte	0x3f
	.zero		1


	//   ....[39]....
        /*0b38*/ 	.word	0x0000a9e0
        /*0b3c*/ 	.word	0x00000006
        /*0b40*/ 	.word	0x00038840
        /*0b44*/ 	.short	0x010a
        /*0b46*/ 	.byte	0x3f
	.zero		1


	//   ....[40]....
        /*0b48*/ 	.word	0x0000b030
        /*0b4c*/ 	.word	0x00000006
        /*0b50*/ 	.word	0x00038830
        /*0b54*/ 	.short	0x0107
        /*0b56*/ 	.byte	0x3f
	.zero		1


	//   ....[41]....
        /*0b58*/ 	.word	0x0000b0f0
        /*0b5c*/ 	.word	0x00000006
        /*0b60*/ 	.word	0x00038830
        /*0b64*/ 	.short	0x0101
        /*0b66*/ 	.byte	0x3f
	.zero		1


	//   ....[42]....
        /*0b68*/ 	.word	0x0000bae0
        /*0b6c*/ 	.word	0x000000ff
        /*0b70*/ 	.word	0x00038800
        /*0b74*/ 	.short	0x0107
        /*0b76*/ 	.byte	0x29
	.zero		1


	//   ....[43]....
        /*0b78*/ 	.word	0x0000bb30
        /*0b7c*/ 	.word	0x000000ff
        /*0b80*/ 	.word	0x00038800
        /*0b84*/ 	.short	0x0101
        /*0b86*/ 	.byte	0x29
	.zero		1


	//   ....[44]....
        /*0b88*/ 	.word	0x0000bb60
        /*0b8c*/ 	.word	0x000000ff
        /*0b90*/ 	.word	0x00038820
        /*0b94*/ 	.short	0x010a
        /*0b96*/ 	.byte	0x29
	.zero		1


	//   ....[45]....
        /*0b98*/ 	.word	0x0000be90
        /*0b9c*/ 	.word	0x00000000
        /*0ba0*/ 	.word	0x00038880
        /*0ba4*/ 	.short	0x010a
        /*0ba6*/ 	.byte	0x3f
	.zero		1


	//   ....[46]....
        /*0ba8*/ 	.word	0x0000c380
        /*0bac*/ 	.word	0x00000000
        /*0bb0*/ 	.word	0x00038870
        /*0bb4*/ 	.short	0x0107
        /*0bb6*/ 	.byte	0x3f
	.zero		1


	//   ....[47]....
        /*0bb8*/ 	.word	0x0000c440
        /*0bbc*/ 	.word	0x00000000
        /*0bc0*/ 	.word	0x00038870
        /*0bc4*/ 	.short	0x0101
        /*0bc6*/ 	.byte	0x3f
	.zero		1


	//   ....[48]....
        /*0bc8*/ 	.word	0x0000c470
        /*0bcc*/ 	.word	0x00000000
        /*0bd0*/ 	.word	0x00038840
        /*0bd4*/ 	.short	0x010a
        /*0bd6*/ 	.byte	0x3f
	.zero		1


	//   ....[49]....
        /*0bd8*/ 	.word	0x0000c940
        /*0bdc*/ 	.word	0x00000000
        /*0be0*/ 	.word	0x00038830
        /*0be4*/ 	.short	0x0107
        /*0be6*/ 	.byte	0x3f
	.zero		1


	//   ....[50]....
        /*0be8*/ 	.word	0x0000ca00
        /*0bec*/ 	.word	0x00000000
        /*0bf0*/ 	.word	0x00038830
        /*0bf4*/ 	.short	0x0101
        /*0bf6*/ 	.byte	0x3f
	.zero		1


	//   ....[51]....
        /*0bf8*/ 	.word	0x0000ca90
        /*0bfc*/ 	.word	0x00000003
        /*0c00*/ 	.word	0x00038870
        /*0c04*/ 	.short	0x010a
        /*0c06*/ 	.byte	0x3f
	.zero		1


	//   ....[52]....
        /*0c08*/ 	.word	0x0000cb20
        /*0c0c*/ 	.word	0x00000003
        /*0c10*/ 	.word	0x00038860
        /*0c14*/ 	.short	0x010a
        /*0c16*/ 	.byte	0x3f
	.zero		1


	//   ....[53]....
        /*0c18*/ 	.word	0x0000d380
        /*0c1c*/ 	.word	0x00000003
        /*0c20*/ 	.word	0x00038850
        /*0c24*/ 	.short	0x0101
        /*0c26*/ 	.byte	0x3f
	.zero		1


	//   ....[54]....
        /*0c28*/ 	.word	0x0000d410
        /*0c2c*/ 	.word	0x00000003
        /*0c30*/ 	.word	0x00000000
        /*0c34*/ 	.short	0x0101
        /*0c36*/ 	.byte	0x3f
	.zero		1


	//   ....[55]....
        /*0c38*/ 	.word	0x0000d4b0
        /*0c3c*/ 	.word	0x00000012
        /*0c40*/ 	.word	0x00038870
        /*0c44*/ 	.short	0x010a
        /*0c46*/ 	.byte	0x3f
	.zero		1


	//   ....[56]....
        /*0c48*/ 	.word	0x0000d540
        /*0c4c*/ 	.word	0x00000012
        /*0c50*/ 	.word	0x00038860
        /*0c54*/ 	.short	0x010a
        /*0c56*/ 	.byte	0x3f
	.zero		1


	//   ....[57]....
        /*0c58*/ 	.word	0x0000dda0
        /*0c5c*/ 	.word	0x00000012
        /*0c60*/ 	.word	0x00038850
        /*0c64*/ 	.short	0x0101
        /*0c66*/ 	.byte	0x3f
	.zero		1


	//   ....[58]....
        /*0c68*/ 	.word	0x0000de90
        /*0c6c*/ 	.word	0x00000012
        /*0c70*/ 	.word	0x00000000
        /*0c74*/ 	.short	0x0101
        /*0c76*/ 	.byte	0x3f
	.zero		1


	//   ....[59]....
        /*0c78*/ 	.word	0x0000df20
        /*0c7c*/ 	.word	0x00000004
        /*0c80*/ 	.word	0x00038820
        /*0c84*/ 	.short	0x010a
        /*0c86*/ 	.byte	0x3f
	.zero		1


	//   ....[60]....
        /*0c88*/ 	.word	0x0000e050
        /*0c8c*/ 	.word	0x00000003
        /*0c90*/ 	.word	0x00038840
        /*0c94*/ 	.short	0x010a
        /*0c96*/ 	.byte	0x3f
	.zero		1


	//   ....[61]....
        /*0c98*/ 	.word	0x0000e0f0
        /*0c9c*/ 	.word	0x00000019
        /*0ca0*/ 	.word	0x00038840
        /*0ca4*/ 	.short	0x010a
        /*0ca6*/ 	.byte	0x3f
	.zero		1


	//   ....[62]....
        /*0ca8*/ 	.word	0x0000e130
        /*0cac*/ 	.word	0x00000003
        /*0cb0*/ 	.word	0x00038860
        /*0cb4*/ 	.short	0x010a
        /*0cb6*/ 	.byte	0x3f
	.zero		1


	//   ....[63]....
        /*0cb8*/ 	.word	0x0000e170
        /*0cbc*/ 	.word	0x00000019
        /*0cc0*/ 	.word	0x00038860
        /*0cc4*/ 	.short	0x010a
        /*0cc6*/ 	.byte	0x3f
	.zero		1


	//   ....[64]....
        /*0cc8*/ 	.word	0x0000e1b0
        /*0ccc*/ 	.word	0x00000003
        /*0cd0*/ 	.word	0x00038880
        /*0cd4*/ 	.short	0x010a
        /*0cd6*/ 	.byte	0x3f
	.zero		1


	//   ....[65]....
        /*0cd8*/ 	.word	0x0000e1f0
        /*0cdc*/ 	.word	0x00000019
        /*0ce0*/ 	.word	0x00038880
        /*0ce4*/ 	.short	0x010a
        /*0ce6*/ 	.byte	0x3f
	.zero		1


	//   ....[66]....
        /*0ce8*/ 	.word	0x0000e260
        /*0cec*/ 	.word	0x00000003
        /*0cf0*/ 	.word	0x00038800
        /*0cf4*/ 	.short	0x010a
        /*0cf6*/ 	.byte	0x3f
	.zero		1


	//   ....[67]....
        /*0cf8*/ 	.word	0x0000e2c0
        /*0cfc*/ 	.word	0x00000000
        /*0d00*/ 	.word	0x00038830
        /*0d04*/ 	.short	0x010a
        /*0d06*/ 	.byte	0x3f
	.zero		1


	//   ....[68]....
        /*0d08*/ 	.word	0x0000e320
        /*0d0c*/ 	.word	0x00000008
        /*0d10*/ 	.word	0x00038850
        /*0d14*/ 	.short	0x010a
        /*0d16*/ 	.byte	0x3f
	.zero		1


	//   ....[69]....
        /*0d18*/ 	.word	0x0000e390
        /*0d1c*/ 	.word	0x00000000
        /*0d20*/ 	.word	0x00038830
        /*0d24*/ 	.short	0x010a
        /*0d26*/ 	.byte	0x3f
	.zero		1


	//   ....[70]....
        /*0d28*/ 	.word	0x0000e400
        /*0d2c*/ 	.word	0x00000007
        /*0d30*/ 	.word	0x00038850
        /*0d34*/ 	.short	0x010a
        /*0d36*/ 	.byte	0x3f
	.zero		1


	//   ....[71]....
        /*0d38*/ 	.word	0x0000e500
        /*0d3c*/ 	.word	0x00000006
        /*0d40*/ 	.word	0x00038880
        /*0d44*/ 	.short	0x010a
        /*0d46*/ 	.byte	0x3f
	.zero		1


	//   ....[72]....
        /*0d48*/ 	.word	0x0000eed0
        /*0d4c*/ 	.word	0x00000006
        /*0d50*/ 	.word	0x00038840
        /*0d54*/ 	.short	0x010a
        /*0d56*/ 	.byte	0x3f
	.zero		1


	//   ....[73]....
        /*0d58*/ 	.word	0x000103b0
        /*0d5c*/ 	.word	0x00000013
        /*0d60*/ 	.word	0x00038820
        /*0d64*/ 	.short	0x010a
        /*0d66*/ 	.byte	0x3f
	.zero		1


	//   ....[74]....
        /*0d68*/ 	.word	0x00010400
        /*0d6c*/ 	.word	0x00000000
        /*0d70*/ 	.word	0x00038880
        /*0d74*/ 	.short	0x010a
        /*0d76*/ 	.byte	0x3f
	.zero		1


	//   ....[75]....
        /*0d78*/ 	.word	0x00010d70
        /*0d7c*/ 	.word	0x00000000
        /*0d80*/ 	.word	0x00038840
        /*0d84*/ 	.short	0x010a
        /*0d86*/ 	.byte	0x3f
	.zero		1


	//   ....[76]....
        /*0d88*/ 	.word	0x000116a0
        /*0d8c*/ 	.word	0x00000003
        /*0d90*/ 	.word	0x00038870
        /*0d94*/ 	.short	0x010a
        /*0d96*/ 	.byte	0x3f
	.zero		1


	//   ....[77]....
        /*0d98*/ 	.word	0x000116f0
        /*0d9c*/ 	.word	0x00000003
        /*0da0*/ 	.word	0x00038860
        /*0da4*/ 	.short	0x010a
        /*0da6*/ 	.byte	0x3f
	.zero		1


	//   ....[78]....
        /*0da8*/ 	.word	0x00011740
        /*0dac*/ 	.word	0x00000012
        /*0db0*/ 	.word	0x00038870
        /*0db4*/ 	.short	0x010a
        /*0db6*/ 	.byte	0x3f
	.zero		1


	//   ....[79]....
        /*0db8*/ 	.word	0x00011790
        /*0dbc*/ 	.word	0x00000012
        /*0dc0*/ 	.word	0x00038860
        /*0dc4*/ 	.short	0x010a
        /*0dc6*/ 	.byte	0x3f
	.zero		1


	//   ....[80]....
        /*0dc8*/ 	.word	0x000117e0
        /*0dcc*/ 	.word	0x00000004
        /*0dd0*/ 	.word	0x00038820
        /*0dd4*/ 	.short	0x010a
        /*0dd6*/ 	.byte	0x3f
	.zero		1


	//   ....[81]....
        /*0dd8*/ 	.word	0x00011830
        /*0ddc*/ 	.word	0x00000003
        /*0de0*/ 	.word	0x00038840
        /*0de4*/ 	.short	0x010a
        /*0de6*/ 	.byte	0x3f
	.zero		1


	//   ....[82]....
        /*0de8*/ 	.word	0x00011880
        /*0dec*/ 	.word	0x00000019
        /*0df0*/ 	.word	0x00038840
        /*0df4*/ 	.short	0x010a
        /*0df6*/ 	.byte	0x3f
	.zero		1


	//   ....[83]....
        /*0df8*/ 	.word	0x000118d0
        /*0dfc*/ 	.word	0x00000003
        /*0e00*/ 	.word	0x00038860
        /*0e04*/ 	.short	0x010a
        /*0e06*/ 	.byte	0x3f
	.zero		1


	//   ....[84]....
        /*0e08*/ 	.word	0x00011920
        /*0e0c*/ 	.word	0x00000019
        /*0e10*/ 	.word	0x00038860
        /*0e14*/ 	.short	0x010a
        /*0e16*/ 	.byte	0x3f
	.zero		1


	//   ....[85]....
        /*0e18*/ 	.word	0x00011970
        /*0e1c*/ 	.word	0x00000003
        /*0e20*/ 	.word	0x00038880
        /*0e24*/ 	.short	0x010a
        /*0e26*/ 	.byte	0x3f
	.zero		1


	//----- nvinfo : EIATTR_NUM_MBARRIERS
	.align		4
.L_342:
        /*0e28*/ 	.byte	0x03, 0x38
        /*0e2a*/ 	.short	0x0016


	//----- nvinfo : EIATTR_EXIT_INSTR_OFFSETS
	.align		4
        /*0e2c*/ 	.byte	0x04, 0x1c
        /*0e2e*/ 	.short	(.L_344 - .L_343)


	//   ....[0]....
.L_343:
        /*0e30*/ 	.word	0x00000970


	//   ....[1]....
        /*0e34*/ 	.word	0x00008f30


	//   ....[2]....
        /*0e38*/ 	.word	0x0000df90


	//   ....[3]....
        /*0e3c*/ 	.word	0x0000e240


	//----- nvinfo : EIATTR_MAX_THREADS
	.align		4
.L_344:
        /*0e40*/ 	.byte	0x04, 0x05
        /*0e42*/ 	.short	(.L_346 - .L_345)
.L_345:
        /*0e44*/ 	.word	0x00000180
        /*0e48*/ 	.word	0x00000001
        /*0e4c*/ 	.word	0x00000001


	//----- nvinfo : EIATTR_CRS_STACK_SIZE
	.align		4
.L_346:
        /*0e50*/ 	.byte	0x04, 0x1e
        /*0e52*/ 	.short	(.L_348 - .L_347)
.L_347:
        /*0e54*/ 	.word	0x00000000


	//----- nvinfo : EIATTR_CBANK_PARAM_SIZE
	.align		4
.L_348:
        /*0e58*/ 	.byte	0x03, 0x19
        /*0e5a*/ 	.short	0x0a70


	//----- nvinfo : EIATTR_PARAM_CBANK
	.align		4
        /*0e5c*/ 	.byte	0x04, 0x0a
        /*0e5e*/ 	.short	(.L_350 - .L_349)
	.align		4
.L_349:
        /*0e60*/ 	.word	index@(.nv.constant0._ZN7cutlass13device_kernelIN5flash11enable_sm90INS1_16FlashAttnFwdSm90INS1_25CollectiveMainloopFwdSm90ILi2EN4cute5tupleIJNS5_1CILi1EEES8_S8_EEENS6_IJNS7_ILi128EEESA_NS7_ILi256EEEEEELi256ENS_12float_e4m3_tEfNS_4arch4Sm90ELb0ELb0ELb0ELb0ELb1ELb0ELb0ELb1ELb0ELb1ELb0ELb0EEENS1_21CollectiveEpilogueFwdINS6_IJSA_SB_SA_EEES9_NS_10bfloat16_tESF_Li256ELb0ELb1ELb0ELb1EEENS1_29StaticPersistentTileSchedulerILb0EEEEEEEEEvNT_6ParamsE)
        /*0e64*/ 	.short	0x0210
        /*0e66*/ 	.short	0x0a70


	//----- nvinfo : EIATTR_SW_WAR
	.align		4
.L_350:
        /*0e68*/ 	.byte	0x04, 0x36
        /*0e6a*/ 	.short	(.L_352 - .L_351)
.L_351:
        /*0e6c*/ 	.word	0x00000008
.L_352:


//--------------------- .nv.info._ZN7cutlass13device_kernelIN5flash11enable_sm90INS1_16FlashAttnFwdSm90INS1_25CollectiveMainloopFwdSm90ILi2EN4cute5tupleIJNS5_1CILi1EEES8_S8_EEENS6_IJNS7_ILi128EEESA_NS7_ILi256EEEEEELi256ENS_12float_e4m3_tEfNS_4arch4Sm90ELb0ELb0ELb0ELb1ELb1ELb0ELb0ELb1ELb0ELb1ELb0ELb0EEENS1_21CollectiveEpilogueFwdINS6_IJSA_SB_SA_EEES9_NS_10bfloat16_tESF_Li256ELb1ELb1ELb0ELb1EEENS1_36VarlenDynamicPersistentTileSchedulerILi128ELi128ELi256ELi128ELb0ELb1ELb1ELb0ELb1ELb1EEEEEEEEEvNT_6ParamsE --------------------------
	.section	.nv.info._ZN7cutlass13device_kernelIN5flash11enable_sm90INS1_16FlashAttnFwdSm90INS1_25CollectiveMainloopFwdSm90ILi2EN4cute5tupleIJNS5_1CILi1EEES8_S8_EEENS6_IJNS7_ILi128EEESA_NS7_ILi256EEEEEELi256ENS_12float_e4m3_tEfNS_4arch4Sm90ELb0ELb0ELb0ELb1ELb1ELb0ELb0ELb1ELb0ELb1ELb0ELb0EEENS1_21CollectiveEpilogueFwdINS6_IJSA_SB_SA_EEES9_NS_10bfloat16_tESF_Li256ELb1ELb1ELb0ELb1EEENS1_36VarlenDynamicPersistentTileSchedulerILi128ELi128ELi256ELi128ELb0ELb1ELb1ELb0ELb1ELb1EEEEEEEEEvNT_6ParamsE,"",@"SHT_CUDA_INFO"
	.sectionflags	@""
	.align	4


	//----- nvinfo : EIATTR_CUDA_API_VERSION
	.align		4
        /*0000*/ 	.byte	0x04, 0x37
        /*0002*/ 	.short	(.L_354 - .L_353)
.L_353:
        /*0004*/ 	.word	0x00000082


	//----- nvinfo : EIATTR_KPARAM_INFO
	.align		4
.L_354:
        /*0008*/ 	.byte	0x04, 0x17
        /*000a*/ 	.short	(.L_356 - .L_355)
.L_355:
        /*000c*/ 	.word	0x00000000
        /*0010*/ 	.short	0x0000
        /*0012*/ 	.short	0x0070
        /*0014*/ 	.byte	0x00, 0xf0, 0x01, 0x2a


	//----- nvinfo : EIATTR_SPARSE_MMA_MASK
	.align		4
.L_356:
        /*0018*/ 	.byte	0x03, 0x50
        /*001a*/ 	.short	0x0000


	//----- nvinfo : EIATTR_MAXREG_COUNT
	.align		4
        /*001c*/ 	.byte	0x03, 0x1b
        /*001e*/ 	.short	0x00a8


	//----- nvinfo : EIATTR_NUM_BARRIERS
	.align		4
        /*0020*/ 	.byte	0x02, 0x4c
        /*0022*/ 	.byte	0x10
	.zero		1


	//----- nvinfo : EIATTR_EXTERNS
	.align		4
        /*0024*/ 	.byte	0x04, 0x0f
        /*0026*/ 	.short	(.L_358 - .L_357)


	//   ....[0]....
	.align		4
.L_357:
        /*0028*/ 	.word	index@(__assertfail)


	//----- nvinfo : EIATTR_ANNOTATIONS
	.align		4
.L_358:
        /*002c*/ 	.byte	0x04, 0x55
        /*002e*/ 	.short	(.L_360 - .L_359)


	//   ....[0]....
.L_359:
        /*0030*/ 	.word	0x00000001
        /*0034*/ 	.byte	0x40, 0xaf, 0x00, 0x00, 0x01, 0x00, 0x00, 0x00, 0xe0, 0xaf, 0x00, 0x00, 0x01, 0x00, 0x00, 0x00
        /*0044*/ 	.byte	0x00, 0xb2, 0x00, 0x00, 0x01, 0x00, 0x00, 0x00, 0x30, 0xb2, 0x00, 0x00, 0x01, 0x00, 0x00, 0x00
        /*0054*/ 	.byte	0x30, 0xc2, 0x00, 0x00, 0x01, 0x00, 0x00, 0x00, 0x80, 0xca, 0x00, 0x00, 0x01, 0x00, 0x00, 0x00
        /*0064*/ 	.byte	0xa0, 0xd4, 0x00, 0x00, 0x01, 0x00, 0x00, 0x00, 0xe0, 0xdd, 0x00, 0x00, 0x01, 0x00, 0x00, 0x00
        /*0074*/ 	.byte	0x00, 0xde, 0x00, 0x00, 0x01, 0x00, 0x00, 0x00, 0xd0, 0xee, 0x00, 0x00, 0x01, 0x00, 0x00, 0x00
        /*0084*/ 	.byte	0x60, 0xfa, 0x00, 0x00, 0x01, 0x00, 0x00, 0x00, 0x40, 0x0d, 0x01, 0x00, 0x01, 0x00, 0x00, 0x00
        /*0094*/ 	.byte	0x10, 0x14, 0x01, 0x00, 0x01, 0x00, 0x00, 0x00, 0xc0, 0x1f, 0x01, 0x00


	//----- nvinfo : EIATTR_MERCURY_ISA_VERSION
	.align		4
.L_360:
        /*00a0*/ 	.byte	0x03, 0x5f
        /*00a2*/ 	.short	0x0101


	//----- nvinfo : EIATTR_UNUSED_LOAD_BYTE_OFFSET
	.align		4
        /*00a4*/ 	.byte	0x04, 0x44
        /*00a6*/ 	.short	(.L_362 - .L_361)


	//   ....[0]....
.L_361:
        /*00a8*/ 	.word	0x00000980
        /*00ac*/ 	.word	0x0000fff0


	//   ....[1]....
        /*00b0*/ 	.word	0x00006bc0
        /*00b4*/ 	.word	0x0000fff0


	//----- nvinfo : EIATTR_INT_WARP_WIDE_INSTR_OFFSETS
	.align		4
.L_362:
        /*00b8*/ 	.byte	0x04, 0x31
        /*00ba*/ 	.short	(.L_364 - .L_363)


	//   ....[0]....
.L_363:
        /*00bc*/ 	.word	0x000000c0


	//   ....[1]....
        /*00c0*/ 	.word	0x000000d0


	//   ....[2]....
        /*00c4*/ 	.word	0x00000170


	//   ....[3]....
        /*00c8*/ 	.word	0x0000b820


	//   ....[4]....
        /*00cc*/ 	.word	0x0000b8b0


	//   ....[5]....
        /*00d0*/ 	.word	0x0000f8a0


	//   ....[6]....
        /*00d4*/ 	.word	0x0000f930


	//----- nvinfo : EIATTR_COOP_GROUP_MASK_REGIDS
	.align		4
.L_364:
        /*00d8*/ 	.byte	0x04, 0x29
        /*00da*/ 	.short	(.L_366 - .L_365)


	//   ....[0]....
.L_365:
        /*00dc*/ 	.word	0xffffffff


	//   ....[1]....
        /*00e0*/ 	.word	0xffffffff


	//   ....[2]....
        /*00e4*/ 	.word	0xffffffff


	//   ....[3]....
        /*00e8*/ 	.word	0xffffffff


	//   ....[4]....
        /*00ec*/ 	.word	0xffffffff


	//   ....[5]....
        /*00f0*/ 	.word	0xffffffff


	//   ....[6]....
        /*00f4*/ 	.word	0xffffffff


	//   ....[7]....
        /*00f8*/ 	.word	0xffffffff


	//   ....[8]....
        /*00fc*/ 	.word	0xffffffff


	//   ....[9]....
        /*0100*/ 	.word	0xffffffff


	//   ....[10]....
        /*0104*/ 	.word	0xffffffff


	//   ....[11]....
        /*0108*/ 	.word	0xffffffff


	//   ....[12]....
        /*010c*/ 	.word	0xffffffff


	//   ....[13]....
        /*0110*/ 	.word	0xffffffff


	//   ....[14]....
        /*0114*/ 	.word	0xffffffff


	//   ....[15]....
        /*0118*/ 	.word	0xffffffff


	//   ....[16]....
        /*011c*/ 	.word	0xffffffff


	//   ....[17]....
        /*0120*/ 	.word	0xffffffff


	//   ....[18]....
        /*0124*/ 	.word	0xffffffff


	//   ....[19]....
        /*0128*/ 	.word	0xffffffff


	//   ....[20]....
        /*012c*/ 	.word	0xffffffff


	//   ....[21]....
        /*0130*/ 	.word	0xffffffff


	//   ....[22]....
        /*0134*/ 	.word	0xffffffff


	//   ....[23]....
        /*0138*/ 	.word	0xffffffff


	//   ....[24]....
        /*013c*/ 	.word	0xffffffff


	//   ....[25]....
        /*0140*/ 	.word	0xffffffff


	//   ....[26]....
        /*0144*/ 	.word	0xffffffff


	//   ....[27]....
        /*0148*/ 	.word	0xffffffff


	//   ....[28]....
        /*014c*/ 	.word	0xffffffff


	//   ....[29]....
        /*0150*/ 	.word	0xffffffff


	//   ....[30]....
        /*0154*/ 	.word	0xffffffff


	//   ....[31]....
        /*0158*/ 	.word	0xffffffff


	//   ....[32]....
        /*015c*/ 	.word	0xffffffff


	//   ....[33]....
        /*0160*/ 	.word	0xffffffff


	//   ....[34]....
        /*0164*/ 	.word	0xffffffff


	//   ....[35]....
        /*0168*/ 	.word	0xffffffff


	//   ....[36]....
        /*016c*/ 	.word	0xffffffff


	//   ....[37]....
        /*0170*/ 	.word	0xffffffff


	//   ....[38]....
        /*0174*/ 	.word	0xffffffff


	//   ....[39]....
        /*0178*/ 	.word	0xffffffff


	//   ....[40]....
        /*017c*/ 	.word	0xffffffff


	//   ....[41]....
        /*0180*/ 	.word	0xffffffff


	//   ....[42]....
        /*0184*/ 	.word	0xffffffff


	//   ....[43]....
        /*0188*/ 	.word	0xffffffff


	//   ....[44]....
        /*018c*/ 	.word	0xffffffff


	//   ....[45]....
        /*0190*/ 	.word	0xffffffff


	//   ....[46]....
        /*0194*/ 	.word	0xffffffff


	//   ....[47]....
        /*0198*/ 	.word	0xffffffff


	//   ....[48]....
        /*019c*/ 	.word	0xffffffff


	//   ....[49]....
        /*01a0*/ 	.word	0xffffffff


	//   ....[50]....
        /*01a4*/ 	.word	0xffffffff


	//   ....[51]....
        /*01a8*/ 	.word	0xffffffff


	//   ....[52]....
        /*01ac*/ 	.word	0xffffffff


	//   ....[53]....
        /*01b0*/ 	.word	0xffffffff


	//   ....[54]....
        /*01b4*/ 	.word	0xffffffff


	//   ....[55]....
        /*01b8*/ 	.word	0xffffffff


	//   ....[56]....
        /*01bc*/ 	.word	0xffffffff


	//   ....[57]....
        /*01c0*/ 	.word	0xffffffff


	//   ....[58]....
        /*01c4*/ 	.word	0xffffffff


	//   ....[59]....
        /*01c8*/ 	.word	0xffffffff


	//   ....[60]....
        /*01cc*/ 	.word	0xffffffff


	//   ....[61]....
        /*01d0*/ 	.word	0xffffffff


	//   ....[62]....
        /*01d4*/ 	.word	0xffffffff


	//   ....[63]....
        /*01d8*/ 	.word	0xffffffff


	//   ....[64]....
        /*01dc*/ 	.word	0xffffffff


	//   ....[65]....
        /*01e0*/ 	.word	0xffffffff


	//   ....[66]....
        /*01e4*/ 	.word	0xffffffff


	//   ....[67]....
        /*01e8*/ 	.word	0xffffffff


	//   ....[68]....
        /*01ec*/ 	.word	0xffffffff


	//   ....[69]....
        /*01f0*/ 	.word	0xffffffff


	//   ....[70]....
        /*01f4*/ 	.word	0xffffffff


	//   ....[71]....
        /*01f8*/ 	.word	0xffffffff


	//   ....[72]....
        /*01fc*/ 	.word	0xffffffff


	//   ....[73]....
        /*0200*/ 	.word	0xffffffff


	//   ....[74]....
        /*0204*/ 	.word	0xffffffff


	//   ....[75]....
        /*0208*/ 	.word	0xffffffff


	//   ....[76]....
        /*020c*/ 	.word	0xffffffff


	//   ....[77]....
        /*0210*/ 	.word	0xffffffff


	//   ....[78]....
        /*0214*/ 	.word	0xffffffff


	//   ....[79]....
        /*0218*/ 	.word	0xffffffff


	//   ....[80]....
        /*021c*/ 	.word	0xffffffff


	//   ....[81]....
        /*0220*/ 	.word	0xffffffff


	//   ....[82]....
        /*0224*/ 	.word	0xffffffff


	//   ....[83]....
        /*0228*/ 	.word	0xffffffff


	//   ....[84]....
        /*022c*/ 	.word	0xffffffff


	//   ....[85]....
        /*0230*/ 	.word	0xffffffff


	//   ....[86]....
        /*0234*/ 	.word	0xffffffff


	//   ....[87]....
        /*0238*/ 	.word	0xffffffff


	//   ....[88]....
        /*023c*/ 	.word	0xffffffff


	//   ....[89]....
        /*0240*/ 	.word	0xffffffff


	//   ....[90]....
        /*0244*/ 	.word	0xffffffff


	//   ....[91]....
        /*0248*/ 	.word	0xffffffff


	//   ....[92]....
        /*024c*/ 	.word	0xffffffff


	//   ....[93]....
        /*0250*/ 	.word	0xffffffff


	//   ....[94]....
        /*0254*/ 	.word	0xffffffff


	//   ....[95]....
        /*0258*/ 	.word	0xffffffff


	//   ....[96]....
        /*025c*/ 	.word	0xffffffff


	//   ....[97]....
        /*0260*/ 	.word	0xffffffff


	//   ....[98]....
        /*0264*/ 	.word	0xffffffff


	//   ....[99]....
        /*0268*/ 	.word	0xffffffff


	//   ....[100]....
        /*026c*/ 	.word	0xffffffff


	//   ....[101]....
        /*0270*/ 	.word	0xffffffff


	//   ....[102]....
        /*0274*/ 	.word	0xffffffff


	//   ....[103]....
        /*0278*/ 	.word	0xffffffff


	//   ....[104]....
        /*027c*/ 	.word	0xffffffff


	//   ....[105]....
        /*0280*/ 	.word	0xffffffff


	//   ....[106]....
        /*0284*/ 	.word	0xffffffff


	//   ....[107]....
        /*0288*/ 	.word	0xffffffff


	//   ....[108]....
        /*028c*/ 	.word	0xffffffff


	//   ....[109]....
        /*0290*/ 	.word	0xffffffff


	//   ....[110]....
        /*0294*/ 	.word	0xffffffff


	//   ....[111]....
        /*0298*/ 	.word	0xffffffff


	//   ....[112]....
        /*029c*/ 	.word	0xffffffff


	//   ....[113]....
        /*02a0*/ 	.word	0xffffffff


	//   ....[114]....
        /*02a4*/ 	.word	0xffffffff


	//   ....[115]....
        /*02a8*/ 	.word	0xffffffff


	//   ....[116]....
        /*02ac*/ 	.word	0xffffffff


	//   ....[117]....
        /*02b0*/ 	.word	0xffffffff


	//   ....[118]....
        /*02b4*/ 	.word	0xffffffff


	//   ....[119]....
        /*02b8*/ 	.word	0xffffffff


	//   ....[120]....
        /*02bc*/ 	.word	0xffffffff


	//   ....[121]....
        /*02c0*/ 	.word	0xffffffff


	//   ....[122]....
        /*02c4*/ 	.word	0xffffffff


	//   ....[123]....
        /*02c8*/ 	.word	0xffffffff


	//   ....[124]....
        /*02cc*/ 	.word	0xffffffff


	//   ....[125]....
        /*02d0*/ 	.word	0xffffffff


	//   ....[126]....
        /*02d4*/ 	.word	0xffffffff


	//   ....[127]....
        /*02d8*/ 	.word	0xffffffff


	//   ....[128]....
        /*02dc*/ 	.word	0xffffffff


	//   ....[129]....
        /*02e0*/ 	.word	0xffffffff


	//   ....[130]....
        /*02e4*/ 	.word	0xffffffff


	//   ....[131]....
        /*02e8*/ 	.word	0xffffffff


	//   ....[132]....
        /*02ec*/ 	.word	0xffffffff


	//   ....[133]....
        /*02f0*/ 	.word	0xffffffff


	//   ....[134]....
        /*02f4*/ 	.word	0xffffffff


	//   ....[135]....
        /*02f8*/ 	.word	0xffffffff


	//   ....[136]....
        /*02fc*/ 	.word	0xffffffff


	//   ....[137]....
        /*0300*/ 	.word	0xffffffff


	//   ....[138]....
        /*0304*/ 	.word	0xffffffff


	//   ....[139]....
        /*0308*/ 	.word	0xffffffff


	//   ....[140]....
        /*030c*/ 	.word	0xffffffff


	//   ....[141]....
        /*0310*/ 	.word	0xffffffff


	//   ....[142]....
        /*0314*/ 	.word	0xffffffff


	//   ....[143]....
        /*0318*/ 	.word	0xffffffff


	//   ....[144]....
        /*031c*/ 	.word	0xffffffff


	//   ....[145]....
        /*0320*/ 	.word	0xffffffff


	//   ....[146]....
        /*0324*/ 	.word	0xffffffff


	//   ....[147]....
        /*0328*/ 	.word	0xffffffff


	//   ....[148]....
        /*032c*/ 	.word	0xffffffff


	//   ....[149]....
        /*0330*/ 	.word	0xffffffff


	//   ....[150]....
        /*0334*/ 	.word	0xffffffff


	//   ....[151]....
        /*0338*/ 	.word	0xffffffff


	//   ....[152]....
        /*033c*/ 	.word	0xffffffff


	//   ....[153]....
        /*0340*/ 	.word	0xffffffff


	//   ....[154]....
        /*0344*/ 	.word	0xffffffff


	//   ....[155]....
        /*0348*/ 	.word	0xffffffff


	//   ....[156]....
        /*034c*/ 	.word	0xffffffff


	//   ....[157]....
        /*0350*/ 	.word	0xffffffff


	//   ....[158]....
        /*0354*/ 	.word	0xffffffff


	//   ....[159]....
        /*0358*/ 	.word	0xffffffff


	//   ....[160]....
        /*035c*/ 	.word	0xffffffff


	//   ....[161]....
        /*0360*/ 	.word	0xffffffff


	//   ....[162]....
        /*0364*/ 	.word	0xffffffff


	//   ....[163]....
        /*0368*/ 	.word	0xffffffff


	//   ....[164]....
        /*036c*/ 	.word	0xffffffff


	//   ....[165]....
        /*0370*/ 	.word	0xffffffff


	//   ....[166]....
        /*0374*/ 	.word	0xffffffff


	//   ....[167]....
        /*0378*/ 	.word	0xffffffff


	//   ....[168]....
        /*037c*/ 	.word	0xffffffff


	//   ....[169]....
        /*0380*/ 	.word	0xffffffff


	//   ....[170]....
        /*0384*/ 	.word	0xffffffff


	//   ....[171]....
        /*0388*/ 	.word	0xffffffff


	//   ....[172]....
        /*038c*/ 	.word	0xffffffff


	//   ....[173]....
        /*0390*/ 	.word	0xffffffff


	//   ....[174]....
        /*0394*/ 	.word	0xffffffff


	//   ....[175]....
        /*0398*/ 	.word	0xffffffff


	//   ....[176]....
        /*039c*/ 	.word	0xffffffff


	//   ....[177]....
        /*03a0*/ 	.word	0xffffffff


	//   ....[178]....
        /*03a4*/ 	.word	0xffffffff


	//   ....[179]....
        /*03a8*/ 	.word	0xffffffff


	//   ....[180]....
        /*03ac*/ 	.word	0xffffffff


	//   ....[181]....
        /*03b0*/ 	.word	0xffffffff


	//   ....[182]....
        /*03b4*/ 	.word	0xffffffff


	//   ....[183]....
        /*03b8*/ 	.word	0xffffffff


	//   ....[184]....
        /*03bc*/ 	.word	0xffffffff


	//   ....[185]....
        /*03c0*/ 	.word	0xffffffff


	//   ....[186]....
        /*03c4*/ 	.word	0xffffffff


	//   ....[187]....
        /*03c8*/ 	.word	0xffffffff


	//   ....[188]....
        /*03cc*/ 	.word	0xffffffff


	//   ....[189]....
        /*03d0*/ 	.word	0xffffffff


	//   ....[190]....
        /*03d4*/ 	.word	0xffffffff


	//   ....[191]....
        /*03d8*/ 	.word	0xffffffff


	//   ....[192]....
        /*03dc*/ 	.word	0xffffffff


	//   ....[193]....
        /*03e0*/ 	.word	0xffffffff


	//   ....[194]....
        /*03e4*/ 	.word	0xffffffff


	//   ....[195]....
        /*03e8*/ 	.word	0xffffffff


	//   ....[196]....
        /*03ec*/ 	.word	0xffffffff


	//   ....[197]....
        /*03f0*/ 	.word	0xffffffff


	//   ....[198]....
        /*03f4*/ 	.word	0xffffffff


	//   ....[199]....
        /*03f8*/ 	.word	0xffffffff


	//   ....[200]....
        /*03fc*/ 	.word	0xffffffff


	//   ....[201]....
        /*0400*/ 	.word	0xffffffff


	//   ....[202]....
        /*0404*/ 	.word	0xffffffff


	//   ....[203]....
        /*0408*/ 	.word	0xffffffff


	//   ....[204]....
        /*040c*/ 	.word	0xffffffff


	//   ....[205]....
        /*0410*/ 	.word	0xffffffff


	//   ....[206]....
        /*0414*/ 	.word	0xffffffff


	//   ....[207]....
        /*0418*/ 	.word	0xffffffff


	//   ....[208]....
        /*041c*/ 	.word	0xffffffff


	//   ....[209]....
        /*0420*/ 	.word	0xffffffff


	//   ....[210]....
        /*0424*/ 	.word	0xffffffff


	//   ....[211]....
        /*0428*/ 	.word	0xffffffff


	//   ....[212]....
        /*042c*/ 	.word	0xffffffff


	//   ....[213]....
        /*0430*/ 	.word	0xffffffff


	//   ....[214]....
        /*0434*/ 	.word	0xffffffff


	//   ....[215]....
        /*0438*/ 	.word	0xffffffff


	//   ....[216]....
        /*043c*/ 	.word	0xffffffff


	//   ....[217]....
        /*0440*/ 	.word	0x0500000f


	//   ....[218]....
        /*0444*/ 	.word	0x0500000f


	//   ....[219]....
        /*0448*/ 	.word	0x0500000f


	//   ....[220]....
        /*044c*/ 	.word	0x0500000f


	//   ....[221]....
        /*0450*/ 	.word	0x0500000f


	//   ....[222]....
        /*0454*/ 	.word	0x0500000f


	//   ....[223]....
        /*0458*/ 	.word	0x0500000f


	//   ....[224]....
        /*045c*/ 	.word	0x0500000f


	//   ....[225]....
        /*0460*/ 	.word	0x0500000f


	//   ....[226]....
        /*0464*/ 	.word	0x0500000f


	//   ....[227]....
        /*0468*/ 	.word	0x0500000f


	//   ....[228]....
        /*046c*/ 	.word	0x0500000f


	//   ....[229]....
        /*0470*/ 	.word	0x0500000f


	//   ....[230]....
        /*0474*/ 	.word	0x0500000f


	//   ....[231]....
        /*0478*/ 	.word	0x0500000f


	//   ....[232]....
        /*047c*/ 	.word	0x0500000f


	//   ....[233]....
        /*0480*/ 	.word	0x0500000f


	//   ....[234]....
        /*0484*/ 	.word	0x0500000f


	//   ....[235]....
        /*0488*/ 	.word	0x0500000f


	//   ....[236]....
        /*048c*/ 	.word	0x0500000f


	//   ....[237]....
        /*0490*/ 	.word	0x0500000f


	//   ....[238]....
        /*0494*/ 	.word	0x0500000f


	//   ....[239]....
        /*0498*/ 	.word	0x0500000f


	//   ....[240]....
        /*049c*/ 	.word	0x0500000f


	//   ....[241]....
        /*04a0*/ 	.word	0x0500000f


	//   ....[242]....
        /*04a4*/ 	.word	0x0500000f


	//   ....[243]....
        /*04a8*/ 	.word	0x0500000f


	//   ....[244]....
        /*04ac*/ 	.word	0x0500000f


	//   ....[245]....
        /*04b0*/ 	.word	0x0500000f


	//   ....[246]....
        /*04b4*/ 	.word	0x0500000f


	//   ....[247]....
        /*04b8*/ 	.word	0x0500000f


	//   ....[248]....
        /*04bc*/ 	.word	0x0500000f


	//   ....[249]....
        /*04c0*/ 	.word	0x0500000f


	//   ....[250]....
        /*04c4*/ 	.word	0x0500000f


	//   ....[251]....
        /*04c8*/ 	.word	0x0500000f


	//   ....[252]....
        /*04cc*/ 	.word	0x0500000f


	//   ....[253]....
        /*04d0*/ 	.word	0x0500000f


	//   ....[254]....
        /*04d4*/ 	.word	0x0500000f


	//   ....[255]....
        /*04d8*/ 	.word	0x0500000f


	//   ....[0]....
        /*04dc*/ 	.word	0x0500000f


	//   ....[1]....
        /*04e0*/ 	.word	0x0500000f


	//   ....[2]....
        /*04e4*/ 	.word	0x0500000f


	//   ....[3]....
        /*04e8*/ 	.word	0x0500000f


	//   ....[4]....
        /*04ec*/ 	.word	0x0500000f


	//   ....[5]....
        /*04f0*/ 	.word	0x0500000f


	//   ....[6]....
        /*04f4*/ 	.word	0x0500000f


	//   ....[7]....
        /*04f8*/ 	.word	0x0500000f


	//   ....[8]....
        /*04fc*/ 	.word	0x0500000f


	//   ....[9]....
        /*0500*/ 	.word	0x0500000f


	//   ....[10]....
        /*0504*/ 	.word	0x0500000f


	//   ....[11]....
        /*0508*/ 	.word	0x0500000f


	//   ....[12]....
        /*050c*/ 	.word	0x0500000f


	//   ....[13]....
        /*0510*/ 	.word	0x0500000f


	//   ....[14]....
        /*0514*/ 	.word	0x0500000f


	//   ....[15]....
        /*0518*/ 	.word	0x0500000f


	//   ....[16]....
        /*051c*/ 	.word	0x0500000f


	//   ....[17]....
        /*0520*/ 	.word	0x0500000f


	//   ....[18]....
        /*0524*/ 	.word	0x0500000f


	//   ....[19]....
        /*0528*/ 	.word	0x0500000f


	//   ....[20]....
        /*052c*/ 	.word	0x0500000f


	//   ....[21]....
        /*0530*/ 	.word	0x0500000f


	//   ....[22]....
        /*0534*/ 	.word	0x0500000f


	//   ....[23]....
        /*0538*/ 	.word	0x0500000f


	//   ....[24]....
        /*053c*/ 	.word	0x0500000f


	//   ....[25]....
        /*0540*/ 	.word	0x0500000f


	//   ....[26]....
        /*0544*/ 	.word	0x0500000f


	//   ....[27]....
        /*0548*/ 	.word	0x0500000f


	//   ....[28]....
        /*054c*/ 	.word	0x0500000f


	//   ....[29]....
        /*0550*/ 	.word	0x0500000f


	//   ....[30]....
        /*0554*/ 	.word	0x0500000f


	//   ....[31]....
        /*0558*/ 	.word	0x0500000f


	//   ....[32]....
        /*055c*/ 	.word	0x0500000f


	//   ....[33]....
        /*0560*/ 	.word	0x0500000f


	//   ....[34]....
        /*0564*/ 	.word	0x0500000f


	//   ....[35]....
        /*0568*/ 	.word	0x0500000f


	//   ....[36]....
        /*056c*/ 	.word	0x0500000f


	//   ....[37]....
        /*0570*/ 	.word	0x0500000f


	//   ....[38]....
        /*0574*/ 	.word	0x0500000f


	//   ....[39]....
        /*0578*/ 	.word	0x0500000f


	//   ....[40]....
        /*057c*/ 	.word	0x0500000f


	//   ....[41]....
        /*0580*/ 	.word	0x0500000f


	//   ....[42]....
        /*0584*/ 	.word	0x0500000f


	//----- nvinfo : EIATTR_COOP_GROUP_INSTR_OFFSETS
	.align		4
.L_366:
        /*0588*/ 	.byte	0x04, 0x28
        /*058a*/ 	.short	(.L_368 - .L_367)


	//   ....[0]....
.L_367:
        /*058c*/ 	.word	0x00000080


	//   ....[1]....
        /*0590*/ 	.word	0x00000090


	//   ....[2]....
        /*0594*/ 	.word	0x000002d0


	//   ....[3]....
        /*0598*/ 	.word	0x00000430


	//   ....[4]....
        /*059c*/ 	.word	0x00000550


	//   ....[5]....
        /*05a0*/ 	.word	0x000006b0


	//   ....[6]....
        /*05a4*/ 	.word	0x00001860


	//   ....[7]....
        /*05a8*/ 	.word	0x00002810


	//   ....[8]....
        /*05ac*/ 	.word	0x00002910


	//   ....[9]....
        /*05b0*/ 	.word	0x00002e60


	//   ....[10]....
        /*05b4*/ 	.word	0x00002ee0


	//   ....[11]....
        /*05b8*/ 	.word	0x000043c0


	//   ....[12]....
        /*05bc*/ 	.word	0x000043e0


	//   ....[13]....
        /*05c0*/ 	.word	0x00004b80


	//   ....[14]....
        /*05c4*/ 	.word	0x00004d50


	//   ....[15]....
        /*05c8*/ 	.word	0x00006130


	//   ....[16]....
        /*05cc*/ 	.word	0x00006150


	//   ....[17]....
        /*05d0*/ 	.word	0x000061e0


	//   ....[18]....
        /*05d4*/ 	.word	0x000061f0


	//   ....[19]....
        /*05d8*/ 	.word	0x00007750


	//   ....[20]....
        /*05dc*/ 	.word	0x00007780


	//   ....[21]....
        /*05e0*/ 	.word	0x000077b0


	//   ....[22]....
        /*05e4*/ 	.word	0x000077e0


	//   ....[23]....
        /*05e8*/ 	.word	0x00007810


	//   ....[24]....
        /*05ec*/ 	.word	0x00007850


	//   ....[25]....
        /*05f0*/ 	.word	0x00007880


	//   ....[26]....
        /*05f4*/ 	.word	0x000078b0


	//   ....[27]....
        /*05f8*/ 	.word	0x000078e0


	//   ....[28]....
        /*05fc*/ 	.word	0x00007910


	//   ....[29]....
        /*0600*/ 	.word	0x00007940


	//   ....[30]....
        /*0604*/ 	.word	0x00007970


	//   ....[31]....
        /*0608*/ 	.word	0x000079a0


	//   ....[32]....
        /*060c*/ 	.word	0x000079d0


	//   ....[33]....
        /*0610*/ 	.word	0x00007a00


	//   ....[34]....
        /*0614*/ 	.word	0x00007a30


	//   ....[35]....
        /*0618*/ 	.word	0x00007a60


	//   ....[36]....
        /*061c*/ 	.word	0x00007a90


	//   ....[37]....
        /*0620*/ 	.word	0x00007ac0


	//   ....[38]....
        /*0624*/ 	.word	0x00007af0


	//   ....[39]....
        /*0628*/ 	.word	0x00007b20


	//   ....[40]....
        /*062c*/ 	.word	0x00007b50


	//   ....[41]....
        /*0630*/ 	.word	0x00007b80


	//   ....[42]....
        /*0634*/ 	.word	0x00007bb0


	//   ....[43]....
        /*0638*/ 	.word	0x00007be0


	//   ....[44]....
        /*063c*/ 	.word	0x00007c10


	//   ....[45]....
        /*0640*/ 	.word	0x00007c40


	//   ....[46]....
        /*0644*/ 	.word	0x00007c70


	//   ....[47]....
        /*0648*/ 	.word	0x00007ca0


	//   ....[48]....
        /*064c*/ 	.word	0x00007cd0


	//   ....[49]....
        /*0650*/ 	.word	0x00007d00


	//   ....[50]....
        /*0654*/ 	.word	0x00007d30


	//   ....[51]....
        /*0658*/ 	.word	0x00007d70


	//   ....[52]....
        /*065c*/ 	.word	0x00007db0


	//   ....[53]....
        /*0660*/ 	.word	0x00007de0


	//   ....[54]....
        /*0664*/ 	.word	0x00007e10


	//   ....[55]....
        /*0668*/ 	.word	0x00007e80


	//   ....[56]....
        /*066c*/ 	.word	0x00007e90


	//   ....[57]....
        /*0670*/ 	.word	0x00007ea0


	//   ....[58]....
        /*0674*/ 	.word	0x00007ec0


	//   ....[59]....
        /*0678*/ 	.word	0x00007ed0


	//   ....[60]....
        /*067c*/ 	.word	0x00007ef0


	//   ....[61]....
        /*0680*/ 	.word	0x00007f00


	//   ....[62]....
        /*0684*/ 	.word	0x00007f10


	//   ....[63]....
        /*0688*/ 	.word	0x00007f20


	//   ....[64]....
        /*068c*/ 	.word	0x00007f40


	//   ....[65]....
        /*0690*/ 	.word	0x00007f70


	//   ....[66]....
        /*0694*/ 	.word	0x00007f90


	//   ....[67]....
        /*0698*/ 	.word	0x00007fa0


	//   ....[68]....
        /*069c*/ 	.word	0x00007fb0


	//   ....[69]....
        /*06a0*/ 	.word	0x00007fc0


	//   ....[70]....
        /*06a4*/ 	.word	0x00007fd0


	//   ....[71]....
        /*06a8*/ 	.word	0x00007fe0


	//   ....[72]....
        /*06ac*/ 	.word	0x00007ff0


	//   ....[73]....
        /*06b0*/ 	.word	0x00008000


	//   ....[74]....
        /*06b4*/ 	.word	0x00008010


	//   ....[75]....
        /*06b8*/ 	.word	0x00008020


	//   ....[76]....
        /*06bc*/ 	.word	0x00008040


	//   ....[77]....
        /*06c0*/ 	.word	0x00008060


	//   ....[78]....
        /*06c4*/ 	.word	0x00008070


	//   ....[79]....
        /*06c8*/ 	.word	0x00008080


	//   ....[80]....
        /*06cc*/ 	.word	0x000080a0


	//   ....[81]....
        /*06d0*/ 	.word	0x000080d0


	//   ....[82]....
        /*06d4*/ 	.word	0x00008100


	//   ....[83]....
        /*06d8*/ 	.word	0x00008970


	//   ....[84]....
        /*06dc*/ 	.word	0x000089a0


	//   ....[85]....
        /*06e0*/ 	.word	0x00008a50


	//   ....[86]....
        /*06e4*/ 	.word	0x00008a80


	//   ....[87]....
        /*06e8*/ 	.word	0x00009280


	//   ....[88]....
        /*06ec*/ 	.word	0x000092b0


	//   ....[89]....
        /*06f0*/ 	.word	0x000093f0


	//   ....[90]....
        /*06f4*/ 	.word	0x00009410


	//   ....[91]....
        /*06f8*/ 	.word	0x00009550


	//   ....[92]....
        /*06fc*/ 	.word	0x00009570


	//   ....[93]....
        /*0700*/ 	.word	0x000096c0


	//   ....[94]....
        /*0704*/ 	.word	0x000096e0


	//   ....[95]....
        /*0708*/ 	.word	0x0000a030


	//   ....[96]....
        /*070c*/ 	.word	0x0000a060


	//   ....[97]....
        /*0710*/ 	.word	0x0000a1b0


	//   ....[98]....
        /*0714*/ 	.word	0x0000a1d0


	//   ....[99]....
        /*0718*/ 	.word	0x0000a310


	//   ....[100]....
        /*071c*/ 	.word	0x0000a330


	//   ....[101]....
        /*0720*/ 	.word	0x0000a480


	//   ....[102]....
        /*0724*/ 	.word	0x0000a4a0


	//   ....[103]....
        /*0728*/ 	.word	0x0000a660


	//   ....[104]....
        /*072c*/ 	.word	0x0000a810


	//   ....[105]....
        /*0730*/ 	.word	0x0000a840


	//   ....[106]....
        /*0734*/ 	.word	0x0000a870


	//   ....[107]....
        /*0738*/ 	.word	0x0000a8a0


	//   ....[108]....
        /*073c*/ 	.word	0x0000a8d0


	//   ....[109]....
        /*0740*/ 	.word	0x0000a910


	//   ....[110]....
        /*0744*/ 	.word	0x0000aa60


	//   ....[111]....
        /*0748*/ 	.word	0x0000aa90


	//   ....[112]....
        /*074c*/ 	.word	0x0000aac0


	//   ....[113]....
        /*0750*/ 	.word	0x0000aaf0


	//   ....[114]....
        /*0754*/ 	.word	0x0000ab20


	//   ....[115]....
        /*0758*/ 	.word	0x0000ab60


	//   ....[116]....
        /*075c*/ 	.word	0x0000abe0


	//   ....[117]....
        /*0760*/ 	.word	0x0000ac20


	//   ....[118]....
        /*0764*/ 	.word	0x0000acb0


	//   ....[119]....
        /*0768*/ 	.word	0x0000c430


	//   ....[120]....
        /*076c*/ 	.word	0x0000c470


	//   ....[121]....
        /*0770*/ 	.word	0x0000c580


	//   ....[122]....
        /*0774*/ 	.word	0x0000c590


	//   ....[123]....
        /*0778*/ 	.word	0x0000c600


	//   ....[124]....
        /*077c*/ 	.word	0x0000c610


	//   ....[125]....
        /*0780*/ 	.word	0x0000c680


	//   ....[126]....
        /*0784*/ 	.word	0x0000c690


	//   ....[127]....
        /*0788*/ 	.word	0x0000c700


	//   ....[128]....
        /*078c*/ 	.word	0x0000c710


	//   ....[129]....
        /*0790*/ 	.word	0x0000c780


	//   ....[130]....
        /*0794*/ 	.word	0x0000c790


	//   ....[131]....
        /*0798*/ 	.word	0x0000c800


	//   ....[132]....
        /*079c*/ 	.word	0x0000c810


	//   ....[133]....
        /*07a0*/ 	.word	0x0000c820


	//   ....[134]....
        /*07a4*/ 	.word	0x0000c8a0


	//   ....[135]....
        /*07a8*/ 	.word	0x0000cc30


	//   ....[136]....
        /*07ac*/ 	.word	0x0000cc60


	//   ....[137]....
        /*07b0*/ 	.word	0x0000cc80


	//   ....[138]....
        /*07b4*/ 	.word	0x0000cd80


	//   ....[139]....
        /*07b8*/ 	.word	0x0000cd90


	//   ....[140]....
        /*07bc*/ 	.word	0x0000ce20


	//   ....[141]....
        /*07c0*/ 	.word	0x0000ce30


	//   ....[142]....
        /*07c4*/ 	.word	0x0000cec0


	//   ....[143]....
        /*07c8*/ 	.word	0x0000ced0


	//   ....[144]....
        /*07cc*/ 	.word	0x0000cf50


	//   ....[145]....
        /*07d0*/ 	.word	0x0000cf60


	//   ....[146]....
        /*07d4*/ 	.word	0x0000cfe0


	//   ....[147]....
        /*07d8*/ 	.word	0x0000cff0


	//   ....[148]....
        /*07dc*/ 	.word	0x0000d070


	//   ....[149]....
        /*07e0*/ 	.word	0x0000d080


	//   ....[150]....
        /*07e4*/ 	.word	0x0000d090


	//   ....[151]....
        /*07e8*/ 	.word	0x0000d820


	//   ....[152]....
        /*07ec*/ 	.word	0x0000d850


	//   ....[153]....
        /*07f0*/ 	.word	0x0000d880


	//   ....[154]....
        /*07f4*/ 	.word	0x0000d900


	//   ....[155]....
        /*07f8*/ 	.word	0x0000d950


	//   ....[156]....
        /*07fc*/ 	.word	0x0000d9a0


	//   ....[157]....
        /*0800*/ 	.word	0x0000d9f0


	//   ....[158]....
        /*0804*/ 	.word	0x0000da40


	//   ....[159]....
        /*0808*/ 	.word	0x0000da90


	//   ....[160]....
        /*080c*/ 	.word	0x0000dae0


	//   ....[161]....
        /*0810*/ 	.word	0x0000db30


	//   ....[162]....
        /*0814*/ 	.word	0x0000db80


	//   ....[163]....
        /*0818*/ 	.word	0x0000dbd0


	//   ....[164]....
        /*081c*/ 	.word	0x0000dc10


	//   ....[165]....
        /*0820*/ 	.word	0x0000dc30


	//   ....[166]....
        /*0824*/ 	.word	0x0000dc70


	//   ....[167]....
        /*0828*/ 	.word	0x0000e380


	//   ....[168]....
        /*082c*/ 	.word	0x0000e3a0


	//   ....[169]....
        /*0830*/ 	.word	0x0000e400


	//   ....[170]....
        /*0834*/ 	.word	0x0000e410


	//   ....[171]....
        /*0838*/ 	.word	0x0000e460


	//   ....[172]....
        /*083c*/ 	.word	0x0000e470


	//   ....[173]....
        /*0840*/ 	.word	0x0000e4c0


	//   ....[174]....
        /*0844*/ 	.word	0x0000e4d0


	//   ....[175]....
        /*0848*/ 	.word	0x0000e520


	//   ....[176]....
        /*084c*/ 	.word	0x0000e530


	//   ....[177]....
        /*0850*/ 	.word	0x0000e580


	//   ....[178]....
        /*0854*/ 	.word	0x0000e590


	//   ....[179]....
        /*0858*/ 	.word	0x0000e5e0


	//   ....[180]....
        /*085c*/ 	.word	0x0000e5f0


	//   ....[181]....
        /*0860*/ 	.word	0x0000e600


	//   ....[182]....
        /*0864*/ 	.word	0x0000e650


	//   ....[183]....
        /*0868*/ 	.word	0x0000e980


	//   ....[184]....
        /*086c*/ 	.word	0x0000e990


	//   ....[185]....
        /*0870*/ 	.word	0x0000e9f0


	//   ....[186]....
        /*0874*/ 	.word	0x0000ea00


	//   ....[187]....
        /*0878*/ 	.word	0x0000ea50


	//   ....[188]....
        /*087c*/ 	.word	0x0000ea60


	//   ....[189]....
        /*0880*/ 	.word	0x0000eab0


	//   ....[190]....
        /*0884*/ 	.word	0x0000eac0


	//   ....[191]....
        /*0888*/ 	.word	0x0000eb10


	//   ....[192]....
        /*088c*/ 	.word	0x0000eb20


	//   ....[193]....
        /*0890*/ 	.word	0x0000eb70


	//   ....[194]....
        /*0894*/ 	.word	0x0000eb80


	//   ....[195]....
        /*0898*/ 	.word	0x0000ebd0


	//   ....[196]....
        /*089c*/ 	.word	0x0000ebe0


	//   ....[197]....
        /*08a0*/ 	.word	0x0000ebf0


	//   ....[198]....
        /*08a4*/ 	.word	0x0000ec40


	//   ....[199]....
        /*08a8*/ 	.word	0x000105a0


	//   ....[200]....
        /*08ac*/ 	.word	0x000105d0


	//   ....[201]....
        /*08b0*/ 	.word	0x00010600


	//   ....[202]....
        /*08b4*/ 	.word	0x00010610


	//   ....[203]....
        /*08b8*/ 	.word	0x00010640


	//   ....[204]....
        /*08bc*/ 	.word	0x00010650


	//   ....[205]....
        /*08c0*/ 	.word	0x00010680


	//   ....[206]....
        /*08c4*/ 	.word	0x000106c0


	//   ....[207]....
        /*08c8*/ 	.word	0x00010800


	//   ....[208]....
        /*08cc*/ 	.word	0x00010830


	//   ....[209]....
        /*08d0*/ 	.word	0x00010860


	//   ....[210]....
        /*08d4*/ 	.word	0x00010890


	//   ....[211]....
        /*08d8*/ 	.word	0x000108c0


	//   ....[212]....
        /*08dc*/ 	.word	0x00010900


	//   ....[213]....
        /*08e0*/ 	.word	0x00010990


	//   ....[214]....
        /*08e4*/ 	.word	0x000109d0


	//   ....[215]....
        /*08e8*/ 	.word	0x00010a60


	//   ....[216]....
        /*08ec*/ 	.word	0x00010e60


	//   ....[217]....
        /*08f0*/ 	.word	0x000113e0


	//   ....[218]....
        /*08f4*/ 	.word	0x000114d0


	//   ....[219]....
        /*08f8*/ 	.word	0x000115c0


	//   ....[220]....
        /*08fc*/ 	.word	0x000116c0


	//   ....[221]....
        /*0900*/ 	.word	0x00011770


	//   ....[222]....
        /*0904*/ 	.word	0x000117d0


	//   ....[223]....
        /*0908*/ 	.word	0x000118b0


	//   ....[224]....
        /*090c*/ 	.word	0x00011910


	//   ....[225]....
        /*0910*/ 	.word	0x000119f0


	//   ....[226]....
        /*0914*/ 	.word	0x00011a50


	//   ....[227]....
        /*0918*/ 	.word	0x00011b30


	//   ....[228]....
        /*091c*/ 	.word	0x00011b90


	//   ....[229]....
        /*0920*/ 	.word	0x00011c70


	//   ....[230]....
        /*0924*/ 	.word	0x00011cd0


	//   ....[231]....
        /*0928*/ 	.word	0x00011db0


	//   ....[232]....
        /*092c*/ 	.word	0x00011e10


	//   ....[233]....
        /*0930*/ 	.word	0x00011ee0


	//   ....[234]....
        /*0934*/ 	.word	0x00012080


	//   ....[235]....
        /*0938*/ 	.word	0x00012110


	//   ....[236]....
        /*093c*/ 	.word	0x00012230


	//   ....[237]....
        /*0940*/ 	.word	0x00012280


	//   ....[238]....
        /*0944*/ 	.word	0x000123a0


	//   ....[239]....
        /*0948*/ 	.word	0x000123f0


	//   ....[240]....
        /*094c*/ 	.word	0x00012510


	//   ....[241]....
        /*0950*/ 	.word	0x00012560


	//   ....[242]....
        /*0954*/ 	.word	0x00012660


	//   ....[243]....
        /*0958*/ 	.word	0x00012700


	//   ....[244]....
        /*095c*/ 	.word	0x00012760


	//   ....[245]....
        /*0960*/ 	.word	0x00012850


	//   ....[246]....
        /*0964*/ 	.word	0x000128b0


	//   ....[247]....
        /*0968*/ 	.word	0x000129a0


	//   ....[248]....
        /*096c*/ 	.word	0x00012a00


	//   ....[249]....
        /*0970*/ 	.word	0x00012af0


	//   ....[250]....
        /*0974*/ 	.word	0x00012b90


	//   ....[251]....
        /*0978*/ 	.word	0x00012c00


	//   ....[252]....
        /*097c*/ 	.word	0x00012c60


	//   ....[253]....
        /*0980*/ 	.word	0x00012d50


	//   ....[254]....
        /*0984*/ 	.word	0x00012dd0


	//   ....[255]....
        /*0988*/ 	.word	0x00012ea0


	//   ....[0]....
        /*098c*/ 	.word	0x00012f20


	//   ....[1]....
        /*0990*/ 	.word	0x00012ff0


	//   ....[2]....
        /*0994*/ 	.word	0x00013070


	//   ....[3]....
        /*0998*/ 	.word	0x00013140


	//   ....[4]....
        /*099c*/ 	.word	0x000131c0


	//   ....[5]....
        /*09a0*/ 	.word	0x00013290


	//   ....[6]....
        /*09a4*/ 	.word	0x00013310


	//   ....[7]....
        /*09a8*/ 	.word	0x000133d0


	//   ....[8]....
        /*09ac*/ 	.word	0x00013450


	//   ....[9]....
        /*09b0*/ 	.word	0x00013500


	//   ....[10]....
        /*09b4*/ 	.word	0x00013630


	//   ....[11]....
        /*09b8*/ 	.word	0x000136d0


	//   ....[12]....
        /*09bc*/ 	.word	0x00013730


	//   ....[13]....
        /*09c0*/ 	.word	0x000137f0


	//   ....[14]....
        /*09c4*/ 	.word	0x00013850


	//   ....[15]....
        /*09c8*/ 	.word	0x00013910


	//   ....[16]....
        /*09cc*/ 	.word	0x00013970


	//   ....[17]....
        /*09d0*/ 	.word	0x00013a30


	//   ....[18]....
        /*09d4*/ 	.word	0x00013a90


	//   ....[19]....
        /*09d8*/ 	.word	0x00013b50


	//   ....[20]....
        /*09dc*/ 	.word	0x00013bb0


	//   ....[21]....
        /*09e0*/ 	.word	0x00013c70


	//   ....[22]....
        /*09e4*/ 	.word	0x00013cd0


	//   ....[23]....
        /*09e8*/ 	.word	0x00013d90


	//   ....[24]....
        /*09ec*/ 	.word	0x00013df0


	//   ....[25]....
        /*09f0*/ 	.word	0x00013eb0


	//   ....[26]....
        /*09f4*/ 	.word	0x00013fa0


	//   ....[27]....
        /*09f8*/ 	.word	0x00014030


	//   ....[28]....
        /*09fc*/ 	.word	0x00014090


	//   ....[29]....
        /*0a00*/ 	.word	0x00014150


	//   ....[30]....
        /*0a04*/ 	.word	0x000141b0


	//   ....[31]....
        /*0a08*/ 	.word	0x00014270


	//   ....[32]....
        /*0a0c*/ 	.word	0x000142d0


	//   ....[33]....
        /*0a10*/ 	.word	0x00014390


	//   ....[34]....
        /*0a14*/ 	.word	0x000143f0


	//   ....[35]....
        /*0a18*/ 	.word	0x000144b0


	//   ....[36]....
        /*0a1c*/ 	.word	0x00014510


	//   ....[37]....
        /*0a20*/ 	.word	0x000145d0


	//   ....[38]....
        /*0a24*/ 	.word	0x00014630


	//   ....[39]....
        /*0a28*/ 	.word	0x000146f0


	//   ....[40]....
        /*0a2c*/ 	.word	0x00014750


	//   ....[41]....
        /*0a30*/ 	.word	0x00014810


	//   ....[42]....
        /*0a34*/ 	.word	0x00014a70


	//----- nvinfo : EIATTR_REG_RECONFIG
	.align		4
.L_368:
        /*0a38*/ 	.byte	0x01, 0x54
	.zero		2


	//----- nvinfo : EIATTR_SYSCALL_OFFSETS
	.align		4
        /*0a3c*/ 	.byte	0x04, 0x46
        /*0a3e*/ 	.short	(.L_370 - .L_369)


	//   ....[0]....
.L_369:
        /*0a40*/ 	.word	0x00001a50


	//   ....[1]....
        /*0a44*/ 	.word	0x0000ba10


	//   ....[2]....
        /*0a48*/ 	.word	0x0000bb80


	//   ....[3]....
        /*0a4c*/ 	.word	0x0000bcd0


	//   ....[4]....
        /*0a50*/ 	.word	0x0000be10


	//   ....[5]....
        /*0a54*/ 	.word	0x0000d480


	//----- nvinfo : EIATTR_MBARRIER_INSTR_OFFSETS
	.align		4
.L_370:
        /*0a58*/ 	.byte	0x04, 0x39
        /*0a5a*/ 	.short	(.L_372 - .L_371)


	//   ....[0]....
.L_371:
        /*0a5c*/ 	.word	0x00000180
        /*0a60*/ 	.word	0x000000ff
        /*0a64*/ 	.word	0x00038800
        /*0a68*/ 	.short	0x0100
        /*0a6a*/ 	.byte	0x08
	.zero		1


	//   ....[1]....
        /*0a6c*/ 	.word	0x00000190
        /*0a70*/ 	.word	0x000000ff
        /*0a74*/ 	.word	0x00038820
        /*0a78*/ 	.short	0x0100
        /*0a7a*/ 	.byte	0x08
	.zero		1


	//   ....[2]....
        /*0a7c*/ 	.word	0x00000280
        /*0a80*/ 	.word	0x000000ff
        /*0a84*/ 	.word	0x00038830
        /*0a88*/ 	.short	0x0100
        /*0a8a*/ 	.byte	0x08
	.zero		1


	//   ....[3]....
        /*0a8c*/ 	.word	0x00000290
        /*0a90*/ 	.word	0x000000ff
        /*0a94*/ 	.word	0x00038840
        /*0a98*/ 	.short	0x0100
        /*0a9a*/ 	.byte	0x08
	.zero		1


	//   ....[4]....
        /*0a9c*/ 	.word	0x000002a0
        /*0aa0*/ 	.word	0x000000ff
        /*0aa4*/ 	.word	0x00038838
        /*0aa8*/ 	.short	0x0100
        /*0aaa*/ 	.byte	0x08
	.zero		1


	//   ....[5]....
        /*0aac*/ 	.word	0x000002b0
        /*0ab0*/ 	.word	0x000000ff
        /*0ab4*/ 	.word	0x00038848
        /*0ab8*/ 	.short	0x0100
        /*0aba*/ 	.byte	0x08
	.zero		1


	//   ....[6]....
        /*0abc*/ 	.word	0x000003e0
        /*0ac0*/ 	.word	0x000000ff
        /*0ac4*/ 	.word	0x00038850
        /*0ac8*/ 	.short	0x0100
        /*0aca*/ 	.byte	0x08
	.zero		1


	//   ....[7]....
        /*0acc*/ 	.word	0x000003f0
        /*0ad0*/ 	.word	0x000000ff
        /*0ad4*/ 	.word	0x00038860
        /*0ad8*/ 	.short	0x0100
        /*0ada*/ 	.byte	0x08
	.zero		1


	//   ....[8]....
        /*0adc*/ 	.word	0x00000400
        /*0ae0*/ 	.word	0x000000ff
        /*0ae4*/ 	.word	0x00038858
        /*0ae8*/ 	.short	0x0100
        /*0aea*/ 	.byte	0x08
	.zero		1


	//   ....[9]....
        /*0aec*/ 	.word	0x00000410
        /*0af0*/ 	.word	0x000000ff
        /*0af4*/ 	.word	0x00038868
        /*0af8*/ 	.short	0x0100
        /*0afa*/ 	.byte	0x08
	.zero		1


	//   ....[10]....
        /*0afc*/ 	.word	0x00000500
        /*0b00*/ 	.word	0x000000ff
        /*0b04*/ 	.word	0x00038870
        /*0b08*/ 	.short	0x0100
        /*0b0a*/ 	.byte	0x06
	.zero		1


	//   ....[11]....
        /*0b0c*/ 	.word	0x00000510
        /*0b10*/ 	.word	0x000000ff
        /*0b14*/ 	.word	0x00038880
        /*0b18*/ 	.short	0x0100
        /*0b1a*/ 	.byte	0x06
	.zero		1


	//   ....[12]....
        /*0b1c*/ 	.word	0x00000520
        /*0b20*/ 	.word	0x000000ff
        /*0b24*/ 	.word	0x00038878
        /*0b28*/ 	.short	0x0100
        /*0b2a*/ 	.byte	0x06
	.zero		1


	//   ....[13]....
        /*0b2c*/ 	.word	0x00000530
        /*0b30*/ 	.word	0x000000ff
        /*0b34*/ 	.word	0x00038888
        /*0b38*/ 	.short	0x0100
        /*0b3a*/ 	.byte	0x06
	.zero		1


	//   ....[14]....
        /*0b3c*/ 	.word	0x00000660
        /*0b40*/ 	.word	0x000000ff
        /*0b44*/ 	.word	0x00038890
        /*0b48*/ 	.short	0x0100
        /*0b4a*/ 	.byte	0x08
	.zero		1


	//   ....[15]....
        /*0b4c*/ 	.word	0x00000670
        /*0b50*/ 	.word	0x000000ff
        /*0b54*/ 	.word	0x000388a0
        /*0b58*/ 	.short	0x0100
        /*0b5a*/ 	.byte	0x08
	.zero		1


	//   ....[16]....
        /*0b5c*/ 	.word	0x00000680
        /*0b60*/ 	.word	0x000000ff
        /*0b64*/ 	.word	0x00038898
        /*0b68*/ 	.short	0x0100
        /*0b6a*/ 	.byte	0x08
	.zero		1


	//   ....[17]....
        /*0b6c*/ 	.word	0x00000690
        /*0b70*/ 	.word	0x000000ff
        /*0b74*/ 	.word	0x000388a8
        /*0b78*/ 	.short	0x0100
        /*0b7a*/ 	.byte	0x08
	.zero		1


	//   ....[18]....
        /*0b7c*/ 	.word	0x000007e0
        /*0b80*/ 	.word	0x000000ff
        /*0b84*/ 	.word	0x000388b0
        /*0b88*/ 	.short	0x0100
        /*0b8a*/ 	.byte	0x08
	.zero		1


	//   ....[19]....
        /*0b8c*/ 	.word	0x000007f0
        /*0b90*/ 	.word	0x000000ff
        /*0b94*/ 	.word	0x000388c0
        /*0b98*/ 	.short	0x0100
        /*0b9a*/ 	.byte	0x08
	.zero		1


	//   ....[20]....
        /*0b9c*/ 	.word	0x00000800
        /*0ba0*/ 	.word	0x000000ff
        /*0ba4*/ 	.word	0x000388b8
        /*0ba8*/ 	.short	0x0100
        /*0baa*/ 	.byte	0x08
	.zero		1


	//   ....[21]....
        /*0bac*/ 	.word	0x00000810
        /*0bb0*/ 	.word	0x000000ff
        /*0bb4*/ 	.word	0x000388c8
        /*0bb8*/ 	.short	0x0100
        /*0bba*/ 	.byte	0x08
	.zero		1


	//   ....[22]....
        /*0bbc*/ 	.word	0x00001ac0
        /*0bc0*/ 	.word	0x000000ff
        /*0bc4*/ 	.word	0x00038800
        /*0bc8*/ 	.short	0x010a
        /*0bca*/ 	.byte	0x33
	.zero		1


	//   ....[23]....
        /*0bcc*/ 	.word	0x00001b90
        /*0bd0*/ 	.word	0x000000ff
        /*0bd4*/ 	.word	0x00038830
        /*0bd8*/ 	.short	0x010a
        /*0bda*/ 	.byte	0x36
	.zero		1


	//   ....[24]....
        /*0bdc*/ 	.word	0x00001bd0
        /*0be0*/ 	.word	0x000000ff
        /*0be4*/ 	.word	0x00038830
        /*0be8*/ 	.short	0x010a
        /*0bea*/ 	.byte	0x36
	.zero		1


	//   ....[25]....
        /*0bec*/ 	.word	0x000020b0
        /*0bf0*/ 	.word	0x000000ff
        /*0bf4*/ 	.word	0x00000000
        /*0bf8*/ 	.short	0x0101
        /*0bfa*/ 	.byte	0x06
	.zero		1


	//   ....[26]....
        /*0bfc*/ 	.word	0x00003a30
        /*0c00*/ 	.word	0x000000ff
        /*0c04*/ 	.word	0x00038850
        /*0c08*/ 	.short	0x010a
        /*0c0a*/ 	.byte	0x36
	.zero		1


	//   ....[27]....
        /*0c0c*/ 	.word	0x00003a70
        /*0c10*/ 	.word	0x000000ff
        /*0c14*/ 	.word	0x00038850
        /*0c18*/ 	.short	0x010a
        /*0c1a*/ 	.byte	0x36
	.zero		1


	//   ....[28]....
        /*0c1c*/ 	.word	0x00003cc0
        /*0c20*/ 	.word	0x000000ff
        /*0c24*/ 	.word	0x00000000
        /*0c28*/ 	.short	0x0101
        /*0c2a*/ 	.byte	0x36
	.zero		1


	//   ....[29]....
        /*0c2c*/ 	.word	0x00003e30
        /*0c30*/ 	.word	0x000000ff
        /*0c34*/ 	.word	0x00038830
        /*0c38*/ 	.short	0x010a
        /*0c3a*/ 	.byte	0x2f
	.zero		1


	//   ....[30]....
        /*0c3c*/ 	.word	0x00003e80
        /*0c40*/ 	.word	0x000000ff
        /*0c44*/ 	.word	0x00038830
        /*0c48*/ 	.short	0x010a
        /*0c4a*/ 	.byte	0x2f
	.zero		1


	//   ....[31]....
        /*0c4c*/ 	.word	0x000041f0
        /*0c50*/ 	.word	0x000000ff
        /*0c54*/ 	.word	0x00000000
        /*0c58*/ 	.short	0x0101
        /*0c5a*/ 	.byte	0x06
	.zero		1


	//   ....[32]....
        /*0c5c*/ 	.word	0x00005d00
        /*0c60*/ 	.word	0x000000ff
        /*0c64*/ 	.word	0x00038850
        /*0c68*/ 	.short	0x010a
        /*0c6a*/ 	.byte	0x2f
	.zero		1


	//   ....[33]....
        /*0c6c*/ 	.word	0x00005d60
        /*0c70*/ 	.word	0x000000ff
        /*0c74*/ 	.word	0x00038850
        /*0c78*/ 	.short	0x010a
        /*0c7a*/ 	.byte	0x2f
	.zero		1


	//   ....[34]....
        /*0c7c*/ 	.word	0x00005f70
        /*0c80*/ 	.word	0x000000ff
        /*0c84*/ 	.word	0x00000000
        /*0c88*/ 	.short	0x0101
        /*0c8a*/ 	.byte	0x2f
	.zero		1


	//   ....[35]....
        /*0c8c*/ 	.word	0x00009270
        /*0c90*/ 	.word	0x00000003
        /*0c94*/ 	.word	0x00000000
        /*0c98*/ 	.short	0x0101
        /*0c9a*/ 	.byte	0x3f
	.zero		1


	//   ....[36]....
        /*0c9c*/ 	.word	0x0000c220
        /*0ca0*/ 	.word	0x00000006
        /*0ca4*/ 	.word	0x00038880
        /*0ca8*/ 	.short	0x010a
        /*0caa*/ 	.byte	0x3f
	.zero		1


	//   ....[37]....
        /*0cac*/ 	.word	0x0000c990
        /*0cb0*/ 	.word	0x00000006
        /*0cb4*/ 	.word	0x00038870
        /*0cb8*/ 	.short	0x0107
        /*0cba*/ 	.byte	0x3f
	.zero		1


	//   ....[38]....
        /*0cbc*/ 	.word	0x0000ca50
        /*0cc0*/ 	.word	0x00000006
        /*0cc4*/ 	.word	0x00038870
        /*0cc8*/ 	.short	0x0101
        /*0cca*/ 	.byte	0x3f
	.zero		1


	//   ....[39]....
        /*0ccc*/ 	.word	0x0000caa0
        /*0cd0*/ 	.word	0x00000006
        /*0cd4*/ 	.word	0x00038840
        /*0cd8*/ 	.short	0x010a
        /*0cda*/ 	.byte	0x3f
	.zero		1


	//   ....[40]....
        /*0cdc*/ 	.word	0x0000d1b0
        /*0ce0*/ 	.word	0x00000006
        /*0ce4*/ 	.word	0x00038830
        /*0ce8*/ 	.short	0x0107
        /*0cea*/ 	.byte	0x3f
	.zero		1


	//   ....[41]....
        /*0cec*/ 	.word	0x0000d270
        /*0cf0*/ 	.word	0x00000006
        /*0cf4*/ 	.word	0x00038830
        /*0cf8*/ 	.short	0x0101
        /*0cfa*/ 	.byte	0x3f
	.zero		1


	//   ....[42]....
        /*0cfc*/ 	.word	0x0000dd60
        /*0d00*/ 	.word	0x00000017
        /*0d04*/ 	.word	0x00038800
        /*0d08*/ 	.short	0x0107
        /*0d0a*/ 	.byte	0x3f
	.zero		1


	//   ....[43]....
        /*0d0c*/ 	.word	0x0000de60
        /*0d10*/ 	.word	0x00000017
        /*0d14*/ 	.word	0x00038800
        /*0d18*/ 	.short	0x0101
        /*0d1a*/ 	.byte	0x3f
	.zero		1


	//   ....[44]....
        /*0d1c*/ 	.word	0x0000de80
        /*0d20*/ 	.word	0x00000017
        /*0d24*/ 	.word	0x00038820
        /*0d28*/ 	.short	0x010a
        /*0d2a*/ 	.byte	0x3f
	.zero		1


	//   ....[45]....
        /*0d2c*/ 	.word	0x0000e1d0
        /*0d30*/ 	.word	0x00000000
        /*0d34*/ 	.word	0x00038880
        /*0d38*/ 	.short	0x010a
        /*0d3a*/ 	.byte	0x3f
	.zero		1


	//   ....[46]....
        /*0d3c*/ 	.word	0x0000e6e0
        /*0d40*/ 	.word	0x00000000
        /*0d44*/ 	.word	0x00038870
        /*0d48*/ 	.short	0x0107
        /*0d4a*/ 	.byte	0x3f
	.zero		1


	//   ....[47]....
        /*0d4c*/ 	.word	0x0000e7a0
        /*0d50*/ 	.word	0x00000000
        /*0d54*/ 	.word	0x00038870
        /*0d58*/ 	.short	0x0101
        /*0d5a*/ 	.byte	0x3f
	.zero		1


	//   ....[48]....
        /*0d5c*/ 	.word	0x0000e7d0
        /*0d60*/ 	.word	0x00000000
        /*0d64*/ 	.word	0x00038840
        /*0d68*/ 	.short	0x010a
        /*0d6a*/ 	.byte	0x3f
	.zero		1


	//   ....[49]....
        /*0d6c*/ 	.word	0x0000ecd0
        /*0d70*/ 	.word	0x00000000
        /*0d74*/ 	.word	0x00038830
        /*0d78*/ 	.short	0x0107
        /*0d7a*/ 	.byte	0x3f
	.zero		1


	//   ....[50]....
        /*0d7c*/ 	.word	0x0000ed90
        /*0d80*/ 	.word	0x00000000
        /*0d84*/ 	.word	0x00038830
        /*0d88*/ 	.short	0x0101
        /*0d8a*/ 	.byte	0x3f
	.zero		1


	//   ....[51]....
        /*0d8c*/ 	.word	0x0000ee20
        /*0d90*/ 	.word	0x00000000
        /*0d94*/ 	.word	0x00038870
        /*0d98*/ 	.short	0x010a
        /*0d9a*/ 	.byte	0x3f
	.zero		1


	//   ....[52]....
        /*0d9c*/ 	.word	0x0000eeb0
        /*0da0*/ 	.word	0x00000000
        /*0da4*/ 	.word	0x00038860
        /*0da8*/ 	.short	0x010a
        /*0daa*/ 	.byte	0x3f
	.zero		1


	//   ....[53]....
        /*0dac*/ 	.word	0x0000f780
        /*0db0*/ 	.word	0x00000000
        /*0db4*/ 	.word	0x00038850
        /*0db8*/ 	.short	0x0101
        /*0dba*/ 	.byte	0x3f
	.zero		1


	//   ....[54]....
        /*0dbc*/ 	.word	0x0000f800
        /*0dc0*/ 	.word	0x00000000
        /*0dc4*/ 	.word	0x00000000
        /*0dc8*/ 	.short	0x0101
        /*0dca*/ 	.byte	0x3f
	.zero		1


	//   ....[55]....
        /*0dcc*/ 	.word	0x0000f9c0
        /*0dd0*/ 	.word	0x00000002
        /*0dd4*/ 	.word	0x00038870
        /*0dd8*/ 	.short	0x010a
        /*0dda*/ 	.byte	0x3f
	.zero		1


	//   ....[56]....
        /*0ddc*/ 	.word	0x0000fa40
        /*0de0*/ 	.word	0x00000002
        /*0de4*/ 	.word	0x00038860
        /*0de8*/ 	.short	0x010a
        /*0dea*/ 	.byte	0x3f
	.zero		1


	//   ....[57]....
        /*0dec*/ 	.word	0x00010320
        /*0df0*/ 	.word	0x00000002
        /*0df4*/ 	.word	0x00038850
        /*0df8*/ 	.short	0x0101
        /*0dfa*/ 	.byte	0x3f
	.zero		1


	//   ....[58]....
        /*0dfc*/ 	.word	0x000103a0
        /*0e00*/ 	.word	0x00000002
        /*0e04*/ 	.word	0x00000000
        /*0e08*/ 	.short	0x0101
        /*0e0a*/ 	.byte	0x3f
	.zero		1


	//   ....[59]....
        /*0e0c*/ 	.word	0x00010de0
        /*0e10*/ 	.word	0x00000005
        /*0e14*/ 	.word	0x00038820
        /*0e18*/ 	.short	0x010a
        /*0e1a*/ 	.byte	0x3f
	.zero		1


	//   ....[60]....
        /*0e1c*/ 	.word	0x00010f60
        /*0e20*/ 	.word	0x00000003
        /*0e24*/ 	.word	0x00038840
        /*0e28*/ 	.short	0x010a
        /*0e2a*/ 	.byte	0x3f
	.zero		1


	//   ....[61]....
        /*0e2c*/ 	.word	0x00011000
        /*0e30*/ 	.word	0x00000019
        /*0e34*/ 	.word	0x00038840
        /*0e38*/ 	.short	0x010a
        /*0e3a*/ 	.byte	0x3f
	.zero		1


	//   ....[62]....
        /*0e3c*/ 	.word	0x00011040
        /*0e40*/ 	.word	0x00000003
        /*0e44*/ 	.word	0x00038860
        /*0e48*/ 	.short	0x010a
        /*0e4a*/ 	.byte	0x3f
	.zero		1


	//   ....[63]....
        /*0e4c*/ 	.word	0x00011080
        /*0e50*/ 	.word	0x00000019
        /*0e54*/ 	.word	0x00038860
        /*0e58*/ 	.short	0x010a
        /*0e5a*/ 	.byte	0x3f
	.zero		1


	//   ....[64]....
        /*0e5c*/ 	.word	0x000110c0
        /*0e60*/ 	.word	0x00000003
        /*0e64*/ 	.word	0x00038880
        /*0e68*/ 	.short	0x010a
        /*0e6a*/ 	.byte	0x3f
	.zero		1


	//   ....[65]....
        /*0e6c*/ 	.word	0x00011100
        /*0e70*/ 	.word	0x00000019
        /*0e74*/ 	.word	0x00038880
        /*0e78*/ 	.short	0x010a
        /*0e7a*/ 	.byte	0x3f
	.zero		1


	//   ....[66]....
        /*0e7c*/ 	.word	0x00011170
        /*0e80*/ 	.word	0x00000003
        /*0e84*/ 	.word	0x00038800
        /*0e88*/ 	.short	0x010a
        /*0e8a*/ 	.byte	0x3f
	.zero		1


	//   ....[67]....
        /*0e8c*/ 	.word	0x000111d0
        /*0e90*/ 	.word	0x00000000
        /*0e94*/ 	.word	0x00038830
        /*0e98*/ 	.short	0x010a
        /*0e9a*/ 	.byte	0x3f
	.zero		1


	//   ....[68]....
        /*0e9c*/ 	.word	0x00011230
        /*0ea0*/ 	.word	0x00000008
        /*0ea4*/ 	.word	0x00038850
        /*0ea8*/ 	.short	0x010a
        /*0eaa*/ 	.byte	0x3f
	.zero		1


	//   ....[69]....
        /*0eac*/ 	.word	0x000112a0
        /*0eb0*/ 	.word	0x00000000
        /*0eb4*/ 	.word	0x00038830
        /*0eb8*/ 	.short	0x010a
        /*0eba*/ 	.byte	0x3f
	.zero		1


	//   ....[70]....
        /*0ebc*/ 	.word	0x00011310
        /*0ec0*/ 	.word	0x00000007
        /*0ec4*/ 	.word	0x00038850
        /*0ec8*/ 	.short	0x010a
        /*0eca*/ 	.byte	0x3f
	.zero		1


	//   ....[71]....
        /*0ecc*/ 	.word	0x00011420
        /*0ed0*/ 	.word	0x00000006
        /*0ed4*/ 	.word	0x00038880
        /*0ed8*/ 	.short	0x010a
        /*0eda*/ 	.byte	0x3f
	.zero		1


	//   ....[72]....
        /*0edc*/ 	.word	0x00011fd0
        /*0ee0*/ 	.word	0x00000006
        /*0ee4*/ 	.word	0x00038840
        /*0ee8*/ 	.short	0x010a
        /*0eea*/ 	.byte	0x3f
	.zero		1


	//   ....[73]....
        /*0eec*/ 	.word	0x00013530
        /*0ef0*/ 	.word	0x00000017
        /*0ef4*/ 	.word	0x00038820
        /*0ef8*/ 	.short	0x010a
        /*0efa*/ 	.byte	0x3f
	.zero		1


	//   ....[74]....
        /*0efc*/ 	.word	0x00013580
        /*0f00*/ 	.word	0x00000000
        /*0f04*/ 	.word	0x00038880
        /*0f08*/ 	.short	0x010a
        /*0f0a*/ 	.byte	0x3f
	.zero		1


	//   ....[75]....
        /*0f0c*/ 	.word	0x00013ef0
        /*0f10*/ 	.word	0x00000000
        /*0f14*/ 	.word	0x00038840
        /*0f18*/ 	.short	0x010a
        /*0f1a*/ 	.byte	0x3f
	.zero		1


	//   ....[76]....
        /*0f1c*/ 	.word	0x00014850
        /*0f20*/ 	.word	0x00000000
        /*0f24*/ 	.word	0x00038870
        /*0f28*/ 	.short	0x010a
        /*0f2a*/ 	.byte	0x3f
	.zero		1


	//   ....[77]....
        /*0f2c*/ 	.word	0x000148a0
        /*0f30*/ 	.word	0x00000000
        /*0f34*/ 	.word	0x00038860
        /*0f38*/ 	.short	0x010a
        /*0f3a*/ 	.byte	0x3f
	.zero		1


	//   ....[78]....
        /*0f3c*/ 	.word	0x000148f0
        /*0f40*/ 	.word	0x00000002
        /*0f44*/ 	.word	0x00038870
        /*0f48*/ 	.short	0x010a
        /*0f4a*/ 	.byte	0x3f
	.zero		1


	//   ....[79]....
        /*0f4c*/ 	.word	0x00014940
        /*0f50*/ 	.word	0x00000002
        /*0f54*/ 	.word	0x00038860
        /*0f58*/ 	.short	0x010a
        /*0f5a*/ 	.byte	0x3f
	.zero		1


	//   ....[80]....
        /*0f5c*/ 	.word	0x00014990
        /*0f60*/ 	.word	0x00000005
        /*0f64*/ 	.word	0x00038820
        /*0f68*/ 	.short	0x010a
        /*0f6a*/ 	.byte	0x3f
	.zero		1


	//   ....[81]....
        /*0f6c*/ 	.word	0x00014b30
        /*0f70*/ 	.word	0x00000003
        /*0f74*/ 	.word	0x00038840
        /*0f78*/ 	.short	0x010a
        /*0f7a*/ 	.byte	0x3f
	.zero		1


	//   ....[82]....
        /*0f7c*/ 	.word	0x00014b80
        /*0f80*/ 	.word	0x00000019
        /*0f84*/ 	.word	0x00038840
        /*0f88*/ 	.short	0x010a
        /*0f8a*/ 	.byte	0x3f
	.zero		1


	//   ....[83]....
        /*0f8c*/ 	.word	0x00014bd0
        /*0f90*/ 	.word	0x00000003
        /*0f94*/ 	.word	0x00038860
        /*0f98*/ 	.short	0x010a
        /*0f9a*/ 	.byte	0x3f
	.zero		1


	//   ....[84]....
        /*0f9c*/ 	.word	0x00014c20
        /*0fa0*/ 	.word	0x00000019
        /*0fa4*/ 	.word	0x00038860
        /*0fa8*/ 	.short	0x010a
        /*0faa*/ 	.byte	0x3f
	.zero		1


	//   ....[85]....
        /*0fac*/ 	.word	0x00014c70
        /*0fb0*/ 	.word	0x00000003
        /*0fb4*/ 	.word	0x00038880
        /*0fb8*/ 	.short	0x010a
        /*0fba*/ 	.byte	0x3f
	.zero		1


	//----- nvinfo : EIATTR_NUM_MBARRIERS
	.align		4
.L_372:
        /*0fbc*/ 	.byte	0x03, 0x38
        /*0fbe*/ 	.short	0x0016


	//----- nvinfo : EIATTR_EXIT_INSTR_OFFSETS
	.align		4
        /*0fc0*/ 	.byte	0x04, 0x1c
        /*0fc2*/ 	.short	(.L_374 - .L_373)


	//   ....[0]....
.L_373:
        /*0fc4*/ 	.word	0x000009c0


	//   ....[1]....
        /*0fc8*/ 	.word	0x0000a610


	//   ....[2]....
        /*0fcc*/ 	.word	0x00011150


	//----- nvinfo : EIATTR_MAX_THREADS
	.align		4
.L_374:
        /*0fd0*/ 	.byte	0x04, 0x05
        /*0fd2*/ 	.short	(.L_376 - .L_375)
.L_375:
        /*0fd4*/ 	.word	0x00000180
        /*0fd8*/ 	.word	0x00000001
        /*0fdc*/ 	.word	0x00000001


	//----- nvinfo : EIATTR_CRS_STACK_SIZE
	.align		4
.L_376:
        /*0fe0*/ 	.byte	0x04, 0x1e
        /*0fe2*/ 	.short	(.L_378 - .L_377)
.L_377:
        /*0fe4*/ 	.word	0x00000000


	//----- nvinfo : EIATTR_CBANK_PARAM_SIZE
	.align		4
.L_378:
        /*0fe8*/ 	.byte	0x03, 0x19
        /*0fea*/ 	.short	0x0af0


	//----- nvinfo : EIATTR_PARAM_CBANK
	.align		4
        /*0fec*/ 	.byte	0x04, 0x0a
        /*0fee*/ 	.short	(.L_380 - .L_379)
	.align		4
.L_379:
        /*0ff0*/ 	.word	index@(.nv.constant0._ZN7cutlass13device_kernelIN5flash11enable_sm90INS1_16FlashAttnFwdSm90INS1_25CollectiveMainloopFwdSm90ILi2EN4cute5tupleIJNS5_1CILi1EEES8_S8_EEENS6_IJNS7_ILi128EEESA_NS7_ILi256EEEEEELi256ENS_12float_e4m3_tEfNS_4arch4Sm90ELb0ELb0ELb0ELb1ELb1ELb0ELb0ELb1ELb0ELb1ELb0ELb0EEENS1_21CollectiveEpilogueFwdINS6_IJSA_SB_SA_EEES9_NS_10bfloat16_tESF_Li256ELb1ELb1ELb0ELb1EEENS1_36VarlenDynamicPersistentTileSchedulerILi128ELi128ELi256ELi128ELb0ELb1ELb1ELb0ELb1ELb1EEEEEEEEEvNT_6ParamsE)
        /*0ff4*/ 	.short	0x0210
        /*0ff6*/ 	.short	0x0af0


	//----- nvinfo : EIATTR_SW_WAR
	.align		4
.L_380:
        /*0ff8*/ 	.byte	0x04, 0x36
        /*0ffa*/ 	.short	(.L_382 - .L_381)
.L_381:
        /*0ffc*/ 	.word	0x00000008
.L_382:


//--------------------- .nv.info._ZN7cutlass13device_kernelIN5flash11enable_sm90INS1_16FlashAttnFwdSm90INS1_25CollectiveMainloopFwdSm90ILi2EN4cute5tupleIJNS5_1CILi1EEES8_S8_EEENS6_IJNS7_ILi128EEESA_NS7_ILi256EEEEEELi256ENS_12float_e4m3_tEfNS_4arch4Sm90ELb0ELb0ELb0ELb1ELb1ELb1ELb0ELb1ELb0ELb1ELb0ELb0EEENS1_21CollectiveEpilogueFwdINS6_IJSA_SB_SA_EEES9_NS_10bfloat16_tESF_Li256ELb1ELb1ELb0ELb1EEENS1_36VarlenDynamicPersistentTileSchedulerILi128ELi128ELi256ELi128ELb0ELb1ELb1ELb0ELb1ELb1EEEEEEEEEvNT_6ParamsE --------------------------
	.section	.nv.info._ZN7cutlass13device_kernelIN5flash11enable_sm90INS1_16FlashAttnFwdSm90INS1_25CollectiveMainloopFwdSm90ILi2EN4cute5tupleIJNS5_1CILi1EEES8_S8_EEENS6_IJNS7_ILi128EEESA_NS7_ILi256EEEEEELi256ENS_12float_e4m3_tEfNS_4arch4Sm90ELb0ELb0ELb0ELb1ELb1ELb1ELb0ELb1ELb0ELb1ELb0ELb0EEENS1_21CollectiveEpilogueFwdINS6_IJSA_SB_SA_EEES9_NS_10bfloat16_tESF_Li256ELb1ELb1ELb0ELb1EEENS1_36VarlenDynamicPersistentTileSchedulerILi128ELi128ELi256ELi128ELb0ELb1ELb1ELb0ELb1ELb1EEEEEEEEEvNT_6ParamsE,"",@"SHT_CUDA_INFO"
	.sectionflags	@""
	.align	4


	//----- nvinfo : EIATTR_CUDA_API_VERSION
	.align		4
        /*0000*/ 	.byte	0x04, 0x37
        /*0002*/ 	.short	(.L_384 - .L_383)
.L_383:
        /*0004*/ 	.word	0x00000082


	//----- nvinfo : EIATTR_KPARAM_INFO
	.align		4
.L_384:
        /*0008*/ 	.byte	0x04, 0x17
        /*000a*/ 	.short	(.L_386 - .L_385)
.L_385:
        /*000c*/ 	.word	0x00000000
        /*0010*/ 	.short	0x0000
        /*0012*/ 	.short	0x0070
        /*0014*/ 	.byte	0x00, 0xf0, 0x01, 0x2a


	//----- nvinfo : EIATTR_SPARSE_MMA_MASK
	.align		4
.L_386:
        /*0018*/ 	.byte	0x03, 0x50
        /*001a*/ 	.short	0x0000


	//----- nvinfo : EIATTR_MAXREG_COUNT
	.align		4
        /*001c*/ 	.byte	0x03, 0x1b
        /*001e*/ 	.short	0x00a8


	//----- nvinfo : EIATTR_NUM_BARRIERS
	.align		4
        /*0020*/ 	.byte	0x02, 0x4c
        /*0022*/ 	.byte	0x10
	.zero		1


	//----- nvinfo : EIATTR_EXTERNS
	.align		4
        /*0024*/ 	.byte	0x04, 0x0f
        /*0026*/ 	.short	(.L_388 - .L_387)


	//   ....[0]....
	.align		4
.L_387:
        /*0028*/ 	.word	index@(__assertfail)


	//----- nvinfo : EIATTR_ANNOTATIONS
	.align		4
.L_388:
        /*002c*/ 	.byte	0x04, 0x55
        /*002e*/ 	.short	(.L_390 - .L_389)


	//   ....[0]....
.L_389:
        /*0030*/ 	.word	0x00000001
        /*0034*/ 	.byte	0x80, 0x09, 0x00, 0x00, 0x01, 0x00, 0x00, 0x00, 0xe0, 0x0a, 0x00, 0x00, 0x01, 0x00, 0x00, 0x00
        /* <DEDUP_REMOVED lines=56> */
        /*03c4*/ 	.byte	0x90, 0x4c, 0x02, 0x00


	//----- nvinfo : EIATTR_MERCURY_ISA_VERSION
	.align		4
.L_390:
        /*03c8*/ 	.byte	0x03, 0x5f
        /*03ca*/ 	.short	0x0101


	//----- nvinfo : EIATTR_UNUSED_LOAD_BYTE_OFFSET
	.align		4
        /*03cc*/ 	.byte	0x04, 0x44
        /*03ce*/ 	.short	(.L_392 - .L_391)


	//   ....[0]....
.L_391:
        /*03d0*/ 	.word	0x00000aa0
        /*03d4*/ 	.word	0x0000fff0


	//   ....[1]....
        /*03d8*/ 	.word	0x00019240
        /*03dc*/ 	.word	0x0000fff0


	//----- nvinfo : EIATTR_INT_WARP_WIDE_INSTR_OFFSETS
	.align		4
.L_392:
        /*03e0*/ 	.byte	0x04, 0x31
        /*03e2*/ 	.short	(.L_394 - .L_393)


	//   ....[0]....
.L_393:
        /*03e4*/ 	.word	0x00000130


	//   ....[1]....
        /*03e8*/ 	.word	0x00000170


	//   ....[2]....
        /*03ec*/ 	.word	0x000001e0


	//   ....[3]....
        /*03f0*/ 	.word	0x0001f2f0


	//   ....[4]....
        /*03f4*/ 	.word	0x0001f380


	//   ....[5]....
        /*03f8*/ 	.word	0x000234e0


	//   ....[6]....
        /*03fc*/ 	.word	0x00023570


	//----- nvinfo : EIATTR_COOP_GROUP_MASK_REGIDS
	.align		4
.L_394:
        /*0400*/ 	.byte	0x04, 0x29
        /*0402*/ 	.short	(.L_396 - .L_395)


	//   ....[0]....
.L_395:
        /*0404*/ 	.word	0xffffffff


	//   ....[1]....
        /*0408*/ 	.word	0xffffffff


	//   ....[2]....
        /*040c*/ 	.word	0xffffffff


	//   ....[3]....
        /*0410*/ 	.word	0xffffffff


	//   ....[4]....
        /*0414*/ 	.word	0xffffffff


	//   ....[5]....
        /*0418*/ 	.word	0xffffffff


	//   ....[6]....
        /*041c*/ 	.word	0xffffffff


	//   ....[7]....
        /*0420*/ 	.word	0xffffffff


	//   ....[8]....
        /*0424*/ 	.word	0xffffffff


	//   ....[9]....
        /*0428*/ 	.word	0xffffffff


	//   ....[10]....
        /*042c*/ 	.word	0xffffffff


	//   ....[11]....
        /*0430*/ 	.word	0xffffffff


	//   ....[12]....
        /*0434*/ 	.word	0xffffffff


	//   ....[13]....
        /*0438*/ 	.word	0xffffffff


	//   ....[14]....
        /*043c*/ 	.word	0xffffffff


	//   ....[15]....
        /*0440*/ 	.word	0xffffffff


	//   ....[16]....
        /*0444*/ 	.word	0xffffffff


	//   ....[17]....
        /*0448*/ 	.word	0xffffffff


	//   ....[18]....
        /*044c*/ 	.word	0xffffffff


	//   ....[19]....
        /*0450*/ 	.word	0xffffffff


	//   ....[20]....
        /*0454*/ 	.word	0xffffffff


	//   ....[21]....
        /*0458*/ 	.word	0xffffffff


	//   ....[22]....
        /*045c*/ 	.word	0xffffffff


	//   ....[23]....
        /*0460*/ 	.word	0xffffffff


	//   ....[24]....
        /*0464*/ 	.word	0xffffffff


	//   ....[25]....
        /*0468*/ 	.word	0xffffffff


	//   ....[26]....
        /*046c*/ 	.word	0xffffffff


	//   ....[27]....
        /*0470*/ 	.word	0xffffffff


	//   ....[28]....
        /*0474*/ 	.word	0xffffffff


	//   ....[29]....
        /*0478*/ 	.word	0xffffffff


	//   ....[30]....
        /*047c*/ 	.word	0xffffffff


	//   ....[31]....
        /*0480*/ 	.word	0xffffffff


	//   ....[32]....
        /*0484*/ 	.word	0xffffffff


	//   ....[33]....
        /*0488*/ 	.word	0xffffffff


	//   ....[34]....
        /*048c*/ 	.word	0xffffffff


	//   ....[35]....
        /*0490*/ 	.word	0xffffffff


	//   ....[36]....
        /*0494*/ 	.word	0xffffffff


	//   ....[37]....
        /*0498*/ 	.word	0xffffffff


	//   ....[38]....
        /*049c*/ 	.word	0xffffffff


	//   ....[39]....
        /*04a0*/ 	.word	0xffffffff


	//   ....[40]....
        /*04a4*/ 	.word	0xffffffff


	//   ....[41]....
        /*04a8*/ 	.word	0xffffffff


	//   ....[42]....
        /*04ac*/ 	.word	0xffffffff


	//   ....[43]....
        /*04b0*/ 	.word	0xffffffff


	//   ....[44]....
        /*04b4*/ 	.word	0xffffffff


	//   ....[45]....
        /*04b8*/ 	.word	0xffffffff


	//   ....[46]....
        /*04bc*/ 	.word	0xffffffff


	//   ....[47]....
        /*04c0*/ 	.word	0xffffffff


	//   ....[48]....
        /*04c4*/ 	.word	0xffffffff


	//   ....[49]....
        /*04c8*/ 	.word	0xffffffff


	//   ....[50]....
        /*04cc*/ 	.word	0xffffffff


	//   ....[51]....
        /*04d0*/ 	.word	0xffffffff


	//   ....[52]....
        /*04d4*/ 	.word	0xffffffff


	//   ....[53]....
        /*04d8*/ 	.word	0xffffffff


	//   ....[54]....
        /*04dc*/ 	.word	0xffffffff


	//   ....[55]....
        /*04e0*/ 	.word	0xffffffff


	//   ....[56]....
        /*04e4*/ 	.word	0xffffffff


	//   ....[57]....
        /*04e8*/ 	.word	0xffffffff


	//   ....[58]....
        /*04ec*/ 	.word	0xffffffff


	//   ....[59]....
        /*04f0*/ 	.word	0xffffffff


	//   ....[60]....
        /*04f4*/ 	.word	0xffffffff


	//   ....[61]....
        /*04f8*/ 	.word	0xffffffff


	//   ....[62]....
        /*04fc*/ 	.word	0xffffffff


	//   ....[63]....
        /*0500*/ 	.word	0xffffffff


	//   ....[64]....
        /*0504*/ 	.word	0xffffffff


	//   ....[65]....
        /*0508*/ 	.word	0xffffffff


	//   ....[66]....
        /*050c*/ 	.word	0xffffffff


	//   ....[67]....
        /*0510*/ 	.word	0xffffffff


	//   ....[68]....
        /*0514*/ 	.word	0xffffffff


	//   ....[69]....
        /*0518*/ 	.word	0xffffffff


	//   ....[70]....
        /*051c*/ 	.word	0xffffffff


	//   ....[71]....
        /*0520*/ 	.word	0xffffffff


	//   ....[72]....
        /*0524*/ 	.word	0xffffffff


	//   ....[73]....
        /*0528*/ 	.word	0xffffffff


	//   ....[74]....
        /*052c*/ 	.word	0xffffffff


	//   ....[75]....
        /*0530*/ 	.word	0xffffffff


	//   ....[76]....
        /*0534*/ 	.word	0xffffffff


	//   ....[77]....
        /*0538*/ 	.word	0xffffffff


	//   ....[78]....
        /*053c*/ 	.word	0xffffffff


	//   ....[79]....
        /*0540*/ 	.word	0xffffffff


	//   ....[80]....
        /*0544*/ 	.word	0xffffffff


	//   ....[81]....
        /*0548*/ 	.word	0xffffffff


	//   ....[82]....
        /*054c*/ 	.word	0xffffffff


	//   ....[83]....
        /*0550*/ 	.word	0xffffffff


	//   ....[84]....
        /*0554*/ 	.word	0xffffffff


	//   ....[85]....
        /*0558*/ 	.word	0xffffffff


	//   ....[86]....
        /*055c*/ 	.word	0xffffffff


	//   ....[87]....
        /*0560*/ 	.word	0xffffffff


	//   ....[88]....
        /*0564*/ 	.word	0xffffffff


	//   ....[89]....
        /*0568*/ 	.word	0xffffffff


	//   ....[90]....
        /*056c*/ 	.word	0xffffffff


	//   ....[91]....
        /*0570*/ 	.word	0xffffffff


	//   ....[92]....
        /*0574*/ 	.word	0xffffffff


	//   ....[93]....
        /*0578*/ 	.word	0xffffffff


	//   ....[94]....
        /*057c*/ 	.word	0xffffffff


	//   ....[95]....
        /*0580*/ 	.word	0xffffffff


	//   ....[96]....
        /*0584*/ 	.word	0xffffffff


	//   ....[97]....
        /*0588*/ 	.word	0xffffffff


	//   ....[98]....
        /*058c*/ 	.word	0xffffffff


	//   ....[99]....
        /*0590*/ 	.word	0xffffffff


	//   ....[100]....
        /*0594*/ 	.word	0xffffffff


	//   ....[101]....
        /*0598*/ 	.word	0xffffffff


	//   ....[102]....
        /*059c*/ 	.word	0xffffffff


	//   ....[103]....
        /*05a0*/ 	.word	0xffffffff


	//   ....[104]....
        /*05a4*/ 	.word	0xffffffff


	//   ....[105]....
        /*05a8*/ 	.word	0xffffffff


	//   ....[106]....
        /*05ac*/ 	.word	0xffffffff


	//   ....[107]....
        /*05b0*/ 	.word	0xffffffff


	//   ....[108]....
        /*05b4*/ 	.word	0xffffffff


	//   ....[109]....
        /*05b8*/ 	.word	0xffffffff


	//   ....[110]....
        /*05bc*/ 	.word	0xffffffff


	//   ....[111]....
        /*05c0*/ 	.word	0xffffffff


	//   ....[112]....
        /*05c4*/ 	.word	0xffffffff


	//   ....[113]....
        /*05c8*/ 	.word	0xffffffff


	//   ....[114]....
        /*05cc*/ 	.word	0xffffffff


	//   ....[115]....
        /*05d0*/ 	.word	0xffffffff


	//   ....[116]....
        /*05d4*/ 	.word	0xffffffff


	//   ....[117]....
        /*05d8*/ 	.word	0xffffffff


	//   ....[118]....
        /*05dc*/ 	.word	0xffffffff


	//   ....[119]....
        /*05e0*/ 	.word	0xffffffff


	//   ....[120]....
        /*05e4*/ 	.word	0xffffffff


	//   ....[121]....
        /*05e8*/ 	.word	0xffffffff


	//   ....[122]....
        /*05ec*/ 	.word	0xffffffff


	//   ....[123]....
        /*05f0*/ 	.word	0xffffffff


	//   ....[124]....
        /*05f4*/ 	.word	0xffffffff


	//   ....[125]....
        /*05f8*/ 	.word	0xffffffff


	//   ....[126]....
        /*05fc*/ 	.word	0xffffffff


	//   ....[127]....
        /*0600*/ 	.word	0xffffffff


	//   ....[128]....
        /*0604*/ 	.word	0xffffffff


	//   ....[129]....
        /*0608*/ 	.word	0xffffffff


	//   ....[130]....
        /*060c*/ 	.word	0xffffffff


	//   ....[131]....
        /*0610*/ 	.word	0xffffffff


	//   ....[132]....
        /*0614*/ 	.word	0xffffffff


	//   ....[133]....
        /*0618*/ 	.word	0xffffffff


	//   ....[134]....
        /*061c*/ 	.word	0xffffffff


	//   ....[135]....
        /*0620*/ 	.word	0xffffffff


	//   ....[136]....
        /*0624*/ 	.word	0xffffffff


	//   ....[137]....
        /*0628*/ 	.word	0xffffffff


	//   ....[138]....
        /*062c*/ 	.word	0xffffffff


	//   ....[139]....
        /*0630*/ 	.word	0xffffffff


	//   ....[140]....
        /*0634*/ 	.word	0xffffffff


	//   ....[141]....
        /*0638*/ 	.word	0xffffffff


	//   ....[142]....
        /*063c*/ 	.word	0xffffffff


	//   ....[143]....
        /*0640*/ 	.word	0xffffffff


	//   ....[144]....
        /*0644*/ 	.word	0xffffffff


	//   ....[145]....
        /*0648*/ 	.word	0xffffffff


	//   ....[146]....
        /*064c*/ 	.word	0xffffffff


	//   ....[147]....
        /*0650*/ 	.word	0xffffffff


	//   ....[148]....
        /*0654*/ 	.word	0xffffffff


	//   ....[149]....
        /*0658*/ 	.word	0xffffffff


	//   ....[150]....
        /*065c*/ 	.word	0xffffffff


	//   ....[151]....
        /*0660*/ 	.word	0xffffffff


	//   ....[152]....
        /*0664*/ 	.word	0xffffffff


	//   ....[153]....
        /*0668*/ 	.word	0xffffffff


	//   ....[154]....
        /*066c*/ 	.word	0xffffffff


	//   ....[155]....
        /*0670*/ 	.word	0xffffffff


	//   ....[156]....
        /*0674*/ 	.word	0xffffffff


	//   ....[157]....
        /*0678*/ 	.word	0xffffffff


	//   ....[158]....
        /*067c*/ 	.word	0xffffffff


	//   ....[159]....
        /*0680*/ 	.word	0xffffffff


	//   ....[160]....
        /*0684*/ 	.word	0xffffffff


	//   ....[161]....
        /*0688*/ 	.word	0xffffffff


	//   ....[162]....
        /*068c*/ 	.word	0xffffffff


	//   ....[163]....
        /*0690*/ 	.word	0xffffffff


	//   ....[164]....
        /*0694*/ 	.word	0xffffffff


	//   ....[165]....
        /*0698*/ 	.word	0xffffffff


	//   ....[166]....
        /*069c*/ 	.word	0xffffffff


	//   ....[167]....
        /*06a0*/ 	.word	0xffffffff


	//   ....[168]....
        /*06a4*/ 	.word	0xffffffff


	//   ....[169]....
        /*06a8*/ 	.word	0xffffffff


	//   ....[170]....
        /*06ac*/ 	.word	0xffffffff


	//   ....[171]....
        /*06b0*/ 	.word	0xffffffff


	//   ....[172]....
        /*06b4*/ 	.word	0xffffffff


	//   ....[173]....
        /*06b8*/ 	.word	0xffffffff


	//   ....[174]....
        /*06bc*/ 	.word	0xffffffff


	//   ....[175]....
        /*06c0*/ 	.word	0xffffffff


	//   ....[176]....
        /*06c4*/ 	.word	0xffffffff


	//   ....[177]....
        /*06c8*/ 	.word	0xffffffff


	//   ....[178]....
        /*06cc*/ 	.word	0xffffffff


	//   ....[179]....
        /*06d0*/ 	.word	0xffffffff


	//   ....[180]....
        /*06d4*/ 	.word	0xffffffff


	//   ....[181]....
        /*06d8*/ 	.word	0xffffffff


	//   ....[182]....
        /*06dc*/ 	.word	0xffffffff


	//   ....[183]....
        /*06e0*/ 	.word	0xffffffff


	//   ....[184]....
        /*06e4*/ 	.word	0xffffffff


	//   ....[185]....
        /*06e8*/ 	.word	0xffffffff


	//   ....[186]....
        /*06ec*/ 	.word	0xffffffff


	//   ....[187]....
        /*06f0*/ 	.word	0xffffffff


	//   ....[188]....
        /*06f4*/ 	.word	0xffffffff


	//   ....[189]....
        /*06f8*/ 	.word	0xffffffff


	//   ....[190]....
        /*06fc*/ 	.word	0xffffffff


	//   ....[191]....
        /*0700*/ 	.word	0xffffffff


	//   ....[192]....
        /*0704*/ 	.word	0xffffffff


	//   ....[193]....
        /*0708*/ 	.word	0xffffffff


	//   ....[194]....
        /*070c*/ 	.word	0xffffffff


	//   ....[195]....
        /*0710*/ 	.word	0xffffffff


	//   ....[196]....
        /*0714*/ 	.word	0xffffffff


	//   ....[197]....
        /*0718*/ 	.word	0xffffffff


	//   ....[198]....
        /*071c*/ 	.word	0xffffffff


	//   ....[199]....
        /*0720*/ 	.word	0xffffffff


	//   ....[200]....
        /*0724*/ 	.word	0xffffffff


	//   ....[201]....
        /*0728*/ 	.word	0xffffffff


	//   ....[202]....
        /*072c*/ 	.word	0xffffffff


	//   ....[203]....
        /*0730*/ 	.word	0xffffffff


	//   ....[204]....
        /*0734*/ 	.word	0xffffffff


	//   ....[205]....
        /*0738*/ 	.word	0xffffffff


	//   ....[206]....
        /*073c*/ 	.word	0xffffffff


	//   ....[207]....
        /*0740*/ 	.word	0xffffffff


	//   ....[208]....
        /*0744*/ 	.word	0xffffffff


	//   ....[209]....
        /*0748*/ 	.word	0xffffffff


	//   ....[210]....
        /*074c*/ 	.word	0xffffffff


	//   ....[211]....
        /*0750*/ 	.word	0xffffffff


	//   ....[212]....
        /*0754*/ 	.word	0xffffffff


	//   ....[213]....
        /*0758*/ 	.word	0xffffffff


	//   ....[214]....
        /*075c*/ 	.word	0xffffffff


	//   ....[215]....
        /*0760*/ 	.word	0xffffffff


	//   ....[216]....
        /*0764*/ 	.word	0xffffffff


	//   ....[217]....
        /*0768*/ 	.word	0xffffffff


	//   ....[218]....
        /*076c*/ 	.word	0xffffffff


	//   ....[219]....
        /*0770*/ 	.word	0xffffffff


	//   ....[220]....
        /*0774*/ 	.word	0xffffffff


	//   ....[221]....
        /*0778*/ 	.word	0xffffffff


	//   ....[222]....
        /*077c*/ 	.word	0xffffffff


	//   ....[223]....
        /*0780*/ 	.word	0xffffffff


	//   ....[224]....
        /*0784*/ 	.word	0xffffffff


	//   ....[225]....
        /*0788*/ 	.word	0xffffffff


	//   ....[226]....
        /*078c*/ 	.word	0xffffffff


	//   ....[227]....
        /*0790*/ 	.word	0xffffffff


	//   ....[228]....
        /*0794*/ 	.word	0xffffffff


	//   ....[229]....
        /*0798*/ 	.word	0xffffffff


	//   ....[230]....
        /*079c*/ 	.word	0xffffffff


	//   ....[231]....
        /*07a0*/ 	.word	0xffffffff


	//   ....[232]....
        /*07a4*/ 	.word	0xffffffff


	//   ....[233]....
        /*07a8*/ 	.word	0xffffffff


	//   ....[234]....
        /*07ac*/ 	.word	0xffffffff


	//   ....[235]....
        /*07b0*/ 	.word	0xffffffff


	//   ....[236]....
        /*07b4*/ 	.word	0xffffffff


	//   ....[237]....
        /*07b8*/ 	.word	0xffffffff


	//   ....[238]....
        /*07bc*/ 	.word	0xffffffff


	//   ....[239]....
        /*07c0*/ 	.word	0xffffffff


	//   ....[240]....
        /*07c4*/ 	.word	0xffffffff


	//   ....[241]....
        /*07c8*/ 	.word	0xffffffff


	//   ....[242]....
        /*07cc*/ 	.word	0xffffffff


	//   ....[243]....
        /*07d0*/ 	.word	0xffffffff


	//   ....[244]....
        /*07d4*/ 	.word	0xffffffff


	//   ....[245]....
        /*07d8*/ 	.word	0xffffffff


	//   ....[246]....
        /*07dc*/ 	.word	0xffffffff


	//   ....[247]....
        /*07e0*/ 	.word	0xffffffff


	//   ....[248]....
        /*07e4*/ 	.word	0xffffffff


	//   ....[249]....
        /*07e8*/ 	.word	0xffffffff


	//   ....[250]....
        /*07ec*/ 	.word	0xffffffff


	//   ....[251]....
        /*07f0*/ 	.word	0xffffffff


	//   ....[252]....
        /*07f4*/ 	.word	0xffffffff


	//   ....[253]....
        /*07f8*/ 	.word	0xffffffff


	//   ....[254]....
        /*07fc*/ 	.word	0xffffffff


	//   ....[255]....
        /*0800*/ 	.word	0xffffffff


	//   ....[0]....
        /*0804*/ 	.word	0xffffffff


	//   ....[1]....
        /*0808*/ 	.word	0xffffffff


	//   ....[2]....
        /*080c*/ 	.word	0xffffffff


	//   ....[3]....
        /*0810*/ 	.word	0x0500000f


	//   ....[4]....
        /*0814*/ 	.word	0x0500000f


	//   ....[5]....
        /*0818*/ 	.word	0x0500000f


	//   ....[6]....
        /*081c*/ 	.word	0x0500000f


	//   ....[7]....
        /*0820*/ 	.word	0x0500000f


	//   ....[8]....
        /*0824*/ 	.word	0x0500000f


	//   ....[9]....
        /*0828*/ 	.word	0x0500000f


	//   ....[10]....
        /*082c*/ 	.word	0x0500000f


	//   ....[11]....
        /*0830*/ 	.word	0x0500000f


	//   ....[12]....
        /*0834*/ 	.word	0x0500000f


	//   ....[13]....
        /*0838*/ 	.word	0x0500000f


	//   ....[14]....
        /*083c*/ 	.word	0x0500000f


	//   ....[15]....
        /*0840*/ 	.word	0x0500000f


	//   ....[16]....
        /*0844*/ 	.word	0x0500000f


	//   ....[17]....
        /*0848*/ 	.word	0x0500000f


	//   ....[18]....
        /*084c*/ 	.word	0x0500000f


	//   ....[19]....
        /*0850*/ 	.word	0x0500000f


	//   ....[20]....
        /*0854*/ 	.word	0x0500000f


	//   ....[21]....
        /*0858*/ 	.word	0x0500000f


	//   ....[22]....
        /*085c*/ 	.word	0x0500000f


	//   ....[23]....
        /*0860*/ 	.word	0x0500000f


	//   ....[24]....
        /*0864*/ 	.word	0x0500000f


	//   ....[25]....
        /*0868*/ 	.word	0x0500000f


	//   ....[26]....
        /*086c*/ 	.word	0x0500000f


	//   ....[27]....
        /*0870*/ 	.word	0x0500000f


	//   ....[28]....
        /*0874*/ 	.word	0x0500000f


	//   ....[29]....
        /*0878*/ 	.word	0x0500000f


	//   ....[30]....
        /*087c*/ 	.word	0x0500000f


	//   ....[31]....
        /*0880*/ 	.word	0x0500000f


	//   ....[32]....
        /*0884*/ 	.word	0x0500000f


	//   ....[33]....
        /*0888*/ 	.word	0x0500000f


	//   ....[34]....
        /*088c*/ 	.word	0x0500000f


	//   ....[35]....
        /*0890*/ 	.word	0x0500000f


	//   ....[36]....
        /*0894*/ 	.word	0x0500000f


	//   ....[37]....
        /*0898*/ 	.word	0x0500000f


	//   ....[38]....
        /*089c*/ 	.word	0x0500000f


	//   ....[39]....
        /*08a0*/ 	.word	0x0500000f


	//   ....[40]....
        /*08a4*/ 	.word	0x0500000f


	//   ....[41]....
        /*08a8*/ 	.word	0x0500000f


	//   ....[42]....
        /*08ac*/ 	.word	0x0500000f


	//   ....[43]....
        /*08b0*/ 	.word	0x0500000f


	//   ....[44]....
        /*08b4*/ 	.word	0x0500000f


	//   ....[45]....
        /*08b8*/ 	.word	0x0500000f


	//   ....[46]....
        /*08bc*/ 	.word	0x0500000f


	//   ....[47]....
        /*08c0*/ 	.word	0x0500000f


	//   ....[48]....
        /*08c4*/ 	.word	0x0500000f


	//   ....[49]....
        /*08c8*/ 	.word	0x0500000f


	//   ....[50]....
        /*08cc*/ 	.word	0x0500000f


	//   ....[51]....
        /*08d0*/ 	.word	0x0500000f


	//   ....[52]....
        /*08d4*/ 	.word	0x0500000f


	//   ....[53]....
        /*08d8*/ 	.word	0x0500000f


	//   ....[54]....
        /*08dc*/ 	.word	0x0500000f


	//   ....[55]....
        /*08e0*/ 	.word	0x0500000f


	//   ....[56]....
        /*08e4*/ 	.word	0x0500000f


	//   ....[57]....
        /*08e8*/ 	.word	0x0500000f


	//   ....[58]....
        /*08ec*/ 	.word	0x0500000f


	//   ....[59]....
        /*08f0*/ 	.word	0x0500000f


	//   ....[60]....
        /*08f4*/ 	.word	0x0500000f


	//   ....[61]....
        /*08f8*/ 	.word	0x0500000f


	//   ....[62]....
        /*08fc*/ 	.word	0x0500000f


	//   ....[63]....
        /*0900*/ 	.word	0x0500000f


	//   ....[64]....
        /*0904*/ 	.word	0x0500000f


	//   ....[65]....
        /*0908*/ 	.word	0x0500000f


	//   ....[66]....
        /*090c*/ 	.word	0x0500000f


	//   ....[67]....
        /*0910*/ 	.word	0x0500000f


	//   ....[68]....
        /*0914*/ 	.word	0x0500000f


	//   ....[69]....
        /*0918*/ 	.word	0x0500000f


	//   ....[70]....
        /*091c*/ 	.word	0x0500000f


	//   ....[71]....
        /*0920*/ 	.word	0x0500000f


	//   ....[72]....
        /*0924*/ 	.word	0x0500000f


	//   ....[73]....
        /*0928*/ 	.word	0x0500000f


	//   ....[74]....
        /*092c*/ 	.word	0x0500000f


	//   ....[75]....
        /*0930*/ 	.word	0x0500000f


	//   ....[76]....
        /*0934*/ 	.word	0x0500000f


	//   ....[77]....
        /*0938*/ 	.word	0x0500000f


	//   ....[78]....
        /*093c*/ 	.word	0x0500000f


	//   ....[79]....
        /*0940*/ 	.word	0x0500000f


	//   ....[80]....
        /*0944*/ 	.word	0x0500000f


	//   ....[81]....
        /*0948*/ 	.word	0x0500000f


	//   ....[82]....
        /*094c*/ 	.word	0x0500000f


	//   ....[83]....
        /*0950*/ 	.word	0x0500000f


	//   ....[84]....
        /*0954*/ 	.word	0x0500000f


	//   ....[85]....
        /*0958*/ 	.word	0x0500000f


	//   ....[86]....
        /*095c*/ 	.word	0x0500000f


	//   ....[87]....
        /*0960*/ 	.word	0x0500000f


	//   ....[88]....
        /*0964*/ 	.word	0x0500000f


	//   ....[89]....
        /*0968*/ 	.word	0x0500000f


	//   ....[90]....
        /*096c*/ 	.word	0x0500000f


	//   ....[91]....
        /*0970*/ 	.word	0x0500000f


	//   ....[92]....
        /*0974*/ 	.word	0x0500000f


	//   ....[93]....
        /*0978*/ 	.word	0x0500000f


	//   ....[94]....
        /*097c*/ 	.word	0x0500000f


	//   ....[95]....
        /*0980*/ 	.word	0x0500000f


	//   ....[96]....
        /*0984*/ 	.word	0x0500000f


	//   ....[97]....
        /*0988*/ 	.word	0x0500000f


	//   ....[98]....
        /*098c*/ 	.word	0x0500000f


	//   ....[99]....
        /*0990*/ 	.word	0x0500000f


	//   ....[100]....
        /*0994*/ 	.word	0x0500000f


	//   ....[101]....
        /*0998*/ 	.word	0x0500000f


	//   ....[102]....
        /*099c*/ 	.word	0x0500000f


	//   ....[103]....
        /*09a0*/ 	.word	0x0500000f


	//   ....[104]....
        /*09a4*/ 	.word	0x0500000f


	//   ....[105]....
        /*09a8*/ 	.word	0x0500000f


	//   ....[106]....
        /*09ac*/ 	.word	0x0500000f


	//   ....[107]....
        /*09b0*/ 	.word	0x0500000f


	//   ....[108]....
        /*09b4*/ 	.word	0x0500000f


	//   ....[109]....
        /*09b8*/ 	.word	0x0500000f


	//   ....[110]....
        /*09bc*/ 	.word	0x0500000f


	//   ....[111]....
        /*09c0*/ 	.word	0x0500000f


	//   ....[112]....
        /*09c4*/ 	.word	0x0500000f


	//   ....[113]....
        /*09c8*/ 	.word	0x0500000f


	//   ....[114]....
        /*09cc*/ 	.word	0x0500000f


	//   ....[115]....
        /*09d0*/ 	.word	0x0500000f


	//   ....[116]....
        /*09d4*/ 	.word	0x0500000f


	//   ....[117]....
        /*09d8*/ 	.word	0x0500000f


	//   ....[118]....
        /*09dc*/ 	.word	0x0500000f


	//   ....[119]....
        /*09e0*/ 	.word	0x0500000f


	//   ....[120]....
        /*09e4*/ 	.word	0x0500000f


	//   ....[121]....
        /*09e8*/ 	.word	0x0500000f


	//   ....[122]....
        /*09ec*/ 	.word	0x0500000f


	//   ....[123]....
        /*09f0*/ 	.word	0x0500000f


	//   ....[124]....
        /*09f4*/ 	.word	0x0500000f


	//   ....[125]....
        /*09f8*/ 	.word	0x0500000f


	//   ....[126]....
        /*09fc*/ 	.word	0x0500000f


	//   ....[127]....
        /*0a00*/ 	.word	0x0500000f


	//   ....[128]....
        /*0a04*/ 	.word	0x0500000f


	//   ....[129]....
        /*0a08*/ 	.word	0x0500000f


	//   ....[130]....
        /*0a0c*/ 	.word	0x0500000f


	//   ....[131]....
        /*0a10*/ 	.word	0x0500000f


	//   ....[132]....
        /*0a14*/ 	.word	0x0500000f


	//   ....[133]....
        /*0a18*/ 	.word	0x0500000f


	//   ....[134]....
        /*0a1c*/ 	.word	0x0500000f


	//   ....[135]....
        /*0a20*/ 	.word	0x0500000f


	//   ....[136]....
        /*0a24*/ 	.word	0x0500000f


	//   ....[137]....
        /*0a28*/ 	.word	0x0500000f


	//   ....[138]....
        /*0a2c*/ 	.word	0x0500000f


	//   ....[139]....
        /*0a30*/ 	.word	0x0500000f


	//   ....[140]....
        /*0a34*/ 	.word	0x0500000f


	//   ....[141]....
        /*0a38*/ 	.word	0x0500000f


	//   ....[142]....
        /*0a3c*/ 	.word	0x0500000f


	//   ....[143]....
        /*0a40*/ 	.word	0x0500000f


	//   ....[144]....
        /*0a44*/ 	.word	0x0500000f


	//   ....[145]....
        /*0a48*/ 	.word	0x0500000f


	//   ....[146]....
        /*0a4c*/ 	.word	0x0500000f


	//   ....[147]....
        /*0a50*/ 	.word	0x0500000f


	//   ....[148]....
        /*0a54*/ 	.word	0x0500000f


	//   ....[149]....
        /*0a58*/ 	.word	0x0500000f


	//   ....[150]....
        /*0a5c*/ 	.word	0x0500000f


	//   ....[151]....
        /*0a60*/ 	.word	0x0500000f


	//   ....[152]....
        /*0a64*/ 	.word	0x0500000f


	//   ....[153]....
        /*0a68*/ 	.word	0x0500000f


	//   ....[154]....
        /*0a6c*/ 	.word	0x0500000f


	//   ....[155]....
        /*0a70*/ 	.word	0x0500000f


	//   ....[156]....
        /*0a74*/ 	.word	0x0500000f


	//   ....[157]....
        /*0a78*/ 	.word	0x0500000f


	//   ....[158]....
        /*0a7c*/ 	.word	0x0500000f


	//   ....[159]....
        /*0a80*/ 	.word	0x0500000f


	//   ....[160]....
        /*0a84*/ 	.word	0x0500000f


	//   ....[161]....
        /*0a88*/ 	.word	0x0500000f


	//   ....[162]....
        /*0a8c*/ 	.word	0x0500000f


	//   ....[163]....
        /*0a90*/ 	.word	0x0500000f


	//   ....[164]....
        /*0a94*/ 	.word	0x0500000f


	//   ....[165]....
        /*0a98*/ 	.word	0x0500000f


	//   ....[166]....
        /*0a9c*/ 	.word	0x0500000f


	//   ....[167]....
        /*0aa0*/ 	.word	0x0500000f


	//   ....[168]....
        /*0aa4*/ 	.word	0x0500000f


	//   ....[169]....
        /*0aa8*/ 	.word	0x0500000f


	//   ....[170]....
        /*0aac*/ 	.word	0x0500000f


	//   ....[171]....
        /*0ab0*/ 	.word	0x0500000f


	//   ....[172]....
        /*0ab4*/ 	.word	0x0500000f


	//   ....[173]....
        /*0ab8*/ 	.word	0x0500000f


	//   ....[174]....
        /*0abc*/ 	.word	0x0500000f


	//   ....[175]....
        /*0ac0*/ 	.word	0x0500000f


	//   ....[176]....
        /*0ac4*/ 	.word	0x0500000f


	//   ....[177]....
        /*0ac8*/ 	.word	0x0500000f


	//   ....[178]....
        /*0acc*/ 	.word	0x0500000f


	//   ....[179]....
        /*0ad0*/ 	.word	0x0500000f


	//   ....[180]....
        /*0ad4*/ 	.word	0x0500000f


	//   ....[181]....
        /*0ad8*/ 	.word	0x0500000f


	//   ....[182]....
        /*0adc*/ 	.word	0x0500000f


	//   ....[183]....
        /*0ae0*/ 	.word	0x0500000f


	//   ....[184]....
        /*0ae4*/ 	.word	0x0500000f


	//   ....[185]....
        /*0ae8*/ 	.word	0x0500000f


	//   ....[186]....
        /*0aec*/ 	.word	0x0500000f


	//   ....[187]....
        /*0af0*/ 	.word	0x0500000f


	//   ....[188]....
        /*0af4*/ 	.word	0x0500000f


	//   ....[189]....
        /*0af8*/ 	.word	0x0500000f


	//   ....[190]....
        /*0afc*/ 	.word	0x0500000f


	//   ....[191]....
        /*0b00*/ 	.word	0x0500000f


	//   ....[192]....
        /*0b04*/ 	.word	0x0500000f


	//   ....[193]....
        /*0b08*/ 	.word	0x0500000f


	//   ....[194]....
        /*0b0c*/ 	.word	0x0500000f


	//   ....[195]....
        /*0b10*/ 	.word	0x0500000f


	//   ....[196]....
        /*0b14*/ 	.word	0x0500000f


	//   ....[197]....
        /*0b18*/ 	.word	0x0500000f


	//   ....[198]....
        /*0b1c*/ 	.word	0x0500000f


	//   ....[199]....
        /*0b20*/ 	.word	0x0500000f


	//   ....[200]....
        /*0b24*/ 	.word	0x0500000f


	//   ....[201]....
        /*0b28*/ 	.word	0x0500000f


	//   ....[202]....
        /*0b2c*/ 	.word	0x0500000f


	//   ....[203]....
        /*0b30*/ 	.word	0x0500000f


	//   ....[204]....
        /*0b34*/ 	.word	0x0500000f


	//   ....[205]....
        /*0b38*/ 	.word	0x0500000f


	//   ....[206]....
        /*0b3c*/ 	.word	0x0500000f


	//   ....[207]....
        /*0b40*/ 	.word	0x0500000f


	//----- nvinfo : EIATTR_COOP_GROUP_INSTR_OFFSETS
	.align		4
.L_396:
        /*0b44*/ 	.byte	0x04, 0x28
        /*0b46*/ 	.short	(.L_398 - .L_397)


	//   ....[0]....
.L_397:
        /*0b48*/ 	.word	0x00000070


	//   ....[1]....
        /*0b4c*/ 	.word	0x00000140


	//   ....[2]....
        /*0b50*/ 	.word	0x00000190


	//   ....[3]....
        /*0b54*/ 	.word	0x000003c0


	//   ....[4]....
        /*0b58*/ 	.word	0x00000520


	//   ....[5]....
        /*0b5c*/ 	.word	0x00000640


	//   ....[6]....
        /*0b60*/ 	.word	0x000007a0


	//   ....[7]....
        /*0b64*/ 	.word	0x00002d80


	//   ....[8]....
        /*0b68*/ 	.word	0x00002d90


	//   ....[9]....
        /*0b6c*/ 	.word	0x00003ca0


	//   ....[10]....
        /*0b70*/ 	.word	0x00003cb0


	//   ....[11]....
        /*0b74*/ 	.word	0x00004be0


	//   ....[12]....
        /*0b78*/ 	.word	0x00004bf0


	//   ....[13]....
        /*0b7c*/ 	.word	0x00005b40


	//   ....[14]....
        /*0b80*/ 	.word	0x00005b50


	//   ....[15]....
        /*0b84*/ 	.word	0x00007130


	//   ....[16]....
        /*0b88*/ 	.word	0x00007140


	//   ....[17]....
        /*0b8c*/ 	.word	0x00008110


	//   ....[18]....
        /*0b90*/ 	.word	0x00008120


	//   ....[19]....
        /*0b94*/ 	.word	0x00009160


	//   ....[20]....
        /*0b98*/ 	.word	0x00009170


	//   ....[21]....
        /*0b9c*/ 	.word	0x0000a1b0


	//   ....[22]....
        /*0ba0*/ 	.word	0x0000a1c0


	//   ....[23]....
        /*0ba4*/ 	.word	0x0000b3c0


	//   ....[24]....
        /*0ba8*/ 	.word	0x0000b3d0


	//   ....[25]....
        /*0bac*/ 	.word	0x0000b4e0


	//   ....[26]....
        /*0bb0*/ 	.word	0x0000b4f0


	//   ....[27]....
        /*0bb4*/ 	.word	0x0000b610


	//   ....[28]....
        /*0bb8*/ 	.word	0x0000b620


	//   ....[29]....
        /*0bbc*/ 	.word	0x0000b740


	//   ....[30]....
        /*0bc0*/ 	.word	0x0000b750


	//   ....[31]....
        /*0bc4*/ 	.word	0x0000bad0


	//   ....[32]....
        /*0bc8*/ 	.word	0x0000baf0


	//   ....[33]....
        /*0bcc*/ 	.word	0x0000bbd0


	//   ....[34]....
        /*0bd0*/ 	.word	0x0000bbf0


	//   ....[35]....
        /*0bd4*/ 	.word	0x0000bcd0


	//   ....[36]....
        /*0bd8*/ 	.word	0x0000bcf0


	//   ....[37]....
        /*0bdc*/ 	.word	0x0000bdd0


	//   ....[38]....
        /*0be0*/ 	.word	0x0000bdf0


	//   ....[39]....
        /*0be4*/ 	.word	0x0000c7d0


	//   ....[40]....
        /*0be8*/ 	.word	0x0000cd30


	//   ....[41]....
        /*0bec*/ 	.word	0x0000cd40


	//   ....[42]....
        /*0bf0*/ 	.word	0x0000cd50


	//   ....[43]....
        /*0bf4*/ 	.word	0x0000cd60


	//   ....[44]....
        /*0bf8*/ 	.word	0x000103b0


	//   ....[45]....
        /*0bfc*/ 	.word	0x000103c0


	//   ....[46]....
        /*0c00*/ 	.word	0x000103d0


	//   ....[47]....
        /*0c04*/ 	.word	0x000103e0


	//   ....[48]....
        /*0c08*/ 	.word	0x00014b90


	//   ....[49]....
        /*0c0c*/ 	.word	0x00014c20


	//   ....[50]....
        /*0c10*/ 	.word	0x00015180


	//   ....[51]....
        /*0c14*/ 	.word	0x000151f0


	//   ....[52]....
        /*0c18*/ 	.word	0x00016b50


	//   ....[53]....
        /*0c1c*/ 	.word	0x00016b60


	//   ....[54]....
        /*0c20*/ 	.word	0x00016b90


	//   ....[55]....
        /*0c24*/ 	.word	0x00016ba0


	//   ....[56]....
        /*0c28*/ 	.word	0x00018770


	//   ....[57]....
        /*0c2c*/ 	.word	0x00018780


	//   ....[58]....
        /*0c30*/ 	.word	0x000187b0


	//   ....[59]....
        /*0c34*/ 	.word	0x000187c0


	//   ....[60]....
        /*0c38*/ 	.word	0x00019e10


	//   ....[61]....
        /*0c3c*/ 	.word	0x00019e40


	//   ....[62]....
        /*0c40*/ 	.word	0x00019e70


	//   ....[63]....
        /*0c44*/ 	.word	0x00019ea0


	//   ....[64]....
        /*0c48*/ 	.word	0x00019ed0


	//   ....[65]....
        /*0c4c*/ 	.word	0x00019f00


	//   ....[66]....
        /*0c50*/ 	.word	0x00019f30


	//   ....[67]....
        /*0c54*/ 	.word	0x00019f60


	//   ....[68]....
        /*0c58*/ 	.word	0x00019f90


	//   ....[69]....
        /*0c5c*/ 	.word	0x00019fc0


	//   ....[70]....
        /*0c60*/ 	.word	0x00019ff0


	//   ....[71]....
        /*0c64*/ 	.word	0x0001a020


	//   ....[72]....
        /*0c68*/ 	.word	0x0001a050


	//   ....[73]....
        /*0c6c*/ 	.word	0x0001a080


	//   ....[74]....
        /*0c70*/ 	.word	0x0001a0b0


	//   ....[75]....
        /*0c74*/ 	.word	0x0001a0e0


	//   ....[76]....
        /*0c78*/ 	.word	0x0001a110


	//   ....[77]....
        /*0c7c*/ 	.word	0x0001a140


	//   ....[78]....
        /*0c80*/ 	.word	0x0001a170


	//   ....[79]....
        /*0c84*/ 	.word	0x0001a1a0


	//   ....[80]....
        /*0c88*/ 	.word	0x0001a1d0


	//   ....[81]....
        /*0c8c*/ 	.word	0x0001a200


	//   ....[82]....
        /*0c90*/ 	.word	0x0001a230


	//   ....[83]....
        /*0c94*/ 	.word	0x0001a260


	//   ....[84]....
        /*0c98*/ 	.word	0x0001a290


	//   ....[85]....
        /*0c9c*/ 	.word	0x0001a2c0


	//   ....[86]....
        /*0ca0*/ 	.word	0x0001a2f0


	//   ....[87]....
        /*0ca4*/ 	.word	0x0001a320


	//   ....[88]....
        /*0ca8*/ 	.word	0x0001a350


	//   ....[89]....
        /*0cac*/ 	.word	0x0001a380


	//   ....[90]....
        /*0cb0*/ 	.word	0x0001a3b0


	//   ....[91]....
        /*0cb4*/ 	.word	0x0001a3e0


	//   ....[92]....
        /*0cb8*/ 	.word	0x0001a410


	//   ....[93]....
        /*0cbc*/ 	.word	0x0001a440


	//   ....[94]....
        /*0cc0*/ 	.word	0x0001a470


	//   ....[95]....
        /*0cc4*/ 	.word	0x0001a4a0


	//   ....[96]....
        /*0cc8*/ 	.word	0x0001a4d0


	//   ....[97]....
        /*0ccc*/ 	.word	0x0001a500


	//   ....[98]....
        /*0cd0*/ 	.word	0x0001a530


	//   ....[99]....
        /*0cd4*/ 	.word	0x0001a560


	//   ....[100]....
        /*0cd8*/ 	.word	0x0001a590


	//   ....[101]....
        /*0cdc*/ 	.word	0x0001a5c0


	//   ....[102]....
        /*0ce0*/ 	.word	0x0001a5f0


	//   ....[103]....
        /*0ce4*/ 	.word	0x0001a620


	//   ....[104]....
        /*0ce8*/ 	.word	0x0001a650


	//   ....[105]....
        /*0cec*/ 	.word	0x0001a680


	//   ....[106]....
        /*0cf0*/ 	.word	0x0001a6b0


	//   ....[107]....
        /*0cf4*/ 	.word	0x0001a6e0


	//   ....[108]....
        /*0cf8*/ 	.word	0x0001a710


	//   ....[109]....
        /*0cfc*/ 	.word	0x0001a720


	//   ....[110]....
        /*0d00*/ 	.word	0x0001a730


	//   ....[111]....
        /*0d04*/ 	.word	0x0001a740


	//   ....[112]....
        /*0d08*/ 	.word	0x0001a750


	//   ....[113]....
        /*0d0c*/ 	.word	0x0001a760


	//   ....[114]....
        /*0d10*/ 	.word	0x0001a790


	//   ....[115]....
        /*0d14*/ 	.word	0x0001a7c0


	//   ....[116]....
        /*0d18*/ 	.word	0x0001a7f0


	//   ....[117]....
        /*0d1c*/ 	.word	0x0001a820


	//   ....[118]....
        /*0d20*/ 	.word	0x0001a850


	//   ....[119]....
        /*0d24*/ 	.word	0x0001a860


	//   ....[120]....
        /*0d28*/ 	.word	0x0001a890


	//   ....[121]....
        /*0d2c*/ 	.word	0x0001a8c0


	//   ....[122]....
        /*0d30*/ 	.word	0x0001a8d0


	//   ....[123]....
        /*0d34*/ 	.word	0x0001a8e0


	//   ....[124]....
        /*0d38*/ 	.word	0x0001b270


	//   ....[125]....
        /*0d3c*/ 	.word	0x0001b2b0


	//   ....[126]....
        /*0d40*/ 	.word	0x0001b300


	//   ....[127]....
        /*0d44*/ 	.word	0x0001b330


	//   ....[128]....
        /*0d48*/ 	.word	0x0001bad0


	//   ....[129]....
        /*0d4c*/ 	.word	0x0001baf0


	//   ....[130]....
        /*0d50*/ 	.word	0x0001bc60


	//   ....[131]....
        /*0d54*/ 	.word	0x0001bc80


	//   ....[132]....
        /*0d58*/ 	.word	0x0001bdc0


	//   ....[133]....
        /*0d5c*/ 	.word	0x0001bde0


	//   ....[134]....
        /*0d60*/ 	.word	0x0001bf30


	//   ....[135]....
        /*0d64*/ 	.word	0x0001bf50


	//   ....[136]....
        /*0d68*/ 	.word	0x0001c8b0


	//   ....[137]....
        /*0d6c*/ 	.word	0x0001c8c0


	//   ....[138]....
        /*0d70*/ 	.word	0x0001ca50


	//   ....[139]....
        /*0d74*/ 	.word	0x0001ca60


	//   ....[140]....
        /*0d78*/ 	.word	0x0001cbf0


	//   ....[141]....
        /*0d7c*/ 	.word	0x0001cc00


	//   ....[142]....
        /*0d80*/ 	.word	0x0001cd90


	//   ....[143]....
        /*0d84*/ 	.word	0x0001cda0


	//   ....[144]....
        /*0d88*/ 	.word	0x0001cf80


	//   ....[145]....
        /*0d8c*/ 	.word	0x0001d130


	//   ....[146]....
        /*0d90*/ 	.word	0x0001d160


	//   ....[147]....
        /*0d94*/ 	.word	0x0001d190


	//   ....[148]....
        /*0d98*/ 	.word	0x0001d1c0


	//   ....[149]....
        /*0d9c*/ 	.word	0x0001d1f0


	//   ....[150]....
        /*0da0*/ 	.word	0x0001d220


	//   ....[151]....
        /*0da4*/ 	.word	0x0001d390


	//   ....[152]....
        /*0da8*/ 	.word	0x0001d3c0


	//   ....[153]....
        /*0dac*/ 	.word	0x0001d3f0


	//   ....[154]....
        /*0db0*/ 	.word	0x0001d420


	//   ....[155]....
        /*0db4*/ 	.word	0x0001d450


	//   ....[156]....
        /*0db8*/ 	.word	0x0001d480


	//   ....[157]....
        /*0dbc*/ 	.word	0x0001d510


	//   ....[158]....
        /*0dc0*/ 	.word	0x0001d540


	//   ....[159]....
        /*0dc4*/ 	.word	0x0001d5c0


	//   ....[160]....
        /*0dc8*/ 	.word	0x0001e290


	//   ....[161]....
        /*0dcc*/ 	.word	0x0001ff10


	//   ....[162]....
        /*0dd0*/ 	.word	0x0001ff40


	//   ....[163]....
        /*0dd4*/ 	.word	0x00020060


	//   ....[164]....
        /*0dd8*/ 	.word	0x00020070


	//   ....[165]....
        /*0ddc*/ 	.word	0x000200e0


	//   ....[166]....
        /*0de0*/ 	.word	0x000200f0


	//   ....[167]....
        /*0de4*/ 	.word	0x00020160


	//   ....[168]....
        /*0de8*/ 	.word	0x00020170


	//   ....[169]....
        /*0dec*/ 	.word	0x000201e0


	//   ....[170]....
        /*0df0*/ 	.word	0x000201f0


	//   ....[171]....
        /*0df4*/ 	.word	0x00020260


	//   ....[172]....
        /*0df8*/ 	.word	0x00020270


	//   ....[173]....
        /*0dfc*/ 	.word	0x000202e0


	//   ....[174]....
        /*0e00*/ 	.word	0x000202f0


	//   ....[175]....
        /*0e04*/ 	.word	0x00020300


	//   ....[176]....
        /*0e08*/ 	.word	0x00020310


	//   ....[177]....
        /*0e0c*/ 	.word	0x00020710


	//   ....[178]....
        /*0e10*/ 	.word	0x00020740


	//   ....[179]....
        /*0e14*/ 	.word	0x00020860


	//   ....[180]....
        /*0e18*/ 	.word	0x00020870


	//   ....[181]....
        /*0e1c*/ 	.word	0x00020900


	//   ....[182]....
        /*0e20*/ 	.word	0x00020910


	//   ....[183]....
        /*0e24*/ 	.word	0x000209a0


	//   ....[184]....
        /*0e28*/ 	.word	0x000209b0


	//   ....[185]....
        /*0e2c*/ 	.word	0x00020a30


	//   ....[186]....
        /*0e30*/ 	.word	0x00020a40


	//   ....[187]....
        /*0e34*/ 	.word	0x00020ac0


	//   ....[188]....
        /*0e38*/ 	.word	0x00020ad0


	//   ....[189]....
        /*0e3c*/ 	.word	0x00020b50


	//   ....[190]....
        /*0e40*/ 	.word	0x00020b60


	//   ....[191]....
        /*0e44*/ 	.word	0x00020b70


	//   ....[192]....
        /*0e48*/ 	.word	0x00020b80


	//   ....[193]....
        /*0e4c*/ 	.word	0x00021310


	//   ....[194]....
        /*0e50*/ 	.word	0x00021340


	//   ....[195]....
        /*0e54*/ 	.word	0x000213f0


	//   ....[196]....
        /*0e58*/ 	.word	0x00021410


	//   ....[197]....
        /*0e5c*/ 	.word	0x000214a0


	//   ....[198]....
        /*0e60*/ 	.word	0x000214c0


	//   ....[199]....
        /*0e64*/ 	.word	0x00021550


	//   ....[200]....
        /*0e68*/ 	.word	0x00021570


	//   ....[201]....
        /*0e6c*/ 	.word	0x00021600


	//   ....[202]....
        /*0e70*/ 	.word	0x00021620


	//   ....[203]....
        /*0e74*/ 	.word	0x000216b0


	//   ....[204]....
        /*0e78*/ 	.word	0x000216d0


	//   ....[205]....
        /*0e7c*/ 	.word	0x00021760


	//   ....[206]....
        /*0e80*/ 	.word	0x00021780


	//   ....[207]....
        /*0e84*/ 	.word	0x00021790


	//   ....[208]....
        /*0e88*/ 	.word	0x000217a0


	//   ....[209]....
        /*0e8c*/ 	.word	0x00021f10


	//   ....[210]....
        /*0e90*/ 	.word	0x00021f30


	//   ....[211]....
        /*0e94*/ 	.word	0x00021f90


	//   ....[212]....
        /*0e98*/ 	.word	0x00021fa0


	//   ....[213]....
        /*0e9c*/ 	.word	0x00021ff0


	//   ....[214]....
        /*0ea0*/ 	.word	0x00022000


	//   ....[215]....
        /*0ea4*/ 	.word	0x00022050


	//   ....[216]....
        /*0ea8*/ 	.word	0x00022060


	//   ....[217]....
        /*0eac*/ 	.word	0x000220b0


	//   ....[218]....
        /*0eb0*/ 	.word	0x000220c0


	//   ....[219]....
        /*0eb4*/ 	.word	0x00022110


	//   ....[220]....
        /*0eb8*/ 	.word	0x00022120


	//   ....[221]....
        /*0ebc*/ 	.word	0x00022170


	//   ....[222]....
        /*0ec0*/ 	.word	0x00022180


	//   ....[223]....
        /*0ec4*/ 	.word	0x00022190


	//   ....[224]....
        /*0ec8*/ 	.word	0x000221e0


	//   ....[225]....
        /*0ecc*/ 	.word	0x00022510


	//   ....[226]....
        /*0ed0*/ 	.word	0x00022520


	//   ....[227]....
        /*0ed4*/ 	.word	0x00022580


	//   ....[228]....
        /*0ed8*/ 	.word	0x00022590


	//   ....[229]....
        /*0edc*/ 	.word	0x000225e0


	//   ....[230]....
        /*0ee0*/ 	.word	0x000225f0


	//   ....[231]....
        /*0ee4*/ 	.word	0x00022640


	//   ....[232]....
        /*0ee8*/ 	.word	0x00022650


	//   ....[233]....
        /*0eec*/ 	.word	0x000226a0


	//   ....[234]....
        /*0ef0*/ 	.word	0x000226b0


	//   ....[235]....
        /*0ef4*/ 	.word	0x00022700


	//   ....[236]....
        /*0ef8*/ 	.word	0x00022710


	//   ....[237]....
        /*0efc*/ 	.word	0x00022760


	//   ....[238]....
        /*0f00*/ 	.word	0x00022770


	//   ....[239]....
        /*0f04*/ 	.word	0x00022780


	//   ....[240]....
        /*0f08*/ 	.word	0x000227d0


	//   ....[241]....
        /*0f0c*/ 	.word	0x00024270


	//   ....[242]....
        /*0f10*/ 	.word	0x000242a0


	//   ....[243]....
        /*0f14*/ 	.word	0x000242e0


	//   ....[244]....
        /*0f18*/ 	.word	0x00024310


	//   ....[245]....
        /*0f1c*/ 	.word	0x00024340


	//   ....[246]....
        /*0f20*/ 	.word	0x00024370


	//   ....[247]....
        /*0f24*/ 	.word	0x000243a0


	//   ....[248]....
        /*0f28*/ 	.word	0x000243d0


	//   ....[249]....
        /*0f2c*/ 	.word	0x00024550


	//   ....[250]....
        /*0f30*/ 	.word	0x00024580


	//   ....[251]....
        /*0f34*/ 	.word	0x000245b0


	//   ....[252]....
        /*0f38*/ 	.word	0x000245e0


	//   ....[253]....
        /*0f3c*/ 	.word	0x00024610


	//   ....[254]....
        /*0f40*/ 	.word	0x00024640


	//   ....[255]....
        /*0f44*/ 	.word	0x00024700


	//   ....[0]....
        /*0f48*/ 	.word	0x00024720


	//   ....[1]....
        /*0f4c*/ 	.word	0x00024790


	//   ....[2]....
        /*0f50*/ 	.word	0x00024c20


	//   ....[3]....
        /*0f54*/ 	.word	0x00024fe0


	//   ....[4]....
        /*0f58*/ 	.word	0x00025070


	//   ....[5]....
        /*0f5c*/ 	.word	0x00025110


	//   ....[6]....
        /*0f60*/ 	.word	0x000251a0


	//   ....[7]....
        /*0f64*/ 	.word	0x00025240


	//   ....[8]....
        /*0f68*/ 	.word	0x000252d0


	//   ....[9]....
        /*0f6c*/ 	.word	0x00025370


	//   ....[10]....
        /*0f70*/ 	.word	0x00025400


	//   ....[11]....
        /*0f74*/ 	.word	0x000254f0


	//   ....[12]....
        /*0f78*/ 	.word	0x00025580


	//   ....[13]....
        /*0f7c*/ 	.word	0x00025620


	//   ....[14]....
        /*0f80*/ 	.word	0x000256b0


	//   ....[15]....
        /*0f84*/ 	.word	0x00025750


	//   ....[16]....
        /*0f88*/ 	.word	0x000257e0


	//   ....[17]....
        /*0f8c*/ 	.word	0x00025880


	//   ....[18]....
        /*0f90*/ 	.word	0x00025910


	//   ....[19]....
        /*0f94*/ 	.word	0x00025a00


	//   ....[20]....
        /*0f98*/ 	.word	0x00025a90


	//   ....[21]....
        /*0f9c*/ 	.word	0x00025b20


	//   ....[22]....
        /*0fa0*/ 	.word	0x00025bb0


	//   ....[23]....
        /*0fa4*/ 	.word	0x00025c40


	//   ....[24]....
        /*0fa8*/ 	.word	0x00025cd0


	//   ....[25]....
        /*0fac*/ 	.word	0x00025d60


	//   ....[26]....
        /*0fb0*/ 	.word	0x00025df0


	//   ....[27]....
        /*0fb4*/ 	.word	0x00025ec0


	//   ....[28]....
        /*0fb8*/ 	.word	0x00025f60


	//   ....[29]....
        /*0fbc*/ 	.word	0x00025ff0


	//   ....[30]....
        /*0fc0*/ 	.word	0x00026040


	//   ....[31]....
        /*0fc4*/ 	.word	0x00026090


	//   ....[32]....
        /*0fc8*/ 	.word	0x00026170


	//   ....[33]....
        /*0fcc*/ 	.word	0x00026200


	//   ....[34]....
        /*0fd0*/ 	.word	0x00026250


	//   ....[35]....
        /*0fd4*/ 	.word	0x000262a0


	//   ....[36]....
        /*0fd8*/ 	.word	0x000265a0


	//   ....[37]....
        /*0fdc*/ 	.word	0x000266c0


	//   ....[38]....
        /*0fe0*/ 	.word	0x000267e0


	//   ....[39]....
        /*0fe4*/ 	.word	0x00026900


	//   ....[40]....
        /*0fe8*/ 	.word	0x00026a30


	//   ....[41]....
        /*0fec*/ 	.word	0x00026aa0


	//   ....[42]....
        /*0ff0*/ 	.word	0x00026b00


	//   ....[43]....
        /*0ff4*/ 	.word	0x00026b70


	//   ....[44]....
        /*0ff8*/ 	.word	0x00026bd0


	//   ....[45]....
        /*0ffc*/ 	.word	0x00026c40


	//   ....[46]....
        /*1000*/ 	.word	0x00026ca0


	//   ....[47]....
        /*1004*/ 	.word	0x00026d10


	//   ....[48]....
        /*1008*/ 	.word	0x00026d70


	//   ....[49]....
        /*100c*/ 	.word	0x00026df0


	//   ....[50]....
        /*1010*/ 	.word	0x00026e50


	//   ....[51]....
        /*1014*/ 	.word	0x00026ed0


	//   ....[52]....
        /*1018*/ 	.word	0x00026f30


	//   ....[53]....
        /*101c*/ 	.word	0x00026fc0


	//   ....[54]....
        /*1020*/ 	.word	0x00027020


	//   ....[55]....
        /*1024*/ 	.word	0x00027090


	//   ....[56]....
        /*1028*/ 	.word	0x000270f0


	//   ....[57]....
        /*102c*/ 	.word	0x00027160


	//   ....[58]....
        /*1030*/ 	.word	0x000271c0


	//   ....[59]....
        /*1034*/ 	.word	0x00027220


	//   ....[60]....
        /*1038*/ 	.word	0x00027280


	//   ....[61]....
        /*103c*/ 	.word	0x00027300


	//   ....[62]....
        /*1040*/ 	.word	0x00027360


	//   ....[63]....
        /*1044*/ 	.word	0x000273e0


	//   ....[64]....
        /*1048*/ 	.word	0x00027440


	//   ....[65]....
        /*104c*/ 	.word	0x000274c0


	//   ....[66]....
        /*1050*/ 	.word	0x00027520


	//   ....[67]....
        /*1054*/ 	.word	0x000275a0


	//   ....[68]....
        /*1058*/ 	.word	0x00027600


	//   ....[69]....
        /*105c*/ 	.word	0x00027680


	//   ....[70]....
        /*1060*/ 	.word	0x000276e0


	//   ....[71]....
        /*1064*/ 	.word	0x00027750


	//   ....[72]....
        /*1068*/ 	.word	0x000277b0


	//   ....[73]....
        /*106c*/ 	.word	0x00027820


	//   ....[74]....
        /*1070*/ 	.word	0x00027880


	//   ....[75]....
        /*1074*/ 	.word	0x000278e0


	//   ....[76]....
        /*1078*/ 	.word	0x00027940


	//   ....[77]....
        /*107c*/ 	.word	0x000279c0


	//   ....[78]....
        /*1080*/ 	.word	0x00027a20


	//   ....[79]....
        /*1084*/ 	.word	0x00027a90


	//   ....[80]....
        /*1088*/ 	.word	0x00027af0


	//   ....[81]....
        /*108c*/ 	.word	0x00027b60


	//   ....[82]....
        /*1090*/ 	.word	0x00027bc0


	//   ....[83]....
        /*1094*/ 	.word	0x00027c20


	//   ....[84]....
        /*1098*/ 	.word	0x00027c80


	//   ....[85]....
        /*109c*/ 	.word	0x00027d00


	//   ....[86]....
        /*10a0*/ 	.word	0x00027d60


	//   ....[87]....
        /*10a4*/ 	.word	0x00027de0


	//   ....[88]....
        /*10a8*/ 	.word	0x00027e40


	//   ....[89]....
        /*10ac*/ 	.word	0x00027ec0


	//   ....[90]....
        /*10b0*/ 	.word	0x00027f20


	//   ....[91]....
        /*10b4*/ 	.word	0x00027fa0


	//   ....[92]....
        /*10b8*/ 	.word	0x00028000


	//   ....[93]....
        /*10bc*/ 	.word	0x00028080


	//   ....[94]....
        /*10c0*/ 	.word	0x000280e0


	//   ....[95]....
        /*10c4*/ 	.word	0x00028140


	//   ....[96]....
        /*10c8*/ 	.word	0x000281a0


	//   ....[97]....
        /*10cc*/ 	.word	0x00028200


	//   ....[98]....
        /*10d0*/ 	.word	0x00028270


	//   ....[99]....
        /*10d4*/ 	.word	0x00028300


	//   ....[100]....
        /*10d8*/ 	.word	0x000284b0


	//   ....[101]....
        /*10dc*/ 	.word	0x00028500


	//   ....[102]....
        /*10e0*/ 	.word	0x00028590


	//   ....[103]....
        /*10e4*/ 	.word	0x00028620


	//   ....[104]....
        /*10e8*/ 	.word	0x000286b0


	//   ....[105]....
        /*10ec*/ 	.word	0x00028740


	//   ....[106]....
        /*10f0*/ 	.word	0x000287d0


	//   ....[107]....
        /*10f4*/ 	.word	0x00028860


	//   ....[108]....
        /*10f8*/ 	.word	0x00028920


	//   ....[109]....
        /*10fc*/ 	.word	0x00028c00


	//   ....[110]....
        /*1100*/ 	.word	0x00028cf0


	//   ....[111]....
        /*1104*/ 	.word	0x00028db0


	//   ....[112]....
        /*1108*/ 	.word	0x00028ee0


	//   ....[113]....
        /*110c*/ 	.word	0x00028f90


	//   ....[114]....
        /*1110*/ 	.word	0x00028ff0


	//   ....[115]....
        /*1114*/ 	.word	0x000290d0


	//   ....[116]....
        /*1118*/ 	.word	0x00029130


	//   ....[117]....
        /*111c*/ 	.word	0x00029210


	//   ....[118]....
        /*1120*/ 	.word	0x00029270


	//   ....[119]....
        /*1124*/ 	.word	0x00029350


	//   ....[120]....
        /*1128*/ 	.word	0x000293b0


	//   ....[121]....
        /*112c*/ 	.word	0x00029490


	//   ....[122]....
        /*1130*/ 	.word	0x000294f0


	//   ....[123]....
        /*1134*/ 	.word	0x000295d0


	//   ....[124]....
        /*1138*/ 	.word	0x00029630


	//   ....[125]....
        /*113c*/ 	.word	0x00029700


	//   ....[126]....
        /*1140*/ 	.word	0x00029890


	//   ....[127]....
        /*1144*/ 	.word	0x00029920


	//   ....[128]....
        /*1148*/ 	.word	0x00029a40


	//   ....[129]....
        /*114c*/ 	.word	0x00029a90


	//   ....[130]....
        /*1150*/ 	.word	0x00029bb0


	//   ....[131]....
        /*1154*/ 	.word	0x00029c00


	//   ....[132]....
        /*1158*/ 	.word	0x00029d20


	//   ....[133]....
        /*115c*/ 	.word	0x00029d70


	//   ....[134]....
        /*1160*/ 	.word	0x00029e70


	//   ....[135]....
        /*1164*/ 	.word	0x00029f10


	//   ....[136]....
        /*1168*/ 	.word	0x00029f70


	//   ....[137]....
        /*116c*/ 	.word	0x0002a060


	//   ....[138]....
        /*1170*/ 	.word	0x0002a0c0


	//   ....[139]....
        /*1174*/ 	.word	0x0002a1b0


	//   ....[140]....
        /*1178*/ 	.word	0x0002a210


	//   ....[141]....
        /*117c*/ 	.word	0x0002a2f0


	//   ....[142]....
        /*1180*/ 	.word	0x0002a3e0


	//   ....[143]....
        /*1184*/ 	.word	0x0002a450


	//   ....[144]....
        /*1188*/ 	.word	0x0002a4b0


	//   ....[145]....
        /*118c*/ 	.word	0x0002a5c0


	//   ....[146]....
        /*1190*/ 	.word	0x0002a620


	//   ....[147]....
        /*1194*/ 	.word	0x0002a730


	//   ....[148]....
        /*1198*/ 	.word	0x0002a790


	//   ....[149]....
        /*119c*/ 	.word	0x0002a8a0


	//   ....[150]....
        /*11a0*/ 	.word	0x0002a900


	//   ....[151]....
        /*11a4*/ 	.word	0x0002aa10


	//   ....[152]....
        /*11a8*/ 	.word	0x0002aa70


	//   ....[153]....
        /*11ac*/ 	.word	0x0002ab80


	//   ....[154]....
        /*11b0*/ 	.word	0x0002abe0


	//   ....[155]....
        /*11b4*/ 	.word	0x0002ace0


	//   ....[156]....
        /*11b8*/ 	.word	0x0002ad40


	//   ....[157]....
        /*11bc*/ 	.word	0x0002ade0


	//   ....[158]....
        /*11c0*/ 	.word	0x0002af70


	//   ....[159]....
        /*11c4*/ 	.word	0x0002b010


	//   ....[160]....
        /*11c8*/ 	.word	0x0002b070


	//   ....[161]....
        /*11cc*/ 	.word	0x0002b130


	//   ....[162]....
        /*11d0*/ 	.word	0x0002b190


	//   ....[163]....
        /*11d4*/ 	.word	0x0002b250


	//   ....[164]....
        /*11d8*/ 	.word	0x0002b2b0


	//   ....[165]....
        /*11dc*/ 	.word	0x0002b370


	//   ....[166]....
        /*11e0*/ 	.word	0x0002b3d0


	//   ....[167]....
        /*11e4*/ 	.word	0x0002b490


	//   ....[168]....
        /*11e8*/ 	.word	0x0002b4f0


	//   ....[169]....
        /*11ec*/ 	.word	0x0002b5b0


	//   ....[170]....
        /*11f0*/ 	.word	0x0002b610


	//   ....[171]....
        /*11f4*/ 	.word	0x0002b6d0


	//   ....[172]....
        /*11f8*/ 	.word	0x0002b730


	//   ....[173]....
        /*11fc*/ 	.word	0x0002b7f0


	//   ....[174]....
        /*1200*/ 	.word	0x0002b8e0


	//   ....[175]....
        /*1204*/ 	.word	0x0002b970


	//   ....[176]....
        /*1208*/ 	.word	0x0002b9d0


	//   ....[177]....
        /*120c*/ 	.word	0x0002ba90


	//   ....[178]....
        /*1210*/ 	.word	0x0002baf0


	//   ....[179]....
        /*1214*/ 	.word	0x0002bbb0


	//   ....[180]....
        /*1218*/ 	.word	0x0002bc10


	//   ....[181]....
        /*121c*/ 	.word	0x0002bcd0


	//   ....[182]....
        /*1220*/ 	.word	0x0002bd30


	//   ....[183]....
        /*1224*/ 	.word	0x0002bdf0


	//   ....[184]....
        /*1228*/ 	.word	0x0002be50


	//   ....[185]....
        /*122c*/ 	.word	0x0002bf10


	//   ....[186]....
        /*1230*/ 	.word	0x0002bf70


	//   ....[187]....
        /*1234*/ 	.word	0x0002c030


	//   ....[188]....
        /*1238*/ 	.word	0x0002c090


	//   ....[189]....
        /*123c*/ 	.word	0x0002c150


	//   ....[190]....
        /*1240*/ 	.word	0x0002c330


	//   ....[191]....
        /*1244*/ 	.word	0x0002c3d0


	//   ....[192]....
        /*1248*/ 	.word	0x0002c4f0


	//   ....[193]....
        /*124c*/ 	.word	0x0002c560


	//   ....[194]....
        /*1250*/ 	.word	0x0002c5d0


	//   ....[195]....
        /*1254*/ 	.word	0x0002c640


	//   ....[196]....
        /*1258*/ 	.word	0x0002c6b0


	//   ....[197]....
        /*125c*/ 	.word	0x0002c730


	//   ....[198]....
        /*1260*/ 	.word	0x0002c7c0


	//   ....[199]....
        /*1264*/ 	.word	0x0002c850


	//   ....[200]....
        /*1268*/ 	.word	0x0002c8c0


	//   ....[201]....
        /*126c*/ 	.word	0x0002c930


	//   ....[202]....
        /*1270*/ 	.word	0x0002c9a0


	//   ....[203]....
        /*1274*/ 	.word	0x0002ca20


	//   ....[204]....
        /*1278*/ 	.word	0x0002ca90


	//   ....[205]....
        /*127c*/ 	.word	0x0002cb30


	//   ....[206]....
        /*1280*/ 	.word	0x0002cbc0


	//   ....[207]....
        /*1284*/ 	.word	0x0002cce0


	//----- nvinfo : EIATTR_REG_RECONFIG
	.align		4
.L_398:
        /*1288*/ 	.byte	0x01, 0x54
	.zero		2


	//----- nvinfo : EIATTR_SYSCALL_OFFSETS
	.align		4
        /*128c*/ 	.byte	0x04, 0x46
        /*128e*/ 	.short	(.L_400 - .L_399)


	//   ....[0]....
.L_399:
        /*1290*/ 	.word	0x000017c0


	//   ....[1]....
        /*1294*/ 	.word	0x00001910


	//   ....[2]....
        /*1298*/ 	.word	0x0000c990


	//   ....[3]....
        /*129c*/ 	.word	0x0000ccb0


	//   ....[4]....
        /*12a0*/ 	.word	0x0001f4e0


	//   ....[5]....
        /*12a4*/ 	.word	0x0001f650


	//   ....[6]....
        /*12a8*/ 	.word	0x0001f7a0


	//   ....[7]....
        /*12ac*/ 	.word	0x0001f8e0


	//   ....[8]....
        /*12b0*/ 	.word	0x00020f90


	//----- nvinfo : EIATTR_MBARRIER_INSTR_OFFSETS
	.align		4
.L_400:
        /*12b4*/ 	.byte	0x04, 0x39
        /*12b6*/ 	.short	(.L_402 - .L_401)


	//   ....[0]....
.L_401:
        /*12b8*/ 	.word	0x00000270
        /*12bc*/ 	.word	0x000000ff
        /*12c0*/ 	.word	0x00038800
        /*12c4*/ 	.short	0x0100
        /*12c6*/ 	.byte	0x08
	.zero		1


	//   ....[1]....
        /*12c8*/ 	.word	0x00000280
        /*12cc*/ 	.word	0x000000ff
        /*12d0*/ 	.word	0x00038820
        /*12d4*/ 	.short	0x0100
        /*12d6*/ 	.byte	0x08
	.zero		1


	//   ....[2]....
        /*12d8*/ 	.word	0x00000370
        /*12dc*/ 	.word	0x000000ff
        /*12e0*/ 	.word	0x00038830
        /*12e4*/ 	.short	0x0100
        /*12e6*/ 	.byte	0x08
	.zero		1


	//   ....[3]....
        /*12e8*/ 	.word	0x00000380
        /*12ec*/ 	.word	0x000000ff
        /*12f0*/ 	.word	0x00038840
        /*12f4*/ 	.short	0x0100
        /*12f6*/ 	.byte	0x08
	.zero		1


	//   ....[4]....
        /*12f8*/ 	.word	0x00000390
        /*12fc*/ 	.word	0x000000ff
        /*1300*/ 	.word	0x00038838
        /*1304*/ 	.short	0x0100
        /*1306*/ 	.byte	0x08
	.zero		1


	//   ....[5]....
        /*1308*/ 	.word	0x000003a0
        /*130c*/ 	.word	0x000000ff
        /*1310*/ 	.word	0x00038848
        /*1314*/ 	.short	0x0100
        /*1316*/ 	.byte	0x08
	.zero		1


	//   ....[6]....
        /*1318*/ 	.word	0x000004d0
        /*131c*/ 	.word	0x000000ff
        /*1320*/ 	.word	0x00038850
        /*1324*/ 	.short	0x0100
        /*1326*/ 	.byte	0x08
	.zero		1


	//   ....[7]....
        /*1328*/ 	.word	0x000004e0
        /*132c*/ 	.word	0x000000ff
        /*1330*/ 	.word	0x00038860
        /*1334*/ 	.short	0x0100
        /*1336*/ 	.byte	0x08
	.zero		1


	//   ....[8]....
        /*1338*/ 	.word	0x000004f0
        /*133c*/ 	.word	0x000000ff
        /*1340*/ 	.word	0x00038858
        /*1344*/ 	.short	0x0100
        /*1346*/ 	.byte	0x08
	.zero		1


	//   ....[9]....
        /*1348*/ 	.word	0x00000500
        /*134c*/ 	.word	0x000000ff
        /*1350*/ 	.word	0x00038868
        /*1354*/ 	.short	0x0100
        /*1356*/ 	.byte	0x08
	.zero		1


	//   ....[10]....
        /*1358*/ 	.word	0x000005f0
        /*135c*/ 	.word	0x000000ff
        /*1360*/ 	.word	0x00038870
        /*1364*/ 	.short	0x0100
        /*1366*/ 	.byte	0x06
	.zero		1


	//   ....[11]....
        /*1368*/ 	.word	0x00000600
        /*136c*/ 	.word	0x000000ff
        /*1370*/ 	.word	0x00038880
        /*1374*/ 	.short	0x0100
        /*1376*/ 	.byte	0x06
	.zero		1


	//   ....[12]....
        /*1378*/ 	.word	0x00000610
        /*137c*/ 	.word	0x000000ff
        /*1380*/ 	.word	0x00038878
        /*1384*/ 	.short	0x0100
        /*1386*/ 	.byte	0x06
	.zero		1


	//   ....[13]....
        /*1388*/ 	.word	0x00000620
        /*138c*/ 	.word	0x000000ff
        /*1390*/ 	.word	0x00038888
        /*1394*/ 	.short	0x0100
        /*1396*/ 	.byte	0x06
	.zero		1


	//   ....[14]....
        /*1398*/ 	.word	0x00000750
        /*139c*/ 	.word	0x000000ff
        /*13a0*/ 	.word	0x00038890
        /*13a4*/ 	.short	0x0100
        /*13a6*/ 	.byte	0x08
	.zero		1


	//   ....[15]....
        /*13a8*/ 	.word	0x00000760
        /*13ac*/ 	.word	0x000000ff
        /*13b0*/ 	.word	0x000388a0
        /*13b4*/ 	.short	0x0100
        /*13b6*/ 	.byte	0x08
	.zero		1


	//   ....[16]....
        /*13b8*/ 	.word	0x00000770
        /*13bc*/ 	.word	0x000000ff
        /*13c0*/ 	.word	0x00038898
        /*13c4*/ 	.short	0x0100
        /*13c6*/ 	.byte	0x08
	.zero		1


	//   ....[17]....
        /*13c8*/ 	.word	0x00000780
        /*13cc*/ 	.word	0x000000ff
        /*13d0*/ 	.word	0x000388a8
        /*13d4*/ 	.short	0x0100
        /*13d6*/ 	.byte	0x08
	.zero		1


	//   ....[18]....
        /*13d8*/ 	.word	0x000008c0
        /*13dc*/ 	.word	0x000000ff
        /*13e0*/ 	.word	0x000388b0
        /*13e4*/ 	.short	0x0100
        /*13e6*/ 	.byte	0x08
	.zero		1


	//   ....[19]....
        /*13e8*/ 	.word	0x000008d0
        /*13ec*/ 	.word	0x000000ff
        /*13f0*/ 	.word	0x000388c0
        /*13f4*/ 	.short	0x0100
        /*13f6*/ 	.byte	0x08
	.zero		1


	//   ....[20]....
        /*13f8*/ 	.word	0x000008e0
        /*13fc*/ 	.word	0x000000ff
        /*1400*/ 	.word	0x000388b8
        /*1404*/ 	.short	0x0100
        /*1406*/ 	.byte	0x08
	.zero		1


	//   ....[21]....
        /*1408*/ 	.word	0x000008f0
        /*140c*/ 	.word	0x000000ff
        /*1410*/ 	.word	0x000388c8
        /*1414*/ 	.short	0x0100
        /*1416*/ 	.byte	0x08
	.zero		1


	//   ....[22]....
        /*1418*/ 	.word	0x00002d30
        /*141c*/ 	.word	0x00000050
        /*1420*/ 	.word	0x00038890
        /*1424*/ 	.short	0x010a
        /*1426*/ 	.byte	0x3f
	.zero		1


	//   ....[23]....
        /*1428*/ 	.word	0x000070d0
        /*142c*/ 	.word	0x00000050
        /*1430*/ 	.word	0x00038890
        /*1434*/ 	.short	0x010a
        /*1436*/ 	.byte	0x3f
	.zero		1


	//   ....[24]....
        /*1438*/ 	.word	0x0000b210
        /*143c*/ 	.word	0x00000050
        /*1440*/ 	.word	0x00038890
        /*1444*/ 	.short	0x010a
        /*1446*/ 	.byte	0x3f
	.zero		1


	//   ....[25]....
        /*1448*/ 	.word	0x0000b910
        /*144c*/ 	.word	0x0000000b
        /*1450*/ 	.word	0x00000000
        /*1454*/ 	.short	0x0101
        /*1456*/ 	.byte	0x3f
	.zero		1


	//   ....[26]....
        /*1458*/ 	.word	0x0000b950
        /*145c*/ 	.word	0x00000050
        /*1460*/ 	.word	0x000388b0
        /*1464*/ 	.short	0x010a
        /*1466*/ 	.byte	0x3f
	.zero		1


	//   ....[27]....
        /*1468*/ 	.word	0x0000bf70
        /*146c*/ 	.word	0x00000050
        /*1470*/ 	.word	0x00000000
        /*1474*/ 	.short	0x0101
        /*1476*/ 	.byte	0x3f
	.zero		1


	//   ....[28]....
        /*1478*/ 	.word	0x0000ca20
        /*147c*/ 	.word	0x00000017
        /*1480*/ 	.word	0x00038800
        /*1484*/ 	.short	0x010a
        /*1486*/ 	.byte	0x3f
	.zero		1


	//   ....[29]....
        /*1488*/ 	.word	0x0000ca70
        /*148c*/ 	.word	0x00000017
        /*1490*/ 	.word	0x00038800
        /*1494*/ 	.short	0x010a
        /*1496*/ 	.byte	0x3f
	.zero		1


	//   ....[30]....
        /*1498*/ 	.word	0x0000cfa0
        /*149c*/ 	.word	0x00000017
        /*14a0*/ 	.word	0x00038800
        /*14a4*/ 	.short	0x010a
        /*14a6*/ 	.byte	0x3f
	.zero		1


	//   ....[31]....
        /*14a8*/ 	.word	0x000105f0
        /*14ac*/ 	.word	0x00000017
        /*14b0*/ 	.word	0x00038800
        /*14b4*/ 	.short	0x010a
        /*14b6*/ 	.byte	0x3f
	.zero		1


	//   ....[32]....
        /*14b8*/ 	.word	0x00013cc0
        /*14bc*/ 	.word	0x00000003
        /*14c0*/ 	.word	0x00038830
        /*14c4*/ 	.short	0x010a
        /*14c6*/ 	.byte	0x3f
	.zero		1


	//   ....[33]....
        /*14c8*/ 	.word	0x00013d00
        /*14cc*/ 	.word	0x00000003
        /*14d0*/ 	.word	0x00038830
        /*14d4*/ 	.short	0x010a
        /*14d6*/ 	.byte	0x3f
	.zero		1


	//   ....[34]....
        /*14d8*/ 	.word	0x00015950
        /*14dc*/ 	.word	0x0000000d
        /*14e0*/ 	.word	0x00000000
        /*14e4*/ 	.short	0x0101
        /*14e6*/ 	.byte	0x3f
	.zero		1


	//   ....[35]....
        /*14e8*/ 	.word	0x00015d80
        /*14ec*/ 	.word	0x00000003
        /*14f0*/ 	.word	0x00038850
        /*14f4*/ 	.short	0x010a
        /*14f6*/ 	.byte	0x3f
	.zero		1


	//   ....[36]....
        /*14f8*/ 	.word	0x00015dd0
        /*14fc*/ 	.word	0x00000003
        /*1500*/ 	.word	0x00038850
        /*1504*/ 	.short	0x010a
        /*1506*/ 	.byte	0x3f
	.zero		1


	//   ....[37]....
        /*1508*/ 	.word	0x000160c0
        /*150c*/ 	.word	0x00000003
        /*1510*/ 	.word	0x00000000
        /*1514*/ 	.short	0x0101
        /*1516*/ 	.byte	0x3f
	.zero		1


	//   ....[38]....
        /*1518*/ 	.word	0x000161e0
        /*151c*/ 	.word	0x00000006
        /*1520*/ 	.word	0x00038830
        /*1524*/ 	.short	0x010a
        /*1526*/ 	.byte	0x3f
	.zero		1


	//   ....[39]....
        /*1528*/ 	.word	0x00016260
        /*152c*/ 	.word	0x00000006
        /*1530*/ 	.word	0x00038830
        /*1534*/ 	.short	0x010a
        /*1536*/ 	.byte	0x3f
	.zero		1


	//   ....[40]....
        /*1538*/ 	.word	0x00016eb0
        /*153c*/ 	.word	0x0000000e
        /*1540*/ 	.word	0x00000000
        /*1544*/ 	.short	0x0101
        /*1546*/ 	.byte	0x3f
	.zero		1


	//   ....[41]....
        /*1548*/ 	.word	0x000182a0
        /*154c*/ 	.word	0x00000006
        /*1550*/ 	.word	0x00038850
        /*1554*/ 	.short	0x010a
        /*1556*/ 	.byte	0x3f
	.zero		1


	//   ....[42]....
        /*1558*/ 	.word	0x00018310
        /*155c*/ 	.word	0x00000006
        /*1560*/ 	.word	0x00038850
        /*1564*/ 	.short	0x010a
        /*1566*/ 	.byte	0x3f
	.zero		1


	//   ....[43]....
        /*1568*/ 	.word	0x000185d0
        /*156c*/ 	.word	0x00000006
        /*1570*/ 	.word	0x00000000
        /*1574*/ 	.short	0x0101
        /*1576*/ 	.byte	0x3f
	.zero		1


	//   ....[44]....
        /*1578*/ 	.word	0x0001bb00
        /*157c*/ 	.word	0x00000000
        /*1580*/ 	.word	0x00000000
        /*1584*/ 	.short	0x0101
        /*1586*/ 	.byte	0x3f
	.zero		1


	//   ....[45]....
        /*1588*/ 	.word	0x0001e370
        /*158c*/ 	.word	0x00000017
        /*1590*/ 	.word	0x00038820
        /*1594*/ 	.short	0x010a
        /*1596*/ 	.byte	0x3f
	.zero		1


	//   ....[46]....
        /*1598*/ 	.word	0x0001e400
        /*159c*/ 	.word	0x00000008
        /*15a0*/ 	.word	0x000388a0
        /*15a4*/ 	.short	0x010a
        /*15a6*/ 	.byte	0x3f
	.zero		1


	//   ....[47]....
        /*15a8*/ 	.word	0x0001e750
        /*15ac*/ 	.word	0x00000008
        /*15b0*/ 	.word	0x000388c0
        /*15b4*/ 	.short	0x010a
        /*15b6*/ 	.byte	0x3f
	.zero		1


	//   ....[48]....
        /*15b8*/ 	.word	0x0001eb70
        /*15bc*/ 	.word	0x00000008
        /*15c0*/ 	.word	0x000388a0
        /*15c4*/ 	.short	0x010a
        /*15c6*/ 	.byte	0x3f
	.zero		1


	//   ....[49]....
        /*15c8*/ 	.word	0x0001eeb0
        /*15cc*/ 	.word	0x00000008
        /*15d0*/ 	.word	0x000388c0
        /*15d4*/ 	.short	0x010a
        /*15d6*/ 	.byte	0x3f
	.zero		1


	//   ....[50]....
        /*15d8*/ 	.word	0x0001fcf0
        /*15dc*/ 	.word	0x00000006
        /*15e0*/ 	.word	0x00038880
        /*15e4*/ 	.short	0x010a
        /*15e6*/ 	.byte	0x3f
	.zero		1


	//   ....[51]....
        /*15e8*/ 	.word	0x00020470
        /*15ec*/ 	.word	0x00000006
        /*15f0*/ 	.word	0x00038870
        /*15f4*/ 	.short	0x0107
        /*15f6*/ 	.byte	0x3f
	.zero		1


	//   ....[52]....
        /*15f8*/ 	.word	0x00020520
        /*15fc*/ 	.word	0x00000006
        /*1600*/ 	.word	0x00038870
        /*1604*/ 	.short	0x0101
        /*1606*/ 	.byte	0x3f
	.zero		1


	//   ....[53]....
        /*1608*/ 	.word	0x00020550
        /*160c*/ 	.word	0x00000006
        /*1610*/ 	.word	0x00038840
        /*1614*/ 	.short	0x010a
        /*1616*/ 	.byte	0x3f
	.zero		1


	//   ....[54]....
        /*1618*/ 	.word	0x00020cb0
        /*161c*/ 	.word	0x00000006
        /*1620*/ 	.word	0x00038830
        /*1624*/ 	.short	0x0107
        /*1626*/ 	.byte	0x3f
	.zero		1


	//   ....[55]....
        /*1628*/ 	.word	0x00020d70
        /*162c*/ 	.word	0x00000006
        /*1630*/ 	.word	0x00038830
        /*1634*/ 	.short	0x0101
        /*1636*/ 	.byte	0x3f
	.zero		1


	//   ....[56]....
        /*1638*/ 	.word	0x000218e0
        /*163c*/ 	.word	0x00000017
        /*1640*/ 	.word	0x00038800
        /*1644*/ 	.short	0x0107
        /*1646*/ 	.byte	0x3f
	.zero		1


	//   ....[57]....
        /*1648*/ 	.word	0x000219e0
        /*164c*/ 	.word	0x00000017
        /*1650*/ 	.word	0x00038800
        /*1654*/ 	.short	0x0101
        /*1656*/ 	.byte	0x3f
	.zero		1


	//   ....[58]....
        /*1658*/ 	.word	0x00021a10
        /*165c*/ 	.word	0x00000017
        /*1660*/ 	.word	0x00038820
        /*1664*/ 	.short	0x010a
        /*1666*/ 	.byte	0x3f
	.zero		1


	//   ....[59]....
        /*1668*/ 	.word	0x00021d40
        /*166c*/ 	.word	0x00000000
        /*1670*/ 	.word	0x00038880
        /*1674*/ 	.short	0x010a
        /*1676*/ 	.byte	0x3f
	.zero		1


	//   ....[60]....
        /*1678*/ 	.word	0x00022270
        /*167c*/ 	.word	0x00000000
        /*1680*/ 	.word	0x00038870
        /*1684*/ 	.short	0x0107
        /*1686*/ 	.byte	0x3f
	.zero		1


	//   ....[61]....
        /*1688*/ 	.word	0x00022320
        /*168c*/ 	.word	0x00000000
        /*1690*/ 	.word	0x00038870
        /*1694*/ 	.short	0x0101
        /*1696*/ 	.byte	0x3f
	.zero		1


	//   ....[62]....
        /*1698*/ 	.word	0x00022350
        /*169c*/ 	.word	0x00000000
        /*16a0*/ 	.word	0x00038840
        /*16a4*/ 	.short	0x010a
        /*16a6*/ 	.byte	0x3f
	.zero		1


	//   ....[63]....
        /*16a8*/ 	.word	0x00022860
        /*16ac*/ 	.word	0x00000000
        /*16b0*/ 	.word	0x00038830
        /*16b4*/ 	.short	0x0107
        /*16b6*/ 	.byte	0x3f
	.zero		1


	//   ....[64]....
        /*16b8*/ 	.word	0x00022910
        /*16bc*/ 	.word	0x00000000
        /*16c0*/ 	.word	0x00038830
        /*16c4*/ 	.short	0x0101
        /*16c6*/ 	.byte	0x3f
	.zero		1


	//   ....[65]....
        /*16c8*/ 	.word	0x000229a0
        /*16cc*/ 	.word	0x00000002
        /*16d0*/ 	.word	0x00038870
        /*16d4*/ 	.short	0x010a
        /*16d6*/ 	.byte	0x3f
	.zero		1


	//   ....[66]....
        /*16d8*/ 	.word	0x00022a20
        /*16dc*/ 	.word	0x00000002
        /*16e0*/ 	.word	0x00038860
        /*16e4*/ 	.short	0x010a
        /*16e6*/ 	.byte	0x3f
	.zero		1


	//   ....[67]....
        /*16e8*/ 	.word	0x000233b0
        /*16ec*/ 	.word	0x00000002
        /*16f0*/ 	.word	0x00038850
        /*16f4*/ 	.short	0x0101
        /*16f6*/ 	.byte	0x3f
	.zero		1


	//   ....[68]....
        /*16f8*/ 	.word	0x00023440
        /*16fc*/ 	.word	0x00000002
        /*1700*/ 	.word	0x00000000
        /*1704*/ 	.short	0x0101
        /*1706*/ 	.byte	0x3f
	.zero		1


	//   ....[69]....
        /*1708*/ 	.word	0x00023600
        /*170c*/ 	.word	0x00000000
        /*1710*/ 	.word	0x00038870
        /*1714*/ 	.short	0x010a
        /*1716*/ 	.byte	0x3f
	.zero		1


	//   ....[70]....
        /*1718*/ 	.word	0x00023670
        /*171c*/ 	.word	0x00000000
        /*1720*/ 	.word	0x00038860
        /*1724*/ 	.short	0x010a
        /*1726*/ 	.byte	0x3f
	.zero		1


	//   ....[71]....
        /*1728*/ 	.word	0x00024010
        /*172c*/ 	.word	0x00000000
        /*1730*/ 	.word	0x00038850
        /*1734*/ 	.short	0x0101
        /*1736*/ 	.byte	0x3f
	.zero		1


	//   ....[72]....
        /*1738*/ 	.word	0x000240b0
        /*173c*/ 	.word	0x00000000
        /*1740*/ 	.word	0x00000000
        /*1744*/ 	.short	0x0101
        /*1746*/ 	.byte	0x3f
	.zero		1


	//   ....[73]....
        /*1748*/ 	.word	0x00024ba0
        /*174c*/ 	.word	0x00000005
        /*1750*/ 	.word	0x00038820
        /*1754*/ 	.short	0x010a
        /*1756*/ 	.byte	0x3f
	.zero		1


	//   ....[74]....
        /*1758*/ 	.word	0x00024d30
        /*175c*/ 	.word	0x00000003
        /*1760*/ 	.word	0x00038840
        /*1764*/ 	.short	0x010a
        /*1766*/ 	.byte	0x3f
	.zero		1


	//   ....[75]....
        /*1768*/ 	.word	0x00024dd0
        /*176c*/ 	.word	0x0000001b
        /*1770*/ 	.word	0x00038840
        /*1774*/ 	.short	0x010a
        /*1776*/ 	.byte	0x3f
	.zero		1


	//   ....[76]....
        /*1778*/ 	.word	0x00024e10
        /*177c*/ 	.word	0x00000003
        /*1780*/ 	.word	0x00038860
        /*1784*/ 	.short	0x010a
        /*1786*/ 	.byte	0x3f
	.zero		1


	//   ....[77]....
        /*1788*/ 	.word	0x00024e50
        /*178c*/ 	.word	0x0000001b
        /*1790*/ 	.word	0x00038860
        /*1794*/ 	.short	0x010a
        /*1796*/ 	.byte	0x3f
	.zero		1


	//   ....[78]....
        /*1798*/ 	.word	0x00024e90
        /*179c*/ 	.word	0x00000003
        /*17a0*/ 	.word	0x00038880
        /*17a4*/ 	.short	0x010a
        /*17a6*/ 	.byte	0x3f
	.zero		1


	//   ....[79]....
        /*17a8*/ 	.word	0x00024ed0
        /*17ac*/ 	.word	0x0000001b
        /*17b0*/ 	.word	0x00038880
        /*17b4*/ 	.short	0x010a
        /*17b6*/ 	.byte	0x3f
	.zero		1


	//   ....[80]....
        /*17b8*/ 	.word	0x00024f30
        /*17bc*/ 	.word	0x00000050
        /*17c0*/ 	.word	0x00038890
        /*17c4*/ 	.short	0x010a
        /*17c6*/ 	.byte	0x3f
	.zero		1


	//   ....[81]....
        /*17c8*/ 	.word	0x00025440
        /*17cc*/ 	.word	0x00000050
        /*17d0*/ 	.word	0x00038890
        /*17d4*/ 	.short	0x010a
        /*17d6*/ 	.byte	0x3f
	.zero		1


	//   ....[82]....
        /*17d8*/ 	.word	0x00025950
        /*17dc*/ 	.word	0x00000050
        /*17e0*/ 	.word	0x00038890
        /*17e4*/ 	.short	0x010a
        /*17e6*/ 	.byte	0x3f
	.zero		1


	//   ....[83]....
        /*17e8*/ 	.word	0x00025e20
        /*17ec*/ 	.word	0x00000050
        /*17f0*/ 	.word	0x000388b0
        /*17f4*/ 	.short	0x010a
        /*17f6*/ 	.byte	0x3f
	.zero		1


	//   ....[84]....
        /*17f8*/ 	.word	0x000260c0
        /*17fc*/ 	.word	0x00000017
        /*1800*/ 	.word	0x00038800
        /*1804*/ 	.short	0x010a
        /*1806*/ 	.byte	0x3f
	.zero		1


	//   ....[85]....
        /*1808*/ 	.word	0x000262d0
        /*180c*/ 	.word	0x00000017
        /*1810*/ 	.word	0x00038800
        /*1814*/ 	.short	0x010a
        /*1816*/ 	.byte	0x3f
	.zero		1


	//   ....[86]....
        /*1818*/ 	.word	0x00026320
        /*181c*/ 	.word	0x00000003
        /*1820*/ 	.word	0x00038830
        /*1824*/ 	.short	0x010a
        /*1826*/ 	.byte	0x3f
	.zero		1


	//   ....[87]....
        /*1828*/ 	.word	0x00026370
        /*182c*/ 	.word	0x00000003
        /*1830*/ 	.word	0x00038850
        /*1834*/ 	.short	0x010a
        /*1836*/ 	.byte	0x3f
	.zero		1


	//   ....[88]....
        /*1838*/ 	.word	0x000263c0
        /*183c*/ 	.word	0x00000006
        /*1840*/ 	.word	0x00038830
        /*1844*/ 	.short	0x010a
        /*1846*/ 	.byte	0x3f
	.zero		1


	//   ....[89]....
        /*1848*/ 	.word	0x00026410
        /*184c*/ 	.word	0x00000006
        /*1850*/ 	.word	0x00038850
        /*1854*/ 	.short	0x010a
        /*1856*/ 	.byte	0x3f
	.zero		1


	//   ....[90]....
        /*1858*/ 	.word	0x000289e0
        /*185c*/ 	.word	0x00000017
        /*1860*/ 	.word	0x00038820
        /*1864*/ 	.short	0x010a
        /*1866*/ 	.byte	0x3f
	.zero		1


	//   ....[91]....
        /*1868*/ 	.word	0x00028a30
        /*186c*/ 	.word	0x00000008
        /*1870*/ 	.word	0x000388a0
        /*1874*/ 	.short	0x010a
        /*1876*/ 	.byte	0x3f
	.zero		1


	//   ....[92]....
        /*1878*/ 	.word	0x00028a80
        /*187c*/ 	.word	0x00000008
        /*1880*/ 	.word	0x000388c0
        /*1884*/ 	.short	0x010a
        /*1886*/ 	.byte	0x3f
	.zero		1


	//   ....[93]....
        /*1888*/ 	.word	0x00028ad0
        /*188c*/ 	.word	0x00000008
        /*1890*/ 	.word	0x000388a0
        /*1894*/ 	.short	0x010a
        /*1896*/ 	.byte	0x3f
	.zero		1


	//   ....[94]....
        /*1898*/ 	.word	0x00028b20
        /*189c*/ 	.word	0x00000008
        /*18a0*/ 	.word	0x000388c0
        /*18a4*/ 	.short	0x010a
        /*18a6*/ 	.byte	0x3f
	.zero		1


	//   ....[95]....
        /*18a8*/ 	.word	0x00028c40
        /*18ac*/ 	.word	0x00000006
        /*18b0*/ 	.word	0x00038880
        /*18b4*/ 	.short	0x010a
        /*18b6*/ 	.byte	0x3f
	.zero		1


	//   ....[96]....
        /*18b8*/ 	.word	0x000297e0
        /*18bc*/ 	.word	0x00000006
        /*18c0*/ 	.word	0x00038840
        /*18c4*/ 	.short	0x010a
        /*18c6*/ 	.byte	0x3f
	.zero		1


	//   ....[97]....
        /*18c8*/ 	.word	0x0002ae70
        /*18cc*/ 	.word	0x00000017
        /*18d0*/ 	.word	0x00038820
        /*18d4*/ 	.short	0x010a
        /*18d6*/ 	.byte	0x3f
	.zero		1


	//   ....[98]....
        /*18d8*/ 	.word	0x0002aec0
        /*18dc*/ 	.word	0x00000000
        /*18e0*/ 	.word	0x00038880
        /*18e4*/ 	.short	0x010a
        /*18e6*/ 	.byte	0x3f
	.zero		1


	//   ....[99]....
        /*18e8*/ 	.word	0x0002b830
        /*18ec*/ 	.word	0x00000000
        /*18f0*/ 	.word	0x00038840
        /*18f4*/ 	.short	0x010a
        /*18f6*/ 	.byte	0x3f
	.zero		1


	//   ....[100]....
        /*18f8*/ 	.word	0x0002c190
        /*18fc*/ 	.word	0x00000002
        /*1900*/ 	.word	0x00038870
        /*1904*/ 	.short	0x010a
        /*1906*/ 	.byte	0x3f
	.zero		1


	//   ....[101]....
        /*1908*/ 	.word	0x0002c1e0
        /*190c*/ 	.word	0x00000002
        /*1910*/ 	.word	0x00038860
        /*1914*/ 	.short	0x010a
        /*1916*/ 	.byte	0x3f
	.zero		1


	//   ....[102]....
        /*1918*/ 	.word	0x0002c230
        /*191c*/ 	.word	0x00000000
        /*1920*/ 	.word	0x00038870
        /*1924*/ 	.short	0x010a
        /*1926*/ 	.byte	0x3f
	.zero		1


	//   ....[103]....
        /*1928*/ 	.word	0x0002c280
        /*192c*/ 	.word	0x00000000
        /*1930*/ 	.word	0x00038860
        /*1934*/ 	.short	0x010a
        /*1936*/ 	.byte	0x3f
	.zero		1


	//   ....[104]....
        /*1938*/ 	.word	0x0002cc00
        /*193c*/ 	.word	0x00000005
        /*1940*/ 	.word	0x00038820
        /*1944*/ 	.short	0x010a
        /*1946*/ 	.byte	0x3f
	.zero		1


	//   ....[105]....
        /*1948*/ 	.word	0x0002cda0
        /*194c*/ 	.word	0x00000003
        /*1950*/ 	.word	0x00038840
        /*1954*/ 	.short	0x010a
        /*1956*/ 	.byte	0x3f
	.zero		1


	//   ....[106]....
        /*1958*/ 	.word	0x0002cdf0
        /*195c*/ 	.word	0x0000001b
        /*1960*/ 	.word	0x00038840
        /*1964*/ 	.short	0x010a
        /*1966*/ 	.byte	0x3f
	.zero		1


	//   ....[107]....
        /*1968*/ 	.word	0x0002ce40
        /*196c*/ 	.word	0x00000003
        /*1970*/ 	.word	0x00038860
        /*1974*/ 	.short	0x010a
        /*1976*/ 	.byte	0x3f
	.zero		1


	//   ....[108]....
        /*1978*/ 	.word	0x0002ce90
        /*197c*/ 	.word	0x0000001b
        /*1980*/ 	.word	0x00038860
        /*1984*/ 	.short	0x010a
        /*1986*/ 	.byte	0x3f
	.zero		1


	//   ....[109]....
        /*1988*/ 	.word	0x0002cee0
        /*198c*/ 	.word	0x00000003
        /*1990*/ 	.word	0x00038880
        /*1994*/ 	.short	0x010a
        /*1996*/ 	.byte	0x3f
	.zero		1


	//----- nvinfo : EIATTR_NUM_MBARRIERS
	.align		4
.L_402:
        /*1998*/ 	.byte	0x03, 0x38
        /*199a*/ 	.short	0x0016


	//----- nvinfo : EIATTR_EXIT_INSTR_OFFSETS
	.align		4
        /*199c*/ 	.byte	0x04, 0x1c
        /*199e*/ 	.short	(.L_404 - .L_403)


	//   ....[0]....
.L_403:
        /*19a0*/ 	.word	0x00024f20


	//----- nvinfo : EIATTR_MAX_THREADS
	.align		4
.L_404:
        /*19a4*/ 	.byte	0x04, 0x05
        /*19a6*/ 	.short	(.L_406 - .L_405)
.L_405:
        /*19a8*/ 	.word	0x00000180
        /*19ac*/ 	.word	0x00000001
        /*19b0*/ 	.word	0x00000001


	//----- nvinfo : EIATTR_CRS_STACK_SIZE
	.align		4
.L_406:
        /*19b4*/ 	.byte	0x04, 0x1e
        /*19b6*/ 	.short	(.L_408 - .L_407)
.L_407:
        /*19b8*/ 	.word	0x00000000


	//----- nvinfo : EIATTR_CBANK_PARAM_SIZE
	.align		4
.L_408:
        /*19bc*/ 	.byte	0x03, 0x19
        /*19be*/ 	.short	0x0af0


	//----- nvinfo : EIATTR_PARAM_CBANK
	.align		4
        /*19c0*/ 	.byte	0x04, 0x0a
        /*19c2*/ 	.short	(.L_410 - .L_409)
	.align		4
.L_409:
        /*19c4*/ 	.word	index@(.nv.constant0._ZN7cutlass13device_kernelIN5flash11enable_sm90INS1_16FlashAttnFwdSm90INS1_25CollectiveMainloopFwdSm90ILi2EN4cute5tupleIJNS5_1CILi1EEES8_S8_EEENS6_IJNS7_ILi128EEESA_NS7_ILi256EEEEEELi256ENS_12float_e4m3_tEfNS_4arch4Sm90ELb0ELb0ELb0ELb1ELb1ELb1ELb0ELb1ELb0ELb1ELb0ELb0EEENS1_21CollectiveEpilogueFwdINS6_IJSA_SB_SA_EEES9_NS_10bfloat16_tESF_Li256ELb1ELb1ELb0ELb1EEENS1_36VarlenDynamicPersistentTileSchedulerILi128ELi128ELi256ELi128ELb0ELb1ELb1ELb0ELb1ELb1EEEEEEEEEvNT_6ParamsE)
        /*19c8*/ 	.short	0x0210
        /*19ca*/ 	.short	0x0af0


	//----- nvinfo : EIATTR_SW_WAR
	.align		4
.L_410:
        /*19cc*/ 	.byte	0x04, 0x36
        /*19ce*/ 	.short	(.L_412 - .L_411)
.L_411:
        /*19d0*/ 	.word	0x00000008
.L_412:


//--------------------- .nv.info._ZN7cutlass13device_kernelIN5flash11enable_sm90INS1_16FlashAttnFwdSm90INS1_25CollectiveMainloopFwdSm90ILi2EN4cute5tupleIJNS5_1CILi1EEES8_S8_EEENS6_IJNS7_ILi128EEENS7_ILi64EEENS7_ILi256EEEEEELi256ENS_12float_e4m3_tEfNS_4arch4Sm90ELb0ELb1ELb0ELb0ELb1ELb0ELb0ELb1ELb0ELb1ELb0ELb0EEENS1_21CollectiveEpilogueFwdINS6_IJSA_SC_SB_EEES9_NS_10bfloat16_tESG_Li256ELb0ELb1ELb0ELb1EEENS1_30DynamicPersistentTileSchedulerILi256ELi128ELb0ELb1ELb1EEEEEEEEEvNT_6ParamsE --------------------------
	.section	.nv.info._ZN7cutlass13device_kernelIN5flash11enable_sm90INS1_16FlashAttnFwdSm90INS1_25CollectiveMainloopFwdSm90ILi2EN4cute5tupleIJNS5_1CILi1EEES8_S8_EEENS6_IJNS7_ILi128EEENS7_ILi64EEENS7_ILi256EEEEEELi256ENS_12float_e4m3_tEfNS_4arch4Sm90ELb0ELb1ELb0ELb0ELb1ELb0ELb0ELb1ELb0ELb1ELb0ELb0EEENS1_21CollectiveEpilogueFwdINS6_IJSA_SC_SB_EEES9_NS_10bfloat16_tESG_Li256ELb0ELb1ELb0ELb1EEENS1_30DynamicPersistentTileSchedulerILi256ELi128ELb0ELb1ELb1EEEEEEEEEvNT_6ParamsE,"",@"SHT_CUDA_INFO"
	.sectionflags	@""
	.align	4


	//----- nvinfo : EIATTR_CUDA_API_VERSION
	.align		4
        /*0000*/ 	.byte	0x04, 0x37
        /*0002*/ 	.short	(.L_414 - .L_413)
.L_413:
        /*0004*/ 	.word	0x00000082


	//----- nvinfo : EIATTR_KPARAM_INFO
	.align		4
.L_414:
        /*0008*/ 	.byte	0x04, 0x17
        /*000a*/ 	.short	(.L_416 - .L_415)
.L_415:
        /*000c*/ 	.word	0x00000000
        /*0010*/ 	.short	0x0000
        /*0012*/ 	.short	0x0070
        /*0014*/ 	.byte	0x00, 0xf0, 0x01, 0x2a


	//----- nvinfo : EIATTR_SPARSE_MMA_MASK
	.align		4
.L_416:
        /*0018*/ 	.byte	0x03, 0x50
        /*001a*/ 	.short	0x0000


	//----- nvinfo : EIATTR_MAXREG_COUNT
	.align		4
        /*001c*/ 	.byte	0x03, 0x1b
        /*001e*/ 	.short	0x00a8


	//----- nvinfo : EIATTR_NUM_BARRIERS
	.align		4
        /*0020*/ 	.byte	0x02, 0x4c
        /*0022*/ 	.byte	0x10
	.zero		1


	//----- nvinfo : EIATTR_EXTERNS
	.align		4
        /*0024*/ 	.byte	0x04, 0x0f
        /*0026*/ 	.short	(.L_418 - .L_417)


	//   ....[0]....
	.align		4
.L_417:
        /*0028*/ 	.word	index@(__assertfail)


	//----- nvinfo : EIATTR_ANNOTATIONS
	.align		4
.L_418:
        /*002c*/ 	.byte	0x04, 0x55
        /*002e*/ 	.short	(.L_420 - .L_419)


	//   ....[0]....
.L_419:
        /*0030*/ 	.word	0x00000001
        /*0034*/ 	.byte	0x10, 0xe5, 0x00, 0x00, 0x01, 0x00, 0x00, 0x00, 0x00, 0xe9, 0x00, 0x00, 0x01, 0x00, 0x00, 0x00
        /*0044*/ 	.byte	0x40, 0xe9, 0x00, 0x00, 0x01, 0x00, 0x00, 0x00, 0x80, 0xea, 0x00, 0x00, 0x01, 0x00, 0x00, 0x00
        /*0054*/ 	.byte	0x80, 0xf3, 0x00, 0x00, 0x01, 0x00, 0x00, 0x00, 0x40, 0x11, 0x01, 0x00, 0x01, 0x00, 0x00, 0x00
        /*0064*/ 	.byte	0x60, 0x11, 0x01, 0x00, 0x01, 0x00, 0x00, 0x00, 0xa0, 0x25, 0x01, 0x00, 0x01, 0x00, 0x00, 0x00
        /*0074*/ 	.byte	0x50, 0x2c, 0x01, 0x00, 0x01, 0x00, 0x00, 0x00, 0xe0, 0x2c, 0x01, 0x00, 0x01, 0x00, 0x00, 0x00
        /*0084*/ 	.byte	0x70, 0x2d, 0x01, 0x00, 0x01, 0x00, 0x00, 0x00, 0x90, 0x2d, 0x01, 0x00, 0x01, 0x00, 0x00, 0x00
        /*0094*/ 	.byte	0xd0, 0x2d, 0x01, 0x00


	//----- nvinfo : EIATTR_MERCURY_ISA_VERSION
	.align		4
.L_420:
        /*0098*/ 	.byte	0x03, 0x5f
        /*009a*/ 	.short	0x0101


	//----- nvinfo : EIATTR_INT_WARP_WIDE_INSTR_OFFSETS
	.align		4
        /*009c*/ 	.byte	0x04, 0x31
        /*009e*/ 	.short	(.L_422 - .L_421)


	//   ....[0]....
.L_421:
        /*00a0*/ 	.word	0x000000c0


	//   ....[1]....
        /*00a4*/ 	.word	0x000000d0


	//   ....[2]....
        /*00a8*/ 	.word	0x00000170


	//   ....[3]....
        /*00ac*/ 	.word	0x0000f2d0


	//   ....[4]....
        /*00b0*/ 	.word	0x0000f360


	//   ....[5]....
        /*00b4*/ 	.word	0x000124f0


	//   ....[6]....
        /*00b8*/ 	.word	0x00012580


	//----- nvinfo : EIATTR_COOP_GROUP_MASK_REGIDS
	.align		4
.L_422:
        /*00bc*/ 	.byte	0x04, 0x29
        /*00be*/ 	.short	(.L_424 - .L_423)


	//   ....[0]....
.L_423:
        /*00c0*/ 	.word	0xffffffff


	//   ....[1]....
        /*00c4*/ 	.word	0xffffffff


	//   ....[2]....
        /*00c8*/ 	.word	0xffffffff


	//   ....[3]....
        /*00cc*/ 	.word	0xffffffff


	//   ....[4]....
        /*00d0*/ 	.word	0xffffffff


	//   ....[5]....
        /*00d4*/ 	.word	0xffffffff


	//   ....[6]....
        /*00d8*/ 	.word	0xffffffff


	//   ....[7]....
        /*00dc*/ 	.word	0xffffffff


	//   ....[8]....
        /*00e0*/ 	.word	0xffffffff


	//   ....[9]....
        /*00e4*/ 	.word	0xffffffff


	//   ....[10]....
        /*00e8*/ 	.word	0xffffffff


	//   ....[11]....
        /*00ec*/ 	.word	0xffffffff


	//   ....[12]....
        /*00f0*/ 	.word	0xffffffff


	//   ....[13]....
        /*00f4*/ 	.word	0xffffffff


	//   ....[14]....
        /*00f8*/ 	.word	0xffffffff


	//   ....[15]....
        /*00fc*/ 	.word	0xffffffff


	//   ....[16]....
        /*0100*/ 	.word	0xffffffff


	//   ....[17]....
        /*0104*/ 	.word	0xffffffff


	//   ....[18]....
        /*0108*/ 	.word	0xffffffff


	//   ....[19]....
        /*010c*/ 	.word	0xffffffff


	//   ....[20]....
        /*0110*/ 	.word	0xffffffff


	//   ....[21]....
        /*0114*/ 	.word	0xffffffff


	//   ....[22]....
        /*0118*/ 	.word	0xffffffff


	//   ....[23]....
        /*011c*/ 	.word	0xffffffff


	//   ....[24]....
        /*0120*/ 	.word	0xffffffff


	//   ....[25]....
        /*0124*/ 	.word	0xffffffff


	//   ....[26]....
        /*0128*/ 	.word	0xffffffff


	//   ....[27]....
        /*012c*/ 	.word	0xffffffff


	//   ....[28]....
        /*0130*/ 	.word	0xffffffff


	//   ....[29]....
        /*0134*/ 	.word	0xffffffff


	//   ....[30]....
        /*0138*/ 	.word	0xffffffff


	//   ....[31]....
        /*013c*/ 	.word	0xffffffff


	//   ....[32]....
        /*0140*/ 	.word	0xffffffff


	//   ....[33]....
        /*0144*/ 	.word	0xffffffff


	//   ....[34]....
        /*0148*/ 	.word	0xffffffff


	//   ....[35]....
        /*014c*/ 	.word	0xffffffff


	//   ....[36]....
        /*0150*/ 	.word	0xffffffff


	//   ....[37]....
        /*0154*/ 	.word	0xffffffff


	//   ....[38]....
        /*0158*/ 	.word	0xffffffff


	//   ....[39]....
        /*015c*/ 	.word	0xffffffff


	//   ....[40]....
        /*0160*/ 	.word	0xffffffff


	//   ....[41]....
        /*0164*/ 	.word	0xffffffff


	//   ....[42]....
        /*0168*/ 	.word	0xffffffff


	//   ....[43]....
        /*016c*/ 	.word	0xffffffff


	//   ....[44]....
        /*0170*/ 	.word	0xffffffff


	//   ....[45]....
        /*0174*/ 	.word	0xffffffff


	//   ....[46]....
        /*0178*/ 	.word	0xffffffff


	//   ....[47]....
        /*017c*/ 	.word	0xffffffff


	//   ....[48]....
        /*0180*/ 	.word	0xffffffff


	//   ....[49]....
        /*0184*/ 	.word	0xffffffff


	//   ....[50]....
        /*0188*/ 	.word	0xffffffff


	//   ....[51]....
        /*018c*/ 	.word	0xffffffff


	//   ....[52]....
        /*0190*/ 	.word	0xffffffff


	//   ....[53]....
        /*0194*/ 	.word	0xffffffff


	//   ....[54]....
        /*0198*/ 	.word	0xffffffff


	//   ....[55]....
        /*019c*/ 	.word	0xffffffff


	//   ....[56]....
        /*01a0*/ 	.word	0xffffffff


	//   ....[57]....
        /*01a4*/ 	.word	0xffffffff


	//   ....[58]....
        /*01a8*/ 	.word	0xffffffff


	//   ....[59]....
        /*01ac*/ 	.word	0xffffffff


	//   ....[60]....
        /*01b0*/ 	.word	0xffffffff


	//   ....[61]....
        /*01b4*/ 	.word	0xffffffff


	//   ....[62]....
        /*01b8*/ 	.word	0xffffffff


	//   ....[63]....
        /*01bc*/ 	.word	0xffffffff


	//   ....[64]....
        /*01c0*/ 	.word	0xffffffff


	//   ....[65]....
        /*01c4*/ 	.word	0xffffffff


	//   ....[66]....
        /*01c8*/ 	.word	0xffffffff


	//   ....[67]....
        /*01cc*/ 	.word	0xffffffff


	//   ....[68]....
        /*01d0*/ 	.word	0xffffffff


	//   ....[69]....
        /*01d4*/ 	.word	0xffffffff


	//   ....[70]....
        /*01d8*/ 	.word	0xffffffff


	//   ....[71]....
        /*01dc*/ 	.word	0xffffffff


	//   ....[72]....
        /*01e0*/ 	.word	0xffffffff


	//   ....[73]....
        /*01e4*/ 	.word	0xffffffff


	//   ....[74]....
        /*01e8*/ 	.word	0xffffffff


	//   ....[75]....
        /*01ec*/ 	.word	0xffffffff


	//   ....[76]....
        /*01f0*/ 	.word	0xffffffff


	//   ....[77]....
        /*01f4*/ 	.word	0xffffffff


	//   ....[78]....
        /*01f8*/ 	.word	0xffffffff


	//   ....[79]....
        /*01fc*/ 	.word	0xffffffff


	//   ....[80]....
        /*0200*/ 	.word	0xffffffff


	//   ....[81]....
        /*0204*/ 	.word	0xffffffff


	//   ....[82]....
        /*0208*/ 	.word	0xffffffff


	//   ....[83]....
        /*020c*/ 	.word	0xffffffff


	//   ....[84]....
        /*0210*/ 	.word	0xffffffff


	//   ....[85]....
        /*0214*/ 	.word	0xffffffff


	//   ....[86]....
        /*0218*/ 	.word	0xffffffff


	//   ....[87]....
        /*021c*/ 	.word	0xffffffff


	//   ....[88]....
        /*0220*/ 	.word	0xffffffff


	//   ....[89]....
        /*0224*/ 	.word	0xffffffff


	//   ....[90]....
        /*0228*/ 	.word	0xffffffff


	//   ....[91]....
        /*022c*/ 	.word	0xffffffff


	//   ....[92]....
        /*0230*/ 	.word	0xffffffff


	//   ....[93]....
        /*0234*/ 	.word	0xffffffff


	//   ....[94]....
        /*0238*/ 	.word	0xffffffff


	//   ....[95]....
        /*023c*/ 	.word	0xffffffff


	//   ....[96]....
        /*0240*/ 	.word	0xffffffff


	//   ....[97]....
        /*0244*/ 	.word	0xffffffff


	//   ....[98]....
        /*0248*/ 	.word	0xffffffff


	//   ....[99]....
        /*024c*/ 	.word	0xffffffff


	//   ....[100]....
        /*0250*/ 	.word	0xffffffff


	//   ....[101]....
        /*0254*/ 	.word	0xffffffff


	//   ....[102]....
        /*0258*/ 	.word	0xffffffff


	//   ....[103]....
        /*025c*/ 	.word	0xffffffff


	//   ....[104]....
        /*0260*/ 	.word	0xffffffff


	//   ....[105]....
        /*0264*/ 	.word	0xffffffff


	//   ....[106]....
        /*0268*/ 	.word	0xffffffff


	//   ....[107]....
        /*026c*/ 	.word	0xffffffff


	//   ....[108]....
        /*0270*/ 	.word	0xffffffff


	//   ....[109]....
        /*0274*/ 	.word	0xffffffff


	//   ....[110]....
        /*0278*/ 	.word	0xffffffff


	//   ....[111]....
        /*027c*/ 	.word	0xffffffff


	//   ....[112]....
        /*0280*/ 	.word	0xffffffff


	//   ....[113]....
        /*0284*/ 	.word	0xffffffff


	//   ....[114]....
        /*0288*/ 	.word	0xffffffff


	//   ....[115]....
        /*028c*/ 	.word	0xffffffff


	//   ....[116]....
        /*0290*/ 	.word	0xffffffff


	//   ....[117]....
        /*0294*/ 	.word	0xffffffff


	//   ....[118]....
        /*0298*/ 	.word	0xffffffff


	//   ....[119]....
        /*029c*/ 	.word	0xffffffff


	//   ....[120]....
        /*02a0*/ 	.word	0xffffffff


	//   ....[121]....
        /*02a4*/ 	.word	0xffffffff


	//   ....[122]....
        /*02a8*/ 	.word	0xffffffff


	//   ....[123]....
        /*02ac*/ 	.word	0xffffffff


	//   ....[124]....
        /*02b0*/ 	.word	0xffffffff


	//   ....[125]....
        /*02b4*/ 	.word	0xffffffff


	//   ....[126]....
        /*02b8*/ 	.word	0xffffffff


	//   ....[127]....
        /*02bc*/ 	.word	0xffffffff


	//   ....[128]....
        /*02c0*/ 	.word	0xffffffff


	//   ....[129]....
        /*02c4*/ 	.word	0xffffffff


	//   ....[130]....
        /*02c8*/ 	.word	0xffffffff


	//   ....[131]....
        /*02cc*/ 	.word	0xffffffff


	//   ....[132]....
        /*02d0*/ 	.word	0xffffffff


	//   ....[133]....
        /*02d4*/ 	.word	0xffffffff


	//   ....[134]....
        /*02d8*/ 	.word	0xffffffff


	//   ....[135]....
        /*02dc*/ 	.word	0xffffffff


	//   ....[136]....
        /*02e0*/ 	.word	0xffffffff


	//   ....[137]....
        /*02e4*/ 	.word	0xffffffff


	//   ....[138]....
        /*02e8*/ 	.word	0xffffffff


	//   ....[139]....
        /*02ec*/ 	.word	0xffffffff


	//   ....[140]....
        /*02f0*/ 	.word	0xffffffff


	//   ....[141]....
        /*02f4*/ 	.word	0xffffffff


	//   ....[142]....
        /*02f8*/ 	.word	0xffffffff


	//   ....[143]....
        /*02fc*/ 	.word	0xffffffff


	//   ....[144]....
        /*0300*/ 	.word	0xffffffff


	//   ....[145]....
        /*0304*/ 	.word	0xffffffff


	//   ....[146]....
        /*0308*/ 	.word	0xffffffff


	//   ....[147]....
        /*030c*/ 	.word	0xffffffff


	//   ....[148]....
        /*0310*/ 	.word	0xffffffff


	//   ....[149]....
        /*0314*/ 	.word	0xffffffff


	//   ....[150]....
        /*0318*/ 	.word	0xffffffff


	//   ....[151]....
        /*031c*/ 	.word	0xffffffff


	//   ....[152]....
        /*0320*/ 	.word	0xffffffff


	//   ....[153]....
        /*0324*/ 	.word	0xffffffff


	//   ....[154]....
        /*0328*/ 	.word	0xffffffff


	//   ....[155]....
        /*032c*/ 	.word	0xffffffff


	//   ....[156]....
        /*0330*/ 	.word	0xffffffff


	//   ....[157]....
        /*0334*/ 	.word	0xffffffff


	//   ....[158]....
        /*0338*/ 	.word	0xffffffff


	//   ....[159]....
        /*033c*/ 	.word	0xffffffff


	//   ....[160]....
        /*0340*/ 	.word	0xffffffff


	//   ....[161]....
        /*0344*/ 	.word	0xffffffff


	//   ....[162]....
        /*0348*/ 	.word	0xffffffff


	//   ....[163]....
        /*034c*/ 	.word	0xffffffff


	//   ....[164]....
        /*0350*/ 	.word	0xffffffff


	//   ....[165]....
        /*0354*/ 	.word	0xffffffff


	//   ....[166]....
        /*0358*/ 	.word	0xffffffff


	//   ....[167]....
        /*035c*/ 	.word	0xffffffff


	//   ....[168]....
        /*0360*/ 	.word	0x0500000f


	//   ....[169]....
        /*0364*/ 	.word	0x0500000f


	//   ....[170]....
        /*0368*/ 	.word	0x0500000f


	//   ....[171]....
        /*036c*/ 	.word	0x0500000f


	//   ....[172]....
        /*0370*/ 	.word	0x0500000f


	//   ....[173]....
        /*0374*/ 	.word	0x0500000f


	//   ....[174]....
        /*0378*/ 	.word	0x0500000f


	//   ....[175]....
        /*037c*/ 	.word	0x0500000f


	//   ....[176]....
        /*0380*/ 	.word	0x0500000f


	//   ....[177]....
        /*0384*/ 	.word	0x0500000f


	//   ....[178]....
        /*0388*/ 	.word	0x0500000f


	//   ....[179]....
        /*038c*/ 	.word	0x0500000f


	//   ....[180]....
        /*0390*/ 	.word	0x0500000f


	//   ....[181]....
        /*0394*/ 	.word	0x0500000f


	//   ....[182]....
        /*0398*/ 	.word	0x0500000f


	//   ....[183]....
        /*039c*/ 	.word	0x0500000f


	//   ....[184]....
        /*03a0*/ 	.word	0x0500000f


	//   ....[185]....
        /*03a4*/ 	.word	0x0500000f


	//   ....[186]....
        /*03a8*/ 	.word	0x0500000f


	//   ....[187]....
        /*03ac*/ 	.word	0x0500000f


	//   ....[188]....
        /*03b0*/ 	.word	0x0500000f


	//   ....[189]....
        /*03b4*/ 	.word	0x0500000f


	//   ....[190]....
        /*03b8*/ 	.word	0x0500000f


	//   ....[191]....
        /*03bc*/ 	.word	0x0500000f


	//   ....[192]....
        /*03c0*/ 	.word	0x0500000f


	//   ....[193]....
        /*03c4*/ 	.word	0x0500000f


	//   ....[194]....
        /*03c8*/ 	.word	0x0500000f


	//   ....[195]....
        /*03cc*/ 	.word	0x0500000f


	//   ....[196]....
        /*03d0*/ 	.word	0x0500000f


	//   ....[197]....
        /*03d4*/ 	.word	0x0500000f


	//   ....[198]....
        /*03d8*/ 	.word	0x0500000f


	//   ....[199]....
        /*03dc*/ 	.word	0x0500000f


	//   ....[200]....
        /*03e0*/ 	.word	0x0500000f


	//   ....[201]....
        /*03e4*/ 	.word	0x0500000f


	//   ....[202]....
        /*03e8*/ 	.word	0x0500000f


	//   ....[203]....
        /*03ec*/ 	.word	0x0500000f


	//   ....[204]....
        /*03f0*/ 	.word	0x0500000f


	//   ....[205]....
        /*03f4*/ 	.word	0x0500000f


	//   ....[206]....
        /*03f8*/ 	.word	0x0500000f


	//   ....[207]....
        /*03fc*/ 	.word	0x0500000f


	//   ....[208]....
        /*0400*/ 	.word	0x0500000f


	//   ....[209]....
        /*0404*/ 	.word	0x0500000f


	//   ....[210]....
        /*0408*/ 	.word	0x0500000f


	//   ....[211]....
        /*040c*/ 	.word	0x0500000f


	//   ....[212]....
        /*0410*/ 	.word	0x0500000f


	//   ....[213]....
        /*0414*/ 	.word	0x0500000f


	//   ....[214]....
        /*0418*/ 	.word	0x0500000f


	//   ....[215]....
        /*041c*/ 	.word	0x0500000f


	//   ....[216]....
        /*0420*/ 	.word	0x0500000f


	//   ....[217]....
        /*0424*/ 	.word	0x0500000f


	//----- nvinfo : EIATTR_COOP_GROUP_INSTR_OFFSETS
	.align		4
.L_424:
        /*0428*/ 	.byte	0x04, 0x28
        /*042a*/ 	.short	(.L_426 - .L_425)


	//   ....[0]....
.L_425:
        /*042c*/ 	.word	0x00000080


	//   ....[1]....
        /*0430*/ 	.word	0x00000090


	//   ....[2]....
        /*0434*/ 	.word	0x000002d0


	//   ....[3]....
        /*0438*/ 	.word	0x00000430


	//   ....[4]....
        /*043c*/ 	.word	0x00000550


	//   ....[5]....
        /*0440*/ 	.word	0x000006b0


	//   ....[6]....
        /*0444*/ 	.word	0x00001cb0


	//   ....[7]....
        /*0448*/ 	.word	0x00002590


	//   ....[8]....
        /*044c*/ 	.word	0x00002800


	//   ....[9]....
        /*0450*/ 	.word	0x00003120


	//   ....[10]....
        /*0454*/ 	.word	0x00003230


	//   ....[11]....
        /*0458*/ 	.word	0x00003580


	//   ....[12]....
        /*045c*/ 	.word	0x00003630


	//   ....[13]....
        /*0460*/ 	.word	0x00004580


	//   ....[14]....
        /*0464*/ 	.word	0x000047d0


	//   ....[15]....
        /*0468*/ 	.word	0x00004eb0


	//   ....[16]....
        /*046c*/ 	.word	0x00004fb0


	//   ....[17]....
        /*0470*/ 	.word	0x00005370


	//   ....[18]....
        /*0474*/ 	.word	0x000053f0


	//   ....[19]....
        /*0478*/ 	.word	0x00006bf0


	//   ....[20]....
        /*047c*/ 	.word	0x00006c30


	//   ....[21]....
        /*0480*/ 	.word	0x00006ec0


	//   ....[22]....
        /*0484*/ 	.word	0x00007090


	//   ....[23]....
        /*0488*/ 	.word	0x00008440


	//   ....[24]....
        /*048c*/ 	.word	0x00008680


	//   ....[25]....
        /*0490*/ 	.word	0x00008d60


	//   ....[26]....
        /*0494*/ 	.word	0x00008e60


	//   ....[27]....
        /*0498*/ 	.word	0x00009230


	//   ....[28]....
        /*049c*/ 	.word	0x000092a0


	//   ....[29]....
        /*04a0*/ 	.word	0x0000a470


	//   ....[30]....
        /*04a4*/ 	.word	0x0000a490


	//   ....[31]....
        /*04a8*/ 	.word	0x0000a510


	//   ....[32]....
        /*04ac*/ 	.word	0x0000a530


	//   ....[33]....
        /*04b0*/ 	.word	0x0000bea0


	//   ....[34]....
        /*04b4*/ 	.word	0x0000bed0


	//   ....[35]....
        /*04b8*/ 	.word	0x0000bef0


	//   ....[36]....
        /*04bc*/ 	.word	0x0000bf10


	//   ....[37]....
        /*04c0*/ 	.word	0x0000bf40


	//   ....[38]....
        /*04c4*/ 	.word	0x0000bf70


	//   ....[39]....
        /*04c8*/ 	.word	0x0000bfa0


	//   ....[40]....
        /*04cc*/ 	.word	0x0000bfd0


	//   ....[41]....
        /*04d0*/ 	.word	0x0000c000


	//   ....[42]....
        /*04d4*/ 	.word	0x0000c030


	//   ....[43]....
        /*04d8*/ 	.word	0x0000c050


	//   ....[44]....
        /*04dc*/ 	.word	0x0000c070


	//   ....[45]....
        /*04e0*/ 	.word	0x0000c080


	//   ....[46]....
        /*04e4*/ 	.word	0x0000c0a0


	//   ....[47]....
        /*04e8*/ 	.word	0x0000c0c0


	//   ....[48]....
        /*04ec*/ 	.word	0x0000c0e0


	//   ....[49]....
        /*04f0*/ 	.word	0x0000c0f0


	//   ....[50]....
        /*04f4*/ 	.word	0x0000c110


	//   ....[51]....
        /*04f8*/ 	.word	0x0000c120


	//   ....[52]....
        /*04fc*/ 	.word	0x0000c130


	//   ....[53]....
        /*0500*/ 	.word	0x0000c140


	//   ....[54]....
        /*0504*/ 	.word	0x0000c170


	//   ....[55]....
        /*0508*/ 	.word	0x0000c190


	//   ....[56]....
        /*050c*/ 	.word	0x0000c1a0


	//   ....[57]....
        /*0510*/ 	.word	0x0000c1b0


	//   ....[58]....
        /*0514*/ 	.word	0x0000c1c0


	//   ....[59]....
        /*0518*/ 	.word	0x0000c1d0


	//   ....[60]....
        /*051c*/ 	.word	0x0000c1e0


	//   ....[61]....
        /*0520*/ 	.word	0x0000c1f0


	//   ....[62]....
        /*0524*/ 	.word	0x0000c200


	//   ....[63]....
        /*0528*/ 	.word	0x0000c210


	//   ....[64]....
        /*052c*/ 	.word	0x0000c230


	//   ....[65]....
        /*0530*/ 	.word	0x0000c250


	//   ....[66]....
        /*0534*/ 	.word	0x0000c260


	//   ....[67]....
        /*0538*/ 	.word	0x0000c270


	//   ....[68]....
        /*053c*/ 	.word	0x0000c2d0


	//   ....[69]....
        /*0540*/ 	.word	0x0000c3e0


	//   ....[70]....
        /*0544*/ 	.word	0x0000c420


	//   ....[71]....
        /*0548*/ 	.word	0x0000c460


	//   ....[72]....
        /*054c*/ 	.word	0x0000c4a0


	//   ....[73]....
        /*0550*/ 	.word	0x0000c4e0


	//   ....[74]....
        /*0554*/ 	.word	0x0000c510


	//   ....[75]....
        /*0558*/ 	.word	0x0000c530


	//   ....[76]....
        /*055c*/ 	.word	0x0000c550


	//   ....[77]....
        /*0560*/ 	.word	0x0000c570


	//   ....[78]....
        /*0564*/ 	.word	0x0000c590


	//   ....[79]....
        /*0568*/ 	.word	0x0000c5b0


	//   ....[80]....
        /*056c*/ 	.word	0x0000c5c0


	//   ....[81]....
        /*0570*/ 	.word	0x0000c5d0


	//   ....[82]....
        /*0574*/ 	.word	0x0000c5e0


	//   ....[83]....
        /*0578*/ 	.word	0x0000c5f0


	//   ....[84]....
        /*057c*/ 	.word	0x0000c610


	//   ....[85]....
        /*0580*/ 	.word	0x0000c630


	//   ....[86]....
        /*0584*/ 	.word	0x0000c650


	//   ....[87]....
        /*0588*/ 	.word	0x0000c670


	//   ....[88]....
        /*058c*/ 	.word	0x0000c690


	//   ....[89]....
        /*0590*/ 	.word	0x0000c6a0


	//   ....[90]....
        /*0594*/ 	.word	0x0000c6b0


	//   ....[91]....
        /*0598*/ 	.word	0x0000c6c0


	//   ....[92]....
        /*059c*/ 	.word	0x0000c6d0


	//   ....[93]....
        /*05a0*/ 	.word	0x0000c6e0


	//   ....[94]....
        /*05a4*/ 	.word	0x0000c6f0


	//   ....[95]....
        /*05a8*/ 	.word	0x0000c700


	//   ....[96]....
        /*05ac*/ 	.word	0x0000c710


	//   ....[97]....
        /*05b0*/ 	.word	0x0000ccf0


	//   ....[98]....
        /*05b4*/ 	.word	0x0000cd20


	//   ....[99]....
        /*05b8*/ 	.word	0x0000cd90


	//   ....[100]....
        /*05bc*/ 	.word	0x0000cdc0


	//   ....[101]....
        /*05c0*/ 	.word	0x0000d350


	//   ....[102]....
        /*05c4*/ 	.word	0x0000d390


	//   ....[103]....
        /*05c8*/ 	.word	0x0000d4d0


	//   ....[104]....
        /*05cc*/ 	.word	0x0000d4f0


	//   ....[105]....
        /*05d0*/ 	.word	0x0000d630


	//   ....[106]....
        /*05d4*/ 	.word	0x0000d650


	//   ....[107]....
        /*05d8*/ 	.word	0x0000d7a0


	//   ....[108]....
        /*05dc*/ 	.word	0x0000d7c0


	//   ....[109]....
        /*05e0*/ 	.word	0x0000dec0


	//   ....[110]....
        /*05e4*/ 	.word	0x0000def0


	//   ....[111]....
        /*05e8*/ 	.word	0x0000e040


	//   ....[112]....
        /*05ec*/ 	.word	0x0000e060


	//   ....[113]....
        /*05f0*/ 	.word	0x0000e1a0


	//   ....[114]....
        /*05f4*/ 	.word	0x0000e1c0


	//   ....[115]....
        /*05f8*/ 	.word	0x0000e310


	//   ....[116]....
        /*05fc*/ 	.word	0x0000e330


	//   ....[117]....
        /*0600*/ 	.word	0x0000e540


	//   ....[118]....
        /*0604*/ 	.word	0x0000fef0


	//   ....[119]....
        /*0608*/ 	.word	0x0000ff30


	//   ....[120]....
        /*060c*/ 	.word	0x0000ff60


	//   ....[121]....
        /*0610*/ 	.word	0x0000ffd0


	//   ....[122]....
        /*0614*/ 	.word	0x0000ffe0


	//   ....[123]....
        /*0618*/ 	.word	0x00010050


	//   ....[124]....
        /*061c*/ 	.word	0x00010060


	//   ....[125]....
        /*0620*/ 	.word	0x00010070


	//   ....[126]....
        /*0624*/ 	.word	0x00010400


	//   ....[127]....
        /*0628*/ 	.word	0x00010420


	//   ....[128]....
        /*062c*/ 	.word	0x00010430


	//   ....[129]....
        /*0630*/ 	.word	0x00010470


	//   ....[130]....
        /*0634*/ 	.word	0x000104d0


	//   ....[131]....
        /*0638*/ 	.word	0x000104f0


	//   ....[132]....
        /*063c*/ 	.word	0x00010560


	//   ....[133]....
        /*0640*/ 	.word	0x00010590


	//   ....[134]....
        /*0644*/ 	.word	0x00010bc0


	//   ....[135]....
        /*0648*/ 	.word	0x00010be0


	//   ....[136]....
        /*064c*/ 	.word	0x00010c10


	//   ....[137]....
        /*0650*/ 	.word	0x00010c50


	//   ....[138]....
        /*0654*/ 	.word	0x00010cc0


	//   ....[139]....
        /*0658*/ 	.word	0x00010ce0


	//   ....[140]....
        /*065c*/ 	.word	0x00010d60


	//   ....[141]....
        /*0660*/ 	.word	0x00010d80


	//   ....[142]....
        /*0664*/ 	.word	0x00010e00


	//   ....[143]....
        /*0668*/ 	.word	0x00010e20


	//   ....[144]....
        /*066c*/ 	.word	0x00010ea0


	//   ....[145]....
        /*0670*/ 	.word	0x00010ec0


	//   ....[146]....
        /*0674*/ 	.word	0x00010f40


	//   ....[147]....
        /*0678*/ 	.word	0x00010f60


	//   ....[148]....
        /*067c*/ 	.word	0x00010fe0


	//   ....[149]....
        /*0680*/ 	.word	0x00011000


	//   ....[150]....
        /*0684*/ 	.word	0x00011720


	//   ....[151]....
        /*0688*/ 	.word	0x00011740


	//   ....[152]....
        /*068c*/ 	.word	0x000117a0


	//   ....[153]....
        /*0690*/ 	.word	0x000117b0


	//   ....[154]....
        /*0694*/ 	.word	0x00011800


	//   ....[155]....
        /*0698*/ 	.word	0x00011810


	//   ....[156]....
        /*069c*/ 	.word	0x00011820


	//   ....[157]....
        /*06a0*/ 	.word	0x00011870


	//   ....[158]....
        /*06a4*/ 	.word	0x00011b80


	//   ....[159]....
        /*06a8*/ 	.word	0x00011b90


	//   ....[160]....
        /*06ac*/ 	.word	0x00011ba0


	//   ....[161]....
        /*06b0*/ 	.word	0x00011bc0


	//   ....[162]....
        /*06b4*/ 	.word	0x00011c10


	//   ....[163]....
        /*06b8*/ 	.word	0x00011c20


	//   ....[164]....
        /*06bc*/ 	.word	0x00011c40


	//   ....[165]....
        /*06c0*/ 	.word	0x00011c80


	//   ....[166]....
        /*06c4*/ 	.word	0x00012d50


	//   ....[167]....
        /*06c8*/ 	.word	0x00012ef0


	//   ....[168]....
        /*06cc*/ 	.word	0x000135d0


	//   ....[169]....
        /*06d0*/ 	.word	0x000136b0


	//   ....[170]....
        /*06d4*/ 	.word	0x00013780


	//   ....[171]....
        /*06d8*/ 	.word	0x000137e0


	//   ....[172]....
        /*06dc*/ 	.word	0x000138c0


	//   ....[173]....
        /*06e0*/ 	.word	0x00013920


	//   ....[174]....
        /*06e4*/ 	.word	0x00013a00


	//   ....[175]....
        /*06e8*/ 	.word	0x00013a60


	//   ....[176]....
        /*06ec*/ 	.word	0x00013b40


	//   ....[177]....
        /*06f0*/ 	.word	0x00013c60


	//   ....[178]....
        /*06f4*/ 	.word	0x00013cf0


	//   ....[179]....
        /*06f8*/ 	.word	0x00013dc0


	//   ....[180]....
        /*06fc*/ 	.word	0x00013e60


	//   ....[181]....
        /*0700*/ 	.word	0x00013ed0


	//   ....[182]....
        /*0704*/ 	.word	0x00013f90


	//   ....[183]....
        /*0708*/ 	.word	0x00014000


	//   ....[184]....
        /*070c*/ 	.word	0x000140c0


	//   ....[185]....
        /*0710*/ 	.word	0x00014150


	//   ....[186]....
        /*0714*/ 	.word	0x000141c0


	//   ....[187]....
        /*0718*/ 	.word	0x00014240


	//   ....[188]....
        /*071c*/ 	.word	0x000142f0


	//   ....[189]....
        /*0720*/ 	.word	0x00014360


	//   ....[190]....
        /*0724*/ 	.word	0x00014440


	//   ....[191]....
        /*0728*/ 	.word	0x000144b0


	//   ....[192]....
        /*072c*/ 	.word	0x00014590


	//   ....[193]....
        /*0730*/ 	.word	0x00014600


	//   ....[194]....
        /*0734*/ 	.word	0x000146e0


	//   ....[195]....
        /*0738*/ 	.word	0x00014750


	//   ....[196]....
        /*073c*/ 	.word	0x00014830


	//   ....[197]....
        /*0740*/ 	.word	0x000148a0


	//   ....[198]....
        /*0744*/ 	.word	0x00014980


	//   ....[199]....
        /*0748*/ 	.word	0x000149f0


	//   ....[200]....
        /*074c*/ 	.word	0x00014ab0


	//   ....[201]....
        /*0750*/ 	.word	0x00014be0


	//   ....[202]....
        /*0754*/ 	.word	0x00014c80


	//   ....[203]....
        /*0758*/ 	.word	0x00014ce0


	//   ....[204]....
        /*075c*/ 	.word	0x00014da0


	//   ....[205]....
        /*0760*/ 	.word	0x00014e00


	//   ....[206]....
        /*0764*/ 	.word	0x00014ec0


	//   ....[207]....
        /*0768*/ 	.word	0x00014f20


	//   ....[208]....
        /*076c*/ 	.word	0x00014fe0


	//   ....[209]....
        /*0770*/ 	.word	0x000150d0


	//   ....[210]....
        /*0774*/ 	.word	0x00015160


	//   ....[211]....
        /*0778*/ 	.word	0x000151c0


	//   ....[212]....
        /*077c*/ 	.word	0x00015270


	//   ....[213]....
        /*0780*/ 	.word	0x000152d0


	//   ....[214]....
        /*0784*/ 	.word	0x00015380


	//   ....[215]....
        /*0788*/ 	.word	0x000153e0


	//   ....[216]....
        /*078c*/ 	.word	0x00015490


	//   ....[217]....
        /*0790*/ 	.word	0x000156e0


	//----- nvinfo : EIATTR_REG_RECONFIG
	.align		4
.L_426:
        /*0794*/ 	.byte	0x01, 0x54
	.zero		2


	//----- nvinfo : EIATTR_SYSCALL_OFFSETS
	.align		4
        /*0798*/ 	.byte	0x04, 0x46
        /*079a*/ 	.short	(.L_428 - .L_427)


	//   ....[0]....
.L_427:
        /*079c*/ 	.word	0x00001e90


	//   ....[1]....
        /*07a0*/ 	.word	0x0000f4d0


	//   ....[2]....
        /*07a4*/ 	.word	0x0000f640


	//   ....[3]....
        /*07a8*/ 	.word	0x0000f790


	//   ....[4]....
        /*07ac*/ 	.word	0x0000f8d0


	//   ....[5]....
        /*07b0*/ 	.word	0x00010850


	//----- nvinfo : EIATTR_MBARRIER_INSTR_OFFSETS
	.align		4
.L_428:
        /*07b4*/ 	.byte	0x04, 0x39
        /*07b6*/ 	.short	(.L_430 - .L_429)


	//   ....[0]....
.L_429:
        /*07b8*/ 	.word	0x00000180
        /*07bc*/ 	.word	0x000000ff
        /*07c0*/ 	.word	0x00028400
        /*07c4*/ 	.short	0x0100
        /*07c6*/ 	.byte	0x08
	.zero		1


	//   ....[1]....
        /*07c8*/ 	.word	0x00000190
        /*07cc*/ 	.word	0x000000ff
        /*07d0*/ 	.word	0x00028420
        /*07d4*/ 	.short	0x0100
        /*07d6*/ 	.byte	0x08
	.zero		1


	//   ....[2]....
        /*07d8*/ 	.word	0x00000280
        /*07dc*/ 	.word	0x000000ff
        /*07e0*/ 	.word	0x00028430
        /*07e4*/ 	.short	0x0100
        /*07e6*/ 	.byte	0x08
	.zero		1


	//   ....[3]....
        /*07e8*/ 	.word	0x00000290
        /*07ec*/ 	.word	0x000000ff
        /*07f0*/ 	.word	0x00028440
        /*07f4*/ 	.short	0x0100
        /*07f6*/ 	.byte	0x08
	.zero		1


	//   ....[4]....
        /*07f8*/ 	.word	0x000002a0
        /*07fc*/ 	.word	0x000000ff
        /*0800*/ 	.word	0x00028438
        /*0804*/ 	.short	0x0100
        /*0806*/ 	.byte	0x08
	.zero		1


	//   ....[5]....
        /*0808*/ 	.word	0x000002b0
        /*080c*/ 	.word	0x000000ff
        /*0810*/ 	.word	0x00028448
        /*0814*/ 	.short	0x0100
        /*0816*/ 	.byte	0x08
	.zero		1


	//   ....[6]....
        /*0818*/ 	.word	0x000003e0
        /*081c*/ 	.word	0x000000ff
        /*0820*/ 	.word	0x00028450
        /*0824*/ 	.short	0x0100
        /*0826*/ 	.byte	0x08
	.zero		1


	//   ....[7]....
        /*0828*/ 	.word	0x000003f0
        /*082c*/ 	.word	0x000000ff
        /*0830*/ 	.word	0x00028460
        /*0834*/ 	.short	0x0100
        /*0836*/ 	.byte	0x08
	.zero		1


	//   ....[8]....
        /*0838*/ 	.word	0x00000400
        /*083c*/ 	.word	0x000000ff
        /*0840*/ 	.word	0x00028458
        /*0844*/ 	.short	0x0100
        /*0846*/ 	.byte	0x08
	.zero		1


	//   ....[9]....
        /*0848*/ 	.word	0x00000410
        /*084c*/ 	.word	0x000000ff
        /*0850*/ 	.word	0x00028468
        /*0854*/ 	.short	0x0100
        /*0856*/ 	.byte	0x08
	.zero		1


	//   ....[10]....
        /*0858*/ 	.word	0x00000500
        /*085c*/ 	.word	0x000000ff
        /*0860*/ 	.word	0x00028470
        /*0864*/ 	.short	0x0100
        /*0866*/ 	.byte	0x06
	.zero		1


	//   ....[11]....
        /*0868*/ 	.word	0x00000510
        /*086c*/ 	.word	0x000000ff
        /*0870*/ 	.word	0x00028480
        /*0874*/ 	.short	0x0100
        /*0876*/ 	.byte	0x06
	.zero		1


	//   ....[12]....
        /*0878*/ 	.word	0x00000520
        /*087c*/ 	.word	0x000000ff
        /*0880*/ 	.word	0x00028478
        /*0884*/ 	.short	0x0100
        /*0886*/ 	.byte	0x06
	.zero		1


	//   ....[13]....
        /*0888*/ 	.word	0x00000530
        /*088c*/ 	.word	0x000000ff
        /*0890*/ 	.word	0x00028488
        /*0894*/ 	.short	0x0100
        /*0896*/ 	.byte	0x06
	.zero		1


	//   ....[14]....
        /*0898*/ 	.word	0x00000660
        /*089c*/ 	.word	0x000000ff
        /*08a0*/ 	.word	0x00028490
        /*08a4*/ 	.short	0x0100
        /*08a6*/ 	.byte	0x08
	.zero		1


	//   ....[15]....
        /*08a8*/ 	.word	0x00000670
        /*08ac*/ 	.word	0x000000ff
        /*08b0*/ 	.word	0x000284a0
        /*08b4*/ 	.short	0x0100
        /*08b6*/ 	.byte	0x08
	.zero		1


	//   ....[16]....
        /*08b8*/ 	.word	0x00000680
        /*08bc*/ 	.word	0x000000ff
        /*08c0*/ 	.word	0x00028498
        /*08c4*/ 	.short	0x0100
        /*08c6*/ 	.byte	0x08
	.zero		1


	//   ....[17]....
        /*08c8*/ 	.word	0x00000690
        /*08cc*/ 	.word	0x000000ff
        /*08d0*/ 	.word	0x000284a8
        /*08d4*/ 	.short	0x0100
        /*08d6*/ 	.byte	0x08
	.zero		1


	//   ....[18]....
        /*08d8*/ 	.word	0x000007e0
        /*08dc*/ 	.word	0x000000ff
        /*08e0*/ 	.word	0x000284b0
        /*08e4*/ 	.short	0x0100
        /*08e6*/ 	.byte	0x08
	.zero		1


	//   ....[19]....
        /*08e8*/ 	.word	0x000007f0
        /*08ec*/ 	.word	0x000000ff
        /*08f0*/ 	.word	0x000284c0
        /*08f4*/ 	.short	0x0100
        /*08f6*/ 	.byte	0x08
	.zero		1


	//   ....[20]....
        /*08f8*/ 	.word	0x00000800
        /*08fc*/ 	.word	0x000000ff
        /*0900*/ 	.word	0x000284b8
        /*0904*/ 	.short	0x0100
        /*0906*/ 	.byte	0x08
	.zero		1


	//   ....[21]....
        /*0908*/ 	.word	0x00000810
        /*090c*/ 	.word	0x000000ff
        /*0910*/ 	.word	0x000284c8
        /*0914*/ 	.short	0x0100
        /*0916*/ 	.byte	0x08
	.zero		1


	//   ....[22]....
        /*0918*/ 	.word	0x00001f00
        /*091c*/ 	.word	0x000000ff
        /*0920*/ 	.word	0x00028400
        /*0924*/ 	.short	0x010a
        /*0926*/ 	.byte	0x32
	.zero		1


	//   ....[23]....
        /*0928*/ 	.word	0x00001fd0
        /*092c*/ 	.word	0x000000ff
        /*0930*/ 	.word	0x00028430
        /*0934*/ 	.short	0x010a
        /*0936*/ 	.byte	0x37
	.zero		1


	//   ....[24]....
        /*0938*/ 	.word	0x00002010
        /*093c*/ 	.word	0x000000ff
        /*0940*/ 	.word	0x00028430
        /*0944*/ 	.short	0x010a
        /*0946*/ 	.byte	0x37
	.zero		1


	//   ....[25]....
        /*0948*/ 	.word	0x000025f0
        /*094c*/ 	.word	0x000000ff
        /*0950*/ 	.word	0x00000000
        /*0954*/ 	.short	0x0101
        /*0956*/ 	.byte	0x06
	.zero		1


	//   ....[26]....
        /*0958*/ 	.word	0x00003c20
        /*095c*/ 	.word	0x000000ff
        /*0960*/ 	.word	0x00028450
        /*0964*/ 	.short	0x010a
        /*0966*/ 	.byte	0x37
	.zero		1


	//   ....[27]....
        /*0968*/ 	.word	0x00003c60
        /*096c*/ 	.word	0x000000ff
        /*0970*/ 	.word	0x00028450
        /*0974*/ 	.short	0x010a
        /*0976*/ 	.byte	0x37
	.zero		1


	//   ....[28]....
        /*0978*/ 	.word	0x00003e50
        /*097c*/ 	.word	0x000000ff
        /*0980*/ 	.word	0x00000000
        /*0984*/ 	.short	0x0101
        /*0986*/ 	.byte	0x37
	.zero		1


	//   ....[29]....
        /*0988*/ 	.word	0x00004150
        /*098c*/ 	.word	0x000000ff
        /*0990*/ 	.word	0x00028430
        /*0994*/ 	.short	0x010a
        /*0996*/ 	.byte	0x38
	.zero		1


	//   ....[30]....
        /*0998*/ 	.word	0x00004190
        /*099c*/ 	.word	0x000000ff
        /*09a0*/ 	.word	0x00028430
        /*09a4*/ 	.short	0x010a
        /*09a6*/ 	.byte	0x38
	.zero		1


	//   ....[31]....
        /*09a8*/ 	.word	0x000045d0
        /*09ac*/ 	.word	0x000000ff
        /*09b0*/ 	.word	0x00000000
        /*09b4*/ 	.short	0x0101
        /*09b6*/ 	.byte	0x06
	.zero		1


	//   ....[32]....
        /*09b8*/ 	.word	0x00006240
        /*09bc*/ 	.word	0x000000ff
        /*09c0*/ 	.word	0x00028450
        /*09c4*/ 	.short	0x010a
        /*09c6*/ 	.byte	0x38
	.zero		1


	//   ....[33]....
        /*09c8*/ 	.word	0x00006290
        /*09cc*/ 	.word	0x000000ff
        /*09d0*/ 	.word	0x00028450
        /*09d4*/ 	.short	0x010a
        /*09d6*/ 	.byte	0x38
	.zero		1


	//   ....[34]....
        /*09d8*/ 	.word	0x000063f0
        /*09dc*/ 	.word	0x000000ff
        /*09e0*/ 	.word	0x00000000
        /*09e4*/ 	.short	0x0101
        /*09e6*/ 	.byte	0x38
	.zero		1


	//   ....[35]....
        /*09e8*/ 	.word	0x00006770
        /*09ec*/ 	.word	0x000000ff
        /*09f0*/ 	.word	0x00028430
        /*09f4*/ 	.short	0x010a
        /*09f6*/ 	.byte	0x33
	.zero		1


	//   ....[36]....
        /*09f8*/ 	.word	0x000067b0
        /*09fc*/ 	.word	0x000000ff
        /*0a00*/ 	.word	0x00028430
        /*0a04*/ 	.short	0x010a
        /*0a06*/ 	.byte	0x33
	.zero		1


	//   ....[37]....
        /*0a08*/ 	.word	0x00006b10
        /*0a0c*/ 	.word	0x000000ff
        /*0a10*/ 	.word	0x00000000
        /*0a14*/ 	.short	0x0101
        /*0a16*/ 	.byte	0x06
	.zero		1


	//   ....[38]....
        /*0a18*/ 	.word	0x00007d20
        /*0a1c*/ 	.word	0x000000ff
        /*0a20*/ 	.word	0x00028450
        /*0a24*/ 	.short	0x010a
        /*0a26*/ 	.byte	0x33
	.zero		1


	//   ....[39]....
        /*0a28*/ 	.word	0x00007d70
        /*0a2c*/ 	.word	0x000000ff
        /*0a30*/ 	.word	0x00028450
        /*0a34*/ 	.short	0x010a
        /*0a36*/ 	.byte	0x33
	.zero		1


	//   ....[40]....
        /*0a38*/ 	.word	0x00007eb0
        /*0a3c*/ 	.word	0x000000ff
        /*0a40*/ 	.word	0x00000000
        /*0a44*/ 	.short	0x0101
        /*0a46*/ 	.byte	0x33
	.zero		1


	//   ....[41]....
        /*0a48*/ 	.word	0x00008020
        /*0a4c*/ 	.word	0x000000ff
        /*0a50*/ 	.word	0x00028430
        /*0a54*/ 	.short	0x010a
        /*0a56*/ 	.byte	0x39
	.zero		1


	//   ....[42]....
        /*0a58*/ 	.word	0x00008060
        /*0a5c*/ 	.word	0x000000ff
        /*0a60*/ 	.word	0x00028430
        /*0a64*/ 	.short	0x010a
        /*0a66*/ 	.byte	0x39
	.zero		1


	//   ....[43]....
        /*0a68*/ 	.word	0x00008470
        /*0a6c*/ 	.word	0x000000ff
        /*0a70*/ 	.word	0x00000000
        /*0a74*/ 	.short	0x0101
        /*0a76*/ 	.byte	0x06
	.zero		1


	//   ....[44]....
        /*0a78*/ 	.word	0x0000a0f0
        /*0a7c*/ 	.word	0x000000ff
        /*0a80*/ 	.word	0x00028450
        /*0a84*/ 	.short	0x010a
        /*0a86*/ 	.byte	0x39
	.zero		1


	//   ....[45]....
        /*0a88*/ 	.word	0x0000a140
        /*0a8c*/ 	.word	0x000000ff
        /*0a90*/ 	.word	0x00028450
        /*0a94*/ 	.short	0x010a
        /*0a96*/ 	.byte	0x39
	.zero		1


	//   ....[46]....
        /*0a98*/ 	.word	0x0000a2a0
        /*0a9c*/ 	.word	0x000000ff
        /*0aa0*/ 	.word	0x00000000
        /*0aa4*/ 	.short	0x0101
        /*0aa6*/ 	.byte	0x39
	.zero		1


	//   ....[47]....
        /*0aa8*/ 	.word	0x0000d380
        /*0aac*/ 	.word	0x000000ff
        /*0ab0*/ 	.word	0x00000000
        /*0ab4*/ 	.short	0x0101
        /*0ab6*/ 	.byte	0x05
	.zero		1


	//   ....[48]....
        /*0ab8*/ 	.word	0x0000fd10
        /*0abc*/ 	.word	0x00000000
        /*0ac0*/ 	.word	0x00028480
        /*0ac4*/ 	.short	0x010a
        /*0ac6*/ 	.byte	0x3f
	.zero		1


	//   ....[49]....
        /*0ac8*/ 	.word	0x00010190
        /*0acc*/ 	.word	0x00000000
        /*0ad0*/ 	.word	0x00028470
        /*0ad4*/ 	.short	0x0107
        /*0ad6*/ 	.byte	0x3f
	.zero		1


	//   ....[50]....
        /*0ad8*/ 	.word	0x00010250
        /*0adc*/ 	.word	0x00000000
        /*0ae0*/ 	.word	0x00028470
        /*0ae4*/ 	.short	0x0101
        /*0ae6*/ 	.byte	0x3f
	.zero		1


	//   ....[51]....
        /*0ae8*/ 	.word	0x00010280
        /*0aec*/ 	.word	0x00000000
        /*0af0*/ 	.word	0x00028440
        /*0af4*/ 	.short	0x010a
        /*0af6*/ 	.byte	0x3f
	.zero		1


	//   ....[52]....
        /*0af8*/ 	.word	0x00010630
        /*0afc*/ 	.word	0x00000000
        /*0b00*/ 	.word	0x00028430
        /*0b04*/ 	.short	0x0107
        /*0b06*/ 	.byte	0x3f
	.zero		1


	//   ....[53]....
        /*0b08*/ 	.word	0x000106f0
        /*0b0c*/ 	.word	0x00000000
        /*0b10*/ 	.word	0x00028430
        /*0b14*/ 	.short	0x0101
        /*0b16*/ 	.byte	0x3f
	.zero		1


	//   ....[54]....
        /*0b18*/ 	.word	0x000110d0
        /*0b1c*/ 	.word	0x00000011
        /*0b20*/ 	.word	0x00028400
        /*0b24*/ 	.short	0x0107
        /*0b26*/ 	.byte	0x3f
	.zero		1


	//   ....[55]....
        /*0b28*/ 	.word	0x000111c0
        /*0b2c*/ 	.word	0x00000011
        /*0b30*/ 	.word	0x00028400
        /*0b34*/ 	.short	0x0101
        /*0b36*/ 	.byte	0x3f
	.zero		1


	//   ....[56]....
        /*0b38*/ 	.word	0x000111e0
        /*0b3c*/ 	.word	0x00000011
        /*0b40*/ 	.word	0x00028420
        /*0b44*/ 	.short	0x010a
        /*0b46*/ 	.byte	0x3f
	.zero		1


	//   ....[57]....
        /*0b48*/ 	.word	0x00011580
        /*0b4c*/ 	.word	0x00000000
        /*0b50*/ 	.word	0x00028480
        /*0b54*/ 	.short	0x010a
        /*0b56*/ 	.byte	0x3f
	.zero		1


	//   ....[58]....
        /*0b58*/ 	.word	0x00011900
        /*0b5c*/ 	.word	0x00000000
        /*0b60*/ 	.word	0x00028470
        /*0b64*/ 	.short	0x0107
        /*0b66*/ 	.byte	0x3f
	.zero		1


	//   ....[59]....
        /*0b68*/ 	.word	0x000119c0
        /*0b6c*/ 	.word	0x00000000
        /*0b70*/ 	.word	0x00028470
        /*0b74*/ 	.short	0x0101
        /*0b76*/ 	.byte	0x3f
	.zero		1


	//   ....[60]....
        /*0b78*/ 	.word	0x000119f0
        /*0b7c*/ 	.word	0x00000000
        /*0b80*/ 	.word	0x00028440
        /*0b84*/ 	.short	0x010a
        /*0b86*/ 	.byte	0x3f
	.zero		1


	//   ....[61]....
        /*0b88*/ 	.word	0x00011d40
        /*0b8c*/ 	.word	0x00000000
        /*0b90*/ 	.word	0x00028430
        /*0b94*/ 	.short	0x0107
        /*0b96*/ 	.byte	0x3f
	.zero		1


	//   ....[62]....
        /*0b98*/ 	.word	0x00011e00
        /*0b9c*/ 	.word	0x00000000
        /*0ba0*/ 	.word	0x00028430
        /*0ba4*/ 	.short	0x0101
        /*0ba6*/ 	.byte	0x3f
	.zero		1


	//   ....[63]....
        /*0ba8*/ 	.word	0x00011e90
        /*0bac*/ 	.word	0x00000000
        /*0bb0*/ 	.word	0x00028470
        /*0bb4*/ 	.short	0x010a
        /*0bb6*/ 	.byte	0x3f
	.zero		1


	//   ....[64]....
        /*0bb8*/ 	.word	0x00011f20
        /*0bbc*/ 	.word	0x00000000
        /*0bc0*/ 	.word	0x00028460
        /*0bc4*/ 	.short	0x010a
        /*0bc6*/ 	.byte	0x3f
	.zero		1


	//   ....[65]....
        /*0bc8*/ 	.word	0x000123e0
        /*0bcc*/ 	.word	0x00000000
        /*0bd0*/ 	.word	0x00028450
        /*0bd4*/ 	.short	0x0101
        /*0bd6*/ 	.byte	0x3f
	.zero		1


	//   ....[66]....
        /*0bd8*/ 	.word	0x00012460
        /*0bdc*/ 	.word	0x00000000
        /*0be0*/ 	.word	0x00000000
        /*0be4*/ 	.short	0x0101
        /*0be6*/ 	.byte	0x3f
	.zero		1


	//   ....[67]....
        /*0be8*/ 	.word	0x00012630
        /*0bec*/ 	.word	0x00000002
        /*0bf0*/ 	.word	0x00028470
        /*0bf4*/ 	.short	0x010a
        /*0bf6*/ 	.byte	0x3f
	.zero		1


	//   ....[68]....
        /*0bf8*/ 	.word	0x000126b0
        /*0bfc*/ 	.word	0x00000002
        /*0c00*/ 	.word	0x00028460
        /*0c04*/ 	.short	0x010a
        /*0c06*/ 	.byte	0x3f
	.zero		1


	//   ....[69]....
        /*0c08*/ 	.word	0x00012b80
        /*0c0c*/ 	.word	0x00000002
        /*0c10*/ 	.word	0x00028450
        /*0c14*/ 	.short	0x0101
        /*0c16*/ 	.byte	0x3f
	.zero		1


	//   ....[70]....
        /*0c18*/ 	.word	0x00012c00
        /*0c1c*/ 	.word	0x00000002
        /*0c20*/ 	.word	0x00000000
        /*0c24*/ 	.short	0x0101
        /*0c26*/ 	.byte	0x3f
	.zero		1


	//   ....[71]....
        /*0c28*/ 	.word	0x00012e70
        /*0c2c*/ 	.word	0x00000005
        /*0c30*/ 	.word	0x00028420
        /*0c34*/ 	.short	0x010a
        /*0c36*/ 	.byte	0x3f
	.zero		1


	//   ....[72]....
        /*0c38*/ 	.word	0x00012ff0
        /*0c3c*/ 	.word	0x00000003
        /*0c40*/ 	.word	0x00028440
        /*0c44*/ 	.short	0x010a
        /*0c46*/ 	.byte	0x3f
	.zero		1


	//   ....[73]....
        /*0c48*/ 	.word	0x00013090
        /*0c4c*/ 	.word	0x00000013
        /*0c50*/ 	.word	0x00028440
        /*0c54*/ 	.short	0x010a
        /*0c56*/ 	.byte	0x3f
	.zero		1


	//   ....[74]....
        /*0c58*/ 	.word	0x000130d0
        /*0c5c*/ 	.word	0x00000003
        /*0c60*/ 	.word	0x00028460
        /*0c64*/ 	.short	0x010a
        /*0c66*/ 	.byte	0x3f
	.zero		1


	//   ....[75]....
        /*0c68*/ 	.word	0x00013110
        /*0c6c*/ 	.word	0x00000013
        /*0c70*/ 	.word	0x00028460
        /*0c74*/ 	.short	0x010a
        /*0c76*/ 	.byte	0x3f
	.zero		1


	//   ....[76]....
        /*0c78*/ 	.word	0x00013150
        /*0c7c*/ 	.word	0x00000003
        /*0c80*/ 	.word	0x00028480
        /*0c84*/ 	.short	0x010a
        /*0c86*/ 	.byte	0x3f
	.zero		1


	//   ....[77]....
        /*0c88*/ 	.word	0x00013190
        /*0c8c*/ 	.word	0x00000013
        /*0c90*/ 	.word	0x00028480
        /*0c94*/ 	.short	0x010a
        /*0c96*/ 	.byte	0x3f
	.zero		1


	//   ....[78]....
        /*0c98*/ 	.word	0x00013200
        /*0c9c*/ 	.word	0x00000003
        /*0ca0*/ 	.word	0x00028400
        /*0ca4*/ 	.short	0x010a
        /*0ca6*/ 	.byte	0x3f
	.zero		1


	//   ....[79]....
        /*0ca8*/ 	.word	0x00013260
        /*0cac*/ 	.word	0x00000003
        /*0cb0*/ 	.word	0x00028430
        /*0cb4*/ 	.short	0x010a
        /*0cb6*/ 	.byte	0x3f
	.zero		1


	//   ....[80]....
        /*0cb8*/ 	.word	0x000132c0
        /*0cbc*/ 	.word	0x0000000b
        /*0cc0*/ 	.word	0x00028450
        /*0cc4*/ 	.short	0x010a
        /*0cc6*/ 	.byte	0x3f
	.zero		1


	//   ....[81]....
        /*0cc8*/ 	.word	0x00013320
        /*0ccc*/ 	.word	0x00000005
        /*0cd0*/ 	.word	0x00028430
        /*0cd4*/ 	.short	0x010a
        /*0cd6*/ 	.byte	0x3f
	.zero		1


	//   ....[82]....
        /*0cd8*/ 	.word	0x00013380
        /*0cdc*/ 	.word	0x0000000d
        /*0ce0*/ 	.word	0x00028450
        /*0ce4*/ 	.short	0x010a
        /*0ce6*/ 	.byte	0x3f
	.zero		1


	//   ....[83]....
        /*0ce8*/ 	.word	0x000133e0
        /*0cec*/ 	.word	0x00000000
        /*0cf0*/ 	.word	0x00028430
        /*0cf4*/ 	.short	0x010a
        /*0cf6*/ 	.byte	0x3f
	.zero		1


	//   ....[84]....
        /*0cf8*/ 	.word	0x00013440
        /*0cfc*/ 	.word	0x0000000a
        /*0d00*/ 	.word	0x00028450
        /*0d04*/ 	.short	0x010a
        /*0d06*/ 	.byte	0x3f
	.zero		1


	//   ....[85]....
        /*0d08*/ 	.word	0x000134a0
        /*0d0c*/ 	.word	0x00000000
        /*0d10*/ 	.word	0x00028430
        /*0d14*/ 	.short	0x010a
        /*0d16*/ 	.byte	0x3f
	.zero		1


	//   ....[86]....
        /*0d18*/ 	.word	0x00013500
        /*0d1c*/ 	.word	0x0000000a
        /*0d20*/ 	.word	0x00028450
        /*0d24*/ 	.short	0x010a
        /*0d26*/ 	.byte	0x3f
	.zero		1


	//   ....[87]....
        /*0d28*/ 	.word	0x00013600
        /*0d2c*/ 	.word	0x00000000
        /*0d30*/ 	.word	0x00028480
        /*0d34*/ 	.short	0x010a
        /*0d36*/ 	.byte	0x3f
	.zero		1


	//   ....[88]....
        /*0d38*/ 	.word	0x00013bb0
        /*0d3c*/ 	.word	0x00000000
        /*0d40*/ 	.word	0x00028440
        /*0d44*/ 	.short	0x010a
        /*0d46*/ 	.byte	0x3f
	.zero		1


	//   ....[89]....
        /*0d48*/ 	.word	0x00014ae0
        /*0d4c*/ 	.word	0x00000011
        /*0d50*/ 	.word	0x00028420
        /*0d54*/ 	.short	0x010a
        /*0d56*/ 	.byte	0x3f
	.zero		1


	//   ....[90]....
        /*0d58*/ 	.word	0x00014b30
        /*0d5c*/ 	.word	0x00000000
        /*0d60*/ 	.word	0x00028480
        /*0d64*/ 	.short	0x010a
        /*0d66*/ 	.byte	0x3f
	.zero		1


	//   ....[91]....
        /*0d68*/ 	.word	0x00015020
        /*0d6c*/ 	.word	0x00000000
        /*0d70*/ 	.word	0x00028440
        /*0d74*/ 	.short	0x010a
        /*0d76*/ 	.byte	0x3f
	.zero		1


	//   ....[92]....
        /*0d78*/ 	.word	0x000154c0
        /*0d7c*/ 	.word	0x00000000
        /*0d80*/ 	.word	0x00028470
        /*0d84*/ 	.short	0x010a
        /*0d86*/ 	.byte	0x3f
	.zero		1


	//   ....[93]....
        /*0d88*/ 	.word	0x00015510
        /*0d8c*/ 	.word	0x00000000
        /*0d90*/ 	.word	0x00028460
        /*0d94*/ 	.short	0x010a
        /*0d96*/ 	.byte	0x3f
	.zero		1


	//   ....[94]....
        /*0d98*/ 	.word	0x00015560
        /*0d9c*/ 	.word	0x00000002
        /*0da0*/ 	.word	0x00028470
        /*0da4*/ 	.short	0x010a
        /*0da6*/ 	.byte	0x3f
	.zero		1


	//   ....[95]....
        /*0da8*/ 	.word	0x000155b0
        /*0dac*/ 	.word	0x00000002
        /*0db0*/ 	.word	0x00028460
        /*0db4*/ 	.short	0x010a
        /*0db6*/ 	.byte	0x3f
	.zero		1


	//   ....[96]....
        /*0db8*/ 	.word	0x00015600
        /*0dbc*/ 	.word	0x00000005
        /*0dc0*/ 	.word	0x00028420
        /*0dc4*/ 	.short	0x010a
        /*0dc6*/ 	.byte	0x3f
	.zero		1


	//   ....[97]....
        /*0dc8*/ 	.word	0x000157a0
        /*0dcc*/ 	.word	0x00000003
        /*0dd0*/ 	.word	0x00028440
        /*0dd4*/ 	.short	0x010a
        /*0dd6*/ 	.byte	0x3f
	.zero		1


	//   ....[98]....
        /*0dd8*/ 	.word	0x000157f0
        /*0ddc*/ 	.word	0x00000013
        /*0de0*/ 	.word	0x00028440
        /*0de4*/ 	.short	0x010a
        /*0de6*/ 	.byte	0x3f
	.zero		1


	//   ....[99]....
        /*0de8*/ 	.word	0x00015840
        /*0dec*/ 	.word	0x00000003
        /*0df0*/ 	.word	0x00028460
        /*0df4*/ 	.short	0x010a
        /*0df6*/ 	.byte	0x3f
	.zero		1


	//   ....[100]....
        /*0df8*/ 	.word	0x00015890
        /*0dfc*/ 	.word	0x00000013
        /*0e00*/ 	.word	0x00028460
        /*0e04*/ 	.short	0x010a
        /*0e06*/ 	.byte	0x3f
	.zero		1


	//   ....[101]....
        /*0e08*/ 	.word	0x000158e0
        /*0e0c*/ 	.word	0x00000003
        /*0e10*/ 	.word	0x00028480
        /*0e14*/ 	.short	0x010a
        /*0e16*/ 	.byte	0x3f
	.zero		1


	//----- nvinfo : EIATTR_NUM_MBARRIERS
	.align		4
.L_430:
        /*0e18*/ 	.byte	0x03, 0x38
        /*0e1a*/ 	.short	0x0016


	//----- nvinfo : EIATTR_EXIT_INSTR_OFFSETS
	.align		4
        /*0e1c*/ 	.byte	0x04, 0x1c
        /*0e1e*/ 	.short	(.L_432 - .L_431)


	//   ....[0]....
.L_431:
        /*0e20*/ 	.word	0x00000990


	//   ....[1]....
        /*0e24*/ 	.word	0x0000e4b0


	//   ....[2]....
        /*0e28*/ 	.word	0x000131e0


	//----- nvinfo : EIATTR_MAX_THREADS
	.align		4
.L_432:
        /*0e2c*/ 	.byte	0x04, 0x05
        /*0e2e*/ 	.short	(.L_434 - .L_433)
.L_433:
        /*0e30*/ 	.word	0x00000180
        /*0e34*/ 	.word	0x00000001
        /*0e38*/ 	.word	0x00000001


	//----- nvinfo : EIATTR_CRS_STACK_SIZE
	.align		4
.L_434:
        /*0e3c*/ 	.byte	0x04, 0x1e
        /*0e3e*/ 	.short	(.L_436 - .L_435)
.L_435:
        /*0e40*/ 	.word	0x00000000


	//----- nvinfo : EIATTR_CBANK_PARAM_SIZE
	.align		4
.L_436:
        /*0e44*/ 	.byte	0x03, 0x19
        /*0e46*/ 	.short	0x0af0


	//----- nvinfo : EIATTR_PARAM_CBANK
	.align		4
        /*0e48*/ 	.byte	0x04, 0x0a
        /*0e4a*/ 	.short	(.L_438 - .L_437)
	.align		4
.L_437:
        /*0e4c*/ 	.word	index@(.nv.constant0._ZN7cutlass13device_kernelIN5flash11enable_sm90INS1_16FlashAttnFwdSm90INS1_25CollectiveMainloopFwdSm90ILi2EN4cute5tupleIJNS5_1CILi1EEES8_S8_EEENS6_IJNS7_ILi128EEENS7_ILi64EEENS7_ILi256EEEEEELi256ENS_12float_e4m3_tEfNS_4arch4Sm90ELb0ELb1ELb0ELb0ELb1ELb0ELb0ELb1ELb0ELb1ELb0ELb0EEENS1_21CollectiveEpilogueFwdINS6_IJSA_SC_SB_EEES9_NS_10bfloat16_tESG_Li256ELb0ELb1ELb0ELb1EEENS1_30DynamicPersistentTileSchedulerILi256ELi128ELb0ELb1ELb1EEEEEEEEEvNT_6ParamsE)
        /*0e50*/ 	.short	0x0210
        /*0e52*/ 	.short	0x0af0


	//----- nvinfo : EIATTR_SW_WAR
	.align		4
.L_438:
        /*0e54*/ 	.byte	0x04, 0x36
        /*0e56*/ 	.short	(.L_440 - .L_439)
.L_439:
        /*0e58*/ 	.word	0x00000008
.L_440:


//--------------------- .nv.info._ZN7cutlass13device_kernelIN5flash11enable_sm90INS1_16FlashAttnFwdSm90INS1_25CollectiveMainloopFwdSm90ILi2EN4cute5tupleIJNS5_1CILi1EEES8_S8_EEENS6_IJNS7_ILi128EEENS7_ILi64EEENS7_ILi256EEEEEELi256ENS_12float_e4m3_tEfNS_4arch4Sm90ELb0ELb1ELb0ELb1ELb1ELb0ELb0ELb1ELb0ELb1ELb0ELb0EEENS1_21CollectiveEpilogueFwdINS6_IJSA_SC_SB_EEES9_NS_10bfloat16_tESG_Li256ELb1ELb1ELb0ELb1EEENS1_36VarlenDynamicPersistentTileSchedulerILi128ELi64ELi256ELi128ELb0ELb1ELb1ELb1ELb0ELb1EEEEEEEEEvNT_6ParamsE --------------------------
	.section	.nv.info._ZN7cutlass13device_kernelIN5flash11enable_sm90INS1_16FlashAttnFwdSm90INS1_25CollectiveMainloopFwdSm90ILi2EN4cute5tupleIJNS5_1CILi1EEES8_S8_EEENS6_IJNS7_ILi128EEENS7_ILi64EEENS7_ILi256EEEEEELi256ENS_12float_e4m3_tEfNS_4arch4Sm90ELb0ELb1ELb0ELb1ELb1ELb0ELb0ELb1ELb0ELb1ELb0ELb0EEENS1_21CollectiveEpilogueFwdINS6_IJSA_SC_SB_EEES9_NS_10bfloat16_tESG_Li256ELb1ELb1ELb0ELb1EEENS1_36VarlenDynamicPersistentTileSchedulerILi128ELi64ELi256ELi128ELb0ELb1ELb1ELb1ELb0ELb1EEEEEEEEEvNT_6ParamsE,"",@"SHT_CUDA_INFO"
	.sectionflags	@""
	.align	4


	//----- nvinfo : EIATTR_CUDA_API_VERSION
	.align		4
        /*0000*/ 	.byte	0x04, 0x37
        /*0002*/ 	.short	(.L_442 - .L_441)
.L_441:
        /*0004*/ 	.word	0x00000082


	//----- nvinfo : EIATTR_KPARAM_INFO
	.align		4
.L_442:
        /*0008*/ 	.byte	0x04, 0x17
        /*000a*/ 	.short	(.L_444 - .L_443)
.L_443:
        /*000c*/ 	.word	0x00000000
        /*0010*/ 	.short	0x0000
        /*0012*/ 	.short	0x0070
        /*0014*/ 	.byte	0x00, 0xf0, 0x01, 0x2a


	//----- nvinfo : EIATTR_SPARSE_MMA_MASK
	.align		4
.L_444:
        /*0018*/ 	.byte	0x03, 0x50
        /*001a*/ 	.short	0x0000


	//----- nvinfo : EIATTR_MAXREG_COUNT
	.align		4
        /*001c*/ 	.byte	0x03, 0x1b
        /*001e*/ 	.short	0x00a8


	//----- nvinfo : EIATTR_NUM_BARRIERS
	.align		4
        /*0020*/ 	.byte	0x02, 0x4c
        /*0022*/ 	.byte	0x10
	.zero		1


	//----- nvinfo : EIATTR_EXTERNS
	.align		4
        /*0024*/ 	.byte	0x04, 0x0f
        /*0026*/ 	.short	(.L_446 - .L_445)


	//   ....[0]....
	.align		4
.L_445:
        /*0028*/ 	.word	index@(__assertfail)


	//----- nvinfo : EIATTR_ANNOTATIONS
	.align		4
.L_446:
        /*002c*/ 	.byte	0x04, 0x55
        /*002e*/ 	.short	(.L_448 - .L_447)


	//   ....[0]....
.L_447:
        /*0030*/ 	.word	0x00000001
        /*0034*/ 	.byte	0x60, 0xf6, 0x00, 0x00, 0x01, 0x00, 0x00, 0x00, 0x00, 0xf7, 0x00, 0x00, 0x01, 0x00, 0x00, 0x00
        /*0044*/ 	.byte	0x50, 0xf9, 0x00, 0x00, 0x01, 0x00, 0x00, 0x00, 0x90, 0x17, 0x01, 0x00, 0x01, 0x00, 0x00, 0x00
        /*0054*/ 	.byte	0xd0, 0x18, 0x01, 0x00, 0x01, 0x00, 0x00, 0x00, 0x10, 0x19, 0x01, 0x00, 0x01, 0x00, 0x00, 0x00
        /*0064*/ 	.byte	0x20, 0x22, 0x01, 0x00, 0x01, 0x00, 0x00, 0x00, 0x40, 0x22, 0x01, 0x00, 0x01, 0x00, 0x00, 0x00
        /*0074*/ 	.byte	0x50, 0x49, 0x01, 0x00


	//----- nvinfo : EIATTR_MERCURY_ISA_VERSION
	.align		4
.L_448:
        /*0078*/ 	.byte	0x03, 0x5f
        /*007a*/ 	.short	0x0101


	//----- nvinfo : EIATTR_UNUSED_LOAD_BYTE_OFFSET
	.align		4
        /*007c*/ 	.byte	0x04, 0x44
        /*007e*/ 	.short	(.L_450 - .L_449)


	//   ....[0]....
.L_449:
        /*0080*/ 	.word	0x00000980
        /*0084*/ 	.word	0x0000fff0


	//   ....[1]....
        /*0088*/ 	.word	0x0000b070
        /*008c*/ 	.word	0x0000fff0


	//----- nvinfo : EIATTR_INT_WARP_WIDE_INSTR_OFFSETS
	.align		4
.L_450:
        /*0090*/ 	.byte	0x04, 0x31
        /*0092*/ 	.short	(.L_452 - .L_451)


	//   ....[0]....
.L_451:
        /*0094*/ 	.word	0x000000c0


	//   ....[1]....
        /*0098*/ 	.word	0x000000d0


	//   ....[2]....
        /*009c*/ 	.word	0x00000170


	//   ....[3]....
        /*00a0*/ 	.word	0x00010280


	//   ....[4]....
        /*00a4*/ 	.word	0x00010310


	//   ....[5]....
        /*00a8*/ 	.word	0x00013610


	//   ....[6]....
        /*00ac*/ 	.word	0x000136a0


	//----- nvinfo : EIATTR_COOP_GROUP_MASK_REGIDS
	.align		4
.L_452:
        /*00b0*/ 	.byte	0x04, 0x29
        /*00b2*/ 	.short	(.L_454 - .L_453)


	//   ....[0]....
.L_453:
        /*00b4*/ 	.word	0xffffffff


	//   ....[1]....
        /*00b8*/ 	.word	0xffffffff


	//   ....[2]....
        /*00bc*/ 	.word	0xffffffff


	//   ....[3]....
        /*00c0*/ 	.word	0xffffffff


	//   ....[4]....
        /*00c4*/ 	.word	0xffffffff


	//   ....[5]....
        /*00c8*/ 	.word	0xffffffff


	//   ....[6]....
        /*00cc*/ 	.word	0xffffffff


	//   ....[7]....
        /*00d0*/ 	.word	0xffffffff


	//   ....[8]....
        /*00d4*/ 	.word	0xffffffff


	//   ....[9]....
        /*00d8*/ 	.word	0xffffffff


	//   ....[10]....
        /*00dc*/ 	.word	0xffffffff


	//   ....[11]....
        /*00e0*/ 	.word	0xffffffff


	//   ....[12]....
        /*00e4*/ 	.word	0xffffffff


	//   ....[13]....
        /*00e8*/ 	.word	0xffffffff


	//   ....[14]....
        /*00ec*/ 	.word	0xffffffff


	//   ....[15]....
        /*00f0*/ 	.word	0xffffffff


	//   ....[16]....
        /*00f4*/ 	.word	0xffffffff


	//   ....[17]....
        /*00f8*/ 	.word	0xffffffff


	//   ....[18]....
        /*00fc*/ 	.word	0xffffffff


	//   ....[19]....
        /*0100*/ 	.word	0xffffffff


	//   ....[20]....
        /*0104*/ 	.word	0xffffffff


	//   ....[21]....
        /*0108*/ 	.word	0xffffffff


	//   ....[22]....
        /*010c*/ 	.word	0xffffffff


	//   ....[23]....
        /*0110*/ 	.word	0xffffffff


	//   ....[24]....
        /*0114*/ 	.word	0xffffffff


	//   ....[25]....
        /*0118*/ 	.word	0xffffffff


	//   ....[26]....
        /*011c*/ 	.word	0xffffffff


	//   ....[27]....
        /*0120*/ 	.word	0xffffffff


	//   ....[28]....
        /*0124*/ 	.word	0xffffffff


	//   ....[29]....
        /*0128*/ 	.word	0xffffffff


	//   ....[30]....
        /*012c*/ 	.word	0xffffffff


	//   ....[31]....
        /*0130*/ 	.word	0xffffffff


	//   ....[32]....
        /*0134*/ 	.word	0xffffffff


	//   ....[33]....
        /*0138*/ 	.word	0xffffffff


	//   ....[34]....
        /*013c*/ 	.word	0xffffffff


	//   ....[35]....
        /*0140*/ 	.word	0xffffffff


	//   ....[36]....
        /*0144*/ 	.word	0xffffffff


	//   ....[37]....
        /*0148*/ 	.word	0xffffffff


	//   ....[38]....
        /*014c*/ 	.word	0xffffffff


	//   ....[39]....
        /*0150*/ 	.word	0xffffffff


	//   ....[40]....
        /*0154*/ 	.word	0xffffffff


	//   ....[41]....
        /*0158*/ 	.word	0xffffffff


	//   ....[42]....
        /*015c*/ 	.word	0xffffffff


	//   ....[43]....
        /*0160*/ 	.word	0xffffffff


	//   ....[44]....
        /*0164*/ 	.word	0xffffffff


	//   ....[45]....
        /*0168*/ 	.word	0xffffffff


	//   ....[46]....
        /*016c*/ 	.word	0xffffffff


	//   ....[47]....
        /*0170*/ 	.word	0xffffffff


	//   ....[48]....
        /*0174*/ 	.word	0xffffffff


	//   ....[49]....
        /*0178*/ 	.word	0xffffffff


	//   ....[50]....
        /*017c*/ 	.word	0xffffffff


	//   ....[51]....
        /*0180*/ 	.word	0xffffffff


	//   ....[52]....
        /*0184*/ 	.word	0xffffffff


	//   ....[53]....
        /*0188*/ 	.word	0xffffffff


	//   ....[54]....
        /*018c*/ 	.word	0xffffffff


	//   ....[55]....
        /*0190*/ 	.word	0xffffffff


	//   ....[56]....
        /*0194*/ 	.word	0xffffffff


	//   ....[57]....
        /*0198*/ 	.word	0xffffffff


	//   ....[58]....
        /*019c*/ 	.word	0xffffffff


	//   ....[59]....
        /*01a0*/ 	.word	0xffffffff


	//   ....[60]....
        /*01a4*/ 	.word	0xffffffff


	//   ....[61]....
        /*01a8*/ 	.word	0xffffffff


	//   ....[62]....
        /*01ac*/ 	.word	0xffffffff


	//   ....[63]....
        /*01b0*/ 	.word	0xffffffff


	//   ....[64]....
        /*01b4*/ 	.word	0xffffffff


	//   ....[65]....
        /*01b8*/ 	.word	0xffffffff


	//   ....[66]....
        /*01bc*/ 	.word	0xffffffff


	//   ....[67]....
        /*01c0*/ 	.word	0xffffffff


	//   ....[68]....
        /*01c4*/ 	.word	0xffffffff


	//   ....[69]....
        /*01c8*/ 	.word	0xffffffff


	//   ....[70]....
        /*01cc*/ 	.word	0xffffffff


	//   ....[71]....
        /*01d0*/ 	.word	0xffffffff


	//   ....[72]....
        /*01d4*/ 	.word	0xffffffff


	//   ....[73]....
        /*01d8*/ 	.word	0xffffffff


	//   ....[74]....
        /*01dc*/ 	.word	0xffffffff


	//   ....[75]....
        /*01e0*/ 	.word	0xffffffff


	//   ....[76]....
        /*01e4*/ 	.word	0xffffffff


	//   ....[77]....
        /*01e8*/ 	.word	0xffffffff


	//   ....[78]....
        /*01ec*/ 	.word	0xffffffff


	//   ....[79]....
        /*01f0*/ 	.word	0xffffffff


	//   ....[80]....
        /*01f4*/ 	.word	0xffffffff


	//   ....[81]....
        /*01f8*/ 	.word	0xffffffff


	//   ....[82]....
        /*01fc*/ 	.word	0xffffffff


	//   ....[83]....
        /*0200*/ 	.word	0xffffffff


	//   ....[84]....
        /*0204*/ 	.word	0xffffffff


	//   ....[85]....
        /*0208*/ 	.word	0xffffffff


	//   ....[86]....
        /*020c*/ 	.word	0xffffffff


	//   ....[87]....
        /*0210*/ 	.word	0xffffffff


	//   ....[88]....
        /*0214*/ 	.word	0xffffffff


	//   ....[89]....
        /*0218*/ 	.word	0xffffffff


	//   ....[90]....
        /*021c*/ 	.word	0xffffffff


	//   ....[91]....
        /*0220*/ 	.word	0xffffffff


	//   ....[92]....
        /*0224*/ 	.word	0xffffffff


	//   ....[93]....
        /*0228*/ 	.word	0xffffffff


	//   ....[94]....
        /*022c*/ 	.word	0xffffffff


	//   ....[95]....
        /*0230*/ 	.word	0xffffffff


	//   ....[96]....
        /*0234*/ 	.word	0xffffffff


	//   ....[97]....
        /*0238*/ 	.word	0xffffffff


	//   ....[98]....
        /*023c*/ 	.word	0xffffffff


	//   ....[99]....
        /*0240*/ 	.word	0xffffffff


	//   ....[100]....
        /*0244*/ 	.word	0xffffffff


	//   ....[101]....
        /*0248*/ 	.word	0xffffffff


	//   ....[102]....
        /*024c*/ 	.word	0xffffffff


	//   ....[103]....
        /*0250*/ 	.word	0xffffffff


	//   ....[104]....
        /*0254*/ 	.word	0xffffffff


	//   ....[105]....
        /*0258*/ 	.word	0xffffffff


	//   ....[106]....
        /*025c*/ 	.word	0xffffffff


	//   ....[107]....
        /*0260*/ 	.word	0xffffffff


	//   ....[108]....
        /*0264*/ 	.word	0xffffffff


	//   ....[109]....
        /*0268*/ 	.word	0xffffffff


	//   ....[110]....
        /*026c*/ 	.word	0xffffffff


	//   ....[111]....
        /*0270*/ 	.word	0xffffffff


	//   ....[112]....
        /*0274*/ 	.word	0xffffffff


	//   ....[113]....
        /*0278*/ 	.word	0xffffffff


	//   ....[114]....
        /*027c*/ 	.word	0xffffffff


	//   ....[115]....
        /*0280*/ 	.word	0xffffffff


	//   ....[116]....
        /*0284*/ 	.word	0xffffffff


	//   ....[117]....
        /*0288*/ 	.word	0xffffffff


	//   ....[118]....
        /*028c*/ 	.word	0xffffffff


	//   ....[119]....
        /*0290*/ 	.word	0xffffffff


	//   ....[120]....
        /*0294*/ 	.word	0xffffffff


	//   ....[121]....
        /*0298*/ 	.word	0xffffffff


	//   ....[122]....
        /*029c*/ 	.word	0xffffffff


	//   ....[123]....
        /*02a0*/ 	.word	0xffffffff


	//   ....[124]....
        /*02a4*/ 	.word	0xffffffff


	//   ....[125]....
        /*02a8*/ 	.word	0xffffffff


	//   ....[126]....
        /*02ac*/ 	.word	0xffffffff


	//   ....[127]....
        /*02b0*/ 	.word	0xffffffff


	//   ....[128]....
        /*02b4*/ 	.word	0xffffffff


	//   ....[129]....
        /*02b8*/ 	.word	0xffffffff


	//   ....[130]....
        /*02bc*/ 	.word	0xffffffff


	//   ....[131]....
        /*02c0*/ 	.word	0xffffffff


	//   ....[132]....
        /*02c4*/ 	.word	0xffffffff


	//   ....[133]....
        /*02c8*/ 	.word	0xffffffff


	//   ....[134]....
        /*02cc*/ 	.word	0xffffffff


	//   ....[135]....
        /*02d0*/ 	.word	0xffffffff


	//   ....[136]....
        /*02d4*/ 	.word	0xffffffff


	//   ....[137]....
        /*02d8*/ 	.word	0xffffffff


	//   ....[138]....
        /*02dc*/ 	.word	0xffffffff


	//   ....[139]....
        /*02e0*/ 	.word	0xffffffff


	//   ....[140]....
        /*02e4*/ 	.word	0xffffffff


	//   ....[141]....
        /*02e8*/ 	.word	0xffffffff


	//   ....[142]....
        /*02ec*/ 	.word	0xffffffff


	//   ....[143]....
        /*02f0*/ 	.word	0xffffffff


	//   ....[144]....
        /*02f4*/ 	.word	0xffffffff


	//   ....[145]....
        /*02f8*/ 	.word	0xffffffff


	//   ....[146]....
        /*02fc*/ 	.word	0xffffffff


	//   ....[147]....
        /*0300*/ 	.word	0xffffffff


	//   ....[148]....
        /*0304*/ 	.word	0xffffffff


	//   ....[149]....
        /*0308*/ 	.word	0xffffffff


	//   ....[150]....
        /*030c*/ 	.word	0xffffffff


	//   ....[151]....
        /*0310*/ 	.word	0xffffffff


	//   ....[152]....
        /*0314*/ 	.word	0xffffffff


	//   ....[153]....
        /*0318*/ 	.word	0xffffffff


	//   ....[154]....
        /*031c*/ 	.word	0xffffffff


	//   ....[155]....
        /*0320*/ 	.word	0xffffffff


	//   ....[156]....
        /*0324*/ 	.word	0xffffffff


	//   ....[157]....
        /*0328*/ 	.word	0xffffffff


	//   ....[158]....
        /*032c*/ 	.word	0xffffffff


	//   ....[159]....
        /*0330*/ 	.word	0xffffffff


	//   ....[160]....
        /*0334*/ 	.word	0xffffffff


	//   ....[161]....
        /*0338*/ 	.word	0xffffffff


	//   ....[162]....
        /*033c*/ 	.word	0xffffffff


	//   ....[163]....
        /*0340*/ 	.word	0xffffffff


	//   ....[164]....
        /*0344*/ 	.word	0xffffffff


	//   ....[165]....
        /*0348*/ 	.word	0xffffffff


	//   ....[166]....
        /*034c*/ 	.word	0xffffffff


	//   ....[167]....
        /*0350*/ 	.word	0xffffffff


	//   ....[168]....
        /*0354*/ 	.word	0xffffffff


	//   ....[169]....
        /*0358*/ 	.word	0xffffffff


	//   ....[170]....
        /*035c*/ 	.word	0xffffffff


	//   ....[171]....
        /*0360*/ 	.word	0xffffffff


	//   ....[172]....
        /*0364*/ 	.word	0xffffffff


	//   ....[173]....
        /*0368*/ 	.word	0xffffffff


	//   ....[174]....
        /*036c*/ 	.word	0xffffffff


	//   ....[175]....
        /*0370*/ 	.word	0xffffffff


	//   ....[176]....
        /*0374*/ 	.word	0xffffffff


	//   ....[177]....
        /*0378*/ 	.word	0xffffffff


	//   ....[178]....
        /*037c*/ 	.word	0xffffffff


	//   ....[179]....
        /*0380*/ 	.word	0xffffffff


	//   ....[180]....
        /*0384*/ 	.word	0xffffffff


	//   ....[181]....
        /*0388*/ 	.word	0xffffffff


	//   ....[182]....
        /*038c*/ 	.word	0xffffffff


	//   ....[183]....
        /*0390*/ 	.word	0xffffffff


	//   ....[184]....
        /*0394*/ 	.word	0xffffffff


	//   ....[185]....
        /*0398*/ 	.word	0xffffffff


	//   ....[186]....
        /*039c*/ 	.word	0xffffffff


	//   ....[187]....
        /*03a0*/ 	.word	0xffffffff


	//   ....[188]....
        /*03a4*/ 	.word	0xffffffff


	//   ....[189]....
        /*03a8*/ 	.word	0xffffffff


	//   ....[190]....
        /*03ac*/ 	.word	0xffffffff


	//   ....[191]....
        /*03b0*/ 	.word	0xffffffff


	//   ....[192]....
        /*03b4*/ 	.word	0xffffffff


	//   ....[193]....
        /*03b8*/ 	.word	0xffffffff


	//   ....[194]....
        /*03bc*/ 	.word	0xffffffff


	//   ....[195]....
        /*03c0*/ 	.word	0xffffffff


	//   ....[196]....
        /*03c4*/ 	.word	0xffffffff


	//   ....[197]....
        /*03c8*/ 	.word	0xffffffff


	//   ....[198]....
        /*03cc*/ 	.word	0xffffffff


	//   ....[199]....
        /*03d0*/ 	.word	0x0500000f


	//   ....[200]....
        /*03d4*/ 	.word	0x0500000f


	//   ....[201]....
        /*03d8*/ 	.word	0x0500000f


	//   ....[202]....
        /*03dc*/ 	.word	0x0500000f


	//   ....[203]....
        /*03e0*/ 	.word	0x0500000f


	//   ....[204]....
        /*03e4*/ 	.word	0x0500000f


	//   ....[205]....
        /*03e8*/ 	.word	0x0500000f


	//   ....[206]....
        /*03ec*/ 	.word	0x0500000f


	//   ....[207]....
        /*03f0*/ 	.word	0x0500000f


	//   ....[208]....
        /*03f4*/ 	.word	0x0500000f


	//   ....[209]....
        /*03f8*/ 	.word	0x0500000f


	//   ....[210]....
        /*03fc*/ 	.word	0x0500000f


	//   ....[211]....
        /*0400*/ 	.word	0x0500000f


	//   ....[212]....
        /*0404*/ 	.word	0x0500000f


	//   ....[213]....
        /*0408*/ 	.word	0x0500000f


	//   ....[214]....
        /*040c*/ 	.word	0x0500000f


	//   ....[215]....
        /*0410*/ 	.word	0x0500000f


	//   ....[216]....
        /*0414*/ 	.word	0x0500000f


	//   ....[217]....
        /*0418*/ 	.word	0x0500000f


	//   ....[218]....
        /*041c*/ 	.word	0x0500000f


	//   ....[219]....
        /*0420*/ 	.word	0x0500000f


	//   ....[220]....
        /*0424*/ 	.word	0x0500000f


	//   ....[221]....
        /*0428*/ 	.word	0x0500000f


	//   ....[222]....
        /*042c*/ 	.word	0x0500000f


	//   ....[223]....
        /*0430*/ 	.word	0x0500000f


	//   ....[224]....
        /*0434*/ 	.word	0x0500000f


	//   ....[225]....
        /*0438*/ 	.word	0x0500000f


	//   ....[226]....
        /*043c*/ 	.word	0x0500000f


	//   ....[227]....
        /*0440*/ 	.word	0x0500000f


	//   ....[228]....
        /*0444*/ 	.word	0x0500000f


	//   ....[229]....
        /*0448*/ 	.word	0x0500000f


	//   ....[230]....
        /*044c*/ 	.word	0x0500000f


	//   ....[231]....
        /*0450*/ 	.word	0x0500000f


	//   ....[232]....
        /*0454*/ 	.word	0x0500000f


	//   ....[233]....
        /*0458*/ 	.word	0x0500000f


	//   ....[234]....
        /*045c*/ 	.word	0x0500000f


	//   ....[235]....
        /*0460*/ 	.word	0x0500000f


	//   ....[236]....
        /*0464*/ 	.word	0x0500000f


	//   ....[237]....
        /*0468*/ 	.word	0x0500000f


	//   ....[238]....
        /*046c*/ 	.word	0x0500000f


	//   ....[239]....
        /*0470*/ 	.word	0x0500000f


	//   ....[240]....
        /*0474*/ 	.word	0x0500000f


	//   ....[241]....
        /*0478*/ 	.word	0x0500000f


	//   ....[242]....
        /*047c*/ 	.word	0x0500000f


	//   ....[243]....
        /*0480*/ 	.word	0x0500000f


	//   ....[244]....
        /*0484*/ 	.word	0x0500000f


	//   ....[245]....
        /*0488*/ 	.word	0x0500000f


	//   ....[246]....
        /*048c*/ 	.word	0x0500000f


	//   ....[247]....
        /*0490*/ 	.word	0x0500000f


	//   ....[248]....
        /*0494*/ 	.word	0x0500000f


	//----- nvinfo : EIATTR_COOP_GROUP_INSTR_OFFSETS
	.align		4
.L_454:
        /*0498*/ 	.byte	0x04, 0x28
        /*049a*/ 	.short	(.L_456 - .L_455)


	//   ....[0]....
.L_455:
        /*049c*/ 	.word	0x00000080


	//   ....[1]....
        /*04a0*/ 	.word	0x00000090


	//   ....[2]....
        /*04a4*/ 	.word	0x000002d0


	//   ....[3]....
        /*04a8*/ 	.word	0x00000430


	//   ....[4]....
        /*04ac*/ 	.word	0x00000550


	//   ....[5]....
        /*04b0*/ 	.word	0x000006b0


	//   ....[6]....
        /*04b4*/ 	.word	0x00001e50


	//   ....[7]....
        /*04b8*/ 	.word	0x00002720


	//   ....[8]....
        /*04bc*/ 	.word	0x00002980


	//   ....[9]....
        /*04c0*/ 	.word	0x000032a0


	//   ....[10]....
        /*04c4*/ 	.word	0x000033b0


	//   ....[11]....
        /*04c8*/ 	.word	0x00003700


	//   ....[12]....
        /*04cc*/ 	.word	0x000037c0


	//   ....[13]....
        /*04d0*/ 	.word	0x00004700


	//   ....[14]....
        /*04d4*/ 	.word	0x00004930


	//   ....[15]....
        /*04d8*/ 	.word	0x00005010


	//   ....[16]....
        /*04dc*/ 	.word	0x00005110


	//   ....[17]....
        /*04e0*/ 	.word	0x000054a0


	//   ....[18]....
        /*04e4*/ 	.word	0x00005530


	//   ....[19]....
        /*04e8*/ 	.word	0x00006d80


	//   ....[20]....
        /*04ec*/ 	.word	0x00006dc0


	//   ....[21]....
        /*04f0*/ 	.word	0x00006ff0


	//   ....[22]....
        /*04f4*/ 	.word	0x000070b0


	//   ....[23]....
        /*04f8*/ 	.word	0x000085c0


	//   ....[24]....
        /*04fc*/ 	.word	0x000087f0


	//   ....[25]....
        /*0500*/ 	.word	0x00008ed0


	//   ....[26]....
        /*0504*/ 	.word	0x00008fd0


	//   ....[27]....
        /*0508*/ 	.word	0x00009360


	//   ....[28]....
        /*050c*/ 	.word	0x000093f0


	//   ....[29]....
        /*0510*/ 	.word	0x0000a5e0


	//   ....[30]....
        /*0514*/ 	.word	0x0000a610


	//   ....[31]....
        /*0518*/ 	.word	0x0000a680


	//   ....[32]....
        /*051c*/ 	.word	0x0000a6a0


	//   ....[33]....
        /*0520*/ 	.word	0x0000bbd0


	//   ....[34]....
        /*0524*/ 	.word	0x0000bc00


	//   ....[35]....
        /*0528*/ 	.word	0x0000bc30


	//   ....[36]....
        /*052c*/ 	.word	0x0000bc60


	//   ....[37]....
        /*0530*/ 	.word	0x0000bcb0


	//   ....[38]....
        /*0534*/ 	.word	0x0000bd00


	//   ....[39]....
        /*0538*/ 	.word	0x0000bd40


	//   ....[40]....
        /*053c*/ 	.word	0x0000bd80


	//   ....[41]....
        /*0540*/ 	.word	0x0000bdb0


	//   ....[42]....
        /*0544*/ 	.word	0x0000bde0


	//   ....[43]....
        /*0548*/ 	.word	0x0000be10


	//   ....[44]....
        /*054c*/ 	.word	0x0000be40


	//   ....[45]....
        /*0550*/ 	.word	0x0000be70


	//   ....[46]....
        /*0554*/ 	.word	0x0000beb0


	//   ....[47]....
        /*0558*/ 	.word	0x0000bee0


	//   ....[48]....
        /*055c*/ 	.word	0x0000bf10


	//   ....[49]....
        /*0560*/ 	.word	0x0000bf40


	//   ....[50]....
        /*0564*/ 	.word	0x0000bf70


	//   ....[51]....
        /*0568*/ 	.word	0x0000bfd0


	//   ....[52]....
        /*056c*/ 	.word	0x0000c000


	//   ....[53]....
        /*0570*/ 	.word	0x0000c030


	//   ....[54]....
        /*0574*/ 	.word	0x0000c060


	//   ....[55]....
        /*0578*/ 	.word	0x0000c090


	//   ....[56]....
        /*057c*/ 	.word	0x0000c0c0


	//   ....[57]....
        /*0580*/ 	.word	0x0000c0f0


	//   ....[58]....
        /*0584*/ 	.word	0x0000c120


	//   ....[59]....
        /*0588*/ 	.word	0x0000c150


	//   ....[60]....
        /*058c*/ 	.word	0x0000c180


	//   ....[61]....
        /*0590*/ 	.word	0x0000c1b0


	//   ....[62]....
        /*0594*/ 	.word	0x0000c1e0


	//   ....[63]....
        /*0598*/ 	.word	0x0000c210


	//   ....[64]....
        /*059c*/ 	.word	0x0000c240


	//   ....[65]....
        /*05a0*/ 	.word	0x0000c270


	//   ....[66]....
        /*05a4*/ 	.word	0x0000c300


	//   ....[67]....
        /*05a8*/ 	.word	0x0000c340


	//   ....[68]....
        /*05ac*/ 	.word	0x0000c350


	//   ....[69]....
        /*05b0*/ 	.word	0x0000c360


	//   ....[70]....
        /*05b4*/ 	.word	0x0000c380


	//   ....[71]....
        /*05b8*/ 	.word	0x0000c390


	//   ....[72]....
        /*05bc*/ 	.word	0x0000c3a0


	//   ....[73]....
        /*05c0*/ 	.word	0x0000c3b0


	//   ....[74]....
        /*05c4*/ 	.word	0x0000c3d0


	//   ....[75]....
        /*05c8*/ 	.word	0x0000c3e0


	//   ....[76]....
        /*05cc*/ 	.word	0x0000c3f0


	//   ....[77]....
        /*05d0*/ 	.word	0x0000c400


	//   ....[78]....
        /*05d4*/ 	.word	0x0000c420


	//   ....[79]....
        /*05d8*/ 	.word	0x0000c450


	//   ....[80]....
        /*05dc*/ 	.word	0x0000c460


	//   ....[81]....
        /*05e0*/ 	.word	0x0000c470


	//   ....[82]....
        /*05e4*/ 	.word	0x0000c480


	//   ....[83]....
        /*05e8*/ 	.word	0x0000c4a0


	//   ....[84]....
        /*05ec*/ 	.word	0x0000c4c0


	//   ....[85]....
        /*05f0*/ 	.word	0x0000c4d0


	//   ....[86]....
        /*05f4*/ 	.word	0x0000c4e0


	//   ....[87]....
        /*05f8*/ 	.word	0x0000c4f0


	//   ....[88]....
        /*05fc*/ 	.word	0x0000c510


	//   ....[89]....
        /*0600*/ 	.word	0x0000c520


	//   ....[90]....
        /*0604*/ 	.word	0x0000c530


	//   ....[91]....
        /*0608*/ 	.word	0x0000c540


	//   ....[92]....
        /*060c*/ 	.word	0x0000c560


	//   ....[93]....
        /*0610*/ 	.word	0x0000c590


	//   ....[94]....
        /*0614*/ 	.word	0x0000c5a0


	//   ....[95]....
        /*0618*/ 	.word	0x0000c5b0


	//   ....[96]....
        /*061c*/ 	.word	0x0000c5c0


	//   ....[97]....
        /*0620*/ 	.word	0x0000cdc0


	//   ....[98]....
        /*0624*/ 	.word	0x0000ce00


	//   ....[99]....
        /*0628*/ 	.word	0x0000ce30


	//   ....[100]....
        /*062c*/ 	.word	0x0000cea0


	//   ....[101]....
        /*0630*/ 	.word	0x0000d710


	//   ....[102]....
        /*0634*/ 	.word	0x0000d740


	//   ....[103]....
        /*0638*/ 	.word	0x0000d890


	//   ....[104]....
        /*063c*/ 	.word	0x0000d8b0


	//   ....[105]....
        /*0640*/ 	.word	0x0000d9f0


	//   ....[106]....
        /*0644*/ 	.word	0x0000da10


	//   ....[107]....
        /*0648*/ 	.word	0x0000db60


	//   ....[108]....
        /*064c*/ 	.word	0x0000db80


	//   ....[109]....
        /*0650*/ 	.word	0x0000e4b0


	//   ....[110]....
        /*0654*/ 	.word	0x0000e4e0


	//   ....[111]....
        /*0658*/ 	.word	0x0000e630


	//   ....[112]....
        /*065c*/ 	.word	0x0000e650


	//   ....[113]....
        /*0660*/ 	.word	0x0000e790


	//   ....[114]....
        /*0664*/ 	.word	0x0000e7b0


	//   ....[115]....
        /*0668*/ 	.word	0x0000e900


	//   ....[116]....
        /*066c*/ 	.word	0x0000e920


	//   ....[117]....
        /*0670*/ 	.word	0x0000eaf0


	//   ....[118]....
        /*0674*/ 	.word	0x0000ec90


	//   ....[119]....
        /*0678*/ 	.word	0x0000ecc0


	//   ....[120]....
        /*067c*/ 	.word	0x0000ecf0


	//   ....[121]....
        /*0680*/ 	.word	0x0000ed20


	//   ....[122]....
        /*0684*/ 	.word	0x0000ed50


	//   ....[123]....
        /*0688*/ 	.word	0x0000ed90


	//   ....[124]....
        /*068c*/ 	.word	0x0000eee0


	//   ....[125]....
        /*0690*/ 	.word	0x0000ef10


	//   ....[126]....
        /*0694*/ 	.word	0x0000ef40


	//   ....[127]....
        /*0698*/ 	.word	0x0000ef70


	//   ....[128]....
        /*069c*/ 	.word	0x0000efa0


	//   ....[129]....
        /*06a0*/ 	.word	0x0000efe0


	//   ....[130]....
        /*06a4*/ 	.word	0x0000f070


	//   ....[131]....
        /*06a8*/ 	.word	0x0000f0d0


	//   ....[132]....
        /*06ac*/ 	.word	0x0000f170


	//   ....[133]....
        /*06b0*/ 	.word	0x00010ea0


	//   ....[134]....
        /*06b4*/ 	.word	0x00010ee0


	//   ....[135]....
        /*06b8*/ 	.word	0x00010f90


	//   ....[136]....
        /*06bc*/ 	.word	0x00010fa0


	//   ....[137]....
        /*06c0*/ 	.word	0x00011010


	//   ....[138]....
        /*06c4*/ 	.word	0x00011020


	//   ....[139]....
        /*06c8*/ 	.word	0x00011030


	//   ....[140]....
        /*06cc*/ 	.word	0x000110b0


	//   ....[141]....
        /*06d0*/ 	.word	0x000113f0


	//   ....[142]....
        /*06d4*/ 	.word	0x00011410


	//   ....[143]....
        /*06d8*/ 	.word	0x00011450


	//   ....[144]....
        /*06dc*/ 	.word	0x00011480


	//   ....[145]....
        /*06e0*/ 	.word	0x000114d0


	//   ....[146]....
        /*06e4*/ 	.word	0x00011500


	//   ....[147]....
        /*06e8*/ 	.word	0x00011520


	//   ....[148]....
        /*06ec*/ 	.word	0x00011560


	//   ....[149]....
        /*06f0*/ 	.word	0x00011c60


	//   ....[150]....
        /*06f4*/ 	.word	0x00011c90


	//   ....[151]....
        /*06f8*/ 	.word	0x00011cf0


	//   ....[152]....
        /*06fc*/ 	.word	0x00011d40


	//   ....[153]....
        /*0700*/ 	.word	0x00011d90


	//   ....[154]....
        /*0704*/ 	.word	0x00011de0


	//   ....[155]....
        /*0708*/ 	.word	0x00011e30


	//   ....[156]....
        /*070c*/ 	.word	0x00011e80


	//   ....[157]....
        /*0710*/ 	.word	0x00011ed0


	//   ....[158]....
        /*0714*/ 	.word	0x00011f20


	//   ....[159]....
        /*0718*/ 	.word	0x00011f70


	//   ....[160]....
        /*071c*/ 	.word	0x00011fc0


	//   ....[161]....
        /*0720*/ 	.word	0x00012010


	//   ....[162]....
        /*0724*/ 	.word	0x00012050


	//   ....[163]....
        /*0728*/ 	.word	0x00012070


	//   ....[164]....
        /*072c*/ 	.word	0x000120b0


	//   ....[165]....
        /*0730*/ 	.word	0x00012810


	//   ....[166]....
        /*0734*/ 	.word	0x00012830


	//   ....[167]....
        /*0738*/ 	.word	0x00012890


	//   ....[168]....
        /*073c*/ 	.word	0x000128a0


	//   ....[169]....
        /*0740*/ 	.word	0x000128f0


	//   ....[170]....
        /*0744*/ 	.word	0x00012900


	//   ....[171]....
        /*0748*/ 	.word	0x00012910


	//   ....[172]....
        /*074c*/ 	.word	0x00012960


	//   ....[173]....
        /*0750*/ 	.word	0x00012c90


	//   ....[174]....
        /*0754*/ 	.word	0x00012ca0


	//   ....[175]....
        /*0758*/ 	.word	0x00012cb0


	//   ....[176]....
        /*075c*/ 	.word	0x00012d00


	//   ....[177]....
        /*0760*/ 	.word	0x00012d10


	//   ....[178]....
        /*0764*/ 	.word	0x00012d60


	//   ....[179]....
        /*0768*/ 	.word	0x00012d70


	//   ....[180]....
        /*076c*/ 	.word	0x00012d80


	//   ....[181]....
        /*0770*/ 	.word	0x00013f00


	//   ....[182]....
        /*0774*/ 	.word	0x00013f30


	//   ....[183]....
        /*0778*/ 	.word	0x00013f60


	//   ....[184]....
        /*077c*/ 	.word	0x00013f80


	//   ....[185]....
        /*0780*/ 	.word	0x00013fb0


	//   ....[186]....
        /*0784*/ 	.word	0x00013fe0


	//   ....[187]....
        /*0788*/ 	.word	0x00014010


	//   ....[188]....
        /*078c*/ 	.word	0x00014020


	//   ....[189]....
        /*0790*/ 	.word	0x00014150


	//   ....[190]....
        /*0794*/ 	.word	0x00014180


	//   ....[191]....
        /*0798*/ 	.word	0x000141b0


	//   ....[192]....
        /*079c*/ 	.word	0x000141e0


	//   ....[193]....
        /*07a0*/ 	.word	0x00014210


	//   ....[194]....
        /*07a4*/ 	.word	0x00014250


	//   ....[195]....
        /*07a8*/ 	.word	0x00014300


	//   ....[196]....
        /*07ac*/ 	.word	0x00014370


	//   ....[197]....
        /*07b0*/ 	.word	0x00014410


	//   ....[198]....
        /*07b4*/ 	.word	0x00014a70


	//   ....[199]....
        /*07b8*/ 	.word	0x00015150


	//   ....[200]....
        /*07bc*/ 	.word	0x00015230


	//   ....[201]....
        /*07c0*/ 	.word	0x00015300


	//   ....[202]....
        /*07c4*/ 	.word	0x000153d0


	//   ....[203]....
        /*07c8*/ 	.word	0x00015480


	//   ....[204]....
        /*07cc*/ 	.word	0x000154e0


	//   ....[205]....
        /*07d0*/ 	.word	0x000155c0


	//   ....[206]....
        /*07d4*/ 	.word	0x00015620


	//   ....[207]....
        /*07d8*/ 	.word	0x000156f0


	//   ....[208]....
        /*07dc*/ 	.word	0x00015830


	//   ....[209]....
        /*07e0*/ 	.word	0x000158c0


	//   ....[210]....
        /*07e4*/ 	.word	0x00015990


	//   ....[211]....
        /*07e8*/ 	.word	0x00015a30


	//   ....[212]....
        /*07ec*/ 	.word	0x00015ab0


	//   ....[213]....
        /*07f0*/ 	.word	0x00015b60


	//   ....[214]....
        /*07f4*/ 	.word	0x00015be0


	//   ....[215]....
        /*07f8*/ 	.word	0x00015c90


	//   ....[216]....
        /*07fc*/ 	.word	0x00015d30


	//   ....[217]....
        /*0800*/ 	.word	0x00015da0


	//   ....[218]....
        /*0804*/ 	.word	0x00015e20


	//   ....[219]....
        /*0808*/ 	.word	0x00015ee0


	//   ....[220]....
        /*080c*/ 	.word	0x00015f60


	//   ....[221]....
        /*0810*/ 	.word	0x00016030


	//   ....[222]....
        /*0814*/ 	.word	0x000160b0


	//   ....[223]....
        /*0818*/ 	.word	0x00016180


	//   ....[224]....
        /*081c*/ 	.word	0x00016200


	//   ....[225]....
        /*0820*/ 	.word	0x000162d0


	//   ....[226]....
        /*0824*/ 	.word	0x00016350


	//   ....[227]....
        /*0828*/ 	.word	0x00016420


	//   ....[228]....
        /*082c*/ 	.word	0x000164a0


	//   ....[229]....
        /*0830*/ 	.word	0x00016560


	//   ....[230]....
        /*0834*/ 	.word	0x000165e0


	//   ....[231]....
        /*0838*/ 	.word	0x00016690


	//   ....[232]....
        /*083c*/ 	.word	0x000167c0


	//   ....[233]....
        /*0840*/ 	.word	0x00016860


	//   ....[234]....
        /*0844*/ 	.word	0x000168c0


	//   ....[235]....
        /*0848*/ 	.word	0x00016980


	//   ....[236]....
        /*084c*/ 	.word	0x000169e0


	//   ....[237]....
        /*0850*/ 	.word	0x00016aa0


	//   ....[238]....
        /*0854*/ 	.word	0x00016b00


	//   ....[239]....
        /*0858*/ 	.word	0x00016bc0


	//   ....[240]....
        /*085c*/ 	.word	0x00016cb0


	//   ....[241]....
        /*0860*/ 	.word	0x00016d40


	//   ....[242]....
        /*0864*/ 	.word	0x00016da0


	//   ....[243]....
        /*0868*/ 	.word	0x00016e60


	//   ....[244]....
        /*086c*/ 	.word	0x00016ec0


	//   ....[245]....
        /*0870*/ 	.word	0x00016f80


	//   ....[246]....
        /*0874*/ 	.word	0x00016fe0


	//   ....[247]....
        /*0878*/ 	.word	0x000170a0


	//   ....[248]....
        /*087c*/ 	.word	0x000172f0


	//----- nvinfo : EIATTR_REG_RECONFIG
	.align		4
.L_456:
        /*0880*/ 	.byte	0x01, 0x54
	.zero		2


	//----- nvinfo : EIATTR_SYSCALL_OFFSETS
	.align		4
        /*0884*/ 	.byte	0x04, 0x46
        /*0886*/ 	.short	(.L_458 - .L_457)


	//   ....[0]....
.L_457:
        /*0888*/ 	.word	0x00002030


	//   ....[1]....
        /*088c*/ 	.word	0x00010470


	//   ....[2]....
        /*0890*/ 	.word	0x000105e0


	//   ....[3]....
        /*0894*/ 	.word	0x00010730


	//   ....[4]....
        /*0898*/ 	.word	0x00010870


	//   ....[5]....
        /*089c*/ 	.word	0x000118b0


	//----- nvinfo : EIATTR_MBARRIER_INSTR_OFFSETS
	.align		4
.L_458:
        /*08a0*/ 	.byte	0x04, 0x39
        /*08a2*/ 	.short	(.L_460 - .L_459)


	//   ....[0]....
.L_459:
        /*08a4*/ 	.word	0x00000180
        /*08a8*/ 	.word	0x000000ff
        /*08ac*/ 	.word	0x00028400
        /*08b0*/ 	.short	0x0100
        /*08b2*/ 	.byte	0x08
	.zero		1


	//   ....[1]....
        /*08b4*/ 	.word	0x00000190
        /*08b8*/ 	.word	0x000000ff
        /*08bc*/ 	.word	0x00028420
        /*08c0*/ 	.short	0x0100
        /*08c2*/ 	.byte	0x08
	.zero		1


	//   ....[2]....
        /*08c4*/ 	.word	0x00000280
        /*08c8*/ 	.word	0x000000ff
        /*08cc*/ 	.word	0x00028430
        /*08d0*/ 	.short	0x0100
        /*08d2*/ 	.byte	0x08
	.zero		1


	//   ....[3]....
        /*08d4*/ 	.word	0x00000290
        /*08d8*/ 	.word	0x000000ff
        /*08dc*/ 	.word	0x00028440
        /*08e0*/ 	.short	0x0100
        /*08e2*/ 	.byte	0x08
	.zero		1


	//   ....[4]....
        /*08e4*/ 	.word	0x000002a0
        /*08e8*/ 	.word	0x000000ff
        /*08ec*/ 	.word	0x00028438
        /*08f0*/ 	.short	0x0100
        /*08f2*/ 	.byte	0x08
	.zero		1


	//   ....[5]....
        /*08f4*/ 	.word	0x000002b0
        /*08f8*/ 	.word	0x000000ff
        /*08fc*/ 	.word	0x00028448
        /*0900*/ 	.short	0x0100
        /*0902*/ 	.byte	0x08
	.zero		1


	//   ....[6]....
        /*0904*/ 	.word	0x000003e0
        /*0908*/ 	.word	0x000000ff
        /*090c*/ 	.word	0x00028450
        /*0910*/ 	.short	0x0100
        /*0912*/ 	.byte	0x08
	.zero		1


	//   ....[7]....
        /*0914*/ 	.word	0x000003f0
        /*0918*/ 	.word	0x000000ff
        /*091c*/ 	.word	0x00028460
        /*0920*/ 	.short	0x0100
        /*0922*/ 	.byte	0x08
	.zero		1


	//   ....[8]....
        /*0924*/ 	.word	0x00000400
        /*0928*/ 	.word	0x000000ff
        /*092c*/ 	.word	0x00028458
        /*0930*/ 	.short	0x0100
        /*0932*/ 	.byte	0x08
	.zero		1


	//   ....[9]....
        /*0934*/ 	.word	0x00000410
        /*0938*/ 	.word	0x000000ff
        /*093c*/ 	.word	0x00028468
        /*0940*/ 	.short	0x0100
        /*0942*/ 	.byte	0x08
	.zero		1


	//   ....[10]....
        /*0944*/ 	.word	0x00000500
        /*0948*/ 	.word	0x000000ff
        /*094c*/ 	.word	0x00028470
        /*0950*/ 	.short	0x0100
        /*0952*/ 	.byte	0x06
	.zero		1


	//   ....[11]....
        /*0954*/ 	.word	0x00000510
        /*0958*/ 	.word	0x000000ff
        /*095c*/ 	.word	0x00028480
        /*0960*/ 	.short	0x0100
        /*0962*/ 	.byte	0x06
	.zero		1


	//   ....[12]....
        /*0964*/ 	.word	0x00000520
        /*0968*/ 	.word	0x000000ff
        /*096c*/ 	.word	0x00028478
        /*0970*/ 	.short	0x0100
        /*0972*/ 	.byte	0x06
	.zero		1


	//   ....[13]....
        /*0974*/ 	.word	0x00000530
        /*0978*/ 	.word	0x000000ff
        /*097c*/ 	.word	0x00028488
        /*0980*/ 	.short	0x0100
        /*0982*/ 	.byte	0x06
	.zero		1


	//   ....[14]....
        /*0984*/ 	.word	0x00000660
        /*0988*/ 	.word	0x000000ff
        /*098c*/ 	.word	0x00028490
        /*0990*/ 	.short	0x0100
        /*0992*/ 	.byte	0x08
	.zero		1


	//   ....[15]....
        /*0994*/ 	.word	0x00000670
        /*0998*/ 	.word	0x000000ff
        /*099c*/ 	.word	0x000284a0
        /*09a0*/ 	.short	0x0100
        /*09a2*/ 	.byte	0x08
	.zero		1


	//   ....[16]....
        /*09a4*/ 	.word	0x00000680
        /*09a8*/ 	.word	0x000000ff
        /*09ac*/ 	.word	0x00028498
        /*09b0*/ 	.short	0x0100
        /*09b2*/ 	.byte	0x08
	.zero		1


	//   ....[17]....
        /*09b4*/ 	.word	0x00000690
        /*09b8*/ 	.word	0x000000ff
        /*09bc*/ 	.word	0x000284a8
        /*09c0*/ 	.short	0x0100
        /*09c2*/ 	.byte	0x08
	.zero		1


	//   ....[18]....
        /*09c4*/ 	.word	0x000007e0
        /*09c8*/ 	.word	0x000000ff
        /*09cc*/ 	.word	0x000284b0
        /*09d0*/ 	.short	0x0100
        /*09d2*/ 	.byte	0x08
	.zero		1


	//   ....[19]....
        /*09d4*/ 	.word	0x000007f0
        /*09d8*/ 	.word	0x000000ff
        /*09dc*/ 	.word	0x000284c0
        /*09e0*/ 	.short	0x0100
        /*09e2*/ 	.byte	0x08
	.zero		1


	//   ....[20]....
        /*09e4*/ 	.word	0x00000800
        /*09e8*/ 	.word	0x000000ff
        /*09ec*/ 	.word	0x000284b8
        /*09f0*/ 	.short	0x0100
        /*09f2*/ 	.byte	0x08
	.zero		1


	//   ....[21]....
        /*09f4*/ 	.word	0x00000810
        /*09f8*/ 	.word	0x000000ff
        /*09fc*/ 	.word	0x000284c8
        /*0a00*/ 	.short	0x0100
        /*0a02*/ 	.byte	0x08
	.zero		1


	//   ....[22]....
        /*0a04*/ 	.word	0x000020a0
        /*0a08*/ 	.word	0x000000ff
        /*0a0c*/ 	.word	0x00028400
        /*0a10*/ 	.short	0x010a
        /*0a12*/ 	.byte	0x35
	.zero		1


	//   ....[23]....
        /*0a14*/ 	.word	0x00002170
        /*0a18*/ 	.word	0x000000ff
        /*0a1c*/ 	.word	0x00028430
        /*0a20*/ 	.short	0x010a
        /*0a22*/ 	.byte	0x3a
	.zero		1


	//   ....[24]....
        /*0a24*/ 	.word	0x000021b0
        /*0a28*/ 	.word	0x000000ff
        /*0a2c*/ 	.word	0x00028430
        /*0a30*/ 	.short	0x010a
        /*0a32*/ 	.byte	0x3a
	.zero		1


	//   ....[25]....
        /*0a34*/ 	.word	0x00002750
        /*0a38*/ 	.word	0x000000ff
        /*0a3c*/ 	.word	0x00000000
        /*0a40*/ 	.short	0x0101
        /*0a42*/ 	.byte	0x06
	.zero		1


	//   ....[26]....
        /*0a44*/ 	.word	0x00003da0
        /*0a48*/ 	.word	0x000000ff
        /*0a4c*/ 	.word	0x00028450
        /*0a50*/ 	.short	0x010a
        /*0a52*/ 	.byte	0x3a
	.zero		1


	//   ....[27]....
        /*0a54*/ 	.word	0x00003de0
        /*0a58*/ 	.word	0x000000ff
        /*0a5c*/ 	.word	0x00028450
        /*0a60*/ 	.short	0x010a
        /*0a62*/ 	.byte	0x3a
	.zero		1


	//   ....[28]....
        /*0a64*/ 	.word	0x00003fd0
        /*0a68*/ 	.word	0x000000ff
        /*0a6c*/ 	.word	0x00000000
        /*0a70*/ 	.short	0x0101
        /*0a72*/ 	.byte	0x3a
	.zero		1


	//   ....[29]....
        /*0a74*/ 	.word	0x000042d0
        /*0a78*/ 	.word	0x000000ff
        /*0a7c*/ 	.word	0x00028430
        /*0a80*/ 	.short	0x010a
        /*0a82*/ 	.byte	0x3b
	.zero		1


	//   ....[30]....
        /*0a84*/ 	.word	0x00004310
        /*0a88*/ 	.word	0x000000ff
        /*0a8c*/ 	.word	0x00028430
        /*0a90*/ 	.short	0x010a
        /*0a92*/ 	.byte	0x3b
	.zero		1


	//   ....[31]....
        /*0a94*/ 	.word	0x00004730
        /*0a98*/ 	.word	0x000000ff
        /*0a9c*/ 	.word	0x00000000
        /*0aa0*/ 	.short	0x0101
        /*0aa2*/ 	.byte	0x06
	.zero		1


	//   ....[32]....
        /*0aa4*/ 	.word	0x000063a0
        /*0aa8*/ 	.word	0x000000ff
        /*0aac*/ 	.word	0x00028450
        /*0ab0*/ 	.short	0x010a
        /*0ab2*/ 	.byte	0x3b
	.zero		1


	//   ....[33]....
        /*0ab4*/ 	.word	0x000063f0
        /*0ab8*/ 	.word	0x000000ff
        /*0abc*/ 	.word	0x00028450
        /*0ac0*/ 	.short	0x010a
        /*0ac2*/ 	.byte	0x3b
	.zero		1


	//   ....[34]....
        /*0ac4*/ 	.word	0x00006550
        /*0ac8*/ 	.word	0x000000ff
        /*0acc*/ 	.word	0x00000000
        /*0ad0*/ 	.short	0x0101
        /*0ad2*/ 	.byte	0x3b
	.zero		1


	//   ....[35]....
        /*0ad4*/ 	.word	0x00006900
        /*0ad8*/ 	.word	0x000000ff
        /*0adc*/ 	.word	0x00028430
        /*0ae0*/ 	.short	0x010a
        /*0ae2*/ 	.byte	0x38
	.zero		1


	//   ....[36]....
        /*0ae4*/ 	.word	0x00006940
        /*0ae8*/ 	.word	0x000000ff
        /*0aec*/ 	.word	0x00028430
        /*0af0*/ 	.short	0x010a
        /*0af2*/ 	.byte	0x38
	.zero		1


	//   ....[37]....
        /*0af4*/ 	.word	0x00006ca0
        /*0af8*/ 	.word	0x000000ff
        /*0afc*/ 	.word	0x00000000
        /*0b00*/ 	.short	0x0101
        /*0b02*/ 	.byte	0x06
	.zero		1


	//   ....[38]....
        /*0b04*/ 	.word	0x00007eb0
        /*0b08*/ 	.word	0x000000ff
        /*0b0c*/ 	.word	0x00028450
        /*0b10*/ 	.short	0x010a
        /*0b12*/ 	.byte	0x38
	.zero		1


	//   ....[39]....
        /*0b14*/ 	.word	0x00007f00
        /*0b18*/ 	.word	0x000000ff
        /*0b1c*/ 	.word	0x00028450
        /*0b20*/ 	.short	0x010a
        /*0b22*/ 	.byte	0x38
	.zero		1


	//   ....[40]....
        /*0b24*/ 	.word	0x00008040
        /*0b28*/ 	.word	0x000000ff
        /*0b2c*/ 	.word	0x00000000
        /*0b30*/ 	.short	0x0101
        /*0b32*/ 	.byte	0x38
	.zero		1


	//   ....[41]....
        /*0b34*/ 	.word	0x000081a0
        /*0b38*/ 	.word	0x000000ff
        /*0b3c*/ 	.word	0x00028430
        /*0b40*/ 	.short	0x010a
        /*0b42*/ 	.byte	0x3b
	.zero		1


	//   ....[42]....
        /*0b44*/ 	.word	0x000081e0
        /*0b48*/ 	.word	0x000000ff
        /*0b4c*/ 	.word	0x00028430
        /*0b50*/ 	.short	0x010a
        /*0b52*/ 	.byte	0x3b
	.zero		1


	//   ....[43]....
        /*0b54*/ 	.word	0x000085f0
        /*0b58*/ 	.word	0x000000ff
        /*0b5c*/ 	.word	0x00000000
        /*0b60*/ 	.short	0x0101
        /*0b62*/ 	.byte	0x06
	.zero		1


	//   ....[44]....
        /*0b64*/ 	.word	0x0000a260
        /*0b68*/ 	.word	0x000000ff
        /*0b6c*/ 	.word	0x00028450
        /*0b70*/ 	.short	0x010a
        /*0b72*/ 	.byte	0x3b
	.zero		1


	//   ....[45]....
        /*0b74*/ 	.word	0x0000a2b0
        /*0b78*/ 	.word	0x000000ff
        /*0b7c*/ 	.word	0x00028450
        /*0b80*/ 	.short	0x010a
        /*0b82*/ 	.byte	0x3b
	.zero		1


	//   ....[46]....
        /*0b84*/ 	.word	0x0000a410
        /*0b88*/ 	.word	0x000000ff
        /*0b8c*/ 	.word	0x00000000
        /*0b90*/ 	.short	0x0101
        /*0b92*/ 	.byte	0x3b
	.zero		1


	//   ....[47]....
        /*0b94*/ 	.word	0x0000d730
        /*0b98*/ 	.word	0x000000ff
        /*0b9c*/ 	.word	0x00000000
        /*0ba0*/ 	.short	0x0101
        /*0ba2*/ 	.byte	0x06
	.zero		1


	//   ....[48]....
        /*0ba4*/ 	.word	0x00010cc0
        /*0ba8*/ 	.word	0x00000000
        /*0bac*/ 	.word	0x00028480
        /*0bb0*/ 	.short	0x010a
        /*0bb2*/ 	.byte	0x3f
	.zero		1


	//   ....[49]....
        /*0bb4*/ 	.word	0x00011160
        /*0bb8*/ 	.word	0x00000000
        /*0bbc*/ 	.word	0x00028470
        /*0bc0*/ 	.short	0x0107
        /*0bc2*/ 	.byte	0x3f
	.zero		1


	//   ....[50]....
        /*0bc4*/ 	.word	0x00011220
        /*0bc8*/ 	.word	0x00000000
        /*0bcc*/ 	.word	0x00028470
        /*0bd0*/ 	.short	0x0101
        /*0bd2*/ 	.byte	0x3f
	.zero		1


	//   ....[51]....
        /*0bd4*/ 	.word	0x00011250
        /*0bd8*/ 	.word	0x00000000
        /*0bdc*/ 	.word	0x00028440
        /*0be0*/ 	.short	0x010a
        /*0be2*/ 	.byte	0x3f
	.zero		1


	//   ....[52]....
        /*0be4*/ 	.word	0x00011620
        /*0be8*/ 	.word	0x00000000
        /*0bec*/ 	.word	0x00028430
        /*0bf0*/ 	.short	0x0107
        /*0bf2*/ 	.byte	0x3f
	.zero		1


	//   ....[53]....
        /*0bf4*/ 	.word	0x000116e0
        /*0bf8*/ 	.word	0x00000000
        /*0bfc*/ 	.word	0x00028430
        /*0c00*/ 	.short	0x0101
        /*0c02*/ 	.byte	0x3f
	.zero		1


	//   ....[54]....
        /*0c04*/ 	.word	0x000121a0
        /*0c08*/ 	.word	0x00000016
        /*0c0c*/ 	.word	0x00028400
        /*0c10*/ 	.short	0x0107
        /*0c12*/ 	.byte	0x3f
	.zero		1


	//   ....[55]....
        /*0c14*/ 	.word	0x000122a0
        /*0c18*/ 	.word	0x00000016
        /*0c1c*/ 	.word	0x00028400
        /*0c20*/ 	.short	0x0101
        /*0c22*/ 	.byte	0x3f
	.zero		1


	//   ....[56]....
        /*0c24*/ 	.word	0x000122c0
        /*0c28*/ 	.word	0x00000016
        /*0c2c*/ 	.word	0x00028420
        /*0c30*/ 	.short	0x010a
        /*0c32*/ 	.byte	0x3f
	.zero		1


	//   ....[57]....
        /*0c34*/ 	.word	0x00012650
        /*0c38*/ 	.word	0x00000000
        /*0c3c*/ 	.word	0x00028480
        /*0c40*/ 	.short	0x010a
        /*0c42*/ 	.byte	0x3f
	.zero		1


	//   ....[58]....
        /*0c44*/ 	.word	0x000129f0
        /*0c48*/ 	.word	0x00000000
        /*0c4c*/ 	.word	0x00028470
        /*0c50*/ 	.short	0x0107
        /*0c52*/ 	.byte	0x3f
	.zero		1


	//   ....[59]....
        /*0c54*/ 	.word	0x00012ab0
        /*0c58*/ 	.word	0x00000000
        /*0c5c*/ 	.word	0x00028470
        /*0c60*/ 	.short	0x0101
        /*0c62*/ 	.byte	0x3f
	.zero		1


	//   ....[60]....
        /*0c64*/ 	.word	0x00012ae0
        /*0c68*/ 	.word	0x00000000
        /*0c6c*/ 	.word	0x00028440
        /*0c70*/ 	.short	0x010a
        /*0c72*/ 	.byte	0x3f
	.zero		1


	//   ....[61]....
        /*0c74*/ 	.word	0x00012e50
        /*0c78*/ 	.word	0x00000000
        /*0c7c*/ 	.word	0x00028430
        /*0c80*/ 	.short	0x0107
        /*0c82*/ 	.byte	0x3f
	.zero		1


	//   ....[62]....
        /*0c84*/ 	.word	0x00012f10
        /*0c88*/ 	.word	0x00000000
        /*0c8c*/ 	.word	0x00028430
        /*0c90*/ 	.short	0x0101
        /*0c92*/ 	.byte	0x3f
	.zero		1


	//   ....[63]....
        /*0c94*/ 	.word	0x00012fa0
        /*0c98*/ 	.word	0x00000000
        /*0c9c*/ 	.word	0x00028470
        /*0ca0*/ 	.short	0x010a
        /*0ca2*/ 	.byte	0x3f
	.zero		1


	//   ....[64]....
        /*0ca4*/ 	.word	0x00013030
        /*0ca8*/ 	.word	0x00000000
        /*0cac*/ 	.word	0x00028460
        /*0cb0*/ 	.short	0x010a
        /*0cb2*/ 	.byte	0x3f
	.zero		1


	//   ....[65]....
        /*0cb4*/ 	.word	0x000134f0
        /*0cb8*/ 	.word	0x00000000
        /*0cbc*/ 	.word	0x00028450
        /*0cc0*/ 	.short	0x0101
        /*0cc2*/ 	.byte	0x3f
	.zero		1


	//   ....[66]....
        /*0cc4*/ 	.word	0x00013570
        /*0cc8*/ 	.word	0x00000003
        /*0ccc*/ 	.word	0x00000000
        /*0cd0*/ 	.short	0x0101
        /*0cd2*/ 	.byte	0x3f
	.zero		1


	//   ....[67]....
        /*0cd4*/ 	.word	0x00013730
        /*0cd8*/ 	.word	0x00000002
        /*0cdc*/ 	.word	0x00028470
        /*0ce0*/ 	.short	0x010a
        /*0ce2*/ 	.byte	0x3f
	.zero		1


	//   ....[68]....
        /*0ce4*/ 	.word	0x000137b0
        /*0ce8*/ 	.word	0x00000002
        /*0cec*/ 	.word	0x00028460
        /*0cf0*/ 	.short	0x010a
        /*0cf2*/ 	.byte	0x3f
	.zero		1


	//   ....[69]....
        /*0cf4*/ 	.word	0x00013c80
        /*0cf8*/ 	.word	0x00000002
        /*0cfc*/ 	.word	0x00028450
        /*0d00*/ 	.short	0x0101
        /*0d02*/ 	.byte	0x3f
	.zero		1


	//   ....[70]....
        /*0d04*/ 	.word	0x00013d00
        /*0d08*/ 	.word	0x00000003
        /*0d0c*/ 	.word	0x00000000
        /*0d10*/ 	.short	0x0101
        /*0d12*/ 	.byte	0x3f
	.zero		1


	//   ....[71]....
        /*0d14*/ 	.word	0x000149f0
        /*0d18*/ 	.word	0x00000005
        /*0d1c*/ 	.word	0x00028420
        /*0d20*/ 	.short	0x010a
        /*0d22*/ 	.byte	0x3f
	.zero		1


	//   ....[72]....
        /*0d24*/ 	.word	0x00014b70
        /*0d28*/ 	.word	0x00000003
        /*0d2c*/ 	.word	0x00028440
        /*0d30*/ 	.short	0x010a
        /*0d32*/ 	.byte	0x3f
	.zero		1


	//   ....[73]....
        /*0d34*/ 	.word	0x00014c10
        /*0d38*/ 	.word	0x00000017
        /*0d3c*/ 	.word	0x00028440
        /*0d40*/ 	.short	0x010a
        /*0d42*/ 	.byte	0x3f
	.zero		1


	//   ....[74]....
        /*0d44*/ 	.word	0x00014c50
        /*0d48*/ 	.word	0x00000003
        /*0d4c*/ 	.word	0x00028460
        /*0d50*/ 	.short	0x010a
        /*0d52*/ 	.byte	0x3f
	.zero		1


	//   ....[75]....
        /*0d54*/ 	.word	0x00014c90
        /*0d58*/ 	.word	0x00000017
        /*0d5c*/ 	.word	0x00028460
        /*0d60*/ 	.short	0x010a
        /*0d62*/ 	.byte	0x3f
	.zero		1


	//   ....[76]....
        /*0d64*/ 	.word	0x00014cd0
        /*0d68*/ 	.word	0x00000003
        /*0d6c*/ 	.word	0x00028480
        /*0d70*/ 	.short	0x010a
        /*0d72*/ 	.byte	0x3f
	.zero		1


	//   ....[77]....
        /*0d74*/ 	.word	0x00014d10
        /*0d78*/ 	.word	0x00000017
        /*0d7c*/ 	.word	0x00028480
        /*0d80*/ 	.short	0x010a
        /*0d82*/ 	.byte	0x3f
	.zero		1


	//   ....[78]....
        /*0d84*/ 	.word	0x00014d80
        /*0d88*/ 	.word	0x00000003
        /*0d8c*/ 	.word	0x00028400
        /*0d90*/ 	.short	0x010a
        /*0d92*/ 	.byte	0x3f
	.zero		1


	//   ....[79]....
        /*0d94*/ 	.word	0x00014de0
        /*0d98*/ 	.word	0x00000003
        /*0d9c*/ 	.word	0x00028430
        /*0da0*/ 	.short	0x010a
        /*0da2*/ 	.byte	0x3f
	.zero		1


	//   ....[80]....
        /*0da4*/ 	.word	0x00014e40
        /*0da8*/ 	.word	0x00000009
        /*0dac*/ 	.word	0x00028450
        /*0db0*/ 	.short	0x010a
        /*0db2*/ 	.byte	0x3f
	.zero		1


	//   ....[81]....
        /*0db4*/ 	.word	0x00014ea0
        /*0db8*/ 	.word	0x00000000
        /*0dbc*/ 	.word	0x00028430
        /*0dc0*/ 	.short	0x010a
        /*0dc2*/ 	.byte	0x3f
	.zero		1


	//   ....[82]....
        /*0dc4*/ 	.word	0x00014f00
        /*0dc8*/ 	.word	0x0000000a
        /*0dcc*/ 	.word	0x00028450
        /*0dd0*/ 	.short	0x010a
        /*0dd2*/ 	.byte	0x3f
	.zero		1


	//   ....[83]....
        /*0dd4*/ 	.word	0x00014f60
        /*0dd8*/ 	.word	0x00000000
        /*0ddc*/ 	.word	0x00028430
        /*0de0*/ 	.short	0x010a
        /*0de2*/ 	.byte	0x3f
	.zero		1


	//   ....[84]....
        /*0de4*/ 	.word	0x00014fc0
        /*0de8*/ 	.word	0x0000000a
        /*0dec*/ 	.word	0x00028450
        /*0df0*/ 	.short	0x010a
        /*0df2*/ 	.byte	0x3f
	.zero		1


	//   ....[85]....
        /*0df4*/ 	.word	0x00015020
        /*0df8*/ 	.word	0x00000000
        /*0dfc*/ 	.word	0x00028430
        /*0e00*/ 	.short	0x010a
        /*0e02*/ 	.byte	0x3f
	.zero		1


	//   ....[86]....
        /*0e04*/ 	.word	0x00015080
        /*0e08*/ 	.word	0x0000000a
        /*0e0c*/ 	.word	0x00028450
        /*0e10*/ 	.short	0x010a
        /*0e12*/ 	.byte	0x3f
	.zero		1


	//   ....[87]....
        /*0e14*/ 	.word	0x00015180
        /*0e18*/ 	.word	0x00000000
        /*0e1c*/ 	.word	0x00028480
        /*0e20*/ 	.short	0x010a
        /*0e22*/ 	.byte	0x3f
	.zero		1


	//   ....[88]....
        /*0e24*/ 	.word	0x00015780
        /*0e28*/ 	.word	0x00000000
        /*0e2c*/ 	.word	0x00028440
        /*0e30*/ 	.short	0x010a
        /*0e32*/ 	.byte	0x3f
	.zero		1


	//   ....[89]....
        /*0e34*/ 	.word	0x000166c0
        /*0e38*/ 	.word	0x00000016
        /*0e3c*/ 	.word	0x00028420
        /*0e40*/ 	.short	0x010a
        /*0e42*/ 	.byte	0x3f
	.zero		1


	//   ....[90]....
        /*0e44*/ 	.word	0x00016710
        /*0e48*/ 	.word	0x00000000
        /*0e4c*/ 	.word	0x00028480
        /*0e50*/ 	.short	0x010a
        /*0e52*/ 	.byte	0x3f
	.zero		1


	//   ....[91]....
        /*0e54*/ 	.word	0x00016c00
        /*0e58*/ 	.word	0x00000000
        /*0e5c*/ 	.word	0x00028440
        /*0e60*/ 	.short	0x010a
        /*0e62*/ 	.byte	0x3f
	.zero		1


	//   ....[92]....
        /*0e64*/ 	.word	0x000170d0
        /*0e68*/ 	.word	0x00000000
        /*0e6c*/ 	.word	0x00028470
        /*0e70*/ 	.short	0x010a
        /*0e72*/ 	.byte	0x3f
	.zero		1


	//   ....[93]....
        /*0e74*/ 	.word	0x00017120
        /*0e78*/ 	.word	0x00000000
        /*0e7c*/ 	.word	0x00028460
        /*0e80*/ 	.short	0x010a
        /*0e82*/ 	.byte	0x3f
	.zero		1


	//   ....[94]....
        /*0e84*/ 	.word	0x00017170
        /*0e88*/ 	.word	0x00000002
        /*0e8c*/ 	.word	0x00028470
        /*0e90*/ 	.short	0x010a
        /*0e92*/ 	.byte	0x3f
	.zero		1


	//   ....[95]....
        /*0e94*/ 	.word	0x000171c0
        /*0e98*/ 	.word	0x00000002
        /*0e9c*/ 	.word	0x00028460
        /*0ea0*/ 	.short	0x010a
        /*0ea2*/ 	.byte	0x3f
	.zero		1


	//   ....[96]....
        /*0ea4*/ 	.word	0x00017210
        /*0ea8*/ 	.word	0x00000005
        /*0eac*/ 	.word	0x00028420
        /*0eb0*/ 	.short	0x010a
        /*0eb2*/ 	.byte	0x3f
	.zero		1


	//   ....[97]....
        /*0eb4*/ 	.word	0x000173b0
        /*0eb8*/ 	.word	0x00000003
        /*0ebc*/ 	.word	0x00028440
        /*0ec0*/ 	.short	0x010a
        /*0ec2*/ 	.byte	0x3f
	.zero		1


	//   ....[98]....
        /*0ec4*/ 	.word	0x00017400
        /*0ec8*/ 	.word	0x00000017
        /*0ecc*/ 	.word	0x00028440
        /*0ed0*/ 	.short	0x010a
        /*0ed2*/ 	.byte	0x3f
	.zero		1


	//   ....[99]....
        /*0ed4*/ 	.word	0x00017450
        /*0ed8*/ 	.word	0x00000003
        /*0edc*/ 	.word	0x00028460
        /*0ee0*/ 	.short	0x010a
        /*0ee2*/ 	.byte	0x3f
	.zero		1


	//   ....[100]....
        /*0ee4*/ 	.word	0x000174a0
        /*0ee8*/ 	.word	0x00000017
        /*0eec*/ 	.word	0x00028460
        /*0ef0*/ 	.short	0x010a
        /*0ef2*/ 	.byte	0x3f
	.zero		1


	//   ....[101]....
        /*0ef4*/ 	.word	0x000174f0
        /*0ef8*/ 	.word	0x00000003
        /*0efc*/ 	.word	0x00028480
        /*0f00*/ 	.short	0x010a
        /*0f02*/ 	.byte	0x3f
	.zero		1


	//----- nvinfo : EIATTR_NUM_MBARRIERS
	.align		4
.L_460:
        /*0f04*/ 	.byte	0x03, 0x38
        /*0f06*/ 	.short	0x0016


	//----- nvinfo : EIATTR_EXIT_INSTR_OFFSETS
	.align		4
        /*0f08*/ 	.byte	0x04, 0x1c
        /*0f0a*/ 	.short	(.L_462 - .L_461)


	//   ....[0]....
.L_461:
        /*0f0c*/ 	.word	0x000009c0


	//   ....[1]....
        /*0f10*/ 	.word	0x0000eaa0


	//   ....[2]....
        /*0f14*/ 	.word	0x00014d60


	//----- nvinfo : EIATTR_MAX_THREADS
	.align		4
.L_462:
        /*0f18*/ 	.byte	0x04, 0x05
        /*0f1a*/ 	.short	(.L_464 - .L_463)
.L_463:
        /*0f1c*/ 	.word	0x00000180
        /*0f20*/ 	.word	0x00000001
        /*0f24*/ 	.word	0x00000001


	//----- nvinfo : EIATTR_CRS_STACK_SIZE
	.align		4
.L_464:
        /*0f28*/ 	.byte	0x04, 0x1e
        /*0f2a*/ 	.short	(.L_466 - .L_465)
.L_465:
        /*0f2c*/ 	.word	0x00000000


	//----- nvinfo : EIATTR_CBANK_PARAM_SIZE
	.align		4
.L_466:
        /*0f30*/ 	.byte	0x03, 0x19
        /*0f32*/ 	.short	0x0af0


	//----- nvinfo : EIATTR_PARAM_CBANK
	.align		4
        /*0f34*/ 	.byte	0x04, 0x0a
        /*0f36*/ 	.short	(.L_468 - .L_467)
	.align		4
.L_467:
        /*0f38*/ 	.word	index@(.nv.constant0._ZN7cutlass13device_kernelIN5flash11enable_sm90INS1_16FlashAttnFwdSm90INS1_25CollectiveMainloopFwdSm90ILi2EN4cute5tupleIJNS5_1CILi1EEES8_S8_EEENS6_IJNS7_ILi128EEENS7_ILi64EEENS7_ILi256EEEEEELi256ENS_12float_e4m3_tEfNS_4arch4Sm90ELb0ELb1ELb0ELb1ELb1ELb0ELb0ELb1ELb0ELb1ELb0ELb0EEENS1_21CollectiveEpilogueFwdINS6_IJSA_SC_SB_EEES9_NS_10bfloat16_tESG_Li256ELb1ELb1ELb0ELb1EEENS1_36VarlenDynamicPersistentTileSchedulerILi128ELi64ELi256ELi128ELb0ELb1ELb1ELb1ELb0ELb1EEEEEEEEEvNT_6ParamsE)
        /*0f3c*/ 	.short	0x0210
        /*0f3e*/ 	.short	0x0af0


	//----- nvinfo : EIATTR_SW_WAR
	.align		4
.L_468:
        /*0f40*/ 	.byte	0x04, 0x36
        /*0f42*/ 	.short	(.L_470 - .L_469)
.L_469:
        /*0f44*/ 	.word	0x00000008
.L_470:


//--------------------- .nv.info._ZN7cutlass13device_kernelIN5flash11enable_sm90INS1_16FlashAttnFwdSm90INS1_25CollectiveMainloopFwdSm90ILi2EN4cute5tupleIJNS5_1CILi1EEES8_S8_EEENS6_IJNS7_ILi128EEENS7_ILi64EEENS7_ILi256EEEEEELi256ENS_12float_e4m3_tEfNS_4arch4Sm90ELb0ELb1ELb0ELb1ELb1ELb1ELb0ELb1ELb0ELb1ELb0ELb0EEENS1_21CollectiveEpilogueFwdINS6_IJSA_SC_SB_EEES9_NS_10bfloat16_tESG_Li256ELb1ELb1ELb0ELb1EEENS1_36VarlenDynamicPersistentTileSchedulerILi128ELi64ELi256ELi128ELb0ELb1ELb1ELb1ELb0ELb1EEEEEEEEEvNT_6ParamsE --------------------------
	.section	.nv.info._ZN7cutlass13device_kernelIN5flash11enable_sm90INS1_16FlashAttnFwdSm90INS1_25CollectiveMainloopFwdSm90ILi2EN4cute5tupleIJNS5_1CILi1EEES8_S8_EEENS6_IJNS7_ILi128EEENS7_ILi64EEENS7_ILi256EEEEEELi256ENS_12float_e4m3_tEfNS_4arch4Sm90ELb0ELb1ELb0ELb1ELb1ELb1ELb0ELb1ELb0ELb1ELb0ELb0EEENS1_21CollectiveEpilogueFwdINS6_IJSA_SC_SB_EEES9_NS_10bfloat16_tESG_Li256ELb1ELb1ELb0ELb1EEENS1_36VarlenDynamicPersistentTileSchedulerILi128ELi64ELi256ELi128ELb0ELb1ELb1ELb1ELb0ELb1EEEEEEEEEvNT_6ParamsE,"",@"SHT_CUDA_INFO"
	.sectionflags	@""
	.align	4


	//----- nvinfo : EIATTR_CUDA_API_VERSION
	.align		4
        /*0000*/ 	.byte	0x04, 0x37
        /*0002*/ 	.short	(.L_472 - .L_471)
.L_471:
        /*0004*/ 	.word	0x00000082


	//----- nvinfo : EIATTR_KPARAM_INFO
	.align		4
.L_472:
        /*0008*/ 	.byte	0x04, 0x17
        /*000a*/ 	.short	(.L_474 - .L_473)
.L_473:
        /*000c*/ 	.word	0x00000000
        /*0010*/ 	.short	0x0000
        /*0012*/ 	.short	0x0070
        /*0014*/ 	.byte	0x00, 0xf0, 0x01, 0x2a


	//----- nvinfo : EIATTR_SPARSE_MMA_MASK
	.align		4
.L_474:
        /*0018*/ 	.byte	0x03, 0x50
        /*001a*/ 	.short	0x0000


	//----- nvinfo : EIATTR_MAXREG_COUNT
	.align		4
        /*001c*/ 	.byte	0x03, 0x1b
        /*001e*/ 	.short	0x00a8


	//----- nvinfo : EIATTR_NUM_BARRIERS
	.align		4
        /*0020*/ 	.byte	0x02, 0x4c
        /*0022*/ 	.byte	0x10
	.zero		1


	//----- nvinfo : EIATTR_EXTERNS
	.align		4
        /*0024*/ 	.byte	0x04, 0x0f
        /*0026*/ 	.short	(.L_476 - .L_475)


	//   ....[0]....
	.align		4
.L_475:
        /*0028*/ 	.word	index@(__assertfail)


	//----- nvinfo : EIATTR_ANNOTATIONS
	.align		4
.L_476:
        /*002c*/ 	.byte	0x04, 0x55
        /*002e*/ 	.short	(.L_478 - .L_477)


	//   ....[0]....
.L_477:
        /* <DEDUP_REMOVED lines=24> */
        /*01a4*/ 	.byte	0x70, 0x63, 0x02, 0x00, 0x01, 0x00, 0x00, 0x00, 0x00, 0x65, 0x02, 0x00


	//----- nvinfo : EIATTR_MERCURY_ISA_VERSION
	.align		4
.L_478:
        /*01b0*/ 	.byte	0x03, 0x5f
        /*01b2*/ 	.short	0x0101


	//----- nvinfo : EIATTR_UNUSED_LOAD_BYTE_OFFSET
	.align		4
        /*01b4*/ 	.byte	0x04, 0x44
        /*01b6*/ 	.short	(.L_480 - .L_479)


	//   ....[0]....
.L_479:
        /*01b8*/ 	.word	0x00000aa0
        /*01bc*/ 	.word	0x0000fff0


	//   ....[1]....
        /*01c0*/ 	.word	0x0001b300
        /*01c4*/ 	.word	0x0000fff0


	//----- nvinfo : EIATTR_INT_WARP_WIDE_INSTR_OFFSETS
	.align		4
.L_480:
        /*01c8*/ 	.byte	0x04, 0x31
        /*01ca*/ 	.short	(.L_482 - .L_481)


	//   ....[0]....
.L_481:
        /*01cc*/ 	.word	0x00000130


	//   ....[1]....
        /*01d0*/ 	.word	0x00000170


	//   ....[2]....
        /*01d4*/ 	.word	0x000001e0


	//   ....[3]....
        /*01d8*/ 	.word	0x00021a10


	//   ....[4]....
        /*01dc*/ 	.word	0x00021aa0


	//   ....[5]....
        /*01e0*/ 	.word	0x00024f20


	//   ....[6]....
        /*01e4*/ 	.word	0x00024fb0


	//----- nvinfo : EIATTR_COOP_GROUP_MASK_REGIDS
	.align		4
.L_482:
        /*01e8*/ 	.byte	0x04, 0x29
        /*01ea*/ 	.short	(.L_484 - .L_483)


	//   ....[0]....
.L_483:
        /*01ec*/ 	.word	0xffffffff


	//   ....[1]....
        /*01f0*/ 	.word	0xffffffff


	//   ....[2]....
        /*01f4*/ 	.word	0xffffffff


	//   ....[3]....
        /*01f8*/ 	.word	0xffffffff


	//   ....[4]....
        /*01fc*/ 	.word	0xffffffff


	//   ....[5]....
        /*0200*/ 	.word	0xffffffff


	//   ....[6]....
        /*0204*/ 	.word	0xffffffff


	//   ....[7]....
        /*0208*/ 	.word	0xffffffff


	//   ....[8]....
        /*020c*/ 	.word	0xffffffff


	//   ....[9]....
        /*0210*/ 	.word	0xffffffff


	//   ....[10]....
        /*0214*/ 	.word	0xffffffff


	//   ....[11]....
        /*0218*/ 	.word	0xffffffff


	//   ....[12]....
        /*021c*/ 	.word	0xffffffff


	//   ....[13]....
        /*0220*/ 	.word	0xffffffff


	//   ....[14]....
        /*0224*/ 	.word	0xffffffff


	//   ....[15]....
        /*0228*/ 	.word	0xffffffff


	//   ....[16]....
        /*022c*/ 	.word	0xffffffff


	//   ....[17]....
        /*0230*/ 	.word	0xffffffff


	//   ....[18]....
        /*0234*/ 	.word	0xffffffff


	//   ....[19]....
        /*0238*/ 	.word	0xffffffff


	//   ....[20]....
        /*023c*/ 	.word	0xffffffff


	//   ....[21]....
        /*0240*/ 	.word	0xffffffff


	//   ....[22]....
        /*0244*/ 	.word	0xffffffff


	//   ....[23]....
        /*0248*/ 	.word	0xffffffff


	//   ....[24]....
        /*024c*/ 	.word	0xffffffff


	//   ....[25]....
        /*0250*/ 	.word	0xffffffff


	//   ....[26]....
        /*0254*/ 	.word	0xffffffff


	//   ....[27]....
        /*0258*/ 	.word	0xffffffff


	//   ....[28]....
        /*025c*/ 	.word	0xffffffff


	//   ....[29]....
        /*0260*/ 	.word	0xffffffff


	//   ....[30]....
        /*0264*/ 	.word	0xffffffff


	//   ....[31]....
        /*0268*/ 	.word	0xffffffff


	//   ....[32]....
        /*026c*/ 	.word	0xffffffff


	//   ....[33]....
        /*0270*/ 	.word	0xffffffff


	//   ....[34]....
        /*0274*/ 	.word	0xffffffff


	//   ....[35]....
        /*0278*/ 	.word	0xffffffff


	//   ....[36]....
        /*027c*/ 	.word	0xffffffff


	//   ....[37]....
        /*0280*/ 	.word	0xffffffff


	//   ....[38]....
        /*0284*/ 	.word	0xffffffff


	//   ....[39]....
        /*0288*/ 	.word	0xffffffff


	//   ....[40]....
        /*028c*/ 	.word	0xffffffff


	//   ....[41]....
        /*0290*/ 	.word	0xffffffff


	//   ....[42]....
        /*0294*/ 	.word	0xffffffff


	//   ....[43]....
        /*0298*/ 	.word	0xffffffff


	//   ....[44]....
        /*029c*/ 	.word	0xffffffff


	//   ....[45]....
        /*02a0*/ 	.word	0xffffffff


	//   ....[46]....
        /*02a4*/ 	.word	0xffffffff


	//   ....[47]....
        /*02a8*/ 	.word	0xffffffff


	//   ....[48]....
        /*02ac*/ 	.word	0xffffffff


	//   ....[49]....
        /*02b0*/ 	.word	0xffffffff


	//   ....[50]....
        /*02b4*/ 	.word	0xffffffff


	//   ....[51]....
        /*02b8*/ 	.word	0xffffffff


	//   ....[52]....
        /*02bc*/ 	.word	0xffffffff


	//   ....[53]....
        /*02c0*/ 	.word	0xffffffff


	//   ....[54]....
        /*02c4*/ 	.word	0xffffffff


	//   ....[55]....
        /*02c8*/ 	.word	0xffffffff


	//   ....[56]....
        /*02cc*/ 	.word	0xffffffff


	//   ....[57]....
        /*02d0*/ 	.word	0xffffffff


	//   ....[58]....
        /*02d4*/ 	.word	0xffffffff


	//   ....[59]....
        /*02d8*/ 	.word	0xffffffff


	//   ....[60]....
        /*02dc*/ 	.word	0xffffffff


	//   ....[61]....
        /*02e0*/ 	.word	0xffffffff


	//   ....[62]....
        /*02e4*/ 	.word	0xffffffff


	//   ....[63]....
        /*02e8*/ 	.word	0xffffffff


	//   ....[64]....
        /*02ec*/ 	.word	0xffffffff


	//   ....[65]....
        /*02f0*/ 	.word	0xffffffff


	//   ....[66]....
        /*02f4*/ 	.word	0xffffffff


	//   ....[67]....
        /*02f8*/ 	.word	0xffffffff


	//   ....[68]....
        /*02fc*/ 	.word	0xffffffff


	//   ....[69]....
        /*0300*/ 	.word	0xffffffff


	//   ....[70]....
        /*0304*/ 	.word	0xffffffff


	//   ....[71]....
        /*0308*/ 	.word	0xffffffff


	//   ....[72]....
        /*030c*/ 	.word	0xffffffff


	//   ....[73]....
        /*0310*/ 	.word	0xffffffff


	//   ....[74]....
        /*0314*/ 	.word	0xffffffff


	//   ....[75]....
        /*0318*/ 	.word	0xffffffff


	//   ....[76]....
        /*031c*/ 	.word	0xffffffff


	//   ....[77]....
        /*0320*/ 	.word	0xffffffff


	//   ....[78]....
        /*0324*/ 	.word	0xffffffff


	//   ....[79]....
        /*0328*/ 	.word	0xffffffff


	//   ....[80]....
        /*032c*/ 	.word	0xffffffff


	//   ....[81]....
        /*0330*/ 	.word	0xffffffff


	//   ....[82]....
        /*0334*/ 	.word	0xffffffff


	//   ....[83]....
        /*0338*/ 	.word	0xffffffff


	//   ....[84]....
        /*033c*/ 	.word	0xffffffff


	//   ....[85]....
        /*0340*/ 	.word	0xffffffff


	//   ....[86]....
        /*0344*/ 	.word	0xffffffff


	//   ....[87]....
        /*0348*/ 	.word	0xffffffff


	//   ....[88]....
        /*034c*/ 	.word	0xffffffff


	//   ....[89]....
        /*0350*/ 	.word	0xffffffff


	//   ....[90]....
        /*0354*/ 	.word	0xffffffff


	//   ....[91]....
        /*0358*/ 	.word	0xffffffff


	//   ....[92]....
        /*035c*/ 	.word	0xffffffff


	//   ....[93]....
        /*0360*/ 	.word	0xffffffff


	//   ....[94]....
        /*0364*/ 	.word	0xffffffff


	//   ....[95]....
        /*0368*/ 	.word	0xffffffff


	//   ....[96]....
        /*036c*/ 	.word	0xffffffff


	//   ....[97]....
        /*0370*/ 	.word	0xffffffff


	//   ....[98]....
        /*0374*/ 	.word	0xffffffff


	//   ....[99]....
        /*0378*/ 	.word	0xffffffff


	//   ....[100]....
        /*037c*/ 	.word	0xffffffff


	//   ....[101]....
        /*0380*/ 	.word	0xffffffff


	//   ....[102]....
        /*0384*/ 	.word	0xffffffff


	//   ....[103]....
        /*0388*/ 	.word	0xffffffff


	//   ....[104]....
        /*038c*/ 	.word	0xffffffff


	//   ....[105]....
        /*0390*/ 	.word	0xffffffff


	//   ....[106]....
        /*0394*/ 	.word	0xffffffff


	//   ....[107]....
        /*0398*/ 	.word	0xffffffff


	//   ....[108]....
        /*039c*/ 	.word	0xffffffff


	//   ....[109]....
        /*03a0*/ 	.word	0xffffffff


	//   ....[110]....
        /*03a4*/ 	.word	0xffffffff


	//   ....[111]....
        /*03a8*/ 	.word	0xffffffff


	//   ....[112]....
        /*03ac*/ 	.word	0xffffffff


	//   ....[113]....
        /*03b0*/ 	.word	0xffffffff


	//   ....[114]....
        /*03b4*/ 	.word	0xffffffff


	//   ....[115]....
        /*03b8*/ 	.word	0xffffffff


	//   ....[116]....
        /*03bc*/ 	.word	0xffffffff


	//   ....[117]....
        /*03c0*/ 	.word	0xffffffff


	//   ....[118]....
        /*03c4*/ 	.word	0xffffffff


	//   ....[119]....
        /*03c8*/ 	.word	0xffffffff


	//   ....[120]....
        /*03cc*/ 	.word	0xffffffff


	//   ....[121]....
        /*03d0*/ 	.word	0xffffffff


	//   ....[122]....
        /*03d4*/ 	.word	0xffffffff


	//   ....[123]....
        /*03d8*/ 	.word	0xffffffff


	//   ....[124]....
        /*03dc*/ 	.word	0xffffffff


	//   ....[125]....
        /*03e0*/ 	.word	0xffffffff


	//   ....[126]....
        /*03e4*/ 	.word	0xffffffff


	//   ....[127]....
        /*03e8*/ 	.word	0xffffffff


	//   ....[128]....
        /*03ec*/ 	.word	0xffffffff


	//   ....[129]....
        /*03f0*/ 	.word	0xffffffff


	//   ....[130]....
        /*03f4*/ 	.word	0xffffffff


	//   ....[131]....
        /*03f8*/ 	.word	0xffffffff


	//   ....[132]....
        /*03fc*/ 	.word	0xffffffff


	//   ....[133]....
        /*0400*/ 	.word	0xffffffff


	//   ....[134]....
        /*0404*/ 	.word	0xffffffff


	//   ....[135]....
        /*0408*/ 	.word	0xffffffff


	//   ....[136]....
        /*040c*/ 	.word	0xffffffff


	//   ....[137]....
        /*0410*/ 	.word	0xffffffff


	//   ....[138]....
        /*0414*/ 	.word	0xffffffff


	//   ....[139]....
        /*0418*/ 	.word	0xffffffff


	//   ....[140]....
        /*041c*/ 	.word	0xffffffff


	//   ....[141]....
        /*0420*/ 	.word	0xffffffff


	//   ....[142]....
        /*0424*/ 	.word	0xffffffff


	//   ....[143]....
        /*0428*/ 	.word	0xffffffff


	//   ....[144]....
        /*042c*/ 	.word	0xffffffff


	//   ....[145]....
        /*0430*/ 	.word	0xffffffff


	//   ....[146]....
        /*0434*/ 	.word	0xffffffff


	//   ....[147]....
        /*0438*/ 	.word	0xffffffff


	//   ....[148]....
        /*043c*/ 	.word	0xffffffff


	//   ....[149]....
        /*0440*/ 	.word	0xffffffff


	//   ....[150]....
        /*0444*/ 	.word	0xffffffff


	//   ....[151]....
        /*0448*/ 	.word	0xffffffff


	//   ....[152]....
        /*044c*/ 	.word	0xffffffff


	//   ....[153]....
        /*0450*/ 	.word	0xffffffff


	//   ....[154]....
        /*0454*/ 	.word	0xffffffff


	//   ....[155]....
        /*0458*/ 	.word	0xffffffff


	//   ....[156]....
        /*045c*/ 	.word	0xffffffff


	//   ....[157]....
        /*0460*/ 	.word	0xffffffff


	//   ....[158]....
        /*0464*/ 	.word	0xffffffff


	//   ....[159]....
        /*0468*/ 	.word	0xffffffff


	//   ....[160]....
        /*046c*/ 	.word	0xffffffff


	//   ....[161]....
        /*0470*/ 	.word	0xffffffff


	//   ....[162]....
        /*0474*/ 	.word	0xffffffff


	//   ....[163]....
        /*0478*/ 	.word	0xffffffff


	//   ....[164]....
        /*047c*/ 	.word	0xffffffff


	//   ....[165]....
        /*0480*/ 	.word	0xffffffff


	//   ....[166]....
        /*0484*/ 	.word	0xffffffff


	//   ....[167]....
        /*0488*/ 	.word	0xffffffff


	//   ....[168]....
        /*048c*/ 	.word	0xffffffff


	//   ....[169]....
        /*0490*/ 	.word	0xffffffff


	//   ....[170]....
        /*0494*/ 	.word	0xffffffff


	//   ....[171]....
        /*0498*/ 	.word	0xffffffff


	//   ....[172]....
        /*049c*/ 	.word	0xffffffff


	//   ....[173]....
        /*04a0*/ 	.word	0xffffffff


	//   ....[174]....
        /*04a4*/ 	.word	0xffffffff


	//   ....[175]....
        /*04a8*/ 	.word	0xffffffff


	//   ....[176]....
        /*04ac*/ 	.word	0xffffffff


	//   ....[177]....
        /*04b0*/ 	.word	0xffffffff


	//   ....[178]....
        /*04b4*/ 	.word	0xffffffff


	//   ....[179]....
        /*04b8*/ 	.word	0xffffffff


	//   ....[180]....
        /*04bc*/ 	.word	0xffffffff


	//   ....[181]....
        /*04c0*/ 	.word	0xffffffff


	//   ....[182]....
        /*04c4*/ 	.word	0xffffffff


	//   ....[183]....
        /*04c8*/ 	.word	0xffffffff


	//   ....[184]....
        /*04cc*/ 	.word	0xffffffff


	//   ....[185]....
        /*04d0*/ 	.word	0xffffffff


	//   ....[186]....
        /*04d4*/ 	.word	0xffffffff


	//   ....[187]....
        /*04d8*/ 	.word	0xffffffff


	//   ....[188]....
        /*04dc*/ 	.word	0xffffffff


	//   ....[189]....
        /*04e0*/ 	.word	0xffffffff


	//   ....[190]....
        /*04e4*/ 	.word	0xffffffff


	//   ....[191]....
        /*04e8*/ 	.word	0xffffffff


	//   ....[192]....
        /*04ec*/ 	.word	0xffffffff


	//   ....[193]....
        /*04f0*/ 	.word	0xffffffff


	//   ....[194]....
        /*04f4*/ 	.word	0xffffffff


	//   ....[195]....
        /*04f8*/ 	.word	0xffffffff


	//   ....[196]....
        /*04fc*/ 	.word	0xffffffff


	//   ....[197]....
        /*0500*/ 	.word	0xffffffff


	//   ....[198]....
        /*0504*/ 	.word	0xffffffff


	//   ....[199]....
        /*0508*/ 	.word	0xffffffff


	//   ....[200]....
        /*050c*/ 	.word	0xffffffff


	//   ....[201]....
        /*0510*/ 	.word	0xffffffff


	//   ....[202]....
        /*0514*/ 	.word	0xffffffff


	//   ....[203]....
        /*0518*/ 	.word	0xffffffff


	//   ....[204]....
        /*051c*/ 	.word	0xffffffff


	//   ....[205]....
        /*0520*/ 	.word	0xffffffff


	//   ....[206]....
        /*0524*/ 	.word	0xffffffff


	//   ....[207]....
        /*0528*/ 	.word	0xffffffff


	//   ....[208]....
        /*052c*/ 	.word	0xffffffff


	//   ....[209]....
        /*0530*/ 	.word	0xffffffff


	//   ....[210]....
        /*0534*/ 	.word	0xffffffff


	//   ....[211]....
        /*0538*/ 	.word	0xffffffff


	//   ....[212]....
        /*053c*/ 	.word	0xffffffff


	//   ....[213]....
        /*0540*/ 	.word	0xffffffff


	//   ....[214]....
        /*0544*/ 	.word	0xffffffff


	//   ....[215]....
        /*0548*/ 	.word	0xffffffff


	//   ....[216]....
        /*054c*/ 	.word	0xffffffff


	//   ....[217]....
        /*0550*/ 	.word	0xffffffff


	//   ....[218]....
        /*0554*/ 	.word	0xffffffff


	//   ....[219]....
        /*0558*/ 	.word	0xffffffff


	//   ....[220]....
        /*055c*/ 	.word	0xffffffff


	//   ....[221]....
        /*0560*/ 	.word	0xffffffff


	//   ....[222]....
        /*0564*/ 	.word	0xffffffff


	//   ....[223]....
        /*0568*/ 	.word	0xffffffff


	//   ....[224]....
        /*056c*/ 	.word	0xffffffff


	//   ....[225]....
        /*0570*/ 	.word	0xffffffff


	//   ....[226]....
        /*0574*/ 	.word	0xffffffff


	//   ....[227]....
        /*0578*/ 	.word	0xffffffff


	//   ....[228]....
        /*057c*/ 	.word	0xffffffff


	//   ....[229]....
        /*0580*/ 	.word	0xffffffff


	//   ....[230]....
        /*0584*/ 	.word	0xffffffff


	//   ....[231]....
        /*0588*/ 	.word	0xffffffff


	//   ....[232]....
        /*058c*/ 	.word	0xffffffff


	//   ....[233]....
        /*0590*/ 	.word	0xffffffff


	//   ....[234]....
        /*0594*/ 	.word	0xffffffff


	//   ....[235]....
        /*0598*/ 	.word	0xffffffff


	//   ....[236]....
        /*059c*/ 	.word	0xffffffff


	//   ....[237]....
        /*05a0*/ 	.word	0xffffffff


	//   ....[238]....
        /*05a4*/ 	.word	0xffffffff


	//   ....[239]....
        /*05a8*/ 	.word	0xffffffff


	//   ....[240]....
        /*05ac*/ 	.word	0xffffffff


	//   ....[241]....
        /*05b0*/ 	.word	0xffffffff


	//   ....[242]....
        /*05b4*/ 	.word	0xffffffff


	//   ....[243]....
        /*05b8*/ 	.word	0xffffffff


	//   ....[244]....
        /*05bc*/ 	.word	0xffffffff


	//   ....[245]....
        /*05c0*/ 	.word	0xffffffff


	//   ....[246]....
        /*05c4*/ 	.word	0xffffffff


	//   ....[247]....
        /*05c8*/ 	.word	0xffffffff


	//   ....[248]....
        /*05cc*/ 	.word	0xffffffff


	//   ....[249]....
        /*05d0*/ 	.word	0x0500000f


	//   ....[250]....
        /*05d4*/ 	.word	0x0500000f


	//   ....[251]....
        /*05d8*/ 	.word	0x0500000f


	//   ....[252]....
        /*05dc*/ 	.word	0x0500000f


	//   ....[253]....
        /*05e0*/ 	.word	0x0500000f


	//   ....[254]....
        /*05e4*/ 	.word	0x0500000f


	//   ....[255]....
        /*05e8*/ 	.word	0x0500000f


	//   ....[0]....
        /*05ec*/ 	.word	0x0500000f


	//   ....[1]....
        /*05f0*/ 	.word	0x0500000f


	//   ....[2]....
        /*05f4*/ 	.word	0x0500000f


	//   ....[3]....
        /*05f8*/ 	.word	0x0500000f


	//   ....[4]....
        /*05fc*/ 	.word	0x0500000f


	//   ....[5]....
        /*0600*/ 	.word	0x0500000f


	//   ....[6]....
        /*0604*/ 	.word	0x0500000f


	//   ....[7]....
        /*0608*/ 	.word	0x0500000f


	//   ....[8]....
        /*060c*/ 	.word	0x0500000f


	//   ....[9]....
        /*0610*/ 	.word	0x0500000f


	//   ....[10]....
        /*0614*/ 	.word	0x0500000f


	//   ....[11]....
        /*0618*/ 	.word	0x0500000f


	//   ....[12]....
        /*061c*/ 	.word	0x0500000f


	//   ....[13]....
        /*0620*/ 	.word	0x0500000f


	//   ....[14]....
        /*0624*/ 	.word	0x0500000f


	//   ....[15]....
        /*0628*/ 	.word	0x0500000f


	//   ....[16]....
        /*062c*/ 	.word	0x0500000f


	//   ....[17]....
        /*0630*/ 	.word	0x0500000f


	//   ....[18]....
        /*0634*/ 	.word	0x0500000f


	//   ....[19]....
        /*0638*/ 	.word	0x0500000f


	//   ....[20]....
        /*063c*/ 	.word	0x0500000f


	//   ....[21]....
        /*0640*/ 	.word	0x0500000f


	//   ....[22]....
        /*0644*/ 	.word	0x0500000f


	//   ....[23]....
        /*0648*/ 	.word	0x0500000f


	//   ....[24]....
        /*064c*/ 	.word	0x0500000f


	//   ....[25]....
        /*0650*/ 	.word	0x0500000f


	//   ....[26]....
        /*0654*/ 	.word	0x0500000f


	//   ....[27]....
        /*0658*/ 	.word	0x0500000f


	//   ....[28]....
        /*065c*/ 	.word	0x0500000f


	//   ....[29]....
        /*0660*/ 	.word	0x0500000f


	//   ....[30]....
        /*0664*/ 	.word	0x0500000f


	//   ....[31]....
        /*0668*/ 	.word	0x0500000f


	//   ....[32]....
        /*066c*/ 	.word	0x0500000f


	//   ....[33]....
        /*0670*/ 	.word	0x0500000f


	//   ....[34]....
        /*0674*/ 	.word	0x0500000f


	//   ....[35]....
        /*0678*/ 	.word	0x0500000f


	//   ....[36]....
        /*067c*/ 	.word	0x0500000f


	//   ....[37]....
        /*0680*/ 	.word	0x0500000f


	//   ....[38]....
        /*0684*/ 	.word	0x0500000f


	//   ....[39]....
        /*0688*/ 	.word	0x0500000f


	//   ....[40]....
        /*068c*/ 	.word	0x0500000f


	//   ....[41]....
        /*0690*/ 	.word	0x0500000f


	//   ....[42]....
        /*0694*/ 	.word	0x0500000f


	//   ....[43]....
        /*0698*/ 	.word	0x0500000f


	//   ....[44]....
        /*069c*/ 	.word	0x0500000f


	//   ....[45]....
        /*06a0*/ 	.word	0x0500000f


	//   ....[46]....
        /*06a4*/ 	.word	0x0500000f


	//   ....[47]....
        /*06a8*/ 	.word	0x0500000f


	//   ....[48]....
        /*06ac*/ 	.word	0x0500000f


	//   ....[49]....
        /*06b0*/ 	.word	0x0500000f


	//   ....[50]....
        /*06b4*/ 	.word	0x0500000f


	//   ....[51]....
        /*06b8*/ 	.word	0x0500000f


	//   ....[52]....
        /*06bc*/ 	.word	0x0500000f


	//   ....[53]....
        /*06c0*/ 	.word	0x0500000f


	//   ....[54]....
        /*06c4*/ 	.word	0x0500000f


	//   ....[55]....
        /*06c8*/ 	.word	0x0500000f


	//   ....[56]....
        /*06cc*/ 	.word	0x0500000f


	//   ....[57]....
        /*06d0*/ 	.word	0x0500000f


	//   ....[58]....
        /*06d4*/ 	.word	0x0500000f


	//   ....[59]....
        /*06d8*/ 	.word	0x0500000f


	//   ....[60]....
        /*06dc*/ 	.word	0x0500000f


	//   ....[61]....
        /*06e0*/ 	.word	0x0500000f


	//   ....[62]....
        /*06e4*/ 	.word	0x0500000f


	//   ....[63]....
        /*06e8*/ 	.word	0x0500000f


	//   ....[64]....
        /*06ec*/ 	.word	0x0500000f


	//   ....[65]....
        /*06f0*/ 	.word	0x0500000f


	//   ....[66]....
        /*06f4*/ 	.word	0x0500000f


	//   ....[67]....
        /*06f8*/ 	.word	0x0500000f


	//   ....[68]....
        /*06fc*/ 	.word	0x0500000f


	//   ....[69]....
        /*0700*/ 	.word	0x0500000f


	//   ....[70]....
        /*0704*/ 	.word	0x0500000f


	//   ....[71]....
        /*0708*/ 	.word	0x0500000f


	//   ....[72]....
        /*070c*/ 	.word	0x0500000f


	//   ....[73]....
        /*0710*/ 	.word	0x0500000f


	//   ....[74]....
        /*0714*/ 	.word	0x0500000f


	//   ....[75]....
        /*0718*/ 	.word	0x0500000f


	//   ....[76]....
        /*071c*/ 	.word	0x0500000f


	//   ....[77]....
        /*0720*/ 	.word	0x0500000f


	//   ....[78]....
        /*0724*/ 	.word	0x0500000f


	//   ....[79]....
        /*0728*/ 	.word	0x0500000f


	//   ....[80]....
        /*072c*/ 	.word	0x0500000f


	//   ....[81]....
        /*0730*/ 	.word	0x0500000f


	//   ....[82]....
        /*0734*/ 	.word	0x0500000f


	//   ....[83]....
        /*0738*/ 	.word	0x0500000f


	//   ....[84]....
        /*073c*/ 	.word	0x0500000f


	//   ....[85]....
        /*0740*/ 	.word	0x0500000f


	//   ....[86]....
        /*0744*/ 	.word	0x0500000f


	//   ....[87]....
        /*0748*/ 	.word	0x0500000f


	//   ....[88]....
        /*074c*/ 	.word	0x0500000f


	//   ....[89]....
        /*0750*/ 	.word	0x0500000f


	//   ....[90]....
        /*0754*/ 	.word	0x0500000f


	//   ....[91]....
        /*0758*/ 	.word	0x0500000f


	//   ....[92]....
        /*075c*/ 	.word	0x0500000f


	//   ....[93]....
        /*0760*/ 	.word	0x0500000f


	//   ....[94]....
        /*0764*/ 	.word	0x0500000f


	//   ....[95]....
        /*0768*/ 	.word	0x0500000f


	//   ....[96]....
        /*076c*/ 	.word	0x0500000f


	//   ....[97]....
        /*0770*/ 	.word	0x0500000f


	//   ....[98]....
        /*0774*/ 	.word	0x0500000f


	//   ....[99]....
        /*0778*/ 	.word	0x0500000f


	//   ....[100]....
        /*077c*/ 	.word	0x0500000f


	//   ....[101]....
        /*0780*/ 	.word	0x0500000f


	//   ....[102]....
        /*0784*/ 	.word	0x0500000f


	//   ....[103]....
        /*0788*/ 	.word	0x0500000f


	//   ....[104]....
        /*078c*/ 	.word	0x0500000f


	//   ....[105]....
        /*0790*/ 	.word	0x0500000f


	//   ....[106]....
        /*0794*/ 	.word	0x0500000f


	//   ....[107]....
        /*0798*/ 	.word	0x0500000f


	//   ....[108]....
        /*079c*/ 	.word	0x0500000f


	//   ....[109]....
        /*07a0*/ 	.word	0x0500000f


	//   ....[110]....
        /*07a4*/ 	.word	0x0500000f


	//   ....[111]....
        /*07a8*/ 	.word	0x0500000f


	//   ....[112]....
        /*07ac*/ 	.word	0x0500000f


	//   ....[113]....
        /*07b0*/ 	.word	0x0500000f


	//   ....[114]....
        /*07b4*/ 	.word	0x0500000f


	//   ....[115]....
        /*07b8*/ 	.word	0x0500000f


	//   ....[116]....
        /*07bc*/ 	.word	0x0500000f


	//   ....[117]....
        /*07c0*/ 	.word	0x0500000f


	//   ....[118]....
        /*07c4*/ 	.word	0x0500000f


	//   ....[119]....
        /*07c8*/ 	.word	0x0500000f


	//   ....[120]....
        /*07cc*/ 	.word	0x0500000f


	//   ....[121]....
        /*07d0*/ 	.word	0x0500000f


	//   ....[122]....
        /*07d4*/ 	.word	0x0500000f


	//   ....[123]....
        /*07d8*/ 	.word	0x0500000f


	//   ....[124]....
        /*07dc*/ 	.word	0x0500000f


	//   ....[125]....
        /*07e0*/ 	.word	0x0500000f


	//   ....[126]....
        /*07e4*/ 	.word	0x0500000f


	//   ....[127]....
        /*07e8*/ 	.word	0x0500000f


	//   ....[128]....
        /*07ec*/ 	.word	0x0500000f


	//   ....[129]....
        /*07f0*/ 	.word	0x0500000f


	//   ....[130]....
        /*07f4*/ 	.word	0x0500000f


	//   ....[131]....
        /*07f8*/ 	.word	0x0500000f


	//   ....[132]....
        /*07fc*/ 	.word	0x0500000f


	//   ....[133]....
        /*0800*/ 	.word	0x0500000f


	//   ....[134]....
        /*0804*/ 	.word	0x0500000f


	//   ....[135]....
        /*0808*/ 	.word	0x0500000f


	//   ....[136]....
        /*080c*/ 	.word	0x0500000f


	//   ....[137]....
        /*0810*/ 	.word	0x0500000f


	//   ....[138]....
        /*0814*/ 	.word	0x0500000f


	//   ....[139]....
        /*0818*/ 	.word	0x0500000f


	//   ....[140]....
        /*081c*/ 	.word	0x0500000f


	//   ....[141]....
        /*0820*/ 	.word	0x0500000f


	//   ....[142]....
        /*0824*/ 	.word	0x0500000f


	//   ....[143]....
        /*0828*/ 	.word	0x0500000f


	//   ....[144]....
        /*082c*/ 	.word	0x0500000f


	//   ....[145]....
        /*0830*/ 	.word	0x0500000f


	//   ....[146]....
        /*0834*/ 	.word	0x0500000f


	//   ....[147]....
        /*0838*/ 	.word	0x0500000f


	//   ....[148]....
        /*083c*/ 	.word	0x0500000f


	//   ....[149]....
        /*0840*/ 	.word	0x0500000f


	//   ....[150]....
        /*0844*/ 	.word	0x0500000f


	//   ....[151]....
        /*0848*/ 	.word	0x0500000f


	//   ....[152]....
        /*084c*/ 	.word	0x0500000f


	//   ....[153]....
        /*0850*/ 	.word	0x0500000f


	//   ....[154]....
        /*0854*/ 	.word	0x0500000f


	//   ....[155]....
        /*0858*/ 	.word	0x0500000f


	//   ....[156]....
        /*085c*/ 	.word	0x0500000f


	//   ....[157]....
        /*0860*/ 	.word	0x0500000f


	//   ....[158]....
        /*0864*/ 	.word	0x0500000f


	//   ....[159]....
        /*0868*/ 	.word	0x0500000f


	//   ....[160]....
        /*086c*/ 	.word	0x0500000f


	//   ....[161]....
        /*0870*/ 	.word	0x0500000f


	//   ....[162]....
        /*0874*/ 	.word	0x0500000f


	//   ....[163]....
        /*0878*/ 	.word	0x0500000f


	//   ....[164]....
        /*087c*/ 	.word	0x0500000f


	//   ....[165]....
        /*0880*/ 	.word	0x0500000f


	//   ....[166]....
        /*0884*/ 	.word	0x0500000f


	//   ....[167]....
        /*0888*/ 	.word	0x0500000f


	//   ....[168]....
        /*088c*/ 	.word	0x0500000f


	//   ....[169]....
        /*0890*/ 	.word	0x0500000f


	//   ....[170]....
        /*0894*/ 	.word	0x0500000f


	//   ....[171]....
        /*0898*/ 	.word	0x0500000f


	//   ....[172]....
        /*089c*/ 	.word	0x0500000f


	//   ....[173]....
        /*08a0*/ 	.word	0x0500000f


	//   ....[174]....
        /*08a4*/ 	.word	0x0500000f


	//   ....[175]....
        /*08a8*/ 	.word	0x0500000f


	//   ....[176]....
        /*08ac*/ 	.word	0x0500000f


	//   ....[177]....
        /*08b0*/ 	.word	0x0500000f


	//----- nvinfo : EIATTR_COOP_GROUP_INSTR_OFFSETS
	.align		4
.L_484:
        /*08b4*/ 	.byte	0x04, 0x28
        /*08b6*/ 	.short	(.L_486 - .L_485)


	//   ....[0]....
.L_485:
        /*08b8*/ 	.word	0x00000070


	//   ....[1]....
        /*08bc*/ 	.word	0x00000140


	//   ....[2]....
        /*08c0*/ 	.word	0x00000190


	//   ....[3]....
        /*08c4*/ 	.word	0x000003c0


	//   ....[4]....
        /*08c8*/ 	.word	0x00000520


	//   ....[5]....
        /*08cc*/ 	.word	0x00000640


	//   ....[6]....
        /*08d0*/ 	.word	0x000007a0


	//   ....[7]....
        /*08d4*/ 	.word	0x00002c70


	//   ....[8]....
        /*08d8*/ 	.word	0x00002c80


	//   ....[9]....
        /*08dc*/ 	.word	0x00003bb0


	//   ....[10]....
        /*08e0*/ 	.word	0x00003bc0


	//   ....[11]....
        /*08e4*/ 	.word	0x00004dd0


	//   ....[12]....
        /*08e8*/ 	.word	0x00004de0


	//   ....[13]....
        /*08ec*/ 	.word	0x00005d80


	//   ....[14]....
        /*08f0*/ 	.word	0x00005d90


	//   ....[15]....
        /*08f4*/ 	.word	0x00006f90


	//   ....[16]....
        /*08f8*/ 	.word	0x00006fa0


	//   ....[17]....
        /*08fc*/ 	.word	0x000070b0


	//   ....[18]....
        /*0900*/ 	.word	0x000070c0


	//   ....[19]....
        /*0904*/ 	.word	0x00007430


	//   ....[20]....
        /*0908*/ 	.word	0x00007450


	//   ....[21]....
        /*090c*/ 	.word	0x00007540


	//   ....[22]....
        /*0910*/ 	.word	0x00007560


	//   ....[23]....
        /*0914*/ 	.word	0x00008360


	//   ....[24]....
        /*0918*/ 	.word	0x00008a50


	//   ....[25]....
        /*091c*/ 	.word	0x00008a60


	//   ....[26]....
        /*0920*/ 	.word	0x00008a70


	//   ....[27]....
        /*0924*/ 	.word	0x00008a80


	//   ....[28]....
        /*0928*/ 	.word	0x00008c80


	//   ....[29]....
        /*092c*/ 	.word	0x00008c90


	//   ....[30]....
        /*0930*/ 	.word	0x00008ca0


	//   ....[31]....
        /*0934*/ 	.word	0x00008cb0


	//   ....[32]....
        /*0938*/ 	.word	0x00008e90


	//   ....[33]....
        /*093c*/ 	.word	0x00008ea0


	//   ....[34]....
        /*0940*/ 	.word	0x00008eb0


	//   ....[35]....
        /*0944*/ 	.word	0x00008ec0


	//   ....[36]....
        /*0948*/ 	.word	0x000090c0


	//   ....[37]....
        /*094c*/ 	.word	0x000090d0


	//   ....[38]....
        /*0950*/ 	.word	0x000090e0


	//   ....[39]....
        /*0954*/ 	.word	0x000090f0


	//   ....[40]....
        /*0958*/ 	.word	0x0000d3b0


	//   ....[41]....
        /*095c*/ 	.word	0x0000d3d0


	//   ....[42]....
        /*0960*/ 	.word	0x0000d3e0


	//   ....[43]....
        /*0964*/ 	.word	0x0000d3f0


	//   ....[44]....
        /*0968*/ 	.word	0x0000d4e0


	//   ....[45]....
        /*096c*/ 	.word	0x0000d500


	//   ....[46]....
        /*0970*/ 	.word	0x0000d510


	//   ....[47]....
        /*0974*/ 	.word	0x0000d520


	//   ....[48]....
        /*0978*/ 	.word	0x0000d700


	//   ....[49]....
        /*097c*/ 	.word	0x0000d720


	//   ....[50]....
        /*0980*/ 	.word	0x0000d740


	//   ....[51]....
        /*0984*/ 	.word	0x0000d750


	//   ....[52]....
        /*0988*/ 	.word	0x0000d820


	//   ....[53]....
        /*098c*/ 	.word	0x0000d850


	//   ....[54]....
        /*0990*/ 	.word	0x0000d860


	//   ....[55]....
        /*0994*/ 	.word	0x0000d870


	//   ....[56]....
        /*0998*/ 	.word	0x00012340


	//   ....[57]....
        /*099c*/ 	.word	0x00012590


	//   ....[58]....
        /*09a0*/ 	.word	0x00012e70


	//   ....[59]....
        /*09a4*/ 	.word	0x00012f80


	//   ....[60]....
        /*09a8*/ 	.word	0x00013350


	//   ....[61]....
        /*09ac*/ 	.word	0x000133d0


	//   ....[62]....
        /*09b0*/ 	.word	0x00014530


	//   ....[63]....
        /*09b4*/ 	.word	0x00014750


	//   ....[64]....
        /*09b8*/ 	.word	0x00014e00


	//   ....[65]....
        /*09bc*/ 	.word	0x00014e20


	//   ....[66]....
        /*09c0*/ 	.word	0x00015520


	//   ....[67]....
        /*09c4*/ 	.word	0x000156f0


	//   ....[68]....
        /*09c8*/ 	.word	0x00016e00


	//   ....[69]....
        /*09cc*/ 	.word	0x00016e20


	//   ....[70]....
        /*09d0*/ 	.word	0x00017280


	//   ....[71]....
        /*09d4*/ 	.word	0x00017450


	//   ....[72]....
        /*09d8*/ 	.word	0x00018820


	//   ....[73]....
        /*09dc*/ 	.word	0x00018a50


	//   ....[74]....
        /*09e0*/ 	.word	0x000190f0


	//   ....[75]....
        /*09e4*/ 	.word	0x00019160


	//   ....[76]....
        /*09e8*/ 	.word	0x00019780


	//   ....[77]....
        /*09ec*/ 	.word	0x00019950


	//   ....[78]....
        /*09f0*/ 	.word	0x0001a860


	//   ....[79]....
        /*09f4*/ 	.word	0x0001a890


	//   ....[80]....
        /*09f8*/ 	.word	0x0001a900


	//   ....[81]....
        /*09fc*/ 	.word	0x0001a910


	//   ....[82]....
        /*0a00*/ 	.word	0x0001be40


	//   ....[83]....
        /*0a04*/ 	.word	0x0001be70


	//   ....[84]....
        /*0a08*/ 	.word	0x0001bea0


	//   ....[85]....
        /*0a0c*/ 	.word	0x0001bee0


	//   ....[86]....
        /*0a10*/ 	.word	0x0001bf20


	//   ....[87]....
        /*0a14*/ 	.word	0x0001bf50


	//   ....[88]....
        /*0a18*/ 	.word	0x0001bf80


	//   ....[89]....
        /*0a1c*/ 	.word	0x0001bfb0


	//   ....[90]....
        /*0a20*/ 	.word	0x0001bfe0


	//   ....[91]....
        /*0a24*/ 	.word	0x0001c010


	//   ....[92]....
        /*0a28*/ 	.word	0x0001c040


	//   ....[93]....
        /*0a2c*/ 	.word	0x0001c070


	//   ....[94]....
        /*0a30*/ 	.word	0x0001c0a0


	//   ....[95]....
        /*0a34*/ 	.word	0x0001c0d0


	//   ....[96]....
        /*0a38*/ 	.word	0x0001c100


	//   ....[97]....
        /*0a3c*/ 	.word	0x0001c130


	//   ....[98]....
        /*0a40*/ 	.word	0x0001c160


	//   ....[99]....
        /*0a44*/ 	.word	0x0001c190


	//   ....[100]....
        /*0a48*/ 	.word	0x0001c1c0


	//   ....[101]....
        /*0a4c*/ 	.word	0x0001c1f0


	//   ....[102]....
        /*0a50*/ 	.word	0x0001c220


	//   ....[103]....
        /*0a54*/ 	.word	0x0001c250


	//   ....[104]....
        /*0a58*/ 	.word	0x0001c280


	//   ....[105]....
        /*0a5c*/ 	.word	0x0001c2b0


	//   ....[106]....
        /*0a60*/ 	.word	0x0001c2e0


	//   ....[107]....
        /*0a64*/ 	.word	0x0001c310


	//   ....[108]....
        /*0a68*/ 	.word	0x0001c340


	//   ....[109]....
        /*0a6c*/ 	.word	0x0001c370


	//   ....[110]....
        /*0a70*/ 	.word	0x0001c3a0


	//   ....[111]....
        /*0a74*/ 	.word	0x0001c3d0


	//   ....[112]....
        /*0a78*/ 	.word	0x0001c400


	//   ....[113]....
        /*0a7c*/ 	.word	0x0001c430


	//   ....[114]....
        /*0a80*/ 	.word	0x0001c460


	//   ....[115]....
        /*0a84*/ 	.word	0x0001c490


	//   ....[116]....
        /*0a88*/ 	.word	0x0001c4c0


	//   ....[117]....
        /*0a8c*/ 	.word	0x0001c4f0


	//   ....[118]....
        /*0a90*/ 	.word	0x0001c520


	//   ....[119]....
        /*0a94*/ 	.word	0x0001c550


	//   ....[120]....
        /*0a98*/ 	.word	0x0001c570


	//   ....[121]....
        /*0a9c*/ 	.word	0x0001c580


	//   ....[122]....
        /*0aa0*/ 	.word	0x0001c590


	//   ....[123]....
        /*0aa4*/ 	.word	0x0001c5a0


	//   ....[124]....
        /*0aa8*/ 	.word	0x0001c5b0


	//   ....[125]....
        /*0aac*/ 	.word	0x0001c5c0


	//   ....[126]....
        /*0ab0*/ 	.word	0x0001c5d0


	//   ....[127]....
        /*0ab4*/ 	.word	0x0001c5e0


	//   ....[128]....
        /*0ab8*/ 	.word	0x0001c5f0


	//   ....[129]....
        /*0abc*/ 	.word	0x0001c610


	//   ....[130]....
        /*0ac0*/ 	.word	0x0001c630


	//   ....[131]....
        /*0ac4*/ 	.word	0x0001c640


	//   ....[132]....
        /*0ac8*/ 	.word	0x0001c670


	//   ....[133]....
        /*0acc*/ 	.word	0x0001c6a0


	//   ....[134]....
        /*0ad0*/ 	.word	0x0001c6c0


	//   ....[135]....
        /*0ad4*/ 	.word	0x0001c6f0


	//   ....[136]....
        /*0ad8*/ 	.word	0x0001c720


	//   ....[137]....
        /*0adc*/ 	.word	0x0001c730


	//   ....[138]....
        /*0ae0*/ 	.word	0x0001c740


	//   ....[139]....
        /*0ae4*/ 	.word	0x0001c770


	//   ....[140]....
        /*0ae8*/ 	.word	0x0001c7a0


	//   ....[141]....
        /*0aec*/ 	.word	0x0001c7d0


	//   ....[142]....
        /*0af0*/ 	.word	0x0001c800


	//   ....[143]....
        /*0af4*/ 	.word	0x0001c810


	//   ....[144]....
        /*0af8*/ 	.word	0x0001c830


	//   ....[145]....
        /*0afc*/ 	.word	0x0001c860


	//   ....[146]....
        /*0b00*/ 	.word	0x0001cfa0


	//   ....[147]....
        /*0b04*/ 	.word	0x0001d000


	//   ....[148]....
        /*0b08*/ 	.word	0x0001d030


	//   ....[149]....
        /*0b0c*/ 	.word	0x0001d060


	//   ....[150]....
        /*0b10*/ 	.word	0x0001d8f0


	//   ....[151]....
        /*0b14*/ 	.word	0x0001d930


	//   ....[152]....
        /*0b18*/ 	.word	0x0001da70


	//   ....[153]....
        /*0b1c*/ 	.word	0x0001da90


	//   ....[154]....
        /*0b20*/ 	.word	0x0001dbd0


	//   ....[155]....
        /*0b24*/ 	.word	0x0001dbf0


	//   ....[156]....
        /*0b28*/ 	.word	0x0001dd40


	//   ....[157]....
        /*0b2c*/ 	.word	0x0001dd60


	//   ....[158]....
        /*0b30*/ 	.word	0x0001e5d0


	//   ....[159]....
        /*0b34*/ 	.word	0x0001e5e0


	//   ....[160]....
        /*0b38*/ 	.word	0x0001e770


	//   ....[161]....
        /*0b3c*/ 	.word	0x0001e780


	//   ....[162]....
        /*0b40*/ 	.word	0x0001e910


	//   ....[163]....
        /*0b44*/ 	.word	0x0001e920


	//   ....[164]....
        /*0b48*/ 	.word	0x0001eab0


	//   ....[165]....
        /*0b4c*/ 	.word	0x0001eac0


	//   ....[166]....
        /*0b50*/ 	.word	0x0001eca0


	//   ....[167]....
        /*0b54*/ 	.word	0x0001ee50


	//   ....[168]....
        /*0b58*/ 	.word	0x0001ee80


	//   ....[169]....
        /*0b5c*/ 	.word	0x0001eeb0


	//   ....[170]....
        /*0b60*/ 	.word	0x0001eee0


	//   ....[171]....
        /*0b64*/ 	.word	0x0001ef10


	//   ....[172]....
        /*0b68*/ 	.word	0x0001ef40


	//   ....[173]....
        /*0b6c*/ 	.word	0x0001f0b0


	//   ....[174]....
        /*0b70*/ 	.word	0x0001f0e0


	//   ....[175]....
        /*0b74*/ 	.word	0x0001f110


	//   ....[176]....
        /*0b78*/ 	.word	0x0001f140


	//   ....[177]....
        /*0b7c*/ 	.word	0x0001f170


	//   ....[178]....
        /*0b80*/ 	.word	0x0001f1a0


	//   ....[179]....
        /*0b84*/ 	.word	0x0001f230


	//   ....[180]....
        /*0b88*/ 	.word	0x0001f290


	//   ....[181]....
        /*0b8c*/ 	.word	0x0001f320


	//   ....[182]....
        /*0b90*/ 	.word	0x00020590


	//   ....[183]....
        /*0b94*/ 	.word	0x00022600


	//   ....[184]....
        /*0b98*/ 	.word	0x00022630


	//   ....[185]....
        /*0b9c*/ 	.word	0x000226b0


	//   ....[186]....
        /*0ba0*/ 	.word	0x000226f0


	//   ....[187]....
        /*0ba4*/ 	.word	0x00022730


	//   ....[188]....
        /*0ba8*/ 	.word	0x00022740


	//   ....[189]....
        /*0bac*/ 	.word	0x00022780


	//   ....[190]....
        /*0bb0*/ 	.word	0x00022790


	//   ....[191]....
        /*0bb4*/ 	.word	0x00022b30


	//   ....[192]....
        /*0bb8*/ 	.word	0x00022b50


	//   ....[193]....
        /*0bbc*/ 	.word	0x00022be0


	//   ....[194]....
        /*0bc0*/ 	.word	0x00022bf0


	//   ....[195]....
        /*0bc4*/ 	.word	0x00022c70


	//   ....[196]....
        /*0bc8*/ 	.word	0x00022c80


	//   ....[197]....
        /*0bcc*/ 	.word	0x00022c90


	//   ....[198]....
        /*0bd0*/ 	.word	0x00022ca0


	//   ....[199]....
        /*0bd4*/ 	.word	0x00023450


	//   ....[200]....
        /*0bd8*/ 	.word	0x00023480


	//   ....[201]....
        /*0bdc*/ 	.word	0x00023530


	//   ....[202]....
        /*0be0*/ 	.word	0x00023550


	//   ....[203]....
        /*0be4*/ 	.word	0x000235e0


	//   ....[204]....
        /*0be8*/ 	.word	0x00023600


	//   ....[205]....
        /*0bec*/ 	.word	0x00023690


	//   ....[206]....
        /*0bf0*/ 	.word	0x000236b0


	//   ....[207]....
        /*0bf4*/ 	.word	0x00023740


	//   ....[208]....
        /*0bf8*/ 	.word	0x00023760


	//   ....[209]....
        /*0bfc*/ 	.word	0x000237f0


	//   ....[210]....
        /*0c00*/ 	.word	0x00023810


	//   ....[211]....
        /*0c04*/ 	.word	0x000238a0


	//   ....[212]....
        /*0c08*/ 	.word	0x000238c0


	//   ....[213]....
        /*0c0c*/ 	.word	0x000238d0


	//   ....[214]....
        /*0c10*/ 	.word	0x000238e0


	//   ....[215]....
        /*0c14*/ 	.word	0x00024060


	//   ....[216]....
        /*0c18*/ 	.word	0x00024080


	//   ....[217]....
        /*0c1c*/ 	.word	0x000240e0


	//   ....[218]....
        /*0c20*/ 	.word	0x000240f0


	//   ....[219]....
        /*0c24*/ 	.word	0x00024140


	//   ....[220]....
        /*0c28*/ 	.word	0x00024150


	//   ....[221]....
        /*0c2c*/ 	.word	0x00024160


	//   ....[222]....
        /*0c30*/ 	.word	0x000241b0


	//   ....[223]....
        /*0c34*/ 	.word	0x000244d0


	//   ....[224]....
        /*0c38*/ 	.word	0x000244e0


	//   ....[225]....
        /*0c3c*/ 	.word	0x00024540


	//   ....[226]....
        /*0c40*/ 	.word	0x00024550


	//   ....[227]....
        /*0c44*/ 	.word	0x000245a0


	//   ....[228]....
        /*0c48*/ 	.word	0x000245b0


	//   ....[229]....
        /*0c4c*/ 	.word	0x000245c0


	//   ....[230]....
        /*0c50*/ 	.word	0x00024610


	//   ....[231]....
        /*0c54*/ 	.word	0x000258c0


	//   ....[232]....
        /*0c58*/ 	.word	0x00025910


	//   ....[233]....
        /*0c5c*/ 	.word	0x00025940


	//   ....[234]....
        /*0c60*/ 	.word	0x00025970


	//   ....[235]....
        /*0c64*/ 	.word	0x00025980


	//   ....[236]....
        /*0c68*/ 	.word	0x000259b0


	//   ....[237]....
        /*0c6c*/ 	.word	0x000259e0


	//   ....[238]....
        /*0c70*/ 	.word	0x00025a10


	//   ....[239]....
        /*0c74*/ 	.word	0x00025b90


	//   ....[240]....
        /*0c78*/ 	.word	0x00025bc0


	//   ....[241]....
        /*0c7c*/ 	.word	0x00025bf0


	//   ....[242]....
        /*0c80*/ 	.word	0x00025c20


	//   ....[243]....
        /*0c84*/ 	.word	0x00025c50


	//   ....[244]....
        /*0c88*/ 	.word	0x00025c80


	//   ....[245]....
        /*0c8c*/ 	.word	0x00025d40


	//   ....[246]....
        /*0c90*/ 	.word	0x00025d60


	//   ....[247]....
        /*0c94*/ 	.word	0x00025dd0


	//   ....[248]....
        /*0c98*/ 	.word	0x00026490


	//   ....[249]....
        /*0c9c*/ 	.word	0x00026850


	//   ....[250]....
        /*0ca0*/ 	.word	0x000268e0


	//   ....[251]....
        /*0ca4*/ 	.word	0x00026970


	//   ....[252]....
        /*0ca8*/ 	.word	0x00026a00


	//   ....[253]....
        /*0cac*/ 	.word	0x00026ae0


	//   ....[254]....
        /*0cb0*/ 	.word	0x00026b70


	//   ....[255]....
        /*0cb4*/ 	.word	0x00026c10


	//   ....[0]....
        /*0cb8*/ 	.word	0x00026ca0


	//   ....[1]....
        /*0cbc*/ 	.word	0x00026d80


	//   ....[2]....
        /*0cc0*/ 	.word	0x00026e10


	//   ....[3]....
        /*0cc4*/ 	.word	0x00026ea0


	//   ....[4]....
        /*0cc8*/ 	.word	0x00026f30


	//   ....[5]....
        /*0ccc*/ 	.word	0x00027060


	//   ....[6]....
        /*0cd0*/ 	.word	0x00027100


	//   ....[7]....
        /*0cd4*/ 	.word	0x00027190


	//   ....[8]....
        /*0cd8*/ 	.word	0x000271e0


	//   ....[9]....
        /*0cdc*/ 	.word	0x00027230


	//   ....[10]....
        /*0ce0*/ 	.word	0x000272c0


	//   ....[11]....
        /*0ce4*/ 	.word	0x00027350


	//   ....[12]....
        /*0ce8*/ 	.word	0x000273a0


	//   ....[13]....
        /*0cec*/ 	.word	0x000273f0


	//   ....[14]....
        /*0cf0*/ 	.word	0x00027480


	//   ....[15]....
        /*0cf4*/ 	.word	0x00027510


	//   ....[16]....
        /*0cf8*/ 	.word	0x00027560


	//   ....[17]....
        /*0cfc*/ 	.word	0x000275b0


	//   ....[18]....
        /*0d00*/ 	.word	0x00027640


	//   ....[19]....
        /*0d04*/ 	.word	0x000276d0


	//   ....[20]....
        /*0d08*/ 	.word	0x00027720


	//   ....[21]....
        /*0d0c*/ 	.word	0x00027770


	//   ....[22]....
        /*0d10*/ 	.word	0x00027860


	//   ....[23]....
        /*0d14*/ 	.word	0x00027910


	//   ....[24]....
        /*0d18*/ 	.word	0x00027970


	//   ....[25]....
        /*0d1c*/ 	.word	0x000279f0


	//   ....[26]....
        /*0d20*/ 	.word	0x00027ae0


	//   ....[27]....
        /*0d24*/ 	.word	0x00027b30


	//   ....[28]....
        /*0d28*/ 	.word	0x00027b80


	//   ....[29]....
        /*0d2c*/ 	.word	0x00027bd0


	//   ....[30]....
        /*0d30*/ 	.word	0x00027cf0


	//   ....[31]....
        /*0d34*/ 	.word	0x00027d90


	//   ....[32]....
        /*0d38*/ 	.word	0x00027df0


	//   ....[33]....
        /*0d3c*/ 	.word	0x00027e70


	//   ....[34]....
        /*0d40*/ 	.word	0x00027f70


	//   ....[35]....
        /*0d44*/ 	.word	0x00027fc0


	//   ....[36]....
        /*0d48*/ 	.word	0x00028010


	//   ....[37]....
        /*0d4c*/ 	.word	0x00028060


	//   ....[38]....
        /*0d50*/ 	.word	0x000284d0


	//   ....[39]....
        /*0d54*/ 	.word	0x00028600


	//   ....[40]....
        /*0d58*/ 	.word	0x00028720


	//   ....[41]....
        /*0d5c*/ 	.word	0x00028850


	//   ....[42]....
        /*0d60*/ 	.word	0x00028980


	//   ....[43]....
        /*0d64*/ 	.word	0x00028a20


	//   ....[44]....
        /*0d68*/ 	.word	0x00028a80


	//   ....[45]....
        /*0d6c*/ 	.word	0x00028af0


	//   ....[46]....
        /*0d70*/ 	.word	0x00028b50


	//   ....[47]....
        /*0d74*/ 	.word	0x00028bc0


	//   ....[48]....
        /*0d78*/ 	.word	0x00028c20


	//   ....[49]....
        /*0d7c*/ 	.word	0x00028c90


	//   ....[50]....
        /*0d80*/ 	.word	0x00028cf0


	//   ....[51]....
        /*0d84*/ 	.word	0x00028d60


	//   ....[52]....
        /*0d88*/ 	.word	0x00028dc0


	//   ....[53]....
        /*0d8c*/ 	.word	0x00028e30


	//   ....[54]....
        /*0d90*/ 	.word	0x00028e90


	//   ....[55]....
        /*0d94*/ 	.word	0x00028f00


	//   ....[56]....
        /*0d98*/ 	.word	0x00028f60


	//   ....[57]....
        /*0d9c*/ 	.word	0x00028fd0


	//   ....[58]....
        /*0da0*/ 	.word	0x00029030


	//   ....[59]....
        /*0da4*/ 	.word	0x000290a0


	//   ....[60]....
        /*0da8*/ 	.word	0x00029100


	//   ....[61]....
        /*0dac*/ 	.word	0x00029180


	//   ....[62]....
        /*0db0*/ 	.word	0x000291e0


	//   ....[63]....
        /*0db4*/ 	.word	0x00029250


	//   ....[64]....
        /*0db8*/ 	.word	0x000292b0


	//   ....[65]....
        /*0dbc*/ 	.word	0x00029330


	//   ....[66]....
        /*0dc0*/ 	.word	0x00029390


	//   ....[67]....
        /*0dc4*/ 	.word	0x00029420


	//   ....[68]....
        /*0dc8*/ 	.word	0x00029480


	//   ....[69]....
        /*0dcc*/ 	.word	0x00029500


	//   ....[70]....
        /*0dd0*/ 	.word	0x00029560


	//   ....[71]....
        /*0dd4*/ 	.word	0x000295f0


	//   ....[72]....
        /*0dd8*/ 	.word	0x00029650


	//   ....[73]....
        /*0ddc*/ 	.word	0x000296f0


	//   ....[74]....
        /*0de0*/ 	.word	0x00029750


	//   ....[75]....
        /*0de4*/ 	.word	0x000297c0


	//   ....[76]....
        /*0de8*/ 	.word	0x00029820


	//   ....[77]....
        /*0dec*/ 	.word	0x00029890


	//   ....[78]....
        /*0df0*/ 	.word	0x000298f0


	//   ....[79]....
        /*0df4*/ 	.word	0x00029980


	//   ....[80]....
        /*0df8*/ 	.word	0x000299e0


	//   ....[81]....
        /*0dfc*/ 	.word	0x00029a40


	//   ....[82]....
        /*0e00*/ 	.word	0x00029aa0


	//   ....[83]....
        /*0e04*/ 	.word	0x00029b00


	//   ....[84]....
        /*0e08*/ 	.word	0x00029b60


	//   ....[85]....
        /*0e0c*/ 	.word	0x00029bc0


	//   ....[86]....
        /*0e10*/ 	.word	0x00029c20


	//   ....[87]....
        /*0e14*/ 	.word	0x00029ca0


	//   ....[88]....
        /*0e18*/ 	.word	0x00029d00


	//   ....[89]....
        /*0e1c*/ 	.word	0x00029d80


	//   ....[90]....
        /*0e20*/ 	.word	0x00029de0


	//   ....[91]....
        /*0e24*/ 	.word	0x00029e40


	//   ....[92]....
        /*0e28*/ 	.word	0x00029ea0


	//   ....[93]....
        /*0e2c*/ 	.word	0x00029f20


	//   ....[94]....
        /*0e30*/ 	.word	0x00029f80


	//   ....[95]....
        /*0e34*/ 	.word	0x0002a000


	//   ....[96]....
        /*0e38*/ 	.word	0x0002a060


	//   ....[97]....
        /*0e3c*/ 	.word	0x0002a0e0


	//   ....[98]....
        /*0e40*/ 	.word	0x0002a140


	//   ....[99]....
        /*0e44*/ 	.word	0x0002a1c0


	//   ....[100]....
        /*0e48*/ 	.word	0x0002a220


	//   ....[101]....
        /*0e4c*/ 	.word	0x0002a2e0


	//   ....[102]....
        /*0e50*/ 	.word	0x0002a440


	//   ....[103]....
        /*0e54*/ 	.word	0x0002a490


	//   ....[104]....
        /*0e58*/ 	.word	0x0002a520


	//   ....[105]....
        /*0e5c*/ 	.word	0x0002a5b0


	//   ....[106]....
        /*0e60*/ 	.word	0x0002a640


	//   ....[107]....
        /*0e64*/ 	.word	0x0002a6d0


	//   ....[108]....
        /*0e68*/ 	.word	0x0002a760


	//   ....[109]....
        /*0e6c*/ 	.word	0x0002a7f0


	//   ....[110]....
        /*0e70*/ 	.word	0x0002a8b0


	//   ....[111]....
        /*0e74*/ 	.word	0x0002ab90


	//   ....[112]....
        /*0e78*/ 	.word	0x0002ac80


	//   ....[113]....
        /*0e7c*/ 	.word	0x0002ad30


	//   ....[114]....
        /*0e80*/ 	.word	0x0002ae30


	//   ....[115]....
        /*0e84*/ 	.word	0x0002aee0


	//   ....[116]....
        /*0e88*/ 	.word	0x0002af40


	//   ....[117]....
        /*0e8c*/ 	.word	0x0002b010


	//   ....[118]....
        /*0e90*/ 	.word	0x0002b0b0


	//   ....[119]....
        /*0e94*/ 	.word	0x0002b180


	//   ....[120]....
        /*0e98*/ 	.word	0x0002b2c0


	//   ....[121]....
        /*0e9c*/ 	.word	0x0002b350


	//   ....[122]....
        /*0ea0*/ 	.word	0x0002b450


	//   ....[123]....
        /*0ea4*/ 	.word	0x0002b4f0


	//   ....[124]....
        /*0ea8*/ 	.word	0x0002b550


	//   ....[125]....
        /*0eac*/ 	.word	0x0002b640


	//   ....[126]....
        /*0eb0*/ 	.word	0x0002b6a0


	//   ....[127]....
        /*0eb4*/ 	.word	0x0002b740


	//   ....[128]....
        /*0eb8*/ 	.word	0x0002b840


	//   ....[129]....
        /*0ebc*/ 	.word	0x0002b8b0


	//   ....[130]....
        /*0ec0*/ 	.word	0x0002b910


	//   ....[131]....
        /*0ec4*/ 	.word	0x0002ba10


	//   ....[132]....
        /*0ec8*/ 	.word	0x0002ba70


	//   ....[133]....
        /*0ecc*/ 	.word	0x0002bb80


	//   ....[134]....
        /*0ed0*/ 	.word	0x0002bbe0


	//   ....[135]....
        /*0ed4*/ 	.word	0x0002bcf0


	//   ....[136]....
        /*0ed8*/ 	.word	0x0002bd50


	//   ....[137]....
        /*0edc*/ 	.word	0x0002be60


	//   ....[138]....
        /*0ee0*/ 	.word	0x0002bec0


	//   ....[139]....
        /*0ee4*/ 	.word	0x0002bfd0


	//   ....[140]....
        /*0ee8*/ 	.word	0x0002c030


	//   ....[141]....
        /*0eec*/ 	.word	0x0002c140


	//   ....[142]....
        /*0ef0*/ 	.word	0x0002c1a0


	//   ....[143]....
        /*0ef4*/ 	.word	0x0002c240


	//   ....[144]....
        /*0ef8*/ 	.word	0x0002c3d0


	//   ....[145]....
        /*0efc*/ 	.word	0x0002c470


	//   ....[146]....
        /*0f00*/ 	.word	0x0002c4d0


	//   ....[147]....
        /*0f04*/ 	.word	0x0002c590


	//   ....[148]....
        /*0f08*/ 	.word	0x0002c5f0


	//   ....[149]....
        /*0f0c*/ 	.word	0x0002c6b0


	//   ....[150]....
        /*0f10*/ 	.word	0x0002c710


	//   ....[151]....
        /*0f14*/ 	.word	0x0002c7d0


	//   ....[152]....
        /*0f18*/ 	.word	0x0002c8c0


	//   ....[153]....
        /*0f1c*/ 	.word	0x0002c950


	//   ....[154]....
        /*0f20*/ 	.word	0x0002c9b0


	//   ....[155]....
        /*0f24*/ 	.word	0x0002ca70


	//   ....[156]....
        /*0f28*/ 	.word	0x0002cad0


	//   ....[157]....
        /*0f2c*/ 	.word	0x0002cb90


	//   ....[158]....
        /*0f30*/ 	.word	0x0002cbf0


	//   ....[159]....
        /*0f34*/ 	.word	0x0002ccb0


	//   ....[160]....
        /*0f38*/ 	.word	0x0002ce90


	//   ....[161]....
        /*0f3c*/ 	.word	0x0002cf30


	//   ....[162]....
        /*0f40*/ 	.word	0x0002d050


	//   ....[163]....
        /*0f44*/ 	.word	0x0002d0c0


	//   ....[164]....
        /*0f48*/ 	.word	0x0002d130


	//   ....[165]....
        /*0f4c*/ 	.word	0x0002d1a0


	//   ....[166]....
        /*0f50*/ 	.word	0x0002d210


	//   ....[167]....
        /*0f54*/ 	.word	0x0002d290


	//   ....[168]....
        /*0f58*/ 	.word	0x0002d320


	//   ....[169]....
        /*0f5c*/ 	.word	0x0002d3b0


	//   ....[170]....
        /*0f60*/ 	.word	0x0002d420


	//   ....[171]....
        /*0f64*/ 	.word	0x0002d490


	//   ....[172]....
        /*0f68*/ 	.word	0x0002d500


	//   ....[173]....
        /*0f6c*/ 	.word	0x0002d580


	//   ....[174]....
        /*0f70*/ 	.word	0x0002d5f0


	//   ....[175]....
        /*0f74*/ 	.word	0x0002d690


	//   ....[176]....
        /*0f78*/ 	.word	0x0002d720


	//   ....[177]....
        /*0f7c*/ 	.word	0x0002d840


	//----- nvinfo : EIATTR_REG_RECONFIG
	.align		4
.L_486:
        /*0f80*/ 	.byte	0x01, 0x54
	.zero		2


	//----- nvinfo : EIATTR_SYSCALL_OFFSETS
	.align		4
        /*0f84*/ 	.byte	0x04, 0x46
        /*0f86*/ 	.short	(.L_488 - .L_487)


	//   ....[0]....
.L_487:
        /*0f88*/ 	.word	0x00001d70


	//   ....[1]....
        /*0f8c*/ 	.word	0x00001ec0


	//   ....[2]....
        /*0f90*/ 	.word	0x00008510


	//   ....[3]....
        /*0f94*/ 	.word	0x00008830


	//   ....[4]....
        /*0f98*/ 	.word	0x00021c00


	//   ....[5]....
        /*0f9c*/ 	.word	0x00021d70


	//   ....[6]....
        /*0fa0*/ 	.word	0x00021ec0


	//   ....[7]....
        /*0fa4*/ 	.word	0x00022000


	//   ....[8]....
        /*0fa8*/ 	.word	0x000230d0


	//----- nvinfo : EIATTR_MBARRIER_INSTR_OFFSETS
	.align		4
.L_488:
        /*0fac*/ 	.byte	0x04, 0x39
        /*0fae*/ 	.short	(.L_490 - .L_489)


	//   ....[0]....
.L_489:
        /*0fb0*/ 	.word	0x00000270
        /*0fb4*/ 	.word	0x000000ff
        /*0fb8*/ 	.word	0x00028400
        /*0fbc*/ 	.short	0x0100
        /*0fbe*/ 	.byte	0x08
	.zero		1


	//   ....[1]....
        /*0fc0*/ 	.word	0x00000280
        /*0fc4*/ 	.word	0x000000ff
        /*0fc8*/ 	.word	0x00028420
        /*0fcc*/ 	.short	0x0100
        /*0fce*/ 	.byte	0x08
	.zero		1


	//   ....[2]....
        /*0fd0*/ 	.word	0x00000370
        /*0fd4*/ 	.word	0x000000ff
        /*0fd8*/ 	.word	0x00028430
        /*0fdc*/ 	.short	0x0100
        /*0fde*/ 	.byte	0x08
	.zero		1


	//   ....[3]....
        /*0fe0*/ 	.word	0x00000380
        /*0fe4*/ 	.word	0x000000ff
        /*0fe8*/ 	.word	0x00028440
        /*0fec*/ 	.short	0x0100
        /*0fee*/ 	.byte	0x08
	.zero		1


	//   ....[4]....
        /*0ff0*/ 	.word	0x00000390
        /*0ff4*/ 	.word	0x000000ff
        /*0ff8*/ 	.word	0x00028438
        /*0ffc*/ 	.short	0x0100
        /*0ffe*/ 	.byte	0x08
	.zero		1


	//   ....[5]....
        /*1000*/ 	.word	0x000003a0
        /*1004*/ 	.word	0x000000ff
        /*1008*/ 	.word	0x00028448
        /*100c*/ 	.short	0x0100
        /*100e*/ 	.byte	0x08
	.zero		1


	//   ....[6]....
        /*1010*/ 	.word	0x000004d0
        /*1014*/ 	.word	0x000000ff
        /*1018*/ 	.word	0x00028450
        /*101c*/ 	.short	0x0100
        /*101e*/ 	.byte	0x08
	.zero		1


	//   ....[7]....
        /*1020*/ 	.word	0x000004e0
        /*1024*/ 	.word	0x000000ff
        /*1028*/ 	.word	0x00028460
        /*102c*/ 	.short	0x0100
        /*102e*/ 	.byte	0x08
	.zero		1


	//   ....[8]....
        /*1030*/ 	.word	0x000004f0
        /*1034*/ 	.word	0x000000ff
        /*1038*/ 	.word	0x00028458
        /*103c*/ 	.short	0x0100
        /*103e*/ 	.byte	0x08
	.zero		1


	//   ....[9]....
        /*1040*/ 	.word	0x00000500
        /*1044*/ 	.word	0x000000ff
        /*1048*/ 	.word	0x00028468
        /*104c*/ 	.short	0x0100
        /*104e*/ 	.byte	0x08
	.zero		1


	//   ....[10]....
        /*1050*/ 	.word	0x000005f0
        /*1054*/ 	.word	0x000000ff
        /*1058*/ 	.word	0x00028470
        /*105c*/ 	.short	0x0100
        /*105e*/ 	.byte	0x06
	.zero		1


	//   ....[11]....
        /*1060*/ 	.word	0x00000600
        /*1064*/ 	.word	0x000000ff
        /*1068*/ 	.word	0x00028480
        /*106c*/ 	.short	0x0100
        /*106e*/ 	.byte	0x06
	.zero		1


	//   ....[12]....
        /*1070*/ 	.word	0x00000610
        /*1074*/ 	.word	0x000000ff
        /*1078*/ 	.word	0x00028478
        /*107c*/ 	.short	0x0100
        /*107e*/ 	.byte	0x06
	.zero		1


	//   ....[13]....
        /*1080*/ 	.word	0x00000620
        /*1084*/ 	.word	0x000000ff
        /*1088*/ 	.word	0x00028488
        /*108c*/ 	.short	0x0100
        /*108e*/ 	.byte	0x06
	.zero		1


	//   ....[14]....
        /*1090*/ 	.word	0x00000750
        /*1094*/ 	.word	0x000000ff
        /*1098*/ 	.word	0x00028490
        /*109c*/ 	.short	0x0100
        /*109e*/ 	.byte	0x08
	.zero		1


	//   ....[15]....
        /*10a0*/ 	.word	0x00000760
        /*10a4*/ 	.word	0x000000ff
        /*10a8*/ 	.word	0x000284a0
        /*10ac*/ 	.short	0x0100
        /*10ae*/ 	.byte	0x08
	.zero		1


	//   ....[16]....
        /*10b0*/ 	.word	0x00000770
        /*10b4*/ 	.word	0x000000ff
        /*10b8*/ 	.word	0x00028498
        /*10bc*/ 	.short	0x0100
        /*10be*/ 	.byte	0x08
	.zero		1


	//   ....[17]....
        /*10c0*/ 	.word	0x00000780
        /*10c4*/ 	.word	0x000000ff
        /*10c8*/ 	.word	0x000284a8
        /*10cc*/ 	.short	0x0100
        /*10ce*/ 	.byte	0x08
	.zero		1


	//   ....[18]....
        /*10d0*/ 	.word	0x000008c0
        /*10d4*/ 	.word	0x000000ff
        /*10d8*/ 	.word	0x000284b0
        /*10dc*/ 	.short	0x0100
        /*10de*/ 	.byte	0x08
	.zero		1


	//   ....[19]....
        /*10e0*/ 	.word	0x000008d0
        /*10e4*/ 	.word	0x000000ff
        /*10e8*/ 	.word	0x000284c0
        /*10ec*/ 	.short	0x0100
        /*10ee*/ 	.byte	0x08
	.zero		1


	//   ....[20]....
        /*10f0*/ 	.word	0x000008e0
        /*10f4*/ 	.word	0x000000ff
        /*10f8*/ 	.word	0x000284b8
        /*10fc*/ 	.short	0x0100
        /*10fe*/ 	.byte	0x08
	.zero		1


	//   ....[21]....
        /*1100*/ 	.word	0x000008f0
        /*1104*/ 	.word	0x000000ff
        /*1108*/ 	.word	0x000284c8
        /*110c*/ 	.short	0x0100
        /*110e*/ 	.byte	0x08
	.zero		1


	//   ....[22]....
        /*1110*/ 	.word	0x00002c20
        /*1114*/ 	.word	0x00000048
        /*1118*/ 	.word	0x00028490
        /*111c*/ 	.short	0x010a
        /*111e*/ 	.byte	0x3f
	.zero		1


	//   ....[23]....
        /*1120*/ 	.word	0x00004d70
        /*1124*/ 	.word	0x00000048
        /*1128*/ 	.word	0x00028490
        /*112c*/ 	.short	0x010a
        /*112e*/ 	.byte	0x3f
	.zero		1


	//   ....[24]....
        /*1130*/ 	.word	0x00006de0
        /*1134*/ 	.word	0x00000048
        /*1138*/ 	.word	0x00028490
        /*113c*/ 	.short	0x010a
        /*113e*/ 	.byte	0x3f
	.zero		1


	//   ....[25]....
        /*1140*/ 	.word	0x00007280
        /*1144*/ 	.word	0x00000000
        /*1148*/ 	.word	0x00000000
        /*114c*/ 	.short	0x0101
        /*114e*/ 	.byte	0x3f
	.zero		1


	//   ....[26]....
        /*1150*/ 	.word	0x000072c0
        /*1154*/ 	.word	0x00000048
        /*1158*/ 	.word	0x000284b0
        /*115c*/ 	.short	0x010a
        /*115e*/ 	.byte	0x3f
	.zero		1


	//   ....[27]....
        /*1160*/ 	.word	0x000076f0
        /*1164*/ 	.word	0x00000048
        /*1168*/ 	.word	0x00000000
        /*116c*/ 	.short	0x0101
        /*116e*/ 	.byte	0x3f
	.zero		1


	//   ....[28]....
        /*1170*/ 	.word	0x00008590
        /*1174*/ 	.word	0x000000b8
        /*1178*/ 	.word	0x00028400
        /*117c*/ 	.short	0x010a
        /*117e*/ 	.byte	0x3f
	.zero		1


	//   ....[29]....
        /*1180*/ 	.word	0x000085e0
        /*1184*/ 	.word	0x000000b8
        /*1188*/ 	.word	0x00028400
        /*118c*/ 	.short	0x010a
        /*118e*/ 	.byte	0x3f
	.zero		1


	//   ....[30]....
        /*1190*/ 	.word	0x000092f0
        /*1194*/ 	.word	0x000000b8
        /*1198*/ 	.word	0x00028400
        /*119c*/ 	.short	0x010a
        /*119e*/ 	.byte	0x3f
	.zero		1


	//   ....[31]....
        /*11a0*/ 	.word	0x0000da60
        /*11a4*/ 	.word	0x000000b8
        /*11a8*/ 	.word	0x00028400
        /*11ac*/ 	.short	0x010a
        /*11ae*/ 	.byte	0x3f
	.zero		1


	//   ....[32]....
        /*11b0*/ 	.word	0x00011bd0
        /*11b4*/ 	.word	0x00000006
        /*11b8*/ 	.word	0x00028430
        /*11bc*/ 	.short	0x010a
        /*11be*/ 	.byte	0x3f
	.zero		1


	//   ....[33]....
        /*11c0*/ 	.word	0x00011c10
        /*11c4*/ 	.word	0x00000006
        /*11c8*/ 	.word	0x00028430
        /*11cc*/ 	.short	0x010a
        /*11ce*/ 	.byte	0x3f
	.zero		1


	//   ....[34]....
        /*11d0*/ 	.word	0x00012360
        /*11d4*/ 	.word	0x00000000
        /*11d8*/ 	.word	0x00000000
        /*11dc*/ 	.short	0x0101
        /*11de*/ 	.byte	0x3f
	.zero		1


	//   ....[35]....
        /*11e0*/ 	.word	0x000139a0
        /*11e4*/ 	.word	0x00000006
        /*11e8*/ 	.word	0x00028450
        /*11ec*/ 	.short	0x010a
        /*11ee*/ 	.byte	0x3f
	.zero		1


	//   ....[36]....
        /*11f0*/ 	.word	0x000139f0
        /*11f4*/ 	.word	0x00000006
        /*11f8*/ 	.word	0x00028450
        /*11fc*/ 	.short	0x010a
        /*11fe*/ 	.byte	0x3f
	.zero		1


	//   ....[37]....
        /*1200*/ 	.word	0x00013c10
        /*1204*/ 	.word	0x00000006
        /*1208*/ 	.word	0x00000000
        /*120c*/ 	.short	0x0101
        /*120e*/ 	.byte	0x3f
	.zero		1


	//   ....[38]....
        /*1210*/ 	.word	0x00013f40
        /*1214*/ 	.word	0x0000000c
        /*1218*/ 	.word	0x00028430
        /*121c*/ 	.short	0x010a
        /*121e*/ 	.byte	0x3f
	.zero		1


	//   ....[39]....
        /*1220*/ 	.word	0x00013fc0
        /*1224*/ 	.word	0x0000000c
        /*1228*/ 	.word	0x00028430
        /*122c*/ 	.short	0x010a
        /*122e*/ 	.byte	0x3f
	.zero		1


	//   ....[40]....
        /*1230*/ 	.word	0x00014550
        /*1234*/ 	.word	0x00000008
        /*1238*/ 	.word	0x00000000
        /*123c*/ 	.short	0x0101
        /*123e*/ 	.byte	0x3f
	.zero		1


	//   ....[41]....
        /*1240*/ 	.word	0x00016190
        /*1244*/ 	.word	0x0000000c
        /*1248*/ 	.word	0x00028450
        /*124c*/ 	.short	0x010a
        /*124e*/ 	.byte	0x3f
	.zero		1


	//   ....[42]....
        /*1250*/ 	.word	0x00016200
        /*1254*/ 	.word	0x0000000c
        /*1258*/ 	.word	0x00028450
        /*125c*/ 	.short	0x010a
        /*125e*/ 	.byte	0x3f
	.zero		1


	//   ....[43]....
        /*1260*/ 	.word	0x000163e0
        /*1264*/ 	.word	0x0000000c
        /*1268*/ 	.word	0x00000000
        /*126c*/ 	.short	0x0101
        /*126e*/ 	.byte	0x3f
	.zero		1


	//   ....[44]....
        /*1270*/ 	.word	0x00016790
        /*1274*/ 	.word	0x0000000c
        /*1278*/ 	.word	0x00028430
        /*127c*/ 	.short	0x010a
        /*127e*/ 	.byte	0x3f
	.zero		1


	//   ....[45]....
        /*1280*/ 	.word	0x00016810
        /*1284*/ 	.word	0x0000000c
        /*1288*/ 	.word	0x00028430
        /*128c*/ 	.short	0x010a
        /*128e*/ 	.byte	0x3f
	.zero		1


	//   ....[46]....
        /*1290*/ 	.word	0x00016d30
        /*1294*/ 	.word	0x0000000f
        /*1298*/ 	.word	0x00000000
        /*129c*/ 	.short	0x0101
        /*129e*/ 	.byte	0x3f
	.zero		1


	//   ....[47]....
        /*12a0*/ 	.word	0x00017f20
        /*12a4*/ 	.word	0x0000000c
        /*12a8*/ 	.word	0x00028450
        /*12ac*/ 	.short	0x010a
        /*12ae*/ 	.byte	0x3f
	.zero		1


	//   ....[48]....
        /*12b0*/ 	.word	0x00017f90
        /*12b4*/ 	.word	0x0000000c
        /*12b8*/ 	.word	0x00028450
        /*12bc*/ 	.short	0x010a
        /*12be*/ 	.byte	0x3f
	.zero		1


	//   ....[49]....
        /*12c0*/ 	.word	0x00018150
        /*12c4*/ 	.word	0x0000000c
        /*12c8*/ 	.word	0x00000000
        /*12cc*/ 	.short	0x0101
        /*12ce*/ 	.byte	0x3f
	.zero		1


	//   ....[50]....
        /*12d0*/ 	.word	0x00018270
        /*12d4*/ 	.word	0x0000000a
        /*12d8*/ 	.word	0x00028430
        /*12dc*/ 	.short	0x010a
        /*12de*/ 	.byte	0x3f
	.zero		1


	//   ....[51]....
        /*12e0*/ 	.word	0x000182f0
        /*12e4*/ 	.word	0x0000000a
        /*12e8*/ 	.word	0x00028430
        /*12ec*/ 	.short	0x010a
        /*12ee*/ 	.byte	0x3f
	.zero		1


	//   ....[52]....
        /*12f0*/ 	.word	0x00018840
        /*12f4*/ 	.word	0x00000004
        /*12f8*/ 	.word	0x00000000
        /*12fc*/ 	.short	0x0101
        /*12fe*/ 	.byte	0x3f
	.zero		1


	//   ....[53]....
        /*1300*/ 	.word	0x0001a470
        /*1304*/ 	.word	0x0000000a
        /*1308*/ 	.word	0x00028450
        /*130c*/ 	.short	0x010a
        /*130e*/ 	.byte	0x3f
	.zero		1


	//   ....[54]....
        /*1310*/ 	.word	0x0001a4e0
        /*1314*/ 	.word	0x0000000a
        /*1318*/ 	.word	0x00028450
        /*131c*/ 	.short	0x010a
        /*131e*/ 	.byte	0x3f
	.zero		1


	//   ....[55]....
        /*1320*/ 	.word	0x0001a6c0
        /*1324*/ 	.word	0x0000000a
        /*1328*/ 	.word	0x00000000
        /*132c*/ 	.short	0x0101
        /*132e*/ 	.byte	0x3f
	.zero		1


	//   ....[56]....
        /*1330*/ 	.word	0x0001d920
        /*1334*/ 	.word	0x00000000
        /*1338*/ 	.word	0x00000000
        /*133c*/ 	.short	0x0101
        /*133e*/ 	.byte	0x3f
	.zero		1


	//   ....[57]....
        /*1340*/ 	.word	0x00020670
        /*1344*/ 	.word	0x00000017
        /*1348*/ 	.word	0x00028420
        /*134c*/ 	.short	0x010a
        /*134e*/ 	.byte	0x3f
	.zero		1


	//   ....[58]....
        /*1350*/ 	.word	0x00020700
        /*1354*/ 	.word	0x0000000c
        /*1358*/ 	.word	0x000284a0
        /*135c*/ 	.short	0x010a
        /*135e*/ 	.byte	0x3f
	.zero		1


	//   ....[59]....
        /*1360*/ 	.word	0x00020a50
        /*1364*/ 	.word	0x0000000c
        /*1368*/ 	.word	0x000284c0
        /*136c*/ 	.short	0x010a
        /*136e*/ 	.byte	0x3f
	.zero		1


	//   ....[60]....
        /*1370*/ 	.word	0x00020e70
        /*1374*/ 	.word	0x0000000b
        /*1378*/ 	.word	0x000284a0
        /*137c*/ 	.short	0x010a
        /*137e*/ 	.byte	0x3f
	.zero		1


	//   ....[61]....
        /*1380*/ 	.word	0x000211b0
        /*1384*/ 	.word	0x0000000b
        /*1388*/ 	.word	0x000284c0
        /*138c*/ 	.short	0x010a
        /*138e*/ 	.byte	0x3f
	.zero		1


	//   ....[62]....
        /*1390*/ 	.word	0x00022420
        /*1394*/ 	.word	0x00000006
        /*1398*/ 	.word	0x00028480
        /*139c*/ 	.short	0x010a
        /*139e*/ 	.byte	0x3f
	.zero		1


	//   ....[63]....
        /*13a0*/ 	.word	0x000228b0
        /*13a4*/ 	.word	0x00000006
        /*13a8*/ 	.word	0x00028470
        /*13ac*/ 	.short	0x0107
        /*13ae*/ 	.byte	0x3f
	.zero		1


	//   ....[64]....
        /*13b0*/ 	.word	0x00022960
        /*13b4*/ 	.word	0x00000006
        /*13b8*/ 	.word	0x00028470
        /*13bc*/ 	.short	0x0101
        /*13be*/ 	.byte	0x3f
	.zero		1


	//   ....[65]....
        /*13c0*/ 	.word	0x00022990
        /*13c4*/ 	.word	0x00000006
        /*13c8*/ 	.word	0x00028440
        /*13cc*/ 	.short	0x010a
        /*13ce*/ 	.byte	0x3f
	.zero		1


	//   ....[66]....
        /*13d0*/ 	.word	0x00022dc0
        /*13d4*/ 	.word	0x00000006
        /*13d8*/ 	.word	0x00028430
        /*13dc*/ 	.short	0x0107
        /*13de*/ 	.byte	0x3f
	.zero		1


	//   ....[67]....
        /*13e0*/ 	.word	0x00022e80
        /*13e4*/ 	.word	0x00000006
        /*13e8*/ 	.word	0x00028430
        /*13ec*/ 	.short	0x0101
        /*13ee*/ 	.byte	0x3f
	.zero		1


	//   ....[68]....
        /*13f0*/ 	.word	0x00023a20
        /*13f4*/ 	.word	0x00000017
        /*13f8*/ 	.word	0x00028400
        /*13fc*/ 	.short	0x0107
        /*13fe*/ 	.byte	0x3f
	.zero		1


	//   ....[69]....
        /*1400*/ 	.word	0x00023b30
        /*1404*/ 	.word	0x00000017
        /*1408*/ 	.word	0x00028400
        /*140c*/ 	.short	0x0101
        /*140e*/ 	.byte	0x3f
	.zero		1


	//   ....[70]....
        /*1410*/ 	.word	0x00023b50
        /*1414*/ 	.word	0x00000017
        /*1418*/ 	.word	0x00028420
        /*141c*/ 	.short	0x010a
        /*141e*/ 	.byte	0x3f
	.zero		1


	//   ....[71]....
        /*1420*/ 	.word	0x00023e90
        /*1424*/ 	.word	0x00000000
        /*1428*/ 	.word	0x00028480
        /*142c*/ 	.short	0x010a
        /*142e*/ 	.byte	0x3f
	.zero		1


	//   ....[72]....
        /*1430*/ 	.word	0x00024240
        /*1434*/ 	.word	0x00000000
        /*1438*/ 	.word	0x00028470
        /*143c*/ 	.short	0x0107
        /*143e*/ 	.byte	0x3f
	.zero		1


	//   ....[73]....
        /*1440*/ 	.word	0x000242f0
        /*1444*/ 	.word	0x00000000
        /*1448*/ 	.word	0x00028470
        /*144c*/ 	.short	0x0101
        /*144e*/ 	.byte	0x3f
	.zero		1


	//   ....[74]....
        /*1450*/ 	.word	0x00024320
        /*1454*/ 	.word	0x00000000
        /*1458*/ 	.word	0x00028440
        /*145c*/ 	.short	0x010a
        /*145e*/ 	.byte	0x3f
	.zero		1


	//   ....[75]....
        /*1460*/ 	.word	0x000246a0
        /*1464*/ 	.word	0x00000000
        /*1468*/ 	.word	0x00028430
        /*146c*/ 	.short	0x0107
        /*146e*/ 	.byte	0x3f
	.zero		1


	//   ....[76]....
        /*1470*/ 	.word	0x00024750
        /*1474*/ 	.word	0x00000000
        /*1478*/ 	.word	0x00028430
        /*147c*/ 	.short	0x0101
        /*147e*/ 	.byte	0x3f
	.zero		1


	//   ....[77]....
        /*1480*/ 	.word	0x000247e0
        /*1484*/ 	.word	0x00000003
        /*1488*/ 	.word	0x00028470
        /*148c*/ 	.short	0x010a
        /*148e*/ 	.byte	0x3f
	.zero		1


	//   ....[78]....
        /*1490*/ 	.word	0x00024860
        /*1494*/ 	.word	0x00000003
        /*1498*/ 	.word	0x00028460
        /*149c*/ 	.short	0x010a
        /*149e*/ 	.byte	0x3f
	.zero		1


	//   ....[79]....
        /*14a0*/ 	.word	0x00024df0
        /*14a4*/ 	.word	0x00000003
        /*14a8*/ 	.word	0x00028450
        /*14ac*/ 	.short	0x0101
        /*14ae*/ 	.byte	0x3f
	.zero		1


	//   ....[80]....
        /*14b0*/ 	.word	0x00024e80
        /*14b4*/ 	.word	0x00000003
        /*14b8*/ 	.word	0x00000000
        /*14bc*/ 	.short	0x0101
        /*14be*/ 	.byte	0x3f
	.zero		1


	//   ....[81]....
        /*14c0*/ 	.word	0x00025040
        /*14c4*/ 	.word	0x00000000
        /*14c8*/ 	.word	0x00028470
        /*14cc*/ 	.short	0x010a
        /*14ce*/ 	.byte	0x3f
	.zero		1


	//   ....[82]....
        /*14d0*/ 	.word	0x000250b0
        /*14d4*/ 	.word	0x00000000
        /*14d8*/ 	.word	0x00028460
        /*14dc*/ 	.short	0x010a
        /*14de*/ 	.byte	0x3f
	.zero		1


	//   ....[83]....
        /*14e0*/ 	.word	0x00025650
        /*14e4*/ 	.word	0x00000000
        /*14e8*/ 	.word	0x00028450
        /*14ec*/ 	.short	0x0101
        /*14ee*/ 	.byte	0x3f
	.zero		1


	//   ....[84]....
        /*14f0*/ 	.word	0x00025710
        /*14f4*/ 	.word	0x00000000
        /*14f8*/ 	.word	0x00000000
        /*14fc*/ 	.short	0x0101
        /*14fe*/ 	.byte	0x3f
	.zero		1


	//   ....[85]....
        /*1500*/ 	.word	0x00026410
        /*1504*/ 	.word	0x00000004
        /*1508*/ 	.word	0x00028420
        /*150c*/ 	.short	0x010a
        /*150e*/ 	.byte	0x3f
	.zero		1


	//   ....[86]....
        /*1510*/ 	.word	0x000265a0
        /*1514*/ 	.word	0x00000005
        /*1518*/ 	.word	0x00028440
        /*151c*/ 	.short	0x010a
        /*151e*/ 	.byte	0x3f
	.zero		1


	//   ....[87]....
        /*1520*/ 	.word	0x00026640
        /*1524*/ 	.word	0x00000019
        /*1528*/ 	.word	0x00028440
        /*152c*/ 	.short	0x010a
        /*152e*/ 	.byte	0x3f
	.zero		1


	//   ....[88]....
        /*1530*/ 	.word	0x00026680
        /*1534*/ 	.word	0x00000005
        /*1538*/ 	.word	0x00028460
        /*153c*/ 	.short	0x010a
        /*153e*/ 	.byte	0x3f
	.zero		1


	//   ....[89]....
        /*1540*/ 	.word	0x000266c0
        /*1544*/ 	.word	0x00000019
        /*1548*/ 	.word	0x00028460
        /*154c*/ 	.short	0x010a
        /*154e*/ 	.byte	0x3f
	.zero		1


	//   ....[90]....
        /*1550*/ 	.word	0x00026700
        /*1554*/ 	.word	0x00000005
        /*1558*/ 	.word	0x00028480
        /*155c*/ 	.short	0x010a
        /*155e*/ 	.byte	0x3f
	.zero		1


	//   ....[91]....
        /*1560*/ 	.word	0x00026740
        /*1564*/ 	.word	0x00000019
        /*1568*/ 	.word	0x00028480
        /*156c*/ 	.short	0x010a
        /*156e*/ 	.byte	0x3f
	.zero		1


	//   ....[92]....
        /*1570*/ 	.word	0x000267a0
        /*1574*/ 	.word	0x00000048
        /*1578*/ 	.word	0x00028490
        /*157c*/ 	.short	0x010a
        /*157e*/ 	.byte	0x3f
	.zero		1


	//   ....[93]....
        /*1580*/ 	.word	0x00026a30
        /*1584*/ 	.word	0x00000048
        /*1588*/ 	.word	0x00028490
        /*158c*/ 	.short	0x010a
        /*158e*/ 	.byte	0x3f
	.zero		1


	//   ....[94]....
        /*1590*/ 	.word	0x00026cd0
        /*1594*/ 	.word	0x00000048
        /*1598*/ 	.word	0x00028490
        /*159c*/ 	.short	0x010a
        /*159e*/ 	.byte	0x3f
	.zero		1


	//   ....[95]....
        /*15a0*/ 	.word	0x00026f60
        /*15a4*/ 	.word	0x00000048
        /*15a8*/ 	.word	0x000284b0
        /*15ac*/ 	.short	0x010a
        /*15ae*/ 	.byte	0x3f
	.zero		1


	//   ....[96]....
        /*15b0*/ 	.word	0x000277a0
        /*15b4*/ 	.word	0x000000b8
        /*15b8*/ 	.word	0x00028400
        /*15bc*/ 	.short	0x010a
        /*15be*/ 	.byte	0x3f
	.zero		1


	//   ....[97]....
        /*15c0*/ 	.word	0x00028120
        /*15c4*/ 	.word	0x000000b8
        /*15c8*/ 	.word	0x00028400
        /*15cc*/ 	.short	0x010a
        /*15ce*/ 	.byte	0x3f
	.zero		1


	//   ....[98]....
        /*15d0*/ 	.word	0x00028170
        /*15d4*/ 	.word	0x00000006
        /*15d8*/ 	.word	0x00028430
        /*15dc*/ 	.short	0x010a
        /*15de*/ 	.byte	0x3f
	.zero		1


	//   ....[99]....
        /*15e0*/ 	.word	0x000281c0
        /*15e4*/ 	.word	0x00000006
        /*15e8*/ 	.word	0x00028450
        /*15ec*/ 	.short	0x010a
        /*15ee*/ 	.byte	0x3f
	.zero		1


	//   ....[100]....
        /*15f0*/ 	.word	0x00028210
        /*15f4*/ 	.word	0x0000000c
        /*15f8*/ 	.word	0x00028430
        /*15fc*/ 	.short	0x010a
        /*15fe*/ 	.byte	0x3f
	.zero		1


	//   ....[101]....
        /*1600*/ 	.word	0x00028260
        /*1604*/ 	.word	0x0000000c
        /*1608*/ 	.word	0x00028450
        /*160c*/ 	.short	0x010a
        /*160e*/ 	.byte	0x3f
	.zero		1


	//   ....[102]....
        /*1610*/ 	.word	0x000282b0
        /*1614*/ 	.word	0x0000000c
        /*1618*/ 	.word	0x00028430
        /*161c*/ 	.short	0x010a
        /*161e*/ 	.byte	0x3f
	.zero		1


	//   ....[103]....
        /*1620*/ 	.word	0x00028300
        /*1624*/ 	.word	0x0000000c
        /*1628*/ 	.word	0x00028450
        /*162c*/ 	.short	0x010a
        /*162e*/ 	.byte	0x3f
	.zero		1


	//   ....[104]....
        /*1630*/ 	.word	0x00028350
        /*1634*/ 	.word	0x0000000a
        /*1638*/ 	.word	0x00028430
        /*163c*/ 	.short	0x010a
        /*163e*/ 	.byte	0x3f
	.zero		1


	//   ....[105]....
        /*1640*/ 	.word	0x000283a0
        /*1644*/ 	.word	0x0000000a
        /*1648*/ 	.word	0x00028450
        /*164c*/ 	.short	0x010a
        /*164e*/ 	.byte	0x3f
	.zero		1


	//   ....[106]....
        /*1650*/ 	.word	0x0002a970
        /*1654*/ 	.word	0x00000017
        /*1658*/ 	.word	0x00028420
        /*165c*/ 	.short	0x010a
        /*165e*/ 	.byte	0x3f
	.zero		1


	//   ....[107]....
        /*1660*/ 	.word	0x0002a9c0
        /*1664*/ 	.word	0x0000000c
        /*1668*/ 	.word	0x000284a0
        /*166c*/ 	.short	0x010a
        /*166e*/ 	.byte	0x3f
	.zero		1


	//   ....[108]....
        /*1670*/ 	.word	0x0002aa10
        /*1674*/ 	.word	0x0000000c
        /*1678*/ 	.word	0x000284c0
        /*167c*/ 	.short	0x010a
        /*167e*/ 	.byte	0x3f
	.zero		1


	//   ....[109]....
        /*1680*/ 	.word	0x0002aa60
        /*1684*/ 	.word	0x0000000b
        /*1688*/ 	.word	0x000284a0
        /*168c*/ 	.short	0x010a
        /*168e*/ 	.byte	0x3f
	.zero		1


	//   ....[110]....
        /*1690*/ 	.word	0x0002aab0
        /*1694*/ 	.word	0x0000000b
        /*1698*/ 	.word	0x000284c0
        /*169c*/ 	.short	0x010a
        /*169e*/ 	.byte	0x3f
	.zero		1


	//   ....[111]....
        /*16a0*/ 	.word	0x0002abd0
        /*16a4*/ 	.word	0x00000006
        /*16a8*/ 	.word	0x00028480
        /*16ac*/ 	.short	0x010a
        /*16ae*/ 	.byte	0x3f
	.zero		1


	//   ....[112]....
        /*16b0*/ 	.word	0x0002b210
        /*16b4*/ 	.word	0x00000006
        /*16b8*/ 	.word	0x00028440
        /*16bc*/ 	.short	0x010a
        /*16be*/ 	.byte	0x3f
	.zero		1


	//   ....[113]....
        /*16c0*/ 	.word	0x0002c2d0
        /*16c4*/ 	.word	0x00000017
        /*16c8*/ 	.word	0x00028420
        /*16cc*/ 	.short	0x010a
        /*16ce*/ 	.byte	0x3f
	.zero		1


	//   ....[114]....
        /*16d0*/ 	.word	0x0002c320
        /*16d4*/ 	.word	0x00000000
        /*16d8*/ 	.word	0x00028480
        /*16dc*/ 	.short	0x010a
        /*16de*/ 	.byte	0x3f
	.zero		1


	//   ....[115]....
        /*16e0*/ 	.word	0x0002c810
        /*16e4*/ 	.word	0x00000000
        /*16e8*/ 	.word	0x00028440
        /*16ec*/ 	.short	0x010a
        /*16ee*/ 	.byte	0x3f
	.zero		1


	//   ....[116]....
        /*16f0*/ 	.word	0x0002ccf0
        /*16f4*/ 	.word	0x00000003
        /*16f8*/ 	.word	0x00028470
        /*16fc*/ 	.short	0x010a
        /*16fe*/ 	.byte	0x3f
	.zero		1


	//   ....[117]....
        /*1700*/ 	.word	0x0002cd40
        /*1704*/ 	.word	0x00000003
        /*1708*/ 	.word	0x00028460
        /*170c*/ 	.short	0x010a
        /*170e*/ 	.byte	0x3f
	.zero		1


	//   ....[118]....
        /*1710*/ 	.word	0x0002cd90
        /*1714*/ 	.word	0x00000000
        /*1718*/ 	.word	0x00028470
        /*171c*/ 	.short	0x010a
        /*171e*/ 	.byte	0x3f
	.zero		1


	//   ....[119]....
        /*1720*/ 	.word	0x0002cde0
        /*1724*/ 	.word	0x00000000
        /*1728*/ 	.word	0x00028460
        /*172c*/ 	.short	0x010a
        /*172e*/ 	.byte	0x3f
	.zero		1


	//   ....[120]....
        /*1730*/ 	.word	0x0002d760
        /*1734*/ 	.word	0x00000004
        /*1738*/ 	.word	0x00028420
        /*173c*/ 	.short	0x010a
        /*173e*/ 	.byte	0x3f
	.zero		1


	//   ....[121]....
        /*1740*/ 	.word	0x0002d900
        /*1744*/ 	.word	0x00000005
        /*1748*/ 	.word	0x00028440
        /*174c*/ 	.short	0x010a
        /*174e*/ 	.byte	0x3f
	.zero		1


	//   ....[122]....
        /*1750*/ 	.word	0x0002d950
        /*1754*/ 	.word	0x00000019
        /*1758*/ 	.word	0x00028440
        /*175c*/ 	.short	0x010a
        /*175e*/ 	.byte	0x3f
	.zero		1


	//   ....[123]....
        /*1760*/ 	.word	0x0002d9a0
        /*1764*/ 	.word	0x00000005
        /*1768*/ 	.word	0x00028460
        /*176c*/ 	.short	0x010a
        /*176e*/ 	.byte	0x3f
	.zero		1


	//   ....[124]....
        /*1770*/ 	.word	0x0002d9f0
        /*1774*/ 	.word	0x00000019
        /*1778*/ 	.word	0x00028460
        /*177c*/ 	.short	0x010a
        /*177e*/ 	.byte	0x3f
	.zero		1


	//   ....[125]....
        /*1780*/ 	.word	0x0002da40
        /*1784*/ 	.word	0x00000005
        /*1788*/ 	.word	0x00028480
        /*178c*/ 	.short	0x010a
        /*178e*/ 	.byte	0x3f
	.zero		1


	//----- nvinfo : EIATTR_NUM_MBARRIERS
	.align		4
.L_490:
        /*1790*/ 	.byte	0x03, 0x38
        /*1792*/ 	.short	0x0016


	//----- nvinfo : EIATTR_EXIT_INSTR_OFFSETS
	.align		4
        /*1794*/ 	.byte	0x04, 0x1c
        /*1796*/ 	.short	(.L_492 - .L_491)


	//   ....[0]....
.L_491:
        /*1798*/ 	.word	0x00026790


	//----- nvinfo : EIATTR_MAX_THREADS
	.align		4
.L_492:
        /*179c*/ 	.byte	0x04, 0x05
        /*179e*/ 	.short	(.L_494 - .L_493)
.L_493:
        /*17a0*/ 	.word	0x00000180
        /*17a4*/ 	.word	0x00000001
        /*17a8*/ 	.word	0x00000001


	//----- nvinfo : EIATTR_CRS_STACK_SIZE
	.align		4
.L_494:
        /*17ac*/ 	.byte	0x04, 0x1e
        /*17ae*/ 	.short	(.L_496 - .L_495)
.L_495:
        /*17b0*/ 	.word	0x00000000


	//----- nvinfo : EIATTR_CBANK_PARAM_SIZE
	.align		4
.L_496:
        /*17b4*/ 	.byte	0x03, 0x19
        /*17b6*/ 	.short	0x0af0


	//----- nvinfo : EIATTR_PARAM_CBANK
	.align		4
        /*17b8*/ 	.byte	0x04, 0x0a
        /*17ba*/ 	.short	(.L_498 - .L_497)
	.align		4
.L_497:
        /*17bc*/ 	.word	index@(.nv.constant0._ZN7cutlass13device_kernelIN5flash11enable_sm90INS1_16FlashAttnFwdSm90INS1_25CollectiveMainloopFwdSm90ILi2EN4cute5tupleIJNS5_1CILi1EEES8_S8_EEENS6_IJNS7_ILi128EEENS7_ILi64EEENS7_ILi256EEEEEELi256ENS_12float_e4m3_tEfNS_4arch4Sm90ELb0ELb1ELb0ELb1ELb1ELb1ELb0ELb1ELb0ELb1ELb0ELb0EEENS1_21CollectiveEpilogueFwdINS6_IJSA_SC_SB_EEES9_NS_10bfloat16_tESG_Li256ELb1ELb1ELb0ELb1EEENS1_36VarlenDynamicPersistentTileSchedulerILi128ELi64ELi256ELi128ELb0ELb1ELb1ELb1ELb0ELb1EEEEEEEEEvNT_6ParamsE)
        /*17c0*/ 	.short	0x0210
        /*17c2*/ 	.short	0x0af0


	//----- nvinfo : EIATTR_SW_WAR
	.align		4
.L_498:
        /*17c4*/ 	.byte	0x04, 0x36
        /*17c6*/ 	.short	(.L_500 - .L_499)
.L_499:
        /*17c8*/ 	.word	0x00000008
.L_500:


//--------------------- .nv.info._ZN7cutlass13device_kernelIN5flash11enable_sm90INS1_16FlashAttnFwdSm90INS1_25CollectiveMainloopFwdSm90ILi2EN4cute5tupleIJNS5_1CILi1EEES8_S8_EEENS6_IJNS7_ILi128EEESA_NS7_ILi256EEEEEELi256ENS_12float_e4m3_tEfNS_4arch4Sm90ELb1ELb0ELb0ELb0ELb1ELb0ELb0ELb1ELb0ELb1ELb0ELb0EEENS1_21CollectiveEpilogueFwdINS6_IJSA_SB_SA_EEES9_NS_10bfloat16_tESF_Li256ELb0ELb1ELb0ELb1EEENS1_30DynamicPersistentTileSchedulerILi256ELi128ELb0ELb1ELb1EEEEEEEEEvNT_6ParamsE --------------------------
	.section	.nv.info._ZN7cutlass13device_kernelIN5flash11enable_sm90INS1_16FlashAttnFwdSm90INS1_25CollectiveMainloopFwdSm90ILi2EN4cute5tupleIJNS5_1CILi1EEES8_S8_EEENS6_IJNS7_ILi128EEESA_NS7_ILi256EEEEEELi256ENS_12float_e4m3_tEfNS_4arch4Sm90ELb1ELb0ELb0ELb0ELb1ELb0ELb0ELb1ELb0ELb1ELb0ELb0EEENS1_21CollectiveEpilogueFwdINS6_IJSA_SB_SA_EEES9_NS_10bfloat16_tESF_Li256ELb0ELb1ELb0ELb1EEENS1_30DynamicPersistentTileSchedulerILi256ELi128ELb0ELb1ELb1EEEEEEEEEvNT_6ParamsE,"",@"SHT_CUDA_INFO"
	.sectionflags	@""
	.align	4


	//----- nvinfo : EIATTR_CUDA_API_VERSION
	.align		4
        /*0000*/ 	.byte	0x04, 0x37
        /*0002*/ 	.short	(.L_502 - .L_501)
.L_501:
        /*0004*/ 	.word	0x00000082


	//----- nvinfo : EIATTR_KPARAM_INFO
	.align		4
.L_502:
        /*0008*/ 	.byte	0x04, 0x17
        /*000a*/ 	.short	(.L_504 - .L_503)
.L_503:
        /*000c*/ 	.word	0x00000000
        /*0010*/ 	.short	0x0000
        /*0012*/ 	.short	0x0070
        /*0014*/ 	.byte	0x00, 0xf0, 0x01, 0x2a


	//----- nvinfo : EIATTR_SPARSE_MMA_MASK
	.align		4
.L_504:
        /*0018*/ 	.byte	0x03, 0x50
        /*001a*/ 	.short	0x0000


	//----- nvinfo : EIATTR_MAXREG_COUNT
	.align		4
        /*001c*/ 	.byte	0x03, 0x1b
        /*001e*/ 	.short	0x00a8


	//----- nvinfo : EIATTR_NUM_BARRIERS
	.align		4
        /*0020*/ 	.byte	0x02, 0x4c
        /*0022*/ 	.byte	0x10
	.zero		1


	//----- nvinfo : EIATTR_EXTERNS
	.align		4
        /*0024*/ 	.byte	0x04, 0x0f
        /*0026*/ 	.short	(.L_506 - .L_505)


	//   ....[0]....
	.align		4
.L_505:
        /*0028*/ 	.word	index@(__assertfail)


	//----- nvinfo : EIATTR_ANNOTATIONS
	.align		4
.L_506:
        /*002c*/ 	.byte	0x04, 0x55
        /*002e*/ 	.short	(.L_508 - .L_507)


	//   ....[0]....
.L_507:
        /* <DEDUP_REMOVED lines=10> */


	//----- nvinfo : EIATTR_MERCURY_ISA_VERSION
	.align		4
.L_508:
        /*00c0*/ 	.byte	0x03, 0x5f
        /*00c2*/ 	.short	0x0101


	//----- nvinfo : EIATTR_INT_WARP_WIDE_INSTR_OFFSETS
	.align		4
        /*00c4*/ 	.byte	0x04, 0x31
        /*00c6*/ 	.short	(.L_510 - .L_509)


	//   ....[0]....
.L_509:
        /*00c8*/ 	.word	0x000000c0


	//   ....[1]....
        /*00cc*/ 	.word	0x000000d0


	//   ....[2]....
        /*00d0*/ 	.word	0x00000170


	//   ....[3]....
        /*00d4*/ 	.word	0x0000dbf0


	//   ....[4]....
        /*00d8*/ 	.word	0x0000dc80


	//   ....[5]....
        /*00dc*/ 	.word	0x00011a40


	//   ....[6]....
        /*00e0*/ 	.word	0x00011ad0


	//----- nvinfo : EIATTR_COOP_GROUP_MASK_REGIDS
	.align		4
.L_510:
        /*00e4*/ 	.byte	0x04, 0x29
        /*00e6*/ 	.short	(.L_512 - .L_511)


	//   ....[0]....
.L_511:
        /*00e8*/ 	.word	0xffffffff


	//   ....[1]....
        /*00ec*/ 	.word	0xffffffff


	//   ....[2]....
        /*00f0*/ 	.word	0xffffffff


	//   ....[3]....
        /*00f4*/ 	.word	0xffffffff


	//   ....[4]....
        /*00f8*/ 	.word	0xffffffff


	//   ....[5]....
        /*00fc*/ 	.word	0xffffffff


	//   ....[6]....
        /*0100*/ 	.word	0xffffffff


	//   ....[7]....
        /*0104*/ 	.word	0xffffffff


	//   ....[8]....
        /*0108*/ 	.word	0xffffffff


	//   ....[9]....
        /*010c*/ 	.word	0xffffffff


	//   ....[10]....
        /*0110*/ 	.word	0xffffffff


	//   ....[11]....
        /*0114*/ 	.word	0xffffffff


	//   ....[12]....
        /*0118*/ 	.word	0xffffffff


	//   ....[13]....
        /*011c*/ 	.word	0xffffffff


	//   ....[14]....
        /*0120*/ 	.word	0xffffffff


	//   ....[15]....
        /*0124*/ 	.word	0xffffffff


	//   ....[16]....
        /*0128*/ 	.word	0xffffffff


	//   ....[17]....
        /*012c*/ 	.word	0xffffffff


	//   ....[18]....
        /*0130*/ 	.word	0xffffffff


	//   ....[19]....
        /*0134*/ 	.word	0xffffffff


	//   ....[20]....
        /*0138*/ 	.word	0xffffffff


	//   ....[21]....
        /*013c*/ 	.word	0xffffffff


	//   ....[22]....
        /*0140*/ 	.word	0xffffffff


	//   ....[23]....
        /*0144*/ 	.word	0xffffffff


	//   ....[24]....
        /*0148*/ 	.word	0xffffffff


	//   ....[25]....
        /*014c*/ 	.word	0xffffffff


	//   ....[26]....
        /*0150*/ 	.word	0xffffffff


	//   ....[27]....
        /*0154*/ 	.word	0xffffffff


	//   ....[28]....
        /*0158*/ 	.word	0xffffffff


	//   ....[29]....
        /*015c*/ 	.word	0xffffffff


	//   ....[30]....
        /*0160*/ 	.word	0xffffffff


	//   ....[31]....
        /*0164*/ 	.word	0xffffffff


	//   ....[32]....
        /*0168*/ 	.word	0xffffffff


	//   ....[33]....
        /*016c*/ 	.word	0xffffffff


	//   ....[34]....
        /*0170*/ 	.word	0xffffffff


	//   ....[35]....
        /*0174*/ 	.word	0xffffffff


	//   ....[36]....
        /*0178*/ 	.word	0xffffffff


	//   ....[37]....
        /*017c*/ 	.word	0xffffffff


	//   ....[38]....
        /*0180*/ 	.word	0xffffffff


	//   ....[39]....
        /*0184*/ 	.word	0xffffffff


	//   ....[40]....
        /*0188*/ 	.word	0xffffffff


	//   ....[41]....
        /*018c*/ 	.word	0xffffffff


	//   ....[42]....
        /*0190*/ 	.word	0xffffffff


	//   ....[43]....
        /*0194*/ 	.word	0xffffffff


	//   ....[44]....
        /*0198*/ 	.word	0xffffffff


	//   ....[45]....
        /*019c*/ 	.word	0xffffffff


	//   ....[46]....
        /*01a0*/ 	.word	0xffffffff


	//   ....[47]....
        /*01a4*/ 	.word	0xffffffff


	//   ....[48]....
        /*01a8*/ 	.word	0xffffffff


	//   ....[49]....
        /*01ac*/ 	.word	0xffffffff


	//   ....[50]....
        /*01b0*/ 	.word	0xffffffff


	//   ....[51]....
        /*01b4*/ 	.word	0xffffffff


	//   ....[52]....
        /*01b8*/ 	.word	0xffffffff


	//   ....[53]....
        /*01bc*/ 	.word	0xffffffff


	//   ....[54]....
        /*01c0*/ 	.word	0xffffffff


	//   ....[55]....
        /*01c4*/ 	.word	0xffffffff


	//   ....[56]....
        /*01c8*/ 	.word	0xffffffff


	//   ....[57]....
        /*01cc*/ 	.word	0xffffffff


	//   ....[58]....
        /*01d0*/ 	.word	0xffffffff


	//   ....[59]....
        /*01d4*/ 	.word	0xffffffff


	//   ....[60]....
        /*01d8*/ 	.word	0xffffffff


	//   ....[61]....
        /*01dc*/ 	.word	0xffffffff


	//   ....[62]....
        /*01e0*/ 	.word	0xffffffff


	//   ....[63]....
        /*01e4*/ 	.word	0xffffffff


	//   ....[64]....
        /*01e8*/ 	.word	0xffffffff


	//   ....[65]....
        /*01ec*/ 	.word	0xffffffff


	//   ....[66]....
        /*01f0*/ 	.word	0xffffffff


	//   ....[67]....
        /*01f4*/ 	.word	0xffffffff


	//   ....[68]....
        /*01f8*/ 	.word	0xffffffff


	//   ....[69]....
        /*01fc*/ 	.word	0xffffffff


	//   ....[70]....
        /*0200*/ 	.word	0xffffffff


	//   ....[71]....
        /*0204*/ 	.word	0xffffffff


	//   ....[72]....
        /*0208*/ 	.word	0xffffffff


	//   ....[73]....
        /*020c*/ 	.word	0xffffffff


	//   ....[74]....
        /*0210*/ 	.word	0xffffffff


	//   ....[75]....
        /*0214*/ 	.word	0xffffffff


	//   ....[76]....
        /*0218*/ 	.word	0xffffffff


	//   ....[77]....
        /*021c*/ 	.word	0xffffffff


	//   ....[78]....
        /*0220*/ 	.word	0xffffffff


	//   ....[79]....
        /*0224*/ 	.word	0xffffffff


	//   ....[80]....
        /*0228*/ 	.word	0xffffffff


	//   ....[81]....
        /*022c*/ 	.word	0xffffffff


	//   ....[82]....
        /*0230*/ 	.word	0xffffffff


	//   ....[83]....
        /*0234*/ 	.word	0xffffffff


	//   ....[84]....
        /*0238*/ 	.word	0xffffffff


	//   ....[85]....
        /*023c*/ 	.word	0xffffffff


	//   ....[86]....
        /*0240*/ 	.word	0xffffffff


	//   ....[87]....
        /*0244*/ 	.word	0xffffffff


	//   ....[88]....
        /*0248*/ 	.word	0xffffffff


	//   ....[89]....
        /*024c*/ 	.word	0xffffffff


	//   ....[90]....
        /*0250*/ 	.word	0xffffffff


	//   ....[91]....
        /*0254*/ 	.word	0xffffffff


	//   ....[92]....
        /*0258*/ 	.word	0xffffffff


	//   ....[93]....
        /*025c*/ 	.word	0xffffffff


	//   ....[94]....
        /*0260*/ 	.word	0xffffffff


	//   ....[95]....
        /*0264*/ 	.word	0xffffffff


	//   ....[96]....
        /*0268*/ 	.word	0xffffffff


	//   ....[97]....
        /*026c*/ 	.word	0xffffffff


	//   ....[98]....
        /*0270*/ 	.word	0xffffffff


	//   ....[99]....
        /*0274*/ 	.word	0xffffffff


	//   ....[100]....
        /*0278*/ 	.word	0xffffffff


	//   ....[101]....
        /*027c*/ 	.word	0xffffffff


	//   ....[102]....
        /*0280*/ 	.word	0xffffffff


	//   ....[103]....
        /*0284*/ 	.word	0xffffffff


	//   ....[104]....
        /*0288*/ 	.word	0xffffffff


	//   ....[105]....
        /*028c*/ 	.word	0xffffffff


	//   ....[106]....
        /*0290*/ 	.word	0xffffffff


	//   ....[107]....
        /*0294*/ 	.word	0xffffffff


	//   ....[108]....
        /*0298*/ 	.word	0xffffffff


	//   ....[109]....
        /*029c*/ 	.word	0xffffffff


	//   ....[110]....
        /*02a0*/ 	.word	0xffffffff


	//   ....[111]....
        /*02a4*/ 	.word	0xffffffff


	//   ....[112]....
        /*02a8*/ 	.word	0xffffffff


	//   ....[113]....
        /*02ac*/ 	.word	0xffffffff


	//   ....[114]....
        /*02b0*/ 	.word	0xffffffff


	//   ....[115]....
        /*02b4*/ 	.word	0xffffffff


	//   ....[116]....
        /*02b8*/ 	.word	0xffffffff


	//   ....[117]....
        /*02bc*/ 	.word	0xffffffff


	//   ....[118]....
        /*02c0*/ 	.word	0xffffffff


	//   ....[119]....
        /*02c4*/ 	.word	0xffffffff


	//   ....[120]....
        /*02c8*/ 	.word	0xffffffff


	//   ....[121]....
        /*02cc*/ 	.word	0xffffffff


	//   ....[122]....
        /*02d0*/ 	.word	0xffffffff


	//   ....[123]....
        /*02d4*/ 	.word	0xffffffff


	//   ....[124]....
        /*02d8*/ 	.word	0xffffffff


	//   ....[125]....
        /*02dc*/ 	.word	0xffffffff


	//   ....[126]....
        /*02e0*/ 	.word	0xffffffff


	//   ....[127]....
        /*02e4*/ 	.word	0xffffffff


	//   ....[128]....
        /*02e8*/ 	.word	0xffffffff


	//   ....[129]....
        /*02ec*/ 	.word	0xffffffff


	//   ....[130]....
        /*02f0*/ 	.word	0xffffffff


	//   ....[131]....
        /*02f4*/ 	.word	0xffffffff


	//   ....[132]....
        /*02f8*/ 	.word	0xffffffff


	//   ....[133]....
        /*02fc*/ 	.word	0xffffffff


	//   ....[134]....
        /*0300*/ 	.word	0xffffffff


	//   ....[135]....
        /*0304*/ 	.word	0xffffffff


	//   ....[136]....
        /*0308*/ 	.word	0xffffffff


	//   ....[137]....
        /*030c*/ 	.word	0xffffffff


	//   ....[138]....
        /*0310*/ 	.word	0xffffffff


	//   ....[139]....
        /*0314*/ 	.word	0xffffffff


	//   ....[140]....
        /*0318*/ 	.word	0xffffffff


	//   ....[141]....
        /*031c*/ 	.word	0xffffffff


	//   ....[142]....
        /*0320*/ 	.word	0xffffffff


	//   ....[143]....
        /*0324*/ 	.word	0xffffffff


	//   ....[144]....
        /*0328*/ 	.word	0xffffffff


	//   ....[145]....
        /*032c*/ 	.word	0xffffffff


	//   ....[146]....
        /*0330*/ 	.word	0xffffffff


	//   ....[147]....
        /*0334*/ 	.word	0xffffffff


	//   ....[148]....
        /*0338*/ 	.word	0xffffffff


	//   ....[149]....
        /*033c*/ 	.word	0xffffffff


	//   ....[150]....
        /*0340*/ 	.word	0xffffffff


	//   ....[151]....
        /*0344*/ 	.word	0xffffffff


	//   ....[152]....
        /*0348*/ 	.word	0xffffffff


	//   ....[153]....
        /*034c*/ 	.word	0xffffffff


	//   ....[154]....
        /*0350*/ 	.word	0xffffffff


	//   ....[155]....
        /*0354*/ 	.word	0xffffffff


	//   ....[156]....
        /*0358*/ 	.word	0xffffffff


	//   ....[157]....
        /*035c*/ 	.word	0xffffffff


	//   ....[158]....
        /*0360*/ 	.word	0xffffffff


	//   ....[159]....
        /*0364*/ 	.word	0xffffffff


	//   ....[160]....
        /*0368*/ 	.word	0xffffffff


	//   ....[161]....
        /*036c*/ 	.word	0xffffffff


	//   ....[162]....
        /*0370*/ 	.word	0xffffffff


	//   ....[163]....
        /*0374*/ 	.word	0xffffffff


	//   ....[164]....
        /*0378*/ 	.word	0xffffffff


	//   ....[165]....
        /*037c*/ 	.word	0xffffffff


	//   ....[166]....
        /*0380*/ 	.word	0xffffffff


	//   ....[167]....
        /*0384*/ 	.word	0xffffffff


	//   ....[168]....
        /*0388*/ 	.word	0xffffffff


	//   ....[169]....
        /*038c*/ 	.word	0xffffffff


	//   ....[170]....
        /*0390*/ 	.word	0xffffffff


	//   ....[171]....
        /*0394*/ 	.word	0xffffffff


	//   ....[172]....
        /*0398*/ 	.word	0xffffffff


	//   ....[173]....
        /*039c*/ 	.word	0xffffffff


	//   ....[174]....
        /*03a0*/ 	.word	0xffffffff


	//   ....[175]....
        /*03a4*/ 	.word	0xffffffff


	//   ....[176]....
        /*03a8*/ 	.word	0xffffffff


	//   ....[177]....
        /*03ac*/ 	.word	0xffffffff


	//   ....[178]....
        /*03b0*/ 	.word	0xffffffff


	//   ....[179]....
        /*03b4*/ 	.word	0xffffffff


	//   ....[180]....
        /*03b8*/ 	.word	0xffffffff


	//   ....[181]....
        /*03bc*/ 	.word	0xffffffff


	//   ....[182]....
        /*03c0*/ 	.word	0xffffffff


	//   ....[183]....
        /*03c4*/ 	.word	0xffffffff


	//   ....[184]....
        /*03c8*/ 	.word	0xffffffff


	//   ....[185]....
        /*03cc*/ 	.word	0xffffffff


	//   ....[186]....
        /*03d0*/ 	.word	0xffffffff


	//   ....[187]....
        /*03d4*/ 	.word	0xffffffff


	//   ....[188]....
        /*03d8*/ 	.word	0xffffffff


	//   ....[189]....
        /*03dc*/ 	.word	0xffffffff


	//   ....[190]....
        /*03e0*/ 	.word	0xffffffff


	//   ....[191]....
        /*03e4*/ 	.word	0xffffffff


	//   ....[192]....
        /*03e8*/ 	.word	0xffffffff


	//   ....[193]....
        /*03ec*/ 	.word	0xffffffff


	//   ....[194]....
        /*03f0*/ 	.word	0x0500000f


	//   ....[195]....
        /*03f4*/ 	.word	0x0500000f


	//   ....[196]....
        /*03f8*/ 	.word	0x0500000f


	//   ....[197]....
        /*03fc*/ 	.word	0x0500000f


	//   ....[198]....
        /*0400*/ 	.word	0x0500000f


	//   ....[199]....
        /*0404*/ 	.word	0x0500000f


	//   ....[200]....
        /*0408*/ 	.word	0x0500000f


	//   ....[201]....
        /*040c*/ 	.word	0x0500000f


	//   ....[202]....
        /*0410*/ 	.word	0x0500000f


	//   ....[203]....
        /*0414*/ 	.word	0x0500000f


	//   ....[204]....
        /*0418*/ 	.word	0x0500000f


	//   ....[205]....
        /*041c*/ 	.word	0x0500000f


	//   ....[206]....
        /*0420*/ 	.word	0x0500000f


	//   ....[207]....
        /*0424*/ 	.word	0x0500000f


	//   ....[208]....
        /*0428*/ 	.word	0x0500000f


	//   ....[209]....
        /*042c*/ 	.word	0x0500000f


	//   ....[210]....
        /*0430*/ 	.word	0x0500000f


	//   ....[211]....
        /*0434*/ 	.word	0x0500000f


	//   ....[212]....
        /*0438*/ 	.word	0x0500000f


	//   ....[213]....
        /*043c*/ 	.word	0x0500000f


	//   ....[214]....
        /*0440*/ 	.word	0x0500000f


	//   ....[215]....
        /*0444*/ 	.word	0x0500000f


	//   ....[216]....
        /*0448*/ 	.word	0x0500000f


	//   ....[217]....
        /*044c*/ 	.word	0x0500000f


	//   ....[218]....
        /*0450*/ 	.word	0x0500000f


	//   ....[219]....
        /*0454*/ 	.word	0x0500000f


	//   ....[220]....
        /*0458*/ 	.word	0x0500000f


	//   ....[221]....
        /*045c*/ 	.word	0x0500000f


	//   ....[222]....
        /*0460*/ 	.word	0x0500000f


	//   ....[223]....
        /*0464*/ 	.word	0x0500000f


	//   ....[224]....
        /*0468*/ 	.word	0x0500000f


	//   ....[225]....
        /*046c*/ 	.word	0x0500000f


	//   ....[226]....
        /*0470*/ 	.word	0x0500000f


	//   ....[227]....
        /*0474*/ 	.word	0x0500000f


	//   ....[228]....
        /*0478*/ 	.word	0x0500000f


	//   ....[229]....
        /*047c*/ 	.word	0x0500000f


	//   ....[230]....
        /*0480*/ 	.word	0x0500000f


	//   ....[231]....
        /*0484*/ 	.word	0x0500000f


	//   ....[232]....
        /*0488*/ 	.word	0x0500000f


	//   ....[233]....
        /*048c*/ 	.word	0x0500000f


	//   ....[234]....
        /*0490*/ 	.word	0x0500000f


	//   ....[235]....
        /*0494*/ 	.word	0x0500000f


	//   ....[236]....
        /*0498*/ 	.word	0x0500000f


	//   ....[237]....
        /*049c*/ 	.word	0x0500000f


	//   ....[238]....
        /*04a0*/ 	.word	0x0500000f


	//   ....[239]....
        /*04a4*/ 	.word	0x0500000f


	//   ....[240]....
        /*04a8*/ 	.word	0x0500000f


	//   ....[241]....
        /*04ac*/ 	.word	0x0500000f


	//   ....[242]....
        /*04b0*/ 	.word	0x0500000f


	//   ....[243]....
        /*04b4*/ 	.word	0x0500000f


	//   ....[244]....
        /*04b8*/ 	.word	0x0500000f


	//   ....[245]....
        /*04bc*/ 	.word	0x0500000f


	//   ....[246]....
        /*04c0*/ 	.word	0x0500000f


	//   ....[247]....
        /*04c4*/ 	.word	0x0500000f


	//   ....[248]....
        /*04c8*/ 	.word	0x0500000f


	//   ....[249]....
        /*04cc*/ 	.word	0x0500000f


	//   ....[250]....
        /*04d0*/ 	.word	0x0500000f


	//   ....[251]....
        /*04d4*/ 	.word	0x0500000f


	//   ....[252]....
        /*04d8*/ 	.word	0x0500000f


	//   ....[253]....
        /*04dc*/ 	.word	0x0500000f


	//   ....[254]....
        /*04e0*/ 	.word	0x0500000f


	//   ....[255]....
        /*04e4*/ 	.word	0x0500000f


	//   ....[0]....
        /*04e8*/ 	.word	0x0500000f


	//   ....[1]....
        /*04ec*/ 	.word	0x0500000f


	//   ....[2]....
        /*04f0*/ 	.word	0x0500000f


	//   ....[3]....
        /*04f4*/ 	.word	0x0500000f


	//   ....[4]....
        /*04f8*/ 	.word	0x0500000f


	//   ....[5]....
        /*04fc*/ 	.word	0x0500000f


	//   ....[6]....
        /*0500*/ 	.word	0x0500000f


	//   ....[7]....
        /*0504*/ 	.word	0x0500000f


	//   ....[8]....
        /*0508*/ 	.word	0x0500000f


	//   ....[9]....
        /*050c*/ 	.word	0x0500000f


	//   ....[10]....
        /*0510*/ 	.word	0x0500000f


	//   ....[11]....
        /*0514*/ 	.word	0x0500000f


	//   ....[12]....
        /*0518*/ 	.word	0x0500000f


	//   ....[13]....
        /*051c*/ 	.word	0x0500000f


	//   ....[14]....
        /*0520*/ 	.word	0x0500000f


	//   ....[15]....
        /*0524*/ 	.word	0x0500000f


	//   ....[16]....
        /*0528*/ 	.word	0x0500000f


	//   ....[17]....
        /*052c*/ 	.word	0x0500000f


	//   ....[18]....
        /*0530*/ 	.word	0x0500000f


	//   ....[19]....
        /*0534*/ 	.word	0x0500000f


	//----- nvinfo : EIATTR_COOP_GROUP_INSTR_OFFSETS
	.align		4
.L_512:
        /*0538*/ 	.byte	0x04, 0x28
        /*053a*/ 	.short	(.L_514 - .L_513)


	//   ....[0]....
.L_513:
        /*053c*/ 	.word	0x00000080


	//   ....[1]....
        /*0540*/ 	.word	0x00000090


	//   ....[2]....
        /*0544*/ 	.word	0x000002d0


	//   ....[3]....
        /*0548*/ 	.word	0x00000430


	//   ....[4]....
        /*054c*/ 	.word	0x00000550


	//   ....[5]....
        /*0550*/ 	.word	0x000006b0


	//   ....[6]....
        /*0554*/ 	.word	0x00001920


	//   ....[7]....
        /*0558*/ 	.word	0x00002180


	//   ....[8]....
        /*055c*/ 	.word	0x000021b0


	//   ....[9]....
        /*0560*/ 	.word	0x000028b0


	//   ....[10]....
        /*0564*/ 	.word	0x00002970


	//   ....[11]....
        /*0568*/ 	.word	0x000031c0


	//   ....[12]....
        /*056c*/ 	.word	0x00003230


	//   ....[13]....
        /*0570*/ 	.word	0x00004620


	//   ....[14]....
        /*0574*/ 	.word	0x00004c90


	//   ....[15]....
        /*0578*/ 	.word	0x00004cb0


	//   ....[16]....
        /*057c*/ 	.word	0x00004cc0


	//   ....[17]....
        /*0580*/ 	.word	0x000055c0


	//   ....[18]....
        /*0584*/ 	.word	0x00005630


	//   ....[19]....
        /*0588*/ 	.word	0x000073b0


	//   ....[20]....
        /*058c*/ 	.word	0x000073e0


	//   ....[21]....
        /*0590*/ 	.word	0x00007b60


	//   ....[22]....
        /*0594*/ 	.word	0x00007d30


	//   ....[23]....
        /*0598*/ 	.word	0x00009130


	//   ....[24]....
        /*059c*/ 	.word	0x00009160


	//   ....[25]....
        /*05a0*/ 	.word	0x000091e0


	//   ....[26]....
        /*05a4*/ 	.word	0x00009200


	//   ....[27]....
        /*05a8*/ 	.word	0x0000ac50


	//   ....[28]....
        /*05ac*/ 	.word	0x0000ac90


	//   ....[29]....
        /*05b0*/ 	.word	0x0000acc0


	//   ....[30]....
        /*05b4*/ 	.word	0x0000acf0


	//   ....[31]....
        /*05b8*/ 	.word	0x0000ad20


	//   ....[32]....
        /*05bc*/ 	.word	0x0000ad50


	//   ....[33]....
        /*05c0*/ 	.word	0x0000ad80


	//   ....[34]....
        /*05c4*/ 	.word	0x0000adb0


	//   ....[35]....
        /*05c8*/ 	.word	0x0000ade0


	//   ....[36]....
        /*05cc*/ 	.word	0x0000ae10


	//   ....[37]....
        /*05d0*/ 	.word	0x0000ae40


	//   ....[38]....
        /*05d4*/ 	.word	0x0000ae70


	//   ....[39]....
        /*05d8*/ 	.word	0x0000aea0


	//   ....[40]....
        /*05dc*/ 	.word	0x0000aed0


	//   ....[41]....
        /*05e0*/ 	.word	0x0000af00


	//   ....[42]....
        /*05e4*/ 	.word	0x0000af30


	//   ....[43]....
        /*05e8*/ 	.word	0x0000af60


	//   ....[44]....
        /*05ec*/ 	.word	0x0000af90


	//   ....[45]....
        /*05f0*/ 	.word	0x0000afc0


	//   ....[46]....
        /*05f4*/ 	.word	0x0000aff0


	//   ....[47]....
        /*05f8*/ 	.word	0x0000b030


	//   ....[48]....
        /*05fc*/ 	.word	0x0000b060


	//   ....[49]....
        /*0600*/ 	.word	0x0000b090


	//   ....[50]....
        /*0604*/ 	.word	0x0000b0c0


	//   ....[51]....
        /*0608*/ 	.word	0x0000b0f0


	//   ....[52]....
        /*060c*/ 	.word	0x0000b120


	//   ....[53]....
        /*0610*/ 	.word	0x0000b150


	//   ....[54]....
        /*0614*/ 	.word	0x0000b180


	//   ....[55]....
        /*0618*/ 	.word	0x0000b1b0


	//   ....[56]....
        /*061c*/ 	.word	0x0000b1e0


	//   ....[57]....
        /*0620*/ 	.word	0x0000b220


	//   ....[58]....
        /*0624*/ 	.word	0x0000b250


	//   ....[59]....
        /*0628*/ 	.word	0x0000b290


	//   ....[60]....
        /*062c*/ 	.word	0x0000b2c0


	//   ....[61]....
        /*0630*/ 	.word	0x0000b2f0


	//   ....[62]....
        /*0634*/ 	.word	0x0000b320


	//   ....[63]....
        /*0638*/ 	.word	0x0000b350


	//   ....[64]....
        /*063c*/ 	.word	0x0000b380


	//   ....[65]....
        /*0640*/ 	.word	0x0000b3c0


	//   ....[66]....
        /*0644*/ 	.word	0x0000b3f0


	//   ....[67]....
        /*0648*/ 	.word	0x0000b430


	//   ....[68]....
        /*064c*/ 	.word	0x0000b460


	//   ....[69]....
        /*0650*/ 	.word	0x0000b490


	//   ....[70]....
        /*0654*/ 	.word	0x0000b4d0


	//   ....[71]....
        /*0658*/ 	.word	0x0000b4e0


	//   ....[72]....
        /*065c*/ 	.word	0x0000b4f0


	//   ....[73]....
        /*0660*/ 	.word	0x0000b500


	//   ....[74]....
        /*0664*/ 	.word	0x0000b510


	//   ....[75]....
        /*0668*/ 	.word	0x0000b520


	//   ....[76]....
        /*066c*/ 	.word	0x0000b530


	//   ....[77]....
        /*0670*/ 	.word	0x0000b540


	//   ....[78]....
        /*0674*/ 	.word	0x0000b550


	//   ....[79]....
        /*0678*/ 	.word	0x0000b560


	//   ....[80]....
        /*067c*/ 	.word	0x0000b570


	//   ....[81]....
        /*0680*/ 	.word	0x0000b580


	//   ....[82]....
        /*0684*/ 	.word	0x0000b590


	//   ....[83]....
        /*0688*/ 	.word	0x0000b5a0


	//   ....[84]....
        /*068c*/ 	.word	0x0000b5b0


	//   ....[85]....
        /*0690*/ 	.word	0x0000b5c0


	//   ....[86]....
        /*0694*/ 	.word	0x0000b5d0


	//   ....[87]....
        /*0698*/ 	.word	0x0000b5e0


	//   ....[88]....
        /*069c*/ 	.word	0x0000b5f0


	//   ....[89]....
        /*06a0*/ 	.word	0x0000b600


	//   ....[90]....
        /*06a4*/ 	.word	0x0000b610


	//   ....[91]....
        /*06a8*/ 	.word	0x0000ba10


	//   ....[92]....
        /*06ac*/ 	.word	0x0000ba40


	//   ....[93]....
        /*06b0*/ 	.word	0x0000ba70


	//   ....[94]....
        /*06b4*/ 	.word	0x0000bb10


	//   ....[95]....
        /*06b8*/ 	.word	0x0000c010


	//   ....[96]....
        /*06bc*/ 	.word	0x0000c040


	//   ....[97]....
        /*06c0*/ 	.word	0x0000c190


	//   ....[98]....
        /*06c4*/ 	.word	0x0000c1b0


	//   ....[99]....
        /*06c8*/ 	.word	0x0000c2f0


	//   ....[100]....
        /*06cc*/ 	.word	0x0000c310


	//   ....[101]....
        /*06d0*/ 	.word	0x0000c460


	//   ....[102]....
        /*06d4*/ 	.word	0x0000c480


	//   ....[103]....
        /*06d8*/ 	.word	0x0000cba0


	//   ....[104]....
        /*06dc*/ 	.word	0x0000cbc0


	//   ....[105]....
        /*06e0*/ 	.word	0x0000cd00


	//   ....[106]....
        /*06e4*/ 	.word	0x0000cd20


	//   ....[107]....
        /*06e8*/ 	.word	0x0000ce60


	//   ....[108]....
        /*06ec*/ 	.word	0x0000ce80


	//   ....[109]....
        /*06f0*/ 	.word	0x0000cfd0


	//   ....[110]....
        /*06f4*/ 	.word	0x0000cff0


	//   ....[111]....
        /*06f8*/ 	.word	0x0000d200


	//   ....[112]....
        /*06fc*/ 	.word	0x0000e7c0


	//   ....[113]....
        /*0700*/ 	.word	0x0000e800


	//   ....[114]....
        /*0704*/ 	.word	0x0000e900


	//   ....[115]....
        /*0708*/ 	.word	0x0000e910


	//   ....[116]....
        /*070c*/ 	.word	0x0000e980


	//   ....[117]....
        /*0710*/ 	.word	0x0000e990


	//   ....[118]....
        /*0714*/ 	.word	0x0000ea00


	//   ....[119]....
        /*0718*/ 	.word	0x0000ea10


	//   ....[120]....
        /*071c*/ 	.word	0x0000ea80


	//   ....[121]....
        /*0720*/ 	.word	0x0000ea90


	//   ....[122]....
        /*0724*/ 	.word	0x0000eb00


	//   ....[123]....
        /*0728*/ 	.word	0x0000eb10


	//   ....[124]....
        /*072c*/ 	.word	0x0000eb80


	//   ....[125]....
        /*0730*/ 	.word	0x0000eb90


	//   ....[126]....
        /*0734*/ 	.word	0x0000eba0


	//   ....[127]....
        /*0738*/ 	.word	0x0000ec20


	//   ....[128]....
        /*073c*/ 	.word	0x0000efa0


	//   ....[129]....
        /*0740*/ 	.word	0x0000efd0


	//   ....[130]....
        /*0744*/ 	.word	0x0000f000


	//   ....[131]....
        /*0748*/ 	.word	0x0000f0d0


	//   ....[132]....
        /*074c*/ 	.word	0x0000f0e0


	//   ....[133]....
        /*0750*/ 	.word	0x0000f160


	//   ....[134]....
        /*0754*/ 	.word	0x0000f1a0


	//   ....[135]....
        /*0758*/ 	.word	0x0000f1e0


	//   ....[136]....
        /*075c*/ 	.word	0x0000f230


	//   ....[137]....
        /*0760*/ 	.word	0x0000f260


	//   ....[138]....
        /*0764*/ 	.word	0x0000f2b0


	//   ....[139]....
        /*0768*/ 	.word	0x0000f2e0


	//   ....[140]....
        /*076c*/ 	.word	0x0000f330


	//   ....[141]....
        /*0770*/ 	.word	0x0000f360


	//   ....[142]....
        /*0774*/ 	.word	0x0000f3b0


	//   ....[143]....
        /*0778*/ 	.word	0x0000f3e0


	//   ....[144]....
        /*077c*/ 	.word	0x0000fa40


	//   ....[145]....
        /*0780*/ 	.word	0x0000fa60


	//   ....[146]....
        /*0784*/ 	.word	0x0000fa80


	//   ....[147]....
        /*0788*/ 	.word	0x0000fae0


	//   ....[148]....
        /*078c*/ 	.word	0x0000fb50


	//   ....[149]....
        /*0790*/ 	.word	0x0000fb70


	//   ....[150]....
        /*0794*/ 	.word	0x0000fbf0


	//   ....[151]....
        /*0798*/ 	.word	0x0000fc10


	//   ....[152]....
        /*079c*/ 	.word	0x0000fc90


	//   ....[153]....
        /*07a0*/ 	.word	0x0000fcb0


	//   ....[154]....
        /*07a4*/ 	.word	0x0000fd30


	//   ....[155]....
        /*07a8*/ 	.word	0x0000fd50


	//   ....[156]....
        /*07ac*/ 	.word	0x0000fdd0


	//   ....[157]....
        /*07b0*/ 	.word	0x0000fdf0


	//   ....[158]....
        /*07b4*/ 	.word	0x0000fe40


	//   ....[159]....
        /*07b8*/ 	.word	0x0000fe90


	//   ....[160]....
        /*07bc*/ 	.word	0x00010560


	//   ....[161]....
        /*07c0*/ 	.word	0x00010580


	//   ....[162]....
        /*07c4*/ 	.word	0x000105e0


	//   ....[163]....
        /*07c8*/ 	.word	0x000105f0


	//   ....[164]....
        /*07cc*/ 	.word	0x00010640


	//   ....[165]....
        /*07d0*/ 	.word	0x00010650


	//   ....[166]....
        /*07d4*/ 	.word	0x000106a0


	//   ....[167]....
        /*07d8*/ 	.word	0x000106b0


	//   ....[168]....
        /*07dc*/ 	.word	0x00010700


	//   ....[169]....
        /*07e0*/ 	.word	0x00010710


	//   ....[170]....
        /*07e4*/ 	.word	0x00010760


	//   ....[171]....
        /*07e8*/ 	.word	0x00010770


	//   ....[172]....
        /*07ec*/ 	.word	0x000107c0


	//   ....[173]....
        /*07f0*/ 	.word	0x000107d0


	//   ....[174]....
        /*07f4*/ 	.word	0x000107e0


	//   ....[175]....
        /*07f8*/ 	.word	0x00010830


	//   ....[176]....
        /*07fc*/ 	.word	0x00010b40


	//   ....[177]....
        /*0800*/ 	.word	0x00010b50


	//   ....[178]....
        /*0804*/ 	.word	0x00010b70


	//   ....[179]....
        /*0808*/ 	.word	0x00010bb0


	//   ....[180]....
        /*080c*/ 	.word	0x00010bd0


	//   ....[181]....
        /*0810*/ 	.word	0x00010c10


	//   ....[182]....
        /*0814*/ 	.word	0x00010c30


	//   ....[183]....
        /*0818*/ 	.word	0x00010c70


	//   ....[184]....
        /*081c*/ 	.word	0x00010c90


	//   ....[185]....
        /*0820*/ 	.word	0x00010cd0


	//   ....[186]....
        /*0824*/ 	.word	0x00010cf0


	//   ....[187]....
        /*0828*/ 	.word	0x00010d30


	//   ....[188]....
        /*082c*/ 	.word	0x00010d50


	//   ....[189]....
        /*0830*/ 	.word	0x00010d90


	//   ....[190]....
        /*0834*/ 	.word	0x00010db0


	//   ....[191]....
        /*0838*/ 	.word	0x00010dc0


	//   ....[192]....
        /*083c*/ 	.word	0x000126b0


	//   ....[193]....
        /*0840*/ 	.word	0x00012850


	//   ....[194]....
        /*0844*/ 	.word	0x00012e90


	//   ....[195]....
        /*0848*/ 	.word	0x00012f70


	//   ....[196]....
        /*084c*/ 	.word	0x00013060


	//   ....[197]....
        /*0850*/ 	.word	0x000130d0


	//   ....[198]....
        /*0854*/ 	.word	0x000131b0


	//   ....[199]....
        /*0858*/ 	.word	0x00013210


	//   ....[200]....
        /*085c*/ 	.word	0x000132f0


	//   ....[201]....
        /*0860*/ 	.word	0x00013350


	//   ....[202]....
        /*0864*/ 	.word	0x00013430


	//   ....[203]....
        /*0868*/ 	.word	0x00013490


	//   ....[204]....
        /*086c*/ 	.word	0x00013570


	//   ....[205]....
        /*0870*/ 	.word	0x000135d0


	//   ....[206]....
        /*0874*/ 	.word	0x000136b0


	//   ....[207]....
        /*0878*/ 	.word	0x00013710


	//   ....[208]....
        /*087c*/ 	.word	0x000137f0


	//   ....[209]....
        /*0880*/ 	.word	0x00013850


	//   ....[210]....
        /*0884*/ 	.word	0x00013930


	//   ....[211]....
        /*0888*/ 	.word	0x00013ae0


	//   ....[212]....
        /*088c*/ 	.word	0x00013b90


	//   ....[213]....
        /*0890*/ 	.word	0x00013ca0


	//   ....[214]....
        /*0894*/ 	.word	0x00013cf0


	//   ....[215]....
        /*0898*/ 	.word	0x00013de0


	//   ....[216]....
        /*089c*/ 	.word	0x00013e30


	//   ....[217]....
        /*08a0*/ 	.word	0x00013f20


	//   ....[218]....
        /*08a4*/ 	.word	0x00013f70


	//   ....[219]....
        /*08a8*/ 	.word	0x00013ff0


	//   ....[220]....
        /*08ac*/ 	.word	0x000140c0


	//   ....[221]....
        /*08b0*/ 	.word	0x00014140


	//   ....[222]....
        /*08b4*/ 	.word	0x000141f0


	//   ....[223]....
        /*08b8*/ 	.word	0x00014270


	//   ....[224]....
        /*08bc*/ 	.word	0x00014320


	//   ....[225]....
        /*08c0*/ 	.word	0x000143a0


	//   ....[226]....
        /*08c4*/ 	.word	0x00014450


	//   ....[227]....
        /*08c8*/ 	.word	0x000144e0


	//   ....[228]....
        /*08cc*/ 	.word	0x00014560


	//   ....[229]....
        /*08d0*/ 	.word	0x000145e0


	//   ....[230]....
        /*08d4*/ 	.word	0x00014690


	//   ....[231]....
        /*08d8*/ 	.word	0x00014700


	//   ....[232]....
        /*08dc*/ 	.word	0x000147e0


	//   ....[233]....
        /*08e0*/ 	.word	0x00014850


	//   ....[234]....
        /*08e4*/ 	.word	0x00014930


	//   ....[235]....
        /*08e8*/ 	.word	0x000149a0


	//   ....[236]....
        /*08ec*/ 	.word	0x00014a80


	//   ....[237]....
        /*08f0*/ 	.word	0x00014af0


	//   ....[238]....
        /*08f4*/ 	.word	0x00014bd0


	//   ....[239]....
        /*08f8*/ 	.word	0x00014c40


	//   ....[240]....
        /*08fc*/ 	.word	0x00014d20


	//   ....[241]....
        /*0900*/ 	.word	0x00014d90


	//   ....[242]....
        /*0904*/ 	.word	0x00014e50


	//   ....[243]....
        /*0908*/ 	.word	0x00014f80


	//   ....[244]....
        /*090c*/ 	.word	0x00015020


	//   ....[245]....
        /*0910*/ 	.word	0x00015080


	//   ....[246]....
        /*0914*/ 	.word	0x00015140


	//   ....[247]....
        /*0918*/ 	.word	0x000151a0


	//   ....[248]....
        /*091c*/ 	.word	0x00015260


	//   ....[249]....
        /*0920*/ 	.word	0x000152c0


	//   ....[250]....
        /*0924*/ 	.word	0x00015380


	//   ....[251]....
        /*0928*/ 	.word	0x000153e0


	//   ....[252]....
        /*092c*/ 	.word	0x000154a0


	//   ....[253]....
        /*0930*/ 	.word	0x00015500


	//   ....[254]....
        /*0934*/ 	.word	0x000155c0


	//   ....[255]....
        /*0938*/ 	.word	0x00015620


	//   ....[0]....
        /*093c*/ 	.word	0x000156e0


	//   ....[1]....
        /*0940*/ 	.word	0x00015740


	//   ....[2]....
        /*0944*/ 	.word	0x00015800


	//   ....[3]....
        /*0948*/ 	.word	0x000158f0


	//   ....[4]....
        /*094c*/ 	.word	0x00015980


	//   ....[5]....
        /*0950*/ 	.word	0x000159e0


	//   ....[6]....
        /*0954*/ 	.word	0x00015a90


	//   ....[7]....
        /*0958*/ 	.word	0x00015af0


	//   ....[8]....
        /*095c*/ 	.word	0x00015ba0


	//   ....[9]....
        /*0960*/ 	.word	0x00015c00


	//   ....[10]....
        /*0964*/ 	.word	0x00015cb0


	//   ....[11]....
        /*0968*/ 	.word	0x00015d10


	//   ....[12]....
        /*096c*/ 	.word	0x00015dc0


	//   ....[13]....
        /*0970*/ 	.word	0x00015e20


	//   ....[14]....
        /*0974*/ 	.word	0x00015ed0


	//   ....[15]....
        /*0978*/ 	.word	0x00015f30


	//   ....[16]....
        /*097c*/ 	.word	0x00015fe0


	//   ....[17]....
        /*0980*/ 	.word	0x00016040


	//   ....[18]....
        /*0984*/ 	.word	0x000160f0


	//   ....[19]....
        /*0988*/ 	.word	0x00016340


	//----- nvinfo : EIATTR_REG_RECONFIG
	.align		4
.L_514:
        /*098c*/ 	.byte	0x01, 0x54
	.zero		2


	//----- nvinfo : EIATTR_SYSCALL_OFFSETS
	.align		4
        /*0990*/ 	.byte	0x04, 0x46
        /*0992*/ 	.short	(.L_516 - .L_515)


	//   ....[0]....
.L_515:
        /*0994*/ 	.word	0x00001b00


	//   ....[1]....
        /*0998*/ 	.word	0x0000ddf0


	//   ....[2]....
        /*099c*/ 	.word	0x0000df60


	//   ....[3]....
        /*09a0*/ 	.word	0x0000e0b0


	//   ....[4]....
        /*09a4*/ 	.word	0x0000e1f0


	//   ....[5]....
        /*09a8*/ 	.word	0x0000f6b0


	//----- nvinfo : EIATTR_MBARRIER_INSTR_OFFSETS
	.align		4
.L_516:
        /*09ac*/ 	.byte	0x04, 0x39
        /*09ae*/ 	.short	(.L_518 - .L_517)


	//   ....[0]....
.L_517:
        /*09b0*/ 	.word	0x00000180
        /*09b4*/ 	.word	0x000000ff
        /*09b8*/ 	.word	0x00038800
        /*09bc*/ 	.short	0x0100
        /*09be*/ 	.byte	0x08
	.zero		1


	//   ....[1]....
        /*09c0*/ 	.word	0x00000190
        /*09c4*/ 	.word	0x000000ff
        /*09c8*/ 	.word	0x00038820
        /*09cc*/ 	.short	0x0100
        /*09ce*/ 	.byte	0x08
	.zero		1


	//   ....[2]....
        /*09d0*/ 	.word	0x00000280
        /*09d4*/ 	.word	0x000000ff
        /*09d8*/ 	.word	0x00038830
        /*09dc*/ 	.short	0x0100
        /*09de*/ 	.byte	0x08
	.zero		1


	//   ....[3]....
        /*09e0*/ 	.word	0x00000290
        /*09e4*/ 	.word	0x000000ff
        /*09e8*/ 	.word	0x00038840
        /*09ec*/ 	.short	0x0100
        /*09ee*/ 	.byte	0x08
	.zero		1


	//   ....[4]....
        /*09f0*/ 	.word	0x000002a0
        /*09f4*/ 	.word	0x000000ff
        /*09f8*/ 	.word	0x00038838
        /*09fc*/ 	.short	0x0100
        /*09fe*/ 	.byte	0x08
	.zero		1


	//   ....[5]....
        /*0a00*/ 	.word	0x000002b0
        /*0a04*/ 	.word	0x000000ff
        /*0a08*/ 	.word	0x00038848
        /*0a0c*/ 	.short	0x0100
        /*0a0e*/ 	.byte	0x08
	.zero		1


	//   ....[6]....
        /*0a10*/ 	.word	0x000003e0
        /*0a14*/ 	.word	0x000000ff
        /*0a18*/ 	.word	0x00038850
        /*0a1c*/ 	.short	0x0100
        /*0a1e*/ 	.byte	0x08
	.zero		1


	//   ....[7]....
        /*0a20*/ 	.word	0x000003f0
        /*0a24*/ 	.word	0x000000ff
        /*0a28*/ 	.word	0x00038860
        /*0a2c*/ 	.short	0x0100
        /*0a2e*/ 	.byte	0x08
	.zero		1


	//   ....[8]....
        /*0a30*/ 	.word	0x00000400
        /*0a34*/ 	.word	0x000000ff
        /*0a38*/ 	.word	0x00038858
        /*0a3c*/ 	.short	0x0100
        /*0a3e*/ 	.byte	0x08
	.zero		1


	//   ....[9]....
        /*0a40*/ 	.word	0x00000410
        /*0a44*/ 	.word	0x000000ff
        /*0a48*/ 	.word	0x00038868
        /*0a4c*/ 	.short	0x0100
        /*0a4e*/ 	.byte	0x08
	.zero		1


	//   ....[10]....
        /*0a50*/ 	.word	0x00000500
        /*0a54*/ 	.word	0x000000ff
        /*0a58*/ 	.word	0x00038870
        /*0a5c*/ 	.short	0x0100
        /*0a5e*/ 	.byte	0x06
	.zero		1


	//   ....[11]....
        /*0a60*/ 	.word	0x00000510
        /*0a64*/ 	.word	0x000000ff
        /*0a68*/ 	.word	0x00038880
        /*0a6c*/ 	.short	0x0100
        /*0a6e*/ 	.byte	0x06
	.zero		1


	//   ....[12]....
        /*0a70*/ 	.word	0x00000520
        /*0a74*/ 	.word	0x000000ff
        /*0a78*/ 	.word	0x00038878
        /*0a7c*/ 	.short	0x0100
        /*0a7e*/ 	.byte	0x06
	.zero		1


	//   ....[13]....
        /*0a80*/ 	.word	0x00000530
        /*0a84*/ 	.word	0x000000ff
        /*0a88*/ 	.word	0x00038888
        /*0a8c*/ 	.short	0x0100
        /*0a8e*/ 	.byte	0x06
	.zero		1


	//   ....[14]....
        /*0a90*/ 	.word	0x00000660
        /*0a94*/ 	.word	0x000000ff
        /*0a98*/ 	.word	0x00038890
        /*0a9c*/ 	.short	0x0100
        /*0a9e*/ 	.byte	0x08
	.zero		1


	//   ....[15]....
        /*0aa0*/ 	.word	0x00000670
        /*0aa4*/ 	.word	0x000000ff
        /*0aa8*/ 	.word	0x000388a0
        /*0aac*/ 	.short	0x0100
        /*0aae*/ 	.byte	0x08
	.zero		1


	//   ....[16]....
        /*0ab0*/ 	.word	0x00000680
        /*0ab4*/ 	.word	0x000000ff
        /*0ab8*/ 	.word	0x00038898
        /*0abc*/ 	.short	0x0100
        /*0abe*/ 	.byte	0x08
	.zero		1


	//   ....[17]....
        /*0ac0*/ 	.word	0x00000690
        /*0ac4*/ 	.word	0x000000ff
        /*0ac8*/ 	.word	0x000388a8
        /*0acc*/ 	.short	0x0100
        /*0ace*/ 	.byte	0x08
	.zero		1


	//   ....[18]....
        /*0ad0*/ 	.word	0x000007e0
        /*0ad4*/ 	.word	0x000000ff
        /*0ad8*/ 	.word	0x000388b0
        /*0adc*/ 	.short	0x0100
        /*0ade*/ 	.byte	0x08
	.zero		1


	//   ....[19]....
        /*0ae0*/ 	.word	0x000007f0
        /*0ae4*/ 	.word	0x000000ff
        /*0ae8*/ 	.word	0x000388c0
        /*0aec*/ 	.short	0x0100
        /*0aee*/ 	.byte	0x08
	.zero		1


	//   ....[20]....
        /*0af0*/ 	.word	0x00000800
        /*0af4*/ 	.word	0x000000ff
        /*0af8*/ 	.word	0x000388b8
        /*0afc*/ 	.short	0x0100
        /*0afe*/ 	.byte	0x08
	.zero		1


	//   ....[21]....
        /*0b00*/ 	.word	0x00000810
        /*0b04*/ 	.word	0x000000ff
        /*0b08*/ 	.word	0x000388c8
        /*0b0c*/ 	.short	0x0100
        /*0b0e*/ 	.byte	0x08
	.zero		1


	//   ....[22]....
        /*0b10*/ 	.word	0x00001b70
        /*0b14*/ 	.word	0x000000ff
        /*0b18*/ 	.word	0x00038800
        /*0b1c*/ 	.short	0x010a
        /*0b1e*/ 	.byte	0x30
	.zero		1


	//   ....[23]....
        /*0b20*/ 	.word	0x00001c40
        /*0b24*/ 	.word	0x000000ff
        /*0b28*/ 	.word	0x00038830
        /*0b2c*/ 	.short	0x010a
        /*0b2e*/ 	.byte	0x35
	.zero		1


	//   ....[24]....
        /*0b30*/ 	.word	0x00001c80
        /*0b34*/ 	.word	0x000000ff
        /*0b38*/ 	.word	0x00038830
        /*0b3c*/ 	.short	0x010a
        /*0b3e*/ 	.byte	0x35
	.zero		1


	//   ....[25]....
        /*0b40*/ 	.word	0x00002250
        /*0b44*/ 	.word	0x000000ff
        /*0b48*/ 	.word	0x00000000
        /*0b4c*/ 	.short	0x0101
        /*0b4e*/ 	.byte	0x06
	.zero		1


	//   ....[26]....
        /*0b50*/ 	.word	0x00003d60
        /*0b54*/ 	.word	0x000000ff
        /*0b58*/ 	.word	0x00038850
        /*0b5c*/ 	.short	0x010a
        /*0b5e*/ 	.byte	0x35
	.zero		1


	//   ....[27]....
        /*0b60*/ 	.word	0x00003da0
        /*0b64*/ 	.word	0x000000ff
        /*0b68*/ 	.word	0x00038850
        /*0b6c*/ 	.short	0x010a
        /*0b6e*/ 	.byte	0x35
	.zero		1


	//   ....[28]....
        /*0b70*/ 	.word	0x00004060
        /*0b74*/ 	.word	0x000000ff
        /*0b78*/ 	.word	0x00000000
        /*0b7c*/ 	.short	0x0101
        /*0b7e*/ 	.byte	0x35
	.zero		1


	//   ....[29]....
        /*0b80*/ 	.word	0x00004210
        /*0b84*/ 	.word	0x000000ff
        /*0b88*/ 	.word	0x00038830
        /*0b8c*/ 	.short	0x010a
        /*0b8e*/ 	.byte	0x34
	.zero		1


	//   ....[30]....
        /*0b90*/ 	.word	0x00004260
        /*0b94*/ 	.word	0x000000ff
        /*0b98*/ 	.word	0x00038830
        /*0b9c*/ 	.short	0x010a
        /*0b9e*/ 	.byte	0x34
	.zero		1


	//   ....[31]....
        /*0ba0*/ 	.word	0x00004670
        /*0ba4*/ 	.word	0x000000ff
        /*0ba8*/ 	.word	0x00000000
        /*0bac*/ 	.short	0x0101
        /*0bae*/ 	.byte	0x06
	.zero		1


	//   ....[32]....
        /*0bb0*/ 	.word	0x00006a60
        /*0bb4*/ 	.word	0x000000ff
        /*0bb8*/ 	.word	0x00038850
        /*0bbc*/ 	.short	0x010a
        /*0bbe*/ 	.byte	0x34
	.zero		1


	//   ....[33]....
        /*0bc0*/ 	.word	0x00006ac0
        /*0bc4*/ 	.word	0x000000ff
        /*0bc8*/ 	.word	0x00038850
        /*0bcc*/ 	.short	0x010a
        /*0bce*/ 	.byte	0x34
	.zero		1


	//   ....[34]....
        /*0bd0*/ 	.word	0x00006d00
        /*0bd4*/ 	.word	0x000000ff
        /*0bd8*/ 	.word	0x00000000
        /*0bdc*/ 	.short	0x0101
        /*0bde*/ 	.byte	0x34
	.zero		1


	//   ....[35]....
        /*0be0*/ 	.word	0x00006e30
        /*0be4*/ 	.word	0x000000ff
        /*0be8*/ 	.word	0x00038830
        /*0bec*/ 	.short	0x010a
        /*0bee*/ 	.byte	0x2e
	.zero		1


	//   ....[36]....
        /*0bf0*/ 	.word	0x00006e70
        /*0bf4*/ 	.word	0x000000ff
        /*0bf8*/ 	.word	0x00038830
        /*0bfc*/ 	.short	0x010a
        /*0bfe*/ 	.byte	0x2e
	.zero		1


	//   ....[37]....
        /*0c00*/ 	.word	0x000071e0
        /*0c04*/ 	.word	0x000000ff
        /*0c08*/ 	.word	0x00000000
        /*0c0c*/ 	.short	0x0101
        /*0c0e*/ 	.byte	0x06
	.zero		1


	//   ....[38]....
        /*0c10*/ 	.word	0x00008ce0
        /*0c14*/ 	.word	0x000000ff
        /*0c18*/ 	.word	0x00038850
        /*0c1c*/ 	.short	0x010a
        /*0c1e*/ 	.byte	0x2e
	.zero		1


	//   ....[39]....
        /*0c20*/ 	.word	0x00008d30
        /*0c24*/ 	.word	0x000000ff
        /*0c28*/ 	.word	0x00038850
        /*0c2c*/ 	.short	0x010a
        /*0c2e*/ 	.byte	0x2e
	.zero		1


	//   ....[40]....
        /*0c30*/ 	.word	0x00008f60
        /*0c34*/ 	.word	0x000000ff
        /*0c38*/ 	.word	0x00000000
        /*0c3c*/ 	.short	0x0101
        /*0c3e*/ 	.byte	0x2e
	.zero		1


	//   ....[41]....
        /*0c40*/ 	.word	0x0000c020
        /*0c44*/ 	.word	0x000000ff
        /*0c48*/ 	.word	0x00000000
        /*0c4c*/ 	.short	0x0101
        /*0c4e*/ 	.byte	0x05
	.zero		1


	//   ....[42]....
        /*0c50*/ 	.word	0x0000e5d0
        /*0c54*/ 	.word	0x00000006
        /*0c58*/ 	.word	0x00038880
        /*0c5c*/ 	.short	0x010a
        /*0c5e*/ 	.byte	0x3f
	.zero		1


	//   ....[43]....
        /*0c60*/ 	.word	0x0000ed30
        /*0c64*/ 	.word	0x00000006
        /*0c68*/ 	.word	0x00038870
        /*0c6c*/ 	.short	0x0107
        /*0c6e*/ 	.byte	0x3f
	.zero		1


	//   ....[44]....
        /*0c70*/ 	.word	0x0000edf0
        /*0c74*/ 	.word	0x00000006
        /*0c78*/ 	.word	0x00038870
        /*0c7c*/ 	.short	0x0101
        /*0c7e*/ 	.byte	0x3f
	.zero		1


	//   ....[45]....
        /*0c80*/ 	.word	0x0000ee20
        /*0c84*/ 	.word	0x00000006
        /*0c88*/ 	.word	0x00038840
        /*0c8c*/ 	.short	0x010a
        /*0c8e*/ 	.byte	0x3f
	.zero		1


	//   ....[46]....
        /*0c90*/ 	.word	0x0000f490
        /*0c94*/ 	.word	0x00000006
        /*0c98*/ 	.word	0x00038830
        /*0c9c*/ 	.short	0x0107
        /*0c9e*/ 	.byte	0x3f
	.zero		1


	//   ....[47]....
        /*0ca0*/ 	.word	0x0000f560
        /*0ca4*/ 	.word	0x00000006
        /*0ca8*/ 	.word	0x00038830
        /*0cac*/ 	.short	0x0101
        /*0cae*/ 	.byte	0x3f
	.zero		1


	//   ....[48]....
        /*0cb0*/ 	.word	0x0000ff60
        /*0cb4*/ 	.word	0x00000012
        /*0cb8*/ 	.word	0x00038800
        /*0cbc*/ 	.short	0x0107
        /*0cbe*/ 	.byte	0x3f
	.zero		1


	//   ....[49]....
        /*0cc0*/ 	.word	0x00010050
        /*0cc4*/ 	.word	0x00000012
        /*0cc8*/ 	.word	0x00038800
        /*0ccc*/ 	.short	0x0101
        /*0cce*/ 	.byte	0x3f
	.zero		1


	//   ....[50]....
        /*0cd0*/ 	.word	0x00010070
        /*0cd4*/ 	.word	0x00000012
        /*0cd8*/ 	.word	0x00038820
        /*0cdc*/ 	.short	0x010a
        /*0cde*/ 	.byte	0x3f
	.zero		1


	//   ....[51]....
        /*0ce0*/ 	.word	0x000103d0
        /*0ce4*/ 	.word	0x00000000
        /*0ce8*/ 	.word	0x00038880
        /*0cec*/ 	.short	0x010a
        /*0cee*/ 	.byte	0x3f
	.zero		1


	//   ....[52]....
        /*0cf0*/ 	.word	0x000108c0
        /*0cf4*/ 	.word	0x00000000
        /*0cf8*/ 	.word	0x00038870
        /*0cfc*/ 	.short	0x0107
        /*0cfe*/ 	.byte	0x3f
	.zero		1


	//   ....[53]....
        /*0d00*/ 	.word	0x00010980
        /*0d04*/ 	.word	0x00000000
        /*0d08*/ 	.word	0x00038870
        /*0d0c*/ 	.short	0x0101
        /*0d0e*/ 	.byte	0x3f
	.zero		1


	//   ....[54]....
        /*0d10*/ 	.word	0x000109b0
        /*0d14*/ 	.word	0x00000000
        /*0d18*/ 	.word	0x00038840
        /*0d1c*/ 	.short	0x010a
        /*0d1e*/ 	.byte	0x3f
	.zero		1


	//   ....[55]....
        /*0d20*/ 	.word	0x00010e80
        /*0d24*/ 	.word	0x00000000
        /*0d28*/ 	.word	0x00038830
        /*0d2c*/ 	.short	0x0107
        /*0d2e*/ 	.byte	0x3f
	.zero		1


	//   ....[56]....
        /*0d30*/ 	.word	0x00010f40
        /*0d34*/ 	.word	0x00000000
        /*0d38*/ 	.word	0x00038830
        /*0d3c*/ 	.short	0x0101
        /*0d3e*/ 	.byte	0x3f
	.zero		1


	//   ....[57]....
        /*0d40*/ 	.word	0x00010fd0
        /*0d44*/ 	.word	0x00000000
        /*0d48*/ 	.word	0x00038870
        /*0d4c*/ 	.short	0x010a
        /*0d4e*/ 	.byte	0x3f
	.zero		1


	//   ....[58]....
        /*0d50*/ 	.word	0x00011060
        /*0d54*/ 	.word	0x00000000
        /*0d58*/ 	.word	0x00038860
        /*0d5c*/ 	.short	0x010a
        /*0d5e*/ 	.byte	0x3f
	.zero		1


	//   ....[59]....
        /*0d60*/ 	.word	0x00011930
        /*0d64*/ 	.word	0x00000000
        /*0d68*/ 	.word	0x00038850
        /*0d6c*/ 	.short	0x0101
        /*0d6e*/ 	.byte	0x3f
	.zero		1


	//   ....[60]....
        /*0d70*/ 	.word	0x000119b0
        /*0d74*/ 	.word	0x00000000
        /*0d78*/ 	.word	0x00000000
        /*0d7c*/ 	.short	0x0101
        /*0d7e*/ 	.byte	0x3f
	.zero		1


	//   ....[61]....
        /*0d80*/ 	.word	0x00011b80
        /*0d84*/ 	.word	0x00000002
        /*0d88*/ 	.word	0x00038870
        /*0d8c*/ 	.short	0x010a
        /*0d8e*/ 	.byte	0x3f
	.zero		1


	//   ....[62]....
        /*0d90*/ 	.word	0x00011c00
        /*0d94*/ 	.word	0x00000002
        /*0d98*/ 	.word	0x00038860
        /*0d9c*/ 	.short	0x010a
        /*0d9e*/ 	.byte	0x3f
	.zero		1


	//   ....[63]....
        /*0da0*/ 	.word	0x000124e0
        /*0da4*/ 	.word	0x00000002
        /*0da8*/ 	.word	0x00038850
        /*0dac*/ 	.short	0x0101
        /*0dae*/ 	.byte	0x3f
	.zero		1


	//   ....[64]....
        /*0db0*/ 	.word	0x00012560
        /*0db4*/ 	.word	0x00000002
        /*0db8*/ 	.word	0x00000000
        /*0dbc*/ 	.short	0x0101
        /*0dbe*/ 	.byte	0x3f
	.zero		1


	//   ....[65]....
        /*0dc0*/ 	.word	0x000127d0
        /*0dc4*/ 	.word	0x00000005
        /*0dc8*/ 	.word	0x00038820
        /*0dcc*/ 	.short	0x010a
        /*0dce*/ 	.byte	0x3f
	.zero		1


	//   ....[66]....
        /*0dd0*/ 	.word	0x00012950
        /*0dd4*/ 	.word	0x00000003
        /*0dd8*/ 	.word	0x00038840
        /*0ddc*/ 	.short	0x010a
        /*0dde*/ 	.byte	0x3f
	.zero		1


	//   ....[67]....
        /*0de0*/ 	.word	0x000129f0
        /*0de4*/ 	.word	0x00000005
        /*0de8*/ 	.word	0x00038840
        /*0dec*/ 	.short	0x010a
        /*0dee*/ 	.byte	0x3f
	.zero		1


	//   ....[68]....
        /*0df0*/ 	.word	0x00012a30
        /*0df4*/ 	.word	0x00000003
        /*0df8*/ 	.word	0x00038860
        /*0dfc*/ 	.short	0x010a
        /*0dfe*/ 	.byte	0x3f
	.zero		1


	//   ....[69]....
        /*0e00*/ 	.word	0x00012a70
        /*0e04*/ 	.word	0x00000005
        /*0e08*/ 	.word	0x00038860
        /*0e0c*/ 	.short	0x010a
        /*0e0e*/ 	.byte	0x3f
	.zero		1


	//   ....[70]....
        /*0e10*/ 	.word	0x00012ab0
        /*0e14*/ 	.word	0x00000003
        /*0e18*/ 	.word	0x00038880
        /*0e1c*/ 	.short	0x010a
        /*0e1e*/ 	.byte	0x3f
	.zero		1


	//   ....[71]....
        /*0e20*/ 	.word	0x00012af0
        /*0e24*/ 	.word	0x00000005
        /*0e28*/ 	.word	0x00038880
        /*0e2c*/ 	.short	0x010a
        /*0e2e*/ 	.byte	0x3f
	.zero		1


	//   ....[72]....
        /*0e30*/ 	.word	0x00012b60
        /*0e34*/ 	.word	0x00000003
        /*0e38*/ 	.word	0x00038800
        /*0e3c*/ 	.short	0x010a
        /*0e3e*/ 	.byte	0x3f
	.zero		1


	//   ....[73]....
        /*0e40*/ 	.word	0x00012bc0
        /*0e44*/ 	.word	0x00000000
        /*0e48*/ 	.word	0x00038830
        /*0e4c*/ 	.short	0x010a
        /*0e4e*/ 	.byte	0x3f
	.zero		1


	//   ....[74]....
        /*0e50*/ 	.word	0x00012c20
        /*0e54*/ 	.word	0x00000008
        /*0e58*/ 	.word	0x00038850
        /*0e5c*/ 	.short	0x010a
        /*0e5e*/ 	.byte	0x3f
	.zero		1


	//   ....[75]....
        /*0e60*/ 	.word	0x00012c90
        /*0e64*/ 	.word	0x00000003
        /*0e68*/ 	.word	0x00038830
        /*0e6c*/ 	.short	0x010a
        /*0e6e*/ 	.byte	0x3f
	.zero		1


	//   ....[76]....
        /*0e70*/ 	.word	0x00012d00
        /*0e74*/ 	.word	0x00000007
        /*0e78*/ 	.word	0x00038850
        /*0e7c*/ 	.short	0x010a
        /*0e7e*/ 	.byte	0x3f
	.zero		1


	//   ....[77]....
        /*0e80*/ 	.word	0x00012d60
        /*0e84*/ 	.word	0x00000003
        /*0e88*/ 	.word	0x00038830
        /*0e8c*/ 	.short	0x010a
        /*0e8e*/ 	.byte	0x3f
	.zero		1


	//   ....[78]....
        /*0e90*/ 	.word	0x00012dc0
        /*0e94*/ 	.word	0x00000009
        /*0e98*/ 	.word	0x00038850
        /*0e9c*/ 	.short	0x010a
        /*0e9e*/ 	.byte	0x3f
	.zero		1


	//   ....[79]....
        /*0ea0*/ 	.word	0x00012ec0
        /*0ea4*/ 	.word	0x00000006
        /*0ea8*/ 	.word	0x00038880
        /*0eac*/ 	.short	0x010a
        /*0eae*/ 	.byte	0x3f
	.zero		1


	//   ....[80]....
        /*0eb0*/ 	.word	0x00013a30
        /*0eb4*/ 	.word	0x00000006
        /*0eb8*/ 	.word	0x00038840
        /*0ebc*/ 	.short	0x010a
        /*0ebe*/ 	.byte	0x3f
	.zero		1


	//   ....[81]....
        /*0ec0*/ 	.word	0x00014e80
        /*0ec4*/ 	.word	0x00000012
        /*0ec8*/ 	.word	0x00038820
        /*0ecc*/ 	.short	0x010a
        /*0ece*/ 	.byte	0x3f
	.zero		1


	//   ....[82]....
        /*0ed0*/ 	.word	0x00014ed0
        /*0ed4*/ 	.word	0x00000000
        /*0ed8*/ 	.word	0x00038880
        /*0edc*/ 	.short	0x010a
        /*0ede*/ 	.byte	0x3f
	.zero		1


	//   ....[83]....
        /*0ee0*/ 	.word	0x00015840
        /*0ee4*/ 	.word	0x00000000
        /*0ee8*/ 	.word	0x00038840
        /*0eec*/ 	.short	0x010a
        /*0eee*/ 	.byte	0x3f
	.zero		1


	//   ....[84]....
        /*0ef0*/ 	.word	0x00016120
        /*0ef4*/ 	.word	0x00000000
        /*0ef8*/ 	.word	0x00038870
        /*0efc*/ 	.short	0x010a
        /*0efe*/ 	.byte	0x3f
	.zero		1


	//   ....[85]....
        /*0f00*/ 	.word	0x00016170
        /*0f04*/ 	.word	0x00000000
        /*0f08*/ 	.word	0x00038860
        /*0f0c*/ 	.short	0x010a
        /*0f0e*/ 	.byte	0x3f
	.zero		1


	//   ....[86]....
        /*0f10*/ 	.word	0x000161c0
        /*0f14*/ 	.word	0x00000002
        /*0f18*/ 	.word	0x00038870
        /*0f1c*/ 	.short	0x010a
        /*0f1e*/ 	.byte	0x3f
	.zero		1


	//   ....[87]....
        /*0f20*/ 	.word	0x00016210
        /*0f24*/ 	.word	0x00000002
        /*0f28*/ 	.word	0x00038860
        /*0f2c*/ 	.short	0x010a
        /*0f2e*/ 	.byte	0x3f
	.zero		1


	//   ....[88]....
        /*0f30*/ 	.word	0x00016260
        /*0f34*/ 	.word	0x00000005
        /*0f38*/ 	.word	0x00038820
        /*0f3c*/ 	.short	0x010a
        /*0f3e*/ 	.byte	0x3f
	.zero		1


	//   ....[89]....
        /*0f40*/ 	.word	0x00016400
        /*0f44*/ 	.word	0x00000003
        /*0f48*/ 	.word	0x00038840
        /*0f4c*/ 	.short	0x010a
        /*0f4e*/ 	.byte	0x3f
	.zero		1


	//   ....[90]....
        /*0f50*/ 	.word	0x00016450
        /*0f54*/ 	.word	0x00000005
        /*0f58*/ 	.word	0x00038840
        /*0f5c*/ 	.short	0x010a
        /*0f5e*/ 	.byte	0x3f
	.zero		1


	//   ....[91]....
        /*0f60*/ 	.word	0x000164a0
        /*0f64*/ 	.word	0x00000003
        /*0f68*/ 	.word	0x00038860
        /*0f6c*/ 	.short	0x010a
        /*0f6e*/ 	.byte	0x3f
	.zero		1


	//   ....[92]....
        /*0f70*/ 	.word	0x000164f0
        /*0f74*/ 	.word	0x00000005
        /*0f78*/ 	.word	0x00038860
        /*0f7c*/ 	.short	0x010a
        /*0f7e*/ 	.byte	0x3f
	.zero		1


	//   ....[93]....
        /*0f80*/ 	.word	0x00016540
        /*0f84*/ 	.word	0x00000003
        /*0f88*/ 	.word	0x00038880
        /*0f8c*/ 	.short	0x010a
        /*0f8e*/ 	.byte	0x3f
	.zero		1


	//----- nvinfo : EIATTR_NUM_MBARRIERS
	.align		4
.L_518:
        /*0f90*/ 	.byte	0x03, 0x38
        /*0f92*/ 	.short	0x0016


	//----- nvinfo : EIATTR_EXIT_INSTR_OFFSETS
	.align		4
        /*0f94*/ 	.byte	0x04, 0x1c
        /*0f96*/ 	.short	(.L_520 - .L_519)


	//   ....[0]....
.L_519:
        /*0f98*/ 	.word	0x00000990


	//   ....[1]....
        /*0f9c*/ 	.word	0x0000d170


	//   ....[2]....
        /*0fa0*/ 	.word	0x00012b40


	//----- nvinfo : EIATTR_MAX_THREADS
	.align		4
.L_520:
        /*0fa4*/ 	.byte	0x04, 0x05
        /*0fa6*/ 	.short	(.L_522 - .L_521)
.L_521:
        /*0fa8*/ 	.word	0x00000180
        /*0fac*/ 	.word	0x00000001
        /*0fb0*/ 	.word	0x00000001


	//----- nvinfo : EIATTR_CRS_STACK_SIZE
	.align		4
.L_522:
        /*0fb4*/ 	.byte	0x04, 0x1e
        /*0fb6*/ 	.short	(.L_524 - .L_523)
.L_523:
        /*0fb8*/ 	.word	0x00000000


	//----- nvinfo : EIATTR_CBANK_PARAM_SIZE
	.align		4
.L_524:
        /*0fbc*/ 	.byte	0x03, 0x19
        /*0fbe*/ 	.short	0x0af0


	//----- nvinfo : EIATTR_PARAM_CBANK
	.align		4
        /*0fc0*/ 	.byte	0x04, 0x0a
        /*0fc2*/ 	.short	(.L_526 - .L_525)
	.align		4
.L_525:
        /*0fc4*/ 	.word	index@(.nv.constant0._ZN7cutlass13device_kernelIN5flash11enable_sm90INS1_16FlashAttnFwdSm90INS1_25CollectiveMainloopFwdSm90ILi2EN4cute5tupleIJNS5_1CILi1EEES8_S8_EEENS6_IJNS7_ILi128EEESA_NS7_ILi256EEEEEELi256ENS_12float_e4m3_tEfNS_4arch4Sm90ELb1ELb0ELb0ELb0ELb1ELb0ELb0ELb1ELb0ELb1ELb0ELb0EEENS1_21CollectiveEpilogueFwdINS6_IJSA_SB_SA_EEES9_NS_10bfloat16_tESF_Li256ELb0ELb1ELb0ELb1EEENS1_30DynamicPersistentTileSchedulerILi256ELi128ELb0ELb1ELb1EEEEEEEEEvNT_6ParamsE)
        /*0fc8*/ 	.short	0x0210
        /*0fca*/ 	.short	0x0af0


	//----- nvinfo : EIATTR_SW_WAR
	.align		4
.L_526:
        /*0fcc*/ 	.byte	0x04, 0x36
        /*0fce*/ 	.short	(.L_528 - .L_527)
.L_527:
        /*0fd0*/ 	.word	0x00000008
.L_528:


//--------------------- .nv.info._ZN7cutlass13device_kernelIN5flash11enable_sm90INS1_16FlashAttnFwdSm90INS1_25CollectiveMainloopFwdSm90ILi2EN4cute5tupleIJNS5_1CILi1EEES8_S8_EEENS6_IJNS7_ILi128EEESA_NS7_ILi256EEEEEELi256ENS_12float_e4m3_tEfNS_4arch4Sm90ELb1ELb0ELb0ELb1ELb1ELb0ELb0ELb1ELb0ELb1ELb0ELb0EEENS1_21CollectiveEpilogueFwdINS6_IJSA_SB_SA_EEES9_NS_10bfloat16_tESF_Li256ELb1ELb1ELb0ELb1EEENS1_36VarlenDynamicPersistentTileSchedulerILi128ELi128ELi256ELi128ELb0ELb1ELb1ELb1ELb1ELb1EEEEEEEEEvNT_6ParamsE --------------------------
	.section	.nv.info._ZN7cutlass13device_kernelIN5flash11enable_sm90INS1_16FlashAttnFwdSm90INS1_25CollectiveMainloopFwdSm90ILi2EN4cute5tupleIJNS5_1CILi1EEES8_S8_EEENS6_IJNS7_ILi128EEESA_NS7_ILi256EEEEEELi256ENS_12float_e4m3_tEfNS_4arch4Sm90ELb1ELb0ELb0ELb1ELb1ELb0ELb0ELb1ELb0ELb1ELb0ELb0EEENS1_21CollectiveEpilogueFwdINS6_IJSA_SB_SA_EEES9_NS_10bfloat16_tESF_Li256ELb1ELb1ELb0ELb1EEENS1_36VarlenDynamicPersistentTileSchedulerILi128ELi128ELi256ELi128ELb0ELb1ELb1ELb1ELb1ELb1EEEEEEEEEvNT_6ParamsE,"",@"SHT_CUDA_INFO"
	.sectionflags	@""
	.align	4


	//----- nvinfo : EIATTR_CUDA_API_VERSION
	.align		4
        /*0000*/ 	.byte	0x04, 0x37
        /*0002*/ 	.short	(.L_530 - .L_529)
.L_529:
        /*0004*/ 	.word	0x00000082


	//----- nvinfo : EIATTR_KPARAM_INFO
	.align		4
.L_530:
        /*0008*/ 	.byte	0x04, 0x17
        /*000a*/ 	.short	(.L_532 - .L_531)
.L_531:
        /*000c*/ 	.word	0x00000000
        /*0010*/ 	.short	0x0000
        /*0012*/ 	.short	0x0070
        /*0014*/ 	.byte	0x00, 0xf0, 0x01, 0x2a


	//----- nvinfo : EIATTR_SPARSE_MMA_MASK
	.align		4
.L_532:
        /*0018*/ 	.byte	0x03, 0x50
        /*001a*/ 	.short	0x0000


	//----- nvinfo : EIATTR_MAXREG_COUNT
	.align		4
        /*001c*/ 	.byte	0x03, 0x1b
        /*001e*/ 	.short	0x00a8


	//----- nvinfo : EIATTR_NUM_BARRIERS
	.align		4
        /*0020*/ 	.byte	0x02, 0x4c
        /*0022*/ 	.byte	0x10
	.zero		1


	//----- nvinfo : EIATTR_EXTERNS
	.align		4
        /*0024*/ 	.byte	0x04, 0x0f
        /*0026*/ 	.short	(.L_534 - .L_533)


	//   ....[0]....
	.align		4
.L_533:
        /*0028*/ 	.word	index@(__assertfail)


	//----- nvinfo : EIATTR_ANNOTATIONS
	.align		4
.L_534:
        /*002c*/ 	.byte	0x04, 0x55
        /*002e*/ 	.short	(.L_536 - .L_535)


	//   ....[0]....
.L_535:
        /* <DEDUP_REMOVED lines=8> */


	//----- nvinfo : EIATTR_MERCURY_ISA_VERSION
	.align		4
.L_536:
        /*00a0*/ 	.byte	0x03, 0x5f
        /*00a2*/ 	.short	0x0101


	//----- nvinfo : EIATTR_UNUSED_LOAD_BYTE_OFFSET
	.align		4
        /*00a4*/ 	.byte	0x04, 0x44
        /*00a6*/ 	.short	(.L_538 - .L_537)


	//   ....[0]....
.L_537:
        /*00a8*/ 	.word	0x00000980
        /*00ac*/ 	.word	0x0000fff0


	//   ....[1]....
        /*00b0*/ 	.word	0x00009cf0
        /*00b4*/ 	.word	0x0000fff0


	//----- nvinfo : EIATTR_INT_WARP_WIDE_INSTR_OFFSETS
	.align		4
.L_538:
        /*00b8*/ 	.byte	0x04, 0x31
        /*00ba*/ 	.short	(.L_540 - .L_539)


	//   ....[0]....
.L_539:
        /*00bc*/ 	.word	0x000000c0


	//   ....[1]....
        /*00c0*/ 	.word	0x000000d0


	//   ....[2]....
        /*00c4*/ 	.word	0x00000170


	//   ....[3]....
        /*00c8*/ 	.word	0x0000ec90


	//   ....[4]....
        /*00cc*/ 	.word	0x0000ed20


	//   ....[5]....
        /*00d0*/ 	.word	0x00012d20


	//   ....[6]....
        /*00d4*/ 	.word	0x00012db0


	//----- nvinfo : EIATTR_COOP_GROUP_MASK_REGIDS
	.align		4
.L_540:
        /*00d8*/ 	.byte	0x04, 0x29
        /*00da*/ 	.short	(.L_542 - .L_541)


	//   ....[0]....
.L_541:
        /*00dc*/ 	.word	0xffffffff


	//   ....[1]....
        /*00e0*/ 	.word	0xffffffff


	//   ....[2]....
        /*00e4*/ 	.word	0xffffffff


	//   ....[3]....
        /*00e8*/ 	.word	0xffffffff


	//   ....[4]....
        /*00ec*/ 	.word	0xffffffff


	//   ....[5]....
        /*00f0*/ 	.word	0xffffffff


	//   ....[6]....
        /*00f4*/ 	.word	0xffffffff


	//   ....[7]....
        /*00f8*/ 	.word	0xffffffff


	//   ....[8]....
        /*00fc*/ 	.word	0xffffffff


	//   ....[9]....
        /*0100*/ 	.word	0xffffffff


	//   ....[10]....
        /*0104*/ 	.word	0xffffffff


	//   ....[11]....
        /*0108*/ 	.word	0xffffffff


	//   ....[12]....
        /*010c*/ 	.word	0xffffffff


	//   ....[13]....
        /*0110*/ 	.word	0xffffffff


	//   ....[14]....
        /*0114*/ 	.word	0xffffffff


	//   ....[15]....
        /*0118*/ 	.word	0xffffffff


	//   ....[16]....
        /*011c*/ 	.word	0xffffffff


	//   ....[17]....
        /*0120*/ 	.word	0xffffffff


	//   ....[18]....
        /*0124*/ 	.word	0xffffffff


	//   ....[19]....
        /*0128*/ 	.word	0xffffffff


	//   ....[20]....
        /*012c*/ 	.word	0xffffffff


	//   ....[21]....
        /*0130*/ 	.word	0xffffffff


	//   ....[22]....
        /*0134*/ 	.word	0xffffffff


	//   ....[23]....
        /*0138*/ 	.word	0xffffffff


	//   ....[24]....
        /*013c*/ 	.word	0xffffffff


	//   ....[25]....
        /*0140*/ 	.word	0xffffffff


	//   ....[26]....
        /*0144*/ 	.word	0xffffffff


	//   ....[27]....
        /*0148*/ 	.word	0xffffffff


	//   ....[28]....
        /*014c*/ 	.word	0xffffffff


	//   ....[29]....
        /*0150*/ 	.word	0xffffffff


	//   ....[30]....
        /*0154*/ 	.word	0xffffffff


	//   ....[31]....
        /*0158*/ 	.word	0xffffffff


	//   ....[32]....
        /*015c*/ 	.word	0xffffffff


	//   ....[33]....
        /*0160*/ 	.word	0xffffffff


	//   ....[34]....
        /*0164*/ 	.word	0xffffffff


	//   ....[35]....
        /*0168*/ 	.word	0xffffffff


	//   ....[36]....
        /*016c*/ 	.word	0xffffffff


	//   ....[37]....
        /*0170*/ 	.word	0xffffffff


	//   ....[38]....
        /*0174*/ 	.word	0xffffffff


	//   ....[39]....
        /*0178*/ 	.word	0xffffffff


	//   ....[40]....
        /*017c*/ 	.word	0xffffffff


	//   ....[41]....
        /*0180*/ 	.word	0xffffffff


	//   ....[42]....
        /*0184*/ 	.word	0xffffffff


	//   ....[43]....
        /*0188*/ 	.word	0xffffffff


	//   ....[44]....
        /*018c*/ 	.word	0xffffffff


	//   ....[45]....
        /*0190*/ 	.word	0xffffffff


	//   ....[46]....
        /*0194*/ 	.word	0xffffffff


	//   ....[47]....
        /*0198*/ 	.word	0xffffffff


	//   ....[48]....
        /*019c*/ 	.word	0xffffffff


	//   ....[49]....
        /*01a0*/ 	.word	0xffffffff


	//   ....[50]....
        /*01a4*/ 	.word	0xffffffff


	//   ....[51]....
        /*01a8*/ 	.word	0xffffffff


	//   ....[52]....
        /*01ac*/ 	.word	0xffffffff


	//   ....[53]....
        /*01b0*/ 	.word	0xffffffff


	//   ....[54]....
        /*01b4*/ 	.word	0xffffffff


	//   ....[55]....
        /*01b8*/ 	.word	0xffffffff


	//   ....[56]....
        /*01bc*/ 	.word	0xffffffff


	//   ....[57]....
        /*01c0*/ 	.word	0xffffffff


	//   ....[58]....
        /*01c4*/ 	.word	0xffffffff


	//   ....[59]....
        /*01c8*/ 	.word	0xffffffff


	//   ....[60]....
        /*01cc*/ 	.word	0xffffffff


	//   ....[61]....
        /*01d0*/ 	.word	0xffffffff


	//   ....[62]....
        /*01d4*/ 	.word	0xffffffff


	//   ....[63]....
        /*01d8*/ 	.word	0xffffffff


	//   ....[64]....
        /*01dc*/ 	.word	0xffffffff


	//   ....[65]....
        /*01e0*/ 	.word	0xffffffff


	//   ....[66]....
        /*01e4*/ 	.word	0xffffffff


	//   ....[67]....
        /*01e8*/ 	.word	0xffffffff


	//   ....[68]....
        /*01ec*/ 	.word	0xffffffff


	//   ....[69]....
        /*01f0*/ 	.word	0xffffffff


	//   ....[70]....
        /*01f4*/ 	.word	0xffffffff


	//   ....[71]....
        /*01f8*/ 	.word	0xffffffff


	//   ....[72]....
        /*01fc*/ 	.word	0xffffffff


	//   ....[73]....
        /*0200*/ 	.word	0xffffffff


	//   ....[74]....
        /*0204*/ 	.word	0xffffffff


	//   ....[75]....
        /*0208*/ 	.word	0xffffffff


	//   ....[76]....
        /*020c*/ 	.word	0xffffffff


	//   ....[77]....
        /*0210*/ 	.word	0xffffffff


	//   ....[78]....
        /*0214*/ 	.word	0xffffffff


	//   ....[79]....
        /*0218*/ 	.word	0xffffffff


	//   ....[80]....
        /*021c*/ 	.word	0xffffffff


	//   ....[81]....
        /*0220*/ 	.word	0xffffffff


	//   ....[82]....
        /*0224*/ 	.word	0xffffffff


	//   ....[83]....
        /*0228*/ 	.word	0xffffffff


	//   ....[84]....
        /*022c*/ 	.word	0xffffffff


	//   ....[85]....
        /*0230*/ 	.word	0xffffffff


	//   ....[86]....
        /*0234*/ 	.word	0xffffffff


	//   ....[87]....
        /*0238*/ 	.word	0xffffffff


	//   ....[88]....
        /*023c*/ 	.word	0xffffffff


	//   ....[89]....
        /*0240*/ 	.word	0xffffffff


	//   ....[90]....
        /*0244*/ 	.word	0xffffffff


	//   ....[91]....
        /*0248*/ 	.word	0xffffffff


	//   ....[92]....
        /*024c*/ 	.word	0xffffffff


	//   ....[93]....
        /*0250*/ 	.word	0xffffffff


	//   ....[94]....
        /*0254*/ 	.word	0xffffffff


	//   ....[95]....
        /*0258*/ 	.word	0xffffffff


	//   ....[96]....
        /*025c*/ 	.word	0xffffffff


	//   ....[97]....
        /*0260*/ 	.word	0xffffffff


	//   ....[98]....
        /*0264*/ 	.word	0xffffffff


	//   ....[99]....
        /*0268*/ 	.word	0xffffffff


	//   ....[100]....
        /*026c*/ 	.word	0xffffffff


	//   ....[101]....
        /*0270*/ 	.word	0xffffffff


	//   ....[102]....
        /*0274*/ 	.word	0xffffffff


	//   ....[103]....
        /*0278*/ 	.word	0xffffffff


	//   ....[104]....
        /*027c*/ 	.word	0xffffffff


	//   ....[105]....
        /*0280*/ 	.word	0xffffffff


	//   ....[106]....
        /*0284*/ 	.word	0xffffffff


	//   ....[107]....
        /*0288*/ 	.word	0xffffffff


	//   ....[108]....
        /*028c*/ 	.word	0xffffffff


	//   ....[109]....
        /*0290*/ 	.word	0xffffffff


	//   ....[110]....
        /*0294*/ 	.word	0xffffffff


	//   ....[111]....
        /*0298*/ 	.word	0xffffffff


	//   ....[112]....
        /*029c*/ 	.word	0xffffffff


	//   ....[113]....
        /*02a0*/ 	.word	0xffffffff


	//   ....[114]....
        /*02a4*/ 	.word	0xffffffff


	//   ....[115]....
        /*02a8*/ 	.word	0xffffffff


	//   ....[116]....
        /*02ac*/ 	.word	0xffffffff


	//   ....[117]....
        /*02b0*/ 	.word	0xffffffff


	//   ....[118]....
        /*02b4*/ 	.word	0xffffffff


	//   ....[119]....
        /*02b8*/ 	.word	0xffffffff


	//   ....[120]....
        /*02bc*/ 	.word	0xffffffff


	//   ....[121]....
        /*02c0*/ 	.word	0xffffffff


	//   ....[122]....
        /*02c4*/ 	.word	0xffffffff


	//   ....[123]....
        /*02c8*/ 	.word	0xffffffff


	//   ....[124]....
        /*02cc*/ 	.word	0xffffffff


	//   ....[125]....
        /*02d0*/ 	.word	0xffffffff


	//   ....[126]....
        /*02d4*/ 	.word	0xffffffff


	//   ....[127]....
        /*02d8*/ 	.word	0xffffffff


	//   ....[128]....
        /*02dc*/ 	.word	0xffffffff


	//   ....[129]....
        /*02e0*/ 	.word	0xffffffff


	//   ....[130]....
        /*02e4*/ 	.word	0xffffffff


	//   ....[131]....
        /*02e8*/ 	.word	0xffffffff


	//   ....[132]....
        /*02ec*/ 	.word	0xffffffff


	//   ....[133]....
        /*02f0*/ 	.word	0xffffffff


	//   ....[134]....
        /*02f4*/ 	.word	0xffffffff


	//   ....[135]....
        /*02f8*/ 	.word	0xffffffff


	//   ....[136]....
        /*02fc*/ 	.word	0xffffffff


	//   ....[137]....
        /*0300*/ 	.word	0xffffffff


	//   ....[138]....
        /*0304*/ 	.word	0xffffffff


	//   ....[139]....
        /*0308*/ 	.word	0xffffffff


	//   ....[140]....
        /*030c*/ 	.word	0xffffffff


	//   ....[141]....
        /*0310*/ 	.word	0xffffffff


	//   ....[142]....
        /*0314*/ 	.word	0xffffffff


	//   ....[143]....
        /*0318*/ 	.word	0xffffffff


	//   ....[144]....
        /*031c*/ 	.word	0xffffffff


	//   ....[145]....
        /*0320*/ 	.word	0xffffffff


	//   ....[146]....
        /*0324*/ 	.word	0xffffffff


	//   ....[147]....
        /*0328*/ 	.word	0xffffffff


	//   ....[148]....
        /*032c*/ 	.word	0xffffffff


	//   ....[149]....
        /*0330*/ 	.word	0xffffffff


	//   ....[150]....
        /*0334*/ 	.word	0xffffffff


	//   ....[151]....
        /*0338*/ 	.word	0xffffffff


	//   ....[152]....
        /*033c*/ 	.word	0xffffffff


	//   ....[153]....
        /*0340*/ 	.word	0xffffffff


	//   ....[154]....
        /*0344*/ 	.word	0xffffffff


	//   ....[155]....
        /*0348*/ 	.word	0xffffffff


	//   ....[156]....
        /*034c*/ 	.word	0xffffffff


	//   ....[157]....
        /*0350*/ 	.word	0xffffffff


	//   ....[158]....
        /*0354*/ 	.word	0xffffffff


	//   ....[159]....
        /*0358*/ 	.word	0xffffffff


	//   ....[160]....
        /*035c*/ 	.word	0xffffffff


	//   ....[161]....
        /*0360*/ 	.word	0xffffffff


	//   ....[162]....
        /*0364*/ 	.word	0xffffffff


	//   ....[163]....
        /*0368*/ 	.word	0xffffffff


	//   ....[164]....
        /*036c*/ 	.word	0xffffffff


	//   ....[165]....
        /*0370*/ 	.word	0xffffffff


	//   ....[166]....
        /*0374*/ 	.word	0xffffffff


	//   ....[167]....
        /*0378*/ 	.word	0xffffffff


	//   ....[168]....
        /*037c*/ 	.word	0xffffffff


	//   ....[169]....
        /*0380*/ 	.word	0xffffffff


	//   ....[170]....
        /*0384*/ 	.word	0xffffffff


	//   ....[171]....
        /*0388*/ 	.word	0xffffffff


	//   ....[172]....
        /*038c*/ 	.word	0xffffffff


	//   ....[173]....
        /*0390*/ 	.word	0xffffffff


	//   ....[174]....
        /*0394*/ 	.word	0xffffffff


	//   ....[175]....
        /*0398*/ 	.word	0xffffffff


	//   ....[176]....
        /*039c*/ 	.word	0xffffffff


	//   ....[177]....
        /*03a0*/ 	.word	0xffffffff


	//   ....[178]....
        /*03a4*/ 	.word	0xffffffff


	//   ....[179]....
        /*03a8*/ 	.word	0xffffffff


	//   ....[180]....
        /*03ac*/ 	.word	0xffffffff


	//   ....[181]....
        /*03b0*/ 	.word	0xffffffff


	//   ....[182]....
        /*03b4*/ 	.word	0xffffffff


	//   ....[183]....
        /*03b8*/ 	.word	0xffffffff


	//   ....[184]....
        /*03bc*/ 	.word	0xffffffff


	//   ....[185]....
        /*03c0*/ 	.word	0xffffffff


	//   ....[186]....
        /*03c4*/ 	.word	0xffffffff


	//   ....[187]....
        /*03c8*/ 	.word	0xffffffff


	//   ....[188]....
        /*03cc*/ 	.word	0xffffffff


	//   ....[189]....
        /*03d0*/ 	.word	0xffffffff


	//   ....[190]....
        /*03d4*/ 	.word	0xffffffff


	//   ....[191]....
        /*03d8*/ 	.word	0xffffffff


	//   ....[192]....
        /*03dc*/ 	.word	0xffffffff


	//   ....[193]....
        /*03e0*/ 	.word	0xffffffff


	//   ....[194]....
        /*03e4*/ 	.word	0xffffffff


	//   ....[195]....
        /*03e8*/ 	.word	0xffffffff


	//   ....[196]....
        /*03ec*/ 	.word	0xffffffff


	//   ....[197]....
        /*03f0*/ 	.word	0xffffffff


	//   ....[198]....
        /*03f4*/ 	.word	0xffffffff


	//   ....[199]....
        /*03f8*/ 	.word	0xffffffff


	//   ....[200]....
        /*03fc*/ 	.word	0xffffffff


	//   ....[201]....
        /*0400*/ 	.word	0xffffffff


	//   ....[202]....
        /*0404*/ 	.word	0xffffffff


	//   ....[203]....
        /*0408*/ 	.word	0xffffffff


	//   ....[204]....
        /*040c*/ 	.word	0xffffffff


	//   ....[205]....
        /*0410*/ 	.word	0xffffffff


	//   ....[206]....
        /*0414*/ 	.word	0xffffffff


	//   ....[207]....
        /*0418*/ 	.word	0xffffffff


	//   ....[208]....
        /*041c*/ 	.word	0xffffffff


	//   ....[209]....
        /*0420*/ 	.word	0xffffffff


	//   ....[210]....
        /*0424*/ 	.word	0xffffffff


	//   ....[211]....
        /*0428*/ 	.word	0xffffffff


	//   ....[212]....
        /*042c*/ 	.word	0xffffffff


	//   ....[213]....
        /*0430*/ 	.word	0xffffffff


	//   ....[214]....
        /*0434*/ 	.word	0xffffffff


	//   ....[215]....
        /*0438*/ 	.word	0xffffffff


	//   ....[216]....
        /*043c*/ 	.word	0xffffffff


	//   ....[217]....
        /*0440*/ 	.word	0xffffffff


	//   ....[218]....
        /*0444*/ 	.word	0xffffffff


	//   ....[219]....
        /*0448*/ 	.word	0xffffffff


	//   ....[220]....
        /*044c*/ 	.word	0xffffffff


	//   ....[221]....
        /*0450*/ 	.word	0xffffffff


	//   ....[222]....
        /*0454*/ 	.word	0xffffffff


	//   ....[223]....
        /*0458*/ 	.word	0xffffffff


	//   ....[224]....
        /*045c*/ 	.word	0xffffffff


	//   ....[225]....
        /*0460*/ 	.word	0x0500000f


	//   ....[226]....
        /*0464*/ 	.word	0x0500000f


	//   ....[227]....
        /*0468*/ 	.word	0x0500000f


	//   ....[228]....
        /*046c*/ 	.word	0x0500000f


	//   ....[229]....
        /*0470*/ 	.word	0x0500000f


	//   ....[230]....
        /*0474*/ 	.word	0x0500000f


	//   ....[231]....
        /*0478*/ 	.word	0x0500000f


	//   ....[232]....
        /*047c*/ 	.word	0x0500000f


	//   ....[233]....
        /*0480*/ 	.word	0x0500000f


	//   ....[234]....
        /*0484*/ 	.word	0x0500000f


	//   ....[235]....
        /*0488*/ 	.word	0x0500000f


	//   ....[236]....
        /*048c*/ 	.word	0x0500000f


	//   ....[237]....
        /*0490*/ 	.word	0x0500000f


	//   ....[238]....
        /*0494*/ 	.word	0x0500000f


	//   ....[239]....
        /*0498*/ 	.word	0x0500000f


	//   ....[240]....
        /*049c*/ 	.word	0x0500000f


	//   ....[241]....
        /*04a0*/ 	.word	0x0500000f


	//   ....[242]....
        /*04a4*/ 	.word	0x0500000f


	//   ....[243]....
        /*04a8*/ 	.word	0x0500000f


	//   ....[244]....
        /*04ac*/ 	.word	0x0500000f


	//   ....[245]....
        /*04b0*/ 	.word	0x0500000f


	//   ....[246]....
        /*04b4*/ 	.word	0x0500000f


	//   ....[247]....
        /*04b8*/ 	.word	0x0500000f


	//   ....[248]....
        /*04bc*/ 	.word	0x0500000f


	//   ....[249]....
        /*04c0*/ 	.word	0x0500000f


	//   ....[250]....
        /*04c4*/ 	.word	0x0500000f


	//   ....[251]....
        /*04c8*/ 	.word	0x0500000f


	//   ....[252]....
        /*04cc*/ 	.word	0x0500000f


	//   ....[253]....
        /*04d0*/ 	.word	0x0500000f


	//   ....[254]....
        /*04d4*/ 	.word	0x0500000f


	//   ....[255]....
        /*04d8*/ 	.word	0x0500000f


	//   ....[0]....
        /*04dc*/ 	.word	0x0500000f


	//   ....[1]....
        /*04e0*/ 	.word	0x0500000f


	//   ....[2]....
        /*04e4*/ 	.word	0x0500000f


	//   ....[3]....
        /*04e8*/ 	.word	0x0500000f


	//   ....[4]....
        /*04ec*/ 	.word	0x0500000f


	//   ....[5]....
        /*04f0*/ 	.word	0x0500000f


	//   ....[6]....
        /*04f4*/ 	.word	0x0500000f


	//   ....[7]....
        /*04f8*/ 	.word	0x0500000f


	//   ....[8]....
        /*04fc*/ 	.word	0x0500000f


	//   ....[9]....
        /*0500*/ 	.word	0x0500000f


	//   ....[10]....
        /*0504*/ 	.word	0x0500000f


	//   ....[11]....
        /*0508*/ 	.word	0x0500000f


	//   ....[12]....
        /*050c*/ 	.word	0x0500000f


	//   ....[13]....
        /*0510*/ 	.word	0x0500000f


	//   ....[14]....
        /*0514*/ 	.word	0x0500000f


	//   ....[15]....
        /*0518*/ 	.word	0x0500000f


	//   ....[16]....
        /*051c*/ 	.word	0x0500000f


	//   ....[17]....
        /*0520*/ 	.word	0x0500000f


	//   ....[18]....
        /*0524*/ 	.word	0x0500000f


	//   ....[19]....
        /*0528*/ 	.word	0x0500000f


	//   ....[20]....
        /*052c*/ 	.word	0x0500000f


	//   ....[21]....
        /*0530*/ 	.word	0x0500000f


	//   ....[22]....
        /*0534*/ 	.word	0x0500000f


	//   ....[23]....
        /*0538*/ 	.word	0x0500000f


	//   ....[24]....
        /*053c*/ 	.word	0x0500000f


	//   ....[25]....
        /*0540*/ 	.word	0x0500000f


	//   ....[26]....
        /*0544*/ 	.word	0x0500000f


	//   ....[27]....
        /*0548*/ 	.word	0x0500000f


	//   ....[28]....
        /*054c*/ 	.word	0x0500000f


	//   ....[29]....
        /*0550*/ 	.word	0x0500000f


	//   ....[30]....
        /*0554*/ 	.word	0x0500000f


	//   ....[31]....
        /*0558*/ 	.word	0x0500000f


	//   ....[32]....
        /*055c*/ 	.word	0x0500000f


	//   ....[33]....
        /*0560*/ 	.word	0x0500000f


	//   ....[34]....
        /*0564*/ 	.word	0x0500000f


	//   ....[35]....
        /*0568*/ 	.word	0x0500000f


	//   ....[36]....
        /*056c*/ 	.word	0x0500000f


	//   ....[37]....
        /*0570*/ 	.word	0x0500000f


	//   ....[38]....
        /*0574*/ 	.word	0x0500000f


	//   ....[39]....
        /*0578*/ 	.word	0x0500000f


	//   ....[40]....
        /*057c*/ 	.word	0x0500000f


	//   ....[41]....
        /*0580*/ 	.word	0x0500000f


	//   ....[42]....
        /*0584*/ 	.word	0x0500000f


	//   ....[43]....
        /*0588*/ 	.word	0x0500000f


	//   ....[44]....
        /*058c*/ 	.word	0x0500000f


	//   ....[45]....
        /*0590*/ 	.word	0x0500000f


	//   ....[46]....
        /*0594*/ 	.word	0x0500000f


	//   ....[47]....
        /*0598*/ 	.word	0x0500000f


	//   ....[48]....
        /*059c*/ 	.word	0x0500000f


	//   ....[49]....
        /*05a0*/ 	.word	0x0500000f


	//   ....[50]....
        /*05a4*/ 	.word	0x0500000f


	//----- nvinfo : EIATTR_COOP_GROUP_INSTR_OFFSETS
	.align		4
.L_542:
        /*05a8*/ 	.byte	0x04, 0x28
        /*05aa*/ 	.short	(.L_544 - .L_543)


	//   ....[0]....
.L_543:
        /*05ac*/ 	.word	0x00000080


	//   ....[1]....
        /*05b0*/ 	.word	0x00000090


	//   ....[2]....
        /*05b4*/ 	.word	0x000002d0


	//   ....[3]....
        /*05b8*/ 	.word	0x00000430


	//   ....[4]....
        /*05bc*/ 	.word	0x00000550


	//   ....[5]....
        /*05c0*/ 	.word	0x000006b0


	//   ....[6]....
        /*05c4*/ 	.word	0x00001ae0


	//   ....[7]....
        /*05c8*/ 	.word	0x00002330


	//   ....[8]....
        /*05cc*/ 	.word	0x00002350


	//   ....[9]....
        /*05d0*/ 	.word	0x00002a00


	//   ....[10]....
        /*05d4*/ 	.word	0x00002ad0


	//   ....[11]....
        /*05d8*/ 	.word	0x00003320


	//   ....[12]....
        /*05dc*/ 	.word	0x00003390


	//   ....[13]....
        /*05e0*/ 	.word	0x00004750


	//   ....[14]....
        /*05e4*/ 	.word	0x00004dd0


	//   ....[15]....
        /*05e8*/ 	.word	0x00004df0


	//   ....[16]....
        /*05ec*/ 	.word	0x00004e00


	//   ....[17]....
        /*05f0*/ 	.word	0x00005700


	//   ....[18]....
        /*05f4*/ 	.word	0x00005770


	//   ....[19]....
        /*05f8*/ 	.word	0x000074f0


	//   ....[20]....
        /*05fc*/ 	.word	0x00007520


	//   ....[21]....
        /*0600*/ 	.word	0x00007ca0


	//   ....[22]....
        /*0604*/ 	.word	0x00007e70


	//   ....[23]....
        /*0608*/ 	.word	0x00009250


	//   ....[24]....
        /*060c*/ 	.word	0x00009280


	//   ....[25]....
        /*0610*/ 	.word	0x00009300


	//   ....[26]....
        /*0614*/ 	.word	0x00009320


	//   ....[27]....
        /*0618*/ 	.word	0x0000a8a0


	//   ....[28]....
        /*061c*/ 	.word	0x0000a8d0


	//   ....[29]....
        /*0620*/ 	.word	0x0000a900


	//   ....[30]....
        /*0624*/ 	.word	0x0000a930


	//   ....[31]....
        /*0628*/ 	.word	0x0000a960


	//   ....[32]....
        /*062c*/ 	.word	0x0000a990


	//   ....[33]....
        /*0630*/ 	.word	0x0000a9c0


	//   ....[34]....
        /*0634*/ 	.word	0x0000a9f0


	//   ....[35]....
        /*0638*/ 	.word	0x0000aa20


	//   ....[36]....
        /*063c*/ 	.word	0x0000aa50


	//   ....[37]....
        /*0640*/ 	.word	0x0000aa80


	//   ....[38]....
        /*0644*/ 	.word	0x0000aab0


	//   ....[39]....
        /*0648*/ 	.word	0x0000aaf0


	//   ....[40]....
        /*064c*/ 	.word	0x0000ab20


	//   ....[41]....
        /*0650*/ 	.word	0x0000ab50


	//   ....[42]....
        /*0654*/ 	.word	0x0000ab80


	//   ....[43]....
        /*0658*/ 	.word	0x0000abb0


	//   ....[44]....
        /*065c*/ 	.word	0x0000abe0


	//   ....[45]....
        /*0660*/ 	.word	0x0000ac10


	//   ....[46]....
        /*0664*/ 	.word	0x0000ac40


	//   ....[47]....
        /*0668*/ 	.word	0x0000ac70


	//   ....[48]....
        /*066c*/ 	.word	0x0000aca0


	//   ....[49]....
        /*0670*/ 	.word	0x0000acd0


	//   ....[50]....
        /*0674*/ 	.word	0x0000ad00


	//   ....[51]....
        /*0678*/ 	.word	0x0000ad30


	//   ....[52]....
        /*067c*/ 	.word	0x0000ad70


	//   ....[53]....
        /*0680*/ 	.word	0x0000ada0


	//   ....[54]....
        /*0684*/ 	.word	0x0000add0


	//   ....[55]....
        /*0688*/ 	.word	0x0000ae00


	//   ....[56]....
        /*068c*/ 	.word	0x0000ae30


	//   ....[57]....
        /*0690*/ 	.word	0x0000ae60


	//   ....[58]....
        /*0694*/ 	.word	0x0000ae90


	//   ....[59]....
        /*0698*/ 	.word	0x0000aec0


	//   ....[60]....
        /*069c*/ 	.word	0x0000aef0


	//   ....[61]....
        /*06a0*/ 	.word	0x0000af20


	//   ....[62]....
        /*06a4*/ 	.word	0x0000af50


	//   ....[63]....
        /*06a8*/ 	.word	0x0000af80


	//   ....[64]....
        /*06ac*/ 	.word	0x0000af90


	//   ....[65]....
        /*06b0*/ 	.word	0x0000afa0


	//   ....[66]....
        /*06b4*/ 	.word	0x0000afb0


	//   ....[67]....
        /*06b8*/ 	.word	0x0000afc0


	//   ....[68]....
        /*06bc*/ 	.word	0x0000afd0


	//   ....[69]....
        /*06c0*/ 	.word	0x0000aff0


	//   ....[70]....
        /*06c4*/ 	.word	0x0000b010


	//   ....[71]....
        /*06c8*/ 	.word	0x0000b020


	//   ....[72]....
        /*06cc*/ 	.word	0x0000b040


	//   ....[73]....
        /*06d0*/ 	.word	0x0000b050


	//   ....[74]....
        /*06d4*/ 	.word	0x0000b070


	//   ....[75]....
        /*06d8*/ 	.word	0x0000b080


	//   ....[76]....
        /*06dc*/ 	.word	0x0000b0a0


	//   ....[77]....
        /*06e0*/ 	.word	0x0000b0b0


	//   ....[78]....
        /*06e4*/ 	.word	0x0000b0d0


	//   ....[79]....
        /*06e8*/ 	.word	0x0000b0e0


	//   ....[80]....
        /*06ec*/ 	.word	0x0000b100


	//   ....[81]....
        /*06f0*/ 	.word	0x0000b110


	//   ....[82]....
        /*06f4*/ 	.word	0x0000b130


	//   ....[83]....
        /*06f8*/ 	.word	0x0000b140


	//   ....[84]....
        /*06fc*/ 	.word	0x0000b170


	//   ....[85]....
        /*0700*/ 	.word	0x0000b1a0


	//   ....[86]....
        /*0704*/ 	.word	0x0000b1b0


	//   ....[87]....
        /*0708*/ 	.word	0x0000b1d0


	//   ....[88]....
        /*070c*/ 	.word	0x0000b1e0


	//   ....[89]....
        /*0710*/ 	.word	0x0000b200


	//   ....[90]....
        /*0714*/ 	.word	0x0000b210


	//   ....[91]....
        /*0718*/ 	.word	0x0000ba60


	//   ....[92]....
        /*071c*/ 	.word	0x0000baa0


	//   ....[93]....
        /*0720*/ 	.word	0x0000bad0


	//   ....[94]....
        /*0724*/ 	.word	0x0000bb00


	//   ....[95]....
        /*0728*/ 	.word	0x0000c380


	//   ....[96]....
        /*072c*/ 	.word	0x0000c3c0


	//   ....[97]....
        /*0730*/ 	.word	0x0000c500


	//   ....[98]....
        /*0734*/ 	.word	0x0000c520


	//   ....[99]....
        /*0738*/ 	.word	0x0000c660


	//   ....[100]....
        /*073c*/ 	.word	0x0000c680


	//   ....[101]....
        /*0740*/ 	.word	0x0000c7d0


	//   ....[102]....
        /*0744*/ 	.word	0x0000c7f0


	//   ....[103]....
        /*0748*/ 	.word	0x0000d130


	//   ....[104]....
        /*074c*/ 	.word	0x0000d150


	//   ....[105]....
        /*0750*/ 	.word	0x0000d290


	//   ....[106]....
        /*0754*/ 	.word	0x0000d2b0


	//   ....[107]....
        /*0758*/ 	.word	0x0000d3f0


	//   ....[108]....
        /*075c*/ 	.word	0x0000d410


	//   ....[109]....
        /*0760*/ 	.word	0x0000d560


	//   ....[110]....
        /*0764*/ 	.word	0x0000d580


	//   ....[111]....
        /*0768*/ 	.word	0x0000d750


	//   ....[112]....
        /*076c*/ 	.word	0x0000d900


	//   ....[113]....
        /*0770*/ 	.word	0x0000d930


	//   ....[114]....
        /*0774*/ 	.word	0x0000d960


	//   ....[115]....
        /*0778*/ 	.word	0x0000d990


	//   ....[116]....
        /*077c*/ 	.word	0x0000d9c0


	//   ....[117]....
        /*0780*/ 	.word	0x0000da00


	//   ....[118]....
        /*0784*/ 	.word	0x0000db50


	//   ....[119]....
        /*0788*/ 	.word	0x0000db80


	//   ....[120]....
        /*078c*/ 	.word	0x0000dbb0


	//   ....[121]....
        /*0790*/ 	.word	0x0000dbe0


	//   ....[122]....
        /*0794*/ 	.word	0x0000dc10


	//   ....[123]....
        /*0798*/ 	.word	0x0000dc50


	//   ....[124]....
        /*079c*/ 	.word	0x0000dcd0


	//   ....[125]....
        /*07a0*/ 	.word	0x0000dd70


	//   ....[126]....
        /*07a4*/ 	.word	0x0000de10


	//   ....[127]....
        /*07a8*/ 	.word	0x0000f8a0


	//   ....[128]....
        /*07ac*/ 	.word	0x0000f8e0


	//   ....[129]....
        /*07b0*/ 	.word	0x0000f9f0


	//   ....[130]....
        /*07b4*/ 	.word	0x0000fa00


	//   ....[131]....
        /*07b8*/ 	.word	0x0000fa70


	//   ....[132]....
        /*07bc*/ 	.word	0x0000fa80


	//   ....[133]....
        /*07c0*/ 	.word	0x0000faf0


	//   ....[134]....
        /*07c4*/ 	.word	0x0000fb00


	//   ....[135]....
        /*07c8*/ 	.word	0x0000fb70


	//   ....[136]....
        /*07cc*/ 	.word	0x0000fb80


	//   ....[137]....
        /*07d0*/ 	.word	0x0000fbf0


	//   ....[138]....
        /*07d4*/ 	.word	0x0000fc00


	//   ....[139]....
        /*07d8*/ 	.word	0x0000fc70


	//   ....[140]....
        /*07dc*/ 	.word	0x0000fc80


	//   ....[141]....
        /*07e0*/ 	.word	0x0000fc90


	//   ....[142]....
        /*07e4*/ 	.word	0x0000fd10


	//   ....[143]....
        /*07e8*/ 	.word	0x000100a0


	//   ....[144]....
        /*07ec*/ 	.word	0x000100d0


	//   ....[145]....
        /*07f0*/ 	.word	0x000100f0


	//   ....[146]....
        /*07f4*/ 	.word	0x000101f0


	//   ....[147]....
        /*07f8*/ 	.word	0x00010200


	//   ....[148]....
        /*07fc*/ 	.word	0x00010290


	//   ....[149]....
        /*0800*/ 	.word	0x000102a0


	//   ....[150]....
        /*0804*/ 	.word	0x00010330


	//   ....[151]....
        /*0808*/ 	.word	0x00010340


	//   ....[152]....
        /*080c*/ 	.word	0x000103c0


	//   ....[153]....
        /*0810*/ 	.word	0x000103d0


	//   ....[154]....
        /*0814*/ 	.word	0x00010450


	//   ....[155]....
        /*0818*/ 	.word	0x00010460


	//   ....[156]....
        /*081c*/ 	.word	0x000104e0


	//   ....[157]....
        /*0820*/ 	.word	0x000104f0


	//   ....[158]....
        /*0824*/ 	.word	0x00010500


	//   ....[159]....
        /*0828*/ 	.word	0x00010ca0


	//   ....[160]....
        /*082c*/ 	.word	0x00010cd0


	//   ....[161]....
        /*0830*/ 	.word	0x00010d00


	//   ....[162]....
        /*0834*/ 	.word	0x00010d70


	//   ....[163]....
        /*0838*/ 	.word	0x00010dc0


	//   ....[164]....
        /*083c*/ 	.word	0x00010e10


	//   ....[165]....
        /*0840*/ 	.word	0x00010e60


	//   ....[166]....
        /*0844*/ 	.word	0x00010eb0


	//   ....[167]....
        /*0848*/ 	.word	0x00010f00


	//   ....[168]....
        /*084c*/ 	.word	0x00010f50


	//   ....[169]....
        /*0850*/ 	.word	0x00010fa0


	//   ....[170]....
        /*0854*/ 	.word	0x00010ff0


	//   ....[171]....
        /*0858*/ 	.word	0x00011040


	//   ....[172]....
        /*085c*/ 	.word	0x00011090


	//   ....[173]....
        /*0860*/ 	.word	0x000110b0


	//   ....[174]....
        /*0864*/ 	.word	0x000110f0


	//   ....[175]....
        /*0868*/ 	.word	0x00011800


	//   ....[176]....
        /*086c*/ 	.word	0x00011820


	//   ....[177]....
        /*0870*/ 	.word	0x00011880


	//   ....[178]....
        /*0874*/ 	.word	0x00011890


	//   ....[179]....
        /*0878*/ 	.word	0x000118e0


	//   ....[180]....
        /*087c*/ 	.word	0x000118f0


	//   ....[181]....
        /*0880*/ 	.word	0x00011940


	//   ....[182]....
        /*0884*/ 	.word	0x00011950


	//   ....[183]....
        /*0888*/ 	.word	0x000119a0


	//   ....[184]....
        /*088c*/ 	.word	0x000119b0


	//   ....[185]....
        /*0890*/ 	.word	0x00011a00


	//   ....[186]....
        /*0894*/ 	.word	0x00011a10


	//   ....[187]....
        /*0898*/ 	.word	0x00011a60


	//   ....[188]....
        /*089c*/ 	.word	0x00011a70


	//   ....[189]....
        /*08a0*/ 	.word	0x00011a80


	//   ....[190]....
        /*08a4*/ 	.word	0x00011ad0


	//   ....[191]....
        /*08a8*/ 	.word	0x00011e00


	//   ....[192]....
        /*08ac*/ 	.word	0x00011e10


	//   ....[193]....
        /*08b0*/ 	.word	0x00011e70


	//   ....[194]....
        /*08b4*/ 	.word	0x00011e80


	//   ....[195]....
        /*08b8*/ 	.word	0x00011ed0


	//   ....[196]....
        /*08bc*/ 	.word	0x00011ee0


	//   ....[197]....
        /*08c0*/ 	.word	0x00011f30


	//   ....[198]....
        /*08c4*/ 	.word	0x00011f40


	//   ....[199]....
        /*08c8*/ 	.word	0x00011f90


	//   ....[200]....
        /*08cc*/ 	.word	0x00011fa0


	//   ....[201]....
        /*08d0*/ 	.word	0x00011ff0


	//   ....[202]....
        /*08d4*/ 	.word	0x00012000


	//   ....[203]....
        /*08d8*/ 	.word	0x00012050


	//   ....[204]....
        /*08dc*/ 	.word	0x00012060


	//   ....[205]....
        /*08e0*/ 	.word	0x00012070


	//   ....[206]....
        /*08e4*/ 	.word	0x000120c0


	//   ....[207]....
        /*08e8*/ 	.word	0x00013a20


	//   ....[208]....
        /*08ec*/ 	.word	0x00013a50


	//   ....[209]....
        /*08f0*/ 	.word	0x00013a80


	//   ....[210]....
        /*08f4*/ 	.word	0x00013ab0


	//   ....[211]....
        /*08f8*/ 	.word	0x00013ac0


	//   ....[212]....
        /*08fc*/ 	.word	0x00013ae0


	//   ....[213]....
        /*0900*/ 	.word	0x00013b00


	//   ....[214]....
        /*0904*/ 	.word	0x00013b40


	//   ....[215]....
        /*0908*/ 	.word	0x00013c80


	//   ....[216]....
        /*090c*/ 	.word	0x00013cb0


	//   ....[217]....
        /*0910*/ 	.word	0x00013cf0


	//   ....[218]....
        /*0914*/ 	.word	0x00013d20


	//   ....[219]....
        /*0918*/ 	.word	0x00013d50


	//   ....[220]....
        /*091c*/ 	.word	0x00013d80


	//   ....[221]....
        /*0920*/ 	.word	0x00013e20


	//   ....[222]....
        /*0924*/ 	.word	0x00013ec0


	//   ....[223]....
        /*0928*/ 	.word	0x00013f70


	//   ....[224]....
        /*092c*/ 	.word	0x00014530


	//   ....[225]....
        /*0930*/ 	.word	0x00014b70


	//   ....[226]....
        /*0934*/ 	.word	0x00014c60


	//   ....[227]....
        /*0938*/ 	.word	0x00014d50


	//   ....[228]....
        /*093c*/ 	.word	0x00014e50


	//   ....[229]....
        /*0940*/ 	.word	0x00014f00


	//   ....[230]....
        /*0944*/ 	.word	0x00014f60


	//   ....[231]....
        /*0948*/ 	.word	0x00015040


	//   ....[232]....
        /*094c*/ 	.word	0x000150a0


	//   ....[233]....
        /*0950*/ 	.word	0x00015180


	//   ....[234]....
        /*0954*/ 	.word	0x000151e0


	//   ....[235]....
        /*0958*/ 	.word	0x000152c0


	//   ....[236]....
        /*095c*/ 	.word	0x00015320


	//   ....[237]....
        /*0960*/ 	.word	0x00015400


	//   ....[238]....
        /*0964*/ 	.word	0x00015460


	//   ....[239]....
        /*0968*/ 	.word	0x00015540


	//   ....[240]....
        /*096c*/ 	.word	0x000155a0


	//   ....[241]....
        /*0970*/ 	.word	0x00015670


	//   ....[242]....
        /*0974*/ 	.word	0x00015810


	//   ....[243]....
        /*0978*/ 	.word	0x000158a0


	//   ....[244]....
        /*097c*/ 	.word	0x000159c0


	//   ....[245]....
        /*0980*/ 	.word	0x00015a10


	//   ....[246]....
        /*0984*/ 	.word	0x00015b30


	//   ....[247]....
        /*0988*/ 	.word	0x00015b80


	//   ....[248]....
        /*098c*/ 	.word	0x00015ca0


	//   ....[249]....
        /*0990*/ 	.word	0x00015cf0


	//   ....[250]....
        /*0994*/ 	.word	0x00015df0


	//   ....[251]....
        /*0998*/ 	.word	0x00015e90


	//   ....[252]....
        /*099c*/ 	.word	0x00015ef0


	//   ....[253]....
        /*09a0*/ 	.word	0x00015fe0


	//   ....[254]....
        /*09a4*/ 	.word	0x00016040


	//   ....[255]....
        /*09a8*/ 	.word	0x00016130


	//   ....[0]....
        /*09ac*/ 	.word	0x00016190


	//   ....[1]....
        /*09b0*/ 	.word	0x00016280


	//   ....[2]....
        /*09b4*/ 	.word	0x00016320


	//   ....[3]....
        /*09b8*/ 	.word	0x00016390


	//   ....[4]....
        /*09bc*/ 	.word	0x000163f0


	//   ....[5]....
        /*09c0*/ 	.word	0x000164d0


	//   ....[6]....
        /*09c4*/ 	.word	0x00016550


	//   ....[7]....
        /*09c8*/ 	.word	0x00016620


	//   ....[8]....
        /*09cc*/ 	.word	0x000166a0


	//   ....[9]....
        /*09d0*/ 	.word	0x00016770


	//   ....[10]....
        /*09d4*/ 	.word	0x000167f0


	//   ....[11]....
        /*09d8*/ 	.word	0x000168c0


	//   ....[12]....
        /*09dc*/ 	.word	0x00016940


	//   ....[13]....
        /*09e0*/ 	.word	0x00016a10


	//   ....[14]....
        /*09e4*/ 	.word	0x00016a90


	//   ....[15]....
        /*09e8*/ 	.word	0x00016b60


	//   ....[16]....
        /*09ec*/ 	.word	0x00016be0


	//   ....[17]....
        /*09f0*/ 	.word	0x00016c90


	//   ....[18]....
        /*09f4*/ 	.word	0x00016dc0


	//   ....[19]....
        /*09f8*/ 	.word	0x00016e60


	//   ....[20]....
        /*09fc*/ 	.word	0x00016ec0


	//   ....[21]....
        /*0a00*/ 	.word	0x00016f80


	//   ....[22]....
        /*0a04*/ 	.word	0x00016fe0


	//   ....[23]....
        /*0a08*/ 	.word	0x000170a0


	//   ....[24]....
        /*0a0c*/ 	.word	0x00017100


	//   ....[25]....
        /*0a10*/ 	.word	0x000171c0


	//   ....[26]....
        /*0a14*/ 	.word	0x00017220


	//   ....[27]....
        /*0a18*/ 	.word	0x000172e0


	//   ....[28]....
        /*0a1c*/ 	.word	0x00017340


	//   ....[29]....
        /*0a20*/ 	.word	0x00017400


	//   ....[30]....
        /*0a24*/ 	.word	0x00017460


	//   ....[31]....
        /*0a28*/ 	.word	0x00017520


	//   ....[32]....
        /*0a2c*/ 	.word	0x00017580


	//   ....[33]....
        /*0a30*/ 	.word	0x00017640


	//   ....[34]....
        /*0a34*/ 	.word	0x00017730


	//   ....[35]....
        /*0a38*/ 	.word	0x000177c0


	//   ....[36]....
        /*0a3c*/ 	.word	0x00017820


	//   ....[37]....
        /*0a40*/ 	.word	0x000178e0


	//   ....[38]....
        /*0a44*/ 	.word	0x00017940


	//   ....[39]....
        /*0a48*/ 	.word	0x00017a00


	//   ....[40]....
        /*0a4c*/ 	.word	0x00017a60


	//   ....[41]....
        /*0a50*/ 	.word	0x00017b20


	//   ....[42]....
        /*0a54*/ 	.word	0x00017b80


	//   ....[43]....
        /*0a58*/ 	.word	0x00017c40


	//   ....[44]....
        /*0a5c*/ 	.word	0x00017ca0


	//   ....[45]....
        /*0a60*/ 	.word	0x00017d60


	//   ....[46]....
        /*0a64*/ 	.word	0x00017dc0


	//   ....[47]....
        /*0a68*/ 	.word	0x00017e80


	//   ....[48]....
        /*0a6c*/ 	.word	0x00017ee0


	//   ....[49]....
        /*0a70*/ 	.word	0x00017fa0


	//   ....[50]....
        /*0a74*/ 	.word	0x00018200


	//----- nvinfo : EIATTR_REG_RECONFIG
	.align		4
.L_544:
        /*0a78*/ 	.byte	0x01, 0x54
	.zero		2


	//----- nvinfo : EIATTR_SYSCALL_OFFSETS
	.align		4
        /*0a7c*/ 	.byte	0x04, 0x46
        /*0a7e*/ 	.short	(.L_546 - .L_545)


	//   ....[0]....
.L_545:
        /*0a80*/ 	.word	0x00001cc0


	//   ....[1]....
        /*0a84*/ 	.word	0x0000ee80


	//   ....[2]....
        /*0a88*/ 	.word	0x0000eff0


	//   ....[3]....
        /*0a8c*/ 	.word	0x0000f140


	//   ....[4]....
        /*0a90*/ 	.word	0x0000f280


	//   ....[5]....
        /*0a94*/ 	.word	0x000108f0


	//----- nvinfo : EIATTR_MBARRIER_INSTR_OFFSETS
	.align		4
.L_546:
        /*0a98*/ 	.byte	0x04, 0x39
        /*0a9a*/ 	.short	(.L_548 - .L_547)


	//   ....[0]....
.L_547:
        /*0a9c*/ 	.word	0x00000180
        /*0aa0*/ 	.word	0x000000ff
        /*0aa4*/ 	.word	0x00038800
        /*0aa8*/ 	.short	0x0100
        /*0aaa*/ 	.byte	0x08
	.zero		1


	//   ....[1]....
        /*0aac*/ 	.word	0x00000190
        /*0ab0*/ 	.word	0x000000ff
        /*0ab4*/ 	.word	0x00038820
        /*0ab8*/ 	.short	0x0100
        /*0aba*/ 	.byte	0x08
	.zero		1


	//   ....[2]....
        /*0abc*/ 	.word	0x00000280
        /*0ac0*/ 	.word	0x000000ff
        /*0ac4*/ 	.word	0x00038830
        /*0ac8*/ 	.short	0x0100
        /*0aca*/ 	.byte	0x08
	.zero		1


	//   ....[3]....
        /*0acc*/ 	.word	0x00000290
        /*0ad0*/ 	.word	0x000000ff
        /*0ad4*/ 	.word	0x00038840
        /*0ad8*/ 	.short	0x0100
        /*0ada*/ 	.byte	0x08
	.zero		1


	//   ....[4]....
        /*0adc*/ 	.word	0x000002a0
        /*0ae0*/ 	.word	0x000000ff
        /*0ae4*/ 	.word	0x00038838
        /*0ae8*/ 	.short	0x0100
        /*0aea*/ 	.byte	0x08
	.zero		1


	//   ....[5]....
        /*0aec*/ 	.word	0x000002b0
        /*0af0*/ 	.word	0x000000ff
        /*0af4*/ 	.word	0x00038848
        /*0af8*/ 	.short	0x0100
        /*0afa*/ 	.byte	0x08
	.zero		1


	//   ....[6]....
        /*0afc*/ 	.word	0x000003e0
        /*0b00*/ 	.word	0x000000ff
        /*0b04*/ 	.word	0x00038850
        /*0b08*/ 	.short	0x0100
        /*0b0a*/ 	.byte	0x08
	.zero		1


	//   ....[7]....
        /*0b0c*/ 	.word	0x000003f0
        /*0b10*/ 	.word	0x000000ff
        /*0b14*/ 	.word	0x00038860
        /*0b18*/ 	.short	0x0100
        /*0b1a*/ 	.byte	0x08
	.zero		1


	//   ....[8]....
        /*0b1c*/ 	.word	0x00000400
        /*0b20*/ 	.word	0x000000ff
        /*0b24*/ 	.word	0x00038858
        /*0b28*/ 	.short	0x0100
        /*0b2a*/ 	.byte	0x08
	.zero		1


	//   ....[9]....
        /*0b2c*/ 	.word	0x00000410
        /*0b30*/ 	.word	0x000000ff
        /*0b34*/ 	.word	0x00038868
        /*0b38*/ 	.short	0x0100
        /*0b3a*/ 	.byte	0x08
	.zero		1


	//   ....[10]....
        /*0b3c*/ 	.word	0x00000500
        /*0b40*/ 	.word	0x000000ff
        /*0b44*/ 	.word	0x00038870
        /*0b48*/ 	.short	0x0100
        /*0b4a*/ 	.byte	0x06
	.zero		1


	//   ....[11]....
        /*0b4c*/ 	.word	0x00000510
        /*0b50*/ 	.word	0x000000ff
        /*0b54*/ 	.word	0x00038880
        /*0b58*/ 	.short	0x0100
        /*0b5a*/ 	.byte	0x06
	.zero		1


	//   ....[12]....
        /*0b5c*/ 	.word	0x00000520
        /*0b60*/ 	.word	0x000000ff
        /*0b64*/ 	.word	0x00038878
        /*0b68*/ 	.short	0x0100
        /*0b6a*/ 	.byte	0x06
	.zero		1


	//   ....[13]....
        /*0b6c*/ 	.word	0x00000530
        /*0b70*/ 	.word	0x000000ff
        /*0b74*/ 	.word	0x00038888
        /*0b78*/ 	.short	0x0100
        /*0b7a*/ 	.byte	0x06
	.zero		1


	//   ....[14]....
        /*0b7c*/ 	.word	0x00000660
        /*0b80*/ 	.word	0x000000ff
        /*0b84*/ 	.word	0x00038890
        /*0b88*/ 	.short	0x0100
        /*0b8a*/ 	.byte	0x08
	.zero		1


	//   ....[15]....
        /*0b8c*/ 	.word	0x00000670
        /*0b90*/ 	.word	0x000000ff
        /*0b94*/ 	.word	0x000388a0
        /*0b98*/ 	.short	0x0100
        /*0b9a*/ 	.byte	0x08
	.zero		1


	//   ....[16]....
        /*0b9c*/ 	.word	0x00000680
        /*0ba0*/ 	.word	0x000000ff
        /*0ba4*/ 	.word	0x00038898
        /*0ba8*/ 	.short	0x0100
        /*0baa*/ 	.byte	0x08
	.zero		1


	//   ....[17]....
        /*0bac*/ 	.word	0x00000690
        /*0bb0*/ 	.word	0x000000ff
        /*0bb4*/ 	.word	0x000388a8
        /*0bb8*/ 	.short	0x0100
        /*0bba*/ 	.byte	0x08
	.zero		1


	//   ....[18]....
        /*0bbc*/ 	.word	0x000007e0
        /*0bc0*/ 	.word	0x000000ff
        /*0bc4*/ 	.word	0x000388b0
        /*0bc8*/ 	.short	0x0100
        /*0bca*/ 	.byte	0x08
	.zero		1


	//   ....[19]....
        /*0bcc*/ 	.word	0x000007f0
        /*0bd0*/ 	.word	0x000000ff
        /*0bd4*/ 	.word	0x000388c0
        /*0bd8*/ 	.short	0x0100
        /*0bda*/ 	.byte	0x08
	.zero		1


	//   ....[20]....
        /*0bdc*/ 	.word	0x00000800
        /*0be0*/ 	.word	0x000000ff
        /*0be4*/ 	.word	0x000388b8
        /*0be8*/ 	.short	0x0100
        /*0bea*/ 	.byte	0x08
	.zero		1


	//   ....[21]....
        /*0bec*/ 	.word	0x00000810
        /*0bf0*/ 	.word	0x000000ff
        /*0bf4*/ 	.word	0x000388c8
        /*0bf8*/ 	.short	0x0100
        /*0bfa*/ 	.byte	0x08
	.zero		1


	//   ....[22]....
        /*0bfc*/ 	.word	0x00001d30
        /*0c00*/ 	.word	0x000000ff
        /*0c04*/ 	.word	0x00038800
        /*0c08*/ 	.short	0x010a
        /*0c0a*/ 	.byte	0x33
	.zero		1


	//   ....[23]....
        /*0c0c*/ 	.word	0x00001e00
        /*0c10*/ 	.word	0x000000ff
        /*0c14*/ 	.word	0x00038830
        /*0c18*/ 	.short	0x010a
        /*0c1a*/ 	.byte	0x38
	.zero		1


	//   ....[24]....
        /*0c1c*/ 	.word	0x00001e40
        /*0c20*/ 	.word	0x000000ff
        /*0c24*/ 	.word	0x00038830
        /*0c28*/ 	.short	0x010a
        /*0c2a*/ 	.byte	0x38
	.zero		1


	//   ....[25]....
        /*0c2c*/ 	.word	0x000023c0
        /*0c30*/ 	.word	0x000000ff
        /*0c34*/ 	.word	0x00000000
        /*0c38*/ 	.short	0x0101
        /*0c3a*/ 	.byte	0x06
	.zero		1


	//   ....[26]....
        /*0c3c*/ 	.word	0x00003ec0
        /*0c40*/ 	.word	0x000000ff
        /*0c44*/ 	.word	0x00038850
        /*0c48*/ 	.short	0x010a
        /*0c4a*/ 	.byte	0x38
	.zero		1


	//   ....[27]....
        /*0c4c*/ 	.word	0x00003f00
        /*0c50*/ 	.word	0x000000ff
        /*0c54*/ 	.word	0x00038850
        /*0c58*/ 	.short	0x010a
        /*0c5a*/ 	.byte	0x38
	.zero		1


	//   ....[28]....
        /*0c5c*/ 	.word	0x00004190
        /*0c60*/ 	.word	0x000000ff
        /*0c64*/ 	.word	0x00000000
        /*0c68*/ 	.short	0x0101
        /*0c6a*/ 	.byte	0x38
	.zero		1


	//   ....[29]....
        /*0c6c*/ 	.word	0x00004350
        /*0c70*/ 	.word	0x000000ff
        /*0c74*/ 	.word	0x00038830
        /*0c78*/ 	.short	0x010a
        /*0c7a*/ 	.byte	0x36
	.zero		1


	//   ....[30]....
        /*0c7c*/ 	.word	0x000043a0
        /*0c80*/ 	.word	0x000000ff
        /*0c84*/ 	.word	0x00038830
        /*0c88*/ 	.short	0x010a
        /*0c8a*/ 	.byte	0x36
	.zero		1


	//   ....[31]....
        /*0c8c*/ 	.word	0x000047b0
        /*0c90*/ 	.word	0x000000ff
        /*0c94*/ 	.word	0x00000000
        /*0c98*/ 	.short	0x0101
        /*0c9a*/ 	.byte	0x06
	.zero		1


	//   ....[32]....
        /*0c9c*/ 	.word	0x00006ba0
        /*0ca0*/ 	.word	0x000000ff
        /*0ca4*/ 	.word	0x00038850
        /*0ca8*/ 	.short	0x010a
        /*0caa*/ 	.byte	0x36
	.zero		1


	//   ....[33]....
        /*0cac*/ 	.word	0x00006c00
        /*0cb0*/ 	.word	0x000000ff
        /*0cb4*/ 	.word	0x00038850
        /*0cb8*/ 	.short	0x010a
        /*0cba*/ 	.byte	0x36
	.zero		1


	//   ....[34]....
        /*0cbc*/ 	.word	0x00006e40
        /*0cc0*/ 	.word	0x000000ff
        /*0cc4*/ 	.word	0x00000000
        /*0cc8*/ 	.short	0x0101
        /*0cca*/ 	.byte	0x36
	.zero		1


	//   ....[35]....
        /*0ccc*/ 	.word	0x00006f70
        /*0cd0*/ 	.word	0x000000ff
        /*0cd4*/ 	.word	0x00038830
        /*0cd8*/ 	.short	0x010a
        /*0cda*/ 	.byte	0x2f
	.zero		1


	//   ....[36]....
        /*0cdc*/ 	.word	0x00006fb0
        /*0ce0*/ 	.word	0x000000ff
        /*0ce4*/ 	.word	0x00038830
        /*0ce8*/ 	.short	0x010a
        /*0cea*/ 	.byte	0x2f
	.zero		1


	//   ....[37]....
        /*0cec*/ 	.word	0x00007320
        /*0cf0*/ 	.word	0x000000ff
        /*0cf4*/ 	.word	0x00000000
        /*0cf8*/ 	.short	0x0101
        /*0cfa*/ 	.byte	0x06
	.zero		1


	//   ....[38]....
        /*0cfc*/ 	.word	0x00008e20
        /*0d00*/ 	.word	0x000000ff
        /*0d04*/ 	.word	0x00038850
        /*0d08*/ 	.short	0x010a
        /*0d0a*/ 	.byte	0x2f
	.zero		1


	//   ....[39]....
        /*0d0c*/ 	.word	0x00008e70
        /*0d10*/ 	.word	0x000000ff
        /*0d14*/ 	.word	0x00038850
        /*0d18*/ 	.short	0x010a
        /*0d1a*/ 	.byte	0x2f
	.zero		1


	//   ....[40]....
        /*0d1c*/ 	.word	0x000090a0
        /*0d20*/ 	.word	0x000000ff
        /*0d24*/ 	.word	0x00000000
        /*0d28*/ 	.short	0x0101
        /*0d2a*/ 	.byte	0x2f
	.zero		1


	//   ....[41]....
        /*0d2c*/ 	.word	0x0000c3b0
        /*0d30*/ 	.word	0x000000ff
        /*0d34*/ 	.word	0x00000000
        /*0d38*/ 	.short	0x0101
        /*0d3a*/ 	.byte	0x07
	.zero		1


	//   ....[42]....
        /*0d3c*/ 	.word	0x0000f690
        /*0d40*/ 	.word	0x00000006
        /*0d44*/ 	.word	0x00038880
        /*0d48*/ 	.short	0x010a
        /*0d4a*/ 	.byte	0x3f
	.zero		1


	//   ....[43]....
        /*0d4c*/ 	.word	0x0000fe00
        /*0d50*/ 	.word	0x00000006
        /*0d54*/ 	.word	0x00038870
        /*0d58*/ 	.short	0x0107
        /*0d5a*/ 	.byte	0x3f
	.zero		1


	//   ....[44]....
        /*0d5c*/ 	.word	0x0000fec0
        /*0d60*/ 	.word	0x00000006
        /*0d64*/ 	.word	0x00038870
        /*0d68*/ 	.short	0x0101
        /*0d6a*/ 	.byte	0x3f
	.zero		1


	//   ....[45]....
        /*0d6c*/ 	.word	0x0000ff10
        /*0d70*/ 	.word	0x00000006
        /*0d74*/ 	.word	0x00038840
        /*0d78*/ 	.short	0x010a
        /*0d7a*/ 	.byte	0x3f
	.zero		1


	//   ....[46]....
        /*0d7c*/ 	.word	0x00010620
        /*0d80*/ 	.word	0x00000006
        /*0d84*/ 	.word	0x00038830
        /*0d88*/ 	.short	0x0107
        /*0d8a*/ 	.byte	0x3f
	.zero		1


	//   ....[47]....
        /*0d8c*/ 	.word	0x000106e0
        /*0d90*/ 	.word	0x00000006
        /*0d94*/ 	.word	0x00038830
        /*0d98*/ 	.short	0x0101
        /*0d9a*/ 	.byte	0x3f
	.zero		1


	//   ....[48]....
        /*0d9c*/ 	.word	0x000111e0
        /*0da0*/ 	.word	0x00000017
        /*0da4*/ 	.word	0x00038800
        /*0da8*/ 	.short	0x0107
        /*0daa*/ 	.byte	0x3f
	.zero		1


	//   ....[49]....
        /*0dac*/ 	.word	0x000112e0
        /*0db0*/ 	.word	0x00000017
        /*0db4*/ 	.word	0x00038800
        /*0db8*/ 	.short	0x0101
        /*0dba*/ 	.byte	0x3f
	.zero		1


	//   ....[50]....
        /*0dbc*/ 	.word	0x00011300
        /*0dc0*/ 	.word	0x00000017
        /*0dc4*/ 	.word	0x00038820
        /*0dc8*/ 	.short	0x010a
        /*0dca*/ 	.byte	0x3f
	.zero		1


	//   ....[51]....
        /*0dcc*/ 	.word	0x00011650
        /*0dd0*/ 	.word	0x00000000
        /*0dd4*/ 	.word	0x00038880
        /*0dd8*/ 	.short	0x010a
        /*0dda*/ 	.byte	0x3f
	.zero		1


	//   ....[52]....
        /*0ddc*/ 	.word	0x00011b60
        /*0de0*/ 	.word	0x00000000
        /*0de4*/ 	.word	0x00038870
        /*0de8*/ 	.short	0x0107
        /*0dea*/ 	.byte	0x3f
	.zero		1


	//   ....[53]....
        /*0dec*/ 	.word	0x00011c20
        /*0df0*/ 	.word	0x00000000
        /*0df4*/ 	.word	0x00038870
        /*0df8*/ 	.short	0x0101
        /*0dfa*/ 	.byte	0x3f
	.zero		1


	//   ....[54]....
        /*0dfc*/ 	.word	0x00011c50
        /*0e00*/ 	.word	0x00000000
        /*0e04*/ 	.word	0x00038840
        /*0e08*/ 	.short	0x010a
        /*0e0a*/ 	.byte	0x3f
	.zero		1


	//   ....[55]....
        /*0e0c*/ 	.word	0x00012150
        /*0e10*/ 	.word	0x00000000
        /*0e14*/ 	.word	0x00038830
        /*0e18*/ 	.short	0x0107
        /*0e1a*/ 	.byte	0x3f
	.zero		1


	//   ....[56]....
        /*0e1c*/ 	.word	0x00012210
        /*0e20*/ 	.word	0x00000000
        /*0e24*/ 	.word	0x00038830
        /*0e28*/ 	.short	0x0101
        /*0e2a*/ 	.byte	0x3f
	.zero		1


	//   ....[57]....
        /*0e2c*/ 	.word	0x000122a0
        /*0e30*/ 	.word	0x00000000
        /*0e34*/ 	.word	0x00038870
        /*0e38*/ 	.short	0x010a
        /*0e3a*/ 	.byte	0x3f
	.zero		1


	//   ....[58]....
        /*0e3c*/ 	.word	0x00012330
        /*0e40*/ 	.word	0x00000000
        /*0e44*/ 	.word	0x00038860
        /*0e48*/ 	.short	0x010a
        /*0e4a*/ 	.byte	0x3f
	.zero		1


	//   ....[59]....
        /*0e4c*/ 	.word	0x00012c00
        /*0e50*/ 	.word	0x00000000
        /*0e54*/ 	.word	0x00038850
        /*0e58*/ 	.short	0x0101
        /*0e5a*/ 	.byte	0x3f
	.zero		1


	//   ....[60]....
        /*0e5c*/ 	.word	0x00012c80
        /*0e60*/ 	.word	0x00000000
        /*0e64*/ 	.word	0x00000000
        /*0e68*/ 	.short	0x0101
        /*0e6a*/ 	.byte	0x3f
	.zero		1


	//   ....[61]....
        /*0e6c*/ 	.word	0x00012e40
        /*0e70*/ 	.word	0x00000002
        /*0e74*/ 	.word	0x00038870
        /*0e78*/ 	.short	0x010a
        /*0e7a*/ 	.byte	0x3f
	.zero		1


	//   ....[62]....
        /*0e7c*/ 	.word	0x00012ec0
        /*0e80*/ 	.word	0x00000002
        /*0e84*/ 	.word	0x00038860
        /*0e88*/ 	.short	0x010a
        /*0e8a*/ 	.byte	0x3f
	.zero		1


	//   ....[63]....
        /*0e8c*/ 	.word	0x000137a0
        /*0e90*/ 	.word	0x00000002
        /*0e94*/ 	.word	0x00038850
        /*0e98*/ 	.short	0x0101
        /*0e9a*/ 	.byte	0x3f
	.zero		1


	//   ....[64]....
        /*0e9c*/ 	.word	0x00013820
        /*0ea0*/ 	.word	0x00000002
        /*0ea4*/ 	.word	0x00000000
        /*0ea8*/ 	.short	0x0101
        /*0eaa*/ 	.byte	0x3f
	.zero		1


	//   ....[65]....
        /*0eac*/ 	.word	0x000144b0
        /*0eb0*/ 	.word	0x00000005
        /*0eb4*/ 	.word	0x00038820
        /*0eb8*/ 	.short	0x010a
        /*0eba*/ 	.byte	0x3f
	.zero		1


	//   ....[66]....
        /*0ebc*/ 	.word	0x00014630
        /*0ec0*/ 	.word	0x00000003
        /*0ec4*/ 	.word	0x00038840
        /*0ec8*/ 	.short	0x010a
        /*0eca*/ 	.byte	0x3f
	.zero		1


	//   ....[67]....
        /*0ecc*/ 	.word	0x000146d0
        /*0ed0*/ 	.word	0x00000019
        /*0ed4*/ 	.word	0x00038840
        /*0ed8*/ 	.short	0x010a
        /*0eda*/ 	.byte	0x3f
	.zero		1


	//   ....[68]....
        /*0edc*/ 	.word	0x00014710
        /*0ee0*/ 	.word	0x00000003
        /*0ee4*/ 	.word	0x00038860
        /*0ee8*/ 	.short	0x010a
        /*0eea*/ 	.byte	0x3f
	.zero		1


	//   ....[69]....
        /*0eec*/ 	.word	0x00014750
        /*0ef0*/ 	.word	0x00000019
        /*0ef4*/ 	.word	0x00038860
        /*0ef8*/ 	.short	0x010a
        /*0efa*/ 	.byte	0x3f
	.zero		1


	//   ....[70]....
        /*0efc*/ 	.word	0x00014790
        /*0f00*/ 	.word	0x00000003
        /*0f04*/ 	.word	0x00038880
        /*0f08*/ 	.short	0x010a
        /*0f0a*/ 	.byte	0x3f
	.zero		1


	//   ....[71]....
        /*0f0c*/ 	.word	0x000147d0
        /*0f10*/ 	.word	0x00000019
        /*0f14*/ 	.word	0x00038880
        /*0f18*/ 	.short	0x010a
        /*0f1a*/ 	.byte	0x3f
	.zero		1


	//   ....[72]....
        /*0f1c*/ 	.word	0x00014840
        /*0f20*/ 	.word	0x00000003
        /*0f24*/ 	.word	0x00038800
        /*0f28*/ 	.short	0x010a
        /*0f2a*/ 	.byte	0x3f
	.zero		1


	//   ....[73]....
        /*0f2c*/ 	.word	0x000148a0
        /*0f30*/ 	.word	0x00000000
        /*0f34*/ 	.word	0x00038830
        /*0f38*/ 	.short	0x010a
        /*0f3a*/ 	.byte	0x3f
	.zero		1


	//   ....[74]....
        /*0f3c*/ 	.word	0x00014900
        /*0f40*/ 	.word	0x00000008
        /*0f44*/ 	.word	0x00038850
        /*0f48*/ 	.short	0x010a
        /*0f4a*/ 	.byte	0x3f
	.zero		1


	//   ....[75]....
        /*0f4c*/ 	.word	0x00014970
        /*0f50*/ 	.word	0x00000003
        /*0f54*/ 	.word	0x00038830
        /*0f58*/ 	.short	0x010a
        /*0f5a*/ 	.byte	0x3f
	.zero		1


	//   ....[76]....
        /*0f5c*/ 	.word	0x000149e0
        /*0f60*/ 	.word	0x00000007
        /*0f64*/ 	.word	0x00038850
        /*0f68*/ 	.short	0x010a
        /*0f6a*/ 	.byte	0x3f
	.zero		1


	//   ....[77]....
        /*0f6c*/ 	.word	0x00014a40
        /*0f70*/ 	.word	0x00000003
        /*0f74*/ 	.word	0x00038830
        /*0f78*/ 	.short	0x010a
        /*0f7a*/ 	.byte	0x3f
	.zero		1


	//   ....[78]....
        /*0f7c*/ 	.word	0x00014aa0
        /*0f80*/ 	.word	0x00000009
        /*0f84*/ 	.word	0x00038850
        /*0f88*/ 	.short	0x010a
        /*0f8a*/ 	.byte	0x3f
	.zero		1


	//   ....[79]....
        /*0f8c*/ 	.word	0x00014bb0
        /*0f90*/ 	.word	0x00000006
        /*0f94*/ 	.word	0x00038880
        /*0f98*/ 	.short	0x010a
        /*0f9a*/ 	.byte	0x3f
	.zero		1


	//   ....[80]....
        /*0f9c*/ 	.word	0x00015760
        /*0fa0*/ 	.word	0x00000006
        /*0fa4*/ 	.word	0x00038840
        /*0fa8*/ 	.short	0x010a
        /*0faa*/ 	.byte	0x3f
	.zero		1


	//   ....[81]....
        /*0fac*/ 	.word	0x00016cc0
        /*0fb0*/ 	.word	0x00000017
        /*0fb4*/ 	.word	0x00038820
        /*0fb8*/ 	.short	0x010a
        /*0fba*/ 	.byte	0x3f
	.zero		1


	//   ....[82]....
        /*0fbc*/ 	.word	0x00016d10
        /*0fc0*/ 	.word	0x00000000
        /*0fc4*/ 	.word	0x00038880
        /*0fc8*/ 	.short	0x010a
        /*0fca*/ 	.byte	0x3f
	.zero		1


	//   ....[83]....
        /*0fcc*/ 	.word	0x00017680
        /*0fd0*/ 	.word	0x00000000
        /*0fd4*/ 	.word	0x00038840
        /*0fd8*/ 	.short	0x010a
        /*0fda*/ 	.byte	0x3f
	.zero		1


	//   ....[84]....
        /*0fdc*/ 	.word	0x00017fe0
        /*0fe0*/ 	.word	0x00000000
        /*0fe4*/ 	.word	0x00038870
        /*0fe8*/ 	.short	0x010a
        /*0fea*/ 	.byte	0x3f
	.zero		1


	//   ....[85]....
        /*0fec*/ 	.word	0x00018030
        /*0ff0*/ 	.word	0x00000000
        /*0ff4*/ 	.word	0x00038860
        /*0ff8*/ 	.short	0x010a
        /*0ffa*/ 	.byte	0x3f
	.zero		1


	//   ....[86]....
        /*0ffc*/ 	.word	0x00018080
        /*1000*/ 	.word	0x00000002
        /*1004*/ 	.word	0x00038870
        /*1008*/ 	.short	0x010a
        /*100a*/ 	.byte	0x3f
	.zero		1


	//   ....[87]....
        /*100c*/ 	.word	0x000180d0
        /*1010*/ 	.word	0x00000002
        /*1014*/ 	.word	0x00038860
        /*1018*/ 	.short	0x010a
        /*101a*/ 	.byte	0x3f
	.zero		1


	//   ....[88]....
        /*101c*/ 	.word	0x00018120
        /*1020*/ 	.word	0x00000005
        /*1024*/ 	.word	0x00038820
        /*1028*/ 	.short	0x010a
        /*102a*/ 	.byte	0x3f
	.zero		1


	//   ....[89]....
        /*102c*/ 	.word	0x000182c0
        /*1030*/ 	.word	0x00000003
        /*1034*/ 	.word	0x00038840
        /*1038*/ 	.short	0x010a
        /*103a*/ 	.byte	0x3f
	.zero		1


	//   ....[90]....
        /*103c*/ 	.word	0x00018310
        /*1040*/ 	.word	0x00000019
        /*1044*/ 	.word	0x00038840
        /*1048*/ 	.short	0x010a
        /*104a*/ 	.byte	0x3f
	.zero		1


	//   ....[91]....
        /*104c*/ 	.word	0x00018360
        /*1050*/ 	.word	0x00000003
        /*1054*/ 	.word	0x00038860
        /*1058*/ 	.short	0x010a
        /*105a*/ 	.byte	0x3f
	.zero		1


	//   ....[92]....
        /*105c*/ 	.word	0x000183b0
        /*1060*/ 	.word	0x00000019
        /*1064*/ 	.word	0x00038860
        /*1068*/ 	.short	0x010a
        /*106a*/ 	.byte	0x3f
	.zero		1


	//   ....[93]....
        /*106c*/ 	.word	0x00018400
        /*1070*/ 	.word	0x00000003
        /*1074*/ 	.word	0x00038880
        /*1078*/ 	.short	0x010a
        /*107a*/ 	.byte	0x3f
	.zero		1


	//----- nvinfo : EIATTR_NUM_MBARRIERS
	.align		4
.L_548:
        /*107c*/ 	.byte	0x03, 0x38
        /*107e*/ 	.short	0x0016


	//----- nvinfo : EIATTR_EXIT_INSTR_OFFSETS
	.align		4
        /*1080*/ 	.byte	0x04, 0x1c
        /*1082*/ 	.short	(.L_550 - .L_549)


	//   ....[0]....
.L_549:
        /*1084*/ 	.word	0x000009c0


	//   ....[1]....
        /*1088*/ 	.word	0x0000d700


	//   ....[2]....
        /*108c*/ 	.word	0x00014820


	//----- nvinfo : EIATTR_MAX_THREADS
	.align		4
.L_550:
        /*1090*/ 	.byte	0x04, 0x05
        /*1092*/ 	.short	(.L_552 - .L_551)
.L_551:
        /*1094*/ 	.word	0x00000180
        /*1098*/ 	.word	0x00000001
        /*109c*/ 	.word	0x00000001


	//----- nvinfo : EIATTR_CRS_STACK_SIZE
	.align		4
.L_552:
        /*10a0*/ 	.byte	0x04, 0x1e
        /*10a2*/ 	.short	(.L_554 - .L_553)
.L_553:
        /*10a4*/ 	.word	0x00000000


	//----- nvinfo : EIATTR_CBANK_PARAM_SIZE
	.align		4
.L_554:
        /*10a8*/ 	.byte	0x03, 0x19
        /*10aa*/ 	.short	0x0af0


	//----- nvinfo : EIATTR_PARAM_CBANK
	.align		4
        /*10ac*/ 	.byte	0x04, 0x0a
        /*10ae*/ 	.short	(.L_556 - .L_555)
	.align		4
.L_555:
        /*10b0*/ 	.word	index@(.nv.constant0._ZN7cutlass13device_kernelIN5flash11enable_sm90INS1_16FlashAttnFwdSm90INS1_25CollectiveMainloopFwdSm90ILi2EN4cute5tupleIJNS5_1CILi1EEES8_S8_EEENS6_IJNS7_ILi128EEESA_NS7_ILi256EEEEEELi256ENS_12float_e4m3_tEfNS_4arch4Sm90ELb1ELb0ELb0ELb1ELb1ELb0ELb0ELb1ELb0ELb1ELb0ELb0EEENS1_21CollectiveEpilogueFwdINS6_IJSA_SB_SA_EEES9_NS_10bfloat16_tESF_Li256ELb1ELb1ELb0ELb1EEENS1_36VarlenDynamicPersistentTileSchedulerILi128ELi128ELi256ELi128ELb0ELb1ELb1ELb1ELb1ELb1EEEEEEEEEvNT_6ParamsE)
        /*10b4*/ 	.short	0x0210
        /*10b6*/ 	.short	0x0af0


	//----- nvinfo : EIATTR_SW_WAR
	.align		4
.L_556:
        /*10b8*/ 	.byte	0x04, 0x36
        /*10ba*/ 	.short	(.L_558 - .L_557)
.L_557:
        /*10bc*/ 	.word	0x00000008
.L_558:


//--------------------- .nv.info._ZN7cutlass13device_kernelIN5flash11enable_sm90INS1_16FlashAttnFwdSm90INS1_25CollectiveMainloopFwdSm90ILi2EN4cute5tupleIJNS5_1CILi1EEES8_S8_EEENS6_IJNS7_ILi128EEESA_NS7_ILi256EEEEEELi256ENS_12float_e4m3_tEfNS_4arch4Sm90ELb1ELb0ELb0ELb1ELb1ELb1ELb0ELb1ELb0ELb1ELb0ELb0EEENS1_21CollectiveEpilogueFwdINS6_IJSA_SB_SA_EEES9_NS_10bfloat16_tESF_Li256ELb1ELb1ELb0ELb1EEENS1_36VarlenDynamicPersistentTileSchedulerILi128ELi128ELi256ELi128ELb0ELb1ELb1ELb1ELb1ELb1EEEEEEEEEvNT_6ParamsE --------------------------
	.section	.nv.info._ZN7cutlass13device_kernelIN5flash11enable_sm90INS1_16FlashAttnFwdSm90INS1_25CollectiveMainloopFwdSm90ILi2EN4cute5tupleIJNS5_1CILi1EEES8_S8_EEENS6_IJNS7_ILi128EEESA_NS7_ILi256EEEEEELi256ENS_12float_e4m3_tEfNS_4arch4Sm90ELb1ELb0ELb0ELb1ELb1ELb1ELb0ELb1ELb0ELb1ELb0ELb0EEENS1_21CollectiveEpilogueFwdINS6_IJSA_SB_SA_EEES9_NS_10bfloat16_tESF_Li256ELb1ELb1ELb0ELb1EEENS1_36VarlenDynamicPersistentTileSchedulerILi128ELi128ELi256ELi128ELb0ELb1ELb1ELb1ELb1ELb1EEEEEEEEEvNT_6ParamsE,"",@"SHT_CUDA_INFO"
	.sectionflags	@""
	.align	4


	//----- nvinfo : EIATTR_CUDA_API_VERSION
	.align		4
        /*0000*/ 	.byte	0x04, 0x37
        /*0002*/ 	.short	(.L_560 - .L_559)
.L_559:
        /*0004*/ 	.word	0x00000082


	//----- nvinfo : EIATTR_KPARAM_INFO
	.align		4
.L_560:
        /*0008*/ 	.byte	0x04, 0x17
        /*000a*/ 	.short	(.L_562 - .L_561)
.L_561:
        /*000c*/ 	.word	0x00000000
        /*0010*/ 	.short	0x0000
        /*0012*/ 	.short	0x0070
        /*0014*/ 	.byte	0x00, 0xf0, 0x01, 0x2a


	//----- nvinfo : EIATTR_SPARSE_MMA_MASK
	.align		4
.L_562:
        /*0018*/ 	.byte	0x03, 0x50
        /*001a*/ 	.short	0x0000


	//----- nvinfo : EIATTR_MAXREG_COUNT
	.align		4
        /*001c*/ 	.byte	0x03, 0x1b
        /*001e*/ 	.short	0x00a8


	//----- nvinfo : EIATTR_NUM_BARRIERS
	.align		4
        /*0020*/ 	.byte	0x02, 0x4c
        /*0022*/ 	.byte	0x10
	.zero		1


	//----- nvinfo : EIATTR_EXTERNS
	.align		4
        /*0024*/ 	.byte	0x04, 0x0f
        /*0026*/ 	.short	(.L_564 - .L_563)


	//   ....[0]....
	.align		4
.L_563:
        /*0028*/ 	.word	index@(__assertfail)


	//----- nvinfo : EIATTR_ANNOTATIONS
	.align		4
.L_564:
        /*002c*/ 	.byte	0x04, 0x55
        /*002e*/ 	.short	(.L_566 - .L_565)


	//   ....[0]....
.L_565:
        /* <DEDUP_REMOVED lines=76> */


	//----- nvinfo : EIATTR_MERCURY_ISA_VERSION
	.align		4
.L_566:
        /*04e0*/ 	.byte	0x03, 0x5f
        /*04e2*/ 	.short	0x0101


	//----- nvinfo : EIATTR_UNUSED_LOAD_BYTE_OFFSET
	.align		4
        /*04e4*/ 	.byte	0x04, 0x44
        /*04e6*/ 	.short	(.L_568 - .L_567)


	//   ....[0]....
.L_567:
        /*04e8*/ 	.word	0x00000ab0
        /*04ec*/ 	.word	0x0000fff0


	//   ....[1]....
        /*04f0*/ 	.word	0x0001eed0
        /*04f4*/ 	.word	0x0000fff0


	//----- nvinfo : EIATTR_INT_WARP_WIDE_INSTR_OFFSETS
	.align		4
.L_568:
        /*04f8*/ 	.byte	0x04, 0x31
        /*04fa*/ 	.short	(.L_570 - .L_569)


	//   ....[0]....
.L_569:
        /*04fc*/ 	.word	0x00000130


	//   ....[1]....
        /*0500*/ 	.word	0x00000170


	//   ....[2]....
        /*0504*/ 	.word	0x000001e0


	//   ....[3]....
        /*0508*/ 	.word	0x00025330


	//   ....[4]....
        /*050c*/ 	.word	0x000253c0


	//   ....[5]....
        /*0510*/ 	.word	0x00029610


	//   ....[6]....
        /*0514*/ 	.word	0x000296a0


	//----- nvinfo : EIATTR_COOP_GROUP_MASK_REGIDS
	.align		4
.L_570:
        /*0518*/ 	.byte	0x04, 0x29
        /*051a*/ 	.short	(.L_572 - .L_571)


	//   ....[0]....
.L_571:
        /*051c*/ 	.word	0xffffffff


	//   ....[1]....
        /*0520*/ 	.word	0xffffffff


	//   ....[2]....
        /*0524*/ 	.word	0xffffffff


	//   ....[3]....
        /*0528*/ 	.word	0xffffffff


	//   ....[4]....
        /*052c*/ 	.word	0xffffffff


	//   ....[5]....
        /*0530*/ 	.word	0xffffffff


	//   ....[6]....
        /*0534*/ 	.word	0xffffffff


	//   ....[7]....
        /*0538*/ 	.word	0xffffffff


	//   ....[8]....
        /*053c*/ 	.word	0xffffffff


	//   ....[9]....
        /*0540*/ 	.word	0xffffffff


	//   ....[10]....
        /*0544*/ 	.word	0xffffffff


	//   ....[11]....
        /*0548*/ 	.word	0xffffffff


	//   ....[12]....
        /*054c*/ 	.word	0xffffffff


	//   ....[13]....
        /*0550*/ 	.word	0xffffffff


	//   ....[14]....
        /*0554*/ 	.word	0xffffffff


	//   ....[15]....
        /*0558*/ 	.word	0xffffffff


	//   ....[16]....
        /*055c*/ 	.word	0xffffffff


	//   ....[17]....
        /*0560*/ 	.word	0xffffffff


	//   ....[18]....
        /*0564*/ 	.word	0xffffffff


	//   ....[19]....
        /*0568*/ 	.word	0xffffffff


	//   ....[20]....
        /*056c*/ 	.word	0xffffffff


	//   ....[21]....
        /*0570*/ 	.word	0xffffffff


	//   ....[22]....
        /*0574*/ 	.word	0xffffffff


	//   ....[23]....
        /*0578*/ 	.word	0xffffffff


	//   ....[24]....
        /*057c*/ 	.word	0xffffffff


	//   ....[25]....
        /*0580*/ 	.word	0xffffffff


	//   ....[26]....
        /*0584*/ 	.word	0xffffffff


	//   ....[27]....
        /*0588*/ 	.word	0xffffffff


	//   ....[28]....
        /*058c*/ 	.word	0xffffffff


	//   ....[29]....
        /*0590*/ 	.word	0xffffffff


	//   ....[30]....
        /*0594*/ 	.word	0xffffffff


	//   ....[31]....
        /*0598*/ 	.word	0xffffffff


	//   ....[32]....
        /*059c*/ 	.word	0xffffffff


	//   ....[33]....
        /*05a0*/ 	.word	0xffffffff


	//   ....[34]....
        /*05a4*/ 	.word	0xffffffff


	//   ....[35]....
        /*05a8*/ 	.word	0xffffffff


	//   ....[36]....
        /*05ac*/ 	.word	0xffffffff


	//   ....[37]....
        /*05b0*/ 	.word	0xffffffff


	//   ....[38]....
        /*05b4*/ 	.word	0xffffffff


	//   ....[39]....
        /*05b8*/ 	.word	0xffffffff


	//   ....[40]....
        /*05bc*/ 	.word	0xffffffff


	//   ....[41]....
        /*05c0*/ 	.word	0xffffffff


	//   ....[42]....
        /*05c4*/ 	.word	0xffffffff


	//   ....[43]....
        /*05c8*/ 	.word	0xffffffff


	//   ....[44]....
        /*05cc*/ 	.word	0xffffffff


	//   ....[45]....
        /*05d0*/ 	.word	0xffffffff


	//   ....[46]....
        /*05d4*/ 	.word	0xffffffff


	//   ....[47]....
        /*05d8*/ 	.word	0xffffffff


	//   ....[48]....
        /*05dc*/ 	.word	0xffffffff


	//   ....[49]....
        /*05e0*/ 	.word	0xffffffff


	//   ....[50]....
        /*05e4*/ 	.word	0xffffffff


	//   ....[51]....
        /*05e8*/ 	.word	0xffffffff


	//   ....[52]....
        /*05ec*/ 	.word	0xffffffff


	//   ....[53]....
        /*05f0*/ 	.word	0xffffffff


	//   ....[54]....
        /*05f4*/ 	.word	0xffffffff


	//   ....[55]....
        /*05f8*/ 	.word	0xffffffff


	//   ....[56]....
        /*05fc*/ 	.word	0xffffffff


	//   ....[57]....
        /*0600*/ 	.word	0xffffffff


	//   ....[58]....
        /*0604*/ 	.word	0xffffffff


	//   ....[59]....
        /*0608*/ 	.word	0xffffffff


	//   ....[60]....
        /*060c*/ 	.word	0xffffffff


	//   ....[61]....
        /*0610*/ 	.word	0xffffffff


	//   ....[62]....
        /*0614*/ 	.word	0xffffffff


	//   ....[63]....
        /*0618*/ 	.word	0xffffffff


	//   ....[64]....
        /*061c*/ 	.word	0xffffffff


	//   ....[65]....
        /*0620*/ 	.word	0xffffffff


	//   ....[66]....
        /*0624*/ 	.word	0xffffffff


	//   ....[67]....
        /*0628*/ 	.word	0xffffffff


	//   ....[68]....
        /*062c*/ 	.word	0xffffffff


	//   ....[69]....
        /*0630*/ 	.word	0xffffffff


	//   ....[70]....
        /*0634*/ 	.word	0xffffffff


	//   ....[71]....
        /*0638*/ 	.word	0xffffffff


	//   ....[72]....
        /*063c*/ 	.word	0xffffffff


	//   ....[73]....
        /*0640*/ 	.word	0xffffffff


	//   ....[74]....
        /*0644*/ 	.word	0xffffffff


	//   ....[75]....
        /*0648*/ 	.word	0xffffffff


	//   ....[76]....
        /*064c*/ 	.word	0xffffffff


	//   ....[77]....
        /*0650*/ 	.word	0xffffffff


	//   ....[78]....
        /*0654*/ 	.word	0xffffffff


	//   ....[79]....
        /*0658*/ 	.word	0xffffffff


	//   ....[80]....
        /*065c*/ 	.word	0xffffffff


	//   ....[81]....
        /*0660*/ 	.word	0xffffffff


	//   ....[82]....
        /*0664*/ 	.word	0xffffffff


	//   ....[83]....
        /*0668*/ 	.word	0xffffffff


	//   ....[84]....
        /*066c*/ 	.word	0xffffffff


	//   ....[85]....
        /*0670*/ 	.word	0xffffffff


	//   ....[86]....
        /*0674*/ 	.word	0xffffffff


	//   ....[87]....
        /*0678*/ 	.word	0xffffffff


	//   ....[88]....
        /*067c*/ 	.word	0xffffffff


	//   ....[89]....
        /*0680*/ 	.word	0xffffffff


	//   ....[90]....
        /*0684*/ 	.word	0xffffffff


	//   ....[91]....
        /*0688*/ 	.word	0xffffffff


	//   ....[92]....
        /*068c*/ 	.word	0xffffffff


	//   ....[93]....
        /*0690*/ 	.word	0xffffffff


	//   ....[94]....
        /*0694*/ 	.word	0xffffffff


	//   ....[95]....
        /*0698*/ 	.word	0xffffffff


	//   ....[96]....
        /*069c*/ 	.word	0xffffffff


	//   ....[97]....
        /*06a0*/ 	.word	0xffffffff


	//   ....[98]....
        /*06a4*/ 	.word	0xffffffff


	//   ....[99]....
        /*06a8*/ 	.word	0xffffffff


	//   ....[100]....
        /*06ac*/ 	.word	0xffffffff


	//   ....[101]....
        /*06b0*/ 	.word	0xffffffff


	//   ....[102]....
        /*06b4*/ 	.word	0xffffffff


	//   ....[103]....
        /*06b8*/ 	.word	0xffffffff


	//   ....[104]....
        /*06bc*/ 	.word	0xffffffff


	//   ....[105]....
        /*06c0*/ 	.word	0xffffffff


	//   ....[106]....
        /*06c4*/ 	.word	0xffffffff


	//   ....[107]....
        /*06c8*/ 	.word	0xffffffff


	//   ....[108]....
        /*06cc*/ 	.word	0xffffffff


	//   ....[109]....
        /*06d0*/ 	.word	0xffffffff


	//   ....[110]....
        /*06d4*/ 	.word	0xffffffff


	//   ....[111]....
        /*06d8*/ 	.word	0xffffffff


	//   ....[112]....
        /*06dc*/ 	.word	0xffffffff


	//   ....[113]....
        /*06e0*/ 	.word	0xffffffff


	//   ....[114]....
        /*06e4*/ 	.word	0xffffffff


	//   ....[115]....
        /*06e8*/ 	.word	0xffffffff


	//   ....[116]....
        /*06ec*/ 	.word	0xffffffff


	//   ....[117]....
        /*06f0*/ 	.word	0xffffffff


	//   ....[118]....
        /*06f4*/ 	.word	0xffffffff


	//   ....[119]....
        /*06f8*/ 	.word	0xffffffff


	//   ....[120]....
        /*06fc*/ 	.word	0xffffffff


	//   ....[121]....
        /*0700*/ 	.word	0xffffffff


	//   ....[122]....
        /*0704*/ 	.word	0xffffffff


	//   ....[123]....
        /*0708*/ 	.word	0xffffffff


	//   ....[124]....
        /*070c*/ 	.word	0xffffffff


	//   ....[125]....
        /*0710*/ 	.word	0xffffffff


	//   ....[126]....
        /*0714*/ 	.word	0xffffffff


	//   ....[127]....
        /*0718*/ 	.word	0xffffffff


	//   ....[128]....
        /*071c*/ 	.word	0xffffffff


	//   ....[129]....
        /*0720*/ 	.word	0xffffffff


	//   ....[130]....
        /*0724*/ 	.word	0xffffffff


	//   ....[131]....
        /*0728*/ 	.word	0xffffffff


	//   ....[132]....
        /*072c*/ 	.word	0xffffffff


	//   ....[133]....
        /*0730*/ 	.word	0xffffffff


	//   ....[134]....
        /*0734*/ 	.word	0xffffffff


	//   ....[135]....
        /*0738*/ 	.word	0xffffffff


	//   ....[136]....
        /*073c*/ 	.word	0xffffffff


	//   ....[137]....
        /*0740*/ 	.word	0xffffffff


	//   ....[138]....
        /*0744*/ 	.word	0xffffffff


	//   ....[139]....
        /*0748*/ 	.word	0xffffffff


	//   ....[140]....
        /*074c*/ 	.word	0xffffffff


	//   ....[141]....
        /*0750*/ 	.word	0xffffffff


	//   ....[142]....
        /*0754*/ 	.word	0xffffffff


	//   ....[143]....
        /*0758*/ 	.word	0xffffffff


	//   ....[144]....
        /*075c*/ 	.word	0xffffffff


	//   ....[145]....
        /*0760*/ 	.word	0xffffffff


	//   ....[146]....
        /*0764*/ 	.word	0xffffffff


	//   ....[147]....
        /*0768*/ 	.word	0xffffffff


	//   ....[148]....
        /*076c*/ 	.word	0xffffffff


	//   ....[149]....
        /*0770*/ 	.word	0xffffffff


	//   ....[150]....
        /*0774*/ 	.word	0xffffffff


	//   ....[151]....
        /*0778*/ 	.word	0xffffffff


	//   ....[152]....
        /*077c*/ 	.word	0xffffffff


	//   ....[153]....
        /*0780*/ 	.word	0xffffffff


	//   ....[154]....
        /*0784*/ 	.word	0xffffffff


	//   ....[155]....
        /*0788*/ 	.word	0xffffffff


	//   ....[156]....
        /*078c*/ 	.word	0xffffffff


	//   ....[157]....
        /*0790*/ 	.word	0xffffffff


	//   ....[158]....
        /*0794*/ 	.word	0xffffffff


	//   ....[159]....
        /*0798*/ 	.word	0xffffffff


	//   ....[160]....
        /*079c*/ 	.word	0xffffffff


	//   ....[161]....
        /*07a0*/ 	.word	0xffffffff


	//   ....[162]....
        /*07a4*/ 	.word	0xffffffff


	//   ....[163]....
        /*07a8*/ 	.word	0xffffffff


	//   ....[164]....
        /*07ac*/ 	.word	0xffffffff


	//   ....[165]....
        /*07b0*/ 	.word	0xffffffff


	//   ....[166]....
        /*07b4*/ 	.word	0xffffffff


	//   ....[167]....
        /*07b8*/ 	.word	0xffffffff


	//   ....[168]....
        /*07bc*/ 	.word	0xffffffff


	//   ....[169]....
        /*07c0*/ 	.word	0xffffffff


	//   ....[170]....
        /*07c4*/ 	.word	0xffffffff


	//   ....[171]....
        /*07c8*/ 	.word	0xffffffff


	//   ....[172]....
        /*07cc*/ 	.word	0xffffffff


	//   ....[173]....
        /*07d0*/ 	.word	0xffffffff


	//   ....[174]....
        /*07d4*/ 	.word	0xffffffff


	//   ....[175]....
        /*07d8*/ 	.word	0xffffffff


	//   ....[176]....
        /*07dc*/ 	.word	0xffffffff


	//   ....[177]....
        /*07e0*/ 	.word	0xffffffff


	//   ....[178]....
        /*07e4*/ 	.word	0xffffffff


	//   ....[179]....
        /*07e8*/ 	.word	0xffffffff


	//   ....[180]....
        /*07ec*/ 	.word	0xffffffff


	//   ....[181]....
        /*07f0*/ 	.word	0xffffffff


	//   ....[182]....
        /*07f4*/ 	.word	0xffffffff


	//   ....[183]....
        /*07f8*/ 	.word	0xffffffff


	//   ....[184]....
        /*07fc*/ 	.word	0xffffffff


	//   ....[185]....
        /*0800*/ 	.word	0xffffffff


	//   ....[186]....
        /*0804*/ 	.word	0xffffffff


	//   ....[187]....
        /*0808*/ 	.word	0xffffffff


	//   ....[188]....
        /*080c*/ 	.word	0xffffffff


	//   ....[189]....
        /*0810*/ 	.word	0xffffffff


	//   ....[190]....
        /*0814*/ 	.word	0xffffffff


	//   ....[191]....
        /*0818*/ 	.word	0xffffffff


	//   ....[192]....
        /*081c*/ 	.word	0xffffffff


	//   ....[193]....
        /*0820*/ 	.word	0xffffffff


	//   ....[194]....
        /*0824*/ 	.word	0xffffffff


	//   ....[195]....
        /*0828*/ 	.word	0xffffffff


	//   ....[196]....
        /*082c*/ 	.word	0xffffffff


	//   ....[197]....
        /*0830*/ 	.word	0xffffffff


	//   ....[198]....
        /*0834*/ 	.word	0xffffffff


	//   ....[199]....
        /*0838*/ 	.word	0xffffffff


	//   ....[200]....
        /*083c*/ 	.word	0xffffffff


	//   ....[201]....
        /*0840*/ 	.word	0xffffffff


	//   ....[202]....
        /*0844*/ 	.word	0xffffffff


	//   ....[203]....
        /*0848*/ 	.word	0xffffffff


	//   ....[204]....
        /*084c*/ 	.word	0xffffffff


	//   ....[205]....
        /*0850*/ 	.word	0xffffffff


	//   ....[206]....
        /*0854*/ 	.word	0xffffffff


	//   ....[207]....
        /*0858*/ 	.word	0xffffffff


	//   ....[208]....
        /*085c*/ 	.word	0xffffffff


	//   ....[209]....
        /*0860*/ 	.word	0xffffffff


	//   ....[210]....
        /*0864*/ 	.word	0xffffffff


	//   ....[211]....
        /*0868*/ 	.word	0xffffffff


	//   ....[212]....
        /*086c*/ 	.word	0xffffffff


	//   ....[213]....
        /*0870*/ 	.word	0xffffffff


	//   ....[214]....
        /*0874*/ 	.word	0xffffffff


	//   ....[215]....
        /*0878*/ 	.word	0xffffffff


	//   ....[216]....
        /*087c*/ 	.word	0xffffffff


	//   ....[217]....
        /*0880*/ 	.word	0xffffffff


	//   ....[218]....
        /*0884*/ 	.word	0xffffffff


	//   ....[219]....
        /*0888*/ 	.word	0xffffffff


	//   ....[220]....
        /*088c*/ 	.word	0xffffffff


	//   ....[221]....
        /*0890*/ 	.word	0xffffffff


	//   ....[222]....
        /*0894*/ 	.word	0xffffffff


	//   ....[223]....
        /*0898*/ 	.word	0xffffffff


	//   ....[224]....
        /*089c*/ 	.word	0xffffffff


	//   ....[225]....
        /*08a0*/ 	.word	0xffffffff


	//   ....[226]....
        /*08a4*/ 	.word	0xffffffff


	//   ....[227]....
        /*08a8*/ 	.word	0xffffffff


	//   ....[228]....
        /*08ac*/ 	.word	0xffffffff


	//   ....[229]....
        /*08b0*/ 	.word	0xffffffff


	//   ....[230]....
        /*08b4*/ 	.word	0xffffffff


	//   ....[231]....
        /*08b8*/ 	.word	0xffffffff


	//   ....[232]....
        /*08bc*/ 	.word	0xffffffff


	//   ....[233]....
        /*08c0*/ 	.word	0xffffffff


	//   ....[234]....
        /*08c4*/ 	.word	0xffffffff


	//   ....[235]....
        /*08c8*/ 	.word	0xffffffff


	//   ....[236]....
        /*08cc*/ 	.word	0xffffffff


	//   ....[237]....
        /*08d0*/ 	.word	0xffffffff


	//   ....[238]....
        /*08d4*/ 	.word	0xffffffff


	//   ....[239]....
        /*08d8*/ 	.word	0xffffffff


	//   ....[240]....
        /*08dc*/ 	.word	0xffffffff


	//   ....[241]....
        /*08e0*/ 	.word	0xffffffff


	//   ....[242]....
        /*08e4*/ 	.word	0xffffffff


	//   ....[243]....
        /*08e8*/ 	.word	0xffffffff


	//   ....[244]....
        /*08ec*/ 	.word	0xffffffff


	//   ....[245]....
        /*08f0*/ 	.word	0xffffffff


	//   ....[246]....
        /*08f4*/ 	.word	0xffffffff


	//   ....[247]....
        /*08f8*/ 	.word	0xffffffff


	//   ....[248]....
        /*08fc*/ 	.word	0xffffffff


	//   ....[249]....
        /*0900*/ 	.word	0xffffffff


	//   ....[250]....
        /*0904*/ 	.word	0xffffffff


	//   ....[251]....
        /*0908*/ 	.word	0xffffffff


	//   ....[252]....
        /*090c*/ 	.word	0xffffffff


	//   ....[253]....
        /*0910*/ 	.word	0xffffffff


	//   ....[254]....
        /*0914*/ 	.word	0xffffffff


	//   ....[255]....
        /*0918*/ 	.word	0xffffffff


	//   ....[0]....
        /*091c*/ 	.word	0xffffffff


	//   ....[1]....
        /*0920*/ 	.word	0xffffffff


	//   ....[2]....
        /*0924*/ 	.word	0xffffffff


	//   ....[3]....
        /*0928*/ 	.word	0xffffffff


	//   ....[4]....
        /*092c*/ 	.word	0xffffffff


	//   ....[5]....
        /*0930*/ 	.word	0xffffffff


	//   ....[6]....
        /*0934*/ 	.word	0xffffffff


	//   ....[7]....
        /*0938*/ 	.word	0xffffffff


	//   ....[8]....
        /*093c*/ 	.word	0xffffffff


	//   ....[9]....
        /*0940*/ 	.word	0xffffffff


	//   ....[10]....
        /*0944*/ 	.word	0xffffffff


	//   ....[11]....
        /*0948*/ 	.word	0xffffffff


	//   ....[12]....
        /*094c*/ 	.word	0xffffffff


	//   ....[13]....
        /*0950*/ 	.word	0xffffffff


	//   ....[14]....
        /*0954*/ 	.word	0xffffffff


	//   ....[15]....
        /*0958*/ 	.word	0xffffffff


	//   ....[16]....
        /*095c*/ 	.word	0xffffffff


	//   ....[17]....
        /*0960*/ 	.word	0xffffffff


	//   ....[18]....
        /*0964*/ 	.word	0xffffffff


	//   ....[19]....
        /*0968*/ 	.word	0xffffffff


	//   ....[20]....
        /*096c*/ 	.word	0xffffffff


	//   ....[21]....
        /*0970*/ 	.word	0xffffffff


	//   ....[22]....
        /*0974*/ 	.word	0xffffffff


	//   ....[23]....
        /*0978*/ 	.word	0xffffffff


	//   ....[24]....
        /*097c*/ 	.word	0xffffffff


	//   ....[25]....
        /*0980*/ 	.word	0xffffffff


	//   ....[26]....
        /*0984*/ 	.word	0xffffffff


	//   ....[27]....
        /*0988*/ 	.word	0xffffffff


	//   ....[28]....
        /*098c*/ 	.word	0xffffffff


	//   ....[29]....
        /*0990*/ 	.word	0xffffffff


	//   ....[30]....
        /*0994*/ 	.word	0xffffffff


	//   ....[31]....
        /*0998*/ 	.word	0xffffffff


	//   ....[32]....
        /*099c*/ 	.word	0xffffffff


	//   ....[33]....
        /*09a0*/ 	.word	0xffffffff


	//   ....[34]....
        /*09a4*/ 	.word	0xffffffff


	//   ....[35]....
        /*09a8*/ 	.word	0x0500000f


	//   ....[36]....
        /*09ac*/ 	.word	0x0500000f


	//   ....[37]....
        /*09b0*/ 	.word	0x0500000f


	//   ....[38]....
        /*09b4*/ 	.word	0x0500000f


	//   ....[39]....
        /*09b8*/ 	.word	0x0500000f


	//   ....[40]....
        /*09bc*/ 	.word	0x0500000f


	//   ....[41]....
        /*09c0*/ 	.word	0x0500000f


	//   ....[42]....
        /*09c4*/ 	.word	0x0500000f


	//   ....[43]....
        /*09c8*/ 	.word	0x0500000f


	//   ....[44]....
        /*09cc*/ 	.word	0x0500000f


	//   ....[45]....
        /*09d0*/ 	.word	0x0500000f


	//   ....[46]....
        /*09d4*/ 	.word	0x0500000f


	//   ....[47]....
        /*09d8*/ 	.word	0x0500000f


	//   ....[48]....
        /*09dc*/ 	.word	0x0500000f


	//   ....[49]....
        /*09e0*/ 	.word	0x0500000f


	//   ....[50]....
        /*09e4*/ 	.word	0x0500000f


	//   ....[51]....
        /*09e8*/ 	.word	0x0500000f


	//   ....[52]....
        /*09ec*/ 	.word	0x0500000f


	//   ....[53]....
        /*09f0*/ 	.word	0x0500000f


	//   ....[54]....
        /*09f4*/ 	.word	0x0500000f


	//   ....[55]....
        /*09f8*/ 	.word	0x0500000f


	//   ....[56]....
        /*09fc*/ 	.word	0x0500000f


	//   ....[57]....
        /*0a00*/ 	.word	0x0500000f


	//   ....[58]....
        /*0a04*/ 	.word	0x0500000f


	//   ....[59]....
        /*0a08*/ 	.word	0x0500000f


	//   ....[60]....
        /*0a0c*/ 	.word	0x0500000f


	//   ....[61]....
        /*0a10*/ 	.word	0x0500000f


	//   ....[62]....
        /*0a14*/ 	.word	0x0500000f


	//   ....[63]....
        /*0a18*/ 	.word	0x0500000f


	//   ....[64]....
        /*0a1c*/ 	.word	0x0500000f


	//   ....[65]....
        /*0a20*/ 	.word	0x0500000f


	//   ....[66]....
        /*0a24*/ 	.word	0x0500000f


	//   ....[67]....
        /*0a28*/ 	.word	0x0500000f


	//   ....[68]....
        /*0a2c*/ 	.word	0x0500000f


	//   ....[69]....
        /*0a30*/ 	.word	0x0500000f


	//   ....[70]....
        /*0a34*/ 	.word	0x0500000f


	//   ....[71]....
        /*0a38*/ 	.word	0x0500000f


	//   ....[72]....
        /*0a3c*/ 	.word	0x0500000f


	//   ....[73]....
        /*0a40*/ 	.word	0x0500000f


	//   ....[74]....
        /*0a44*/ 	.word	0x0500000f


	//   ....[75]....
        /*0a48*/ 	.word	0x0500000f


	//   ....[76]....
        /*0a4c*/ 	.word	0x0500000f


	//   ....[77]....
        /*0a50*/ 	.word	0x0500000f


	//   ....[78]....
        /*0a54*/ 	.word	0x0500000f


	//   ....[79]....
        /*0a58*/ 	.word	0x0500000f


	//   ....[80]....
        /*0a5c*/ 	.word	0x0500000f


	//   ....[81]....
        /*0a60*/ 	.word	0x0500000f


	//   ....[82]....
        /*0a64*/ 	.word	0x0500000f


	//   ....[83]....
        /*0a68*/ 	.word	0x0500000f


	//   ....[84]....
        /*0a6c*/ 	.word	0x0500000f


	//   ....[85]....
        /*0a70*/ 	.word	0x0500000f


	//   ....[86]....
        /*0a74*/ 	.word	0x0500000f


	//   ....[87]....
        /*0a78*/ 	.word	0x0500000f


	//   ....[88]....
        /*0a7c*/ 	.word	0x0500000f


	//   ....[89]....
        /*0a80*/ 	.word	0x0500000f


	//   ....[90]....
        /*0a84*/ 	.word	0x0500000f


	//   ....[91]....
        /*0a88*/ 	.word	0x0500000f


	//   ....[92]....
        /*0a8c*/ 	.word	0x0500000f


	//   ....[93]....
        /*0a90*/ 	.word	0x0500000f


	//   ....[94]....
        /*0a94*/ 	.word	0x0500000f


	//   ....[95]....
        /*0a98*/ 	.word	0x0500000f


	//   ....[96]....
        /*0a9c*/ 	.word	0x0500000f


	//   ....[97]....
        /*0aa0*/ 	.word	0x0500000f


	//   ....[98]....
        /*0aa4*/ 	.word	0x0500000f


	//   ....[99]....
        /*0aa8*/ 	.word	0x0500000f


	//   ....[100]....
        /*0aac*/ 	.word	0x0500000f


	//   ....[101]....
        /*0ab0*/ 	.word	0x0500000f


	//   ....[102]....
        /*0ab4*/ 	.word	0x0500000f


	//   ....[103]....
        /*0ab8*/ 	.word	0x0500000f


	//   ....[104]....
        /*0abc*/ 	.word	0x0500000f


	//   ....[105]....
        /*0ac0*/ 	.word	0x0500000f


	//   ....[106]....
        /*0ac4*/ 	.word	0x0500000f


	//   ....[107]....
        /*0ac8*/ 	.word	0x0500000f


	//   ....[108]....
        /*0acc*/ 	.word	0x0500000f


	//   ....[109]....
        /*0ad0*/ 	.word	0x0500000f


	//   ....[110]....
        /*0ad4*/ 	.word	0x0500000f


	//   ....[111]....
        /*0ad8*/ 	.word	0x0500000f


	//   ....[112]....
        /*0adc*/ 	.word	0x0500000f


	//   ....[113]....
        /*0ae0*/ 	.word	0x0500000f


	//   ....[114]....
        /*0ae4*/ 	.word	0x0500000f


	//   ....[115]....
        /*0ae8*/ 	.word	0x0500000f


	//   ....[116]....
        /*0aec*/ 	.word	0x0500000f


	//   ....[117]....
        /*0af0*/ 	.word	0x0500000f


	//   ....[118]....
        /*0af4*/ 	.word	0x0500000f


	//   ....[119]....
        /*0af8*/ 	.word	0x0500000f


	//   ....[120]....
        /*0afc*/ 	.word	0x0500000f


	//   ....[121]....
        /*0b00*/ 	.word	0x0500000f


	//   ....[122]....
        /*0b04*/ 	.word	0x0500000f


	//   ....[123]....
        /*0b08*/ 	.word	0x0500000f


	//   ....[124]....
        /*0b0c*/ 	.word	0x0500000f


	//   ....[125]....
        /*0b10*/ 	.word	0x0500000f


	//   ....[126]....
        /*0b14*/ 	.word	0x0500000f


	//   ....[127]....
        /*0b18*/ 	.word	0x0500000f


	//   ....[128]....
        /*0b1c*/ 	.word	0x0500000f


	//   ....[129]....
        /*0b20*/ 	.word	0x0500000f


	//   ....[130]....
        /*0b24*/ 	.word	0x0500000f


	//   ....[131]....
        /*0b28*/ 	.word	0x0500000f


	//   ....[132]....
        /*0b2c*/ 	.word	0x0500000f


	//   ....[133]....
        /*0b30*/ 	.word	0x0500000f


	//   ....[134]....
        /*0b34*/ 	.word	0x0500000f


	//   ....[135]....
        /*0b38*/ 	.word	0x0500000f


	//   ....[136]....
        /*0b3c*/ 	.word	0x0500000f


	//   ....[137]....
        /*0b40*/ 	.word	0x0500000f


	//   ....[138]....
        /*0b44*/ 	.word	0x0500000f


	//   ....[139]....
        /*0b48*/ 	.word	0x0500000f


	//   ....[140]....
        /*0b4c*/ 	.word	0x0500000f


	//   ....[141]....
        /*0b50*/ 	.word	0x0500000f


	//   ....[142]....
        /*0b54*/ 	.word	0x0500000f


	//   ....[143]....
        /*0b58*/ 	.word	0x0500000f


	//   ....[144]....
        /*0b5c*/ 	.word	0x0500000f


	//   ....[145]....
        /*0b60*/ 	.word	0x0500000f


	//   ....[146]....
        /*0b64*/ 	.word	0x0500000f


	//   ....[147]....
        /*0b68*/ 	.word	0x0500000f


	//   ....[148]....
        /*0b6c*/ 	.word	0x0500000f


	//   ....[149]....
        /*0b70*/ 	.word	0x0500000f


	//   ....[150]....
        /*0b74*/ 	.word	0x0500000f


	//   ....[151]....
        /*0b78*/ 	.word	0x0500000f


	//   ....[152]....
        /*0b7c*/ 	.word	0x0500000f


	//   ....[153]....
        /*0b80*/ 	.word	0x0500000f


	//   ....[154]....
        /*0b84*/ 	.word	0x0500000f


	//   ....[155]....
        /*0b88*/ 	.word	0x0500000f


	//   ....[156]....
        /*0b8c*/ 	.word	0x0500000f


	//   ....[157]....
        /*0b90*/ 	.word	0x0500000f


	//   ....[158]....
        /*0b94*/ 	.word	0x0500000f


	//   ....[159]....
        /*0b98*/ 	.word	0x0500000f


	//   ....[160]....
        /*0b9c*/ 	.word	0x0500000f


	//   ....[161]....
        /*0ba0*/ 	.word	0x0500000f


	//   ....[162]....
        /*0ba4*/ 	.word	0x0500000f


	//   ....[163]....
        /*0ba8*/ 	.word	0x0500000f


	//   ....[164]....
        /*0bac*/ 	.word	0x0500000f


	//   ....[165]....
        /*0bb0*/ 	.word	0x0500000f


	//   ....[166]....
        /*0bb4*/ 	.word	0x0500000f


	//   ....[167]....
        /*0bb8*/ 	.word	0x0500000f


	//   ....[168]....
        /*0bbc*/ 	.word	0x0500000f


	//   ....[169]....
        /*0bc0*/ 	.word	0x0500000f


	//   ....[170]....
        /*0bc4*/ 	.word	0x0500000f


	//   ....[171]....
        /*0bc8*/ 	.word	0x0500000f


	//   ....[172]....
        /*0bcc*/ 	.word	0x0500000f


	//   ....[173]....
        /*0bd0*/ 	.word	0x0500000f


	//   ....[174]....
        /*0bd4*/ 	.word	0x0500000f


	//   ....[175]....
        /*0bd8*/ 	.word	0x0500000f


	//   ....[176]....
        /*0bdc*/ 	.word	0x0500000f


	//   ....[177]....
        /*0be0*/ 	.word	0x0500000f


	//   ....[178]....
        /*0be4*/ 	.word	0x0500000f


	//   ....[179]....
        /*0be8*/ 	.word	0x0500000f


	//   ....[180]....
        /*0bec*/ 	.word	0x0500000f


	//   ....[181]....
        /*0bf0*/ 	.word	0x0500000f


	//   ....[182]....
        /*0bf4*/ 	.word	0x0500000f


	//   ....[183]....
        /*0bf8*/ 	.word	0x0500000f


	//   ....[184]....
        /*0bfc*/ 	.word	0x0500000f


	//   ....[185]....
        /*0c00*/ 	.word	0x0500000f


	//   ....[186]....
        /*0c04*/ 	.word	0x0500000f


	//   ....[187]....
        /*0c08*/ 	.word	0x0500000f


	//   ....[188]....
        /*0c0c*/ 	.word	0x0500000f


	//   ....[189]....
        /*0c10*/ 	.word	0x0500000f


	//   ....[190]....
        /*0c14*/ 	.word	0x0500000f


	//   ....[191]....
        /*0c18*/ 	.word	0x0500000f


	//   ....[192]....
        /*0c1c*/ 	.word	0x0500000f


	//   ....[193]....
        /*0c20*/ 	.word	0x0500000f


	//   ....[194]....
        /*0c24*/ 	.word	0x0500000f


	//   ....[195]....
        /*0c28*/ 	.word	0x0500000f


	//   ....[196]....
        /*0c2c*/ 	.word	0x0500000f


	//   ....[197]....
        /*0c30*/ 	.word	0x0500000f


	//   ....[198]....
        /*0c34*/ 	.word	0x0500000f


	//   ....[199]....
        /*0c38*/ 	.word	0x0500000f


	//   ....[200]....
        /*0c3c*/ 	.word	0x0500000f


	//   ....[201]....
        /*0c40*/ 	.word	0x0500000f


	//   ....[202]....
        /*0c44*/ 	.word	0x0500000f


	//   ....[203]....
        /*0c48*/ 	.word	0x0500000f


	//   ....[204]....
        /*0c4c*/ 	.word	0x0500000f


	//   ....[205]....
        /*0c50*/ 	.word	0x0500000f


	//   ....[206]....
        /*0c54*/ 	.word	0x0500000f


	//   ....[207]....
        /*0c58*/ 	.word	0x0500000f


	//   ....[208]....
        /*0c5c*/ 	.word	0x0500000f


	//   ....[209]....
        /*0c60*/ 	.word	0x0500000f


	//   ....[210]....
        /*0c64*/ 	.word	0x0500000f


	//   ....[211]....
        /*0c68*/ 	.word	0x0500000f


	//   ....[212]....
        /*0c6c*/ 	.word	0x0500000f


	//   ....[213]....
        /*0c70*/ 	.word	0x0500000f


	//   ....[214]....
        /*0c74*/ 	.word	0x0500000f


	//   ....[215]....
        /*0c78*/ 	.word	0x0500000f


	//   ....[216]....
        /*0c7c*/ 	.word	0x0500000f


	//   ....[217]....
        /*0c80*/ 	.word	0x0500000f


	//   ....[218]....
        /*0c84*/ 	.word	0x0500000f


	//   ....[219]....
        /*0c88*/ 	.word	0x0500000f


	//   ....[220]....
        /*0c8c*/ 	.word	0x0500000f


	//   ....[221]....
        /*0c90*/ 	.word	0x0500000f


	//   ....[222]....
        /*0c94*/ 	.word	0x0500000f


	//   ....[223]....
        /*0c98*/ 	.word	0x0500000f


	//   ....[224]....
        /*0c9c*/ 	.word	0x0500000f


	//   ....[225]....
        /*0ca0*/ 	.word	0x0500000f


	//   ....[226]....
        /*0ca4*/ 	.word	0x0500000f


	//   ....[227]....
        /*0ca8*/ 	.word	0x0500000f


	//   ....[228]....
        /*0cac*/ 	.word	0x0500000f


	//   ....[229]....
        /*0cb0*/ 	.word	0x0500000f


	//   ....[230]....
        /*0cb4*/ 	.word	0x0500000f


	//   ....[231]....
        /*0cb8*/ 	.word	0x0500000f


	//   ....[232]....
        /*0cbc*/ 	.word	0x0500000f


	//   ....[233]....
        /*0cc0*/ 	.word	0x0500000f


	//   ....[234]....
        /*0cc4*/ 	.word	0x0500000f


	//   ....[235]....
        /*0cc8*/ 	.word	0x0500000f


	//   ....[236]....
        /*0ccc*/ 	.word	0x0500000f


	//   ....[237]....
        /*0cd0*/ 	.word	0x0500000f


	//   ....[238]....
        /*0cd4*/ 	.word	0x0500000f


	//   ....[239]....
        /*0cd8*/ 	.word	0x0500000f


	//   ....[240]....
        /*0cdc*/ 	.word	0x0500000f


	//   ....[241]....
        /*0ce0*/ 	.word	0x0500000f


	//   ....[242]....
        /*0ce4*/ 	.word	0x0500000f


	//   ....[243]....
        /*0ce8*/ 	.word	0x0500000f


	//   ....[244]....
        /*0cec*/ 	.word	0x0500000f


	//   ....[245]....
        /*0cf0*/ 	.word	0x0500000f


	//   ....[246]....
        /*0cf4*/ 	.word	0x0500000f


	//   ....[247]....
        /*0cf8*/ 	.word	0x0500000f


	//   ....[248]....
        /*0cfc*/ 	.word	0x0500000f


	//   ....[249]....
        /*0d00*/ 	.word	0x0500000f


	//   ....[250]....
        /*0d04*/ 	.word	0x0500000f


	//   ....[251]....
        /*0d08*/ 	.word	0x0500000f


	//   ....[252]....
        /*0d0c*/ 	.word	0x0500000f


	//   ....[253]....
        /*0d10*/ 	.word	0x0500000f


	//   ....[254]....
        /*0d14*/ 	.word	0x0500000f


	//   ....[255]....
        /*0d18*/ 	.word	0x0500000f


	//   ....[0]....
        /*0d1c*/ 	.word	0x0500000f


	//   ....[1]....
        /*0d20*/ 	.word	0x0500000f


	//   ....[2]....
        /*0d24*/ 	.word	0x0500000f


	//   ....[3]....
        /*0d28*/ 	.word	0x0500000f


	//   ....[4]....
        /*0d2c*/ 	.word	0x0500000f


	//   ....[5]....
        /*0d30*/ 	.word	0x0500000f


	//   ....[6]....
        /*0d34*/ 	.word	0x0500000f


	//   ....[7]....
        /*0d38*/ 	.word	0x0500000f


	//----- nvinfo : EIATTR_COOP_GROUP_INSTR_OFFSETS
	.align		4
.L_572:
        /*0d3c*/ 	.byte	0x04, 0x28
        /*0d3e*/ 	.short	(.L_574 - .L_573)


	//   ....[0]....
.L_573:
        /*0d40*/ 	.word	0x00000070


	//   ....[1]....
        /*0d44*/ 	.word	0x00000140


	//   ....[2]....
        /*0d48*/ 	.word	0x00000190


	//   ....[3]....
        /*0d4c*/ 	.word	0x000003c0


	//   ....[4]....
        /*0d50*/ 	.word	0x00000520


	//   ....[5]....
        /*0d54*/ 	.word	0x00000640


	//   ....[6]....
        /*0d58*/ 	.word	0x000007a0


	//   ....[7]....
        /*0d5c*/ 	.word	0x00003110


	//   ....[8]....
        /*0d60*/ 	.word	0x00003120


	//   ....[9]....
        /*0d64*/ 	.word	0x00004040


	//   ....[10]....
        /*0d68*/ 	.word	0x00004050


	//   ....[11]....
        /*0d6c*/ 	.word	0x00004f70


	//   ....[12]....
        /*0d70*/ 	.word	0x00004f80


	//   ....[13]....
        /*0d74*/ 	.word	0x00005ed0


	//   ....[14]....
        /*0d78*/ 	.word	0x00005ee0


	//   ....[15]....
        /*0d7c*/ 	.word	0x00007490


	//   ....[16]....
        /*0d80*/ 	.word	0x000074a0


	//   ....[17]....
        /*0d84*/ 	.word	0x000084d0


	//   ....[18]....
        /*0d88*/ 	.word	0x000084e0


	//   ....[19]....
        /*0d8c*/ 	.word	0x000094f0


	//   ....[20]....
        /*0d90*/ 	.word	0x00009500


	//   ....[21]....
        /*0d94*/ 	.word	0x0000a500


	//   ....[22]....
        /*0d98*/ 	.word	0x0000a510


	//   ....[23]....
        /*0d9c*/ 	.word	0x0000b700


	//   ....[24]....
        /*0da0*/ 	.word	0x0000b710


	//   ....[25]....
        /*0da4*/ 	.word	0x0000b820


	//   ....[26]....
        /*0da8*/ 	.word	0x0000b830


	//   ....[27]....
        /*0dac*/ 	.word	0x0000b950


	//   ....[28]....
        /*0db0*/ 	.word	0x0000b960


	//   ....[29]....
        /*0db4*/ 	.word	0x0000ba80


	//   ....[30]....
        /*0db8*/ 	.word	0x0000ba90


	//   ....[31]....
        /*0dbc*/ 	.word	0x0000be10


	//   ....[32]....
        /*0dc0*/ 	.word	0x0000be30


	//   ....[33]....
        /*0dc4*/ 	.word	0x0000bf10


	//   ....[34]....
        /*0dc8*/ 	.word	0x0000bf30


	//   ....[35]....
        /*0dcc*/ 	.word	0x0000c010


	//   ....[36]....
        /*0dd0*/ 	.word	0x0000c030


	//   ....[37]....
        /*0dd4*/ 	.word	0x0000c110


	//   ....[38]....
        /*0dd8*/ 	.word	0x0000c130


	//   ....[39]....
        /*0ddc*/ 	.word	0x0000cbe0


	//   ....[40]....
        /*0de0*/ 	.word	0x0000d390


	//   ....[41]....
        /*0de4*/ 	.word	0x0000d3a0


	//   ....[42]....
        /*0de8*/ 	.word	0x0000d3b0


	//   ....[43]....
        /*0dec*/ 	.word	0x0000d3c0


	//   ....[44]....
        /*0df0*/ 	.word	0x0000d5c0


	//   ....[45]....
        /*0df4*/ 	.word	0x0000d5d0


	//   ....[46]....
        /*0df8*/ 	.word	0x0000d5e0


	//   ....[47]....
        /*0dfc*/ 	.word	0x0000d5f0


	//   ....[48]....
        /*0e00*/ 	.word	0x0000d7d0


	//   ....[49]....
        /*0e04*/ 	.word	0x0000d7e0


	//   ....[50]....
        /*0e08*/ 	.word	0x0000d7f0


	//   ....[51]....
        /*0e0c*/ 	.word	0x0000d800


	//   ....[52]....
        /*0e10*/ 	.word	0x0000da00


	//   ....[53]....
        /*0e14*/ 	.word	0x0000da10


	//   ....[54]....
        /*0e18*/ 	.word	0x0000da20


	//   ....[55]....
        /*0e1c*/ 	.word	0x0000da30


	//   ....[56]....
        /*0e20*/ 	.word	0x00011d20


	//   ....[57]....
        /*0e24*/ 	.word	0x00011d40


	//   ....[58]....
        /*0e28*/ 	.word	0x00011d50


	//   ....[59]....
        /*0e2c*/ 	.word	0x00011d60


	//   ....[60]....
        /*0e30*/ 	.word	0x00011e50


	//   ....[61]....
        /*0e34*/ 	.word	0x00011e70


	//   ....[62]....
        /*0e38*/ 	.word	0x00011e80


	//   ....[63]....
        /*0e3c*/ 	.word	0x00011e90


	//   ....[64]....
        /*0e40*/ 	.word	0x00012070


	//   ....[65]....
        /*0e44*/ 	.word	0x00012090


	//   ....[66]....
        /*0e48*/ 	.word	0x000120b0


	//   ....[67]....
        /*0e4c*/ 	.word	0x000120c0


	//   ....[68]....
        /*0e50*/ 	.word	0x00012190


	//   ....[69]....
        /*0e54*/ 	.word	0x000121c0


	//   ....[70]....
        /*0e58*/ 	.word	0x000121d0


	//   ....[71]....
        /*0e5c*/ 	.word	0x000121e0


	//   ....[72]....
        /*0e60*/ 	.word	0x00016f20


	//   ....[73]....
        /*0e64*/ 	.word	0x00017520


	//   ....[74]....
        /*0e68*/ 	.word	0x00017570


	//   ....[75]....
        /*0e6c*/ 	.word	0x000175a0


	//   ....[76]....
        /*0e70*/ 	.word	0x00017f10


	//   ....[77]....
        /*0e74*/ 	.word	0x00017f80


	//   ....[78]....
        /*0e78*/ 	.word	0x00019590


	//   ....[79]....
        /*0e7c*/ 	.word	0x000195c0


	//   ....[80]....
        /*0e80*/ 	.word	0x0001a030


	//   ....[81]....
        /*0e84*/ 	.word	0x0001a050


	//   ....[82]....
        /*0e88*/ 	.word	0x0001a8f0


	//   ....[83]....
        /*0e8c*/ 	.word	0x0001aaa0


	//   ....[84]....
        /*0e90*/ 	.word	0x0001c5c0


	//   ....[85]....
        /*0e94*/ 	.word	0x0001c5e0


	//   ....[86]....
        /*0e98*/ 	.word	0x0001cf00


	//   ....[87]....
        /*0e9c*/ 	.word	0x0001d090


	//   ....[88]....
        /*0ea0*/ 	.word	0x0001e400


	//   ....[89]....
        /*0ea4*/ 	.word	0x0001e410


	//   ....[90]....
        /*0ea8*/ 	.word	0x0001e440


	//   ....[91]....
        /*0eac*/ 	.word	0x0001e450


	//   ....[92]....
        /*0eb0*/ 	.word	0x0001faf0


	//   ....[93]....
        /*0eb4*/ 	.word	0x0001fb50


	//   ....[94]....
        /*0eb8*/ 	.word	0x0001fb80


	//   ....[95]....
        /*0ebc*/ 	.word	0x0001fbb0


	//   ....[96]....
        /*0ec0*/ 	.word	0x0001fbe0


	//   ....[97]....
        /*0ec4*/ 	.word	0x0001fc10


	//   ....[98]....
        /*0ec8*/ 	.word	0x0001fc40


	//   ....[99]....
        /*0ecc*/ 	.word	0x0001fc70


	//   ....[100]....
        /*0ed0*/ 	.word	0x0001fca0


	//   ....[101]....
        /*0ed4*/ 	.word	0x0001fcd0


	//   ....[102]....
        /*0ed8*/ 	.word	0x0001fd00


	//   ....[103]....
        /*0edc*/ 	.word	0x0001fd30


	//   ....[104]....
        /*0ee0*/ 	.word	0x0001fd60


	//   ....[105]....
        /*0ee4*/ 	.word	0x0001fd90


	//   ....[106]....
        /*0ee8*/ 	.word	0x0001fdc0


	//   ....[107]....
        /*0eec*/ 	.word	0x0001fdf0


	//   ....[108]....
        /*0ef0*/ 	.word	0x0001fe20


	//   ....[109]....
        /*0ef4*/ 	.word	0x0001fe50


	//   ....[110]....
        /*0ef8*/ 	.word	0x0001fe80


	//   ....[111]....
        /*0efc*/ 	.word	0x0001feb0


	//   ....[112]....
        /*0f00*/ 	.word	0x0001fee0


	//   ....[113]....
        /*0f04*/ 	.word	0x0001ff10


	//   ....[114]....
        /*0f08*/ 	.word	0x0001ff40


	//   ....[115]....
        /*0f0c*/ 	.word	0x0001ff70


	//   ....[116]....
        /*0f10*/ 	.word	0x0001ffa0


	//   ....[117]....
        /*0f14*/ 	.word	0x0001ffd0


	//   ....[118]....
        /*0f18*/ 	.word	0x00020000


	//   ....[119]....
        /*0f1c*/ 	.word	0x00020030


	//   ....[120]....
        /*0f20*/ 	.word	0x00020060


	//   ....[121]....
        /*0f24*/ 	.word	0x00020090


	//   ....[122]....
        /*0f28*/ 	.word	0x000200c0


	//   ....[123]....
        /*0f2c*/ 	.word	0x000200f0


	//   ....[124]....
        /*0f30*/ 	.word	0x00020120


	//   ....[125]....
        /*0f34*/ 	.word	0x00020150


	//   ....[126]....
        /*0f38*/ 	.word	0x00020180


	//   ....[127]....
        /*0f3c*/ 	.word	0x000201b0


	//   ....[128]....
        /*0f40*/ 	.word	0x000201e0


	//   ....[129]....
        /*0f44*/ 	.word	0x00020210


	//   ....[130]....
        /*0f48*/ 	.word	0x00020240


	//   ....[131]....
        /*0f4c*/ 	.word	0x00020270


	//   ....[132]....
        /*0f50*/ 	.word	0x000202a0


	//   ....[133]....
        /*0f54*/ 	.word	0x000202d0


	//   ....[134]....
        /*0f58*/ 	.word	0x00020300


	//   ....[135]....
        /*0f5c*/ 	.word	0x00020320


	//   ....[136]....
        /*0f60*/ 	.word	0x00020330


	//   ....[137]....
        /*0f64*/ 	.word	0x00020340


	//   ....[138]....
        /*0f68*/ 	.word	0x00020350


	//   ....[139]....
        /*0f6c*/ 	.word	0x00020360


	//   ....[140]....
        /*0f70*/ 	.word	0x00020370


	//   ....[141]....
        /*0f74*/ 	.word	0x00020380


	//   ....[142]....
        /*0f78*/ 	.word	0x000203b0


	//   ....[143]....
        /*0f7c*/ 	.word	0x000203e0


	//   ....[144]....
        /*0f80*/ 	.word	0x00020400


	//   ....[145]....
        /*0f84*/ 	.word	0x00020430


	//   ....[146]....
        /*0f88*/ 	.word	0x00020460


	//   ....[147]....
        /*0f8c*/ 	.word	0x00020490


	//   ....[148]....
        /*0f90*/ 	.word	0x000204c0


	//   ....[149]....
        /*0f94*/ 	.word	0x000204f0


	//   ....[150]....
        /*0f98*/ 	.word	0x00020520


	//   ....[151]....
        /*0f9c*/ 	.word	0x00020530


	//   ....[152]....
        /*0fa0*/ 	.word	0x00020540


	//   ....[153]....
        /*0fa4*/ 	.word	0x00020550


	//   ....[154]....
        /*0fa8*/ 	.word	0x00020560


	//   ....[155]....
        /*0fac*/ 	.word	0x00020570


	//   ....[156]....
        /*0fb0*/ 	.word	0x00020cc0


	//   ....[157]....
        /*0fb4*/ 	.word	0x00020d00


	//   ....[158]....
        /*0fb8*/ 	.word	0x00020d30


	//   ....[159]....
        /*0fbc*/ 	.word	0x00020d60


	//   ....[160]....
        /*0fc0*/ 	.word	0x00021700


	//   ....[161]....
        /*0fc4*/ 	.word	0x00021730


	//   ....[162]....
        /*0fc8*/ 	.word	0x000218a0


	//   ....[163]....
        /*0fcc*/ 	.word	0x000218c0


	//   ....[164]....
        /*0fd0*/ 	.word	0x00021a00


	//   ....[165]....
        /*0fd4*/ 	.word	0x00021a20


	//   ....[166]....
        /*0fd8*/ 	.word	0x00021b70


	//   ....[167]....
        /*0fdc*/ 	.word	0x00021b90


	//   ....[168]....
        /*0fe0*/ 	.word	0x000224f0


	//   ....[169]....
        /*0fe4*/ 	.word	0x00022500


	//   ....[170]....
        /*0fe8*/ 	.word	0x00022690


	//   ....[171]....
        /*0fec*/ 	.word	0x000226a0


	//   ....[172]....
        /*0ff0*/ 	.word	0x00022830


	//   ....[173]....
        /*0ff4*/ 	.word	0x00022840


	//   ....[174]....
        /*0ff8*/ 	.word	0x000229d0


	//   ....[175]....
        /*0ffc*/ 	.word	0x000229e0


	//   ....[176]....
        /*1000*/ 	.word	0x00022bc0


	//   ....[177]....
        /*1004*/ 	.word	0x00022d90


	//   ....[178]....
        /*1008*/ 	.word	0x00022dc0


	//   ....[179]....
        /*100c*/ 	.word	0x00022df0


	//   ....[180]....
        /*1010*/ 	.word	0x00022e20


	//   ....[181]....
        /*1014*/ 	.word	0x00022e50


	//   ....[182]....
        /*1018*/ 	.word	0x00022e80


	//   ....[183]....
        /*101c*/ 	.word	0x00022ff0


	//   ....[184]....
        /*1020*/ 	.word	0x00023020


	//   ....[185]....
        /*1024*/ 	.word	0x00023050


	//   ....[186]....
        /*1028*/ 	.word	0x00023080


	//   ....[187]....
        /*102c*/ 	.word	0x000230b0


	//   ....[188]....
        /*1030*/ 	.word	0x000230e0


	//   ....[189]....
        /*1034*/ 	.word	0x00023170


	//   ....[190]....
        /*1038*/ 	.word	0x000231d0


	//   ....[191]....
        /*103c*/ 	.word	0x00023260


	//   ....[192]....
        /*1040*/ 	.word	0x00024200


	//   ....[193]....
        /*1044*/ 	.word	0x00025fb0


	//   ....[194]....
        /*1048*/ 	.word	0x00025fd0


	//   ....[195]....
        /*104c*/ 	.word	0x000260d0


	//   ....[196]....
        /*1050*/ 	.word	0x000260e0


	//   ....[197]....
        /*1054*/ 	.word	0x00026150


	//   ....[198]....
        /*1058*/ 	.word	0x00026160


	//   ....[199]....
        /*105c*/ 	.word	0x000261d0


	//   ....[200]....
        /*1060*/ 	.word	0x000261e0


	//   ....[201]....
        /*1064*/ 	.word	0x00026250


	//   ....[202]....
        /*1068*/ 	.word	0x00026260


	//   ....[203]....
        /*106c*/ 	.word	0x00026310


	//   ....[204]....
        /*1070*/ 	.word	0x00026320


	//   ....[205]....
        /*1074*/ 	.word	0x00026390


	//   ....[206]....
        /*1078*/ 	.word	0x000263a0


	//   ....[207]....
        /*107c*/ 	.word	0x000263b0


	//   ....[208]....
        /*1080*/ 	.word	0x000263c0


	//   ....[209]....
        /*1084*/ 	.word	0x000267f0


	//   ....[210]....
        /*1088*/ 	.word	0x00026820


	//   ....[211]....
        /*108c*/ 	.word	0x00026950


	//   ....[212]....
        /*1090*/ 	.word	0x00026960


	//   ....[213]....
        /*1094*/ 	.word	0x000269f0


	//   ....[214]....
        /*1098*/ 	.word	0x00026a00


	//   ....[215]....
        /*109c*/ 	.word	0x00026a90


	//   ....[216]....
        /*10a0*/ 	.word	0x00026aa0


	//   ....[217]....
        /*10a4*/ 	.word	0x00026b20


	//   ....[218]....
        /*10a8*/ 	.word	0x00026b30


	//   ....[219]....
        /*10ac*/ 	.word	0x00026bb0


	//   ....[220]....
        /*10b0*/ 	.word	0x00026bc0


	//   ....[221]....
        /*10b4*/ 	.word	0x00026c40


	//   ....[222]....
        /*10b8*/ 	.word	0x00026c50


	//   ....[223]....
        /*10bc*/ 	.word	0x00026c60


	//   ....[224]....
        /*10c0*/ 	.word	0x00026c70


	//   ....[225]....
        /*10c4*/ 	.word	0x000273f0


	//   ....[226]....
        /*10c8*/ 	.word	0x00027420


	//   ....[227]....
        /*10cc*/ 	.word	0x000274d0


	//   ....[228]....
        /*10d0*/ 	.word	0x000274f0


	//   ....[229]....
        /*10d4*/ 	.word	0x00027580


	//   ....[230]....
        /*10d8*/ 	.word	0x000275a0


	//   ....[231]....
        /*10dc*/ 	.word	0x00027630


	//   ....[232]....
        /*10e0*/ 	.word	0x00027650


	//   ....[233]....
        /*10e4*/ 	.word	0x000276e0


	//   ....[234]....
        /*10e8*/ 	.word	0x00027700


	//   ....[235]....
        /*10ec*/ 	.word	0x00027790


	//   ....[236]....
        /*10f0*/ 	.word	0x000277b0


	//   ....[237]....
        /*10f4*/ 	.word	0x00027840


	//   ....[238]....
        /*10f8*/ 	.word	0x00027860


	//   ....[239]....
        /*10fc*/ 	.word	0x00027870


	//   ....[240]....
        /*1100*/ 	.word	0x00027880


	//   ....[241]....
        /*1104*/ 	.word	0x00028000


	//   ....[242]....
        /*1108*/ 	.word	0x00028020


	//   ....[243]....
        /*110c*/ 	.word	0x00028080


	//   ....[244]....
        /*1110*/ 	.word	0x00028090


	//   ....[245]....
        /*1114*/ 	.word	0x000280e0


	//   ....[246]....
        /*1118*/ 	.word	0x000280f0


	//   ....[247]....
        /*111c*/ 	.word	0x00028140


	//   ....[248]....
        /*1120*/ 	.word	0x00028150


	//   ....[249]....
        /*1124*/ 	.word	0x000281a0


	//   ....[250]....
        /*1128*/ 	.word	0x000281b0


	//   ....[251]....
        /*112c*/ 	.word	0x00028200


	//   ....[252]....
        /*1130*/ 	.word	0x00028210


	//   ....[253]....
        /*1134*/ 	.word	0x00028260


	//   ....[254]....
        /*1138*/ 	.word	0x00028270


	//   ....[255]....
        /*113c*/ 	.word	0x00028280


	//   ....[0]....
        /*1140*/ 	.word	0x000282d0


	//   ....[1]....
        /*1144*/ 	.word	0x00028610


	//   ....[2]....
        /*1148*/ 	.word	0x00028620


	//   ....[3]....
        /*114c*/ 	.word	0x00028680


	//   ....[4]....
        /*1150*/ 	.word	0x00028690


	//   ....[5]....
        /*1154*/ 	.word	0x000286e0


	//   ....[6]....
        /*1158*/ 	.word	0x000286f0


	//   ....[7]....
        /*115c*/ 	.word	0x00028740


	//   ....[8]....
        /*1160*/ 	.word	0x00028750


	//   ....[9]....
        /*1164*/ 	.word	0x000287a0


	//   ....[10]....
        /*1168*/ 	.word	0x000287b0


	//   ....[11]....
        /*116c*/ 	.word	0x00028800


	//   ....[12]....
        /*1170*/ 	.word	0x00028810


	//   ....[13]....
        /*1174*/ 	.word	0x00028860


	//   ....[14]....
        /*1178*/ 	.word	0x00028870


	//   ....[15]....
        /*117c*/ 	.word	0x00028880


	//   ....[16]....
        /*1180*/ 	.word	0x000288d0


	//   ....[17]....
        /*1184*/ 	.word	0x0002a3d0


	//   ....[18]....
        /*1188*/ 	.word	0x0002a400


	//   ....[19]....
        /*118c*/ 	.word	0x0002a440


	//   ....[20]....
        /*1190*/ 	.word	0x0002a470


	//   ....[21]....
        /*1194*/ 	.word	0x0002a4a0


	//   ....[22]....
        /*1198*/ 	.word	0x0002a4d0


	//   ....[23]....
        /*119c*/ 	.word	0x0002a500


	//   ....[24]....
        /*11a0*/ 	.word	0x0002a530


	//   ....[25]....
        /*11a4*/ 	.word	0x0002a6b0


	//   ....[26]....
        /*11a8*/ 	.word	0x0002a6e0


	//   ....[27]....
        /*11ac*/ 	.word	0x0002a710


	//   ....[28]....
        /*11b0*/ 	.word	0x0002a740


	//   ....[29]....
        /*11b4*/ 	.word	0x0002a770


	//   ....[30]....
        /*11b8*/ 	.word	0x0002a7a0


	//   ....[31]....
        /*11bc*/ 	.word	0x0002a860


	//   ....[32]....
        /*11c0*/ 	.word	0x0002a880


	//   ....[33]....
        /*11c4*/ 	.word	0x0002a8f0


	//   ....[34]....
        /*11c8*/ 	.word	0x0002afb0


	//   ....[35]....
        /*11cc*/ 	.word	0x0002b370


	//   ....[36]....
        /*11d0*/ 	.word	0x0002b400


	//   ....[37]....
        /*11d4*/ 	.word	0x0002b4a0


	//   ....[38]....
        /*11d8*/ 	.word	0x0002b530


	//   ....[39]....
        /*11dc*/ 	.word	0x0002b5d0


	//   ....[40]....
        /*11e0*/ 	.word	0x0002b660


	//   ....[41]....
        /*11e4*/ 	.word	0x0002b700


	//   ....[42]....
        /*11e8*/ 	.word	0x0002b790


	//   ....[43]....
        /*11ec*/ 	.word	0x0002b880


	//   ....[44]....
        /*11f0*/ 	.word	0x0002b910


	//   ....[45]....
        /*11f4*/ 	.word	0x0002b9b0


	//   ....[46]....
        /*11f8*/ 	.word	0x0002ba40


	//   ....[47]....
        /*11fc*/ 	.word	0x0002bae0


	//   ....[48]....
        /*1200*/ 	.word	0x0002bb70


	//   ....[49]....
        /*1204*/ 	.word	0x0002bc10


	//   ....[50]....
        /*1208*/ 	.word	0x0002bca0


	//   ....[51]....
        /*120c*/ 	.word	0x0002bd90


	//   ....[52]....
        /*1210*/ 	.word	0x0002be20


	//   ....[53]....
        /*1214*/ 	.word	0x0002beb0


	//   ....[54]....
        /*1218*/ 	.word	0x0002bf40


	//   ....[55]....
        /*121c*/ 	.word	0x0002bfd0


	//   ....[56]....
        /*1220*/ 	.word	0x0002c060


	//   ....[57]....
        /*1224*/ 	.word	0x0002c0f0


	//   ....[58]....
        /*1228*/ 	.word	0x0002c180


	//   ....[59]....
        /*122c*/ 	.word	0x0002c250


	//   ....[60]....
        /*1230*/ 	.word	0x0002c2f0


	//   ....[61]....
        /*1234*/ 	.word	0x0002c380


	//   ....[62]....
        /*1238*/ 	.word	0x0002c3d0


	//   ....[63]....
        /*123c*/ 	.word	0x0002c420


	//   ....[64]....
        /*1240*/ 	.word	0x0002c4b0


	//   ....[65]....
        /*1244*/ 	.word	0x0002c540


	//   ....[66]....
        /*1248*/ 	.word	0x0002c590


	//   ....[67]....
        /*124c*/ 	.word	0x0002c5e0


	//   ....[68]....
        /*1250*/ 	.word	0x0002c670


	//   ....[69]....
        /*1254*/ 	.word	0x0002c700


	//   ....[70]....
        /*1258*/ 	.word	0x0002c750


	//   ....[71]....
        /*125c*/ 	.word	0x0002c7a0


	//   ....[72]....
        /*1260*/ 	.word	0x0002c830


	//   ....[73]....
        /*1264*/ 	.word	0x0002c8c0


	//   ....[74]....
        /*1268*/ 	.word	0x0002c910


	//   ....[75]....
        /*126c*/ 	.word	0x0002c960


	//   ....[76]....
        /*1270*/ 	.word	0x0002ca50


	//   ....[77]....
        /*1274*/ 	.word	0x0002cb00


	//   ....[78]....
        /*1278*/ 	.word	0x0002cb60


	//   ....[79]....
        /*127c*/ 	.word	0x0002cbe0


	//   ....[80]....
        /*1280*/ 	.word	0x0002ccd0


	//   ....[81]....
        /*1284*/ 	.word	0x0002cd20


	//   ....[82]....
        /*1288*/ 	.word	0x0002cd70


	//   ....[83]....
        /*128c*/ 	.word	0x0002cdc0


	//   ....[84]....
        /*1290*/ 	.word	0x0002cee0


	//   ....[85]....
        /*1294*/ 	.word	0x0002cf80


	//   ....[86]....
        /*1298*/ 	.word	0x0002cfe0


	//   ....[87]....
        /*129c*/ 	.word	0x0002d060


	//   ....[88]....
        /*12a0*/ 	.word	0x0002d160


	//   ....[89]....
        /*12a4*/ 	.word	0x0002d1b0


	//   ....[90]....
        /*12a8*/ 	.word	0x0002d200


	//   ....[91]....
        /*12ac*/ 	.word	0x0002d250


	//   ....[92]....
        /*12b0*/ 	.word	0x0002d610


	//   ....[93]....
        /*12b4*/ 	.word	0x0002d730


	//   ....[94]....
        /*12b8*/ 	.word	0x0002d860


	//   ....[95]....
        /*12bc*/ 	.word	0x0002d990


	//   ....[96]....
        /*12c0*/ 	.word	0x0002dab0


	//   ....[97]....
        /*12c4*/ 	.word	0x0002db80


	//   ....[98]....
        /*12c8*/ 	.word	0x0002dbe0


	//   ....[99]....
        /*12cc*/ 	.word	0x0002dc60


	//   ....[100]....
        /*12d0*/ 	.word	0x0002dcc0


	//   ....[101]....
        /*12d4*/ 	.word	0x0002dd40


	//   ....[102]....
        /*12d8*/ 	.word	0x0002dda0


	//   ....[103]....
        /*12dc*/ 	.word	0x0002de20


	//   ....[104]....
        /*12e0*/ 	.word	0x0002de80


	//   ....[105]....
        /*12e4*/ 	.word	0x0002df00


	//   ....[106]....
        /*12e8*/ 	.word	0x0002df60


	//   ....[107]....
        /*12ec*/ 	.word	0x0002dfc0


	//   ....[108]....
        /*12f0*/ 	.word	0x0002e020


	//   ....[109]....
        /*12f4*/ 	.word	0x0002e080


	//   ....[110]....
        /*12f8*/ 	.word	0x0002e0e0


	//   ....[111]....
        /*12fc*/ 	.word	0x0002e160


	//   ....[112]....
        /*1300*/ 	.word	0x0002e1c0


	//   ....[113]....
        /*1304*/ 	.word	0x0002e240


	//   ....[114]....
        /*1308*/ 	.word	0x0002e2a0


	//   ....[115]....
        /*130c*/ 	.word	0x0002e320


	//   ....[116]....
        /*1310*/ 	.word	0x0002e380


	//   ....[117]....
        /*1314*/ 	.word	0x0002e400


	//   ....[118]....
        /*1318*/ 	.word	0x0002e460


	//   ....[119]....
        /*131c*/ 	.word	0x0002e4e0


	//   ....[120]....
        /*1320*/ 	.word	0x0002e540


	//   ....[121]....
        /*1324*/ 	.word	0x0002e5c0


	//   ....[122]....
        /*1328*/ 	.word	0x0002e620


	//   ....[123]....
        /*132c*/ 	.word	0x0002e6a0


	//   ....[124]....
        /*1330*/ 	.word	0x0002e700


	//   ....[125]....
        /*1334*/ 	.word	0x0002e780


	//   ....[126]....
        /*1338*/ 	.word	0x0002e7e0


	//   ....[127]....
        /*133c*/ 	.word	0x0002e860


	//   ....[128]....
        /*1340*/ 	.word	0x0002e8c0


	//   ....[129]....
        /*1344*/ 	.word	0x0002e920


	//   ....[130]....
        /*1348*/ 	.word	0x0002e980


	//   ....[131]....
        /*134c*/ 	.word	0x0002ea00


	//   ....[132]....
        /*1350*/ 	.word	0x0002ea60


	//   ....[133]....
        /*1354*/ 	.word	0x0002eae0


	//   ....[134]....
        /*1358*/ 	.word	0x0002eb40


	//   ....[135]....
        /*135c*/ 	.word	0x0002ebb0


	//   ....[136]....
        /*1360*/ 	.word	0x0002ec10


	//   ....[137]....
        /*1364*/ 	.word	0x0002ec80


	//   ....[138]....
        /*1368*/ 	.word	0x0002ece0


	//   ....[139]....
        /*136c*/ 	.word	0x0002ed40


	//   ....[140]....
        /*1370*/ 	.word	0x0002eda0


	//   ....[141]....
        /*1374*/ 	.word	0x0002ee20


	//   ....[142]....
        /*1378*/ 	.word	0x0002ee80


	//   ....[143]....
        /*137c*/ 	.word	0x0002ef00


	//   ....[144]....
        /*1380*/ 	.word	0x0002ef60


	//   ....[145]....
        /*1384*/ 	.word	0x0002efe0


	//   ....[146]....
        /*1388*/ 	.word	0x0002f040


	//   ....[147]....
        /*138c*/ 	.word	0x0002f0c0


	//   ....[148]....
        /*1390*/ 	.word	0x0002f120


	//   ....[149]....
        /*1394*/ 	.word	0x0002f190


	//   ....[150]....
        /*1398*/ 	.word	0x0002f1f0


	//   ....[151]....
        /*139c*/ 	.word	0x0002f260


	//   ....[152]....
        /*13a0*/ 	.word	0x0002f2c0


	//   ....[153]....
        /*13a4*/ 	.word	0x0002f320


	//   ....[154]....
        /*13a8*/ 	.word	0x0002f390


	//   ....[155]....
        /*13ac*/ 	.word	0x0002f400


	//   ....[156]....
        /*13b0*/ 	.word	0x0002f580


	//   ....[157]....
        /*13b4*/ 	.word	0x0002f5d0


	//   ....[158]....
        /*13b8*/ 	.word	0x0002f660


	//   ....[159]....
        /*13bc*/ 	.word	0x0002f6f0


	//   ....[160]....
        /*13c0*/ 	.word	0x0002f780


	//   ....[161]....
        /*13c4*/ 	.word	0x0002f810


	//   ....[162]....
        /*13c8*/ 	.word	0x0002f8a0


	//   ....[163]....
        /*13cc*/ 	.word	0x0002f930


	//   ....[164]....
        /*13d0*/ 	.word	0x0002f9f0


	//   ....[165]....
        /*13d4*/ 	.word	0x0002fcd0


	//   ....[166]....
        /*13d8*/ 	.word	0x0002fdc0


	//   ....[167]....
        /*13dc*/ 	.word	0x0002fe70


	//   ....[168]....
        /*13e0*/ 	.word	0x0002fef0


	//   ....[169]....
        /*13e4*/ 	.word	0x00030020


	//   ....[170]....
        /*13e8*/ 	.word	0x00030080


	//   ....[171]....
        /*13ec*/ 	.word	0x00030160


	//   ....[172]....
        /*13f0*/ 	.word	0x000301c0


	//   ....[173]....
        /*13f4*/ 	.word	0x000302a0


	//   ....[174]....
        /*13f8*/ 	.word	0x00030300


	//   ....[175]....
        /*13fc*/ 	.word	0x000303e0


	//   ....[176]....
        /*1400*/ 	.word	0x00030440


	//   ....[177]....
        /*1404*/ 	.word	0x00030560


	//   ....[178]....
        /*1408*/ 	.word	0x000305c0


	//   ....[179]....
        /*140c*/ 	.word	0x000306a0


	//   ....[180]....
        /*1410*/ 	.word	0x00030700


	//   ....[181]....
        /*1414*/ 	.word	0x000307d0


	//   ....[182]....
        /*1418*/ 	.word	0x00030970


	//   ....[183]....
        /*141c*/ 	.word	0x00030a00


	//   ....[184]....
        /*1420*/ 	.word	0x00030b20


	//   ....[185]....
        /*1424*/ 	.word	0x00030b70


	//   ....[186]....
        /*1428*/ 	.word	0x00030c90


	//   ....[187]....
        /*142c*/ 	.word	0x00030ce0


	//   ....[188]....
        /*1430*/ 	.word	0x00030e00


	//   ....[189]....
        /*1434*/ 	.word	0x00030e50


	//   ....[190]....
        /*1438*/ 	.word	0x00030f50


	//   ....[191]....
        /*143c*/ 	.word	0x00030ff0


	//   ....[192]....
        /*1440*/ 	.word	0x00031050


	//   ....[193]....
        /*1444*/ 	.word	0x00031140


	//   ....[194]....
        /*1448*/ 	.word	0x000311a0


	//   ....[195]....
        /*144c*/ 	.word	0x00031290


	//   ....[196]....
        /*1450*/ 	.word	0x000312f0


	//   ....[197]....
        /*1454*/ 	.word	0x00031390


	//   ....[198]....
        /*1458*/ 	.word	0x00031490


	//   ....[199]....
        /*145c*/ 	.word	0x00031500


	//   ....[200]....
        /*1460*/ 	.word	0x00031560


	//   ....[201]....
        /*1464*/ 	.word	0x00031670


	//   ....[202]....
        /*1468*/ 	.word	0x000316d0


	//   ....[203]....
        /*146c*/ 	.word	0x000317e0


	//   ....[204]....
        /*1470*/ 	.word	0x00031840


	//   ....[205]....
        /*1474*/ 	.word	0x00031950


	//   ....[206]....
        /*1478*/ 	.word	0x000319b0


	//   ....[207]....
        /*147c*/ 	.word	0x00031ac0


	//   ....[208]....
        /*1480*/ 	.word	0x00031b20


	//   ....[209]....
        /*1484*/ 	.word	0x00031c30


	//   ....[210]....
        /*1488*/ 	.word	0x00031c90


	//   ....[211]....
        /*148c*/ 	.word	0x00031d90


	//   ....[212]....
        /*1490*/ 	.word	0x00031df0


	//   ....[213]....
        /*1494*/ 	.word	0x00031ed0


	//   ....[214]....
        /*1498*/ 	.word	0x00032050


	//   ....[215]....
        /*149c*/ 	.word	0x000320f0


	//   ....[216]....
        /*14a0*/ 	.word	0x00032150


	//   ....[217]....
        /*14a4*/ 	.word	0x00032210


	//   ....[218]....
        /*14a8*/ 	.word	0x00032270


	//   ....[219]....
        /*14ac*/ 	.word	0x00032330


	//   ....[220]....
        /*14b0*/ 	.word	0x00032390


	//   ....[221]....
        /*14b4*/ 	.word	0x00032450


	//   ....[222]....
        /*14b8*/ 	.word	0x000324b0


	//   ....[223]....
        /*14bc*/ 	.word	0x00032570


	//   ....[224]....
        /*14c0*/ 	.word	0x000325d0


	//   ....[225]....
        /*14c4*/ 	.word	0x00032690


	//   ....[226]....
        /*14c8*/ 	.word	0x000326f0


	//   ....[227]....
        /*14cc*/ 	.word	0x000327b0


	//   ....[228]....
        /*14d0*/ 	.word	0x00032810


	//   ....[229]....
        /*14d4*/ 	.word	0x000328d0


	//   ....[230]....
        /*14d8*/ 	.word	0x000329c0


	//   ....[231]....
        /*14dc*/ 	.word	0x00032a50


	//   ....[232]....
        /*14e0*/ 	.word	0x00032ab0


	//   ....[233]....
        /*14e4*/ 	.word	0x00032b70


	//   ....[234]....
        /*14e8*/ 	.word	0x00032bd0


	//   ....[235]....
        /*14ec*/ 	.word	0x00032c90


	//   ....[236]....
        /*14f0*/ 	.word	0x00032cf0


	//   ....[237]....
        /*14f4*/ 	.word	0x00032db0


	//   ....[238]....
        /*14f8*/ 	.word	0x00032e10


	//   ....[239]....
        /*14fc*/ 	.word	0x00032ed0


	//   ....[240]....
        /*1500*/ 	.word	0x00032f30


	//   ....[241]....
        /*1504*/ 	.word	0x00032ff0


	//   ....[242]....
        /*1508*/ 	.word	0x00033050


	//   ....[243]....
        /*150c*/ 	.word	0x00033110


	//   ....[244]....
        /*1510*/ 	.word	0x00033170


	//   ....[245]....
        /*1514*/ 	.word	0x00033230


	//   ....[246]....
        /*1518*/ 	.word	0x00033410


	//   ....[247]....
        /*151c*/ 	.word	0x000334b0


	//   ....[248]....
        /*1520*/ 	.word	0x000335d0


	//   ....[249]....
        /*1524*/ 	.word	0x00033640


	//   ....[250]....
        /*1528*/ 	.word	0x000336b0


	//   ....[251]....
        /*152c*/ 	.word	0x00033720


	//   ....[252]....
        /*1530*/ 	.word	0x00033790


	//   ....[253]....
        /*1534*/ 	.word	0x00033810


	//   ....[254]....
        /*1538*/ 	.word	0x000338a0


	//   ....[255]....
        /*153c*/ 	.word	0x00033930


	//   ....[0]....
        /*1540*/ 	.word	0x000339a0


	//   ....[1]....
        /*1544*/ 	.word	0x00033a10


	//   ....[2]....
        /*1548*/ 	.word	0x00033a80


	//   ....[3]....
        /*154c*/ 	.word	0x00033b00


	//   ....[4]....
        /*1550*/ 	.word	0x00033b70


	//   ....[5]....
        /*1554*/ 	.word	0x00033c10


	//   ....[6]....
        /*1558*/ 	.word	0x00033ca0


	//   ....[7]....
        /*155c*/ 	.word	0x00033dd0


	//----- nvinfo : EIATTR_REG_RECONFIG
	.align		4
.L_574:
        /*1560*/ 	.byte	0x01, 0x54
	.zero		2


	//----- nvinfo : EIATTR_SYSCALL_OFFSETS
	.align		4
        /*1564*/ 	.byte	0x04, 0x46
        /*1566*/ 	.short	(.L_576 - .L_575)


	//   ....[0]....
.L_575:
        /*1568*/ 	.word	0x00001ab0


	//   ....[1]....
        /*156c*/ 	.word	0x00001c00


	//   ....[2]....
        /*1570*/ 	.word	0x0000cda0


	//   ....[3]....
        /*1574*/ 	.word	0x0000d0a0


	//   ....[4]....
        /*1578*/ 	.word	0x00025520


	//   ....[5]....
        /*157c*/ 	.word	0x000256b0


	//   ....[6]....
        /*1580*/ 	.word	0x00025800


	//   ....[7]....
        /*1584*/ 	.word	0x00025950


	//   ....[8]....
        /*1588*/ 	.word	0x00027080


	//----- nvinfo : EIATTR_MBARRIER_INSTR_OFFSETS
	.align		4
.L_576:
        /*158c*/ 	.byte	0x04, 0x39
        /*158e*/ 	.short	(.L_578 - .L_577)


	//   ....[0]....
.L_577:
        /*1590*/ 	.word	0x00000270
        /*1594*/ 	.word	0x000000ff
        /*1598*/ 	.word	0x00038800
        /*159c*/ 	.short	0x0100
        /*159e*/ 	.byte	0x08
	.zero		1


	//   ....[1]....
        /*15a0*/ 	.word	0x00000280
        /*15a4*/ 	.word	0x000000ff
        /*15a8*/ 	.word	0x00038820
        /*15ac*/ 	.short	0x0100
        /*15ae*/ 	.byte	0x08
	.zero		1


	//   ....[2]....
        /*15b0*/ 	.word	0x00000370
        /*15b4*/ 	.word	0x000000ff
        /*15b8*/ 	.word	0x00038830
        /*15bc*/ 	.short	0x0100
        /*15be*/ 	.byte	0x08
	.zero		1


	//   ....[3]....
        /*15c0*/ 	.word	0x00000380
        /*15c4*/ 	.word	0x000000ff
        /*15c8*/ 	.word	0x00038840
        /*15cc*/ 	.short	0x0100
        /*15ce*/ 	.byte	0x08
	.zero		1


	//   ....[4]....
        /*15d0*/ 	.word	0x00000390
        /*15d4*/ 	.word	0x000000ff
        /*15d8*/ 	.word	0x00038838
        /*15dc*/ 	.short	0x0100
        /*15de*/ 	.byte	0x08
	.zero		1


	//   ....[5]....
        /*15e0*/ 	.word	0x000003a0
        /*15e4*/ 	.word	0x000000ff
        /*15e8*/ 	.word	0x00038848
        /*15ec*/ 	.short	0x0100
        /*15ee*/ 	.byte	0x08
	.zero		1


	//   ....[6]....
        /*15f0*/ 	.word	0x000004d0
        /*15f4*/ 	.word	0x000000ff
        /*15f8*/ 	.word	0x00038850
        /*15fc*/ 	.short	0x0100
        /*15fe*/ 	.byte	0x08
	.zero		1


	//   ....[7]....
        /*1600*/ 	.word	0x000004e0
        /*1604*/ 	.word	0x000000ff
        /*1608*/ 	.word	0x00038860
        /*160c*/ 	.short	0x0100
        /*160e*/ 	.byte	0x08
	.zero		1


	//   ....[8]....
        /*1610*/ 	.word	0x000004f0
        /*1614*/ 	.word	0x000000ff
        /*1618*/ 	.word	0x00038858
        /*161c*/ 	.short	0x0100
        /*161e*/ 	.byte	0x08
	.zero		1


	//   ....[9]....
        /*1620*/ 	.word	0x00000500
        /*1624*/ 	.word	0x000000ff
        /*1628*/ 	.word	0x00038868
        /*162c*/ 	.short	0x0100
        /*162e*/ 	.byte	0x08
	.zero		1


	//   ....[10]....
        /*1630*/ 	.word	0x000005f0
        /*1634*/ 	.word	0x000000ff
        /*1638*/ 	.word	0x00038870
        /*163c*/ 	.short	0x0100
        /*163e*/ 	.byte	0x06
	.zero		1


	//   ....[11]....
        /*1640*/ 	.word	0x00000600
        /*1644*/ 	.word	0x000000ff
        /*1648*/ 	.word	0x00038880
        /*164c*/ 	.short	0x0100
        /*164e*/ 	.byte	0x06
	.zero		1


	//   ....[12]....
        /*1650*/ 	.word	0x00000610
        /*1654*/ 	.word	0x000000ff
        /*1658*/ 	.word	0x00038878
        /*165c*/ 	.short	0x0100
        /*165e*/ 	.byte	0x06
	.zero		1


	//   ....[13]....
        /*1660*/ 	.word	0x00000620
        /*1664*/ 	.word	0x000000ff
        /*1668*/ 	.word	0x00038888
        /*166c*/ 	.short	0x0100
        /*166e*/ 	.byte	0x06
	.zero		1


	//   ....[14]....
        /*1670*/ 	.word	0x00000750
        /*1674*/ 	.word	0x000000ff
        /*1678*/ 	.word	0x00038890
        /*167c*/ 	.short	0x0100
        /*167e*/ 	.byte	0x08
	.zero		1


	//   ....[15]....
        /*1680*/ 	.word	0x00000760
        /*1684*/ 	.word	0x000000ff
        /*1688*/ 	.word	0x000388a0
        /*168c*/ 	.short	0x0100
        /*168e*/ 	.byte	0x08
	.zero		1


	//   ....[16]....
        /*1690*/ 	.word	0x00000770
        /*1694*/ 	.word	0x000000ff
        /*1698*/ 	.word	0x00038898
        /*169c*/ 	.short	0x0100
        /*169e*/ 	.byte	0x08
	.zero		1


	//   ....[17]....
        /*16a0*/ 	.word	0x00000780
        /*16a4*/ 	.word	0x000000ff
        /*16a8*/ 	.word	0x000388a8
        /*16ac*/ 	.short	0x0100
        /*16ae*/ 	.byte	0x08
	.zero		1


	//   ....[18]....
        /*16b0*/ 	.word	0x000008c0
        /*16b4*/ 	.word	0x000000ff
        /*16b8*/ 	.word	0x000388b0
        /*16bc*/ 	.short	0x0100
        /*16be*/ 	.byte	0x08
	.zero		1


	//   ....[19]....
        /*16c0*/ 	.word	0x000008d0
        /*16c4*/ 	.word	0x000000ff
        /*16c8*/ 	.word	0x000388c0
        /*16cc*/ 	.short	0x0100
        /*16ce*/ 	.byte	0x08
	.zero		1


	//   ....[20]....
        /*16d0*/ 	.word	0x000008e0
        /*16d4*/ 	.word	0x000000ff
        /*16d8*/ 	.word	0x000388b8
        /*16dc*/ 	.short	0x0100
        /*16de*/ 	.byte	0x08
	.zero		1


	//   ....[21]....
        /*16e0*/ 	.word	0x000008f0
        /*16e4*/ 	.word	0x000000ff
        /*16e8*/ 	.word	0x000388c8
        /*16ec*/ 	.short	0x0100
        /*16ee*/ 	.byte	0x08
	.zero		1


	//   ....[22]....
        /*16f0*/ 	.word	0x000030c0
        /*16f4*/ 	.word	0x00000050
        /*16f8*/ 	.word	0x00038890
        /*16fc*/ 	.short	0x010a
        /*16fe*/ 	.byte	0x3f
	.zero		1


	//   ....[23]....
        /*1700*/ 	.word	0x00007430
        /*1704*/ 	.word	0x00000050
        /*1708*/ 	.word	0x00038890
        /*170c*/ 	.short	0x010a
        /*170e*/ 	.byte	0x3f
	.zero		1


	//   ....[24]....
        /*1710*/ 	.word	0x0000b550
        /*1714*/ 	.word	0x00000050
        /*1718*/ 	.word	0x00038890
        /*171c*/ 	.short	0x010a
        /*171e*/ 	.byte	0x3f
	.zero		1


	//   ....[25]....
        /*1720*/ 	.word	0x0000bc50
        /*1724*/ 	.word	0x0000000b
        /*1728*/ 	.word	0x00000000
        /*172c*/ 	.short	0x0101
        /*172e*/ 	.byte	0x3f
	.zero		1


	//   ....[26]....
        /*1730*/ 	.word	0x0000bc90
        /*1734*/ 	.word	0x00000050
        /*1738*/ 	.word	0x000388b0
        /*173c*/ 	.short	0x010a
        /*173e*/ 	.byte	0x3f
	.zero		1


	//   ....[27]....
        /*1740*/ 	.word	0x0000c2b0
        /*1744*/ 	.word	0x00000050
        /*1748*/ 	.word	0x00000000
        /*174c*/ 	.short	0x0101
        /*174e*/ 	.byte	0x3f
	.zero		1


	//   ....[28]....
        /*1750*/ 	.word	0x0000ce30
        /*1754*/ 	.word	0x00000016
        /*1758*/ 	.word	0x00038800
        /*175c*/ 	.short	0x010a
        /*175e*/ 	.byte	0x3f
	.zero		1


	//   ....[29]....
        /*1760*/ 	.word	0x0000ce80
        /*1764*/ 	.word	0x00000016
        /*1768*/ 	.word	0x00038800
        /*176c*/ 	.short	0x010a
        /*176e*/ 	.byte	0x3f
	.zero		1


	//   ....[30]....
        /*1770*/ 	.word	0x0000dc40
        /*1774*/ 	.word	0x00000016
        /*1778*/ 	.word	0x00038800
        /*177c*/ 	.short	0x010a
        /*177e*/ 	.byte	0x3f
	.zero		1


	//   ....[31]....
        /*1780*/ 	.word	0x000123f0
        /*1784*/ 	.word	0x00000016
        /*1788*/ 	.word	0x00038800
        /*178c*/ 	.short	0x010a
        /*178e*/ 	.byte	0x3f
	.zero		1


	//   ....[32]....
        /*1790*/ 	.word	0x000167d0
        /*1794*/ 	.word	0x00000006
        /*1798*/ 	.word	0x00038830
        /*179c*/ 	.short	0x010a
        /*179e*/ 	.byte	0x3f
	.zero		1


	//   ....[33]....
        /*17a0*/ 	.word	0x00016810
        /*17a4*/ 	.word	0x00000006
        /*17a8*/ 	.word	0x00038830
        /*17ac*/ 	.short	0x010a
        /*17ae*/ 	.byte	0x3f
	.zero		1


	//   ....[34]....
        /*17b0*/ 	.word	0x000186e0
        /*17b4*/ 	.word	0x0000001e
        /*17b8*/ 	.word	0x00000000
        /*17bc*/ 	.short	0x0101
        /*17be*/ 	.byte	0x3f
	.zero		1


	//   ....[35]....
        /*17c0*/ 	.word	0x00018a90
        /*17c4*/ 	.word	0x00000006
        /*17c8*/ 	.word	0x00038850
        /*17cc*/ 	.short	0x010a
        /*17ce*/ 	.byte	0x3f
	.zero		1


	//   ....[36]....
        /*17d0*/ 	.word	0x00018ae0
        /*17d4*/ 	.word	0x00000006
        /*17d8*/ 	.word	0x00038850
        /*17dc*/ 	.short	0x010a
        /*17de*/ 	.byte	0x3f
	.zero		1


	//   ....[37]....
        /*17e0*/ 	.word	0x00018e40
        /*17e4*/ 	.word	0x00000006
        /*17e8*/ 	.word	0x00000000
        /*17ec*/ 	.short	0x0101
        /*17ee*/ 	.byte	0x3f
	.zero		1


	//   ....[38]....
        /*17f0*/ 	.word	0x00018f80
        /*17f4*/ 	.word	0x00000007
        /*17f8*/ 	.word	0x00038830
        /*17fc*/ 	.short	0x010a
        /*17fe*/ 	.byte	0x3f
	.zero		1


	//   ....[39]....
        /*1800*/ 	.word	0x00019000
        /*1804*/ 	.word	0x00000007
        /*1808*/ 	.word	0x00038830
        /*180c*/ 	.short	0x010a
        /*180e*/ 	.byte	0x3f
	.zero		1


	//   ....[40]....
        /*1810*/ 	.word	0x0001afa0
        /*1814*/ 	.word	0x00000005
        /*1818*/ 	.word	0x00000000
        /*181c*/ 	.short	0x0101
        /*181e*/ 	.byte	0x3f
	.zero		1


	//   ....[41]....
        /*1820*/ 	.word	0x0001ba10
        /*1824*/ 	.word	0x00000007
        /*1828*/ 	.word	0x00038850
        /*182c*/ 	.short	0x010a
        /*182e*/ 	.byte	0x3f
	.zero		1


	//   ....[42]....
        /*1830*/ 	.word	0x0001ba80
        /*1834*/ 	.word	0x00000007
        /*1838*/ 	.word	0x00038850
        /*183c*/ 	.short	0x010a
        /*183e*/ 	.byte	0x3f
	.zero		1


	//   ....[43]....
        /*1840*/ 	.word	0x0001bd60
        /*1844*/ 	.word	0x00000007
        /*1848*/ 	.word	0x00000000
        /*184c*/ 	.short	0x0101
        /*184e*/ 	.byte	0x3f
	.zero		1


	//   ....[44]....
        /*1850*/ 	.word	0x0001be70
        /*1854*/ 	.word	0x00000007
        /*1858*/ 	.word	0x00038830
        /*185c*/ 	.short	0x010a
        /*185e*/ 	.byte	0x3f
	.zero		1


	//   ....[45]....
        /*1860*/ 	.word	0x0001bef0
        /*1864*/ 	.word	0x00000007
        /*1868*/ 	.word	0x00038830
        /*186c*/ 	.short	0x010a
        /*186e*/ 	.byte	0x3f
	.zero		1


	//   ....[46]....
        /*1870*/ 	.word	0x0001d250
        /*1874*/ 	.word	0x0000000e
        /*1878*/ 	.word	0x00000000
        /*187c*/ 	.short	0x0101
        /*187e*/ 	.byte	0x3f
	.zero		1


	//   ....[47]....
        /*1880*/ 	.word	0x0001df10
        /*1884*/ 	.word	0x00000007
        /*1888*/ 	.word	0x00038850
        /*188c*/ 	.short	0x010a
        /*188e*/ 	.byte	0x3f
	.zero		1


	//   ....[48]....
        /*1890*/ 	.word	0x0001df80
        /*1894*/ 	.word	0x00000007
        /*1898*/ 	.word	0x00038850
        /*189c*/ 	.short	0x010a
        /*189e*/ 	.byte	0x3f
	.zero		1


	//   ....[49]....
        /*18a0*/ 	.word	0x0001e260
        /*18a4*/ 	.word	0x00000007
        /*18a8*/ 	.word	0x00000000
        /*18ac*/ 	.short	0x0101
        /*18ae*/ 	.byte	0x3f
	.zero		1


	//   ....[50]....
        /*18b0*/ 	.word	0x000216e0
        /*18b4*/ 	.word	0x00000000
        /*18b8*/ 	.word	0x00000000
        /*18bc*/ 	.short	0x0101
        /*18be*/ 	.byte	0x3f
	.zero		1


	//   ....[51]....
        /*18c0*/ 	.word	0x000242e0
        /*18c4*/ 	.word	0x00000016
        /*18c8*/ 	.word	0x00038820
        /*18cc*/ 	.short	0x010a
        /*18ce*/ 	.byte	0x3f
	.zero		1


	//   ....[52]....
        /*18d0*/ 	.word	0x00024370
        /*18d4*/ 	.word	0x00000008
        /*18d8*/ 	.word	0x000388a0
        /*18dc*/ 	.short	0x010a
        /*18de*/ 	.byte	0x3f
	.zero		1


	//   ....[53]....
        /*18e0*/ 	.word	0x000246c0
        /*18e4*/ 	.word	0x00000008
        /*18e8*/ 	.word	0x000388c0
        /*18ec*/ 	.short	0x010a
        /*18ee*/ 	.byte	0x3f
	.zero		1


	//   ....[54]....
        /*18f0*/ 	.word	0x00024ae0
        /*18f4*/ 	.word	0x00000008
        /*18f8*/ 	.word	0x000388a0
        /*18fc*/ 	.short	0x010a
        /*18fe*/ 	.byte	0x3f
	.zero		1


	//   ....[55]....
        /*1900*/ 	.word	0x00024e20
        /*1904*/ 	.word	0x00000008
        /*1908*/ 	.word	0x000388c0
        /*190c*/ 	.short	0x010a
        /*190e*/ 	.byte	0x3f
	.zero		1


	//   ....[56]....
        /*1910*/ 	.word	0x00025d80
        /*1914*/ 	.word	0x00000006
        /*1918*/ 	.word	0x00038880
        /*191c*/ 	.short	0x010a
        /*191e*/ 	.byte	0x3f
	.zero		1


	//   ....[57]....
        /*1920*/ 	.word	0x00026530
        /*1924*/ 	.word	0x00000006
        /*1928*/ 	.word	0x00038870
        /*192c*/ 	.short	0x0107
        /*192e*/ 	.byte	0x3f
	.zero		1


	//   ....[58]....
        /*1930*/ 	.word	0x000265f0
        /*1934*/ 	.word	0x00000006
        /*1938*/ 	.word	0x00038870
        /*193c*/ 	.short	0x0101
        /*193e*/ 	.byte	0x3f
	.zero		1


	//   ....[59]....
        /*1940*/ 	.word	0x00026620
        /*1944*/ 	.word	0x00000006
        /*1948*/ 	.word	0x00038840
        /*194c*/ 	.short	0x010a
        /*194e*/ 	.byte	0x3f
	.zero		1


	//   ....[60]....
        /*1950*/ 	.word	0x00026da0
        /*1954*/ 	.word	0x00000006
        /*1958*/ 	.word	0x00038830
        /*195c*/ 	.short	0x0107
        /*195e*/ 	.byte	0x3f
	.zero		1


	//   ....[61]....
        /*1960*/ 	.word	0x00026e90
        /*1964*/ 	.word	0x00000006
        /*1968*/ 	.word	0x00038830
        /*196c*/ 	.short	0x0101
        /*196e*/ 	.byte	0x3f
	.zero		1


	//   ....[62]....
        /*1970*/ 	.word	0x000279c0
        /*1974*/ 	.word	0x00000016
        /*1978*/ 	.word	0x00038800
        /*197c*/ 	.short	0x0107
        /*197e*/ 	.byte	0x3f
	.zero		1


	//   ....[63]....
        /*1980*/ 	.word	0x00027ad0
        /*1984*/ 	.word	0x00000016
        /*1988*/ 	.word	0x00038800
        /*198c*/ 	.short	0x0101
        /*198e*/ 	.byte	0x3f
	.zero		1


	//   ....[64]....
        /*1990*/ 	.word	0x00027af0
        /*1994*/ 	.word	0x00000016
        /*1998*/ 	.word	0x00038820
        /*199c*/ 	.short	0x010a
        /*199e*/ 	.byte	0x3f
	.zero		1


	//   ....[65]....
        /*19a0*/ 	.word	0x00027e30
        /*19a4*/ 	.word	0x00000000
        /*19a8*/ 	.word	0x00038880
        /*19ac*/ 	.short	0x010a
        /*19ae*/ 	.byte	0x3f
	.zero		1


	//   ....[66]....
        /*19b0*/ 	.word	0x00028360
        /*19b4*/ 	.word	0x00000000
        /*19b8*/ 	.word	0x00038870
        /*19bc*/ 	.short	0x0107
        /*19be*/ 	.byte	0x3f
	.zero		1


	//   ....[67]....
        /*19c0*/ 	.word	0x00028420
        /*19c4*/ 	.word	0x00000000
        /*19c8*/ 	.word	0x00038870
        /*19cc*/ 	.short	0x0101
        /*19ce*/ 	.byte	0x3f
	.zero		1


	//   ....[68]....
        /*19d0*/ 	.word	0x00028450
        /*19d4*/ 	.word	0x00000000
        /*19d8*/ 	.word	0x00038840
        /*19dc*/ 	.short	0x010a
        /*19de*/ 	.byte	0x3f
	.zero		1


	//   ....[69]....
        /*19e0*/ 	.word	0x00028960
        /*19e4*/ 	.word	0x00000000
        /*19e8*/ 	.word	0x00038830
        /*19ec*/ 	.short	0x0107
        /*19ee*/ 	.byte	0x3f
	.zero		1


	//   ....[70]....
        /*19f0*/ 	.word	0x00028a20
        /*19f4*/ 	.word	0x00000000
        /*19f8*/ 	.word	0x00038830
        /*19fc*/ 	.short	0x0101
        /*19fe*/ 	.byte	0x3f
	.zero		1


	//   ....[71]....
        /*1a00*/ 	.word	0x00028ab0
        /*1a04*/ 	.word	0x00000002
        /*1a08*/ 	.word	0x00038870
        /*1a0c*/ 	.short	0x010a
        /*1a0e*/ 	.byte	0x3f
	.zero		1


	//   ....[72]....
        /*1a10*/ 	.word	0x00028b40
        /*1a14*/ 	.word	0x00000002
        /*1a18*/ 	.word	0x00038860
        /*1a1c*/ 	.short	0x010a
        /*1a1e*/ 	.byte	0x3f
	.zero		1


	//   ....[73]....
        /*1a20*/ 	.word	0x000294e0
        /*1a24*/ 	.word	0x00000002
        /*1a28*/ 	.word	0x00038850
        /*1a2c*/ 	.short	0x0101
        /*1a2e*/ 	.byte	0x3f
	.zero		1


	//   ....[74]....
        /*1a30*/ 	.word	0x00029570
        /*1a34*/ 	.word	0x00000002
        /*1a38*/ 	.word	0x00000000
        /*1a3c*/ 	.short	0x0101
        /*1a3e*/ 	.byte	0x3f
	.zero		1


	//   ....[75]....
        /*1a40*/ 	.word	0x00029730
        /*1a44*/ 	.word	0x00000000
        /*1a48*/ 	.word	0x00038870
        /*1a4c*/ 	.short	0x010a
        /*1a4e*/ 	.byte	0x3f
	.zero		1


	//   ....[76]....
        /*1a50*/ 	.word	0x000297b0
        /*1a54*/ 	.word	0x00000000
        /*1a58*/ 	.word	0x00038860
        /*1a5c*/ 	.short	0x010a
        /*1a5e*/ 	.byte	0x3f
	.zero		1


	//   ....[77]....
        /*1a60*/ 	.word	0x0002a160
        /*1a64*/ 	.word	0x00000000
        /*1a68*/ 	.word	0x00038850
        /*1a6c*/ 	.short	0x0101
        /*1a6e*/ 	.byte	0x3f
	.zero		1


	//   ....[78]....
        /*1a70*/ 	.word	0x0002a220
        /*1a74*/ 	.word	0x00000000
        /*1a78*/ 	.word	0x00000000
        /*1a7c*/ 	.short	0x0101
        /*1a7e*/ 	.byte	0x3f
	.zero		1


	//   ....[79]....
        /*1a80*/ 	.word	0x0002af30
        /*1a84*/ 	.word	0x00000007
        /*1a88*/ 	.word	0x00038820
        /*1a8c*/ 	.short	0x010a
        /*1a8e*/ 	.byte	0x3f
	.zero		1


	//   ....[80]....
        /*1a90*/ 	.word	0x0002b0c0
        /*1a94*/ 	.word	0x00000005
        /*1a98*/ 	.word	0x00038840
        /*1a9c*/ 	.short	0x010a
        /*1a9e*/ 	.byte	0x3f
	.zero		1


	//   ....[81]....
        /*1aa0*/ 	.word	0x0002b160
        /*1aa4*/ 	.word	0x00000003
        /*1aa8*/ 	.word	0x00038840
        /*1aac*/ 	.short	0x010a
        /*1aae*/ 	.byte	0x3f
	.zero		1


	//   ....[82]....
        /*1ab0*/ 	.word	0x0002b1a0
        /*1ab4*/ 	.word	0x00000005
        /*1ab8*/ 	.word	0x00038860
        /*1abc*/ 	.short	0x010a
        /*1abe*/ 	.byte	0x3f
	.zero		1


	//   ....[83]....
        /*1ac0*/ 	.word	0x0002b1e0
        /*1ac4*/ 	.word	0x00000003
        /*1ac8*/ 	.word	0x00038860
        /*1acc*/ 	.short	0x010a
        /*1ace*/ 	.byte	0x3f
	.zero		1


	//   ....[84]....
        /*1ad0*/ 	.word	0x0002b220
        /*1ad4*/ 	.word	0x00000005
        /*1ad8*/ 	.word	0x00038880
        /*1adc*/ 	.short	0x010a
        /*1ade*/ 	.byte	0x3f
	.zero		1


	//   ....[85]....
        /*1ae0*/ 	.word	0x0002b260
        /*1ae4*/ 	.word	0x00000003
        /*1ae8*/ 	.word	0x00038880
        /*1aec*/ 	.short	0x010a
        /*1aee*/ 	.byte	0x3f
	.zero		1


	//   ....[86]....
        /*1af0*/ 	.word	0x0002b2c0
        /*1af4*/ 	.word	0x00000050
        /*1af8*/ 	.word	0x00038890
        /*1afc*/ 	.short	0x010a
        /*1afe*/ 	.byte	0x3f
	.zero		1


	//   ....[87]....
        /*1b00*/ 	.word	0x0002b7d0
        /*1b04*/ 	.word	0x00000050
        /*1b08*/ 	.word	0x00038890
        /*1b0c*/ 	.short	0x010a
        /*1b0e*/ 	.byte	0x3f
	.zero		1


	//   ....[88]....
        /*1b10*/ 	.word	0x0002bce0
        /*1b14*/ 	.word	0x00000050
        /*1b18*/ 	.word	0x00038890
        /*1b1c*/ 	.short	0x010a
        /*1b1e*/ 	.byte	0x3f
	.zero		1


	//   ....[89]....
        /*1b20*/ 	.word	0x0002c1b0
        /*1b24*/ 	.word	0x00000050
        /*1b28*/ 	.word	0x000388b0
        /*1b2c*/ 	.short	0x010a
        /*1b2e*/ 	.byte	0x3f
	.zero		1


	//   ....[90]....
        /*1b30*/ 	.word	0x0002c990
        /*1b34*/ 	.word	0x00000016
        /*1b38*/ 	.word	0x00038800
        /*1b3c*/ 	.short	0x010a
        /*1b3e*/ 	.byte	0x3f
	.zero		1


	//   ....[91]....
        /*1b40*/ 	.word	0x0002d300
        /*1b44*/ 	.word	0x00000016
        /*1b48*/ 	.word	0x00038800
        /*1b4c*/ 	.short	0x010a
        /*1b4e*/ 	.byte	0x3f
	.zero		1


	//   ....[92]....
        /*1b50*/ 	.word	0x0002d350
        /*1b54*/ 	.word	0x00000006
        /*1b58*/ 	.word	0x00038830
        /*1b5c*/ 	.short	0x010a
        /*1b5e*/ 	.byte	0x3f
	.zero		1


	//   ....[93]....
        /*1b60*/ 	.word	0x0002d3a0
        /*1b64*/ 	.word	0x00000006
        /*1b68*/ 	.word	0x00038850
        /*1b6c*/ 	.short	0x010a
        /*1b6e*/ 	.byte	0x3f
	.zero		1


	//   ....[94]....
        /*1b70*/ 	.word	0x0002d3f0
        /*1b74*/ 	.word	0x00000007
        /*1b78*/ 	.word	0x00038830
        /*1b7c*/ 	.short	0x010a
        /*1b7e*/ 	.byte	0x3f
	.zero		1


	//   ....[95]....
        /*1b80*/ 	.word	0x0002d440
        /*1b84*/ 	.word	0x00000007
        /*1b88*/ 	.word	0x00038850
        /*1b8c*/ 	.short	0x010a
        /*1b8e*/ 	.byte	0x3f
	.zero		1


	//   ....[96]....
        /*1b90*/ 	.word	0x0002d490
        /*1b94*/ 	.word	0x00000007
        /*1b98*/ 	.word	0x00038830
        /*1b9c*/ 	.short	0x010a
        /*1b9e*/ 	.byte	0x3f
	.zero		1


	//   ....[97]....
        /*1ba0*/ 	.word	0x0002d4e0
        /*1ba4*/ 	.word	0x00000007
        /*1ba8*/ 	.word	0x00038850
        /*1bac*/ 	.short	0x010a
        /*1bae*/ 	.byte	0x3f
	.zero		1


	//   ....[98]....
        /*1bb0*/ 	.word	0x0002fab0
        /*1bb4*/ 	.word	0x00000016
        /*1bb8*/ 	.word	0x00038820
        /*1bbc*/ 	.short	0x010a
        /*1bbe*/ 	.byte	0x3f
	.zero		1


	//   ....[99]....
        /*1bc0*/ 	.word	0x0002fb00
        /*1bc4*/ 	.word	0x00000008
        /*1bc8*/ 	.word	0x000388a0
        /*1bcc*/ 	.short	0x010a
        /*1bce*/ 	.byte	0x3f
	.zero		1


	//   ....[100]....
        /*1bd0*/ 	.word	0x0002fb50
        /*1bd4*/ 	.word	0x00000008
        /*1bd8*/ 	.word	0x000388c0
        /*1bdc*/ 	.short	0x010a
        /*1bde*/ 	.byte	0x3f
	.zero		1


	//   ....[101]....
        /*1be0*/ 	.word	0x0002fba0
        /*1be4*/ 	.word	0x00000008
        /*1be8*/ 	.word	0x000388a0
        /*1bec*/ 	.short	0x010a
        /*1bee*/ 	.byte	0x3f
	.zero		1


	//   ....[102]....
        /*1bf0*/ 	.word	0x0002fbf0
        /*1bf4*/ 	.word	0x00000008
        /*1bf8*/ 	.word	0x000388c0
        /*1bfc*/ 	.short	0x010a
        /*1bfe*/ 	.byte	0x3f
	.zero		1


	//   ....[103]....
        /*1c00*/ 	.word	0x0002fd10
        /*1c04*/ 	.word	0x00000006
        /*1c08*/ 	.word	0x00038880
        /*1c0c*/ 	.short	0x010a
        /*1c0e*/ 	.byte	0x3f
	.zero		1


	//   ....[104]....
        /*1c10*/ 	.word	0x000308c0
        /*1c14*/ 	.word	0x00000006
        /*1c18*/ 	.word	0x00038840
        /*1c1c*/ 	.short	0x010a
        /*1c1e*/ 	.byte	0x3f
	.zero		1


	//   ....[105]....
        /*1c20*/ 	.word	0x00031f50
        /*1c24*/ 	.word	0x00000016
        /*1c28*/ 	.word	0x00038820
        /*1c2c*/ 	.short	0x010a
        /*1c2e*/ 	.byte	0x3f
	.zero		1


	//   ....[106]....
        /*1c30*/ 	.word	0x00031fa0
        /*1c34*/ 	.word	0x00000000
        /*1c38*/ 	.word	0x00038880
        /*1c3c*/ 	.short	0x010a
        /*1c3e*/ 	.byte	0x3f
	.zero		1


	//   ....[107]....
        /*1c40*/ 	.word	0x00032910
        /*1c44*/ 	.word	0x00000000
        /*1c48*/ 	.word	0x00038840
        /*1c4c*/ 	.short	0x010a
        /*1c4e*/ 	.byte	0x3f
	.zero		1


	//   ....[108]....
        /*1c50*/ 	.word	0x00033270
        /*1c54*/ 	.word	0x00000002
        /*1c58*/ 	.word	0x00038870
        /*1c5c*/ 	.short	0x010a
        /*1c5e*/ 	.byte	0x3f
	.zero		1


	//   ....[109]....
        /*1c60*/ 	.word	0x000332c0
        /*1c64*/ 	.word	0x00000002
        /*1c68*/ 	.word	0x00038860
        /*1c6c*/ 	.short	0x010a
        /*1c6e*/ 	.byte	0x3f
	.zero		1


	//   ....[110]....
        /*1c70*/ 	.word	0x00033310
        /*1c74*/ 	.word	0x00000000
        /*1c78*/ 	.word	0x00038870
        /*1c7c*/ 	.short	0x010a
        /*1c7e*/ 	.byte	0x3f
	.zero		1


	//   ....[111]....
        /*1c80*/ 	.word	0x00033360
        /*1c84*/ 	.word	0x00000000
        /*1c88*/ 	.word	0x00038860
        /*1c8c*/ 	.short	0x010a
        /*1c8e*/ 	.byte	0x3f
	.zero		1


	//   ....[112]....
        /*1c90*/ 	.word	0x00033cf0
        /*1c94*/ 	.word	0x00000007
        /*1c98*/ 	.word	0x00038820
        /*1c9c*/ 	.short	0x010a
        /*1c9e*/ 	.byte	0x3f
	.zero		1


	//   ....[113]....
        /*1ca0*/ 	.word	0x00033e90
        /*1ca4*/ 	.word	0x00000005
        /*1ca8*/ 	.word	0x00038840
        /*1cac*/ 	.short	0x010a
        /*1cae*/ 	.byte	0x3f
	.zero		1


	//   ....[114]....
        /*1cb0*/ 	.word	0x00033ee0
        /*1cb4*/ 	.word	0x00000003
        /*1cb8*/ 	.word	0x00038840
        /*1cbc*/ 	.short	0x010a
        /*1cbe*/ 	.byte	0x3f
	.zero		1


	//   ....[115]....
        /*1cc0*/ 	.word	0x00033f30
        /*1cc4*/ 	.word	0x00000005
        /*1cc8*/ 	.word	0x00038860
        /*1ccc*/ 	.short	0x010a
        /*1cce*/ 	.byte	0x3f
	.zero		1


	//   ....[116]....
        /*1cd0*/ 	.word	0x00033f80
        /*1cd4*/ 	.word	0x00000003
        /*1cd8*/ 	.word	0x00038860
        /*1cdc*/ 	.short	0x010a
        /*1cde*/ 	.byte	0x3f
	.zero		1


	//   ....[117]....
        /*1ce0*/ 	.word	0x00033fd0
        /*1ce4*/ 	.word	0x00000005
        /*1ce8*/ 	.word	0x00038880
        /*1cec*/ 	.short	0x010a
        /*1cee*/ 	.byte	0x3f
	.zero		1


	//----- nvinfo : EIATTR_NUM_MBARRIERS
	.align		4
.L_578:
        /*1cf0*/ 	.byte	0x03, 0x38
        /*1cf2*/ 	.short	0x0016


	//----- nvinfo : EIATTR_EXIT_INSTR_OFFSETS
	.align		4
        /*1cf4*/ 	.byte	0x04, 0x1c
        /*1cf6*/ 	.short	(.L_580 - .L_579)


	//   ....[0]....
.L_579:
        /*1cf8*/ 	.word	0x0002b2b0


	//----- nvinfo : EIATTR_MAX_THREADS
	.align		4
.L_580:
        /*1cfc*/ 	.byte	0x04, 0x05
        /*1cfe*/ 	.short	(.L_582 - .L_581)
.L_581:
        /*1d00*/ 	.word	0x00000180
        /*1d04*/ 	.word	0x00000001
        /*1d08*/ 	.word	0x00000001


	//----- nvinfo : EIATTR_CRS_STACK_SIZE
	.align		4
.L_582:
        /*1d0c*/ 	.byte	0x04, 0x1e
        /*1d0e*/ 	.short	(.L_584 - .L_583)
.L_583:
        /*1d10*/ 	.word	0x00000000


	//----- nvinfo : EIATTR_CBANK_PARAM_SIZE
	.align		4
.L_584:
        /*1d14*/ 	.byte	0x03, 0x19
        /*1d16*/ 	.short	0x0af0


	//----- nvinfo : EIATTR_PARAM_CBANK
	.align		4
        /*1d18*/ 	.byte	0x04, 0x0a
        /*1d1a*/ 	.short	(.L_586 - .L_585)
	.align		4
.L_585:
        /*1d1c*/ 	.word	index@(.nv.constant0._ZN7cutlass13device_kernelIN5flash11enable_sm90INS1_16FlashAttnFwdSm90INS1_25CollectiveMainloopFwdSm90ILi2EN4cute5tupleIJNS5_1CILi1EEES8_S8_EEENS6_IJNS7_ILi128EEESA_NS7_ILi256EEEEEELi256ENS_12float_e4m3_tEfNS_4arch4Sm90ELb1ELb0ELb0ELb1ELb1ELb1ELb0ELb1ELb0ELb1ELb0ELb0EEENS1_21CollectiveEpilogueFwdINS6_IJSA_SB_SA_EEES9_NS_10bfloat16_tESF_Li256ELb1ELb1ELb0ELb1EEENS1_36VarlenDynamicPersistentTileSchedulerILi128ELi128ELi256ELi128ELb0ELb1ELb1ELb1ELb1ELb1EEEEEEEEEvNT_6ParamsE)
        /*1d20*/ 	.short	0x0210
        /*1d22*/ 	.short	0x0af0


	//----- nvinfo : EIATTR_SW_WAR
	.align		4
.L_586:
        /*1d24*/ 	.byte	0x04, 0x36
        /*1d26*/ 	.short	(.L_588 - .L_587)
.L_587:
        /*1d28*/ 	.word	0x00000008
.L_588:


//--------------------- .nv.info._ZN7cutlass13device_kernelIN5flash11enable_sm90INS1_16FlashAttnFwdSm90INS1_25CollectiveMainloopFwdSm90ILi2EN4cute5tupleIJNS5_1CILi1EEES8_S8_EEENS6_IJNS7_ILi128EEENS7_ILi160EEENS7_ILi192EEEEEELi192ENS_12float_e4m3_tEfNS_4arch4Sm90ELb0ELb0ELb0ELb0ELb1ELb0ELb0ELb1ELb1ELb1ELb0ELb0EEENS1_21CollectiveEpilogueFwdINS6_IJSA_SC_SB_EEES9_NS_10bfloat16_tESG_Li256ELb0ELb1ELb0ELb1EEENS1_29StaticPersistentTileSchedulerILb0EEEEEEEEEvNT_6ParamsE --------------------------
	.section	.nv.info._ZN7cutlass13device_kernelIN5flash11enable_sm90INS1_16FlashAttnFwdSm90INS1_25CollectiveMainloopFwdSm90ILi2EN4cute5tupleIJNS5_1CILi1EEES8_S8_EEENS6_IJNS7_ILi128EEENS7_ILi160EEENS7_ILi192EEEEEELi192ENS_12float_e4m3_tEfNS_4arch4Sm90ELb0ELb0ELb0ELb0ELb1ELb0ELb0ELb1ELb1ELb1ELb0ELb0EEENS1_21CollectiveEpilogueFwdINS6_IJSA_SC_SB_EEES9_NS_10bfloat16_tESG_Li256ELb0ELb1ELb0ELb1EEENS1_29StaticPersistentTileSchedulerILb0EEEEEEEEEvNT_6ParamsE,"",@"SHT_CUDA_INFO"
	.sectionflags	@""
	.align	4


	//----- nvinfo : EIATTR_CUDA_API_VERSION
	.align		4
        /*0000*/ 	.byte	0x04, 0x37
        /*0002*/ 	.short	(.L_590 - .L_589)
.L_589:
        /*0004*/ 	.word	0x00000082


	//----- nvinfo : EIATTR_KPARAM_INFO
	.align		4
.L_590:
        /*0008*/ 	.byte	0x04, 0x17
        /*000a*/ 	.short	(.L_592 - .L_591)
.L_591:
        /*000c*/ 	.word	0x00000000
        /*0010*/ 	.short	0x0000
        /*0012*/ 	.short	0x0070
        /*0014*/ 	.byte	0x00, 0xf0, 0x01, 0x28


	//----- nvinfo : EIATTR_SPARSE_MMA_MASK
	.align		4
.L_592:
        /*0018*/ 	.byte	0x03, 0x50
        /*001a*/ 	.short	0x0000


	//----- nvinfo : EIATTR_MAXREG_COUNT
	.align		4
        /*001c*/ 	.byte	0x03, 0x1b
        /*001e*/ 	.short	0x00a8


	//----- nvinfo : EIATTR_NUM_BARRIERS
	.align		4
        /*0020*/ 	.byte	0x02, 0x4c
        /*0022*/ 	.byte	0x10
	.zero		1


	//----- nvinfo : EIATTR_EXTERNS
	.align		4
        /*0024*/ 	.byte	0x04, 0x0f
        /*0026*/ 	.short	(.L_594 - .L_593)


	//   ....[0]....
	.align		4
.L_593:
        /*0028*/ 	.word	index@(__assertfail)


	//----- nvinfo : EIATTR_ANNOTATIONS
	.align		4
.L_594:
        /*002c*/ 	.byte	0x04, 0x55
        /*002e*/ 	.short	(.L_596 - .L_595)


	//   ....[0]....
.L_595:
        /* <DEDUP_REMOVED lines=10> */


	//----- nvinfo : EIATTR_MERCURY_ISA_VERSION
	.align		4
.L_596:
        /*00b8*/ 	.byte	0x03, 0x5f
        /*00ba*/ 	.short	0x0101


	//----- nvinfo : EIATTR_INT_WARP_WIDE_INSTR_OFFSETS
	.align		4
        /*00bc*/ 	.byte	0x04, 0x31
        /*00be*/ 	.short	(.L_598 - .L_597)


	//   ....[0]....
.L_597:
        /*00c0*/ 	.word	0x000000c0


	//   ....[1]....
        /*00c4*/ 	.word	0x000000d0


	//   ....[2]....
        /*00c8*/ 	.word	0x00000170


	//----- nvinfo : EIATTR_COOP_GROUP_MASK_REGIDS
	.align		4
.L_598:
        /*00cc*/ 	.byte	0x04, 0x29
        /*00ce*/ 	.short	(.L_600 - .L_599)


	//   ....[0]....
.L_599:
        /*00d0*/ 	.word	0xffffffff


	//   ....[1]....
        /*00d4*/ 	.word	0xffffffff


	//   ....[2]....
        /*00d8*/ 	.word	0xffffffff


	//   ....[3]....
        /*00dc*/ 	.word	0xffffffff


	//   ....[4]....
        /*00e0*/ 	.word	0xffffffff


	//   ....[5]....
        /*00e4*/ 	.word	0xffffffff


	//   ....[6]....
        /*00e8*/ 	.word	0xffffffff


	//   ....[7]....
        /*00ec*/ 	.word	0xffffffff


	//   ....[8]....
        /*00f0*/ 	.word	0xffffffff


	//   ....[9]....
        /*00f4*/ 	.word	0xffffffff


	//   ....[10]....
        /*00f8*/ 	.word	0xffffffff


	//   ....[11]....
        /*00fc*/ 	.word	0xffffffff


	//   ....[12]....
        /*0100*/ 	.word	0xffffffff


	//   ....[13]....
        /*0104*/ 	.word	0xffffffff


	//   ....[14]....
        /*0108*/ 	.word	0xffffffff


	//   ....[15]....
        /*010c*/ 	.word	0xffffffff


	//   ....[16]....
        /*0110*/ 	.word	0xffffffff


	//   ....[17]....
        /*0114*/ 	.word	0xffffffff


	//   ....[18]....
        /*0118*/ 	.word	0xffffffff


	//   ....[19]....
        /*011c*/ 	.word	0xffffffff


	//   ....[20]....
        /*0120*/ 	.word	0xffffffff


	//   ....[21]....
        /*0124*/ 	.word	0xffffffff


	//   ....[22]....
        /*0128*/ 	.word	0xffffffff


	//   ....[23]....
        /*012c*/ 	.word	0xffffffff


	//   ....[24]....
        /*0130*/ 	.word	0xffffffff


	//   ....[25]....
        /*0134*/ 	.word	0xffffffff


	//   ....[26]....
        /*0138*/ 	.word	0xffffffff


	//   ....[27]....
        /*013c*/ 	.word	0xffffffff


	//   ....[28]....
        /*0140*/ 	.word	0xffffffff


	//   ....[29]....
        /*0144*/ 	.word	0xffffffff


	//   ....[30]....
        /*0148*/ 	.word	0xffffffff


	//   ....[31]....
        /*014c*/ 	.word	0xffffffff


	//   ....[32]....
        /*0150*/ 	.word	0xffffffff


	//   ....[33]....
        /*0154*/ 	.word	0xffffffff


	//   ....[34]....
        /*0158*/ 	.word	0xffffffff


	//   ....[35]....
        /*015c*/ 	.word	0xffffffff


	//   ....[36]....
        /*0160*/ 	.word	0xffffffff


	//   ....[37]....
        /*0164*/ 	.word	0xffffffff


	//   ....[38]....
        /*0168*/ 	.word	0xffffffff


	//   ....[39]....
        /*016c*/ 	.word	0xffffffff


	//   ....[40]....
        /*0170*/ 	.word	0xffffffff


	//   ....[41]....
        /*0174*/ 	.word	0xffffffff


	//   ....[42]....
        /*0178*/ 	.word	0xffffffff


	//   ....[43]....
        /*017c*/ 	.word	0xffffffff


	//   ....[44]....
        /*0180*/ 	.word	0xffffffff


	//   ....[45]....
        /*0184*/ 	.word	0xffffffff


	//   ....[46]....
        /*0188*/ 	.word	0xffffffff


	//   ....[47]....
        /*018c*/ 	.word	0xffffffff


	//   ....[48]....
        /*0190*/ 	.word	0xffffffff


	//   ....[49]....
        /*0194*/ 	.word	0xffffffff


	//   ....[50]....
        /*0198*/ 	.word	0xffffffff


	//   ....[51]....
        /*019c*/ 	.word	0xffffffff


	//   ....[52]....
        /*01a0*/ 	.word	0xffffffff


	//   ....[53]....
        /*01a4*/ 	.word	0xffffffff


	//   ....[54]....
        /*01a8*/ 	.word	0xffffffff


	//   ....[55]....
        /*01ac*/ 	.word	0xffffffff


	//   ....[56]....
        /*01b0*/ 	.word	0xffffffff


	//   ....[57]....
        /*01b4*/ 	.word	0xffffffff


	//   ....[58]....
        /*01b8*/ 	.word	0xffffffff


	//   ....[59]....
        /*01bc*/ 	.word	0xffffffff


	//   ....[60]....
        /*01c0*/ 	.word	0xffffffff


	//   ....[61]....
        /*01c4*/ 	.word	0xffffffff


	//   ....[62]....
        /*01c8*/ 	.word	0xffffffff


	//   ....[63]....
        /*01cc*/ 	.word	0xffffffff


	//   ....[64]....
        /*01d0*/ 	.word	0xffffffff


	//   ....[65]....
        /*01d4*/ 	.word	0xffffffff


	//   ....[66]....
        /*01d8*/ 	.word	0xffffffff


	//   ....[67]....
        /*01dc*/ 	.word	0xffffffff


	//   ....[68]....
        /*01e0*/ 	.word	0xffffffff


	//   ....[69]....
        /*01e4*/ 	.word	0xffffffff


	//   ....[70]....
        /*01e8*/ 	.word	0xffffffff


	//   ....[71]....
        /*01ec*/ 	.word	0xffffffff


	//   ....[72]....
        /*01f0*/ 	.word	0xffffffff


	//   ....[73]....
        /*01f4*/ 	.word	0xffffffff


	//   ....[74]....
        /*01f8*/ 	.word	0xffffffff


	//   ....[75]....
        /*01fc*/ 	.word	0xffffffff


	//   ....[76]....
        /*0200*/ 	.word	0xffffffff


	//   ....[77]....
        /*0204*/ 	.word	0xffffffff


	//   ....[78]....
        /*0208*/ 	.word	0xffffffff


	//   ....[79]....
        /*020c*/ 	.word	0xffffffff


	//   ....[80]....
        /*0210*/ 	.word	0xffffffff


	//   ....[81]....
        /*0214*/ 	.word	0xffffffff


	//   ....[82]....
        /*0218*/ 	.word	0xffffffff


	//   ....[83]....
        /*021c*/ 	.word	0xffffffff


	//   ....[84]....
        /*0220*/ 	.word	0xffffffff


	//   ....[85]....
        /*0224*/ 	.word	0xffffffff


	//   ....[86]....
        /*0228*/ 	.word	0xffffffff


	//   ....[87]....
        /*022c*/ 	.word	0xffffffff


	//   ....[88]....
        /*0230*/ 	.word	0xffffffff


	//   ....[89]....
        /*0234*/ 	.word	0xffffffff


	//   ....[90]....
        /*0238*/ 	.word	0xffffffff


	//   ....[91]....
        /*023c*/ 	.word	0xffffffff


	//   ....[92]....
        /*0240*/ 	.word	0xffffffff


	//   ....[93]....
        /*0244*/ 	.word	0xffffffff


	//   ....[94]....
        /*0248*/ 	.word	0xffffffff


	//   ....[95]....
        /*024c*/ 	.word	0xffffffff


	//   ....[96]....
        /*0250*/ 	.word	0xffffffff


	//   ....[97]....
        /*0254*/ 	.word	0xffffffff


	//   ....[98]....
        /*0258*/ 	.word	0xffffffff


	//   ....[99]....
        /*025c*/ 	.word	0xffffffff


	//   ....[100]....
        /*0260*/ 	.word	0xffffffff


	//   ....[101]....
        /*0264*/ 	.word	0xffffffff


	//   ....[102]....
        /*0268*/ 	.word	0xffffffff


	//   ....[103]....
        /*026c*/ 	.word	0xffffffff


	//   ....[104]....
        /*0270*/ 	.word	0xffffffff


	//   ....[105]....
        /*0274*/ 	.word	0xffffffff


	//   ....[106]....
        /*0278*/ 	.word	0xffffffff


	//   ....[107]....
        /*027c*/ 	.word	0xffffffff


	//   ....[108]....
        /*0280*/ 	.word	0xffffffff


	//   ....[109]....
        /*0284*/ 	.word	0xffffffff


	//   ....[110]....
        /*0288*/ 	.word	0xffffffff


	//   ....[111]....
        /*028c*/ 	.word	0xffffffff


	//   ....[112]....
        /*0290*/ 	.word	0xffffffff


	//   ....[113]....
        /*0294*/ 	.word	0xffffffff


	//   ....[114]....
        /*0298*/ 	.word	0xffffffff


	//   ....[115]....
        /*029c*/ 	.word	0xffffffff


	//   ....[116]....
        /*02a0*/ 	.word	0xffffffff


	//   ....[117]....
        /*02a4*/ 	.word	0xffffffff


	//   ....[118]....
        /*02a8*/ 	.word	0xffffffff


	//   ....[119]....
        /*02ac*/ 	.word	0xffffffff


	//   ....[120]....
        /*02b0*/ 	.word	0xffffffff


	//   ....[121]....
        /*02b4*/ 	.word	0xffffffff


	//   ....[122]....
        /*02b8*/ 	.word	0xffffffff


	//   ....[123]....
        /*02bc*/ 	.word	0xffffffff


	//   ....[124]....
        /*02c0*/ 	.word	0xffffffff


	//   ....[125]....
        /*02c4*/ 	.word	0xffffffff


	//   ....[126]....
        /*02c8*/ 	.word	0xffffffff


	//   ....[127]....
        /*02cc*/ 	.word	0xffffffff


	//   ....[128]....
        /*02d0*/ 	.word	0x0500000f


	//   ....[129]....
        /*02d4*/ 	.word	0x0500000f


	//   ....[130]....
        /*02d8*/ 	.word	0x0500000f


	//   ....[131]....
        /*02dc*/ 	.word	0x0500000f


	//   ....[132]....
        /*02e0*/ 	.word	0x0500000f


	//   ....[133]....
        /*02e4*/ 	.word	0x0500000f


	//   ....[134]....
        /*02e8*/ 	.word	0x0500000f


	//   ....[135]....
        /*02ec*/ 	.word	0x0500000f


	//   ....[136]....
        /*02f0*/ 	.word	0x0500000f


	//   ....[137]....
        /*02f4*/ 	.word	0x0500000f


	//   ....[138]....
        /*02f8*/ 	.word	0x0500000f


	//   ....[139]....
        /*02fc*/ 	.word	0x0500000f


	//   ....[140]....
        /*0300*/ 	.word	0x0500000f


	//   ....[141]....
        /*0304*/ 	.word	0x0500000f


	//   ....[142]....
        /*0308*/ 	.word	0x0500000f


	//   ....[143]....
        /*030c*/ 	.word	0x0500000f


	//   ....[144]....
        /*0310*/ 	.word	0x0500000f


	//   ....[145]....
        /*0314*/ 	.word	0x0500000f


	//   ....[146]....
        /*0318*/ 	.word	0x0500000f


	//   ....[147]....
        /*031c*/ 	.word	0x0500000f


	//   ....[148]....
        /*0320*/ 	.word	0x0500000f


	//   ....[149]....
        /*0324*/ 	.word	0x0500000f


	//   ....[150]....
        /*0328*/ 	.word	0x0500000f


	//   ....[151]....
        /*032c*/ 	.word	0x0500000f


	//   ....[152]....
        /*0330*/ 	.word	0x0500000f


	//   ....[153]....
        /*0334*/ 	.word	0x0500000f


	//   ....[154]....
        /*0338*/ 	.word	0x0500000f


	//   ....[155]....
        /*033c*/ 	.word	0x0500000f


	//   ....[156]....
        /*0340*/ 	.word	0x0500000f


	//   ....[157]....
        /*0344*/ 	.word	0x0500000f


	//   ....[158]....
        /*0348*/ 	.word	0x0500000f


	//   ....[159]....
        /*034c*/ 	.word	0x0500000f


	//   ....[160]....
        /*0350*/ 	.word	0x0500000f


	//   ....[161]....
        /*0354*/ 	.word	0x0500000f


	//   ....[162]....
        /*0358*/ 	.word	0x0500000f


	//   ....[163]....
        /*035c*/ 	.word	0x0500000f


	//   ....[164]....
        /*0360*/ 	.word	0x0500000f


	//   ....[165]....
        /*0364*/ 	.word	0x0500000f


	//   ....[166]....
        /*0368*/ 	.word	0x0500000f


	//   ....[167]....
        /*036c*/ 	.word	0x0500000f


	//   ....[168]....
        /*0370*/ 	.word	0x0500000f


	//   ....[169]....
        /*0374*/ 	.word	0x0500000f


	//   ....[170]....
        /*0378*/ 	.word	0x0500000f


	//   ....[171]....
        /*037c*/ 	.word	0x0500000f


	//   ....[172]....
        /*0380*/ 	.word	0x0500000f


	//   ....[173]....
        /*0384*/ 	.word	0x0500000f


	//   ....[174]....
        /*0388*/ 	.word	0x0500000f


	//   ....[175]....
        /*038c*/ 	.word	0x0500000f


	//   ....[176]....
        /*0390*/ 	.word	0x0500000f


	//----- nvinfo : EIATTR_COOP_GROUP_INSTR_OFFSETS
	.align		4
.L_600:
        /*0394*/ 	.byte	0x04, 0x28
        /*0396*/ 	.short	(.L_602 - .L_601)


	//   ....[0]....
.L_601:
        /*0398*/ 	.word	0x00000080


	//   ....[1]....
        /*039c*/ 	.word	0x00000090


	//   ....[2]....
        /*03a0*/ 	.word	0x000002d0


	//   ....[3]....
        /*03a4*/ 	.word	0x00000430


	//   ....[4]....
        /*03a8*/ 	.word	0x00000550


	//   ....[5]....
        /*03ac*/ 	.word	0x000006b0


	//   ....[6]....
        /*03b0*/ 	.word	0x00000e80


	//   ....[7]....
        /*03b4*/ 	.word	0x00002c90


	//   ....[8]....
        /*03b8*/ 	.word	0x00002d90


	//   ....[9]....
        /*03bc*/ 	.word	0x000034b0


	//   ....[10]....
        /*03c0*/ 	.word	0x00003560


	//   ....[11]....
        /*03c4*/ 	.word	0x00006020


	//   ....[12]....
        /*03c8*/ 	.word	0x00006030


	//   ....[13]....
        /*03cc*/ 	.word	0x00006060


	//   ....[14]....
        /*03d0*/ 	.word	0x00006070


	//   ....[15]....
        /*03d4*/ 	.word	0x00007d80


	//   ....[16]....
        /*03d8*/ 	.word	0x00007d90


	//   ....[17]....
        /*03dc*/ 	.word	0x00007dc0


	//   ....[18]....
        /*03e0*/ 	.word	0x00007dd0


	//   ....[19]....
        /*03e4*/ 	.word	0x00009110


	//   ....[20]....
        /*03e8*/ 	.word	0x00009140


	//   ....[21]....
        /*03ec*/ 	.word	0x00009180


	//   ....[22]....
        /*03f0*/ 	.word	0x000091b0


	//   ....[23]....
        /*03f4*/ 	.word	0x000091c0


	//   ....[24]....
        /*03f8*/ 	.word	0x000091d0


	//   ....[25]....
        /*03fc*/ 	.word	0x000091e0


	//   ....[26]....
        /*0400*/ 	.word	0x000091f0


	//   ....[27]....
        /*0404*/ 	.word	0x00009210


	//   ....[28]....
        /*0408*/ 	.word	0x00009220


	//   ....[29]....
        /*040c*/ 	.word	0x00009230


	//   ....[30]....
        /*0410*/ 	.word	0x00009240


	//   ....[31]....
        /*0414*/ 	.word	0x00009320


	//   ....[32]....
        /*0418*/ 	.word	0x00009380


	//   ....[33]....
        /*041c*/ 	.word	0x000093c0


	//   ....[34]....
        /*0420*/ 	.word	0x00009400


	//   ....[35]....
        /*0424*/ 	.word	0x00009430


	//   ....[36]....
        /*0428*/ 	.word	0x00009450


	//   ....[37]....
        /*042c*/ 	.word	0x00009470


	//   ....[38]....
        /*0430*/ 	.word	0x00009490


	//   ....[39]....
        /*0434*/ 	.word	0x000094b0


	//   ....[40]....
        /*0438*/ 	.word	0x000094d0


	//   ....[41]....
        /*043c*/ 	.word	0x000094e0


	//   ....[42]....
        /*0440*/ 	.word	0x000094f0


	//   ....[43]....
        /*0444*/ 	.word	0x00009510


	//   ....[44]....
        /*0448*/ 	.word	0x00009530


	//   ....[45]....
        /*044c*/ 	.word	0x00009550


	//   ....[46]....
        /*0450*/ 	.word	0x00009560


	//   ....[47]....
        /*0454*/ 	.word	0x00009570


	//   ....[48]....
        /*0458*/ 	.word	0x00009580


	//   ....[49]....
        /*045c*/ 	.word	0x00009590


	//   ....[50]....
        /*0460*/ 	.word	0x000095a0


	//   ....[51]....
        /*0464*/ 	.word	0x000095b0


	//   ....[52]....
        /*0468*/ 	.word	0x000095c0


	//   ....[53]....
        /*046c*/ 	.word	0x000095d0


	//   ....[54]....
        /*0470*/ 	.word	0x000095e0


	//   ....[55]....
        /*0474*/ 	.word	0x00009600


	//   ....[56]....
        /*0478*/ 	.word	0x00009640


	//   ....[57]....
        /*047c*/ 	.word	0x000096e0


	//   ....[58]....
        /*0480*/ 	.word	0x00009700


	//   ....[59]....
        /*0484*/ 	.word	0x00009720


	//   ....[60]....
        /*0488*/ 	.word	0x00009740


	//   ....[61]....
        /*048c*/ 	.word	0x00009760


	//   ....[62]....
        /*0490*/ 	.word	0x00009780


	//   ....[63]....
        /*0494*/ 	.word	0x000097a0


	//   ....[64]....
        /*0498*/ 	.word	0x000097c0


	//   ....[65]....
        /*049c*/ 	.word	0x000097d0


	//   ....[66]....
        /*04a0*/ 	.word	0x000097e0


	//   ....[67]....
        /*04a4*/ 	.word	0x00009d60


	//   ....[68]....
        /*04a8*/ 	.word	0x00009d90


	//   ....[69]....
        /*04ac*/ 	.word	0x00009e80


	//   ....[70]....
        /*04b0*/ 	.word	0x00009ea0


	//   ....[71]....
        /*04b4*/ 	.word	0x0000a3a0


	//   ....[72]....
        /*04b8*/ 	.word	0x0000a3e0


	//   ....[73]....
        /*04bc*/ 	.word	0x0000a4f0


	//   ....[74]....
        /*04c0*/ 	.word	0x0000a510


	//   ....[75]....
        /*04c4*/ 	.word	0x0000a600


	//   ....[76]....
        /*04c8*/ 	.word	0x0000a620


	//   ....[77]....
        /*04cc*/ 	.word	0x0000a720


	//   ....[78]....
        /*04d0*/ 	.word	0x0000a760


	//   ....[79]....
        /*04d4*/ 	.word	0x0000c060


	//   ....[80]....
        /*04d8*/ 	.word	0x0000c090


	//   ....[81]....
        /*04dc*/ 	.word	0x0000c0a0


	//   ....[82]....
        /*04e0*/ 	.word	0x0000c0c0


	//   ....[83]....
        /*04e4*/ 	.word	0x0000c140


	//   ....[84]....
        /*04e8*/ 	.word	0x0000c250


	//   ....[85]....
        /*04ec*/ 	.word	0x0000c260


	//   ....[86]....
        /*04f0*/ 	.word	0x0000c2f0


	//   ....[87]....
        /*04f4*/ 	.word	0x0000c320


	//   ....[88]....
        /*04f8*/ 	.word	0x0000c360


	//   ....[89]....
        /*04fc*/ 	.word	0x0000c7a0


	//   ....[90]....
        /*0500*/ 	.word	0x0000c7d0


	//   ....[91]....
        /*0504*/ 	.word	0x0000c800


	//   ....[92]....
        /*0508*/ 	.word	0x0000c830


	//   ....[93]....
        /*050c*/ 	.word	0x0000c850


	//   ....[94]....
        /*0510*/ 	.word	0x0000c890


	//   ....[95]....
        /*0514*/ 	.word	0x0000c8b0


	//   ....[96]....
        /*0518*/ 	.word	0x0000c8c0


	//   ....[97]....
        /*051c*/ 	.word	0x0000c8e0


	//   ....[98]....
        /*0520*/ 	.word	0x0000c910


	//   ....[99]....
        /*0524*/ 	.word	0x0000d120


	//   ....[100]....
        /*0528*/ 	.word	0x0000d140


	//   ....[101]....
        /*052c*/ 	.word	0x0000d170


	//   ....[102]....
        /*0530*/ 	.word	0x0000d1b0


	//   ....[103]....
        /*0534*/ 	.word	0x0000d230


	//   ....[104]....
        /*0538*/ 	.word	0x0000d260


	//   ....[105]....
        /*053c*/ 	.word	0x0000d2e0


	//   ....[106]....
        /*0540*/ 	.word	0x0000d300


	//   ....[107]....
        /*0544*/ 	.word	0x0000db60


	//   ....[108]....
        /*0548*/ 	.word	0x0000db70


	//   ....[109]....
        /*054c*/ 	.word	0x0000db80


	//   ....[110]....
        /*0550*/ 	.word	0x0000dbc0


	//   ....[111]....
        /*0554*/ 	.word	0x0000dc00


	//   ....[112]....
        /*0558*/ 	.word	0x0000dc10


	//   ....[113]....
        /*055c*/ 	.word	0x0000dc70


	//   ....[114]....
        /*0560*/ 	.word	0x0000dca0


	//   ....[115]....
        /*0564*/ 	.word	0x0000dce0


	//   ....[116]....
        /*0568*/ 	.word	0x0000dd40


	//   ....[117]....
        /*056c*/ 	.word	0x0000e120


	//   ....[118]....
        /*0570*/ 	.word	0x0000e130


	//   ....[119]....
        /*0574*/ 	.word	0x0000e140


	//   ....[120]....
        /*0578*/ 	.word	0x0000e150


	//   ....[121]....
        /*057c*/ 	.word	0x0000e170


	//   ....[122]....
        /*0580*/ 	.word	0x0000e190


	//   ....[123]....
        /*0584*/ 	.word	0x0000e1e0


	//   ....[124]....
        /*0588*/ 	.word	0x0000e210


	//   ....[125]....
        /*058c*/ 	.word	0x0000e220


	//   ....[126]....
        /*0590*/ 	.word	0x0000e230


	//   ....[127]....
        /*0594*/ 	.word	0x0000fd40


	//   ....[128]....
        /*0598*/ 	.word	0x00010270


	//   ....[129]....
        /*059c*/ 	.word	0x00010350


	//   ....[130]....
        /*05a0*/ 	.word	0x00010430


	//   ....[131]....
        /*05a4*/ 	.word	0x00010490


	//   ....[132]....
        /*05a8*/ 	.word	0x000105a0


	//   ....[133]....
        /*05ac*/ 	.word	0x00010600


	//   ....[134]....
        /*05b0*/ 	.word	0x00010700


	//   ....[135]....
        /*05b4*/ 	.word	0x00010760


	//   ....[136]....
        /*05b8*/ 	.word	0x00010840


	//   ....[137]....
        /*05bc*/ 	.word	0x000108a0


	//   ....[138]....
        /*05c0*/ 	.word	0x00010970


	//   ....[139]....
        /*05c4*/ 	.word	0x00010a50


	//   ....[140]....
        /*05c8*/ 	.word	0x00010b20


	//   ....[141]....
        /*05cc*/ 	.word	0x00010b80


	//   ....[142]....
        /*05d0*/ 	.word	0x00010c50


	//   ....[143]....
        /*05d4*/ 	.word	0x00010d30


	//   ....[144]....
        /*05d8*/ 	.word	0x00010de0


	//   ....[145]....
        /*05dc*/ 	.word	0x00010e40


	//   ....[146]....
        /*05e0*/ 	.word	0x00010f30


	//   ....[147]....
        /*05e4*/ 	.word	0x00010f90


	//   ....[148]....
        /*05e8*/ 	.word	0x00011070


	//   ....[149]....
        /*05ec*/ 	.word	0x00011100


	//   ....[150]....
        /*05f0*/ 	.word	0x00011170


	//   ....[151]....
        /*05f4*/ 	.word	0x000111f0


	//   ....[152]....
        /*05f8*/ 	.word	0x000112b0


	//   ....[153]....
        /*05fc*/ 	.word	0x00011320


	//   ....[154]....
        /*0600*/ 	.word	0x00011410


	//   ....[155]....
        /*0604*/ 	.word	0x00011480


	//   ....[156]....
        /*0608*/ 	.word	0x00011550


	//   ....[157]....
        /*060c*/ 	.word	0x00011680


	//   ....[158]....
        /*0610*/ 	.word	0x00011710


	//   ....[159]....
        /*0614*/ 	.word	0x00011770


	//   ....[160]....
        /*0618*/ 	.word	0x00011850


	//   ....[161]....
        /*061c*/ 	.word	0x000118b0


	//   ....[162]....
        /*0620*/ 	.word	0x00011980


	//   ....[163]....
        /*0624*/ 	.word	0x000119e0


	//   ....[164]....
        /*0628*/ 	.word	0x00011ab0


	//   ....[165]....
        /*062c*/ 	.word	0x00011b10


	//   ....[166]....
        /*0630*/ 	.word	0x00011be0


	//   ....[167]....
        /*0634*/ 	.word	0x00011cd0


	//   ....[168]....
        /*0638*/ 	.word	0x00011d60


	//   ....[169]....
        /*063c*/ 	.word	0x00011dc0


	//   ....[170]....
        /*0640*/ 	.word	0x00011e80


	//   ....[171]....
        /*0644*/ 	.word	0x00011ee0


	//   ....[172]....
        /*0648*/ 	.word	0x00011fa0


	//   ....[173]....
        /*064c*/ 	.word	0x00012000


	//   ....[174]....
        /*0650*/ 	.word	0x000120d0


	//   ....[175]....
        /*0654*/ 	.word	0x00012130


	//   ....[176]....
        /*0658*/ 	.word	0x00012200


	//----- nvinfo : EIATTR_REG_RECONFIG
	.align		4
.L_602:
        /*065c*/ 	.byte	0x01, 0x54
	.zero		2


	//----- nvinfo : EIATTR_SYSCALL_OFFSETS
	.align		4
        /*0660*/ 	.byte	0x04, 0x46
        /*0662*/ 	.short	(.L_604 - .L_603)


	//   ....[0]....
.L_603:
        /*0664*/ 	.word	0x000013a0


	//   ....[1]....
        /*0668*/ 	.word	0x0000b540


	//   ....[2]....
        /*066c*/ 	.word	0x0000b6a0


	//   ....[3]....
        /*0670*/ 	.word	0x0000b7e0


	//   ....[4]....
        /*0674*/ 	.word	0x0000b900


	//   ....[5]....
        /*0678*/ 	.word	0x0000cd80


	//----- nvinfo : EIATTR_MBARRIER_INSTR_OFFSETS
	.align		4
.L_604:
        /*067c*/ 	.byte	0x04, 0x39
        /*067e*/ 	.short	(.L_606 - .L_605)


	//   ....[0]....
.L_605:
        /*0680*/ 	.word	0x00000180
        /*0684*/ 	.word	0x000000ff
        /*0688*/ 	.word	0x00033400
        /*068c*/ 	.short	0x0100
        /*068e*/ 	.byte	0x08
	.zero		1


	//   ....[1]....
        /*0690*/ 	.word	0x00000190
        /*0694*/ 	.word	0x000000ff
        /*0698*/ 	.word	0x00033420
        /*069c*/ 	.short	0x0100
        /*069e*/ 	.byte	0x08
	.zero		1


	//   ....[2]....
        /*06a0*/ 	.word	0x00000280
        /*06a4*/ 	.word	0x000000ff
        /*06a8*/ 	.word	0x00033430
        /*06ac*/ 	.short	0x0100
        /*06ae*/ 	.byte	0x08
	.zero		1


	//   ....[3]....
        /*06b0*/ 	.word	0x00000290
        /*06b4*/ 	.word	0x000000ff
        /*06b8*/ 	.word	0x00033440
        /*06bc*/ 	.short	0x0100
        /*06be*/ 	.byte	0x08
	.zero		1


	//   ....[4]....
        /*06c0*/ 	.word	0x000002a0
        /*06c4*/ 	.word	0x000000ff
        /*06c8*/ 	.word	0x00033438
        /*06cc*/ 	.short	0x0100
        /*06ce*/ 	.byte	0x08
	.zero		1


	//   ....[5]....
        /*06d0*/ 	.word	0x000002b0
        /*06d4*/ 	.word	0x000000ff
        /*06d8*/ 	.word	0x00033448
        /*06dc*/ 	.short	0x0100
        /*06de*/ 	.byte	0x08
	.zero		1


	//   ....[6]....
        /*06e0*/ 	.word	0x000003e0
        /*06e4*/ 	.word	0x000000ff
        /*06e8*/ 	.word	0x00033450
        /*06ec*/ 	.short	0x0100
        /*06ee*/ 	.byte	0x08
	.zero		1


	//   ....[7]....
        /*06f0*/ 	.word	0x000003f0
        /*06f4*/ 	.word	0x000000ff
        /*06f8*/ 	.word	0x00033460
        /*06fc*/ 	.short	0x0100
        /*06fe*/ 	.byte	0x08
	.zero		1


	//   ....[8]....
        /*0700*/ 	.word	0x00000400
        /*0704*/ 	.word	0x000000ff
        /*0708*/ 	.word	0x00033458
        /*070c*/ 	.short	0x0100
        /*070e*/ 	.byte	0x08
	.zero		1


	//   ....[9]....
        /*0710*/ 	.word	0x00000410
        /*0714*/ 	.word	0x000000ff
        /*0718*/ 	.word	0x00033468
        /*071c*/ 	.short	0x0100
        /*071e*/ 	.byte	0x08
	.zero		1


	//   ....[10]....
        /*0720*/ 	.word	0x00000500
        /*0724*/ 	.word	0x000000ff
        /*0728*/ 	.word	0x00033470
        /*072c*/ 	.short	0x0100
        /*072e*/ 	.byte	0x06
	.zero		1


	//   ....[11]....
        /*0730*/ 	.word	0x00000510
        /*0734*/ 	.word	0x000000ff
        /*0738*/ 	.word	0x00033480
        /*073c*/ 	.short	0x0100
        /*073e*/ 	.byte	0x06
	.zero		1


	//   ....[12]....
        /*0740*/ 	.word	0x00000520
        /*0744*/ 	.word	0x000000ff
        /*0748*/ 	.word	0x00033478
        /*074c*/ 	.short	0x0100
        /*074e*/ 	.byte	0x06
	.zero		1


	//   ....[13]....
        /*0750*/ 	.word	0x00000530
        /*0754*/ 	.word	0x000000ff
        /*0758*/ 	.word	0x00033488
        /*075c*/ 	.short	0x0100
        /*075e*/ 	.byte	0x06
	.zero		1


	//   ....[14]....
        /*0760*/ 	.word	0x00000660
        /*0764*/ 	.word	0x000000ff
        /*0768*/ 	.word	0x00033490
        /*076c*/ 	.short	0x0100
        /*076e*/ 	.byte	0x08
	.zero		1


	//   ....[15]....
        /*0770*/ 	.word	0x00000670
        /*0774*/ 	.word	0x000000ff
        /*0778*/ 	.word	0x000334a0
        /*077c*/ 	.short	0x0100
        /*077e*/ 	.byte	0x08
	.zero		1


	//   ....[16]....
        /*0780*/ 	.word	0x00000680
        /*0784*/ 	.word	0x000000ff
        /*0788*/ 	.word	0x00033498
        /*078c*/ 	.short	0x0100
        /*078e*/ 	.byte	0x08
	.zero		1


	//   ....[17]....
        /*0790*/ 	.word	0x00000690
        /*0794*/ 	.word	0x000000ff
        /*0798*/ 	.word	0x000334a8
        /*079c*/ 	.short	0x0100
        /*079e*/ 	.byte	0x08
	.zero		1


	//   ....[18]....
        /*07a0*/ 	.word	0x000007e0
        /*07a4*/ 	.word	0x000000ff
        /*07a8*/ 	.word	0x000334b0
        /*07ac*/ 	.short	0x0100
        /*07ae*/ 	.byte	0x08
	.zero		1


	//   ....[19]....
        /*07b0*/ 	.word	0x000007f0
        /*07b4*/ 	.word	0x000000ff
        /*07b8*/ 	.word	0x000334c0
        /*07bc*/ 	.short	0x0100
        /*07be*/ 	.byte	0x08
	.zero		1


	//   ....[20]....
        /*07c0*/ 	.word	0x00000800
        /*07c4*/ 	.word	0x000000ff
        /*07c8*/ 	.word	0x000334b8
        /*07cc*/ 	.short	0x0100
        /*07ce*/ 	.byte	0x08
	.zero		1


	//   ....[21]....
        /*07d0*/ 	.word	0x00000810
        /*07d4*/ 	.word	0x000000ff
        /*07d8*/ 	.word	0x000334c8
        /*07dc*/ 	.short	0x0100
        /*07de*/ 	.byte	0x08
	.zero		1


	//   ....[22]....
        /*07e0*/ 	.word	0x00001400
        /*07e4*/ 	.word	0x000000ff
        /*07e8*/ 	.word	0x00033400
        /*07ec*/ 	.short	0x010a
        /*07ee*/ 	.byte	0x27
	.zero		1


	//   ....[23]....
        /*07f0*/ 	.word	0x00001480
        /*07f4*/ 	.word	0x00000003
        /*07f8*/ 	.word	0x00033430
        /*07fc*/ 	.short	0x010a
        /*07fe*/ 	.byte	0x3f
	.zero		1


	//   ....[24]....
        /*0800*/ 	.word	0x000014d0
        /*0804*/ 	.word	0x00000003
        /*0808*/ 	.word	0x00033430
        /*080c*/ 	.short	0x010a
        /*080e*/ 	.byte	0x3f
	.zero		1


	//   ....[25]....
        /*0810*/ 	.word	0x00002370
        /*0814*/ 	.word	0x000000ff
        /*0818*/ 	.word	0x00000000
        /*081c*/ 	.short	0x0101
        /*081e*/ 	.byte	0x06
	.zero		1


	//   ....[26]....
        /*0820*/ 	.word	0x00004bf0
        /*0824*/ 	.word	0x000000ff
        /*0828*/ 	.word	0x00033430
        /*082c*/ 	.short	0x010a
        /*082e*/ 	.byte	0x06
	.zero		1


	//   ....[27]....
        /*0830*/ 	.word	0x00004c30
        /*0834*/ 	.word	0x000000ff
        /*0838*/ 	.word	0x00033430
        /*083c*/ 	.short	0x010a
        /*083e*/ 	.byte	0x06
	.zero		1


	//   ....[28]....
        /*0840*/ 	.word	0x00005850
        /*0844*/ 	.word	0x000000ff
        /*0848*/ 	.word	0x00033450
        /*084c*/ 	.short	0x010a
        /*084e*/ 	.byte	0x06
	.zero		1


	//   ....[29]....
        /*0850*/ 	.word	0x00005890
        /*0854*/ 	.word	0x000000ff
        /*0858*/ 	.word	0x00033450
        /*085c*/ 	.short	0x010a
        /*085e*/ 	.byte	0x06
	.zero		1


	//   ....[30]....
        /*0860*/ 	.word	0x00005bc0
        /*0864*/ 	.word	0x000000ff
        /*0868*/ 	.word	0x00000000
        /*086c*/ 	.short	0x0101
        /*086e*/ 	.byte	0x06
	.zero		1


	//   ....[31]....
        /*0870*/ 	.word	0x00007170
        /*0874*/ 	.word	0x000000ff
        /*0878*/ 	.word	0x00000000
        /*087c*/ 	.short	0x0101
        /*087e*/ 	.byte	0x06
	.zero		1


	//   ....[32]....
        /*0880*/ 	.word	0x000079f0
        /*0884*/ 	.word	0x000000ff
        /*0888*/ 	.word	0x00033450
        /*088c*/ 	.short	0x010a
        /*088e*/ 	.byte	0x04
	.zero		1


	//   ....[33]....
        /*0890*/ 	.word	0x00007a30
        /*0894*/ 	.word	0x000000ff
        /*0898*/ 	.word	0x00033450
        /*089c*/ 	.short	0x010a
        /*089e*/ 	.byte	0x04
	.zero		1


	//   ....[34]....
        /*08a0*/ 	.word	0x000091a0
        /*08a4*/ 	.word	0x000000ff
        /*08a8*/ 	.word	0x00000000
        /*08ac*/ 	.short	0x0101
        /*08ae*/ 	.byte	0x04
	.zero		1


	//   ....[35]....
        /*08b0*/ 	.word	0x0000a3c0
        /*08b4*/ 	.word	0x000000ff
        /*08b8*/ 	.word	0x00000000
        /*08bc*/ 	.short	0x0101
        /*08be*/ 	.byte	0x27
	.zero		1


	//   ....[36]....
        /*08c0*/ 	.word	0x0000bdf0
        /*08c4*/ 	.word	0x00000004
        /*08c8*/ 	.word	0x00033480
        /*08cc*/ 	.short	0x010a
        /*08ce*/ 	.byte	0x3f
	.zero		1


	//   ....[37]....
        /*08d0*/ 	.word	0x0000c480
        /*08d4*/ 	.word	0x00000004
        /*08d8*/ 	.word	0x00033470
        /*08dc*/ 	.short	0x0107
        /*08de*/ 	.byte	0x3f
	.zero		1


	//   ....[38]....
        /*08e0*/ 	.word	0x0000c540
        /*08e4*/ 	.word	0x00000004
        /*08e8*/ 	.word	0x00033470
        /*08ec*/ 	.short	0x0101
        /*08ee*/ 	.byte	0x3f
	.zero		1


	//   ....[39]....
        /*08f0*/ 	.word	0x0000c570
        /*08f4*/ 	.word	0x00000004
        /*08f8*/ 	.word	0x00033440
        /*08fc*/ 	.short	0x010a
        /*08fe*/ 	.byte	0x3f
	.zero		1


	//   ....[40]....
        /*0900*/ 	.word	0x0000cb50
        /*0904*/ 	.word	0x00000004
        /*0908*/ 	.word	0x00033430
        /*090c*/ 	.short	0x0107
        /*090e*/ 	.byte	0x3f
	.zero		1


	//   ....[41]....
        /*0910*/ 	.word	0x0000cc20
        /*0914*/ 	.word	0x00000004
        /*0918*/ 	.word	0x00033430
        /*091c*/ 	.short	0x0101
        /*091e*/ 	.byte	0x3f
	.zero		1


	//   ....[42]....
        /*0920*/ 	.word	0x0000d3e0
        /*0924*/ 	.word	0x000000ff
        /*0928*/ 	.word	0x00033400
        /*092c*/ 	.short	0x0107
        /*092e*/ 	.byte	0x29
	.zero		1


	//   ....[43]....
        /*0930*/ 	.word	0x0000d430
        /*0934*/ 	.word	0x000000ff
        /*0938*/ 	.word	0x00033400
        /*093c*/ 	.short	0x0101
        /*093e*/ 	.byte	0x29
	.zero		1


	//   ....[44]....
        /*0940*/ 	.word	0x0000d460
        /*0944*/ 	.word	0x000000ff
        /*0948*/ 	.word	0x00033420
        /*094c*/ 	.short	0x010a
        /*094e*/ 	.byte	0x29
	.zero		1


	//   ....[45]....
        /*0950*/ 	.word	0x0000d8e0
        /*0954*/ 	.word	0x00000004
        /*0958*/ 	.word	0x00033480
        /*095c*/ 	.short	0x010a
        /*095e*/ 	.byte	0x3f
	.zero		1


	//   ....[46]....
        /*0960*/ 	.word	0x0000dde0
        /*0964*/ 	.word	0x00000004
        /*0968*/ 	.word	0x00033470
        /*096c*/ 	.short	0x0107
        /*096e*/ 	.byte	0x3f
	.zero		1


	//   ....[47]....
        /*0970*/ 	.word	0x0000dea0
        /*0974*/ 	.word	0x00000004
        /*0978*/ 	.word	0x00033470
        /*097c*/ 	.short	0x0101
        /*097e*/ 	.byte	0x3f
	.zero		1


	//   ....[48]....
        /*0980*/ 	.word	0x0000ded0
        /*0984*/ 	.word	0x00000004
        /*0988*/ 	.word	0x00033440
        /*098c*/ 	.short	0x010a
        /*098e*/ 	.byte	0x3f
	.zero		1


	//   ....[49]....
        /*0990*/ 	.word	0x0000e390
        /*0994*/ 	.word	0x00000004
        /*0998*/ 	.word	0x00033430
        /*099c*/ 	.short	0x0107
        /*099e*/ 	.byte	0x3f
	.zero		1


	//   ....[50]....
        /*09a0*/ 	.word	0x0000e460
        /*09a4*/ 	.word	0x00000004
        /*09a8*/ 	.word	0x00033430
        /*09ac*/ 	.short	0x0101
        /*09ae*/ 	.byte	0x3f
	.zero		1


	//   ....[51]....
        /*09b0*/ 	.word	0x0000e4e0
        /*09b4*/ 	.word	0x00000002
        /*09b8*/ 	.word	0x00033470
        /*09bc*/ 	.short	0x010a
        /*09be*/ 	.byte	0x3f
	.zero		1


	//   ....[52]....
        /*09c0*/ 	.word	0x0000e570
        /*09c4*/ 	.word	0x00000002
        /*09c8*/ 	.word	0x00033460
        /*09cc*/ 	.short	0x010a
        /*09ce*/ 	.byte	0x3f
	.zero		1


	//   ....[53]....
        /*09d0*/ 	.word	0x0000ef90
        /*09d4*/ 	.word	0x00000002
        /*09d8*/ 	.word	0x00033450
        /*09dc*/ 	.short	0x0101
        /*09de*/ 	.byte	0x3f
	.zero		1


	//   ....[54]....
        /*09e0*/ 	.word	0x0000f020
        /*09e4*/ 	.word	0x00000002
        /*09e8*/ 	.word	0x00000000
        /*09ec*/ 	.short	0x0101
        /*09ee*/ 	.byte	0x3f
	.zero		1


	//   ....[55]....
        /*09f0*/ 	.word	0x0000f0c0
        /*09f4*/ 	.word	0x00000002
        /*09f8*/ 	.word	0x00033470
        /*09fc*/ 	.short	0x010a
        /*09fe*/ 	.byte	0x3f
	.zero		1


	//   ....[56]....
        /*0a00*/ 	.word	0x0000f150
        /*0a04*/ 	.word	0x00000002
        /*0a08*/ 	.word	0x00033460
        /*0a0c*/ 	.short	0x010a
        /*0a0e*/ 	.byte	0x3f
	.zero		1


	//   ....[57]....
        /*0a10*/ 	.word	0x0000fb70
        /*0a14*/ 	.word	0x00000002
        /*0a18*/ 	.word	0x00033450
        /*0a1c*/ 	.short	0x0101
        /*0a1e*/ 	.byte	0x3f
	.zero		1


	//   ....[58]....
        /*0a20*/ 	.word	0x0000fc60
        /*0a24*/ 	.word	0x00000002
        /*0a28*/ 	.word	0x00000000
        /*0a2c*/ 	.short	0x0101
        /*0a2e*/ 	.byte	0x3f
	.zero		1


	//   ....[59]....
        /*0a30*/ 	.word	0x0000fcf0
        /*0a34*/ 	.word	0x00000005
        /*0a38*/ 	.word	0x00033420
        /*0a3c*/ 	.short	0x010a
        /*0a3e*/ 	.byte	0x3f
	.zero		1


	//   ....[60]....
        /*0a40*/ 	.word	0x0000fe20
        /*0a44*/ 	.word	0x00000003
        /*0a48*/ 	.word	0x00033440
        /*0a4c*/ 	.short	0x010a
        /*0a4e*/ 	.byte	0x3f
	.zero		1


	//   ....[61]....
        /*0a50*/ 	.word	0x0000fec0
        /*0a54*/ 	.word	0x00000005
        /*0a58*/ 	.word	0x00033440
        /*0a5c*/ 	.short	0x010a
        /*0a5e*/ 	.byte	0x3f
	.zero		1


	//   ....[62]....
        /*0a60*/ 	.word	0x0000ff00
        /*0a64*/ 	.word	0x00000003
        /*0a68*/ 	.word	0x00033460
        /*0a6c*/ 	.short	0x010a
        /*0a6e*/ 	.byte	0x3f
	.zero		1


	//   ....[63]....
        /*0a70*/ 	.word	0x0000ff40
        /*0a74*/ 	.word	0x00000005
        /*0a78*/ 	.word	0x00033460
        /*0a7c*/ 	.short	0x010a
        /*0a7e*/ 	.byte	0x3f
	.zero		1


	//   ....[64]....
        /*0a80*/ 	.word	0x0000ff80
        /*0a84*/ 	.word	0x00000003
        /*0a88*/ 	.word	0x00033480
        /*0a8c*/ 	.short	0x010a
        /*0a8e*/ 	.byte	0x3f
	.zero		1


	//   ....[65]....
        /*0a90*/ 	.word	0x0000ffc0
        /*0a94*/ 	.word	0x00000005
        /*0a98*/ 	.word	0x00033480
        /*0a9c*/ 	.short	0x010a
        /*0a9e*/ 	.byte	0x3f
	.zero		1


	//   ....[66]....
        /*0aa0*/ 	.word	0x00010030
        /*0aa4*/ 	.word	0x00000003
        /*0aa8*/ 	.word	0x00033400
        /*0aac*/ 	.short	0x010a
        /*0aae*/ 	.byte	0x3f
	.zero		1


	//   ....[67]....
        /*0ab0*/ 	.word	0x00010080
        /*0ab4*/ 	.word	0x00000003
        /*0ab8*/ 	.word	0x00033430
        /*0abc*/ 	.short	0x010a
        /*0abe*/ 	.byte	0x3f
	.zero		1


	//   ....[68]....
        /*0ac0*/ 	.word	0x000100e0
        /*0ac4*/ 	.word	0x00000005
        /*0ac8*/ 	.word	0x00033430
        /*0acc*/ 	.short	0x010a
        /*0ace*/ 	.byte	0x3f
	.zero		1


	//   ....[69]....
        /*0ad0*/ 	.word	0x00010140
        /*0ad4*/ 	.word	0x00000005
        /*0ad8*/ 	.word	0x00033450
        /*0adc*/ 	.short	0x010a
        /*0ade*/ 	.byte	0x3f
	.zero		1


	//   ....[70]....
        /*0ae0*/ 	.word	0x000101a0
        /*0ae4*/ 	.word	0x00000007
        /*0ae8*/ 	.word	0x00033450
        /*0aec*/ 	.short	0x010a
        /*0aee*/ 	.byte	0x3f
	.zero		1


	//   ....[71]....
        /*0af0*/ 	.word	0x000102a0
        /*0af4*/ 	.word	0x00000004
        /*0af8*/ 	.word	0x00033480
        /*0afc*/ 	.short	0x010a
        /*0afe*/ 	.byte	0x3f
	.zero		1


	//   ....[72]....
        /*0b00*/ 	.word	0x000109a0
        /*0b04*/ 	.word	0x00000004
        /*0b08*/ 	.word	0x00033440
        /*0b0c*/ 	.short	0x010a
        /*0b0e*/ 	.byte	0x3f
	.zero		1


	//   ....[73]....
        /*0b10*/ 	.word	0x00011580
        /*0b14*/ 	.word	0x0000001d
        /*0b18*/ 	.word	0x00033420
        /*0b1c*/ 	.short	0x010a
        /*0b1e*/ 	.byte	0x3f
	.zero		1


	//   ....[74]....
        /*0b20*/ 	.word	0x000115d0
        /*0b24*/ 	.word	0x00000004
        /*0b28*/ 	.word	0x00033480
        /*0b2c*/ 	.short	0x010a
        /*0b2e*/ 	.byte	0x3f
	.zero		1


	//   ....[75]....
        /*0b30*/ 	.word	0x00011c20
        /*0b34*/ 	.word	0x00000004
        /*0b38*/ 	.word	0x00033440
        /*0b3c*/ 	.short	0x010a
        /*0b3e*/ 	.byte	0x3f
	.zero		1


	//   ....[76]....
        /*0b40*/ 	.word	0x00012230
        /*0b44*/ 	.word	0x00000002
        /*0b48*/ 	.word	0x00033470
        /*0b4c*/ 	.short	0x010a
        /*0b4e*/ 	.byte	0x3f
	.zero		1


	//   ....[77]....
        /*0b50*/ 	.word	0x00012280
        /*0b54*/ 	.word	0x00000002
        /*0b58*/ 	.word	0x00033460
        /*0b5c*/ 	.short	0x010a
        /*0b5e*/ 	.byte	0x3f
	.zero		1


	//   ....[78]....
        /*0b60*/ 	.word	0x000122d0
        /*0b64*/ 	.word	0x00000002
        /*0b68*/ 	.word	0x00033470
        /*0b6c*/ 	.short	0x010a
        /*0b6e*/ 	.byte	0x3f
	.zero		1


	//   ....[79]....
        /*0b70*/ 	.word	0x00012320
        /*0b74*/ 	.word	0x00000002
        /*0b78*/ 	.word	0x00033460
        /*0b7c*/ 	.short	0x010a
        /*0b7e*/ 	.byte	0x3f
	.zero		1


	//   ....[80]....
        /*0b80*/ 	.word	0x00012370
        /*0b84*/ 	.word	0x00000005
        /*0b88*/ 	.word	0x00033420
        /*0b8c*/ 	.short	0x010a
        /*0b8e*/ 	.byte	0x3f
	.zero		1


	//   ....[81]....
        /*0b90*/ 	.word	0x000123c0
        /*0b94*/ 	.word	0x00000003
        /*0b98*/ 	.word	0x00033440
        /*0b9c*/ 	.short	0x010a
        /*0b9e*/ 	.byte	0x3f
	.zero		1


	//   ....[82]....
        /*0ba0*/ 	.word	0x00012410
        /*0ba4*/ 	.word	0x00000005
        /*0ba8*/ 	.word	0x00033440
        /*0bac*/ 	.short	0x010a
        /*0bae*/ 	.byte	0x3f
	.zero		1


	//   ....[83]....
        /*0bb0*/ 	.word	0x00012460
        /*0bb4*/ 	.word	0x00000003
        /*0bb8*/ 	.word	0x00033460
        /*0bbc*/ 	.short	0x010a
        /*0bbe*/ 	.byte	0x3f
	.zero		1


	//   ....[84]....
        /*0bc0*/ 	.word	0x000124b0
        /*0bc4*/ 	.word	0x00000005
        /*0bc8*/ 	.word	0x00033460
        /*0bcc*/ 	.short	0x010a
        /*0bce*/ 	.byte	0x3f
	.zero		1


	//   ....[85]....
        /*0bd0*/ 	.word	0x00012500
        /*0bd4*/ 	.word	0x00000003
        /*0bd8*/ 	.word	0x00033480
        /*0bdc*/ 	.short	0x010a
        /*0bde*/ 	.byte	0x3f
	.zero		1


	//----- nvinfo : EIATTR_NUM_MBARRIERS
	.align		4
.L_606:
        /*0be0*/ 	.byte	0x03, 0x38
        /*0be2*/ 	.short	0x0016


	//----- nvinfo : EIATTR_EXIT_INSTR_OFFSETS
	.align		4
        /*0be4*/ 	.byte	0x04, 0x1c
        /*0be6*/ 	.short	(.L_608 - .L_607)


	//   ....[0]....
.L_607:
        /*0be8*/ 	.word	0x00000970


	//   ....[1]....
        /*0bec*/ 	.word	0x0000a880


	//   ....[2]....
        /*0bf0*/ 	.word	0x0000fd60


	//   ....[3]....
        /*0bf4*/ 	.word	0x00010010


	//----- nvinfo : EIATTR_MAX_THREADS
	.align		4
.L_608:
        /*0bf8*/ 	.byte	0x04, 0x05
        /*0bfa*/ 	.short	(.L_610 - .L_609)
.L_609:
        /*0bfc*/ 	.word	0x00000180
        /*0c00*/ 	.word	0x00000001
        /*0c04*/ 	.word	0x00000001


	//----- nvinfo : EIATTR_CRS_STACK_SIZE
	.align		4
.L_610:
        /*0c08*/ 	.byte	0x04, 0x1e
        /*0c0a*/ 	.short	(.L_612 - .L_611)
.L_611:
        /*0c0c*/ 	.word	0x00000000


	//----- nvinfo : EIATTR_CBANK_PARAM_SIZE
	.align		4
.L_612:
        /*0c10*/ 	.byte	0x03, 0x19
        /*0c12*/ 	.short	0x0a70


	//----- nvinfo : EIATTR_PARAM_CBANK
	.align		4
        /*0c14*/ 	.byte	0x04, 0x0a
        /*0c16*/ 	.short	(.L_614 - .L_613)
	.align		4
.L_613:
        /*0c18*/ 	.word	index@(.nv.constant0._ZN7cutlass13device_kernelIN5flash11enable_sm90INS1_16FlashAttnFwdSm90INS1_25CollectiveMainloopFwdSm90ILi2EN4cute5tupleIJNS5_1CILi1EEES8_S8_EEENS6_IJNS7_ILi128EEENS7_ILi160EEENS7_ILi192EEEEEELi192ENS_12float_e4m3_tEfNS_4arch4Sm90ELb0ELb0ELb0ELb0ELb1ELb0ELb0ELb1ELb1ELb1ELb0ELb0EEENS1_21CollectiveEpilogueFwdINS6_IJSA_SC_SB_EEES9_NS_10bfloat16_tESG_Li256ELb0ELb1ELb0ELb1EEENS1_29StaticPersistentTileSchedulerILb0EEEEEEEEEvNT_6ParamsE)
        /*0c1c*/ 	.short	0x0210
        /*0c1e*/ 	.short	0x0a70


	//----- nvinfo : EIATTR_SW_WAR
	.align		4
.L_614:
        /*0c20*/ 	.byte	0x04, 0x36
        /*0c22*/ 	.short	(.L_616 - .L_615)
.L_615:
        /*0c24*/ 	.word	0x00000008
.L_616:


//--------------------- .nv.info._ZN7cutlass13device_kernelIN5flash11enable_sm90INS1_16FlashAttnFwdSm90INS1_25CollectiveMainloopFwdSm90ILi2EN4cute5tupleIJNS5_1CILi1EEES8_S8_EEENS6_IJNS7_ILi128EEENS7_ILi160EEENS7_ILi192EEEEEELi192ENS_12float_e4m3_tEfNS_4arch4Sm90ELb0ELb0ELb0ELb1ELb1ELb0ELb0ELb1ELb1ELb1ELb0ELb0EEENS1_21CollectiveEpilogueFwdINS6_IJSA_SC_SB_EEES9_NS_10bfloat16_tESG_Li256ELb1ELb1ELb0ELb1EEENS1_36VarlenDynamicPersistentTileSchedulerILi128ELi160ELi256ELi128ELb0ELb1ELb1ELb0ELb1ELb1EEEEEEEEEvNT_6ParamsE --------------------------
	.section	.nv.info._ZN7cutlass13device_kernelIN5flash11enable_sm90INS1_16FlashAttnFwdSm90INS1_25CollectiveMainloopFwdSm90ILi2EN4cute5tupleIJNS5_1CILi1EEES8_S8_EEENS6_IJNS7_ILi128EEENS7_ILi160EEENS7_ILi192EEEEEELi192ENS_12float_e4m3_tEfNS_4arch4Sm90ELb0ELb0ELb0ELb1ELb1ELb0ELb0ELb1ELb1ELb1ELb0ELb0EEENS1_21CollectiveEpilogueFwdINS6_IJSA_SC_SB_EEES9_NS_10bfloat16_tESG_Li256ELb1ELb1ELb0ELb1EEENS1_36VarlenDynamicPersistentTileSchedulerILi128ELi160ELi256ELi128ELb0ELb1ELb1ELb0ELb1ELb1EEEEEEEEEvNT_6ParamsE,"",@"SHT_CUDA_INFO"
	.sectionflags	@""
	.align	4


	//----- nvinfo : EIATTR_CUDA_API_VERSION
	.align		4
        /*0000*/ 	.byte	0x04, 0x37
        /*0002*/ 	.short	(.L_618 - .L_617)
.L_617:
        /*0004*/ 	.word	0x00000082


	//----- nvinfo : EIATTR_KPARAM_INFO
	.align		4
.L_618:
        /*0008*/ 	.byte	0x04, 0x17
        /*000a*/ 	.short	(.L_620 - .L_619)
.L_619:
        /*000c*/ 	.word	0x00000000
        /*0010*/ 	.short	0x0000
        /*0012*/ 	.short	0x0070
        /*0014*/ 	.byte	0x00, 0xf0, 0x01, 0x2a


	//----- nvinfo : EIATTR_SPARSE_MMA_MASK
	.align		4
.L_620:
        /*0018*/ 	.byte	0x03, 0x50
        /*001a*/ 	.short	0x0000


	//----- nvinfo : EIATTR_MAXREG_COUNT
	.align		4
        /*001c*/ 	.byte	0x03, 0x1b
        /*001e*/ 	.short	0x00a8


	//----- nvinfo : EIATTR_NUM_BARRIERS
	.align		4
        /*0020*/ 	.byte	0x02, 0x4c
        /*0022*/ 	.byte	0x10
	.zero		1


	//----- nvinfo : EIATTR_EXTERNS
	.align		4
        /*0024*/ 	.byte	0x04, 0x0f
        /*0026*/ 	.short	(.L_622 - .L_621)


	//   ....[0]....
	.align		4
.L_621:
        /*0028*/ 	.word	index@(__assertfail)


	//----- nvinfo : EIATTR_ANNOTATIONS
	.align		4
.L_622:
        /*002c*/ 	.byte	0x04, 0x55
        /*002e*/ 	.short	(.L_624 - .L_623)


	//   ....[0]....
.L_623:
        /* <DEDUP_REMOVED lines=15> */


	//----- nvinfo : EIATTR_MERCURY_ISA_VERSION
	.align		4
.L_624:
        /*0110*/ 	.byte	0x03, 0x5f
        /*0112*/ 	.short	0x0101


	//----- nvinfo : EIATTR_UNUSED_LOAD_BYTE_OFFSET
	.align		4
        /*0114*/ 	.byte	0x04, 0x44
        /*0116*/ 	.short	(.L_626 - .L_625)


	//   ....[0]....
.L_625:
        /*0118*/ 	.word	0x00000980
        /*011c*/ 	.word	0x0000fff0


	//   ....[1]....
        /*0120*/ 	.word	0x00008d30
        /*0124*/ 	.word	0x0000fff0


	//----- nvinfo : EIATTR_INT_WARP_WIDE_INSTR_OFFSETS
	.align		4
.L_626:
        /*0128*/ 	.byte	0x04, 0x31
        /*012a*/ 	.short	(.L_628 - .L_627)


	//   ....[0]....
.L_627:
        /*012c*/ 	.word	0x000000c0


	//   ....[1]....
        /*0130*/ 	.word	0x000000d0


	//   ....[2]....
        /*0134*/ 	.word	0x00000170


	//   ....[3]....
        /*0138*/ 	.word	0x0000d050


	//   ....[4]....
        /*013c*/ 	.word	0x0000d0e0


	//   ....[5]....
        /*0140*/ 	.word	0x000114e0


	//   ....[6]....
        /*0144*/ 	.word	0x00011570


	//----- nvinfo : EIATTR_COOP_GROUP_MASK_REGIDS
	.align		4
.L_628:
        /*0148*/ 	.byte	0x04, 0x29
        /*014a*/ 	.short	(.L_630 - .L_629)


	//   ....[0]....
.L_629:
        /*014c*/ 	.word	0xffffffff


	//   ....[1]....
        /*0150*/ 	.word	0xffffffff


	//   ....[2]....
        /*0154*/ 	.word	0xffffffff


	//   ....[3]....
        /*0158*/ 	.word	0xffffffff


	//   ....[4]....
        /*015c*/ 	.word	0xffffffff


	//   ....[5]....
        /*0160*/ 	.word	0xffffffff


	//   ....[6]....
        /*0164*/ 	.word	0xffffffff


	//   ....[7]....
        /*0168*/ 	.word	0xffffffff


	//   ....[8]....
        /*016c*/ 	.word	0xffffffff


	//   ....[9]....
        /*0170*/ 	.word	0xffffffff


	//   ....[10]....
        /*0174*/ 	.word	0xffffffff


	//   ....[11]....
        /*0178*/ 	.word	0xffffffff


	//   ....[12]....
        /*017c*/ 	.word	0xffffffff


	//   ....[13]....
        /*0180*/ 	.word	0xffffffff


	//   ....[14]....
        /*0184*/ 	.word	0xffffffff


	//   ....[15]....
        /*0188*/ 	.word	0xffffffff


	//   ....[16]....
        /*018c*/ 	.word	0xffffffff


	//   ....[17]....
        /*0190*/ 	.word	0xffffffff


	//   ....[18]....
        /*0194*/ 	.word	0xffffffff


	//   ....[19]....
        /*0198*/ 	.word	0xffffffff


	//   ....[20]....
        /*019c*/ 	.word	0xffffffff


	//   ....[21]....
        /*01a0*/ 	.word	0xffffffff


	//   ....[22]....
        /*01a4*/ 	.word	0xffffffff


	//   ....[23]....
        /*01a8*/ 	.word	0xffffffff


	//   ....[24]....
        /*01ac*/ 	.word	0xffffffff


	//   ....[25]....
        /*01b0*/ 	.word	0xffffffff


	//   ....[26]....
        /*01b4*/ 	.word	0xffffffff


	//   ....[27]....
        /*01b8*/ 	.word	0xffffffff


	//   ....[28]....
        /*01bc*/ 	.word	0xffffffff


	//   ....[29]....
        /*01c0*/ 	.word	0xffffffff


	//   ....[30]....
        /*01c4*/ 	.word	0xffffffff


	//   ....[31]....
        /*01c8*/ 	.word	0xffffffff


	//   ....[32]....
        /*01cc*/ 	.word	0xffffffff


	//   ....[33]....
        /*01d0*/ 	.word	0xffffffff


	//   ....[34]....
        /*01d4*/ 	.word	0xffffffff


	//   ....[35]....
        /*01d8*/ 	.word	0xffffffff


	//   ....[36]....
        /*01dc*/ 	.word	0xffffffff


	//   ....[37]....
        /*01e0*/ 	.word	0xffffffff


	//   ....[38]....
        /*01e4*/ 	.word	0xffffffff


	//   ....[39]....
        /*01e8*/ 	.word	0xffffffff


	//   ....[40]....
        /*01ec*/ 	.word	0xffffffff


	//   ....[41]....
        /*01f0*/ 	.word	0xffffffff


	//   ....[42]....
        /*01f4*/ 	.word	0xffffffff


	//   ....[43]....
        /*01f8*/ 	.word	0xffffffff


	//   ....[44]....
        /*01fc*/ 	.word	0xffffffff


	//   ....[45]....
        /*0200*/ 	.word	0xffffffff


	//   ....[46]....
        /*0204*/ 	.word	0xffffffff


	//   ....[47]....
        /*0208*/ 	.word	0xffffffff


	//   ....[48]....
        /*020c*/ 	.word	0xffffffff


	//   ....[49]....
        /*0210*/ 	.word	0xffffffff


	//   ....[50]....
        /*0214*/ 	.word	0xffffffff


	//   ....[51]....
        /*0218*/ 	.word	0xffffffff


	//   ....[52]....
        /*021c*/ 	.word	0xffffffff


	//   ....[53]....
        /*0220*/ 	.word	0xffffffff


	//   ....[54]....
        /*0224*/ 	.word	0xffffffff


	//   ....[55]....
        /*0228*/ 	.word	0xffffffff


	//   ....[56]....
        /*022c*/ 	.word	0xffffffff


	//   ....[57]....
        /*0230*/ 	.word	0xffffffff


	//   ....[58]....
        /*0234*/ 	.word	0xffffffff


	//   ....[59]....
        /*0238*/ 	.word	0xffffffff


	//   ....[60]....
        /*023c*/ 	.word	0xffffffff


	//   ....[61]....
        /*0240*/ 	.word	0xffffffff


	//   ....[62]....
        /*0244*/ 	.word	0xffffffff


	//   ....[63]....
        /*0248*/ 	.word	0xffffffff


	//   ....[64]....
        /*024c*/ 	.word	0xffffffff


	//   ....[65]....
        /*0250*/ 	.word	0xffffffff


	//   ....[66]....
        /*0254*/ 	.word	0xffffffff


	//   ....[67]....
        /*0258*/ 	.word	0xffffffff


	//   ....[68]....
        /*025c*/ 	.word	0xffffffff


	//   ....[69]....
        /*0260*/ 	.word	0xffffffff


	//   ....[70]....
        /*0264*/ 	.word	0xffffffff


	//   ....[71]....
        /*0268*/ 	.word	0xffffffff


	//   ....[72]....
        /*026c*/ 	.word	0xffffffff


	//   ....[73]....
        /*0270*/ 	.word	0xffffffff


	//   ....[74]....
        /*0274*/ 	.word	0xffffffff


	//   ....[75]....
        /*0278*/ 	.word	0xffffffff


	//   ....[76]....
        /*027c*/ 	.word	0xffffffff


	//   ....[77]....
        /*0280*/ 	.word	0xffffffff


	//   ....[78]....
        /*0284*/ 	.word	0xffffffff


	//   ....[79]....
        /*0288*/ 	.word	0xffffffff


	//   ....[80]....
        /*028c*/ 	.word	0xffffffff


	//   ....[81]....
        /*0290*/ 	.word	0xffffffff


	//   ....[82]....
        /*0294*/ 	.word	0xffffffff


	//   ....[83]....
        /*0298*/ 	.word	0xffffffff


	//   ....[84]....
        /*029c*/ 	.word	0xffffffff


	//   ....[85]....
        /*02a0*/ 	.word	0xffffffff


	//   ....[86]....
        /*02a4*/ 	.word	0xffffffff


	//   ....[87]....
        /*02a8*/ 	.word	0xffffffff


	//   ....[88]....
        /*02ac*/ 	.word	0xffffffff


	//   ....[89]....
        /*02b0*/ 	.word	0xffffffff


	//   ....[90]....
        /*02b4*/ 	.word	0xffffffff


	//   ....[91]....
        /*02b8*/ 	.word	0xffffffff


	//   ....[92]....
        /*02bc*/ 	.word	0xffffffff


	//   ....[93]....
        /*02c0*/ 	.word	0xffffffff


	//   ....[94]....
        /*02c4*/ 	.word	0xffffffff


	//   ....[95]....
        /*02c8*/ 	.word	0xffffffff


	//   ....[96]....
        /*02cc*/ 	.word	0xffffffff


	//   ....[97]....
        /*02d0*/ 	.word	0xffffffff


	//   ....[98]....
        /*02d4*/ 	.word	0xffffffff


	//   ....[99]....
        /*02d8*/ 	.word	0xffffffff


	//   ....[100]....
        /*02dc*/ 	.word	0xffffffff


	//   ....[101]....
        /*02e0*/ 	.word	0xffffffff


	//   ....[102]....
        /*02e4*/ 	.word	0xffffffff


	//   ....[103]....
        /*02e8*/ 	.word	0xffffffff


	//   ....[104]....
        /*02ec*/ 	.word	0xffffffff


	//   ....[105]....
        /*02f0*/ 	.word	0xffffffff


	//   ....[106]....
        /*02f4*/ 	.word	0xffffffff


	//   ....[107]....
        /*02f8*/ 	.word	0xffffffff


	//   ....[108]....
        /*02fc*/ 	.word	0xffffffff


	//   ....[109]....
        /*0300*/ 	.word	0xffffffff


	//   ....[110]....
        /*0304*/ 	.word	0xffffffff


	//   ....[111]....
        /*0308*/ 	.word	0xffffffff


	//   ....[112]....
        /*030c*/ 	.word	0xffffffff


	//   ....[113]....
        /*0310*/ 	.word	0xffffffff


	//   ....[114]....
        /*0314*/ 	.word	0xffffffff


	//   ....[115]....
        /*0318*/ 	.word	0xffffffff


	//   ....[116]....
        /*031c*/ 	.word	0xffffffff


	//   ....[117]....
        /*0320*/ 	.word	0xffffffff


	//   ....[118]....
        /*0324*/ 	.word	0xffffffff


	//   ....[119]....
        /*0328*/ 	.word	0xffffffff


	//   ....[120]....
        /*032c*/ 	.word	0xffffffff


	//   ....[121]....
        /*0330*/ 	.word	0xffffffff


	//   ....[122]....
        /*0334*/ 	.word	0xffffffff


	//   ....[123]....
        /*0338*/ 	.word	0xffffffff


	//   ....[124]....
        /*033c*/ 	.word	0xffffffff


	//   ....[125]....
        /*0340*/ 	.word	0xffffffff


	//   ....[126]....
        /*0344*/ 	.word	0xffffffff


	//   ....[127]....
        /*0348*/ 	.word	0xffffffff


	//   ....[128]....
        /*034c*/ 	.word	0xffffffff


	//   ....[129]....
        /*0350*/ 	.word	0xffffffff


	//   ....[130]....
        /*0354*/ 	.word	0xffffffff


	//   ....[131]....
        /*0358*/ 	.word	0xffffffff


	//   ....[132]....
        /*035c*/ 	.word	0xffffffff


	//   ....[133]....
        /*0360*/ 	.word	0xffffffff


	//   ....[134]....
        /*0364*/ 	.word	0xffffffff


	//   ....[135]....
        /*0368*/ 	.word	0xffffffff


	//   ....[136]....
        /*036c*/ 	.word	0xffffffff


	//   ....[137]....
        /*0370*/ 	.word	0xffffffff


	//   ....[138]....
        /*0374*/ 	.word	0xffffffff


	//   ....[139]....
        /*0378*/ 	.word	0xffffffff


	//   ....[140]....
        /*037c*/ 	.word	0xffffffff


	//   ....[141]....
        /*0380*/ 	.word	0xffffffff


	//   ....[142]....
        /*0384*/ 	.word	0xffffffff


	//   ....[143]....
        /*0388*/ 	.word	0xffffffff


	//   ....[144]....
        /*038c*/ 	.word	0xffffffff


	//   ....[145]....
        /*0390*/ 	.word	0xffffffff


	//   ....[146]....
        /*0394*/ 	.word	0xffffffff


	//   ....[147]....
        /*0398*/ 	.word	0xffffffff


	//   ....[148]....
        /*039c*/ 	.word	0xffffffff


	//   ....[149]....
        /*03a0*/ 	.word	0xffffffff


	//   ....[150]....
        /*03a4*/ 	.word	0xffffffff


	//   ....[151]....
        /*03a8*/ 	.word	0xffffffff


	//   ....[152]....
        /*03ac*/ 	.word	0xffffffff


	//   ....[153]....
        /*03b0*/ 	.word	0xffffffff


	//   ....[154]....
        /*03b4*/ 	.word	0xffffffff


	//   ....[155]....
        /*03b8*/ 	.word	0xffffffff


	//   ....[156]....
        /*03bc*/ 	.word	0xffffffff


	//   ....[157]....
        /*03c0*/ 	.word	0xffffffff


	//   ....[158]....
        /*03c4*/ 	.word	0xffffffff


	//   ....[159]....
        /*03c8*/ 	.word	0xffffffff


	//   ....[160]....
        /*03cc*/ 	.word	0xffffffff


	//   ....[161]....
        /*03d0*/ 	.word	0xffffffff


	//   ....[162]....
        /*03d4*/ 	.word	0xffffffff


	//   ....[163]....
        /*03d8*/ 	.word	0xffffffff


	//   ....[164]....
        /*03dc*/ 	.word	0xffffffff


	//   ....[165]....
        /*03e0*/ 	.word	0xffffffff


	//   ....[166]....
        /*03e4*/ 	.word	0xffffffff


	//   ....[167]....
        /*03e8*/ 	.word	0xffffffff


	//   ....[168]....
        /*03ec*/ 	.word	0xffffffff


	//   ....[169]....
        /*03f0*/ 	.word	0x0500000f


	//   ....[170]....
        /*03f4*/ 	.word	0x0500000f


	//   ....[171]....
        /*03f8*/ 	.word	0x0500000f


	//   ....[172]....
        /*03fc*/ 	.word	0x0500000f


	//   ....[173]....
        /*0400*/ 	.word	0x0500000f


	//   ....[174]....
        /*0404*/ 	.word	0x0500000f


	//   ....[175]....
        /*0408*/ 	.word	0x0500000f


	//   ....[176]....
        /*040c*/ 	.word	0x0500000f


	//   ....[177]....
        /*0410*/ 	.word	0x0500000f


	//   ....[178]....
        /*0414*/ 	.word	0x0500000f


	//   ....[179]....
        /*0418*/ 	.word	0x0500000f


	//   ....[180]....
        /*041c*/ 	.word	0x0500000f


	//   ....[181]....
        /*0420*/ 	.word	0x0500000f


	//   ....[182]....
        /*0424*/ 	.word	0x0500000f


	//   ....[183]....
        /*0428*/ 	.word	0x0500000f


	//   ....[184]....
        /*042c*/ 	.word	0x0500000f


	//   ....[185]....
        /*0430*/ 	.word	0x0500000f


	//   ....[186]....
        /*0434*/ 	.word	0x0500000f


	//   ....[187]....
        /*0438*/ 	.word	0x0500000f


	//   ....[188]....
        /*043c*/ 	.word	0x0500000f


	//   ....[189]....
        /*0440*/ 	.word	0x0500000f


	//   ....[190]....
        /*0444*/ 	.word	0x0500000f


	//   ....[191]....
        /*0448*/ 	.word	0x0500000f


	//   ....[192]....
        /*044c*/ 	.word	0x0500000f


	//   ....[193]....
        /*0450*/ 	.word	0x0500000f


	//   ....[194]....
        /*0454*/ 	.word	0x0500000f


	//   ....[195]....
        /*0458*/ 	.word	0x0500000f


	//   ....[196]....
        /*045c*/ 	.word	0x0500000f


	//   ....[197]....
        /*0460*/ 	.word	0x0500000f


	//   ....[198]....
        /*0464*/ 	.word	0x0500000f


	//   ....[199]....
        /*0468*/ 	.word	0x0500000f


	//   ....[200]....
        /*046c*/ 	.word	0x0500000f


	//   ....[201]....
        /*0470*/ 	.word	0x0500000f


	//   ....[202]....
        /*0474*/ 	.word	0x0500000f


	//   ....[203]....
        /*0478*/ 	.word	0x0500000f


	//   ....[204]....
        /*047c*/ 	.word	0x0500000f


	//   ....[205]....
        /*0480*/ 	.word	0x0500000f


	//   ....[206]....
        /*0484*/ 	.word	0x0500000f


	//   ....[207]....
        /*0488*/ 	.word	0x0500000f


	//   ....[208]....
        /*048c*/ 	.word	0x0500000f


	//   ....[209]....
        /*0490*/ 	.word	0x0500000f


	//   ....[210]....
        /*0494*/ 	.word	0x0500000f


	//   ....[211]....
        /*0498*/ 	.word	0x0500000f


	//   ....[212]....
        /*049c*/ 	.word	0x0500000f


	//   ....[213]....
        /*04a0*/ 	.word	0x0500000f


	//   ....[214]....
        /*04a4*/ 	.word	0x0500000f


	//   ....[215]....
        /*04a8*/ 	.word	0x0500000f


	//   ....[216]....
        /*04ac*/ 	.word	0x0500000f


	//   ....[217]....
        /*04b0*/ 	.word	0x0500000f


	//   ....[218]....
        /*04b4*/ 	.word	0x0500000f


	//----- nvinfo : EIATTR_COOP_GROUP_INSTR_OFFSETS
	.align		4
.L_630:
        /*04b8*/ 	.byte	0x04, 0x28
        /*04ba*/ 	.short	(.L_632 - .L_631)


	//   ....[0]....
.L_631:
        /*04bc*/ 	.word	0x00000080


	//   ....[1]....
        /*04c0*/ 	.word	0x00000090


	//   ....[2]....
        /*04c4*/ 	.word	0x000002d0


	//   ....[3]....
        /*04c8*/ 	.word	0x00000430


	//   ....[4]....
        /*04cc*/ 	.word	0x00000550


	//   ....[5]....
        /*04d0*/ 	.word	0x000006b0


	//   ....[6]....
        /*04d4*/ 	.word	0x00001740


	//   ....[7]....
        /*04d8*/ 	.word	0x00003240


	//   ....[8]....
        /*04dc*/ 	.word	0x00003340


	//   ....[9]....
        /*04e0*/ 	.word	0x00003a50


	//   ....[10]....
        /*04e4*/ 	.word	0x00003ae0


	//   ....[11]....
        /*04e8*/ 	.word	0x00006650


	//   ....[12]....
        /*04ec*/ 	.word	0x00006660


	//   ....[13]....
        /*04f0*/ 	.word	0x00006690


	//   ....[14]....
        /*04f4*/ 	.word	0x000066a0


	//   ....[15]....
        /*04f8*/ 	.word	0x000083e0


	//   ....[16]....
        /*04fc*/ 	.word	0x000083f0


	//   ....[17]....
        /*0500*/ 	.word	0x00008420


	//   ....[18]....
        /*0504*/ 	.word	0x00008430


	//   ....[19]....
        /*0508*/ 	.word	0x00009880


	//   ....[20]....
        /*050c*/ 	.word	0x000098b0


	//   ....[21]....
        /*0510*/ 	.word	0x000098e0


	//   ....[22]....
        /*0514*/ 	.word	0x00009910


	//   ....[23]....
        /*0518*/ 	.word	0x00009940


	//   ....[24]....
        /*051c*/ 	.word	0x00009970


	//   ....[25]....
        /*0520*/ 	.word	0x00009980


	//   ....[26]....
        /*0524*/ 	.word	0x00009990


	//   ....[27]....
        /*0528*/ 	.word	0x000099a0


	//   ....[28]....
        /*052c*/ 	.word	0x000099b0


	//   ....[29]....
        /*0530*/ 	.word	0x000099c0


	//   ....[30]....
        /*0534*/ 	.word	0x000099f0


	//   ....[31]....
        /*0538*/ 	.word	0x00009a30


	//   ....[32]....
        /*053c*/ 	.word	0x00009a60


	//   ....[33]....
        /*0540*/ 	.word	0x00009a90


	//   ....[34]....
        /*0544*/ 	.word	0x00009aa0


	//   ....[35]....
        /*0548*/ 	.word	0x00009ab0


	//   ....[36]....
        /*054c*/ 	.word	0x00009ae0


	//   ....[37]....
        /*0550*/ 	.word	0x00009b10


	//   ....[38]....
        /*0554*/ 	.word	0x00009b20


	//   ....[39]....
        /*0558*/ 	.word	0x00009b30


	//   ....[40]....
        /*055c*/ 	.word	0x00009b60


	//   ....[41]....
        /*0560*/ 	.word	0x00009b90


	//   ....[42]....
        /*0564*/ 	.word	0x00009ba0


	//   ....[43]....
        /*0568*/ 	.word	0x00009c00


	//   ....[44]....
        /*056c*/ 	.word	0x00009c10


	//   ....[45]....
        /*0570*/ 	.word	0x00009c20


	//   ....[46]....
        /*0574*/ 	.word	0x00009c30


	//   ....[47]....
        /*0578*/ 	.word	0x00009c50


	//   ....[48]....
        /*057c*/ 	.word	0x00009c60


	//   ....[49]....
        /*0580*/ 	.word	0x00009c70


	//   ....[50]....
        /*0584*/ 	.word	0x00009c80


	//   ....[51]....
        /*0588*/ 	.word	0x00009c90


	//   ....[52]....
        /*058c*/ 	.word	0x00009cb0


	//   ....[53]....
        /*0590*/ 	.word	0x00009cc0


	//   ....[54]....
        /*0594*/ 	.word	0x00009cd0


	//   ....[55]....
        /*0598*/ 	.word	0x00009ce0


	//   ....[56]....
        /*059c*/ 	.word	0x00009cf0


	//   ....[57]....
        /*05a0*/ 	.word	0x00009d00


	//   ....[58]....
        /*05a4*/ 	.word	0x00009d10


	//   ....[59]....
        /*05a8*/ 	.word	0x00009d20


	//   ....[60]....
        /*05ac*/ 	.word	0x00009d30


	//   ....[61]....
        /*05b0*/ 	.word	0x00009d40


	//   ....[62]....
        /*05b4*/ 	.word	0x00009d60


	//   ....[63]....
        /*05b8*/ 	.word	0x00009d70


	//   ....[64]....
        /*05bc*/ 	.word	0x00009d90


	//   ....[65]....
        /*05c0*/ 	.word	0x00009da0


	//   ....[66]....
        /*05c4*/ 	.word	0x00009db0


	//   ....[67]....
        /*05c8*/ 	.word	0x0000a4c0


	//   ....[68]....
        /*05cc*/ 	.word	0x0000a500


	//   ....[69]....
        /*05d0*/ 	.word	0x0000a5a0


	//   ....[70]....
        /*05d4*/ 	.word	0x0000a620


	//   ....[71]....
        /*05d8*/ 	.word	0x0000acb0


	//   ....[72]....
        /*05dc*/ 	.word	0x0000ace0


	//   ....[73]....
        /*05e0*/ 	.word	0x0000ade0


	//   ....[74]....
        /*05e4*/ 	.word	0x0000ae00


	//   ....[75]....
        /*05e8*/ 	.word	0x0000af00


	//   ....[76]....
        /*05ec*/ 	.word	0x0000af20


	//   ....[77]....
        /*05f0*/ 	.word	0x0000b030


	//   ....[78]....
        /*05f4*/ 	.word	0x0000b050


	//   ....[79]....
        /*05f8*/ 	.word	0x0000b9a0


	//   ....[80]....
        /*05fc*/ 	.word	0x0000b9c0


	//   ....[81]....
        /*0600*/ 	.word	0x0000bac0


	//   ....[82]....
        /*0604*/ 	.word	0x0000bae0


	//   ....[83]....
        /*0608*/ 	.word	0x0000bbe0


	//   ....[84]....
        /*060c*/ 	.word	0x0000bc00


	//   ....[85]....
        /*0610*/ 	.word	0x0000bd10


	//   ....[86]....
        /*0614*/ 	.word	0x0000bd30


	//   ....[87]....
        /*0618*/ 	.word	0x0000beb0


	//   ....[88]....
        /*061c*/ 	.word	0x0000c060


	//   ....[89]....
        /*0620*/ 	.word	0x0000c090


	//   ....[90]....
        /*0624*/ 	.word	0x0000c0c0


	//   ....[91]....
        /*0628*/ 	.word	0x0000c0f0


	//   ....[92]....
        /*062c*/ 	.word	0x0000c120


	//   ....[93]....
        /*0630*/ 	.word	0x0000c160


	//   ....[94]....
        /*0634*/ 	.word	0x0000c2b0


	//   ....[95]....
        /*0638*/ 	.word	0x0000c2e0


	//   ....[96]....
        /*063c*/ 	.word	0x0000c310


	//   ....[97]....
        /*0640*/ 	.word	0x0000c340


	//   ....[98]....
        /*0644*/ 	.word	0x0000c370


	//   ....[99]....
        /*0648*/ 	.word	0x0000c3b0


	//   ....[100]....
        /*064c*/ 	.word	0x0000c430


	//   ....[101]....
        /*0650*/ 	.word	0x0000c470


	//   ....[102]....
        /*0654*/ 	.word	0x0000c500


	//   ....[103]....
        /*0658*/ 	.word	0x0000dfd0


	//   ....[104]....
        /*065c*/ 	.word	0x0000e000


	//   ....[105]....
        /*0660*/ 	.word	0x0000e030


	//   ....[106]....
        /*0664*/ 	.word	0x0000e140


	//   ....[107]....
        /*0668*/ 	.word	0x0000e150


	//   ....[108]....
        /*066c*/ 	.word	0x0000e1e0


	//   ....[109]....
        /*0670*/ 	.word	0x0000e1f0


	//   ....[110]....
        /*0674*/ 	.word	0x0000e200


	//   ....[111]....
        /*0678*/ 	.word	0x0000e290


	//   ....[112]....
        /*067c*/ 	.word	0x0000e330


	//   ....[113]....
        /*0680*/ 	.word	0x0000e740


	//   ....[114]....
        /*0684*/ 	.word	0x0000e780


	//   ....[115]....
        /*0688*/ 	.word	0x0000e7b0


	//   ....[116]....
        /*068c*/ 	.word	0x0000e7d0


	//   ....[117]....
        /*0690*/ 	.word	0x0000e8a0


	//   ....[118]....
        /*0694*/ 	.word	0x0000e8b0


	//   ....[119]....
        /*0698*/ 	.word	0x0000e940


	//   ....[120]....
        /*069c*/ 	.word	0x0000e950


	//   ....[121]....
        /*06a0*/ 	.word	0x0000e960


	//   ....[122]....
        /*06a4*/ 	.word	0x0000e970


	//   ....[123]....
        /*06a8*/ 	.word	0x0000f240


	//   ....[124]....
        /*06ac*/ 	.word	0x0000f270


	//   ....[125]....
        /*06b0*/ 	.word	0x0000f2d0


	//   ....[126]....
        /*06b4*/ 	.word	0x0000f330


	//   ....[127]....
        /*06b8*/ 	.word	0x0000f380


	//   ....[128]....
        /*06bc*/ 	.word	0x0000f3d0


	//   ....[129]....
        /*06c0*/ 	.word	0x0000f3f0


	//   ....[130]....
        /*06c4*/ 	.word	0x0000f430


	//   ....[131]....
        /*06c8*/ 	.word	0x0000fe40


	//   ....[132]....
        /*06cc*/ 	.word	0x0000fe50


	//   ....[133]....
        /*06d0*/ 	.word	0x0000fe60


	//   ....[134]....
        /*06d4*/ 	.word	0x0000fea0


	//   ....[135]....
        /*06d8*/ 	.word	0x0000fee0


	//   ....[136]....
        /*06dc*/ 	.word	0x0000fef0


	//   ....[137]....
        /*06e0*/ 	.word	0x0000ff50


	//   ....[138]....
        /*06e4*/ 	.word	0x0000ff80


	//   ....[139]....
        /*06e8*/ 	.word	0x0000ffc0


	//   ....[140]....
        /*06ec*/ 	.word	0x00010020


	//   ....[141]....
        /*06f0*/ 	.word	0x00010450


	//   ....[142]....
        /*06f4*/ 	.word	0x00010460


	//   ....[143]....
        /*06f8*/ 	.word	0x00010470


	//   ....[144]....
        /*06fc*/ 	.word	0x00010480


	//   ....[145]....
        /*0700*/ 	.word	0x00010490


	//   ....[146]....
        /*0704*/ 	.word	0x000104f0


	//   ....[147]....
        /*0708*/ 	.word	0x00010500


	//   ....[148]....
        /*070c*/ 	.word	0x00010560


	//   ....[149]....
        /*0710*/ 	.word	0x00010590


	//   ....[150]....
        /*0714*/ 	.word	0x000105d0


	//   ....[151]....
        /*0718*/ 	.word	0x00012440


	//   ....[152]....
        /*071c*/ 	.word	0x00012470


	//   ....[153]....
        /*0720*/ 	.word	0x000124a0


	//   ....[154]....
        /*0724*/ 	.word	0x000124b0


	//   ....[155]....
        /*0728*/ 	.word	0x000124e0


	//   ....[156]....
        /*072c*/ 	.word	0x000124f0


	//   ....[157]....
        /*0730*/ 	.word	0x00012520


	//   ....[158]....
        /*0734*/ 	.word	0x00012560


	//   ....[159]....
        /*0738*/ 	.word	0x000126a0


	//   ....[160]....
        /*073c*/ 	.word	0x000126d0


	//   ....[161]....
        /*0740*/ 	.word	0x00012700


	//   ....[162]....
        /*0744*/ 	.word	0x00012730


	//   ....[163]....
        /*0748*/ 	.word	0x00012760


	//   ....[164]....
        /*074c*/ 	.word	0x000127a0


	//   ....[165]....
        /*0750*/ 	.word	0x00012830


	//   ....[166]....
        /*0754*/ 	.word	0x00012870


	//   ....[167]....
        /*0758*/ 	.word	0x00012900


	//   ....[168]....
        /*075c*/ 	.word	0x00012d20


	//   ....[169]....
        /*0760*/ 	.word	0x00013270


	//   ....[170]....
        /*0764*/ 	.word	0x00013360


	//   ....[171]....
        /*0768*/ 	.word	0x00013420


	//   ....[172]....
        /*076c*/ 	.word	0x000135b0


	//   ....[173]....
        /*0770*/ 	.word	0x00013640


	//   ....[174]....
        /*0774*/ 	.word	0x000136a0


	//   ....[175]....
        /*0778*/ 	.word	0x000137a0


	//   ....[176]....
        /*077c*/ 	.word	0x00013800


	//   ....[177]....
        /*0780*/ 	.word	0x000138d0


	//   ....[178]....
        /*0784*/ 	.word	0x00013990


	//   ....[179]....
        /*0788*/ 	.word	0x00013a60


	//   ....[180]....
        /*078c*/ 	.word	0x00013bf0


	//   ....[181]....
        /*0790*/ 	.word	0x00013cb0


	//   ....[182]....
        /*0794*/ 	.word	0x00013e00


	//   ....[183]....
        /*0798*/ 	.word	0x00013e50


	//   ....[184]....
        /*079c*/ 	.word	0x00013f50


	//   ....[185]....
        /*07a0*/ 	.word	0x00014000


	//   ....[186]....
        /*07a4*/ 	.word	0x00014060


	//   ....[187]....
        /*07a8*/ 	.word	0x00014100


	//   ....[188]....
        /*07ac*/ 	.word	0x000141c0


	//   ....[189]....
        /*07b0*/ 	.word	0x000142b0


	//   ....[190]....
        /*07b4*/ 	.word	0x00014350


	//   ....[191]....
        /*07b8*/ 	.word	0x000143c0


	//   ....[192]....
        /*07bc*/ 	.word	0x00014440


	//   ....[193]....
        /*07c0*/ 	.word	0x00014510


	//   ....[194]....
        /*07c4*/ 	.word	0x00014590


	//   ....[195]....
        /*07c8*/ 	.word	0x00014660


	//   ....[196]....
        /*07cc*/ 	.word	0x000146e0


	//   ....[197]....
        /*07d0*/ 	.word	0x000147a0


	//   ....[198]....
        /*07d4*/ 	.word	0x000148d0


	//   ....[199]....
        /*07d8*/ 	.word	0x00014960


	//   ....[200]....
        /*07dc*/ 	.word	0x000149c0


	//   ....[201]....
        /*07e0*/ 	.word	0x00014aa0


	//   ....[202]....
        /*07e4*/ 	.word	0x00014b00


	//   ....[203]....
        /*07e8*/ 	.word	0x00014bd0


	//   ....[204]....
        /*07ec*/ 	.word	0x00014c30


	//   ....[205]....
        /*07f0*/ 	.word	0x00014d00


	//   ....[206]....
        /*07f4*/ 	.word	0x00014d60


	//   ....[207]....
        /*07f8*/ 	.word	0x00014e30


	//   ....[208]....
        /*07fc*/ 	.word	0x00014f20


	//   ....[209]....
        /*0800*/ 	.word	0x00014fb0


	//   ....[210]....
        /*0804*/ 	.word	0x00015010


	//   ....[211]....
        /*0808*/ 	.word	0x000150e0


	//   ....[212]....
        /*080c*/ 	.word	0x00015140


	//   ....[213]....
        /*0810*/ 	.word	0x00015210


	//   ....[214]....
        /*0814*/ 	.word	0x00015270


	//   ....[215]....
        /*0818*/ 	.word	0x00015340


	//   ....[216]....
        /*081c*/ 	.word	0x000153a0


	//   ....[217]....
        /*0820*/ 	.word	0x00015470


	//   ....[218]....
        /*0824*/ 	.word	0x000156c0


	//----- nvinfo : EIATTR_REG_RECONFIG
	.align		4
.L_632:
        /*0828*/ 	.byte	0x01, 0x54
	.zero		2


	//----- nvinfo : EIATTR_SYSCALL_OFFSETS
	.align		4
        /*082c*/ 	.byte	0x04, 0x46
        /*082e*/ 	.short	(.L_634 - .L_633)


	//   ....[0]....
.L_633:
        /*0830*/ 	.word	0x00001920


	//   ....[1]....
        /*0834*/ 	.word	0x0000d240


	//   ....[2]....
        /*0838*/ 	.word	0x0000d3b0


	//   ....[3]....
        /*083c*/ 	.word	0x0000d500


	//   ....[4]....
        /*0840*/ 	.word	0x0000d640


	//   ....[5]....
        /*0844*/ 	.word	0x0000ee70


	//----- nvinfo : EIATTR_MBARRIER_INSTR_OFFSETS
	.align		4
.L_634:
        /*0848*/ 	.byte	0x04, 0x39
        /*084a*/ 	.short	(.L_636 - .L_635)


	//   ....[0]....
.L_635:
        /*084c*/ 	.word	0x00000180
        /*0850*/ 	.word	0x000000ff
        /*0854*/ 	.word	0x00033400
        /*0858*/ 	.short	0x0100
        /*085a*/ 	.byte	0x08
	.zero		1


	//   ....[1]....
        /*085c*/ 	.word	0x00000190
        /*0860*/ 	.word	0x000000ff
        /*0864*/ 	.word	0x00033420
        /*0868*/ 	.short	0x0100
        /*086a*/ 	.byte	0x08
	.zero		1


	//   ....[2]....
        /*086c*/ 	.word	0x00000280
        /*0870*/ 	.word	0x000000ff
        /*0874*/ 	.word	0x00033430
        /*0878*/ 	.short	0x0100
        /*087a*/ 	.byte	0x08
	.zero		1


	//   ....[3]....
        /*087c*/ 	.word	0x00000290
        /*0880*/ 	.word	0x000000ff
        /*0884*/ 	.word	0x00033440
        /*0888*/ 	.short	0x0100
        /*088a*/ 	.byte	0x08
	.zero		1


	//   ....[4]....
        /*088c*/ 	.word	0x000002a0
        /*0890*/ 	.word	0x000000ff
        /*0894*/ 	.word	0x00033438
        /*0898*/ 	.short	0x0100
        /*089a*/ 	.byte	0x08
	.zero		1


	//   ....[5]....
        /*089c*/ 	.word	0x000002b0
        /*08a0*/ 	.word	0x000000ff
        /*08a4*/ 	.word	0x00033448
        /*08a8*/ 	.short	0x0100
        /*08aa*/ 	.byte	0x08
	.zero		1


	//   ....[6]....
        /*08ac*/ 	.word	0x000003e0
        /*08b0*/ 	.word	0x000000ff
        /*08b4*/ 	.word	0x00033450
        /*08b8*/ 	.short	0x0100
        /*08ba*/ 	.byte	0x08
	.zero		1


	//   ....[7]....
        /*08bc*/ 	.word	0x000003f0
        /*08c0*/ 	.word	0x000000ff
        /*08c4*/ 	.word	0x00033460
        /*08c8*/ 	.short	0x0100
        /*08ca*/ 	.byte	0x08
	.zero		1


	//   ....[8]....
        /*08cc*/ 	.word	0x00000400
        /*08d0*/ 	.word	0x000000ff
        /*08d4*/ 	.word	0x00033458
        /*08d8*/ 	.short	0x0100
        /*08da*/ 	.byte	0x08
	.zero		1


	//   ....[9]....
        /*08dc*/ 	.word	0x00000410
        /*08e0*/ 	.word	0x000000ff
        /*08e4*/ 	.word	0x00033468
        /*08e8*/ 	.short	0x0100
        /*08ea*/ 	.byte	0x08
	.zero		1


	//   ....[10]....
        /*08ec*/ 	.word	0x00000500
        /*08f0*/ 	.word	0x000000ff
        /*08f4*/ 	.word	0x00033470
        /*08f8*/ 	.short	0x0100
        /*08fa*/ 	.byte	0x06
	.zero		1


	//   ....[11]....
        /*08fc*/ 	.word	0x00000510
        /*0900*/ 	.word	0x000000ff
        /*0904*/ 	.word	0x00033480
        /*0908*/ 	.short	0x0100
        /*090a*/ 	.byte	0x06
	.zero		1


	//   ....[12]....
        /*090c*/ 	.word	0x00000520
        /*0910*/ 	.word	0x000000ff
        /*0914*/ 	.word	0x00033478
        /*0918*/ 	.short	0x0100
        /*091a*/ 	.byte	0x06
	.zero		1


	//   ....[13]....
        /*091c*/ 	.word	0x00000530
        /*0920*/ 	.word	0x000000ff
        /*0924*/ 	.word	0x00033488
        /*0928*/ 	.short	0x0100
        /*092a*/ 	.byte	0x06
	.zero		1


	//   ....[14]....
        /*092c*/ 	.word	0x00000660
        /*0930*/ 	.word	0x000000ff
        /*0934*/ 	.word	0x00033490
        /*0938*/ 	.short	0x0100
        /*093a*/ 	.byte	0x08
	.zero		1


	//   ....[15]....
        /*093c*/ 	.word	0x00000670
        /*0940*/ 	.word	0x000000ff
        /*0944*/ 	.word	0x000334a0
        /*0948*/ 	.short	0x0100
        /*094a*/ 	.byte	0x08
	.zero		1


	//   ....[16]....
        /*094c*/ 	.word	0x00000680
        /*0950*/ 	.word	0x000000ff
        /*0954*/ 	.word	0x00033498
        /*0958*/ 	.short	0x0100
        /*095a*/ 	.byte	0x08
	.zero		1


	//   ....[17]....
        /*095c*/ 	.word	0x00000690
        /*0960*/ 	.word	0x000000ff
        /*0964*/ 	.word	0x000334a8
        /*0968*/ 	.short	0x0100
        /*096a*/ 	.byte	0x08
	.zero		1


	//   ....[18]....
        /*096c*/ 	.word	0x000007e0
        /*0970*/ 	.word	0x000000ff
        /*0974*/ 	.word	0x000334b0
        /*0978*/ 	.short	0x0100
        /*097a*/ 	.byte	0x08
	.zero		1


	//   ....[19]....
        /*097c*/ 	.word	0x000007f0
        /*0980*/ 	.word	0x000000ff
        /*0984*/ 	.word	0x000334c0
        /*0988*/ 	.short	0x0100
        /*098a*/ 	.byte	0x08
	.zero		1


	//   ....[20]....
        /*098c*/ 	.word	0x00000800
        /*0990*/ 	.word	0x000000ff
        /*0994*/ 	.word	0x000334b8
        /*0998*/ 	.short	0x0100
        /*099a*/ 	.byte	0x08
	.zero		1


	//   ....[21]....
        /*099c*/ 	.word	0x00000810
        /*09a0*/ 	.word	0x000000ff
        /*09a4*/ 	.word	0x000334c8
        /*09a8*/ 	.short	0x0100
        /*09aa*/ 	.byte	0x08
	.zero		1


	//   ....[22]....
        /*09ac*/ 	.word	0x000019a0
        /*09b0*/ 	.word	0x000000ff
        /*09b4*/ 	.word	0x00033400
        /*09b8*/ 	.short	0x010a
        /*09ba*/ 	.byte	0x30
	.zero		1


	//   ....[23]....
        /*09bc*/ 	.word	0x00001a20
        /*09c0*/ 	.word	0x00000003
        /*09c4*/ 	.word	0x00033430
        /*09c8*/ 	.short	0x010a
        /*09ca*/ 	.byte	0x3f
	.zero		1


	//   ....[24]....
        /*09cc*/ 	.word	0x00001a70
        /*09d0*/ 	.word	0x00000003
        /*09d4*/ 	.word	0x00033430
        /*09d8*/ 	.short	0x010a
        /*09da*/ 	.byte	0x3f
	.zero		1


	//   ....[25]....
        /*09dc*/ 	.word	0x00002910
        /*09e0*/ 	.word	0x000000ff
        /*09e4*/ 	.word	0x00000000
        /*09e8*/ 	.short	0x0101
        /*09ea*/ 	.byte	0x06
	.zero		1


	//   ....[26]....
        /*09ec*/ 	.word	0x000051c0
        /*09f0*/ 	.word	0x000000ff
        /*09f4*/ 	.word	0x00033430
        /*09f8*/ 	.short	0x010a
        /*09fa*/ 	.byte	0x06
	.zero		1


	//   ....[27]....
        /*09fc*/ 	.word	0x00005200
        /*0a00*/ 	.word	0x000000ff
        /*0a04*/ 	.word	0x00033430
        /*0a08*/ 	.short	0x010a
        /*0a0a*/ 	.byte	0x06
	.zero		1


	//   ....[28]....
        /*0a0c*/ 	.word	0x00005e50
        /*0a10*/ 	.word	0x000000ff
        /*0a14*/ 	.word	0x00033450
        /*0a18*/ 	.short	0x010a
        /*0a1a*/ 	.byte	0x06
	.zero		1


	//   ....[29]....
        /*0a1c*/ 	.word	0x00005e90
        /*0a20*/ 	.word	0x000000ff
        /*0a24*/ 	.word	0x00033450
        /*0a28*/ 	.short	0x010a
        /*0a2a*/ 	.byte	0x06
	.zero		1


	//   ....[30]....
        /*0a2c*/ 	.word	0x000061f0
        /*0a30*/ 	.word	0x000000ff
        /*0a34*/ 	.word	0x00000000
        /*0a38*/ 	.short	0x0101
        /*0a3a*/ 	.byte	0x06
	.zero		1


	//   ....[31]....
        /*0a3c*/ 	.word	0x000077a0
        /*0a40*/ 	.word	0x000000ff
        /*0a44*/ 	.word	0x00000000
        /*0a48*/ 	.short	0x0101
        /*0a4a*/ 	.byte	0x06
	.zero		1


	//   ....[32]....
        /*0a4c*/ 	.word	0x00008050
        /*0a50*/ 	.word	0x000000ff
        /*0a54*/ 	.word	0x00033450
        /*0a58*/ 	.short	0x010a
        /*0a5a*/ 	.byte	0x09
	.zero		1


	//   ....[33]....
        /*0a5c*/ 	.word	0x00008090
        /*0a60*/ 	.word	0x000000ff
        /*0a64*/ 	.word	0x00033450
        /*0a68*/ 	.short	0x010a
        /*0a6a*/ 	.byte	0x09
	.zero		1


	//   ....[34]....
        /*0a6c*/ 	.word	0x000088f0
        /*0a70*/ 	.word	0x000000ff
        /*0a74*/ 	.word	0x00000000
        /*0a78*/ 	.short	0x0101
        /*0a7a*/ 	.byte	0x04
	.zero		1


	//   ....[35]....
        /*0a7c*/ 	.word	0x0000acc0
        /*0a80*/ 	.word	0x00000000
        /*0a84*/ 	.word	0x00000000
        /*0a88*/ 	.short	0x0101
        /*0a8a*/ 	.byte	0x3f
	.zero		1


	//   ....[36]....
        /*0a8c*/ 	.word	0x0000dcc0
        /*0a90*/ 	.word	0x00000004
        /*0a94*/ 	.word	0x00033480
        /*0a98*/ 	.short	0x010a
        /*0a9a*/ 	.byte	0x3f
	.zero		1


	//   ....[37]....
        /*0a9c*/ 	.word	0x0000e400
        /*0aa0*/ 	.word	0x00000004
        /*0aa4*/ 	.word	0x00033470
        /*0aa8*/ 	.short	0x0107
        /*0aaa*/ 	.byte	0x3f
	.zero		1


	//   ....[38]....
        /*0aac*/ 	.word	0x0000e4c0
        /*0ab0*/ 	.word	0x00000004
        /*0ab4*/ 	.word	0x00033470
        /*0ab8*/ 	.short	0x0101
        /*0aba*/ 	.byte	0x3f
	.zero		1


	//   ....[39]....
        /*0abc*/ 	.word	0x0000e510
        /*0ac0*/ 	.word	0x00000004
        /*0ac4*/ 	.word	0x00033440
        /*0ac8*/ 	.short	0x010a
        /*0aca*/ 	.byte	0x3f
	.zero		1


	//   ....[40]....
        /*0acc*/ 	.word	0x0000eb90
        /*0ad0*/ 	.word	0x00000004
        /*0ad4*/ 	.word	0x00033430
        /*0ad8*/ 	.short	0x0107
        /*0ada*/ 	.byte	0x3f
	.zero		1


	//   ....[41]....
        /*0adc*/ 	.word	0x0000ec60
        /*0ae0*/ 	.word	0x00000004
        /*0ae4*/ 	.word	0x00033430
        /*0ae8*/ 	.short	0x0101
        /*0aea*/ 	.byte	0x3f
	.zero		1


	//   ....[42]....
        /*0aec*/ 	.word	0x0000f540
        /*0af0*/ 	.word	0x00000012
        /*0af4*/ 	.word	0x00033400
        /*0af8*/ 	.short	0x0107
        /*0afa*/ 	.byte	0x3f
	.zero		1


	//   ....[43]....
        /*0afc*/ 	.word	0x0000f640
        /*0b00*/ 	.word	0x00000012
        /*0b04*/ 	.word	0x00033400
        /*0b08*/ 	.short	0x0101
        /*0b0a*/ 	.byte	0x3f
	.zero		1


	//   ....[44]....
        /*0b0c*/ 	.word	0x0000f660
        /*0b10*/ 	.word	0x00000012
        /*0b14*/ 	.word	0x00033420
        /*0b18*/ 	.short	0x010a
        /*0b1a*/ 	.byte	0x3f
	.zero		1


	//   ....[45]....
        /*0b1c*/ 	.word	0x0000fb80
        /*0b20*/ 	.word	0x00000004
        /*0b24*/ 	.word	0x00033480
        /*0b28*/ 	.short	0x010a
        /*0b2a*/ 	.byte	0x3f
	.zero		1


	//   ....[46]....
        /*0b2c*/ 	.word	0x000100c0
        /*0b30*/ 	.word	0x00000004
        /*0b34*/ 	.word	0x00033470
        /*0b38*/ 	.short	0x0107
        /*0b3a*/ 	.byte	0x3f
	.zero		1


	//   ....[47]....
        /*0b3c*/ 	.word	0x00010180
        /*0b40*/ 	.word	0x00000004
        /*0b44*/ 	.word	0x00033470
        /*0b48*/ 	.short	0x0101
        /*0b4a*/ 	.byte	0x3f
	.zero		1


	//   ....[48]....
        /*0b4c*/ 	.word	0x000101b0
        /*0b50*/ 	.word	0x00000004
        /*0b54*/ 	.word	0x00033440
        /*0b58*/ 	.short	0x010a
        /*0b5a*/ 	.byte	0x3f
	.zero		1


	//   ....[49]....
        /*0b5c*/ 	.word	0x000106c0
        /*0b60*/ 	.word	0x00000004
        /*0b64*/ 	.word	0x00033430
        /*0b68*/ 	.short	0x0107
        /*0b6a*/ 	.byte	0x3f
	.zero		1


	//   ....[50]....
        /*0b6c*/ 	.word	0x00010790
        /*0b70*/ 	.word	0x00000004
        /*0b74*/ 	.word	0x00033430
        /*0b78*/ 	.short	0x0101
        /*0b7a*/ 	.byte	0x3f
	.zero		1


	//   ....[51]....
        /*0b7c*/ 	.word	0x00010810
        /*0b80*/ 	.word	0x00000002
        /*0b84*/ 	.word	0x00033470
        /*0b88*/ 	.short	0x010a
        /*0b8a*/ 	.byte	0x3f
	.zero		1


	//   ....[52]....
        /*0b8c*/ 	.word	0x000108a0
        /*0b90*/ 	.word	0x00000002
        /*0b94*/ 	.word	0x00033460
        /*0b98*/ 	.short	0x010a
        /*0b9a*/ 	.byte	0x3f
	.zero		1


	//   ....[53]....
        /*0b9c*/ 	.word	0x000113b0
        /*0ba0*/ 	.word	0x00000002
        /*0ba4*/ 	.word	0x00033450
        /*0ba8*/ 	.short	0x0101
        /*0baa*/ 	.byte	0x3f
	.zero		1


	//   ....[54]....
        /*0bac*/ 	.word	0x00011440
        /*0bb0*/ 	.word	0x00000002
        /*0bb4*/ 	.word	0x00000000
        /*0bb8*/ 	.short	0x0101
        /*0bba*/ 	.byte	0x3f
	.zero		1


	//   ....[55]....
        /*0bbc*/ 	.word	0x00011600
        /*0bc0*/ 	.word	0x00000000
        /*0bc4*/ 	.word	0x00033470
        /*0bc8*/ 	.short	0x010a
        /*0bca*/ 	.byte	0x3f
	.zero		1


	//   ....[56]....
        /*0bcc*/ 	.word	0x00011680
        /*0bd0*/ 	.word	0x00000000
        /*0bd4*/ 	.word	0x00033460
        /*0bd8*/ 	.short	0x010a
        /*0bda*/ 	.byte	0x3f
	.zero		1


	//   ....[57]....
        /*0bdc*/ 	.word	0x000121a0
        /*0be0*/ 	.word	0x00000000
        /*0be4*/ 	.word	0x00033450
        /*0be8*/ 	.short	0x0101
        /*0bea*/ 	.byte	0x3f
	.zero		1


	//   ....[58]....
        /*0bec*/ 	.word	0x00012260
        /*0bf0*/ 	.word	0x00000000
        /*0bf4*/ 	.word	0x00000000
        /*0bf8*/ 	.short	0x0101
        /*0bfa*/ 	.byte	0x3f
	.zero		1


	//   ....[59]....
        /*0bfc*/ 	.word	0x00012ca0
        /*0c00*/ 	.word	0x00000004
        /*0c04*/ 	.word	0x00033420
        /*0c08*/ 	.short	0x010a
        /*0c0a*/ 	.byte	0x3f
	.zero		1


	//   ....[60]....
        /*0c0c*/ 	.word	0x00012e20
        /*0c10*/ 	.word	0x00000005
        /*0c14*/ 	.word	0x00033440
        /*0c18*/ 	.short	0x010a
        /*0c1a*/ 	.byte	0x3f
	.zero		1


	//   ....[61]....
        /*0c1c*/ 	.word	0x00012ec0
        /*0c20*/ 	.word	0x0000001f
        /*0c24*/ 	.word	0x00033440
        /*0c28*/ 	.short	0x010a
        /*0c2a*/ 	.byte	0x3f
	.zero		1


	//   ....[62]....
        /*0c2c*/ 	.word	0x00012f00
        /*0c30*/ 	.word	0x00000005
        /*0c34*/ 	.word	0x00033460
        /*0c38*/ 	.short	0x010a
        /*0c3a*/ 	.byte	0x3f
	.zero		1


	//   ....[63]....
        /*0c3c*/ 	.word	0x00012f40
        /*0c40*/ 	.word	0x0000001f
        /*0c44*/ 	.word	0x00033460
        /*0c48*/ 	.short	0x010a
        /*0c4a*/ 	.byte	0x3f
	.zero		1


	//   ....[64]....
        /*0c4c*/ 	.word	0x00012f80
        /*0c50*/ 	.word	0x00000005
        /*0c54*/ 	.word	0x00033480
        /*0c58*/ 	.short	0x010a
        /*0c5a*/ 	.byte	0x3f
	.zero		1


	//   ....[65]....
        /*0c5c*/ 	.word	0x00012fc0
        /*0c60*/ 	.word	0x0000001f
        /*0c64*/ 	.word	0x00033480
        /*0c68*/ 	.short	0x010a
        /*0c6a*/ 	.byte	0x3f
	.zero		1


	//   ....[66]....
        /*0c6c*/ 	.word	0x00013030
        /*0c70*/ 	.word	0x00000003
        /*0c74*/ 	.word	0x00033400
        /*0c78*/ 	.short	0x010a
        /*0c7a*/ 	.byte	0x3f
	.zero		1


	//   ....[67]....
        /*0c7c*/ 	.word	0x00013080
        /*0c80*/ 	.word	0x00000003
        /*0c84*/ 	.word	0x00033430
        /*0c88*/ 	.short	0x010a
        /*0c8a*/ 	.byte	0x3f
	.zero		1


	//   ....[68]....
        /*0c8c*/ 	.word	0x000130e0
        /*0c90*/ 	.word	0x00000005
        /*0c94*/ 	.word	0x00033430
        /*0c98*/ 	.short	0x010a
        /*0c9a*/ 	.byte	0x3f
	.zero		1


	//   ....[69]....
        /*0c9c*/ 	.word	0x00013140
        /*0ca0*/ 	.word	0x00000005
        /*0ca4*/ 	.word	0x00033450
        /*0ca8*/ 	.short	0x010a
        /*0caa*/ 	.byte	0x3f
	.zero		1


	//   ....[70]....
        /*0cac*/ 	.word	0x000131a0
        /*0cb0*/ 	.word	0x00000007
        /*0cb4*/ 	.word	0x00033450
        /*0cb8*/ 	.short	0x010a
        /*0cba*/ 	.byte	0x3f
	.zero		1


	//   ....[71]....
        /*0cbc*/ 	.word	0x000132b0
        /*0cc0*/ 	.word	0x00000004
        /*0cc4*/ 	.word	0x00033480
        /*0cc8*/ 	.short	0x010a
        /*0cca*/ 	.byte	0x3f
	.zero		1


	//   ....[72]....
        /*0ccc*/ 	.word	0x00013b40
        /*0cd0*/ 	.word	0x00000004
        /*0cd4*/ 	.word	0x00033440
        /*0cd8*/ 	.short	0x010a
        /*0cda*/ 	.byte	0x3f
	.zero		1


	//   ....[73]....
        /*0cdc*/ 	.word	0x000147d0
        /*0ce0*/ 	.word	0x00000012
        /*0ce4*/ 	.word	0x00033420
        /*0ce8*/ 	.short	0x010a
        /*0cea*/ 	.byte	0x3f
	.zero		1


	//   ....[74]....
        /*0cec*/ 	.word	0x00014820
        /*0cf0*/ 	.word	0x00000004
        /*0cf4*/ 	.word	0x00033480
        /*0cf8*/ 	.short	0x010a
        /*0cfa*/ 	.byte	0x3f
	.zero		1


	//   ....[75]....
        /*0cfc*/ 	.word	0x00014e70
        /*0d00*/ 	.word	0x00000004
        /*0d04*/ 	.word	0x00033440
        /*0d08*/ 	.short	0x010a
        /*0d0a*/ 	.byte	0x3f
	.zero		1


	//   ....[76]....
        /*0d0c*/ 	.word	0x000154a0
        /*0d10*/ 	.word	0x00000002
        /*0d14*/ 	.word	0x00033470
        /*0d18*/ 	.short	0x010a
        /*0d1a*/ 	.byte	0x3f
	.zero		1


	//   ....[77]....
        /*0d1c*/ 	.word	0x000154f0
        /*0d20*/ 	.word	0x00000002
        /*0d24*/ 	.word	0x00033460
        /*0d28*/ 	.short	0x010a
        /*0d2a*/ 	.byte	0x3f
	.zero		1


	//   ....[78]....
        /*0d2c*/ 	.word	0x00015540
        /*0d30*/ 	.word	0x00000000
        /*0d34*/ 	.word	0x00033470
        /*0d38*/ 	.short	0x010a
        /*0d3a*/ 	.byte	0x3f
	.zero		1


	//   ....[79]....
        /*0d3c*/ 	.word	0x00015590
        /*0d40*/ 	.word	0x00000000
        /*0d44*/ 	.word	0x00033460
        /*0d48*/ 	.short	0x010a
        /*0d4a*/ 	.byte	0x3f
	.zero		1


	//   ....[80]....
        /*0d4c*/ 	.word	0x000155e0
        /*0d50*/ 	.word	0x00000004
        /*0d54*/ 	.word	0x00033420
        /*0d58*/ 	.short	0x010a
        /*0d5a*/ 	.byte	0x3f
	.zero		1


	//   ....[81]....
        /*0d5c*/ 	.word	0x00015780
        /*0d60*/ 	.word	0x00000005
        /*0d64*/ 	.word	0x00033440
        /*0d68*/ 	.short	0x010a
        /*0d6a*/ 	.byte	0x3f
	.zero		1


	//   ....[82]....
        /*0d6c*/ 	.word	0x000157d0
        /*0d70*/ 	.word	0x0000001f
        /*0d74*/ 	.word	0x00033440
        /*0d78*/ 	.short	0x010a
        /*0d7a*/ 	.byte	0x3f
	.zero		1


	//   ....[83]....
        /*0d7c*/ 	.word	0x00015820
        /*0d80*/ 	.word	0x00000005
        /*0d84*/ 	.word	0x00033460
        /*0d88*/ 	.short	0x010a
        /*0d8a*/ 	.byte	0x3f
	.zero		1


	//   ....[84]....
        /*0d8c*/ 	.word	0x00015870
        /*0d90*/ 	.word	0x0000001f
        /*0d94*/ 	.word	0x00033460
        /*0d98*/ 	.short	0x010a
        /*0d9a*/ 	.byte	0x3f
	.zero		1


	//   ....[85]....
        /*0d9c*/ 	.word	0x000158c0
        /*0da0*/ 	.word	0x00000005
        /*0da4*/ 	.word	0x00033480
        /*0da8*/ 	.short	0x010a
        /*0daa*/ 	.byte	0x3f
	.zero		1


	//----- nvinfo : EIATTR_NUM_MBARRIERS
	.align		4
.L_636:
        /*0dac*/ 	.byte	0x03, 0x38
        /*0dae*/ 	.short	0x0016


	//----- nvinfo : EIATTR_EXIT_INSTR_OFFSETS
	.align		4
        /*0db0*/ 	.byte	0x04, 0x1c
        /*0db2*/ 	.short	(.L_638 - .L_637)


	//   ....[0]....
.L_637:
        /*0db4*/ 	.word	0x000009c0


	//   ....[1]....
        /*0db8*/ 	.word	0x0000be60


	//   ....[2]....
        /*0dbc*/ 	.word	0x00013010


	//----- nvinfo : EIATTR_MAX_THREADS
	.align		4
.L_638:
        /*0dc0*/ 	.byte	0x04, 0x05
        /*0dc2*/ 	.short	(.L_640 - .L_639)
.L_639:
        /*0dc4*/ 	.word	0x00000180
        /*0dc8*/ 	.word	0x00000001
        /*0dcc*/ 	.word	0x00000001


	//----- nvinfo : EIATTR_CRS_STACK_SIZE
	.align		4
.L_640:
        /*0dd0*/ 	.byte	0x04, 0x1e
        /*0dd2*/ 	.short	(.L_642 - .L_641)
.L_641:
        /*0dd4*/ 	.word	0x00000000


	//----- nvinfo : EIATTR_CBANK_PARAM_SIZE
	.align		4
.L_642:
        /*0dd8*/ 	.byte	0x03, 0x19
        /*0dda*/ 	.short	0x0af0


	//----- nvinfo : EIATTR_PARAM_CBANK
	.align		4
        /*0ddc*/ 	.byte	0x04, 0x0a
        /*0dde*/ 	.short	(.L_644 - .L_643)
	.align		4
.L_643:
        /*0de0*/ 	.word	index@(.nv.constant0._ZN7cutlass13device_kernelIN5flash11enable_sm90INS1_16FlashAttnFwdSm90INS1_25CollectiveMainloopFwdSm90ILi2EN4cute5tupleIJNS5_1CILi1EEES8_S8_EEENS6_IJNS7_ILi128EEENS7_ILi160EEENS7_ILi192EEEEEELi192ENS_12float_e4m3_tEfNS_4arch4Sm90ELb0ELb0ELb0ELb1ELb1ELb0ELb0ELb1ELb1ELb1ELb0ELb0EEENS1_21CollectiveEpilogueFwdINS6_IJSA_SC_SB_EEES9_NS_10bfloat16_tESG_Li256ELb1ELb1ELb0ELb1EEENS1_36VarlenDynamicPersistentTileSchedulerILi128ELi160ELi256ELi128ELb0ELb1ELb1ELb0ELb1ELb1EEEEEEEEEvNT_6ParamsE)
        /*0de4*/ 	.short	0x0210
        /*0de6*/ 	.short	0x0af0


	//----- nvinfo : EIATTR_SW_WAR
	.align		4
.L_644:
        /*0de8*/ 	.byte	0x04, 0x36
        /*0dea*/ 	.short	(.L_646 - .L_645)
.L_645:
        /*0dec*/ 	.word	0x00000008
.L_646:


//--------------------- .nv.info._ZN7cutlass13device_kernelIN5flash11enable_sm90INS1_16FlashAttnFwdSm90INS1_25CollectiveMainloopFwdSm90ILi2EN4cute5tupleIJNS5_1CILi1EEES8_S8_EEENS6_IJNS7_ILi128EEENS7_ILi160EEENS7_ILi192EEEEEELi192ENS_12float_e4m3_tEfNS_4arch4Sm90ELb0ELb0ELb0ELb1ELb1ELb1ELb0ELb1ELb1ELb1ELb0ELb0EEENS1_21CollectiveEpilogueFwdINS6_IJSA_SC_SB_EEES9_NS_10bfloat16_tESG_Li256ELb1ELb1ELb0ELb1EEENS1_36VarlenDynamicPersistentTileSchedulerILi128ELi160ELi256ELi128ELb0ELb1ELb1ELb0ELb1ELb1EEEEEEEEEvNT_6ParamsE --------------------------
	.section	.nv.info._ZN7cutlass13device_kernelIN5flash11enable_sm90INS1_16FlashAttnFwdSm90INS1_25CollectiveMainloopFwdSm90ILi2EN4cute5tupleIJNS5_1CILi1EEES8_S8_EEENS6_IJNS7_ILi128EEENS7_ILi160EEENS7_ILi192EEEEEELi192ENS_12float_e4m3_tEfNS_4arch4Sm90ELb0ELb0ELb0ELb1ELb1ELb1ELb0ELb1ELb1ELb1ELb0ELb0EEENS1_21CollectiveEpilogueFwdINS6_IJSA_SC_SB_EEES9_NS_10bfloat16_tESG_Li256ELb1ELb1ELb0ELb1EEENS1_36VarlenDynamicPersistentTileSchedulerILi128ELi160ELi256ELi128ELb0ELb1ELb1ELb0ELb1ELb1EEEEEEEEEvNT_6ParamsE,"",@"SHT_CUDA_INFO"
	.sectionflags	@""
	.align	4


	//----- nvinfo : EIATTR_CUDA_API_VERSION
	.align		4
        /*0000*/ 	.byte	0x04, 0x37
        /*0002*/ 	.short	(.L_648 - .L_647)
.L_647:
        /*0004*/ 	.word	0x00000082


	//----- nvinfo : EIATTR_KPARAM_INFO
	.align		4
.L_648:
        /*0008*/ 	.byte	0x04, 0x17
        /*000a*/ 	.short	(.L_650 - .L_649)
.L_649:
        /*000c*/ 	.word	0x00000000
        /*0010*/ 	.short	0x0000
        /*0012*/ 	.short	0x0070
        /*0014*/ 	.byte	0x00, 0xf0, 0x01, 0x2a


	//----- nvinfo : EIATTR_SPARSE_MMA_MASK
	.align		4
.L_650:
        /*0018*/ 	.byte	0x03, 0x50
        /*001a*/ 	.short	0x0000


	//----- nvinfo : EIATTR_MAXREG_COUNT
	.align		4
        /*001c*/ 	.byte	0x03, 0x1b
        /*001e*/ 	.short	0x00a8


	//----- nvinfo : EIATTR_NUM_BARRIERS
	.align		4
        /*0020*/ 	.byte	0x02, 0x4c
        /*0022*/ 	.byte	0x10
	.zero		1


	//----- nvinfo : EIATTR_EXTERNS
	.align		4
        /*0024*/ 	.byte	0x04, 0x0f
        /*0026*/ 	.short	(.L_652 - .L_651)


	//   ....[0]....
	.align		4
.L_651:
        /*0028*/ 	.word	index@(__assertfail)


	//----- nvinfo : EIATTR_ANNOTATIONS
	.align		4
.L_652:
        /*002c*/ 	.byte	0x04, 0x55
        /*002e*/ 	.short	(.L_654 - .L_653)


	//   ....[0]....
.L_653:
        /* <DEDUP_REMOVED lines=103> */


	//----- nvinfo : EIATTR_MERCURY_ISA_VERSION
	.align		4
.L_654:
        /*0688*/ 	.byte	0x03, 0x5f
        /*068a*/ 	.short	0x0101


	//----- nvinfo : EIATTR_UNUSED_LOAD_BYTE_OFFSET
	.align		4
        /*068c*/ 	.byte	0x04, 0x44
        /*068e*/ 	.short	(.L_656 - .L_655)


	//   ....[0]....
.L_655:
        /*0690*/ 	.word	0x00000a80
        /*0694*/ 	.word	0x0000fff0


	//   ....[1]....
        /*0698*/ 	.word	0x0001fef0
        /*069c*/ 	.word	0x0000fff0


	//----- nvinfo : EIATTR_INT_WARP_WIDE_INSTR_OFFSETS
	.align		4
.L_656:
        /*06a0*/ 	.byte	0x04, 0x31
        /*06a2*/ 	.short	(.L_658 - .L_657)


	//   ....[0]....
.L_657:
        /*06a4*/ 	.word	0x00000130


	//   ....[1]....
        /*06a8*/ 	.word	0x00000170


	//   ....[2]....
        /*06ac*/ 	.word	0x000001e0


	//   ....[3]....
        /*06b0*/ 	.word	0x00025a70


	//   ....[4]....
        /*06b4*/ 	.word	0x00025b00


	//   ....[5]....
        /*06b8*/ 	.word	0x0002a210


	//   ....[6]....
        /*06bc*/ 	.word	0x0002a2a0


	//----- nvinfo : EIATTR_COOP_GROUP_MASK_REGIDS
	.align		4
.L_658:
        /*06c0*/ 	.byte	0x04, 0x29
        /*06c2*/ 	.short	(.L_660 - .L_659)


	//   ....[0]....
.L_659:
        /*06c4*/ 	.word	0xffffffff


	//   ....[1]....
        /*06c8*/ 	.word	0xffffffff


	//   ....[2]....
        /*06cc*/ 	.word	0xffffffff


	//   ....[3]....
        /*06d0*/ 	.word	0xffffffff


	//   ....[4]....
        /*06d4*/ 	.word	0xffffffff


	//   ....[5]....
        /*06d8*/ 	.word	0xffffffff


	//   ....[6]....
        /*06dc*/ 	.word	0xffffffff


	//   ....[7]....
        /*06e0*/ 	.word	0xffffffff


	//   ....[8]....
        /*06e4*/ 	.word	0xffffffff


	//   ....[9]....
        /*06e8*/ 	.word	0xffffffff


	//   ....[10]....
        /*06ec*/ 	.word	0xffffffff


	//   ....[11]....
        /*06f0*/ 	.word	0xffffffff


	//   ....[12]....
        /*06f4*/ 	.word	0xffffffff


	//   ....[13]....
        /*06f8*/ 	.word	0xffffffff


	//   ....[14]....
        /*06fc*/ 	.word	0xffffffff


	//   ....[15]....
        /*0700*/ 	.word	0xffffffff


	//   ....[16]....
        /*0704*/ 	.word	0xffffffff


	//   ....[17]....
        /*0708*/ 	.word	0xffffffff


	//   ....[18]....
        /*070c*/ 	.word	0xffffffff


	//   ....[19]....
        /*0710*/ 	.word	0xffffffff


	//   ....[20]....
        /*0714*/ 	.word	0xffffffff


	//   ....[21]....
        /*0718*/ 	.word	0xffffffff


	//   ....[22]....
        /*071c*/ 	.word	0xffffffff


	//   ....[23]....
        /*0720*/ 	.word	0xffffffff


	//   ....[24]....
        /*0724*/ 	.word	0xffffffff


	//   ....[25]....
        /*0728*/ 	.word	0xffffffff


	//   ....[26]....
        /*072c*/ 	.word	0xffffffff


	//   ....[27]....
        /*0730*/ 	.word	0xffffffff


	//   ....[28]....
        /*0734*/ 	.word	0xffffffff


	//   ....[29]....
        /*0738*/ 	.word	0xffffffff


	//   ....[30]....
        /*073c*/ 	.word	0xffffffff


	//   ....[31]....
        /*0740*/ 	.word	0xffffffff


	//   ....[32]....
        /*0744*/ 	.word	0xffffffff


	//   ....[33]....
        /*0748*/ 	.word	0xffffffff


	//   ....[34]....
        /*074c*/ 	.word	0xffffffff


	//   ....[35]....
        /*0750*/ 	.word	0xffffffff


	//   ....[36]....
        /*0754*/ 	.word	0xffffffff


	//   ....[37]....
        /*0758*/ 	.word	0xffffffff


	//   ....[38]....
        /*075c*/ 	.word	0xffffffff


	//   ....[39]....
        /*0760*/ 	.word	0xffffffff


	//   ....[40]....
        /*0764*/ 	.word	0xffffffff


	//   ....[41]....
        /*0768*/ 	.word	0xffffffff


	//   ....[42]....
        /*076c*/ 	.word	0xffffffff


	//   ....[43]....
        /*0770*/ 	.word	0xffffffff


	//   ....[44]....
        /*0774*/ 	.word	0xffffffff


	//   ....[45]....
        /*0778*/ 	.word	0xffffffff


	//   ....[46]....
        /*077c*/ 	.word	0xffffffff


	//   ....[47]....
        /*0780*/ 	.word	0xffffffff


	//   ....[48]....
        /*0784*/ 	.word	0xffffffff


	//   ....[49]....
        /*0788*/ 	.word	0xffffffff


	//   ....[50]....
        /*078c*/ 	.word	0xffffffff


	//   ....[51]....
        /*0790*/ 	.word	0xffffffff


	//   ....[52]....
        /*0794*/ 	.word	0xffffffff


	//   ....[53]....
        /*0798*/ 	.word	0xffffffff


	//   ....[54]....
        /*079c*/ 	.word	0xffffffff


	//   ....[55]....
        /*07a0*/ 	.word	0xffffffff


	//   ....[56]....
        /*07a4*/ 	.word	0xffffffff


	//   ....[57]....
        /*07a8*/ 	.word	0xffffffff


	//   ....[58]....
        /*07ac*/ 	.word	0xffffffff


	//   ....[59]....
        /*07b0*/ 	.word	0xffffffff


	//   ....[60]....
        /*07b4*/ 	.word	0xffffffff


	//   ....[61]....
        /*07b8*/ 	.word	0xffffffff


	//   ....[62]....
        /*07bc*/ 	.word	0xffffffff


	//   ....[63]....
        /*07c0*/ 	.word	0xffffffff


	//   ....[64]....
        /*07c4*/ 	.word	0xffffffff


	//   ....[65]....
        /*07c8*/ 	.word	0xffffffff


	//   ....[66]....
        /*07cc*/ 	.word	0xffffffff


	//   ....[67]....
        /*07d0*/ 	.word	0xffffffff


	//   ....[68]....
        /*07d4*/ 	.word	0xffffffff


	//   ....[69]....
        /*07d8*/ 	.word	0xffffffff


	//   ....[70]....
        /*07dc*/ 	.word	0xffffffff


	//   ....[71]....
        /*07e0*/ 	.word	0xffffffff


	//   ....[72]....
        /*07e4*/ 	.word	0xffffffff


	//   ....[73]....
        /*07e8*/ 	.word	0xffffffff


	//   ....[74]....
        /*07ec*/ 	.word	0xffffffff


	//   ....[75]....
        /*07f0*/ 	.word	0xffffffff


	//   ....[76]....
        /*07f4*/ 	.word	0xffffffff


	//   ....[77]....
        /*07f8*/ 	.word	0xffffffff


	//   ....[78]....
        /*07fc*/ 	.word	0xffffffff


	//   ....[79]....
        /*0800*/ 	.word	0xffffffff


	//   ....[80]....
        /*0804*/ 	.word	0xffffffff


	//   ....[81]....
        /*0808*/ 	.word	0xffffffff


	//   ....[82]....
        /*080c*/ 	.word	0xffffffff


	//   ....[83]....
        /*0810*/ 	.word	0xffffffff


	//   ....[84]....
        /*0814*/ 	.word	0xffffffff


	//   ....[85]....
        /*0818*/ 	.word	0xffffffff


	//   ....[86]....
        /*081c*/ 	.word	0xffffffff


	//   ....[87]....
        /*0820*/ 	.word	0xffffffff


	//   ....[88]....
        /*0824*/ 	.word	0xffffffff


	//   ....[89]....
        /*0828*/ 	.word	0xffffffff


	//   ....[90]....
        /*082c*/ 	.word	0xffffffff


	//   ....[91]....
        /*0830*/ 	.word	0xffffffff


	//   ....[92]....
        /*0834*/ 	.word	0xffffffff


	//   ....[93]....
        /*0838*/ 	.word	0xffffffff


	//   ....[94]....
        /*083c*/ 	.word	0xffffffff


	//   ....[95]....
        /*0840*/ 	.word	0xffffffff


	//   ....[96]....
        /*0844*/ 	.word	0xffffffff


	//   ....[97]....
        /*0848*/ 	.word	0xffffffff


	//   ....[98]....
        /*084c*/ 	.word	0xffffffff


	//   ....[99]....
        /*0850*/ 	.word	0xffffffff


	//   ....[100]....
        /*0854*/ 	.word	0xffffffff


	//   ....[101]....
        /*0858*/ 	.word	0xffffffff


	//   ....[102]....
        /*085c*/ 	.word	0xffffffff


	//   ....[103]....
        /*0860*/ 	.word	0xffffffff


	//   ....[104]....
        /*0864*/ 	.word	0xffffffff


	//   ....[105]....
        /*0868*/ 	.word	0xffffffff


	//   ....[106]....
        /*086c*/ 	.word	0xffffffff


	//   ....[107]....
        /*0870*/ 	.word	0xffffffff


	//   ....[108]....
        /*0874*/ 	.word	0xffffffff


	//   ....[109]....
        /*0878*/ 	.word	0xffffffff


	//   ....[110]....
        /*087c*/ 	.word	0xffffffff


	//   ....[111]....
        /*0880*/ 	.word	0xffffffff


	//   ....[112]....
        /*0884*/ 	.word	0xffffffff


	//   ....[113]....
        /*0888*/ 	.word	0xffffffff


	//   ....[114]....
        /*088c*/ 	.word	0xffffffff


	//   ....[115]....
        /*0890*/ 	.word	0xffffffff


	//   ....[116]....
        /*0894*/ 	.word	0xffffffff


	//   ....[117]....
        /*0898*/ 	.word	0xffffffff


	//   ....[118]....
        /*089c*/ 	.word	0xffffffff


	//   ....[119]....
        /*08a0*/ 	.word	0xffffffff


	//   ....[120]....
        /*08a4*/ 	.word	0xffffffff


	//   ....[121]....
        /*08a8*/ 	.word	0xffffffff


	//   ....[122]....
        /*08ac*/ 	.word	0xffffffff


	//   ....[123]....
        /*08b0*/ 	.word	0xffffffff


	//   ....[124]....
        /*08b4*/ 	.word	0xffffffff


	//   ....[125]....
        /*08b8*/ 	.word	0xffffffff


	//   ....[126]....
        /*08bc*/ 	.word	0xffffffff


	//   ....[127]....
        /*08c0*/ 	.word	0xffffffff


	//   ....[128]....
        /*08c4*/ 	.word	0xffffffff


	//   ....[129]....
        /*08c8*/ 	.word	0xffffffff


	//   ....[130]....
        /*08cc*/ 	.word	0xffffffff


	//   ....[131]....
        /*08d0*/ 	.word	0xffffffff


	//   ....[132]....
        /*08d4*/ 	.word	0xffffffff


	//   ....[133]....
        /*08d8*/ 	.word	0xffffffff


	//   ....[134]....
        /*08dc*/ 	.word	0xffffffff


	//   ....[135]....
        /*08e0*/ 	.word	0xffffffff


	//   ....[136]....
        /*08e4*/ 	.word	0xffffffff


	//   ....[137]....
        /*08e8*/ 	.word	0xffffffff


	//   ....[138]....
        /*08ec*/ 	.word	0xffffffff


	//   ....[139]....
        /*08f0*/ 	.word	0xffffffff


	//   ....[140]....
        /*08f4*/ 	.word	0xffffffff


	//   ....[141]....
        /*08f8*/ 	.word	0xffffffff


	//   ....[142]....
        /*08fc*/ 	.word	0xffffffff


	//   ....[143]....
        /*0900*/ 	.word	0xffffffff


	//   ....[144]....
        /*0904*/ 	.word	0xffffffff


	//   ....[145]....
        /*0908*/ 	.word	0xffffffff


	//   ....[146]....
        /*090c*/ 	.word	0xffffffff


	//   ....[147]....
        /*0910*/ 	.word	0xffffffff


	//   ....[148]....
        /*0914*/ 	.word	0xffffffff


	//   ....[149]....
        /*0918*/ 	.word	0xffffffff


	//   ....[150]....
        /*091c*/ 	.word	0xffffffff


	//   ....[151]....
        /*0920*/ 	.word	0xffffffff


	//   ....[152]....
        /*0924*/ 	.word	0xffffffff


	//   ....[153]....
        /*0928*/ 	.word	0xffffffff


	//   ....[154]....
        /*092c*/ 	.word	0xffffffff


	//   ....[155]....
        /*0930*/ 	.word	0xffffffff


	//   ....[156]....
        /*0934*/ 	.word	0xffffffff


	//   ....[157]....
        /*0938*/ 	.word	0xffffffff


	//   ....[158]....
        /*093c*/ 	.word	0xffffffff


	//   ....[159]....
        /*0940*/ 	.word	0xffffffff


	//   ....[160]....
        /*0944*/ 	.word	0xffffffff


	//   ....[161]....
        /*0948*/ 	.word	0xffffffff


	//   ....[162]....
        /*094c*/ 	.word	0xffffffff


	//   ....[163]....
        /*0950*/ 	.word	0xffffffff


	//   ....[164]....
        /*0954*/ 	.word	0xffffffff


	//   ....[165]....
        /*0958*/ 	.word	0xffffffff


	//   ....[166]....
        /*095c*/ 	.word	0xffffffff


	//   ....[167]....
        /*0960*/ 	.word	0xffffffff


	//   ....[168]....
        /*0964*/ 	.word	0xffffffff


	//   ....[169]....
        /*0968*/ 	.word	0xffffffff


	//   ....[170]....
        /*096c*/ 	.word	0xffffffff


	//   ....[171]....
        /*0970*/ 	.word	0xffffffff


	//   ....[172]....
        /*0974*/ 	.word	0xffffffff


	//   ....[173]....
        /*0978*/ 	.word	0xffffffff


	//   ....[174]....
        /*097c*/ 	.word	0xffffffff


	//   ....[175]....
        /*0980*/ 	.word	0xffffffff


	//   ....[176]....
        /*0984*/ 	.word	0xffffffff


	//   ....[177]....
        /*0988*/ 	.word	0xffffffff


	//   ....[178]....
        /*098c*/ 	.word	0xffffffff


	//   ....[179]....
        /*0990*/ 	.word	0xffffffff


	//   ....[180]....
        /*0994*/ 	.word	0xffffffff


	//   ....[181]....
        /*0998*/ 	.word	0xffffffff


	//   ....[182]....
        /*099c*/ 	.word	0xffffffff


	//   ....[183]....
        /*09a0*/ 	.word	0xffffffff


	//   ....[184]....
        /*09a4*/ 	.word	0xffffffff


	//   ....[185]....
        /*09a8*/ 	.word	0xffffffff


	//   ....[186]....
        /*09ac*/ 	.word	0xffffffff


	//   ....[187]....
        /*09b0*/ 	.word	0xffffffff


	//   ....[188]....
        /*09b4*/ 	.word	0xffffffff


	//   ....[189]....
        /*09b8*/ 	.word	0xffffffff


	//   ....[190]....
        /*09bc*/ 	.word	0xffffffff


	//   ....[191]....
        /*09c0*/ 	.word	0xffffffff


	//   ....[192]....
        /*09c4*/ 	.word	0xffffffff


	//   ....[193]....
        /*09c8*/ 	.word	0xffffffff


	//   ....[194]....
        /*09cc*/ 	.word	0xffffffff


	//   ....[195]....
        /*09d0*/ 	.word	0x0500000f


	//   ....[196]....
        /*09d4*/ 	.word	0x0500000f


	//   ....[197]....
        /*09d8*/ 	.word	0x0500000f


	//   ....[198]....
        /*09dc*/ 	.word	0x0500000f


	//   ....[199]....
        /*09e0*/ 	.word	0x0500000f


	//   ....[200]....
        /*09e4*/ 	.word	0x0500000f


	//   ....[201]....
        /*09e8*/ 	.word	0x0500000f


	//   ....[202]....
        /*09ec*/ 	.word	0x0500000f


	//   ....[203]....
        /*09f0*/ 	.word	0x0500000f


	//   ....[204]....
        /*09f4*/ 	.word	0x0500000f


	//   ....[205]....
        /*09f8*/ 	.word	0x0500000f


	//   ....[206]....
        /*09fc*/ 	.word	0x0500000f


	//   ....[207]....
        /*0a00*/ 	.word	0x0500000f


	//   ....[208]....
        /*0a04*/ 	.word	0x0500000f


	//   ....[209]....
        /*0a08*/ 	.word	0x0500000f


	//   ....[210]....
        /*0a0c*/ 	.word	0x0500000f


	//   ....[211]....
        /*0a10*/ 	.word	0x0500000f


	//   ....[212]....
        /*0a14*/ 	.word	0x0500000f


	//   ....[213]....
        /*0a18*/ 	.word	0x0500000f


	//   ....[214]....
        /*0a1c*/ 	.word	0x0500000f


	//   ....[215]....
        /*0a20*/ 	.word	0x0500000f


	//   ....[216]....
        /*0a24*/ 	.word	0x0500000f


	//   ....[217]....
        /*0a28*/ 	.word	0x0500000f


	//   ....[218]....
        /*0a2c*/ 	.word	0x0500000f


	//   ....[219]....
        /*0a30*/ 	.word	0x0500000f


	//   ....[220]....
        /*0a34*/ 	.word	0x0500000f


	//   ....[221]....
        /*0a38*/ 	.word	0x0500000f


	//   ....[222]....
        /*0a3c*/ 	.word	0x0500000f


	//   ....[223]....
        /*0a40*/ 	.word	0x0500000f


	//   ....[224]....
        /*0a44*/ 	.word	0x0500000f


	//   ....[225]....
        /*0a48*/ 	.word	0x0500000f


	//   ....[226]....
        /*0a4c*/ 	.word	0x0500000f


	//   ....[227]....
        /*0a50*/ 	.word	0x0500000f


	//   ....[228]....
        /*0a54*/ 	.word	0x0500000f


	//   ....[229]....
        /*0a58*/ 	.word	0x0500000f


	//   ....[230]....
        /*0a5c*/ 	.word	0x0500000f


	//   ....[231]....
        /*0a60*/ 	.word	0x0500000f


	//   ....[232]....
        /*0a64*/ 	.word	0x0500000f


	//   ....[233]....
        /*0a68*/ 	.word	0x0500000f


	//   ....[234]....
        /*0a6c*/ 	.word	0x0500000f


	//   ....[235]....
        /*0a70*/ 	.word	0x0500000f


	//   ....[236]....
        /*0a74*/ 	.word	0x0500000f


	//   ....[237]....
        /*0a78*/ 	.word	0x0500000f


	//   ....[238]....
        /*0a7c*/ 	.word	0x0500000f


	//   ....[239]....
        /*0a80*/ 	.word	0x0500000f


	//   ....[240]....
        /*0a84*/ 	.word	0x0500000f


	//   ....[241]....
        /*0a88*/ 	.word	0x0500000f


	//   ....[242]....
        /*0a8c*/ 	.word	0x0500000f


	//   ....[243]....
        /*0a90*/ 	.word	0x0500000f


	//   ....[244]....
        /*0a94*/ 	.word	0x0500000f


	//   ....[245]....
        /*0a98*/ 	.word	0x0500000f


	//   ....[246]....
        /*0a9c*/ 	.word	0x0500000f


	//   ....[247]....
        /*0aa0*/ 	.word	0x0500000f


	//   ....[248]....
        /*0aa4*/ 	.word	0x0500000f


	//   ....[249]....
        /*0aa8*/ 	.word	0x0500000f


	//   ....[250]....
        /*0aac*/ 	.word	0x0500000f


	//   ....[251]....
        /*0ab0*/ 	.word	0x0500000f


	//   ....[252]....
        /*0ab4*/ 	.word	0x0500000f


	//   ....[253]....
        /*0ab8*/ 	.word	0x0500000f


	//   ....[254]....
        /*0abc*/ 	.word	0x0500000f


	//   ....[255]....
        /*0ac0*/ 	.word	0x0500000f


	//   ....[0]....
        /*0ac4*/ 	.word	0x0500000f


	//   ....[1]....
        /*0ac8*/ 	.word	0x0500000f


	//   ....[2]....
        /*0acc*/ 	.word	0x0500000f


	//   ....[3]....
        /*0ad0*/ 	.word	0x0500000f


	//   ....[4]....
        /*0ad4*/ 	.word	0x0500000f


	//   ....[5]....
        /*0ad8*/ 	.word	0x0500000f


	//   ....[6]....
        /*0adc*/ 	.word	0x0500000f


	//   ....[7]....
        /*0ae0*/ 	.word	0x0500000f


	//   ....[8]....
        /*0ae4*/ 	.word	0x0500000f


	//   ....[9]....
        /*0ae8*/ 	.word	0x0500000f


	//   ....[10]....
        /*0aec*/ 	.word	0x0500000f


	//   ....[11]....
        /*0af0*/ 	.word	0x0500000f


	//   ....[12]....
        /*0af4*/ 	.word	0x0500000f


	//   ....[13]....
        /*0af8*/ 	.word	0x0500000f


	//   ....[14]....
        /*0afc*/ 	.word	0x0500000f


	//   ....[15]....
        /*0b00*/ 	.word	0x0500000f


	//   ....[16]....
        /*0b04*/ 	.word	0x0500000f


	//   ....[17]....
        /*0b08*/ 	.word	0x0500000f


	//   ....[18]....
        /*0b0c*/ 	.word	0x0500000f


	//   ....[19]....
        /*0b10*/ 	.word	0x0500000f


	//   ....[20]....
        /*0b14*/ 	.word	0x0500000f


	//   ....[21]....
        /*0b18*/ 	.word	0x0500000f


	//   ....[22]....
        /*0b1c*/ 	.word	0x0500000f


	//   ....[23]....
        /*0b20*/ 	.word	0x0500000f


	//   ....[24]....
        /*0b24*/ 	.word	0x0500000f


	//   ....[25]....
        /*0b28*/ 	.word	0x0500000f


	//   ....[26]....
        /*0b2c*/ 	.word	0x0500000f


	//   ....[27]....
        /*0b30*/ 	.word	0x0500000f


	//   ....[28]....
        /*0b34*/ 	.word	0x0500000f


	//   ....[29]....
        /*0b38*/ 	.word	0x0500000f


	//   ....[30]....
        /*0b3c*/ 	.word	0x0500000f


	//   ....[31]....
        /*0b40*/ 	.word	0x0500000f


	//   ....[32]....
        /*0b44*/ 	.word	0x0500000f


	//   ....[33]....
        /*0b48*/ 	.word	0x0500000f


	//   ....[34]....
        /*0b4c*/ 	.word	0x0500000f


	//   ....[35]....
        /*0b50*/ 	.word	0x0500000f


	//   ....[36]....
        /*0b54*/ 	.word	0x0500000f


	//   ....[37]....
        /*0b58*/ 	.word	0x0500000f


	//   ....[38]....
        /*0b5c*/ 	.word	0x0500000f


	//   ....[39]....
        /*0b60*/ 	.word	0x0500000f


	//   ....[40]....
        /*0b64*/ 	.word	0x0500000f


	//   ....[41]....
        /*0b68*/ 	.word	0x0500000f


	//   ....[42]....
        /*0b6c*/ 	.word	0x0500000f


	//   ....[43]....
        /*0b70*/ 	.word	0x0500000f


	//   ....[44]....
        /*0b74*/ 	.word	0x0500000f


	//   ....[45]....
        /*0b78*/ 	.word	0x0500000f


	//   ....[46]....
        /*0b7c*/ 	.word	0x0500000f


	//   ....[47]....
        /*0b80*/ 	.word	0x0500000f


	//   ....[48]....
        /*0b84*/ 	.word	0x0500000f


	//   ....[49]....
        /*0b88*/ 	.word	0x0500000f


	//   ....[50]....
        /*0b8c*/ 	.word	0x0500000f


	//   ....[51]....
        /*0b90*/ 	.word	0x0500000f


	//   ....[52]....
        /*0b94*/ 	.word	0x0500000f


	//   ....[53]....
        /*0b98*/ 	.word	0x0500000f


	//   ....[54]....
        /*0b9c*/ 	.word	0x0500000f


	//   ....[55]....
        /*0ba0*/ 	.word	0x0500000f


	//   ....[56]....
        /*0ba4*/ 	.word	0x0500000f


	//   ....[57]....
        /*0ba8*/ 	.word	0x0500000f


	//   ....[58]....
        /*0bac*/ 	.word	0x0500000f


	//   ....[59]....
        /*0bb0*/ 	.word	0x0500000f


	//   ....[60]....
        /*0bb4*/ 	.word	0x0500000f


	//   ....[61]....
        /*0bb8*/ 	.word	0x0500000f


	//   ....[62]....
        /*0bbc*/ 	.word	0x0500000f


	//   ....[63]....
        /*0bc0*/ 	.word	0x0500000f


	//   ....[64]....
        /*0bc4*/ 	.word	0x0500000f


	//   ....[65]....
        /*0bc8*/ 	.word	0x0500000f


	//   ....[66]....
        /*0bcc*/ 	.word	0x0500000f


	//   ....[67]....
        /*0bd0*/ 	.word	0x0500000f


	//   ....[68]....
        /*0bd4*/ 	.word	0x0500000f


	//   ....[69]....
        /*0bd8*/ 	.word	0x0500000f


	//   ....[70]....
        /*0bdc*/ 	.word	0x0500000f


	//   ....[71]....
        /*0be0*/ 	.word	0x0500000f


	//   ....[72]....
        /*0be4*/ 	.word	0x0500000f


	//   ....[73]....
        /*0be8*/ 	.word	0x0500000f


	//   ....[74]....
        /*0bec*/ 	.word	0x0500000f


	//   ....[75]....
        /*0bf0*/ 	.word	0x0500000f


	//   ....[76]....
        /*0bf4*/ 	.word	0x0500000f


	//   ....[77]....
        /*0bf8*/ 	.word	0x0500000f


	//   ....[78]....
        /*0bfc*/ 	.word	0x0500000f


	//   ....[79]....
        /*0c00*/ 	.word	0x0500000f


	//   ....[80]....
        /*0c04*/ 	.word	0x0500000f


	//   ....[81]....
        /*0c08*/ 	.word	0x0500000f


	//   ....[82]....
        /*0c0c*/ 	.word	0x0500000f


	//   ....[83]....
        /*0c10*/ 	.word	0x0500000f


	//----- nvinfo : EIATTR_COOP_GROUP_INSTR_OFFSETS
	.align		4
.L_660:
        /*0c14*/ 	.byte	0x04, 0x28
        /*0c16*/ 	.short	(.L_662 - .L_661)


	//   ....[0]....
.L_661:
        /*0c18*/ 	.word	0x00000070


	//   ....[1]....
        /*0c1c*/ 	.word	0x00000140


	//   ....[2]....
        /*0c20*/ 	.word	0x00000190


	//   ....[3]....
        /*0c24*/ 	.word	0x000003c0


	//   ....[4]....
        /*0c28*/ 	.word	0x00000520


	//   ....[5]....
        /*0c2c*/ 	.word	0x00000640


	//   ....[6]....
        /*0c30*/ 	.word	0x000007a0


	//   ....[7]....
        /*0c34*/ 	.word	0x00003410


	//   ....[8]....
        /*0c38*/ 	.word	0x00003420


	//   ....[9]....
        /*0c3c*/ 	.word	0x000061f0


	//   ....[10]....
        /*0c40*/ 	.word	0x00006200


	//   ....[11]....
        /*0c44*/ 	.word	0x00009870


	//   ....[12]....
        /*0c48*/ 	.word	0x00009880


	//   ....[13]....
        /*0c4c*/ 	.word	0x0000c850


	//   ....[14]....
        /*0c50*/ 	.word	0x0000c860


	//   ....[15]....
        /*0c54*/ 	.word	0x0000fac0


	//   ....[16]....
        /*0c58*/ 	.word	0x0000fad0


	//   ....[17]....
        /*0c5c*/ 	.word	0x0000fd80


	//   ....[18]....
        /*0c60*/ 	.word	0x0000fd90


	//   ....[19]....
        /*0c64*/ 	.word	0x00010340


	//   ....[20]....
        /*0c68*/ 	.word	0x00010360


	//   ....[21]....
        /*0c6c*/ 	.word	0x000105a0


	//   ....[22]....
        /*0c70*/ 	.word	0x000105c0


	//   ....[23]....
        /*0c74*/ 	.word	0x00011020


	//   ....[24]....
        /*0c78*/ 	.word	0x000115b0


	//   ....[25]....
        /*0c7c*/ 	.word	0x000115c0


	//   ....[26]....
        /*0c80*/ 	.word	0x000115d0


	//   ....[27]....
        /*0c84*/ 	.word	0x000115e0


	//   ....[28]....
        /*0c88*/ 	.word	0x00014bf0


	//   ....[29]....
        /*0c8c*/ 	.word	0x00014c00


	//   ....[30]....
        /*0c90*/ 	.word	0x00014c10


	//   ....[31]....
        /*0c94*/ 	.word	0x00014c20


	//   ....[32]....
        /*0c98*/ 	.word	0x00019e60


	//   ....[33]....
        /*0c9c*/ 	.word	0x00019f10


	//   ....[34]....
        /*0ca0*/ 	.word	0x0001a610


	//   ....[35]....
        /*0ca4*/ 	.word	0x0001a6b0


	//   ....[36]....
        /*0ca8*/ 	.word	0x0001d510


	//   ....[37]....
        /*0cac*/ 	.word	0x0001d530


	//   ....[38]....
        /*0cb0*/ 	.word	0x0001d800


	//   ....[39]....
        /*0cb4*/ 	.word	0x0001d820


	//   ....[40]....
        /*0cb8*/ 	.word	0x0001f510


	//   ....[41]....
        /*0cbc*/ 	.word	0x0001f520


	//   ....[42]....
        /*0cc0*/ 	.word	0x0001f5a0


	//   ....[43]....
        /*0cc4*/ 	.word	0x0001f5b0


	//   ....[44]....
        /*0cc8*/ 	.word	0x00020820


	//   ....[45]....
        /*0ccc*/ 	.word	0x00020860


	//   ....[46]....
        /*0cd0*/ 	.word	0x00020890


	//   ....[47]....
        /*0cd4*/ 	.word	0x000208c0


	//   ....[48]....
        /*0cd8*/ 	.word	0x000208f0


	//   ....[49]....
        /*0cdc*/ 	.word	0x00020920


	//   ....[50]....
        /*0ce0*/ 	.word	0x00020950


	//   ....[51]....
        /*0ce4*/ 	.word	0x00020980


	//   ....[52]....
        /*0ce8*/ 	.word	0x000209b0


	//   ....[53]....
        /*0cec*/ 	.word	0x000209e0


	//   ....[54]....
        /*0cf0*/ 	.word	0x00020a10


	//   ....[55]....
        /*0cf4*/ 	.word	0x00020a40


	//   ....[56]....
        /*0cf8*/ 	.word	0x00020a70


	//   ....[57]....
        /*0cfc*/ 	.word	0x00020aa0


	//   ....[58]....
        /*0d00*/ 	.word	0x00020ad0


	//   ....[59]....
        /*0d04*/ 	.word	0x00020b00


	//   ....[60]....
        /*0d08*/ 	.word	0x00020b30


	//   ....[61]....
        /*0d0c*/ 	.word	0x00020b60


	//   ....[62]....
        /*0d10*/ 	.word	0x00020b90


	//   ....[63]....
        /*0d14*/ 	.word	0x00020bc0


	//   ....[64]....
        /*0d18*/ 	.word	0x00020bf0


	//   ....[65]....
        /*0d1c*/ 	.word	0x00020c20


	//   ....[66]....
        /*0d20*/ 	.word	0x00020c50


	//   ....[67]....
        /*0d24*/ 	.word	0x00020c80


	//   ....[68]....
        /*0d28*/ 	.word	0x00020cb0


	//   ....[69]....
        /*0d2c*/ 	.word	0x00020ce0


	//   ....[70]....
        /*0d30*/ 	.word	0x00020d10


	//   ....[71]....
        /*0d34*/ 	.word	0x00020d40


	//   ....[72]....
        /*0d38*/ 	.word	0x00020d70


	//   ....[73]....
        /*0d3c*/ 	.word	0x00020da0


	//   ....[74]....
        /*0d40*/ 	.word	0x00020dd0


	//   ....[75]....
        /*0d44*/ 	.word	0x00020df0


	//   ....[76]....
        /*0d48*/ 	.word	0x00020e10


	//   ....[77]....
        /*0d4c*/ 	.word	0x00020e20


	//   ....[78]....
        /*0d50*/ 	.word	0x00020e50


	//   ....[79]....
        /*0d54*/ 	.word	0x00020e70


	//   ....[80]....
        /*0d58*/ 	.word	0x00020ea0


	//   ....[81]....
        /*0d5c*/ 	.word	0x00020ec0


	//   ....[82]....
        /*0d60*/ 	.word	0x00020ee0


	//   ....[83]....
        /*0d64*/ 	.word	0x00020f10


	//   ....[84]....
        /*0d68*/ 	.word	0x00020f40


	//   ....[85]....
        /*0d6c*/ 	.word	0x00020f60


	//   ....[86]....
        /*0d70*/ 	.word	0x00020f90


	//   ....[87]....
        /*0d74*/ 	.word	0x00020fc0


	//   ....[88]....
        /*0d78*/ 	.word	0x00020ff0


	//   ....[89]....
        /*0d7c*/ 	.word	0x00021020


	//   ....[90]....
        /*0d80*/ 	.word	0x00021050


	//   ....[91]....
        /*0d84*/ 	.word	0x00021060


	//   ....[92]....
        /*0d88*/ 	.word	0x00021860


	//   ....[93]....
        /*0d8c*/ 	.word	0x000218c0


	//   ....[94]....
        /*0d90*/ 	.word	0x00021a40


	//   ....[95]....
        /*0d94*/ 	.word	0x00021a70


	//   ....[96]....
        /*0d98*/ 	.word	0x00022020


	//   ....[97]....
        /*0d9c*/ 	.word	0x00022050


	//   ....[98]....
        /*0da0*/ 	.word	0x000221a0


	//   ....[99]....
        /*0da4*/ 	.word	0x000221c0


	//   ....[100]....
        /*0da8*/ 	.word	0x000222c0


	//   ....[101]....
        /*0dac*/ 	.word	0x000222e0


	//   ....[102]....
        /*0db0*/ 	.word	0x000223f0


	//   ....[103]....
        /*0db4*/ 	.word	0x00022410


	//   ....[104]....
        /*0db8*/ 	.word	0x00022d30


	//   ....[105]....
        /*0dbc*/ 	.word	0x00022d40


	//   ....[106]....
        /*0dc0*/ 	.word	0x00022ea0


	//   ....[107]....
        /*0dc4*/ 	.word	0x00022eb0


	//   ....[108]....
        /*0dc8*/ 	.word	0x00023000


	//   ....[109]....
        /*0dcc*/ 	.word	0x00023010


	//   ....[110]....
        /*0dd0*/ 	.word	0x00023160


	//   ....[111]....
        /*0dd4*/ 	.word	0x00023170


	//   ....[112]....
        /*0dd8*/ 	.word	0x00023310


	//   ....[113]....
        /*0ddc*/ 	.word	0x000234e0


	//   ....[114]....
        /*0de0*/ 	.word	0x00023510


	//   ....[115]....
        /*0de4*/ 	.word	0x00023540


	//   ....[116]....
        /*0de8*/ 	.word	0x00023570


	//   ....[117]....
        /*0dec*/ 	.word	0x000235a0


	//   ....[118]....
        /*0df0*/ 	.word	0x000235d0


	//   ....[119]....
        /*0df4*/ 	.word	0x00023740


	//   ....[120]....
        /*0df8*/ 	.word	0x00023770


	//   ....[121]....
        /*0dfc*/ 	.word	0x000237a0


	//   ....[122]....
        /*0e00*/ 	.word	0x000237d0


	//   ....[123]....
        /*0e04*/ 	.word	0x00023800


	//   ....[124]....
        /*0e08*/ 	.word	0x00023830


	//   ....[125]....
        /*0e0c*/ 	.word	0x000238c0


	//   ....[126]....
        /*0e10*/ 	.word	0x000238f0


	//   ....[127]....
        /*0e14*/ 	.word	0x00023970


	//   ....[128]....
        /*0e18*/ 	.word	0x000245d0


	//   ....[129]....
        /*0e1c*/ 	.word	0x00026ab0


	//   ....[130]....
        /*0e20*/ 	.word	0x00026ac0


	//   ....[131]....
        /*0e24*/ 	.word	0x00026bf0


	//   ....[132]....
        /*0e28*/ 	.word	0x00026c50


	//   ....[133]....
        /*0e2c*/ 	.word	0x00026c90


	//   ....[134]....
        /*0e30*/ 	.word	0x00026ca0


	//   ....[135]....
        /*0e34*/ 	.word	0x00026d00


	//   ....[136]....
        /*0e38*/ 	.word	0x00026d10


	//   ....[137]....
        /*0e3c*/ 	.word	0x00026e30


	//   ....[138]....
        /*0e40*/ 	.word	0x00026e40


	//   ....[139]....
        /*0e44*/ 	.word	0x00027320


	//   ....[140]....
        /*0e48*/ 	.word	0x00027340


	//   ....[141]....
        /*0e4c*/ 	.word	0x00027370


	//   ....[142]....
        /*0e50*/ 	.word	0x000274a0


	//   ....[143]....
        /*0e54*/ 	.word	0x000274b0


	//   ....[144]....
        /*0e58*/ 	.word	0x00027540


	//   ....[145]....
        /*0e5c*/ 	.word	0x00027550


	//   ....[146]....
        /*0e60*/ 	.word	0x00027560


	//   ....[147]....
        /*0e64*/ 	.word	0x00027570


	//   ....[148]....
        /*0e68*/ 	.word	0x00027650


	//   ....[149]....
        /*0e6c*/ 	.word	0x00027e80


	//   ....[150]....
        /*0e70*/ 	.word	0x00027eb0


	//   ....[151]....
        /*0e74*/ 	.word	0x00027ed0


	//   ....[152]....
        /*0e78*/ 	.word	0x00027f70


	//   ....[153]....
        /*0e7c*/ 	.word	0x00027f90


	//   ....[154]....
        /*0e80*/ 	.word	0x00028030


	//   ....[155]....
        /*0e84*/ 	.word	0x00028050


	//   ....[156]....
        /*0e88*/ 	.word	0x00028060


	//   ....[157]....
        /*0e8c*/ 	.word	0x00028ad0


	//   ....[158]....
        /*0e90*/ 	.word	0x00028ae0


	//   ....[159]....
        /*0e94*/ 	.word	0x00028af0


	//   ....[160]....
        /*0e98*/ 	.word	0x00028b50


	//   ....[161]....
        /*0e9c*/ 	.word	0x00028b90


	//   ....[162]....
        /*0ea0*/ 	.word	0x00028ba0


	//   ....[163]....
        /*0ea4*/ 	.word	0x00028c00


	//   ....[164]....
        /*0ea8*/ 	.word	0x00028c30


	//   ....[165]....
        /*0eac*/ 	.word	0x00028c70


	//   ....[166]....
        /*0eb0*/ 	.word	0x00028cd0


	//   ....[167]....
        /*0eb4*/ 	.word	0x00029180


	//   ....[168]....
        /*0eb8*/ 	.word	0x00029190


	//   ....[169]....
        /*0ebc*/ 	.word	0x000291a0


	//   ....[170]....
        /*0ec0*/ 	.word	0x000291b0


	//   ....[171]....
        /*0ec4*/ 	.word	0x00029210


	//   ....[172]....
        /*0ec8*/ 	.word	0x00029220


	//   ....[173]....
        /*0ecc*/ 	.word	0x00029280


	//   ....[174]....
        /*0ed0*/ 	.word	0x000292b0


	//   ....[175]....
        /*0ed4*/ 	.word	0x000292f0


	//   ....[176]....
        /*0ed8*/ 	.word	0x00029350


	//   ....[177]....
        /*0edc*/ 	.word	0x0002b150


	//   ....[178]....
        /*0ee0*/ 	.word	0x0002b180


	//   ....[179]....
        /*0ee4*/ 	.word	0x0002b1b0


	//   ....[180]....
        /*0ee8*/ 	.word	0x0002b1e0


	//   ....[181]....
        /*0eec*/ 	.word	0x0002b210


	//   ....[182]....
        /*0ef0*/ 	.word	0x0002b240


	//   ....[183]....
        /*0ef4*/ 	.word	0x0002b270


	//   ....[184]....
        /*0ef8*/ 	.word	0x0002b2a0


	//   ....[185]....
        /*0efc*/ 	.word	0x0002b420


	//   ....[186]....
        /*0f00*/ 	.word	0x0002b450


	//   ....[187]....
        /*0f04*/ 	.word	0x0002b480


	//   ....[188]....
        /*0f08*/ 	.word	0x0002b4b0


	//   ....[189]....
        /*0f0c*/ 	.word	0x0002b4e0


	//   ....[190]....
        /*0f10*/ 	.word	0x0002b510


	//   ....[191]....
        /*0f14*/ 	.word	0x0002b5d0


	//   ....[192]....
        /*0f18*/ 	.word	0x0002b5f0


	//   ....[193]....
        /*0f1c*/ 	.word	0x0002b660


	//   ....[194]....
        /*0f20*/ 	.word	0x0002baf0


	//   ....[195]....
        /*0f24*/ 	.word	0x0002be90


	//   ....[196]....
        /*0f28*/ 	.word	0x0002bf20


	//   ....[197]....
        /*0f2c*/ 	.word	0x0002bfc0


	//   ....[198]....
        /*0f30*/ 	.word	0x0002c050


	//   ....[199]....
        /*0f34*/ 	.word	0x0002c140


	//   ....[200]....
        /*0f38*/ 	.word	0x0002c1d0


	//   ....[201]....
        /*0f3c*/ 	.word	0x0002c270


	//   ....[202]....
        /*0f40*/ 	.word	0x0002c300


	//   ....[203]....
        /*0f44*/ 	.word	0x0002c3f0


	//   ....[204]....
        /*0f48*/ 	.word	0x0002c480


	//   ....[205]....
        /*0f4c*/ 	.word	0x0002c520


	//   ....[206]....
        /*0f50*/ 	.word	0x0002c5b0


	//   ....[207]....
        /*0f54*/ 	.word	0x0002c690


	//   ....[208]....
        /*0f58*/ 	.word	0x0002c740


	//   ....[209]....
        /*0f5c*/ 	.word	0x0002c7d0


	//   ....[210]....
        /*0f60*/ 	.word	0x0002c820


	//   ....[211]....
        /*0f64*/ 	.word	0x0002c870


	//   ....[212]....
        /*0f68*/ 	.word	0x0002c950


	//   ....[213]....
        /*0f6c*/ 	.word	0x0002c9e0


	//   ....[214]....
        /*0f70*/ 	.word	0x0002ca30


	//   ....[215]....
        /*0f74*/ 	.word	0x0002ca80


	//   ....[216]....
        /*0f78*/ 	.word	0x0002ccc0


	//   ....[217]....
        /*0f7c*/ 	.word	0x0002cdf0


	//   ....[218]....
        /*0f80*/ 	.word	0x0002cf10


	//   ....[219]....
        /*0f84*/ 	.word	0x0002d040


	//   ....[220]....
        /*0f88*/ 	.word	0x0002d100


	//   ....[221]....
        /*0f8c*/ 	.word	0x0002d180


	//   ....[222]....
        /*0f90*/ 	.word	0x0002d1e0


	//   ....[223]....
        /*0f94*/ 	.word	0x0002d260


	//   ....[224]....
        /*0f98*/ 	.word	0x0002d2c0


	//   ....[225]....
        /*0f9c*/ 	.word	0x0002d340


	//   ....[226]....
        /*0fa0*/ 	.word	0x0002d3a0


	//   ....[227]....
        /*0fa4*/ 	.word	0x0002d420


	//   ....[228]....
        /*0fa8*/ 	.word	0x0002d480


	//   ....[229]....
        /*0fac*/ 	.word	0x0002d500


	//   ....[230]....
        /*0fb0*/ 	.word	0x0002d560


	//   ....[231]....
        /*0fb4*/ 	.word	0x0002d5c0


	//   ....[232]....
        /*0fb8*/ 	.word	0x0002d620


	//   ....[233]....
        /*0fbc*/ 	.word	0x0002d680


	//   ....[234]....
        /*0fc0*/ 	.word	0x0002d6e0


	//   ....[235]....
        /*0fc4*/ 	.word	0x0002d740


	//   ....[236]....
        /*0fc8*/ 	.word	0x0002d7a0


	//   ....[237]....
        /*0fcc*/ 	.word	0x0002d810


	//   ....[238]....
        /*0fd0*/ 	.word	0x0002d870


	//   ....[239]....
        /*0fd4*/ 	.word	0x0002d900


	//   ....[240]....
        /*0fd8*/ 	.word	0x0002d960


	//   ....[241]....
        /*0fdc*/ 	.word	0x0002d9c0


	//   ....[242]....
        /*0fe0*/ 	.word	0x0002da20


	//   ....[243]....
        /*0fe4*/ 	.word	0x0002dac0


	//   ....[244]....
        /*0fe8*/ 	.word	0x0002db20


	//   ....[245]....
        /*0fec*/ 	.word	0x0002dbb0


	//   ....[246]....
        /*0ff0*/ 	.word	0x0002dc10


	//   ....[247]....
        /*0ff4*/ 	.word	0x0002dc90


	//   ....[248]....
        /*0ff8*/ 	.word	0x0002dcf0


	//   ....[249]....
        /*0ffc*/ 	.word	0x0002dd50


	//   ....[250]....
        /*1000*/ 	.word	0x0002ddb0


	//   ....[251]....
        /*1004*/ 	.word	0x0002de30


	//   ....[252]....
        /*1008*/ 	.word	0x0002de90


	//   ....[253]....
        /*100c*/ 	.word	0x0002df10


	//   ....[254]....
        /*1010*/ 	.word	0x0002df70


	//   ....[255]....
        /*1014*/ 	.word	0x0002dfd0


	//   ....[0]....
        /*1018*/ 	.word	0x0002e030


	//   ....[1]....
        /*101c*/ 	.word	0x0002e0a0


	//   ....[2]....
        /*1020*/ 	.word	0x0002e100


	//   ....[3]....
        /*1024*/ 	.word	0x0002e180


	//   ....[4]....
        /*1028*/ 	.word	0x0002e1e0


	//   ....[5]....
        /*102c*/ 	.word	0x0002e250


	//   ....[6]....
        /*1030*/ 	.word	0x0002e2c0


	//   ....[7]....
        /*1034*/ 	.word	0x0002e330


	//   ....[8]....
        /*1038*/ 	.word	0x0002e480


	//   ....[9]....
        /*103c*/ 	.word	0x0002e4d0


	//   ....[10]....
        /*1040*/ 	.word	0x0002e560


	//   ....[11]....
        /*1044*/ 	.word	0x0002e5f0


	//   ....[12]....
        /*1048*/ 	.word	0x0002e680


	//   ....[13]....
        /*104c*/ 	.word	0x0002e710


	//   ....[14]....
        /*1050*/ 	.word	0x0002e7a0


	//   ....[15]....
        /*1054*/ 	.word	0x0002e830


	//   ....[16]....
        /*1058*/ 	.word	0x0002e8f0


	//   ....[17]....
        /*105c*/ 	.word	0x0002ebd0


	//   ....[18]....
        /*1060*/ 	.word	0x0002ecd0


	//   ....[19]....
        /*1064*/ 	.word	0x0002ed70


	//   ....[20]....
        /*1068*/ 	.word	0x0002ef20


	//   ....[21]....
        /*106c*/ 	.word	0x0002efd0


	//   ....[22]....
        /*1070*/ 	.word	0x0002f080


	//   ....[23]....
        /*1074*/ 	.word	0x0002f160


	//   ....[24]....
        /*1078*/ 	.word	0x0002f1e0


	//   ....[25]....
        /*107c*/ 	.word	0x0002f2c0


	//   ....[26]....
        /*1080*/ 	.word	0x0002f3d0


	//   ....[27]....
        /*1084*/ 	.word	0x0002f4a0


	//   ....[28]....
        /*1088*/ 	.word	0x0002f610


	//   ....[29]....
        /*108c*/ 	.word	0x0002f6c0


	//   ....[30]....
        /*1090*/ 	.word	0x0002f870


	//   ....[31]....
        /*1094*/ 	.word	0x0002f8c0


	//   ....[32]....
        /*1098*/ 	.word	0x0002f9c0


	//   ....[33]....
        /*109c*/ 	.word	0x0002fa70


	//   ....[34]....
        /*10a0*/ 	.word	0x0002fad0


	//   ....[35]....
        /*10a4*/ 	.word	0x0002fbb0


	//   ....[36]....
        /*10a8*/ 	.word	0x0002fc60


	//   ....[37]....
        /*10ac*/ 	.word	0x0002fd30


	//   ....[38]....
        /*10b0*/ 	.word	0x0002fde0


	//   ....[39]....
        /*10b4*/ 	.word	0x0002fe50


	//   ....[40]....
        /*10b8*/ 	.word	0x0002feb0


	//   ....[41]....
        /*10bc*/ 	.word	0x0002ffc0


	//   ....[42]....
        /*10c0*/ 	.word	0x00030020


	//   ....[43]....
        /*10c4*/ 	.word	0x00030140


	//   ....[44]....
        /*10c8*/ 	.word	0x000301a0


	//   ....[45]....
        /*10cc*/ 	.word	0x000302a0


	//   ....[46]....
        /*10d0*/ 	.word	0x000303d0


	//   ....[47]....
        /*10d4*/ 	.word	0x00030460


	//   ....[48]....
        /*10d8*/ 	.word	0x000304c0


	//   ....[49]....
        /*10dc*/ 	.word	0x000305b0


	//   ....[50]....
        /*10e0*/ 	.word	0x00030630


	//   ....[51]....
        /*10e4*/ 	.word	0x00030700


	//   ....[52]....
        /*10e8*/ 	.word	0x00030770


	//   ....[53]....
        /*10ec*/ 	.word	0x00030800


	//   ....[54]....
        /*10f0*/ 	.word	0x000308d0


	//   ....[55]....
        /*10f4*/ 	.word	0x00030920


	//   ....[56]....
        /*10f8*/ 	.word	0x00030ab0


	//   ....[57]....
        /*10fc*/ 	.word	0x00030b40


	//   ....[58]....
        /*1100*/ 	.word	0x00030ba0


	//   ....[59]....
        /*1104*/ 	.word	0x00030c70


	//   ....[60]....
        /*1108*/ 	.word	0x00030cd0


	//   ....[61]....
        /*110c*/ 	.word	0x00030da0


	//   ....[62]....
        /*1110*/ 	.word	0x00030e00


	//   ....[63]....
        /*1114*/ 	.word	0x00030ed0


	//   ....[64]....
        /*1118*/ 	.word	0x00030f30


	//   ....[65]....
        /*111c*/ 	.word	0x00031000


	//   ....[66]....
        /*1120*/ 	.word	0x000311e0


	//   ....[67]....
        /*1124*/ 	.word	0x00031280


	//   ....[68]....
        /*1128*/ 	.word	0x000313a0


	//   ....[69]....
        /*112c*/ 	.word	0x00031410


	//   ....[70]....
        /*1130*/ 	.word	0x00031480


	//   ....[71]....
        /*1134*/ 	.word	0x000314f0


	//   ....[72]....
        /*1138*/ 	.word	0x00031560


	//   ....[73]....
        /*113c*/ 	.word	0x000315e0


	//   ....[74]....
        /*1140*/ 	.word	0x00031670


	//   ....[75]....
        /*1144*/ 	.word	0x00031700


	//   ....[76]....
        /*1148*/ 	.word	0x00031770


	//   ....[77]....
        /*114c*/ 	.word	0x000317e0


	//   ....[78]....
        /*1150*/ 	.word	0x00031850


	//   ....[79]....
        /*1154*/ 	.word	0x000318d0


	//   ....[80]....
        /*1158*/ 	.word	0x00031940


	//   ....[81]....
        /*115c*/ 	.word	0x000319e0


	//   ....[82]....
        /*1160*/ 	.word	0x00031a70


	//   ....[83]....
        /*1164*/ 	.word	0x00031b90


	//----- nvinfo : EIATTR_REG_RECONFIG
	.align		4
.L_662:
        /*1168*/ 	.byte	0x01, 0x54
	.zero		2


	//----- nvinfo : EIATTR_SYSCALL_OFFSETS
	.align		4
        /*116c*/ 	.byte	0x04, 0x46
        /*116e*/ 	.short	(.L_664 - .L_663)


	//   ....[0]....
.L_663:
        /*1170*/ 	.word	0x000019d0


	//   ....[1]....
        /*1174*/ 	.word	0x00001b20


	//   ....[2]....
        /*1178*/ 	.word	0x000111b0


	//   ....[3]....
        /*117c*/ 	.word	0x000114e0


	//   ....[4]....
        /*1180*/ 	.word	0x00025c60


	//   ....[5]....
        /*1184*/ 	.word	0x00025df0


	//   ....[6]....
        /*1188*/ 	.word	0x00025f40


	//   ....[7]....
        /*118c*/ 	.word	0x00026080


	//   ....[8]....
        /*1190*/ 	.word	0x00027aa0


	//----- nvinfo : EIATTR_MBARRIER_INSTR_OFFSETS
	.align		4
.L_664:
        /*1194*/ 	.byte	0x04, 0x39
        /*1196*/ 	.short	(.L_666 - .L_665)


	//   ....[0]....
.L_665:
        /*1198*/ 	.word	0x00000270
        /*119c*/ 	.word	0x000000ff
        /*11a0*/ 	.word	0x00033400
        /*11a4*/ 	.short	0x0100
        /*11a6*/ 	.byte	0x08
	.zero		1


	//   ....[1]....
        /*11a8*/ 	.word	0x00000280
        /*11ac*/ 	.word	0x000000ff
        /*11b0*/ 	.word	0x00033420
        /*11b4*/ 	.short	0x0100
        /*11b6*/ 	.byte	0x08
	.zero		1


	//   ....[2]....
        /*11b8*/ 	.word	0x00000370
        /*11bc*/ 	.word	0x000000ff
        /*11c0*/ 	.word	0x00033430
        /*11c4*/ 	.short	0x0100
        /*11c6*/ 	.byte	0x08
	.zero		1


	//   ....[3]....
        /*11c8*/ 	.word	0x00000380
        /*11cc*/ 	.word	0x000000ff
        /*11d0*/ 	.word	0x00033440
        /*11d4*/ 	.short	0x0100
        /*11d6*/ 	.byte	0x08
	.zero		1


	//   ....[4]....
        /*11d8*/ 	.word	0x00000390
        /*11dc*/ 	.word	0x000000ff
        /*11e0*/ 	.word	0x00033438
        /*11e4*/ 	.short	0x0100
        /*11e6*/ 	.byte	0x08
	.zero		1


	//   ....[5]....
        /*11e8*/ 	.word	0x000003a0
        /*11ec*/ 	.word	0x000000ff
        /*11f0*/ 	.word	0x00033448
        /*11f4*/ 	.short	0x0100
        /*11f6*/ 	.byte	0x08
	.zero		1


	//   ....[6]....
        /*11f8*/ 	.word	0x000004d0
        /*11fc*/ 	.word	0x000000ff
        /*1200*/ 	.word	0x00033450
        /*1204*/ 	.short	0x0100
        /*1206*/ 	.byte	0x08
	.zero		1


	//   ....[7]....
        /*1208*/ 	.word	0x000004e0
        /*120c*/ 	.word	0x000000ff
        /*1210*/ 	.word	0x00033460
        /*1214*/ 	.short	0x0100
        /*1216*/ 	.byte	0x08
	.zero		1


	//   ....[8]....
        /*1218*/ 	.word	0x000004f0
        /*121c*/ 	.word	0x000000ff
        /*1220*/ 	.word	0x00033458
        /*1224*/ 	.short	0x0100
        /*1226*/ 	.byte	0x08
	.zero		1


	//   ....[9]....
        /*1228*/ 	.word	0x00000500
        /*122c*/ 	.word	0x000000ff
        /*1230*/ 	.word	0x00033468
        /*1234*/ 	.short	0x0100
        /*1236*/ 	.byte	0x08
	.zero		1


	//   ....[10]....
        /*1238*/ 	.word	0x000005f0
        /*123c*/ 	.word	0x000000ff
        /*1240*/ 	.word	0x00033470
        /*1244*/ 	.short	0x0100
        /*1246*/ 	.byte	0x06
	.zero		1


	//   ....[11]....
        /*1248*/ 	.word	0x00000600
        /*124c*/ 	.word	0x000000ff
        /*1250*/ 	.word	0x00033480
        /*1254*/ 	.short	0x0100
        /*1256*/ 	.byte	0x06
	.zero		1


	//   ....[12]....
        /*1258*/ 	.word	0x00000610
        /*125c*/ 	.word	0x000000ff
        /*1260*/ 	.word	0x00033478
        /*1264*/ 	.short	0x0100
        /*1266*/ 	.byte	0x06
	.zero		1


	//   ....[13]....
        /*1268*/ 	.word	0x00000620
        /*126c*/ 	.word	0x000000ff
        /*1270*/ 	.word	0x00033488
        /*1274*/ 	.short	0x0100
        /*1276*/ 	.byte	0x06
	.zero		1


	//   ....[14]....
        /*1278*/ 	.word	0x00000750
        /*127c*/ 	.word	0x000000ff
        /*1280*/ 	.word	0x00033490
        /*1284*/ 	.short	0x0100
        /*1286*/ 	.byte	0x08
	.zero		1


	//   ....[15]....
        /*1288*/ 	.word	0x00000760
        /*128c*/ 	.word	0x000000ff
        /*1290*/ 	.word	0x000334a0
        /*1294*/ 	.short	0x0100
        /*1296*/ 	.byte	0x08
	.zero		1


	//   ....[16]....
        /*1298*/ 	.word	0x00000770
        /*129c*/ 	.word	0x000000ff
        /*12a0*/ 	.word	0x00033498
        /*12a4*/ 	.short	0x0100
        /*12a6*/ 	.byte	0x08
	.zero		1


	//   ....[17]....
        /*12a8*/ 	.word	0x00000780
        /*12ac*/ 	.word	0x000000ff
        /*12b0*/ 	.word	0x000334a8
        /*12b4*/ 	.short	0x0100
        /*12b6*/ 	.byte	0x08
	.zero		1


	//   ....[18]....
        /*12b8*/ 	.word	0x000008c0
        /*12bc*/ 	.word	0x000000ff
        /*12c0*/ 	.word	0x000334b0
        /*12c4*/ 	.short	0x0100
        /*12c6*/ 	.byte	0x08
	.zero		1


	//   ....[19]....
        /*12c8*/ 	.word	0x000008d0
        /*12cc*/ 	.word	0x000000ff
        /*12d0*/ 	.word	0x000334c0
        /*12d4*/ 	.short	0x0100
        /*12d6*/ 	.byte	0x08
	.zero		1


	//   ....[20]....
        /*12d8*/ 	.word	0x000008e0
        /*12dc*/ 	.word	0x000000ff
        /*12e0*/ 	.word	0x000334b8
        /*12e4*/ 	.short	0x0100
        /*12e6*/ 	.byte	0x08
	.zero		1


	//   ....[21]....
        /*12e8*/ 	.word	0x000008f0
        /*12ec*/ 	.word	0x000000ff
        /*12f0*/ 	.word	0x000334c8
        /*12f4*/ 	.short	0x0100
        /*12f6*/ 	.byte	0x08
	.zero		1


	//   ....[22]....
        /*12f8*/ 	.word	0x000033c0
        /*12fc*/ 	.word	0x0000005d
        /*1300*/ 	.word	0x00033490
        /*1304*/ 	.short	0x010a
        /*1306*/ 	.byte	0x3f
	.zero		1


	//   ....[23]....
        /*1308*/ 	.word	0x00009810
        /*130c*/ 	.word	0x0000005d
        /*1310*/ 	.word	0x00033490
        /*1314*/ 	.short	0x010a
        /*1316*/ 	.byte	0x3f
	.zero		1


	//   ....[24]....
        /*1318*/ 	.word	0x0000f8c0
        /*131c*/ 	.word	0x0000005d
        /*1320*/ 	.word	0x00033490
        /*1324*/ 	.short	0x010a
        /*1326*/ 	.byte	0x3f
	.zero		1


	//   ....[25]....
        /*1328*/ 	.word	0x000100f0
        /*132c*/ 	.word	0x0000000b
        /*1330*/ 	.word	0x00000000
        /*1334*/ 	.short	0x0101
        /*1336*/ 	.byte	0x3f
	.zero		1


	//   ....[26]....
        /*1338*/ 	.word	0x00010130
        /*133c*/ 	.word	0x0000005d
        /*1340*/ 	.word	0x000334b0
        /*1344*/ 	.short	0x010a
        /*1346*/ 	.byte	0x3f
	.zero		1


	//   ....[27]....
        /*1348*/ 	.word	0x000108e0
        /*134c*/ 	.word	0x0000005d
        /*1350*/ 	.word	0x00000000
        /*1354*/ 	.short	0x0101
        /*1356*/ 	.byte	0x3f
	.zero		1


	//   ....[28]....
        /*1358*/ 	.word	0x00011240
        /*135c*/ 	.word	0x00000012
        /*1360*/ 	.word	0x00033400
        /*1364*/ 	.short	0x010a
        /*1366*/ 	.byte	0x3f
	.zero		1


	//   ....[29]....
        /*1368*/ 	.word	0x00011290
        /*136c*/ 	.word	0x00000012
        /*1370*/ 	.word	0x00033400
        /*1374*/ 	.short	0x010a
        /*1376*/ 	.byte	0x3f
	.zero		1


	//   ....[30]....
        /*1378*/ 	.word	0x00011bc0
        /*137c*/ 	.word	0x00000012
        /*1380*/ 	.word	0x00033400
        /*1384*/ 	.short	0x010a
        /*1386*/ 	.byte	0x3f
	.zero		1


	//   ....[31]....
        /*1388*/ 	.word	0x00015050
        /*138c*/ 	.word	0x00000012
        /*1390*/ 	.word	0x00033400
        /*1394*/ 	.short	0x010a
        /*1396*/ 	.byte	0x3f
	.zero		1


	//   ....[32]....
        /*1398*/ 	.word	0x000181e0
        /*139c*/ 	.word	0x00000000
        /*13a0*/ 	.word	0x00033430
        /*13a4*/ 	.short	0x010a
        /*13a6*/ 	.byte	0x3f
	.zero		1


	//   ....[33]....
        /*13a8*/ 	.word	0x00018230
        /*13ac*/ 	.word	0x00000000
        /*13b0*/ 	.word	0x00033430
        /*13b4*/ 	.short	0x010a
        /*13b6*/ 	.byte	0x3f
	.zero		1


	//   ....[34]....
        /*13b8*/ 	.word	0x0001a960
        /*13bc*/ 	.word	0x00000029
        /*13c0*/ 	.word	0x00000000
        /*13c4*/ 	.short	0x0101
        /*13c6*/ 	.byte	0x3f
	.zero		1


	//   ....[35]....
        /*13c8*/ 	.word	0x0001bd90
        /*13cc*/ 	.word	0x00000005
        /*13d0*/ 	.word	0x00033430
        /*13d4*/ 	.short	0x010a
        /*13d6*/ 	.byte	0x3f
	.zero		1


	//   ....[36]....
        /*13d8*/ 	.word	0x0001bde0
        /*13dc*/ 	.word	0x00000005
        /*13e0*/ 	.word	0x00033430
        /*13e4*/ 	.short	0x010a
        /*13e6*/ 	.byte	0x3f
	.zero		1


	//   ....[37]....
        /*13e8*/ 	.word	0x0001cef0
        /*13ec*/ 	.word	0x00000004
        /*13f0*/ 	.word	0x00033450
        /*13f4*/ 	.short	0x010a
        /*13f6*/ 	.byte	0x3f
	.zero		1


	//   ....[38]....
        /*13f8*/ 	.word	0x0001cf30
        /*13fc*/ 	.word	0x00000004
        /*1400*/ 	.word	0x00033450
        /*1404*/ 	.short	0x010a
        /*1406*/ 	.byte	0x3f
	.zero		1


	//   ....[39]....
        /*1408*/ 	.word	0x0001d290
        /*140c*/ 	.word	0x00000003
        /*1410*/ 	.word	0x00000000
        /*1414*/ 	.short	0x0101
        /*1416*/ 	.byte	0x3f
	.zero		1


	//   ....[40]....
        /*1418*/ 	.word	0x0001e8b0
        /*141c*/ 	.word	0x00000000
        /*1420*/ 	.word	0x00000000
        /*1424*/ 	.short	0x0101
        /*1426*/ 	.byte	0x3f
	.zero		1


	//   ....[41]....
        /*1428*/ 	.word	0x0001f170
        /*142c*/ 	.word	0x0000000d
        /*1430*/ 	.word	0x00033450
        /*1434*/ 	.short	0x010a
        /*1436*/ 	.byte	0x3f
	.zero		1


	//   ....[42]....
        /*1438*/ 	.word	0x0001f1f0
        /*143c*/ 	.word	0x0000000d
        /*1440*/ 	.word	0x00033450
        /*1444*/ 	.short	0x010a
        /*1446*/ 	.byte	0x3f
	.zero		1


	//   ....[43]....
        /*1448*/ 	.word	0x0001f860
        /*144c*/ 	.word	0x00000002
        /*1450*/ 	.word	0x00000000
        /*1454*/ 	.short	0x0101
        /*1456*/ 	.byte	0x3f
	.zero		1


	//   ....[44]....
        /*1458*/ 	.word	0x000220a0
        /*145c*/ 	.word	0x00000000
        /*1460*/ 	.word	0x00000000
        /*1464*/ 	.short	0x0101
        /*1466*/ 	.byte	0x3f
	.zero		1


	//   ....[45]....
        /*1468*/ 	.word	0x000246b0
        /*146c*/ 	.word	0x00000017
        /*1470*/ 	.word	0x00033420
        /*1474*/ 	.short	0x010a
        /*1476*/ 	.byte	0x3f
	.zero		1


	//   ....[46]....
        /*1478*/ 	.word	0x00024770
        /*147c*/ 	.word	0x00000009
        /*1480*/ 	.word	0x000334a0
        /*1484*/ 	.short	0x010a
        /*1486*/ 	.byte	0x3f
	.zero		1


	//   ....[47]....
        /*1488*/ 	.word	0x00024ba0
        /*148c*/ 	.word	0x00000009
        /*1490*/ 	.word	0x000334c0
        /*1494*/ 	.short	0x010a
        /*1496*/ 	.byte	0x3f
	.zero		1


	//   ....[48]....
        /*1498*/ 	.word	0x00025100
        /*149c*/ 	.word	0x00000006
        /*14a0*/ 	.word	0x000334a0
        /*14a4*/ 	.short	0x010a
        /*14a6*/ 	.byte	0x3f
	.zero		1


	//   ....[49]....
        /*14a8*/ 	.word	0x00025520
        /*14ac*/ 	.word	0x00000006
        /*14b0*/ 	.word	0x000334c0
        /*14b4*/ 	.short	0x010a
        /*14b6*/ 	.byte	0x3f
	.zero		1


	//   ....[50]....
        /*14b8*/ 	.word	0x00026720
        /*14bc*/ 	.word	0x00000004
        /*14c0*/ 	.word	0x00033480
        /*14c4*/ 	.short	0x010a
        /*14c6*/ 	.byte	0x3f
	.zero		1


	//   ....[51]....
        /*14c8*/ 	.word	0x00026f70
        /*14cc*/ 	.word	0x00000004
        /*14d0*/ 	.word	0x00033470
        /*14d4*/ 	.short	0x0107
        /*14d6*/ 	.byte	0x3f
	.zero		1


	//   ....[52]....
        /*14d8*/ 	.word	0x00027030
        /*14dc*/ 	.word	0x00000004
        /*14e0*/ 	.word	0x00033470
        /*14e4*/ 	.short	0x0101
        /*14e6*/ 	.byte	0x3f
	.zero		1


	//   ....[53]....
        /*14e8*/ 	.word	0x00027080
        /*14ec*/ 	.word	0x00000004
        /*14f0*/ 	.word	0x00033440
        /*14f4*/ 	.short	0x010a
        /*14f6*/ 	.byte	0x3f
	.zero		1


	//   ....[54]....
        /*14f8*/ 	.word	0x000277b0
        /*14fc*/ 	.word	0x00000004
        /*1500*/ 	.word	0x00033430
        /*1504*/ 	.short	0x0107
        /*1506*/ 	.byte	0x3f
	.zero		1


	//   ....[55]....
        /*1508*/ 	.word	0x00027890
        /*150c*/ 	.word	0x00000004
        /*1510*/ 	.word	0x00033430
        /*1514*/ 	.short	0x0101
        /*1516*/ 	.byte	0x3f
	.zero		1


	//   ....[56]....
        /*1518*/ 	.word	0x000281c0
        /*151c*/ 	.word	0x00000017
        /*1520*/ 	.word	0x00033400
        /*1524*/ 	.short	0x0107
        /*1526*/ 	.byte	0x3f
	.zero		1


	//   ....[57]....
        /*1528*/ 	.word	0x000282c0
        /*152c*/ 	.word	0x00000017
        /*1530*/ 	.word	0x00033400
        /*1534*/ 	.short	0x0101
        /*1536*/ 	.byte	0x3f
	.zero		1


	//   ....[58]....
        /*1538*/ 	.word	0x000282e0
        /*153c*/ 	.word	0x00000017
        /*1540*/ 	.word	0x00033420
        /*1544*/ 	.short	0x010a
        /*1546*/ 	.byte	0x3f
	.zero		1


	//   ....[59]....
        /*1548*/ 	.word	0x000287b0
        /*154c*/ 	.word	0x00000004
        /*1550*/ 	.word	0x00033480
        /*1554*/ 	.short	0x010a
        /*1556*/ 	.byte	0x3f
	.zero		1


	//   ....[60]....
        /*1558*/ 	.word	0x00028da0
        /*155c*/ 	.word	0x00000004
        /*1560*/ 	.word	0x00033470
        /*1564*/ 	.short	0x0107
        /*1566*/ 	.byte	0x3f
	.zero		1


	//   ....[61]....
        /*1568*/ 	.word	0x00028e60
        /*156c*/ 	.word	0x00000004
        /*1570*/ 	.word	0x00033470
        /*1574*/ 	.short	0x0101
        /*1576*/ 	.byte	0x3f
	.zero		1


	//   ....[62]....
        /*1578*/ 	.word	0x00028e90
        /*157c*/ 	.word	0x00000004
        /*1580*/ 	.word	0x00033440
        /*1584*/ 	.short	0x010a
        /*1586*/ 	.byte	0x3f
	.zero		1


	//   ....[63]....
        /*1588*/ 	.word	0x000293f0
        /*158c*/ 	.word	0x00000004
        /*1590*/ 	.word	0x00033430
        /*1594*/ 	.short	0x0107
        /*1596*/ 	.byte	0x3f
	.zero		1


	//   ....[64]....
        /*1598*/ 	.word	0x000294c0
        /*159c*/ 	.word	0x00000004
        /*15a0*/ 	.word	0x00033430
        /*15a4*/ 	.short	0x0101
        /*15a6*/ 	.byte	0x3f
	.zero		1


	//   ....[65]....
        /*15a8*/ 	.word	0x00029540
        /*15ac*/ 	.word	0x00000002
        /*15b0*/ 	.word	0x00033470
        /*15b4*/ 	.short	0x010a
        /*15b6*/ 	.byte	0x3f
	.zero		1


	//   ....[66]....
        /*15b8*/ 	.word	0x000295d0
        /*15bc*/ 	.word	0x00000002
        /*15c0*/ 	.word	0x00033460
        /*15c4*/ 	.short	0x010a
        /*15c6*/ 	.byte	0x3f
	.zero		1


	//   ....[67]....
        /*15c8*/ 	.word	0x0002a0e0
        /*15cc*/ 	.word	0x00000002
        /*15d0*/ 	.word	0x00033450
        /*15d4*/ 	.short	0x0101
        /*15d6*/ 	.byte	0x3f
	.zero		1


	//   ....[68]....
        /*15d8*/ 	.word	0x0002a170
        /*15dc*/ 	.word	0x00000002
        /*15e0*/ 	.word	0x00000000
        /*15e4*/ 	.short	0x0101
        /*15e6*/ 	.byte	0x3f
	.zero		1


	//   ....[69]....
        /*15e8*/ 	.word	0x0002a330
        /*15ec*/ 	.word	0x00000000
        /*15f0*/ 	.word	0x00033470
        /*15f4*/ 	.short	0x010a
        /*15f6*/ 	.byte	0x3f
	.zero		1


	//   ....[70]....
        /*15f8*/ 	.word	0x0002a3b0
        /*15fc*/ 	.word	0x00000000
        /*1600*/ 	.word	0x00033460
        /*1604*/ 	.short	0x010a
        /*1606*/ 	.byte	0x3f
	.zero		1


	//   ....[71]....
        /*1608*/ 	.word	0x0002aed0
        /*160c*/ 	.word	0x00000000
        /*1610*/ 	.word	0x00033450
        /*1614*/ 	.short	0x0101
        /*1616*/ 	.byte	0x3f
	.zero		1


	//   ....[72]....
        /*1618*/ 	.word	0x0002af70
        /*161c*/ 	.word	0x00000000
        /*1620*/ 	.word	0x00000000
        /*1624*/ 	.short	0x0101
        /*1626*/ 	.byte	0x3f
	.zero		1


	//   ....[73]....
        /*1628*/ 	.word	0x0002ba70
        /*162c*/ 	.word	0x00000005
        /*1630*/ 	.word	0x00033420
        /*1634*/ 	.short	0x010a
        /*1636*/ 	.byte	0x3f
	.zero		1


	//   ....[74]....
        /*1638*/ 	.word	0x0002bbe0
        /*163c*/ 	.word	0x00000003
        /*1640*/ 	.word	0x00033440
        /*1644*/ 	.short	0x010a
        /*1646*/ 	.byte	0x3f
	.zero		1


	//   ....[75]....
        /*1648*/ 	.word	0x0002bc80
        /*164c*/ 	.word	0x00000005
        /*1650*/ 	.word	0x00033440
        /*1654*/ 	.short	0x010a
        /*1656*/ 	.byte	0x3f
	.zero		1


	//   ....[76]....
        /*1658*/ 	.word	0x0002bcc0
        /*165c*/ 	.word	0x00000003
        /*1660*/ 	.word	0x00033460
        /*1664*/ 	.short	0x010a
        /*1666*/ 	.byte	0x3f
	.zero		1


	//   ....[77]....
        /*1668*/ 	.word	0x0002bd00
        /*166c*/ 	.word	0x00000005
        /*1670*/ 	.word	0x00033460
        /*1674*/ 	.short	0x010a
        /*1676*/ 	.byte	0x3f
	.zero		1


	//   ....[78]....
        /*1678*/ 	.word	0x0002bd40
        /*167c*/ 	.word	0x00000003
        /*1680*/ 	.word	0x00033480
        /*1684*/ 	.short	0x010a
        /*1686*/ 	.byte	0x3f
	.zero		1


	//   ....[79]....
        /*1688*/ 	.word	0x0002bd80
        /*168c*/ 	.word	0x00000005
        /*1690*/ 	.word	0x00033480
        /*1694*/ 	.short	0x010a
        /*1696*/ 	.byte	0x3f
	.zero		1


	//   ....[80]....
        /*1698*/ 	.word	0x0002bde0
        /*169c*/ 	.word	0x0000005d
        /*16a0*/ 	.word	0x00033490
        /*16a4*/ 	.short	0x010a
        /*16a6*/ 	.byte	0x3f
	.zero		1


	//   ....[81]....
        /*16a8*/ 	.word	0x0002c090
        /*16ac*/ 	.word	0x0000005d
        /*16b0*/ 	.word	0x00033490
        /*16b4*/ 	.short	0x010a
        /*16b6*/ 	.byte	0x3f
	.zero		1


	//   ....[82]....
        /*16b8*/ 	.word	0x0002c340
        /*16bc*/ 	.word	0x0000005d
        /*16c0*/ 	.word	0x00033490
        /*16c4*/ 	.short	0x010a
        /*16c6*/ 	.byte	0x3f
	.zero		1


	//   ....[83]....
        /*16c8*/ 	.word	0x0002c5f0
        /*16cc*/ 	.word	0x0000005d
        /*16d0*/ 	.word	0x000334b0
        /*16d4*/ 	.short	0x010a
        /*16d6*/ 	.byte	0x3f
	.zero		1


	//   ....[84]....
        /*16d8*/ 	.word	0x0002c8a0
        /*16dc*/ 	.word	0x00000012
        /*16e0*/ 	.word	0x00033400
        /*16e4*/ 	.short	0x010a
        /*16e6*/ 	.byte	0x3f
	.zero		1


	//   ....[85]....
        /*16e8*/ 	.word	0x0002cab0
        /*16ec*/ 	.word	0x00000012
        /*16f0*/ 	.word	0x00033400
        /*16f4*/ 	.short	0x010a
        /*16f6*/ 	.byte	0x3f
	.zero		1


	//   ....[86]....
        /*16f8*/ 	.word	0x0002cb00
        /*16fc*/ 	.word	0x00000000
        /*1700*/ 	.word	0x00033430
        /*1704*/ 	.short	0x010a
        /*1706*/ 	.byte	0x3f
	.zero		1


	//   ....[87]....
        /*1708*/ 	.word	0x0002cb50
        /*170c*/ 	.word	0x00000005
        /*1710*/ 	.word	0x00033430
        /*1714*/ 	.short	0x010a
        /*1716*/ 	.byte	0x3f
	.zero		1


	//   ....[88]....
        /*1718*/ 	.word	0x0002cba0
        /*171c*/ 	.word	0x00000004
        /*1720*/ 	.word	0x00033450
        /*1724*/ 	.short	0x010a
        /*1726*/ 	.byte	0x3f
	.zero		1


	//   ....[89]....
        /*1728*/ 	.word	0x0002cbf0
        /*172c*/ 	.word	0x0000000d
        /*1730*/ 	.word	0x00033450
        /*1734*/ 	.short	0x010a
        /*1736*/ 	.byte	0x3f
	.zero		1


	//   ....[90]....
        /*1738*/ 	.word	0x0002e9b0
        /*173c*/ 	.word	0x00000017
        /*1740*/ 	.word	0x00033420
        /*1744*/ 	.short	0x010a
        /*1746*/ 	.byte	0x3f
	.zero		1


	//   ....[91]....
        /*1748*/ 	.word	0x0002ea00
        /*174c*/ 	.word	0x00000009
        /*1750*/ 	.word	0x000334a0
        /*1754*/ 	.short	0x010a
        /*1756*/ 	.byte	0x3f
	.zero		1


	//   ....[92]....
        /*1758*/ 	.word	0x0002ea50
        /*175c*/ 	.word	0x00000009
        /*1760*/ 	.word	0x000334c0
        /*1764*/ 	.short	0x010a
        /*1766*/ 	.byte	0x3f
	.zero		1


	//   ....[93]....
        /*1768*/ 	.word	0x0002eaa0
        /*176c*/ 	.word	0x00000006
        /*1770*/ 	.word	0x000334a0
        /*1774*/ 	.short	0x010a
        /*1776*/ 	.byte	0x3f
	.zero		1


	//   ....[94]....
        /*1778*/ 	.word	0x0002eaf0
        /*177c*/ 	.word	0x00000006
        /*1780*/ 	.word	0x000334c0
        /*1784*/ 	.short	0x010a
        /*1786*/ 	.byte	0x3f
	.zero		1


	//   ....[95]....
        /*1788*/ 	.word	0x0002ec20
        /*178c*/ 	.word	0x00000004
        /*1790*/ 	.word	0x00033480
        /*1794*/ 	.short	0x010a
        /*1796*/ 	.byte	0x3f
	.zero		1


	//   ....[96]....
        /*1798*/ 	.word	0x0002f560
        /*179c*/ 	.word	0x00000004
        /*17a0*/ 	.word	0x00033440
        /*17a4*/ 	.short	0x010a
        /*17a6*/ 	.byte	0x3f
	.zero		1


	//   ....[97]....
        /*17a8*/ 	.word	0x000302d0
        /*17ac*/ 	.word	0x00000017
        /*17b0*/ 	.word	0x00033420
        /*17b4*/ 	.short	0x010a
        /*17b6*/ 	.byte	0x3f
	.zero		1


	//   ....[98]....
        /*17b8*/ 	.word	0x00030320
        /*17bc*/ 	.word	0x00000004
        /*17c0*/ 	.word	0x00033480
        /*17c4*/ 	.short	0x010a
        /*17c6*/ 	.byte	0x3f
	.zero		1


	//   ....[99]....
        /*17c8*/ 	.word	0x00030a00
        /*17cc*/ 	.word	0x00000004
        /*17d0*/ 	.word	0x00033440
        /*17d4*/ 	.short	0x010a
        /*17d6*/ 	.byte	0x3f
	.zero		1


	//   ....[100]....
        /*17d8*/ 	.word	0x00031040
        /*17dc*/ 	.word	0x00000002
        /*17e0*/ 	.word	0x00033470
        /*17e4*/ 	.short	0x010a
        /*17e6*/ 	.byte	0x3f
	.zero		1


	//   ....[101]....
        /*17e8*/ 	.word	0x00031090
        /*17ec*/ 	.word	0x00000002
        /*17f0*/ 	.word	0x00033460
        /*17f4*/ 	.short	0x010a
        /*17f6*/ 	.byte	0x3f
	.zero		1


	//   ....[102]....
        /*17f8*/ 	.word	0x000310e0
        /*17fc*/ 	.word	0x00000000
        /*1800*/ 	.word	0x00033470
        /*1804*/ 	.short	0x010a
        /*1806*/ 	.byte	0x3f
	.zero		1


	//   ....[103]....
        /*1808*/ 	.word	0x00031130
        /*180c*/ 	.word	0x00000000
        /*1810*/ 	.word	0x00033460
        /*1814*/ 	.short	0x010a
        /*1816*/ 	.byte	0x3f
	.zero		1


	//   ....[104]....
        /*1818*/ 	.word	0x00031ab0
        /*181c*/ 	.word	0x00000005
        /*1820*/ 	.word	0x00033420
        /*1824*/ 	.short	0x010a
        /*1826*/ 	.byte	0x3f
	.zero		1


	//   ....[105]....
        /*1828*/ 	.word	0x00031c50
        /*182c*/ 	.word	0x00000003
        /*1830*/ 	.word	0x00033440
        /*1834*/ 	.short	0x010a
        /*1836*/ 	.byte	0x3f
	.zero		1


	//   ....[106]....
        /*1838*/ 	.word	0x00031ca0
        /*183c*/ 	.word	0x00000005
        /*1840*/ 	.word	0x00033440
        /*1844*/ 	.short	0x010a
        /*1846*/ 	.byte	0x3f
	.zero		1


	//   ....[107]....
        /*1848*/ 	.word	0x00031cf0
        /*184c*/ 	.word	0x00000003
        /*1850*/ 	.word	0x00033460
        /*1854*/ 	.short	0x010a
        /*1856*/ 	.byte	0x3f
	.zero		1


	//   ....[108]....
        /*1858*/ 	.word	0x00031d40
        /*185c*/ 	.word	0x00000005
        /*1860*/ 	.word	0x00033460
        /*1864*/ 	.short	0x010a
        /*1866*/ 	.byte	0x3f
	.zero		1


	//   ....[109]....
        /*1868*/ 	.word	0x00031d90
        /*186c*/ 	.word	0x00000003
        /*1870*/ 	.word	0x00033480
        /*1874*/ 	.short	0x010a
        /*1876*/ 	.byte	0x3f
	.zero		1


	//----- nvinfo : EIATTR_NUM_MBARRIERS
	.align		4
.L_666:
        /*1878*/ 	.byte	0x03, 0x38
        /*187a*/ 	.short	0x0016


	//----- nvinfo : EIATTR_EXIT_INSTR_OFFSETS
	.align		4
        /*187c*/ 	.byte	0x04, 0x1c
        /*187e*/ 	.short	(.L_668 - .L_667)


	//   ....[0]....
.L_667:
        /*1880*/ 	.word	0x0002bdd0


	//----- nvinfo : EIATTR_MAX_THREADS
	.align		4
.L_668:
        /*1884*/ 	.byte	0x04, 0x05
        /*1886*/ 	.short	(.L_670 - .L_669)
.L_669:
        /*1888*/ 	.word	0x00000180
        /*188c*/ 	.word	0x00000001
        /*1890*/ 	.word	0x00000001


	//----- nvinfo : EIATTR_CRS_STACK_SIZE
	.align		4
.L_670:
        /*1894*/ 	.byte	0x04, 0x1e
        /*1896*/ 	.short	(.L_672 - .L_671)
.L_671:
        /*1898*/ 	.word	0x00000000


	//----- nvinfo : EIATTR_CBANK_PARAM_SIZE
	.align		4
.L_672:
        /*189c*/ 	.byte	0x03, 0x19
        /*189e*/ 	.short	0x0af0


	//----- nvinfo : EIATTR_PARAM_CBANK
	.align		4
        /*18a0*/ 	.byte	0x04, 0x0a
        /*18a2*/ 	.short	(.L_674 - .L_673)
	.align		4
.L_673:
        /*18a4*/ 	.word	index@(.nv.constant0._ZN7cutlass13device_kernelIN5flash11enable_sm90INS1_16FlashAttnFwdSm90INS1_25CollectiveMainloopFwdSm90ILi2EN4cute5tupleIJNS5_1CILi1EEES8_S8_EEENS6_IJNS7_ILi128EEENS7_ILi160EEENS7_ILi192EEEEEELi192ENS_12float_e4m3_tEfNS_4arch4Sm90ELb0ELb0ELb0ELb1ELb1ELb1ELb0ELb1ELb1ELb1ELb0ELb0EEENS1_21CollectiveEpilogueFwdINS6_IJSA_SC_SB_EEES9_NS_10bfloat16_tESG_Li256ELb1ELb1ELb0ELb1EEENS1_36VarlenDynamicPersistentTileSchedulerILi128ELi160ELi256ELi128ELb0ELb1ELb1ELb0ELb1ELb1EEEEEEEEEvNT_6ParamsE)
        /*18a8*/ 	.short	0x0210
        /*18aa*/ 	.short	0x0af0


	//----- nvinfo : EIATTR_SW_WAR
	.align		4
.L_674:
        /*18ac*/ 	.byte	0x04, 0x36
        /*18ae*/ 	.short	(.L_676 - .L_675)
.L_675:
        /*18b0*/ 	.word	0x00000008
.L_676:


//--------------------- .nv.info._ZN7cutlass13device_kernelIN5flash11enable_sm90INS1_16FlashAttnFwdSm90INS1_25CollectiveMainloopFwdSm90ILi2EN4cute5tupleIJNS5_1CILi1EEES8_S8_EEENS6_IJNS7_ILi128EEESA_NS7_ILi192EEEEEELi192ENS_12float_e4m3_tEfNS_4arch4Sm90ELb0ELb1ELb0ELb0ELb1ELb0ELb0ELb1ELb1ELb1ELb0ELb0EEENS1_21CollectiveEpilogueFwdINS6_IJSA_SB_SA_EEES9_NS_10bfloat16_tESF_Li256ELb0ELb1ELb0ELb1EEENS1_30DynamicPersistentTileSchedulerILi256ELi128ELb0ELb1ELb1EEEEEEEEEvNT_6ParamsE --------------------------
	.section	.nv.info._ZN7cutlass13device_kernelIN5flash11enable_sm90INS1_16FlashAttnFwdSm90INS1_25CollectiveMainloopFwdSm90ILi2EN4cute5tupleIJNS5_1CILi1EEES8_S8_EEENS6_IJNS7_ILi128EEESA_NS7_ILi192EEEEEELi192ENS_12float_e4m3_tEfNS_4arch4Sm90ELb0ELb1ELb0ELb0ELb1ELb0ELb0ELb1ELb1ELb1ELb0ELb0EEENS1_21CollectiveEpilogueFwdINS6_IJSA_SB_SA_EEES9_NS_10bfloat16_tESF_Li256ELb0ELb1ELb0ELb1EEENS1_30DynamicPersistentTileSchedulerILi256ELi128ELb0ELb1ELb1EEEEEEEEEvNT_6ParamsE,"",@"SHT_CUDA_INFO"
	.sectionflags	@""
	.align	4


	//----- nvinfo : EIATTR_CUDA_API_VERSION
	.align		4
        /*0000*/ 	.byte	0x04, 0x37
        /*0002*/ 	.short	(.L_678 - .L_677)
.L_677:
        /*0004*/ 	.word	0x00000082


	//----- nvinfo : EIATTR_KPARAM_INFO
	.align		4
.L_678:
        /*0008*/ 	.byte	0x04, 0x17
        /*000a*/ 	.short	(.L_680 - .L_679)
.L_679:
        /*000c*/ 	.word	0x00000000
        /*0010*/ 	.short	0x0000
        /*0012*/ 	.short	0x0070
        /*0014*/ 	.byte	0x00, 0xf0, 0x01, 0x2a


	//----- nvinfo : EIATTR_SPARSE_MMA_MASK
	.align		4
.L_680:
        /*0018*/ 	.byte	0x03, 0x50
        /*001a*/ 	.short	0x0000


	//----- nvinfo : EIATTR_MAXREG_COUNT
	.align		4
        /*001c*/ 	.byte	0x03, 0x1b
        /*001e*/ 	.short	0x00a8


	//----- nvinfo : EIATTR_NUM_BARRIERS
	.align		4
        /*0020*/ 	.byte	0x02, 0x4c
        /*0022*/ 	.byte	0x10
	.zero		1


	//----- nvinfo : EIATTR_EXTERNS
	.align		4
        /*0024*/ 	.byte	0x04, 0x0f
        /*0026*/ 	.short	(.L_682 - .L_681)


	//   ....[0]....
	.align		4
.L_681:
        /*0028*/ 	.word	index@(__assertfail)


	//----- nvinfo : EIATTR_ANNOTATIONS
	.align		4
.L_682:
        /*002c*/ 	.byte	0x04, 0x55
        /*002e*/ 	.short	(.L_684 - .L_683)


	//   ....[0]....
.L_683:
        /* <DEDUP_REMOVED lines=10> */


	//----- nvinfo : EIATTR_MERCURY_ISA_VERSION
	.align		4
.L_684:
        /*00c0*/ 	.byte	0x03, 0x5f
        /*00c2*/ 	.short	0x0101


	//----- nvinfo : EIATTR_INT_WARP_WIDE_INSTR_OFFSETS
	.align		4
        /*00c4*/ 	.byte	0x04, 0x31
        /*00c6*/ 	.short	(.L_686 - .L_685)


	//   ....[0]....
.L_685:
        /*00c8*/ 	.word	0x000000c0


	//   ....[1]....
        /*00cc*/ 	.word	0x000000d0


	//   ....[2]....
        /*00d0*/ 	.word	0x00000170


	//   ....[3]....
        /*00d4*/ 	.word	0x000120b0


	//   ....[4]....
        /*00d8*/ 	.word	0x00012140


	//   ....[5]....
        /*00dc*/ 	.word	0x000154f0


	//   ....[6]....
        /*00e0*/ 	.word	0x00015580


	//----- nvinfo : EIATTR_COOP_GROUP_MASK_REGIDS
	.align		4
.L_686:
        /*00e4*/ 	.byte	0x04, 0x29
        /*00e6*/ 	.short	(.L_688 - .L_687)


	//   ....[0]....
.L_687:
        /*00e8*/ 	.word	0xffffffff


	//   ....[1]....
        /*00ec*/ 	.word	0xffffffff


	//   ....[2]....
        /*00f0*/ 	.word	0xffffffff


	//   ....[3]....
        /*00f4*/ 	.word	0xffffffff


	//   ....[4]....
        /*00f8*/ 	.word	0xffffffff


	//   ....[5]....
        /*00fc*/ 	.word	0xffffffff


	//   ....[6]....
        /*0100*/ 	.word	0xffffffff


	//   ....[7]....
        /*0104*/ 	.word	0xffffffff


	//   ....[8]....
        /*0108*/ 	.word	0xffffffff


	//   ....[9]....
        /*010c*/ 	.word	0xffffffff


	//   ....[10]....
        /*0110*/ 	.word	0xffffffff


	//   ....[11]....
        /*0114*/ 	.word	0xffffffff


	//   ....[12]....
        /*0118*/ 	.word	0xffffffff


	//   ....[13]....
        /*011c*/ 	.word	0xffffffff


	//   ....[14]....
        /*0120*/ 	.word	0xffffffff


	//   ....[15]....
        /*0124*/ 	.word	0xffffffff


	//   ....[16]....
        /*0128*/ 	.word	0xffffffff


	//   ....[17]....
        /*012c*/ 	.word	0xffffffff


	//   ....[18]....
        /*0130*/ 	.word	0xffffffff


	//   ....[19]....
        /*0134*/ 	.word	0xffffffff


	//   ....[20]....
        /*0138*/ 	.word	0xffffffff


	//   ....[21]....
        /*013c*/ 	.word	0xffffffff


	//   ....[22]....
        /*0140*/ 	.word	0xffffffff


	//   ....[23]....
        /*0144*/ 	.word	0xffffffff


	//   ....[24]....
        /*0148*/ 	.word	0xffffffff


	//   ....[25]....
        /*014c*/ 	.word	0xffffffff


	//   ....[26]....
        /*0150*/ 	.word	0xffffffff


	//   ....[27]....
        /*0154*/ 	.word	0xffffffff


	//   ....[28]....
        /*0158*/ 	.word	0xffffffff


	//   ....[29]....
        /*015c*/ 	.word	0xffffffff


	//   ....[30]....
        /*0160*/ 	.word	0xffffffff


	//   ....[31]....
        /*0164*/ 	.word	0xffffffff


	//   ....[32]....
        /*0168*/ 	.word	0xffffffff


	//   ....[33]....
        /*016c*/ 	.word	0xffffffff


	//   ....[34]....
        /*0170*/ 	.word	0xffffffff


	//   ....[35]....
        /*0174*/ 	.word	0xffffffff


	//   ....[36]....
        /*0178*/ 	.word	0xffffffff


	//   ....[37]....
        /*017c*/ 	.word	0xffffffff


	//   ....[38]....
        /*0180*/ 	.word	0xffffffff


	//   ....[39]....
        /*0184*/ 	.word	0xffffffff


	//   ....[40]....
        /*0188*/ 	.word	0xffffffff


	//   ....[41]....
        /*018c*/ 	.word	0xffffffff


	//   ....[42]....
        /*0190*/ 	.word	0xffffffff


	//   ....[43]....
        /*0194*/ 	.word	0xffffffff


	//   ....[44]....
        /*0198*/ 	.word	0xffffffff


	//   ....[45]....
        /*019c*/ 	.word	0xffffffff


	//   ....[46]....
        /*01a0*/ 	.word	0xffffffff


	//   ....[47]....
        /*01a4*/ 	.word	0xffffffff


	//   ....[48]....
        /*01a8*/ 	.word	0xffffffff


	//   ....[49]....
        /*01ac*/ 	.word	0xffffffff


	//   ....[50]....
        /*01b0*/ 	.word	0xffffffff


	//   ....[51]....
        /*01b4*/ 	.word	0xffffffff


	//   ....[52]....
        /*01b8*/ 	.word	0xffffffff


	//   ....[53]....
        /*01bc*/ 	.word	0xffffffff


	//   ....[54]....
        /*01c0*/ 	.word	0xffffffff


	//   ....[55]....
        /*01c4*/ 	.word	0xffffffff


	//   ....[56]....
        /*01c8*/ 	.word	0xffffffff


	//   ....[57]....
        /*01cc*/ 	.word	0xffffffff


	//   ....[58]....
        /*01d0*/ 	.word	0xffffffff


	//   ....[59]....
        /*01d4*/ 	.word	0xffffffff


	//   ....[60]....
        /*01d8*/ 	.word	0xffffffff


	//   ....[61]....
        /*01dc*/ 	.word	0xffffffff


	//   ....[62]....
        /*01e0*/ 	.word	0xffffffff


	//   ....[63]....
        /*01e4*/ 	.word	0xffffffff


	//   ....[64]....
        /*01e8*/ 	.word	0xffffffff


	//   ....[65]....
        /*01ec*/ 	.word	0xffffffff


	//   ....[66]....
        /*01f0*/ 	.word	0xffffffff


	//   ....[67]....
        /*01f4*/ 	.word	0xffffffff


	//   ....[68]....
        /*01f8*/ 	.word	0xffffffff


	//   ....[69]....
        /*01fc*/ 	.word	0xffffffff


	//   ....[70]....
        /*0200*/ 	.word	0xffffffff


	//   ....[71]....
        /*0204*/ 	.word	0xffffffff


	//   ....[72]....
        /*0208*/ 	.word	0xffffffff


	//   ....[73]....
        /*020c*/ 	.word	0xffffffff


	//   ....[74]....
        /*0210*/ 	.word	0xffffffff


	//   ....[75]....
        /*0214*/ 	.word	0xffffffff


	//   ....[76]....
        /*0218*/ 	.word	0xffffffff


	//   ....[77]....
        /*021c*/ 	.word	0xffffffff


	//   ....[78]....
        /*0220*/ 	.word	0xffffffff


	//   ....[79]....
        /*0224*/ 	.word	0xffffffff


	//   ....[80]....
        /*0228*/ 	.word	0xffffffff


	//   ....[81]....
        /*022c*/ 	.word	0xffffffff


	//   ....[82]....
        /*0230*/ 	.word	0xffffffff


	//   ....[83]....
        /*0234*/ 	.word	0xffffffff


	//   ....[84]....
        /*0238*/ 	.word	0xffffffff


	//   ....[85]....
        /*023c*/ 	.word	0xffffffff


	//   ....[86]....
        /*0240*/ 	.word	0xffffffff


	//   ....[87]....
        /*0244*/ 	.word	0xffffffff


	//   ....[88]....
        /*0248*/ 	.word	0xffffffff


	//   ....[89]....
        /*024c*/ 	.word	0xffffffff


	//   ....[90]....
        /*0250*/ 	.word	0xffffffff


	//   ....[91]....
        /*0254*/ 	.word	0xffffffff


	//   ....[92]....
        /*0258*/ 	.word	0xffffffff


	//   ....[93]....
        /*025c*/ 	.word	0xffffffff


	//   ....[94]....
        /*0260*/ 	.word	0xffffffff


	//   ....[95]....
        /*0264*/ 	.word	0xffffffff


	//   ....[96]....
        /*0268*/ 	.word	0xffffffff


	//   ....[97]....
        /*026c*/ 	.word	0xffffffff


	//   ....[98]....
        /*0270*/ 	.word	0xffffffff


	//   ....[99]....
        /*0274*/ 	.word	0xffffffff


	//   ....[100]....
        /*0278*/ 	.word	0xffffffff


	//   ....[101]....
        /*027c*/ 	.word	0xffffffff


	//   ....[102]....
        /*0280*/ 	.word	0xffffffff


	//   ....[103]....
        /*0284*/ 	.word	0xffffffff


	//   ....[104]....
        /*0288*/ 	.word	0xffffffff


	//   ....[105]....
        /*028c*/ 	.word	0xffffffff


	//   ....[106]....
        /*0290*/ 	.word	0xffffffff


	//   ....[107]....
        /*0294*/ 	.word	0xffffffff


	//   ....[108]....
        /*0298*/ 	.word	0xffffffff


	//   ....[109]....
        /*029c*/ 	.word	0xffffffff


	//   ....[110]....
        /*02a0*/ 	.word	0xffffffff


	//   ....[111]....
        /*02a4*/ 	.word	0xffffffff


	//   ....[112]....
        /*02a8*/ 	.word	0xffffffff


	//   ....[113]....
        /*02ac*/ 	.word	0xffffffff


	//   ....[114]....
        /*02b0*/ 	.word	0xffffffff


	//   ....[115]....
        /*02b4*/ 	.word	0xffffffff


	//   ....[116]....
        /*02b8*/ 	.word	0xffffffff


	//   ....[117]....
        /*02bc*/ 	.word	0xffffffff


	//   ....[118]....
        /*02c0*/ 	.word	0xffffffff


	//   ....[119]....
        /*02c4*/ 	.word	0xffffffff


	//   ....[120]....
        /*02c8*/ 	.word	0xffffffff


	//   ....[121]....
        /*02cc*/ 	.word	0xffffffff


	//   ....[122]....
        /*02d0*/ 	.word	0xffffffff


	//   ....[123]....
        /*02d4*/ 	.word	0xffffffff


	//   ....[124]....
        /*02d8*/ 	.word	0xffffffff


	//   ....[125]....
        /*02dc*/ 	.word	0xffffffff


	//   ....[126]....
        /*02e0*/ 	.word	0xffffffff


	//   ....[127]....
        /*02e4*/ 	.word	0xffffffff


	//   ....[128]....
        /*02e8*/ 	.word	0xffffffff


	//   ....[129]....
        /*02ec*/ 	.word	0xffffffff


	//   ....[130]....
        /*02f0*/ 	.word	0xffffffff


	//   ....[131]....
        /*02f4*/ 	.word	0xffffffff


	//   ....[132]....
        /*02f8*/ 	.word	0xffffffff


	//   ....[133]....
        /*02fc*/ 	.word	0xffffffff


	//   ....[134]....
        /*0300*/ 	.word	0xffffffff


	//   ....[135]....
        /*0304*/ 	.word	0xffffffff


	//   ....[136]....
        /*0308*/ 	.word	0xffffffff


	//   ....[137]....
        /*030c*/ 	.word	0xffffffff


	//   ....[138]....
        /*0310*/ 	.word	0xffffffff


	//   ....[139]....
        /*0314*/ 	.word	0xffffffff


	//   ....[140]....
        /*0318*/ 	.word	0xffffffff


	//   ....[141]....
        /*031c*/ 	.word	0xffffffff


	//   ....[142]....
        /*0320*/ 	.word	0xffffffff


	//   ....[143]....
        /*0324*/ 	.word	0xffffffff


	//   ....[144]....
        /*0328*/ 	.word	0x0500000f


	//   ....[145]....
        /*032c*/ 	.word	0x0500000f


	//   ....[146]....
        /*0330*/ 	.word	0x0500000f


	//   ....[147]....
        /*0334*/ 	.word	0x0500000f


	//   ....[148]....
        /*0338*/ 	.word	0x0500000f


	//   ....[149]....
        /*033c*/ 	.word	0x0500000f


	//   ....[150]....
        /*0340*/ 	.word	0x0500000f


	//   ....[151]....
        /*0344*/ 	.word	0x0500000f


	//   ....[152]....
        /*0348*/ 	.word	0x0500000f


	//   ....[153]....
        /*034c*/ 	.word	0x0500000f


	//   ....[154]....
        /*0350*/ 	.word	0x0500000f


	//   ....[155]....
        /*0354*/ 	.word	0x0500000f


	//   ....[156]....
        /*0358*/ 	.word	0x0500000f


	//   ....[157]....
        /*035c*/ 	.word	0x0500000f


	//   ....[158]....
        /*0360*/ 	.word	0x0500000f


	//   ....[159]....
        /*0364*/ 	.word	0x0500000f


	//   ....[160]....
        /*0368*/ 	.word	0x0500000f


	//   ....[161]....
        /*036c*/ 	.word	0x0500000f


	//   ....[162]....
        /*0370*/ 	.word	0x0500000f


	//   ....[163]....
        /*0374*/ 	.word	0x0500000f


	//   ....[164]....
        /*0378*/ 	.word	0x0500000f


	//   ....[165]....
        /*037c*/ 	.word	0x0500000f


	//   ....[166]....
        /*0380*/ 	.word	0x0500000f


	//   ....[167]....
        /*0384*/ 	.word	0x0500000f


	//   ....[168]....
        /*0388*/ 	.word	0x0500000f


	//   ....[169]....
        /*038c*/ 	.word	0x0500000f


	//   ....[170]....
        /*0390*/ 	.word	0x0500000f


	//   ....[171]....
        /*0394*/ 	.word	0x0500000f


	//   ....[172]....
        /*0398*/ 	.word	0x0500000f


	//   ....[173]....
        /*039c*/ 	.word	0x0500000f


	//   ....[174]....
        /*03a0*/ 	.word	0x0500000f


	//   ....[175]....
        /*03a4*/ 	.word	0x0500000f


	//   ....[176]....
        /*03a8*/ 	.word	0x0500000f


	//   ....[177]....
        /*03ac*/ 	.word	0x0500000f


	//   ....[178]....
        /*03b0*/ 	.word	0x0500000f


	//   ....[179]....
        /*03b4*/ 	.word	0x0500000f


	//   ....[180]....
        /*03b8*/ 	.word	0x0500000f


	//   ....[181]....
        /*03bc*/ 	.word	0x0500000f


	//   ....[182]....
        /*03c0*/ 	.word	0x0500000f


	//   ....[183]....
        /*03c4*/ 	.word	0x0500000f


	//   ....[184]....
        /*03c8*/ 	.word	0x0500000f


	//   ....[185]....
        /*03cc*/ 	.word	0x0500000f


	//----- nvinfo : EIATTR_COOP_GROUP_INSTR_OFFSETS
	.align		4
.L_688:
        /*03d0*/ 	.byte	0x04, 0x28
        /*03d2*/ 	.short	(.L_690 - .L_689)


	//   ....[0]....
.L_689:
        /*03d4*/ 	.word	0x00000080


	//   ....[1]....
        /*03d8*/ 	.word	0x00000090


	//   ....[2]....
        /*03dc*/ 	.word	0x000002d0


	//   ....[3]....
        /*03e0*/ 	.word	0x00000430


	//   ....[4]....
        /*03e4*/ 	.word	0x00000550


	//   ....[5]....
        /*03e8*/ 	.word	0x000006b0


	//   ....[6]....
        /*03ec*/ 	.word	0x00001b80


	//   ....[7]....
        /*03f0*/ 	.word	0x00002340


	//   ....[8]....
        /*03f4*/ 	.word	0x00002590


	//   ....[9]....
        /*03f8*/ 	.word	0x00003750


	//   ....[10]....
        /*03fc*/ 	.word	0x00003860


	//   ....[11]....
        /*0400*/ 	.word	0x00004130


	//   ....[12]....
        /*0404*/ 	.word	0x000041a0


	//   ....[13]....
        /*0408*/ 	.word	0x000058c0


	//   ....[14]....
        /*040c*/ 	.word	0x00005ae0


	//   ....[15]....
        /*0410*/ 	.word	0x000066d0


	//   ....[16]....
        /*0414*/ 	.word	0x000067d0


	//   ....[17]....
        /*0418*/ 	.word	0x00007040


	//   ....[18]....
        /*041c*/ 	.word	0x000070c0


	//   ....[19]....
        /*0420*/ 	.word	0x00009010


	//   ....[20]....
        /*0424*/ 	.word	0x00009020


	//   ....[21]....
        /*0428*/ 	.word	0x00009050


	//   ....[22]....
        /*042c*/ 	.word	0x00009060


	//   ....[23]....
        /*0430*/ 	.word	0x0000ad90


	//   ....[24]....
        /*0434*/ 	.word	0x0000afb0


	//   ....[25]....
        /*0438*/ 	.word	0x0000bba0


	//   ....[26]....
        /*043c*/ 	.word	0x0000bca0


	//   ....[27]....
        /*0440*/ 	.word	0x0000c510


	//   ....[28]....
        /*0444*/ 	.word	0x0000c590


	//   ....[29]....
        /*0448*/ 	.word	0x0000db70


	//   ....[30]....
        /*044c*/ 	.word	0x0000db80


	//   ....[31]....
        /*0450*/ 	.word	0x0000dbb0


	//   ....[32]....
        /*0454*/ 	.word	0x0000dbc0


	//   ....[33]....
        /*0458*/ 	.word	0x0000f3e0


	//   ....[34]....
        /*045c*/ 	.word	0x0000f410


	//   ....[35]....
        /*0460*/ 	.word	0x0000f450


	//   ....[36]....
        /*0464*/ 	.word	0x0000f480


	//   ....[37]....
        /*0468*/ 	.word	0x0000f4c0


	//   ....[38]....
        /*046c*/ 	.word	0x0000f4f0


	//   ....[39]....
        /*0470*/ 	.word	0x0000f520


	//   ....[40]....
        /*0474*/ 	.word	0x0000f550


	//   ....[41]....
        /*0478*/ 	.word	0x0000f580


	//   ....[42]....
        /*047c*/ 	.word	0x0000f5b0


	//   ....[43]....
        /*0480*/ 	.word	0x0000f5e0


	//   ....[44]....
        /*0484*/ 	.word	0x0000f610


	//   ....[45]....
        /*0488*/ 	.word	0x0000f650


	//   ....[46]....
        /*048c*/ 	.word	0x0000f680


	//   ....[47]....
        /*0490*/ 	.word	0x0000f690


	//   ....[48]....
        /*0494*/ 	.word	0x0000f6a0


	//   ....[49]....
        /*0498*/ 	.word	0x0000f6c0


	//   ....[50]....
        /*049c*/ 	.word	0x0000f6d0


	//   ....[51]....
        /*04a0*/ 	.word	0x0000f6e0


	//   ....[52]....
        /*04a4*/ 	.word	0x0000f710


	//   ....[53]....
        /*04a8*/ 	.word	0x0000f740


	//   ....[54]....
        /*04ac*/ 	.word	0x0000f750


	//   ....[55]....
        /*04b0*/ 	.word	0x0000f760


	//   ....[56]....
        /*04b4*/ 	.word	0x0000f770


	//   ....[57]....
        /*04b8*/ 	.word	0x0000f780


	//   ....[58]....
        /*04bc*/ 	.word	0x0000f7a0


	//   ....[59]....
        /*04c0*/ 	.word	0x0000f7b0


	//   ....[60]....
        /*04c4*/ 	.word	0x0000f7c0


	//   ....[61]....
        /*04c8*/ 	.word	0x0000f7d0


	//   ....[62]....
        /*04cc*/ 	.word	0x0000f7e0


	//   ....[63]....
        /*04d0*/ 	.word	0x0000f7f0


	//   ....[64]....
        /*04d4*/ 	.word	0x0000f800


	//   ....[65]....
        /*04d8*/ 	.word	0x0000f810


	//   ....[66]....
        /*04dc*/ 	.word	0x0000f820


	//   ....[67]....
        /*04e0*/ 	.word	0x0000f830


	//   ....[68]....
        /*04e4*/ 	.word	0x0000f840


	//   ....[69]....
        /*04e8*/ 	.word	0x0000f850


	//   ....[70]....
        /*04ec*/ 	.word	0x0000f860


	//   ....[71]....
        /*04f0*/ 	.word	0x0000f870


	//   ....[72]....
        /*04f4*/ 	.word	0x0000f880


	//   ....[73]....
        /*04f8*/ 	.word	0x0000f890


	//   ....[74]....
        /*04fc*/ 	.word	0x0000f8a0


	//   ....[75]....
        /*0500*/ 	.word	0x0000f8b0


	//   ....[76]....
        /*0504*/ 	.word	0x0000f8c0


	//   ....[77]....
        /*0508*/ 	.word	0x0000f8d0


	//   ....[78]....
        /*050c*/ 	.word	0x0000f8e0


	//   ....[79]....
        /*0510*/ 	.word	0x0000f8f0


	//   ....[80]....
        /*0514*/ 	.word	0x0000f900


	//   ....[81]....
        /*0518*/ 	.word	0x0000fc10


	//   ....[82]....
        /*051c*/ 	.word	0x0000fc40


	//   ....[83]....
        /*0520*/ 	.word	0x0000fc70


	//   ....[84]....
        /*0524*/ 	.word	0x0000fca0


	//   ....[85]....
        /*0528*/ 	.word	0x000101c0


	//   ....[86]....
        /*052c*/ 	.word	0x000101f0


	//   ....[87]....
        /*0530*/ 	.word	0x000102f0


	//   ....[88]....
        /*0534*/ 	.word	0x00010310


	//   ....[89]....
        /*0538*/ 	.word	0x00010410


	//   ....[90]....
        /*053c*/ 	.word	0x00010430


	//   ....[91]....
        /*0540*/ 	.word	0x00010540


	//   ....[92]....
        /*0544*/ 	.word	0x00010560


	//   ....[93]....
        /*0548*/ 	.word	0x00010c40


	//   ....[94]....
        /*054c*/ 	.word	0x00010c60


	//   ....[95]....
        /*0550*/ 	.word	0x00010d60


	//   ....[96]....
        /*0554*/ 	.word	0x00010d80


	//   ....[97]....
        /*0558*/ 	.word	0x00010e80


	//   ....[98]....
        /*055c*/ 	.word	0x00010ea0


	//   ....[99]....
        /*0560*/ 	.word	0x00010fb0


	//   ....[100]....
        /*0564*/ 	.word	0x00010fd0


	//   ....[101]....
        /*0568*/ 	.word	0x000111a0


	//   ....[102]....
        /*056c*/ 	.word	0x00012c80


	//   ....[103]....
        /*0570*/ 	.word	0x00012cb0


	//   ....[104]....
        /*0574*/ 	.word	0x00012d80


	//   ....[105]....
        /*0578*/ 	.word	0x00012d90


	//   ....[106]....
        /*057c*/ 	.word	0x00012e20


	//   ....[107]....
        /*0580*/ 	.word	0x00012e30


	//   ....[108]....
        /*0584*/ 	.word	0x00012e40


	//   ....[109]....
        /*0588*/ 	.word	0x00012ee0


	//   ....[110]....
        /*058c*/ 	.word	0x00013240


	//   ....[111]....
        /*0590*/ 	.word	0x00013260


	//   ....[112]....
        /*0594*/ 	.word	0x00013320


	//   ....[113]....
        /*0598*/ 	.word	0x00013330


	//   ....[114]....
        /*059c*/ 	.word	0x000133c0


	//   ....[115]....
        /*05a0*/ 	.word	0x000133d0


	//   ....[116]....
        /*05a4*/ 	.word	0x000133e0


	//   ....[117]....
        /*05a8*/ 	.word	0x000133f0


	//   ....[118]....
        /*05ac*/ 	.word	0x00013af0


	//   ....[119]....
        /*05b0*/ 	.word	0x00013b10


	//   ....[120]....
        /*05b4*/ 	.word	0x00013bd0


	//   ....[121]....
        /*05b8*/ 	.word	0x00013bf0


	//   ....[122]....
        /*05bc*/ 	.word	0x00013c90


	//   ....[123]....
        /*05c0*/ 	.word	0x00013cb0


	//   ....[124]....
        /*05c4*/ 	.word	0x00013cc0


	//   ....[125]....
        /*05c8*/ 	.word	0x00013cd0


	//   ....[126]....
        /*05cc*/ 	.word	0x00014420


	//   ....[127]....
        /*05d0*/ 	.word	0x00014430


	//   ....[128]....
        /*05d4*/ 	.word	0x00014470


	//   ....[129]....
        /*05d8*/ 	.word	0x000144b0


	//   ....[130]....
        /*05dc*/ 	.word	0x000144c0


	//   ....[131]....
        /*05e0*/ 	.word	0x00014520


	//   ....[132]....
        /*05e4*/ 	.word	0x00014550


	//   ....[133]....
        /*05e8*/ 	.word	0x00014590


	//   ....[134]....
        /*05ec*/ 	.word	0x000148c0


	//   ....[135]....
        /*05f0*/ 	.word	0x000148d0


	//   ....[136]....
        /*05f4*/ 	.word	0x000148e0


	//   ....[137]....
        /*05f8*/ 	.word	0x00014940


	//   ....[138]....
        /*05fc*/ 	.word	0x00014950


	//   ....[139]....
        /*0600*/ 	.word	0x000149b0


	//   ....[140]....
        /*0604*/ 	.word	0x000149e0


	//   ....[141]....
        /*0608*/ 	.word	0x00014a20


	//   ....[142]....
        /*060c*/ 	.word	0x00015fe0


	//   ....[143]....
        /*0610*/ 	.word	0x00016170


	//   ....[144]....
        /*0614*/ 	.word	0x00016840


	//   ....[145]....
        /*0618*/ 	.word	0x00016920


	//   ....[146]....
        /*061c*/ 	.word	0x000169e0


	//   ....[147]....
        /*0620*/ 	.word	0x00016a40


	//   ....[148]....
        /*0624*/ 	.word	0x00016b50


	//   ....[149]....
        /*0628*/ 	.word	0x00016bb0


	//   ....[150]....
        /*062c*/ 	.word	0x00016cb0


	//   ....[151]....
        /*0630*/ 	.word	0x00016d10


	//   ....[152]....
        /*0634*/ 	.word	0x00016e00


	//   ....[153]....
        /*0638*/ 	.word	0x00016f50


	//   ....[154]....
        /*063c*/ 	.word	0x00017010


	//   ....[155]....
        /*0640*/ 	.word	0x00017110


	//   ....[156]....
        /*0644*/ 	.word	0x000171c0


	//   ....[157]....
        /*0648*/ 	.word	0x00017220


	//   ....[158]....
        /*064c*/ 	.word	0x00017320


	//   ....[159]....
        /*0650*/ 	.word	0x00017380


	//   ....[160]....
        /*0654*/ 	.word	0x00017420


	//   ....[161]....
        /*0658*/ 	.word	0x00017530


	//   ....[162]....
        /*065c*/ 	.word	0x000175a0


	//   ....[163]....
        /*0660*/ 	.word	0x00017600


	//   ....[164]....
        /*0664*/ 	.word	0x00017710


	//   ....[165]....
        /*0668*/ 	.word	0x00017770


	//   ....[166]....
        /*066c*/ 	.word	0x00017890


	//   ....[167]....
        /*0670*/ 	.word	0x000178f0


	//   ....[168]....
        /*0674*/ 	.word	0x00017990


	//   ....[169]....
        /*0678*/ 	.word	0x00017b30


	//   ....[170]....
        /*067c*/ 	.word	0x00017bc0


	//   ....[171]....
        /*0680*/ 	.word	0x00017c20


	//   ....[172]....
        /*0684*/ 	.word	0x00017d00


	//   ....[173]....
        /*0688*/ 	.word	0x00017d60


	//   ....[174]....
        /*068c*/ 	.word	0x00017e30


	//   ....[175]....
        /*0690*/ 	.word	0x00017e90


	//   ....[176]....
        /*0694*/ 	.word	0x00017f60


	//   ....[177]....
        /*0698*/ 	.word	0x00018050


	//   ....[178]....
        /*069c*/ 	.word	0x000180e0


	//   ....[179]....
        /*06a0*/ 	.word	0x00018140


	//   ....[180]....
        /*06a4*/ 	.word	0x00018210


	//   ....[181]....
        /*06a8*/ 	.word	0x00018270


	//   ....[182]....
        /*06ac*/ 	.word	0x00018340


	//   ....[183]....
        /*06b0*/ 	.word	0x000183a0


	//   ....[184]....
        /*06b4*/ 	.word	0x00018470


	//   ....[185]....
        /*06b8*/ 	.word	0x000186d0


	//----- nvinfo : EIATTR_REG_RECONFIG
	.align		4
.L_690:
        /*06bc*/ 	.byte	0x01, 0x54
	.zero		2


	//----- nvinfo : EIATTR_SYSCALL_OFFSETS
	.align		4
        /*06c0*/ 	.byte	0x04, 0x46
        /*06c2*/ 	.short	(.L_692 - .L_691)


	//   ....[0]....
.L_691:
        /*06c4*/ 	.word	0x00001d60


	//   ....[1]....
        /*06c8*/ 	.word	0x000122b0


	//   ....[2]....
        /*06cc*/ 	.word	0x00012420


	//   ....[3]....
        /*06d0*/ 	.word	0x00012570


	//   ....[4]....
        /*06d4*/ 	.word	0x000126b0


	//   ....[5]....
        /*06d8*/ 	.word	0x00013750


	//----- nvinfo : EIATTR_MBARRIER_INSTR_OFFSETS
	.align		4
.L_692:
        /*06dc*/ 	.byte	0x04, 0x39
        /*06de*/ 	.short	(.L_694 - .L_693)


	//   ....[0]....
.L_693:
        /*06e0*/ 	.word	0x00000180
        /*06e4*/ 	.word	0x000000ff
        /*06e8*/ 	.word	0x0002a800
        /*06ec*/ 	.short	0x0100
        /*06ee*/ 	.byte	0x08
	.zero		1


	//   ....[1]....
        /*06f0*/ 	.word	0x00000190
        /*06f4*/ 	.word	0x000000ff
        /*06f8*/ 	.word	0x0002a820
        /*06fc*/ 	.short	0x0100
        /*06fe*/ 	.byte	0x08
	.zero		1


	//   ....[2]....
        /*0700*/ 	.word	0x00000280
        /*0704*/ 	.word	0x000000ff
        /*0708*/ 	.word	0x0002a830
        /*070c*/ 	.short	0x0100
        /*070e*/ 	.byte	0x08
	.zero		1


	//   ....[3]....
        /*0710*/ 	.word	0x00000290
        /*0714*/ 	.word	0x000000ff
        /*0718*/ 	.word	0x0002a840
        /*071c*/ 	.short	0x0100
        /*071e*/ 	.byte	0x08
	.zero		1


	//   ....[4]....
        /*0720*/ 	.word	0x000002a0
        /*0724*/ 	.word	0x000000ff
        /*0728*/ 	.word	0x0002a838
        /*072c*/ 	.short	0x0100
        /*072e*/ 	.byte	0x08
	.zero		1


	//   ....[5]....
        /*0730*/ 	.word	0x000002b0
        /*0734*/ 	.word	0x000000ff
        /*0738*/ 	.word	0x0002a848
        /*073c*/ 	.short	0x0100
        /*073e*/ 	.byte	0x08
	.zero		1


	//   ....[6]....
        /*0740*/ 	.word	0x000003e0
        /*0744*/ 	.word	0x000000ff
        /*0748*/ 	.word	0x0002a850
        /*074c*/ 	.short	0x0100
        /*074e*/ 	.byte	0x08
	.zero		1


	//   ....[7]....
        /*0750*/ 	.word	0x000003f0
        /*0754*/ 	.word	0x000000ff
        /*0758*/ 	.word	0x0002a860
        /*075c*/ 	.short	0x0100
        /*075e*/ 	.byte	0x08
	.zero		1


	//   ....[8]....
        /*0760*/ 	.word	0x00000400
        /*0764*/ 	.word	0x000000ff
        /*0768*/ 	.word	0x0002a858
        /*076c*/ 	.short	0x0100
        /*076e*/ 	.byte	0x08
	.zero		1


	//   ....[9]....
        /*0770*/ 	.word	0x00000410
        /*0774*/ 	.word	0x000000ff
        /*0778*/ 	.word	0x0002a868
        /*077c*/ 	.short	0x0100
        /*077e*/ 	.byte	0x08
	.zero		1


	//   ....[10]....
        /*0780*/ 	.word	0x00000500
        /*0784*/ 	.word	0x000000ff
        /*0788*/ 	.word	0x0002a870
        /*078c*/ 	.short	0x0100
        /*078e*/ 	.byte	0x06
	.zero		1


	//   ....[11]....
        /*0790*/ 	.word	0x00000510
        /*0794*/ 	.word	0x000000ff
        /*0798*/ 	.word	0x0002a880
        /*079c*/ 	.short	0x0100
        /*079e*/ 	.byte	0x06
	.zero		1


	//   ....[12]....
        /*07a0*/ 	.word	0x00000520
        /*07a4*/ 	.word	0x000000ff
        /*07a8*/ 	.word	0x0002a878
        /*07ac*/ 	.short	0x0100
        /*07ae*/ 	.byte	0x06
	.zero		1


	//   ....[13]....
        /*07b0*/ 	.word	0x00000530
        /*07b4*/ 	.word	0x000000ff
        /*07b8*/ 	.word	0x0002a888
        /*07bc*/ 	.short	0x0100
        /*07be*/ 	.byte	0x06
	.zero		1


	//   ....[14]....
        /*07c0*/ 	.word	0x00000660
        /*07c4*/ 	.word	0x000000ff
        /*07c8*/ 	.word	0x0002a890
        /*07cc*/ 	.short	0x0100
        /*07ce*/ 	.byte	0x08
	.zero		1


	//   ....[15]....
        /*07d0*/ 	.word	0x00000670
        /*07d4*/ 	.word	0x000000ff
        /*07d8*/ 	.word	0x0002a8a0
        /*07dc*/ 	.short	0x0100
        /*07de*/ 	.byte	0x08
	.zero		1


	//   ....[16]....
        /*07e0*/ 	.word	0x00000680
        /*07e4*/ 	.word	0x000000ff
        /*07e8*/ 	.word	0x0002a898
        /*07ec*/ 	.short	0x0100
        /*07ee*/ 	.byte	0x08
	.zero		1


	//   ....[17]....
        /*07f0*/ 	.word	0x00000690
        /*07f4*/ 	.word	0x000000ff
        /*07f8*/ 	.word	0x0002a8a8
        /*07fc*/ 	.short	0x0100
        /*07fe*/ 	.byte	0x08
	.zero		1


	//   ....[18]....
        /*0800*/ 	.word	0x000007e0
        /*0804*/ 	.word	0x000000ff
        /*0808*/ 	.word	0x0002a8b0
        /*080c*/ 	.short	0x0100
        /*080e*/ 	.byte	0x08
	.zero		1


	//   ....[19]....
        /*0810*/ 	.word	0x000007f0
        /*0814*/ 	.word	0x000000ff
        /*0818*/ 	.word	0x0002a8c0
        /*081c*/ 	.short	0x0100
        /*081e*/ 	.byte	0x08
	.zero		1


	//   ....[20]....
        /*0820*/ 	.word	0x00000800
        /*0824*/ 	.word	0x000000ff
        /*0828*/ 	.word	0x0002a8b8
        /*082c*/ 	.short	0x0100
        /*082e*/ 	.byte	0x08
	.zero		1


	//   ....[21]....
        /*0830*/ 	.word	0x00000810
        /*0834*/ 	.word	0x000000ff
        /*0838*/ 	.word	0x0002a8c8
        /*083c*/ 	.short	0x0100
        /*083e*/ 	.byte	0x08
	.zero		1


	//   ....[22]....
        /*0840*/ 	.word	0x00001de0
        /*0844*/ 	.word	0x000000ff
        /*0848*/ 	.word	0x0002a800
        /*084c*/ 	.short	0x010a
        /*084e*/ 	.byte	0x24
	.zero		1


	//   ....[23]....
        /*0850*/ 	.word	0x00001e60
        /*0854*/ 	.word	0x00000003
        /*0858*/ 	.word	0x0002a830
        /*085c*/ 	.short	0x010a
        /*085e*/ 	.byte	0x3f
	.zero		1


	//   ....[24]....
        /*0860*/ 	.word	0x00001ea0
        /*0864*/ 	.word	0x00000003
        /*0868*/ 	.word	0x0002a830
        /*086c*/ 	.short	0x010a
        /*086e*/ 	.byte	0x3f
	.zero		1


	//   ....[25]....
        /*0870*/ 	.word	0x00002350
        /*0874*/ 	.word	0x000000ff
        /*0878*/ 	.word	0x00000000
        /*087c*/ 	.short	0x0101
        /*087e*/ 	.byte	0x06
	.zero		1


	//   ....[26]....
        /*0880*/ 	.word	0x00005240
        /*0884*/ 	.word	0x000000ff
        /*0888*/ 	.word	0x0002a830
        /*088c*/ 	.short	0x010a
        /*088e*/ 	.byte	0x06
	.zero		1


	//   ....[27]....
        /*0890*/ 	.word	0x00005280
        /*0894*/ 	.word	0x000000ff
        /*0898*/ 	.word	0x0002a830
        /*089c*/ 	.short	0x010a
        /*089e*/ 	.byte	0x06
	.zero		1


	//   ....[28]....
        /*08a0*/ 	.word	0x00005550
        /*08a4*/ 	.word	0x000000ff
        /*08a8*/ 	.word	0x0002a850
        /*08ac*/ 	.short	0x010a
        /*08ae*/ 	.byte	0x06
	.zero		1


	//   ....[29]....
        /*08b0*/ 	.word	0x00005590
        /*08b4*/ 	.word	0x000000ff
        /*08b8*/ 	.word	0x0002a850
        /*08bc*/ 	.short	0x010a
        /*08be*/ 	.byte	0x06
	.zero		1


	//   ....[30]....
        /*08c0*/ 	.word	0x00005880
        /*08c4*/ 	.word	0x000000ff
        /*08c8*/ 	.word	0x00000000
        /*08cc*/ 	.short	0x0101
        /*08ce*/ 	.byte	0x06
	.zero		1


	//   ....[31]....
        /*08d0*/ 	.word	0x00007b70
        /*08d4*/ 	.word	0x000000ff
        /*08d8*/ 	.word	0x00000000
        /*08dc*/ 	.short	0x0101
        /*08de*/ 	.byte	0x06
	.zero		1


	//   ....[32]....
        /*08e0*/ 	.word	0x00008660
        /*08e4*/ 	.word	0x000000ff
        /*08e8*/ 	.word	0x0002a830
        /*08ec*/ 	.short	0x010a
        /*08ee*/ 	.byte	0x06
	.zero		1


	//   ....[33]....
        /*08f0*/ 	.word	0x000086a0
        /*08f4*/ 	.word	0x000000ff
        /*08f8*/ 	.word	0x0002a830
        /*08fc*/ 	.short	0x010a
        /*08fe*/ 	.byte	0x06
	.zero		1


	//   ....[34]....
        /*0900*/ 	.word	0x00008970
        /*0904*/ 	.word	0x000000ff
        /*0908*/ 	.word	0x0002a850
        /*090c*/ 	.short	0x010a
        /*090e*/ 	.byte	0x06
	.zero		1


	//   ....[35]....
        /*0910*/ 	.word	0x000089b0
        /*0914*/ 	.word	0x000000ff
        /*0918*/ 	.word	0x0002a850
        /*091c*/ 	.short	0x010a
        /*091e*/ 	.byte	0x06
	.zero		1


	//   ....[36]....
        /*0920*/ 	.word	0x00008cb0
        /*0924*/ 	.word	0x000000ff
        /*0928*/ 	.word	0x00000000
        /*092c*/ 	.short	0x0101
        /*092e*/ 	.byte	0x06
	.zero		1


	//   ....[37]....
        /*0930*/ 	.word	0x00009e60
        /*0934*/ 	.word	0x000000ff
        /*0938*/ 	.word	0x00000000
        /*093c*/ 	.short	0x0101
        /*093e*/ 	.byte	0x06
	.zero		1


	//   ....[38]....
        /*0940*/ 	.word	0x0000a750
        /*0944*/ 	.word	0x000000ff
        /*0948*/ 	.word	0x0002a830
        /*094c*/ 	.short	0x010a
        /*094e*/ 	.byte	0x06
	.zero		1


	//   ....[39]....
        /*0950*/ 	.word	0x0000a790
        /*0954*/ 	.word	0x000000ff
        /*0958*/ 	.word	0x0002a830
        /*095c*/ 	.short	0x010a
        /*095e*/ 	.byte	0x06
	.zero		1


	//   ....[40]....
        /*0960*/ 	.word	0x0000aa30
        /*0964*/ 	.word	0x000000ff
        /*0968*/ 	.word	0x0002a850
        /*096c*/ 	.short	0x010a
        /*096e*/ 	.byte	0x06
	.zero		1


	//   ....[41]....
        /*0970*/ 	.word	0x0000aa70
        /*0974*/ 	.word	0x000000ff
        /*0978*/ 	.word	0x0002a850
        /*097c*/ 	.short	0x010a
        /*097e*/ 	.byte	0x06
	.zero		1


	//   ....[42]....
        /*0980*/ 	.word	0x0000ad50
        /*0984*/ 	.word	0x000000ff
        /*0988*/ 	.word	0x00000000
        /*098c*/ 	.short	0x0101
        /*098e*/ 	.byte	0x06
	.zero		1


	//   ....[43]....
        /*0990*/ 	.word	0x0000d040
        /*0994*/ 	.word	0x000000ff
        /*0998*/ 	.word	0x00000000
        /*099c*/ 	.short	0x0101
        /*099e*/ 	.byte	0x06
	.zero		1


	//   ....[44]....
        /*09a0*/ 	.word	0x0000d830
        /*09a4*/ 	.word	0x000000ff
        /*09a8*/ 	.word	0x0002a850
        /*09ac*/ 	.short	0x010a
        /*09ae*/ 	.byte	0x09
	.zero		1


	//   ....[45]....
        /*09b0*/ 	.word	0x0000d870
        /*09b4*/ 	.word	0x000000ff
        /*09b8*/ 	.word	0x0002a850
        /*09bc*/ 	.short	0x010a
        /*09be*/ 	.byte	0x09
	.zero		1


	//   ....[46]....
        /*09c0*/ 	.word	0x0000df40
        /*09c4*/ 	.word	0x000000ff
        /*09c8*/ 	.word	0x00000000
        /*09cc*/ 	.short	0x0101
        /*09ce*/ 	.byte	0x04
	.zero		1


	//   ....[47]....
        /*09d0*/ 	.word	0x000101b0
        /*09d4*/ 	.word	0x00000000
        /*09d8*/ 	.word	0x00000000
        /*09dc*/ 	.short	0x0101
        /*09de*/ 	.byte	0x3f
	.zero		1


	//   ....[48]....
        /*09e0*/ 	.word	0x00012aa0
        /*09e4*/ 	.word	0x00000004
        /*09e8*/ 	.word	0x0002a880
        /*09ec*/ 	.short	0x010a
        /*09ee*/ 	.byte	0x3f
	.zero		1


	//   ....[49]....
        /*09f0*/ 	.word	0x00012fd0
        /*09f4*/ 	.word	0x00000004
        /*09f8*/ 	.word	0x0002a870
        /*09fc*/ 	.short	0x0107
        /*09fe*/ 	.byte	0x3f
	.zero		1


	//   ....[50]....
        /*0a00*/ 	.word	0x00013090
        /*0a04*/ 	.word	0x00000004
        /*0a08*/ 	.word	0x0002a870
        /*0a0c*/ 	.short	0x0101
        /*0a0e*/ 	.byte	0x3f
	.zero		1


	//   ....[51]....
        /*0a10*/ 	.word	0x000130c0
        /*0a14*/ 	.word	0x00000004
        /*0a18*/ 	.word	0x0002a840
        /*0a1c*/ 	.short	0x010a
        /*0a1e*/ 	.byte	0x3f
	.zero		1


	//   ....[52]....
        /*0a20*/ 	.word	0x00013530
        /*0a24*/ 	.word	0x00000004
        /*0a28*/ 	.word	0x0002a830
        /*0a2c*/ 	.short	0x0107
        /*0a2e*/ 	.byte	0x3f
	.zero		1


	//   ....[53]....
        /*0a30*/ 	.word	0x00013600
        /*0a34*/ 	.word	0x00000004
        /*0a38*/ 	.word	0x0002a830
        /*0a3c*/ 	.short	0x0101
        /*0a3e*/ 	.byte	0x3f
	.zero		1


	//   ....[54]....
        /*0a40*/ 	.word	0x00013e10
        /*0a44*/ 	.word	0x00000012
        /*0a48*/ 	.word	0x0002a800
        /*0a4c*/ 	.short	0x0107
        /*0a4e*/ 	.byte	0x3f
	.zero		1


	//   ....[55]....
        /*0a50*/ 	.word	0x00013f00
        /*0a54*/ 	.word	0x00000012
        /*0a58*/ 	.word	0x0002a800
        /*0a5c*/ 	.short	0x0101
        /*0a5e*/ 	.byte	0x3f
	.zero		1


	//   ....[56]....
        /*0a60*/ 	.word	0x00013f20
        /*0a64*/ 	.word	0x00000012
        /*0a68*/ 	.word	0x0002a820
        /*0a6c*/ 	.short	0x010a
        /*0a6e*/ 	.byte	0x3f
	.zero		1


	//   ....[57]....
        /*0a70*/ 	.word	0x00014280
        /*0a74*/ 	.word	0x00000004
        /*0a78*/ 	.word	0x0002a880
        /*0a7c*/ 	.short	0x010a
        /*0a7e*/ 	.byte	0x3f
	.zero		1


	//   ....[58]....
        /*0a80*/ 	.word	0x00014630
        /*0a84*/ 	.word	0x00000004
        /*0a88*/ 	.word	0x0002a870
        /*0a8c*/ 	.short	0x0107
        /*0a8e*/ 	.byte	0x3f
	.zero		1


	//   ....[59]....
        /*0a90*/ 	.word	0x000146f0
        /*0a94*/ 	.word	0x00000004
        /*0a98*/ 	.word	0x0002a870
        /*0a9c*/ 	.short	0x0101
        /*0a9e*/ 	.byte	0x3f
	.zero		1


	//   ....[60]....
        /*0aa0*/ 	.word	0x00014720
        /*0aa4*/ 	.word	0x00000004
        /*0aa8*/ 	.word	0x0002a840
        /*0aac*/ 	.short	0x010a
        /*0aae*/ 	.byte	0x3f
	.zero		1


	//   ....[61]....
        /*0ab0*/ 	.word	0x00014ac0
        /*0ab4*/ 	.word	0x00000004
        /*0ab8*/ 	.word	0x0002a830
        /*0abc*/ 	.short	0x0107
        /*0abe*/ 	.byte	0x3f
	.zero		1


	//   ....[62]....
        /*0ac0*/ 	.word	0x00014b90
        /*0ac4*/ 	.word	0x00000004
        /*0ac8*/ 	.word	0x0002a830
        /*0acc*/ 	.short	0x0101
        /*0ace*/ 	.byte	0x3f
	.zero		1


	//   ....[63]....
        /*0ad0*/ 	.word	0x00014c10
        /*0ad4*/ 	.word	0x00000000
        /*0ad8*/ 	.word	0x0002a870
        /*0adc*/ 	.short	0x010a
        /*0ade*/ 	.byte	0x3f
	.zero		1


	//   ....[64]....
        /*0ae0*/ 	.word	0x00014ca0
        /*0ae4*/ 	.word	0x00000000
        /*0ae8*/ 	.word	0x0002a860
        /*0aec*/ 	.short	0x010a
        /*0aee*/ 	.byte	0x3f
	.zero		1


	//   ....[65]....
        /*0af0*/ 	.word	0x000153e0
        /*0af4*/ 	.word	0x00000000
        /*0af8*/ 	.word	0x0002a850
        /*0afc*/ 	.short	0x0101
        /*0afe*/ 	.byte	0x3f
	.zero		1


	//   ....[66]....
        /*0b00*/ 	.word	0x00015460
        /*0b04*/ 	.word	0x00000003
        /*0b08*/ 	.word	0x00000000
        /*0b0c*/ 	.short	0x0101
        /*0b0e*/ 	.byte	0x3f
	.zero		1


	//   ....[67]....
        /*0b10*/ 	.word	0x00015630
        /*0b14*/ 	.word	0x00000000
        /*0b18*/ 	.word	0x0002a870
        /*0b1c*/ 	.short	0x010a
        /*0b1e*/ 	.byte	0x3f
	.zero		1


	//   ....[68]....
        /*0b20*/ 	.word	0x000156b0
        /*0b24*/ 	.word	0x00000000
        /*0b28*/ 	.word	0x0002a860
        /*0b2c*/ 	.short	0x010a
        /*0b2e*/ 	.byte	0x3f
	.zero		1


	//   ....[69]....
        /*0b30*/ 	.word	0x00015e00
        /*0b34*/ 	.word	0x00000000
        /*0b38*/ 	.word	0x0002a850
        /*0b3c*/ 	.short	0x0101
        /*0b3e*/ 	.byte	0x3f
	.zero		1


	//   ....[70]....
        /*0b40*/ 	.word	0x00015e80
        /*0b44*/ 	.word	0x00000003
        /*0b48*/ 	.word	0x00000000
        /*0b4c*/ 	.short	0x0101
        /*0b4e*/ 	.byte	0x3f
	.zero		1


	//   ....[71]....
        /*0b50*/ 	.word	0x000160f0
        /*0b54*/ 	.word	0x00000004
        /*0b58*/ 	.word	0x0002a820
        /*0b5c*/ 	.short	0x010a
        /*0b5e*/ 	.byte	0x3f
	.zero		1


	//   ....[72]....
        /*0b60*/ 	.word	0x00016270
        /*0b64*/ 	.word	0x00000005
        /*0b68*/ 	.word	0x0002a840
        /*0b6c*/ 	.short	0x010a
        /*0b6e*/ 	.byte	0x3f
	.zero		1


	//   ....[73]....
        /*0b70*/ 	.word	0x00016310
        /*0b74*/ 	.word	0x00000017
        /*0b78*/ 	.word	0x0002a840
        /*0b7c*/ 	.short	0x010a
        /*0b7e*/ 	.byte	0x3f
	.zero		1


	//   ....[74]....
        /*0b80*/ 	.word	0x00016350
        /*0b84*/ 	.word	0x00000005
        /*0b88*/ 	.word	0x0002a860
        /*0b8c*/ 	.short	0x010a
        /*0b8e*/ 	.byte	0x3f
	.zero		1


	//   ....[75]....
        /*0b90*/ 	.word	0x00016390
        /*0b94*/ 	.word	0x00000017
        /*0b98*/ 	.word	0x0002a860
        /*0b9c*/ 	.short	0x010a
        /*0b9e*/ 	.byte	0x3f
	.zero		1


	//   ....[76]....
        /*0ba0*/ 	.word	0x000163d0
        /*0ba4*/ 	.word	0x00000005
        /*0ba8*/ 	.word	0x0002a880
        /*0bac*/ 	.short	0x010a
        /*0bae*/ 	.byte	0x3f
	.zero		1


	//   ....[77]....
        /*0bb0*/ 	.word	0x00016410
        /*0bb4*/ 	.word	0x00000017
        /*0bb8*/ 	.word	0x0002a880
        /*0bbc*/ 	.short	0x010a
        /*0bbe*/ 	.byte	0x3f
	.zero		1


	//   ....[78]....
        /*0bc0*/ 	.word	0x00016480
        /*0bc4*/ 	.word	0x00000003
        /*0bc8*/ 	.word	0x0002a800
        /*0bcc*/ 	.short	0x010a
        /*0bce*/ 	.byte	0x3f
	.zero		1


	//   ....[79]....
        /*0bd0*/ 	.word	0x000164d0
        /*0bd4*/ 	.word	0x00000003
        /*0bd8*/ 	.word	0x0002a830
        /*0bdc*/ 	.short	0x010a
        /*0bde*/ 	.byte	0x3f
	.zero		1


	//   ....[80]....
        /*0be0*/ 	.word	0x00016530
        /*0be4*/ 	.word	0x00000005
        /*0be8*/ 	.word	0x0002a830
        /*0bec*/ 	.short	0x010a
        /*0bee*/ 	.byte	0x3f
	.zero		1


	//   ....[81]....
        /*0bf0*/ 	.word	0x00016590
        /*0bf4*/ 	.word	0x00000005
        /*0bf8*/ 	.word	0x0002a850
        /*0bfc*/ 	.short	0x010a
        /*0bfe*/ 	.byte	0x3f
	.zero		1


	//   ....[82]....
        /*0c00*/ 	.word	0x000165f0
        /*0c04*/ 	.word	0x00000009
        /*0c08*/ 	.word	0x0002a830
        /*0c0c*/ 	.short	0x010a
        /*0c0e*/ 	.byte	0x3f
	.zero		1


	//   ....[83]....
        /*0c10*/ 	.word	0x00016650
        /*0c14*/ 	.word	0x00000009
        /*0c18*/ 	.word	0x0002a850
        /*0c1c*/ 	.short	0x010a
        /*0c1e*/ 	.byte	0x3f
	.zero		1


	//   ....[84]....
        /*0c20*/ 	.word	0x000166b0
        /*0c24*/ 	.word	0x00000007
        /*0c28*/ 	.word	0x0002a830
        /*0c2c*/ 	.short	0x010a
        /*0c2e*/ 	.byte	0x3f
	.zero		1


	//   ....[85]....
        /*0c30*/ 	.word	0x00016710
        /*0c34*/ 	.word	0x00000007
        /*0c38*/ 	.word	0x0002a850
        /*0c3c*/ 	.short	0x010a
        /*0c3e*/ 	.byte	0x3f
	.zero		1


	//   ....[86]....
        /*0c40*/ 	.word	0x00016770
        /*0c44*/ 	.word	0x00000005
        /*0c48*/ 	.word	0x0002a850
        /*0c4c*/ 	.short	0x010a
        /*0c4e*/ 	.byte	0x3f
	.zero		1


	//   ....[87]....
        /*0c50*/ 	.word	0x00016870
        /*0c54*/ 	.word	0x00000004
        /*0c58*/ 	.word	0x0002a880
        /*0c5c*/ 	.short	0x010a
        /*0c5e*/ 	.byte	0x3f
	.zero		1


	//   ....[88]....
        /*0c60*/ 	.word	0x00016ea0
        /*0c64*/ 	.word	0x00000004
        /*0c68*/ 	.word	0x0002a840
        /*0c6c*/ 	.short	0x010a
        /*0c6e*/ 	.byte	0x3f
	.zero		1


	//   ....[89]....
        /*0c70*/ 	.word	0x00017a30
        /*0c74*/ 	.word	0x00000012
        /*0c78*/ 	.word	0x0002a820
        /*0c7c*/ 	.short	0x010a
        /*0c7e*/ 	.byte	0x3f
	.zero		1


	//   ....[90]....
        /*0c80*/ 	.word	0x00017a80
        /*0c84*/ 	.word	0x00000004
        /*0c88*/ 	.word	0x0002a880
        /*0c8c*/ 	.short	0x010a
        /*0c8e*/ 	.byte	0x3f
	.zero		1


	//   ....[91]....
        /*0c90*/ 	.word	0x00017fa0
        /*0c94*/ 	.word	0x00000004
        /*0c98*/ 	.word	0x0002a840
        /*0c9c*/ 	.short	0x010a
        /*0c9e*/ 	.byte	0x3f
	.zero		1


	//   ....[92]....
        /*0ca0*/ 	.word	0x000184b0
        /*0ca4*/ 	.word	0x00000000
        /*0ca8*/ 	.word	0x0002a870
        /*0cac*/ 	.short	0x010a
        /*0cae*/ 	.byte	0x3f
	.zero		1


	//   ....[93]....
        /*0cb0*/ 	.word	0x00018500
        /*0cb4*/ 	.word	0x00000000
        /*0cb8*/ 	.word	0x0002a860
        /*0cbc*/ 	.short	0x010a
        /*0cbe*/ 	.byte	0x3f
	.zero		1


	//   ....[94]....
        /*0cc0*/ 	.word	0x00018550
        /*0cc4*/ 	.word	0x00000000
        /*0cc8*/ 	.word	0x0002a870
        /*0ccc*/ 	.short	0x010a
        /*0cce*/ 	.byte	0x3f
	.zero		1


	//   ....[95]....
        /*0cd0*/ 	.word	0x000185a0
        /*0cd4*/ 	.word	0x00000000
        /*0cd8*/ 	.word	0x0002a860
        /*0cdc*/ 	.short	0x010a
        /*0cde*/ 	.byte	0x3f
	.zero		1


	//   ....[96]....
        /*0ce0*/ 	.word	0x000185f0
        /*0ce4*/ 	.word	0x00000004
        /*0ce8*/ 	.word	0x0002a820
        /*0cec*/ 	.short	0x010a
        /*0cee*/ 	.byte	0x3f
	.zero		1


	//   ....[97]....
        /*0cf0*/ 	.word	0x00018790
        /*0cf4*/ 	.word	0x00000005
        /*0cf8*/ 	.word	0x0002a840
        /*0cfc*/ 	.short	0x010a
        /*0cfe*/ 	.byte	0x3f
	.zero		1


	//   ....[98]....
        /*0d00*/ 	.word	0x000187e0
        /*0d04*/ 	.word	0x00000017
        /*0d08*/ 	.word	0x0002a840
        /*0d0c*/ 	.short	0x010a
        /*0d0e*/ 	.byte	0x3f
	.zero		1


	//   ....[99]....
        /*0d10*/ 	.word	0x00018830
        /*0d14*/ 	.word	0x00000005
        /*0d18*/ 	.word	0x0002a860
        /*0d1c*/ 	.short	0x010a
        /*0d1e*/ 	.byte	0x3f
	.zero		1


	//   ....[100]....
        /*0d20*/ 	.word	0x00018880
        /*0d24*/ 	.word	0x00000017
        /*0d28*/ 	.word	0x0002a860
        /*0d2c*/ 	.short	0x010a
        /*0d2e*/ 	.byte	0x3f
	.zero		1


	//   ....[101]....
        /*0d30*/ 	.word	0x000188d0
        /*0d34*/ 	.word	0x00000005
        /*0d38*/ 	.word	0x0002a880
        /*0d3c*/ 	.short	0x010a
        /*0d3e*/ 	.byte	0x3f
	.zero		1


	//----- nvinfo : EIATTR_NUM_MBARRIERS
	.align		4
.L_694:
        /*0d40*/ 	.byte	0x03, 0x38
        /*0d42*/ 	.short	0x0016


	//----- nvinfo : EIATTR_EXIT_INSTR_OFFSETS
	.align		4
        /*0d44*/ 	.byte	0x04, 0x1c
        /*0d46*/ 	.short	(.L_696 - .L_695)


	//   ....[0]....
.L_695:
        /*0d48*/ 	.word	0x00000990


	//   ....[1]....
        /*0d4c*/ 	.word	0x00011110


	//   ....[2]....
        /*0d50*/ 	.word	0x00016460


	//----- nvinfo : EIATTR_MAX_THREADS
	.align		4
.L_696:
        /*0d54*/ 	.byte	0x04, 0x05
        /*0d56*/ 	.short	(.L_698 - .L_697)
.L_697:
        /*0d58*/ 	.word	0x00000180
        /*0d5c*/ 	.word	0x00000001
        /*0d60*/ 	.word	0x00000001


	//----- nvinfo : EIATTR_CRS_STACK_SIZE
	.align		4
.L_698:
        /*0d64*/ 	.byte	0x04, 0x1e
        /*0d66*/ 	.short	(.L_700 - .L_699)
.L_699:
        /*0d68*/ 	.word	0x00000000


	//----- nvinfo : EIATTR_CBANK_PARAM_SIZE
	.align		4
.L_700:
        /*0d6c*/ 	.byte	0x03, 0x19
        /*0d6e*/ 	.short	0x0af0


	//----- nvinfo : EIATTR_PARAM_CBANK
	.align		4
        /*0d70*/ 	.byte	0x04, 0x0a
        /*0d72*/ 	.short	(.L_702 - .L_701)
	.align		4
.L_701:
        /*0d74*/ 	.word	index@(.nv.constant0._ZN7cutlass13device_kernelIN5flash11enable_sm90INS1_16FlashAttnFwdSm90INS1_25CollectiveMainloopFwdSm90ILi2EN4cute5tupleIJNS5_1CILi1EEES8_S8_EEENS6_IJNS7_ILi128EEESA_NS7_ILi192EEEEEELi192ENS_12float_e4m3_tEfNS_4arch4Sm90ELb0ELb1ELb0ELb0ELb1ELb0ELb0ELb1ELb1ELb1ELb0ELb0EEENS1_21CollectiveEpilogueFwdINS6_IJSA_SB_SA_EEES9_NS_10bfloat16_tESF_Li256ELb0ELb1ELb0ELb1EEENS1_30DynamicPersistentTileSchedulerILi256ELi128ELb0ELb1ELb1EEEEEEEEEvNT_6ParamsE)
        /*0d78*/ 	.short	0x0210
        /*0d7a*/ 	.short	0x0af0


	//----- nvinfo : EIATTR_SW_WAR
	.align		4
.L_702:
        /*0d7c*/ 	.byte	0x04, 0x36
        /*0d7e*/ 	.short	(.L_704 - .L_703)
.L_703:
        /*0d80*/ 	.word	0x00000008
.L_704:


//--------------------- .nv.info._ZN7cutlass13device_kernelIN5flash11enable_sm90INS1_16FlashAttnFwdSm90INS1_25CollectiveMainloopFwdSm90ILi2EN4cute5tupleIJNS5_1CILi1EEES8_S8_EEENS6_IJNS7_ILi128EEESA_NS7_ILi192EEEEEELi192ENS_12float_e4m3_tEfNS_4arch4Sm90ELb0ELb1ELb0ELb1ELb1ELb0ELb0ELb1ELb1ELb1ELb0ELb0EEENS1_21CollectiveEpilogueFwdINS6_IJSA_SB_SA_EEES9_NS_10bfloat16_tESF_Li256ELb1ELb1ELb0ELb1EEENS1_36VarlenDynamicPersistentTileSchedulerILi128ELi128ELi256ELi128ELb0ELb1ELb1ELb1ELb0ELb1EEEEEEEEEvNT_6ParamsE --------------------------
	.section	.nv.info._ZN7cutlass13device_kernelIN5flash11enable_sm90INS1_16FlashAttnFwdSm90INS1_25CollectiveMainloopFwdSm90ILi2EN4cute5tupleIJNS5_1CILi1EEES8_S8_EEENS6_IJNS7_ILi128EEESA_NS7_ILi192EEEEEELi192ENS_12float_e4m3_tEfNS_4arch4Sm90ELb0ELb1ELb0ELb1ELb1ELb0ELb0ELb1ELb1ELb1ELb0ELb0EEENS1_21CollectiveEpilogueFwdINS6_IJSA_SB_SA_EEES9_NS_10bfloat16_tESF_Li256ELb1ELb1ELb0ELb1EEENS1_36VarlenDynamicPersistentTileSchedulerILi128ELi128ELi256ELi128ELb0ELb1ELb1ELb1ELb0ELb1EEEEEEEEEvNT_6ParamsE,"",@"SHT_CUDA_INFO"
	.sectionflags	@""
	.align	4


	//----- nvinfo : EIATTR_CUDA_API_VERSION
	.align		4
        /*0000*/ 	.byte	0x04, 0x37
        /*0002*/ 	.short	(.L_706 - .L_705)
.L_705:
        /*0004*/ 	.word	0x00000082


	//----- nvinfo : EIATTR_KPARAM_INFO
	.align		4
.L_706:
        /*0008*/ 	.byte	0x04, 0x17
        /*000a*/ 	.short	(.L_708 - .L_707)
.L_707:
        /*000c*/ 	.word	0x00000000
        /*0010*/ 	.short	0x0000
        /*0012*/ 	.short	0x0070
        /*0014*/ 	.byte	0x00, 0xf0, 0x01, 0x2a


	//----- nvinfo : EIATTR_SPARSE_MMA_MASK
	.align		4
.L_708:
        /*0018*/ 	.byte	0x03, 0x50
        /*001a*/ 	.short	0x0000


	//----- nvinfo : EIATTR_MAXREG_COUNT
	.align		4
        /*001c*/ 	.byte	0x03, 0x1b
        /*001e*/ 	.short	0x00a8


	//----- nvinfo : EIATTR_NUM_BARRIERS
	.align		4
        /*0020*/ 	.byte	0x02, 0x4c
        /*0022*/ 	.byte	0x10
	.zero		1


	//----- nvinfo : EIATTR_EXTERNS
	.align		4
        /*0024*/ 	.byte	0x04, 0x0f
        /*0026*/ 	.short	(.L_710 - .L_709)


	//   ....[0]....
	.align		4
.L_709:
        /*0028*/ 	.word	index@(__assertfail)


	//----- nvinfo : EIATTR_ANNOTATIONS
	.align		4
.L_710:
        /*002c*/ 	.byte	0x04, 0x55
        /*002e*/ 	.short	(.L_712 - .L_711)


	//   ....[0]....
.L_711:
        /* <DEDUP_REMOVED lines=9> */


	//----- nvinfo : EIATTR_MERCURY_ISA_VERSION
	.align		4
.L_712:
        /*00a8*/ 	.byte	0x03, 0x5f
        /*00aa*/ 	.short	0x0101


	//----- nvinfo : EIATTR_UNUSED_LOAD_BYTE_OFFSET
	.align		4
        /*00ac*/ 	.byte	0x04, 0x44
        /*00ae*/ 	.short	(.L_714 - .L_713)


	//   ....[0]....
.L_713:
        /*00b0*/ 	.word	0x00000980
        /*00b4*/ 	.word	0x0000fff0


	//   ....[1]....
        /*00b8*/ 	.word	0x0000e600
        /*00bc*/ 	.word	0x0000fff0


	//----- nvinfo : EIATTR_INT_WARP_WIDE_INSTR_OFFSETS
	.align		4
.L_714:
        /*00c0*/ 	.byte	0x04, 0x31
        /*00c2*/ 	.short	(.L_716 - .L_715)


	//   ....[0]....
.L_715:
        /*00c4*/ 	.word	0x000000c0


	//   ....[1]....
        /*00c8*/ 	.word	0x000000d0


	//   ....[2]....
        /*00cc*/ 	.word	0x00000170


	//   ....[3]....
        /*00d0*/ 	.word	0x00012f10


	//   ....[4]....
        /*00d4*/ 	.word	0x00012fa0


	//   ....[5]....
        /*00d8*/ 	.word	0x00016590


	//   ....[6]....
        /*00dc*/ 	.word	0x00016620


	//----- nvinfo : EIATTR_COOP_GROUP_MASK_REGIDS
	.align		4
.L_716:
        /*00e0*/ 	.byte	0x04, 0x29
        /*00e2*/ 	.short	(.L_718 - .L_717)


	//   ....[0]....
.L_717:
        /*00e4*/ 	.word	0xffffffff


	//   ....[1]....
        /*00e8*/ 	.word	0xffffffff


	//   ....[2]....
        /*00ec*/ 	.word	0xffffffff


	//   ....[3]....
        /*00f0*/ 	.word	0xffffffff


	//   ....[4]....
        /*00f4*/ 	.word	0xffffffff


	//   ....[5]....
        /*00f8*/ 	.word	0xffffffff


	//   ....[6]....
        /*00fc*/ 	.word	0xffffffff


	//   ....[7]....
        /*0100*/ 	.word	0xffffffff


	//   ....[8]....
        /*0104*/ 	.word	0xffffffff


	//   ....[9]....
        /*0108*/ 	.word	0xffffffff


	//   ....[10]....
        /*010c*/ 	.word	0xffffffff


	//   ....[11]....
        /*0110*/ 	.word	0xffffffff


	//   ....[12]....
        /*0114*/ 	.word	0xffffffff


	//   ....[13]....
        /*0118*/ 	.word	0xffffffff


	//   ....[14]....
        /*011c*/ 	.word	0xffffffff


	//   ....[15]....
        /*0120*/ 	.word	0xffffffff


	//   ....[16]....
        /*0124*/ 	.word	0xffffffff


	//   ....[17]....
        /*0128*/ 	.word	0xffffffff


	//   ....[18]....
        /*012c*/ 	.word	0xffffffff


	//   ....[19]....
        /*0130*/ 	.word	0xffffffff


	//   ....[20]....
        /*0134*/ 	.word	0xffffffff


	//   ....[21]....
        /*0138*/ 	.word	0xffffffff


	//   ....[22]....
        /*013c*/ 	.word	0xffffffff


	//   ....[23]....
        /*0140*/ 	.word	0xffffffff


	//   ....[24]....
        /*0144*/ 	.word	0xffffffff


	//   ....[25]....
        /*0148*/ 	.word	0xffffffff


	//   ....[26]....
        /*014c*/ 	.word	0xffffffff


	//   ....[27]....
        /*0150*/ 	.word	0xffffffff


	//   ....[28]....
        /*0154*/ 	.word	0xffffffff


	//   ....[29]....
        /*0158*/ 	.word	0xffffffff


	//   ....[30]....
        /*015c*/ 	.word	0xffffffff


	//   ....[31]....
        /*0160*/ 	.word	0xffffffff


	//   ....[32]....
        /*0164*/ 	.word	0xffffffff


	//   ....[33]....
        /*0168*/ 	.word	0xffffffff


	//   ....[34]....
        /*016c*/ 	.word	0xffffffff


	//   ....[35]....
        /*0170*/ 	.word	0xffffffff


	//   ....[36]....
        /*0174*/ 	.word	0xffffffff


	//   ....[37]....
        /*0178*/ 	.word	0xffffffff


	//   ....[38]....
        /*017c*/ 	.word	0xffffffff


	//   ....[39]....
        /*0180*/ 	.word	0xffffffff


	//   ....[40]....
        /*0184*/ 	.word	0xffffffff


	//   ....[41]....
        /*0188*/ 	.word	0xffffffff


	//   ....[42]....
        /*018c*/ 	.word	0xffffffff


	//   ....[43]....
        /*0190*/ 	.word	0xffffffff


	//   ....[44]....
        /*0194*/ 	.word	0xffffffff


	//   ....[45]....
        /*0198*/ 	.word	0xffffffff


	//   ....[46]....
        /*019c*/ 	.word	0xffffffff


	//   ....[47]....
        /*01a0*/ 	.word	0xffffffff


	//   ....[48]....
        /*01a4*/ 	.word	0xffffffff


	//   ....[49]....
        /*01a8*/ 	.word	0xffffffff


	//   ....[50]....
        /*01ac*/ 	.word	0xffffffff


	//   ....[51]....
        /*01b0*/ 	.word	0xffffffff


	//   ....[52]....
        /*01b4*/ 	.word	0xffffffff


	//   ....[53]....
        /*01b8*/ 	.word	0xffffffff


	//   ....[54]....
        /*01bc*/ 	.word	0xffffffff


	//   ....[55]....
        /*01c0*/ 	.word	0xffffffff


	//   ....[56]....
        /*01c4*/ 	.word	0xffffffff


	//   ....[57]....
        /*01c8*/ 	.word	0xffffffff


	//   ....[58]....
        /*01cc*/ 	.word	0xffffffff


	//   ....[59]....
        /*01d0*/ 	.word	0xffffffff


	//   ....[60]....
        /*01d4*/ 	.word	0xffffffff


	//   ....[61]....
        /*01d8*/ 	.word	0xffffffff


	//   ....[62]....
        /*01dc*/ 	.word	0xffffffff


	//   ....[63]....
        /*01e0*/ 	.word	0xffffffff


	//   ....[64]....
        /*01e4*/ 	.word	0xffffffff


	//   ....[65]....
        /*01e8*/ 	.word	0xffffffff


	//   ....[66]....
        /*01ec*/ 	.word	0xffffffff


	//   ....[67]....
        /*01f0*/ 	.word	0xffffffff


	//   ....[68]....
        /*01f4*/ 	.word	0xffffffff


	//   ....[69]....
        /*01f8*/ 	.word	0xffffffff


	//   ....[70]....
        /*01fc*/ 	.word	0xffffffff


	//   ....[71]....
        /*0200*/ 	.word	0xffffffff


	//   ....[72]....
        /*0204*/ 	.word	0xffffffff


	//   ....[73]....
        /*0208*/ 	.word	0xffffffff


	//   ....[74]....
        /*020c*/ 	.word	0xffffffff


	//   ....[75]....
        /*0210*/ 	.word	0xffffffff


	//   ....[76]....
        /*0214*/ 	.word	0xffffffff


	//   ....[77]....
        /*0218*/ 	.word	0xffffffff


	//   ....[78]....
        /*021c*/ 	.word	0xffffffff


	//   ....[79]....
        /*0220*/ 	.word	0xffffffff


	//   ....[80]....
        /*0224*/ 	.word	0xffffffff


	//   ....[81]....
        /*0228*/ 	.word	0xffffffff


	//   ....[82]....
        /*022c*/ 	.word	0xffffffff


	//   ....[83]....
        /*0230*/ 	.word	0xffffffff


	//   ....[84]....
        /*0234*/ 	.word	0xffffffff


	//   ....[85]....
        /*0238*/ 	.word	0xffffffff


	//   ....[86]....
        /*023c*/ 	.word	0xffffffff


	//   ....[87]....
        /*0240*/ 	.word	0xffffffff


	//   ....[88]....
        /*0244*/ 	.word	0xffffffff


	//   ....[89]....
        /*0248*/ 	.word	0xffffffff


	//   ....[90]....
        /*024c*/ 	.word	0xffffffff


	//   ....[91]....
        /*0250*/ 	.word	0xffffffff


	//   ....[92]....
        /*0254*/ 	.word	0xffffffff


	//   ....[93]....
        /*0258*/ 	.word	0xffffffff


	//   ....[94]....
        /*025c*/ 	.word	0xffffffff


	//   ....[95]....
        /*0260*/ 	.word	0xffffffff


	//   ....[96]....
        /*0264*/ 	.word	0xffffffff


	//   ....[97]....
        /*0268*/ 	.word	0xffffffff


	//   ....[98]....
        /*026c*/ 	.word	0xffffffff


	//   ....[99]....
        /*0270*/ 	.word	0xffffffff


	//   ....[100]....
        /*0274*/ 	.word	0xffffffff


	//   ....[101]....
        /*0278*/ 	.word	0xffffffff


	//   ....[102]....
        /*027c*/ 	.word	0xffffffff


	//   ....[103]....
        /*0280*/ 	.word	0xffffffff


	//   ....[104]....
        /*0284*/ 	.word	0xffffffff


	//   ....[105]....
        /*0288*/ 	.word	0xffffffff


	//   ....[106]....
        /*028c*/ 	.word	0xffffffff


	//   ....[107]....
        /*0290*/ 	.word	0xffffffff


	//   ....[108]....
        /*0294*/ 	.word	0xffffffff


	//   ....[109]....
        /*0298*/ 	.word	0xffffffff


	//   ....[110]....
        /*029c*/ 	.word	0xffffffff


	//   ....[111]....
        /*02a0*/ 	.word	0xffffffff


	//   ....[112]....
        /*02a4*/ 	.word	0xffffffff


	//   ....[113]....
        /*02a8*/ 	.word	0xffffffff


	//   ....[114]....
        /*02ac*/ 	.word	0xffffffff


	//   ....[115]....
        /*02b0*/ 	.word	0xffffffff


	//   ....[116]....
        /*02b4*/ 	.word	0xffffffff


	//   ....[117]....
        /*02b8*/ 	.word	0xffffffff


	//   ....[118]....
        /*02bc*/ 	.word	0xffffffff


	//   ....[119]....
        /*02c0*/ 	.word	0xffffffff


	//   ....[120]....
        /*02c4*/ 	.word	0xffffffff


	//   ....[121]....
        /*02c8*/ 	.word	0xffffffff


	//   ....[122]....
        /*02cc*/ 	.word	0xffffffff


	//   ....[123]....
        /*02d0*/ 	.word	0xffffffff


	//   ....[124]....
        /*02d4*/ 	.word	0xffffffff


	//   ....[125]....
        /*02d8*/ 	.word	0xffffffff


	//   ....[126]....
        /*02dc*/ 	.word	0xffffffff


	//   ....[127]....
        /*02e0*/ 	.word	0xffffffff


	//   ....[128]....
        /*02e4*/ 	.word	0xffffffff


	//   ....[129]....
        /*02e8*/ 	.word	0xffffffff


	//   ....[130]....
        /*02ec*/ 	.word	0xffffffff


	//   ....[131]....
        /*02f0*/ 	.word	0xffffffff


	//   ....[132]....
        /*02f4*/ 	.word	0xffffffff


	//   ....[133]....
        /*02f8*/ 	.word	0xffffffff


	//   ....[134]....
        /*02fc*/ 	.word	0xffffffff


	//   ....[135]....
        /*0300*/ 	.word	0xffffffff


	//   ....[136]....
        /*0304*/ 	.word	0xffffffff


	//   ....[137]....
        /*0308*/ 	.word	0xffffffff


	//   ....[138]....
        /*030c*/ 	.word	0xffffffff


	//   ....[139]....
        /*0310*/ 	.word	0xffffffff


	//   ....[140]....
        /*0314*/ 	.word	0xffffffff


	//   ....[141]....
        /*0318*/ 	.word	0xffffffff


	//   ....[142]....
        /*031c*/ 	.word	0xffffffff


	//   ....[143]....
        /*0320*/ 	.word	0xffffffff


	//   ....[144]....
        /*0324*/ 	.word	0xffffffff


	//   ....[145]....
        /*0328*/ 	.word	0xffffffff


	//   ....[146]....
        /*032c*/ 	.word	0xffffffff


	//   ....[147]....
        /*0330*/ 	.word	0xffffffff


	//   ....[148]....
        /*0334*/ 	.word	0xffffffff


	//   ....[149]....
        /*0338*/ 	.word	0xffffffff


	//   ....[150]....
        /*033c*/ 	.word	0xffffffff


	//   ....[151]....
        /*0340*/ 	.word	0xffffffff


	//   ....[152]....
        /*0344*/ 	.word	0xffffffff


	//   ....[153]....
        /*0348*/ 	.word	0xffffffff


	//   ....[154]....
        /*034c*/ 	.word	0xffffffff


	//   ....[155]....
        /*0350*/ 	.word	0xffffffff


	//   ....[156]....
        /*0354*/ 	.word	0xffffffff


	//   ....[157]....
        /*0358*/ 	.word	0xffffffff


	//   ....[158]....
        /*035c*/ 	.word	0xffffffff


	//   ....[159]....
        /*0360*/ 	.word	0xffffffff


	//   ....[160]....
        /*0364*/ 	.word	0xffffffff


	//   ....[161]....
        /*0368*/ 	.word	0xffffffff


	//   ....[162]....
        /*036c*/ 	.word	0xffffffff


	//   ....[163]....
        /*0370*/ 	.word	0xffffffff


	//   ....[164]....
        /*0374*/ 	.word	0xffffffff


	//   ....[165]....
        /*0378*/ 	.word	0xffffffff


	//   ....[166]....
        /*037c*/ 	.word	0xffffffff


	//   ....[167]....
        /*0380*/ 	.word	0xffffffff


	//   ....[168]....
        /*0384*/ 	.word	0xffffffff


	//   ....[169]....
        /*0388*/ 	.word	0xffffffff


	//   ....[170]....
        /*038c*/ 	.word	0xffffffff


	//   ....[171]....
        /*0390*/ 	.word	0xffffffff


	//   ....[172]....
        /*0394*/ 	.word	0xffffffff


	//   ....[173]....
        /*0398*/ 	.word	0xffffffff


	//   ....[174]....
        /*039c*/ 	.word	0xffffffff


	//   ....[175]....
        /*03a0*/ 	.word	0x0500000f


	//   ....[176]....
        /*03a4*/ 	.word	0x0500000f


	//   ....[177]....
        /*03a8*/ 	.word	0x0500000f


	//   ....[178]....
        /*03ac*/ 	.word	0x0500000f


	//   ....[179]....
        /*03b0*/ 	.word	0x0500000f


	//   ....[180]....
        /*03b4*/ 	.word	0x0500000f


	//   ....[181]....
        /*03b8*/ 	.word	0x0500000f


	//   ....[182]....
        /*03bc*/ 	.word	0x0500000f


	//   ....[183]....
        /*03c0*/ 	.word	0x0500000f


	//   ....[184]....
        /*03c4*/ 	.word	0x0500000f


	//   ....[185]....
        /*03c8*/ 	.word	0x0500000f


	//   ....[186]....
        /*03cc*/ 	.word	0x0500000f


	//   ....[187]....
        /*03d0*/ 	.word	0x0500000f


	//   ....[188]....
        /*03d4*/ 	.word	0x0500000f


	//   ....[189]....
        /*03d8*/ 	.word	0x0500000f


	//   ....[190]....
        /*03dc*/ 	.word	0x0500000f


	//   ....[191]....
        /*03e0*/ 	.word	0x0500000f


	//   ....[192]....
        /*03e4*/ 	.word	0x0500000f


	//   ....[193]....
        /*03e8*/ 	.word	0x0500000f


	//   ....[194]....
        /*03ec*/ 	.word	0x0500000f


	//   ....[195]....
        /*03f0*/ 	.word	0x0500000f


	//   ....[196]....
        /*03f4*/ 	.word	0x0500000f


	//   ....[197]....
        /*03f8*/ 	.word	0x0500000f


	//   ....[198]....
        /*03fc*/ 	.word	0x0500000f


	//   ....[199]....
        /*0400*/ 	.word	0x0500000f


	//   ....[200]....
        /*0404*/ 	.word	0x0500000f


	//   ....[201]....
        /*0408*/ 	.word	0x0500000f


	//   ....[202]....
        /*040c*/ 	.word	0x0500000f


	//   ....[203]....
        /*0410*/ 	.word	0x0500000f


	//   ....[204]....
        /*0414*/ 	.word	0x0500000f


	//   ....[205]....
        /*0418*/ 	.word	0x0500000f


	//   ....[206]....
        /*041c*/ 	.word	0x0500000f


	//   ....[207]....
        /*0420*/ 	.word	0x0500000f


	//   ....[208]....
        /*0424*/ 	.word	0x0500000f


	//   ....[209]....
        /*0428*/ 	.word	0x0500000f


	//   ....[210]....
        /*042c*/ 	.word	0x0500000f


	//   ....[211]....
        /*0430*/ 	.word	0x0500000f


	//   ....[212]....
        /*0434*/ 	.word	0x0500000f


	//   ....[213]....
        /*0438*/ 	.word	0x0500000f


	//   ....[214]....
        /*043c*/ 	.word	0x0500000f


	//   ....[215]....
        /*0440*/ 	.word	0x0500000f


	//   ....[216]....
        /*0444*/ 	.word	0x0500000f


	//----- nvinfo : EIATTR_COOP_GROUP_INSTR_OFFSETS
	.align		4
.L_718:
        /*0448*/ 	.byte	0x04, 0x28
        /*044a*/ 	.short	(.L_720 - .L_719)


	//   ....[0]....
.L_719:
        /*044c*/ 	.word	0x00000080


	//   ....[1]....
        /*0450*/ 	.word	0x00000090


	//   ....[2]....
        /*0454*/ 	.word	0x000002d0


	//   ....[3]....
        /*0458*/ 	.word	0x00000430


	//   ....[4]....
        /*045c*/ 	.word	0x00000550


	//   ....[5]....
        /*0460*/ 	.word	0x000006b0


	//   ....[6]....
        /*0464*/ 	.word	0x00001d00


	//   ....[7]....
        /*0468*/ 	.word	0x000024b0


	//   ....[8]....
        /*046c*/ 	.word	0x00003080


	//   ....[9]....
        /*0470*/ 	.word	0x000038b0


	//   ....[10]....
        /*0474*/ 	.word	0x000039c0


	//   ....[11]....
        /*0478*/ 	.word	0x00004290


	//   ....[12]....
        /*047c*/ 	.word	0x00004300


	//   ....[13]....
        /*0480*/ 	.word	0x00005a10


	//   ....[14]....
        /*0484*/ 	.word	0x00005c20


	//   ....[15]....
        /*0488*/ 	.word	0x00006810


	//   ....[16]....
        /*048c*/ 	.word	0x00006910


	//   ....[17]....
        /*0490*/ 	.word	0x00007180


	//   ....[18]....
        /*0494*/ 	.word	0x00007200


	//   ....[19]....
        /*0498*/ 	.word	0x00009180


	//   ....[20]....
        /*049c*/ 	.word	0x00009190


	//   ....[21]....
        /*04a0*/ 	.word	0x000091c0


	//   ....[22]....
        /*04a4*/ 	.word	0x000091d0


	//   ....[23]....
        /*04a8*/ 	.word	0x0000aef0


	//   ....[24]....
        /*04ac*/ 	.word	0x0000b100


	//   ....[25]....
        /*04b0*/ 	.word	0x0000bcf0


	//   ....[26]....
        /*04b4*/ 	.word	0x0000bdf0


	//   ....[27]....
        /*04b8*/ 	.word	0x0000c660


	//   ....[28]....
        /*04bc*/ 	.word	0x0000c6e0


	//   ....[29]....
        /*04c0*/ 	.word	0x0000dcb0


	//   ....[30]....
        /*04c4*/ 	.word	0x0000dcc0


	//   ....[31]....
        /*04c8*/ 	.word	0x0000dcf0


	//   ....[32]....
        /*04cc*/ 	.word	0x0000dd00


	//   ....[33]....
        /*04d0*/ 	.word	0x0000f170


	//   ....[34]....
        /*04d4*/ 	.word	0x0000f1a0


	//   ....[35]....
        /*04d8*/ 	.word	0x0000f1d0


	//   ....[36]....
        /*04dc*/ 	.word	0x0000f200


	//   ....[37]....
        /*04e0*/ 	.word	0x0000f230


	//   ....[38]....
        /*04e4*/ 	.word	0x0000f250


	//   ....[39]....
        /*04e8*/ 	.word	0x0000f260


	//   ....[40]....
        /*04ec*/ 	.word	0x0000f270


	//   ....[41]....
        /*04f0*/ 	.word	0x0000f280


	//   ....[42]....
        /*04f4*/ 	.word	0x0000f290


	//   ....[43]....
        /*04f8*/ 	.word	0x0000f2a0


	//   ....[44]....
        /*04fc*/ 	.word	0x0000f2d0


	//   ....[45]....
        /*0500*/ 	.word	0x0000f300


	//   ....[46]....
        /*0504*/ 	.word	0x0000f330


	//   ....[47]....
        /*0508*/ 	.word	0x0000f360


	//   ....[48]....
        /*050c*/ 	.word	0x0000f370


	//   ....[49]....
        /*0510*/ 	.word	0x0000f380


	//   ....[50]....
        /*0514*/ 	.word	0x0000f3b0


	//   ....[51]....
        /*0518*/ 	.word	0x0000f3e0


	//   ....[52]....
        /*051c*/ 	.word	0x0000f3f0


	//   ....[53]....
        /*0520*/ 	.word	0x0000f400


	//   ....[54]....
        /*0524*/ 	.word	0x0000f430


	//   ....[55]....
        /*0528*/ 	.word	0x0000f460


	//   ....[56]....
        /*052c*/ 	.word	0x0000f470


	//   ....[57]....
        /*0530*/ 	.word	0x0000f480


	//   ....[58]....
        /*0534*/ 	.word	0x0000f490


	//   ....[59]....
        /*0538*/ 	.word	0x0000f4a0


	//   ....[60]....
        /*053c*/ 	.word	0x0000f4b0


	//   ....[61]....
        /*0540*/ 	.word	0x0000f4c0


	//   ....[62]....
        /*0544*/ 	.word	0x0000f4d0


	//   ....[63]....
        /*0548*/ 	.word	0x0000f4e0


	//   ....[64]....
        /*054c*/ 	.word	0x0000f4f0


	//   ....[65]....
        /*0550*/ 	.word	0x0000f500


	//   ....[66]....
        /*0554*/ 	.word	0x0000f510


	//   ....[67]....
        /*0558*/ 	.word	0x0000f520


	//   ....[68]....
        /*055c*/ 	.word	0x0000f530


	//   ....[69]....
        /*0560*/ 	.word	0x0000f550


	//   ....[70]....
        /*0564*/ 	.word	0x0000f580


	//   ....[71]....
        /*0568*/ 	.word	0x0000f5b0


	//   ....[72]....
        /*056c*/ 	.word	0x0000f5e0


	//   ....[73]....
        /*0570*/ 	.word	0x0000f610


	//   ....[74]....
        /*0574*/ 	.word	0x0000f630


	//   ....[75]....
        /*0578*/ 	.word	0x0000f640


	//   ....[76]....
        /*057c*/ 	.word	0x0000f650


	//   ....[77]....
        /*0580*/ 	.word	0x0000f680


	//   ....[78]....
        /*0584*/ 	.word	0x0000f690


	//   ....[79]....
        /*0588*/ 	.word	0x0000f6c0


	//   ....[80]....
        /*058c*/ 	.word	0x0000f700


	//   ....[81]....
        /*0590*/ 	.word	0x0000fd90


	//   ....[82]....
        /*0594*/ 	.word	0x0000fdd0


	//   ....[83]....
        /*0598*/ 	.word	0x0000fe00


	//   ....[84]....
        /*059c*/ 	.word	0x0000fe30


	//   ....[85]....
        /*05a0*/ 	.word	0x00010560


	//   ....[86]....
        /*05a4*/ 	.word	0x00010590


	//   ....[87]....
        /*05a8*/ 	.word	0x00010690


	//   ....[88]....
        /*05ac*/ 	.word	0x000106b0


	//   ....[89]....
        /*05b0*/ 	.word	0x000107b0


	//   ....[90]....
        /*05b4*/ 	.word	0x000107d0


	//   ....[91]....
        /*05b8*/ 	.word	0x000108e0


	//   ....[92]....
        /*05bc*/ 	.word	0x00010900


	//   ....[93]....
        /*05c0*/ 	.word	0x00011210


	//   ....[94]....
        /*05c4*/ 	.word	0x00011230


	//   ....[95]....
        /*05c8*/ 	.word	0x00011330


	//   ....[96]....
        /*05cc*/ 	.word	0x00011350


	//   ....[97]....
        /*05d0*/ 	.word	0x00011450


	//   ....[98]....
        /*05d4*/ 	.word	0x00011470


	//   ....[99]....
        /*05d8*/ 	.word	0x00011580


	//   ....[100]....
        /*05dc*/ 	.word	0x000115a0


	//   ....[101]....
        /*05e0*/ 	.word	0x00011730


	//   ....[102]....
        /*05e4*/ 	.word	0x000118c0


	//   ....[103]....
        /*05e8*/ 	.word	0x000118f0


	//   ....[104]....
        /*05ec*/ 	.word	0x00011920


	//   ....[105]....
        /*05f0*/ 	.word	0x00011950


	//   ....[106]....
        /*05f4*/ 	.word	0x00011980


	//   ....[107]....
        /*05f8*/ 	.word	0x000119c0


	//   ....[108]....
        /*05fc*/ 	.word	0x00011b10


	//   ....[109]....
        /*0600*/ 	.word	0x00011b40


	//   ....[110]....
        /*0604*/ 	.word	0x00011b70


	//   ....[111]....
        /*0608*/ 	.word	0x00011ba0


	//   ....[112]....
        /*060c*/ 	.word	0x00011bd0


	//   ....[113]....
        /*0610*/ 	.word	0x00011c10


	//   ....[114]....
        /*0614*/ 	.word	0x00011ca0


	//   ....[115]....
        /*0618*/ 	.word	0x00011d00


	//   ....[116]....
        /*061c*/ 	.word	0x00011d90


	//   ....[117]....
        /*0620*/ 	.word	0x00013b20


	//   ....[118]....
        /*0624*/ 	.word	0x00013b50


	//   ....[119]....
        /*0628*/ 	.word	0x00013c80


	//   ....[120]....
        /*062c*/ 	.word	0x00013c90


	//   ....[121]....
        /*0630*/ 	.word	0x00013d20


	//   ....[122]....
        /*0634*/ 	.word	0x00013d30


	//   ....[123]....
        /*0638*/ 	.word	0x00013d40


	//   ....[124]....
        /*063c*/ 	.word	0x00013de0


	//   ....[125]....
        /*0640*/ 	.word	0x00014160


	//   ....[126]....
        /*0644*/ 	.word	0x00014180


	//   ....[127]....
        /*0648*/ 	.word	0x00014220


	//   ....[128]....
        /*064c*/ 	.word	0x00014230


	//   ....[129]....
        /*0650*/ 	.word	0x000142c0


	//   ....[130]....
        /*0654*/ 	.word	0x000142d0


	//   ....[131]....
        /*0658*/ 	.word	0x000142e0


	//   ....[132]....
        /*065c*/ 	.word	0x000142f0


	//   ....[133]....
        /*0660*/ 	.word	0x00014ac0


	//   ....[134]....
        /*0664*/ 	.word	0x00014af0


	//   ....[135]....
        /*0668*/ 	.word	0x00014bb0


	//   ....[136]....
        /*066c*/ 	.word	0x00014bd0


	//   ....[137]....
        /*0670*/ 	.word	0x00014c70


	//   ....[138]....
        /*0674*/ 	.word	0x00014c90


	//   ....[139]....
        /*0678*/ 	.word	0x00014ca0


	//   ....[140]....
        /*067c*/ 	.word	0x00014cb0


	//   ....[141]....
        /*0680*/ 	.word	0x00015480


	//   ....[142]....
        /*0684*/ 	.word	0x00015490


	//   ....[143]....
        /*0688*/ 	.word	0x000154d0


	//   ....[144]....
        /*068c*/ 	.word	0x00015510


	//   ....[145]....
        /*0690*/ 	.word	0x00015520


	//   ....[146]....
        /*0694*/ 	.word	0x00015580


	//   ....[147]....
        /*0698*/ 	.word	0x000155b0


	//   ....[148]....
        /*069c*/ 	.word	0x000155f0


	//   ....[149]....
        /*06a0*/ 	.word	0x00015950


	//   ....[150]....
        /*06a4*/ 	.word	0x00015960


	//   ....[151]....
        /*06a8*/ 	.word	0x00015970


	//   ....[152]....
        /*06ac*/ 	.word	0x000159d0


	//   ....[153]....
        /*06b0*/ 	.word	0x000159e0


	//   ....[154]....
        /*06b4*/ 	.word	0x00015a40


	//   ....[155]....
        /*06b8*/ 	.word	0x00015a70


	//   ....[156]....
        /*06bc*/ 	.word	0x00015ab0


	//   ....[157]....
        /*06c0*/ 	.word	0x000170f0


	//   ....[158]....
        /*06c4*/ 	.word	0x00017100


	//   ....[159]....
        /*06c8*/ 	.word	0x00017130


	//   ....[160]....
        /*06cc*/ 	.word	0x00017160


	//   ....[161]....
        /*06d0*/ 	.word	0x000171a0


	//   ....[162]....
        /*06d4*/ 	.word	0x000171d0


	//   ....[163]....
        /*06d8*/ 	.word	0x00017200


	//   ....[164]....
        /*06dc*/ 	.word	0x00017210


	//   ....[165]....
        /*06e0*/ 	.word	0x00017340


	//   ....[166]....
        /*06e4*/ 	.word	0x00017370


	//   ....[167]....
        /*06e8*/ 	.word	0x000173a0


	//   ....[168]....
        /*06ec*/ 	.word	0x000173d0


	//   ....[169]....
        /*06f0*/ 	.word	0x00017400


	//   ....[170]....
        /*06f4*/ 	.word	0x00017440


	//   ....[171]....
        /*06f8*/ 	.word	0x000174f0


	//   ....[172]....
        /*06fc*/ 	.word	0x00017530


	//   ....[173]....
        /*0700*/ 	.word	0x00017590


	//   ....[174]....
        /*0704*/ 	.word	0x00017ba0


	//   ....[175]....
        /*0708*/ 	.word	0x00018270


	//   ....[176]....
        /*070c*/ 	.word	0x00018350


	//   ....[177]....
        /*0710*/ 	.word	0x00018410


	//   ....[178]....
        /*0714*/ 	.word	0x00018590


	//   ....[179]....
        /*0718*/ 	.word	0x00018620


	//   ....[180]....
        /*071c*/ 	.word	0x00018680


	//   ....[181]....
        /*0720*/ 	.word	0x00018780


	//   ....[182]....
        /*0724*/ 	.word	0x000187e0


	//   ....[183]....
        /*0728*/ 	.word	0x000188b0


	//   ....[184]....
        /*072c*/ 	.word	0x00018a30


	//   ....[185]....
        /*0730*/ 	.word	0x00018ac0


	//   ....[186]....
        /*0734*/ 	.word	0x00018bc0


	//   ....[187]....
        /*0738*/ 	.word	0x00018c70


	//   ....[188]....
        /*073c*/ 	.word	0x00018cd0


	//   ....[189]....
        /*0740*/ 	.word	0x00018dd0


	//   ....[190]....
        /*0744*/ 	.word	0x00018e30


	//   ....[191]....
        /*0748*/ 	.word	0x00018ed0


	//   ....[192]....
        /*074c*/ 	.word	0x00018fe0


	//   ....[193]....
        /*0750*/ 	.word	0x00019050


	//   ....[194]....
        /*0754*/ 	.word	0x000190b0


	//   ....[195]....
        /*0758*/ 	.word	0x000191c0


	//   ....[196]....
        /*075c*/ 	.word	0x00019220


	//   ....[197]....
        /*0760*/ 	.word	0x00019340


	//   ....[198]....
        /*0764*/ 	.word	0x000193a0


	//   ....[199]....
        /*0768*/ 	.word	0x00019440


	//   ....[200]....
        /*076c*/ 	.word	0x000195e0


	//   ....[201]....
        /*0770*/ 	.word	0x00019670


	//   ....[202]....
        /*0774*/ 	.word	0x000196d0


	//   ....[203]....
        /*0778*/ 	.word	0x000197b0


	//   ....[204]....
        /*077c*/ 	.word	0x00019810


	//   ....[205]....
        /*0780*/ 	.word	0x000198e0


	//   ....[206]....
        /*0784*/ 	.word	0x00019940


	//   ....[207]....
        /*0788*/ 	.word	0x00019a10


	//   ....[208]....
        /*078c*/ 	.word	0x00019b00


	//   ....[209]....
        /*0790*/ 	.word	0x00019b90


	//   ....[210]....
        /*0794*/ 	.word	0x00019bf0


	//   ....[211]....
        /*0798*/ 	.word	0x00019cc0


	//   ....[212]....
        /*079c*/ 	.word	0x00019d20


	//   ....[213]....
        /*07a0*/ 	.word	0x00019df0


	//   ....[214]....
        /*07a4*/ 	.word	0x00019e50


	//   ....[215]....
        /*07a8*/ 	.word	0x00019f20


	//   ....[216]....
        /*07ac*/ 	.word	0x0001a180


	//----- nvinfo : EIATTR_REG_RECONFIG
	.align		4
.L_720:
        /*07b0*/ 	.byte	0x01, 0x54
	.zero		2


	//----- nvinfo : EIATTR_SYSCALL_OFFSETS
	.align		4
        /*07b4*/ 	.byte	0x04, 0x46
        /*07b6*/ 	.short	(.L_722 - .L_721)


	//   ....[0]....
.L_721:
        /*07b8*/ 	.word	0x00001ee0


	//   ....[1]....
        /*07bc*/ 	.word	0x00013100


	//   ....[2]....
        /*07c0*/ 	.word	0x00013270


	//   ....[3]....
        /*07c4*/ 	.word	0x000133c0


	//   ....[4]....
        /*07c8*/ 	.word	0x00013500


	//   ....[5]....
        /*07cc*/ 	.word	0x000146c0


	//----- nvinfo : EIATTR_MBARRIER_INSTR_OFFSETS
	.align		4
.L_722:
        /*07d0*/ 	.byte	0x04, 0x39
        /*07d2*/ 	.short	(.L_724 - .L_723)


	//   ....[0]....
.L_723:
        /*07d4*/ 	.word	0x00000180
        /*07d8*/ 	.word	0x000000ff
        /*07dc*/ 	.word	0x0002a800
        /*07e0*/ 	.short	0x0100
        /*07e2*/ 	.byte	0x08
	.zero		1


	//   ....[1]....
        /*07e4*/ 	.word	0x00000190
        /*07e8*/ 	.word	0x000000ff
        /*07ec*/ 	.word	0x0002a820
        /*07f0*/ 	.short	0x0100
        /*07f2*/ 	.byte	0x08
	.zero		1


	//   ....[2]....
        /*07f4*/ 	.word	0x00000280
        /*07f8*/ 	.word	0x000000ff
        /*07fc*/ 	.word	0x0002a830
        /*0800*/ 	.short	0x0100
        /*0802*/ 	.byte	0x08
	.zero		1


	//   ....[3]....
        /*0804*/ 	.word	0x00000290
        /*0808*/ 	.word	0x000000ff
        /*080c*/ 	.word	0x0002a840
        /*0810*/ 	.short	0x0100
        /*0812*/ 	.byte	0x08
	.zero		1


	//   ....[4]....
        /*0814*/ 	.word	0x000002a0
        /*0818*/ 	.word	0x000000ff
        /*081c*/ 	.word	0x0002a838
        /*0820*/ 	.short	0x0100
        /*0822*/ 	.byte	0x08
	.zero		1


	//   ....[5]....
        /*0824*/ 	.word	0x000002b0
        /*0828*/ 	.word	0x000000ff
        /*082c*/ 	.word	0x0002a848
        /*0830*/ 	.short	0x0100
        /*0832*/ 	.byte	0x08
	.zero		1


	//   ....[6]....
        /*0834*/ 	.word	0x000003e0
        /*0838*/ 	.word	0x000000ff
        /*083c*/ 	.word	0x0002a850
        /*0840*/ 	.short	0x0100
        /*0842*/ 	.byte	0x08
	.zero		1


	//   ....[7]....
        /*0844*/ 	.word	0x000003f0
        /*0848*/ 	.word	0x000000ff
        /*084c*/ 	.word	0x0002a860
        /*0850*/ 	.short	0x0100
        /*0852*/ 	.byte	0x08
	.zero		1


	//   ....[8]....
        /*0854*/ 	.word	0x00000400
        /*0858*/ 	.word	0x000000ff
        /*085c*/ 	.word	0x0002a858
        /*0860*/ 	.short	0x0100
        /*0862*/ 	.byte	0x08
	.zero		1


	//   ....[9]....
        /*0864*/ 	.word	0x00000410
        /*0868*/ 	.word	0x000000ff
        /*086c*/ 	.word	0x0002a868
        /*0870*/ 	.short	0x0100
        /*0872*/ 	.byte	0x08
	.zero		1


	//   ....[10]....
        /*0874*/ 	.word	0x00000500
        /*0878*/ 	.word	0x000000ff
        /*087c*/ 	.word	0x0002a870
        /*0880*/ 	.short	0x0100
        /*0882*/ 	.byte	0x06
	.zero		1


	//   ....[11]....
        /*0884*/ 	.word	0x00000510
        /*0888*/ 	.word	0x000000ff
        /*088c*/ 	.word	0x0002a880
        /*0890*/ 	.short	0x0100
        /*0892*/ 	.byte	0x06
	.zero		1


	//   ....[12]....
        /*0894*/ 	.word	0x00000520
        /*0898*/ 	.word	0x000000ff
        /*089c*/ 	.word	0x0002a878
        /*08a0*/ 	.short	0x0100
        /*08a2*/ 	.byte	0x06
	.zero		1


	//   ....[13]....
        /*08a4*/ 	.word	0x00000530
        /*08a8*/ 	.word	0x000000ff
        /*08ac*/ 	.word	0x0002a888
        /*08b0*/ 	.short	0x0100
        /*08b2*/ 	.byte	0x06
	.zero		1


	//   ....[14]....
        /*08b4*/ 	.word	0x00000660
        /*08b8*/ 	.word	0x000000ff
        /*08bc*/ 	.word	0x0002a890
        /*08c0*/ 	.short	0x0100
        /*08c2*/ 	.byte	0x08
	.zero		1


	//   ....[15]....
        /*08c4*/ 	.word	0x00000670
        /*08c8*/ 	.word	0x000000ff
        /*08cc*/ 	.word	0x0002a8a0
        /*08d0*/ 	.short	0x0100
        /*08d2*/ 	.byte	0x08
	.zero		1


	//   ....[16]....
        /*08d4*/ 	.word	0x00000680
        /*08d8*/ 	.word	0x000000ff
        /*08dc*/ 	.word	0x0002a898
        /*08e0*/ 	.short	0x0100
        /*08e2*/ 	.byte	0x08
	.zero		1


	//   ....[17]....
        /*08e4*/ 	.word	0x00000690
        /*08e8*/ 	.word	0x000000ff
        /*08ec*/ 	.word	0x0002a8a8
        /*08f0*/ 	.short	0x0100
        /*08f2*/ 	.byte	0x08
	.zero		1


	//   ....[18]....
        /*08f4*/ 	.word	0x000007e0
        /*08f8*/ 	.word	0x000000ff
        /*08fc*/ 	.word	0x0002a8b0
        /*0900*/ 	.short	0x0100
        /*0902*/ 	.byte	0x08
	.zero		1


	//   ....[19]....
        /*0904*/ 	.word	0x000007f0
        /*0908*/ 	.word	0x000000ff
        /*090c*/ 	.word	0x0002a8c0
        /*0910*/ 	.short	0x0100
        /*0912*/ 	.byte	0x08
	.zero		1


	//   ....[20]....
        /*0914*/ 	.word	0x00000800
        /*0918*/ 	.word	0x000000ff
        /*091c*/ 	.word	0x0002a8b8
        /*0920*/ 	.short	0x0100
        /*0922*/ 	.byte	0x08
	.zero		1


	//   ....[21]....
        /*0924*/ 	.word	0x00000810
        /*0928*/ 	.word	0x000000ff
        /*092c*/ 	.word	0x0002a8c8
        /*0930*/ 	.short	0x0100
        /*0932*/ 	.byte	0x08
	.zero		1


	//   ....[22]....
        /*0934*/ 	.word	0x00001f60
        /*0938*/ 	.word	0x000000ff
        /*093c*/ 	.word	0x0002a800
        /*0940*/ 	.short	0x010a
        /*0942*/ 	.byte	0x24
	.zero		1


	//   ....[23]....
        /*0944*/ 	.word	0x00001fe0
        /*0948*/ 	.word	0x00000003
        /*094c*/ 	.word	0x0002a830
        /*0950*/ 	.short	0x010a
        /*0952*/ 	.byte	0x3f
	.zero		1


	//   ....[24]....
        /*0954*/ 	.word	0x00002020
        /*0958*/ 	.word	0x00000003
        /*095c*/ 	.word	0x0002a830
        /*0960*/ 	.short	0x010a
        /*0962*/ 	.byte	0x3f
	.zero		1


	//   ....[25]....
        /*0964*/ 	.word	0x000024c0
        /*0968*/ 	.word	0x000000ff
        /*096c*/ 	.word	0x00000000
        /*0970*/ 	.short	0x0101
        /*0972*/ 	.byte	0x06
	.zero		1


	//   ....[26]....
        /*0974*/ 	.word	0x000053a0
        /*0978*/ 	.word	0x000000ff
        /*097c*/ 	.word	0x0002a830
        /*0980*/ 	.short	0x010a
        /*0982*/ 	.byte	0x06
	.zero		1


	//   ....[27]....
        /*0984*/ 	.word	0x000053e0
        /*0988*/ 	.word	0x000000ff
        /*098c*/ 	.word	0x0002a830
        /*0990*/ 	.short	0x010a
        /*0992*/ 	.byte	0x06
	.zero		1


	//   ....[28]....
        /*0994*/ 	.word	0x000056b0
        /*0998*/ 	.word	0x000000ff
        /*099c*/ 	.word	0x0002a850
        /*09a0*/ 	.short	0x010a
        /*09a2*/ 	.byte	0x06
	.zero		1


	//   ....[29]....
        /*09a4*/ 	.word	0x000056f0
        /*09a8*/ 	.word	0x000000ff
        /*09ac*/ 	.word	0x0002a850
        /*09b0*/ 	.short	0x010a
        /*09b2*/ 	.byte	0x06
	.zero		1


	//   ....[30]....
        /*09b4*/ 	.word	0x000059d0
        /*09b8*/ 	.word	0x000000ff
        /*09bc*/ 	.word	0x00000000
        /*09c0*/ 	.short	0x0101
        /*09c2*/ 	.byte	0x06
	.zero		1


	//   ....[31]....
        /*09c4*/ 	.word	0x00007cb0
        /*09c8*/ 	.word	0x000000ff
        /*09cc*/ 	.word	0x00000000
        /*09d0*/ 	.short	0x0101
        /*09d2*/ 	.byte	0x06
	.zero		1


	//   ....[32]....
        /*09d4*/ 	.word	0x000087d0
        /*09d8*/ 	.word	0x000000ff
        /*09dc*/ 	.word	0x0002a830
        /*09e0*/ 	.short	0x010a
        /*09e2*/ 	.byte	0x06
	.zero		1


	//   ....[33]....
        /*09e4*/ 	.word	0x00008810
        /*09e8*/ 	.word	0x000000ff
        /*09ec*/ 	.word	0x0002a830
        /*09f0*/ 	.short	0x010a
        /*09f2*/ 	.byte	0x06
	.zero		1


	//   ....[34]....
        /*09f4*/ 	.word	0x00008ae0
        /*09f8*/ 	.word	0x000000ff
        /*09fc*/ 	.word	0x0002a850
        /*0a00*/ 	.short	0x010a
        /*0a02*/ 	.byte	0x06
	.zero		1


	//   ....[35]....
        /*0a04*/ 	.word	0x00008b20
        /*0a08*/ 	.word	0x000000ff
        /*0a0c*/ 	.word	0x0002a850
        /*0a10*/ 	.short	0x010a
        /*0a12*/ 	.byte	0x06
	.zero		1


	//   ....[36]....
        /*0a14*/ 	.word	0x00008e20
        /*0a18*/ 	.word	0x000000ff
        /*0a1c*/ 	.word	0x00000000
        /*0a20*/ 	.short	0x0101
        /*0a22*/ 	.byte	0x06
	.zero		1


	//   ....[37]....
        /*0a24*/ 	.word	0x00009fd0
        /*0a28*/ 	.word	0x000000ff
        /*0a2c*/ 	.word	0x00000000
        /*0a30*/ 	.short	0x0101
        /*0a32*/ 	.byte	0x06
	.zero		1


	//   ....[38]....
        /*0a34*/ 	.word	0x0000a8b0
        /*0a38*/ 	.word	0x000000ff
        /*0a3c*/ 	.word	0x0002a830
        /*0a40*/ 	.short	0x010a
        /*0a42*/ 	.byte	0x06
	.zero		1


	//   ....[39]....
        /*0a44*/ 	.word	0x0000a8f0
        /*0a48*/ 	.word	0x000000ff
        /*0a4c*/ 	.word	0x0002a830
        /*0a50*/ 	.short	0x010a
        /*0a52*/ 	.byte	0x06
	.zero		1


	//   ....[40]....
        /*0a54*/ 	.word	0x0000ab90
        /*0a58*/ 	.word	0x000000ff
        /*0a5c*/ 	.word	0x0002a850
        /*0a60*/ 	.short	0x010a
        /*0a62*/ 	.byte	0x06
	.zero		1


	//   ....[41]....
        /*0a64*/ 	.word	0x0000abd0
        /*0a68*/ 	.word	0x000000ff
        /*0a6c*/ 	.word	0x0002a850
        /*0a70*/ 	.short	0x010a
        /*0a72*/ 	.byte	0x06
	.zero		1


	//   ....[42]....
        /*0a74*/ 	.word	0x0000aeb0
        /*0a78*/ 	.word	0x000000ff
        /*0a7c*/ 	.word	0x00000000
        /*0a80*/ 	.short	0x0101
        /*0a82*/ 	.byte	0x06
	.zero		1


	//   ....[43]....
        /*0a84*/ 	.word	0x0000d190
        /*0a88*/ 	.word	0x000000ff
        /*0a8c*/ 	.word	0x00000000
        /*0a90*/ 	.short	0x0101
        /*0a92*/ 	.byte	0x06
	.zero		1


	//   ....[44]....
        /*0a94*/ 	.word	0x0000d980
        /*0a98*/ 	.word	0x000000ff
        /*0a9c*/ 	.word	0x0002a850
        /*0aa0*/ 	.short	0x010a
        /*0aa2*/ 	.byte	0x09
	.zero		1


	//   ....[45]....
        /*0aa4*/ 	.word	0x0000d9c0
        /*0aa8*/ 	.word	0x000000ff
        /*0aac*/ 	.word	0x0002a850
        /*0ab0*/ 	.short	0x010a
        /*0ab2*/ 	.byte	0x09
	.zero		1


	//   ....[46]....
        /*0ab4*/ 	.word	0x0000e080
        /*0ab8*/ 	.word	0x000000ff
        /*0abc*/ 	.word	0x00000000
        /*0ac0*/ 	.short	0x0101
        /*0ac2*/ 	.byte	0x04
	.zero		1


	//   ....[47]....
        /*0ac4*/ 	.word	0x00010550
        /*0ac8*/ 	.word	0x00000000
        /*0acc*/ 	.word	0x00000000
        /*0ad0*/ 	.short	0x0101
        /*0ad2*/ 	.byte	0x3f
	.zero		1


	//   ....[48]....
        /*0ad4*/ 	.word	0x00013940
        /*0ad8*/ 	.word	0x00000004
        /*0adc*/ 	.word	0x0002a880
        /*0ae0*/ 	.short	0x010a
        /*0ae2*/ 	.byte	0x3f
	.zero		1


	//   ....[49]....
        /*0ae4*/ 	.word	0x00013eb0
        /*0ae8*/ 	.word	0x00000004
        /*0aec*/ 	.word	0x0002a870
        /*0af0*/ 	.short	0x0107
        /*0af2*/ 	.byte	0x3f
	.zero		1


	//   ....[50]....
        /*0af4*/ 	.word	0x00013f70
        /*0af8*/ 	.word	0x00000004
        /*0afc*/ 	.word	0x0002a870
        /*0b00*/ 	.short	0x0101
        /*0b02*/ 	.byte	0x3f
	.zero		1


	//   ....[51]....
        /*0b04*/ 	.word	0x00013fa0
        /*0b08*/ 	.word	0x00000004
        /*0b0c*/ 	.word	0x0002a840
        /*0b10*/ 	.short	0x010a
        /*0b12*/ 	.byte	0x3f
	.zero		1


	//   ....[52]....
        /*0b14*/ 	.word	0x00014430
        /*0b18*/ 	.word	0x00000004
        /*0b1c*/ 	.word	0x0002a830
        /*0b20*/ 	.short	0x0107
        /*0b22*/ 	.byte	0x3f
	.zero		1


	//   ....[53]....
        /*0b24*/ 	.word	0x000144f0
        /*0b28*/ 	.word	0x00000004
        /*0b2c*/ 	.word	0x0002a830
        /*0b30*/ 	.short	0x0101
        /*0b32*/ 	.byte	0x3f
	.zero		1


	//   ....[54]....
        /*0b34*/ 	.word	0x00014e10
        /*0b38*/ 	.word	0x00000017
        /*0b3c*/ 	.word	0x0002a800
        /*0b40*/ 	.short	0x0107
        /*0b42*/ 	.byte	0x3f
	.zero		1


	//   ....[55]....
        /*0b44*/ 	.word	0x00014f10
        /*0b48*/ 	.word	0x00000017
        /*0b4c*/ 	.word	0x0002a800
        /*0b50*/ 	.short	0x0101
        /*0b52*/ 	.byte	0x3f
	.zero		1


	//   ....[56]....
        /*0b54*/ 	.word	0x00014f30
        /*0b58*/ 	.word	0x00000017
        /*0b5c*/ 	.word	0x0002a820
        /*0b60*/ 	.short	0x010a
        /*0b62*/ 	.byte	0x3f
	.zero		1


	//   ....[57]....
        /*0b64*/ 	.word	0x000152a0
        /*0b68*/ 	.word	0x00000004
        /*0b6c*/ 	.word	0x0002a880
        /*0b70*/ 	.short	0x010a
        /*0b72*/ 	.byte	0x3f
	.zero		1


	//   ....[58]....
        /*0b74*/ 	.word	0x00015690
        /*0b78*/ 	.word	0x00000004
        /*0b7c*/ 	.word	0x0002a870
        /*0b80*/ 	.short	0x0107
        /*0b82*/ 	.byte	0x3f
	.zero		1


	//   ....[59]....
        /*0b84*/ 	.word	0x00015750
        /*0b88*/ 	.word	0x00000004
        /*0b8c*/ 	.word	0x0002a870
        /*0b90*/ 	.short	0x0101
        /*0b92*/ 	.byte	0x3f
	.zero		1


	//   ....[60]....
        /*0b94*/ 	.word	0x00015780
        /*0b98*/ 	.word	0x00000004
        /*0b9c*/ 	.word	0x0002a840
        /*0ba0*/ 	.short	0x010a
        /*0ba2*/ 	.byte	0x3f
	.zero		1


	//   ....[61]....
        /*0ba4*/ 	.word	0x00015b50
        /*0ba8*/ 	.word	0x00000004
        /*0bac*/ 	.word	0x0002a830
        /*0bb0*/ 	.short	0x0107
        /*0bb2*/ 	.byte	0x3f
	.zero		1


	//   ....[62]....
        /*0bb4*/ 	.word	0x00015c20
        /*0bb8*/ 	.word	0x00000004
        /*0bbc*/ 	.word	0x0002a830
        /*0bc0*/ 	.short	0x0101
        /*0bc2*/ 	.byte	0x3f
	.zero		1


	//   ....[63]....
        /*0bc4*/ 	.word	0x00015ca0
        /*0bc8*/ 	.word	0x00000000
        /*0bcc*/ 	.word	0x0002a870
        /*0bd0*/ 	.short	0x010a
        /*0bd2*/ 	.byte	0x3f
	.zero		1


	//   ....[64]....
        /*0bd4*/ 	.word	0x00015d30
        /*0bd8*/ 	.word	0x00000000
        /*0bdc*/ 	.word	0x0002a860
        /*0be0*/ 	.short	0x010a
        /*0be2*/ 	.byte	0x3f
	.zero		1


	//   ....[65]....
        /*0be4*/ 	.word	0x00016470
        /*0be8*/ 	.word	0x00000000
        /*0bec*/ 	.word	0x0002a850
        /*0bf0*/ 	.short	0x0101
        /*0bf2*/ 	.byte	0x3f
	.zero		1


	//   ....[66]....
        /*0bf4*/ 	.word	0x000164f0
        /*0bf8*/ 	.word	0x00000000
        /*0bfc*/ 	.word	0x00000000
        /*0c00*/ 	.short	0x0101
        /*0c02*/ 	.byte	0x3f
	.zero		1


	//   ....[67]....
        /*0c04*/ 	.word	0x000166b0
        /*0c08*/ 	.word	0x00000002
        /*0c0c*/ 	.word	0x0002a870
        /*0c10*/ 	.short	0x010a
        /*0c12*/ 	.byte	0x3f
	.zero		1


	//   ....[68]....
        /*0c14*/ 	.word	0x00016730
        /*0c18*/ 	.word	0x00000002
        /*0c1c*/ 	.word	0x0002a860
        /*0c20*/ 	.short	0x010a
        /*0c22*/ 	.byte	0x3f
	.zero		1


	//   ....[69]....
        /*0c24*/ 	.word	0x00016e80
        /*0c28*/ 	.word	0x00000002
        /*0c2c*/ 	.word	0x0002a850
        /*0c30*/ 	.short	0x0101
        /*0c32*/ 	.byte	0x3f
	.zero		1


	//   ....[70]....
        /*0c34*/ 	.word	0x00016f00
        /*0c38*/ 	.word	0x00000002
        /*0c3c*/ 	.word	0x00000000
        /*0c40*/ 	.short	0x0101
        /*0c42*/ 	.byte	0x3f
	.zero		1


	//   ....[71]....
        /*0c44*/ 	.word	0x00017b20
        /*0c48*/ 	.word	0x00000007
        /*0c4c*/ 	.word	0x0002a820
        /*0c50*/ 	.short	0x010a
        /*0c52*/ 	.byte	0x3f
	.zero		1


	//   ....[72]....
        /*0c54*/ 	.word	0x00017ca0
        /*0c58*/ 	.word	0x00000005
        /*0c5c*/ 	.word	0x0002a840
        /*0c60*/ 	.short	0x010a
        /*0c62*/ 	.byte	0x3f
	.zero		1


	//   ....[73]....
        /*0c64*/ 	.word	0x00017d40
        /*0c68*/ 	.word	0x00000003
        /*0c6c*/ 	.word	0x0002a840
        /*0c70*/ 	.short	0x010a
        /*0c72*/ 	.byte	0x3f
	.zero		1


	//   ....[74]....
        /*0c74*/ 	.word	0x00017d80
        /*0c78*/ 	.word	0x00000005
        /*0c7c*/ 	.word	0x0002a860
        /*0c80*/ 	.short	0x010a
        /*0c82*/ 	.byte	0x3f
	.zero		1


	//   ....[75]....
        /*0c84*/ 	.word	0x00017dc0
        /*0c88*/ 	.word	0x00000003
        /*0c8c*/ 	.word	0x0002a860
        /*0c90*/ 	.short	0x010a
        /*0c92*/ 	.byte	0x3f
	.zero		1


	//   ....[76]....
        /*0c94*/ 	.word	0x00017e00
        /*0c98*/ 	.word	0x00000005
        /*0c9c*/ 	.word	0x0002a880
        /*0ca0*/ 	.short	0x010a
        /*0ca2*/ 	.byte	0x3f
	.zero		1


	//   ....[77]....
        /*0ca4*/ 	.word	0x00017e40
        /*0ca8*/ 	.word	0x00000003
        /*0cac*/ 	.word	0x0002a880
        /*0cb0*/ 	.short	0x010a
        /*0cb2*/ 	.byte	0x3f
	.zero		1


	//   ....[78]....
        /*0cb4*/ 	.word	0x00017eb0
        /*0cb8*/ 	.word	0x00000003
        /*0cbc*/ 	.word	0x0002a800
        /*0cc0*/ 	.short	0x010a
        /*0cc2*/ 	.byte	0x3f
	.zero		1


	//   ....[79]....
        /*0cc4*/ 	.word	0x00017f00
        /*0cc8*/ 	.word	0x00000003
        /*0ccc*/ 	.word	0x0002a830
        /*0cd0*/ 	.short	0x010a
        /*0cd2*/ 	.byte	0x3f
	.zero		1


	//   ....[80]....
        /*0cd4*/ 	.word	0x00017f60
        /*0cd8*/ 	.word	0x00000007
        /*0cdc*/ 	.word	0x0002a830
        /*0ce0*/ 	.short	0x010a
        /*0ce2*/ 	.byte	0x3f
	.zero		1


	//   ....[81]....
        /*0ce4*/ 	.word	0x00017fc0
        /*0ce8*/ 	.word	0x00000007
        /*0cec*/ 	.word	0x0002a850
        /*0cf0*/ 	.short	0x010a
        /*0cf2*/ 	.byte	0x3f
	.zero		1


	//   ....[82]....
        /*0cf4*/ 	.word	0x00018020
        /*0cf8*/ 	.word	0x00000007
        /*0cfc*/ 	.word	0x0002a830
        /*0d00*/ 	.short	0x010a
        /*0d02*/ 	.byte	0x3f
	.zero		1


	//   ....[83]....
        /*0d04*/ 	.word	0x00018080
        /*0d08*/ 	.word	0x00000007
        /*0d0c*/ 	.word	0x0002a850
        /*0d10*/ 	.short	0x010a
        /*0d12*/ 	.byte	0x3f
	.zero		1


	//   ....[84]....
        /*0d14*/ 	.word	0x000180e0
        /*0d18*/ 	.word	0x00000007
        /*0d1c*/ 	.word	0x0002a830
        /*0d20*/ 	.short	0x010a
        /*0d22*/ 	.byte	0x3f
	.zero		1


	//   ....[85]....
        /*0d24*/ 	.word	0x00018140
        /*0d28*/ 	.word	0x00000007
        /*0d2c*/ 	.word	0x0002a850
        /*0d30*/ 	.short	0x010a
        /*0d32*/ 	.byte	0x3f
	.zero		1


	//   ....[86]....
        /*0d34*/ 	.word	0x000181a0
        /*0d38*/ 	.word	0x00000005
        /*0d3c*/ 	.word	0x0002a850
        /*0d40*/ 	.short	0x010a
        /*0d42*/ 	.byte	0x3f
	.zero		1


	//   ....[87]....
        /*0d44*/ 	.word	0x000182a0
        /*0d48*/ 	.word	0x00000004
        /*0d4c*/ 	.word	0x0002a880
        /*0d50*/ 	.short	0x010a
        /*0d52*/ 	.byte	0x3f
	.zero		1


	//   ....[88]....
        /*0d54*/ 	.word	0x00018980
        /*0d58*/ 	.word	0x00000004
        /*0d5c*/ 	.word	0x0002a840
        /*0d60*/ 	.short	0x010a
        /*0d62*/ 	.byte	0x3f
	.zero		1


	//   ....[89]....
        /*0d64*/ 	.word	0x000194e0
        /*0d68*/ 	.word	0x00000017
        /*0d6c*/ 	.word	0x0002a820
        /*0d70*/ 	.short	0x010a
        /*0d72*/ 	.byte	0x3f
	.zero		1


	//   ....[90]....
        /*0d74*/ 	.word	0x00019530
        /*0d78*/ 	.word	0x00000004
        /*0d7c*/ 	.word	0x0002a880
        /*0d80*/ 	.short	0x010a
        /*0d82*/ 	.byte	0x3f
	.zero		1


	//   ....[91]....
        /*0d84*/ 	.word	0x00019a50
        /*0d88*/ 	.word	0x00000004
        /*0d8c*/ 	.word	0x0002a840
        /*0d90*/ 	.short	0x010a
        /*0d92*/ 	.byte	0x3f
	.zero		1


	//   ....[92]....
        /*0d94*/ 	.word	0x00019f60
        /*0d98*/ 	.word	0x00000000
        /*0d9c*/ 	.word	0x0002a870
        /*0da0*/ 	.short	0x010a
        /*0da2*/ 	.byte	0x3f
	.zero		1


	//   ....[93]....
        /*0da4*/ 	.word	0x00019fb0
        /*0da8*/ 	.word	0x00000000
        /*0dac*/ 	.word	0x0002a860
        /*0db0*/ 	.short	0x010a
        /*0db2*/ 	.byte	0x3f
	.zero		1


	//   ....[94]....
        /*0db4*/ 	.word	0x0001a000
        /*0db8*/ 	.word	0x00000002
        /*0dbc*/ 	.word	0x0002a870
        /*0dc0*/ 	.short	0x010a
        /*0dc2*/ 	.byte	0x3f
	.zero		1


	//   ....[95]....
        /*0dc4*/ 	.word	0x0001a050
        /*0dc8*/ 	.word	0x00000002
        /*0dcc*/ 	.word	0x0002a860
        /*0dd0*/ 	.short	0x010a
        /*0dd2*/ 	.byte	0x3f
	.zero		1


	//   ....[96]....
        /*0dd4*/ 	.word	0x0001a0a0
        /*0dd8*/ 	.word	0x00000007
        /*0ddc*/ 	.word	0x0002a820
        /*0de0*/ 	.short	0x010a
        /*0de2*/ 	.byte	0x3f
	.zero		1


	//   ....[97]....
        /*0de4*/ 	.word	0x0001a240
        /*0de8*/ 	.word	0x00000005
        /*0dec*/ 	.word	0x0002a840
        /*0df0*/ 	.short	0x010a
        /*0df2*/ 	.byte	0x3f
	.zero		1


	//   ....[98]....
        /*0df4*/ 	.word	0x0001a290
        /*0df8*/ 	.word	0x00000003
        /*0dfc*/ 	.word	0x0002a840
        /*0e00*/ 	.short	0x010a
        /*0e02*/ 	.byte	0x3f
	.zero		1


	//   ....[99]....
        /*0e04*/ 	.word	0x0001a2e0
        /*0e08*/ 	.word	0x00000005
        /*0e0c*/ 	.word	0x0002a860
        /*0e10*/ 	.short	0x010a
        /*0e12*/ 	.byte	0x3f
	.zero		1


	//   ....[100]....
        /*0e14*/ 	.word	0x0001a330
        /*0e18*/ 	.word	0x00000003
        /*0e1c*/ 	.word	0x0002a860
        /*0e20*/ 	.short	0x010a
        /*0e22*/ 	.byte	0x3f
	.zero		1


	//   ....[101]....
        /*0e24*/ 	.word	0x0001a380
        /*0e28*/ 	.word	0x00000005
        /*0e2c*/ 	.word	0x0002a880
        /*0e30*/ 	.short	0x010a
        /*0e32*/ 	.byte	0x3f
	.zero		1


	//----- nvinfo : EIATTR_NUM_MBARRIERS
	.align		4
.L_724:
        /*0e34*/ 	.byte	0x03, 0x38
        /*0e36*/ 	.short	0x0016


	//----- nvinfo : EIATTR_EXIT_INSTR_OFFSETS
	.align		4
        /*0e38*/ 	.byte	0x04, 0x1c
        /*0e3a*/ 	.short	(.L_726 - .L_725)


	//   ....[0]....
.L_725:
        /*0e3c*/ 	.word	0x000009c0


	//   ....[1]....
        /*0e40*/ 	.word	0x000116e0


	//   ....[2]....
        /*0e44*/ 	.word	0x00017e90


	//----- nvinfo : EIATTR_MAX_THREADS
	.align		4
.L_726:
        /*0e48*/ 	.byte	0x04, 0x05
        /*0e4a*/ 	.short	(.L_728 - .L_727)
.L_727:
        /*0e4c*/ 	.word	0x00000180
        /*0e50*/ 	.word	0x00000001
        /*0e54*/ 	.word	0x00000001


	//----- nvinfo : EIATTR_CRS_STACK_SIZE
	.align		4
.L_728:
        /*0e58*/ 	.byte	0x04, 0x1e
        /*0e5a*/ 	.short	(.L_730 - .L_729)
.L_729:
        /*0e5c*/ 	.word	0x00000000


	//----- nvinfo : EIATTR_CBANK_PARAM_SIZE
	.align		4
.L_730:
        /*0e60*/ 	.byte	0x03, 0x19
        /*0e62*/ 	.short	0x0af0


	//----- nvinfo : EIATTR_PARAM_CBANK
	.align		4
        /*0e64*/ 	.byte	0x04, 0x0a
        /*0e66*/ 	.short	(.L_732 - .L_731)
	.align		4
.L_731:
        /*0e68*/ 	.word	index@(.nv.constant0._ZN7cutlass13device_kernelIN5flash11enable_sm90INS1_16FlashAttnFwdSm90INS1_25CollectiveMainloopFwdSm90ILi2EN4cute5tupleIJNS5_1CILi1EEES8_S8_EEENS6_IJNS7_ILi128EEESA_NS7_ILi192EEEEEELi192ENS_12float_e4m3_tEfNS_4arch4Sm90ELb0ELb1ELb0ELb1ELb1ELb0ELb0ELb1ELb1ELb1ELb0ELb0EEENS1_21CollectiveEpilogueFwdINS6_IJSA_SB_SA_EEES9_NS_10bfloat16_tESF_Li256ELb1ELb1ELb0ELb1EEENS1_36VarlenDynamicPersistentTileSchedulerILi128ELi128ELi256ELi128ELb0ELb1ELb1ELb1ELb0ELb1EEEEEEEEEvNT_6ParamsE)
        /*0e6c*/ 	.short	0x0210
        /*0e6e*/ 	.short	0x0af0


	//----- nvinfo : EIATTR_SW_WAR
	.align		4
.L_732:
        /*0e70*/ 	.byte	0x04, 0x36
        /*0e72*/ 	.short	(.L_734 - .L_733)
.L_733:
        /*0e74*/ 	.word	0x00000008
.L_734:


//--------------------- .nv.info._ZN7cutlass13device_kernelIN5flash11enable_sm90INS1_16FlashAttnFwdSm90INS1_25CollectiveMainloopFwdSm90ILi2EN4cute5tupleIJNS5_1CILi1EEES8_S8_EEENS6_IJNS7_ILi128EEESA_NS7_ILi192EEEEEELi192ENS_12float_e4m3_tEfNS_4arch4Sm90ELb0ELb1ELb0ELb1ELb1ELb1ELb0ELb1ELb1ELb1ELb0ELb0EEENS1_21CollectiveEpilogueFwdINS6_IJSA_SB_SA_EEES9_NS_10bfloat16_tESF_Li256ELb1ELb1ELb0ELb1EEENS1_36VarlenDynamicPersistentTileSchedulerILi128ELi128ELi256ELi128ELb0ELb1ELb1ELb1ELb0ELb1EEEEEEEEEvNT_6ParamsE --------------------------
	.section	.nv.info._ZN7cutlass13device_kernelIN5flash11enable_sm90INS1_16FlashAttnFwdSm90INS1_25CollectiveMainloopFwdSm90ILi2EN4cute5tupleIJNS5_1CILi1EEES8_S8_EEENS6_IJNS7_ILi128EEESA_NS7_ILi192EEEEEELi192ENS_12float_e4m3_tEfNS_4arch4Sm90ELb0ELb1ELb0ELb1ELb1ELb1ELb0ELb1ELb1ELb1ELb0ELb0EEENS1_21CollectiveEpilogueFwdINS6_IJSA_SB_SA_EEES9_NS_10bfloat16_tESF_Li256ELb1ELb1ELb0ELb1EEENS1_36VarlenDynamicPersistentTileSchedulerILi128ELi128ELi256ELi128ELb0ELb1ELb1ELb1ELb0ELb1EEEEEEEEEvNT_6ParamsE,"",@"SHT_CUDA_INFO"
	.sectionflags	@""
	.align	4


	//----- nvinfo : EIATTR_CUDA_API_VERSION
	.align		4
        /*0000*/ 	.byte	0x04, 0x37
        /*0002*/ 	.short	(.L_736 - .L_735)
.L_735:
        /*0004*/ 	.word	0x00000082


	//----- nvinfo : EIATTR_KPARAM_INFO
	.align		4
.L_736:
        /*0008*/ 	.byte	0x04, 0x17
        /*000a*/ 	.short	(.L_738 - .L_737)
.L_737:
        /*000c*/ 	.word	0x00000000
        /*0010*/ 	.short	0x0000
        /*0012*/ 	.short	0x0070
        /*0014*/ 	.byte	0x00, 0xf0, 0x01, 0x2a


	//----- nvinfo : EIATTR_SPARSE_MMA_MASK
	.align		4
.L_738:
        /*0018*/ 	.byte	0x03, 0x50
        /*001a*/ 	.short	0x0000


	//----- nvinfo : EIATTR_MAXREG_COUNT
	.align		4
        /*001c*/ 	.byte	0x03, 0x1b
        /*001e*/ 	.short	0x00a8


	//----- nvinfo : EIATTR_NUM_BARRIERS
	.align		4
        /*0020*/ 	.byte	0x02, 0x4c
        /*0022*/ 	.byte	0x10
	.zero		1


	//----- nvinfo : EIATTR_EXTERNS
	.align		4
        /*0024*/ 	.byte	0x04, 0x0f
        /*0026*/ 	.short	(.L_740 - .L_739)


	//   ....[0]....
	.align		4
.L_739:
        /*0028*/ 	.word	index@(__assertfail)


	//----- nvinfo : EIATTR_ANNOTATIONS
	.align		4
.L_740:
        /*002c*/ 	.byte	0x04, 0x55
        /*002e*/ 	.short	(.L_742 - .L_741)


	//   ....[0]....
.L_741:
        /* <DEDUP_REMOVED lines=45> */


	//----- nvinfo : EIATTR_MERCURY_ISA_VERSION
	.align		4
.L_742:
        /*02e8*/ 	.byte	0x03, 0x5f
        /*02ea*/ 	.short	0x0101


	//----- nvinfo : EIATTR_UNUSED_LOAD_BYTE_OFFSET
	.align		4
        /*02ec*/ 	.byte	0x04, 0x44
        /*02ee*/ 	.short	(.L_744 - .L_743)


	//   ....[0]....
.L_743:
        /*02f0*/ 	.word	0x00000a90
        /*02f4*/ 	.word	0x0000fff0


	//   ....[1]....
        /*02f8*/ 	.word	0x0001e4b0
        /*02fc*/ 	.word	0x0000fff0


	//----- nvinfo : EIATTR_INT_WARP_WIDE_INSTR_OFFSETS
	.align		4
.L_744:
        /*0300*/ 	.byte	0x04, 0x31
        /*0302*/ 	.short	(.L_746 - .L_745)


	//   ....[0]....
.L_745:
        /*0304*/ 	.word	0x00000130


	//   ....[1]....
        /*0308*/ 	.word	0x00000170


	//   ....[2]....
        /*030c*/ 	.word	0x000001e0


	//   ....[3]....
        /*0310*/ 	.word	0x00024a90


	//   ....[4]....
        /*0314*/ 	.word	0x00024b20


	//   ....[5]....
        /*0318*/ 	.word	0x00028170


	//   ....[6]....
        /*031c*/ 	.word	0x00028200


	//----- nvinfo : EIATTR_COOP_GROUP_MASK_REGIDS
	.align		4
.L_746:
        /*0320*/ 	.byte	0x04, 0x29
        /*0322*/ 	.short	(.L_748 - .L_747)


	//   ....[0]....
.L_747:
        /*0324*/ 	.word	0xffffffff


	//   ....[1]....
        /*0328*/ 	.word	0xffffffff


	//   ....[2]....
        /*032c*/ 	.word	0xffffffff


	//   ....[3]....
        /*0330*/ 	.word	0xffffffff


	//   ....[4]....
        /*0334*/ 	.word	0xffffffff


	//   ....[5]....
        /*0338*/ 	.word	0xffffffff


	//   ....[6]....
        /*033c*/ 	.word	0xffffffff


	//   ....[7]....
        /*0340*/ 	.word	0xffffffff


	//   ....[8]....
        /*0344*/ 	.word	0xffffffff


	//   ....[9]....
        /*0348*/ 	.word	0xffffffff


	//   ....[10]....
        /*034c*/ 	.word	0xffffffff


	//   ....[11]....
        /*0350*/ 	.word	0xffffffff


	//   ....[12]....
        /*0354*/ 	.word	0xffffffff


	//   ....[13]....
        /*0358*/ 	.word	0xffffffff


	//   ....[14]....
        /*035c*/ 	.word	0xffffffff


	//   ....[15]....
        /*0360*/ 	.word	0xffffffff


	//   ....[16]....
        /*0364*/ 	.word	0xffffffff


	//   ....[17]....
        /*0368*/ 	.word	0xffffffff


	//   ....[18]....
        /*036c*/ 	.word	0xffffffff


	//   ....[19]....
        /*0370*/ 	.word	0xffffffff


	//   ....[20]....
        /*0374*/ 	.word	0xffffffff


	//   ....[21]....
        /*0378*/ 	.word	0xffffffff


	//   ....[22]....
        /*037c*/ 	.word	0xffffffff


	//   ....[23]....
        /*0380*/ 	.word	0xffffffff


	//   ....[24]....
        /*0384*/ 	.word	0xffffffff


	//   ....[25]....
        /*0388*/ 	.word	0xffffffff


	//   ....[26]....
        /*038c*/ 	.word	0xffffffff


	//   ....[27]....
        /*0390*/ 	.word	0xffffffff


	//   ....[28]....
        /*0394*/ 	.word	0xffffffff


	//   ....[29]....
        /*0398*/ 	.word	0xffffffff


	//   ....[30]....
        /*039c*/ 	.word	0xffffffff


	//   ....[31]....
        /*03a0*/ 	.word	0xffffffff


	//   ....[32]....
        /*03a4*/ 	.word	0xffffffff


	//   ....[33]....
        /*03a8*/ 	.word	0xffffffff


	//   ....[34]....
        /*03ac*/ 	.word	0xffffffff


	//   ....[35]....
        /*03b0*/ 	.word	0xffffffff


	//   ....[36]....
        /*03b4*/ 	.word	0xffffffff


	//   ....[37]....
        /*03b8*/ 	.word	0xffffffff


	//   ....[38]....
        /*03bc*/ 	.word	0xffffffff


	//   ....[39]....
        /*03c0*/ 	.word	0xffffffff


	//   ....[40]....
        /*03c4*/ 	.word	0xffffffff


	//   ....[41]....
        /*03c8*/ 	.word	0xffffffff


	//   ....[42]....
        /*03cc*/ 	.word	0xffffffff


	//   ....[43]....
        /*03d0*/ 	.word	0xffffffff


	//   ....[44]....
        /*03d4*/ 	.word	0xffffffff


	//   ....[45]....
        /*03d8*/ 	.word	0xffffffff


	//   ....[46]....
        /*03dc*/ 	.word	0xffffffff


	//   ....[47]....
        /*03e0*/ 	.word	0xffffffff


	//   ....[48]....
        /*03e4*/ 	.word	0xffffffff


	//   ....[49]....
        /*03e8*/ 	.word	0xffffffff


	//   ....[50]....
        /*03ec*/ 	.word	0xffffffff


	//   ....[51]....
        /*03f0*/ 	.word	0xffffffff


	//   ....[52]....
        /*03f4*/ 	.word	0xffffffff


	//   ....[53]....
        /*03f8*/ 	.word	0xffffffff


	//   ....[54]....
        /*03fc*/ 	.word	0xffffffff


	//   ....[55]....
        /*0400*/ 	.word	0xffffffff


	//   ....[56]....
        /*0404*/ 	.word	0xffffffff


	//   ....[57]....
        /*0408*/ 	.word	0xffffffff


	//   ....[58]....
        /*040c*/ 	.word	0xffffffff


	//   ....[59]....
        /*0410*/ 	.word	0xffffffff


	//   ....[60]....
        /*0414*/ 	.word	0xffffffff


	//   ....[61]....
        /*0418*/ 	.word	0xffffffff


	//   ....[62]....
        /*041c*/ 	.word	0xffffffff


	//   ....[63]....
        /*0420*/ 	.word	0xffffffff


	//   ....[64]....
        /*0424*/ 	.word	0xffffffff


	//   ....[65]....
        /*0428*/ 	.word	0xffffffff


	//   ....[66]....
        /*042c*/ 	.word	0xffffffff


	//   ....[67]....
        /*0430*/ 	.word	0xffffffff


	//   ....[68]....
        /*0434*/ 	.word	0xffffffff


	//   ....[69]....
        /*0438*/ 	.word	0xffffffff


	//   ....[70]....
        /*043c*/ 	.word	0xffffffff


	//   ....[71]....
        /*0440*/ 	.word	0xffffffff


	//   ....[72]....
        /*0444*/ 	.word	0xffffffff


	//   ....[73]....
        /*0448*/ 	.word	0xffffffff


	//   ....[74]....
        /*044c*/ 	.word	0xffffffff


	//   ....[75]....
        /*0450*/ 	.word	0xffffffff


	//   ....[76]....
        /*0454*/ 	.word	0xffffffff


	//   ....[77]....
        /*0458*/ 	.word	0xffffffff


	//   ....[78]....
        /*045c*/ 	.word	0xffffffff


	//   ....[79]....
        /*0460*/ 	.word	0xffffffff


	//   ....[80]....
        /*0464*/ 	.word	0xffffffff


	//   ....[81]....
        /*0468*/ 	.word	0xffffffff


	//   ....[82]....
        /*046c*/ 	.word	0xffffffff


	//   ....[83]....
        /*0470*/ 	.word	0xffffffff


	//   ....[84]....
        /*0474*/ 	.word	0xffffffff


	//   ....[85]....
        /*0478*/ 	.word	0xffffffff


	//   ....[86]....
        /*047c*/ 	.word	0xffffffff


	//   ....[87]....
        /*0480*/ 	.word	0xffffffff


	//   ....[88]....
        /*0484*/ 	.word	0xffffffff


	//   ....[89]....
        /*0488*/ 	.word	0xffffffff


	//   ....[90]....
        /*048c*/ 	.word	0xffffffff


	//   ....[91]....
        /*0490*/ 	.word	0xffffffff


	//   ....[92]....
        /*0494*/ 	.word	0xffffffff


	//   ....[93]....
        /*0498*/ 	.word	0xffffffff


	//   ....[94]....
        /*049c*/ 	.word	0xffffffff


	//   ....[95]....
        /*04a0*/ 	.word	0xffffffff


	//   ....[96]....
        /*04a4*/ 	.word	0xffffffff


	//   ....[97]....
        /*04a8*/ 	.word	0xffffffff


	//   ....[98]....
        /*04ac*/ 	.word	0xffffffff


	//   ....[99]....
        /*04b0*/ 	.word	0xffffffff


	//   ....[100]....
        /*04b4*/ 	.word	0xffffffff


	//   ....[101]....
        /*04b8*/ 	.word	0xffffffff


	//   ....[102]....
        /*04bc*/ 	.word	0xffffffff


	//   ....[103]....
        /*04c0*/ 	.word	0xffffffff


	//   ....[104]....
        /*04c4*/ 	.word	0xffffffff


	//   ....[105]....
        /*04c8*/ 	.word	0xffffffff


	//   ....[106]....
        /*04cc*/ 	.word	0xffffffff


	//   ....[107]....
        /*04d0*/ 	.word	0xffffffff


	//   ....[108]....
        /*04d4*/ 	.word	0xffffffff


	//   ....[109]....
        /*04d8*/ 	.word	0xffffffff


	//   ....[110]....
        /*04dc*/ 	.word	0xffffffff


	//   ....[111]....
        /*04e0*/ 	.word	0xffffffff


	//   ....[112]....
        /*04e4*/ 	.word	0xffffffff


	//   ....[113]....
        /*04e8*/ 	.word	0xffffffff


	//   ....[114]....
        /*04ec*/ 	.word	0xffffffff


	//   ....[115]....
        /*04f0*/ 	.word	0xffffffff


	//   ....[116]....
        /*04f4*/ 	.word	0xffffffff


	//   ....[117]....
        /*04f8*/ 	.word	0xffffffff


	//   ....[118]....
        /*04fc*/ 	.word	0xffffffff


	//   ....[119]....
        /*0500*/ 	.word	0xffffffff


	//   ....[120]....
        /*0504*/ 	.word	0xffffffff


	//   ....[121]....
        /*0508*/ 	.word	0xffffffff


	//   ....[122]....
        /*050c*/ 	.word	0xffffffff


	//   ....[123]....
        /*0510*/ 	.word	0xffffffff


	//   ....[124]....
        /*0514*/ 	.word	0xffffffff


	//   ....[125]....
        /*0518*/ 	.word	0xffffffff


	//   ....[126]....
        /*051c*/ 	.word	0xffffffff


	//   ....[127]....
        /*0520*/ 	.word	0xffffffff


	//   ....[128]....
        /*0524*/ 	.word	0xffffffff


	//   ....[129]....
        /*0528*/ 	.word	0xffffffff


	//   ....[130]....
        /*052c*/ 	.word	0xffffffff


	//   ....[131]....
        /*0530*/ 	.word	0xffffffff


	//   ....[132]....
        /*0534*/ 	.word	0xffffffff


	//   ....[133]....
        /*0538*/ 	.word	0xffffffff


	//   ....[134]....
        /*053c*/ 	.word	0xffffffff


	//   ....[135]....
        /*0540*/ 	.word	0xffffffff


	//   ....[136]....
        /*0544*/ 	.word	0xffffffff


	//   ....[137]....
        /*0548*/ 	.word	0xffffffff


	//   ....[138]....
        /*054c*/ 	.word	0xffffffff


	//   ....[139]....
        /*0550*/ 	.word	0xffffffff


	//   ....[140]....
        /*0554*/ 	.word	0xffffffff


	//   ....[141]....
        /*0558*/ 	.word	0xffffffff


	//   ....[142]....
        /*055c*/ 	.word	0xffffffff


	//   ....[143]....
        /*0560*/ 	.word	0xffffffff


	//   ....[144]....
        /*0564*/ 	.word	0xffffffff


	//   ....[145]....
        /*0568*/ 	.word	0xffffffff


	//   ....[146]....
        /*056c*/ 	.word	0xffffffff


	//   ....[147]....
        /*0570*/ 	.word	0xffffffff


	//   ....[148]....
        /*0574*/ 	.word	0xffffffff


	//   ....[149]....
        /*0578*/ 	.word	0xffffffff


	//   ....[150]....
        /*057c*/ 	.word	0xffffffff


	//   ....[151]....
        /*0580*/ 	.word	0xffffffff


	//   ....[152]....
        /*0584*/ 	.word	0xffffffff


	//   ....[153]....
        /*0588*/ 	.word	0xffffffff


	//   ....[154]....
        /*058c*/ 	.word	0xffffffff


	//   ....[155]....
        /*0590*/ 	.word	0xffffffff


	//   ....[156]....
        /*0594*/ 	.word	0xffffffff


	//   ....[157]....
        /*0598*/ 	.word	0xffffffff


	//   ....[158]....
        /*059c*/ 	.word	0xffffffff


	//   ....[159]....
        /*05a0*/ 	.word	0xffffffff


	//   ....[160]....
        /*05a4*/ 	.word	0xffffffff


	//   ....[161]....
        /*05a8*/ 	.word	0xffffffff


	//   ....[162]....
        /*05ac*/ 	.word	0xffffffff


	//   ....[163]....
        /*05b0*/ 	.word	0xffffffff


	//   ....[164]....
        /*05b4*/ 	.word	0xffffffff


	//   ....[165]....
        /*05b8*/ 	.word	0xffffffff


	//   ....[166]....
        /*05bc*/ 	.word	0xffffffff


	//   ....[167]....
        /*05c0*/ 	.word	0xffffffff


	//   ....[168]....
        /*05c4*/ 	.word	0xffffffff


	//   ....[169]....
        /*05c8*/ 	.word	0xffffffff


	//   ....[170]....
        /*05cc*/ 	.word	0xffffffff


	//   ....[171]....
        /*05d0*/ 	.word	0xffffffff


	//   ....[172]....
        /*05d4*/ 	.word	0xffffffff


	//   ....[173]....
        /*05d8*/ 	.word	0xffffffff


	//   ....[174]....
        /*05dc*/ 	.word	0xffffffff


	//   ....[175]....
        /*05e0*/ 	.word	0xffffffff


	//   ....[176]....
        /*05e4*/ 	.word	0xffffffff


	//   ....[177]....
        /*05e8*/ 	.word	0xffffffff


	//   ....[178]....
        /*05ec*/ 	.word	0xffffffff


	//   ....[179]....
        /*05f0*/ 	.word	0xffffffff


	//   ....[180]....
        /*05f4*/ 	.word	0xffffffff


	//   ....[181]....
        /*05f8*/ 	.word	0xffffffff


	//   ....[182]....
        /*05fc*/ 	.word	0xffffffff


	//   ....[183]....
        /*0600*/ 	.word	0xffffffff


	//   ....[184]....
        /*0604*/ 	.word	0xffffffff


	//   ....[185]....
        /*0608*/ 	.word	0xffffffff


	//   ....[186]....
        /*060c*/ 	.word	0xffffffff


	//   ....[187]....
        /*0610*/ 	.word	0xffffffff


	//   ....[188]....
        /*0614*/ 	.word	0xffffffff


	//   ....[189]....
        /*0618*/ 	.word	0xffffffff


	//   ....[190]....
        /*061c*/ 	.word	0xffffffff


	//   ....[191]....
        /*0620*/ 	.word	0xffffffff


	//   ....[192]....
        /*0624*/ 	.word	0xffffffff


	//   ....[193]....
        /*0628*/ 	.word	0x0500000f


	//   ....[194]....
        /*062c*/ 	.word	0x0500000f


	//   ....[195]....
        /*0630*/ 	.word	0x0500000f


	//   ....[196]....
        /*0634*/ 	.word	0x0500000f


	//   ....[197]....
        /*0638*/ 	.word	0x0500000f


	//   ....[198]....
        /*063c*/ 	.word	0x0500000f


	//   ....[199]....
        /*0640*/ 	.word	0x0500000f


	//   ....[200]....
        /*0644*/ 	.word	0x0500000f


	//   ....[201]....
        /*0648*/ 	.word	0x0500000f


	//   ....[202]....
        /*064c*/ 	.word	0x0500000f


	//   ....[203]....
        /*0650*/ 	.word	0x0500000f


	//   ....[204]....
        /*0654*/ 	.word	0x0500000f


	//   ....[205]....
        /*0658*/ 	.word	0x0500000f


	//   ....[206]....
        /*065c*/ 	.word	0x0500000f


	//   ....[207]....
        /*0660*/ 	.word	0x0500000f


	//   ....[208]....
        /*0664*/ 	.word	0x0500000f


	//   ....[209]....
        /*0668*/ 	.word	0x0500000f


	//   ....[210]....
        /*066c*/ 	.word	0x0500000f


	//   ....[211]....
        /*0670*/ 	.word	0x0500000f


	//   ....[212]....
        /*0674*/ 	.word	0x0500000f


	//   ....[213]....
        /*0678*/ 	.word	0x0500000f


	//   ....[214]....
        /*067c*/ 	.word	0x0500000f


	//   ....[215]....
        /*0680*/ 	.word	0x0500000f


	//   ....[216]....
        /*0684*/ 	.word	0x0500000f


	//   ....[217]....
        /*0688*/ 	.word	0x0500000f


	//   ....[218]....
        /*068c*/ 	.word	0x0500000f


	//   ....[219]....
        /*0690*/ 	.word	0x0500000f


	//   ....[220]....
        /*0694*/ 	.word	0x0500000f


	//   ....[221]....
        /*0698*/ 	.word	0x0500000f


	//   ....[222]....
        /*069c*/ 	.word	0x0500000f


	//   ....[223]....
        /*06a0*/ 	.word	0x0500000f


	//   ....[224]....
        /*06a4*/ 	.word	0x0500000f


	//   ....[225]....
        /*06a8*/ 	.word	0x0500000f


	//   ....[226]....
        /*06ac*/ 	.word	0x0500000f


	//   ....[227]....
        /*06b0*/ 	.word	0x0500000f


	//   ....[228]....
        /*06b4*/ 	.word	0x0500000f


	//   ....[229]....
        /*06b8*/ 	.word	0x0500000f


	//   ....[230]....
        /*06bc*/ 	.word	0x0500000f


	//   ....[231]....
        /*06c0*/ 	.word	0x0500000f


	//   ....[232]....
        /*06c4*/ 	.word	0x0500000f


	//   ....[233]....
        /*06c8*/ 	.word	0x0500000f


	//   ....[234]....
        /*06cc*/ 	.word	0x0500000f


	//   ....[235]....
        /*06d0*/ 	.word	0x0500000f


	//   ....[236]....
        /*06d4*/ 	.word	0x0500000f


	//   ....[237]....
        /*06d8*/ 	.word	0x0500000f


	//   ....[238]....
        /*06dc*/ 	.word	0x0500000f


	//   ....[239]....
        /*06e0*/ 	.word	0x0500000f


	//   ....[240]....
        /*06e4*/ 	.word	0x0500000f


	//   ....[241]....
        /*06e8*/ 	.word	0x0500000f


	//   ....[242]....
        /*06ec*/ 	.word	0x0500000f


	//   ....[243]....
        /*06f0*/ 	.word	0x0500000f


	//   ....[244]....
        /*06f4*/ 	.word	0x0500000f


	//   ....[245]....
        /*06f8*/ 	.word	0x0500000f


	//   ....[246]....
        /*06fc*/ 	.word	0x0500000f


	//   ....[247]....
        /*0700*/ 	.word	0x0500000f


	//   ....[248]....
        /*0704*/ 	.word	0x0500000f


	//   ....[249]....
        /*0708*/ 	.word	0x0500000f


	//   ....[250]....
        /*070c*/ 	.word	0x0500000f


	//   ....[251]....
        /*0710*/ 	.word	0x0500000f


	//   ....[252]....
        /*0714*/ 	.word	0x0500000f


	//   ....[253]....
        /*0718*/ 	.word	0x0500000f


	//   ....[254]....
        /*071c*/ 	.word	0x0500000f


	//   ....[255]....
        /*0720*/ 	.word	0x0500000f


	//   ....[0]....
        /*0724*/ 	.word	0x0500000f


	//   ....[1]....
        /*0728*/ 	.word	0x0500000f


	//   ....[2]....
        /*072c*/ 	.word	0x0500000f


	//   ....[3]....
        /*0730*/ 	.word	0x0500000f


	//   ....[4]....
        /*0734*/ 	.word	0x0500000f


	//   ....[5]....
        /*0738*/ 	.word	0x0500000f


	//   ....[6]....
        /*073c*/ 	.word	0x0500000f


	//   ....[7]....
        /*0740*/ 	.word	0x0500000f


	//   ....[8]....
        /*0744*/ 	.word	0x0500000f


	//   ....[9]....
        /*0748*/ 	.word	0x0500000f


	//   ....[10]....
        /*074c*/ 	.word	0x0500000f


	//   ....[11]....
        /*0750*/ 	.word	0x0500000f


	//   ....[12]....
        /*0754*/ 	.word	0x0500000f


	//   ....[13]....
        /*0758*/ 	.word	0x0500000f


	//   ....[14]....
        /*075c*/ 	.word	0x0500000f


	//   ....[15]....
        /*0760*/ 	.word	0x0500000f


	//   ....[16]....
        /*0764*/ 	.word	0x0500000f


	//   ....[17]....
        /*0768*/ 	.word	0x0500000f


	//   ....[18]....
        /*076c*/ 	.word	0x0500000f


	//   ....[19]....
        /*0770*/ 	.word	0x0500000f


	//   ....[20]....
        /*0774*/ 	.word	0x0500000f


	//   ....[21]....
        /*0778*/ 	.word	0x0500000f


	//   ....[22]....
        /*077c*/ 	.word	0x0500000f


	//   ....[23]....
        /*0780*/ 	.word	0x0500000f


	//   ....[24]....
        /*0784*/ 	.word	0x0500000f


	//   ....[25]....
        /*0788*/ 	.word	0x0500000f


	//   ....[26]....
        /*078c*/ 	.word	0x0500000f


	//   ....[27]....
        /*0790*/ 	.word	0x0500000f


	//   ....[28]....
        /*0794*/ 	.word	0x0500000f


	//   ....[29]....
        /*0798*/ 	.word	0x0500000f


	//   ....[30]....
        /*079c*/ 	.word	0x0500000f


	//   ....[31]....
        /*07a0*/ 	.word	0x0500000f


	//   ....[32]....
        /*07a4*/ 	.word	0x0500000f


	//   ....[33]....
        /*07a8*/ 	.word	0x0500000f


	//   ....[34]....
        /*07ac*/ 	.word	0x0500000f


	//   ....[35]....
        /*07b0*/ 	.word	0x0500000f


	//   ....[36]....
        /*07b4*/ 	.word	0x0500000f


	//   ....[37]....
        /*07b8*/ 	.word	0x0500000f


	//   ....[38]....
        /*07bc*/ 	.word	0x0500000f


	//   ....[39]....
        /*07c0*/ 	.word	0x0500000f


	//   ....[40]....
        /*07c4*/ 	.word	0x0500000f


	//   ....[41]....
        /*07c8*/ 	.word	0x0500000f


	//   ....[42]....
        /*07cc*/ 	.word	0x0500000f


	//   ....[43]....
        /*07d0*/ 	.word	0x0500000f


	//   ....[44]....
        /*07d4*/ 	.word	0x0500000f


	//   ....[45]....
        /*07d8*/ 	.word	0x0500000f


	//   ....[46]....
        /*07dc*/ 	.word	0x0500000f


	//   ....[47]....
        /*07e0*/ 	.word	0x0500000f


	//   ....[48]....
        /*07e4*/ 	.word	0x0500000f


	//   ....[49]....
        /*07e8*/ 	.word	0x0500000f


	//   ....[50]....
        /*07ec*/ 	.word	0x0500000f


	//   ....[51]....
        /*07f0*/ 	.word	0x0500000f


	//   ....[52]....
        /*07f4*/ 	.word	0x0500000f


	//   ....[53]....
        /*07f8*/ 	.word	0x0500000f


	//   ....[54]....
        /*07fc*/ 	.word	0x0500000f


	//   ....[55]....
        /*0800*/ 	.word	0x0500000f


	//   ....[56]....
        /*0804*/ 	.word	0x0500000f


	//   ....[57]....
        /*0808*/ 	.word	0x0500000f


	//   ....[58]....
        /*080c*/ 	.word	0x0500000f


	//   ....[59]....
        /*0810*/ 	.word	0x0500000f


	//   ....[60]....
        /*0814*/ 	.word	0x0500000f


	//   ....[61]....
        /*0818*/ 	.word	0x0500000f


	//   ....[62]....
        /*081c*/ 	.word	0x0500000f


	//   ....[63]....
        /*0820*/ 	.word	0x0500000f


	//   ....[64]....
        /*0824*/ 	.word	0x0500000f


	//   ....[65]....
        /*0828*/ 	.word	0x0500000f


	//   ....[66]....
        /*082c*/ 	.word	0x0500000f


	//   ....[67]....
        /*0830*/ 	.word	0x0500000f


	//----- nvinfo : EIATTR_COOP_GROUP_INSTR_OFFSETS
	.align		4
.L_748:
        /*0834*/ 	.byte	0x04, 0x28
        /*0836*/ 	.short	(.L_750 - .L_749)


	//   ....[0]....
.L_749:
        /*0838*/ 	.word	0x00000070


	//   ....[1]....
        /*083c*/ 	.word	0x00000140


	//   ....[2]....
        /*0840*/ 	.word	0x00000190


	//   ....[3]....
        /*0844*/ 	.word	0x000003c0


	//   ....[4]....
        /*0848*/ 	.word	0x00000520


	//   ....[5]....
        /*084c*/ 	.word	0x00000640


	//   ....[6]....
        /*0850*/ 	.word	0x000007a0


	//   ....[7]....
        /*0854*/ 	.word	0x000030e0


	//   ....[8]....
        /*0858*/ 	.word	0x000030f0


	//   ....[9]....
        /*085c*/ 	.word	0x00006210


	//   ....[10]....
        /*0860*/ 	.word	0x00006220


	//   ....[11]....
        /*0864*/ 	.word	0x000093d0


	//   ....[12]....
        /*0868*/ 	.word	0x000093e0


	//   ....[13]....
        /*086c*/ 	.word	0x00009890


	//   ....[14]....
        /*0870*/ 	.word	0x000098b0


	//   ....[15]....
        /*0874*/ 	.word	0x0000a750


	//   ....[16]....
        /*0878*/ 	.word	0x0000ae10


	//   ....[17]....
        /*087c*/ 	.word	0x0000ae20


	//   ....[18]....
        /*0880*/ 	.word	0x0000ae30


	//   ....[19]....
        /*0884*/ 	.word	0x0000ae40


	//   ....[20]....
        /*0888*/ 	.word	0x0000e490


	//   ....[21]....
        /*088c*/ 	.word	0x0000e4a0


	//   ....[22]....
        /*0890*/ 	.word	0x0000e4b0


	//   ....[23]....
        /*0894*/ 	.word	0x0000e4c0


	//   ....[24]....
        /*0898*/ 	.word	0x00011f30


	//   ....[25]....
        /*089c*/ 	.word	0x00012b50


	//   ....[26]....
        /*08a0*/ 	.word	0x000132b0


	//   ....[27]....
        /*08a4*/ 	.word	0x000133b0


	//   ....[28]....
        /*08a8*/ 	.word	0x00013be0


	//   ....[29]....
        /*08ac*/ 	.word	0x00013c60


	//   ....[30]....
        /*08b0*/ 	.word	0x000154d0


	//   ....[31]....
        /*08b4*/ 	.word	0x00015730


	//   ....[32]....
        /*08b8*/ 	.word	0x00016310


	//   ....[33]....
        /*08bc*/ 	.word	0x000164e0


	//   ....[34]....
        /*08c0*/ 	.word	0x00016ba0


	//   ....[35]....
        /*08c4*/ 	.word	0x00016cd0


	//   ....[36]....
        /*08c8*/ 	.word	0x00018c80


	//   ....[37]....
        /*08cc*/ 	.word	0x00018ca0


	//   ....[38]....
        /*08d0*/ 	.word	0x000191c0


	//   ....[39]....
        /*08d4*/ 	.word	0x00019220


	//   ....[40]....
        /*08d8*/ 	.word	0x0001ad00


	//   ....[41]....
        /*08dc*/ 	.word	0x0001af30


	//   ....[42]....
        /*08e0*/ 	.word	0x0001baf0


	//   ....[43]....
        /*08e4*/ 	.word	0x0001bbf0


	//   ....[44]....
        /*08e8*/ 	.word	0x0001c4f0


	//   ....[45]....
        /*08ec*/ 	.word	0x0001c550


	//   ....[46]....
        /*08f0*/ 	.word	0x0001db00


	//   ....[47]....
        /*08f4*/ 	.word	0x0001db60


	//   ....[48]....
        /*08f8*/ 	.word	0x0001db80


	//   ....[49]....
        /*08fc*/ 	.word	0x0001dba0


	//   ....[50]....
        /*0900*/ 	.word	0x0001ed80


	//   ....[51]....
        /*0904*/ 	.word	0x0001edb0


	//   ....[52]....
        /*0908*/ 	.word	0x0001ede0


	//   ....[53]....
        /*090c*/ 	.word	0x0001ee10


	//   ....[54]....
        /*0910*/ 	.word	0x0001ee40


	//   ....[55]....
        /*0914*/ 	.word	0x0001ee70


	//   ....[56]....
        /*0918*/ 	.word	0x0001eea0


	//   ....[57]....
        /*091c*/ 	.word	0x0001eed0


	//   ....[58]....
        /*0920*/ 	.word	0x0001ef00


	//   ....[59]....
        /*0924*/ 	.word	0x0001ef30


	//   ....[60]....
        /*0928*/ 	.word	0x0001ef60


	//   ....[61]....
        /*092c*/ 	.word	0x0001ef90


	//   ....[62]....
        /*0930*/ 	.word	0x0001efc0


	//   ....[63]....
        /*0934*/ 	.word	0x0001eff0


	//   ....[64]....
        /*0938*/ 	.word	0x0001f020


	//   ....[65]....
        /*093c*/ 	.word	0x0001f050


	//   ....[66]....
        /*0940*/ 	.word	0x0001f080


	//   ....[67]....
        /*0944*/ 	.word	0x0001f0b0


	//   ....[68]....
        /*0948*/ 	.word	0x0001f0e0


	//   ....[69]....
        /*094c*/ 	.word	0x0001f110


	//   ....[70]....
        /*0950*/ 	.word	0x0001f140


	//   ....[71]....
        /*0954*/ 	.word	0x0001f170


	//   ....[72]....
        /*0958*/ 	.word	0x0001f1a0


	//   ....[73]....
        /*095c*/ 	.word	0x0001f1d0


	//   ....[74]....
        /*0960*/ 	.word	0x0001f200


	//   ....[75]....
        /*0964*/ 	.word	0x0001f230


	//   ....[76]....
        /*0968*/ 	.word	0x0001f260


	//   ....[77]....
        /*096c*/ 	.word	0x0001f290


	//   ....[78]....
        /*0970*/ 	.word	0x0001f2c0


	//   ....[79]....
        /*0974*/ 	.word	0x0001f2f0


	//   ....[80]....
        /*0978*/ 	.word	0x0001f320


	//   ....[81]....
        /*097c*/ 	.word	0x0001f350


	//   ....[82]....
        /*0980*/ 	.word	0x0001f380


	//   ....[83]....
        /*0984*/ 	.word	0x0001f3b0


	//   ....[84]....
        /*0988*/ 	.word	0x0001f3e0


	//   ....[85]....
        /*098c*/ 	.word	0x0001f400


	//   ....[86]....
        /*0990*/ 	.word	0x0001f410


	//   ....[87]....
        /*0994*/ 	.word	0x0001f420


	//   ....[88]....
        /*0998*/ 	.word	0x0001f450


	//   ....[89]....
        /*099c*/ 	.word	0x0001f480


	//   ....[90]....
        /*09a0*/ 	.word	0x0001f4b0


	//   ....[91]....
        /*09a4*/ 	.word	0x0001f4e0


	//   ....[92]....
        /*09a8*/ 	.word	0x0001f510


	//   ....[93]....
        /*09ac*/ 	.word	0x0001f540


	//   ....[94]....
        /*09b0*/ 	.word	0x0001f570


	//   ....[95]....
        /*09b4*/ 	.word	0x0001f580


	//   ....[96]....
        /*09b8*/ 	.word	0x0001f590


	//   ....[97]....
        /*09bc*/ 	.word	0x0001f5a0


	//   ....[98]....
        /*09c0*/ 	.word	0x0001fd60


	//   ....[99]....
        /*09c4*/ 	.word	0x0001fda0


	//   ....[100]....
        /*09c8*/ 	.word	0x0001fea0


	//   ....[101]....
        /*09cc*/ 	.word	0x0001ff00


	//   ....[102]....
        /*09d0*/ 	.word	0x000204d0


	//   ....[103]....
        /*09d4*/ 	.word	0x000204f0


	//   ....[104]....
        /*09d8*/ 	.word	0x00020610


	//   ....[105]....
        /*09dc*/ 	.word	0x00020630


	//   ....[106]....
        /*09e0*/ 	.word	0x00020730


	//   ....[107]....
        /*09e4*/ 	.word	0x00020750


	//   ....[108]....
        /*09e8*/ 	.word	0x00020860


	//   ....[109]....
        /*09ec*/ 	.word	0x00020880


	//   ....[110]....
        /*09f0*/ 	.word	0x00021120


	//   ....[111]....
        /*09f4*/ 	.word	0x00021130


	//   ....[112]....
        /*09f8*/ 	.word	0x00021300


	//   ....[113]....
        /*09fc*/ 	.word	0x00021310


	//   ....[114]....
        /*0a00*/ 	.word	0x000214d0


	//   ....[115]....
        /*0a04*/ 	.word	0x000214e0


	//   ....[116]....
        /*0a08*/ 	.word	0x000216a0


	//   ....[117]....
        /*0a0c*/ 	.word	0x000216b0


	//   ....[118]....
        /*0a10*/ 	.word	0x000218c0


	//   ....[119]....
        /*0a14*/ 	.word	0x00021a90


	//   ....[120]....
        /*0a18*/ 	.word	0x00021ac0


	//   ....[121]....
        /*0a1c*/ 	.word	0x00021af0


	//   ....[122]....
        /*0a20*/ 	.word	0x00021b20


	//   ....[123]....
        /*0a24*/ 	.word	0x00021b50


	//   ....[124]....
        /*0a28*/ 	.word	0x00021b80


	//   ....[125]....
        /*0a2c*/ 	.word	0x00021cf0


	//   ....[126]....
        /*0a30*/ 	.word	0x00021d20


	//   ....[127]....
        /*0a34*/ 	.word	0x00021d50


	//   ....[128]....
        /*0a38*/ 	.word	0x00021d80


	//   ....[129]....
        /*0a3c*/ 	.word	0x00021db0


	//   ....[130]....
        /*0a40*/ 	.word	0x00021de0


	//   ....[131]....
        /*0a44*/ 	.word	0x00021e70


	//   ....[132]....
        /*0a48*/ 	.word	0x00021ed0


	//   ....[133]....
        /*0a4c*/ 	.word	0x00021f60


	//   ....[134]....
        /*0a50*/ 	.word	0x00023230


	//   ....[135]....
        /*0a54*/ 	.word	0x000256a0


	//   ....[136]....
        /*0a58*/ 	.word	0x000256c0


	//   ....[137]....
        /*0a5c*/ 	.word	0x000257a0


	//   ....[138]....
        /*0a60*/ 	.word	0x000257c0


	//   ....[139]....
        /*0a64*/ 	.word	0x00025840


	//   ....[140]....
        /*0a68*/ 	.word	0x00025860


	//   ....[141]....
        /*0a6c*/ 	.word	0x000258b0


	//   ....[142]....
        /*0a70*/ 	.word	0x000258e0


	//   ....[143]....
        /*0a74*/ 	.word	0x00025ce0


	//   ....[144]....
        /*0a78*/ 	.word	0x00025d00


	//   ....[145]....
        /*0a7c*/ 	.word	0x00025da0


	//   ....[146]....
        /*0a80*/ 	.word	0x00025db0


	//   ....[147]....
        /*0a84*/ 	.word	0x00025e40


	//   ....[148]....
        /*0a88*/ 	.word	0x00025e50


	//   ....[149]....
        /*0a8c*/ 	.word	0x00025e60


	//   ....[150]....
        /*0a90*/ 	.word	0x00025e70


	//   ....[151]....
        /*0a94*/ 	.word	0x00026690


	//   ....[152]....
        /*0a98*/ 	.word	0x000266c0


	//   ....[153]....
        /*0a9c*/ 	.word	0x00026780


	//   ....[154]....
        /*0aa0*/ 	.word	0x000267a0


	//   ....[155]....
        /*0aa4*/ 	.word	0x00026840


	//   ....[156]....
        /*0aa8*/ 	.word	0x00026860


	//   ....[157]....
        /*0aac*/ 	.word	0x00026870


	//   ....[158]....
        /*0ab0*/ 	.word	0x00026900


	//   ....[159]....
        /*0ab4*/ 	.word	0x00027030


	//   ....[160]....
        /*0ab8*/ 	.word	0x00027040


	//   ....[161]....
        /*0abc*/ 	.word	0x00027080


	//   ....[162]....
        /*0ac0*/ 	.word	0x000270c0


	//   ....[163]....
        /*0ac4*/ 	.word	0x000270d0


	//   ....[164]....
        /*0ac8*/ 	.word	0x00027130


	//   ....[165]....
        /*0acc*/ 	.word	0x00027160


	//   ....[166]....
        /*0ad0*/ 	.word	0x000271a0


	//   ....[167]....
        /*0ad4*/ 	.word	0x00027500


	//   ....[168]....
        /*0ad8*/ 	.word	0x00027510


	//   ....[169]....
        /*0adc*/ 	.word	0x00027520


	//   ....[170]....
        /*0ae0*/ 	.word	0x00027580


	//   ....[171]....
        /*0ae4*/ 	.word	0x00027590


	//   ....[172]....
        /*0ae8*/ 	.word	0x000275f0


	//   ....[173]....
        /*0aec*/ 	.word	0x00027620


	//   ....[174]....
        /*0af0*/ 	.word	0x00027660


	//   ....[175]....
        /*0af4*/ 	.word	0x00028ce0


	//   ....[176]....
        /*0af8*/ 	.word	0x00028d10


	//   ....[177]....
        /*0afc*/ 	.word	0x00028d50


	//   ....[178]....
        /*0b00*/ 	.word	0x00028d80


	//   ....[179]....
        /*0b04*/ 	.word	0x00028db0


	//   ....[180]....
        /*0b08*/ 	.word	0x00028de0


	//   ....[181]....
        /*0b0c*/ 	.word	0x00028e10


	//   ....[182]....
        /*0b10*/ 	.word	0x00028e40


	//   ....[183]....
        /*0b14*/ 	.word	0x00028fc0


	//   ....[184]....
        /*0b18*/ 	.word	0x00028ff0


	//   ....[185]....
        /*0b1c*/ 	.word	0x00029020


	//   ....[186]....
        /*0b20*/ 	.word	0x00029050


	//   ....[187]....
        /*0b24*/ 	.word	0x00029080


	//   ....[188]....
        /*0b28*/ 	.word	0x000290b0


	//   ....[189]....
        /*0b2c*/ 	.word	0x00029170


	//   ....[190]....
        /*0b30*/ 	.word	0x00029190


	//   ....[191]....
        /*0b34*/ 	.word	0x00029200


	//   ....[192]....
        /*0b38*/ 	.word	0x000298a0


	//   ....[193]....
        /*0b3c*/ 	.word	0x00029c40


	//   ....[194]....
        /*0b40*/ 	.word	0x00029cd0


	//   ....[195]....
        /*0b44*/ 	.word	0x00029db0


	//   ....[196]....
        /*0b48*/ 	.word	0x00029e40


	//   ....[197]....
        /*0b4c*/ 	.word	0x00029f20


	//   ....[198]....
        /*0b50*/ 	.word	0x00029fb0


	//   ....[199]....
        /*0b54*/ 	.word	0x0002a0e0


	//   ....[200]....
        /*0b58*/ 	.word	0x0002a180


	//   ....[201]....
        /*0b5c*/ 	.word	0x0002a210


	//   ....[202]....
        /*0b60*/ 	.word	0x0002a260


	//   ....[203]....
        /*0b64*/ 	.word	0x0002a2b0


	//   ....[204]....
        /*0b68*/ 	.word	0x0002a380


	//   ....[205]....
        /*0b6c*/ 	.word	0x0002a410


	//   ....[206]....
        /*0b70*/ 	.word	0x0002a460


	//   ....[207]....
        /*0b74*/ 	.word	0x0002a4b0


	//   ....[208]....
        /*0b78*/ 	.word	0x0002a840


	//   ....[209]....
        /*0b7c*/ 	.word	0x0002a970


	//   ....[210]....
        /*0b80*/ 	.word	0x0002aaa0


	//   ....[211]....
        /*0b84*/ 	.word	0x0002abd0


	//   ....[212]....
        /*0b88*/ 	.word	0x0002ac80


	//   ....[213]....
        /*0b8c*/ 	.word	0x0002ad00


	//   ....[214]....
        /*0b90*/ 	.word	0x0002ad60


	//   ....[215]....
        /*0b94*/ 	.word	0x0002adc0


	//   ....[216]....
        /*0b98*/ 	.word	0x0002ae20


	//   ....[217]....
        /*0b9c*/ 	.word	0x0002aea0


	//   ....[218]....
        /*0ba0*/ 	.word	0x0002af00


	//   ....[219]....
        /*0ba4*/ 	.word	0x0002af80


	//   ....[220]....
        /*0ba8*/ 	.word	0x0002afe0


	//   ....[221]....
        /*0bac*/ 	.word	0x0002b060


	//   ....[222]....
        /*0bb0*/ 	.word	0x0002b0c0


	//   ....[223]....
        /*0bb4*/ 	.word	0x0002b140


	//   ....[224]....
        /*0bb8*/ 	.word	0x0002b1a0


	//   ....[225]....
        /*0bbc*/ 	.word	0x0002b220


	//   ....[226]....
        /*0bc0*/ 	.word	0x0002b280


	//   ....[227]....
        /*0bc4*/ 	.word	0x0002b300


	//   ....[228]....
        /*0bc8*/ 	.word	0x0002b360


	//   ....[229]....
        /*0bcc*/ 	.word	0x0002b3e0


	//   ....[230]....
        /*0bd0*/ 	.word	0x0002b440


	//   ....[231]....
        /*0bd4*/ 	.word	0x0002b4c0


	//   ....[232]....
        /*0bd8*/ 	.word	0x0002b520


	//   ....[233]....
        /*0bdc*/ 	.word	0x0002b5a0


	//   ....[234]....
        /*0be0*/ 	.word	0x0002b600


	//   ....[235]....
        /*0be4*/ 	.word	0x0002b680


	//   ....[236]....
        /*0be8*/ 	.word	0x0002b6e0


	//   ....[237]....
        /*0bec*/ 	.word	0x0002b740


	//   ....[238]....
        /*0bf0*/ 	.word	0x0002b7a0


	//   ....[239]....
        /*0bf4*/ 	.word	0x0002b800


	//   ....[240]....
        /*0bf8*/ 	.word	0x0002b860


	//   ....[241]....
        /*0bfc*/ 	.word	0x0002b8e0


	//   ....[242]....
        /*0c00*/ 	.word	0x0002b940


	//   ....[243]....
        /*0c04*/ 	.word	0x0002b9c0


	//   ....[244]....
        /*0c08*/ 	.word	0x0002ba20


	//   ....[245]....
        /*0c0c*/ 	.word	0x0002baa0


	//   ....[246]....
        /*0c10*/ 	.word	0x0002bb00


	//   ....[247]....
        /*0c14*/ 	.word	0x0002bb80


	//   ....[248]....
        /*0c18*/ 	.word	0x0002bbe0


	//   ....[249]....
        /*0c1c*/ 	.word	0x0002bc60


	//   ....[250]....
        /*0c20*/ 	.word	0x0002bcc0


	//   ....[251]....
        /*0c24*/ 	.word	0x0002bd20


	//   ....[252]....
        /*0c28*/ 	.word	0x0002bd80


	//   ....[253]....
        /*0c2c*/ 	.word	0x0002be00


	//   ....[254]....
        /*0c30*/ 	.word	0x0002be70


	//   ....[255]....
        /*0c34*/ 	.word	0x0002bef0


	//   ....[0]....
        /*0c38*/ 	.word	0x0002c000


	//   ....[1]....
        /*0c3c*/ 	.word	0x0002c050


	//   ....[2]....
        /*0c40*/ 	.word	0x0002c0e0


	//   ....[3]....
        /*0c44*/ 	.word	0x0002c170


	//   ....[4]....
        /*0c48*/ 	.word	0x0002c200


	//   ....[5]....
        /*0c4c*/ 	.word	0x0002c290


	//   ....[6]....
        /*0c50*/ 	.word	0x0002c320


	//   ....[7]....
        /*0c54*/ 	.word	0x0002c3b0


	//   ....[8]....
        /*0c58*/ 	.word	0x0002c470


	//   ....[9]....
        /*0c5c*/ 	.word	0x0002c750


	//   ....[10]....
        /*0c60*/ 	.word	0x0002c840


	//   ....[11]....
        /*0c64*/ 	.word	0x0002c8d0


	//   ....[12]....
        /*0c68*/ 	.word	0x0002ca60


	//   ....[13]....
        /*0c6c*/ 	.word	0x0002caf0


	//   ....[14]....
        /*0c70*/ 	.word	0x0002cb50


	//   ....[15]....
        /*0c74*/ 	.word	0x0002cc20


	//   ....[16]....
        /*0c78*/ 	.word	0x0002cd30


	//   ....[17]....
        /*0c7c*/ 	.word	0x0002cdf0


	//   ....[18]....
        /*0c80*/ 	.word	0x0002cf70


	//   ....[19]....
        /*0c84*/ 	.word	0x0002d000


	//   ....[20]....
        /*0c88*/ 	.word	0x0002d100


	//   ....[21]....
        /*0c8c*/ 	.word	0x0002d1b0


	//   ....[22]....
        /*0c90*/ 	.word	0x0002d210


	//   ....[23]....
        /*0c94*/ 	.word	0x0002d310


	//   ....[24]....
        /*0c98*/ 	.word	0x0002d370


	//   ....[25]....
        /*0c9c*/ 	.word	0x0002d410


	//   ....[26]....
        /*0ca0*/ 	.word	0x0002d520


	//   ....[27]....
        /*0ca4*/ 	.word	0x0002d590


	//   ....[28]....
        /*0ca8*/ 	.word	0x0002d5f0


	//   ....[29]....
        /*0cac*/ 	.word	0x0002d700


	//   ....[30]....
        /*0cb0*/ 	.word	0x0002d760


	//   ....[31]....
        /*0cb4*/ 	.word	0x0002d880


	//   ....[32]....
        /*0cb8*/ 	.word	0x0002d8e0


	//   ....[33]....
        /*0cbc*/ 	.word	0x0002d980


	//   ....[34]....
        /*0cc0*/ 	.word	0x0002db20


	//   ....[35]....
        /*0cc4*/ 	.word	0x0002dbb0


	//   ....[36]....
        /*0cc8*/ 	.word	0x0002dc10


	//   ....[37]....
        /*0ccc*/ 	.word	0x0002dcf0


	//   ....[38]....
        /*0cd0*/ 	.word	0x0002dd50


	//   ....[39]....
        /*0cd4*/ 	.word	0x0002de20


	//   ....[40]....
        /*0cd8*/ 	.word	0x0002de80


	//   ....[41]....
        /*0cdc*/ 	.word	0x0002df50


	//   ....[42]....
        /*0ce0*/ 	.word	0x0002e040


	//   ....[43]....
        /*0ce4*/ 	.word	0x0002e0d0


	//   ....[44]....
        /*0ce8*/ 	.word	0x0002e130


	//   ....[45]....
        /*0cec*/ 	.word	0x0002e200


	//   ....[46]....
        /*0cf0*/ 	.word	0x0002e260


	//   ....[47]....
        /*0cf4*/ 	.word	0x0002e330


	//   ....[48]....
        /*0cf8*/ 	.word	0x0002e390


	//   ....[49]....
        /*0cfc*/ 	.word	0x0002e460


	//   ....[50]....
        /*0d00*/ 	.word	0x0002e640


	//   ....[51]....
        /*0d04*/ 	.word	0x0002e6e0


	//   ....[52]....
        /*0d08*/ 	.word	0x0002e800


	//   ....[53]....
        /*0d0c*/ 	.word	0x0002e870


	//   ....[54]....
        /*0d10*/ 	.word	0x0002e8e0


	//   ....[55]....
        /*0d14*/ 	.word	0x0002e950


	//   ....[56]....
        /*0d18*/ 	.word	0x0002e9c0


	//   ....[57]....
        /*0d1c*/ 	.word	0x0002ea40


	//   ....[58]....
        /*0d20*/ 	.word	0x0002ead0


	//   ....[59]....
        /*0d24*/ 	.word	0x0002eb70


	//   ....[60]....
        /*0d28*/ 	.word	0x0002ebe0


	//   ....[61]....
        /*0d2c*/ 	.word	0x0002ec50


	//   ....[62]....
        /*0d30*/ 	.word	0x0002ecc0


	//   ....[63]....
        /*0d34*/ 	.word	0x0002ed40


	//   ....[64]....
        /*0d38*/ 	.word	0x0002edb0


	//   ....[65]....
        /*0d3c*/ 	.word	0x0002ee50


	//   ....[66]....
        /*0d40*/ 	.word	0x0002eee0


	//   ....[67]....
        /*0d44*/ 	.word	0x0002f010


	//----- nvinfo : EIATTR_REG_RECONFIG
	.align		4
.L_750:
        /*0d48*/ 	.byte	0x01, 0x54
	.zero		2


	//----- nvinfo : EIATTR_SYSCALL_OFFSETS
	.align		4
        /*0d4c*/ 	.byte	0x04, 0x46
        /*0d4e*/ 	.short	(.L_752 - .L_751)


	//   ....[0]....
.L_751:
        /*0d50*/ 	.word	0x00001eb0


	//   ....[1]....
        /*0d54*/ 	.word	0x00002000


	//   ....[2]....
        /*0d58*/ 	.word	0x0000a8e0


	//   ....[3]....
        /*0d5c*/ 	.word	0x0000abf0


	//   ....[4]....
        /*0d60*/ 	.word	0x00024c80


	//   ....[5]....
        /*0d64*/ 	.word	0x00024e10


	//   ....[6]....
        /*0d68*/ 	.word	0x00024f60


	//   ....[7]....
        /*0d6c*/ 	.word	0x000250b0


	//   ....[8]....
        /*0d70*/ 	.word	0x000262e0


	//----- nvinfo : EIATTR_MBARRIER_INSTR_OFFSETS
	.align		4
.L_752:
        /*0d74*/ 	.byte	0x04, 0x39
        /*0d76*/ 	.short	(.L_754 - .L_753)


	//   ....[0]....
.L_753:
        /*0d78*/ 	.word	0x00000270
        /*0d7c*/ 	.word	0x000000ff
        /*0d80*/ 	.word	0x0002a800
        /*0d84*/ 	.short	0x0100
        /*0d86*/ 	.byte	0x08
	.zero		1


	//   ....[1]....
        /*0d88*/ 	.word	0x00000280
        /*0d8c*/ 	.word	0x000000ff
        /*0d90*/ 	.word	0x0002a820
        /*0d94*/ 	.short	0x0100
        /*0d96*/ 	.byte	0x08
	.zero		1


	//   ....[2]....
        /*0d98*/ 	.word	0x00000370
        /*0d9c*/ 	.word	0x000000ff
        /*0da0*/ 	.word	0x0002a830
        /*0da4*/ 	.short	0x0100
        /*0da6*/ 	.byte	0x08
	.zero		1


	//   ....[3]....
        /*0da8*/ 	.word	0x00000380
        /*0dac*/ 	.word	0x000000ff
        /*0db0*/ 	.word	0x0002a840
        /*0db4*/ 	.short	0x0100
        /*0db6*/ 	.byte	0x08
	.zero		1


	//   ....[4]....
        /*0db8*/ 	.word	0x00000390
        /*0dbc*/ 	.word	0x000000ff
        /*0dc0*/ 	.word	0x0002a838
        /*0dc4*/ 	.short	0x0100
        /*0dc6*/ 	.byte	0x08
	.zero		1


	//   ....[5]....
        /*0dc8*/ 	.word	0x000003a0
        /*0dcc*/ 	.word	0x000000ff
        /*0dd0*/ 	.word	0x0002a848
        /*0dd4*/ 	.short	0x0100
        /*0dd6*/ 	.byte	0x08
	.zero		1


	//   ....[6]....
        /*0dd8*/ 	.word	0x000004d0
        /*0ddc*/ 	.word	0x000000ff
        /*0de0*/ 	.word	0x0002a850
        /*0de4*/ 	.short	0x0100
        /*0de6*/ 	.byte	0x08
	.zero		1


	//   ....[7]....
        /*0de8*/ 	.word	0x000004e0
        /*0dec*/ 	.word	0x000000ff
        /*0df0*/ 	.word	0x0002a860
        /*0df4*/ 	.short	0x0100
        /*0df6*/ 	.byte	0x08
	.zero		1


	//   ....[8]....
        /*0df8*/ 	.word	0x000004f0
        /*0dfc*/ 	.word	0x000000ff
        /*0e00*/ 	.word	0x0002a858
        /*0e04*/ 	.short	0x0100
        /*0e06*/ 	.byte	0x08
	.zero		1


	//   ....[9]....
        /*0e08*/ 	.word	0x00000500
        /*0e0c*/ 	.word	0x000000ff
        /*0e10*/ 	.word	0x0002a868
        /*0e14*/ 	.short	0x0100
        /*0e16*/ 	.byte	0x08
	.zero		1


	//   ....[10]....
        /*0e18*/ 	.word	0x000005f0
        /*0e1c*/ 	.word	0x000000ff
        /*0e20*/ 	.word	0x0002a870
        /*0e24*/ 	.short	0x0100
        /*0e26*/ 	.byte	0x06
	.zero		1


	//   ....[11]....
        /*0e28*/ 	.word	0x00000600
        /*0e2c*/ 	.word	0x000000ff
        /*0e30*/ 	.word	0x0002a880
        /*0e34*/ 	.short	0x0100
        /*0e36*/ 	.byte	0x06
	.zero		1


	//   ....[12]....
        /*0e38*/ 	.word	0x00000610
        /*0e3c*/ 	.word	0x000000ff
        /*0e40*/ 	.word	0x0002a878
        /*0e44*/ 	.short	0x0100
        /*0e46*/ 	.byte	0x06
	.zero		1


	//   ....[13]....
        /*0e48*/ 	.word	0x00000620
        /*0e4c*/ 	.word	0x000000ff
        /*0e50*/ 	.word	0x0002a888
        /*0e54*/ 	.short	0x0100
        /*0e56*/ 	.byte	0x06
	.zero		1


	//   ....[14]....
        /*0e58*/ 	.word	0x00000750
        /*0e5c*/ 	.word	0x000000ff
        /*0e60*/ 	.word	0x0002a890
        /*0e64*/ 	.short	0x0100
        /*0e66*/ 	.byte	0x08
	.zero		1


	//   ....[15]....
        /*0e68*/ 	.word	0x00000760
        /*0e6c*/ 	.word	0x000000ff
        /*0e70*/ 	.word	0x0002a8a0
        /*0e74*/ 	.short	0x0100
        /*0e76*/ 	.byte	0x08
	.zero		1


	//   ....[16]....
        /*0e78*/ 	.word	0x00000770
        /*0e7c*/ 	.word	0x000000ff
        /*0e80*/ 	.word	0x0002a898
        /*0e84*/ 	.short	0x0100
        /*0e86*/ 	.byte	0x08
	.zero		1


	//   ....[17]....
        /*0e88*/ 	.word	0x00000780
        /*0e8c*/ 	.word	0x000000ff
        /*0e90*/ 	.word	0x0002a8a8
        /*0e94*/ 	.short	0x0100
        /*0e96*/ 	.byte	0x08
	.zero		1


	//   ....[18]....
        /*0e98*/ 	.word	0x000008c0
        /*0e9c*/ 	.word	0x000000ff
        /*0ea0*/ 	.word	0x0002a8b0
        /*0ea4*/ 	.short	0x0100
        /*0ea6*/ 	.byte	0x08
	.zero		1


	//   ....[19]....
        /*0ea8*/ 	.word	0x000008d0
        /*0eac*/ 	.word	0x000000ff
        /*0eb0*/ 	.word	0x0002a8c0
        /*0eb4*/ 	.short	0x0100
        /*0eb6*/ 	.byte	0x08
	.zero		1


	//   ....[20]....
        /*0eb8*/ 	.word	0x000008e0
        /*0ebc*/ 	.word	0x000000ff
        /*0ec0*/ 	.word	0x0002a8b8
        /*0ec4*/ 	.short	0x0100
        /*0ec6*/ 	.byte	0x08
	.zero		1


	//   ....[21]....
        /*0ec8*/ 	.word	0x000008f0
        /*0ecc*/ 	.word	0x000000ff
        /*0ed0*/ 	.word	0x0002a8c8
        /*0ed4*/ 	.short	0x0100
        /*0ed6*/ 	.byte	0x08
	.zero		1


	//   ....[22]....
        /*0ed8*/ 	.word	0x00003090
        /*0edc*/ 	.word	0x00000052
        /*0ee0*/ 	.word	0x0002a890
        /*0ee4*/ 	.short	0x010a
        /*0ee6*/ 	.byte	0x3f
	.zero		1


	//   ....[23]....
        /*0ee8*/ 	.word	0x000061c0
        /*0eec*/ 	.word	0x00000052
        /*0ef0*/ 	.word	0x0002a890
        /*0ef4*/ 	.short	0x010a
        /*0ef6*/ 	.byte	0x3f
	.zero		1


	//   ....[24]....
        /*0ef8*/ 	.word	0x00009230
        /*0efc*/ 	.word	0x00000052
        /*0f00*/ 	.word	0x0002a890
        /*0f04*/ 	.short	0x010a
        /*0f06*/ 	.byte	0x3f
	.zero		1


	//   ....[25]....
        /*0f08*/ 	.word	0x000096f0
        /*0f0c*/ 	.word	0x00000004
        /*0f10*/ 	.word	0x00000000
        /*0f14*/ 	.short	0x0101
        /*0f16*/ 	.byte	0x3f
	.zero		1


	//   ....[26]....
        /*0f18*/ 	.word	0x00009730
        /*0f1c*/ 	.word	0x00000052
        /*0f20*/ 	.word	0x0002a8b0
        /*0f24*/ 	.short	0x010a
        /*0f26*/ 	.byte	0x3f
	.zero		1


	//   ....[27]....
        /*0f28*/ 	.word	0x00009bd0
        /*0f2c*/ 	.word	0x00000052
        /*0f30*/ 	.word	0x00000000
        /*0f34*/ 	.short	0x0101
        /*0f36*/ 	.byte	0x3f
	.zero		1


	//   ....[28]....
        /*0f38*/ 	.word	0x0000a970
        /*0f3c*/ 	.word	0x00000010
        /*0f40*/ 	.word	0x0002a800
        /*0f44*/ 	.short	0x010a
        /*0f46*/ 	.byte	0x3f
	.zero		1


	//   ....[29]....
        /*0f48*/ 	.word	0x0000a9c0
        /*0f4c*/ 	.word	0x00000010
        /*0f50*/ 	.word	0x0002a800
        /*0f54*/ 	.short	0x010a
        /*0f56*/ 	.byte	0x3f
	.zero		1


	//   ....[30]....
        /*0f58*/ 	.word	0x0000b3b0
        /*0f5c*/ 	.word	0x00000010
        /*0f60*/ 	.word	0x0002a800
        /*0f64*/ 	.short	0x010a
        /*0f66*/ 	.byte	0x3f
	.zero		1


	//   ....[31]....
        /*0f68*/ 	.word	0x0000e8e0
        /*0f6c*/ 	.word	0x00000010
        /*0f70*/ 	.word	0x0002a800
        /*0f74*/ 	.short	0x010a
        /*0f76*/ 	.byte	0x3f
	.zero		1


	//   ....[32]....
        /*0f78*/ 	.word	0x00011a00
        /*0f7c*/ 	.word	0x0000000b
        /*0f80*/ 	.word	0x0002a830
        /*0f84*/ 	.short	0x010a
        /*0f86*/ 	.byte	0x3f
	.zero		1


	//   ....[33]....
        /*0f88*/ 	.word	0x00011a40
        /*0f8c*/ 	.word	0x0000000b
        /*0f90*/ 	.word	0x0002a830
        /*0f94*/ 	.short	0x010a
        /*0f96*/ 	.byte	0x3f
	.zero		1


	//   ....[34]....
        /*0f98*/ 	.word	0x00011f70
        /*0f9c*/ 	.word	0x00000000
        /*0fa0*/ 	.word	0x00000000
        /*0fa4*/ 	.short	0x0101
        /*0fa6*/ 	.byte	0x3f
	.zero		1


	//   ....[35]....
        /*0fa8*/ 	.word	0x00014db0
        /*0fac*/ 	.word	0x00000009
        /*0fb0*/ 	.word	0x0002a830
        /*0fb4*/ 	.short	0x010a
        /*0fb6*/ 	.byte	0x3f
	.zero		1


	//   ....[36]....
        /*0fb8*/ 	.word	0x00014e00
        /*0fbc*/ 	.word	0x00000009
        /*0fc0*/ 	.word	0x0002a830
        /*0fc4*/ 	.short	0x010a
        /*0fc6*/ 	.byte	0x3f
	.zero		1


	//   ....[37]....
        /*0fc8*/ 	.word	0x00015150
        /*0fcc*/ 	.word	0x00000009
        /*0fd0*/ 	.word	0x0002a850
        /*0fd4*/ 	.short	0x010a
        /*0fd6*/ 	.byte	0x3f
	.zero		1


	//   ....[38]....
        /*0fd8*/ 	.word	0x00015190
        /*0fdc*/ 	.word	0x00000009
        /*0fe0*/ 	.word	0x0002a850
        /*0fe4*/ 	.short	0x010a
        /*0fe6*/ 	.byte	0x3f
	.zero		1


	//   ....[39]....
        /*0fe8*/ 	.word	0x00015500
        /*0fec*/ 	.word	0x00000008
        /*0ff0*/ 	.word	0x00000000
        /*0ff4*/ 	.short	0x0101
        /*0ff6*/ 	.byte	0x3f
	.zero		1


	//   ....[40]....
        /*0ff8*/ 	.word	0x000177a0
        /*0ffc*/ 	.word	0x0000000f
        /*1000*/ 	.word	0x00000000
        /*1004*/ 	.short	0x0101
        /*1006*/ 	.byte	0x3f
	.zero		1


	//   ....[41]....
        /*1008*/ 	.word	0x00018390
        /*100c*/ 	.word	0x00000003
        /*1010*/ 	.word	0x0002a830
        /*1014*/ 	.short	0x010a
        /*1016*/ 	.byte	0x3f
	.zero		1


	//   ....[42]....
        /*1018*/ 	.word	0x000183e0
        /*101c*/ 	.word	0x00000003
        /*1020*/ 	.word	0x0002a830
        /*1024*/ 	.short	0x010a
        /*1026*/ 	.byte	0x3f
	.zero		1


	//   ....[43]....
        /*1028*/ 	.word	0x00018760
        /*102c*/ 	.word	0x00000003
        /*1030*/ 	.word	0x0002a850
        /*1034*/ 	.short	0x010a
        /*1036*/ 	.byte	0x3f
	.zero		1


	//   ....[44]....
        /*1038*/ 	.word	0x000187a0
        /*103c*/ 	.word	0x00000003
        /*1040*/ 	.word	0x0002a850
        /*1044*/ 	.short	0x010a
        /*1046*/ 	.byte	0x3f
	.zero		1


	//   ....[45]....
        /*1048*/ 	.word	0x00018a70
        /*104c*/ 	.word	0x00000000
        /*1050*/ 	.word	0x00000000
        /*1054*/ 	.short	0x0101
        /*1056*/ 	.byte	0x3f
	.zero		1


	//   ....[46]....
        /*1058*/ 	.word	0x00019c80
        /*105c*/ 	.word	0x0000000c
        /*1060*/ 	.word	0x00000000
        /*1064*/ 	.short	0x0101
        /*1066*/ 	.byte	0x3f
	.zero		1


	//   ....[47]....
        /*1068*/ 	.word	0x0001a590
        /*106c*/ 	.word	0x00000003
        /*1070*/ 	.word	0x0002a830
        /*1074*/ 	.short	0x010a
        /*1076*/ 	.byte	0x3f
	.zero		1


	//   ....[48]....
        /*1078*/ 	.word	0x0001a5e0
        /*107c*/ 	.word	0x00000003
        /*1080*/ 	.word	0x0002a830
        /*1084*/ 	.short	0x010a
        /*1086*/ 	.byte	0x3f
	.zero		1


	//   ....[49]....
        /*1088*/ 	.word	0x0001a960
        /*108c*/ 	.word	0x00000003
        /*1090*/ 	.word	0x0002a850
        /*1094*/ 	.short	0x010a
        /*1096*/ 	.byte	0x3f
	.zero		1


	//   ....[50]....
        /*1098*/ 	.word	0x0001a9a0
        /*109c*/ 	.word	0x00000003
        /*10a0*/ 	.word	0x0002a850
        /*10a4*/ 	.short	0x010a
        /*10a6*/ 	.byte	0x3f
	.zero		1


	//   ....[51]....
        /*10a8*/ 	.word	0x0001ad20
        /*10ac*/ 	.word	0x00000000
        /*10b0*/ 	.word	0x00000000
        /*10b4*/ 	.short	0x0101
        /*10b6*/ 	.byte	0x3f
	.zero		1


	//   ....[52]....
        /*10b8*/ 	.word	0x0001cfb0
        /*10bc*/ 	.word	0x0000000c
        /*10c0*/ 	.word	0x00000000
        /*10c4*/ 	.short	0x0101
        /*10c6*/ 	.byte	0x3f
	.zero		1


	//   ....[53]....
        /*10c8*/ 	.word	0x0001d7f0
        /*10cc*/ 	.word	0x00000004
        /*10d0*/ 	.word	0x0002a850
        /*10d4*/ 	.short	0x010a
        /*10d6*/ 	.byte	0x3f
	.zero		1


	//   ....[54]....
        /*10d8*/ 	.word	0x0001d870
        /*10dc*/ 	.word	0x00000004
        /*10e0*/ 	.word	0x0002a850
        /*10e4*/ 	.short	0x010a
        /*10e6*/ 	.byte	0x3f
	.zero		1


	//   ....[55]....
        /*10e8*/ 	.word	0x0001de60
        /*10ec*/ 	.word	0x00000002
        /*10f0*/ 	.word	0x00000000
        /*10f4*/ 	.short	0x0101
        /*10f6*/ 	.byte	0x3f
	.zero		1


	//   ....[56]....
        /*10f8*/ 	.word	0x000204e0
        /*10fc*/ 	.word	0x00000000
        /*1100*/ 	.word	0x00000000
        /*1104*/ 	.short	0x0101
        /*1106*/ 	.byte	0x3f
	.zero		1


	//   ....[57]....
        /*1108*/ 	.word	0x00023310
        /*110c*/ 	.word	0x00000017
        /*1110*/ 	.word	0x0002a820
        /*1114*/ 	.short	0x010a
        /*1116*/ 	.byte	0x3f
	.zero		1


	//   ....[58]....
        /*1118*/ 	.word	0x000233a0
        /*111c*/ 	.word	0x0000000c
        /*1120*/ 	.word	0x0002a8a0
        /*1124*/ 	.short	0x010a
        /*1126*/ 	.byte	0x3f
	.zero		1


	//   ....[59]....
        /*1128*/ 	.word	0x000237f0
        /*112c*/ 	.word	0x0000000c
        /*1130*/ 	.word	0x0002a8c0
        /*1134*/ 	.short	0x010a
        /*1136*/ 	.byte	0x3f
	.zero		1


	//   ....[60]....
        /*1138*/ 	.word	0x00023d00
        /*113c*/ 	.word	0x00000006
        /*1140*/ 	.word	0x0002a8a0
        /*1144*/ 	.short	0x010a
        /*1146*/ 	.byte	0x3f
	.zero		1


	//   ....[61]....
        /*1148*/ 	.word	0x00024140
        /*114c*/ 	.word	0x00000006
        /*1150*/ 	.word	0x0002a8c0
        /*1154*/ 	.short	0x010a
        /*1156*/ 	.byte	0x3f
	.zero		1


	//   ....[62]....
        /*1158*/ 	.word	0x000254d0
        /*115c*/ 	.word	0x00000006
        /*1160*/ 	.word	0x0002a880
        /*1164*/ 	.short	0x010a
        /*1166*/ 	.byte	0x3f
	.zero		1


	//   ....[63]....
        /*1168*/ 	.word	0x00025a30
        /*116c*/ 	.word	0x00000006
        /*1170*/ 	.word	0x0002a870
        /*1174*/ 	.short	0x0107
        /*1176*/ 	.byte	0x3f
	.zero		1


	//   ....[64]....
        /*1178*/ 	.word	0x00025af0
        /*117c*/ 	.word	0x00000006
        /*1180*/ 	.word	0x0002a870
        /*1184*/ 	.short	0x0101
        /*1186*/ 	.byte	0x3f
	.zero		1


	//   ....[65]....
        /*1188*/ 	.word	0x00025b20
        /*118c*/ 	.word	0x00000006
        /*1190*/ 	.word	0x0002a840
        /*1194*/ 	.short	0x010a
        /*1196*/ 	.byte	0x3f
	.zero		1


	//   ....[66]....
        /*1198*/ 	.word	0x00025fc0
        /*119c*/ 	.word	0x00000006
        /*11a0*/ 	.word	0x0002a830
        /*11a4*/ 	.short	0x0107
        /*11a6*/ 	.byte	0x3f
	.zero		1


	//   ....[67]....
        /*11a8*/ 	.word	0x00026090
        /*11ac*/ 	.word	0x00000006
        /*11b0*/ 	.word	0x0002a830
        /*11b4*/ 	.short	0x0101
        /*11b6*/ 	.byte	0x3f
	.zero		1


	//   ....[68]....
        /*11b8*/ 	.word	0x000269e0
        /*11bc*/ 	.word	0x00000017
        /*11c0*/ 	.word	0x0002a800
        /*11c4*/ 	.short	0x0107
        /*11c6*/ 	.byte	0x3f
	.zero		1


	//   ....[69]....
        /*11c8*/ 	.word	0x00026ae0
        /*11cc*/ 	.word	0x00000017
        /*11d0*/ 	.word	0x0002a800
        /*11d4*/ 	.short	0x0101
        /*11d6*/ 	.byte	0x3f
	.zero		1


	//   ....[70]....
        /*11d8*/ 	.word	0x00026b00
        /*11dc*/ 	.word	0x00000017
        /*11e0*/ 	.word	0x0002a820
        /*11e4*/ 	.short	0x010a
        /*11e6*/ 	.byte	0x3f
	.zero		1


	//   ....[71]....
        /*11e8*/ 	.word	0x00026e50
        /*11ec*/ 	.word	0x00000004
        /*11f0*/ 	.word	0x0002a880
        /*11f4*/ 	.short	0x010a
        /*11f6*/ 	.byte	0x3f
	.zero		1


	//   ....[72]....
        /*11f8*/ 	.word	0x00027240
        /*11fc*/ 	.word	0x00000004
        /*1200*/ 	.word	0x0002a870
        /*1204*/ 	.short	0x0107
        /*1206*/ 	.byte	0x3f
	.zero		1


	//   ....[73]....
        /*1208*/ 	.word	0x00027300
        /*120c*/ 	.word	0x00000004
        /*1210*/ 	.word	0x0002a870
        /*1214*/ 	.short	0x0101
        /*1216*/ 	.byte	0x3f
	.zero		1


	//   ....[74]....
        /*1218*/ 	.word	0x00027330
        /*121c*/ 	.word	0x00000004
        /*1220*/ 	.word	0x0002a840
        /*1224*/ 	.short	0x010a
        /*1226*/ 	.byte	0x3f
	.zero		1


	//   ....[75]....
        /*1228*/ 	.word	0x00027700
        /*122c*/ 	.word	0x00000004
        /*1230*/ 	.word	0x0002a830
        /*1234*/ 	.short	0x0107
        /*1236*/ 	.byte	0x3f
	.zero		1


	//   ....[76]....
        /*1238*/ 	.word	0x000277d0
        /*123c*/ 	.word	0x00000004
        /*1240*/ 	.word	0x0002a830
        /*1244*/ 	.short	0x0101
        /*1246*/ 	.byte	0x3f
	.zero		1


	//   ....[77]....
        /*1248*/ 	.word	0x00027850
        /*124c*/ 	.word	0x00000002
        /*1250*/ 	.word	0x0002a870
        /*1254*/ 	.short	0x010a
        /*1256*/ 	.byte	0x3f
	.zero		1


	//   ....[78]....
        /*1258*/ 	.word	0x000278e0
        /*125c*/ 	.word	0x00000002
        /*1260*/ 	.word	0x0002a860
        /*1264*/ 	.short	0x010a
        /*1266*/ 	.byte	0x3f
	.zero		1


	//   ....[79]....
        /*1268*/ 	.word	0x00028050
        /*126c*/ 	.word	0x00000002
        /*1270*/ 	.word	0x0002a850
        /*1274*/ 	.short	0x0101
        /*1276*/ 	.byte	0x3f
	.zero		1


	//   ....[80]....
        /*1278*/ 	.word	0x000280d0
        /*127c*/ 	.word	0x00000002
        /*1280*/ 	.word	0x00000000
        /*1284*/ 	.short	0x0101
        /*1286*/ 	.byte	0x3f
	.zero		1


	//   ....[81]....
        /*1288*/ 	.word	0x00028290
        /*128c*/ 	.word	0x00000002
        /*1290*/ 	.word	0x0002a870
        /*1294*/ 	.short	0x010a
        /*1296*/ 	.byte	0x3f
	.zero		1


	//   ....[82]....
        /*1298*/ 	.word	0x00028310
        /*129c*/ 	.word	0x00000002
        /*12a0*/ 	.word	0x0002a860
        /*12a4*/ 	.short	0x010a
        /*12a6*/ 	.byte	0x3f
	.zero		1


	//   ....[83]....
        /*12a8*/ 	.word	0x00028a90
        /*12ac*/ 	.word	0x00000002
        /*12b0*/ 	.word	0x0002a850
        /*12b4*/ 	.short	0x0101
        /*12b6*/ 	.byte	0x3f
	.zero		1


	//   ....[84]....
        /*12b8*/ 	.word	0x00028b10
        /*12bc*/ 	.word	0x00000002
        /*12c0*/ 	.word	0x00000000
        /*12c4*/ 	.short	0x0101
        /*12c6*/ 	.byte	0x3f
	.zero		1


	//   ....[85]....
        /*12c8*/ 	.word	0x00029820
        /*12cc*/ 	.word	0x00000004
        /*12d0*/ 	.word	0x0002a820
        /*12d4*/ 	.short	0x010a
        /*12d6*/ 	.byte	0x3f
	.zero		1


	//   ....[86]....
        /*12d8*/ 	.word	0x00029990
        /*12dc*/ 	.word	0x00000005
        /*12e0*/ 	.word	0x0002a840
        /*12e4*/ 	.short	0x010a
        /*12e6*/ 	.byte	0x3f
	.zero		1


	//   ....[87]....
        /*12e8*/ 	.word	0x00029a30
        /*12ec*/ 	.word	0x00000019
        /*12f0*/ 	.word	0x0002a840
        /*12f4*/ 	.short	0x010a
        /*12f6*/ 	.byte	0x3f
	.zero		1


	//   ....[88]....
        /*12f8*/ 	.word	0x00029a70
        /*12fc*/ 	.word	0x00000005
        /*1300*/ 	.word	0x0002a860
        /*1304*/ 	.short	0x010a
        /*1306*/ 	.byte	0x3f
	.zero		1


	//   ....[89]....
        /*1308*/ 	.word	0x00029ab0
        /*130c*/ 	.word	0x00000019
        /*1310*/ 	.word	0x0002a860
        /*1314*/ 	.short	0x010a
        /*1316*/ 	.byte	0x3f
	.zero		1


	//   ....[90]....
        /*1318*/ 	.word	0x00029af0
        /*131c*/ 	.word	0x00000005
        /*1320*/ 	.word	0x0002a880
        /*1324*/ 	.short	0x010a
        /*1326*/ 	.byte	0x3f
	.zero		1


	//   ....[91]....
        /*1328*/ 	.word	0x00029b30
        /*132c*/ 	.word	0x00000019
        /*1330*/ 	.word	0x0002a880
        /*1334*/ 	.short	0x010a
        /*1336*/ 	.byte	0x3f
	.zero		1


	//   ....[92]....
        /*1338*/ 	.word	0x00029b90
        /*133c*/ 	.word	0x00000052
        /*1340*/ 	.word	0x0002a890
        /*1344*/ 	.short	0x010a
        /*1346*/ 	.byte	0x3f
	.zero		1


	//   ....[93]....
        /*1348*/ 	.word	0x00029d00
        /*134c*/ 	.word	0x00000052
        /*1350*/ 	.word	0x0002a890
        /*1354*/ 	.short	0x010a
        /*1356*/ 	.byte	0x3f
	.zero		1


	//   ....[94]....
        /*1358*/ 	.word	0x00029e80
        /*135c*/ 	.word	0x00000052
        /*1360*/ 	.word	0x0002a890
        /*1364*/ 	.short	0x010a
        /*1366*/ 	.byte	0x3f
	.zero		1


	//   ....[95]....
        /*1368*/ 	.word	0x00029fe0
        /*136c*/ 	.word	0x00000052
        /*1370*/ 	.word	0x0002a8b0
        /*1374*/ 	.short	0x010a
        /*1376*/ 	.byte	0x3f
	.zero		1


	//   ....[96]....
        /*1378*/ 	.word	0x0002a2e0
        /*137c*/ 	.word	0x00000010
        /*1380*/ 	.word	0x0002a800
        /*1384*/ 	.short	0x010a
        /*1386*/ 	.byte	0x3f
	.zero		1


	//   ....[97]....
        /*1388*/ 	.word	0x0002a4f0
        /*138c*/ 	.word	0x00000010
        /*1390*/ 	.word	0x0002a800
        /*1394*/ 	.short	0x010a
        /*1396*/ 	.byte	0x3f
	.zero		1


	//   ....[98]....
        /*1398*/ 	.word	0x0002a540
        /*139c*/ 	.word	0x0000000b
        /*13a0*/ 	.word	0x0002a830
        /*13a4*/ 	.short	0x010a
        /*13a6*/ 	.byte	0x3f
	.zero		1


	//   ....[99]....
        /*13a8*/ 	.word	0x0002a590
        /*13ac*/ 	.word	0x00000009
        /*13b0*/ 	.word	0x0002a830
        /*13b4*/ 	.short	0x010a
        /*13b6*/ 	.byte	0x3f
	.zero		1


	//   ....[100]....
        /*13b8*/ 	.word	0x0002a5e0
        /*13bc*/ 	.word	0x00000009
        /*13c0*/ 	.word	0x0002a850
        /*13c4*/ 	.short	0x010a
        /*13c6*/ 	.byte	0x3f
	.zero		1


	//   ....[101]....
        /*13c8*/ 	.word	0x0002a630
        /*13cc*/ 	.word	0x00000003
        /*13d0*/ 	.word	0x0002a830
        /*13d4*/ 	.short	0x010a
        /*13d6*/ 	.byte	0x3f
	.zero		1


	//   ....[102]....
        /*13d8*/ 	.word	0x0002a680
        /*13dc*/ 	.word	0x00000003
        /*13e0*/ 	.word	0x0002a850
        /*13e4*/ 	.short	0x010a
        /*13e6*/ 	.byte	0x3f
	.zero		1


	//   ....[103]....
        /*13e8*/ 	.word	0x0002a6d0
        /*13ec*/ 	.word	0x00000003
        /*13f0*/ 	.word	0x0002a830
        /*13f4*/ 	.short	0x010a
        /*13f6*/ 	.byte	0x3f
	.zero		1


	//   ....[104]....
        /*13f8*/ 	.word	0x0002a720
        /*13fc*/ 	.word	0x00000003
        /*1400*/ 	.word	0x0002a850
        /*1404*/ 	.short	0x010a
        /*1406*/ 	.byte	0x3f
	.zero		1


	//   ....[105]....
        /*1408*/ 	.word	0x0002a770
        /*140c*/ 	.word	0x00000004
        /*1410*/ 	.word	0x0002a850
        /*1414*/ 	.short	0x010a
        /*1416*/ 	.byte	0x3f
	.zero		1


	//   ....[106]....
        /*1418*/ 	.word	0x0002c530
        /*141c*/ 	.word	0x00000017
        /*1420*/ 	.word	0x0002a820
        /*1424*/ 	.short	0x010a
        /*1426*/ 	.byte	0x3f
	.zero		1


	//   ....[107]....
        /*1428*/ 	.word	0x0002c580
        /*142c*/ 	.word	0x0000000c
        /*1430*/ 	.word	0x0002a8a0
        /*1434*/ 	.short	0x010a
        /*1436*/ 	.byte	0x3f
	.zero		1


	//   ....[108]....
        /*1438*/ 	.word	0x0002c5d0
        /*143c*/ 	.word	0x0000000c
        /*1440*/ 	.word	0x0002a8c0
        /*1444*/ 	.short	0x010a
        /*1446*/ 	.byte	0x3f
	.zero		1


	//   ....[109]....
        /*1448*/ 	.word	0x0002c620
        /*144c*/ 	.word	0x00000006
        /*1450*/ 	.word	0x0002a8a0
        /*1454*/ 	.short	0x010a
        /*1456*/ 	.byte	0x3f
	.zero		1


	//   ....[110]....
        /*1458*/ 	.word	0x0002c670
        /*145c*/ 	.word	0x00000006
        /*1460*/ 	.word	0x0002a8c0
        /*1464*/ 	.short	0x010a
        /*1466*/ 	.byte	0x3f
	.zero		1


	//   ....[111]....
        /*1468*/ 	.word	0x0002c790
        /*146c*/ 	.word	0x00000006
        /*1470*/ 	.word	0x0002a880
        /*1474*/ 	.short	0x010a
        /*1476*/ 	.byte	0x3f
	.zero		1


	//   ....[112]....
        /*1478*/ 	.word	0x0002cec0
        /*147c*/ 	.word	0x00000006
        /*1480*/ 	.word	0x0002a840
        /*1484*/ 	.short	0x010a
        /*1486*/ 	.byte	0x3f
	.zero		1


	//   ....[113]....
        /*1488*/ 	.word	0x0002da20
        /*148c*/ 	.word	0x00000017
        /*1490*/ 	.word	0x0002a820
        /*1494*/ 	.short	0x010a
        /*1496*/ 	.byte	0x3f
	.zero		1


	//   ....[114]....
        /*1498*/ 	.word	0x0002da70
        /*149c*/ 	.word	0x00000004
        /*14a0*/ 	.word	0x0002a880
        /*14a4*/ 	.short	0x010a
        /*14a6*/ 	.byte	0x3f
	.zero		1


	//   ....[115]....
        /*14a8*/ 	.word	0x0002df90
        /*14ac*/ 	.word	0x00000004
        /*14b0*/ 	.word	0x0002a840
        /*14b4*/ 	.short	0x010a
        /*14b6*/ 	.byte	0x3f
	.zero		1


	//   ....[116]....
        /*14b8*/ 	.word	0x0002e4a0
        /*14bc*/ 	.word	0x00000002
        /*14c0*/ 	.word	0x0002a870
        /*14c4*/ 	.short	0x010a
        /*14c6*/ 	.byte	0x3f
	.zero		1


	//   ....[117]....
        /*14c8*/ 	.word	0x0002e4f0
        /*14cc*/ 	.word	0x00000002
        /*14d0*/ 	.word	0x0002a860
        /*14d4*/ 	.short	0x010a
        /*14d6*/ 	.byte	0x3f
	.zero		1


	//   ....[118]....
        /*14d8*/ 	.word	0x0002e540
        /*14dc*/ 	.word	0x00000002
        /*14e0*/ 	.word	0x0002a870
        /*14e4*/ 	.short	0x010a
        /*14e6*/ 	.byte	0x3f
	.zero		1


	//   ....[119]....
        /*14e8*/ 	.word	0x0002e590
        /*14ec*/ 	.word	0x00000002
        /*14f0*/ 	.word	0x0002a860
        /*14f4*/ 	.short	0x010a
        /*14f6*/ 	.byte	0x3f
	.zero		1


	//   ....[120]....
        /*14f8*/ 	.word	0x0002ef30
        /*14fc*/ 	.word	0x00000004
        /*1500*/ 	.word	0x0002a820
        /*1504*/ 	.short	0x010a
        /*1506*/ 	.byte	0x3f
	.zero		1


	//   ....[121]....
        /*1508*/ 	.word	0x0002f0d0
        /*150c*/ 	.word	0x00000005
        /*1510*/ 	.word	0x0002a840
        /*1514*/ 	.short	0x010a
        /*1516*/ 	.byte	0x3f
	.zero		1


	//   ....[122]....
        /*1518*/ 	.word	0x0002f120
        /*151c*/ 	.word	0x00000019
        /*1520*/ 	.word	0x0002a840
        /*1524*/ 	.short	0x010a
        /*1526*/ 	.byte	0x3f
	.zero		1


	//   ....[123]....
        /*1528*/ 	.word	0x0002f170
        /*152c*/ 	.word	0x00000005
        /*1530*/ 	.word	0x0002a860
        /*1534*/ 	.short	0x010a
        /*1536*/ 	.byte	0x3f
	.zero		1


	//   ....[124]....
        /*1538*/ 	.word	0x0002f1c0
        /*153c*/ 	.word	0x00000019
        /*1540*/ 	.word	0x0002a860
        /*1544*/ 	.short	0x010a
        /*1546*/ 	.byte	0x3f
	.zero		1


	//   ....[125]....
        /*1548*/ 	.word	0x0002f210
        /*154c*/ 	.word	0x00000005
        /*1550*/ 	.word	0x0002a880
        /*1554*/ 	.short	0x010a
        /*1556*/ 	.byte	0x3f
	.zero		1


	//----- nvinfo : EIATTR_NUM_MBARRIERS
	.align		4
.L_754:
        /*1558*/ 	.byte	0x03, 0x38
        /*155a*/ 	.short	0x0016


	//----- nvinfo : EIATTR_EXIT_INSTR_OFFSETS
	.align		4
        /*155c*/ 	.byte	0x04, 0x1c
        /*155e*/ 	.short	(.L_756 - .L_755)


	//   ....[0]....
.L_755:
        /*1560*/ 	.word	0x00029b80


	//----- nvinfo : EIATTR_MAX_THREADS
	.align		4
.L_756:
        /*1564*/ 	.byte	0x04, 0x05
        /*1566*/ 	.short	(.L_758 - .L_757)
.L_757:
        /*1568*/ 	.word	0x00000180
        /*156c*/ 	.word	0x00000001
        /*1570*/ 	.word	0x00000001


	//----- nvinfo : EIATTR_CRS_STACK_SIZE
	.align		4
.L_758:
        /*1574*/ 	.byte	0x04, 0x1e
        /*1576*/ 	.short	(.L_760 - .L_759)
.L_759:
        /*1578*/ 	.word	0x00000000


	//----- nvinfo : EIATTR_CBANK_PARAM_SIZE
	.align		4
.L_760:
        /*157c*/ 	.byte	0x03, 0x19
        /*157e*/ 	.short	0x0af0


	//----- nvinfo : EIATTR_PARAM_CBANK
	.align		4
        /*1580*/ 	.byte	0x04, 0x0a
        /*1582*/ 	.short	(.L_762 - .L_761)
	.align		4
.L_761:
        /*1584*/ 	.word	index@(.nv.constant0._ZN7cutlass13device_kernelIN5flash11enable_sm90INS1_16FlashAttnFwdSm90INS1_25CollectiveMainloopFwdSm90ILi2EN4cute5tupleIJNS5_1CILi1EEES8_S8_EEENS6_IJNS7_ILi128EEESA_NS7_ILi192EEEEEELi192ENS_12float_e4m3_tEfNS_4arch4Sm90ELb0ELb1ELb0ELb1ELb1ELb1ELb0ELb1ELb1ELb1ELb0ELb0EEENS1_21CollectiveEpilogueFwdINS6_IJSA_SB_SA_EEES9_NS_10bfloat16_tESF_Li256ELb1ELb1ELb0ELb1EEENS1_36VarlenDynamicPersistentTileSchedulerILi128ELi128ELi256ELi128ELb0ELb1ELb1ELb1ELb0ELb1EEEEEEEEEvNT_6ParamsE)
        /*1588*/ 	.short	0x0210
        /*158a*/ 	.short	0x0af0


	//----- nvinfo : EIATTR_SW_WAR
	.align		4
.L_762:
        /*158c*/ 	.byte	0x04, 0x36
        /*158e*/ 	.short	(.L_764 - .L_763)
.L_763:
        /*1590*/ 	.word	0x00000008
.L_764:


//--------------------- .nv.info._ZN7cutlass13device_kernelIN5flash11enable_sm90INS1_16FlashAttnFwdSm90INS1_25CollectiveMainloopFwdSm90ILi2EN4cute5tupleIJNS5_1CILi1EEES8_S8_EEENS6_IJNS7_ILi128EEENS7_ILi160EEENS7_ILi192EEEEEELi192ENS_12float_e4m3_tEfNS_4arch4Sm90ELb1ELb0ELb0ELb0ELb1ELb0ELb0ELb1ELb1ELb1ELb0ELb0EEENS1_21CollectiveEpilogueFwdINS6_IJSA_SC_SB_EEES9_NS_10bfloat16_tESG_Li256ELb0ELb1ELb0ELb1EEENS1_30DynamicPersistentTileSchedulerILi256ELi128ELb0ELb1ELb1EEEEEEEEEvNT_6ParamsE --------------------------
	.section	.nv.info._ZN7cutlass13device_kernelIN5flash11enable_sm90INS1_16FlashAttnFwdSm90INS1_25CollectiveMainloopFwdSm90ILi2EN4cute5tupleIJNS5_1CILi1EEES8_S8_EEENS6_IJNS7_ILi128EEENS7_ILi160EEENS7_ILi192EEEEEELi192ENS_12float_e4m3_tEfNS_4arch4Sm90ELb1ELb0ELb0ELb0ELb1ELb0ELb0ELb1ELb1ELb1ELb0ELb0EEENS1_21CollectiveEpilogueFwdINS6_IJSA_SC_SB_EEES9_NS_10bfloat16_tESG_Li256ELb0ELb1ELb0ELb1EEENS1_30DynamicPersistentTileSchedulerILi256ELi128ELb0ELb1ELb1EEEEEEEEEvNT_6ParamsE,"",@"SHT_CUDA_INFO"
	.sectionflags	@""
	.align	4


	//----- nvinfo : EIATTR_CUDA_API_VERSION
	.align		4
        /*0000*/ 	.byte	0x04, 0x37
        /*0002*/ 	.short	(.L_766 - .L_765)
.L_765:
        /*0004*/ 	.word	0x00000082


	//----- nvinfo : EIATTR_KPARAM_INFO
	.align		4
.L_766:
        /*0008*/ 	.byte	0x04, 0x17
        /*000a*/ 	.short	(.L_768 - .L_767)
.L_767:
        /*000c*/ 	.word	0x00000000
        /*0010*/ 	.short	0x0000
        /*0012*/ 	.short	0x0070
        /*0014*/ 	.byte	0x00, 0xf0, 0x01, 0x2a


	//----- nvinfo : EIATTR_SPARSE_MMA_MASK
	.align		4
.L_768:
        /*0018*/ 	.byte	0x03, 0x50
        /*001a*/ 	.short	0x0000


	//----- nvinfo : EIATTR_MAXREG_COUNT
	.align		4
        /*001c*/ 	.byte	0x03, 0x1b
        /*001e*/ 	.short	0x00a8


	//----- nvinfo : EIATTR_NUM_BARRIERS
	.align		4
        /*0020*/ 	.byte	0x02, 0x4c
        /*0022*/ 	.byte	0x10
	.zero		1


	//----- nvinfo : EIATTR_EXTERNS
	.align		4
        /*0024*/ 	.byte	0x04, 0x0f
        /*0026*/ 	.short	(.L_770 - .L_769)


	//   ....[0]....
	.align		4
.L_769:
        /*0028*/ 	.word	index@(__assertfail)


	//----- nvinfo : EIATTR_ANNOTATIONS
	.align		4
.L_770:
        /*002c*/ 	.byte	0x04, 0x55
        /*002e*/ 	.short	(.L_772 - .L_771)


	//   ....[0]....
.L_771:
        /* <DEDUP_REMOVED lines=16> */


	//----- nvinfo : EIATTR_MERCURY_ISA_VERSION
	.align		4
.L_772:
        /*0118*/ 	.byte	0x03, 0x5f
        /*011a*/ 	.short	0x0101


	//----- nvinfo : EIATTR_INT_WARP_WIDE_INSTR_OFFSETS
	.align		4
        /*011c*/ 	.byte	0x04, 0x31
        /*011e*/ 	.short	(.L_774 - .L_773)


	//   ....[0]....
.L_773:
        /*0120*/ 	.word	0x000000c0


	//   ....[1]....
        /*0124*/ 	.word	0x000000d0


	//   ....[2]....
        /*0128*/ 	.word	0x00000170


	//   ....[3]....
        /*012c*/ 	.word	0x0000fd90


	//   ....[4]....
        /*0130*/ 	.word	0x0000fe20


	//   ....[5]....
        /*0134*/ 	.word	0x00013ec0


	//   ....[6]....
        /*0138*/ 	.word	0x00013f50


	//----- nvinfo : EIATTR_COOP_GROUP_MASK_REGIDS
	.align		4
.L_774:
        /*013c*/ 	.byte	0x04, 0x29
        /*013e*/ 	.short	(.L_776 - .L_775)


	//   ....[0]....
.L_775:
        /*0140*/ 	.word	0xffffffff


	//   ....[1]....
        /*0144*/ 	.word	0xffffffff


	//   ....[2]....
        /*0148*/ 	.word	0xffffffff


	//   ....[3]....
        /*014c*/ 	.word	0xffffffff


	//   ....[4]....
        /*0150*/ 	.word	0xffffffff


	//   ....[5]....
        /*0154*/ 	.word	0xffffffff


	//   ....[6]....
        /*0158*/ 	.word	0xffffffff


	//   ....[7]....
        /*015c*/ 	.word	0xffffffff


	//   ....[8]....
        /*0160*/ 	.word	0xffffffff


	//   ....[9]....
        /*0164*/ 	.word	0xffffffff


	//   ....[10]....
        /*0168*/ 	.word	0xffffffff


	//   ....[11]....
        /*016c*/ 	.word	0xffffffff


	//   ....[12]....
        /*0170*/ 	.word	0xffffffff


	//   ....[13]....
        /*0174*/ 	.word	0xffffffff


	//   ....[14]....
        /*0178*/ 	.word	0xffffffff


	//   ....[15]....
        /*017c*/ 	.word	0xffffffff


	//   ....[16]....
        /*0180*/ 	.word	0xffffffff


	//   ....[17]....
        /*0184*/ 	.word	0xffffffff


	//   ....[18]....
        /*0188*/ 	.word	0xffffffff


	//   ....[19]....
        /*018c*/ 	.word	0xffffffff


	//   ....[20]....
        /*0190*/ 	.word	0xffffffff


	//   ....[21]....
        /*0194*/ 	.word	0xffffffff


	//   ....[22]....
        /*0198*/ 	.word	0xffffffff


	//   ....[23]....
        /*019c*/ 	.word	0xffffffff


	//   ....[24]....
        /*01a0*/ 	.word	0xffffffff


	//   ....[25]....
        /*01a4*/ 	.word	0xffffffff


	//   ....[26]....
        /*01a8*/ 	.word	0xffffffff


	//   ....[27]....
        /*01ac*/ 	.word	0xffffffff


	//   ....[28]....
        /*01b0*/ 	.word	0xffffffff


	//   ....[29]....
        /*01b4*/ 	.word	0xffffffff


	//   ....[30]....
        /*01b8*/ 	.word	0xffffffff


	//   ....[31]....
        /*01bc*/ 	.word	0xffffffff


	//   ....[32]....
        /*01c0*/ 	.word	0xffffffff


	//   ....[33]....
        /*01c4*/ 	.word	0xffffffff


	//   ....[34]....
        /*01c8*/ 	.word	0xffffffff


	//   ....[35]....
        /*01cc*/ 	.word	0xffffffff


	//   ....[36]....
        /*01d0*/ 	.word	0xffffffff


	//   ....[37]....
        /*01d4*/ 	.word	0xffffffff


	//   ....[38]....
        /*01d8*/ 	.word	0xffffffff


	//   ....[39]....
        /*01dc*/ 	.word	0xffffffff


	//   ....[40]....
        /*01e0*/ 	.word	0xffffffff


	//   ....[41]....
        /*01e4*/ 	.word	0xffffffff


	//   ....[42]....
        /*01e8*/ 	.word	0xffffffff


	//   ....[43]....
        /*01ec*/ 	.word	0xffffffff


	//   ....[44]....
        /*01f0*/ 	.word	0xffffffff


	//   ....[45]....
        /*01f4*/ 	.word	0xffffffff


	//   ....[46]....
        /*01f8*/ 	.word	0xffffffff


	//   ....[47]....
        /*01fc*/ 	.word	0xffffffff


	//   ....[48]....
        /*0200*/ 	.word	0xffffffff


	//   ....[49]....
        /*0204*/ 	.word	0xffffffff


	//   ....[50]....
        /*0208*/ 	.word	0xffffffff


	//   ....[51]....
        /*020c*/ 	.word	0xffffffff


	//   ....[52]....
        /*0210*/ 	.word	0xffffffff


	//   ....[53]....
        /*0214*/ 	.word	0xffffffff


	//   ....[54]....
        /*0218*/ 	.word	0xffffffff


	//   ....[55]....
        /*021c*/ 	.word	0xffffffff


	//   ....[56]....
        /*0220*/ 	.word	0xffffffff


	//   ....[57]....
        /*0224*/ 	.word	0xffffffff


	//   ....[58]....
        /*0228*/ 	.word	0xffffffff


	//   ....[59]....
        /*022c*/ 	.word	0xffffffff


	//   ....[60]....
        /*0230*/ 	.word	0xffffffff


	//   ....[61]....
        /*0234*/ 	.word	0xffffffff


	//   ....[62]....
        /*0238*/ 	.word	0xffffffff


	//   ....[63]....
        /*023c*/ 	.word	0xffffffff


	//   ....[64]....
        /*0240*/ 	.word	0xffffffff


	//   ....[65]....
        /*0244*/ 	.word	0xffffffff


	//   ....[66]....
        /*0248*/ 	.word	0xffffffff


	//   ....[67]....
        /*024c*/ 	.word	0xffffffff


	//   ....[68]....
        /*0250*/ 	.word	0xffffffff


	//   ....[69]....
        /*0254*/ 	.word	0xffffffff


	//   ....[70]....
        /*0258*/ 	.word	0xffffffff


	//   ....[71]....
        /*025c*/ 	.word	0xffffffff


	//   ....[72]....
        /*0260*/ 	.word	0xffffffff


	//   ....[73]....
        /*0264*/ 	.word	0xffffffff


	//   ....[74]....
        /*0268*/ 	.word	0xffffffff


	//   ....[75]....
        /*026c*/ 	.word	0xffffffff


	//   ....[76]....
        /*0270*/ 	.word	0xffffffff


	//   ....[77]....
        /*0274*/ 	.word	0xffffffff


	//   ....[78]....
        /*0278*/ 	.word	0xffffffff


	//   ....[79]....
        /*027c*/ 	.word	0xffffffff


	//   ....[80]....
        /*0280*/ 	.word	0xffffffff


	//   ....[81]....
        /*0284*/ 	.word	0xffffffff


	//   ....[82]....
        /*0288*/ 	.word	0xffffffff


	//   ....[83]....
        /*028c*/ 	.word	0xffffffff


	//   ....[84]....
        /*0290*/ 	.word	0xffffffff


	//   ....[85]....
        /*0294*/ 	.word	0xffffffff


	//   ....[86]....
        /*0298*/ 	.word	0xffffffff


	//   ....[87]....
        /*029c*/ 	.word	0xffffffff


	//   ....[88]....
        /*02a0*/ 	.word	0xffffffff


	//   ....[89]....
        /*02a4*/ 	.word	0xffffffff


	//   ....[90]....
        /*02a8*/ 	.word	0xffffffff


	//   ....[91]....
        /*02ac*/ 	.word	0xffffffff


	//   ....[92]....
        /*02b0*/ 	.word	0xffffffff


	//   ....[93]....
        /*02b4*/ 	.word	0xffffffff


	//   ....[94]....
        /*02b8*/ 	.word	0xffffffff


	//   ....[95]....
        /*02bc*/ 	.word	0xffffffff


	//   ....[96]....
        /*02c0*/ 	.word	0xffffffff


	//   ....[97]....
        /*02c4*/ 	.word	0xffffffff


	//   ....[98]....
        /*02c8*/ 	.word	0xffffffff


	//   ....[99]....
        /*02cc*/ 	.word	0xffffffff


	//   ....[100]....
        /*02d0*/ 	.word	0xffffffff


	//   ....[101]....
        /*02d4*/ 	.word	0xffffffff


	//   ....[102]....
        /*02d8*/ 	.word	0xffffffff


	//   ....[103]....
        /*02dc*/ 	.word	0xffffffff


	//   ....[104]....
        /*02e0*/ 	.word	0xffffffff


	//   ....[105]....
        /*02e4*/ 	.word	0xffffffff


	//   ....[106]....
        /*02e8*/ 	.word	0xffffffff


	//   ....[107]....
        /*02ec*/ 	.word	0xffffffff


	//   ....[108]....
        /*02f0*/ 	.word	0xffffffff


	//   ....[109]....
        /*02f4*/ 	.word	0xffffffff


	//   ....[110]....
        /*02f8*/ 	.word	0xffffffff


	//   ....[111]....
        /*02fc*/ 	.word	0xffffffff


	//   ....[112]....
        /*0300*/ 	.word	0xffffffff


	//   ....[113]....
        /*0304*/ 	.word	0xffffffff


	//   ....[114]....
        /*0308*/ 	.word	0xffffffff


	//   ....[115]....
        /*030c*/ 	.word	0xffffffff


	//   ....[116]....
        /*0310*/ 	.word	0xffffffff


	//   ....[117]....
        /*0314*/ 	.word	0xffffffff


	//   ....[118]....
        /*0318*/ 	.word	0xffffffff


	//   ....[119]....
        /*031c*/ 	.word	0xffffffff


	//   ....[120]....
        /*0320*/ 	.word	0xffffffff


	//   ....[121]....
        /*0324*/ 	.word	0xffffffff


	//   ....[122]....
        /*0328*/ 	.word	0xffffffff


	//   ....[123]....
        /*032c*/ 	.word	0xffffffff


	//   ....[124]....
        /*0330*/ 	.word	0xffffffff


	//   ....[125]....
        /*0334*/ 	.word	0xffffffff


	//   ....[126]....
        /*0338*/ 	.word	0xffffffff


	//   ....[127]....
        /*033c*/ 	.word	0xffffffff


	//   ....[128]....
        /*0340*/ 	.word	0xffffffff


	//   ....[129]....
        /*0344*/ 	.word	0xffffffff


	//   ....[130]....
        /*0348*/ 	.word	0xffffffff


	//   ....[131]....
        /*034c*/ 	.word	0xffffffff


	//   ....[132]....
        /*0350*/ 	.word	0xffffffff


	//   ....[133]....
        /*0354*/ 	.word	0xffffffff


	//   ....[134]....
        /*0358*/ 	.word	0xffffffff


	//   ....[135]....
        /*035c*/ 	.word	0xffffffff


	//   ....[136]....
        /*0360*/ 	.word	0xffffffff


	//   ....[137]....
        /*0364*/ 	.word	0xffffffff


	//   ....[138]....
        /*0368*/ 	.word	0xffffffff


	//   ....[139]....
        /*036c*/ 	.word	0xffffffff


	//   ....[140]....
        /*0370*/ 	.word	0xffffffff


	//   ....[141]....
        /*0374*/ 	.word	0xffffffff


	//   ....[142]....
        /*0378*/ 	.word	0xffffffff


	//   ....[143]....
        /*037c*/ 	.word	0xffffffff


	//   ....[144]....
        /*0380*/ 	.word	0xffffffff


	//   ....[145]....
        /*0384*/ 	.word	0xffffffff


	//   ....[146]....
        /*0388*/ 	.word	0x0500000f


	//   ....[147]....
        /*038c*/ 	.word	0x0500000f


	//   ....[148]....
        /*0390*/ 	.word	0x0500000f


	//   ....[149]....
        /*0394*/ 	.word	0x0500000f


	//   ....[150]....
        /*0398*/ 	.word	0x0500000f


	//   ....[151]....
        /*039c*/ 	.word	0x0500000f


	//   ....[152]....
        /*03a0*/ 	.word	0x0500000f


	//   ....[153]....
        /*03a4*/ 	.word	0x0500000f


	//   ....[154]....
        /*03a8*/ 	.word	0x0500000f


	//   ....[155]....
        /*03ac*/ 	.word	0x0500000f


	//   ....[156]....
        /*03b0*/ 	.word	0x0500000f


	//   ....[157]....
        /*03b4*/ 	.word	0x0500000f


	//   ....[158]....
        /*03b8*/ 	.word	0x0500000f


	//   ....[159]....
        /*03bc*/ 	.word	0x0500000f


	//   ....[160]....
        /*03c0*/ 	.word	0x0500000f


	//   ....[161]....
        /*03c4*/ 	.word	0x0500000f


	//   ....[162]....
        /*03c8*/ 	.word	0x0500000f


	//   ....[163]....
        /*03cc*/ 	.word	0x0500000f


	//   ....[164]....
        /*03d0*/ 	.word	0x0500000f


	//   ....[165]....
        /*03d4*/ 	.word	0x0500000f


	//   ....[166]....
        /*03d8*/ 	.word	0x0500000f


	//   ....[167]....
        /*03dc*/ 	.word	0x0500000f


	//   ....[168]....
        /*03e0*/ 	.word	0x0500000f


	//   ....[169]....
        /*03e4*/ 	.word	0x0500000f


	//   ....[170]....
        /*03e8*/ 	.word	0x0500000f


	//   ....[171]....
        /*03ec*/ 	.word	0x0500000f


	//   ....[172]....
        /*03f0*/ 	.word	0x0500000f


	//   ....[173]....
        /*03f4*/ 	.word	0x0500000f


	//   ....[174]....
        /*03f8*/ 	.word	0x0500000f


	//   ....[175]....
        /*03fc*/ 	.word	0x0500000f


	//   ....[176]....
        /*0400*/ 	.word	0x0500000f


	//   ....[177]....
        /*0404*/ 	.word	0x0500000f


	//   ....[178]....
        /*0408*/ 	.word	0x0500000f


	//   ....[179]....
        /*040c*/ 	.word	0x0500000f


	//   ....[180]....
        /*0410*/ 	.word	0x0500000f


	//   ....[181]....
        /*0414*/ 	.word	0x0500000f


	//   ....[182]....
        /*0418*/ 	.word	0x0500000f


	//   ....[183]....
        /*041c*/ 	.word	0x0500000f


	//   ....[184]....
        /*0420*/ 	.word	0x0500000f


	//   ....[185]....
        /*0424*/ 	.word	0x0500000f


	//   ....[186]....
        /*0428*/ 	.word	0x0500000f


	//   ....[187]....
        /*042c*/ 	.word	0x0500000f


	//   ....[188]....
        /*0430*/ 	.word	0x0500000f


	//   ....[189]....
        /*0434*/ 	.word	0x0500000f


	//   ....[190]....
        /*0438*/ 	.word	0x0500000f


	//   ....[191]....
        /*043c*/ 	.word	0x0500000f


	//   ....[192]....
        /*0440*/ 	.word	0x0500000f


	//   ....[193]....
        /*0444*/ 	.word	0x0500000f


	//   ....[194]....
        /*0448*/ 	.word	0x0500000f


	//   ....[195]....
        /*044c*/ 	.word	0x0500000f


	//----- nvinfo : EIATTR_COOP_GROUP_INSTR_OFFSETS
	.align		4
.L_776:
        /*0450*/ 	.byte	0x04, 0x28
        /*0452*/ 	.short	(.L_778 - .L_777)


	//   ....[0]....
.L_777:
        /*0454*/ 	.word	0x00000080


	//   ....[1]....
        /*0458*/ 	.word	0x00000090


	//   ....[2]....
        /*045c*/ 	.word	0x000002d0


	//   ....[3]....
        /*0460*/ 	.word	0x00000430


	//   ....[4]....
        /*0464*/ 	.word	0x00000550


	//   ....[5]....
        /*0468*/ 	.word	0x000006b0


	//   ....[6]....
        /*046c*/ 	.word	0x00001800


	//   ....[7]....
        /*0470*/ 	.word	0x00002900


	//   ....[8]....
        /*0474*/ 	.word	0x00002930


	//   ....[9]....
        /*0478*/ 	.word	0x00003220


	//   ....[10]....
        /*047c*/ 	.word	0x00003240


	//   ....[11]....
        /*0480*/ 	.word	0x00003f40


	//   ....[12]....
        /*0484*/ 	.word	0x00003fd0


	//   ....[13]....
        /*0488*/ 	.word	0x00006030


	//   ....[14]....
        /*048c*/ 	.word	0x00006050


	//   ....[15]....
        /*0490*/ 	.word	0x00006870


	//   ....[16]....
        /*0494*/ 	.word	0x00006980


	//   ....[17]....
        /*0498*/ 	.word	0x000073e0


	//   ....[18]....
        /*049c*/ 	.word	0x00007460


	//   ....[19]....
        /*04a0*/ 	.word	0x00009f50


	//   ....[20]....
        /*04a4*/ 	.word	0x00009f60


	//   ....[21]....
        /*04a8*/ 	.word	0x00009f90


	//   ....[22]....
        /*04ac*/ 	.word	0x00009fa0


	//   ....[23]....
        /*04b0*/ 	.word	0x0000bcc0


	//   ....[24]....
        /*04b4*/ 	.word	0x0000bcd0


	//   ....[25]....
        /*04b8*/ 	.word	0x0000bd00


	//   ....[26]....
        /*04bc*/ 	.word	0x0000bd10


	//   ....[27]....
        /*04c0*/ 	.word	0x0000d560


	//   ....[28]....
        /*04c4*/ 	.word	0x0000d590


	//   ....[29]....
        /*04c8*/ 	.word	0x0000d5c0


	//   ....[30]....
        /*04cc*/ 	.word	0x0000d600


	//   ....[31]....
        /*04d0*/ 	.word	0x0000d630


	//   ....[32]....
        /*04d4*/ 	.word	0x0000d660


	//   ....[33]....
        /*04d8*/ 	.word	0x0000d690


	//   ....[34]....
        /*04dc*/ 	.word	0x0000d6c0


	//   ....[35]....
        /*04e0*/ 	.word	0x0000d6f0


	//   ....[36]....
        /*04e4*/ 	.word	0x0000d730


	//   ....[37]....
        /*04e8*/ 	.word	0x0000d760


	//   ....[38]....
        /*04ec*/ 	.word	0x0000d790


	//   ....[39]....
        /*04f0*/ 	.word	0x0000d7c0


	//   ....[40]....
        /*04f4*/ 	.word	0x0000d7d0


	//   ....[41]....
        /*04f8*/ 	.word	0x0000d7e0


	//   ....[42]....
        /*04fc*/ 	.word	0x0000d7f0


	//   ....[43]....
        /*0500*/ 	.word	0x0000d810


	//   ....[44]....
        /*0504*/ 	.word	0x0000d820


	//   ....[45]....
        /*0508*/ 	.word	0x0000d830


	//   ....[46]....
        /*050c*/ 	.word	0x0000d860


	//   ....[47]....
        /*0510*/ 	.word	0x0000d890


	//   ....[48]....
        /*0514*/ 	.word	0x0000d8a0


	//   ....[49]....
        /*0518*/ 	.word	0x0000d8b0


	//   ....[50]....
        /*051c*/ 	.word	0x0000d8c0


	//   ....[51]....
        /*0520*/ 	.word	0x0000d8d0


	//   ....[52]....
        /*0524*/ 	.word	0x0000d8f0


	//   ....[53]....
        /*0528*/ 	.word	0x0000d900


	//   ....[54]....
        /*052c*/ 	.word	0x0000d910


	//   ....[55]....
        /*0530*/ 	.word	0x0000d920


	//   ....[56]....
        /*0534*/ 	.word	0x0000d930


	//   ....[57]....
        /*0538*/ 	.word	0x0000d940


	//   ....[58]....
        /*053c*/ 	.word	0x0000d950


	//   ....[59]....
        /*0540*/ 	.word	0x0000d960


	//   ....[60]....
        /*0544*/ 	.word	0x0000d970


	//   ....[61]....
        /*0548*/ 	.word	0x0000d980


	//   ....[62]....
        /*054c*/ 	.word	0x0000d990


	//   ....[63]....
        /*0550*/ 	.word	0x0000d9a0


	//   ....[64]....
        /*0554*/ 	.word	0x0000d9b0


	//   ....[65]....
        /*0558*/ 	.word	0x0000d9c0


	//   ....[66]....
        /*055c*/ 	.word	0x0000d9d0


	//   ....[67]....
        /*0560*/ 	.word	0x0000d9e0


	//   ....[68]....
        /*0564*/ 	.word	0x0000d9f0


	//   ....[69]....
        /*0568*/ 	.word	0x0000da00


	//   ....[70]....
        /*056c*/ 	.word	0x0000da10


	//   ....[71]....
        /*0570*/ 	.word	0x0000da20


	//   ....[72]....
        /*0574*/ 	.word	0x0000da30


	//   ....[73]....
        /*0578*/ 	.word	0x0000da40


	//   ....[74]....
        /*057c*/ 	.word	0x0000da50


	//   ....[75]....
        /*0580*/ 	.word	0x0000dd60


	//   ....[76]....
        /*0584*/ 	.word	0x0000dd90


	//   ....[77]....
        /*0588*/ 	.word	0x0000ddc0


	//   ....[78]....
        /*058c*/ 	.word	0x0000ddf0


	//   ....[79]....
        /*0590*/ 	.word	0x0000e310


	//   ....[80]....
        /*0594*/ 	.word	0x0000e340


	//   ....[81]....
        /*0598*/ 	.word	0x0000e440


	//   ....[82]....
        /*059c*/ 	.word	0x0000e460


	//   ....[83]....
        /*05a0*/ 	.word	0x0000e560


	//   ....[84]....
        /*05a4*/ 	.word	0x0000e580


	//   ....[85]....
        /*05a8*/ 	.word	0x0000e690


	//   ....[86]....
        /*05ac*/ 	.word	0x0000e6b0


	//   ....[87]....
        /*05b0*/ 	.word	0x0000ed90


	//   ....[88]....
        /*05b4*/ 	.word	0x0000edb0


	//   ....[89]....
        /*05b8*/ 	.word	0x0000eeb0


	//   ....[90]....
        /*05bc*/ 	.word	0x0000eed0


	//   ....[91]....
        /*05c0*/ 	.word	0x0000efd0


	//   ....[92]....
        /*05c4*/ 	.word	0x0000eff0


	//   ....[93]....
        /*05c8*/ 	.word	0x0000f100


	//   ....[94]....
        /*05cc*/ 	.word	0x0000f120


	//   ....[95]....
        /*05d0*/ 	.word	0x0000f2f0


	//   ....[96]....
        /*05d4*/ 	.word	0x00010c70


	//   ....[97]....
        /*05d8*/ 	.word	0x00010ca0


	//   ....[98]....
        /*05dc*/ 	.word	0x00010cd0


	//   ....[99]....
        /*05e0*/ 	.word	0x00010d80


	//   ....[100]....
        /*05e4*/ 	.word	0x00010d90


	//   ....[101]....
        /*05e8*/ 	.word	0x00010e20


	//   ....[102]....
        /*05ec*/ 	.word	0x00010e30


	//   ....[103]....
        /*05f0*/ 	.word	0x00010e40


	//   ....[104]....
        /*05f4*/ 	.word	0x00010ed0


	//   ....[105]....
        /*05f8*/ 	.word	0x00010f80


	//   ....[106]....
        /*05fc*/ 	.word	0x00011390


	//   ....[107]....
        /*0600*/ 	.word	0x000113c0


	//   ....[108]....
        /*0604*/ 	.word	0x000113d0


	//   ....[109]....
        /*0608*/ 	.word	0x000113e0


	//   ....[110]....
        /*060c*/ 	.word	0x00011430


	//   ....[111]....
        /*0610*/ 	.word	0x000114b0


	//   ....[112]....
        /*0614*/ 	.word	0x000114d0


	//   ....[113]....
        /*0618*/ 	.word	0x00011540


	//   ....[114]....
        /*061c*/ 	.word	0x00011560


	//   ....[115]....
        /*0620*/ 	.word	0x000115e0


	//   ....[116]....
        /*0624*/ 	.word	0x00011ce0


	//   ....[117]....
        /*0628*/ 	.word	0x00011d00


	//   ....[118]....
        /*062c*/ 	.word	0x00011d20


	//   ....[119]....
        /*0630*/ 	.word	0x00011d80


	//   ....[120]....
        /*0634*/ 	.word	0x00011e00


	//   ....[121]....
        /*0638*/ 	.word	0x00011e30


	//   ....[122]....
        /*063c*/ 	.word	0x00011eb0


	//   ....[123]....
        /*0640*/ 	.word	0x00011ed0


	//   ....[124]....
        /*0644*/ 	.word	0x00012870


	//   ....[125]....
        /*0648*/ 	.word	0x00012880


	//   ....[126]....
        /*064c*/ 	.word	0x00012890


	//   ....[127]....
        /*0650*/ 	.word	0x000128d0


	//   ....[128]....
        /*0654*/ 	.word	0x00012910


	//   ....[129]....
        /*0658*/ 	.word	0x00012920


	//   ....[130]....
        /*065c*/ 	.word	0x00012980


	//   ....[131]....
        /*0660*/ 	.word	0x000129b0


	//   ....[132]....
        /*0664*/ 	.word	0x000129f0


	//   ....[133]....
        /*0668*/ 	.word	0x00012a50


	//   ....[134]....
        /*066c*/ 	.word	0x00012e40


	//   ....[135]....
        /*0670*/ 	.word	0x00012e50


	//   ....[136]....
        /*0674*/ 	.word	0x00012e60


	//   ....[137]....
        /*0678*/ 	.word	0x00012e70


	//   ....[138]....
        /*067c*/ 	.word	0x00012e90


	//   ....[139]....
        /*0680*/ 	.word	0x00012ee0


	//   ....[140]....
        /*0684*/ 	.word	0x00012f00


	//   ....[141]....
        /*0688*/ 	.word	0x00012f10


	//   ....[142]....
        /*068c*/ 	.word	0x00012f50


	//   ....[143]....
        /*0690*/ 	.word	0x00012fd0


	//   ....[144]....
        /*0694*/ 	.word	0x00014dc0


	//   ....[145]....
        /*0698*/ 	.word	0x00014f60


	//   ....[146]....
        /*069c*/ 	.word	0x00015570


	//   ....[147]....
        /*06a0*/ 	.word	0x00015650


	//   ....[148]....
        /*06a4*/ 	.word	0x00015720


	//   ....[149]....
        /*06a8*/ 	.word	0x00015780


	//   ....[150]....
        /*06ac*/ 	.word	0x00015890


	//   ....[151]....
        /*06b0*/ 	.word	0x000158f0


	//   ....[152]....
        /*06b4*/ 	.word	0x000159f0


	//   ....[153]....
        /*06b8*/ 	.word	0x00015a50


	//   ....[154]....
        /*06bc*/ 	.word	0x00015b20


	//   ....[155]....
        /*06c0*/ 	.word	0x00015be0


	//   ....[156]....
        /*06c4*/ 	.word	0x00015cd0


	//   ....[157]....
        /*06c8*/ 	.word	0x00015e40


	//   ....[158]....
        /*06cc*/ 	.word	0x00015ee0


	//   ....[159]....
        /*06d0*/ 	.word	0x00015fd0


	//   ....[160]....
        /*06d4*/ 	.word	0x00016070


	//   ....[161]....
        /*06d8*/ 	.word	0x00016150


	//   ....[162]....
        /*06dc*/ 	.word	0x00016200


	//   ....[163]....
        /*06e0*/ 	.word	0x00016270


	//   ....[164]....
        /*06e4*/ 	.word	0x00016340


	//   ....[165]....
        /*06e8*/ 	.word	0x000163b0


	//   ....[166]....
        /*06ec*/ 	.word	0x00016480


	//   ....[167]....
        /*06f0*/ 	.word	0x00016510


	//   ....[168]....
        /*06f4*/ 	.word	0x00016590


	//   ....[169]....
        /*06f8*/ 	.word	0x00016610


	//   ....[170]....
        /*06fc*/ 	.word	0x000166d0


	//   ....[171]....
        /*0700*/ 	.word	0x00016740


	//   ....[172]....
        /*0704*/ 	.word	0x00016830


	//   ....[173]....
        /*0708*/ 	.word	0x000168a0


	//   ....[174]....
        /*070c*/ 	.word	0x00016970


	//   ....[175]....
        /*0710*/ 	.word	0x00016aa0


	//   ....[176]....
        /*0714*/ 	.word	0x00016b30


	//   ....[177]....
        /*0718*/ 	.word	0x00016b90


	//   ....[178]....
        /*071c*/ 	.word	0x00016c70


	//   ....[179]....
        /*0720*/ 	.word	0x00016cd0


	//   ....[180]....
        /*0724*/ 	.word	0x00016da0


	//   ....[181]....
        /*0728*/ 	.word	0x00016e00


	//   ....[182]....
        /*072c*/ 	.word	0x00016ed0


	//   ....[183]....
        /*0730*/ 	.word	0x00016f30


	//   ....[184]....
        /*0734*/ 	.word	0x00017000


	//   ....[185]....
        /*0738*/ 	.word	0x000170f0


	//   ....[186]....
        /*073c*/ 	.word	0x00017180


	//   ....[187]....
        /*0740*/ 	.word	0x000171e0


	//   ....[188]....
        /*0744*/ 	.word	0x000172a0


	//   ....[189]....
        /*0748*/ 	.word	0x00017300


	//   ....[190]....
        /*074c*/ 	.word	0x000173c0


	//   ....[191]....
        /*0750*/ 	.word	0x00017420


	//   ....[192]....
        /*0754*/ 	.word	0x000174e0


	//   ....[193]....
        /*0758*/ 	.word	0x00017540


	//   ....[194]....
        /*075c*/ 	.word	0x00017600


	//   ....[195]....
        /*0760*/ 	.word	0x00017850


	//----- nvinfo : EIATTR_REG_RECONFIG
	.align		4
.L_778:
        /*0764*/ 	.byte	0x01, 0x54
	.zero		2


	//----- nvinfo : EIATTR_SYSCALL_OFFSETS
	.align		4
        /*0768*/ 	.byte	0x04, 0x46
        /*076a*/ 	.short	(.L_780 - .L_779)


	//   ....[0]....
.L_779:
        /*076c*/ 	.word	0x000019e0


	//   ....[1]....
        /*0770*/ 	.word	0x0000ff90


	//   ....[2]....
        /*0774*/ 	.word	0x00010100


	//   ....[3]....
        /*0778*/ 	.word	0x00010250


	//   ....[4]....
        /*077c*/ 	.word	0x00010390


	//   ....[5]....
        /*0780*/ 	.word	0x00011940


	//----- nvinfo : EIATTR_MBARRIER_INSTR_OFFSETS
	.align		4
.L_780:
        /*0784*/ 	.byte	0x04, 0x39
        /*0786*/ 	.short	(.L_782 - .L_781)


	//   ....[0]....
.L_781:
        /*0788*/ 	.word	0x00000180
        /*078c*/ 	.word	0x000000ff
        /*0790*/ 	.word	0x00033400
        /*0794*/ 	.short	0x0100
        /*0796*/ 	.byte	0x08
	.zero		1


	//   ....[1]....
        /*0798*/ 	.word	0x00000190
        /*079c*/ 	.word	0x000000ff
        /*07a0*/ 	.word	0x00033420
        /*07a4*/ 	.short	0x0100
        /*07a6*/ 	.byte	0x08
	.zero		1


	//   ....[2]....
        /*07a8*/ 	.word	0x00000280
        /*07ac*/ 	.word	0x000000ff
        /*07b0*/ 	.word	0x00033430
        /*07b4*/ 	.short	0x0100
        /*07b6*/ 	.byte	0x08
	.zero		1


	//   ....[3]....
        /*07b8*/ 	.word	0x00000290
        /*07bc*/ 	.word	0x000000ff
        /*07c0*/ 	.word	0x00033440
        /*07c4*/ 	.short	0x0100
        /*07c6*/ 	.byte	0x08
	.zero		1


	//   ....[4]....
        /*07c8*/ 	.word	0x000002a0
        /*07cc*/ 	.word	0x000000ff
        /*07d0*/ 	.word	0x00033438
        /*07d4*/ 	.short	0x0100
        /*07d6*/ 	.byte	0x08
	.zero		1


	//   ....[5]....
        /*07d8*/ 	.word	0x000002b0
        /*07dc*/ 	.word	0x000000ff
        /*07e0*/ 	.word	0x00033448
        /*07e4*/ 	.short	0x0100
        /*07e6*/ 	.byte	0x08
	.zero		1


	//   ....[6]....
        /*07e8*/ 	.word	0x000003e0
        /*07ec*/ 	.word	0x000000ff
        /*07f0*/ 	.word	0x00033450
        /*07f4*/ 	.short	0x0100
        /*07f6*/ 	.byte	0x08
	.zero		1


	//   ....[7]....
        /*07f8*/ 	.word	0x000003f0
        /*07fc*/ 	.word	0x000000ff
        /*0800*/ 	.word	0x00033460
        /*0804*/ 	.short	0x0100
        /*0806*/ 	.byte	0x08
	.zero		1


	//   ....[8]....
        /*0808*/ 	.word	0x00000400
        /*080c*/ 	.word	0x000000ff
        /*0810*/ 	.word	0x00033458
        /*0814*/ 	.short	0x0100
        /*0816*/ 	.byte	0x08
	.zero		1


	//   ....[9]....
        /*0818*/ 	.word	0x00000410
        /*081c*/ 	.word	0x000000ff
        /*0820*/ 	.word	0x00033468
        /*0824*/ 	.short	0x0100
        /*0826*/ 	.byte	0x08
	.zero		1


	//   ....[10]....
        /*0828*/ 	.word	0x00000500
        /*082c*/ 	.word	0x000000ff
        /*0830*/ 	.word	0x00033470
        /*0834*/ 	.short	0x0100
        /*0836*/ 	.byte	0x06
	.zero		1


	//   ....[11]....
        /*0838*/ 	.word	0x00000510
        /*083c*/ 	.word	0x000000ff
        /*0840*/ 	.word	0x00033480
        /*0844*/ 	.short	0x0100
        /*0846*/ 	.byte	0x06
	.zero		1


	//   ....[12]....
        /*0848*/ 	.word	0x00000520
        /*084c*/ 	.word	0x000000ff
        /*0850*/ 	.word	0x00033478
        /*0854*/ 	.short	0x0100
        /*0856*/ 	.byte	0x06
	.zero		1


	//   ....[13]....
        /*0858*/ 	.word	0x00000530
        /*085c*/ 	.word	0x000000ff
        /*0860*/ 	.word	0x00033488
        /*0864*/ 	.short	0x0100
        /*0866*/ 	.byte	0x06
	.zero		1


	//   ....[14]....
        /*0868*/ 	.word	0x00000660
        /*086c*/ 	.word	0x000000ff
        /*0870*/ 	.word	0x00033490
        /*0874*/ 	.short	0x0100
        /*0876*/ 	.byte	0x08
	.zero		1


	//   ....[15]....
        /*0878*/ 	.word	0x00000670
        /*087c*/ 	.word	0x000000ff
        /*0880*/ 	.word	0x000334a0
        /*0884*/ 	.short	0x0100
        /*0886*/ 	.byte	0x08
	.zero		1


	//   ....[16]....
        /*0888*/ 	.word	0x00000680
        /*088c*/ 	.word	0x000000ff
        /*0890*/ 	.word	0x00033498
        /*0894*/ 	.short	0x0100
        /*0896*/ 	.byte	0x08
	.zero		1


	//   ....[17]....
        /*0898*/ 	.word	0x00000690
        /*089c*/ 	.word	0x000000ff
        /*08a0*/ 	.word	0x000334a8
        /*08a4*/ 	.short	0x0100
        /*08a6*/ 	.byte	0x08
	.zero		1


	//   ....[18]....
        /*08a8*/ 	.word	0x000007e0
        /*08ac*/ 	.word	0x000000ff
        /*08b0*/ 	.word	0x000334b0
        /*08b4*/ 	.short	0x0100
        /*08b6*/ 	.byte	0x08
	.zero		1


	//   ....[19]....
        /*08b8*/ 	.word	0x000007f0
        /*08bc*/ 	.word	0x000000ff
        /*08c0*/ 	.word	0x000334c0
        /*08c4*/ 	.short	0x0100
        /*08c6*/ 	.byte	0x08
	.zero		1


	//   ....[20]....
        /*08c8*/ 	.word	0x00000800
        /*08cc*/ 	.word	0x000000ff
        /*08d0*/ 	.word	0x000334b8
        /*08d4*/ 	.short	0x0100
        /*08d6*/ 	.byte	0x08
	.zero		1


	//   ....[21]....
        /*08d8*/ 	.word	0x00000810
        /*08dc*/ 	.word	0x000000ff
        /*08e0*/ 	.word	0x000334c8
        /*08e4*/ 	.short	0x0100
        /*08e6*/ 	.byte	0x08
	.zero		1


	//   ....[22]....
        /*08e8*/ 	.word	0x00001a60
        /*08ec*/ 	.word	0x000000ff
        /*08f0*/ 	.word	0x00033400
        /*08f4*/ 	.short	0x010a
        /*08f6*/ 	.byte	0x29
	.zero		1


	//   ....[23]....
        /*08f8*/ 	.word	0x00001ae0
        /*08fc*/ 	.word	0x00000003
        /*0900*/ 	.word	0x00033430
        /*0904*/ 	.short	0x010a
        /*0906*/ 	.byte	0x3f
	.zero		1


	//   ....[24]....
        /*0908*/ 	.word	0x00001b20
        /*090c*/ 	.word	0x00000003
        /*0910*/ 	.word	0x00033430
        /*0914*/ 	.short	0x010a
        /*0916*/ 	.byte	0x3f
	.zero		1


	//   ....[25]....
        /*0918*/ 	.word	0x00002b40
        /*091c*/ 	.word	0x000000ff
        /*0920*/ 	.word	0x00000000
        /*0924*/ 	.short	0x0101
        /*0926*/ 	.byte	0x06
	.zero		1


	//   ....[26]....
        /*0928*/ 	.word	0x00005050
        /*092c*/ 	.word	0x000000ff
        /*0930*/ 	.word	0x00033430
        /*0934*/ 	.short	0x010a
        /*0936*/ 	.byte	0x06
	.zero		1


	//   ....[27]....
        /*0938*/ 	.word	0x00005090
        /*093c*/ 	.word	0x000000ff
        /*0940*/ 	.word	0x00033430
        /*0944*/ 	.short	0x010a
        /*0946*/ 	.byte	0x06
	.zero		1


	//   ....[28]....
        /*0948*/ 	.word	0x00005cd0
        /*094c*/ 	.word	0x000000ff
        /*0950*/ 	.word	0x00033450
        /*0954*/ 	.short	0x010a
        /*0956*/ 	.byte	0x06
	.zero		1


	//   ....[29]....
        /*0958*/ 	.word	0x00005d10
        /*095c*/ 	.word	0x000000ff
        /*0960*/ 	.word	0x00033450
        /*0964*/ 	.short	0x010a
        /*0966*/ 	.byte	0x06
	.zero		1


	//   ....[30]....
        /*0968*/ 	.word	0x000060a0
        /*096c*/ 	.word	0x000000ff
        /*0970*/ 	.word	0x00000000
        /*0974*/ 	.short	0x0101
        /*0976*/ 	.byte	0x06
	.zero		1


	//   ....[31]....
        /*0978*/ 	.word	0x000081b0
        /*097c*/ 	.word	0x000000ff
        /*0980*/ 	.word	0x00000000
        /*0984*/ 	.short	0x0101
        /*0986*/ 	.byte	0x06
	.zero		1


	//   ....[32]....
        /*0988*/ 	.word	0x00008ae0
        /*098c*/ 	.word	0x000000ff
        /*0990*/ 	.word	0x00033430
        /*0994*/ 	.short	0x010a
        /*0996*/ 	.byte	0x06
	.zero		1


	//   ....[33]....
        /*0998*/ 	.word	0x00008b20
        /*099c*/ 	.word	0x000000ff
        /*09a0*/ 	.word	0x00033430
        /*09a4*/ 	.short	0x010a
        /*09a6*/ 	.byte	0x06
	.zero		1


	//   ....[34]....
        /*09a8*/ 	.word	0x00009760
        /*09ac*/ 	.word	0x000000ff
        /*09b0*/ 	.word	0x00033450
        /*09b4*/ 	.short	0x010a
        /*09b6*/ 	.byte	0x06
	.zero		1


	//   ....[35]....
        /*09b8*/ 	.word	0x000097a0
        /*09bc*/ 	.word	0x000000ff
        /*09c0*/ 	.word	0x00033450
        /*09c4*/ 	.short	0x010a
        /*09c6*/ 	.byte	0x06
	.zero		1


	//   ....[36]....
        /*09c8*/ 	.word	0x00009af0
        /*09cc*/ 	.word	0x000000ff
        /*09d0*/ 	.word	0x00000000
        /*09d4*/ 	.short	0x0101
        /*09d6*/ 	.byte	0x06
	.zero		1


	//   ....[37]....
        /*09d8*/ 	.word	0x0000b0a0
        /*09dc*/ 	.word	0x000000ff
        /*09e0*/ 	.word	0x00000000
        /*09e4*/ 	.short	0x0101
        /*09e6*/ 	.byte	0x06
	.zero		1


	//   ....[38]....
        /*09e8*/ 	.word	0x0000b920
        /*09ec*/ 	.word	0x000000ff
        /*09f0*/ 	.word	0x00033450
        /*09f4*/ 	.short	0x010a
        /*09f6*/ 	.byte	0x09
	.zero		1


	//   ....[39]....
        /*09f8*/ 	.word	0x0000b960
        /*09fc*/ 	.word	0x000000ff
        /*0a00*/ 	.word	0x00033450
        /*0a04*/ 	.short	0x010a
        /*0a06*/ 	.byte	0x09
	.zero		1


	//   ....[40]....
        /*0a08*/ 	.word	0x0000c0b0
        /*0a0c*/ 	.word	0x000000ff
        /*0a10*/ 	.word	0x00000000
        /*0a14*/ 	.short	0x0101
        /*0a16*/ 	.byte	0x04
	.zero		1


	//   ....[41]....
        /*0a18*/ 	.word	0x0000e300
        /*0a1c*/ 	.word	0x00000000
        /*0a20*/ 	.word	0x00000000
        /*0a24*/ 	.short	0x0101
        /*0a26*/ 	.byte	0x3f
	.zero		1


	//   ....[42]....
        /*0a28*/ 	.word	0x00010990
        /*0a2c*/ 	.word	0x00000004
        /*0a30*/ 	.word	0x00033480
        /*0a34*/ 	.short	0x010a
        /*0a36*/ 	.byte	0x3f
	.zero		1


	//   ....[43]....
        /*0a38*/ 	.word	0x00011080
        /*0a3c*/ 	.word	0x00000004
        /*0a40*/ 	.word	0x00033470
        /*0a44*/ 	.short	0x0107
        /*0a46*/ 	.byte	0x3f
	.zero		1


	//   ....[44]....
        /*0a48*/ 	.word	0x00011140
        /*0a4c*/ 	.word	0x00000004
        /*0a50*/ 	.word	0x00033470
        /*0a54*/ 	.short	0x0101
        /*0a56*/ 	.byte	0x3f
	.zero		1


	//   ....[45]....
        /*0a58*/ 	.word	0x00011170
        /*0a5c*/ 	.word	0x00000004
        /*0a60*/ 	.word	0x00033440
        /*0a64*/ 	.short	0x010a
        /*0a66*/ 	.byte	0x3f
	.zero		1


	//   ....[46]....
        /*0a68*/ 	.word	0x00011710
        /*0a6c*/ 	.word	0x00000004
        /*0a70*/ 	.word	0x00033430
        /*0a74*/ 	.short	0x0107
        /*0a76*/ 	.byte	0x3f
	.zero		1


	//   ....[47]....
        /*0a78*/ 	.word	0x000117f0
        /*0a7c*/ 	.word	0x00000004
        /*0a80*/ 	.word	0x00033430
        /*0a84*/ 	.short	0x0101
        /*0a86*/ 	.byte	0x3f
	.zero		1


	//   ....[48]....
        /*0a88*/ 	.word	0x00011fc0
        /*0a8c*/ 	.word	0x00000012
        /*0a90*/ 	.word	0x00033400
        /*0a94*/ 	.short	0x0107
        /*0a96*/ 	.byte	0x3f
	.zero		1


	//   ....[49]....
        /*0a98*/ 	.word	0x000120b0
        /*0a9c*/ 	.word	0x00000012
        /*0aa0*/ 	.word	0x00033400
        /*0aa4*/ 	.short	0x0101
        /*0aa6*/ 	.byte	0x3f
	.zero		1


	//   ....[50]....
        /*0aa8*/ 	.word	0x000120d0
        /*0aac*/ 	.word	0x00000012
        /*0ab0*/ 	.word	0x00033420
        /*0ab4*/ 	.short	0x010a
        /*0ab6*/ 	.byte	0x3f
	.zero		1


	//   ....[51]....
        /*0ab8*/ 	.word	0x000125f0
        /*0abc*/ 	.word	0x00000004
        /*0ac0*/ 	.word	0x00033480
        /*0ac4*/ 	.short	0x010a
        /*0ac6*/ 	.byte	0x3f
	.zero		1


	//   ....[52]....
        /*0ac8*/ 	.word	0x00012af0
        /*0acc*/ 	.word	0x00000004
        /*0ad0*/ 	.word	0x00033470
        /*0ad4*/ 	.short	0x0107
        /*0ad6*/ 	.byte	0x3f
	.zero		1


	//   ....[53]....
        /*0ad8*/ 	.word	0x00012bb0
        /*0adc*/ 	.word	0x00000004
        /*0ae0*/ 	.word	0x00033470
        /*0ae4*/ 	.short	0x0101
        /*0ae6*/ 	.byte	0x3f
	.zero		1


	//   ....[54]....
        /*0ae8*/ 	.word	0x00012be0
        /*0aec*/ 	.word	0x00000004
        /*0af0*/ 	.word	0x00033440
        /*0af4*/ 	.short	0x010a
        /*0af6*/ 	.byte	0x3f
	.zero		1


	//   ....[55]....
        /*0af8*/ 	.word	0x000130b0
        /*0afc*/ 	.word	0x00000004
        /*0b00*/ 	.word	0x00033430
        /*0b04*/ 	.short	0x0107
        /*0b06*/ 	.byte	0x3f
	.zero		1


	//   ....[56]....
        /*0b08*/ 	.word	0x00013180
        /*0b0c*/ 	.word	0x00000004
        /*0b10*/ 	.word	0x00033430
        /*0b14*/ 	.short	0x0101
        /*0b16*/ 	.byte	0x3f
	.zero		1


	//   ....[57]....
        /*0b18*/ 	.word	0x00013200
        /*0b1c*/ 	.word	0x00000002
        /*0b20*/ 	.word	0x00033470
        /*0b24*/ 	.short	0x010a
        /*0b26*/ 	.byte	0x3f
	.zero		1


	//   ....[58]....
        /*0b28*/ 	.word	0x00013290
        /*0b2c*/ 	.word	0x00000002
        /*0b30*/ 	.word	0x00033460
        /*0b34*/ 	.short	0x010a
        /*0b36*/ 	.byte	0x3f
	.zero		1


	//   ....[59]....
        /*0b38*/ 	.word	0x00013da0
        /*0b3c*/ 	.word	0x00000002
        /*0b40*/ 	.word	0x00033450
        /*0b44*/ 	.short	0x0101
        /*0b46*/ 	.byte	0x3f
	.zero		1


	//   ....[60]....
        /*0b48*/ 	.word	0x00013e30
        /*0b4c*/ 	.word	0x00000002
        /*0b50*/ 	.word	0x00000000
        /*0b54*/ 	.short	0x0101
        /*0b56*/ 	.byte	0x3f
	.zero		1


	//   ....[61]....
        /*0b58*/ 	.word	0x00014000
        /*0b5c*/ 	.word	0x00000002
        /*0b60*/ 	.word	0x00033470
        /*0b64*/ 	.short	0x010a
        /*0b66*/ 	.byte	0x3f
	.zero		1


	//   ....[62]....
        /*0b68*/ 	.word	0x00014090
        /*0b6c*/ 	.word	0x00000002
        /*0b70*/ 	.word	0x00033460
        /*0b74*/ 	.short	0x010a
        /*0b76*/ 	.byte	0x3f
	.zero		1


	//   ....[63]....
        /*0b78*/ 	.word	0x00014ba0
        /*0b7c*/ 	.word	0x00000002
        /*0b80*/ 	.word	0x00033450
        /*0b84*/ 	.short	0x0101
        /*0b86*/ 	.byte	0x3f
	.zero		1


	//   ....[64]....
        /*0b88*/ 	.word	0x00014c60
        /*0b8c*/ 	.word	0x00000002
        /*0b90*/ 	.word	0x00000000
        /*0b94*/ 	.short	0x0101
        /*0b96*/ 	.byte	0x3f
	.zero		1


	//   ....[65]....
        /*0b98*/ 	.word	0x00014ee0
        /*0b9c*/ 	.word	0x00000004
        /*0ba0*/ 	.word	0x00033420
        /*0ba4*/ 	.short	0x010a
        /*0ba6*/ 	.byte	0x3f
	.zero		1


	//   ....[66]....
        /*0ba8*/ 	.word	0x00015060
        /*0bac*/ 	.word	0x00000005
        /*0bb0*/ 	.word	0x00033440
        /*0bb4*/ 	.short	0x010a
        /*0bb6*/ 	.byte	0x3f
	.zero		1


	//   ....[67]....
        /*0bb8*/ 	.word	0x00015100
        /*0bbc*/ 	.word	0x0000001f
        /*0bc0*/ 	.word	0x00033440
        /*0bc4*/ 	.short	0x010a
        /*0bc6*/ 	.byte	0x3f
	.zero		1


	//   ....[68]....
        /*0bc8*/ 	.word	0x00015140
        /*0bcc*/ 	.word	0x00000005
        /*0bd0*/ 	.word	0x00033460
        /*0bd4*/ 	.short	0x010a
        /*0bd6*/ 	.byte	0x3f
	.zero		1


	//   ....[69]....
        /*0bd8*/ 	.word	0x00015180
        /*0bdc*/ 	.word	0x0000001f
        /*0be0*/ 	.word	0x00033460
        /*0be4*/ 	.short	0x010a
        /*0be6*/ 	.byte	0x3f
	.zero		1


	//   ....[70]....
        /*0be8*/ 	.word	0x000151c0
        /*0bec*/ 	.word	0x00000005
        /*0bf0*/ 	.word	0x00033480
        /*0bf4*/ 	.short	0x010a
        /*0bf6*/ 	.byte	0x3f
	.zero		1


	//   ....[71]....
        /*0bf8*/ 	.word	0x00015200
        /*0bfc*/ 	.word	0x0000001f
        /*0c00*/ 	.word	0x00033480
        /*0c04*/ 	.short	0x010a
        /*0c06*/ 	.byte	0x3f
	.zero		1


	//   ....[72]....
        /*0c08*/ 	.word	0x00015270
        /*0c0c*/ 	.word	0x00000003
        /*0c10*/ 	.word	0x00033400
        /*0c14*/ 	.short	0x010a
        /*0c16*/ 	.byte	0x3f
	.zero		1


	//   ....[73]....
        /*0c18*/ 	.word	0x000152c0
        /*0c1c*/ 	.word	0x00000003
        /*0c20*/ 	.word	0x00033430
        /*0c24*/ 	.short	0x010a
        /*0c26*/ 	.byte	0x3f
	.zero		1


	//   ....[74]....
        /*0c28*/ 	.word	0x00015320
        /*0c2c*/ 	.word	0x00000007
        /*0c30*/ 	.word	0x00033430
        /*0c34*/ 	.short	0x010a
        /*0c36*/ 	.byte	0x3f
	.zero		1


	//   ....[75]....
        /*0c38*/ 	.word	0x00015380
        /*0c3c*/ 	.word	0x00000007
        /*0c40*/ 	.word	0x00033450
        /*0c44*/ 	.short	0x010a
        /*0c46*/ 	.byte	0x3f
	.zero		1


	//   ....[76]....
        /*0c48*/ 	.word	0x000153e0
        /*0c4c*/ 	.word	0x00000009
        /*0c50*/ 	.word	0x00033430
        /*0c54*/ 	.short	0x010a
        /*0c56*/ 	.byte	0x3f
	.zero		1


	//   ....[77]....
        /*0c58*/ 	.word	0x00015440
        /*0c5c*/ 	.word	0x00000009
        /*0c60*/ 	.word	0x00033450
        /*0c64*/ 	.short	0x010a
        /*0c66*/ 	.byte	0x3f
	.zero		1


	//   ....[78]....
        /*0c68*/ 	.word	0x000154a0
        /*0c6c*/ 	.word	0x00000006
        /*0c70*/ 	.word	0x00033450
        /*0c74*/ 	.short	0x010a
        /*0c76*/ 	.byte	0x3f
	.zero		1


	//   ....[79]....
        /*0c78*/ 	.word	0x000155a0
        /*0c7c*/ 	.word	0x00000004
        /*0c80*/ 	.word	0x00033480
        /*0c84*/ 	.short	0x010a
        /*0c86*/ 	.byte	0x3f
	.zero		1


	//   ....[80]....
        /*0c88*/ 	.word	0x00015d90
        /*0c8c*/ 	.word	0x00000004
        /*0c90*/ 	.word	0x00033440
        /*0c94*/ 	.short	0x010a
        /*0c96*/ 	.byte	0x3f
	.zero		1


	//   ....[81]....
        /*0c98*/ 	.word	0x000169a0
        /*0c9c*/ 	.word	0x00000012
        /*0ca0*/ 	.word	0x00033420
        /*0ca4*/ 	.short	0x010a
        /*0ca6*/ 	.byte	0x3f
	.zero		1


	//   ....[82]....
        /*0ca8*/ 	.word	0x000169f0
        /*0cac*/ 	.word	0x00000004
        /*0cb0*/ 	.word	0x00033480
        /*0cb4*/ 	.short	0x010a
        /*0cb6*/ 	.byte	0x3f
	.zero		1


	//   ....[83]....
        /*0cb8*/ 	.word	0x00017040
        /*0cbc*/ 	.word	0x00000004
        /*0cc0*/ 	.word	0x00033440
        /*0cc4*/ 	.short	0x010a
        /*0cc6*/ 	.byte	0x3f
	.zero		1


	//   ....[84]....
        /*0cc8*/ 	.word	0x00017630
        /*0ccc*/ 	.word	0x00000002
        /*0cd0*/ 	.word	0x00033470
        /*0cd4*/ 	.short	0x010a
        /*0cd6*/ 	.byte	0x3f
	.zero		1


	//   ....[85]....
        /*0cd8*/ 	.word	0x00017680
        /*0cdc*/ 	.word	0x00000002
        /*0ce0*/ 	.word	0x00033460
        /*0ce4*/ 	.short	0x010a
        /*0ce6*/ 	.byte	0x3f
	.zero		1


	//   ....[86]....
        /*0ce8*/ 	.word	0x000176d0
        /*0cec*/ 	.word	0x00000002
        /*0cf0*/ 	.word	0x00033470
        /*0cf4*/ 	.short	0x010a
        /*0cf6*/ 	.byte	0x3f
	.zero		1


	//   ....[87]....
        /*0cf8*/ 	.word	0x00017720
        /*0cfc*/ 	.word	0x00000002
        /*0d00*/ 	.word	0x00033460
        /*0d04*/ 	.short	0x010a
        /*0d06*/ 	.byte	0x3f
	.zero		1


	//   ....[88]....
        /*0d08*/ 	.word	0x00017770
        /*0d0c*/ 	.word	0x00000004
        /*0d10*/ 	.word	0x00033420
        /*0d14*/ 	.short	0x010a
        /*0d16*/ 	.byte	0x3f
	.zero		1


	//   ....[89]....
        /*0d18*/ 	.word	0x00017910
        /*0d1c*/ 	.word	0x00000005
        /*0d20*/ 	.word	0x00033440
        /*0d24*/ 	.short	0x010a
        /*0d26*/ 	.byte	0x3f
	.zero		1


	//   ....[90]....
        /*0d28*/ 	.word	0x00017960
        /*0d2c*/ 	.word	0x0000001f
        /*0d30*/ 	.word	0x00033440
        /*0d34*/ 	.short	0x010a
        /*0d36*/ 	.byte	0x3f
	.zero		1


	//   ....[91]....
        /*0d38*/ 	.word	0x000179b0
        /*0d3c*/ 	.word	0x00000005
        /*0d40*/ 	.word	0x00033460
        /*0d44*/ 	.short	0x010a
        /*0d46*/ 	.byte	0x3f
	.zero		1


	//   ....[92]....
        /*0d48*/ 	.word	0x00017a00
        /*0d4c*/ 	.word	0x0000001f
        /*0d50*/ 	.word	0x00033460
        /*0d54*/ 	.short	0x010a
        /*0d56*/ 	.byte	0x3f
	.zero		1


	//   ....[93]....
        /*0d58*/ 	.word	0x00017a50
        /*0d5c*/ 	.word	0x00000005
        /*0d60*/ 	.word	0x00033480
        /*0d64*/ 	.short	0x010a
        /*0d66*/ 	.byte	0x3f
	.zero		1


	//----- nvinfo : EIATTR_NUM_MBARRIERS
	.align		4
.L_782:
        /*0d68*/ 	.byte	0x03, 0x38
        /*0d6a*/ 	.short	0x0016


	//----- nvinfo : EIATTR_EXIT_INSTR_OFFSETS
	.align		4
        /*0d6c*/ 	.byte	0x04, 0x1c
        /*0d6e*/ 	.short	(.L_784 - .L_783)


	//   ....[0]....
.L_783:
        /*0d70*/ 	.word	0x000009a0


	//   ....[1]....
        /*0d74*/ 	.word	0x0000f260


	//   ....[2]....
        /*0d78*/ 	.word	0x00015250


	//----- nvinfo : EIATTR_MAX_THREADS
	.align		4
.L_784:
        /*0d7c*/ 	.byte	0x04, 0x05
        /*0d7e*/ 	.short	(.L_786 - .L_785)
.L_785:
        /*0d80*/ 	.word	0x00000180
        /*0d84*/ 	.word	0x00000001
        /*0d88*/ 	.word	0x00000001


	//----- nvinfo : EIATTR_CRS_STACK_SIZE
	.align		4
.L_786:
        /*0d8c*/ 	.byte	0x04, 0x1e
        /*0d8e*/ 	.short	(.L_788 - .L_787)
.L_787:
        /*0d90*/ 	.word	0x00000000


	//----- nvinfo : EIATTR_CBANK_PARAM_SIZE
	.align		4
.L_788:
        /*0d94*/ 	.byte	0x03, 0x19
        /*0d96*/ 	.short	0x0af0


	//----- nvinfo : EIATTR_PARAM_CBANK
	.align		4
        /*0d98*/ 	.byte	0x04, 0x0a
        /*0d9a*/ 	.short	(.L_790 - .L_789)
	.align		4
.L_789:
        /*0d9c*/ 	.word	index@(.nv.constant0._ZN7cutlass13device_kernelIN5flash11enable_sm90INS1_16FlashAttnFwdSm90INS1_25CollectiveMainloopFwdSm90ILi2EN4cute5tupleIJNS5_1CILi1EEES8_S8_EEENS6_IJNS7_ILi128EEENS7_ILi160EEENS7_ILi192EEEEEELi192ENS_12float_e4m3_tEfNS_4arch4Sm90ELb1ELb0ELb0ELb0ELb1ELb0ELb0ELb1ELb1ELb1ELb0ELb0EEENS1_21CollectiveEpilogueFwdINS6_IJSA_SC_SB_EEES9_NS_10bfloat16_tESG_Li256ELb0ELb1ELb0ELb1EEENS1_30DynamicPersistentTileSchedulerILi256ELi128ELb0ELb1ELb1EEEEEEEEEvNT_6ParamsE)
        /*0da0*/ 	.short	0x0210
        /*0da2*/ 	.short	0x0af0


	//----- nvinfo : EIATTR_SW_WAR
	.align		4
.L_790:
        /*0da4*/ 	.byte	0x04, 0x36
        /*0da6*/ 	.short	(.L_792 - .L_791)
.L_791:
        /*0da8*/ 	.word	0x00000008
.L_792:


//--------------------- .nv.info._ZN7cutlass13device_kernelIN5flash11enable_sm90INS1_16FlashAttnFwdSm90INS1_25CollectiveMainloopFwdSm90ILi2EN4cute5tupleIJNS5_1CILi1EEES8_S8_EEENS6_IJNS7_ILi128EEENS7_ILi160EEENS7_ILi192EEEEEELi192ENS_12float_e4m3_tEfNS_4arch4Sm90ELb1ELb0ELb0ELb1ELb1ELb0ELb0ELb1ELb1ELb1ELb0ELb0EEENS1_21CollectiveEpilogueFwdINS6_IJSA_SC_SB_EEES9_NS_10bfloat16_tESG_Li256ELb1ELb1ELb0ELb1EEENS1_36VarlenDynamicPersistentTileSchedulerILi128ELi160ELi256ELi128ELb0ELb1ELb1ELb1ELb1ELb1EEEEEEEEEvNT_6ParamsE --------------------------
	.section	.nv.info._ZN7cutlass13device_kernelIN5flash11enable_sm90INS1_16FlashAttnFwdSm90INS1_25CollectiveMainloopFwdSm90ILi2EN4cute5tupleIJNS5_1CILi1EEES8_S8_EEENS6_IJNS7_ILi128EEENS7_ILi160EEENS7_ILi192EEEEEELi192ENS_12float_e4m3_tEfNS_4arch4Sm90ELb1ELb0ELb0ELb1ELb1ELb0ELb0ELb1ELb1ELb1ELb0ELb0EEENS1_21CollectiveEpilogueFwdINS6_IJSA_SC_SB_EEES9_NS_10bfloat16_tESG_Li256ELb1ELb1ELb0ELb1EEENS1_36VarlenDynamicPersistentTileSchedulerILi128ELi160ELi256ELi128ELb0ELb1ELb1ELb1ELb1ELb1EEEEEEEEEvNT_6ParamsE,"",@"SHT_CUDA_INFO"
	.sectionflags	@""
	.align	4


	//----- nvinfo : EIATTR_CUDA_API_VERSION
	.align		4
        /*0000*/ 	.byte	0x04, 0x37
        /*0002*/ 	.short	(.L_794 - .L_793)
.L_793:
        /*0004*/ 	.word	0x00000082


	//----- nvinfo : EIATTR_KPARAM_INFO
	.align		4
.L_794:
        /*0008*/ 	.byte	0x04, 0x17
        /*000a*/ 	.short	(.L_796 - .L_795)
.L_795:
        /*000c*/ 	.word	0x00000000
        /*0010*/ 	.short	0x0000
        /*0012*/ 	.short	0x0070
        /*0014*/ 	.byte	0x00, 0xf0, 0x01, 0x2a


	//----- nvinfo : EIATTR_SPARSE_MMA_MASK
	.align		4
.L_796:
        /*0018*/ 	.byte	0x03, 0x50
        /*001a*/ 	.short	0x0000


	//----- nvinfo : EIATTR_MAXREG_COUNT
	.align		4
        /*001c*/ 	.byte	0x03, 0x1b
        /*001e*/ 	.short	0x00a8


	//----- nvinfo : EIATTR_NUM_BARRIERS
	.align		4
        /*0020*/ 	.byte	0x02, 0x4c
        /*0022*/ 	.byte	0x10
	.zero		1


	//----- nvinfo : EIATTR_EXTERNS
	.align		4
        /*0024*/ 	.byte	0x04, 0x0f
        /*0026*/ 	.short	(.L_798 - .L_797)


	//   ....[0]....
	.align		4
.L_797:
        /*0028*/ 	.word	index@(__assertfail)


	//----- nvinfo : EIATTR_ANNOTATIONS
	.align		4
.L_798:
        /*002c*/ 	.byte	0x04, 0x55
        /*002e*/ 	.short	(.L_800 - .L_799)


	//   ....[0]....
.L_799:
        /* <DEDUP_REMOVED lines=13> */


	//----- nvinfo : EIATTR_MERCURY_ISA_VERSION
	.align		4
.L_800:
        /*00f0*/ 	.byte	0x03, 0x5f
        /*00f2*/ 	.short	0x0101


	//----- nvinfo : EIATTR_UNUSED_LOAD_BYTE_OFFSET
	.align		4
        /*00f4*/ 	.byte	0x04, 0x44
        /*00f6*/ 	.short	(.L_802 - .L_801)


	//   ....[0]....
.L_801:
        /*00f8*/ 	.word	0x00000980
        /*00fc*/ 	.word	0x0000fff0


	//   ....[1]....
        /*0100*/ 	.word	0x0000c6c0
        /*0104*/ 	.word	0x0000fff0


	//----- nvinfo : EIATTR_INT_WARP_WIDE_INSTR_OFFSETS
	.align		4
.L_802:
        /*0108*/ 	.byte	0x04, 0x31
        /*010a*/ 	.short	(.L_804 - .L_803)


	//   ....[0]....
.L_803:
        /*010c*/ 	.word	0x000000c0


	//   ....[1]....
        /*0110*/ 	.word	0x000000d0


	//   ....[2]....
        /*0114*/ 	.word	0x00000170


	//   ....[3]....
        /*0118*/ 	.word	0x00010d00


	//   ....[4]....
        /*011c*/ 	.word	0x00010d90


	//   ....[5]....
        /*0120*/ 	.word	0x00015180


	//   ....[6]....
        /*0124*/ 	.word	0x00015210


	//----- nvinfo : EIATTR_COOP_GROUP_MASK_REGIDS
	.align		4
.L_804:
        /*0128*/ 	.byte	0x04, 0x29
        /*012a*/ 	.short	(.L_806 - .L_805)


	//   ....[0]....
.L_805:
        /*012c*/ 	.word	0xffffffff


	//   ....[1]....
        /*0130*/ 	.word	0xffffffff


	//   ....[2]....
        /*0134*/ 	.word	0xffffffff


	//   ....[3]....
        /*0138*/ 	.word	0xffffffff


	//   ....[4]....
        /*013c*/ 	.word	0xffffffff


	//   ....[5]....
        /*0140*/ 	.word	0xffffffff


	//   ....[6]....
        /*0144*/ 	.word	0xffffffff


	//   ....[7]....
        /*0148*/ 	.word	0xffffffff


	//   ....[8]....
        /*014c*/ 	.word	0xffffffff


	//   ....[9]....
        /*0150*/ 	.word	0xffffffff


	//   ....[10]....
        /*0154*/ 	.word	0xffffffff


	//   ....[11]....
        /*0158*/ 	.word	0xffffffff


	//   ....[12]....
        /*015c*/ 	.word	0xffffffff


	//   ....[13]....
        /*0160*/ 	.word	0xffffffff


	//   ....[14]....
        /*0164*/ 	.word	0xffffffff


	//   ....[15]....
        /*0168*/ 	.word	0xffffffff


	//   ....[16]....
        /*016c*/ 	.word	0xffffffff


	//   ....[17]....
        /*0170*/ 	.word	0xffffffff


	//   ....[18]....
        /*0174*/ 	.word	0xffffffff


	//   ....[19]....
        /*0178*/ 	.word	0xffffffff


	//   ....[20]....
        /*017c*/ 	.word	0xffffffff


	//   ....[21]....
        /*0180*/ 	.word	0xffffffff


	//   ....[22]....
        /*0184*/ 	.word	0xffffffff


	//   ....[23]....
        /*0188*/ 	.word	0xffffffff


	//   ....[24]....
        /*018c*/ 	.word	0xffffffff


	//   ....[25]....
        /*0190*/ 	.word	0xffffffff


	//   ....[26]....
        /*0194*/ 	.word	0xffffffff


	//   ....[27]....
        /*0198*/ 	.word	0xffffffff


	//   ....[28]....
        /*019c*/ 	.word	0xffffffff


	//   ....[29]....
        /*01a0*/ 	.word	0xffffffff


	//   ....[30]....
        /*01a4*/ 	.word	0xffffffff


	//   ....[31]....
        /*01a8*/ 	.word	0xffffffff


	//   ....[32]....
        /*01ac*/ 	.word	0xffffffff


	//   ....[33]....
        /*01b0*/ 	.word	0xffffffff


	//   ....[34]....
        /*01b4*/ 	.word	0xffffffff


	//   ....[35]....
        /*01b8*/ 	.word	0xffffffff


	//   ....[36]....
        /*01bc*/ 	.word	0xffffffff


	//   ....[37]....
        /*01c0*/ 	.word	0xffffffff


	//   ....[38]....
        /*01c4*/ 	.word	0xffffffff


	//   ....[39]....
        /*01c8*/ 	.word	0xffffffff


	//   ....[40]....
        /*01cc*/ 	.word	0xffffffff


	//   ....[41]....
        /*01d0*/ 	.word	0xffffffff


	//   ....[42]....
        /*01d4*/ 	.word	0xffffffff


	//   ....[43]....
        /*01d8*/ 	.word	0xffffffff


	//   ....[44]....
        /*01dc*/ 	.word	0xffffffff


	//   ....[45]....
        /*01e0*/ 	.word	0xffffffff


	//   ....[46]....
        /*01e4*/ 	.word	0xffffffff


	//   ....[47]....
        /*01e8*/ 	.word	0xffffffff


	//   ....[48]....
        /*01ec*/ 	.word	0xffffffff


	//   ....[49]....
        /*01f0*/ 	.word	0xffffffff


	//   ....[50]....
        /*01f4*/ 	.word	0xffffffff


	//   ....[51]....
        /*01f8*/ 	.word	0xffffffff


	//   ....[52]....
        /*01fc*/ 	.word	0xffffffff


	//   ....[53]....
        /*0200*/ 	.word	0xffffffff


	//   ....[54]....
        /*0204*/ 	.word	0xffffffff


	//   ....[55]....
        /*0208*/ 	.word	0xffffffff


	//   ....[56]....
        /*020c*/ 	.word	0xffffffff


	//   ....[57]....
        /*0210*/ 	.word	0xffffffff


	//   ....[58]....
        /*0214*/ 	.word	0xffffffff


	//   ....[59]....
        /*0218*/ 	.word	0xffffffff


	//   ....[60]....
        /*021c*/ 	.word	0xffffffff


	//   ....[61]....
        /*0220*/ 	.word	0xffffffff


	//   ....[62]....
        /*0224*/ 	.word	0xffffffff


	//   ....[63]....
        /*0228*/ 	.word	0xffffffff


	//   ....[64]....
        /*022c*/ 	.word	0xffffffff


	//   ....[65]....
        /*0230*/ 	.word	0xffffffff


	//   ....[66]....
        /*0234*/ 	.word	0xffffffff


	//   ....[67]....
        /*0238*/ 	.word	0xffffffff


	//   ....[68]....
        /*023c*/ 	.word	0xffffffff


	//   ....[69]....
        /*0240*/ 	.word	0xffffffff


	//   ....[70]....
        /*0244*/ 	.word	0xffffffff


	//   ....[71]....
        /*0248*/ 	.word	0xffffffff


	//   ....[72]....
        /*024c*/ 	.word	0xffffffff


	//   ....[73]....
        /*0250*/ 	.word	0xffffffff


	//   ....[74]....
        /*0254*/ 	.word	0xffffffff


	//   ....[75]....
        /*0258*/ 	.word	0xffffffff


	//   ....[76]....
        /*025c*/ 	.word	0xffffffff


	//   ....[77]....
        /*0260*/ 	.word	0xffffffff


	//   ....[78]....
        /*0264*/ 	.word	0xffffffff


	//   ....[79]....
        /*0268*/ 	.word	0xffffffff


	//   ....[80]....
        /*026c*/ 	.word	0xffffffff


	//   ....[81]....
        /*0270*/ 	.word	0xffffffff


	//   ....[82]....
        /*0274*/ 	.word	0xffffffff


	//   ....[83]....
        /*0278*/ 	.word	0xffffffff


	//   ....[84]....
        /*027c*/ 	.word	0xffffffff


	//   ....[85]....
        /*0280*/ 	.word	0xffffffff


	//   ....[86]....
        /*0284*/ 	.word	0xffffffff


	//   ....[87]....
        /*0288*/ 	.word	0xffffffff


	//   ....[88]....
        /*028c*/ 	.word	0xffffffff


	//   ....[89]....
        /*0290*/ 	.word	0xffffffff


	//   ....[90]....
        /*0294*/ 	.word	0xffffffff


	//   ....[91]....
        /*0298*/ 	.word	0xffffffff


	//   ....[92]....
        /*029c*/ 	.word	0xffffffff


	//   ....[93]....
        /*02a0*/ 	.word	0xffffffff


	//   ....[94]....
        /*02a4*/ 	.word	0xffffffff


	//   ....[95]....
        /*02a8*/ 	.word	0xffffffff


	//   ....[96]....
        /*02ac*/ 	.word	0xffffffff


	//   ....[97]....
        /*02b0*/ 	.word	0xffffffff


	//   ....[98]....
        /*02b4*/ 	.word	0xffffffff


	//   ....[99]....
        /*02b8*/ 	.word	0xffffffff


	//   ....[100]....
        /*02bc*/ 	.word	0xffffffff


	//   ....[101]....
        /*02c0*/ 	.word	0xffffffff


	//   ....[102]....
        /*02c4*/ 	.word	0xffffffff


	//   ....[103]....
        /*02c8*/ 	.word	0xffffffff


	//   ....[104]....
        /*02cc*/ 	.word	0xffffffff


	//   ....[105]....
        /*02d0*/ 	.word	0xffffffff


	//   ....[106]....
        /*02d4*/ 	.word	0xffffffff


	//   ....[107]....
        /*02d8*/ 	.word	0xffffffff


	//   ....[108]....
        /*02dc*/ 	.word	0xffffffff


	//   ....[109]....
        /*02e0*/ 	.word	0xffffffff


	//   ....[110]....
        /*02e4*/ 	.word	0xffffffff


	//   ....[111]....
        /*02e8*/ 	.word	0xffffffff


	//   ....[112]....
        /*02ec*/ 	.word	0xffffffff


	//   ....[113]....
        /*02f0*/ 	.word	0xffffffff


	//   ....[114]....
        /*02f4*/ 	.word	0xffffffff


	//   ....[115]....
        /*02f8*/ 	.word	0xffffffff


	//   ....[116]....
        /*02fc*/ 	.word	0xffffffff


	//   ....[117]....
        /*0300*/ 	.word	0xffffffff


	//   ....[118]....
        /*0304*/ 	.word	0xffffffff


	//   ....[119]....
        /*0308*/ 	.word	0xffffffff


	//   ....[120]....
        /*030c*/ 	.word	0xffffffff


	//   ....[121]....
        /*0310*/ 	.word	0xffffffff


	//   ....[122]....
        /*0314*/ 	.word	0xffffffff


	//   ....[123]....
        /*0318*/ 	.word	0xffffffff


	//   ....[124]....
        /*031c*/ 	.word	0xffffffff


	//   ....[125]....
        /*0320*/ 	.word	0xffffffff


	//   ....[126]....
        /*0324*/ 	.word	0xffffffff


	//   ....[127]....
        /*0328*/ 	.word	0xffffffff


	//   ....[128]....
        /*032c*/ 	.word	0xffffffff


	//   ....[129]....
        /*0330*/ 	.word	0xffffffff


	//   ....[130]....
        /*0334*/ 	.word	0xffffffff


	//   ....[131]....
        /*0338*/ 	.word	0xffffffff


	//   ....[132]....
        /*033c*/ 	.word	0xffffffff


	//   ....[133]....
        /*0340*/ 	.word	0xffffffff


	//   ....[134]....
        /*0344*/ 	.word	0xffffffff


	//   ....[135]....
        /*0348*/ 	.word	0xffffffff


	//   ....[136]....
        /*034c*/ 	.word	0xffffffff


	//   ....[137]....
        /*0350*/ 	.word	0xffffffff


	//   ....[138]....
        /*0354*/ 	.word	0xffffffff


	//   ....[139]....
        /*0358*/ 	.word	0xffffffff


	//   ....[140]....
        /*035c*/ 	.word	0xffffffff


	//   ....[141]....
        /*0360*/ 	.word	0xffffffff


	//   ....[142]....
        /*0364*/ 	.word	0xffffffff


	//   ....[143]....
        /*0368*/ 	.word	0xffffffff


	//   ....[144]....
        /*036c*/ 	.word	0xffffffff


	//   ....[145]....
        /*0370*/ 	.word	0xffffffff


	//   ....[146]....
        /*0374*/ 	.word	0xffffffff


	//   ....[147]....
        /*0378*/ 	.word	0xffffffff


	//   ....[148]....
        /*037c*/ 	.word	0xffffffff


	//   ....[149]....
        /*0380*/ 	.word	0xffffffff


	//   ....[150]....
        /*0384*/ 	.word	0xffffffff


	//   ....[151]....
        /*0388*/ 	.word	0xffffffff


	//   ....[152]....
        /*038c*/ 	.word	0xffffffff


	//   ....[153]....
        /*0390*/ 	.word	0xffffffff


	//   ....[154]....
        /*0394*/ 	.word	0xffffffff


	//   ....[155]....
        /*0398*/ 	.word	0xffffffff


	//   ....[156]....
        /*039c*/ 	.word	0xffffffff


	//   ....[157]....
        /*03a0*/ 	.word	0xffffffff


	//   ....[158]....
        /*03a4*/ 	.word	0xffffffff


	//   ....[159]....
        /*03a8*/ 	.word	0xffffffff


	//   ....[160]....
        /*03ac*/ 	.word	0xffffffff


	//   ....[161]....
        /*03b0*/ 	.word	0xffffffff


	//   ....[162]....
        /*03b4*/ 	.word	0xffffffff


	//   ....[163]....
        /*03b8*/ 	.word	0xffffffff


	//   ....[164]....
        /*03bc*/ 	.word	0xffffffff


	//   ....[165]....
        /*03c0*/ 	.word	0xffffffff


	//   ....[166]....
        /*03c4*/ 	.word	0xffffffff


	//   ....[167]....
        /*03c8*/ 	.word	0xffffffff


	//   ....[168]....
        /*03cc*/ 	.word	0xffffffff


	//   ....[169]....
        /*03d0*/ 	.word	0xffffffff


	//   ....[170]....
        /*03d4*/ 	.word	0xffffffff


	//   ....[171]....
        /*03d8*/ 	.word	0xffffffff


	//   ....[172]....
        /*03dc*/ 	.word	0xffffffff


	//   ....[173]....
        /*03e0*/ 	.word	0xffffffff


	//   ....[174]....
        /*03e4*/ 	.word	0xffffffff


	//   ....[175]....
        /*03e8*/ 	.word	0xffffffff


	//   ....[176]....
        /*03ec*/ 	.word	0xffffffff


	//   ....[177]....
        /*03f0*/ 	.word	0x0500000f


	//   ....[178]....
        /*03f4*/ 	.word	0x0500000f


	//   ....[179]....
        /*03f8*/ 	.word	0x0500000f


	//   ....[180]....
        /*03fc*/ 	.word	0x0500000f


	//   ....[181]....
        /*0400*/ 	.word	0x0500000f


	//   ....[182]....
        /*0404*/ 	.word	0x0500000f


	//   ....[183]....
        /*0408*/ 	.word	0x0500000f


	//   ....[184]....
        /*040c*/ 	.word	0x0500000f


	//   ....[185]....
        /*0410*/ 	.word	0x0500000f


	//   ....[186]....
        /*0414*/ 	.word	0x0500000f


	//   ....[187]....
        /*0418*/ 	.word	0x0500000f


	//   ....[188]....
        /*041c*/ 	.word	0x0500000f


	//   ....[189]....
        /*0420*/ 	.word	0x0500000f


	//   ....[190]....
        /*0424*/ 	.word	0x0500000f


	//   ....[191]....
        /*0428*/ 	.word	0x0500000f


	//   ....[192]....
        /*042c*/ 	.word	0x0500000f


	//   ....[193]....
        /*0430*/ 	.word	0x0500000f


	//   ....[194]....
        /*0434*/ 	.word	0x0500000f


	//   ....[195]....
        /*0438*/ 	.word	0x0500000f


	//   ....[196]....
        /*043c*/ 	.word	0x0500000f


	//   ....[197]....
        /*0440*/ 	.word	0x0500000f


	//   ....[198]....
        /*0444*/ 	.word	0x0500000f


	//   ....[199]....
        /*0448*/ 	.word	0x0500000f


	//   ....[200]....
        /*044c*/ 	.word	0x0500000f


	//   ....[201]....
        /*0450*/ 	.word	0x0500000f


	//   ....[202]....
        /*0454*/ 	.word	0x0500000f


	//   ....[203]....
        /*0458*/ 	.word	0x0500000f


	//   ....[204]....
        /*045c*/ 	.word	0x0500000f


	//   ....[205]....
        /*0460*/ 	.word	0x0500000f


	//   ....[206]....
        /*0464*/ 	.word	0x0500000f


	//   ....[207]....
        /*0468*/ 	.word	0x0500000f


	//   ....[208]....
        /*046c*/ 	.word	0x0500000f


	//   ....[209]....
        /*0470*/ 	.word	0x0500000f


	//   ....[210]....
        /*0474*/ 	.word	0x0500000f


	//   ....[211]....
        /*0478*/ 	.word	0x0500000f


	//   ....[212]....
        /*047c*/ 	.word	0x0500000f


	//   ....[213]....
        /*0480*/ 	.word	0x0500000f


	//   ....[214]....
        /*0484*/ 	.word	0x0500000f


	//   ....[215]....
        /*0488*/ 	.word	0x0500000f


	//   ....[216]....
        /*048c*/ 	.word	0x0500000f


	//   ....[217]....
        /*0490*/ 	.word	0x0500000f


	//   ....[218]....
        /*0494*/ 	.word	0x0500000f


	//   ....[219]....
        /*0498*/ 	.word	0x0500000f


	//   ....[220]....
        /*049c*/ 	.word	0x0500000f


	//   ....[221]....
        /*04a0*/ 	.word	0x0500000f


	//   ....[222]....
        /*04a4*/ 	.word	0x0500000f


	//   ....[223]....
        /*04a8*/ 	.word	0x0500000f


	//   ....[224]....
        /*04ac*/ 	.word	0x0500000f


	//   ....[225]....
        /*04b0*/ 	.word	0x0500000f


	//   ....[226]....
        /*04b4*/ 	.word	0x0500000f


	//----- nvinfo : EIATTR_COOP_GROUP_INSTR_OFFSETS
	.align		4
.L_806:
        /*04b8*/ 	.byte	0x04, 0x28
        /*04ba*/ 	.short	(.L_808 - .L_807)


	//   ....[0]....
.L_807:
        /*04bc*/ 	.word	0x00000080


	//   ....[1]....
        /*04c0*/ 	.word	0x00000090


	//   ....[2]....
        /*04c4*/ 	.word	0x000002d0


	//   ....[3]....
        /*04c8*/ 	.word	0x00000430


	//   ....[4]....
        /*04cc*/ 	.word	0x00000550


	//   ....[5]....
        /*04d0*/ 	.word	0x000006b0


	//   ....[6]....
        /*04d4*/ 	.word	0x00001980


	//   ....[7]....
        /*04d8*/ 	.word	0x00002aa0


	//   ....[8]....
        /*04dc*/ 	.word	0x00002ad0


	//   ....[9]....
        /*04e0*/ 	.word	0x00003390


	//   ....[10]....
        /*04e4*/ 	.word	0x00003460


	//   ....[11]....
        /*04e8*/ 	.word	0x00004000


	//   ....[12]....
        /*04ec*/ 	.word	0x00004090


	//   ....[13]....
        /*04f0*/ 	.word	0x00006150


	//   ....[14]....
        /*04f4*/ 	.word	0x00006170


	//   ....[15]....
        /*04f8*/ 	.word	0x000069a0


	//   ....[16]....
        /*04fc*/ 	.word	0x00006ab0


	//   ....[17]....
        /*0500*/ 	.word	0x00007500


	//   ....[18]....
        /*0504*/ 	.word	0x00007560


	//   ....[19]....
        /*0508*/ 	.word	0x0000a030


	//   ....[20]....
        /*050c*/ 	.word	0x0000a040


	//   ....[21]....
        /*0510*/ 	.word	0x0000a070


	//   ....[22]....
        /*0514*/ 	.word	0x0000a080


	//   ....[23]....
        /*0518*/ 	.word	0x0000bd70


	//   ....[24]....
        /*051c*/ 	.word	0x0000bd80


	//   ....[25]....
        /*0520*/ 	.word	0x0000bdb0


	//   ....[26]....
        /*0524*/ 	.word	0x0000bdc0


	//   ....[27]....
        /*0528*/ 	.word	0x0000d220


	//   ....[28]....
        /*052c*/ 	.word	0x0000d250


	//   ....[29]....
        /*0530*/ 	.word	0x0000d280


	//   ....[30]....
        /*0534*/ 	.word	0x0000d2b0


	//   ....[31]....
        /*0538*/ 	.word	0x0000d2e0


	//   ....[32]....
        /*053c*/ 	.word	0x0000d300


	//   ....[33]....
        /*0540*/ 	.word	0x0000d310


	//   ....[34]....
        /*0544*/ 	.word	0x0000d320


	//   ....[35]....
        /*0548*/ 	.word	0x0000d330


	//   ....[36]....
        /*054c*/ 	.word	0x0000d360


	//   ....[37]....
        /*0550*/ 	.word	0x0000d3a0


	//   ....[38]....
        /*0554*/ 	.word	0x0000d3b0


	//   ....[39]....
        /*0558*/ 	.word	0x0000d3c0


	//   ....[40]....
        /*055c*/ 	.word	0x0000d3f0


	//   ....[41]....
        /*0560*/ 	.word	0x0000d420


	//   ....[42]....
        /*0564*/ 	.word	0x0000d430


	//   ....[43]....
        /*0568*/ 	.word	0x0000d440


	//   ....[44]....
        /*056c*/ 	.word	0x0000d470


	//   ....[45]....
        /*0570*/ 	.word	0x0000d4a0


	//   ....[46]....
        /*0574*/ 	.word	0x0000d4b0


	//   ....[47]....
        /*0578*/ 	.word	0x0000d4e0


	//   ....[48]....
        /*057c*/ 	.word	0x0000d4f0


	//   ....[49]....
        /*0580*/ 	.word	0x0000d530


	//   ....[50]....
        /*0584*/ 	.word	0x0000d560


	//   ....[51]....
        /*0588*/ 	.word	0x0000d590


	//   ....[52]....
        /*058c*/ 	.word	0x0000d5a0


	//   ....[53]....
        /*0590*/ 	.word	0x0000d5d0


	//   ....[54]....
        /*0594*/ 	.word	0x0000d5e0


	//   ....[55]....
        /*0598*/ 	.word	0x0000d5f0


	//   ....[56]....
        /*059c*/ 	.word	0x0000d600


	//   ....[57]....
        /*05a0*/ 	.word	0x0000d630


	//   ....[58]....
        /*05a4*/ 	.word	0x0000d640


	//   ....[59]....
        /*05a8*/ 	.word	0x0000d650


	//   ....[60]....
        /*05ac*/ 	.word	0x0000d660


	//   ....[61]....
        /*05b0*/ 	.word	0x0000d670


	//   ....[62]....
        /*05b4*/ 	.word	0x0000d680


	//   ....[63]....
        /*05b8*/ 	.word	0x0000d690


	//   ....[64]....
        /*05bc*/ 	.word	0x0000d6a0


	//   ....[65]....
        /*05c0*/ 	.word	0x0000d6b0


	//   ....[66]....
        /*05c4*/ 	.word	0x0000d6c0


	//   ....[67]....
        /*05c8*/ 	.word	0x0000d6d0


	//   ....[68]....
        /*05cc*/ 	.word	0x0000d6e0


	//   ....[69]....
        /*05d0*/ 	.word	0x0000d6f0


	//   ....[70]....
        /*05d4*/ 	.word	0x0000d700


	//   ....[71]....
        /*05d8*/ 	.word	0x0000d710


	//   ....[72]....
        /*05dc*/ 	.word	0x0000d720


	//   ....[73]....
        /*05e0*/ 	.word	0x0000d730


	//   ....[74]....
        /*05e4*/ 	.word	0x0000d740


	//   ....[75]....
        /*05e8*/ 	.word	0x0000de20


	//   ....[76]....
        /*05ec*/ 	.word	0x0000de50


	//   ....[77]....
        /*05f0*/ 	.word	0x0000df30


	//   ....[78]....
        /*05f4*/ 	.word	0x0000df70


	//   ....[79]....
        /*05f8*/ 	.word	0x0000e600


	//   ....[80]....
        /*05fc*/ 	.word	0x0000e630


	//   ....[81]....
        /*0600*/ 	.word	0x0000e730


	//   ....[82]....
        /*0604*/ 	.word	0x0000e750


	//   ....[83]....
        /*0608*/ 	.word	0x0000e850


	//   ....[84]....
        /*060c*/ 	.word	0x0000e870


	//   ....[85]....
        /*0610*/ 	.word	0x0000e980


	//   ....[86]....
        /*0614*/ 	.word	0x0000e9a0


	//   ....[87]....
        /*0618*/ 	.word	0x0000f2a0


	//   ....[88]....
        /*061c*/ 	.word	0x0000f2c0


	//   ....[89]....
        /*0620*/ 	.word	0x0000f3c0


	//   ....[90]....
        /*0624*/ 	.word	0x0000f3e0


	//   ....[91]....
        /*0628*/ 	.word	0x0000f4e0


	//   ....[92]....
        /*062c*/ 	.word	0x0000f500


	//   ....[93]....
        /*0630*/ 	.word	0x0000f610


	//   ....[94]....
        /*0634*/ 	.word	0x0000f630


	//   ....[95]....
        /*0638*/ 	.word	0x0000f7b0


	//   ....[96]....
        /*063c*/ 	.word	0x0000f960


	//   ....[97]....
        /*0640*/ 	.word	0x0000f990


	//   ....[98]....
        /*0644*/ 	.word	0x0000f9c0


	//   ....[99]....
        /*0648*/ 	.word	0x0000f9f0


	//   ....[100]....
        /*064c*/ 	.word	0x0000fa20


	//   ....[101]....
        /*0650*/ 	.word	0x0000fa60


	//   ....[102]....
        /*0654*/ 	.word	0x0000fbb0


	//   ....[103]....
        /*0658*/ 	.word	0x0000fbe0


	//   ....[104]....
        /*065c*/ 	.word	0x0000fc10


	//   ....[105]....
        /*0660*/ 	.word	0x0000fc40


	//   ....[106]....
        /*0664*/ 	.word	0x0000fc70


	//   ....[107]....
        /*0668*/ 	.word	0x0000fcb0


	//   ....[108]....
        /*066c*/ 	.word	0x0000fd30


	//   ....[109]....
        /*0670*/ 	.word	0x0000fdd0


	//   ....[110]....
        /*0674*/ 	.word	0x0000fe70


	//   ....[111]....
        /*0678*/ 	.word	0x00011c70


	//   ....[112]....
        /*067c*/ 	.word	0x00011ca0


	//   ....[113]....
        /*0680*/ 	.word	0x00011cd0


	//   ....[114]....
        /*0684*/ 	.word	0x00011de0


	//   ....[115]....
        /*0688*/ 	.word	0x00011df0


	//   ....[116]....
        /*068c*/ 	.word	0x00011e80


	//   ....[117]....
        /*0690*/ 	.word	0x00011e90


	//   ....[118]....
        /*0694*/ 	.word	0x00011ea0


	//   ....[119]....
        /*0698*/ 	.word	0x00011f30


	//   ....[120]....
        /*069c*/ 	.word	0x00011fd0


	//   ....[121]....
        /*06a0*/ 	.word	0x000123d0


	//   ....[122]....
        /*06a4*/ 	.word	0x00012410


	//   ....[123]....
        /*06a8*/ 	.word	0x00012440


	//   ....[124]....
        /*06ac*/ 	.word	0x00012460


	//   ....[125]....
        /*06b0*/ 	.word	0x00012530


	//   ....[126]....
        /*06b4*/ 	.word	0x00012540


	//   ....[127]....
        /*06b8*/ 	.word	0x000125d0


	//   ....[128]....
        /*06bc*/ 	.word	0x000125e0


	//   ....[129]....
        /*06c0*/ 	.word	0x000125f0


	//   ....[130]....
        /*06c4*/ 	.word	0x000126c0


	//   ....[131]....
        /*06c8*/ 	.word	0x00012ee0


	//   ....[132]....
        /*06cc*/ 	.word	0x00012f10


	//   ....[133]....
        /*06d0*/ 	.word	0x00012f70


	//   ....[134]....
        /*06d4*/ 	.word	0x00012fc0


	//   ....[135]....
        /*06d8*/ 	.word	0x00013010


	//   ....[136]....
        /*06dc*/ 	.word	0x00013070


	//   ....[137]....
        /*06e0*/ 	.word	0x00013090


	//   ....[138]....
        /*06e4*/ 	.word	0x000130d0


	//   ....[139]....
        /*06e8*/ 	.word	0x00013ae0


	//   ....[140]....
        /*06ec*/ 	.word	0x00013af0


	//   ....[141]....
        /*06f0*/ 	.word	0x00013b00


	//   ....[142]....
        /*06f4*/ 	.word	0x00013b40


	//   ....[143]....
        /*06f8*/ 	.word	0x00013b80


	//   ....[144]....
        /*06fc*/ 	.word	0x00013b90


	//   ....[145]....
        /*0700*/ 	.word	0x00013bf0


	//   ....[146]....
        /*0704*/ 	.word	0x00013c20


	//   ....[147]....
        /*0708*/ 	.word	0x00013c60


	//   ....[148]....
        /*070c*/ 	.word	0x00013cc0


	//   ....[149]....
        /*0710*/ 	.word	0x000140f0


	//   ....[150]....
        /*0714*/ 	.word	0x00014100


	//   ....[151]....
        /*0718*/ 	.word	0x00014110


	//   ....[152]....
        /*071c*/ 	.word	0x00014120


	//   ....[153]....
        /*0720*/ 	.word	0x00014130


	//   ....[154]....
        /*0724*/ 	.word	0x00014190


	//   ....[155]....
        /*0728*/ 	.word	0x000141a0


	//   ....[156]....
        /*072c*/ 	.word	0x00014200


	//   ....[157]....
        /*0730*/ 	.word	0x00014230


	//   ....[158]....
        /*0734*/ 	.word	0x00014270


	//   ....[159]....
        /*0738*/ 	.word	0x000160e0


	//   ....[160]....
        /*073c*/ 	.word	0x00016110


	//   ....[161]....
        /*0740*/ 	.word	0x00016140


	//   ....[162]....
        /*0744*/ 	.word	0x00016170


	//   ....[163]....
        /*0748*/ 	.word	0x00016180


	//   ....[164]....
        /*074c*/ 	.word	0x000161a0


	//   ....[165]....
        /*0750*/ 	.word	0x000161c0


	//   ....[166]....
        /*0754*/ 	.word	0x00016200


	//   ....[167]....
        /*0758*/ 	.word	0x00016340


	//   ....[168]....
        /*075c*/ 	.word	0x00016370


	//   ....[169]....
        /*0760*/ 	.word	0x000163b0


	//   ....[170]....
        /*0764*/ 	.word	0x000163e0


	//   ....[171]....
        /*0768*/ 	.word	0x00016410


	//   ....[172]....
        /*076c*/ 	.word	0x00016440


	//   ....[173]....
        /*0770*/ 	.word	0x000164e0


	//   ....[174]....
        /*0774*/ 	.word	0x00016580


	//   ....[175]....
        /*0778*/ 	.word	0x00016630


	//   ....[176]....
        /*077c*/ 	.word	0x00016c20


	//   ....[177]....
        /*0780*/ 	.word	0x00017230


	//   ....[178]....
        /*0784*/ 	.word	0x00017310


	//   ....[179]....
        /*0788*/ 	.word	0x000173d0


	//   ....[180]....
        /*078c*/ 	.word	0x00017560


	//   ....[181]....
        /*0790*/ 	.word	0x000175f0


	//   ....[182]....
        /*0794*/ 	.word	0x00017650


	//   ....[183]....
        /*0798*/ 	.word	0x00017750


	//   ....[184]....
        /*079c*/ 	.word	0x000177b0


	//   ....[185]....
        /*07a0*/ 	.word	0x00017880


	//   ....[186]....
        /*07a4*/ 	.word	0x00017940


	//   ....[187]....
        /*07a8*/ 	.word	0x00017a10


	//   ....[188]....
        /*07ac*/ 	.word	0x00017b90


	//   ....[189]....
        /*07b0*/ 	.word	0x00017c50


	//   ....[190]....
        /*07b4*/ 	.word	0x00017da0


	//   ....[191]....
        /*07b8*/ 	.word	0x00017df0


	//   ....[192]....
        /*07bc*/ 	.word	0x00017ef0


	//   ....[193]....
        /*07c0*/ 	.word	0x00017fa0


	//   ....[194]....
        /*07c4*/ 	.word	0x00018000


	//   ....[195]....
        /*07c8*/ 	.word	0x000180a0


	//   ....[196]....
        /*07cc*/ 	.word	0x00018170


	//   ....[197]....
        /*07d0*/ 	.word	0x00018240


	//   ....[198]....
        /*07d4*/ 	.word	0x000182e0


	//   ....[199]....
        /*07d8*/ 	.word	0x00018350


	//   ....[200]....
        /*07dc*/ 	.word	0x000183d0


	//   ....[201]....
        /*07e0*/ 	.word	0x00018490


	//   ....[202]....
        /*07e4*/ 	.word	0x00018510


	//   ....[203]....
        /*07e8*/ 	.word	0x000185f0


	//   ....[204]....
        /*07ec*/ 	.word	0x00018670


	//   ....[205]....
        /*07f0*/ 	.word	0x00018730


	//   ....[206]....
        /*07f4*/ 	.word	0x00018860


	//   ....[207]....
        /*07f8*/ 	.word	0x000188f0


	//   ....[208]....
        /*07fc*/ 	.word	0x00018950


	//   ....[209]....
        /*0800*/ 	.word	0x00018a30


	//   ....[210]....
        /*0804*/ 	.word	0x00018a90


	//   ....[211]....
        /*0808*/ 	.word	0x00018b60


	//   ....[212]....
        /*080c*/ 	.word	0x00018bc0


	//   ....[213]....
        /*0810*/ 	.word	0x00018c90


	//   ....[214]....
        /*0814*/ 	.word	0x00018cf0


	//   ....[215]....
        /*0818*/ 	.word	0x00018dc0


	//   ....[216]....
        /*081c*/ 	.word	0x00018eb0


	//   ....[217]....
        /*0820*/ 	.word	0x00018f40


	//   ....[218]....
        /*0824*/ 	.word	0x00018fa0


	//   ....[219]....
        /*0828*/ 	.word	0x00019070


	//   ....[220]....
        /*082c*/ 	.word	0x000190d0


	//   ....[221]....
        /*0830*/ 	.word	0x000191a0


	//   ....[222]....
        /*0834*/ 	.word	0x00019200


	//   ....[223]....
        /*0838*/ 	.word	0x000192d0


	//   ....[224]....
        /*083c*/ 	.word	0x00019330


	//   ....[225]....
        /*0840*/ 	.word	0x00019400


	//   ....[226]....
        /*0844*/ 	.word	0x00019650


	//----- nvinfo : EIATTR_REG_RECONFIG
	.align		4
.L_808:
        /*0848*/ 	.byte	0x01, 0x54
	.zero		2


	//----- nvinfo : EIATTR_SYSCALL_OFFSETS
	.align		4
        /*084c*/ 	.byte	0x04, 0x46
        /*084e*/ 	.short	(.L_810 - .L_809)


	//   ....[0]....
.L_809:
        /*0850*/ 	.word	0x00001b60


	//   ....[1]....
        /*0854*/ 	.word	0x00010ef0


	//   ....[2]....
        /*0858*/ 	.word	0x00011060


	//   ....[3]....
        /*085c*/ 	.word	0x000111b0


	//   ....[4]....
        /*0860*/ 	.word	0x000112f0


	//   ....[5]....
        /*0864*/ 	.word	0x00012b00


	//----- nvinfo : EIATTR_MBARRIER_INSTR_OFFSETS
	.align		4
.L_810:
        /*0868*/ 	.byte	0x04, 0x39
        /*086a*/ 	.short	(.L_812 - .L_811)


	//   ....[0]....
.L_811:
        /*086c*/ 	.word	0x00000180
        /*0870*/ 	.word	0x000000ff
        /*0874*/ 	.word	0x00033400
        /*0878*/ 	.short	0x0100
        /*087a*/ 	.byte	0x08
	.zero		1


	//   ....[1]....
        /*087c*/ 	.word	0x00000190
        /*0880*/ 	.word	0x000000ff
        /*0884*/ 	.word	0x00033420
        /*0888*/ 	.short	0x0100
        /*088a*/ 	.byte	0x08
	.zero		1


	//   ....[2]....
        /*088c*/ 	.word	0x00000280
        /*0890*/ 	.word	0x000000ff
        /*0894*/ 	.word	0x00033430
        /*0898*/ 	.short	0x0100
        /*089a*/ 	.byte	0x08
	.zero		1


	//   ....[3]....
        /*089c*/ 	.word	0x00000290
        /*08a0*/ 	.word	0x000000ff
        /*08a4*/ 	.word	0x00033440
        /*08a8*/ 	.short	0x0100
        /*08aa*/ 	.byte	0x08
	.zero		1


	//   ....[4]....
        /*08ac*/ 	.word	0x000002a0
        /*08b0*/ 	.word	0x000000ff
        /*08b4*/ 	.word	0x00033438
        /*08b8*/ 	.short	0x0100
        /*08ba*/ 	.byte	0x08
	.zero		1


	//   ....[5]....
        /*08bc*/ 	.word	0x000002b0
        /*08c0*/ 	.word	0x000000ff
        /*08c4*/ 	.word	0x00033448
        /*08c8*/ 	.short	0x0100
        /*08ca*/ 	.byte	0x08
	.zero		1


	//   ....[6]....
        /*08cc*/ 	.word	0x000003e0
        /*08d0*/ 	.word	0x000000ff
        /*08d4*/ 	.word	0x00033450
        /*08d8*/ 	.short	0x0100
        /*08da*/ 	.byte	0x08
	.zero		1


	//   ....[7]....
        /*08dc*/ 	.word	0x000003f0
        /*08e0*/ 	.word	0x000000ff
        /*08e4*/ 	.word	0x00033460
        /*08e8*/ 	.short	0x0100
        /*08ea*/ 	.byte	0x08
	.zero		1


	//   ....[8]....
        /*08ec*/ 	.word	0x00000400
        /*08f0*/ 	.word	0x000000ff
        /*08f4*/ 	.word	0x00033458
        /*08f8*/ 	.short	0x0100
        /*08fa*/ 	.byte	0x08
	.zero		1


	//   ....[9]....
        /*08fc*/ 	.word	0x00000410
        /*0900*/ 	.word	0x000000ff
        /*0904*/ 	.word	0x00033468
        /*0908*/ 	.short	0x0100
        /*090a*/ 	.byte	0x08
	.zero		1


	//   ....[10]....
        /*090c*/ 	.word	0x00000500
        /*0910*/ 	.word	0x000000ff
        /*0914*/ 	.word	0x00033470
        /*0918*/ 	.short	0x0100
        /*091a*/ 	.byte	0x06
	.zero		1


	//   ....[11]....
        /*091c*/ 	.word	0x00000510
        /*0920*/ 	.word	0x000000ff
        /*0924*/ 	.word	0x00033480
        /*0928*/ 	.short	0x0100
        /*092a*/ 	.byte	0x06
	.zero		1


	//   ....[12]....
        /*092c*/ 	.word	0x00000520
        /*0930*/ 	.word	0x000000ff
        /*0934*/ 	.word	0x00033478
        /*0938*/ 	.short	0x0100
        /*093a*/ 	.byte	0x06
	.zero		1


	//   ....[13]....
        /*093c*/ 	.word	0x00000530
        /*0940*/ 	.word	0x000000ff
        /*0944*/ 	.word	0x00033488
        /*0948*/ 	.short	0x0100
        /*094a*/ 	.byte	0x06
	.zero		1


	//   ....[14]....
        /*094c*/ 	.word	0x00000660
        /*0950*/ 	.word	0x000000ff
        /*0954*/ 	.word	0x00033490
        /*0958*/ 	.short	0x0100
        /*095a*/ 	.byte	0x08
	.zero		1


	//   ....[15]....
        /*095c*/ 	.word	0x00000670
        /*0960*/ 	.word	0x000000ff
        /*0964*/ 	.word	0x000334a0
        /*0968*/ 	.short	0x0100
        /*096a*/ 	.byte	0x08
	.zero		1


	//   ....[16]....
        /*096c*/ 	.word	0x00000680
        /*0970*/ 	.word	0x000000ff
        /*0974*/ 	.word	0x00033498
        /*0978*/ 	.short	0x0100
        /*097a*/ 	.byte	0x08
	.zero		1


	//   ....[17]....
        /*097c*/ 	.word	0x00000690
        /*0980*/ 	.word	0x000000ff
        /*0984*/ 	.word	0x000334a8
        /*0988*/ 	.short	0x0100
        /*098a*/ 	.byte	0x08
	.zero		1


	//   ....[18]....
        /*098c*/ 	.word	0x000007e0
        /*0990*/ 	.word	0x000000ff
        /*0994*/ 	.word	0x000334b0
        /*0998*/ 	.short	0x0100
        /*099a*/ 	.byte	0x08
	.zero		1


	//   ....[19]....
        /*099c*/ 	.word	0x000007f0
        /*09a0*/ 	.word	0x000000ff
        /*09a4*/ 	.word	0x000334c0
        /*09a8*/ 	.short	0x0100
        /*09aa*/ 	.byte	0x08
	.zero		1


	//   ....[20]....
        /*09ac*/ 	.word	0x00000800
        /*09b0*/ 	.word	0x000000ff
        /*09b4*/ 	.word	0x000334b8
        /*09b8*/ 	.short	0x0100
        /*09ba*/ 	.byte	0x08
	.zero		1


	//   ....[21]....
        /*09bc*/ 	.word	0x00000810
        /*09c0*/ 	.word	0x000000ff
        /*09c4*/ 	.word	0x000334c8
        /*09c8*/ 	.short	0x0100
        /*09ca*/ 	.byte	0x08
	.zero		1


	//   ....[22]....
        /*09cc*/ 	.word	0x00001be0
        /*09d0*/ 	.word	0x000000ff
        /*09d4*/ 	.word	0x00033400
        /*09d8*/ 	.short	0x010a
        /*09da*/ 	.byte	0x29
	.zero		1


	//   ....[23]....
        /*09dc*/ 	.word	0x00001c60
        /*09e0*/ 	.word	0x00000003
        /*09e4*/ 	.word	0x00033430
        /*09e8*/ 	.short	0x010a
        /*09ea*/ 	.byte	0x3f
	.zero		1


	//   ....[24]....
        /*09ec*/ 	.word	0x00001ca0
        /*09f0*/ 	.word	0x00000003
        /*09f4*/ 	.word	0x00033430
        /*09f8*/ 	.short	0x010a
        /*09fa*/ 	.byte	0x3f
	.zero		1


	//   ....[25]....
        /*09fc*/ 	.word	0x00002c90
        /*0a00*/ 	.word	0x000000ff
        /*0a04*/ 	.word	0x00000000
        /*0a08*/ 	.short	0x0101
        /*0a0a*/ 	.byte	0x06
	.zero		1


	//   ....[26]....
        /*0a0c*/ 	.word	0x00005170
        /*0a10*/ 	.word	0x000000ff
        /*0a14*/ 	.word	0x00033430
        /*0a18*/ 	.short	0x010a
        /*0a1a*/ 	.byte	0x06
	.zero		1


	//   ....[27]....
        /*0a1c*/ 	.word	0x000051b0
        /*0a20*/ 	.word	0x000000ff
        /*0a24*/ 	.word	0x00033430
        /*0a28*/ 	.short	0x010a
        /*0a2a*/ 	.byte	0x06
	.zero		1


	//   ....[28]....
        /*0a2c*/ 	.word	0x00005df0
        /*0a30*/ 	.word	0x000000ff
        /*0a34*/ 	.word	0x00033450
        /*0a38*/ 	.short	0x010a
        /*0a3a*/ 	.byte	0x06
	.zero		1


	//   ....[29]....
        /*0a3c*/ 	.word	0x00005e30
        /*0a40*/ 	.word	0x000000ff
        /*0a44*/ 	.word	0x00033450
        /*0a48*/ 	.short	0x010a
        /*0a4a*/ 	.byte	0x06
	.zero		1


	//   ....[30]....
        /*0a4c*/ 	.word	0x000061c0
        /*0a50*/ 	.word	0x000000ff
        /*0a54*/ 	.word	0x00000000
        /*0a58*/ 	.short	0x0101
        /*0a5a*/ 	.byte	0x06
	.zero		1


	//   ....[31]....
        /*0a5c*/ 	.word	0x000082d0
        /*0a60*/ 	.word	0x000000ff
        /*0a64*/ 	.word	0x00000000
        /*0a68*/ 	.short	0x0101
        /*0a6a*/ 	.byte	0x06
	.zero		1


	//   ....[32]....
        /*0a6c*/ 	.word	0x00008bf0
        /*0a70*/ 	.word	0x000000ff
        /*0a74*/ 	.word	0x00033430
        /*0a78*/ 	.short	0x010a
        /*0a7a*/ 	.byte	0x06
	.zero		1


	//   ....[33]....
        /*0a7c*/ 	.word	0x00008c30
        /*0a80*/ 	.word	0x000000ff
        /*0a84*/ 	.word	0x00033430
        /*0a88*/ 	.short	0x010a
        /*0a8a*/ 	.byte	0x06
	.zero		1


	//   ....[34]....
        /*0a8c*/ 	.word	0x00009840
        /*0a90*/ 	.word	0x000000ff
        /*0a94*/ 	.word	0x00033450
        /*0a98*/ 	.short	0x010a
        /*0a9a*/ 	.byte	0x06
	.zero		1


	//   ....[35]....
        /*0a9c*/ 	.word	0x00009880
        /*0aa0*/ 	.word	0x000000ff
        /*0aa4*/ 	.word	0x00033450
        /*0aa8*/ 	.short	0x010a
        /*0aaa*/ 	.byte	0x06
	.zero		1


	//   ....[36]....
        /*0aac*/ 	.word	0x00009bd0
        /*0ab0*/ 	.word	0x000000ff
        /*0ab4*/ 	.word	0x00000000
        /*0ab8*/ 	.short	0x0101
        /*0aba*/ 	.byte	0x06
	.zero		1


	//   ....[37]....
        /*0abc*/ 	.word	0x0000b180
        /*0ac0*/ 	.word	0x000000ff
        /*0ac4*/ 	.word	0x00000000
        /*0ac8*/ 	.short	0x0101
        /*0aca*/ 	.byte	0x06
	.zero		1


	//   ....[38]....
        /*0acc*/ 	.word	0x0000ba00
        /*0ad0*/ 	.word	0x000000ff
        /*0ad4*/ 	.word	0x00033450
        /*0ad8*/ 	.short	0x010a
        /*0ada*/ 	.byte	0x09
	.zero		1


	//   ....[39]....
        /*0adc*/ 	.word	0x0000ba40
        /*0ae0*/ 	.word	0x000000ff
        /*0ae4*/ 	.word	0x00033450
        /*0ae8*/ 	.short	0x010a
        /*0aea*/ 	.byte	0x09
	.zero		1


	//   ....[40]....
        /*0aec*/ 	.word	0x0000c140
        /*0af0*/ 	.word	0x000000ff
        /*0af4*/ 	.word	0x00000000
        /*0af8*/ 	.short	0x0101
        /*0afa*/ 	.byte	0x04
	.zero		1


	//   ....[41]....
        /*0afc*/ 	.word	0x0000e5f0
        /*0b00*/ 	.word	0x00000000
        /*0b04*/ 	.word	0x00000000
        /*0b08*/ 	.short	0x0101
        /*0b0a*/ 	.byte	0x3f
	.zero		1


	//   ....[42]....
        /*0b0c*/ 	.word	0x00011970
        /*0b10*/ 	.word	0x00000004
        /*0b14*/ 	.word	0x00033480
        /*0b18*/ 	.short	0x010a
        /*0b1a*/ 	.byte	0x3f
	.zero		1


	//   ....[43]....
        /*0b1c*/ 	.word	0x000120a0
        /*0b20*/ 	.word	0x00000004
        /*0b24*/ 	.word	0x00033470
        /*0b28*/ 	.short	0x0107
        /*0b2a*/ 	.byte	0x3f
	.zero		1


	//   ....[44]....
        /*0b2c*/ 	.word	0x00012160
        /*0b30*/ 	.word	0x00000004
        /*0b34*/ 	.word	0x00033470
        /*0b38*/ 	.short	0x0101
        /*0b3a*/ 	.byte	0x3f
	.zero		1


	//   ....[45]....
        /*0b3c*/ 	.word	0x00012190
        /*0b40*/ 	.word	0x00000004
        /*0b44*/ 	.word	0x00033440
        /*0b48*/ 	.short	0x010a
        /*0b4a*/ 	.byte	0x3f
	.zero		1


	//   ....[46]....
        /*0b4c*/ 	.word	0x00012820
        /*0b50*/ 	.word	0x00000004
        /*0b54*/ 	.word	0x00033430
        /*0b58*/ 	.short	0x0107
        /*0b5a*/ 	.byte	0x3f
	.zero		1


	//   ....[47]....
        /*0b5c*/ 	.word	0x000128f0
        /*0b60*/ 	.word	0x00000004
        /*0b64*/ 	.word	0x00033430
        /*0b68*/ 	.short	0x0101
        /*0b6a*/ 	.byte	0x3f
	.zero		1


	//   ....[48]....
        /*0b6c*/ 	.word	0x000131e0
        /*0b70*/ 	.word	0x00000012
        /*0b74*/ 	.word	0x00033400
        /*0b78*/ 	.short	0x0107
        /*0b7a*/ 	.byte	0x3f
	.zero		1


	//   ....[49]....
        /*0b7c*/ 	.word	0x000132e0
        /*0b80*/ 	.word	0x00000012
        /*0b84*/ 	.word	0x00033400
        /*0b88*/ 	.short	0x0101
        /*0b8a*/ 	.byte	0x3f
	.zero		1


	//   ....[50]....
        /*0b8c*/ 	.word	0x00013300
        /*0b90*/ 	.word	0x00000012
        /*0b94*/ 	.word	0x00033420
        /*0b98*/ 	.short	0x010a
        /*0b9a*/ 	.byte	0x3f
	.zero		1


	//   ....[51]....
        /*0b9c*/ 	.word	0x00013820
        /*0ba0*/ 	.word	0x00000004
        /*0ba4*/ 	.word	0x00033480
        /*0ba8*/ 	.short	0x010a
        /*0baa*/ 	.byte	0x3f
	.zero		1


	//   ....[52]....
        /*0bac*/ 	.word	0x00013d60
        /*0bb0*/ 	.word	0x00000004
        /*0bb4*/ 	.word	0x00033470
        /*0bb8*/ 	.short	0x0107
        /*0bba*/ 	.byte	0x3f
	.zero		1


	//   ....[53]....
        /*0bbc*/ 	.word	0x00013e20
        /*0bc0*/ 	.word	0x00000004
        /*0bc4*/ 	.word	0x00033470
        /*0bc8*/ 	.short	0x0101
        /*0bca*/ 	.byte	0x3f
	.zero		1


	//   ....[54]....
        /*0bcc*/ 	.word	0x00013e50
        /*0bd0*/ 	.word	0x00000004
        /*0bd4*/ 	.word	0x00033440
        /*0bd8*/ 	.short	0x010a
        /*0bda*/ 	.byte	0x3f
	.zero		1


	//   ....[55]....
        /*0bdc*/ 	.word	0x00014360
        /*0be0*/ 	.word	0x00000004
        /*0be4*/ 	.word	0x00033430
        /*0be8*/ 	.short	0x0107
        /*0bea*/ 	.byte	0x3f
	.zero		1


	//   ....[56]....
        /*0bec*/ 	.word	0x00014430
        /*0bf0*/ 	.word	0x00000004
        /*0bf4*/ 	.word	0x00033430
        /*0bf8*/ 	.short	0x0101
        /*0bfa*/ 	.byte	0x3f
	.zero		1


	//   ....[57]....
        /*0bfc*/ 	.word	0x000144b0
        /*0c00*/ 	.word	0x00000002
        /*0c04*/ 	.word	0x00033470
        /*0c08*/ 	.short	0x010a
        /*0c0a*/ 	.byte	0x3f
	.zero		1


	//   ....[58]....
        /*0c0c*/ 	.word	0x00014540
        /*0c10*/ 	.word	0x00000002
        /*0c14*/ 	.word	0x00033460
        /*0c18*/ 	.short	0x010a
        /*0c1a*/ 	.byte	0x3f
	.zero		1


	//   ....[59]....
        /*0c1c*/ 	.word	0x00015050
        /*0c20*/ 	.word	0x00000002
        /*0c24*/ 	.word	0x00033450
        /*0c28*/ 	.short	0x0101
        /*0c2a*/ 	.byte	0x3f
	.zero		1


	//   ....[60]....
        /*0c2c*/ 	.word	0x000150e0
        /*0c30*/ 	.word	0x00000002
        /*0c34*/ 	.word	0x00000000
        /*0c38*/ 	.short	0x0101
        /*0c3a*/ 	.byte	0x3f
	.zero		1


	//   ....[61]....
        /*0c3c*/ 	.word	0x000152a0
        /*0c40*/ 	.word	0x00000000
        /*0c44*/ 	.word	0x00033470
        /*0c48*/ 	.short	0x010a
        /*0c4a*/ 	.byte	0x3f
	.zero		1


	//   ....[62]....
        /*0c4c*/ 	.word	0x00015320
        /*0c50*/ 	.word	0x00000000
        /*0c54*/ 	.word	0x00033460
        /*0c58*/ 	.short	0x010a
        /*0c5a*/ 	.byte	0x3f
	.zero		1


	//   ....[63]....
        /*0c5c*/ 	.word	0x00015e40
        /*0c60*/ 	.word	0x00000000
        /*0c64*/ 	.word	0x00033450
        /*0c68*/ 	.short	0x0101
        /*0c6a*/ 	.byte	0x3f
	.zero		1


	//   ....[64]....
        /*0c6c*/ 	.word	0x00015f00
        /*0c70*/ 	.word	0x00000000
        /*0c74*/ 	.word	0x00000000
        /*0c78*/ 	.short	0x0101
        /*0c7a*/ 	.byte	0x3f
	.zero		1


	//   ....[65]....
        /*0c7c*/ 	.word	0x00016ba0
        /*0c80*/ 	.word	0x00000004
        /*0c84*/ 	.word	0x00033420
        /*0c88*/ 	.short	0x010a
        /*0c8a*/ 	.byte	0x3f
	.zero		1


	//   ....[66]....
        /*0c8c*/ 	.word	0x00016d20
        /*0c90*/ 	.word	0x00000005
        /*0c94*/ 	.word	0x00033440
        /*0c98*/ 	.short	0x010a
        /*0c9a*/ 	.byte	0x3f
	.zero		1


	//   ....[67]....
        /*0c9c*/ 	.word	0x00016dc0
        /*0ca0*/ 	.word	0x0000001f
        /*0ca4*/ 	.word	0x00033440
        /*0ca8*/ 	.short	0x010a
        /*0caa*/ 	.byte	0x3f
	.zero		1


	//   ....[68]....
        /*0cac*/ 	.word	0x00016e00
        /*0cb0*/ 	.word	0x00000005
        /*0cb4*/ 	.word	0x00033460
        /*0cb8*/ 	.short	0x010a
        /*0cba*/ 	.byte	0x3f
	.zero		1


	//   ....[69]....
        /*0cbc*/ 	.word	0x00016e40
        /*0cc0*/ 	.word	0x0000001f
        /*0cc4*/ 	.word	0x00033460
        /*0cc8*/ 	.short	0x010a
        /*0cca*/ 	.byte	0x3f
	.zero		1


	//   ....[70]....
        /*0ccc*/ 	.word	0x00016e80
        /*0cd0*/ 	.word	0x00000005
        /*0cd4*/ 	.word	0x00033480
        /*0cd8*/ 	.short	0x010a
        /*0cda*/ 	.byte	0x3f
	.zero		1


	//   ....[71]....
        /*0cdc*/ 	.word	0x00016ec0
        /*0ce0*/ 	.word	0x0000001f
        /*0ce4*/ 	.word	0x00033480
        /*0ce8*/ 	.short	0x010a
        /*0cea*/ 	.byte	0x3f
	.zero		1


	//   ....[72]....
        /*0cec*/ 	.word	0x00016f30
        /*0cf0*/ 	.word	0x00000003
        /*0cf4*/ 	.word	0x00033400
        /*0cf8*/ 	.short	0x010a
        /*0cfa*/ 	.byte	0x3f
	.zero		1


	//   ....[73]....
        /*0cfc*/ 	.word	0x00016f80
        /*0d00*/ 	.word	0x00000003
        /*0d04*/ 	.word	0x00033430
        /*0d08*/ 	.short	0x010a
        /*0d0a*/ 	.byte	0x3f
	.zero		1


	//   ....[74]....
        /*0d0c*/ 	.word	0x00016fe0
        /*0d10*/ 	.word	0x00000007
        /*0d14*/ 	.word	0x00033430
        /*0d18*/ 	.short	0x010a
        /*0d1a*/ 	.byte	0x3f
	.zero		1


	//   ....[75]....
        /*0d1c*/ 	.word	0x00017040
        /*0d20*/ 	.word	0x00000007
        /*0d24*/ 	.word	0x00033450
        /*0d28*/ 	.short	0x010a
        /*0d2a*/ 	.byte	0x3f
	.zero		1


	//   ....[76]....
        /*0d2c*/ 	.word	0x000170a0
        /*0d30*/ 	.word	0x00000009
        /*0d34*/ 	.word	0x00033430
        /*0d38*/ 	.short	0x010a
        /*0d3a*/ 	.byte	0x3f
	.zero		1


	//   ....[77]....
        /*0d3c*/ 	.word	0x00017100
        /*0d40*/ 	.word	0x00000009
        /*0d44*/ 	.word	0x00033450
        /*0d48*/ 	.short	0x010a
        /*0d4a*/ 	.byte	0x3f
	.zero		1


	//   ....[78]....
        /*0d4c*/ 	.word	0x00017160
        /*0d50*/ 	.word	0x00000006
        /*0d54*/ 	.word	0x00033450
        /*0d58*/ 	.short	0x010a
        /*0d5a*/ 	.byte	0x3f
	.zero		1


	//   ....[79]....
        /*0d5c*/ 	.word	0x00017260
        /*0d60*/ 	.word	0x00000004
        /*0d64*/ 	.word	0x00033480
        /*0d68*/ 	.short	0x010a
        /*0d6a*/ 	.byte	0x3f
	.zero		1


	//   ....[80]....
        /*0d6c*/ 	.word	0x00017ae0
        /*0d70*/ 	.word	0x00000004
        /*0d74*/ 	.word	0x00033440
        /*0d78*/ 	.short	0x010a
        /*0d7a*/ 	.byte	0x3f
	.zero		1


	//   ....[81]....
        /*0d7c*/ 	.word	0x00018760
        /*0d80*/ 	.word	0x00000012
        /*0d84*/ 	.word	0x00033420
        /*0d88*/ 	.short	0x010a
        /*0d8a*/ 	.byte	0x3f
	.zero		1


	//   ....[82]....
        /*0d8c*/ 	.word	0x000187b0
        /*0d90*/ 	.word	0x00000004
        /*0d94*/ 	.word	0x00033480
        /*0d98*/ 	.short	0x010a
        /*0d9a*/ 	.byte	0x3f
	.zero		1


	//   ....[83]....
        /*0d9c*/ 	.word	0x00018e00
        /*0da0*/ 	.word	0x00000004
        /*0da4*/ 	.word	0x00033440
        /*0da8*/ 	.short	0x010a
        /*0daa*/ 	.byte	0x3f
	.zero		1


	//   ....[84]....
        /*0dac*/ 	.word	0x00019430
        /*0db0*/ 	.word	0x00000002
        /*0db4*/ 	.word	0x00033470
        /*0db8*/ 	.short	0x010a
        /*0dba*/ 	.byte	0x3f
	.zero		1


	//   ....[85]....
        /*0dbc*/ 	.word	0x00019480
        /*0dc0*/ 	.word	0x00000002
        /*0dc4*/ 	.word	0x00033460
        /*0dc8*/ 	.short	0x010a
        /*0dca*/ 	.byte	0x3f
	.zero		1


	//   ....[86]....
        /*0dcc*/ 	.word	0x000194d0
        /*0dd0*/ 	.word	0x00000000
        /*0dd4*/ 	.word	0x00033470
        /*0dd8*/ 	.short	0x010a
        /*0dda*/ 	.byte	0x3f
	.zero		1


	//   ....[87]....
        /*0ddc*/ 	.word	0x00019520
        /*0de0*/ 	.word	0x00000000
        /*0de4*/ 	.word	0x00033460
        /*0de8*/ 	.short	0x010a
        /*0dea*/ 	.byte	0x3f
	.zero		1


	//   ....[88]....
        /*0dec*/ 	.word	0x00019570
        /*0df0*/ 	.word	0x00000004
        /*0df4*/ 	.word	0x00033420
        /*0df8*/ 	.short	0x010a
        /*0dfa*/ 	.byte	0x3f
	.zero		1


	//   ....[89]....
        /*0dfc*/ 	.word	0x00019710
        /*0e00*/ 	.word	0x00000005
        /*0e04*/ 	.word	0x00033440
        /*0e08*/ 	.short	0x010a
        /*0e0a*/ 	.byte	0x3f
	.zero		1


	//   ....[90]....
        /*0e0c*/ 	.word	0x00019760
        /*0e10*/ 	.word	0x0000001f
        /*0e14*/ 	.word	0x00033440
        /*0e18*/ 	.short	0x010a
        /*0e1a*/ 	.byte	0x3f
	.zero		1


	//   ....[91]....
        /*0e1c*/ 	.word	0x000197b0
        /*0e20*/ 	.word	0x00000005
        /*0e24*/ 	.word	0x00033460
        /*0e28*/ 	.short	0x010a
        /*0e2a*/ 	.byte	0x3f
	.zero		1


	//   ....[92]....
        /*0e2c*/ 	.word	0x00019800
        /*0e30*/ 	.word	0x0000001f
        /*0e34*/ 	.word	0x00033460
        /*0e38*/ 	.short	0x010a
        /*0e3a*/ 	.byte	0x3f
	.zero		1


	//   ....[93]....
        /*0e3c*/ 	.word	0x00019850
        /*0e40*/ 	.word	0x00000005
        /*0e44*/ 	.word	0x00033480
        /*0e48*/ 	.short	0x010a
        /*0e4a*/ 	.byte	0x3f
	.zero		1


	//----- nvinfo : EIATTR_NUM_MBARRIERS
	.align		4
.L_812:
        /*0e4c*/ 	.byte	0x03, 0x38
        /*0e4e*/ 	.short	0x0016


	//----- nvinfo : EIATTR_EXIT_INSTR_OFFSETS
	.align		4
        /*0e50*/ 	.byte	0x04, 0x1c
        /*0e52*/ 	.short	(.L_814 - .L_813)


	//   ....[0]....
.L_813:
        /*0e54*/ 	.word	0x000009c0


	//   ....[1]....
        /*0e58*/ 	.word	0x0000f760


	//   ....[2]....
        /*0e5c*/ 	.word	0x00016f10


	//----- nvinfo : EIATTR_MAX_THREADS
	.align		4
.L_814:
        /*0e60*/ 	.byte	0x04, 0x05
        /*0e62*/ 	.short	(.L_816 - .L_815)
.L_815:
        /*0e64*/ 	.word	0x00000180
        /*0e68*/ 	.word	0x00000001
        /*0e6c*/ 	.word	0x00000001


	//----- nvinfo : EIATTR_CRS_STACK_SIZE
	.align		4
.L_816:
        /*0e70*/ 	.byte	0x04, 0x1e
        /*0e72*/ 	.short	(.L_818 - .L_817)
.L_817:
        /*0e74*/ 	.word	0x00000000


	//----- nvinfo : EIATTR_CBANK_PARAM_SIZE
	.align		4
.L_818:
        /*0e78*/ 	.byte	0x03, 0x19
        /*0e7a*/ 	.short	0x0af0


	//----- nvinfo : EIATTR_PARAM_CBANK
	.align		4
        /*0e7c*/ 	.byte	0x04, 0x0a
        /*0e7e*/ 	.short	(.L_820 - .L_819)
	.align		4
.L_819:
        /*0e80*/ 	.word	index@(.nv.constant0._ZN7cutlass13device_kernelIN5flash11enable_sm90INS1_16FlashAttnFwdSm90INS1_25CollectiveMainloopFwdSm90ILi2EN4cute5tupleIJNS5_1CILi1EEES8_S8_EEENS6_IJNS7_ILi128EEENS7_ILi160EEENS7_ILi192EEEEEELi192ENS_12float_e4m3_tEfNS_4arch4Sm90ELb1ELb0ELb0ELb1ELb1ELb0ELb0ELb1ELb1ELb1ELb0ELb0EEENS1_21CollectiveEpilogueFwdINS6_IJSA_SC_SB_EEES9_NS_10bfloat16_tESG_Li256ELb1ELb1ELb0ELb1EEENS1_36VarlenDynamicPersistentTileSchedulerILi128ELi160ELi256ELi128ELb0ELb1ELb1ELb1ELb1ELb1EEEEEEEEEvNT_6ParamsE)
        /*0e84*/ 	.short	0x0210
        /*0e86*/ 	.short	0x0af0


	//----- nvinfo : EIATTR_SW_WAR
	.align		4
.L_820:
        /*0e88*/ 	.byte	0x04, 0x36
        /*0e8a*/ 	.short	(.L_822 - .L_821)
.L_821:
        /*0e8c*/ 	.word	0x00000008
.L_822:


//--------------------- .nv.info._ZN7cutlass13device_kernelIN5flash11enable_sm90INS1_16FlashAttnFwdSm90INS1_25CollectiveMainloopFwdSm90ILi2EN4cute5tupleIJNS5_1CILi1EEES8_S8_EEENS6_IJNS7_ILi128EEENS7_ILi160EEENS7_ILi192EEEEEELi192ENS_12float_e4m3_tEfNS_4arch4Sm90ELb1ELb0ELb0ELb1ELb1ELb1ELb0ELb1ELb1ELb1ELb0ELb0EEENS1_21CollectiveEpilogueFwdINS6_IJSA_SC_SB_EEES9_NS_10bfloat16_tESG_Li256ELb1ELb1ELb0ELb1EEENS1_36VarlenDynamicPersistentTileSchedulerILi128ELi160ELi256ELi128ELb0ELb1ELb1ELb1ELb1ELb1EEEEEEEEEvNT_6ParamsE --------------------------
	.section	.nv.info._ZN7cutlass13device_kernelIN5flash11enable_sm90INS1_16FlashAttnFwdSm90INS1_25CollectiveMainloopFwdSm90ILi2EN4cute5tupleIJNS5_1CILi1EEES8_S8_EEENS6_IJNS7_ILi128EEENS7_ILi160EEENS7_ILi192EEEEEELi192ENS_12float_e4m3_tEfNS_4arch4Sm90ELb1ELb0ELb0ELb1ELb1ELb1ELb0ELb1ELb1ELb1ELb0ELb0EEENS1_21CollectiveEpilogueFwdINS6_IJSA_SC_SB_EEES9_NS_10bfloat16_tESG_Li256ELb1ELb1ELb0ELb1EEENS1_36VarlenDynamicPersistentTileSchedulerILi128ELi160ELi256ELi128ELb0ELb1ELb1ELb1ELb1ELb1EEEEEEEEEvNT_6ParamsE,"",@"SHT_CUDA_INFO"
	.sectionflags	@""
	.align	4


	//----- nvinfo : EIATTR_CUDA_API_VERSION
	.align		4
        /*0000*/ 	.byte	0x04, 0x37
        /*0002*/ 	.short	(.L_824 - .L_823)
.L_823:
        /*0004*/ 	.word	0x00000082


	//----- nvinfo : EIATTR_KPARAM_INFO
	.align		4
.L_824:
        /*0008*/ 	.byte	0x04, 0x17
        /*000a*/ 	.short	(.L_826 - .L_825)
.L_825:
        /*000c*/ 	.word	0x00000000
        /*0010*/ 	.short	0x0000
        /*0012*/ 	.short	0x0070
        /*0014*/ 	.byte	0x00, 0xf0, 0x01, 0x2a


	//----- nvinfo : EIATTR_SPARSE_MMA_MASK
	.align		4
.L_826:
        /*0018*/ 	.byte	0x03, 0x50
        /*001a*/ 	.short	0x0000


	//----- nvinfo : EIATTR_MAXREG_COUNT
	.align		4
        /*001c*/ 	.byte	0x03, 0x1b
        /*001e*/ 	.short	0x00a8


	//----- nvinfo : EIATTR_NUM_BARRIERS
	.align		4
        /*0020*/ 	.byte	0x02, 0x4c
        /*0022*/ 	.byte	0x10
	.zero		1


	//----- nvinfo : EIATTR_EXTERNS
	.align		4
        /*0024*/ 	.byte	0x04, 0x0f
        /*0026*/ 	.short	(.L_828 - .L_827)


	//   ....[0]....
	.align		4
.L_827:
        /*0028*/ 	.word	index@(__assertfail)


	//----- nvinfo : EIATTR_ANNOTATIONS
	.align		4
.L_828:
        /*002c*/ 	.byte	0x04, 0x55
        /*002e*/ 	.short	(.L_830 - .L_829)


	//   ....[0]....
.L_829:
        /* <DEDUP_REMOVED lines=107> */


	//----- nvinfo : EIATTR_MERCURY_ISA_VERSION
	.align		4
.L_830:
        /*06d0*/ 	.byte	0x03, 0x5f
        /*06d2*/ 	.short	0x0101


	//----- nvinfo : EIATTR_UNUSED_LOAD_BYTE_OFFSET
	.align		4
        /*06d4*/ 	.byte	0x04, 0x44
        /*06d6*/ 	.short	(.L_832 - .L_831)


	//   ....[0]....
.L_831:
        /*06d8*/ 	.word	0x00000a90
        /*06dc*/ 	.word	0x0000fff0


	//   ....[1]....
        /*06e0*/ 	.word	0x00024340
        /*06e4*/ 	.word	0x0000fff0


	//----- nvinfo : EIATTR_INT_WARP_WIDE_INSTR_OFFSETS
	.align		4
.L_832:
        /*06e8*/ 	.byte	0x04, 0x31
        /*06ea*/ 	.short	(.L_834 - .L_833)


	//   ....[0]....
.L_833:
        /*06ec*/ 	.word	0x00000130


	//   ....[1]....
        /*06f0*/ 	.word	0x00000170


	//   ....[2]....
        /*06f4*/ 	.word	0x000001e0


	//   ....[3]....
        /*06f8*/ 	.word	0x0002a200


	//   ....[4]....
        /*06fc*/ 	.word	0x0002a290


	//   ....[5]....
        /*0700*/ 	.word	0x0002e970


	//   ....[6]....
        /*0704*/ 	.word	0x0002ea00


	//----- nvinfo : EIATTR_COOP_GROUP_MASK_REGIDS
	.align		4
.L_834:
        /*0708*/ 	.byte	0x04, 0x29
        /*070a*/ 	.short	(.L_836 - .L_835)


	//   ....[0]....
.L_835:
        /*070c*/ 	.word	0xffffffff


	//   ....[1]....
        /*0710*/ 	.word	0xffffffff


	//   ....[2]....
        /*0714*/ 	.word	0xffffffff


	//   ....[3]....
        /*0718*/ 	.word	0xffffffff


	//   ....[4]....
        /*071c*/ 	.word	0xffffffff


	//   ....[5]....
        /*0720*/ 	.word	0xffffffff


	//   ....[6]....
        /*0724*/ 	.word	0xffffffff


	//   ....[7]....
        /*0728*/ 	.word	0xffffffff


	//   ....[8]....
        /*072c*/ 	.word	0xffffffff


	//   ....[9]....
        /*0730*/ 	.word	0xffffffff


	//   ....[10]....
        /*0734*/ 	.word	0xffffffff


	//   ....[11]....
        /*0738*/ 	.word	0xffffffff


	//   ....[12]....
        /*073c*/ 	.word	0xffffffff


	//   ....[13]....
        /*0740*/ 	.word	0xffffffff


	//   ....[14]....
        /*0744*/ 	.word	0xffffffff


	//   ....[15]....
        /*0748*/ 	.word	0xffffffff


	//   ....[16]....
        /*074c*/ 	.word	0xffffffff


	//   ....[17]....
        /*0750*/ 	.word	0xffffffff


	//   ....[18]....
        /*0754*/ 	.word	0xffffffff


	//   ....[19]....
        /*0758*/ 	.word	0xffffffff


	//   ....[20]....
        /*075c*/ 	.word	0xffffffff


	//   ....[21]....
        /*0760*/ 	.word	0xffffffff


	//   ....[22]....
        /*0764*/ 	.word	0xffffffff


	//   ....[23]....
        /*0768*/ 	.word	0xffffffff


	//   ....[24]....
        /*076c*/ 	.word	0xffffffff


	//   ....[25]....
        /*0770*/ 	.word	0xffffffff


	//   ....[26]....
        /*0774*/ 	.word	0xffffffff


	//   ....[27]....
        /*0778*/ 	.word	0xffffffff


	//   ....[28]....
        /*077c*/ 	.word	0xffffffff


	//   ....[29]....
        /*0780*/ 	.word	0xffffffff


	//   ....[30]....
        /*0784*/ 	.word	0xffffffff


	//   ....[31]....
        /*0788*/ 	.word	0xffffffff


	//   ....[32]....
        /*078c*/ 	.word	0xffffffff


	//   ....[33]....
        /*0790*/ 	.word	0xffffffff


	//   ....[34]....
        /*0794*/ 	.word	0xffffffff


	//   ....[35]....
        /*0798*/ 	.word	0xffffffff


	//   ....[36]....
        /*079c*/ 	.word	0xffffffff


	//   ....[37]....
        /*07a0*/ 	.word	0xffffffff


	//   ....[38]....
        /*07a4*/ 	.word	0xffffffff


	//   ....[39]....
        /*07a8*/ 	.word	0xffffffff


	//   ....[40]....
        /*07ac*/ 	.word	0xffffffff


	//   ....[41]....
        /*07b0*/ 	.word	0xffffffff


	//   ....[42]....
        /*07b4*/ 	.word	0xffffffff


	//   ....[43]....
        /*07b8*/ 	.word	0xffffffff


	//   ....[44]....
        /*07bc*/ 	.word	0xffffffff


	//   ....[45]....
        /*07c0*/ 	.word	0xffffffff


	//   ....[46]....
        /*07c4*/ 	.word	0xffffffff


	//   ....[47]....
        /*07c8*/ 	.word	0xffffffff


	//   ....[48]....
        /*07cc*/ 	.word	0xffffffff


	//   ....[49]....
        /*07d0*/ 	.word	0xffffffff


	//   ....[50]....
        /*07d4*/ 	.word	0xffffffff


	//   ....[51]....
        /*07d8*/ 	.word	0xffffffff


	//   ....[52]....
        /*07dc*/ 	.word	0xffffffff


	//   ....[53]....
        /*07e0*/ 	.word	0xffffffff


	//   ....[54]....
        /*07e4*/ 	.word	0xffffffff


	//   ....[55]....
        /*07e8*/ 	.word	0xffffffff


	//   ....[56]....
        /*07ec*/ 	.word	0xffffffff


	//   ....[57]....
        /*07f0*/ 	.word	0xffffffff


	//   ....[58]....
        /*07f4*/ 	.word	0xffffffff


	//   ....[59]....
        /*07f8*/ 	.word	0xffffffff


	//   ....[60]....
        /*07fc*/ 	.word	0xffffffff


	//   ....[61]....
        /*0800*/ 	.word	0xffffffff


	//   ....[62]....
        /*0804*/ 	.word	0xffffffff


	//   ....[63]....
        /*0808*/ 	.word	0xffffffff


	//   ....[64]....
        /*080c*/ 	.word	0xffffffff


	//   ....[65]....
        /*0810*/ 	.word	0xffffffff


	//   ....[66]....
        /*0814*/ 	.word	0xffffffff


	//   ....[67]....
        /*0818*/ 	.word	0xffffffff


	//   ....[68]....
        /*081c*/ 	.word	0xffffffff


	//   ....[69]....
        /*0820*/ 	.word	0xffffffff


	//   ....[70]....
        /*0824*/ 	.word	0xffffffff


	//   ....[71]....
        /*0828*/ 	.word	0xffffffff


	//   ....[72]....
        /*082c*/ 	.word	0xffffffff


	//   ....[73]....
        /*0830*/ 	.word	0xffffffff


	//   ....[74]....
        /*0834*/ 	.word	0xffffffff


	//   ....[75]....
        /*0838*/ 	.word	0xffffffff


	//   ....[76]....
        /*083c*/ 	.word	0xffffffff


	//   ....[77]....
        /*0840*/ 	.word	0xffffffff


	//   ....[78]....
        /*0844*/ 	.word	0xffffffff


	//   ....[79]....
        /*0848*/ 	.word	0xffffffff


	//   ....[80]....
        /*084c*/ 	.word	0xffffffff


	//   ....[81]....
        /*0850*/ 	.word	0xffffffff


	//   ....[82]....
        /*0854*/ 	.word	0xffffffff


	//   ....[83]....
        /*0858*/ 	.word	0xffffffff


	//   ....[84]....
        /*085c*/ 	.word	0xffffffff


	//   ....[85]....
        /*0860*/ 	.word	0xffffffff


	//   ....[86]....
        /*0864*/ 	.word	0xffffffff


	//   ....[87]....
        /*0868*/ 	.word	0xffffffff


	//   ....[88]....
        /*086c*/ 	.word	0xffffffff


	//   ....[89]....
        /*0870*/ 	.word	0xffffffff


	//   ....[90]....
        /*0874*/ 	.word	0xffffffff


	//   ....[91]....
        /*0878*/ 	.word	0xffffffff


	//   ....[92]....
        /*087c*/ 	.word	0xffffffff


	//   ....[93]....
        /*0880*/ 	.word	0xffffffff


	//   ....[94]....
        /*0884*/ 	.word	0xffffffff


	//   ....[95]....
        /*0888*/ 	.word	0xffffffff


	//   ....[96]....
        /*088c*/ 	.word	0xffffffff


	//   ....[97]....
        /*0890*/ 	.word	0xffffffff


	//   ....[98]....
        /*0894*/ 	.word	0xffffffff


	//   ....[99]....
        /*0898*/ 	.word	0xffffffff


	//   ....[100]....
        /*089c*/ 	.word	0xffffffff


	//   ....[101]....
        /*08a0*/ 	.word	0xffffffff


	//   ....[102]....
        /*08a4*/ 	.word	0xffffffff


	//   ....[103]....
        /*08a8*/ 	.word	0xffffffff


	//   ....[104]....
        /*08ac*/ 	.word	0xffffffff


	//   ....[105]....
        /*08b0*/ 	.word	0xffffffff


	//   ....[106]....
        /*08b4*/ 	.word	0xffffffff


	//   ....[107]....
        /*08b8*/ 	.word	0xffffffff


	//   ....[108]....
        /*08bc*/ 	.word	0xffffffff


	//   ....[109]....
        /*08c0*/ 	.word	0xffffffff


	//   ....[110]....
        /*08c4*/ 	.word	0xffffffff


	//   ....[111]....
        /*08c8*/ 	.word	0xffffffff


	//   ....[112]....
        /*08cc*/ 	.word	0xffffffff


	//   ....[113]....
        /*08d0*/ 	.word	0xffffffff


	//   ....[114]....
        /*08d4*/ 	.word	0xffffffff


	//   ....[115]....
        /*08d8*/ 	.word	0xffffffff


	//   ....[116]....
        /*08dc*/ 	.word	0xffffffff


	//   ....[117]....
        /*08e0*/ 	.word	0xffffffff


	//   ....[118]....
        /*08e4*/ 	.word	0xffffffff


	//   ....[119]....
        /*08e8*/ 	.word	0xffffffff


	//   ....[120]....
        /*08ec*/ 	.word	0xffffffff


	//   ....[121]....
        /*08f0*/ 	.word	0xffffffff


	//   ....[122]....
        /*08f4*/ 	.word	0xffffffff


	//   ....[123]....
        /*08f8*/ 	.word	0xffffffff


	//   ....[124]....
        /*08fc*/ 	.word	0xffffffff


	//   ....[125]....
        /*0900*/ 	.word	0xffffffff


	//   ....[126]....
        /*0904*/ 	.word	0xffffffff


	//   ....[127]....
        /*0908*/ 	.word	0xffffffff


	//   ....[128]....
        /*090c*/ 	.word	0xffffffff


	//   ....[129]....
        /*0910*/ 	.word	0xffffffff


	//   ....[130]....
        /*0914*/ 	.word	0xffffffff


	//   ....[131]....
        /*0918*/ 	.word	0xffffffff


	//   ....[132]....
        /*091c*/ 	.word	0xffffffff


	//   ....[133]....
        /*0920*/ 	.word	0xffffffff


	//   ....[134]....
        /*0924*/ 	.word	0xffffffff


	//   ....[135]....
        /*0928*/ 	.word	0xffffffff


	//   ....[136]....
        /*092c*/ 	.word	0xffffffff


	//   ....[137]....
        /*0930*/ 	.word	0xffffffff


	//   ....[138]....
        /*0934*/ 	.word	0xffffffff


	//   ....[139]....
        /*0938*/ 	.word	0xffffffff


	//   ....[140]....
        /*093c*/ 	.word	0xffffffff


	//   ....[141]....
        /*0940*/ 	.word	0xffffffff


	//   ....[142]....
        /*0944*/ 	.word	0xffffffff


	//   ....[143]....
        /*0948*/ 	.word	0xffffffff


	//   ....[144]....
        /*094c*/ 	.word	0xffffffff


	//   ....[145]....
        /*0950*/ 	.word	0xffffffff


	//   ....[146]....
        /*0954*/ 	.word	0xffffffff


	//   ....[147]....
        /*0958*/ 	.word	0xffffffff


	//   ....[148]....
        /*095c*/ 	.word	0xffffffff


	//   ....[149]....
        /*0960*/ 	.word	0xffffffff


	//   ....[150]....
        /*0964*/ 	.word	0xffffffff


	//   ....[151]....
        /*0968*/ 	.word	0xffffffff


	//   ....[152]....
        /*096c*/ 	.word	0xffffffff


	//   ....[153]....
        /*0970*/ 	.word	0xffffffff


	//   ....[154]....
        /*0974*/ 	.word	0xffffffff


	//   ....[155]....
        /*0978*/ 	.word	0xffffffff


	//   ....[156]....
        /*097c*/ 	.word	0xffffffff


	//   ....[157]....
        /*0980*/ 	.word	0xffffffff


	//   ....[158]....
        /*0984*/ 	.word	0xffffffff


	//   ....[159]....
        /*0988*/ 	.word	0xffffffff


	//   ....[160]....
        /*098c*/ 	.word	0xffffffff


	//   ....[161]....
        /*0990*/ 	.word	0xffffffff


	//   ....[162]....
        /*0994*/ 	.word	0xffffffff


	//   ....[163]....
        /*0998*/ 	.word	0xffffffff


	//   ....[164]....
        /*099c*/ 	.word	0xffffffff


	//   ....[165]....
        /*09a0*/ 	.word	0xffffffff


	//   ....[166]....
        /*09a4*/ 	.word	0xffffffff


	//   ....[167]....
        /*09a8*/ 	.word	0xffffffff


	//   ....[168]....
        /*09ac*/ 	.word	0xffffffff


	//   ....[169]....
        /*09b0*/ 	.word	0xffffffff


	//   ....[170]....
        /*09b4*/ 	.word	0xffffffff


	//   ....[171]....
        /*09b8*/ 	.word	0xffffffff


	//   ....[172]....
        /*09bc*/ 	.word	0xffffffff


	//   ....[173]....
        /*09c0*/ 	.word	0xffffffff


	//   ....[174]....
        /*09c4*/ 	.word	0xffffffff


	//   ....[175]....
        /*09c8*/ 	.word	0xffffffff


	//   ....[176]....
        /*09cc*/ 	.word	0xffffffff


	//   ....[177]....
        /*09d0*/ 	.word	0xffffffff


	//   ....[178]....
        /*09d4*/ 	.word	0xffffffff


	//   ....[179]....
        /*09d8*/ 	.word	0xffffffff


	//   ....[180]....
        /*09dc*/ 	.word	0xffffffff


	//   ....[181]....
        /*09e0*/ 	.word	0xffffffff


	//   ....[182]....
        /*09e4*/ 	.word	0xffffffff


	//   ....[183]....
        /*09e8*/ 	.word	0xffffffff


	//   ....[184]....
        /*09ec*/ 	.word	0xffffffff


	//   ....[185]....
        /*09f0*/ 	.word	0xffffffff


	//   ....[186]....
        /*09f4*/ 	.word	0xffffffff


	//   ....[187]....
        /*09f8*/ 	.word	0xffffffff


	//   ....[188]....
        /*09fc*/ 	.word	0xffffffff


	//   ....[189]....
        /*0a00*/ 	.word	0xffffffff


	//   ....[190]....
        /*0a04*/ 	.word	0xffffffff


	//   ....[191]....
        /*0a08*/ 	.word	0xffffffff


	//   ....[192]....
        /*0a0c*/ 	.word	0xffffffff


	//   ....[193]....
        /*0a10*/ 	.word	0xffffffff


	//   ....[194]....
        /*0a14*/ 	.word	0xffffffff


	//   ....[195]....
        /*0a18*/ 	.word	0xffffffff


	//   ....[196]....
        /*0a1c*/ 	.word	0xffffffff


	//   ....[197]....
        /*0a20*/ 	.word	0xffffffff


	//   ....[198]....
        /*0a24*/ 	.word	0xffffffff


	//   ....[199]....
        /*0a28*/ 	.word	0xffffffff


	//   ....[200]....
        /*0a2c*/ 	.word	0xffffffff


	//   ....[201]....
        /*0a30*/ 	.word	0xffffffff


	//   ....[202]....
        /*0a34*/ 	.word	0xffffffff


	//   ....[203]....
        /*0a38*/ 	.word	0x0500000f


	//   ....[204]....
        /*0a3c*/ 	.word	0x0500000f


	//   ....[205]....
        /*0a40*/ 	.word	0x0500000f


	//   ....[206]....
        /*0a44*/ 	.word	0x0500000f


	//   ....[207]....
        /*0a48*/ 	.word	0x0500000f


	//   ....[208]....
        /*0a4c*/ 	.word	0x0500000f


	//   ....[209]....
        /*0a50*/ 	.word	0x0500000f


	//   ....[210]....
        /*0a54*/ 	.word	0x0500000f


	//   ....[211]....
        /*0a58*/ 	.word	0x0500000f


	//   ....[212]....
        /*0a5c*/ 	.word	0x0500000f


	//   ....[213]....
        /*0a60*/ 	.word	0x0500000f


	//   ....[214]....
        /*0a64*/ 	.word	0x0500000f


	//   ....[215]....
        /*0a68*/ 	.word	0x0500000f


	//   ....[216]....
        /*0a6c*/ 	.word	0x0500000f


	//   ....[217]....
        /*0a70*/ 	.word	0x0500000f


	//   ....[218]....
        /*0a74*/ 	.word	0x0500000f


	//   ....[219]....
        /*0a78*/ 	.word	0x0500000f


	//   ....[220]....
        /*0a7c*/ 	.word	0x0500000f


	//   ....[221]....
        /*0a80*/ 	.word	0x0500000f


	//   ....[222]....
        /*0a84*/ 	.word	0x0500000f


	//   ....[223]....
        /*0a88*/ 	.word	0x0500000f


	//   ....[224]....
        /*0a8c*/ 	.word	0x0500000f


	//   ....[225]....
        /*0a90*/ 	.word	0x0500000f


	//   ....[226]....
        /*0a94*/ 	.word	0x0500000f


	//   ....[227]....
        /*0a98*/ 	.word	0x0500000f


	//   ....[228]....
        /*0a9c*/ 	.word	0x0500000f


	//   ....[229]....
        /*0aa0*/ 	.word	0x0500000f


	//   ....[230]....
        /*0aa4*/ 	.word	0x0500000f


	//   ....[231]....
        /*0aa8*/ 	.word	0x0500000f


	//   ....[232]....
        /*0aac*/ 	.word	0x0500000f


	//   ....[233]....
        /*0ab0*/ 	.word	0x0500000f


	//   ....[234]....
        /*0ab4*/ 	.word	0x0500000f


	//   ....[235]....
        /*0ab8*/ 	.word	0x0500000f


	//   ....[236]....
        /*0abc*/ 	.word	0x0500000f


	//   ....[237]....
        /*0ac0*/ 	.word	0x0500000f


	//   ....[238]....
        /*0ac4*/ 	.word	0x0500000f


	//   ....[239]....
        /*0ac8*/ 	.word	0x0500000f


	//   ....[240]....
        /*0acc*/ 	.word	0x0500000f


	//   ....[241]....
        /*0ad0*/ 	.word	0x0500000f


	//   ....[242]....
        /*0ad4*/ 	.word	0x0500000f


	//   ....[243]....
        /*0ad8*/ 	.word	0x0500000f


	//   ....[244]....
        /*0adc*/ 	.word	0x0500000f


	//   ....[245]....
        /*0ae0*/ 	.word	0x0500000f


	//   ....[246]....
        /*0ae4*/ 	.word	0x0500000f


	//   ....[247]....
        /*0ae8*/ 	.word	0x0500000f


	//   ....[248]....
        /*0aec*/ 	.word	0x0500000f


	//   ....[249]....
        /*0af0*/ 	.word	0x0500000f


	//   ....[250]....
        /*0af4*/ 	.word	0x0500000f


	//   ....[251]....
        /*0af8*/ 	.word	0x0500000f


	//   ....[252]....
        /*0afc*/ 	.word	0x0500000f


	//   ....[253]....
        /*0b00*/ 	.word	0x0500000f


	//   ....[254]....
        /*0b04*/ 	.word	0x0500000f


	//   ....[255]....
        /*0b08*/ 	.word	0x0500000f


	//   ....[0]....
        /*0b0c*/ 	.word	0x0500000f


	//   ....[1]....
        /*0b10*/ 	.word	0x0500000f


	//   ....[2]....
        /*0b14*/ 	.word	0x0500000f


	//   ....[3]....
        /*0b18*/ 	.word	0x0500000f


	//   ....[4]....
        /*0b1c*/ 	.word	0x0500000f


	//   ....[5]....
        /*0b20*/ 	.word	0x0500000f


	//   ....[6]....
        /*0b24*/ 	.word	0x0500000f


	//   ....[7]....
        /*0b28*/ 	.word	0x0500000f


	//   ....[8]....
        /*0b2c*/ 	.word	0x0500000f


	//   ....[9]....
        /*0b30*/ 	.word	0x0500000f


	//   ....[10]....
        /*0b34*/ 	.word	0x0500000f


	//   ....[11]....
        /*0b38*/ 	.word	0x0500000f


	//   ....[12]....
        /*0b3c*/ 	.word	0x0500000f


	//   ....[13]....
        /*0b40*/ 	.word	0x0500000f


	//   ....[14]....
        /*0b44*/ 	.word	0x0500000f


	//   ....[15]....
        /*0b48*/ 	.word	0x0500000f


	//   ....[16]....
        /*0b4c*/ 	.word	0x0500000f


	//   ....[17]....
        /*0b50*/ 	.word	0x0500000f


	//   ....[18]....
        /*0b54*/ 	.word	0x0500000f


	//   ....[19]....
        /*0b58*/ 	.word	0x0500000f


	//   ....[20]....
        /*0b5c*/ 	.word	0x0500000f


	//   ....[21]....
        /*0b60*/ 	.word	0x0500000f


	//   ....[22]....
        /*0b64*/ 	.word	0x0500000f


	//   ....[23]....
        /*0b68*/ 	.word	0x0500000f


	//   ....[24]....
        /*0b6c*/ 	.word	0x0500000f


	//   ....[25]....
        /*0b70*/ 	.word	0x0500000f


	//   ....[26]....
        /*0b74*/ 	.word	0x0500000f


	//   ....[27]....
        /*0b78*/ 	.word	0x0500000f


	//   ....[28]....
        /*0b7c*/ 	.word	0x0500000f


	//   ....[29]....
        /*0b80*/ 	.word	0x0500000f


	//   ....[30]....
        /*0b84*/ 	.word	0x0500000f


	//   ....[31]....
        /*0b88*/ 	.word	0x0500000f


	//   ....[32]....
        /*0b8c*/ 	.word	0x0500000f


	//   ....[33]....
        /*0b90*/ 	.word	0x0500000f


	//   ....[34]....
        /*0b94*/ 	.word	0x0500000f


	//   ....[35]....
        /*0b98*/ 	.word	0x0500000f


	//   ....[36]....
        /*0b9c*/ 	.word	0x0500000f


	//   ....[37]....
        /*0ba0*/ 	.word	0x0500000f


	//   ....[38]....
        /*0ba4*/ 	.word	0x0500000f


	//   ....[39]....
        /*0ba8*/ 	.word	0x0500000f


	//   ....[40]....
        /*0bac*/ 	.word	0x0500000f


	//   ....[41]....
        /*0bb0*/ 	.word	0x0500000f


	//   ....[42]....
        /*0bb4*/ 	.word	0x0500000f


	//   ....[43]....
        /*0bb8*/ 	.word	0x0500000f


	//   ....[44]....
        /*0bbc*/ 	.word	0x0500000f


	//   ....[45]....
        /*0bc0*/ 	.word	0x0500000f


	//   ....[46]....
        /*0bc4*/ 	.word	0x0500000f


	//   ....[47]....
        /*0bc8*/ 	.word	0x0500000f


	//   ....[48]....
        /*0bcc*/ 	.word	0x0500000f


	//   ....[49]....
        /*0bd0*/ 	.word	0x0500000f


	//   ....[50]....
        /*0bd4*/ 	.word	0x0500000f


	//   ....[51]....
        /*0bd8*/ 	.word	0x0500000f


	//   ....[52]....
        /*0bdc*/ 	.word	0x0500000f


	//   ....[53]....
        /*0be0*/ 	.word	0x0500000f


	//   ....[54]....
        /*0be4*/ 	.word	0x0500000f


	//   ....[55]....
        /*0be8*/ 	.word	0x0500000f


	//   ....[56]....
        /*0bec*/ 	.word	0x0500000f


	//   ....[57]....
        /*0bf0*/ 	.word	0x0500000f


	//   ....[58]....
        /*0bf4*/ 	.word	0x0500000f


	//   ....[59]....
        /*0bf8*/ 	.word	0x0500000f


	//   ....[60]....
        /*0bfc*/ 	.word	0x0500000f


	//   ....[61]....
        /*0c00*/ 	.word	0x0500000f


	//   ....[62]....
        /*0c04*/ 	.word	0x0500000f


	//   ....[63]....
        /*0c08*/ 	.word	0x0500000f


	//   ....[64]....
        /*0c0c*/ 	.word	0x0500000f


	//   ....[65]....
        /*0c10*/ 	.word	0x0500000f


	//   ....[66]....
        /*0c14*/ 	.word	0x0500000f


	//   ....[67]....
        /*0c18*/ 	.word	0x0500000f


	//   ....[68]....
        /*0c1c*/ 	.word	0x0500000f


	//   ....[69]....
        /*0c20*/ 	.word	0x0500000f


	//   ....[70]....
        /*0c24*/ 	.word	0x0500000f


	//   ....[71]....
        /*0c28*/ 	.word	0x0500000f


	//   ....[72]....
        /*0c2c*/ 	.word	0x0500000f


	//   ....[73]....
        /*0c30*/ 	.word	0x0500000f


	//   ....[74]....
        /*0c34*/ 	.word	0x0500000f


	//   ....[75]....
        /*0c38*/ 	.word	0x0500000f


	//   ....[76]....
        /*0c3c*/ 	.word	0x0500000f


	//   ....[77]....
        /*0c40*/ 	.word	0x0500000f


	//   ....[78]....
        /*0c44*/ 	.word	0x0500000f


	//   ....[79]....
        /*0c48*/ 	.word	0x0500000f


	//   ....[80]....
        /*0c4c*/ 	.word	0x0500000f


	//   ....[81]....
        /*0c50*/ 	.word	0x0500000f


	//   ....[82]....
        /*0c54*/ 	.word	0x0500000f


	//   ....[83]....
        /*0c58*/ 	.word	0x0500000f


	//   ....[84]....
        /*0c5c*/ 	.word	0x0500000f


	//   ....[85]....
        /*0c60*/ 	.word	0x0500000f


	//   ....[86]....
        /*0c64*/ 	.word	0x0500000f


	//   ....[87]....
        /*0c68*/ 	.word	0x0500000f


	//   ....[88]....
        /*0c6c*/ 	.word	0x0500000f


	//   ....[89]....
        /*0c70*/ 	.word	0x0500000f


	//   ....[90]....
        /*0c74*/ 	.word	0x0500000f


	//   ....[91]....
        /*0c78*/ 	.word	0x0500000f


	//----- nvinfo : EIATTR_COOP_GROUP_INSTR_OFFSETS
	.align		4
.L_836:
        /*0c7c*/ 	.byte	0x04, 0x28
        /*0c7e*/ 	.short	(.L_838 - .L_837)


	//   ....[0]....
.L_837:
        /*0c80*/ 	.word	0x00000070


	//   ....[1]....
        /*0c84*/ 	.word	0x00000140


	//   ....[2]....
        /*0c88*/ 	.word	0x00000190


	//   ....[3]....
        /*0c8c*/ 	.word	0x000003c0


	//   ....[4]....
        /*0c90*/ 	.word	0x00000520


	//   ....[5]....
        /*0c94*/ 	.word	0x00000640


	//   ....[6]....
        /*0c98*/ 	.word	0x000007a0


	//   ....[7]....
        /*0c9c*/ 	.word	0x00003680


	//   ....[8]....
        /*0ca0*/ 	.word	0x00003690


	//   ....[9]....
        /*0ca4*/ 	.word	0x00006450


	//   ....[10]....
        /*0ca8*/ 	.word	0x00006460


	//   ....[11]....
        /*0cac*/ 	.word	0x00009ac0


	//   ....[12]....
        /*0cb0*/ 	.word	0x00009ad0


	//   ....[13]....
        /*0cb4*/ 	.word	0x0000ca90


	//   ....[14]....
        /*0cb8*/ 	.word	0x0000caa0


	//   ....[15]....
        /*0cbc*/ 	.word	0x0000fd00


	//   ....[16]....
        /*0cc0*/ 	.word	0x0000fd10


	//   ....[17]....
        /*0cc4*/ 	.word	0x0000ffb0


	//   ....[18]....
        /*0cc8*/ 	.word	0x0000ffc0


	//   ....[19]....
        /*0ccc*/ 	.word	0x00010550


	//   ....[20]....
        /*0cd0*/ 	.word	0x00010570


	//   ....[21]....
        /*0cd4*/ 	.word	0x000107b0


	//   ....[22]....
        /*0cd8*/ 	.word	0x000107d0


	//   ....[23]....
        /*0cdc*/ 	.word	0x00011330


	//   ....[24]....
        /*0ce0*/ 	.word	0x00011a50


	//   ....[25]....
        /*0ce4*/ 	.word	0x00011a60


	//   ....[26]....
        /*0ce8*/ 	.word	0x00011a70


	//   ....[27]....
        /*0cec*/ 	.word	0x00011a80


	//   ....[28]....
        /*0cf0*/ 	.word	0x00015220


	//   ....[29]....
        /*0cf4*/ 	.word	0x00015230


	//   ....[30]....
        /*0cf8*/ 	.word	0x00015240


	//   ....[31]....
        /*0cfc*/ 	.word	0x00015250


	//   ....[32]....
        /*0d00*/ 	.word	0x00019a60


	//   ....[33]....
        /*0d04*/ 	.word	0x0001a280


	//   ....[34]....
        /*0d08*/ 	.word	0x0001a290


	//   ....[35]....
        /*0d0c*/ 	.word	0x0001a2b0


	//   ....[36]....
        /*0d10*/ 	.word	0x0001ab30


	//   ....[37]....
        /*0d14*/ 	.word	0x0001ab60


	//   ....[38]....
        /*0d18*/ 	.word	0x0001d720


	//   ....[39]....
        /*0d1c*/ 	.word	0x0001d750


	//   ....[40]....
        /*0d20*/ 	.word	0x0001e1d0


	//   ....[41]....
        /*0d24*/ 	.word	0x0001e2e0


	//   ....[42]....
        /*0d28*/ 	.word	0x0001ecc0


	//   ....[43]....
        /*0d2c*/ 	.word	0x0001ed60


	//   ....[44]....
        /*0d30*/ 	.word	0x00021990


	//   ....[45]....
        /*0d34*/ 	.word	0x000219c0


	//   ....[46]....
        /*0d38*/ 	.word	0x00021fd0


	//   ....[47]....
        /*0d3c*/ 	.word	0x00022030


	//   ....[48]....
        /*0d40*/ 	.word	0x000239c0


	//   ....[49]....
        /*0d44*/ 	.word	0x000239d0


	//   ....[50]....
        /*0d48*/ 	.word	0x00023a00


	//   ....[51]....
        /*0d4c*/ 	.word	0x00023a10


	//   ....[52]....
        /*0d50*/ 	.word	0x00024c70


	//   ....[53]....
        /*0d54*/ 	.word	0x00024ca0


	//   ....[54]....
        /*0d58*/ 	.word	0x00024cd0


	//   ....[55]....
        /*0d5c*/ 	.word	0x00024d10


	//   ....[56]....
        /*0d60*/ 	.word	0x00024d40


	//   ....[57]....
        /*0d64*/ 	.word	0x00024d70


	//   ....[58]....
        /*0d68*/ 	.word	0x00024da0


	//   ....[59]....
        /*0d6c*/ 	.word	0x00024dd0


	//   ....[60]....
        /*0d70*/ 	.word	0x00024e00


	//   ....[61]....
        /*0d74*/ 	.word	0x00024e30


	//   ....[62]....
        /*0d78*/ 	.word	0x00024e60


	//   ....[63]....
        /*0d7c*/ 	.word	0x00024e90


	//   ....[64]....
        /*0d80*/ 	.word	0x00024ec0


	//   ....[65]....
        /*0d84*/ 	.word	0x00024ef0


	//   ....[66]....
        /*0d88*/ 	.word	0x00024f20


	//   ....[67]....
        /*0d8c*/ 	.word	0x00024f50


	//   ....[68]....
        /*0d90*/ 	.word	0x00024f80


	//   ....[69]....
        /*0d94*/ 	.word	0x00024fb0


	//   ....[70]....
        /*0d98*/ 	.word	0x00024fe0


	//   ....[71]....
        /*0d9c*/ 	.word	0x00025010


	//   ....[72]....
        /*0da0*/ 	.word	0x00025040


	//   ....[73]....
        /*0da4*/ 	.word	0x00025070


	//   ....[74]....
        /*0da8*/ 	.word	0x000250a0


	//   ....[75]....
        /*0dac*/ 	.word	0x000250d0


	//   ....[76]....
        /*0db0*/ 	.word	0x00025100


	//   ....[77]....
        /*0db4*/ 	.word	0x00025130


	//   ....[78]....
        /*0db8*/ 	.word	0x00025160


	//   ....[79]....
        /*0dbc*/ 	.word	0x00025190


	//   ....[80]....
        /*0dc0*/ 	.word	0x000251c0


	//   ....[81]....
        /*0dc4*/ 	.word	0x000251f0


	//   ....[82]....
        /*0dc8*/ 	.word	0x00025220


	//   ....[83]....
        /*0dcc*/ 	.word	0x00025250


	//   ....[84]....
        /*0dd0*/ 	.word	0x00025280


	//   ....[85]....
        /*0dd4*/ 	.word	0x000252b0


	//   ....[86]....
        /*0dd8*/ 	.word	0x000252e0


	//   ....[87]....
        /*0ddc*/ 	.word	0x000252f0


	//   ....[88]....
        /*0de0*/ 	.word	0x00025300


	//   ....[89]....
        /*0de4*/ 	.word	0x00025310


	//   ....[90]....
        /*0de8*/ 	.word	0x00025340


	//   ....[91]....
        /*0dec*/ 	.word	0x00025370


	//   ....[92]....
        /*0df0*/ 	.word	0x000253a0


	//   ....[93]....
        /*0df4*/ 	.word	0x000253d0


	//   ....[94]....
        /*0df8*/ 	.word	0x00025400


	//   ....[95]....
        /*0dfc*/ 	.word	0x00025430


	//   ....[96]....
        /*0e00*/ 	.word	0x00025460


	//   ....[97]....
        /*0e04*/ 	.word	0x00025470


	//   ....[98]....
        /*0e08*/ 	.word	0x00025480


	//   ....[99]....
        /*0e0c*/ 	.word	0x00025490


	//   ....[100]....
        /*0e10*/ 	.word	0x00025c10


	//   ....[101]....
        /*0e14*/ 	.word	0x00025c50


	//   ....[102]....
        /*0e18*/ 	.word	0x00025c90


	//   ....[103]....
        /*0e1c*/ 	.word	0x00025cd0


	//   ....[104]....
        /*0e20*/ 	.word	0x00026440


	//   ....[105]....
        /*0e24*/ 	.word	0x00026460


	//   ....[106]....
        /*0e28*/ 	.word	0x00026580


	//   ....[107]....
        /*0e2c*/ 	.word	0x000265a0


	//   ....[108]....
        /*0e30*/ 	.word	0x000266a0


	//   ....[109]....
        /*0e34*/ 	.word	0x000266c0


	//   ....[110]....
        /*0e38*/ 	.word	0x000267d0


	//   ....[111]....
        /*0e3c*/ 	.word	0x000267f0


	//   ....[112]....
        /*0e40*/ 	.word	0x00027100


	//   ....[113]....
        /*0e44*/ 	.word	0x00027110


	//   ....[114]....
        /*0e48*/ 	.word	0x00027270


	//   ....[115]....
        /*0e4c*/ 	.word	0x00027280


	//   ....[116]....
        /*0e50*/ 	.word	0x000273d0


	//   ....[117]....
        /*0e54*/ 	.word	0x000273e0


	//   ....[118]....
        /*0e58*/ 	.word	0x00027530


	//   ....[119]....
        /*0e5c*/ 	.word	0x00027540


	//   ....[120]....
        /*0e60*/ 	.word	0x000276e0


	//   ....[121]....
        /*0e64*/ 	.word	0x000278b0


	//   ....[122]....
        /*0e68*/ 	.word	0x000278e0


	//   ....[123]....
        /*0e6c*/ 	.word	0x00027910


	//   ....[124]....
        /*0e70*/ 	.word	0x00027940


	//   ....[125]....
        /*0e74*/ 	.word	0x00027970


	//   ....[126]....
        /*0e78*/ 	.word	0x000279a0


	//   ....[127]....
        /*0e7c*/ 	.word	0x00027b10


	//   ....[128]....
        /*0e80*/ 	.word	0x00027b40


	//   ....[129]....
        /*0e84*/ 	.word	0x00027b70


	//   ....[130]....
        /*0e88*/ 	.word	0x00027ba0


	//   ....[131]....
        /*0e8c*/ 	.word	0x00027bd0


	//   ....[132]....
        /*0e90*/ 	.word	0x00027c00


	//   ....[133]....
        /*0e94*/ 	.word	0x00027c90


	//   ....[134]....
        /*0e98*/ 	.word	0x00027cf0


	//   ....[135]....
        /*0e9c*/ 	.word	0x00027d80


	//   ....[136]....
        /*0ea0*/ 	.word	0x00028ca0


	//   ....[137]....
        /*0ea4*/ 	.word	0x0002b240


	//   ....[138]....
        /*0ea8*/ 	.word	0x0002b250


	//   ....[139]....
        /*0eac*/ 	.word	0x0002b3d0


	//   ....[140]....
        /*0eb0*/ 	.word	0x0002b3e0


	//   ....[141]....
        /*0eb4*/ 	.word	0x0002b470


	//   ....[142]....
        /*0eb8*/ 	.word	0x0002b480


	//   ....[143]....
        /*0ebc*/ 	.word	0x0002b490


	//   ....[144]....
        /*0ec0*/ 	.word	0x0002b520


	//   ....[145]....
        /*0ec4*/ 	.word	0x0002b5c0


	//   ....[146]....
        /*0ec8*/ 	.word	0x0002b5d0


	//   ....[147]....
        /*0ecc*/ 	.word	0x0002baa0


	//   ....[148]....
        /*0ed0*/ 	.word	0x0002bac0


	//   ....[149]....
        /*0ed4*/ 	.word	0x0002baf0


	//   ....[150]....
        /*0ed8*/ 	.word	0x0002bc20


	//   ....[151]....
        /*0edc*/ 	.word	0x0002bc30


	//   ....[152]....
        /*0ee0*/ 	.word	0x0002bcc0


	//   ....[153]....
        /*0ee4*/ 	.word	0x0002bcd0


	//   ....[154]....
        /*0ee8*/ 	.word	0x0002bce0


	//   ....[155]....
        /*0eec*/ 	.word	0x0002bcf0


	//   ....[156]....
        /*0ef0*/ 	.word	0x0002bdd0


	//   ....[157]....
        /*0ef4*/ 	.word	0x0002c5e0


	//   ....[158]....
        /*0ef8*/ 	.word	0x0002c610


	//   ....[159]....
        /*0efc*/ 	.word	0x0002c640


	//   ....[160]....
        /*0f00*/ 	.word	0x0002c6f0


	//   ....[161]....
        /*0f04*/ 	.word	0x0002c700


	//   ....[162]....
        /*0f08*/ 	.word	0x0002c7a0


	//   ....[163]....
        /*0f0c*/ 	.word	0x0002c7b0


	//   ....[164]....
        /*0f10*/ 	.word	0x0002c7c0


	//   ....[165]....
        /*0f14*/ 	.word	0x0002d230


	//   ....[166]....
        /*0f18*/ 	.word	0x0002d240


	//   ....[167]....
        /*0f1c*/ 	.word	0x0002d250


	//   ....[168]....
        /*0f20*/ 	.word	0x0002d2b0


	//   ....[169]....
        /*0f24*/ 	.word	0x0002d2f0


	//   ....[170]....
        /*0f28*/ 	.word	0x0002d300


	//   ....[171]....
        /*0f2c*/ 	.word	0x0002d360


	//   ....[172]....
        /*0f30*/ 	.word	0x0002d390


	//   ....[173]....
        /*0f34*/ 	.word	0x0002d3d0


	//   ....[174]....
        /*0f38*/ 	.word	0x0002d430


	//   ....[175]....
        /*0f3c*/ 	.word	0x0002d8e0


	//   ....[176]....
        /*0f40*/ 	.word	0x0002d8f0


	//   ....[177]....
        /*0f44*/ 	.word	0x0002d900


	//   ....[178]....
        /*0f48*/ 	.word	0x0002d910


	//   ....[179]....
        /*0f4c*/ 	.word	0x0002d970


	//   ....[180]....
        /*0f50*/ 	.word	0x0002d980


	//   ....[181]....
        /*0f54*/ 	.word	0x0002d9e0


	//   ....[182]....
        /*0f58*/ 	.word	0x0002da10


	//   ....[183]....
        /*0f5c*/ 	.word	0x0002da50


	//   ....[184]....
        /*0f60*/ 	.word	0x0002dab0


	//   ....[185]....
        /*0f64*/ 	.word	0x0002f8b0


	//   ....[186]....
        /*0f68*/ 	.word	0x0002f900


	//   ....[187]....
        /*0f6c*/ 	.word	0x0002f930


	//   ....[188]....
        /*0f70*/ 	.word	0x0002f960


	//   ....[189]....
        /*0f74*/ 	.word	0x0002f970


	//   ....[190]....
        /*0f78*/ 	.word	0x0002f9a0


	//   ....[191]....
        /*0f7c*/ 	.word	0x0002f9d0


	//   ....[192]....
        /*0f80*/ 	.word	0x0002fa00


	//   ....[193]....
        /*0f84*/ 	.word	0x0002fb80


	//   ....[194]....
        /*0f88*/ 	.word	0x0002fbb0


	//   ....[195]....
        /*0f8c*/ 	.word	0x0002fbe0


	//   ....[196]....
        /*0f90*/ 	.word	0x0002fc10


	//   ....[197]....
        /*0f94*/ 	.word	0x0002fc40


	//   ....[198]....
        /*0f98*/ 	.word	0x0002fc70


	//   ....[199]....
        /*0f9c*/ 	.word	0x0002fd30


	//   ....[200]....
        /*0fa0*/ 	.word	0x0002fd50


	//   ....[201]....
        /*0fa4*/ 	.word	0x0002fdc0


	//   ....[202]....
        /*0fa8*/ 	.word	0x00030480


	//   ....[203]....
        /*0fac*/ 	.word	0x00030820


	//   ....[204]....
        /*0fb0*/ 	.word	0x000308b0


	//   ....[205]....
        /*0fb4*/ 	.word	0x00030950


	//   ....[206]....
        /*0fb8*/ 	.word	0x000309e0


	//   ....[207]....
        /*0fbc*/ 	.word	0x00030ad0


	//   ....[208]....
        /*0fc0*/ 	.word	0x00030b60


	//   ....[209]....
        /*0fc4*/ 	.word	0x00030c00


	//   ....[210]....
        /*0fc8*/ 	.word	0x00030c90


	//   ....[211]....
        /*0fcc*/ 	.word	0x00030d80


	//   ....[212]....
        /*0fd0*/ 	.word	0x00030e10


	//   ....[213]....
        /*0fd4*/ 	.word	0x00030eb0


	//   ....[214]....
        /*0fd8*/ 	.word	0x00030f40


	//   ....[215]....
        /*0fdc*/ 	.word	0x00031020


	//   ....[216]....
        /*0fe0*/ 	.word	0x000310c0


	//   ....[217]....
        /*0fe4*/ 	.word	0x00031150


	//   ....[218]....
        /*0fe8*/ 	.word	0x000311a0


	//   ....[219]....
        /*0fec*/ 	.word	0x000311f0


	//   ....[220]....
        /*0ff0*/ 	.word	0x000312c0


	//   ....[221]....
        /*0ff4*/ 	.word	0x00031350


	//   ....[222]....
        /*0ff8*/ 	.word	0x000313a0


	//   ....[223]....
        /*0ffc*/ 	.word	0x000313f0


	//   ....[224]....
        /*1000*/ 	.word	0x000316e0


	//   ....[225]....
        /*1004*/ 	.word	0x00031810


	//   ....[226]....
        /*1008*/ 	.word	0x00031940


	//   ....[227]....
        /*100c*/ 	.word	0x00031a60


	//   ....[228]....
        /*1010*/ 	.word	0x00031b20


	//   ....[229]....
        /*1014*/ 	.word	0x00031ba0


	//   ....[230]....
        /*1018*/ 	.word	0x00031c00


	//   ....[231]....
        /*101c*/ 	.word	0x00031c80


	//   ....[232]....
        /*1020*/ 	.word	0x00031ce0


	//   ....[233]....
        /*1024*/ 	.word	0x00031d60


	//   ....[234]....
        /*1028*/ 	.word	0x00031dc0


	//   ....[235]....
        /*102c*/ 	.word	0x00031e40


	//   ....[236]....
        /*1030*/ 	.word	0x00031ea0


	//   ....[237]....
        /*1034*/ 	.word	0x00031f20


	//   ....[238]....
        /*1038*/ 	.word	0x00031f80


	//   ....[239]....
        /*103c*/ 	.word	0x00031fe0


	//   ....[240]....
        /*1040*/ 	.word	0x00032040


	//   ....[241]....
        /*1044*/ 	.word	0x000320a0


	//   ....[242]....
        /*1048*/ 	.word	0x00032100


	//   ....[243]....
        /*104c*/ 	.word	0x00032180


	//   ....[244]....
        /*1050*/ 	.word	0x000321e0


	//   ....[245]....
        /*1054*/ 	.word	0x00032260


	//   ....[246]....
        /*1058*/ 	.word	0x000322c0


	//   ....[247]....
        /*105c*/ 	.word	0x00032340


	//   ....[248]....
        /*1060*/ 	.word	0x000323a0


	//   ....[249]....
        /*1064*/ 	.word	0x00032420


	//   ....[250]....
        /*1068*/ 	.word	0x00032480


	//   ....[251]....
        /*106c*/ 	.word	0x00032500


	//   ....[252]....
        /*1070*/ 	.word	0x00032560


	//   ....[253]....
        /*1074*/ 	.word	0x000325d0


	//   ....[254]....
        /*1078*/ 	.word	0x00032630


	//   ....[255]....
        /*107c*/ 	.word	0x000326b0


	//   ....[0]....
        /*1080*/ 	.word	0x00032710


	//   ....[1]....
        /*1084*/ 	.word	0x00032780


	//   ....[2]....
        /*1088*/ 	.word	0x000327e0


	//   ....[3]....
        /*108c*/ 	.word	0x00032850


	//   ....[4]....
        /*1090*/ 	.word	0x000328b0


	//   ....[5]....
        /*1094*/ 	.word	0x00032930


	//   ....[6]....
        /*1098*/ 	.word	0x00032990


	//   ....[7]....
        /*109c*/ 	.word	0x000329f0


	//   ....[8]....
        /*10a0*/ 	.word	0x00032a50


	//   ....[9]....
        /*10a4*/ 	.word	0x00032ad0


	//   ....[10]....
        /*10a8*/ 	.word	0x00032b30


	//   ....[11]....
        /*10ac*/ 	.word	0x00032ba0


	//   ....[12]....
        /*10b0*/ 	.word	0x00032c00


	//   ....[13]....
        /*10b4*/ 	.word	0x00032c60


	//   ....[14]....
        /*10b8*/ 	.word	0x00032cd0


	//   ....[15]....
        /*10bc*/ 	.word	0x00032d40


	//   ....[16]....
        /*10c0*/ 	.word	0x00032ea0


	//   ....[17]....
        /*10c4*/ 	.word	0x00032ef0


	//   ....[18]....
        /*10c8*/ 	.word	0x00032f80


	//   ....[19]....
        /*10cc*/ 	.word	0x00033010


	//   ....[20]....
        /*10d0*/ 	.word	0x000330a0


	//   ....[21]....
        /*10d4*/ 	.word	0x00033130


	//   ....[22]....
        /*10d8*/ 	.word	0x000331c0


	//   ....[23]....
        /*10dc*/ 	.word	0x00033250


	//   ....[24]....
        /*10e0*/ 	.word	0x00033310


	//   ....[25]....
        /*10e4*/ 	.word	0x000335f0


	//   ....[26]....
        /*10e8*/ 	.word	0x000336f0


	//   ....[27]....
        /*10ec*/ 	.word	0x00033790


	//   ....[28]....
        /*10f0*/ 	.word	0x00033950


	//   ....[29]....
        /*10f4*/ 	.word	0x000339f0


	//   ....[30]....
        /*10f8*/ 	.word	0x00033b00


	//   ....[31]....
        /*10fc*/ 	.word	0x00033bc0


	//   ....[32]....
        /*1100*/ 	.word	0x00033cd0


	//   ....[33]....
        /*1104*/ 	.word	0x00033d90


	//   ....[34]....
        /*1108*/ 	.word	0x00033e40


	//   ....[35]....
        /*110c*/ 	.word	0x00033f10


	//   ....[36]....
        /*1110*/ 	.word	0x00034080


	//   ....[37]....
        /*1114*/ 	.word	0x00034130


	//   ....[38]....
        /*1118*/ 	.word	0x000342e0


	//   ....[39]....
        /*111c*/ 	.word	0x00034330


	//   ....[40]....
        /*1120*/ 	.word	0x00034430


	//   ....[41]....
        /*1124*/ 	.word	0x000344e0


	//   ....[42]....
        /*1128*/ 	.word	0x00034540


	//   ....[43]....
        /*112c*/ 	.word	0x000345e0


	//   ....[44]....
        /*1130*/ 	.word	0x000346a0


	//   ....[45]....
        /*1134*/ 	.word	0x00034770


	//   ....[46]....
        /*1138*/ 	.word	0x00034830


	//   ....[47]....
        /*113c*/ 	.word	0x00034890


	//   ....[48]....
        /*1140*/ 	.word	0x000348f0


	//   ....[49]....
        /*1144*/ 	.word	0x00034a10


	//   ....[50]....
        /*1148*/ 	.word	0x00034a70


	//   ....[51]....
        /*114c*/ 	.word	0x00034b80


	//   ....[52]....
        /*1150*/ 	.word	0x00034be0


	//   ....[53]....
        /*1154*/ 	.word	0x00034ce0


	//   ....[54]....
        /*1158*/ 	.word	0x00034e10


	//   ....[55]....
        /*115c*/ 	.word	0x00034ea0


	//   ....[56]....
        /*1160*/ 	.word	0x00034f00


	//   ....[57]....
        /*1164*/ 	.word	0x00034ff0


	//   ....[58]....
        /*1168*/ 	.word	0x00035070


	//   ....[59]....
        /*116c*/ 	.word	0x00035140


	//   ....[60]....
        /*1170*/ 	.word	0x000351b0


	//   ....[61]....
        /*1174*/ 	.word	0x00035240


	//   ....[62]....
        /*1178*/ 	.word	0x00035310


	//   ....[63]....
        /*117c*/ 	.word	0x00035360


	//   ....[64]....
        /*1180*/ 	.word	0x000354f0


	//   ....[65]....
        /*1184*/ 	.word	0x00035580


	//   ....[66]....
        /*1188*/ 	.word	0x000355e0


	//   ....[67]....
        /*118c*/ 	.word	0x000356b0


	//   ....[68]....
        /*1190*/ 	.word	0x00035710


	//   ....[69]....
        /*1194*/ 	.word	0x000357e0


	//   ....[70]....
        /*1198*/ 	.word	0x00035840


	//   ....[71]....
        /*119c*/ 	.word	0x00035910


	//   ....[72]....
        /*11a0*/ 	.word	0x00035970


	//   ....[73]....
        /*11a4*/ 	.word	0x00035a40


	//   ....[74]....
        /*11a8*/ 	.word	0x00035c20


	//   ....[75]....
        /*11ac*/ 	.word	0x00035cc0


	//   ....[76]....
        /*11b0*/ 	.word	0x00035de0


	//   ....[77]....
        /*11b4*/ 	.word	0x00035e50


	//   ....[78]....
        /*11b8*/ 	.word	0x00035ec0


	//   ....[79]....
        /*11bc*/ 	.word	0x00035f30


	//   ....[80]....
        /*11c0*/ 	.word	0x00035fa0


	//   ....[81]....
        /*11c4*/ 	.word	0x00036020


	//   ....[82]....
        /*11c8*/ 	.word	0x000360b0


	//   ....[83]....
        /*11cc*/ 	.word	0x00036140


	//   ....[84]....
        /*11d0*/ 	.word	0x000361b0


	//   ....[85]....
        /*11d4*/ 	.word	0x00036220


	//   ....[86]....
        /*11d8*/ 	.word	0x00036290


	//   ....[87]....
        /*11dc*/ 	.word	0x00036310


	//   ....[88]....
        /*11e0*/ 	.word	0x00036380


	//   ....[89]....
        /*11e4*/ 	.word	0x00036420


	//   ....[90]....
        /*11e8*/ 	.word	0x000364b0


	//   ....[91]....
        /*11ec*/ 	.word	0x000365d0


	//----- nvinfo : EIATTR_REG_RECONFIG
	.align		4
.L_838:
        /*11f0*/ 	.byte	0x01, 0x54
	.zero		2


	//----- nvinfo : EIATTR_SYSCALL_OFFSETS
	.align		4
        /*11f4*/ 	.byte	0x04, 0x46
        /*11f6*/ 	.short	(.L_840 - .L_839)


	//   ....[0]....
.L_839:
        /*11f8*/ 	.word	0x00001c40


	//   ....[1]....
        /*11fc*/ 	.word	0x00001d90


	//   ....[2]....
        /*1200*/ 	.word	0x000114c0


	//   ....[3]....
        /*1204*/ 	.word	0x000117d0


	//   ....[4]....
        /*1208*/ 	.word	0x0002a3f0


	//   ....[5]....
        /*120c*/ 	.word	0x0002a580


	//   ....[6]....
        /*1210*/ 	.word	0x0002a6d0


	//   ....[7]....
        /*1214*/ 	.word	0x0002a810


	//   ....[8]....
        /*1218*/ 	.word	0x0002c220


	//----- nvinfo : EIATTR_MBARRIER_INSTR_OFFSETS
	.align		4
.L_840:
        /*121c*/ 	.byte	0x04, 0x39
        /*121e*/ 	.short	(.L_842 - .L_841)


	//   ....[0]....
.L_841:
        /*1220*/ 	.word	0x00000270
        /*1224*/ 	.word	0x000000ff
        /*1228*/ 	.word	0x00033400
        /*122c*/ 	.short	0x0100
        /*122e*/ 	.byte	0x08
	.zero		1


	//   ....[1]....
        /*1230*/ 	.word	0x00000280
        /*1234*/ 	.word	0x000000ff
        /*1238*/ 	.word	0x00033420
        /*123c*/ 	.short	0x0100
        /*123e*/ 	.byte	0x08
	.zero		1


	//   ....[2]....
        /*1240*/ 	.word	0x00000370
        /*1244*/ 	.word	0x000000ff
        /*1248*/ 	.word	0x00033430
        /*124c*/ 	.short	0x0100
        /*124e*/ 	.byte	0x08
	.zero		1


	//   ....[3]....
        /*1250*/ 	.word	0x00000380
        /*1254*/ 	.word	0x000000ff
        /*1258*/ 	.word	0x00033440
        /*125c*/ 	.short	0x0100
        /*125e*/ 	.byte	0x08
	.zero		1


	//   ....[4]....
        /*1260*/ 	.word	0x00000390
        /*1264*/ 	.word	0x000000ff
        /*1268*/ 	.word	0x00033438
        /*126c*/ 	.short	0x0100
        /*126e*/ 	.byte	0x08
	.zero		1


	//   ....[5]....
        /*1270*/ 	.word	0x000003a0
        /*1274*/ 	.word	0x000000ff
        /*1278*/ 	.word	0x00033448
        /*127c*/ 	.short	0x0100
        /*127e*/ 	.byte	0x08
	.zero		1


	//   ....[6]....
        /*1280*/ 	.word	0x000004d0
        /*1284*/ 	.word	0x000000ff
        /*1288*/ 	.word	0x00033450
        /*128c*/ 	.short	0x0100
        /*128e*/ 	.byte	0x08
	.zero		1


	//   ....[7]....
        /*1290*/ 	.word	0x000004e0
        /*1294*/ 	.word	0x000000ff
        /*1298*/ 	.word	0x00033460
        /*129c*/ 	.short	0x0100
        /*129e*/ 	.byte	0x08
	.zero		1


	//   ....[8]....
        /*12a0*/ 	.word	0x000004f0
        /*12a4*/ 	.word	0x000000ff
        /*12a8*/ 	.word	0x00033458
        /*12ac*/ 	.short	0x0100
        /*12ae*/ 	.byte	0x08
	.zero		1


	//   ....[9]....
        /*12b0*/ 	.word	0x00000500
        /*12b4*/ 	.word	0x000000ff
        /*12b8*/ 	.word	0x00033468
        /*12bc*/ 	.short	0x0100
        /*12be*/ 	.byte	0x08
	.zero		1


	//   ....[10]....
        /*12c0*/ 	.word	0x000005f0
        /*12c4*/ 	.word	0x000000ff
        /*12c8*/ 	.word	0x00033470
        /*12cc*/ 	.short	0x0100
        /*12ce*/ 	.byte	0x06
	.zero		1


	//   ....[11]....
        /*12d0*/ 	.word	0x00000600
        /*12d4*/ 	.word	0x000000ff
        /*12d8*/ 	.word	0x00033480
        /*12dc*/ 	.short	0x0100
        /*12de*/ 	.byte	0x06
	.zero		1


	//   ....[12]....
        /*12e0*/ 	.word	0x00000610
        /*12e4*/ 	.word	0x000000ff
        /*12e8*/ 	.word	0x00033478
        /*12ec*/ 	.short	0x0100
        /*12ee*/ 	.byte	0x06
	.zero		1


	//   ....[13]....
        /*12f0*/ 	.word	0x00000620
        /*12f4*/ 	.word	0x000000ff
        /*12f8*/ 	.word	0x00033488
        /*12fc*/ 	.short	0x0100
        /*12fe*/ 	.byte	0x06
	.zero		1


	//   ....[14]....
        /*1300*/ 	.word	0x00000750
        /*1304*/ 	.word	0x000000ff
        /*1308*/ 	.word	0x00033490
        /*130c*/ 	.short	0x0100
        /*130e*/ 	.byte	0x08
	.zero		1


	//   ....[15]....
        /*1310*/ 	.word	0x00000760
        /*1314*/ 	.word	0x000000ff
        /*1318*/ 	.word	0x000334a0
        /*131c*/ 	.short	0x0100
        /*131e*/ 	.byte	0x08
	.zero		1


	//   ....[16]....
        /*1320*/ 	.word	0x00000770
        /*1324*/ 	.word	0x000000ff
        /*1328*/ 	.word	0x00033498
        /*132c*/ 	.short	0x0100
        /*132e*/ 	.byte	0x08
	.zero		1


	//   ....[17]....
        /*1330*/ 	.word	0x00000780
        /*1334*/ 	.word	0x000000ff
        /*1338*/ 	.word	0x000334a8
        /*133c*/ 	.short	0x0100
        /*133e*/ 	.byte	0x08
	.zero		1


	//   ....[18]....
        /*1340*/ 	.word	0x000008c0
        /*1344*/ 	.word	0x000000ff
        /*1348*/ 	.word	0x000334b0
        /*134c*/ 	.short	0x0100
        /*134e*/ 	.byte	0x08
	.zero		1


	//   ....[19]....
        /*1350*/ 	.word	0x000008d0
        /*1354*/ 	.word	0x000000ff
        /*1358*/ 	.word	0x000334c0
        /*135c*/ 	.short	0x0100
        /*135e*/ 	.byte	0x08
	.zero		1


	//   ....[20]....
        /*1360*/ 	.word	0x000008e0
        /*1364*/ 	.word	0x000000ff
        /*1368*/ 	.word	0x000334b8
        /*136c*/ 	.short	0x0100
        /*136e*/ 	.byte	0x08
	.zero		1


	//   ....[21]....
        /*1370*/ 	.word	0x000008f0
        /*1374*/ 	.word	0x000000ff
        /*1378*/ 	.word	0x000334c8
        /*137c*/ 	.short	0x0100
        /*137e*/ 	.byte	0x08
	.zero		1


	//   ....[22]....
        /*1380*/ 	.word	0x00003630
        /*1384*/ 	.word	0x0000005d
        /*1388*/ 	.word	0x00033490
        /*138c*/ 	.short	0x010a
        /*138e*/ 	.byte	0x3f
	.zero		1


	//   ....[23]....
        /*1390*/ 	.word	0x00009a60
        /*1394*/ 	.word	0x0000005d
        /*1398*/ 	.word	0x00033490
        /*139c*/ 	.short	0x010a
        /*139e*/ 	.byte	0x3f
	.zero		1


	//   ....[24]....
        /*13a0*/ 	.word	0x0000fb00
        /*13a4*/ 	.word	0x0000005d
        /*13a8*/ 	.word	0x00033490
        /*13ac*/ 	.short	0x010a
        /*13ae*/ 	.byte	0x3f
	.zero		1


	//   ....[25]....
        /*13b0*/ 	.word	0x00010310
        /*13b4*/ 	.word	0x0000000b
        /*13b8*/ 	.word	0x00000000
        /*13bc*/ 	.short	0x0101
        /*13be*/ 	.byte	0x3f
	.zero		1


	//   ....[26]....
        /*13c0*/ 	.word	0x00010350
        /*13c4*/ 	.word	0x0000005d
        /*13c8*/ 	.word	0x000334b0
        /*13cc*/ 	.short	0x010a
        /*13ce*/ 	.byte	0x3f
	.zero		1


	//   ....[27]....
        /*13d0*/ 	.word	0x00010af0
        /*13d4*/ 	.word	0x0000005d
        /*13d8*/ 	.word	0x00000000
        /*13dc*/ 	.short	0x0101
        /*13de*/ 	.byte	0x3f
	.zero		1


	//   ....[28]....
        /*13e0*/ 	.word	0x00011550
        /*13e4*/ 	.word	0x00000012
        /*13e8*/ 	.word	0x00033400
        /*13ec*/ 	.short	0x010a
        /*13ee*/ 	.byte	0x3f
	.zero		1


	//   ....[29]....
        /*13f0*/ 	.word	0x000115a0
        /*13f4*/ 	.word	0x00000012
        /*13f8*/ 	.word	0x00033400
        /*13fc*/ 	.short	0x010a
        /*13fe*/ 	.byte	0x3f
	.zero		1


	//   ....[30]....
        /*1400*/ 	.word	0x00012050
        /*1404*/ 	.word	0x00000012
        /*1408*/ 	.word	0x00033400
        /*140c*/ 	.short	0x010a
        /*140e*/ 	.byte	0x3f
	.zero		1


	//   ....[31]....
        /*1410*/ 	.word	0x00015660
        /*1414*/ 	.word	0x00000012
        /*1418*/ 	.word	0x00033400
        /*141c*/ 	.short	0x010a
        /*141e*/ 	.byte	0x3f
	.zero		1


	//   ....[32]....
        /*1420*/ 	.word	0x000187e0
        /*1424*/ 	.word	0x00000003
        /*1428*/ 	.word	0x00033430
        /*142c*/ 	.short	0x010a
        /*142e*/ 	.byte	0x3f
	.zero		1


	//   ....[33]....
        /*1430*/ 	.word	0x00018820
        /*1434*/ 	.word	0x00000003
        /*1438*/ 	.word	0x00033430
        /*143c*/ 	.short	0x010a
        /*143e*/ 	.byte	0x3f
	.zero		1


	//   ....[34]....
        /*1440*/ 	.word	0x0001af30
        /*1444*/ 	.word	0x00000032
        /*1448*/ 	.word	0x00000000
        /*144c*/ 	.short	0x0101
        /*144e*/ 	.byte	0x3f
	.zero		1


	//   ....[35]....
        /*1450*/ 	.word	0x0001c1b0
        /*1454*/ 	.word	0x00000005
        /*1458*/ 	.word	0x00033430
        /*145c*/ 	.short	0x010a
        /*145e*/ 	.byte	0x3f
	.zero		1


	//   ....[36]....
        /*1460*/ 	.word	0x0001c200
        /*1464*/ 	.word	0x00000005
        /*1468*/ 	.word	0x00033430
        /*146c*/ 	.short	0x010a
        /*146e*/ 	.byte	0x3f
	.zero		1


	//   ....[37]....
        /*1470*/ 	.word	0x0001d300
        /*1474*/ 	.word	0x00000005
        /*1478*/ 	.word	0x00033450
        /*147c*/ 	.short	0x010a
        /*147e*/ 	.byte	0x3f
	.zero		1


	//   ....[38]....
        /*1480*/ 	.word	0x0001d340
        /*1484*/ 	.word	0x00000005
        /*1488*/ 	.word	0x00033450
        /*148c*/ 	.short	0x010a
        /*148e*/ 	.byte	0x3f
	.zero		1


	//   ....[39]....
        /*1490*/ 	.word	0x0001e780
        /*1494*/ 	.word	0x0000000a
        /*1498*/ 	.word	0x00000000
        /*149c*/ 	.short	0x0101
        /*149e*/ 	.byte	0x3f
	.zero		1


	//   ....[40]....
        /*14a0*/ 	.word	0x0001f8b0
        /*14a4*/ 	.word	0x00000004
        /*14a8*/ 	.word	0x00000000
        /*14ac*/ 	.short	0x0101
        /*14ae*/ 	.byte	0x3f
	.zero		1


	//   ....[41]....
        /*14b0*/ 	.word	0x00020260
        /*14b4*/ 	.word	0x00000000
        /*14b8*/ 	.word	0x00033430
        /*14bc*/ 	.short	0x010a
        /*14be*/ 	.byte	0x3f
	.zero		1


	//   ....[42]....
        /*14c0*/ 	.word	0x000202b0
        /*14c4*/ 	.word	0x00000000
        /*14c8*/ 	.word	0x00033430
        /*14cc*/ 	.short	0x010a
        /*14ce*/ 	.byte	0x3f
	.zero		1


	//   ....[43]....
        /*14d0*/ 	.word	0x00021380
        /*14d4*/ 	.word	0x00000004
        /*14d8*/ 	.word	0x00033450
        /*14dc*/ 	.short	0x010a
        /*14de*/ 	.byte	0x3f
	.zero		1


	//   ....[44]....
        /*14e0*/ 	.word	0x000213c0
        /*14e4*/ 	.word	0x00000004
        /*14e8*/ 	.word	0x00033450
        /*14ec*/ 	.short	0x010a
        /*14ee*/ 	.byte	0x3f
	.zero		1


	//   ....[45]....
        /*14f0*/ 	.word	0x00021700
        /*14f4*/ 	.word	0x00000000
        /*14f8*/ 	.word	0x00000000
        /*14fc*/ 	.short	0x0101
        /*14fe*/ 	.byte	0x3f
	.zero		1


	//   ....[46]....
        /*1500*/ 	.word	0x00022d50
        /*1504*/ 	.word	0x00000003
        /*1508*/ 	.word	0x00000000
        /*150c*/ 	.short	0x0101
        /*150e*/ 	.byte	0x3f
	.zero		1


	//   ....[47]....
        /*1510*/ 	.word	0x000235e0
        /*1514*/ 	.word	0x0000000c
        /*1518*/ 	.word	0x00033450
        /*151c*/ 	.short	0x010a
        /*151e*/ 	.byte	0x3f
	.zero		1


	//   ....[48]....
        /*1520*/ 	.word	0x00023660
        /*1524*/ 	.word	0x0000000c
        /*1528*/ 	.word	0x00033450
        /*152c*/ 	.short	0x010a
        /*152e*/ 	.byte	0x3f
	.zero		1


	//   ....[49]....
        /*1530*/ 	.word	0x00023cc0
        /*1534*/ 	.word	0x00000002
        /*1538*/ 	.word	0x00000000
        /*153c*/ 	.short	0x0101
        /*153e*/ 	.byte	0x3f
	.zero		1


	//   ....[50]....
        /*1540*/ 	.word	0x00026430
        /*1544*/ 	.word	0x00000000
        /*1548*/ 	.word	0x00000000
        /*154c*/ 	.short	0x0101
        /*154e*/ 	.byte	0x3f
	.zero		1


	//   ....[51]....
        /*1550*/ 	.word	0x00028d80
        /*1554*/ 	.word	0x00000017
        /*1558*/ 	.word	0x00033420
        /*155c*/ 	.short	0x010a
        /*155e*/ 	.byte	0x3f
	.zero		1


	//   ....[52]....
        /*1560*/ 	.word	0x00028e40
        /*1564*/ 	.word	0x0000000a
        /*1568*/ 	.word	0x000334a0
        /*156c*/ 	.short	0x010a
        /*156e*/ 	.byte	0x3f
	.zero		1


	//   ....[53]....
        /*1570*/ 	.word	0x00029270
        /*1574*/ 	.word	0x0000000a
        /*1578*/ 	.word	0x000334c0
        /*157c*/ 	.short	0x010a
        /*157e*/ 	.byte	0x3f
	.zero		1


	//   ....[54]....
        /*1580*/ 	.word	0x000297d0
        /*1584*/ 	.word	0x00000009
        /*1588*/ 	.word	0x000334a0
        /*158c*/ 	.short	0x010a
        /*158e*/ 	.byte	0x3f
	.zero		1


	//   ....[55]....
        /*1590*/ 	.word	0x00029bf0
        /*1594*/ 	.word	0x00000009
        /*1598*/ 	.word	0x000334c0
        /*159c*/ 	.short	0x010a
        /*159e*/ 	.byte	0x3f
	.zero		1


	//   ....[56]....
        /*15a0*/ 	.word	0x0002aec0
        /*15a4*/ 	.word	0x00000004
        /*15a8*/ 	.word	0x00033480
        /*15ac*/ 	.short	0x010a
        /*15ae*/ 	.byte	0x3f
	.zero		1


	//   ....[57]....
        /*15b0*/ 	.word	0x0002b700
        /*15b4*/ 	.word	0x00000004
        /*15b8*/ 	.word	0x00033470
        /*15bc*/ 	.short	0x0107
        /*15be*/ 	.byte	0x3f
	.zero		1


	//   ....[58]....
        /*15c0*/ 	.word	0x0002b7c0
        /*15c4*/ 	.word	0x00000004
        /*15c8*/ 	.word	0x00033470
        /*15cc*/ 	.short	0x0101
        /*15ce*/ 	.byte	0x3f
	.zero		1


	//   ....[59]....
        /*15d0*/ 	.word	0x0002b810
        /*15d4*/ 	.word	0x00000004
        /*15d8*/ 	.word	0x00033440
        /*15dc*/ 	.short	0x010a
        /*15de*/ 	.byte	0x3f
	.zero		1


	//   ....[60]....
        /*15e0*/ 	.word	0x0002bf30
        /*15e4*/ 	.word	0x00000004
        /*15e8*/ 	.word	0x00033430
        /*15ec*/ 	.short	0x0107
        /*15ee*/ 	.byte	0x3f
	.zero		1


	//   ....[61]....
        /*15f0*/ 	.word	0x0002c010
        /*15f4*/ 	.word	0x00000004
        /*15f8*/ 	.word	0x00033430
        /*15fc*/ 	.short	0x0101
        /*15fe*/ 	.byte	0x3f
	.zero		1


	//   ....[62]....
        /*1600*/ 	.word	0x0002c920
        /*1604*/ 	.word	0x00000017
        /*1608*/ 	.word	0x00033400
        /*160c*/ 	.short	0x0107
        /*160e*/ 	.byte	0x3f
	.zero		1


	//   ....[63]....
        /*1610*/ 	.word	0x0002ca20
        /*1614*/ 	.word	0x00000017
        /*1618*/ 	.word	0x00033400
        /*161c*/ 	.short	0x0101
        /*161e*/ 	.byte	0x3f
	.zero		1


	//   ....[64]....
        /*1620*/ 	.word	0x0002ca40
        /*1624*/ 	.word	0x00000017
        /*1628*/ 	.word	0x00033420
        /*162c*/ 	.short	0x010a
        /*162e*/ 	.byte	0x3f
	.zero		1


	//   ....[65]....
        /*1630*/ 	.word	0x0002cf10
        /*1634*/ 	.word	0x00000004
        /*1638*/ 	.word	0x00033480
        /*163c*/ 	.short	0x010a
        /*163e*/ 	.byte	0x3f
	.zero		1


	//   ....[66]....
        /*1640*/ 	.word	0x0002d500
        /*1644*/ 	.word	0x00000004
        /*1648*/ 	.word	0x00033470
        /*164c*/ 	.short	0x0107
        /*164e*/ 	.byte	0x3f
	.zero		1


	//   ....[67]....
        /*1650*/ 	.word	0x0002d5c0
        /*1654*/ 	.word	0x00000004
        /*1658*/ 	.word	0x00033470
        /*165c*/ 	.short	0x0101
        /*165e*/ 	.byte	0x3f
	.zero		1


	//   ....[68]....
        /*1660*/ 	.word	0x0002d5f0
        /*1664*/ 	.word	0x00000004
        /*1668*/ 	.word	0x00033440
        /*166c*/ 	.short	0x010a
        /*166e*/ 	.byte	0x3f
	.zero		1


	//   ....[69]....
        /*1670*/ 	.word	0x0002db50
        /*1674*/ 	.word	0x00000004
        /*1678*/ 	.word	0x00033430
        /*167c*/ 	.short	0x0107
        /*167e*/ 	.byte	0x3f
	.zero		1


	//   ....[70]....
        /*1680*/ 	.word	0x0002dc20
        /*1684*/ 	.word	0x00000004
        /*1688*/ 	.word	0x00033430
        /*168c*/ 	.short	0x0101
        /*168e*/ 	.byte	0x3f
	.zero		1


	//   ....[71]....
        /*1690*/ 	.word	0x0002dca0
        /*1694*/ 	.word	0x00000002
        /*1698*/ 	.word	0x00033470
        /*169c*/ 	.short	0x010a
        /*169e*/ 	.byte	0x3f
	.zero		1


	//   ....[72]....
        /*16a0*/ 	.word	0x0002dd30
        /*16a4*/ 	.word	0x00000002
        /*16a8*/ 	.word	0x00033460
        /*16ac*/ 	.short	0x010a
        /*16ae*/ 	.byte	0x3f
	.zero		1


	//   ....[73]....
        /*16b0*/ 	.word	0x0002e840
        /*16b4*/ 	.word	0x00000002
        /*16b8*/ 	.word	0x00033450
        /*16bc*/ 	.short	0x0101
        /*16be*/ 	.byte	0x3f
	.zero		1


	//   ....[74]....
        /*16c0*/ 	.word	0x0002e8d0
        /*16c4*/ 	.word	0x00000002
        /*16c8*/ 	.word	0x00000000
        /*16cc*/ 	.short	0x0101
        /*16ce*/ 	.byte	0x3f
	.zero		1


	//   ....[75]....
        /*16d0*/ 	.word	0x0002ea90
        /*16d4*/ 	.word	0x00000000
        /*16d8*/ 	.word	0x00033470
        /*16dc*/ 	.short	0x010a
        /*16de*/ 	.byte	0x3f
	.zero		1


	//   ....[76]....
        /*16e0*/ 	.word	0x0002eb10
        /*16e4*/ 	.word	0x00000000
        /*16e8*/ 	.word	0x00033460
        /*16ec*/ 	.short	0x010a
        /*16ee*/ 	.byte	0x3f
	.zero		1


	//   ....[77]....
        /*16f0*/ 	.word	0x0002f630
        /*16f4*/ 	.word	0x00000000
        /*16f8*/ 	.word	0x00033450
        /*16fc*/ 	.short	0x0101
        /*16fe*/ 	.byte	0x3f
	.zero		1


	//   ....[78]....
        /*1700*/ 	.word	0x0002f6d0
        /*1704*/ 	.word	0x00000000
        /*1708*/ 	.word	0x00000000
        /*170c*/ 	.short	0x0101
        /*170e*/ 	.byte	0x3f
	.zero		1


	//   ....[79]....
        /*1710*/ 	.word	0x00030400
        /*1714*/ 	.word	0x00000005
        /*1718*/ 	.word	0x00033420
        /*171c*/ 	.short	0x010a
        /*171e*/ 	.byte	0x3f
	.zero		1


	//   ....[80]....
        /*1720*/ 	.word	0x00030570
        /*1724*/ 	.word	0x00000003
        /*1728*/ 	.word	0x00033440
        /*172c*/ 	.short	0x010a
        /*172e*/ 	.byte	0x3f
	.zero		1


	//   ....[81]....
        /*1730*/ 	.word	0x00030610
        /*1734*/ 	.word	0x00000005
        /*1738*/ 	.word	0x00033440
        /*173c*/ 	.short	0x010a
        /*173e*/ 	.byte	0x3f
	.zero		1


	//   ....[82]....
        /*1740*/ 	.word	0x00030650
        /*1744*/ 	.word	0x00000003
        /*1748*/ 	.word	0x00033460
        /*174c*/ 	.short	0x010a
        /*174e*/ 	.byte	0x3f
	.zero		1


	//   ....[83]....
        /*1750*/ 	.word	0x00030690
        /*1754*/ 	.word	0x00000005
        /*1758*/ 	.word	0x00033460
        /*175c*/ 	.short	0x010a
        /*175e*/ 	.byte	0x3f
	.zero		1


	//   ....[84]....
        /*1760*/ 	.word	0x000306d0
        /*1764*/ 	.word	0x00000003
        /*1768*/ 	.word	0x00033480
        /*176c*/ 	.short	0x010a
        /*176e*/ 	.byte	0x3f
	.zero		1


	//   ....[85]....
        /*1770*/ 	.word	0x00030710
        /*1774*/ 	.word	0x00000005
        /*1778*/ 	.word	0x00033480
        /*177c*/ 	.short	0x010a
        /*177e*/ 	.byte	0x3f
	.zero		1


	//   ....[86]....
        /*1780*/ 	.word	0x00030770
        /*1784*/ 	.word	0x0000005d
        /*1788*/ 	.word	0x00033490
        /*178c*/ 	.short	0x010a
        /*178e*/ 	.byte	0x3f
	.zero		1


	//   ....[87]....
        /*1790*/ 	.word	0x00030a20
        /*1794*/ 	.word	0x0000005d
        /*1798*/ 	.word	0x00033490
        /*179c*/ 	.short	0x010a
        /*179e*/ 	.byte	0x3f
	.zero		1


	//   ....[88]....
        /*17a0*/ 	.word	0x00030cd0
        /*17a4*/ 	.word	0x0000005d
        /*17a8*/ 	.word	0x00033490
        /*17ac*/ 	.short	0x010a
        /*17ae*/ 	.byte	0x3f
	.zero		1


	//   ....[89]....
        /*17b0*/ 	.word	0x00030f80
        /*17b4*/ 	.word	0x0000005d
        /*17b8*/ 	.word	0x000334b0
        /*17bc*/ 	.short	0x010a
        /*17be*/ 	.byte	0x3f
	.zero		1


	//   ....[90]....
        /*17c0*/ 	.word	0x00031220
        /*17c4*/ 	.word	0x00000012
        /*17c8*/ 	.word	0x00033400
        /*17cc*/ 	.short	0x010a
        /*17ce*/ 	.byte	0x3f
	.zero		1


	//   ....[91]....
        /*17d0*/ 	.word	0x00031430
        /*17d4*/ 	.word	0x00000012
        /*17d8*/ 	.word	0x00033400
        /*17dc*/ 	.short	0x010a
        /*17de*/ 	.byte	0x3f
	.zero		1


	//   ....[92]....
        /*17e0*/ 	.word	0x00031480
        /*17e4*/ 	.word	0x00000003
        /*17e8*/ 	.word	0x00033430
        /*17ec*/ 	.short	0x010a
        /*17ee*/ 	.byte	0x3f
	.zero		1


	//   ....[93]....
        /*17f0*/ 	.word	0x000314d0
        /*17f4*/ 	.word	0x00000005
        /*17f8*/ 	.word	0x00033430
        /*17fc*/ 	.short	0x010a
        /*17fe*/ 	.byte	0x3f
	.zero		1


	//   ....[94]....
        /*1800*/ 	.word	0x00031520
        /*1804*/ 	.word	0x00000005
        /*1808*/ 	.word	0x00033450
        /*180c*/ 	.short	0x010a
        /*180e*/ 	.byte	0x3f
	.zero		1


	//   ....[95]....
        /*1810*/ 	.word	0x00031570
        /*1814*/ 	.word	0x00000000
        /*1818*/ 	.word	0x00033430
        /*181c*/ 	.short	0x010a
        /*181e*/ 	.byte	0x3f
	.zero		1


	//   ....[96]....
        /*1820*/ 	.word	0x000315c0
        /*1824*/ 	.word	0x00000004
        /*1828*/ 	.word	0x00033450
        /*182c*/ 	.short	0x010a
        /*182e*/ 	.byte	0x3f
	.zero		1


	//   ....[97]....
        /*1830*/ 	.word	0x00031610
        /*1834*/ 	.word	0x0000000c
        /*1838*/ 	.word	0x00033450
        /*183c*/ 	.short	0x010a
        /*183e*/ 	.byte	0x3f
	.zero		1


	//   ....[98]....
        /*1840*/ 	.word	0x000333d0
        /*1844*/ 	.word	0x00000017
        /*1848*/ 	.word	0x00033420
        /*184c*/ 	.short	0x010a
        /*184e*/ 	.byte	0x3f
	.zero		1


	//   ....[99]....
        /*1850*/ 	.word	0x00033420
        /*1854*/ 	.word	0x0000000a
        /*1858*/ 	.word	0x000334a0
        /*185c*/ 	.short	0x010a
        /*185e*/ 	.byte	0x3f
	.zero		1


	//   ....[100]....
        /*1860*/ 	.word	0x00033470
        /*1864*/ 	.word	0x0000000a
        /*1868*/ 	.word	0x000334c0
        /*186c*/ 	.short	0x010a
        /*186e*/ 	.byte	0x3f
	.zero		1


	//   ....[101]....
        /*1870*/ 	.word	0x000334c0
        /*1874*/ 	.word	0x00000009
        /*1878*/ 	.word	0x000334a0
        /*187c*/ 	.short	0x010a
        /*187e*/ 	.byte	0x3f
	.zero		1


	//   ....[102]....
        /*1880*/ 	.word	0x00033510
        /*1884*/ 	.word	0x00000009
        /*1888*/ 	.word	0x000334c0
        /*188c*/ 	.short	0x010a
        /*188e*/ 	.byte	0x3f
	.zero		1


	//   ....[103]....
        /*1890*/ 	.word	0x00033640
        /*1894*/ 	.word	0x00000004
        /*1898*/ 	.word	0x00033480
        /*189c*/ 	.short	0x010a
        /*189e*/ 	.byte	0x3f
	.zero		1


	//   ....[104]....
        /*18a0*/ 	.word	0x00033fd0
        /*18a4*/ 	.word	0x00000004
        /*18a8*/ 	.word	0x00033440
        /*18ac*/ 	.short	0x010a
        /*18ae*/ 	.byte	0x3f
	.zero		1


	//   ....[105]....
        /*18b0*/ 	.word	0x00034d10
        /*18b4*/ 	.word	0x00000017
        /*18b8*/ 	.word	0x00033420
        /*18bc*/ 	.short	0x010a
        /*18be*/ 	.byte	0x3f
	.zero		1


	//   ....[106]....
        /*18c0*/ 	.word	0x00034d60
        /*18c4*/ 	.word	0x00000004
        /*18c8*/ 	.word	0x00033480
        /*18cc*/ 	.short	0x010a
        /*18ce*/ 	.byte	0x3f
	.zero		1


	//   ....[107]....
        /*18d0*/ 	.word	0x00035440
        /*18d4*/ 	.word	0x00000004
        /*18d8*/ 	.word	0x00033440
        /*18dc*/ 	.short	0x010a
        /*18de*/ 	.byte	0x3f
	.zero		1


	//   ....[108]....
        /*18e0*/ 	.word	0x00035a80
        /*18e4*/ 	.word	0x00000002
        /*18e8*/ 	.word	0x00033470
        /*18ec*/ 	.short	0x010a
        /*18ee*/ 	.byte	0x3f
	.zero		1


	//   ....[109]....
        /*18f0*/ 	.word	0x00035ad0
        /*18f4*/ 	.word	0x00000002
        /*18f8*/ 	.word	0x00033460
        /*18fc*/ 	.short	0x010a
        /*18fe*/ 	.byte	0x3f
	.zero		1


	//   ....[110]....
        /*1900*/ 	.word	0x00035b20
        /*1904*/ 	.word	0x00000000
        /*1908*/ 	.word	0x00033470
        /*190c*/ 	.short	0x010a
        /*190e*/ 	.byte	0x3f
	.zero		1


	//   ....[111]....
        /*1910*/ 	.word	0x00035b70
        /*1914*/ 	.word	0x00000000
        /*1918*/ 	.word	0x00033460
        /*191c*/ 	.short	0x010a
        /*191e*/ 	.byte	0x3f
	.zero		1


	//   ....[112]....
        /*1920*/ 	.word	0x000364f0
        /*1924*/ 	.word	0x00000005
        /*1928*/ 	.word	0x00033420
        /*192c*/ 	.short	0x010a
        /*192e*/ 	.byte	0x3f
	.zero		1


	//   ....[113]....
        /*1930*/ 	.word	0x00036690
        /*1934*/ 	.word	0x00000003
        /*1938*/ 	.word	0x00033440
        /*193c*/ 	.short	0x010a
        /*193e*/ 	.byte	0x3f
	.zero		1


	//   ....[114]....
        /*1940*/ 	.word	0x000366e0
        /*1944*/ 	.word	0x00000005
        /*1948*/ 	.word	0x00033440
        /*194c*/ 	.short	0x010a
        /*194e*/ 	.byte	0x3f
	.zero		1


	//   ....[115]....
        /*1950*/ 	.word	0x00036730
        /*1954*/ 	.word	0x00000003
        /*1958*/ 	.word	0x00033460
        /*195c*/ 	.short	0x010a
        /*195e*/ 	.byte	0x3f
	.zero		1


	//   ....[116]....
        /*1960*/ 	.word	0x00036780
        /*1964*/ 	.word	0x00000005
        /*1968*/ 	.word	0x00033460
        /*196c*/ 	.short	0x010a
        /*196e*/ 	.byte	0x3f
	.zero		1


	//   ....[117]....
        /*1970*/ 	.word	0x000367d0
        /*1974*/ 	.word	0x00000003
        /*1978*/ 	.word	0x00033480
        /*197c*/ 	.short	0x010a
        /*197e*/ 	.byte	0x3f
	.zero		1


	//----- nvinfo : EIATTR_NUM_MBARRIERS
	.align		4
.L_842:
        /*1980*/ 	.byte	0x03, 0x38
        /*1982*/ 	.short	0x0016


	//----- nvinfo : EIATTR_EXIT_INSTR_OFFSETS
	.align		4
        /*1984*/ 	.byte	0x04, 0x1c
        /*1986*/ 	.short	(.L_844 - .L_843)


	//   ....[0]....
.L_843:
        /*1988*/ 	.word	0x00030760


	//----- nvinfo : EIATTR_MAX_THREADS
	.align		4
.L_844:
        /*198c*/ 	.byte	0x04, 0x05
        /*198e*/ 	.short	(.L_846 - .L_845)
.L_845:
        /*1990*/ 	.word	0x00000180
        /*1994*/ 	.word	0x00000001
        /*1998*/ 	.word	0x00000001


	//----- nvinfo : EIATTR_CRS_STACK_SIZE
	.align		4
.L_846:
        /*199c*/ 	.byte	0x04, 0x1e
        /*199e*/ 	.short	(.L_848 - .L_847)
.L_847:
        /*19a0*/ 	.word	0x00000000


	//----- nvinfo : EIATTR_CBANK_PARAM_SIZE
	.align		4
.L_848:
        /*19a4*/ 	.byte	0x03, 0x19
        /*19a6*/ 	.short	0x0af0


	//----- nvinfo : EIATTR_PARAM_CBANK
	.align		4
        /*19a8*/ 	.byte	0x04, 0x0a
        /*19aa*/ 	.short	(.L_850 - .L_849)
	.align		4
.L_849:
        /*19ac*/ 	.word	index@(.nv.constant0._ZN7cutlass13device_kernelIN5flash11enable_sm90INS1_16FlashAttnFwdSm90INS1_25CollectiveMainloopFwdSm90ILi2EN4cute5tupleIJNS5_1CILi1EEES8_S8_EEENS6_IJNS7_ILi128EEENS7_ILi160EEENS7_ILi192EEEEEELi192ENS_12float_e4m3_tEfNS_4arch4Sm90ELb1ELb0ELb0ELb1ELb1ELb1ELb0ELb1ELb1ELb1ELb0ELb0EEENS1_21CollectiveEpilogueFwdINS6_IJSA_SC_SB_EEES9_NS_10bfloat16_tESG_Li256ELb1ELb1ELb0ELb1EEENS1_36VarlenDynamicPersistentTileSchedulerILi128ELi160ELi256ELi128ELb0ELb1ELb1ELb1ELb1ELb1EEEEEEEEEvNT_6ParamsE)
        /*19b0*/ 	.short	0x0210
        /*19b2*/ 	.short	0x0af0


	//----- nvinfo : EIATTR_SW_WAR
	.align		4
.L_850:
        /*19b4*/ 	.byte	0x04, 0x36
        /*19b6*/ 	.short	(.L_852 - .L_851)
.L_851:
        /*19b8*/ 	.word	0x00000008
.L_852:


//--------------------- .nv.info._ZN7cutlass13device_kernelIN5flash11enable_sm90INS1_16FlashAttnFwdSm90INS1_25CollectiveMainloopFwdSm90ILi2EN4cute5tupleIJNS5_1CILi1EEES8_S8_EEENS6_IJNS7_ILi128EEENS7_ILi160EEESA_EEELi128ENS_12float_e4m3_tEfNS_4arch4Sm90ELb0ELb0ELb0ELb0ELb1ELb0ELb0ELb1ELb1ELb1ELb0ELb0EEENS1_21CollectiveEpilogueFwdINS6_IJSA_SA_SB_EEES9_NS_10bfloat16_tESF_Li256ELb0ELb1ELb0ELb1EEENS1_29StaticPersistentTileSchedulerILb0EEEEEEEEEvNT_6ParamsE --------------------------
	.section	.nv.info._ZN7cutlass13device_kernelIN5flash11enable_sm90INS1_16FlashAttnFwdSm90INS1_25CollectiveMainloopFwdSm90ILi2EN4cute5tupleIJNS5_1CILi1EEES8_S8_EEENS6_IJNS7_ILi128EEENS7_ILi160EEESA_EEELi128ENS_12float_e4m3_tEfNS_4arch4Sm90ELb0ELb0ELb0ELb0ELb1ELb0ELb0ELb1ELb1ELb1ELb0ELb0EEENS1_21CollectiveEpilogueFwdINS6_IJSA_SA_SB_EEES9_NS_10bfloat16_tESF_Li256ELb0ELb1ELb0ELb1EEENS1_29StaticPersistentTileSchedulerILb0EEEEEEEEEvNT_6ParamsE,"",@"SHT_CUDA_INFO"
	.sectionflags	@""
	.align	4


	//----- nvinfo : EIATTR_CUDA_API_VERSION
	.align		4
        /*0000*/ 	.byte	0x04, 0x37
        /*0002*/ 	.short	(.L_854 - .L_853)
.L_853:
        /*0004*/ 	.word	0x00000082


	//----- nvinfo : EIATTR_KPARAM_INFO
	.align		4
.L_854:
        /*0008*/ 	.byte	0x04, 0x17
        /*000a*/ 	.short	(.L_856 - .L_855)
.L_855:
        /*000c*/ 	.word	0x00000000
        /*0010*/ 	.short	0x0000
        /*0012*/ 	.short	0x0070
        /*0014*/ 	.byte	0x00, 0xf0, 0x01, 0x28


	//----- nvinfo : EIATTR_SPARSE_MMA_MASK
	.align		4
.L_856:
        /*0018*/ 	.byte	0x03, 0x50
        /*001a*/ 	.short	0x0000


	//----- nvinfo : EIATTR_MAXREG_COUNT
	.align		4
        /*001c*/ 	.byte	0x03, 0x1b
        /*001e*/ 	.short	0x00a8


	//----- nvinfo : EIATTR_NUM_BARRIERS
	.align		4
        /*0020*/ 	.byte	0x02, 0x4c
        /*0022*/ 	.byte	0x10
	.zero		1


	//----- nvinfo : EIATTR_EXTERNS
	.align		4
        /*0024*/ 	.byte	0x04, 0x0f
        /*0026*/ 	.short	(.L_858 - .L_857)


	//   ....[0]....
	.align		4
.L_857:
        /*0028*/ 	.word	index@(__assertfail)


	//----- nvinfo : EIATTR_ANNOTATIONS
	.align		4
.L_858:
        /*002c*/ 	.byte	0x04, 0x55
        /*002e*/ 	.short	(.L_860 - .L_859)


	//   ....[0]....
.L_859:
        /* <DEDUP_REMOVED lines=22> */


	//----- nvinfo : EIATTR_MERCURY_ISA_VERSION
	.align		4
.L_860:
        /*0180*/ 	.byte	0x03, 0x5f
        /*0182*/ 	.short	0x0101


	//----- nvinfo : EIATTR_INT_WARP_WIDE_INSTR_OFFSETS
	.align		4
        /*0184*/ 	.byte	0x04, 0x31
        /*0186*/ 	.short	(.L_862 - .L_861)


	//   ....[0]....
.L_861:
        /*0188*/ 	.word	0x000000c0


	//   ....[1]....
        /*018c*/ 	.word	0x000000d0


	//   ....[2]....
        /*0190*/ 	.word	0x00000170


	//----- nvinfo : EIATTR_COOP_GROUP_MASK_REGIDS
	.align		4
.L_862:
        /*0194*/ 	.byte	0x04, 0x29
        /*0196*/ 	.short	(.L_864 - .L_863)


	//   ....[0]....
.L_863:
        /*0198*/ 	.word	0xffffffff


	//   ....[1]....
        /*019c*/ 	.word	0xffffffff


	//   ....[2]....
        /*01a0*/ 	.word	0xffffffff


	//   ....[3]....
        /*01a4*/ 	.word	0xffffffff


	//   ....[4]....
        /*01a8*/ 	.word	0xffffffff


	//   ....[5]....
        /*01ac*/ 	.word	0xffffffff


	//   ....[6]....
        /*01b0*/ 	.word	0xffffffff


	//   ....[7]....
        /*01b4*/ 	.word	0xffffffff


	//   ....[8]....
        /*01b8*/ 	.word	0xffffffff


	//   ....[9]....
        /*01bc*/ 	.word	0xffffffff


	//   ....[10]....
        /*01c0*/ 	.word	0xffffffff


	//   ....[11]....
        /*01c4*/ 	.word	0xffffffff


	//   ....[12]....
        /*01c8*/ 	.word	0xffffffff


	//   ....[13]....
        /*01cc*/ 	.word	0xffffffff


	//   ....[14]....
        /*01d0*/ 	.word	0xffffffff


	//   ....[15]....
        /*01d4*/ 	.word	0xffffffff


	//   ....[16]....
        /*01d8*/ 	.word	0xffffffff


	//   ....[17]....
        /*01dc*/ 	.word	0xffffffff


	//   ....[18]....
        /*01e0*/ 	.word	0xffffffff


	//   ....[19]....
        /*01e4*/ 	.word	0xffffffff


	//   ....[20]....
        /*01e8*/ 	.word	0xffffffff


	//   ....[21]....
        /*01ec*/ 	.word	0xffffffff


	//   ....[22]....
        /*01f0*/ 	.word	0xffffffff


	//   ....[23]....
        /*01f4*/ 	.word	0xffffffff


	//   ....[24]....
        /*01f8*/ 	.word	0xffffffff


	//   ....[25]....
        /*01fc*/ 	.word	0xffffffff


	//   ....[26]....
        /*0200*/ 	.word	0xffffffff


	//   ....[27]....
        /*0204*/ 	.word	0xffffffff


	//   ....[28]....
        /*0208*/ 	.word	0xffffffff


	//   ....[29]....
        /*020c*/ 	.word	0xffffffff


	//   ....[30]....
        /*0210*/ 	.word	0xffffffff


	//   ....[31]....
        /*0214*/ 	.word	0xffffffff


	//   ....[32]....
        /*0218*/ 	.word	0xffffffff


	//   ....[33]....
        /*021c*/ 	.word	0xffffffff


	//   ....[34]....
        /*0220*/ 	.word	0xffffffff


	//   ....[35]....
        /*0224*/ 	.word	0xffffffff


	//   ....[36]....
        /*0228*/ 	.word	0xffffffff


	//   ....[37]....
        /*022c*/ 	.word	0xffffffff


	//   ....[38]....
        /*0230*/ 	.word	0xffffffff


	//   ....[39]....
        /*0234*/ 	.word	0xffffffff


	//   ....[40]....
        /*0238*/ 	.word	0xffffffff


	//   ....[41]....
        /*023c*/ 	.word	0xffffffff


	//   ....[42]....
        /*0240*/ 	.word	0xffffffff


	//   ....[43]....
        /*0244*/ 	.word	0xffffffff


	//   ....[44]....
        /*0248*/ 	.word	0xffffffff


	//   ....[45]....
        /*024c*/ 	.word	0xffffffff


	//   ....[46]....
        /*0250*/ 	.word	0xffffffff


	//   ....[47]....
        /*0254*/ 	.word	0xffffffff


	//   ....[48]....
        /*0258*/ 	.word	0xffffffff


	//   ....[49]....
        /*025c*/ 	.word	0xffffffff


	//   ....[50]....
        /*0260*/ 	.word	0xffffffff


	//   ....[51]....
        /*0264*/ 	.word	0xffffffff


	//   ....[52]....
        /*0268*/ 	.word	0xffffffff


	//   ....[53]....
        /*026c*/ 	.word	0xffffffff


	//   ....[54]....
        /*0270*/ 	.word	0xffffffff


	//   ....[55]....
        /*0274*/ 	.word	0xffffffff


	//   ....[56]....
        /*0278*/ 	.word	0xffffffff


	//   ....[57]....
        /*027c*/ 	.word	0xffffffff


	//   ....[58]....
        /*0280*/ 	.word	0xffffffff


	//   ....[59]....
        /*0284*/ 	.word	0xffffffff


	//   ....[60]....
        /*0288*/ 	.word	0xffffffff


	//   ....[61]....
        /*028c*/ 	.word	0xffffffff


	//   ....[62]....
        /*0290*/ 	.word	0xffffffff


	//   ....[63]....
        /*0294*/ 	.word	0xffffffff


	//   ....[64]....
        /*0298*/ 	.word	0xffffffff


	//   ....[65]....
        /*029c*/ 	.word	0xffffffff


	//   ....[66]....
        /*02a0*/ 	.word	0xffffffff


	//   ....[67]....
        /*02a4*/ 	.word	0xffffffff


	//   ....[68]....
        /*02a8*/ 	.word	0xffffffff


	//   ....[69]....
        /*02ac*/ 	.word	0xffffffff


	//   ....[70]....
        /*02b0*/ 	.word	0xffffffff


	//   ....[71]....
        /*02b4*/ 	.word	0xffffffff


	//   ....[72]....
        /*02b8*/ 	.word	0xffffffff


	//   ....[73]....
        /*02bc*/ 	.word	0xffffffff


	//   ....[74]....
        /*02c0*/ 	.word	0xffffffff


	//   ....[75]....
        /*02c4*/ 	.word	0xffffffff


	//   ....[76]....
        /*02c8*/ 	.word	0xffffffff


	//   ....[77]....
        /*02cc*/ 	.word	0xffffffff


	//   ....[78]....
        /*02d0*/ 	.word	0xffffffff


	//   ....[79]....
        /*02d4*/ 	.word	0xffffffff


	//   ....[80]....
        /*02d8*/ 	.word	0xffffffff


	//   ....[81]....
        /*02dc*/ 	.word	0xffffffff


	//   ....[82]....
        /*02e0*/ 	.word	0xffffffff


	//   ....[83]....
        /*02e4*/ 	.word	0xffffffff


	//   ....[84]....
        /*02e8*/ 	.word	0xffffffff


	//   ....[85]....
        /*02ec*/ 	.word	0xffffffff


	//   ....[86]....
        /*02f0*/ 	.word	0xffffffff


	//   ....[87]....
        /*02f4*/ 	.word	0xffffffff


	//   ....[88]....
        /*02f8*/ 	.word	0xffffffff


	//   ....[89]....
        /*02fc*/ 	.word	0xffffffff


	//   ....[90]....
        /*0300*/ 	.word	0xffffffff


	//   ....[91]....
        /*0304*/ 	.word	0xffffffff


	//   ....[92]....
        /*0308*/ 	.word	0xffffffff


	//   ....[93]....
        /*030c*/ 	.word	0xffffffff


	//   ....[94]....
        /*0310*/ 	.word	0xffffffff


	//   ....[95]....
        /*0314*/ 	.word	0xffffffff


	//   ....[96]....
        /*0318*/ 	.word	0xffffffff


	//   ....[97]....
        /*031c*/ 	.word	0xffffffff


	//   ....[98]....
        /*0320*/ 	.word	0xffffffff


	//   ....[99]....
        /*0324*/ 	.word	0xffffffff


	//   ....[100]....
        /*0328*/ 	.word	0xffffffff


	//   ....[101]....
        /*032c*/ 	.word	0xffffffff


	//   ....[102]....
        /*0330*/ 	.word	0xffffffff


	//   ....[103]....
        /*0334*/ 	.word	0xffffffff


	//   ....[104]....
        /*0338*/ 	.word	0xffffffff


	//   ....[105]....
        /*033c*/ 	.word	0xffffffff


	//   ....[106]....
        /*0340*/ 	.word	0xffffffff


	//   ....[107]....
        /*0344*/ 	.word	0xffffffff


	//   ....[108]....
        /*0348*/ 	.word	0xffffffff


	//   ....[109]....
        /*034c*/ 	.word	0xffffffff


	//   ....[110]....
        /*0350*/ 	.word	0xffffffff


	//   ....[111]....
        /*0354*/ 	.word	0xffffffff


	//   ....[112]....
        /*0358*/ 	.word	0xffffffff


	//   ....[113]....
        /*035c*/ 	.word	0xffffffff


	//   ....[114]....
        /*0360*/ 	.word	0xffffffff


	//   ....[115]....
        /*0364*/ 	.word	0xffffffff


	//   ....[116]....
        /*0368*/ 	.word	0xffffffff


	//   ....[117]....
        /*036c*/ 	.word	0xffffffff


	//   ....[118]....
        /*0370*/ 	.word	0xffffffff


	//   ....[119]....
        /*0374*/ 	.word	0xffffffff


	//   ....[120]....
        /*0378*/ 	.word	0xffffffff


	//   ....[121]....
        /*037c*/ 	.word	0xffffffff


	//   ....[122]....
        /*0380*/ 	.word	0xffffffff


	//   ....[123]....
        /*0384*/ 	.word	0xffffffff


	//   ....[124]....
        /*0388*/ 	.word	0xffffffff


	//   ....[125]....
        /*038c*/ 	.word	0xffffffff


	//   ....[126]....
        /*0390*/ 	.word	0xffffffff


	//   ....[127]....
        /*0394*/ 	.word	0xffffffff


	//   ....[128]....
        /*0398*/ 	.word	0xffffffff


	//   ....[129]....
        /*039c*/ 	.word	0xffffffff


	//   ....[130]....
        /*03a0*/ 	.word	0xffffffff


	//   ....[131]....
        /*03a4*/ 	.word	0xffffffff


	//   ....[132]....
        /*03a8*/ 	.word	0xffffffff


	//   ....[133]....
        /*03ac*/ 	.word	0xffffffff


	//   ....[134]....
        /*03b0*/ 	.word	0xffffffff


	//   ....[135]....
        /*03b4*/ 	.word	0xffffffff


	//   ....[136]....
        /*03b8*/ 	.word	0xffffffff


	//   ....[137]....
        /*03bc*/ 	.word	0xffffffff


	//   ....[138]....
        /*03c0*/ 	.word	0xffffffff


	//   ....[139]....
        /*03c4*/ 	.word	0xffffffff


	//   ....[140]....
        /*03c8*/ 	.word	0xffffffff


	//   ....[141]....
        /*03cc*/ 	.word	0xffffffff


	//   ....[142]....
        /*03d0*/ 	.word	0xffffffff


	//   ....[143]....
        /*03d4*/ 	.word	0xffffffff


	//   ....[144]....
        /*03d8*/ 	.word	0xffffffff


	//   ....[145]....
        /*03dc*/ 	.word	0xffffffff


	//   ....[146]....
        /*03e0*/ 	.word	0xffffffff


	//   ....[147]....
        /*03e4*/ 	.word	0xffffffff


	//   ....[148]....
        /*03e8*/ 	.word	0xffffffff


	//   ....[149]....
        /*03ec*/ 	.word	0xffffffff


	//   ....[150]....
        /*03f0*/ 	.word	0xffffffff


	//   ....[151]....
        /*03f4*/ 	.word	0xffffffff


	//   ....[152]....
        /*03f8*/ 	.word	0xffffffff


	//   ....[153]....
        /*03fc*/ 	.word	0xffffffff


	//   ....[154]....
        /*0400*/ 	.word	0xffffffff


	//   ....[155]....
        /*0404*/ 	.word	0xffffffff


	//   ....[156]....
        /*0408*/ 	.word	0xffffffff


	//   ....[157]....
        /*040c*/ 	.word	0xffffffff


	//   ....[158]....
        /*0410*/ 	.word	0xffffffff


	//   ....[159]....
        /*0414*/ 	.word	0xffffffff


	//   ....[160]....
        /*0418*/ 	.word	0x0500000f


	//   ....[161]....
        /*041c*/ 	.word	0x0500000f


	//   ....[162]....
        /*0420*/ 	.word	0x0500000f


	//   ....[163]....
        /*0424*/ 	.word	0x0500000f


	//   ....[164]....
        /*0428*/ 	.word	0x0500000f


	//   ....[165]....
        /*042c*/ 	.word	0x0500000f


	//   ....[166]....
        /*0430*/ 	.word	0x0500000f


	//   ....[167]....
        /*0434*/ 	.word	0x0500000f


	//   ....[168]....
        /*0438*/ 	.word	0x0500000f


	//   ....[169]....
        /*043c*/ 	.word	0x0500000f


	//   ....[170]....
        /*0440*/ 	.word	0x0500000f


	//   ....[171]....
        /*0444*/ 	.word	0x0500000f


	//   ....[172]....
        /*0448*/ 	.word	0x0500000f


	//   ....[173]....
        /*044c*/ 	.word	0x0500000f


	//   ....[174]....
        /*0450*/ 	.word	0x0500000f


	//   ....[175]....
        /*0454*/ 	.word	0x0500000f


	//   ....[176]....
        /*0458*/ 	.word	0x0500000f


	//   ....[177]....
        /*045c*/ 	.word	0x0500000f


	//   ....[178]....
        /*0460*/ 	.word	0x0500000f


	//   ....[179]....
        /*0464*/ 	.word	0x0500000f


	//   ....[180]....
        /*0468*/ 	.word	0x0500000f


	//   ....[181]....
        /*046c*/ 	.word	0x0500000f


	//   ....[182]....
        /*0470*/ 	.word	0x0500000f


	//   ....[183]....
        /*0474*/ 	.word	0x0500000f


	//   ....[184]....
        /*0478*/ 	.word	0x0500000f


	//   ....[185]....
        /*047c*/ 	.word	0x0500000f


	//   ....[186]....
        /*0480*/ 	.word	0x0500000f


	//   ....[187]....
        /*0484*/ 	.word	0x0500000f


	//   ....[188]....
        /*0488*/ 	.word	0x0500000f


	//   ....[189]....
        /*048c*/ 	.word	0x0500000f


	//   ....[190]....
        /*0490*/ 	.word	0x0500000f


	//   ....[191]....
        /*0494*/ 	.word	0x0500000f


	//   ....[192]....
        /*0498*/ 	.word	0x0500000f


	//   ....[193]....
        /*049c*/ 	.word	0x0500000f


	//   ....[194]....
        /*04a0*/ 	.word	0x0500000f


	//   ....[195]....
        /*04a4*/ 	.word	0x0500000f


	//   ....[196]....
        /*04a8*/ 	.word	0x0500000f


	//   ....[197]....
        /*04ac*/ 	.word	0x0500000f


	//   ....[198]....
        /*04b0*/ 	.word	0x0500000f


	//   ....[199]....
        /*04b4*/ 	.word	0x0500000f


	//   ....[200]....
        /*04b8*/ 	.word	0x0500000f


	//   ....[201]....
        /*04bc*/ 	.word	0x0500000f


	//   ....[202]....
        /*04c0*/ 	.word	0x0500000f


	//   ....[203]....
        /*04c4*/ 	.word	0x0500000f


	//   ....[204]....
        /*04c8*/ 	.word	0x0500000f


	//   ....[205]....
        /*04cc*/ 	.word	0x0500000f


	//   ....[206]....
        /*04d0*/ 	.word	0x0500000f


	//   ....[207]....
        /*04d4*/ 	.word	0x0500000f


	//   ....[208]....
        /*04d8*/ 	.word	0x0500000f


	//   ....[209]....
        /*04dc*/ 	.word	0x0500000f


	//   ....[210]....
        /*04e0*/ 	.word	0x0500000f


	//   ....[211]....
        /*04e4*/ 	.word	0x0500000f


	//   ....[212]....
        /*04e8*/ 	.word	0x0500000f


	//   ....[213]....
        /*04ec*/ 	.word	0x0500000f


	//   ....[214]....
        /*04f0*/ 	.word	0x0500000f


	//   ....[215]....
        /*04f4*/ 	.word	0x0500000f


	//   ....[216]....
        /*04f8*/ 	.word	0x0500000f


	//   ....[217]....
        /*04fc*/ 	.word	0x0500000f


	//   ....[218]....
        /*0500*/ 	.word	0x0500000f


	//   ....[219]....
        /*0504*/ 	.word	0x0500000f


	//   ....[220]....
        /*0508*/ 	.word	0x0500000f


	//   ....[221]....
        /*050c*/ 	.word	0x0500000f


	//   ....[222]....
        /*0510*/ 	.word	0x0500000f


	//   ....[223]....
        /*0514*/ 	.word	0x0500000f


	//   ....[224]....
        /*0518*/ 	.word	0x0500000f


	//   ....[225]....
        /*051c*/ 	.word	0x0500000f


	//   ....[226]....
        /*0520*/ 	.word	0x0500000f


	//   ....[227]....
        /*0524*/ 	.word	0x0500000f


	//   ....[228]....
        /*0528*/ 	.word	0x0500000f


	//   ....[229]....
        /*052c*/ 	.word	0x0500000f


	//   ....[230]....
        /*0530*/ 	.word	0x0500000f


	//   ....[231]....
        /*0534*/ 	.word	0x0500000f


	//   ....[232]....
        /*0538*/ 	.word	0x0500000f


	//   ....[233]....
        /*053c*/ 	.word	0x0500000f


	//   ....[234]....
        /*0540*/ 	.word	0x0500000f


	//   ....[235]....
        /*0544*/ 	.word	0x0500000f


	//   ....[236]....
        /*0548*/ 	.word	0x0500000f


	//   ....[237]....
        /*054c*/ 	.word	0x0500000f


	//   ....[238]....
        /*0550*/ 	.word	0x0500000f


	//   ....[239]....
        /*0554*/ 	.word	0x0500000f


	//   ....[240]....
        /*0558*/ 	.word	0x0500000f


	//   ....[241]....
        /*055c*/ 	.word	0x0500000f


	//   ....[242]....
        /*0560*/ 	.word	0x0500000f


	//   ....[243]....
        /*0564*/ 	.word	0x0500000f


	//   ....[244]....
        /*0568*/ 	.word	0x0500000f


	//   ....[245]....
        /*056c*/ 	.word	0x0500000f


	//   ....[246]....
        /*0570*/ 	.word	0x0500000f


	//   ....[247]....
        /*0574*/ 	.word	0x0500000f


	//   ....[248]....
        /*0578*/ 	.word	0x0500000f


	//   ....[249]....
        /*057c*/ 	.word	0x0500000f


	//   ....[250]....
        /*0580*/ 	.word	0x0500000f


	//   ....[251]....
        /*0584*/ 	.word	0x0500000f


	//   ....[252]....
        /*0588*/ 	.word	0x0500000f


	//   ....[253]....
        /*058c*/ 	.word	0x0500000f


	//   ....[254]....
        /*0590*/ 	.word	0x0500000f


	//   ....[255]....
        /*0594*/ 	.word	0x0500000f


	//   ....[0]....
        /*0598*/ 	.word	0x0500000f


	//----- nvinfo : EIATTR_COOP_GROUP_INSTR_OFFSETS
	.align		4
.L_864:
        /*059c*/ 	.byte	0x04, 0x28
        /*059e*/ 	.short	(.L_866 - .L_865)


	//   ....[0]....
.L_865:
        /*05a0*/ 	.word	0x00000080


	//   ....[1]....
        /*05a4*/ 	.word	0x00000090


	//   ....[2]....
        /*05a8*/ 	.word	0x000002d0


	//   ....[3]....
        /*05ac*/ 	.word	0x00000430


	//   ....[4]....
        /*05b0*/ 	.word	0x00000550


	//   ....[5]....
        /*05b4*/ 	.word	0x000006b0


	//   ....[6]....
        /*05b8*/ 	.word	0x00000e60


	//   ....[7]....
        /*05bc*/ 	.word	0x00002760


	//   ....[8]....
        /*05c0*/ 	.word	0x00002860


	//   ....[9]....
        /*05c4*/ 	.word	0x00002e60


	//   ....[10]....
        /*05c8*/ 	.word	0x00002ec0


	//   ....[11]....
        /*05cc*/ 	.word	0x00005500


	//   ....[12]....
        /*05d0*/ 	.word	0x00005510


	//   ....[13]....
        /*05d4*/ 	.word	0x00005540


	//   ....[14]....
        /*05d8*/ 	.word	0x00005550


	//   ....[15]....
        /*05dc*/ 	.word	0x00007010


	//   ....[16]....
        /*05e0*/ 	.word	0x00007020


	//   ....[17]....
        /*05e4*/ 	.word	0x000070a0


	//   ....[18]....
        /*05e8*/ 	.word	0x000070b0


	//   ....[19]....
        /*05ec*/ 	.word	0x00008210


	//   ....[20]....
        /*05f0*/ 	.word	0x00008240


	//   ....[21]....
        /*05f4*/ 	.word	0x00008270


	//   ....[22]....
        /*05f8*/ 	.word	0x000082b0


	//   ....[23]....
        /*05fc*/ 	.word	0x000082f0


	//   ....[24]....
        /*0600*/ 	.word	0x00008330


	//   ....[25]....
        /*0604*/ 	.word	0x00008360


	//   ....[26]....
        /*0608*/ 	.word	0x000083a0


	//   ....[27]....
        /*060c*/ 	.word	0x000083e0


	//   ....[28]....
        /*0610*/ 	.word	0x00008410


	//   ....[29]....
        /*0614*/ 	.word	0x00008440


	//   ....[30]....
        /*0618*/ 	.word	0x00008480


	//   ....[31]....
        /*061c*/ 	.word	0x000084d0


	//   ....[32]....
        /*0620*/ 	.word	0x00008500


	//   ....[33]....
        /*0624*/ 	.word	0x00008530


	//   ....[34]....
        /*0628*/ 	.word	0x00008550


	//   ....[35]....
        /*062c*/ 	.word	0x00008570


	//   ....[36]....
        /*0630*/ 	.word	0x00008580


	//   ....[37]....
        /*0634*/ 	.word	0x00008590


	//   ....[38]....
        /*0638*/ 	.word	0x000085a0


	//   ....[39]....
        /*063c*/ 	.word	0x000085b0


	//   ....[40]....
        /*0640*/ 	.word	0x000085c0


	//   ....[41]....
        /*0644*/ 	.word	0x000085d0


	//   ....[42]....
        /*0648*/ 	.word	0x000085e0


	//   ....[43]....
        /*064c*/ 	.word	0x000085f0


	//   ....[44]....
        /*0650*/ 	.word	0x00008600


	//   ....[45]....
        /*0654*/ 	.word	0x00008610


	//   ....[46]....
        /*0658*/ 	.word	0x00008620


	//   ....[47]....
        /*065c*/ 	.word	0x00008630


	//   ....[48]....
        /*0660*/ 	.word	0x00008640


	//   ....[49]....
        /*0664*/ 	.word	0x00008650


	//   ....[50]....
        /*0668*/ 	.word	0x00008680


	//   ....[51]....
        /*066c*/ 	.word	0x00008810


	//   ....[52]....
        /*0670*/ 	.word	0x00008840


	//   ....[53]....
        /*0674*/ 	.word	0x00008870


	//   ....[54]....
        /*0678*/ 	.word	0x00008960


	//   ....[55]....
        /*067c*/ 	.word	0x00008d30


	//   ....[56]....
        /*0680*/ 	.word	0x00008d70


	//   ....[57]....
        /*0684*/ 	.word	0x00008e50


	//   ....[58]....
        /*0688*/ 	.word	0x00008e70


	//   ....[59]....
        /*068c*/ 	.word	0x00008f20


	//   ....[60]....
        /*0690*/ 	.word	0x00008f40


	//   ....[61]....
        /*0694*/ 	.word	0x00009000


	//   ....[62]....
        /*0698*/ 	.word	0x00009040


	//   ....[63]....
        /*069c*/ 	.word	0x0000a8a0


	//   ....[64]....
        /*06a0*/ 	.word	0x0000a8b0


	//   ....[65]....
        /*06a4*/ 	.word	0x0000a8c0


	//   ....[66]....
        /*06a8*/ 	.word	0x0000a8e0


	//   ....[67]....
        /*06ac*/ 	.word	0x0000a900


	//   ....[68]....
        /*06b0*/ 	.word	0x0000a920


	//   ....[69]....
        /*06b4*/ 	.word	0x0000a930


	//   ....[70]....
        /*06b8*/ 	.word	0x0000a960


	//   ....[71]....
        /*06bc*/ 	.word	0x0000a980


	//   ....[72]....
        /*06c0*/ 	.word	0x0000aa00


	//   ....[73]....
        /*06c4*/ 	.word	0x0000aa20


	//   ....[74]....
        /*06c8*/ 	.word	0x0000aa30


	//   ....[75]....
        /*06cc*/ 	.word	0x0000aa90


	//   ....[76]....
        /*06d0*/ 	.word	0x0000aac0


	//   ....[77]....
        /*06d4*/ 	.word	0x0000aaf0


	//   ....[78]....
        /*06d8*/ 	.word	0x0000ab00


	//   ....[79]....
        /*06dc*/ 	.word	0x0000ab80


	//   ....[80]....
        /*06e0*/ 	.word	0x0000abd0


	//   ....[81]....
        /*06e4*/ 	.word	0x0000abe0


	//   ....[82]....
        /*06e8*/ 	.word	0x0000ac20


	//   ....[83]....
        /*06ec*/ 	.word	0x0000b0b0


	//   ....[84]....
        /*06f0*/ 	.word	0x0000b0e0


	//   ....[85]....
        /*06f4*/ 	.word	0x0000b110


	//   ....[86]....
        /*06f8*/ 	.word	0x0000b140


	//   ....[87]....
        /*06fc*/ 	.word	0x0000b160


	//   ....[88]....
        /*0700*/ 	.word	0x0000b180


	//   ....[89]....
        /*0704*/ 	.word	0x0000b1a0


	//   ....[90]....
        /*0708*/ 	.word	0x0000b1b0


	//   ....[91]....
        /*070c*/ 	.word	0x0000b1d0


	//   ....[92]....
        /*0710*/ 	.word	0x0000b1e0


	//   ....[93]....
        /*0714*/ 	.word	0x0000b200


	//   ....[94]....
        /*0718*/ 	.word	0x0000b220


	//   ....[95]....
        /*071c*/ 	.word	0x0000b230


	//   ....[96]....
        /*0720*/ 	.word	0x0000b270


	//   ....[97]....
        /*0724*/ 	.word	0x0000b2b0


	//   ....[98]....
        /*0728*/ 	.word	0x0000b390


	//   ....[99]....
        /*072c*/ 	.word	0x0000b3e0


	//   ....[100]....
        /*0730*/ 	.word	0x0000b410


	//   ....[101]....
        /*0734*/ 	.word	0x0000b420


	//   ....[102]....
        /*0738*/ 	.word	0x0000b4d0


	//   ....[103]....
        /*073c*/ 	.word	0x0000bc00


	//   ....[104]....
        /*0740*/ 	.word	0x0000bc20


	//   ....[105]....
        /*0744*/ 	.word	0x0000bc50


	//   ....[106]....
        /*0748*/ 	.word	0x0000bc90


	//   ....[107]....
        /*074c*/ 	.word	0x0000bce0


	//   ....[108]....
        /*0750*/ 	.word	0x0000bd00


	//   ....[109]....
        /*0754*/ 	.word	0x0000bd50


	//   ....[110]....
        /*0758*/ 	.word	0x0000bd70


	//   ....[111]....
        /*075c*/ 	.word	0x0000bdc0


	//   ....[112]....
        /*0760*/ 	.word	0x0000bde0


	//   ....[113]....
        /*0764*/ 	.word	0x0000be30


	//   ....[114]....
        /*0768*/ 	.word	0x0000be50


	//   ....[115]....
        /*076c*/ 	.word	0x0000bea0


	//   ....[116]....
        /*0770*/ 	.word	0x0000bec0


	//   ....[117]....
        /*0774*/ 	.word	0x0000bf00


	//   ....[118]....
        /*0778*/ 	.word	0x0000bf20


	//   ....[119]....
        /*077c*/ 	.word	0x0000c7f0


	//   ....[120]....
        /*0780*/ 	.word	0x0000c800


	//   ....[121]....
        /*0784*/ 	.word	0x0000c810


	//   ....[122]....
        /*0788*/ 	.word	0x0000c820


	//   ....[123]....
        /*078c*/ 	.word	0x0000c830


	//   ....[124]....
        /*0790*/ 	.word	0x0000c840


	//   ....[125]....
        /*0794*/ 	.word	0x0000c850


	//   ....[126]....
        /*0798*/ 	.word	0x0000c870


	//   ....[127]....
        /*079c*/ 	.word	0x0000c880


	//   ....[128]....
        /*07a0*/ 	.word	0x0000c8b0


	//   ....[129]....
        /*07a4*/ 	.word	0x0000c8d0


	//   ....[130]....
        /*07a8*/ 	.word	0x0000c930


	//   ....[131]....
        /*07ac*/ 	.word	0x0000c960


	//   ....[132]....
        /*07b0*/ 	.word	0x0000c970


	//   ....[133]....
        /*07b4*/ 	.word	0x0000c990


	//   ....[134]....
        /*07b8*/ 	.word	0x0000c9a0


	//   ....[135]....
        /*07bc*/ 	.word	0x0000ca50


	//   ....[136]....
        /*07c0*/ 	.word	0x0000ca60


	//   ....[137]....
        /*07c4*/ 	.word	0x0000ca90


	//   ....[138]....
        /*07c8*/ 	.word	0x0000cb00


	//   ....[139]....
        /*07cc*/ 	.word	0x0000cf10


	//   ....[140]....
        /*07d0*/ 	.word	0x0000cf20


	//   ....[141]....
        /*07d4*/ 	.word	0x0000cf30


	//   ....[142]....
        /*07d8*/ 	.word	0x0000cf40


	//   ....[143]....
        /*07dc*/ 	.word	0x0000cf50


	//   ....[144]....
        /*07e0*/ 	.word	0x0000cf60


	//   ....[145]....
        /*07e4*/ 	.word	0x0000cf80


	//   ....[146]....
        /*07e8*/ 	.word	0x0000cf90


	//   ....[147]....
        /*07ec*/ 	.word	0x0000cfb0


	//   ....[148]....
        /*07f0*/ 	.word	0x0000cfd0


	//   ....[149]....
        /*07f4*/ 	.word	0x0000d020


	//   ....[150]....
        /*07f8*/ 	.word	0x0000d040


	//   ....[151]....
        /*07fc*/ 	.word	0x0000d080


	//   ....[152]....
        /*0800*/ 	.word	0x0000d0b0


	//   ....[153]....
        /*0804*/ 	.word	0x0000d0f0


	//   ....[154]....
        /*0808*/ 	.word	0x0000d100


	//   ....[155]....
        /*080c*/ 	.word	0x0000d110


	//   ....[156]....
        /*0810*/ 	.word	0x0000d130


	//   ....[157]....
        /*0814*/ 	.word	0x0000d190


	//   ....[158]....
        /*0818*/ 	.word	0x0000d1c0


	//   ....[159]....
        /*081c*/ 	.word	0x0000e320


	//   ....[160]....
        /*0820*/ 	.word	0x0000e870


	//   ....[161]....
        /*0824*/ 	.word	0x0000e950


	//   ....[162]....
        /*0828*/ 	.word	0x0000ea20


	//   ....[163]....
        /*082c*/ 	.word	0x0000eaa0


	//   ....[164]....
        /*0830*/ 	.word	0x0000eb60


	//   ....[165]....
        /*0834*/ 	.word	0x0000ebc0


	//   ....[166]....
        /*0838*/ 	.word	0x0000ec80


	//   ....[167]....
        /*083c*/ 	.word	0x0000ece0


	//   ....[168]....
        /*0840*/ 	.word	0x0000eda0


	//   ....[169]....
        /*0844*/ 	.word	0x0000ee00


	//   ....[170]....
        /*0848*/ 	.word	0x0000eec0


	//   ....[171]....
        /*084c*/ 	.word	0x0000ef20


	//   ....[172]....
        /*0850*/ 	.word	0x0000efe0


	//   ....[173]....
        /*0854*/ 	.word	0x0000f040


	//   ....[174]....
        /*0858*/ 	.word	0x0000f100


	//   ....[175]....
        /*085c*/ 	.word	0x0000f160


	//   ....[176]....
        /*0860*/ 	.word	0x0000f210


	//   ....[177]....
        /*0864*/ 	.word	0x0000f270


	//   ....[178]....
        /*0868*/ 	.word	0x0000f320


	//   ....[179]....
        /*086c*/ 	.word	0x0000f380


	//   ....[180]....
        /*0870*/ 	.word	0x0000f430


	//   ....[181]....
        /*0874*/ 	.word	0x0000f510


	//   ....[182]....
        /*0878*/ 	.word	0x0000f5c0


	//   ....[183]....
        /*087c*/ 	.word	0x0000f620


	//   ....[184]....
        /*0880*/ 	.word	0x0000f6c0


	//   ....[185]....
        /*0884*/ 	.word	0x0000f770


	//   ....[186]....
        /*0888*/ 	.word	0x0000f840


	//   ....[187]....
        /*088c*/ 	.word	0x0000f930


	//   ....[188]....
        /*0890*/ 	.word	0x0000f980


	//   ....[189]....
        /*0894*/ 	.word	0x0000fa70


	//   ....[190]....
        /*0898*/ 	.word	0x0000fac0


	//   ....[191]....
        /*089c*/ 	.word	0x0000fb60


	//   ....[192]....
        /*08a0*/ 	.word	0x0000fc00


	//   ....[193]....
        /*08a4*/ 	.word	0x0000fc60


	//   ....[194]....
        /*08a8*/ 	.word	0x0000fd40


	//   ....[195]....
        /*08ac*/ 	.word	0x0000fda0


	//   ....[196]....
        /*08b0*/ 	.word	0x0000fe70


	//   ....[197]....
        /*08b4*/ 	.word	0x0000fed0


	//   ....[198]....
        /*08b8*/ 	.word	0x0000ffb0


	//   ....[199]....
        /*08bc*/ 	.word	0x000100a0


	//   ....[200]....
        /*08c0*/ 	.word	0x000100f0


	//   ....[201]....
        /*08c4*/ 	.word	0x00010180


	//   ....[202]....
        /*08c8*/ 	.word	0x000101f0


	//   ....[203]....
        /*08cc*/ 	.word	0x00010270


	//   ....[204]....
        /*08d0*/ 	.word	0x00010310


	//   ....[205]....
        /*08d4*/ 	.word	0x00010370


	//   ....[206]....
        /*08d8*/ 	.word	0x00010430


	//   ....[207]....
        /*08dc*/ 	.word	0x00010490


	//   ....[208]....
        /*08e0*/ 	.word	0x00010550


	//   ....[209]....
        /*08e4*/ 	.word	0x000105b0


	//   ....[210]....
        /*08e8*/ 	.word	0x00010670


	//   ....[211]....
        /*08ec*/ 	.word	0x000106d0


	//   ....[212]....
        /*08f0*/ 	.word	0x00010790


	//   ....[213]....
        /*08f4*/ 	.word	0x000107f0


	//   ....[214]....
        /*08f8*/ 	.word	0x000108b0


	//   ....[215]....
        /*08fc*/ 	.word	0x00010910


	//   ....[216]....
        /*0900*/ 	.word	0x000109b0


	//   ....[217]....
        /*0904*/ 	.word	0x00010ae0


	//   ....[218]....
        /*0908*/ 	.word	0x00010b80


	//   ....[219]....
        /*090c*/ 	.word	0x00010c00


	//   ....[220]....
        /*0910*/ 	.word	0x00010cb0


	//   ....[221]....
        /*0914*/ 	.word	0x00010d10


	//   ....[222]....
        /*0918*/ 	.word	0x00010dc0


	//   ....[223]....
        /*091c*/ 	.word	0x00010e20


	//   ....[224]....
        /*0920*/ 	.word	0x00010ed0


	//   ....[225]....
        /*0924*/ 	.word	0x00010f30


	//   ....[226]....
        /*0928*/ 	.word	0x00010fe0


	//   ....[227]....
        /*092c*/ 	.word	0x00011040


	//   ....[228]....
        /*0930*/ 	.word	0x000110f0


	//   ....[229]....
        /*0934*/ 	.word	0x00011150


	//   ....[230]....
        /*0938*/ 	.word	0x00011200


	//   ....[231]....
        /*093c*/ 	.word	0x00011260


	//   ....[232]....
        /*0940*/ 	.word	0x00011310


	//   ....[233]....
        /*0944*/ 	.word	0x00011370


	//   ....[234]....
        /*0948*/ 	.word	0x00011420


	//   ....[235]....
        /*094c*/ 	.word	0x00011480


	//   ....[236]....
        /*0950*/ 	.word	0x00011530


	//   ....[237]....
        /*0954*/ 	.word	0x00011620


	//   ....[238]....
        /*0958*/ 	.word	0x000116b0


	//   ....[239]....
        /*095c*/ 	.word	0x00011730


	//   ....[240]....
        /*0960*/ 	.word	0x000117c0


	//   ....[241]....
        /*0964*/ 	.word	0x00011820


	//   ....[242]....
        /*0968*/ 	.word	0x000118c0


	//   ....[243]....
        /*096c*/ 	.word	0x00011920


	//   ....[244]....
        /*0970*/ 	.word	0x000119c0


	//   ....[245]....
        /*0974*/ 	.word	0x00011a20


	//   ....[246]....
        /*0978*/ 	.word	0x00011ad0


	//   ....[247]....
        /*097c*/ 	.word	0x00011b30


	//   ....[248]....
        /*0980*/ 	.word	0x00011be0


	//   ....[249]....
        /*0984*/ 	.word	0x00011c40


	//   ....[250]....
        /*0988*/ 	.word	0x00011cf0


	//   ....[251]....
        /*098c*/ 	.word	0x00011d50


	//   ....[252]....
        /*0990*/ 	.word	0x00011df0


	//   ....[253]....
        /*0994*/ 	.word	0x00011e50


	//   ....[254]....
        /*0998*/ 	.word	0x00011f00


	//   ....[255]....
        /*099c*/ 	.word	0x00011f60


	//   ....[0]....
        /*09a0*/ 	.word	0x00012010


	//----- nvinfo : EIATTR_REG_RECONFIG
	.align		4
.L_866:
        /*09a4*/ 	.byte	0x01, 0x54
	.zero		2


	//----- nvinfo : EIATTR_SYSCALL_OFFSETS
	.align		4
        /*09a8*/ 	.byte	0x04, 0x46
        /*09aa*/ 	.short	(.L_868 - .L_867)


	//   ....[0]....
.L_867:
        /*09ac*/ 	.word	0x00001380


	//   ....[1]....
        /*09b0*/ 	.word	0x00009d40


	//   ....[2]....
        /*09b4*/ 	.word	0x00009ea0


	//   ....[3]....
        /*09b8*/ 	.word	0x00009fe0


	//   ....[4]....
        /*09bc*/ 	.word	0x0000a100


	//   ....[5]....
        /*09c0*/ 	.word	0x0000b850


	//----- nvinfo : EIATTR_MBARRIER_INSTR_OFFSETS
	.align		4
.L_868:
        /*09c4*/ 	.byte	0x04, 0x39
        /*09c6*/ 	.short	(.L_870 - .L_869)


	//   ....[0]....
.L_869:
        /*09c8*/ 	.word	0x00000180
        /*09cc*/ 	.word	0x000000ff
        /*09d0*/ 	.word	0x00022800
        /*09d4*/ 	.short	0x0100
        /*09d6*/ 	.byte	0x08
	.zero		1


	//   ....[1]....
        /*09d8*/ 	.word	0x00000190
        /*09dc*/ 	.word	0x000000ff
        /*09e0*/ 	.word	0x00022820
        /*09e4*/ 	.short	0x0100
        /*09e6*/ 	.byte	0x08
	.zero		1


	//   ....[2]....
        /*09e8*/ 	.word	0x00000280
        /*09ec*/ 	.word	0x000000ff
        /*09f0*/ 	.word	0x00022830
        /*09f4*/ 	.short	0x0100
        /*09f6*/ 	.byte	0x08
	.zero		1


	//   ....[3]....
        /*09f8*/ 	.word	0x00000290
        /*09fc*/ 	.word	0x000000ff
        /*0a00*/ 	.word	0x00022840
        /*0a04*/ 	.short	0x0100
        /*0a06*/ 	.byte	0x08
	.zero		1


	//   ....[4]....
        /*0a08*/ 	.word	0x000002a0
        /*0a0c*/ 	.word	0x000000ff
        /*0a10*/ 	.word	0x00022838
        /*0a14*/ 	.short	0x0100
        /*0a16*/ 	.byte	0x08
	.zero		1


	//   ....[5]....
        /*0a18*/ 	.word	0x000002b0
        /*0a1c*/ 	.word	0x000000ff
        /*0a20*/ 	.word	0x00022848
        /*0a24*/ 	.short	0x0100
        /*0a26*/ 	.byte	0x08
	.zero		1


	//   ....[6]....
        /*0a28*/ 	.word	0x000003e0
        /*0a2c*/ 	.word	0x000000ff
        /*0a30*/ 	.word	0x00022850
        /*0a34*/ 	.short	0x0100
        /*0a36*/ 	.byte	0x08
	.zero		1


	//   ....[7]....
        /*0a38*/ 	.word	0x000003f0
        /*0a3c*/ 	.word	0x000000ff
        /*0a40*/ 	.word	0x00022860
        /*0a44*/ 	.short	0x0100
        /*0a46*/ 	.byte	0x08
	.zero		1


	//   ....[8]....
        /*0a48*/ 	.word	0x00000400
        /*0a4c*/ 	.word	0x000000ff
        /*0a50*/ 	.word	0x00022858
        /*0a54*/ 	.short	0x0100
        /*0a56*/ 	.byte	0x08
	.zero		1


	//   ....[9]....
        /*0a58*/ 	.word	0x00000410
        /*0a5c*/ 	.word	0x000000ff
        /*0a60*/ 	.word	0x00022868
        /*0a64*/ 	.short	0x0100
        /*0a66*/ 	.byte	0x08
	.zero		1


	//   ....[10]....
        /*0a68*/ 	.word	0x00000500
        /*0a6c*/ 	.word	0x000000ff
        /*0a70*/ 	.word	0x00022870
        /*0a74*/ 	.short	0x0100
        /*0a76*/ 	.byte	0x06
	.zero		1


	//   ....[11]....
        /*0a78*/ 	.word	0x00000510
        /*0a7c*/ 	.word	0x000000ff
        /*0a80*/ 	.word	0x00022880
        /*0a84*/ 	.short	0x0100
        /*0a86*/ 	.byte	0x06
	.zero		1


	//   ....[12]....
        /*0a88*/ 	.word	0x00000520
        /*0a8c*/ 	.word	0x000000ff
        /*0a90*/ 	.word	0x00022878
        /*0a94*/ 	.short	0x0100
        /*0a96*/ 	.byte	0x06
	.zero		1


	//   ....[13]....
        /*0a98*/ 	.word	0x00000530
        /*0a9c*/ 	.word	0x000000ff
        /*0aa0*/ 	.word	0x00022888
        /*0aa4*/ 	.short	0x0100
        /*0aa6*/ 	.byte	0x06
	.zero		1


	//   ....[14]....
        /*0aa8*/ 	.word	0x00000660
        /*0aac*/ 	.word	0x000000ff
        /*0ab0*/ 	.word	0x00022890
        /*0ab4*/ 	.short	0x0100
        /*0ab6*/ 	.byte	0x08
	.zero		1


	//   ....[15]....
        /*0ab8*/ 	.word	0x00000670
        /*0abc*/ 	.word	0x000000ff
        /*0ac0*/ 	.word	0x000228a0
        /*0ac4*/ 	.short	0x0100
        /*0ac6*/ 	.byte	0x08
	.zero		1


	//   ....[16]....
        /*0ac8*/ 	.word	0x00000680
        /*0acc*/ 	.word	0x000000ff
        /*0ad0*/ 	.word	0x00022898
        /*0ad4*/ 	.short	0x0100
        /*0ad6*/ 	.byte	0x08
	.zero		1


	//   ....[17]....
        /*0ad8*/ 	.word	0x00000690
        /*0adc*/ 	.word	0x000000ff
        /*0ae0*/ 	.word	0x000228a8
        /*0ae4*/ 	.short	0x0100
        /*0ae6*/ 	.byte	0x08
	.zero		1


	//   ....[18]....
        /*0ae8*/ 	.word	0x000007e0
        /*0aec*/ 	.word	0x000000ff
        /*0af0*/ 	.word	0x000228b0
        /*0af4*/ 	.short	0x0100
        /*0af6*/ 	.byte	0x08
	.zero		1


	//   ....[19]....
        /*0af8*/ 	.word	0x000007f0
        /*0afc*/ 	.word	0x000000ff
        /*0b00*/ 	.word	0x000228c0
        /*0b04*/ 	.short	0x0100
        /*0b06*/ 	.byte	0x08
	.zero		1


	//   ....[20]....
        /*0b08*/ 	.word	0x00000800
        /*0b0c*/ 	.word	0x000000ff
        /*0b10*/ 	.word	0x000228b8
        /*0b14*/ 	.short	0x0100
        /*0b16*/ 	.byte	0x08
	.zero		1


	//   ....[21]....
        /*0b18*/ 	.word	0x00000810
        /*0b1c*/ 	.word	0x000000ff
        /*0b20*/ 	.word	0x000228c8
        /*0b24*/ 	.short	0x0100
        /*0b26*/ 	.byte	0x08
	.zero		1


	//   ....[22]....
        /*0b28*/ 	.word	0x000013e0
        /*0b2c*/ 	.word	0x000000ff
        /*0b30*/ 	.word	0x00022800
        /*0b34*/ 	.short	0x010a
        /*0b36*/ 	.byte	0x29
	.zero		1


	//   ....[23]....
        /*0b38*/ 	.word	0x00001460
        /*0b3c*/ 	.word	0x00000005
        /*0b40*/ 	.word	0x00022830
        /*0b44*/ 	.short	0x010a
        /*0b46*/ 	.byte	0x3f
	.zero		1


	//   ....[24]....
        /*0b48*/ 	.word	0x000014a0
        /*0b4c*/ 	.word	0x00000005
        /*0b50*/ 	.word	0x00022830
        /*0b54*/ 	.short	0x010a
        /*0b56*/ 	.byte	0x3f
	.zero		1


	//   ....[25]....
        /*0b58*/ 	.word	0x00001e80
        /*0b5c*/ 	.word	0x000000ff
        /*0b60*/ 	.word	0x00000000
        /*0b64*/ 	.short	0x0101
        /*0b66*/ 	.byte	0x06
	.zero		1


	//   ....[26]....
        /*0b68*/ 	.word	0x00004480
        /*0b6c*/ 	.word	0x000000ff
        /*0b70*/ 	.word	0x00022830
        /*0b74*/ 	.short	0x010a
        /*0b76*/ 	.byte	0x06
	.zero		1


	//   ....[27]....
        /*0b78*/ 	.word	0x000044c0
        /*0b7c*/ 	.word	0x000000ff
        /*0b80*/ 	.word	0x00022830
        /*0b84*/ 	.short	0x010a
        /*0b86*/ 	.byte	0x06
	.zero		1


	//   ....[28]....
        /*0b88*/ 	.word	0x00004d30
        /*0b8c*/ 	.word	0x000000ff
        /*0b90*/ 	.word	0x00022850
        /*0b94*/ 	.short	0x010a
        /*0b96*/ 	.byte	0x06
	.zero		1


	//   ....[29]....
        /*0b98*/ 	.word	0x00004d70
        /*0b9c*/ 	.word	0x000000ff
        /*0ba0*/ 	.word	0x00022850
        /*0ba4*/ 	.short	0x010a
        /*0ba6*/ 	.byte	0x06
	.zero		1


	//   ....[30]....
        /*0ba8*/ 	.word	0x000050a0
        /*0bac*/ 	.word	0x000000ff
        /*0bb0*/ 	.word	0x00000000
        /*0bb4*/ 	.short	0x0101
        /*0bb6*/ 	.byte	0x06
	.zero		1


	//   ....[31]....
        /*0bb8*/ 	.word	0x00006650
        /*0bbc*/ 	.word	0x000000ff
        /*0bc0*/ 	.word	0x00000000
        /*0bc4*/ 	.short	0x0101
        /*0bc6*/ 	.byte	0x06
	.zero		1


	//   ....[32]....
        /*0bc8*/ 	.word	0x00006cd0
        /*0bcc*/ 	.word	0x000000ff
        /*0bd0*/ 	.word	0x00022850
        /*0bd4*/ 	.short	0x010a
        /*0bd6*/ 	.byte	0x04
	.zero		1


	//   ....[33]....
        /*0bd8*/ 	.word	0x00006d10
        /*0bdc*/ 	.word	0x000000ff
        /*0be0*/ 	.word	0x00022850
        /*0be4*/ 	.short	0x010a
        /*0be6*/ 	.byte	0x04
	.zero		1


	//   ....[34]....
        /*0be8*/ 	.word	0x00007a20
        /*0bec*/ 	.word	0x000000ff
        /*0bf0*/ 	.word	0x00000000
        /*0bf4*/ 	.short	0x0101
        /*0bf6*/ 	.byte	0x04
	.zero		1


	//   ....[35]....
        /*0bf8*/ 	.word	0x00008d50
        /*0bfc*/ 	.word	0x000000ff
        /*0c00*/ 	.word	0x00000000
        /*0c04*/ 	.short	0x0101
        /*0c06*/ 	.byte	0x29
	.zero		1


	//   ....[36]....
        /*0c08*/ 	.word	0x0000a600
        /*0c0c*/ 	.word	0x00000000
        /*0c10*/ 	.word	0x00022880
        /*0c14*/ 	.short	0x010a
        /*0c16*/ 	.byte	0x3f
	.zero		1


	//   ....[37]....
        /*0c18*/ 	.word	0x0000ad40
        /*0c1c*/ 	.word	0x00000000
        /*0c20*/ 	.word	0x00022870
        /*0c24*/ 	.short	0x0107
        /*0c26*/ 	.byte	0x3f
	.zero		1


	//   ....[38]....
        /*0c28*/ 	.word	0x0000ae00
        /*0c2c*/ 	.word	0x00000000
        /*0c30*/ 	.word	0x00022870
        /*0c34*/ 	.short	0x0101
        /*0c36*/ 	.byte	0x3f
	.zero		1


	//   ....[39]....
        /*0c38*/ 	.word	0x0000ae30
        /*0c3c*/ 	.word	0x00000000
        /*0c40*/ 	.word	0x00022840
        /*0c44*/ 	.short	0x010a
        /*0c46*/ 	.byte	0x3f
	.zero		1


	//   ....[40]....
        /*0c48*/ 	.word	0x0000b630
        /*0c4c*/ 	.word	0x00000000
        /*0c50*/ 	.word	0x00022830
        /*0c54*/ 	.short	0x0107
        /*0c56*/ 	.byte	0x3f
	.zero		1


	//   ....[41]....
        /*0c58*/ 	.word	0x0000b6f0
        /*0c5c*/ 	.word	0x00000000
        /*0c60*/ 	.word	0x00022830
        /*0c64*/ 	.short	0x0101
        /*0c66*/ 	.byte	0x3f
	.zero		1


	//   ....[42]....
        /*0c68*/ 	.word	0x0000bfc0
        /*0c6c*/ 	.word	0x000000ff
        /*0c70*/ 	.word	0x00022800
        /*0c74*/ 	.short	0x0107
        /*0c76*/ 	.byte	0x2a
	.zero		1


	//   ....[43]....
        /*0c78*/ 	.word	0x0000c010
        /*0c7c*/ 	.word	0x000000ff
        /*0c80*/ 	.word	0x00022800
        /*0c84*/ 	.short	0x0101
        /*0c86*/ 	.byte	0x2a
	.zero		1


	//   ....[44]....
        /*0c88*/ 	.word	0x0000c040
        /*0c8c*/ 	.word	0x000000ff
        /*0c90*/ 	.word	0x00022820
        /*0c94*/ 	.short	0x010a
        /*0c96*/ 	.byte	0x2a
	.zero		1


	//   ....[45]....
        /*0c98*/ 	.word	0x0000c570
        /*0c9c*/ 	.word	0x00000000
        /*0ca0*/ 	.word	0x00022880
        /*0ca4*/ 	.short	0x010a
        /*0ca6*/ 	.byte	0x3f
	.zero		1


	//   ....[46]....
        /*0ca8*/ 	.word	0x0000cbb0
        /*0cac*/ 	.word	0x00000000
        /*0cb0*/ 	.word	0x00022870
        /*0cb4*/ 	.short	0x0107
        /*0cb6*/ 	.byte	0x3f
	.zero		1


	//   ....[47]....
        /*0cb8*/ 	.word	0x0000cc70
        /*0cbc*/ 	.word	0x00000000
        /*0cc0*/ 	.word	0x00022870
        /*0cc4*/ 	.short	0x0101
        /*0cc6*/ 	.byte	0x3f
	.zero		1


	//   ....[48]....
        /*0cc8*/ 	.word	0x0000cca0
        /*0ccc*/ 	.word	0x00000000
        /*0cd0*/ 	.word	0x00022840
        /*0cd4*/ 	.short	0x010a
        /*0cd6*/ 	.byte	0x3f
	.zero		1


	//   ....[49]....
        /*0cd8*/ 	.word	0x0000d270
        /*0cdc*/ 	.word	0x00000000
        /*0ce0*/ 	.word	0x00022830
        /*0ce4*/ 	.short	0x0107
        /*0ce6*/ 	.byte	0x3f
	.zero		1


	//   ....[50]....
        /*0ce8*/ 	.word	0x0000d330
        /*0cec*/ 	.word	0x00000000
        /*0cf0*/ 	.word	0x00022830
        /*0cf4*/ 	.short	0x0101
        /*0cf6*/ 	.byte	0x3f
	.zero		1


	//   ....[51]....
        /*0cf8*/ 	.word	0x0000d3c0
        /*0cfc*/ 	.word	0x00000000
        /*0d00*/ 	.word	0x00022870
        /*0d04*/ 	.short	0x010a
        /*0d06*/ 	.byte	0x3f
	.zero		1


	//   ....[52]....
        /*0d08*/ 	.word	0x0000d450
        /*0d0c*/ 	.word	0x00000000
        /*0d10*/ 	.word	0x00022860
        /*0d14*/ 	.short	0x010a
        /*0d16*/ 	.byte	0x3f
	.zero		1


	//   ....[53]....
        /*0d18*/ 	.word	0x0000d9d0
        /*0d1c*/ 	.word	0x00000000
        /*0d20*/ 	.word	0x00022850
        /*0d24*/ 	.short	0x0101
        /*0d26*/ 	.byte	0x3f
	.zero		1


	//   ....[54]....
        /*0d28*/ 	.word	0x0000da60
        /*0d2c*/ 	.word	0x00000000
        /*0d30*/ 	.word	0x00000000
        /*0d34*/ 	.short	0x0101
        /*0d36*/ 	.byte	0x3f
	.zero		1


	//   ....[55]....
        /*0d38*/ 	.word	0x0000db10
        /*0d3c*/ 	.word	0x00000003
        /*0d40*/ 	.word	0x00022870
        /*0d44*/ 	.short	0x010a
        /*0d46*/ 	.byte	0x3f
	.zero		1


	//   ....[56]....
        /*0d48*/ 	.word	0x0000dbc0
        /*0d4c*/ 	.word	0x00000003
        /*0d50*/ 	.word	0x00022860
        /*0d54*/ 	.short	0x010a
        /*0d56*/ 	.byte	0x3f
	.zero		1


	//   ....[57]....
        /*0d58*/ 	.word	0x0000e130
        /*0d5c*/ 	.word	0x00000003
        /*0d60*/ 	.word	0x00022850
        /*0d64*/ 	.short	0x0101
        /*0d66*/ 	.byte	0x3f
	.zero		1


	//   ....[58]....
        /*0d68*/ 	.word	0x0000e220
        /*0d6c*/ 	.word	0x00000003
        /*0d70*/ 	.word	0x00000000
        /*0d74*/ 	.short	0x0101
        /*0d76*/ 	.byte	0x3f
	.zero		1


	//   ....[59]....
        /*0d78*/ 	.word	0x0000e2d0
        /*0d7c*/ 	.word	0x00000004
        /*0d80*/ 	.word	0x00022820
        /*0d84*/ 	.short	0x010a
        /*0d86*/ 	.byte	0x3f
	.zero		1


	//   ....[60]....
        /*0d88*/ 	.word	0x0000e430
        /*0d8c*/ 	.word	0x00000003
        /*0d90*/ 	.word	0x00022840
        /*0d94*/ 	.short	0x010a
        /*0d96*/ 	.byte	0x3f
	.zero		1


	//   ....[61]....
        /*0d98*/ 	.word	0x0000e4c0
        /*0d9c*/ 	.word	0x00000025
        /*0da0*/ 	.word	0x00022840
        /*0da4*/ 	.short	0x010a
        /*0da6*/ 	.byte	0x3f
	.zero		1


	//   ....[62]....
        /*0da8*/ 	.word	0x0000e500
        /*0dac*/ 	.word	0x00000003
        /*0db0*/ 	.word	0x00022860
        /*0db4*/ 	.short	0x010a
        /*0db6*/ 	.byte	0x3f
	.zero		1


	//   ....[63]....
        /*0db8*/ 	.word	0x0000e540
        /*0dbc*/ 	.word	0x00000025
        /*0dc0*/ 	.word	0x00022860
        /*0dc4*/ 	.short	0x010a
        /*0dc6*/ 	.byte	0x3f
	.zero		1


	//   ....[64]....
        /*0dc8*/ 	.word	0x0000e580
        /*0dcc*/ 	.word	0x00000003
        /*0dd0*/ 	.word	0x00022880
        /*0dd4*/ 	.short	0x010a
        /*0dd6*/ 	.byte	0x3f
	.zero		1


	//   ....[65]....
        /*0dd8*/ 	.word	0x0000e5c0
        /*0ddc*/ 	.word	0x00000025
        /*0de0*/ 	.word	0x00022880
        /*0de4*/ 	.short	0x010a
        /*0de6*/ 	.byte	0x3f
	.zero		1


	//   ....[66]....
        /*0de8*/ 	.word	0x0000e630
        /*0dec*/ 	.word	0x00000003
        /*0df0*/ 	.word	0x00022800
        /*0df4*/ 	.short	0x010a
        /*0df6*/ 	.byte	0x3f
	.zero		1


	//   ....[67]....
        /*0df8*/ 	.word	0x0000e680
        /*0dfc*/ 	.word	0x00000005
        /*0e00*/ 	.word	0x00022830
        /*0e04*/ 	.short	0x010a
        /*0e06*/ 	.byte	0x3f
	.zero		1


	//   ....[68]....
        /*0e08*/ 	.word	0x0000e6e0
        /*0e0c*/ 	.word	0x00000004
        /*0e10*/ 	.word	0x00022830
        /*0e14*/ 	.short	0x010a
        /*0e16*/ 	.byte	0x3f
	.zero		1


	//   ....[69]....
        /*0e18*/ 	.word	0x0000e740
        /*0e1c*/ 	.word	0x00000004
        /*0e20*/ 	.word	0x00022850
        /*0e24*/ 	.short	0x010a
        /*0e26*/ 	.byte	0x3f
	.zero		1


	//   ....[70]....
        /*0e28*/ 	.word	0x0000e7a0
        /*0e2c*/ 	.word	0x00000007
        /*0e30*/ 	.word	0x00022850
        /*0e34*/ 	.short	0x010a
        /*0e36*/ 	.byte	0x3f
	.zero		1


	//   ....[71]....
        /*0e38*/ 	.word	0x0000e8a0
        /*0e3c*/ 	.word	0x00000000
        /*0e40*/ 	.word	0x00022880
        /*0e44*/ 	.short	0x010a
        /*0e46*/ 	.byte	0x3f
	.zero		1


	//   ....[72]....
        /*0e48*/ 	.word	0x0000f460
        /*0e4c*/ 	.word	0x00000000
        /*0e50*/ 	.word	0x00022840
        /*0e54*/ 	.short	0x010a
        /*0e56*/ 	.byte	0x3f
	.zero		1


	//   ....[73]....
        /*0e58*/ 	.word	0x000109e0
        /*0e5c*/ 	.word	0x00000024
        /*0e60*/ 	.word	0x00022820
        /*0e64*/ 	.short	0x010a
        /*0e66*/ 	.byte	0x3f
	.zero		1


	//   ....[74]....
        /*0e68*/ 	.word	0x00010a30
        /*0e6c*/ 	.word	0x00000000
        /*0e70*/ 	.word	0x00022880
        /*0e74*/ 	.short	0x010a
        /*0e76*/ 	.byte	0x3f
	.zero		1


	//   ....[75]....
        /*0e78*/ 	.word	0x00011570
        /*0e7c*/ 	.word	0x00000000
        /*0e80*/ 	.word	0x00022840
        /*0e84*/ 	.short	0x010a
        /*0e86*/ 	.byte	0x3f
	.zero		1


	//   ....[76]....
        /*0e88*/ 	.word	0x00012050
        /*0e8c*/ 	.word	0x00000000
        /*0e90*/ 	.word	0x00022870
        /*0e94*/ 	.short	0x010a
        /*0e96*/ 	.byte	0x3f
	.zero		1


	//   ....[77]....
        /*0e98*/ 	.word	0x000120a0
        /*0e9c*/ 	.word	0x00000000
        /*0ea0*/ 	.word	0x00022860
        /*0ea4*/ 	.short	0x010a
        /*0ea6*/ 	.byte	0x3f
	.zero		1


	//   ....[78]....
        /*0ea8*/ 	.word	0x000120f0
        /*0eac*/ 	.word	0x00000003
        /*0eb0*/ 	.word	0x00022870
        /*0eb4*/ 	.short	0x010a
        /*0eb6*/ 	.byte	0x3f
	.zero		1


	//   ....[79]....
        /*0eb8*/ 	.word	0x00012140
        /*0ebc*/ 	.word	0x00000003
        /*0ec0*/ 	.word	0x00022860
        /*0ec4*/ 	.short	0x010a
        /*0ec6*/ 	.byte	0x3f
	.zero		1


	//   ....[80]....
        /*0ec8*/ 	.word	0x00012190
        /*0ecc*/ 	.word	0x00000004
        /*0ed0*/ 	.word	0x00022820
        /*0ed4*/ 	.short	0x010a
        /*0ed6*/ 	.byte	0x3f
	.zero		1


	//   ....[81]....
        /*0ed8*/ 	.word	0x000121e0
        /*0edc*/ 	.word	0x00000003
        /*0ee0*/ 	.word	0x00022840
        /*0ee4*/ 	.short	0x010a
        /*0ee6*/ 	.byte	0x3f
	.zero		1


	//   ....[82]....
        /*0ee8*/ 	.word	0x00012230
        /*0eec*/ 	.word	0x00000025
        /*0ef0*/ 	.word	0x00022840
        /*0ef4*/ 	.short	0x010a
        /*0ef6*/ 	.byte	0x3f
	.zero		1


	//   ....[83]....
        /*0ef8*/ 	.word	0x00012280
        /*0efc*/ 	.word	0x00000003
        /*0f00*/ 	.word	0x00022860
        /*0f04*/ 	.short	0x010a
        /*0f06*/ 	.byte	0x3f
	.zero		1


	//   ....[84]....
        /*0f08*/ 	.word	0x000122d0
        /*0f0c*/ 	.word	0x00000025
        /*0f10*/ 	.word	0x00022860
        /*0f14*/ 	.short	0x010a
        /*0f16*/ 	.byte	0x3f
	.zero		1


	//   ....[85]....
        /*0f18*/ 	.word	0x00012320
        /*0f1c*/ 	.word	0x00000003
        /*0f20*/ 	.word	0x00022880
        /*0f24*/ 	.short	0x010a
        /*0f26*/ 	.byte	0x3f
	.zero		1


	//----- nvinfo : EIATTR_NUM_MBARRIERS
	.align		4
.L_870:
        /*0f28*/ 	.byte	0x03, 0x38
        /*0f2a*/ 	.short	0x0016


	//----- nvinfo : EIATTR_EXIT_INSTR_OFFSETS
	.align		4
        /*0f2c*/ 	.byte	0x04, 0x1c
        /*0f2e*/ 	.short	(.L_872 - .L_871)


	//   ....[0]....
.L_871:
        /*0f30*/ 	.word	0x00000970


	//   ....[1]....
        /*0f34*/ 	.word	0x00009120


	//   ....[2]....
        /*0f38*/ 	.word	0x0000e340


	//   ....[3]....
        /*0f3c*/ 	.word	0x0000e610


	//----- nvinfo : EIATTR_MAX_THREADS
	.align		4
.L_872:
        /*0f40*/ 	.byte	0x04, 0x05
        /*0f42*/ 	.short	(.L_874 - .L_873)
.L_873:
        /*0f44*/ 	.word	0x00000180
        /*0f48*/ 	.word	0x00000001
        /*0f4c*/ 	.word	0x00000001


	//----- nvinfo : EIATTR_CRS_STACK_SIZE
	.align		4
.L_874:
        /*0f50*/ 	.byte	0x04, 0x1e
        /*0f52*/ 	.short	(.L_876 - .L_875)
.L_875:
        /*0f54*/ 	.word	0x00000000


	//----- nvinfo : EIATTR_CBANK_PARAM_SIZE
	.align		4
.L_876:
        /*0f58*/ 	.byte	0x03, 0x19
        /*0f5a*/ 	.short	0x0a70


	//----- nvinfo : EIATTR_PARAM_CBANK
	.align		4
        /*0f5c*/ 	.byte	0x04, 0x0a
        /*0f5e*/ 	.short	(.L_878 - .L_877)
	.align		4
.L_877:
        /*0f60*/ 	.word	index@(.nv.constant0._ZN7cutlass13device_kernelIN5flash11enable_sm90INS1_16FlashAttnFwdSm90INS1_25CollectiveMainloopFwdSm90ILi2EN4cute5tupleIJNS5_1CILi1EEES8_S8_EEENS6_IJNS7_ILi128EEENS7_ILi160EEESA_EEELi128ENS_12float_e4m3_tEfNS_4arch4Sm90ELb0ELb0ELb0ELb0ELb1ELb0ELb0ELb1ELb1ELb1ELb0ELb0EEENS1_21CollectiveEpilogueFwdINS6_IJSA_SA_SB_EEES9_NS_10bfloat16_tESF_Li256ELb0ELb1ELb0ELb1EEENS1_29StaticPersistentTileSchedulerILb0EEEEEEEEEvNT_6ParamsE)
        /*0f64*/ 	.short	0x0210
        /*0f66*/ 	.short	0x0a70


	//----- nvinfo : EIATTR_SW_WAR
	.align		4
.L_878:
        /*0f68*/ 	.byte	0x04, 0x36
        /*0f6a*/ 	.short	(.L_880 - .L_879)
.L_879:
        /*0f6c*/ 	.word	0x00000008
.L_880:


//--------------------- .nv.info._ZN7cutlass13device_kernelIN5flash11enable_sm90INS1_16FlashAttnFwdSm90INS1_25CollectiveMainloopFwdSm90ILi2EN4cute5tupleIJNS5_1CILi1EEES8_S8_EEENS6_IJNS7_ILi128EEENS7_ILi160EEESA_EEELi128ENS_12float_e4m3_tEfNS_4arch4Sm90ELb0ELb0ELb0ELb1ELb1ELb0ELb0ELb1ELb1ELb1ELb0ELb0EEENS1_21CollectiveEpilogueFwdINS6_IJSA_SA_SB_EEES9_NS_10bfloat16_tESF_Li256ELb1ELb1ELb0ELb1EEENS1_36VarlenDynamicPersistentTileSchedulerILi128ELi160ELi256ELi128ELb0ELb1ELb1ELb0ELb1ELb1EEEEEEEEEvNT_6ParamsE --------------------------
	.section	.nv.info._ZN7cutlass13device_kernelIN5flash11enable_sm90INS1_16FlashAttnFwdSm90INS1_25CollectiveMainloopFwdSm90ILi2EN4cute5tupleIJNS5_1CILi1EEES8_S8_EEENS6_IJNS7_ILi128EEENS7_ILi160EEESA_EEELi128ENS_12float_e4m3_tEfNS_4arch4Sm90ELb0ELb0ELb0ELb1ELb1ELb0ELb0ELb1ELb1ELb1ELb0ELb0EEENS1_21CollectiveEpilogueFwdINS6_IJSA_SA_SB_EEES9_NS_10bfloat16_tESF_Li256ELb1ELb1ELb0ELb1EEENS1_36VarlenDynamicPersistentTileSchedulerILi128ELi160ELi256ELi128ELb0ELb1ELb1ELb0ELb1ELb1EEEEEEEEEvNT_6ParamsE,"",@"SHT_CUDA_INFO"
	.sectionflags	@""
	.align	4


	//----- nvinfo : EIATTR_CUDA_API_VERSION
	.align		4
        /*0000*/ 	.byte	0x04, 0x37
        /*0002*/ 	.short	(.L_882 - .L_881)
.L_881:
        /*0004*/ 	.word	0x00000082


	//----- nvinfo : EIATTR_KPARAM_INFO
	.align		4
.L_882:
        /*0008*/ 	.byte	0x04, 0x17
        /*000a*/ 	.short	(.L_884 - .L_883)
.L_883:
        /*000c*/ 	.word	0x00000000
        /*0010*/ 	.short	0x0000
        /*0012*/ 	.short	0x0070
        /*0014*/ 	.byte	0x00, 0xf0, 0x01, 0x2a


	//----- nvinfo : EIATTR_SPARSE_MMA_MASK
	.align		4
.L_884:
        /*0018*/ 	.byte	0x03, 0x50
        /*001a*/ 	.short	0x0000


	//----- nvinfo : EIATTR_MAXREG_COUNT
	.align		4
        /*001c*/ 	.byte	0x03, 0x1b
        /*001e*/ 	.short	0x00a8


	//----- nvinfo : EIATTR_NUM_BARRIERS
	.align		4
        /*0020*/ 	.byte	0x02, 0x4c
        /*0022*/ 	.byte	0x10
	.zero		1


	//----- nvinfo : EIATTR_EXTERNS
	.align		4
        /*0024*/ 	.byte	0x04, 0x0f
        /*0026*/ 	.short	(.L_886 - .L_885)


	//   ....[0]....
	.align		4
.L_885:
        /*0028*/ 	.word	index@(__assertfail)


	//----- nvinfo : EIATTR_ANNOTATIONS
	.align		4
.L_886:
        /*002c*/ 	.byte	0x04, 0x55
        /*002e*/ 	.short	(.L_888 - .L_887)


	//   ....[0]....
.L_887:
        /* <DEDUP_REMOVED lines=15> */


	//----- nvinfo : EIATTR_MERCURY_ISA_VERSION
	.align		4
.L_888:
        /*0108*/ 	.byte	0x03, 0x5f
        /*010a*/ 	.short	0x0101


	//----- nvinfo : EIATTR_UNUSED_LOAD_BYTE_OFFSET
	.align		4
        /*010c*/ 	.byte	0x04, 0x44
        /*010e*/ 	.short	(.L_890 - .L_889)


	//   ....[0]....
.L_889:
        /*0110*/ 	.word	0x00000980
        /*0114*/ 	.word	0x0000fff0


	//   ....[1]....
        /*0118*/ 	.word	0x00007d10
        /*011c*/ 	.word	0x0000fff0


	//----- nvinfo : EIATTR_INT_WARP_WIDE_INSTR_OFFSETS
	.align		4
.L_890:
        /*0120*/ 	.byte	0x04, 0x31
        /*0122*/ 	.short	(.L_892 - .L_891)


	//   ....[0]....
.L_891:
        /*0124*/ 	.word	0x000000c0


	//   ....[1]....
        /*0128*/ 	.word	0x000000d0


	//   ....[2]....
        /*012c*/ 	.word	0x00000170


	//   ....[3]....
        /*0130*/ 	.word	0x0000b730


	//   ....[4]....
        /*0134*/ 	.word	0x0000b7c0


	//   ....[5]....
        /*0138*/ 	.word	0x0000f930


	//   ....[6]....
        /*013c*/ 	.word	0x0000f9c0


	//----- nvinfo : EIATTR_COOP_GROUP_MASK_REGIDS
	.align		4
.L_892:
        /*0140*/ 	.byte	0x04, 0x29
        /*0142*/ 	.short	(.L_894 - .L_893)


	//   ....[0]....
.L_893:
        /*0144*/ 	.word	0xffffffff


	//   ....[1]....
        /*0148*/ 	.word	0xffffffff


	//   ....[2]....
        /*014c*/ 	.word	0xffffffff


	//   ....[3]....
        /*0150*/ 	.word	0xffffffff


	//   ....[4]....
        /*0154*/ 	.word	0xffffffff


	//   ....[5]....
        /*0158*/ 	.word	0xffffffff


	//   ....[6]....
        /*015c*/ 	.word	0xffffffff


	//   ....[7]....
        /*0160*/ 	.word	0xffffffff


	//   ....[8]....
        /*0164*/ 	.word	0xffffffff


	//   ....[9]....
        /*0168*/ 	.word	0xffffffff


	//   ....[10]....
        /*016c*/ 	.word	0xffffffff


	//   ....[11]....
        /*0170*/ 	.word	0xffffffff


	//   ....[12]....
        /*0174*/ 	.word	0xffffffff


	//   ....[13]....
        /*0178*/ 	.word	0xffffffff


	//   ....[14]....
        /*017c*/ 	.word	0xffffffff


	//   ....[15]....
        /*0180*/ 	.word	0xffffffff


	//   ....[16]....
        /*0184*/ 	.word	0xffffffff


	//   ....[17]....
        /*0188*/ 	.word	0xffffffff


	//   ....[18]....
        /*018c*/ 	.word	0xffffffff


	//   ....[19]....
        /*0190*/ 	.word	0xffffffff


	//   ....[20]....
        /*0194*/ 	.word	0xffffffff


	//   ....[21]....
        /*0198*/ 	.word	0xffffffff


	//   ....[22]....
        /*019c*/ 	.word	0xffffffff


	//   ....[23]....
        /*01a0*/ 	.word	0xffffffff


	//   ....[24]....
        /*01a4*/ 	.word	0xffffffff


	//   ....[25]....
        /*01a8*/ 	.word	0xffffffff


	//   ....[26]....
        /*01ac*/ 	.word	0xffffffff


	//   ....[27]....
        /*01b0*/ 	.word	0xffffffff


	//   ....[28]....
        /*01b4*/ 	.word	0xffffffff


	//   ....[29]....
        /*01b8*/ 	.word	0xffffffff


	//   ....[30]....
        /*01bc*/ 	.word	0xffffffff


	//   ....[31]....
        /*01c0*/ 	.word	0xffffffff


	//   ....[32]....
        /*01c4*/ 	.word	0xffffffff


	//   ....[33]....
        /*01c8*/ 	.word	0xffffffff


	//   ....[34]....
        /*01cc*/ 	.word	0xffffffff


	//   ....[35]....
        /*01d0*/ 	.word	0xffffffff


	//   ....[36]....
        /*01d4*/ 	.word	0xffffffff


	//   ....[37]....
        /*01d8*/ 	.word	0xffffffff


	//   ....[38]....
        /*01dc*/ 	.word	0xffffffff


	//   ....[39]....
        /*01e0*/ 	.word	0xffffffff


	//   ....[40]....
        /*01e4*/ 	.word	0xffffffff


	//   ....[41]....
        /*01e8*/ 	.word	0xffffffff


	//   ....[42]....
        /*01ec*/ 	.word	0xffffffff


	//   ....[43]....
        /*01f0*/ 	.word	0xffffffff


	//   ....[44]....
        /*01f4*/ 	.word	0xffffffff


	//   ....[45]....
        /*01f8*/ 	.word	0xffffffff


	//   ....[46]....
        /*01fc*/ 	.word	0xffffffff


	//   ....[47]....
        /*0200*/ 	.word	0xffffffff


	//   ....[48]....
        /*0204*/ 	.word	0xffffffff


	//   ....[49]....
        /*0208*/ 	.word	0xffffffff


	//   ....[50]....
        /*020c*/ 	.word	0xffffffff


	//   ....[51]....
        /*0210*/ 	.word	0xffffffff


	//   ....[52]....
        /*0214*/ 	.word	0xffffffff


	//   ....[53]....
        /*0218*/ 	.word	0xffffffff


	//   ....[54]....
        /*021c*/ 	.word	0xffffffff


	//   ....[55]....
        /*0220*/ 	.word	0xffffffff


	//   ....[56]....
        /*0224*/ 	.word	0xffffffff


	//   ....[57]....
        /*0228*/ 	.word	0xffffffff


	//   ....[58]....
        /*022c*/ 	.word	0xffffffff


	//   ....[59]....
        /*0230*/ 	.word	0xffffffff


	//   ....[60]....
        /*0234*/ 	.word	0xffffffff


	//   ....[61]....
        /*0238*/ 	.word	0xffffffff


	//   ....[62]....
        /*023c*/ 	.word	0xffffffff


	//   ....[63]....
        /*0240*/ 	.word	0xffffffff


	//   ....[64]....
        /*0244*/ 	.word	0xffffffff


	//   ....[65]....
        /*0248*/ 	.word	0xffffffff


	//   ....[66]....
        /*024c*/ 	.word	0xffffffff


	//   ....[67]....
        /*0250*/ 	.word	0xffffffff


	//   ....[68]....
        /*0254*/ 	.word	0xffffffff


	//   ....[69]....
        /*0258*/ 	.word	0xffffffff


	//   ....[70]....
        /*025c*/ 	.word	0xffffffff


	//   ....[71]....
        /*0260*/ 	.word	0xffffffff


	//   ....[72]....
        /*0264*/ 	.word	0xffffffff


	//   ....[73]....
        /*0268*/ 	.word	0xffffffff


	//   ....[74]....
        /*026c*/ 	.word	0xffffffff


	//   ....[75]....
        /*0270*/ 	.word	0xffffffff


	//   ....[76]....
        /*0274*/ 	.word	0xffffffff


	//   ....[77]....
        /*0278*/ 	.word	0xffffffff


	//   ....[78]....
        /*027c*/ 	.word	0xffffffff


	//   ....[79]....
        /*0280*/ 	.word	0xffffffff


	//   ....[80]....
        /*0284*/ 	.word	0xffffffff


	//   ....[81]....
        /*0288*/ 	.word	0xffffffff


	//   ....[82]....
        /*028c*/ 	.word	0xffffffff


	//   ....[83]....
        /*0290*/ 	.word	0xffffffff


	//   ....[84]....
        /*0294*/ 	.word	0xffffffff


	//   ....[85]....
        /*0298*/ 	.word	0xffffffff


	//   ....[86]....
        /*029c*/ 	.word	0xffffffff


	//   ....[87]....
        /*02a0*/ 	.word	0xffffffff


	//   ....[88]....
        /*02a4*/ 	.word	0xffffffff


	//   ....[89]....
        /*02a8*/ 	.word	0xffffffff


	//   ....[90]....
        /*02ac*/ 	.word	0xffffffff


	//   ....[91]....
        /*02b0*/ 	.word	0xffffffff


	//   ....[92]....
        /*02b4*/ 	.word	0xffffffff


	//   ....[93]....
        /*02b8*/ 	.word	0xffffffff


	//   ....[94]....
        /*02bc*/ 	.word	0xffffffff


	//   ....[95]....
        /*02c0*/ 	.word	0xffffffff


	//   ....[96]....
        /*02c4*/ 	.word	0xffffffff


	//   ....[97]....
        /*02c8*/ 	.word	0xffffffff


	//   ....[98]....
        /*02cc*/ 	.word	0xffffffff


	//   ....[99]....
        /*02d0*/ 	.word	0xffffffff


	//   ....[100]....
        /*02d4*/ 	.word	0xffffffff


	//   ....[101]....
        /*02d8*/ 	.word	0xffffffff


	//   ....[102]....
        /*02dc*/ 	.word	0xffffffff


	//   ....[103]....
        /*02e0*/ 	.word	0xffffffff


	//   ....[104]....
        /*02e4*/ 	.word	0xffffffff


	//   ....[105]....
        /*02e8*/ 	.word	0xffffffff


	//   ....[106]....
        /*02ec*/ 	.word	0xffffffff


	//   ....[107]....
        /*02f0*/ 	.word	0xffffffff


	//   ....[108]....
        /*02f4*/ 	.word	0xffffffff


	//   ....[109]....
        /*02f8*/ 	.word	0xffffffff


	//   ....[110]....
        /*02fc*/ 	.word	0xffffffff


	//   ....[111]....
        /*0300*/ 	.word	0xffffffff


	//   ....[112]....
        /*0304*/ 	.word	0xffffffff


	//   ....[113]....
        /*0308*/ 	.word	0xffffffff


	//   ....[114]....
        /*030c*/ 	.word	0xffffffff


	//   ....[115]....
        /*0310*/ 	.word	0xffffffff


	//   ....[116]....
        /*0314*/ 	.word	0xffffffff


	//   ....[117]....
        /*0318*/ 	.word	0xffffffff


	//   ....[118]....
        /*031c*/ 	.word	0xffffffff


	//   ....[119]....
        /*0320*/ 	.word	0xffffffff


	//   ....[120]....
        /*0324*/ 	.word	0xffffffff


	//   ....[121]....
        /*0328*/ 	.word	0xffffffff


	//   ....[122]....
        /*032c*/ 	.word	0xffffffff


	//   ....[123]....
        /*0330*/ 	.word	0xffffffff


	//   ....[124]....
        /*0334*/ 	.word	0xffffffff


	//   ....[125]....
        /*0338*/ 	.word	0xffffffff


	//   ....[126]....
        /*033c*/ 	.word	0xffffffff


	//   ....[127]....
        /*0340*/ 	.word	0xffffffff


	//   ....[128]....
        /*0344*/ 	.word	0xffffffff


	//   ....[129]....
        /*0348*/ 	.word	0xffffffff


	//   ....[130]....
        /*034c*/ 	.word	0xffffffff


	//   ....[131]....
        /*0350*/ 	.word	0xffffffff


	//   ....[132]....
        /*0354*/ 	.word	0xffffffff


	//   ....[133]....
        /*0358*/ 	.word	0xffffffff


	//   ....[134]....
        /*035c*/ 	.word	0xffffffff


	//   ....[135]....
        /*0360*/ 	.word	0xffffffff


	//   ....[136]....
        /*0364*/ 	.word	0xffffffff


	//   ....[137]....
        /*0368*/ 	.word	0xffffffff


	//   ....[138]....
        /*036c*/ 	.word	0xffffffff


	//   ....[139]....
        /*0370*/ 	.word	0xffffffff


	//   ....[140]....
        /*0374*/ 	.word	0xffffffff


	//   ....[141]....
        /*0378*/ 	.word	0xffffffff


	//   ....[142]....
        /*037c*/ 	.word	0xffffffff


	//   ....[143]....
        /*0380*/ 	.word	0xffffffff


	//   ....[144]....
        /*0384*/ 	.word	0xffffffff


	//   ....[145]....
        /*0388*/ 	.word	0xffffffff


	//   ....[146]....
        /*038c*/ 	.word	0xffffffff


	//   ....[147]....
        /*0390*/ 	.word	0xffffffff


	//   ....[148]....
        /*0394*/ 	.word	0xffffffff


	//   ....[149]....
        /*0398*/ 	.word	0xffffffff


	//   ....[150]....
        /*039c*/ 	.word	0xffffffff


	//   ....[151]....
        /*03a0*/ 	.word	0xffffffff


	//   ....[152]....
        /*03a4*/ 	.word	0xffffffff


	//   ....[153]....
        /*03a8*/ 	.word	0xffffffff


	//   ....[154]....
        /*03ac*/ 	.word	0xffffffff


	//   ....[155]....
        /*03b0*/ 	.word	0xffffffff


	//   ....[156]....
        /*03b4*/ 	.word	0xffffffff


	//   ....[157]....
        /*03b8*/ 	.word	0xffffffff


	//   ....[158]....
        /*03bc*/ 	.word	0xffffffff


	//   ....[159]....
        /*03c0*/ 	.word	0xffffffff


	//   ....[160]....
        /*03c4*/ 	.word	0xffffffff


	//   ....[161]....
        /*03c8*/ 	.word	0xffffffff


	//   ....[162]....
        /*03cc*/ 	.word	0xffffffff


	//   ....[163]....
        /*03d0*/ 	.word	0xffffffff


	//   ....[164]....
        /*03d4*/ 	.word	0xffffffff


	//   ....[165]....
        /*03d8*/ 	.word	0xffffffff


	//   ....[166]....
        /*03dc*/ 	.word	0xffffffff


	//   ....[167]....
        /*03e0*/ 	.word	0xffffffff


	//   ....[168]....
        /*03e4*/ 	.word	0xffffffff


	//   ....[169]....
        /*03e8*/ 	.word	0xffffffff


	//   ....[170]....
        /*03ec*/ 	.word	0xffffffff


	//   ....[171]....
        /*03f0*/ 	.word	0xffffffff


	//   ....[172]....
        /*03f4*/ 	.word	0xffffffff


	//   ....[173]....
        /*03f8*/ 	.word	0xffffffff


	//   ....[174]....
        /*03fc*/ 	.word	0xffffffff


	//   ....[175]....
        /*0400*/ 	.word	0xffffffff


	//   ....[176]....
        /*0404*/ 	.word	0xffffffff


	//   ....[177]....
        /*0408*/ 	.word	0xffffffff


	//   ....[178]....
        /*040c*/ 	.word	0xffffffff


	//   ....[179]....
        /*0410*/ 	.word	0xffffffff


	//   ....[180]....
        /*0414*/ 	.word	0xffffffff


	//   ....[181]....
        /*0418*/ 	.word	0xffffffff


	//   ....[182]....
        /*041c*/ 	.word	0xffffffff


	//   ....[183]....
        /*0420*/ 	.word	0xffffffff


	//   ....[184]....
        /*0424*/ 	.word	0xffffffff


	//   ....[185]....
        /*0428*/ 	.word	0xffffffff


	//   ....[186]....
        /*042c*/ 	.word	0xffffffff


	//   ....[187]....
        /*0430*/ 	.word	0xffffffff


	//   ....[188]....
        /*0434*/ 	.word	0xffffffff


	//   ....[189]....
        /*0438*/ 	.word	0xffffffff


	//   ....[190]....
        /*043c*/ 	.word	0xffffffff


	//   ....[191]....
        /*0440*/ 	.word	0xffffffff


	//   ....[192]....
        /*0444*/ 	.word	0xffffffff


	//   ....[193]....
        /*0448*/ 	.word	0xffffffff


	//   ....[194]....
        /*044c*/ 	.word	0xffffffff


	//   ....[195]....
        /*0450*/ 	.word	0xffffffff


	//   ....[196]....
        /*0454*/ 	.word	0xffffffff


	//   ....[197]....
        /*0458*/ 	.word	0xffffffff


	//   ....[198]....
        /*045c*/ 	.word	0xffffffff


	//   ....[199]....
        /*0460*/ 	.word	0xffffffff


	//   ....[200]....
        /*0464*/ 	.word	0xffffffff


	//   ....[201]....
        /*0468*/ 	.word	0x0500000f


	//   ....[202]....
        /*046c*/ 	.word	0x0500000f


	//   ....[203]....
        /*0470*/ 	.word	0x0500000f


	//   ....[204]....
        /*0474*/ 	.word	0x0500000f


	//   ....[205]....
        /*0478*/ 	.word	0x0500000f


	//   ....[206]....
        /*047c*/ 	.word	0x0500000f


	//   ....[207]....
        /*0480*/ 	.word	0x0500000f


	//   ....[208]....
        /*0484*/ 	.word	0x0500000f


	//   ....[209]....
        /*0488*/ 	.word	0x0500000f


	//   ....[210]....
        /*048c*/ 	.word	0x0500000f


	//   ....[211]....
        /*0490*/ 	.word	0x0500000f


	//   ....[212]....
        /*0494*/ 	.word	0x0500000f


	//   ....[213]....
        /*0498*/ 	.word	0x0500000f


	//   ....[214]....
        /*049c*/ 	.word	0x0500000f


	//   ....[215]....
        /*04a0*/ 	.word	0x0500000f


	//   ....[216]....
        /*04a4*/ 	.word	0x0500000f


	//   ....[217]....
        /*04a8*/ 	.word	0x0500000f


	//   ....[218]....
        /*04ac*/ 	.word	0x0500000f


	//   ....[219]....
        /*04b0*/ 	.word	0x0500000f


	//   ....[220]....
        /*04b4*/ 	.word	0x0500000f


	//   ....[221]....
        /*04b8*/ 	.word	0x0500000f


	//   ....[222]....
        /*04bc*/ 	.word	0x0500000f


	//   ....[223]....
        /*04c0*/ 	.word	0x0500000f


	//   ....[224]....
        /*04c4*/ 	.word	0x0500000f


	//   ....[225]....
        /*04c8*/ 	.word	0x0500000f


	//   ....[226]....
        /*04cc*/ 	.word	0x0500000f


	//   ....[227]....
        /*04d0*/ 	.word	0x0500000f


	//   ....[228]....
        /*04d4*/ 	.word	0x0500000f


	//   ....[229]....
        /*04d8*/ 	.word	0x0500000f


	//   ....[230]....
        /*04dc*/ 	.word	0x0500000f


	//   ....[231]....
        /*04e0*/ 	.word	0x0500000f


	//   ....[232]....
        /*04e4*/ 	.word	0x0500000f


	//   ....[233]....
        /*04e8*/ 	.word	0x0500000f


	//   ....[234]....
        /*04ec*/ 	.word	0x0500000f


	//   ....[235]....
        /*04f0*/ 	.word	0x0500000f


	//   ....[236]....
        /*04f4*/ 	.word	0x0500000f


	//   ....[237]....
        /*04f8*/ 	.word	0x0500000f


	//   ....[238]....
        /*04fc*/ 	.word	0x0500000f


	//   ....[239]....
        /*0500*/ 	.word	0x0500000f


	//   ....[240]....
        /*0504*/ 	.word	0x0500000f


	//   ....[241]....
        /*0508*/ 	.word	0x0500000f


	//   ....[242]....
        /*050c*/ 	.word	0x0500000f


	//   ....[243]....
        /*0510*/ 	.word	0x0500000f


	//   ....[244]....
        /*0514*/ 	.word	0x0500000f


	//   ....[245]....
        /*0518*/ 	.word	0x0500000f


	//   ....[246]....
        /*051c*/ 	.word	0x0500000f


	//   ....[247]....
        /*0520*/ 	.word	0x0500000f


	//   ....[248]....
        /*0524*/ 	.word	0x0500000f


	//   ....[249]....
        /*0528*/ 	.word	0x0500000f


	//   ....[250]....
        /*052c*/ 	.word	0x0500000f


	//   ....[251]....
        /*0530*/ 	.word	0x0500000f


	//   ....[252]....
        /*0534*/ 	.word	0x0500000f


	//   ....[253]....
        /*0538*/ 	.word	0x0500000f


	//   ....[254]....
        /*053c*/ 	.word	0x0500000f


	//   ....[255]....
        /*0540*/ 	.word	0x0500000f


	//   ....[0]....
        /*0544*/ 	.word	0x0500000f


	//   ....[1]....
        /*0548*/ 	.word	0x0500000f


	//   ....[2]....
        /*054c*/ 	.word	0x0500000f


	//   ....[3]....
        /*0550*/ 	.word	0x0500000f


	//   ....[4]....
        /*0554*/ 	.word	0x0500000f


	//   ....[5]....
        /*0558*/ 	.word	0x0500000f


	//   ....[6]....
        /*055c*/ 	.word	0x0500000f


	//   ....[7]....
        /*0560*/ 	.word	0x0500000f


	//   ....[8]....
        /*0564*/ 	.word	0x0500000f


	//   ....[9]....
        /*0568*/ 	.word	0x0500000f


	//   ....[10]....
        /*056c*/ 	.word	0x0500000f


	//   ....[11]....
        /*0570*/ 	.word	0x0500000f


	//   ....[12]....
        /*0574*/ 	.word	0x0500000f


	//   ....[13]....
        /*0578*/ 	.word	0x0500000f


	//   ....[14]....
        /*057c*/ 	.word	0x0500000f


	//   ....[15]....
        /*0580*/ 	.word	0x0500000f


	//   ....[16]....
        /*0584*/ 	.word	0x0500000f


	//   ....[17]....
        /*0588*/ 	.word	0x0500000f


	//   ....[18]....
        /*058c*/ 	.word	0x0500000f


	//   ....[19]....
        /*0590*/ 	.word	0x0500000f


	//   ....[20]....
        /*0594*/ 	.word	0x0500000f


	//   ....[21]....
        /*0598*/ 	.word	0x0500000f


	//   ....[22]....
        /*059c*/ 	.word	0x0500000f


	//   ....[23]....
        /*05a0*/ 	.word	0x0500000f


	//   ....[24]....
        /*05a4*/ 	.word	0x0500000f


	//   ....[25]....
        /*05a8*/ 	.word	0x0500000f


	//   ....[26]....
        /*05ac*/ 	.word	0x0500000f


	//   ....[27]....
        /*05b0*/ 	.word	0x0500000f


	//   ....[28]....
        /*05b4*/ 	.word	0x0500000f


	//   ....[29]....
        /*05b8*/ 	.word	0x0500000f


	//   ....[30]....
        /*05bc*/ 	.word	0x0500000f


	//   ....[31]....
        /*05c0*/ 	.word	0x0500000f


	//   ....[32]....
        /*05c4*/ 	.word	0x0500000f


	//   ....[33]....
        /*05c8*/ 	.word	0x0500000f


	//   ....[34]....
        /*05cc*/ 	.word	0x0500000f


	//   ....[35]....
        /*05d0*/ 	.word	0x0500000f


	//   ....[36]....
        /*05d4*/ 	.word	0x0500000f


	//   ....[37]....
        /*05d8*/ 	.word	0x0500000f


	//   ....[38]....
        /*05dc*/ 	.word	0x0500000f


	//   ....[39]....
        /*05e0*/ 	.word	0x0500000f


	//   ....[40]....
        /*05e4*/ 	.word	0x0500000f


	//   ....[41]....
        /*05e8*/ 	.word	0x0500000f


	//   ....[42]....
        /*05ec*/ 	.word	0x0500000f


	//----- nvinfo : EIATTR_COOP_GROUP_INSTR_OFFSETS
	.align		4
.L_894:
        /*05f0*/ 	.byte	0x04, 0x28
        /*05f2*/ 	.short	(.L_896 - .L_895)


	//   ....[0]....
.L_895:
        /*05f4*/ 	.word	0x00000080


	//   ....[1]....
        /*05f8*/ 	.word	0x00000090


	//   ....[2]....
        /*05fc*/ 	.word	0x000002d0


	//   ....[3]....
        /*0600*/ 	.word	0x00000430


	//   ....[4]....
        /*0604*/ 	.word	0x00000550


	//   ....[5]....
        /*0608*/ 	.word	0x000006b0


	//   ....[6]....
        /*060c*/ 	.word	0x00001620


	//   ....[7]....
        /*0610*/ 	.word	0x00002c00


	//   ....[8]....
        /*0614*/ 	.word	0x00002d00


	//   ....[9]....
        /*0618*/ 	.word	0x00003330


	//   ....[10]....
        /*061c*/ 	.word	0x00003390


	//   ....[11]....
        /*0620*/ 	.word	0x00005a30


	//   ....[12]....
        /*0624*/ 	.word	0x00005a40


	//   ....[13]....
        /*0628*/ 	.word	0x00005a70


	//   ....[14]....
        /*062c*/ 	.word	0x00005a80


	//   ....[15]....
        /*0630*/ 	.word	0x00007570


	//   ....[16]....
        /*0634*/ 	.word	0x00007580


	//   ....[17]....
        /*0638*/ 	.word	0x00007600


	//   ....[18]....
        /*063c*/ 	.word	0x00007610


	//   ....[19]....
        /*0640*/ 	.word	0x00008580


	//   ....[20]....
        /*0644*/ 	.word	0x00008590


	//   ....[21]....
        /*0648*/ 	.word	0x000085a0


	//   ....[22]....
        /*064c*/ 	.word	0x000085b0


	//   ....[23]....
        /*0650*/ 	.word	0x000085c0


	//   ....[24]....
        /*0654*/ 	.word	0x000085d0


	//   ....[25]....
        /*0658*/ 	.word	0x000085e0


	//   ....[26]....
        /*065c*/ 	.word	0x000085f0


	//   ....[27]....
        /*0660*/ 	.word	0x00008620


	//   ....[28]....
        /*0664*/ 	.word	0x00008630


	//   ....[29]....
        /*0668*/ 	.word	0x00008640


	//   ....[30]....
        /*066c*/ 	.word	0x00008670


	//   ....[31]....
        /*0670*/ 	.word	0x000086a0


	//   ....[32]....
        /*0674*/ 	.word	0x000086b0


	//   ....[33]....
        /*0678*/ 	.word	0x000086c0


	//   ....[34]....
        /*067c*/ 	.word	0x000086f0


	//   ....[35]....
        /*0680*/ 	.word	0x00008750


	//   ....[36]....
        /*0684*/ 	.word	0x00008790


	//   ....[37]....
        /*0688*/ 	.word	0x000087c0


	//   ....[38]....
        /*068c*/ 	.word	0x000087d0


	//   ....[39]....
        /*0690*/ 	.word	0x00008800


	//   ....[40]....
        /*0694*/ 	.word	0x00008810


	//   ....[41]....
        /*0698*/ 	.word	0x00008820


	//   ....[42]....
        /*069c*/ 	.word	0x00008830


	//   ....[43]....
        /*06a0*/ 	.word	0x00008840


	//   ....[44]....
        /*06a4*/ 	.word	0x00008850


	//   ....[45]....
        /*06a8*/ 	.word	0x00008880


	//   ....[46]....
        /*06ac*/ 	.word	0x000088b0


	//   ....[47]....
        /*06b0*/ 	.word	0x000088e0


	//   ....[48]....
        /*06b4*/ 	.word	0x000088f0


	//   ....[49]....
        /*06b8*/ 	.word	0x00008900


	//   ....[50]....
        /*06bc*/ 	.word	0x00008930


	//   ....[51]....
        /*06c0*/ 	.word	0x00008ed0


	//   ....[52]....
        /*06c4*/ 	.word	0x00008f10


	//   ....[53]....
        /*06c8*/ 	.word	0x00008f50


	//   ....[54]....
        /*06cc*/ 	.word	0x00008f90


	//   ....[55]....
        /*06d0*/ 	.word	0x00009540


	//   ....[56]....
        /*06d4*/ 	.word	0x00009570


	//   ....[57]....
        /*06d8*/ 	.word	0x00009630


	//   ....[58]....
        /*06dc*/ 	.word	0x00009650


	//   ....[59]....
        /*06e0*/ 	.word	0x00009710


	//   ....[60]....
        /*06e4*/ 	.word	0x00009730


	//   ....[61]....
        /*06e8*/ 	.word	0x00009800


	//   ....[62]....
        /*06ec*/ 	.word	0x00009820


	//   ....[63]....
        /*06f0*/ 	.word	0x0000a110


	//   ....[64]....
        /*06f4*/ 	.word	0x0000a140


	//   ....[65]....
        /*06f8*/ 	.word	0x0000a210


	//   ....[66]....
        /*06fc*/ 	.word	0x0000a230


	//   ....[67]....
        /*0700*/ 	.word	0x0000a2f0


	//   ....[68]....
        /*0704*/ 	.word	0x0000a310


	//   ....[69]....
        /*0708*/ 	.word	0x0000a3e0


	//   ....[70]....
        /*070c*/ 	.word	0x0000a400


	//   ....[71]....
        /*0710*/ 	.word	0x0000a540


	//   ....[72]....
        /*0714*/ 	.word	0x0000a6f0


	//   ....[73]....
        /*0718*/ 	.word	0x0000a720


	//   ....[74]....
        /*071c*/ 	.word	0x0000a750


	//   ....[75]....
        /*0720*/ 	.word	0x0000a780


	//   ....[76]....
        /*0724*/ 	.word	0x0000a7b0


	//   ....[77]....
        /*0728*/ 	.word	0x0000a7f0


	//   ....[78]....
        /*072c*/ 	.word	0x0000a940


	//   ....[79]....
        /*0730*/ 	.word	0x0000a970


	//   ....[80]....
        /*0734*/ 	.word	0x0000a9a0


	//   ....[81]....
        /*0738*/ 	.word	0x0000a9d0


	//   ....[82]....
        /*073c*/ 	.word	0x0000aa00


	//   ....[83]....
        /*0740*/ 	.word	0x0000aa40


	//   ....[84]....
        /*0744*/ 	.word	0x0000aac0


	//   ....[85]....
        /*0748*/ 	.word	0x0000ab00


	//   ....[86]....
        /*074c*/ 	.word	0x0000ab90


	//   ....[87]....
        /*0750*/ 	.word	0x0000c650


	//   ....[88]....
        /*0754*/ 	.word	0x0000c680


	//   ....[89]....
        /*0758*/ 	.word	0x0000c720


	//   ....[90]....
        /*075c*/ 	.word	0x0000c730


	//   ....[91]....
        /*0760*/ 	.word	0x0000c780


	//   ....[92]....
        /*0764*/ 	.word	0x0000c790


	//   ....[93]....
        /*0768*/ 	.word	0x0000c7e0


	//   ....[94]....
        /*076c*/ 	.word	0x0000c7f0


	//   ....[95]....
        /*0770*/ 	.word	0x0000c840


	//   ....[96]....
        /*0774*/ 	.word	0x0000c850


	//   ....[97]....
        /*0778*/ 	.word	0x0000c8a0


	//   ....[98]....
        /*077c*/ 	.word	0x0000c8b0


	//   ....[99]....
        /*0780*/ 	.word	0x0000c900


	//   ....[100]....
        /*0784*/ 	.word	0x0000c910


	//   ....[101]....
        /*0788*/ 	.word	0x0000c920


	//   ....[102]....
        /*078c*/ 	.word	0x0000c970


	//   ....[103]....
        /*0790*/ 	.word	0x0000c9c0


	//   ....[104]....
        /*0794*/ 	.word	0x0000c9d0


	//   ....[105]....
        /*0798*/ 	.word	0x0000c9e0


	//   ....[106]....
        /*079c*/ 	.word	0x0000ca40


	//   ....[107]....
        /*07a0*/ 	.word	0x0000ced0


	//   ....[108]....
        /*07a4*/ 	.word	0x0000cf00


	//   ....[109]....
        /*07a8*/ 	.word	0x0000cf40


	//   ....[110]....
        /*07ac*/ 	.word	0x0000cf90


	//   ....[111]....
        /*07b0*/ 	.word	0x0000cfb0


	//   ....[112]....
        /*07b4*/ 	.word	0x0000cff0


	//   ....[113]....
        /*07b8*/ 	.word	0x0000d020


	//   ....[114]....
        /*07bc*/ 	.word	0x0000d070


	//   ....[115]....
        /*07c0*/ 	.word	0x0000d0a0


	//   ....[116]....
        /*07c4*/ 	.word	0x0000d100


	//   ....[117]....
        /*07c8*/ 	.word	0x0000d120


	//   ....[118]....
        /*07cc*/ 	.word	0x0000d170


	//   ....[119]....
        /*07d0*/ 	.word	0x0000d190


	//   ....[120]....
        /*07d4*/ 	.word	0x0000d1e0


	//   ....[121]....
        /*07d8*/ 	.word	0x0000d200


	//   ....[122]....
        /*07dc*/ 	.word	0x0000d210


	//   ....[123]....
        /*07e0*/ 	.word	0x0000d2a0


	//   ....[124]....
        /*07e4*/ 	.word	0x0000d2c0


	//   ....[125]....
        /*07e8*/ 	.word	0x0000d2d0


	//   ....[126]....
        /*07ec*/ 	.word	0x0000d310


	//   ....[127]....
        /*07f0*/ 	.word	0x0000da10


	//   ....[128]....
        /*07f4*/ 	.word	0x0000da40


	//   ....[129]....
        /*07f8*/ 	.word	0x0000da70


	//   ....[130]....
        /*07fc*/ 	.word	0x0000dab0


	//   ....[131]....
        /*0800*/ 	.word	0x0000db00


	//   ....[132]....
        /*0804*/ 	.word	0x0000db20


	//   ....[133]....
        /*0808*/ 	.word	0x0000db70


	//   ....[134]....
        /*080c*/ 	.word	0x0000db90


	//   ....[135]....
        /*0810*/ 	.word	0x0000dbe0


	//   ....[136]....
        /*0814*/ 	.word	0x0000dc00


	//   ....[137]....
        /*0818*/ 	.word	0x0000dc50


	//   ....[138]....
        /*081c*/ 	.word	0x0000dc70


	//   ....[139]....
        /*0820*/ 	.word	0x0000dcc0


	//   ....[140]....
        /*0824*/ 	.word	0x0000dce0


	//   ....[141]....
        /*0828*/ 	.word	0x0000dd10


	//   ....[142]....
        /*082c*/ 	.word	0x0000dd30


	//   ....[143]....
        /*0830*/ 	.word	0x0000e650


	//   ....[144]....
        /*0834*/ 	.word	0x0000e670


	//   ....[145]....
        /*0838*/ 	.word	0x0000e680


	//   ....[146]....
        /*083c*/ 	.word	0x0000e690


	//   ....[147]....
        /*0840*/ 	.word	0x0000e6a0


	//   ....[148]....
        /*0844*/ 	.word	0x0000e6b0


	//   ....[149]....
        /*0848*/ 	.word	0x0000e700


	//   ....[150]....
        /*084c*/ 	.word	0x0000e740


	//   ....[151]....
        /*0850*/ 	.word	0x0000e770


	//   ....[152]....
        /*0854*/ 	.word	0x0000e780


	//   ....[153]....
        /*0858*/ 	.word	0x0000e7c0


	//   ....[154]....
        /*085c*/ 	.word	0x0000e7d0


	//   ....[155]....
        /*0860*/ 	.word	0x0000e810


	//   ....[156]....
        /*0864*/ 	.word	0x0000e820


	//   ....[157]....
        /*0868*/ 	.word	0x0000e860


	//   ....[158]....
        /*086c*/ 	.word	0x0000e870


	//   ....[159]....
        /*0870*/ 	.word	0x0000e880


	//   ....[160]....
        /*0874*/ 	.word	0x0000e890


	//   ....[161]....
        /*0878*/ 	.word	0x0000e8a0


	//   ....[162]....
        /*087c*/ 	.word	0x0000e940


	//   ....[163]....
        /*0880*/ 	.word	0x0000ed00


	//   ....[164]....
        /*0884*/ 	.word	0x0000ed10


	//   ....[165]....
        /*0888*/ 	.word	0x0000ed20


	//   ....[166]....
        /*088c*/ 	.word	0x0000ed30


	//   ....[167]....
        /*0890*/ 	.word	0x0000ed40


	//   ....[168]....
        /*0894*/ 	.word	0x0000ed50


	//   ....[169]....
        /*0898*/ 	.word	0x0000ed70


	//   ....[170]....
        /*089c*/ 	.word	0x0000edc0


	//   ....[171]....
        /*08a0*/ 	.word	0x0000ee00


	//   ....[172]....
        /*08a4*/ 	.word	0x0000ee20


	//   ....[173]....
        /*08a8*/ 	.word	0x0000ee30


	//   ....[174]....
        /*08ac*/ 	.word	0x0000ee70


	//   ....[175]....
        /*08b0*/ 	.word	0x0000ee80


	//   ....[176]....
        /*08b4*/ 	.word	0x0000eec0


	//   ....[177]....
        /*08b8*/ 	.word	0x0000eed0


	//   ....[178]....
        /*08bc*/ 	.word	0x0000ef10


	//   ....[179]....
        /*08c0*/ 	.word	0x0000ef20


	//   ....[180]....
        /*08c4*/ 	.word	0x0000ef30


	//   ....[181]....
        /*08c8*/ 	.word	0x0000ef40


	//   ....[182]....
        /*08cc*/ 	.word	0x0000ef50


	//   ....[183]....
        /*08d0*/ 	.word	0x00010340


	//   ....[184]....
        /*08d4*/ 	.word	0x00010370


	//   ....[185]....
        /*08d8*/ 	.word	0x000103a0


	//   ....[186]....
        /*08dc*/ 	.word	0x000103b0


	//   ....[187]....
        /*08e0*/ 	.word	0x000103e0


	//   ....[188]....
        /*08e4*/ 	.word	0x000103f0


	//   ....[189]....
        /*08e8*/ 	.word	0x00010420


	//   ....[190]....
        /*08ec*/ 	.word	0x00010460


	//   ....[191]....
        /*08f0*/ 	.word	0x000105a0


	//   ....[192]....
        /*08f4*/ 	.word	0x000105d0


	//   ....[193]....
        /*08f8*/ 	.word	0x00010600


	//   ....[194]....
        /*08fc*/ 	.word	0x00010630


	//   ....[195]....
        /*0900*/ 	.word	0x00010660


	//   ....[196]....
        /*0904*/ 	.word	0x000106a0


	//   ....[197]....
        /*0908*/ 	.word	0x00010730


	//   ....[198]....
        /*090c*/ 	.word	0x00010770


	//   ....[199]....
        /*0910*/ 	.word	0x00010800


	//   ....[200]....
        /*0914*/ 	.word	0x00010c20


	//   ....[201]....
        /*0918*/ 	.word	0x00011170


	//   ....[202]....
        /*091c*/ 	.word	0x00011250


	//   ....[203]....
        /*0920*/ 	.word	0x00011340


	//   ....[204]....
        /*0924*/ 	.word	0x000113a0


	//   ....[205]....
        /*0928*/ 	.word	0x00011460


	//   ....[206]....
        /*092c*/ 	.word	0x000114c0


	//   ....[207]....
        /*0930*/ 	.word	0x00011580


	//   ....[208]....
        /*0934*/ 	.word	0x000115e0


	//   ....[209]....
        /*0938*/ 	.word	0x000116a0


	//   ....[210]....
        /*093c*/ 	.word	0x00011700


	//   ....[211]....
        /*0940*/ 	.word	0x000117c0


	//   ....[212]....
        /*0944*/ 	.word	0x00011820


	//   ....[213]....
        /*0948*/ 	.word	0x000118e0


	//   ....[214]....
        /*094c*/ 	.word	0x00011940


	//   ....[215]....
        /*0950*/ 	.word	0x00011a00


	//   ....[216]....
        /*0954*/ 	.word	0x00011a60


	//   ....[217]....
        /*0958*/ 	.word	0x00011b20


	//   ....[218]....
        /*095c*/ 	.word	0x00011b80


	//   ....[219]....
        /*0960*/ 	.word	0x00011c40


	//   ....[220]....
        /*0964*/ 	.word	0x00011ca0


	//   ....[221]....
        /*0968*/ 	.word	0x00011d70


	//   ....[222]....
        /*096c*/ 	.word	0x00011f30


	//   ....[223]....
        /*0970*/ 	.word	0x00011fc0


	//   ....[224]....
        /*0974*/ 	.word	0x00012090


	//   ....[225]....
        /*0978*/ 	.word	0x000120e0


	//   ....[226]....
        /*097c*/ 	.word	0x000121b0


	//   ....[227]....
        /*0980*/ 	.word	0x00012200


	//   ....[228]....
        /*0984*/ 	.word	0x00012260


	//   ....[229]....
        /*0988*/ 	.word	0x00012330


	//   ....[230]....
        /*098c*/ 	.word	0x00012390


	//   ....[231]....
        /*0990*/ 	.word	0x00012460


	//   ....[232]....
        /*0994*/ 	.word	0x000124c0


	//   ....[233]....
        /*0998*/ 	.word	0x00012590


	//   ....[234]....
        /*099c*/ 	.word	0x000125f0


	//   ....[235]....
        /*09a0*/ 	.word	0x000126b0


	//   ....[236]....
        /*09a4*/ 	.word	0x00012710


	//   ....[237]....
        /*09a8*/ 	.word	0x000127d0


	//   ....[238]....
        /*09ac*/ 	.word	0x00012840


	//   ....[239]....
        /*09b0*/ 	.word	0x000128f0


	//   ....[240]....
        /*09b4*/ 	.word	0x00012970


	//   ....[241]....
        /*09b8*/ 	.word	0x00012a10


	//   ....[242]....
        /*09bc*/ 	.word	0x00012ab0


	//   ....[243]....
        /*09c0*/ 	.word	0x00012b20


	//   ....[244]....
        /*09c4*/ 	.word	0x00012ba0


	//   ....[245]....
        /*09c8*/ 	.word	0x00012c50


	//   ....[246]....
        /*09cc*/ 	.word	0x00012cb0


	//   ....[247]....
        /*09d0*/ 	.word	0x00012d70


	//   ....[248]....
        /*09d4*/ 	.word	0x00012dd0


	//   ....[249]....
        /*09d8*/ 	.word	0x00012e90


	//   ....[250]....
        /*09dc*/ 	.word	0x00012ef0


	//   ....[251]....
        /*09e0*/ 	.word	0x00012fb0


	//   ....[252]....
        /*09e4*/ 	.word	0x00013010


	//   ....[253]....
        /*09e8*/ 	.word	0x000130c0


	//   ....[254]....
        /*09ec*/ 	.word	0x00013120


	//   ....[255]....
        /*09f0*/ 	.word	0x000131e0


	//   ....[0]....
        /*09f4*/ 	.word	0x00013240


	//   ....[1]....
        /*09f8*/ 	.word	0x000132e0


	//   ....[2]....
        /*09fc*/ 	.word	0x00013410


	//   ....[3]....
        /*0a00*/ 	.word	0x000134b0


	//   ....[4]....
        /*0a04*/ 	.word	0x00013510


	//   ....[5]....
        /*0a08*/ 	.word	0x000135c0


	//   ....[6]....
        /*0a0c*/ 	.word	0x00013640


	//   ....[7]....
        /*0a10*/ 	.word	0x000136d0


	//   ....[8]....
        /*0a14*/ 	.word	0x00013760


	//   ....[9]....
        /*0a18*/ 	.word	0x000137f0


	//   ....[10]....
        /*0a1c*/ 	.word	0x00013850


	//   ....[11]....
        /*0a20*/ 	.word	0x00013900


	//   ....[12]....
        /*0a24*/ 	.word	0x00013960


	//   ....[13]....
        /*0a28*/ 	.word	0x00013a10


	//   ....[14]....
        /*0a2c*/ 	.word	0x00013a70


	//   ....[15]....
        /*0a30*/ 	.word	0x00013b20


	//   ....[16]....
        /*0a34*/ 	.word	0x00013b80


	//   ....[17]....
        /*0a38*/ 	.word	0x00013c30


	//   ....[18]....
        /*0a3c*/ 	.word	0x00013cc0


	//   ....[19]....
        /*0a40*/ 	.word	0x00013d50


	//   ....[20]....
        /*0a44*/ 	.word	0x00013dd0


	//   ....[21]....
        /*0a48*/ 	.word	0x00013e60


	//   ....[22]....
        /*0a4c*/ 	.word	0x00013f50


	//   ....[23]....
        /*0a50*/ 	.word	0x00013fe0


	//   ....[24]....
        /*0a54*/ 	.word	0x00014040


	//   ....[25]....
        /*0a58*/ 	.word	0x000140f0


	//   ....[26]....
        /*0a5c*/ 	.word	0x00014170


	//   ....[27]....
        /*0a60*/ 	.word	0x00014200


	//   ....[28]....
        /*0a64*/ 	.word	0x00014290


	//   ....[29]....
        /*0a68*/ 	.word	0x00014320


	//   ....[30]....
        /*0a6c*/ 	.word	0x00014380


	//   ....[31]....
        /*0a70*/ 	.word	0x00014430


	//   ....[32]....
        /*0a74*/ 	.word	0x00014490


	//   ....[33]....
        /*0a78*/ 	.word	0x00014540


	//   ....[34]....
        /*0a7c*/ 	.word	0x000145a0


	//   ....[35]....
        /*0a80*/ 	.word	0x00014650


	//   ....[36]....
        /*0a84*/ 	.word	0x000146b0


	//   ....[37]....
        /*0a88*/ 	.word	0x00014760


	//   ....[38]....
        /*0a8c*/ 	.word	0x000147c0


	//   ....[39]....
        /*0a90*/ 	.word	0x00014870


	//   ....[40]....
        /*0a94*/ 	.word	0x000148d0


	//   ....[41]....
        /*0a98*/ 	.word	0x00014980


	//   ....[42]....
        /*0a9c*/ 	.word	0x00014bd0


	//----- nvinfo : EIATTR_REG_RECONFIG
	.align		4
.L_896:
        /*0aa0*/ 	.byte	0x01, 0x54
	.zero		2


	//----- nvinfo : EIATTR_SYSCALL_OFFSETS
	.align		4
        /*0aa4*/ 	.byte	0x04, 0x46
        /*0aa6*/ 	.short	(.L_898 - .L_897)


	//   ....[0]....
.L_897:
        /*0aa8*/ 	.word	0x00001800


	//   ....[1]....
        /*0aac*/ 	.word	0x0000b920


	//   ....[2]....
        /*0ab0*/ 	.word	0x0000ba90


	//   ....[3]....
        /*0ab4*/ 	.word	0x0000bbf0


	//   ....[4]....
        /*0ab8*/ 	.word	0x0000bd30


	//   ....[5]....
        /*0abc*/ 	.word	0x0000d690


	//----- nvinfo : EIATTR_MBARRIER_INSTR_OFFSETS
	.align		4
.L_898:
        /*0ac0*/ 	.byte	0x04, 0x39
        /*0ac2*/ 	.short	(.L_900 - .L_899)


	//   ....[0]....
.L_899:
        /*0ac4*/ 	.word	0x00000180
        /*0ac8*/ 	.word	0x000000ff
        /*0acc*/ 	.word	0x00022800
        /*0ad0*/ 	.short	0x0100
        /*0ad2*/ 	.byte	0x08
	.zero		1


	//   ....[1]....
        /*0ad4*/ 	.word	0x00000190
        /*0ad8*/ 	.word	0x000000ff
        /*0adc*/ 	.word	0x00022820
        /*0ae0*/ 	.short	0x0100
        /*0ae2*/ 	.byte	0x08
	.zero		1


	//   ....[2]....
        /*0ae4*/ 	.word	0x00000280
        /*0ae8*/ 	.word	0x000000ff
        /*0aec*/ 	.word	0x00022830
        /*0af0*/ 	.short	0x0100
        /*0af2*/ 	.byte	0x08
	.zero		1


	//   ....[3]....
        /*0af4*/ 	.word	0x00000290
        /*0af8*/ 	.word	0x000000ff
        /*0afc*/ 	.word	0x00022840
        /*0b00*/ 	.short	0x0100
        /*0b02*/ 	.byte	0x08
	.zero		1


	//   ....[4]....
        /*0b04*/ 	.word	0x000002a0
        /*0b08*/ 	.word	0x000000ff
        /*0b0c*/ 	.word	0x00022838
        /*0b10*/ 	.short	0x0100
        /*0b12*/ 	.byte	0x08
	.zero		1


	//   ....[5]....
        /*0b14*/ 	.word	0x000002b0
        /*0b18*/ 	.word	0x000000ff
        /*0b1c*/ 	.word	0x00022848
        /*0b20*/ 	.short	0x0100
        /*0b22*/ 	.byte	0x08
	.zero		1


	//   ....[6]....
        /*0b24*/ 	.word	0x000003e0
        /*0b28*/ 	.word	0x000000ff
        /*0b2c*/ 	.word	0x00022850
        /*0b30*/ 	.short	0x0100
        /*0b32*/ 	.byte	0x08
	.zero		1


	//   ....[7]....
        /*0b34*/ 	.word	0x000003f0
        /*0b38*/ 	.word	0x000000ff
        /*0b3c*/ 	.word	0x00022860
        /*0b40*/ 	.short	0x0100
        /*0b42*/ 	.byte	0x08
	.zero		1


	//   ....[8]....
        /*0b44*/ 	.word	0x00000400
        /*0b48*/ 	.word	0x000000ff
        /*0b4c*/ 	.word	0x00022858
        /*0b50*/ 	.short	0x0100
        /*0b52*/ 	.byte	0x08
	.zero		1


	//   ....[9]....
        /*0b54*/ 	.word	0x00000410
        /*0b58*/ 	.word	0x000000ff
        /*0b5c*/ 	.word	0x00022868
        /*0b60*/ 	.short	0x0100
        /*0b62*/ 	.byte	0x08
	.zero		1


	//   ....[10]....
        /*0b64*/ 	.word	0x00000500
        /*0b68*/ 	.word	0x000000ff
        /*0b6c*/ 	.word	0x00022870
        /*0b70*/ 	.short	0x0100
        /*0b72*/ 	.byte	0x06
	.zero		1


	//   ....[11]....
        /*0b74*/ 	.word	0x00000510
        /*0b78*/ 	.word	0x000000ff
        /*0b7c*/ 	.word	0x00022880
        /*0b80*/ 	.short	0x0100
        /*0b82*/ 	.byte	0x06
	.zero		1


	//   ....[12]....
        /*0b84*/ 	.word	0x00000520
        /*0b88*/ 	.word	0x000000ff
        /*0b8c*/ 	.word	0x00022878
        /*0b90*/ 	.short	0x0100
        /*0b92*/ 	.byte	0x06
	.zero		1


	//   ....[13]....
        /*0b94*/ 	.word	0x00000530
        /*0b98*/ 	.word	0x000000ff
        /*0b9c*/ 	.word	0x00022888
        /*0ba0*/ 	.short	0x0100
        /*0ba2*/ 	.byte	0x06
	.zero		1


	//   ....[14]....
        /*0ba4*/ 	.word	0x00000660
        /*0ba8*/ 	.word	0x000000ff
        /*0bac*/ 	.word	0x00022890
        /*0bb0*/ 	.short	0x0100
        /*0bb2*/ 	.byte	0x08
	.zero		1


	//   ....[15]....
        /*0bb4*/ 	.word	0x00000670
        /*0bb8*/ 	.word	0x000000ff
        /*0bbc*/ 	.word	0x000228a0
        /*0bc0*/ 	.short	0x0100
        /*0bc2*/ 	.byte	0x08
	.zero		1


	//   ....[16]....
        /*0bc4*/ 	.word	0x00000680
        /*0bc8*/ 	.word	0x000000ff
        /*0bcc*/ 	.word	0x00022898
        /*0bd0*/ 	.short	0x0100
        /*0bd2*/ 	.byte	0x08
	.zero		1


	//   ....[17]....
        /*0bd4*/ 	.word	0x00000690
        /*0bd8*/ 	.word	0x000000ff
        /*0bdc*/ 	.word	0x000228a8
        /*0be0*/ 	.short	0x0100
        /*0be2*/ 	.byte	0x08
	.zero		1


	//   ....[18]....
        /*0be4*/ 	.word	0x000007e0
        /*0be8*/ 	.word	0x000000ff
        /*0bec*/ 	.word	0x000228b0
        /*0bf0*/ 	.short	0x0100
        /*0bf2*/ 	.byte	0x08
	.zero		1


	//   ....[19]....
        /*0bf4*/ 	.word	0x000007f0
        /*0bf8*/ 	.word	0x000000ff
        /*0bfc*/ 	.word	0x000228c0
        /*0c00*/ 	.short	0x0100
        /*0c02*/ 	.byte	0x08
	.zero		1


	//   ....[20]....
        /*0c04*/ 	.word	0x00000800
        /*0c08*/ 	.word	0x000000ff
        /*0c0c*/ 	.word	0x000228b8
        /*0c10*/ 	.short	0x0100
        /*0c12*/ 	.byte	0x08
	.zero		1


	//   ....[21]....
        /*0c14*/ 	.word	0x00000810
        /*0c18*/ 	.word	0x000000ff
        /*0c1c*/ 	.word	0x000228c8
        /*0c20*/ 	.short	0x0100
        /*0c22*/ 	.byte	0x08
	.zero		1


	//   ....[22]....
        /*0c24*/ 	.word	0x00001880
        /*0c28*/ 	.word	0x000000ff
        /*0c2c*/ 	.word	0x00022800
        /*0c30*/ 	.short	0x010a
        /*0c32*/ 	.byte	0x33
	.zero		1


	//   ....[23]....
        /*0c34*/ 	.word	0x00001900
        /*0c38*/ 	.word	0x00000005
        /*0c3c*/ 	.word	0x00022830
        /*0c40*/ 	.short	0x010a
        /*0c42*/ 	.byte	0x3f
	.zero		1


	//   ....[24]....
        /*0c44*/ 	.word	0x00001940
        /*0c48*/ 	.word	0x00000005
        /*0c4c*/ 	.word	0x00022830
        /*0c50*/ 	.short	0x010a
        /*0c52*/ 	.byte	0x3f
	.zero		1


	//   ....[25]....
        /*0c54*/ 	.word	0x00002310
        /*0c58*/ 	.word	0x000000ff
        /*0c5c*/ 	.word	0x00000000
        /*0c60*/ 	.short	0x0101
        /*0c62*/ 	.byte	0x06
	.zero		1


	//   ....[26]....
        /*0c64*/ 	.word	0x00004950
        /*0c68*/ 	.word	0x000000ff
        /*0c6c*/ 	.word	0x00022830
        /*0c70*/ 	.short	0x010a
        /*0c72*/ 	.byte	0x06
	.zero		1


	//   ....[27]....
        /*0c74*/ 	.word	0x00004990
        /*0c78*/ 	.word	0x000000ff
        /*0c7c*/ 	.word	0x00022830
        /*0c80*/ 	.short	0x010a
        /*0c82*/ 	.byte	0x06
	.zero		1


	//   ....[28]....
        /*0c84*/ 	.word	0x00005230
        /*0c88*/ 	.word	0x000000ff
        /*0c8c*/ 	.word	0x00022850
        /*0c90*/ 	.short	0x010a
        /*0c92*/ 	.byte	0x06
	.zero		1


	//   ....[29]....
        /*0c94*/ 	.word	0x00005270
        /*0c98*/ 	.word	0x000000ff
        /*0c9c*/ 	.word	0x00022850
        /*0ca0*/ 	.short	0x010a
        /*0ca2*/ 	.byte	0x06
	.zero		1


	//   ....[30]....
        /*0ca4*/ 	.word	0x000055d0
        /*0ca8*/ 	.word	0x000000ff
        /*0cac*/ 	.word	0x00000000
        /*0cb0*/ 	.short	0x0101
        /*0cb2*/ 	.byte	0x06
	.zero		1


	//   ....[31]....
        /*0cb4*/ 	.word	0x00006b80
        /*0cb8*/ 	.word	0x000000ff
        /*0cbc*/ 	.word	0x00000000
        /*0cc0*/ 	.short	0x0101
        /*0cc2*/ 	.byte	0x06
	.zero		1


	//   ....[32]....
        /*0cc4*/ 	.word	0x00007230
        /*0cc8*/ 	.word	0x000000ff
        /*0ccc*/ 	.word	0x00022850
        /*0cd0*/ 	.short	0x010a
        /*0cd2*/ 	.byte	0x09
	.zero		1


	//   ....[33]....
        /*0cd4*/ 	.word	0x00007270
        /*0cd8*/ 	.word	0x000000ff
        /*0cdc*/ 	.word	0x00022850
        /*0ce0*/ 	.short	0x010a
        /*0ce2*/ 	.byte	0x09
	.zero		1


	//   ....[34]....
        /*0ce4*/ 	.word	0x000079d0
        /*0ce8*/ 	.word	0x000000ff
        /*0cec*/ 	.word	0x00000000
        /*0cf0*/ 	.short	0x0101
        /*0cf2*/ 	.byte	0x04
	.zero		1


	//   ....[35]....
        /*0cf4*/ 	.word	0x00009530
        /*0cf8*/ 	.word	0x00000003
        /*0cfc*/ 	.word	0x00000000
        /*0d00*/ 	.short	0x0101
        /*0d02*/ 	.byte	0x3f
	.zero		1


	//   ....[36]....
        /*0d04*/ 	.word	0x0000c310
        /*0d08*/ 	.word	0x00000000
        /*0d0c*/ 	.word	0x00022880
        /*0d10*/ 	.short	0x010a
        /*0d12*/ 	.byte	0x3f
	.zero		1


	//   ....[37]....
        /*0d14*/ 	.word	0x0000cba0
        /*0d18*/ 	.word	0x00000000
        /*0d1c*/ 	.word	0x00022870
        /*0d20*/ 	.short	0x0107
        /*0d22*/ 	.byte	0x3f
	.zero		1


	//   ....[38]....
        /*0d24*/ 	.word	0x0000cc60
        /*0d28*/ 	.word	0x00000000
        /*0d2c*/ 	.word	0x00022870
        /*0d30*/ 	.short	0x0101
        /*0d32*/ 	.byte	0x3f
	.zero		1


	//   ....[39]....
        /*0d34*/ 	.word	0x0000cc90
        /*0d38*/ 	.word	0x00000000
        /*0d3c*/ 	.word	0x00022840
        /*0d40*/ 	.short	0x010a
        /*0d42*/ 	.byte	0x3f
	.zero		1


	//   ....[40]....
        /*0d44*/ 	.word	0x0000d3c0
        /*0d48*/ 	.word	0x00000000
        /*0d4c*/ 	.word	0x00022830
        /*0d50*/ 	.short	0x0107
        /*0d52*/ 	.byte	0x3f
	.zero		1


	//   ....[41]....
        /*0d54*/ 	.word	0x0000d480
        /*0d58*/ 	.word	0x00000000
        /*0d5c*/ 	.word	0x00022830
        /*0d60*/ 	.short	0x0101
        /*0d62*/ 	.byte	0x3f
	.zero		1


	//   ....[42]....
        /*0d64*/ 	.word	0x0000ddf0
        /*0d68*/ 	.word	0x00000016
        /*0d6c*/ 	.word	0x00022800
        /*0d70*/ 	.short	0x0107
        /*0d72*/ 	.byte	0x3f
	.zero		1


	//   ....[43]....
        /*0d74*/ 	.word	0x0000dee0
        /*0d78*/ 	.word	0x00000016
        /*0d7c*/ 	.word	0x00022800
        /*0d80*/ 	.short	0x0101
        /*0d82*/ 	.byte	0x3f
	.zero		1


	//   ....[44]....
        /*0d84*/ 	.word	0x0000df00
        /*0d88*/ 	.word	0x00000016
        /*0d8c*/ 	.word	0x00022820
        /*0d90*/ 	.short	0x010a
        /*0d92*/ 	.byte	0x3f
	.zero		1


	//   ....[45]....
        /*0d94*/ 	.word	0x0000e3e0
        /*0d98*/ 	.word	0x00000000
        /*0d9c*/ 	.word	0x00022880
        /*0da0*/ 	.short	0x010a
        /*0da2*/ 	.byte	0x3f
	.zero		1


	//   ....[46]....
        /*0da4*/ 	.word	0x0000e9c0
        /*0da8*/ 	.word	0x00000000
        /*0dac*/ 	.word	0x00022870
        /*0db0*/ 	.short	0x0107
        /*0db2*/ 	.byte	0x3f
	.zero		1


	//   ....[47]....
        /*0db4*/ 	.word	0x0000ea80
        /*0db8*/ 	.word	0x00000000
        /*0dbc*/ 	.word	0x00022870
        /*0dc0*/ 	.short	0x0101
        /*0dc2*/ 	.byte	0x3f
	.zero		1


	//   ....[48]....
        /*0dc4*/ 	.word	0x0000eab0
        /*0dc8*/ 	.word	0x00000000
        /*0dcc*/ 	.word	0x00022840
        /*0dd0*/ 	.short	0x010a
        /*0dd2*/ 	.byte	0x3f
	.zero		1


	//   ....[49]....
        /*0dd4*/ 	.word	0x0000f060
        /*0dd8*/ 	.word	0x00000000
        /*0ddc*/ 	.word	0x00022830
        /*0de0*/ 	.short	0x0107
        /*0de2*/ 	.byte	0x3f
	.zero		1


	//   ....[50]....
        /*0de4*/ 	.word	0x0000f120
        /*0de8*/ 	.word	0x00000000
        /*0dec*/ 	.word	0x00022830
        /*0df0*/ 	.short	0x0101
        /*0df2*/ 	.byte	0x3f
	.zero		1


	//   ....[51]....
        /*0df4*/ 	.word	0x0000f1b0
        /*0df8*/ 	.word	0x00000000
        /*0dfc*/ 	.word	0x00022870
        /*0e00*/ 	.short	0x010a
        /*0e02*/ 	.byte	0x3f
	.zero		1


	//   ....[52]....
        /*0e04*/ 	.word	0x0000f240
        /*0e08*/ 	.word	0x00000000
        /*0e0c*/ 	.word	0x00022860
        /*0e10*/ 	.short	0x010a
        /*0e12*/ 	.byte	0x3f
	.zero		1


	//   ....[53]....
        /*0e14*/ 	.word	0x0000f800
        /*0e18*/ 	.word	0x00000000
        /*0e1c*/ 	.word	0x00022850
        /*0e20*/ 	.short	0x0101
        /*0e22*/ 	.byte	0x3f
	.zero		1


	//   ....[54]....
        /*0e24*/ 	.word	0x0000f890
        /*0e28*/ 	.word	0x00000000
        /*0e2c*/ 	.word	0x00000000
        /*0e30*/ 	.short	0x0101
        /*0e32*/ 	.byte	0x3f
	.zero		1


	//   ....[55]....
        /*0e34*/ 	.word	0x0000fa50
        /*0e38*/ 	.word	0x00000002
        /*0e3c*/ 	.word	0x00022870
        /*0e40*/ 	.short	0x010a
        /*0e42*/ 	.byte	0x3f
	.zero		1


	//   ....[56]....
        /*0e44*/ 	.word	0x0000fad0
        /*0e48*/ 	.word	0x00000002
        /*0e4c*/ 	.word	0x00022860
        /*0e50*/ 	.short	0x010a
        /*0e52*/ 	.byte	0x3f
	.zero		1


	//   ....[57]....
        /*0e54*/ 	.word	0x000100a0
        /*0e58*/ 	.word	0x00000002
        /*0e5c*/ 	.word	0x00022850
        /*0e60*/ 	.short	0x0101
        /*0e62*/ 	.byte	0x3f
	.zero		1


	//   ....[58]....
        /*0e64*/ 	.word	0x00010160
        /*0e68*/ 	.word	0x00000002
        /*0e6c*/ 	.word	0x00000000
        /*0e70*/ 	.short	0x0101
        /*0e72*/ 	.byte	0x3f
	.zero		1


	//   ....[59]....
        /*0e74*/ 	.word	0x00010ba0
        /*0e78*/ 	.word	0x00000004
        /*0e7c*/ 	.word	0x00022820
        /*0e80*/ 	.short	0x010a
        /*0e82*/ 	.byte	0x3f
	.zero		1


	//   ....[60]....
        /*0e84*/ 	.word	0x00010d20
        /*0e88*/ 	.word	0x00000005
        /*0e8c*/ 	.word	0x00022840
        /*0e90*/ 	.short	0x010a
        /*0e92*/ 	.byte	0x3f
	.zero		1


	//   ....[61]....
        /*0e94*/ 	.word	0x00010dc0
        /*0e98*/ 	.word	0x00000021
        /*0e9c*/ 	.word	0x00022840
        /*0ea0*/ 	.short	0x010a
        /*0ea2*/ 	.byte	0x3f
	.zero		1


	//   ....[62]....
        /*0ea4*/ 	.word	0x00010e00
        /*0ea8*/ 	.word	0x00000005
        /*0eac*/ 	.word	0x00022860
        /*0eb0*/ 	.short	0x010a
        /*0eb2*/ 	.byte	0x3f
	.zero		1


	//   ....[63]....
        /*0eb4*/ 	.word	0x00010e40
        /*0eb8*/ 	.word	0x00000021
        /*0ebc*/ 	.word	0x00022860
        /*0ec0*/ 	.short	0x010a
        /*0ec2*/ 	.byte	0x3f
	.zero		1


	//   ....[64]....
        /*0ec4*/ 	.word	0x00010e80
        /*0ec8*/ 	.word	0x00000005
        /*0ecc*/ 	.word	0x00022880
        /*0ed0*/ 	.short	0x010a
        /*0ed2*/ 	.byte	0x3f
	.zero		1


	//   ....[65]....
        /*0ed4*/ 	.word	0x00010ec0
        /*0ed8*/ 	.word	0x00000021
        /*0edc*/ 	.word	0x00022880
        /*0ee0*/ 	.short	0x010a
        /*0ee2*/ 	.byte	0x3f
	.zero		1


	//   ....[66]....
        /*0ee4*/ 	.word	0x00010f30
        /*0ee8*/ 	.word	0x00000003
        /*0eec*/ 	.word	0x00022800
        /*0ef0*/ 	.short	0x010a
        /*0ef2*/ 	.byte	0x3f
	.zero		1


	//   ....[67]....
        /*0ef4*/ 	.word	0x00010f80
        /*0ef8*/ 	.word	0x00000005
        /*0efc*/ 	.word	0x00022830
        /*0f00*/ 	.short	0x010a
        /*0f02*/ 	.byte	0x3f
	.zero		1


	//   ....[68]....
        /*0f04*/ 	.word	0x00010fe0
        /*0f08*/ 	.word	0x00000004
        /*0f0c*/ 	.word	0x00022830
        /*0f10*/ 	.short	0x010a
        /*0f12*/ 	.byte	0x3f
	.zero		1


	//   ....[69]....
        /*0f14*/ 	.word	0x00011040
        /*0f18*/ 	.word	0x00000004
        /*0f1c*/ 	.word	0x00022850
        /*0f20*/ 	.short	0x010a
        /*0f22*/ 	.byte	0x3f
	.zero		1


	//   ....[70]....
        /*0f24*/ 	.word	0x000110a0
        /*0f28*/ 	.word	0x00000007
        /*0f2c*/ 	.word	0x00022850
        /*0f30*/ 	.short	0x010a
        /*0f32*/ 	.byte	0x3f
	.zero		1


	//   ....[71]....
        /*0f34*/ 	.word	0x000111a0
        /*0f38*/ 	.word	0x00000000
        /*0f3c*/ 	.word	0x00022880
        /*0f40*/ 	.short	0x010a
        /*0f42*/ 	.byte	0x3f
	.zero		1


	//   ....[72]....
        /*0f44*/ 	.word	0x00011e80
        /*0f48*/ 	.word	0x00000000
        /*0f4c*/ 	.word	0x00022840
        /*0f50*/ 	.short	0x010a
        /*0f52*/ 	.byte	0x3f
	.zero		1


	//   ....[73]....
        /*0f54*/ 	.word	0x00013310
        /*0f58*/ 	.word	0x00000016
        /*0f5c*/ 	.word	0x00022820
        /*0f60*/ 	.short	0x010a
        /*0f62*/ 	.byte	0x3f
	.zero		1


	//   ....[74]....
        /*0f64*/ 	.word	0x00013360
        /*0f68*/ 	.word	0x00000000
        /*0f6c*/ 	.word	0x00022880
        /*0f70*/ 	.short	0x010a
        /*0f72*/ 	.byte	0x3f
	.zero		1


	//   ....[75]....
        /*0f74*/ 	.word	0x00013ea0
        /*0f78*/ 	.word	0x00000000
        /*0f7c*/ 	.word	0x00022840
        /*0f80*/ 	.short	0x010a
        /*0f82*/ 	.byte	0x3f
	.zero		1


	//   ....[76]....
        /*0f84*/ 	.word	0x000149b0
        /*0f88*/ 	.word	0x00000000
        /*0f8c*/ 	.word	0x00022870
        /*0f90*/ 	.short	0x010a
        /*0f92*/ 	.byte	0x3f
	.zero		1


	//   ....[77]....
        /*0f94*/ 	.word	0x00014a00
        /*0f98*/ 	.word	0x00000000
        /*0f9c*/ 	.word	0x00022860
        /*0fa0*/ 	.short	0x010a
        /*0fa2*/ 	.byte	0x3f
	.zero		1


	//   ....[78]....
        /*0fa4*/ 	.word	0x00014a50
        /*0fa8*/ 	.word	0x00000002
        /*0fac*/ 	.word	0x00022870
        /*0fb0*/ 	.short	0x010a
        /*0fb2*/ 	.byte	0x3f
	.zero		1


	//   ....[79]....
        /*0fb4*/ 	.word	0x00014aa0
        /*0fb8*/ 	.word	0x00000002
        /*0fbc*/ 	.word	0x00022860
        /*0fc0*/ 	.short	0x010a
        /*0fc2*/ 	.byte	0x3f
	.zero		1


	//   ....[80]....
        /*0fc4*/ 	.word	0x00014af0
        /*0fc8*/ 	.word	0x00000004
        /*0fcc*/ 	.word	0x00022820
        /*0fd0*/ 	.short	0x010a
        /*0fd2*/ 	.byte	0x3f
	.zero		1


	//   ....[81]....
        /*0fd4*/ 	.word	0x00014c90
        /*0fd8*/ 	.word	0x00000005
        /*0fdc*/ 	.word	0x00022840
        /*0fe0*/ 	.short	0x010a
        /*0fe2*/ 	.byte	0x3f
	.zero		1


	//   ....[82]....
        /*0fe4*/ 	.word	0x00014ce0
        /*0fe8*/ 	.word	0x00000021
        /*0fec*/ 	.word	0x00022840
        /*0ff0*/ 	.short	0x010a
        /*0ff2*/ 	.byte	0x3f
	.zero		1


	//   ....[83]....
        /*0ff4*/ 	.word	0x00014d30
        /*0ff8*/ 	.word	0x00000005
        /*0ffc*/ 	.word	0x00022860
        /*1000*/ 	.short	0x010a
        /*1002*/ 	.byte	0x3f
	.zero		1


	//   ....[84]....
        /*1004*/ 	.word	0x00014d80
        /*1008*/ 	.word	0x00000021
        /*100c*/ 	.word	0x00022860
        /*1010*/ 	.short	0x010a
        /*1012*/ 	.byte	0x3f
	.zero		1


	//   ....[85]....
        /*1014*/ 	.word	0x00014dd0
        /*1018*/ 	.word	0x00000005
        /*101c*/ 	.word	0x00022880
        /*1020*/ 	.short	0x010a
        /*1022*/ 	.byte	0x3f
	.zero		1


	//----- nvinfo : EIATTR_NUM_MBARRIERS
	.align		4
.L_900:
        /*1024*/ 	.byte	0x03, 0x38
        /*1026*/ 	.short	0x0016


	//----- nvinfo : EIATTR_EXIT_INSTR_OFFSETS
	.align		4
        /*1028*/ 	.byte	0x04, 0x1c
        /*102a*/ 	.short	(.L_902 - .L_901)


	//   ....[0]....
.L_901:
        /*102c*/ 	.word	0x000009c0


	//   ....[1]....
        /*1030*/ 	.word	0x0000a4f0


	//   ....[2]....
        /*1034*/ 	.word	0x00010f10


	//----- nvinfo : EIATTR_MAX_THREADS
	.align		4
.L_902:
        /*1038*/ 	.byte	0x04, 0x05
        /*103a*/ 	.short	(.L_904 - .L_903)
.L_903:
        /*103c*/ 	.word	0x00000180
        /*1040*/ 	.word	0x00000001
        /*1044*/ 	.word	0x00000001


	//----- nvinfo : EIATTR_CRS_STACK_SIZE
	.align		4
.L_904:
        /*1048*/ 	.byte	0x04, 0x1e
        /*104a*/ 	.short	(.L_906 - .L_905)
.L_905:
        /*104c*/ 	.word	0x00000000


	//----- nvinfo : EIATTR_CBANK_PARAM_SIZE
	.align		4
.L_906:
        /*1050*/ 	.byte	0x03, 0x19
        /*1052*/ 	.short	0x0af0


	//----- nvinfo : EIATTR_PARAM_CBANK
	.align		4
        /*1054*/ 	.byte	0x04, 0x0a
        /*1056*/ 	.short	(.L_908 - .L_907)
	.align		4
.L_907:
        /*1058*/ 	.word	index@(.nv.constant0._ZN7cutlass13device_kernelIN5flash11enable_sm90INS1_16FlashAttnFwdSm90INS1_25CollectiveMainloopFwdSm90ILi2EN4cute5tupleIJNS5_1CILi1EEES8_S8_EEENS6_IJNS7_ILi128EEENS7_ILi160EEESA_EEELi128ENS_12float_e4m3_tEfNS_4arch4Sm90ELb0ELb0ELb0ELb1ELb1ELb0ELb0ELb1ELb1ELb1ELb0ELb0EEENS1_21CollectiveEpilogueFwdINS6_IJSA_SA_SB_EEES9_NS_10bfloat16_tESF_Li256ELb1ELb1ELb0ELb1EEENS1_36VarlenDynamicPersistentTileSchedulerILi128ELi160ELi256ELi128ELb0ELb1ELb1ELb0ELb1ELb1EEEEEEEEEvNT_6ParamsE)
        /*105c*/ 	.short	0x0210
        /*105e*/ 	.short	0x0af0


	//----- nvinfo : EIATTR_SW_WAR
	.align		4
.L_908:
        /*1060*/ 	.byte	0x04, 0x36
        /*1062*/ 	.short	(.L_910 - .L_909)
.L_909:
        /*1064*/ 	.word	0x00000008
.L_910:


//--------------------- .nv.info._ZN7cutlass13device_kernelIN5flash11enable_sm90INS1_16FlashAttnFwdSm90INS1_25CollectiveMainloopFwdSm90ILi2EN4cute5tupleIJNS5_1CILi1EEES8_S8_EEENS6_IJNS7_ILi128EEENS7_ILi160EEESA_EEELi128ENS_12float_e4m3_tEfNS_4arch4Sm90ELb0ELb0ELb0ELb1ELb1ELb1ELb0ELb1ELb1ELb1ELb0ELb0EEENS1_21CollectiveEpilogueFwdINS6_IJSA_SA_SB_EEES9_NS_10bfloat16_tESF_Li256ELb1ELb1ELb0ELb1EEENS1_36VarlenDynamicPersistentTileSchedulerILi128ELi160ELi256ELi128ELb0ELb1ELb1ELb0ELb1ELb1EEEEEEEEEvNT_6ParamsE --------------------------
	.section	.nv.info._ZN7cutlass13device_kernelIN5flash11enable_sm90INS1_16FlashAttnFwdSm90INS1_25CollectiveMainloopFwdSm90ILi2EN4cute5tupleIJNS5_1CILi1EEES8_S8_EEENS6_IJNS7_ILi128EEENS7_ILi160EEESA_EEELi128ENS_12float_e4m3_tEfNS_4arch4Sm90ELb0ELb0ELb0ELb1ELb1ELb1ELb0ELb1ELb1ELb1ELb0ELb0EEENS1_21CollectiveEpilogueFwdINS6_IJSA_SA_SB_EEES9_NS_10bfloat16_tESF_Li256ELb1ELb1ELb0ELb1EEENS1_36VarlenDynamicPersistentTileSchedulerILi128ELi160ELi256ELi128ELb0ELb1ELb1ELb0ELb1ELb1EEEEEEEEEvNT_6ParamsE,"",@"SHT_CUDA_INFO"
	.sectionflags	@""
	.align	4


	//----- nvinfo : EIATTR_CUDA_API_VERSION
	.align		4
        /*0000*/ 	.byte	0x04, 0x37
        /*0002*/ 	.short	(.L_912 - .L_911)
.L_911:
        /*0004*/ 	.word	0x00000082


	//----- nvinfo : EIATTR_KPARAM_INFO
	.align		4
.L_912:
        /*0008*/ 	.byte	0x04, 0x17
        /*000a*/ 	.short	(.L_914 - .L_913)
.L_913:
        /*000c*/ 	.word	0x00000000
        /*0010*/ 	.short	0x0000
        /*0012*/ 	.short	0x0070
        /*0014*/ 	.byte	0x00, 0xf0, 0x01, 0x2a


	//----- nvinfo : EIATTR_SPARSE_MMA_MASK
	.align		4
.L_914:
        /*0018*/ 	.byte	0x03, 0x50
        /*001a*/ 	.short	0x0000


	//----- nvinfo : EIATTR_MAXREG_COUNT
	.align		4
        /*001c*/ 	.byte	0x03, 0x1b
        /*001e*/ 	.short	0x00a8


	//----- nvinfo : EIATTR_NUM_BARRIERS
	.align		4
        /*0020*/ 	.byte	0x02, 0x4c
        /*0022*/ 	.byte	0x10
	.zero		1


	//----- nvinfo : EIATTR_EXTERNS
	.align		4
        /*0024*/ 	.byte	0x04, 0x0f
        /*0026*/ 	.short	(.L_916 - .L_915)


	//   ....[0]....
	.align		4
.L_915:
        /*0028*/ 	.word	index@(__assertfail)


	//----- nvinfo : EIATTR_ANNOTATIONS
	.align		4
.L_916:
        /*002c*/ 	.byte	0x04, 0x55
        /*002e*/ 	.short	(.L_918 - .L_917)


	//   ....[0]....
.L_917:
        /* <DEDUP_REMOVED lines=49> */


	//----- nvinfo : EIATTR_MERCURY_ISA_VERSION
	.align		4
.L_918:
        /*0330*/ 	.byte	0x03, 0x5f
        /*0332*/ 	.short	0x0101


	//----- nvinfo : EIATTR_UNUSED_LOAD_BYTE_OFFSET
	.align		4
        /*0334*/ 	.byte	0x04, 0x44
        /*0336*/ 	.short	(.L_920 - .L_919)


	//   ....[0]....
.L_919:
        /*0338*/ 	.word	0x00000a60
        /*033c*/ 	.word	0x0000fff0


	//   ....[1]....
        /*0340*/ 	.word	0x00014a90
        /*0344*/ 	.word	0x0000fff0


	//----- nvinfo : EIATTR_INT_WARP_WIDE_INSTR_OFFSETS
	.align		4
.L_920:
        /*0348*/ 	.byte	0x04, 0x31
        /*034a*/ 	.short	(.L_922 - .L_921)


	//   ....[0]....
.L_921:
        /*034c*/ 	.word	0x00000120


	//   ....[1]....
        /*0350*/ 	.word	0x000001c0


	//   ....[2]....
        /*0354*/ 	.word	0x00000230


	//   ....[3]....
        /*0358*/ 	.word	0x00019260


	//   ....[4]....
        /*035c*/ 	.word	0x000192f0


	//   ....[5]....
        /*0360*/ 	.word	0x0001d730


	//   ....[6]....
        /*0364*/ 	.word	0x0001d7c0


	//----- nvinfo : EIATTR_COOP_GROUP_MASK_REGIDS
	.align		4
.L_922:
        /*0368*/ 	.byte	0x04, 0x29
        /*036a*/ 	.short	(.L_924 - .L_923)


	//   ....[0]....
.L_923:
        /*036c*/ 	.word	0xffffffff


	//   ....[1]....
        /*0370*/ 	.word	0xffffffff


	//   ....[2]....
        /*0374*/ 	.word	0xffffffff


	//   ....[3]....
        /*0378*/ 	.word	0xffffffff


	//   ....[4]....
        /*037c*/ 	.word	0xffffffff


	//   ....[5]....
        /*0380*/ 	.word	0xffffffff


	//   ....[6]....
        /*0384*/ 	.word	0xffffffff


	//   ....[7]....
        /*0388*/ 	.word	0xffffffff


	//   ....[8]....
        /*038c*/ 	.word	0xffffffff


	//   ....[9]....
        /*0390*/ 	.word	0xffffffff


	//   ....[10]....
        /*0394*/ 	.word	0xffffffff


	//   ....[11]....
        /*0398*/ 	.word	0xffffffff


	//   ....[12]....
        /*039c*/ 	.word	0xffffffff


	//   ....[13]....
        /*03a0*/ 	.word	0xffffffff


	//   ....[14]....
        /*03a4*/ 	.word	0xffffffff


	//   ....[15]....
        /*03a8*/ 	.word	0xffffffff


	//   ....[16]....
        /*03ac*/ 	.word	0xffffffff


	//   ....[17]....
        /*03b0*/ 	.word	0xffffffff


	//   ....[18]....
        /*03b4*/ 	.word	0xffffffff


	//   ....[19]....
        /*03b8*/ 	.word	0xffffffff


	//   ....[20]....
        /*03bc*/ 	.word	0xffffffff


	//   ....[21]....
        /*03c0*/ 	.word	0xffffffff


	//   ....[22]....
        /*03c4*/ 	.word	0xffffffff


	//   ....[23]....
        /*03c8*/ 	.word	0xffffffff


	//   ....[24]....
        /*03cc*/ 	.word	0xffffffff


	//   ....[25]....
        /*03d0*/ 	.word	0xffffffff


	//   ....[26]....
        /*03d4*/ 	.word	0xffffffff


	//   ....[27]....
        /*03d8*/ 	.word	0xffffffff


	//   ....[28]....
        /*03dc*/ 	.word	0xffffffff


	//   ....[29]....
        /*03e0*/ 	.word	0xffffffff


	//   ....[30]....
        /*03e4*/ 	.word	0xffffffff


	//   ....[31]....
        /*03e8*/ 	.word	0xffffffff


	//   ....[32]....
        /*03ec*/ 	.word	0xffffffff


	//   ....[33]....
        /*03f0*/ 	.word	0xffffffff


	//   ....[34]....
        /*03f4*/ 	.word	0xffffffff


	//   ....[35]....
        /*03f8*/ 	.word	0xffffffff


	//   ....[36]....
        /*03fc*/ 	.word	0xffffffff


	//   ....[37]....
        /*0400*/ 	.word	0xffffffff


	//   ....[38]....
        /*0404*/ 	.word	0xffffffff


	//   ....[39]....
        /*0408*/ 	.word	0xffffffff


	//   ....[40]....
        /*040c*/ 	.word	0xffffffff


	//   ....[41]....
        /*0410*/ 	.word	0xffffffff


	//   ....[42]....
        /*0414*/ 	.word	0xffffffff


	//   ....[43]....
        /*0418*/ 	.word	0xffffffff


	//   ....[44]....
        /*041c*/ 	.word	0xffffffff


	//   ....[45]....
        /*0420*/ 	.word	0xffffffff


	//   ....[46]....
        /*0424*/ 	.word	0xffffffff


	//   ....[47]....
        /*0428*/ 	.word	0xffffffff


	//   ....[48]....
        /*042c*/ 	.word	0xffffffff


	//   ....[49]....
        /*0430*/ 	.word	0xffffffff


	//   ....[50]....
        /*0434*/ 	.word	0xffffffff


	//   ....[51]....
        /*0438*/ 	.word	0xffffffff


	//   ....[52]....
        /*043c*/ 	.word	0xffffffff


	//   ....[53]....
        /*0440*/ 	.word	0xffffffff


	//   ....[54]....
        /*0444*/ 	.word	0xffffffff


	//   ....[55]....
        /*0448*/ 	.word	0xffffffff


	//   ....[56]....
        /*044c*/ 	.word	0xffffffff


	//   ....[57]....
        /*0450*/ 	.word	0xffffffff


	//   ....[58]....
        /*0454*/ 	.word	0xffffffff


	//   ....[59]....
        /*0458*/ 	.word	0xffffffff


	//   ....[60]....
        /*045c*/ 	.word	0xffffffff


	//   ....[61]....
        /*0460*/ 	.word	0xffffffff


	//   ....[62]....
        /*0464*/ 	.word	0xffffffff


	//   ....[63]....
        /*0468*/ 	.word	0xffffffff


	//   ....[64]....
        /*046c*/ 	.word	0xffffffff


	//   ....[65]....
        /*0470*/ 	.word	0xffffffff


	//   ....[66]....
        /*0474*/ 	.word	0xffffffff


	//   ....[67]....
        /*0478*/ 	.word	0xffffffff


	//   ....[68]....
        /*047c*/ 	.word	0xffffffff


	//   ....[69]....
        /*0480*/ 	.word	0xffffffff


	//   ....[70]....
        /*0484*/ 	.word	0xffffffff


	//   ....[71]....
        /*0488*/ 	.word	0xffffffff


	//   ....[72]....
        /*048c*/ 	.word	0xffffffff


	//   ....[73]....
        /*0490*/ 	.word	0xffffffff


	//   ....[74]....
        /*0494*/ 	.word	0xffffffff


	//   ....[75]....
        /*0498*/ 	.word	0xffffffff


	//   ....[76]....
        /*049c*/ 	.word	0xffffffff


	//   ....[77]....
        /*04a0*/ 	.word	0xffffffff


	//   ....[78]....
        /*04a4*/ 	.word	0xffffffff


	//   ....[79]....
        /*04a8*/ 	.word	0xffffffff


	//   ....[80]....
        /*04ac*/ 	.word	0xffffffff


	//   ....[81]....
        /*04b0*/ 	.word	0xffffffff


	//   ....[82]....
        /*04b4*/ 	.word	0xffffffff


	//   ....[83]....
        /*04b8*/ 	.word	0xffffffff


	//   ....[84]....
        /*04bc*/ 	.word	0xffffffff


	//   ....[85]....
        /*04c0*/ 	.word	0xffffffff


	//   ....[86]....
        /*04c4*/ 	.word	0xffffffff


	//   ....[87]....
        /*04c8*/ 	.word	0xffffffff


	//   ....[88]....
        /*04cc*/ 	.word	0xffffffff


	//   ....[89]....
        /*04d0*/ 	.word	0xffffffff


	//   ....[90]....
        /*04d4*/ 	.word	0xffffffff


	//   ....[91]....
        /*04d8*/ 	.word	0xffffffff


	//   ....[92]....
        /*04dc*/ 	.word	0xffffffff


	//   ....[93]....
        /*04e0*/ 	.word	0xffffffff


	//   ....[94]....
        /*04e4*/ 	.word	0xffffffff


	//   ....[95]....
        /*04e8*/ 	.word	0xffffffff


	//   ....[96]....
        /*04ec*/ 	.word	0xffffffff


	//   ....[97]....
        /*04f0*/ 	.word	0xffffffff


	//   ....[98]....
        /*04f4*/ 	.word	0xffffffff


	//   ....[99]....
        /*04f8*/ 	.word	0xffffffff


	//   ....[100]....
        /*04fc*/ 	.word	0xffffffff


	//   ....[101]....
        /*0500*/ 	.word	0xffffffff


	//   ....[102]....
        /*0504*/ 	.word	0xffffffff


	//   ....[103]....
        /*0508*/ 	.word	0xffffffff


	//   ....[104]....
        /*050c*/ 	.word	0xffffffff


	//   ....[105]....
        /*0510*/ 	.word	0xffffffff


	//   ....[106]....
        /*0514*/ 	.word	0xffffffff


	//   ....[107]....
        /*0518*/ 	.word	0xffffffff


	//   ....[108]....
        /*051c*/ 	.word	0xffffffff


	//   ....[109]....
        /*0520*/ 	.word	0xffffffff


	//   ....[110]....
        /*0524*/ 	.word	0xffffffff


	//   ....[111]....
        /*0528*/ 	.word	0xffffffff


	//   ....[112]....
        /*052c*/ 	.word	0xffffffff


	//   ....[113]....
        /*0530*/ 	.word	0xffffffff


	//   ....[114]....
        /*0534*/ 	.word	0xffffffff


	//   ....[115]....
        /*0538*/ 	.word	0xffffffff


	//   ....[116]....
        /*053c*/ 	.word	0xffffffff


	//   ....[117]....
        /*0540*/ 	.word	0xffffffff


	//   ....[118]....
        /*0544*/ 	.word	0xffffffff


	//   ....[119]....
        /*0548*/ 	.word	0xffffffff


	//   ....[120]....
        /*054c*/ 	.word	0xffffffff


	//   ....[121]....
        /*0550*/ 	.word	0xffffffff


	//   ....[122]....
        /*0554*/ 	.word	0xffffffff


	//   ....[123]....
        /*0558*/ 	.word	0xffffffff


	//   ....[124]....
        /*055c*/ 	.word	0xffffffff


	//   ....[125]....
        /*0560*/ 	.word	0xffffffff


	//   ....[126]....
        /*0564*/ 	.word	0xffffffff


	//   ....[127]....
        /*0568*/ 	.word	0xffffffff


	//   ....[128]....
        /*056c*/ 	.word	0xffffffff


	//   ....[129]....
        /*0570*/ 	.word	0xffffffff


	//   ....[130]....
        /*0574*/ 	.word	0xffffffff


	//   ....[131]....
        /*0578*/ 	.word	0xffffffff


	//   ....[132]....
        /*057c*/ 	.word	0xffffffff


	//   ....[133]....
        /*0580*/ 	.word	0xffffffff


	//   ....[134]....
        /*0584*/ 	.word	0xffffffff


	//   ....[135]....
        /*0588*/ 	.word	0xffffffff


	//   ....[136]....
        /*058c*/ 	.word	0xffffffff


	//   ....[137]....
        /*0590*/ 	.word	0xffffffff


	//   ....[138]....
        /*0594*/ 	.word	0xffffffff


	//   ....[139]....
        /*0598*/ 	.word	0xffffffff


	//   ....[140]....
        /*059c*/ 	.word	0xffffffff


	//   ....[141]....
        /*05a0*/ 	.word	0xffffffff


	//   ....[142]....
        /*05a4*/ 	.word	0xffffffff


	//   ....[143]....
        /*05a8*/ 	.word	0xffffffff


	//   ....[144]....
        /*05ac*/ 	.word	0xffffffff


	//   ....[145]....
        /*05b0*/ 	.word	0xffffffff


	//   ....[146]....
        /*05b4*/ 	.word	0xffffffff


	//   ....[147]....
        /*05b8*/ 	.word	0xffffffff


	//   ....[148]....
        /*05bc*/ 	.word	0xffffffff


	//   ....[149]....
        /*05c0*/ 	.word	0xffffffff


	//   ....[150]....
        /*05c4*/ 	.word	0xffffffff


	//   ....[151]....
        /*05c8*/ 	.word	0xffffffff


	//   ....[152]....
        /*05cc*/ 	.word	0xffffffff


	//   ....[153]....
        /*05d0*/ 	.word	0xffffffff


	//   ....[154]....
        /*05d4*/ 	.word	0xffffffff


	//   ....[155]....
        /*05d8*/ 	.word	0xffffffff


	//   ....[156]....
        /*05dc*/ 	.word	0xffffffff


	//   ....[157]....
        /*05e0*/ 	.word	0xffffffff


	//   ....[158]....
        /*05e4*/ 	.word	0xffffffff


	//   ....[159]....
        /*05e8*/ 	.word	0xffffffff


	//   ....[160]....
        /*05ec*/ 	.word	0xffffffff


	//   ....[161]....
        /*05f0*/ 	.word	0xffffffff


	//   ....[162]....
        /*05f4*/ 	.word	0xffffffff


	//   ....[163]....
        /*05f8*/ 	.word	0xffffffff


	//   ....[164]....
        /*05fc*/ 	.word	0xffffffff


	//   ....[165]....
        /*0600*/ 	.word	0xffffffff


	//   ....[166]....
        /*0604*/ 	.word	0xffffffff


	//   ....[167]....
        /*0608*/ 	.word	0xffffffff


	//   ....[168]....
        /*060c*/ 	.word	0xffffffff


	//   ....[169]....
        /*0610*/ 	.word	0xffffffff


	//   ....[170]....
        /*0614*/ 	.word	0xffffffff


	//   ....[171]....
        /*0618*/ 	.word	0xffffffff


	//   ....[172]....
        /*061c*/ 	.word	0xffffffff


	//   ....[173]....
        /*0620*/ 	.word	0xffffffff


	//   ....[174]....
        /*0624*/ 	.word	0xffffffff


	//   ....[175]....
        /*0628*/ 	.word	0xffffffff


	//   ....[176]....
        /*062c*/ 	.word	0xffffffff


	//   ....[177]....
        /*0630*/ 	.word	0xffffffff


	//   ....[178]....
        /*0634*/ 	.word	0xffffffff


	//   ....[179]....
        /*0638*/ 	.word	0xffffffff


	//   ....[180]....
        /*063c*/ 	.word	0xffffffff


	//   ....[181]....
        /*0640*/ 	.word	0xffffffff


	//   ....[182]....
        /*0644*/ 	.word	0xffffffff


	//   ....[183]....
        /*0648*/ 	.word	0xffffffff


	//   ....[184]....
        /*064c*/ 	.word	0xffffffff


	//   ....[185]....
        /*0650*/ 	.word	0xffffffff


	//   ....[186]....
        /*0654*/ 	.word	0xffffffff


	//   ....[187]....
        /*0658*/ 	.word	0xffffffff


	//   ....[188]....
        /*065c*/ 	.word	0xffffffff


	//   ....[189]....
        /*0660*/ 	.word	0xffffffff


	//   ....[190]....
        /*0664*/ 	.word	0xffffffff


	//   ....[191]....
        /*0668*/ 	.word	0xffffffff


	//   ....[192]....
        /*066c*/ 	.word	0xffffffff


	//   ....[193]....
        /*0670*/ 	.word	0xffffffff


	//   ....[194]....
        /*0674*/ 	.word	0xffffffff


	//   ....[195]....
        /*0678*/ 	.word	0xffffffff


	//   ....[196]....
        /*067c*/ 	.word	0xffffffff


	//   ....[197]....
        /*0680*/ 	.word	0xffffffff


	//   ....[198]....
        /*0684*/ 	.word	0xffffffff


	//   ....[199]....
        /*0688*/ 	.word	0xffffffff


	//   ....[200]....
        /*068c*/ 	.word	0xffffffff


	//   ....[201]....
        /*0690*/ 	.word	0xffffffff


	//   ....[202]....
        /*0694*/ 	.word	0xffffffff


	//   ....[203]....
        /*0698*/ 	.word	0xffffffff


	//   ....[204]....
        /*069c*/ 	.word	0xffffffff


	//   ....[205]....
        /*06a0*/ 	.word	0xffffffff


	//   ....[206]....
        /*06a4*/ 	.word	0xffffffff


	//   ....[207]....
        /*06a8*/ 	.word	0xffffffff


	//   ....[208]....
        /*06ac*/ 	.word	0xffffffff


	//   ....[209]....
        /*06b0*/ 	.word	0xffffffff


	//   ....[210]....
        /*06b4*/ 	.word	0xffffffff


	//   ....[211]....
        /*06b8*/ 	.word	0xffffffff


	//   ....[212]....
        /*06bc*/ 	.word	0xffffffff


	//   ....[213]....
        /*06c0*/ 	.word	0xffffffff


	//   ....[214]....
        /*06c4*/ 	.word	0xffffffff


	//   ....[215]....
        /*06c8*/ 	.word	0xffffffff


	//   ....[216]....
        /*06cc*/ 	.word	0xffffffff


	//   ....[217]....
        /*06d0*/ 	.word	0xffffffff


	//   ....[218]....
        /*06d4*/ 	.word	0xffffffff


	//   ....[219]....
        /*06d8*/ 	.word	0xffffffff


	//   ....[220]....
        /*06dc*/ 	.word	0xffffffff


	//   ....[221]....
        /*06e0*/ 	.word	0xffffffff


	//   ....[222]....
        /*06e4*/ 	.word	0xffffffff


	//   ....[223]....
        /*06e8*/ 	.word	0xffffffff


	//   ....[224]....
        /*06ec*/ 	.word	0xffffffff


	//   ....[225]....
        /*06f0*/ 	.word	0xffffffff


	//   ....[226]....
        /*06f4*/ 	.word	0xffffffff


	//   ....[227]....
        /*06f8*/ 	.word	0xffffffff


	//   ....[228]....
        /*06fc*/ 	.word	0xffffffff


	//   ....[229]....
        /*0700*/ 	.word	0xffffffff


	//   ....[230]....
        /*0704*/ 	.word	0xffffffff


	//   ....[231]....
        /*0708*/ 	.word	0xffffffff


	//   ....[232]....
        /*070c*/ 	.word	0xffffffff


	//   ....[233]....
        /*0710*/ 	.word	0xffffffff


	//   ....[234]....
        /*0714*/ 	.word	0xffffffff


	//   ....[235]....
        /*0718*/ 	.word	0x0500000f


	//   ....[236]....
        /*071c*/ 	.word	0x0500000f


	//   ....[237]....
        /*0720*/ 	.word	0x0500000f


	//   ....[238]....
        /*0724*/ 	.word	0x0500000f


	//   ....[239]....
        /*0728*/ 	.word	0x0500000f


	//   ....[240]....
        /*072c*/ 	.word	0x0500000f


	//   ....[241]....
        /*0730*/ 	.word	0x0500000f


	//   ....[242]....
        /*0734*/ 	.word	0x0500000f


	//   ....[243]....
        /*0738*/ 	.word	0x0500000f


	//   ....[244]....
        /*073c*/ 	.word	0x0500000f


	//   ....[245]....
        /*0740*/ 	.word	0x0500000f


	//   ....[246]....
        /*0744*/ 	.word	0x0500000f


	//   ....[247]....
        /*0748*/ 	.word	0x0500000f


	//   ....[248]....
        /*074c*/ 	.word	0x0500000f


	//   ....[249]....
        /*0750*/ 	.word	0x0500000f


	//   ....[250]....
        /*0754*/ 	.word	0x0500000f


	//   ....[251]....
        /*0758*/ 	.word	0x0500000f


	//   ....[252]....
        /*075c*/ 	.word	0x0500000f


	//   ....[253]....
        /*0760*/ 	.word	0x0500000f


	//   ....[254]....
        /*0764*/ 	.word	0x0500000f


	//   ....[255]....
        /*0768*/ 	.word	0x0500000f


	//   ....[0]....
        /*076c*/ 	.word	0x0500000f


	//   ....[1]....
        /*0770*/ 	.word	0x0500000f


	//   ....[2]....
        /*0774*/ 	.word	0x0500000f


	//   ....[3]....
        /*0778*/ 	.word	0x0500000f


	//   ....[4]....
        /*077c*/ 	.word	0x0500000f


	//   ....[5]....
        /*0780*/ 	.word	0x0500000f


	//   ....[6]....
        /*0784*/ 	.word	0x0500000f


	//   ....[7]....
        /*0788*/ 	.word	0x0500000f


	//   ....[8]....
        /*078c*/ 	.word	0x0500000f


	//   ....[9]....
        /*0790*/ 	.word	0x0500000f


	//   ....[10]....
        /*0794*/ 	.word	0x0500000f


	//   ....[11]....
        /*0798*/ 	.word	0x0500000f


	//   ....[12]....
        /*079c*/ 	.word	0x0500000f


	//   ....[13]....
        /*07a0*/ 	.word	0x0500000f


	//   ....[14]....
        /*07a4*/ 	.word	0x0500000f


	//   ....[15]....
        /*07a8*/ 	.word	0x0500000f


	//   ....[16]....
        /*07ac*/ 	.word	0x0500000f


	//   ....[17]....
        /*07b0*/ 	.word	0x0500000f


	//   ....[18]....
        /*07b4*/ 	.word	0x0500000f


	//   ....[19]....
        /*07b8*/ 	.word	0x0500000f


	//   ....[20]....
        /*07bc*/ 	.word	0x0500000f


	//   ....[21]....
        /*07c0*/ 	.word	0x0500000f


	//   ....[22]....
        /*07c4*/ 	.word	0x0500000f


	//   ....[23]....
        /*07c8*/ 	.word	0x0500000f


	//   ....[24]....
        /*07cc*/ 	.word	0x0500000f


	//   ....[25]....
        /*07d0*/ 	.word	0x0500000f


	//   ....[26]....
        /*07d4*/ 	.word	0x0500000f


	//   ....[27]....
        /*07d8*/ 	.word	0x0500000f


	//   ....[28]....
        /*07dc*/ 	.word	0x0500000f


	//   ....[29]....
        /*07e0*/ 	.word	0x0500000f


	//   ....[30]....
        /*07e4*/ 	.word	0x0500000f


	//   ....[31]....
        /*07e8*/ 	.word	0x0500000f


	//   ....[32]....
        /*07ec*/ 	.word	0x0500000f


	//   ....[33]....
        /*07f0*/ 	.word	0x0500000f


	//   ....[34]....
        /*07f4*/ 	.word	0x0500000f


	//   ....[35]....
        /*07f8*/ 	.word	0x0500000f


	//   ....[36]....
        /*07fc*/ 	.word	0x0500000f


	//   ....[37]....
        /*0800*/ 	.word	0x0500000f


	//   ....[38]....
        /*0804*/ 	.word	0x0500000f


	//   ....[39]....
        /*0808*/ 	.word	0x0500000f


	//   ....[40]....
        /*080c*/ 	.word	0x0500000f


	//   ....[41]....
        /*0810*/ 	.word	0x0500000f


	//   ....[42]....
        /*0814*/ 	.word	0x0500000f


	//   ....[43]....
        /*0818*/ 	.word	0x0500000f


	//   ....[44]....
        /*081c*/ 	.word	0x0500000f


	//   ....[45]....
        /*0820*/ 	.word	0x0500000f


	//   ....[46]....
        /*0824*/ 	.word	0x0500000f


	//   ....[47]....
        /*0828*/ 	.word	0x0500000f


	//   ....[48]....
        /*082c*/ 	.word	0x0500000f


	//   ....[49]....
        /*0830*/ 	.word	0x0500000f


	//   ....[50]....
        /*0834*/ 	.word	0x0500000f


	//   ....[51]....
        /*0838*/ 	.word	0x0500000f


	//   ....[52]....
        /*083c*/ 	.word	0x0500000f


	//   ....[53]....
        /*0840*/ 	.word	0x0500000f


	//   ....[54]....
        /*0844*/ 	.word	0x0500000f


	//   ....[55]....
        /*0848*/ 	.word	0x0500000f


	//   ....[56]....
        /*084c*/ 	.word	0x0500000f


	//   ....[57]....
        /*0850*/ 	.word	0x0500000f


	//   ....[58]....
        /*0854*/ 	.word	0x0500000f


	//   ....[59]....
        /*0858*/ 	.word	0x0500000f


	//   ....[60]....
        /*085c*/ 	.word	0x0500000f


	//   ....[61]....
        /*0860*/ 	.word	0x0500000f


	//   ....[62]....
        /*0864*/ 	.word	0x0500000f


	//   ....[63]....
        /*0868*/ 	.word	0x0500000f


	//   ....[64]....
        /*086c*/ 	.word	0x0500000f


	//   ....[65]....
        /*0870*/ 	.word	0x0500000f


	//   ....[66]....
        /*0874*/ 	.word	0x0500000f


	//   ....[67]....
        /*0878*/ 	.word	0x0500000f


	//   ....[68]....
        /*087c*/ 	.word	0x0500000f


	//   ....[69]....
        /*0880*/ 	.word	0x0500000f


	//   ....[70]....
        /*0884*/ 	.word	0x0500000f


	//   ....[71]....
        /*0888*/ 	.word	0x0500000f


	//   ....[72]....
        /*088c*/ 	.word	0x0500000f


	//   ....[73]....
        /*0890*/ 	.word	0x0500000f


	//   ....[74]....
        /*0894*/ 	.word	0x0500000f


	//   ....[75]....
        /*0898*/ 	.word	0x0500000f


	//   ....[76]....
        /*089c*/ 	.word	0x0500000f


	//   ....[77]....
        /*08a0*/ 	.word	0x0500000f


	//   ....[78]....
        /*08a4*/ 	.word	0x0500000f


	//   ....[79]....
        /*08a8*/ 	.word	0x0500000f


	//   ....[80]....
        /*08ac*/ 	.word	0x0500000f


	//   ....[81]....
        /*08b0*/ 	.word	0x0500000f


	//   ....[82]....
        /*08b4*/ 	.word	0x0500000f


	//   ....[83]....
        /*08b8*/ 	.word	0x0500000f


	//   ....[84]....
        /*08bc*/ 	.word	0x0500000f


	//   ....[85]....
        /*08c0*/ 	.word	0x0500000f


	//   ....[86]....
        /*08c4*/ 	.word	0x0500000f


	//   ....[87]....
        /*08c8*/ 	.word	0x0500000f


	//   ....[88]....
        /*08cc*/ 	.word	0x0500000f


	//   ....[89]....
        /*08d0*/ 	.word	0x0500000f


	//   ....[90]....
        /*08d4*/ 	.word	0x0500000f


	//   ....[91]....
        /*08d8*/ 	.word	0x0500000f


	//   ....[92]....
        /*08dc*/ 	.word	0x0500000f


	//   ....[93]....
        /*08e0*/ 	.word	0x0500000f


	//   ....[94]....
        /*08e4*/ 	.word	0x0500000f


	//   ....[95]....
        /*08e8*/ 	.word	0x0500000f


	//   ....[96]....
        /*08ec*/ 	.word	0x0500000f


	//   ....[97]....
        /*08f0*/ 	.word	0x0500000f


	//   ....[98]....
        /*08f4*/ 	.word	0x0500000f


	//   ....[99]....
        /*08f8*/ 	.word	0x0500000f


	//   ....[100]....
        /*08fc*/ 	.word	0x0500000f


	//   ....[101]....
        /*0900*/ 	.word	0x0500000f


	//   ....[102]....
        /*0904*/ 	.word	0x0500000f


	//   ....[103]....
        /*0908*/ 	.word	0x0500000f


	//   ....[104]....
        /*090c*/ 	.word	0x0500000f


	//   ....[105]....
        /*0910*/ 	.word	0x0500000f


	//   ....[106]....
        /*0914*/ 	.word	0x0500000f


	//   ....[107]....
        /*0918*/ 	.word	0x0500000f


	//   ....[108]....
        /*091c*/ 	.word	0x0500000f


	//   ....[109]....
        /*0920*/ 	.word	0x0500000f


	//   ....[110]....
        /*0924*/ 	.word	0x0500000f


	//   ....[111]....
        /*0928*/ 	.word	0x0500000f


	//   ....[112]....
        /*092c*/ 	.word	0x0500000f


	//   ....[113]....
        /*0930*/ 	.word	0x0500000f


	//   ....[114]....
        /*0934*/ 	.word	0x0500000f


	//   ....[115]....
        /*0938*/ 	.word	0x0500000f


	//   ....[116]....
        /*093c*/ 	.word	0x0500000f


	//   ....[117]....
        /*0940*/ 	.word	0x0500000f


	//   ....[118]....
        /*0944*/ 	.word	0x0500000f


	//   ....[119]....
        /*0948*/ 	.word	0x0500000f


	//   ....[120]....
        /*094c*/ 	.word	0x0500000f


	//   ....[121]....
        /*0950*/ 	.word	0x0500000f


	//   ....[122]....
        /*0954*/ 	.word	0x0500000f


	//   ....[123]....
        /*0958*/ 	.word	0x0500000f


	//   ....[124]....
        /*095c*/ 	.word	0x0500000f


	//   ....[125]....
        /*0960*/ 	.word	0x0500000f


	//   ....[126]....
        /*0964*/ 	.word	0x0500000f


	//   ....[127]....
        /*0968*/ 	.word	0x0500000f


	//   ....[128]....
        /*096c*/ 	.word	0x0500000f


	//   ....[129]....
        /*0970*/ 	.word	0x0500000f


	//   ....[130]....
        /*0974*/ 	.word	0x0500000f


	//   ....[131]....
        /*0978*/ 	.word	0x0500000f


	//   ....[132]....
        /*097c*/ 	.word	0x0500000f


	//   ....[133]....
        /*0980*/ 	.word	0x0500000f


	//   ....[134]....
        /*0984*/ 	.word	0x0500000f


	//   ....[135]....
        /*0988*/ 	.word	0x0500000f


	//   ....[136]....
        /*098c*/ 	.word	0x0500000f


	//   ....[137]....
        /*0990*/ 	.word	0x0500000f


	//   ....[138]....
        /*0994*/ 	.word	0x0500000f


	//   ....[139]....
        /*0998*/ 	.word	0x0500000f


	//   ....[140]....
        /*099c*/ 	.word	0x0500000f


	//   ....[141]....
        /*09a0*/ 	.word	0x0500000f


	//   ....[142]....
        /*09a4*/ 	.word	0x0500000f


	//   ....[143]....
        /*09a8*/ 	.word	0x0500000f


	//   ....[144]....
        /*09ac*/ 	.word	0x0500000f


	//   ....[145]....
        /*09b0*/ 	.word	0x0500000f


	//   ....[146]....
        /*09b4*/ 	.word	0x0500000f


	//   ....[147]....
        /*09b8*/ 	.word	0x0500000f


	//   ....[148]....
        /*09bc*/ 	.word	0x0500000f


	//   ....[149]....
        /*09c0*/ 	.word	0x0500000f


	//   ....[150]....
        /*09c4*/ 	.word	0x0500000f


	//   ....[151]....
        /*09c8*/ 	.word	0x0500000f


	//   ....[152]....
        /*09cc*/ 	.word	0x0500000f


	//   ....[153]....
        /*09d0*/ 	.word	0x0500000f


	//   ....[154]....
        /*09d4*/ 	.word	0x0500000f


	//   ....[155]....
        /*09d8*/ 	.word	0x0500000f


	//   ....[156]....
        /*09dc*/ 	.word	0x0500000f


	//   ....[157]....
        /*09e0*/ 	.word	0x0500000f


	//   ....[158]....
        /*09e4*/ 	.word	0x0500000f


	//   ....[159]....
        /*09e8*/ 	.word	0x0500000f


	//   ....[160]....
        /*09ec*/ 	.word	0x0500000f


	//   ....[161]....
        /*09f0*/ 	.word	0x0500000f


	//----- nvinfo : EIATTR_COOP_GROUP_INSTR_OFFSETS
	.align		4
.L_924:
        /*09f4*/ 	.byte	0x04, 0x28
        /*09f6*/ 	.short	(.L_926 - .L_925)


	//   ....[0]....
.L_925:
        /*09f8*/ 	.word	0x00000060


	//   ....[1]....
        /*09fc*/ 	.word	0x00000130


	//   ....[2]....
        /*0a00*/ 	.word	0x000001e0


	//   ....[3]....
        /*0a04*/ 	.word	0x000003a0


	//   ....[4]....
        /*0a08*/ 	.word	0x00000500


	//   ....[5]....
        /*0a0c*/ 	.word	0x00000620


	//   ....[6]....
        /*0a10*/ 	.word	0x00000780


	//   ....[7]....
        /*0a14*/ 	.word	0x000029c0


	//   ....[8]....
        /*0a18*/ 	.word	0x000029d0


	//   ....[9]....
        /*0a1c*/ 	.word	0x000038e0


	//   ....[10]....
        /*0a20*/ 	.word	0x000038f0


	//   ....[11]....
        /*0a24*/ 	.word	0x00004830


	//   ....[12]....
        /*0a28*/ 	.word	0x00004840


	//   ....[13]....
        /*0a2c*/ 	.word	0x00005bf0


	//   ....[14]....
        /*0a30*/ 	.word	0x00005c00


	//   ....[15]....
        /*0a34*/ 	.word	0x00006b60


	//   ....[16]....
        /*0a38*/ 	.word	0x00006b70


	//   ....[17]....
        /*0a3c*/ 	.word	0x00007b30


	//   ....[18]....
        /*0a40*/ 	.word	0x00007b40


	//   ....[19]....
        /*0a44*/ 	.word	0x00008cd0


	//   ....[20]....
        /*0a48*/ 	.word	0x00008ce0


	//   ....[21]....
        /*0a4c*/ 	.word	0x00008df0


	//   ....[22]....
        /*0a50*/ 	.word	0x00008e00


	//   ....[23]....
        /*0a54*/ 	.word	0x00008f20


	//   ....[24]....
        /*0a58*/ 	.word	0x00008f30


	//   ....[25]....
        /*0a5c*/ 	.word	0x000092a0


	//   ....[26]....
        /*0a60*/ 	.word	0x000092c0


	//   ....[27]....
        /*0a64*/ 	.word	0x000093b0


	//   ....[28]....
        /*0a68*/ 	.word	0x000093d0


	//   ....[29]....
        /*0a6c*/ 	.word	0x000094c0


	//   ....[30]....
        /*0a70*/ 	.word	0x000094e0


	//   ....[31]....
        /*0a74*/ 	.word	0x00009c50


	//   ....[32]....
        /*0a78*/ 	.word	0x0000a1b0


	//   ....[33]....
        /*0a7c*/ 	.word	0x0000a1c0


	//   ....[34]....
        /*0a80*/ 	.word	0x0000a1d0


	//   ....[35]....
        /*0a84*/ 	.word	0x0000a1e0


	//   ....[36]....
        /*0a88*/ 	.word	0x0000c060


	//   ....[37]....
        /*0a8c*/ 	.word	0x0000c070


	//   ....[38]....
        /*0a90*/ 	.word	0x0000c080


	//   ....[39]....
        /*0a94*/ 	.word	0x0000c090


	//   ....[40]....
        /*0a98*/ 	.word	0x0000f540


	//   ....[41]....
        /*0a9c*/ 	.word	0x0000f5c0


	//   ....[42]....
        /*0aa0*/ 	.word	0x0000fcb0


	//   ....[43]....
        /*0aa4*/ 	.word	0x0000fd60


	//   ....[44]....
        /*0aa8*/ 	.word	0x00012790


	//   ....[45]....
        /*0aac*/ 	.word	0x000127a0


	//   ....[46]....
        /*0ab0*/ 	.word	0x000127d0


	//   ....[47]....
        /*0ab4*/ 	.word	0x000127e0


	//   ....[48]....
        /*0ab8*/ 	.word	0x000142f0


	//   ....[49]....
        /*0abc*/ 	.word	0x00014300


	//   ....[50]....
        /*0ac0*/ 	.word	0x00014380


	//   ....[51]....
        /*0ac4*/ 	.word	0x00014390


	//   ....[52]....
        /*0ac8*/ 	.word	0x000150e0


	//   ....[53]....
        /*0acc*/ 	.word	0x00015110


	//   ....[54]....
        /*0ad0*/ 	.word	0x00015140


	//   ....[55]....
        /*0ad4*/ 	.word	0x00015170


	//   ....[56]....
        /*0ad8*/ 	.word	0x000151a0


	//   ....[57]....
        /*0adc*/ 	.word	0x000151d0


	//   ....[58]....
        /*0ae0*/ 	.word	0x00015200


	//   ....[59]....
        /*0ae4*/ 	.word	0x00015230


	//   ....[60]....
        /*0ae8*/ 	.word	0x00015260


	//   ....[61]....
        /*0aec*/ 	.word	0x00015290


	//   ....[62]....
        /*0af0*/ 	.word	0x000152c0


	//   ....[63]....
        /*0af4*/ 	.word	0x000152f0


	//   ....[64]....
        /*0af8*/ 	.word	0x00015320


	//   ....[65]....
        /*0afc*/ 	.word	0x00015350


	//   ....[66]....
        /*0b00*/ 	.word	0x00015380


	//   ....[67]....
        /*0b04*/ 	.word	0x000153b0


	//   ....[68]....
        /*0b08*/ 	.word	0x000153e0


	//   ....[69]....
        /*0b0c*/ 	.word	0x00015410


	//   ....[70]....
        /*0b10*/ 	.word	0x00015440


	//   ....[71]....
        /*0b14*/ 	.word	0x00015460


	//   ....[72]....
        /*0b18*/ 	.word	0x00015490


	//   ....[73]....
        /*0b1c*/ 	.word	0x000154c0


	//   ....[74]....
        /*0b20*/ 	.word	0x000154f0


	//   ....[75]....
        /*0b24*/ 	.word	0x00015520


	//   ....[76]....
        /*0b28*/ 	.word	0x00015530


	//   ....[77]....
        /*0b2c*/ 	.word	0x00015540


	//   ....[78]....
        /*0b30*/ 	.word	0x00015560


	//   ....[79]....
        /*0b34*/ 	.word	0x00015570


	//   ....[80]....
        /*0b38*/ 	.word	0x00015580


	//   ....[81]....
        /*0b3c*/ 	.word	0x00015590


	//   ....[82]....
        /*0b40*/ 	.word	0x000155c0


	//   ....[83]....
        /*0b44*/ 	.word	0x000155f0


	//   ....[84]....
        /*0b48*/ 	.word	0x00015bb0


	//   ....[85]....
        /*0b4c*/ 	.word	0x00015bf0


	//   ....[86]....
        /*0b50*/ 	.word	0x00015c20


	//   ....[87]....
        /*0b54*/ 	.word	0x00015c60


	//   ....[88]....
        /*0b58*/ 	.word	0x00016230


	//   ....[89]....
        /*0b5c*/ 	.word	0x00016260


	//   ....[90]....
        /*0b60*/ 	.word	0x00016320


	//   ....[91]....
        /*0b64*/ 	.word	0x00016340


	//   ....[92]....
        /*0b68*/ 	.word	0x00016400


	//   ....[93]....
        /*0b6c*/ 	.word	0x00016420


	//   ....[94]....
        /*0b70*/ 	.word	0x000164f0


	//   ....[95]....
        /*0b74*/ 	.word	0x00016510


	//   ....[96]....
        /*0b78*/ 	.word	0x00016cf0


	//   ....[97]....
        /*0b7c*/ 	.word	0x00016d00


	//   ....[98]....
        /*0b80*/ 	.word	0x00016e40


	//   ....[99]....
        /*0b84*/ 	.word	0x00016e50


	//   ....[100]....
        /*0b88*/ 	.word	0x00016f80


	//   ....[101]....
        /*0b8c*/ 	.word	0x00016f90


	//   ....[102]....
        /*0b90*/ 	.word	0x000170c0


	//   ....[103]....
        /*0b94*/ 	.word	0x000170d0


	//   ....[104]....
        /*0b98*/ 	.word	0x00017250


	//   ....[105]....
        /*0b9c*/ 	.word	0x00017400


	//   ....[106]....
        /*0ba0*/ 	.word	0x00017430


	//   ....[107]....
        /*0ba4*/ 	.word	0x00017460


	//   ....[108]....
        /*0ba8*/ 	.word	0x00017490


	//   ....[109]....
        /*0bac*/ 	.word	0x000174c0


	//   ....[110]....
        /*0bb0*/ 	.word	0x000174f0


	//   ....[111]....
        /*0bb4*/ 	.word	0x00017660


	//   ....[112]....
        /*0bb8*/ 	.word	0x00017690


	//   ....[113]....
        /*0bbc*/ 	.word	0x000176c0


	//   ....[114]....
        /*0bc0*/ 	.word	0x000176f0


	//   ....[115]....
        /*0bc4*/ 	.word	0x00017720


	//   ....[116]....
        /*0bc8*/ 	.word	0x00017750


	//   ....[117]....
        /*0bcc*/ 	.word	0x000177e0


	//   ....[118]....
        /*0bd0*/ 	.word	0x00017810


	//   ....[119]....
        /*0bd4*/ 	.word	0x00017890


	//   ....[120]....
        /*0bd8*/ 	.word	0x00018580


	//   ....[121]....
        /*0bdc*/ 	.word	0x0001a1a0


	//   ....[122]....
        /*0be0*/ 	.word	0x0001a1d0


	//   ....[123]....
        /*0be4*/ 	.word	0x0001a200


	//   ....[124]....
        /*0be8*/ 	.word	0x0001a260


	//   ....[125]....
        /*0bec*/ 	.word	0x0001a290


	//   ....[126]....
        /*0bf0*/ 	.word	0x0001a2c0


	//   ....[127]....
        /*0bf4*/ 	.word	0x0001a2f0


	//   ....[128]....
        /*0bf8*/ 	.word	0x0001a320


	//   ....[129]....
        /*0bfc*/ 	.word	0x0001a350


	//   ....[130]....
        /*0c00*/ 	.word	0x0001a370


	//   ....[131]....
        /*0c04*/ 	.word	0x0001a3b0


	//   ....[132]....
        /*0c08*/ 	.word	0x0001a3e0


	//   ....[133]....
        /*0c0c*/ 	.word	0x0001a410


	//   ....[134]....
        /*0c10*/ 	.word	0x0001a440


	//   ....[135]....
        /*0c14*/ 	.word	0x0001a450


	//   ....[136]....
        /*0c18*/ 	.word	0x0001a460


	//   ....[137]....
        /*0c1c*/ 	.word	0x0001a4d0


	//   ....[138]....
        /*0c20*/ 	.word	0x0001a500


	//   ....[139]....
        /*0c24*/ 	.word	0x0001a530


	//   ....[140]....
        /*0c28*/ 	.word	0x0001a560


	//   ....[141]....
        /*0c2c*/ 	.word	0x0001aa60


	//   ....[142]....
        /*0c30*/ 	.word	0x0001aa80


	//   ....[143]....
        /*0c34*/ 	.word	0x0001ab50


	//   ....[144]....
        /*0c38*/ 	.word	0x0001ab80


	//   ....[145]....
        /*0c3c*/ 	.word	0x0001abc0


	//   ....[146]....
        /*0c40*/ 	.word	0x0001abf0


	//   ....[147]....
        /*0c44*/ 	.word	0x0001ac30


	//   ....[148]....
        /*0c48*/ 	.word	0x0001ac60


	//   ....[149]....
        /*0c4c*/ 	.word	0x0001aca0


	//   ....[150]....
        /*0c50*/ 	.word	0x0001acd0


	//   ....[151]....
        /*0c54*/ 	.word	0x0001ad10


	//   ....[152]....
        /*0c58*/ 	.word	0x0001ad30


	//   ....[153]....
        /*0c5c*/ 	.word	0x0001ad70


	//   ....[154]....
        /*0c60*/ 	.word	0x0001ad90


	//   ....[155]....
        /*0c64*/ 	.word	0x0001ada0


	//   ....[156]....
        /*0c68*/ 	.word	0x0001adf0


	//   ....[157]....
        /*0c6c*/ 	.word	0x0001ae00


	//   ....[158]....
        /*0c70*/ 	.word	0x0001ae10


	//   ....[159]....
        /*0c74*/ 	.word	0x0001ae40


	//   ....[160]....
        /*0c78*/ 	.word	0x0001ae70


	//   ....[161]....
        /*0c7c*/ 	.word	0x0001b5d0


	//   ....[162]....
        /*0c80*/ 	.word	0x0001b600


	//   ....[163]....
        /*0c84*/ 	.word	0x0001b620


	//   ....[164]....
        /*0c88*/ 	.word	0x0001b660


	//   ....[165]....
        /*0c8c*/ 	.word	0x0001b6f0


	//   ....[166]....
        /*0c90*/ 	.word	0x0001b710


	//   ....[167]....
        /*0c94*/ 	.word	0x0001b790


	//   ....[168]....
        /*0c98*/ 	.word	0x0001b7b0


	//   ....[169]....
        /*0c9c*/ 	.word	0x0001b830


	//   ....[170]....
        /*0ca0*/ 	.word	0x0001b850


	//   ....[171]....
        /*0ca4*/ 	.word	0x0001b8d0


	//   ....[172]....
        /*0ca8*/ 	.word	0x0001b8f0


	//   ....[173]....
        /*0cac*/ 	.word	0x0001b970


	//   ....[174]....
        /*0cb0*/ 	.word	0x0001b990


	//   ....[175]....
        /*0cb4*/ 	.word	0x0001b9a0


	//   ....[176]....
        /*0cb8*/ 	.word	0x0001ba10


	//   ....[177]....
        /*0cbc*/ 	.word	0x0001c330


	//   ....[178]....
        /*0cc0*/ 	.word	0x0001c350


	//   ....[179]....
        /*0cc4*/ 	.word	0x0001c360


	//   ....[180]....
        /*0cc8*/ 	.word	0x0001c370


	//   ....[181]....
        /*0ccc*/ 	.word	0x0001c380


	//   ....[182]....
        /*0cd0*/ 	.word	0x0001c3d0


	//   ....[183]....
        /*0cd4*/ 	.word	0x0001c3f0


	//   ....[184]....
        /*0cd8*/ 	.word	0x0001c410


	//   ....[185]....
        /*0cdc*/ 	.word	0x0001c420


	//   ....[186]....
        /*0ce0*/ 	.word	0x0001c460


	//   ....[187]....
        /*0ce4*/ 	.word	0x0001c470


	//   ....[188]....
        /*0ce8*/ 	.word	0x0001c4b0


	//   ....[189]....
        /*0cec*/ 	.word	0x0001c4c0


	//   ....[190]....
        /*0cf0*/ 	.word	0x0001c500


	//   ....[191]....
        /*0cf4*/ 	.word	0x0001c510


	//   ....[192]....
        /*0cf8*/ 	.word	0x0001c550


	//   ....[193]....
        /*0cfc*/ 	.word	0x0001c560


	//   ....[194]....
        /*0d00*/ 	.word	0x0001c570


	//   ....[195]....
        /*0d04*/ 	.word	0x0001c5b0


	//   ....[196]....
        /*0d08*/ 	.word	0x0001c620


	//   ....[197]....
        /*0d0c*/ 	.word	0x0001c9f0


	//   ....[198]....
        /*0d10*/ 	.word	0x0001ca00


	//   ....[199]....
        /*0d14*/ 	.word	0x0001ca10


	//   ....[200]....
        /*0d18*/ 	.word	0x0001ca20


	//   ....[201]....
        /*0d1c*/ 	.word	0x0001ca70


	//   ....[202]....
        /*0d20*/ 	.word	0x0001ca90


	//   ....[203]....
        /*0d24*/ 	.word	0x0001cab0


	//   ....[204]....
        /*0d28*/ 	.word	0x0001cac0


	//   ....[205]....
        /*0d2c*/ 	.word	0x0001cb00


	//   ....[206]....
        /*0d30*/ 	.word	0x0001cb10


	//   ....[207]....
        /*0d34*/ 	.word	0x0001cb50


	//   ....[208]....
        /*0d38*/ 	.word	0x0001cb60


	//   ....[209]....
        /*0d3c*/ 	.word	0x0001cba0


	//   ....[210]....
        /*0d40*/ 	.word	0x0001cbb0


	//   ....[211]....
        /*0d44*/ 	.word	0x0001cbf0


	//   ....[212]....
        /*0d48*/ 	.word	0x0001cc00


	//   ....[213]....
        /*0d4c*/ 	.word	0x0001cc10


	//   ....[214]....
        /*0d50*/ 	.word	0x0001cc50


	//   ....[215]....
        /*0d54*/ 	.word	0x0001cc70


	//   ....[216]....
        /*0d58*/ 	.word	0x0001ccd0


	//   ....[217]....
        /*0d5c*/ 	.word	0x0001e250


	//   ....[218]....
        /*0d60*/ 	.word	0x0001e280


	//   ....[219]....
        /*0d64*/ 	.word	0x0001e2c0


	//   ....[220]....
        /*0d68*/ 	.word	0x0001e2f0


	//   ....[221]....
        /*0d6c*/ 	.word	0x0001e320


	//   ....[222]....
        /*0d70*/ 	.word	0x0001e350


	//   ....[223]....
        /*0d74*/ 	.word	0x0001e380


	//   ....[224]....
        /*0d78*/ 	.word	0x0001e3b0


	//   ....[225]....
        /*0d7c*/ 	.word	0x0001e530


	//   ....[226]....
        /*0d80*/ 	.word	0x0001e560


	//   ....[227]....
        /*0d84*/ 	.word	0x0001e590


	//   ....[228]....
        /*0d88*/ 	.word	0x0001e5c0


	//   ....[229]....
        /*0d8c*/ 	.word	0x0001e5f0


	//   ....[230]....
        /*0d90*/ 	.word	0x0001e620


	//   ....[231]....
        /*0d94*/ 	.word	0x0001e6e0


	//   ....[232]....
        /*0d98*/ 	.word	0x0001e700


	//   ....[233]....
        /*0d9c*/ 	.word	0x0001e770


	//   ....[234]....
        /*0da0*/ 	.word	0x0001ec00


	//   ....[235]....
        /*0da4*/ 	.word	0x0001efc0


	//   ....[236]....
        /*0da8*/ 	.word	0x0001f050


	//   ....[237]....
        /*0dac*/ 	.word	0x0001f0e0


	//   ....[238]....
        /*0db0*/ 	.word	0x0001f170


	//   ....[239]....
        /*0db4*/ 	.word	0x0001f200


	//   ....[240]....
        /*0db8*/ 	.word	0x0001f290


	//   ....[241]....
        /*0dbc*/ 	.word	0x0001f370


	//   ....[242]....
        /*0dc0*/ 	.word	0x0001f400


	//   ....[243]....
        /*0dc4*/ 	.word	0x0001f4a0


	//   ....[244]....
        /*0dc8*/ 	.word	0x0001f530


	//   ....[245]....
        /*0dcc*/ 	.word	0x0001f5c0


	//   ....[246]....
        /*0dd0*/ 	.word	0x0001f650


	//   ....[247]....
        /*0dd4*/ 	.word	0x0001f730


	//   ....[248]....
        /*0dd8*/ 	.word	0x0001f7c0


	//   ....[249]....
        /*0ddc*/ 	.word	0x0001f850


	//   ....[250]....
        /*0de0*/ 	.word	0x0001f8e0


	//   ....[251]....
        /*0de4*/ 	.word	0x0001f970


	//   ....[252]....
        /*0de8*/ 	.word	0x0001fa00


	//   ....[253]....
        /*0dec*/ 	.word	0x0001fae0


	//   ....[254]....
        /*0df0*/ 	.word	0x0001fb90


	//   ....[255]....
        /*0df4*/ 	.word	0x0001fc20


	//   ....[0]....
        /*0df8*/ 	.word	0x0001fc70


	//   ....[1]....
        /*0dfc*/ 	.word	0x0001fcc0


	//   ....[2]....
        /*0e00*/ 	.word	0x0001fda0


	//   ....[3]....
        /*0e04*/ 	.word	0x0001fe30


	//   ....[4]....
        /*0e08*/ 	.word	0x0001fe80


	//   ....[5]....
        /*0e0c*/ 	.word	0x0001fed0


	//   ....[6]....
        /*0e10*/ 	.word	0x00020110


	//   ....[7]....
        /*0e14*/ 	.word	0x00020230


	//   ....[8]....
        /*0e18*/ 	.word	0x00020360


	//   ....[9]....
        /*0e1c*/ 	.word	0x00020400


	//   ....[10]....
        /*0e20*/ 	.word	0x00020460


	//   ....[11]....
        /*0e24*/ 	.word	0x000204e0


	//   ....[12]....
        /*0e28*/ 	.word	0x00020540


	//   ....[13]....
        /*0e2c*/ 	.word	0x000205c0


	//   ....[14]....
        /*0e30*/ 	.word	0x00020620


	//   ....[15]....
        /*0e34*/ 	.word	0x000206a0


	//   ....[16]....
        /*0e38*/ 	.word	0x00020700


	//   ....[17]....
        /*0e3c*/ 	.word	0x00020780


	//   ....[18]....
        /*0e40*/ 	.word	0x000207e0


	//   ....[19]....
        /*0e44*/ 	.word	0x00020860


	//   ....[20]....
        /*0e48*/ 	.word	0x000208c0


	//   ....[21]....
        /*0e4c*/ 	.word	0x00020920


	//   ....[22]....
        /*0e50*/ 	.word	0x00020980


	//   ....[23]....
        /*0e54*/ 	.word	0x00020a10


	//   ....[24]....
        /*0e58*/ 	.word	0x00020a70


	//   ....[25]....
        /*0e5c*/ 	.word	0x00020af0


	//   ....[26]....
        /*0e60*/ 	.word	0x00020b50


	//   ....[27]....
        /*0e64*/ 	.word	0x00020bc0


	//   ....[28]....
        /*0e68*/ 	.word	0x00020c20


	//   ....[29]....
        /*0e6c*/ 	.word	0x00020ca0


	//   ....[30]....
        /*0e70*/ 	.word	0x00020d00


	//   ....[31]....
        /*0e74*/ 	.word	0x00020d80


	//   ....[32]....
        /*0e78*/ 	.word	0x00020de0


	//   ....[33]....
        /*0e7c*/ 	.word	0x00020e60


	//   ....[34]....
        /*0e80*/ 	.word	0x00020ec0


	//   ....[35]....
        /*0e84*/ 	.word	0x00020f30


	//   ....[36]....
        /*0e88*/ 	.word	0x00020f90


	//   ....[37]....
        /*0e8c*/ 	.word	0x00020ff0


	//   ....[38]....
        /*0e90*/ 	.word	0x000210e0


	//   ....[39]....
        /*0e94*/ 	.word	0x00021130


	//   ....[40]....
        /*0e98*/ 	.word	0x000211c0


	//   ....[41]....
        /*0e9c*/ 	.word	0x00021250


	//   ....[42]....
        /*0ea0*/ 	.word	0x000212e0


	//   ....[43]....
        /*0ea4*/ 	.word	0x00021370


	//   ....[44]....
        /*0ea8*/ 	.word	0x00021400


	//   ....[45]....
        /*0eac*/ 	.word	0x00021490


	//   ....[46]....
        /*0eb0*/ 	.word	0x00021550


	//   ....[47]....
        /*0eb4*/ 	.word	0x00021830


	//   ....[48]....
        /*0eb8*/ 	.word	0x00021930


	//   ....[49]....
        /*0ebc*/ 	.word	0x00021a00


	//   ....[50]....
        /*0ec0*/ 	.word	0x00021a70


	//   ....[51]....
        /*0ec4*/ 	.word	0x00021b40


	//   ....[52]....
        /*0ec8*/ 	.word	0x00021be0


	//   ....[53]....
        /*0ecc*/ 	.word	0x00021c70


	//   ....[54]....
        /*0ed0*/ 	.word	0x00021d00


	//   ....[55]....
        /*0ed4*/ 	.word	0x00021da0


	//   ....[56]....
        /*0ed8*/ 	.word	0x00021e30


	//   ....[57]....
        /*0edc*/ 	.word	0x00021ed0


	//   ....[58]....
        /*0ee0*/ 	.word	0x00021f60


	//   ....[59]....
        /*0ee4*/ 	.word	0x00022000


	//   ....[60]....
        /*0ee8*/ 	.word	0x00022090


	//   ....[61]....
        /*0eec*/ 	.word	0x00022130


	//   ....[62]....
        /*0ef0*/ 	.word	0x000221d0


	//   ....[63]....
        /*0ef4*/ 	.word	0x00022260


	//   ....[64]....
        /*0ef8*/ 	.word	0x000222c0


	//   ....[65]....
        /*0efc*/ 	.word	0x00022380


	//   ....[66]....
        /*0f00*/ 	.word	0x000223e0


	//   ....[67]....
        /*0f04*/ 	.word	0x000224b0


	//   ....[68]....
        /*0f08*/ 	.word	0x00022680


	//   ....[69]....
        /*0f0c*/ 	.word	0x00022710


	//   ....[70]....
        /*0f10*/ 	.word	0x000227f0


	//   ....[71]....
        /*0f14*/ 	.word	0x00022840


	//   ....[72]....
        /*0f18*/ 	.word	0x00022920


	//   ....[73]....
        /*0f1c*/ 	.word	0x00022970


	//   ....[74]....
        /*0f20*/ 	.word	0x00022a50


	//   ....[75]....
        /*0f24*/ 	.word	0x00022aa0


	//   ....[76]....
        /*0f28*/ 	.word	0x00022b00


	//   ....[77]....
        /*0f2c*/ 	.word	0x00022bd0


	//   ....[78]....
        /*0f30*/ 	.word	0x00022cb0


	//   ....[79]....
        /*0f34*/ 	.word	0x00022d00


	//   ....[80]....
        /*0f38*/ 	.word	0x00022d60


	//   ....[81]....
        /*0f3c*/ 	.word	0x00022e20


	//   ....[82]....
        /*0f40*/ 	.word	0x00022e80


	//   ....[83]....
        /*0f44*/ 	.word	0x00022f40


	//   ....[84]....
        /*0f48*/ 	.word	0x00022fa0


	//   ....[85]....
        /*0f4c*/ 	.word	0x00023050


	//   ....[86]....
        /*0f50*/ 	.word	0x000230b0


	//   ....[87]....
        /*0f54*/ 	.word	0x00023180


	//   ....[88]....
        /*0f58*/ 	.word	0x00023230


	//   ....[89]....
        /*0f5c*/ 	.word	0x00023290


	//   ....[90]....
        /*0f60*/ 	.word	0x000232f0


	//   ....[91]....
        /*0f64*/ 	.word	0x000233e0


	//   ....[92]....
        /*0f68*/ 	.word	0x00023440


	//   ....[93]....
        /*0f6c*/ 	.word	0x00023540


	//   ....[94]....
        /*0f70*/ 	.word	0x000235a0


	//   ....[95]....
        /*0f74*/ 	.word	0x000236a0


	//   ....[96]....
        /*0f78*/ 	.word	0x00023700


	//   ....[97]....
        /*0f7c*/ 	.word	0x00023800


	//   ....[98]....
        /*0f80*/ 	.word	0x00023860


	//   ....[99]....
        /*0f84*/ 	.word	0x00023960


	//   ....[100]....
        /*0f88*/ 	.word	0x000239c0


	//   ....[101]....
        /*0f8c*/ 	.word	0x00023ab0


	//   ....[102]....
        /*0f90*/ 	.word	0x00023b10


	//   ....[103]....
        /*0f94*/ 	.word	0x00023bf0


	//   ....[104]....
        /*0f98*/ 	.word	0x00023d30


	//   ....[105]....
        /*0f9c*/ 	.word	0x00023dd0


	//   ....[106]....
        /*0fa0*/ 	.word	0x00023e30


	//   ....[107]....
        /*0fa4*/ 	.word	0x00023ee0


	//   ....[108]....
        /*0fa8*/ 	.word	0x00023f70


	//   ....[109]....
        /*0fac*/ 	.word	0x00024000


	//   ....[110]....
        /*0fb0*/ 	.word	0x00024060


	//   ....[111]....
        /*0fb4*/ 	.word	0x00024110


	//   ....[112]....
        /*0fb8*/ 	.word	0x00024170


	//   ....[113]....
        /*0fbc*/ 	.word	0x00024220


	//   ....[114]....
        /*0fc0*/ 	.word	0x00024280


	//   ....[115]....
        /*0fc4*/ 	.word	0x00024330


	//   ....[116]....
        /*0fc8*/ 	.word	0x00024390


	//   ....[117]....
        /*0fcc*/ 	.word	0x00024440


	//   ....[118]....
        /*0fd0*/ 	.word	0x000244a0


	//   ....[119]....
        /*0fd4*/ 	.word	0x00024550


	//   ....[120]....
        /*0fd8*/ 	.word	0x000245e0


	//   ....[121]....
        /*0fdc*/ 	.word	0x00024670


	//   ....[122]....
        /*0fe0*/ 	.word	0x000246f0


	//   ....[123]....
        /*0fe4*/ 	.word	0x00024780


	//   ....[124]....
        /*0fe8*/ 	.word	0x00024870


	//   ....[125]....
        /*0fec*/ 	.word	0x00024900


	//   ....[126]....
        /*0ff0*/ 	.word	0x00024960


	//   ....[127]....
        /*0ff4*/ 	.word	0x00024a10


	//   ....[128]....
        /*0ff8*/ 	.word	0x00024a70


	//   ....[129]....
        /*0ffc*/ 	.word	0x00024b20


	//   ....[130]....
        /*1000*/ 	.word	0x00024b80


	//   ....[131]....
        /*1004*/ 	.word	0x00024c30


	//   ....[132]....
        /*1008*/ 	.word	0x00024c90


	//   ....[133]....
        /*100c*/ 	.word	0x00024d40


	//   ....[134]....
        /*1010*/ 	.word	0x00024da0


	//   ....[135]....
        /*1014*/ 	.word	0x00024e50


	//   ....[136]....
        /*1018*/ 	.word	0x00024eb0


	//   ....[137]....
        /*101c*/ 	.word	0x00024f60


	//   ....[138]....
        /*1020*/ 	.word	0x00024fc0


	//   ....[139]....
        /*1024*/ 	.word	0x00025030


	//   ....[140]....
        /*1028*/ 	.word	0x000250d0


	//   ....[141]....
        /*102c*/ 	.word	0x00025180


	//   ....[142]....
        /*1030*/ 	.word	0x000251e0


	//   ....[143]....
        /*1034*/ 	.word	0x00025290


	//   ....[144]....
        /*1038*/ 	.word	0x00025470


	//   ....[145]....
        /*103c*/ 	.word	0x00025510


	//   ....[146]....
        /*1040*/ 	.word	0x00025630


	//   ....[147]....
        /*1044*/ 	.word	0x000256a0


	//   ....[148]....
        /*1048*/ 	.word	0x00025710


	//   ....[149]....
        /*104c*/ 	.word	0x00025780


	//   ....[150]....
        /*1050*/ 	.word	0x000257f0


	//   ....[151]....
        /*1054*/ 	.word	0x00025870


	//   ....[152]....
        /*1058*/ 	.word	0x00025900


	//   ....[153]....
        /*105c*/ 	.word	0x00025990


	//   ....[154]....
        /*1060*/ 	.word	0x00025a00


	//   ....[155]....
        /*1064*/ 	.word	0x00025a70


	//   ....[156]....
        /*1068*/ 	.word	0x00025ae0


	//   ....[157]....
        /*106c*/ 	.word	0x00025b60


	//   ....[158]....
        /*1070*/ 	.word	0x00025bd0


	//   ....[159]....
        /*1074*/ 	.word	0x00025c70


	//   ....[160]....
        /*1078*/ 	.word	0x00025d00


	//   ....[161]....
        /*107c*/ 	.word	0x00025e20


	//----- nvinfo : EIATTR_REG_RECONFIG
	.align		4
.L_926:
        /*1080*/ 	.byte	0x01, 0x54
	.zero		2


	//----- nvinfo : EIATTR_SYSCALL_OFFSETS
	.align		4
        /*1084*/ 	.byte	0x04, 0x46
        /*1086*/ 	.short	(.L_928 - .L_927)


	//   ....[0]....
.L_927:
        /*1088*/ 	.word	0x000017d0


	//   ....[1]....
        /*108c*/ 	.word	0x00001920


	//   ....[2]....
        /*1090*/ 	.word	0x00009df0


	//   ....[3]....
        /*1094*/ 	.word	0x0000a120


	//   ....[4]....
        /*1098*/ 	.word	0x00019450


	//   ....[5]....
        /*109c*/ 	.word	0x000195c0


	//   ....[6]....
        /*10a0*/ 	.word	0x00019710


	//   ....[7]....
        /*10a4*/ 	.word	0x00019850


	//   ....[8]....
        /*10a8*/ 	.word	0x0001b250


	//----- nvinfo : EIATTR_MBARRIER_INSTR_OFFSETS
	.align		4
.L_928:
        /*10ac*/ 	.byte	0x04, 0x39
        /*10ae*/ 	.short	(.L_930 - .L_929)


	//   ....[0]....
.L_929:
        /*10b0*/ 	.word	0x00000250
        /*10b4*/ 	.word	0x000000ff
        /*10b8*/ 	.word	0x00022800
        /*10bc*/ 	.short	0x0100
        /*10be*/ 	.byte	0x08
	.zero		1


	//   ....[1]....
        /*10c0*/ 	.word	0x00000260
        /*10c4*/ 	.word	0x000000ff
        /*10c8*/ 	.word	0x00022820
        /*10cc*/ 	.short	0x0100
        /*10ce*/ 	.byte	0x08
	.zero		1


	//   ....[2]....
        /*10d0*/ 	.word	0x00000350
        /*10d4*/ 	.word	0x000000ff
        /*10d8*/ 	.word	0x00022830
        /*10dc*/ 	.short	0x0100
        /*10de*/ 	.byte	0x08
	.zero		1


	//   ....[3]....
        /*10e0*/ 	.word	0x00000360
        /*10e4*/ 	.word	0x000000ff
        /*10e8*/ 	.word	0x00022840
        /*10ec*/ 	.short	0x0100
        /*10ee*/ 	.byte	0x08
	.zero		1


	//   ....[4]....
        /*10f0*/ 	.word	0x00000370
        /*10f4*/ 	.word	0x000000ff
        /*10f8*/ 	.word	0x00022838
        /*10fc*/ 	.short	0x0100
        /*10fe*/ 	.byte	0x08
	.zero		1


	//   ....[5]....
        /*1100*/ 	.word	0x00000380
        /*1104*/ 	.word	0x000000ff
        /*1108*/ 	.word	0x00022848
        /*110c*/ 	.short	0x0100
        /*110e*/ 	.byte	0x08
	.zero		1


	//   ....[6]....
        /*1110*/ 	.word	0x000004b0
        /*1114*/ 	.word	0x000000ff
        /*1118*/ 	.word	0x00022850
        /*111c*/ 	.short	0x0100
        /*111e*/ 	.byte	0x08
	.zero		1


	//   ....[7]....
        /*1120*/ 	.word	0x000004c0
        /*1124*/ 	.word	0x000000ff
        /*1128*/ 	.word	0x00022860
        /*112c*/ 	.short	0x0100
        /*112e*/ 	.byte	0x08
	.zero		1


	//   ....[8]....
        /*1130*/ 	.word	0x000004d0
        /*1134*/ 	.word	0x000000ff
        /*1138*/ 	.word	0x00022858
        /*113c*/ 	.short	0x0100
        /*113e*/ 	.byte	0x08
	.zero		1


	//   ....[9]....
        /*1140*/ 	.word	0x000004e0
        /*1144*/ 	.word	0x000000ff
        /*1148*/ 	.word	0x00022868
        /*114c*/ 	.short	0x0100
        /*114e*/ 	.byte	0x08
	.zero		1


	//   ....[10]....
        /*1150*/ 	.word	0x000005d0
        /*1154*/ 	.word	0x000000ff
        /*1158*/ 	.word	0x00022870
        /*115c*/ 	.short	0x0100
        /*115e*/ 	.byte	0x06
	.zero		1


	//   ....[11]....
        /*1160*/ 	.word	0x000005e0
        /*1164*/ 	.word	0x000000ff
        /*1168*/ 	.word	0x00022880
        /*116c*/ 	.short	0x0100
        /*116e*/ 	.byte	0x06
	.zero		1


	//   ....[12]....
        /*1170*/ 	.word	0x000005f0
        /*1174*/ 	.word	0x000000ff
        /*1178*/ 	.word	0x00022878
        /*117c*/ 	.short	0x0100
        /*117e*/ 	.byte	0x06
	.zero		1


	//   ....[13]....
        /*1180*/ 	.word	0x00000600
        /*1184*/ 	.word	0x000000ff
        /*1188*/ 	.word	0x00022888
        /*118c*/ 	.short	0x0100
        /*118e*/ 	.byte	0x06
	.zero		1


	//   ....[14]....
        /*1190*/ 	.word	0x00000730
        /*1194*/ 	.word	0x000000ff
        /*1198*/ 	.word	0x00022890
        /*119c*/ 	.short	0x0100
        /*119e*/ 	.byte	0x08
	.zero		1


	//   ....[15]....
        /*11a0*/ 	.word	0x00000740
        /*11a4*/ 	.word	0x000000ff
        /*11a8*/ 	.word	0x000228a0
        /*11ac*/ 	.short	0x0100
        /*11ae*/ 	.byte	0x08
	.zero		1


	//   ....[16]....
        /*11b0*/ 	.word	0x00000750
        /*11b4*/ 	.word	0x000000ff
        /*11b8*/ 	.word	0x00022898
        /*11bc*/ 	.short	0x0100
        /*11be*/ 	.byte	0x08
	.zero		1


	//   ....[17]....
        /*11c0*/ 	.word	0x00000760
        /*11c4*/ 	.word	0x000000ff
        /*11c8*/ 	.word	0x000228a8
        /*11cc*/ 	.short	0x0100
        /*11ce*/ 	.byte	0x08
	.zero		1


	//   ....[18]....
        /*11d0*/ 	.word	0x000008a0
        /*11d4*/ 	.word	0x000000ff
        /*11d8*/ 	.word	0x000228b0
        /*11dc*/ 	.short	0x0100
        /*11de*/ 	.byte	0x08
	.zero		1


	//   ....[19]....
        /*11e0*/ 	.word	0x000008b0
        /*11e4*/ 	.word	0x000000ff
        /*11e8*/ 	.word	0x000228c0
        /*11ec*/ 	.short	0x0100
        /*11ee*/ 	.byte	0x08
	.zero		1


	//   ....[20]....
        /*11f0*/ 	.word	0x000008c0
        /*11f4*/ 	.word	0x000000ff
        /*11f8*/ 	.word	0x000228b8
        /*11fc*/ 	.short	0x0100
        /*11fe*/ 	.byte	0x08
	.zero		1


	//   ....[21]....
        /*1200*/ 	.word	0x000008d0
        /*1204*/ 	.word	0x000000ff
        /*1208*/ 	.word	0x000228c8
        /*120c*/ 	.short	0x0100
        /*120e*/ 	.byte	0x08
	.zero		1


	//   ....[22]....
        /*1210*/ 	.word	0x00002970
        /*1214*/ 	.word	0x00000058
        /*1218*/ 	.word	0x00022890
        /*121c*/ 	.short	0x010a
        /*121e*/ 	.byte	0x3f
	.zero		1


	//   ....[23]....
        /*1220*/ 	.word	0x00005b90
        /*1224*/ 	.word	0x00000058
        /*1228*/ 	.word	0x00022890
        /*122c*/ 	.short	0x010a
        /*122e*/ 	.byte	0x3f
	.zero		1


	//   ....[24]....
        /*1230*/ 	.word	0x00008b20
        /*1234*/ 	.word	0x00000058
        /*1238*/ 	.word	0x00022890
        /*123c*/ 	.short	0x010a
        /*123e*/ 	.byte	0x3f
	.zero		1


	//   ....[25]....
        /*1240*/ 	.word	0x000090f0
        /*1244*/ 	.word	0x00000004
        /*1248*/ 	.word	0x00000000
        /*124c*/ 	.short	0x0101
        /*124e*/ 	.byte	0x3f
	.zero		1


	//   ....[26]....
        /*1250*/ 	.word	0x00009130
        /*1254*/ 	.word	0x00000058
        /*1258*/ 	.word	0x000228b0
        /*125c*/ 	.short	0x010a
        /*125e*/ 	.byte	0x3f
	.zero		1


	//   ....[27]....
        /*1260*/ 	.word	0x00009670
        /*1264*/ 	.word	0x00000058
        /*1268*/ 	.word	0x00000000
        /*126c*/ 	.short	0x0101
        /*126e*/ 	.byte	0x3f
	.zero		1


	//   ....[28]....
        /*1270*/ 	.word	0x00009e80
        /*1274*/ 	.word	0x00000012
        /*1278*/ 	.word	0x00022800
        /*127c*/ 	.short	0x010a
        /*127e*/ 	.byte	0x3f
	.zero		1


	//   ....[29]....
        /*1280*/ 	.word	0x00009ed0
        /*1284*/ 	.word	0x00000012
        /*1288*/ 	.word	0x00022800
        /*128c*/ 	.short	0x010a
        /*128e*/ 	.byte	0x3f
	.zero		1


	//   ....[30]....
        /*1290*/ 	.word	0x0000a4a0
        /*1294*/ 	.word	0x00000012
        /*1298*/ 	.word	0x00022800
        /*129c*/ 	.short	0x010a
        /*129e*/ 	.byte	0x3f
	.zero		1


	//   ....[31]....
        /*12a0*/ 	.word	0x0000c290
        /*12a4*/ 	.word	0x00000012
        /*12a8*/ 	.word	0x00022800
        /*12ac*/ 	.short	0x010a
        /*12ae*/ 	.byte	0x3f
	.zero		1


	//   ....[32]....
        /*12b0*/ 	.word	0x0000ded0
        /*12b4*/ 	.word	0x00000003
        /*12b8*/ 	.word	0x00022830
        /*12bc*/ 	.short	0x010a
        /*12be*/ 	.byte	0x3f
	.zero		1


	//   ....[33]....
        /*12c0*/ 	.word	0x0000df60
        /*12c4*/ 	.word	0x00000003
        /*12c8*/ 	.word	0x00022830
        /*12cc*/ 	.short	0x010a
        /*12ce*/ 	.byte	0x3f
	.zero		1


	//   ....[34]....
        /*12d0*/ 	.word	0x00010000
        /*12d4*/ 	.word	0x0000002d
        /*12d8*/ 	.word	0x00000000
        /*12dc*/ 	.short	0x0101
        /*12de*/ 	.byte	0x3f
	.zero		1


	//   ....[35]....
        /*12e0*/ 	.word	0x00011240
        /*12e4*/ 	.word	0x0000000d
        /*12e8*/ 	.word	0x00022830
        /*12ec*/ 	.short	0x010a
        /*12ee*/ 	.byte	0x3f
	.zero		1


	//   ....[36]....
        /*12f0*/ 	.word	0x00011290
        /*12f4*/ 	.word	0x0000000d
        /*12f8*/ 	.word	0x00022830
        /*12fc*/ 	.short	0x010a
        /*12fe*/ 	.byte	0x3f
	.zero		1


	//   ....[37]....
        /*1300*/ 	.word	0x00011f40
        /*1304*/ 	.word	0x0000000d
        /*1308*/ 	.word	0x00022850
        /*130c*/ 	.short	0x010a
        /*130e*/ 	.byte	0x3f
	.zero		1


	//   ....[38]....
        /*1310*/ 	.word	0x00011f80
        /*1314*/ 	.word	0x0000000d
        /*1318*/ 	.word	0x00022850
        /*131c*/ 	.short	0x010a
        /*131e*/ 	.byte	0x3f
	.zero		1


	//   ....[39]....
        /*1320*/ 	.word	0x00012c60
        /*1324*/ 	.word	0x000000a9
        /*1328*/ 	.word	0x00000000
        /*132c*/ 	.short	0x0101
        /*132e*/ 	.byte	0x3f
	.zero		1


	//   ....[40]....
        /*1330*/ 	.word	0x000138e0
        /*1334*/ 	.word	0x0000005c
        /*1338*/ 	.word	0x00000000
        /*133c*/ 	.short	0x0101
        /*133e*/ 	.byte	0x3f
	.zero		1


	//   ....[41]....
        /*1340*/ 	.word	0x00013f80
        /*1344*/ 	.word	0x0000000b
        /*1348*/ 	.word	0x00022850
        /*134c*/ 	.short	0x010a
        /*134e*/ 	.byte	0x3f
	.zero		1


	//   ....[42]....
        /*1350*/ 	.word	0x00014000
        /*1354*/ 	.word	0x0000000b
        /*1358*/ 	.word	0x00022850
        /*135c*/ 	.short	0x010a
        /*135e*/ 	.byte	0x3f
	.zero		1


	//   ....[43]....
        /*1360*/ 	.word	0x000147c0
        /*1364*/ 	.word	0x00000000
        /*1368*/ 	.word	0x00000000
        /*136c*/ 	.short	0x0101
        /*136e*/ 	.byte	0x3f
	.zero		1


	//   ....[44]....
        /*1370*/ 	.word	0x00016250
        /*1374*/ 	.word	0x00000000
        /*1378*/ 	.word	0x00000000
        /*137c*/ 	.short	0x0101
        /*137e*/ 	.byte	0x3f
	.zero		1


	//   ....[45]....
        /*1380*/ 	.word	0x00018660
        /*1384*/ 	.word	0x00000016
        /*1388*/ 	.word	0x00022820
        /*138c*/ 	.short	0x010a
        /*138e*/ 	.byte	0x3f
	.zero		1


	//   ....[46]....
        /*1390*/ 	.word	0x00018720
        /*1394*/ 	.word	0x00000005
        /*1398*/ 	.word	0x000228a0
        /*139c*/ 	.short	0x010a
        /*139e*/ 	.byte	0x3f
	.zero		1


	//   ....[47]....
        /*13a0*/ 	.word	0x00018950
        /*13a4*/ 	.word	0x00000005
        /*13a8*/ 	.word	0x000228c0
        /*13ac*/ 	.short	0x010a
        /*13ae*/ 	.byte	0x3f
	.zero		1


	//   ....[48]....
        /*13b0*/ 	.word	0x00018cd0
        /*13b4*/ 	.word	0x00000005
        /*13b8*/ 	.word	0x000228a0
        /*13bc*/ 	.short	0x010a
        /*13be*/ 	.byte	0x3f
	.zero		1


	//   ....[49]....
        /*13c0*/ 	.word	0x00018ef0
        /*13c4*/ 	.word	0x00000005
        /*13c8*/ 	.word	0x000228c0
        /*13cc*/ 	.short	0x010a
        /*13ce*/ 	.byte	0x3f
	.zero		1


	//   ....[50]....
        /*13d0*/ 	.word	0x00019e30
        /*13d4*/ 	.word	0x00000006
        /*13d8*/ 	.word	0x00022880
        /*13dc*/ 	.short	0x010a
        /*13de*/ 	.byte	0x3f
	.zero		1


	//   ....[51]....
        /*13e0*/ 	.word	0x0001a6e0
        /*13e4*/ 	.word	0x00000006
        /*13e8*/ 	.word	0x00022870
        /*13ec*/ 	.short	0x0107
        /*13ee*/ 	.byte	0x3f
	.zero		1


	//   ....[52]....
        /*13f0*/ 	.word	0x0001a7a0
        /*13f4*/ 	.word	0x00000006
        /*13f8*/ 	.word	0x00022870
        /*13fc*/ 	.short	0x0101
        /*13fe*/ 	.byte	0x3f
	.zero		1


	//   ....[53]....
        /*1400*/ 	.word	0x0001a7f0
        /*1404*/ 	.word	0x00000006
        /*1408*/ 	.word	0x00022840
        /*140c*/ 	.short	0x010a
        /*140e*/ 	.byte	0x3f
	.zero		1


	//   ....[54]....
        /*1410*/ 	.word	0x0001af70
        /*1414*/ 	.word	0x00000006
        /*1418*/ 	.word	0x00022830
        /*141c*/ 	.short	0x0107
        /*141e*/ 	.byte	0x3f
	.zero		1


	//   ....[55]....
        /*1420*/ 	.word	0x0001b050
        /*1424*/ 	.word	0x00000006
        /*1428*/ 	.word	0x00022830
        /*142c*/ 	.short	0x0101
        /*142e*/ 	.byte	0x3f
	.zero		1


	//   ....[56]....
        /*1430*/ 	.word	0x0001bab0
        /*1434*/ 	.word	0x00000016
        /*1438*/ 	.word	0x00022800
        /*143c*/ 	.short	0x0107
        /*143e*/ 	.byte	0x3f
	.zero		1


	//   ....[57]....
        /*1440*/ 	.word	0x0001bba0
        /*1444*/ 	.word	0x00000016
        /*1448*/ 	.word	0x00022800
        /*144c*/ 	.short	0x0101
        /*144e*/ 	.byte	0x3f
	.zero		1


	//   ....[58]....
        /*1450*/ 	.word	0x0001bbc0
        /*1454*/ 	.word	0x00000016
        /*1458*/ 	.word	0x00022820
        /*145c*/ 	.short	0x010a
        /*145e*/ 	.byte	0x3f
	.zero		1


	//   ....[59]....
        /*1460*/ 	.word	0x0001c0b0
        /*1464*/ 	.word	0x00000000
        /*1468*/ 	.word	0x00022880
        /*146c*/ 	.short	0x010a
        /*146e*/ 	.byte	0x3f
	.zero		1


	//   ....[60]....
        /*1470*/ 	.word	0x0001c6a0
        /*1474*/ 	.word	0x00000000
        /*1478*/ 	.word	0x00022870
        /*147c*/ 	.short	0x0107
        /*147e*/ 	.byte	0x3f
	.zero		1


	//   ....[61]....
        /*1480*/ 	.word	0x0001c760
        /*1484*/ 	.word	0x00000000
        /*1488*/ 	.word	0x00022870
        /*148c*/ 	.short	0x0101
        /*148e*/ 	.byte	0x3f
	.zero		1


	//   ....[62]....
        /*1490*/ 	.word	0x0001c790
        /*1494*/ 	.word	0x00000000
        /*1498*/ 	.word	0x00022840
        /*149c*/ 	.short	0x010a
        /*149e*/ 	.byte	0x3f
	.zero		1


	//   ....[63]....
        /*14a0*/ 	.word	0x0001cd50
        /*14a4*/ 	.word	0x00000000
        /*14a8*/ 	.word	0x00022830
        /*14ac*/ 	.short	0x0107
        /*14ae*/ 	.byte	0x3f
	.zero		1


	//   ....[64]....
        /*14b0*/ 	.word	0x0001ce20
        /*14b4*/ 	.word	0x00000000
        /*14b8*/ 	.word	0x00022830
        /*14bc*/ 	.short	0x0101
        /*14be*/ 	.byte	0x3f
	.zero		1


	//   ....[65]....
        /*14c0*/ 	.word	0x0001cea0
        /*14c4*/ 	.word	0x00000000
        /*14c8*/ 	.word	0x00022870
        /*14cc*/ 	.short	0x010a
        /*14ce*/ 	.byte	0x3f
	.zero		1


	//   ....[66]....
        /*14d0*/ 	.word	0x0001cf30
        /*14d4*/ 	.word	0x00000000
        /*14d8*/ 	.word	0x00022860
        /*14dc*/ 	.short	0x010a
        /*14de*/ 	.byte	0x3f
	.zero		1


	//   ....[67]....
        /*14e0*/ 	.word	0x0001d600
        /*14e4*/ 	.word	0x00000000
        /*14e8*/ 	.word	0x00022850
        /*14ec*/ 	.short	0x0101
        /*14ee*/ 	.byte	0x3f
	.zero		1


	//   ....[68]....
        /*14f0*/ 	.word	0x0001d690
        /*14f4*/ 	.word	0x00000000
        /*14f8*/ 	.word	0x00000000
        /*14fc*/ 	.short	0x0101
        /*14fe*/ 	.byte	0x3f
	.zero		1


	//   ....[69]....
        /*1500*/ 	.word	0x0001d860
        /*1504*/ 	.word	0x00000000
        /*1508*/ 	.word	0x00022870
        /*150c*/ 	.short	0x010a
        /*150e*/ 	.byte	0x3f
	.zero		1


	//   ....[70]....
        /*1510*/ 	.word	0x0001d8f0
        /*1514*/ 	.word	0x00000000
        /*1518*/ 	.word	0x00022860
        /*151c*/ 	.short	0x010a
        /*151e*/ 	.byte	0x3f
	.zero		1


	//   ....[71]....
        /*1520*/ 	.word	0x0001dfd0
        /*1524*/ 	.word	0x00000000
        /*1528*/ 	.word	0x00022850
        /*152c*/ 	.short	0x0101
        /*152e*/ 	.byte	0x3f
	.zero		1


	//   ....[72]....
        /*1530*/ 	.word	0x0001e080
        /*1534*/ 	.word	0x00000000
        /*1538*/ 	.word	0x00000000
        /*153c*/ 	.short	0x0101
        /*153e*/ 	.byte	0x3f
	.zero		1


	//   ....[73]....
        /*1540*/ 	.word	0x0001eb80
        /*1544*/ 	.word	0x00000005
        /*1548*/ 	.word	0x00022820
        /*154c*/ 	.short	0x010a
        /*154e*/ 	.byte	0x3f
	.zero		1


	//   ....[74]....
        /*1550*/ 	.word	0x0001ed20
        /*1554*/ 	.word	0x00000003
        /*1558*/ 	.word	0x00022840
        /*155c*/ 	.short	0x010a
        /*155e*/ 	.byte	0x3f
	.zero		1


	//   ....[75]....
        /*1560*/ 	.word	0x0001edb0
        /*1564*/ 	.word	0x00000005
        /*1568*/ 	.word	0x00022840
        /*156c*/ 	.short	0x010a
        /*156e*/ 	.byte	0x3f
	.zero		1


	//   ....[76]....
        /*1570*/ 	.word	0x0001edf0
        /*1574*/ 	.word	0x00000003
        /*1578*/ 	.word	0x00022860
        /*157c*/ 	.short	0x010a
        /*157e*/ 	.byte	0x3f
	.zero		1


	//   ....[77]....
        /*1580*/ 	.word	0x0001ee30
        /*1584*/ 	.word	0x00000005
        /*1588*/ 	.word	0x00022860
        /*158c*/ 	.short	0x010a
        /*158e*/ 	.byte	0x3f
	.zero		1


	//   ....[78]....
        /*1590*/ 	.word	0x0001ee70
        /*1594*/ 	.word	0x00000003
        /*1598*/ 	.word	0x00022880
        /*159c*/ 	.short	0x010a
        /*159e*/ 	.byte	0x3f
	.zero		1


	//   ....[79]....
        /*15a0*/ 	.word	0x0001eeb0
        /*15a4*/ 	.word	0x00000005
        /*15a8*/ 	.word	0x00022880
        /*15ac*/ 	.short	0x010a
        /*15ae*/ 	.byte	0x3f
	.zero		1


	//   ....[80]....
        /*15b0*/ 	.word	0x0001ef10
        /*15b4*/ 	.word	0x00000058
        /*15b8*/ 	.word	0x00022890
        /*15bc*/ 	.short	0x010a
        /*15be*/ 	.byte	0x3f
	.zero		1


	//   ....[81]....
        /*15c0*/ 	.word	0x0001f2c0
        /*15c4*/ 	.word	0x00000058
        /*15c8*/ 	.word	0x00022890
        /*15cc*/ 	.short	0x010a
        /*15ce*/ 	.byte	0x3f
	.zero		1


	//   ....[82]....
        /*15d0*/ 	.word	0x0001f680
        /*15d4*/ 	.word	0x00000058
        /*15d8*/ 	.word	0x00022890
        /*15dc*/ 	.short	0x010a
        /*15de*/ 	.byte	0x3f
	.zero		1


	//   ....[83]....
        /*15e0*/ 	.word	0x0001fa30
        /*15e4*/ 	.word	0x00000058
        /*15e8*/ 	.word	0x000228b0
        /*15ec*/ 	.short	0x010a
        /*15ee*/ 	.byte	0x3f
	.zero		1


	//   ....[84]....
        /*15f0*/ 	.word	0x0001fcf0
        /*15f4*/ 	.word	0x00000012
        /*15f8*/ 	.word	0x00022800
        /*15fc*/ 	.short	0x010a
        /*15fe*/ 	.byte	0x3f
	.zero		1


	//   ....[85]....
        /*1600*/ 	.word	0x0001ff10
        /*1604*/ 	.word	0x00000012
        /*1608*/ 	.word	0x00022800
        /*160c*/ 	.short	0x010a
        /*160e*/ 	.byte	0x3f
	.zero		1


	//   ....[86]....
        /*1610*/ 	.word	0x0001ff60
        /*1614*/ 	.word	0x00000003
        /*1618*/ 	.word	0x00022830
        /*161c*/ 	.short	0x010a
        /*161e*/ 	.byte	0x3f
	.zero		1


	//   ....[87]....
        /*1620*/ 	.word	0x0001ffb0
        /*1624*/ 	.word	0x0000000d
        /*1628*/ 	.word	0x00022830
        /*162c*/ 	.short	0x010a
        /*162e*/ 	.byte	0x3f
	.zero		1


	//   ....[88]....
        /*1630*/ 	.word	0x00020000
        /*1634*/ 	.word	0x0000000d
        /*1638*/ 	.word	0x00022850
        /*163c*/ 	.short	0x010a
        /*163e*/ 	.byte	0x3f
	.zero		1


	//   ....[89]....
        /*1640*/ 	.word	0x00020050
        /*1644*/ 	.word	0x0000000b
        /*1648*/ 	.word	0x00022850
        /*164c*/ 	.short	0x010a
        /*164e*/ 	.byte	0x3f
	.zero		1


	//   ....[90]....
        /*1650*/ 	.word	0x00021610
        /*1654*/ 	.word	0x00000016
        /*1658*/ 	.word	0x00022820
        /*165c*/ 	.short	0x010a
        /*165e*/ 	.byte	0x3f
	.zero		1


	//   ....[91]....
        /*1660*/ 	.word	0x00021660
        /*1664*/ 	.word	0x00000005
        /*1668*/ 	.word	0x000228a0
        /*166c*/ 	.short	0x010a
        /*166e*/ 	.byte	0x3f
	.zero		1


	//   ....[92]....
        /*1670*/ 	.word	0x000216b0
        /*1674*/ 	.word	0x00000005
        /*1678*/ 	.word	0x000228c0
        /*167c*/ 	.short	0x010a
        /*167e*/ 	.byte	0x3f
	.zero		1


	//   ....[93]....
        /*1680*/ 	.word	0x00021700
        /*1684*/ 	.word	0x00000005
        /*1688*/ 	.word	0x000228a0
        /*168c*/ 	.short	0x010a
        /*168e*/ 	.byte	0x3f
	.zero		1


	//   ....[94]....
        /*1690*/ 	.word	0x00021750
        /*1694*/ 	.word	0x00000005
        /*1698*/ 	.word	0x000228c0
        /*169c*/ 	.short	0x010a
        /*169e*/ 	.byte	0x3f
	.zero		1


	//   ....[95]....
        /*16a0*/ 	.word	0x00021880
        /*16a4*/ 	.word	0x00000006
        /*16a8*/ 	.word	0x00022880
        /*16ac*/ 	.short	0x010a
        /*16ae*/ 	.byte	0x3f
	.zero		1


	//   ....[96]....
        /*16b0*/ 	.word	0x000225d0
        /*16b4*/ 	.word	0x00000006
        /*16b8*/ 	.word	0x00022840
        /*16bc*/ 	.short	0x010a
        /*16be*/ 	.byte	0x3f
	.zero		1


	//   ....[97]....
        /*16c0*/ 	.word	0x00023c30
        /*16c4*/ 	.word	0x00000016
        /*16c8*/ 	.word	0x00022820
        /*16cc*/ 	.short	0x010a
        /*16ce*/ 	.byte	0x3f
	.zero		1


	//   ....[98]....
        /*16d0*/ 	.word	0x00023c80
        /*16d4*/ 	.word	0x00000000
        /*16d8*/ 	.word	0x00022880
        /*16dc*/ 	.short	0x010a
        /*16de*/ 	.byte	0x3f
	.zero		1


	//   ....[99]....
        /*16e0*/ 	.word	0x000247c0
        /*16e4*/ 	.word	0x00000000
        /*16e8*/ 	.word	0x00022840
        /*16ec*/ 	.short	0x010a
        /*16ee*/ 	.byte	0x3f
	.zero		1


	//   ....[100]....
        /*16f0*/ 	.word	0x000252d0
        /*16f4*/ 	.word	0x00000000
        /*16f8*/ 	.word	0x00022870
        /*16fc*/ 	.short	0x010a
        /*16fe*/ 	.byte	0x3f
	.zero		1


	//   ....[101]....
        /*1700*/ 	.word	0x00025320
        /*1704*/ 	.word	0x00000000
        /*1708*/ 	.word	0x00022860
        /*170c*/ 	.short	0x010a
        /*170e*/ 	.byte	0x3f
	.zero		1


	//   ....[102]....
        /*1710*/ 	.word	0x00025370
        /*1714*/ 	.word	0x00000000
        /*1718*/ 	.word	0x00022870
        /*171c*/ 	.short	0x010a
        /*171e*/ 	.byte	0x3f
	.zero		1


	//   ....[103]....
        /*1720*/ 	.word	0x000253c0
        /*1724*/ 	.word	0x00000000
        /*1728*/ 	.word	0x00022860
        /*172c*/ 	.short	0x010a
        /*172e*/ 	.byte	0x3f
	.zero		1


	//   ....[104]....
        /*1730*/ 	.word	0x00025d40
        /*1734*/ 	.word	0x00000005
        /*1738*/ 	.word	0x00022820
        /*173c*/ 	.short	0x010a
        /*173e*/ 	.byte	0x3f
	.zero		1


	//   ....[105]....
        /*1740*/ 	.word	0x00025ee0
        /*1744*/ 	.word	0x00000003
        /*1748*/ 	.word	0x00022840
        /*174c*/ 	.short	0x010a
        /*174e*/ 	.byte	0x3f
	.zero		1


	//   ....[106]....
        /*1750*/ 	.word	0x00025f30
        /*1754*/ 	.word	0x00000005
        /*1758*/ 	.word	0x00022840
        /*175c*/ 	.short	0x010a
        /*175e*/ 	.byte	0x3f
	.zero		1


	//   ....[107]....
        /*1760*/ 	.word	0x00025f80
        /*1764*/ 	.word	0x00000003
        /*1768*/ 	.word	0x00022860
        /*176c*/ 	.short	0x010a
        /*176e*/ 	.byte	0x3f
	.zero		1


	//   ....[108]....
        /*1770*/ 	.word	0x00025fd0
        /*1774*/ 	.word	0x00000005
        /*1778*/ 	.word	0x00022860
        /*177c*/ 	.short	0x010a
        /*177e*/ 	.byte	0x3f
	.zero		1


	//   ....[109]....
        /*1780*/ 	.word	0x00026020
        /*1784*/ 	.word	0x00000003
        /*1788*/ 	.word	0x00022880
        /*178c*/ 	.short	0x010a
        /*178e*/ 	.byte	0x3f
	.zero		1


	//----- nvinfo : EIATTR_NUM_MBARRIERS
	.align		4
.L_930:
        /*1790*/ 	.byte	0x03, 0x38
        /*1792*/ 	.short	0x0016


	//----- nvinfo : EIATTR_EXIT_INSTR_OFFSETS
	.align		4
        /*1794*/ 	.byte	0x04, 0x1c
        /*1796*/ 	.short	(.L_932 - .L_931)


	//   ....[0]....
.L_931:
        /*1798*/ 	.word	0x0001ef00


	//----- nvinfo : EIATTR_MAX_THREADS
	.align		4
.L_932:
        /*179c*/ 	.byte	0x04, 0x05
        /*179e*/ 	.short	(.L_934 - .L_933)
.L_933:
        /*17a0*/ 	.word	0x00000180
        /*17a4*/ 	.word	0x00000001
        /*17a8*/ 	.word	0x00000001


	//----- nvinfo : EIATTR_CRS_STACK_SIZE
	.align		4
.L_934:
        /*17ac*/ 	.byte	0x04, 0x1e
        /*17ae*/ 	.short	(.L_936 - .L_935)
.L_935:
        /*17b0*/ 	.word	0x00000000


	//----- nvinfo : EIATTR_CBANK_PARAM_SIZE
	.align		4
.L_936:
        /*17b4*/ 	.byte	0x03, 0x19
        /*17b6*/ 	.short	0x0af0


	//----- nvinfo : EIATTR_PARAM_CBANK
	.align		4
        /*17b8*/ 	.byte	0x04, 0x0a
        /*17ba*/ 	.short	(.L_938 - .L_937)
	.align		4
.L_937:
        /*17bc*/ 	.word	index@(.nv.constant0._ZN7cutlass13device_kernelIN5flash11enable_sm90INS1_16FlashAttnFwdSm90INS1_25CollectiveMainloopFwdSm90ILi2EN4cute5tupleIJNS5_1CILi1EEES8_S8_EEENS6_IJNS7_ILi128EEENS7_ILi160EEESA_EEELi128ENS_12float_e4m3_tEfNS_4arch4Sm90ELb0ELb0ELb0ELb1ELb1ELb1ELb0ELb1ELb1ELb1ELb0ELb0EEENS1_21CollectiveEpilogueFwdINS6_IJSA_SA_SB_EEES9_NS_10bfloat16_tESF_Li256ELb1ELb1ELb0ELb1EEENS1_36VarlenDynamicPersistentTileSchedulerILi128ELi160ELi256ELi128ELb0ELb1ELb1ELb0ELb1ELb1EEEEEEEEEvNT_6ParamsE)
        /*17c0*/ 	.short	0x0210
        /*17c2*/ 	.short	0x0af0


	//----- nvinfo : EIATTR_SW_WAR
	.align		4
.L_938:
        /*17c4*/ 	.byte	0x04, 0x36
        /*17c6*/ 	.short	(.L_940 - .L_939)
.L_939:
        /*17c8*/ 	.word	0x00000008
.L_940:


//--------------------- .nv.info._ZN7cutlass13device_kernelIN5flash11enable_sm90INS1_16FlashAttnFwdSm90INS1_25CollectiveMainloopFwdSm90ILi2EN4cute5tupleIJNS5_1CILi1EEES8_S8_EEENS6_IJNS7_ILi128EEENS7_ILi160EEESA_EEELi128ENS_12float_e4m3_tEfNS_4arch4Sm90ELb0ELb1ELb0ELb0ELb1ELb0ELb0ELb1ELb1ELb1ELb0ELb0EEENS1_21CollectiveEpilogueFwdINS6_IJSA_SA_SB_EEES9_NS_10bfloat16_tESF_Li256ELb0ELb1ELb0ELb1EEENS1_30DynamicPersistentTileSchedulerILi256ELi128ELb0ELb1ELb1EEEEEEEEEvNT_6ParamsE --------------------------
	.section	.nv.info._ZN7cutlass13device_kernelIN5flash11enable_sm90INS1_16FlashAttnFwdSm90INS1_25CollectiveMainloopFwdSm90ILi2EN4cute5tupleIJNS5_1CILi1EEES8_S8_EEENS6_IJNS7_ILi128EEENS7_ILi160EEESA_EEELi128ENS_12float_e4m3_tEfNS_4arch4Sm90ELb0ELb1ELb0ELb0ELb1ELb0ELb0ELb1ELb1ELb1ELb0ELb0EEENS1_21CollectiveEpilogueFwdINS6_IJSA_SA_SB_EEES9_NS_10bfloat16_tESF_Li256ELb0ELb1ELb0ELb1EEENS1_30DynamicPersistentTileSchedulerILi256ELi128ELb0ELb1ELb1EEEEEEEEEvNT_6ParamsE,"",@"SHT_CUDA_INFO"
	.sectionflags	@""
	.align	4


	//----- nvinfo : EIATTR_CUDA_API_VERSION
	.align		4
        /*0000*/ 	.byte	0x04, 0x37
        /*0002*/ 	.short	(.L_942 - .L_941)
.L_941:
        /*0004*/ 	.word	0x00000082


	//----- nvinfo : EIATTR_KPARAM_INFO
	.align		4
.L_942:
        /*0008*/ 	.byte	0x04, 0x17
        /*000a*/ 	.short	(.L_944 - .L_943)
.L_943:
        /*000c*/ 	.word	0x00000000
        /*0010*/ 	.short	0x0000
        /*0012*/ 	.short	0x0070
        /*0014*/ 	.byte	0x00, 0xf0, 0x01, 0x2a


	//----- nvinfo : EIATTR_SPARSE_MMA_MASK
	.align		4
.L_944:
        /*0018*/ 	.byte	0x03, 0x50
        /*001a*/ 	.short	0x0000


	//----- nvinfo : EIATTR_MAXREG_COUNT
	.align		4
        /*001c*/ 	.byte	0x03, 0x1b
        /*001e*/ 	.short	0x00a8


	//----- nvinfo : EIATTR_NUM_BARRIERS
	.align		4
        /*0020*/ 	.byte	0x02, 0x4c
        /*0022*/ 	.byte	0x10
	.zero		1


	//----- nvinfo : EIATTR_EXTERNS
	.align		4
        /*0024*/ 	.byte	0x04, 0x0f
        /*0026*/ 	.short	(.L_946 - .L_945)


	//   ....[0]....
	.align		4
.L_945:
        /*0028*/ 	.word	index@(__assertfail)


	//----- nvinfo : EIATTR_ANNOTATIONS
	.align		4
.L_946:
        /*002c*/ 	.byte	0x04, 0x55
        /*002e*/ 	.short	(.L_948 - .L_947)


	//   ....[0]....
.L_947:
        /* <DEDUP_REMOVED lines=20> */


	//----- nvinfo : EIATTR_MERCURY_ISA_VERSION
	.align		4
.L_948:
        /*0160*/ 	.byte	0x03, 0x5f
        /*0162*/ 	.short	0x0101


	//----- nvinfo : EIATTR_INT_WARP_WIDE_INSTR_OFFSETS
	.align		4
        /*0164*/ 	.byte	0x04, 0x31
        /*0166*/ 	.short	(.L_950 - .L_949)


	//   ....[0]....
.L_949:
        /*0168*/ 	.word	0x000000c0


	//   ....[1]....
        /*016c*/ 	.word	0x000000d0


	//   ....[2]....
        /*0170*/ 	.word	0x00000170


	//   ....[3]....
        /*0174*/ 	.word	0x000150c0


	//   ....[4]....
        /*0178*/ 	.word	0x00015150


	//   ....[5]....
        /*017c*/ 	.word	0x00019200


	//   ....[6]....
        /*0180*/ 	.word	0x00019290


	//----- nvinfo : EIATTR_COOP_GROUP_MASK_REGIDS
	.align		4
.L_950:
        /*0184*/ 	.byte	0x04, 0x29
        /*0186*/ 	.short	(.L_952 - .L_951)


	//   ....[0]....
.L_951:
        /*0188*/ 	.word	0xffffffff


	//   ....[1]....
        /*018c*/ 	.word	0xffffffff


	//   ....[2]....
        /*0190*/ 	.word	0xffffffff


	//   ....[3]....
        /*0194*/ 	.word	0xffffffff


	//   ....[4]....
        /*0198*/ 	.word	0xffffffff


	//   ....[5]....
        /*019c*/ 	.word	0xffffffff


	//   ....[6]....
        /*01a0*/ 	.word	0xffffffff


	//   ....[7]....
        /*01a4*/ 	.word	0xffffffff


	//   ....[8]....
        /*01a8*/ 	.word	0xffffffff


	//   ....[9]....
        /*01ac*/ 	.word	0xffffffff


	//   ....[10]....
        /*01b0*/ 	.word	0xffffffff


	//   ....[11]....
        /*01b4*/ 	.word	0xffffffff


	//   ....[12]....
        /*01b8*/ 	.word	0xffffffff


	//   ....[13]....
        /*01bc*/ 	.word	0xffffffff


	//   ....[14]....
        /*01c0*/ 	.word	0xffffffff


	//   ....[15]....
        /*01c4*/ 	.word	0xffffffff


	//   ....[16]....
        /*01c8*/ 	.word	0xffffffff


	//   ....[17]....
        /*01cc*/ 	.word	0xffffffff


	//   ....[18]....
        /*01d0*/ 	.word	0xffffffff


	//   ....[19]....
        /*01d4*/ 	.word	0xffffffff


	//   ....[20]....
        /*01d8*/ 	.word	0xffffffff


	//   ....[21]....
        /*01dc*/ 	.word	0xffffffff


	//   ....[22]....
        /*01e0*/ 	.word	0xffffffff


	//   ....[23]....
        /*01e4*/ 	.word	0xffffffff


	//   ....[24]....
        /*01e8*/ 	.word	0xffffffff


	//   ....[25]....
        /*01ec*/ 	.word	0xffffffff


	//   ....[26]....
        /*01f0*/ 	.word	0xffffffff


	//   ....[27]....
        /*01f4*/ 	.word	0xffffffff


	//   ....[28]....
        /*01f8*/ 	.word	0xffffffff


	//   ....[29]....
        /*01fc*/ 	.word	0xffffffff


	//   ....[30]....
        /*0200*/ 	.word	0xffffffff


	//   ....[31]....
        /*0204*/ 	.word	0xffffffff


	//   ....[32]....
        /*0208*/ 	.word	0xffffffff


	//   ....[33]....
        /*020c*/ 	.word	0xffffffff


	//   ....[34]....
        /*0210*/ 	.word	0xffffffff


	//   ....[35]....
        /*0214*/ 	.word	0xffffffff


	//   ....[36]....
        /*0218*/ 	.word	0xffffffff


	//   ....[37]....
        /*021c*/ 	.word	0xffffffff


	//   ....[38]....
        /*0220*/ 	.word	0xffffffff


	//   ....[39]....
        /*0224*/ 	.word	0xffffffff


	//   ....[40]....
        /*0228*/ 	.word	0xffffffff


	//   ....[41]....
        /*022c*/ 	.word	0xffffffff


	//   ....[42]....
        /*0230*/ 	.word	0xffffffff


	//   ....[43]....
        /*0234*/ 	.word	0xffffffff


	//   ....[44]....
        /*0238*/ 	.word	0xffffffff


	//   ....[45]....
        /*023c*/ 	.word	0xffffffff


	//   ....[46]....
        /*0240*/ 	.word	0xffffffff


	//   ....[47]....
        /*0244*/ 	.word	0xffffffff


	//   ....[48]....
        /*0248*/ 	.word	0xffffffff


	//   ....[49]....
        /*024c*/ 	.word	0xffffffff


	//   ....[50]....
        /*0250*/ 	.word	0xffffffff


	//   ....[51]....
        /*0254*/ 	.word	0xffffffff


	//   ....[52]....
        /*0258*/ 	.word	0xffffffff


	//   ....[53]....
        /*025c*/ 	.word	0xffffffff


	//   ....[54]....
        /*0260*/ 	.word	0xffffffff


	//   ....[55]....
        /*0264*/ 	.word	0xffffffff


	//   ....[56]....
        /*0268*/ 	.word	0xffffffff


	//   ....[57]....
        /*026c*/ 	.word	0xffffffff


	//   ....[58]....
        /*0270*/ 	.word	0xffffffff


	//   ....[59]....
        /*0274*/ 	.word	0xffffffff


	//   ....[60]....
        /*0278*/ 	.word	0xffffffff


	//   ....[61]....
        /*027c*/ 	.word	0xffffffff


	//   ....[62]....
        /*0280*/ 	.word	0xffffffff


	//   ....[63]....
        /*0284*/ 	.word	0xffffffff


	//   ....[64]....
        /*0288*/ 	.word	0xffffffff


	//   ....[65]....
        /*028c*/ 	.word	0xffffffff


	//   ....[66]....
        /*0290*/ 	.word	0xffffffff


	//   ....[67]....
        /*0294*/ 	.word	0xffffffff


	//   ....[68]....
        /*0298*/ 	.word	0xffffffff


	//   ....[69]....
        /*029c*/ 	.word	0xffffffff


	//   ....[70]....
        /*02a0*/ 	.word	0xffffffff


	//   ....[71]....
        /*02a4*/ 	.word	0xffffffff


	//   ....[72]....
        /*02a8*/ 	.word	0xffffffff


	//   ....[73]....
        /*02ac*/ 	.word	0xffffffff


	//   ....[74]....
        /*02b0*/ 	.word	0xffffffff


	//   ....[75]....
        /*02b4*/ 	.word	0xffffffff


	//   ....[76]....
        /*02b8*/ 	.word	0xffffffff


	//   ....[77]....
        /*02bc*/ 	.word	0xffffffff


	//   ....[78]....
        /*02c0*/ 	.word	0xffffffff


	//   ....[79]....
        /*02c4*/ 	.word	0xffffffff


	//   ....[80]....
        /*02c8*/ 	.word	0xffffffff


	//   ....[81]....
        /*02cc*/ 	.word	0xffffffff


	//   ....[82]....
        /*02d0*/ 	.word	0xffffffff


	//   ....[83]....
        /*02d4*/ 	.word	0xffffffff


	//   ....[84]....
        /*02d8*/ 	.word	0xffffffff


	//   ....[85]....
        /*02dc*/ 	.word	0xffffffff


	//   ....[86]....
        /*02e0*/ 	.word	0xffffffff


	//   ....[87]....
        /*02e4*/ 	.word	0xffffffff


	//   ....[88]....
        /*02e8*/ 	.word	0xffffffff


	//   ....[89]....
        /*02ec*/ 	.word	0xffffffff


	//   ....[90]....
        /*02f0*/ 	.word	0xffffffff


	//   ....[91]....
        /*02f4*/ 	.word	0xffffffff


	//   ....[92]....
        /*02f8*/ 	.word	0xffffffff


	//   ....[93]....
        /*02fc*/ 	.word	0xffffffff


	//   ....[94]....
        /*0300*/ 	.word	0xffffffff


	//   ....[95]....
        /*0304*/ 	.word	0xffffffff


	//   ....[96]....
        /*0308*/ 	.word	0xffffffff


	//   ....[97]....
        /*030c*/ 	.word	0xffffffff


	//   ....[98]....
        /*0310*/ 	.word	0xffffffff


	//   ....[99]....
        /*0314*/ 	.word	0xffffffff


	//   ....[100]....
        /*0318*/ 	.word	0xffffffff


	//   ....[101]....
        /*031c*/ 	.word	0xffffffff


	//   ....[102]....
        /*0320*/ 	.word	0xffffffff


	//   ....[103]....
        /*0324*/ 	.word	0xffffffff


	//   ....[104]....
        /*0328*/ 	.word	0xffffffff


	//   ....[105]....
        /*032c*/ 	.word	0xffffffff


	//   ....[106]....
        /*0330*/ 	.word	0xffffffff


	//   ....[107]....
        /*0334*/ 	.word	0xffffffff


	//   ....[108]....
        /*0338*/ 	.word	0xffffffff


	//   ....[109]....
        /*033c*/ 	.word	0xffffffff


	//   ....[110]....
        /*0340*/ 	.word	0xffffffff


	//   ....[111]....
        /*0344*/ 	.word	0xffffffff


	//   ....[112]....
        /*0348*/ 	.word	0xffffffff


	//   ....[113]....
        /*034c*/ 	.word	0xffffffff


	//   ....[114]....
        /*0350*/ 	.word	0xffffffff


	//   ....[115]....
        /*0354*/ 	.word	0xffffffff


	//   ....[116]....
        /*0358*/ 	.word	0xffffffff


	//   ....[117]....
        /*035c*/ 	.word	0xffffffff


	//   ....[118]....
        /*0360*/ 	.word	0xffffffff


	//   ....[119]....
        /*0364*/ 	.word	0xffffffff


	//   ....[120]....
        /*0368*/ 	.word	0xffffffff


	//   ....[121]....
        /*036c*/ 	.word	0xffffffff


	//   ....[122]....
        /*0370*/ 	.word	0xffffffff


	//   ....[123]....
        /*0374*/ 	.word	0xffffffff


	//   ....[124]....
        /*0378*/ 	.word	0xffffffff


	//   ....[125]....
        /*037c*/ 	.word	0xffffffff


	//   ....[126]....
        /*0380*/ 	.word	0xffffffff


	//   ....[127]....
        /*0384*/ 	.word	0xffffffff


	//   ....[128]....
        /*0388*/ 	.word	0xffffffff


	//   ....[129]....
        /*038c*/ 	.word	0xffffffff


	//   ....[130]....
        /*0390*/ 	.word	0xffffffff


	//   ....[131]....
        /*0394*/ 	.word	0xffffffff


	//   ....[132]....
        /*0398*/ 	.word	0xffffffff


	//   ....[133]....
        /*039c*/ 	.word	0xffffffff


	//   ....[134]....
        /*03a0*/ 	.word	0xffffffff


	//   ....[135]....
        /*03a4*/ 	.word	0xffffffff


	//   ....[136]....
        /*03a8*/ 	.word	0xffffffff


	//   ....[137]....
        /*03ac*/ 	.word	0xffffffff


	//   ....[138]....
        /*03b0*/ 	.word	0xffffffff


	//   ....[139]....
        /*03b4*/ 	.word	0xffffffff


	//   ....[140]....
        /*03b8*/ 	.word	0xffffffff


	//   ....[141]....
        /*03bc*/ 	.word	0xffffffff


	//   ....[142]....
        /*03c0*/ 	.word	0xffffffff


	//   ....[143]....
        /*03c4*/ 	.word	0xffffffff


	//   ....[144]....
        /*03c8*/ 	.word	0xffffffff


	//   ....[145]....
        /*03cc*/ 	.word	0xffffffff


	//   ....[146]....
        /*03d0*/ 	.word	0xffffffff


	//   ....[147]....
        /*03d4*/ 	.word	0xffffffff


	//   ....[148]....
        /*03d8*/ 	.word	0xffffffff


	//   ....[149]....
        /*03dc*/ 	.word	0xffffffff


	//   ....[150]....
        /*03e0*/ 	.word	0xffffffff


	//   ....[151]....
        /*03e4*/ 	.word	0xffffffff


	//   ....[152]....
        /*03e8*/ 	.word	0xffffffff


	//   ....[153]....
        /*03ec*/ 	.word	0xffffffff


	//   ....[154]....
        /*03f0*/ 	.word	0xffffffff


	//   ....[155]....
        /*03f4*/ 	.word	0xffffffff


	//   ....[156]....
        /*03f8*/ 	.word	0xffffffff


	//   ....[157]....
        /*03fc*/ 	.word	0xffffffff


	//   ....[158]....
        /*0400*/ 	.word	0xffffffff


	//   ....[159]....
        /*0404*/ 	.word	0xffffffff


	//   ....[160]....
        /*0408*/ 	.word	0xffffffff


	//   ....[161]....
        /*040c*/ 	.word	0xffffffff


	//   ....[162]....
        /*0410*/ 	.word	0xffffffff


	//   ....[163]....
        /*0414*/ 	.word	0xffffffff


	//   ....[164]....
        /*0418*/ 	.word	0xffffffff


	//   ....[165]....
        /*041c*/ 	.word	0xffffffff


	//   ....[166]....
        /*0420*/ 	.word	0xffffffff


	//   ....[167]....
        /*0424*/ 	.word	0xffffffff


	//   ....[168]....
        /*0428*/ 	.word	0xffffffff


	//   ....[169]....
        /*042c*/ 	.word	0xffffffff


	//   ....[170]....
        /*0430*/ 	.word	0xffffffff


	//   ....[171]....
        /*0434*/ 	.word	0xffffffff


	//   ....[172]....
        /*0438*/ 	.word	0xffffffff


	//   ....[173]....
        /*043c*/ 	.word	0xffffffff


	//   ....[174]....
        /*0440*/ 	.word	0xffffffff


	//   ....[175]....
        /*0444*/ 	.word	0xffffffff


	//   ....[176]....
        /*0448*/ 	.word	0xffffffff


	//   ....[177]....
        /*044c*/ 	.word	0xffffffff


	//   ....[178]....
        /*0450*/ 	.word	0xffffffff


	//   ....[179]....
        /*0454*/ 	.word	0xffffffff


	//   ....[180]....
        /*0458*/ 	.word	0xffffffff


	//   ....[181]....
        /*045c*/ 	.word	0xffffffff


	//   ....[182]....
        /*0460*/ 	.word	0xffffffff


	//   ....[183]....
        /*0464*/ 	.word	0xffffffff


	//   ....[184]....
        /*0468*/ 	.word	0x0500000f


	//   ....[185]....
        /*046c*/ 	.word	0x0500000f


	//   ....[186]....
        /*0470*/ 	.word	0x0500000f


	//   ....[187]....
        /*0474*/ 	.word	0x0500000f


	//   ....[188]....
        /*0478*/ 	.word	0x0500000f


	//   ....[189]....
        /*047c*/ 	.word	0x0500000f


	//   ....[190]....
        /*0480*/ 	.word	0x0500000f


	//   ....[191]....
        /*0484*/ 	.word	0x0500000f


	//   ....[192]....
        /*0488*/ 	.word	0x0500000f


	//   ....[193]....
        /*048c*/ 	.word	0x0500000f


	//   ....[194]....
        /*0490*/ 	.word	0x0500000f


	//   ....[195]....
        /*0494*/ 	.word	0x0500000f


	//   ....[196]....
        /*0498*/ 	.word	0x0500000f


	//   ....[197]....
        /*049c*/ 	.word	0x0500000f


	//   ....[198]....
        /*04a0*/ 	.word	0x0500000f


	//   ....[199]....
        /*04a4*/ 	.word	0x0500000f


	//   ....[200]....
        /*04a8*/ 	.word	0x0500000f


	//   ....[201]....
        /*04ac*/ 	.word	0x0500000f


	//   ....[202]....
        /*04b0*/ 	.word	0x0500000f


	//   ....[203]....
        /*04b4*/ 	.word	0x0500000f


	//   ....[204]....
        /*04b8*/ 	.word	0x0500000f


	//   ....[205]....
        /*04bc*/ 	.word	0x0500000f


	//   ....[206]....
        /*04c0*/ 	.word	0x0500000f


	//   ....[207]....
        /*04c4*/ 	.word	0x0500000f


	//   ....[208]....
        /*04c8*/ 	.word	0x0500000f


	//   ....[209]....
        /*04cc*/ 	.word	0x0500000f


	//   ....[210]....
        /*04d0*/ 	.word	0x0500000f


	//   ....[211]....
        /*04d4*/ 	.word	0x0500000f


	//   ....[212]....
        /*04d8*/ 	.word	0x0500000f


	//   ....[213]....
        /*04dc*/ 	.word	0x0500000f


	//   ....[214]....
        /*04e0*/ 	.word	0x0500000f


	//   ....[215]....
        /*04e4*/ 	.word	0x0500000f


	//   ....[216]....
        /*04e8*/ 	.word	0x0500000f


	//   ....[217]....
        /*04ec*/ 	.word	0x0500000f


	//   ....[218]....
        /*04f0*/ 	.word	0x0500000f


	//   ....[219]....
        /*04f4*/ 	.word	0x0500000f


	//   ....[220]....
        /*04f8*/ 	.word	0x0500000f


	//   ....[221]....
        /*04fc*/ 	.word	0x0500000f


	//   ....[222]....
        /*0500*/ 	.word	0x0500000f


	//   ....[223]....
        /*0504*/ 	.word	0x0500000f


	//   ....[224]....
        /*0508*/ 	.word	0x0500000f


	//   ....[225]....
        /*050c*/ 	.word	0x0500000f


	//   ....[226]....
        /*0510*/ 	.word	0x0500000f


	//   ....[227]....
        /*0514*/ 	.word	0x0500000f


	//   ....[228]....
        /*0518*/ 	.word	0x0500000f


	//   ....[229]....
        /*051c*/ 	.word	0x0500000f


	//   ....[230]....
        /*0520*/ 	.word	0x0500000f


	//   ....[231]....
        /*0524*/ 	.word	0x0500000f


	//   ....[232]....
        /*0528*/ 	.word	0x0500000f


	//   ....[233]....
        /*052c*/ 	.word	0x0500000f


	//   ....[234]....
        /*0530*/ 	.word	0x0500000f


	//   ....[235]....
        /*0534*/ 	.word	0x0500000f


	//   ....[236]....
        /*0538*/ 	.word	0x0500000f


	//   ....[237]....
        /*053c*/ 	.word	0x0500000f


	//   ....[238]....
        /*0540*/ 	.word	0x0500000f


	//   ....[239]....
        /*0544*/ 	.word	0x0500000f


	//   ....[240]....
        /*0548*/ 	.word	0x0500000f


	//   ....[241]....
        /*054c*/ 	.word	0x0500000f


	//   ....[242]....
        /*0550*/ 	.word	0x0500000f


	//   ....[243]....
        /*0554*/ 	.word	0x0500000f


	//   ....[244]....
        /*0558*/ 	.word	0x0500000f


	//   ....[245]....
        /*055c*/ 	.word	0x0500000f


	//   ....[246]....
        /*0560*/ 	.word	0x0500000f


	//   ....[247]....
        /*0564*/ 	.word	0x0500000f


	//   ....[248]....
        /*0568*/ 	.word	0x0500000f


	//   ....[249]....
        /*056c*/ 	.word	0x0500000f


	//   ....[250]....
        /*0570*/ 	.word	0x0500000f


	//   ....[251]....
        /*0574*/ 	.word	0x0500000f


	//   ....[252]....
        /*0578*/ 	.word	0x0500000f


	//   ....[253]....
        /*057c*/ 	.word	0x0500000f


	//   ....[254]....
        /*0580*/ 	.word	0x0500000f


	//   ....[255]....
        /*0584*/ 	.word	0x0500000f


	//   ....[0]....
        /*0588*/ 	.word	0x0500000f


	//   ....[1]....
        /*058c*/ 	.word	0x0500000f


	//   ....[2]....
        /*0590*/ 	.word	0x0500000f


	//   ....[3]....
        /*0594*/ 	.word	0x0500000f


	//   ....[4]....
        /*0598*/ 	.word	0x0500000f


	//   ....[5]....
        /*059c*/ 	.word	0x0500000f


	//   ....[6]....
        /*05a0*/ 	.word	0x0500000f


	//   ....[7]....
        /*05a4*/ 	.word	0x0500000f


	//   ....[8]....
        /*05a8*/ 	.word	0x0500000f


	//   ....[9]....
        /*05ac*/ 	.word	0x0500000f


	//   ....[10]....
        /*05b0*/ 	.word	0x0500000f


	//   ....[11]....
        /*05b4*/ 	.word	0x0500000f


	//   ....[12]....
        /*05b8*/ 	.word	0x0500000f


	//   ....[13]....
        /*05bc*/ 	.word	0x0500000f


	//   ....[14]....
        /*05c0*/ 	.word	0x0500000f


	//   ....[15]....
        /*05c4*/ 	.word	0x0500000f


	//   ....[16]....
        /*05c8*/ 	.word	0x0500000f


	//   ....[17]....
        /*05cc*/ 	.word	0x0500000f


	//   ....[18]....
        /*05d0*/ 	.word	0x0500000f


	//   ....[19]....
        /*05d4*/ 	.word	0x0500000f


	//   ....[20]....
        /*05d8*/ 	.word	0x0500000f


	//   ....[21]....
        /*05dc*/ 	.word	0x0500000f


	//   ....[22]....
        /*05e0*/ 	.word	0x0500000f


	//   ....[23]....
        /*05e4*/ 	.word	0x0500000f


	//   ....[24]....
        /*05e8*/ 	.word	0x0500000f


	//   ....[25]....
        /*05ec*/ 	.word	0x0500000f


	//----- nvinfo : EIATTR_COOP_GROUP_INSTR_OFFSETS
	.align		4
.L_952:
        /*05f0*/ 	.byte	0x04, 0x28
        /*05f2*/ 	.short	(.L_954 - .L_953)


	//   ....[0]....
.L_953:
        /*05f4*/ 	.word	0x00000080


	//   ....[1]....
        /*05f8*/ 	.word	0x00000090


	//   ....[2]....
        /*05fc*/ 	.word	0x000002d0


	//   ....[3]....
        /*0600*/ 	.word	0x00000430


	//   ....[4]....
        /*0604*/ 	.word	0x00000550


	//   ....[5]....
        /*0608*/ 	.word	0x000006b0


	//   ....[6]....
        /*060c*/ 	.word	0x00001a70


	//   ....[7]....
        /*0610*/ 	.word	0x00002730


	//   ....[8]....
        /*0614*/ 	.word	0x00002980


	//   ....[9]....
        /*0618*/ 	.word	0x00003e70


	//   ....[10]....
        /*061c*/ 	.word	0x00003f90


	//   ....[11]....
        /*0620*/ 	.word	0x00004a40


	//   ....[12]....
        /*0624*/ 	.word	0x00004a90


	//   ....[13]....
        /*0628*/ 	.word	0x00006a70


	//   ....[14]....
        /*062c*/ 	.word	0x00006c70


	//   ....[15]....
        /*0630*/ 	.word	0x000082b0


	//   ....[16]....
        /*0634*/ 	.word	0x000083c0


	//   ....[17]....
        /*0638*/ 	.word	0x00008ee0


	//   ....[18]....
        /*063c*/ 	.word	0x00008f70


	//   ....[19]....
        /*0640*/ 	.word	0x0000b730


	//   ....[20]....
        /*0644*/ 	.word	0x0000b740


	//   ....[21]....
        /*0648*/ 	.word	0x0000b770


	//   ....[22]....
        /*064c*/ 	.word	0x0000b780


	//   ....[23]....
        /*0650*/ 	.word	0x0000dc20


	//   ....[24]....
        /*0654*/ 	.word	0x0000ec40


	//   ....[25]....
        /*0658*/ 	.word	0x0000f450


	//   ....[26]....
        /*065c*/ 	.word	0x0000f560


	//   ....[27]....
        /*0660*/ 	.word	0x000100d0


	//   ....[28]....
        /*0664*/ 	.word	0x00010130


	//   ....[29]....
        /*0668*/ 	.word	0x00011830


	//   ....[30]....
        /*066c*/ 	.word	0x00011840


	//   ....[31]....
        /*0670*/ 	.word	0x000118c0


	//   ....[32]....
        /*0674*/ 	.word	0x000118d0


	//   ....[33]....
        /*0678*/ 	.word	0x00012ca0


	//   ....[34]....
        /*067c*/ 	.word	0x00012cb0


	//   ....[35]....
        /*0680*/ 	.word	0x00012cc0


	//   ....[36]....
        /*0684*/ 	.word	0x00012cd0


	//   ....[37]....
        /*0688*/ 	.word	0x00012ce0


	//   ....[38]....
        /*068c*/ 	.word	0x00012cf0


	//   ....[39]....
        /*0690*/ 	.word	0x00012d00


	//   ....[40]....
        /*0694*/ 	.word	0x00012d10


	//   ....[41]....
        /*0698*/ 	.word	0x00012d20


	//   ....[42]....
        /*069c*/ 	.word	0x00012d50


	//   ....[43]....
        /*06a0*/ 	.word	0x00012d90


	//   ....[44]....
        /*06a4*/ 	.word	0x00012da0


	//   ....[45]....
        /*06a8*/ 	.word	0x00012dd0


	//   ....[46]....
        /*06ac*/ 	.word	0x00012de0


	//   ....[47]....
        /*06b0*/ 	.word	0x00012df0


	//   ....[48]....
        /*06b4*/ 	.word	0x00012e00


	//   ....[49]....
        /*06b8*/ 	.word	0x00012e10


	//   ....[50]....
        /*06bc*/ 	.word	0x00012e20


	//   ....[51]....
        /*06c0*/ 	.word	0x00012e30


	//   ....[52]....
        /*06c4*/ 	.word	0x00012e40


	//   ....[53]....
        /*06c8*/ 	.word	0x00012e50


	//   ....[54]....
        /*06cc*/ 	.word	0x00012e60


	//   ....[55]....
        /*06d0*/ 	.word	0x00012e70


	//   ....[56]....
        /*06d4*/ 	.word	0x00012e80


	//   ....[57]....
        /*06d8*/ 	.word	0x00012e90


	//   ....[58]....
        /*06dc*/ 	.word	0x00012ea0


	//   ....[59]....
        /*06e0*/ 	.word	0x00012ed0


	//   ....[60]....
        /*06e4*/ 	.word	0x00012f00


	//   ....[61]....
        /*06e8*/ 	.word	0x00012f20


	//   ....[62]....
        /*06ec*/ 	.word	0x00012f30


	//   ....[63]....
        /*06f0*/ 	.word	0x00012f40


	//   ....[64]....
        /*06f4*/ 	.word	0x00012f50


	//   ....[65]....
        /*06f8*/ 	.word	0x00013040


	//   ....[66]....
        /*06fc*/ 	.word	0x00013070


	//   ....[67]....
        /*0700*/ 	.word	0x000130a0


	//   ....[68]....
        /*0704*/ 	.word	0x000130d0


	//   ....[69]....
        /*0708*/ 	.word	0x00013590


	//   ....[70]....
        /*070c*/ 	.word	0x000135d0


	//   ....[71]....
        /*0710*/ 	.word	0x00013690


	//   ....[72]....
        /*0714*/ 	.word	0x000136b0


	//   ....[73]....
        /*0718*/ 	.word	0x00013770


	//   ....[74]....
        /*071c*/ 	.word	0x00013790


	//   ....[75]....
        /*0720*/ 	.word	0x00013860


	//   ....[76]....
        /*0724*/ 	.word	0x00013880


	//   ....[77]....
        /*0728*/ 	.word	0x00013f20


	//   ....[78]....
        /*072c*/ 	.word	0x00013f40


	//   ....[79]....
        /*0730*/ 	.word	0x00014000


	//   ....[80]....
        /*0734*/ 	.word	0x00014020


	//   ....[81]....
        /*0738*/ 	.word	0x000140e0


	//   ....[82]....
        /*073c*/ 	.word	0x00014100


	//   ....[83]....
        /*0740*/ 	.word	0x000141d0


	//   ....[84]....
        /*0744*/ 	.word	0x000141f0


	//   ....[85]....
        /*0748*/ 	.word	0x00014380


	//   ....[86]....
        /*074c*/ 	.word	0x00015fc0


	//   ....[87]....
        /*0750*/ 	.word	0x00016000


	//   ....[88]....
        /*0754*/ 	.word	0x000160d0


	//   ....[89]....
        /*0758*/ 	.word	0x000160e0


	//   ....[90]....
        /*075c*/ 	.word	0x00016130


	//   ....[91]....
        /*0760*/ 	.word	0x00016140


	//   ....[92]....
        /*0764*/ 	.word	0x00016190


	//   ....[93]....
        /*0768*/ 	.word	0x000161a0


	//   ....[94]....
        /*076c*/ 	.word	0x000161f0


	//   ....[95]....
        /*0770*/ 	.word	0x00016200


	//   ....[96]....
        /*0774*/ 	.word	0x00016250


	//   ....[97]....
        /*0778*/ 	.word	0x00016260


	//   ....[98]....
        /*077c*/ 	.word	0x000162b0


	//   ....[99]....
        /*0780*/ 	.word	0x000162c0


	//   ....[100]....
        /*0784*/ 	.word	0x000162d0


	//   ....[101]....
        /*0788*/ 	.word	0x00016320


	//   ....[102]....
        /*078c*/ 	.word	0x00016370


	//   ....[103]....
        /*0790*/ 	.word	0x00016380


	//   ....[104]....
        /*0794*/ 	.word	0x00016390


	//   ....[105]....
        /*0798*/ 	.word	0x000163f0


	//   ....[106]....
        /*079c*/ 	.word	0x00016850


	//   ....[107]....
        /*07a0*/ 	.word	0x00016880


	//   ....[108]....
        /*07a4*/ 	.word	0x000168f0


	//   ....[109]....
        /*07a8*/ 	.word	0x00016920


	//   ....[110]....
        /*07ac*/ 	.word	0x00016960


	//   ....[111]....
        /*07b0*/ 	.word	0x00016990


	//   ....[112]....
        /*07b4*/ 	.word	0x000169e0


	//   ....[113]....
        /*07b8*/ 	.word	0x00016a10


	//   ....[114]....
        /*07bc*/ 	.word	0x00016a60


	//   ....[115]....
        /*07c0*/ 	.word	0x00016a90


	//   ....[116]....
        /*07c4*/ 	.word	0x00016ae0


	//   ....[117]....
        /*07c8*/ 	.word	0x00016b00


	//   ....[118]....
        /*07cc*/ 	.word	0x00016b50


	//   ....[119]....
        /*07d0*/ 	.word	0x00016b70


	//   ....[120]....
        /*07d4*/ 	.word	0x00016bb0


	//   ....[121]....
        /*07d8*/ 	.word	0x00016bd0


	//   ....[122]....
        /*07dc*/ 	.word	0x00016bf0


	//   ....[123]....
        /*07e0*/ 	.word	0x00016c30


	//   ....[124]....
        /*07e4*/ 	.word	0x00016c50


	//   ....[125]....
        /*07e8*/ 	.word	0x00016cb0


	//   ....[126]....
        /*07ec*/ 	.word	0x000172e0


	//   ....[127]....
        /*07f0*/ 	.word	0x00017300


	//   ....[128]....
        /*07f4*/ 	.word	0x00017330


	//   ....[129]....
        /*07f8*/ 	.word	0x00017370


	//   ....[130]....
        /*07fc*/ 	.word	0x000173c0


	//   ....[131]....
        /*0800*/ 	.word	0x000173e0


	//   ....[132]....
        /*0804*/ 	.word	0x00017430


	//   ....[133]....
        /*0808*/ 	.word	0x00017450


	//   ....[134]....
        /*080c*/ 	.word	0x000174a0


	//   ....[135]....
        /*0810*/ 	.word	0x000174c0


	//   ....[136]....
        /*0814*/ 	.word	0x00017510


	//   ....[137]....
        /*0818*/ 	.word	0x00017530


	//   ....[138]....
        /*081c*/ 	.word	0x00017580


	//   ....[139]....
        /*0820*/ 	.word	0x000175a0


	//   ....[140]....
        /*0824*/ 	.word	0x000175e0


	//   ....[141]....
        /*0828*/ 	.word	0x00017600


	//   ....[142]....
        /*082c*/ 	.word	0x00017f40


	//   ....[143]....
        /*0830*/ 	.word	0x00017f50


	//   ....[144]....
        /*0834*/ 	.word	0x00017f60


	//   ....[145]....
        /*0838*/ 	.word	0x00017f70


	//   ....[146]....
        /*083c*/ 	.word	0x00017f80


	//   ....[147]....
        /*0840*/ 	.word	0x00017f90


	//   ....[148]....
        /*0844*/ 	.word	0x00017fb0


	//   ....[149]....
        /*0848*/ 	.word	0x00017fd0


	//   ....[150]....
        /*084c*/ 	.word	0x00018090


	//   ....[151]....
        /*0850*/ 	.word	0x000180a0


	//   ....[152]....
        /*0854*/ 	.word	0x000180b0


	//   ....[153]....
        /*0858*/ 	.word	0x000180c0


	//   ....[154]....
        /*085c*/ 	.word	0x00018130


	//   ....[155]....
        /*0860*/ 	.word	0x00018140


	//   ....[156]....
        /*0864*/ 	.word	0x00018150


	//   ....[157]....
        /*0868*/ 	.word	0x00018160


	//   ....[158]....
        /*086c*/ 	.word	0x00018180


	//   ....[159]....
        /*0870*/ 	.word	0x000181a0


	//   ....[160]....
        /*0874*/ 	.word	0x000181e0


	//   ....[161]....
        /*0878*/ 	.word	0x00018230


	//   ....[162]....
        /*087c*/ 	.word	0x000185e0


	//   ....[163]....
        /*0880*/ 	.word	0x000185f0


	//   ....[164]....
        /*0884*/ 	.word	0x00018600


	//   ....[165]....
        /*0888*/ 	.word	0x00018610


	//   ....[166]....
        /*088c*/ 	.word	0x00018620


	//   ....[167]....
        /*0890*/ 	.word	0x00018640


	//   ....[168]....
        /*0894*/ 	.word	0x00018660


	//   ....[169]....
        /*0898*/ 	.word	0x000186c0


	//   ....[170]....
        /*089c*/ 	.word	0x00018700


	//   ....[171]....
        /*08a0*/ 	.word	0x00018710


	//   ....[172]....
        /*08a4*/ 	.word	0x00018730


	//   ....[173]....
        /*08a8*/ 	.word	0x00018750


	//   ....[174]....
        /*08ac*/ 	.word	0x00018760


	//   ....[175]....
        /*08b0*/ 	.word	0x000187b0


	//   ....[176]....
        /*08b4*/ 	.word	0x000187d0


	//   ....[177]....
        /*08b8*/ 	.word	0x000187e0


	//   ....[178]....
        /*08bc*/ 	.word	0x000187f0


	//   ....[179]....
        /*08c0*/ 	.word	0x00018820


	//   ....[180]....
        /*08c4*/ 	.word	0x00018840


	//   ....[181]....
        /*08c8*/ 	.word	0x00018880


	//   ....[182]....
        /*08cc*/ 	.word	0x00019bb0


	//   ....[183]....
        /*08d0*/ 	.word	0x00019d50


	//   ....[184]....
        /*08d4*/ 	.word	0x0001a420


	//   ....[185]....
        /*08d8*/ 	.word	0x0001a500


	//   ....[186]....
        /*08dc*/ 	.word	0x0001a5f0


	//   ....[187]....
        /*08e0*/ 	.word	0x0001a650


	//   ....[188]....
        /*08e4*/ 	.word	0x0001a710


	//   ....[189]....
        /*08e8*/ 	.word	0x0001a770


	//   ....[190]....
        /*08ec*/ 	.word	0x0001a830


	//   ....[191]....
        /*08f0*/ 	.word	0x0001a890


	//   ....[192]....
        /*08f4*/ 	.word	0x0001a950


	//   ....[193]....
        /*08f8*/ 	.word	0x0001a9b0


	//   ....[194]....
        /*08fc*/ 	.word	0x0001aa70


	//   ....[195]....
        /*0900*/ 	.word	0x0001aad0


	//   ....[196]....
        /*0904*/ 	.word	0x0001ab90


	//   ....[197]....
        /*0908*/ 	.word	0x0001abf0


	//   ....[198]....
        /*090c*/ 	.word	0x0001acb0


	//   ....[199]....
        /*0910*/ 	.word	0x0001ad10


	//   ....[200]....
        /*0914*/ 	.word	0x0001add0


	//   ....[201]....
        /*0918*/ 	.word	0x0001ae30


	//   ....[202]....
        /*091c*/ 	.word	0x0001aef0


	//   ....[203]....
        /*0920*/ 	.word	0x0001af50


	//   ....[204]....
        /*0924*/ 	.word	0x0001b040


	//   ....[205]....
        /*0928*/ 	.word	0x0001b1f0


	//   ....[206]....
        /*092c*/ 	.word	0x0001b280


	//   ....[207]....
        /*0930*/ 	.word	0x0001b350


	//   ....[208]....
        /*0934*/ 	.word	0x0001b3a0


	//   ....[209]....
        /*0938*/ 	.word	0x0001b470


	//   ....[210]....
        /*093c*/ 	.word	0x0001b4c0


	//   ....[211]....
        /*0940*/ 	.word	0x0001b5a0


	//   ....[212]....
        /*0944*/ 	.word	0x0001b5f0


	//   ....[213]....
        /*0948*/ 	.word	0x0001b670


	//   ....[214]....
        /*094c*/ 	.word	0x0001b720


	//   ....[215]....
        /*0950*/ 	.word	0x0001b7a0


	//   ....[216]....
        /*0954*/ 	.word	0x0001b850


	//   ....[217]....
        /*0958*/ 	.word	0x0001b8d0


	//   ....[218]....
        /*095c*/ 	.word	0x0001b970


	//   ....[219]....
        /*0960*/ 	.word	0x0001b9f0


	//   ....[220]....
        /*0964*/ 	.word	0x0001ba90


	//   ....[221]....
        /*0968*/ 	.word	0x0001bb00


	//   ....[222]....
        /*096c*/ 	.word	0x0001bbb0


	//   ....[223]....
        /*0970*/ 	.word	0x0001bc20


	//   ....[224]....
        /*0974*/ 	.word	0x0001bcd0


	//   ....[225]....
        /*0978*/ 	.word	0x0001bd60


	//   ....[226]....
        /*097c*/ 	.word	0x0001bdd0


	//   ....[227]....
        /*0980*/ 	.word	0x0001be50


	//   ....[228]....
        /*0984*/ 	.word	0x0001bef0


	//   ....[229]....
        /*0988*/ 	.word	0x0001bf50


	//   ....[230]....
        /*098c*/ 	.word	0x0001c010


	//   ....[231]....
        /*0990*/ 	.word	0x0001c070


	//   ....[232]....
        /*0994*/ 	.word	0x0001c130


	//   ....[233]....
        /*0998*/ 	.word	0x0001c190


	//   ....[234]....
        /*099c*/ 	.word	0x0001c250


	//   ....[235]....
        /*09a0*/ 	.word	0x0001c2b0


	//   ....[236]....
        /*09a4*/ 	.word	0x0001c370


	//   ....[237]....
        /*09a8*/ 	.word	0x0001c3d0


	//   ....[238]....
        /*09ac*/ 	.word	0x0001c490


	//   ....[239]....
        /*09b0*/ 	.word	0x0001c4f0


	//   ....[240]....
        /*09b4*/ 	.word	0x0001c590


	//   ....[241]....
        /*09b8*/ 	.word	0x0001c6c0


	//   ....[242]....
        /*09bc*/ 	.word	0x0001c750


	//   ....[243]....
        /*09c0*/ 	.word	0x0001c7d0


	//   ....[244]....
        /*09c4*/ 	.word	0x0001c870


	//   ....[245]....
        /*09c8*/ 	.word	0x0001c8d0


	//   ....[246]....
        /*09cc*/ 	.word	0x0001c980


	//   ....[247]....
        /*09d0*/ 	.word	0x0001c9e0


	//   ....[248]....
        /*09d4*/ 	.word	0x0001ca90


	//   ....[249]....
        /*09d8*/ 	.word	0x0001caf0


	//   ....[250]....
        /*09dc*/ 	.word	0x0001cb90


	//   ....[251]....
        /*09e0*/ 	.word	0x0001cbf0


	//   ....[252]....
        /*09e4*/ 	.word	0x0001cca0


	//   ....[253]....
        /*09e8*/ 	.word	0x0001cd00


	//   ....[254]....
        /*09ec*/ 	.word	0x0001cda0


	//   ....[255]....
        /*09f0*/ 	.word	0x0001ce00


	//   ....[0]....
        /*09f4*/ 	.word	0x0001ceb0


	//   ....[1]....
        /*09f8*/ 	.word	0x0001cf10


	//   ....[2]....
        /*09fc*/ 	.word	0x0001cfc0


	//   ....[3]....
        /*0a00*/ 	.word	0x0001d020


	//   ....[4]....
        /*0a04*/ 	.word	0x0001d0d0


	//   ....[5]....
        /*0a08*/ 	.word	0x0001d1c0


	//   ....[6]....
        /*0a0c*/ 	.word	0x0001d250


	//   ....[7]....
        /*0a10*/ 	.word	0x0001d2d0


	//   ....[8]....
        /*0a14*/ 	.word	0x0001d360


	//   ....[9]....
        /*0a18*/ 	.word	0x0001d3c0


	//   ....[10]....
        /*0a1c*/ 	.word	0x0001d460


	//   ....[11]....
        /*0a20*/ 	.word	0x0001d4c0


	//   ....[12]....
        /*0a24*/ 	.word	0x0001d570


	//   ....[13]....
        /*0a28*/ 	.word	0x0001d5d0


	//   ....[14]....
        /*0a2c*/ 	.word	0x0001d670


	//   ....[15]....
        /*0a30*/ 	.word	0x0001d6d0


	//   ....[16]....
        /*0a34*/ 	.word	0x0001d780


	//   ....[17]....
        /*0a38*/ 	.word	0x0001d7e0


	//   ....[18]....
        /*0a3c*/ 	.word	0x0001d880


	//   ....[19]....
        /*0a40*/ 	.word	0x0001d8e0


	//   ....[20]....
        /*0a44*/ 	.word	0x0001d990


	//   ....[21]....
        /*0a48*/ 	.word	0x0001d9f0


	//   ....[22]....
        /*0a4c*/ 	.word	0x0001daa0


	//   ....[23]....
        /*0a50*/ 	.word	0x0001db00


	//   ....[24]....
        /*0a54*/ 	.word	0x0001dbb0


	//   ....[25]....
        /*0a58*/ 	.word	0x0001de10


	//----- nvinfo : EIATTR_REG_RECONFIG
	.align		4
.L_954:
        /*0a5c*/ 	.byte	0x01, 0x54
	.zero		2


	//----- nvinfo : EIATTR_SYSCALL_OFFSETS
	.align		4
        /*0a60*/ 	.byte	0x04, 0x46
        /*0a62*/ 	.short	(.L_956 - .L_955)


	//   ....[0]....
.L_955:
        /*0a64*/ 	.word	0x00001c50


	//   ....[1]....
        /*0a68*/ 	.word	0x000152c0


	//   ....[2]....
        /*0a6c*/ 	.word	0x00015430


	//   ....[3]....
        /*0a70*/ 	.word	0x00015590


	//   ....[4]....
        /*0a74*/ 	.word	0x000156d0


	//   ....[5]....
        /*0a78*/ 	.word	0x00016f70


	//----- nvinfo : EIATTR_MBARRIER_INSTR_OFFSETS
	.align		4
.L_956:
        /*0a7c*/ 	.byte	0x04, 0x39
        /*0a7e*/ 	.short	(.L_958 - .L_957)


	//   ....[0]....
.L_957:
        /*0a80*/ 	.word	0x00000180
        /*0a84*/ 	.word	0x000000ff
        /*0a88*/ 	.word	0x00022800
        /*0a8c*/ 	.short	0x0100
        /*0a8e*/ 	.byte	0x08
	.zero		1


	//   ....[1]....
        /*0a90*/ 	.word	0x00000190
        /*0a94*/ 	.word	0x000000ff
        /*0a98*/ 	.word	0x00022820
        /*0a9c*/ 	.short	0x0100
        /*0a9e*/ 	.byte	0x08
	.zero		1


	//   ....[2]....
        /*0aa0*/ 	.word	0x00000280
        /*0aa4*/ 	.word	0x000000ff
        /*0aa8*/ 	.word	0x00022830
        /*0aac*/ 	.short	0x0100
        /*0aae*/ 	.byte	0x08
	.zero		1


	//   ....[3]....
        /*0ab0*/ 	.word	0x00000290
        /*0ab4*/ 	.word	0x000000ff
        /*0ab8*/ 	.word	0x00022840
        /*0abc*/ 	.short	0x0100
        /*0abe*/ 	.byte	0x08
	.zero		1


	//   ....[4]....
        /*0ac0*/ 	.word	0x000002a0
        /*0ac4*/ 	.word	0x000000ff
        /*0ac8*/ 	.word	0x00022838
        /*0acc*/ 	.short	0x0100
        /*0ace*/ 	.byte	0x08
	.zero		1


	//   ....[5]....
        /*0ad0*/ 	.word	0x000002b0
        /*0ad4*/ 	.word	0x000000ff
        /*0ad8*/ 	.word	0x00022848
        /*0adc*/ 	.short	0x0100
        /*0ade*/ 	.byte	0x08
	.zero		1


	//   ....[6]....
        /*0ae0*/ 	.word	0x000003e0
        /*0ae4*/ 	.word	0x000000ff
        /*0ae8*/ 	.word	0x00022850
        /*0aec*/ 	.short	0x0100
        /*0aee*/ 	.byte	0x08
	.zero		1


	//   ....[7]....
        /*0af0*/ 	.word	0x000003f0
        /*0af4*/ 	.word	0x000000ff
        /*0af8*/ 	.word	0x00022860
        /*0afc*/ 	.short	0x0100
        /*0afe*/ 	.byte	0x08
	.zero		1


	//   ....[8]....
        /*0b00*/ 	.word	0x00000400
        /*0b04*/ 	.word	0x000000ff
        /*0b08*/ 	.word	0x00022858
        /*0b0c*/ 	.short	0x0100
        /*0b0e*/ 	.byte	0x08
	.zero		1


	//   ....[9]....
        /*0b10*/ 	.word	0x00000410
        /*0b14*/ 	.word	0x000000ff
        /*0b18*/ 	.word	0x00022868
        /*0b1c*/ 	.short	0x0100
        /*0b1e*/ 	.byte	0x08
	.zero		1


	//   ....[10]....
        /*0b20*/ 	.word	0x00000500
        /*0b24*/ 	.word	0x000000ff
        /*0b28*/ 	.word	0x00022870
        /*0b2c*/ 	.short	0x0100
        /*0b2e*/ 	.byte	0x06
	.zero		1


	//   ....[11]....
        /*0b30*/ 	.word	0x00000510
        /*0b34*/ 	.word	0x000000ff
        /*0b38*/ 	.word	0x00022880
        /*0b3c*/ 	.short	0x0100
        /*0b3e*/ 	.byte	0x06
	.zero		1


	//   ....[12]....
        /*0b40*/ 	.word	0x00000520
        /*0b44*/ 	.word	0x000000ff
        /*0b48*/ 	.word	0x00022878
        /*0b4c*/ 	.short	0x0100
        /*0b4e*/ 	.byte	0x06
	.zero		1


	//   ....[13]....
        /*0b50*/ 	.word	0x00000530
        /*0b54*/ 	.word	0x000000ff
        /*0b58*/ 	.word	0x00022888
        /*0b5c*/ 	.short	0x0100
        /*0b5e*/ 	.byte	0x06
	.zero		1


	//   ....[14]....
        /*0b60*/ 	.word	0x00000660
        /*0b64*/ 	.word	0x000000ff
        /*0b68*/ 	.word	0x00022890
        /*0b6c*/ 	.short	0x0100
        /*0b6e*/ 	.byte	0x08
	.zero		1


	//   ....[15]....
        /*0b70*/ 	.word	0x00000670
        /*0b74*/ 	.word	0x000000ff
        /*0b78*/ 	.word	0x000228a0
        /*0b7c*/ 	.short	0x0100
        /*0b7e*/ 	.byte	0x08
	.zero		1


	//   ....[16]....
        /*0b80*/ 	.word	0x00000680
        /*0b84*/ 	.word	0x000000ff
        /*0b88*/ 	.word	0x00022898
        /*0b8c*/ 	.short	0x0100
        /*0b8e*/ 	.byte	0x08
	.zero		1


	//   ....[17]....
        /*0b90*/ 	.word	0x00000690
        /*0b94*/ 	.word	0x000000ff
        /*0b98*/ 	.word	0x000228a8
        /*0b9c*/ 	.short	0x0100
        /*0b9e*/ 	.byte	0x08
	.zero		1


	//   ....[18]....
        /*0ba0*/ 	.word	0x000007e0
        /*0ba4*/ 	.word	0x000000ff
        /*0ba8*/ 	.word	0x000228b0
        /*0bac*/ 	.short	0x0100
        /*0bae*/ 	.byte	0x08
	.zero		1


	//   ....[19]....
        /*0bb0*/ 	.word	0x000007f0
        /*0bb4*/ 	.word	0x000000ff
        /*0bb8*/ 	.word	0x000228c0
        /*0bbc*/ 	.short	0x0100
        /*0bbe*/ 	.byte	0x08
	.zero		1


	//   ....[20]....
        /*0bc0*/ 	.word	0x00000800
        /*0bc4*/ 	.word	0x000000ff
        /*0bc8*/ 	.word	0x000228b8
        /*0bcc*/ 	.short	0x0100
        /*0bce*/ 	.byte	0x08
	.zero		1


	//   ....[21]....
        /*0bd0*/ 	.word	0x00000810
        /*0bd4*/ 	.word	0x000000ff
        /*0bd8*/ 	.word	0x000228c8
        /*0bdc*/ 	.short	0x0100
        /*0bde*/ 	.byte	0x08
	.zero		1


	//   ....[22]....
        /*0be0*/ 	.word	0x00001cd0
        /*0be4*/ 	.word	0x000000ff
        /*0be8*/ 	.word	0x00022800
        /*0bec*/ 	.short	0x010a
        /*0bee*/ 	.byte	0x2b
	.zero		1


	//   ....[23]....
        /*0bf0*/ 	.word	0x00001d50
        /*0bf4*/ 	.word	0x00000003
        /*0bf8*/ 	.word	0x00022830
        /*0bfc*/ 	.short	0x010a
        /*0bfe*/ 	.byte	0x3f
	.zero		1


	//   ....[24]....
        /*0c00*/ 	.word	0x00001d90
        /*0c04*/ 	.word	0x00000003
        /*0c08*/ 	.word	0x00022830
        /*0c0c*/ 	.short	0x010a
        /*0c0e*/ 	.byte	0x3f
	.zero		1


	//   ....[25]....
        /*0c10*/ 	.word	0x000026c0
        /*0c14*/ 	.word	0x000000ff
        /*0c18*/ 	.word	0x00000000
        /*0c1c*/ 	.short	0x0101
        /*0c1e*/ 	.byte	0x06
	.zero		1


	//   ....[26]....
        /*0c20*/ 	.word	0x00005e20
        /*0c24*/ 	.word	0x000000ff
        /*0c28*/ 	.word	0x00022830
        /*0c2c*/ 	.short	0x010a
        /*0c2e*/ 	.byte	0x06
	.zero		1


	//   ....[27]....
        /*0c30*/ 	.word	0x00005e60
        /*0c34*/ 	.word	0x000000ff
        /*0c38*/ 	.word	0x00022830
        /*0c3c*/ 	.short	0x010a
        /*0c3e*/ 	.byte	0x06
	.zero		1


	//   ....[28]....
        /*0c40*/ 	.word	0x000066f0
        /*0c44*/ 	.word	0x000000ff
        /*0c48*/ 	.word	0x00022850
        /*0c4c*/ 	.short	0x010a
        /*0c4e*/ 	.byte	0x06
	.zero		1


	//   ....[29]....
        /*0c50*/ 	.word	0x00006730
        /*0c54*/ 	.word	0x000000ff
        /*0c58*/ 	.word	0x00022850
        /*0c5c*/ 	.short	0x010a
        /*0c5e*/ 	.byte	0x06
	.zero		1


	//   ....[30]....
        /*0c60*/ 	.word	0x00006a10
        /*0c64*/ 	.word	0x000000ff
        /*0c68*/ 	.word	0x00000000
        /*0c6c*/ 	.short	0x0101
        /*0c6e*/ 	.byte	0x06
	.zero		1


	//   ....[31]....
        /*0c70*/ 	.word	0x00009cd0
        /*0c74*/ 	.word	0x000000ff
        /*0c78*/ 	.word	0x00000000
        /*0c7c*/ 	.short	0x0101
        /*0c7e*/ 	.byte	0x06
	.zero		1


	//   ....[32]....
        /*0c80*/ 	.word	0x0000a680
        /*0c84*/ 	.word	0x000000ff
        /*0c88*/ 	.word	0x00022830
        /*0c8c*/ 	.short	0x010a
        /*0c8e*/ 	.byte	0x06
	.zero		1


	//   ....[33]....
        /*0c90*/ 	.word	0x0000a6c0
        /*0c94*/ 	.word	0x000000ff
        /*0c98*/ 	.word	0x00022830
        /*0c9c*/ 	.short	0x010a
        /*0c9e*/ 	.byte	0x06
	.zero		1


	//   ....[34]....
        /*0ca0*/ 	.word	0x0000af50
        /*0ca4*/ 	.word	0x000000ff
        /*0ca8*/ 	.word	0x00022850
        /*0cac*/ 	.short	0x010a
        /*0cae*/ 	.byte	0x06
	.zero		1


	//   ....[35]....
        /*0cb0*/ 	.word	0x0000af90
        /*0cb4*/ 	.word	0x000000ff
        /*0cb8*/ 	.word	0x00022850
        /*0cbc*/ 	.short	0x010a
        /*0cbe*/ 	.byte	0x06
	.zero		1


	//   ....[36]....
        /*0cc0*/ 	.word	0x0000b2c0
        /*0cc4*/ 	.word	0x000000ff
        /*0cc8*/ 	.word	0x00000000
        /*0ccc*/ 	.short	0x0101
        /*0cce*/ 	.byte	0x06
	.zero		1


	//   ....[37]....
        /*0cd0*/ 	.word	0x0000c890
        /*0cd4*/ 	.word	0x000000ff
        /*0cd8*/ 	.word	0x00000000
        /*0cdc*/ 	.short	0x0101
        /*0cde*/ 	.byte	0x06
	.zero		1


	//   ....[38]....
        /*0ce0*/ 	.word	0x0000d000
        /*0ce4*/ 	.word	0x000000ff
        /*0ce8*/ 	.word	0x00022830
        /*0cec*/ 	.short	0x010a
        /*0cee*/ 	.byte	0x06
	.zero		1


	//   ....[39]....
        /*0cf0*/ 	.word	0x0000d040
        /*0cf4*/ 	.word	0x000000ff
        /*0cf8*/ 	.word	0x00022830
        /*0cfc*/ 	.short	0x010a
        /*0cfe*/ 	.byte	0x06
	.zero		1


	//   ....[40]....
        /*0d00*/ 	.word	0x0000d8a0
        /*0d04*/ 	.word	0x000000ff
        /*0d08*/ 	.word	0x00022850
        /*0d0c*/ 	.short	0x010a
        /*0d0e*/ 	.byte	0x06
	.zero		1


	//   ....[41]....
        /*0d10*/ 	.word	0x0000d8e0
        /*0d14*/ 	.word	0x000000ff
        /*0d18*/ 	.word	0x00022850
        /*0d1c*/ 	.short	0x010a
        /*0d1e*/ 	.byte	0x06
	.zero		1


	//   ....[42]....
        /*0d20*/ 	.word	0x0000dbd0
        /*0d24*/ 	.word	0x000000ff
        /*0d28*/ 	.word	0x00000000
        /*0d2c*/ 	.short	0x0101
        /*0d2e*/ 	.byte	0x06
	.zero		1


	//   ....[43]....
        /*0d30*/ 	.word	0x00010e70
        /*0d34*/ 	.word	0x000000ff
        /*0d38*/ 	.word	0x00000000
        /*0d3c*/ 	.short	0x0101
        /*0d3e*/ 	.byte	0x06
	.zero		1


	//   ....[44]....
        /*0d40*/ 	.word	0x000114e0
        /*0d44*/ 	.word	0x000000ff
        /*0d48*/ 	.word	0x00022850
        /*0d4c*/ 	.short	0x010a
        /*0d4e*/ 	.byte	0x09
	.zero		1


	//   ....[45]....
        /*0d50*/ 	.word	0x00011520
        /*0d54*/ 	.word	0x000000ff
        /*0d58*/ 	.word	0x00022850
        /*0d5c*/ 	.short	0x010a
        /*0d5e*/ 	.byte	0x09
	.zero		1


	//   ....[46]....
        /*0d60*/ 	.word	0x00011bd0
        /*0d64*/ 	.word	0x000000ff
        /*0d68*/ 	.word	0x00000000
        /*0d6c*/ 	.short	0x0101
        /*0d6e*/ 	.byte	0x04
	.zero		1


	//   ....[47]....
        /*0d70*/ 	.word	0x000135c0
        /*0d74*/ 	.word	0x00000004
        /*0d78*/ 	.word	0x00000000
        /*0d7c*/ 	.short	0x0101
        /*0d7e*/ 	.byte	0x3f
	.zero		1


	//   ....[48]....
        /*0d80*/ 	.word	0x00015cd0
        /*0d84*/ 	.word	0x00000000
        /*0d88*/ 	.word	0x00022880
        /*0d8c*/ 	.short	0x010a
        /*0d8e*/ 	.byte	0x3f
	.zero		1


	//   ....[49]....
        /*0d90*/ 	.word	0x00016530
        /*0d94*/ 	.word	0x00000000
        /*0d98*/ 	.word	0x00022870
        /*0d9c*/ 	.short	0x0107
        /*0d9e*/ 	.byte	0x3f
	.zero		1


	//   ....[50]....
        /*0da0*/ 	.word	0x000165f0
        /*0da4*/ 	.word	0x00000000
        /*0da8*/ 	.word	0x00022870
        /*0dac*/ 	.short	0x0101
        /*0dae*/ 	.byte	0x3f
	.zero		1


	//   ....[51]....
        /*0db0*/ 	.word	0x00016620
        /*0db4*/ 	.word	0x00000000
        /*0db8*/ 	.word	0x00022840
        /*0dbc*/ 	.short	0x010a
        /*0dbe*/ 	.byte	0x3f
	.zero		1


	//   ....[52]....
        /*0dc0*/ 	.word	0x00016d50
        /*0dc4*/ 	.word	0x00000000
        /*0dc8*/ 	.word	0x00022830
        /*0dcc*/ 	.short	0x0107
        /*0dce*/ 	.byte	0x3f
	.zero		1


	//   ....[53]....
        /*0dd0*/ 	.word	0x00016e10
        /*0dd4*/ 	.word	0x00000000
        /*0dd8*/ 	.word	0x00022830
        /*0ddc*/ 	.short	0x0101
        /*0dde*/ 	.byte	0x3f
	.zero		1


	//   ....[54]....
        /*0de0*/ 	.word	0x000176b0
        /*0de4*/ 	.word	0x00000011
        /*0de8*/ 	.word	0x00022800
        /*0dec*/ 	.short	0x0107
        /*0dee*/ 	.byte	0x3f
	.zero		1


	//   ....[55]....
        /*0df0*/ 	.word	0x000177a0
        /*0df4*/ 	.word	0x00000011
        /*0df8*/ 	.word	0x00022800
        /*0dfc*/ 	.short	0x0101
        /*0dfe*/ 	.byte	0x3f
	.zero		1


	//   ....[56]....
        /*0e00*/ 	.word	0x000177c0
        /*0e04*/ 	.word	0x00000011
        /*0e08*/ 	.word	0x00022820
        /*0e0c*/ 	.short	0x010a
        /*0e0e*/ 	.byte	0x3f
	.zero		1


	//   ....[57]....
        /*0e10*/ 	.word	0x00017ce0
        /*0e14*/ 	.word	0x00000000
        /*0e18*/ 	.word	0x00022880
        /*0e1c*/ 	.short	0x010a
        /*0e1e*/ 	.byte	0x3f
	.zero		1


	//   ....[58]....
        /*0e20*/ 	.word	0x000182b0
        /*0e24*/ 	.word	0x00000000
        /*0e28*/ 	.word	0x00022870
        /*0e2c*/ 	.short	0x0107
        /*0e2e*/ 	.byte	0x3f
	.zero		1


	//   ....[59]....
        /*0e30*/ 	.word	0x00018370
        /*0e34*/ 	.word	0x00000000
        /*0e38*/ 	.word	0x00022870
        /*0e3c*/ 	.short	0x0101
        /*0e3e*/ 	.byte	0x3f
	.zero		1


	//   ....[60]....
        /*0e40*/ 	.word	0x000183a0
        /*0e44*/ 	.word	0x00000000
        /*0e48*/ 	.word	0x00022840
        /*0e4c*/ 	.short	0x010a
        /*0e4e*/ 	.byte	0x3f
	.zero		1


	//   ....[61]....
        /*0e50*/ 	.word	0x00018940
        /*0e54*/ 	.word	0x00000000
        /*0e58*/ 	.word	0x00022830
        /*0e5c*/ 	.short	0x0107
        /*0e5e*/ 	.byte	0x3f
	.zero		1


	//   ....[62]....
        /*0e60*/ 	.word	0x00018a00
        /*0e64*/ 	.word	0x00000000
        /*0e68*/ 	.word	0x00022830
        /*0e6c*/ 	.short	0x0101
        /*0e6e*/ 	.byte	0x3f
	.zero		1


	//   ....[63]....
        /*0e70*/ 	.word	0x00018a90
        /*0e74*/ 	.word	0x00000003
        /*0e78*/ 	.word	0x00022870
        /*0e7c*/ 	.short	0x010a
        /*0e7e*/ 	.byte	0x3f
	.zero		1


	//   ....[64]....
        /*0e80*/ 	.word	0x00018b20
        /*0e84*/ 	.word	0x00000003
        /*0e88*/ 	.word	0x00022860
        /*0e8c*/ 	.short	0x010a
        /*0e8e*/ 	.byte	0x3f
	.zero		1


	//   ....[65]....
        /*0e90*/ 	.word	0x000190e0
        /*0e94*/ 	.word	0x00000003
        /*0e98*/ 	.word	0x00022850
        /*0e9c*/ 	.short	0x0101
        /*0e9e*/ 	.byte	0x3f
	.zero		1


	//   ....[66]....
        /*0ea0*/ 	.word	0x00019170
        /*0ea4*/ 	.word	0x00000003
        /*0ea8*/ 	.word	0x00000000
        /*0eac*/ 	.short	0x0101
        /*0eae*/ 	.byte	0x3f
	.zero		1


	//   ....[67]....
        /*0eb0*/ 	.word	0x00019340
        /*0eb4*/ 	.word	0x00000003
        /*0eb8*/ 	.word	0x00022870
        /*0ebc*/ 	.short	0x010a
        /*0ebe*/ 	.byte	0x3f
	.zero		1


	//   ....[68]....
        /*0ec0*/ 	.word	0x000193d0
        /*0ec4*/ 	.word	0x00000003
        /*0ec8*/ 	.word	0x00022860
        /*0ecc*/ 	.short	0x010a
        /*0ece*/ 	.byte	0x3f
	.zero		1


	//   ....[69]....
        /*0ed0*/ 	.word	0x00019990
        /*0ed4*/ 	.word	0x00000003
        /*0ed8*/ 	.word	0x00022850
        /*0edc*/ 	.short	0x0101
        /*0ede*/ 	.byte	0x3f
	.zero		1


	//   ....[70]....
        /*0ee0*/ 	.word	0x00019a30
        /*0ee4*/ 	.word	0x00000003
        /*0ee8*/ 	.word	0x00000000
        /*0eec*/ 	.short	0x0101
        /*0eee*/ 	.byte	0x3f
	.zero		1


	//   ....[71]....
        /*0ef0*/ 	.word	0x00019cd0
        /*0ef4*/ 	.word	0x00000004
        /*0ef8*/ 	.word	0x00022820
        /*0efc*/ 	.short	0x010a
        /*0efe*/ 	.byte	0x3f
	.zero		1


	//   ....[72]....
        /*0f00*/ 	.word	0x00019e50
        /*0f04*/ 	.word	0x00000005
        /*0f08*/ 	.word	0x00022840
        /*0f0c*/ 	.short	0x010a
        /*0f0e*/ 	.byte	0x3f
	.zero		1


	//   ....[73]....
        /*0f10*/ 	.word	0x00019ef0
        /*0f14*/ 	.word	0x0000001f
        /*0f18*/ 	.word	0x00022840
        /*0f1c*/ 	.short	0x010a
        /*0f1e*/ 	.byte	0x3f
	.zero		1


	//   ....[74]....
        /*0f20*/ 	.word	0x00019f30
        /*0f24*/ 	.word	0x00000005
        /*0f28*/ 	.word	0x00022860
        /*0f2c*/ 	.short	0x010a
        /*0f2e*/ 	.byte	0x3f
	.zero		1


	//   ....[75]....
        /*0f30*/ 	.word	0x00019f70
        /*0f34*/ 	.word	0x0000001f
        /*0f38*/ 	.word	0x00022860
        /*0f3c*/ 	.short	0x010a
        /*0f3e*/ 	.byte	0x3f
	.zero		1


	//   ....[76]....
        /*0f40*/ 	.word	0x00019fb0
        /*0f44*/ 	.word	0x00000005
        /*0f48*/ 	.word	0x00022880
        /*0f4c*/ 	.short	0x010a
        /*0f4e*/ 	.byte	0x3f
	.zero		1


	//   ....[77]....
        /*0f50*/ 	.word	0x00019ff0
        /*0f54*/ 	.word	0x0000001f
        /*0f58*/ 	.word	0x00022880
        /*0f5c*/ 	.short	0x010a
        /*0f5e*/ 	.byte	0x3f
	.zero		1


	//   ....[78]....
        /*0f60*/ 	.word	0x0001a060
        /*0f64*/ 	.word	0x00000003
        /*0f68*/ 	.word	0x00022800
        /*0f6c*/ 	.short	0x010a
        /*0f6e*/ 	.byte	0x3f
	.zero		1


	//   ....[79]....
        /*0f70*/ 	.word	0x0001a0b0
        /*0f74*/ 	.word	0x00000003
        /*0f78*/ 	.word	0x00022830
        /*0f7c*/ 	.short	0x010a
        /*0f7e*/ 	.byte	0x3f
	.zero		1


	//   ....[80]....
        /*0f80*/ 	.word	0x0001a110
        /*0f84*/ 	.word	0x00000006
        /*0f88*/ 	.word	0x00022830
        /*0f8c*/ 	.short	0x010a
        /*0f8e*/ 	.byte	0x3f
	.zero		1


	//   ....[81]....
        /*0f90*/ 	.word	0x0001a170
        /*0f94*/ 	.word	0x00000006
        /*0f98*/ 	.word	0x00022850
        /*0f9c*/ 	.short	0x010a
        /*0f9e*/ 	.byte	0x3f
	.zero		1


	//   ....[82]....
        /*0fa0*/ 	.word	0x0001a1d0
        /*0fa4*/ 	.word	0x0000000b
        /*0fa8*/ 	.word	0x00022830
        /*0fac*/ 	.short	0x010a
        /*0fae*/ 	.byte	0x3f
	.zero		1


	//   ....[83]....
        /*0fb0*/ 	.word	0x0001a230
        /*0fb4*/ 	.word	0x0000000b
        /*0fb8*/ 	.word	0x00022850
        /*0fbc*/ 	.short	0x010a
        /*0fbe*/ 	.byte	0x3f
	.zero		1


	//   ....[84]....
        /*0fc0*/ 	.word	0x0001a290
        /*0fc4*/ 	.word	0x0000000b
        /*0fc8*/ 	.word	0x00022830
        /*0fcc*/ 	.short	0x010a
        /*0fce*/ 	.byte	0x3f
	.zero		1


	//   ....[85]....
        /*0fd0*/ 	.word	0x0001a2f0
        /*0fd4*/ 	.word	0x0000000b
        /*0fd8*/ 	.word	0x00022850
        /*0fdc*/ 	.short	0x010a
        /*0fde*/ 	.byte	0x3f
	.zero		1


	//   ....[86]....
        /*0fe0*/ 	.word	0x0001a350
        /*0fe4*/ 	.word	0x00000005
        /*0fe8*/ 	.word	0x00022850
        /*0fec*/ 	.short	0x010a
        /*0fee*/ 	.byte	0x3f
	.zero		1


	//   ....[87]....
        /*0ff0*/ 	.word	0x0001a450
        /*0ff4*/ 	.word	0x00000000
        /*0ff8*/ 	.word	0x00022880
        /*0ffc*/ 	.short	0x010a
        /*0ffe*/ 	.byte	0x3f
	.zero		1


	//   ....[88]....
        /*1000*/ 	.word	0x0001b140
        /*1004*/ 	.word	0x00000000
        /*1008*/ 	.word	0x00022840
        /*100c*/ 	.short	0x010a
        /*100e*/ 	.byte	0x3f
	.zero		1


	//   ....[89]....
        /*1010*/ 	.word	0x0001c5c0
        /*1014*/ 	.word	0x00000011
        /*1018*/ 	.word	0x00022820
        /*101c*/ 	.short	0x010a
        /*101e*/ 	.byte	0x3f
	.zero		1


	//   ....[90]....
        /*1020*/ 	.word	0x0001c610
        /*1024*/ 	.word	0x00000000
        /*1028*/ 	.word	0x00022880
        /*102c*/ 	.short	0x010a
        /*102e*/ 	.byte	0x3f
	.zero		1


	//   ....[91]....
        /*1030*/ 	.word	0x0001d110
        /*1034*/ 	.word	0x00000000
        /*1038*/ 	.word	0x00022840
        /*103c*/ 	.short	0x010a
        /*103e*/ 	.byte	0x3f
	.zero		1


	//   ....[92]....
        /*1040*/ 	.word	0x0001dbf0
        /*1044*/ 	.word	0x00000003
        /*1048*/ 	.word	0x00022870
        /*104c*/ 	.short	0x010a
        /*104e*/ 	.byte	0x3f
	.zero		1


	//   ....[93]....
        /*1050*/ 	.word	0x0001dc40
        /*1054*/ 	.word	0x00000003
        /*1058*/ 	.word	0x00022860
        /*105c*/ 	.short	0x010a
        /*105e*/ 	.byte	0x3f
	.zero		1


	//   ....[94]....
        /*1060*/ 	.word	0x0001dc90
        /*1064*/ 	.word	0x00000003
        /*1068*/ 	.word	0x00022870
        /*106c*/ 	.short	0x010a
        /*106e*/ 	.byte	0x3f
	.zero		1


	//   ....[95]....
        /*1070*/ 	.word	0x0001dce0
        /*1074*/ 	.word	0x00000003
        /*1078*/ 	.word	0x00022860
        /*107c*/ 	.short	0x010a
        /*107e*/ 	.byte	0x3f
	.zero		1


	//   ....[96]....
        /*1080*/ 	.word	0x0001dd30
        /*1084*/ 	.word	0x00000004
        /*1088*/ 	.word	0x00022820
        /*108c*/ 	.short	0x010a
        /*108e*/ 	.byte	0x3f
	.zero		1


	//   ....[97]....
        /*1090*/ 	.word	0x0001ded0
        /*1094*/ 	.word	0x00000005
        /*1098*/ 	.word	0x00022840
        /*109c*/ 	.short	0x010a
        /*109e*/ 	.byte	0x3f
	.zero		1


	//   ....[98]....
        /*10a0*/ 	.word	0x0001df20
        /*10a4*/ 	.word	0x0000001f
        /*10a8*/ 	.word	0x00022840
        /*10ac*/ 	.short	0x010a
        /*10ae*/ 	.byte	0x3f
	.zero		1


	//   ....[99]....
        /*10b0*/ 	.word	0x0001df70
        /*10b4*/ 	.word	0x00000005
        /*10b8*/ 	.word	0x00022860
        /*10bc*/ 	.short	0x010a
        /*10be*/ 	.byte	0x3f
	.zero		1


	//   ....[100]....
        /*10c0*/ 	.word	0x0001dfc0
        /*10c4*/ 	.word	0x0000001f
        /*10c8*/ 	.word	0x00022860
        /*10cc*/ 	.short	0x010a
        /*10ce*/ 	.byte	0x3f
	.zero		1


	//   ....[101]....
        /*10d0*/ 	.word	0x0001e010
        /*10d4*/ 	.word	0x00000005
        /*10d8*/ 	.word	0x00022880
        /*10dc*/ 	.short	0x010a
        /*10de*/ 	.byte	0x3f
	.zero		1


	//----- nvinfo : EIATTR_NUM_MBARRIERS
	.align		4
.L_958:
        /*10e0*/ 	.byte	0x03, 0x38
        /*10e2*/ 	.short	0x0016


	//----- nvinfo : EIATTR_EXIT_INSTR_OFFSETS
	.align		4
        /*10e4*/ 	.byte	0x04, 0x1c
        /*10e6*/ 	.short	(.L_960 - .L_959)


	//   ....[0]....
.L_959:
        /*10e8*/ 	.word	0x000009a0


	//   ....[1]....
        /*10ec*/ 	.word	0x000142f0


	//   ....[2]....
        /*10f0*/ 	.word	0x0001a040


	//----- nvinfo : EIATTR_MAX_THREADS
	.align		4
.L_960:
        /*10f4*/ 	.byte	0x04, 0x05
        /*10f6*/ 	.short	(.L_962 - .L_961)
.L_961:
        /*10f8*/ 	.word	0x00000180
        /*10fc*/ 	.word	0x00000001
        /*1100*/ 	.word	0x00000001


	//----- nvinfo : EIATTR_CRS_STACK_SIZE
	.align		4
.L_962:
        /*1104*/ 	.byte	0x04, 0x1e
        /*1106*/ 	.short	(.L_964 - .L_963)
.L_963:
        /*1108*/ 	.word	0x00000000


	//----- nvinfo : EIATTR_CBANK_PARAM_SIZE
	.align		4
.L_964:
        /*110c*/ 	.byte	0x03, 0x19
        /*110e*/ 	.short	0x0af0


	//----- nvinfo : EIATTR_PARAM_CBANK
	.align		4
        /*1110*/ 	.byte	0x04, 0x0a
        /*1112*/ 	.short	(.L_966 - .L_965)
	.align		4
.L_965:
        /*1114*/ 	.word	index@(.nv.constant0._ZN7cutlass13device_kernelIN5flash11enable_sm90INS1_16FlashAttnFwdSm90INS1_25CollectiveMainloopFwdSm90ILi2EN4cute5tupleIJNS5_1CILi1EEES8_S8_EEENS6_IJNS7_ILi128EEENS7_ILi160EEESA_EEELi128ENS_12float_e4m3_tEfNS_4arch4Sm90ELb0ELb1ELb0ELb0ELb1ELb0ELb0ELb1ELb1ELb1ELb0ELb0EEENS1_21CollectiveEpilogueFwdINS6_IJSA_SA_SB_EEES9_NS_10bfloat16_tESF_Li256ELb0ELb1ELb0ELb1EEENS1_30DynamicPersistentTileSchedulerILi256ELi128ELb0ELb1ELb1EEEEEEEEEvNT_6ParamsE)
        /*1118*/ 	.short	0x0210
        /*111a*/ 	.short	0x0af0


	//----- nvinfo : EIATTR_SW_WAR
	.align		4
.L_966:
        /*111c*/ 	.byte	0x04, 0x36
        /*111e*/ 	.short	(.L_968 - .L_967)
.L_967:
        /*1120*/ 	.word	0x00000008
.L_968:


//--------------------- .nv.info._ZN7cutlass13device_kernelIN5flash11enable_sm90INS1_16FlashAttnFwdSm90INS1_25CollectiveMainloopFwdSm90ILi2EN4cute5tupleIJNS5_1CILi1EEES8_S8_EEENS6_IJNS7_ILi128EEENS7_ILi160EEESA_EEELi128ENS_12float_e4m3_tEfNS_4arch4Sm90ELb0ELb1ELb0ELb1ELb1ELb0ELb0ELb1ELb1ELb1ELb0ELb0EEENS1_21CollectiveEpilogueFwdINS6_IJSA_SA_SB_EEES9_NS_10bfloat16_tESF_Li256ELb1ELb1ELb0ELb1EEENS1_36VarlenDynamicPersistentTileSchedulerILi128ELi160ELi256ELi128ELb0ELb1ELb1ELb1ELb0ELb1EEEEEEEEEvNT_6ParamsE --------------------------
	.section	.nv.info._ZN7cutlass13device_kernelIN5flash11enable_sm90INS1_16FlashAttnFwdSm90INS1_25CollectiveMainloopFwdSm90ILi2EN4cute5tupleIJNS5_1CILi1EEES8_S8_EEENS6_IJNS7_ILi128EEENS7_ILi160EEESA_EEELi128ENS_12float_e4m3_tEfNS_4arch4Sm90ELb0ELb1ELb0ELb1ELb1ELb0ELb0ELb1ELb1ELb1ELb0ELb0EEENS1_21CollectiveEpilogueFwdINS6_IJSA_SA_SB_EEES9_NS_10bfloat16_tESF_Li256ELb1ELb1ELb0ELb1EEENS1_36VarlenDynamicPersistentTileSchedulerILi128ELi160ELi256ELi128ELb0ELb1ELb1ELb1ELb0ELb1EEEEEEEEEvNT_6ParamsE,"",@"SHT_CUDA_INFO"
	.sectionflags	@""
	.align	4


	//----- nvinfo : EIATTR_CUDA_API_VERSION
	.align		4
        /*0000*/ 	.byte	0x04, 0x37
        /*0002*/ 	.short	(.L_970 - .L_969)
.L_969:
        /*0004*/ 	.word	0x00000082


	//----- nvinfo : EIATTR_KPARAM_INFO
	.align		4
.L_970:
        /*0008*/ 	.byte	0x04, 0x17
        /*000a*/ 	.short	(.L_972 - .L_971)
.L_971:
        /*000c*/ 	.word	0x00000000
        /*0010*/ 	.short	0x0000
        /*0012*/ 	.short	0x0070
        /*0014*/ 	.byte	0x00, 0xf0, 0x01, 0x2a


	//----- nvinfo : EIATTR_SPARSE_MMA_MASK
	.align		4
.L_972:
        /*0018*/ 	.byte	0x03, 0x50
        /*001a*/ 	.short	0x0000


	//----- nvinfo : EIATTR_MAXREG_COUNT
	.align		4
        /*001c*/ 	.byte	0x03, 0x1b
        /*001e*/ 	.short	0x00a8


	//----- nvinfo : EIATTR_NUM_BARRIERS
	.align		4
        /*0020*/ 	.byte	0x02, 0x4c
        /*0022*/ 	.byte	0x10
	.zero		1


	//----- nvinfo : EIATTR_EXTERNS
	.align		4
        /*0024*/ 	.byte	0x04, 0x0f
        /*0026*/ 	.short	(.L_974 - .L_973)


	//   ....[0]....
	.align		4
.L_973:
        /*0028*/ 	.word	index@(__assertfail)


	//----- nvinfo : EIATTR_ANNOTATIONS
	.align		4
.L_974:
        /*002c*/ 	.byte	0x04, 0x55
        /*002e*/ 	.short	(.L_976 - .L_975)


	//   ....[0]....
.L_975:
        /* <DEDUP_REMOVED lines=24> */


	//----- nvinfo : EIATTR_MERCURY_ISA_VERSION
	.align		4
.L_976:
        /*0198*/ 	.byte	0x03, 0x5f
        /*019a*/ 	.short	0x0101


	//----- nvinfo : EIATTR_UNUSED_LOAD_BYTE_OFFSET
	.align		4
        /*019c*/ 	.byte	0x04, 0x44
        /*019e*/ 	.short	(.L_978 - .L_977)


	//   ....[0]....
.L_977:
        /*01a0*/ 	.word	0x00000980
        /*01a4*/ 	.word	0x0000fff0


	//   ....[1]....
        /*01a8*/ 	.word	0x000120a0
        /*01ac*/ 	.word	0x0000fff0


	//----- nvinfo : EIATTR_INT_WARP_WIDE_INSTR_OFFSETS
	.align		4
.L_978:
        /*01b0*/ 	.byte	0x04, 0x31
        /*01b2*/ 	.short	(.L_980 - .L_979)


	//   ....[0]....
.L_979:
        /*01b4*/ 	.word	0x000000c0


	//   ....[1]....
        /*01b8*/ 	.word	0x000000d0


	//   ....[2]....
        /*01bc*/ 	.word	0x00000170


	//   ....[3]....
        /*01c0*/ 	.word	0x00016060


	//   ....[4]....
        /*01c4*/ 	.word	0x000160f0


	//   ....[5]....
        /*01c8*/ 	.word	0x0001a340


	//   ....[6]....
        /*01cc*/ 	.word	0x0001a3d0


	//----- nvinfo : EIATTR_COOP_GROUP_MASK_REGIDS
	.align		4
.L_980:
        /*01d0*/ 	.byte	0x04, 0x29
        /*01d2*/ 	.short	(.L_982 - .L_981)


	//   ....[0]....
.L_981:
        /*01d4*/ 	.word	0xffffffff


	//   ....[1]....
        /*01d8*/ 	.word	0xffffffff


	//   ....[2]....
        /*01dc*/ 	.word	0xffffffff


	//   ....[3]....
        /*01e0*/ 	.word	0xffffffff


	//   ....[4]....
        /*01e4*/ 	.word	0xffffffff


	//   ....[5]....
        /*01e8*/ 	.word	0xffffffff


	//   ....[6]....
        /*01ec*/ 	.word	0xffffffff


	//   ....[7]....
        /*01f0*/ 	.word	0xffffffff


	//   ....[8]....
        /*01f4*/ 	.word	0xffffffff


	//   ....[9]....
        /*01f8*/ 	.word	0xffffffff


	//   ....[10]....
        /*01fc*/ 	.word	0xffffffff


	//   ....[11]....
        /*0200*/ 	.word	0xffffffff


	//   ....[12]....
        /*0204*/ 	.word	0xffffffff


	//   ....[13]....
        /*0208*/ 	.word	0xffffffff


	//   ....[14]....
        /*020c*/ 	.word	0xffffffff


	//   ....[15]....
        /*0210*/ 	.word	0xffffffff


	//   ....[16]....
        /*0214*/ 	.word	0xffffffff


	//   ....[17]....
        /*0218*/ 	.word	0xffffffff


	//   ....[18]....
        /*021c*/ 	.word	0xffffffff


	//   ....[19]....
        /*0220*/ 	.word	0xffffffff


	//   ....[20]....
        /*0224*/ 	.word	0xffffffff


	//   ....[21]....
        /*0228*/ 	.word	0xffffffff


	//   ....[22]....
        /*022c*/ 	.word	0xffffffff


	//   ....[23]....
        /*0230*/ 	.word	0xffffffff


	//   ....[24]....
        /*0234*/ 	.word	0xffffffff


	//   ....[25]....
        /*0238*/ 	.word	0xffffffff


	//   ....[26]....
        /*023c*/ 	.word	0xffffffff


	//   ....[27]....
        /*0240*/ 	.word	0xffffffff


	//   ....[28]....
        /*0244*/ 	.word	0xffffffff


	//   ....[29]....
        /*0248*/ 	.word	0xffffffff


	//   ....[30]....
        /*024c*/ 	.word	0xffffffff


	//   ....[31]....
        /*0250*/ 	.word	0xffffffff


	//   ....[32]....
        /*0254*/ 	.word	0xffffffff


	//   ....[33]....
        /*0258*/ 	.word	0xffffffff


	//   ....[34]....
        /*025c*/ 	.word	0xffffffff


	//   ....[35]....
        /*0260*/ 	.word	0xffffffff


	//   ....[36]....
        /*0264*/ 	.word	0xffffffff


	//   ....[37]....
        /*0268*/ 	.word	0xffffffff


	//   ....[38]....
        /*026c*/ 	.word	0xffffffff


	//   ....[39]....
        /*0270*/ 	.word	0xffffffff


	//   ....[40]....
        /*0274*/ 	.word	0xffffffff


	//   ....[41]....
        /*0278*/ 	.word	0xffffffff


	//   ....[42]....
        /*027c*/ 	.word	0xffffffff


	//   ....[43]....
        /*0280*/ 	.word	0xffffffff


	//   ....[44]....
        /*0284*/ 	.word	0xffffffff


	//   ....[45]....
        /*0288*/ 	.word	0xffffffff


	//   ....[46]....
        /*028c*/ 	.word	0xffffffff


	//   ....[47]....
        /*0290*/ 	.word	0xffffffff


	//   ....[48]....
        /*0294*/ 	.word	0xffffffff


	//   ....[49]....
        /*0298*/ 	.word	0xffffffff


	//   ....[50]....
        /*029c*/ 	.word	0xffffffff


	//   ....[51]....
        /*02a0*/ 	.word	0xffffffff


	//   ....[52]....
        /*02a4*/ 	.word	0xffffffff


	//   ....[53]....
        /*02a8*/ 	.word	0xffffffff


	//   ....[54]....
        /*02ac*/ 	.word	0xffffffff


	//   ....[55]....
        /*02b0*/ 	.word	0xffffffff


	//   ....[56]....
        /*02b4*/ 	.word	0xffffffff


	//   ....[57]....
        /*02b8*/ 	.word	0xffffffff


	//   ....[58]....
        /*02bc*/ 	.word	0xffffffff


	//   ....[59]....
        /*02c0*/ 	.word	0xffffffff


	//   ....[60]....
        /*02c4*/ 	.word	0xffffffff


	//   ....[61]....
        /*02c8*/ 	.word	0xffffffff


	//   ....[62]....
        /*02cc*/ 	.word	0xffffffff


	//   ....[63]....
        /*02d0*/ 	.word	0xffffffff


	//   ....[64]....
        /*02d4*/ 	.word	0xffffffff


	//   ....[65]....
        /*02d8*/ 	.word	0xffffffff


	//   ....[66]....
        /*02dc*/ 	.word	0xffffffff


	//   ....[67]....
        /*02e0*/ 	.word	0xffffffff


	//   ....[68]....
        /*02e4*/ 	.word	0xffffffff


	//   ....[69]....
        /*02e8*/ 	.word	0xffffffff


	//   ....[70]....
        /*02ec*/ 	.word	0xffffffff


	//   ....[71]....
        /*02f0*/ 	.word	0xffffffff


	//   ....[72]....
        /*02f4*/ 	.word	0xffffffff


	//   ....[73]....
        /*02f8*/ 	.word	0xffffffff


	//   ....[74]....
        /*02fc*/ 	.word	0xffffffff


	//   ....[75]....
        /*0300*/ 	.word	0xffffffff


	//   ....[76]....
        /*0304*/ 	.word	0xffffffff


	//   ....[77]....
        /*0308*/ 	.word	0xffffffff


	//   ....[78]....
        /*030c*/ 	.word	0xffffffff


	//   ....[79]....
        /*0310*/ 	.word	0xffffffff


	//   ....[80]....
        /*0314*/ 	.word	0xffffffff


	//   ....[81]....
        /*0318*/ 	.word	0xffffffff


	//   ....[82]....
        /*031c*/ 	.word	0xffffffff


	//   ....[83]....
        /*0320*/ 	.word	0xffffffff


	//   ....[84]....
        /*0324*/ 	.word	0xffffffff


	//   ....[85]....
        /*0328*/ 	.word	0xffffffff


	//   ....[86]....
        /*032c*/ 	.word	0xffffffff


	//   ....[87]....
        /*0330*/ 	.word	0xffffffff


	//   ....[88]....
        /*0334*/ 	.word	0xffffffff


	//   ....[89]....
        /*0338*/ 	.word	0xffffffff


	//   ....[90]....
        /*033c*/ 	.word	0xffffffff


	//   ....[91]....
        /*0340*/ 	.word	0xffffffff


	//   ....[92]....
        /*0344*/ 	.word	0xffffffff


	//   ....[93]....
        /*0348*/ 	.word	0xffffffff


	//   ....[94]....
        /*034c*/ 	.word	0xffffffff


	//   ....[95]....
        /*0350*/ 	.word	0xffffffff


	//   ....[96]....
        /*0354*/ 	.word	0xffffffff


	//   ....[97]....
        /*0358*/ 	.word	0xffffffff


	//   ....[98]....
        /*035c*/ 	.word	0xffffffff


	//   ....[99]....
        /*0360*/ 	.word	0xffffffff


	//   ....[100]....
        /*0364*/ 	.word	0xffffffff


	//   ....[101]....
        /*0368*/ 	.word	0xffffffff


	//   ....[102]....
        /*036c*/ 	.word	0xffffffff


	//   ....[103]....
        /*0370*/ 	.word	0xffffffff


	//   ....[104]....
        /*0374*/ 	.word	0xffffffff


	//   ....[105]....
        /*0378*/ 	.word	0xffffffff


	//   ....[106]....
        /*037c*/ 	.word	0xffffffff


	//   ....[107]....
        /*0380*/ 	.word	0xffffffff


	//   ....[108]....
        /*0384*/ 	.word	0xffffffff


	//   ....[109]....
        /*0388*/ 	.word	0xffffffff


	//   ....[110]....
        /*038c*/ 	.word	0xffffffff


	//   ....[111]....
        /*0390*/ 	.word	0xffffffff


	//   ....[112]....
        /*0394*/ 	.word	0xffffffff


	//   ....[113]....
        /*0398*/ 	.word	0xffffffff


	//   ....[114]....
        /*039c*/ 	.word	0xffffffff


	//   ....[115]....
        /*03a0*/ 	.word	0xffffffff


	//   ....[116]....
        /*03a4*/ 	.word	0xffffffff


	//   ....[117]....
        /*03a8*/ 	.word	0xffffffff


	//   ....[118]....
        /*03ac*/ 	.word	0xffffffff


	//   ....[119]....
        /*03b0*/ 	.word	0xffffffff


	//   ....[120]....
        /*03b4*/ 	.word	0xffffffff


	//   ....[121]....
        /*03b8*/ 	.word	0xffffffff


	//   ....[122]....
        /*03bc*/ 	.word	0xffffffff


	//   ....[123]....
        /*03c0*/ 	.word	0xffffffff


	//   ....[124]....
        /*03c4*/ 	.word	0xffffffff


	//   ....[125]....
        /*03c8*/ 	.word	0xffffffff


	//   ....[126]....
        /*03cc*/ 	.word	0xffffffff


	//   ....[127]....
        /*03d0*/ 	.word	0xffffffff


	//   ....[128]....
        /*03d4*/ 	.word	0xffffffff


	//   ....[129]....
        /*03d8*/ 	.word	0xffffffff


	//   ....[130]....
        /*03dc*/ 	.word	0xffffffff


	//   ....[131]....
        /*03e0*/ 	.word	0xffffffff


	//   ....[132]....
        /*03e4*/ 	.word	0xffffffff


	//   ....[133]....
        /*03e8*/ 	.word	0xffffffff


	//   ....[134]....
        /*03ec*/ 	.word	0xffffffff


	//   ....[135]....
        /*03f0*/ 	.word	0xffffffff


	//   ....[136]....
        /*03f4*/ 	.word	0xffffffff


	//   ....[137]....
        /*03f8*/ 	.word	0xffffffff


	//   ....[138]....
        /*03fc*/ 	.word	0xffffffff


	//   ....[139]....
        /*0400*/ 	.word	0xffffffff


	//   ....[140]....
        /*0404*/ 	.word	0xffffffff


	//   ....[141]....
        /*0408*/ 	.word	0xffffffff


	//   ....[142]....
        /*040c*/ 	.word	0xffffffff


	//   ....[143]....
        /*0410*/ 	.word	0xffffffff


	//   ....[144]....
        /*0414*/ 	.word	0xffffffff


	//   ....[145]....
        /*0418*/ 	.word	0xffffffff


	//   ....[146]....
        /*041c*/ 	.word	0xffffffff


	//   ....[147]....
        /*0420*/ 	.word	0xffffffff


	//   ....[148]....
        /*0424*/ 	.word	0xffffffff


	//   ....[149]....
        /*0428*/ 	.word	0xffffffff


	//   ....[150]....
        /*042c*/ 	.word	0xffffffff


	//   ....[151]....
        /*0430*/ 	.word	0xffffffff


	//   ....[152]....
        /*0434*/ 	.word	0xffffffff


	//   ....[153]....
        /*0438*/ 	.word	0xffffffff


	//   ....[154]....
        /*043c*/ 	.word	0xffffffff


	//   ....[155]....
        /*0440*/ 	.word	0xffffffff


	//   ....[156]....
        /*0444*/ 	.word	0xffffffff


	//   ....[157]....
        /*0448*/ 	.word	0xffffffff


	//   ....[158]....
        /*044c*/ 	.word	0xffffffff


	//   ....[159]....
        /*0450*/ 	.word	0xffffffff


	//   ....[160]....
        /*0454*/ 	.word	0xffffffff


	//   ....[161]....
        /*0458*/ 	.word	0xffffffff


	//   ....[162]....
        /*045c*/ 	.word	0xffffffff


	//   ....[163]....
        /*0460*/ 	.word	0xffffffff


	//   ....[164]....
        /*0464*/ 	.word	0xffffffff


	//   ....[165]....
        /*0468*/ 	.word	0xffffffff


	//   ....[166]....
        /*046c*/ 	.word	0xffffffff


	//   ....[167]....
        /*0470*/ 	.word	0xffffffff


	//   ....[168]....
        /*0474*/ 	.word	0xffffffff


	//   ....[169]....
        /*0478*/ 	.word	0xffffffff


	//   ....[170]....
        /*047c*/ 	.word	0xffffffff


	//   ....[171]....
        /*0480*/ 	.word	0xffffffff


	//   ....[172]....
        /*0484*/ 	.word	0xffffffff


	//   ....[173]....
        /*0488*/ 	.word	0xffffffff


	//   ....[174]....
        /*048c*/ 	.word	0xffffffff


	//   ....[175]....
        /*0490*/ 	.word	0xffffffff


	//   ....[176]....
        /*0494*/ 	.word	0xffffffff


	//   ....[177]....
        /*0498*/ 	.word	0xffffffff


	//   ....[178]....
        /*049c*/ 	.word	0xffffffff


	//   ....[179]....
        /*04a0*/ 	.word	0xffffffff


	//   ....[180]....
        /*04a4*/ 	.word	0xffffffff


	//   ....[181]....
        /*04a8*/ 	.word	0xffffffff


	//   ....[182]....
        /*04ac*/ 	.word	0xffffffff


	//   ....[183]....
        /*04b0*/ 	.word	0xffffffff


	//   ....[184]....
        /*04b4*/ 	.word	0xffffffff


	//   ....[185]....
        /*04b8*/ 	.word	0xffffffff


	//   ....[186]....
        /*04bc*/ 	.word	0xffffffff


	//   ....[187]....
        /*04c0*/ 	.word	0xffffffff


	//   ....[188]....
        /*04c4*/ 	.word	0xffffffff


	//   ....[189]....
        /*04c8*/ 	.word	0xffffffff


	//   ....[190]....
        /*04cc*/ 	.word	0xffffffff


	//   ....[191]....
        /*04d0*/ 	.word	0xffffffff


	//   ....[192]....
        /*04d4*/ 	.word	0xffffffff


	//   ....[193]....
        /*04d8*/ 	.word	0xffffffff


	//   ....[194]....
        /*04dc*/ 	.word	0xffffffff


	//   ....[195]....
        /*04e0*/ 	.word	0xffffffff


	//   ....[196]....
        /*04e4*/ 	.word	0xffffffff


	//   ....[197]....
        /*04e8*/ 	.word	0xffffffff


	//   ....[198]....
        /*04ec*/ 	.word	0xffffffff


	//   ....[199]....
        /*04f0*/ 	.word	0xffffffff


	//   ....[200]....
        /*04f4*/ 	.word	0xffffffff


	//   ....[201]....
        /*04f8*/ 	.word	0xffffffff


	//   ....[202]....
        /*04fc*/ 	.word	0xffffffff


	//   ....[203]....
        /*0500*/ 	.word	0xffffffff


	//   ....[204]....
        /*0504*/ 	.word	0xffffffff


	//   ....[205]....
        /*0508*/ 	.word	0xffffffff


	//   ....[206]....
        /*050c*/ 	.word	0xffffffff


	//   ....[207]....
        /*0510*/ 	.word	0xffffffff


	//   ....[208]....
        /*0514*/ 	.word	0xffffffff


	//   ....[209]....
        /*0518*/ 	.word	0xffffffff


	//   ....[210]....
        /*051c*/ 	.word	0xffffffff


	//   ....[211]....
        /*0520*/ 	.word	0xffffffff


	//   ....[212]....
        /*0524*/ 	.word	0xffffffff


	//   ....[213]....
        /*0528*/ 	.word	0xffffffff


	//   ....[214]....
        /*052c*/ 	.word	0xffffffff


	//   ....[215]....
        /*0530*/ 	.word	0x0500000f


	//   ....[216]....
        /*0534*/ 	.word	0x0500000f


	//   ....[217]....
        /*0538*/ 	.word	0x0500000f


	//   ....[218]....
        /*053c*/ 	.word	0x0500000f


	//   ....[219]....
        /*0540*/ 	.word	0x0500000f


	//   ....[220]....
        /*0544*/ 	.word	0x0500000f


	//   ....[221]....
        /*0548*/ 	.word	0x0500000f


	//   ....[222]....
        /*054c*/ 	.word	0x0500000f


	//   ....[223]....
        /*0550*/ 	.word	0x0500000f


	//   ....[224]....
        /*0554*/ 	.word	0x0500000f


	//   ....[225]....
        /*0558*/ 	.word	0x0500000f


	//   ....[226]....
        /*055c*/ 	.word	0x0500000f


	//   ....[227]....
        /*0560*/ 	.word	0x0500000f


	//   ....[228]....
        /*0564*/ 	.word	0x0500000f


	//   ....[229]....
        /*0568*/ 	.word	0x0500000f


	//   ....[230]....
        /*056c*/ 	.word	0x0500000f


	//   ....[231]....
        /*0570*/ 	.word	0x0500000f


	//   ....[232]....
        /*0574*/ 	.word	0x0500000f


	//   ....[233]....
        /*0578*/ 	.word	0x0500000f


	//   ....[234]....
        /*057c*/ 	.word	0x0500000f


	//   ....[235]....
        /*0580*/ 	.word	0x0500000f


	//   ....[236]....
        /*0584*/ 	.word	0x0500000f


	//   ....[237]....
        /*0588*/ 	.word	0x0500000f


	//   ....[238]....
        /*058c*/ 	.word	0x0500000f


	//   ....[239]....
        /*0590*/ 	.word	0x0500000f


	//   ....[240]....
        /*0594*/ 	.word	0x0500000f


	//   ....[241]....
        /*0598*/ 	.word	0x0500000f


	//   ....[242]....
        /*059c*/ 	.word	0x0500000f


	//   ....[243]....
        /*05a0*/ 	.word	0x0500000f


	//   ....[244]....
        /*05a4*/ 	.word	0x0500000f


	//   ....[245]....
        /*05a8*/ 	.word	0x0500000f


	//   ....[246]....
        /*05ac*/ 	.word	0x0500000f


	//   ....[247]....
        /*05b0*/ 	.word	0x0500000f


	//   ....[248]....
        /*05b4*/ 	.word	0x0500000f


	//   ....[249]....
        /*05b8*/ 	.word	0x0500000f


	//   ....[250]....
        /*05bc*/ 	.word	0x0500000f


	//   ....[251]....
        /*05c0*/ 	.word	0x0500000f


	//   ....[252]....
        /*05c4*/ 	.word	0x0500000f


	//   ....[253]....
        /*05c8*/ 	.word	0x0500000f


	//   ....[254]....
        /*05cc*/ 	.word	0x0500000f


	//   ....[255]....
        /*05d0*/ 	.word	0x0500000f


	//   ....[0]....
        /*05d4*/ 	.word	0x0500000f


	//   ....[1]....
        /*05d8*/ 	.word	0x0500000f


	//   ....[2]....
        /*05dc*/ 	.word	0x0500000f


	//   ....[3]....
        /*05e0*/ 	.word	0x0500000f


	//   ....[4]....
        /*05e4*/ 	.word	0x0500000f


	//   ....[5]....
        /*05e8*/ 	.word	0x0500000f


	//   ....[6]....
        /*05ec*/ 	.word	0x0500000f


	//   ....[7]....
        /*05f0*/ 	.word	0x0500000f


	//   ....[8]....
        /*05f4*/ 	.word	0x0500000f


	//   ....[9]....
        /*05f8*/ 	.word	0x0500000f


	//   ....[10]....
        /*05fc*/ 	.word	0x0500000f


	//   ....[11]....
        /*0600*/ 	.word	0x0500000f


	//   ....[12]....
        /*0604*/ 	.word	0x0500000f


	//   ....[13]....
        /*0608*/ 	.word	0x0500000f


	//   ....[14]....
        /*060c*/ 	.word	0x0500000f


	//   ....[15]....
        /*0610*/ 	.word	0x0500000f


	//   ....[16]....
        /*0614*/ 	.word	0x0500000f


	//   ....[17]....
        /*0618*/ 	.word	0x0500000f


	//   ....[18]....
        /*061c*/ 	.word	0x0500000f


	//   ....[19]....
        /*0620*/ 	.word	0x0500000f


	//   ....[20]....
        /*0624*/ 	.word	0x0500000f


	//   ....[21]....
        /*0628*/ 	.word	0x0500000f


	//   ....[22]....
        /*062c*/ 	.word	0x0500000f


	//   ....[23]....
        /*0630*/ 	.word	0x0500000f


	//   ....[24]....
        /*0634*/ 	.word	0x0500000f


	//   ....[25]....
        /*0638*/ 	.word	0x0500000f


	//   ....[26]....
        /*063c*/ 	.word	0x0500000f


	//   ....[27]....
        /*0640*/ 	.word	0x0500000f


	//   ....[28]....
        /*0644*/ 	.word	0x0500000f


	//   ....[29]....
        /*0648*/ 	.word	0x0500000f


	//   ....[30]....
        /*064c*/ 	.word	0x0500000f


	//   ....[31]....
        /*0650*/ 	.word	0x0500000f


	//   ....[32]....
        /*0654*/ 	.word	0x0500000f


	//   ....[33]....
        /*0658*/ 	.word	0x0500000f


	//   ....[34]....
        /*065c*/ 	.word	0x0500000f


	//   ....[35]....
        /*0660*/ 	.word	0x0500000f


	//   ....[36]....
        /*0664*/ 	.word	0x0500000f


	//   ....[37]....
        /*0668*/ 	.word	0x0500000f


	//   ....[38]....
        /*066c*/ 	.word	0x0500000f


	//   ....[39]....
        /*0670*/ 	.word	0x0500000f


	//   ....[40]....
        /*0674*/ 	.word	0x0500000f


	//   ....[41]....
        /*0678*/ 	.word	0x0500000f


	//   ....[42]....
        /*067c*/ 	.word	0x0500000f


	//   ....[43]....
        /*0680*/ 	.word	0x0500000f


	//   ....[44]....
        /*0684*/ 	.word	0x0500000f


	//   ....[45]....
        /*0688*/ 	.word	0x0500000f


	//   ....[46]....
        /*068c*/ 	.word	0x0500000f


	//   ....[47]....
        /*0690*/ 	.word	0x0500000f


	//   ....[48]....
        /*0694*/ 	.word	0x0500000f


	//   ....[49]....
        /*0698*/ 	.word	0x0500000f


	//   ....[50]....
        /*069c*/ 	.word	0x0500000f


	//   ....[51]....
        /*06a0*/ 	.word	0x0500000f


	//   ....[52]....
        /*06a4*/ 	.word	0x0500000f


	//   ....[53]....
        /*06a8*/ 	.word	0x0500000f


	//   ....[54]....
        /*06ac*/ 	.word	0x0500000f


	//   ....[55]....
        /*06b0*/ 	.word	0x0500000f


	//   ....[56]....
        /*06b4*/ 	.word	0x0500000f


	//----- nvinfo : EIATTR_COOP_GROUP_INSTR_OFFSETS
	.align		4
.L_982:
        /*06b8*/ 	.byte	0x04, 0x28
        /*06ba*/ 	.short	(.L_984 - .L_983)


	//   ....[0]....
.L_983:
        /*06bc*/ 	.word	0x00000080


	//   ....[1]....
        /*06c0*/ 	.word	0x00000090


	//   ....[2]....
        /*06c4*/ 	.word	0x000002d0


	//   ....[3]....
        /*06c8*/ 	.word	0x00000430


	//   ....[4]....
        /*06cc*/ 	.word	0x00000550


	//   ....[5]....
        /*06d0*/ 	.word	0x000006b0


	//   ....[6]....
        /*06d4*/ 	.word	0x00001b80


	//   ....[7]....
        /*06d8*/ 	.word	0x00002820


	//   ....[8]....
        /*06dc*/ 	.word	0x00003660


	//   ....[9]....
        /*06e0*/ 	.word	0x00003f70


	//   ....[10]....
        /*06e4*/ 	.word	0x00004090


	//   ....[11]....
        /*06e8*/ 	.word	0x00004b40


	//   ....[12]....
        /*06ec*/ 	.word	0x00004ba0


	//   ....[13]....
        /*06f0*/ 	.word	0x00006b70


	//   ....[14]....
        /*06f4*/ 	.word	0x00006d60


	//   ....[15]....
        /*06f8*/ 	.word	0x00008390


	//   ....[16]....
        /*06fc*/ 	.word	0x000084a0


	//   ....[17]....
        /*0700*/ 	.word	0x00008ff0


	//   ....[18]....
        /*0704*/ 	.word	0x00009070


	//   ....[19]....
        /*0708*/ 	.word	0x0000b830


	//   ....[20]....
        /*070c*/ 	.word	0x0000b840


	//   ....[21]....
        /*0710*/ 	.word	0x0000b870


	//   ....[22]....
        /*0714*/ 	.word	0x0000b880


	//   ....[23]....
        /*0718*/ 	.word	0x0000dcf0


	//   ....[24]....
        /*071c*/ 	.word	0x0000def0


	//   ....[25]....
        /*0720*/ 	.word	0x0000f520


	//   ....[26]....
        /*0724*/ 	.word	0x0000f630


	//   ....[27]....
        /*0728*/ 	.word	0x00010180


	//   ....[28]....
        /*072c*/ 	.word	0x00010200


	//   ....[29]....
        /*0730*/ 	.word	0x00011900


	//   ....[30]....
        /*0734*/ 	.word	0x00011910


	//   ....[31]....
        /*0738*/ 	.word	0x00011990


	//   ....[32]....
        /*073c*/ 	.word	0x000119a0


	//   ....[33]....
        /*0740*/ 	.word	0x00012930


	//   ....[34]....
        /*0744*/ 	.word	0x00012940


	//   ....[35]....
        /*0748*/ 	.word	0x00012950


	//   ....[36]....
        /*074c*/ 	.word	0x00012960


	//   ....[37]....
        /*0750*/ 	.word	0x00012970


	//   ....[38]....
        /*0754*/ 	.word	0x00012980


	//   ....[39]....
        /*0758*/ 	.word	0x00012990


	//   ....[40]....
        /*075c*/ 	.word	0x000129a0


	//   ....[41]....
        /*0760*/ 	.word	0x000129d0


	//   ....[42]....
        /*0764*/ 	.word	0x000129e0


	//   ....[43]....
        /*0768*/ 	.word	0x00012a10


	//   ....[44]....
        /*076c*/ 	.word	0x00012a20


	//   ....[45]....
        /*0770*/ 	.word	0x00012a50


	//   ....[46]....
        /*0774*/ 	.word	0x00012a60


	//   ....[47]....
        /*0778*/ 	.word	0x00012a70


	//   ....[48]....
        /*077c*/ 	.word	0x00012aa0


	//   ....[49]....
        /*0780*/ 	.word	0x00012ad0


	//   ....[50]....
        /*0784*/ 	.word	0x00012ae0


	//   ....[51]....
        /*0788*/ 	.word	0x00012af0


	//   ....[52]....
        /*078c*/ 	.word	0x00012b20


	//   ....[53]....
        /*0790*/ 	.word	0x00012b80


	//   ....[54]....
        /*0794*/ 	.word	0x00012b90


	//   ....[55]....
        /*0798*/ 	.word	0x00012ba0


	//   ....[56]....
        /*079c*/ 	.word	0x00012bc0


	//   ....[57]....
        /*07a0*/ 	.word	0x00012bf0


	//   ....[58]....
        /*07a4*/ 	.word	0x00012c10


	//   ....[59]....
        /*07a8*/ 	.word	0x00012c20


	//   ....[60]....
        /*07ac*/ 	.word	0x00012c30


	//   ....[61]....
        /*07b0*/ 	.word	0x00012c40


	//   ....[62]....
        /*07b4*/ 	.word	0x00012c50


	//   ....[63]....
        /*07b8*/ 	.word	0x00012c80


	//   ....[64]....
        /*07bc*/ 	.word	0x00012ca0


	//   ....[65]....
        /*07c0*/ 	.word	0x00013280


	//   ....[66]....
        /*07c4*/ 	.word	0x000132c0


	//   ....[67]....
        /*07c8*/ 	.word	0x00013300


	//   ....[68]....
        /*07cc*/ 	.word	0x00013340


	//   ....[69]....
        /*07d0*/ 	.word	0x000138b0


	//   ....[70]....
        /*07d4*/ 	.word	0x000138f0


	//   ....[71]....
        /*07d8*/ 	.word	0x000139b0


	//   ....[72]....
        /*07dc*/ 	.word	0x000139d0


	//   ....[73]....
        /*07e0*/ 	.word	0x00013a90


	//   ....[74]....
        /*07e4*/ 	.word	0x00013ab0


	//   ....[75]....
        /*07e8*/ 	.word	0x00013b80


	//   ....[76]....
        /*07ec*/ 	.word	0x00013ba0


	//   ....[77]....
        /*07f0*/ 	.word	0x00014470


	//   ....[78]....
        /*07f4*/ 	.word	0x00014490


	//   ....[79]....
        /*07f8*/ 	.word	0x00014550


	//   ....[80]....
        /*07fc*/ 	.word	0x00014570


	//   ....[81]....
        /*0800*/ 	.word	0x00014630


	//   ....[82]....
        /*0804*/ 	.word	0x00014650


	//   ....[83]....
        /*0808*/ 	.word	0x00014720


	//   ....[84]....
        /*080c*/ 	.word	0x00014740


	//   ....[85]....
        /*0810*/ 	.word	0x00014890


	//   ....[86]....
        /*0814*/ 	.word	0x00014a30


	//   ....[87]....
        /*0818*/ 	.word	0x00014a60


	//   ....[88]....
        /*081c*/ 	.word	0x00014a90


	//   ....[89]....
        /*0820*/ 	.word	0x00014ac0


	//   ....[90]....
        /*0824*/ 	.word	0x00014af0


	//   ....[91]....
        /*0828*/ 	.word	0x00014b30


	//   ....[92]....
        /*082c*/ 	.word	0x00014c80


	//   ....[93]....
        /*0830*/ 	.word	0x00014cb0


	//   ....[94]....
        /*0834*/ 	.word	0x00014ce0


	//   ....[95]....
        /*0838*/ 	.word	0x00014d10


	//   ....[96]....
        /*083c*/ 	.word	0x00014d40


	//   ....[97]....
        /*0840*/ 	.word	0x00014d80


	//   ....[98]....
        /*0844*/ 	.word	0x00014e10


	//   ....[99]....
        /*0848*/ 	.word	0x00014e70


	//   ....[100]....
        /*084c*/ 	.word	0x00014f10


	//   ....[101]....
        /*0850*/ 	.word	0x00016f60


	//   ....[102]....
        /*0854*/ 	.word	0x00016f90


	//   ....[103]....
        /*0858*/ 	.word	0x00017030


	//   ....[104]....
        /*085c*/ 	.word	0x00017040


	//   ....[105]....
        /*0860*/ 	.word	0x00017090


	//   ....[106]....
        /*0864*/ 	.word	0x000170a0


	//   ....[107]....
        /*0868*/ 	.word	0x000170f0


	//   ....[108]....
        /*086c*/ 	.word	0x00017100


	//   ....[109]....
        /*0870*/ 	.word	0x00017150


	//   ....[110]....
        /*0874*/ 	.word	0x00017160


	//   ....[111]....
        /*0878*/ 	.word	0x000171b0


	//   ....[112]....
        /*087c*/ 	.word	0x000171c0


	//   ....[113]....
        /*0880*/ 	.word	0x00017210


	//   ....[114]....
        /*0884*/ 	.word	0x00017220


	//   ....[115]....
        /*0888*/ 	.word	0x00017230


	//   ....[116]....
        /*088c*/ 	.word	0x00017280


	//   ....[117]....
        /*0890*/ 	.word	0x000172d0


	//   ....[118]....
        /*0894*/ 	.word	0x000172e0


	//   ....[119]....
        /*0898*/ 	.word	0x000172f0


	//   ....[120]....
        /*089c*/ 	.word	0x00017350


	//   ....[121]....
        /*08a0*/ 	.word	0x000177f0


	//   ....[122]....
        /*08a4*/ 	.word	0x00017820


	//   ....[123]....
        /*08a8*/ 	.word	0x00017840


	//   ....[124]....
        /*08ac*/ 	.word	0x000178d0


	//   ....[125]....
        /*08b0*/ 	.word	0x000178e0


	//   ....[126]....
        /*08b4*/ 	.word	0x00017960


	//   ....[127]....
        /*08b8*/ 	.word	0x00017970


	//   ....[128]....
        /*08bc*/ 	.word	0x000179f0


	//   ....[129]....
        /*08c0*/ 	.word	0x00017a00


	//   ....[130]....
        /*08c4*/ 	.word	0x00017a80


	//   ....[131]....
        /*08c8*/ 	.word	0x00017a90


	//   ....[132]....
        /*08cc*/ 	.word	0x00017b00


	//   ....[133]....
        /*08d0*/ 	.word	0x00017b10


	//   ....[134]....
        /*08d4*/ 	.word	0x00017b80


	//   ....[135]....
        /*08d8*/ 	.word	0x00017b90


	//   ....[136]....
        /*08dc*/ 	.word	0x00017ba0


	//   ....[137]....
        /*08e0*/ 	.word	0x00017c50


	//   ....[138]....
        /*08e4*/ 	.word	0x00017c70


	//   ....[139]....
        /*08e8*/ 	.word	0x00017c80


	//   ....[140]....
        /*08ec*/ 	.word	0x00017cd0


	//   ....[141]....
        /*08f0*/ 	.word	0x00018390


	//   ....[142]....
        /*08f4*/ 	.word	0x000183c0


	//   ....[143]....
        /*08f8*/ 	.word	0x00018420


	//   ....[144]....
        /*08fc*/ 	.word	0x00018460


	//   ....[145]....
        /*0900*/ 	.word	0x000184a0


	//   ....[146]....
        /*0904*/ 	.word	0x000184e0


	//   ....[147]....
        /*0908*/ 	.word	0x00018520


	//   ....[148]....
        /*090c*/ 	.word	0x00018560


	//   ....[149]....
        /*0910*/ 	.word	0x000185a0


	//   ....[150]....
        /*0914*/ 	.word	0x000185e0


	//   ....[151]....
        /*0918*/ 	.word	0x00018620


	//   ....[152]....
        /*091c*/ 	.word	0x00018660


	//   ....[153]....
        /*0920*/ 	.word	0x000186a0


	//   ....[154]....
        /*0924*/ 	.word	0x000186d0


	//   ....[155]....
        /*0928*/ 	.word	0x000186e0


	//   ....[156]....
        /*092c*/ 	.word	0x00018720


	//   ....[157]....
        /*0930*/ 	.word	0x00019050


	//   ....[158]....
        /*0934*/ 	.word	0x00019070


	//   ....[159]....
        /*0938*/ 	.word	0x00019080


	//   ....[160]....
        /*093c*/ 	.word	0x00019090


	//   ....[161]....
        /*0940*/ 	.word	0x000190a0


	//   ....[162]....
        /*0944*/ 	.word	0x000190b0


	//   ....[163]....
        /*0948*/ 	.word	0x00019100


	//   ....[164]....
        /*094c*/ 	.word	0x00019120


	//   ....[165]....
        /*0950*/ 	.word	0x00019150


	//   ....[166]....
        /*0954*/ 	.word	0x00019180


	//   ....[167]....
        /*0958*/ 	.word	0x00019190


	//   ....[168]....
        /*095c*/ 	.word	0x000191d0


	//   ....[169]....
        /*0960*/ 	.word	0x000191e0


	//   ....[170]....
        /*0964*/ 	.word	0x00019220


	//   ....[171]....
        /*0968*/ 	.word	0x00019230


	//   ....[172]....
        /*096c*/ 	.word	0x00019270


	//   ....[173]....
        /*0970*/ 	.word	0x00019280


	//   ....[174]....
        /*0974*/ 	.word	0x00019290


	//   ....[175]....
        /*0978*/ 	.word	0x000192a0


	//   ....[176]....
        /*097c*/ 	.word	0x00019340


	//   ....[177]....
        /*0980*/ 	.word	0x00019710


	//   ....[178]....
        /*0984*/ 	.word	0x00019720


	//   ....[179]....
        /*0988*/ 	.word	0x00019730


	//   ....[180]....
        /*098c*/ 	.word	0x00019740


	//   ....[181]....
        /*0990*/ 	.word	0x00019750


	//   ....[182]....
        /*0994*/ 	.word	0x00019760


	//   ....[183]....
        /*0998*/ 	.word	0x00019780


	//   ....[184]....
        /*099c*/ 	.word	0x000197d0


	//   ....[185]....
        /*09a0*/ 	.word	0x00019810


	//   ....[186]....
        /*09a4*/ 	.word	0x00019830


	//   ....[187]....
        /*09a8*/ 	.word	0x00019840


	//   ....[188]....
        /*09ac*/ 	.word	0x00019880


	//   ....[189]....
        /*09b0*/ 	.word	0x00019890


	//   ....[190]....
        /*09b4*/ 	.word	0x000198d0


	//   ....[191]....
        /*09b8*/ 	.word	0x000198e0


	//   ....[192]....
        /*09bc*/ 	.word	0x00019920


	//   ....[193]....
        /*09c0*/ 	.word	0x00019930


	//   ....[194]....
        /*09c4*/ 	.word	0x00019940


	//   ....[195]....
        /*09c8*/ 	.word	0x00019950


	//   ....[196]....
        /*09cc*/ 	.word	0x00019960


	//   ....[197]....
        /*09d0*/ 	.word	0x0001ad90


	//   ....[198]....
        /*09d4*/ 	.word	0x0001adc0


	//   ....[199]....
        /*09d8*/ 	.word	0x0001adf0


	//   ....[200]....
        /*09dc*/ 	.word	0x0001ae10


	//   ....[201]....
        /*09e0*/ 	.word	0x0001ae40


	//   ....[202]....
        /*09e4*/ 	.word	0x0001ae70


	//   ....[203]....
        /*09e8*/ 	.word	0x0001aea0


	//   ....[204]....
        /*09ec*/ 	.word	0x0001aeb0


	//   ....[205]....
        /*09f0*/ 	.word	0x0001afe0


	//   ....[206]....
        /*09f4*/ 	.word	0x0001b010


	//   ....[207]....
        /*09f8*/ 	.word	0x0001b040


	//   ....[208]....
        /*09fc*/ 	.word	0x0001b070


	//   ....[209]....
        /*0a00*/ 	.word	0x0001b0a0


	//   ....[210]....
        /*0a04*/ 	.word	0x0001b0e0


	//   ....[211]....
        /*0a08*/ 	.word	0x0001b190


	//   ....[212]....
        /*0a0c*/ 	.word	0x0001b200


	//   ....[213]....
        /*0a10*/ 	.word	0x0001b2a0


	//   ....[214]....
        /*0a14*/ 	.word	0x0001b920


	//   ....[215]....
        /*0a18*/ 	.word	0x0001c010


	//   ....[216]....
        /*0a1c*/ 	.word	0x0001c0f0


	//   ....[217]....
        /*0a20*/ 	.word	0x0001c1e0


	//   ....[218]....
        /*0a24*/ 	.word	0x0001c240


	//   ....[219]....
        /*0a28*/ 	.word	0x0001c300


	//   ....[220]....
        /*0a2c*/ 	.word	0x0001c360


	//   ....[221]....
        /*0a30*/ 	.word	0x0001c420


	//   ....[222]....
        /*0a34*/ 	.word	0x0001c480


	//   ....[223]....
        /*0a38*/ 	.word	0x0001c540


	//   ....[224]....
        /*0a3c*/ 	.word	0x0001c5a0


	//   ....[225]....
        /*0a40*/ 	.word	0x0001c660


	//   ....[226]....
        /*0a44*/ 	.word	0x0001c6c0


	//   ....[227]....
        /*0a48*/ 	.word	0x0001c780


	//   ....[228]....
        /*0a4c*/ 	.word	0x0001c7e0


	//   ....[229]....
        /*0a50*/ 	.word	0x0001c8a0


	//   ....[230]....
        /*0a54*/ 	.word	0x0001c900


	//   ....[231]....
        /*0a58*/ 	.word	0x0001c9c0


	//   ....[232]....
        /*0a5c*/ 	.word	0x0001ca20


	//   ....[233]....
        /*0a60*/ 	.word	0x0001cae0


	//   ....[234]....
        /*0a64*/ 	.word	0x0001cb40


	//   ....[235]....
        /*0a68*/ 	.word	0x0001cc10


	//   ....[236]....
        /*0a6c*/ 	.word	0x0001cdd0


	//   ....[237]....
        /*0a70*/ 	.word	0x0001ce60


	//   ....[238]....
        /*0a74*/ 	.word	0x0001cf60


	//   ....[239]....
        /*0a78*/ 	.word	0x0001cfb0


	//   ....[240]....
        /*0a7c*/ 	.word	0x0001d0b0


	//   ....[241]....
        /*0a80*/ 	.word	0x0001d100


	//   ....[242]....
        /*0a84*/ 	.word	0x0001d160


	//   ....[243]....
        /*0a88*/ 	.word	0x0001d250


	//   ....[244]....
        /*0a8c*/ 	.word	0x0001d2b0


	//   ....[245]....
        /*0a90*/ 	.word	0x0001d3a0


	//   ....[246]....
        /*0a94*/ 	.word	0x0001d400


	//   ....[247]....
        /*0a98*/ 	.word	0x0001d4f0


	//   ....[248]....
        /*0a9c*/ 	.word	0x0001d550


	//   ....[249]....
        /*0aa0*/ 	.word	0x0001d630


	//   ....[250]....
        /*0aa4*/ 	.word	0x0001d690


	//   ....[251]....
        /*0aa8*/ 	.word	0x0001d730


	//   ....[252]....
        /*0aac*/ 	.word	0x0001d7e0


	//   ....[253]....
        /*0ab0*/ 	.word	0x0001d890


	//   ....[254]....
        /*0ab4*/ 	.word	0x0001d910


	//   ....[255]....
        /*0ab8*/ 	.word	0x0001d9b0


	//   ....[0]....
        /*0abc*/ 	.word	0x0001da50


	//   ....[1]....
        /*0ac0*/ 	.word	0x0001dac0


	//   ....[2]....
        /*0ac4*/ 	.word	0x0001db40


	//   ....[3]....
        /*0ac8*/ 	.word	0x0001dbf0


	//   ....[4]....
        /*0acc*/ 	.word	0x0001dc70


	//   ....[5]....
        /*0ad0*/ 	.word	0x0001dd20


	//   ....[6]....
        /*0ad4*/ 	.word	0x0001dda0


	//   ....[7]....
        /*0ad8*/ 	.word	0x0001de50


	//   ....[8]....
        /*0adc*/ 	.word	0x0001ded0


	//   ....[9]....
        /*0ae0*/ 	.word	0x0001df80


	//   ....[10]....
        /*0ae4*/ 	.word	0x0001e000


	//   ....[11]....
        /*0ae8*/ 	.word	0x0001e0b0


	//   ....[12]....
        /*0aec*/ 	.word	0x0001e130


	//   ....[13]....
        /*0af0*/ 	.word	0x0001e1d0


	//   ....[14]....
        /*0af4*/ 	.word	0x0001e250


	//   ....[15]....
        /*0af8*/ 	.word	0x0001e2e0


	//   ....[16]....
        /*0afc*/ 	.word	0x0001e410


	//   ....[17]....
        /*0b00*/ 	.word	0x0001e4b0


	//   ....[18]....
        /*0b04*/ 	.word	0x0001e510


	//   ....[19]....
        /*0b08*/ 	.word	0x0001e5c0


	//   ....[20]....
        /*0b0c*/ 	.word	0x0001e640


	//   ....[21]....
        /*0b10*/ 	.word	0x0001e6d0


	//   ....[22]....
        /*0b14*/ 	.word	0x0001e760


	//   ....[23]....
        /*0b18*/ 	.word	0x0001e7f0


	//   ....[24]....
        /*0b1c*/ 	.word	0x0001e850


	//   ....[25]....
        /*0b20*/ 	.word	0x0001e900


	//   ....[26]....
        /*0b24*/ 	.word	0x0001e960


	//   ....[27]....
        /*0b28*/ 	.word	0x0001ea10


	//   ....[28]....
        /*0b2c*/ 	.word	0x0001ea70


	//   ....[29]....
        /*0b30*/ 	.word	0x0001eb20


	//   ....[30]....
        /*0b34*/ 	.word	0x0001eb80


	//   ....[31]....
        /*0b38*/ 	.word	0x0001ec30


	//   ....[32]....
        /*0b3c*/ 	.word	0x0001ecc0


	//   ....[33]....
        /*0b40*/ 	.word	0x0001ed50


	//   ....[34]....
        /*0b44*/ 	.word	0x0001edd0


	//   ....[35]....
        /*0b48*/ 	.word	0x0001ee60


	//   ....[36]....
        /*0b4c*/ 	.word	0x0001ef50


	//   ....[37]....
        /*0b50*/ 	.word	0x0001efe0


	//   ....[38]....
        /*0b54*/ 	.word	0x0001f040


	//   ....[39]....
        /*0b58*/ 	.word	0x0001f0f0


	//   ....[40]....
        /*0b5c*/ 	.word	0x0001f170


	//   ....[41]....
        /*0b60*/ 	.word	0x0001f200


	//   ....[42]....
        /*0b64*/ 	.word	0x0001f290


	//   ....[43]....
        /*0b68*/ 	.word	0x0001f320


	//   ....[44]....
        /*0b6c*/ 	.word	0x0001f380


	//   ....[45]....
        /*0b70*/ 	.word	0x0001f430


	//   ....[46]....
        /*0b74*/ 	.word	0x0001f490


	//   ....[47]....
        /*0b78*/ 	.word	0x0001f540


	//   ....[48]....
        /*0b7c*/ 	.word	0x0001f5a0


	//   ....[49]....
        /*0b80*/ 	.word	0x0001f650


	//   ....[50]....
        /*0b84*/ 	.word	0x0001f6b0


	//   ....[51]....
        /*0b88*/ 	.word	0x0001f760


	//   ....[52]....
        /*0b8c*/ 	.word	0x0001f7c0


	//   ....[53]....
        /*0b90*/ 	.word	0x0001f870


	//   ....[54]....
        /*0b94*/ 	.word	0x0001f8d0


	//   ....[55]....
        /*0b98*/ 	.word	0x0001f980


	//   ....[56]....
        /*0b9c*/ 	.word	0x0001fbd0


	//----- nvinfo : EIATTR_REG_RECONFIG
	.align		4
.L_984:
        /*0ba0*/ 	.byte	0x01, 0x54
	.zero		2


	//----- nvinfo : EIATTR_SYSCALL_OFFSETS
	.align		4
        /*0ba4*/ 	.byte	0x04, 0x46
        /*0ba6*/ 	.short	(.L_986 - .L_985)


	//   ....[0]....
.L_985:
        /*0ba8*/ 	.word	0x00001d60


	//   ....[1]....
        /*0bac*/ 	.word	0x00016250


	//   ....[2]....
        /*0bb0*/ 	.word	0x000163c0


	//   ....[3]....
        /*0bb4*/ 	.word	0x00016520


	//   ....[4]....
        /*0bb8*/ 	.word	0x00016660


	//   ....[5]....
        /*0bbc*/ 	.word	0x00017ff0


	//----- nvinfo : EIATTR_MBARRIER_INSTR_OFFSETS
	.align		4
.L_986:
        /*0bc0*/ 	.byte	0x04, 0x39
        /*0bc2*/ 	.short	(.L_988 - .L_987)


	//   ....[0]....
.L_987:
        /*0bc4*/ 	.word	0x00000180
        /*0bc8*/ 	.word	0x000000ff
        /*0bcc*/ 	.word	0x00022800
        /*0bd0*/ 	.short	0x0100
        /*0bd2*/ 	.byte	0x08
	.zero		1


	//   ....[1]....
        /*0bd4*/ 	.word	0x00000190
        /*0bd8*/ 	.word	0x000000ff
        /*0bdc*/ 	.word	0x00022820
        /*0be0*/ 	.short	0x0100
        /*0be2*/ 	.byte	0x08
	.zero		1


	//   ....[2]....
        /*0be4*/ 	.word	0x00000280
        /*0be8*/ 	.word	0x000000ff
        /*0bec*/ 	.word	0x00022830
        /*0bf0*/ 	.short	0x0100
        /*0bf2*/ 	.byte	0x08
	.zero		1


	//   ....[3]....
        /*0bf4*/ 	.word	0x00000290
        /*0bf8*/ 	.word	0x000000ff
        /*0bfc*/ 	.word	0x00022840
        /*0c00*/ 	.short	0x0100
        /*0c02*/ 	.byte	0x08
	.zero		1


	//   ....[4]....
        /*0c04*/ 	.word	0x000002a0
        /*0c08*/ 	.word	0x000000ff
        /*0c0c*/ 	.word	0x00022838
        /*0c10*/ 	.short	0x0100
        /*0c12*/ 	.byte	0x08
	.zero		1


	//   ....[5]....
        /*0c14*/ 	.word	0x000002b0
        /*0c18*/ 	.word	0x000000ff
        /*0c1c*/ 	.word	0x00022848
        /*0c20*/ 	.short	0x0100
        /*0c22*/ 	.byte	0x08
	.zero		1


	//   ....[6]....
        /*0c24*/ 	.word	0x000003e0
        /*0c28*/ 	.word	0x000000ff
        /*0c2c*/ 	.word	0x00022850
        /*0c30*/ 	.short	0x0100
        /*0c32*/ 	.byte	0x08
	.zero		1


	//   ....[7]....
        /*0c34*/ 	.word	0x000003f0
        /*0c38*/ 	.word	0x000000ff
        /*0c3c*/ 	.word	0x00022860
        /*0c40*/ 	.short	0x0100
        /*0c42*/ 	.byte	0x08
	.zero		1


	//   ....[8]....
        /*0c44*/ 	.word	0x00000400
        /*0c48*/ 	.word	0x000000ff
        /*0c4c*/ 	.word	0x00022858
        /*0c50*/ 	.short	0x0100
        /*0c52*/ 	.byte	0x08
	.zero		1


	//   ....[9]....
        /*0c54*/ 	.word	0x00000410
        /*0c58*/ 	.word	0x000000ff
        /*0c5c*/ 	.word	0x00022868
        /*0c60*/ 	.short	0x0100
        /*0c62*/ 	.byte	0x08
	.zero		1


	//   ....[10]....
        /*0c64*/ 	.word	0x00000500
        /*0c68*/ 	.word	0x000000ff
        /*0c6c*/ 	.word	0x00022870
        /*0c70*/ 	.short	0x0100
        /*0c72*/ 	.byte	0x06
	.zero		1


	//   ....[11]....
        /*0c74*/ 	.word	0x00000510
        /*0c78*/ 	.word	0x000000ff
        /*0c7c*/ 	.word	0x00022880
        /*0c80*/ 	.short	0x0100
        /*0c82*/ 	.byte	0x06
	.zero		1


	//   ....[12]....
        /*0c84*/ 	.word	0x00000520
        /*0c88*/ 	.word	0x000000ff
        /*0c8c*/ 	.word	0x00022878
        /*0c90*/ 	.short	0x0100
        /*0c92*/ 	.byte	0x06
	.zero		1


	//   ....[13]....
        /*0c94*/ 	.word	0x00000530
        /*0c98*/ 	.word	0x000000ff
        /*0c9c*/ 	.word	0x00022888
        /*0ca0*/ 	.short	0x0100
        /*0ca2*/ 	.byte	0x06
	.zero		1


	//   ....[14]....
        /*0ca4*/ 	.word	0x00000660
        /*0ca8*/ 	.word	0x000000ff
        /*0cac*/ 	.word	0x00022890
        /*0cb0*/ 	.short	0x0100
        /*0cb2*/ 	.byte	0x08
	.zero		1


	//   ....[15]....
        /*0cb4*/ 	.word	0x00000670
        /*0cb8*/ 	.word	0x000000ff
        /*0cbc*/ 	.word	0x000228a0
        /*0cc0*/ 	.short	0x0100
        /*0cc2*/ 	.byte	0x08
	.zero		1


	//   ....[16]....
        /*0cc4*/ 	.word	0x00000680
        /*0cc8*/ 	.word	0x000000ff
        /*0ccc*/ 	.word	0x00022898
        /*0cd0*/ 	.short	0x0100
        /*0cd2*/ 	.byte	0x08
	.zero		1


	//   ....[17]....
        /*0cd4*/ 	.word	0x00000690
        /*0cd8*/ 	.word	0x000000ff
        /*0cdc*/ 	.word	0x000228a8
        /*0ce0*/ 	.short	0x0100
        /*0ce2*/ 	.byte	0x08
	.zero		1


	//   ....[18]....
        /*0ce4*/ 	.word	0x000007e0
        /*0ce8*/ 	.word	0x000000ff
        /*0cec*/ 	.word	0x000228b0
        /*0cf0*/ 	.short	0x0100
        /*0cf2*/ 	.byte	0x08
	.zero		1


	//   ....[19]....
        /*0cf4*/ 	.word	0x000007f0
        /*0cf8*/ 	.word	0x000000ff
        /*0cfc*/ 	.word	0x000228c0
        /*0d00*/ 	.short	0x0100
        /*0d02*/ 	.byte	0x08
	.zero		1


	//   ....[20]....
        /*0d04*/ 	.word	0x00000800
        /*0d08*/ 	.word	0x000000ff
        /*0d0c*/ 	.word	0x000228b8
        /*0d10*/ 	.short	0x0100
        /*0d12*/ 	.byte	0x08
	.zero		1


	//   ....[21]....
        /*0d14*/ 	.word	0x00000810
        /*0d18*/ 	.word	0x000000ff
        /*0d1c*/ 	.word	0x000228c8
        /*0d20*/ 	.short	0x0100
        /*0d22*/ 	.byte	0x08
	.zero		1


	//   ....[22]....
        /*0d24*/ 	.word	0x00001de0
        /*0d28*/ 	.word	0x000000ff
        /*0d2c*/ 	.word	0x00022800
        /*0d30*/ 	.short	0x010a
        /*0d32*/ 	.byte	0x2b
	.zero		1


	//   ....[23]....
        /*0d34*/ 	.word	0x00001e60
        /*0d38*/ 	.word	0x00000005
        /*0d3c*/ 	.word	0x00022830
        /*0d40*/ 	.short	0x010a
        /*0d42*/ 	.byte	0x3f
	.zero		1


	//   ....[24]....
        /*0d44*/ 	.word	0x00001ea0
        /*0d48*/ 	.word	0x00000005
        /*0d4c*/ 	.word	0x00022830
        /*0d50*/ 	.short	0x010a
        /*0d52*/ 	.byte	0x3f
	.zero		1


	//   ....[25]....
        /*0d54*/ 	.word	0x000027d0
        /*0d58*/ 	.word	0x000000ff
        /*0d5c*/ 	.word	0x00000000
        /*0d60*/ 	.short	0x0101
        /*0d62*/ 	.byte	0x06
	.zero		1


	//   ....[26]....
        /*0d64*/ 	.word	0x00005f20
        /*0d68*/ 	.word	0x000000ff
        /*0d6c*/ 	.word	0x00022830
        /*0d70*/ 	.short	0x010a
        /*0d72*/ 	.byte	0x06
	.zero		1


	//   ....[27]....
        /*0d74*/ 	.word	0x00005f60
        /*0d78*/ 	.word	0x000000ff
        /*0d7c*/ 	.word	0x00022830
        /*0d80*/ 	.short	0x010a
        /*0d82*/ 	.byte	0x06
	.zero		1


	//   ....[28]....
        /*0d84*/ 	.word	0x000067f0
        /*0d88*/ 	.word	0x000000ff
        /*0d8c*/ 	.word	0x00022850
        /*0d90*/ 	.short	0x010a
        /*0d92*/ 	.byte	0x06
	.zero		1


	//   ....[29]....
        /*0d94*/ 	.word	0x00006830
        /*0d98*/ 	.word	0x000000ff
        /*0d9c*/ 	.word	0x00022850
        /*0da0*/ 	.short	0x010a
        /*0da2*/ 	.byte	0x06
	.zero		1


	//   ....[30]....
        /*0da4*/ 	.word	0x00006b10
        /*0da8*/ 	.word	0x000000ff
        /*0dac*/ 	.word	0x00000000
        /*0db0*/ 	.short	0x0101
        /*0db2*/ 	.byte	0x06
	.zero		1


	//   ....[31]....
        /*0db4*/ 	.word	0x00009dc0
        /*0db8*/ 	.word	0x000000ff
        /*0dbc*/ 	.word	0x00000000
        /*0dc0*/ 	.short	0x0101
        /*0dc2*/ 	.byte	0x06
	.zero		1


	//   ....[32]....
        /*0dc4*/ 	.word	0x0000a770
        /*0dc8*/ 	.word	0x000000ff
        /*0dcc*/ 	.word	0x00022830
        /*0dd0*/ 	.short	0x010a
        /*0dd2*/ 	.byte	0x06
	.zero		1


	//   ....[33]....
        /*0dd4*/ 	.word	0x0000a7b0
        /*0dd8*/ 	.word	0x000000ff
        /*0ddc*/ 	.word	0x00022830
        /*0de0*/ 	.short	0x010a
        /*0de2*/ 	.byte	0x06
	.zero		1


	//   ....[34]....
        /*0de4*/ 	.word	0x0000b040
        /*0de8*/ 	.word	0x000000ff
        /*0dec*/ 	.word	0x00022850
        /*0df0*/ 	.short	0x010a
        /*0df2*/ 	.byte	0x06
	.zero		1


	//   ....[35]....
        /*0df4*/ 	.word	0x0000b080
        /*0df8*/ 	.word	0x000000ff
        /*0dfc*/ 	.word	0x00022850
        /*0e00*/ 	.short	0x010a
        /*0e02*/ 	.byte	0x06
	.zero		1


	//   ....[36]....
        /*0e04*/ 	.word	0x0000b3d0
        /*0e08*/ 	.word	0x000000ff
        /*0e0c*/ 	.word	0x00000000
        /*0e10*/ 	.short	0x0101
        /*0e12*/ 	.byte	0x06
	.zero		1


	//   ....[37]....
        /*0e14*/ 	.word	0x0000c980
        /*0e18*/ 	.word	0x000000ff
        /*0e1c*/ 	.word	0x00000000
        /*0e20*/ 	.short	0x0101
        /*0e22*/ 	.byte	0x06
	.zero		1


	//   ....[38]....
        /*0e24*/ 	.word	0x0000d0e0
        /*0e28*/ 	.word	0x000000ff
        /*0e2c*/ 	.word	0x00022830
        /*0e30*/ 	.short	0x010a
        /*0e32*/ 	.byte	0x06
	.zero		1


	//   ....[39]....
        /*0e34*/ 	.word	0x0000d120
        /*0e38*/ 	.word	0x000000ff
        /*0e3c*/ 	.word	0x00022830
        /*0e40*/ 	.short	0x010a
        /*0e42*/ 	.byte	0x06
	.zero		1


	//   ....[40]....
        /*0e44*/ 	.word	0x0000d980
        /*0e48*/ 	.word	0x000000ff
        /*0e4c*/ 	.word	0x00022850
        /*0e50*/ 	.short	0x010a
        /*0e52*/ 	.byte	0x06
	.zero		1


	//   ....[41]....
        /*0e54*/ 	.word	0x0000d9c0
        /*0e58*/ 	.word	0x000000ff
        /*0e5c*/ 	.word	0x00022850
        /*0e60*/ 	.short	0x010a
        /*0e62*/ 	.byte	0x06
	.zero		1


	//   ....[42]....
        /*0e64*/ 	.word	0x0000dca0
        /*0e68*/ 	.word	0x000000ff
        /*0e6c*/ 	.word	0x00000000
        /*0e70*/ 	.short	0x0101
        /*0e72*/ 	.byte	0x06
	.zero		1


	//   ....[43]....
        /*0e74*/ 	.word	0x00010f50
        /*0e78*/ 	.word	0x000000ff
        /*0e7c*/ 	.word	0x00000000
        /*0e80*/ 	.short	0x0101
        /*0e82*/ 	.byte	0x06
	.zero		1


	//   ....[44]....
        /*0e84*/ 	.word	0x000115c0
        /*0e88*/ 	.word	0x000000ff
        /*0e8c*/ 	.word	0x00022850
        /*0e90*/ 	.short	0x010a
        /*0e92*/ 	.byte	0x09
	.zero		1


	//   ....[45]....
        /*0e94*/ 	.word	0x00011600
        /*0e98*/ 	.word	0x000000ff
        /*0e9c*/ 	.word	0x00022850
        /*0ea0*/ 	.short	0x010a
        /*0ea2*/ 	.byte	0x09
	.zero		1


	//   ....[46]....
        /*0ea4*/ 	.word	0x00011c80
        /*0ea8*/ 	.word	0x000000ff
        /*0eac*/ 	.word	0x00000000
        /*0eb0*/ 	.short	0x0101
        /*0eb2*/ 	.byte	0x04
	.zero		1


	//   ....[47]....
        /*0eb4*/ 	.word	0x000138e0
        /*0eb8*/ 	.word	0x00000003
        /*0ebc*/ 	.word	0x00000000
        /*0ec0*/ 	.short	0x0101
        /*0ec2*/ 	.byte	0x3f
	.zero		1


	//   ....[48]....
        /*0ec4*/ 	.word	0x00016c10
        /*0ec8*/ 	.word	0x00000000
        /*0ecc*/ 	.word	0x00022880
        /*0ed0*/ 	.short	0x010a
        /*0ed2*/ 	.byte	0x3f
	.zero		1


	//   ....[49]....
        /*0ed4*/ 	.word	0x000174b0
        /*0ed8*/ 	.word	0x00000000
        /*0edc*/ 	.word	0x00022870
        /*0ee0*/ 	.short	0x0107
        /*0ee2*/ 	.byte	0x3f
	.zero		1


	//   ....[50]....
        /*0ee4*/ 	.word	0x00017570
        /*0ee8*/ 	.word	0x00000000
        /*0eec*/ 	.word	0x00022870
        /*0ef0*/ 	.short	0x0101
        /*0ef2*/ 	.byte	0x3f
	.zero		1


	//   ....[51]....
        /*0ef4*/ 	.word	0x000175a0
        /*0ef8*/ 	.word	0x00000000
        /*0efc*/ 	.word	0x00022840
        /*0f00*/ 	.short	0x010a
        /*0f02*/ 	.byte	0x3f
	.zero		1


	//   ....[52]....
        /*0f04*/ 	.word	0x00017d70
        /*0f08*/ 	.word	0x00000000
        /*0f0c*/ 	.word	0x00022830
        /*0f10*/ 	.short	0x0107
        /*0f12*/ 	.byte	0x3f
	.zero		1


	//   ....[53]....
        /*0f14*/ 	.word	0x00017e30
        /*0f18*/ 	.word	0x00000000
        /*0f1c*/ 	.word	0x00022830
        /*0f20*/ 	.short	0x0101
        /*0f22*/ 	.byte	0x3f
	.zero		1


	//   ....[54]....
        /*0f24*/ 	.word	0x000187d0
        /*0f28*/ 	.word	0x00000012
        /*0f2c*/ 	.word	0x00022800
        /*0f30*/ 	.short	0x0107
        /*0f32*/ 	.byte	0x3f
	.zero		1


	//   ....[55]....
        /*0f34*/ 	.word	0x000188c0
        /*0f38*/ 	.word	0x00000012
        /*0f3c*/ 	.word	0x00022800
        /*0f40*/ 	.short	0x0101
        /*0f42*/ 	.byte	0x3f
	.zero		1


	//   ....[56]....
        /*0f44*/ 	.word	0x000188e0
        /*0f48*/ 	.word	0x00000012
        /*0f4c*/ 	.word	0x00022820
        /*0f50*/ 	.short	0x010a
        /*0f52*/ 	.byte	0x3f
	.zero		1


	//   ....[57]....
        /*0f54*/ 	.word	0x00018dd0
        /*0f58*/ 	.word	0x00000000
        /*0f5c*/ 	.word	0x00022880
        /*0f60*/ 	.short	0x010a
        /*0f62*/ 	.byte	0x3f
	.zero		1


	//   ....[58]....
        /*0f64*/ 	.word	0x000193c0
        /*0f68*/ 	.word	0x00000000
        /*0f6c*/ 	.word	0x00022870
        /*0f70*/ 	.short	0x0107
        /*0f72*/ 	.byte	0x3f
	.zero		1


	//   ....[59]....
        /*0f74*/ 	.word	0x00019480
        /*0f78*/ 	.word	0x00000000
        /*0f7c*/ 	.word	0x00022870
        /*0f80*/ 	.short	0x0101
        /*0f82*/ 	.byte	0x3f
	.zero		1


	//   ....[60]....
        /*0f84*/ 	.word	0x000194b0
        /*0f88*/ 	.word	0x00000000
        /*0f8c*/ 	.word	0x00022840
        /*0f90*/ 	.short	0x010a
        /*0f92*/ 	.byte	0x3f
	.zero		1


	//   ....[61]....
        /*0f94*/ 	.word	0x00019a70
        /*0f98*/ 	.word	0x00000000
        /*0f9c*/ 	.word	0x00022830
        /*0fa0*/ 	.short	0x0107
        /*0fa2*/ 	.byte	0x3f
	.zero		1


	//   ....[62]....
        /*0fa4*/ 	.word	0x00019b30
        /*0fa8*/ 	.word	0x00000000
        /*0fac*/ 	.word	0x00022830
        /*0fb0*/ 	.short	0x0101
        /*0fb2*/ 	.byte	0x3f
	.zero		1


	//   ....[63]....
        /*0fb4*/ 	.word	0x00019bc0
        /*0fb8*/ 	.word	0x00000003
        /*0fbc*/ 	.word	0x00022870
        /*0fc0*/ 	.short	0x010a
        /*0fc2*/ 	.byte	0x3f
	.zero		1


	//   ....[64]....
        /*0fc4*/ 	.word	0x00019c50
        /*0fc8*/ 	.word	0x00000003
        /*0fcc*/ 	.word	0x00022860
        /*0fd0*/ 	.short	0x010a
        /*0fd2*/ 	.byte	0x3f
	.zero		1


	//   ....[65]....
        /*0fd4*/ 	.word	0x0001a210
        /*0fd8*/ 	.word	0x00000003
        /*0fdc*/ 	.word	0x00022850
        /*0fe0*/ 	.short	0x0101
        /*0fe2*/ 	.byte	0x3f
	.zero		1


	//   ....[66]....
        /*0fe4*/ 	.word	0x0001a2a0
        /*0fe8*/ 	.word	0x00000003
        /*0fec*/ 	.word	0x00000000
        /*0ff0*/ 	.short	0x0101
        /*0ff2*/ 	.byte	0x3f
	.zero		1


	//   ....[67]....
        /*0ff4*/ 	.word	0x0001a470
        /*0ff8*/ 	.word	0x00000002
        /*0ffc*/ 	.word	0x00022870
        /*1000*/ 	.short	0x010a
        /*1002*/ 	.byte	0x3f
	.zero		1


	//   ....[68]....
        /*1004*/ 	.word	0x0001a500
        /*1008*/ 	.word	0x00000002
        /*100c*/ 	.word	0x00022860
        /*1010*/ 	.short	0x010a
        /*1012*/ 	.byte	0x3f
	.zero		1


	//   ....[69]....
        /*1014*/ 	.word	0x0001aad0
        /*1018*/ 	.word	0x00000002
        /*101c*/ 	.word	0x00022850
        /*1020*/ 	.short	0x0101
        /*1022*/ 	.byte	0x3f
	.zero		1


	//   ....[70]....
        /*1024*/ 	.word	0x0001ab90
        /*1028*/ 	.word	0x00000002
        /*102c*/ 	.word	0x00000000
        /*1030*/ 	.short	0x0101
        /*1032*/ 	.byte	0x3f
	.zero		1


	//   ....[71]....
        /*1034*/ 	.word	0x0001b8a0
        /*1038*/ 	.word	0x00000005
        /*103c*/ 	.word	0x00022820
        /*1040*/ 	.short	0x010a
        /*1042*/ 	.byte	0x3f
	.zero		1


	//   ....[72]....
        /*1044*/ 	.word	0x0001ba50
        /*1048*/ 	.word	0x00000003
        /*104c*/ 	.word	0x00022840
        /*1050*/ 	.short	0x010a
        /*1052*/ 	.byte	0x3f
	.zero		1


	//   ....[73]....
        /*1054*/ 	.word	0x0001bae0
        /*1058*/ 	.word	0x00000023
        /*105c*/ 	.word	0x00022840
        /*1060*/ 	.short	0x010a
        /*1062*/ 	.byte	0x3f
	.zero		1


	//   ....[74]....
        /*1064*/ 	.word	0x0001bb20
        /*1068*/ 	.word	0x00000003
        /*106c*/ 	.word	0x00022860
        /*1070*/ 	.short	0x010a
        /*1072*/ 	.byte	0x3f
	.zero		1


	//   ....[75]....
        /*1074*/ 	.word	0x0001bb60
        /*1078*/ 	.word	0x00000023
        /*107c*/ 	.word	0x00022860
        /*1080*/ 	.short	0x010a
        /*1082*/ 	.byte	0x3f
	.zero		1


	//   ....[76]....
        /*1084*/ 	.word	0x0001bba0
        /*1088*/ 	.word	0x00000003
        /*108c*/ 	.word	0x00022880
        /*1090*/ 	.short	0x010a
        /*1092*/ 	.byte	0x3f
	.zero		1


	//   ....[77]....
        /*1094*/ 	.word	0x0001bbe0
        /*1098*/ 	.word	0x00000023
        /*109c*/ 	.word	0x00022880
        /*10a0*/ 	.short	0x010a
        /*10a2*/ 	.byte	0x3f
	.zero		1


	//   ....[78]....
        /*10a4*/ 	.word	0x0001bc50
        /*10a8*/ 	.word	0x00000003
        /*10ac*/ 	.word	0x00022800
        /*10b0*/ 	.short	0x010a
        /*10b2*/ 	.byte	0x3f
	.zero		1


	//   ....[79]....
        /*10b4*/ 	.word	0x0001bca0
        /*10b8*/ 	.word	0x00000005
        /*10bc*/ 	.word	0x00022830
        /*10c0*/ 	.short	0x010a
        /*10c2*/ 	.byte	0x3f
	.zero		1


	//   ....[80]....
        /*10c4*/ 	.word	0x0001bd00
        /*10c8*/ 	.word	0x00000009
        /*10cc*/ 	.word	0x00022830
        /*10d0*/ 	.short	0x010a
        /*10d2*/ 	.byte	0x3f
	.zero		1


	//   ....[81]....
        /*10d4*/ 	.word	0x0001bd60
        /*10d8*/ 	.word	0x00000009
        /*10dc*/ 	.word	0x00022850
        /*10e0*/ 	.short	0x010a
        /*10e2*/ 	.byte	0x3f
	.zero		1


	//   ....[82]....
        /*10e4*/ 	.word	0x0001bdc0
        /*10e8*/ 	.word	0x0000000b
        /*10ec*/ 	.word	0x00022830
        /*10f0*/ 	.short	0x010a
        /*10f2*/ 	.byte	0x3f
	.zero		1


	//   ....[83]....
        /*10f4*/ 	.word	0x0001be20
        /*10f8*/ 	.word	0x0000000b
        /*10fc*/ 	.word	0x00022850
        /*1100*/ 	.short	0x010a
        /*1102*/ 	.byte	0x3f
	.zero		1


	//   ....[84]....
        /*1104*/ 	.word	0x0001be80
        /*1108*/ 	.word	0x00000009
        /*110c*/ 	.word	0x00022830
        /*1110*/ 	.short	0x010a
        /*1112*/ 	.byte	0x3f
	.zero		1


	//   ....[85]....
        /*1114*/ 	.word	0x0001bee0
        /*1118*/ 	.word	0x00000009
        /*111c*/ 	.word	0x00022850
        /*1120*/ 	.short	0x010a
        /*1122*/ 	.byte	0x3f
	.zero		1


	//   ....[86]....
        /*1124*/ 	.word	0x0001bf40
        /*1128*/ 	.word	0x00000006
        /*112c*/ 	.word	0x00022850
        /*1130*/ 	.short	0x010a
        /*1132*/ 	.byte	0x3f
	.zero		1


	//   ....[87]....
        /*1134*/ 	.word	0x0001c040
        /*1138*/ 	.word	0x00000000
        /*113c*/ 	.word	0x00022880
        /*1140*/ 	.short	0x010a
        /*1142*/ 	.byte	0x3f
	.zero		1


	//   ....[88]....
        /*1144*/ 	.word	0x0001cd20
        /*1148*/ 	.word	0x00000000
        /*114c*/ 	.word	0x00022840
        /*1150*/ 	.short	0x010a
        /*1152*/ 	.byte	0x3f
	.zero		1


	//   ....[89]....
        /*1154*/ 	.word	0x0001e310
        /*1158*/ 	.word	0x00000012
        /*115c*/ 	.word	0x00022820
        /*1160*/ 	.short	0x010a
        /*1162*/ 	.byte	0x3f
	.zero		1


	//   ....[90]....
        /*1164*/ 	.word	0x0001e360
        /*1168*/ 	.word	0x00000000
        /*116c*/ 	.word	0x00022880
        /*1170*/ 	.short	0x010a
        /*1172*/ 	.byte	0x3f
	.zero		1


	//   ....[91]....
        /*1174*/ 	.word	0x0001eea0
        /*1178*/ 	.word	0x00000000
        /*117c*/ 	.word	0x00022840
        /*1180*/ 	.short	0x010a
        /*1182*/ 	.byte	0x3f
	.zero		1


	//   ....[92]....
        /*1184*/ 	.word	0x0001f9b0
        /*1188*/ 	.word	0x00000003
        /*118c*/ 	.word	0x00022870
        /*1190*/ 	.short	0x010a
        /*1192*/ 	.byte	0x3f
	.zero		1


	//   ....[93]....
        /*1194*/ 	.word	0x0001fa00
        /*1198*/ 	.word	0x00000003
        /*119c*/ 	.word	0x00022860
        /*11a0*/ 	.short	0x010a
        /*11a2*/ 	.byte	0x3f
	.zero		1


	//   ....[94]....
        /*11a4*/ 	.word	0x0001fa50
        /*11a8*/ 	.word	0x00000002
        /*11ac*/ 	.word	0x00022870
        /*11b0*/ 	.short	0x010a
        /*11b2*/ 	.byte	0x3f
	.zero		1


	//   ....[95]....
        /*11b4*/ 	.word	0x0001faa0
        /*11b8*/ 	.word	0x00000002
        /*11bc*/ 	.word	0x00022860
        /*11c0*/ 	.short	0x010a
        /*11c2*/ 	.byte	0x3f
	.zero		1


	//   ....[96]....
        /*11c4*/ 	.word	0x0001faf0
        /*11c8*/ 	.word	0x00000005
        /*11cc*/ 	.word	0x00022820
        /*11d0*/ 	.short	0x010a
        /*11d2*/ 	.byte	0x3f
	.zero		1


	//   ....[97]....
        /*11d4*/ 	.word	0x0001fc90
        /*11d8*/ 	.word	0x00000003
        /*11dc*/ 	.word	0x00022840
        /*11e0*/ 	.short	0x010a
        /*11e2*/ 	.byte	0x3f
	.zero		1


	//   ....[98]....
        /*11e4*/ 	.word	0x0001fce0
        /*11e8*/ 	.word	0x00000023
        /*11ec*/ 	.word	0x00022840
        /*11f0*/ 	.short	0x010a
        /*11f2*/ 	.byte	0x3f
	.zero		1


	//   ....[99]....
        /*11f4*/ 	.word	0x0001fd30
        /*11f8*/ 	.word	0x00000003
        /*11fc*/ 	.word	0x00022860
        /*1200*/ 	.short	0x010a
        /*1202*/ 	.byte	0x3f
	.zero		1


	//   ....[100]....
        /*1204*/ 	.word	0x0001fd80
        /*1208*/ 	.word	0x00000023
        /*120c*/ 	.word	0x00022860
        /*1210*/ 	.short	0x010a
        /*1212*/ 	.byte	0x3f
	.zero		1


	//   ....[101]....
        /*1214*/ 	.word	0x0001fdd0
        /*1218*/ 	.word	0x00000003
        /*121c*/ 	.word	0x00022880
        /*1220*/ 	.short	0x010a
        /*1222*/ 	.byte	0x3f
	.zero		1


	//----- nvinfo : EIATTR_NUM_MBARRIERS
	.align		4
.L_988:
        /*1224*/ 	.byte	0x03, 0x38
        /*1226*/ 	.short	0x0016


	//----- nvinfo : EIATTR_EXIT_INSTR_OFFSETS
	.align		4
        /*1228*/ 	.byte	0x04, 0x1c
        /*122a*/ 	.short	(.L_990 - .L_989)


	//   ....[0]....
.L_989:
        /*122c*/ 	.word	0x000009c0


	//   ....[1]....
        /*1230*/ 	.word	0x00014840


	//   ....[2]....
        /*1234*/ 	.word	0x0001bc30


	//----- nvinfo : EIATTR_MAX_THREADS
	.align		4
.L_990:
        /*1238*/ 	.byte	0x04, 0x05
        /*123a*/ 	.short	(.L_992 - .L_991)
.L_991:
        /*123c*/ 	.word	0x00000180
        /*1240*/ 	.word	0x00000001
        /*1244*/ 	.word	0x00000001


	//----- nvinfo : EIATTR_CRS_STACK_SIZE
	.align		4
.L_992:
        /*1248*/ 	.byte	0x04, 0x1e
        /*124a*/ 	.short	(.L_994 - .L_993)
.L_993:
        /*124c*/ 	.word	0x00000000


	//----- nvinfo : EIATTR_CBANK_PARAM_SIZE
	.align		4
.L_994:
        /*1250*/ 	.byte	0x03, 0x19
        /*1252*/ 	.short	0x0af0


	//----- nvinfo : EIATTR_PARAM_CBANK
	.align		4
        /*1254*/ 	.byte	0x04, 0x0a
        /*1256*/ 	.short	(.L_996 - .L_995)
	.align		4
.L_995:
        /*1258*/ 	.word	index@(.nv.constant0._ZN7cutlass13device_kernelIN5flash11enable_sm90INS1_16FlashAttnFwdSm90INS1_25CollectiveMainloopFwdSm90ILi2EN4cute5tupleIJNS5_1CILi1EEES8_S8_EEENS6_IJNS7_ILi128EEENS7_ILi160EEESA_EEELi128ENS_12float_e4m3_tEfNS_4arch4Sm90ELb0ELb1ELb0ELb1ELb1ELb0ELb0ELb1ELb1ELb1ELb0ELb0EEENS1_21CollectiveEpilogueFwdINS6_IJSA_SA_SB_EEES9_NS_10bfloat16_tESF_Li256ELb1ELb1ELb0ELb1EEENS1_36VarlenDynamicPersistentTileSchedulerILi128ELi160ELi256ELi128ELb0ELb1ELb1ELb1ELb0ELb1EEEEEEEEEvNT_6ParamsE)
        /*125c*/ 	.short	0x0210
        /*125e*/ 	.short	0x0af0


	//----- nvinfo : EIATTR_SW_WAR
	.align		4
.L_996:
        /*1260*/ 	.byte	0x04, 0x36
        /*1262*/ 	.short	(.L_998 - .L_997)
.L_997:
        /*1264*/ 	.word	0x00000008
.L_998:


//--------------------- .nv.info._ZN7cutlass13device_kernelIN5flash11enable_sm90INS1_16FlashAttnFwdSm90INS1_25CollectiveMainloopFwdSm90ILi2EN4cute5tupleIJNS5_1CILi1EEES8_S8_EEENS6_IJNS7_ILi128EEENS7_ILi160EEESA_EEELi128ENS_12float_e4m3_tEfNS_4arch4Sm90ELb0ELb1ELb0ELb1ELb1ELb1ELb0ELb1ELb1ELb1ELb0ELb0EEENS1_21CollectiveEpilogueFwdINS6_IJSA_SA_SB_EEES9_NS_10bfloat16_tESF_Li256ELb1ELb1ELb0ELb1EEENS1_36VarlenDynamicPersistentTileSchedulerILi128ELi160ELi256ELi128ELb0ELb1ELb1ELb1ELb0ELb1EEEEEEEEEvNT_6ParamsE --------------------------
	.section	.nv.info._ZN7cutlass13device_kernelIN5flash11enable_sm90INS1_16FlashAttnFwdSm90INS1_25CollectiveMainloopFwdSm90ILi2EN4cute5tupleIJNS5_1CILi1EEES8_S8_EEENS6_IJNS7_ILi128EEENS7_ILi160EEESA_EEELi128ENS_12float_e4m3_tEfNS_4arch4Sm90ELb0ELb1ELb0ELb1ELb1ELb1ELb0ELb1ELb1ELb1ELb0ELb0EEENS1_21CollectiveEpilogueFwdINS6_IJSA_SA_SB_EEES9_NS_10bfloat16_tESF_Li256ELb1ELb1ELb0ELb1EEENS1_36VarlenDynamicPersistentTileSchedulerILi128ELi160ELi256ELi128ELb0ELb1ELb1ELb1ELb0ELb1EEEEEEEEEvNT_6ParamsE,"",@"SHT_CUDA_INFO"
	.sectionflags	@""
	.align	4


	//----- nvinfo : EIATTR_CUDA_API_VERSION
	.align		4
        /*0000*/ 	.byte	0x04, 0x37
        /*0002*/ 	.short	(.L_1000 - .L_999)
.L_999:
        /*0004*/ 	.word	0x00000082


	//----- nvinfo : EIATTR_KPARAM_INFO
	.align		4
.L_1000:
        /*0008*/ 	.byte	0x04, 0x17
        /*000a*/ 	.short	(.L_1002 - .L_1001)
.L_1001:
        /*000c*/ 	.word	0x00000000
        /*0010*/ 	.short	0x0000
        /*0012*/ 	.short	0x0070
        /*0014*/ 	.byte	0x00, 0xf0, 0x01, 0x2a


	//----- nvinfo : EIATTR_SPARSE_MMA_MASK
	.align		4
.L_1002:
        /*0018*/ 	.byte	0x03, 0x50
        /*001a*/ 	.short	0x0000


	//----- nvinfo : EIATTR_MAXREG_COUNT
	.align		4
        /*001c*/ 	.byte	0x03, 0x1b
        /*001e*/ 	.short	0x00a8


	//----- nvinfo : EIATTR_NUM_BARRIERS
	.align		4
        /*0020*/ 	.byte	0x02, 0x4c
        /*0022*/ 	.byte	0x10
	.zero		1


	//----- nvinfo : EIATTR_EXTERNS
	.align		4
        /*0024*/ 	.byte	0x04, 0x0f
        /*0026*/ 	.short	(.L_1004 - .L_1003)


	//   ....[0]....
	.align		4
.L_1003:
        /*0028*/ 	.word	index@(__assertfail)


	//----- nvinfo : EIATTR_ANNOTATIONS
	.align		4
.L_1004:
        /*002c*/ 	.byte	0x04, 0x55
        /*002e*/ 	.short	(.L_1006 - .L_1005)


	//   ....[0]....
.L_1005:
        /* <DEDUP_REMOVED lines=50> */


	//----- nvinfo : EIATTR_MERCURY_ISA_VERSION
	.align		4
.L_1006:
        /*0338*/ 	.byte	0x03, 0x5f
        /*033a*/ 	.short	0x0101


	//----- nvinfo : EIATTR_UNUSED_LOAD_BYTE_OFFSET
	.align		4
        /*033c*/ 	.byte	0x04, 0x44
        /*033e*/ 	.short	(.L_1008 - .L_1007)


	//   ....[0]....
.L_1007:
        /*0340*/ 	.word	0x00000a80
        /*0344*/ 	.word	0x0000fff0


	//   ....[1]....
        /*0348*/ 	.word	0x00020ac0
        /*034c*/ 	.word	0x0000fff0


	//----- nvinfo : EIATTR_INT_WARP_WIDE_INSTR_OFFSETS
	.align		4
.L_1008:
        /*0350*/ 	.byte	0x04, 0x31
        /*0352*/ 	.short	(.L_1010 - .L_1009)


	//   ....[0]....
.L_1009:
        /*0354*/ 	.word	0x00000120


	//   ....[1]....
        /*0358*/ 	.word	0x000001c0


	//   ....[2]....
        /*035c*/ 	.word	0x00000230


	//   ....[3]....
        /*0360*/ 	.word	0x00025d60


	//   ....[4]....
        /*0364*/ 	.word	0x00025df0


	//   ....[5]....
        /*0368*/ 	.word	0x0002a180


	//   ....[6]....
        /*036c*/ 	.word	0x0002a210


	//----- nvinfo : EIATTR_COOP_GROUP_MASK_REGIDS
	.align		4
.L_1010:
        /*0370*/ 	.byte	0x04, 0x29
        /*0372*/ 	.short	(.L_1012 - .L_1011)


	//   ....[0]....
.L_1011:
        /*0374*/ 	.word	0xffffffff


	//   ....[1]....
        /*0378*/ 	.word	0xffffffff


	//   ....[2]....
        /*037c*/ 	.word	0xffffffff


	//   ....[3]....
        /*0380*/ 	.word	0xffffffff


	//   ....[4]....
        /*0384*/ 	.word	0xffffffff


	//   ....[5]....
        /*0388*/ 	.word	0xffffffff


	//   ....[6]....
        /*038c*/ 	.word	0xffffffff


	//   ....[7]....
        /*0390*/ 	.word	0xffffffff


	//   ....[8]....
        /*0394*/ 	.word	0xffffffff


	//   ....[9]....
        /*0398*/ 	.word	0xffffffff


	//   ....[10]....
        /*039c*/ 	.word	0xffffffff


	//   ....[11]....
        /*03a0*/ 	.word	0xffffffff


	//   ....[12]....
        /*03a4*/ 	.word	0xffffffff


	//   ....[13]....
        /*03a8*/ 	.word	0xffffffff


	//   ....[14]....
        /*03ac*/ 	.word	0xffffffff


	//   ....[15]....
        /*03b0*/ 	.word	0xffffffff


	//   ....[16]....
        /*03b4*/ 	.word	0xffffffff


	//   ....[17]....
        /*03b8*/ 	.word	0xffffffff


	//   ....[18]....
        /*03bc*/ 	.word	0xffffffff


	//   ....[19]....
        /*03c0*/ 	.word	0xffffffff


	//   ....[20]....
        /*03c4*/ 	.word	0xffffffff


	//   ....[21]....
        /*03c8*/ 	.word	0xffffffff


	//   ....[22]....
        /*03cc*/ 	.word	0xffffffff


	//   ....[23]....
        /*03d0*/ 	.word	0xffffffff


	//   ....[24]....
        /*03d4*/ 	.word	0xffffffff


	//   ....[25]....
        /*03d8*/ 	.word	0xffffffff


	//   ....[26]....
        /*03dc*/ 	.word	0xffffffff


	//   ....[27]....
        /*03e0*/ 	.word	0xffffffff


	//   ....[28]....
        /*03e4*/ 	.word	0xffffffff


	//   ....[29]....
        /*03e8*/ 	.word	0xffffffff


	//   ....[30]....
        /*03ec*/ 	.word	0xffffffff


	//   ....[31]....
        /*03f0*/ 	.word	0xffffffff


	//   ....[32]....
        /*03f4*/ 	.word	0xffffffff


	//   ....[33]....
        /*03f8*/ 	.word	0xffffffff


	//   ....[34]....
        /*03fc*/ 	.word	0xffffffff


	//   ....[35]....
        /*0400*/ 	.word	0xffffffff


	//   ....[36]....
        /*0404*/ 	.word	0xffffffff


	//   ....[37]....
        /*0408*/ 	.word	0xffffffff


	//   ....[38]....
        /*040c*/ 	.word	0xffffffff


	//   ....[39]....
        /*0410*/ 	.word	0xffffffff


	//   ....[40]....
        /*0414*/ 	.word	0xffffffff


	//   ....[41]....
        /*0418*/ 	.word	0xffffffff


	//   ....[42]....
        /*041c*/ 	.word	0xffffffff


	//   ....[43]....
        /*0420*/ 	.word	0xffffffff


	//   ....[44]....
        /*0424*/ 	.word	0xffffffff


	//   ....[45]....
        /*0428*/ 	.word	0xffffffff


	//   ....[46]....
        /*042c*/ 	.word	0xffffffff


	//   ....[47]....
        /*0430*/ 	.word	0xffffffff


	//   ....[48]....
        /*0434*/ 	.word	0xffffffff


	//   ....[49]....
        /*0438*/ 	.word	0xffffffff


	//   ....[50]....
        /*043c*/ 	.word	0xffffffff


	//   ....[51]....
        /*0440*/ 	.word	0xffffffff


	//   ....[52]....
        /*0444*/ 	.word	0xffffffff


	//   ....[53]....
        /*0448*/ 	.word	0xffffffff


	//   ....[54]....
        /*044c*/ 	.word	0xffffffff


	//   ....[55]....
        /*0450*/ 	.word	0xffffffff


	//   ....[56]....
        /*0454*/ 	.word	0xffffffff


	//   ....[57]....
        /*0458*/ 	.word	0xffffffff


	//   ....[58]....
        /*045c*/ 	.word	0xffffffff


	//   ....[59]....
        /*0460*/ 	.word	0xffffffff


	//   ....[60]....
        /*0464*/ 	.word	0xffffffff


	//   ....[61]....
        /*0468*/ 	.word	0xffffffff


	//   ....[62]....
        /*046c*/ 	.word	0xffffffff


	//   ....[63]....
        /*0470*/ 	.word	0xffffffff


	//   ....[64]....
        /*0474*/ 	.word	0xffffffff


	//   ....[65]....
        /*0478*/ 	.word	0xffffffff


	//   ....[66]....
        /*047c*/ 	.word	0xffffffff


	//   ....[67]....
        /*0480*/ 	.word	0xffffffff


	//   ....[68]....
        /*0484*/ 	.word	0xffffffff


	//   ....[69]....
        /*0488*/ 	.word	0xffffffff


	//   ....[70]....
        /*048c*/ 	.word	0xffffffff


	//   ....[71]....
        /*0490*/ 	.word	0xffffffff


	//   ....[72]....
        /*0494*/ 	.word	0xffffffff


	//   ....[73]....
        /*0498*/ 	.word	0xffffffff


	//   ....[74]....
        /*049c*/ 	.word	0xffffffff


	//   ....[75]....
        /*04a0*/ 	.word	0xffffffff


	//   ....[76]....
        /*04a4*/ 	.word	0xffffffff


	//   ....[77]....
        /*04a8*/ 	.word	0xffffffff


	//   ....[78]....
        /*04ac*/ 	.word	0xffffffff


	//   ....[79]....
        /*04b0*/ 	.word	0xffffffff


	//   ....[80]....
        /*04b4*/ 	.word	0xffffffff


	//   ....[81]....
        /*04b8*/ 	.word	0xffffffff


	//   ....[82]....
        /*04bc*/ 	.word	0xffffffff


	//   ....[83]....
        /*04c0*/ 	.word	0xffffffff


	//   ....[84]....
        /*04c4*/ 	.word	0xffffffff


	//   ....[85]....
        /*04c8*/ 	.word	0xffffffff


	//   ....[86]....
        /*04cc*/ 	.word	0xffffffff


	//   ....[87]....
        /*04d0*/ 	.word	0xffffffff


	//   ....[88]....
        /*04d4*/ 	.word	0xffffffff


	//   ....[89]....
        /*04d8*/ 	.word	0xffffffff


	//   ....[90]....
        /*04dc*/ 	.word	0xffffffff


	//   ....[91]....
        /*04e0*/ 	.word	0xffffffff


	//   ....[92]....
        /*04e4*/ 	.word	0xffffffff


	//   ....[93]....
        /*04e8*/ 	.word	0xffffffff


	//   ....[94]....
        /*04ec*/ 	.word	0xffffffff


	//   ....[95]....
        /*04f0*/ 	.word	0xffffffff


	//   ....[96]....
        /*04f4*/ 	.word	0xffffffff


	//   ....[97]....
        /*04f8*/ 	.word	0xffffffff


	//   ....[98]....
        /*04fc*/ 	.word	0xffffffff


	//   ....[99]....
        /*0500*/ 	.word	0xffffffff


	//   ....[100]....
        /*0504*/ 	.word	0xffffffff


	//   ....[101]....
        /*0508*/ 	.word	0xffffffff


	//   ....[102]....
        /*050c*/ 	.word	0xffffffff


	//   ....[103]....
        /*0510*/ 	.word	0xffffffff


	//   ....[104]....
        /*0514*/ 	.word	0xffffffff


	//   ....[105]....
        /*0518*/ 	.word	0xffffffff


	//   ....[106]....
        /*051c*/ 	.word	0xffffffff


	//   ....[107]....
        /*0520*/ 	.word	0xffffffff


	//   ....[108]....
        /*0524*/ 	.word	0xffffffff


	//   ....[109]....
        /*0528*/ 	.word	0xffffffff


	//   ....[110]....
        /*052c*/ 	.word	0xffffffff


	//   ....[111]....
        /*0530*/ 	.word	0xffffffff


	//   ....[112]....
        /*0534*/ 	.word	0xffffffff


	//   ....[113]....
        /*0538*/ 	.word	0xffffffff


	//   ....[114]....
        /*053c*/ 	.word	0xffffffff


	//   ....[115]....
        /*0540*/ 	.word	0xffffffff


	//   ....[116]....
        /*0544*/ 	.word	0xffffffff


	//   ....[117]....
        /*0548*/ 	.word	0xffffffff


	//   ....[118]....
        /*054c*/ 	.word	0xffffffff


	//   ....[119]....
        /*0550*/ 	.word	0xffffffff


	//   ....[120]....
        /*0554*/ 	.word	0xffffffff


	//   ....[121]....
        /*0558*/ 	.word	0xffffffff


	//   ....[122]....
        /*055c*/ 	.word	0xffffffff


	//   ....[123]....
        /*0560*/ 	.word	0xffffffff


	//   ....[124]....
        /*0564*/ 	.word	0xffffffff


	//   ....[125]....
        /*0568*/ 	.word	0xffffffff


	//   ....[126]....
        /*056c*/ 	.word	0xffffffff


	//   ....[127]....
        /*0570*/ 	.word	0xffffffff


	//   ....[128]....
        /*0574*/ 	.word	0xffffffff


	//   ....[129]....
        /*0578*/ 	.word	0xffffffff


	//   ....[130]....
        /*057c*/ 	.word	0xffffffff


	//   ....[131]....
        /*0580*/ 	.word	0xffffffff


	//   ....[132]....
        /*0584*/ 	.word	0xffffffff


	//   ....[133]....
        /*0588*/ 	.word	0xffffffff


	//   ....[134]....
        /*058c*/ 	.word	0xffffffff


	//   ....[135]....
        /*0590*/ 	.word	0xffffffff


	//   ....[136]....
        /*0594*/ 	.word	0xffffffff


	//   ....[137]....
        /*0598*/ 	.word	0xffffffff


	//   ....[138]....
        /*059c*/ 	.word	0xffffffff


	//   ....[139]....
        /*05a0*/ 	.word	0xffffffff


	//   ....[140]....
        /*05a4*/ 	.word	0xffffffff


	//   ....[141]....
        /*05a8*/ 	.word	0xffffffff


	//   ....[142]....
        /*05ac*/ 	.word	0xffffffff


	//   ....[143]....
        /*05b0*/ 	.word	0xffffffff


	//   ....[144]....
        /*05b4*/ 	.word	0xffffffff


	//   ....[145]....
        /*05b8*/ 	.word	0xffffffff


	//   ....[146]....
        /*05bc*/ 	.word	0xffffffff


	//   ....[147]....
        /*05c0*/ 	.word	0xffffffff


	//   ....[148]....
        /*05c4*/ 	.word	0xffffffff


	//   ....[149]....
        /*05c8*/ 	.word	0xffffffff


	//   ....[150]....
        /*05cc*/ 	.word	0xffffffff


	//   ....[151]....
        /*05d0*/ 	.word	0xffffffff


	//   ....[152]....
        /*05d4*/ 	.word	0xffffffff


	//   ....[153]....
        /*05d8*/ 	.word	0xffffffff


	//   ....[154]....
        /*05dc*/ 	.word	0xffffffff


	//   ....[155]....
        /*05e0*/ 	.word	0xffffffff


	//   ....[156]....
        /*05e4*/ 	.word	0xffffffff


	//   ....[157]....
        /*05e8*/ 	.word	0xffffffff


	//   ....[158]....
        /*05ec*/ 	.word	0xffffffff


	//   ....[159]....
        /*05f0*/ 	.word	0xffffffff


	//   ....[160]....
        /*05f4*/ 	.word	0xffffffff


	//   ....[161]....
        /*05f8*/ 	.word	0xffffffff


	//   ....[162]....
        /*05fc*/ 	.word	0xffffffff


	//   ....[163]....
        /*0600*/ 	.word	0xffffffff


	//   ....[164]....
        /*0604*/ 	.word	0xffffffff


	//   ....[165]....
        /*0608*/ 	.word	0xffffffff


	//   ....[166]....
        /*060c*/ 	.word	0xffffffff


	//   ....[167]....
        /*0610*/ 	.word	0xffffffff


	//   ....[168]....
        /*0614*/ 	.word	0xffffffff


	//   ....[169]....
        /*0618*/ 	.word	0xffffffff


	//   ....[170]....
        /*061c*/ 	.word	0xffffffff


	//   ....[171]....
        /*0620*/ 	.word	0xffffffff


	//   ....[172]....
        /*0624*/ 	.word	0xffffffff


	//   ....[173]....
        /*0628*/ 	.word	0xffffffff


	//   ....[174]....
        /*062c*/ 	.word	0xffffffff


	//   ....[175]....
        /*0630*/ 	.word	0xffffffff


	//   ....[176]....
        /*0634*/ 	.word	0xffffffff


	//   ....[177]....
        /*0638*/ 	.word	0xffffffff


	//   ....[178]....
        /*063c*/ 	.word	0xffffffff


	//   ....[179]....
        /*0640*/ 	.word	0xffffffff


	//   ....[180]....
        /*0644*/ 	.word	0xffffffff


	//   ....[181]....
        /*0648*/ 	.word	0xffffffff


	//   ....[182]....
        /*064c*/ 	.word	0xffffffff


	//   ....[183]....
        /*0650*/ 	.word	0xffffffff


	//   ....[184]....
        /*0654*/ 	.word	0xffffffff


	//   ....[185]....
        /*0658*/ 	.word	0xffffffff


	//   ....[186]....
        /*065c*/ 	.word	0xffffffff


	//   ....[187]....
        /*0660*/ 	.word	0xffffffff


	//   ....[188]....
        /*0664*/ 	.word	0xffffffff


	//   ....[189]....
        /*0668*/ 	.word	0xffffffff


	//   ....[190]....
        /*066c*/ 	.word	0xffffffff


	//   ....[191]....
        /*0670*/ 	.word	0xffffffff


	//   ....[192]....
        /*0674*/ 	.word	0xffffffff


	//   ....[193]....
        /*0678*/ 	.word	0xffffffff


	//   ....[194]....
        /*067c*/ 	.word	0xffffffff


	//   ....[195]....
        /*0680*/ 	.word	0xffffffff


	//   ....[196]....
        /*0684*/ 	.word	0xffffffff


	//   ....[197]....
        /*0688*/ 	.word	0xffffffff


	//   ....[198]....
        /*068c*/ 	.word	0xffffffff


	//   ....[199]....
        /*0690*/ 	.word	0xffffffff


	//   ....[200]....
        /*0694*/ 	.word	0xffffffff


	//   ....[201]....
        /*0698*/ 	.word	0xffffffff


	//   ....[202]....
        /*069c*/ 	.word	0xffffffff


	//   ....[203]....
        /*06a0*/ 	.word	0xffffffff


	//   ....[204]....
        /*06a4*/ 	.word	0xffffffff


	//   ....[205]....
        /*06a8*/ 	.word	0xffffffff


	//   ....[206]....
        /*06ac*/ 	.word	0xffffffff


	//   ....[207]....
        /*06b0*/ 	.word	0xffffffff


	//   ....[208]....
        /*06b4*/ 	.word	0xffffffff


	//   ....[209]....
        /*06b8*/ 	.word	0xffffffff


	//   ....[210]....
        /*06bc*/ 	.word	0xffffffff


	//   ....[211]....
        /*06c0*/ 	.word	0xffffffff


	//   ....[212]....
        /*06c4*/ 	.word	0xffffffff


	//   ....[213]....
        /*06c8*/ 	.word	0xffffffff


	//   ....[214]....
        /*06cc*/ 	.word	0xffffffff


	//   ....[215]....
        /*06d0*/ 	.word	0xffffffff


	//   ....[216]....
        /*06d4*/ 	.word	0xffffffff


	//   ....[217]....
        /*06d8*/ 	.word	0xffffffff


	//   ....[218]....
        /*06dc*/ 	.word	0xffffffff


	//   ....[219]....
        /*06e0*/ 	.word	0xffffffff


	//   ....[220]....
        /*06e4*/ 	.word	0xffffffff


	//   ....[221]....
        /*06e8*/ 	.word	0xffffffff


	//   ....[222]....
        /*06ec*/ 	.word	0xffffffff


	//   ....[223]....
        /*06f0*/ 	.word	0xffffffff


	//   ....[224]....
        /*06f4*/ 	.word	0xffffffff


	//   ....[225]....
        /*06f8*/ 	.word	0xffffffff


	//   ....[226]....
        /*06fc*/ 	.word	0xffffffff


	//   ....[227]....
        /*0700*/ 	.word	0xffffffff


	//   ....[228]....
        /*0704*/ 	.word	0xffffffff


	//   ....[229]....
        /*0708*/ 	.word	0xffffffff


	//   ....[230]....
        /*070c*/ 	.word	0xffffffff


	//   ....[231]....
        /*0710*/ 	.word	0xffffffff


	//   ....[232]....
        /*0714*/ 	.word	0xffffffff


	//   ....[233]....
        /*0718*/ 	.word	0xffffffff


	//   ....[234]....
        /*071c*/ 	.word	0xffffffff


	//   ....[235]....
        /*0720*/ 	.word	0xffffffff


	//   ....[236]....
        /*0724*/ 	.word	0xffffffff


	//   ....[237]....
        /*0728*/ 	.word	0xffffffff


	//   ....[238]....
        /*072c*/ 	.word	0xffffffff


	//   ....[239]....
        /*0730*/ 	.word	0xffffffff


	//   ....[240]....
        /*0734*/ 	.word	0xffffffff


	//   ....[241]....
        /*0738*/ 	.word	0xffffffff


	//   ....[242]....
        /*073c*/ 	.word	0xffffffff


	//   ....[243]....
        /*0740*/ 	.word	0xffffffff


	//   ....[244]....
        /*0744*/ 	.word	0xffffffff


	//   ....[245]....
        /*0748*/ 	.word	0xffffffff


	//   ....[246]....
        /*074c*/ 	.word	0xffffffff


	//   ....[247]....
        /*0750*/ 	.word	0xffffffff


	//   ....[248]....
        /*0754*/ 	.word	0xffffffff


	//   ....[249]....
        /*0758*/ 	.word	0xffffffff


	//   ....[250]....
        /*075c*/ 	.word	0xffffffff


	//   ....[251]....
        /*0760*/ 	.word	0xffffffff


	//   ....[252]....
        /*0764*/ 	.word	0xffffffff


	//   ....[253]....
        /*0768*/ 	.word	0xffffffff


	//   ....[254]....
        /*076c*/ 	.word	0xffffffff


	//   ....[255]....
        /*0770*/ 	.word	0xffffffff


	//   ....[0]....
        /*0774*/ 	.word	0xffffffff


	//   ....[1]....
        /*0778*/ 	.word	0x0500000f


	//   ....[2]....
        /*077c*/ 	.word	0x0500000f


	//   ....[3]....
        /*0780*/ 	.word	0x0500000f


	//   ....[4]....
        /*0784*/ 	.word	0x0500000f


	//   ....[5]....
        /*0788*/ 	.word	0x0500000f


	//   ....[6]....
        /*078c*/ 	.word	0x0500000f


	//   ....[7]....
        /*0790*/ 	.word	0x0500000f


	//   ....[8]....
        /*0794*/ 	.word	0x0500000f


	//   ....[9]....
        /*0798*/ 	.word	0x0500000f


	//   ....[10]....
        /*079c*/ 	.word	0x0500000f


	//   ....[11]....
        /*07a0*/ 	.word	0x0500000f


	//   ....[12]....
        /*07a4*/ 	.word	0x0500000f


	//   ....[13]....
        /*07a8*/ 	.word	0x0500000f


	//   ....[14]....
        /*07ac*/ 	.word	0x0500000f


	//   ....[15]....
        /*07b0*/ 	.word	0x0500000f


	//   ....[16]....
        /*07b4*/ 	.word	0x0500000f


	//   ....[17]....
        /*07b8*/ 	.word	0x0500000f


	//   ....[18]....
        /*07bc*/ 	.word	0x0500000f


	//   ....[19]....
        /*07c0*/ 	.word	0x0500000f


	//   ....[20]....
        /*07c4*/ 	.word	0x0500000f


	//   ....[21]....
        /*07c8*/ 	.word	0x0500000f


	//   ....[22]....
        /*07cc*/ 	.word	0x0500000f


	//   ....[23]....
        /*07d0*/ 	.word	0x0500000f


	//   ....[24]....
        /*07d4*/ 	.word	0x0500000f


	//   ....[25]....
        /*07d8*/ 	.word	0x0500000f


	//   ....[26]....
        /*07dc*/ 	.word	0x0500000f


	//   ....[27]....
        /*07e0*/ 	.word	0x0500000f


	//   ....[28]....
        /*07e4*/ 	.word	0x0500000f


	//   ....[29]....
        /*07e8*/ 	.word	0x0500000f


	//   ....[30]....
        /*07ec*/ 	.word	0x0500000f


	//   ....[31]....
        /*07f0*/ 	.word	0x0500000f


	//   ....[32]....
        /*07f4*/ 	.word	0x0500000f


	//   ....[33]....
        /*07f8*/ 	.word	0x0500000f


	//   ....[34]....
        /*07fc*/ 	.word	0x0500000f


	//   ....[35]....
        /*0800*/ 	.word	0x0500000f


	//   ....[36]....
        /*0804*/ 	.word	0x0500000f


	//   ....[37]....
        /*0808*/ 	.word	0x0500000f


	//   ....[38]....
        /*080c*/ 	.word	0x0500000f


	//   ....[39]....
        /*0810*/ 	.word	0x0500000f


	//   ....[40]....
        /*0814*/ 	.word	0x0500000f


	//   ....[41]....
        /*0818*/ 	.word	0x0500000f


	//   ....[42]....
        /*081c*/ 	.word	0x0500000f


	//   ....[43]....
        /*0820*/ 	.word	0x0500000f


	//   ....[44]....
        /*0824*/ 	.word	0x0500000f


	//   ....[45]....
        /*0828*/ 	.word	0x0500000f


	//   ....[46]....
        /*082c*/ 	.word	0x0500000f


	//   ....[47]....
        /*0830*/ 	.word	0x0500000f


	//   ....[48]....
        /*0834*/ 	.word	0x0500000f


	//   ....[49]....
        /*0838*/ 	.word	0x0500000f


	//   ....[50]....
        /*083c*/ 	.word	0x0500000f


	//   ....[51]....
        /*0840*/ 	.word	0x0500000f


	//   ....[52]....
        /*0844*/ 	.word	0x0500000f


	//   ....[53]....
        /*0848*/ 	.word	0x0500000f


	//   ....[54]....
        /*084c*/ 	.word	0x0500000f


	//   ....[55]....
        /*0850*/ 	.word	0x0500000f


	//   ....[56]....
        /*0854*/ 	.word	0x0500000f


	//   ....[57]....
        /*0858*/ 	.word	0x0500000f


	//   ....[58]....
        /*085c*/ 	.word	0x0500000f


	//   ....[59]....
        /*0860*/ 	.word	0x0500000f


	//   ....[60]....
        /*0864*/ 	.word	0x0500000f


	//   ....[61]....
        /*0868*/ 	.word	0x0500000f


	//   ....[62]....
        /*086c*/ 	.word	0x0500000f


	//   ....[63]....
        /*0870*/ 	.word	0x0500000f


	//   ....[64]....
        /*0874*/ 	.word	0x0500000f


	//   ....[65]....
        /*0878*/ 	.word	0x0500000f


	//   ....[66]....
        /*087c*/ 	.word	0x0500000f


	//   ....[67]....
        /*0880*/ 	.word	0x0500000f


	//   ....[68]....
        /*0884*/ 	.word	0x0500000f


	//   ....[69]....
        /*0888*/ 	.word	0x0500000f


	//   ....[70]....
        /*088c*/ 	.word	0x0500000f


	//   ....[71]....
        /*0890*/ 	.word	0x0500000f


	//   ....[72]....
        /*0894*/ 	.word	0x0500000f


	//   ....[73]....
        /*0898*/ 	.word	0x0500000f


	//   ....[74]....
        /*089c*/ 	.word	0x0500000f


	//   ....[75]....
        /*08a0*/ 	.word	0x0500000f


	//   ....[76]....
        /*08a4*/ 	.word	0x0500000f


	//   ....[77]....
        /*08a8*/ 	.word	0x0500000f


	//   ....[78]....
        /*08ac*/ 	.word	0x0500000f


	//   ....[79]....
        /*08b0*/ 	.word	0x0500000f


	//   ....[80]....
        /*08b4*/ 	.word	0x0500000f


	//   ....[81]....
        /*08b8*/ 	.word	0x0500000f


	//   ....[82]....
        /*08bc*/ 	.word	0x0500000f


	//   ....[83]....
        /*08c0*/ 	.word	0x0500000f


	//   ....[84]....
        /*08c4*/ 	.word	0x0500000f


	//   ....[85]....
        /*08c8*/ 	.word	0x0500000f


	//   ....[86]....
        /*08cc*/ 	.word	0x0500000f


	//   ....[87]....
        /*08d0*/ 	.word	0x0500000f


	//   ....[88]....
        /*08d4*/ 	.word	0x0500000f


	//   ....[89]....
        /*08d8*/ 	.word	0x0500000f


	//   ....[90]....
        /*08dc*/ 	.word	0x0500000f


	//   ....[91]....
        /*08e0*/ 	.word	0x0500000f


	//   ....[92]....
        /*08e4*/ 	.word	0x0500000f


	//   ....[93]....
        /*08e8*/ 	.word	0x0500000f


	//   ....[94]....
        /*08ec*/ 	.word	0x0500000f


	//   ....[95]....
        /*08f0*/ 	.word	0x0500000f


	//   ....[96]....
        /*08f4*/ 	.word	0x0500000f


	//   ....[97]....
        /*08f8*/ 	.word	0x0500000f


	//   ....[98]....
        /*08fc*/ 	.word	0x0500000f


	//   ....[99]....
        /*0900*/ 	.word	0x0500000f


	//   ....[100]....
        /*0904*/ 	.word	0x0500000f


	//   ....[101]....
        /*0908*/ 	.word	0x0500000f


	//   ....[102]....
        /*090c*/ 	.word	0x0500000f


	//   ....[103]....
        /*0910*/ 	.word	0x0500000f


	//   ....[104]....
        /*0914*/ 	.word	0x0500000f


	//   ....[105]....
        /*0918*/ 	.word	0x0500000f


	//   ....[106]....
        /*091c*/ 	.word	0x0500000f


	//   ....[107]....
        /*0920*/ 	.word	0x0500000f


	//   ....[108]....
        /*0924*/ 	.word	0x0500000f


	//   ....[109]....
        /*0928*/ 	.word	0x0500000f


	//   ....[110]....
        /*092c*/ 	.word	0x0500000f


	//   ....[111]....
        /*0930*/ 	.word	0x0500000f


	//   ....[112]....
        /*0934*/ 	.word	0x0500000f


	//   ....[113]....
        /*0938*/ 	.word	0x0500000f


	//   ....[114]....
        /*093c*/ 	.word	0x0500000f


	//   ....[115]....
        /*0940*/ 	.word	0x0500000f


	//   ....[116]....
        /*0944*/ 	.word	0x0500000f


	//   ....[117]....
        /*0948*/ 	.word	0x0500000f


	//   ....[118]....
        /*094c*/ 	.word	0x0500000f


	//   ....[119]....
        /*0950*/ 	.word	0x0500000f


	//   ....[120]....
        /*0954*/ 	.word	0x0500000f


	//   ....[121]....
        /*0958*/ 	.word	0x0500000f


	//   ....[122]....
        /*095c*/ 	.word	0x0500000f


	//   ....[123]....
        /*0960*/ 	.word	0x0500000f


	//   ....[124]....
        /*0964*/ 	.word	0x0500000f


	//   ....[125]....
        /*0968*/ 	.word	0x0500000f


	//   ....[126]....
        /*096c*/ 	.word	0x0500000f


	//   ....[127]....
        /*0970*/ 	.word	0x0500000f


	//   ....[128]....
        /*0974*/ 	.word	0x0500000f


	//   ....[129]....
        /*0978*/ 	.word	0x0500000f


	//   ....[130]....
        /*097c*/ 	.word	0x0500000f


	//   ....[131]....
        /*0980*/ 	.word	0x0500000f


	//   ....[132]....
        /*0984*/ 	.word	0x0500000f


	//   ....[133]....
        /*0988*/ 	.word	0x0500000f


	//   ....[134]....
        /*098c*/ 	.word	0x0500000f


	//   ....[135]....
        /*0990*/ 	.word	0x0500000f


	//   ....[136]....
        /*0994*/ 	.word	0x0500000f


	//   ....[137]....
        /*0998*/ 	.word	0x0500000f


	//   ....[138]....
        /*099c*/ 	.word	0x0500000f


	//   ....[139]....
        /*09a0*/ 	.word	0x0500000f


	//   ....[140]....
        /*09a4*/ 	.word	0x0500000f


	//   ....[141]....
        /*09a8*/ 	.word	0x0500000f


	//   ....[142]....
        /*09ac*/ 	.word	0x0500000f


	//   ....[143]....
        /*09b0*/ 	.word	0x0500000f


	//   ....[144]....
        /*09b4*/ 	.word	0x0500000f


	//   ....[145]....
        /*09b8*/ 	.word	0x0500000f


	//   ....[146]....
        /*09bc*/ 	.word	0x0500000f


	//   ....[147]....
        /*09c0*/ 	.word	0x0500000f


	//   ....[148]....
        /*09c4*/ 	.word	0x0500000f


	//   ....[149]....
        /*09c8*/ 	.word	0x0500000f


	//   ....[150]....
        /*09cc*/ 	.word	0x0500000f


	//   ....[151]....
        /*09d0*/ 	.word	0x0500000f


	//   ....[152]....
        /*09d4*/ 	.word	0x0500000f


	//   ....[153]....
        /*09d8*/ 	.word	0x0500000f


	//   ....[154]....
        /*09dc*/ 	.word	0x0500000f


	//   ....[155]....
        /*09e0*/ 	.word	0x0500000f


	//   ....[156]....
        /*09e4*/ 	.word	0x0500000f


	//   ....[157]....
        /*09e8*/ 	.word	0x0500000f


	//   ....[158]....
        /*09ec*/ 	.word	0x0500000f


	//   ....[159]....
        /*09f0*/ 	.word	0x0500000f


	//   ....[160]....
        /*09f4*/ 	.word	0x0500000f


	//   ....[161]....
        /*09f8*/ 	.word	0x0500000f


	//   ....[162]....
        /*09fc*/ 	.word	0x0500000f


	//   ....[163]....
        /*0a00*/ 	.word	0x0500000f


	//   ....[164]....
        /*0a04*/ 	.word	0x0500000f


	//   ....[165]....
        /*0a08*/ 	.word	0x0500000f


	//   ....[166]....
        /*0a0c*/ 	.word	0x0500000f


	//   ....[167]....
        /*0a10*/ 	.word	0x0500000f


	//   ....[168]....
        /*0a14*/ 	.word	0x0500000f


	//   ....[169]....
        /*0a18*/ 	.word	0x0500000f


	//   ....[170]....
        /*0a1c*/ 	.word	0x0500000f


	//   ....[171]....
        /*0a20*/ 	.word	0x0500000f


	//   ....[172]....
        /*0a24*/ 	.word	0x0500000f


	//   ....[173]....
        /*0a28*/ 	.word	0x0500000f


	//   ....[174]....
        /*0a2c*/ 	.word	0x0500000f


	//   ....[175]....
        /*0a30*/ 	.word	0x0500000f


	//   ....[176]....
        /*0a34*/ 	.word	0x0500000f


	//   ....[177]....
        /*0a38*/ 	.word	0x0500000f


	//   ....[178]....
        /*0a3c*/ 	.word	0x0500000f


	//   ....[179]....
        /*0a40*/ 	.word	0x0500000f


	//   ....[180]....
        /*0a44*/ 	.word	0x0500000f


	//   ....[181]....
        /*0a48*/ 	.word	0x0500000f


	//   ....[182]....
        /*0a4c*/ 	.word	0x0500000f


	//   ....[183]....
        /*0a50*/ 	.word	0x0500000f


	//   ....[184]....
        /*0a54*/ 	.word	0x0500000f


	//   ....[185]....
        /*0a58*/ 	.word	0x0500000f


	//   ....[186]....
        /*0a5c*/ 	.word	0x0500000f


	//   ....[187]....
        /*0a60*/ 	.word	0x0500000f


	//   ....[188]....
        /*0a64*/ 	.word	0x0500000f


	//   ....[189]....
        /*0a68*/ 	.word	0x0500000f


	//   ....[190]....
        /*0a6c*/ 	.word	0x0500000f


	//   ....[191]....
        /*0a70*/ 	.word	0x0500000f


	//----- nvinfo : EIATTR_COOP_GROUP_INSTR_OFFSETS
	.align		4
.L_1012:
        /*0a74*/ 	.byte	0x04, 0x28
        /*0a76*/ 	.short	(.L_1014 - .L_1013)


	//   ....[0]....
.L_1013:
        /*0a78*/ 	.word	0x00000060


	//   ....[1]....
        /*0a7c*/ 	.word	0x00000130


	//   ....[2]....
        /*0a80*/ 	.word	0x000001e0


	//   ....[3]....
        /*0a84*/ 	.word	0x000003a0


	//   ....[4]....
        /*0a88*/ 	.word	0x00000500


	//   ....[5]....
        /*0a8c*/ 	.word	0x00000620


	//   ....[6]....
        /*0a90*/ 	.word	0x00000780


	//   ....[7]....
        /*0a94*/ 	.word	0x00002db0


	//   ....[8]....
        /*0a98*/ 	.word	0x00002dc0


	//   ....[9]....
        /*0a9c*/ 	.word	0x00003cd0


	//   ....[10]....
        /*0aa0*/ 	.word	0x00003ce0


	//   ....[11]....
        /*0aa4*/ 	.word	0x00004c20


	//   ....[12]....
        /*0aa8*/ 	.word	0x00004c30


	//   ....[13]....
        /*0aac*/ 	.word	0x00006000


	//   ....[14]....
        /*0ab0*/ 	.word	0x00006010


	//   ....[15]....
        /*0ab4*/ 	.word	0x00006f60


	//   ....[16]....
        /*0ab8*/ 	.word	0x00006f70


	//   ....[17]....
        /*0abc*/ 	.word	0x00007f40


	//   ....[18]....
        /*0ac0*/ 	.word	0x00007f50


	//   ....[19]....
        /*0ac4*/ 	.word	0x000090f0


	//   ....[20]....
        /*0ac8*/ 	.word	0x00009100


	//   ....[21]....
        /*0acc*/ 	.word	0x00009210


	//   ....[22]....
        /*0ad0*/ 	.word	0x00009220


	//   ....[23]....
        /*0ad4*/ 	.word	0x00009340


	//   ....[24]....
        /*0ad8*/ 	.word	0x00009350


	//   ....[25]....
        /*0adc*/ 	.word	0x000096c0


	//   ....[26]....
        /*0ae0*/ 	.word	0x000096e0


	//   ....[27]....
        /*0ae4*/ 	.word	0x000097d0


	//   ....[28]....
        /*0ae8*/ 	.word	0x000097f0


	//   ....[29]....
        /*0aec*/ 	.word	0x000098e0


	//   ....[30]....
        /*0af0*/ 	.word	0x00009900


	//   ....[31]....
        /*0af4*/ 	.word	0x0000a500


	//   ....[32]....
        /*0af8*/ 	.word	0x0000abe0


	//   ....[33]....
        /*0afc*/ 	.word	0x0000abf0


	//   ....[34]....
        /*0b00*/ 	.word	0x0000ac00


	//   ....[35]....
        /*0b04*/ 	.word	0x0000ac10


	//   ....[36]....
        /*0b08*/ 	.word	0x0000ae20


	//   ....[37]....
        /*0b0c*/ 	.word	0x0000ae30


	//   ....[38]....
        /*0b10*/ 	.word	0x0000ae40


	//   ....[39]....
        /*0b14*/ 	.word	0x0000ae50


	//   ....[40]....
        /*0b18*/ 	.word	0x0000d280


	//   ....[41]....
        /*0b1c*/ 	.word	0x0000d2a0


	//   ....[42]....
        /*0b20*/ 	.word	0x0000d2b0


	//   ....[43]....
        /*0b24*/ 	.word	0x0000d2c0


	//   ....[44]....
        /*0b28*/ 	.word	0x0000d3b0


	//   ....[45]....
        /*0b2c*/ 	.word	0x0000d3d0


	//   ....[46]....
        /*0b30*/ 	.word	0x0000d3e0


	//   ....[47]....
        /*0b34*/ 	.word	0x0000d3f0


	//   ....[48]....
        /*0b38*/ 	.word	0x00010470


	//   ....[49]....
        /*0b3c*/ 	.word	0x00010670


	//   ....[50]....
        /*0b40*/ 	.word	0x00011bd0


	//   ....[51]....
        /*0b44*/ 	.word	0x00011f40


	//   ....[52]....
        /*0b48*/ 	.word	0x00012760


	//   ....[53]....
        /*0b4c*/ 	.word	0x000127f0


	//   ....[54]....
        /*0b50*/ 	.word	0x00014aa0


	//   ....[55]....
        /*0b54*/ 	.word	0x00014d00


	//   ....[56]....
        /*0b58*/ 	.word	0x00016940


	//   ....[57]....
        /*0b5c*/ 	.word	0x00016960


	//   ....[58]....
        /*0b60*/ 	.word	0x00016fb0


	//   ....[59]....
        /*0b64*/ 	.word	0x00017020


	//   ....[60]....
        /*0b68*/ 	.word	0x00019ca0


	//   ....[61]....
        /*0b6c*/ 	.word	0x00019cb0


	//   ....[62]....
        /*0b70*/ 	.word	0x00019ce0


	//   ....[63]....
        /*0b74*/ 	.word	0x00019cf0


	//   ....[64]....
        /*0b78*/ 	.word	0x0001c6a0


	//   ....[65]....
        /*0b7c*/ 	.word	0x0001c8e0


	//   ....[66]....
        /*0b80*/ 	.word	0x0001df30


	//   ....[67]....
        /*0b84*/ 	.word	0x0001e040


	//   ....[68]....
        /*0b88*/ 	.word	0x0001eb70


	//   ....[69]....
        /*0b8c*/ 	.word	0x0001ebf0


	//   ....[70]....
        /*0b90*/ 	.word	0x00020330


	//   ....[71]....
        /*0b94*/ 	.word	0x00020340


	//   ....[72]....
        /*0b98*/ 	.word	0x000203c0


	//   ....[73]....
        /*0b9c*/ 	.word	0x000203d0


	//   ....[74]....
        /*0ba0*/ 	.word	0x00021110


	//   ....[75]....
        /*0ba4*/ 	.word	0x00021140


	//   ....[76]....
        /*0ba8*/ 	.word	0x00021170


	//   ....[77]....
        /*0bac*/ 	.word	0x000211a0


	//   ....[78]....
        /*0bb0*/ 	.word	0x000211d0


	//   ....[79]....
        /*0bb4*/ 	.word	0x00021200


	//   ....[80]....
        /*0bb8*/ 	.word	0x00021230


	//   ....[81]....
        /*0bbc*/ 	.word	0x00021260


	//   ....[82]....
        /*0bc0*/ 	.word	0x00021290


	//   ....[83]....
        /*0bc4*/ 	.word	0x000212c0


	//   ....[84]....
        /*0bc8*/ 	.word	0x000212f0


	//   ....[85]....
        /*0bcc*/ 	.word	0x00021320


	//   ....[86]....
        /*0bd0*/ 	.word	0x00021350


	//   ....[87]....
        /*0bd4*/ 	.word	0x00021380


	//   ....[88]....
        /*0bd8*/ 	.word	0x000213b0


	//   ....[89]....
        /*0bdc*/ 	.word	0x000213e0


	//   ....[90]....
        /*0be0*/ 	.word	0x00021410


	//   ....[91]....
        /*0be4*/ 	.word	0x00021440


	//   ....[92]....
        /*0be8*/ 	.word	0x00021470


	//   ....[93]....
        /*0bec*/ 	.word	0x000214a0


	//   ....[94]....
        /*0bf0*/ 	.word	0x000214d0


	//   ....[95]....
        /*0bf4*/ 	.word	0x00021500


	//   ....[96]....
        /*0bf8*/ 	.word	0x00021520


	//   ....[97]....
        /*0bfc*/ 	.word	0x00021550


	//   ....[98]....
        /*0c00*/ 	.word	0x00021560


	//   ....[99]....
        /*0c04*/ 	.word	0x00021570


	//   ....[100]....
        /*0c08*/ 	.word	0x00021590


	//   ....[101]....
        /*0c0c*/ 	.word	0x000215a0


	//   ....[102]....
        /*0c10*/ 	.word	0x000215b0


	//   ....[103]....
        /*0c14*/ 	.word	0x000215c0


	//   ....[104]....
        /*0c18*/ 	.word	0x000215f0


	//   ....[105]....
        /*0c1c*/ 	.word	0x00021620


	//   ....[106]....
        /*0c20*/ 	.word	0x00021c00


	//   ....[107]....
        /*0c24*/ 	.word	0x00021c40


	//   ....[108]....
        /*0c28*/ 	.word	0x00021c80


	//   ....[109]....
        /*0c2c*/ 	.word	0x00021cb0


	//   ....[110]....
        /*0c30*/ 	.word	0x000222e0


	//   ....[111]....
        /*0c34*/ 	.word	0x000222f0


	//   ....[112]....
        /*0c38*/ 	.word	0x000223b0


	//   ....[113]....
        /*0c3c*/ 	.word	0x000223d0


	//   ....[114]....
        /*0c40*/ 	.word	0x00022490


	//   ....[115]....
        /*0c44*/ 	.word	0x000224b0


	//   ....[116]....
        /*0c48*/ 	.word	0x00022580


	//   ....[117]....
        /*0c4c*/ 	.word	0x000225a0


	//   ....[118]....
        /*0c50*/ 	.word	0x00022d80


	//   ....[119]....
        /*0c54*/ 	.word	0x00022d90


	//   ....[120]....
        /*0c58*/ 	.word	0x00022ed0


	//   ....[121]....
        /*0c5c*/ 	.word	0x00022ee0


	//   ....[122]....
        /*0c60*/ 	.word	0x00023010


	//   ....[123]....
        /*0c64*/ 	.word	0x00023020


	//   ....[124]....
        /*0c68*/ 	.word	0x00023150


	//   ....[125]....
        /*0c6c*/ 	.word	0x00023160


	//   ....[126]....
        /*0c70*/ 	.word	0x000232e0


	//   ....[127]....
        /*0c74*/ 	.word	0x00023490


	//   ....[128]....
        /*0c78*/ 	.word	0x000234c0


	//   ....[129]....
        /*0c7c*/ 	.word	0x000234f0


	//   ....[130]....
        /*0c80*/ 	.word	0x00023520


	//   ....[131]....
        /*0c84*/ 	.word	0x00023550


	//   ....[132]....
        /*0c88*/ 	.word	0x00023580


	//   ....[133]....
        /*0c8c*/ 	.word	0x000236f0


	//   ....[134]....
        /*0c90*/ 	.word	0x00023720


	//   ....[135]....
        /*0c94*/ 	.word	0x00023750


	//   ....[136]....
        /*0c98*/ 	.word	0x00023780


	//   ....[137]....
        /*0c9c*/ 	.word	0x000237b0


	//   ....[138]....
        /*0ca0*/ 	.word	0x000237e0


	//   ....[139]....
        /*0ca4*/ 	.word	0x00023870


	//   ....[140]....
        /*0ca8*/ 	.word	0x000238d0


	//   ....[141]....
        /*0cac*/ 	.word	0x00023960


	//   ....[142]....
        /*0cb0*/ 	.word	0x00024be0


	//   ....[143]....
        /*0cb4*/ 	.word	0x00026ca0


	//   ....[144]....
        /*0cb8*/ 	.word	0x00026cd0


	//   ....[145]....
        /*0cbc*/ 	.word	0x00026d00


	//   ....[146]....
        /*0cc0*/ 	.word	0x00026d60


	//   ....[147]....
        /*0cc4*/ 	.word	0x00026d90


	//   ....[148]....
        /*0cc8*/ 	.word	0x00026dc0


	//   ....[149]....
        /*0ccc*/ 	.word	0x00026df0


	//   ....[150]....
        /*0cd0*/ 	.word	0x00026e20


	//   ....[151]....
        /*0cd4*/ 	.word	0x00026e50


	//   ....[152]....
        /*0cd8*/ 	.word	0x00026e80


	//   ....[153]....
        /*0cdc*/ 	.word	0x00026eb0


	//   ....[154]....
        /*0ce0*/ 	.word	0x00026ee0


	//   ....[155]....
        /*0ce4*/ 	.word	0x00026f10


	//   ....[156]....
        /*0ce8*/ 	.word	0x00026f40


	//   ....[157]....
        /*0cec*/ 	.word	0x00026f50


	//   ....[158]....
        /*0cf0*/ 	.word	0x00026f60


	//   ....[159]....
        /*0cf4*/ 	.word	0x00026fd0


	//   ....[160]....
        /*0cf8*/ 	.word	0x00027000


	//   ....[161]....
        /*0cfc*/ 	.word	0x00027030


	//   ....[162]....
        /*0d00*/ 	.word	0x00027060


	//   ....[163]....
        /*0d04*/ 	.word	0x00027560


	//   ....[164]....
        /*0d08*/ 	.word	0x00027590


	//   ....[165]....
        /*0d0c*/ 	.word	0x00027650


	//   ....[166]....
        /*0d10*/ 	.word	0x00027680


	//   ....[167]....
        /*0d14*/ 	.word	0x000276c0


	//   ....[168]....
        /*0d18*/ 	.word	0x000276f0


	//   ....[169]....
        /*0d1c*/ 	.word	0x00027730


	//   ....[170]....
        /*0d20*/ 	.word	0x00027760


	//   ....[171]....
        /*0d24*/ 	.word	0x000277a0


	//   ....[172]....
        /*0d28*/ 	.word	0x000277d0


	//   ....[173]....
        /*0d2c*/ 	.word	0x00027810


	//   ....[174]....
        /*0d30*/ 	.word	0x00027830


	//   ....[175]....
        /*0d34*/ 	.word	0x00027870


	//   ....[176]....
        /*0d38*/ 	.word	0x00027890


	//   ....[177]....
        /*0d3c*/ 	.word	0x000278a0


	//   ....[178]....
        /*0d40*/ 	.word	0x000278f0


	//   ....[179]....
        /*0d44*/ 	.word	0x00027900


	//   ....[180]....
        /*0d48*/ 	.word	0x00027910


	//   ....[181]....
        /*0d4c*/ 	.word	0x00027950


	//   ....[182]....
        /*0d50*/ 	.word	0x00027970


	//   ....[183]....
        /*0d54*/ 	.word	0x00028080


	//   ....[184]....
        /*0d58*/ 	.word	0x000280b0


	//   ....[185]....
        /*0d5c*/ 	.word	0x000280e0


	//   ....[186]....
        /*0d60*/ 	.word	0x00028110


	//   ....[187]....
        /*0d64*/ 	.word	0x000281a0


	//   ....[188]....
        /*0d68*/ 	.word	0x000281b0


	//   ....[189]....
        /*0d6c*/ 	.word	0x00028220


	//   ....[190]....
        /*0d70*/ 	.word	0x00028230


	//   ....[191]....
        /*0d74*/ 	.word	0x000282a0


	//   ....[192]....
        /*0d78*/ 	.word	0x000282b0


	//   ....[193]....
        /*0d7c*/ 	.word	0x00028320


	//   ....[194]....
        /*0d80*/ 	.word	0x00028330


	//   ....[195]....
        /*0d84*/ 	.word	0x000283a0


	//   ....[196]....
        /*0d88*/ 	.word	0x000283b0


	//   ....[197]....
        /*0d8c*/ 	.word	0x000283c0


	//   ....[198]....
        /*0d90*/ 	.word	0x00028400


	//   ....[199]....
        /*0d94*/ 	.word	0x00028d80


	//   ....[200]....
        /*0d98*/ 	.word	0x00028da0


	//   ....[201]....
        /*0d9c*/ 	.word	0x00028db0


	//   ....[202]....
        /*0da0*/ 	.word	0x00028dc0


	//   ....[203]....
        /*0da4*/ 	.word	0x00028dd0


	//   ....[204]....
        /*0da8*/ 	.word	0x00028e20


	//   ....[205]....
        /*0dac*/ 	.word	0x00028e40


	//   ....[206]....
        /*0db0*/ 	.word	0x00028e60


	//   ....[207]....
        /*0db4*/ 	.word	0x00028e70


	//   ....[208]....
        /*0db8*/ 	.word	0x00028eb0


	//   ....[209]....
        /*0dbc*/ 	.word	0x00028ec0


	//   ....[210]....
        /*0dc0*/ 	.word	0x00028f00


	//   ....[211]....
        /*0dc4*/ 	.word	0x00028f10


	//   ....[212]....
        /*0dc8*/ 	.word	0x00028f50


	//   ....[213]....
        /*0dcc*/ 	.word	0x00028f60


	//   ....[214]....
        /*0dd0*/ 	.word	0x00028fa0


	//   ....[215]....
        /*0dd4*/ 	.word	0x00028fb0


	//   ....[216]....
        /*0dd8*/ 	.word	0x00028fc0


	//   ....[217]....
        /*0ddc*/ 	.word	0x00029000


	//   ....[218]....
        /*0de0*/ 	.word	0x00029070


	//   ....[219]....
        /*0de4*/ 	.word	0x00029440


	//   ....[220]....
        /*0de8*/ 	.word	0x00029450


	//   ....[221]....
        /*0dec*/ 	.word	0x00029460


	//   ....[222]....
        /*0df0*/ 	.word	0x00029470


	//   ....[223]....
        /*0df4*/ 	.word	0x000294c0


	//   ....[224]....
        /*0df8*/ 	.word	0x000294e0


	//   ....[225]....
        /*0dfc*/ 	.word	0x00029500


	//   ....[226]....
        /*0e00*/ 	.word	0x00029510


	//   ....[227]....
        /*0e04*/ 	.word	0x00029550


	//   ....[228]....
        /*0e08*/ 	.word	0x00029560


	//   ....[229]....
        /*0e0c*/ 	.word	0x000295a0


	//   ....[230]....
        /*0e10*/ 	.word	0x000295b0


	//   ....[231]....
        /*0e14*/ 	.word	0x000295f0


	//   ....[232]....
        /*0e18*/ 	.word	0x00029600


	//   ....[233]....
        /*0e1c*/ 	.word	0x00029640


	//   ....[234]....
        /*0e20*/ 	.word	0x00029650


	//   ....[235]....
        /*0e24*/ 	.word	0x00029660


	//   ....[236]....
        /*0e28*/ 	.word	0x000296a0


	//   ....[237]....
        /*0e2c*/ 	.word	0x000296c0


	//   ....[238]....
        /*0e30*/ 	.word	0x00029720


	//   ....[239]....
        /*0e34*/ 	.word	0x0002aca0


	//   ....[240]....
        /*0e38*/ 	.word	0x0002ad00


	//   ....[241]....
        /*0e3c*/ 	.word	0x0002ad30


	//   ....[242]....
        /*0e40*/ 	.word	0x0002ad40


	//   ....[243]....
        /*0e44*/ 	.word	0x0002ad70


	//   ....[244]....
        /*0e48*/ 	.word	0x0002ada0


	//   ....[245]....
        /*0e4c*/ 	.word	0x0002add0


	//   ....[246]....
        /*0e50*/ 	.word	0x0002ae00


	//   ....[247]....
        /*0e54*/ 	.word	0x0002af80


	//   ....[248]....
        /*0e58*/ 	.word	0x0002afb0


	//   ....[249]....
        /*0e5c*/ 	.word	0x0002afe0


	//   ....[250]....
        /*0e60*/ 	.word	0x0002b010


	//   ....[251]....
        /*0e64*/ 	.word	0x0002b040


	//   ....[252]....
        /*0e68*/ 	.word	0x0002b070


	//   ....[253]....
        /*0e6c*/ 	.word	0x0002b130


	//   ....[254]....
        /*0e70*/ 	.word	0x0002b150


	//   ....[255]....
        /*0e74*/ 	.word	0x0002b1c0


	//   ....[0]....
        /*0e78*/ 	.word	0x0002b880


	//   ....[1]....
        /*0e7c*/ 	.word	0x0002bc40


	//   ....[2]....
        /*0e80*/ 	.word	0x0002bcd0


	//   ....[3]....
        /*0e84*/ 	.word	0x0002bd60


	//   ....[4]....
        /*0e88*/ 	.word	0x0002bdf0


	//   ....[5]....
        /*0e8c*/ 	.word	0x0002be80


	//   ....[6]....
        /*0e90*/ 	.word	0x0002bf10


	//   ....[7]....
        /*0e94*/ 	.word	0x0002bff0


	//   ....[8]....
        /*0e98*/ 	.word	0x0002c080


	//   ....[9]....
        /*0e9c*/ 	.word	0x0002c120


	//   ....[10]....
        /*0ea0*/ 	.word	0x0002c1b0


	//   ....[11]....
        /*0ea4*/ 	.word	0x0002c240


	//   ....[12]....
        /*0ea8*/ 	.word	0x0002c2d0


	//   ....[13]....
        /*0eac*/ 	.word	0x0002c3b0


	//   ....[14]....
        /*0eb0*/ 	.word	0x0002c440


	//   ....[15]....
        /*0eb4*/ 	.word	0x0002c4d0


	//   ....[16]....
        /*0eb8*/ 	.word	0x0002c560


	//   ....[17]....
        /*0ebc*/ 	.word	0x0002c5f0


	//   ....[18]....
        /*0ec0*/ 	.word	0x0002c680


	//   ....[19]....
        /*0ec4*/ 	.word	0x0002c7b0


	//   ....[20]....
        /*0ec8*/ 	.word	0x0002c860


	//   ....[21]....
        /*0ecc*/ 	.word	0x0002c8f0


	//   ....[22]....
        /*0ed0*/ 	.word	0x0002c940


	//   ....[23]....
        /*0ed4*/ 	.word	0x0002c990


	//   ....[24]....
        /*0ed8*/ 	.word	0x0002ca20


	//   ....[25]....
        /*0edc*/ 	.word	0x0002cab0


	//   ....[26]....
        /*0ee0*/ 	.word	0x0002cb00


	//   ....[27]....
        /*0ee4*/ 	.word	0x0002cb50


	//   ....[28]....
        /*0ee8*/ 	.word	0x0002cc40


	//   ....[29]....
        /*0eec*/ 	.word	0x0002ccf0


	//   ....[30]....
        /*0ef0*/ 	.word	0x0002cd50


	//   ....[31]....
        /*0ef4*/ 	.word	0x0002cdd0


	//   ....[32]....
        /*0ef8*/ 	.word	0x0002cec0


	//   ....[33]....
        /*0efc*/ 	.word	0x0002cf10


	//   ....[34]....
        /*0f00*/ 	.word	0x0002cf60


	//   ....[35]....
        /*0f04*/ 	.word	0x0002cfb0


	//   ....[36]....
        /*0f08*/ 	.word	0x0002d3c0


	//   ....[37]....
        /*0f0c*/ 	.word	0x0002d4f0


	//   ....[38]....
        /*0f10*/ 	.word	0x0002d620


	//   ....[39]....
        /*0f14*/ 	.word	0x0002d6a0


	//   ....[40]....
        /*0f18*/ 	.word	0x0002d700


	//   ....[41]....
        /*0f1c*/ 	.word	0x0002d780


	//   ....[42]....
        /*0f20*/ 	.word	0x0002d7e0


	//   ....[43]....
        /*0f24*/ 	.word	0x0002d860


	//   ....[44]....
        /*0f28*/ 	.word	0x0002d8c0


	//   ....[45]....
        /*0f2c*/ 	.word	0x0002d940


	//   ....[46]....
        /*0f30*/ 	.word	0x0002d9a0


	//   ....[47]....
        /*0f34*/ 	.word	0x0002da20


	//   ....[48]....
        /*0f38*/ 	.word	0x0002da80


	//   ....[49]....
        /*0f3c*/ 	.word	0x0002db00


	//   ....[50]....
        /*0f40*/ 	.word	0x0002db60


	//   ....[51]....
        /*0f44*/ 	.word	0x0002dbc0


	//   ....[52]....
        /*0f48*/ 	.word	0x0002dc20


	//   ....[53]....
        /*0f4c*/ 	.word	0x0002dcb0


	//   ....[54]....
        /*0f50*/ 	.word	0x0002dd10


	//   ....[55]....
        /*0f54*/ 	.word	0x0002dd90


	//   ....[56]....
        /*0f58*/ 	.word	0x0002ddf0


	//   ....[57]....
        /*0f5c*/ 	.word	0x0002de60


	//   ....[58]....
        /*0f60*/ 	.word	0x0002dec0


	//   ....[59]....
        /*0f64*/ 	.word	0x0002df40


	//   ....[60]....
        /*0f68*/ 	.word	0x0002dfa0


	//   ....[61]....
        /*0f6c*/ 	.word	0x0002e020


	//   ....[62]....
        /*0f70*/ 	.word	0x0002e080


	//   ....[63]....
        /*0f74*/ 	.word	0x0002e100


	//   ....[64]....
        /*0f78*/ 	.word	0x0002e160


	//   ....[65]....
        /*0f7c*/ 	.word	0x0002e1d0


	//   ....[66]....
        /*0f80*/ 	.word	0x0002e230


	//   ....[67]....
        /*0f84*/ 	.word	0x0002e290


	//   ....[68]....
        /*0f88*/ 	.word	0x0002e380


	//   ....[69]....
        /*0f8c*/ 	.word	0x0002e3d0


	//   ....[70]....
        /*0f90*/ 	.word	0x0002e460


	//   ....[71]....
        /*0f94*/ 	.word	0x0002e4f0


	//   ....[72]....
        /*0f98*/ 	.word	0x0002e580


	//   ....[73]....
        /*0f9c*/ 	.word	0x0002e610


	//   ....[74]....
        /*0fa0*/ 	.word	0x0002e6a0


	//   ....[75]....
        /*0fa4*/ 	.word	0x0002e730


	//   ....[76]....
        /*0fa8*/ 	.word	0x0002e7f0


	//   ....[77]....
        /*0fac*/ 	.word	0x0002eac0


	//   ....[78]....
        /*0fb0*/ 	.word	0x0002ebc0


	//   ....[79]....
        /*0fb4*/ 	.word	0x0002eca0


	//   ....[80]....
        /*0fb8*/ 	.word	0x0002ed00


	//   ....[81]....
        /*0fbc*/ 	.word	0x0002edd0


	//   ....[82]....
        /*0fc0*/ 	.word	0x0002ee60


	//   ....[83]....
        /*0fc4*/ 	.word	0x0002ef00


	//   ....[84]....
        /*0fc8*/ 	.word	0x0002ef90


	//   ....[85]....
        /*0fcc*/ 	.word	0x0002f030


	//   ....[86]....
        /*0fd0*/ 	.word	0x0002f0c0


	//   ....[87]....
        /*0fd4*/ 	.word	0x0002f160


	//   ....[88]....
        /*0fd8*/ 	.word	0x0002f1f0


	//   ....[89]....
        /*0fdc*/ 	.word	0x0002f290


	//   ....[90]....
        /*0fe0*/ 	.word	0x0002f320


	//   ....[91]....
        /*0fe4*/ 	.word	0x0002f3c0


	//   ....[92]....
        /*0fe8*/ 	.word	0x0002f450


	//   ....[93]....
        /*0fec*/ 	.word	0x0002f4f0


	//   ....[94]....
        /*0ff0*/ 	.word	0x0002f550


	//   ....[95]....
        /*0ff4*/ 	.word	0x0002f610


	//   ....[96]....
        /*0ff8*/ 	.word	0x0002f670


	//   ....[97]....
        /*0ffc*/ 	.word	0x0002f740


	//   ....[98]....
        /*1000*/ 	.word	0x0002f910


	//   ....[99]....
        /*1004*/ 	.word	0x0002f9a0


	//   ....[100]....
        /*1008*/ 	.word	0x0002fa80


	//   ....[101]....
        /*100c*/ 	.word	0x0002fad0


	//   ....[102]....
        /*1010*/ 	.word	0x0002fbb0


	//   ....[103]....
        /*1014*/ 	.word	0x0002fc00


	//   ....[104]....
        /*1018*/ 	.word	0x0002fce0


	//   ....[105]....
        /*101c*/ 	.word	0x0002fd30


	//   ....[106]....
        /*1020*/ 	.word	0x0002fd90


	//   ....[107]....
        /*1024*/ 	.word	0x0002fe60


	//   ....[108]....
        /*1028*/ 	.word	0x0002ff40


	//   ....[109]....
        /*102c*/ 	.word	0x0002ff90


	//   ....[110]....
        /*1030*/ 	.word	0x0002fff0


	//   ....[111]....
        /*1034*/ 	.word	0x000300b0


	//   ....[112]....
        /*1038*/ 	.word	0x00030110


	//   ....[113]....
        /*103c*/ 	.word	0x000301d0


	//   ....[114]....
        /*1040*/ 	.word	0x00030230


	//   ....[115]....
        /*1044*/ 	.word	0x000302e0


	//   ....[116]....
        /*1048*/ 	.word	0x00030340


	//   ....[117]....
        /*104c*/ 	.word	0x00030410


	//   ....[118]....
        /*1050*/ 	.word	0x000304c0


	//   ....[119]....
        /*1054*/ 	.word	0x00030520


	//   ....[120]....
        /*1058*/ 	.word	0x00030580


	//   ....[121]....
        /*105c*/ 	.word	0x00030650


	//   ....[122]....
        /*1060*/ 	.word	0x000306b0


	//   ....[123]....
        /*1064*/ 	.word	0x000307a0


	//   ....[124]....
        /*1068*/ 	.word	0x00030800


	//   ....[125]....
        /*106c*/ 	.word	0x000308e0


	//   ....[126]....
        /*1070*/ 	.word	0x00030940


	//   ....[127]....
        /*1074*/ 	.word	0x00030a20


	//   ....[128]....
        /*1078*/ 	.word	0x00030a80


	//   ....[129]....
        /*107c*/ 	.word	0x00030b60


	//   ....[130]....
        /*1080*/ 	.word	0x00030bc0


	//   ....[131]....
        /*1084*/ 	.word	0x00030c80


	//   ....[132]....
        /*1088*/ 	.word	0x00030d00


	//   ....[133]....
        /*108c*/ 	.word	0x00030dc0


	//   ....[134]....
        /*1090*/ 	.word	0x00030f00


	//   ....[135]....
        /*1094*/ 	.word	0x00030fa0


	//   ....[136]....
        /*1098*/ 	.word	0x00031000


	//   ....[137]....
        /*109c*/ 	.word	0x000310b0


	//   ....[138]....
        /*10a0*/ 	.word	0x00031140


	//   ....[139]....
        /*10a4*/ 	.word	0x000311d0


	//   ....[140]....
        /*10a8*/ 	.word	0x00031230


	//   ....[141]....
        /*10ac*/ 	.word	0x000312e0


	//   ....[142]....
        /*10b0*/ 	.word	0x00031340


	//   ....[143]....
        /*10b4*/ 	.word	0x000313f0


	//   ....[144]....
        /*10b8*/ 	.word	0x00031450


	//   ....[145]....
        /*10bc*/ 	.word	0x00031500


	//   ....[146]....
        /*10c0*/ 	.word	0x00031560


	//   ....[147]....
        /*10c4*/ 	.word	0x00031610


	//   ....[148]....
        /*10c8*/ 	.word	0x00031670


	//   ....[149]....
        /*10cc*/ 	.word	0x00031720


	//   ....[150]....
        /*10d0*/ 	.word	0x000317b0


	//   ....[151]....
        /*10d4*/ 	.word	0x00031840


	//   ....[152]....
        /*10d8*/ 	.word	0x000318c0


	//   ....[153]....
        /*10dc*/ 	.word	0x00031950


	//   ....[154]....
        /*10e0*/ 	.word	0x00031a40


	//   ....[155]....
        /*10e4*/ 	.word	0x00031ad0


	//   ....[156]....
        /*10e8*/ 	.word	0x00031b30


	//   ....[157]....
        /*10ec*/ 	.word	0x00031be0


	//   ....[158]....
        /*10f0*/ 	.word	0x00031c40


	//   ....[159]....
        /*10f4*/ 	.word	0x00031cf0


	//   ....[160]....
        /*10f8*/ 	.word	0x00031d50


	//   ....[161]....
        /*10fc*/ 	.word	0x00031e00


	//   ....[162]....
        /*1100*/ 	.word	0x00031e60


	//   ....[163]....
        /*1104*/ 	.word	0x00031f10


	//   ....[164]....
        /*1108*/ 	.word	0x00031f70


	//   ....[165]....
        /*110c*/ 	.word	0x00032020


	//   ....[166]....
        /*1110*/ 	.word	0x00032080


	//   ....[167]....
        /*1114*/ 	.word	0x00032130


	//   ....[168]....
        /*1118*/ 	.word	0x00032190


	//   ....[169]....
        /*111c*/ 	.word	0x00032240


	//   ....[170]....
        /*1120*/ 	.word	0x000322a0


	//   ....[171]....
        /*1124*/ 	.word	0x00032350


	//   ....[172]....
        /*1128*/ 	.word	0x000323b0


	//   ....[173]....
        /*112c*/ 	.word	0x00032460


	//   ....[174]....
        /*1130*/ 	.word	0x00032640


	//   ....[175]....
        /*1134*/ 	.word	0x000326e0


	//   ....[176]....
        /*1138*/ 	.word	0x00032800


	//   ....[177]....
        /*113c*/ 	.word	0x00032870


	//   ....[178]....
        /*1140*/ 	.word	0x000328e0


	//   ....[179]....
        /*1144*/ 	.word	0x00032950


	//   ....[180]....
        /*1148*/ 	.word	0x000329c0


	//   ....[181]....
        /*114c*/ 	.word	0x00032a40


	//   ....[182]....
        /*1150*/ 	.word	0x00032ad0


	//   ....[183]....
        /*1154*/ 	.word	0x00032b60


	//   ....[184]....
        /*1158*/ 	.word	0x00032bd0


	//   ....[185]....
        /*115c*/ 	.word	0x00032c40


	//   ....[186]....
        /*1160*/ 	.word	0x00032cb0


	//   ....[187]....
        /*1164*/ 	.word	0x00032d30


	//   ....[188]....
        /*1168*/ 	.word	0x00032da0


	//   ....[189]....
        /*116c*/ 	.word	0x00032e40


	//   ....[190]....
        /*1170*/ 	.word	0x00032ed0


	//   ....[191]....
        /*1174*/ 	.word	0x00033000


	//----- nvinfo : EIATTR_REG_RECONFIG
	.align		4
.L_1014:
        /*1178*/ 	.byte	0x01, 0x54
	.zero		2


	//----- nvinfo : EIATTR_SYSCALL_OFFSETS
	.align		4
        /*117c*/ 	.byte	0x04, 0x46
        /*117e*/ 	.short	(.L_1016 - .L_1015)


	//   ....[0]....
.L_1015:
        /*1180*/ 	.word	0x00001b90


	//   ....[1]....
        /*1184*/ 	.word	0x00001ce0


	//   ....[2]....
        /*1188*/ 	.word	0x0000a6a0


	//   ....[3]....
        /*118c*/ 	.word	0x0000a9b0


	//   ....[4]....
        /*1190*/ 	.word	0x00025f50


	//   ....[5]....
        /*1194*/ 	.word	0x000260c0


	//   ....[6]....
        /*1198*/ 	.word	0x00026210


	//   ....[7]....
        /*119c*/ 	.word	0x00026350


	//   ....[8]....
        /*11a0*/ 	.word	0x00027d30


	//----- nvinfo : EIATTR_MBARRIER_INSTR_OFFSETS
	.align		4
.L_1016:
        /*11a4*/ 	.byte	0x04, 0x39
        /*11a6*/ 	.short	(.L_1018 - .L_1017)


	//   ....[0]....
.L_1017:
        /*11a8*/ 	.word	0x00000250
        /*11ac*/ 	.word	0x000000ff
        /*11b0*/ 	.word	0x00022800
        /*11b4*/ 	.short	0x0100
        /*11b6*/ 	.byte	0x08
	.zero		1


	//   ....[1]....
        /*11b8*/ 	.word	0x00000260
        /*11bc*/ 	.word	0x000000ff
        /*11c0*/ 	.word	0x00022820
        /*11c4*/ 	.short	0x0100
        /*11c6*/ 	.byte	0x08
	.zero		1


	//   ....[2]....
        /*11c8*/ 	.word	0x00000350
        /*11cc*/ 	.word	0x000000ff
        /*11d0*/ 	.word	0x00022830
        /*11d4*/ 	.short	0x0100
        /*11d6*/ 	.byte	0x08
	.zero		1


	//   ....[3]....
        /*11d8*/ 	.word	0x00000360
        /*11dc*/ 	.word	0x000000ff
        /*11e0*/ 	.word	0x00022840
        /*11e4*/ 	.short	0x0100
        /*11e6*/ 	.byte	0x08
	.zero		1


	//   ....[4]....
        /*11e8*/ 	.word	0x00000370
        /*11ec*/ 	.word	0x000000ff
        /*11f0*/ 	.word	0x00022838
        /*11f4*/ 	.short	0x0100
        /*11f6*/ 	.byte	0x08
	.zero		1


	//   ....[5]....
        /*11f8*/ 	.word	0x00000380
        /*11fc*/ 	.word	0x000000ff
        /*1200*/ 	.word	0x00022848
        /*1204*/ 	.short	0x0100
        /*1206*/ 	.byte	0x08
	.zero		1


	//   ....[6]....
        /*1208*/ 	.word	0x000004b0
        /*120c*/ 	.word	0x000000ff
        /*1210*/ 	.word	0x00022850
        /*1214*/ 	.short	0x0100
        /*1216*/ 	.byte	0x08
	.zero		1


	//   ....[7]....
        /*1218*/ 	.word	0x000004c0
        /*121c*/ 	.word	0x000000ff
        /*1220*/ 	.word	0x00022860
        /*1224*/ 	.short	0x0100
        /*1226*/ 	.byte	0x08
	.zero		1


	//   ....[8]....
        /*1228*/ 	.word	0x000004d0
        /*122c*/ 	.word	0x000000ff
        /*1230*/ 	.word	0x00022858
        /*1234*/ 	.short	0x0100
        /*1236*/ 	.byte	0x08
	.zero		1


	//   ....[9]....
        /*1238*/ 	.word	0x000004e0
        /*123c*/ 	.word	0x000000ff
        /*1240*/ 	.word	0x00022868
        /*1244*/ 	.short	0x0100
        /*1246*/ 	.byte	0x08
	.zero		1


	//   ....[10]....
        /*1248*/ 	.word	0x000005d0
        /*124c*/ 	.word	0x000000ff
        /*1250*/ 	.word	0x00022870
        /*1254*/ 	.short	0x0100
        /*1256*/ 	.byte	0x06
	.zero		1


	//   ....[11]....
        /*1258*/ 	.word	0x000005e0
        /*125c*/ 	.word	0x000000ff
        /*1260*/ 	.word	0x00022880
        /*1264*/ 	.short	0x0100
        /*1266*/ 	.byte	0x06
	.zero		1


	//   ....[12]....
        /*1268*/ 	.word	0x000005f0
        /*126c*/ 	.word	0x000000ff
        /*1270*/ 	.word	0x00022878
        /*1274*/ 	.short	0x0100
        /*1276*/ 	.byte	0x06
	.zero		1


	//   ....[13]....
        /*1278*/ 	.word	0x00000600
        /*127c*/ 	.word	0x000000ff
        /*1280*/ 	.word	0x00022888
        /*1284*/ 	.short	0x0100
        /*1286*/ 	.byte	0x06
	.zero		1


	//   ....[14]....
        /*1288*/ 	.word	0x00000730
        /*128c*/ 	.word	0x000000ff
        /*1290*/ 	.word	0x00022890
        /*1294*/ 	.short	0x0100
        /*1296*/ 	.byte	0x08
	.zero		1


	//   ....[15]....
        /*1298*/ 	.word	0x00000740
        /*129c*/ 	.word	0x000000ff
        /*12a0*/ 	.word	0x000228a0
        /*12a4*/ 	.short	0x0100
        /*12a6*/ 	.byte	0x08
	.zero		1


	//   ....[16]....
        /*12a8*/ 	.word	0x00000750
        /*12ac*/ 	.word	0x000000ff
        /*12b0*/ 	.word	0x00022898
        /*12b4*/ 	.short	0x0100
        /*12b6*/ 	.byte	0x08
	.zero		1


	//   ....[17]....
        /*12b8*/ 	.word	0x00000760
        /*12bc*/ 	.word	0x000000ff
        /*12c0*/ 	.word	0x000228a8
        /*12c4*/ 	.short	0x0100
        /*12c6*/ 	.byte	0x08
	.zero		1


	//   ....[18]....
        /*12c8*/ 	.word	0x000008a0
        /*12cc*/ 	.word	0x000000ff
        /*12d0*/ 	.word	0x000228b0
        /*12d4*/ 	.short	0x0100
        /*12d6*/ 	.byte	0x08
	.zero		1


	//   ....[19]....
        /*12d8*/ 	.word	0x000008b0
        /*12dc*/ 	.word	0x000000ff
        /*12e0*/ 	.word	0x000228c0
        /*12e4*/ 	.short	0x0100
        /*12e6*/ 	.byte	0x08
	.zero		1


	//   ....[20]....
        /*12e8*/ 	.word	0x000008c0
        /*12ec*/ 	.word	0x000000ff
        /*12f0*/ 	.word	0x000228b8
        /*12f4*/ 	.short	0x0100
        /*12f6*/ 	.byte	0x08
	.zero		1


	//   ....[21]....
        /*12f8*/ 	.word	0x000008d0
        /*12fc*/ 	.word	0x000000ff
        /*1300*/ 	.word	0x000228c8
        /*1304*/ 	.short	0x0100
        /*1306*/ 	.byte	0x08
	.zero		1


	//   ....[22]....
        /*1308*/ 	.word	0x00002d60
        /*130c*/ 	.word	0x00000057
        /*1310*/ 	.word	0x00022890
        /*1314*/ 	.short	0x010a
        /*1316*/ 	.byte	0x3f
	.zero		1


	//   ....[23]....
        /*1318*/ 	.word	0x00005fa0
        /*131c*/ 	.word	0x00000057
        /*1320*/ 	.word	0x00022890
        /*1324*/ 	.short	0x010a
        /*1326*/ 	.byte	0x3f
	.zero		1


	//   ....[24]....
        /*1328*/ 	.word	0x00008f40
        /*132c*/ 	.word	0x00000057
        /*1330*/ 	.word	0x00022890
        /*1334*/ 	.short	0x010a
        /*1336*/ 	.byte	0x3f
	.zero		1


	//   ....[25]....
        /*1338*/ 	.word	0x00009510
        /*133c*/ 	.word	0x00000004
        /*1340*/ 	.word	0x00000000
        /*1344*/ 	.short	0x0101
        /*1346*/ 	.byte	0x3f
	.zero		1


	//   ....[26]....
        /*1348*/ 	.word	0x00009550
        /*134c*/ 	.word	0x00000057
        /*1350*/ 	.word	0x000228b0
        /*1354*/ 	.short	0x010a
        /*1356*/ 	.byte	0x3f
	.zero		1


	//   ....[27]....
        /*1358*/ 	.word	0x00009a90
        /*135c*/ 	.word	0x00000057
        /*1360*/ 	.word	0x00000000
        /*1364*/ 	.short	0x0101
        /*1366*/ 	.byte	0x3f
	.zero		1


	//   ....[28]....
        /*1368*/ 	.word	0x0000a730
        /*136c*/ 	.word	0x00000011
        /*1370*/ 	.word	0x00022800
        /*1374*/ 	.short	0x010a
        /*1376*/ 	.byte	0x3f
	.zero		1


	//   ....[29]....
        /*1378*/ 	.word	0x0000a780
        /*137c*/ 	.word	0x00000011
        /*1380*/ 	.word	0x00022800
        /*1384*/ 	.short	0x010a
        /*1386*/ 	.byte	0x3f
	.zero		1


	//   ....[30]....
        /*1388*/ 	.word	0x0000b060
        /*138c*/ 	.word	0x00000011
        /*1390*/ 	.word	0x00022800
        /*1394*/ 	.short	0x010a
        /*1396*/ 	.byte	0x3f
	.zero		1


	//   ....[31]....
        /*1398*/ 	.word	0x0000d5f0
        /*139c*/ 	.word	0x00000011
        /*13a0*/ 	.word	0x00022800
        /*13a4*/ 	.short	0x010a
        /*13a6*/ 	.byte	0x3f
	.zero		1


	//   ....[32]....
        /*13a8*/ 	.word	0x0000f690
        /*13ac*/ 	.word	0x0000000e
        /*13b0*/ 	.word	0x00022830
        /*13b4*/ 	.short	0x010a
        /*13b6*/ 	.byte	0x3f
	.zero		1


	//   ....[33]....
        /*13b8*/ 	.word	0x0000f720
        /*13bc*/ 	.word	0x0000000e
        /*13c0*/ 	.word	0x00022830
        /*13c4*/ 	.short	0x010a
        /*13c6*/ 	.byte	0x3f
	.zero		1


	//   ....[34]....
        /*13c8*/ 	.word	0x00010490
        /*13cc*/ 	.word	0x00000000
        /*13d0*/ 	.word	0x00000000
        /*13d4*/ 	.short	0x0101
        /*13d6*/ 	.byte	0x3f
	.zero		1


	//   ....[35]....
        /*13d8*/ 	.word	0x000139e0
        /*13dc*/ 	.word	0x00000059
        /*13e0*/ 	.word	0x00022830
        /*13e4*/ 	.short	0x010a
        /*13e6*/ 	.byte	0x3f
	.zero		1


	//   ....[36]....
        /*13e8*/ 	.word	0x00013a30
        /*13ec*/ 	.word	0x00000059
        /*13f0*/ 	.word	0x00022830
        /*13f4*/ 	.short	0x010a
        /*13f6*/ 	.byte	0x3f
	.zero		1


	//   ....[37]....
        /*13f8*/ 	.word	0x000146a0
        /*13fc*/ 	.word	0x000000cc
        /*1400*/ 	.word	0x00022850
        /*1404*/ 	.short	0x010a
        /*1406*/ 	.byte	0x3f
	.zero		1


	//   ....[38]....
        /*1408*/ 	.word	0x000146e0
        /*140c*/ 	.word	0x000000cc
        /*1410*/ 	.word	0x00022850
        /*1414*/ 	.short	0x010a
        /*1416*/ 	.byte	0x3f
	.zero		1


	//   ....[39]....
        /*1418*/ 	.word	0x00014b30
        /*141c*/ 	.word	0x000000a8
        /*1420*/ 	.word	0x00000000
        /*1424*/ 	.short	0x0101
        /*1426*/ 	.byte	0x3f
	.zero		1


	//   ....[40]....
        /*1428*/ 	.word	0x00017d50
        /*142c*/ 	.word	0x00000058
        /*1430*/ 	.word	0x00000000
        /*1434*/ 	.short	0x0101
        /*1436*/ 	.byte	0x3f
	.zero		1


	//   ....[41]....
        /*1438*/ 	.word	0x00018770
        /*143c*/ 	.word	0x00000000
        /*1440*/ 	.word	0x00022830
        /*1444*/ 	.short	0x010a
        /*1446*/ 	.byte	0x3f
	.zero		1


	//   ....[42]....
        /*1448*/ 	.word	0x000187c0
        /*144c*/ 	.word	0x00000000
        /*1450*/ 	.word	0x00022830
        /*1454*/ 	.short	0x010a
        /*1456*/ 	.byte	0x3f
	.zero		1


	//   ....[43]....
        /*1458*/ 	.word	0x00019460
        /*145c*/ 	.word	0x00000003
        /*1460*/ 	.word	0x00022850
        /*1464*/ 	.short	0x010a
        /*1466*/ 	.byte	0x3f
	.zero		1


	//   ....[44]....
        /*1468*/ 	.word	0x000194a0
        /*146c*/ 	.word	0x00000003
        /*1470*/ 	.word	0x00022850
        /*1474*/ 	.short	0x010a
        /*1476*/ 	.byte	0x3f
	.zero		1


	//   ....[45]....
        /*1478*/ 	.word	0x00019f70
        /*147c*/ 	.word	0x000000aa
        /*1480*/ 	.word	0x00000000
        /*1484*/ 	.short	0x0101
        /*1486*/ 	.byte	0x3f
	.zero		1


	//   ....[46]....
        /*1488*/ 	.word	0x0001adf0
        /*148c*/ 	.word	0x0000005c
        /*1490*/ 	.word	0x00000000
        /*1494*/ 	.short	0x0101
        /*1496*/ 	.byte	0x3f
	.zero		1


	//   ....[47]....
        /*1498*/ 	.word	0x0001b580
        /*149c*/ 	.word	0x00000000
        /*14a0*/ 	.word	0x00022830
        /*14a4*/ 	.short	0x010a
        /*14a6*/ 	.byte	0x3f
	.zero		1


	//   ....[48]....
        /*14a8*/ 	.word	0x0001b5d0
        /*14ac*/ 	.word	0x00000000
        /*14b0*/ 	.word	0x00022830
        /*14b4*/ 	.short	0x010a
        /*14b6*/ 	.byte	0x3f
	.zero		1


	//   ....[49]....
        /*14b8*/ 	.word	0x0001c270
        /*14bc*/ 	.word	0x00000003
        /*14c0*/ 	.word	0x00022850
        /*14c4*/ 	.short	0x010a
        /*14c6*/ 	.byte	0x3f
	.zero		1


	//   ....[50]....
        /*14c8*/ 	.word	0x0001c2b0
        /*14cc*/ 	.word	0x00000003
        /*14d0*/ 	.word	0x00022850
        /*14d4*/ 	.short	0x010a
        /*14d6*/ 	.byte	0x3f
	.zero		1


	//   ....[51]....
        /*14d8*/ 	.word	0x0001c700
        /*14dc*/ 	.word	0x00000000
        /*14e0*/ 	.word	0x00000000
        /*14e4*/ 	.short	0x0101
        /*14e6*/ 	.byte	0x3f
	.zero		1


	//   ....[52]....
        /*14e8*/ 	.word	0x0001f950
        /*14ec*/ 	.word	0x00000058
        /*14f0*/ 	.word	0x00000000
        /*14f4*/ 	.short	0x0101
        /*14f6*/ 	.byte	0x3f
	.zero		1


	//   ....[53]....
        /*14f8*/ 	.word	0x0001ffb0
        /*14fc*/ 	.word	0x0000000d
        /*1500*/ 	.word	0x00022850
        /*1504*/ 	.short	0x010a
        /*1506*/ 	.byte	0x3f
	.zero		1


	//   ....[54]....
        /*1508*/ 	.word	0x00020030
        /*150c*/ 	.word	0x0000000d
        /*1510*/ 	.word	0x00022850
        /*1514*/ 	.short	0x010a
        /*1516*/ 	.byte	0x3f
	.zero		1


	//   ....[55]....
        /*1518*/ 	.word	0x00020650
        /*151c*/ 	.word	0x00000000
        /*1520*/ 	.word	0x00000000
        /*1524*/ 	.short	0x0101
        /*1526*/ 	.byte	0x3f
	.zero		1


	//   ....[56]....
        /*1528*/ 	.word	0x000222d0
        /*152c*/ 	.word	0x00000000
        /*1530*/ 	.word	0x00000000
        /*1534*/ 	.short	0x0101
        /*1536*/ 	.byte	0x3f
	.zero		1


	//   ....[57]....
        /*1538*/ 	.word	0x00024cc0
        /*153c*/ 	.word	0x00000011
        /*1540*/ 	.word	0x00022820
        /*1544*/ 	.short	0x010a
        /*1546*/ 	.byte	0x3f
	.zero		1


	//   ....[58]....
        /*1548*/ 	.word	0x00024d90
        /*154c*/ 	.word	0x00000005
        /*1550*/ 	.word	0x000228a0
        /*1554*/ 	.short	0x010a
        /*1556*/ 	.byte	0x3f
	.zero		1


	//   ....[59]....
        /*1558*/ 	.word	0x00024fd0
        /*155c*/ 	.word	0x00000005
        /*1560*/ 	.word	0x000228c0
        /*1564*/ 	.short	0x010a
        /*1566*/ 	.byte	0x3f
	.zero		1


	//   ....[60]....
        /*1568*/ 	.word	0x00025380
        /*156c*/ 	.word	0x00000005
        /*1570*/ 	.word	0x000228a0
        /*1574*/ 	.short	0x010a
        /*1576*/ 	.byte	0x3f
	.zero		1


	//   ....[61]....
        /*1578*/ 	.word	0x000255b0
        /*157c*/ 	.word	0x00000005
        /*1580*/ 	.word	0x000228c0
        /*1584*/ 	.short	0x010a
        /*1586*/ 	.byte	0x3f
	.zero		1


	//   ....[62]....
        /*1588*/ 	.word	0x00026940
        /*158c*/ 	.word	0x00000004
        /*1590*/ 	.word	0x00022880
        /*1594*/ 	.short	0x010a
        /*1596*/ 	.byte	0x3f
	.zero		1


	//   ....[63]....
        /*1598*/ 	.word	0x000271e0
        /*159c*/ 	.word	0x00000004
        /*15a0*/ 	.word	0x00022870
        /*15a4*/ 	.short	0x0107
        /*15a6*/ 	.byte	0x3f
	.zero		1


	//   ....[64]....
        /*15a8*/ 	.word	0x000272a0
        /*15ac*/ 	.word	0x00000004
        /*15b0*/ 	.word	0x00022870
        /*15b4*/ 	.short	0x0101
        /*15b6*/ 	.byte	0x3f
	.zero		1


	//   ....[65]....
        /*15b8*/ 	.word	0x000272f0
        /*15bc*/ 	.word	0x00000004
        /*15c0*/ 	.word	0x00022840
        /*15c4*/ 	.short	0x010a
        /*15c6*/ 	.byte	0x3f
	.zero		1


	//   ....[66]....
        /*15c8*/ 	.word	0x00027a50
        /*15cc*/ 	.word	0x00000004
        /*15d0*/ 	.word	0x00022830
        /*15d4*/ 	.short	0x0107
        /*15d6*/ 	.byte	0x3f
	.zero		1


	//   ....[67]....
        /*15d8*/ 	.word	0x00027b30
        /*15dc*/ 	.word	0x00000004
        /*15e0*/ 	.word	0x00022830
        /*15e4*/ 	.short	0x0101
        /*15e6*/ 	.byte	0x3f
	.zero		1


	//   ....[68]....
        /*15e8*/ 	.word	0x000284b0
        /*15ec*/ 	.word	0x00000011
        /*15f0*/ 	.word	0x00022800
        /*15f4*/ 	.short	0x0107
        /*15f6*/ 	.byte	0x3f
	.zero		1


	//   ....[69]....
        /*15f8*/ 	.word	0x000285a0
        /*15fc*/ 	.word	0x00000011
        /*1600*/ 	.word	0x00022800
        /*1604*/ 	.short	0x0101
        /*1606*/ 	.byte	0x3f
	.zero		1


	//   ....[70]....
        /*1608*/ 	.word	0x000285c0
        /*160c*/ 	.word	0x00000011
        /*1610*/ 	.word	0x00022820
        /*1614*/ 	.short	0x010a
        /*1616*/ 	.byte	0x3f
	.zero		1


	//   ....[71]....
        /*1618*/ 	.word	0x00028b00
        /*161c*/ 	.word	0x00000000
        /*1620*/ 	.word	0x00022880
        /*1624*/ 	.short	0x010a
        /*1626*/ 	.byte	0x3f
	.zero		1


	//   ....[72]....
        /*1628*/ 	.word	0x000290f0
        /*162c*/ 	.word	0x00000000
        /*1630*/ 	.word	0x00022870
        /*1634*/ 	.short	0x0107
        /*1636*/ 	.byte	0x3f
	.zero		1


	//   ....[73]....
        /*1638*/ 	.word	0x000291b0
        /*163c*/ 	.word	0x00000000
        /*1640*/ 	.word	0x00022870
        /*1644*/ 	.short	0x0101
        /*1646*/ 	.byte	0x3f
	.zero		1


	//   ....[74]....
        /*1648*/ 	.word	0x000291e0
        /*164c*/ 	.word	0x00000000
        /*1650*/ 	.word	0x00022840
        /*1654*/ 	.short	0x010a
        /*1656*/ 	.byte	0x3f
	.zero		1


	//   ....[75]....
        /*1658*/ 	.word	0x000297a0
        /*165c*/ 	.word	0x00000000
        /*1660*/ 	.word	0x00022830
        /*1664*/ 	.short	0x0107
        /*1666*/ 	.byte	0x3f
	.zero		1


	//   ....[76]....
        /*1668*/ 	.word	0x00029870
        /*166c*/ 	.word	0x00000000
        /*1670*/ 	.word	0x00022830
        /*1674*/ 	.short	0x0101
        /*1676*/ 	.byte	0x3f
	.zero		1


	//   ....[77]....
        /*1678*/ 	.word	0x000298f0
        /*167c*/ 	.word	0x00000002
        /*1680*/ 	.word	0x00022870
        /*1684*/ 	.short	0x010a
        /*1686*/ 	.byte	0x3f
	.zero		1


	//   ....[78]....
        /*1688*/ 	.word	0x00029980
        /*168c*/ 	.word	0x00000002
        /*1690*/ 	.word	0x00022860
        /*1694*/ 	.short	0x010a
        /*1696*/ 	.byte	0x3f
	.zero		1


	//   ....[79]....
        /*1698*/ 	.word	0x0002a050
        /*169c*/ 	.word	0x00000002
        /*16a0*/ 	.word	0x00022850
        /*16a4*/ 	.short	0x0101
        /*16a6*/ 	.byte	0x3f
	.zero		1


	//   ....[80]....
        /*16a8*/ 	.word	0x0002a0e0
        /*16ac*/ 	.word	0x00000002
        /*16b0*/ 	.word	0x00000000
        /*16b4*/ 	.short	0x0101
        /*16b6*/ 	.byte	0x3f
	.zero		1


	//   ....[81]....
        /*16b8*/ 	.word	0x0002a2b0
        /*16bc*/ 	.word	0x00000000
        /*16c0*/ 	.word	0x00022870
        /*16c4*/ 	.short	0x010a
        /*16c6*/ 	.byte	0x3f
	.zero		1


	//   ....[82]....
        /*16c8*/ 	.word	0x0002a340
        /*16cc*/ 	.word	0x00000000
        /*16d0*/ 	.word	0x00022860
        /*16d4*/ 	.short	0x010a
        /*16d6*/ 	.byte	0x3f
	.zero		1


	//   ....[83]....
        /*16d8*/ 	.word	0x0002aa20
        /*16dc*/ 	.word	0x00000000
        /*16e0*/ 	.word	0x00022850
        /*16e4*/ 	.short	0x0101
        /*16e6*/ 	.byte	0x3f
	.zero		1


	//   ....[84]....
        /*16e8*/ 	.word	0x0002aad0
        /*16ec*/ 	.word	0x00000000
        /*16f0*/ 	.word	0x00000000
        /*16f4*/ 	.short	0x0101
        /*16f6*/ 	.byte	0x3f
	.zero		1


	//   ....[85]....
        /*16f8*/ 	.word	0x0002b800
        /*16fc*/ 	.word	0x00000005
        /*1700*/ 	.word	0x00022820
        /*1704*/ 	.short	0x010a
        /*1706*/ 	.byte	0x3f
	.zero		1


	//   ....[86]....
        /*1708*/ 	.word	0x0002b9a0
        /*170c*/ 	.word	0x00000003
        /*1710*/ 	.word	0x00022840
        /*1714*/ 	.short	0x010a
        /*1716*/ 	.byte	0x3f
	.zero		1


	//   ....[87]....
        /*1718*/ 	.word	0x0002ba30
        /*171c*/ 	.word	0x00000023
        /*1720*/ 	.word	0x00022840
        /*1724*/ 	.short	0x010a
        /*1726*/ 	.byte	0x3f
	.zero		1


	//   ....[88]....
        /*1728*/ 	.word	0x0002ba70
        /*172c*/ 	.word	0x00000003
        /*1730*/ 	.word	0x00022860
        /*1734*/ 	.short	0x010a
        /*1736*/ 	.byte	0x3f
	.zero		1


	//   ....[89]....
        /*1738*/ 	.word	0x0002bab0
        /*173c*/ 	.word	0x00000023
        /*1740*/ 	.word	0x00022860
        /*1744*/ 	.short	0x010a
        /*1746*/ 	.byte	0x3f
	.zero		1


	//   ....[90]....
        /*1748*/ 	.word	0x0002baf0
        /*174c*/ 	.word	0x00000003
        /*1750*/ 	.word	0x00022880
        /*1754*/ 	.short	0x010a
        /*1756*/ 	.byte	0x3f
	.zero		1


	//   ....[91]....
        /*1758*/ 	.word	0x0002bb30
        /*175c*/ 	.word	0x00000023
        /*1760*/ 	.word	0x00022880
        /*1764*/ 	.short	0x010a
        /*1766*/ 	.byte	0x3f
	.zero		1


	//   ....[92]....
        /*1768*/ 	.word	0x0002bb90
        /*176c*/ 	.word	0x00000057
        /*1770*/ 	.word	0x00022890
        /*1774*/ 	.short	0x010a
        /*1776*/ 	.byte	0x3f
	.zero		1


	//   ....[93]....
        /*1778*/ 	.word	0x0002bf40
        /*177c*/ 	.word	0x00000057
        /*1780*/ 	.word	0x00022890
        /*1784*/ 	.short	0x010a
        /*1786*/ 	.byte	0x3f
	.zero		1


	//   ....[94]....
        /*1788*/ 	.word	0x0002c300
        /*178c*/ 	.word	0x00000057
        /*1790*/ 	.word	0x00022890
        /*1794*/ 	.short	0x010a
        /*1796*/ 	.byte	0x3f
	.zero		1


	//   ....[95]....
        /*1798*/ 	.word	0x0002c6b0
        /*179c*/ 	.word	0x00000057
        /*17a0*/ 	.word	0x000228b0
        /*17a4*/ 	.short	0x010a
        /*17a6*/ 	.byte	0x3f
	.zero		1


	//   ....[96]....
        /*17a8*/ 	.word	0x0002cb80
        /*17ac*/ 	.word	0x00000011
        /*17b0*/ 	.word	0x00022800
        /*17b4*/ 	.short	0x010a
        /*17b6*/ 	.byte	0x3f
	.zero		1


	//   ....[97]....
        /*17b8*/ 	.word	0x0002d070
        /*17bc*/ 	.word	0x00000011
        /*17c0*/ 	.word	0x00022800
        /*17c4*/ 	.short	0x010a
        /*17c6*/ 	.byte	0x3f
	.zero		1


	//   ....[98]....
        /*17c8*/ 	.word	0x0002d0c0
        /*17cc*/ 	.word	0x0000000e
        /*17d0*/ 	.word	0x00022830
        /*17d4*/ 	.short	0x010a
        /*17d6*/ 	.byte	0x3f
	.zero		1


	//   ....[99]....
        /*17d8*/ 	.word	0x0002d110
        /*17dc*/ 	.word	0x00000059
        /*17e0*/ 	.word	0x00022830
        /*17e4*/ 	.short	0x010a
        /*17e6*/ 	.byte	0x3f
	.zero		1


	//   ....[100]....
        /*17e8*/ 	.word	0x0002d160
        /*17ec*/ 	.word	0x000000cc
        /*17f0*/ 	.word	0x00022850
        /*17f4*/ 	.short	0x010a
        /*17f6*/ 	.byte	0x3f
	.zero		1


	//   ....[101]....
        /*17f8*/ 	.word	0x0002d1b0
        /*17fc*/ 	.word	0x00000000
        /*1800*/ 	.word	0x00022830
        /*1804*/ 	.short	0x010a
        /*1806*/ 	.byte	0x3f
	.zero		1


	//   ....[102]....
        /*1808*/ 	.word	0x0002d200
        /*180c*/ 	.word	0x00000003
        /*1810*/ 	.word	0x00022850
        /*1814*/ 	.short	0x010a
        /*1816*/ 	.byte	0x3f
	.zero		1


	//   ....[103]....
        /*1818*/ 	.word	0x0002d250
        /*181c*/ 	.word	0x00000000
        /*1820*/ 	.word	0x00022830
        /*1824*/ 	.short	0x010a
        /*1826*/ 	.byte	0x3f
	.zero		1


	//   ....[104]....
        /*1828*/ 	.word	0x0002d2a0
        /*182c*/ 	.word	0x00000003
        /*1830*/ 	.word	0x00022850
        /*1834*/ 	.short	0x010a
        /*1836*/ 	.byte	0x3f
	.zero		1


	//   ....[105]....
        /*1838*/ 	.word	0x0002d2f0
        /*183c*/ 	.word	0x0000000d
        /*1840*/ 	.word	0x00022850
        /*1844*/ 	.short	0x010a
        /*1846*/ 	.byte	0x3f
	.zero		1


	//   ....[106]....
        /*1848*/ 	.word	0x0002e8b0
        /*184c*/ 	.word	0x00000011
        /*1850*/ 	.word	0x00022820
        /*1854*/ 	.short	0x010a
        /*1856*/ 	.byte	0x3f
	.zero		1


	//   ....[107]....
        /*1858*/ 	.word	0x0002e900
        /*185c*/ 	.word	0x00000005
        /*1860*/ 	.word	0x000228a0
        /*1864*/ 	.short	0x010a
        /*1866*/ 	.byte	0x3f
	.zero		1


	//   ....[108]....
        /*1868*/ 	.word	0x0002e950
        /*186c*/ 	.word	0x00000005
        /*1870*/ 	.word	0x000228c0
        /*1874*/ 	.short	0x010a
        /*1876*/ 	.byte	0x3f
	.zero		1


	//   ....[109]....
        /*1878*/ 	.word	0x0002e9a0
        /*187c*/ 	.word	0x00000005
        /*1880*/ 	.word	0x000228a0
        /*1884*/ 	.short	0x010a
        /*1886*/ 	.byte	0x3f
	.zero		1


	//   ....[110]....
        /*1888*/ 	.word	0x0002e9f0
        /*188c*/ 	.word	0x00000005
        /*1890*/ 	.word	0x000228c0
        /*1894*/ 	.short	0x010a
        /*1896*/ 	.byte	0x3f
	.zero		1


	//   ....[111]....
        /*1898*/ 	.word	0x0002eb10
        /*189c*/ 	.word	0x00000004
        /*18a0*/ 	.word	0x00022880
        /*18a4*/ 	.short	0x010a
        /*18a6*/ 	.byte	0x3f
	.zero		1


	//   ....[112]....
        /*18a8*/ 	.word	0x0002f860
        /*18ac*/ 	.word	0x00000004
        /*18b0*/ 	.word	0x00022840
        /*18b4*/ 	.short	0x010a
        /*18b6*/ 	.byte	0x3f
	.zero		1


	//   ....[113]....
        /*18b8*/ 	.word	0x00030e00
        /*18bc*/ 	.word	0x00000011
        /*18c0*/ 	.word	0x00022820
        /*18c4*/ 	.short	0x010a
        /*18c6*/ 	.byte	0x3f
	.zero		1


	//   ....[114]....
        /*18c8*/ 	.word	0x00030e50
        /*18cc*/ 	.word	0x00000000
        /*18d0*/ 	.word	0x00022880
        /*18d4*/ 	.short	0x010a
        /*18d6*/ 	.byte	0x3f
	.zero		1


	//   ....[115]....
        /*18d8*/ 	.word	0x00031990
        /*18dc*/ 	.word	0x00000000
        /*18e0*/ 	.word	0x00022840
        /*18e4*/ 	.short	0x010a
        /*18e6*/ 	.byte	0x3f
	.zero		1


	//   ....[116]....
        /*18e8*/ 	.word	0x000324a0
        /*18ec*/ 	.word	0x00000002
        /*18f0*/ 	.word	0x00022870
        /*18f4*/ 	.short	0x010a
        /*18f6*/ 	.byte	0x3f
	.zero		1


	//   ....[117]....
        /*18f8*/ 	.word	0x000324f0
        /*18fc*/ 	.word	0x00000002
        /*1900*/ 	.word	0x00022860
        /*1904*/ 	.short	0x010a
        /*1906*/ 	.byte	0x3f
	.zero		1


	//   ....[118]....
        /*1908*/ 	.word	0x00032540
        /*190c*/ 	.word	0x00000000
        /*1910*/ 	.word	0x00022870
        /*1914*/ 	.short	0x010a
        /*1916*/ 	.byte	0x3f
	.zero		1


	//   ....[119]....
        /*1918*/ 	.word	0x00032590
        /*191c*/ 	.word	0x00000000
        /*1920*/ 	.word	0x00022860
        /*1924*/ 	.short	0x010a
        /*1926*/ 	.byte	0x3f
	.zero		1


	//   ....[120]....
        /*1928*/ 	.word	0x00032f20
        /*192c*/ 	.word	0x00000005
        /*1930*/ 	.word	0x00022820
        /*1934*/ 	.short	0x010a
        /*1936*/ 	.byte	0x3f
	.zero		1


	//   ....[121]....
        /*1938*/ 	.word	0x000330c0
        /*193c*/ 	.word	0x00000003
        /*1940*/ 	.word	0x00022840
        /*1944*/ 	.short	0x010a
        /*1946*/ 	.byte	0x3f
	.zero		1


	//   ....[122]....
        /*1948*/ 	.word	0x00033110
        /*194c*/ 	.word	0x00000023
        /*1950*/ 	.word	0x00022840
        /*1954*/ 	.short	0x010a
        /*1956*/ 	.byte	0x3f
	.zero		1


	//   ....[123]....
        /*1958*/ 	.word	0x00033160
        /*195c*/ 	.word	0x00000003
        /*1960*/ 	.word	0x00022860
        /*1964*/ 	.short	0x010a
        /*1966*/ 	.byte	0x3f
	.zero		1


	//   ....[124]....
        /*1968*/ 	.word	0x000331b0
        /*196c*/ 	.word	0x00000023
        /*1970*/ 	.word	0x00022860
        /*1974*/ 	.short	0x010a
        /*1976*/ 	.byte	0x3f
	.zero		1


	//   ....[125]....
        /*1978*/ 	.word	0x00033200
        /*197c*/ 	.word	0x00000003
        /*1980*/ 	.word	0x00022880
        /*1984*/ 	.short	0x010a
        /*1986*/ 	.byte	0x3f
	.zero		1


	//----- nvinfo : EIATTR_NUM_MBARRIERS
	.align		4
.L_1018:
        /*1988*/ 	.byte	0x03, 0x38
        /*198a*/ 	.short	0x0016


	//----- nvinfo : EIATTR_EXIT_INSTR_OFFSETS
	.align		4
        /*198c*/ 	.byte	0x04, 0x1c
        /*198e*/ 	.short	(.L_1020 - .L_1019)


	//   ....[0]....
.L_1019:
        /*1990*/ 	.word	0x0002bb80


	//----- nvinfo : EIATTR_MAX_THREADS
	.align		4
.L_1020:
        /*1994*/ 	.byte	0x04, 0x05
        /*1996*/ 	.short	(.L_1022 - .L_1021)
.L_1021:
        /*1998*/ 	.word	0x00000180
        /*199c*/ 	.word	0x00000001
        /*19a0*/ 	.word	0x00000001


	//----- nvinfo : EIATTR_CRS_STACK_SIZE
	.align		4
.L_1022:
        /*19a4*/ 	.byte	0x04, 0x1e
        /*19a6*/ 	.short	(.L_1024 - .L_1023)
.L_1023:
        /*19a8*/ 	.word	0x00000000


	//----- nvinfo : EIATTR_CBANK_PARAM_SIZE
	.align		4
.L_1024:
        /*19ac*/ 	.byte	0x03, 0x19
        /*19ae*/ 	.short	0x0af0


	//----- nvinfo : EIATTR_PARAM_CBANK
	.align		4
        /*19b0*/ 	.byte	0x04, 0x0a
        /*19b2*/ 	.short	(.L_1026 - .L_1025)
	.align		4
.L_1025:
        /*19b4*/ 	.word	index@(.nv.constant0._ZN7cutlass13device_kernelIN5flash11enable_sm90INS1_16FlashAttnFwdSm90INS1_25CollectiveMainloopFwdSm90ILi2EN4cute5tupleIJNS5_1CILi1EEES8_S8_EEENS6_IJNS7_ILi128EEENS7_ILi160EEESA_EEELi128ENS_12float_e4m3_tEfNS_4arch4Sm90ELb0ELb1ELb0ELb1ELb1ELb1ELb0ELb1ELb1ELb1ELb0ELb0EEENS1_21CollectiveEpilogueFwdINS6_IJSA_SA_SB_EEES9_NS_10bfloat16_tESF_Li256ELb1ELb1ELb0ELb1EEENS1_36VarlenDynamicPersistentTileSchedulerILi128ELi160ELi256ELi128ELb0ELb1ELb1ELb1ELb0ELb1EEEEEEEEEvNT_6ParamsE)
        /*19b8*/ 	.short	0x0210
        /*19ba*/ 	.short	0x0af0


	//----- nvinfo : EIATTR_SW_WAR
	.align		4
.L_1026:
        /*19bc*/ 	.byte	0x04, 0x36
        /*19be*/ 	.short	(.L_1028 - .L_1027)
.L_1027:
        /*19c0*/ 	.word	0x00000008
.L_1028:


//--------------------- .nv.info._ZN7cutlass13device_kernelIN5flash11enable_sm90INS1_16FlashAttnFwdSm90INS1_25CollectiveMainloopFwdSm90ILi2EN4cute5tupleIJNS5_1CILi1EEES8_S8_EEENS6_IJNS7_ILi128EEENS7_ILi160EEESA_EEELi128ENS_12float_e4m3_tEfNS_4arch4Sm90ELb1ELb0ELb0ELb0ELb1ELb0ELb0ELb1ELb1ELb1ELb0ELb0EEENS1_21CollectiveEpilogueFwdINS6_IJSA_SA_SB_EEES9_NS_10bfloat16_tESF_Li256ELb0ELb1ELb0ELb1EEENS1_30DynamicPersistentTileSchedulerILi256ELi128ELb0ELb1ELb1EEEEEEEEEvNT_6ParamsE --------------------------
	.section	.nv.info._ZN7cutlass13device_kernelIN5flash11enable_sm90INS1_16FlashAttnFwdSm90INS1_25CollectiveMainloopFwdSm90ILi2EN4cute5tupleIJNS5_1CILi1EEES8_S8_EEENS6_IJNS7_ILi128EEENS7_ILi160EEESA_EEELi128ENS_12float_e4m3_tEfNS_4arch4Sm90ELb1ELb0ELb0ELb0ELb1ELb0ELb0ELb1ELb1ELb1ELb0ELb0EEENS1_21CollectiveEpilogueFwdINS6_IJSA_SA_SB_EEES9_NS_10bfloat16_tESF_Li256ELb0ELb1ELb0ELb1EEENS1_30DynamicPersistentTileSchedulerILi256ELi128ELb0ELb1ELb1EEEEEEEEEvNT_6ParamsE,"",@"SHT_CUDA_INFO"
	.sectionflags	@""
	.align	4


	//----- nvinfo : EIATTR_CUDA_API_VERSION
	.align		4
        /*0000*/ 	.byte	0x04, 0x37
        /*0002*/ 	.short	(.L_1030 - .L_1029)
.L_1029:
        /*0004*/ 	.word	0x00000082


	//----- nvinfo : EIATTR_KPARAM_INFO
	.align		4
.L_1030:
        /*0008*/ 	.byte	0x04, 0x17
        /*000a*/ 	.short	(.L_1032 - .L_1031)
.L_1031:
        /*000c*/ 	.word	0x00000000
        /*0010*/ 	.short	0x0000
        /*0012*/ 	.short	0x0070
        /*0014*/ 	.byte	0x00, 0xf0, 0x01, 0x2a


	//----- nvinfo : EIATTR_SPARSE_MMA_MASK
	.align		4
.L_1032:
        /*0018*/ 	.byte	0x03, 0x50
        /*001a*/ 	.short	0x0000


	//----- nvinfo : EIATTR_MAXREG_COUNT
	.align		4
        /*001c*/ 	.byte	0x03, 0x1b
        /*001e*/ 	.short	0x00a8


	//----- nvinfo : EIATTR_NUM_BARRIERS
	.align		4
        /*0020*/ 	.byte	0x02, 0x4c
        /*0022*/ 	.byte	0x10
	.zero		1


	//----- nvinfo : EIATTR_EXTERNS
	.align		4
        /*0024*/ 	.byte	0x04, 0x0f
        /*0026*/ 	.short	(.L_1034 - .L_1033)


	//   ....[0]....
	.align		4
.L_1033:
        /*0028*/ 	.word	index@(__assertfail)


	//----- nvinfo : EIATTR_ANNOTATIONS
	.align		4
.L_1034:
        /*002c*/ 	.byte	0x04, 0x55
        /*002e*/ 	.short	(.L_1036 - .L_1035)


	//   ....[0]....
.L_1035:
        /* <DEDUP_REMOVED lines=20> */


	//----- nvinfo : EIATTR_MERCURY_ISA_VERSION
	.align		4
.L_1036:
        /*0160*/ 	.byte	0x03, 0x5f
        /*0162*/ 	.short	0x0101


	//----- nvinfo : EIATTR_INT_WARP_WIDE_INSTR_OFFSETS
	.align		4
        /*0164*/ 	.byte	0x04, 0x31
        /*0166*/ 	.short	(.L_1038 - .L_1037)


	//   ....[0]....
.L_1037:
        /*0168*/ 	.word	0x000000c0


	//   ....[1]....
        /*016c*/ 	.word	0x000000d0


	//   ....[2]....
        /*0170*/ 	.word	0x00000170


	//   ....[3]....
        /*0174*/ 	.word	0x0000df90


	//   ....[4]....
        /*0178*/ 	.word	0x0000e020


	//   ....[5]....
        /*017c*/ 	.word	0x000120f0


	//   ....[6]....
        /*0180*/ 	.word	0x00012180


	//----- nvinfo : EIATTR_COOP_GROUP_MASK_REGIDS
	.align		4
.L_1038:
        /*0184*/ 	.byte	0x04, 0x29
        /*0186*/ 	.short	(.L_1040 - .L_1039)


	//   ....[0]....
.L_1039:
        /*0188*/ 	.word	0xffffffff


	//   ....[1]....
        /*018c*/ 	.word	0xffffffff


	//   ....[2]....
        /*0190*/ 	.word	0xffffffff


	//   ....[3]....
        /*0194*/ 	.word	0xffffffff


	//   ....[4]....
        /*0198*/ 	.word	0xffffffff


	//   ....[5]....
        /*019c*/ 	.word	0xffffffff


	//   ....[6]....
        /*01a0*/ 	.word	0xffffffff


	//   ....[7]....
        /*01a4*/ 	.word	0xffffffff


	//   ....[8]....
        /*01a8*/ 	.word	0xffffffff


	//   ....[9]....
        /*01ac*/ 	.word	0xffffffff


	//   ....[10]....
        /*01b0*/ 	.word	0xffffffff


	//   ....[11]....
        /*01b4*/ 	.word	0xffffffff


	//   ....[12]....
        /*01b8*/ 	.word	0xffffffff


	//   ....[13]....
        /*01bc*/ 	.word	0xffffffff


	//   ....[14]....
        /*01c0*/ 	.word	0xffffffff


	//   ....[15]....
        /*01c4*/ 	.word	0xffffffff


	//   ....[16]....
        /*01c8*/ 	.word	0xffffffff


	//   ....[17]....
        /*01cc*/ 	.word	0xffffffff


	//   ....[18]....
        /*01d0*/ 	.word	0xffffffff


	//   ....[19]....
        /*01d4*/ 	.word	0xffffffff


	//   ....[20]....
        /*01d8*/ 	.word	0xffffffff


	//   ....[21]....
        /*01dc*/ 	.word	0xffffffff


	//   ....[22]....
        /*01e0*/ 	.word	0xffffffff


	//   ....[23]....
        /*01e4*/ 	.word	0xffffffff


	//   ....[24]....
        /*01e8*/ 	.word	0xffffffff


	//   ....[25]....
        /*01ec*/ 	.word	0xffffffff


	//   ....[26]....
        /*01f0*/ 	.word	0xffffffff


	//   ....[27]....
        /*01f4*/ 	.word	0xffffffff


	//   ....[28]....
        /*01f8*/ 	.word	0xffffffff


	//   ....[29]....
        /*01fc*/ 	.word	0xffffffff


	//   ....[30]....
        /*0200*/ 	.word	0xffffffff


	//   ....[31]....
        /*0204*/ 	.word	0xffffffff


	//   ....[32]....
        /*0208*/ 	.word	0xffffffff


	//   ....[33]....
        /*020c*/ 	.word	0xffffffff


	//   ....[34]....
        /*0210*/ 	.word	0xffffffff


	//   ....[35]....
        /*0214*/ 	.word	0xffffffff


	//   ....[36]....
        /*0218*/ 	.word	0xffffffff


	//   ....[37]....
        /*021c*/ 	.word	0xffffffff


	//   ....[38]....
        /*0220*/ 	.word	0xffffffff


	//   ....[39]....
        /*0224*/ 	.word	0xffffffff


	//   ....[40]....
        /*0228*/ 	.word	0xffffffff


	//   ....[41]....
        /*022c*/ 	.word	0xffffffff


	//   ....[42]....
        /*0230*/ 	.word	0xffffffff


	//   ....[43]....
        /*0234*/ 	.word	0xffffffff


	//   ....[44]....
        /*0238*/ 	.word	0xffffffff


	//   ....[45]....
        /*023c*/ 	.word	0xffffffff


	//   ....[46]....
        /*0240*/ 	.word	0xffffffff


	//   ....[47]....
        /*0244*/ 	.word	0xffffffff


	//   ....[48]....
        /*0248*/ 	.word	0xffffffff


	//   ....[49]....
        /*024c*/ 	.word	0xffffffff


	//   ....[50]....
        /*0250*/ 	.word	0xffffffff


	//   ....[51]....
        /*0254*/ 	.word	0xffffffff


	//   ....[52]....
        /*0258*/ 	.word	0xffffffff


	//   ....[53]....
        /*025c*/ 	.word	0xffffffff


	//   ....[54]....
        /*0260*/ 	.word	0xffffffff


	//   ....[55]....
        /*0264*/ 	.word	0xffffffff


	//   ....[56]....
        /*0268*/ 	.word	0xffffffff


	//   ....[57]....
        /*026c*/ 	.word	0xffffffff


	//   ....[58]....
        /*0270*/ 	.word	0xffffffff


	//   ....[59]....
        /*0274*/ 	.word	0xffffffff


	//   ....[60]....
        /*0278*/ 	.word	0xffffffff


	//   ....[61]....
        /*027c*/ 	.word	0xffffffff


	//   ....[62]....
        /*0280*/ 	.word	0xffffffff


	//   ....[63]....
        /*0284*/ 	.word	0xffffffff


	//   ....[64]....
        /*0288*/ 	.word	0xffffffff


	//   ....[65]....
        /*028c*/ 	.word	0xffffffff


	//   ....[66]....
        /*0290*/ 	.word	0xffffffff


	//   ....[67]....
        /*0294*/ 	.word	0xffffffff


	//   ....[68]....
        /*0298*/ 	.word	0xffffffff


	//   ....[69]....
        /*029c*/ 	.word	0xffffffff


	//   ....[70]....
        /*02a0*/ 	.word	0xffffffff


	//   ....[71]....
        /*02a4*/ 	.word	0xffffffff


	//   ....[72]....
        /*02a8*/ 	.word	0xffffffff


	//   ....[73]....
        /*02ac*/ 	.word	0xffffffff


	//   ....[74]....
        /*02b0*/ 	.word	0xffffffff


	//   ....[75]....
        /*02b4*/ 	.word	0xffffffff


	//   ....[76]....
        /*02b8*/ 	.word	0xffffffff


	//   ....[77]....
        /*02bc*/ 	.word	0xffffffff


	//   ....[78]....
        /*02c0*/ 	.word	0xffffffff


	//   ....[79]....
        /*02c4*/ 	.word	0xffffffff


	//   ....[80]....
        /*02c8*/ 	.word	0xffffffff


	//   ....[81]....
        /*02cc*/ 	.word	0xffffffff


	//   ....[82]....
        /*02d0*/ 	.word	0xffffffff


	//   ....[83]....
        /*02d4*/ 	.word	0xffffffff


	//   ....[84]....
        /*02d8*/ 	.word	0xffffffff


	//   ....[85]....
        /*02dc*/ 	.word	0xffffffff


	//   ....[86]....
        /*02e0*/ 	.word	0xffffffff


	//   ....[87]....
        /*02e4*/ 	.word	0xffffffff


	//   ....[88]....
        /*02e8*/ 	.word	0xffffffff


	//   ....[89]....
        /*02ec*/ 	.word	0xffffffff


	//   ....[90]....
        /*02f0*/ 	.word	0xffffffff


	//   ....[91]....
        /*02f4*/ 	.word	0xffffffff


	//   ....[92]....
        /*02f8*/ 	.word	0xffffffff


	//   ....[93]....
        /*02fc*/ 	.word	0xffffffff


	//   ....[94]....
        /*0300*/ 	.word	0xffffffff


	//   ....[95]....
        /*0304*/ 	.word	0xffffffff


	//   ....[96]....
        /*0308*/ 	.word	0xffffffff


	//   ....[97]....
        /*030c*/ 	.word	0xffffffff


	//   ....[98]....
        /*0310*/ 	.word	0xffffffff


	//   ....[99]....
        /*0314*/ 	.word	0xffffffff


	//   ....[100]....
        /*0318*/ 	.word	0xffffffff


	//   ....[101]....
        /*031c*/ 	.word	0xffffffff


	//   ....[102]....
        /*0320*/ 	.word	0xffffffff


	//   ....[103]....
        /*0324*/ 	.word	0xffffffff


	//   ....[104]....
        /*0328*/ 	.word	0xffffffff


	//   ....[105]....
        /*032c*/ 	.word	0xffffffff


	//   ....[106]....
        /*0330*/ 	.word	0xffffffff


	//   ....[107]....
        /*0334*/ 	.word	0xffffffff


	//   ....[108]....
        /*0338*/ 	.word	0xffffffff


	//   ....[109]....
        /*033c*/ 	.word	0xffffffff


	//   ....[110]....
        /*0340*/ 	.word	0xffffffff


	//   ....[111]....
        /*0344*/ 	.word	0xffffffff


	//   ....[112]....
        /*0348*/ 	.word	0xffffffff


	//   ....[113]....
        /*034c*/ 	.word	0xffffffff


	//   ....[114]....
        /*0350*/ 	.word	0xffffffff


	//   ....[115]....
        /*0354*/ 	.word	0xffffffff


	//   ....[116]....
        /*0358*/ 	.word	0xffffffff


	//   ....[117]....
        /*035c*/ 	.word	0xffffffff


	//   ....[118]....
        /*0360*/ 	.word	0xffffffff


	//   ....[119]....
        /*0364*/ 	.word	0xffffffff


	//   ....[120]....
        /*0368*/ 	.word	0xffffffff


	//   ....[121]....
        /*036c*/ 	.word	0xffffffff


	//   ....[122]....
        /*0370*/ 	.word	0xffffffff


	//   ....[123]....
        /*0374*/ 	.word	0xffffffff


	//   ....[124]....
        /*0378*/ 	.word	0xffffffff


	//   ....[125]....
        /*037c*/ 	.word	0xffffffff


	//   ....[126]....
        /*0380*/ 	.word	0xffffffff


	//   ....[127]....
        /*0384*/ 	.word	0xffffffff


	//   ....[128]....
        /*0388*/ 	.word	0xffffffff


	//   ....[129]....
        /*038c*/ 	.word	0xffffffff


	//   ....[130]....
        /*0390*/ 	.word	0xffffffff


	//   ....[131]....
        /*0394*/ 	.word	0xffffffff


	//   ....[132]....
        /*0398*/ 	.word	0xffffffff


	//   ....[133]....
        /*039c*/ 	.word	0xffffffff


	//   ....[134]....
        /*03a0*/ 	.word	0xffffffff


	//   ....[135]....
        /*03a4*/ 	.word	0xffffffff


	//   ....[136]....
        /*03a8*/ 	.word	0xffffffff


	//   ....[137]....
        /*03ac*/ 	.word	0xffffffff


	//   ....[138]....
        /*03b0*/ 	.word	0xffffffff


	//   ....[139]....
        /*03b4*/ 	.word	0xffffffff


	//   ....[140]....
        /*03b8*/ 	.word	0xffffffff


	//   ....[141]....
        /*03bc*/ 	.word	0xffffffff


	//   ....[142]....
        /*03c0*/ 	.word	0xffffffff


	//   ....[143]....
        /*03c4*/ 	.word	0xffffffff


	//   ....[144]....
        /*03c8*/ 	.word	0xffffffff


	//   ....[145]....
        /*03cc*/ 	.word	0xffffffff


	//   ....[146]....
        /*03d0*/ 	.word	0xffffffff


	//   ....[147]....
        /*03d4*/ 	.word	0xffffffff


	//   ....[148]....
        /*03d8*/ 	.word	0xffffffff


	//   ....[149]....
        /*03dc*/ 	.word	0xffffffff


	//   ....[150]....
        /*03e0*/ 	.word	0xffffffff


	//   ....[151]....
        /*03e4*/ 	.word	0xffffffff


	//   ....[152]....
        /*03e8*/ 	.word	0xffffffff


	//   ....[153]....
        /*03ec*/ 	.word	0xffffffff


	//   ....[154]....
        /*03f0*/ 	.word	0xffffffff


	//   ....[155]....
        /*03f4*/ 	.word	0xffffffff


	//   ....[156]....
        /*03f8*/ 	.word	0xffffffff


	//   ....[157]....
        /*03fc*/ 	.word	0xffffffff


	//   ....[158]....
        /*0400*/ 	.word	0xffffffff


	//   ....[159]....
        /*0404*/ 	.word	0xffffffff


	//   ....[160]....
        /*0408*/ 	.word	0xffffffff


	//   ....[161]....
        /*040c*/ 	.word	0xffffffff


	//   ....[162]....
        /*0410*/ 	.word	0xffffffff


	//   ....[163]....
        /*0414*/ 	.word	0xffffffff


	//   ....[164]....
        /*0418*/ 	.word	0xffffffff


	//   ....[165]....
        /*041c*/ 	.word	0xffffffff


	//   ....[166]....
        /*0420*/ 	.word	0xffffffff


	//   ....[167]....
        /*0424*/ 	.word	0xffffffff


	//   ....[168]....
        /*0428*/ 	.word	0xffffffff


	//   ....[169]....
        /*042c*/ 	.word	0xffffffff


	//   ....[170]....
        /*0430*/ 	.word	0xffffffff


	//   ....[171]....
        /*0434*/ 	.word	0xffffffff


	//   ....[172]....
        /*0438*/ 	.word	0xffffffff


	//   ....[173]....
        /*043c*/ 	.word	0xffffffff


	//   ....[174]....
        /*0440*/ 	.word	0xffffffff


	//   ....[175]....
        /*0444*/ 	.word	0xffffffff


	//   ....[176]....
        /*0448*/ 	.word	0xffffffff


	//   ....[177]....
        /*044c*/ 	.word	0xffffffff


	//   ....[178]....
        /*0450*/ 	.word	0x0500000f


	//   ....[179]....
        /*0454*/ 	.word	0x0500000f


	//   ....[180]....
        /*0458*/ 	.word	0x0500000f


	//   ....[181]....
        /*045c*/ 	.word	0x0500000f


	//   ....[182]....
        /*0460*/ 	.word	0x0500000f


	//   ....[183]....
        /*0464*/ 	.word	0x0500000f


	//   ....[184]....
        /*0468*/ 	.word	0x0500000f


	//   ....[185]....
        /*046c*/ 	.word	0x0500000f


	//   ....[186]....
        /*0470*/ 	.word	0x0500000f


	//   ....[187]....
        /*0474*/ 	.word	0x0500000f


	//   ....[188]....
        /*0478*/ 	.word	0x0500000f


	//   ....[189]....
        /*047c*/ 	.word	0x0500000f


	//   ....[190]....
        /*0480*/ 	.word	0x0500000f


	//   ....[191]....
        /*0484*/ 	.word	0x0500000f


	//   ....[192]....
        /*0488*/ 	.word	0x0500000f


	//   ....[193]....
        /*048c*/ 	.word	0x0500000f


	//   ....[194]....
        /*0490*/ 	.word	0x0500000f


	//   ....[195]....
        /*0494*/ 	.word	0x0500000f


	//   ....[196]....
        /*0498*/ 	.word	0x0500000f


	//   ....[197]....
        /*049c*/ 	.word	0x0500000f


	//   ....[198]....
        /*04a0*/ 	.word	0x0500000f


	//   ....[199]....
        /*04a4*/ 	.word	0x0500000f


	//   ....[200]....
        /*04a8*/ 	.word	0x0500000f


	//   ....[201]....
        /*04ac*/ 	.word	0x0500000f


	//   ....[202]....
        /*04b0*/ 	.word	0x0500000f


	//   ....[203]....
        /*04b4*/ 	.word	0x0500000f


	//   ....[204]....
        /*04b8*/ 	.word	0x0500000f


	//   ....[205]....
        /*04bc*/ 	.word	0x0500000f


	//   ....[206]....
        /*04c0*/ 	.word	0x0500000f


	//   ....[207]....
        /*04c4*/ 	.word	0x0500000f


	//   ....[208]....
        /*04c8*/ 	.word	0x0500000f


	//   ....[209]....
        /*04cc*/ 	.word	0x0500000f


	//   ....[210]....
        /*04d0*/ 	.word	0x0500000f


	//   ....[211]....
        /*04d4*/ 	.word	0x0500000f


	//   ....[212]....
        /*04d8*/ 	.word	0x0500000f


	//   ....[213]....
        /*04dc*/ 	.word	0x0500000f


	//   ....[214]....
        /*04e0*/ 	.word	0x0500000f


	//   ....[215]....
        /*04e4*/ 	.word	0x0500000f


	//   ....[216]....
        /*04e8*/ 	.word	0x0500000f


	//   ....[217]....
        /*04ec*/ 	.word	0x0500000f


	//   ....[218]....
        /*04f0*/ 	.word	0x0500000f


	//   ....[219]....
        /*04f4*/ 	.word	0x0500000f


	//   ....[220]....
        /*04f8*/ 	.word	0x0500000f


	//   ....[221]....
        /*04fc*/ 	.word	0x0500000f


	//   ....[222]....
        /*0500*/ 	.word	0x0500000f


	//   ....[223]....
        /*0504*/ 	.word	0x0500000f


	//   ....[224]....
        /*0508*/ 	.word	0x0500000f


	//   ....[225]....
        /*050c*/ 	.word	0x0500000f


	//   ....[226]....
        /*0510*/ 	.word	0x0500000f


	//   ....[227]....
        /*0514*/ 	.word	0x0500000f


	//   ....[228]....
        /*0518*/ 	.word	0x0500000f


	//   ....[229]....
        /*051c*/ 	.word	0x0500000f


	//   ....[230]....
        /*0520*/ 	.word	0x0500000f


	//   ....[231]....
        /*0524*/ 	.word	0x0500000f


	//   ....[232]....
        /*0528*/ 	.word	0x0500000f


	//   ....[233]....
        /*052c*/ 	.word	0x0500000f


	//   ....[234]....
        /*0530*/ 	.word	0x0500000f


	//   ....[235]....
        /*0534*/ 	.word	0x0500000f


	//   ....[236]....
        /*0538*/ 	.word	0x0500000f


	//   ....[237]....
        /*053c*/ 	.word	0x0500000f


	//   ....[238]....
        /*0540*/ 	.word	0x0500000f


	//   ....[239]....
        /*0544*/ 	.word	0x0500000f


	//   ....[240]....
        /*0548*/ 	.word	0x0500000f


	//   ....[241]....
        /*054c*/ 	.word	0x0500000f


	//   ....[242]....
        /*0550*/ 	.word	0x0500000f


	//   ....[243]....
        /*0554*/ 	.word	0x0500000f


	//   ....[244]....
        /*0558*/ 	.word	0x0500000f


	//   ....[245]....
        /*055c*/ 	.word	0x0500000f


	//   ....[246]....
        /*0560*/ 	.word	0x0500000f


	//   ....[247]....
        /*0564*/ 	.word	0x0500000f


	//   ....[248]....
        /*0568*/ 	.word	0x0500000f


	//   ....[249]....
        /*056c*/ 	.word	0x0500000f


	//   ....[250]....
        /*0570*/ 	.word	0x0500000f


	//   ....[251]....
        /*0574*/ 	.word	0x0500000f


	//   ....[252]....
        /*0578*/ 	.word	0x0500000f


	//   ....[253]....
        /*057c*/ 	.word	0x0500000f


	//   ....[254]....
        /*0580*/ 	.word	0x0500000f


	//   ....[255]....
        /*0584*/ 	.word	0x0500000f


	//   ....[0]....
        /*0588*/ 	.word	0x0500000f


	//   ....[1]....
        /*058c*/ 	.word	0x0500000f


	//   ....[2]....
        /*0590*/ 	.word	0x0500000f


	//   ....[3]....
        /*0594*/ 	.word	0x0500000f


	//   ....[4]....
        /*0598*/ 	.word	0x0500000f


	//   ....[5]....
        /*059c*/ 	.word	0x0500000f


	//   ....[6]....
        /*05a0*/ 	.word	0x0500000f


	//   ....[7]....
        /*05a4*/ 	.word	0x0500000f


	//   ....[8]....
        /*05a8*/ 	.word	0x0500000f


	//   ....[9]....
        /*05ac*/ 	.word	0x0500000f


	//   ....[10]....
        /*05b0*/ 	.word	0x0500000f


	//   ....[11]....
        /*05b4*/ 	.word	0x0500000f


	//   ....[12]....
        /*05b8*/ 	.word	0x0500000f


	//   ....[13]....
        /*05bc*/ 	.word	0x0500000f


	//   ....[14]....
        /*05c0*/ 	.word	0x0500000f


	//   ....[15]....
        /*05c4*/ 	.word	0x0500000f


	//   ....[16]....
        /*05c8*/ 	.word	0x0500000f


	//   ....[17]....
        /*05cc*/ 	.word	0x0500000f


	//   ....[18]....
        /*05d0*/ 	.word	0x0500000f


	//   ....[19]....
        /*05d4*/ 	.word	0x0500000f


	//----- nvinfo : EIATTR_COOP_GROUP_INSTR_OFFSETS
	.align		4
.L_1040:
        /*05d8*/ 	.byte	0x04, 0x28
        /*05da*/ 	.short	(.L_1042 - .L_1041)


	//   ....[0]....
.L_1041:
        /*05dc*/ 	.word	0x00000080


	//   ....[1]....
        /*05e0*/ 	.word	0x00000090


	//   ....[2]....
        /*05e4*/ 	.word	0x000002d0


	//   ....[3]....
        /*05e8*/ 	.word	0x00000430


	//   ....[4]....
        /*05ec*/ 	.word	0x00000550


	//   ....[5]....
        /*05f0*/ 	.word	0x000006b0


	//   ....[6]....
        /*05f4*/ 	.word	0x000016e0


	//   ....[7]....
        /*05f8*/ 	.word	0x00002390


	//   ....[8]....
        /*05fc*/ 	.word	0x000023c0


	//   ....[9]....
        /*0600*/ 	.word	0x00002cb0


	//   ....[10]....
        /*0604*/ 	.word	0x00002cd0


	//   ....[11]....
        /*0608*/ 	.word	0x00003920


	//   ....[12]....
        /*060c*/ 	.word	0x00003980


	//   ....[13]....
        /*0610*/ 	.word	0x00005610


	//   ....[14]....
        /*0614*/ 	.word	0x00005630


	//   ....[15]....
        /*0618*/ 	.word	0x00005e60


	//   ....[16]....
        /*061c*/ 	.word	0x00005f60


	//   ....[17]....
        /*0620*/ 	.word	0x000069c0


	//   ....[18]....
        /*0624*/ 	.word	0x00006a20


	//   ....[19]....
        /*0628*/ 	.word	0x00008f80


	//   ....[20]....
        /*062c*/ 	.word	0x00008f90


	//   ....[21]....
        /*0630*/ 	.word	0x00008fc0


	//   ....[22]....
        /*0634*/ 	.word	0x00008fd0


	//   ....[23]....
        /*0638*/ 	.word	0x0000aaa0


	//   ....[24]....
        /*063c*/ 	.word	0x0000aab0


	//   ....[25]....
        /*0640*/ 	.word	0x0000ab30


	//   ....[26]....
        /*0644*/ 	.word	0x0000ab40


	//   ....[27]....
        /*0648*/ 	.word	0x0000be90


	//   ....[28]....
        /*064c*/ 	.word	0x0000bea0


	//   ....[29]....
        /*0650*/ 	.word	0x0000beb0


	//   ....[30]....
        /*0654*/ 	.word	0x0000bec0


	//   ....[31]....
        /*0658*/ 	.word	0x0000bed0


	//   ....[32]....
        /*065c*/ 	.word	0x0000bee0


	//   ....[33]....
        /*0660*/ 	.word	0x0000bef0


	//   ....[34]....
        /*0664*/ 	.word	0x0000bf00


	//   ....[35]....
        /*0668*/ 	.word	0x0000bf10


	//   ....[36]....
        /*066c*/ 	.word	0x0000bf20


	//   ....[37]....
        /*0670*/ 	.word	0x0000bf50


	//   ....[38]....
        /*0674*/ 	.word	0x0000bf60


	//   ....[39]....
        /*0678*/ 	.word	0x0000bf70


	//   ....[40]....
        /*067c*/ 	.word	0x0000bf80


	//   ....[41]....
        /*0680*/ 	.word	0x0000bfa0


	//   ....[42]....
        /*0684*/ 	.word	0x0000bfb0


	//   ....[43]....
        /*0688*/ 	.word	0x0000bfe0


	//   ....[44]....
        /*068c*/ 	.word	0x0000bff0


	//   ....[45]....
        /*0690*/ 	.word	0x0000c010


	//   ....[46]....
        /*0694*/ 	.word	0x0000c020


	//   ....[47]....
        /*0698*/ 	.word	0x0000c030


	//   ....[48]....
        /*069c*/ 	.word	0x0000c040


	//   ....[49]....
        /*06a0*/ 	.word	0x0000c050


	//   ....[50]....
        /*06a4*/ 	.word	0x0000c060


	//   ....[51]....
        /*06a8*/ 	.word	0x0000c080


	//   ....[52]....
        /*06ac*/ 	.word	0x0000c0b0


	//   ....[53]....
        /*06b0*/ 	.word	0x0000c0f0


	//   ....[54]....
        /*06b4*/ 	.word	0x0000c130


	//   ....[55]....
        /*06b8*/ 	.word	0x0000c170


	//   ....[56]....
        /*06bc*/ 	.word	0x0000c1b0


	//   ....[57]....
        /*06c0*/ 	.word	0x0000c1c0


	//   ....[58]....
        /*06c4*/ 	.word	0x0000c1d0


	//   ....[59]....
        /*06c8*/ 	.word	0x0000c2c0


	//   ....[60]....
        /*06cc*/ 	.word	0x0000c2f0


	//   ....[61]....
        /*06d0*/ 	.word	0x0000c320


	//   ....[62]....
        /*06d4*/ 	.word	0x0000c380


	//   ....[63]....
        /*06d8*/ 	.word	0x0000c800


	//   ....[64]....
        /*06dc*/ 	.word	0x0000c840


	//   ....[65]....
        /*06e0*/ 	.word	0x0000c900


	//   ....[66]....
        /*06e4*/ 	.word	0x0000c920


	//   ....[67]....
        /*06e8*/ 	.word	0x0000c9e0


	//   ....[68]....
        /*06ec*/ 	.word	0x0000ca00


	//   ....[69]....
        /*06f0*/ 	.word	0x0000cad0


	//   ....[70]....
        /*06f4*/ 	.word	0x0000caf0


	//   ....[71]....
        /*06f8*/ 	.word	0x0000d190


	//   ....[72]....
        /*06fc*/ 	.word	0x0000d1b0


	//   ....[73]....
        /*0700*/ 	.word	0x0000d270


	//   ....[74]....
        /*0704*/ 	.word	0x0000d290


	//   ....[75]....
        /*0708*/ 	.word	0x0000d350


	//   ....[76]....
        /*070c*/ 	.word	0x0000d370


	//   ....[77]....
        /*0710*/ 	.word	0x0000d440


	//   ....[78]....
        /*0714*/ 	.word	0x0000d460


	//   ....[79]....
        /*0718*/ 	.word	0x0000d5f0


	//   ....[80]....
        /*071c*/ 	.word	0x0000ee90


	//   ....[81]....
        /*0720*/ 	.word	0x0000eed0


	//   ....[82]....
        /*0724*/ 	.word	0x0000efa0


	//   ....[83]....
        /*0728*/ 	.word	0x0000efb0


	//   ....[84]....
        /*072c*/ 	.word	0x0000f000


	//   ....[85]....
        /*0730*/ 	.word	0x0000f010


	//   ....[86]....
        /*0734*/ 	.word	0x0000f060


	//   ....[87]....
        /*0738*/ 	.word	0x0000f070


	//   ....[88]....
        /*073c*/ 	.word	0x0000f0c0


	//   ....[89]....
        /*0740*/ 	.word	0x0000f0d0


	//   ....[90]....
        /*0744*/ 	.word	0x0000f120


	//   ....[91]....
        /*0748*/ 	.word	0x0000f130


	//   ....[92]....
        /*074c*/ 	.word	0x0000f180


	//   ....[93]....
        /*0750*/ 	.word	0x0000f190


	//   ....[94]....
        /*0754*/ 	.word	0x0000f1a0


	//   ....[95]....
        /*0758*/ 	.word	0x0000f1f0


	//   ....[96]....
        /*075c*/ 	.word	0x0000f240


	//   ....[97]....
        /*0760*/ 	.word	0x0000f250


	//   ....[98]....
        /*0764*/ 	.word	0x0000f260


	//   ....[99]....
        /*0768*/ 	.word	0x0000f2c0


	//   ....[100]....
        /*076c*/ 	.word	0x0000f720


	//   ....[101]....
        /*0770*/ 	.word	0x0000f750


	//   ....[102]....
        /*0774*/ 	.word	0x0000f7c0


	//   ....[103]....
        /*0778*/ 	.word	0x0000f7f0


	//   ....[104]....
        /*077c*/ 	.word	0x0000f830


	//   ....[105]....
        /*0780*/ 	.word	0x0000f860


	//   ....[106]....
        /*0784*/ 	.word	0x0000f8b0


	//   ....[107]....
        /*0788*/ 	.word	0x0000f8e0


	//   ....[108]....
        /*078c*/ 	.word	0x0000f930


	//   ....[109]....
        /*0790*/ 	.word	0x0000f960


	//   ....[110]....
        /*0794*/ 	.word	0x0000f9b0


	//   ....[111]....
        /*0798*/ 	.word	0x0000f9d0


	//   ....[112]....
        /*079c*/ 	.word	0x0000fa20


	//   ....[113]....
        /*07a0*/ 	.word	0x0000fa40


	//   ....[114]....
        /*07a4*/ 	.word	0x0000fa80


	//   ....[115]....
        /*07a8*/ 	.word	0x0000faa0


	//   ....[116]....
        /*07ac*/ 	.word	0x0000fac0


	//   ....[117]....
        /*07b0*/ 	.word	0x0000fb00


	//   ....[118]....
        /*07b4*/ 	.word	0x0000fb20


	//   ....[119]....
        /*07b8*/ 	.word	0x0000fb80


	//   ....[120]....
        /*07bc*/ 	.word	0x000101c0


	//   ....[121]....
        /*07c0*/ 	.word	0x000101e0


	//   ....[122]....
        /*07c4*/ 	.word	0x00010200


	//   ....[123]....
        /*07c8*/ 	.word	0x00010260


	//   ....[124]....
        /*07cc*/ 	.word	0x000102b0


	//   ....[125]....
        /*07d0*/ 	.word	0x000102d0


	//   ....[126]....
        /*07d4*/ 	.word	0x00010320


	//   ....[127]....
        /*07d8*/ 	.word	0x00010340


	//   ....[128]....
        /*07dc*/ 	.word	0x00010390


	//   ....[129]....
        /*07e0*/ 	.word	0x000103b0


	//   ....[130]....
        /*07e4*/ 	.word	0x00010400


	//   ....[131]....
        /*07e8*/ 	.word	0x00010420


	//   ....[132]....
        /*07ec*/ 	.word	0x00010470


	//   ....[133]....
        /*07f0*/ 	.word	0x00010490


	//   ....[134]....
        /*07f4*/ 	.word	0x000104d0


	//   ....[135]....
        /*07f8*/ 	.word	0x000104f0


	//   ....[136]....
        /*07fc*/ 	.word	0x00010e30


	//   ....[137]....
        /*0800*/ 	.word	0x00010e40


	//   ....[138]....
        /*0804*/ 	.word	0x00010e50


	//   ....[139]....
        /*0808*/ 	.word	0x00010e60


	//   ....[140]....
        /*080c*/ 	.word	0x00010e70


	//   ....[141]....
        /*0810*/ 	.word	0x00010e80


	//   ....[142]....
        /*0814*/ 	.word	0x00010ea0


	//   ....[143]....
        /*0818*/ 	.word	0x00010ec0


	//   ....[144]....
        /*081c*/ 	.word	0x00010f80


	//   ....[145]....
        /*0820*/ 	.word	0x00010f90


	//   ....[146]....
        /*0824*/ 	.word	0x00010fa0


	//   ....[147]....
        /*0828*/ 	.word	0x00010fb0


	//   ....[148]....
        /*082c*/ 	.word	0x00011020


	//   ....[149]....
        /*0830*/ 	.word	0x00011030


	//   ....[150]....
        /*0834*/ 	.word	0x00011040


	//   ....[151]....
        /*0838*/ 	.word	0x00011050


	//   ....[152]....
        /*083c*/ 	.word	0x00011070


	//   ....[153]....
        /*0840*/ 	.word	0x00011090


	//   ....[154]....
        /*0844*/ 	.word	0x000110d0


	//   ....[155]....
        /*0848*/ 	.word	0x00011120


	//   ....[156]....
        /*084c*/ 	.word	0x000114d0


	//   ....[157]....
        /*0850*/ 	.word	0x000114e0


	//   ....[158]....
        /*0854*/ 	.word	0x000114f0


	//   ....[159]....
        /*0858*/ 	.word	0x00011500


	//   ....[160]....
        /*085c*/ 	.word	0x00011510


	//   ....[161]....
        /*0860*/ 	.word	0x00011530


	//   ....[162]....
        /*0864*/ 	.word	0x00011550


	//   ....[163]....
        /*0868*/ 	.word	0x000115b0


	//   ....[164]....
        /*086c*/ 	.word	0x000115f0


	//   ....[165]....
        /*0870*/ 	.word	0x00011600


	//   ....[166]....
        /*0874*/ 	.word	0x00011620


	//   ....[167]....
        /*0878*/ 	.word	0x00011640


	//   ....[168]....
        /*087c*/ 	.word	0x00011650


	//   ....[169]....
        /*0880*/ 	.word	0x000116a0


	//   ....[170]....
        /*0884*/ 	.word	0x000116c0


	//   ....[171]....
        /*0888*/ 	.word	0x000116d0


	//   ....[172]....
        /*088c*/ 	.word	0x000116e0


	//   ....[173]....
        /*0890*/ 	.word	0x00011710


	//   ....[174]....
        /*0894*/ 	.word	0x00011730


	//   ....[175]....
        /*0898*/ 	.word	0x00011770


	//   ....[176]....
        /*089c*/ 	.word	0x00012aa0


	//   ....[177]....
        /*08a0*/ 	.word	0x00012c40


	//   ....[178]....
        /*08a4*/ 	.word	0x00013250


	//   ....[179]....
        /*08a8*/ 	.word	0x00013330


	//   ....[180]....
        /*08ac*/ 	.word	0x00013420


	//   ....[181]....
        /*08b0*/ 	.word	0x00013480


	//   ....[182]....
        /*08b4*/ 	.word	0x00013540


	//   ....[183]....
        /*08b8*/ 	.word	0x000135a0


	//   ....[184]....
        /*08bc*/ 	.word	0x00013660


	//   ....[185]....
        /*08c0*/ 	.word	0x000136c0


	//   ....[186]....
        /*08c4*/ 	.word	0x00013780


	//   ....[187]....
        /*08c8*/ 	.word	0x000137e0


	//   ....[188]....
        /*08cc*/ 	.word	0x000138a0


	//   ....[189]....
        /*08d0*/ 	.word	0x00013900


	//   ....[190]....
        /*08d4*/ 	.word	0x000139c0


	//   ....[191]....
        /*08d8*/ 	.word	0x00013a20


	//   ....[192]....
        /*08dc*/ 	.word	0x00013ae0


	//   ....[193]....
        /*08e0*/ 	.word	0x00013b40


	//   ....[194]....
        /*08e4*/ 	.word	0x00013c00


	//   ....[195]....
        /*08e8*/ 	.word	0x00013c60


	//   ....[196]....
        /*08ec*/ 	.word	0x00013d20


	//   ....[197]....
        /*08f0*/ 	.word	0x00013d80


	//   ....[198]....
        /*08f4*/ 	.word	0x00013e70


	//   ....[199]....
        /*08f8*/ 	.word	0x00014020


	//   ....[200]....
        /*08fc*/ 	.word	0x000140b0


	//   ....[201]....
        /*0900*/ 	.word	0x00014180


	//   ....[202]....
        /*0904*/ 	.word	0x000141d0


	//   ....[203]....
        /*0908*/ 	.word	0x000142a0


	//   ....[204]....
        /*090c*/ 	.word	0x000142f0


	//   ....[205]....
        /*0910*/ 	.word	0x000143d0


	//   ....[206]....
        /*0914*/ 	.word	0x00014420


	//   ....[207]....
        /*0918*/ 	.word	0x000144a0


	//   ....[208]....
        /*091c*/ 	.word	0x00014550


	//   ....[209]....
        /*0920*/ 	.word	0x000145d0


	//   ....[210]....
        /*0924*/ 	.word	0x00014680


	//   ....[211]....
        /*0928*/ 	.word	0x00014700


	//   ....[212]....
        /*092c*/ 	.word	0x000147a0


	//   ....[213]....
        /*0930*/ 	.word	0x00014820


	//   ....[214]....
        /*0934*/ 	.word	0x000148c0


	//   ....[215]....
        /*0938*/ 	.word	0x00014930


	//   ....[216]....
        /*093c*/ 	.word	0x000149e0


	//   ....[217]....
        /*0940*/ 	.word	0x00014a50


	//   ....[218]....
        /*0944*/ 	.word	0x00014b00


	//   ....[219]....
        /*0948*/ 	.word	0x00014b90


	//   ....[220]....
        /*094c*/ 	.word	0x00014c10


	//   ....[221]....
        /*0950*/ 	.word	0x00014c90


	//   ....[222]....
        /*0954*/ 	.word	0x00014d30


	//   ....[223]....
        /*0958*/ 	.word	0x00014d90


	//   ....[224]....
        /*095c*/ 	.word	0x00014e50


	//   ....[225]....
        /*0960*/ 	.word	0x00014eb0


	//   ....[226]....
        /*0964*/ 	.word	0x00014f70


	//   ....[227]....
        /*0968*/ 	.word	0x00014fd0


	//   ....[228]....
        /*096c*/ 	.word	0x00015090


	//   ....[229]....
        /*0970*/ 	.word	0x000150f0


	//   ....[230]....
        /*0974*/ 	.word	0x000151b0


	//   ....[231]....
        /*0978*/ 	.word	0x00015210


	//   ....[232]....
        /*097c*/ 	.word	0x000152d0


	//   ....[233]....
        /*0980*/ 	.word	0x00015330


	//   ....[234]....
        /*0984*/ 	.word	0x000153d0


	//   ....[235]....
        /*0988*/ 	.word	0x00015500


	//   ....[236]....
        /*098c*/ 	.word	0x00015590


	//   ....[237]....
        /*0990*/ 	.word	0x00015610


	//   ....[238]....
        /*0994*/ 	.word	0x000156b0


	//   ....[239]....
        /*0998*/ 	.word	0x00015710


	//   ....[240]....
        /*099c*/ 	.word	0x000157c0


	//   ....[241]....
        /*09a0*/ 	.word	0x00015820


	//   ....[242]....
        /*09a4*/ 	.word	0x000158d0


	//   ....[243]....
        /*09a8*/ 	.word	0x00015930


	//   ....[244]....
        /*09ac*/ 	.word	0x000159d0


	//   ....[245]....
        /*09b0*/ 	.word	0x00015a30


	//   ....[246]....
        /*09b4*/ 	.word	0x00015ae0


	//   ....[247]....
        /*09b8*/ 	.word	0x00015b40


	//   ....[248]....
        /*09bc*/ 	.word	0x00015be0


	//   ....[249]....
        /*09c0*/ 	.word	0x00015c40


	//   ....[250]....
        /*09c4*/ 	.word	0x00015cf0


	//   ....[251]....
        /*09c8*/ 	.word	0x00015d50


	//   ....[252]....
        /*09cc*/ 	.word	0x00015e00


	//   ....[253]....
        /*09d0*/ 	.word	0x00015e60


	//   ....[254]....
        /*09d4*/ 	.word	0x00015f10


	//   ....[255]....
        /*09d8*/ 	.word	0x00016000


	//   ....[0]....
        /*09dc*/ 	.word	0x00016090


	//   ....[1]....
        /*09e0*/ 	.word	0x00016110


	//   ....[2]....
        /*09e4*/ 	.word	0x000161a0


	//   ....[3]....
        /*09e8*/ 	.word	0x00016200


	//   ....[4]....
        /*09ec*/ 	.word	0x000162a0


	//   ....[5]....
        /*09f0*/ 	.word	0x00016300


	//   ....[6]....
        /*09f4*/ 	.word	0x000163b0


	//   ....[7]....
        /*09f8*/ 	.word	0x00016410


	//   ....[8]....
        /*09fc*/ 	.word	0x000164b0


	//   ....[9]....
        /*0a00*/ 	.word	0x00016510


	//   ....[10]....
        /*0a04*/ 	.word	0x000165c0


	//   ....[11]....
        /*0a08*/ 	.word	0x00016620


	//   ....[12]....
        /*0a0c*/ 	.word	0x000166c0


	//   ....[13]....
        /*0a10*/ 	.word	0x00016720


	//   ....[14]....
        /*0a14*/ 	.word	0x000167d0


	//   ....[15]....
        /*0a18*/ 	.word	0x00016830


	//   ....[16]....
        /*0a1c*/ 	.word	0x000168e0


	//   ....[17]....
        /*0a20*/ 	.word	0x00016940


	//   ....[18]....
        /*0a24*/ 	.word	0x000169f0


	//   ....[19]....
        /*0a28*/ 	.word	0x00016c50


	//----- nvinfo : EIATTR_REG_RECONFIG
	.align		4
.L_1042:
        /*0a2c*/ 	.byte	0x01, 0x54
	.zero		2


	//----- nvinfo : EIATTR_SYSCALL_OFFSETS
	.align		4
        /*0a30*/ 	.byte	0x04, 0x46
        /*0a32*/ 	.short	(.L_1044 - .L_1043)


	//   ....[0]....
.L_1043:
        /*0a34*/ 	.word	0x000018c0


	//   ....[1]....
        /*0a38*/ 	.word	0x0000e190


	//   ....[2]....
        /*0a3c*/ 	.word	0x0000e300


	//   ....[3]....
        /*0a40*/ 	.word	0x0000e460


	//   ....[4]....
        /*0a44*/ 	.word	0x0000e5a0


	//   ....[5]....
        /*0a48*/ 	.word	0x0000fe40


	//----- nvinfo : EIATTR_MBARRIER_INSTR_OFFSETS
	.align		4
.L_1044:
        /*0a4c*/ 	.byte	0x04, 0x39
        /*0a4e*/ 	.short	(.L_1046 - .L_1045)


	//   ....[0]....
.L_1045:
        /*0a50*/ 	.word	0x00000180
        /*0a54*/ 	.word	0x000000ff
        /*0a58*/ 	.word	0x00022800
        /*0a5c*/ 	.short	0x0100
        /*0a5e*/ 	.byte	0x08
	.zero		1


	//   ....[1]....
        /*0a60*/ 	.word	0x00000190
        /*0a64*/ 	.word	0x000000ff
        /*0a68*/ 	.word	0x00022820
        /*0a6c*/ 	.short	0x0100
        /*0a6e*/ 	.byte	0x08
	.zero		1


	//   ....[2]....
        /*0a70*/ 	.word	0x00000280
        /*0a74*/ 	.word	0x000000ff
        /*0a78*/ 	.word	0x00022830
        /*0a7c*/ 	.short	0x0100
        /*0a7e*/ 	.byte	0x08
	.zero		1


	//   ....[3]....
        /*0a80*/ 	.word	0x00000290
        /*0a84*/ 	.word	0x000000ff
        /*0a88*/ 	.word	0x00022840
        /*0a8c*/ 	.short	0x0100
        /*0a8e*/ 	.byte	0x08
	.zero		1


	//   ....[4]....
        /*0a90*/ 	.word	0x000002a0
        /*0a94*/ 	.word	0x000000ff
        /*0a98*/ 	.word	0x00022838
        /*0a9c*/ 	.short	0x0100
        /*0a9e*/ 	.byte	0x08
	.zero		1


	//   ....[5]....
        /*0aa0*/ 	.word	0x000002b0
        /*0aa4*/ 	.word	0x000000ff
        /*0aa8*/ 	.word	0x00022848
        /*0aac*/ 	.short	0x0100
        /*0aae*/ 	.byte	0x08
	.zero		1


	//   ....[6]....
        /*0ab0*/ 	.word	0x000003e0
        /*0ab4*/ 	.word	0x000000ff
        /*0ab8*/ 	.word	0x00022850
        /*0abc*/ 	.short	0x0100
        /*0abe*/ 	.byte	0x08
	.zero		1


	//   ....[7]....
        /*0ac0*/ 	.word	0x000003f0
        /*0ac4*/ 	.word	0x000000ff
        /*0ac8*/ 	.word	0x00022860
        /*0acc*/ 	.short	0x0100
        /*0ace*/ 	.byte	0x08
	.zero		1


	//   ....[8]....
        /*0ad0*/ 	.word	0x00000400
        /*0ad4*/ 	.word	0x000000ff
        /*0ad8*/ 	.word	0x00022858
        /*0adc*/ 	.short	0x0100
        /*0ade*/ 	.byte	0x08
	.zero		1


	//   ....[9]....
        /*0ae0*/ 	.word	0x00000410
        /*0ae4*/ 	.word	0x000000ff
        /*0ae8*/ 	.word	0x00022868
        /*0aec*/ 	.short	0x0100
        /*0aee*/ 	.byte	0x08
	.zero		1


	//   ....[10]....
        /*0af0*/ 	.word	0x00000500
        /*0af4*/ 	.word	0x000000ff
        /*0af8*/ 	.word	0x00022870
        /*0afc*/ 	.short	0x0100
        /*0afe*/ 	.byte	0x06
	.zero		1


	//   ....[11]....
        /*0b00*/ 	.word	0x00000510
        /*0b04*/ 	.word	0x000000ff
        /*0b08*/ 	.word	0x00022880
        /*0b0c*/ 	.short	0x0100
        /*0b0e*/ 	.byte	0x06
	.zero		1


	//   ....[12]....
        /*0b10*/ 	.word	0x00000520
        /*0b14*/ 	.word	0x000000ff
        /*0b18*/ 	.word	0x00022878
        /*0b1c*/ 	.short	0x0100
        /*0b1e*/ 	.byte	0x06
	.zero		1


	//   ....[13]....
        /*0b20*/ 	.word	0x00000530
        /*0b24*/ 	.word	0x000000ff
        /*0b28*/ 	.word	0x00022888
        /*0b2c*/ 	.short	0x0100
        /*0b2e*/ 	.byte	0x06
	.zero		1


	//   ....[14]....
        /*0b30*/ 	.word	0x00000660
        /*0b34*/ 	.word	0x000000ff
        /*0b38*/ 	.word	0x00022890
        /*0b3c*/ 	.short	0x0100
        /*0b3e*/ 	.byte	0x08
	.zero		1


	//   ....[15]....
        /*0b40*/ 	.word	0x00000670
        /*0b44*/ 	.word	0x000000ff
        /*0b48*/ 	.word	0x000228a0
        /*0b4c*/ 	.short	0x0100
        /*0b4e*/ 	.byte	0x08
	.zero		1


	//   ....[16]....
        /*0b50*/ 	.word	0x00000680
        /*0b54*/ 	.word	0x000000ff
        /*0b58*/ 	.word	0x00022898
        /*0b5c*/ 	.short	0x0100
        /*0b5e*/ 	.byte	0x08
	.zero		1


	//   ....[17]....
        /*0b60*/ 	.word	0x00000690
        /*0b64*/ 	.word	0x000000ff
        /*0b68*/ 	.word	0x000228a8
        /*0b6c*/ 	.short	0x0100
        /*0b6e*/ 	.byte	0x08
	.zero		1


	//   ....[18]....
        /*0b70*/ 	.word	0x000007e0
        /*0b74*/ 	.word	0x000000ff
        /*0b78*/ 	.word	0x000228b0
        /*0b7c*/ 	.short	0x0100
        /*0b7e*/ 	.byte	0x08
	.zero		1


	//   ....[19]....
        /*0b80*/ 	.word	0x000007f0
        /*0b84*/ 	.word	0x000000ff
        /*0b88*/ 	.word	0x000228c0
        /*0b8c*/ 	.short	0x0100
        /*0b8e*/ 	.byte	0x08
	.zero		1


	//   ....[20]....
        /*0b90*/ 	.word	0x00000800
        /*0b94*/ 	.word	0x000000ff
        /*0b98*/ 	.word	0x000228b8
        /*0b9c*/ 	.short	0x0100
        /*0b9e*/ 	.byte	0x08
	.zero		1


	//   ....[21]....
        /*0ba0*/ 	.word	0x00000810
        /*0ba4*/ 	.word	0x000000ff
        /*0ba8*/ 	.word	0x000228c8
        /*0bac*/ 	.short	0x0100
        /*0bae*/ 	.byte	0x08
	.zero		1


	//   ....[22]....
        /*0bb0*/ 	.word	0x00001940
        /*0bb4*/ 	.word	0x000000ff
        /*0bb8*/ 	.word	0x00022800
        /*0bbc*/ 	.short	0x010a
        /*0bbe*/ 	.byte	0x2b
	.zero		1


	//   ....[23]....
        /*0bc0*/ 	.word	0x000019c0
        /*0bc4*/ 	.word	0x00000000
        /*0bc8*/ 	.word	0x00022830
        /*0bcc*/ 	.short	0x010a
        /*0bce*/ 	.byte	0x3f
	.zero		1


	//   ....[24]....
        /*0bd0*/ 	.word	0x00001a00
        /*0bd4*/ 	.word	0x00000000
        /*0bd8*/ 	.word	0x00022830
        /*0bdc*/ 	.short	0x010a
        /*0bde*/ 	.byte	0x3f
	.zero		1


	//   ....[25]....
        /*0be0*/ 	.word	0x000025d0
        /*0be4*/ 	.word	0x000000ff
        /*0be8*/ 	.word	0x00000000
        /*0bec*/ 	.short	0x0101
        /*0bee*/ 	.byte	0x06
	.zero		1


	//   ....[26]....
        /*0bf0*/ 	.word	0x000049e0
        /*0bf4*/ 	.word	0x000000ff
        /*0bf8*/ 	.word	0x00022830
        /*0bfc*/ 	.short	0x010a
        /*0bfe*/ 	.byte	0x06
	.zero		1


	//   ....[27]....
        /*0c00*/ 	.word	0x00004a20
        /*0c04*/ 	.word	0x000000ff
        /*0c08*/ 	.word	0x00022830
        /*0c0c*/ 	.short	0x010a
        /*0c0e*/ 	.byte	0x06
	.zero		1


	//   ....[28]....
        /*0c10*/ 	.word	0x000052b0
        /*0c14*/ 	.word	0x000000ff
        /*0c18*/ 	.word	0x00022850
        /*0c1c*/ 	.short	0x010a
        /*0c1e*/ 	.byte	0x06
	.zero		1


	//   ....[29]....
        /*0c20*/ 	.word	0x000052f0
        /*0c24*/ 	.word	0x000000ff
        /*0c28*/ 	.word	0x00022850
        /*0c2c*/ 	.short	0x010a
        /*0c2e*/ 	.byte	0x06
	.zero		1


	//   ....[30]....
        /*0c30*/ 	.word	0x00005690
        /*0c34*/ 	.word	0x000000ff
        /*0c38*/ 	.word	0x00000000
        /*0c3c*/ 	.short	0x0101
        /*0c3e*/ 	.byte	0x06
	.zero		1


	//   ....[31]....
        /*0c40*/ 	.word	0x00007790
        /*0c44*/ 	.word	0x000000ff
        /*0c48*/ 	.word	0x00000000
        /*0c4c*/ 	.short	0x0101
        /*0c4e*/ 	.byte	0x06
	.zero		1


	//   ....[32]....
        /*0c50*/ 	.word	0x00007ec0
        /*0c54*/ 	.word	0x000000ff
        /*0c58*/ 	.word	0x00022830
        /*0c5c*/ 	.short	0x010a
        /*0c5e*/ 	.byte	0x06
	.zero		1


	//   ....[33]....
        /*0c60*/ 	.word	0x00007f00
        /*0c64*/ 	.word	0x000000ff
        /*0c68*/ 	.word	0x00022830
        /*0c6c*/ 	.short	0x010a
        /*0c6e*/ 	.byte	0x06
	.zero		1


	//   ....[34]....
        /*0c70*/ 	.word	0x00008790
        /*0c74*/ 	.word	0x000000ff
        /*0c78*/ 	.word	0x00022850
        /*0c7c*/ 	.short	0x010a
        /*0c7e*/ 	.byte	0x06
	.zero		1


	//   ....[35]....
        /*0c80*/ 	.word	0x000087d0
        /*0c84*/ 	.word	0x000000ff
        /*0c88*/ 	.word	0x00022850
        /*0c8c*/ 	.short	0x010a
        /*0c8e*/ 	.byte	0x06
	.zero		1


	//   ....[36]....
        /*0c90*/ 	.word	0x00008b20
        /*0c94*/ 	.word	0x000000ff
        /*0c98*/ 	.word	0x00000000
        /*0c9c*/ 	.short	0x0101
        /*0c9e*/ 	.byte	0x06
	.zero		1


	//   ....[37]....
        /*0ca0*/ 	.word	0x0000a0d0
        /*0ca4*/ 	.word	0x000000ff
        /*0ca8*/ 	.word	0x00000000
        /*0cac*/ 	.short	0x0101
        /*0cae*/ 	.byte	0x06
	.zero		1


	//   ....[38]....
        /*0cb0*/ 	.word	0x0000a750
        /*0cb4*/ 	.word	0x000000ff
        /*0cb8*/ 	.word	0x00022850
        /*0cbc*/ 	.short	0x010a
        /*0cbe*/ 	.byte	0x09
	.zero		1


	//   ....[39]....
        /*0cc0*/ 	.word	0x0000a790
        /*0cc4*/ 	.word	0x000000ff
        /*0cc8*/ 	.word	0x00022850
        /*0ccc*/ 	.short	0x010a
        /*0cce*/ 	.byte	0x09
	.zero		1


	//   ....[40]....
        /*0cd0*/ 	.word	0x0000ae40
        /*0cd4*/ 	.word	0x000000ff
        /*0cd8*/ 	.word	0x00000000
        /*0cdc*/ 	.short	0x0101
        /*0cde*/ 	.byte	0x04
	.zero		1


	//   ....[41]....
        /*0ce0*/ 	.word	0x0000c830
        /*0ce4*/ 	.word	0x00000003
        /*0ce8*/ 	.word	0x00000000
        /*0cec*/ 	.short	0x0101
        /*0cee*/ 	.byte	0x3f
	.zero		1


	//   ....[42]....
        /*0cf0*/ 	.word	0x0000eba0
        /*0cf4*/ 	.word	0x00000000
        /*0cf8*/ 	.word	0x00022880
        /*0cfc*/ 	.short	0x010a
        /*0cfe*/ 	.byte	0x3f
	.zero		1


	//   ....[43]....
        /*0d00*/ 	.word	0x0000f400
        /*0d04*/ 	.word	0x00000000
        /*0d08*/ 	.word	0x00022870
        /*0d0c*/ 	.short	0x0107
        /*0d0e*/ 	.byte	0x3f
	.zero		1


	//   ....[44]....
        /*0d10*/ 	.word	0x0000f4c0
        /*0d14*/ 	.word	0x00000000
        /*0d18*/ 	.word	0x00022870
        /*0d1c*/ 	.short	0x0101
        /*0d1e*/ 	.byte	0x3f
	.zero		1


	//   ....[45]....
        /*0d20*/ 	.word	0x0000f4f0
        /*0d24*/ 	.word	0x00000000
        /*0d28*/ 	.word	0x00022840
        /*0d2c*/ 	.short	0x010a
        /*0d2e*/ 	.byte	0x3f
	.zero		1


	//   ....[46]....
        /*0d30*/ 	.word	0x0000fc20
        /*0d34*/ 	.word	0x00000000
        /*0d38*/ 	.word	0x00022830
        /*0d3c*/ 	.short	0x0107
        /*0d3e*/ 	.byte	0x3f
	.zero		1


	//   ....[47]....
        /*0d40*/ 	.word	0x0000fce0
        /*0d44*/ 	.word	0x00000000
        /*0d48*/ 	.word	0x00022830
        /*0d4c*/ 	.short	0x0101
        /*0d4e*/ 	.byte	0x3f
	.zero		1


	//   ....[48]....
        /*0d50*/ 	.word	0x000105a0
        /*0d54*/ 	.word	0x00000011
        /*0d58*/ 	.word	0x00022800
        /*0d5c*/ 	.short	0x0107
        /*0d5e*/ 	.byte	0x3f
	.zero		1


	//   ....[49]....
        /*0d60*/ 	.word	0x00010690
        /*0d64*/ 	.word	0x00000011
        /*0d68*/ 	.word	0x00022800
        /*0d6c*/ 	.short	0x0101
        /*0d6e*/ 	.byte	0x3f
	.zero		1


	//   ....[50]....
        /*0d70*/ 	.word	0x000106b0
        /*0d74*/ 	.word	0x00000011
        /*0d78*/ 	.word	0x00022820
        /*0d7c*/ 	.short	0x010a
        /*0d7e*/ 	.byte	0x3f
	.zero		1


	//   ....[51]....
        /*0d80*/ 	.word	0x00010bd0
        /*0d84*/ 	.word	0x00000000
        /*0d88*/ 	.word	0x00022880
        /*0d8c*/ 	.short	0x010a
        /*0d8e*/ 	.byte	0x3f
	.zero		1


	//   ....[52]....
        /*0d90*/ 	.word	0x000111a0
        /*0d94*/ 	.word	0x00000000
        /*0d98*/ 	.word	0x00022870
        /*0d9c*/ 	.short	0x0107
        /*0d9e*/ 	.byte	0x3f
	.zero		1


	//   ....[53]....
        /*0da0*/ 	.word	0x00011260
        /*0da4*/ 	.word	0x00000000
        /*0da8*/ 	.word	0x00022870
        /*0dac*/ 	.short	0x0101
        /*0dae*/ 	.byte	0x3f
	.zero		1


	//   ....[54]....
        /*0db0*/ 	.word	0x00011290
        /*0db4*/ 	.word	0x00000000
        /*0db8*/ 	.word	0x00022840
        /*0dbc*/ 	.short	0x010a
        /*0dbe*/ 	.byte	0x3f
	.zero		1


	//   ....[55]....
        /*0dc0*/ 	.word	0x00011830
        /*0dc4*/ 	.word	0x00000000
        /*0dc8*/ 	.word	0x00022830
        /*0dcc*/ 	.short	0x0107
        /*0dce*/ 	.byte	0x3f
	.zero		1


	//   ....[56]....
        /*0dd0*/ 	.word	0x000118f0
        /*0dd4*/ 	.word	0x00000000
        /*0dd8*/ 	.word	0x00022830
        /*0ddc*/ 	.short	0x0101
        /*0dde*/ 	.byte	0x3f
	.zero		1


	//   ....[57]....
        /*0de0*/ 	.word	0x00011980
        /*0de4*/ 	.word	0x00000003
        /*0de8*/ 	.word	0x00022870
        /*0dec*/ 	.short	0x010a
        /*0dee*/ 	.byte	0x3f
	.zero		1


	//   ....[58]....
        /*0df0*/ 	.word	0x00011a10
        /*0df4*/ 	.word	0x00000003
        /*0df8*/ 	.word	0x00022860
        /*0dfc*/ 	.short	0x010a
        /*0dfe*/ 	.byte	0x3f
	.zero		1


	//   ....[59]....
        /*0e00*/ 	.word	0x00011fd0
        /*0e04*/ 	.word	0x00000003
        /*0e08*/ 	.word	0x00022850
        /*0e0c*/ 	.short	0x0101
        /*0e0e*/ 	.byte	0x3f
	.zero		1


	//   ....[60]....
        /*0e10*/ 	.word	0x00012060
        /*0e14*/ 	.word	0x00000003
        /*0e18*/ 	.word	0x00000000
        /*0e1c*/ 	.short	0x0101
        /*0e1e*/ 	.byte	0x3f
	.zero		1


	//   ....[61]....
        /*0e20*/ 	.word	0x00012230
        /*0e24*/ 	.word	0x00000003
        /*0e28*/ 	.word	0x00022870
        /*0e2c*/ 	.short	0x010a
        /*0e2e*/ 	.byte	0x3f
	.zero		1


	//   ....[62]....
        /*0e30*/ 	.word	0x000122c0
        /*0e34*/ 	.word	0x00000003
        /*0e38*/ 	.word	0x00022860
        /*0e3c*/ 	.short	0x010a
        /*0e3e*/ 	.byte	0x3f
	.zero		1


	//   ....[63]....
        /*0e40*/ 	.word	0x00012880
        /*0e44*/ 	.word	0x00000003
        /*0e48*/ 	.word	0x00022850
        /*0e4c*/ 	.short	0x0101
        /*0e4e*/ 	.byte	0x3f
	.zero		1


	//   ....[64]....
        /*0e50*/ 	.word	0x00012920
        /*0e54*/ 	.word	0x00000003
        /*0e58*/ 	.word	0x00000000
        /*0e5c*/ 	.short	0x0101
        /*0e5e*/ 	.byte	0x3f
	.zero		1


	//   ....[65]....
        /*0e60*/ 	.word	0x00012bc0
        /*0e64*/ 	.word	0x00000004
        /*0e68*/ 	.word	0x00022820
        /*0e6c*/ 	.short	0x010a
        /*0e6e*/ 	.byte	0x3f
	.zero		1


	//   ....[66]....
        /*0e70*/ 	.word	0x00012d40
        /*0e74*/ 	.word	0x00000005
        /*0e78*/ 	.word	0x00022840
        /*0e7c*/ 	.short	0x010a
        /*0e7e*/ 	.byte	0x3f
	.zero		1


	//   ....[67]....
        /*0e80*/ 	.word	0x00012de0
        /*0e84*/ 	.word	0x0000001f
        /*0e88*/ 	.word	0x00022840
        /*0e8c*/ 	.short	0x010a
        /*0e8e*/ 	.byte	0x3f
	.zero		1


	//   ....[68]....
        /*0e90*/ 	.word	0x00012e20
        /*0e94*/ 	.word	0x00000005
        /*0e98*/ 	.word	0x00022860
        /*0e9c*/ 	.short	0x010a
        /*0e9e*/ 	.byte	0x3f
	.zero		1


	//   ....[69]....
        /*0ea0*/ 	.word	0x00012e60
        /*0ea4*/ 	.word	0x0000001f
        /*0ea8*/ 	.word	0x00022860
        /*0eac*/ 	.short	0x010a
        /*0eae*/ 	.byte	0x3f
	.zero		1


	//   ....[70]....
        /*0eb0*/ 	.word	0x00012ea0
        /*0eb4*/ 	.word	0x00000005
        /*0eb8*/ 	.word	0x00022880
        /*0ebc*/ 	.short	0x010a
        /*0ebe*/ 	.byte	0x3f
	.zero		1


	//   ....[71]....
        /*0ec0*/ 	.word	0x00012ee0
        /*0ec4*/ 	.word	0x0000001f
        /*0ec8*/ 	.word	0x00022880
        /*0ecc*/ 	.short	0x010a
        /*0ece*/ 	.byte	0x3f
	.zero		1


	//   ....[72]....
        /*0ed0*/ 	.word	0x00012f50
        /*0ed4*/ 	.word	0x00000003
        /*0ed8*/ 	.word	0x00022800
        /*0edc*/ 	.short	0x010a
        /*0ede*/ 	.byte	0x3f
	.zero		1


	//   ....[73]....
        /*0ee0*/ 	.word	0x00012fa0
        /*0ee4*/ 	.word	0x00000000
        /*0ee8*/ 	.word	0x00022830
        /*0eec*/ 	.short	0x010a
        /*0eee*/ 	.byte	0x3f
	.zero		1


	//   ....[74]....
        /*0ef0*/ 	.word	0x00013000
        /*0ef4*/ 	.word	0x00000005
        /*0ef8*/ 	.word	0x00022830
        /*0efc*/ 	.short	0x010a
        /*0efe*/ 	.byte	0x3f
	.zero		1


	//   ....[75]....
        /*0f00*/ 	.word	0x00013060
        /*0f04*/ 	.word	0x00000005
        /*0f08*/ 	.word	0x00022850
        /*0f0c*/ 	.short	0x010a
        /*0f0e*/ 	.byte	0x3f
	.zero		1


	//   ....[76]....
        /*0f10*/ 	.word	0x000130c0
        /*0f14*/ 	.word	0x00000005
        /*0f18*/ 	.word	0x00022830
        /*0f1c*/ 	.short	0x010a
        /*0f1e*/ 	.byte	0x3f
	.zero		1


	//   ....[77]....
        /*0f20*/ 	.word	0x00013120
        /*0f24*/ 	.word	0x00000005
        /*0f28*/ 	.word	0x00022850
        /*0f2c*/ 	.short	0x010a
        /*0f2e*/ 	.byte	0x3f
	.zero		1


	//   ....[78]....
        /*0f30*/ 	.word	0x00013180
        /*0f34*/ 	.word	0x00000006
        /*0f38*/ 	.word	0x00022850
        /*0f3c*/ 	.short	0x010a
        /*0f3e*/ 	.byte	0x3f
	.zero		1


	//   ....[79]....
        /*0f40*/ 	.word	0x00013280
        /*0f44*/ 	.word	0x00000000
        /*0f48*/ 	.word	0x00022880
        /*0f4c*/ 	.short	0x010a
        /*0f4e*/ 	.byte	0x3f
	.zero		1


	//   ....[80]....
        /*0f50*/ 	.word	0x00013f70
        /*0f54*/ 	.word	0x00000000
        /*0f58*/ 	.word	0x00022840
        /*0f5c*/ 	.short	0x010a
        /*0f5e*/ 	.byte	0x3f
	.zero		1


	//   ....[81]....
        /*0f60*/ 	.word	0x00015400
        /*0f64*/ 	.word	0x00000011
        /*0f68*/ 	.word	0x00022820
        /*0f6c*/ 	.short	0x010a
        /*0f6e*/ 	.byte	0x3f
	.zero		1


	//   ....[82]....
        /*0f70*/ 	.word	0x00015450
        /*0f74*/ 	.word	0x00000000
        /*0f78*/ 	.word	0x00022880
        /*0f7c*/ 	.short	0x010a
        /*0f7e*/ 	.byte	0x3f
	.zero		1


	//   ....[83]....
        /*0f80*/ 	.word	0x00015f50
        /*0f84*/ 	.word	0x00000000
        /*0f88*/ 	.word	0x00022840
        /*0f8c*/ 	.short	0x010a
        /*0f8e*/ 	.byte	0x3f
	.zero		1


	//   ....[84]....
        /*0f90*/ 	.word	0x00016a30
        /*0f94*/ 	.word	0x00000003
        /*0f98*/ 	.word	0x00022870
        /*0f9c*/ 	.short	0x010a
        /*0f9e*/ 	.byte	0x3f
	.zero		1


	//   ....[85]....
        /*0fa0*/ 	.word	0x00016a80
        /*0fa4*/ 	.word	0x00000003
        /*0fa8*/ 	.word	0x00022860
        /*0fac*/ 	.short	0x010a
        /*0fae*/ 	.byte	0x3f
	.zero		1


	//   ....[86]....
        /*0fb0*/ 	.word	0x00016ad0
        /*0fb4*/ 	.word	0x00000003
        /*0fb8*/ 	.word	0x00022870
        /*0fbc*/ 	.short	0x010a
        /*0fbe*/ 	.byte	0x3f
	.zero		1


	//   ....[87]....
        /*0fc0*/ 	.word	0x00016b20
        /*0fc4*/ 	.word	0x00000003
        /*0fc8*/ 	.word	0x00022860
        /*0fcc*/ 	.short	0x010a
        /*0fce*/ 	.byte	0x3f
	.zero		1


	//   ....[88]....
        /*0fd0*/ 	.word	0x00016b70
        /*0fd4*/ 	.word	0x00000004
        /*0fd8*/ 	.word	0x00022820
        /*0fdc*/ 	.short	0x010a
        /*0fde*/ 	.byte	0x3f
	.zero		1


	//   ....[89]....
        /*0fe0*/ 	.word	0x00016d10
        /*0fe4*/ 	.word	0x00000005
        /*0fe8*/ 	.word	0x00022840
        /*0fec*/ 	.short	0x010a
        /*0fee*/ 	.byte	0x3f
	.zero		1


	//   ....[90]....
        /*0ff0*/ 	.word	0x00016d60
        /*0ff4*/ 	.word	0x0000001f
        /*0ff8*/ 	.word	0x00022840
        /*0ffc*/ 	.short	0x010a
        /*0ffe*/ 	.byte	0x3f
	.zero		1


	//   ....[91]....
        /*1000*/ 	.word	0x00016db0
        /*1004*/ 	.word	0x00000005
        /*1008*/ 	.word	0x00022860
        /*100c*/ 	.short	0x010a
        /*100e*/ 	.byte	0x3f
	.zero		1


	//   ....[92]....
        /*1010*/ 	.word	0x00016e00
        /*1014*/ 	.word	0x0000001f
        /*1018*/ 	.word	0x00022860
        /*101c*/ 	.short	0x010a
        /*101e*/ 	.byte	0x3f
	.zero		1


	//   ....[93]....
        /*1020*/ 	.word	0x00016e50
        /*1024*/ 	.word	0x00000005
        /*1028*/ 	.word	0x00022880
        /*102c*/ 	.short	0x010a
        /*102e*/ 	.byte	0x3f
	.zero		1


	//----- nvinfo : EIATTR_NUM_MBARRIERS
	.align		4
.L_1046:
        /*1030*/ 	.byte	0x03, 0x38
        /*1032*/ 	.short	0x0016


	//----- nvinfo : EIATTR_EXIT_INSTR_OFFSETS
	.align		4
        /*1034*/ 	.byte	0x04, 0x1c
        /*1036*/ 	.short	(.L_1048 - .L_1047)


	//   ....[0]....
.L_1047:
        /*1038*/ 	.word	0x000009a0


	//   ....[1]....
        /*103c*/ 	.word	0x0000d560


	//   ....[2]....
        /*1040*/ 	.word	0x00012f30


	//----- nvinfo : EIATTR_MAX_THREADS
	.align		4
.L_1048:
        /*1044*/ 	.byte	0x04, 0x05
        /*1046*/ 	.short	(.L_1050 - .L_1049)
.L_1049:
        /*1048*/ 	.word	0x00000180
        /*104c*/ 	.word	0x00000001
        /*1050*/ 	.word	0x00000001


	//----- nvinfo : EIATTR_CRS_STACK_SIZE
	.align		4
.L_1050:
        /*1054*/ 	.byte	0x04, 0x1e
        /*1056*/ 	.short	(.L_1052 - .L_1051)
.L_1051:
        /*1058*/ 	.word	0x00000000


	//----- nvinfo : EIATTR_CBANK_PARAM_SIZE
	.align		4
.L_1052:
        /*105c*/ 	.byte	0x03, 0x19
        /*105e*/ 	.short	0x0af0


	//----- nvinfo : EIATTR_PARAM_CBANK
	.align		4
        /*1060*/ 	.byte	0x04, 0x0a
        /*1062*/ 	.short	(.L_1054 - .L_1053)
	.align		4
.L_1053:
        /*1064*/ 	.word	index@(.nv.constant0._ZN7cutlass13device_kernelIN5flash11enable_sm90INS1_16FlashAttnFwdSm90INS1_25CollectiveMainloopFwdSm90ILi2EN4cute5tupleIJNS5_1CILi1EEES8_S8_EEENS6_IJNS7_ILi128EEENS7_ILi160EEESA_EEELi128ENS_12float_e4m3_tEfNS_4arch4Sm90ELb1ELb0ELb0ELb0ELb1ELb0ELb0ELb1ELb1ELb1ELb0ELb0EEENS1_21CollectiveEpilogueFwdINS6_IJSA_SA_SB_EEES9_NS_10bfloat16_tESF_Li256ELb0ELb1ELb0ELb1EEENS1_30DynamicPersistentTileSchedulerILi256ELi128ELb0ELb1ELb1EEEEEEEEEvNT_6ParamsE)
        /*1068*/ 	.short	0x0210
        /*106a*/ 	.short	0x0af0


	//----- nvinfo : EIATTR_SW_WAR
	.align		4
.L_1054:
        /*106c*/ 	.byte	0x04, 0x36
        /*106e*/ 	.short	(.L_1056 - .L_1055)
.L_1055:
        /*1070*/ 	.word	0x00000008
.L_1056:


//--------------------- .nv.info._ZN7cutlass13device_kernelIN5flash11enable_sm90INS1_16FlashAttnFwdSm90INS1_25CollectiveMainloopFwdSm90ILi2EN4cute5tupleIJNS5_1CILi1EEES8_S8_EEENS6_IJNS7_ILi128EEENS7_ILi160EEESA_EEELi128ENS_12float_e4m3_tEfNS_4arch4Sm90ELb1ELb0ELb0ELb1ELb1ELb0ELb0ELb1ELb1ELb1ELb0ELb0EEENS1_21CollectiveEpilogueFwdINS6_IJSA_SA_SB_EEES9_NS_10bfloat16_tESF_Li256ELb1ELb1ELb0ELb1EEENS1_36VarlenDynamicPersistentTileSchedulerILi128ELi160ELi256ELi128ELb0ELb1ELb1ELb1ELb1ELb1EEEEEEEEEvNT_6ParamsE --------------------------
	.section	.nv.info._ZN7cutlass13device_kernelIN5flash11enable_sm90INS1_16FlashAttnFwdSm90INS1_25CollectiveMainloopFwdSm90ILi2EN4cute5tupleIJNS5_1CILi1EEES8_S8_EEENS6_IJNS7_ILi128EEENS7_ILi160EEESA_EEELi128ENS_12float_e4m3_tEfNS_4arch4Sm90ELb1ELb0ELb0ELb1ELb1ELb0ELb0ELb1ELb1ELb1ELb0ELb0EEENS1_21CollectiveEpilogueFwdINS6_IJSA_SA_SB_EEES9_NS_10bfloat16_tESF_Li256ELb1ELb1ELb0ELb1EEENS1_36VarlenDynamicPersistentTileSchedulerILi128ELi160ELi256ELi128ELb0ELb1ELb1ELb1ELb1ELb1EEEEEEEEEvNT_6ParamsE,"",@"SHT_CUDA_INFO"
	.sectionflags	@""
	.align	4


	//----- nvinfo : EIATTR_CUDA_API_VERSION
	.align		4
        /*0000*/ 	.byte	0x04, 0x37
        /*0002*/ 	.short	(.L_1058 - .L_1057)
.L_1057:
        /*0004*/ 	.word	0x00000082


	//----- nvinfo : EIATTR_KPARAM_INFO
	.align		4
.L_1058:
        /*0008*/ 	.byte	0x04, 0x17
        /*000a*/ 	.short	(.L_1060 - .L_1059)
.L_1059:
        /*000c*/ 	.word	0x00000000
        /*0010*/ 	.short	0x0000
        /*0012*/ 	.short	0x0070
        /*0014*/ 	.byte	0x00, 0xf0, 0x01, 0x2a


	//----- nvinfo : EIATTR_SPARSE_MMA_MASK
	.align		4
.L_1060:
        /*0018*/ 	.byte	0x03, 0x50
        /*001a*/ 	.short	0x0000


	//----- nvinfo : EIATTR_MAXREG_COUNT
	.align		4
        /*001c*/ 	.byte	0x03, 0x1b
        /*001e*/ 	.short	0x00a8


	//----- nvinfo : EIATTR_NUM_BARRIERS
	.align		4
        /*0020*/ 	.byte	0x02, 0x4c
        /*0022*/ 	.byte	0x10
	.zero		1


	//----- nvinfo : EIATTR_EXTERNS
	.align		4
        /*0024*/ 	.byte	0x04, 0x0f
        /*0026*/ 	.short	(.L_1062 - .L_1061)


	//   ....[0]....
	.align		4
.L_1061:
        /*0028*/ 	.word	index@(__assertfail)


	//----- nvinfo : EIATTR_ANNOTATIONS
	.align		4
.L_1062:
        /*002c*/ 	.byte	0x04, 0x55
        /*002e*/ 	.short	(.L_1064 - .L_1063)


	//   ....[0]....
.L_1063:
        /* <DEDUP_REMOVED lines=15> */


	//----- nvinfo : EIATTR_MERCURY_ISA_VERSION
	.align		4
.L_1064:
        /*0108*/ 	.byte	0x03, 0x5f
        /*010a*/ 	.short	0x0101


	//----- nvinfo : EIATTR_UNUSED_LOAD_BYTE_OFFSET
	.align		4
        /*010c*/ 	.byte	0x04, 0x44
        /*010e*/ 	.short	(.L_1066 - .L_1065)


	//   ....[0]....
.L_1065:
        /*0110*/ 	.word	0x00000980
        /*0114*/ 	.word	0x0000fff0


	//   ....[1]....
        /*0118*/ 	.word	0x0000b310
        /*011c*/ 	.word	0x0000fff0


	//----- nvinfo : EIATTR_INT_WARP_WIDE_INSTR_OFFSETS
	.align		4
.L_1066:
        /*0120*/ 	.byte	0x04, 0x31
        /*0122*/ 	.short	(.L_1068 - .L_1067)


	//   ....[0]....
.L_1067:
        /*0124*/ 	.word	0x000000c0


	//   ....[1]....
        /*0128*/ 	.word	0x000000d0


	//   ....[2]....
        /*012c*/ 	.word	0x00000170


	//   ....[3]....
        /*0130*/ 	.word	0x0000f030


	//   ....[4]....
        /*0134*/ 	.word	0x0000f0c0


	//   ....[5]....
        /*0138*/ 	.word	0x00013240


	//   ....[6]....
        /*013c*/ 	.word	0x000132d0


	//----- nvinfo : EIATTR_COOP_GROUP_MASK_REGIDS
	.align		4
.L_1068:
        /*0140*/ 	.byte	0x04, 0x29
        /*0142*/ 	.short	(.L_1070 - .L_1069)


	//   ....[0]....
.L_1069:
        /*0144*/ 	.word	0xffffffff


	//   ....[1]....
        /*0148*/ 	.word	0xffffffff


	//   ....[2]....
        /*014c*/ 	.word	0xffffffff


	//   ....[3]....
        /*0150*/ 	.word	0xffffffff


	//   ....[4]....
        /*0154*/ 	.word	0xffffffff


	//   ....[5]....
        /*0158*/ 	.word	0xffffffff


	//   ....[6]....
        /*015c*/ 	.word	0xffffffff


	//   ....[7]....
        /*0160*/ 	.word	0xffffffff


	//   ....[8]....
        /*0164*/ 	.word	0xffffffff


	//   ....[9]....
        /*0168*/ 	.word	0xffffffff


	//   ....[10]....
        /*016c*/ 	.word	0xffffffff


	//   ....[11]....
        /*0170*/ 	.word	0xffffffff


	//   ....[12]....
        /*0174*/ 	.word	0xffffffff


	//   ....[13]....
        /*0178*/ 	.word	0xffffffff


	//   ....[14]....
        /*017c*/ 	.word	0xffffffff


	//   ....[15]....
        /*0180*/ 	.word	0xffffffff


	//   ....[16]....
        /*0184*/ 	.word	0xffffffff


	//   ....[17]....
        /*0188*/ 	.word	0xffffffff


	//   ....[18]....
        /*018c*/ 	.word	0xffffffff


	//   ....[19]....
        /*0190*/ 	.word	0xffffffff


	//   ....[20]....
        /*0194*/ 	.word	0xffffffff


	//   ....[21]....
        /*0198*/ 	.word	0xffffffff


	//   ....[22]....
        /*019c*/ 	.word	0xffffffff


	//   ....[23]....
        /*01a0*/ 	.word	0xffffffff


	//   ....[24]....
        /*01a4*/ 	.word	0xffffffff


	//   ....[25]....
        /*01a8*/ 	.word	0xffffffff


	//   ....[26]....
        /*01ac*/ 	.word	0xffffffff


	//   ....[27]....
        /*01b0*/ 	.word	0xffffffff


	//   ....[28]....
        /*01b4*/ 	.word	0xffffffff


	//   ....[29]....
        /*01b8*/ 	.word	0xffffffff


	//   ....[30]....
        /*01bc*/ 	.word	0xffffffff


	//   ....[31]....
        /*01c0*/ 	.word	0xffffffff


	//   ....[32]....
        /*01c4*/ 	.word	0xffffffff


	//   ....[33]....
        /*01c8*/ 	.word	0xffffffff


	//   ....[34]....
        /*01cc*/ 	.word	0xffffffff


	//   ....[35]....
        /*01d0*/ 	.word	0xffffffff


	//   ....[36]....
        /*01d4*/ 	.word	0xffffffff


	//   ....[37]....
        /*01d8*/ 	.word	0xffffffff


	//   ....[38]....
        /*01dc*/ 	.word	0xffffffff


	//   ....[39]....
        /*01e0*/ 	.word	0xffffffff


	//   ....[40]....
        /*01e4*/ 	.word	0xffffffff


	//   ....[41]....
        /*01e8*/ 	.word	0xffffffff


	//   ....[42]....
        /*01ec*/ 	.word	0xffffffff


	//   ....[43]....
        /*01f0*/ 	.word	0xffffffff


	//   ....[44]....
        /*01f4*/ 	.word	0xffffffff


	//   ....[45]....
        /*01f8*/ 	.word	0xffffffff


	//   ....[46]....
        /*01fc*/ 	.word	0xffffffff


	//   ....[47]....
        /*0200*/ 	.word	0xffffffff


	//   ....[48]....
        /*0204*/ 	.word	0xffffffff


	//   ....[49]....
        /*0208*/ 	.word	0xffffffff


	//   ....[50]....
        /*020c*/ 	.word	0xffffffff


	//   ....[51]....
        /*0210*/ 	.word	0xffffffff


	//   ....[52]....
        /*0214*/ 	.word	0xffffffff


	//   ....[53]....
        /*0218*/ 	.word	0xffffffff


	//   ....[54]....
        /*021c*/ 	.word	0xffffffff


	//   ....[55]....
        /*0220*/ 	.word	0xffffffff


	//   ....[56]....
        /*0224*/ 	.word	0xffffffff


	//   ....[57]....
        /*0228*/ 	.word	0xffffffff


	//   ....[58]....
        /*022c*/ 	.word	0xffffffff


	//   ....[59]....
        /*0230*/ 	.word	0xffffffff


	//   ....[60]....
        /*0234*/ 	.word	0xffffffff


	//   ....[61]....
        /*0238*/ 	.word	0xffffffff


	//   ....[62]....
        /*023c*/ 	.word	0xffffffff


	//   ....[63]....
        /*0240*/ 	.word	0xffffffff


	//   ....[64]....
        /*0244*/ 	.word	0xffffffff


	//   ....[65]....
        /*0248*/ 	.word	0xffffffff


	//   ....[66]....
        /*024c*/ 	.word	0xffffffff


	//   ....[67]....
        /*0250*/ 	.word	0xffffffff


	//   ....[68]....
        /*0254*/ 	.word	0xffffffff


	//   ....[69]....
        /*0258*/ 	.word	0xffffffff


	//   ....[70]....
        /*025c*/ 	.word	0xffffffff


	//   ....[71]....
        /*0260*/ 	.word	0xffffffff


	//   ....[72]....
        /*0264*/ 	.word	0xffffffff


	//   ....[73]....
        /*0268*/ 	.word	0xffffffff


	//   ....[74]....
        /*026c*/ 	.word	0xffffffff


	//   ....[75]....
        /*0270*/ 	.word	0xffffffff


	//   ....[76]....
        /*0274*/ 	.word	0xffffffff


	//   ....[77]....
        /*0278*/ 	.word	0xffffffff


	//   ....[78]....
        /*027c*/ 	.word	0xffffffff


	//   ....[79]....
        /*0280*/ 	.word	0xffffffff


	//   ....[80]....
        /*0284*/ 	.word	0xffffffff


	//   ....[81]....
        /*0288*/ 	.word	0xffffffff


	//   ....[82]....
        /*028c*/ 	.word	0xffffffff


	//   ....[83]....
        /*0290*/ 	.word	0xffffffff


	//   ....[84]....
        /*0294*/ 	.word	0xffffffff


	//   ....[85]....
        /*0298*/ 	.word	0xffffffff


	//   ....[86]....
        /*029c*/ 	.word	0xffffffff


	//   ....[87]....
        /*02a0*/ 	.word	0xffffffff


	//   ....[88]....
        /*02a4*/ 	.word	0xffffffff


	//   ....[89]....
        /*02a8*/ 	.word	0xffffffff


	//   ....[90]....
        /*02ac*/ 	.word	0xffffffff


	//   ....[91]....
        /*02b0*/ 	.word	0xffffffff


	//   ....[92]....
        /*02b4*/ 	.word	0xffffffff


	//   ....[93]....
        /*02b8*/ 	.word	0xffffffff


	//   ....[94]....
        /*02bc*/ 	.word	0xffffffff


	//   ....[95]....
        /*02c0*/ 	.word	0xffffffff


	//   ....[96]....
        /*02c4*/ 	.word	0xffffffff


	//   ....[97]....
        /*02c8*/ 	.word	0xffffffff


	//   ....[98]....
        /*02cc*/ 	.word	0xffffffff


	//   ....[99]....
        /*02d0*/ 	.word	0xffffffff


	//   ....[100]....
        /*02d4*/ 	.word	0xffffffff


	//   ....[101]....
        /*02d8*/ 	.word	0xffffffff


	//   ....[102]....
        /*02dc*/ 	.word	0xffffffff


	//   ....[103]....
        /*02e0*/ 	.word	0xffffffff


	//   ....[104]....
        /*02e4*/ 	.word	0xffffffff


	//   ....[105]....
        /*02e8*/ 	.word	0xffffffff


	//   ....[106]....
        /*02ec*/ 	.word	0xffffffff


	//   ....[107]....
        /*02f0*/ 	.word	0xffffffff


	//   ....[108]....
        /*02f4*/ 	.word	0xffffffff


	//   ....[109]....
        /*02f8*/ 	.word	0xffffffff


	//   ....[110]....
        /*02fc*/ 	.word	0xffffffff


	//   ....[111]....
        /*0300*/ 	.word	0xffffffff


	//   ....[112]....
        /*0304*/ 	.word	0xffffffff


	//   ....[113]....
        /*0308*/ 	.word	0xffffffff


	//   ....[114]....
        /*030c*/ 	.word	0xffffffff


	//   ....[115]....
        /*0310*/ 	.word	0xffffffff


	//   ....[116]....
        /*0314*/ 	.word	0xffffffff


	//   ....[117]....
        /*0318*/ 	.word	0xffffffff


	//   ....[118]....
        /*031c*/ 	.word	0xffffffff


	//   ....[119]....
        /*0320*/ 	.word	0xffffffff


	//   ....[120]....
        /*0324*/ 	.word	0xffffffff


	//   ....[121]....
        /*0328*/ 	.word	0xffffffff


	//   ....[122]....
        /*032c*/ 	.word	0xffffffff


	//   ....[123]....
        /*0330*/ 	.word	0xffffffff


	//   ....[124]....
        /*0334*/ 	.word	0xffffffff


	//   ....[125]....
        /*0338*/ 	.word	0xffffffff


	//   ....[126]....
        /*033c*/ 	.word	0xffffffff


	//   ....[127]....
        /*0340*/ 	.word	0xffffffff


	//   ....[128]....
        /*0344*/ 	.word	0xffffffff


	//   ....[129]....
        /*0348*/ 	.word	0xffffffff


	//   ....[130]....
        /*034c*/ 	.word	0xffffffff


	//   ....[131]....
        /*0350*/ 	.word	0xffffffff


	//   ....[132]....
        /*0354*/ 	.word	0xffffffff


	//   ....[133]....
        /*0358*/ 	.word	0xffffffff


	//   ....[134]....
        /*035c*/ 	.word	0xffffffff


	//   ....[135]....
        /*0360*/ 	.word	0xffffffff


	//   ....[136]....
        /*0364*/ 	.word	0xffffffff


	//   ....[137]....
        /*0368*/ 	.word	0xffffffff


	//   ....[138]....
        /*036c*/ 	.word	0xffffffff


	//   ....[139]....
        /*0370*/ 	.word	0xffffffff


	//   ....[140]....
        /*0374*/ 	.word	0xffffffff


	//   ....[141]....
        /*0378*/ 	.word	0xffffffff


	//   ....[142]....
        /*037c*/ 	.word	0xffffffff


	//   ....[143]....
        /*0380*/ 	.word	0xffffffff


	//   ....[144]....
        /*0384*/ 	.word	0xffffffff


	//   ....[145]....
        /*0388*/ 	.word	0xffffffff


	//   ....[146]....
        /*038c*/ 	.word	0xffffffff


	//   ....[147]....
        /*0390*/ 	.word	0xffffffff


	//   ....[148]....
        /*0394*/ 	.word	0xffffffff


	//   ....[149]....
        /*0398*/ 	.word	0xffffffff


	//   ....[150]....
        /*039c*/ 	.word	0xffffffff


	//   ....[151]....
        /*03a0*/ 	.word	0xffffffff


	//   ....[152]....
        /*03a4*/ 	.word	0xffffffff


	//   ....[153]....
        /*03a8*/ 	.word	0xffffffff


	//   ....[154]....
        /*03ac*/ 	.word	0xffffffff


	//   ....[155]....
        /*03b0*/ 	.word	0xffffffff


	//   ....[156]....
        /*03b4*/ 	.word	0xffffffff


	//   ....[157]....
        /*03b8*/ 	.word	0xffffffff


	//   ....[158]....
        /*03bc*/ 	.word	0xffffffff


	//   ....[159]....
        /*03c0*/ 	.word	0xffffffff


	//   ....[160]....
        /*03c4*/ 	.word	0xffffffff


	//   ....[161]....
        /*03c8*/ 	.word	0xffffffff


	//   ....[162]....
        /*03cc*/ 	.word	0xffffffff


	//   ....[163]....
        /*03d0*/ 	.word	0xffffffff


	//   ....[164]....
        /*03d4*/ 	.word	0xffffffff


	//   ....[165]....
        /*03d8*/ 	.word	0xffffffff


	//   ....[166]....
        /*03dc*/ 	.word	0xffffffff


	//   ....[167]....
        /*03e0*/ 	.word	0xffffffff


	//   ....[168]....
        /*03e4*/ 	.word	0xffffffff


	//   ....[169]....
        /*03e8*/ 	.word	0xffffffff


	//   ....[170]....
        /*03ec*/ 	.word	0xffffffff


	//   ....[171]....
        /*03f0*/ 	.word	0xffffffff


	//   ....[172]....
        /*03f4*/ 	.word	0xffffffff


	//   ....[173]....
        /*03f8*/ 	.word	0xffffffff


	//   ....[174]....
        /*03fc*/ 	.word	0xffffffff


	//   ....[175]....
        /*0400*/ 	.word	0xffffffff


	//   ....[176]....
        /*0404*/ 	.word	0xffffffff


	//   ....[177]....
        /*0408*/ 	.word	0xffffffff


	//   ....[178]....
        /*040c*/ 	.word	0xffffffff


	//   ....[179]....
        /*0410*/ 	.word	0xffffffff


	//   ....[180]....
        /*0414*/ 	.word	0xffffffff


	//   ....[181]....
        /*0418*/ 	.word	0xffffffff


	//   ....[182]....
        /*041c*/ 	.word	0xffffffff


	//   ....[183]....
        /*0420*/ 	.word	0xffffffff


	//   ....[184]....
        /*0424*/ 	.word	0xffffffff


	//   ....[185]....
        /*0428*/ 	.word	0xffffffff


	//   ....[186]....
        /*042c*/ 	.word	0xffffffff


	//   ....[187]....
        /*0430*/ 	.word	0xffffffff


	//   ....[188]....
        /*0434*/ 	.word	0xffffffff


	//   ....[189]....
        /*0438*/ 	.word	0xffffffff


	//   ....[190]....
        /*043c*/ 	.word	0xffffffff


	//   ....[191]....
        /*0440*/ 	.word	0xffffffff


	//   ....[192]....
        /*0444*/ 	.word	0xffffffff


	//   ....[193]....
        /*0448*/ 	.word	0xffffffff


	//   ....[194]....
        /*044c*/ 	.word	0xffffffff


	//   ....[195]....
        /*0450*/ 	.word	0xffffffff


	//   ....[196]....
        /*0454*/ 	.word	0xffffffff


	//   ....[197]....
        /*0458*/ 	.word	0xffffffff


	//   ....[198]....
        /*045c*/ 	.word	0xffffffff


	//   ....[199]....
        /*0460*/ 	.word	0xffffffff


	//   ....[200]....
        /*0464*/ 	.word	0xffffffff


	//   ....[201]....
        /*0468*/ 	.word	0xffffffff


	//   ....[202]....
        /*046c*/ 	.word	0xffffffff


	//   ....[203]....
        /*0470*/ 	.word	0xffffffff


	//   ....[204]....
        /*0474*/ 	.word	0xffffffff


	//   ....[205]....
        /*0478*/ 	.word	0xffffffff


	//   ....[206]....
        /*047c*/ 	.word	0xffffffff


	//   ....[207]....
        /*0480*/ 	.word	0xffffffff


	//   ....[208]....
        /*0484*/ 	.word	0xffffffff


	//   ....[209]....
        /*0488*/ 	.word	0x0500000f


	//   ....[210]....
        /*048c*/ 	.word	0x0500000f


	//   ....[211]....
        /*0490*/ 	.word	0x0500000f


	//   ....[212]....
        /*0494*/ 	.word	0x0500000f


	//   ....[213]....
        /*0498*/ 	.word	0x0500000f


	//   ....[214]....
        /*049c*/ 	.word	0x0500000f


	//   ....[215]....
        /*04a0*/ 	.word	0x0500000f


	//   ....[216]....
        /*04a4*/ 	.word	0x0500000f


	//   ....[217]....
        /*04a8*/ 	.word	0x0500000f


	//   ....[218]....
        /*04ac*/ 	.word	0x0500000f


	//   ....[219]....
        /*04b0*/ 	.word	0x0500000f


	//   ....[220]....
        /*04b4*/ 	.word	0x0500000f


	//   ....[221]....
        /*04b8*/ 	.word	0x0500000f


	//   ....[222]....
        /*04bc*/ 	.word	0x0500000f


	//   ....[223]....
        /*04c0*/ 	.word	0x0500000f


	//   ....[224]....
        /*04c4*/ 	.word	0x0500000f


	//   ....[225]....
        /*04c8*/ 	.word	0x0500000f


	//   ....[226]....
        /*04cc*/ 	.word	0x0500000f


	//   ....[227]....
        /*04d0*/ 	.word	0x0500000f


	//   ....[228]....
        /*04d4*/ 	.word	0x0500000f


	//   ....[229]....
        /*04d8*/ 	.word	0x0500000f


	//   ....[230]....
        /*04dc*/ 	.word	0x0500000f


	//   ....[231]....
        /*04e0*/ 	.word	0x0500000f


	//   ....[232]....
        /*04e4*/ 	.word	0x0500000f


	//   ....[233]....
        /*04e8*/ 	.word	0x0500000f


	//   ....[234]....
        /*04ec*/ 	.word	0x0500000f


	//   ....[235]....
        /*04f0*/ 	.word	0x0500000f


	//   ....[236]....
        /*04f4*/ 	.word	0x0500000f


	//   ....[237]....
        /*04f8*/ 	.word	0x0500000f


	//   ....[238]....
        /*04fc*/ 	.word	0x0500000f


	//   ....[239]....
        /*0500*/ 	.word	0x0500000f


	//   ....[240]....
        /*0504*/ 	.word	0x0500000f


	//   ....[241]....
        /*0508*/ 	.word	0x0500000f


	//   ....[242]....
        /*050c*/ 	.word	0x0500000f


	//   ....[243]....
        /*0510*/ 	.word	0x0500000f


	//   ....[244]....
        /*0514*/ 	.word	0x0500000f


	//   ....[245]....
        /*0518*/ 	.word	0x0500000f


	//   ....[246]....
        /*051c*/ 	.word	0x0500000f


	//   ....[247]....
        /*0520*/ 	.word	0x0500000f


	//   ....[248]....
        /*0524*/ 	.word	0x0500000f


	//   ....[249]....
        /*0528*/ 	.word	0x0500000f


	//   ....[250]....
        /*052c*/ 	.word	0x0500000f


	//   ....[251]....
        /*0530*/ 	.word	0x0500000f


	//   ....[252]....
        /*0534*/ 	.word	0x0500000f


	//   ....[253]....
        /*0538*/ 	.word	0x0500000f


	//   ....[254]....
        /*053c*/ 	.word	0x0500000f


	//   ....[255]....
        /*0540*/ 	.word	0x0500000f


	//   ....[0]....
        /*0544*/ 	.word	0x0500000f


	//   ....[1]....
        /*0548*/ 	.word	0x0500000f


	//   ....[2]....
        /*054c*/ 	.word	0x0500000f


	//   ....[3]....
        /*0550*/ 	.word	0x0500000f


	//   ....[4]....
        /*0554*/ 	.word	0x0500000f


	//   ....[5]....
        /*0558*/ 	.word	0x0500000f


	//   ....[6]....
        /*055c*/ 	.word	0x0500000f


	//   ....[7]....
        /*0560*/ 	.word	0x0500000f


	//   ....[8]....
        /*0564*/ 	.word	0x0500000f


	//   ....[9]....
        /*0568*/ 	.word	0x0500000f


	//   ....[10]....
        /*056c*/ 	.word	0x0500000f


	//   ....[11]....
        /*0570*/ 	.word	0x0500000f


	//   ....[12]....
        /*0574*/ 	.word	0x0500000f


	//   ....[13]....
        /*0578*/ 	.word	0x0500000f


	//   ....[14]....
        /*057c*/ 	.word	0x0500000f


	//   ....[15]....
        /*0580*/ 	.word	0x0500000f


	//   ....[16]....
        /*0584*/ 	.word	0x0500000f


	//   ....[17]....
        /*0588*/ 	.word	0x0500000f


	//   ....[18]....
        /*058c*/ 	.word	0x0500000f


	//   ....[19]....
        /*0590*/ 	.word	0x0500000f


	//   ....[20]....
        /*0594*/ 	.word	0x0500000f


	//   ....[21]....
        /*0598*/ 	.word	0x0500000f


	//   ....[22]....
        /*059c*/ 	.word	0x0500000f


	//   ....[23]....
        /*05a0*/ 	.word	0x0500000f


	//   ....[24]....
        /*05a4*/ 	.word	0x0500000f


	//   ....[25]....
        /*05a8*/ 	.word	0x0500000f


	//   ....[26]....
        /*05ac*/ 	.word	0x0500000f


	//   ....[27]....
        /*05b0*/ 	.word	0x0500000f


	//   ....[28]....
        /*05b4*/ 	.word	0x0500000f


	//   ....[29]....
        /*05b8*/ 	.word	0x0500000f


	//   ....[30]....
        /*05bc*/ 	.word	0x0500000f


	//   ....[31]....
        /*05c0*/ 	.word	0x0500000f


	//   ....[32]....
        /*05c4*/ 	.word	0x0500000f


	//   ....[33]....
        /*05c8*/ 	.word	0x0500000f


	//   ....[34]....
        /*05cc*/ 	.word	0x0500000f


	//   ....[35]....
        /*05d0*/ 	.word	0x0500000f


	//   ....[36]....
        /*05d4*/ 	.word	0x0500000f


	//   ....[37]....
        /*05d8*/ 	.word	0x0500000f


	//   ....[38]....
        /*05dc*/ 	.word	0x0500000f


	//   ....[39]....
        /*05e0*/ 	.word	0x0500000f


	//   ....[40]....
        /*05e4*/ 	.word	0x0500000f


	//   ....[41]....
        /*05e8*/ 	.word	0x0500000f


	//   ....[42]....
        /*05ec*/ 	.word	0x0500000f


	//   ....[43]....
        /*05f0*/ 	.word	0x0500000f


	//   ....[44]....
        /*05f4*/ 	.word	0x0500000f


	//   ....[45]....
        /*05f8*/ 	.word	0x0500000f


	//   ....[46]....
        /*05fc*/ 	.word	0x0500000f


	//   ....[47]....
        /*0600*/ 	.word	0x0500000f


	//   ....[48]....
        /*0604*/ 	.word	0x0500000f


	//   ....[49]....
        /*0608*/ 	.word	0x0500000f


	//   ....[50]....
        /*060c*/ 	.word	0x0500000f


	//----- nvinfo : EIATTR_COOP_GROUP_INSTR_OFFSETS
	.align		4
.L_1070:
        /*0610*/ 	.byte	0x04, 0x28
        /*0612*/ 	.short	(.L_1072 - .L_1071)


	//   ....[0]....
.L_1071:
        /*0614*/ 	.word	0x00000080


	//   ....[1]....
        /*0618*/ 	.word	0x00000090


	//   ....[2]....
        /*061c*/ 	.word	0x000002d0


	//   ....[3]....
        /*0620*/ 	.word	0x00000430


	//   ....[4]....
        /*0624*/ 	.word	0x00000550


	//   ....[5]....
        /*0628*/ 	.word	0x000006b0


	//   ....[6]....
        /*062c*/ 	.word	0x00001870


	//   ....[7]....
        /*0630*/ 	.word	0x00002530


	//   ....[8]....
        /*0634*/ 	.word	0x00002560


	//   ....[9]....
        /*0638*/ 	.word	0x00002e30


	//   ....[10]....
        /*063c*/ 	.word	0x00002f00


	//   ....[11]....
        /*0640*/ 	.word	0x000039f0


	//   ....[12]....
        /*0644*/ 	.word	0x00003a40


	//   ....[13]....
        /*0648*/ 	.word	0x00005750


	//   ....[14]....
        /*064c*/ 	.word	0x00005770


	//   ....[15]....
        /*0650*/ 	.word	0x00005fa0


	//   ....[16]....
        /*0654*/ 	.word	0x000060a0


	//   ....[17]....
        /*0658*/ 	.word	0x00006ae0


	//   ....[18]....
        /*065c*/ 	.word	0x00006b50


	//   ....[19]....
        /*0660*/ 	.word	0x00009070


	//   ....[20]....
        /*0664*/ 	.word	0x00009080


	//   ....[21]....
        /*0668*/ 	.word	0x000090b0


	//   ....[22]....
        /*066c*/ 	.word	0x000090c0


	//   ....[23]....
        /*0670*/ 	.word	0x0000ab70


	//   ....[24]....
        /*0674*/ 	.word	0x0000ab80


	//   ....[25]....
        /*0678*/ 	.word	0x0000ac00


	//   ....[26]....
        /*067c*/ 	.word	0x0000ac10


	//   ....[27]....
        /*0680*/ 	.word	0x0000bb90


	//   ....[28]....
        /*0684*/ 	.word	0x0000bba0


	//   ....[29]....
        /*0688*/ 	.word	0x0000bbb0


	//   ....[30]....
        /*068c*/ 	.word	0x0000bbc0


	//   ....[31]....
        /*0690*/ 	.word	0x0000bbd0


	//   ....[32]....
        /*0694*/ 	.word	0x0000bbe0


	//   ....[33]....
        /*0698*/ 	.word	0x0000bbf0


	//   ....[34]....
        /*069c*/ 	.word	0x0000bc00


	//   ....[35]....
        /*06a0*/ 	.word	0x0000bc30


	//   ....[36]....
        /*06a4*/ 	.word	0x0000bc40


	//   ....[37]....
        /*06a8*/ 	.word	0x0000bc70


	//   ....[38]....
        /*06ac*/ 	.word	0x0000bc80


	//   ....[39]....
        /*06b0*/ 	.word	0x0000bcb0


	//   ....[40]....
        /*06b4*/ 	.word	0x0000bcc0


	//   ....[41]....
        /*06b8*/ 	.word	0x0000bcf0


	//   ....[42]....
        /*06bc*/ 	.word	0x0000bd00


	//   ....[43]....
        /*06c0*/ 	.word	0x0000bd30


	//   ....[44]....
        /*06c4*/ 	.word	0x0000bd40


	//   ....[45]....
        /*06c8*/ 	.word	0x0000bd70


	//   ....[46]....
        /*06cc*/ 	.word	0x0000bd80


	//   ....[47]....
        /*06d0*/ 	.word	0x0000bda0


	//   ....[48]....
        /*06d4*/ 	.word	0x0000bdb0


	//   ....[49]....
        /*06d8*/ 	.word	0x0000bde0


	//   ....[50]....
        /*06dc*/ 	.word	0x0000be00


	//   ....[51]....
        /*06e0*/ 	.word	0x0000be10


	//   ....[52]....
        /*06e4*/ 	.word	0x0000be40


	//   ....[53]....
        /*06e8*/ 	.word	0x0000be90


	//   ....[54]....
        /*06ec*/ 	.word	0x0000bea0


	//   ....[55]....
        /*06f0*/ 	.word	0x0000bed0


	//   ....[56]....
        /*06f4*/ 	.word	0x0000bf00


	//   ....[57]....
        /*06f8*/ 	.word	0x0000bf20


	//   ....[58]....
        /*06fc*/ 	.word	0x0000bf30


	//   ....[59]....
        /*0700*/ 	.word	0x0000c4d0


	//   ....[60]....
        /*0704*/ 	.word	0x0000c510


	//   ....[61]....
        /*0708*/ 	.word	0x0000c550


	//   ....[62]....
        /*070c*/ 	.word	0x0000c590


	//   ....[63]....
        /*0710*/ 	.word	0x0000cb00


	//   ....[64]....
        /*0714*/ 	.word	0x0000cb40


	//   ....[65]....
        /*0718*/ 	.word	0x0000cc00


	//   ....[66]....
        /*071c*/ 	.word	0x0000cc20


	//   ....[67]....
        /*0720*/ 	.word	0x0000cce0


	//   ....[68]....
        /*0724*/ 	.word	0x0000cd00


	//   ....[69]....
        /*0728*/ 	.word	0x0000cdd0


	//   ....[70]....
        /*072c*/ 	.word	0x0000cdf0


	//   ....[71]....
        /*0730*/ 	.word	0x0000d6b0


	//   ....[72]....
        /*0734*/ 	.word	0x0000d6d0


	//   ....[73]....
        /*0738*/ 	.word	0x0000d790


	//   ....[74]....
        /*073c*/ 	.word	0x0000d7b0


	//   ....[75]....
        /*0740*/ 	.word	0x0000d870


	//   ....[76]....
        /*0744*/ 	.word	0x0000d890


	//   ....[77]....
        /*0748*/ 	.word	0x0000d960


	//   ....[78]....
        /*074c*/ 	.word	0x0000d980


	//   ....[79]....
        /*0750*/ 	.word	0x0000dac0


	//   ....[80]....
        /*0754*/ 	.word	0x0000dc70


	//   ....[81]....
        /*0758*/ 	.word	0x0000dca0


	//   ....[82]....
        /*075c*/ 	.word	0x0000dcd0


	//   ....[83]....
        /*0760*/ 	.word	0x0000dd00


	//   ....[84]....
        /*0764*/ 	.word	0x0000dd30


	//   ....[85]....
        /*0768*/ 	.word	0x0000dd70


	//   ....[86]....
        /*076c*/ 	.word	0x0000dec0


	//   ....[87]....
        /*0770*/ 	.word	0x0000def0


	//   ....[88]....
        /*0774*/ 	.word	0x0000df20


	//   ....[89]....
        /*0778*/ 	.word	0x0000df50


	//   ....[90]....
        /*077c*/ 	.word	0x0000df80


	//   ....[91]....
        /*0780*/ 	.word	0x0000dfc0


	//   ....[92]....
        /*0784*/ 	.word	0x0000e040


	//   ....[93]....
        /*0788*/ 	.word	0x0000e0e0


	//   ....[94]....
        /*078c*/ 	.word	0x0000e180


	//   ....[95]....
        /*0790*/ 	.word	0x0000ff50


	//   ....[96]....
        /*0794*/ 	.word	0x0000ff80


	//   ....[97]....
        /*0798*/ 	.word	0x00010020


	//   ....[98]....
        /*079c*/ 	.word	0x00010030


	//   ....[99]....
        /*07a0*/ 	.word	0x00010080


	//   ....[100]....
        /*07a4*/ 	.word	0x00010090


	//   ....[101]....
        /*07a8*/ 	.word	0x000100e0


	//   ....[102]....
        /*07ac*/ 	.word	0x000100f0


	//   ....[103]....
        /*07b0*/ 	.word	0x00010140


	//   ....[104]....
        /*07b4*/ 	.word	0x00010150


	//   ....[105]....
        /*07b8*/ 	.word	0x000101a0


	//   ....[106]....
        /*07bc*/ 	.word	0x000101b0


	//   ....[107]....
        /*07c0*/ 	.word	0x00010200


	//   ....[108]....
        /*07c4*/ 	.word	0x00010210


	//   ....[109]....
        /*07c8*/ 	.word	0x00010220


	//   ....[110]....
        /*07cc*/ 	.word	0x00010270


	//   ....[111]....
        /*07d0*/ 	.word	0x000102c0


	//   ....[112]....
        /*07d4*/ 	.word	0x000102d0


	//   ....[113]....
        /*07d8*/ 	.word	0x000102e0


	//   ....[114]....
        /*07dc*/ 	.word	0x00010340


	//   ....[115]....
        /*07e0*/ 	.word	0x000107d0


	//   ....[116]....
        /*07e4*/ 	.word	0x00010800


	//   ....[117]....
        /*07e8*/ 	.word	0x00010840


	//   ....[118]....
        /*07ec*/ 	.word	0x00010890


	//   ....[119]....
        /*07f0*/ 	.word	0x000108b0


	//   ....[120]....
        /*07f4*/ 	.word	0x000108f0


	//   ....[121]....
        /*07f8*/ 	.word	0x00010920


	//   ....[122]....
        /*07fc*/ 	.word	0x00010970


	//   ....[123]....
        /*0800*/ 	.word	0x000109a0


	//   ....[124]....
        /*0804*/ 	.word	0x00010a00


	//   ....[125]....
        /*0808*/ 	.word	0x00010a20


	//   ....[126]....
        /*080c*/ 	.word	0x00010a70


	//   ....[127]....
        /*0810*/ 	.word	0x00010a90


	//   ....[128]....
        /*0814*/ 	.word	0x00010ae0


	//   ....[129]....
        /*0818*/ 	.word	0x00010b00


	//   ....[130]....
        /*081c*/ 	.word	0x00010b10


	//   ....[131]....
        /*0820*/ 	.word	0x00010ba0


	//   ....[132]....
        /*0824*/ 	.word	0x00010bc0


	//   ....[133]....
        /*0828*/ 	.word	0x00010bd0


	//   ....[134]....
        /*082c*/ 	.word	0x00010c20


	//   ....[135]....
        /*0830*/ 	.word	0x00011320


	//   ....[136]....
        /*0834*/ 	.word	0x00011350


	//   ....[137]....
        /*0838*/ 	.word	0x00011380


	//   ....[138]....
        /*083c*/ 	.word	0x000113c0


	//   ....[139]....
        /*0840*/ 	.word	0x00011410


	//   ....[140]....
        /*0844*/ 	.word	0x00011430


	//   ....[141]....
        /*0848*/ 	.word	0x00011480


	//   ....[142]....
        /*084c*/ 	.word	0x000114a0


	//   ....[143]....
        /*0850*/ 	.word	0x000114f0


	//   ....[144]....
        /*0854*/ 	.word	0x00011510


	//   ....[145]....
        /*0858*/ 	.word	0x00011560


	//   ....[146]....
        /*085c*/ 	.word	0x00011580


	//   ....[147]....
        /*0860*/ 	.word	0x000115d0


	//   ....[148]....
        /*0864*/ 	.word	0x000115f0


	//   ....[149]....
        /*0868*/ 	.word	0x00011620


	//   ....[150]....
        /*086c*/ 	.word	0x00011640


	//   ....[151]....
        /*0870*/ 	.word	0x00011f60


	//   ....[152]....
        /*0874*/ 	.word	0x00011f80


	//   ....[153]....
        /*0878*/ 	.word	0x00011f90


	//   ....[154]....
        /*087c*/ 	.word	0x00011fa0


	//   ....[155]....
        /*0880*/ 	.word	0x00011fb0


	//   ....[156]....
        /*0884*/ 	.word	0x00011fc0


	//   ....[157]....
        /*0888*/ 	.word	0x00012010


	//   ....[158]....
        /*088c*/ 	.word	0x00012050


	//   ....[159]....
        /*0890*/ 	.word	0x00012080


	//   ....[160]....
        /*0894*/ 	.word	0x00012090


	//   ....[161]....
        /*0898*/ 	.word	0x000120d0


	//   ....[162]....
        /*089c*/ 	.word	0x000120e0


	//   ....[163]....
        /*08a0*/ 	.word	0x00012120


	//   ....[164]....
        /*08a4*/ 	.word	0x00012130


	//   ....[165]....
        /*08a8*/ 	.word	0x00012170


	//   ....[166]....
        /*08ac*/ 	.word	0x00012180


	//   ....[167]....
        /*08b0*/ 	.word	0x00012190


	//   ....[168]....
        /*08b4*/ 	.word	0x000121a0


	//   ....[169]....
        /*08b8*/ 	.word	0x000121b0


	//   ....[170]....
        /*08bc*/ 	.word	0x00012250


	//   ....[171]....
        /*08c0*/ 	.word	0x00012610


	//   ....[172]....
        /*08c4*/ 	.word	0x00012620


	//   ....[173]....
        /*08c8*/ 	.word	0x00012630


	//   ....[174]....
        /*08cc*/ 	.word	0x00012640


	//   ....[175]....
        /*08d0*/ 	.word	0x00012650


	//   ....[176]....
        /*08d4*/ 	.word	0x00012660


	//   ....[177]....
        /*08d8*/ 	.word	0x00012680


	//   ....[178]....
        /*08dc*/ 	.word	0x000126d0


	//   ....[179]....
        /*08e0*/ 	.word	0x00012710


	//   ....[180]....
        /*08e4*/ 	.word	0x00012730


	//   ....[181]....
        /*08e8*/ 	.word	0x00012740


	//   ....[182]....
        /*08ec*/ 	.word	0x00012780


	//   ....[183]....
        /*08f0*/ 	.word	0x00012790


	//   ....[184]....
        /*08f4*/ 	.word	0x000127d0


	//   ....[185]....
        /*08f8*/ 	.word	0x000127e0


	//   ....[186]....
        /*08fc*/ 	.word	0x00012820


	//   ....[187]....
        /*0900*/ 	.word	0x00012830


	//   ....[188]....
        /*0904*/ 	.word	0x00012840


	//   ....[189]....
        /*0908*/ 	.word	0x00012850


	//   ....[190]....
        /*090c*/ 	.word	0x00012860


	//   ....[191]....
        /*0910*/ 	.word	0x00013c50


	//   ....[192]....
        /*0914*/ 	.word	0x00013c80


	//   ....[193]....
        /*0918*/ 	.word	0x00013cb0


	//   ....[194]....
        /*091c*/ 	.word	0x00013cf0


	//   ....[195]....
        /*0920*/ 	.word	0x00013d00


	//   ....[196]....
        /*0924*/ 	.word	0x00013d30


	//   ....[197]....
        /*0928*/ 	.word	0x00013d60


	//   ....[198]....
        /*092c*/ 	.word	0x00013d70


	//   ....[199]....
        /*0930*/ 	.word	0x00013eb0


	//   ....[200]....
        /*0934*/ 	.word	0x00013ee0


	//   ....[201]....
        /*0938*/ 	.word	0x00013f10


	//   ....[202]....
        /*093c*/ 	.word	0x00013f40


	//   ....[203]....
        /*0940*/ 	.word	0x00013f70


	//   ....[204]....
        /*0944*/ 	.word	0x00013fb0


	//   ....[205]....
        /*0948*/ 	.word	0x00014060


	//   ....[206]....
        /*094c*/ 	.word	0x00014100


	//   ....[207]....
        /*0950*/ 	.word	0x000141b0


	//   ....[208]....
        /*0954*/ 	.word	0x000147a0


	//   ....[209]....
        /*0958*/ 	.word	0x00014db0


	//   ....[210]....
        /*095c*/ 	.word	0x00014e90


	//   ....[211]....
        /*0960*/ 	.word	0x00014f80


	//   ....[212]....
        /*0964*/ 	.word	0x00014fe0


	//   ....[213]....
        /*0968*/ 	.word	0x000150a0


	//   ....[214]....
        /*096c*/ 	.word	0x00015100


	//   ....[215]....
        /*0970*/ 	.word	0x000151c0


	//   ....[216]....
        /*0974*/ 	.word	0x00015220


	//   ....[217]....
        /*0978*/ 	.word	0x000152e0


	//   ....[218]....
        /*097c*/ 	.word	0x00015340


	//   ....[219]....
        /*0980*/ 	.word	0x00015400


	//   ....[220]....
        /*0984*/ 	.word	0x00015460


	//   ....[221]....
        /*0988*/ 	.word	0x00015520


	//   ....[222]....
        /*098c*/ 	.word	0x00015580


	//   ....[223]....
        /*0990*/ 	.word	0x00015640


	//   ....[224]....
        /*0994*/ 	.word	0x000156a0


	//   ....[225]....
        /*0998*/ 	.word	0x00015760


	//   ....[226]....
        /*099c*/ 	.word	0x000157c0


	//   ....[227]....
        /*09a0*/ 	.word	0x00015880


	//   ....[228]....
        /*09a4*/ 	.word	0x000158e0


	//   ....[229]....
        /*09a8*/ 	.word	0x000159b0


	//   ....[230]....
        /*09ac*/ 	.word	0x00015b70


	//   ....[231]....
        /*09b0*/ 	.word	0x00015c00


	//   ....[232]....
        /*09b4*/ 	.word	0x00015cd0


	//   ....[233]....
        /*09b8*/ 	.word	0x00015d20


	//   ....[234]....
        /*09bc*/ 	.word	0x00015df0


	//   ....[235]....
        /*09c0*/ 	.word	0x00015e40


	//   ....[236]....
        /*09c4*/ 	.word	0x00015ea0


	//   ....[237]....
        /*09c8*/ 	.word	0x00015f70


	//   ....[238]....
        /*09cc*/ 	.word	0x00015fd0


	//   ....[239]....
        /*09d0*/ 	.word	0x000160a0


	//   ....[240]....
        /*09d4*/ 	.word	0x00016100


	//   ....[241]....
        /*09d8*/ 	.word	0x000161d0


	//   ....[242]....
        /*09dc*/ 	.word	0x00016230


	//   ....[243]....
        /*09e0*/ 	.word	0x000162f0


	//   ....[244]....
        /*09e4*/ 	.word	0x00016350


	//   ....[245]....
        /*09e8*/ 	.word	0x00016410


	//   ....[246]....
        /*09ec*/ 	.word	0x00016480


	//   ....[247]....
        /*09f0*/ 	.word	0x00016530


	//   ....[248]....
        /*09f4*/ 	.word	0x000165b0


	//   ....[249]....
        /*09f8*/ 	.word	0x00016650


	//   ....[250]....
        /*09fc*/ 	.word	0x000166f0


	//   ....[251]....
        /*0a00*/ 	.word	0x00016760


	//   ....[252]....
        /*0a04*/ 	.word	0x000167e0


	//   ....[253]....
        /*0a08*/ 	.word	0x00016890


	//   ....[254]....
        /*0a0c*/ 	.word	0x000168f0


	//   ....[255]....
        /*0a10*/ 	.word	0x000169b0


	//   ....[0]....
        /*0a14*/ 	.word	0x00016a10


	//   ....[1]....
        /*0a18*/ 	.word	0x00016ad0


	//   ....[2]....
        /*0a1c*/ 	.word	0x00016b30


	//   ....[3]....
        /*0a20*/ 	.word	0x00016bf0


	//   ....[4]....
        /*0a24*/ 	.word	0x00016c50


	//   ....[5]....
        /*0a28*/ 	.word	0x00016d00


	//   ....[6]....
        /*0a2c*/ 	.word	0x00016d60


	//   ....[7]....
        /*0a30*/ 	.word	0x00016e20


	//   ....[8]....
        /*0a34*/ 	.word	0x00016e80


	//   ....[9]....
        /*0a38*/ 	.word	0x00016f20


	//   ....[10]....
        /*0a3c*/ 	.word	0x00017050


	//   ....[11]....
        /*0a40*/ 	.word	0x000170f0


	//   ....[12]....
        /*0a44*/ 	.word	0x00017150


	//   ....[13]....
        /*0a48*/ 	.word	0x00017200


	//   ....[14]....
        /*0a4c*/ 	.word	0x00017280


	//   ....[15]....
        /*0a50*/ 	.word	0x00017310


	//   ....[16]....
        /*0a54*/ 	.word	0x000173a0


	//   ....[17]....
        /*0a58*/ 	.word	0x00017430


	//   ....[18]....
        /*0a5c*/ 	.word	0x00017490


	//   ....[19]....
        /*0a60*/ 	.word	0x00017540


	//   ....[20]....
        /*0a64*/ 	.word	0x000175a0


	//   ....[21]....
        /*0a68*/ 	.word	0x00017650


	//   ....[22]....
        /*0a6c*/ 	.word	0x000176b0


	//   ....[23]....
        /*0a70*/ 	.word	0x00017760


	//   ....[24]....
        /*0a74*/ 	.word	0x000177c0


	//   ....[25]....
        /*0a78*/ 	.word	0x00017870


	//   ....[26]....
        /*0a7c*/ 	.word	0x00017900


	//   ....[27]....
        /*0a80*/ 	.word	0x00017990


	//   ....[28]....
        /*0a84*/ 	.word	0x00017a10


	//   ....[29]....
        /*0a88*/ 	.word	0x00017aa0


	//   ....[30]....
        /*0a8c*/ 	.word	0x00017b90


	//   ....[31]....
        /*0a90*/ 	.word	0x00017c20


	//   ....[32]....
        /*0a94*/ 	.word	0x00017c80


	//   ....[33]....
        /*0a98*/ 	.word	0x00017d30


	//   ....[34]....
        /*0a9c*/ 	.word	0x00017db0


	//   ....[35]....
        /*0aa0*/ 	.word	0x00017e40


	//   ....[36]....
        /*0aa4*/ 	.word	0x00017ed0


	//   ....[37]....
        /*0aa8*/ 	.word	0x00017f60


	//   ....[38]....
        /*0aac*/ 	.word	0x00017fc0


	//   ....[39]....
        /*0ab0*/ 	.word	0x00018070


	//   ....[40]....
        /*0ab4*/ 	.word	0x000180d0


	//   ....[41]....
        /*0ab8*/ 	.word	0x00018180


	//   ....[42]....
        /*0abc*/ 	.word	0x000181e0


	//   ....[43]....
        /*0ac0*/ 	.word	0x00018290


	//   ....[44]....
        /*0ac4*/ 	.word	0x000182f0


	//   ....[45]....
        /*0ac8*/ 	.word	0x000183a0


	//   ....[46]....
        /*0acc*/ 	.word	0x00018400


	//   ....[47]....
        /*0ad0*/ 	.word	0x000184b0


	//   ....[48]....
        /*0ad4*/ 	.word	0x00018510


	//   ....[49]....
        /*0ad8*/ 	.word	0x000185c0


	//   ....[50]....
        /*0adc*/ 	.word	0x00018810


	//----- nvinfo : EIATTR_REG_RECONFIG
	.align		4
.L_1072:
        /*0ae0*/ 	.byte	0x01, 0x54
	.zero		2


	//----- nvinfo : EIATTR_SYSCALL_OFFSETS
	.align		4
        /*0ae4*/ 	.byte	0x04, 0x46
        /*0ae6*/ 	.short	(.L_1074 - .L_1073)


	//   ....[0]....
.L_1073:
        /*0ae8*/ 	.word	0x00001a50


	//   ....[1]....
        /*0aec*/ 	.word	0x0000f220


	//   ....[2]....
        /*0af0*/ 	.word	0x0000f390


	//   ....[3]....
        /*0af4*/ 	.word	0x0000f4f0


	//   ....[4]....
        /*0af8*/ 	.word	0x0000f630


	//   ....[5]....
        /*0afc*/ 	.word	0x00010f90


	//----- nvinfo : EIATTR_MBARRIER_INSTR_OFFSETS
	.align		4
.L_1074:
        /*0b00*/ 	.byte	0x04, 0x39
        /*0b02*/ 	.short	(.L_1076 - .L_1075)


	//   ....[0]....
.L_1075:
        /*0b04*/ 	.word	0x00000180
        /*0b08*/ 	.word	0x000000ff
        /*0b0c*/ 	.word	0x00022800
        /*0b10*/ 	.short	0x0100
        /*0b12*/ 	.byte	0x08
	.zero		1


	//   ....[1]....
        /*0b14*/ 	.word	0x00000190
        /*0b18*/ 	.word	0x000000ff
        /*0b1c*/ 	.word	0x00022820
        /*0b20*/ 	.short	0x0100
        /*0b22*/ 	.byte	0x08
	.zero		1


	//   ....[2]....
        /*0b24*/ 	.word	0x00000280
        /*0b28*/ 	.word	0x000000ff
        /*0b2c*/ 	.word	0x00022830
        /*0b30*/ 	.short	0x0100
        /*0b32*/ 	.byte	0x08
	.zero		1


	//   ....[3]....
        /*0b34*/ 	.word	0x00000290
        /*0b38*/ 	.word	0x000000ff
        /*0b3c*/ 	.word	0x00022840
        /*0b40*/ 	.short	0x0100
        /*0b42*/ 	.byte	0x08
	.zero		1


	//   ....[4]....
        /*0b44*/ 	.word	0x000002a0
        /*0b48*/ 	.word	0x000000ff
        /*0b4c*/ 	.word	0x00022838
        /*0b50*/ 	.short	0x0100
        /*0b52*/ 	.byte	0x08
	.zero		1


	//   ....[5]....
        /*0b54*/ 	.word	0x000002b0
        /*0b58*/ 	.word	0x000000ff
        /*0b5c*/ 	.word	0x00022848
        /*0b60*/ 	.short	0x0100
        /*0b62*/ 	.byte	0x08
	.zero		1


	//   ....[6]....
        /*0b64*/ 	.word	0x000003e0
        /*0b68*/ 	.word	0x000000ff
        /*0b6c*/ 	.word	0x00022850
        /*0b70*/ 	.short	0x0100
        /*0b72*/ 	.byte	0x08
	.zero		1


	//   ....[7]....
        /*0b74*/ 	.word	0x000003f0
        /*0b78*/ 	.word	0x000000ff
        /*0b7c*/ 	.word	0x00022860
        /*0b80*/ 	.short	0x0100
        /*0b82*/ 	.byte	0x08
	.zero		1


	//   ....[8]....
        /*0b84*/ 	.word	0x00000400
        /*0b88*/ 	.word	0x000000ff
        /*0b8c*/ 	.word	0x00022858
        /*0b90*/ 	.short	0x0100
        /*0b92*/ 	.byte	0x08
	.zero		1


	//   ....[9]....
        /*0b94*/ 	.word	0x00000410
        /*0b98*/ 	.word	0x000000ff
        /*0b9c*/ 	.word	0x00022868
        /*0ba0*/ 	.short	0x0100
        /*0ba2*/ 	.byte	0x08
	.zero		1


	//   ....[10]....
        /*0ba4*/ 	.word	0x00000500
        /*0ba8*/ 	.word	0x000000ff
        /*0bac*/ 	.word	0x00022870
        /*0bb0*/ 	.short	0x0100
        /*0bb2*/ 	.byte	0x06
	.zero		1


	//   ....[11]....
        /*0bb4*/ 	.word	0x00000510
        /*0bb8*/ 	.word	0x000000ff
        /*0bbc*/ 	.word	0x00022880
        /*0bc0*/ 	.short	0x0100
        /*0bc2*/ 	.byte	0x06
	.zero		1


	//   ....[12]....
        /*0bc4*/ 	.word	0x00000520
        /*0bc8*/ 	.word	0x000000ff
        /*0bcc*/ 	.word	0x00022878
        /*0bd0*/ 	.short	0x0100
        /*0bd2*/ 	.byte	0x06
	.zero		1


	//   ....[13]....
        /*0bd4*/ 	.word	0x00000530
        /*0bd8*/ 	.word	0x000000ff
        /*0bdc*/ 	.word	0x00022888
        /*0be0*/ 	.short	0x0100
        /*0be2*/ 	.byte	0x06
	.zero		1


	//   ....[14]....
        /*0be4*/ 	.word	0x00000660
        /*0be8*/ 	.word	0x000000ff
        /*0bec*/ 	.word	0x00022890
        /*0bf0*/ 	.short	0x0100
        /*0bf2*/ 	.byte	0x08
	.zero		1


	//   ....[15]....
        /*0bf4*/ 	.word	0x00000670
        /*0bf8*/ 	.word	0x000000ff
        /*0bfc*/ 	.word	0x000228a0
        /*0c00*/ 	.short	0x0100
        /*0c02*/ 	.byte	0x08
	.zero		1


	//   ....[16]....
        /*0c04*/ 	.word	0x00000680
        /*0c08*/ 	.word	0x000000ff
        /*0c0c*/ 	.word	0x00022898
        /*0c10*/ 	.short	0x0100
        /*0c12*/ 	.byte	0x08
	.zero		1


	//   ....[17]....
        /*0c14*/ 	.word	0x00000690
        /*0c18*/ 	.word	0x000000ff
        /*0c1c*/ 	.word	0x000228a8
        /*0c20*/ 	.short	0x0100
        /*0c22*/ 	.byte	0x08
	.zero		1


	//   ....[18]....
        /*0c24*/ 	.word	0x000007e0
        /*0c28*/ 	.word	0x000000ff
        /*0c2c*/ 	.word	0x000228b0
        /*0c30*/ 	.short	0x0100
        /*0c32*/ 	.byte	0x08
	.zero		1


	//   ....[19]....
        /*0c34*/ 	.word	0x000007f0
        /*0c38*/ 	.word	0x000000ff
        /*0c3c*/ 	.word	0x000228c0
        /*0c40*/ 	.short	0x0100
        /*0c42*/ 	.byte	0x08
	.zero		1


	//   ....[20]....
        /*0c44*/ 	.word	0x00000800
        /*0c48*/ 	.word	0x000000ff
        /*0c4c*/ 	.word	0x000228b8
        /*0c50*/ 	.short	0x0100
        /*0c52*/ 	.byte	0x08
	.zero		1


	//   ....[21]....
        /*0c54*/ 	.word	0x00000810
        /*0c58*/ 	.word	0x000000ff
        /*0c5c*/ 	.word	0x000228c8
        /*0c60*/ 	.short	0x0100
        /*0c62*/ 	.byte	0x08
	.zero		1


	//   ....[22]....
        /*0c64*/ 	.word	0x00001ad0
        /*0c68*/ 	.word	0x000000ff
        /*0c6c*/ 	.word	0x00022800
        /*0c70*/ 	.short	0x010a
        /*0c72*/ 	.byte	0x2b
	.zero		1


	//   ....[23]....
        /*0c74*/ 	.word	0x00001b50
        /*0c78*/ 	.word	0x00000000
        /*0c7c*/ 	.word	0x00022830
        /*0c80*/ 	.short	0x010a
        /*0c82*/ 	.byte	0x3f
	.zero		1


	//   ....[24]....
        /*0c84*/ 	.word	0x00001b90
        /*0c88*/ 	.word	0x00000000
        /*0c8c*/ 	.word	0x00022830
        /*0c90*/ 	.short	0x010a
        /*0c92*/ 	.byte	0x3f
	.zero		1


	//   ....[25]....
        /*0c94*/ 	.word	0x00002720
        /*0c98*/ 	.word	0x000000ff
        /*0c9c*/ 	.word	0x00000000
        /*0ca0*/ 	.short	0x0101
        /*0ca2*/ 	.byte	0x06
	.zero		1


	//   ....[26]....
        /*0ca4*/ 	.word	0x00004b10
        /*0ca8*/ 	.word	0x000000ff
        /*0cac*/ 	.word	0x00022830
        /*0cb0*/ 	.short	0x010a
        /*0cb2*/ 	.byte	0x06
	.zero		1


	//   ....[27]....
        /*0cb4*/ 	.word	0x00004b50
        /*0cb8*/ 	.word	0x000000ff
        /*0cbc*/ 	.word	0x00022830
        /*0cc0*/ 	.short	0x010a
        /*0cc2*/ 	.byte	0x06
	.zero		1


	//   ....[28]....
        /*0cc4*/ 	.word	0x000053e0
        /*0cc8*/ 	.word	0x000000ff
        /*0ccc*/ 	.word	0x00022850
        /*0cd0*/ 	.short	0x010a
        /*0cd2*/ 	.byte	0x06
	.zero		1


	//   ....[29]....
        /*0cd4*/ 	.word	0x00005420
        /*0cd8*/ 	.word	0x000000ff
        /*0cdc*/ 	.word	0x00022850
        /*0ce0*/ 	.short	0x010a
        /*0ce2*/ 	.byte	0x06
	.zero		1


	//   ....[30]....
        /*0ce4*/ 	.word	0x000057c0
        /*0ce8*/ 	.word	0x000000ff
        /*0cec*/ 	.word	0x00000000
        /*0cf0*/ 	.short	0x0101
        /*0cf2*/ 	.byte	0x06
	.zero		1


	//   ....[31]....
        /*0cf4*/ 	.word	0x000078c0
        /*0cf8*/ 	.word	0x000000ff
        /*0cfc*/ 	.word	0x00000000
        /*0d00*/ 	.short	0x0101
        /*0d02*/ 	.byte	0x06
	.zero		1


	//   ....[32]....
        /*0d04*/ 	.word	0x00007fe0
        /*0d08*/ 	.word	0x000000ff
        /*0d0c*/ 	.word	0x00022830
        /*0d10*/ 	.short	0x010a
        /*0d12*/ 	.byte	0x06
	.zero		1


	//   ....[33]....
        /*0d14*/ 	.word	0x00008020
        /*0d18*/ 	.word	0x000000ff
        /*0d1c*/ 	.word	0x00022830
        /*0d20*/ 	.short	0x010a
        /*0d22*/ 	.byte	0x06
	.zero		1


	//   ....[34]....
        /*0d24*/ 	.word	0x00008880
        /*0d28*/ 	.word	0x000000ff
        /*0d2c*/ 	.word	0x00022850
        /*0d30*/ 	.short	0x010a
        /*0d32*/ 	.byte	0x06
	.zero		1


	//   ....[35]....
        /*0d34*/ 	.word	0x000088c0
        /*0d38*/ 	.word	0x000000ff
        /*0d3c*/ 	.word	0x00022850
        /*0d40*/ 	.short	0x010a
        /*0d42*/ 	.byte	0x06
	.zero		1


	//   ....[36]....
        /*0d44*/ 	.word	0x00008c10
        /*0d48*/ 	.word	0x000000ff
        /*0d4c*/ 	.word	0x00000000
        /*0d50*/ 	.short	0x0101
        /*0d52*/ 	.byte	0x06
	.zero		1


	//   ....[37]....
        /*0d54*/ 	.word	0x0000a1c0
        /*0d58*/ 	.word	0x000000ff
        /*0d5c*/ 	.word	0x00000000
        /*0d60*/ 	.short	0x0101
        /*0d62*/ 	.byte	0x06
	.zero		1


	//   ....[38]....
        /*0d64*/ 	.word	0x0000a840
        /*0d68*/ 	.word	0x000000ff
        /*0d6c*/ 	.word	0x00022850
        /*0d70*/ 	.short	0x010a
        /*0d72*/ 	.byte	0x09
	.zero		1


	//   ....[39]....
        /*0d74*/ 	.word	0x0000a880
        /*0d78*/ 	.word	0x000000ff
        /*0d7c*/ 	.word	0x00022850
        /*0d80*/ 	.short	0x010a
        /*0d82*/ 	.byte	0x09
	.zero		1


	//   ....[40]....
        /*0d84*/ 	.word	0x0000af10
        /*0d88*/ 	.word	0x000000ff
        /*0d8c*/ 	.word	0x00000000
        /*0d90*/ 	.short	0x0101
        /*0d92*/ 	.byte	0x04
	.zero		1


	//   ....[41]....
        /*0d94*/ 	.word	0x0000cb30
        /*0d98*/ 	.word	0x00000003
        /*0d9c*/ 	.word	0x00000000
        /*0da0*/ 	.short	0x0101
        /*0da2*/ 	.byte	0x3f
	.zero		1


	//   ....[42]....
        /*0da4*/ 	.word	0x0000fc10
        /*0da8*/ 	.word	0x00000000
        /*0dac*/ 	.word	0x00022880
        /*0db0*/ 	.short	0x010a
        /*0db2*/ 	.byte	0x3f
	.zero		1


	//   ....[43]....
        /*0db4*/ 	.word	0x000104a0
        /*0db8*/ 	.word	0x00000000
        /*0dbc*/ 	.word	0x00022870
        /*0dc0*/ 	.short	0x0107
        /*0dc2*/ 	.byte	0x3f
	.zero		1


	//   ....[44]....
        /*0dc4*/ 	.word	0x00010560
        /*0dc8*/ 	.word	0x00000000
        /*0dcc*/ 	.word	0x00022870
        /*0dd0*/ 	.short	0x0101
        /*0dd2*/ 	.byte	0x3f
	.zero		1


	//   ....[45]....
        /*0dd4*/ 	.word	0x00010590
        /*0dd8*/ 	.word	0x00000000
        /*0ddc*/ 	.word	0x00022840
        /*0de0*/ 	.short	0x010a
        /*0de2*/ 	.byte	0x3f
	.zero		1


	//   ....[46]....
        /*0de4*/ 	.word	0x00010cc0
        /*0de8*/ 	.word	0x00000000
        /*0dec*/ 	.word	0x00022830
        /*0df0*/ 	.short	0x0107
        /*0df2*/ 	.byte	0x3f
	.zero		1


	//   ....[47]....
        /*0df4*/ 	.word	0x00010d80
        /*0df8*/ 	.word	0x00000000
        /*0dfc*/ 	.word	0x00022830
        /*0e00*/ 	.short	0x0101
        /*0e02*/ 	.byte	0x3f
	.zero		1


	//   ....[48]....
        /*0e04*/ 	.word	0x00011700
        /*0e08*/ 	.word	0x00000016
        /*0e0c*/ 	.word	0x00022800
        /*0e10*/ 	.short	0x0107
        /*0e12*/ 	.byte	0x3f
	.zero		1


	//   ....[49]....
        /*0e14*/ 	.word	0x000117f0
        /*0e18*/ 	.word	0x00000016
        /*0e1c*/ 	.word	0x00022800
        /*0e20*/ 	.short	0x0101
        /*0e22*/ 	.byte	0x3f
	.zero		1


	//   ....[50]....
        /*0e24*/ 	.word	0x00011810
        /*0e28*/ 	.word	0x00000016
        /*0e2c*/ 	.word	0x00022820
        /*0e30*/ 	.short	0x010a
        /*0e32*/ 	.byte	0x3f
	.zero		1


	//   ....[51]....
        /*0e34*/ 	.word	0x00011cf0
        /*0e38*/ 	.word	0x00000000
        /*0e3c*/ 	.word	0x00022880
        /*0e40*/ 	.short	0x010a
        /*0e42*/ 	.byte	0x3f
	.zero		1


	//   ....[52]....
        /*0e44*/ 	.word	0x000122d0
        /*0e48*/ 	.word	0x00000000
        /*0e4c*/ 	.word	0x00022870
        /*0e50*/ 	.short	0x0107
        /*0e52*/ 	.byte	0x3f
	.zero		1


	//   ....[53]....
        /*0e54*/ 	.word	0x00012390
        /*0e58*/ 	.word	0x00000000
        /*0e5c*/ 	.word	0x00022870
        /*0e60*/ 	.short	0x0101
        /*0e62*/ 	.byte	0x3f
	.zero		1


	//   ....[54]....
        /*0e64*/ 	.word	0x000123c0
        /*0e68*/ 	.word	0x00000000
        /*0e6c*/ 	.word	0x00022840
        /*0e70*/ 	.short	0x010a
        /*0e72*/ 	.byte	0x3f
	.zero		1


	//   ....[55]....
        /*0e74*/ 	.word	0x00012970
        /*0e78*/ 	.word	0x00000000
        /*0e7c*/ 	.word	0x00022830
        /*0e80*/ 	.short	0x0107
        /*0e82*/ 	.byte	0x3f
	.zero		1


	//   ....[56]....
        /*0e84*/ 	.word	0x00012a30
        /*0e88*/ 	.word	0x00000000
        /*0e8c*/ 	.word	0x00022830
        /*0e90*/ 	.short	0x0101
        /*0e92*/ 	.byte	0x3f
	.zero		1


	//   ....[57]....
        /*0e94*/ 	.word	0x00012ac0
        /*0e98*/ 	.word	0x00000000
        /*0e9c*/ 	.word	0x00022870
        /*0ea0*/ 	.short	0x010a
        /*0ea2*/ 	.byte	0x3f
	.zero		1


	//   ....[58]....
        /*0ea4*/ 	.word	0x00012b50
        /*0ea8*/ 	.word	0x00000000
        /*0eac*/ 	.word	0x00022860
        /*0eb0*/ 	.short	0x010a
        /*0eb2*/ 	.byte	0x3f
	.zero		1


	//   ....[59]....
        /*0eb4*/ 	.word	0x00013110
        /*0eb8*/ 	.word	0x00000000
        /*0ebc*/ 	.word	0x00022850
        /*0ec0*/ 	.short	0x0101
        /*0ec2*/ 	.byte	0x3f
	.zero		1


	//   ....[60]....
        /*0ec4*/ 	.word	0x000131a0
        /*0ec8*/ 	.word	0x00000000
        /*0ecc*/ 	.word	0x00000000
        /*0ed0*/ 	.short	0x0101
        /*0ed2*/ 	.byte	0x3f
	.zero		1


	//   ....[61]....
        /*0ed4*/ 	.word	0x00013360
        /*0ed8*/ 	.word	0x00000002
        /*0edc*/ 	.word	0x00022870
        /*0ee0*/ 	.short	0x010a
        /*0ee2*/ 	.byte	0x3f
	.zero		1


	//   ....[62]....
        /*0ee4*/ 	.word	0x000133e0
        /*0ee8*/ 	.word	0x00000002
        /*0eec*/ 	.word	0x00022860
        /*0ef0*/ 	.short	0x010a
        /*0ef2*/ 	.byte	0x3f
	.zero		1


	//   ....[63]....
        /*0ef4*/ 	.word	0x000139b0
        /*0ef8*/ 	.word	0x00000002
        /*0efc*/ 	.word	0x00022850
        /*0f00*/ 	.short	0x0101
        /*0f02*/ 	.byte	0x3f
	.zero		1


	//   ....[64]....
        /*0f04*/ 	.word	0x00013a70
        /*0f08*/ 	.word	0x00000002
        /*0f0c*/ 	.word	0x00000000
        /*0f10*/ 	.short	0x0101
        /*0f12*/ 	.byte	0x3f
	.zero		1


	//   ....[65]....
        /*0f14*/ 	.word	0x00014720
        /*0f18*/ 	.word	0x00000004
        /*0f1c*/ 	.word	0x00022820
        /*0f20*/ 	.short	0x010a
        /*0f22*/ 	.byte	0x3f
	.zero		1


	//   ....[66]....
        /*0f24*/ 	.word	0x000148a0
        /*0f28*/ 	.word	0x00000005
        /*0f2c*/ 	.word	0x00022840
        /*0f30*/ 	.short	0x010a
        /*0f32*/ 	.byte	0x3f
	.zero		1


	//   ....[67]....
        /*0f34*/ 	.word	0x00014940
        /*0f38*/ 	.word	0x00000021
        /*0f3c*/ 	.word	0x00022840
        /*0f40*/ 	.short	0x010a
        /*0f42*/ 	.byte	0x3f
	.zero		1


	//   ....[68]....
        /*0f44*/ 	.word	0x00014980
        /*0f48*/ 	.word	0x00000005
        /*0f4c*/ 	.word	0x00022860
        /*0f50*/ 	.short	0x010a
        /*0f52*/ 	.byte	0x3f
	.zero		1


	//   ....[69]....
        /*0f54*/ 	.word	0x000149c0
        /*0f58*/ 	.word	0x00000021
        /*0f5c*/ 	.word	0x00022860
        /*0f60*/ 	.short	0x010a
        /*0f62*/ 	.byte	0x3f
	.zero		1


	//   ....[70]....
        /*0f64*/ 	.word	0x00014a00
        /*0f68*/ 	.word	0x00000005
        /*0f6c*/ 	.word	0x00022880
        /*0f70*/ 	.short	0x010a
        /*0f72*/ 	.byte	0x3f
	.zero		1


	//   ....[71]....
        /*0f74*/ 	.word	0x00014a40
        /*0f78*/ 	.word	0x00000021
        /*0f7c*/ 	.word	0x00022880
        /*0f80*/ 	.short	0x010a
        /*0f82*/ 	.byte	0x3f
	.zero		1


	//   ....[72]....
        /*0f84*/ 	.word	0x00014ab0
        /*0f88*/ 	.word	0x00000003
        /*0f8c*/ 	.word	0x00022800
        /*0f90*/ 	.short	0x010a
        /*0f92*/ 	.byte	0x3f
	.zero		1


	//   ....[73]....
        /*0f94*/ 	.word	0x00014b00
        /*0f98*/ 	.word	0x00000000
        /*0f9c*/ 	.word	0x00022830
        /*0fa0*/ 	.short	0x010a
        /*0fa2*/ 	.byte	0x3f
	.zero		1


	//   ....[74]....
        /*0fa4*/ 	.word	0x00014b60
        /*0fa8*/ 	.word	0x00000005
        /*0fac*/ 	.word	0x00022830
        /*0fb0*/ 	.short	0x010a
        /*0fb2*/ 	.byte	0x3f
	.zero		1


	//   ....[75]....
        /*0fb4*/ 	.word	0x00014bc0
        /*0fb8*/ 	.word	0x00000005
        /*0fbc*/ 	.word	0x00022850
        /*0fc0*/ 	.short	0x010a
        /*0fc2*/ 	.byte	0x3f
	.zero		1


	//   ....[76]....
        /*0fc4*/ 	.word	0x00014c20
        /*0fc8*/ 	.word	0x00000005
        /*0fcc*/ 	.word	0x00022830
        /*0fd0*/ 	.short	0x010a
        /*0fd2*/ 	.byte	0x3f
	.zero		1


	//   ....[77]....
        /*0fd4*/ 	.word	0x00014c80
        /*0fd8*/ 	.word	0x00000005
        /*0fdc*/ 	.word	0x00022850
        /*0fe0*/ 	.short	0x010a
        /*0fe2*/ 	.byte	0x3f
	.zero		1


	//   ....[78]....
        /*0fe4*/ 	.word	0x00014ce0
        /*0fe8*/ 	.word	0x00000006
        /*0fec*/ 	.word	0x00022850
        /*0ff0*/ 	.short	0x010a
        /*0ff2*/ 	.byte	0x3f
	.zero		1


	//   ....[79]....
        /*0ff4*/ 	.word	0x00014de0
        /*0ff8*/ 	.word	0x00000000
        /*0ffc*/ 	.word	0x00022880
        /*1000*/ 	.short	0x010a
        /*1002*/ 	.byte	0x3f
	.zero		1


	//   ....[80]....
        /*1004*/ 	.word	0x00015ac0
        /*1008*/ 	.word	0x00000000
        /*100c*/ 	.word	0x00022840
        /*1010*/ 	.short	0x010a
        /*1012*/ 	.byte	0x3f
	.zero		1


	//   ....[81]....
        /*1014*/ 	.word	0x00016f50
        /*1018*/ 	.word	0x00000016
        /*101c*/ 	.word	0x00022820
        /*1020*/ 	.short	0x010a
        /*1022*/ 	.byte	0x3f
	.zero		1


	//   ....[82]....
        /*1024*/ 	.word	0x00016fa0
        /*1028*/ 	.word	0x00000000
        /*102c*/ 	.word	0x00022880
        /*1030*/ 	.short	0x010a
        /*1032*/ 	.byte	0x3f
	.zero		1


	//   ....[83]....
        /*1034*/ 	.word	0x00017ae0
        /*1038*/ 	.word	0x00000000
        /*103c*/ 	.word	0x00022840
        /*1040*/ 	.short	0x010a
        /*1042*/ 	.byte	0x3f
	.zero		1


	//   ....[84]....
        /*1044*/ 	.word	0x000185f0
        /*1048*/ 	.word	0x00000000
        /*104c*/ 	.word	0x00022870
        /*1050*/ 	.short	0x010a
        /*1052*/ 	.byte	0x3f
	.zero		1


	//   ....[85]....
        /*1054*/ 	.word	0x00018640
        /*1058*/ 	.word	0x00000000
        /*105c*/ 	.word	0x00022860
        /*1060*/ 	.short	0x010a
        /*1062*/ 	.byte	0x3f
	.zero		1


	//   ....[86]....
        /*1064*/ 	.word	0x00018690
        /*1068*/ 	.word	0x00000002
        /*106c*/ 	.word	0x00022870
        /*1070*/ 	.short	0x010a
        /*1072*/ 	.byte	0x3f
	.zero		1


	//   ....[87]....
        /*1074*/ 	.word	0x000186e0
        /*1078*/ 	.word	0x00000002
        /*107c*/ 	.word	0x00022860
        /*1080*/ 	.short	0x010a
        /*1082*/ 	.byte	0x3f
	.zero		1


	//   ....[88]....
        /*1084*/ 	.word	0x00018730
        /*1088*/ 	.word	0x00000004
        /*108c*/ 	.word	0x00022820
        /*1090*/ 	.short	0x010a
        /*1092*/ 	.byte	0x3f
	.zero		1


	//   ....[89]....
        /*1094*/ 	.word	0x000188d0
        /*1098*/ 	.word	0x00000005
        /*109c*/ 	.word	0x00022840
        /*10a0*/ 	.short	0x010a
        /*10a2*/ 	.byte	0x3f
	.zero		1


	//   ....[90]....
        /*10a4*/ 	.word	0x00018920
        /*10a8*/ 	.word	0x00000021
        /*10ac*/ 	.word	0x00022840
        /*10b0*/ 	.short	0x010a
        /*10b2*/ 	.byte	0x3f
	.zero		1


	//   ....[91]....
        /*10b4*/ 	.word	0x00018970
        /*10b8*/ 	.word	0x00000005
        /*10bc*/ 	.word	0x00022860
        /*10c0*/ 	.short	0x010a
        /*10c2*/ 	.byte	0x3f
	.zero		1


	//   ....[92]....
        /*10c4*/ 	.word	0x000189c0
        /*10c8*/ 	.word	0x00000021
        /*10cc*/ 	.word	0x00022860
        /*10d0*/ 	.short	0x010a
        /*10d2*/ 	.byte	0x3f
	.zero		1


	//   ....[93]....
        /*10d4*/ 	.word	0x00018a10
        /*10d8*/ 	.word	0x00000005
        /*10dc*/ 	.word	0x00022880
        /*10e0*/ 	.short	0x010a
        /*10e2*/ 	.byte	0x3f
	.zero		1


	//----- nvinfo : EIATTR_NUM_MBARRIERS
	.align		4
.L_1076:
        /*10e4*/ 	.byte	0x03, 0x38
        /*10e6*/ 	.short	0x0016


	//----- nvinfo : EIATTR_EXIT_INSTR_OFFSETS
	.align		4
        /*10e8*/ 	.byte	0x04, 0x1c
        /*10ea*/ 	.short	(.L_1078 - .L_1077)


	//   ....[0]....
.L_1077:
        /*10ec*/ 	.word	0x000009c0


	//   ....[1]....
        /*10f0*/ 	.word	0x0000da70


	//   ....[2]....
        /*10f4*/ 	.word	0x00014a90


	//----- nvinfo : EIATTR_MAX_THREADS
	.align		4
.L_1078:
        /*10f8*/ 	.byte	0x04, 0x05
        /*10fa*/ 	.short	(.L_1080 - .L_1079)
.L_1079:
        /*10fc*/ 	.word	0x00000180
        /*1100*/ 	.word	0x00000001
        /*1104*/ 	.word	0x00000001


	//----- nvinfo : EIATTR_CRS_STACK_SIZE
	.align		4
.L_1080:
        /*1108*/ 	.byte	0x04, 0x1e
        /*110a*/ 	.short	(.L_1082 - .L_1081)
.L_1081:
        /*110c*/ 	.word	0x00000000


	//----- nvinfo : EIATTR_CBANK_PARAM_SIZE
	.align		4
.L_1082:
        /*1110*/ 	.byte	0x03, 0x19
        /*1112*/ 	.short	0x0af0


	//----- nvinfo : EIATTR_PARAM_CBANK
	.align		4
        /*1114*/ 	.byte	0x04, 0x0a
        /*1116*/ 	.short	(.L_1084 - .L_1083)
	.align		4
.L_1083:
        /*1118*/ 	.word	index@(.nv.constant0._ZN7cutlass13device_kernelIN5flash11enable_sm90INS1_16FlashAttnFwdSm90INS1_25CollectiveMainloopFwdSm90ILi2EN4cute5tupleIJNS5_1CILi1EEES8_S8_EEENS6_IJNS7_ILi128EEENS7_ILi160EEESA_EEELi128ENS_12float_e4m3_tEfNS_4arch4Sm90ELb1ELb0ELb0ELb1ELb1ELb0ELb0ELb1ELb1ELb1ELb0ELb0EEENS1_21CollectiveEpilogueFwdINS6_IJSA_SA_SB_EEES9_NS_10bfloat16_tESF_Li256ELb1ELb1ELb0ELb1EEENS1_36VarlenDynamicPersistentTileSchedulerILi128ELi160ELi256ELi128ELb0ELb1ELb1ELb1ELb1ELb1EEEEEEEEEvNT_6ParamsE)
        /*111c*/ 	.short	0x0210
        /*111e*/ 	.short	0x0af0


	//----- nvinfo : EIATTR_SW_WAR
	.align		4
.L_1084:
        /*1120*/ 	.byte	0x04, 0x36
        /*1122*/ 	.short	(.L_1086 - .L_1085)
.L_1085:
        /*1124*/ 	.word	0x00000008
.L_1086:


//--------------------- .nv.info._ZN7cutlass13device_kernelIN5flash11enable_sm90INS1_16FlashAttnFwdSm90INS1_25CollectiveMainloopFwdSm90ILi2EN4cute5tupleIJNS5_1CILi1EEES8_S8_EEENS6_IJNS7_ILi128EEENS7_ILi160EEESA_EEELi128ENS_12float_e4m3_tEfNS_4arch4Sm90ELb1ELb0ELb0ELb1ELb1ELb1ELb0ELb1ELb1ELb1ELb0ELb0EEENS1_21CollectiveEpilogueFwdINS6_IJSA_SA_SB_EEES9_NS_10bfloat16_tESF_Li256ELb1ELb1ELb0ELb1EEENS1_36VarlenDynamicPersistentTileSchedulerILi128ELi160ELi256ELi128ELb0ELb1ELb1ELb1ELb1ELb1EEEEEEEEEvNT_6ParamsE --------------------------
	.section	.nv.info._ZN7cutlass13device_kernelIN5flash11enable_sm90INS1_16FlashAttnFwdSm90INS1_25CollectiveMainloopFwdSm90ILi2EN4cute5tupleIJNS5_1CILi1EEES8_S8_EEENS6_IJNS7_ILi128EEENS7_ILi160EEESA_EEELi128ENS_12float_e4m3_tEfNS_4arch4Sm90ELb1ELb0ELb0ELb1ELb1ELb1ELb0ELb1ELb1ELb1ELb0ELb0EEENS1_21CollectiveEpilogueFwdINS6_IJSA_SA_SB_EEES9_NS_10bfloat16_tESF_Li256ELb1ELb1ELb0ELb1EEENS1_36VarlenDynamicPersistentTileSchedulerILi128ELi160ELi256ELi128ELb0ELb1ELb1ELb1ELb1ELb1EEEEEEEEEvNT_6ParamsE,"",@"SHT_CUDA_INFO"
	.sectionflags	@""
	.align	4


	//----- nvinfo : EIATTR_CUDA_API_VERSION
	.align		4
        /*0000*/ 	.byte	0x04, 0x37
        /*0002*/ 	.short	(.L_1088 - .L_1087)
.L_1087:
        /*0004*/ 	.word	0x00000082


	//----- nvinfo : EIATTR_KPARAM_INFO
	.align		4
.L_1088:
        /*0008*/ 	.byte	0x04, 0x17
        /*000a*/ 	.short	(.L_1090 - .L_1089)
.L_1089:
        /*000c*/ 	.word	0x00000000
        /*0010*/ 	.short	0x0000
        /*0012*/ 	.short	0x0070
        /*0014*/ 	.byte	0x00, 0xf0, 0x01, 0x2a


	//----- nvinfo : EIATTR_SPARSE_MMA_MASK
	.align		4
.L_1090:
        /*0018*/ 	.byte	0x03, 0x50
        /*001a*/ 	.short	0x0000


	//----- nvinfo : EIATTR_MAXREG_COUNT
	.align		4
        /*001c*/ 	.byte	0x03, 0x1b
        /*001e*/ 	.short	0x00a8


	//----- nvinfo : EIATTR_NUM_BARRIERS
	.align		4
        /*0020*/ 	.byte	0x02, 0x4c
        /*0022*/ 	.byte	0x10
	.zero		1


	//----- nvinfo : EIATTR_EXTERNS
	.align		4
        /*0024*/ 	.byte	0x04, 0x0f
        /*0026*/ 	.short	(.L_1092 - .L_1091)


	//   ....[0]....
	.align		4
.L_1091:
        /*0028*/ 	.word	index@(__assertfail)


	//----- nvinfo : EIATTR_ANNOTATIONS
	.align		4
.L_1092:
        /*002c*/ 	.byte	0x04, 0x55
        /*002e*/ 	.short	(.L_1094 - .L_1093)


	//   ....[0]....
.L_1093:
        /* <DEDUP_REMOVED lines=47> */


	//----- nvinfo : EIATTR_MERCURY_ISA_VERSION
	.align		4
.L_1094:
        /*0308*/ 	.byte	0x03, 0x5f
        /*030a*/ 	.short	0x0101


	//----- nvinfo : EIATTR_UNUSED_LOAD_BYTE_OFFSET
	.align		4
        /*030c*/ 	.byte	0x04, 0x44
        /*030e*/ 	.short	(.L_1096 - .L_1095)


	//   ....[0]....
.L_1095:
        /*0310*/ 	.word	0x00000a60
        /*0314*/ 	.word	0x0000fff0


	//   ....[1]....
        /*0318*/ 	.word	0x000193f0
        /*031c*/ 	.word	0x0000fff0


	//----- nvinfo : EIATTR_INT_WARP_WIDE_INSTR_OFFSETS
	.align		4
.L_1096:
        /*0320*/ 	.byte	0x04, 0x31
        /*0322*/ 	.short	(.L_1098 - .L_1097)


	//   ....[0]....
.L_1097:
        /*0324*/ 	.word	0x00000120


	//   ....[1]....
        /*0328*/ 	.word	0x000001c0


	//   ....[2]....
        /*032c*/ 	.word	0x00000230


	//   ....[3]....
        /*0330*/ 	.word	0x0001df60


	//   ....[4]....
        /*0334*/ 	.word	0x0001dff0


	//   ....[5]....
        /*0338*/ 	.word	0x00022350


	//   ....[6]....
        /*033c*/ 	.word	0x000223e0


	//----- nvinfo : EIATTR_COOP_GROUP_MASK_REGIDS
	.align		4
.L_1098:
        /*0340*/ 	.byte	0x04, 0x29
        /*0342*/ 	.short	(.L_1100 - .L_1099)


	//   ....[0]....
.L_1099:
        /*0344*/ 	.word	0xffffffff


	//   ....[1]....
        /*0348*/ 	.word	0xffffffff


	//   ....[2]....
        /*034c*/ 	.word	0xffffffff


	//   ....[3]....
        /*0350*/ 	.word	0xffffffff


	//   ....[4]....
        /*0354*/ 	.word	0xffffffff


	//   ....[5]....
        /*0358*/ 	.word	0xffffffff


	//   ....[6]....
        /*035c*/ 	.word	0xffffffff


	//   ....[7]....
        /*0360*/ 	.word	0xffffffff


	//   ....[8]....
        /*0364*/ 	.word	0xffffffff


	//   ....[9]....
        /*0368*/ 	.word	0xffffffff


	//   ....[10]....
        /*036c*/ 	.word	0xffffffff


	//   ....[11]....
        /*0370*/ 	.word	0xffffffff


	//   ....[12]....
        /*0374*/ 	.word	0xffffffff


	//   ....[13]....
        /*0378*/ 	.word	0xffffffff


	//   ....[14]....
        /*037c*/ 	.word	0xffffffff


	//   ....[15]....
        /*0380*/ 	.word	0xffffffff


	//   ....[16]....
        /*0384*/ 	.word	0xffffffff


	//   ....[17]....
        /*0388*/ 	.word	0xffffffff


	//   ....[18]....
        /*038c*/ 	.word	0xffffffff


	//   ....[19]....
        /*0390*/ 	.word	0xffffffff


	//   ....[20]....
        /*0394*/ 	.word	0xffffffff


	//   ....[21]....
        /*0398*/ 	.word	0xffffffff


	//   ....[22]....
        /*039c*/ 	.word	0xffffffff


	//   ....[23]....
        /*03a0*/ 	.word	0xffffffff


	//   ....[24]....
        /*03a4*/ 	.word	0xffffffff


	//   ....[25]....
        /*03a8*/ 	.word	0xffffffff


	//   ....[26]....
        /*03ac*/ 	.word	0xffffffff


	//   ....[27]....
        /*03b0*/ 	.word	0xffffffff


	//   ....[28]....
        /*03b4*/ 	.word	0xffffffff


	//   ....[29]....
        /*03b8*/ 	.word	0xffffffff


	//   ....[30]....
        /*03bc*/ 	.word	0xffffffff


	//   ....[31]....
        /*03c0*/ 	.word	0xffffffff


	//   ....[32]....
        /*03c4*/ 	.word	0xffffffff


	//   ....[33]....
        /*03c8*/ 	.word	0xffffffff


	//   ....[34]....
        /*03cc*/ 	.word	0xffffffff


	//   ....[35]....
        /*03d0*/ 	.word	0xffffffff


	//   ....[36]....
        /*03d4*/ 	.word	0xffffffff


	//   ....[37]....
        /*03d8*/ 	.word	0xffffffff


	//   ....[38]....
        /*03dc*/ 	.word	0xffffffff


	//   ....[39]....
        /*03e0*/ 	.word	0xffffffff


	//   ....[40]....
        /*03e4*/ 	.word	0xffffffff


	//   ....[41]....
        /*03e8*/ 	.word	0xffffffff


	//   ....[42]....
        /*03ec*/ 	.word	0xffffffff


	//   ....[43]....
        /*03f0*/ 	.word	0xffffffff


	//   ....[44]....
        /*03f4*/ 	.word	0xffffffff


	//   ....[45]....
        /*03f8*/ 	.word	0xffffffff


	//   ....[46]....
        /*03fc*/ 	.word	0xffffffff


	//   ....[47]....
        /*0400*/ 	.word	0xffffffff


	//   ....[48]....
        /*0404*/ 	.word	0xffffffff


	//   ....[49]....
        /*0408*/ 	.word	0xffffffff


	//   ....[50]....
        /*040c*/ 	.word	0xffffffff


	//   ....[51]....
        /*0410*/ 	.word	0xffffffff


	//   ....[52]....
        /*0414*/ 	.word	0xffffffff


	//   ....[53]....
        /*0418*/ 	.word	0xffffffff


	//   ....[54]....
        /*041c*/ 	.word	0xffffffff


	//   ....[55]....
        /*0420*/ 	.word	0xffffffff


	//   ....[56]....
        /*0424*/ 	.word	0xffffffff


	//   ....[57]....
        /*0428*/ 	.word	0xffffffff


	//   ....[58]....
        /*042c*/ 	.word	0xffffffff


	//   ....[59]....
        /*0430*/ 	.word	0xffffffff


	//   ....[60]....
        /*0434*/ 	.word	0xffffffff


	//   ....[61]....
        /*0438*/ 	.word	0xffffffff


	//   ....[62]....
        /*043c*/ 	.word	0xffffffff


	//   ....[63]....
        /*0440*/ 	.word	0xffffffff


	//   ....[64]....
        /*0444*/ 	.word	0xffffffff


	//   ....[65]....
        /*0448*/ 	.word	0xffffffff


	//   ....[66]....
        /*044c*/ 	.word	0xffffffff


	//   ....[67]....
        /*0450*/ 	.word	0xffffffff


	//   ....[68]....
        /*0454*/ 	.word	0xffffffff


	//   ....[69]....
        /*0458*/ 	.word	0xffffffff


	//   ....[70]....
        /*045c*/ 	.word	0xffffffff


	//   ....[71]....
        /*0460*/ 	.word	0xffffffff


	//   ....[72]....
        /*0464*/ 	.word	0xffffffff


	//   ....[73]....
        /*0468*/ 	.word	0xffffffff


	//   ....[74]....
        /*046c*/ 	.word	0xffffffff


	//   ....[75]....
        /*0470*/ 	.word	0xffffffff


	//   ....[76]....
        /*0474*/ 	.word	0xffffffff


	//   ....[77]....
        /*0478*/ 	.word	0xffffffff


	//   ....[78]....
        /*047c*/ 	.word	0xffffffff


	//   ....[79]....
        /*0480*/ 	.word	0xffffffff


	//   ....[80]....
        /*0484*/ 	.word	0xffffffff


	//   ....[81]....
        /*0488*/ 	.word	0xffffffff


	//   ....[82]....
        /*048c*/ 	.word	0xffffffff


	//   ....[83]....
        /*0490*/ 	.word	0xffffffff


	//   ....[84]....
        /*0494*/ 	.word	0xffffffff


	//   ....[85]....
        /*0498*/ 	.word	0xffffffff


	//   ....[86]....
        /*049c*/ 	.word	0xffffffff


	//   ....[87]....
        /*04a0*/ 	.word	0xffffffff


	//   ....[88]....
        /*04a4*/ 	.word	0xffffffff


	//   ....[89]....
        /*04a8*/ 	.word	0xffffffff


	//   ....[90]....
        /*04ac*/ 	.word	0xffffffff


	//   ....[91]....
        /*04b0*/ 	.word	0xffffffff


	//   ....[92]....
        /*04b4*/ 	.word	0xffffffff


	//   ....[93]....
        /*04b8*/ 	.word	0xffffffff


	//   ....[94]....
        /*04bc*/ 	.word	0xffffffff


	//   ....[95]....
        /*04c0*/ 	.word	0xffffffff


	//   ....[96]....
        /*04c4*/ 	.word	0xffffffff


	//   ....[97]....
        /*04c8*/ 	.word	0xffffffff


	//   ....[98]....
        /*04cc*/ 	.word	0xffffffff


	//   ....[99]....
        /*04d0*/ 	.word	0xffffffff


	//   ....[100]....
        /*04d4*/ 	.word	0xffffffff


	//   ....[101]....
        /*04d8*/ 	.word	0xffffffff


	//   ....[102]....
        /*04dc*/ 	.word	0xffffffff


	//   ....[103]....
        /*04e0*/ 	.word	0xffffffff


	//   ....[104]....
        /*04e4*/ 	.word	0xffffffff


	//   ....[105]....
        /*04e8*/ 	.word	0xffffffff


	//   ....[106]....
        /*04ec*/ 	.word	0xffffffff


	//   ....[107]....
        /*04f0*/ 	.word	0xffffffff


	//   ....[108]....
        /*04f4*/ 	.word	0xffffffff


	//   ....[109]....
        /*04f8*/ 	.word	0xffffffff


	//   ....[110]....
        /*04fc*/ 	.word	0xffffffff


	//   ....[111]....
        /*0500*/ 	.word	0xffffffff


	//   ....[112]....
        /*0504*/ 	.word	0xffffffff


	//   ....[113]....
        /*0508*/ 	.word	0xffffffff


	//   ....[114]....
        /*050c*/ 	.word	0xffffffff


	//   ....[115]....
        /*0510*/ 	.word	0xffffffff


	//   ....[116]....
        /*0514*/ 	.word	0xffffffff


	//   ....[117]....
        /*0518*/ 	.word	0xffffffff


	//   ....[118]....
        /*051c*/ 	.word	0xffffffff


	//   ....[119]....
        /*0520*/ 	.word	0xffffffff


	//   ....[120]....
        /*0524*/ 	.word	0xffffffff


	//   ....[121]....
        /*0528*/ 	.word	0xffffffff


	//   ....[122]....
        /*052c*/ 	.word	0xffffffff


	//   ....[123]....
        /*0530*/ 	.word	0xffffffff


	//   ....[124]....
        /*0534*/ 	.word	0xffffffff


	//   ....[125]....
        /*0538*/ 	.word	0xffffffff


	//   ....[126]....
        /*053c*/ 	.word	0xffffffff


	//   ....[127]....
        /*0540*/ 	.word	0xffffffff


	//   ....[128]....
        /*0544*/ 	.word	0xffffffff


	//   ....[129]....
        /*0548*/ 	.word	0xffffffff


	//   ....[130]....
        /*054c*/ 	.word	0xffffffff


	//   ....[131]....
        /*0550*/ 	.word	0xffffffff


	//   ....[132]....
        /*0554*/ 	.word	0xffffffff


	//   ....[133]....
        /*0558*/ 	.word	0xffffffff


	//   ....[134]....
        /*055c*/ 	.word	0xffffffff


	//   ....[135]....
        /*0560*/ 	.word	0xffffffff


	//   ....[136]....
        /*0564*/ 	.word	0xffffffff


	//   ....[137]....
        /*0568*/ 	.word	0xffffffff


	//   ....[138]....
        /*056c*/ 	.word	0xffffffff


	//   ....[139]....
        /*0570*/ 	.word	0xffffffff


	//   ....[140]....
        /*0574*/ 	.word	0xffffffff


	//   ....[141]....
        /*0578*/ 	.word	0xffffffff


	//   ....[142]....
        /*057c*/ 	.word	0xffffffff


	//   ....[143]....
        /*0580*/ 	.word	0xffffffff


	//   ....[144]....
        /*0584*/ 	.word	0xffffffff


	//   ....[145]....
        /*0588*/ 	.word	0xffffffff


	//   ....[146]....
        /*058c*/ 	.word	0xffffffff


	//   ....[147]....
        /*0590*/ 	.word	0xffffffff


	//   ....[148]....
        /*0594*/ 	.word	0xffffffff


	//   ....[149]....
        /*0598*/ 	.word	0xffffffff


	//   ....[150]....
        /*059c*/ 	.word	0xffffffff


	//   ....[151]....
        /*05a0*/ 	.word	0xffffffff


	//   ....[152]....
        /*05a4*/ 	.word	0xffffffff


	//   ....[153]....
        /*05a8*/ 	.word	0xffffffff


	//   ....[154]....
        /*05ac*/ 	.word	0xffffffff


	//   ....[155]....
        /*05b0*/ 	.word	0xffffffff


	//   ....[156]....
        /*05b4*/ 	.word	0xffffffff


	//   ....[157]....
        /*05b8*/ 	.word	0xffffffff


	//   ....[158]....
        /*05bc*/ 	.word	0xffffffff


	//   ....[159]....
        /*05c0*/ 	.word	0xffffffff


	//   ....[160]....
        /*05c4*/ 	.word	0xffffffff


	//   ....[161]....
        /*05c8*/ 	.word	0xffffffff


	//   ....[162]....
        /*05cc*/ 	.word	0xffffffff


	//   ....[163]....
        /*05d0*/ 	.word	0xffffffff


	//   ....[164]....
        /*05d4*/ 	.word	0xffffffff


	//   ....[165]....
        /*05d8*/ 	.word	0xffffffff


	//   ....[166]....
        /*05dc*/ 	.word	0xffffffff


	//   ....[167]....
        /*05e0*/ 	.word	0xffffffff


	//   ....[168]....
        /*05e4*/ 	.word	0xffffffff


	//   ....[169]....
        /*05e8*/ 	.word	0xffffffff


	//   ....[170]....
        /*05ec*/ 	.word	0xffffffff


	//   ....[171]....
        /*05f0*/ 	.word	0xffffffff


	//   ....[172]....
        /*05f4*/ 	.word	0xffffffff


	//   ....[173]....
        /*05f8*/ 	.word	0xffffffff


	//   ....[174]....
        /*05fc*/ 	.word	0xffffffff


	//   ....[175]....
        /*0600*/ 	.word	0xffffffff


	//   ....[176]....
        /*0604*/ 	.word	0xffffffff


	//   ....[177]....
        /*0608*/ 	.word	0xffffffff


	//   ....[178]....
        /*060c*/ 	.word	0xffffffff


	//   ....[179]....
        /*0610*/ 	.word	0xffffffff


	//   ....[180]....
        /*0614*/ 	.word	0xffffffff


	//   ....[181]....
        /*0618*/ 	.word	0xffffffff


	//   ....[182]....
        /*061c*/ 	.word	0xffffffff


	//   ....[183]....
        /*0620*/ 	.word	0xffffffff


	//   ....[184]....
        /*0624*/ 	.word	0xffffffff


	//   ....[185]....
        /*0628*/ 	.word	0xffffffff


	//   ....[186]....
        /*062c*/ 	.word	0xffffffff


	//   ....[187]....
        /*0630*/ 	.word	0xffffffff


	//   ....[188]....
        /*0634*/ 	.word	0xffffffff


	//   ....[189]....
        /*0638*/ 	.word	0xffffffff


	//   ....[190]....
        /*063c*/ 	.word	0xffffffff


	//   ....[191]....
        /*0640*/ 	.word	0xffffffff


	//   ....[192]....
        /*0644*/ 	.word	0xffffffff


	//   ....[193]....
        /*0648*/ 	.word	0xffffffff


	//   ....[194]....
        /*064c*/ 	.word	0xffffffff


	//   ....[195]....
        /*0650*/ 	.word	0xffffffff


	//   ....[196]....
        /*0654*/ 	.word	0xffffffff


	//   ....[197]....
        /*0658*/ 	.word	0xffffffff


	//   ....[198]....
        /*065c*/ 	.word	0xffffffff


	//   ....[199]....
        /*0660*/ 	.word	0xffffffff


	//   ....[200]....
        /*0664*/ 	.word	0xffffffff


	//   ....[201]....
        /*0668*/ 	.word	0xffffffff


	//   ....[202]....
        /*066c*/ 	.word	0xffffffff


	//   ....[203]....
        /*0670*/ 	.word	0xffffffff


	//   ....[204]....
        /*0674*/ 	.word	0xffffffff


	//   ....[205]....
        /*0678*/ 	.word	0xffffffff


	//   ....[206]....
        /*067c*/ 	.word	0xffffffff


	//   ....[207]....
        /*0680*/ 	.word	0xffffffff


	//   ....[208]....
        /*0684*/ 	.word	0xffffffff


	//   ....[209]....
        /*0688*/ 	.word	0xffffffff


	//   ....[210]....
        /*068c*/ 	.word	0xffffffff


	//   ....[211]....
        /*0690*/ 	.word	0xffffffff


	//   ....[212]....
        /*0694*/ 	.word	0xffffffff


	//   ....[213]....
        /*0698*/ 	.word	0xffffffff


	//   ....[214]....
        /*069c*/ 	.word	0xffffffff


	//   ....[215]....
        /*06a0*/ 	.word	0xffffffff


	//   ....[216]....
        /*06a4*/ 	.word	0xffffffff


	//   ....[217]....
        /*06a8*/ 	.word	0xffffffff


	//   ....[218]....
        /*06ac*/ 	.word	0xffffffff


	//   ....[219]....
        /*06b0*/ 	.word	0xffffffff


	//   ....[220]....
        /*06b4*/ 	.word	0xffffffff


	//   ....[221]....
        /*06b8*/ 	.word	0xffffffff


	//   ....[222]....
        /*06bc*/ 	.word	0xffffffff


	//   ....[223]....
        /*06c0*/ 	.word	0xffffffff


	//   ....[224]....
        /*06c4*/ 	.word	0xffffffff


	//   ....[225]....
        /*06c8*/ 	.word	0xffffffff


	//   ....[226]....
        /*06cc*/ 	.word	0xffffffff


	//   ....[227]....
        /*06d0*/ 	.word	0xffffffff


	//   ....[228]....
        /*06d4*/ 	.word	0xffffffff


	//   ....[229]....
        /*06d8*/ 	.word	0xffffffff


	//   ....[230]....
        /*06dc*/ 	.word	0xffffffff


	//   ....[231]....
        /*06e0*/ 	.word	0xffffffff


	//   ....[232]....
        /*06e4*/ 	.word	0xffffffff


	//   ....[233]....
        /*06e8*/ 	.word	0xffffffff


	//   ....[234]....
        /*06ec*/ 	.word	0xffffffff


	//   ....[235]....
        /*06f0*/ 	.word	0xffffffff


	//   ....[236]....
        /*06f4*/ 	.word	0xffffffff


	//   ....[237]....
        /*06f8*/ 	.word	0xffffffff


	//   ....[238]....
        /*06fc*/ 	.word	0xffffffff


	//   ....[239]....
        /*0700*/ 	.word	0xffffffff


	//   ....[240]....
        /*0704*/ 	.word	0xffffffff


	//   ....[241]....
        /*0708*/ 	.word	0xffffffff


	//   ....[242]....
        /*070c*/ 	.word	0xffffffff


	//   ....[243]....
        /*0710*/ 	.word	0xffffffff


	//   ....[244]....
        /*0714*/ 	.word	0xffffffff


	//   ....[245]....
        /*0718*/ 	.word	0xffffffff


	//   ....[246]....
        /*071c*/ 	.word	0xffffffff


	//   ....[247]....
        /*0720*/ 	.word	0xffffffff


	//   ....[248]....
        /*0724*/ 	.word	0xffffffff


	//   ....[249]....
        /*0728*/ 	.word	0xffffffff


	//   ....[250]....
        /*072c*/ 	.word	0xffffffff


	//   ....[251]....
        /*0730*/ 	.word	0x0500000f


	//   ....[252]....
        /*0734*/ 	.word	0x0500000f


	//   ....[253]....
        /*0738*/ 	.word	0x0500000f


	//   ....[254]....
        /*073c*/ 	.word	0x0500000f


	//   ....[255]....
        /*0740*/ 	.word	0x0500000f


	//   ....[0]....
        /*0744*/ 	.word	0x0500000f


	//   ....[1]....
        /*0748*/ 	.word	0x0500000f


	//   ....[2]....
        /*074c*/ 	.word	0x0500000f


	//   ....[3]....
        /*0750*/ 	.word	0x0500000f


	//   ....[4]....
        /*0754*/ 	.word	0x0500000f


	//   ....[5]....
        /*0758*/ 	.word	0x0500000f


	//   ....[6]....
        /*075c*/ 	.word	0x0500000f


	//   ....[7]....
        /*0760*/ 	.word	0x0500000f


	//   ....[8]....
        /*0764*/ 	.word	0x0500000f


	//   ....[9]....
        /*0768*/ 	.word	0x0500000f


	//   ....[10]....
        /*076c*/ 	.word	0x0500000f


	//   ....[11]....
        /*0770*/ 	.word	0x0500000f


	//   ....[12]....
        /*0774*/ 	.word	0x0500000f


	//   ....[13]....
        /*0778*/ 	.word	0x0500000f


	//   ....[14]....
        /*077c*/ 	.word	0x0500000f


	//   ....[15]....
        /*0780*/ 	.word	0x0500000f


	//   ....[16]....
        /*0784*/ 	.word	0x0500000f


	//   ....[17]....
        /*0788*/ 	.word	0x0500000f


	//   ....[18]....
        /*078c*/ 	.word	0x0500000f


	//   ....[19]....
        /*0790*/ 	.word	0x0500000f


	//   ....[20]....
        /*0794*/ 	.word	0x0500000f


	//   ....[21]....
        /*0798*/ 	.word	0x0500000f


	//   ....[22]....
        /*079c*/ 	.word	0x0500000f


	//   ....[23]....
        /*07a0*/ 	.word	0x0500000f


	//   ....[24]....
        /*07a4*/ 	.word	0x0500000f


	//   ....[25]....
        /*07a8*/ 	.word	0x0500000f


	//   ....[26]....
        /*07ac*/ 	.word	0x0500000f


	//   ....[27]....
        /*07b0*/ 	.word	0x0500000f


	//   ....[28]....
        /*07b4*/ 	.word	0x0500000f


	//   ....[29]....
        /*07b8*/ 	.word	0x0500000f


	//   ....[30]....
        /*07bc*/ 	.word	0x0500000f


	//   ....[31]....
        /*07c0*/ 	.word	0x0500000f


	//   ....[32]....
        /*07c4*/ 	.word	0x0500000f


	//   ....[33]....
        /*07c8*/ 	.word	0x0500000f


	//   ....[34]....
        /*07cc*/ 	.word	0x0500000f


	//   ....[35]....
        /*07d0*/ 	.word	0x0500000f


	//   ....[36]....
        /*07d4*/ 	.word	0x0500000f


	//   ....[37]....
        /*07d8*/ 	.word	0x0500000f


	//   ....[38]....
        /*07dc*/ 	.word	0x0500000f


	//   ....[39]....
        /*07e0*/ 	.word	0x0500000f


	//   ....[40]....
        /*07e4*/ 	.word	0x0500000f


	//   ....[41]....
        /*07e8*/ 	.word	0x0500000f


	//   ....[42]....
        /*07ec*/ 	.word	0x0500000f


	//   ....[43]....
        /*07f0*/ 	.word	0x0500000f


	//   ....[44]....
        /*07f4*/ 	.word	0x0500000f


	//   ....[45]....
        /*07f8*/ 	.word	0x0500000f


	//   ....[46]....
        /*07fc*/ 	.word	0x0500000f


	//   ....[47]....
        /*0800*/ 	.word	0x0500000f


	//   ....[48]....
        /*0804*/ 	.word	0x0500000f


	//   ....[49]....
        /*0808*/ 	.word	0x0500000f


	//   ....[50]....
        /*080c*/ 	.word	0x0500000f


	//   ....[51]....
        /*0810*/ 	.word	0x0500000f


	//   ....[52]....
        /*0814*/ 	.word	0x0500000f


	//   ....[53]....
        /*0818*/ 	.word	0x0500000f


	//   ....[54]....
        /*081c*/ 	.word	0x0500000f


	//   ....[55]....
        /*0820*/ 	.word	0x0500000f


	//   ....[56]....
        /*0824*/ 	.word	0x0500000f


	//   ....[57]....
        /*0828*/ 	.word	0x0500000f


	//   ....[58]....
        /*082c*/ 	.word	0x0500000f


	//   ....[59]....
        /*0830*/ 	.word	0x0500000f


	//   ....[60]....
        /*0834*/ 	.word	0x0500000f


	//   ....[61]....
        /*0838*/ 	.word	0x0500000f


	//   ....[62]....
        /*083c*/ 	.word	0x0500000f


	//   ....[63]....
        /*0840*/ 	.word	0x0500000f


	//   ....[64]....
        /*0844*/ 	.word	0x0500000f


	//   ....[65]....
        /*0848*/ 	.word	0x0500000f


	//   ....[66]....
        /*084c*/ 	.word	0x0500000f


	//   ....[67]....
        /*0850*/ 	.word	0x0500000f


	//   ....[68]....
        /*0854*/ 	.word	0x0500000f


	//   ....[69]....
        /*0858*/ 	.word	0x0500000f


	//   ....[70]....
        /*085c*/ 	.word	0x0500000f


	//   ....[71]....
        /*0860*/ 	.word	0x0500000f


	//   ....[72]....
        /*0864*/ 	.word	0x0500000f


	//   ....[73]....
        /*0868*/ 	.word	0x0500000f


	//   ....[74]....
        /*086c*/ 	.word	0x0500000f


	//   ....[75]....
        /*0870*/ 	.word	0x0500000f


	//   ....[76]....
        /*0874*/ 	.word	0x0500000f


	//   ....[77]....
        /*0878*/ 	.word	0x0500000f


	//   ....[78]....
        /*087c*/ 	.word	0x0500000f


	//   ....[79]....
        /*0880*/ 	.word	0x0500000f


	//   ....[80]....
        /*0884*/ 	.word	0x0500000f


	//   ....[81]....
        /*0888*/ 	.word	0x0500000f


	//   ....[82]....
        /*088c*/ 	.word	0x0500000f


	//   ....[83]....
        /*0890*/ 	.word	0x0500000f


	//   ....[84]....
        /*0894*/ 	.word	0x0500000f


	//   ....[85]....
        /*0898*/ 	.word	0x0500000f


	//   ....[86]....
        /*089c*/ 	.word	0x0500000f


	//   ....[87]....
        /*08a0*/ 	.word	0x0500000f


	//   ....[88]....
        /*08a4*/ 	.word	0x0500000f


	//   ....[89]....
        /*08a8*/ 	.word	0x0500000f


	//   ....[90]....
        /*08ac*/ 	.word	0x0500000f


	//   ....[91]....
        /*08b0*/ 	.word	0x0500000f


	//   ....[92]....
        /*08b4*/ 	.word	0x0500000f


	//   ....[93]....
        /*08b8*/ 	.word	0x0500000f


	//   ....[94]....
        /*08bc*/ 	.word	0x0500000f


	//   ....[95]....
        /*08c0*/ 	.word	0x0500000f


	//   ....[96]....
        /*08c4*/ 	.word	0x0500000f


	//   ....[97]....
        /*08c8*/ 	.word	0x0500000f


	//   ....[98]....
        /*08cc*/ 	.word	0x0500000f


	//   ....[99]....
        /*08d0*/ 	.word	0x0500000f


	//   ....[100]....
        /*08d4*/ 	.word	0x0500000f


	//   ....[101]....
        /*08d8*/ 	.word	0x0500000f


	//   ....[102]....
        /*08dc*/ 	.word	0x0500000f


	//   ....[103]....
        /*08e0*/ 	.word	0x0500000f


	//   ....[104]....
        /*08e4*/ 	.word	0x0500000f


	//   ....[105]....
        /*08e8*/ 	.word	0x0500000f


	//   ....[106]....
        /*08ec*/ 	.word	0x0500000f


	//   ....[107]....
        /*08f0*/ 	.word	0x0500000f


	//   ....[108]....
        /*08f4*/ 	.word	0x0500000f


	//   ....[109]....
        /*08f8*/ 	.word	0x0500000f


	//   ....[110]....
        /*08fc*/ 	.word	0x0500000f


	//   ....[111]....
        /*0900*/ 	.word	0x0500000f


	//   ....[112]....
        /*0904*/ 	.word	0x0500000f


	//   ....[113]....
        /*0908*/ 	.word	0x0500000f


	//   ....[114]....
        /*090c*/ 	.word	0x0500000f


	//   ....[115]....
        /*0910*/ 	.word	0x0500000f


	//   ....[116]....
        /*0914*/ 	.word	0x0500000f


	//   ....[117]....
        /*0918*/ 	.word	0x0500000f


	//   ....[118]....
        /*091c*/ 	.word	0x0500000f


	//   ....[119]....
        /*0920*/ 	.word	0x0500000f


	//   ....[120]....
        /*0924*/ 	.word	0x0500000f


	//   ....[121]....
        /*0928*/ 	.word	0x0500000f


	//   ....[122]....
        /*092c*/ 	.word	0x0500000f


	//   ....[123]....
        /*0930*/ 	.word	0x0500000f


	//   ....[124]....
        /*0934*/ 	.word	0x0500000f


	//   ....[125]....
        /*0938*/ 	.word	0x0500000f


	//   ....[126]....
        /*093c*/ 	.word	0x0500000f


	//   ....[127]....
        /*0940*/ 	.word	0x0500000f


	//   ....[128]....
        /*0944*/ 	.word	0x0500000f


	//   ....[129]....
        /*0948*/ 	.word	0x0500000f


	//   ....[130]....
        /*094c*/ 	.word	0x0500000f


	//   ....[131]....
        /*0950*/ 	.word	0x0500000f


	//   ....[132]....
        /*0954*/ 	.word	0x0500000f


	//   ....[133]....
        /*0958*/ 	.word	0x0500000f


	//   ....[134]....
        /*095c*/ 	.word	0x0500000f


	//   ....[135]....
        /*0960*/ 	.word	0x0500000f


	//   ....[136]....
        /*0964*/ 	.word	0x0500000f


	//   ....[137]....
        /*0968*/ 	.word	0x0500000f


	//   ....[138]....
        /*096c*/ 	.word	0x0500000f


	//   ....[139]....
        /*0970*/ 	.word	0x0500000f


	//   ....[140]....
        /*0974*/ 	.word	0x0500000f


	//   ....[141]....
        /*0978*/ 	.word	0x0500000f


	//   ....[142]....
        /*097c*/ 	.word	0x0500000f


	//   ....[143]....
        /*0980*/ 	.word	0x0500000f


	//   ....[144]....
        /*0984*/ 	.word	0x0500000f


	//   ....[145]....
        /*0988*/ 	.word	0x0500000f


	//   ....[146]....
        /*098c*/ 	.word	0x0500000f


	//   ....[147]....
        /*0990*/ 	.word	0x0500000f


	//   ....[148]....
        /*0994*/ 	.word	0x0500000f


	//   ....[149]....
        /*0998*/ 	.word	0x0500000f


	//   ....[150]....
        /*099c*/ 	.word	0x0500000f


	//   ....[151]....
        /*09a0*/ 	.word	0x0500000f


	//   ....[152]....
        /*09a4*/ 	.word	0x0500000f


	//   ....[153]....
        /*09a8*/ 	.word	0x0500000f


	//   ....[154]....
        /*09ac*/ 	.word	0x0500000f


	//   ....[155]....
        /*09b0*/ 	.word	0x0500000f


	//   ....[156]....
        /*09b4*/ 	.word	0x0500000f


	//   ....[157]....
        /*09b8*/ 	.word	0x0500000f


	//   ....[158]....
        /*09bc*/ 	.word	0x0500000f


	//   ....[159]....
        /*09c0*/ 	.word	0x0500000f


	//   ....[160]....
        /*09c4*/ 	.word	0x0500000f


	//   ....[161]....
        /*09c8*/ 	.word	0x0500000f


	//   ....[162]....
        /*09cc*/ 	.word	0x0500000f


	//   ....[163]....
        /*09d0*/ 	.word	0x0500000f


	//   ....[164]....
        /*09d4*/ 	.word	0x0500000f


	//   ....[165]....
        /*09d8*/ 	.word	0x0500000f


	//   ....[166]....
        /*09dc*/ 	.word	0x0500000f


	//   ....[167]....
        /*09e0*/ 	.word	0x0500000f


	//   ....[168]....
        /*09e4*/ 	.word	0x0500000f


	//   ....[169]....
        /*09e8*/ 	.word	0x0500000f


	//   ....[170]....
        /*09ec*/ 	.word	0x0500000f


	//   ....[171]....
        /*09f0*/ 	.word	0x0500000f


	//   ....[172]....
        /*09f4*/ 	.word	0x0500000f


	//   ....[173]....
        /*09f8*/ 	.word	0x0500000f


	//   ....[174]....
        /*09fc*/ 	.word	0x0500000f


	//   ....[175]....
        /*0a00*/ 	.word	0x0500000f


	//   ....[176]....
        /*0a04*/ 	.word	0x0500000f


	//   ....[177]....
        /*0a08*/ 	.word	0x0500000f


	//   ....[178]....
        /*0a0c*/ 	.word	0x0500000f


	//   ....[179]....
        /*0a10*/ 	.word	0x0500000f


	//   ....[180]....
        /*0a14*/ 	.word	0x0500000f


	//   ....[181]....
        /*0a18*/ 	.word	0x0500000f


	//   ....[182]....
        /*0a1c*/ 	.word	0x0500000f


	//   ....[183]....
        /*0a20*/ 	.word	0x0500000f


	//   ....[184]....
        /*0a24*/ 	.word	0x0500000f


	//   ....[185]....
        /*0a28*/ 	.word	0x0500000f


	//----- nvinfo : EIATTR_COOP_GROUP_INSTR_OFFSETS
	.align		4
.L_1100:
        /*0a2c*/ 	.byte	0x04, 0x28
        /*0a2e*/ 	.short	(.L_1102 - .L_1101)


	//   ....[0]....
.L_1101:
        /*0a30*/ 	.word	0x00000060


	//   ....[1]....
        /*0a34*/ 	.word	0x00000130


	//   ....[2]....
        /*0a38*/ 	.word	0x000001e0


	//   ....[3]....
        /*0a3c*/ 	.word	0x000003a0


	//   ....[4]....
        /*0a40*/ 	.word	0x00000500


	//   ....[5]....
        /*0a44*/ 	.word	0x00000620


	//   ....[6]....
        /*0a48*/ 	.word	0x00000780


	//   ....[7]....
        /*0a4c*/ 	.word	0x00002a80


	//   ....[8]....
        /*0a50*/ 	.word	0x00002a90


	//   ....[9]....
        /*0a54*/ 	.word	0x000039a0


	//   ....[10]....
        /*0a58*/ 	.word	0x000039b0


	//   ....[11]....
        /*0a5c*/ 	.word	0x000048f0


	//   ....[12]....
        /*0a60*/ 	.word	0x00004900


	//   ....[13]....
        /*0a64*/ 	.word	0x00005cd0


	//   ....[14]....
        /*0a68*/ 	.word	0x00005ce0


	//   ....[15]....
        /*0a6c*/ 	.word	0x00006c40


	//   ....[16]....
        /*0a70*/ 	.word	0x00006c50


	//   ....[17]....
        /*0a74*/ 	.word	0x00007c20


	//   ....[18]....
        /*0a78*/ 	.word	0x00007c30


	//   ....[19]....
        /*0a7c*/ 	.word	0x00008dd0


	//   ....[20]....
        /*0a80*/ 	.word	0x00008de0


	//   ....[21]....
        /*0a84*/ 	.word	0x00008ef0


	//   ....[22]....
        /*0a88*/ 	.word	0x00008f00


	//   ....[23]....
        /*0a8c*/ 	.word	0x00009020


	//   ....[24]....
        /*0a90*/ 	.word	0x00009030


	//   ....[25]....
        /*0a94*/ 	.word	0x000093a0


	//   ....[26]....
        /*0a98*/ 	.word	0x000093c0


	//   ....[27]....
        /*0a9c*/ 	.word	0x000094b0


	//   ....[28]....
        /*0aa0*/ 	.word	0x000094d0


	//   ....[29]....
        /*0aa4*/ 	.word	0x000095c0


	//   ....[30]....
        /*0aa8*/ 	.word	0x000095e0


	//   ....[31]....
        /*0aac*/ 	.word	0x00009e60


	//   ....[32]....
        /*0ab0*/ 	.word	0x0000a540


	//   ....[33]....
        /*0ab4*/ 	.word	0x0000a550


	//   ....[34]....
        /*0ab8*/ 	.word	0x0000a560


	//   ....[35]....
        /*0abc*/ 	.word	0x0000a570


	//   ....[36]....
        /*0ac0*/ 	.word	0x0000a780


	//   ....[37]....
        /*0ac4*/ 	.word	0x0000a790


	//   ....[38]....
        /*0ac8*/ 	.word	0x0000a7a0


	//   ....[39]....
        /*0acc*/ 	.word	0x0000a7b0


	//   ....[40]....
        /*0ad0*/ 	.word	0x0000cbe0


	//   ....[41]....
        /*0ad4*/ 	.word	0x0000cc00


	//   ....[42]....
        /*0ad8*/ 	.word	0x0000cc10


	//   ....[43]....
        /*0adc*/ 	.word	0x0000cc20


	//   ....[44]....
        /*0ae0*/ 	.word	0x0000cd10


	//   ....[45]....
        /*0ae4*/ 	.word	0x0000cd30


	//   ....[46]....
        /*0ae8*/ 	.word	0x0000cd40


	//   ....[47]....
        /*0aec*/ 	.word	0x0000cd50


	//   ....[48]....
        /*0af0*/ 	.word	0x0000fd20


	//   ....[49]....
        /*0af4*/ 	.word	0x0000fd50


	//   ....[50]....
        /*0af8*/ 	.word	0x00010520


	//   ....[51]....
        /*0afc*/ 	.word	0x00010560


	//   ....[52]....
        /*0b00*/ 	.word	0x00011100


	//   ....[53]....
        /*0b04*/ 	.word	0x00011220


	//   ....[54]....
        /*0b08*/ 	.word	0x00013350


	//   ....[55]....
        /*0b0c*/ 	.word	0x00013b20


	//   ....[56]....
        /*0b10*/ 	.word	0x00013b40


	//   ....[57]....
        /*0b14*/ 	.word	0x00013b50


	//   ....[58]....
        /*0b18*/ 	.word	0x00014750


	//   ....[59]....
        /*0b1c*/ 	.word	0x000147c0


	//   ....[60]....
        /*0b20*/ 	.word	0x00017100


	//   ....[61]....
        /*0b24*/ 	.word	0x00017110


	//   ....[62]....
        /*0b28*/ 	.word	0x00017140


	//   ....[63]....
        /*0b2c*/ 	.word	0x00017150


	//   ....[64]....
        /*0b30*/ 	.word	0x00018c60


	//   ....[65]....
        /*0b34*/ 	.word	0x00018c70


	//   ....[66]....
        /*0b38*/ 	.word	0x00018cf0


	//   ....[67]....
        /*0b3c*/ 	.word	0x00018d00


	//   ....[68]....
        /*0b40*/ 	.word	0x00019a40


	//   ....[69]....
        /*0b44*/ 	.word	0x00019a70


	//   ....[70]....
        /*0b48*/ 	.word	0x00019aa0


	//   ....[71]....
        /*0b4c*/ 	.word	0x00019ad0


	//   ....[72]....
        /*0b50*/ 	.word	0x00019b00


	//   ....[73]....
        /*0b54*/ 	.word	0x00019b30


	//   ....[74]....
        /*0b58*/ 	.word	0x00019b60


	//   ....[75]....
        /*0b5c*/ 	.word	0x00019b90


	//   ....[76]....
        /*0b60*/ 	.word	0x00019bc0


	//   ....[77]....
        /*0b64*/ 	.word	0x00019bf0


	//   ....[78]....
        /*0b68*/ 	.word	0x00019c20


	//   ....[79]....
        /*0b6c*/ 	.word	0x00019c50


	//   ....[80]....
        /*0b70*/ 	.word	0x00019c80


	//   ....[81]....
        /*0b74*/ 	.word	0x00019cb0


	//   ....[82]....
        /*0b78*/ 	.word	0x00019ce0


	//   ....[83]....
        /*0b7c*/ 	.word	0x00019d10


	//   ....[84]....
        /*0b80*/ 	.word	0x00019d40


	//   ....[85]....
        /*0b84*/ 	.word	0x00019d70


	//   ....[86]....
        /*0b88*/ 	.word	0x00019da0


	//   ....[87]....
        /*0b8c*/ 	.word	0x00019dd0


	//   ....[88]....
        /*0b90*/ 	.word	0x00019e00


	//   ....[89]....
        /*0b94*/ 	.word	0x00019e30


	//   ....[90]....
        /*0b98*/ 	.word	0x00019e60


	//   ....[91]....
        /*0b9c*/ 	.word	0x00019e80


	//   ....[92]....
        /*0ba0*/ 	.word	0x00019e90


	//   ....[93]....
        /*0ba4*/ 	.word	0x00019ea0


	//   ....[94]....
        /*0ba8*/ 	.word	0x00019ec0


	//   ....[95]....
        /*0bac*/ 	.word	0x00019ed0


	//   ....[96]....
        /*0bb0*/ 	.word	0x00019ee0


	//   ....[97]....
        /*0bb4*/ 	.word	0x00019ef0


	//   ....[98]....
        /*0bb8*/ 	.word	0x00019f20


	//   ....[99]....
        /*0bbc*/ 	.word	0x00019f50


	//   ....[100]....
        /*0bc0*/ 	.word	0x0001a500


	//   ....[101]....
        /*0bc4*/ 	.word	0x0001a540


	//   ....[102]....
        /*0bc8*/ 	.word	0x0001a580


	//   ....[103]....
        /*0bcc*/ 	.word	0x0001a5b0


	//   ....[104]....
        /*0bd0*/ 	.word	0x0001aba0


	//   ....[105]....
        /*0bd4*/ 	.word	0x0001abb0


	//   ....[106]....
        /*0bd8*/ 	.word	0x0001ac70


	//   ....[107]....
        /*0bdc*/ 	.word	0x0001ac90


	//   ....[108]....
        /*0be0*/ 	.word	0x0001ad50


	//   ....[109]....
        /*0be4*/ 	.word	0x0001ad70


	//   ....[110]....
        /*0be8*/ 	.word	0x0001ae40


	//   ....[111]....
        /*0bec*/ 	.word	0x0001ae60


	//   ....[112]....
        /*0bf0*/ 	.word	0x0001b630


	//   ....[113]....
        /*0bf4*/ 	.word	0x0001b640


	//   ....[114]....
        /*0bf8*/ 	.word	0x0001b780


	//   ....[115]....
        /*0bfc*/ 	.word	0x0001b790


	//   ....[116]....
        /*0c00*/ 	.word	0x0001b8c0


	//   ....[117]....
        /*0c04*/ 	.word	0x0001b8d0


	//   ....[118]....
        /*0c08*/ 	.word	0x0001ba00


	//   ....[119]....
        /*0c0c*/ 	.word	0x0001ba10


	//   ....[120]....
        /*0c10*/ 	.word	0x0001bb90


	//   ....[121]....
        /*0c14*/ 	.word	0x0001bd40


	//   ....[122]....
        /*0c18*/ 	.word	0x0001bd70


	//   ....[123]....
        /*0c1c*/ 	.word	0x0001bda0


	//   ....[124]....
        /*0c20*/ 	.word	0x0001bdd0


	//   ....[125]....
        /*0c24*/ 	.word	0x0001be00


	//   ....[126]....
        /*0c28*/ 	.word	0x0001be30


	//   ....[127]....
        /*0c2c*/ 	.word	0x0001bfa0


	//   ....[128]....
        /*0c30*/ 	.word	0x0001bfd0


	//   ....[129]....
        /*0c34*/ 	.word	0x0001c000


	//   ....[130]....
        /*0c38*/ 	.word	0x0001c030


	//   ....[131]....
        /*0c3c*/ 	.word	0x0001c060


	//   ....[132]....
        /*0c40*/ 	.word	0x0001c090


	//   ....[133]....
        /*0c44*/ 	.word	0x0001c120


	//   ....[134]....
        /*0c48*/ 	.word	0x0001c180


	//   ....[135]....
        /*0c4c*/ 	.word	0x0001c210


	//   ....[136]....
        /*0c50*/ 	.word	0x0001d1c0


	//   ....[137]....
        /*0c54*/ 	.word	0x0001eea0


	//   ....[138]....
        /*0c58*/ 	.word	0x0001eed0


	//   ....[139]....
        /*0c5c*/ 	.word	0x0001ef00


	//   ....[140]....
        /*0c60*/ 	.word	0x0001ef60


	//   ....[141]....
        /*0c64*/ 	.word	0x0001ef90


	//   ....[142]....
        /*0c68*/ 	.word	0x0001efc0


	//   ....[143]....
        /*0c6c*/ 	.word	0x0001eff0


	//   ....[144]....
        /*0c70*/ 	.word	0x0001f020


	//   ....[145]....
        /*0c74*/ 	.word	0x0001f050


	//   ....[146]....
        /*0c78*/ 	.word	0x0001f080


	//   ....[147]....
        /*0c7c*/ 	.word	0x0001f0b0


	//   ....[148]....
        /*0c80*/ 	.word	0x0001f0e0


	//   ....[149]....
        /*0c84*/ 	.word	0x0001f110


	//   ....[150]....
        /*0c88*/ 	.word	0x0001f140


	//   ....[151]....
        /*0c8c*/ 	.word	0x0001f150


	//   ....[152]....
        /*0c90*/ 	.word	0x0001f160


	//   ....[153]....
        /*0c94*/ 	.word	0x0001f1d0


	//   ....[154]....
        /*0c98*/ 	.word	0x0001f200


	//   ....[155]....
        /*0c9c*/ 	.word	0x0001f230


	//   ....[156]....
        /*0ca0*/ 	.word	0x0001f260


	//   ....[157]....
        /*0ca4*/ 	.word	0x0001f760


	//   ....[158]....
        /*0ca8*/ 	.word	0x0001f780


	//   ....[159]....
        /*0cac*/ 	.word	0x0001f850


	//   ....[160]....
        /*0cb0*/ 	.word	0x0001f880


	//   ....[161]....
        /*0cb4*/ 	.word	0x0001f8c0


	//   ....[162]....
        /*0cb8*/ 	.word	0x0001f8f0


	//   ....[163]....
        /*0cbc*/ 	.word	0x0001f930


	//   ....[164]....
        /*0cc0*/ 	.word	0x0001f960


	//   ....[165]....
        /*0cc4*/ 	.word	0x0001f9a0


	//   ....[166]....
        /*0cc8*/ 	.word	0x0001f9d0


	//   ....[167]....
        /*0ccc*/ 	.word	0x0001fa10


	//   ....[168]....
        /*0cd0*/ 	.word	0x0001fa30


	//   ....[169]....
        /*0cd4*/ 	.word	0x0001fa70


	//   ....[170]....
        /*0cd8*/ 	.word	0x0001fa90


	//   ....[171]....
        /*0cdc*/ 	.word	0x0001faa0


	//   ....[172]....
        /*0ce0*/ 	.word	0x0001faf0


	//   ....[173]....
        /*0ce4*/ 	.word	0x0001fb00


	//   ....[174]....
        /*0ce8*/ 	.word	0x0001fb10


	//   ....[175]....
        /*0cec*/ 	.word	0x0001fb50


	//   ....[176]....
        /*0cf0*/ 	.word	0x0001fb70


	//   ....[177]....
        /*0cf4*/ 	.word	0x000202a0


	//   ....[178]....
        /*0cf8*/ 	.word	0x000202d0


	//   ....[179]....
        /*0cfc*/ 	.word	0x00020300


	//   ....[180]....
        /*0d00*/ 	.word	0x00020340


	//   ....[181]....
        /*0d04*/ 	.word	0x000203c0


	//   ....[182]....
        /*0d08*/ 	.word	0x000203d0


	//   ....[183]....
        /*0d0c*/ 	.word	0x00020440


	//   ....[184]....
        /*0d10*/ 	.word	0x00020450


	//   ....[185]....
        /*0d14*/ 	.word	0x000204c0


	//   ....[186]....
        /*0d18*/ 	.word	0x000204d0


	//   ....[187]....
        /*0d1c*/ 	.word	0x00020540


	//   ....[188]....
        /*0d20*/ 	.word	0x00020550


	//   ....[189]....
        /*0d24*/ 	.word	0x000205c0


	//   ....[190]....
        /*0d28*/ 	.word	0x000205d0


	//   ....[191]....
        /*0d2c*/ 	.word	0x000205e0


	//   ....[192]....
        /*0d30*/ 	.word	0x00020620


	//   ....[193]....
        /*0d34*/ 	.word	0x00020f50


	//   ....[194]....
        /*0d38*/ 	.word	0x00020f70


	//   ....[195]....
        /*0d3c*/ 	.word	0x00020f80


	//   ....[196]....
        /*0d40*/ 	.word	0x00020f90


	//   ....[197]....
        /*0d44*/ 	.word	0x00020fa0


	//   ....[198]....
        /*0d48*/ 	.word	0x00020ff0


	//   ....[199]....
        /*0d4c*/ 	.word	0x00021010


	//   ....[200]....
        /*0d50*/ 	.word	0x00021030


	//   ....[201]....
        /*0d54*/ 	.word	0x00021040


	//   ....[202]....
        /*0d58*/ 	.word	0x00021080


	//   ....[203]....
        /*0d5c*/ 	.word	0x00021090


	//   ....[204]....
        /*0d60*/ 	.word	0x000210d0


	//   ....[205]....
        /*0d64*/ 	.word	0x000210e0


	//   ....[206]....
        /*0d68*/ 	.word	0x00021120


	//   ....[207]....
        /*0d6c*/ 	.word	0x00021130


	//   ....[208]....
        /*0d70*/ 	.word	0x00021170


	//   ....[209]....
        /*0d74*/ 	.word	0x00021180


	//   ....[210]....
        /*0d78*/ 	.word	0x00021190


	//   ....[211]....
        /*0d7c*/ 	.word	0x000211d0


	//   ....[212]....
        /*0d80*/ 	.word	0x00021240


	//   ....[213]....
        /*0d84*/ 	.word	0x00021610


	//   ....[214]....
        /*0d88*/ 	.word	0x00021620


	//   ....[215]....
        /*0d8c*/ 	.word	0x00021630


	//   ....[216]....
        /*0d90*/ 	.word	0x00021640


	//   ....[217]....
        /*0d94*/ 	.word	0x00021690


	//   ....[218]....
        /*0d98*/ 	.word	0x000216b0


	//   ....[219]....
        /*0d9c*/ 	.word	0x000216d0


	//   ....[220]....
        /*0da0*/ 	.word	0x000216e0


	//   ....[221]....
        /*0da4*/ 	.word	0x00021720


	//   ....[222]....
        /*0da8*/ 	.word	0x00021730


	//   ....[223]....
        /*0dac*/ 	.word	0x00021770


	//   ....[224]....
        /*0db0*/ 	.word	0x00021780


	//   ....[225]....
        /*0db4*/ 	.word	0x000217c0


	//   ....[226]....
        /*0db8*/ 	.word	0x000217d0


	//   ....[227]....
        /*0dbc*/ 	.word	0x00021810


	//   ....[228]....
        /*0dc0*/ 	.word	0x00021820


	//   ....[229]....
        /*0dc4*/ 	.word	0x00021830


	//   ....[230]....
        /*0dc8*/ 	.word	0x00021870


	//   ....[231]....
        /*0dcc*/ 	.word	0x00021890


	//   ....[232]....
        /*0dd0*/ 	.word	0x000218f0


	//   ....[233]....
        /*0dd4*/ 	.word	0x00022e70


	//   ....[234]....
        /*0dd8*/ 	.word	0x00022ed0


	//   ....[235]....
        /*0ddc*/ 	.word	0x00022f00


	//   ....[236]....
        /*0de0*/ 	.word	0x00022f30


	//   ....[237]....
        /*0de4*/ 	.word	0x00022f40


	//   ....[238]....
        /*0de8*/ 	.word	0x00022f70


	//   ....[239]....
        /*0dec*/ 	.word	0x00022fa0


	//   ....[240]....
        /*0df0*/ 	.word	0x00022fd0


	//   ....[241]....
        /*0df4*/ 	.word	0x00023150


	//   ....[242]....
        /*0df8*/ 	.word	0x00023180


	//   ....[243]....
        /*0dfc*/ 	.word	0x000231b0


	//   ....[244]....
        /*0e00*/ 	.word	0x000231e0


	//   ....[245]....
        /*0e04*/ 	.word	0x00023210


	//   ....[246]....
        /*0e08*/ 	.word	0x00023240


	//   ....[247]....
        /*0e0c*/ 	.word	0x00023300


	//   ....[248]....
        /*0e10*/ 	.word	0x00023320


	//   ....[249]....
        /*0e14*/ 	.word	0x00023390


	//   ....[250]....
        /*0e18*/ 	.word	0x00023a50


	//   ....[251]....
        /*0e1c*/ 	.word	0x00023e10


	//   ....[252]....
        /*0e20*/ 	.word	0x00023ea0


	//   ....[253]....
        /*0e24*/ 	.word	0x00023f30


	//   ....[254]....
        /*0e28*/ 	.word	0x00023fc0


	//   ....[255]....
        /*0e2c*/ 	.word	0x00024050


	//   ....[0]....
        /*0e30*/ 	.word	0x000240e0


	//   ....[1]....
        /*0e34*/ 	.word	0x000241c0


	//   ....[2]....
        /*0e38*/ 	.word	0x00024250


	//   ....[3]....
        /*0e3c*/ 	.word	0x000242f0


	//   ....[4]....
        /*0e40*/ 	.word	0x00024380


	//   ....[5]....
        /*0e44*/ 	.word	0x00024410


	//   ....[6]....
        /*0e48*/ 	.word	0x000244a0


	//   ....[7]....
        /*0e4c*/ 	.word	0x00024580


	//   ....[8]....
        /*0e50*/ 	.word	0x00024610


	//   ....[9]....
        /*0e54*/ 	.word	0x000246a0


	//   ....[10]....
        /*0e58*/ 	.word	0x00024730


	//   ....[11]....
        /*0e5c*/ 	.word	0x000247c0


	//   ....[12]....
        /*0e60*/ 	.word	0x00024850


	//   ....[13]....
        /*0e64*/ 	.word	0x00024980


	//   ....[14]....
        /*0e68*/ 	.word	0x00024a30


	//   ....[15]....
        /*0e6c*/ 	.word	0x00024ac0


	//   ....[16]....
        /*0e70*/ 	.word	0x00024b10


	//   ....[17]....
        /*0e74*/ 	.word	0x00024b60


	//   ....[18]....
        /*0e78*/ 	.word	0x00024bf0


	//   ....[19]....
        /*0e7c*/ 	.word	0x00024c80


	//   ....[20]....
        /*0e80*/ 	.word	0x00024cd0


	//   ....[21]....
        /*0e84*/ 	.word	0x00024d20


	//   ....[22]....
        /*0e88*/ 	.word	0x00024e10


	//   ....[23]....
        /*0e8c*/ 	.word	0x00024ec0


	//   ....[24]....
        /*0e90*/ 	.word	0x00024f20


	//   ....[25]....
        /*0e94*/ 	.word	0x00024fa0


	//   ....[26]....
        /*0e98*/ 	.word	0x00025090


	//   ....[27]....
        /*0e9c*/ 	.word	0x000250e0


	//   ....[28]....
        /*0ea0*/ 	.word	0x00025130


	//   ....[29]....
        /*0ea4*/ 	.word	0x00025180


	//   ....[30]....
        /*0ea8*/ 	.word	0x000254e0


	//   ....[31]....
        /*0eac*/ 	.word	0x00025610


	//   ....[32]....
        /*0eb0*/ 	.word	0x00025740


	//   ....[33]....
        /*0eb4*/ 	.word	0x000257d0


	//   ....[34]....
        /*0eb8*/ 	.word	0x00025830


	//   ....[35]....
        /*0ebc*/ 	.word	0x000258b0


	//   ....[36]....
        /*0ec0*/ 	.word	0x00025910


	//   ....[37]....
        /*0ec4*/ 	.word	0x00025990


	//   ....[38]....
        /*0ec8*/ 	.word	0x000259f0


	//   ....[39]....
        /*0ecc*/ 	.word	0x00025a70


	//   ....[40]....
        /*0ed0*/ 	.word	0x00025ad0


	//   ....[41]....
        /*0ed4*/ 	.word	0x00025b50


	//   ....[42]....
        /*0ed8*/ 	.word	0x00025bb0


	//   ....[43]....
        /*0edc*/ 	.word	0x00025c30


	//   ....[44]....
        /*0ee0*/ 	.word	0x00025c90


	//   ....[45]....
        /*0ee4*/ 	.word	0x00025cf0


	//   ....[46]....
        /*0ee8*/ 	.word	0x00025d50


	//   ....[47]....
        /*0eec*/ 	.word	0x00025de0


	//   ....[48]....
        /*0ef0*/ 	.word	0x00025e40


	//   ....[49]....
        /*0ef4*/ 	.word	0x00025ec0


	//   ....[50]....
        /*0ef8*/ 	.word	0x00025f20


	//   ....[51]....
        /*0efc*/ 	.word	0x00025f90


	//   ....[52]....
        /*0f00*/ 	.word	0x00025ff0


	//   ....[53]....
        /*0f04*/ 	.word	0x00026070


	//   ....[54]....
        /*0f08*/ 	.word	0x000260d0


	//   ....[55]....
        /*0f0c*/ 	.word	0x00026150


	//   ....[56]....
        /*0f10*/ 	.word	0x000261b0


	//   ....[57]....
        /*0f14*/ 	.word	0x00026230


	//   ....[58]....
        /*0f18*/ 	.word	0x00026290


	//   ....[59]....
        /*0f1c*/ 	.word	0x00026300


	//   ....[60]....
        /*0f20*/ 	.word	0x00026360


	//   ....[61]....
        /*0f24*/ 	.word	0x000263c0


	//   ....[62]....
        /*0f28*/ 	.word	0x000264b0


	//   ....[63]....
        /*0f2c*/ 	.word	0x00026500


	//   ....[64]....
        /*0f30*/ 	.word	0x00026590


	//   ....[65]....
        /*0f34*/ 	.word	0x00026620


	//   ....[66]....
        /*0f38*/ 	.word	0x000266b0


	//   ....[67]....
        /*0f3c*/ 	.word	0x00026740


	//   ....[68]....
        /*0f40*/ 	.word	0x000267d0


	//   ....[69]....
        /*0f44*/ 	.word	0x00026860


	//   ....[70]....
        /*0f48*/ 	.word	0x00026920


	//   ....[71]....
        /*0f4c*/ 	.word	0x00026c00


	//   ....[72]....
        /*0f50*/ 	.word	0x00026d00


	//   ....[73]....
        /*0f54*/ 	.word	0x00026dd0


	//   ....[74]....
        /*0f58*/ 	.word	0x00026e40


	//   ....[75]....
        /*0f5c*/ 	.word	0x00026f10


	//   ....[76]....
        /*0f60*/ 	.word	0x00026fa0


	//   ....[77]....
        /*0f64*/ 	.word	0x00027040


	//   ....[78]....
        /*0f68*/ 	.word	0x000270d0


	//   ....[79]....
        /*0f6c*/ 	.word	0x00027170


	//   ....[80]....
        /*0f70*/ 	.word	0x00027200


	//   ....[81]....
        /*0f74*/ 	.word	0x000272a0


	//   ....[82]....
        /*0f78*/ 	.word	0x00027330


	//   ....[83]....
        /*0f7c*/ 	.word	0x000273d0


	//   ....[84]....
        /*0f80*/ 	.word	0x00027460


	//   ....[85]....
        /*0f84*/ 	.word	0x00027500


	//   ....[86]....
        /*0f88*/ 	.word	0x00027590


	//   ....[87]....
        /*0f8c*/ 	.word	0x00027630


	//   ....[88]....
        /*0f90*/ 	.word	0x00027690


	//   ....[89]....
        /*0f94*/ 	.word	0x00027750


	//   ....[90]....
        /*0f98*/ 	.word	0x000277b0


	//   ....[91]....
        /*0f9c*/ 	.word	0x00027880


	//   ....[92]....
        /*0fa0*/ 	.word	0x00027a50


	//   ....[93]....
        /*0fa4*/ 	.word	0x00027ae0


	//   ....[94]....
        /*0fa8*/ 	.word	0x00027bc0


	//   ....[95]....
        /*0fac*/ 	.word	0x00027c10


	//   ....[96]....
        /*0fb0*/ 	.word	0x00027cf0


	//   ....[97]....
        /*0fb4*/ 	.word	0x00027d40


	//   ....[98]....
        /*0fb8*/ 	.word	0x00027e20


	//   ....[99]....
        /*0fbc*/ 	.word	0x00027e70


	//   ....[100]....
        /*0fc0*/ 	.word	0x00027ed0


	//   ....[101]....
        /*0fc4*/ 	.word	0x00027fa0


	//   ....[102]....
        /*0fc8*/ 	.word	0x00028080


	//   ....[103]....
        /*0fcc*/ 	.word	0x000280d0


	//   ....[104]....
        /*0fd0*/ 	.word	0x00028130


	//   ....[105]....
        /*0fd4*/ 	.word	0x000281f0


	//   ....[106]....
        /*0fd8*/ 	.word	0x00028250


	//   ....[107]....
        /*0fdc*/ 	.word	0x00028310


	//   ....[108]....
        /*0fe0*/ 	.word	0x00028370


	//   ....[109]....
        /*0fe4*/ 	.word	0x00028420


	//   ....[110]....
        /*0fe8*/ 	.word	0x00028480


	//   ....[111]....
        /*0fec*/ 	.word	0x00028550


	//   ....[112]....
        /*0ff0*/ 	.word	0x00028600


	//   ....[113]....
        /*0ff4*/ 	.word	0x00028660


	//   ....[114]....
        /*0ff8*/ 	.word	0x000286c0


	//   ....[115]....
        /*0ffc*/ 	.word	0x00028790


	//   ....[116]....
        /*1000*/ 	.word	0x000287f0


	//   ....[117]....
        /*1004*/ 	.word	0x000288f0


	//   ....[118]....
        /*1008*/ 	.word	0x00028950


	//   ....[119]....
        /*100c*/ 	.word	0x00028a30


	//   ....[120]....
        /*1010*/ 	.word	0x00028a90


	//   ....[121]....
        /*1014*/ 	.word	0x00028b70


	//   ....[122]....
        /*1018*/ 	.word	0x00028bd0


	//   ....[123]....
        /*101c*/ 	.word	0x00028cb0


	//   ....[124]....
        /*1020*/ 	.word	0x00028d10


	//   ....[125]....
        /*1024*/ 	.word	0x00028de0


	//   ....[126]....
        /*1028*/ 	.word	0x00028e40


	//   ....[127]....
        /*102c*/ 	.word	0x00028f00


	//   ....[128]....
        /*1030*/ 	.word	0x00029040


	//   ....[129]....
        /*1034*/ 	.word	0x000290e0


	//   ....[130]....
        /*1038*/ 	.word	0x00029140


	//   ....[131]....
        /*103c*/ 	.word	0x000291f0


	//   ....[132]....
        /*1040*/ 	.word	0x00029280


	//   ....[133]....
        /*1044*/ 	.word	0x00029310


	//   ....[134]....
        /*1048*/ 	.word	0x00029370


	//   ....[135]....
        /*104c*/ 	.word	0x00029420


	//   ....[136]....
        /*1050*/ 	.word	0x00029480


	//   ....[137]....
        /*1054*/ 	.word	0x00029530


	//   ....[138]....
        /*1058*/ 	.word	0x00029590


	//   ....[139]....
        /*105c*/ 	.word	0x00029640


	//   ....[140]....
        /*1060*/ 	.word	0x000296a0


	//   ....[141]....
        /*1064*/ 	.word	0x00029750


	//   ....[142]....
        /*1068*/ 	.word	0x000297b0


	//   ....[143]....
        /*106c*/ 	.word	0x00029860


	//   ....[144]....
        /*1070*/ 	.word	0x000298f0


	//   ....[145]....
        /*1074*/ 	.word	0x00029980


	//   ....[146]....
        /*1078*/ 	.word	0x00029a00


	//   ....[147]....
        /*107c*/ 	.word	0x00029a90


	//   ....[148]....
        /*1080*/ 	.word	0x00029b80


	//   ....[149]....
        /*1084*/ 	.word	0x00029c10


	//   ....[150]....
        /*1088*/ 	.word	0x00029c70


	//   ....[151]....
        /*108c*/ 	.word	0x00029d20


	//   ....[152]....
        /*1090*/ 	.word	0x00029d80


	//   ....[153]....
        /*1094*/ 	.word	0x00029e30


	//   ....[154]....
        /*1098*/ 	.word	0x00029e90


	//   ....[155]....
        /*109c*/ 	.word	0x00029f40


	//   ....[156]....
        /*10a0*/ 	.word	0x00029fa0


	//   ....[157]....
        /*10a4*/ 	.word	0x0002a050


	//   ....[158]....
        /*10a8*/ 	.word	0x0002a0b0


	//   ....[159]....
        /*10ac*/ 	.word	0x0002a160


	//   ....[160]....
        /*10b0*/ 	.word	0x0002a1c0


	//   ....[161]....
        /*10b4*/ 	.word	0x0002a270


	//   ....[162]....
        /*10b8*/ 	.word	0x0002a2d0


	//   ....[163]....
        /*10bc*/ 	.word	0x0002a380


	//   ....[164]....
        /*10c0*/ 	.word	0x0002a3e0


	//   ....[165]....
        /*10c4*/ 	.word	0x0002a490


	//   ....[166]....
        /*10c8*/ 	.word	0x0002a4f0


	//   ....[167]....
        /*10cc*/ 	.word	0x0002a5a0


	//   ....[168]....
        /*10d0*/ 	.word	0x0002a780


	//   ....[169]....
        /*10d4*/ 	.word	0x0002a820


	//   ....[170]....
        /*10d8*/ 	.word	0x0002a940


	//   ....[171]....
        /*10dc*/ 	.word	0x0002a9b0


	//   ....[172]....
        /*10e0*/ 	.word	0x0002aa20


	//   ....[173]....
        /*10e4*/ 	.word	0x0002aa90


	//   ....[174]....
        /*10e8*/ 	.word	0x0002ab00


	//   ....[175]....
        /*10ec*/ 	.word	0x0002ab80


	//   ....[176]....
        /*10f0*/ 	.word	0x0002ac10


	//   ....[177]....
        /*10f4*/ 	.word	0x0002aca0


	//   ....[178]....
        /*10f8*/ 	.word	0x0002ad10


	//   ....[179]....
        /*10fc*/ 	.word	0x0002ad80


	//   ....[180]....
        /*1100*/ 	.word	0x0002adf0


	//   ....[181]....
        /*1104*/ 	.word	0x0002ae70


	//   ....[182]....
        /*1108*/ 	.word	0x0002aee0


	//   ....[183]....
        /*110c*/ 	.word	0x0002af80


	//   ....[184]....
        /*1110*/ 	.word	0x0002b010


	//   ....[185]....
        /*1114*/ 	.word	0x0002b140


	//----- nvinfo : EIATTR_REG_RECONFIG
	.align		4
.L_1102:
        /*1118*/ 	.byte	0x01, 0x54
	.zero		2


	//----- nvinfo : EIATTR_SYSCALL_OFFSETS
	.align		4
        /*111c*/ 	.byte	0x04, 0x46
        /*111e*/ 	.short	(.L_1104 - .L_1103)


	//   ....[0]....
.L_1103:
        /*1120*/ 	.word	0x00001870


	//   ....[1]....
        /*1124*/ 	.word	0x000019c0


	//   ....[2]....
        /*1128*/ 	.word	0x0000a000


	//   ....[3]....
        /*112c*/ 	.word	0x0000a310


	//   ....[4]....
        /*1130*/ 	.word	0x0001e150


	//   ....[5]....
        /*1134*/ 	.word	0x0001e2c0


	//   ....[6]....
        /*1138*/ 	.word	0x0001e410


	//   ....[7]....
        /*113c*/ 	.word	0x0001e550


	//   ....[8]....
        /*1140*/ 	.word	0x0001ff50


	//----- nvinfo : EIATTR_MBARRIER_INSTR_OFFSETS
	.align		4
.L_1104:
        /*1144*/ 	.byte	0x04, 0x39
        /*1146*/ 	.short	(.L_1106 - .L_1105)


	//   ....[0]....
.L_1105:
        /*1148*/ 	.word	0x00000250
        /*114c*/ 	.word	0x000000ff
        /*1150*/ 	.word	0x00022800
        /*1154*/ 	.short	0x0100
        /*1156*/ 	.byte	0x08
	.zero		1


	//   ....[1]....
        /*1158*/ 	.word	0x00000260
        /*115c*/ 	.word	0x000000ff
        /*1160*/ 	.word	0x00022820
        /*1164*/ 	.short	0x0100
        /*1166*/ 	.byte	0x08
	.zero		1


	//   ....[2]....
        /*1168*/ 	.word	0x00000350
        /*116c*/ 	.word	0x000000ff
        /*1170*/ 	.word	0x00022830
        /*1174*/ 	.short	0x0100
        /*1176*/ 	.byte	0x08
	.zero		1


	//   ....[3]....
        /*1178*/ 	.word	0x00000360
        /*117c*/ 	.word	0x000000ff
        /*1180*/ 	.word	0x00022840
        /*1184*/ 	.short	0x0100
        /*1186*/ 	.byte	0x08
	.zero		1


	//   ....[4]....
        /*1188*/ 	.word	0x00000370
        /*118c*/ 	.word	0x000000ff
        /*1190*/ 	.word	0x00022838
        /*1194*/ 	.short	0x0100
        /*1196*/ 	.byte	0x08
	.zero		1


	//   ....[5]....
        /*1198*/ 	.word	0x00000380
        /*119c*/ 	.word	0x000000ff
        /*11a0*/ 	.word	0x00022848
        /*11a4*/ 	.short	0x0100
        /*11a6*/ 	.byte	0x08
	.zero		1


	//   ....[6]....
        /*11a8*/ 	.word	0x000004b0
        /*11ac*/ 	.word	0x000000ff
        /*11b0*/ 	.word	0x00022850
        /*11b4*/ 	.short	0x0100
        /*11b6*/ 	.byte	0x08
	.zero		1


	//   ....[7]....
        /*11b8*/ 	.word	0x000004c0
        /*11bc*/ 	.word	0x000000ff
        /*11c0*/ 	.word	0x00022860
        /*11c4*/ 	.short	0x0100
        /*11c6*/ 	.byte	0x08
	.zero		1


	//   ....[8]....
        /*11c8*/ 	.word	0x000004d0
        /*11cc*/ 	.word	0x000000ff
        /*11d0*/ 	.word	0x00022858
        /*11d4*/ 	.short	0x0100
        /*11d6*/ 	.byte	0x08
	.zero		1


	//   ....[9]....
        /*11d8*/ 	.word	0x000004e0
        /*11dc*/ 	.word	0x000000ff
        /*11e0*/ 	.word	0x00022868
        /*11e4*/ 	.short	0x0100
        /*11e6*/ 	.byte	0x08
	.zero		1


	//   ....[10]....
        /*11e8*/ 	.word	0x000005d0
        /*11ec*/ 	.word	0x000000ff
        /*11f0*/ 	.word	0x00022870
        /*11f4*/ 	.short	0x0100
        /*11f6*/ 	.byte	0x06
	.zero		1


	//   ....[11]....
        /*11f8*/ 	.word	0x000005e0
        /*11fc*/ 	.word	0x000000ff
        /*1200*/ 	.word	0x00022880
        /*1204*/ 	.short	0x0100
        /*1206*/ 	.byte	0x06
	.zero		1


	//   ....[12]....
        /*1208*/ 	.word	0x000005f0
        /*120c*/ 	.word	0x000000ff
        /*1210*/ 	.word	0x00022878
        /*1214*/ 	.short	0x0100
        /*1216*/ 	.byte	0x06
	.zero		1


	//   ....[13]....
        /*1218*/ 	.word	0x00000600
        /*121c*/ 	.word	0x000000ff
        /*1220*/ 	.word	0x00022888
        /*1224*/ 	.short	0x0100
        /*1226*/ 	.byte	0x06
	.zero		1


	//   ....[14]....
        /*1228*/ 	.word	0x00000730
        /*122c*/ 	.word	0x000000ff
        /*1230*/ 	.word	0x00022890
        /*1234*/ 	.short	0x0100
        /*1236*/ 	.byte	0x08
	.zero		1


	//   ....[15]....
        /*1238*/ 	.word	0x00000740
        /*123c*/ 	.word	0x000000ff
        /*1240*/ 	.word	0x000228a0
        /*1244*/ 	.short	0x0100
        /*1246*/ 	.byte	0x08
	.zero		1


	//   ....[16]....
        /*1248*/ 	.word	0x00000750
        /*124c*/ 	.word	0x000000ff
        /*1250*/ 	.word	0x00022898
        /*1254*/ 	.short	0x0100
        /*1256*/ 	.byte	0x08
	.zero		1


	//   ....[17]....
        /*1258*/ 	.word	0x00000760
        /*125c*/ 	.word	0x000000ff
        /*1260*/ 	.word	0x000228a8
        /*1264*/ 	.short	0x0100
        /*1266*/ 	.byte	0x08
	.zero		1


	//   ....[18]....
        /*1268*/ 	.word	0x000008a0
        /*126c*/ 	.word	0x000000ff
        /*1270*/ 	.word	0x000228b0
        /*1274*/ 	.short	0x0100
        /*1276*/ 	.byte	0x08
	.zero		1


	//   ....[19]....
        /*1278*/ 	.word	0x000008b0
        /*127c*/ 	.word	0x000000ff
        /*1280*/ 	.word	0x000228c0
        /*1284*/ 	.short	0x0100
        /*1286*/ 	.byte	0x08
	.zero		1


	//   ....[20]....
        /*1288*/ 	.word	0x000008c0
        /*128c*/ 	.word	0x000000ff
        /*1290*/ 	.word	0x000228b8
        /*1294*/ 	.short	0x0100
        /*1296*/ 	.byte	0x08
	.zero		1


	//   ....[21]....
        /*1298*/ 	.word	0x000008d0
        /*129c*/ 	.word	0x000000ff
        /*12a0*/ 	.word	0x000228c8
        /*12a4*/ 	.short	0x0100
        /*12a6*/ 	.byte	0x08
	.zero		1


	//   ....[22]....
        /*12a8*/ 	.word	0x00002a30
        /*12ac*/ 	.word	0x00000058
        /*12b0*/ 	.word	0x00022890
        /*12b4*/ 	.short	0x010a
        /*12b6*/ 	.byte	0x3f
	.zero		1


	//   ....[23]....
        /*12b8*/ 	.word	0x00005c70
        /*12bc*/ 	.word	0x00000058
        /*12c0*/ 	.word	0x00022890
        /*12c4*/ 	.short	0x010a
        /*12c6*/ 	.byte	0x3f
	.zero		1


	//   ....[24]....
        /*12c8*/ 	.word	0x00008c20
        /*12cc*/ 	.word	0x00000058
        /*12d0*/ 	.word	0x00022890
        /*12d4*/ 	.short	0x010a
        /*12d6*/ 	.byte	0x3f
	.zero		1


	//   ....[25]....
        /*12d8*/ 	.word	0x000091f0
        /*12dc*/ 	.word	0x00000004
        /*12e0*/ 	.word	0x00000000
        /*12e4*/ 	.short	0x0101
        /*12e6*/ 	.byte	0x3f
	.zero		1


	//   ....[26]....
        /*12e8*/ 	.word	0x00009230
        /*12ec*/ 	.word	0x00000058
        /*12f0*/ 	.word	0x000228b0
        /*12f4*/ 	.short	0x010a
        /*12f6*/ 	.byte	0x3f
	.zero		1


	//   ....[27]....
        /*12f8*/ 	.word	0x00009770
        /*12fc*/ 	.word	0x00000058
        /*1300*/ 	.word	0x00000000
        /*1304*/ 	.short	0x0101
        /*1306*/ 	.byte	0x3f
	.zero		1


	//   ....[28]....
        /*1308*/ 	.word	0x0000a090
        /*130c*/ 	.word	0x00000012
        /*1310*/ 	.word	0x00022800
        /*1314*/ 	.short	0x010a
        /*1316*/ 	.byte	0x3f
	.zero		1


	//   ....[29]....
        /*1318*/ 	.word	0x0000a0e0
        /*131c*/ 	.word	0x00000012
        /*1320*/ 	.word	0x00022800
        /*1324*/ 	.short	0x010a
        /*1326*/ 	.byte	0x3f
	.zero		1


	//   ....[30]....
        /*1328*/ 	.word	0x0000a9c0
        /*132c*/ 	.word	0x00000012
        /*1330*/ 	.word	0x00022800
        /*1334*/ 	.short	0x010a
        /*1336*/ 	.byte	0x3f
	.zero		1


	//   ....[31]....
        /*1338*/ 	.word	0x0000cf50
        /*133c*/ 	.word	0x00000012
        /*1340*/ 	.word	0x00022800
        /*1344*/ 	.short	0x010a
        /*1346*/ 	.byte	0x3f
	.zero		1


	//   ....[32]....
        /*1348*/ 	.word	0x0000eff0
        /*134c*/ 	.word	0x00000000
        /*1350*/ 	.word	0x00022830
        /*1354*/ 	.short	0x010a
        /*1356*/ 	.byte	0x3f
	.zero		1


	//   ....[33]....
        /*1358*/ 	.word	0x0000f080
        /*135c*/ 	.word	0x00000000
        /*1360*/ 	.word	0x00022830
        /*1364*/ 	.short	0x010a
        /*1366*/ 	.byte	0x3f
	.zero		1


	//   ....[34]....
        /*1368*/ 	.word	0x000115c0
        /*136c*/ 	.word	0x00000045
        /*1370*/ 	.word	0x00000000
        /*1374*/ 	.short	0x0101
        /*1376*/ 	.byte	0x3f
	.zero		1


	//   ....[35]....
        /*1378*/ 	.word	0x000122c0
        /*137c*/ 	.word	0x00000003
        /*1380*/ 	.word	0x00022830
        /*1384*/ 	.short	0x010a
        /*1386*/ 	.byte	0x3f
	.zero		1


	//   ....[36]....
        /*1388*/ 	.word	0x00012310
        /*138c*/ 	.word	0x00000003
        /*1390*/ 	.word	0x00022830
        /*1394*/ 	.short	0x010a
        /*1396*/ 	.byte	0x3f
	.zero		1


	//   ....[37]....
        /*1398*/ 	.word	0x00012fb0
        /*139c*/ 	.word	0x0000000c
        /*13a0*/ 	.word	0x00022850
        /*13a4*/ 	.short	0x010a
        /*13a6*/ 	.byte	0x3f
	.zero		1


	//   ....[38]....
        /*13a8*/ 	.word	0x00012ff0
        /*13ac*/ 	.word	0x0000000c
        /*13b0*/ 	.word	0x00022850
        /*13b4*/ 	.short	0x010a
        /*13b6*/ 	.byte	0x3f
	.zero		1


	//   ....[39]....
        /*13b8*/ 	.word	0x000149b0
        /*13bc*/ 	.word	0x0000009e
        /*13c0*/ 	.word	0x00000000
        /*13c4*/ 	.short	0x0101
        /*13c6*/ 	.byte	0x3f
	.zero		1


	//   ....[40]....
        /*13c8*/ 	.word	0x000154b0
        /*13cc*/ 	.word	0x00000015
        /*13d0*/ 	.word	0x00000000
        /*13d4*/ 	.short	0x0101
        /*13d6*/ 	.byte	0x3f
	.zero		1


	//   ....[41]....
        /*13d8*/ 	.word	0x00015bf0
        /*13dc*/ 	.word	0x00000003
        /*13e0*/ 	.word	0x00022830
        /*13e4*/ 	.short	0x010a
        /*13e6*/ 	.byte	0x3f
	.zero		1


	//   ....[42]....
        /*13e8*/ 	.word	0x00015c40
        /*13ec*/ 	.word	0x00000003
        /*13f0*/ 	.word	0x00022830
        /*13f4*/ 	.short	0x010a
        /*13f6*/ 	.byte	0x3f
	.zero		1


	//   ....[43]....
        /*13f8*/ 	.word	0x000168c0
        /*13fc*/ 	.word	0x0000000c
        /*1400*/ 	.word	0x00022850
        /*1404*/ 	.short	0x010a
        /*1406*/ 	.byte	0x3f
	.zero		1


	//   ....[44]....
        /*1408*/ 	.word	0x00016900
        /*140c*/ 	.word	0x0000000c
        /*1410*/ 	.word	0x00022850
        /*1414*/ 	.short	0x010a
        /*1416*/ 	.byte	0x3f
	.zero		1


	//   ....[45]....
        /*1418*/ 	.word	0x000175b0
        /*141c*/ 	.word	0x000000a7
        /*1420*/ 	.word	0x00000000
        /*1424*/ 	.short	0x0101
        /*1426*/ 	.byte	0x3f
	.zero		1


	//   ....[46]....
        /*1428*/ 	.word	0x00018250
        /*142c*/ 	.word	0x00000015
        /*1430*/ 	.word	0x00000000
        /*1434*/ 	.short	0x0101
        /*1436*/ 	.byte	0x3f
	.zero		1


	//   ....[47]....
        /*1438*/ 	.word	0x000188f0
        /*143c*/ 	.word	0x0000000f
        /*1440*/ 	.word	0x00022850
        /*1444*/ 	.short	0x010a
        /*1446*/ 	.byte	0x3f
	.zero		1


	//   ....[48]....
        /*1448*/ 	.word	0x00018970
        /*144c*/ 	.word	0x0000000f
        /*1450*/ 	.word	0x00022850
        /*1454*/ 	.short	0x010a
        /*1456*/ 	.byte	0x3f
	.zero		1


	//   ....[49]....
        /*1458*/ 	.word	0x00018f80
        /*145c*/ 	.word	0x00000003
        /*1460*/ 	.word	0x00000000
        /*1464*/ 	.short	0x0101
        /*1466*/ 	.byte	0x3f
	.zero		1


	//   ....[50]....
        /*1468*/ 	.word	0x0001ab90
        /*146c*/ 	.word	0x00000000
        /*1470*/ 	.word	0x00000000
        /*1474*/ 	.short	0x0101
        /*1476*/ 	.byte	0x3f
	.zero		1


	//   ....[51]....
        /*1478*/ 	.word	0x0001d2a0
        /*147c*/ 	.word	0x00000016
        /*1480*/ 	.word	0x00022820
        /*1484*/ 	.short	0x010a
        /*1486*/ 	.byte	0x3f
	.zero		1


	//   ....[52]....
        /*1488*/ 	.word	0x0001d360
        /*148c*/ 	.word	0x00000005
        /*1490*/ 	.word	0x000228a0
        /*1494*/ 	.short	0x010a
        /*1496*/ 	.byte	0x3f
	.zero		1


	//   ....[53]....
        /*1498*/ 	.word	0x0001d590
        /*149c*/ 	.word	0x00000005
        /*14a0*/ 	.word	0x000228c0
        /*14a4*/ 	.short	0x010a
        /*14a6*/ 	.byte	0x3f
	.zero		1


	//   ....[54]....
        /*14a8*/ 	.word	0x0001d910
        /*14ac*/ 	.word	0x00000005
        /*14b0*/ 	.word	0x000228a0
        /*14b4*/ 	.short	0x010a
        /*14b6*/ 	.byte	0x3f
	.zero		1


	//   ....[55]....
        /*14b8*/ 	.word	0x0001db30
        /*14bc*/ 	.word	0x00000005
        /*14c0*/ 	.word	0x000228c0
        /*14c4*/ 	.short	0x010a
        /*14c6*/ 	.byte	0x3f
	.zero		1


	//   ....[56]....
        /*14c8*/ 	.word	0x0001eb30
        /*14cc*/ 	.word	0x00000006
        /*14d0*/ 	.word	0x00022880
        /*14d4*/ 	.short	0x010a
        /*14d6*/ 	.byte	0x3f
	.zero		1


	//   ....[57]....
        /*14d8*/ 	.word	0x0001f3e0
        /*14dc*/ 	.word	0x00000006
        /*14e0*/ 	.word	0x00022870
        /*14e4*/ 	.short	0x0107
        /*14e6*/ 	.byte	0x3f
	.zero		1


	//   ....[58]....
        /*14e8*/ 	.word	0x0001f4a0
        /*14ec*/ 	.word	0x00000006
        /*14f0*/ 	.word	0x00022870
        /*14f4*/ 	.short	0x0101
        /*14f6*/ 	.byte	0x3f
	.zero		1


	//   ....[59]....
        /*14f8*/ 	.word	0x0001f4f0
        /*14fc*/ 	.word	0x00000006
        /*1500*/ 	.word	0x00022840
        /*1504*/ 	.short	0x010a
        /*1506*/ 	.byte	0x3f
	.zero		1


	//   ....[60]....
        /*1508*/ 	.word	0x0001fc70
        /*150c*/ 	.word	0x00000006
        /*1510*/ 	.word	0x00022830
        /*1514*/ 	.short	0x0107
        /*1516*/ 	.byte	0x3f
	.zero		1


	//   ....[61]....
        /*1518*/ 	.word	0x0001fd50
        /*151c*/ 	.word	0x00000006
        /*1520*/ 	.word	0x00022830
        /*1524*/ 	.short	0x0101
        /*1526*/ 	.byte	0x3f
	.zero		1


	//   ....[62]....
        /*1528*/ 	.word	0x000206d0
        /*152c*/ 	.word	0x00000016
        /*1530*/ 	.word	0x00022800
        /*1534*/ 	.short	0x0107
        /*1536*/ 	.byte	0x3f
	.zero		1


	//   ....[63]....
        /*1538*/ 	.word	0x000207c0
        /*153c*/ 	.word	0x00000016
        /*1540*/ 	.word	0x00022800
        /*1544*/ 	.short	0x0101
        /*1546*/ 	.byte	0x3f
	.zero		1


	//   ....[64]....
        /*1548*/ 	.word	0x000207e0
        /*154c*/ 	.word	0x00000016
        /*1550*/ 	.word	0x00022820
        /*1554*/ 	.short	0x010a
        /*1556*/ 	.byte	0x3f
	.zero		1


	//   ....[65]....
        /*1558*/ 	.word	0x00020cd0
        /*155c*/ 	.word	0x00000000
        /*1560*/ 	.word	0x00022880
        /*1564*/ 	.short	0x010a
        /*1566*/ 	.byte	0x3f
	.zero		1


	//   ....[66]....
        /*1568*/ 	.word	0x000212c0
        /*156c*/ 	.word	0x00000000
        /*1570*/ 	.word	0x00022870
        /*1574*/ 	.short	0x0107
        /*1576*/ 	.byte	0x3f
	.zero		1


	//   ....[67]....
        /*1578*/ 	.word	0x00021380
        /*157c*/ 	.word	0x00000000
        /*1580*/ 	.word	0x00022870
        /*1584*/ 	.short	0x0101
        /*1586*/ 	.byte	0x3f
	.zero		1


	//   ....[68]....
        /*1588*/ 	.word	0x000213b0
        /*158c*/ 	.word	0x00000000
        /*1590*/ 	.word	0x00022840
        /*1594*/ 	.short	0x010a
        /*1596*/ 	.byte	0x3f
	.zero		1


	//   ....[69]....
        /*1598*/ 	.word	0x00021970
        /*159c*/ 	.word	0x00000000
        /*15a0*/ 	.word	0x00022830
        /*15a4*/ 	.short	0x0107
        /*15a6*/ 	.byte	0x3f
	.zero		1


	//   ....[70]....
        /*15a8*/ 	.word	0x00021a40
        /*15ac*/ 	.word	0x00000000
        /*15b0*/ 	.word	0x00022830
        /*15b4*/ 	.short	0x0101
        /*15b6*/ 	.byte	0x3f
	.zero		1


	//   ....[71]....
        /*15b8*/ 	.word	0x00021ac0
        /*15bc*/ 	.word	0x00000000
        /*15c0*/ 	.word	0x00022870
        /*15c4*/ 	.short	0x010a
        /*15c6*/ 	.byte	0x3f
	.zero		1


	//   ....[72]....
        /*15c8*/ 	.word	0x00021b50
        /*15cc*/ 	.word	0x00000000
        /*15d0*/ 	.word	0x00022860
        /*15d4*/ 	.short	0x010a
        /*15d6*/ 	.byte	0x3f
	.zero		1


	//   ....[73]....
        /*15d8*/ 	.word	0x00022220
        /*15dc*/ 	.word	0x00000000
        /*15e0*/ 	.word	0x00022850
        /*15e4*/ 	.short	0x0101
        /*15e6*/ 	.byte	0x3f
	.zero		1


	//   ....[74]....
        /*15e8*/ 	.word	0x000222b0
        /*15ec*/ 	.word	0x00000000
        /*15f0*/ 	.word	0x00000000
        /*15f4*/ 	.short	0x0101
        /*15f6*/ 	.byte	0x3f
	.zero		1


	//   ....[75]....
        /*15f8*/ 	.word	0x00022480
        /*15fc*/ 	.word	0x00000000
        /*1600*/ 	.word	0x00022870
        /*1604*/ 	.short	0x010a
        /*1606*/ 	.byte	0x3f
	.zero		1


	//   ....[76]....
        /*1608*/ 	.word	0x00022510
        /*160c*/ 	.word	0x00000000
        /*1610*/ 	.word	0x00022860
        /*1614*/ 	.short	0x010a
        /*1616*/ 	.byte	0x3f
	.zero		1


	//   ....[77]....
        /*1618*/ 	.word	0x00022bf0
        /*161c*/ 	.word	0x00000000
        /*1620*/ 	.word	0x00022850
        /*1624*/ 	.short	0x0101
        /*1626*/ 	.byte	0x3f
	.zero		1


	//   ....[78]....
        /*1628*/ 	.word	0x00022ca0
        /*162c*/ 	.word	0x00000000
        /*1630*/ 	.word	0x00000000
        /*1634*/ 	.short	0x0101
        /*1636*/ 	.byte	0x3f
	.zero		1


	//   ....[79]....
        /*1638*/ 	.word	0x000239d0
        /*163c*/ 	.word	0x00000005
        /*1640*/ 	.word	0x00022820
        /*1644*/ 	.short	0x010a
        /*1646*/ 	.byte	0x3f
	.zero		1


	//   ....[80]....
        /*1648*/ 	.word	0x00023b70
        /*164c*/ 	.word	0x00000003
        /*1650*/ 	.word	0x00022840
        /*1654*/ 	.short	0x010a
        /*1656*/ 	.byte	0x3f
	.zero		1


	//   ....[81]....
        /*1658*/ 	.word	0x00023c00
        /*165c*/ 	.word	0x00000005
        /*1660*/ 	.word	0x00022840
        /*1664*/ 	.short	0x010a
        /*1666*/ 	.byte	0x3f
	.zero		1


	//   ....[82]....
        /*1668*/ 	.word	0x00023c40
        /*166c*/ 	.word	0x00000003
        /*1670*/ 	.word	0x00022860
        /*1674*/ 	.short	0x010a
        /*1676*/ 	.byte	0x3f
	.zero		1


	//   ....[83]....
        /*1678*/ 	.word	0x00023c80
        /*167c*/ 	.word	0x00000005
        /*1680*/ 	.word	0x00022860
        /*1684*/ 	.short	0x010a
        /*1686*/ 	.byte	0x3f
	.zero		1


	//   ....[84]....
        /*1688*/ 	.word	0x00023cc0
        /*168c*/ 	.word	0x00000003
        /*1690*/ 	.word	0x00022880
        /*1694*/ 	.short	0x010a
        /*1696*/ 	.byte	0x3f
	.zero		1


	//   ....[85]....
        /*1698*/ 	.word	0x00023d00
        /*169c*/ 	.word	0x00000005
        /*16a0*/ 	.word	0x00022880
        /*16a4*/ 	.short	0x010a
        /*16a6*/ 	.byte	0x3f
	.zero		1


	//   ....[86]....
        /*16a8*/ 	.word	0x00023d60
        /*16ac*/ 	.word	0x00000058
        /*16b0*/ 	.word	0x00022890
        /*16b4*/ 	.short	0x010a
        /*16b6*/ 	.byte	0x3f
	.zero		1


	//   ....[87]....
        /*16b8*/ 	.word	0x00024110
        /*16bc*/ 	.word	0x00000058
        /*16c0*/ 	.word	0x00022890
        /*16c4*/ 	.short	0x010a
        /*16c6*/ 	.byte	0x3f
	.zero		1


	//   ....[88]....
        /*16c8*/ 	.word	0x000244d0
        /*16cc*/ 	.word	0x00000058
        /*16d0*/ 	.word	0x00022890
        /*16d4*/ 	.short	0x010a
        /*16d6*/ 	.byte	0x3f
	.zero		1


	//   ....[89]....
        /*16d8*/ 	.word	0x00024880
        /*16dc*/ 	.word	0x00000058
        /*16e0*/ 	.word	0x000228b0
        /*16e4*/ 	.short	0x010a
        /*16e6*/ 	.byte	0x3f
	.zero		1


	//   ....[90]....
        /*16e8*/ 	.word	0x00024d50
        /*16ec*/ 	.word	0x00000012
        /*16f0*/ 	.word	0x00022800
        /*16f4*/ 	.short	0x010a
        /*16f6*/ 	.byte	0x3f
	.zero		1


	//   ....[91]....
        /*16f8*/ 	.word	0x00025240
        /*16fc*/ 	.word	0x00000012
        /*1700*/ 	.word	0x00022800
        /*1704*/ 	.short	0x010a
        /*1706*/ 	.byte	0x3f
	.zero		1


	//   ....[92]....
        /*1708*/ 	.word	0x00025290
        /*170c*/ 	.word	0x00000000
        /*1710*/ 	.word	0x00022830
        /*1714*/ 	.short	0x010a
        /*1716*/ 	.byte	0x3f
	.zero		1


	//   ....[93]....
        /*1718*/ 	.word	0x000252e0
        /*171c*/ 	.word	0x00000003
        /*1720*/ 	.word	0x00022830
        /*1724*/ 	.short	0x010a
        /*1726*/ 	.byte	0x3f
	.zero		1


	//   ....[94]....
        /*1728*/ 	.word	0x00025330
        /*172c*/ 	.word	0x0000000c
        /*1730*/ 	.word	0x00022850
        /*1734*/ 	.short	0x010a
        /*1736*/ 	.byte	0x3f
	.zero		1


	//   ....[95]....
        /*1738*/ 	.word	0x00025380
        /*173c*/ 	.word	0x00000003
        /*1740*/ 	.word	0x00022830
        /*1744*/ 	.short	0x010a
        /*1746*/ 	.byte	0x3f
	.zero		1


	//   ....[96]....
        /*1748*/ 	.word	0x000253d0
        /*174c*/ 	.word	0x0000000c
        /*1750*/ 	.word	0x00022850
        /*1754*/ 	.short	0x010a
        /*1756*/ 	.byte	0x3f
	.zero		1


	//   ....[97]....
        /*1758*/ 	.word	0x00025420
        /*175c*/ 	.word	0x0000000f
        /*1760*/ 	.word	0x00022850
        /*1764*/ 	.short	0x010a
        /*1766*/ 	.byte	0x3f
	.zero		1


	//   ....[98]....
        /*1768*/ 	.word	0x000269e0
        /*176c*/ 	.word	0x00000016
        /*1770*/ 	.word	0x00022820
        /*1774*/ 	.short	0x010a
        /*1776*/ 	.byte	0x3f
	.zero		1


	//   ....[99]....
        /*1778*/ 	.word	0x00026a30
        /*177c*/ 	.word	0x00000005
        /*1780*/ 	.word	0x000228a0
        /*1784*/ 	.short	0x010a
        /*1786*/ 	.byte	0x3f
	.zero		1


	//   ....[100]....
        /*1788*/ 	.word	0x00026a80
        /*178c*/ 	.word	0x00000005
        /*1790*/ 	.word	0x000228c0
        /*1794*/ 	.short	0x010a
        /*1796*/ 	.byte	0x3f
	.zero		1


	//   ....[101]....
        /*1798*/ 	.word	0x00026ad0
        /*179c*/ 	.word	0x00000005
        /*17a0*/ 	.word	0x000228a0
        /*17a4*/ 	.short	0x010a
        /*17a6*/ 	.byte	0x3f
	.zero		1


	//   ....[102]....
        /*17a8*/ 	.word	0x00026b20
        /*17ac*/ 	.word	0x00000005
        /*17b0*/ 	.word	0x000228c0
        /*17b4*/ 	.short	0x010a
        /*17b6*/ 	.byte	0x3f
	.zero		1


	//   ....[103]....
        /*17b8*/ 	.word	0x00026c50
        /*17bc*/ 	.word	0x00000006
        /*17c0*/ 	.word	0x00022880
        /*17c4*/ 	.short	0x010a
        /*17c6*/ 	.byte	0x3f
	.zero		1


	//   ....[104]....
        /*17c8*/ 	.word	0x000279a0
        /*17cc*/ 	.word	0x00000006
        /*17d0*/ 	.word	0x00022840
        /*17d4*/ 	.short	0x010a
        /*17d6*/ 	.byte	0x3f
	.zero		1


	//   ....[105]....
        /*17d8*/ 	.word	0x00028f40
        /*17dc*/ 	.word	0x00000016
        /*17e0*/ 	.word	0x00022820
        /*17e4*/ 	.short	0x010a
        /*17e6*/ 	.byte	0x3f
	.zero		1


	//   ....[106]....
        /*17e8*/ 	.word	0x00028f90
        /*17ec*/ 	.word	0x00000000
        /*17f0*/ 	.word	0x00022880
        /*17f4*/ 	.short	0x010a
        /*17f6*/ 	.byte	0x3f
	.zero		1


	//   ....[107]....
        /*17f8*/ 	.word	0x00029ad0
        /*17fc*/ 	.word	0x00000000
        /*1800*/ 	.word	0x00022840
        /*1804*/ 	.short	0x010a
        /*1806*/ 	.byte	0x3f
	.zero		1


	//   ....[108]....
        /*1808*/ 	.word	0x0002a5e0
        /*180c*/ 	.word	0x00000000
        /*1810*/ 	.word	0x00022870
        /*1814*/ 	.short	0x010a
        /*1816*/ 	.byte	0x3f
	.zero		1


	//   ....[109]....
        /*1818*/ 	.word	0x0002a630
        /*181c*/ 	.word	0x00000000
        /*1820*/ 	.word	0x00022860
        /*1824*/ 	.short	0x010a
        /*1826*/ 	.byte	0x3f
	.zero		1


	//   ....[110]....
        /*1828*/ 	.word	0x0002a680
        /*182c*/ 	.word	0x00000000
        /*1830*/ 	.word	0x00022870
        /*1834*/ 	.short	0x010a
        /*1836*/ 	.byte	0x3f
	.zero		1


	//   ....[111]....
        /*1838*/ 	.word	0x0002a6d0
        /*183c*/ 	.word	0x00000000
        /*1840*/ 	.word	0x00022860
        /*1844*/ 	.short	0x010a
        /*1846*/ 	.byte	0x3f
	.zero		1


	//   ....[112]....
        /*1848*/ 	.word	0x0002b060
        /*184c*/ 	.word	0x00000005
        /*1850*/ 	.word	0x00022820
        /*1854*/ 	.short	0x010a
        /*1856*/ 	.byte	0x3f
	.zero		1


	//   ....[113]....
        /*1858*/ 	.word	0x0002b200
        /*185c*/ 	.word	0x00000003
        /*1860*/ 	.word	0x00022840
        /*1864*/ 	.short	0x010a
        /*1866*/ 	.byte	0x3f
	.zero		1


	//   ....[114]....
        /*1868*/ 	.word	0x0002b250
        /*186c*/ 	.word	0x00000005
        /*1870*/ 	.word	0x00022840
        /*1874*/ 	.short	0x010a
        /*1876*/ 	.byte	0x3f
	.zero		1


	//   ....[115]....
        /*1878*/ 	.word	0x0002b2a0
        /*187c*/ 	.word	0x00000003
        /*1880*/ 	.word	0x00022860
        /*1884*/ 	.short	0x010a
        /*1886*/ 	.byte	0x3f
	.zero		1


	//   ....[116]....
        /*1888*/ 	.word	0x0002b2f0
        /*188c*/ 	.word	0x00000005
        /*1890*/ 	.word	0x00022860
        /*1894*/ 	.short	0x010a
        /*1896*/ 	.byte	0x3f
	.zero		1


	//   ....[117]....
        /*1898*/ 	.word	0x0002b340
        /*189c*/ 	.word	0x00000003
        /*18a0*/ 	.word	0x00022880
        /*18a4*/ 	.short	0x010a
        /*18a6*/ 	.byte	0x3f
	.zero		1


	//----- nvinfo : EIATTR_NUM_MBARRIERS
	.align		4
.L_1106:
        /*18a8*/ 	.byte	0x03, 0x38
        /*18aa*/ 	.short	0x0016


	//----- nvinfo : EIATTR_EXIT_INSTR_OFFSETS
	.align		4
        /*18ac*/ 	.byte	0x04, 0x1c
        /*18ae*/ 	.short	(.L_1108 - .L_1107)


	//   ....[0]....
.L_1107:
        /*18b0*/ 	.word	0x00023d50


	//----- nvinfo : EIATTR_MAX_THREADS
	.align		4
.L_1108:
        /*18b4*/ 	.byte	0x04, 0x05
        /*18b6*/ 	.short	(.L_1110 - .L_1109)
.L_1109:
        /*18b8*/ 	.word	0x00000180
        /*18bc*/ 	.word	0x00000001
        /*18c0*/ 	.word	0x00000001


	//----- nvinfo : EIATTR_CRS_STACK_SIZE
	.align		4
.L_1110:
        /*18c4*/ 	.byte	0x04, 0x1e
        /*18c6*/ 	.short	(.L_1112 - .L_1111)
.L_1111:
        /*18c8*/ 	.word	0x00000000


	//----- nvinfo : EIATTR_CBANK_PARAM_SIZE
	.align		4
.L_1112:
        /*18cc*/ 	.byte	0x03, 0x19
        /*18ce*/ 	.short	0x0af0


	//----- nvinfo : EIATTR_PARAM_CBANK
	.align		4
        /*18d0*/ 	.byte	0x04, 0x0a
        /*18d2*/ 	.short	(.L_1114 - .L_1113)
	.align		4
.L_1113:
        /*18d4*/ 	.word	index@(.nv.constant0._ZN7cutlass13device_kernelIN5flash11enable_sm90INS1_16FlashAttnFwdSm90INS1_25CollectiveMainloopFwdSm90ILi2EN4cute5tupleIJNS5_1CILi1EEES8_S8_EEENS6_IJNS7_ILi128EEENS7_ILi160EEESA_EEELi128ENS_12float_e4m3_tEfNS_4arch4Sm90ELb1ELb0ELb0ELb1ELb1ELb1ELb0ELb1ELb1ELb1ELb0ELb0EEENS1_21CollectiveEpilogueFwdINS6_IJSA_SA_SB_EEES9_NS_10bfloat16_tESF_Li256ELb1ELb1ELb0ELb1EEENS1_36VarlenDynamicPersistentTileSchedulerILi128ELi160ELi256ELi128ELb0ELb1ELb1ELb1ELb1ELb1EEEEEEEEEvNT_6ParamsE)
        /*18d8*/ 	.short	0x0210
        /*18da*/ 	.short	0x0af0


	//----- nvinfo : EIATTR_SW_WAR
	.align		4
.L_1114:
        /*18dc*/ 	.byte	0x04, 0x36
        /*18de*/ 	.short	(.L_1116 - .L_1115)
.L_1115:
        /*18e0*/ 	.word	0x00000008
.L_1116:


//--------------------- .nv.info._ZN7cutlass13device_kernelIN5flash11enable_sm90INS1_16FlashAttnFwdSm90INS1_25CollectiveMainloopFwdSm90ILi2EN4cute5tupleIJNS5_1CILi1EEES8_S8_EEENS6_IJNS7_ILi192EEENS7_ILi128EEENS7_ILi96EEEEEELi96ENS_12float_e4m3_tEfNS_4arch4Sm90ELb0ELb0ELb0ELb0ELb1ELb0ELb0ELb1ELb1ELb1ELb0ELb0EEENS1_21CollectiveEpilogueFwdINS6_IJSA_SC_SB_EEES9_NS_10bfloat16_tESG_Li384ELb0ELb1ELb0ELb1EEENS1_29StaticPersistentTileSchedulerILb0EEEEEEEEEvNT_6ParamsE --------------------------
	.section	.nv.info._ZN7cutlass13device_kernelIN5flash11enable_sm90INS1_16FlashAttnFwdSm90INS1_25CollectiveMainloopFwdSm90ILi2EN4cute5tupleIJNS5_1CILi1EEES8_S8_EEENS6_IJNS7_ILi192EEENS7_ILi128EEENS7_ILi96EEEEEELi96ENS_12float_e4m3_tEfNS_4arch4Sm90ELb0ELb0ELb0ELb0ELb1ELb0ELb0ELb1ELb1ELb1ELb0ELb0EEENS1_21CollectiveEpilogueFwdINS6_IJSA_SC_SB_EEES9_NS_10bfloat16_tESG_Li384ELb0ELb1ELb0ELb1EEENS1_29StaticPersistentTileSchedulerILb0EEEEEEEEEvNT_6ParamsE,"",@"SHT_CUDA_INFO"
	.sectionflags	@""
	.align	4


	//----- nvinfo : EIATTR_CUDA_API_VERSION
	.align		4
        /*0000*/ 	.byte	0x04, 0x37
        /*0002*/ 	.short	(.L_1118 - .L_1117)
.L_1117:
        /*0004*/ 	.word	0x00000082


	//----- nvinfo : EIATTR_KPARAM_INFO
	.align		4
.L_1118:
        /*0008*/ 	.byte	0x04, 0x17
        /*000a*/ 	.short	(.L_1120 - .L_1119)
.L_1119:
        /*000c*/ 	.word	0x00000000
        /*0010*/ 	.short	0x0000
        /*0012*/ 	.short	0x0070
        /*0014*/ 	.byte	0x00, 0xf0, 0x01, 0x28


	//----- nvinfo : EIATTR_SPARSE_MMA_MASK
	.align		4
.L_1120:
        /*0018*/ 	.byte	0x03, 0x50
        /*001a*/ 	.short	0x0000


	//----- nvinfo : EIATTR_MAXREG_COUNT
	.align		4
        /*001c*/ 	.byte	0x03, 0x1b
        /*001e*/ 	.short	0x0080


	//----- nvinfo : EIATTR_NUM_BARRIERS
	.align		4
        /*0020*/ 	.byte	0x02, 0x4c
        /*0022*/ 	.byte	0x09
	.zero		1


	//----- nvinfo : EIATTR_EXTERNS
	.align		4
        /*0024*/ 	.byte	0x04, 0x0f
        /*0026*/ 	.short	(.L_1122 - .L_1121)


	//   ....[0]....
	.align		4
.L_1121:
        /*0028*/ 	.word	index@(__assertfail)


	//----- nvinfo : EIATTR_ANNOTATIONS
	.align		4
.L_1122:
        /*002c*/ 	.byte	0x04, 0x55
        /*002e*/ 	.short	(.L_1124 - .L_1123)


	//   ....[0]....
.L_1123:
        /* <DEDUP_REMOVED lines=9> */


	//----- nvinfo : EIATTR_MERCURY_ISA_VERSION
	.align		4
.L_1124:
        /*00b0*/ 	.byte	0x03, 0x5f
        /*00b2*/ 	.short	0x0101


	//----- nvinfo : EIATTR_INT_WARP_WIDE_INSTR_OFFSETS
	.align		4
        /*00b4*/ 	.byte	0x04, 0x31
        /*00b6*/ 	.short	(.L_1126 - .L_1125)


	//   ....[0]....
.L_1125:
        /*00b8*/ 	.word	0x000000c0


	//   ....[1]....
        /*00bc*/ 	.word	0x000000d0


	//   ....[2]....
        /*00c0*/ 	.word	0x00000170


	//----- nvinfo : EIATTR_COOP_GROUP_MASK_REGIDS
	.align		4
.L_1126:
        /*00c4*/ 	.byte	0x04, 0x29
        /*00c6*/ 	.short	(.L_1128 - .L_1127)


	//   ....[0]....
.L_1127:
        /*00c8*/ 	.word	0xffffffff


	//   ....[1]....
        /*00cc*/ 	.word	0xffffffff


	//   ....[2]....
        /*00d0*/ 	.word	0xffffffff


	//   ....[3]....
        /*00d4*/ 	.word	0xffffffff


	//   ....[4]....
        /*00d8*/ 	.word	0xffffffff


	//   ....[5]....
        /*00dc*/ 	.word	0xffffffff


	//   ....[6]....
        /*00e0*/ 	.word	0xffffffff


	//   ....[7]....
        /*00e4*/ 	.word	0xffffffff


	//   ....[8]....
        /*00e8*/ 	.word	0xffffffff


	//   ....[9]....
        /*00ec*/ 	.word	0xffffffff


	//   ....[10]....
        /*00f0*/ 	.word	0xffffffff


	//   ....[11]....
        /*00f4*/ 	.word	0xffffffff


	//   ....[12]....
        /*00f8*/ 	.word	0xffffffff


	//   ....[13]....
        /*00fc*/ 	.word	0xffffffff


	//   ....[14]....
        /*0100*/ 	.word	0xffffffff


	//   ....[15]....
        /*0104*/ 	.word	0xffffffff


	//   ....[16]....
        /*0108*/ 	.word	0xffffffff


	//   ....[17]....
        /*010c*/ 	.word	0xffffffff


	//   ....[18]....
        /*0110*/ 	.word	0xffffffff


	//   ....[19]....
        /*0114*/ 	.word	0xffffffff


	//   ....[20]....
        /*0118*/ 	.word	0xffffffff


	//   ....[21]....
        /*011c*/ 	.word	0xffffffff


	//   ....[22]....
        /*0120*/ 	.word	0xffffffff


	//   ....[23]....
        /*0124*/ 	.word	0xffffffff


	//   ....[24]....
        /*0128*/ 	.word	0xffffffff


	//   ....[25]....
        /*012c*/ 	.word	0xffffffff


	//   ....[26]....
        /*0130*/ 	.word	0xffffffff


	//   ....[27]....
        /*0134*/ 	.word	0xffffffff


	//   ....[28]....
        /*0138*/ 	.word	0xffffffff


	//   ....[29]....
        /*013c*/ 	.word	0xffffffff


	//   ....[30]....
        /*0140*/ 	.word	0xffffffff


	//   ....[31]....
        /*0144*/ 	.word	0xffffffff


	//   ....[32]....
        /*0148*/ 	.word	0xffffffff


	//   ....[33]....
        /*014c*/ 	.word	0xffffffff


	//   ....[34]....
        /*0150*/ 	.word	0xffffffff


	//   ....[35]....
        /*0154*/ 	.word	0xffffffff


	//   ....[36]....
        /*0158*/ 	.word	0xffffffff


	//   ....[37]....
        /*015c*/ 	.word	0xffffffff


	//   ....[38]....
        /*0160*/ 	.word	0xffffffff


	//   ....[39]....
        /*0164*/ 	.word	0xffffffff


	//   ....[40]....
        /*0168*/ 	.word	0xffffffff


	//   ....[41]....
        /*016c*/ 	.word	0xffffffff


	//   ....[42]....
        /*0170*/ 	.word	0xffffffff


	//   ....[43]....
        /*0174*/ 	.word	0xffffffff


	//   ....[44]....
        /*0178*/ 	.word	0xffffffff


	//   ....[45]....
        /*017c*/ 	.word	0xffffffff


	//   ....[46]....
        /*0180*/ 	.word	0xffffffff


	//   ....[47]....
        /*0184*/ 	.word	0xffffffff


	//   ....[48]....
        /*0188*/ 	.word	0xffffffff


	//   ....[49]....
        /*018c*/ 	.word	0xffffffff


	//   ....[50]....
        /*0190*/ 	.word	0xffffffff


	//   ....[51]....
        /*0194*/ 	.word	0xffffffff


	//   ....[52]....
        /*0198*/ 	.word	0xffffffff


	//   ....[53]....
        /*019c*/ 	.word	0xffffffff


	//   ....[54]....
        /*01a0*/ 	.word	0xffffffff


	//   ....[55]....
        /*01a4*/ 	.word	0xffffffff


	//   ....[56]....
        /*01a8*/ 	.word	0xffffffff


	//   ....[57]....
        /*01ac*/ 	.word	0xffffffff


	//   ....[58]....
        /*01b0*/ 	.word	0xffffffff


	//   ....[59]....
        /*01b4*/ 	.word	0xffffffff


	//   ....[60]....
        /*01b8*/ 	.word	0xffffffff


	//   ....[61]....
        /*01bc*/ 	.word	0xffffffff


	//   ....[62]....
        /*01c0*/ 	.word	0xffffffff


	//   ....[63]....
        /*01c4*/ 	.word	0xffffffff


	//   ....[64]....
        /*01c8*/ 	.word	0xffffffff


	//   ....[65]....
        /*01cc*/ 	.word	0xffffffff


	//   ....[66]....
        /*01d0*/ 	.word	0xffffffff


	//   ....[67]....
        /*01d4*/ 	.word	0xffffffff


	//   ....[68]....
        /*01d8*/ 	.word	0xffffffff


	//   ....[69]....
        /*01dc*/ 	.word	0xffffffff


	//   ....[70]....
        /*01e0*/ 	.word	0xffffffff


	//   ....[71]....
        /*01e4*/ 	.word	0xffffffff


	//   ....[72]....
        /*01e8*/ 	.word	0xffffffff


	//   ....[73]....
        /*01ec*/ 	.word	0xffffffff


	//   ....[74]....
        /*01f0*/ 	.word	0x0500000f


	//   ....[75]....
        /*01f4*/ 	.word	0x0500000f


	//   ....[76]....
        /*01f8*/ 	.word	0x0500000f


	//   ....[77]....
        /*01fc*/ 	.word	0x0500000f


	//   ....[78]....
        /*0200*/ 	.word	0x0500000f


	//   ....[79]....
        /*0204*/ 	.word	0x0500000f


	//   ....[80]....
        /*0208*/ 	.word	0x0500000f


	//   ....[81]....
        /*020c*/ 	.word	0x0500000f


	//   ....[82]....
        /*0210*/ 	.word	0x0500000f


	//   ....[83]....
        /*0214*/ 	.word	0x0500000f


	//   ....[84]....
        /*0218*/ 	.word	0x0500000f


	//   ....[85]....
        /*021c*/ 	.word	0x0500000f


	//   ....[86]....
        /*0220*/ 	.word	0x0500000f


	//   ....[87]....
        /*0224*/ 	.word	0x0500000f


	//   ....[88]....
        /*0228*/ 	.word	0x0500000f


	//   ....[89]....
        /*022c*/ 	.word	0x0500000f


	//   ....[90]....
        /*0230*/ 	.word	0x0500000f


	//   ....[91]....
        /*0234*/ 	.word	0x0500000f


	//   ....[92]....
        /*0238*/ 	.word	0x0500000f


	//   ....[93]....
        /*023c*/ 	.word	0x0500000f


	//   ....[94]....
        /*0240*/ 	.word	0x0500000f


	//   ....[95]....
        /*0244*/ 	.word	0x0500000f


	//   ....[96]....
        /*0248*/ 	.word	0x0500000f


	//----- nvinfo : EIATTR_COOP_GROUP_INSTR_OFFSETS
	.align		4
.L_1128:
        /*024c*/ 	.byte	0x04, 0x28
        /*024e*/ 	.short	(.L_1130 - .L_1129)


	//   ....[0]....
.L_1129:
        /*0250*/ 	.word	0x00000070


	//   ....[1]....
        /*0254*/ 	.word	0x000000b0


	//   ....[2]....
        /*0258*/ 	.word	0x000002d0


	//   ....[3]....
        /*025c*/ 	.word	0x00000430


	//   ....[4]....
        /*0260*/ 	.word	0x00000550


	//   ....[5]....
        /*0264*/ 	.word	0x000006b0


	//   ....[6]....
        /*0268*/ 	.word	0x00000e20


	//   ....[7]....
        /*026c*/ 	.word	0x00002160


	//   ....[8]....
        /*0270*/ 	.word	0x00002260


	//   ....[9]....
        /*0274*/ 	.word	0x000027d0


	//   ....[10]....
        /*0278*/ 	.word	0x00002860


	//   ....[11]....
        /*027c*/ 	.word	0x00003e10


	//   ....[12]....
        /*0280*/ 	.word	0x00003e20


	//   ....[13]....
        /*0284*/ 	.word	0x00003e50


	//   ....[14]....
        /*0288*/ 	.word	0x00003e60


	//   ....[15]....
        /*028c*/ 	.word	0x00005470


	//   ....[16]....
        /*0290*/ 	.word	0x00005480


	//   ....[17]....
        /*0294*/ 	.word	0x00005500


	//   ....[18]....
        /*0298*/ 	.word	0x00005510


	//   ....[19]....
        /*029c*/ 	.word	0x00006520


	//   ....[20]....
        /*02a0*/ 	.word	0x00006530


	//   ....[21]....
        /*02a4*/ 	.word	0x00006540


	//   ....[22]....
        /*02a8*/ 	.word	0x00006550


	//   ....[23]....
        /*02ac*/ 	.word	0x00006560


	//   ....[24]....
        /*02b0*/ 	.word	0x00006570


	//   ....[25]....
        /*02b4*/ 	.word	0x00006580


	//   ....[26]....
        /*02b8*/ 	.word	0x00006590


	//   ....[27]....
        /*02bc*/ 	.word	0x000065c0


	//   ....[28]....
        /*02c0*/ 	.word	0x000065d0


	//   ....[29]....
        /*02c4*/ 	.word	0x00006600


	//   ....[30]....
        /*02c8*/ 	.word	0x00006610


	//   ....[31]....
        /*02cc*/ 	.word	0x00006620


	//   ....[32]....
        /*02d0*/ 	.word	0x00006630


	//   ....[33]....
        /*02d4*/ 	.word	0x00006640


	//   ....[34]....
        /*02d8*/ 	.word	0x00006650


	//   ....[35]....
        /*02dc*/ 	.word	0x00006660


	//   ....[36]....
        /*02e0*/ 	.word	0x00006690


	//   ....[37]....
        /*02e4*/ 	.word	0x000066a0


	//   ....[38]....
        /*02e8*/ 	.word	0x000066b0


	//   ....[39]....
        /*02ec*/ 	.word	0x000066e0


	//   ....[40]....
        /*02f0*/ 	.word	0x000066f0


	//   ....[41]....
        /*02f4*/ 	.word	0x00006700


	//   ....[42]....
        /*02f8*/ 	.word	0x00006720


	//   ....[43]....
        /*02fc*/ 	.word	0x00006780


	//   ....[44]....
        /*0300*/ 	.word	0x000067b0


	//   ....[45]....
        /*0304*/ 	.word	0x000067e0


	//   ....[46]....
        /*0308*/ 	.word	0x00006810


	//   ....[47]....
        /*030c*/ 	.word	0x00006cc0


	//   ....[48]....
        /*0310*/ 	.word	0x00006d00


	//   ....[49]....
        /*0314*/ 	.word	0x00006e10


	//   ....[50]....
        /*0318*/ 	.word	0x00006e50


	//   ....[51]....
        /*031c*/ 	.word	0x000082e0


	//   ....[52]....
        /*0320*/ 	.word	0x00008310


	//   ....[53]....
        /*0324*/ 	.word	0x00008330


	//   ....[54]....
        /*0328*/ 	.word	0x000083a0


	//   ....[55]....
        /*032c*/ 	.word	0x00008740


	//   ....[56]....
        /*0330*/ 	.word	0x00008760


	//   ....[57]....
        /*0334*/ 	.word	0x00008770


	//   ....[58]....
        /*0338*/ 	.word	0x00008800


	//   ....[59]....
        /*033c*/ 	.word	0x00008fb0


	//   ....[60]....
        /*0340*/ 	.word	0x00008fd0


	//   ....[61]....
        /*0344*/ 	.word	0x00008ff0


	//   ....[62]....
        /*0348*/ 	.word	0x00009000


	//   ....[63]....
        /*034c*/ 	.word	0x00009010


	//   ....[64]....
        /*0350*/ 	.word	0x00009020


	//   ....[65]....
        /*0354*/ 	.word	0x00009790


	//   ....[66]....
        /*0358*/ 	.word	0x000097b0


	//   ....[67]....
        /*035c*/ 	.word	0x000097d0


	//   ....[68]....
        /*0360*/ 	.word	0x00009830


	//   ....[69]....
        /*0364*/ 	.word	0x00009bc0


	//   ....[70]....
        /*0368*/ 	.word	0x00009bd0


	//   ....[71]....
        /*036c*/ 	.word	0x00009be0


	//   ....[72]....
        /*0370*/ 	.word	0x00009c40


	//   ....[73]....
        /*0374*/ 	.word	0x0000aab0


	//   ....[74]....
        /*0378*/ 	.word	0x0000afe0


	//   ....[75]....
        /*037c*/ 	.word	0x0000b0c0


	//   ....[76]....
        /*0380*/ 	.word	0x0000b180


	//   ....[77]....
        /*0384*/ 	.word	0x0000b1e0


	//   ....[78]....
        /*0388*/ 	.word	0x0000b2c0


	//   ....[79]....
        /*038c*/ 	.word	0x0000b3b0


	//   ....[80]....
        /*0390*/ 	.word	0x0000b450


	//   ....[81]....
        /*0394*/ 	.word	0x0000b4b0


	//   ....[82]....
        /*0398*/ 	.word	0x0000b550


	//   ....[83]....
        /*039c*/ 	.word	0x0000b650


	//   ....[84]....
        /*03a0*/ 	.word	0x0000b6b0


	//   ....[85]....
        /*03a4*/ 	.word	0x0000b710


	//   ....[86]....
        /*03a8*/ 	.word	0x0000b7b0


	//   ....[87]....
        /*03ac*/ 	.word	0x0000b880


	//   ....[88]....
        /*03b0*/ 	.word	0x0000b960


	//   ....[89]....
        /*03b4*/ 	.word	0x0000ba90


	//   ....[90]....
        /*03b8*/ 	.word	0x0000bb40


	//   ....[91]....
        /*03bc*/ 	.word	0x0000bbf0


	//   ....[92]....
        /*03c0*/ 	.word	0x0000bca0


	//   ....[93]....
        /*03c4*/ 	.word	0x0000bd90


	//   ....[94]....
        /*03c8*/ 	.word	0x0000be20


	//   ....[95]....
        /*03cc*/ 	.word	0x0000be80


	//   ....[96]....
        /*03d0*/ 	.word	0x0000bf50


	//----- nvinfo : EIATTR_REG_RECONFIG
	.align		4
.L_1130:
        /*03d4*/ 	.byte	0x01, 0x54
	.zero		2


	//----- nvinfo : EIATTR_SYSCALL_OFFSETS
	.align		4
        /*03d8*/ 	.byte	0x04, 0x46
        /*03da*/ 	.short	(.L_1132 - .L_1131)


	//   ....[0]....
.L_1131:
        /*03dc*/ 	.word	0x00001340


	//   ....[1]....
        /*03e0*/ 	.word	0x000079f0


	//   ....[2]....
        /*03e4*/ 	.word	0x00007b50


	//   ....[3]....
        /*03e8*/ 	.word	0x00007c90


	//   ....[4]....
        /*03ec*/ 	.word	0x00007db0


	//   ....[5]....
        /*03f0*/ 	.word	0x00008ad0


	//----- nvinfo : EIATTR_MBARRIER_INSTR_OFFSETS
	.align		4
.L_1132:
        /*03f4*/ 	.byte	0x04, 0x39
        /*03f6*/ 	.short	(.L_1134 - .L_1133)


	//   ....[0]....
.L_1133:
        /*03f8*/ 	.word	0x00000180
        /*03fc*/ 	.word	0x000000ff
        /*0400*/ 	.word	0x00019c00
        /*0404*/ 	.short	0x0100
        /*0406*/ 	.byte	0x08
	.zero		1


	//   ....[1]....
        /*0408*/ 	.word	0x00000190
        /*040c*/ 	.word	0x000000ff
        /*0410*/ 	.word	0x00019c20
        /*0414*/ 	.short	0x0100
        /*0416*/ 	.byte	0x08
	.zero		1


	//   ....[2]....
        /*0418*/ 	.word	0x00000280
        /*041c*/ 	.word	0x000000ff
        /*0420*/ 	.word	0x00019c30
        /*0424*/ 	.short	0x0100
        /*0426*/ 	.byte	0x08
	.zero		1


	//   ....[3]....
        /*0428*/ 	.word	0x00000290
        /*042c*/ 	.word	0x000000ff
        /*0430*/ 	.word	0x00019c40
        /*0434*/ 	.short	0x0100
        /*0436*/ 	.byte	0x08
	.zero		1


	//   ....[4]....
        /*0438*/ 	.word	0x000002a0
        /*043c*/ 	.word	0x000000ff
        /*0440*/ 	.word	0x00019c38
        /*0444*/ 	.short	0x0100
        /*0446*/ 	.byte	0x08
	.zero		1


	//   ....[5]....
        /*0448*/ 	.word	0x000002b0
        /*044c*/ 	.word	0x000000ff
        /*0450*/ 	.word	0x00019c48
        /*0454*/ 	.short	0x0100
        /*0456*/ 	.byte	0x08
	.zero		1


	//   ....[6]....
        /*0458*/ 	.word	0x000003e0
        /*045c*/ 	.word	0x000000ff
        /*0460*/ 	.word	0x00019c50
        /*0464*/ 	.short	0x0100
        /*0466*/ 	.byte	0x08
	.zero		1


	//   ....[7]....
        /*0468*/ 	.word	0x000003f0
        /*046c*/ 	.word	0x000000ff
        /*0470*/ 	.word	0x00019c60
        /*0474*/ 	.short	0x0100
        /*0476*/ 	.byte	0x08
	.zero		1


	//   ....[8]....
        /*0478*/ 	.word	0x00000400
        /*047c*/ 	.word	0x000000ff
        /*0480*/ 	.word	0x00019c58
        /*0484*/ 	.short	0x0100
        /*0486*/ 	.byte	0x08
	.zero		1


	//   ....[9]....
        /*0488*/ 	.word	0x00000410
        /*048c*/ 	.word	0x000000ff
        /*0490*/ 	.word	0x00019c68
        /*0494*/ 	.short	0x0100
        /*0496*/ 	.byte	0x08
	.zero		1


	//   ....[10]....
        /*0498*/ 	.word	0x00000500
        /*049c*/ 	.word	0x000000ff
        /*04a0*/ 	.word	0x00019c70
        /*04a4*/ 	.short	0x0100
        /*04a6*/ 	.byte	0x06
	.zero		1


	//   ....[11]....
        /*04a8*/ 	.word	0x00000510
        /*04ac*/ 	.word	0x000000ff
        /*04b0*/ 	.word	0x00019c80
        /*04b4*/ 	.short	0x0100
        /*04b6*/ 	.byte	0x06
	.zero		1


	//   ....[12]....
        /*04b8*/ 	.word	0x00000520
        /*04bc*/ 	.word	0x000000ff
        /*04c0*/ 	.word	0x00019c78
        /*04c4*/ 	.short	0x0100
        /*04c6*/ 	.byte	0x06
	.zero		1


	//   ....[13]....
        /*04c8*/ 	.word	0x00000530
        /*04cc*/ 	.word	0x000000ff
        /*04d0*/ 	.word	0x00019c88
        /*04d4*/ 	.short	0x0100
        /*04d6*/ 	.byte	0x06
	.zero		1


	//   ....[14]....
        /*04d8*/ 	.word	0x00000660
        /*04dc*/ 	.word	0x000000ff
        /*04e0*/ 	.word	0x00019c90
        /*04e4*/ 	.short	0x0100
        /*04e6*/ 	.byte	0x08
	.zero		1


	//   ....[15]....
        /*04e8*/ 	.word	0x00000670
        /*04ec*/ 	.word	0x000000ff
        /*04f0*/ 	.word	0x00019ca0
        /*04f4*/ 	.short	0x0100
        /*04f6*/ 	.byte	0x08
	.zero		1


	//   ....[16]....
        /*04f8*/ 	.word	0x00000680
        /*04fc*/ 	.word	0x000000ff
        /*0500*/ 	.word	0x00019c98
        /*0504*/ 	.short	0x0100
        /*0506*/ 	.byte	0x08
	.zero		1


	//   ....[17]....
        /*0508*/ 	.word	0x00000690
        /*050c*/ 	.word	0x000000ff
        /*0510*/ 	.word	0x00019ca8
        /*0514*/ 	.short	0x0100
        /*0516*/ 	.byte	0x08
	.zero		1


	//   ....[18]....
        /*0518*/ 	.word	0x000007e0
        /*051c*/ 	.word	0x000000ff
        /*0520*/ 	.word	0x00019cb0
        /*0524*/ 	.short	0x0100
        /*0526*/ 	.byte	0x08
	.zero		1


	//   ....[19]....
        /*0528*/ 	.word	0x000007f0
        /*052c*/ 	.word	0x000000ff
        /*0530*/ 	.word	0x00019cc0
        /*0534*/ 	.short	0x0100
        /*0536*/ 	.byte	0x08
	.zero		1


	//   ....[20]....
        /*0538*/ 	.word	0x00000800
        /*053c*/ 	.word	0x000000ff
        /*0540*/ 	.word	0x00019cb8
        /*0544*/ 	.short	0x0100
        /*0546*/ 	.byte	0x08
	.zero		1


	//   ....[21]....
        /*0548*/ 	.word	0x00000810
        /*054c*/ 	.word	0x000000ff
        /*0550*/ 	.word	0x00019cc8
        /*0554*/ 	.short	0x0100
        /*0556*/ 	.byte	0x08
	.zero		1


	//   ....[22]....
        /*0558*/ 	.word	0x000013a0
        /*055c*/ 	.word	0x000000ff
        /*0560*/ 	.word	0x00019c00
        /*0564*/ 	.short	0x010a
        /*0566*/ 	.byte	0x32
	.zero		1


	//   ....[23]....
        /*0568*/ 	.word	0x00001420
        /*056c*/ 	.word	0x00000003
        /*0570*/ 	.word	0x00019c30
        /*0574*/ 	.short	0x010a
        /*0576*/ 	.byte	0x3f
	.zero		1


	//   ....[24]....
        /*0578*/ 	.word	0x00001470
        /*057c*/ 	.word	0x00000003
        /*0580*/ 	.word	0x00019c30
        /*0584*/ 	.short	0x010a
        /*0586*/ 	.byte	0x3f
	.zero		1


	//   ....[25]....
        /*0588*/ 	.word	0x00001810
        /*058c*/ 	.word	0x000000ff
        /*0590*/ 	.word	0x00000000
        /*0594*/ 	.short	0x0101
        /*0596*/ 	.byte	0x06
	.zero		1


	//   ....[26]....
        /*0598*/ 	.word	0x00003620
        /*059c*/ 	.word	0x000000ff
        /*05a0*/ 	.word	0x00019c30
        /*05a4*/ 	.short	0x010a
        /*05a6*/ 	.byte	0x14
	.zero		1


	//   ....[27]....
        /*05a8*/ 	.word	0x00003660
        /*05ac*/ 	.word	0x000000ff
        /*05b0*/ 	.word	0x00019c30
        /*05b4*/ 	.short	0x010a
        /*05b6*/ 	.byte	0x14
	.zero		1


	//   ....[28]....
        /*05b8*/ 	.word	0x000037c0
        /*05bc*/ 	.word	0x000000ff
        /*05c0*/ 	.word	0x00019c50
        /*05c4*/ 	.short	0x010a
        /*05c6*/ 	.byte	0x0b
	.zero		1


	//   ....[29]....
        /*05c8*/ 	.word	0x00003800
        /*05cc*/ 	.word	0x000000ff
        /*05d0*/ 	.word	0x00019c50
        /*05d4*/ 	.short	0x010a
        /*05d6*/ 	.byte	0x0b
	.zero		1


	//   ....[30]....
        /*05d8*/ 	.word	0x00003a90
        /*05dc*/ 	.word	0x000000ff
        /*05e0*/ 	.word	0x00000000
        /*05e4*/ 	.short	0x0101
        /*05e6*/ 	.byte	0x06
	.zero		1


	//   ....[31]....
        /*05e8*/ 	.word	0x00004c20
        /*05ec*/ 	.word	0x000000ff
        /*05f0*/ 	.word	0x00000000
        /*05f4*/ 	.short	0x0101
        /*05f6*/ 	.byte	0x06
	.zero		1


	//   ....[32]....
        /*05f8*/ 	.word	0x00005180
        /*05fc*/ 	.word	0x000000ff
        /*0600*/ 	.word	0x00019c50
        /*0604*/ 	.short	0x010a
        /*0606*/ 	.byte	0x08
	.zero		1


	//   ....[33]....
        /*0608*/ 	.word	0x000051c0
        /*060c*/ 	.word	0x000000ff
        /*0610*/ 	.word	0x00019c50
        /*0614*/ 	.short	0x010a
        /*0616*/ 	.byte	0x08
	.zero		1


	//   ....[34]....
        /*0618*/ 	.word	0x00005cd0
        /*061c*/ 	.word	0x000000ff
        /*0620*/ 	.word	0x00000000
        /*0624*/ 	.short	0x0101
        /*0626*/ 	.byte	0x08
	.zero		1


	//   ....[35]....
        /*0628*/ 	.word	0x00006ce0
        /*062c*/ 	.word	0x000000ff
        /*0630*/ 	.word	0x00000000
        /*0634*/ 	.short	0x0101
        /*0636*/ 	.byte	0x04
	.zero		1


	//   ....[36]....
        /*0638*/ 	.word	0x00008120
        /*063c*/ 	.word	0x00000004
        /*0640*/ 	.word	0x00019c80
        /*0644*/ 	.short	0x010a
        /*0646*/ 	.byte	0x3f
	.zero		1


	//   ....[37]....
        /*0648*/ 	.word	0x00008470
        /*064c*/ 	.word	0x00000004
        /*0650*/ 	.word	0x00019c70
        /*0654*/ 	.short	0x0107
        /*0656*/ 	.byte	0x3f
	.zero		1


	//   ....[38]....
        /*0658*/ 	.word	0x00008530
        /*065c*/ 	.word	0x00000004
        /*0660*/ 	.word	0x00019c70
        /*0664*/ 	.short	0x0101
        /*0666*/ 	.byte	0x3f
	.zero		1


	//   ....[39]....
        /*0668*/ 	.word	0x00008560
        /*066c*/ 	.word	0x00000004
        /*0670*/ 	.word	0x00019c40
        /*0674*/ 	.short	0x010a
        /*0676*/ 	.byte	0x3f
	.zero		1


	//   ....[40]....
        /*0678*/ 	.word	0x000088b0
        /*067c*/ 	.word	0x00000004
        /*0680*/ 	.word	0x00019c30
        /*0684*/ 	.short	0x0107
        /*0686*/ 	.byte	0x3f
	.zero		1


	//   ....[41]....
        /*0688*/ 	.word	0x00008970
        /*068c*/ 	.word	0x00000004
        /*0690*/ 	.word	0x00019c30
        /*0694*/ 	.short	0x0101
        /*0696*/ 	.byte	0x3f
	.zero		1


	//   ....[42]....
        /*0698*/ 	.word	0x000091f0
        /*069c*/ 	.word	0x000000ff
        /*06a0*/ 	.word	0x00019c00
        /*06a4*/ 	.short	0x0107
        /*06a6*/ 	.byte	0x2b
	.zero		1


	//   ....[43]....
        /*06a8*/ 	.word	0x00009240
        /*06ac*/ 	.word	0x000000ff
        /*06b0*/ 	.word	0x00019c00
        /*06b4*/ 	.short	0x0101
        /*06b6*/ 	.byte	0x2b
	.zero		1


	//   ....[44]....
        /*06b8*/ 	.word	0x00009270
        /*06bc*/ 	.word	0x000000ff
        /*06c0*/ 	.word	0x00019c20
        /*06c4*/ 	.short	0x010a
        /*06c6*/ 	.byte	0x2b
	.zero		1


	//   ....[45]....
        /*06c8*/ 	.word	0x000095c0
        /*06cc*/ 	.word	0x00000005
        /*06d0*/ 	.word	0x00019c80
        /*06d4*/ 	.short	0x010a
        /*06d6*/ 	.byte	0x3f
	.zero		1


	//   ....[46]....
        /*06d8*/ 	.word	0x00009900
        /*06dc*/ 	.word	0x00000005
        /*06e0*/ 	.word	0x00019c70
        /*06e4*/ 	.short	0x0107
        /*06e6*/ 	.byte	0x3f
	.zero		1


	//   ....[47]....
        /*06e8*/ 	.word	0x000099c0
        /*06ec*/ 	.word	0x00000005
        /*06f0*/ 	.word	0x00019c70
        /*06f4*/ 	.short	0x0101
        /*06f6*/ 	.byte	0x3f
	.zero		1


	//   ....[48]....
        /*06f8*/ 	.word	0x000099f0
        /*06fc*/ 	.word	0x00000005
        /*0700*/ 	.word	0x00019c40
        /*0704*/ 	.short	0x010a
        /*0706*/ 	.byte	0x3f
	.zero		1


	//   ....[49]....
        /*0708*/ 	.word	0x00009ce0
        /*070c*/ 	.word	0x00000005
        /*0710*/ 	.word	0x00019c30
        /*0714*/ 	.short	0x0107
        /*0716*/ 	.byte	0x3f
	.zero		1


	//   ....[50]....
        /*0718*/ 	.word	0x00009db0
        /*071c*/ 	.word	0x00000005
        /*0720*/ 	.word	0x00019c30
        /*0724*/ 	.short	0x0101
        /*0726*/ 	.byte	0x3f
	.zero		1


	//   ....[51]....
        /*0728*/ 	.word	0x00009e30
        /*072c*/ 	.word	0x00000002
        /*0730*/ 	.word	0x00019c70
        /*0734*/ 	.short	0x010a
        /*0736*/ 	.byte	0x3f
	.zero		1


	//   ....[52]....
        /*0738*/ 	.word	0x00009ec0
        /*073c*/ 	.word	0x00000002
        /*0740*/ 	.word	0x00019c60
        /*0744*/ 	.short	0x010a
        /*0746*/ 	.byte	0x3f
	.zero		1


	//   ....[53]....
        /*0748*/ 	.word	0x0000a2f0
        /*074c*/ 	.word	0x00000002
        /*0750*/ 	.word	0x00019c50
        /*0754*/ 	.short	0x0101
        /*0756*/ 	.byte	0x3f
	.zero		1


	//   ....[54]....
        /*0758*/ 	.word	0x0000a380
        /*075c*/ 	.word	0x00000002
        /*0760*/ 	.word	0x00000000
        /*0764*/ 	.short	0x0101
        /*0766*/ 	.byte	0x3f
	.zero		1


	//   ....[55]....
        /*0768*/ 	.word	0x0000a420
        /*076c*/ 	.word	0x00000000
        /*0770*/ 	.word	0x00019c70
        /*0774*/ 	.short	0x010a
        /*0776*/ 	.byte	0x3f
	.zero		1


	//   ....[56]....
        /*0778*/ 	.word	0x0000a4a0
        /*077c*/ 	.word	0x00000000
        /*0780*/ 	.word	0x00019c60
        /*0784*/ 	.short	0x010a
        /*0786*/ 	.byte	0x3f
	.zero		1


	//   ....[57]....
        /*0788*/ 	.word	0x0000a8e0
        /*078c*/ 	.word	0x00000000
        /*0790*/ 	.word	0x00019c50
        /*0794*/ 	.short	0x0101
        /*0796*/ 	.byte	0x3f
	.zero		1


	//   ....[58]....
        /*0798*/ 	.word	0x0000a9d0
        /*079c*/ 	.word	0x00000000
        /*07a0*/ 	.word	0x00000000
        /*07a4*/ 	.short	0x0101
        /*07a6*/ 	.byte	0x3f
	.zero		1


	//   ....[59]....
        /*07a8*/ 	.word	0x0000aa60
        /*07ac*/ 	.word	0x00000004
        /*07b0*/ 	.word	0x00019c20
        /*07b4*/ 	.short	0x010a
        /*07b6*/ 	.byte	0x3f
	.zero		1


	//   ....[60]....
        /*07b8*/ 	.word	0x0000ab90
        /*07bc*/ 	.word	0x00000005
        /*07c0*/ 	.word	0x00019c40
        /*07c4*/ 	.short	0x010a
        /*07c6*/ 	.byte	0x3f
	.zero		1


	//   ....[61]....
        /*07c8*/ 	.word	0x0000ac30
        /*07cc*/ 	.word	0x00000013
        /*07d0*/ 	.word	0x00019c40
        /*07d4*/ 	.short	0x010a
        /*07d6*/ 	.byte	0x3f
	.zero		1


	//   ....[62]....
        /*07d8*/ 	.word	0x0000ac70
        /*07dc*/ 	.word	0x00000005
        /*07e0*/ 	.word	0x00019c60
        /*07e4*/ 	.short	0x010a
        /*07e6*/ 	.byte	0x3f
	.zero		1


	//   ....[63]....
        /*07e8*/ 	.word	0x0000acb0
        /*07ec*/ 	.word	0x00000013
        /*07f0*/ 	.word	0x00019c60
        /*07f4*/ 	.short	0x010a
        /*07f6*/ 	.byte	0x3f
	.zero		1


	//   ....[64]....
        /*07f8*/ 	.word	0x0000acf0
        /*07fc*/ 	.word	0x00000005
        /*0800*/ 	.word	0x00019c80
        /*0804*/ 	.short	0x010a
        /*0806*/ 	.byte	0x3f
	.zero		1


	//   ....[65]....
        /*0808*/ 	.word	0x0000ad30
        /*080c*/ 	.word	0x00000013
        /*0810*/ 	.word	0x00019c80
        /*0814*/ 	.short	0x010a
        /*0816*/ 	.byte	0x3f
	.zero		1


	//   ....[66]....
        /*0818*/ 	.word	0x0000ada0
        /*081c*/ 	.word	0x00000003
        /*0820*/ 	.word	0x00019c00
        /*0824*/ 	.short	0x010a
        /*0826*/ 	.byte	0x3f
	.zero		1


	//   ....[67]....
        /*0828*/ 	.word	0x0000adf0
        /*082c*/ 	.word	0x00000003
        /*0830*/ 	.word	0x00019c30
        /*0834*/ 	.short	0x010a
        /*0836*/ 	.byte	0x3f
	.zero		1


	//   ....[68]....
        /*0838*/ 	.word	0x0000ae50
        /*083c*/ 	.word	0x00000005
        /*0840*/ 	.word	0x00019c30
        /*0844*/ 	.short	0x010a
        /*0846*/ 	.byte	0x3f
	.zero		1


	//   ....[69]....
        /*0848*/ 	.word	0x0000aeb0
        /*084c*/ 	.word	0x00000005
        /*0850*/ 	.word	0x00019c50
        /*0854*/ 	.short	0x010a
        /*0856*/ 	.byte	0x3f
	.zero		1


	//   ....[70]....
        /*0858*/ 	.word	0x0000af10
        /*085c*/ 	.word	0x00000007
        /*0860*/ 	.word	0x00019c50
        /*0864*/ 	.short	0x010a
        /*0866*/ 	.byte	0x3f
	.zero		1


	//   ....[71]....
        /*0868*/ 	.word	0x0000b010
        /*086c*/ 	.word	0x00000004
        /*0870*/ 	.word	0x00019c80
        /*0874*/ 	.short	0x010a
        /*0876*/ 	.byte	0x3f
	.zero		1


	//   ....[72]....
        /*0878*/ 	.word	0x0000b300
        /*087c*/ 	.word	0x00000004
        /*0880*/ 	.word	0x00019c40
        /*0884*/ 	.short	0x010a
        /*0886*/ 	.byte	0x3f
	.zero		1


	//   ....[73]....
        /*0888*/ 	.word	0x0000b990
        /*088c*/ 	.word	0x0000001a
        /*0890*/ 	.word	0x00019c20
        /*0894*/ 	.short	0x010a
        /*0896*/ 	.byte	0x3f
	.zero		1


	//   ....[74]....
        /*0898*/ 	.word	0x0000b9e0
        /*089c*/ 	.word	0x00000005
        /*08a0*/ 	.word	0x00019c80
        /*08a4*/ 	.short	0x010a
        /*08a6*/ 	.byte	0x3f
	.zero		1


	//   ....[75]....
        /*08a8*/ 	.word	0x0000bce0
        /*08ac*/ 	.word	0x00000005
        /*08b0*/ 	.word	0x00019c40
        /*08b4*/ 	.short	0x010a
        /*08b6*/ 	.byte	0x3f
	.zero		1


	//   ....[76]....
        /*08b8*/ 	.word	0x0000bf90
        /*08bc*/ 	.word	0x00000002
        /*08c0*/ 	.word	0x00019c70
        /*08c4*/ 	.short	0x010a
        /*08c6*/ 	.byte	0x3f
	.zero		1


	//   ....[77]....
        /*08c8*/ 	.word	0x0000bfe0
        /*08cc*/ 	.word	0x00000002
        /*08d0*/ 	.word	0x00019c60
        /*08d4*/ 	.short	0x010a
        /*08d6*/ 	.byte	0x3f
	.zero		1


	//   ....[78]....
        /*08d8*/ 	.word	0x0000c030
        /*08dc*/ 	.word	0x00000000
        /*08e0*/ 	.word	0x00019c70
        /*08e4*/ 	.short	0x010a
        /*08e6*/ 	.byte	0x3f
	.zero		1


	//   ....[79]....
        /*08e8*/ 	.word	0x0000c080
        /*08ec*/ 	.word	0x00000000
        /*08f0*/ 	.word	0x00019c60
        /*08f4*/ 	.short	0x010a
        /*08f6*/ 	.byte	0x3f
	.zero		1


	//   ....[80]....
        /*08f8*/ 	.word	0x0000c0d0
        /*08fc*/ 	.word	0x00000004
        /*0900*/ 	.word	0x00019c20
        /*0904*/ 	.short	0x010a
        /*0906*/ 	.byte	0x3f
	.zero		1


	//   ....[81]....
        /*0908*/ 	.word	0x0000c120
        /*090c*/ 	.word	0x00000005
        /*0910*/ 	.word	0x00019c40
        /*0914*/ 	.short	0x010a
        /*0916*/ 	.byte	0x3f
	.zero		1


	//   ....[82]....
        /*0918*/ 	.word	0x0000c170
        /*091c*/ 	.word	0x00000013
        /*0920*/ 	.word	0x00019c40
        /*0924*/ 	.short	0x010a
        /*0926*/ 	.byte	0x3f
	.zero		1


	//   ....[83]....
        /*0928*/ 	.word	0x0000c1c0
        /*092c*/ 	.word	0x00000005
        /*0930*/ 	.word	0x00019c60
        /*0934*/ 	.short	0x010a
        /*0936*/ 	.byte	0x3f
	.zero		1


	//   ....[84]....
        /*0938*/ 	.word	0x0000c210
        /*093c*/ 	.word	0x00000013
        /*0940*/ 	.word	0x00019c60
        /*0944*/ 	.short	0x010a
        /*0946*/ 	.byte	0x3f
	.zero		1


	//   ....[85]....
        /*0948*/ 	.word	0x0000c260
        /*094c*/ 	.word	0x00000005
        /*0950*/ 	.word	0x00019c80
        /*0954*/ 	.short	0x010a
        /*0956*/ 	.byte	0x3f
	.zero		1


	//----- nvinfo : EIATTR_NUM_MBARRIERS
	.align		4
.L_1134:
        /*0958*/ 	.byte	0x03, 0x38
        /*095a*/ 	.short	0x0016


	//----- nvinfo : EIATTR_EXIT_INSTR_OFFSETS
	.align		4
        /*095c*/ 	.byte	0x04, 0x1c
        /*095e*/ 	.short	(.L_1136 - .L_1135)


	//   ....[0]....
.L_1135:
        /*0960*/ 	.word	0x00000930


	//   ....[1]....
        /*0964*/ 	.word	0x00006f70


	//   ....[2]....
        /*0968*/ 	.word	0x0000aad0


	//   ....[3]....
        /*096c*/ 	.word	0x0000ad80


	//----- nvinfo : EIATTR_MAX_THREADS
	.align		4
.L_1136:
        /*0970*/ 	.byte	0x04, 0x05
        /*0972*/ 	.short	(.L_1138 - .L_1137)
.L_1137:
        /*0974*/ 	.word	0x00000200
        /*0978*/ 	.word	0x00000001
        /*097c*/ 	.word	0x00000001


	//----- nvinfo : EIATTR_CRS_STACK_SIZE
	.align		4
.L_1138:
        /*0980*/ 	.byte	0x04, 0x1e
        /*0982*/ 	.short	(.L_1140 - .L_1139)
.L_1139:
        /*0984*/ 	.word	0x00000000


	//----- nvinfo : EIATTR_CBANK_PARAM_SIZE
	.align		4
.L_1140:
        /*0988*/ 	.byte	0x03, 0x19
        /*098a*/ 	.short	0x0a70


	//----- nvinfo : EIATTR_PARAM_CBANK
	.align		4
        /*098c*/ 	.byte	0x04, 0x0a
        /*098e*/ 	.short	(.L_1142 - .L_1141)
	.align		4
.L_1141:
        /*0990*/ 	.word	index@(.nv.constant0._ZN7cutlass13device_kernelIN5flash11enable_sm90INS1_16FlashAttnFwdSm90INS1_25CollectiveMainloopFwdSm90ILi2EN4cute5tupleIJNS5_1CILi1EEES8_S8_EEENS6_IJNS7_ILi192EEENS7_ILi128EEENS7_ILi96EEEEEELi96ENS_12float_e4m3_tEfNS_4arch4Sm90ELb0ELb0ELb0ELb0ELb1ELb0ELb0ELb1ELb1ELb1ELb0ELb0EEENS1_21CollectiveEpilogueFwdINS6_IJSA_SC_SB_EEES9_NS_10bfloat16_tESG_Li384ELb0ELb1ELb0ELb1EEENS1_29StaticPersistentTileSchedulerILb0EEEEEEEEEvNT_6ParamsE)
        /*0994*/ 	.short	0x0210
        /*0996*/ 	.short	0x0a70


	//----- nvinfo : EIATTR_SW_WAR
	.align		4
.L_1142:
        /*0998*/ 	.byte	0x04, 0x36
        /*099a*/ 	.short	(.L_1144 - .L_1143)
.L_1143:
        /*099c*/ 	.word	0x00000008
.L_1144:


//--------------------- .nv.info._ZN7cutlass13device_kernelIN5flash11enable_sm90INS1_16FlashAttnFwdSm90INS1_25CollectiveMainloopFwdSm90ILi2EN4cute5tupleIJNS5_1CILi1EEES8_S8_EEENS6_IJNS7_ILi192EEENS7_ILi128EEENS7_ILi96EEEEEELi96ENS_12float_e4m3_tEfNS_4arch4Sm90ELb0ELb0ELb0ELb1ELb1ELb0ELb0ELb1ELb1ELb1ELb0ELb0EEENS1_21CollectiveEpilogueFwdINS6_IJSA_SC_SB_EEES9_NS_10bfloat16_tESG_Li384ELb1ELb1ELb0ELb1EEENS1_36VarlenDynamicPersistentTileSchedulerILi192ELi128ELi384ELi128ELb0ELb1ELb1ELb0ELb1ELb1EEEEEEEEEvNT_6ParamsE --------------------------
	.section	.nv.info._ZN7cutlass13device_kernelIN5flash11enable_sm90INS1_16FlashAttnFwdSm90INS1_25CollectiveMainloopFwdSm90ILi2EN4cute5tupleIJNS5_1CILi1EEES8_S8_EEENS6_IJNS7_ILi192EEENS7_ILi128EEENS7_ILi96EEEEEELi96ENS_12float_e4m3_tEfNS_4arch4Sm90ELb0ELb0ELb0ELb1ELb1ELb0ELb0ELb1ELb1ELb1ELb0ELb0EEENS1_21CollectiveEpilogueFwdINS6_IJSA_SC_SB_EEES9_NS_10bfloat16_tESG_Li384ELb1ELb1ELb0ELb1EEENS1_36VarlenDynamicPersistentTileSchedulerILi192ELi128ELi384ELi128ELb0ELb1ELb1ELb0ELb1ELb1EEEEEEEEEvNT_6ParamsE,"",@"SHT_CUDA_INFO"
	.sectionflags	@""
	.align	4


	//----- nvinfo : EIATTR_CUDA_API_VERSION
	.align		4
        /*0000*/ 	.byte	0x04, 0x37
        /*0002*/ 	.short	(.L_1146 - .L_1145)
.L_1145:
        /*0004*/ 	.word	0x00000082


	//----- nvinfo : EIATTR_KPARAM_INFO
	.align		4
.L_1146:
        /*0008*/ 	.byte	0x04, 0x17
        /*000a*/ 	.short	(.L_1148 - .L_1147)
.L_1147:
        /*000c*/ 	.word	0x00000000
        /*0010*/ 	.short	0x0000
        /*0012*/ 	.short	0x0070
        /*0014*/ 	.byte	0x00, 0xf0, 0x01, 0x2a


	//----- nvinfo : EIATTR_SPARSE_MMA_MASK
	.align		4
.L_1148:
        /*0018*/ 	.byte	0x03, 0x50
        /*001a*/ 	.short	0x0000


	//----- nvinfo : EIATTR_MAXREG_COUNT
	.align		4
        /*001c*/ 	.byte	0x03, 0x1b
        /*001e*/ 	.short	0x0080


	//----- nvinfo : EIATTR_NUM_BARRIERS
	.align		4
        /*0020*/ 	.byte	0x02, 0x4c
        /*0022*/ 	.byte	0x09
	.zero		1


	//----- nvinfo : EIATTR_EXTERNS
	.align		4
        /*0024*/ 	.byte	0x04, 0x0f
        /*0026*/ 	.short	(.L_1150 - .L_1149)


	//   ....[0]....
	.align		4
.L_1149:
        /*0028*/ 	.word	index@(__assertfail)


	//----- nvinfo : EIATTR_ANNOTATIONS
	.align		4
.L_1150:
        /*002c*/ 	.byte	0x04, 0x55
        /*002e*/ 	.short	(.L_1152 - .L_1151)


	//   ....[0]....
.L_1151:
        /* <DEDUP_REMOVED lines=18> */


	//----- nvinfo : EIATTR_MERCURY_ISA_VERSION
	.align		4
.L_1152:
        /*0138*/ 	.byte	0x03, 0x5f
        /*013a*/ 	.short	0x0101


	//----- nvinfo : EIATTR_UNUSED_LOAD_BYTE_OFFSET
	.align		4
        /*013c*/ 	.byte	0x04, 0x44
        /*013e*/ 	.short	(.L_1154 - .L_1153)


	//   ....[0]....
.L_1153:
        /*0140*/ 	.word	0x00000940
        /*0144*/ 	.word	0x0000fff0


	//   ....[1]....
        /*0148*/ 	.word	0x00005ee0
        /*014c*/ 	.word	0x0000fff0


	//----- nvinfo : EIATTR_INT_WARP_WIDE_INSTR_OFFSETS
	.align		4
.L_1154:
        /*0150*/ 	.byte	0x04, 0x31
        /*0152*/ 	.short	(.L_1156 - .L_1155)


	//   ....[0]....
.L_1155:
        /*0154*/ 	.word	0x000000c0


	//   ....[1]....
        /*0158*/ 	.word	0x000000d0


	//   ....[2]....
        /*015c*/ 	.word	0x00000170


	//   ....[3]....
        /*0160*/ 	.word	0x000092f0


	//   ....[4]....
        /*0164*/ 	.word	0x00009380


	//   ....[5]....
        /*0168*/ 	.word	0x0000c4f0


	//   ....[6]....
        /*016c*/ 	.word	0x0000c580


	//----- nvinfo : EIATTR_COOP_GROUP_MASK_REGIDS
	.align		4
.L_1156:
        /*0170*/ 	.byte	0x04, 0x29
        /*0172*/ 	.short	(.L_1158 - .L_1157)


	//   ....[0]....
.L_1157:
        /*0174*/ 	.word	0xffffffff


	//   ....[1]....
        /*0178*/ 	.word	0xffffffff


	//   ....[2]....
        /*017c*/ 	.word	0xffffffff


	//   ....[3]....
        /*0180*/ 	.word	0xffffffff


	//   ....[4]....
        /*0184*/ 	.word	0xffffffff


	//   ....[5]....
        /*0188*/ 	.word	0xffffffff


	//   ....[6]....
        /*018c*/ 	.word	0xffffffff


	//   ....[7]....
        /*0190*/ 	.word	0xffffffff


	//   ....[8]....
        /*0194*/ 	.word	0xffffffff


	//   ....[9]....
        /*0198*/ 	.word	0xffffffff


	//   ....[10]....
        /*019c*/ 	.word	0xffffffff


	//   ....[11]....
        /*01a0*/ 	.word	0xffffffff


	//   ....[12]....
        /*01a4*/ 	.word	0xffffffff


	//   ....[13]....
        /*01a8*/ 	.word	0xffffffff


	//   ....[14]....
        /*01ac*/ 	.word	0xffffffff


	//   ....[15]....
        /*01b0*/ 	.word	0xffffffff


	//   ....[16]....
        /*01b4*/ 	.word	0xffffffff


	//   ....[17]....
        /*01b8*/ 	.word	0xffffffff


	//   ....[18]....
        /*01bc*/ 	.word	0xffffffff


	//   ....[19]....
        /*01c0*/ 	.word	0xffffffff


	//   ....[20]....
        /*01c4*/ 	.word	0xffffffff


	//   ....[21]....
        /*01c8*/ 	.word	0xffffffff


	//   ....[22]....
        /*01cc*/ 	.word	0xffffffff


	//   ....[23]....
        /*01d0*/ 	.word	0xffffffff


	//   ....[24]....
        /*01d4*/ 	.word	0xffffffff


	//   ....[25]....
        /*01d8*/ 	.word	0xffffffff


	//   ....[26]....
        /*01dc*/ 	.word	0xffffffff


	//   ....[27]....
        /*01e0*/ 	.word	0xffffffff


	//   ....[28]....
        /*01e4*/ 	.word	0xffffffff


	//   ....[29]....
        /*01e8*/ 	.word	0xffffffff


	//   ....[30]....
        /*01ec*/ 	.word	0xffffffff


	//   ....[31]....
        /*01f0*/ 	.word	0xffffffff


	//   ....[32]....
        /*01f4*/ 	.word	0xffffffff


	//   ....[33]....
        /*01f8*/ 	.word	0xffffffff


	//   ....[34]....
        /*01fc*/ 	.word	0xffffffff


	//   ....[35]....
        /*0200*/ 	.word	0xffffffff


	//   ....[36]....
        /*0204*/ 	.word	0xffffffff


	//   ....[37]....
        /*0208*/ 	.word	0xffffffff


	//   ....[38]....
        /*020c*/ 	.word	0xffffffff


	//   ....[39]....
        /*0210*/ 	.word	0xffffffff


	//   ....[40]....
        /*0214*/ 	.word	0xffffffff


	//   ....[41]....
        /*0218*/ 	.word	0xffffffff


	//   ....[42]....
        /*021c*/ 	.word	0xffffffff


	//   ....[43]....
        /*0220*/ 	.word	0xffffffff


	//   ....[44]....
        /*0224*/ 	.word	0xffffffff


	//   ....[45]....
        /*0228*/ 	.word	0xffffffff


	//   ....[46]....
        /*022c*/ 	.word	0xffffffff


	//   ....[47]....
        /*0230*/ 	.word	0xffffffff


	//   ....[48]....
        /*0234*/ 	.word	0xffffffff


	//   ....[49]....
        /*0238*/ 	.word	0xffffffff


	//   ....[50]....
        /*023c*/ 	.word	0xffffffff


	//   ....[51]....
        /*0240*/ 	.word	0xffffffff


	//   ....[52]....
        /*0244*/ 	.word	0xffffffff


	//   ....[53]....
        /*0248*/ 	.word	0xffffffff


	//   ....[54]....
        /*024c*/ 	.word	0xffffffff


	//   ....[55]....
        /*0250*/ 	.word	0xffffffff


	//   ....[56]....
        /*0254*/ 	.word	0xffffffff


	//   ....[57]....
        /*0258*/ 	.word	0xffffffff


	//   ....[58]....
        /*025c*/ 	.word	0xffffffff


	//   ....[59]....
        /*0260*/ 	.word	0xffffffff


	//   ....[60]....
        /*0264*/ 	.word	0xffffffff


	//   ....[61]....
        /*0268*/ 	.word	0xffffffff


	//   ....[62]....
        /*026c*/ 	.word	0xffffffff


	//   ....[63]....
        /*0270*/ 	.word	0xffffffff


	//   ....[64]....
        /*0274*/ 	.word	0xffffffff


	//   ....[65]....
        /*0278*/ 	.word	0xffffffff


	//   ....[66]....
        /*027c*/ 	.word	0xffffffff


	//   ....[67]....
        /*0280*/ 	.word	0xffffffff


	//   ....[68]....
        /*0284*/ 	.word	0xffffffff


	//   ....[69]....
        /*0288*/ 	.word	0xffffffff


	//   ....[70]....
        /*028c*/ 	.word	0xffffffff


	//   ....[71]....
        /*0290*/ 	.word	0xffffffff


	//   ....[72]....
        /*0294*/ 	.word	0xffffffff


	//   ....[73]....
        /*0298*/ 	.word	0xffffffff


	//   ....[74]....
        /*029c*/ 	.word	0xffffffff


	//   ....[75]....
        /*02a0*/ 	.word	0xffffffff


	//   ....[76]....
        /*02a4*/ 	.word	0xffffffff


	//   ....[77]....
        /*02a8*/ 	.word	0xffffffff


	//   ....[78]....
        /*02ac*/ 	.word	0xffffffff


	//   ....[79]....
        /*02b0*/ 	.word	0xffffffff


	//   ....[80]....
        /*02b4*/ 	.word	0xffffffff


	//   ....[81]....
        /*02b8*/ 	.word	0xffffffff


	//   ....[82]....
        /*02bc*/ 	.word	0xffffffff


	//   ....[83]....
        /*02c0*/ 	.word	0xffffffff


	//   ....[84]....
        /*02c4*/ 	.word	0xffffffff


	//   ....[85]....
        /*02c8*/ 	.word	0xffffffff


	//   ....[86]....
        /*02cc*/ 	.word	0xffffffff


	//   ....[87]....
        /*02d0*/ 	.word	0xffffffff


	//   ....[88]....
        /*02d4*/ 	.word	0xffffffff


	//   ....[89]....
        /*02d8*/ 	.word	0xffffffff


	//   ....[90]....
        /*02dc*/ 	.word	0xffffffff


	//   ....[91]....
        /*02e0*/ 	.word	0xffffffff


	//   ....[92]....
        /*02e4*/ 	.word	0xffffffff


	//   ....[93]....
        /*02e8*/ 	.word	0xffffffff


	//   ....[94]....
        /*02ec*/ 	.word	0xffffffff


	//   ....[95]....
        /*02f0*/ 	.word	0xffffffff


	//   ....[96]....
        /*02f4*/ 	.word	0xffffffff


	//   ....[97]....
        /*02f8*/ 	.word	0xffffffff


	//   ....[98]....
        /*02fc*/ 	.word	0xffffffff


	//   ....[99]....
        /*0300*/ 	.word	0xffffffff


	//   ....[100]....
        /*0304*/ 	.word	0xffffffff


	//   ....[101]....
        /*0308*/ 	.word	0xffffffff


	//   ....[102]....
        /*030c*/ 	.word	0xffffffff


	//   ....[103]....
        /*0310*/ 	.word	0xffffffff


	//   ....[104]....
        /*0314*/ 	.word	0xffffffff


	//   ....[105]....
        /*0318*/ 	.word	0xffffffff


	//   ....[106]....
        /*031c*/ 	.word	0xffffffff


	//   ....[107]....
        /*0320*/ 	.word	0xffffffff


	//   ....[108]....
        /*0324*/ 	.word	0xffffffff


	//   ....[109]....
        /*0328*/ 	.word	0xffffffff


	//   ....[110]....
        /*032c*/ 	.word	0xffffffff


	//   ....[111]....
        /*0330*/ 	.word	0x0500000f


	//   ....[112]....
        /*0334*/ 	.word	0x0500000f


	//   ....[113]....
        /*0338*/ 	.word	0x0500000f


	//   ....[114]....
        /*033c*/ 	.word	0x0500000f


	//   ....[115]....
        /*0340*/ 	.word	0x0500000f


	//   ....[116]....
        /*0344*/ 	.word	0x0500000f


	//   ....[117]....
        /*0348*/ 	.word	0x0500000f


	//   ....[118]....
        /*034c*/ 	.word	0x0500000f


	//   ....[119]....
        /*0350*/ 	.word	0x0500000f


	//   ....[120]....
        /*0354*/ 	.word	0x0500000f


	//   ....[121]....
        /*0358*/ 	.word	0x0500000f


	//   ....[122]....
        /*035c*/ 	.word	0x0500000f


	//   ....[123]....
        /*0360*/ 	.word	0x0500000f


	//   ....[124]....
        /*0364*/ 	.word	0x0500000f


	//   ....[125]....
        /*0368*/ 	.word	0x0500000f


	//   ....[126]....
        /*036c*/ 	.word	0x0500000f


	//   ....[127]....
        /*0370*/ 	.word	0x0500000f


	//   ....[128]....
        /*0374*/ 	.word	0x0500000f


	//   ....[129]....
        /*0378*/ 	.word	0x0500000f


	//   ....[130]....
        /*037c*/ 	.word	0x0500000f


	//   ....[131]....
        /*0380*/ 	.word	0x0500000f


	//   ....[132]....
        /*0384*/ 	.word	0x0500000f


	//   ....[133]....
        /*0388*/ 	.word	0x0500000f


	//   ....[134]....
        /*038c*/ 	.word	0x0500000f


	//----- nvinfo : EIATTR_COOP_GROUP_INSTR_OFFSETS
	.align		4
.L_1158:
        /*0390*/ 	.byte	0x04, 0x28
        /*0392*/ 	.short	(.L_1160 - .L_1159)


	//   ....[0]....
.L_1159:
        /*0394*/ 	.word	0x00000070


	//   ....[1]....
        /*0398*/ 	.word	0x000000b0


	//   ....[2]....
        /*039c*/ 	.word	0x000002d0


	//   ....[3]....
        /*03a0*/ 	.word	0x00000430


	//   ....[4]....
        /*03a4*/ 	.word	0x00000550


	//   ....[5]....
        /*03a8*/ 	.word	0x000006b0


	//   ....[6]....
        /*03ac*/ 	.word	0x00001530


	//   ....[7]....
        /*03b0*/ 	.word	0x00002560


	//   ....[8]....
        /*03b4*/ 	.word	0x00002660


	//   ....[9]....
        /*03b8*/ 	.word	0x00002bd0


	//   ....[10]....
        /*03bc*/ 	.word	0x00002c60


	//   ....[11]....
        /*03c0*/ 	.word	0x00004210


	//   ....[12]....
        /*03c4*/ 	.word	0x00004220


	//   ....[13]....
        /*03c8*/ 	.word	0x00004250


	//   ....[14]....
        /*03cc*/ 	.word	0x00004260


	//   ....[15]....
        /*03d0*/ 	.word	0x00005840


	//   ....[16]....
        /*03d4*/ 	.word	0x00005860


	//   ....[17]....
        /*03d8*/ 	.word	0x000058d0


	//   ....[18]....
        /*03dc*/ 	.word	0x000058e0


	//   ....[19]....
        /*03e0*/ 	.word	0x00006580


	//   ....[20]....
        /*03e4*/ 	.word	0x00006590


	//   ....[21]....
        /*03e8*/ 	.word	0x000065a0


	//   ....[22]....
        /*03ec*/ 	.word	0x000065b0


	//   ....[23]....
        /*03f0*/ 	.word	0x000065c0


	//   ....[24]....
        /*03f4*/ 	.word	0x000065d0


	//   ....[25]....
        /*03f8*/ 	.word	0x000065e0


	//   ....[26]....
        /*03fc*/ 	.word	0x000065f0


	//   ....[27]....
        /*0400*/ 	.word	0x00006620


	//   ....[28]....
        /*0404*/ 	.word	0x00006630


	//   ....[29]....
        /*0408*/ 	.word	0x00006640


	//   ....[30]....
        /*040c*/ 	.word	0x00006670


	//   ....[31]....
        /*0410*/ 	.word	0x000066a0


	//   ....[32]....
        /*0414*/ 	.word	0x000066d0


	//   ....[33]....
        /*0418*/ 	.word	0x00006710


	//   ....[34]....
        /*041c*/ 	.word	0x00006730


	//   ....[35]....
        /*0420*/ 	.word	0x00006750


	//   ....[36]....
        /*0424*/ 	.word	0x00006760


	//   ....[37]....
        /*0428*/ 	.word	0x00006780


	//   ....[38]....
        /*042c*/ 	.word	0x00006790


	//   ....[39]....
        /*0430*/ 	.word	0x000067a0


	//   ....[40]....
        /*0434*/ 	.word	0x000067d0


	//   ....[41]....
        /*0438*/ 	.word	0x00006800


	//   ....[42]....
        /*043c*/ 	.word	0x00006820


	//   ....[43]....
        /*0440*/ 	.word	0x00006db0


	//   ....[44]....
        /*0444*/ 	.word	0x00006df0


	//   ....[45]....
        /*0448*/ 	.word	0x00006e30


	//   ....[46]....
        /*044c*/ 	.word	0x00006e70


	//   ....[47]....
        /*0450*/ 	.word	0x00007340


	//   ....[48]....
        /*0454*/ 	.word	0x00007370


	//   ....[49]....
        /*0458*/ 	.word	0x00007470


	//   ....[50]....
        /*045c*/ 	.word	0x00007490


	//   ....[51]....
        /*0460*/ 	.word	0x00007dc0


	//   ....[52]....
        /*0464*/ 	.word	0x00007dd0


	//   ....[53]....
        /*0468*/ 	.word	0x00007ed0


	//   ....[54]....
        /*046c*/ 	.word	0x00007ef0


	//   ....[55]....
        /*0470*/ 	.word	0x00008060


	//   ....[56]....
        /*0474*/ 	.word	0x00008230


	//   ....[57]....
        /*0478*/ 	.word	0x00008260


	//   ....[58]....
        /*047c*/ 	.word	0x00008290


	//   ....[59]....
        /*0480*/ 	.word	0x000082c0


	//   ....[60]....
        /*0484*/ 	.word	0x000082f0


	//   ....[61]....
        /*0488*/ 	.word	0x00008330


	//   ....[62]....
        /*048c*/ 	.word	0x00008480


	//   ....[63]....
        /*0490*/ 	.word	0x000084b0


	//   ....[64]....
        /*0494*/ 	.word	0x000084e0


	//   ....[65]....
        /*0498*/ 	.word	0x00008510


	//   ....[66]....
        /*049c*/ 	.word	0x00008540


	//   ....[67]....
        /*04a0*/ 	.word	0x00008580


	//   ....[68]....
        /*04a4*/ 	.word	0x00008600


	//   ....[69]....
        /*04a8*/ 	.word	0x00008640


	//   ....[70]....
        /*04ac*/ 	.word	0x000086d0


	//   ....[71]....
        /*04b0*/ 	.word	0x00009fd0


	//   ....[72]....
        /*04b4*/ 	.word	0x00009fe0


	//   ....[73]....
        /*04b8*/ 	.word	0x00009ff0


	//   ....[74]....
        /*04bc*/ 	.word	0x0000a110


	//   ....[75]....
        /*04c0*/ 	.word	0x0000a540


	//   ....[76]....
        /*04c4*/ 	.word	0x0000a550


	//   ....[77]....
        /*04c8*/ 	.word	0x0000a560


	//   ....[78]....
        /*04cc*/ 	.word	0x0000a570


	//   ....[79]....
        /*04d0*/ 	.word	0x0000aed0


	//   ....[80]....
        /*04d4*/ 	.word	0x0000af00


	//   ....[81]....
        /*04d8*/ 	.word	0x0000af20


	//   ....[82]....
        /*04dc*/ 	.word	0x0000af30


	//   ....[83]....
        /*04e0*/ 	.word	0x0000af40


	//   ....[84]....
        /*04e4*/ 	.word	0x0000b040


	//   ....[85]....
        /*04e8*/ 	.word	0x0000b800


	//   ....[86]....
        /*04ec*/ 	.word	0x0000b820


	//   ....[87]....
        /*04f0*/ 	.word	0x0000b830


	//   ....[88]....
        /*04f4*/ 	.word	0x0000b890


	//   ....[89]....
        /*04f8*/ 	.word	0x0000bc50


	//   ....[90]....
        /*04fc*/ 	.word	0x0000bc60


	//   ....[91]....
        /*0500*/ 	.word	0x0000bc70


	//   ....[92]....
        /*0504*/ 	.word	0x0000bcd0


	//   ....[93]....
        /*0508*/ 	.word	0x0000cdc0


	//   ....[94]....
        /*050c*/ 	.word	0x0000cdf0


	//   ....[95]....
        /*0510*/ 	.word	0x0000ce20


	//   ....[96]....
        /*0514*/ 	.word	0x0000ce50


	//   ....[97]....
        /*0518*/ 	.word	0x0000ce60


	//   ....[98]....
        /*051c*/ 	.word	0x0000ce90


	//   ....[99]....
        /*0520*/ 	.word	0x0000ceb0


	//   ....[100]....
        /*0524*/ 	.word	0x0000cee0


	//   ....[101]....
        /*0528*/ 	.word	0x0000d020


	//   ....[102]....
        /*052c*/ 	.word	0x0000d050


	//   ....[103]....
        /*0530*/ 	.word	0x0000d080


	//   ....[104]....
        /*0534*/ 	.word	0x0000d0b0


	//   ....[105]....
        /*0538*/ 	.word	0x0000d0e0


	//   ....[106]....
        /*053c*/ 	.word	0x0000d120


	//   ....[107]....
        /*0540*/ 	.word	0x0000d1b0


	//   ....[108]....
        /*0544*/ 	.word	0x0000d1f0


	//   ....[109]....
        /*0548*/ 	.word	0x0000d230


	//   ....[110]....
        /*054c*/ 	.word	0x0000d690


	//   ....[111]....
        /*0550*/ 	.word	0x0000dbe0


	//   ....[112]....
        /*0554*/ 	.word	0x0000dcc0


	//   ....[113]....
        /*0558*/ 	.word	0x0000dd60


	//   ....[114]....
        /*055c*/ 	.word	0x0000df10


	//   ....[115]....
        /*0560*/ 	.word	0x0000dfb0


	//   ....[116]....
        /*0564*/ 	.word	0x0000e0a0


	//   ....[117]....
        /*0568*/ 	.word	0x0000e130


	//   ....[118]....
        /*056c*/ 	.word	0x0000e190


	//   ....[119]....
        /*0570*/ 	.word	0x0000e230


	//   ....[120]....
        /*0574*/ 	.word	0x0000e340


	//   ....[121]....
        /*0578*/ 	.word	0x0000e3a0


	//   ....[122]....
        /*057c*/ 	.word	0x0000e400


	//   ....[123]....
        /*0580*/ 	.word	0x0000e4a0


	//   ....[124]....
        /*0584*/ 	.word	0x0000e560


	//   ....[125]....
        /*0588*/ 	.word	0x0000e5e0


	//   ....[126]....
        /*058c*/ 	.word	0x0000e790


	//   ....[127]....
        /*0590*/ 	.word	0x0000e830


	//   ....[128]....
        /*0594*/ 	.word	0x0000e890


	//   ....[129]....
        /*0598*/ 	.word	0x0000e960


	//   ....[130]....
        /*059c*/ 	.word	0x0000ea50


	//   ....[131]....
        /*05a0*/ 	.word	0x0000eae0


	//   ....[132]....
        /*05a4*/ 	.word	0x0000eb40


	//   ....[133]....
        /*05a8*/ 	.word	0x0000ec10


	//   ....[134]....
        /*05ac*/ 	.word	0x0000ee70


	//----- nvinfo : EIATTR_REG_RECONFIG
	.align		4
.L_1160:
        /*05b0*/ 	.byte	0x01, 0x54
	.zero		2


	//----- nvinfo : EIATTR_SYSCALL_OFFSETS
	.align		4
        /*05b4*/ 	.byte	0x04, 0x46
        /*05b6*/ 	.short	(.L_1162 - .L_1161)


	//   ....[0]....
.L_1161:
        /*05b8*/ 	.word	0x00001720


	//   ....[1]....
        /*05bc*/ 	.word	0x000094e0


	//   ....[2]....
        /*05c0*/ 	.word	0x00009670


	//   ....[3]....
        /*05c4*/ 	.word	0x000097c0


	//   ....[4]....
        /*05c8*/ 	.word	0x00009900


	//   ....[5]....
        /*05cc*/ 	.word	0x0000a980


	//----- nvinfo : EIATTR_MBARRIER_INSTR_OFFSETS
	.align		4
.L_1162:
        /*05d0*/ 	.byte	0x04, 0x39
        /*05d2*/ 	.short	(.L_1164 - .L_1163)


	//   ....[0]....
.L_1163:
        /*05d4*/ 	.word	0x00000180
        /*05d8*/ 	.word	0x000000ff
        /*05dc*/ 	.word	0x00019c00
        /*05e0*/ 	.short	0x0100
        /*05e2*/ 	.byte	0x08
	.zero		1


	//   ....[1]....
        /*05e4*/ 	.word	0x00000190
        /*05e8*/ 	.word	0x000000ff
        /*05ec*/ 	.word	0x00019c20
        /*05f0*/ 	.short	0x0100
        /*05f2*/ 	.byte	0x08
	.zero		1


	//   ....[2]....
        /*05f4*/ 	.word	0x00000280
        /*05f8*/ 	.word	0x000000ff
        /*05fc*/ 	.word	0x00019c30
        /*0600*/ 	.short	0x0100
        /*0602*/ 	.byte	0x08
	.zero		1


	//   ....[3]....
        /*0604*/ 	.word	0x00000290
        /*0608*/ 	.word	0x000000ff
        /*060c*/ 	.word	0x00019c40
        /*0610*/ 	.short	0x0100
        /*0612*/ 	.byte	0x08
	.zero		1


	//   ....[4]....
        /*0614*/ 	.word	0x000002a0
        /*0618*/ 	.word	0x000000ff
        /*061c*/ 	.word	0x00019c38
        /*0620*/ 	.short	0x0100
        /*0622*/ 	.byte	0x08
	.zero		1


	//   ....[5]....
        /*0624*/ 	.word	0x000002b0
        /*0628*/ 	.word	0x000000ff
        /*062c*/ 	.word	0x00019c48
        /*0630*/ 	.short	0x0100
        /*0632*/ 	.byte	0x08
	.zero		1


	//   ....[6]....
        /*0634*/ 	.word	0x000003e0
        /*0638*/ 	.word	0x000000ff
        /*063c*/ 	.word	0x00019c50
        /*0640*/ 	.short	0x0100
        /*0642*/ 	.byte	0x08
	.zero		1


	//   ....[7]....
        /*0644*/ 	.word	0x000003f0
        /*0648*/ 	.word	0x000000ff
        /*064c*/ 	.word	0x00019c60
        /*0650*/ 	.short	0x0100
        /*0652*/ 	.byte	0x08
	.zero		1


	//   ....[8]....
        /*0654*/ 	.word	0x00000400
        /*0658*/ 	.word	0x000000ff
        /*065c*/ 	.word	0x00019c58
        /*0660*/ 	.short	0x0100
        /*0662*/ 	.byte	0x08
	.zero		1


	//   ....[9]....
        /*0664*/ 	.word	0x00000410
        /*0668*/ 	.word	0x000000ff
        /*066c*/ 	.word	0x00019c68
        /*0670*/ 	.short	0x0100
        /*0672*/ 	.byte	0x08
	.zero		1


	//   ....[10]....
        /*0674*/ 	.word	0x00000500
        /*0678*/ 	.word	0x000000ff
        /*067c*/ 	.word	0x00019c70
        /*0680*/ 	.short	0x0100
        /*0682*/ 	.byte	0x06
	.zero		1


	//   ....[11]....
        /*0684*/ 	.word	0x00000510
        /*0688*/ 	.word	0x000000ff
        /*068c*/ 	.word	0x00019c80
        /*0690*/ 	.short	0x0100
        /*0692*/ 	.byte	0x06
	.zero		1


	//   ....[12]....
        /*0694*/ 	.word	0x00000520
        /*0698*/ 	.word	0x000000ff
        /*069c*/ 	.word	0x00019c78
        /*06a0*/ 	.short	0x0100
        /*06a2*/ 	.byte	0x06
	.zero		1


	//   ....[13]....
        /*06a4*/ 	.word	0x00000530
        /*06a8*/ 	.word	0x000000ff
        /*06ac*/ 	.word	0x00019c88
        /*06b0*/ 	.short	0x0100
        /*06b2*/ 	.byte	0x06
	.zero		1


	//   ....[14]....
        /*06b4*/ 	.word	0x00000660
        /*06b8*/ 	.word	0x000000ff
        /*06bc*/ 	.word	0x00019c90
        /*06c0*/ 	.short	0x0100
        /*06c2*/ 	.byte	0x08
	.zero		1


	//   ....[15]....
        /*06c4*/ 	.word	0x00000670
        /*06c8*/ 	.word	0x000000ff
        /*06cc*/ 	.word	0x00019ca0
        /*06d0*/ 	.short	0x0100
        /*06d2*/ 	.byte	0x08
	.zero		1


	//   ....[16]....
        /*06d4*/ 	.word	0x00000680
        /*06d8*/ 	.word	0x000000ff
        /*06dc*/ 	.word	0x00019c98
        /*06e0*/ 	.short	0x0100
        /*06e2*/ 	.byte	0x08
	.zero		1


	//   ....[17]....
        /*06e4*/ 	.word	0x00000690
        /*06e8*/ 	.word	0x000000ff
        /*06ec*/ 	.word	0x00019ca8
        /*06f0*/ 	.short	0x0100
        /*06f2*/ 	.byte	0x08
	.zero		1


	//   ....[18]....
        /*06f4*/ 	.word	0x000007e0
        /*06f8*/ 	.word	0x000000ff
        /*06fc*/ 	.word	0x00019cb0
        /*0700*/ 	.short	0x0100
        /*0702*/ 	.byte	0x08
	.zero		1


	//   ....[19]....
        /*0704*/ 	.word	0x000007f0
        /*0708*/ 	.word	0x000000ff
        /*070c*/ 	.word	0x00019cc0
        /*0710*/ 	.short	0x0100
        /*0712*/ 	.byte	0x08
	.zero		1


	//   ....[20]....
        /*0714*/ 	.word	0x00000800
        /*0718*/ 	.word	0x000000ff
        /*071c*/ 	.word	0x00019cb8
        /*0720*/ 	.short	0x0100
        /*0722*/ 	.byte	0x08
	.zero		1


	//   ....[21]....
        /*0724*/ 	.word	0x00000810
        /*0728*/ 	.word	0x000000ff
        /*072c*/ 	.word	0x00019cc8
        /*0730*/ 	.short	0x0100
        /*0732*/ 	.byte	0x08
	.zero		1


	//   ....[22]....
        /*0734*/ 	.word	0x000017a0
        /*0738*/ 	.word	0x000000ff
        /*073c*/ 	.word	0x00019c00
        /*0740*/ 	.short	0x010a
        /*0742*/ 	.byte	0x34
	.zero		1


	//   ....[23]....
        /*0744*/ 	.word	0x00001820
        /*0748*/ 	.word	0x00000003
        /*074c*/ 	.word	0x00019c30
        /*0750*/ 	.short	0x010a
        /*0752*/ 	.byte	0x3f
	.zero		1


	//   ....[24]....
        /*0754*/ 	.word	0x00001870
        /*0758*/ 	.word	0x00000003
        /*075c*/ 	.word	0x00019c30
        /*0760*/ 	.short	0x010a
        /*0762*/ 	.byte	0x3f
	.zero		1


	//   ....[25]....
        /*0764*/ 	.word	0x00001c10
        /*0768*/ 	.word	0x000000ff
        /*076c*/ 	.word	0x00000000
        /*0770*/ 	.short	0x0101
        /*0772*/ 	.byte	0x06
	.zero		1


	//   ....[26]....
        /*0774*/ 	.word	0x00003a20
        /*0778*/ 	.word	0x000000ff
        /*077c*/ 	.word	0x00019c30
        /*0780*/ 	.short	0x010a
        /*0782*/ 	.byte	0x14
	.zero		1


	//   ....[27]....
        /*0784*/ 	.word	0x00003a60
        /*0788*/ 	.word	0x000000ff
        /*078c*/ 	.word	0x00019c30
        /*0790*/ 	.short	0x010a
        /*0792*/ 	.byte	0x14
	.zero		1


	//   ....[28]....
        /*0794*/ 	.word	0x00003bc0
        /*0798*/ 	.word	0x000000ff
        /*079c*/ 	.word	0x00019c50
        /*07a0*/ 	.short	0x010a
        /*07a2*/ 	.byte	0x0b
	.zero		1


	//   ....[29]....
        /*07a4*/ 	.word	0x00003c00
        /*07a8*/ 	.word	0x000000ff
        /*07ac*/ 	.word	0x00019c50
        /*07b0*/ 	.short	0x010a
        /*07b2*/ 	.byte	0x0b
	.zero		1


	//   ....[30]....
        /*07b4*/ 	.word	0x00003e90
        /*07b8*/ 	.word	0x000000ff
        /*07bc*/ 	.word	0x00000000
        /*07c0*/ 	.short	0x0101
        /*07c2*/ 	.byte	0x06
	.zero		1


	//   ....[31]....
        /*07c4*/ 	.word	0x00005020
        /*07c8*/ 	.word	0x000000ff
        /*07cc*/ 	.word	0x00000000
        /*07d0*/ 	.short	0x0101
        /*07d2*/ 	.byte	0x06
	.zero		1


	//   ....[32]....
        /*07d4*/ 	.word	0x00005580
        /*07d8*/ 	.word	0x000000ff
        /*07dc*/ 	.word	0x00019c50
        /*07e0*/ 	.short	0x010a
        /*07e2*/ 	.byte	0x0e
	.zero		1


	//   ....[33]....
        /*07e4*/ 	.word	0x000055c0
        /*07e8*/ 	.word	0x000000ff
        /*07ec*/ 	.word	0x00019c50
        /*07f0*/ 	.short	0x010a
        /*07f2*/ 	.byte	0x0e
	.zero		1


	//   ....[34]....
        /*07f4*/ 	.word	0x00005bc0
        /*07f8*/ 	.word	0x000000ff
        /*07fc*/ 	.word	0x00000000
        /*0800*/ 	.short	0x0101
        /*0802*/ 	.byte	0x04
	.zero		1


	//   ....[35]....
        /*0804*/ 	.word	0x00007360
        /*0808*/ 	.word	0x00000000
        /*080c*/ 	.word	0x00000000
        /*0810*/ 	.short	0x0101
        /*0812*/ 	.byte	0x3f
	.zero		1


	//   ....[36]....
        /*0814*/ 	.word	0x00009dc0
        /*0818*/ 	.word	0x00000005
        /*081c*/ 	.word	0x00019c80
        /*0820*/ 	.short	0x010a
        /*0822*/ 	.byte	0x3f
	.zero		1


	//   ....[37]....
        /*0824*/ 	.word	0x0000a210
        /*0828*/ 	.word	0x00000005
        /*082c*/ 	.word	0x00019c70
        /*0830*/ 	.short	0x0107
        /*0832*/ 	.byte	0x3f
	.zero		1


	//   ....[38]....
        /*0834*/ 	.word	0x0000a2d0
        /*0838*/ 	.word	0x00000005
        /*083c*/ 	.word	0x00019c70
        /*0840*/ 	.short	0x0101
        /*0842*/ 	.byte	0x3f
	.zero		1


	//   ....[39]....
        /*0844*/ 	.word	0x0000a300
        /*0848*/ 	.word	0x00000005
        /*084c*/ 	.word	0x00019c40
        /*0850*/ 	.short	0x010a
        /*0852*/ 	.byte	0x3f
	.zero		1


	//   ....[40]....
        /*0854*/ 	.word	0x0000a6b0
        /*0858*/ 	.word	0x00000005
        /*085c*/ 	.word	0x00019c30
        /*0860*/ 	.short	0x0107
        /*0862*/ 	.byte	0x3f
	.zero		1


	//   ....[41]....
        /*0864*/ 	.word	0x0000a770
        /*0868*/ 	.word	0x00000005
        /*086c*/ 	.word	0x00019c30
        /*0870*/ 	.short	0x0101
        /*0872*/ 	.byte	0x3f
	.zero		1


	//   ....[42]....
        /*0874*/ 	.word	0x0000b120
        /*0878*/ 	.word	0x00000010
        /*087c*/ 	.word	0x00019c00
        /*0880*/ 	.short	0x0107
        /*0882*/ 	.byte	0x3f
	.zero		1


	//   ....[43]....
        /*0884*/ 	.word	0x0000b220
        /*0888*/ 	.word	0x00000010
        /*088c*/ 	.word	0x00019c00
        /*0890*/ 	.short	0x0101
        /*0892*/ 	.byte	0x3f
	.zero		1


	//   ....[44]....
        /*0894*/ 	.word	0x0000b240
        /*0898*/ 	.word	0x00000010
        /*089c*/ 	.word	0x00019c20
        /*08a0*/ 	.short	0x010a
        /*08a2*/ 	.byte	0x3f
	.zero		1


	//   ....[45]....
        /*08a4*/ 	.word	0x0000b5c0
        /*08a8*/ 	.word	0x00000000
        /*08ac*/ 	.word	0x00019c80
        /*08b0*/ 	.short	0x010a
        /*08b2*/ 	.byte	0x3f
	.zero		1


	//   ....[46]....
        /*08b4*/ 	.word	0x0000b930
        /*08b8*/ 	.word	0x00000000
        /*08bc*/ 	.word	0x00019c70
        /*08c0*/ 	.short	0x0107
        /*08c2*/ 	.byte	0x3f
	.zero		1


	//   ....[47]....
        /*08c4*/ 	.word	0x0000b9f0
        /*08c8*/ 	.word	0x00000000
        /*08cc*/ 	.word	0x00019c70
        /*08d0*/ 	.short	0x0101
        /*08d2*/ 	.byte	0x3f
	.zero		1


	//   ....[48]....
        /*08d4*/ 	.word	0x0000ba20
        /*08d8*/ 	.word	0x00000000
        /*08dc*/ 	.word	0x00019c40
        /*08e0*/ 	.short	0x010a
        /*08e2*/ 	.byte	0x3f
	.zero		1


	//   ....[49]....
        /*08e4*/ 	.word	0x0000bd70
        /*08e8*/ 	.word	0x00000000
        /*08ec*/ 	.word	0x00019c30
        /*08f0*/ 	.short	0x0107
        /*08f2*/ 	.byte	0x3f
	.zero		1


	//   ....[50]....
        /*08f4*/ 	.word	0x0000be30
        /*08f8*/ 	.word	0x00000000
        /*08fc*/ 	.word	0x00019c30
        /*0900*/ 	.short	0x0101
        /*0902*/ 	.byte	0x3f
	.zero		1


	//   ....[51]....
        /*0904*/ 	.word	0x0000bec0
        /*0908*/ 	.word	0x00000002
        /*090c*/ 	.word	0x00019c70
        /*0910*/ 	.short	0x010a
        /*0912*/ 	.byte	0x3f
	.zero		1


	//   ....[52]....
        /*0914*/ 	.word	0x0000bf50
        /*0918*/ 	.word	0x00000002
        /*091c*/ 	.word	0x00019c60
        /*0920*/ 	.short	0x010a
        /*0922*/ 	.byte	0x3f
	.zero		1


	//   ....[53]....
        /*0924*/ 	.word	0x0000c3c0
        /*0928*/ 	.word	0x00000002
        /*092c*/ 	.word	0x00019c50
        /*0930*/ 	.short	0x0101
        /*0932*/ 	.byte	0x3f
	.zero		1


	//   ....[54]....
        /*0934*/ 	.word	0x0000c450
        /*0938*/ 	.word	0x00000002
        /*093c*/ 	.word	0x00000000
        /*0940*/ 	.short	0x0101
        /*0942*/ 	.byte	0x3f
	.zero		1


	//   ....[55]....
        /*0944*/ 	.word	0x0000c610
        /*0948*/ 	.word	0x00000000
        /*094c*/ 	.word	0x00019c70
        /*0950*/ 	.short	0x010a
        /*0952*/ 	.byte	0x3f
	.zero		1


	//   ....[56]....
        /*0954*/ 	.word	0x0000c690
        /*0958*/ 	.word	0x00000000
        /*095c*/ 	.word	0x00019c60
        /*0960*/ 	.short	0x010a
        /*0962*/ 	.byte	0x3f
	.zero		1


	//   ....[57]....
        /*0964*/ 	.word	0x0000cb10
        /*0968*/ 	.word	0x00000000
        /*096c*/ 	.word	0x00019c50
        /*0970*/ 	.short	0x0101
        /*0972*/ 	.byte	0x3f
	.zero		1


	//   ....[58]....
        /*0974*/ 	.word	0x0000cbd0
        /*0978*/ 	.word	0x00000000
        /*097c*/ 	.word	0x00000000
        /*0980*/ 	.short	0x0101
        /*0982*/ 	.byte	0x3f
	.zero		1


	//   ....[59]....
        /*0984*/ 	.word	0x0000d610
        /*0988*/ 	.word	0x00000007
        /*098c*/ 	.word	0x00019c20
        /*0990*/ 	.short	0x010a
        /*0992*/ 	.byte	0x3f
	.zero		1


	//   ....[60]....
        /*0994*/ 	.word	0x0000d790
        /*0998*/ 	.word	0x00000005
        /*099c*/ 	.word	0x00019c40
        /*09a0*/ 	.short	0x010a
        /*09a2*/ 	.byte	0x3f
	.zero		1


	//   ....[61]....
        /*09a4*/ 	.word	0x0000d830
        /*09a8*/ 	.word	0x00000003
        /*09ac*/ 	.word	0x00019c40
        /*09b0*/ 	.short	0x010a
        /*09b2*/ 	.byte	0x3f
	.zero		1


	//   ....[62]....
        /*09b4*/ 	.word	0x0000d870
        /*09b8*/ 	.word	0x00000005
        /*09bc*/ 	.word	0x00019c60
        /*09c0*/ 	.short	0x010a
        /*09c2*/ 	.byte	0x3f
	.zero		1


	//   ....[63]....
        /*09c4*/ 	.word	0x0000d8b0
        /*09c8*/ 	.word	0x00000003
        /*09cc*/ 	.word	0x00019c60
        /*09d0*/ 	.short	0x010a
        /*09d2*/ 	.byte	0x3f
	.zero		1


	//   ....[64]....
        /*09d4*/ 	.word	0x0000d8f0
        /*09d8*/ 	.word	0x00000005
        /*09dc*/ 	.word	0x00019c80
        /*09e0*/ 	.short	0x010a
        /*09e2*/ 	.byte	0x3f
	.zero		1


	//   ....[65]....
        /*09e4*/ 	.word	0x0000d930
        /*09e8*/ 	.word	0x00000003
        /*09ec*/ 	.word	0x00019c80
        /*09f0*/ 	.short	0x010a
        /*09f2*/ 	.byte	0x3f
	.zero		1


	//   ....[66]....
        /*09f4*/ 	.word	0x0000d9a0
        /*09f8*/ 	.word	0x00000003
        /*09fc*/ 	.word	0x00019c00
        /*0a00*/ 	.short	0x010a
        /*0a02*/ 	.byte	0x3f
	.zero		1


	//   ....[67]....
        /*0a04*/ 	.word	0x0000d9f0
        /*0a08*/ 	.word	0x00000003
        /*0a0c*/ 	.word	0x00019c30
        /*0a10*/ 	.short	0x010a
        /*0a12*/ 	.byte	0x3f
	.zero		1


	//   ....[68]....
        /*0a14*/ 	.word	0x0000da50
        /*0a18*/ 	.word	0x00000005
        /*0a1c*/ 	.word	0x00019c30
        /*0a20*/ 	.short	0x010a
        /*0a22*/ 	.byte	0x3f
	.zero		1


	//   ....[69]....
        /*0a24*/ 	.word	0x0000dab0
        /*0a28*/ 	.word	0x00000005
        /*0a2c*/ 	.word	0x00019c50
        /*0a30*/ 	.short	0x010a
        /*0a32*/ 	.byte	0x3f
	.zero		1


	//   ....[70]....
        /*0a34*/ 	.word	0x0000db10
        /*0a38*/ 	.word	0x00000007
        /*0a3c*/ 	.word	0x00019c50
        /*0a40*/ 	.short	0x010a
        /*0a42*/ 	.byte	0x3f
	.zero		1


	//   ....[71]....
        /*0a44*/ 	.word	0x0000dc10
        /*0a48*/ 	.word	0x00000005
        /*0a4c*/ 	.word	0x00019c80
        /*0a50*/ 	.short	0x010a
        /*0a52*/ 	.byte	0x3f
	.zero		1


	//   ....[72]....
        /*0a54*/ 	.word	0x0000dff0
        /*0a58*/ 	.word	0x00000005
        /*0a5c*/ 	.word	0x00019c40
        /*0a60*/ 	.short	0x010a
        /*0a62*/ 	.byte	0x3f
	.zero		1


	//   ....[73]....
        /*0a64*/ 	.word	0x0000e690
        /*0a68*/ 	.word	0x00000010
        /*0a6c*/ 	.word	0x00019c20
        /*0a70*/ 	.short	0x010a
        /*0a72*/ 	.byte	0x3f
	.zero		1


	//   ....[74]....
        /*0a74*/ 	.word	0x0000e6e0
        /*0a78*/ 	.word	0x00000000
        /*0a7c*/ 	.word	0x00019c80
        /*0a80*/ 	.short	0x010a
        /*0a82*/ 	.byte	0x3f
	.zero		1


	//   ....[75]....
        /*0a84*/ 	.word	0x0000e9a0
        /*0a88*/ 	.word	0x00000000
        /*0a8c*/ 	.word	0x00019c40
        /*0a90*/ 	.short	0x010a
        /*0a92*/ 	.byte	0x3f
	.zero		1


	//   ....[76]....
        /*0a94*/ 	.word	0x0000ec50
        /*0a98*/ 	.word	0x00000002
        /*0a9c*/ 	.word	0x00019c70
        /*0aa0*/ 	.short	0x010a
        /*0aa2*/ 	.byte	0x3f
	.zero		1


	//   ....[77]....
        /*0aa4*/ 	.word	0x0000eca0
        /*0aa8*/ 	.word	0x00000002
        /*0aac*/ 	.word	0x00019c60
        /*0ab0*/ 	.short	0x010a
        /*0ab2*/ 	.byte	0x3f
	.zero		1


	//   ....[78]....
        /*0ab4*/ 	.word	0x0000ecf0
        /*0ab8*/ 	.word	0x00000000
        /*0abc*/ 	.word	0x00019c70
        /*0ac0*/ 	.short	0x010a
        /*0ac2*/ 	.byte	0x3f
	.zero		1


	//   ....[79]....
        /*0ac4*/ 	.word	0x0000ed40
        /*0ac8*/ 	.word	0x00000000
        /*0acc*/ 	.word	0x00019c60
        /*0ad0*/ 	.short	0x010a
        /*0ad2*/ 	.byte	0x3f
	.zero		1


	//   ....[80]....
        /*0ad4*/ 	.word	0x0000ed90
        /*0ad8*/ 	.word	0x00000007
        /*0adc*/ 	.word	0x00019c20
        /*0ae0*/ 	.short	0x010a
        /*0ae2*/ 	.byte	0x3f
	.zero		1


	//   ....[81]....
        /*0ae4*/ 	.word	0x0000ef30
        /*0ae8*/ 	.word	0x00000005
        /*0aec*/ 	.word	0x00019c40
        /*0af0*/ 	.short	0x010a
        /*0af2*/ 	.byte	0x3f
	.zero		1


	//   ....[82]....
        /*0af4*/ 	.word	0x0000ef80
        /*0af8*/ 	.word	0x00000003
        /*0afc*/ 	.word	0x00019c40
        /*0b00*/ 	.short	0x010a
        /*0b02*/ 	.byte	0x3f
	.zero		1


	//   ....[83]....
        /*0b04*/ 	.word	0x0000efd0
        /*0b08*/ 	.word	0x00000005
        /*0b0c*/ 	.word	0x00019c60
        /*0b10*/ 	.short	0x010a
        /*0b12*/ 	.byte	0x3f
	.zero		1


	//   ....[84]....
        /*0b14*/ 	.word	0x0000f020
        /*0b18*/ 	.word	0x00000003
        /*0b1c*/ 	.word	0x00019c60
        /*0b20*/ 	.short	0x010a
        /*0b22*/ 	.byte	0x3f
	.zero		1


	//   ....[85]....
        /*0b24*/ 	.word	0x0000f070
        /*0b28*/ 	.word	0x00000005
        /*0b2c*/ 	.word	0x00019c80
        /*0b30*/ 	.short	0x010a
        /*0b32*/ 	.byte	0x3f
	.zero		1


	//----- nvinfo : EIATTR_NUM_MBARRIERS
	.align		4
.L_1164:
        /*0b34*/ 	.byte	0x03, 0x38
        /*0b36*/ 	.short	0x0016


	//----- nvinfo : EIATTR_EXIT_INSTR_OFFSETS
	.align		4
        /*0b38*/ 	.byte	0x04, 0x1c
        /*0b3a*/ 	.short	(.L_1166 - .L_1165)


	//   ....[0]....
.L_1165:
        /*0b3c*/ 	.word	0x00000980


	//   ....[1]....
        /*0b40*/ 	.word	0x00008010


	//   ....[2]....
        /*0b44*/ 	.word	0x0000d980


	//----- nvinfo : EIATTR_MAX_THREADS
	.align		4
.L_1166:
        /*0b48*/ 	.byte	0x04, 0x05
        /*0b4a*/ 	.short	(.L_1168 - .L_1167)
.L_1167:
        /*0b4c*/ 	.word	0x00000200
        /*0b50*/ 	.word	0x00000001
        /*0b54*/ 	.word	0x00000001


	//----- nvinfo : EIATTR_CRS_STACK_SIZE
	.align		4
.L_1168:
        /*0b58*/ 	.byte	0x04, 0x1e
        /*0b5a*/ 	.short	(.L_1170 - .L_1169)
.L_1169:
        /*0b5c*/ 	.word	0x00000000


	//----- nvinfo : EIATTR_CBANK_PARAM_SIZE
	.align		4
.L_1170:
        /*0b60*/ 	.byte	0x03, 0x19
        /*0b62*/ 	.short	0x0af0


	//----- nvinfo : EIATTR_PARAM_CBANK
	.align		4
        /*0b64*/ 	.byte	0x04, 0x0a
        /*0b66*/ 	.short	(.L_1172 - .L_1171)
	.align		4
.L_1171:
        /*0b68*/ 	.word	index@(.nv.constant0._ZN7cutlass13device_kernelIN5flash11enable_sm90INS1_16FlashAttnFwdSm90INS1_25CollectiveMainloopFwdSm90ILi2EN4cute5tupleIJNS5_1CILi1EEES8_S8_EEENS6_IJNS7_ILi192EEENS7_ILi128EEENS7_ILi96EEEEEELi96ENS_12float_e4m3_tEfNS_4arch4Sm90ELb0ELb0ELb0ELb1ELb1ELb0ELb0ELb1ELb1ELb1ELb0ELb0EEENS1_21CollectiveEpilogueFwdINS6_IJSA_SC_SB_EEES9_NS_10bfloat16_tESG_Li384ELb1ELb1ELb0ELb1EEENS1_36VarlenDynamicPersistentTileSchedulerILi192ELi128ELi384ELi128ELb0ELb1ELb1ELb0ELb1ELb1EEEEEEEEEvNT_6ParamsE)
        /*0b6c*/ 	.short	0x0210
        /*0b6e*/ 	.short	0x0af0


	//----- nvinfo : EIATTR_SW_WAR
	.align		4
.L_1172:
        /*0b70*/ 	.byte	0x04, 0x36
        /*0b72*/ 	.short	(.L_1174 - .L_1173)
.L_1173:
        /*0b74*/ 	.word	0x00000008
.L_1174:


//--------------------- .nv.info._ZN7cutlass13device_kernelIN5flash11enable_sm90INS1_16FlashAttnFwdSm90INS1_25CollectiveMainloopFwdSm90ILi2EN4cute5tupleIJNS5_1CILi1EEES8_S8_EEENS6_IJNS7_ILi192EEENS7_ILi128EEENS7_ILi96EEEEEELi96ENS_12float_e4m3_tEfNS_4arch4Sm90ELb0ELb0ELb0ELb1ELb1ELb1ELb0ELb1ELb1ELb1ELb0ELb0EEENS1_21CollectiveEpilogueFwdINS6_IJSA_SC_SB_EEES9_NS_10bfloat16_tESG_Li384ELb1ELb1ELb0ELb1EEENS1_36VarlenDynamicPersistentTileSchedulerILi192ELi128ELi384ELi128ELb0ELb1ELb1ELb0ELb1ELb1EEEEEEEEEvNT_6ParamsE --------------------------
	.section	.nv.info._ZN7cutlass13device_kernelIN5flash11enable_sm90INS1_16FlashAttnFwdSm90INS1_25CollectiveMainloopFwdSm90ILi2EN4cute5tupleIJNS5_1CILi1EEES8_S8_EEENS6_IJNS7_ILi192EEENS7_ILi128EEENS7_ILi96EEEEEELi96ENS_12float_e4m3_tEfNS_4arch4Sm90ELb0ELb0ELb0ELb1ELb1ELb1ELb0ELb1ELb1ELb1ELb0ELb0EEENS1_21CollectiveEpilogueFwdINS6_IJSA_SC_SB_EEES9_NS_10bfloat16_tESG_Li384ELb1ELb1ELb0ELb1EEENS1_36VarlenDynamicPersistentTileSchedulerILi192ELi128ELi384ELi128ELb0ELb1ELb1ELb0ELb1ELb1EEEEEEEEEvNT_6ParamsE,"",@"SHT_CUDA_INFO"
	.sectionflags	@""
	.align	4


	//----- nvinfo : EIATTR_CUDA_API_VERSION
	.align		4
        /*0000*/ 	.byte	0x04, 0x37
        /*0002*/ 	.short	(.L_1176 - .L_1175)
.L_1175:
        /*0004*/ 	.word	0x00000082


	//----- nvinfo : EIATTR_KPARAM_INFO
	.align		4
.L_1176:
        /*0008*/ 	.byte	0x04, 0x17
        /*000a*/ 	.short	(.L_1178 - .L_1177)
.L_1177:
        /*000c*/ 	.word	0x00000000
        /*0010*/ 	.short	0x0000
        /*0012*/ 	.short	0x0070
        /*0014*/ 	.byte	0x00, 0xf0, 0x01, 0x2a


	//----- nvinfo : EIATTR_SPARSE_MMA_MASK
	.align		4
.L_1178:
        /*0018*/ 	.byte	0x03, 0x50
        /*001a*/ 	.short	0x0000


	//----- nvinfo : EIATTR_MAXREG_COUNT
	.align		4
        /*001c*/ 	.byte	0x03, 0x1b
        /*001e*/ 	.short	0x0080


	//----- nvinfo : EIATTR_NUM_BARRIERS
	.align		4
        /*0020*/ 	.byte	0x02, 0x4c
        /*0022*/ 	.byte	0x10
	.zero		1


	//----- nvinfo : EIATTR_EXTERNS
	.align		4
        /*0024*/ 	.byte	0x04, 0x0f
        /*0026*/ 	.short	(.L_1180 - .L_1179)


	//   ....[0]....
	.align		4
.L_1179:
        /*0028*/ 	.word	index@(__assertfail)


	//----- nvinfo : EIATTR_ANNOTATIONS
	.align		4
.L_1180:
        /*002c*/ 	.byte	0x04, 0x55
        /*002e*/ 	.short	(.L_1182 - .L_1181)


	//   ....[0]....
.L_1181:
        /* <DEDUP_REMOVED lines=100> */


	//----- nvinfo : EIATTR_MERCURY_ISA_VERSION
	.align		4
.L_1182:
        /*0658*/ 	.byte	0x03, 0x5f
        /*065a*/ 	.short	0x0101


	//----- nvinfo : EIATTR_UNUSED_LOAD_BYTE_OFFSET
	.align		4
        /*065c*/ 	.byte	0x04, 0x44
        /*065e*/ 	.short	(.L_1184 - .L_1183)


	//   ....[0]....
.L_1183:
        /*0660*/ 	.word	0x00000a50
        /*0664*/ 	.word	0x0000fff0


	//   ....[1]....
        /*0668*/ 	.word	0x0000ffa0
        /*066c*/ 	.word	0x0000fff0


	//----- nvinfo : EIATTR_INT_WARP_WIDE_INSTR_OFFSETS
	.align		4
.L_1184:
        /*0670*/ 	.byte	0x04, 0x31
        /*0672*/ 	.short	(.L_1186 - .L_1185)


	//   ....[0]....
.L_1185:
        /*0674*/ 	.word	0x00000130


	//   ....[1]....
        /*0678*/ 	.word	0x00000170


	//   ....[2]....
        /*067c*/ 	.word	0x000001e0


	//   ....[3]....
        /*0680*/ 	.word	0x00014a50


	//   ....[4]....
        /*0684*/ 	.word	0x00014ae0


	//   ....[5]....
        /*0688*/ 	.word	0x00017da0


	//   ....[6]....
        /*068c*/ 	.word	0x00017e30


	//----- nvinfo : EIATTR_COOP_GROUP_MASK_REGIDS
	.align		4
.L_1186:
        /*0690*/ 	.byte	0x04, 0x29
        /*0692*/ 	.short	(.L_1188 - .L_1187)


	//   ....[0]....
.L_1187:
        /*0694*/ 	.word	0xffffffff


	//   ....[1]....
        /*0698*/ 	.word	0xffffffff


	//   ....[2]....
        /*069c*/ 	.word	0xffffffff


	//   ....[3]....
        /*06a0*/ 	.word	0xffffffff


	//   ....[4]....
        /*06a4*/ 	.word	0xffffffff


	//   ....[5]....
        /*06a8*/ 	.word	0xffffffff


	//   ....[6]....
        /*06ac*/ 	.word	0xffffffff


	//   ....[7]....
        /*06b0*/ 	.word	0xffffffff


	//   ....[8]....
        /*06b4*/ 	.word	0xffffffff


	//   ....[9]....
        /*06b8*/ 	.word	0xffffffff


	//   ....[10]....
        /*06bc*/ 	.word	0xffffffff


	//   ....[11]....
        /*06c0*/ 	.word	0xffffffff


	//   ....[12]....
        /*06c4*/ 	.word	0xffffffff


	//   ....[13]....
        /*06c8*/ 	.word	0xffffffff


	//   ....[14]....
        /*06cc*/ 	.word	0xffffffff


	//   ....[15]....
        /*06d0*/ 	.word	0xffffffff


	//   ....[16]....
        /*06d4*/ 	.word	0xffffffff


	//   ....[17]....
        /*06d8*/ 	.word	0xffffffff


	//   ....[18]....
        /*06dc*/ 	.word	0xffffffff


	//   ....[19]....
        /*06e0*/ 	.word	0xffffffff


	//   ....[20]....
        /*06e4*/ 	.word	0xffffffff


	//   ....[21]....
        /*06e8*/ 	.word	0xffffffff


	//   ....[22]....
        /*06ec*/ 	.word	0xffffffff


	//   ....[23]....
        /*06f0*/ 	.word	0xffffffff


	//   ....[24]....
        /*06f4*/ 	.word	0xffffffff


	//   ....[25]....
        /*06f8*/ 	.word	0xffffffff


	//   ....[26]....
        /*06fc*/ 	.word	0xffffffff


	//   ....[27]....
        /*0700*/ 	.word	0xffffffff


	//   ....[28]....
        /*0704*/ 	.word	0xffffffff


	//   ....[29]....
        /*0708*/ 	.word	0xffffffff


	//   ....[30]....
        /*070c*/ 	.word	0xffffffff


	//   ....[31]....
        /*0710*/ 	.word	0xffffffff


	//   ....[32]....
        /*0714*/ 	.word	0xffffffff


	//   ....[33]....
        /*0718*/ 	.word	0xffffffff


	//   ....[34]....
        /*071c*/ 	.word	0xffffffff


	//   ....[35]....
        /*0720*/ 	.word	0xffffffff


	//   ....[36]....
        /*0724*/ 	.word	0xffffffff


	//   ....[37]....
        /*0728*/ 	.word	0xffffffff


	//   ....[38]....
        /*072c*/ 	.word	0xffffffff


	//   ....[39]....
        /*0730*/ 	.word	0xffffffff


	//   ....[40]....
        /*0734*/ 	.word	0xffffffff


	//   ....[41]....
        /*0738*/ 	.word	0xffffffff


	//   ....[42]....
        /*073c*/ 	.word	0xffffffff


	//   ....[43]....
        /*0740*/ 	.word	0xffffffff


	//   ....[44]....
        /*0744*/ 	.word	0xffffffff


	//   ....[45]....
        /*0748*/ 	.word	0xffffffff


	//   ....[46]....
        /*074c*/ 	.word	0xffffffff


	//   ....[47]....
        /*0750*/ 	.word	0xffffffff


	//   ....[48]....
        /*0754*/ 	.word	0xffffffff


	//   ....[49]....
        /*0758*/ 	.word	0xffffffff


	//   ....[50]....
        /*075c*/ 	.word	0xffffffff


	//   ....[51]....
        /*0760*/ 	.word	0xffffffff


	//   ....[52]....
        /*0764*/ 	.word	0xffffffff


	//   ....[53]....
        /*0768*/ 	.word	0xffffffff


	//   ....[54]....
        /*076c*/ 	.word	0xffffffff


	//   ....[55]....
        /*0770*/ 	.word	0xffffffff


	//   ....[56]....
        /*0774*/ 	.word	0xffffffff


	//   ....[57]....
        /*0778*/ 	.word	0xffffffff


	//   ....[58]....
        /*077c*/ 	.word	0xffffffff


	//   ....[59]....
        /*0780*/ 	.word	0xffffffff


	//   ....[60]....
        /*0784*/ 	.word	0xffffffff


	//   ....[61]....
        /*0788*/ 	.word	0xffffffff


	//   ....[62]....
        /*078c*/ 	.word	0xffffffff


	//   ....[63]....
        /*0790*/ 	.word	0xffffffff


	//   ....[64]....
        /*0794*/ 	.word	0xffffffff


	//   ....[65]....
        /*0798*/ 	.word	0xffffffff


	//   ....[66]....
        /*079c*/ 	.word	0xffffffff


	//   ....[67]....
        /*07a0*/ 	.word	0xffffffff


	//   ....[68]....
        /*07a4*/ 	.word	0xffffffff


	//   ....[69]....
        /*07a8*/ 	.word	0xffffffff


	//   ....[70]....
        /*07ac*/ 	.word	0xffffffff


	//   ....[71]....
        /*07b0*/ 	.word	0xffffffff


	//   ....[72]....
        /*07b4*/ 	.word	0xffffffff


	//   ....[73]....
        /*07b8*/ 	.word	0xffffffff


	//   ....[74]....
        /*07bc*/ 	.word	0xffffffff


	//   ....[75]....
        /*07c0*/ 	.word	0xffffffff


	//   ....[76]....
        /*07c4*/ 	.word	0xffffffff


	//   ....[77]....
        /*07c8*/ 	.word	0xffffffff


	//   ....[78]....
        /*07cc*/ 	.word	0xffffffff


	//   ....[79]....
        /*07d0*/ 	.word	0xffffffff


	//   ....[80]....
        /*07d4*/ 	.word	0xffffffff


	//   ....[81]....
        /*07d8*/ 	.word	0xffffffff


	//   ....[82]....
        /*07dc*/ 	.word	0xffffffff


	//   ....[83]....
        /*07e0*/ 	.word	0xffffffff


	//   ....[84]....
        /*07e4*/ 	.word	0xffffffff


	//   ....[85]....
        /*07e8*/ 	.word	0xffffffff


	//   ....[86]....
        /*07ec*/ 	.word	0xffffffff


	//   ....[87]....
        /*07f0*/ 	.word	0xffffffff


	//   ....[88]....
        /*07f4*/ 	.word	0xffffffff


	//   ....[89]....
        /*07f8*/ 	.word	0xffffffff


	//   ....[90]....
        /*07fc*/ 	.word	0xffffffff


	//   ....[91]....
        /*0800*/ 	.word	0xffffffff


	//   ....[92]....
        /*0804*/ 	.word	0xffffffff


	//   ....[93]....
        /*0808*/ 	.word	0xffffffff


	//   ....[94]....
        /*080c*/ 	.word	0xffffffff


	//   ....[95]....
        /*0810*/ 	.word	0xffffffff


	//   ....[96]....
        /*0814*/ 	.word	0xffffffff


	//   ....[97]....
        /*0818*/ 	.word	0xffffffff


	//   ....[98]....
        /*081c*/ 	.word	0xffffffff


	//   ....[99]....
        /*0820*/ 	.word	0xffffffff


	//   ....[100]....
        /*0824*/ 	.word	0xffffffff


	//   ....[101]....
        /*0828*/ 	.word	0xffffffff


	//   ....[102]....
        /*082c*/ 	.word	0xffffffff


	//   ....[103]....
        /*0830*/ 	.word	0xffffffff


	//   ....[104]....
        /*0834*/ 	.word	0xffffffff


	//   ....[105]....
        /*0838*/ 	.word	0xffffffff


	//   ....[106]....
        /*083c*/ 	.word	0xffffffff


	//   ....[107]....
        /*0840*/ 	.word	0xffffffff


	//   ....[108]....
        /*0844*/ 	.word	0xffffffff


	//   ....[109]....
        /*0848*/ 	.word	0xffffffff


	//   ....[110]....
        /*084c*/ 	.word	0xffffffff


	//   ....[111]....
        /*0850*/ 	.word	0xffffffff


	//   ....[112]....
        /*0854*/ 	.word	0xffffffff


	//   ....[113]....
        /*0858*/ 	.word	0xffffffff


	//   ....[114]....
        /*085c*/ 	.word	0xffffffff


	//   ....[115]....
        /*0860*/ 	.word	0xffffffff


	//   ....[116]....
        /*0864*/ 	.word	0xffffffff


	//   ....[117]....
        /*0868*/ 	.word	0xffffffff


	//   ....[118]....
        /*086c*/ 	.word	0xffffffff


	//   ....[119]....
        /*0870*/ 	.word	0xffffffff


	//   ....[120]....
        /*0874*/ 	.word	0xffffffff


	//   ....[121]....
        /*0878*/ 	.word	0xffffffff


	//   ....[122]....
        /*087c*/ 	.word	0xffffffff


	//   ....[123]....
        /*0880*/ 	.word	0xffffffff


	//   ....[124]....
        /*0884*/ 	.word	0xffffffff


	//   ....[125]....
        /*0888*/ 	.word	0xffffffff


	//   ....[126]....
        /*088c*/ 	.word	0xffffffff


	//   ....[127]....
        /*0890*/ 	.word	0xffffffff


	//   ....[128]....
        /*0894*/ 	.word	0xffffffff


	//   ....[129]....
        /*0898*/ 	.word	0x0500000f


	//   ....[130]....
        /*089c*/ 	.word	0x0500000f


	//   ....[131]....
        /*08a0*/ 	.word	0x0500000f


	//   ....[132]....
        /*08a4*/ 	.word	0x0500000f


	//   ....[133]....
        /*08a8*/ 	.word	0x0500000f


	//   ....[134]....
        /*08ac*/ 	.word	0x0500000f


	//   ....[135]....
        /*08b0*/ 	.word	0x0500000f


	//   ....[136]....
        /*08b4*/ 	.word	0x0500000f


	//   ....[137]....
        /*08b8*/ 	.word	0x0500000f


	//   ....[138]....
        /*08bc*/ 	.word	0x0500000f


	//   ....[139]....
        /*08c0*/ 	.word	0x0500000f


	//   ....[140]....
        /*08c4*/ 	.word	0x0500000f


	//   ....[141]....
        /*08c8*/ 	.word	0x0500000f


	//   ....[142]....
        /*08cc*/ 	.word	0x0500000f


	//   ....[143]....
        /*08d0*/ 	.word	0x0500000f


	//   ....[144]....
        /*08d4*/ 	.word	0x0500000f


	//   ....[145]....
        /*08d8*/ 	.word	0x0500000f


	//   ....[146]....
        /*08dc*/ 	.word	0x0500000f


	//   ....[147]....
        /*08e0*/ 	.word	0x0500000f


	//   ....[148]....
        /*08e4*/ 	.word	0x0500000f


	//   ....[149]....
        /*08e8*/ 	.word	0x0500000f


	//   ....[150]....
        /*08ec*/ 	.word	0x0500000f


	//   ....[151]....
        /*08f0*/ 	.word	0x0500000f


	//   ....[152]....
        /*08f4*/ 	.word	0x0500000f


	//   ....[153]....
        /*08f8*/ 	.word	0x0500000f


	//   ....[154]....
        /*08fc*/ 	.word	0x0500000f


	//   ....[155]....
        /*0900*/ 	.word	0x0500000f


	//   ....[156]....
        /*0904*/ 	.word	0x0500000f


	//   ....[157]....
        /*0908*/ 	.word	0x0500000f


	//   ....[158]....
        /*090c*/ 	.word	0x0500000f


	//   ....[159]....
        /*0910*/ 	.word	0x0500000f


	//   ....[160]....
        /*0914*/ 	.word	0x0500000f


	//   ....[161]....
        /*0918*/ 	.word	0x0500000f


	//   ....[162]....
        /*091c*/ 	.word	0x0500000f


	//   ....[163]....
        /*0920*/ 	.word	0x0500000f


	//   ....[164]....
        /*0924*/ 	.word	0x0500000f


	//   ....[165]....
        /*0928*/ 	.word	0x0500000f


	//   ....[166]....
        /*092c*/ 	.word	0x0500000f


	//   ....[167]....
        /*0930*/ 	.word	0x0500000f


	//   ....[168]....
        /*0934*/ 	.word	0x0500000f


	//   ....[169]....
        /*0938*/ 	.word	0x0500000f


	//   ....[170]....
        /*093c*/ 	.word	0x0500000f


	//   ....[171]....
        /*0940*/ 	.word	0x0500000f


	//   ....[172]....
        /*0944*/ 	.word	0x0500000f


	//   ....[173]....
        /*0948*/ 	.word	0x0500000f


	//   ....[174]....
        /*094c*/ 	.word	0x0500000f


	//   ....[175]....
        /*0950*/ 	.word	0x0500000f


	//   ....[176]....
        /*0954*/ 	.word	0x0500000f


	//   ....[177]....
        /*0958*/ 	.word	0x0500000f


	//   ....[178]....
        /*095c*/ 	.word	0x0500000f


	//   ....[179]....
        /*0960*/ 	.word	0x0500000f


	//   ....[180]....
        /*0964*/ 	.word	0x0500000f


	//   ....[181]....
        /*0968*/ 	.word	0x0500000f


	//   ....[182]....
        /*096c*/ 	.word	0x0500000f


	//   ....[183]....
        /*0970*/ 	.word	0x0500000f


	//   ....[184]....
        /*0974*/ 	.word	0x0500000f


	//----- nvinfo : EIATTR_COOP_GROUP_INSTR_OFFSETS
	.align		4
.L_1188:
        /*0978*/ 	.byte	0x04, 0x28
        /*097a*/ 	.short	(.L_1190 - .L_1189)


	//   ....[0]....
.L_1189:
        /*097c*/ 	.word	0x00000070


	//   ....[1]....
        /*0980*/ 	.word	0x00000140


	//   ....[2]....
        /*0984*/ 	.word	0x00000190


	//   ....[3]....
        /*0988*/ 	.word	0x000003c0


	//   ....[4]....
        /*098c*/ 	.word	0x00000520


	//   ....[5]....
        /*0990*/ 	.word	0x00000640


	//   ....[6]....
        /*0994*/ 	.word	0x000007a0


	//   ....[7]....
        /*0998*/ 	.word	0x00002820


	//   ....[8]....
        /*099c*/ 	.word	0x00002830


	//   ....[9]....
        /*09a0*/ 	.word	0x000041f0


	//   ....[10]....
        /*09a4*/ 	.word	0x00004200


	//   ....[11]....
        /*09a8*/ 	.word	0x00006400


	//   ....[12]....
        /*09ac*/ 	.word	0x00006410


	//   ....[13]....
        /*09b0*/ 	.word	0x00006800


	//   ....[14]....
        /*09b4*/ 	.word	0x00006820


	//   ....[15]....
        /*09b8*/ 	.word	0x00006ff0


	//   ....[16]....
        /*09bc*/ 	.word	0x00007590


	//   ....[17]....
        /*09c0*/ 	.word	0x000075a0


	//   ....[18]....
        /*09c4*/ 	.word	0x000075b0


	//   ....[19]....
        /*09c8*/ 	.word	0x000075c0


	//   ....[20]....
        /*09cc*/ 	.word	0x000090d0


	//   ....[21]....
        /*09d0*/ 	.word	0x000090e0


	//   ....[22]....
        /*09d4*/ 	.word	0x000090f0


	//   ....[23]....
        /*09d8*/ 	.word	0x00009100


	//   ....[24]....
        /*09dc*/ 	.word	0x0000c090


	//   ....[25]....
        /*09e0*/ 	.word	0x0000c0b0


	//   ....[26]....
        /*09e4*/ 	.word	0x0000c510


	//   ....[27]....
        /*09e8*/ 	.word	0x0000c530


	//   ....[28]....
        /*09ec*/ 	.word	0x0000dfe0


	//   ....[29]....
        /*09f0*/ 	.word	0x0000e000


	//   ....[30]....
        /*09f4*/ 	.word	0x0000e520


	//   ....[31]....
        /*09f8*/ 	.word	0x0000e580


	//   ....[32]....
        /*09fc*/ 	.word	0x0000f890


	//   ....[33]....
        /*0a00*/ 	.word	0x0000f8b0


	//   ....[34]....
        /*0a04*/ 	.word	0x0000f930


	//   ....[35]....
        /*0a08*/ 	.word	0x0000f940


	//   ....[36]....
        /*0a0c*/ 	.word	0x00010500


	//   ....[37]....
        /*0a10*/ 	.word	0x00010510


	//   ....[38]....
        /*0a14*/ 	.word	0x00010520


	//   ....[39]....
        /*0a18*/ 	.word	0x00010530


	//   ....[40]....
        /*0a1c*/ 	.word	0x00010540


	//   ....[41]....
        /*0a20*/ 	.word	0x00010550


	//   ....[42]....
        /*0a24*/ 	.word	0x00010560


	//   ....[43]....
        /*0a28*/ 	.word	0x00010570


	//   ....[44]....
        /*0a2c*/ 	.word	0x00010580


	//   ....[45]....
        /*0a30*/ 	.word	0x00010590


	//   ....[46]....
        /*0a34*/ 	.word	0x000105a0


	//   ....[47]....
        /*0a38*/ 	.word	0x000105b0


	//   ....[48]....
        /*0a3c*/ 	.word	0x000105d0


	//   ....[49]....
        /*0a40*/ 	.word	0x000105e0


	//   ....[50]....
        /*0a44*/ 	.word	0x000105f0


	//   ....[51]....
        /*0a48*/ 	.word	0x00010600


	//   ....[52]....
        /*0a4c*/ 	.word	0x00010620


	//   ....[53]....
        /*0a50*/ 	.word	0x00010630


	//   ....[54]....
        /*0a54*/ 	.word	0x00010640


	//   ....[55]....
        /*0a58*/ 	.word	0x00010650


	//   ....[56]....
        /*0a5c*/ 	.word	0x00010670


	//   ....[57]....
        /*0a60*/ 	.word	0x00010680


	//   ....[58]....
        /*0a64*/ 	.word	0x00010690


	//   ....[59]....
        /*0a68*/ 	.word	0x000106a0


	//   ....[60]....
        /*0a6c*/ 	.word	0x00010ed0


	//   ....[61]....
        /*0a70*/ 	.word	0x00010f00


	//   ....[62]....
        /*0a74*/ 	.word	0x00011060


	//   ....[63]....
        /*0a78*/ 	.word	0x00011070


	//   ....[64]....
        /*0a7c*/ 	.word	0x000114c0


	//   ....[65]....
        /*0a80*/ 	.word	0x000114f0


	//   ....[66]....
        /*0a84*/ 	.word	0x000115f0


	//   ....[67]....
        /*0a88*/ 	.word	0x00011610


	//   ....[68]....
        /*0a8c*/ 	.word	0x00011f50


	//   ....[69]....
        /*0a90*/ 	.word	0x00011f60


	//   ....[70]....
        /*0a94*/ 	.word	0x00012060


	//   ....[71]....
        /*0a98*/ 	.word	0x00012080


	//   ....[72]....
        /*0a9c*/ 	.word	0x000121f0


	//   ....[73]....
        /*0aa0*/ 	.word	0x000123c0


	//   ....[74]....
        /*0aa4*/ 	.word	0x000123f0


	//   ....[75]....
        /*0aa8*/ 	.word	0x00012420


	//   ....[76]....
        /*0aac*/ 	.word	0x00012450


	//   ....[77]....
        /*0ab0*/ 	.word	0x00012480


	//   ....[78]....
        /*0ab4*/ 	.word	0x000124b0


	//   ....[79]....
        /*0ab8*/ 	.word	0x00012620


	//   ....[80]....
        /*0abc*/ 	.word	0x00012650


	//   ....[81]....
        /*0ac0*/ 	.word	0x00012680


	//   ....[82]....
        /*0ac4*/ 	.word	0x000126b0


	//   ....[83]....
        /*0ac8*/ 	.word	0x000126e0


	//   ....[84]....
        /*0acc*/ 	.word	0x00012710


	//   ....[85]....
        /*0ad0*/ 	.word	0x000127a0


	//   ....[86]....
        /*0ad4*/ 	.word	0x000127d0


	//   ....[87]....
        /*0ad8*/ 	.word	0x00012850


	//   ....[88]....
        /*0adc*/ 	.word	0x000135a0


	//   ....[89]....
        /*0ae0*/ 	.word	0x000157a0


	//   ....[90]....
        /*0ae4*/ 	.word	0x000157b0


	//   ....[91]....
        /*0ae8*/ 	.word	0x000157c0


	//   ....[92]....
        /*0aec*/ 	.word	0x000158e0


	//   ....[93]....
        /*0af0*/ 	.word	0x00015d20


	//   ....[94]....
        /*0af4*/ 	.word	0x00015d30


	//   ....[95]....
        /*0af8*/ 	.word	0x00015d40


	//   ....[96]....
        /*0afc*/ 	.word	0x00015d50


	//   ....[97]....
        /*0b00*/ 	.word	0x00016710


	//   ....[98]....
        /*0b04*/ 	.word	0x00016740


	//   ....[99]....
        /*0b08*/ 	.word	0x00016760


	//   ....[100]....
        /*0b0c*/ 	.word	0x00016770


	//   ....[101]....
        /*0b10*/ 	.word	0x00016870


	//   ....[102]....
        /*0b14*/ 	.word	0x00016880


	//   ....[103]....
        /*0b18*/ 	.word	0x00017070


	//   ....[104]....
        /*0b1c*/ 	.word	0x00017090


	//   ....[105]....
        /*0b20*/ 	.word	0x000170b0


	//   ....[106]....
        /*0b24*/ 	.word	0x00017110


	//   ....[107]....
        /*0b28*/ 	.word	0x00017500


	//   ....[108]....
        /*0b2c*/ 	.word	0x00017510


	//   ....[109]....
        /*0b30*/ 	.word	0x00017520


	//   ....[110]....
        /*0b34*/ 	.word	0x00017580


	//   ....[111]....
        /*0b38*/ 	.word	0x00018630


	//   ....[112]....
        /*0b3c*/ 	.word	0x00018690


	//   ....[113]....
        /*0b40*/ 	.word	0x000186c0


	//   ....[114]....
        /*0b44*/ 	.word	0x000186f0


	//   ....[115]....
        /*0b48*/ 	.word	0x00018720


	//   ....[116]....
        /*0b4c*/ 	.word	0x00018750


	//   ....[117]....
        /*0b50*/ 	.word	0x00018780


	//   ....[118]....
        /*0b54*/ 	.word	0x00018790


	//   ....[119]....
        /*0b58*/ 	.word	0x00018910


	//   ....[120]....
        /*0b5c*/ 	.word	0x00018940


	//   ....[121]....
        /*0b60*/ 	.word	0x00018970


	//   ....[122]....
        /*0b64*/ 	.word	0x000189a0


	//   ....[123]....
        /*0b68*/ 	.word	0x000189d0


	//   ....[124]....
        /*0b6c*/ 	.word	0x00018a00


	//   ....[125]....
        /*0b70*/ 	.word	0x00018ac0


	//   ....[126]....
        /*0b74*/ 	.word	0x00018ae0


	//   ....[127]....
        /*0b78*/ 	.word	0x00018b50


	//   ....[128]....
        /*0b7c*/ 	.word	0x00018fe0


	//   ....[129]....
        /*0b80*/ 	.word	0x00019380


	//   ....[130]....
        /*0b84*/ 	.word	0x00019410


	//   ....[131]....
        /*0b88*/ 	.word	0x000194f0


	//   ....[132]....
        /*0b8c*/ 	.word	0x00019580


	//   ....[133]....
        /*0b90*/ 	.word	0x00019660


	//   ....[134]....
        /*0b94*/ 	.word	0x000196f0


	//   ....[135]....
        /*0b98*/ 	.word	0x000197d0


	//   ....[136]....
        /*0b9c*/ 	.word	0x00019860


	//   ....[137]....
        /*0ba0*/ 	.word	0x000198b0


	//   ....[138]....
        /*0ba4*/ 	.word	0x00019900


	//   ....[139]....
        /*0ba8*/ 	.word	0x000199e0


	//   ....[140]....
        /*0bac*/ 	.word	0x00019a70


	//   ....[141]....
        /*0bb0*/ 	.word	0x00019ac0


	//   ....[142]....
        /*0bb4*/ 	.word	0x00019b10


	//   ....[143]....
        /*0bb8*/ 	.word	0x00019d70


	//   ....[144]....
        /*0bbc*/ 	.word	0x0001a050


	//   ....[145]....
        /*0bc0*/ 	.word	0x0001a150


	//   ....[146]....
        /*0bc4*/ 	.word	0x0001a1f0


	//   ....[147]....
        /*0bc8*/ 	.word	0x0001a3a0


	//   ....[148]....
        /*0bcc*/ 	.word	0x0001a440


	//   ....[149]....
        /*0bd0*/ 	.word	0x0001a540


	//   ....[150]....
        /*0bd4*/ 	.word	0x0001a5d0


	//   ....[151]....
        /*0bd8*/ 	.word	0x0001a630


	//   ....[152]....
        /*0bdc*/ 	.word	0x0001a6d0


	//   ....[153]....
        /*0be0*/ 	.word	0x0001a7e0


	//   ....[154]....
        /*0be4*/ 	.word	0x0001a840


	//   ....[155]....
        /*0be8*/ 	.word	0x0001a8a0


	//   ....[156]....
        /*0bec*/ 	.word	0x0001a940


	//   ....[157]....
        /*0bf0*/ 	.word	0x0001aa10


	//   ....[158]....
        /*0bf4*/ 	.word	0x0001aaf0


	//   ....[159]....
        /*0bf8*/ 	.word	0x0001ac30


	//   ....[160]....
        /*0bfc*/ 	.word	0x0001ace0


	//   ....[161]....
        /*0c00*/ 	.word	0x0001ad90


	//   ....[162]....
        /*0c04*/ 	.word	0x0001ae40


	//   ....[163]....
        /*0c08*/ 	.word	0x0001af30


	//   ....[164]....
        /*0c0c*/ 	.word	0x0001afc0


	//   ....[165]....
        /*0c10*/ 	.word	0x0001b020


	//   ....[166]....
        /*0c14*/ 	.word	0x0001b0f0


	//   ....[167]....
        /*0c18*/ 	.word	0x0001b2d0


	//   ....[168]....
        /*0c1c*/ 	.word	0x0001b370


	//   ....[169]....
        /*0c20*/ 	.word	0x0001b490


	//   ....[170]....
        /*0c24*/ 	.word	0x0001b510


	//   ....[171]....
        /*0c28*/ 	.word	0x0001b590


	//   ....[172]....
        /*0c2c*/ 	.word	0x0001b610


	//   ....[173]....
        /*0c30*/ 	.word	0x0001b690


	//   ....[174]....
        /*0c34*/ 	.word	0x0001b720


	//   ....[175]....
        /*0c38*/ 	.word	0x0001b7c0


	//   ....[176]....
        /*0c3c*/ 	.word	0x0001b860


	//   ....[177]....
        /*0c40*/ 	.word	0x0001b8e0


	//   ....[178]....
        /*0c44*/ 	.word	0x0001b960


	//   ....[179]....
        /*0c48*/ 	.word	0x0001b9e0


	//   ....[180]....
        /*0c4c*/ 	.word	0x0001ba70


	//   ....[181]....
        /*0c50*/ 	.word	0x0001baf0


	//   ....[182]....
        /*0c54*/ 	.word	0x0001bb90


	//   ....[183]....
        /*0c58*/ 	.word	0x0001bc20


	//   ....[184]....
        /*0c5c*/ 	.word	0x0001bd50


	//----- nvinfo : EIATTR_REG_RECONFIG
	.align		4
.L_1190:
        /*0c60*/ 	.byte	0x01, 0x54
	.zero		2


	//----- nvinfo : EIATTR_SYSCALL_OFFSETS
	.align		4
        /*0c64*/ 	.byte	0x04, 0x46
        /*0c66*/ 	.short	(.L_1192 - .L_1191)


	//   ....[0]....
.L_1191:
        /*0c68*/ 	.word	0x00001920


	//   ....[1]....
        /*0c6c*/ 	.word	0x00001a70


	//   ....[2]....
        /*0c70*/ 	.word	0x00007160


	//   ....[3]....
        /*0c74*/ 	.word	0x000074a0


	//   ....[4]....
        /*0c78*/ 	.word	0x00014c40


	//   ....[5]....
        /*0c7c*/ 	.word	0x00014dd0


	//   ....[6]....
        /*0c80*/ 	.word	0x00014f20


	//   ....[7]....
        /*0c84*/ 	.word	0x00015070


	//   ....[8]....
        /*0c88*/ 	.word	0x000161c0


	//----- nvinfo : EIATTR_MBARRIER_INSTR_OFFSETS
	.align		4
.L_1192:
        /*0c8c*/ 	.byte	0x04, 0x39
        /*0c8e*/ 	.short	(.L_1194 - .L_1193)


	//   ....[0]....
.L_1193:
        /*0c90*/ 	.word	0x00000270
        /*0c94*/ 	.word	0x000000ff
        /*0c98*/ 	.word	0x00019c00
        /*0c9c*/ 	.short	0x0100
        /*0c9e*/ 	.byte	0x08
	.zero		1


	//   ....[1]....
        /*0ca0*/ 	.word	0x00000280
        /*0ca4*/ 	.word	0x000000ff
        /*0ca8*/ 	.word	0x00019c20
        /*0cac*/ 	.short	0x0100
        /*0cae*/ 	.byte	0x08
	.zero		1


	//   ....[2]....
        /*0cb0*/ 	.word	0x00000370
        /*0cb4*/ 	.word	0x000000ff
        /*0cb8*/ 	.word	0x00019c30
        /*0cbc*/ 	.short	0x0100
        /*0cbe*/ 	.byte	0x08
	.zero		1


	//   ....[3]....
        /*0cc0*/ 	.word	0x00000380
        /*0cc4*/ 	.word	0x000000ff
        /*0cc8*/ 	.word	0x00019c40
        /*0ccc*/ 	.short	0x0100
        /*0cce*/ 	.byte	0x08
	.zero		1


	//   ....[4]....
        /*0cd0*/ 	.word	0x00000390
        /*0cd4*/ 	.word	0x000000ff
        /*0cd8*/ 	.word	0x00019c38
        /*0cdc*/ 	.short	0x0100
        /*0cde*/ 	.byte	0x08
	.zero		1


	//   ....[5]....
        /*0ce0*/ 	.word	0x000003a0
        /*0ce4*/ 	.word	0x000000ff
        /*0ce8*/ 	.word	0x00019c48
        /*0cec*/ 	.short	0x0100
        /*0cee*/ 	.byte	0x08
	.zero		1


	//   ....[6]....
        /*0cf0*/ 	.word	0x000004d0
        /*0cf4*/ 	.word	0x000000ff
        /*0cf8*/ 	.word	0x00019c50
        /*0cfc*/ 	.short	0x0100
        /*0cfe*/ 	.byte	0x08
	.zero		1


	//   ....[7]....
        /*0d00*/ 	.word	0x000004e0
        /*0d04*/ 	.word	0x000000ff
        /*0d08*/ 	.word	0x00019c60
        /*0d0c*/ 	.short	0x0100
        /*0d0e*/ 	.byte	0x08
	.zero		1


	//   ....[8]....
        /*0d10*/ 	.word	0x000004f0
        /*0d14*/ 	.word	0x000000ff
        /*0d18*/ 	.word	0x00019c58
        /*0d1c*/ 	.short	0x0100
        /*0d1e*/ 	.byte	0x08
	.zero		1


	//   ....[9]....
        /*0d20*/ 	.word	0x00000500
        /*0d24*/ 	.word	0x000000ff
        /*0d28*/ 	.word	0x00019c68
        /*0d2c*/ 	.short	0x0100
        /*0d2e*/ 	.byte	0x08
	.zero		1


	//   ....[10]....
        /*0d30*/ 	.word	0x000005f0
        /*0d34*/ 	.word	0x000000ff
        /*0d38*/ 	.word	0x00019c70
        /*0d3c*/ 	.short	0x0100
        /*0d3e*/ 	.byte	0x06
	.zero		1


	//   ....[11]....
        /*0d40*/ 	.word	0x00000600
        /*0d44*/ 	.word	0x000000ff
        /*0d48*/ 	.word	0x00019c80
        /*0d4c*/ 	.short	0x0100
        /*0d4e*/ 	.byte	0x06
	.zero		1


	//   ....[12]....
        /*0d50*/ 	.word	0x00000610
        /*0d54*/ 	.word	0x000000ff
        /*0d58*/ 	.word	0x00019c78
        /*0d5c*/ 	.short	0x0100
        /*0d5e*/ 	.byte	0x06
	.zero		1


	//   ....[13]....
        /*0d60*/ 	.word	0x00000620
        /*0d64*/ 	.word	0x000000ff
        /*0d68*/ 	.word	0x00019c88
        /*0d6c*/ 	.short	0x0100
        /*0d6e*/ 	.byte	0x06
	.zero		1


	//   ....[14]....
        /*0d70*/ 	.word	0x00000750
        /*0d74*/ 	.word	0x000000ff
        /*0d78*/ 	.word	0x00019c90
        /*0d7c*/ 	.short	0x0100
        /*0d7e*/ 	.byte	0x08
	.zero		1


	//   ....[15]....
        /*0d80*/ 	.word	0x00000760
        /*0d84*/ 	.word	0x000000ff
        /*0d88*/ 	.word	0x00019ca0
        /*0d8c*/ 	.short	0x0100
        /*0d8e*/ 	.byte	0x08
	.zero		1


	//   ....[16]....
        /*0d90*/ 	.word	0x00000770
        /*0d94*/ 	.word	0x000000ff
        /*0d98*/ 	.word	0x00019c98
        /*0d9c*/ 	.short	0x0100
        /*0d9e*/ 	.byte	0x08
	.zero		1


	//   ....[17]....
        /*0da0*/ 	.word	0x00000780
        /*0da4*/ 	.word	0x000000ff
        /*0da8*/ 	.word	0x00019ca8
        /*0dac*/ 	.short	0x0100
        /*0dae*/ 	.byte	0x08
	.zero		1


	//   ....[18]....
        /*0db0*/ 	.word	0x000008c0
        /*0db4*/ 	.word	0x000000ff
        /*0db8*/ 	.word	0x00019cb0
        /*0dbc*/ 	.short	0x0100
        /*0dbe*/ 	.byte	0x08
	.zero		1


	//   ....[19]....
        /*0dc0*/ 	.word	0x000008d0
        /*0dc4*/ 	.word	0x000000ff
        /*0dc8*/ 	.word	0x00019cc0
        /*0dcc*/ 	.short	0x0100
        /*0dce*/ 	.byte	0x08
	.zero		1


	//   ....[20]....
        /*0dd0*/ 	.word	0x000008e0
        /*0dd4*/ 	.word	0x000000ff
        /*0dd8*/ 	.word	0x00019cb8
        /*0ddc*/ 	.short	0x0100
        /*0dde*/ 	.byte	0x08
	.zero		1


	//   ....[21]....
        /*0de0*/ 	.word	0x000008f0
        /*0de4*/ 	.word	0x000000ff
        /*0de8*/ 	.word	0x00019cc8
        /*0dec*/ 	.short	0x0100
        /*0dee*/ 	.byte	0x08
	.zero		1


	//   ....[22]....
        /*0df0*/ 	.word	0x000027d0
        /*0df4*/ 	.word	0x00000044
        /*0df8*/ 	.word	0x00019c90
        /*0dfc*/ 	.short	0x010a
        /*0dfe*/ 	.byte	0x3f
	.zero		1


	//   ....[23]....
        /*0e00*/ 	.word	0x000041a0
        /*0e04*/ 	.word	0x00000044
        /*0e08*/ 	.word	0x00019c90
        /*0e0c*/ 	.short	0x010a
        /*0e0e*/ 	.byte	0x3f
	.zero		1


	//   ....[24]....
        /*0e10*/ 	.word	0x00006220
        /*0e14*/ 	.word	0x00000044
        /*0e18*/ 	.word	0x00019c90
        /*0e1c*/ 	.short	0x010a
        /*0e1e*/ 	.byte	0x3f
	.zero		1


	//   ....[25]....
        /*0e20*/ 	.word	0x00006640
        /*0e24*/ 	.word	0x00000004
        /*0e28*/ 	.word	0x00000000
        /*0e2c*/ 	.short	0x0101
        /*0e2e*/ 	.byte	0x3f
	.zero		1


	//   ....[26]....
        /*0e30*/ 	.word	0x00006680
        /*0e34*/ 	.word	0x00000044
        /*0e38*/ 	.word	0x00019cb0
        /*0e3c*/ 	.short	0x010a
        /*0e3e*/ 	.byte	0x3f
	.zero		1


	//   ....[27]....
        /*0e40*/ 	.word	0x00006a50
        /*0e44*/ 	.word	0x00000044
        /*0e48*/ 	.word	0x00000000
        /*0e4c*/ 	.short	0x0101
        /*0e4e*/ 	.byte	0x3f
	.zero		1


	//   ....[28]....
        /*0e50*/ 	.word	0x00007200
        /*0e54*/ 	.word	0x00000012
        /*0e58*/ 	.word	0x00019c00
        /*0e5c*/ 	.short	0x010a
        /*0e5e*/ 	.byte	0x3f
	.zero		1


	//   ....[29]....
        /*0e60*/ 	.word	0x00007250
        /*0e64*/ 	.word	0x00000012
        /*0e68*/ 	.word	0x00019c00
        /*0e6c*/ 	.short	0x010a
        /*0e6e*/ 	.byte	0x3f
	.zero		1


	//   ....[30]....
        /*0e70*/ 	.word	0x000078f0
        /*0e74*/ 	.word	0x00000012
        /*0e78*/ 	.word	0x00019c00
        /*0e7c*/ 	.short	0x010a
        /*0e7e*/ 	.byte	0x3f
	.zero		1


	//   ....[31]....
        /*0e80*/ 	.word	0x00009410
        /*0e84*/ 	.word	0x00000012
        /*0e88*/ 	.word	0x00019c00
        /*0e8c*/ 	.short	0x010a
        /*0e8e*/ 	.byte	0x3f
	.zero		1


	//   ....[32]....
        /*0e90*/ 	.word	0x0000b5f0
        /*0e94*/ 	.word	0x00000003
        /*0e98*/ 	.word	0x00019c30
        /*0e9c*/ 	.short	0x010a
        /*0e9e*/ 	.byte	0x3f
	.zero		1


	//   ....[33]....
        /*0ea0*/ 	.word	0x0000b690
        /*0ea4*/ 	.word	0x00000003
        /*0ea8*/ 	.word	0x00019c30
        /*0eac*/ 	.short	0x010a
        /*0eae*/ 	.byte	0x3f
	.zero		1


	//   ....[34]....
        /*0eb0*/ 	.word	0x0000ccf0
        /*0eb4*/ 	.word	0x00000037
        /*0eb8*/ 	.word	0x00000000
        /*0ebc*/ 	.short	0x0101
        /*0ebe*/ 	.byte	0x3f
	.zero		1


	//   ....[35]....
        /*0ec0*/ 	.word	0x0000d890
        /*0ec4*/ 	.word	0x00000000
        /*0ec8*/ 	.word	0x00019c30
        /*0ecc*/ 	.short	0x010a
        /*0ece*/ 	.byte	0x3f
	.zero		1


	//   ....[36]....
        /*0ed0*/ 	.word	0x0000d900
        /*0ed4*/ 	.word	0x00000000
        /*0ed8*/ 	.word	0x00019c30
        /*0edc*/ 	.short	0x010a
        /*0ede*/ 	.byte	0x3f
	.zero		1


	//   ....[37]....
        /*0ee0*/ 	.word	0x0000db00
        /*0ee4*/ 	.word	0x00000007
        /*0ee8*/ 	.word	0x00019c50
        /*0eec*/ 	.short	0x010a
        /*0eee*/ 	.byte	0x3f
	.zero		1


	//   ....[38]....
        /*0ef0*/ 	.word	0x0000db50
        /*0ef4*/ 	.word	0x00000007
        /*0ef8*/ 	.word	0x00019c50
        /*0efc*/ 	.short	0x010a
        /*0efe*/ 	.byte	0x3f
	.zero		1


	//   ....[39]....
        /*0f00*/ 	.word	0x0000ddd0
        /*0f04*/ 	.word	0x00000000
        /*0f08*/ 	.word	0x00000000
        /*0f0c*/ 	.short	0x0101
        /*0f0e*/ 	.byte	0x3f
	.zero		1


	//   ....[40]....
        /*0f10*/ 	.word	0x0000ef90
        /*0f14*/ 	.word	0x00000007
        /*0f18*/ 	.word	0x00000000
        /*0f1c*/ 	.short	0x0101
        /*0f1e*/ 	.byte	0x3f
	.zero		1


	//   ....[41]....
        /*0f20*/ 	.word	0x0000f560
        /*0f24*/ 	.word	0x00000004
        /*0f28*/ 	.word	0x00019c50
        /*0f2c*/ 	.short	0x010a
        /*0f2e*/ 	.byte	0x3f
	.zero		1


	//   ....[42]....
        /*0f30*/ 	.word	0x0000f5b0
        /*0f34*/ 	.word	0x00000004
        /*0f38*/ 	.word	0x00019c50
        /*0f3c*/ 	.short	0x010a
        /*0f3e*/ 	.byte	0x3f
	.zero		1


	//   ....[43]....
        /*0f40*/ 	.word	0x0000fea0
        /*0f44*/ 	.word	0x00000004
        /*0f48*/ 	.word	0x00000000
        /*0f4c*/ 	.short	0x0101
        /*0f4e*/ 	.byte	0x3f
	.zero		1


	//   ....[44]....
        /*0f50*/ 	.word	0x000114e0
        /*0f54*/ 	.word	0x00000000
        /*0f58*/ 	.word	0x00000000
        /*0f5c*/ 	.short	0x0101
        /*0f5e*/ 	.byte	0x3f
	.zero		1


	//   ....[45]....
        /*0f60*/ 	.word	0x00013680
        /*0f64*/ 	.word	0x00000016
        /*0f68*/ 	.word	0x00019c20
        /*0f6c*/ 	.short	0x010a
        /*0f6e*/ 	.byte	0x3f
	.zero		1


	//   ....[46]....
        /*0f70*/ 	.word	0x00013740
        /*0f74*/ 	.word	0x00000007
        /*0f78*/ 	.word	0x00019ca0
        /*0f7c*/ 	.short	0x010a
        /*0f7e*/ 	.byte	0x3f
	.zero		1


	//   ....[47]....
        /*0f80*/ 	.word	0x00013b70
        /*0f84*/ 	.word	0x00000007
        /*0f88*/ 	.word	0x00019cc0
        /*0f8c*/ 	.short	0x010a
        /*0f8e*/ 	.byte	0x3f
	.zero		1


	//   ....[48]....
        /*0f90*/ 	.word	0x000140d0
        /*0f94*/ 	.word	0x00000008
        /*0f98*/ 	.word	0x00019ca0
        /*0f9c*/ 	.short	0x010a
        /*0f9e*/ 	.byte	0x3f
	.zero		1


	//   ....[49]....
        /*0fa0*/ 	.word	0x000144f0
        /*0fa4*/ 	.word	0x00000008
        /*0fa8*/ 	.word	0x00019cc0
        /*0fac*/ 	.short	0x010a
        /*0fae*/ 	.byte	0x3f
	.zero		1


	//   ....[50]....
        /*0fb0*/ 	.word	0x00015570
        /*0fb4*/ 	.word	0x00000004
        /*0fb8*/ 	.word	0x00019c80
        /*0fbc*/ 	.short	0x010a
        /*0fbe*/ 	.byte	0x3f
	.zero		1


	//   ....[51]....
        /*0fc0*/ 	.word	0x000159e0
        /*0fc4*/ 	.word	0x00000004
        /*0fc8*/ 	.word	0x00019c70
        /*0fcc*/ 	.short	0x0107
        /*0fce*/ 	.byte	0x3f
	.zero		1


	//   ....[52]....
        /*0fd0*/ 	.word	0x00015aa0
        /*0fd4*/ 	.word	0x00000004
        /*0fd8*/ 	.word	0x00019c70
        /*0fdc*/ 	.short	0x0101
        /*0fde*/ 	.byte	0x3f
	.zero		1


	//   ....[53]....
        /*0fe0*/ 	.word	0x00015af0
        /*0fe4*/ 	.word	0x00000004
        /*0fe8*/ 	.word	0x00019c40
        /*0fec*/ 	.short	0x010a
        /*0fee*/ 	.byte	0x3f
	.zero		1


	//   ....[54]....
        /*0ff0*/ 	.word	0x00015ea0
        /*0ff4*/ 	.word	0x00000004
        /*0ff8*/ 	.word	0x00019c30
        /*0ffc*/ 	.short	0x0107
        /*0ffe*/ 	.byte	0x3f
	.zero		1


	//   ....[55]....
        /*1000*/ 	.word	0x00015f70
        /*1004*/ 	.word	0x00000004
        /*1008*/ 	.word	0x00019c30
        /*100c*/ 	.short	0x0101
        /*100e*/ 	.byte	0x3f
	.zero		1


	//   ....[56]....
        /*1010*/ 	.word	0x00016960
        /*1014*/ 	.word	0x00000016
        /*1018*/ 	.word	0x00019c00
        /*101c*/ 	.short	0x0107
        /*101e*/ 	.byte	0x3f
	.zero		1


	//   ....[57]....
        /*1020*/ 	.word	0x00016a60
        /*1024*/ 	.word	0x00000016
        /*1028*/ 	.word	0x00019c00
        /*102c*/ 	.short	0x0101
        /*102e*/ 	.byte	0x3f
	.zero		1


	//   ....[58]....
        /*1030*/ 	.word	0x00016a80
        /*1034*/ 	.word	0x00000016
        /*1038*/ 	.word	0x00019c20
        /*103c*/ 	.short	0x010a
        /*103e*/ 	.byte	0x3f
	.zero		1


	//   ....[59]....
        /*1040*/ 	.word	0x00016e10
        /*1044*/ 	.word	0x00000000
        /*1048*/ 	.word	0x00019c80
        /*104c*/ 	.short	0x010a
        /*104e*/ 	.byte	0x3f
	.zero		1


	//   ....[60]....
        /*1050*/ 	.word	0x000171e0
        /*1054*/ 	.word	0x00000000
        /*1058*/ 	.word	0x00019c70
        /*105c*/ 	.short	0x0107
        /*105e*/ 	.byte	0x3f
	.zero		1


	//   ....[61]....
        /*1060*/ 	.word	0x000172a0
        /*1064*/ 	.word	0x00000000
        /*1068*/ 	.word	0x00019c70
        /*106c*/ 	.short	0x0101
        /*106e*/ 	.byte	0x3f
	.zero		1


	//   ....[62]....
        /*1070*/ 	.word	0x000172d0
        /*1074*/ 	.word	0x00000000
        /*1078*/ 	.word	0x00019c40
        /*107c*/ 	.short	0x010a
        /*107e*/ 	.byte	0x3f
	.zero		1


	//   ....[63]....
        /*1080*/ 	.word	0x00017620
        /*1084*/ 	.word	0x00000000
        /*1088*/ 	.word	0x00019c30
        /*108c*/ 	.short	0x0107
        /*108e*/ 	.byte	0x3f
	.zero		1


	//   ....[64]....
        /*1090*/ 	.word	0x000176e0
        /*1094*/ 	.word	0x00000000
        /*1098*/ 	.word	0x00019c30
        /*109c*/ 	.short	0x0101
        /*109e*/ 	.byte	0x3f
	.zero		1


	//   ....[65]....
        /*10a0*/ 	.word	0x00017770
        /*10a4*/ 	.word	0x00000002
        /*10a8*/ 	.word	0x00019c70
        /*10ac*/ 	.short	0x010a
        /*10ae*/ 	.byte	0x3f
	.zero		1


	//   ....[66]....
        /*10b0*/ 	.word	0x00017800
        /*10b4*/ 	.word	0x00000002
        /*10b8*/ 	.word	0x00019c60
        /*10bc*/ 	.short	0x010a
        /*10be*/ 	.byte	0x3f
	.zero		1


	//   ....[67]....
        /*10c0*/ 	.word	0x00017c70
        /*10c4*/ 	.word	0x00000002
        /*10c8*/ 	.word	0x00019c50
        /*10cc*/ 	.short	0x0101
        /*10ce*/ 	.byte	0x3f
	.zero		1


	//   ....[68]....
        /*10d0*/ 	.word	0x00017d00
        /*10d4*/ 	.word	0x00000002
        /*10d8*/ 	.word	0x00000000
        /*10dc*/ 	.short	0x0101
        /*10de*/ 	.byte	0x3f
	.zero		1


	//   ....[69]....
        /*10e0*/ 	.word	0x00017ec0
        /*10e4*/ 	.word	0x00000000
        /*10e8*/ 	.word	0x00019c70
        /*10ec*/ 	.short	0x010a
        /*10ee*/ 	.byte	0x3f
	.zero		1


	//   ....[70]....
        /*10f0*/ 	.word	0x00017f40
        /*10f4*/ 	.word	0x00000000
        /*10f8*/ 	.word	0x00019c60
        /*10fc*/ 	.short	0x010a
        /*10fe*/ 	.byte	0x3f
	.zero		1


	//   ....[71]....
        /*1100*/ 	.word	0x000183c0
        /*1104*/ 	.word	0x00000000
        /*1108*/ 	.word	0x00019c50
        /*110c*/ 	.short	0x0101
        /*110e*/ 	.byte	0x3f
	.zero		1


	//   ....[72]....
        /*1110*/ 	.word	0x00018480
        /*1114*/ 	.word	0x00000000
        /*1118*/ 	.word	0x00000000
        /*111c*/ 	.short	0x0101
        /*111e*/ 	.byte	0x3f
	.zero		1


	//   ....[73]....
        /*1120*/ 	.word	0x00018f60
        /*1124*/ 	.word	0x00000004
        /*1128*/ 	.word	0x00019c20
        /*112c*/ 	.short	0x010a
        /*112e*/ 	.byte	0x3f
	.zero		1


	//   ....[74]....
        /*1130*/ 	.word	0x000190d0
        /*1134*/ 	.word	0x00000005
        /*1138*/ 	.word	0x00019c40
        /*113c*/ 	.short	0x010a
        /*113e*/ 	.byte	0x3f
	.zero		1


	//   ....[75]....
        /*1140*/ 	.word	0x00019170
        /*1144*/ 	.word	0x00000017
        /*1148*/ 	.word	0x00019c40
        /*114c*/ 	.short	0x010a
        /*114e*/ 	.byte	0x3f
	.zero		1


	//   ....[76]....
        /*1150*/ 	.word	0x000191b0
        /*1154*/ 	.word	0x00000005
        /*1158*/ 	.word	0x00019c60
        /*115c*/ 	.short	0x010a
        /*115e*/ 	.byte	0x3f
	.zero		1


	//   ....[77]....
        /*1160*/ 	.word	0x000191f0
        /*1164*/ 	.word	0x00000017
        /*1168*/ 	.word	0x00019c60
        /*116c*/ 	.short	0x010a
        /*116e*/ 	.byte	0x3f
	.zero		1


	//   ....[78]....
        /*1170*/ 	.word	0x00019230
        /*1174*/ 	.word	0x00000005
        /*1178*/ 	.word	0x00019c80
        /*117c*/ 	.short	0x010a
        /*117e*/ 	.byte	0x3f
	.zero		1


	//   ....[79]....
        /*1180*/ 	.word	0x00019270
        /*1184*/ 	.word	0x00000017
        /*1188*/ 	.word	0x00019c80
        /*118c*/ 	.short	0x010a
        /*118e*/ 	.byte	0x3f
	.zero		1


	//   ....[80]....
        /*1190*/ 	.word	0x000192d0
        /*1194*/ 	.word	0x00000044
        /*1198*/ 	.word	0x00019c90
        /*119c*/ 	.short	0x010a
        /*119e*/ 	.byte	0x3f
	.zero		1


	//   ....[81]....
        /*11a0*/ 	.word	0x00019440
        /*11a4*/ 	.word	0x00000044
        /*11a8*/ 	.word	0x00019c90
        /*11ac*/ 	.short	0x010a
        /*11ae*/ 	.byte	0x3f
	.zero		1


	//   ....[82]....
        /*11b0*/ 	.word	0x000195c0
        /*11b4*/ 	.word	0x00000044
        /*11b8*/ 	.word	0x00019c90
        /*11bc*/ 	.short	0x010a
        /*11be*/ 	.byte	0x3f
	.zero		1


	//   ....[83]....
        /*11c0*/ 	.word	0x00019720
        /*11c4*/ 	.word	0x00000044
        /*11c8*/ 	.word	0x00019cb0
        /*11cc*/ 	.short	0x010a
        /*11ce*/ 	.byte	0x3f
	.zero		1


	//   ....[84]....
        /*11d0*/ 	.word	0x00019930
        /*11d4*/ 	.word	0x00000012
        /*11d8*/ 	.word	0x00019c00
        /*11dc*/ 	.short	0x010a
        /*11de*/ 	.byte	0x3f
	.zero		1


	//   ....[85]....
        /*11e0*/ 	.word	0x00019b50
        /*11e4*/ 	.word	0x00000012
        /*11e8*/ 	.word	0x00019c00
        /*11ec*/ 	.short	0x010a
        /*11ee*/ 	.byte	0x3f
	.zero		1


	//   ....[86]....
        /*11f0*/ 	.word	0x00019ba0
        /*11f4*/ 	.word	0x00000003
        /*11f8*/ 	.word	0x00019c30
        /*11fc*/ 	.short	0x010a
        /*11fe*/ 	.byte	0x3f
	.zero		1


	//   ....[87]....
        /*1200*/ 	.word	0x00019bf0
        /*1204*/ 	.word	0x00000000
        /*1208*/ 	.word	0x00019c30
        /*120c*/ 	.short	0x010a
        /*120e*/ 	.byte	0x3f
	.zero		1


	//   ....[88]....
        /*1210*/ 	.word	0x00019c40
        /*1214*/ 	.word	0x00000007
        /*1218*/ 	.word	0x00019c50
        /*121c*/ 	.short	0x010a
        /*121e*/ 	.byte	0x3f
	.zero		1


	//   ....[89]....
        /*1220*/ 	.word	0x00019c90
        /*1224*/ 	.word	0x00000004
        /*1228*/ 	.word	0x00019c50
        /*122c*/ 	.short	0x010a
        /*122e*/ 	.byte	0x3f
	.zero		1


	//   ....[90]....
        /*1230*/ 	.word	0x00019e30
        /*1234*/ 	.word	0x00000016
        /*1238*/ 	.word	0x00019c20
        /*123c*/ 	.short	0x010a
        /*123e*/ 	.byte	0x3f
	.zero		1


	//   ....[91]....
        /*1240*/ 	.word	0x00019e80
        /*1244*/ 	.word	0x00000007
        /*1248*/ 	.word	0x00019ca0
        /*124c*/ 	.short	0x010a
        /*124e*/ 	.byte	0x3f
	.zero		1


	//   ....[92]....
        /*1250*/ 	.word	0x00019ed0
        /*1254*/ 	.word	0x00000007
        /*1258*/ 	.word	0x00019cc0
        /*125c*/ 	.short	0x010a
        /*125e*/ 	.byte	0x3f
	.zero		1


	//   ....[93]....
        /*1260*/ 	.word	0x00019f20
        /*1264*/ 	.word	0x00000008
        /*1268*/ 	.word	0x00019ca0
        /*126c*/ 	.short	0x010a
        /*126e*/ 	.byte	0x3f
	.zero		1


	//   ....[94]....
        /*1270*/ 	.word	0x00019f70
        /*1274*/ 	.word	0x00000008
        /*1278*/ 	.word	0x00019cc0
        /*127c*/ 	.short	0x010a
        /*127e*/ 	.byte	0x3f
	.zero		1


	//   ....[95]....
        /*1280*/ 	.word	0x0001a0a0
        /*1284*/ 	.word	0x00000004
        /*1288*/ 	.word	0x00019c80
        /*128c*/ 	.short	0x010a
        /*128e*/ 	.byte	0x3f
	.zero		1


	//   ....[96]....
        /*1290*/ 	.word	0x0001a490
        /*1294*/ 	.word	0x00000004
        /*1298*/ 	.word	0x00019c40
        /*129c*/ 	.short	0x010a
        /*129e*/ 	.byte	0x3f
	.zero		1


	//   ....[97]....
        /*12a0*/ 	.word	0x0001ab30
        /*12a4*/ 	.word	0x00000016
        /*12a8*/ 	.word	0x00019c20
        /*12ac*/ 	.short	0x010a
        /*12ae*/ 	.byte	0x3f
	.zero		1


	//   ....[98]....
        /*12b0*/ 	.word	0x0001ab80
        /*12b4*/ 	.word	0x00000000
        /*12b8*/ 	.word	0x00019c80
        /*12bc*/ 	.short	0x010a
        /*12be*/ 	.byte	0x3f
	.zero		1


	//   ....[99]....
        /*12c0*/ 	.word	0x0001ae80
        /*12c4*/ 	.word	0x00000000
        /*12c8*/ 	.word	0x00019c40
        /*12cc*/ 	.short	0x010a
        /*12ce*/ 	.byte	0x3f
	.zero		1


	//   ....[100]....
        /*12d0*/ 	.word	0x0001b130
        /*12d4*/ 	.word	0x00000002
        /*12d8*/ 	.word	0x00019c70
        /*12dc*/ 	.short	0x010a
        /*12de*/ 	.byte	0x3f
	.zero		1


	//   ....[101]....
        /*12e0*/ 	.word	0x0001b180
        /*12e4*/ 	.word	0x00000002
        /*12e8*/ 	.word	0x00019c60
        /*12ec*/ 	.short	0x010a
        /*12ee*/ 	.byte	0x3f
	.zero		1


	//   ....[102]....
        /*12f0*/ 	.word	0x0001b1d0
        /*12f4*/ 	.word	0x00000000
        /*12f8*/ 	.word	0x00019c70
        /*12fc*/ 	.short	0x010a
        /*12fe*/ 	.byte	0x3f
	.zero		1


	//   ....[103]....
        /*1300*/ 	.word	0x0001b220
        /*1304*/ 	.word	0x00000000
        /*1308*/ 	.word	0x00019c60
        /*130c*/ 	.short	0x010a
        /*130e*/ 	.byte	0x3f
	.zero		1


	//   ....[104]....
        /*1310*/ 	.word	0x0001bc70
        /*1314*/ 	.word	0x00000004
        /*1318*/ 	.word	0x00019c20
        /*131c*/ 	.short	0x010a
        /*131e*/ 	.byte	0x3f
	.zero		1


	//   ....[105]....
        /*1320*/ 	.word	0x0001be10
        /*1324*/ 	.word	0x00000005
        /*1328*/ 	.word	0x00019c40
        /*132c*/ 	.short	0x010a
        /*132e*/ 	.byte	0x3f
	.zero		1


	//   ....[106]....
        /*1330*/ 	.word	0x0001be60
        /*1334*/ 	.word	0x00000017
        /*1338*/ 	.word	0x00019c40
        /*133c*/ 	.short	0x010a
        /*133e*/ 	.byte	0x3f
	.zero		1


	//   ....[107]....
        /*1340*/ 	.word	0x0001beb0
        /*1344*/ 	.word	0x00000005
        /*1348*/ 	.word	0x00019c60
        /*134c*/ 	.short	0x010a
        /*134e*/ 	.byte	0x3f
	.zero		1


	//   ....[108]....
        /*1350*/ 	.word	0x0001bf00
        /*1354*/ 	.word	0x00000017
        /*1358*/ 	.word	0x00019c60
        /*135c*/ 	.short	0x010a
        /*135e*/ 	.byte	0x3f
	.zero		1


	//   ....[109]....
        /*1360*/ 	.word	0x0001bf50
        /*1364*/ 	.word	0x00000005
        /*1368*/ 	.word	0x00019c80
        /*136c*/ 	.short	0x010a
        /*136e*/ 	.byte	0x3f
	.zero		1


	//----- nvinfo : EIATTR_NUM_MBARRIERS
	.align		4
.L_1194:
        /*1370*/ 	.byte	0x03, 0x38
        /*1372*/ 	.short	0x0016


	//----- nvinfo : EIATTR_EXIT_INSTR_OFFSETS
	.align		4
        /*1374*/ 	.byte	0x04, 0x1c
        /*1376*/ 	.short	(.L_1196 - .L_1195)


	//   ....[0]....
.L_1195:
        /*1378*/ 	.word	0x000192c0


	//----- nvinfo : EIATTR_MAX_THREADS
	.align		4
.L_1196:
        /*137c*/ 	.byte	0x04, 0x05
        /*137e*/ 	.short	(.L_1198 - .L_1197)
.L_1197:
        /*1380*/ 	.word	0x00000200
        /*1384*/ 	.word	0x00000001
        /*1388*/ 	.word	0x00000001


	//----- nvinfo : EIATTR_CRS_STACK_SIZE
	.align		4
.L_1198:
        /*138c*/ 	.byte	0x04, 0x1e
        /*138e*/ 	.short	(.L_1200 - .L_1199)
.L_1199:
        /*1390*/ 	.word	0x00000000


	//----- nvinfo : EIATTR_CBANK_PARAM_SIZE
	.align		4
.L_1200:
        /*1394*/ 	.byte	0x03, 0x19
        /*1396*/ 	.short	0x0af0


	//----- nvinfo : EIATTR_PARAM_CBANK
	.align		4
        /*1398*/ 	.byte	0x04, 0x0a
        /*139a*/ 	.short	(.L_1202 - .L_1201)
	.align		4
.L_1201:
        /*139c*/ 	.word	index@(.nv.constant0._ZN7cutlass13device_kernelIN5flash11enable_sm90INS1_16FlashAttnFwdSm90INS1_25CollectiveMainloopFwdSm90ILi2EN4cute5tupleIJNS5_1CILi1EEES8_S8_EEENS6_IJNS7_ILi192EEENS7_ILi128EEENS7_ILi96EEEEEELi96ENS_12float_e4m3_tEfNS_4arch4Sm90ELb0ELb0ELb0ELb1ELb1ELb1ELb0ELb1ELb1ELb1ELb0ELb0EEENS1_21CollectiveEpilogueFwdINS6_IJSA_SC_SB_EEES9_NS_10bfloat16_tESG_Li384ELb1ELb1ELb0ELb1EEENS1_36VarlenDynamicPersistentTileSchedulerILi192ELi128ELi384ELi128ELb0ELb1ELb1ELb0ELb1ELb1EEEEEEEEEvNT_6ParamsE)
        /*13a0*/ 	.short	0x0210
        /*13a2*/ 	.short	0x0af0


	//----- nvinfo : EIATTR_SW_WAR
	.align		4
.L_1202:
        /*13a4*/ 	.byte	0x04, 0x36
        /*13a6*/ 	.short	(.L_1204 - .L_1203)
.L_1203:
        /*13a8*/ 	.word	0x00000008
.L_1204:


//--------------------- .nv.info._ZN7cutlass13device_kernelIN5flash11enable_sm90INS1_16FlashAttnFwdSm90INS1_25CollectiveMainloopFwdSm90ILi2EN4cute5tupleIJNS5_1CILi1EEES8_S8_EEENS6_IJNS7_ILi192EEENS7_ILi128EEENS7_ILi96EEEEEELi96ENS_12float_e4m3_tEfNS_4arch4Sm90ELb0ELb1ELb0ELb0ELb1ELb0ELb0ELb1ELb1ELb1ELb0ELb0EEENS1_21CollectiveEpilogueFwdINS6_IJSA_SC_SB_EEES9_NS_10bfloat16_tESG_Li384ELb0ELb1ELb0ELb1EEENS1_30DynamicPersistentTileSchedulerILi384ELi128ELb0ELb1ELb1EEEEEEEEEvNT_6ParamsE --------------------------
	.section	.nv.info._ZN7cutlass13device_kernelIN5flash11enable_sm90INS1_16FlashAttnFwdSm90INS1_25CollectiveMainloopFwdSm90ILi2EN4cute5tupleIJNS5_1CILi1EEES8_S8_EEENS6_IJNS7_ILi192EEENS7_ILi128EEENS7_ILi96EEEEEELi96ENS_12float_e4m3_tEfNS_4arch4Sm90ELb0ELb1ELb0ELb0ELb1ELb0ELb0ELb1ELb1ELb1ELb0ELb0EEENS1_21CollectiveEpilogueFwdINS6_IJSA_SC_SB_EEES9_NS_10bfloat16_tESG_Li384ELb0ELb1ELb0ELb1EEENS1_30DynamicPersistentTileSchedulerILi384ELi128ELb0ELb1ELb1EEEEEEEEEvNT_6ParamsE,"",@"SHT_CUDA_INFO"
	.sectionflags	@""
	.align	4


	//----- nvinfo : EIATTR_CUDA_API_VERSION
	.align		4
        /*0000*/ 	.byte	0x04, 0x37
        /*0002*/ 	.short	(.L_1206 - .L_1205)
.L_1205:
        /*0004*/ 	.word	0x00000082


	//----- nvinfo : EIATTR_KPARAM_INFO
	.align		4
.L_1206:
        /*0008*/ 	.byte	0x04, 0x17
        /*000a*/ 	.short	(.L_1208 - .L_1207)
.L_1207:
        /*000c*/ 	.word	0x00000000
        /*0010*/ 	.short	0x0000
        /*0012*/ 	.short	0x0070
        /*0014*/ 	.byte	0x00, 0xf0, 0x01, 0x2a


	//----- nvinfo : EIATTR_SPARSE_MMA_MASK
	.align		4
.L_1208:
        /*0018*/ 	.byte	0x03, 0x50
        /*001a*/ 	.short	0x0000


	//----- nvinfo : EIATTR_MAXREG_COUNT
	.align		4
        /*001c*/ 	.byte	0x03, 0x1b
        /*001e*/ 	.short	0x0080


	//----- nvinfo : EIATTR_NUM_BARRIERS
	.align		4
        /*0020*/ 	.byte	0x02, 0x4c
        /*0022*/ 	.byte	0x09
	.zero		1


	//----- nvinfo : EIATTR_EXTERNS
	.align		4
        /*0024*/ 	.byte	0x04, 0x0f
        /*0026*/ 	.short	(.L_1210 - .L_1209)


	//   ....[0]....
	.align		4
.L_1209:
        /*0028*/ 	.word	index@(__assertfail)


	//----- nvinfo : EIATTR_ANNOTATIONS
	.align		4
.L_1210:
        /*002c*/ 	.byte	0x04, 0x55
        /*002e*/ 	.short	(.L_1212 - .L_1211)


	//   ....[0]....
.L_1211:
        /* <DEDUP_REMOVED lines=17> */


	//----- nvinfo : EIATTR_MERCURY_ISA_VERSION
	.align		4
.L_1212:
        /*0130*/ 	.byte	0x03, 0x5f
        /*0132*/ 	.short	0x0101


	//----- nvinfo : EIATTR_INT_WARP_WIDE_INSTR_OFFSETS
	.align		4
        /*0134*/ 	.byte	0x04, 0x31
        /*0136*/ 	.short	(.L_1214 - .L_1213)


	//   ....[0]....
.L_1213:
        /*0138*/ 	.word	0x000000c0


	//   ....[1]....
        /*013c*/ 	.word	0x000000d0


	//   ....[2]....
        /*0140*/ 	.word	0x00000170


	//   ....[3]....
        /*0144*/ 	.word	0x0000fbe0


	//   ....[4]....
        /*0148*/ 	.word	0x0000fc70


	//   ....[5]....
        /*014c*/ 	.word	0x00012a80


	//   ....[6]....
        /*0150*/ 	.word	0x00012b10


	//----- nvinfo : EIATTR_COOP_GROUP_MASK_REGIDS
	.align		4
.L_1214:
        /*0154*/ 	.byte	0x04, 0x29
        /*0156*/ 	.short	(.L_1216 - .L_1215)


	//   ....[0]....
.L_1215:
        /*0158*/ 	.word	0xffffffff


	//   ....[1]....
        /*015c*/ 	.word	0xffffffff


	//   ....[2]....
        /*0160*/ 	.word	0xffffffff


	//   ....[3]....
        /*0164*/ 	.word	0xffffffff


	//   ....[4]....
        /*0168*/ 	.word	0xffffffff


	//   ....[5]....
        /*016c*/ 	.word	0xffffffff


	//   ....[6]....
        /*0170*/ 	.word	0xffffffff


	//   ....[7]....
        /*0174*/ 	.word	0xffffffff


	//   ....[8]....
        /*0178*/ 	.word	0xffffffff


	//   ....[9]....
        /*017c*/ 	.word	0xffffffff


	//   ....[10]....
        /*0180*/ 	.word	0xffffffff


	//   ....[11]....
        /*0184*/ 	.word	0xffffffff


	//   ....[12]....
        /*0188*/ 	.word	0xffffffff


	//   ....[13]....
        /*018c*/ 	.word	0xffffffff


	//   ....[14]....
        /*0190*/ 	.word	0xffffffff


	//   ....[15]....
        /*0194*/ 	.word	0xffffffff


	//   ....[16]....
        /*0198*/ 	.word	0xffffffff


	//   ....[17]....
        /*019c*/ 	.word	0xffffffff


	//   ....[18]....
        /*01a0*/ 	.word	0xffffffff


	//   ....[19]....
        /*01a4*/ 	.word	0xffffffff


	//   ....[20]....
        /*01a8*/ 	.word	0xffffffff


	//   ....[21]....
        /*01ac*/ 	.word	0xffffffff


	//   ....[22]....
        /*01b0*/ 	.word	0xffffffff


	//   ....[23]....
        /*01b4*/ 	.word	0xffffffff


	//   ....[24]....
        /*01b8*/ 	.word	0xffffffff


	//   ....[25]....
        /*01bc*/ 	.word	0xffffffff


	//   ....[26]....
        /*01c0*/ 	.word	0xffffffff


	//   ....[27]....
        /*01c4*/ 	.word	0xffffffff


	//   ....[28]....
        /*01c8*/ 	.word	0xffffffff


	//   ....[29]....
        /*01cc*/ 	.word	0xffffffff


	//   ....[30]....
        /*01d0*/ 	.word	0xffffffff


	//   ....[31]....
        /*01d4*/ 	.word	0xffffffff


	//   ....[32]....
        /*01d8*/ 	.word	0xffffffff


	//   ....[33]....
        /*01dc*/ 	.word	0xffffffff


	//   ....[34]....
        /*01e0*/ 	.word	0xffffffff


	//   ....[35]....
        /*01e4*/ 	.word	0xffffffff


	//   ....[36]....
        /*01e8*/ 	.word	0xffffffff


	//   ....[37]....
        /*01ec*/ 	.word	0xffffffff


	//   ....[38]....
        /*01f0*/ 	.word	0xffffffff


	//   ....[39]....
        /*01f4*/ 	.word	0xffffffff


	//   ....[40]....
        /*01f8*/ 	.word	0xffffffff


	//   ....[41]....
        /*01fc*/ 	.word	0xffffffff


	//   ....[42]....
        /*0200*/ 	.word	0xffffffff


	//   ....[43]....
        /*0204*/ 	.word	0xffffffff


	//   ....[44]....
        /*0208*/ 	.word	0xffffffff


	//   ....[45]....
        /*020c*/ 	.word	0xffffffff


	//   ....[46]....
        /*0210*/ 	.word	0xffffffff


	//   ....[47]....
        /*0214*/ 	.word	0xffffffff


	//   ....[48]....
        /*0218*/ 	.word	0xffffffff


	//   ....[49]....
        /*021c*/ 	.word	0xffffffff


	//   ....[50]....
        /*0220*/ 	.word	0xffffffff


	//   ....[51]....
        /*0224*/ 	.word	0xffffffff


	//   ....[52]....
        /*0228*/ 	.word	0xffffffff


	//   ....[53]....
        /*022c*/ 	.word	0xffffffff


	//   ....[54]....
        /*0230*/ 	.word	0xffffffff


	//   ....[55]....
        /*0234*/ 	.word	0xffffffff


	//   ....[56]....
        /*0238*/ 	.word	0xffffffff


	//   ....[57]....
        /*023c*/ 	.word	0xffffffff


	//   ....[58]....
        /*0240*/ 	.word	0xffffffff


	//   ....[59]....
        /*0244*/ 	.word	0xffffffff


	//   ....[60]....
        /*0248*/ 	.word	0xffffffff


	//   ....[61]....
        /*024c*/ 	.word	0xffffffff


	//   ....[62]....
        /*0250*/ 	.word	0xffffffff


	//   ....[63]....
        /*0254*/ 	.word	0xffffffff


	//   ....[64]....
        /*0258*/ 	.word	0xffffffff


	//   ....[65]....
        /*025c*/ 	.word	0xffffffff


	//   ....[66]....
        /*0260*/ 	.word	0xffffffff


	//   ....[67]....
        /*0264*/ 	.word	0xffffffff


	//   ....[68]....
        /*0268*/ 	.word	0xffffffff


	//   ....[69]....
        /*026c*/ 	.word	0xffffffff


	//   ....[70]....
        /*0270*/ 	.word	0xffffffff


	//   ....[71]....
        /*0274*/ 	.word	0xffffffff


	//   ....[72]....
        /*0278*/ 	.word	0xffffffff


	//   ....[73]....
        /*027c*/ 	.word	0xffffffff


	//   ....[74]....
        /*0280*/ 	.word	0xffffffff


	//   ....[75]....
        /*0284*/ 	.word	0xffffffff


	//   ....[76]....
        /*0288*/ 	.word	0xffffffff


	//   ....[77]....
        /*028c*/ 	.word	0xffffffff


	//   ....[78]....
        /*0290*/ 	.word	0xffffffff


	//   ....[79]....
        /*0294*/ 	.word	0xffffffff


	//   ....[80]....
        /*0298*/ 	.word	0xffffffff


	//   ....[81]....
        /*029c*/ 	.word	0xffffffff


	//   ....[82]....
        /*02a0*/ 	.word	0xffffffff


	//   ....[83]....
        /*02a4*/ 	.word	0xffffffff


	//   ....[84]....
        /*02a8*/ 	.word	0xffffffff


	//   ....[85]....
        /*02ac*/ 	.word	0xffffffff


	//   ....[86]....
        /*02b0*/ 	.word	0xffffffff


	//   ....[87]....
        /*02b4*/ 	.word	0xffffffff


	//   ....[88]....
        /*02b8*/ 	.word	0xffffffff


	//   ....[89]....
        /*02bc*/ 	.word	0xffffffff


	//   ....[90]....
        /*02c0*/ 	.word	0xffffffff


	//   ....[91]....
        /*02c4*/ 	.word	0xffffffff


	//   ....[92]....
        /*02c8*/ 	.word	0xffffffff


	//   ....[93]....
        /*02cc*/ 	.word	0xffffffff


	//   ....[94]....
        /*02d0*/ 	.word	0x0500000f


	//   ....[95]....
        /*02d4*/ 	.word	0x0500000f


	//   ....[96]....
        /*02d8*/ 	.word	0x0500000f


	//   ....[97]....
        /*02dc*/ 	.word	0x0500000f


	//   ....[98]....
        /*02e0*/ 	.word	0x0500000f


	//   ....[99]....
        /*02e4*/ 	.word	0x0500000f


	//   ....[100]....
        /*02e8*/ 	.word	0x0500000f


	//   ....[101]....
        /*02ec*/ 	.word	0x0500000f


	//   ....[102]....
        /*02f0*/ 	.word	0x0500000f


	//   ....[103]....
        /*02f4*/ 	.word	0x0500000f


	//   ....[104]....
        /*02f8*/ 	.word	0x0500000f


	//   ....[105]....
        /*02fc*/ 	.word	0x0500000f


	//   ....[106]....
        /*0300*/ 	.word	0x0500000f


	//   ....[107]....
        /*0304*/ 	.word	0x0500000f


	//   ....[108]....
        /*0308*/ 	.word	0x0500000f


	//   ....[109]....
        /*030c*/ 	.word	0x0500000f


	//   ....[110]....
        /*0310*/ 	.word	0x0500000f


	//   ....[111]....
        /*0314*/ 	.word	0x0500000f


	//   ....[112]....
        /*0318*/ 	.word	0x0500000f


	//   ....[113]....
        /*031c*/ 	.word	0x0500000f


	//   ....[114]....
        /*0320*/ 	.word	0x0500000f


	//   ....[115]....
        /*0324*/ 	.word	0x0500000f


	//   ....[116]....
        /*0328*/ 	.word	0x0500000f


	//   ....[117]....
        /*032c*/ 	.word	0x0500000f


	//----- nvinfo : EIATTR_COOP_GROUP_INSTR_OFFSETS
	.align		4
.L_1216:
        /*0330*/ 	.byte	0x04, 0x28
        /*0332*/ 	.short	(.L_1218 - .L_1217)


	//   ....[0]....
.L_1217:
        /*0334*/ 	.word	0x00000070


	//   ....[1]....
        /*0338*/ 	.word	0x000000b0


	//   ....[2]....
        /*033c*/ 	.word	0x000002d0


	//   ....[3]....
        /*0340*/ 	.word	0x00000430


	//   ....[4]....
        /*0344*/ 	.word	0x00000550


	//   ....[5]....
        /*0348*/ 	.word	0x000006b0


	//   ....[6]....
        /*034c*/ 	.word	0x00001980


	//   ....[7]....
        /*0350*/ 	.word	0x00001ff0


	//   ....[8]....
        /*0354*/ 	.word	0x00002d80


	//   ....[9]....
        /*0358*/ 	.word	0x000035b0


	//   ....[10]....
        /*035c*/ 	.word	0x000036c0


	//   ....[11]....
        /*0360*/ 	.word	0x00003f80


	//   ....[12]....
        /*0364*/ 	.word	0x00003ff0


	//   ....[13]....
        /*0368*/ 	.word	0x000053c0


	//   ....[14]....
        /*036c*/ 	.word	0x000055e0


	//   ....[15]....
        /*0370*/ 	.word	0x000061d0


	//   ....[16]....
        /*0374*/ 	.word	0x000062d0


	//   ....[17]....
        /*0378*/ 	.word	0x00006b40


	//   ....[18]....
        /*037c*/ 	.word	0x00006bc0


	//   ....[19]....
        /*0380*/ 	.word	0x00008620


	//   ....[20]....
        /*0384*/ 	.word	0x00008630


	//   ....[21]....
        /*0388*/ 	.word	0x00008660


	//   ....[22]....
        /*038c*/ 	.word	0x00008670


	//   ....[23]....
        /*0390*/ 	.word	0x00009ef0


	//   ....[24]....
        /*0394*/ 	.word	0x0000a110


	//   ....[25]....
        /*0398*/ 	.word	0x0000ad00


	//   ....[26]....
        /*039c*/ 	.word	0x0000ae00


	//   ....[27]....
        /*03a0*/ 	.word	0x0000b650


	//   ....[28]....
        /*03a4*/ 	.word	0x0000b6e0


	//   ....[29]....
        /*03a8*/ 	.word	0x0000c950


	//   ....[30]....
        /*03ac*/ 	.word	0x0000c970


	//   ....[31]....
        /*03b0*/ 	.word	0x0000c9e0


	//   ....[32]....
        /*03b4*/ 	.word	0x0000c9f0


	//   ....[33]....
        /*03b8*/ 	.word	0x0000da30


	//   ....[34]....
        /*03bc*/ 	.word	0x0000da40


	//   ....[35]....
        /*03c0*/ 	.word	0x0000da50


	//   ....[36]....
        /*03c4*/ 	.word	0x0000da60


	//   ....[37]....
        /*03c8*/ 	.word	0x0000da70


	//   ....[38]....
        /*03cc*/ 	.word	0x0000da80


	//   ....[39]....
        /*03d0*/ 	.word	0x0000da90


	//   ....[40]....
        /*03d4*/ 	.word	0x0000daa0


	//   ....[41]....
        /*03d8*/ 	.word	0x0000dab0


	//   ....[42]....
        /*03dc*/ 	.word	0x0000dad0


	//   ....[43]....
        /*03e0*/ 	.word	0x0000dae0


	//   ....[44]....
        /*03e4*/ 	.word	0x0000daf0


	//   ....[45]....
        /*03e8*/ 	.word	0x0000db10


	//   ....[46]....
        /*03ec*/ 	.word	0x0000db20


	//   ....[47]....
        /*03f0*/ 	.word	0x0000db50


	//   ....[48]....
        /*03f4*/ 	.word	0x0000db60


	//   ....[49]....
        /*03f8*/ 	.word	0x0000db70


	//   ....[50]....
        /*03fc*/ 	.word	0x0000db80


	//   ....[51]....
        /*0400*/ 	.word	0x0000db90


	//   ....[52]....
        /*0404*/ 	.word	0x0000dba0


	//   ....[53]....
        /*0408*/ 	.word	0x0000dbb0


	//   ....[54]....
        /*040c*/ 	.word	0x0000dbc0


	//   ....[55]....
        /*0410*/ 	.word	0x0000dbd0


	//   ....[56]....
        /*0414*/ 	.word	0x0000dbe0


	//   ....[57]....
        /*0418*/ 	.word	0x0000dce0


	//   ....[58]....
        /*041c*/ 	.word	0x0000dd10


	//   ....[59]....
        /*0420*/ 	.word	0x0000de60


	//   ....[60]....
        /*0424*/ 	.word	0x0000dea0


	//   ....[61]....
        /*0428*/ 	.word	0x0000e1d0


	//   ....[62]....
        /*042c*/ 	.word	0x0000e200


	//   ....[63]....
        /*0430*/ 	.word	0x0000e320


	//   ....[64]....
        /*0434*/ 	.word	0x0000e340


	//   ....[65]....
        /*0438*/ 	.word	0x0000ea20


	//   ....[66]....
        /*043c*/ 	.word	0x0000ea30


	//   ....[67]....
        /*0440*/ 	.word	0x0000eb30


	//   ....[68]....
        /*0444*/ 	.word	0x0000eb50


	//   ....[69]....
        /*0448*/ 	.word	0x0000ed10


	//   ....[70]....
        /*044c*/ 	.word	0x00010820


	//   ....[71]....
        /*0450*/ 	.word	0x00010840


	//   ....[72]....
        /*0454*/ 	.word	0x00010850


	//   ....[73]....
        /*0458*/ 	.word	0x000108f0


	//   ....[74]....
        /*045c*/ 	.word	0x00010c80


	//   ....[75]....
        /*0460*/ 	.word	0x00010c90


	//   ....[76]....
        /*0464*/ 	.word	0x00010ca0


	//   ....[77]....
        /*0468*/ 	.word	0x00010cb0


	//   ....[78]....
        /*046c*/ 	.word	0x00011500


	//   ....[79]....
        /*0470*/ 	.word	0x00011520


	//   ....[80]....
        /*0474*/ 	.word	0x00011540


	//   ....[81]....
        /*0478*/ 	.word	0x00011550


	//   ....[82]....
        /*047c*/ 	.word	0x00011560


	//   ....[83]....
        /*0480*/ 	.word	0x00011660


	//   ....[84]....
        /*0484*/ 	.word	0x00011dc0


	//   ....[85]....
        /*0488*/ 	.word	0x00011de0


	//   ....[86]....
        /*048c*/ 	.word	0x00011e00


	//   ....[87]....
        /*0490*/ 	.word	0x00011e60


	//   ....[88]....
        /*0494*/ 	.word	0x000121f0


	//   ....[89]....
        /*0498*/ 	.word	0x00012200


	//   ....[90]....
        /*049c*/ 	.word	0x00012210


	//   ....[91]....
        /*04a0*/ 	.word	0x00012270


	//   ....[92]....
        /*04a4*/ 	.word	0x000132e0


	//   ....[93]....
        /*04a8*/ 	.word	0x00013480


	//   ....[94]....
        /*04ac*/ 	.word	0x00013b50


	//   ....[95]....
        /*04b0*/ 	.word	0x00013c30


	//   ....[96]....
        /*04b4*/ 	.word	0x00013cd0


	//   ....[97]....
        /*04b8*/ 	.word	0x00013d30


	//   ....[98]....
        /*04bc*/ 	.word	0x00013e10


	//   ....[99]....
        /*04c0*/ 	.word	0x00013f60


	//   ....[100]....
        /*04c4*/ 	.word	0x00013ff0


	//   ....[101]....
        /*04c8*/ 	.word	0x00014050


	//   ....[102]....
        /*04cc*/ 	.word	0x000140f0


	//   ....[103]....
        /*04d0*/ 	.word	0x000141f0


	//   ....[104]....
        /*04d4*/ 	.word	0x00014250


	//   ....[105]....
        /*04d8*/ 	.word	0x000142b0


	//   ....[106]....
        /*04dc*/ 	.word	0x00014350


	//   ....[107]....
        /*04e0*/ 	.word	0x00014410


	//   ....[108]....
        /*04e4*/ 	.word	0x00014490


	//   ....[109]....
        /*04e8*/ 	.word	0x00014640


	//   ....[110]....
        /*04ec*/ 	.word	0x000146f0


	//   ....[111]....
        /*04f0*/ 	.word	0x000147a0


	//   ....[112]....
        /*04f4*/ 	.word	0x00014850


	//   ....[113]....
        /*04f8*/ 	.word	0x00014940


	//   ....[114]....
        /*04fc*/ 	.word	0x000149d0


	//   ....[115]....
        /*0500*/ 	.word	0x00014a30


	//   ....[116]....
        /*0504*/ 	.word	0x00014b00


	//   ....[117]....
        /*0508*/ 	.word	0x00014d60


	//----- nvinfo : EIATTR_REG_RECONFIG
	.align		4
.L_1218:
        /*050c*/ 	.byte	0x01, 0x54
	.zero		2


	//----- nvinfo : EIATTR_SYSCALL_OFFSETS
	.align		4
        /*0510*/ 	.byte	0x04, 0x46
        /*0512*/ 	.short	(.L_1220 - .L_1219)


	//   ....[0]....
.L_1219:
        /*0514*/ 	.word	0x00001b60


	//   ....[1]....
        /*0518*/ 	.word	0x0000fde0


	//   ....[2]....
        /*051c*/ 	.word	0x0000ff50


	//   ....[3]....
        /*0520*/ 	.word	0x000100a0


	//   ....[4]....
        /*0524*/ 	.word	0x000101e0


	//   ....[5]....
        /*0528*/ 	.word	0x00010ff0


	//----- nvinfo : EIATTR_MBARRIER_INSTR_OFFSETS
	.align		4
.L_1220:
        /*052c*/ 	.byte	0x04, 0x39
        /*052e*/ 	.short	(.L_1222 - .L_1221)


	//   ....[0]....
.L_1221:
        /*0530*/ 	.word	0x00000180
        /*0534*/ 	.word	0x000000ff
        /*0538*/ 	.word	0x00019c00
        /*053c*/ 	.short	0x0100
        /*053e*/ 	.byte	0x08
	.zero		1


	//   ....[1]....
        /*0540*/ 	.word	0x00000190
        /*0544*/ 	.word	0x000000ff
        /*0548*/ 	.word	0x00019c20
        /*054c*/ 	.short	0x0100
        /*054e*/ 	.byte	0x08
	.zero		1


	//   ....[2]....
        /*0550*/ 	.word	0x00000280
        /*0554*/ 	.word	0x000000ff
        /*0558*/ 	.word	0x00019c30
        /*055c*/ 	.short	0x0100
        /*055e*/ 	.byte	0x08
	.zero		1


	//   ....[3]....
        /*0560*/ 	.word	0x00000290
        /*0564*/ 	.word	0x000000ff
        /*0568*/ 	.word	0x00019c40
        /*056c*/ 	.short	0x0100
        /*056e*/ 	.byte	0x08
	.zero		1


	//   ....[4]....
        /*0570*/ 	.word	0x000002a0
        /*0574*/ 	.word	0x000000ff
        /*0578*/ 	.word	0x00019c38
        /*057c*/ 	.short	0x0100
        /*057e*/ 	.byte	0x08
	.zero		1


	//   ....[5]....
        /*0580*/ 	.word	0x000002b0
        /*0584*/ 	.word	0x000000ff
        /*0588*/ 	.word	0x00019c48
        /*058c*/ 	.short	0x0100
        /*058e*/ 	.byte	0x08
	.zero		1


	//   ....[6]....
        /*0590*/ 	.word	0x000003e0
        /*0594*/ 	.word	0x000000ff
        /*0598*/ 	.word	0x00019c50
        /*059c*/ 	.short	0x0100
        /*059e*/ 	.byte	0x08
	.zero		1


	//   ....[7]....
        /*05a0*/ 	.word	0x000003f0
        /*05a4*/ 	.word	0x000000ff
        /*05a8*/ 	.word	0x00019c60
        /*05ac*/ 	.short	0x0100
        /*05ae*/ 	.byte	0x08
	.zero		1


	//   ....[8]....
        /*05b0*/ 	.word	0x00000400
        /*05b4*/ 	.word	0x000000ff
        /*05b8*/ 	.word	0x00019c58
        /*05bc*/ 	.short	0x0100
        /*05be*/ 	.byte	0x08
	.zero		1


	//   ....[9]....
        /*05c0*/ 	.word	0x00000410
        /*05c4*/ 	.word	0x000000ff
        /*05c8*/ 	.word	0x00019c68
        /*05cc*/ 	.short	0x0100
        /*05ce*/ 	.byte	0x08
	.zero		1


	//   ....[10]....
        /*05d0*/ 	.word	0x00000500
        /*05d4*/ 	.word	0x000000ff
        /*05d8*/ 	.word	0x00019c70
        /*05dc*/ 	.short	0x0100
        /*05de*/ 	.byte	0x06
	.zero		1


	//   ....[11]....
        /*05e0*/ 	.word	0x00000510
        /*05e4*/ 	.word	0x000000ff
        /*05e8*/ 	.word	0x00019c80
        /*05ec*/ 	.short	0x0100
        /*05ee*/ 	.byte	0x06
	.zero		1


	//   ....[12]....
        /*05f0*/ 	.word	0x00000520
        /*05f4*/ 	.word	0x000000ff
        /*05f8*/ 	.word	0x00019c78
        /*05fc*/ 	.short	0x0100
        /*05fe*/ 	.byte	0x06
	.zero		1


	//   ....[13]....
        /*0600*/ 	.word	0x00000530
        /*0604*/ 	.word	0x000000ff
        /*0608*/ 	.word	0x00019c88
        /*060c*/ 	.short	0x0100
        /*060e*/ 	.byte	0x06
	.zero		1


	//   ....[14]....
        /*0610*/ 	.word	0x00000660
        /*0614*/ 	.word	0x000000ff
        /*0618*/ 	.word	0x00019c90
        /*061c*/ 	.short	0x0100
        /*061e*/ 	.byte	0x08
	.zero		1


	//   ....[15]....
        /*0620*/ 	.word	0x00000670
        /*0624*/ 	.word	0x000000ff
        /*0628*/ 	.word	0x00019ca0
        /*062c*/ 	.short	0x0100
        /*062e*/ 	.byte	0x08
	.zero		1


	//   ....[16]....
        /*0630*/ 	.word	0x00000680
        /*0634*/ 	.word	0x000000ff
        /*0638*/ 	.word	0x00019c98
        /*063c*/ 	.short	0x0100
        /*063e*/ 	.byte	0x08
	.zero		1


	//   ....[17]....
        /*0640*/ 	.word	0x00000690
        /*0644*/ 	.word	0x000000ff
        /*0648*/ 	.word	0x00019ca8
        /*064c*/ 	.short	0x0100
        /*064e*/ 	.byte	0x08
	.zero		1


	//   ....[18]....
        /*0650*/ 	.word	0x000007e0
        /*0654*/ 	.word	0x000000ff
        /*0658*/ 	.word	0x00019cb0
        /*065c*/ 	.short	0x0100
        /*065e*/ 	.byte	0x08
	.zero		1


	//   ....[19]....
        /*0660*/ 	.word	0x000007f0
        /*0664*/ 	.word	0x000000ff
        /*0668*/ 	.word	0x00019cc0
        /*066c*/ 	.short	0x0100
        /*066e*/ 	.byte	0x08
	.zero		1


	//   ....[20]....
        /*0670*/ 	.word	0x00000800
        /*0674*/ 	.word	0x000000ff
        /*0678*/ 	.word	0x00019cb8
        /*067c*/ 	.short	0x0100
        /*067e*/ 	.byte	0x08
	.zero		1


	//   ....[21]....
        /*0680*/ 	.word	0x00000810
        /*0684*/ 	.word	0x000000ff
        /*0688*/ 	.word	0x00019cc8
        /*068c*/ 	.short	0x0100
        /*068e*/ 	.byte	0x08
	.zero		1


	//   ....[22]....
        /*0690*/ 	.word	0x00001be0
        /*0694*/ 	.word	0x000000ff
        /*0698*/ 	.word	0x00019c00
        /*069c*/ 	.short	0x010a
        /*069e*/ 	.byte	0x2e
	.zero		1


	//   ....[23]....
        /*06a0*/ 	.word	0x00001c60
        /*06a4*/ 	.word	0x00000003
        /*06a8*/ 	.word	0x00019c30
        /*06ac*/ 	.short	0x010a
        /*06ae*/ 	.byte	0x3f
	.zero		1


	//   ....[24]....
        /*06b0*/ 	.word	0x00001ca0
        /*06b4*/ 	.word	0x00000003
        /*06b8*/ 	.word	0x00019c30
        /*06bc*/ 	.short	0x010a
        /*06be*/ 	.byte	0x3f
	.zero		1


	//   ....[25]....
        /*06c0*/ 	.word	0x00002000
        /*06c4*/ 	.word	0x000000ff
        /*06c8*/ 	.word	0x00000000
        /*06cc*/ 	.short	0x0101
        /*06ce*/ 	.byte	0x06
	.zero		1


	//   ....[26]....
        /*06d0*/ 	.word	0x00004f00
        /*06d4*/ 	.word	0x000000ff
        /*06d8*/ 	.word	0x00019c30
        /*06dc*/ 	.short	0x010a
        /*06de*/ 	.byte	0x13
	.zero		1


	//   ....[27]....
        /*06e0*/ 	.word	0x00004f40
        /*06e4*/ 	.word	0x000000ff
        /*06e8*/ 	.word	0x00019c30
        /*06ec*/ 	.short	0x010a
        /*06ee*/ 	.byte	0x13
	.zero		1


	//   ....[28]....
        /*06f0*/ 	.word	0x000050a0
        /*06f4*/ 	.word	0x000000ff
        /*06f8*/ 	.word	0x00019c50
        /*06fc*/ 	.short	0x010a
        /*06fe*/ 	.byte	0x0b
	.zero		1


	//   ....[29]....
        /*0700*/ 	.word	0x000050e0
        /*0704*/ 	.word	0x000000ff
        /*0708*/ 	.word	0x00019c50
        /*070c*/ 	.short	0x010a
        /*070e*/ 	.byte	0x0b
	.zero		1


	//   ....[30]....
        /*0710*/ 	.word	0x00005350
        /*0714*/ 	.word	0x000000ff
        /*0718*/ 	.word	0x00000000
        /*071c*/ 	.short	0x0101
        /*071e*/ 	.byte	0x13
	.zero		1


	//   ....[31]....
        /*0720*/ 	.word	0x00007630
        /*0724*/ 	.word	0x000000ff
        /*0728*/ 	.word	0x00000000
        /*072c*/ 	.short	0x0101
        /*072e*/ 	.byte	0x06
	.zero		1


	//   ....[32]....
        /*0730*/ 	.word	0x00007e20
        /*0734*/ 	.word	0x000000ff
        /*0738*/ 	.word	0x00019c30
        /*073c*/ 	.short	0x010a
        /*073e*/ 	.byte	0x06
	.zero		1


	//   ....[33]....
        /*0740*/ 	.word	0x00007e60
        /*0744*/ 	.word	0x000000ff
        /*0748*/ 	.word	0x00019c30
        /*074c*/ 	.short	0x010a
        /*074e*/ 	.byte	0x06
	.zero		1


	//   ....[34]....
        /*0750*/ 	.word	0x00007fc0
        /*0754*/ 	.word	0x000000ff
        /*0758*/ 	.word	0x00019c50
        /*075c*/ 	.short	0x010a
        /*075e*/ 	.byte	0x0b
	.zero		1


	//   ....[35]....
        /*0760*/ 	.word	0x00008000
        /*0764*/ 	.word	0x000000ff
        /*0768*/ 	.word	0x00019c50
        /*076c*/ 	.short	0x010a
        /*076e*/ 	.byte	0x0b
	.zero		1


	//   ....[36]....
        /*0770*/ 	.word	0x000082c0
        /*0774*/ 	.word	0x000000ff
        /*0778*/ 	.word	0x00000000
        /*077c*/ 	.short	0x0101
        /*077e*/ 	.byte	0x06
	.zero		1


	//   ....[37]....
        /*0780*/ 	.word	0x00009430
        /*0784*/ 	.word	0x000000ff
        /*0788*/ 	.word	0x00000000
        /*078c*/ 	.short	0x0101
        /*078e*/ 	.byte	0x06
	.zero		1


	//   ....[38]....
        /*0790*/ 	.word	0x00009a30
        /*0794*/ 	.word	0x000000ff
        /*0798*/ 	.word	0x00019c30
        /*079c*/ 	.short	0x010a
        /*079e*/ 	.byte	0x06
	.zero		1


	//   ....[39]....
        /*07a0*/ 	.word	0x00009a70
        /*07a4*/ 	.word	0x000000ff
        /*07a8*/ 	.word	0x00019c30
        /*07ac*/ 	.short	0x010a
        /*07ae*/ 	.byte	0x06
	.zero		1


	//   ....[40]....
        /*07b0*/ 	.word	0x00009bd0
        /*07b4*/ 	.word	0x000000ff
        /*07b8*/ 	.word	0x00019c50
        /*07bc*/ 	.short	0x010a
        /*07be*/ 	.byte	0x0b
	.zero		1


	//   ....[41]....
        /*07c0*/ 	.word	0x00009c10
        /*07c4*/ 	.word	0x000000ff
        /*07c8*/ 	.word	0x00019c50
        /*07cc*/ 	.short	0x010a
        /*07ce*/ 	.byte	0x0b
	.zero		1


	//   ....[42]....
        /*07d0*/ 	.word	0x00009eb0
        /*07d4*/ 	.word	0x000000ff
        /*07d8*/ 	.word	0x00000000
        /*07dc*/ 	.short	0x0101
        /*07de*/ 	.byte	0x06
	.zero		1


	//   ....[43]....
        /*07e0*/ 	.word	0x0000c160
        /*07e4*/ 	.word	0x000000ff
        /*07e8*/ 	.word	0x00000000
        /*07ec*/ 	.short	0x0101
        /*07ee*/ 	.byte	0x06
	.zero		1


	//   ....[44]....
        /*07f0*/ 	.word	0x0000c680
        /*07f4*/ 	.word	0x000000ff
        /*07f8*/ 	.word	0x00019c50
        /*07fc*/ 	.short	0x010a
        /*07fe*/ 	.byte	0x0e
	.zero		1


	//   ....[45]....
        /*0800*/ 	.word	0x0000c6c0
        /*0804*/ 	.word	0x000000ff
        /*0808*/ 	.word	0x00019c50
        /*080c*/ 	.short	0x010a
        /*080e*/ 	.byte	0x0e
	.zero		1


	//   ....[46]....
        /*0810*/ 	.word	0x0000ccd0
        /*0814*/ 	.word	0x000000ff
        /*0818*/ 	.word	0x00000000
        /*081c*/ 	.short	0x0101
        /*081e*/ 	.byte	0x04
	.zero		1


	//   ....[47]....
        /*0820*/ 	.word	0x0000e1e0
        /*0824*/ 	.word	0x00000000
        /*0828*/ 	.word	0x00000000
        /*082c*/ 	.short	0x0101
        /*082e*/ 	.byte	0x3f
	.zero		1


	//   ....[48]....
        /*0830*/ 	.word	0x000105e0
        /*0834*/ 	.word	0x00000004
        /*0838*/ 	.word	0x00019c80
        /*083c*/ 	.short	0x010a
        /*083e*/ 	.byte	0x3f
	.zero		1


	//   ....[49]....
        /*0840*/ 	.word	0x000109c0
        /*0844*/ 	.word	0x00000004
        /*0848*/ 	.word	0x00019c70
        /*084c*/ 	.short	0x0107
        /*084e*/ 	.byte	0x3f
	.zero		1


	//   ....[50]....
        /*0850*/ 	.word	0x00010a80
        /*0854*/ 	.word	0x00000004
        /*0858*/ 	.word	0x00019c70
        /*085c*/ 	.short	0x0101
        /*085e*/ 	.byte	0x3f
	.zero		1


	//   ....[51]....
        /*0860*/ 	.word	0x00010ab0
        /*0864*/ 	.word	0x00000004
        /*0868*/ 	.word	0x00019c40
        /*086c*/ 	.short	0x010a
        /*086e*/ 	.byte	0x3f
	.zero		1


	//   ....[52]....
        /*0870*/ 	.word	0x00010dd0
        /*0874*/ 	.word	0x00000004
        /*0878*/ 	.word	0x00019c30
        /*087c*/ 	.short	0x0107
        /*087e*/ 	.byte	0x3f
	.zero		1


	//   ....[53]....
        /*0880*/ 	.word	0x00010ea0
        /*0884*/ 	.word	0x00000004
        /*0888*/ 	.word	0x00019c30
        /*088c*/ 	.short	0x0101
        /*088e*/ 	.byte	0x3f
	.zero		1


	//   ....[54]....
        /*0890*/ 	.word	0x00011740
        /*0894*/ 	.word	0x00000010
        /*0898*/ 	.word	0x00019c00
        /*089c*/ 	.short	0x0107
        /*089e*/ 	.byte	0x3f
	.zero		1


	//   ....[55]....
        /*08a0*/ 	.word	0x00011840
        /*08a4*/ 	.word	0x00000010
        /*08a8*/ 	.word	0x00019c00
        /*08ac*/ 	.short	0x0101
        /*08ae*/ 	.byte	0x3f
	.zero		1


	//   ....[56]....
        /*08b0*/ 	.word	0x00011860
        /*08b4*/ 	.word	0x00000010
        /*08b8*/ 	.word	0x00019c20
        /*08bc*/ 	.short	0x010a
        /*08be*/ 	.byte	0x3f
	.zero		1


	//   ....[57]....
        /*08c0*/ 	.word	0x00011bf0
        /*08c4*/ 	.word	0x00000004
        /*08c8*/ 	.word	0x00019c80
        /*08cc*/ 	.short	0x010a
        /*08ce*/ 	.byte	0x3f
	.zero		1


	//   ....[58]....
        /*08d0*/ 	.word	0x00011f30
        /*08d4*/ 	.word	0x00000004
        /*08d8*/ 	.word	0x00019c70
        /*08dc*/ 	.short	0x0107
        /*08de*/ 	.byte	0x3f
	.zero		1


	//   ....[59]....
        /*08e0*/ 	.word	0x00011ff0
        /*08e4*/ 	.word	0x00000004
        /*08e8*/ 	.word	0x00019c70
        /*08ec*/ 	.short	0x0101
        /*08ee*/ 	.byte	0x3f
	.zero		1


	//   ....[60]....
        /*08f0*/ 	.word	0x00012020
        /*08f4*/ 	.word	0x00000004
        /*08f8*/ 	.word	0x00019c40
        /*08fc*/ 	.short	0x010a
        /*08fe*/ 	.byte	0x3f
	.zero		1


	//   ....[61]....
        /*0900*/ 	.word	0x00012310
        /*0904*/ 	.word	0x00000004
        /*0908*/ 	.word	0x00019c30
        /*090c*/ 	.short	0x0107
        /*090e*/ 	.byte	0x3f
	.zero		1


	//   ....[62]....
        /*0910*/ 	.word	0x000123e0
        /*0914*/ 	.word	0x00000004
        /*0918*/ 	.word	0x00019c30
        /*091c*/ 	.short	0x0101
        /*091e*/ 	.byte	0x3f
	.zero		1


	//   ....[63]....
        /*0920*/ 	.word	0x00012460
        /*0924*/ 	.word	0x00000002
        /*0928*/ 	.word	0x00019c70
        /*092c*/ 	.short	0x010a
        /*092e*/ 	.byte	0x3f
	.zero		1


	//   ....[64]....
        /*0930*/ 	.word	0x000124f0
        /*0934*/ 	.word	0x00000002
        /*0938*/ 	.word	0x00019c60
        /*093c*/ 	.short	0x010a
        /*093e*/ 	.byte	0x3f
	.zero		1


	//   ....[65]....
        /*0940*/ 	.word	0x00012960
        /*0944*/ 	.word	0x00000002
        /*0948*/ 	.word	0x00019c50
        /*094c*/ 	.short	0x0101
        /*094e*/ 	.byte	0x3f
	.zero		1


	//   ....[66]....
        /*0950*/ 	.word	0x000129f0
        /*0954*/ 	.word	0x00000002
        /*0958*/ 	.word	0x00000000
        /*095c*/ 	.short	0x0101
        /*095e*/ 	.byte	0x3f
	.zero		1


	//   ....[67]....
        /*0960*/ 	.word	0x00012bc0
        /*0964*/ 	.word	0x00000000
        /*0968*/ 	.word	0x00019c70
        /*096c*/ 	.short	0x010a
        /*096e*/ 	.byte	0x3f
	.zero		1


	//   ....[68]....
        /*0970*/ 	.word	0x00012c40
        /*0974*/ 	.word	0x00000000
        /*0978*/ 	.word	0x00019c60
        /*097c*/ 	.short	0x010a
        /*097e*/ 	.byte	0x3f
	.zero		1


	//   ....[69]....
        /*0980*/ 	.word	0x000130c0
        /*0984*/ 	.word	0x00000000
        /*0988*/ 	.word	0x00019c50
        /*098c*/ 	.short	0x0101
        /*098e*/ 	.byte	0x3f
	.zero		1


	//   ....[70]....
        /*0990*/ 	.word	0x00013180
        /*0994*/ 	.word	0x00000000
        /*0998*/ 	.word	0x00000000
        /*099c*/ 	.short	0x0101
        /*099e*/ 	.byte	0x3f
	.zero		1


	//   ....[71]....
        /*09a0*/ 	.word	0x00013400
        /*09a4*/ 	.word	0x00000005
        /*09a8*/ 	.word	0x00019c20
        /*09ac*/ 	.short	0x010a
        /*09ae*/ 	.byte	0x3f
	.zero		1


	//   ....[72]....
        /*09b0*/ 	.word	0x00013580
        /*09b4*/ 	.word	0x00000003
        /*09b8*/ 	.word	0x00019c40
        /*09bc*/ 	.short	0x010a
        /*09be*/ 	.byte	0x3f
	.zero		1


	//   ....[73]....
        /*09c0*/ 	.word	0x00013620
        /*09c4*/ 	.word	0x00000005
        /*09c8*/ 	.word	0x00019c40
        /*09cc*/ 	.short	0x010a
        /*09ce*/ 	.byte	0x3f
	.zero		1


	//   ....[74]....
        /*09d0*/ 	.word	0x00013660
        /*09d4*/ 	.word	0x00000003
        /*09d8*/ 	.word	0x00019c60
        /*09dc*/ 	.short	0x010a
        /*09de*/ 	.byte	0x3f
	.zero		1


	//   ....[75]....
        /*09e0*/ 	.word	0x000136a0
        /*09e4*/ 	.word	0x00000005
        /*09e8*/ 	.word	0x00019c60
        /*09ec*/ 	.short	0x010a
        /*09ee*/ 	.byte	0x3f
	.zero		1


	//   ....[76]....
        /*09f0*/ 	.word	0x000136e0
        /*09f4*/ 	.word	0x00000003
        /*09f8*/ 	.word	0x00019c80
        /*09fc*/ 	.short	0x010a
        /*09fe*/ 	.byte	0x3f
	.zero		1


	//   ....[77]....
        /*0a00*/ 	.word	0x00013720
        /*0a04*/ 	.word	0x00000005
        /*0a08*/ 	.word	0x00019c80
        /*0a0c*/ 	.short	0x010a
        /*0a0e*/ 	.byte	0x3f
	.zero		1


	//   ....[78]....
        /*0a10*/ 	.word	0x00013790
        /*0a14*/ 	.word	0x00000003
        /*0a18*/ 	.word	0x00019c00
        /*0a1c*/ 	.short	0x010a
        /*0a1e*/ 	.byte	0x3f
	.zero		1


	//   ....[79]....
        /*0a20*/ 	.word	0x000137e0
        /*0a24*/ 	.word	0x00000003
        /*0a28*/ 	.word	0x00019c30
        /*0a2c*/ 	.short	0x010a
        /*0a2e*/ 	.byte	0x3f
	.zero		1


	//   ....[80]....
        /*0a30*/ 	.word	0x00013840
        /*0a34*/ 	.word	0x00000005
        /*0a38*/ 	.word	0x00019c30
        /*0a3c*/ 	.short	0x010a
        /*0a3e*/ 	.byte	0x3f
	.zero		1


	//   ....[81]....
        /*0a40*/ 	.word	0x000138a0
        /*0a44*/ 	.word	0x00000005
        /*0a48*/ 	.word	0x00019c50
        /*0a4c*/ 	.short	0x010a
        /*0a4e*/ 	.byte	0x3f
	.zero		1


	//   ....[82]....
        /*0a50*/ 	.word	0x00013900
        /*0a54*/ 	.word	0x00000009
        /*0a58*/ 	.word	0x00019c30
        /*0a5c*/ 	.short	0x010a
        /*0a5e*/ 	.byte	0x3f
	.zero		1


	//   ....[83]....
        /*0a60*/ 	.word	0x00013960
        /*0a64*/ 	.word	0x00000009
        /*0a68*/ 	.word	0x00019c50
        /*0a6c*/ 	.short	0x010a
        /*0a6e*/ 	.byte	0x3f
	.zero		1


	//   ....[84]....
        /*0a70*/ 	.word	0x000139c0
        /*0a74*/ 	.word	0x00000005
        /*0a78*/ 	.word	0x00019c30
        /*0a7c*/ 	.short	0x010a
        /*0a7e*/ 	.byte	0x3f
	.zero		1


	//   ....[85]....
        /*0a80*/ 	.word	0x00013a20
        /*0a84*/ 	.word	0x00000005
        /*0a88*/ 	.word	0x00019c50
        /*0a8c*/ 	.short	0x010a
        /*0a8e*/ 	.byte	0x3f
	.zero		1


	//   ....[86]....
        /*0a90*/ 	.word	0x00013a80
        /*0a94*/ 	.word	0x00000005
        /*0a98*/ 	.word	0x00019c50
        /*0a9c*/ 	.short	0x010a
        /*0a9e*/ 	.byte	0x3f
	.zero		1


	//   ....[87]....
        /*0aa0*/ 	.word	0x00013b80
        /*0aa4*/ 	.word	0x00000004
        /*0aa8*/ 	.word	0x00019c80
        /*0aac*/ 	.short	0x010a
        /*0aae*/ 	.byte	0x3f
	.zero		1


	//   ....[88]....
        /*0ab0*/ 	.word	0x00013eb0
        /*0ab4*/ 	.word	0x00000004
        /*0ab8*/ 	.word	0x00019c40
        /*0abc*/ 	.short	0x010a
        /*0abe*/ 	.byte	0x3f
	.zero		1


	//   ....[89]....
        /*0ac0*/ 	.word	0x00014540
        /*0ac4*/ 	.word	0x00000010
        /*0ac8*/ 	.word	0x00019c20
        /*0acc*/ 	.short	0x010a
        /*0ace*/ 	.byte	0x3f
	.zero		1


	//   ....[90]....
        /*0ad0*/ 	.word	0x00014590
        /*0ad4*/ 	.word	0x00000004
        /*0ad8*/ 	.word	0x00019c80
        /*0adc*/ 	.short	0x010a
        /*0ade*/ 	.byte	0x3f
	.zero		1


	//   ....[91]....
        /*0ae0*/ 	.word	0x00014890
        /*0ae4*/ 	.word	0x00000004
        /*0ae8*/ 	.word	0x00019c40
        /*0aec*/ 	.short	0x010a
        /*0aee*/ 	.byte	0x3f
	.zero		1


	//   ....[92]....
        /*0af0*/ 	.word	0x00014b40
        /*0af4*/ 	.word	0x00000002
        /*0af8*/ 	.word	0x00019c70
        /*0afc*/ 	.short	0x010a
        /*0afe*/ 	.byte	0x3f
	.zero		1


	//   ....[93]....
        /*0b00*/ 	.word	0x00014b90
        /*0b04*/ 	.word	0x00000002
        /*0b08*/ 	.word	0x00019c60
        /*0b0c*/ 	.short	0x010a
        /*0b0e*/ 	.byte	0x3f
	.zero		1


	//   ....[94]....
        /*0b10*/ 	.word	0x00014be0
        /*0b14*/ 	.word	0x00000000
        /*0b18*/ 	.word	0x00019c70
        /*0b1c*/ 	.short	0x010a
        /*0b1e*/ 	.byte	0x3f
	.zero		1


	//   ....[95]....
        /*0b20*/ 	.word	0x00014c30
        /*0b24*/ 	.word	0x00000000
        /*0b28*/ 	.word	0x00019c60
        /*0b2c*/ 	.short	0x010a
        /*0b2e*/ 	.byte	0x3f
	.zero		1


	//   ....[96]....
        /*0b30*/ 	.word	0x00014c80
        /*0b34*/ 	.word	0x00000005
        /*0b38*/ 	.word	0x00019c20
        /*0b3c*/ 	.short	0x010a
        /*0b3e*/ 	.byte	0x3f
	.zero		1


	//   ....[97]....
        /*0b40*/ 	.word	0x00014e20
        /*0b44*/ 	.word	0x00000003
        /*0b48*/ 	.word	0x00019c40
        /*0b4c*/ 	.short	0x010a
        /*0b4e*/ 	.byte	0x3f
	.zero		1


	//   ....[98]....
        /*0b50*/ 	.word	0x00014e70
        /*0b54*/ 	.word	0x00000005
        /*0b58*/ 	.word	0x00019c40
        /*0b5c*/ 	.short	0x010a
        /*0b5e*/ 	.byte	0x3f
	.zero		1


	//   ....[99]....
        /*0b60*/ 	.word	0x00014ec0
        /*0b64*/ 	.word	0x00000003
        /*0b68*/ 	.word	0x00019c60
        /*0b6c*/ 	.short	0x010a
        /*0b6e*/ 	.byte	0x3f
	.zero		1


	//   ....[100]....
        /*0b70*/ 	.word	0x00014f10
        /*0b74*/ 	.word	0x00000005
        /*0b78*/ 	.word	0x00019c60
        /*0b7c*/ 	.short	0x010a
        /*0b7e*/ 	.byte	0x3f
	.zero		1


	//   ....[101]....
        /*0b80*/ 	.word	0x00014f60
        /*0b84*/ 	.word	0x00000003
        /*0b88*/ 	.word	0x00019c80
        /*0b8c*/ 	.short	0x010a
        /*0b8e*/ 	.byte	0x3f
	.zero		1


	//----- nvinfo : EIATTR_NUM_MBARRIERS
	.align		4
.L_1222:
        /*0b90*/ 	.byte	0x03, 0x38
        /*0b92*/ 	.short	0x0016


	//----- nvinfo : EIATTR_EXIT_INSTR_OFFSETS
	.align		4
        /*0b94*/ 	.byte	0x04, 0x1c
        /*0b96*/ 	.short	(.L_1224 - .L_1223)


	//   ....[0]....
.L_1223:
        /*0b98*/ 	.word	0x00000960


	//   ....[1]....
        /*0b9c*/ 	.word	0x0000ec80


	//   ....[2]....
        /*0ba0*/ 	.word	0x00013770


	//----- nvinfo : EIATTR_MAX_THREADS
	.align		4
.L_1224:
        /*0ba4*/ 	.byte	0x04, 0x05
        /*0ba6*/ 	.short	(.L_1226 - .L_1225)
.L_1225:
        /*0ba8*/ 	.word	0x00000200
        /*0bac*/ 	.word	0x00000001
        /*0bb0*/ 	.word	0x00000001


	//----- nvinfo : EIATTR_CRS_STACK_SIZE
	.align		4
.L_1226:
        /*0bb4*/ 	.byte	0x04, 0x1e
        /*0bb6*/ 	.short	(.L_1228 - .L_1227)
.L_1227:
        /*0bb8*/ 	.word	0x00000000


	//----- nvinfo : EIATTR_CBANK_PARAM_SIZE
	.align		4
.L_1228:
        /*0bbc*/ 	.byte	0x03, 0x19
        /*0bbe*/ 	.short	0x0af0


	//----- nvinfo : EIATTR_PARAM_CBANK
	.align		4
        /*0bc0*/ 	.byte	0x04, 0x0a
        /*0bc2*/ 	.short	(.L_1230 - .L_1229)
	.align		4
.L_1229:
        /*0bc4*/ 	.word	index@(.nv.constant0._ZN7cutlass13device_kernelIN5flash11enable_sm90INS1_16FlashAttnFwdSm90INS1_25CollectiveMainloopFwdSm90ILi2EN4cute5tupleIJNS5_1CILi1EEES8_S8_EEENS6_IJNS7_ILi192EEENS7_ILi128EEENS7_ILi96EEEEEELi96ENS_12float_e4m3_tEfNS_4arch4Sm90ELb0ELb1ELb0ELb0ELb1ELb0ELb0ELb1ELb1ELb1ELb0ELb0EEENS1_21CollectiveEpilogueFwdINS6_IJSA_SC_SB_EEES9_NS_10bfloat16_tESG_Li384ELb0ELb1ELb0ELb1EEENS1_30DynamicPersistentTileSchedulerILi384ELi128ELb0ELb1ELb1EEEEEEEEEvNT_6ParamsE)
        /*0bc8*/ 	.short	0x0210
        /*0bca*/ 	.short	0x0af0


	//----- nvinfo : EIATTR_SW_WAR
	.align		4
.L_1230:
        /*0bcc*/ 	.byte	0x04, 0x36
        /*0bce*/ 	.short	(.L_1232 - .L_1231)
.L_1231:
        /*0bd0*/ 	.word	0x00000008
.L_1232:


//--------------------- .nv.info._ZN7cutlass13device_kernelIN5flash11enable_sm90INS1_16FlashAttnFwdSm90INS1_25CollectiveMainloopFwdSm90ILi2EN4cute5tupleIJNS5_1CILi1EEES8_S8_EEENS6_IJNS7_ILi192EEENS7_ILi128EEENS7_ILi96EEEEEELi96ENS_12float_e4m3_tEfNS_4arch4Sm90ELb0ELb1ELb0ELb1ELb1ELb0ELb0ELb1ELb1ELb1ELb0ELb0EEENS1_21CollectiveEpilogueFwdINS6_IJSA_SC_SB_EEES9_NS_10bfloat16_tESG_Li384ELb1ELb1ELb0ELb1EEENS1_36VarlenDynamicPersistentTileSchedulerILi192ELi128ELi384ELi128ELb0ELb1ELb1ELb1ELb0ELb1EEEEEEEEEvNT_6ParamsE --------------------------
	.section	.nv.info._ZN7cutlass13device_kernelIN5flash11enable_sm90INS1_16FlashAttnFwdSm90INS1_25CollectiveMainloopFwdSm90ILi2EN4cute5tupleIJNS5_1CILi1EEES8_S8_EEENS6_IJNS7_ILi192EEENS7_ILi128EEENS7_ILi96EEEEEELi96ENS_12float_e4m3_tEfNS_4arch4Sm90ELb0ELb1ELb0ELb1ELb1ELb0ELb0ELb1ELb1ELb1ELb0ELb0EEENS1_21CollectiveEpilogueFwdINS6_IJSA_SC_SB_EEES9_NS_10bfloat16_tESG_Li384ELb1ELb1ELb0ELb1EEENS1_36VarlenDynamicPersistentTileSchedulerILi192ELi128ELi384ELi128ELb0ELb1ELb1ELb1ELb0ELb1EEEEEEEEEvNT_6ParamsE,"",@"SHT_CUDA_INFO"
	.sectionflags	@""
	.align	4


	//----- nvinfo : EIATTR_CUDA_API_VERSION
	.align		4
        /*0000*/ 	.byte	0x04, 0x37
        /*0002*/ 	.short	(.L_1234 - .L_1233)
.L_1233:
        /*0004*/ 	.word	0x00000082


	//----- nvinfo : EIATTR_KPARAM_INFO
	.align		4
.L_1234:
        /*0008*/ 	.byte	0x04, 0x17
        /*000a*/ 	.short	(.L_1236 - .L_1235)
.L_1235:
        /*000c*/ 	.word	0x00000000
        /*0010*/ 	.short	0x0000
        /*0012*/ 	.short	0x0070
        /*0014*/ 	.byte	0x00, 0xf0, 0x01, 0x2a


	//----- nvinfo : EIATTR_SPARSE_MMA_MASK
	.align		4
.L_1236:
        /*0018*/ 	.byte	0x03, 0x50
        /*001a*/ 	.short	0x0000


	//----- nvinfo : EIATTR_MAXREG_COUNT
	.align		4
        /*001c*/ 	.byte	0x03, 0x1b
        /*001e*/ 	.short	0x0080


	//----- nvinfo : EIATTR_NUM_BARRIERS
	.align		4
        /*0020*/ 	.byte	0x02, 0x4c
        /*0022*/ 	.byte	0x09
	.zero		1


	//----- nvinfo : EIATTR_EXTERNS
	.align		4
        /*0024*/ 	.byte	0x04, 0x0f
        /*0026*/ 	.short	(.L_1238 - .L_1237)


	//   ....[0]....
	.align		4
.L_1237:
        /*0028*/ 	.word	index@(__assertfail)


	//----- nvinfo : EIATTR_ANNOTATIONS
	.align		4
.L_1238:
        /*002c*/ 	.byte	0x04, 0x55
        /*002e*/ 	.short	(.L_1240 - .L_1239)


	//   ....[0]....
.L_1239:
        /* <DEDUP_REMOVED lines=17> */


	//----- nvinfo : EIATTR_MERCURY_ISA_VERSION
	.align		4
.L_1240:
        /*0128*/ 	.byte	0x03, 0x5f
        /*012a*/ 	.short	0x0101


	//----- nvinfo : EIATTR_UNUSED_LOAD_BYTE_OFFSET
	.align		4
        /*012c*/ 	.byte	0x04, 0x44
        /*012e*/ 	.short	(.L_1242 - .L_1241)


	//   ....[0]....
.L_1241:
        /*0130*/ 	.word	0x00000940
        /*0134*/ 	.word	0x0000fff0


	//   ....[1]....
        /*0138*/ 	.word	0x0000d140
        /*013c*/ 	.word	0x0000fff0


	//----- nvinfo : EIATTR_INT_WARP_WIDE_INSTR_OFFSETS
	.align		4
.L_1242:
        /*0140*/ 	.byte	0x04, 0x31
        /*0142*/ 	.short	(.L_1244 - .L_1243)


	//   ....[0]....
.L_1243:
        /*0144*/ 	.word	0x000000c0


	//   ....[1]....
        /*0148*/ 	.word	0x000000d0


	//   ....[2]....
        /*014c*/ 	.word	0x00000170


	//   ....[3]....
        /*0150*/ 	.word	0x00010b00


	//   ....[4]....
        /*0154*/ 	.word	0x00010b90


	//   ....[5]....
        /*0158*/ 	.word	0x00013d30


	//   ....[6]....
        /*015c*/ 	.word	0x00013dc0


	//----- nvinfo : EIATTR_COOP_GROUP_MASK_REGIDS
	.align		4
.L_1244:
        /*0160*/ 	.byte	0x04, 0x29
        /*0162*/ 	.short	(.L_1246 - .L_1245)


	//   ....[0]....
.L_1245:
        /*0164*/ 	.word	0xffffffff


	//   ....[1]....
        /*0168*/ 	.word	0xffffffff


	//   ....[2]....
        /*016c*/ 	.word	0xffffffff


	//   ....[3]....
        /*0170*/ 	.word	0xffffffff


	//   ....[4]....
        /*0174*/ 	.word	0xffffffff


	//   ....[5]....
        /*0178*/ 	.word	0xffffffff


	//   ....[6]....
        /*017c*/ 	.word	0xffffffff


	//   ....[7]....
        /*0180*/ 	.word	0xffffffff


	//   ....[8]....
        /*0184*/ 	.word	0xffffffff


	//   ....[9]....
        /*0188*/ 	.word	0xffffffff


	//   ....[10]....
        /*018c*/ 	.word	0xffffffff


	//   ....[11]....
        /*0190*/ 	.word	0xffffffff


	//   ....[12]....
        /*0194*/ 	.word	0xffffffff


	//   ....[13]....
        /*0198*/ 	.word	0xffffffff


	//   ....[14]....
        /*019c*/ 	.word	0xffffffff


	//   ....[15]....
        /*01a0*/ 	.word	0xffffffff


	//   ....[16]....
        /*01a4*/ 	.word	0xffffffff


	//   ....[17]....
        /*01a8*/ 	.word	0xffffffff


	//   ....[18]....
        /*01ac*/ 	.word	0xffffffff


	//   ....[19]....
        /*01b0*/ 	.word	0xffffffff


	//   ....[20]....
        /*01b4*/ 	.word	0xffffffff


	//   ....[21]....
        /*01b8*/ 	.word	0xffffffff


	//   ....[22]....
        /*01bc*/ 	.word	0xffffffff


	//   ....[23]....
        /*01c0*/ 	.word	0xffffffff


	//   ....[24]....
        /*01c4*/ 	.word	0xffffffff


	//   ....[25]....
        /*01c8*/ 	.word	0xffffffff


	//   ....[26]....
        /*01cc*/ 	.word	0xffffffff


	//   ....[27]....
        /*01d0*/ 	.word	0xffffffff


	//   ....[28]....
        /*01d4*/ 	.word	0xffffffff


	//   ....[29]....
        /*01d8*/ 	.word	0xffffffff


	//   ....[30]....
        /*01dc*/ 	.word	0xffffffff


	//   ....[31]....
        /*01e0*/ 	.word	0xffffffff


	//   ....[32]....
        /*01e4*/ 	.word	0xffffffff


	//   ....[33]....
        /*01e8*/ 	.word	0xffffffff


	//   ....[34]....
        /*01ec*/ 	.word	0xffffffff


	//   ....[35]....
        /*01f0*/ 	.word	0xffffffff


	//   ....[36]....
        /*01f4*/ 	.word	0xffffffff


	//   ....[37]....
        /*01f8*/ 	.word	0xffffffff


	//   ....[38]....
        /*01fc*/ 	.word	0xffffffff


	//   ....[39]....
        /*0200*/ 	.word	0xffffffff


	//   ....[40]....
        /*0204*/ 	.word	0xffffffff


	//   ....[41]....
        /*0208*/ 	.word	0xffffffff


	//   ....[42]....
        /*020c*/ 	.word	0xffffffff


	//   ....[43]....
        /*0210*/ 	.word	0xffffffff


	//   ....[44]....
        /*0214*/ 	.word	0xffffffff


	//   ....[45]....
        /*0218*/ 	.word	0xffffffff


	//   ....[46]....
        /*021c*/ 	.word	0xffffffff


	//   ....[47]....
        /*0220*/ 	.word	0xffffffff


	//   ....[48]....
        /*0224*/ 	.word	0xffffffff


	//   ....[49]....
        /*0228*/ 	.word	0xffffffff


	//   ....[50]....
        /*022c*/ 	.word	0xffffffff


	//   ....[51]....
        /*0230*/ 	.word	0xffffffff


	//   ....[52]....
        /*0234*/ 	.word	0xffffffff


	//   ....[53]....
        /*0238*/ 	.word	0xffffffff


	//   ....[54]....
        /*023c*/ 	.word	0xffffffff


	//   ....[55]....
        /*0240*/ 	.word	0xffffffff


	//   ....[56]....
        /*0244*/ 	.word	0xffffffff


	//   ....[57]....
        /*0248*/ 	.word	0xffffffff


	//   ....[58]....
        /*024c*/ 	.word	0xffffffff


	//   ....[59]....
        /*0250*/ 	.word	0xffffffff


	//   ....[60]....
        /*0254*/ 	.word	0xffffffff


	//   ....[61]....
        /*0258*/ 	.word	0xffffffff


	//   ....[62]....
        /*025c*/ 	.word	0xffffffff


	//   ....[63]....
        /*0260*/ 	.word	0xffffffff


	//   ....[64]....
        /*0264*/ 	.word	0xffffffff


	//   ....[65]....
        /*0268*/ 	.word	0xffffffff


	//   ....[66]....
        /*026c*/ 	.word	0xffffffff


	//   ....[67]....
        /*0270*/ 	.word	0xffffffff


	//   ....[68]....
        /*0274*/ 	.word	0xffffffff


	//   ....[69]....
        /*0278*/ 	.word	0xffffffff


	//   ....[70]....
        /*027c*/ 	.word	0xffffffff


	//   ....[71]....
        /*0280*/ 	.word	0xffffffff


	//   ....[72]....
        /*0284*/ 	.word	0xffffffff


	//   ....[73]....
        /*0288*/ 	.word	0xffffffff


	//   ....[74]....
        /*028c*/ 	.word	0xffffffff


	//   ....[75]....
        /*0290*/ 	.word	0xffffffff


	//   ....[76]....
        /*0294*/ 	.word	0xffffffff


	//   ....[77]....
        /*0298*/ 	.word	0xffffffff


	//   ....[78]....
        /*029c*/ 	.word	0xffffffff


	//   ....[79]....
        /*02a0*/ 	.word	0xffffffff


	//   ....[80]....
        /*02a4*/ 	.word	0xffffffff


	//   ....[81]....
        /*02a8*/ 	.word	0xffffffff


	//   ....[82]....
        /*02ac*/ 	.word	0xffffffff


	//   ....[83]....
        /*02b0*/ 	.word	0xffffffff


	//   ....[84]....
        /*02b4*/ 	.word	0xffffffff


	//   ....[85]....
        /*02b8*/ 	.word	0xffffffff


	//   ....[86]....
        /*02bc*/ 	.word	0xffffffff


	//   ....[87]....
        /*02c0*/ 	.word	0xffffffff


	//   ....[88]....
        /*02c4*/ 	.word	0xffffffff


	//   ....[89]....
        /*02c8*/ 	.word	0xffffffff


	//   ....[90]....
        /*02cc*/ 	.word	0xffffffff


	//   ....[91]....
        /*02d0*/ 	.word	0xffffffff


	//   ....[92]....
        /*02d4*/ 	.word	0xffffffff


	//   ....[93]....
        /*02d8*/ 	.word	0xffffffff


	//   ....[94]....
        /*02dc*/ 	.word	0xffffffff


	//   ....[95]....
        /*02e0*/ 	.word	0xffffffff


	//   ....[96]....
        /*02e4*/ 	.word	0xffffffff


	//   ....[97]....
        /*02e8*/ 	.word	0xffffffff


	//   ....[98]....
        /*02ec*/ 	.word	0xffffffff


	//   ....[99]....
        /*02f0*/ 	.word	0xffffffff


	//   ....[100]....
        /*02f4*/ 	.word	0xffffffff


	//   ....[101]....
        /*02f8*/ 	.word	0xffffffff


	//   ....[102]....
        /*02fc*/ 	.word	0xffffffff


	//   ....[103]....
        /*0300*/ 	.word	0xffffffff


	//   ....[104]....
        /*0304*/ 	.word	0xffffffff


	//   ....[105]....
        /*0308*/ 	.word	0xffffffff


	//   ....[106]....
        /*030c*/ 	.word	0xffffffff


	//   ....[107]....
        /*0310*/ 	.word	0xffffffff


	//   ....[108]....
        /*0314*/ 	.word	0xffffffff


	//   ....[109]....
        /*0318*/ 	.word	0xffffffff


	//   ....[110]....
        /*031c*/ 	.word	0xffffffff


	//   ....[111]....
        /*0320*/ 	.word	0xffffffff


	//   ....[112]....
        /*0324*/ 	.word	0xffffffff


	//   ....[113]....
        /*0328*/ 	.word	0xffffffff


	//   ....[114]....
        /*032c*/ 	.word	0xffffffff


	//   ....[115]....
        /*0330*/ 	.word	0xffffffff


	//   ....[116]....
        /*0334*/ 	.word	0xffffffff


	//   ....[117]....
        /*0338*/ 	.word	0xffffffff


	//   ....[118]....
        /*033c*/ 	.word	0xffffffff


	//   ....[119]....
        /*0340*/ 	.word	0xffffffff


	//   ....[120]....
        /*0344*/ 	.word	0xffffffff


	//   ....[121]....
        /*0348*/ 	.word	0xffffffff


	//   ....[122]....
        /*034c*/ 	.word	0xffffffff


	//   ....[123]....
        /*0350*/ 	.word	0xffffffff


	//   ....[124]....
        /*0354*/ 	.word	0xffffffff


	//   ....[125]....
        /*0358*/ 	.word	0x0500000f


	//   ....[126]....
        /*035c*/ 	.word	0x0500000f


	//   ....[127]....
        /*0360*/ 	.word	0x0500000f


	//   ....[128]....
        /*0364*/ 	.word	0x0500000f


	//   ....[129]....
        /*0368*/ 	.word	0x0500000f


	//   ....[130]....
        /*036c*/ 	.word	0x0500000f


	//   ....[131]....
        /*0370*/ 	.word	0x0500000f


	//   ....[132]....
        /*0374*/ 	.word	0x0500000f


	//   ....[133]....
        /*0378*/ 	.word	0x0500000f


	//   ....[134]....
        /*037c*/ 	.word	0x0500000f


	//   ....[135]....
        /*0380*/ 	.word	0x0500000f


	//   ....[136]....
        /*0384*/ 	.word	0x0500000f


	//   ....[137]....
        /*0388*/ 	.word	0x0500000f


	//   ....[138]....
        /*038c*/ 	.word	0x0500000f


	//   ....[139]....
        /*0390*/ 	.word	0x0500000f


	//   ....[140]....
        /*0394*/ 	.word	0x0500000f


	//   ....[141]....
        /*0398*/ 	.word	0x0500000f


	//   ....[142]....
        /*039c*/ 	.word	0x0500000f


	//   ....[143]....
        /*03a0*/ 	.word	0x0500000f


	//   ....[144]....
        /*03a4*/ 	.word	0x0500000f


	//   ....[145]....
        /*03a8*/ 	.word	0x0500000f


	//   ....[146]....
        /*03ac*/ 	.word	0x0500000f


	//   ....[147]....
        /*03b0*/ 	.word	0x0500000f


	//   ....[148]....
        /*03b4*/ 	.word	0x0500000f


	//----- nvinfo : EIATTR_COOP_GROUP_INSTR_OFFSETS
	.align		4
.L_1246:
        /*03b8*/ 	.byte	0x04, 0x28
        /*03ba*/ 	.short	(.L_1248 - .L_1247)


	//   ....[0]....
.L_1247:
        /*03bc*/ 	.word	0x00000070


	//   ....[1]....
        /*03c0*/ 	.word	0x000000b0


	//   ....[2]....
        /*03c4*/ 	.word	0x000002d0


	//   ....[3]....
        /*03c8*/ 	.word	0x00000430


	//   ....[4]....
        /*03cc*/ 	.word	0x00000550


	//   ....[5]....
        /*03d0*/ 	.word	0x000006b0


	//   ....[6]....
        /*03d4*/ 	.word	0x00001b10


	//   ....[7]....
        /*03d8*/ 	.word	0x00002170


	//   ....[8]....
        /*03dc*/ 	.word	0x000023b0


	//   ....[9]....
        /*03e0*/ 	.word	0x00003710


	//   ....[10]....
        /*03e4*/ 	.word	0x00003820


	//   ....[11]....
        /*03e8*/ 	.word	0x000040c0


	//   ....[12]....
        /*03ec*/ 	.word	0x00004130


	//   ....[13]....
        /*03f0*/ 	.word	0x00005520


	//   ....[14]....
        /*03f4*/ 	.word	0x00005730


	//   ....[15]....
        /*03f8*/ 	.word	0x00006320


	//   ....[16]....
        /*03fc*/ 	.word	0x00006420


	//   ....[17]....
        /*0400*/ 	.word	0x00006c80


	//   ....[18]....
        /*0404*/ 	.word	0x00006cf0


	//   ....[19]....
        /*0408*/ 	.word	0x00008780


	//   ....[20]....
        /*040c*/ 	.word	0x00008790


	//   ....[21]....
        /*0410*/ 	.word	0x000087c0


	//   ....[22]....
        /*0414*/ 	.word	0x000087d0


	//   ....[23]....
        /*0418*/ 	.word	0x0000a050


	//   ....[24]....
        /*041c*/ 	.word	0x0000a260


	//   ....[25]....
        /*0420*/ 	.word	0x0000ae50


	//   ....[26]....
        /*0424*/ 	.word	0x0000af50


	//   ....[27]....
        /*0428*/ 	.word	0x0000b7b0


	//   ....[28]....
        /*042c*/ 	.word	0x0000b820


	//   ....[29]....
        /*0430*/ 	.word	0x0000caa0


	//   ....[30]....
        /*0434*/ 	.word	0x0000cac0


	//   ....[31]....
        /*0438*/ 	.word	0x0000cb30


	//   ....[32]....
        /*043c*/ 	.word	0x0000cb40


	//   ....[33]....
        /*0440*/ 	.word	0x0000d7f0


	//   ....[34]....
        /*0444*/ 	.word	0x0000d800


	//   ....[35]....
        /*0448*/ 	.word	0x0000d810


	//   ....[36]....
        /*044c*/ 	.word	0x0000d820


	//   ....[37]....
        /*0450*/ 	.word	0x0000d830


	//   ....[38]....
        /*0454*/ 	.word	0x0000d840


	//   ....[39]....
        /*0458*/ 	.word	0x0000d850


	//   ....[40]....
        /*045c*/ 	.word	0x0000d860


	//   ....[41]....
        /*0460*/ 	.word	0x0000d890


	//   ....[42]....
        /*0464*/ 	.word	0x0000d8c0


	//   ....[43]....
        /*0468*/ 	.word	0x0000d900


	//   ....[44]....
        /*046c*/ 	.word	0x0000d910


	//   ....[45]....
        /*0470*/ 	.word	0x0000d930


	//   ....[46]....
        /*0474*/ 	.word	0x0000d940


	//   ....[47]....
        /*0478*/ 	.word	0x0000d970


	//   ....[48]....
        /*047c*/ 	.word	0x0000d980


	//   ....[49]....
        /*0480*/ 	.word	0x0000d9a0


	//   ....[50]....
        /*0484*/ 	.word	0x0000d9b0


	//   ....[51]....
        /*0488*/ 	.word	0x0000d9c0


	//   ....[52]....
        /*048c*/ 	.word	0x0000d9e0


	//   ....[53]....
        /*0490*/ 	.word	0x0000da10


	//   ....[54]....
        /*0494*/ 	.word	0x0000da20


	//   ....[55]....
        /*0498*/ 	.word	0x0000da40


	//   ....[56]....
        /*049c*/ 	.word	0x0000da50


	//   ....[57]....
        /*04a0*/ 	.word	0x0000e020


	//   ....[58]....
        /*04a4*/ 	.word	0x0000e060


	//   ....[59]....
        /*04a8*/ 	.word	0x0000e090


	//   ....[60]....
        /*04ac*/ 	.word	0x0000e0c0


	//   ....[61]....
        /*04b0*/ 	.word	0x0000e580


	//   ....[62]....
        /*04b4*/ 	.word	0x0000e5b0


	//   ....[63]....
        /*04b8*/ 	.word	0x0000e6d0


	//   ....[64]....
        /*04bc*/ 	.word	0x0000e6f0


	//   ....[65]....
        /*04c0*/ 	.word	0x0000f000


	//   ....[66]....
        /*04c4*/ 	.word	0x0000f010


	//   ....[67]....
        /*04c8*/ 	.word	0x0000f110


	//   ....[68]....
        /*04cc*/ 	.word	0x0000f130


	//   ....[69]....
        /*04d0*/ 	.word	0x0000f2b0


	//   ....[70]....
        /*04d4*/ 	.word	0x0000f450


	//   ....[71]....
        /*04d8*/ 	.word	0x0000f480


	//   ....[72]....
        /*04dc*/ 	.word	0x0000f4b0


	//   ....[73]....
        /*04e0*/ 	.word	0x0000f4f0


	//   ....[74]....
        /*04e4*/ 	.word	0x0000f520


	//   ....[75]....
        /*04e8*/ 	.word	0x0000f560


	//   ....[76]....
        /*04ec*/ 	.word	0x0000f6a0


	//   ....[77]....
        /*04f0*/ 	.word	0x0000f6d0


	//   ....[78]....
        /*04f4*/ 	.word	0x0000f700


	//   ....[79]....
        /*04f8*/ 	.word	0x0000f730


	//   ....[80]....
        /*04fc*/ 	.word	0x0000f760


	//   ....[81]....
        /*0500*/ 	.word	0x0000f7a0


	//   ....[82]....
        /*0504*/ 	.word	0x0000f840


	//   ....[83]....
        /*0508*/ 	.word	0x0000f8a0


	//   ....[84]....
        /*050c*/ 	.word	0x0000f950


	//   ....[85]....
        /*0510*/ 	.word	0x000117a0


	//   ....[86]....
        /*0514*/ 	.word	0x000117b0


	//   ....[87]....
        /*0518*/ 	.word	0x000117c0


	//   ....[88]....
        /*051c*/ 	.word	0x000118e0


	//   ....[89]....
        /*0520*/ 	.word	0x00011d10


	//   ....[90]....
        /*0524*/ 	.word	0x00011d20


	//   ....[91]....
        /*0528*/ 	.word	0x00011d30


	//   ....[92]....
        /*052c*/ 	.word	0x00011d40


	//   ....[93]....
        /*0530*/ 	.word	0x000126a0


	//   ....[94]....
        /*0534*/ 	.word	0x000126d0


	//   ....[95]....
        /*0538*/ 	.word	0x000126f0


	//   ....[96]....
        /*053c*/ 	.word	0x00012700


	//   ....[97]....
        /*0540*/ 	.word	0x00012800


	//   ....[98]....
        /*0544*/ 	.word	0x00012810


	//   ....[99]....
        /*0548*/ 	.word	0x00013000


	//   ....[100]....
        /*054c*/ 	.word	0x00013020


	//   ....[101]....
        /*0550*/ 	.word	0x00013040


	//   ....[102]....
        /*0554*/ 	.word	0x000130a0


	//   ....[103]....
        /*0558*/ 	.word	0x00013490


	//   ....[104]....
        /*055c*/ 	.word	0x000134a0


	//   ....[105]....
        /*0560*/ 	.word	0x000134b0


	//   ....[106]....
        /*0564*/ 	.word	0x00013510


	//   ....[107]....
        /*0568*/ 	.word	0x000145f0


	//   ....[108]....
        /*056c*/ 	.word	0x00014620


	//   ....[109]....
        /*0570*/ 	.word	0x00014660


	//   ....[110]....
        /*0574*/ 	.word	0x00014690


	//   ....[111]....
        /*0578*/ 	.word	0x000146a0


	//   ....[112]....
        /*057c*/ 	.word	0x000146d0


	//   ....[113]....
        /*0580*/ 	.word	0x000146f0


	//   ....[114]....
        /*0584*/ 	.word	0x00014710


	//   ....[115]....
        /*0588*/ 	.word	0x00014840


	//   ....[116]....
        /*058c*/ 	.word	0x00014870


	//   ....[117]....
        /*0590*/ 	.word	0x000148a0


	//   ....[118]....
        /*0594*/ 	.word	0x000148d0


	//   ....[119]....
        /*0598*/ 	.word	0x00014900


	//   ....[120]....
        /*059c*/ 	.word	0x00014940


	//   ....[121]....
        /*05a0*/ 	.word	0x000149d0


	//   ....[122]....
        /*05a4*/ 	.word	0x00014a00


	//   ....[123]....
        /*05a8*/ 	.word	0x00014a80


	//   ....[124]....
        /*05ac*/ 	.word	0x00015150


	//   ....[125]....
        /*05b0*/ 	.word	0x00015820


	//   ....[126]....
        /*05b4*/ 	.word	0x00015900


	//   ....[127]....
        /*05b8*/ 	.word	0x000159a0


	//   ....[128]....
        /*05bc*/ 	.word	0x00015b50


	//   ....[129]....
        /*05c0*/ 	.word	0x00015bf0


	//   ....[130]....
        /*05c4*/ 	.word	0x00015ce0


	//   ....[131]....
        /*05c8*/ 	.word	0x00015d70


	//   ....[132]....
        /*05cc*/ 	.word	0x00015dd0


	//   ....[133]....
        /*05d0*/ 	.word	0x00015e70


	//   ....[134]....
        /*05d4*/ 	.word	0x00015f80


	//   ....[135]....
        /*05d8*/ 	.word	0x00015fe0


	//   ....[136]....
        /*05dc*/ 	.word	0x00016040


	//   ....[137]....
        /*05e0*/ 	.word	0x000160e0


	//   ....[138]....
        /*05e4*/ 	.word	0x000161b0


	//   ....[139]....
        /*05e8*/ 	.word	0x00016290


	//   ....[140]....
        /*05ec*/ 	.word	0x000163d0


	//   ....[141]....
        /*05f0*/ 	.word	0x00016480


	//   ....[142]....
        /*05f4*/ 	.word	0x00016530


	//   ....[143]....
        /*05f8*/ 	.word	0x000165e0


	//   ....[144]....
        /*05fc*/ 	.word	0x000166d0


	//   ....[145]....
        /*0600*/ 	.word	0x00016760


	//   ....[146]....
        /*0604*/ 	.word	0x000167c0


	//   ....[147]....
        /*0608*/ 	.word	0x00016890


	//   ....[148]....
        /*060c*/ 	.word	0x00016af0


	//----- nvinfo : EIATTR_REG_RECONFIG
	.align		4
.L_1248:
        /*0610*/ 	.byte	0x01, 0x54
	.zero		2


	//----- nvinfo : EIATTR_SYSCALL_OFFSETS
	.align		4
        /*0614*/ 	.byte	0x04, 0x46
        /*0616*/ 	.short	(.L_1250 - .L_1249)


	//   ....[0]....
.L_1249:
        /*0618*/ 	.word	0x00001cf0


	//   ....[1]....
        /*061c*/ 	.word	0x00010cf0


	//   ....[2]....
        /*0620*/ 	.word	0x00010e60


	//   ....[3]....
        /*0624*/ 	.word	0x00010fb0


	//   ....[4]....
        /*0628*/ 	.word	0x000110f0


	//   ....[5]....
        /*062c*/ 	.word	0x00012110


	//----- nvinfo : EIATTR_MBARRIER_INSTR_OFFSETS
	.align		4
.L_1250:
        /*0630*/ 	.byte	0x04, 0x39
        /*0632*/ 	.short	(.L_1252 - .L_1251)


	//   ....[0]....
.L_1251:
        /*0634*/ 	.word	0x00000180
        /*0638*/ 	.word	0x000000ff
        /*063c*/ 	.word	0x00019c00
        /*0640*/ 	.short	0x0100
        /*0642*/ 	.byte	0x08
	.zero		1


	//   ....[1]....
        /*0644*/ 	.word	0x00000190
        /*0648*/ 	.word	0x000000ff
        /*064c*/ 	.word	0x00019c20
        /*0650*/ 	.short	0x0100
        /*0652*/ 	.byte	0x08
	.zero		1


	//   ....[2]....
        /*0654*/ 	.word	0x00000280
        /*0658*/ 	.word	0x000000ff
        /*065c*/ 	.word	0x00019c30
        /*0660*/ 	.short	0x0100
        /*0662*/ 	.byte	0x08
	.zero		1


	//   ....[3]....
        /*0664*/ 	.word	0x00000290
        /*0668*/ 	.word	0x000000ff
        /*066c*/ 	.word	0x00019c40
        /*0670*/ 	.short	0x0100
        /*0672*/ 	.byte	0x08
	.zero		1


	//   ....[4]....
        /*0674*/ 	.word	0x000002a0
        /*0678*/ 	.word	0x000000ff
        /*067c*/ 	.word	0x00019c38
        /*0680*/ 	.short	0x0100
        /*0682*/ 	.byte	0x08
	.zero		1


	//   ....[5]....
        /*0684*/ 	.word	0x000002b0
        /*0688*/ 	.word	0x000000ff
        /*068c*/ 	.word	0x00019c48
        /*0690*/ 	.short	0x0100
        /*0692*/ 	.byte	0x08
	.zero		1


	//   ....[6]....
        /*0694*/ 	.word	0x000003e0
        /*0698*/ 	.word	0x000000ff
        /*069c*/ 	.word	0x00019c50
        /*06a0*/ 	.short	0x0100
        /*06a2*/ 	.byte	0x08
	.zero		1


	//   ....[7]....
        /*06a4*/ 	.word	0x000003f0
        /*06a8*/ 	.word	0x000000ff
        /*06ac*/ 	.word	0x00019c60
        /*06b0*/ 	.short	0x0100
        /*06b2*/ 	.byte	0x08
	.zero		1


	//   ....[8]....
        /*06b4*/ 	.word	0x00000400
        /*06b8*/ 	.word	0x000000ff
        /*06bc*/ 	.word	0x00019c58
        /*06c0*/ 	.short	0x0100
        /*06c2*/ 	.byte	0x08
	.zero		1


	//   ....[9]....
        /*06c4*/ 	.word	0x00000410
        /*06c8*/ 	.word	0x000000ff
        /*06cc*/ 	.word	0x00019c68
        /*06d0*/ 	.short	0x0100
        /*06d2*/ 	.byte	0x08
	.zero		1


	//   ....[10]....
        /*06d4*/ 	.word	0x00000500
        /*06d8*/ 	.word	0x000000ff
        /*06dc*/ 	.word	0x00019c70
        /*06e0*/ 	.short	0x0100
        /*06e2*/ 	.byte	0x06
	.zero		1


	//   ....[11]....
        /*06e4*/ 	.word	0x00000510
        /*06e8*/ 	.word	0x000000ff
        /*06ec*/ 	.word	0x00019c80
        /*06f0*/ 	.short	0x0100
        /*06f2*/ 	.byte	0x06
	.zero		1


	//   ....[12]....
        /*06f4*/ 	.word	0x00000520
        /*06f8*/ 	.word	0x000000ff
        /*06fc*/ 	.word	0x00019c78
        /*0700*/ 	.short	0x0100
        /*0702*/ 	.byte	0x06
	.zero		1


	//   ....[13]....
        /*0704*/ 	.word	0x00000530
        /*0708*/ 	.word	0x000000ff
        /*070c*/ 	.word	0x00019c88
        /*0710*/ 	.short	0x0100
        /*0712*/ 	.byte	0x06
	.zero		1


	//   ....[14]....
        /*0714*/ 	.word	0x00000660
        /*0718*/ 	.word	0x000000ff
        /*071c*/ 	.word	0x00019c90
        /*0720*/ 	.short	0x0100
        /*0722*/ 	.byte	0x08
	.zero		1


	//   ....[15]....
        /*0724*/ 	.word	0x00000670
        /*0728*/ 	.word	0x000000ff
        /*072c*/ 	.word	0x00019ca0
        /*0730*/ 	.short	0x0100
        /*0732*/ 	.byte	0x08
	.zero		1


	//   ....[16]....
        /*0734*/ 	.word	0x00000680
        /*0738*/ 	.word	0x000000ff
        /*073c*/ 	.word	0x00019c98
        /*0740*/ 	.short	0x0100
        /*0742*/ 	.byte	0x08
	.zero		1


	//   ....[17]....
        /*0744*/ 	.word	0x00000690
        /*0748*/ 	.word	0x000000ff
        /*074c*/ 	.word	0x00019ca8
        /*0750*/ 	.short	0x0100
        /*0752*/ 	.byte	0x08
	.zero		1


	//   ....[18]....
        /*0754*/ 	.word	0x000007e0
        /*0758*/ 	.word	0x000000ff
        /*075c*/ 	.word	0x00019cb0
        /*0760*/ 	.short	0x0100
        /*0762*/ 	.byte	0x08
	.zero		1


	//   ....[19]....
        /*0764*/ 	.word	0x000007f0
        /*0768*/ 	.word	0x000000ff
        /*076c*/ 	.word	0x00019cc0
        /*0770*/ 	.short	0x0100
        /*0772*/ 	.byte	0x08
	.zero		1


	//   ....[20]....
        /*0774*/ 	.word	0x00000800
        /*0778*/ 	.word	0x000000ff
        /*077c*/ 	.word	0x00019cb8
        /*0780*/ 	.short	0x0100
        /*0782*/ 	.byte	0x08
	.zero		1


	//   ....[21]....
        /*0784*/ 	.word	0x00000810
        /*0788*/ 	.word	0x000000ff
        /*078c*/ 	.word	0x00019cc8
        /*0790*/ 	.short	0x0100
        /*0792*/ 	.byte	0x08
	.zero		1


	//   ....[22]....
        /*0794*/ 	.word	0x00001d70
        /*0798*/ 	.word	0x000000ff
        /*079c*/ 	.word	0x00019c00
        /*07a0*/ 	.short	0x010a
        /*07a2*/ 	.byte	0x2e
	.zero		1


	//   ....[23]....
        /*07a4*/ 	.word	0x00001df0
        /*07a8*/ 	.word	0x00000003
        /*07ac*/ 	.word	0x00019c30
        /*07b0*/ 	.short	0x010a
        /*07b2*/ 	.byte	0x3f
	.zero		1


	//   ....[24]....
        /*07b4*/ 	.word	0x00001e30
        /*07b8*/ 	.word	0x00000003
        /*07bc*/ 	.word	0x00019c30
        /*07c0*/ 	.short	0x010a
        /*07c2*/ 	.byte	0x3f
	.zero		1


	//   ....[25]....
        /*07c4*/ 	.word	0x00002180
        /*07c8*/ 	.word	0x000000ff
        /*07cc*/ 	.word	0x00000000
        /*07d0*/ 	.short	0x0101
        /*07d2*/ 	.byte	0x06
	.zero		1


	//   ....[26]....
        /*07d4*/ 	.word	0x00005070
        /*07d8*/ 	.word	0x000000ff
        /*07dc*/ 	.word	0x00019c30
        /*07e0*/ 	.short	0x010a
        /*07e2*/ 	.byte	0x13
	.zero		1


	//   ....[27]....
        /*07e4*/ 	.word	0x000050b0
        /*07e8*/ 	.word	0x000000ff
        /*07ec*/ 	.word	0x00019c30
        /*07f0*/ 	.short	0x010a
        /*07f2*/ 	.byte	0x13
	.zero		1


	//   ....[28]....
        /*07f4*/ 	.word	0x00005210
        /*07f8*/ 	.word	0x000000ff
        /*07fc*/ 	.word	0x00019c50
        /*0800*/ 	.short	0x010a
        /*0802*/ 	.byte	0x0b
	.zero		1


	//   ....[29]....
        /*0804*/ 	.word	0x00005250
        /*0808*/ 	.word	0x000000ff
        /*080c*/ 	.word	0x00019c50
        /*0810*/ 	.short	0x010a
        /*0812*/ 	.byte	0x0b
	.zero		1


	//   ....[30]....
        /*0814*/ 	.word	0x000054b0
        /*0818*/ 	.word	0x000000ff
        /*081c*/ 	.word	0x00000000
        /*0820*/ 	.short	0x0101
        /*0822*/ 	.byte	0x13
	.zero		1


	//   ....[31]....
        /*0824*/ 	.word	0x00007780
        /*0828*/ 	.word	0x000000ff
        /*082c*/ 	.word	0x00000000
        /*0830*/ 	.short	0x0101
        /*0832*/ 	.byte	0x06
	.zero		1


	//   ....[32]....
        /*0834*/ 	.word	0x00007f90
        /*0838*/ 	.word	0x000000ff
        /*083c*/ 	.word	0x00019c30
        /*0840*/ 	.short	0x010a
        /*0842*/ 	.byte	0x06
	.zero		1


	//   ....[33]....
        /*0844*/ 	.word	0x00007fd0
        /*0848*/ 	.word	0x000000ff
        /*084c*/ 	.word	0x00019c30
        /*0850*/ 	.short	0x010a
        /*0852*/ 	.byte	0x06
	.zero		1


	//   ....[34]....
        /*0854*/ 	.word	0x00008130
        /*0858*/ 	.word	0x000000ff
        /*085c*/ 	.word	0x00019c50
        /*0860*/ 	.short	0x010a
        /*0862*/ 	.byte	0x0b
	.zero		1


	//   ....[35]....
        /*0864*/ 	.word	0x00008170
        /*0868*/ 	.word	0x000000ff
        /*086c*/ 	.word	0x00019c50
        /*0870*/ 	.short	0x010a
        /*0872*/ 	.byte	0x0b
	.zero		1


	//   ....[36]....
        /*0874*/ 	.word	0x00008410
        /*0878*/ 	.word	0x000000ff
        /*087c*/ 	.word	0x00000000
        /*0880*/ 	.short	0x0101
        /*0882*/ 	.byte	0x06
	.zero		1


	//   ....[37]....
        /*0884*/ 	.word	0x000095a0
        /*0888*/ 	.word	0x000000ff
        /*088c*/ 	.word	0x00000000
        /*0890*/ 	.short	0x0101
        /*0892*/ 	.byte	0x06
	.zero		1


	//   ....[38]....
        /*0894*/ 	.word	0x00009b90
        /*0898*/ 	.word	0x000000ff
        /*089c*/ 	.word	0x00019c30
        /*08a0*/ 	.short	0x010a
        /*08a2*/ 	.byte	0x06
	.zero		1


	//   ....[39]....
        /*08a4*/ 	.word	0x00009bd0
        /*08a8*/ 	.word	0x000000ff
        /*08ac*/ 	.word	0x00019c30
        /*08b0*/ 	.short	0x010a
        /*08b2*/ 	.byte	0x06
	.zero		1


	//   ....[40]....
        /*08b4*/ 	.word	0x00009d30
        /*08b8*/ 	.word	0x000000ff
        /*08bc*/ 	.word	0x00019c50
        /*08c0*/ 	.short	0x010a
        /*08c2*/ 	.byte	0x0b
	.zero		1


	//   ....[41]....
        /*08c4*/ 	.word	0x00009d70
        /*08c8*/ 	.word	0x000000ff
        /*08cc*/ 	.word	0x00019c50
        /*08d0*/ 	.short	0x010a
        /*08d2*/ 	.byte	0x0b
	.zero		1


	//   ....[42]....
        /*08d4*/ 	.word	0x0000a010
        /*08d8*/ 	.word	0x000000ff
        /*08dc*/ 	.word	0x00000000
        /*08e0*/ 	.short	0x0101
        /*08e2*/ 	.byte	0x06
	.zero		1


	//   ....[43]....
        /*08e4*/ 	.word	0x0000c2b0
        /*08e8*/ 	.word	0x000000ff
        /*08ec*/ 	.word	0x00000000
        /*08f0*/ 	.short	0x0101
        /*08f2*/ 	.byte	0x06
	.zero		1


	//   ....[44]....
        /*08f4*/ 	.word	0x0000c7d0
        /*08f8*/ 	.word	0x000000ff
        /*08fc*/ 	.word	0x00019c50
        /*0900*/ 	.short	0x010a
        /*0902*/ 	.byte	0x0e
	.zero		1


	//   ....[45]....
        /*0904*/ 	.word	0x0000c810
        /*0908*/ 	.word	0x000000ff
        /*090c*/ 	.word	0x00019c50
        /*0910*/ 	.short	0x010a
        /*0912*/ 	.byte	0x0e
	.zero		1


	//   ....[46]....
        /*0914*/ 	.word	0x0000ce20
        /*0918*/ 	.word	0x000000ff
        /*091c*/ 	.word	0x00000000
        /*0920*/ 	.short	0x0101
        /*0922*/ 	.byte	0x04
	.zero		1


	//   ....[47]....
        /*0924*/ 	.word	0x0000e5a0
        /*0928*/ 	.word	0x00000000
        /*092c*/ 	.word	0x00000000
        /*0930*/ 	.short	0x0101
        /*0932*/ 	.byte	0x3f
	.zero		1


	//   ....[48]....
        /*0934*/ 	.word	0x00011590
        /*0938*/ 	.word	0x00000005
        /*093c*/ 	.word	0x00019c80
        /*0940*/ 	.short	0x010a
        /*0942*/ 	.byte	0x3f
	.zero		1


	//   ....[49]....
        /*0944*/ 	.word	0x000119e0
        /*0948*/ 	.word	0x00000005
        /*094c*/ 	.word	0x00019c70
        /*0950*/ 	.short	0x0107
        /*0952*/ 	.byte	0x3f
	.zero		1


	//   ....[50]....
        /*0954*/ 	.word	0x00011aa0
        /*0958*/ 	.word	0x00000005
        /*095c*/ 	.word	0x00019c70
        /*0960*/ 	.short	0x0101
        /*0962*/ 	.byte	0x3f
	.zero		1


	//   ....[51]....
        /*0964*/ 	.word	0x00011ad0
        /*0968*/ 	.word	0x00000005
        /*096c*/ 	.word	0x00019c40
        /*0970*/ 	.short	0x010a
        /*0972*/ 	.byte	0x3f
	.zero		1


	//   ....[52]....
        /*0974*/ 	.word	0x00011e80
        /*0978*/ 	.word	0x00000005
        /*097c*/ 	.word	0x00019c30
        /*0980*/ 	.short	0x0107
        /*0982*/ 	.byte	0x3f
	.zero		1


	//   ....[53]....
        /*0984*/ 	.word	0x00011f40
        /*0988*/ 	.word	0x00000005
        /*098c*/ 	.word	0x00019c30
        /*0990*/ 	.short	0x0101
        /*0992*/ 	.byte	0x3f
	.zero		1


	//   ....[54]....
        /*0994*/ 	.word	0x000128f0
        /*0998*/ 	.word	0x00000016
        /*099c*/ 	.word	0x00019c00
        /*09a0*/ 	.short	0x0107
        /*09a2*/ 	.byte	0x3f
	.zero		1


	//   ....[55]....
        /*09a4*/ 	.word	0x000129f0
        /*09a8*/ 	.word	0x00000016
        /*09ac*/ 	.word	0x00019c00
        /*09b0*/ 	.short	0x0101
        /*09b2*/ 	.byte	0x3f
	.zero		1


	//   ....[56]....
        /*09b4*/ 	.word	0x00012a10
        /*09b8*/ 	.word	0x00000016
        /*09bc*/ 	.word	0x00019c20
        /*09c0*/ 	.short	0x010a
        /*09c2*/ 	.byte	0x3f
	.zero		1


	//   ....[57]....
        /*09c4*/ 	.word	0x00012da0
        /*09c8*/ 	.word	0x00000000
        /*09cc*/ 	.word	0x00019c80
        /*09d0*/ 	.short	0x010a
        /*09d2*/ 	.byte	0x3f
	.zero		1


	//   ....[58]....
        /*09d4*/ 	.word	0x00013170
        /*09d8*/ 	.word	0x00000000
        /*09dc*/ 	.word	0x00019c70
        /*09e0*/ 	.short	0x0107
        /*09e2*/ 	.byte	0x3f
	.zero		1


	//   ....[59]....
        /*09e4*/ 	.word	0x00013230
        /*09e8*/ 	.word	0x00000000
        /*09ec*/ 	.word	0x00019c70
        /*09f0*/ 	.short	0x0101
        /*09f2*/ 	.byte	0x3f
	.zero		1


	//   ....[60]....
        /*09f4*/ 	.word	0x00013260
        /*09f8*/ 	.word	0x00000000
        /*09fc*/ 	.word	0x00019c40
        /*0a00*/ 	.short	0x010a
        /*0a02*/ 	.byte	0x3f
	.zero		1


	//   ....[61]....
        /*0a04*/ 	.word	0x000135b0
        /*0a08*/ 	.word	0x00000000
        /*0a0c*/ 	.word	0x00019c30
        /*0a10*/ 	.short	0x0107
        /*0a12*/ 	.byte	0x3f
	.zero		1


	//   ....[62]....
        /*0a14*/ 	.word	0x00013670
        /*0a18*/ 	.word	0x00000000
        /*0a1c*/ 	.word	0x00019c30
        /*0a20*/ 	.short	0x0101
        /*0a22*/ 	.byte	0x3f
	.zero		1


	//   ....[63]....
        /*0a24*/ 	.word	0x00013700
        /*0a28*/ 	.word	0x00000002
        /*0a2c*/ 	.word	0x00019c70
        /*0a30*/ 	.short	0x010a
        /*0a32*/ 	.byte	0x3f
	.zero		1


	//   ....[64]....
        /*0a34*/ 	.word	0x00013790
        /*0a38*/ 	.word	0x00000002
        /*0a3c*/ 	.word	0x00019c60
        /*0a40*/ 	.short	0x010a
        /*0a42*/ 	.byte	0x3f
	.zero		1


	//   ....[65]....
        /*0a44*/ 	.word	0x00013c00
        /*0a48*/ 	.word	0x00000002
        /*0a4c*/ 	.word	0x00019c50
        /*0a50*/ 	.short	0x0101
        /*0a52*/ 	.byte	0x3f
	.zero		1


	//   ....[66]....
        /*0a54*/ 	.word	0x00013c90
        /*0a58*/ 	.word	0x00000002
        /*0a5c*/ 	.word	0x00000000
        /*0a60*/ 	.short	0x0101
        /*0a62*/ 	.byte	0x3f
	.zero		1


	//   ....[67]....
        /*0a64*/ 	.word	0x00013e50
        /*0a68*/ 	.word	0x00000000
        /*0a6c*/ 	.word	0x00019c70
        /*0a70*/ 	.short	0x010a
        /*0a72*/ 	.byte	0x3f
	.zero		1


	//   ....[68]....
        /*0a74*/ 	.word	0x00013ed0
        /*0a78*/ 	.word	0x00000000
        /*0a7c*/ 	.word	0x00019c60
        /*0a80*/ 	.short	0x010a
        /*0a82*/ 	.byte	0x3f
	.zero		1


	//   ....[69]....
        /*0a84*/ 	.word	0x00014350
        /*0a88*/ 	.word	0x00000000
        /*0a8c*/ 	.word	0x00019c50
        /*0a90*/ 	.short	0x0101
        /*0a92*/ 	.byte	0x3f
	.zero		1


	//   ....[70]....
        /*0a94*/ 	.word	0x00014410
        /*0a98*/ 	.word	0x00000000
        /*0a9c*/ 	.word	0x00000000
        /*0aa0*/ 	.short	0x0101
        /*0aa2*/ 	.byte	0x3f
	.zero		1


	//   ....[71]....
        /*0aa4*/ 	.word	0x000150d0
        /*0aa8*/ 	.word	0x00000007
        /*0aac*/ 	.word	0x00019c20
        /*0ab0*/ 	.short	0x010a
        /*0ab2*/ 	.byte	0x3f
	.zero		1


	//   ....[72]....
        /*0ab4*/ 	.word	0x00015250
        /*0ab8*/ 	.word	0x00000005
        /*0abc*/ 	.word	0x00019c40
        /*0ac0*/ 	.short	0x010a
        /*0ac2*/ 	.byte	0x3f
	.zero		1


	//   ....[73]....
        /*0ac4*/ 	.word	0x000152f0
        /*0ac8*/ 	.word	0x00000003
        /*0acc*/ 	.word	0x00019c40
        /*0ad0*/ 	.short	0x010a
        /*0ad2*/ 	.byte	0x3f
	.zero		1


	//   ....[74]....
        /*0ad4*/ 	.word	0x00015330
        /*0ad8*/ 	.word	0x00000005
        /*0adc*/ 	.word	0x00019c60
        /*0ae0*/ 	.short	0x010a
        /*0ae2*/ 	.byte	0x3f
	.zero		1


	//   ....[75]....
        /*0ae4*/ 	.word	0x00015370
        /*0ae8*/ 	.word	0x00000003
        /*0aec*/ 	.word	0x00019c60
        /*0af0*/ 	.short	0x010a
        /*0af2*/ 	.byte	0x3f
	.zero		1


	//   ....[76]....
        /*0af4*/ 	.word	0x000153b0
        /*0af8*/ 	.word	0x00000005
        /*0afc*/ 	.word	0x00019c80
        /*0b00*/ 	.short	0x010a
        /*0b02*/ 	.byte	0x3f
	.zero		1


	//   ....[77]....
        /*0b04*/ 	.word	0x000153f0
        /*0b08*/ 	.word	0x00000003
        /*0b0c*/ 	.word	0x00019c80
        /*0b10*/ 	.short	0x010a
        /*0b12*/ 	.byte	0x3f
	.zero		1


	//   ....[78]....
        /*0b14*/ 	.word	0x00015460
        /*0b18*/ 	.word	0x00000003
        /*0b1c*/ 	.word	0x00019c00
        /*0b20*/ 	.short	0x010a
        /*0b22*/ 	.byte	0x3f
	.zero		1


	//   ....[79]....
        /*0b24*/ 	.word	0x000154b0
        /*0b28*/ 	.word	0x00000003
        /*0b2c*/ 	.word	0x00019c30
        /*0b30*/ 	.short	0x010a
        /*0b32*/ 	.byte	0x3f
	.zero		1


	//   ....[80]....
        /*0b34*/ 	.word	0x00015510
        /*0b38*/ 	.word	0x00000005
        /*0b3c*/ 	.word	0x00019c30
        /*0b40*/ 	.short	0x010a
        /*0b42*/ 	.byte	0x3f
	.zero		1


	//   ....[81]....
        /*0b44*/ 	.word	0x00015570
        /*0b48*/ 	.word	0x00000005
        /*0b4c*/ 	.word	0x00019c50
        /*0b50*/ 	.short	0x010a
        /*0b52*/ 	.byte	0x3f
	.zero		1


	//   ....[82]....
        /*0b54*/ 	.word	0x000155d0
        /*0b58*/ 	.word	0x00000009
        /*0b5c*/ 	.word	0x00019c30
        /*0b60*/ 	.short	0x010a
        /*0b62*/ 	.byte	0x3f
	.zero		1


	//   ....[83]....
        /*0b64*/ 	.word	0x00015630
        /*0b68*/ 	.word	0x00000009
        /*0b6c*/ 	.word	0x00019c50
        /*0b70*/ 	.short	0x010a
        /*0b72*/ 	.byte	0x3f
	.zero		1


	//   ....[84]....
        /*0b74*/ 	.word	0x00015690
        /*0b78*/ 	.word	0x00000005
        /*0b7c*/ 	.word	0x00019c30
        /*0b80*/ 	.short	0x010a
        /*0b82*/ 	.byte	0x3f
	.zero		1


	//   ....[85]....
        /*0b84*/ 	.word	0x000156f0
        /*0b88*/ 	.word	0x00000005
        /*0b8c*/ 	.word	0x00019c50
        /*0b90*/ 	.short	0x010a
        /*0b92*/ 	.byte	0x3f
	.zero		1


	//   ....[86]....
        /*0b94*/ 	.word	0x00015750
        /*0b98*/ 	.word	0x00000006
        /*0b9c*/ 	.word	0x00019c50
        /*0ba0*/ 	.short	0x010a
        /*0ba2*/ 	.byte	0x3f
	.zero		1


	//   ....[87]....
        /*0ba4*/ 	.word	0x00015850
        /*0ba8*/ 	.word	0x00000005
        /*0bac*/ 	.word	0x00019c80
        /*0bb0*/ 	.short	0x010a
        /*0bb2*/ 	.byte	0x3f
	.zero		1


	//   ....[88]....
        /*0bb4*/ 	.word	0x00015c30
        /*0bb8*/ 	.word	0x00000005
        /*0bbc*/ 	.word	0x00019c40
        /*0bc0*/ 	.short	0x010a
        /*0bc2*/ 	.byte	0x3f
	.zero		1


	//   ....[89]....
        /*0bc4*/ 	.word	0x000162d0
        /*0bc8*/ 	.word	0x00000016
        /*0bcc*/ 	.word	0x00019c20
        /*0bd0*/ 	.short	0x010a
        /*0bd2*/ 	.byte	0x3f
	.zero		1


	//   ....[90]....
        /*0bd4*/ 	.word	0x00016320
        /*0bd8*/ 	.word	0x00000000
        /*0bdc*/ 	.word	0x00019c80
        /*0be0*/ 	.short	0x010a
        /*0be2*/ 	.byte	0x3f
	.zero		1


	//   ....[91]....
        /*0be4*/ 	.word	0x00016620
        /*0be8*/ 	.word	0x00000000
        /*0bec*/ 	.word	0x00019c40
        /*0bf0*/ 	.short	0x010a
        /*0bf2*/ 	.byte	0x3f
	.zero		1


	//   ....[92]....
        /*0bf4*/ 	.word	0x000168d0
        /*0bf8*/ 	.word	0x00000002
        /*0bfc*/ 	.word	0x00019c70
        /*0c00*/ 	.short	0x010a
        /*0c02*/ 	.byte	0x3f
	.zero		1


	//   ....[93]....
        /*0c04*/ 	.word	0x00016920
        /*0c08*/ 	.word	0x00000002
        /*0c0c*/ 	.word	0x00019c60
        /*0c10*/ 	.short	0x010a
        /*0c12*/ 	.byte	0x3f
	.zero		1


	//   ....[94]....
        /*0c14*/ 	.word	0x00016970
        /*0c18*/ 	.word	0x00000000
        /*0c1c*/ 	.word	0x00019c70
        /*0c20*/ 	.short	0x010a
        /*0c22*/ 	.byte	0x3f
	.zero		1


	//   ....[95]....
        /*0c24*/ 	.word	0x000169c0
        /*0c28*/ 	.word	0x00000000
        /*0c2c*/ 	.word	0x00019c60
        /*0c30*/ 	.short	0x010a
        /*0c32*/ 	.byte	0x3f
	.zero		1


	//   ....[96]....
        /*0c34*/ 	.word	0x00016a10
        /*0c38*/ 	.word	0x00000007
        /*0c3c*/ 	.word	0x00019c20
        /*0c40*/ 	.short	0x010a
        /*0c42*/ 	.byte	0x3f
	.zero		1


	//   ....[97]....
        /*0c44*/ 	.word	0x00016bb0
        /*0c48*/ 	.word	0x00000005
        /*0c4c*/ 	.word	0x00019c40
        /*0c50*/ 	.short	0x010a
        /*0c52*/ 	.byte	0x3f
	.zero		1


	//   ....[98]....
        /*0c54*/ 	.word	0x00016c00
        /*0c58*/ 	.word	0x00000003
        /*0c5c*/ 	.word	0x00019c40
        /*0c60*/ 	.short	0x010a
        /*0c62*/ 	.byte	0x3f
	.zero		1


	//   ....[99]....
        /*0c64*/ 	.word	0x00016c50
        /*0c68*/ 	.word	0x00000005
        /*0c6c*/ 	.word	0x00019c60
        /*0c70*/ 	.short	0x010a
        /*0c72*/ 	.byte	0x3f
	.zero		1


	//   ....[100]....
        /*0c74*/ 	.word	0x00016ca0
        /*0c78*/ 	.word	0x00000003
        /*0c7c*/ 	.word	0x00019c60
        /*0c80*/ 	.short	0x010a
        /*0c82*/ 	.byte	0x3f
	.zero		1


	//   ....[101]....
        /*0c84*/ 	.word	0x00016cf0
        /*0c88*/ 	.word	0x00000005
        /*0c8c*/ 	.word	0x00019c80
        /*0c90*/ 	.short	0x010a
        /*0c92*/ 	.byte	0x3f
	.zero		1


	//----- nvinfo : EIATTR_NUM_MBARRIERS
	.align		4
.L_1252:
        /*0c94*/ 	.byte	0x03, 0x38
        /*0c96*/ 	.short	0x0016


	//----- nvinfo : EIATTR_EXIT_INSTR_OFFSETS
	.align		4
        /*0c98*/ 	.byte	0x04, 0x1c
        /*0c9a*/ 	.short	(.L_1254 - .L_1253)


	//   ....[0]....
.L_1253:
        /*0c9c*/ 	.word	0x00000980


	//   ....[1]....
        /*0ca0*/ 	.word	0x0000f260


	//   ....[2]....
        /*0ca4*/ 	.word	0x00015440


	//----- nvinfo : EIATTR_MAX_THREADS
	.align		4
.L_1254:
        /*0ca8*/ 	.byte	0x04, 0x05
        /*0caa*/ 	.short	(.L_1256 - .L_1255)
.L_1255:
        /*0cac*/ 	.word	0x00000200
        /*0cb0*/ 	.word	0x00000001
        /*0cb4*/ 	.word	0x00000001


	//----- nvinfo : EIATTR_CRS_STACK_SIZE
	.align		4
.L_1256:
        /*0cb8*/ 	.byte	0x04, 0x1e
        /*0cba*/ 	.short	(.L_1258 - .L_1257)
.L_1257:
        /*0cbc*/ 	.word	0x00000000


	//----- nvinfo : EIATTR_CBANK_PARAM_SIZE
	.align		4
.L_1258:
        /*0cc0*/ 	.byte	0x03, 0x19
        /*0cc2*/ 	.short	0x0af0


	//----- nvinfo : EIATTR_PARAM_CBANK
	.align		4
        /*0cc4*/ 	.byte	0x04, 0x0a
        /*0cc6*/ 	.short	(.L_1260 - .L_1259)
	.align		4
.L_1259:
        /*0cc8*/ 	.word	index@(.nv.constant0._ZN7cutlass13device_kernelIN5flash11enable_sm90INS1_16FlashAttnFwdSm90INS1_25CollectiveMainloopFwdSm90ILi2EN4cute5tupleIJNS5_1CILi1EEES8_S8_EEENS6_IJNS7_ILi192EEENS7_ILi128EEENS7_ILi96EEEEEELi96ENS_12float_e4m3_tEfNS_4arch4Sm90ELb0ELb1ELb0ELb1ELb1ELb0ELb0ELb1ELb1ELb1ELb0ELb0EEENS1_21CollectiveEpilogueFwdINS6_IJSA_SC_SB_EEES9_NS_10bfloat16_tESG_Li384ELb1ELb1ELb0ELb1EEENS1_36VarlenDynamicPersistentTileSchedulerILi192ELi128ELi384ELi128ELb0ELb1ELb1ELb1ELb0ELb1EEEEEEEEEvNT_6ParamsE)
        /*0ccc*/ 	.short	0x0210
        /*0cce*/ 	.short	0x0af0


	//----- nvinfo : EIATTR_SW_WAR
	.align		4
.L_1260:
        /*0cd0*/ 	.byte	0x04, 0x36
        /*0cd2*/ 	.short	(.L_1262 - .L_1261)
.L_1261:
        /*0cd4*/ 	.word	0x00000008
.L_1262:


//--------------------- .nv.info._ZN7cutlass13device_kernelIN5flash11enable_sm90INS1_16FlashAttnFwdSm90INS1_25CollectiveMainloopFwdSm90ILi2EN4cute5tupleIJNS5_1CILi1EEES8_S8_EEENS6_IJNS7_ILi192EEENS7_ILi128EEENS7_ILi96EEEEEELi96ENS_12float_e4m3_tEfNS_4arch4Sm90ELb0ELb1ELb0ELb1ELb1ELb1ELb0ELb1ELb1ELb1ELb0ELb0EEENS1_21CollectiveEpilogueFwdINS6_IJSA_SC_SB_EEES9_NS_10bfloat16_tESG_Li384ELb1ELb1ELb0ELb1EEENS1_36VarlenDynamicPersistentTileSchedulerILi192ELi128ELi384ELi128ELb0ELb1ELb1ELb1ELb0ELb1EEEEEEEEEvNT_6ParamsE --------------------------
	.section	.nv.info._ZN7cutlass13device_kernelIN5flash11enable_sm90INS1_16FlashAttnFwdSm90INS1_25CollectiveMainloopFwdSm90ILi2EN4cute5tupleIJNS5_1CILi1EEES8_S8_EEENS6_IJNS7_ILi192EEENS7_ILi128EEENS7_ILi96EEEEEELi96ENS_12float_e4m3_tEfNS_4arch4Sm90ELb0ELb1ELb0ELb1ELb1ELb1ELb0ELb1ELb1ELb1ELb0ELb0EEENS1_21CollectiveEpilogueFwdINS6_IJSA_SC_SB_EEES9_NS_10bfloat16_tESG_Li384ELb1ELb1ELb0ELb1EEENS1_36VarlenDynamicPersistentTileSchedulerILi192ELi128ELi384ELi128ELb0ELb1ELb1ELb1ELb0ELb1EEEEEEEEEvNT_6ParamsE,"",@"SHT_CUDA_INFO"
	.sectionflags	@""
	.align	4


	//----- nvinfo : EIATTR_CUDA_API_VERSION
	.align		4
        /*0000*/ 	.byte	0x04, 0x37
        /*0002*/ 	.short	(.L_1264 - .L_1263)
.L_1263:
        /*0004*/ 	.word	0x00000082


	//----- nvinfo : EIATTR_KPARAM_INFO
	.align		4
.L_1264:
        /*0008*/ 	.byte	0x04, 0x17
        /*000a*/ 	.short	(.L_1266 - .L_1265)
.L_1265:
        /*000c*/ 	.word	0x00000000
        /*0010*/ 	.short	0x0000
        /*0012*/ 	.short	0x0070
        /*0014*/ 	.byte	0x00, 0xf0, 0x01, 0x2a


	//----- nvinfo : EIATTR_SPARSE_MMA_MASK
	.align		4
.L_1266:
        /*0018*/ 	.byte	0x03, 0x50
        /*001a*/ 	.short	0x0000


	//----- nvinfo : EIATTR_MAXREG_COUNT
	.align		4
        /*001c*/ 	.byte	0x03, 0x1b
        /*001e*/ 	.short	0x0080


	//----- nvinfo : EIATTR_NUM_BARRIERS
	.align		4
        /*0020*/ 	.byte	0x02, 0x4c
        /*0022*/ 	.byte	0x10
	.zero		1


	//----- nvinfo : EIATTR_EXTERNS
	.align		4
        /*0024*/ 	.byte	0x04, 0x0f
        /*0026*/ 	.short	(.L_1268 - .L_1267)


	//   ....[0]....
	.align		4
.L_1267:
        /*0028*/ 	.word	index@(__assertfail)


	//----- nvinfo : EIATTR_ANNOTATIONS
	.align		4
.L_1268:
        /*002c*/ 	.byte	0x04, 0x55
        /*002e*/ 	.short	(.L_1270 - .L_1269)


	//   ....[0]....
.L_1269:
        /* <DEDUP_REMOVED lines=101> */


	//----- nvinfo : EIATTR_MERCURY_ISA_VERSION
	.align		4
.L_1270:
        /*0670*/ 	.byte	0x03, 0x5f
        /*0672*/ 	.short	0x0101


	//----- nvinfo : EIATTR_UNUSED_LOAD_BYTE_OFFSET
	.align		4
        /*0674*/ 	.byte	0x04, 0x44
        /*0676*/ 	.short	(.L_1272 - .L_1271)


	//   ....[0]....
.L_1271:
        /*0678*/ 	.word	0x00000a50
        /*067c*/ 	.word	0x0000fff0


	//   ....[1]....
        /*0680*/ 	.word	0x00017f20
        /*0684*/ 	.word	0x0000fff0


	//----- nvinfo : EIATTR_INT_WARP_WIDE_INSTR_OFFSETS
	.align		4
.L_1272:
        /*0688*/ 	.byte	0x04, 0x31
        /*068a*/ 	.short	(.L_1274 - .L_1273)


	//   ....[0]....
.L_1273:
        /*068c*/ 	.word	0x00000130


	//   ....[1]....
        /*0690*/ 	.word	0x00000170


	//   ....[2]....
        /*0694*/ 	.word	0x000001e0


	//   ....[3]....
        /*0698*/ 	.word	0x0001d320


	//   ....[4]....
        /*069c*/ 	.word	0x0001d3b0


	//   ....[5]....
        /*06a0*/ 	.word	0x000205c0


	//   ....[6]....
        /*06a4*/ 	.word	0x00020650


	//----- nvinfo : EIATTR_COOP_GROUP_MASK_REGIDS
	.align		4
.L_1274:
        /*06a8*/ 	.byte	0x04, 0x29
        /*06aa*/ 	.short	(.L_1276 - .L_1275)


	//   ....[0]....
.L_1275:
        /*06ac*/ 	.word	0xffffffff


	//   ....[1]....
        /*06b0*/ 	.word	0xffffffff


	//   ....[2]....
        /*06b4*/ 	.word	0xffffffff


	//   ....[3]....
        /*06b8*/ 	.word	0xffffffff


	//   ....[4]....
        /*06bc*/ 	.word	0xffffffff


	//   ....[5]....
        /*06c0*/ 	.word	0xffffffff


	//   ....[6]....
        /*06c4*/ 	.word	0xffffffff


	//   ....[7]....
        /*06c8*/ 	.word	0xffffffff


	//   ....[8]....
        /*06cc*/ 	.word	0xffffffff


	//   ....[9]....
        /*06d0*/ 	.word	0xffffffff


	//   ....[10]....
        /*06d4*/ 	.word	0xffffffff


	//   ....[11]....
        /*06d8*/ 	.word	0xffffffff


	//   ....[12]....
        /*06dc*/ 	.word	0xffffffff


	//   ....[13]....
        /*06e0*/ 	.word	0xffffffff


	//   ....[14]....
        /*06e4*/ 	.word	0xffffffff


	//   ....[15]....
        /*06e8*/ 	.word	0xffffffff


	//   ....[16]....
        /*06ec*/ 	.word	0xffffffff


	//   ....[17]....
        /*06f0*/ 	.word	0xffffffff


	//   ....[18]....
        /*06f4*/ 	.word	0xffffffff


	//   ....[19]....
        /*06f8*/ 	.word	0xffffffff


	//   ....[20]....
        /*06fc*/ 	.word	0xffffffff


	//   ....[21]....
        /*0700*/ 	.word	0xffffffff


	//   ....[22]....
        /*0704*/ 	.word	0xffffffff


	//   ....[23]....
        /*0708*/ 	.word	0xffffffff


	//   ....[24]....
        /*070c*/ 	.word	0xffffffff


	//   ....[25]....
        /*0710*/ 	.word	0xffffffff


	//   ....[26]....
        /*0714*/ 	.word	0xffffffff


	//   ....[27]....
        /*0718*/ 	.word	0xffffffff


	//   ....[28]....
        /*071c*/ 	.word	0xffffffff


	//   ....[29]....
        /*0720*/ 	.word	0xffffffff


	//   ....[30]....
        /*0724*/ 	.word	0xffffffff


	//   ....[31]....
        /*0728*/ 	.word	0xffffffff


	//   ....[32]....
        /*072c*/ 	.word	0xffffffff


	//   ....[33]....
        /*0730*/ 	.word	0xffffffff


	//   ....[34]....
        /*0734*/ 	.word	0xffffffff


	//   ....[35]....
        /*0738*/ 	.word	0xffffffff


	//   ....[36]....
        /*073c*/ 	.word	0xffffffff


	//   ....[37]....
        /*0740*/ 	.word	0xffffffff


	//   ....[38]....
        /*0744*/ 	.word	0xffffffff


	//   ....[39]....
        /*0748*/ 	.word	0xffffffff


	//   ....[40]....
        /*074c*/ 	.word	0xffffffff


	//   ....[41]....
        /*0750*/ 	.word	0xffffffff


	//   ....[42]....
        /*0754*/ 	.word	0xffffffff


	//   ....[43]....
        /*0758*/ 	.word	0xffffffff


	//   ....[44]....
        /*075c*/ 	.word	0xffffffff


	//   ....[45]....
        /*0760*/ 	.word	0xffffffff


	//   ....[46]....
        /*0764*/ 	.word	0xffffffff


	//   ....[47]....
        /*0768*/ 	.word	0xffffffff


	//   ....[48]....
        /*076c*/ 	.word	0xffffffff


	//   ....[49]....
        /*0770*/ 	.word	0xffffffff


	//   ....[50]....
        /*0774*/ 	.word	0xffffffff


	//   ....[51]....
        /*0778*/ 	.word	0xffffffff


	//   ....[52]....
        /*077c*/ 	.word	0xffffffff


	//   ....[53]....
        /*0780*/ 	.word	0xffffffff


	//   ....[54]....
        /*0784*/ 	.word	0xffffffff


	//   ....[55]....
        /*0788*/ 	.word	0xffffffff


	//   ....[56]....
        /*078c*/ 	.word	0xffffffff


	//   ....[57]....
        /*0790*/ 	.word	0xffffffff


	//   ....[58]....
        /*0794*/ 	.word	0xffffffff


	//   ....[59]....
        /*0798*/ 	.word	0xffffffff


	//   ....[60]....
        /*079c*/ 	.word	0xffffffff


	//   ....[61]....
        /*07a0*/ 	.word	0xffffffff


	//   ....[62]....
        /*07a4*/ 	.word	0xffffffff


	//   ....[63]....
        /*07a8*/ 	.word	0xffffffff


	//   ....[64]....
        /*07ac*/ 	.word	0xffffffff


	//   ....[65]....
        /*07b0*/ 	.word	0xffffffff


	//   ....[66]....
        /*07b4*/ 	.word	0xffffffff


	//   ....[67]....
        /*07b8*/ 	.word	0xffffffff


	//   ....[68]....
        /*07bc*/ 	.word	0xffffffff


	//   ....[69]....
        /*07c0*/ 	.word	0xffffffff


	//   ....[70]....
        /*07c4*/ 	.word	0xffffffff


	//   ....[71]....
        /*07c8*/ 	.word	0xffffffff


	//   ....[72]....
        /*07cc*/ 	.word	0xffffffff


	//   ....[73]....
        /*07d0*/ 	.word	0xffffffff


	//   ....[74]....
        /*07d4*/ 	.word	0xffffffff


	//   ....[75]....
        /*07d8*/ 	.word	0xffffffff


	//   ....[76]....
        /*07dc*/ 	.word	0xffffffff


	//   ....[77]....
        /*07e0*/ 	.word	0xffffffff


	//   ....[78]....
        /*07e4*/ 	.word	0xffffffff


	//   ....[79]....
        /*07e8*/ 	.word	0xffffffff


	//   ....[80]....
        /*07ec*/ 	.word	0xffffffff


	//   ....[81]....
        /*07f0*/ 	.word	0xffffffff


	//   ....[82]....
        /*07f4*/ 	.word	0xffffffff


	//   ....[83]....
        /*07f8*/ 	.word	0xffffffff


	//   ....[84]....
        /*07fc*/ 	.word	0xffffffff


	//   ....[85]....
        /*0800*/ 	.word	0xffffffff


	//   ....[86]....
        /*0804*/ 	.word	0xffffffff


	//   ....[87]....
        /*0808*/ 	.word	0xffffffff


	//   ....[88]....
        /*080c*/ 	.word	0xffffffff


	//   ....[89]....
        /*0810*/ 	.word	0xffffffff


	//   ....[90]....
        /*0814*/ 	.word	0xffffffff


	//   ....[91]....
        /*0818*/ 	.word	0xffffffff


	//   ....[92]....
        /*081c*/ 	.word	0xffffffff


	//   ....[93]....
        /*0820*/ 	.word	0xffffffff


	//   ....[94]....
        /*0824*/ 	.word	0xffffffff


	//   ....[95]....
        /*0828*/ 	.word	0xffffffff


	//   ....[96]....
        /*082c*/ 	.word	0xffffffff


	//   ....[97]....
        /*0830*/ 	.word	0xffffffff


	//   ....[98]....
        /*0834*/ 	.word	0xffffffff


	//   ....[99]....
        /*0838*/ 	.word	0xffffffff


	//   ....[100]....
        /*083c*/ 	.word	0xffffffff


	//   ....[101]....
        /*0840*/ 	.word	0xffffffff


	//   ....[102]....
        /*0844*/ 	.word	0xffffffff


	//   ....[103]....
        /*0848*/ 	.word	0xffffffff


	//   ....[104]....
        /*084c*/ 	.word	0xffffffff


	//   ....[105]....
        /*0850*/ 	.word	0xffffffff


	//   ....[106]....
        /*0854*/ 	.word	0xffffffff


	//   ....[107]....
        /*0858*/ 	.word	0xffffffff


	//   ....[108]....
        /*085c*/ 	.word	0xffffffff


	//   ....[109]....
        /*0860*/ 	.word	0xffffffff


	//   ....[110]....
        /*0864*/ 	.word	0xffffffff


	//   ....[111]....
        /*0868*/ 	.word	0xffffffff


	//   ....[112]....
        /*086c*/ 	.word	0xffffffff


	//   ....[113]....
        /*0870*/ 	.word	0xffffffff


	//   ....[114]....
        /*0874*/ 	.word	0xffffffff


	//   ....[115]....
        /*0878*/ 	.word	0xffffffff


	//   ....[116]....
        /*087c*/ 	.word	0xffffffff


	//   ....[117]....
        /*0880*/ 	.word	0xffffffff


	//   ....[118]....
        /*0884*/ 	.word	0xffffffff


	//   ....[119]....
        /*0888*/ 	.word	0xffffffff


	//   ....[120]....
        /*088c*/ 	.word	0xffffffff


	//   ....[121]....
        /*0890*/ 	.word	0xffffffff


	//   ....[122]....
        /*0894*/ 	.word	0xffffffff


	//   ....[123]....
        /*0898*/ 	.word	0xffffffff


	//   ....[124]....
        /*089c*/ 	.word	0xffffffff


	//   ....[125]....
        /*08a0*/ 	.word	0xffffffff


	//   ....[126]....
        /*08a4*/ 	.word	0xffffffff


	//   ....[127]....
        /*08a8*/ 	.word	0xffffffff


	//   ....[128]....
        /*08ac*/ 	.word	0xffffffff


	//   ....[129]....
        /*08b0*/ 	.word	0xffffffff


	//   ....[130]....
        /*08b4*/ 	.word	0xffffffff


	//   ....[131]....
        /*08b8*/ 	.word	0xffffffff


	//   ....[132]....
        /*08bc*/ 	.word	0xffffffff


	//   ....[133]....
        /*08c0*/ 	.word	0xffffffff


	//   ....[134]....
        /*08c4*/ 	.word	0xffffffff


	//   ....[135]....
        /*08c8*/ 	.word	0xffffffff


	//   ....[136]....
        /*08cc*/ 	.word	0xffffffff


	//   ....[137]....
        /*08d0*/ 	.word	0xffffffff


	//   ....[138]....
        /*08d4*/ 	.word	0xffffffff


	//   ....[139]....
        /*08d8*/ 	.word	0xffffffff


	//   ....[140]....
        /*08dc*/ 	.word	0xffffffff


	//   ....[141]....
        /*08e0*/ 	.word	0xffffffff


	//   ....[142]....
        /*08e4*/ 	.word	0xffffffff


	//   ....[143]....
        /*08e8*/ 	.word	0x0500000f


	//   ....[144]....
        /*08ec*/ 	.word	0x0500000f


	//   ....[145]....
        /*08f0*/ 	.word	0x0500000f


	//   ....[146]....
        /*08f4*/ 	.word	0x0500000f


	//   ....[147]....
        /*08f8*/ 	.word	0x0500000f


	//   ....[148]....
        /*08fc*/ 	.word	0x0500000f


	//   ....[149]....
        /*0900*/ 	.word	0x0500000f


	//   ....[150]....
        /*0904*/ 	.word	0x0500000f


	//   ....[151]....
        /*0908*/ 	.word	0x0500000f


	//   ....[152]....
        /*090c*/ 	.word	0x0500000f


	//   ....[153]....
        /*0910*/ 	.word	0x0500000f


	//   ....[154]....
        /*0914*/ 	.word	0x0500000f


	//   ....[155]....
        /*0918*/ 	.word	0x0500000f


	//   ....[156]....
        /*091c*/ 	.word	0x0500000f


	//   ....[157]....
        /*0920*/ 	.word	0x0500000f


	//   ....[158]....
        /*0924*/ 	.word	0x0500000f


	//   ....[159]....
        /*0928*/ 	.word	0x0500000f


	//   ....[160]....
        /*092c*/ 	.word	0x0500000f


	//   ....[161]....
        /*0930*/ 	.word	0x0500000f


	//   ....[162]....
        /*0934*/ 	.word	0x0500000f


	//   ....[163]....
        /*0938*/ 	.word	0x0500000f


	//   ....[164]....
        /*093c*/ 	.word	0x0500000f


	//   ....[165]....
        /*0940*/ 	.word	0x0500000f


	//   ....[166]....
        /*0944*/ 	.word	0x0500000f


	//   ....[167]....
        /*0948*/ 	.word	0x0500000f


	//   ....[168]....
        /*094c*/ 	.word	0x0500000f


	//   ....[169]....
        /*0950*/ 	.word	0x0500000f


	//   ....[170]....
        /*0954*/ 	.word	0x0500000f


	//   ....[171]....
        /*0958*/ 	.word	0x0500000f


	//   ....[172]....
        /*095c*/ 	.word	0x0500000f


	//   ....[173]....
        /*0960*/ 	.word	0x0500000f


	//   ....[174]....
        /*0964*/ 	.word	0x0500000f


	//   ....[175]....
        /*0968*/ 	.word	0x0500000f


	//   ....[176]....
        /*096c*/ 	.word	0x0500000f


	//   ....[177]....
        /*0970*/ 	.word	0x0500000f


	//   ....[178]....
        /*0974*/ 	.word	0x0500000f


	//   ....[179]....
        /*0978*/ 	.word	0x0500000f


	//   ....[180]....
        /*097c*/ 	.word	0x0500000f


	//   ....[181]....
        /*0980*/ 	.word	0x0500000f


	//   ....[182]....
        /*0984*/ 	.word	0x0500000f


	//   ....[183]....
        /*0988*/ 	.word	0x0500000f


	//   ....[184]....
        /*098c*/ 	.word	0x0500000f


	//   ....[185]....
        /*0990*/ 	.word	0x0500000f


	//   ....[186]....
        /*0994*/ 	.word	0x0500000f


	//   ....[187]....
        /*0998*/ 	.word	0x0500000f


	//   ....[188]....
        /*099c*/ 	.word	0x0500000f


	//   ....[189]....
        /*09a0*/ 	.word	0x0500000f


	//   ....[190]....
        /*09a4*/ 	.word	0x0500000f


	//   ....[191]....
        /*09a8*/ 	.word	0x0500000f


	//   ....[192]....
        /*09ac*/ 	.word	0x0500000f


	//   ....[193]....
        /*09b0*/ 	.word	0x0500000f


	//   ....[194]....
        /*09b4*/ 	.word	0x0500000f


	//   ....[195]....
        /*09b8*/ 	.word	0x0500000f


	//   ....[196]....
        /*09bc*/ 	.word	0x0500000f


	//   ....[197]....
        /*09c0*/ 	.word	0x0500000f


	//   ....[198]....
        /*09c4*/ 	.word	0x0500000f


	//----- nvinfo : EIATTR_COOP_GROUP_INSTR_OFFSETS
	.align		4
.L_1276:
        /*09c8*/ 	.byte	0x04, 0x28
        /*09ca*/ 	.short	(.L_1278 - .L_1277)


	//   ....[0]....
.L_1277:
        /*09cc*/ 	.word	0x00000070


	//   ....[1]....
        /*09d0*/ 	.word	0x00000140


	//   ....[2]....
        /*09d4*/ 	.word	0x00000190


	//   ....[3]....
        /*09d8*/ 	.word	0x000003c0


	//   ....[4]....
        /*09dc*/ 	.word	0x00000520


	//   ....[5]....
        /*09e0*/ 	.word	0x00000640


	//   ....[6]....
        /*09e4*/ 	.word	0x000007a0


	//   ....[7]....
        /*09e8*/ 	.word	0x00002c60


	//   ....[8]....
        /*09ec*/ 	.word	0x00002c70


	//   ....[9]....
        /*09f0*/ 	.word	0x00004660


	//   ....[10]....
        /*09f4*/ 	.word	0x00004670


	//   ....[11]....
        /*09f8*/ 	.word	0x00006860


	//   ....[12]....
        /*09fc*/ 	.word	0x00006870


	//   ....[13]....
        /*0a00*/ 	.word	0x00006c70


	//   ....[14]....
        /*0a04*/ 	.word	0x00006c90


	//   ....[15]....
        /*0a08*/ 	.word	0x000078e0


	//   ....[16]....
        /*0a0c*/ 	.word	0x00008010


	//   ....[17]....
        /*0a10*/ 	.word	0x00008020


	//   ....[18]....
        /*0a14*/ 	.word	0x00008030


	//   ....[19]....
        /*0a18*/ 	.word	0x00008040


	//   ....[20]....
        /*0a1c*/ 	.word	0x00009d00


	//   ....[21]....
        /*0a20*/ 	.word	0x00009d10


	//   ....[22]....
        /*0a24*/ 	.word	0x00009d20


	//   ....[23]....
        /*0a28*/ 	.word	0x00009d30


	//   ....[24]....
        /*0a2c*/ 	.word	0x0000c620


	//   ....[25]....
        /*0a30*/ 	.word	0x0000c890


	//   ....[26]....
        /*0a34*/ 	.word	0x0000db20


	//   ....[27]....
        /*0a38*/ 	.word	0x0000dc20


	//   ....[28]....
        /*0a3c*/ 	.word	0x0000e2d0


	//   ....[29]....
        /*0a40*/ 	.word	0x0000e410


	//   ....[30]....
        /*0a44*/ 	.word	0x0000fad0


	//   ....[31]....
        /*0a48*/ 	.word	0x0000fd00


	//   ....[32]....
        /*0a4c*/ 	.word	0x00010cd0


	//   ....[33]....
        /*0a50*/ 	.word	0x00010dd0


	//   ....[34]....
        /*0a54*/ 	.word	0x000111d0


	//   ....[35]....
        /*0a58*/ 	.word	0x00011360


	//   ....[36]....
        /*0a5c*/ 	.word	0x00012f40


	//   ....[37]....
        /*0a60*/ 	.word	0x00012f60


	//   ....[38]....
        /*0a64*/ 	.word	0x00013480


	//   ....[39]....
        /*0a68*/ 	.word	0x000134e0


	//   ....[40]....
        /*0a6c*/ 	.word	0x00014c20


	//   ....[41]....
        /*0a70*/ 	.word	0x00014e30


	//   ....[42]....
        /*0a74*/ 	.word	0x00015a90


	//   ....[43]....
        /*0a78*/ 	.word	0x00015d40


	//   ....[44]....
        /*0a7c*/ 	.word	0x00016480


	//   ....[45]....
        /*0a80*/ 	.word	0x000164e0


	//   ....[46]....
        /*0a84*/ 	.word	0x00017840


	//   ....[47]....
        /*0a88*/ 	.word	0x00017860


	//   ....[48]....
        /*0a8c*/ 	.word	0x000178e0


	//   ....[49]....
        /*0a90*/ 	.word	0x000178f0


	//   ....[50]....
        /*0a94*/ 	.word	0x000184e0


	//   ....[51]....
        /*0a98*/ 	.word	0x00018510


	//   ....[52]....
        /*0a9c*/ 	.word	0x00018530


	//   ....[53]....
        /*0aa0*/ 	.word	0x00018540


	//   ....[54]....
        /*0aa4*/ 	.word	0x00018550


	//   ....[55]....
        /*0aa8*/ 	.word	0x00018560


	//   ....[56]....
        /*0aac*/ 	.word	0x00018570


	//   ....[57]....
        /*0ab0*/ 	.word	0x00018580


	//   ....[58]....
        /*0ab4*/ 	.word	0x00018590


	//   ....[59]....
        /*0ab8*/ 	.word	0x000185a0


	//   ....[60]....
        /*0abc*/ 	.word	0x000185b0


	//   ....[61]....
        /*0ac0*/ 	.word	0x000185c0


	//   ....[62]....
        /*0ac4*/ 	.word	0x000185e0


	//   ....[63]....
        /*0ac8*/ 	.word	0x00018600


	//   ....[64]....
        /*0acc*/ 	.word	0x00018610


	//   ....[65]....
        /*0ad0*/ 	.word	0x00018620


	//   ....[66]....
        /*0ad4*/ 	.word	0x00018630


	//   ....[67]....
        /*0ad8*/ 	.word	0x00018640


	//   ....[68]....
        /*0adc*/ 	.word	0x00018650


	//   ....[69]....
        /*0ae0*/ 	.word	0x00018660


	//   ....[70]....
        /*0ae4*/ 	.word	0x00018670


	//   ....[71]....
        /*0ae8*/ 	.word	0x00018680


	//   ....[72]....
        /*0aec*/ 	.word	0x00018690


	//   ....[73]....
        /*0af0*/ 	.word	0x000186a0


	//   ....[74]....
        /*0af4*/ 	.word	0x00018e20


	//   ....[75]....
        /*0af8*/ 	.word	0x00018e60


	//   ....[76]....
        /*0afc*/ 	.word	0x00018e70


	//   ....[77]....
        /*0b00*/ 	.word	0x00018e80


	//   ....[78]....
        /*0b04*/ 	.word	0x00019420


	//   ....[79]....
        /*0b08*/ 	.word	0x00019450


	//   ....[80]....
        /*0b0c*/ 	.word	0x00019550


	//   ....[81]....
        /*0b10*/ 	.word	0x00019570


	//   ....[82]....
        /*0b14*/ 	.word	0x00019e80


	//   ....[83]....
        /*0b18*/ 	.word	0x00019e90


	//   ....[84]....
        /*0b1c*/ 	.word	0x00019f90


	//   ....[85]....
        /*0b20*/ 	.word	0x00019fb0


	//   ....[86]....
        /*0b24*/ 	.word	0x0001a120


	//   ....[87]....
        /*0b28*/ 	.word	0x0001a2d0


	//   ....[88]....
        /*0b2c*/ 	.word	0x0001a300


	//   ....[89]....
        /*0b30*/ 	.word	0x0001a330


	//   ....[90]....
        /*0b34*/ 	.word	0x0001a360


	//   ....[91]....
        /*0b38*/ 	.word	0x0001a390


	//   ....[92]....
        /*0b3c*/ 	.word	0x0001a3c0


	//   ....[93]....
        /*0b40*/ 	.word	0x0001a530


	//   ....[94]....
        /*0b44*/ 	.word	0x0001a560


	//   ....[95]....
        /*0b48*/ 	.word	0x0001a590


	//   ....[96]....
        /*0b4c*/ 	.word	0x0001a5c0


	//   ....[97]....
        /*0b50*/ 	.word	0x0001a5f0


	//   ....[98]....
        /*0b54*/ 	.word	0x0001a620


	//   ....[99]....
        /*0b58*/ 	.word	0x0001a6c0


	//   ....[100]....
        /*0b5c*/ 	.word	0x0001a720


	//   ....[101]....
        /*0b60*/ 	.word	0x0001a7c0


	//   ....[102]....
        /*0b64*/ 	.word	0x0001ba50


	//   ....[103]....
        /*0b68*/ 	.word	0x0001dfd0


	//   ....[104]....
        /*0b6c*/ 	.word	0x0001dfe0


	//   ....[105]....
        /*0b70*/ 	.word	0x0001dff0


	//   ....[106]....
        /*0b74*/ 	.word	0x0001e110


	//   ....[107]....
        /*0b78*/ 	.word	0x0001e520


	//   ....[108]....
        /*0b7c*/ 	.word	0x0001e530


	//   ....[109]....
        /*0b80*/ 	.word	0x0001e540


	//   ....[110]....
        /*0b84*/ 	.word	0x0001e550


	//   ....[111]....
        /*0b88*/ 	.word	0x0001ef10


	//   ....[112]....
        /*0b8c*/ 	.word	0x0001ef40


	//   ....[113]....
        /*0b90*/ 	.word	0x0001ef60


	//   ....[114]....
        /*0b94*/ 	.word	0x0001ef70


	//   ....[115]....
        /*0b98*/ 	.word	0x0001f070


	//   ....[116]....
        /*0b9c*/ 	.word	0x0001f080


	//   ....[117]....
        /*0ba0*/ 	.word	0x0001f880


	//   ....[118]....
        /*0ba4*/ 	.word	0x0001f8a0


	//   ....[119]....
        /*0ba8*/ 	.word	0x0001f8c0


	//   ....[120]....
        /*0bac*/ 	.word	0x0001f920


	//   ....[121]....
        /*0bb0*/ 	.word	0x0001fd10


	//   ....[122]....
        /*0bb4*/ 	.word	0x0001fd20


	//   ....[123]....
        /*0bb8*/ 	.word	0x0001fd30


	//   ....[124]....
        /*0bbc*/ 	.word	0x0001fd90


	//   ....[125]....
        /*0bc0*/ 	.word	0x00020e50


	//   ....[126]....
        /*0bc4*/ 	.word	0x00020eb0


	//   ....[127]....
        /*0bc8*/ 	.word	0x00020ee0


	//   ....[128]....
        /*0bcc*/ 	.word	0x00020ef0


	//   ....[129]....
        /*0bd0*/ 	.word	0x00020f20


	//   ....[130]....
        /*0bd4*/ 	.word	0x00020f50


	//   ....[131]....
        /*0bd8*/ 	.word	0x00020f80


	//   ....[132]....
        /*0bdc*/ 	.word	0x00020fb0


	//   ....[133]....
        /*0be0*/ 	.word	0x00021130


	//   ....[134]....
        /*0be4*/ 	.word	0x00021160


	//   ....[135]....
        /*0be8*/ 	.word	0x00021190


	//   ....[136]....
        /*0bec*/ 	.word	0x000211c0


	//   ....[137]....
        /*0bf0*/ 	.word	0x000211f0


	//   ....[138]....
        /*0bf4*/ 	.word	0x00021220


	//   ....[139]....
        /*0bf8*/ 	.word	0x000212e0


	//   ....[140]....
        /*0bfc*/ 	.word	0x00021300


	//   ....[141]....
        /*0c00*/ 	.word	0x00021370


	//   ....[142]....
        /*0c04*/ 	.word	0x00021a40


	//   ....[143]....
        /*0c08*/ 	.word	0x00021de0


	//   ....[144]....
        /*0c0c*/ 	.word	0x00021e70


	//   ....[145]....
        /*0c10*/ 	.word	0x00021f50


	//   ....[146]....
        /*0c14*/ 	.word	0x00021fe0


	//   ....[147]....
        /*0c18*/ 	.word	0x000220c0


	//   ....[148]....
        /*0c1c*/ 	.word	0x00022150


	//   ....[149]....
        /*0c20*/ 	.word	0x00022220


	//   ....[150]....
        /*0c24*/ 	.word	0x000222b0


	//   ....[151]....
        /*0c28*/ 	.word	0x00022300


	//   ....[152]....
        /*0c2c*/ 	.word	0x00022350


	//   ....[153]....
        /*0c30*/ 	.word	0x00022420


	//   ....[154]....
        /*0c34*/ 	.word	0x000224b0


	//   ....[155]....
        /*0c38*/ 	.word	0x00022500


	//   ....[156]....
        /*0c3c*/ 	.word	0x00022550


	//   ....[157]....
        /*0c40*/ 	.word	0x000228f0


	//   ....[158]....
        /*0c44*/ 	.word	0x00022bd0


	//   ....[159]....
        /*0c48*/ 	.word	0x00022cd0


	//   ....[160]....
        /*0c4c*/ 	.word	0x00022d60


	//   ....[161]....
        /*0c50*/ 	.word	0x00022f20


	//   ....[162]....
        /*0c54*/ 	.word	0x00022fc0


	//   ....[163]....
        /*0c58*/ 	.word	0x000230c0


	//   ....[164]....
        /*0c5c*/ 	.word	0x00023150


	//   ....[165]....
        /*0c60*/ 	.word	0x000231b0


	//   ....[166]....
        /*0c64*/ 	.word	0x00023250


	//   ....[167]....
        /*0c68*/ 	.word	0x00023360


	//   ....[168]....
        /*0c6c*/ 	.word	0x000233c0


	//   ....[169]....
        /*0c70*/ 	.word	0x00023420


	//   ....[170]....
        /*0c74*/ 	.word	0x000234c0


	//   ....[171]....
        /*0c78*/ 	.word	0x00023590


	//   ....[172]....
        /*0c7c*/ 	.word	0x00023670


	//   ....[173]....
        /*0c80*/ 	.word	0x000237b0


	//   ....[174]....
        /*0c84*/ 	.word	0x00023860


	//   ....[175]....
        /*0c88*/ 	.word	0x00023910


	//   ....[176]....
        /*0c8c*/ 	.word	0x000239c0


	//   ....[177]....
        /*0c90*/ 	.word	0x00023ab0


	//   ....[178]....
        /*0c94*/ 	.word	0x00023b40


	//   ....[179]....
        /*0c98*/ 	.word	0x00023ba0


	//   ....[180]....
        /*0c9c*/ 	.word	0x00023c70


	//   ....[181]....
        /*0ca0*/ 	.word	0x00023e50


	//   ....[182]....
        /*0ca4*/ 	.word	0x00023ef0


	//   ....[183]....
        /*0ca8*/ 	.word	0x00024010


	//   ....[184]....
        /*0cac*/ 	.word	0x00024090


	//   ....[185]....
        /*0cb0*/ 	.word	0x00024110


	//   ....[186]....
        /*0cb4*/ 	.word	0x00024190


	//   ....[187]....
        /*0cb8*/ 	.word	0x00024210


	//   ....[188]....
        /*0cbc*/ 	.word	0x000242a0


	//   ....[189]....
        /*0cc0*/ 	.word	0x00024340


	//   ....[190]....
        /*0cc4*/ 	.word	0x000243e0


	//   ....[191]....
        /*0cc8*/ 	.word	0x00024460


	//   ....[192]....
        /*0ccc*/ 	.word	0x000244e0


	//   ....[193]....
        /*0cd0*/ 	.word	0x00024560


	//   ....[194]....
        /*0cd4*/ 	.word	0x000245f0


	//   ....[195]....
        /*0cd8*/ 	.word	0x00024670


	//   ....[196]....
        /*0cdc*/ 	.word	0x00024710


	//   ....[197]....
        /*0ce0*/ 	.word	0x000247a0


	//   ....[198]....
        /*0ce4*/ 	.word	0x000248d0


	//----- nvinfo : EIATTR_REG_RECONFIG
	.align		4
.L_1278:
        /*0ce8*/ 	.byte	0x01, 0x54
	.zero		2


	//----- nvinfo : EIATTR_SYSCALL_OFFSETS
	.align		4
        /*0cec*/ 	.byte	0x04, 0x46
        /*0cee*/ 	.short	(.L_1280 - .L_1279)


	//   ....[0]....
.L_1279:
        /*0cf0*/ 	.word	0x00001ce0


	//   ....[1]....
        /*0cf4*/ 	.word	0x00001e30


	//   ....[2]....
        /*0cf8*/ 	.word	0x00007a50


	//   ....[3]....
        /*0cfc*/ 	.word	0x00007d70


	//   ....[4]....
        /*0d00*/ 	.word	0x0001d510


	//   ....[5]....
        /*0d04*/ 	.word	0x0001d680


	//   ....[6]....
        /*0d08*/ 	.word	0x0001d7d0


	//   ....[7]....
        /*0d0c*/ 	.word	0x0001d910


	//   ....[8]....
        /*0d10*/ 	.word	0x0001e9c0


	//----- nvinfo : EIATTR_MBARRIER_INSTR_OFFSETS
	.align		4
.L_1280:
        /*0d14*/ 	.byte	0x04, 0x39
        /*0d16*/ 	.short	(.L_1282 - .L_1281)


	//   ....[0]....
.L_1281:
        /*0d18*/ 	.word	0x00000270
        /*0d1c*/ 	.word	0x000000ff
        /*0d20*/ 	.word	0x00019c00
        /*0d24*/ 	.short	0x0100
        /*0d26*/ 	.byte	0x08
	.zero		1


	//   ....[1]....
        /*0d28*/ 	.word	0x00000280
        /*0d2c*/ 	.word	0x000000ff
        /*0d30*/ 	.word	0x00019c20
        /*0d34*/ 	.short	0x0100
        /*0d36*/ 	.byte	0x08
	.zero		1


	//   ....[2]....
        /*0d38*/ 	.word	0x00000370
        /*0d3c*/ 	.word	0x000000ff
        /*0d40*/ 	.word	0x00019c30
        /*0d44*/ 	.short	0x0100
        /*0d46*/ 	.byte	0x08
	.zero		1


	//   ....[3]....
        /*0d48*/ 	.word	0x00000380
        /*0d4c*/ 	.word	0x000000ff
        /*0d50*/ 	.word	0x00019c40
        /*0d54*/ 	.short	0x0100
        /*0d56*/ 	.byte	0x08
	.zero		1


	//   ....[4]....
        /*0d58*/ 	.word	0x00000390
        /*0d5c*/ 	.word	0x000000ff
        /*0d60*/ 	.word	0x00019c38
        /*0d64*/ 	.short	0x0100
        /*0d66*/ 	.byte	0x08
	.zero		1


	//   ....[5]....
        /*0d68*/ 	.word	0x000003a0
        /*0d6c*/ 	.word	0x000000ff
        /*0d70*/ 	.word	0x00019c48
        /*0d74*/ 	.short	0x0100
        /*0d76*/ 	.byte	0x08
	.zero		1


	//   ....[6]....
        /*0d78*/ 	.word	0x000004d0
        /*0d7c*/ 	.word	0x000000ff
        /*0d80*/ 	.word	0x00019c50
        /*0d84*/ 	.short	0x0100
        /*0d86*/ 	.byte	0x08
	.zero		1


	//   ....[7]....
        /*0d88*/ 	.word	0x000004e0
        /*0d8c*/ 	.word	0x000000ff
        /*0d90*/ 	.word	0x00019c60
        /*0d94*/ 	.short	0x0100
        /*0d96*/ 	.byte	0x08
	.zero		1


	//   ....[8]....
        /*0d98*/ 	.word	0x000004f0
        /*0d9c*/ 	.word	0x000000ff
        /*0da0*/ 	.word	0x00019c58
        /*0da4*/ 	.short	0x0100
        /*0da6*/ 	.byte	0x08
	.zero		1


	//   ....[9]....
        /*0da8*/ 	.word	0x00000500
        /*0dac*/ 	.word	0x000000ff
        /*0db0*/ 	.word	0x00019c68
        /*0db4*/ 	.short	0x0100
        /*0db6*/ 	.byte	0x08
	.zero		1


	//   ....[10]....
        /*0db8*/ 	.word	0x000005f0
        /*0dbc*/ 	.word	0x000000ff
        /*0dc0*/ 	.word	0x00019c70
        /*0dc4*/ 	.short	0x0100
        /*0dc6*/ 	.byte	0x06
	.zero		1


	//   ....[11]....
        /*0dc8*/ 	.word	0x00000600
        /*0dcc*/ 	.word	0x000000ff
        /*0dd0*/ 	.word	0x00019c80
        /*0dd4*/ 	.short	0x0100
        /*0dd6*/ 	.byte	0x06
	.zero		1


	//   ....[12]....
        /*0dd8*/ 	.word	0x00000610
        /*0ddc*/ 	.word	0x000000ff
        /*0de0*/ 	.word	0x00019c78
        /*0de4*/ 	.short	0x0100
        /*0de6*/ 	.byte	0x06
	.zero		1


	//   ....[13]....
        /*0de8*/ 	.word	0x00000620
        /*0dec*/ 	.word	0x000000ff
        /*0df0*/ 	.word	0x00019c88
        /*0df4*/ 	.short	0x0100
        /*0df6*/ 	.byte	0x06
	.zero		1


	//   ....[14]....
        /*0df8*/ 	.word	0x00000750
        /*0dfc*/ 	.word	0x000000ff
        /*0e00*/ 	.word	0x00019c90
        /*0e04*/ 	.short	0x0100
        /*0e06*/ 	.byte	0x08
	.zero		1


	//   ....[15]....
        /*0e08*/ 	.word	0x00000760
        /*0e0c*/ 	.word	0x000000ff
        /*0e10*/ 	.word	0x00019ca0
        /*0e14*/ 	.short	0x0100
        /*0e16*/ 	.byte	0x08
	.zero		1


	//   ....[16]....
        /*0e18*/ 	.word	0x00000770
        /*0e1c*/ 	.word	0x000000ff
        /*0e20*/ 	.word	0x00019c98
        /*0e24*/ 	.short	0x0100
        /*0e26*/ 	.byte	0x08
	.zero		1


	//   ....[17]....
        /*0e28*/ 	.word	0x00000780
        /*0e2c*/ 	.word	0x000000ff
        /*0e30*/ 	.word	0x00019ca8
        /*0e34*/ 	.short	0x0100
        /*0e36*/ 	.byte	0x08
	.zero		1


	//   ....[18]....
        /*0e38*/ 	.word	0x000008c0
        /*0e3c*/ 	.word	0x000000ff
        /*0e40*/ 	.word	0x00019cb0
        /*0e44*/ 	.short	0x0100
        /*0e46*/ 	.byte	0x08
	.zero		1


	//   ....[19]....
        /*0e48*/ 	.word	0x000008d0
        /*0e4c*/ 	.word	0x000000ff
        /*0e50*/ 	.word	0x00019cc0
        /*0e54*/ 	.short	0x0100
        /*0e56*/ 	.byte	0x08
	.zero		1


	//   ....[20]....
        /*0e58*/ 	.word	0x000008e0
        /*0e5c*/ 	.word	0x000000ff
        /*0e60*/ 	.word	0x00019cb8
        /*0e64*/ 	.short	0x0100
        /*0e66*/ 	.byte	0x08
	.zero		1


	//   ....[21]....
        /*0e68*/ 	.word	0x000008f0
        /*0e6c*/ 	.word	0x000000ff
        /*0e70*/ 	.word	0x00019cc8
        /*0e74*/ 	.short	0x0100
        /*0e76*/ 	.byte	0x08
	.zero		1


	//   ....[22]....
        /*0e78*/ 	.word	0x00002c10
        /*0e7c*/ 	.word	0x00000044
        /*0e80*/ 	.word	0x00019c90
        /*0e84*/ 	.short	0x010a
        /*0e86*/ 	.byte	0x3f
	.zero		1


	//   ....[23]....
        /*0e88*/ 	.word	0x00004610
        /*0e8c*/ 	.word	0x00000044
        /*0e90*/ 	.word	0x00019c90
        /*0e94*/ 	.short	0x010a
        /*0e96*/ 	.byte	0x3f
	.zero		1


	//   ....[24]....
        /*0e98*/ 	.word	0x00006680
        /*0e9c*/ 	.word	0x00000044
        /*0ea0*/ 	.word	0x00019c90
        /*0ea4*/ 	.short	0x010a
        /*0ea6*/ 	.byte	0x3f
	.zero		1


	//   ....[25]....
        /*0ea8*/ 	.word	0x00006ab0
        /*0eac*/ 	.word	0x00000004
        /*0eb0*/ 	.word	0x00000000
        /*0eb4*/ 	.short	0x0101
        /*0eb6*/ 	.byte	0x3f
	.zero		1


	//   ....[26]....
        /*0eb8*/ 	.word	0x00006af0
        /*0ebc*/ 	.word	0x00000044
        /*0ec0*/ 	.word	0x00019cb0
        /*0ec4*/ 	.short	0x010a
        /*0ec6*/ 	.byte	0x3f
	.zero		1


	//   ....[27]....
        /*0ec8*/ 	.word	0x00006ee0
        /*0ecc*/ 	.word	0x00000044
        /*0ed0*/ 	.word	0x00000000
        /*0ed4*/ 	.short	0x0101
        /*0ed6*/ 	.byte	0x3f
	.zero		1


	//   ....[28]....
        /*0ed8*/ 	.word	0x00007af0
        /*0edc*/ 	.word	0x00000012
        /*0ee0*/ 	.word	0x00019c00
        /*0ee4*/ 	.short	0x010a
        /*0ee6*/ 	.byte	0x3f
	.zero		1


	//   ....[29]....
        /*0ee8*/ 	.word	0x00007b40
        /*0eec*/ 	.word	0x00000012
        /*0ef0*/ 	.word	0x00019c00
        /*0ef4*/ 	.short	0x010a
        /*0ef6*/ 	.byte	0x3f
	.zero		1


	//   ....[30]....
        /*0ef8*/ 	.word	0x00008370
        /*0efc*/ 	.word	0x00000012
        /*0f00*/ 	.word	0x00019c00
        /*0f04*/ 	.short	0x010a
        /*0f06*/ 	.byte	0x3f
	.zero		1


	//   ....[31]....
        /*0f08*/ 	.word	0x0000a030
        /*0f0c*/ 	.word	0x00000012
        /*0f10*/ 	.word	0x00019c00
        /*0f14*/ 	.short	0x010a
        /*0f16*/ 	.byte	0x3f
	.zero		1


	//   ....[32]....
        /*0f18*/ 	.word	0x0000c1f0
        /*0f1c*/ 	.word	0x0000000e
        /*0f20*/ 	.word	0x00019c30
        /*0f24*/ 	.short	0x010a
        /*0f26*/ 	.byte	0x3f
	.zero		1


	//   ....[33]....
        /*0f28*/ 	.word	0x0000c290
        /*0f2c*/ 	.word	0x0000000e
        /*0f30*/ 	.word	0x00019c30
        /*0f34*/ 	.short	0x010a
        /*0f36*/ 	.byte	0x3f
	.zero		1


	//   ....[34]....
        /*0f38*/ 	.word	0x0000c670
        /*0f3c*/ 	.word	0x00000000
        /*0f40*/ 	.word	0x00000000
        /*0f44*/ 	.short	0x0101
        /*0f46*/ 	.byte	0x3f
	.zero		1


	//   ....[35]....
        /*0f48*/ 	.word	0x0000f4b0
        /*0f4c*/ 	.word	0x00000015
        /*0f50*/ 	.word	0x00019c30
        /*0f54*/ 	.short	0x010a
        /*0f56*/ 	.byte	0x3f
	.zero		1


	//   ....[36]....
        /*0f58*/ 	.word	0x0000f520
        /*0f5c*/ 	.word	0x00000015
        /*0f60*/ 	.word	0x00019c30
        /*0f64*/ 	.short	0x010a
        /*0f66*/ 	.byte	0x3f
	.zero		1


	//   ....[37]....
        /*0f68*/ 	.word	0x0000f730
        /*0f6c*/ 	.word	0x00000098
        /*0f70*/ 	.word	0x00019c50
        /*0f74*/ 	.short	0x010a
        /*0f76*/ 	.byte	0x3f
	.zero		1


	//   ....[38]....
        /*0f78*/ 	.word	0x0000f780
        /*0f7c*/ 	.word	0x00000098
        /*0f80*/ 	.word	0x00019c50
        /*0f84*/ 	.short	0x010a
        /*0f86*/ 	.byte	0x3f
	.zero		1


	//   ....[39]....
        /*0f88*/ 	.word	0x0000fb10
        /*0f8c*/ 	.word	0x00000015
        /*0f90*/ 	.word	0x00000000
        /*0f94*/ 	.short	0x0101
        /*0f96*/ 	.byte	0x3f
	.zero		1


	//   ....[40]....
        /*0f98*/ 	.word	0x00011e50
        /*0f9c*/ 	.word	0x00000098
        /*0fa0*/ 	.word	0x00000000
        /*0fa4*/ 	.short	0x0101
        /*0fa6*/ 	.byte	0x3f
	.zero		1


	//   ....[41]....
        /*0fa8*/ 	.word	0x000127d0
        /*0fac*/ 	.word	0x00000003
        /*0fb0*/ 	.word	0x00019c30
        /*0fb4*/ 	.short	0x010a
        /*0fb6*/ 	.byte	0x3f
	.zero		1


	//   ....[42]....
        /*0fb8*/ 	.word	0x00012840
        /*0fbc*/ 	.word	0x00000003
        /*0fc0*/ 	.word	0x00019c30
        /*0fc4*/ 	.short	0x010a
        /*0fc6*/ 	.byte	0x3f
	.zero		1


	//   ....[43]....
        /*0fc8*/ 	.word	0x00012a50
        /*0fcc*/ 	.word	0x0000000f
        /*0fd0*/ 	.word	0x00019c50
        /*0fd4*/ 	.short	0x010a
        /*0fd6*/ 	.byte	0x3f
	.zero		1


	//   ....[44]....
        /*0fd8*/ 	.word	0x00012aa0
        /*0fdc*/ 	.word	0x0000000f
        /*0fe0*/ 	.word	0x00019c50
        /*0fe4*/ 	.short	0x010a
        /*0fe6*/ 	.byte	0x3f
	.zero		1


	//   ....[45]....
        /*0fe8*/ 	.word	0x00012d30
        /*0fec*/ 	.word	0x00000000
        /*0ff0*/ 	.word	0x00000000
        /*0ff4*/ 	.short	0x0101
        /*0ff6*/ 	.byte	0x3f
	.zero		1


	//   ....[46]....
        /*0ff8*/ 	.word	0x00013ff0
        /*0ffc*/ 	.word	0x0000000f
        /*1000*/ 	.word	0x00000000
        /*1004*/ 	.short	0x0101
        /*1006*/ 	.byte	0x3f
	.zero		1


	//   ....[47]....
        /*1008*/ 	.word	0x000145d0
        /*100c*/ 	.word	0x00000003
        /*1010*/ 	.word	0x00019c30
        /*1014*/ 	.short	0x010a
        /*1016*/ 	.byte	0x3f
	.zero		1


	//   ....[48]....
        /*1018*/ 	.word	0x00014640
        /*101c*/ 	.word	0x00000003
        /*1020*/ 	.word	0x00019c30
        /*1024*/ 	.short	0x010a
        /*1026*/ 	.byte	0x3f
	.zero		1


	//   ....[49]....
        /*1028*/ 	.word	0x00014850
        /*102c*/ 	.word	0x00000015
        /*1030*/ 	.word	0x00019c50
        /*1034*/ 	.short	0x010a
        /*1036*/ 	.byte	0x3f
	.zero		1


	//   ....[50]....
        /*1038*/ 	.word	0x000148a0
        /*103c*/ 	.word	0x00000015
        /*1040*/ 	.word	0x00019c50
        /*1044*/ 	.short	0x010a
        /*1046*/ 	.byte	0x3f
	.zero		1


	//   ....[51]....
        /*1048*/ 	.word	0x00014c10
        /*104c*/ 	.word	0x00000000
        /*1050*/ 	.word	0x00000000
        /*1054*/ 	.short	0x0101
        /*1056*/ 	.byte	0x3f
	.zero		1


	//   ....[52]....
        /*1058*/ 	.word	0x00016f70
        /*105c*/ 	.word	0x00000015
        /*1060*/ 	.word	0x00000000
        /*1064*/ 	.short	0x0101
        /*1066*/ 	.byte	0x3f
	.zero		1


	//   ....[53]....
        /*1068*/ 	.word	0x00017530
        /*106c*/ 	.word	0x00000004
        /*1070*/ 	.word	0x00019c50
        /*1074*/ 	.short	0x010a
        /*1076*/ 	.byte	0x3f
	.zero		1


	//   ....[54]....
        /*1078*/ 	.word	0x00017580
        /*107c*/ 	.word	0x00000004
        /*1080*/ 	.word	0x00019c50
        /*1084*/ 	.short	0x010a
        /*1086*/ 	.byte	0x3f
	.zero		1


	//   ....[55]....
        /*1088*/ 	.word	0x00017e70
        /*108c*/ 	.word	0x00000002
        /*1090*/ 	.word	0x00000000
        /*1094*/ 	.short	0x0101
        /*1096*/ 	.byte	0x3f
	.zero		1


	//   ....[56]....
        /*1098*/ 	.word	0x00019440
        /*109c*/ 	.word	0x00000000
        /*10a0*/ 	.word	0x00000000
        /*10a4*/ 	.short	0x0101
        /*10a6*/ 	.byte	0x3f
	.zero		1


	//   ....[57]....
        /*10a8*/ 	.word	0x0001bb30
        /*10ac*/ 	.word	0x00000017
        /*10b0*/ 	.word	0x00019c20
        /*10b4*/ 	.short	0x010a
        /*10b6*/ 	.byte	0x3f
	.zero		1


	//   ....[58]....
        /*10b8*/ 	.word	0x0001bbf0
        /*10bc*/ 	.word	0x00000008
        /*10c0*/ 	.word	0x00019ca0
        /*10c4*/ 	.short	0x010a
        /*10c6*/ 	.byte	0x3f
	.zero		1


	//   ....[59]....
        /*10c8*/ 	.word	0x0001c020
        /*10cc*/ 	.word	0x00000008
        /*10d0*/ 	.word	0x00019cc0
        /*10d4*/ 	.short	0x010a
        /*10d6*/ 	.byte	0x3f
	.zero		1


	//   ....[60]....
        /*10d8*/ 	.word	0x0001c580
        /*10dc*/ 	.word	0x00000008
        /*10e0*/ 	.word	0x00019ca0
        /*10e4*/ 	.short	0x010a
        /*10e6*/ 	.byte	0x3f
	.zero		1


	//   ....[61]....
        /*10e8*/ 	.word	0x0001c9a0
        /*10ec*/ 	.word	0x00000008
        /*10f0*/ 	.word	0x00019cc0
        /*10f4*/ 	.short	0x010a
        /*10f6*/ 	.byte	0x3f
	.zero		1


	//   ....[62]....
        /*10f8*/ 	.word	0x0001ddb0
        /*10fc*/ 	.word	0x00000004
        /*1100*/ 	.word	0x00019c80
        /*1104*/ 	.short	0x010a
        /*1106*/ 	.byte	0x3f
	.zero		1


	//   ....[63]....
        /*1108*/ 	.word	0x0001e1e0
        /*110c*/ 	.word	0x00000004
        /*1110*/ 	.word	0x00019c70
        /*1114*/ 	.short	0x0107
        /*1116*/ 	.byte	0x3f
	.zero		1


	//   ....[64]....
        /*1118*/ 	.word	0x0001e2a0
        /*111c*/ 	.word	0x00000004
        /*1120*/ 	.word	0x00019c70
        /*1124*/ 	.short	0x0101
        /*1126*/ 	.byte	0x3f
	.zero		1


	//   ....[65]....
        /*1128*/ 	.word	0x0001e2f0
        /*112c*/ 	.word	0x00000004
        /*1130*/ 	.word	0x00019c40
        /*1134*/ 	.short	0x010a
        /*1136*/ 	.byte	0x3f
	.zero		1


	//   ....[66]....
        /*1138*/ 	.word	0x0001e6a0
        /*113c*/ 	.word	0x00000004
        /*1140*/ 	.word	0x00019c30
        /*1144*/ 	.short	0x0107
        /*1146*/ 	.byte	0x3f
	.zero		1


	//   ....[67]....
        /*1148*/ 	.word	0x0001e770
        /*114c*/ 	.word	0x00000004
        /*1150*/ 	.word	0x00019c30
        /*1154*/ 	.short	0x0101
        /*1156*/ 	.byte	0x3f
	.zero		1


	//   ....[68]....
        /*1158*/ 	.word	0x0001f160
        /*115c*/ 	.word	0x00000017
        /*1160*/ 	.word	0x00019c00
        /*1164*/ 	.short	0x0107
        /*1166*/ 	.byte	0x3f
	.zero		1


	//   ....[69]....
        /*1168*/ 	.word	0x0001f260
        /*116c*/ 	.word	0x00000017
        /*1170*/ 	.word	0x00019c00
        /*1174*/ 	.short	0x0101
        /*1176*/ 	.byte	0x3f
	.zero		1


	//   ....[70]....
        /*1178*/ 	.word	0x0001f280
        /*117c*/ 	.word	0x00000017
        /*1180*/ 	.word	0x00019c20
        /*1184*/ 	.short	0x010a
        /*1186*/ 	.byte	0x3f
	.zero		1


	//   ....[71]....
        /*1188*/ 	.word	0x0001f620
        /*118c*/ 	.word	0x00000000
        /*1190*/ 	.word	0x00019c80
        /*1194*/ 	.short	0x010a
        /*1196*/ 	.byte	0x3f
	.zero		1


	//   ....[72]....
        /*1198*/ 	.word	0x0001f9f0
        /*119c*/ 	.word	0x00000000
        /*11a0*/ 	.word	0x00019c70
        /*11a4*/ 	.short	0x0107
        /*11a6*/ 	.byte	0x3f
	.zero		1


	//   ....[73]....
        /*11a8*/ 	.word	0x0001fab0
        /*11ac*/ 	.word	0x00000000
        /*11b0*/ 	.word	0x00019c70
        /*11b4*/ 	.short	0x0101
        /*11b6*/ 	.byte	0x3f
	.zero		1


	//   ....[74]....
        /*11b8*/ 	.word	0x0001fae0
        /*11bc*/ 	.word	0x00000000
        /*11c0*/ 	.word	0x00019c40
        /*11c4*/ 	.short	0x010a
        /*11c6*/ 	.byte	0x3f
	.zero		1


	//   ....[75]....
        /*11c8*/ 	.word	0x0001fe30
        /*11cc*/ 	.word	0x00000000
        /*11d0*/ 	.word	0x00019c30
        /*11d4*/ 	.short	0x0107
        /*11d6*/ 	.byte	0x3f
	.zero		1


	//   ....[76]....
        /*11d8*/ 	.word	0x0001fef0
        /*11dc*/ 	.word	0x00000000
        /*11e0*/ 	.word	0x00019c30
        /*11e4*/ 	.short	0x0101
        /*11e6*/ 	.byte	0x3f
	.zero		1


	//   ....[77]....
        /*11e8*/ 	.word	0x0001ff80
        /*11ec*/ 	.word	0x00000002
        /*11f0*/ 	.word	0x00019c70
        /*11f4*/ 	.short	0x010a
        /*11f6*/ 	.byte	0x3f
	.zero		1


	//   ....[78]....
        /*11f8*/ 	.word	0x00020010
        /*11fc*/ 	.word	0x00000002
        /*1200*/ 	.word	0x00019c60
        /*1204*/ 	.short	0x010a
        /*1206*/ 	.byte	0x3f
	.zero		1


	//   ....[79]....
        /*1208*/ 	.word	0x00020490
        /*120c*/ 	.word	0x00000002
        /*1210*/ 	.word	0x00019c50
        /*1214*/ 	.short	0x0101
        /*1216*/ 	.byte	0x3f
	.zero		1


	//   ....[80]....
        /*1218*/ 	.word	0x00020520
        /*121c*/ 	.word	0x00000002
        /*1220*/ 	.word	0x00000000
        /*1224*/ 	.short	0x0101
        /*1226*/ 	.byte	0x3f
	.zero		1


	//   ....[81]....
        /*1228*/ 	.word	0x000206e0
        /*122c*/ 	.word	0x00000000
        /*1230*/ 	.word	0x00019c70
        /*1234*/ 	.short	0x010a
        /*1236*/ 	.byte	0x3f
	.zero		1


	//   ....[82]....
        /*1238*/ 	.word	0x00020760
        /*123c*/ 	.word	0x00000000
        /*1240*/ 	.word	0x00019c60
        /*1244*/ 	.short	0x010a
        /*1246*/ 	.byte	0x3f
	.zero		1


	//   ....[83]....
        /*1248*/ 	.word	0x00020bf0
        /*124c*/ 	.word	0x00000000
        /*1250*/ 	.word	0x00019c50
        /*1254*/ 	.short	0x0101
        /*1256*/ 	.byte	0x3f
	.zero		1


	//   ....[84]....
        /*1258*/ 	.word	0x00020c90
        /*125c*/ 	.word	0x00000000
        /*1260*/ 	.word	0x00000000
        /*1264*/ 	.short	0x0101
        /*1266*/ 	.byte	0x3f
	.zero		1


	//   ....[85]....
        /*1268*/ 	.word	0x000219c0
        /*126c*/ 	.word	0x00000005
        /*1270*/ 	.word	0x00019c20
        /*1274*/ 	.short	0x010a
        /*1276*/ 	.byte	0x3f
	.zero		1


	//   ....[86]....
        /*1278*/ 	.word	0x00021b30
        /*127c*/ 	.word	0x00000003
        /*1280*/ 	.word	0x00019c40
        /*1284*/ 	.short	0x010a
        /*1286*/ 	.byte	0x3f
	.zero		1


	//   ....[87]....
        /*1288*/ 	.word	0x00021bd0
        /*128c*/ 	.word	0x00000005
        /*1290*/ 	.word	0x00019c40
        /*1294*/ 	.short	0x010a
        /*1296*/ 	.byte	0x3f
	.zero		1


	//   ....[88]....
        /*1298*/ 	.word	0x00021c10
        /*129c*/ 	.word	0x00000003
        /*12a0*/ 	.word	0x00019c60
        /*12a4*/ 	.short	0x010a
        /*12a6*/ 	.byte	0x3f
	.zero		1


	//   ....[89]....
        /*12a8*/ 	.word	0x00021c50
        /*12ac*/ 	.word	0x00000005
        /*12b0*/ 	.word	0x00019c60
        /*12b4*/ 	.short	0x010a
        /*12b6*/ 	.byte	0x3f
	.zero		1


	//   ....[90]....
        /*12b8*/ 	.word	0x00021c90
        /*12bc*/ 	.word	0x00000003
        /*12c0*/ 	.word	0x00019c80
        /*12c4*/ 	.short	0x010a
        /*12c6*/ 	.byte	0x3f
	.zero		1


	//   ....[91]....
        /*12c8*/ 	.word	0x00021cd0
        /*12cc*/ 	.word	0x00000005
        /*12d0*/ 	.word	0x00019c80
        /*12d4*/ 	.short	0x010a
        /*12d6*/ 	.byte	0x3f
	.zero		1


	//   ....[92]....
        /*12d8*/ 	.word	0x00021d30
        /*12dc*/ 	.word	0x00000044
        /*12e0*/ 	.word	0x00019c90
        /*12e4*/ 	.short	0x010a
        /*12e6*/ 	.byte	0x3f
	.zero		1


	//   ....[93]....
        /*12e8*/ 	.word	0x00021ea0
        /*12ec*/ 	.word	0x00000044
        /*12f0*/ 	.word	0x00019c90
        /*12f4*/ 	.short	0x010a
        /*12f6*/ 	.byte	0x3f
	.zero		1


	//   ....[94]....
        /*12f8*/ 	.word	0x00022020
        /*12fc*/ 	.word	0x00000044
        /*1300*/ 	.word	0x00019c90
        /*1304*/ 	.short	0x010a
        /*1306*/ 	.byte	0x3f
	.zero		1


	//   ....[95]....
        /*1308*/ 	.word	0x00022180
        /*130c*/ 	.word	0x00000044
        /*1310*/ 	.word	0x00019cb0
        /*1314*/ 	.short	0x010a
        /*1316*/ 	.byte	0x3f
	.zero		1


	//   ....[96]....
        /*1318*/ 	.word	0x00022380
        /*131c*/ 	.word	0x00000012
        /*1320*/ 	.word	0x00019c00
        /*1324*/ 	.short	0x010a
        /*1326*/ 	.byte	0x3f
	.zero		1


	//   ....[97]....
        /*1328*/ 	.word	0x00022590
        /*132c*/ 	.word	0x00000012
        /*1330*/ 	.word	0x00019c00
        /*1334*/ 	.short	0x010a
        /*1336*/ 	.byte	0x3f
	.zero		1


	//   ....[98]....
        /*1338*/ 	.word	0x000225e0
        /*133c*/ 	.word	0x0000000e
        /*1340*/ 	.word	0x00019c30
        /*1344*/ 	.short	0x010a
        /*1346*/ 	.byte	0x3f
	.zero		1


	//   ....[99]....
        /*1348*/ 	.word	0x00022630
        /*134c*/ 	.word	0x00000015
        /*1350*/ 	.word	0x00019c30
        /*1354*/ 	.short	0x010a
        /*1356*/ 	.byte	0x3f
	.zero		1


	//   ....[100]....
        /*1358*/ 	.word	0x00022680
        /*135c*/ 	.word	0x00000098
        /*1360*/ 	.word	0x00019c50
        /*1364*/ 	.short	0x010a
        /*1366*/ 	.byte	0x3f
	.zero		1


	//   ....[101]....
        /*1368*/ 	.word	0x000226d0
        /*136c*/ 	.word	0x00000003
        /*1370*/ 	.word	0x00019c30
        /*1374*/ 	.short	0x010a
        /*1376*/ 	.byte	0x3f
	.zero		1


	//   ....[102]....
        /*1378*/ 	.word	0x00022720
        /*137c*/ 	.word	0x0000000f
        /*1380*/ 	.word	0x00019c50
        /*1384*/ 	.short	0x010a
        /*1386*/ 	.byte	0x3f
	.zero		1


	//   ....[103]....
        /*1388*/ 	.word	0x00022770
        /*138c*/ 	.word	0x00000003
        /*1390*/ 	.word	0x00019c30
        /*1394*/ 	.short	0x010a
        /*1396*/ 	.byte	0x3f
	.zero		1


	//   ....[104]....
        /*1398*/ 	.word	0x000227c0
        /*139c*/ 	.word	0x00000015
        /*13a0*/ 	.word	0x00019c50
        /*13a4*/ 	.short	0x010a
        /*13a6*/ 	.byte	0x3f
	.zero		1


	//   ....[105]....
        /*13a8*/ 	.word	0x00022810
        /*13ac*/ 	.word	0x00000004
        /*13b0*/ 	.word	0x00019c50
        /*13b4*/ 	.short	0x010a
        /*13b6*/ 	.byte	0x3f
	.zero		1


	//   ....[106]....
        /*13b8*/ 	.word	0x000229b0
        /*13bc*/ 	.word	0x00000017
        /*13c0*/ 	.word	0x00019c20
        /*13c4*/ 	.short	0x010a
        /*13c6*/ 	.byte	0x3f
	.zero		1


	//   ....[107]....
        /*13c8*/ 	.word	0x00022a00
        /*13cc*/ 	.word	0x00000008
        /*13d0*/ 	.word	0x00019ca0
        /*13d4*/ 	.short	0x010a
        /*13d6*/ 	.byte	0x3f
	.zero		1


	//   ....[108]....
        /*13d8*/ 	.word	0x00022a50
        /*13dc*/ 	.word	0x00000008
        /*13e0*/ 	.word	0x00019cc0
        /*13e4*/ 	.short	0x010a
        /*13e6*/ 	.byte	0x3f
	.zero		1


	//   ....[109]....
        /*13e8*/ 	.word	0x00022aa0
        /*13ec*/ 	.word	0x00000008
        /*13f0*/ 	.word	0x00019ca0
        /*13f4*/ 	.short	0x010a
        /*13f6*/ 	.byte	0x3f
	.zero		1


	//   ....[110]....
        /*13f8*/ 	.word	0x00022af0
        /*13fc*/ 	.word	0x00000008
        /*1400*/ 	.word	0x00019cc0
        /*1404*/ 	.short	0x010a
        /*1406*/ 	.byte	0x3f
	.zero		1


	//   ....[111]....
        /*1408*/ 	.word	0x00022c20
        /*140c*/ 	.word	0x00000004
        /*1410*/ 	.word	0x00019c80
        /*1414*/ 	.short	0x010a
        /*1416*/ 	.byte	0x3f
	.zero		1


	//   ....[112]....
        /*1418*/ 	.word	0x00023010
        /*141c*/ 	.word	0x00000004
        /*1420*/ 	.word	0x00019c40
        /*1424*/ 	.short	0x010a
        /*1426*/ 	.byte	0x3f
	.zero		1


	//   ....[113]....
        /*1428*/ 	.word	0x000236b0
        /*142c*/ 	.word	0x00000017
        /*1430*/ 	.word	0x00019c20
        /*1434*/ 	.short	0x010a
        /*1436*/ 	.byte	0x3f
	.zero		1


	//   ....[114]....
        /*1438*/ 	.word	0x00023700
        /*143c*/ 	.word	0x00000000
        /*1440*/ 	.word	0x00019c80
        /*1444*/ 	.short	0x010a
        /*1446*/ 	.byte	0x3f
	.zero		1


	//   ....[115]....
        /*1448*/ 	.word	0x00023a00
        /*144c*/ 	.word	0x00000000
        /*1450*/ 	.word	0x00019c40
        /*1454*/ 	.short	0x010a
        /*1456*/ 	.byte	0x3f
	.zero		1


	//   ....[116]....
        /*1458*/ 	.word	0x00023cb0
        /*145c*/ 	.word	0x00000002
        /*1460*/ 	.word	0x00019c70
        /*1464*/ 	.short	0x010a
        /*1466*/ 	.byte	0x3f
	.zero		1


	//   ....[117]....
        /*1468*/ 	.word	0x00023d00
        /*146c*/ 	.word	0x00000002
        /*1470*/ 	.word	0x00019c60
        /*1474*/ 	.short	0x010a
        /*1476*/ 	.byte	0x3f
	.zero		1


	//   ....[118]....
        /*1478*/ 	.word	0x00023d50
        /*147c*/ 	.word	0x00000000
        /*1480*/ 	.word	0x00019c70
        /*1484*/ 	.short	0x010a
        /*1486*/ 	.byte	0x3f
	.zero		1


	//   ....[119]....
        /*1488*/ 	.word	0x00023da0
        /*148c*/ 	.word	0x00000000
        /*1490*/ 	.word	0x00019c60
        /*1494*/ 	.short	0x010a
        /*1496*/ 	.byte	0x3f
	.zero		1


	//   ....[120]....
        /*1498*/ 	.word	0x000247f0
        /*149c*/ 	.word	0x00000005
        /*14a0*/ 	.word	0x00019c20
        /*14a4*/ 	.short	0x010a
        /*14a6*/ 	.byte	0x3f
	.zero		1


	//   ....[121]....
        /*14a8*/ 	.word	0x00024990
        /*14ac*/ 	.word	0x00000003
        /*14b0*/ 	.word	0x00019c40
        /*14b4*/ 	.short	0x010a
        /*14b6*/ 	.byte	0x3f
	.zero		1


	//   ....[122]....
        /*14b8*/ 	.word	0x000249e0
        /*14bc*/ 	.word	0x00000005
        /*14c0*/ 	.word	0x00019c40
        /*14c4*/ 	.short	0x010a
        /*14c6*/ 	.byte	0x3f
	.zero		1


	//   ....[123]....
        /*14c8*/ 	.word	0x00024a30
        /*14cc*/ 	.word	0x00000003
        /*14d0*/ 	.word	0x00019c60
        /*14d4*/ 	.short	0x010a
        /*14d6*/ 	.byte	0x3f
	.zero		1


	//   ....[124]....
        /*14d8*/ 	.word	0x00024a80
        /*14dc*/ 	.word	0x00000005
        /*14e0*/ 	.word	0x00019c60
        /*14e4*/ 	.short	0x010a
        /*14e6*/ 	.byte	0x3f
	.zero		1


	//   ....[125]....
        /*14e8*/ 	.word	0x00024ad0
        /*14ec*/ 	.word	0x00000003
        /*14f0*/ 	.word	0x00019c80
        /*14f4*/ 	.short	0x010a
        /*14f6*/ 	.byte	0x3f
	.zero		1


	//----- nvinfo : EIATTR_NUM_MBARRIERS
	.align		4
.L_1282:
        /*14f8*/ 	.byte	0x03, 0x38
        /*14fa*/ 	.short	0x0016


	//----- nvinfo : EIATTR_EXIT_INSTR_OFFSETS
	.align		4
        /*14fc*/ 	.byte	0x04, 0x1c
        /*14fe*/ 	.short	(.L_1284 - .L_1283)


	//   ....[0]....
.L_1283:
        /*1500*/ 	.word	0x00021d20


	//----- nvinfo : EIATTR_MAX_THREADS
	.align		4
.L_1284:
        /*1504*/ 	.byte	0x04, 0x05
        /*1506*/ 	.short	(.L_1286 - .L_1285)
.L_1285:
        /*1508*/ 	.word	0x00000200
        /*150c*/ 	.word	0x00000001
        /*1510*/ 	.word	0x00000001


	//----- nvinfo : EIATTR_CRS_STACK_SIZE
	.align		4
.L_1286:
        /*1514*/ 	.byte	0x04, 0x1e
        /*1516*/ 	.short	(.L_1288 - .L_1287)
.L_1287:
        /*1518*/ 	.word	0x00000000


	//----- nvinfo : EIATTR_CBANK_PARAM_SIZE
	.align		4
.L_1288:
        /*151c*/ 	.byte	0x03, 0x19
        /*151e*/ 	.short	0x0af0


	//----- nvinfo : EIATTR_PARAM_CBANK
	.align		4
        /*1520*/ 	.byte	0x04, 0x0a
        /*1522*/ 	.short	(.L_1290 - .L_1289)
	.align		4
.L_1289:
        /*1524*/ 	.word	index@(.nv.constant0._ZN7cutlass13device_kernelIN5flash11enable_sm90INS1_16FlashAttnFwdSm90INS1_25CollectiveMainloopFwdSm90ILi2EN4cute5tupleIJNS5_1CILi1EEES8_S8_EEENS6_IJNS7_ILi192EEENS7_ILi128EEENS7_ILi96EEEEEELi96ENS_12float_e4m3_tEfNS_4arch4Sm90ELb0ELb1ELb0ELb1ELb1ELb1ELb0ELb1ELb1ELb1ELb0ELb0EEENS1_21CollectiveEpilogueFwdINS6_IJSA_SC_SB_EEES9_NS_10bfloat16_tESG_Li384ELb1ELb1ELb0ELb1EEENS1_36VarlenDynamicPersistentTileSchedulerILi192ELi128ELi384ELi128ELb0ELb1ELb1ELb1ELb0ELb1EEEEEEEEEvNT_6ParamsE)
        /*1528*/ 	.short	0x0210
        /*152a*/ 	.short	0x0af0


	//----- nvinfo : EIATTR_SW_WAR
	.align		4
.L_1290:
        /*152c*/ 	.byte	0x04, 0x36
        /*152e*/ 	.short	(.L_1292 - .L_1291)
.L_1291:
        /*1530*/ 	.word	0x00000008
.L_1292:


//--------------------- .nv.info._ZN7cutlass13device_kernelIN5flash11enable_sm90INS1_16FlashAttnFwdSm90INS1_25CollectiveMainloopFwdSm90ILi2EN4cute5tupleIJNS5_1CILi1EEES8_S8_EEENS6_IJNS7_ILi192EEENS7_ILi128EEENS7_ILi96EEEEEELi96ENS_12float_e4m3_tEfNS_4arch4Sm90ELb1ELb0ELb0ELb0ELb1ELb0ELb0ELb1ELb1ELb1ELb0ELb0EEENS1_21CollectiveEpilogueFwdINS6_IJSA_SC_SB_EEES9_NS_10bfloat16_tESG_Li384ELb0ELb1ELb0ELb1EEENS1_30DynamicPersistentTileSchedulerILi384ELi128ELb0ELb1ELb1EEEEEEEEEvNT_6ParamsE --------------------------
	.section	.nv.info._ZN7cutlass13device_kernelIN5flash11enable_sm90INS1_16FlashAttnFwdSm90INS1_25CollectiveMainloopFwdSm90ILi2EN4cute5tupleIJNS5_1CILi1EEES8_S8_EEENS6_IJNS7_ILi192EEENS7_ILi128EEENS7_ILi96EEEEEELi96ENS_12float_e4m3_tEfNS_4arch4Sm90ELb1ELb0ELb0ELb0ELb1ELb0ELb0ELb1ELb1ELb1ELb0ELb0EEENS1_21CollectiveEpilogueFwdINS6_IJSA_SC_SB_EEES9_NS_10bfloat16_tESG_Li384ELb0ELb1ELb0ELb1EEENS1_30DynamicPersistentTileSchedulerILi384ELi128ELb0ELb1ELb1EEEEEEEEEvNT_6ParamsE,"",@"SHT_CUDA_INFO"
	.sectionflags	@""
	.align	4


	//----- nvinfo : EIATTR_CUDA_API_VERSION
	.align		4
        /*0000*/ 	.byte	0x04, 0x37
        /*0002*/ 	.short	(.L_1294 - .L_1293)
.L_1293:
        /*0004*/ 	.word	0x00000082


	//----- nvinfo : EIATTR_KPARAM_INFO
	.align		4
.L_1294:
        /*0008*/ 	.byte	0x04, 0x17
        /*000a*/ 	.short	(.L_1296 - .L_1295)
.L_1295:
        /*000c*/ 	.word	0x00000000
        /*0010*/ 	.short	0x0000
        /*0012*/ 	.short	0x0070
        /*0014*/ 	.byte	0x00, 0xf0, 0x01, 0x2a


	//----- nvinfo : EIATTR_SPARSE_MMA_MASK
	.align		4
.L_1296:
        /*0018*/ 	.byte	0x03, 0x50
        /*001a*/ 	.short	0x0000


	//----- nvinfo : EIATTR_MAXREG_COUNT
	.align		4
        /*001c*/ 	.byte	0x03, 0x1b
        /*001e*/ 	.short	0x0080


	//----- nvinfo : EIATTR_NUM_BARRIERS
	.align		4
        /*0020*/ 	.byte	0x02, 0x4c
        /*0022*/ 	.byte	0x09
	.zero		1


	//----- nvinfo : EIATTR_EXTERNS
	.align		4
        /*0024*/ 	.byte	0x04, 0x0f
        /*0026*/ 	.short	(.L_1298 - .L_1297)


	//   ....[0]....
	.align		4
.L_1297:
        /*0028*/ 	.word	index@(__assertfail)


	//----- nvinfo : EIATTR_ANNOTATIONS
	.align		4
.L_1298:
        /*002c*/ 	.byte	0x04, 0x55
        /*002e*/ 	.short	(.L_1300 - .L_1299)


	//   ....[0]....
.L_1299:
        /* <DEDUP_REMOVED lines=17> */


	//----- nvinfo : EIATTR_MERCURY_ISA_VERSION
	.align		4
.L_1300:
        /*0130*/ 	.byte	0x03, 0x5f
        /*0132*/ 	.short	0x0101


	//----- nvinfo : EIATTR_INT_WARP_WIDE_INSTR_OFFSETS
	.align		4
        /*0134*/ 	.byte	0x04, 0x31
        /*0136*/ 	.short	(.L_1302 - .L_1301)


	//   ....[0]....
.L_1301:
        /*0138*/ 	.word	0x000000c0


	//   ....[1]....
        /*013c*/ 	.word	0x000000d0


	//   ....[2]....
        /*0140*/ 	.word	0x00000170


	//   ....[3]....
        /*0144*/ 	.word	0x0000ad60


	//   ....[4]....
        /*0148*/ 	.word	0x0000adf0


	//   ....[5]....
        /*014c*/ 	.word	0x0000dc30


	//   ....[6]....
        /*0150*/ 	.word	0x0000dcc0


	//----- nvinfo : EIATTR_COOP_GROUP_MASK_REGIDS
	.align		4
.L_1302:
        /*0154*/ 	.byte	0x04, 0x29
        /*0156*/ 	.short	(.L_1304 - .L_1303)


	//   ....[0]....
.L_1303:
        /*0158*/ 	.word	0xffffffff


	//   ....[1]....
        /*015c*/ 	.word	0xffffffff


	//   ....[2]....
        /*0160*/ 	.word	0xffffffff


	//   ....[3]....
        /*0164*/ 	.word	0xffffffff


	//   ....[4]....
        /*0168*/ 	.word	0xffffffff


	//   ....[5]....
        /*016c*/ 	.word	0xffffffff


	//   ....[6]....
        /*0170*/ 	.word	0xffffffff


	//   ....[7]....
        /*0174*/ 	.word	0xffffffff


	//   ....[8]....
        /*0178*/ 	.word	0xffffffff


	//   ....[9]....
        /*017c*/ 	.word	0xffffffff


	//   ....[10]....
        /*0180*/ 	.word	0xffffffff


	//   ....[11]....
        /*0184*/ 	.word	0xffffffff


	//   ....[12]....
        /*0188*/ 	.word	0xffffffff


	//   ....[13]....
        /*018c*/ 	.word	0xffffffff


	//   ....[14]....
        /*0190*/ 	.word	0xffffffff


	//   ....[15]....
        /*0194*/ 	.word	0xffffffff


	//   ....[16]....
        /*0198*/ 	.word	0xffffffff


	//   ....[17]....
        /*019c*/ 	.word	0xffffffff


	//   ....[18]....
        /*01a0*/ 	.word	0xffffffff


	//   ....[19]....
        /*01a4*/ 	.word	0xffffffff


	//   ....[20]....
        /*01a8*/ 	.word	0xffffffff


	//   ....[21]....
        /*01ac*/ 	.word	0xffffffff


	//   ....[22]....
        /*01b0*/ 	.word	0xffffffff


	//   ....[23]....
        /*01b4*/ 	.word	0xffffffff


	//   ....[24]....
        /*01b8*/ 	.word	0xffffffff


	//   ....[25]....
        /*01bc*/ 	.word	0xffffffff


	//   ....[26]....
        /*01c0*/ 	.word	0xffffffff


	//   ....[27]....
        /*01c4*/ 	.word	0xffffffff


	//   ....[28]....
        /*01c8*/ 	.word	0xffffffff


	//   ....[29]....
        /*01cc*/ 	.word	0xffffffff


	//   ....[30]....
        /*01d0*/ 	.word	0xffffffff


	//   ....[31]....
        /*01d4*/ 	.word	0xffffffff


	//   ....[32]....
        /*01d8*/ 	.word	0xffffffff


	//   ....[33]....
        /*01dc*/ 	.word	0xffffffff


	//   ....[34]....
        /*01e0*/ 	.word	0xffffffff


	//   ....[35]....
        /*01e4*/ 	.word	0xffffffff


	//   ....[36]....
        /*01e8*/ 	.word	0xffffffff


	//   ....[37]....
        /*01ec*/ 	.word	0xffffffff


	//   ....[38]....
        /*01f0*/ 	.word	0xffffffff


	//   ....[39]....
        /*01f4*/ 	.word	0xffffffff


	//   ....[40]....
        /*01f8*/ 	.word	0xffffffff


	//   ....[41]....
        /*01fc*/ 	.word	0xffffffff


	//   ....[42]....
        /*0200*/ 	.word	0xffffffff


	//   ....[43]....
        /*0204*/ 	.word	0xffffffff


	//   ....[44]....
        /*0208*/ 	.word	0xffffffff


	//   ....[45]....
        /*020c*/ 	.word	0xffffffff


	//   ....[46]....
        /*0210*/ 	.word	0xffffffff


	//   ....[47]....
        /*0214*/ 	.word	0xffffffff


	//   ....[48]....
        /*0218*/ 	.word	0xffffffff


	//   ....[49]....
        /*021c*/ 	.word	0xffffffff


	//   ....[50]....
        /*0220*/ 	.word	0xffffffff


	//   ....[51]....
        /*0224*/ 	.word	0xffffffff


	//   ....[52]....
        /*0228*/ 	.word	0xffffffff


	//   ....[53]....
        /*022c*/ 	.word	0xffffffff


	//   ....[54]....
        /*0230*/ 	.word	0xffffffff


	//   ....[55]....
        /*0234*/ 	.word	0xffffffff


	//   ....[56]....
        /*0238*/ 	.word	0xffffffff


	//   ....[57]....
        /*023c*/ 	.word	0xffffffff


	//   ....[58]....
        /*0240*/ 	.word	0xffffffff


	//   ....[59]....
        /*0244*/ 	.word	0xffffffff


	//   ....[60]....
        /*0248*/ 	.word	0xffffffff


	//   ....[61]....
        /*024c*/ 	.word	0xffffffff


	//   ....[62]....
        /*0250*/ 	.word	0xffffffff


	//   ....[63]....
        /*0254*/ 	.word	0xffffffff


	//   ....[64]....
        /*0258*/ 	.word	0xffffffff


	//   ....[65]....
        /*025c*/ 	.word	0xffffffff


	//   ....[66]....
        /*0260*/ 	.word	0xffffffff


	//   ....[67]....
        /*0264*/ 	.word	0xffffffff


	//   ....[68]....
        /*0268*/ 	.word	0xffffffff


	//   ....[69]....
        /*026c*/ 	.word	0xffffffff


	//   ....[70]....
        /*0270*/ 	.word	0xffffffff


	//   ....[71]....
        /*0274*/ 	.word	0xffffffff


	//   ....[72]....
        /*0278*/ 	.word	0xffffffff


	//   ....[73]....
        /*027c*/ 	.word	0xffffffff


	//   ....[74]....
        /*0280*/ 	.word	0xffffffff


	//   ....[75]....
        /*0284*/ 	.word	0xffffffff


	//   ....[76]....
        /*0288*/ 	.word	0xffffffff


	//   ....[77]....
        /*028c*/ 	.word	0xffffffff


	//   ....[78]....
        /*0290*/ 	.word	0xffffffff


	//   ....[79]....
        /*0294*/ 	.word	0xffffffff


	//   ....[80]....
        /*0298*/ 	.word	0xffffffff


	//   ....[81]....
        /*029c*/ 	.word	0xffffffff


	//   ....[82]....
        /*02a0*/ 	.word	0xffffffff


	//   ....[83]....
        /*02a4*/ 	.word	0xffffffff


	//   ....[84]....
        /*02a8*/ 	.word	0xffffffff


	//   ....[85]....
        /*02ac*/ 	.word	0xffffffff


	//   ....[86]....
        /*02b0*/ 	.word	0xffffffff


	//   ....[87]....
        /*02b4*/ 	.word	0xffffffff


	//   ....[88]....
        /*02b8*/ 	.word	0x0500000f


	//   ....[89]....
        /*02bc*/ 	.word	0x0500000f


	//   ....[90]....
        /*02c0*/ 	.word	0x0500000f


	//   ....[91]....
        /*02c4*/ 	.word	0x0500000f


	//   ....[92]....
        /*02c8*/ 	.word	0x0500000f


	//   ....[93]....
        /*02cc*/ 	.word	0x0500000f


	//   ....[94]....
        /*02d0*/ 	.word	0x0500000f


	//   ....[95]....
        /*02d4*/ 	.word	0x0500000f


	//   ....[96]....
        /*02d8*/ 	.word	0x0500000f


	//   ....[97]....
        /*02dc*/ 	.word	0x0500000f


	//   ....[98]....
        /*02e0*/ 	.word	0x0500000f


	//   ....[99]....
        /*02e4*/ 	.word	0x0500000f


	//   ....[100]....
        /*02e8*/ 	.word	0x0500000f


	//   ....[101]....
        /*02ec*/ 	.word	0x0500000f


	//   ....[102]....
        /*02f0*/ 	.word	0x0500000f


	//   ....[103]....
        /*02f4*/ 	.word	0x0500000f


	//   ....[104]....
        /*02f8*/ 	.word	0x0500000f


	//   ....[105]....
        /*02fc*/ 	.word	0x0500000f


	//   ....[106]....
        /*0300*/ 	.word	0x0500000f


	//   ....[107]....
        /*0304*/ 	.word	0x0500000f


	//   ....[108]....
        /*0308*/ 	.word	0x0500000f


	//   ....[109]....
        /*030c*/ 	.word	0x0500000f


	//   ....[110]....
        /*0310*/ 	.word	0x0500000f


	//   ....[111]....
        /*0314*/ 	.word	0x0500000f


	//----- nvinfo : EIATTR_COOP_GROUP_INSTR_OFFSETS
	.align		4
.L_1304:
        /*0318*/ 	.byte	0x04, 0x28
        /*031a*/ 	.short	(.L_1306 - .L_1305)


	//   ....[0]....
.L_1305:
        /*031c*/ 	.word	0x00000070


	//   ....[1]....
        /*0320*/ 	.word	0x000000b0


	//   ....[2]....
        /*0324*/ 	.word	0x000002d0


	//   ....[3]....
        /*0328*/ 	.word	0x00000430


	//   ....[4]....
        /*032c*/ 	.word	0x00000550


	//   ....[5]....
        /*0330*/ 	.word	0x000006b0


	//   ....[6]....
        /*0334*/ 	.word	0x00001600


	//   ....[7]....
        /*0338*/ 	.word	0x00001ce0


	//   ....[8]....
        /*033c*/ 	.word	0x00001d20


	//   ....[9]....
        /*0340*/ 	.word	0x00002470


	//   ....[10]....
        /*0344*/ 	.word	0x00002490


	//   ....[11]....
        /*0348*/ 	.word	0x00002f40


	//   ....[12]....
        /*034c*/ 	.word	0x00002fb0


	//   ....[13]....
        /*0350*/ 	.word	0x00003fd0


	//   ....[14]....
        /*0354*/ 	.word	0x00003ff0


	//   ....[15]....
        /*0358*/ 	.word	0x00004650


	//   ....[16]....
        /*035c*/ 	.word	0x00004760


	//   ....[17]....
        /*0360*/ 	.word	0x00004f90


	//   ....[18]....
        /*0364*/ 	.word	0x00005010


	//   ....[19]....
        /*0368*/ 	.word	0x00006880


	//   ....[20]....
        /*036c*/ 	.word	0x00006890


	//   ....[21]....
        /*0370*/ 	.word	0x000068c0


	//   ....[22]....
        /*0374*/ 	.word	0x000068d0


	//   ....[23]....
        /*0378*/ 	.word	0x00007e90


	//   ....[24]....
        /*037c*/ 	.word	0x00007eb0


	//   ....[25]....
        /*0380*/ 	.word	0x00007f20


	//   ....[26]....
        /*0384*/ 	.word	0x00007f30


	//   ....[27]....
        /*0388*/ 	.word	0x00008fb0


	//   ....[28]....
        /*038c*/ 	.word	0x00008fc0


	//   ....[29]....
        /*0390*/ 	.word	0x00008fd0


	//   ....[30]....
        /*0394*/ 	.word	0x00008fe0


	//   ....[31]....
        /*0398*/ 	.word	0x00008ff0


	//   ....[32]....
        /*039c*/ 	.word	0x00009000


	//   ....[33]....
        /*03a0*/ 	.word	0x00009010


	//   ....[34]....
        /*03a4*/ 	.word	0x00009020


	//   ....[35]....
        /*03a8*/ 	.word	0x00009050


	//   ....[36]....
        /*03ac*/ 	.word	0x00009060


	//   ....[37]....
        /*03b0*/ 	.word	0x00009090


	//   ....[38]....
        /*03b4*/ 	.word	0x000090a0


	//   ....[39]....
        /*03b8*/ 	.word	0x000090c0


	//   ....[40]....
        /*03bc*/ 	.word	0x000090d0


	//   ....[41]....
        /*03c0*/ 	.word	0x000090e0


	//   ....[42]....
        /*03c4*/ 	.word	0x000090f0


	//   ....[43]....
        /*03c8*/ 	.word	0x00009120


	//   ....[44]....
        /*03cc*/ 	.word	0x00009130


	//   ....[45]....
        /*03d0*/ 	.word	0x00009160


	//   ....[46]....
        /*03d4*/ 	.word	0x00009180


	//   ....[47]....
        /*03d8*/ 	.word	0x000091a0


	//   ....[48]....
        /*03dc*/ 	.word	0x000091b0


	//   ....[49]....
        /*03e0*/ 	.word	0x000091c0


	//   ....[50]....
        /*03e4*/ 	.word	0x000091d0


	//   ....[51]....
        /*03e8*/ 	.word	0x00009200


	//   ....[52]....
        /*03ec*/ 	.word	0x00009230


	//   ....[53]....
        /*03f0*/ 	.word	0x00009270


	//   ....[54]....
        /*03f4*/ 	.word	0x000092a0


	//   ....[55]....
        /*03f8*/ 	.word	0x00009710


	//   ....[56]....
        /*03fc*/ 	.word	0x00009740


	//   ....[57]....
        /*0400*/ 	.word	0x00009850


	//   ....[58]....
        /*0404*/ 	.word	0x00009870


	//   ....[59]....
        /*0408*/ 	.word	0x00009f40


	//   ....[60]....
        /*040c*/ 	.word	0x00009f50


	//   ....[61]....
        /*0410*/ 	.word	0x0000a050


	//   ....[62]....
        /*0414*/ 	.word	0x0000a070


	//   ....[63]....
        /*0418*/ 	.word	0x0000a230


	//   ....[64]....
        /*041c*/ 	.word	0x0000b9a0


	//   ....[65]....
        /*0420*/ 	.word	0x0000b9c0


	//   ....[66]....
        /*0424*/ 	.word	0x0000b9d0


	//   ....[67]....
        /*0428*/ 	.word	0x0000ba70


	//   ....[68]....
        /*042c*/ 	.word	0x0000be00


	//   ....[69]....
        /*0430*/ 	.word	0x0000be10


	//   ....[70]....
        /*0434*/ 	.word	0x0000be20


	//   ....[71]....
        /*0438*/ 	.word	0x0000be30


	//   ....[72]....
        /*043c*/ 	.word	0x0000c6a0


	//   ....[73]....
        /*0440*/ 	.word	0x0000c6c0


	//   ....[74]....
        /*0444*/ 	.word	0x0000c6e0


	//   ....[75]....
        /*0448*/ 	.word	0x0000c700


	//   ....[76]....
        /*044c*/ 	.word	0x0000c710


	//   ....[77]....
        /*0450*/ 	.word	0x0000c810


	//   ....[78]....
        /*0454*/ 	.word	0x0000cf70


	//   ....[79]....
        /*0458*/ 	.word	0x0000cf90


	//   ....[80]....
        /*045c*/ 	.word	0x0000cfb0


	//   ....[81]....
        /*0460*/ 	.word	0x0000d010


	//   ....[82]....
        /*0464*/ 	.word	0x0000d3a0


	//   ....[83]....
        /*0468*/ 	.word	0x0000d3b0


	//   ....[84]....
        /*046c*/ 	.word	0x0000d3c0


	//   ....[85]....
        /*0470*/ 	.word	0x0000d420


	//   ....[86]....
        /*0474*/ 	.word	0x0000e490


	//   ....[87]....
        /*0478*/ 	.word	0x0000e630


	//   ....[88]....
        /*047c*/ 	.word	0x0000ec40


	//   ....[89]....
        /*0480*/ 	.word	0x0000ed20


	//   ....[90]....
        /*0484*/ 	.word	0x0000edc0


	//   ....[91]....
        /*0488*/ 	.word	0x0000ee20


	//   ....[92]....
        /*048c*/ 	.word	0x0000ef00


	//   ....[93]....
        /*0490*/ 	.word	0x0000f050


	//   ....[94]....
        /*0494*/ 	.word	0x0000f0e0


	//   ....[95]....
        /*0498*/ 	.word	0x0000f140


	//   ....[96]....
        /*049c*/ 	.word	0x0000f1e0


	//   ....[97]....
        /*04a0*/ 	.word	0x0000f2e0


	//   ....[98]....
        /*04a4*/ 	.word	0x0000f350


	//   ....[99]....
        /*04a8*/ 	.word	0x0000f3b0


	//   ....[100]....
        /*04ac*/ 	.word	0x0000f450


	//   ....[101]....
        /*04b0*/ 	.word	0x0000f510


	//   ....[102]....
        /*04b4*/ 	.word	0x0000f590


	//   ....[103]....
        /*04b8*/ 	.word	0x0000f740


	//   ....[104]....
        /*04bc*/ 	.word	0x0000f7f0


	//   ....[105]....
        /*04c0*/ 	.word	0x0000f8a0


	//   ....[106]....
        /*04c4*/ 	.word	0x0000f950


	//   ....[107]....
        /*04c8*/ 	.word	0x0000fa40


	//   ....[108]....
        /*04cc*/ 	.word	0x0000fad0


	//   ....[109]....
        /*04d0*/ 	.word	0x0000fb30


	//   ....[110]....
        /*04d4*/ 	.word	0x0000fc00


	//   ....[111]....
        /*04d8*/ 	.word	0x0000fe60


	//----- nvinfo : EIATTR_REG_RECONFIG
	.align		4
.L_1306:
        /*04dc*/ 	.byte	0x01, 0x54
	.zero		2


	//----- nvinfo : EIATTR_SYSCALL_OFFSETS
	.align		4
        /*04e0*/ 	.byte	0x04, 0x46
        /*04e2*/ 	.short	(.L_1308 - .L_1307)


	//   ....[0]....
.L_1307:
        /*04e4*/ 	.word	0x000017e0


	//   ....[1]....
        /*04e8*/ 	.word	0x0000af60


	//   ....[2]....
        /*04ec*/ 	.word	0x0000b0d0


	//   ....[3]....
        /*04f0*/ 	.word	0x0000b220


	//   ....[4]....
        /*04f4*/ 	.word	0x0000b360


	//   ....[5]....
        /*04f8*/ 	.word	0x0000c170


	//----- nvinfo : EIATTR_MBARRIER_INSTR_OFFSETS
	.align		4
.L_1308:
        /*04fc*/ 	.byte	0x04, 0x39
        /*04fe*/ 	.short	(.L_1310 - .L_1309)


	//   ....[0]....
.L_1309:
        /*0500*/ 	.word	0x00000180
        /*0504*/ 	.word	0x000000ff
        /*0508*/ 	.word	0x00019c00
        /*050c*/ 	.short	0x0100
        /*050e*/ 	.byte	0x08
	.zero		1


	//   ....[1]....
        /*0510*/ 	.word	0x00000190
        /*0514*/ 	.word	0x000000ff
        /*0518*/ 	.word	0x00019c20
        /*051c*/ 	.short	0x0100
        /*051e*/ 	.byte	0x08
	.zero		1


	//   ....[2]....
        /*0520*/ 	.word	0x00000280
        /*0524*/ 	.word	0x000000ff
        /*0528*/ 	.word	0x00019c30
        /*052c*/ 	.short	0x0100
        /*052e*/ 	.byte	0x08
	.zero		1


	//   ....[3]....
        /*0530*/ 	.word	0x00000290
        /*0534*/ 	.word	0x000000ff
        /*0538*/ 	.word	0x00019c40
        /*053c*/ 	.short	0x0100
        /*053e*/ 	.byte	0x08
	.zero		1


	//   ....[4]....
        /*0540*/ 	.word	0x000002a0
        /*0544*/ 	.word	0x000000ff
        /*0548*/ 	.word	0x00019c38
        /*054c*/ 	.short	0x0100
        /*054e*/ 	.byte	0x08
	.zero		1


	//   ....[5]....
        /*0550*/ 	.word	0x000002b0
        /*0554*/ 	.word	0x000000ff
        /*0558*/ 	.word	0x00019c48
        /*055c*/ 	.short	0x0100
        /*055e*/ 	.byte	0x08
	.zero		1


	//   ....[6]....
        /*0560*/ 	.word	0x000003e0
        /*0564*/ 	.word	0x000000ff
        /*0568*/ 	.word	0x00019c50
        /*056c*/ 	.short	0x0100
        /*056e*/ 	.byte	0x08
	.zero		1


	//   ....[7]....
        /*0570*/ 	.word	0x000003f0
        /*0574*/ 	.word	0x000000ff
        /*0578*/ 	.word	0x00019c60
        /*057c*/ 	.short	0x0100
        /*057e*/ 	.byte	0x08
	.zero		1


	//   ....[8]....
        /*0580*/ 	.word	0x00000400
        /*0584*/ 	.word	0x000000ff
        /*0588*/ 	.word	0x00019c58
        /*058c*/ 	.short	0x0100
        /*058e*/ 	.byte	0x08
	.zero		1


	//   ....[9]....
        /*0590*/ 	.word	0x00000410
        /*0594*/ 	.word	0x000000ff
        /*0598*/ 	.word	0x00019c68
        /*059c*/ 	.short	0x0100
        /*059e*/ 	.byte	0x08
	.zero		1


	//   ....[10]....
        /*05a0*/ 	.word	0x00000500
        /*05a4*/ 	.word	0x000000ff
        /*05a8*/ 	.word	0x00019c70
        /*05ac*/ 	.short	0x0100
        /*05ae*/ 	.byte	0x06
	.zero		1


	//   ....[11]....
        /*05b0*/ 	.word	0x00000510
        /*05b4*/ 	.word	0x000000ff
        /*05b8*/ 	.word	0x00019c80
        /*05bc*/ 	.short	0x0100
        /*05be*/ 	.byte	0x06
	.zero		1


	//   ....[12]....
        /*05c0*/ 	.word	0x00000520
        /*05c4*/ 	.word	0x000000ff
        /*05c8*/ 	.word	0x00019c78
        /*05cc*/ 	.short	0x0100
        /*05ce*/ 	.byte	0x06
	.zero		1


	//   ....[13]....
        /*05d0*/ 	.word	0x00000530
        /*05d4*/ 	.word	0x000000ff
        /*05d8*/ 	.word	0x00019c88
        /*05dc*/ 	.short	0x0100
        /*05de*/ 	.byte	0x06
	.zero		1


	//   ....[14]....
        /*05e0*/ 	.word	0x00000660
        /*05e4*/ 	.word	0x000000ff
        /*05e8*/ 	.word	0x00019c90
        /*05ec*/ 	.short	0x0100
        /*05ee*/ 	.byte	0x08
	.zero		1


	//   ....[15]....
        /*05f0*/ 	.word	0x00000670
        /*05f4*/ 	.word	0x000000ff
        /*05f8*/ 	.word	0x00019ca0
        /*05fc*/ 	.short	0x0100
        /*05fe*/ 	.byte	0x08
	.zero		1


	//   ....[16]....
        /*0600*/ 	.word	0x00000680
        /*0604*/ 	.word	0x000000ff
        /*0608*/ 	.word	0x00019c98
        /*060c*/ 	.short	0x0100
        /*060e*/ 	.byte	0x08
	.zero		1


	//   ....[17]....
        /*0610*/ 	.word	0x00000690
        /*0614*/ 	.word	0x000000ff
        /*0618*/ 	.word	0x00019ca8
        /*061c*/ 	.short	0x0100
        /*061e*/ 	.byte	0x08
	.zero		1


	//   ....[18]....
        /*0620*/ 	.word	0x000007e0
        /*0624*/ 	.word	0x000000ff
        /*0628*/ 	.word	0x00019cb0
        /*062c*/ 	.short	0x0100
        /*062e*/ 	.byte	0x08
	.zero		1


	//   ....[19]....
        /*0630*/ 	.word	0x000007f0
        /*0634*/ 	.word	0x000000ff
        /*0638*/ 	.word	0x00019cc0
        /*063c*/ 	.short	0x0100
        /*063e*/ 	.byte	0x08
	.zero		1


	//   ....[20]....
        /*0640*/ 	.word	0x00000800
        /*0644*/ 	.word	0x000000ff
        /*0648*/ 	.word	0x00019cb8
        /*064c*/ 	.short	0x0100
        /*064e*/ 	.byte	0x08
	.zero		1


	//   ....[21]....
        /*0650*/ 	.word	0x00000810
        /*0654*/ 	.word	0x000000ff
        /*0658*/ 	.word	0x00019cc8
        /*065c*/ 	.short	0x0100
        /*065e*/ 	.byte	0x08
	.zero		1


	//   ....[22]....
        /*0660*/ 	.word	0x00001860
        /*0664*/ 	.word	0x000000ff
        /*0668*/ 	.word	0x00019c00
        /*066c*/ 	.short	0x010a
        /*066e*/ 	.byte	0x2e
	.zero		1


	//   ....[23]....
        /*0670*/ 	.word	0x000018e0
        /*0674*/ 	.word	0x00000003
        /*0678*/ 	.word	0x00019c30
        /*067c*/ 	.short	0x010a
        /*067e*/ 	.byte	0x3f
	.zero		1


	//   ....[24]....
        /*0680*/ 	.word	0x00001920
        /*0684*/ 	.word	0x00000003
        /*0688*/ 	.word	0x00019c30
        /*068c*/ 	.short	0x010a
        /*068e*/ 	.byte	0x3f
	.zero		1


	//   ....[25]....
        /*0690*/ 	.word	0x00001f20
        /*0694*/ 	.word	0x000000ff
        /*0698*/ 	.word	0x00000000
        /*069c*/ 	.short	0x0101
        /*069e*/ 	.byte	0x06
	.zero		1


	//   ....[26]....
        /*06a0*/ 	.word	0x00003b30
        /*06a4*/ 	.word	0x000000ff
        /*06a8*/ 	.word	0x00019c30
        /*06ac*/ 	.short	0x010a
        /*06ae*/ 	.byte	0x13
	.zero		1


	//   ....[27]....
        /*06b0*/ 	.word	0x00003b70
        /*06b4*/ 	.word	0x000000ff
        /*06b8*/ 	.word	0x00019c30
        /*06bc*/ 	.short	0x010a
        /*06be*/ 	.byte	0x13
	.zero		1


	//   ....[28]....
        /*06c0*/ 	.word	0x00003cd0
        /*06c4*/ 	.word	0x000000ff
        /*06c8*/ 	.word	0x00019c50
        /*06cc*/ 	.short	0x010a
        /*06ce*/ 	.byte	0x0b
	.zero		1


	//   ....[29]....
        /*06d0*/ 	.word	0x00003d10
        /*06d4*/ 	.word	0x000000ff
        /*06d8*/ 	.word	0x00019c50
        /*06dc*/ 	.short	0x010a
        /*06de*/ 	.byte	0x0b
	.zero		1


	//   ....[30]....
        /*06e0*/ 	.word	0x00003f70
        /*06e4*/ 	.word	0x000000ff
        /*06e8*/ 	.word	0x00000000
        /*06ec*/ 	.short	0x0101
        /*06ee*/ 	.byte	0x13
	.zero		1


	//   ....[31]....
        /*06f0*/ 	.word	0x00005ad0
        /*06f4*/ 	.word	0x000000ff
        /*06f8*/ 	.word	0x00000000
        /*06fc*/ 	.short	0x0101
        /*06fe*/ 	.byte	0x06
	.zero		1


	//   ....[32]....
        /*0700*/ 	.word	0x00006080
        /*0704*/ 	.word	0x000000ff
        /*0708*/ 	.word	0x00019c30
        /*070c*/ 	.short	0x010a
        /*070e*/ 	.byte	0x06
	.zero		1


	//   ....[33]....
        /*0710*/ 	.word	0x000060c0
        /*0714*/ 	.word	0x000000ff
        /*0718*/ 	.word	0x00019c30
        /*071c*/ 	.short	0x010a
        /*071e*/ 	.byte	0x06
	.zero		1


	//   ....[34]....
        /*0720*/ 	.word	0x00006220
        /*0724*/ 	.word	0x000000ff
        /*0728*/ 	.word	0x00019c50
        /*072c*/ 	.short	0x010a
        /*072e*/ 	.byte	0x0b
	.zero		1


	//   ....[35]....
        /*0730*/ 	.word	0x00006260
        /*0734*/ 	.word	0x000000ff
        /*0738*/ 	.word	0x00019c50
        /*073c*/ 	.short	0x010a
        /*073e*/ 	.byte	0x0b
	.zero		1


	//   ....[36]....
        /*0740*/ 	.word	0x00006520
        /*0744*/ 	.word	0x000000ff
        /*0748*/ 	.word	0x00000000
        /*074c*/ 	.short	0x0101
        /*074e*/ 	.byte	0x06
	.zero		1


	//   ....[37]....
        /*0750*/ 	.word	0x00007690
        /*0754*/ 	.word	0x000000ff
        /*0758*/ 	.word	0x00000000
        /*075c*/ 	.short	0x0101
        /*075e*/ 	.byte	0x06
	.zero		1


	//   ....[38]....
        /*0760*/ 	.word	0x00007bc0
        /*0764*/ 	.word	0x000000ff
        /*0768*/ 	.word	0x00019c50
        /*076c*/ 	.short	0x010a
        /*076e*/ 	.byte	0x0e
	.zero		1


	//   ....[39]....
        /*0770*/ 	.word	0x00007c00
        /*0774*/ 	.word	0x000000ff
        /*0778*/ 	.word	0x00019c50
        /*077c*/ 	.short	0x010a
        /*077e*/ 	.byte	0x0e
	.zero		1


	//   ....[40]....
        /*0780*/ 	.word	0x00008210
        /*0784*/ 	.word	0x000000ff
        /*0788*/ 	.word	0x00000000
        /*078c*/ 	.short	0x0101
        /*078e*/ 	.byte	0x04
	.zero		1


	//   ....[41]....
        /*0790*/ 	.word	0x00009720
        /*0794*/ 	.word	0x00000000
        /*0798*/ 	.word	0x00000000
        /*079c*/ 	.short	0x0101
        /*079e*/ 	.byte	0x3f
	.zero		1


	//   ....[42]....
        /*07a0*/ 	.word	0x0000b760
        /*07a4*/ 	.word	0x00000004
        /*07a8*/ 	.word	0x00019c80
        /*07ac*/ 	.short	0x010a
        /*07ae*/ 	.byte	0x3f
	.zero		1


	//   ....[43]....
        /*07b0*/ 	.word	0x0000bb40
        /*07b4*/ 	.word	0x00000004
        /*07b8*/ 	.word	0x00019c70
        /*07bc*/ 	.short	0x0107
        /*07be*/ 	.byte	0x3f
	.zero		1


	//   ....[44]....
        /*07c0*/ 	.word	0x0000bc00
        /*07c4*/ 	.word	0x00000004
        /*07c8*/ 	.word	0x00019c70
        /*07cc*/ 	.short	0x0101
        /*07ce*/ 	.byte	0x3f
	.zero		1


	//   ....[45]....
        /*07d0*/ 	.word	0x0000bc30
        /*07d4*/ 	.word	0x00000004
        /*07d8*/ 	.word	0x00019c40
        /*07dc*/ 	.short	0x010a
        /*07de*/ 	.byte	0x3f
	.zero		1


	//   ....[46]....
        /*07e0*/ 	.word	0x0000bf50
        /*07e4*/ 	.word	0x00000004
        /*07e8*/ 	.word	0x00019c30
        /*07ec*/ 	.short	0x0107
        /*07ee*/ 	.byte	0x3f
	.zero		1


	//   ....[47]....
        /*07f0*/ 	.word	0x0000c020
        /*07f4*/ 	.word	0x00000004
        /*07f8*/ 	.word	0x00019c30
        /*07fc*/ 	.short	0x0101
        /*07fe*/ 	.byte	0x3f
	.zero		1


	//   ....[48]....
        /*0800*/ 	.word	0x0000c8f0
        /*0804*/ 	.word	0x00000010
        /*0808*/ 	.word	0x00019c00
        /*080c*/ 	.short	0x0107
        /*080e*/ 	.byte	0x3f
	.zero		1


	//   ....[49]....
        /*0810*/ 	.word	0x0000c9f0
        /*0814*/ 	.word	0x00000010
        /*0818*/ 	.word	0x00019c00
        /*081c*/ 	.short	0x0101
        /*081e*/ 	.byte	0x3f
	.zero		1


	//   ....[50]....
        /*0820*/ 	.word	0x0000ca10
        /*0824*/ 	.word	0x00000010
        /*0828*/ 	.word	0x00019c20
        /*082c*/ 	.short	0x010a
        /*082e*/ 	.byte	0x3f
	.zero		1


	//   ....[51]....
        /*0830*/ 	.word	0x0000cda0
        /*0834*/ 	.word	0x00000004
        /*0838*/ 	.word	0x00019c80
        /*083c*/ 	.short	0x010a
        /*083e*/ 	.byte	0x3f
	.zero		1


	//   ....[52]....
        /*0840*/ 	.word	0x0000d0e0
        /*0844*/ 	.word	0x00000004
        /*0848*/ 	.word	0x00019c70
        /*084c*/ 	.short	0x0107
        /*084e*/ 	.byte	0x3f
	.zero		1


	//   ....[53]....
        /*0850*/ 	.word	0x0000d1a0
        /*0854*/ 	.word	0x00000004
        /*0858*/ 	.word	0x00019c70
        /*085c*/ 	.short	0x0101
        /*085e*/ 	.byte	0x3f
	.zero		1


	//   ....[54]....
        /*0860*/ 	.word	0x0000d1d0
        /*0864*/ 	.word	0x00000004
        /*0868*/ 	.word	0x00019c40
        /*086c*/ 	.short	0x010a
        /*086e*/ 	.byte	0x3f
	.zero		1


	//   ....[55]....
        /*0870*/ 	.word	0x0000d4c0
        /*0874*/ 	.word	0x00000004
        /*0878*/ 	.word	0x00019c30
        /*087c*/ 	.short	0x0107
        /*087e*/ 	.byte	0x3f
	.zero		1


	//   ....[56]....
        /*0880*/ 	.word	0x0000d590
        /*0884*/ 	.word	0x00000004
        /*0888*/ 	.word	0x00019c30
        /*088c*/ 	.short	0x0101
        /*088e*/ 	.byte	0x3f
	.zero		1


	//   ....[57]....
        /*0890*/ 	.word	0x0000d610
        /*0894*/ 	.word	0x00000002
        /*0898*/ 	.word	0x00019c70
        /*089c*/ 	.short	0x010a
        /*089e*/ 	.byte	0x3f
	.zero		1


	//   ....[58]....
        /*08a0*/ 	.word	0x0000d6a0
        /*08a4*/ 	.word	0x00000002
        /*08a8*/ 	.word	0x00019c60
        /*08ac*/ 	.short	0x010a
        /*08ae*/ 	.byte	0x3f
	.zero		1


	//   ....[59]....
        /*08b0*/ 	.word	0x0000db10
        /*08b4*/ 	.word	0x00000002
        /*08b8*/ 	.word	0x00019c50
        /*08bc*/ 	.short	0x0101
        /*08be*/ 	.byte	0x3f
	.zero		1


	//   ....[60]....
        /*08c0*/ 	.word	0x0000dba0
        /*08c4*/ 	.word	0x00000002
        /*08c8*/ 	.word	0x00000000
        /*08cc*/ 	.short	0x0101
        /*08ce*/ 	.byte	0x3f
	.zero		1


	//   ....[61]....
        /*08d0*/ 	.word	0x0000dd70
        /*08d4*/ 	.word	0x00000000
        /*08d8*/ 	.word	0x00019c70
        /*08dc*/ 	.short	0x010a
        /*08de*/ 	.byte	0x3f
	.zero		1


	//   ....[62]....
        /*08e0*/ 	.word	0x0000ddf0
        /*08e4*/ 	.word	0x00000000
        /*08e8*/ 	.word	0x00019c60
        /*08ec*/ 	.short	0x010a
        /*08ee*/ 	.byte	0x3f
	.zero		1


	//   ....[63]....
        /*08f0*/ 	.word	0x0000e270
        /*08f4*/ 	.word	0x00000000
        /*08f8*/ 	.word	0x00019c50
        /*08fc*/ 	.short	0x0101
        /*08fe*/ 	.byte	0x3f
	.zero		1


	//   ....[64]....
        /*0900*/ 	.word	0x0000e330
        /*0904*/ 	.word	0x00000000
        /*0908*/ 	.word	0x00000000
        /*090c*/ 	.short	0x0101
        /*090e*/ 	.byte	0x3f
	.zero		1


	//   ....[65]....
        /*0910*/ 	.word	0x0000e5b0
        /*0914*/ 	.word	0x00000005
        /*0918*/ 	.word	0x00019c20
        /*091c*/ 	.short	0x010a
        /*091e*/ 	.byte	0x3f
	.zero		1


	//   ....[66]....
        /*0920*/ 	.word	0x0000e730
        /*0924*/ 	.word	0x00000003
        /*0928*/ 	.word	0x00019c40
        /*092c*/ 	.short	0x010a
        /*092e*/ 	.byte	0x3f
	.zero		1


	//   ....[67]....
        /*0930*/ 	.word	0x0000e7d0
        /*0934*/ 	.word	0x00000005
        /*0938*/ 	.word	0x00019c40
        /*093c*/ 	.short	0x010a
        /*093e*/ 	.byte	0x3f
	.zero		1


	//   ....[68]....
        /*0940*/ 	.word	0x0000e810
        /*0944*/ 	.word	0x00000003
        /*0948*/ 	.word	0x00019c60
        /*094c*/ 	.short	0x010a
        /*094e*/ 	.byte	0x3f
	.zero		1


	//   ....[69]....
        /*0950*/ 	.word	0x0000e850
        /*0954*/ 	.word	0x00000005
        /*0958*/ 	.word	0x00019c60
        /*095c*/ 	.short	0x010a
        /*095e*/ 	.byte	0x3f
	.zero		1


	//   ....[70]....
        /*0960*/ 	.word	0x0000e890
        /*0964*/ 	.word	0x00000003
        /*0968*/ 	.word	0x00019c80
        /*096c*/ 	.short	0x010a
        /*096e*/ 	.byte	0x3f
	.zero		1


	//   ....[71]....
        /*0970*/ 	.word	0x0000e8d0
        /*0974*/ 	.word	0x00000005
        /*0978*/ 	.word	0x00019c80
        /*097c*/ 	.short	0x010a
        /*097e*/ 	.byte	0x3f
	.zero		1


	//   ....[72]....
        /*0980*/ 	.word	0x0000e940
        /*0984*/ 	.word	0x00000003
        /*0988*/ 	.word	0x00019c00
        /*098c*/ 	.short	0x010a
        /*098e*/ 	.byte	0x3f
	.zero		1


	//   ....[73]....
        /*0990*/ 	.word	0x0000e990
        /*0994*/ 	.word	0x00000003
        /*0998*/ 	.word	0x00019c30
        /*099c*/ 	.short	0x010a
        /*099e*/ 	.byte	0x3f
	.zero		1


	//   ....[74]....
        /*09a0*/ 	.word	0x0000e9f0
        /*09a4*/ 	.word	0x00000007
        /*09a8*/ 	.word	0x00019c30
        /*09ac*/ 	.short	0x010a
        /*09ae*/ 	.byte	0x3f
	.zero		1


	//   ....[75]....
        /*09b0*/ 	.word	0x0000ea50
        /*09b4*/ 	.word	0x00000007
        /*09b8*/ 	.word	0x00019c50
        /*09bc*/ 	.short	0x010a
        /*09be*/ 	.byte	0x3f
	.zero		1


	//   ....[76]....
        /*09c0*/ 	.word	0x0000eab0
        /*09c4*/ 	.word	0x00000009
        /*09c8*/ 	.word	0x00019c30
        /*09cc*/ 	.short	0x010a
        /*09ce*/ 	.byte	0x3f
	.zero		1


	//   ....[77]....
        /*09d0*/ 	.word	0x0000eb10
        /*09d4*/ 	.word	0x00000009
        /*09d8*/ 	.word	0x00019c50
        /*09dc*/ 	.short	0x010a
        /*09de*/ 	.byte	0x3f
	.zero		1


	//   ....[78]....
        /*09e0*/ 	.word	0x0000eb70
        /*09e4*/ 	.word	0x00000006
        /*09e8*/ 	.word	0x00019c50
        /*09ec*/ 	.short	0x010a
        /*09ee*/ 	.byte	0x3f
	.zero		1


	//   ....[79]....
        /*09f0*/ 	.word	0x0000ec70
        /*09f4*/ 	.word	0x00000004
        /*09f8*/ 	.word	0x00019c80
        /*09fc*/ 	.short	0x010a
        /*09fe*/ 	.byte	0x3f
	.zero		1


	//   ....[80]....
        /*0a00*/ 	.word	0x0000efa0
        /*0a04*/ 	.word	0x00000004
        /*0a08*/ 	.word	0x00019c40
        /*0a0c*/ 	.short	0x010a
        /*0a0e*/ 	.byte	0x3f
	.zero		1


	//   ....[81]....
        /*0a10*/ 	.word	0x0000f640
        /*0a14*/ 	.word	0x00000010
        /*0a18*/ 	.word	0x00019c20
        /*0a1c*/ 	.short	0x010a
        /*0a1e*/ 	.byte	0x3f
	.zero		1


	//   ....[82]....
        /*0a20*/ 	.word	0x0000f690
        /*0a24*/ 	.word	0x00000004
        /*0a28*/ 	.word	0x00019c80
        /*0a2c*/ 	.short	0x010a
        /*0a2e*/ 	.byte	0x3f
	.zero		1


	//   ....[83]....
        /*0a30*/ 	.word	0x0000f990
        /*0a34*/ 	.word	0x00000004
        /*0a38*/ 	.word	0x00019c40
        /*0a3c*/ 	.short	0x010a
        /*0a3e*/ 	.byte	0x3f
	.zero		1


	//   ....[84]....
        /*0a40*/ 	.word	0x0000fc40
        /*0a44*/ 	.word	0x00000002
        /*0a48*/ 	.word	0x00019c70
        /*0a4c*/ 	.short	0x010a
        /*0a4e*/ 	.byte	0x3f
	.zero		1


	//   ....[85]....
        /*0a50*/ 	.word	0x0000fc90
        /*0a54*/ 	.word	0x00000002
        /*0a58*/ 	.word	0x00019c60
        /*0a5c*/ 	.short	0x010a
        /*0a5e*/ 	.byte	0x3f
	.zero		1


	//   ....[86]....
        /*0a60*/ 	.word	0x0000fce0
        /*0a64*/ 	.word	0x00000000
        /*0a68*/ 	.word	0x00019c70
        /*0a6c*/ 	.short	0x010a
        /*0a6e*/ 	.byte	0x3f
	.zero		1


	//   ....[87]....
        /*0a70*/ 	.word	0x0000fd30
        /*0a74*/ 	.word	0x00000000
        /*0a78*/ 	.word	0x00019c60
        /*0a7c*/ 	.short	0x010a
        /*0a7e*/ 	.byte	0x3f
	.zero		1


	//   ....[88]....
        /*0a80*/ 	.word	0x0000fd80
        /*0a84*/ 	.word	0x00000005
        /*0a88*/ 	.word	0x00019c20
        /*0a8c*/ 	.short	0x010a
        /*0a8e*/ 	.byte	0x3f
	.zero		1


	//   ....[89]....
        /*0a90*/ 	.word	0x0000ff20
        /*0a94*/ 	.word	0x00000003
        /*0a98*/ 	.word	0x00019c40
        /*0a9c*/ 	.short	0x010a
        /*0a9e*/ 	.byte	0x3f
	.zero		1


	//   ....[90]....
        /*0aa0*/ 	.word	0x0000ff70
        /*0aa4*/ 	.word	0x00000005
        /*0aa8*/ 	.word	0x00019c40
        /*0aac*/ 	.short	0x010a
        /*0aae*/ 	.byte	0x3f
	.zero		1


	//   ....[91]....
        /*0ab0*/ 	.word	0x0000ffc0
        /*0ab4*/ 	.word	0x00000003
        /*0ab8*/ 	.word	0x00019c60
        /*0abc*/ 	.short	0x010a
        /*0abe*/ 	.byte	0x3f
	.zero		1


	//   ....[92]....
        /*0ac0*/ 	.word	0x00010010
        /*0ac4*/ 	.word	0x00000005
        /*0ac8*/ 	.word	0x00019c60
        /*0acc*/ 	.short	0x010a
        /*0ace*/ 	.byte	0x3f
	.zero		1


	//   ....[93]....
        /*0ad0*/ 	.word	0x00010060
        /*0ad4*/ 	.word	0x00000003
        /*0ad8*/ 	.word	0x00019c80
        /*0adc*/ 	.short	0x010a
        /*0ade*/ 	.byte	0x3f
	.zero		1


	//----- nvinfo : EIATTR_NUM_MBARRIERS
	.align		4
.L_1310:
        /*0ae0*/ 	.byte	0x03, 0x38
        /*0ae2*/ 	.short	0x0016


	//----- nvinfo : EIATTR_EXIT_INSTR_OFFSETS
	.align		4
        /*0ae4*/ 	.byte	0x04, 0x1c
        /*0ae6*/ 	.short	(.L_1312 - .L_1311)


	//   ....[0]....
.L_1311:
        /*0ae8*/ 	.word	0x00000960


	//   ....[1]....
        /*0aec*/ 	.word	0x0000a1a0


	//   ....[2]....
        /*0af0*/ 	.word	0x0000e920


	//----- nvinfo : EIATTR_MAX_THREADS
	.align		4
.L_1312:
        /*0af4*/ 	.byte	0x04, 0x05
        /*0af6*/ 	.short	(.L_1314 - .L_1313)
.L_1313:
        /*0af8*/ 	.word	0x00000200
        /*0afc*/ 	.word	0x00000001
        /*0b00*/ 	.word	0x00000001


	//----- nvinfo : EIATTR_CRS_STACK_SIZE
	.align		4
.L_1314:
        /*0b04*/ 	.byte	0x04, 0x1e
        /*0b06*/ 	.short	(.L_1316 - .L_1315)
.L_1315:
        /*0b08*/ 	.word	0x00000000


	//----- nvinfo : EIATTR_CBANK_PARAM_SIZE
	.align		4
.L_1316:
        /*0b0c*/ 	.byte	0x03, 0x19
        /*0b0e*/ 	.short	0x0af0


	//----- nvinfo : EIATTR_PARAM_CBANK
	.align		4
        /*0b10*/ 	.byte	0x04, 0x0a
        /*0b12*/ 	.short	(.L_1318 - .L_1317)
	.align		4
.L_1317:
        /*0b14*/ 	.word	index@(.nv.constant0._ZN7cutlass13device_kernelIN5flash11enable_sm90INS1_16FlashAttnFwdSm90INS1_25CollectiveMainloopFwdSm90ILi2EN4cute5tupleIJNS5_1CILi1EEES8_S8_EEENS6_IJNS7_ILi192EEENS7_ILi128EEENS7_ILi96EEEEEELi96ENS_12float_e4m3_tEfNS_4arch4Sm90ELb1ELb0ELb0ELb0ELb1ELb0ELb0ELb1ELb1ELb1ELb0ELb0EEENS1_21CollectiveEpilogueFwdINS6_IJSA_SC_SB_EEES9_NS_10bfloat16_tESG_Li384ELb0ELb1ELb0ELb1EEENS1_30DynamicPersistentTileSchedulerILi384ELi128ELb0ELb1ELb1EEEEEEEEEvNT_6ParamsE)
        /*0b18*/ 	.short	0x0210
        /*0b1a*/ 	.short	0x0af0


	//----- nvinfo : EIATTR_SW_WAR
	.align		4
.L_1318:
        /*0b1c*/ 	.byte	0x04, 0x36
        /*0b1e*/ 	.short	(.L_1320 - .L_1319)
.L_1319:
        /*0b20*/ 	.word	0x00000008
.L_1320:


//--------------------- .nv.info._ZN7cutlass13device_kernelIN5flash11enable_sm90INS1_16FlashAttnFwdSm90INS1_25CollectiveMainloopFwdSm90ILi2EN4cute5tupleIJNS5_1CILi1EEES8_S8_EEENS6_IJNS7_ILi192EEENS7_ILi128EEENS7_ILi96EEEEEELi96ENS_12float_e4m3_tEfNS_4arch4Sm90ELb1ELb0ELb0ELb1ELb1ELb0ELb0ELb1ELb1ELb1ELb0ELb0EEENS1_21CollectiveEpilogueFwdINS6_IJSA_SC_SB_EEES9_NS_10bfloat16_tESG_Li384ELb1ELb1ELb0ELb1EEENS1_36VarlenDynamicPersistentTileSchedulerILi192ELi128ELi384ELi128ELb0ELb1ELb1ELb1ELb1ELb1EEEEEEEEEvNT_6ParamsE --------------------------
	.section	.nv.info._ZN7cutlass13device_kernelIN5flash11enable_sm90INS1_16FlashAttnFwdSm90INS1_25CollectiveMainloopFwdSm90ILi2EN4cute5tupleIJNS5_1CILi1EEES8_S8_EEENS6_IJNS7_ILi192EEENS7_ILi128EEENS7_ILi96EEEEEELi96ENS_12float_e4m3_tEfNS_4arch4Sm90ELb1ELb0ELb0ELb1ELb1ELb0ELb0ELb1ELb1ELb1ELb0ELb0EEENS1_21CollectiveEpilogueFwdINS6_IJSA_SC_SB_EEES9_NS_10bfloat16_tESG_Li384ELb1ELb1ELb0ELb1EEENS1_36VarlenDynamicPersistentTileSchedulerILi192ELi128ELi384ELi128ELb0ELb1ELb1ELb1ELb1ELb1EEEEEEEEEvNT_6ParamsE,"",@"SHT_CUDA_INFO"
	.sectionflags	@""
	.align	4


	//----- nvinfo : EIATTR_CUDA_API_VERSION
	.align		4
        /*0000*/ 	.byte	0x04, 0x37
        /*0002*/ 	.short	(.L_1322 - .L_1321)
.L_1321:
        /*0004*/ 	.word	0x00000082


	//----- nvinfo : EIATTR_KPARAM_INFO
	.align		4
.L_1322:
        /*0008*/ 	.byte	0x04, 0x17
        /*000a*/ 	.short	(.L_1324 - .L_1323)
.L_1323:
        /*000c*/ 	.word	0x00000000
        /*0010*/ 	.short	0x0000
        /*0012*/ 	.short	0x0070
        /*0014*/ 	.byte	0x00, 0xf0, 0x01, 0x2a


	//----- nvinfo : EIATTR_SPARSE_MMA_MASK
	.align		4
.L_1324:
        /*0018*/ 	.byte	0x03, 0x50
        /*001a*/ 	.short	0x0000


	//----- nvinfo : EIATTR_MAXREG_COUNT
	.align		4
        /*001c*/ 	.byte	0x03, 0x1b
        /*001e*/ 	.short	0x0080


	//----- nvinfo : EIATTR_NUM_BARRIERS
	.align		4
        /*0020*/ 	.byte	0x02, 0x4c
        /*0022*/ 	.byte	0x09
	.zero		1


	//----- nvinfo : EIATTR_EXTERNS
	.align		4
        /*0024*/ 	.byte	0x04, 0x0f
        /*0026*/ 	.short	(.L_1326 - .L_1325)


	//   ....[0]....
	.align		4
.L_1325:
        /*0028*/ 	.word	index@(__assertfail)


	//----- nvinfo : EIATTR_ANNOTATIONS
	.align		4
.L_1326:
        /*002c*/ 	.byte	0x04, 0x55
        /*002e*/ 	.short	(.L_1328 - .L_1327)


	//   ....[0]....
.L_1327:
        /* <DEDUP_REMOVED lines=18> */


	//----- nvinfo : EIATTR_MERCURY_ISA_VERSION
	.align		4
.L_1328:
        /*0138*/ 	.byte	0x03, 0x5f
        /*013a*/ 	.short	0x0101


	//----- nvinfo : EIATTR_UNUSED_LOAD_BYTE_OFFSET
	.align		4
        /*013c*/ 	.byte	0x04, 0x44
        /*013e*/ 	.short	(.L_1330 - .L_1329)


	//   ....[0]....
.L_1329:
        /*0140*/ 	.word	0x00000940
        /*0144*/ 	.word	0x0000fff0


	//   ....[1]....
        /*0148*/ 	.word	0x00008650
        /*014c*/ 	.word	0x0000fff0


	//----- nvinfo : EIATTR_INT_WARP_WIDE_INSTR_OFFSETS
	.align		4
.L_1330:
        /*0150*/ 	.byte	0x04, 0x31
        /*0152*/ 	.short	(.L_1332 - .L_1331)


	//   ....[0]....
.L_1331:
        /*0154*/ 	.word	0x000000c0


	//   ....[1]....
        /*0158*/ 	.word	0x000000d0


	//   ....[2]....
        /*015c*/ 	.word	0x00000170


	//   ....[3]....
        /*0160*/ 	.word	0x0000bd80


	//   ....[4]....
        /*0164*/ 	.word	0x0000be10


	//   ....[5]....
        /*0168*/ 	.word	0x0000efc0


	//   ....[6]....
        /*016c*/ 	.word	0x0000f050


	//----- nvinfo : EIATTR_COOP_GROUP_MASK_REGIDS
	.align		4
.L_1332:
        /*0170*/ 	.byte	0x04, 0x29
        /*0172*/ 	.short	(.L_1334 - .L_1333)


	//   ....[0]....
.L_1333:
        /*0174*/ 	.word	0xffffffff


	//   ....[1]....
        /*0178*/ 	.word	0xffffffff


	//   ....[2]....
        /*017c*/ 	.word	0xffffffff


	//   ....[3]....
        /*0180*/ 	.word	0xffffffff


	//   ....[4]....
        /*0184*/ 	.word	0xffffffff


	//   ....[5]....
        /*0188*/ 	.word	0xffffffff


	//   ....[6]....
        /*018c*/ 	.word	0xffffffff


	//   ....[7]....
        /*0190*/ 	.word	0xffffffff


	//   ....[8]....
        /*0194*/ 	.word	0xffffffff


	//   ....[9]....
        /*0198*/ 	.word	0xffffffff


	//   ....[10]....
        /*019c*/ 	.word	0xffffffff


	//   ....[11]....
        /*01a0*/ 	.word	0xffffffff


	//   ....[12]....
        /*01a4*/ 	.word	0xffffffff


	//   ....[13]....
        /*01a8*/ 	.word	0xffffffff


	//   ....[14]....
        /*01ac*/ 	.word	0xffffffff


	//   ....[15]....
        /*01b0*/ 	.word	0xffffffff


	//   ....[16]....
        /*01b4*/ 	.word	0xffffffff


	//   ....[17]....
        /*01b8*/ 	.word	0xffffffff


	//   ....[18]....
        /*01bc*/ 	.word	0xffffffff


	//   ....[19]....
        /*01c0*/ 	.word	0xffffffff


	//   ....[20]....
        /*01c4*/ 	.word	0xffffffff


	//   ....[21]....
        /*01c8*/ 	.word	0xffffffff


	//   ....[22]....
        /*01cc*/ 	.word	0xffffffff


	//   ....[23]....
        /*01d0*/ 	.word	0xffffffff


	//   ....[24]....
        /*01d4*/ 	.word	0xffffffff


	//   ....[25]....
        /*01d8*/ 	.word	0xffffffff


	//   ....[26]....
        /*01dc*/ 	.word	0xffffffff


	//   ....[27]....
        /*01e0*/ 	.word	0xffffffff


	//   ....[28]....
        /*01e4*/ 	.word	0xffffffff


	//   ....[29]....
        /*01e8*/ 	.word	0xffffffff


	//   ....[30]....
        /*01ec*/ 	.word	0xffffffff


	//   ....[31]....
        /*01f0*/ 	.word	0xffffffff


	//   ....[32]....
        /*01f4*/ 	.word	0xffffffff


	//   ....[33]....
        /*01f8*/ 	.word	0xffffffff


	//   ....[34]....
        /*01fc*/ 	.word	0xffffffff


	//   ....[35]....
        /*0200*/ 	.word	0xffffffff


	//   ....[36]....
        /*0204*/ 	.word	0xffffffff


	//   ....[37]....
        /*0208*/ 	.word	0xffffffff


	//   ....[38]....
        /*020c*/ 	.word	0xffffffff


	//   ....[39]....
        /*0210*/ 	.word	0xffffffff


	//   ....[40]....
        /*0214*/ 	.word	0xffffffff


	//   ....[41]....
        /*0218*/ 	.word	0xffffffff


	//   ....[42]....
        /*021c*/ 	.word	0xffffffff


	//   ....[43]....
        /*0220*/ 	.word	0xffffffff


	//   ....[44]....
        /*0224*/ 	.word	0xffffffff


	//   ....[45]....
        /*0228*/ 	.word	0xffffffff


	//   ....[46]....
        /*022c*/ 	.word	0xffffffff


	//   ....[47]....
        /*0230*/ 	.word	0xffffffff


	//   ....[48]....
        /*0234*/ 	.word	0xffffffff


	//   ....[49]....
        /*0238*/ 	.word	0xffffffff


	//   ....[50]....
        /*023c*/ 	.word	0xffffffff


	//   ....[51]....
        /*0240*/ 	.word	0xffffffff


	//   ....[52]....
        /*0244*/ 	.word	0xffffffff


	//   ....[53]....
        /*0248*/ 	.word	0xffffffff


	//   ....[54]....
        /*024c*/ 	.word	0xffffffff


	//   ....[55]....
        /*0250*/ 	.word	0xffffffff


	//   ....[56]....
        /*0254*/ 	.word	0xffffffff


	//   ....[57]....
        /*0258*/ 	.word	0xffffffff


	//   ....[58]....
        /*025c*/ 	.word	0xffffffff


	//   ....[59]....
        /*0260*/ 	.word	0xffffffff


	//   ....[60]....
        /*0264*/ 	.word	0xffffffff


	//   ....[61]....
        /*0268*/ 	.word	0xffffffff


	//   ....[62]....
        /*026c*/ 	.word	0xffffffff


	//   ....[63]....
        /*0270*/ 	.word	0xffffffff


	//   ....[64]....
        /*0274*/ 	.word	0xffffffff


	//   ....[65]....
        /*0278*/ 	.word	0xffffffff


	//   ....[66]....
        /*027c*/ 	.word	0xffffffff


	//   ....[67]....
        /*0280*/ 	.word	0xffffffff


	//   ....[68]....
        /*0284*/ 	.word	0xffffffff


	//   ....[69]....
        /*0288*/ 	.word	0xffffffff


	//   ....[70]....
        /*028c*/ 	.word	0xffffffff


	//   ....[71]....
        /*0290*/ 	.word	0xffffffff


	//   ....[72]....
        /*0294*/ 	.word	0xffffffff


	//   ....[73]....
        /*0298*/ 	.word	0xffffffff


	//   ....[74]....
        /*029c*/ 	.word	0xffffffff


	//   ....[75]....
        /*02a0*/ 	.word	0xffffffff


	//   ....[76]....
        /*02a4*/ 	.word	0xffffffff


	//   ....[77]....
        /*02a8*/ 	.word	0xffffffff


	//   ....[78]....
        /*02ac*/ 	.word	0xffffffff


	//   ....[79]....
        /*02b0*/ 	.word	0xffffffff


	//   ....[80]....
        /*02b4*/ 	.word	0xffffffff


	//   ....[81]....
        /*02b8*/ 	.word	0xffffffff


	//   ....[82]....
        /*02bc*/ 	.word	0xffffffff


	//   ....[83]....
        /*02c0*/ 	.word	0xffffffff


	//   ....[84]....
        /*02c4*/ 	.word	0xffffffff


	//   ....[85]....
        /*02c8*/ 	.word	0xffffffff


	//   ....[86]....
        /*02cc*/ 	.word	0xffffffff


	//   ....[87]....
        /*02d0*/ 	.word	0xffffffff


	//   ....[88]....
        /*02d4*/ 	.word	0xffffffff


	//   ....[89]....
        /*02d8*/ 	.word	0xffffffff


	//   ....[90]....
        /*02dc*/ 	.word	0xffffffff


	//   ....[91]....
        /*02e0*/ 	.word	0xffffffff


	//   ....[92]....
        /*02e4*/ 	.word	0xffffffff


	//   ....[93]....
        /*02e8*/ 	.word	0xffffffff


	//   ....[94]....
        /*02ec*/ 	.word	0xffffffff


	//   ....[95]....
        /*02f0*/ 	.word	0xffffffff


	//   ....[96]....
        /*02f4*/ 	.word	0xffffffff


	//   ....[97]....
        /*02f8*/ 	.word	0xffffffff


	//   ....[98]....
        /*02fc*/ 	.word	0xffffffff


	//   ....[99]....
        /*0300*/ 	.word	0xffffffff


	//   ....[100]....
        /*0304*/ 	.word	0xffffffff


	//   ....[101]....
        /*0308*/ 	.word	0xffffffff


	//   ....[102]....
        /*030c*/ 	.word	0xffffffff


	//   ....[103]....
        /*0310*/ 	.word	0xffffffff


	//   ....[104]....
        /*0314*/ 	.word	0xffffffff


	//   ....[105]....
        /*0318*/ 	.word	0xffffffff


	//   ....[106]....
        /*031c*/ 	.word	0xffffffff


	//   ....[107]....
        /*0320*/ 	.word	0xffffffff


	//   ....[108]....
        /*0324*/ 	.word	0xffffffff


	//   ....[109]....
        /*0328*/ 	.word	0xffffffff


	//   ....[110]....
        /*032c*/ 	.word	0xffffffff


	//   ....[111]....
        /*0330*/ 	.word	0xffffffff


	//   ....[112]....
        /*0334*/ 	.word	0xffffffff


	//   ....[113]....
        /*0338*/ 	.word	0xffffffff


	//   ....[114]....
        /*033c*/ 	.word	0xffffffff


	//   ....[115]....
        /*0340*/ 	.word	0xffffffff


	//   ....[116]....
        /*0344*/ 	.word	0xffffffff


	//   ....[117]....
        /*0348*/ 	.word	0xffffffff


	//   ....[118]....
        /*034c*/ 	.word	0xffffffff


	//   ....[119]....
        /*0350*/ 	.word	0x0500000f


	//   ....[120]....
        /*0354*/ 	.word	0x0500000f


	//   ....[121]....
        /*0358*/ 	.word	0x0500000f


	//   ....[122]....
        /*035c*/ 	.word	0x0500000f


	//   ....[123]....
        /*0360*/ 	.word	0x0500000f


	//   ....[124]....
        /*0364*/ 	.word	0x0500000f


	//   ....[125]....
        /*0368*/ 	.word	0x0500000f


	//   ....[126]....
        /*036c*/ 	.word	0x0500000f


	//   ....[127]....
        /*0370*/ 	.word	0x0500000f


	//   ....[128]....
        /*0374*/ 	.word	0x0500000f


	//   ....[129]....
        /*0378*/ 	.word	0x0500000f


	//   ....[130]....
        /*037c*/ 	.word	0x0500000f


	//   ....[131]....
        /*0380*/ 	.word	0x0500000f


	//   ....[132]....
        /*0384*/ 	.word	0x0500000f


	//   ....[133]....
        /*0388*/ 	.word	0x0500000f


	//   ....[134]....
        /*038c*/ 	.word	0x0500000f


	//   ....[135]....
        /*0390*/ 	.word	0x0500000f


	//   ....[136]....
        /*0394*/ 	.word	0x0500000f


	//   ....[137]....
        /*0398*/ 	.word	0x0500000f


	//   ....[138]....
        /*039c*/ 	.word	0x0500000f


	//   ....[139]....
        /*03a0*/ 	.word	0x0500000f


	//   ....[140]....
        /*03a4*/ 	.word	0x0500000f


	//   ....[141]....
        /*03a8*/ 	.word	0x0500000f


	//   ....[142]....
        /*03ac*/ 	.word	0x0500000f


	//----- nvinfo : EIATTR_COOP_GROUP_INSTR_OFFSETS
	.align		4
.L_1334:
        /*03b0*/ 	.byte	0x04, 0x28
        /*03b2*/ 	.short	(.L_1336 - .L_1335)


	//   ....[0]....
.L_1335:
        /*03b4*/ 	.word	0x00000070


	//   ....[1]....
        /*03b8*/ 	.word	0x000000b0


	//   ....[2]....
        /*03bc*/ 	.word	0x000002d0


	//   ....[3]....
        /*03c0*/ 	.word	0x00000430


	//   ....[4]....
        /*03c4*/ 	.word	0x00000550


	//   ....[5]....
        /*03c8*/ 	.word	0x000006b0


	//   ....[6]....
        /*03cc*/ 	.word	0x00001790


	//   ....[7]....
        /*03d0*/ 	.word	0x00001e40


	//   ....[8]....
        /*03d4*/ 	.word	0x00001e70


	//   ....[9]....
        /*03d8*/ 	.word	0x000025e0


	//   ....[10]....
        /*03dc*/ 	.word	0x000026b0


	//   ....[11]....
        /*03e0*/ 	.word	0x00003020


	//   ....[12]....
        /*03e4*/ 	.word	0x00003090


	//   ....[13]....
        /*03e8*/ 	.word	0x000040f0


	//   ....[14]....
        /*03ec*/ 	.word	0x00004110


	//   ....[15]....
        /*03f0*/ 	.word	0x00004790


	//   ....[16]....
        /*03f4*/ 	.word	0x000048a0


	//   ....[17]....
        /*03f8*/ 	.word	0x000050b0


	//   ....[18]....
        /*03fc*/ 	.word	0x00005130


	//   ....[19]....
        /*0400*/ 	.word	0x000069b0


	//   ....[20]....
        /*0404*/ 	.word	0x000069c0


	//   ....[21]....
        /*0408*/ 	.word	0x000069f0


	//   ....[22]....
        /*040c*/ 	.word	0x00006a00


	//   ....[23]....
        /*0410*/ 	.word	0x00007fb0


	//   ....[24]....
        /*0414*/ 	.word	0x00007fd0


	//   ....[25]....
        /*0418*/ 	.word	0x00008040


	//   ....[26]....
        /*041c*/ 	.word	0x00008050


	//   ....[27]....
        /*0420*/ 	.word	0x00008cf0


	//   ....[28]....
        /*0424*/ 	.word	0x00008d00


	//   ....[29]....
        /*0428*/ 	.word	0x00008d10


	//   ....[30]....
        /*042c*/ 	.word	0x00008d20


	//   ....[31]....
        /*0430*/ 	.word	0x00008d30


	//   ....[32]....
        /*0434*/ 	.word	0x00008d40


	//   ....[33]....
        /*0438*/ 	.word	0x00008d50


	//   ....[34]....
        /*043c*/ 	.word	0x00008d60


	//   ....[35]....
        /*0440*/ 	.word	0x00008d90


	//   ....[36]....
        /*0444*/ 	.word	0x00008da0


	//   ....[37]....
        /*0448*/ 	.word	0x00008dd0


	//   ....[38]....
        /*044c*/ 	.word	0x00008e00


	//   ....[39]....
        /*0450*/ 	.word	0x00008e40


	//   ....[40]....
        /*0454*/ 	.word	0x00008e60


	//   ....[41]....
        /*0458*/ 	.word	0x00008e90


	//   ....[42]....
        /*045c*/ 	.word	0x00008ea0


	//   ....[43]....
        /*0460*/ 	.word	0x00008ed0


	//   ....[44]....
        /*0464*/ 	.word	0x00008ee0


	//   ....[45]....
        /*0468*/ 	.word	0x00008ef0


	//   ....[46]....
        /*046c*/ 	.word	0x00008f20


	//   ....[47]....
        /*0470*/ 	.word	0x00008f50


	//   ....[48]....
        /*0474*/ 	.word	0x00008f60


	//   ....[49]....
        /*0478*/ 	.word	0x00008f70


	//   ....[50]....
        /*047c*/ 	.word	0x00008f90


	//   ....[51]....
        /*0480*/ 	.word	0x00009510


	//   ....[52]....
        /*0484*/ 	.word	0x00009550


	//   ....[53]....
        /*0488*/ 	.word	0x00009580


	//   ....[54]....
        /*048c*/ 	.word	0x000095c0


	//   ....[55]....
        /*0490*/ 	.word	0x00009a70


	//   ....[56]....
        /*0494*/ 	.word	0x00009aa0


	//   ....[57]....
        /*0498*/ 	.word	0x00009bb0


	//   ....[58]....
        /*049c*/ 	.word	0x00009bd0


	//   ....[59]....
        /*04a0*/ 	.word	0x0000a4e0


	//   ....[60]....
        /*04a4*/ 	.word	0x0000a4f0


	//   ....[61]....
        /*04a8*/ 	.word	0x0000a5f0


	//   ....[62]....
        /*04ac*/ 	.word	0x0000a610


	//   ....[63]....
        /*04b0*/ 	.word	0x0000a780


	//   ....[64]....
        /*04b4*/ 	.word	0x0000a950


	//   ....[65]....
        /*04b8*/ 	.word	0x0000a980


	//   ....[66]....
        /*04bc*/ 	.word	0x0000a9b0


	//   ....[67]....
        /*04c0*/ 	.word	0x0000a9e0


	//   ....[68]....
        /*04c4*/ 	.word	0x0000aa10


	//   ....[69]....
        /*04c8*/ 	.word	0x0000aa50


	//   ....[70]....
        /*04cc*/ 	.word	0x0000aba0


	//   ....[71]....
        /*04d0*/ 	.word	0x0000abd0


	//   ....[72]....
        /*04d4*/ 	.word	0x0000ac00


	//   ....[73]....
        /*04d8*/ 	.word	0x0000ac30


	//   ....[74]....
        /*04dc*/ 	.word	0x0000ac60


	//   ....[75]....
        /*04e0*/ 	.word	0x0000aca0


	//   ....[76]....
        /*04e4*/ 	.word	0x0000ad20


	//   ....[77]....
        /*04e8*/ 	.word	0x0000adc0


	//   ....[78]....
        /*04ec*/ 	.word	0x0000ae70


	//   ....[79]....
        /*04f0*/ 	.word	0x0000ca60


	//   ....[80]....
        /*04f4*/ 	.word	0x0000ca70


	//   ....[81]....
        /*04f8*/ 	.word	0x0000ca80


	//   ....[82]....
        /*04fc*/ 	.word	0x0000cba0


	//   ....[83]....
        /*0500*/ 	.word	0x0000cfd0


	//   ....[84]....
        /*0504*/ 	.word	0x0000cfe0


	//   ....[85]....
        /*0508*/ 	.word	0x0000cff0


	//   ....[86]....
        /*050c*/ 	.word	0x0000d000


	//   ....[87]....
        /*0510*/ 	.word	0x0000d9a0


	//   ....[88]....
        /*0514*/ 	.word	0x0000d9d0


	//   ....[89]....
        /*0518*/ 	.word	0x0000d9f0


	//   ....[90]....
        /*051c*/ 	.word	0x0000da00


	//   ....[91]....
        /*0520*/ 	.word	0x0000da10


	//   ....[92]....
        /*0524*/ 	.word	0x0000db10


	//   ....[93]....
        /*0528*/ 	.word	0x0000e2d0


	//   ....[94]....
        /*052c*/ 	.word	0x0000e2f0


	//   ....[95]....
        /*0530*/ 	.word	0x0000e300


	//   ....[96]....
        /*0534*/ 	.word	0x0000e360


	//   ....[97]....
        /*0538*/ 	.word	0x0000e720


	//   ....[98]....
        /*053c*/ 	.word	0x0000e730


	//   ....[99]....
        /*0540*/ 	.word	0x0000e740


	//   ....[100]....
        /*0544*/ 	.word	0x0000e7a0


	//   ....[101]....
        /*0548*/ 	.word	0x0000f890


	//   ....[102]....
        /*054c*/ 	.word	0x0000f8c0


	//   ....[103]....
        /*0550*/ 	.word	0x0000f8f0


	//   ....[104]....
        /*0554*/ 	.word	0x0000f930


	//   ....[105]....
        /*0558*/ 	.word	0x0000f960


	//   ....[106]....
        /*055c*/ 	.word	0x0000f970


	//   ....[107]....
        /*0560*/ 	.word	0x0000f9a0


	//   ....[108]....
        /*0564*/ 	.word	0x0000f9b0


	//   ....[109]....
        /*0568*/ 	.word	0x0000faf0


	//   ....[110]....
        /*056c*/ 	.word	0x0000fb20


	//   ....[111]....
        /*0570*/ 	.word	0x0000fb50


	//   ....[112]....
        /*0574*/ 	.word	0x0000fb80


	//   ....[113]....
        /*0578*/ 	.word	0x0000fbb0


	//   ....[114]....
        /*057c*/ 	.word	0x0000fbf0


	//   ....[115]....
        /*0580*/ 	.word	0x0000fc90


	//   ....[116]....
        /*0584*/ 	.word	0x0000fd20


	//   ....[117]....
        /*0588*/ 	.word	0x0000fd90


	//   ....[118]....
        /*058c*/ 	.word	0x000103c0


	//   ....[119]....
        /*0590*/ 	.word	0x000109d0


	//   ....[120]....
        /*0594*/ 	.word	0x00010ab0


	//   ....[121]....
        /*0598*/ 	.word	0x00010b50


	//   ....[122]....
        /*059c*/ 	.word	0x00010d00


	//   ....[123]....
        /*05a0*/ 	.word	0x00010da0


	//   ....[124]....
        /*05a4*/ 	.word	0x00010e90


	//   ....[125]....
        /*05a8*/ 	.word	0x00010f20


	//   ....[126]....
        /*05ac*/ 	.word	0x00010f80


	//   ....[127]....
        /*05b0*/ 	.word	0x00011020


	//   ....[128]....
        /*05b4*/ 	.word	0x00011130


	//   ....[129]....
        /*05b8*/ 	.word	0x00011190


	//   ....[130]....
        /*05bc*/ 	.word	0x000111f0


	//   ....[131]....
        /*05c0*/ 	.word	0x00011290


	//   ....[132]....
        /*05c4*/ 	.word	0x00011350


	//   ....[133]....
        /*05c8*/ 	.word	0x000113d0


	//   ....[134]....
        /*05cc*/ 	.word	0x00011580


	//   ....[135]....
        /*05d0*/ 	.word	0x00011620


	//   ....[136]....
        /*05d4*/ 	.word	0x00011680


	//   ....[137]....
        /*05d8*/ 	.word	0x00011750


	//   ....[138]....
        /*05dc*/ 	.word	0x00011840


	//   ....[139]....
        /*05e0*/ 	.word	0x000118d0


	//   ....[140]....
        /*05e4*/ 	.word	0x00011930


	//   ....[141]....
        /*05e8*/ 	.word	0x00011a00


	//   ....[142]....
        /*05ec*/ 	.word	0x00011c60


	//----- nvinfo : EIATTR_REG_RECONFIG
	.align		4
.L_1336:
        /*05f0*/ 	.byte	0x01, 0x54
	.zero		2


	//----- nvinfo : EIATTR_SYSCALL_OFFSETS
	.align		4
        /*05f4*/ 	.byte	0x04, 0x46
        /*05f6*/ 	.short	(.L_1338 - .L_1337)


	//   ....[0]....
.L_1337:
        /*05f8*/ 	.word	0x00001970


	//   ....[1]....
        /*05fc*/ 	.word	0x0000bf70


	//   ....[2]....
        /*0600*/ 	.word	0x0000c100


	//   ....[3]....
        /*0604*/ 	.word	0x0000c250


	//   ....[4]....
        /*0608*/ 	.word	0x0000c390


	//   ....[5]....
        /*060c*/ 	.word	0x0000d410


	//----- nvinfo : EIATTR_MBARRIER_INSTR_OFFSETS
	.align		4
.L_1338:
        /*0610*/ 	.byte	0x04, 0x39
        /*0612*/ 	.short	(.L_1340 - .L_1339)


	//   ....[0]....
.L_1339:
        /*0614*/ 	.word	0x00000180
        /*0618*/ 	.word	0x000000ff
        /*061c*/ 	.word	0x00019c00
        /*0620*/ 	.short	0x0100
        /*0622*/ 	.byte	0x08
	.zero		1


	//   ....[1]....
        /*0624*/ 	.word	0x00000190
        /*0628*/ 	.word	0x000000ff
        /*062c*/ 	.word	0x00019c20
        /*0630*/ 	.short	0x0100
        /*0632*/ 	.byte	0x08
	.zero		1


	//   ....[2]....
        /*0634*/ 	.word	0x00000280
        /*0638*/ 	.word	0x000000ff
        /*063c*/ 	.word	0x00019c30
        /*0640*/ 	.short	0x0100
        /*0642*/ 	.byte	0x08
	.zero		1


	//   ....[3]....
        /*0644*/ 	.word	0x00000290
        /*0648*/ 	.word	0x000000ff
        /*064c*/ 	.word	0x00019c40
        /*0650*/ 	.short	0x0100
        /*0652*/ 	.byte	0x08
	.zero		1


	//   ....[4]....
        /*0654*/ 	.word	0x000002a0
        /*0658*/ 	.word	0x000000ff
        /*065c*/ 	.word	0x00019c38
        /*0660*/ 	.short	0x0100
        /*0662*/ 	.byte	0x08
	.zero		1


	//   ....[5]....
        /*0664*/ 	.word	0x000002b0
        /*0668*/ 	.word	0x000000ff
        /*066c*/ 	.word	0x00019c48
        /*0670*/ 	.short	0x0100
        /*0672*/ 	.byte	0x08
	.zero		1


	//   ....[6]....
        /*0674*/ 	.word	0x000003e0
        /*0678*/ 	.word	0x000000ff
        /*067c*/ 	.word	0x00019c50
        /*0680*/ 	.short	0x0100
        /*0682*/ 	.byte	0x08
	.zero		1


	//   ....[7]....
        /*0684*/ 	.word	0x000003f0
        /*0688*/ 	.word	0x000000ff
        /*068c*/ 	.word	0x00019c60
        /*0690*/ 	.short	0x0100
        /*0692*/ 	.byte	0x08
	.zero		1


	//   ....[8]....
        /*0694*/ 	.word	0x00000400
        /*0698*/ 	.word	0x000000ff
        /*069c*/ 	.word	0x00019c58
        /*06a0*/ 	.short	0x0100
        /*06a2*/ 	.byte	0x08
	.zero		1


	//   ....[9]....
        /*06a4*/ 	.word	0x00000410
        /*06a8*/ 	.word	0x000000ff
        /*06ac*/ 	.word	0x00019c68
        /*06b0*/ 	.short	0x0100
        /*06b2*/ 	.byte	0x08
	.zero		1


	//   ....[10]....
        /*06b4*/ 	.word	0x00000500
        /*06b8*/ 	.word	0x000000ff
        /*06bc*/ 	.word	0x00019c70
        /*06c0*/ 	.short	0x0100
        /*06c2*/ 	.byte	0x06
	.zero		1


	//   ....[11]....
        /*06c4*/ 	.word	0x00000510
        /*06c8*/ 	.word	0x000000ff
        /*06cc*/ 	.word	0x00019c80
        /*06d0*/ 	.short	0x0100
        /*06d2*/ 	.byte	0x06
	.zero		1


	//   ....[12]....
        /*06d4*/ 	.word	0x00000520
        /*06d8*/ 	.word	0x000000ff
        /*06dc*/ 	.word	0x00019c78
        /*06e0*/ 	.short	0x0100
        /*06e2*/ 	.byte	0x06
	.zero		1


	//   ....[13]....
        /*06e4*/ 	.word	0x00000530
        /*06e8*/ 	.word	0x000000ff
        /*06ec*/ 	.word	0x00019c88
        /*06f0*/ 	.short	0x0100
        /*06f2*/ 	.byte	0x06
	.zero		1


	//   ....[14]....
        /*06f4*/ 	.word	0x00000660
        /*06f8*/ 	.word	0x000000ff
        /*06fc*/ 	.word	0x00019c90
        /*0700*/ 	.short	0x0100
        /*0702*/ 	.byte	0x08
	.zero		1


	//   ....[15]....
        /*0704*/ 	.word	0x00000670
        /*0708*/ 	.word	0x000000ff
        /*070c*/ 	.word	0x00019ca0
        /*0710*/ 	.short	0x0100
        /*0712*/ 	.byte	0x08
	.zero		1


	//   ....[16]....
        /*0714*/ 	.word	0x00000680
        /*0718*/ 	.word	0x000000ff
        /*071c*/ 	.word	0x00019c98
        /*0720*/ 	.short	0x0100
        /*0722*/ 	.byte	0x08
	.zero		1


	//   ....[17]....
        /*0724*/ 	.word	0x00000690
        /*0728*/ 	.word	0x000000ff
        /*072c*/ 	.word	0x00019ca8
        /*0730*/ 	.short	0x0100
        /*0732*/ 	.byte	0x08
	.zero		1


	//   ....[18]....
        /*0734*/ 	.word	0x000007e0
        /*0738*/ 	.word	0x000000ff
        /*073c*/ 	.word	0x00019cb0
        /*0740*/ 	.short	0x0100
        /*0742*/ 	.byte	0x08
	.zero		1


	//   ....[19]....
        /*0744*/ 	.word	0x000007f0
        /*0748*/ 	.word	0x000000ff
        /*074c*/ 	.word	0x00019cc0
        /*0750*/ 	.short	0x0100
        /*0752*/ 	.byte	0x08
	.zero		1


	//   ....[20]....
        /*0754*/ 	.word	0x00000800
        /*0758*/ 	.word	0x000000ff
        /*075c*/ 	.word	0x00019cb8
        /*0760*/ 	.short	0x0100
        /*0762*/ 	.byte	0x08
	.zero		1


	//   ....[21]....
        /*0764*/ 	.word	0x00000810
        /*0768*/ 	.word	0x000000ff
        /*076c*/ 	.word	0x00019cc8
        /*0770*/ 	.short	0x0100
        /*0772*/ 	.byte	0x08
	.zero		1


	//   ....[22]....
        /*0774*/ 	.word	0x000019f0
        /*0778*/ 	.word	0x000000ff
        /*077c*/ 	.word	0x00019c00
        /*0780*/ 	.short	0x010a
        /*0782*/ 	.byte	0x2e
	.zero		1


	//   ....[23]....
        /*0784*/ 	.word	0x00001a70
        /*0788*/ 	.word	0x00000003
        /*078c*/ 	.word	0x00019c30
        /*0790*/ 	.short	0x010a
        /*0792*/ 	.byte	0x3f
	.zero		1


	//   ....[24]....
        /*0794*/ 	.word	0x00001ab0
        /*0798*/ 	.word	0x00000003
        /*079c*/ 	.word	0x00019c30
        /*07a0*/ 	.short	0x010a
        /*07a2*/ 	.byte	0x3f
	.zero		1


	//   ....[25]....
        /*07a4*/ 	.word	0x00002050
        /*07a8*/ 	.word	0x000000ff
        /*07ac*/ 	.word	0x00000000
        /*07b0*/ 	.short	0x0101
        /*07b2*/ 	.byte	0x06
	.zero		1


	//   ....[26]....
        /*07b4*/ 	.word	0x00003c60
        /*07b8*/ 	.word	0x000000ff
        /*07bc*/ 	.word	0x00019c30
        /*07c0*/ 	.short	0x010a
        /*07c2*/ 	.byte	0x13
	.zero		1


	//   ....[27]....
        /*07c4*/ 	.word	0x00003ca0
        /*07c8*/ 	.word	0x000000ff
        /*07cc*/ 	.word	0x00019c30
        /*07d0*/ 	.short	0x010a
        /*07d2*/ 	.byte	0x13
	.zero		1


	//   ....[28]....
        /*07d4*/ 	.word	0x00003e00
        /*07d8*/ 	.word	0x000000ff
        /*07dc*/ 	.word	0x00019c50
        /*07e0*/ 	.short	0x010a
        /*07e2*/ 	.byte	0x0b
	.zero		1


	//   ....[29]....
        /*07e4*/ 	.word	0x00003e40
        /*07e8*/ 	.word	0x000000ff
        /*07ec*/ 	.word	0x00019c50
        /*07f0*/ 	.short	0x010a
        /*07f2*/ 	.byte	0x0b
	.zero		1


	//   ....[30]....
        /*07f4*/ 	.word	0x00004090
        /*07f8*/ 	.word	0x000000ff
        /*07fc*/ 	.word	0x00000000
        /*0800*/ 	.short	0x0101
        /*0802*/ 	.byte	0x13
	.zero		1


	//   ....[31]....
        /*0804*/ 	.word	0x00005c00
        /*0808*/ 	.word	0x000000ff
        /*080c*/ 	.word	0x00000000
        /*0810*/ 	.short	0x0101
        /*0812*/ 	.byte	0x06
	.zero		1


	//   ....[32]....
        /*0814*/ 	.word	0x000061b0
        /*0818*/ 	.word	0x000000ff
        /*081c*/ 	.word	0x00019c30
        /*0820*/ 	.short	0x010a
        /*0822*/ 	.byte	0x06
	.zero		1


	//   ....[33]....
        /*0824*/ 	.word	0x000061f0
        /*0828*/ 	.word	0x000000ff
        /*082c*/ 	.word	0x00019c30
        /*0830*/ 	.short	0x010a
        /*0832*/ 	.byte	0x06
	.zero		1


	//   ....[34]....
        /*0834*/ 	.word	0x00006350
        /*0838*/ 	.word	0x000000ff
        /*083c*/ 	.word	0x00019c50
        /*0840*/ 	.short	0x010a
        /*0842*/ 	.byte	0x0b
	.zero		1


	//   ....[35]....
        /*0844*/ 	.word	0x00006390
        /*0848*/ 	.word	0x000000ff
        /*084c*/ 	.word	0x00019c50
        /*0850*/ 	.short	0x010a
        /*0852*/ 	.byte	0x0b
	.zero		1


	//   ....[36]....
        /*0854*/ 	.word	0x00006650
        /*0858*/ 	.word	0x000000ff
        /*085c*/ 	.word	0x00000000
        /*0860*/ 	.short	0x0101
        /*0862*/ 	.byte	0x06
	.zero		1


	//   ....[37]....
        /*0864*/ 	.word	0x000077c0
        /*0868*/ 	.word	0x000000ff
        /*086c*/ 	.word	0x00000000
        /*0870*/ 	.short	0x0101
        /*0872*/ 	.byte	0x06
	.zero		1


	//   ....[38]....
        /*0874*/ 	.word	0x00007cf0
        /*0878*/ 	.word	0x000000ff
        /*087c*/ 	.word	0x00019c50
        /*0880*/ 	.short	0x010a
        /*0882*/ 	.byte	0x0e
	.zero		1


	//   ....[39]....
        /*0884*/ 	.word	0x00007d30
        /*0888*/ 	.word	0x000000ff
        /*088c*/ 	.word	0x00019c50
        /*0890*/ 	.short	0x010a
        /*0892*/ 	.byte	0x0e
	.zero		1


	//   ....[40]....
        /*0894*/ 	.word	0x00008330
        /*0898*/ 	.word	0x000000ff
        /*089c*/ 	.word	0x00000000
        /*08a0*/ 	.short	0x0101
        /*08a2*/ 	.byte	0x04
	.zero		1


	//   ....[41]....
        /*08a4*/ 	.word	0x00009a90
        /*08a8*/ 	.word	0x00000000
        /*08ac*/ 	.word	0x00000000
        /*08b0*/ 	.short	0x0101
        /*08b2*/ 	.byte	0x3f
	.zero		1


	//   ....[42]....
        /*08b4*/ 	.word	0x0000c850
        /*08b8*/ 	.word	0x00000005
        /*08bc*/ 	.word	0x00019c80
        /*08c0*/ 	.short	0x010a
        /*08c2*/ 	.byte	0x3f
	.zero		1


	//   ....[43]....
        /*08c4*/ 	.word	0x0000cca0
        /*08c8*/ 	.word	0x00000005
        /*08cc*/ 	.word	0x00019c70
        /*08d0*/ 	.short	0x0107
        /*08d2*/ 	.byte	0x3f
	.zero		1


	//   ....[44]....
        /*08d4*/ 	.word	0x0000cd60
        /*08d8*/ 	.word	0x00000005
        /*08dc*/ 	.word	0x00019c70
        /*08e0*/ 	.short	0x0101
        /*08e2*/ 	.byte	0x3f
	.zero		1


	//   ....[45]....
        /*08e4*/ 	.word	0x0000cd90
        /*08e8*/ 	.word	0x00000005
        /*08ec*/ 	.word	0x00019c40
        /*08f0*/ 	.short	0x010a
        /*08f2*/ 	.byte	0x3f
	.zero		1


	//   ....[46]....
        /*08f4*/ 	.word	0x0000d140
        /*08f8*/ 	.word	0x00000005
        /*08fc*/ 	.word	0x00019c30
        /*0900*/ 	.short	0x0107
        /*0902*/ 	.byte	0x3f
	.zero		1


	//   ....[47]....
        /*0904*/ 	.word	0x0000d200
        /*0908*/ 	.word	0x00000005
        /*090c*/ 	.word	0x00019c30
        /*0910*/ 	.short	0x0101
        /*0912*/ 	.byte	0x3f
	.zero		1


	//   ....[48]....
        /*0914*/ 	.word	0x0000dbf0
        /*0918*/ 	.word	0x00000010
        /*091c*/ 	.word	0x00019c00
        /*0920*/ 	.short	0x0107
        /*0922*/ 	.byte	0x3f
	.zero		1


	//   ....[49]....
        /*0924*/ 	.word	0x0000dcf0
        /*0928*/ 	.word	0x00000010
        /*092c*/ 	.word	0x00019c00
        /*0930*/ 	.short	0x0101
        /*0932*/ 	.byte	0x3f
	.zero		1


	//   ....[50]....
        /*0934*/ 	.word	0x0000dd10
        /*0938*/ 	.word	0x00000010
        /*093c*/ 	.word	0x00019c20
        /*0940*/ 	.short	0x010a
        /*0942*/ 	.byte	0x3f
	.zero		1


	//   ....[51]....
        /*0944*/ 	.word	0x0000e090
        /*0948*/ 	.word	0x00000000
        /*094c*/ 	.word	0x00019c80
        /*0950*/ 	.short	0x010a
        /*0952*/ 	.byte	0x3f
	.zero		1


	//   ....[52]....
        /*0954*/ 	.word	0x0000e400
        /*0958*/ 	.word	0x00000000
        /*095c*/ 	.word	0x00019c70
        /*0960*/ 	.short	0x0107
        /*0962*/ 	.byte	0x3f
	.zero		1


	//   ....[53]....
        /*0964*/ 	.word	0x0000e4c0
        /*0968*/ 	.word	0x00000000
        /*096c*/ 	.word	0x00019c70
        /*0970*/ 	.short	0x0101
        /*0972*/ 	.byte	0x3f
	.zero		1


	//   ....[54]....
        /*0974*/ 	.word	0x0000e4f0
        /*0978*/ 	.word	0x00000000
        /*097c*/ 	.word	0x00019c40
        /*0980*/ 	.short	0x010a
        /*0982*/ 	.byte	0x3f
	.zero		1


	//   ....[55]....
        /*0984*/ 	.word	0x0000e840
        /*0988*/ 	.word	0x00000000
        /*098c*/ 	.word	0x00019c30
        /*0990*/ 	.short	0x0107
        /*0992*/ 	.byte	0x3f
	.zero		1


	//   ....[56]....
        /*0994*/ 	.word	0x0000e900
        /*0998*/ 	.word	0x00000000
        /*099c*/ 	.word	0x00019c30
        /*09a0*/ 	.short	0x0101
        /*09a2*/ 	.byte	0x3f
	.zero		1


	//   ....[57]....
        /*09a4*/ 	.word	0x0000e990
        /*09a8*/ 	.word	0x00000002
        /*09ac*/ 	.word	0x00019c70
        /*09b0*/ 	.short	0x010a
        /*09b2*/ 	.byte	0x3f
	.zero		1


	//   ....[58]....
        /*09b4*/ 	.word	0x0000ea20
        /*09b8*/ 	.word	0x00000002
        /*09bc*/ 	.word	0x00019c60
        /*09c0*/ 	.short	0x010a
        /*09c2*/ 	.byte	0x3f
	.zero		1


	//   ....[59]....
        /*09c4*/ 	.word	0x0000ee90
        /*09c8*/ 	.word	0x00000002
        /*09cc*/ 	.word	0x00019c50
        /*09d0*/ 	.short	0x0101
        /*09d2*/ 	.byte	0x3f
	.zero		1


	//   ....[60]....
        /*09d4*/ 	.word	0x0000ef20
        /*09d8*/ 	.word	0x00000002
        /*09dc*/ 	.word	0x00000000
        /*09e0*/ 	.short	0x0101
        /*09e2*/ 	.byte	0x3f
	.zero		1


	//   ....[61]....
        /*09e4*/ 	.word	0x0000f0e0
        /*09e8*/ 	.word	0x00000000
        /*09ec*/ 	.word	0x00019c70
        /*09f0*/ 	.short	0x010a
        /*09f2*/ 	.byte	0x3f
	.zero		1


	//   ....[62]....
        /*09f4*/ 	.word	0x0000f160
        /*09f8*/ 	.word	0x00000000
        /*09fc*/ 	.word	0x00019c60
        /*0a00*/ 	.short	0x010a
        /*0a02*/ 	.byte	0x3f
	.zero		1


	//   ....[63]....
        /*0a04*/ 	.word	0x0000f5e0
        /*0a08*/ 	.word	0x00000000
        /*0a0c*/ 	.word	0x00019c50
        /*0a10*/ 	.short	0x0101
        /*0a12*/ 	.byte	0x3f
	.zero		1


	//   ....[64]....
        /*0a14*/ 	.word	0x0000f6a0
        /*0a18*/ 	.word	0x00000000
        /*0a1c*/ 	.word	0x00000000
        /*0a20*/ 	.short	0x0101
        /*0a22*/ 	.byte	0x3f
	.zero		1


	//   ....[65]....
        /*0a24*/ 	.word	0x00010340
        /*0a28*/ 	.word	0x00000007
        /*0a2c*/ 	.word	0x00019c20
        /*0a30*/ 	.short	0x010a
        /*0a32*/ 	.byte	0x3f
	.zero		1


	//   ....[66]....
        /*0a34*/ 	.word	0x000104c0
        /*0a38*/ 	.word	0x00000005
        /*0a3c*/ 	.word	0x00019c40
        /*0a40*/ 	.short	0x010a
        /*0a42*/ 	.byte	0x3f
	.zero		1


	//   ....[67]....
        /*0a44*/ 	.word	0x00010560
        /*0a48*/ 	.word	0x00000003
        /*0a4c*/ 	.word	0x00019c40
        /*0a50*/ 	.short	0x010a
        /*0a52*/ 	.byte	0x3f
	.zero		1


	//   ....[68]....
        /*0a54*/ 	.word	0x000105a0
        /*0a58*/ 	.word	0x00000005
        /*0a5c*/ 	.word	0x00019c60
        /*0a60*/ 	.short	0x010a
        /*0a62*/ 	.byte	0x3f
	.zero		1


	//   ....[69]....
        /*0a64*/ 	.word	0x000105e0
        /*0a68*/ 	.word	0x00000003
        /*0a6c*/ 	.word	0x00019c60
        /*0a70*/ 	.short	0x010a
        /*0a72*/ 	.byte	0x3f
	.zero		1


	//   ....[70]....
        /*0a74*/ 	.word	0x00010620
        /*0a78*/ 	.word	0x00000005
        /*0a7c*/ 	.word	0x00019c80
        /*0a80*/ 	.short	0x010a
        /*0a82*/ 	.byte	0x3f
	.zero		1


	//   ....[71]....
        /*0a84*/ 	.word	0x00010660
        /*0a88*/ 	.word	0x00000003
        /*0a8c*/ 	.word	0x00019c80
        /*0a90*/ 	.short	0x010a
        /*0a92*/ 	.byte	0x3f
	.zero		1


	//   ....[72]....
        /*0a94*/ 	.word	0x000106d0
        /*0a98*/ 	.word	0x00000003
        /*0a9c*/ 	.word	0x00019c00
        /*0aa0*/ 	.short	0x010a
        /*0aa2*/ 	.byte	0x3f
	.zero		1


	//   ....[73]....
        /*0aa4*/ 	.word	0x00010720
        /*0aa8*/ 	.word	0x00000003
        /*0aac*/ 	.word	0x00019c30
        /*0ab0*/ 	.short	0x010a
        /*0ab2*/ 	.byte	0x3f
	.zero		1


	//   ....[74]....
        /*0ab4*/ 	.word	0x00010780
        /*0ab8*/ 	.word	0x00000007
        /*0abc*/ 	.word	0x00019c30
        /*0ac0*/ 	.short	0x010a
        /*0ac2*/ 	.byte	0x3f
	.zero		1


	//   ....[75]....
        /*0ac4*/ 	.word	0x000107e0
        /*0ac8*/ 	.word	0x00000007
        /*0acc*/ 	.word	0x00019c50
        /*0ad0*/ 	.short	0x010a
        /*0ad2*/ 	.byte	0x3f
	.zero		1


	//   ....[76]....
        /*0ad4*/ 	.word	0x00010840
        /*0ad8*/ 	.word	0x00000009
        /*0adc*/ 	.word	0x00019c30
        /*0ae0*/ 	.short	0x010a
        /*0ae2*/ 	.byte	0x3f
	.zero		1


	//   ....[77]....
        /*0ae4*/ 	.word	0x000108a0
        /*0ae8*/ 	.word	0x00000009
        /*0aec*/ 	.word	0x00019c50
        /*0af0*/ 	.short	0x010a
        /*0af2*/ 	.byte	0x3f
	.zero		1


	//   ....[78]....
        /*0af4*/ 	.word	0x00010900
        /*0af8*/ 	.word	0x00000006
        /*0afc*/ 	.word	0x00019c50
        /*0b00*/ 	.short	0x010a
        /*0b02*/ 	.byte	0x3f
	.zero		1


	//   ....[79]....
        /*0b04*/ 	.word	0x00010a00
        /*0b08*/ 	.word	0x00000005
        /*0b0c*/ 	.word	0x00019c80
        /*0b10*/ 	.short	0x010a
        /*0b12*/ 	.byte	0x3f
	.zero		1


	//   ....[80]....
        /*0b14*/ 	.word	0x00010de0
        /*0b18*/ 	.word	0x00000005
        /*0b1c*/ 	.word	0x00019c40
        /*0b20*/ 	.short	0x010a
        /*0b22*/ 	.byte	0x3f
	.zero		1


	//   ....[81]....
        /*0b24*/ 	.word	0x00011480
        /*0b28*/ 	.word	0x00000010
        /*0b2c*/ 	.word	0x00019c20
        /*0b30*/ 	.short	0x010a
        /*0b32*/ 	.byte	0x3f
	.zero		1


	//   ....[82]....
        /*0b34*/ 	.word	0x000114d0
        /*0b38*/ 	.word	0x00000000
        /*0b3c*/ 	.word	0x00019c80
        /*0b40*/ 	.short	0x010a
        /*0b42*/ 	.byte	0x3f
	.zero		1


	//   ....[83]....
        /*0b44*/ 	.word	0x00011790
        /*0b48*/ 	.word	0x00000000
        /*0b4c*/ 	.word	0x00019c40
        /*0b50*/ 	.short	0x010a
        /*0b52*/ 	.byte	0x3f
	.zero		1


	//   ....[84]....
        /*0b54*/ 	.word	0x00011a40
        /*0b58*/ 	.word	0x00000002
        /*0b5c*/ 	.word	0x00019c70
        /*0b60*/ 	.short	0x010a
        /*0b62*/ 	.byte	0x3f
	.zero		1


	//   ....[85]....
        /*0b64*/ 	.word	0x00011a90
        /*0b68*/ 	.word	0x00000002
        /*0b6c*/ 	.word	0x00019c60
        /*0b70*/ 	.short	0x010a
        /*0b72*/ 	.byte	0x3f
	.zero		1


	//   ....[86]....
        /*0b74*/ 	.word	0x00011ae0
        /*0b78*/ 	.word	0x00000000
        /*0b7c*/ 	.word	0x00019c70
        /*0b80*/ 	.short	0x010a
        /*0b82*/ 	.byte	0x3f
	.zero		1


	//   ....[87]....
        /*0b84*/ 	.word	0x00011b30
        /*0b88*/ 	.word	0x00000000
        /*0b8c*/ 	.word	0x00019c60
        /*0b90*/ 	.short	0x010a
        /*0b92*/ 	.byte	0x3f
	.zero		1


	//   ....[88]....
        /*0b94*/ 	.word	0x00011b80
        /*0b98*/ 	.word	0x00000007
        /*0b9c*/ 	.word	0x00019c20
        /*0ba0*/ 	.short	0x010a
        /*0ba2*/ 	.byte	0x3f
	.zero		1


	//   ....[89]....
        /*0ba4*/ 	.word	0x00011d20
        /*0ba8*/ 	.word	0x00000005
        /*0bac*/ 	.word	0x00019c40
        /*0bb0*/ 	.short	0x010a
        /*0bb2*/ 	.byte	0x3f
	.zero		1


	//   ....[90]....
        /*0bb4*/ 	.word	0x00011d70
        /*0bb8*/ 	.word	0x00000003
        /*0bbc*/ 	.word	0x00019c40
        /*0bc0*/ 	.short	0x010a
        /*0bc2*/ 	.byte	0x3f
	.zero		1


	//   ....[91]....
        /*0bc4*/ 	.word	0x00011dc0
        /*0bc8*/ 	.word	0x00000005
        /*0bcc*/ 	.word	0x00019c60
        /*0bd0*/ 	.short	0x010a
        /*0bd2*/ 	.byte	0x3f
	.zero		1


	//   ....[92]....
        /*0bd4*/ 	.word	0x00011e10
        /*0bd8*/ 	.word	0x00000003
        /*0bdc*/ 	.word	0x00019c60
        /*0be0*/ 	.short	0x010a
        /*0be2*/ 	.byte	0x3f
	.zero		1


	//   ....[93]....
        /*0be4*/ 	.word	0x00011e60
        /*0be8*/ 	.word	0x00000005
        /*0bec*/ 	.word	0x00019c80
        /*0bf0*/ 	.short	0x010a
        /*0bf2*/ 	.byte	0x3f
	.zero		1


	//----- nvinfo : EIATTR_NUM_MBARRIERS
	.align		4
.L_1340:
        /*0bf4*/ 	.byte	0x03, 0x38
        /*0bf6*/ 	.short	0x0016


	//----- nvinfo : EIATTR_EXIT_INSTR_OFFSETS
	.align		4
        /*0bf8*/ 	.byte	0x04, 0x1c
        /*0bfa*/ 	.short	(.L_1342 - .L_1341)


	//   ....[0]....
.L_1341:
        /*0bfc*/ 	.word	0x00000980


	//   ....[1]....
        /*0c00*/ 	.word	0x0000a730


	//   ....[2]....
        /*0c04*/ 	.word	0x000106b0


	//----- nvinfo : EIATTR_MAX_THREADS
	.align		4
.L_1342:
        /*0c08*/ 	.byte	0x04, 0x05
        /*0c0a*/ 	.short	(.L_1344 - .L_1343)
.L_1343:
        /*0c0c*/ 	.word	0x00000200
        /*0c10*/ 	.word	0x00000001
        /*0c14*/ 	.word	0x00000001


	//----- nvinfo : EIATTR_CRS_STACK_SIZE
	.align		4
.L_1344:
        /*0c18*/ 	.byte	0x04, 0x1e
        /*0c1a*/ 	.short	(.L_1346 - .L_1345)
.L_1345:
        /*0c1c*/ 	.word	0x00000000


	//----- nvinfo : EIATTR_CBANK_PARAM_SIZE
	.align		4
.L_1346:
        /*0c20*/ 	.byte	0x03, 0x19
        /*0c22*/ 	.short	0x0af0


	//----- nvinfo : EIATTR_PARAM_CBANK
	.align		4
        /*0c24*/ 	.byte	0x04, 0x0a
        /*0c26*/ 	.short	(.L_1348 - .L_1347)
	.align		4
.L_1347:
        /*0c28*/ 	.word	index@(.nv.constant0._ZN7cutlass13device_kernelIN5flash11enable_sm90INS1_16FlashAttnFwdSm90INS1_25CollectiveMainloopFwdSm90ILi2EN4cute5tupleIJNS5_1CILi1EEES8_S8_EEENS6_IJNS7_ILi192EEENS7_ILi128EEENS7_ILi96EEEEEELi96ENS_12float_e4m3_tEfNS_4arch4Sm90ELb1ELb0ELb0ELb1ELb1ELb0ELb0ELb1ELb1ELb1ELb0ELb0EEENS1_21CollectiveEpilogueFwdINS6_IJSA_SC_SB_EEES9_NS_10bfloat16_tESG_Li384ELb1ELb1ELb0ELb1EEENS1_36VarlenDynamicPersistentTileSchedulerILi192ELi128ELi384ELi128ELb0ELb1ELb1ELb1ELb1ELb1EEEEEEEEEvNT_6ParamsE)
        /*0c2c*/ 	.short	0x0210
        /*0c2e*/ 	.short	0x0af0


	//----- nvinfo : EIATTR_SW_WAR
	.align		4
.L_1348:
        /*0c30*/ 	.byte	0x04, 0x36
        /*0c32*/ 	.short	(.L_1350 - .L_1349)
.L_1349:
        /*0c34*/ 	.word	0x00000008
.L_1350:


//--------------------- .nv.info._ZN7cutlass13device_kernelIN5flash11enable_sm90INS1_16FlashAttnFwdSm90INS1_25CollectiveMainloopFwdSm90ILi2EN4cute5tupleIJNS5_1CILi1EEES8_S8_EEENS6_IJNS7_ILi192EEENS7_ILi128EEENS7_ILi96EEEEEELi96ENS_12float_e4m3_tEfNS_4arch4Sm90ELb1ELb0ELb0ELb1ELb1ELb1ELb0ELb1ELb1ELb1ELb0ELb0EEENS1_21CollectiveEpilogueFwdINS6_IJSA_SC_SB_EEES9_NS_10bfloat16_tESG_Li384ELb1ELb1ELb0ELb1EEENS1_36VarlenDynamicPersistentTileSchedulerILi192ELi128ELi384ELi128ELb0ELb1ELb1ELb1ELb1ELb1EEEEEEEEEvNT_6ParamsE --------------------------
	.section	.nv.info._ZN7cutlass13device_kernelIN5flash11enable_sm90INS1_16FlashAttnFwdSm90INS1_25CollectiveMainloopFwdSm90ILi2EN4cute5tupleIJNS5_1CILi1EEES8_S8_EEENS6_IJNS7_ILi192EEENS7_ILi128EEENS7_ILi96EEEEEELi96ENS_12float_e4m3_tEfNS_4arch4Sm90ELb1ELb0ELb0ELb1ELb1ELb1ELb0ELb1ELb1ELb1ELb0ELb0EEENS1_21CollectiveEpilogueFwdINS6_IJSA_SC_SB_EEES9_NS_10bfloat16_tESG_Li384ELb1ELb1ELb0ELb1EEENS1_36VarlenDynamicPersistentTileSchedulerILi192ELi128ELi384ELi128ELb0ELb1ELb1ELb1ELb1ELb1EEEEEEEEEvNT_6ParamsE,"",@"SHT_CUDA_INFO"
	.sectionflags	@""
	.align	4


	//----- nvinfo : EIATTR_CUDA_API_VERSION
	.align		4
        /*0000*/ 	.byte	0x04, 0x37
        /*0002*/ 	.short	(.L_1352 - .L_1351)
.L_1351:
        /*0004*/ 	.word	0x00000082


	//----- nvinfo : EIATTR_KPARAM_INFO
	.align		4
.L_1352:
        /*0008*/ 	.byte	0x04, 0x17
        /*000a*/ 	.short	(.L_1354 - .L_1353)
.L_1353:
        /*000c*/ 	.word	0x00000000
        /*0010*/ 	.short	0x0000
        /*0012*/ 	.short	0x0070
        /*0014*/ 	.byte	0x00, 0xf0, 0x01, 0x2a


	//----- nvinfo : EIATTR_SPARSE_MMA_MASK
	.align		4
.L_1354:
        /*0018*/ 	.byte	0x03, 0x50
        /*001a*/ 	.short	0x0000


	//----- nvinfo : EIATTR_MAXREG_COUNT
	.align		4
        /*001c*/ 	.byte	0x03, 0x1b
        /*001e*/ 	.short	0x0080


	//----- nvinfo : EIATTR_NUM_BARRIERS
	.align		4
        /*0020*/ 	.byte	0x02, 0x4c
        /*0022*/ 	.byte	0x10
	.zero		1


	//----- nvinfo : EIATTR_EXTERNS
	.align		4
        /*0024*/ 	.byte	0x04, 0x0f
        /*0026*/ 	.short	(.L_1356 - .L_1355)


	//   ....[0]....
	.align		4
.L_1355:
        /*0028*/ 	.word	index@(__assertfail)


	//----- nvinfo : EIATTR_ANNOTATIONS
	.align		4
.L_1356:
        /*002c*/ 	.byte	0x04, 0x55
        /*002e*/ 	.short	(.L_1358 - .L_1357)


	//   ....[0]....
.L_1357:
        /* <DEDUP_REMOVED lines=103> */


	//----- nvinfo : EIATTR_MERCURY_ISA_VERSION
	.align		4
.L_1358:
        /*0690*/ 	.byte	0x03, 0x5f
        /*0692*/ 	.short	0x0101


	//----- nvinfo : EIATTR_UNUSED_LOAD_BYTE_OFFSET
	.align		4
        /*0694*/ 	.byte	0x04, 0x44
        /*0696*/ 	.short	(.L_1360 - .L_1359)


	//   ....[0]....
.L_1359:
        /*0698*/ 	.word	0x00000a50
        /*069c*/ 	.word	0x0000fff0


	//   ....[1]....
        /*06a0*/ 	.word	0x00012d80
        /*06a4*/ 	.word	0x0000fff0


	//----- nvinfo : EIATTR_INT_WARP_WIDE_INSTR_OFFSETS
	.align		4
.L_1360:
        /*06a8*/ 	.byte	0x04, 0x31
        /*06aa*/ 	.short	(.L_1362 - .L_1361)


	//   ....[0]....
.L_1361:
        /*06ac*/ 	.word	0x00000130


	//   ....[1]....
        /*06b0*/ 	.word	0x00000170


	//   ....[2]....
        /*06b4*/ 	.word	0x000001e0


	//   ....[3]....
        /*06b8*/ 	.word	0x00017bd0


	//   ....[4]....
        /*06bc*/ 	.word	0x00017c60


	//   ....[5]....
        /*06c0*/ 	.word	0x0001ae80


	//   ....[6]....
        /*06c4*/ 	.word	0x0001af10


	//----- nvinfo : EIATTR_COOP_GROUP_MASK_REGIDS
	.align		4
.L_1362:
        /*06c8*/ 	.byte	0x04, 0x29
        /*06ca*/ 	.short	(.L_1364 - .L_1363)


	//   ....[0]....
.L_1363:
        /*06cc*/ 	.word	0xffffffff


	//   ....[1]....
        /*06d0*/ 	.word	0xffffffff


	//   ....[2]....
        /*06d4*/ 	.word	0xffffffff


	//   ....[3]....
        /*06d8*/ 	.word	0xffffffff


	//   ....[4]....
        /*06dc*/ 	.word	0xffffffff


	//   ....[5]....
        /*06e0*/ 	.word	0xffffffff


	//   ....[6]....
        /*06e4*/ 	.word	0xffffffff


	//   ....[7]....
        /*06e8*/ 	.word	0xffffffff


	//   ....[8]....
        /*06ec*/ 	.word	0xffffffff


	//   ....[9]....
        /*06f0*/ 	.word	0xffffffff


	//   ....[10]....
        /*06f4*/ 	.word	0xffffffff


	//   ....[11]....
        /*06f8*/ 	.word	0xffffffff


	//   ....[12]....
        /*06fc*/ 	.word	0xffffffff


	//   ....[13]....
        /*0700*/ 	.word	0xffffffff


	//   ....[14]....
        /*0704*/ 	.word	0xffffffff


	//   ....[15]....
        /*0708*/ 	.word	0xffffffff


	//   ....[16]....
        /*070c*/ 	.word	0xffffffff


	//   ....[17]....
        /*0710*/ 	.word	0xffffffff


	//   ....[18]....
        /*0714*/ 	.word	0xffffffff


	//   ....[19]....
        /*0718*/ 	.word	0xffffffff


	//   ....[20]....
        /*071c*/ 	.word	0xffffffff


	//   ....[21]....
        /*0720*/ 	.word	0xffffffff


	//   ....[22]....
        /*0724*/ 	.word	0xffffffff


	//   ....[23]....
        /*0728*/ 	.word	0xffffffff


	//   ....[24]....
        /*072c*/ 	.word	0xffffffff


	//   ....[25]....
        /*0730*/ 	.word	0xffffffff


	//   ....[26]....
        /*0734*/ 	.word	0xffffffff


	//   ....[27]....
        /*0738*/ 	.word	0xffffffff


	//   ....[28]....
        /*073c*/ 	.word	0xffffffff


	//   ....[29]....
        /*0740*/ 	.word	0xffffffff


	//   ....[30]....
        /*0744*/ 	.word	0xffffffff


	//   ....[31]....
        /*0748*/ 	.word	0xffffffff


	//   ....[32]....
        /*074c*/ 	.word	0xffffffff


	//   ....[33]....
        /*0750*/ 	.word	0xffffffff


	//   ....[34]....
        /*0754*/ 	.word	0xffffffff


	//   ....[35]....
        /*0758*/ 	.word	0xffffffff


	//   ....[36]....
        /*075c*/ 	.word	0xffffffff


	//   ....[37]....
        /*0760*/ 	.word	0xffffffff


	//   ....[38]....
        /*0764*/ 	.word	0xffffffff


	//   ....[39]....
        /*0768*/ 	.word	0xffffffff


	//   ....[40]....
        /*076c*/ 	.word	0xffffffff


	//   ....[41]....
        /*0770*/ 	.word	0xffffffff


	//   ....[42]....
        /*0774*/ 	.word	0xffffffff


	//   ....[43]....
        /*0778*/ 	.word	0xffffffff


	//   ....[44]....
        /*077c*/ 	.word	0xffffffff


	//   ....[45]....
        /*0780*/ 	.word	0xffffffff


	//   ....[46]....
        /*0784*/ 	.word	0xffffffff


	//   ....[47]....
        /*0788*/ 	.word	0xffffffff


	//   ....[48]....
        /*078c*/ 	.word	0xffffffff


	//   ....[49]....
        /*0790*/ 	.word	0xffffffff


	//   ....[50]....
        /*0794*/ 	.word	0xffffffff


	//   ....[51]....
        /*0798*/ 	.word	0xffffffff


	//   ....[52]....
        /*079c*/ 	.word	0xffffffff


	//   ....[53]....
        /*07a0*/ 	.word	0xffffffff


	//   ....[54]....
        /*07a4*/ 	.word	0xffffffff


	//   ....[55]....
        /*07a8*/ 	.word	0xffffffff


	//   ....[56]....
        /*07ac*/ 	.word	0xffffffff


	//   ....[57]....
        /*07b0*/ 	.word	0xffffffff


	//   ....[58]....
        /*07b4*/ 	.word	0xffffffff


	//   ....[59]....
        /*07b8*/ 	.word	0xffffffff


	//   ....[60]....
        /*07bc*/ 	.word	0xffffffff


	//   ....[61]....
        /*07c0*/ 	.word	0xffffffff


	//   ....[62]....
        /*07c4*/ 	.word	0xffffffff


	//   ....[63]....
        /*07c8*/ 	.word	0xffffffff


	//   ....[64]....
        /*07cc*/ 	.word	0xffffffff


	//   ....[65]....
        /*07d0*/ 	.word	0xffffffff


	//   ....[66]....
        /*07d4*/ 	.word	0xffffffff


	//   ....[67]....
        /*07d8*/ 	.word	0xffffffff


	//   ....[68]....
        /*07dc*/ 	.word	0xffffffff


	//   ....[69]....
        /*07e0*/ 	.word	0xffffffff


	//   ....[70]....
        /*07e4*/ 	.word	0xffffffff


	//   ....[71]....
        /*07e8*/ 	.word	0xffffffff


	//   ....[72]....
        /*07ec*/ 	.word	0xffffffff


	//   ....[73]....
        /*07f0*/ 	.word	0xffffffff


	//   ....[74]....
        /*07f4*/ 	.word	0xffffffff


	//   ....[75]....
        /*07f8*/ 	.word	0xffffffff


	//   ....[76]....
        /*07fc*/ 	.word	0xffffffff


	//   ....[77]....
        /*0800*/ 	.word	0xffffffff


	//   ....[78]....
        /*0804*/ 	.word	0xffffffff


	//   ....[79]....
        /*0808*/ 	.word	0xffffffff


	//   ....[80]....
        /*080c*/ 	.word	0xffffffff


	//   ....[81]....
        /*0810*/ 	.word	0xffffffff


	//   ....[82]....
        /*0814*/ 	.word	0xffffffff


	//   ....[83]....
        /*0818*/ 	.word	0xffffffff


	//   ....[84]....
        /*081c*/ 	.word	0xffffffff


	//   ....[85]....
        /*0820*/ 	.word	0xffffffff


	//   ....[86]....
        /*0824*/ 	.word	0xffffffff


	//   ....[87]....
        /*0828*/ 	.word	0xffffffff


	//   ....[88]....
        /*082c*/ 	.word	0xffffffff


	//   ....[89]....
        /*0830*/ 	.word	0xffffffff


	//   ....[90]....
        /*0834*/ 	.word	0xffffffff


	//   ....[91]....
        /*0838*/ 	.word	0xffffffff


	//   ....[92]....
        /*083c*/ 	.word	0xffffffff


	//   ....[93]....
        /*0840*/ 	.word	0xffffffff


	//   ....[94]....
        /*0844*/ 	.word	0xffffffff


	//   ....[95]....
        /*0848*/ 	.word	0xffffffff


	//   ....[96]....
        /*084c*/ 	.word	0xffffffff


	//   ....[97]....
        /*0850*/ 	.word	0xffffffff


	//   ....[98]....
        /*0854*/ 	.word	0xffffffff


	//   ....[99]....
        /*0858*/ 	.word	0xffffffff


	//   ....[100]....
        /*085c*/ 	.word	0xffffffff


	//   ....[101]....
        /*0860*/ 	.word	0xffffffff


	//   ....[102]....
        /*0864*/ 	.word	0xffffffff


	//   ....[103]....
        /*0868*/ 	.word	0xffffffff


	//   ....[104]....
        /*086c*/ 	.word	0xffffffff


	//   ....[105]....
        /*0870*/ 	.word	0xffffffff


	//   ....[106]....
        /*0874*/ 	.word	0xffffffff


	//   ....[107]....
        /*0878*/ 	.word	0xffffffff


	//   ....[108]....
        /*087c*/ 	.word	0xffffffff


	//   ....[109]....
        /*0880*/ 	.word	0xffffffff


	//   ....[110]....
        /*0884*/ 	.word	0xffffffff


	//   ....[111]....
        /*0888*/ 	.word	0xffffffff


	//   ....[112]....
        /*088c*/ 	.word	0xffffffff


	//   ....[113]....
        /*0890*/ 	.word	0xffffffff


	//   ....[114]....
        /*0894*/ 	.word	0xffffffff


	//   ....[115]....
        /*0898*/ 	.word	0xffffffff


	//   ....[116]....
        /*089c*/ 	.word	0xffffffff


	//   ....[117]....
        /*08a0*/ 	.word	0xffffffff


	//   ....[118]....
        /*08a4*/ 	.word	0xffffffff


	//   ....[119]....
        /*08a8*/ 	.word	0xffffffff


	//   ....[120]....
        /*08ac*/ 	.word	0xffffffff


	//   ....[121]....
        /*08b0*/ 	.word	0xffffffff


	//   ....[122]....
        /*08b4*/ 	.word	0xffffffff


	//   ....[123]....
        /*08b8*/ 	.word	0xffffffff


	//   ....[124]....
        /*08bc*/ 	.word	0xffffffff


	//   ....[125]....
        /*08c0*/ 	.word	0xffffffff


	//   ....[126]....
        /*08c4*/ 	.word	0xffffffff


	//   ....[127]....
        /*08c8*/ 	.word	0xffffffff


	//   ....[128]....
        /*08cc*/ 	.word	0xffffffff


	//   ....[129]....
        /*08d0*/ 	.word	0xffffffff


	//   ....[130]....
        /*08d4*/ 	.word	0xffffffff


	//   ....[131]....
        /*08d8*/ 	.word	0xffffffff


	//   ....[132]....
        /*08dc*/ 	.word	0xffffffff


	//   ....[133]....
        /*08e0*/ 	.word	0xffffffff


	//   ....[134]....
        /*08e4*/ 	.word	0xffffffff


	//   ....[135]....
        /*08e8*/ 	.word	0xffffffff


	//   ....[136]....
        /*08ec*/ 	.word	0xffffffff


	//   ....[137]....
        /*08f0*/ 	.word	0x0500000f


	//   ....[138]....
        /*08f4*/ 	.word	0x0500000f


	//   ....[139]....
        /*08f8*/ 	.word	0x0500000f


	//   ....[140]....
        /*08fc*/ 	.word	0x0500000f


	//   ....[141]....
        /*0900*/ 	.word	0x0500000f


	//   ....[142]....
        /*0904*/ 	.word	0x0500000f


	//   ....[143]....
        /*0908*/ 	.word	0x0500000f


	//   ....[144]....
        /*090c*/ 	.word	0x0500000f


	//   ....[145]....
        /*0910*/ 	.word	0x0500000f


	//   ....[146]....
        /*0914*/ 	.word	0x0500000f


	//   ....[147]....
        /*0918*/ 	.word	0x0500000f


	//   ....[148]....
        /*091c*/ 	.word	0x0500000f


	//   ....[149]....
        /*0920*/ 	.word	0x0500000f


	//   ....[150]....
        /*0924*/ 	.word	0x0500000f


	//   ....[151]....
        /*0928*/ 	.word	0x0500000f


	//   ....[152]....
        /*092c*/ 	.word	0x0500000f


	//   ....[153]....
        /*0930*/ 	.word	0x0500000f


	//   ....[154]....
        /*0934*/ 	.word	0x0500000f


	//   ....[155]....
        /*0938*/ 	.word	0x0500000f


	//   ....[156]....
        /*093c*/ 	.word	0x0500000f


	//   ....[157]....
        /*0940*/ 	.word	0x0500000f


	//   ....[158]....
        /*0944*/ 	.word	0x0500000f


	//   ....[159]....
        /*0948*/ 	.word	0x0500000f


	//   ....[160]....
        /*094c*/ 	.word	0x0500000f


	//   ....[161]....
        /*0950*/ 	.word	0x0500000f


	//   ....[162]....
        /*0954*/ 	.word	0x0500000f


	//   ....[163]....
        /*0958*/ 	.word	0x0500000f


	//   ....[164]....
        /*095c*/ 	.word	0x0500000f


	//   ....[165]....
        /*0960*/ 	.word	0x0500000f


	//   ....[166]....
        /*0964*/ 	.word	0x0500000f


	//   ....[167]....
        /*0968*/ 	.word	0x0500000f


	//   ....[168]....
        /*096c*/ 	.word	0x0500000f


	//   ....[169]....
        /*0970*/ 	.word	0x0500000f


	//   ....[170]....
        /*0974*/ 	.word	0x0500000f


	//   ....[171]....
        /*0978*/ 	.word	0x0500000f


	//   ....[172]....
        /*097c*/ 	.word	0x0500000f


	//   ....[173]....
        /*0980*/ 	.word	0x0500000f


	//   ....[174]....
        /*0984*/ 	.word	0x0500000f


	//   ....[175]....
        /*0988*/ 	.word	0x0500000f


	//   ....[176]....
        /*098c*/ 	.word	0x0500000f


	//   ....[177]....
        /*0990*/ 	.word	0x0500000f


	//   ....[178]....
        /*0994*/ 	.word	0x0500000f


	//   ....[179]....
        /*0998*/ 	.word	0x0500000f


	//   ....[180]....
        /*099c*/ 	.word	0x0500000f


	//   ....[181]....
        /*09a0*/ 	.word	0x0500000f


	//   ....[182]....
        /*09a4*/ 	.word	0x0500000f


	//   ....[183]....
        /*09a8*/ 	.word	0x0500000f


	//   ....[184]....
        /*09ac*/ 	.word	0x0500000f


	//   ....[185]....
        /*09b0*/ 	.word	0x0500000f


	//   ....[186]....
        /*09b4*/ 	.word	0x0500000f


	//   ....[187]....
        /*09b8*/ 	.word	0x0500000f


	//   ....[188]....
        /*09bc*/ 	.word	0x0500000f


	//   ....[189]....
        /*09c0*/ 	.word	0x0500000f


	//   ....[190]....
        /*09c4*/ 	.word	0x0500000f


	//   ....[191]....
        /*09c8*/ 	.word	0x0500000f


	//   ....[192]....
        /*09cc*/ 	.word	0x0500000f


	//----- nvinfo : EIATTR_COOP_GROUP_INSTR_OFFSETS
	.align		4
.L_1364:
        /*09d0*/ 	.byte	0x04, 0x28
        /*09d2*/ 	.short	(.L_1366 - .L_1365)


	//   ....[0]....
.L_1365:
        /*09d4*/ 	.word	0x00000070


	//   ....[1]....
        /*09d8*/ 	.word	0x00000140


	//   ....[2]....
        /*09dc*/ 	.word	0x00000190


	//   ....[3]....
        /*09e0*/ 	.word	0x000003c0


	//   ....[4]....
        /*09e4*/ 	.word	0x00000520


	//   ....[5]....
        /*09e8*/ 	.word	0x00000640


	//   ....[6]....
        /*09ec*/ 	.word	0x000007a0


	//   ....[7]....
        /*09f0*/ 	.word	0x00002980


	//   ....[8]....
        /*09f4*/ 	.word	0x00002990


	//   ....[9]....
        /*09f8*/ 	.word	0x00004380


	//   ....[10]....
        /*09fc*/ 	.word	0x00004390


	//   ....[11]....
        /*0a00*/ 	.word	0x000065c0


	//   ....[12]....
        /*0a04*/ 	.word	0x000065d0


	//   ....[13]....
        /*0a08*/ 	.word	0x000069c0


	//   ....[14]....
        /*0a0c*/ 	.word	0x000069e0


	//   ....[15]....
        /*0a10*/ 	.word	0x000072b0


	//   ....[16]....
        /*0a14*/ 	.word	0x000079e0


	//   ....[17]....
        /*0a18*/ 	.word	0x000079f0


	//   ....[18]....
        /*0a1c*/ 	.word	0x00007a00


	//   ....[19]....
        /*0a20*/ 	.word	0x00007a10


	//   ....[20]....
        /*0a24*/ 	.word	0x000096e0


	//   ....[21]....
        /*0a28*/ 	.word	0x000096f0


	//   ....[22]....
        /*0a2c*/ 	.word	0x00009700


	//   ....[23]....
        /*0a30*/ 	.word	0x00009710


	//   ....[24]....
        /*0a34*/ 	.word	0x0000bfa0


	//   ....[25]....
        /*0a38*/ 	.word	0x0000c610


	//   ....[26]....
        /*0a3c*/ 	.word	0x0000c620


	//   ....[27]....
        /*0a40*/ 	.word	0x0000c640


	//   ....[28]....
        /*0a44*/ 	.word	0x0000cd90


	//   ....[29]....
        /*0a48*/ 	.word	0x0000cdb0


	//   ....[30]....
        /*0a4c*/ 	.word	0x0000e4d0


	//   ....[31]....
        /*0a50*/ 	.word	0x0000ea80


	//   ....[32]....
        /*0a54*/ 	.word	0x0000eb50


	//   ....[33]....
        /*0a58*/ 	.word	0x0000ebc0


	//   ....[34]....
        /*0a5c*/ 	.word	0x0000f230


	//   ....[35]....
        /*0a60*/ 	.word	0x0000f250


	//   ....[36]....
        /*0a64*/ 	.word	0x00010e10


	//   ....[37]....
        /*0a68*/ 	.word	0x00010e30


	//   ....[38]....
        /*0a6c*/ 	.word	0x00011350


	//   ....[39]....
        /*0a70*/ 	.word	0x000113b0


	//   ....[40]....
        /*0a74*/ 	.word	0x000126c0


	//   ....[41]....
        /*0a78*/ 	.word	0x000126d0


	//   ....[42]....
        /*0a7c*/ 	.word	0x00012770


	//   ....[43]....
        /*0a80*/ 	.word	0x00012780


	//   ....[44]....
        /*0a84*/ 	.word	0x00013310


	//   ....[45]....
        /*0a88*/ 	.word	0x00013340


	//   ....[46]....
        /*0a8c*/ 	.word	0x00013360


	//   ....[47]....
        /*0a90*/ 	.word	0x00013380


	//   ....[48]....
        /*0a94*/ 	.word	0x00013390


	//   ....[49]....
        /*0a98*/ 	.word	0x000133a0


	//   ....[50]....
        /*0a9c*/ 	.word	0x000133b0


	//   ....[51]....
        /*0aa0*/ 	.word	0x000133c0


	//   ....[52]....
        /*0aa4*/ 	.word	0x000133d0


	//   ....[53]....
        /*0aa8*/ 	.word	0x000133e0


	//   ....[54]....
        /*0aac*/ 	.word	0x000133f0


	//   ....[55]....
        /*0ab0*/ 	.word	0x00013400


	//   ....[56]....
        /*0ab4*/ 	.word	0x00013420


	//   ....[57]....
        /*0ab8*/ 	.word	0x00013430


	//   ....[58]....
        /*0abc*/ 	.word	0x00013440


	//   ....[59]....
        /*0ac0*/ 	.word	0x00013450


	//   ....[60]....
        /*0ac4*/ 	.word	0x00013460


	//   ....[61]....
        /*0ac8*/ 	.word	0x00013470


	//   ....[62]....
        /*0acc*/ 	.word	0x00013480


	//   ....[63]....
        /*0ad0*/ 	.word	0x00013490


	//   ....[64]....
        /*0ad4*/ 	.word	0x000134a0


	//   ....[65]....
        /*0ad8*/ 	.word	0x000134b0


	//   ....[66]....
        /*0adc*/ 	.word	0x000134c0


	//   ....[67]....
        /*0ae0*/ 	.word	0x000134d0


	//   ....[68]....
        /*0ae4*/ 	.word	0x00013c90


	//   ....[69]....
        /*0ae8*/ 	.word	0x00013cd0


	//   ....[70]....
        /*0aec*/ 	.word	0x00013d00


	//   ....[71]....
        /*0af0*/ 	.word	0x00013d20


	//   ....[72]....
        /*0af4*/ 	.word	0x000142a0


	//   ....[73]....
        /*0af8*/ 	.word	0x000142d0


	//   ....[74]....
        /*0afc*/ 	.word	0x000143d0


	//   ....[75]....
        /*0b00*/ 	.word	0x000143f0


	//   ....[76]....
        /*0b04*/ 	.word	0x00014d20


	//   ....[77]....
        /*0b08*/ 	.word	0x00014d30


	//   ....[78]....
        /*0b0c*/ 	.word	0x00014e30


	//   ....[79]....
        /*0b10*/ 	.word	0x00014e50


	//   ....[80]....
        /*0b14*/ 	.word	0x00014fc0


	//   ....[81]....
        /*0b18*/ 	.word	0x00015170


	//   ....[82]....
        /*0b1c*/ 	.word	0x000151a0


	//   ....[83]....
        /*0b20*/ 	.word	0x000151d0


	//   ....[84]....
        /*0b24*/ 	.word	0x00015200


	//   ....[85]....
        /*0b28*/ 	.word	0x00015230


	//   ....[86]....
        /*0b2c*/ 	.word	0x00015260


	//   ....[87]....
        /*0b30*/ 	.word	0x000153d0


	//   ....[88]....
        /*0b34*/ 	.word	0x00015400


	//   ....[89]....
        /*0b38*/ 	.word	0x00015430


	//   ....[90]....
        /*0b3c*/ 	.word	0x00015460


	//   ....[91]....
        /*0b40*/ 	.word	0x00015490


	//   ....[92]....
        /*0b44*/ 	.word	0x000154c0


	//   ....[93]....
        /*0b48*/ 	.word	0x00015560


	//   ....[94]....
        /*0b4c*/ 	.word	0x000155c0


	//   ....[95]....
        /*0b50*/ 	.word	0x00015660


	//   ....[96]....
        /*0b54*/ 	.word	0x00016650


	//   ....[97]....
        /*0b58*/ 	.word	0x00018880


	//   ....[98]....
        /*0b5c*/ 	.word	0x00018890


	//   ....[99]....
        /*0b60*/ 	.word	0x000188a0


	//   ....[100]....
        /*0b64*/ 	.word	0x000189c0


	//   ....[101]....
        /*0b68*/ 	.word	0x00018e00


	//   ....[102]....
        /*0b6c*/ 	.word	0x00018e10


	//   ....[103]....
        /*0b70*/ 	.word	0x00018e20


	//   ....[104]....
        /*0b74*/ 	.word	0x00018e30


	//   ....[105]....
        /*0b78*/ 	.word	0x000197f0


	//   ....[106]....
        /*0b7c*/ 	.word	0x00019820


	//   ....[107]....
        /*0b80*/ 	.word	0x00019840


	//   ....[108]....
        /*0b84*/ 	.word	0x00019850


	//   ....[109]....
        /*0b88*/ 	.word	0x00019950


	//   ....[110]....
        /*0b8c*/ 	.word	0x00019960


	//   ....[111]....
        /*0b90*/ 	.word	0x0001a140


	//   ....[112]....
        /*0b94*/ 	.word	0x0001a160


	//   ....[113]....
        /*0b98*/ 	.word	0x0001a180


	//   ....[114]....
        /*0b9c*/ 	.word	0x0001a1e0


	//   ....[115]....
        /*0ba0*/ 	.word	0x0001a5d0


	//   ....[116]....
        /*0ba4*/ 	.word	0x0001a5e0


	//   ....[117]....
        /*0ba8*/ 	.word	0x0001a5f0


	//   ....[118]....
        /*0bac*/ 	.word	0x0001a650


	//   ....[119]....
        /*0bb0*/ 	.word	0x0001b710


	//   ....[120]....
        /*0bb4*/ 	.word	0x0001b770


	//   ....[121]....
        /*0bb8*/ 	.word	0x0001b7a0


	//   ....[122]....
        /*0bbc*/ 	.word	0x0001b7b0


	//   ....[123]....
        /*0bc0*/ 	.word	0x0001b7e0


	//   ....[124]....
        /*0bc4*/ 	.word	0x0001b810


	//   ....[125]....
        /*0bc8*/ 	.word	0x0001b840


	//   ....[126]....
        /*0bcc*/ 	.word	0x0001b870


	//   ....[127]....
        /*0bd0*/ 	.word	0x0001b9f0


	//   ....[128]....
        /*0bd4*/ 	.word	0x0001ba20


	//   ....[129]....
        /*0bd8*/ 	.word	0x0001ba50


	//   ....[130]....
        /*0bdc*/ 	.word	0x0001ba80


	//   ....[131]....
        /*0be0*/ 	.word	0x0001bab0


	//   ....[132]....
        /*0be4*/ 	.word	0x0001bae0


	//   ....[133]....
        /*0be8*/ 	.word	0x0001bba0


	//   ....[134]....
        /*0bec*/ 	.word	0x0001bbc0


	//   ....[135]....
        /*0bf0*/ 	.word	0x0001bc30


	//   ....[136]....
        /*0bf4*/ 	.word	0x0001c300


	//   ....[137]....
        /*0bf8*/ 	.word	0x0001c6a0


	//   ....[138]....
        /*0bfc*/ 	.word	0x0001c730


	//   ....[139]....
        /*0c00*/ 	.word	0x0001c810


	//   ....[140]....
        /*0c04*/ 	.word	0x0001c8a0


	//   ....[141]....
        /*0c08*/ 	.word	0x0001c980


	//   ....[142]....
        /*0c0c*/ 	.word	0x0001ca10


	//   ....[143]....
        /*0c10*/ 	.word	0x0001cae0


	//   ....[144]....
        /*0c14*/ 	.word	0x0001cb70


	//   ....[145]....
        /*0c18*/ 	.word	0x0001cbc0


	//   ....[146]....
        /*0c1c*/ 	.word	0x0001cc10


	//   ....[147]....
        /*0c20*/ 	.word	0x0001cce0


	//   ....[148]....
        /*0c24*/ 	.word	0x0001cd70


	//   ....[149]....
        /*0c28*/ 	.word	0x0001cdc0


	//   ....[150]....
        /*0c2c*/ 	.word	0x0001ce10


	//   ....[151]....
        /*0c30*/ 	.word	0x0001d110


	//   ....[152]....
        /*0c34*/ 	.word	0x0001d3f0


	//   ....[153]....
        /*0c38*/ 	.word	0x0001d4f0


	//   ....[154]....
        /*0c3c*/ 	.word	0x0001d590


	//   ....[155]....
        /*0c40*/ 	.word	0x0001d740


	//   ....[156]....
        /*0c44*/ 	.word	0x0001d7e0


	//   ....[157]....
        /*0c48*/ 	.word	0x0001d8e0


	//   ....[158]....
        /*0c4c*/ 	.word	0x0001d970


	//   ....[159]....
        /*0c50*/ 	.word	0x0001d9d0


	//   ....[160]....
        /*0c54*/ 	.word	0x0001da70


	//   ....[161]....
        /*0c58*/ 	.word	0x0001db80


	//   ....[162]....
        /*0c5c*/ 	.word	0x0001dbe0


	//   ....[163]....
        /*0c60*/ 	.word	0x0001dc40


	//   ....[164]....
        /*0c64*/ 	.word	0x0001dce0


	//   ....[165]....
        /*0c68*/ 	.word	0x0001ddb0


	//   ....[166]....
        /*0c6c*/ 	.word	0x0001de90


	//   ....[167]....
        /*0c70*/ 	.word	0x0001dfd0


	//   ....[168]....
        /*0c74*/ 	.word	0x0001e080


	//   ....[169]....
        /*0c78*/ 	.word	0x0001e130


	//   ....[170]....
        /*0c7c*/ 	.word	0x0001e1e0


	//   ....[171]....
        /*0c80*/ 	.word	0x0001e2d0


	//   ....[172]....
        /*0c84*/ 	.word	0x0001e360


	//   ....[173]....
        /*0c88*/ 	.word	0x0001e3c0


	//   ....[174]....
        /*0c8c*/ 	.word	0x0001e490


	//   ....[175]....
        /*0c90*/ 	.word	0x0001e670


	//   ....[176]....
        /*0c94*/ 	.word	0x0001e710


	//   ....[177]....
        /*0c98*/ 	.word	0x0001e830


	//   ....[178]....
        /*0c9c*/ 	.word	0x0001e8b0


	//   ....[179]....
        /*0ca0*/ 	.word	0x0001e930


	//   ....[180]....
        /*0ca4*/ 	.word	0x0001e9b0


	//   ....[181]....
        /*0ca8*/ 	.word	0x0001ea30


	//   ....[182]....
        /*0cac*/ 	.word	0x0001eac0


	//   ....[183]....
        /*0cb0*/ 	.word	0x0001eb60


	//   ....[184]....
        /*0cb4*/ 	.word	0x0001ec00


	//   ....[185]....
        /*0cb8*/ 	.word	0x0001ec80


	//   ....[186]....
        /*0cbc*/ 	.word	0x0001ed00


	//   ....[187]....
        /*0cc0*/ 	.word	0x0001ed80


	//   ....[188]....
        /*0cc4*/ 	.word	0x0001ee10


	//   ....[189]....
        /*0cc8*/ 	.word	0x0001ee90


	//   ....[190]....
        /*0ccc*/ 	.word	0x0001ef30


	//   ....[191]....
        /*0cd0*/ 	.word	0x0001efc0


	//   ....[192]....
        /*0cd4*/ 	.word	0x0001f0f0


	//----- nvinfo : EIATTR_REG_RECONFIG
	.align		4
.L_1366:
        /*0cd8*/ 	.byte	0x01, 0x54
	.zero		2


	//----- nvinfo : EIATTR_SYSCALL_OFFSETS
	.align		4
        /*0cdc*/ 	.byte	0x04, 0x46
        /*0cde*/ 	.short	(.L_1368 - .L_1367)


	//   ....[0]....
.L_1367:
        /*0ce0*/ 	.word	0x00001a20


	//   ....[1]....
        /*0ce4*/ 	.word	0x00001b70


	//   ....[2]....
        /*0ce8*/ 	.word	0x00007420


	//   ....[3]....
        /*0cec*/ 	.word	0x00007740


	//   ....[4]....
        /*0cf0*/ 	.word	0x00017dc0


	//   ....[5]....
        /*0cf4*/ 	.word	0x00017f30


	//   ....[6]....
        /*0cf8*/ 	.word	0x00018080


	//   ....[7]....
        /*0cfc*/ 	.word	0x000181c0


	//   ....[8]....
        /*0d00*/ 	.word	0x000192a0


	//----- nvinfo : EIATTR_MBARRIER_INSTR_OFFSETS
	.align		4
.L_1368:
        /*0d04*/ 	.byte	0x04, 0x39
        /*0d06*/ 	.short	(.L_1370 - .L_1369)


	//   ....[0]....
.L_1369:
        /*0d08*/ 	.word	0x00000270
        /*0d0c*/ 	.word	0x000000ff
        /*0d10*/ 	.word	0x00019c00
        /*0d14*/ 	.short	0x0100
        /*0d16*/ 	.byte	0x08
	.zero		1


	//   ....[1]....
        /*0d18*/ 	.word	0x00000280
        /*0d1c*/ 	.word	0x000000ff
        /*0d20*/ 	.word	0x00019c20
        /*0d24*/ 	.short	0x0100
        /*0d26*/ 	.byte	0x08
	.zero		1


	//   ....[2]....
        /*0d28*/ 	.word	0x00000370
        /*0d2c*/ 	.word	0x000000ff
        /*0d30*/ 	.word	0x00019c30
        /*0d34*/ 	.short	0x0100
        /*0d36*/ 	.byte	0x08
	.zero		1


	//   ....[3]....
        /*0d38*/ 	.word	0x00000380
        /*0d3c*/ 	.word	0x000000ff
        /*0d40*/ 	.word	0x00019c40
        /*0d44*/ 	.short	0x0100
        /*0d46*/ 	.byte	0x08
	.zero		1


	//   ....[4]....
        /*0d48*/ 	.word	0x00000390
        /*0d4c*/ 	.word	0x000000ff
        /*0d50*/ 	.word	0x00019c38
        /*0d54*/ 	.short	0x0100
        /*0d56*/ 	.byte	0x08
	.zero		1


	//   ....[5]....
        /*0d58*/ 	.word	0x000003a0
        /*0d5c*/ 	.word	0x000000ff
        /*0d60*/ 	.word	0x00019c48
        /*0d64*/ 	.short	0x0100
        /*0d66*/ 	.byte	0x08
	.zero		1


	//   ....[6]....
        /*0d68*/ 	.word	0x000004d0
        /*0d6c*/ 	.word	0x000000ff
        /*0d70*/ 	.word	0x00019c50
        /*0d74*/ 	.short	0x0100
        /*0d76*/ 	.byte	0x08
	.zero		1


	//   ....[7]....
        /*0d78*/ 	.word	0x000004e0
        /*0d7c*/ 	.word	0x000000ff
        /*0d80*/ 	.word	0x00019c60
        /*0d84*/ 	.short	0x0100
        /*0d86*/ 	.byte	0x08
	.zero		1


	//   ....[8]....
        /*0d88*/ 	.word	0x000004f0
        /*0d8c*/ 	.word	0x000000ff
        /*0d90*/ 	.word	0x00019c58
        /*0d94*/ 	.short	0x0100
        /*0d96*/ 	.byte	0x08
	.zero		1


	//   ....[9]....
        /*0d98*/ 	.word	0x00000500
        /*0d9c*/ 	.word	0x000000ff
        /*0da0*/ 	.word	0x00019c68
        /*0da4*/ 	.short	0x0100
        /*0da6*/ 	.byte	0x08
	.zero		1


	//   ....[10]....
        /*0da8*/ 	.word	0x000005f0
        /*0dac*/ 	.word	0x000000ff
        /*0db0*/ 	.word	0x00019c70
        /*0db4*/ 	.short	0x0100
        /*0db6*/ 	.byte	0x06
	.zero		1


	//   ....[11]....
        /*0db8*/ 	.word	0x00000600
        /*0dbc*/ 	.word	0x000000ff
        /*0dc0*/ 	.word	0x00019c80
        /*0dc4*/ 	.short	0x0100
        /*0dc6*/ 	.byte	0x06
	.zero		1


	//   ....[12]....
        /*0dc8*/ 	.word	0x00000610
        /*0dcc*/ 	.word	0x000000ff
        /*0dd0*/ 	.word	0x00019c78
        /*0dd4*/ 	.short	0x0100
        /*0dd6*/ 	.byte	0x06
	.zero		1


	//   ....[13]....
        /*0dd8*/ 	.word	0x00000620
        /*0ddc*/ 	.word	0x000000ff
        /*0de0*/ 	.word	0x00019c88
        /*0de4*/ 	.short	0x0100
        /*0de6*/ 	.byte	0x06
	.zero		1


	//   ....[14]....
        /*0de8*/ 	.word	0x00000750
        /*0dec*/ 	.word	0x000000ff
        /*0df0*/ 	.word	0x00019c90
        /*0df4*/ 	.short	0x0100
        /*0df6*/ 	.byte	0x08
	.zero		1


	//   ....[15]....
        /*0df8*/ 	.word	0x00000760
        /*0dfc*/ 	.word	0x000000ff
        /*0e00*/ 	.word	0x00019ca0
        /*0e04*/ 	.short	0x0100
        /*0e06*/ 	.byte	0x08
	.zero		1


	//   ....[16]....
        /*0e08*/ 	.word	0x00000770
        /*0e0c*/ 	.word	0x000000ff
        /*0e10*/ 	.word	0x00019c98
        /*0e14*/ 	.short	0x0100
        /*0e16*/ 	.byte	0x08
	.zero		1


	//   ....[17]....
        /*0e18*/ 	.word	0x00000780
        /*0e1c*/ 	.word	0x000000ff
        /*0e20*/ 	.word	0x00019ca8
        /*0e24*/ 	.short	0x0100
        /*0e26*/ 	.byte	0x08
	.zero		1


	//   ....[18]....
        /*0e28*/ 	.word	0x000008c0
        /*0e2c*/ 	.word	0x000000ff
        /*0e30*/ 	.word	0x00019cb0
        /*0e34*/ 	.short	0x0100
        /*0e36*/ 	.byte	0x08
	.zero		1


	//   ....[19]....
        /*0e38*/ 	.word	0x000008d0
        /*0e3c*/ 	.word	0x000000ff
        /*0e40*/ 	.word	0x00019cc0
        /*0e44*/ 	.short	0x0100
        /*0e46*/ 	.byte	0x08
	.zero		1


	//   ....[20]....
        /*0e48*/ 	.word	0x000008e0
        /*0e4c*/ 	.word	0x000000ff
        /*0e50*/ 	.word	0x00019cb8
        /*0e54*/ 	.short	0x0100
        /*0e56*/ 	.byte	0x08
	.zero		1


	//   ....[21]....
        /*0e58*/ 	.word	0x000008f0
        /*0e5c*/ 	.word	0x000000ff
        /*0e60*/ 	.word	0x00019cc8
        /*0e64*/ 	.short	0x0100
        /*0e66*/ 	.byte	0x08
	.zero		1


	//   ....[22]....
        /*0e68*/ 	.word	0x00002930
        /*0e6c*/ 	.word	0x00000045
        /*0e70*/ 	.word	0x00019c90
        /*0e74*/ 	.short	0x010a
        /*0e76*/ 	.byte	0x3f
	.zero		1


	//   ....[23]....
        /*0e78*/ 	.word	0x00004330
        /*0e7c*/ 	.word	0x00000045
        /*0e80*/ 	.word	0x00019c90
        /*0e84*/ 	.short	0x010a
        /*0e86*/ 	.byte	0x3f
	.zero		1


	//   ....[24]....
        /*0e88*/ 	.word	0x000063e0
        /*0e8c*/ 	.word	0x00000045
        /*0e90*/ 	.word	0x00019c90
        /*0e94*/ 	.short	0x010a
        /*0e96*/ 	.byte	0x3f
	.zero		1


	//   ....[25]....
        /*0e98*/ 	.word	0x00006800
        /*0e9c*/ 	.word	0x00000004
        /*0ea0*/ 	.word	0x00000000
        /*0ea4*/ 	.short	0x0101
        /*0ea6*/ 	.byte	0x3f
	.zero		1


	//   ....[26]....
        /*0ea8*/ 	.word	0x00006840
        /*0eac*/ 	.word	0x00000045
        /*0eb0*/ 	.word	0x00019cb0
        /*0eb4*/ 	.short	0x010a
        /*0eb6*/ 	.byte	0x3f
	.zero		1


	//   ....[27]....
        /*0eb8*/ 	.word	0x00006c20
        /*0ebc*/ 	.word	0x00000045
        /*0ec0*/ 	.word	0x00000000
        /*0ec4*/ 	.short	0x0101
        /*0ec6*/ 	.byte	0x3f
	.zero		1


	//   ....[28]....
        /*0ec8*/ 	.word	0x000074c0
        /*0ecc*/ 	.word	0x00000012
        /*0ed0*/ 	.word	0x00019c00
        /*0ed4*/ 	.short	0x010a
        /*0ed6*/ 	.byte	0x3f
	.zero		1


	//   ....[29]....
        /*0ed8*/ 	.word	0x00007510
        /*0edc*/ 	.word	0x00000012
        /*0ee0*/ 	.word	0x00019c00
        /*0ee4*/ 	.short	0x010a
        /*0ee6*/ 	.byte	0x3f
	.zero		1


	//   ....[30]....
        /*0ee8*/ 	.word	0x00007d50
        /*0eec*/ 	.word	0x00000012
        /*0ef0*/ 	.word	0x00019c00
        /*0ef4*/ 	.short	0x010a
        /*0ef6*/ 	.byte	0x3f
	.zero		1


	//   ....[31]....
        /*0ef8*/ 	.word	0x00009a20
        /*0efc*/ 	.word	0x00000012
        /*0f00*/ 	.word	0x00019c00
        /*0f04*/ 	.short	0x010a
        /*0f06*/ 	.byte	0x3f
	.zero		1


	//   ....[32]....
        /*0f08*/ 	.word	0x0000bbe0
        /*0f0c*/ 	.word	0x00000003
        /*0f10*/ 	.word	0x00019c30
        /*0f14*/ 	.short	0x010a
        /*0f16*/ 	.byte	0x3f
	.zero		1


	//   ....[33]....
        /*0f18*/ 	.word	0x0000bc80
        /*0f1c*/ 	.word	0x00000003
        /*0f20*/ 	.word	0x00019c30
        /*0f24*/ 	.short	0x010a
        /*0f26*/ 	.byte	0x3f
	.zero		1


	//   ....[34]....
        /*0f28*/ 	.word	0x0000d450
        /*0f2c*/ 	.word	0x00000003
        /*0f30*/ 	.word	0x00000000
        /*0f34*/ 	.short	0x0101
        /*0f36*/ 	.byte	0x3f
	.zero		1


	//   ....[35]....
        /*0f38*/ 	.word	0x0000dea0
        /*0f3c*/ 	.word	0x00000000
        /*0f40*/ 	.word	0x00019c30
        /*0f44*/ 	.short	0x010a
        /*0f46*/ 	.byte	0x3f
	.zero		1


	//   ....[36]....
        /*0f48*/ 	.word	0x0000df10
        /*0f4c*/ 	.word	0x00000000
        /*0f50*/ 	.word	0x00019c30
        /*0f54*/ 	.short	0x010a
        /*0f56*/ 	.byte	0x3f
	.zero		1


	//   ....[37]....
        /*0f58*/ 	.word	0x0000e110
        /*0f5c*/ 	.word	0x0000000f
        /*0f60*/ 	.word	0x00019c50
        /*0f64*/ 	.short	0x010a
        /*0f66*/ 	.byte	0x3f
	.zero		1


	//   ....[38]....
        /*0f68*/ 	.word	0x0000e160
        /*0f6c*/ 	.word	0x0000000f
        /*0f70*/ 	.word	0x00019c50
        /*0f74*/ 	.short	0x010a
        /*0f76*/ 	.byte	0x3f
	.zero		1


	//   ....[39]....
        /*0f78*/ 	.word	0x0000e490
        /*0f7c*/ 	.word	0x00000000
        /*0f80*/ 	.word	0x00000000
        /*0f84*/ 	.short	0x0101
        /*0f86*/ 	.byte	0x3f
	.zero		1


	//   ....[40]....
        /*0f88*/ 	.word	0x00010020
        /*0f8c*/ 	.word	0x0000000f
        /*0f90*/ 	.word	0x00000000
        /*0f94*/ 	.short	0x0101
        /*0f96*/ 	.byte	0x3f
	.zero		1


	//   ....[41]....
        /*0f98*/ 	.word	0x000106b0
        /*0f9c*/ 	.word	0x00000005
        /*0fa0*/ 	.word	0x00019c30
        /*0fa4*/ 	.short	0x010a
        /*0fa6*/ 	.byte	0x3f
	.zero		1


	//   ....[42]....
        /*0fa8*/ 	.word	0x00010720
        /*0fac*/ 	.word	0x00000005
        /*0fb0*/ 	.word	0x00019c30
        /*0fb4*/ 	.short	0x010a
        /*0fb6*/ 	.byte	0x3f
	.zero		1


	//   ....[43]....
        /*0fb8*/ 	.word	0x00010920
        /*0fbc*/ 	.word	0x0000000f
        /*0fc0*/ 	.word	0x00019c50
        /*0fc4*/ 	.short	0x010a
        /*0fc6*/ 	.byte	0x3f
	.zero		1


	//   ....[44]....
        /*0fc8*/ 	.word	0x00010970
        /*0fcc*/ 	.word	0x0000000f
        /*0fd0*/ 	.word	0x00019c50
        /*0fd4*/ 	.short	0x010a
        /*0fd6*/ 	.byte	0x3f
	.zero		1


	//   ....[45]....
        /*0fd8*/ 	.word	0x00010c00
        /*0fdc*/ 	.word	0x00000000
        /*0fe0*/ 	.word	0x00000000
        /*0fe4*/ 	.short	0x0101
        /*0fe6*/ 	.byte	0x3f
	.zero		1


	//   ....[46]....
        /*0fe8*/ 	.word	0x00011e40
        /*0fec*/ 	.word	0x0000000f
        /*0ff0*/ 	.word	0x00000000
        /*0ff4*/ 	.short	0x0101
        /*0ff6*/ 	.byte	0x3f
	.zero		1


	//   ....[47]....
        /*0ff8*/ 	.word	0x00012380
        /*0ffc*/ 	.word	0x0000000c
        /*1000*/ 	.word	0x00019c50
        /*1004*/ 	.short	0x010a
        /*1006*/ 	.byte	0x3f
	.zero		1


	//   ....[48]....
        /*1008*/ 	.word	0x000123d0
        /*100c*/ 	.word	0x0000000c
        /*1010*/ 	.word	0x00019c50
        /*1014*/ 	.short	0x010a
        /*1016*/ 	.byte	0x3f
	.zero		1


	//   ....[49]....
        /*1018*/ 	.word	0x00012ce0
        /*101c*/ 	.word	0x00000002
        /*1020*/ 	.word	0x00000000
        /*1024*/ 	.short	0x0101
        /*1026*/ 	.byte	0x3f
	.zero		1


	//   ....[50]....
        /*1028*/ 	.word	0x000142c0
        /*102c*/ 	.word	0x00000000
        /*1030*/ 	.word	0x00000000
        /*1034*/ 	.short	0x0101
        /*1036*/ 	.byte	0x3f
	.zero		1


	//   ....[51]....
        /*1038*/ 	.word	0x00016730
        /*103c*/ 	.word	0x00000016
        /*1040*/ 	.word	0x00019c20
        /*1044*/ 	.short	0x010a
        /*1046*/ 	.byte	0x3f
	.zero		1


	//   ....[52]....
        /*1048*/ 	.word	0x000167f0
        /*104c*/ 	.word	0x00000007
        /*1050*/ 	.word	0x00019ca0
        /*1054*/ 	.short	0x010a
        /*1056*/ 	.byte	0x3f
	.zero		1


	//   ....[53]....
        /*1058*/ 	.word	0x00016c20
        /*105c*/ 	.word	0x00000007
        /*1060*/ 	.word	0x00019cc0
        /*1064*/ 	.short	0x010a
        /*1066*/ 	.byte	0x3f
	.zero		1


	//   ....[54]....
        /*1068*/ 	.word	0x00017180
        /*106c*/ 	.word	0x00000008
        /*1070*/ 	.word	0x00019ca0
        /*1074*/ 	.short	0x010a
        /*1076*/ 	.byte	0x3f
	.zero		1


	//   ....[55]....
        /*1078*/ 	.word	0x000175a0
        /*107c*/ 	.word	0x00000008
        /*1080*/ 	.word	0x00019cc0
        /*1084*/ 	.short	0x010a
        /*1086*/ 	.byte	0x3f
	.zero		1


	//   ....[56]....
        /*1088*/ 	.word	0x00018690
        /*108c*/ 	.word	0x00000004
        /*1090*/ 	.word	0x00019c80
        /*1094*/ 	.short	0x010a
        /*1096*/ 	.byte	0x3f
	.zero		1


	//   ....[57]....
        /*1098*/ 	.word	0x00018ac0
        /*109c*/ 	.word	0x00000004
        /*10a0*/ 	.word	0x00019c70
        /*10a4*/ 	.short	0x0107
        /*10a6*/ 	.byte	0x3f
	.zero		1


	//   ....[58]....
        /*10a8*/ 	.word	0x00018b80
        /*10ac*/ 	.word	0x00000004
        /*10b0*/ 	.word	0x00019c70
        /*10b4*/ 	.short	0x0101
        /*10b6*/ 	.byte	0x3f
	.zero		1


	//   ....[59]....
        /*10b8*/ 	.word	0x00018bd0
        /*10bc*/ 	.word	0x00000004
        /*10c0*/ 	.word	0x00019c40
        /*10c4*/ 	.short	0x010a
        /*10c6*/ 	.byte	0x3f
	.zero		1


	//   ....[60]....
        /*10c8*/ 	.word	0x00018f80
        /*10cc*/ 	.word	0x00000004
        /*10d0*/ 	.word	0x00019c30
        /*10d4*/ 	.short	0x0107
        /*10d6*/ 	.byte	0x3f
	.zero		1


	//   ....[61]....
        /*10d8*/ 	.word	0x00019050
        /*10dc*/ 	.word	0x00000004
        /*10e0*/ 	.word	0x00019c30
        /*10e4*/ 	.short	0x0101
        /*10e6*/ 	.byte	0x3f
	.zero		1


	//   ....[62]....
        /*10e8*/ 	.word	0x00019a40
        /*10ec*/ 	.word	0x00000016
        /*10f0*/ 	.word	0x00019c00
        /*10f4*/ 	.short	0x0107
        /*10f6*/ 	.byte	0x3f
	.zero		1


	//   ....[63]....
        /*10f8*/ 	.word	0x00019b40
        /*10fc*/ 	.word	0x00000016
        /*1100*/ 	.word	0x00019c00
        /*1104*/ 	.short	0x0101
        /*1106*/ 	.byte	0x3f
	.zero		1


	//   ....[64]....
        /*1108*/ 	.word	0x00019b60
        /*110c*/ 	.word	0x00000016
        /*1110*/ 	.word	0x00019c20
        /*1114*/ 	.short	0x010a
        /*1116*/ 	.byte	0x3f
	.zero		1


	//   ....[65]....
        /*1118*/ 	.word	0x00019ee0
        /*111c*/ 	.word	0x00000000
        /*1120*/ 	.word	0x00019c80
        /*1124*/ 	.short	0x010a
        /*1126*/ 	.byte	0x3f
	.zero		1


	//   ....[66]....
        /*1128*/ 	.word	0x0001a2b0
        /*112c*/ 	.word	0x00000000
        /*1130*/ 	.word	0x00019c70
        /*1134*/ 	.short	0x0107
        /*1136*/ 	.byte	0x3f
	.zero		1


	//   ....[67]....
        /*1138*/ 	.word	0x0001a370
        /*113c*/ 	.word	0x00000000
        /*1140*/ 	.word	0x00019c70
        /*1144*/ 	.short	0x0101
        /*1146*/ 	.byte	0x3f
	.zero		1


	//   ....[68]....
        /*1148*/ 	.word	0x0001a3a0
        /*114c*/ 	.word	0x00000000
        /*1150*/ 	.word	0x00019c40
        /*1154*/ 	.short	0x010a
        /*1156*/ 	.byte	0x3f
	.zero		1


	//   ....[69]....
        /*1158*/ 	.word	0x0001a6f0
        /*115c*/ 	.word	0x00000000
        /*1160*/ 	.word	0x00019c30
        /*1164*/ 	.short	0x0107
        /*1166*/ 	.byte	0x3f
	.zero		1


	//   ....[70]....
        /*1168*/ 	.word	0x0001a7b0
        /*116c*/ 	.word	0x00000000
        /*1170*/ 	.word	0x00019c30
        /*1174*/ 	.short	0x0101
        /*1176*/ 	.byte	0x3f
	.zero		1


	//   ....[71]....
        /*1178*/ 	.word	0x0001a840
        /*117c*/ 	.word	0x00000002
        /*1180*/ 	.word	0x00019c70
        /*1184*/ 	.short	0x010a
        /*1186*/ 	.byte	0x3f
	.zero		1


	//   ....[72]....
        /*1188*/ 	.word	0x0001a8d0
        /*118c*/ 	.word	0x00000002
        /*1190*/ 	.word	0x00019c60
        /*1194*/ 	.short	0x010a
        /*1196*/ 	.byte	0x3f
	.zero		1


	//   ....[73]....
        /*1198*/ 	.word	0x0001ad50
        /*119c*/ 	.word	0x00000002
        /*11a0*/ 	.word	0x00019c50
        /*11a4*/ 	.short	0x0101
        /*11a6*/ 	.byte	0x3f
	.zero		1


	//   ....[74]....
        /*11a8*/ 	.word	0x0001ade0
        /*11ac*/ 	.word	0x00000002
        /*11b0*/ 	.word	0x00000000
        /*11b4*/ 	.short	0x0101
        /*11b6*/ 	.byte	0x3f
	.zero		1


	//   ....[75]....
        /*11b8*/ 	.word	0x0001afa0
        /*11bc*/ 	.word	0x00000000
        /*11c0*/ 	.word	0x00019c70
        /*11c4*/ 	.short	0x010a
        /*11c6*/ 	.byte	0x3f
	.zero		1


	//   ....[76]....
        /*11c8*/ 	.word	0x0001b020
        /*11cc*/ 	.word	0x00000000
        /*11d0*/ 	.word	0x00019c60
        /*11d4*/ 	.short	0x010a
        /*11d6*/ 	.byte	0x3f
	.zero		1


	//   ....[77]....
        /*11d8*/ 	.word	0x0001b4b0
        /*11dc*/ 	.word	0x00000000
        /*11e0*/ 	.word	0x00019c50
        /*11e4*/ 	.short	0x0101
        /*11e6*/ 	.byte	0x3f
	.zero		1


	//   ....[78]....
        /*11e8*/ 	.word	0x0001b550
        /*11ec*/ 	.word	0x00000000
        /*11f0*/ 	.word	0x00000000
        /*11f4*/ 	.short	0x0101
        /*11f6*/ 	.byte	0x3f
	.zero		1


	//   ....[79]....
        /*11f8*/ 	.word	0x0001c280
        /*11fc*/ 	.word	0x00000005
        /*1200*/ 	.word	0x00019c20
        /*1204*/ 	.short	0x010a
        /*1206*/ 	.byte	0x3f
	.zero		1


	//   ....[80]....
        /*1208*/ 	.word	0x0001c3f0
        /*120c*/ 	.word	0x00000003
        /*1210*/ 	.word	0x00019c40
        /*1214*/ 	.short	0x010a
        /*1216*/ 	.byte	0x3f
	.zero		1


	//   ....[81]....
        /*1218*/ 	.word	0x0001c490
        /*121c*/ 	.word	0x00000005
        /*1220*/ 	.word	0x00019c40
        /*1224*/ 	.short	0x010a
        /*1226*/ 	.byte	0x3f
	.zero		1


	//   ....[82]....
        /*1228*/ 	.word	0x0001c4d0
        /*122c*/ 	.word	0x00000003
        /*1230*/ 	.word	0x00019c60
        /*1234*/ 	.short	0x010a
        /*1236*/ 	.byte	0x3f
	.zero		1


	//   ....[83]....
        /*1238*/ 	.word	0x0001c510
        /*123c*/ 	.word	0x00000005
        /*1240*/ 	.word	0x00019c60
        /*1244*/ 	.short	0x010a
        /*1246*/ 	.byte	0x3f
	.zero		1


	//   ....[84]....
        /*1248*/ 	.word	0x0001c550
        /*124c*/ 	.word	0x00000003
        /*1250*/ 	.word	0x00019c80
        /*1254*/ 	.short	0x010a
        /*1256*/ 	.byte	0x3f
	.zero		1


	//   ....[85]....
        /*1258*/ 	.word	0x0001c590
        /*125c*/ 	.word	0x00000005
        /*1260*/ 	.word	0x00019c80
        /*1264*/ 	.short	0x010a
        /*1266*/ 	.byte	0x3f
	.zero		1


	//   ....[86]....
        /*1268*/ 	.word	0x0001c5f0
        /*126c*/ 	.word	0x00000045
        /*1270*/ 	.word	0x00019c90
        /*1274*/ 	.short	0x010a
        /*1276*/ 	.byte	0x3f
	.zero		1


	//   ....[87]....
        /*1278*/ 	.word	0x0001c760
        /*127c*/ 	.word	0x00000045
        /*1280*/ 	.word	0x00019c90
        /*1284*/ 	.short	0x010a
        /*1286*/ 	.byte	0x3f
	.zero		1


	//   ....[88]....
        /*1288*/ 	.word	0x0001c8e0
        /*128c*/ 	.word	0x00000045
        /*1290*/ 	.word	0x00019c90
        /*1294*/ 	.short	0x010a
        /*1296*/ 	.byte	0x3f
	.zero		1


	//   ....[89]....
        /*1298*/ 	.word	0x0001ca40
        /*129c*/ 	.word	0x00000045
        /*12a0*/ 	.word	0x00019cb0
        /*12a4*/ 	.short	0x010a
        /*12a6*/ 	.byte	0x3f
	.zero		1


	//   ....[90]....
        /*12a8*/ 	.word	0x0001cc40
        /*12ac*/ 	.word	0x00000012
        /*12b0*/ 	.word	0x00019c00
        /*12b4*/ 	.short	0x010a
        /*12b6*/ 	.byte	0x3f
	.zero		1


	//   ....[91]....
        /*12b8*/ 	.word	0x0001ce50
        /*12bc*/ 	.word	0x00000012
        /*12c0*/ 	.word	0x00019c00
        /*12c4*/ 	.short	0x010a
        /*12c6*/ 	.byte	0x3f
	.zero		1


	//   ....[92]....
        /*12c8*/ 	.word	0x0001cea0
        /*12cc*/ 	.word	0x00000003
        /*12d0*/ 	.word	0x00019c30
        /*12d4*/ 	.short	0x010a
        /*12d6*/ 	.byte	0x3f
	.zero		1


	//   ....[93]....
        /*12d8*/ 	.word	0x0001cef0
        /*12dc*/ 	.word	0x00000000
        /*12e0*/ 	.word	0x00019c30
        /*12e4*/ 	.short	0x010a
        /*12e6*/ 	.byte	0x3f
	.zero		1


	//   ....[94]....
        /*12e8*/ 	.word	0x0001cf40
        /*12ec*/ 	.word	0x0000000f
        /*12f0*/ 	.word	0x00019c50
        /*12f4*/ 	.short	0x010a
        /*12f6*/ 	.byte	0x3f
	.zero		1


	//   ....[95]....
        /*12f8*/ 	.word	0x0001cf90
        /*12fc*/ 	.word	0x00000005
        /*1300*/ 	.word	0x00019c30
        /*1304*/ 	.short	0x010a
        /*1306*/ 	.byte	0x3f
	.zero		1


	//   ....[96]....
        /*1308*/ 	.word	0x0001cfe0
        /*130c*/ 	.word	0x0000000f
        /*1310*/ 	.word	0x00019c50
        /*1314*/ 	.short	0x010a
        /*1316*/ 	.byte	0x3f
	.zero		1


	//   ....[97]....
        /*1318*/ 	.word	0x0001d030
        /*131c*/ 	.word	0x0000000c
        /*1320*/ 	.word	0x00019c50
        /*1324*/ 	.short	0x010a
        /*1326*/ 	.byte	0x3f
	.zero		1


	//   ....[98]....
        /*1328*/ 	.word	0x0001d1d0
        /*132c*/ 	.word	0x00000016
        /*1330*/ 	.word	0x00019c20
        /*1334*/ 	.short	0x010a
        /*1336*/ 	.byte	0x3f
	.zero		1


	//   ....[99]....
        /*1338*/ 	.word	0x0001d220
        /*133c*/ 	.word	0x00000007
        /*1340*/ 	.word	0x00019ca0
        /*1344*/ 	.short	0x010a
        /*1346*/ 	.byte	0x3f
	.zero		1


	//   ....[100]....
        /*1348*/ 	.word	0x0001d270
        /*134c*/ 	.word	0x00000007
        /*1350*/ 	.word	0x00019cc0
        /*1354*/ 	.short	0x010a
        /*1356*/ 	.byte	0x3f
	.zero		1


	//   ....[101]....
        /*1358*/ 	.word	0x0001d2c0
        /*135c*/ 	.word	0x00000008
        /*1360*/ 	.word	0x00019ca0
        /*1364*/ 	.short	0x010a
        /*1366*/ 	.byte	0x3f
	.zero		1


	//   ....[102]....
        /*1368*/ 	.word	0x0001d310
        /*136c*/ 	.word	0x00000008
        /*1370*/ 	.word	0x00019cc0
        /*1374*/ 	.short	0x010a
        /*1376*/ 	.byte	0x3f
	.zero		1


	//   ....[103]....
        /*1378*/ 	.word	0x0001d440
        /*137c*/ 	.word	0x00000004
        /*1380*/ 	.word	0x00019c80
        /*1384*/ 	.short	0x010a
        /*1386*/ 	.byte	0x3f
	.zero		1


	//   ....[104]....
        /*1388*/ 	.word	0x0001d830
        /*138c*/ 	.word	0x00000004
        /*1390*/ 	.word	0x00019c40
        /*1394*/ 	.short	0x010a
        /*1396*/ 	.byte	0x3f
	.zero		1


	//   ....[105]....
        /*1398*/ 	.word	0x0001ded0
        /*139c*/ 	.word	0x00000016
        /*13a0*/ 	.word	0x00019c20
        /*13a4*/ 	.short	0x010a
        /*13a6*/ 	.byte	0x3f
	.zero		1


	//   ....[106]....
        /*13a8*/ 	.word	0x0001df20
        /*13ac*/ 	.word	0x00000000
        /*13b0*/ 	.word	0x00019c80
        /*13b4*/ 	.short	0x010a
        /*13b6*/ 	.byte	0x3f
	.zero		1


	//   ....[107]....
        /*13b8*/ 	.word	0x0001e220
        /*13bc*/ 	.word	0x00000000
        /*13c0*/ 	.word	0x00019c40
        /*13c4*/ 	.short	0x010a
        /*13c6*/ 	.byte	0x3f
	.zero		1


	//   ....[108]....
        /*13c8*/ 	.word	0x0001e4d0
        /*13cc*/ 	.word	0x00000002
        /*13d0*/ 	.word	0x00019c70
        /*13d4*/ 	.short	0x010a
        /*13d6*/ 	.byte	0x3f
	.zero		1


	//   ....[109]....
        /*13d8*/ 	.word	0x0001e520
        /*13dc*/ 	.word	0x00000002
        /*13e0*/ 	.word	0x00019c60
        /*13e4*/ 	.short	0x010a
        /*13e6*/ 	.byte	0x3f
	.zero		1


	//   ....[110]....
        /*13e8*/ 	.word	0x0001e570
        /*13ec*/ 	.word	0x00000000
        /*13f0*/ 	.word	0x00019c70
        /*13f4*/ 	.short	0x010a
        /*13f6*/ 	.byte	0x3f
	.zero		1


	//   ....[111]....
        /*13f8*/ 	.word	0x0001e5c0
        /*13fc*/ 	.word	0x00000000
        /*1400*/ 	.word	0x00019c60
        /*1404*/ 	.short	0x010a
        /*1406*/ 	.byte	0x3f
	.zero		1


	//   ....[112]....
        /*1408*/ 	.word	0x0001f010
        /*140c*/ 	.word	0x00000005
        /*1410*/ 	.word	0x00019c20
        /*1414*/ 	.short	0x010a
        /*1416*/ 	.byte	0x3f
	.zero		1


	//   ....[113]....
        /*1418*/ 	.word	0x0001f1b0
        /*141c*/ 	.word	0x00000003
        /*1420*/ 	.word	0x00019c40
        /*1424*/ 	.short	0x010a
        /*1426*/ 	.byte	0x3f
	.zero		1


	//   ....[114]....
        /*1428*/ 	.word	0x0001f200
        /*142c*/ 	.word	0x00000005
        /*1430*/ 	.word	0x00019c40
        /*1434*/ 	.short	0x010a
        /*1436*/ 	.byte	0x3f
	.zero		1


	//   ....[115]....
        /*1438*/ 	.word	0x0001f250
        /*143c*/ 	.word	0x00000003
        /*1440*/ 	.word	0x00019c60
        /*1444*/ 	.short	0x010a
        /*1446*/ 	.byte	0x3f
	.zero		1


	//   ....[116]....
        /*1448*/ 	.word	0x0001f2a0
        /*144c*/ 	.word	0x00000005
        /*1450*/ 	.word	0x00019c60
        /*1454*/ 	.short	0x010a
        /*1456*/ 	.byte	0x3f
	.zero		1


	//   ....[117]....
        /*1458*/ 	.word	0x0001f2f0
        /*145c*/ 	.word	0x00000003
        /*1460*/ 	.word	0x00019c80
        /*1464*/ 	.short	0x010a
        /*1466*/ 	.byte	0x3f
	.zero		1


	//----- nvinfo : EIATTR_NUM_MBARRIERS
	.align		4
.L_1370:
        /*1468*/ 	.byte	0x03, 0x38
        /*146a*/ 	.short	0x0016


	//----- nvinfo : EIATTR_EXIT_INSTR_OFFSETS
	.align		4
        /*146c*/ 	.byte	0x04, 0x1c
        /*146e*/ 	.short	(.L_1372 - .L_1371)


	//   ....[0]....
.L_1371:
        /*1470*/ 	.word	0x0001c5e0


	//----- nvinfo : EIATTR_MAX_THREADS
	.align		4
.L_1372:
        /*1474*/ 	.byte	0x04, 0x05
        /*1476*/ 	.short	(.L_1374 - .L_1373)
.L_1373:
        /*1478*/ 	.word	0x00000200
        /*147c*/ 	.word	0x00000001
        /*1480*/ 	.word	0x00000001


	//----- nvinfo : EIATTR_CRS_STACK_SIZE
	.align		4
.L_1374:
        /*1484*/ 	.byte	0x04, 0x1e
        /*1486*/ 	.short	(.L_1376 - .L_1375)
.L_1375:
        /*1488*/ 	.word	0x00000000


	//----- nvinfo : EIATTR_CBANK_PARAM_SIZE
	.align		4
.L_1376:
        /*148c*/ 	.byte	0x03, 0x19
        /*148e*/ 	.short	0x0af0


	//----- nvinfo : EIATTR_PARAM_CBANK
	.align		4
        /*1490*/ 	.byte	0x04, 0x0a
        /*1492*/ 	.short	(.L_1378 - .L_1377)
	.align		4
.L_1377:
        /*1494*/ 	.word	index@(.nv.constant0._ZN7cutlass13device_kernelIN5flash11enable_sm90INS1_16FlashAttnFwdSm90INS1_25CollectiveMainloopFwdSm90ILi2EN4cute5tupleIJNS5_1CILi1EEES8_S8_EEENS6_IJNS7_ILi192EEENS7_ILi128EEENS7_ILi96EEEEEELi96ENS_12float_e4m3_tEfNS_4arch4Sm90ELb1ELb0ELb0ELb1ELb1ELb1ELb0ELb1ELb1ELb1ELb0ELb0EEENS1_21CollectiveEpilogueFwdINS6_IJSA_SC_SB_EEES9_NS_10bfloat16_tESG_Li384ELb1ELb1ELb0ELb1EEENS1_36VarlenDynamicPersistentTileSchedulerILi192ELi128ELi384ELi128ELb0ELb1ELb1ELb1ELb1ELb1EEEEEEEEEvNT_6ParamsE)
        /*1498*/ 	.short	0x0210
        /*149a*/ 	.short	0x0af0


	//----- nvinfo : EIATTR_SW_WAR
	.align		4
.L_1378:
        /*149c*/ 	.byte	0x04, 0x36
        /*149e*/ 	.short	(.L_1380 - .L_1379)
.L_1379:
        /*14a0*/ 	.word	0x00000008
.L_1380:


//--------------------- .nv.info._ZN7cutlass13device_kernelIN5flash11enable_sm90INS1_16FlashAttnFwdSm90INS1_25CollectiveMainloopFwdSm90ILi2EN4cute5tupleIJNS5_1CILi1EEES8_S8_EEENS6_IJNS7_ILi192EEENS7_ILi160EEENS7_ILi64EEEEEELi64ENS_12float_e4m3_tEfNS_4arch4Sm90ELb0ELb0ELb0ELb0ELb1ELb0ELb0ELb1ELb1ELb1ELb0ELb0EEENS1_21CollectiveEpilogueFwdINS6_IJSA_SC_SB_EEES9_NS_10bfloat16_tESG_Li384ELb0ELb1ELb0ELb1EEENS1_29StaticPersistentTileSchedulerILb0EEEEEEEEEvNT_6ParamsE --------------------------
	.section	.nv.info._ZN7cutlass13device_kernelIN5flash11enable_sm90INS1_16FlashAttnFwdSm90INS1_25CollectiveMainloopFwdSm90ILi2EN4cute5tupleIJNS5_1CILi1EEES8_S8_EEENS6_IJNS7_ILi192EEENS7_ILi160EEENS7_ILi64EEEEEELi64ENS_12float_e4m3_tEfNS_4arch4Sm90ELb0ELb0ELb0ELb0ELb1ELb0ELb0ELb1ELb1ELb1ELb0ELb0EEENS1_21CollectiveEpilogueFwdINS6_IJSA_SC_SB_EEES9_NS_10bfloat16_tESG_Li384ELb0ELb1ELb0ELb1EEENS1_29StaticPersistentTileSchedulerILb0EEEEEEEEEvNT_6ParamsE,"",@"SHT_CUDA_INFO"
	.sectionflags	@""
	.align	4


	//----- nvinfo : EIATTR_CUDA_API_VERSION
	.align		4
        /*0000*/ 	.byte	0x04, 0x37
        /*0002*/ 	.short	(.L_1382 - .L_1381)
.L_1381:
        /*0004*/ 	.word	0x00000082


	//----- nvinfo : EIATTR_KPARAM_INFO
	.align		4
.L_1382:
        /*0008*/ 	.byte	0x04, 0x17
        /*000a*/ 	.short	(.L_1384 - .L_1383)
.L_1383:
        /*000c*/ 	.word	0x00000000
        /*0010*/ 	.short	0x0000
        /*0012*/ 	.short	0x0070
        /*0014*/ 	.byte	0x00, 0xf0, 0x01, 0x28


	//----- nvinfo : EIATTR_SPARSE_MMA_MASK
	.align		4
.L_1384:
        /*0018*/ 	.byte	0x03, 0x50
        /*001a*/ 	.short	0x0000


	//----- nvinfo : EIATTR_MAXREG_COUNT
	.align		4
        /*001c*/ 	.byte	0x03, 0x1b
        /*001e*/ 	.short	0x0080


	//----- nvinfo : EIATTR_NUM_BARRIERS
	.align		4
        /*0020*/ 	.byte	0x02, 0x4c
        /*0022*/ 	.byte	0x09
	.zero		1


	//----- nvinfo : EIATTR_EXTERNS
	.align		4
        /*0024*/ 	.byte	0x04, 0x0f
        /*0026*/ 	.short	(.L_1386 - .L_1385)


	//   ....[0]....
	.align		4
.L_1385:
        /*0028*/ 	.word	index@(__assertfail)


	//----- nvinfo : EIATTR_ANNOTATIONS
	.align		4
.L_1386:
        /*002c*/ 	.byte	0x04, 0x55
        /*002e*/ 	.short	(.L_1388 - .L_1387)


	//   ....[0]....
.L_1387:
        /* <DEDUP_REMOVED lines=27> */


	//----- nvinfo : EIATTR_MERCURY_ISA_VERSION
	.align		4
.L_1388:
        /*01d0*/ 	.byte	0x03, 0x5f
        /*01d2*/ 	.short	0x0101


	//----- nvinfo : EIATTR_INT_WARP_WIDE_INSTR_OFFSETS
	.align		4
        /*01d4*/ 	.byte	0x04, 0x31
        /*01d6*/ 	.short	(.L_1390 - .L_1389)


	//   ....[0]....
.L_1389:
        /*01d8*/ 	.word	0x000000c0


	//   ....[1]....
        /*01dc*/ 	.word	0x000000d0


	//   ....[2]....
        /*01e0*/ 	.word	0x00000170


	//----- nvinfo : EIATTR_COOP_GROUP_MASK_REGIDS
	.align		4
.L_1390:
        /*01e4*/ 	.byte	0x04, 0x29
        /*01e6*/ 	.short	(.L_1392 - .L_1391)


	//   ....[0]....
.L_1391:
        /*01e8*/ 	.word	0xffffffff


	//   ....[1]....
        /*01ec*/ 	.word	0xffffffff


	//   ....[2]....
        /*01f0*/ 	.word	0xffffffff


	//   ....[3]....
        /*01f4*/ 	.word	0xffffffff


	//   ....[4]....
        /*01f8*/ 	.word	0xffffffff


	//   ....[5]....
        /*01fc*/ 	.word	0xffffffff


	//   ....[6]....
        /*0200*/ 	.word	0xffffffff


	//   ....[7]....
        /*0204*/ 	.word	0xffffffff


	//   ....[8]....
        /*0208*/ 	.word	0xffffffff


	//   ....[9]....
        /*020c*/ 	.word	0xffffffff


	//   ....[10]....
        /*0210*/ 	.word	0xffffffff


	//   ....[11]....
        /*0214*/ 	.word	0xffffffff


	//   ....[12]....
        /*0218*/ 	.word	0xffffffff


	//   ....[13]....
        /*021c*/ 	.word	0xffffffff


	//   ....[14]....
        /*0220*/ 	.word	0xffffffff


	//   ....[15]....
        /*0224*/ 	.word	0xffffffff


	//   ....[16]....
        /*0228*/ 	.word	0xffffffff


	//   ....[17]....
        /*022c*/ 	.word	0xffffffff


	//   ....[18]....
        /*0230*/ 	.word	0xffffffff


	//   ....[19]....
        /*0234*/ 	.word	0xffffffff


	//   ....[20]....
        /*0238*/ 	.word	0xffffffff


	//   ....[21]....
        /*023c*/ 	.word	0xffffffff


	//   ....[22]....
        /*0240*/ 	.word	0xffffffff


	//   ....[23]....
        /*0244*/ 	.word	0xffffffff


	//   ....[24]....
        /*0248*/ 	.word	0xffffffff


	//   ....[25]....
        /*024c*/ 	.word	0xffffffff


	//   ....[26]....
        /*0250*/ 	.word	0xffffffff


	//   ....[27]....
        /*0254*/ 	.word	0xffffffff


	//   ....[28]....
        /*0258*/ 	.word	0xffffffff


	//   ....[29]....
        /*025c*/ 	.word	0xffffffff


	//   ....[30]....
        /*0260*/ 	.word	0xffffffff


	//   ....[31]....
        /*0264*/ 	.word	0xffffffff


	//   ....[32]....
        /*0268*/ 	.word	0xffffffff


	//   ....[33]....
        /*026c*/ 	.word	0xffffffff


	//   ....[34]....
        /*0270*/ 	.word	0xffffffff


	//   ....[35]....
        /*0274*/ 	.word	0xffffffff


	//   ....[36]....
        /*0278*/ 	.word	0xffffffff


	//   ....[37]....
        /*027c*/ 	.word	0xffffffff


	//   ....[38]....
        /*0280*/ 	.word	0xffffffff


	//   ....[39]....
        /*0284*/ 	.word	0xffffffff


	//   ....[40]....
        /*0288*/ 	.word	0xffffffff


	//   ....[41]....
        /*028c*/ 	.word	0xffffffff


	//   ....[42]....
        /*0290*/ 	.word	0xffffffff


	//   ....[43]....
        /*0294*/ 	.word	0xffffffff


	//   ....[44]....
        /*0298*/ 	.word	0xffffffff


	//   ....[45]....
        /*029c*/ 	.word	0xffffffff


	//   ....[46]....
        /*02a0*/ 	.word	0xffffffff


	//   ....[47]....
        /*02a4*/ 	.word	0xffffffff


	//   ....[48]....
        /*02a8*/ 	.word	0xffffffff


	//   ....[49]....
        /*02ac*/ 	.word	0xffffffff


	//   ....[50]....
        /*02b0*/ 	.word	0xffffffff


	//   ....[51]....
        /*02b4*/ 	.word	0xffffffff


	//   ....[52]....
        /*02b8*/ 	.word	0xffffffff


	//   ....[53]....
        /*02bc*/ 	.word	0xffffffff


	//   ....[54]....
        /*02c0*/ 	.word	0xffffffff


	//   ....[55]....
        /*02c4*/ 	.word	0xffffffff


	//   ....[56]....
        /*02c8*/ 	.word	0xffffffff


	//   ....[57]....
        /*02cc*/ 	.word	0xffffffff


	//   ....[58]....
        /*02d0*/ 	.word	0xffffffff


	//   ....[59]....
        /*02d4*/ 	.word	0xffffffff


	//   ....[60]....
        /*02d8*/ 	.word	0xffffffff


	//   ....[61]....
        /*02dc*/ 	.word	0xffffffff


	//   ....[62]....
        /*02e0*/ 	.word	0xffffffff


	//   ....[63]....
        /*02e4*/ 	.word	0xffffffff


	//   ....[64]....
        /*02e8*/ 	.word	0xffffffff


	//   ....[65]....
        /*02ec*/ 	.word	0xffffffff


	//   ....[66]....
        /*02f0*/ 	.word	0xffffffff


	//   ....[67]....
        /*02f4*/ 	.word	0xffffffff


	//   ....[68]....
        /*02f8*/ 	.word	0xffffffff


	//   ....[69]....
        /*02fc*/ 	.word	0xffffffff


	//   ....[70]....
        /*0300*/ 	.word	0xffffffff


	//   ....[71]....
        /*0304*/ 	.word	0xffffffff


	//   ....[72]....
        /*0308*/ 	.word	0xffffffff


	//   ....[73]....
        /*030c*/ 	.word	0xffffffff


	//   ....[74]....
        /*0310*/ 	.word	0xffffffff


	//   ....[75]....
        /*0314*/ 	.word	0xffffffff


	//   ....[76]....
        /*0318*/ 	.word	0xffffffff


	//   ....[77]....
        /*031c*/ 	.word	0xffffffff


	//   ....[78]....
        /*0320*/ 	.word	0xffffffff


	//   ....[79]....
        /*0324*/ 	.word	0xffffffff


	//   ....[80]....
        /*0328*/ 	.word	0xffffffff


	//   ....[81]....
        /*032c*/ 	.word	0xffffffff


	//   ....[82]....
        /*0330*/ 	.word	0xffffffff


	//   ....[83]....
        /*0334*/ 	.word	0xffffffff


	//   ....[84]....
        /*0338*/ 	.word	0xffffffff


	//   ....[85]....
        /*033c*/ 	.word	0xffffffff


	//   ....[86]....
        /*0340*/ 	.word	0xffffffff


	//   ....[87]....
        /*0344*/ 	.word	0xffffffff


	//   ....[88]....
        /*0348*/ 	.word	0xffffffff


	//   ....[89]....
        /*034c*/ 	.word	0xffffffff


	//   ....[90]....
        /*0350*/ 	.word	0xffffffff


	//   ....[91]....
        /*0354*/ 	.word	0xffffffff


	//   ....[92]....
        /*0358*/ 	.word	0xffffffff


	//   ....[93]....
        /*035c*/ 	.word	0xffffffff


	//   ....[94]....
        /*0360*/ 	.word	0xffffffff


	//   ....[95]....
        /*0364*/ 	.word	0xffffffff


	//   ....[96]....
        /*0368*/ 	.word	0xffffffff


	//   ....[97]....
        /*036c*/ 	.word	0xffffffff


	//   ....[98]....
        /*0370*/ 	.word	0xffffffff


	//   ....[99]....
        /*0374*/ 	.word	0xffffffff


	//   ....[100]....
        /*0378*/ 	.word	0x0500000f


	//   ....[101]....
        /*037c*/ 	.word	0x0500000f


	//   ....[102]....
        /*0380*/ 	.word	0x0500000f


	//   ....[103]....
        /*0384*/ 	.word	0x0500000f


	//   ....[104]....
        /*0388*/ 	.word	0x0500000f


	//   ....[105]....
        /*038c*/ 	.word	0x0500000f


	//   ....[106]....
        /*0390*/ 	.word	0x0500000f


	//   ....[107]....
        /*0394*/ 	.word	0x0500000f


	//   ....[108]....
        /*0398*/ 	.word	0x0500000f


	//   ....[109]....
        /*039c*/ 	.word	0x0500000f


	//   ....[110]....
        /*03a0*/ 	.word	0x0500000f


	//   ....[111]....
        /*03a4*/ 	.word	0x0500000f


	//   ....[112]....
        /*03a8*/ 	.word	0x0500000f


	//   ....[113]....
        /*03ac*/ 	.word	0x0500000f


	//   ....[114]....
        /*03b0*/ 	.word	0x0500000f


	//   ....[115]....
        /*03b4*/ 	.word	0x0500000f


	//   ....[116]....
        /*03b8*/ 	.word	0x0500000f


	//   ....[117]....
        /*03bc*/ 	.word	0x0500000f


	//   ....[118]....
        /*03c0*/ 	.word	0x0500000f


	//   ....[119]....
        /*03c4*/ 	.word	0x0500000f


	//   ....[120]....
        /*03c8*/ 	.word	0x0500000f


	//   ....[121]....
        /*03cc*/ 	.word	0x0500000f


	//   ....[122]....
        /*03d0*/ 	.word	0x0500000f


	//   ....[123]....
        /*03d4*/ 	.word	0x0500000f


	//   ....[124]....
        /*03d8*/ 	.word	0x0500000f


	//   ....[125]....
        /*03dc*/ 	.word	0x0500000f


	//   ....[126]....
        /*03e0*/ 	.word	0x0500000f


	//   ....[127]....
        /*03e4*/ 	.word	0x0500000f


	//   ....[128]....
        /*03e8*/ 	.word	0x0500000f


	//   ....[129]....
        /*03ec*/ 	.word	0x0500000f


	//   ....[130]....
        /*03f0*/ 	.word	0x0500000f


	//   ....[131]....
        /*03f4*/ 	.word	0x0500000f


	//   ....[132]....
        /*03f8*/ 	.word	0x0500000f


	//   ....[133]....
        /*03fc*/ 	.word	0x0500000f


	//   ....[134]....
        /*0400*/ 	.word	0x0500000f


	//   ....[135]....
        /*0404*/ 	.word	0x0500000f


	//   ....[136]....
        /*0408*/ 	.word	0x0500000f


	//   ....[137]....
        /*040c*/ 	.word	0x0500000f


	//   ....[138]....
        /*0410*/ 	.word	0x0500000f


	//   ....[139]....
        /*0414*/ 	.word	0x0500000f


	//   ....[140]....
        /*0418*/ 	.word	0x0500000f


	//   ....[141]....
        /*041c*/ 	.word	0x0500000f


	//   ....[142]....
        /*0420*/ 	.word	0x0500000f


	//   ....[143]....
        /*0424*/ 	.word	0x0500000f


	//   ....[144]....
        /*0428*/ 	.word	0x0500000f


	//   ....[145]....
        /*042c*/ 	.word	0x0500000f


	//   ....[146]....
        /*0430*/ 	.word	0x0500000f


	//   ....[147]....
        /*0434*/ 	.word	0x0500000f


	//   ....[148]....
        /*0438*/ 	.word	0x0500000f


	//   ....[149]....
        /*043c*/ 	.word	0x0500000f


	//   ....[150]....
        /*0440*/ 	.word	0x0500000f


	//   ....[151]....
        /*0444*/ 	.word	0x0500000f


	//   ....[152]....
        /*0448*/ 	.word	0x0500000f


	//----- nvinfo : EIATTR_COOP_GROUP_INSTR_OFFSETS
	.align		4
.L_1392:
        /*044c*/ 	.byte	0x04, 0x28
        /*044e*/ 	.short	(.L_1394 - .L_1393)


	//   ....[0]....
.L_1393:
        /*0450*/ 	.word	0x00000070


	//   ....[1]....
        /*0454*/ 	.word	0x000000b0


	//   ....[2]....
        /*0458*/ 	.word	0x000002d0


	//   ....[3]....
        /*045c*/ 	.word	0x00000430


	//   ....[4]....
        /*0460*/ 	.word	0x00000550


	//   ....[5]....
        /*0464*/ 	.word	0x000006b0


	//   ....[6]....
        /*0468*/ 	.word	0x00001020


	//   ....[7]....
        /*046c*/ 	.word	0x00002420


	//   ....[8]....
        /*0470*/ 	.word	0x00002520


	//   ....[9]....
        /*0474*/ 	.word	0x000028c0


	//   ....[10]....
        /*0478*/ 	.word	0x00002a00


	//   ....[11]....
        /*047c*/ 	.word	0x00004970


	//   ....[12]....
        /*0480*/ 	.word	0x00004980


	//   ....[13]....
        /*0484*/ 	.word	0x000049b0


	//   ....[14]....
        /*0488*/ 	.word	0x000049c0


	//   ....[15]....
        /*048c*/ 	.word	0x000062b0


	//   ....[16]....
        /*0490*/ 	.word	0x000062c0


	//   ....[17]....
        /*0494*/ 	.word	0x00006340


	//   ....[18]....
        /*0498*/ 	.word	0x00006360


	//   ....[19]....
        /*049c*/ 	.word	0x00007030


	//   ....[20]....
        /*04a0*/ 	.word	0x00007070


	//   ....[21]....
        /*04a4*/ 	.word	0x00007080


	//   ....[22]....
        /*04a8*/ 	.word	0x000070a0


	//   ....[23]....
        /*04ac*/ 	.word	0x000070c0


	//   ....[24]....
        /*04b0*/ 	.word	0x000070d0


	//   ....[25]....
        /*04b4*/ 	.word	0x000070e0


	//   ....[26]....
        /*04b8*/ 	.word	0x000070f0


	//   ....[27]....
        /*04bc*/ 	.word	0x00007100


	//   ....[28]....
        /*04c0*/ 	.word	0x00007110


	//   ....[29]....
        /*04c4*/ 	.word	0x00007120


	//   ....[30]....
        /*04c8*/ 	.word	0x00007130


	//   ....[31]....
        /*04cc*/ 	.word	0x00007160


	//   ....[32]....
        /*04d0*/ 	.word	0x00007170


	//   ....[33]....
        /*04d4*/ 	.word	0x00007180


	//   ....[34]....
        /*04d8*/ 	.word	0x00007190


	//   ....[35]....
        /*04dc*/ 	.word	0x000071c0


	//   ....[36]....
        /*04e0*/ 	.word	0x000071e0


	//   ....[37]....
        /*04e4*/ 	.word	0x00007200


	//   ....[38]....
        /*04e8*/ 	.word	0x00007210


	//   ....[39]....
        /*04ec*/ 	.word	0x000076e0


	//   ....[40]....
        /*04f0*/ 	.word	0x00007720


	//   ....[41]....
        /*04f4*/ 	.word	0x00007740


	//   ....[42]....
        /*04f8*/ 	.word	0x00007770


	//   ....[43]....
        /*04fc*/ 	.word	0x00007790


	//   ....[44]....
        /*0500*/ 	.word	0x000077a0


	//   ....[45]....
        /*0504*/ 	.word	0x000077b0


	//   ....[46]....
        /*0508*/ 	.word	0x000077c0


	//   ....[47]....
        /*050c*/ 	.word	0x00008e30


	//   ....[48]....
        /*0510*/ 	.word	0x00008e40


	//   ....[49]....
        /*0514*/ 	.word	0x00008e50


	//   ....[50]....
        /*0518*/ 	.word	0x00008f00


	//   ....[51]....
        /*051c*/ 	.word	0x00008f10


	//   ....[52]....
        /*0520*/ 	.word	0x00008f50


	//   ....[53]....
        /*0524*/ 	.word	0x00008f60


	//   ....[54]....
        /*0528*/ 	.word	0x00008f70


	//   ....[55]....
        /*052c*/ 	.word	0x00008fb0


	//   ....[56]....
        /*0530*/ 	.word	0x00008ff0


	//   ....[57]....
        /*0534*/ 	.word	0x00009440


	//   ....[58]....
        /*0538*/ 	.word	0x00009450


	//   ....[59]....
        /*053c*/ 	.word	0x00009470


	//   ....[60]....
        /*0540*/ 	.word	0x000094b0


	//   ....[61]....
        /*0544*/ 	.word	0x00009520


	//   ....[62]....
        /*0548*/ 	.word	0x00009530


	//   ....[63]....
        /*054c*/ 	.word	0x000095b0


	//   ....[64]....
        /*0550*/ 	.word	0x000095c0


	//   ....[65]....
        /*0554*/ 	.word	0x000095d0


	//   ....[66]....
        /*0558*/ 	.word	0x000095e0


	//   ....[67]....
        /*055c*/ 	.word	0x00009ea0


	//   ....[68]....
        /*0560*/ 	.word	0x00009ec0


	//   ....[69]....
        /*0564*/ 	.word	0x00009ef0


	//   ....[70]....
        /*0568*/ 	.word	0x00009f80


	//   ....[71]....
        /*056c*/ 	.word	0x00009f90


	//   ....[72]....
        /*0570*/ 	.word	0x0000a020


	//   ....[73]....
        /*0574*/ 	.word	0x0000a030


	//   ....[74]....
        /*0578*/ 	.word	0x0000a040


	//   ....[75]....
        /*057c*/ 	.word	0x0000a0e0


	//   ....[76]....
        /*0580*/ 	.word	0x0000a120


	//   ....[77]....
        /*0584*/ 	.word	0x0000a140


	//   ....[78]....
        /*0588*/ 	.word	0x0000a170


	//   ....[79]....
        /*058c*/ 	.word	0x0000aa60


	//   ....[80]....
        /*0590*/ 	.word	0x0000aa70


	//   ....[81]....
        /*0594*/ 	.word	0x0000aa90


	//   ....[82]....
        /*0598*/ 	.word	0x0000aae0


	//   ....[83]....
        /*059c*/ 	.word	0x0000aaf0


	//   ....[84]....
        /*05a0*/ 	.word	0x0000ab30


	//   ....[85]....
        /*05a4*/ 	.word	0x0000ab40


	//   ....[86]....
        /*05a8*/ 	.word	0x0000ab50


	//   ....[87]....
        /*05ac*/ 	.word	0x0000ab90


	//   ....[88]....
        /*05b0*/ 	.word	0x0000abd0


	//   ....[89]....
        /*05b4*/ 	.word	0x0000b000


	//   ....[90]....
        /*05b8*/ 	.word	0x0000b010


	//   ....[91]....
        /*05bc*/ 	.word	0x0000b020


	//   ....[92]....
        /*05c0*/ 	.word	0x0000b030


	//   ....[93]....
        /*05c4*/ 	.word	0x0000b070


	//   ....[94]....
        /*05c8*/ 	.word	0x0000b080


	//   ....[95]....
        /*05cc*/ 	.word	0x0000b0c0


	//   ....[96]....
        /*05d0*/ 	.word	0x0000b0d0


	//   ....[97]....
        /*05d4*/ 	.word	0x0000b0e0


	//   ....[98]....
        /*05d8*/ 	.word	0x0000b120


	//   ....[99]....
        /*05dc*/ 	.word	0x0000bf40


	//   ....[100]....
        /*05e0*/ 	.word	0x0000c480


	//   ....[101]....
        /*05e4*/ 	.word	0x0000c560


	//   ....[102]....
        /*05e8*/ 	.word	0x0000c620


	//   ....[103]....
        /*05ec*/ 	.word	0x0000c6d0


	//   ....[104]....
        /*05f0*/ 	.word	0x0000c7e0


	//   ....[105]....
        /*05f4*/ 	.word	0x0000c840


	//   ....[106]....
        /*05f8*/ 	.word	0x0000c8f0


	//   ....[107]....
        /*05fc*/ 	.word	0x0000c950


	//   ....[108]....
        /*0600*/ 	.word	0x0000ca00


	//   ....[109]....
        /*0604*/ 	.word	0x0000ca60


	//   ....[110]....
        /*0608*/ 	.word	0x0000cb10


	//   ....[111]....
        /*060c*/ 	.word	0x0000cc00


	//   ....[112]....
        /*0610*/ 	.word	0x0000ccb0


	//   ....[113]....
        /*0614*/ 	.word	0x0000cd10


	//   ....[114]....
        /*0618*/ 	.word	0x0000ce40


	//   ....[115]....
        /*061c*/ 	.word	0x0000cea0


	//   ....[116]....
        /*0620*/ 	.word	0x0000cf90


	//   ....[117]....
        /*0624*/ 	.word	0x0000cff0


	//   ....[118]....
        /*0628*/ 	.word	0x0000d090


	//   ....[119]....
        /*062c*/ 	.word	0x0000d140


	//   ....[120]....
        /*0630*/ 	.word	0x0000d210


	//   ....[121]....
        /*0634*/ 	.word	0x0000d2a0


	//   ....[122]....
        /*0638*/ 	.word	0x0000d310


	//   ....[123]....
        /*063c*/ 	.word	0x0000d370


	//   ....[124]....
        /*0640*/ 	.word	0x0000d470


	//   ....[125]....
        /*0644*/ 	.word	0x0000d4d0


	//   ....[126]....
        /*0648*/ 	.word	0x0000d5c0


	//   ....[127]....
        /*064c*/ 	.word	0x0000d620


	//   ....[128]....
        /*0650*/ 	.word	0x0000d6d0


	//   ....[129]....
        /*0654*/ 	.word	0x0000d790


	//   ....[130]....
        /*0658*/ 	.word	0x0000d840


	//   ....[131]....
        /*065c*/ 	.word	0x0000d8c0


	//   ....[132]....
        /*0660*/ 	.word	0x0000d950


	//   ....[133]....
        /*0664*/ 	.word	0x0000da80


	//   ....[134]....
        /*0668*/ 	.word	0x0000db30


	//   ....[135]....
        /*066c*/ 	.word	0x0000dbe0


	//   ....[136]....
        /*0670*/ 	.word	0x0000dc80


	//   ....[137]....
        /*0674*/ 	.word	0x0000dd30


	//   ....[138]....
        /*0678*/ 	.word	0x0000ddd0


	//   ....[139]....
        /*067c*/ 	.word	0x0000de80


	//   ....[140]....
        /*0680*/ 	.word	0x0000df20


	//   ....[141]....
        /*0684*/ 	.word	0x0000df90


	//   ....[142]....
        /*0688*/ 	.word	0x0000e050


	//   ....[143]....
        /*068c*/ 	.word	0x0000e140


	//   ....[144]....
        /*0690*/ 	.word	0x0000e1d0


	//   ....[145]....
        /*0694*/ 	.word	0x0000e230


	//   ....[146]....
        /*0698*/ 	.word	0x0000e2e0


	//   ....[147]....
        /*069c*/ 	.word	0x0000e340


	//   ....[148]....
        /*06a0*/ 	.word	0x0000e3f0


	//   ....[149]....
        /*06a4*/ 	.word	0x0000e450


	//   ....[150]....
        /*06a8*/ 	.word	0x0000e500


	//   ....[151]....
        /*06ac*/ 	.word	0x0000e560


	//   ....[152]....
        /*06b0*/ 	.word	0x0000e610


	//----- nvinfo : EIATTR_REG_RECONFIG
	.align		4
.L_1394:
        /*06b4*/ 	.byte	0x01, 0x54
	.zero		2


	//----- nvinfo : EIATTR_SYSCALL_OFFSETS
	.align		4
        /*06b8*/ 	.byte	0x04, 0x46
        /*06ba*/ 	.short	(.L_1396 - .L_1395)


	//   ....[0]....
.L_1395:
        /*06bc*/ 	.word	0x00001330


	//   ....[1]....
        /*06c0*/ 	.word	0x000082a0


	//   ....[2]....
        /*06c4*/ 	.word	0x00008420


	//   ....[3]....
        /*06c8*/ 	.word	0x00008560


	//   ....[4]....
        /*06cc*/ 	.word	0x00008680


	//   ....[5]....
        /*06d0*/ 	.word	0x000099c0


	//----- nvinfo : EIATTR_MBARRIER_INSTR_OFFSETS
	.align		4
.L_1396:
        /*06d4*/ 	.byte	0x04, 0x39
        /*06d6*/ 	.short	(.L_1398 - .L_1397)


	//   ....[0]....
.L_1397:
        /*06d8*/ 	.word	0x00000180
        /*06dc*/ 	.word	0x000000ff
        /*06e0*/ 	.word	0x00013200
        /*06e4*/ 	.short	0x0100
        /*06e6*/ 	.byte	0x08
	.zero		1


	//   ....[1]....
        /*06e8*/ 	.word	0x00000190
        /*06ec*/ 	.word	0x000000ff
        /*06f0*/ 	.word	0x00013220
        /*06f4*/ 	.short	0x0100
        /*06f6*/ 	.byte	0x08
	.zero		1


	//   ....[2]....
        /*06f8*/ 	.word	0x00000280
        /*06fc*/ 	.word	0x000000ff
        /*0700*/ 	.word	0x00013230
        /*0704*/ 	.short	0x0100
        /*0706*/ 	.byte	0x08
	.zero		1


	//   ....[3]....
        /*0708*/ 	.word	0x00000290
        /*070c*/ 	.word	0x000000ff
        /*0710*/ 	.word	0x00013240
        /*0714*/ 	.short	0x0100
        /*0716*/ 	.byte	0x08
	.zero		1


	//   ....[4]....
        /*0718*/ 	.word	0x000002a0
        /*071c*/ 	.word	0x000000ff
        /*0720*/ 	.word	0x00013238
        /*0724*/ 	.short	0x0100
        /*0726*/ 	.byte	0x08
	.zero		1


	//   ....[5]....
        /*0728*/ 	.word	0x000002b0
        /*072c*/ 	.word	0x000000ff
        /*0730*/ 	.word	0x00013248
        /*0734*/ 	.short	0x0100
        /*0736*/ 	.byte	0x08
	.zero		1


	//   ....[6]....
        /*0738*/ 	.word	0x000003e0
        /*073c*/ 	.word	0x000000ff
        /*0740*/ 	.word	0x00013250
        /*0744*/ 	.short	0x0100
        /*0746*/ 	.byte	0x08
	.zero		1


	//   ....[7]....
        /*0748*/ 	.word	0x000003f0
        /*074c*/ 	.word	0x000000ff
        /*0750*/ 	.word	0x00013260
        /*0754*/ 	.short	0x0100
        /*0756*/ 	.byte	0x08
	.zero		1


	//   ....[8]....
        /*0758*/ 	.word	0x00000400
        /*075c*/ 	.word	0x000000ff
        /*0760*/ 	.word	0x00013258
        /*0764*/ 	.short	0x0100
        /*0766*/ 	.byte	0x08
	.zero		1


	//   ....[9]....
        /*0768*/ 	.word	0x00000410
        /*076c*/ 	.word	0x000000ff
        /*0770*/ 	.word	0x00013268
        /*0774*/ 	.short	0x0100
        /*0776*/ 	.byte	0x08
	.zero		1


	//   ....[10]....
        /*0778*/ 	.word	0x00000500
        /*077c*/ 	.word	0x000000ff
        /*0780*/ 	.word	0x00013270
        /*0784*/ 	.short	0x0100
        /*0786*/ 	.byte	0x06
	.zero		1


	//   ....[11]....
        /*0788*/ 	.word	0x00000510
        /*078c*/ 	.word	0x000000ff
        /*0790*/ 	.word	0x00013280
        /*0794*/ 	.short	0x0100
        /*0796*/ 	.byte	0x06
	.zero		1


	//   ....[12]....
        /*0798*/ 	.word	0x00000520
        /*079c*/ 	.word	0x000000ff
        /*07a0*/ 	.word	0x00013278
        /*07a4*/ 	.short	0x0100
        /*07a6*/ 	.byte	0x06
	.zero		1


	//   ....[13]....
        /*07a8*/ 	.word	0x00000530
        /*07ac*/ 	.word	0x000000ff
        /*07b0*/ 	.word	0x00013288
        /*07b4*/ 	.short	0x0100
        /*07b6*/ 	.byte	0x06
	.zero		1


	//   ....[14]....
        /*07b8*/ 	.word	0x00000660
        /*07bc*/ 	.word	0x000000ff
        /*07c0*/ 	.word	0x00013290
        /*07c4*/ 	.short	0x0100
        /*07c6*/ 	.byte	0x08
	.zero		1


	//   ....[15]....
        /*07c8*/ 	.word	0x00000670
        /*07cc*/ 	.word	0x000000ff
        /*07d0*/ 	.word	0x000132a0
        /*07d4*/ 	.short	0x0100
        /*07d6*/ 	.byte	0x08
	.zero		1


	//   ....[16]....
        /*07d8*/ 	.word	0x00000680
        /*07dc*/ 	.word	0x000000ff
        /*07e0*/ 	.word	0x00013298
        /*07e4*/ 	.short	0x0100
        /*07e6*/ 	.byte	0x08
	.zero		1


	//   ....[17]....
        /*07e8*/ 	.word	0x00000690
        /*07ec*/ 	.word	0x000000ff
        /*07f0*/ 	.word	0x000132a8
        /*07f4*/ 	.short	0x0100
        /*07f6*/ 	.byte	0x08
	.zero		1


	//   ....[18]....
        /*07f8*/ 	.word	0x000007e0
        /*07fc*/ 	.word	0x000000ff
        /*0800*/ 	.word	0x000132b0
        /*0804*/ 	.short	0x0100
        /*0806*/ 	.byte	0x08
	.zero		1


	//   ....[19]....
        /*0808*/ 	.word	0x000007f0
        /*080c*/ 	.word	0x000000ff
        /*0810*/ 	.word	0x000132c0
        /*0814*/ 	.short	0x0100
        /*0816*/ 	.byte	0x08
	.zero		1


	//   ....[20]....
        /*0818*/ 	.word	0x00000800
        /*081c*/ 	.word	0x000000ff
        /*0820*/ 	.word	0x000132b8
        /*0824*/ 	.short	0x0100
        /*0826*/ 	.byte	0x08
	.zero		1


	//   ....[21]....
        /*0828*/ 	.word	0x00000810
        /*082c*/ 	.word	0x000000ff
        /*0830*/ 	.word	0x000132c8
        /*0834*/ 	.short	0x0100
        /*0836*/ 	.byte	0x08
	.zero		1


	//   ....[22]....
        /*0838*/ 	.word	0x00001390
        /*083c*/ 	.word	0x00000019
        /*0840*/ 	.word	0x00013200
        /*0844*/ 	.short	0x010a
        /*0846*/ 	.byte	0x3f
	.zero		1


	//   ....[23]....
        /*0848*/ 	.word	0x00001410
        /*084c*/ 	.word	0x00000005
        /*0850*/ 	.word	0x00013230
        /*0854*/ 	.short	0x010a
        /*0856*/ 	.byte	0x3f
	.zero		1


	//   ....[24]....
        /*0858*/ 	.word	0x00001490
        /*085c*/ 	.word	0x00000005
        /*0860*/ 	.word	0x00013230
        /*0864*/ 	.short	0x010a
        /*0866*/ 	.byte	0x3f
	.zero		1


	//   ....[25]....
        /*0868*/ 	.word	0x000019a0
        /*086c*/ 	.word	0x00000028
        /*0870*/ 	.word	0x00000000
        /*0874*/ 	.short	0x0101
        /*0876*/ 	.byte	0x3f
	.zero		1


	//   ....[26]....
        /*0878*/ 	.word	0x00003d40
        /*087c*/ 	.word	0x000000ff
        /*0880*/ 	.word	0x00013230
        /*0884*/ 	.short	0x010a
        /*0886*/ 	.byte	0x12
	.zero		1


	//   ....[27]....
        /*0888*/ 	.word	0x00003d80
        /*088c*/ 	.word	0x000000ff
        /*0890*/ 	.word	0x00013230
        /*0894*/ 	.short	0x010a
        /*0896*/ 	.byte	0x12
	.zero		1


	//   ....[28]....
        /*0898*/ 	.word	0x000041d0
        /*089c*/ 	.word	0x000000ff
        /*08a0*/ 	.word	0x00013250
        /*08a4*/ 	.short	0x010a
        /*08a6*/ 	.byte	0x09
	.zero		1


	//   ....[29]....
        /*08a8*/ 	.word	0x00004210
        /*08ac*/ 	.word	0x000000ff
        /*08b0*/ 	.word	0x00013250
        /*08b4*/ 	.short	0x010a
        /*08b6*/ 	.byte	0x09
	.zero		1


	//   ....[30]....
        /*08b8*/ 	.word	0x000044e0
        /*08bc*/ 	.word	0x000000ff
        /*08c0*/ 	.word	0x00000000
        /*08c4*/ 	.short	0x0101
        /*08c6*/ 	.byte	0x12
	.zero		1


	//   ....[31]....
        /*08c8*/ 	.word	0x00005a90
        /*08cc*/ 	.word	0x000000ff
        /*08d0*/ 	.word	0x00000000
        /*08d4*/ 	.short	0x0101
        /*08d6*/ 	.byte	0x06
	.zero		1


	//   ....[32]....
        /*08d8*/ 	.word	0x00005f70
        /*08dc*/ 	.word	0x000000ff
        /*08e0*/ 	.word	0x00013250
        /*08e4*/ 	.short	0x010a
        /*08e6*/ 	.byte	0x06
	.zero		1


	//   ....[33]....
        /*08e8*/ 	.word	0x00005fb0
        /*08ec*/ 	.word	0x000000ff
        /*08f0*/ 	.word	0x00013250
        /*08f4*/ 	.short	0x010a
        /*08f6*/ 	.byte	0x06
	.zero		1


	//   ....[34]....
        /*08f8*/ 	.word	0x00006a00
        /*08fc*/ 	.word	0x000000ff
        /*0900*/ 	.word	0x00000000
        /*0904*/ 	.short	0x0101
        /*0906*/ 	.byte	0x06
	.zero		1


	//   ....[35]....
        /*0908*/ 	.word	0x000075e0
        /*090c*/ 	.word	0x000000ff
        /*0910*/ 	.word	0x00000000
        /*0914*/ 	.short	0x0101
        /*0916*/ 	.byte	0x04
	.zero		1


	//   ....[36]....
        /*0918*/ 	.word	0x00008ba0
        /*091c*/ 	.word	0x00000004
        /*0920*/ 	.word	0x00013280
        /*0924*/ 	.short	0x010a
        /*0926*/ 	.byte	0x3f
	.zero		1


	//   ....[37]....
        /*0928*/ 	.word	0x000090c0
        /*092c*/ 	.word	0x00000004
        /*0930*/ 	.word	0x00013270
        /*0934*/ 	.short	0x0107
        /*0936*/ 	.byte	0x3f
	.zero		1


	//   ....[38]....
        /*0938*/ 	.word	0x00009180
        /*093c*/ 	.word	0x00000004
        /*0940*/ 	.word	0x00013270
        /*0944*/ 	.short	0x0101
        /*0946*/ 	.byte	0x3f
	.zero		1


	//   ....[39]....
        /*0948*/ 	.word	0x000091b0
        /*094c*/ 	.word	0x00000004
        /*0950*/ 	.word	0x00013240
        /*0954*/ 	.short	0x010a
        /*0956*/ 	.byte	0x3f
	.zero		1


	//   ....[40]....
        /*0958*/ 	.word	0x00009790
        /*095c*/ 	.word	0x00000004
        /*0960*/ 	.word	0x00013230
        /*0964*/ 	.short	0x0107
        /*0966*/ 	.byte	0x3f
	.zero		1


	//   ....[41]....
        /*0968*/ 	.word	0x00009860
        /*096c*/ 	.word	0x00000004
        /*0970*/ 	.word	0x00013230
        /*0974*/ 	.short	0x0101
        /*0976*/ 	.byte	0x3f
	.zero		1


	//   ....[42]....
        /*0978*/ 	.word	0x0000a210
        /*097c*/ 	.word	0x000000ff
        /*0980*/ 	.word	0x00013200
        /*0984*/ 	.short	0x0107
        /*0986*/ 	.byte	0x2a
	.zero		1


	//   ....[43]....
        /*0988*/ 	.word	0x0000a260
        /*098c*/ 	.word	0x000000ff
        /*0990*/ 	.word	0x00013200
        /*0994*/ 	.short	0x0101
        /*0996*/ 	.byte	0x2a
	.zero		1


	//   ....[44]....
        /*0998*/ 	.word	0x0000a290
        /*099c*/ 	.word	0x000000ff
        /*09a0*/ 	.word	0x00013220
        /*09a4*/ 	.short	0x010a
        /*09a6*/ 	.byte	0x2a
	.zero		1


	//   ....[45]....
        /*09a8*/ 	.word	0x0000a7c0
        /*09ac*/ 	.word	0x00000000
        /*09b0*/ 	.word	0x00013280
        /*09b4*/ 	.short	0x010a
        /*09b6*/ 	.byte	0x3f
	.zero		1


	//   ....[46]....
        /*09b8*/ 	.word	0x0000ac80
        /*09bc*/ 	.word	0x00000000
        /*09c0*/ 	.word	0x00013270
        /*09c4*/ 	.short	0x0107
        /*09c6*/ 	.byte	0x3f
	.zero		1


	//   ....[47]....
        /*09c8*/ 	.word	0x0000ad40
        /*09cc*/ 	.word	0x00000000
        /*09d0*/ 	.word	0x00013270
        /*09d4*/ 	.short	0x0101
        /*09d6*/ 	.byte	0x3f
	.zero		1


	//   ....[48]....
        /*09d8*/ 	.word	0x0000ad70
        /*09dc*/ 	.word	0x00000000
        /*09e0*/ 	.word	0x00013240
        /*09e4*/ 	.short	0x010a
        /*09e6*/ 	.byte	0x3f
	.zero		1


	//   ....[49]....
        /*09e8*/ 	.word	0x0000b1d0
        /*09ec*/ 	.word	0x00000000
        /*09f0*/ 	.word	0x00013230
        /*09f4*/ 	.short	0x0107
        /*09f6*/ 	.byte	0x3f
	.zero		1


	//   ....[50]....
        /*09f8*/ 	.word	0x0000b290
        /*09fc*/ 	.word	0x00000000
        /*0a00*/ 	.word	0x00013230
        /*0a04*/ 	.short	0x0101
        /*0a06*/ 	.byte	0x3f
	.zero		1


	//   ....[51]....
        /*0a08*/ 	.word	0x0000b320
        /*0a0c*/ 	.word	0x00000000
        /*0a10*/ 	.word	0x00013270
        /*0a14*/ 	.short	0x010a
        /*0a16*/ 	.byte	0x3f
	.zero		1


	//   ....[52]....
        /*0a18*/ 	.word	0x0000b3b0
        /*0a1c*/ 	.word	0x00000000
        /*0a20*/ 	.word	0x00013260
        /*0a24*/ 	.short	0x010a
        /*0a26*/ 	.byte	0x3f
	.zero		1


	//   ....[53]....
        /*0a28*/ 	.word	0x0000b790
        /*0a2c*/ 	.word	0x00000000
        /*0a30*/ 	.word	0x00013250
        /*0a34*/ 	.short	0x0101
        /*0a36*/ 	.byte	0x3f
	.zero		1


	//   ....[54]....
        /*0a38*/ 	.word	0x0000b820
        /*0a3c*/ 	.word	0x00000000
        /*0a40*/ 	.word	0x00000000
        /*0a44*/ 	.short	0x0101
        /*0a46*/ 	.byte	0x3f
	.zero		1


	//   ....[55]....
        /*0a48*/ 	.word	0x0000b8d0
        /*0a4c*/ 	.word	0x00000002
        /*0a50*/ 	.word	0x00013270
        /*0a54*/ 	.short	0x010a
        /*0a56*/ 	.byte	0x3f
	.zero		1


	//   ....[56]....
        /*0a58*/ 	.word	0x0000b970
        /*0a5c*/ 	.word	0x00000002
        /*0a60*/ 	.word	0x00013260
        /*0a64*/ 	.short	0x010a
        /*0a66*/ 	.byte	0x3f
	.zero		1


	//   ....[57]....
        /*0a68*/ 	.word	0x0000bd50
        /*0a6c*/ 	.word	0x00000002
        /*0a70*/ 	.word	0x00013250
        /*0a74*/ 	.short	0x0101
        /*0a76*/ 	.byte	0x3f
	.zero		1


	//   ....[58]....
        /*0a78*/ 	.word	0x0000be40
        /*0a7c*/ 	.word	0x00000002
        /*0a80*/ 	.word	0x00000000
        /*0a84*/ 	.short	0x0101
        /*0a86*/ 	.byte	0x3f
	.zero		1


	//   ....[59]....
        /*0a88*/ 	.word	0x0000bef0
        /*0a8c*/ 	.word	0x00000004
        /*0a90*/ 	.word	0x00013220
        /*0a94*/ 	.short	0x010a
        /*0a96*/ 	.byte	0x3f
	.zero		1


	//   ....[60]....
        /*0a98*/ 	.word	0x0000c050
        /*0a9c*/ 	.word	0x00000003
        /*0aa0*/ 	.word	0x00013240
        /*0aa4*/ 	.short	0x010a
        /*0aa6*/ 	.byte	0x3f
	.zero		1


	//   ....[61]....
        /*0aa8*/ 	.word	0x0000c0e0
        /*0aac*/ 	.word	0x0000001d
        /*0ab0*/ 	.word	0x00013240
        /*0ab4*/ 	.short	0x010a
        /*0ab6*/ 	.byte	0x3f
	.zero		1


	//   ....[62]....
        /*0ab8*/ 	.word	0x0000c120
        /*0abc*/ 	.word	0x00000003
        /*0ac0*/ 	.word	0x00013260
        /*0ac4*/ 	.short	0x010a
        /*0ac6*/ 	.byte	0x3f
	.zero		1


	//   ....[63]....
        /*0ac8*/ 	.word	0x0000c160
        /*0acc*/ 	.word	0x0000001d
        /*0ad0*/ 	.word	0x00013260
        /*0ad4*/ 	.short	0x010a
        /*0ad6*/ 	.byte	0x3f
	.zero		1


	//   ....[64]....
        /*0ad8*/ 	.word	0x0000c1a0
        /*0adc*/ 	.word	0x00000003
        /*0ae0*/ 	.word	0x00013280
        /*0ae4*/ 	.short	0x010a
        /*0ae6*/ 	.byte	0x3f
	.zero		1


	//   ....[65]....
        /*0ae8*/ 	.word	0x0000c1e0
        /*0aec*/ 	.word	0x0000001d
        /*0af0*/ 	.word	0x00013280
        /*0af4*/ 	.short	0x010a
        /*0af6*/ 	.byte	0x3f
	.zero		1


	//   ....[66]....
        /*0af8*/ 	.word	0x0000c240
        /*0afc*/ 	.word	0x00000019
        /*0b00*/ 	.word	0x00013200
        /*0b04*/ 	.short	0x010a
        /*0b06*/ 	.byte	0x3f
	.zero		1


	//   ....[67]....
        /*0b08*/ 	.word	0x0000c290
        /*0b0c*/ 	.word	0x00000005
        /*0b10*/ 	.word	0x00013230
        /*0b14*/ 	.short	0x010a
        /*0b16*/ 	.byte	0x3f
	.zero		1


	//   ....[68]....
        /*0b18*/ 	.word	0x0000c2f0
        /*0b1c*/ 	.word	0x00000004
        /*0b20*/ 	.word	0x00013230
        /*0b24*/ 	.short	0x010a
        /*0b26*/ 	.byte	0x3f
	.zero		1


	//   ....[69]....
        /*0b28*/ 	.word	0x0000c350
        /*0b2c*/ 	.word	0x00000004
        /*0b30*/ 	.word	0x00013250
        /*0b34*/ 	.short	0x010a
        /*0b36*/ 	.byte	0x3f
	.zero		1


	//   ....[70]....
        /*0b38*/ 	.word	0x0000c3b0
        /*0b3c*/ 	.word	0x00000007
        /*0b40*/ 	.word	0x00013250
        /*0b44*/ 	.short	0x010a
        /*0b46*/ 	.byte	0x3f
	.zero		1


	//   ....[71]....
        /*0b48*/ 	.word	0x0000c4b0
        /*0b4c*/ 	.word	0x00000004
        /*0b50*/ 	.word	0x00013280
        /*0b54*/ 	.short	0x010a
        /*0b56*/ 	.byte	0x3f
	.zero		1


	//   ....[72]....
        /*0b58*/ 	.word	0x0000cb50
        /*0b5c*/ 	.word	0x00000004
        /*0b60*/ 	.word	0x00013240
        /*0b64*/ 	.short	0x010a
        /*0b66*/ 	.byte	0x3f
	.zero		1


	//   ....[73]....
        /*0b68*/ 	.word	0x0000d980
        /*0b6c*/ 	.word	0x0000001c
        /*0b70*/ 	.word	0x00013220
        /*0b74*/ 	.short	0x010a
        /*0b76*/ 	.byte	0x3f
	.zero		1


	//   ....[74]....
        /*0b78*/ 	.word	0x0000d9d0
        /*0b7c*/ 	.word	0x00000000
        /*0b80*/ 	.word	0x00013280
        /*0b84*/ 	.short	0x010a
        /*0b86*/ 	.byte	0x3f
	.zero		1


	//   ....[75]....
        /*0b88*/ 	.word	0x0000e090
        /*0b8c*/ 	.word	0x00000000
        /*0b90*/ 	.word	0x00013240
        /*0b94*/ 	.short	0x010a
        /*0b96*/ 	.byte	0x3f
	.zero		1


	//   ....[76]....
        /*0b98*/ 	.word	0x0000e640
        /*0b9c*/ 	.word	0x00000000
        /*0ba0*/ 	.word	0x00013270
        /*0ba4*/ 	.short	0x010a
        /*0ba6*/ 	.byte	0x3f
	.zero		1


	//   ....[77]....
        /*0ba8*/ 	.word	0x0000e690
        /*0bac*/ 	.word	0x00000000
        /*0bb0*/ 	.word	0x00013260
        /*0bb4*/ 	.short	0x010a
        /*0bb6*/ 	.byte	0x3f
	.zero		1


	//   ....[78]....
        /*0bb8*/ 	.word	0x0000e6e0
        /*0bbc*/ 	.word	0x00000002
        /*0bc0*/ 	.word	0x00013270
        /*0bc4*/ 	.short	0x010a
        /*0bc6*/ 	.byte	0x3f
	.zero		1


	//   ....[79]....
        /*0bc8*/ 	.word	0x0000e730
        /*0bcc*/ 	.word	0x00000002
        /*0bd0*/ 	.word	0x00013260
        /*0bd4*/ 	.short	0x010a
        /*0bd6*/ 	.byte	0x3f
	.zero		1


	//   ....[80]....
        /*0bd8*/ 	.word	0x0000e780
        /*0bdc*/ 	.word	0x00000004
        /*0be0*/ 	.word	0x00013220
        /*0be4*/ 	.short	0x010a
        /*0be6*/ 	.byte	0x3f
	.zero		1


	//   ....[81]....
        /*0be8*/ 	.word	0x0000e7d0
        /*0bec*/ 	.word	0x00000003
        /*0bf0*/ 	.word	0x00013240
        /*0bf4*/ 	.short	0x010a
        /*0bf6*/ 	.byte	0x3f
	.zero		1


	//   ....[82]....
        /*0bf8*/ 	.word	0x0000e820
        /*0bfc*/ 	.word	0x0000001d
        /*0c00*/ 	.word	0x00013240
        /*0c04*/ 	.short	0x010a
        /*0c06*/ 	.byte	0x3f
	.zero		1


	//   ....[83]....
        /*0c08*/ 	.word	0x0000e870
        /*0c0c*/ 	.word	0x00000003
        /*0c10*/ 	.word	0x00013260
        /*0c14*/ 	.short	0x010a
        /*0c16*/ 	.byte	0x3f
	.zero		1


	//   ....[84]....
        /*0c18*/ 	.word	0x0000e8c0
        /*0c1c*/ 	.word	0x0000001d
        /*0c20*/ 	.word	0x00013260
        /*0c24*/ 	.short	0x010a
        /*0c26*/ 	.byte	0x3f
	.zero		1


	//   ....[85]....
        /*0c28*/ 	.word	0x0000e910
        /*0c2c*/ 	.word	0x00000003
        /*0c30*/ 	.word	0x00013280
        /*0c34*/ 	.short	0x010a
        /*0c36*/ 	.byte	0x3f
	.zero		1


	//----- nvinfo : EIATTR_NUM_MBARRIERS
	.align		4
.L_1398:
        /*0c38*/ 	.byte	0x03, 0x38
        /*0c3a*/ 	.short	0x0016


	//----- nvinfo : EIATTR_EXIT_INSTR_OFFSETS
	.align		4
        /*0c3c*/ 	.byte	0x04, 0x1c
        /*0c3e*/ 	.short	(.L_1400 - .L_1399)


	//   ....[0]....
.L_1399:
        /*0c40*/ 	.word	0x00000930


	//   ....[1]....
        /*0c44*/ 	.word	0x00007880


	//   ....[2]....
        /*0c48*/ 	.word	0x0000bf60


	//   ....[3]....
        /*0c4c*/ 	.word	0x0000c230


	//----- nvinfo : EIATTR_MAX_THREADS
	.align		4
.L_1400:
        /*0c50*/ 	.byte	0x04, 0x05
        /*0c52*/ 	.short	(.L_1402 - .L_1401)
.L_1401:
        /*0c54*/ 	.word	0x00000200
        /*0c58*/ 	.word	0x00000001
        /*0c5c*/ 	.word	0x00000001


	//----- nvinfo : EIATTR_CRS_STACK_SIZE
	.align		4
.L_1402:
        /*0c60*/ 	.byte	0x04, 0x1e
        /*0c62*/ 	.short	(.L_1404 - .L_1403)
.L_1403:
        /*0c64*/ 	.word	0x00000000


	//----- nvinfo : EIATTR_CBANK_PARAM_SIZE
	.align		4
.L_1404:
        /*0c68*/ 	.byte	0x03, 0x19
        /*0c6a*/ 	.short	0x0a70


	//----- nvinfo : EIATTR_PARAM_CBANK
	.align		4
        /*0c6c*/ 	.byte	0x04, 0x0a
        /*0c6e*/ 	.short	(.L_1406 - .L_1405)
	.align		4
.L_1405:
        /*0c70*/ 	.word	index@(.nv.constant0._ZN7cutlass13device_kernelIN5flash11enable_sm90INS1_16FlashAttnFwdSm90INS1_25CollectiveMainloopFwdSm90ILi2EN4cute5tupleIJNS5_1CILi1EEES8_S8_EEENS6_IJNS7_ILi192EEENS7_ILi160EEENS7_ILi64EEEEEELi64ENS_12float_e4m3_tEfNS_4arch4Sm90ELb0ELb0ELb0ELb0ELb1ELb0ELb0ELb1ELb1ELb1ELb0ELb0EEENS1_21CollectiveEpilogueFwdINS6_IJSA_SC_SB_EEES9_NS_10bfloat16_tESG_Li384ELb0ELb1ELb0ELb1EEENS1_29StaticPersistentTileSchedulerILb0EEEEEEEEEvNT_6ParamsE)
        /*0c74*/ 	.short	0x0210
        /*0c76*/ 	.short	0x0a70


	//----- nvinfo : EIATTR_SW_WAR
	.align		4
.L_1406:
        /*0c78*/ 	.byte	0x04, 0x36
        /*0c7a*/ 	.short	(.L_1408 - .L_1407)
.L_1407:
        /*0c7c*/ 	.word	0x00000008
.L_1408:


//--------------------- .nv.info._ZN7cutlass13device_kernelIN5flash11enable_sm90INS1_16FlashAttnFwdSm90INS1_25CollectiveMainloopFwdSm90ILi2EN4cute5tupleIJNS5_1CILi1EEES8_S8_EEENS6_IJNS7_ILi192EEENS7_ILi160EEENS7_ILi64EEEEEELi64ENS_12float_e4m3_tEfNS_4arch4Sm90ELb0ELb0ELb0ELb1ELb1ELb0ELb0ELb1ELb1ELb1ELb0ELb0EEENS1_21CollectiveEpilogueFwdINS6_IJSA_SC_SB_EEES9_NS_10bfloat16_tESG_Li384ELb1ELb1ELb0ELb1EEENS1_36VarlenDynamicPersistentTileSchedulerILi192ELi160ELi384ELi128ELb0ELb1ELb1ELb0ELb1ELb1EEEEEEEEEvNT_6ParamsE --------------------------
	.section	.nv.info._ZN7cutlass13device_kernelIN5flash11enable_sm90INS1_16FlashAttnFwdSm90INS1_25CollectiveMainloopFwdSm90ILi2EN4cute5tupleIJNS5_1CILi1EEES8_S8_EEENS6_IJNS7_ILi192EEENS7_ILi160EEENS7_ILi64EEEEEELi64ENS_12float_e4m3_tEfNS_4arch4Sm90ELb0ELb0ELb0ELb1ELb1ELb0ELb0ELb1ELb1ELb1ELb0ELb0EEENS1_21CollectiveEpilogueFwdINS6_IJSA_SC_SB_EEES9_NS_10bfloat16_tESG_Li384ELb1ELb1ELb0ELb1EEENS1_36VarlenDynamicPersistentTileSchedulerILi192ELi160ELi384ELi128ELb0ELb1ELb1ELb0ELb1ELb1EEEEEEEEEvNT_6ParamsE,"",@"SHT_CUDA_INFO"
	.sectionflags	@""
	.align	4


	//----- nvinfo : EIATTR_CUDA_API_VERSION
	.align		4
        /*0000*/ 	.byte	0x04, 0x37
        /*0002*/ 	.short	(.L_1410 - .L_1409)
.L_1409:
        /*0004*/ 	.word	0x00000082


	//----- nvinfo : EIATTR_KPARAM_INFO
	.align		4
.L_1410:
        /*0008*/ 	.byte	0x04, 0x17
        /*000a*/ 	.short	(.L_1412 - .L_1411)
.L_1411:
        /*000c*/ 	.word	0x00000000
        /*0010*/ 	.short	0x0000
        /*0012*/ 	.short	0x0070
        /*0014*/ 	.byte	0x00, 0xf0, 0x01, 0x2a


	//----- nvinfo : EIATTR_SPARSE_MMA_MASK
	.align		4
.L_1412:
        /*0018*/ 	.byte	0x03, 0x50
        /*001a*/ 	.short	0x0000


	//----- nvinfo : EIATTR_MAXREG_COUNT
	.align		4
        /*001c*/ 	.byte	0x03, 0x1b
        /*001e*/ 	.short	0x0080


	//----- nvinfo : EIATTR_NUM_BARRIERS
	.align		4
        /*0020*/ 	.byte	0x02, 0x4c
        /*0022*/ 	.byte	0x09
	.zero		1


	//----- nvinfo : EIATTR_EXTERNS
	.align		4
        /*0024*/ 	.byte	0x04, 0x0f
        /*0026*/ 	.short	(.L_1414 - .L_1413)


	//   ....[0]....
	.align		4
.L_1413:
        /*0028*/ 	.word	index@(__assertfail)


	//----- nvinfo : EIATTR_ANNOTATIONS
	.align		4
.L_1414:
        /*002c*/ 	.byte	0x04, 0x55
        /*002e*/ 	.short	(.L_1416 - .L_1415)


	//   ....[0]....
.L_1415:
        /* <DEDUP_REMOVED lines=44> */


	//----- nvinfo : EIATTR_MERCURY_ISA_VERSION
	.align		4
.L_1416:
        /*02e0*/ 	.byte	0x03, 0x5f
        /*02e2*/ 	.short	0x0101


	//----- nvinfo : EIATTR_UNUSED_LOAD_BYTE_OFFSET
	.align		4
        /*02e4*/ 	.byte	0x04, 0x44
        /*02e6*/ 	.short	(.L_1418 - .L_1417)


	//   ....[0]....
.L_1417:
        /*02e8*/ 	.word	0x00000940
        /*02ec*/ 	.word	0x0000fff0


	//   ....[1]....
        /*02f0*/ 	.word	0x00006b70
        /*02f4*/ 	.word	0x0000fff0


	//----- nvinfo : EIATTR_INT_WARP_WIDE_INSTR_OFFSETS
	.align		4
.L_1418:
        /*02f8*/ 	.byte	0x04, 0x31
        /*02fa*/ 	.short	(.L_1420 - .L_1419)


	//   ....[0]....
.L_1419:
        /*02fc*/ 	.word	0x000000c0


	//   ....[1]....
        /*0300*/ 	.word	0x000000d0


	//   ....[2]....
        /*0304*/ 	.word	0x00000170


	//   ....[3]....
        /*0308*/ 	.word	0x00009ab0


	//   ....[4]....
        /*030c*/ 	.word	0x00009b40


	//   ....[5]....
        /*0310*/ 	.word	0x0000d850


	//   ....[6]....
        /*0314*/ 	.word	0x0000d8e0


	//----- nvinfo : EIATTR_COOP_GROUP_MASK_REGIDS
	.align		4
.L_1420:
        /*0318*/ 	.byte	0x04, 0x29
        /*031a*/ 	.short	(.L_1422 - .L_1421)


	//   ....[0]....
.L_1421:
        /*031c*/ 	.word	0xffffffff


	//   ....[1]....
        /*0320*/ 	.word	0xffffffff


	//   ....[2]....
        /*0324*/ 	.word	0xffffffff


	//   ....[3]....
        /*0328*/ 	.word	0xffffffff


	//   ....[4]....
        /*032c*/ 	.word	0xffffffff


	//   ....[5]....
        /*0330*/ 	.word	0xffffffff


	//   ....[6]....
        /*0334*/ 	.word	0xffffffff


	//   ....[7]....
        /*0338*/ 	.word	0xffffffff


	//   ....[8]....
        /*033c*/ 	.word	0xffffffff


	//   ....[9]....
        /*0340*/ 	.word	0xffffffff


	//   ....[10]....
        /*0344*/ 	.word	0xffffffff


	//   ....[11]....
        /*0348*/ 	.word	0xffffffff


	//   ....[12]....
        /*034c*/ 	.word	0xffffffff


	//   ....[13]....
        /*0350*/ 	.word	0xffffffff


	//   ....[14]....
        /*0354*/ 	.word	0xffffffff


	//   ....[15]....
        /*0358*/ 	.word	0xffffffff


	//   ....[16]....
        /*035c*/ 	.word	0xffffffff


	//   ....[17]....
        /*0360*/ 	.word	0xffffffff


	//   ....[18]....
        /*0364*/ 	.word	0xffffffff


	//   ....[19]....
        /*0368*/ 	.word	0xffffffff


	//   ....[20]....
        /*036c*/ 	.word	0xffffffff


	//   ....[21]....
        /*0370*/ 	.word	0xffffffff


	//   ....[22]....
        /*0374*/ 	.word	0xffffffff


	//   ....[23]....
        /*0378*/ 	.word	0xffffffff


	//   ....[24]....
        /*037c*/ 	.word	0xffffffff


	//   ....[25]....
        /*0380*/ 	.word	0xffffffff


	//   ....[26]....
        /*0384*/ 	.word	0xffffffff


	//   ....[27]....
        /*0388*/ 	.word	0xffffffff


	//   ....[28]....
        /*038c*/ 	.word	0xffffffff


	//   ....[29]....
        /*0390*/ 	.word	0xffffffff


	//   ....[30]....
        /*0394*/ 	.word	0xffffffff


	//   ....[31]....
        /*0398*/ 	.word	0xffffffff


	//   ....[32]....
        /*039c*/ 	.word	0xffffffff


	//   ....[33]....
        /*03a0*/ 	.word	0xffffffff


	//   ....[34]....
        /*03a4*/ 	.word	0xffffffff


	//   ....[35]....
        /*03a8*/ 	.word	0xffffffff


	//   ....[36]....
        /*03ac*/ 	.word	0xffffffff


	//   ....[37]....
        /*03b0*/ 	.word	0xffffffff


	//   ....[38]....
        /*03b4*/ 	.word	0xffffffff


	//   ....[39]....
        /*03b8*/ 	.word	0xffffffff


	//   ....[40]....
        /*03bc*/ 	.word	0xffffffff


	//   ....[41]....
        /*03c0*/ 	.word	0xffffffff


	//   ....[42]....
        /*03c4*/ 	.word	0xffffffff


	//   ....[43]....
        /*03c8*/ 	.word	0xffffffff


	//   ....[44]....
        /*03cc*/ 	.word	0xffffffff


	//   ....[45]....
        /*03d0*/ 	.word	0xffffffff


	//   ....[46]....
        /*03d4*/ 	.word	0xffffffff


	//   ....[47]....
        /*03d8*/ 	.word	0xffffffff


	//   ....[48]....
        /*03dc*/ 	.word	0xffffffff


	//   ....[49]....
        /*03e0*/ 	.word	0xffffffff


	//   ....[50]....
        /*03e4*/ 	.word	0xffffffff


	//   ....[51]....
        /*03e8*/ 	.word	0xffffffff


	//   ....[52]....
        /*03ec*/ 	.word	0xffffffff


	//   ....[53]....
        /*03f0*/ 	.word	0xffffffff


	//   ....[54]....
        /*03f4*/ 	.word	0xffffffff


	//   ....[55]....
        /*03f8*/ 	.word	0xffffffff


	//   ....[56]....
        /*03fc*/ 	.word	0xffffffff


	//   ....[57]....
        /*0400*/ 	.word	0xffffffff


	//   ....[58]....
        /*0404*/ 	.word	0xffffffff


	//   ....[59]....
        /*0408*/ 	.word	0xffffffff


	//   ....[60]....
        /*040c*/ 	.word	0xffffffff


	//   ....[61]....
        /*0410*/ 	.word	0xffffffff


	//   ....[62]....
        /*0414*/ 	.word	0xffffffff


	//   ....[63]....
        /*0418*/ 	.word	0xffffffff


	//   ....[64]....
        /*041c*/ 	.word	0xffffffff


	//   ....[65]....
        /*0420*/ 	.word	0xffffffff


	//   ....[66]....
        /*0424*/ 	.word	0xffffffff


	//   ....[67]....
        /*0428*/ 	.word	0xffffffff


	//   ....[68]....
        /*042c*/ 	.word	0xffffffff


	//   ....[69]....
        /*0430*/ 	.word	0xffffffff


	//   ....[70]....
        /*0434*/ 	.word	0xffffffff


	//   ....[71]....
        /*0438*/ 	.word	0xffffffff


	//   ....[72]....
        /*043c*/ 	.word	0xffffffff


	//   ....[73]....
        /*0440*/ 	.word	0xffffffff


	//   ....[74]....
        /*0444*/ 	.word	0xffffffff


	//   ....[75]....
        /*0448*/ 	.word	0xffffffff


	//   ....[76]....
        /*044c*/ 	.word	0xffffffff


	//   ....[77]....
        /*0450*/ 	.word	0xffffffff


	//   ....[78]....
        /*0454*/ 	.word	0xffffffff


	//   ....[79]....
        /*0458*/ 	.word	0xffffffff


	//   ....[80]....
        /*045c*/ 	.word	0xffffffff


	//   ....[81]....
        /*0460*/ 	.word	0xffffffff


	//   ....[82]....
        /*0464*/ 	.word	0xffffffff


	//   ....[83]....
        /*0468*/ 	.word	0xffffffff


	//   ....[84]....
        /*046c*/ 	.word	0xffffffff


	//   ....[85]....
        /*0470*/ 	.word	0xffffffff


	//   ....[86]....
        /*0474*/ 	.word	0xffffffff


	//   ....[87]....
        /*0478*/ 	.word	0xffffffff


	//   ....[88]....
        /*047c*/ 	.word	0xffffffff


	//   ....[89]....
        /*0480*/ 	.word	0xffffffff


	//   ....[90]....
        /*0484*/ 	.word	0xffffffff


	//   ....[91]....
        /*0488*/ 	.word	0xffffffff


	//   ....[92]....
        /*048c*/ 	.word	0xffffffff


	//   ....[93]....
        /*0490*/ 	.word	0xffffffff


	//   ....[94]....
        /*0494*/ 	.word	0xffffffff


	//   ....[95]....
        /*0498*/ 	.word	0xffffffff


	//   ....[96]....
        /*049c*/ 	.word	0xffffffff


	//   ....[97]....
        /*04a0*/ 	.word	0xffffffff


	//   ....[98]....
        /*04a4*/ 	.word	0xffffffff


	//   ....[99]....
        /*04a8*/ 	.word	0xffffffff


	//   ....[100]....
        /*04ac*/ 	.word	0xffffffff


	//   ....[101]....
        /*04b0*/ 	.word	0xffffffff


	//   ....[102]....
        /*04b4*/ 	.word	0xffffffff


	//   ....[103]....
        /*04b8*/ 	.word	0xffffffff


	//   ....[104]....
        /*04bc*/ 	.word	0xffffffff


	//   ....[105]....
        /*04c0*/ 	.word	0xffffffff


	//   ....[106]....
        /*04c4*/ 	.word	0xffffffff


	//   ....[107]....
        /*04c8*/ 	.word	0xffffffff


	//   ....[108]....
        /*04cc*/ 	.word	0xffffffff


	//   ....[109]....
        /*04d0*/ 	.word	0xffffffff


	//   ....[110]....
        /*04d4*/ 	.word	0xffffffff


	//   ....[111]....
        /*04d8*/ 	.word	0xffffffff


	//   ....[112]....
        /*04dc*/ 	.word	0xffffffff


	//   ....[113]....
        /*04e0*/ 	.word	0xffffffff


	//   ....[114]....
        /*04e4*/ 	.word	0xffffffff


	//   ....[115]....
        /*04e8*/ 	.word	0xffffffff


	//   ....[116]....
        /*04ec*/ 	.word	0xffffffff


	//   ....[117]....
        /*04f0*/ 	.word	0xffffffff


	//   ....[118]....
        /*04f4*/ 	.word	0xffffffff


	//   ....[119]....
        /*04f8*/ 	.word	0xffffffff


	//   ....[120]....
        /*04fc*/ 	.word	0xffffffff


	//   ....[121]....
        /*0500*/ 	.word	0xffffffff


	//   ....[122]....
        /*0504*/ 	.word	0xffffffff


	//   ....[123]....
        /*0508*/ 	.word	0xffffffff


	//   ....[124]....
        /*050c*/ 	.word	0xffffffff


	//   ....[125]....
        /*0510*/ 	.word	0xffffffff


	//   ....[126]....
        /*0514*/ 	.word	0xffffffff


	//   ....[127]....
        /*0518*/ 	.word	0xffffffff


	//   ....[128]....
        /*051c*/ 	.word	0xffffffff


	//   ....[129]....
        /*0520*/ 	.word	0xffffffff


	//   ....[130]....
        /*0524*/ 	.word	0xffffffff


	//   ....[131]....
        /*0528*/ 	.word	0xffffffff


	//   ....[132]....
        /*052c*/ 	.word	0xffffffff


	//   ....[133]....
        /*0530*/ 	.word	0xffffffff


	//   ....[134]....
        /*0534*/ 	.word	0xffffffff


	//   ....[135]....
        /*0538*/ 	.word	0xffffffff


	//   ....[136]....
        /*053c*/ 	.word	0xffffffff


	//   ....[137]....
        /*0540*/ 	.word	0xffffffff


	//   ....[138]....
        /*0544*/ 	.word	0xffffffff


	//   ....[139]....
        /*0548*/ 	.word	0xffffffff


	//   ....[140]....
        /*054c*/ 	.word	0xffffffff


	//   ....[141]....
        /*0550*/ 	.word	0x0500000f


	//   ....[142]....
        /*0554*/ 	.word	0x0500000f


	//   ....[143]....
        /*0558*/ 	.word	0x0500000f


	//   ....[144]....
        /*055c*/ 	.word	0x0500000f


	//   ....[145]....
        /*0560*/ 	.word	0x0500000f


	//   ....[146]....
        /*0564*/ 	.word	0x0500000f


	//   ....[147]....
        /*0568*/ 	.word	0x0500000f


	//   ....[148]....
        /*056c*/ 	.word	0x0500000f


	//   ....[149]....
        /*0570*/ 	.word	0x0500000f


	//   ....[150]....
        /*0574*/ 	.word	0x0500000f


	//   ....[151]....
        /*0578*/ 	.word	0x0500000f


	//   ....[152]....
        /*057c*/ 	.word	0x0500000f


	//   ....[153]....
        /*0580*/ 	.word	0x0500000f


	//   ....[154]....
        /*0584*/ 	.word	0x0500000f


	//   ....[155]....
        /*0588*/ 	.word	0x0500000f


	//   ....[156]....
        /*058c*/ 	.word	0x0500000f


	//   ....[157]....
        /*0590*/ 	.word	0x0500000f


	//   ....[158]....
        /*0594*/ 	.word	0x0500000f


	//   ....[159]....
        /*0598*/ 	.word	0x0500000f


	//   ....[160]....
        /*059c*/ 	.word	0x0500000f


	//   ....[161]....
        /*05a0*/ 	.word	0x0500000f


	//   ....[162]....
        /*05a4*/ 	.word	0x0500000f


	//   ....[163]....
        /*05a8*/ 	.word	0x0500000f


	//   ....[164]....
        /*05ac*/ 	.word	0x0500000f


	//   ....[165]....
        /*05b0*/ 	.word	0x0500000f


	//   ....[166]....
        /*05b4*/ 	.word	0x0500000f


	//   ....[167]....
        /*05b8*/ 	.word	0x0500000f


	//   ....[168]....
        /*05bc*/ 	.word	0x0500000f


	//   ....[169]....
        /*05c0*/ 	.word	0x0500000f


	//   ....[170]....
        /*05c4*/ 	.word	0x0500000f


	//   ....[171]....
        /*05c8*/ 	.word	0x0500000f


	//   ....[172]....
        /*05cc*/ 	.word	0x0500000f


	//   ....[173]....
        /*05d0*/ 	.word	0x0500000f


	//   ....[174]....
        /*05d4*/ 	.word	0x0500000f


	//   ....[175]....
        /*05d8*/ 	.word	0x0500000f


	//   ....[176]....
        /*05dc*/ 	.word	0x0500000f


	//   ....[177]....
        /*05e0*/ 	.word	0x0500000f


	//   ....[178]....
        /*05e4*/ 	.word	0x0500000f


	//   ....[179]....
        /*05e8*/ 	.word	0x0500000f


	//   ....[180]....
        /*05ec*/ 	.word	0x0500000f


	//   ....[181]....
        /*05f0*/ 	.word	0x0500000f


	//   ....[182]....
        /*05f4*/ 	.word	0x0500000f


	//   ....[183]....
        /*05f8*/ 	.word	0x0500000f


	//   ....[184]....
        /*05fc*/ 	.word	0x0500000f


	//   ....[185]....
        /*0600*/ 	.word	0x0500000f


	//   ....[186]....
        /*0604*/ 	.word	0x0500000f


	//   ....[187]....
        /*0608*/ 	.word	0x0500000f


	//   ....[188]....
        /*060c*/ 	.word	0x0500000f


	//   ....[189]....
        /*0610*/ 	.word	0x0500000f


	//   ....[190]....
        /*0614*/ 	.word	0x0500000f


	//   ....[191]....
        /*0618*/ 	.word	0x0500000f


	//   ....[192]....
        /*061c*/ 	.word	0x0500000f


	//   ....[193]....
        /*0620*/ 	.word	0x0500000f


	//   ....[194]....
        /*0624*/ 	.word	0x0500000f


	//----- nvinfo : EIATTR_COOP_GROUP_INSTR_OFFSETS
	.align		4
.L_1422:
        /*0628*/ 	.byte	0x04, 0x28
        /*062a*/ 	.short	(.L_1424 - .L_1423)


	//   ....[0]....
.L_1423:
        /*062c*/ 	.word	0x00000070


	//   ....[1]....
        /*0630*/ 	.word	0x000000b0


	//   ....[2]....
        /*0634*/ 	.word	0x000002d0


	//   ....[3]....
        /*0638*/ 	.word	0x00000430


	//   ....[4]....
        /*063c*/ 	.word	0x00000550


	//   ....[5]....
        /*0640*/ 	.word	0x000006b0


	//   ....[6]....
        /*0644*/ 	.word	0x000014c0


	//   ....[7]....
        /*0648*/ 	.word	0x00002720


	//   ....[8]....
        /*064c*/ 	.word	0x00002820


	//   ....[9]....
        /*0650*/ 	.word	0x00002c30


	//   ....[10]....
        /*0654*/ 	.word	0x00002d40


	//   ....[11]....
        /*0658*/ 	.word	0x00004cb0


	//   ....[12]....
        /*065c*/ 	.word	0x00004cc0


	//   ....[13]....
        /*0660*/ 	.word	0x00004cf0


	//   ....[14]....
        /*0664*/ 	.word	0x00004d00


	//   ....[15]....
        /*0668*/ 	.word	0x000065d0


	//   ....[16]....
        /*066c*/ 	.word	0x000065e0


	//   ....[17]....
        /*0670*/ 	.word	0x00006660


	//   ....[18]....
        /*0674*/ 	.word	0x00006670


	//   ....[19]....
        /*0678*/ 	.word	0x000070d0


	//   ....[20]....
        /*067c*/ 	.word	0x000070e0


	//   ....[21]....
        /*0680*/ 	.word	0x000070f0


	//   ....[22]....
        /*0684*/ 	.word	0x00007100


	//   ....[23]....
        /*0688*/ 	.word	0x00007110


	//   ....[24]....
        /*068c*/ 	.word	0x00007120


	//   ....[25]....
        /*0690*/ 	.word	0x00007130


	//   ....[26]....
        /*0694*/ 	.word	0x00007140


	//   ....[27]....
        /*0698*/ 	.word	0x00007170


	//   ....[28]....
        /*069c*/ 	.word	0x00007180


	//   ....[29]....
        /*06a0*/ 	.word	0x000071a0


	//   ....[30]....
        /*06a4*/ 	.word	0x000071b0


	//   ....[31]....
        /*06a8*/ 	.word	0x000071e0


	//   ....[32]....
        /*06ac*/ 	.word	0x000071f0


	//   ....[33]....
        /*06b0*/ 	.word	0x00007220


	//   ....[34]....
        /*06b4*/ 	.word	0x00007240


	//   ....[35]....
        /*06b8*/ 	.word	0x000076a0


	//   ....[36]....
        /*06bc*/ 	.word	0x000076e0


	//   ....[37]....
        /*06c0*/ 	.word	0x00007710


	//   ....[38]....
        /*06c4*/ 	.word	0x00007740


	//   ....[39]....
        /*06c8*/ 	.word	0x00007c60


	//   ....[40]....
        /*06cc*/ 	.word	0x00007ca0


	//   ....[41]....
        /*06d0*/ 	.word	0x00007cc0


	//   ....[42]....
        /*06d4*/ 	.word	0x00007d00


	//   ....[43]....
        /*06d8*/ 	.word	0x00007d20


	//   ....[44]....
        /*06dc*/ 	.word	0x00007d30


	//   ....[45]....
        /*06e0*/ 	.word	0x00007d50


	//   ....[46]....
        /*06e4*/ 	.word	0x00007d70


	//   ....[47]....
        /*06e8*/ 	.word	0x00008640


	//   ....[48]....
        /*06ec*/ 	.word	0x00008670


	//   ....[49]....
        /*06f0*/ 	.word	0x000086b0


	//   ....[50]....
        /*06f4*/ 	.word	0x000086e0


	//   ....[51]....
        /*06f8*/ 	.word	0x00008710


	//   ....[52]....
        /*06fc*/ 	.word	0x00008720


	//   ....[53]....
        /*0700*/ 	.word	0x00008730


	//   ....[54]....
        /*0704*/ 	.word	0x00008750


	//   ....[55]....
        /*0708*/ 	.word	0x000088a0


	//   ....[56]....
        /*070c*/ 	.word	0x00008a70


	//   ....[57]....
        /*0710*/ 	.word	0x00008aa0


	//   ....[58]....
        /*0714*/ 	.word	0x00008ad0


	//   ....[59]....
        /*0718*/ 	.word	0x00008b00


	//   ....[60]....
        /*071c*/ 	.word	0x00008b30


	//   ....[61]....
        /*0720*/ 	.word	0x00008b70


	//   ....[62]....
        /*0724*/ 	.word	0x00008cc0


	//   ....[63]....
        /*0728*/ 	.word	0x00008cf0


	//   ....[64]....
        /*072c*/ 	.word	0x00008d20


	//   ....[65]....
        /*0730*/ 	.word	0x00008d50


	//   ....[66]....
        /*0734*/ 	.word	0x00008d80


	//   ....[67]....
        /*0738*/ 	.word	0x00008dc0


	//   ....[68]....
        /*073c*/ 	.word	0x00008e40


	//   ....[69]....
        /*0740*/ 	.word	0x00008e80


	//   ....[70]....
        /*0744*/ 	.word	0x00008f10


	//   ....[71]....
        /*0748*/ 	.word	0x0000ab10


	//   ....[72]....
        /*074c*/ 	.word	0x0000ab20


	//   ....[73]....
        /*0750*/ 	.word	0x0000ab80


	//   ....[74]....
        /*0754*/ 	.word	0x0000abb0


	//   ....[75]....
        /*0758*/ 	.word	0x0000abf0


	//   ....[76]....
        /*075c*/ 	.word	0x0000ac10


	//   ....[77]....
        /*0760*/ 	.word	0x0000ac20


	//   ....[78]....
        /*0764*/ 	.word	0x0000ac30


	//   ....[79]....
        /*0768*/ 	.word	0x0000acc0


	//   ....[80]....
        /*076c*/ 	.word	0x0000ace0


	//   ....[81]....
        /*0770*/ 	.word	0x0000b170


	//   ....[82]....
        /*0774*/ 	.word	0x0000b180


	//   ....[83]....
        /*0778*/ 	.word	0x0000b1a0


	//   ....[84]....
        /*077c*/ 	.word	0x0000b230


	//   ....[85]....
        /*0780*/ 	.word	0x0000b240


	//   ....[86]....
        /*0784*/ 	.word	0x0000b2b0


	//   ....[87]....
        /*0788*/ 	.word	0x0000b2c0


	//   ....[88]....
        /*078c*/ 	.word	0x0000b2d0


	//   ....[89]....
        /*0790*/ 	.word	0x0000b2e0


	//   ....[90]....
        /*0794*/ 	.word	0x0000b3a0


	//   ....[91]....
        /*0798*/ 	.word	0x0000bc70


	//   ....[92]....
        /*079c*/ 	.word	0x0000bca0


	//   ....[93]....
        /*07a0*/ 	.word	0x0000bd40


	//   ....[94]....
        /*07a4*/ 	.word	0x0000bd60


	//   ....[95]....
        /*07a8*/ 	.word	0x0000bde0


	//   ....[96]....
        /*07ac*/ 	.word	0x0000be00


	//   ....[97]....
        /*07b0*/ 	.word	0x0000be10


	//   ....[98]....
        /*07b4*/ 	.word	0x0000be20


	//   ....[99]....
        /*07b8*/ 	.word	0x0000bf20


	//   ....[100]....
        /*07bc*/ 	.word	0x0000bf30


	//   ....[101]....
        /*07c0*/ 	.word	0x0000bf40


	//   ....[102]....
        /*07c4*/ 	.word	0x0000bf90


	//   ....[103]....
        /*07c8*/ 	.word	0x0000c990


	//   ....[104]....
        /*07cc*/ 	.word	0x0000c9a0


	//   ....[105]....
        /*07d0*/ 	.word	0x0000c9c0


	//   ....[106]....
        /*07d4*/ 	.word	0x0000ca10


	//   ....[107]....
        /*07d8*/ 	.word	0x0000ca20


	//   ....[108]....
        /*07dc*/ 	.word	0x0000ca60


	//   ....[109]....
        /*07e0*/ 	.word	0x0000ca70


	//   ....[110]....
        /*07e4*/ 	.word	0x0000ca80


	//   ....[111]....
        /*07e8*/ 	.word	0x0000cac0


	//   ....[112]....
        /*07ec*/ 	.word	0x0000cb00


	//   ....[113]....
        /*07f0*/ 	.word	0x0000cf40


	//   ....[114]....
        /*07f4*/ 	.word	0x0000cf50


	//   ....[115]....
        /*07f8*/ 	.word	0x0000cf60


	//   ....[116]....
        /*07fc*/ 	.word	0x0000cfa0


	//   ....[117]....
        /*0800*/ 	.word	0x0000cfb0


	//   ....[118]....
        /*0804*/ 	.word	0x0000cff0


	//   ....[119]....
        /*0808*/ 	.word	0x0000d000


	//   ....[120]....
        /*080c*/ 	.word	0x0000d010


	//   ....[121]....
        /*0810*/ 	.word	0x0000d050


	//   ....[122]....
        /*0814*/ 	.word	0x0000d090


	//   ....[123]....
        /*0818*/ 	.word	0x0000e150


	//   ....[124]....
        /*081c*/ 	.word	0x0000e180


	//   ....[125]....
        /*0820*/ 	.word	0x0000e1b0


	//   ....[126]....
        /*0824*/ 	.word	0x0000e1c0


	//   ....[127]....
        /*0828*/ 	.word	0x0000e1f0


	//   ....[128]....
        /*082c*/ 	.word	0x0000e200


	//   ....[129]....
        /*0830*/ 	.word	0x0000e230


	//   ....[130]....
        /*0834*/ 	.word	0x0000e270


	//   ....[131]....
        /*0838*/ 	.word	0x0000e3b0


	//   ....[132]....
        /*083c*/ 	.word	0x0000e3e0


	//   ....[133]....
        /*0840*/ 	.word	0x0000e410


	//   ....[134]....
        /*0844*/ 	.word	0x0000e440


	//   ....[135]....
        /*0848*/ 	.word	0x0000e470


	//   ....[136]....
        /*084c*/ 	.word	0x0000e4b0


	//   ....[137]....
        /*0850*/ 	.word	0x0000e540


	//   ....[138]....
        /*0854*/ 	.word	0x0000e580


	//   ....[139]....
        /*0858*/ 	.word	0x0000e610


	//   ....[140]....
        /*085c*/ 	.word	0x0000ea30


	//   ....[141]....
        /*0860*/ 	.word	0x0000efa0


	//   ....[142]....
        /*0864*/ 	.word	0x0000f090


	//   ....[143]....
        /*0868*/ 	.word	0x0000f120


	//   ....[144]....
        /*086c*/ 	.word	0x0000f1f0


	//   ....[145]....
        /*0870*/ 	.word	0x0000f2a0


	//   ....[146]....
        /*0874*/ 	.word	0x0000f350


	//   ....[147]....
        /*0878*/ 	.word	0x0000f3f0


	//   ....[148]....
        /*087c*/ 	.word	0x0000f490


	//   ....[149]....
        /*0880*/ 	.word	0x0000f540


	//   ....[150]....
        /*0884*/ 	.word	0x0000f5c0


	//   ....[151]....
        /*0888*/ 	.word	0x0000f690


	//   ....[152]....
        /*088c*/ 	.word	0x0000f7c0


	//   ....[153]....
        /*0890*/ 	.word	0x0000f870


	//   ....[154]....
        /*0894*/ 	.word	0x0000f8e0


	//   ....[155]....
        /*0898*/ 	.word	0x0000f9e0


	//   ....[156]....
        /*089c*/ 	.word	0x0000fa40


	//   ....[157]....
        /*08a0*/ 	.word	0x0000fb20


	//   ....[158]....
        /*08a4*/ 	.word	0x0000fb80


	//   ....[159]....
        /*08a8*/ 	.word	0x0000fc20


	//   ....[160]....
        /*08ac*/ 	.word	0x0000fcc0


	//   ....[161]....
        /*08b0*/ 	.word	0x0000fd90


	//   ....[162]....
        /*08b4*/ 	.word	0x0000fe40


	//   ....[163]....
        /*08b8*/ 	.word	0x0000feb0


	//   ....[164]....
        /*08bc*/ 	.word	0x0000ff10


	//   ....[165]....
        /*08c0*/ 	.word	0x00010000


	//   ....[166]....
        /*08c4*/ 	.word	0x00010060


	//   ....[167]....
        /*08c8*/ 	.word	0x00010160


	//   ....[168]....
        /*08cc*/ 	.word	0x000101c0


	//   ....[169]....
        /*08d0*/ 	.word	0x00010260


	//   ....[170]....
        /*08d4*/ 	.word	0x00010320


	//   ....[171]....
        /*08d8*/ 	.word	0x000103f0


	//   ....[172]....
        /*08dc*/ 	.word	0x00010470


	//   ....[173]....
        /*08e0*/ 	.word	0x00010530


	//   ....[174]....
        /*08e4*/ 	.word	0x00010680


	//   ....[175]....
        /*08e8*/ 	.word	0x00010730


	//   ....[176]....
        /*08ec*/ 	.word	0x000107e0


	//   ....[177]....
        /*08f0*/ 	.word	0x00010880


	//   ....[178]....
        /*08f4*/ 	.word	0x00010930


	//   ....[179]....
        /*08f8*/ 	.word	0x000109d0


	//   ....[180]....
        /*08fc*/ 	.word	0x00010a80


	//   ....[181]....
        /*0900*/ 	.word	0x00010b20


	//   ....[182]....
        /*0904*/ 	.word	0x00010b90


	//   ....[183]....
        /*0908*/ 	.word	0x00010c50


	//   ....[184]....
        /*090c*/ 	.word	0x00010d50


	//   ....[185]....
        /*0910*/ 	.word	0x00010de0


	//   ....[186]....
        /*0914*/ 	.word	0x00010e40


	//   ....[187]....
        /*0918*/ 	.word	0x00010ef0


	//   ....[188]....
        /*091c*/ 	.word	0x00010f50


	//   ....[189]....
        /*0920*/ 	.word	0x00011000


	//   ....[190]....
        /*0924*/ 	.word	0x00011060


	//   ....[191]....
        /*0928*/ 	.word	0x00011110


	//   ....[192]....
        /*092c*/ 	.word	0x00011170


	//   ....[193]....
        /*0930*/ 	.word	0x00011220


	//   ....[194]....
        /*0934*/ 	.word	0x00011480


	//----- nvinfo : EIATTR_REG_RECONFIG
	.align		4
.L_1424:
        /*0938*/ 	.byte	0x01, 0x54
	.zero		2


	//----- nvinfo : EIATTR_SYSCALL_OFFSETS
	.align		4
        /*093c*/ 	.byte	0x04, 0x46
        /*093e*/ 	.short	(.L_1426 - .L_1425)


	//   ....[0]....
.L_1425:
        /*0940*/ 	.word	0x00001680


	//   ....[1]....
        /*0944*/ 	.word	0x00009ca0


	//   ....[2]....
        /*0948*/ 	.word	0x00009e30


	//   ....[3]....
        /*094c*/ 	.word	0x00009f80


	//   ....[4]....
        /*0950*/ 	.word	0x0000a0d0


	//   ....[5]....
        /*0954*/ 	.word	0x0000b7a0


	//----- nvinfo : EIATTR_MBARRIER_INSTR_OFFSETS
	.align		4
.L_1426:
        /*0958*/ 	.byte	0x04, 0x39
        /*095a*/ 	.short	(.L_1428 - .L_1427)


	//   ....[0]....
.L_1427:
        /*095c*/ 	.word	0x00000180
        /*0960*/ 	.word	0x000000ff
        /*0964*/ 	.word	0x00013200
        /*0968*/ 	.short	0x0100
        /*096a*/ 	.byte	0x08
	.zero		1


	//   ....[1]....
        /*096c*/ 	.word	0x00000190
        /*0970*/ 	.word	0x000000ff
        /*0974*/ 	.word	0x00013220
        /*0978*/ 	.short	0x0100
        /*097a*/ 	.byte	0x08
	.zero		1


	//   ....[2]....
        /*097c*/ 	.word	0x00000280
        /*0980*/ 	.word	0x000000ff
        /*0984*/ 	.word	0x00013230
        /*0988*/ 	.short	0x0100
        /*098a*/ 	.byte	0x08
	.zero		1


	//   ....[3]....
        /*098c*/ 	.word	0x00000290
        /*0990*/ 	.word	0x000000ff
        /*0994*/ 	.word	0x00013240
        /*0998*/ 	.short	0x0100
        /*099a*/ 	.byte	0x08
	.zero		1


	//   ....[4]....
        /*099c*/ 	.word	0x000002a0
        /*09a0*/ 	.word	0x000000ff
        /*09a4*/ 	.word	0x00013238
        /*09a8*/ 	.short	0x0100
        /*09aa*/ 	.byte	0x08
	.zero		1


	//   ....[5]....
        /*09ac*/ 	.word	0x000002b0
        /*09b0*/ 	.word	0x000000ff
        /*09b4*/ 	.word	0x00013248
        /*09b8*/ 	.short	0x0100
        /*09ba*/ 	.byte	0x08
	.zero		1


	//   ....[6]....
        /*09bc*/ 	.word	0x000003e0
        /*09c0*/ 	.word	0x000000ff
        /*09c4*/ 	.word	0x00013250
        /*09c8*/ 	.short	0x0100
        /*09ca*/ 	.byte	0x08
	.zero		1


	//   ....[7]....
        /*09cc*/ 	.word	0x000003f0
        /*09d0*/ 	.word	0x000000ff
        /*09d4*/ 	.word	0x00013260
        /*09d8*/ 	.short	0x0100
        /*09da*/ 	.byte	0x08
	.zero		1


	//   ....[8]....
        /*09dc*/ 	.word	0x00000400
        /*09e0*/ 	.word	0x000000ff
        /*09e4*/ 	.word	0x00013258
        /*09e8*/ 	.short	0x0100
        /*09ea*/ 	.byte	0x08
	.zero		1


	//   ....[9]....
        /*09ec*/ 	.word	0x00000410
        /*09f0*/ 	.word	0x000000ff
        /*09f4*/ 	.word	0x00013268
        /*09f8*/ 	.short	0x0100
        /*09fa*/ 	.byte	0x08
	.zero		1


	//   ....[10]....
        /*09fc*/ 	.word	0x00000500
        /*0a00*/ 	.word	0x000000ff
        /*0a04*/ 	.word	0x00013270
        /*0a08*/ 	.short	0x0100
        /*0a0a*/ 	.byte	0x06
	.zero		1


	//   ....[11]....
        /*0a0c*/ 	.word	0x00000510
        /*0a10*/ 	.word	0x000000ff
        /*0a14*/ 	.word	0x00013280
        /*0a18*/ 	.short	0x0100
        /*0a1a*/ 	.byte	0x06
	.zero		1


	//   ....[12]....
        /*0a1c*/ 	.word	0x00000520
        /*0a20*/ 	.word	0x000000ff
        /*0a24*/ 	.word	0x00013278
        /*0a28*/ 	.short	0x0100
        /*0a2a*/ 	.byte	0x06
	.zero		1


	//   ....[13]....
        /*0a2c*/ 	.word	0x00000530
        /*0a30*/ 	.word	0x000000ff
        /*0a34*/ 	.word	0x00013288
        /*0a38*/ 	.short	0x0100
        /*0a3a*/ 	.byte	0x06
	.zero		1


	//   ....[14]....
        /*0a3c*/ 	.word	0x00000660
        /*0a40*/ 	.word	0x000000ff
        /*0a44*/ 	.word	0x00013290
        /*0a48*/ 	.short	0x0100
        /*0a4a*/ 	.byte	0x08
	.zero		1


	//   ....[15]....
        /*0a4c*/ 	.word	0x00000670
        /*0a50*/ 	.word	0x000000ff
        /*0a54*/ 	.word	0x000132a0
        /*0a58*/ 	.short	0x0100
        /*0a5a*/ 	.byte	0x08
	.zero		1


	//   ....[16]....
        /*0a5c*/ 	.word	0x00000680
        /*0a60*/ 	.word	0x000000ff
        /*0a64*/ 	.word	0x00013298
        /*0a68*/ 	.short	0x0100
        /*0a6a*/ 	.byte	0x08
	.zero		1


	//   ....[17]....
        /*0a6c*/ 	.word	0x00000690
        /*0a70*/ 	.word	0x000000ff
        /*0a74*/ 	.word	0x000132a8
        /*0a78*/ 	.short	0x0100
        /*0a7a*/ 	.byte	0x08
	.zero		1


	//   ....[18]....
        /*0a7c*/ 	.word	0x000007e0
        /*0a80*/ 	.word	0x000000ff
        /*0a84*/ 	.word	0x000132b0
        /*0a88*/ 	.short	0x0100
        /*0a8a*/ 	.byte	0x08
	.zero		1


	//   ....[19]....
        /*0a8c*/ 	.word	0x000007f0
        /*0a90*/ 	.word	0x000000ff
        /*0a94*/ 	.word	0x000132c0
        /*0a98*/ 	.short	0x0100
        /*0a9a*/ 	.byte	0x08
	.zero		1


	//   ....[20]....
        /*0a9c*/ 	.word	0x00000800
        /*0aa0*/ 	.word	0x000000ff
        /*0aa4*/ 	.word	0x000132b8
        /*0aa8*/ 	.short	0x0100
        /*0aaa*/ 	.byte	0x08
	.zero		1


	//   ....[21]....
        /*0aac*/ 	.word	0x00000810
        /*0ab0*/ 	.word	0x000000ff
        /*0ab4*/ 	.word	0x000132c8
        /*0ab8*/ 	.short	0x0100
        /*0aba*/ 	.byte	0x08
	.zero		1


	//   ....[22]....
        /*0abc*/ 	.word	0x00001700
        /*0ac0*/ 	.word	0x00000019
        /*0ac4*/ 	.word	0x00013200
        /*0ac8*/ 	.short	0x010a
        /*0aca*/ 	.byte	0x3f
	.zero		1


	//   ....[23]....
        /*0acc*/ 	.word	0x00001780
        /*0ad0*/ 	.word	0x00000004
        /*0ad4*/ 	.word	0x00013230
        /*0ad8*/ 	.short	0x010a
        /*0ada*/ 	.byte	0x3f
	.zero		1


	//   ....[24]....
        /*0adc*/ 	.word	0x00001800
        /*0ae0*/ 	.word	0x00000004
        /*0ae4*/ 	.word	0x00013230
        /*0ae8*/ 	.short	0x010a
        /*0aea*/ 	.byte	0x3f
	.zero		1


	//   ....[25]....
        /*0aec*/ 	.word	0x00002ff0
        /*0af0*/ 	.word	0x00000053
        /*0af4*/ 	.word	0x00000000
        /*0af8*/ 	.short	0x0101
        /*0afa*/ 	.byte	0x3f
	.zero		1


	//   ....[26]....
        /*0afc*/ 	.word	0x00004090
        /*0b00*/ 	.word	0x000000ff
        /*0b04*/ 	.word	0x00013230
        /*0b08*/ 	.short	0x010a
        /*0b0a*/ 	.byte	0x11
	.zero		1


	//   ....[27]....
        /*0b0c*/ 	.word	0x000040d0
        /*0b10*/ 	.word	0x000000ff
        /*0b14*/ 	.word	0x00013230
        /*0b18*/ 	.short	0x010a
        /*0b1a*/ 	.byte	0x11
	.zero		1


	//   ....[28]....
        /*0b1c*/ 	.word	0x00004520
        /*0b20*/ 	.word	0x000000ff
        /*0b24*/ 	.word	0x00013250
        /*0b28*/ 	.short	0x010a
        /*0b2a*/ 	.byte	0x09
	.zero		1


	//   ....[29]....
        /*0b2c*/ 	.word	0x00004560
        /*0b30*/ 	.word	0x000000ff
        /*0b34*/ 	.word	0x00013250
        /*0b38*/ 	.short	0x010a
        /*0b3a*/ 	.byte	0x09
	.zero		1


	//   ....[30]....
        /*0b3c*/ 	.word	0x00004820
        /*0b40*/ 	.word	0x000000ff
        /*0b44*/ 	.word	0x00000000
        /*0b48*/ 	.short	0x0101
        /*0b4a*/ 	.byte	0x11
	.zero		1


	//   ....[31]....
        /*0b4c*/ 	.word	0x00005dd0
        /*0b50*/ 	.word	0x000000ff
        /*0b54*/ 	.word	0x00000000
        /*0b58*/ 	.short	0x0101
        /*0b5a*/ 	.byte	0x06
	.zero		1


	//   ....[32]....
        /*0b5c*/ 	.word	0x000062a0
        /*0b60*/ 	.word	0x000000ff
        /*0b64*/ 	.word	0x00013250
        /*0b68*/ 	.short	0x010a
        /*0b6a*/ 	.byte	0x0e
	.zero		1


	//   ....[33]....
        /*0b6c*/ 	.word	0x000062e0
        /*0b70*/ 	.word	0x000000ff
        /*0b74*/ 	.word	0x00013250
        /*0b78*/ 	.short	0x010a
        /*0b7a*/ 	.byte	0x0e
	.zero		1


	//   ....[34]....
        /*0b7c*/ 	.word	0x00006950
        /*0b80*/ 	.word	0x000000ff
        /*0b84*/ 	.word	0x00000000
        /*0b88*/ 	.short	0x0101
        /*0b8a*/ 	.byte	0x04
	.zero		1


	//   ....[35]....
        /*0b8c*/ 	.word	0x00007b50
        /*0b90*/ 	.word	0x00000003
        /*0b94*/ 	.word	0x00000000
        /*0b98*/ 	.short	0x0101
        /*0b9a*/ 	.byte	0x3f
	.zero		1


	//   ....[36]....
        /*0b9c*/ 	.word	0x0000a720
        /*0ba0*/ 	.word	0x00000007
        /*0ba4*/ 	.word	0x00013280
        /*0ba8*/ 	.short	0x010a
        /*0baa*/ 	.byte	0x3f
	.zero		1


	//   ....[37]....
        /*0bac*/ 	.word	0x0000ae00
        /*0bb0*/ 	.word	0x00000007
        /*0bb4*/ 	.word	0x00013270
        /*0bb8*/ 	.short	0x0107
        /*0bba*/ 	.byte	0x3f
	.zero		1


	//   ....[38]....
        /*0bbc*/ 	.word	0x0000aec0
        /*0bc0*/ 	.word	0x00000007
        /*0bc4*/ 	.word	0x00013270
        /*0bc8*/ 	.short	0x0101
        /*0bca*/ 	.byte	0x3f
	.zero		1


	//   ....[39]....
        /*0bcc*/ 	.word	0x0000af10
        /*0bd0*/ 	.word	0x00000007
        /*0bd4*/ 	.word	0x00013240
        /*0bd8*/ 	.short	0x010a
        /*0bda*/ 	.byte	0x3f
	.zero		1


	//   ....[40]....
        /*0bdc*/ 	.word	0x0000b4b0
        /*0be0*/ 	.word	0x00000007
        /*0be4*/ 	.word	0x00013230
        /*0be8*/ 	.short	0x0107
        /*0bea*/ 	.byte	0x3f
	.zero		1


	//   ....[41]....
        /*0bec*/ 	.word	0x0000b580
        /*0bf0*/ 	.word	0x00000007
        /*0bf4*/ 	.word	0x00013230
        /*0bf8*/ 	.short	0x0101
        /*0bfa*/ 	.byte	0x3f
	.zero		1


	//   ....[42]....
        /*0bfc*/ 	.word	0x0000c030
        /*0c00*/ 	.word	0x00000016
        /*0c04*/ 	.word	0x00013200
        /*0c08*/ 	.short	0x0107
        /*0c0a*/ 	.byte	0x3f
	.zero		1


	//   ....[43]....
        /*0c0c*/ 	.word	0x0000c120
        /*0c10*/ 	.word	0x00000016
        /*0c14*/ 	.word	0x00013200
        /*0c18*/ 	.short	0x0101
        /*0c1a*/ 	.byte	0x3f
	.zero		1


	//   ....[44]....
        /*0c1c*/ 	.word	0x0000c140
        /*0c20*/ 	.word	0x00000016
        /*0c24*/ 	.word	0x00013220
        /*0c28*/ 	.short	0x010a
        /*0c2a*/ 	.byte	0x3f
	.zero		1


	//   ....[45]....
        /*0c2c*/ 	.word	0x0000c6a0
        /*0c30*/ 	.word	0x00000000
        /*0c34*/ 	.word	0x00013280
        /*0c38*/ 	.short	0x010a
        /*0c3a*/ 	.byte	0x3f
	.zero		1


	//   ....[46]....
        /*0c3c*/ 	.word	0x0000cbb0
        /*0c40*/ 	.word	0x00000000
        /*0c44*/ 	.word	0x00013270
        /*0c48*/ 	.short	0x0107
        /*0c4a*/ 	.byte	0x3f
	.zero		1


	//   ....[47]....
        /*0c4c*/ 	.word	0x0000cc70
        /*0c50*/ 	.word	0x00000000
        /*0c54*/ 	.word	0x00013270
        /*0c58*/ 	.short	0x0101
        /*0c5a*/ 	.byte	0x3f
	.zero		1


	//   ....[48]....
        /*0c5c*/ 	.word	0x0000ccc0
        /*0c60*/ 	.word	0x00000000
        /*0c64*/ 	.word	0x00013240
        /*0c68*/ 	.short	0x010a
        /*0c6a*/ 	.byte	0x3f
	.zero		1


	//   ....[49]....
        /*0c6c*/ 	.word	0x0000d110
        /*0c70*/ 	.word	0x00000000
        /*0c74*/ 	.word	0x00013230
        /*0c78*/ 	.short	0x0107
        /*0c7a*/ 	.byte	0x3f
	.zero		1


	//   ....[50]....
        /*0c7c*/ 	.word	0x0000d1d0
        /*0c80*/ 	.word	0x00000000
        /*0c84*/ 	.word	0x00013230
        /*0c88*/ 	.short	0x0101
        /*0c8a*/ 	.byte	0x3f
	.zero		1


	//   ....[51]....
        /*0c8c*/ 	.word	0x0000d260
        /*0c90*/ 	.word	0x00000002
        /*0c94*/ 	.word	0x00013270
        /*0c98*/ 	.short	0x010a
        /*0c9a*/ 	.byte	0x3f
	.zero		1


	//   ....[52]....
        /*0c9c*/ 	.word	0x0000d2f0
        /*0ca0*/ 	.word	0x00000002
        /*0ca4*/ 	.word	0x00013260
        /*0ca8*/ 	.short	0x010a
        /*0caa*/ 	.byte	0x3f
	.zero		1


	//   ....[53]....
        /*0cac*/ 	.word	0x0000d720
        /*0cb0*/ 	.word	0x00000002
        /*0cb4*/ 	.word	0x00013250
        /*0cb8*/ 	.short	0x0101
        /*0cba*/ 	.byte	0x3f
	.zero		1


	//   ....[54]....
        /*0cbc*/ 	.word	0x0000d7b0
        /*0cc0*/ 	.word	0x00000002
        /*0cc4*/ 	.word	0x00000000
        /*0cc8*/ 	.short	0x0101
        /*0cca*/ 	.byte	0x3f
	.zero		1


	//   ....[55]....
        /*0ccc*/ 	.word	0x0000d990
        /*0cd0*/ 	.word	0x00000000
        /*0cd4*/ 	.word	0x00013270
        /*0cd8*/ 	.short	0x010a
        /*0cda*/ 	.byte	0x3f
	.zero		1


	//   ....[56]....
        /*0cdc*/ 	.word	0x0000da20
        /*0ce0*/ 	.word	0x00000000
        /*0ce4*/ 	.word	0x00013260
        /*0ce8*/ 	.short	0x010a
        /*0cea*/ 	.byte	0x3f
	.zero		1


	//   ....[57]....
        /*0cec*/ 	.word	0x0000de70
        /*0cf0*/ 	.word	0x00000000
        /*0cf4*/ 	.word	0x00013250
        /*0cf8*/ 	.short	0x0101
        /*0cfa*/ 	.byte	0x3f
	.zero		1


	//   ....[58]....
        /*0cfc*/ 	.word	0x0000def0
        /*0d00*/ 	.word	0x00000000
        /*0d04*/ 	.word	0x00000000
        /*0d08*/ 	.short	0x0101
        /*0d0a*/ 	.byte	0x3f
	.zero		1


	//   ....[59]....
        /*0d0c*/ 	.word	0x0000e9b0
        /*0d10*/ 	.word	0x00000005
        /*0d14*/ 	.word	0x00013220
        /*0d18*/ 	.short	0x010a
        /*0d1a*/ 	.byte	0x3f
	.zero		1


	//   ....[60]....
        /*0d1c*/ 	.word	0x0000eb50
        /*0d20*/ 	.word	0x00000004
        /*0d24*/ 	.word	0x00013240
        /*0d28*/ 	.short	0x010a
        /*0d2a*/ 	.byte	0x3f
	.zero		1


	//   ....[61]....
        /*0d2c*/ 	.word	0x0000ec00
        /*0d30*/ 	.word	0x00000005
        /*0d34*/ 	.word	0x00013240
        /*0d38*/ 	.short	0x010a
        /*0d3a*/ 	.byte	0x3f
	.zero		1


	//   ....[62]....
        /*0d3c*/ 	.word	0x0000ec40
        /*0d40*/ 	.word	0x00000004
        /*0d44*/ 	.word	0x00013260
        /*0d48*/ 	.short	0x010a
        /*0d4a*/ 	.byte	0x3f
	.zero		1


	//   ....[63]....
        /*0d4c*/ 	.word	0x0000ec80
        /*0d50*/ 	.word	0x00000005
        /*0d54*/ 	.word	0x00013260
        /*0d58*/ 	.short	0x010a
        /*0d5a*/ 	.byte	0x3f
	.zero		1


	//   ....[64]....
        /*0d5c*/ 	.word	0x0000ecc0
        /*0d60*/ 	.word	0x00000004
        /*0d64*/ 	.word	0x00013280
        /*0d68*/ 	.short	0x010a
        /*0d6a*/ 	.byte	0x3f
	.zero		1


	//   ....[65]....
        /*0d6c*/ 	.word	0x0000ed00
        /*0d70*/ 	.word	0x00000005
        /*0d74*/ 	.word	0x00013280
        /*0d78*/ 	.short	0x010a
        /*0d7a*/ 	.byte	0x3f
	.zero		1


	//   ....[66]....
        /*0d7c*/ 	.word	0x0000ed60
        /*0d80*/ 	.word	0x00000019
        /*0d84*/ 	.word	0x00013200
        /*0d88*/ 	.short	0x010a
        /*0d8a*/ 	.byte	0x3f
	.zero		1


	//   ....[67]....
        /*0d8c*/ 	.word	0x0000edb0
        /*0d90*/ 	.word	0x00000004
        /*0d94*/ 	.word	0x00013230
        /*0d98*/ 	.short	0x010a
        /*0d9a*/ 	.byte	0x3f
	.zero		1


	//   ....[68]....
        /*0d9c*/ 	.word	0x0000ee10
        /*0da0*/ 	.word	0x00000006
        /*0da4*/ 	.word	0x00013230
        /*0da8*/ 	.short	0x010a
        /*0daa*/ 	.byte	0x3f
	.zero		1


	//   ....[69]....
        /*0dac*/ 	.word	0x0000ee70
        /*0db0*/ 	.word	0x00000006
        /*0db4*/ 	.word	0x00013250
        /*0db8*/ 	.short	0x010a
        /*0dba*/ 	.byte	0x3f
	.zero		1


	//   ....[70]....
        /*0dbc*/ 	.word	0x0000eed0
        /*0dc0*/ 	.word	0x00000007
        /*0dc4*/ 	.word	0x00013250
        /*0dc8*/ 	.short	0x010a
        /*0dca*/ 	.byte	0x3f
	.zero		1


	//   ....[71]....
        /*0dcc*/ 	.word	0x0000efe0
        /*0dd0*/ 	.word	0x00000007
        /*0dd4*/ 	.word	0x00013280
        /*0dd8*/ 	.short	0x010a
        /*0dda*/ 	.byte	0x3f
	.zero		1


	//   ....[72]....
        /*0ddc*/ 	.word	0x0000f710
        /*0de0*/ 	.word	0x00000007
        /*0de4*/ 	.word	0x00013240
        /*0de8*/ 	.short	0x010a
        /*0dea*/ 	.byte	0x3f
	.zero		1


	//   ....[73]....
        /*0dec*/ 	.word	0x00010570
        /*0df0*/ 	.word	0x00000016
        /*0df4*/ 	.word	0x00013220
        /*0df8*/ 	.short	0x010a
        /*0dfa*/ 	.byte	0x3f
	.zero		1


	//   ....[74]....
        /*0dfc*/ 	.word	0x000105d0
        /*0e00*/ 	.word	0x00000000
        /*0e04*/ 	.word	0x00013280
        /*0e08*/ 	.short	0x010a
        /*0e0a*/ 	.byte	0x3f
	.zero		1


	//   ....[75]....
        /*0e0c*/ 	.word	0x00010ca0
        /*0e10*/ 	.word	0x00000000
        /*0e14*/ 	.word	0x00013240
        /*0e18*/ 	.short	0x010a
        /*0e1a*/ 	.byte	0x3f
	.zero		1


	//   ....[76]....
        /*0e1c*/ 	.word	0x00011260
        /*0e20*/ 	.word	0x00000002
        /*0e24*/ 	.word	0x00013270
        /*0e28*/ 	.short	0x010a
        /*0e2a*/ 	.byte	0x3f
	.zero		1


	//   ....[77]....
        /*0e2c*/ 	.word	0x000112b0
        /*0e30*/ 	.word	0x00000002
        /*0e34*/ 	.word	0x00013260
        /*0e38*/ 	.short	0x010a
        /*0e3a*/ 	.byte	0x3f
	.zero		1


	//   ....[78]....
        /*0e3c*/ 	.word	0x00011300
        /*0e40*/ 	.word	0x00000000
        /*0e44*/ 	.word	0x00013270
        /*0e48*/ 	.short	0x010a
        /*0e4a*/ 	.byte	0x3f
	.zero		1


	//   ....[79]....
        /*0e4c*/ 	.word	0x00011350
        /*0e50*/ 	.word	0x00000000
        /*0e54*/ 	.word	0x00013260
        /*0e58*/ 	.short	0x010a
        /*0e5a*/ 	.byte	0x3f
	.zero		1


	//   ....[80]....
        /*0e5c*/ 	.word	0x000113a0
        /*0e60*/ 	.word	0x00000005
        /*0e64*/ 	.word	0x00013220
        /*0e68*/ 	.short	0x010a
        /*0e6a*/ 	.byte	0x3f
	.zero		1


	//   ....[81]....
        /*0e6c*/ 	.word	0x00011540
        /*0e70*/ 	.word	0x00000004
        /*0e74*/ 	.word	0x00013240
        /*0e78*/ 	.short	0x010a
        /*0e7a*/ 	.byte	0x3f
	.zero		1


	//   ....[82]....
        /*0e7c*/ 	.word	0x00011590
        /*0e80*/ 	.word	0x00000005
        /*0e84*/ 	.word	0x00013240
        /*0e88*/ 	.short	0x010a
        /*0e8a*/ 	.byte	0x3f
	.zero		1


	//   ....[83]....
        /*0e8c*/ 	.word	0x000115e0
        /*0e90*/ 	.word	0x00000004
        /*0e94*/ 	.word	0x00013260
        /*0e98*/ 	.short	0x010a
        /*0e9a*/ 	.byte	0x3f
	.zero		1


	//   ....[84]....
        /*0e9c*/ 	.word	0x00011630
        /*0ea0*/ 	.word	0x00000005
        /*0ea4*/ 	.word	0x00013260
        /*0ea8*/ 	.short	0x010a
        /*0eaa*/ 	.byte	0x3f
	.zero		1


	//   ....[85]....
        /*0eac*/ 	.word	0x00011680
        /*0eb0*/ 	.word	0x00000004
        /*0eb4*/ 	.word	0x00013280
        /*0eb8*/ 	.short	0x010a
        /*0eba*/ 	.byte	0x3f
	.zero		1


	//----- nvinfo : EIATTR_NUM_MBARRIERS
	.align		4
.L_1428:
        /*0ebc*/ 	.byte	0x03, 0x38
        /*0ebe*/ 	.short	0x0016


	//----- nvinfo : EIATTR_EXIT_INSTR_OFFSETS
	.align		4
        /*0ec0*/ 	.byte	0x04, 0x1c
        /*0ec2*/ 	.short	(.L_1430 - .L_1429)


	//   ....[0]....
.L_1429:
        /*0ec4*/ 	.word	0x00000980


	//   ....[1]....
        /*0ec8*/ 	.word	0x00008850


	//   ....[2]....
        /*0ecc*/ 	.word	0x0000ed50


	//----- nvinfo : EIATTR_MAX_THREADS
	.align		4
.L_1430:
        /*0ed0*/ 	.byte	0x04, 0x05
        /*0ed2*/ 	.short	(.L_1432 - .L_1431)
.L_1431:
        /*0ed4*/ 	.word	0x00000200
        /*0ed8*/ 	.word	0x00000001
        /*0edc*/ 	.word	0x00000001


	//----- nvinfo : EIATTR_CRS_STACK_SIZE
	.align		4
.L_1432:
        /*0ee0*/ 	.byte	0x04, 0x1e
        /*0ee2*/ 	.short	(.L_1434 - .L_1433)
.L_1433:
        /*0ee4*/ 	.word	0x00000000


	//----- nvinfo : EIATTR_CBANK_PARAM_SIZE
	.align		4
.L_1434:
        /*0ee8*/ 	.byte	0x03, 0x19
        /*0eea*/ 	.short	0x0af0


	//----- nvinfo : EIATTR_PARAM_CBANK
	.align		4
        /*0eec*/ 	.byte	0x04, 0x0a
        /*0eee*/ 	.short	(.L_1436 - .L_1435)
	.align		4
.L_1435:
        /*0ef0*/ 	.word	index@(.nv.constant0._ZN7cutlass13device_kernelIN5flash11enable_sm90INS1_16FlashAttnFwdSm90INS1_25CollectiveMainloopFwdSm90ILi2EN4cute5tupleIJNS5_1CILi1EEES8_S8_EEENS6_IJNS7_ILi192EEENS7_ILi160EEENS7_ILi64EEEEEELi64ENS_12float_e4m3_tEfNS_4arch4Sm90ELb0ELb0ELb0ELb1ELb1ELb0ELb0ELb1ELb1ELb1ELb0ELb0EEENS1_21CollectiveEpilogueFwdINS6_IJSA_SC_SB_EEES9_NS_10bfloat16_tESG_Li384ELb1ELb1ELb0ELb1EEENS1_36VarlenDynamicPersistentTileSchedulerILi192ELi160ELi384ELi128ELb0ELb1ELb1ELb0ELb1ELb1EEEEEEEEEvNT_6ParamsE)
        /*0ef4*/ 	.short	0x0210
        /*0ef6*/ 	.short	0x0af0


	//----- nvinfo : EIATTR_SW_WAR
	.align		4
.L_1436:
        /*0ef8*/ 	.byte	0x04, 0x36
        /*0efa*/ 	.short	(.L_1438 - .L_1437)
.L_1437:
        /*0efc*/ 	.word	0x00000008
.L_1438:


//--------------------- .nv.info._ZN7cutlass13device_kernelIN5flash11enable_sm90INS1_16FlashAttnFwdSm90INS1_25CollectiveMainloopFwdSm90ILi2EN4cute5tupleIJNS5_1CILi1EEES8_S8_EEENS6_IJNS7_ILi192EEENS7_ILi160EEENS7_ILi64EEEEEELi64ENS_12float_e4m3_tEfNS_4arch4Sm90ELb0ELb0ELb0ELb1ELb1ELb1ELb0ELb1ELb1ELb1ELb0ELb0EEENS1_21CollectiveEpilogueFwdINS6_IJSA_SC_SB_EEES9_NS_10bfloat16_tESG_Li384ELb1ELb1ELb0ELb1EEENS1_36VarlenDynamicPersistentTileSchedulerILi192ELi160ELi384ELi128ELb0ELb1ELb1ELb0ELb1ELb1EEEEEEEEEvNT_6ParamsE --------------------------
	.section	.nv.info._ZN7cutlass13device_kernelIN5flash11enable_sm90INS1_16FlashAttnFwdSm90INS1_25CollectiveMainloopFwdSm90ILi2EN4cute5tupleIJNS5_1CILi1EEES8_S8_EEENS6_IJNS7_ILi192EEENS7_ILi160EEENS7_ILi64EEEEEELi64ENS_12float_e4m3_tEfNS_4arch4Sm90ELb0ELb0ELb0ELb1ELb1ELb1ELb0ELb1ELb1ELb1ELb0ELb0EEENS1_21CollectiveEpilogueFwdINS6_IJSA_SC_SB_EEES9_NS_10bfloat16_tESG_Li384ELb1ELb1ELb0ELb1EEENS1_36VarlenDynamicPersistentTileSchedulerILi192ELi160ELi384ELi128ELb0ELb1ELb1ELb0ELb1ELb1EEEEEEEEEvNT_6ParamsE,"",@"SHT_CUDA_INFO"
	.sectionflags	@""
	.align	4


	//----- nvinfo : EIATTR_CUDA_API_VERSION
	.align		4
        /*0000*/ 	.byte	0x04, 0x37
        /*0002*/ 	.short	(.L_1440 - .L_1439)
.L_1439:
        /*0004*/ 	.word	0x00000082


	//----- nvinfo : EIATTR_KPARAM_INFO
	.align		4
.L_1440:
        /*0008*/ 	.byte	0x04, 0x17
        /*000a*/ 	.short	(.L_1442 - .L_1441)
.L_1441:
        /*000c*/ 	.word	0x00000000
        /*0010*/ 	.short	0x0000
        /*0012*/ 	.short	0x0070
        /*0014*/ 	.byte	0x00, 0xf0, 0x01, 0x2a


	//----- nvinfo : EIATTR_SPARSE_MMA_MASK
	.align		4
.L_1442:
        /*0018*/ 	.byte	0x03, 0x50
        /*001a*/ 	.short	0x0000


	//----- nvinfo : EIATTR_MAXREG_COUNT
	.align		4
        /*001c*/ 	.byte	0x03, 0x1b
        /*001e*/ 	.short	0x0080


	//----- nvinfo : EIATTR_NUM_BARRIERS
	.align		4
        /*0020*/ 	.byte	0x02, 0x4c
        /*0022*/ 	.byte	0x10
	.zero		1


	//----- nvinfo : EIATTR_EXTERNS
	.align		4
        /*0024*/ 	.byte	0x04, 0x0f
        /*0026*/ 	.short	(.L_1444 - .L_1443)


	//   ....[0]....
	.align		4
.L_1443:
        /*0028*/ 	.word	index@(__assertfail)


	//----- nvinfo : EIATTR_ANNOTATIONS
	.align		4
.L_1444:
        /*002c*/ 	.byte	0x04, 0x55
        /*002e*/ 	.short	(.L_1446 - .L_1445)


	//   ....[0]....
.L_1445:
        /* <DEDUP_REMOVED lines=134> */


	//----- nvinfo : EIATTR_MERCURY_ISA_VERSION
	.align		4
.L_1446:
        /*0878*/ 	.byte	0x03, 0x5f
        /*087a*/ 	.short	0x0101


	//----- nvinfo : EIATTR_UNUSED_LOAD_BYTE_OFFSET
	.align		4
        /*087c*/ 	.byte	0x04, 0x44
        /*087e*/ 	.short	(.L_1448 - .L_1447)


	//   ....[0]....
.L_1447:
        /*0880*/ 	.word	0x00000a40
        /*0884*/ 	.word	0x0000fff0


	//   ....[1]....
        /*0888*/ 	.word	0x0000da80
        /*088c*/ 	.word	0x0000fff0


	//----- nvinfo : EIATTR_INT_WARP_WIDE_INSTR_OFFSETS
	.align		4
.L_1448:
        /*0890*/ 	.byte	0x04, 0x31
        /*0892*/ 	.short	(.L_1450 - .L_1449)


	//   ....[0]....
.L_1449:
        /*0894*/ 	.word	0x00000120


	//   ....[1]....
        /*0898*/ 	.word	0x000001c0


	//   ....[2]....
        /*089c*/ 	.word	0x00000230


	//   ....[3]....
        /*08a0*/ 	.word	0x000118c0


	//   ....[4]....
        /*08a4*/ 	.word	0x00011950


	//   ....[5]....
        /*08a8*/ 	.word	0x00015710


	//   ....[6]....
        /*08ac*/ 	.word	0x000157a0


	//----- nvinfo : EIATTR_COOP_GROUP_MASK_REGIDS
	.align		4
.L_1450:
        /*08b0*/ 	.byte	0x04, 0x29
        /*08b2*/ 	.short	(.L_1452 - .L_1451)


	//   ....[0]....
.L_1451:
        /*08b4*/ 	.word	0xffffffff


	//   ....[1]....
        /*08b8*/ 	.word	0xffffffff


	//   ....[2]....
        /*08bc*/ 	.word	0xffffffff


	//   ....[3]....
        /*08c0*/ 	.word	0xffffffff


	//   ....[4]....
        /*08c4*/ 	.word	0xffffffff


	//   ....[5]....
        /*08c8*/ 	.word	0xffffffff


	//   ....[6]....
        /*08cc*/ 	.word	0xffffffff


	//   ....[7]....
        /*08d0*/ 	.word	0xffffffff


	//   ....[8]....
        /*08d4*/ 	.word	0xffffffff


	//   ....[9]....
        /*08d8*/ 	.word	0xffffffff


	//   ....[10]....
        /*08dc*/ 	.word	0xffffffff


	//   ....[11]....
        /*08e0*/ 	.word	0xffffffff


	//   ....[12]....
        /*08e4*/ 	.word	0xffffffff


	//   ....[13]....
        /*08e8*/ 	.word	0xffffffff


	//   ....[14]....
        /*08ec*/ 	.word	0xffffffff


	//   ....[15]....
        /*08f0*/ 	.word	0xffffffff


	//   ....[16]....
        /*08f4*/ 	.word	0xffffffff


	//   ....[17]....
        /*08f8*/ 	.word	0xffffffff


	//   ....[18]....
        /*08fc*/ 	.word	0xffffffff


	//   ....[19]....
        /*0900*/ 	.word	0xffffffff


	//   ....[20]....
        /*0904*/ 	.word	0xffffffff


	//   ....[21]....
        /*0908*/ 	.word	0xffffffff


	//   ....[22]....
        /*090c*/ 	.word	0xffffffff


	//   ....[23]....
        /*0910*/ 	.word	0xffffffff


	//   ....[24]....
        /*0914*/ 	.word	0xffffffff


	//   ....[25]....
        /*0918*/ 	.word	0xffffffff


	//   ....[26]....
        /*091c*/ 	.word	0xffffffff


	//   ....[27]....
        /*0920*/ 	.word	0xffffffff


	//   ....[28]....
        /*0924*/ 	.word	0xffffffff


	//   ....[29]....
        /*0928*/ 	.word	0xffffffff


	//   ....[30]....
        /*092c*/ 	.word	0xffffffff


	//   ....[31]....
        /*0930*/ 	.word	0xffffffff


	//   ....[32]....
        /*0934*/ 	.word	0xffffffff


	//   ....[33]....
        /*0938*/ 	.word	0xffffffff


	//   ....[34]....
        /*093c*/ 	.word	0xffffffff


	//   ....[35]....
        /*0940*/ 	.word	0xffffffff


	//   ....[36]....
        /*0944*/ 	.word	0xffffffff


	//   ....[37]....
        /*0948*/ 	.word	0xffffffff


	//   ....[38]....
        /*094c*/ 	.word	0xffffffff


	//   ....[39]....
        /*0950*/ 	.word	0xffffffff


	//   ....[40]....
        /*0954*/ 	.word	0xffffffff


	//   ....[41]....
        /*0958*/ 	.word	0xffffffff


	//   ....[42]....
        /*095c*/ 	.word	0xffffffff


	//   ....[43]....
        /*0960*/ 	.word	0xffffffff


	//   ....[44]....
        /*0964*/ 	.word	0xffffffff


	//   ....[45]....
        /*0968*/ 	.word	0xffffffff


	//   ....[46]....
        /*096c*/ 	.word	0xffffffff


	//   ....[47]....
        /*0970*/ 	.word	0xffffffff


	//   ....[48]....
        /*0974*/ 	.word	0xffffffff


	//   ....[49]....
        /*0978*/ 	.word	0xffffffff


	//   ....[50]....
        /*097c*/ 	.word	0xffffffff


	//   ....[51]....
        /*0980*/ 	.word	0xffffffff


	//   ....[52]....
        /*0984*/ 	.word	0xffffffff


	//   ....[53]....
        /*0988*/ 	.word	0xffffffff


	//   ....[54]....
        /*098c*/ 	.word	0xffffffff


	//   ....[55]....
        /*0990*/ 	.word	0xffffffff


	//   ....[56]....
        /*0994*/ 	.word	0xffffffff


	//   ....[57]....
        /*0998*/ 	.word	0xffffffff


	//   ....[58]....
        /*099c*/ 	.word	0xffffffff


	//   ....[59]....
        /*09a0*/ 	.word	0xffffffff


	//   ....[60]....
        /*09a4*/ 	.word	0xffffffff


	//   ....[61]....
        /*09a8*/ 	.word	0xffffffff


	//   ....[62]....
        /*09ac*/ 	.word	0xffffffff


	//   ....[63]....
        /*09b0*/ 	.word	0xffffffff


	//   ....[64]....
        /*09b4*/ 	.word	0xffffffff


	//   ....[65]....
        /*09b8*/ 	.word	0xffffffff


	//   ....[66]....
        /*09bc*/ 	.word	0xffffffff


	//   ....[67]....
        /*09c0*/ 	.word	0xffffffff


	//   ....[68]....
        /*09c4*/ 	.word	0xffffffff


	//   ....[69]....
        /*09c8*/ 	.word	0xffffffff


	//   ....[70]....
        /*09cc*/ 	.word	0xffffffff


	//   ....[71]....
        /*09d0*/ 	.word	0xffffffff


	//   ....[72]....
        /*09d4*/ 	.word	0xffffffff


	//   ....[73]....
        /*09d8*/ 	.word	0xffffffff


	//   ....[74]....
        /*09dc*/ 	.word	0xffffffff


	//   ....[75]....
        /*09e0*/ 	.word	0xffffffff


	//   ....[76]....
        /*09e4*/ 	.word	0xffffffff


	//   ....[77]....
        /*09e8*/ 	.word	0xffffffff


	//   ....[78]....
        /*09ec*/ 	.word	0xffffffff


	//   ....[79]....
        /*09f0*/ 	.word	0xffffffff


	//   ....[80]....
        /*09f4*/ 	.word	0xffffffff


	//   ....[81]....
        /*09f8*/ 	.word	0xffffffff


	//   ....[82]....
        /*09fc*/ 	.word	0xffffffff


	//   ....[83]....
        /*0a00*/ 	.word	0xffffffff


	//   ....[84]....
        /*0a04*/ 	.word	0xffffffff


	//   ....[85]....
        /*0a08*/ 	.word	0xffffffff


	//   ....[86]....
        /*0a0c*/ 	.word	0xffffffff


	//   ....[87]....
        /*0a10*/ 	.word	0xffffffff


	//   ....[88]....
        /*0a14*/ 	.word	0xffffffff


	//   ....[89]....
        /*0a18*/ 	.word	0xffffffff


	//   ....[90]....
        /*0a1c*/ 	.word	0xffffffff


	//   ....[91]....
        /*0a20*/ 	.word	0xffffffff


	//   ....[92]....
        /*0a24*/ 	.word	0xffffffff


	//   ....[93]....
        /*0a28*/ 	.word	0xffffffff


	//   ....[94]....
        /*0a2c*/ 	.word	0xffffffff


	//   ....[95]....
        /*0a30*/ 	.word	0xffffffff


	//   ....[96]....
        /*0a34*/ 	.word	0xffffffff


	//   ....[97]....
        /*0a38*/ 	.word	0xffffffff


	//   ....[98]....
        /*0a3c*/ 	.word	0xffffffff


	//   ....[99]....
        /*0a40*/ 	.word	0xffffffff


	//   ....[100]....
        /*0a44*/ 	.word	0xffffffff


	//   ....[101]....
        /*0a48*/ 	.word	0xffffffff


	//   ....[102]....
        /*0a4c*/ 	.word	0xffffffff


	//   ....[103]....
        /*0a50*/ 	.word	0xffffffff


	//   ....[104]....
        /*0a54*/ 	.word	0xffffffff


	//   ....[105]....
        /*0a58*/ 	.word	0xffffffff


	//   ....[106]....
        /*0a5c*/ 	.word	0xffffffff


	//   ....[107]....
        /*0a60*/ 	.word	0xffffffff


	//   ....[108]....
        /*0a64*/ 	.word	0xffffffff


	//   ....[109]....
        /*0a68*/ 	.word	0xffffffff


	//   ....[110]....
        /*0a6c*/ 	.word	0xffffffff


	//   ....[111]....
        /*0a70*/ 	.word	0xffffffff


	//   ....[112]....
        /*0a74*/ 	.word	0xffffffff


	//   ....[113]....
        /*0a78*/ 	.word	0xffffffff


	//   ....[114]....
        /*0a7c*/ 	.word	0xffffffff


	//   ....[115]....
        /*0a80*/ 	.word	0xffffffff


	//   ....[116]....
        /*0a84*/ 	.word	0xffffffff


	//   ....[117]....
        /*0a88*/ 	.word	0xffffffff


	//   ....[118]....
        /*0a8c*/ 	.word	0xffffffff


	//   ....[119]....
        /*0a90*/ 	.word	0xffffffff


	//   ....[120]....
        /*0a94*/ 	.word	0xffffffff


	//   ....[121]....
        /*0a98*/ 	.word	0xffffffff


	//   ....[122]....
        /*0a9c*/ 	.word	0xffffffff


	//   ....[123]....
        /*0aa0*/ 	.word	0xffffffff


	//   ....[124]....
        /*0aa4*/ 	.word	0xffffffff


	//   ....[125]....
        /*0aa8*/ 	.word	0xffffffff


	//   ....[126]....
        /*0aac*/ 	.word	0xffffffff


	//   ....[127]....
        /*0ab0*/ 	.word	0xffffffff


	//   ....[128]....
        /*0ab4*/ 	.word	0xffffffff


	//   ....[129]....
        /*0ab8*/ 	.word	0xffffffff


	//   ....[130]....
        /*0abc*/ 	.word	0xffffffff


	//   ....[131]....
        /*0ac0*/ 	.word	0xffffffff


	//   ....[132]....
        /*0ac4*/ 	.word	0xffffffff


	//   ....[133]....
        /*0ac8*/ 	.word	0xffffffff


	//   ....[134]....
        /*0acc*/ 	.word	0xffffffff


	//   ....[135]....
        /*0ad0*/ 	.word	0xffffffff


	//   ....[136]....
        /*0ad4*/ 	.word	0xffffffff


	//   ....[137]....
        /*0ad8*/ 	.word	0xffffffff


	//   ....[138]....
        /*0adc*/ 	.word	0xffffffff


	//   ....[139]....
        /*0ae0*/ 	.word	0xffffffff


	//   ....[140]....
        /*0ae4*/ 	.word	0xffffffff


	//   ....[141]....
        /*0ae8*/ 	.word	0xffffffff


	//   ....[142]....
        /*0aec*/ 	.word	0xffffffff


	//   ....[143]....
        /*0af0*/ 	.word	0xffffffff


	//   ....[144]....
        /*0af4*/ 	.word	0xffffffff


	//   ....[145]....
        /*0af8*/ 	.word	0xffffffff


	//   ....[146]....
        /*0afc*/ 	.word	0xffffffff


	//   ....[147]....
        /*0b00*/ 	.word	0xffffffff


	//   ....[148]....
        /*0b04*/ 	.word	0xffffffff


	//   ....[149]....
        /*0b08*/ 	.word	0xffffffff


	//   ....[150]....
        /*0b0c*/ 	.word	0xffffffff


	//   ....[151]....
        /*0b10*/ 	.word	0xffffffff


	//   ....[152]....
        /*0b14*/ 	.word	0xffffffff


	//   ....[153]....
        /*0b18*/ 	.word	0xffffffff


	//   ....[154]....
        /*0b1c*/ 	.word	0xffffffff


	//   ....[155]....
        /*0b20*/ 	.word	0xffffffff


	//   ....[156]....
        /*0b24*/ 	.word	0xffffffff


	//   ....[157]....
        /*0b28*/ 	.word	0xffffffff


	//   ....[158]....
        /*0b2c*/ 	.word	0xffffffff


	//   ....[159]....
        /*0b30*/ 	.word	0x0500000f


	//   ....[160]....
        /*0b34*/ 	.word	0x0500000f


	//   ....[161]....
        /*0b38*/ 	.word	0x0500000f


	//   ....[162]....
        /*0b3c*/ 	.word	0x0500000f


	//   ....[163]....
        /*0b40*/ 	.word	0x0500000f


	//   ....[164]....
        /*0b44*/ 	.word	0x0500000f


	//   ....[165]....
        /*0b48*/ 	.word	0x0500000f


	//   ....[166]....
        /*0b4c*/ 	.word	0x0500000f


	//   ....[167]....
        /*0b50*/ 	.word	0x0500000f


	//   ....[168]....
        /*0b54*/ 	.word	0x0500000f


	//   ....[169]....
        /*0b58*/ 	.word	0x0500000f


	//   ....[170]....
        /*0b5c*/ 	.word	0x0500000f


	//   ....[171]....
        /*0b60*/ 	.word	0x0500000f


	//   ....[172]....
        /*0b64*/ 	.word	0x0500000f


	//   ....[173]....
        /*0b68*/ 	.word	0x0500000f


	//   ....[174]....
        /*0b6c*/ 	.word	0x0500000f


	//   ....[175]....
        /*0b70*/ 	.word	0x0500000f


	//   ....[176]....
        /*0b74*/ 	.word	0x0500000f


	//   ....[177]....
        /*0b78*/ 	.word	0x0500000f


	//   ....[178]....
        /*0b7c*/ 	.word	0x0500000f


	//   ....[179]....
        /*0b80*/ 	.word	0x0500000f


	//   ....[180]....
        /*0b84*/ 	.word	0x0500000f


	//   ....[181]....
        /*0b88*/ 	.word	0x0500000f


	//   ....[182]....
        /*0b8c*/ 	.word	0x0500000f


	//   ....[183]....
        /*0b90*/ 	.word	0x0500000f


	//   ....[184]....
        /*0b94*/ 	.word	0x0500000f


	//   ....[185]....
        /*0b98*/ 	.word	0x0500000f


	//   ....[186]....
        /*0b9c*/ 	.word	0x0500000f


	//   ....[187]....
        /*0ba0*/ 	.word	0x0500000f


	//   ....[188]....
        /*0ba4*/ 	.word	0x0500000f


	//   ....[189]....
        /*0ba8*/ 	.word	0x0500000f


	//   ....[190]....
        /*0bac*/ 	.word	0x0500000f


	//   ....[191]....
        /*0bb0*/ 	.word	0x0500000f


	//   ....[192]....
        /*0bb4*/ 	.word	0x0500000f


	//   ....[193]....
        /*0bb8*/ 	.word	0x0500000f


	//   ....[194]....
        /*0bbc*/ 	.word	0x0500000f


	//   ....[195]....
        /*0bc0*/ 	.word	0x0500000f


	//   ....[196]....
        /*0bc4*/ 	.word	0x0500000f


	//   ....[197]....
        /*0bc8*/ 	.word	0x0500000f


	//   ....[198]....
        /*0bcc*/ 	.word	0x0500000f


	//   ....[199]....
        /*0bd0*/ 	.word	0x0500000f


	//   ....[200]....
        /*0bd4*/ 	.word	0x0500000f


	//   ....[201]....
        /*0bd8*/ 	.word	0x0500000f


	//   ....[202]....
        /*0bdc*/ 	.word	0x0500000f


	//   ....[203]....
        /*0be0*/ 	.word	0x0500000f


	//   ....[204]....
        /*0be4*/ 	.word	0x0500000f


	//   ....[205]....
        /*0be8*/ 	.word	0x0500000f


	//   ....[206]....
        /*0bec*/ 	.word	0x0500000f


	//   ....[207]....
        /*0bf0*/ 	.word	0x0500000f


	//   ....[208]....
        /*0bf4*/ 	.word	0x0500000f


	//   ....[209]....
        /*0bf8*/ 	.word	0x0500000f


	//   ....[210]....
        /*0bfc*/ 	.word	0x0500000f


	//   ....[211]....
        /*0c00*/ 	.word	0x0500000f


	//   ....[212]....
        /*0c04*/ 	.word	0x0500000f


	//   ....[213]....
        /*0c08*/ 	.word	0x0500000f


	//   ....[214]....
        /*0c0c*/ 	.word	0x0500000f


	//   ....[215]....
        /*0c10*/ 	.word	0x0500000f


	//   ....[216]....
        /*0c14*/ 	.word	0x0500000f


	//   ....[217]....
        /*0c18*/ 	.word	0x0500000f


	//   ....[218]....
        /*0c1c*/ 	.word	0x0500000f


	//   ....[219]....
        /*0c20*/ 	.word	0x0500000f


	//   ....[220]....
        /*0c24*/ 	.word	0x0500000f


	//   ....[221]....
        /*0c28*/ 	.word	0x0500000f


	//   ....[222]....
        /*0c2c*/ 	.word	0x0500000f


	//   ....[223]....
        /*0c30*/ 	.word	0x0500000f


	//   ....[224]....
        /*0c34*/ 	.word	0x0500000f


	//   ....[225]....
        /*0c38*/ 	.word	0x0500000f


	//   ....[226]....
        /*0c3c*/ 	.word	0x0500000f


	//   ....[227]....
        /*0c40*/ 	.word	0x0500000f


	//   ....[228]....
        /*0c44*/ 	.word	0x0500000f


	//   ....[229]....
        /*0c48*/ 	.word	0x0500000f


	//   ....[230]....
        /*0c4c*/ 	.word	0x0500000f


	//   ....[231]....
        /*0c50*/ 	.word	0x0500000f


	//   ....[232]....
        /*0c54*/ 	.word	0x0500000f


	//   ....[233]....
        /*0c58*/ 	.word	0x0500000f


	//   ....[234]....
        /*0c5c*/ 	.word	0x0500000f


	//   ....[235]....
        /*0c60*/ 	.word	0x0500000f


	//   ....[236]....
        /*0c64*/ 	.word	0x0500000f


	//   ....[237]....
        /*0c68*/ 	.word	0x0500000f


	//   ....[238]....
        /*0c6c*/ 	.word	0x0500000f


	//   ....[239]....
        /*0c70*/ 	.word	0x0500000f


	//   ....[240]....
        /*0c74*/ 	.word	0x0500000f


	//   ....[241]....
        /*0c78*/ 	.word	0x0500000f


	//   ....[242]....
        /*0c7c*/ 	.word	0x0500000f


	//   ....[243]....
        /*0c80*/ 	.word	0x0500000f


	//   ....[244]....
        /*0c84*/ 	.word	0x0500000f


	//----- nvinfo : EIATTR_COOP_GROUP_INSTR_OFFSETS
	.align		4
.L_1452:
        /*0c88*/ 	.byte	0x04, 0x28
        /*0c8a*/ 	.short	(.L_1454 - .L_1453)


	//   ....[0]....
.L_1453:
        /*0c8c*/ 	.word	0x00000060


	//   ....[1]....
        /*0c90*/ 	.word	0x00000130


	//   ....[2]....
        /*0c94*/ 	.word	0x000001e0


	//   ....[3]....
        /*0c98*/ 	.word	0x000003a0


	//   ....[4]....
        /*0c9c*/ 	.word	0x00000500


	//   ....[5]....
        /*0ca0*/ 	.word	0x00000620


	//   ....[6]....
        /*0ca4*/ 	.word	0x00000780


	//   ....[7]....
        /*0ca8*/ 	.word	0x00002690


	//   ....[8]....
        /*0cac*/ 	.word	0x000026a0


	//   ....[9]....
        /*0cb0*/ 	.word	0x000038a0


	//   ....[10]....
        /*0cb4*/ 	.word	0x000038b0


	//   ....[11]....
        /*0cb8*/ 	.word	0x00004a90


	//   ....[12]....
        /*0cbc*/ 	.word	0x00004aa0


	//   ....[13]....
        /*0cc0*/ 	.word	0x00004e50


	//   ....[14]....
        /*0cc4*/ 	.word	0x00004e70


	//   ....[15]....
        /*0cc8*/ 	.word	0x00005560


	//   ....[16]....
        /*0ccc*/ 	.word	0x00005af0


	//   ....[17]....
        /*0cd0*/ 	.word	0x00005b00


	//   ....[18]....
        /*0cd4*/ 	.word	0x00005b10


	//   ....[19]....
        /*0cd8*/ 	.word	0x00005b20


	//   ....[20]....
        /*0cdc*/ 	.word	0x00006e20


	//   ....[21]....
        /*0ce0*/ 	.word	0x00006e30


	//   ....[22]....
        /*0ce4*/ 	.word	0x00006e40


	//   ....[23]....
        /*0ce8*/ 	.word	0x00006e50


	//   ....[24]....
        /*0cec*/ 	.word	0x00009200


	//   ....[25]....
        /*0cf0*/ 	.word	0x00009260


	//   ....[26]....
        /*0cf4*/ 	.word	0x00009700


	//   ....[27]....
        /*0cf8*/ 	.word	0x00009720


	//   ....[28]....
        /*0cfc*/ 	.word	0x0000b880


	//   ....[29]....
        /*0d00*/ 	.word	0x0000b8a0


	//   ....[30]....
        /*0d04*/ 	.word	0x0000bb70


	//   ....[31]....
        /*0d08*/ 	.word	0x0000bb90


	//   ....[32]....
        /*0d0c*/ 	.word	0x0000d460


	//   ....[33]....
        /*0d10*/ 	.word	0x0000d470


	//   ....[34]....
        /*0d14*/ 	.word	0x0000d510


	//   ....[35]....
        /*0d18*/ 	.word	0x0000d520


	//   ....[36]....
        /*0d1c*/ 	.word	0x0000e000


	//   ....[37]....
        /*0d20*/ 	.word	0x0000e010


	//   ....[38]....
        /*0d24*/ 	.word	0x0000e020


	//   ....[39]....
        /*0d28*/ 	.word	0x0000e030


	//   ....[40]....
        /*0d2c*/ 	.word	0x0000e040


	//   ....[41]....
        /*0d30*/ 	.word	0x0000e050


	//   ....[42]....
        /*0d34*/ 	.word	0x0000e060


	//   ....[43]....
        /*0d38*/ 	.word	0x0000e070


	//   ....[44]....
        /*0d3c*/ 	.word	0x0000e080


	//   ....[45]....
        /*0d40*/ 	.word	0x0000e090


	//   ....[46]....
        /*0d44*/ 	.word	0x0000e0a0


	//   ....[47]....
        /*0d48*/ 	.word	0x0000e0b0


	//   ....[48]....
        /*0d4c*/ 	.word	0x0000e0c0


	//   ....[49]....
        /*0d50*/ 	.word	0x0000e0d0


	//   ....[50]....
        /*0d54*/ 	.word	0x0000e0e0


	//   ....[51]....
        /*0d58*/ 	.word	0x0000e0f0


	//   ....[52]....
        /*0d5c*/ 	.word	0x0000e650


	//   ....[53]....
        /*0d60*/ 	.word	0x0000e670


	//   ....[54]....
        /*0d64*/ 	.word	0x0000e690


	//   ....[55]....
        /*0d68*/ 	.word	0x0000e6b0


	//   ....[56]....
        /*0d6c*/ 	.word	0x0000ebf0


	//   ....[57]....
        /*0d70*/ 	.word	0x0000ec00


	//   ....[58]....
        /*0d74*/ 	.word	0x0000ec10


	//   ....[59]....
        /*0d78*/ 	.word	0x0000ec30


	//   ....[60]....
        /*0d7c*/ 	.word	0x0000ec50


	//   ....[61]....
        /*0d80*/ 	.word	0x0000ec70


	//   ....[62]....
        /*0d84*/ 	.word	0x0000ed30


	//   ....[63]....
        /*0d88*/ 	.word	0x0000ed40


	//   ....[64]....
        /*0d8c*/ 	.word	0x0000f600


	//   ....[65]....
        /*0d90*/ 	.word	0x0000f630


	//   ....[66]....
        /*0d94*/ 	.word	0x0000f650


	//   ....[67]....
        /*0d98*/ 	.word	0x0000f660


	//   ....[68]....
        /*0d9c*/ 	.word	0x0000f670


	//   ....[69]....
        /*0da0*/ 	.word	0x0000f680


	//   ....[70]....
        /*0da4*/ 	.word	0x0000f690


	//   ....[71]....
        /*0da8*/ 	.word	0x0000f6a0


	//   ....[72]....
        /*0dac*/ 	.word	0x0000f860


	//   ....[73]....
        /*0db0*/ 	.word	0x0000fa30


	//   ....[74]....
        /*0db4*/ 	.word	0x0000fa60


	//   ....[75]....
        /*0db8*/ 	.word	0x0000fa90


	//   ....[76]....
        /*0dbc*/ 	.word	0x0000fac0


	//   ....[77]....
        /*0dc0*/ 	.word	0x0000faf0


	//   ....[78]....
        /*0dc4*/ 	.word	0x0000fb20


	//   ....[79]....
        /*0dc8*/ 	.word	0x0000fc90


	//   ....[80]....
        /*0dcc*/ 	.word	0x0000fcc0


	//   ....[81]....
        /*0dd0*/ 	.word	0x0000fcf0


	//   ....[82]....
        /*0dd4*/ 	.word	0x0000fd20


	//   ....[83]....
        /*0dd8*/ 	.word	0x0000fd50


	//   ....[84]....
        /*0ddc*/ 	.word	0x0000fd80


	//   ....[85]....
        /*0de0*/ 	.word	0x0000fe10


	//   ....[86]....
        /*0de4*/ 	.word	0x0000fe40


	//   ....[87]....
        /*0de8*/ 	.word	0x0000fec0


	//   ....[88]....
        /*0dec*/ 	.word	0x00010b60


	//   ....[89]....
        /*0df0*/ 	.word	0x00012980


	//   ....[90]....
        /*0df4*/ 	.word	0x00012990


	//   ....[91]....
        /*0df8*/ 	.word	0x000129f0


	//   ....[92]....
        /*0dfc*/ 	.word	0x00012a20


	//   ....[93]....
        /*0e00*/ 	.word	0x00012a90


	//   ....[94]....
        /*0e04*/ 	.word	0x00012ab0


	//   ....[95]....
        /*0e08*/ 	.word	0x00012ac0


	//   ....[96]....
        /*0e0c*/ 	.word	0x00012ad0


	//   ....[97]....
        /*0e10*/ 	.word	0x00012bc0


	//   ....[98]....
        /*0e14*/ 	.word	0x00012bd0


	//   ....[99]....
        /*0e18*/ 	.word	0x00013030


	//   ....[100]....
        /*0e1c*/ 	.word	0x00013050


	//   ....[101]....
        /*0e20*/ 	.word	0x000130b0


	//   ....[102]....
        /*0e24*/ 	.word	0x000130d0


	//   ....[103]....
        /*0e28*/ 	.word	0x00013110


	//   ....[104]....
        /*0e2c*/ 	.word	0x00013130


	//   ....[105]....
        /*0e30*/ 	.word	0x00013140


	//   ....[106]....
        /*0e34*/ 	.word	0x00013150


	//   ....[107]....
        /*0e38*/ 	.word	0x000131e0


	//   ....[108]....
        /*0e3c*/ 	.word	0x00013200


	//   ....[109]....
        /*0e40*/ 	.word	0x00013af0


	//   ....[110]....
        /*0e44*/ 	.word	0x00013b20


	//   ....[111]....
        /*0e48*/ 	.word	0x00013bc0


	//   ....[112]....
        /*0e4c*/ 	.word	0x00013be0


	//   ....[113]....
        /*0e50*/ 	.word	0x00013c60


	//   ....[114]....
        /*0e54*/ 	.word	0x00013c80


	//   ....[115]....
        /*0e58*/ 	.word	0x00013cf0


	//   ....[116]....
        /*0e5c*/ 	.word	0x00013d00


	//   ....[117]....
        /*0e60*/ 	.word	0x00013d40


	//   ....[118]....
        /*0e64*/ 	.word	0x00013d60


	//   ....[119]....
        /*0e68*/ 	.word	0x00013d70


	//   ....[120]....
        /*0e6c*/ 	.word	0x00013d80


	//   ....[121]....
        /*0e70*/ 	.word	0x00014840


	//   ....[122]....
        /*0e74*/ 	.word	0x00014850


	//   ....[123]....
        /*0e78*/ 	.word	0x00014870


	//   ....[124]....
        /*0e7c*/ 	.word	0x000148c0


	//   ....[125]....
        /*0e80*/ 	.word	0x000148d0


	//   ....[126]....
        /*0e84*/ 	.word	0x00014910


	//   ....[127]....
        /*0e88*/ 	.word	0x00014920


	//   ....[128]....
        /*0e8c*/ 	.word	0x00014930


	//   ....[129]....
        /*0e90*/ 	.word	0x00014970


	//   ....[130]....
        /*0e94*/ 	.word	0x000149b0


	//   ....[131]....
        /*0e98*/ 	.word	0x00014e00


	//   ....[132]....
        /*0e9c*/ 	.word	0x00014e10


	//   ....[133]....
        /*0ea0*/ 	.word	0x00014e20


	//   ....[134]....
        /*0ea4*/ 	.word	0x00014e60


	//   ....[135]....
        /*0ea8*/ 	.word	0x00014e70


	//   ....[136]....
        /*0eac*/ 	.word	0x00014eb0


	//   ....[137]....
        /*0eb0*/ 	.word	0x00014ec0


	//   ....[138]....
        /*0eb4*/ 	.word	0x00014ed0


	//   ....[139]....
        /*0eb8*/ 	.word	0x00014f10


	//   ....[140]....
        /*0ebc*/ 	.word	0x00014f50


	//   ....[141]....
        /*0ec0*/ 	.word	0x00015fd0


	//   ....[142]....
        /*0ec4*/ 	.word	0x00016000


	//   ....[143]....
        /*0ec8*/ 	.word	0x00016040


	//   ....[144]....
        /*0ecc*/ 	.word	0x00016070


	//   ....[145]....
        /*0ed0*/ 	.word	0x000160a0


	//   ....[146]....
        /*0ed4*/ 	.word	0x000160d0


	//   ....[147]....
        /*0ed8*/ 	.word	0x00016100


	//   ....[148]....
        /*0edc*/ 	.word	0x00016130


	//   ....[149]....
        /*0ee0*/ 	.word	0x000162b0


	//   ....[150]....
        /*0ee4*/ 	.word	0x000162e0


	//   ....[151]....
        /*0ee8*/ 	.word	0x00016310


	//   ....[152]....
        /*0eec*/ 	.word	0x00016340


	//   ....[153]....
        /*0ef0*/ 	.word	0x00016370


	//   ....[154]....
        /*0ef4*/ 	.word	0x000163a0


	//   ....[155]....
        /*0ef8*/ 	.word	0x00016460


	//   ....[156]....
        /*0efc*/ 	.word	0x00016480


	//   ....[157]....
        /*0f00*/ 	.word	0x000164f0


	//   ....[158]....
        /*0f04*/ 	.word	0x00016980


	//   ....[159]....
        /*0f08*/ 	.word	0x00016d40


	//   ....[160]....
        /*0f0c*/ 	.word	0x00016dd0


	//   ....[161]....
        /*0f10*/ 	.word	0x00016ea0


	//   ....[162]....
        /*0f14*/ 	.word	0x00016f30


	//   ....[163]....
        /*0f18*/ 	.word	0x00017010


	//   ....[164]....
        /*0f1c*/ 	.word	0x000170a0


	//   ....[165]....
        /*0f20*/ 	.word	0x00017180


	//   ....[166]....
        /*0f24*/ 	.word	0x00017210


	//   ....[167]....
        /*0f28*/ 	.word	0x00017260


	//   ....[168]....
        /*0f2c*/ 	.word	0x000172b0


	//   ....[169]....
        /*0f30*/ 	.word	0x00017390


	//   ....[170]....
        /*0f34*/ 	.word	0x00017420


	//   ....[171]....
        /*0f38*/ 	.word	0x00017470


	//   ....[172]....
        /*0f3c*/ 	.word	0x000174c0


	//   ....[173]....
        /*0f40*/ 	.word	0x00017710


	//   ....[174]....
        /*0f44*/ 	.word	0x000179f0


	//   ....[175]....
        /*0f48*/ 	.word	0x00017af0


	//   ....[176]....
        /*0f4c*/ 	.word	0x00017b80


	//   ....[177]....
        /*0f50*/ 	.word	0x00017be0


	//   ....[178]....
        /*0f54*/ 	.word	0x00017cb0


	//   ....[179]....
        /*0f58*/ 	.word	0x00017d10


	//   ....[180]....
        /*0f5c*/ 	.word	0x00017dd0


	//   ....[181]....
        /*0f60*/ 	.word	0x00017e30


	//   ....[182]....
        /*0f64*/ 	.word	0x00017ef0


	//   ....[183]....
        /*0f68*/ 	.word	0x00018000


	//   ....[184]....
        /*0f6c*/ 	.word	0x00018090


	//   ....[185]....
        /*0f70*/ 	.word	0x00018190


	//   ....[186]....
        /*0f74*/ 	.word	0x00018240


	//   ....[187]....
        /*0f78*/ 	.word	0x000182a0


	//   ....[188]....
        /*0f7c*/ 	.word	0x00018390


	//   ....[189]....
        /*0f80*/ 	.word	0x000183f0


	//   ....[190]....
        /*0f84*/ 	.word	0x000184b0


	//   ....[191]....
        /*0f88*/ 	.word	0x00018510


	//   ....[192]....
        /*0f8c*/ 	.word	0x000185d0


	//   ....[193]....
        /*0f90*/ 	.word	0x00018630


	//   ....[194]....
        /*0f94*/ 	.word	0x00018700


	//   ....[195]....
        /*0f98*/ 	.word	0x000187b0


	//   ....[196]....
        /*0f9c*/ 	.word	0x00018820


	//   ....[197]....
        /*0fa0*/ 	.word	0x00018880


	//   ....[198]....
        /*0fa4*/ 	.word	0x00018970


	//   ....[199]....
        /*0fa8*/ 	.word	0x000189d0


	//   ....[200]....
        /*0fac*/ 	.word	0x00018ad0


	//   ....[201]....
        /*0fb0*/ 	.word	0x00018b40


	//   ....[202]....
        /*0fb4*/ 	.word	0x00018c30


	//   ....[203]....
        /*0fb8*/ 	.word	0x00018c90


	//   ....[204]....
        /*0fbc*/ 	.word	0x00018d30


	//   ....[205]....
        /*0fc0*/ 	.word	0x00018df0


	//   ....[206]....
        /*0fc4*/ 	.word	0x00018e80


	//   ....[207]....
        /*0fc8*/ 	.word	0x00019010


	//   ....[208]....
        /*0fcc*/ 	.word	0x000190c0


	//   ....[209]....
        /*0fd0*/ 	.word	0x00019170


	//   ....[210]....
        /*0fd4*/ 	.word	0x00019210


	//   ....[211]....
        /*0fd8*/ 	.word	0x000192c0


	//   ....[212]....
        /*0fdc*/ 	.word	0x00019360


	//   ....[213]....
        /*0fe0*/ 	.word	0x00019410


	//   ....[214]....
        /*0fe4*/ 	.word	0x000194b0


	//   ....[215]....
        /*0fe8*/ 	.word	0x00019520


	//   ....[216]....
        /*0fec*/ 	.word	0x000195e0


	//   ....[217]....
        /*0ff0*/ 	.word	0x000196e0


	//   ....[218]....
        /*0ff4*/ 	.word	0x00019770


	//   ....[219]....
        /*0ff8*/ 	.word	0x000197d0


	//   ....[220]....
        /*0ffc*/ 	.word	0x00019880


	//   ....[221]....
        /*1000*/ 	.word	0x000198e0


	//   ....[222]....
        /*1004*/ 	.word	0x00019990


	//   ....[223]....
        /*1008*/ 	.word	0x000199f0


	//   ....[224]....
        /*100c*/ 	.word	0x00019aa0


	//   ....[225]....
        /*1010*/ 	.word	0x00019b00


	//   ....[226]....
        /*1014*/ 	.word	0x00019bb0


	//   ....[227]....
        /*1018*/ 	.word	0x00019d90


	//   ....[228]....
        /*101c*/ 	.word	0x00019e30


	//   ....[229]....
        /*1020*/ 	.word	0x00019f50


	//   ....[230]....
        /*1024*/ 	.word	0x00019fc0


	//   ....[231]....
        /*1028*/ 	.word	0x0001a030


	//   ....[232]....
        /*102c*/ 	.word	0x0001a0a0


	//   ....[233]....
        /*1030*/ 	.word	0x0001a110


	//   ....[234]....
        /*1034*/ 	.word	0x0001a190


	//   ....[235]....
        /*1038*/ 	.word	0x0001a220


	//   ....[236]....
        /*103c*/ 	.word	0x0001a2c0


	//   ....[237]....
        /*1040*/ 	.word	0x0001a330


	//   ....[238]....
        /*1044*/ 	.word	0x0001a3a0


	//   ....[239]....
        /*1048*/ 	.word	0x0001a410


	//   ....[240]....
        /*104c*/ 	.word	0x0001a490


	//   ....[241]....
        /*1050*/ 	.word	0x0001a500


	//   ....[242]....
        /*1054*/ 	.word	0x0001a5a0


	//   ....[243]....
        /*1058*/ 	.word	0x0001a630


	//   ....[244]....
        /*105c*/ 	.word	0x0001a760


	//----- nvinfo : EIATTR_REG_RECONFIG
	.align		4
.L_1454:
        /*1060*/ 	.byte	0x01, 0x54
	.zero		2


	//----- nvinfo : EIATTR_SYSCALL_OFFSETS
	.align		4
        /*1064*/ 	.byte	0x04, 0x46
        /*1066*/ 	.short	(.L_1456 - .L_1455)


	//   ....[0]....
.L_1455:
        /*1068*/ 	.word	0x000018f0


	//   ....[1]....
        /*106c*/ 	.word	0x00001a40


	//   ....[2]....
        /*1070*/ 	.word	0x000056d0


	//   ....[3]....
        /*1074*/ 	.word	0x00005a10


	//   ....[4]....
        /*1078*/ 	.word	0x00011ab0


	//   ....[5]....
        /*107c*/ 	.word	0x00011c40


	//   ....[6]....
        /*1080*/ 	.word	0x00011d90


	//   ....[7]....
        /*1084*/ 	.word	0x00011ee0


	//   ....[8]....
        /*1088*/ 	.word	0x00013630


	//----- nvinfo : EIATTR_MBARRIER_INSTR_OFFSETS
	.align		4
.L_1456:
        /*108c*/ 	.byte	0x04, 0x39
        /*108e*/ 	.short	(.L_1458 - .L_1457)


	//   ....[0]....
.L_1457:
        /*1090*/ 	.word	0x00000250
        /*1094*/ 	.word	0x000000ff
        /*1098*/ 	.word	0x00013200
        /*109c*/ 	.short	0x0100
        /*109e*/ 	.byte	0x08
	.zero		1


	//   ....[1]....
        /*10a0*/ 	.word	0x00000260
        /*10a4*/ 	.word	0x000000ff
        /*10a8*/ 	.word	0x00013220
        /*10ac*/ 	.short	0x0100
        /*10ae*/ 	.byte	0x08
	.zero		1


	//   ....[2]....
        /*10b0*/ 	.word	0x00000350
        /*10b4*/ 	.word	0x000000ff
        /*10b8*/ 	.word	0x00013230
        /*10bc*/ 	.short	0x0100
        /*10be*/ 	.byte	0x08
	.zero		1


	//   ....[3]....
        /*10c0*/ 	.word	0x00000360
        /*10c4*/ 	.word	0x000000ff
        /*10c8*/ 	.word	0x00013240
        /*10cc*/ 	.short	0x0100
        /*10ce*/ 	.byte	0x08
	.zero		1


	//   ....[4]....
        /*10d0*/ 	.word	0x00000370
        /*10d4*/ 	.word	0x000000ff
        /*10d8*/ 	.word	0x00013238
        /*10dc*/ 	.short	0x0100
        /*10de*/ 	.byte	0x08
	.zero		1


	//   ....[5]....
        /*10e0*/ 	.word	0x00000380
        /*10e4*/ 	.word	0x000000ff
        /*10e8*/ 	.word	0x00013248
        /*10ec*/ 	.short	0x0100
        /*10ee*/ 	.byte	0x08
	.zero		1


	//   ....[6]....
        /*10f0*/ 	.word	0x000004b0
        /*10f4*/ 	.word	0x000000ff
        /*10f8*/ 	.word	0x00013250
        /*10fc*/ 	.short	0x0100
        /*10fe*/ 	.byte	0x08
	.zero		1


	//   ....[7]....
        /*1100*/ 	.word	0x000004c0
        /*1104*/ 	.word	0x000000ff
        /*1108*/ 	.word	0x00013260
        /*110c*/ 	.short	0x0100
        /*110e*/ 	.byte	0x08
	.zero		1


	//   ....[8]....
        /*1110*/ 	.word	0x000004d0
        /*1114*/ 	.word	0x000000ff
        /*1118*/ 	.word	0x00013258
        /*111c*/ 	.short	0x0100
        /*111e*/ 	.byte	0x08
	.zero		1


	//   ....[9]....
        /*1120*/ 	.word	0x000004e0
        /*1124*/ 	.word	0x000000ff
        /*1128*/ 	.word	0x00013268
        /*112c*/ 	.short	0x0100
        /*112e*/ 	.byte	0x08
	.zero		1


	//   ....[10]....
        /*1130*/ 	.word	0x000005d0
        /*1134*/ 	.word	0x000000ff
        /*1138*/ 	.word	0x00013270
        /*113c*/ 	.short	0x0100
        /*113e*/ 	.byte	0x06
	.zero		1


	//   ....[11]....
        /*1140*/ 	.word	0x000005e0
        /*1144*/ 	.word	0x000000ff
        /*1148*/ 	.word	0x00013280
        /*114c*/ 	.short	0x0100
        /*114e*/ 	.byte	0x06
	.zero		1


	//   ....[12]....
        /*1150*/ 	.word	0x000005f0
        /*1154*/ 	.word	0x000000ff
        /*1158*/ 	.word	0x00013278
        /*115c*/ 	.short	0x0100
        /*115e*/ 	.byte	0x06
	.zero		1


	//   ....[13]....
        /*1160*/ 	.word	0x00000600
        /*1164*/ 	.word	0x000000ff
        /*1168*/ 	.word	0x00013288
        /*116c*/ 	.short	0x0100
        /*116e*/ 	.byte	0x06
	.zero		1


	//   ....[14]....
        /*1170*/ 	.word	0x00000730
        /*1174*/ 	.word	0x000000ff
        /*1178*/ 	.word	0x00013290
        /*117c*/ 	.short	0x0100
        /*117e*/ 	.byte	0x08
	.zero		1


	//   ....[15]....
        /*1180*/ 	.word	0x00000740
        /*1184*/ 	.word	0x000000ff
        /*1188*/ 	.word	0x000132a0
        /*118c*/ 	.short	0x0100
        /*118e*/ 	.byte	0x08
	.zero		1


	//   ....[16]....
        /*1190*/ 	.word	0x00000750
        /*1194*/ 	.word	0x000000ff
        /*1198*/ 	.word	0x00013298
        /*119c*/ 	.short	0x0100
        /*119e*/ 	.byte	0x08
	.zero		1


	//   ....[17]....
        /*11a0*/ 	.word	0x00000760
        /*11a4*/ 	.word	0x000000ff
        /*11a8*/ 	.word	0x000132a8
        /*11ac*/ 	.short	0x0100
        /*11ae*/ 	.byte	0x08
	.zero		1


	//   ....[18]....
        /*11b0*/ 	.word	0x000008a0
        /*11b4*/ 	.word	0x000000ff
        /*11b8*/ 	.word	0x000132b0
        /*11bc*/ 	.short	0x0100
        /*11be*/ 	.byte	0x08
	.zero		1


	//   ....[19]....
        /*11c0*/ 	.word	0x000008b0
        /*11c4*/ 	.word	0x000000ff
        /*11c8*/ 	.word	0x000132c0
        /*11cc*/ 	.short	0x0100
        /*11ce*/ 	.byte	0x08
	.zero		1


	//   ....[20]....
        /*11d0*/ 	.word	0x000008c0
        /*11d4*/ 	.word	0x000000ff
        /*11d8*/ 	.word	0x000132b8
        /*11dc*/ 	.short	0x0100
        /*11de*/ 	.byte	0x08
	.zero		1


	//   ....[21]....
        /*11e0*/ 	.word	0x000008d0
        /*11e4*/ 	.word	0x000000ff
        /*11e8*/ 	.word	0x000132c8
        /*11ec*/ 	.short	0x0100
        /*11ee*/ 	.byte	0x08
	.zero		1


	//   ....[22]....
        /*11f0*/ 	.word	0x00002640
        /*11f4*/ 	.word	0x00000042
        /*11f8*/ 	.word	0x00013290
        /*11fc*/ 	.short	0x010a
        /*11fe*/ 	.byte	0x3f
	.zero		1


	//   ....[23]....
        /*1200*/ 	.word	0x00003850
        /*1204*/ 	.word	0x00000042
        /*1208*/ 	.word	0x00013290
        /*120c*/ 	.short	0x010a
        /*120e*/ 	.byte	0x3f
	.zero		1


	//   ....[24]....
        /*1210*/ 	.word	0x000048a0
        /*1214*/ 	.word	0x00000042
        /*1218*/ 	.word	0x00013290
        /*121c*/ 	.short	0x010a
        /*121e*/ 	.byte	0x3f
	.zero		1


	//   ....[25]....
        /*1220*/ 	.word	0x00004c60
        /*1224*/ 	.word	0x00000004
        /*1228*/ 	.word	0x00000000
        /*122c*/ 	.short	0x0101
        /*122e*/ 	.byte	0x3f
	.zero		1


	//   ....[26]....
        /*1230*/ 	.word	0x00004ca0
        /*1234*/ 	.word	0x00000042
        /*1238*/ 	.word	0x000132b0
        /*123c*/ 	.short	0x010a
        /*123e*/ 	.byte	0x3f
	.zero		1


	//   ....[27]....
        /*1240*/ 	.word	0x00005040
        /*1244*/ 	.word	0x00000042
        /*1248*/ 	.word	0x00000000
        /*124c*/ 	.short	0x0101
        /*124e*/ 	.byte	0x3f
	.zero		1


	//   ....[28]....
        /*1250*/ 	.word	0x00005770
        /*1254*/ 	.word	0x00000012
        /*1258*/ 	.word	0x00013200
        /*125c*/ 	.short	0x010a
        /*125e*/ 	.byte	0x3f
	.zero		1


	//   ....[29]....
        /*1260*/ 	.word	0x000057c0
        /*1264*/ 	.word	0x00000012
        /*1268*/ 	.word	0x00013200
        /*126c*/ 	.short	0x010a
        /*126e*/ 	.byte	0x3f
	.zero		1


	//   ....[30]....
        /*1270*/ 	.word	0x00005d80
        /*1274*/ 	.word	0x00000012
        /*1278*/ 	.word	0x00013200
        /*127c*/ 	.short	0x010a
        /*127e*/ 	.byte	0x3f
	.zero		1


	//   ....[31]....
        /*1280*/ 	.word	0x00007010
        /*1284*/ 	.word	0x00000012
        /*1288*/ 	.word	0x00013200
        /*128c*/ 	.short	0x010a
        /*128e*/ 	.byte	0x3f
	.zero		1


	//   ....[32]....
        /*1290*/ 	.word	0x000081b0
        /*1294*/ 	.word	0x00000003
        /*1298*/ 	.word	0x00013230
        /*129c*/ 	.short	0x010a
        /*129e*/ 	.byte	0x3f
	.zero		1


	//   ....[33]....
        /*12a0*/ 	.word	0x00008240
        /*12a4*/ 	.word	0x00000003
        /*12a8*/ 	.word	0x00013230
        /*12ac*/ 	.short	0x010a
        /*12ae*/ 	.byte	0x3f
	.zero		1


	//   ....[34]....
        /*12b0*/ 	.word	0x00009d60
        /*12b4*/ 	.word	0x00000028
        /*12b8*/ 	.word	0x00000000
        /*12bc*/ 	.short	0x0101
        /*12be*/ 	.byte	0x3f
	.zero		1


	//   ....[35]....
        /*12c0*/ 	.word	0x0000ac70
        /*12c4*/ 	.word	0x00000000
        /*12c8*/ 	.word	0x00013230
        /*12cc*/ 	.short	0x010a
        /*12ce*/ 	.byte	0x3f
	.zero		1


	//   ....[36]....
        /*12d0*/ 	.word	0x0000acf0
        /*12d4*/ 	.word	0x00000000
        /*12d8*/ 	.word	0x00013230
        /*12dc*/ 	.short	0x010a
        /*12de*/ 	.byte	0x3f
	.zero		1


	//   ....[37]....
        /*12e0*/ 	.word	0x0000b2b0
        /*12e4*/ 	.word	0x0000000e
        /*12e8*/ 	.word	0x00013250
        /*12ec*/ 	.short	0x010a
        /*12ee*/ 	.byte	0x3f
	.zero		1


	//   ....[38]....
        /*12f0*/ 	.word	0x0000b300
        /*12f4*/ 	.word	0x0000000e
        /*12f8*/ 	.word	0x00013250
        /*12fc*/ 	.short	0x010a
        /*12fe*/ 	.byte	0x3f
	.zero		1


	//   ....[39]....
        /*1300*/ 	.word	0x0000b5f0
        /*1304*/ 	.word	0x00000000
        /*1308*/ 	.word	0x00000000
        /*130c*/ 	.short	0x0101
        /*130e*/ 	.byte	0x3f
	.zero		1


	//   ....[40]....
        /*1310*/ 	.word	0x0000cd00
        /*1314*/ 	.word	0x0000000e
        /*1318*/ 	.word	0x00000000
        /*131c*/ 	.short	0x0101
        /*131e*/ 	.byte	0x3f
	.zero		1


	//   ....[41]....
        /*1320*/ 	.word	0x0000d0c0
        /*1324*/ 	.word	0x0000000a
        /*1328*/ 	.word	0x00013250
        /*132c*/ 	.short	0x010a
        /*132e*/ 	.byte	0x3f
	.zero		1


	//   ....[42]....
        /*1330*/ 	.word	0x0000d110
        /*1334*/ 	.word	0x0000000a
        /*1338*/ 	.word	0x00013250
        /*133c*/ 	.short	0x010a
        /*133e*/ 	.byte	0x3f
	.zero		1


	//   ....[43]....
        /*1340*/ 	.word	0x0000d950
        /*1344*/ 	.word	0x00000000
        /*1348*/ 	.word	0x00000000
        /*134c*/ 	.short	0x0101
        /*134e*/ 	.byte	0x3f
	.zero		1


	//   ....[44]....
        /*1350*/ 	.word	0x0000ed00
        /*1354*/ 	.word	0x00000000
        /*1358*/ 	.word	0x00000000
        /*135c*/ 	.short	0x0101
        /*135e*/ 	.byte	0x3f
	.zero		1


	//   ....[45]....
        /*1360*/ 	.word	0x00010c40
        /*1364*/ 	.word	0x00000016
        /*1368*/ 	.word	0x00013220
        /*136c*/ 	.short	0x010a
        /*136e*/ 	.byte	0x3f
	.zero		1


	//   ....[46]....
        /*1370*/ 	.word	0x00010d10
        /*1374*/ 	.word	0x00000005
        /*1378*/ 	.word	0x000132a0
        /*137c*/ 	.short	0x010a
        /*137e*/ 	.byte	0x3f
	.zero		1


	//   ....[47]....
        /*1380*/ 	.word	0x00010f50
        /*1384*/ 	.word	0x00000005
        /*1388*/ 	.word	0x000132c0
        /*138c*/ 	.short	0x010a
        /*138e*/ 	.byte	0x3f
	.zero		1


	//   ....[48]....
        /*1390*/ 	.word	0x00011300
        /*1394*/ 	.word	0x00000005
        /*1398*/ 	.word	0x000132a0
        /*139c*/ 	.short	0x010a
        /*139e*/ 	.byte	0x3f
	.zero		1


	//   ....[49]....
        /*13a0*/ 	.word	0x00011530
        /*13a4*/ 	.word	0x00000005
        /*13a8*/ 	.word	0x000132c0
        /*13ac*/ 	.short	0x010a
        /*13ae*/ 	.byte	0x3f
	.zero		1


	//   ....[50]....
        /*13b0*/ 	.word	0x00012590
        /*13b4*/ 	.word	0x00000004
        /*13b8*/ 	.word	0x00013280
        /*13bc*/ 	.short	0x010a
        /*13be*/ 	.byte	0x3f
	.zero		1


	//   ....[51]....
        /*13c0*/ 	.word	0x00012ca0
        /*13c4*/ 	.word	0x00000004
        /*13c8*/ 	.word	0x00013270
        /*13cc*/ 	.short	0x0107
        /*13ce*/ 	.byte	0x3f
	.zero		1


	//   ....[52]....
        /*13d0*/ 	.word	0x00012d60
        /*13d4*/ 	.word	0x00000004
        /*13d8*/ 	.word	0x00013270
        /*13dc*/ 	.short	0x0101
        /*13de*/ 	.byte	0x3f
	.zero		1


	//   ....[53]....
        /*13e0*/ 	.word	0x00012db0
        /*13e4*/ 	.word	0x00000004
        /*13e8*/ 	.word	0x00013240
        /*13ec*/ 	.short	0x010a
        /*13ee*/ 	.byte	0x3f
	.zero		1


	//   ....[54]....
        /*13f0*/ 	.word	0x00013310
        /*13f4*/ 	.word	0x00000004
        /*13f8*/ 	.word	0x00013230
        /*13fc*/ 	.short	0x0107
        /*13fe*/ 	.byte	0x3f
	.zero		1


	//   ....[55]....
        /*1400*/ 	.word	0x000133f0
        /*1404*/ 	.word	0x00000004
        /*1408*/ 	.word	0x00013230
        /*140c*/ 	.short	0x0101
        /*140e*/ 	.byte	0x3f
	.zero		1


	//   ....[56]....
        /*1410*/ 	.word	0x00013ed0
        /*1414*/ 	.word	0x00000016
        /*1418*/ 	.word	0x00013200
        /*141c*/ 	.short	0x0107
        /*141e*/ 	.byte	0x3f
	.zero		1


	//   ....[57]....
        /*1420*/ 	.word	0x00013fc0
        /*1424*/ 	.word	0x00000016
        /*1428*/ 	.word	0x00013200
        /*142c*/ 	.short	0x0101
        /*142e*/ 	.byte	0x3f
	.zero		1


	//   ....[58]....
        /*1430*/ 	.word	0x00013fe0
        /*1434*/ 	.word	0x00000016
        /*1438*/ 	.word	0x00013220
        /*143c*/ 	.short	0x010a
        /*143e*/ 	.byte	0x3f
	.zero		1


	//   ....[59]....
        /*1440*/ 	.word	0x00014540
        /*1444*/ 	.word	0x00000006
        /*1448*/ 	.word	0x00013280
        /*144c*/ 	.short	0x010a
        /*144e*/ 	.byte	0x3f
	.zero		1


	//   ....[60]....
        /*1450*/ 	.word	0x00014a60
        /*1454*/ 	.word	0x00000006
        /*1458*/ 	.word	0x00013270
        /*145c*/ 	.short	0x0107
        /*145e*/ 	.byte	0x3f
	.zero		1


	//   ....[61]....
        /*1460*/ 	.word	0x00014b20
        /*1464*/ 	.word	0x00000006
        /*1468*/ 	.word	0x00013270
        /*146c*/ 	.short	0x0101
        /*146e*/ 	.byte	0x3f
	.zero		1


	//   ....[62]....
        /*1470*/ 	.word	0x00014b70
        /*1474*/ 	.word	0x00000006
        /*1478*/ 	.word	0x00013240
        /*147c*/ 	.short	0x010a
        /*147e*/ 	.byte	0x3f
	.zero		1


	//   ....[63]....
        /*1480*/ 	.word	0x00014fd0
        /*1484*/ 	.word	0x00000006
        /*1488*/ 	.word	0x00013230
        /*148c*/ 	.short	0x0107
        /*148e*/ 	.byte	0x3f
	.zero		1


	//   ....[64]....
        /*1490*/ 	.word	0x000150a0
        /*1494*/ 	.word	0x00000006
        /*1498*/ 	.word	0x00013230
        /*149c*/ 	.short	0x0101
        /*149e*/ 	.byte	0x3f
	.zero		1


	//   ....[65]....
        /*14a0*/ 	.word	0x00015120
        /*14a4*/ 	.word	0x00000002
        /*14a8*/ 	.word	0x00013270
        /*14ac*/ 	.short	0x010a
        /*14ae*/ 	.byte	0x3f
	.zero		1


	//   ....[66]....
        /*14b0*/ 	.word	0x000151b0
        /*14b4*/ 	.word	0x00000002
        /*14b8*/ 	.word	0x00013260
        /*14bc*/ 	.short	0x010a
        /*14be*/ 	.byte	0x3f
	.zero		1


	//   ....[67]....
        /*14c0*/ 	.word	0x000155e0
        /*14c4*/ 	.word	0x00000002
        /*14c8*/ 	.word	0x00013250
        /*14cc*/ 	.short	0x0101
        /*14ce*/ 	.byte	0x3f
	.zero		1


	//   ....[68]....
        /*14d0*/ 	.word	0x00015670
        /*14d4*/ 	.word	0x00000002
        /*14d8*/ 	.word	0x00000000
        /*14dc*/ 	.short	0x0101
        /*14de*/ 	.byte	0x3f
	.zero		1


	//   ....[69]....
        /*14e0*/ 	.word	0x00015850
        /*14e4*/ 	.word	0x00000000
        /*14e8*/ 	.word	0x00013270
        /*14ec*/ 	.short	0x010a
        /*14ee*/ 	.byte	0x3f
	.zero		1


	//   ....[70]....
        /*14f0*/ 	.word	0x000158e0
        /*14f4*/ 	.word	0x00000000
        /*14f8*/ 	.word	0x00013260
        /*14fc*/ 	.short	0x010a
        /*14fe*/ 	.byte	0x3f
	.zero		1


	//   ....[71]....
        /*1500*/ 	.word	0x00015d30
        /*1504*/ 	.word	0x00000000
        /*1508*/ 	.word	0x00013250
        /*150c*/ 	.short	0x0101
        /*150e*/ 	.byte	0x3f
	.zero		1


	//   ....[72]....
        /*1510*/ 	.word	0x00015db0
        /*1514*/ 	.word	0x00000000
        /*1518*/ 	.word	0x00000000
        /*151c*/ 	.short	0x0101
        /*151e*/ 	.byte	0x3f
	.zero		1


	//   ....[73]....
        /*1520*/ 	.word	0x00016900
        /*1524*/ 	.word	0x00000005
        /*1528*/ 	.word	0x00013220
        /*152c*/ 	.short	0x010a
        /*152e*/ 	.byte	0x3f
	.zero		1


	//   ....[74]....
        /*1530*/ 	.word	0x00016a90
        /*1534*/ 	.word	0x00000004
        /*1538*/ 	.word	0x00013240
        /*153c*/ 	.short	0x010a
        /*153e*/ 	.byte	0x3f
	.zero		1


	//   ....[75]....
        /*1540*/ 	.word	0x00016b40
        /*1544*/ 	.word	0x00000005
        /*1548*/ 	.word	0x00013240
        /*154c*/ 	.short	0x010a
        /*154e*/ 	.byte	0x3f
	.zero		1


	//   ....[76]....
        /*1550*/ 	.word	0x00016b80
        /*1554*/ 	.word	0x00000004
        /*1558*/ 	.word	0x00013260
        /*155c*/ 	.short	0x010a
        /*155e*/ 	.byte	0x3f
	.zero		1


	//   ....[77]....
        /*1560*/ 	.word	0x00016bc0
        /*1564*/ 	.word	0x00000005
        /*1568*/ 	.word	0x00013260
        /*156c*/ 	.short	0x010a
        /*156e*/ 	.byte	0x3f
	.zero		1


	//   ....[78]....
        /*1570*/ 	.word	0x00016c00
        /*1574*/ 	.word	0x00000004
        /*1578*/ 	.word	0x00013280
        /*157c*/ 	.short	0x010a
        /*157e*/ 	.byte	0x3f
	.zero		1


	//   ....[79]....
        /*1580*/ 	.word	0x00016c40
        /*1584*/ 	.word	0x00000005
        /*1588*/ 	.word	0x00013280
        /*158c*/ 	.short	0x010a
        /*158e*/ 	.byte	0x3f
	.zero		1


	//   ....[80]....
        /*1590*/ 	.word	0x00016ca0
        /*1594*/ 	.word	0x00000042
        /*1598*/ 	.word	0x00013290
        /*159c*/ 	.short	0x010a
        /*159e*/ 	.byte	0x3f
	.zero		1


	//   ....[81]....
        /*15a0*/ 	.word	0x00016e00
        /*15a4*/ 	.word	0x00000042
        /*15a8*/ 	.word	0x00013290
        /*15ac*/ 	.short	0x010a
        /*15ae*/ 	.byte	0x3f
	.zero		1


	//   ....[82]....
        /*15b0*/ 	.word	0x00016f70
        /*15b4*/ 	.word	0x00000042
        /*15b8*/ 	.word	0x00013290
        /*15bc*/ 	.short	0x010a
        /*15be*/ 	.byte	0x3f
	.zero		1


	//   ....[83]....
        /*15c0*/ 	.word	0x000170d0
        /*15c4*/ 	.word	0x00000042
        /*15c8*/ 	.word	0x000132b0
        /*15cc*/ 	.short	0x010a
        /*15ce*/ 	.byte	0x3f
	.zero		1


	//   ....[84]....
        /*15d0*/ 	.word	0x000172e0
        /*15d4*/ 	.word	0x00000012
        /*15d8*/ 	.word	0x00013200
        /*15dc*/ 	.short	0x010a
        /*15de*/ 	.byte	0x3f
	.zero		1


	//   ....[85]....
        /*15e0*/ 	.word	0x000174f0
        /*15e4*/ 	.word	0x00000012
        /*15e8*/ 	.word	0x00013200
        /*15ec*/ 	.short	0x010a
        /*15ee*/ 	.byte	0x3f
	.zero		1


	//   ....[86]....
        /*15f0*/ 	.word	0x00017540
        /*15f4*/ 	.word	0x00000003
        /*15f8*/ 	.word	0x00013230
        /*15fc*/ 	.short	0x010a
        /*15fe*/ 	.byte	0x3f
	.zero		1


	//   ....[87]....
        /*1600*/ 	.word	0x00017590
        /*1604*/ 	.word	0x00000000
        /*1608*/ 	.word	0x00013230
        /*160c*/ 	.short	0x010a
        /*160e*/ 	.byte	0x3f
	.zero		1


	//   ....[88]....
        /*1610*/ 	.word	0x000175e0
        /*1614*/ 	.word	0x0000000e
        /*1618*/ 	.word	0x00013250
        /*161c*/ 	.short	0x010a
        /*161e*/ 	.byte	0x3f
	.zero		1


	//   ....[89]....
        /*1620*/ 	.word	0x00017630
        /*1624*/ 	.word	0x0000000a
        /*1628*/ 	.word	0x00013250
        /*162c*/ 	.short	0x010a
        /*162e*/ 	.byte	0x3f
	.zero		1


	//   ....[90]....
        /*1630*/ 	.word	0x000177d0
        /*1634*/ 	.word	0x00000016
        /*1638*/ 	.word	0x00013220
        /*163c*/ 	.short	0x010a
        /*163e*/ 	.byte	0x3f
	.zero		1


	//   ....[91]....
        /*1640*/ 	.word	0x00017820
        /*1644*/ 	.word	0x00000005
        /*1648*/ 	.word	0x000132a0
        /*164c*/ 	.short	0x010a
        /*164e*/ 	.byte	0x3f
	.zero		1


	//   ....[92]....
        /*1650*/ 	.word	0x00017870
        /*1654*/ 	.word	0x00000005
        /*1658*/ 	.word	0x000132c0
        /*165c*/ 	.short	0x010a
        /*165e*/ 	.byte	0x3f
	.zero		1


	//   ....[93]....
        /*1660*/ 	.word	0x000178c0
        /*1664*/ 	.word	0x00000005
        /*1668*/ 	.word	0x000132a0
        /*166c*/ 	.short	0x010a
        /*166e*/ 	.byte	0x3f
	.zero		1


	//   ....[94]....
        /*1670*/ 	.word	0x00017910
        /*1674*/ 	.word	0x00000005
        /*1678*/ 	.word	0x000132c0
        /*167c*/ 	.short	0x010a
        /*167e*/ 	.byte	0x3f
	.zero		1


	//   ....[95]....
        /*1680*/ 	.word	0x00017a40
        /*1684*/ 	.word	0x00000004
        /*1688*/ 	.word	0x00013280
        /*168c*/ 	.short	0x010a
        /*168e*/ 	.byte	0x3f
	.zero		1


	//   ....[96]....
        /*1690*/ 	.word	0x000180e0
        /*1694*/ 	.word	0x00000004
        /*1698*/ 	.word	0x00013240
        /*169c*/ 	.short	0x010a
        /*169e*/ 	.byte	0x3f
	.zero		1


	//   ....[97]....
        /*16a0*/ 	.word	0x00018f00
        /*16a4*/ 	.word	0x00000016
        /*16a8*/ 	.word	0x00013220
        /*16ac*/ 	.short	0x010a
        /*16ae*/ 	.byte	0x3f
	.zero		1


	//   ....[98]....
        /*16b0*/ 	.word	0x00018f60
        /*16b4*/ 	.word	0x00000006
        /*16b8*/ 	.word	0x00013280
        /*16bc*/ 	.short	0x010a
        /*16be*/ 	.byte	0x3f
	.zero		1


	//   ....[99]....
        /*16c0*/ 	.word	0x00019630
        /*16c4*/ 	.word	0x00000006
        /*16c8*/ 	.word	0x00013240
        /*16cc*/ 	.short	0x010a
        /*16ce*/ 	.byte	0x3f
	.zero		1


	//   ....[100]....
        /*16d0*/ 	.word	0x00019bf0
        /*16d4*/ 	.word	0x00000002
        /*16d8*/ 	.word	0x00013270
        /*16dc*/ 	.short	0x010a
        /*16de*/ 	.byte	0x3f
	.zero		1


	//   ....[101]....
        /*16e0*/ 	.word	0x00019c40
        /*16e4*/ 	.word	0x00000002
        /*16e8*/ 	.word	0x00013260
        /*16ec*/ 	.short	0x010a
        /*16ee*/ 	.byte	0x3f
	.zero		1


	//   ....[102]....
        /*16f0*/ 	.word	0x00019c90
        /*16f4*/ 	.word	0x00000000
        /*16f8*/ 	.word	0x00013270
        /*16fc*/ 	.short	0x010a
        /*16fe*/ 	.byte	0x3f
	.zero		1


	//   ....[103]....
        /*1700*/ 	.word	0x00019ce0
        /*1704*/ 	.word	0x00000000
        /*1708*/ 	.word	0x00013260
        /*170c*/ 	.short	0x010a
        /*170e*/ 	.byte	0x3f
	.zero		1


	//   ....[104]....
        /*1710*/ 	.word	0x0001a680
        /*1714*/ 	.word	0x00000005
        /*1718*/ 	.word	0x00013220
        /*171c*/ 	.short	0x010a
        /*171e*/ 	.byte	0x3f
	.zero		1


	//   ....[105]....
        /*1720*/ 	.word	0x0001a820
        /*1724*/ 	.word	0x00000004
        /*1728*/ 	.word	0x00013240
        /*172c*/ 	.short	0x010a
        /*172e*/ 	.byte	0x3f
	.zero		1


	//   ....[106]....
        /*1730*/ 	.word	0x0001a870
        /*1734*/ 	.word	0x00000005
        /*1738*/ 	.word	0x00013240
        /*173c*/ 	.short	0x010a
        /*173e*/ 	.byte	0x3f
	.zero		1


	//   ....[107]....
        /*1740*/ 	.word	0x0001a8c0
        /*1744*/ 	.word	0x00000004
        /*1748*/ 	.word	0x00013260
        /*174c*/ 	.short	0x010a
        /*174e*/ 	.byte	0x3f
	.zero		1


	//   ....[108]....
        /*1750*/ 	.word	0x0001a910
        /*1754*/ 	.word	0x00000005
        /*1758*/ 	.word	0x00013260
        /*175c*/ 	.short	0x010a
        /*175e*/ 	.byte	0x3f
	.zero		1


	//   ....[109]....
        /*1760*/ 	.word	0x0001a960
        /*1764*/ 	.word	0x00000004
        /*1768*/ 	.word	0x00013280
        /*176c*/ 	.short	0x010a
        /*176e*/ 	.byte	0x3f
	.zero		1


	//----- nvinfo : EIATTR_NUM_MBARRIERS
	.align		4
.L_1458:
        /*1770*/ 	.byte	0x03, 0x38
        /*1772*/ 	.short	0x0016


	//----- nvinfo : EIATTR_EXIT_INSTR_OFFSETS
	.align		4
        /*1774*/ 	.byte	0x04, 0x1c
        /*1776*/ 	.short	(.L_1460 - .L_1459)


	//   ....[0]....
.L_1459:
        /*1778*/ 	.word	0x00016c90


	//----- nvinfo : EIATTR_MAX_THREADS
	.align		4
.L_1460:
        /*177c*/ 	.byte	0x04, 0x05
        /*177e*/ 	.short	(.L_1462 - .L_1461)
.L_1461:
        /*1780*/ 	.word	0x00000200
        /*1784*/ 	.word	0x00000001
        /*1788*/ 	.word	0x00000001


	//----- nvinfo : EIATTR_CRS_STACK_SIZE
	.align		4
.L_1462:
        /*178c*/ 	.byte	0x04, 0x1e
        /*178e*/ 	.short	(.L_1464 - .L_1463)
.L_1463:
        /*1790*/ 	.word	0x00000000


	//----- nvinfo : EIATTR_CBANK_PARAM_SIZE
	.align		4
.L_1464:
        /*1794*/ 	.byte	0x03, 0x19
        /*1796*/ 	.short	0x0af0


	//----- nvinfo : EIATTR_PARAM_CBANK
	.align		4
        /*1798*/ 	.byte	0x04, 0x0a
        /*179a*/ 	.short	(.L_1466 - .L_1465)
	.align		4
.L_1465:
        /*179c*/ 	.word	index@(.nv.constant0._ZN7cutlass13device_kernelIN5flash11enable_sm90INS1_16FlashAttnFwdSm90INS1_25CollectiveMainloopFwdSm90ILi2EN4cute5tupleIJNS5_1CILi1EEES8_S8_EEENS6_IJNS7_ILi192EEENS7_ILi160EEENS7_ILi64EEEEEELi64ENS_12float_e4m3_tEfNS_4arch4Sm90ELb0ELb0ELb0ELb1ELb1ELb1ELb0ELb1ELb1ELb1ELb0ELb0EEENS1_21CollectiveEpilogueFwdINS6_IJSA_SC_SB_EEES9_NS_10bfloat16_tESG_Li384ELb1ELb1ELb0ELb1EEENS1_36VarlenDynamicPersistentTileSchedulerILi192ELi160ELi384ELi128ELb0ELb1ELb1ELb0ELb1ELb1EEEEEEEEEvNT_6ParamsE)
        /*17a0*/ 	.short	0x0210
        /*17a2*/ 	.short	0x0af0


	//----- nvinfo : EIATTR_SW_WAR
	.align		4
.L_1466:
        /*17a4*/ 	.byte	0x04, 0x36
        /*17a6*/ 	.short	(.L_1468 - .L_1467)
.L_1467:
        /*17a8*/ 	.word	0x00000008
.L_1468:


//--------------------- .nv.info._ZN7cutlass13device_kernelIN5flash11enable_sm90INS1_16FlashAttnFwdSm90INS1_25CollectiveMainloopFwdSm90ILi2EN4cute5tupleIJNS5_1CILi1EEES8_S8_EEENS6_IJNS7_ILi192EEENS7_ILi160EEENS7_ILi64EEEEEELi64ENS_12float_e4m3_tEfNS_4arch4Sm90ELb0ELb1ELb0ELb0ELb1ELb0ELb0ELb1ELb1ELb1ELb0ELb0EEENS1_21CollectiveEpilogueFwdINS6_IJSA_SC_SB_EEES9_NS_10bfloat16_tESG_Li384ELb0ELb1ELb0ELb1EEENS1_30DynamicPersistentTileSchedulerILi384ELi128ELb0ELb1ELb1EEEEEEEEEvNT_6ParamsE --------------------------
	.section	.nv.info._ZN7cutlass13device_kernelIN5flash11enable_sm90INS1_16FlashAttnFwdSm90INS1_25CollectiveMainloopFwdSm90ILi2EN4cute5tupleIJNS5_1CILi1EEES8_S8_EEENS6_IJNS7_ILi192EEENS7_ILi160EEENS7_ILi64EEEEEELi64ENS_12float_e4m3_tEfNS_4arch4Sm90ELb0ELb1ELb0ELb0ELb1ELb0ELb0ELb1ELb1ELb1ELb0ELb0EEENS1_21CollectiveEpilogueFwdINS6_IJSA_SC_SB_EEES9_NS_10bfloat16_tESG_Li384ELb0ELb1ELb0ELb1EEENS1_30DynamicPersistentTileSchedulerILi384ELi128ELb0ELb1ELb1EEEEEEEEEvNT_6ParamsE,"",@"SHT_CUDA_INFO"
	.sectionflags	@""
	.align	4


	//----- nvinfo : EIATTR_CUDA_API_VERSION
	.align		4
        /*0000*/ 	.byte	0x04, 0x37
        /*0002*/ 	.short	(.L_1470 - .L_1469)
.L_1469:
        /*0004*/ 	.word	0x00000082


	//----- nvinfo : EIATTR_KPARAM_INFO
	.align		4
.L_1470:
        /*0008*/ 	.byte	0x04, 0x17
        /*000a*/ 	.short	(.L_1472 - .L_1471)
.L_1471:
        /*000c*/ 	.word	0x00000000
        /*0010*/ 	.short	0x0000
        /*0012*/ 	.short	0x0070
        /*0014*/ 	.byte	0x00, 0xf0, 0x01, 0x2a


	//----- nvinfo : EIATTR_SPARSE_MMA_MASK
	.align		4
.L_1472:
        /*0018*/ 	.byte	0x03, 0x50
        /*001a*/ 	.short	0x0000


	//----- nvinfo : EIATTR_MAXREG_COUNT
	.align		4
        /*001c*/ 	.byte	0x03, 0x1b
        /*001e*/ 	.short	0x0080


	//----- nvinfo : EIATTR_NUM_BARRIERS
	.align		4
        /*0020*/ 	.byte	0x02, 0x4c
        /*0022*/ 	.byte	0x09
	.zero		1


	//----- nvinfo : EIATTR_EXTERNS
	.align		4
        /*0024*/ 	.byte	0x04, 0x0f
        /*0026*/ 	.short	(.L_1474 - .L_1473)


	//   ....[0]....
	.align		4
.L_1473:
        /*0028*/ 	.word	index@(__assertfail)


	//----- nvinfo : EIATTR_ANNOTATIONS
	.align		4
.L_1474:
        /*002c*/ 	.byte	0x04, 0x55
        /*002e*/ 	.short	(.L_1476 - .L_1475)


	//   ....[0]....
.L_1475:
        /* <DEDUP_REMOVED lines=40> */


	//----- nvinfo : EIATTR_MERCURY_ISA_VERSION
	.align		4
.L_1476:
        /*02a0*/ 	.byte	0x03, 0x5f
        /*02a2*/ 	.short	0x0101


	//----- nvinfo : EIATTR_INT_WARP_WIDE_INSTR_OFFSETS
	.align		4
        /*02a4*/ 	.byte	0x04, 0x31
        /*02a6*/ 	.short	(.L_1478 - .L_1477)


	//   ....[0]....
.L_1477:
        /*02a8*/ 	.word	0x000000c0


	//   ....[1]....
        /*02ac*/ 	.word	0x000000d0


	//   ....[2]....
        /*02b0*/ 	.word	0x00000170


	//   ....[3]....
        /*02b4*/ 	.word	0x00012c50


	//   ....[4]....
        /*02b8*/ 	.word	0x00012ce0


	//   ....[5]....
        /*02bc*/ 	.word	0x00016790


	//   ....[6]....
        /*02c0*/ 	.word	0x00016820


	//----- nvinfo : EIATTR_COOP_GROUP_MASK_REGIDS
	.align		4
.L_1478:
        /*02c4*/ 	.byte	0x04, 0x29
        /*02c6*/ 	.short	(.L_1480 - .L_1479)


	//   ....[0]....
.L_1479:
        /*02c8*/ 	.word	0xffffffff


	//   ....[1]....
        /*02cc*/ 	.word	0xffffffff


	//   ....[2]....
        /*02d0*/ 	.word	0xffffffff


	//   ....[3]....
        /*02d4*/ 	.word	0xffffffff


	//   ....[4]....
        /*02d8*/ 	.word	0xffffffff


	//   ....[5]....
        /*02dc*/ 	.word	0xffffffff


	//   ....[6]....
        /*02e0*/ 	.word	0xffffffff


	//   ....[7]....
        /*02e4*/ 	.word	0xffffffff


	//   ....[8]....
        /*02e8*/ 	.word	0xffffffff


	//   ....[9]....
        /*02ec*/ 	.word	0xffffffff


	//   ....[10]....
        /*02f0*/ 	.word	0xffffffff


	//   ....[11]....
        /*02f4*/ 	.word	0xffffffff


	//   ....[12]....
        /*02f8*/ 	.word	0xffffffff


	//   ....[13]....
        /*02fc*/ 	.word	0xffffffff


	//   ....[14]....
        /*0300*/ 	.word	0xffffffff


	//   ....[15]....
        /*0304*/ 	.word	0xffffffff


	//   ....[16]....
        /*0308*/ 	.word	0xffffffff


	//   ....[17]....
        /*030c*/ 	.word	0xffffffff


	//   ....[18]....
        /*0310*/ 	.word	0xffffffff


	//   ....[19]....
        /*0314*/ 	.word	0xffffffff


	//   ....[20]....
        /*0318*/ 	.word	0xffffffff


	//   ....[21]....
        /*031c*/ 	.word	0xffffffff


	//   ....[22]....
        /*0320*/ 	.word	0xffffffff


	//   ....[23]....
        /*0324*/ 	.word	0xffffffff


	//   ....[24]....
        /*0328*/ 	.word	0xffffffff


	//   ....[25]....
        /*032c*/ 	.word	0xffffffff


	//   ....[26]....
        /*0330*/ 	.word	0xffffffff


	//   ....[27]....
        /*0334*/ 	.word	0xffffffff


	//   ....[28]....
        /*0338*/ 	.word	0xffffffff


	//   ....[29]....
        /*033c*/ 	.word	0xffffffff


	//   ....[30]....
        /*0340*/ 	.word	0xffffffff


	//   ....[31]....
        /*0344*/ 	.word	0xffffffff


	//   ....[32]....
        /*0348*/ 	.word	0xffffffff


	//   ....[33]....
        /*034c*/ 	.word	0xffffffff


	//   ....[34]....
        /*0350*/ 	.word	0xffffffff


	//   ....[35]....
        /*0354*/ 	.word	0xffffffff


	//   ....[36]....
        /*0358*/ 	.word	0xffffffff


	//   ....[37]....
        /*035c*/ 	.word	0xffffffff


	//   ....[38]....
        /*0360*/ 	.word	0xffffffff


	//   ....[39]....
        /*0364*/ 	.word	0xffffffff


	//   ....[40]....
        /*0368*/ 	.word	0xffffffff


	//   ....[41]....
        /*036c*/ 	.word	0xffffffff


	//   ....[42]....
        /*0370*/ 	.word	0xffffffff


	//   ....[43]....
        /*0374*/ 	.word	0xffffffff


	//   ....[44]....
        /*0378*/ 	.word	0xffffffff


	//   ....[45]....
        /*037c*/ 	.word	0xffffffff


	//   ....[46]....
        /*0380*/ 	.word	0xffffffff


	//   ....[47]....
        /*0384*/ 	.word	0xffffffff


	//   ....[48]....
        /*0388*/ 	.word	0xffffffff


	//   ....[49]....
        /*038c*/ 	.word	0xffffffff


	//   ....[50]....
        /*0390*/ 	.word	0xffffffff


	//   ....[51]....
        /*0394*/ 	.word	0xffffffff


	//   ....[52]....
        /*0398*/ 	.word	0xffffffff


	//   ....[53]....
        /*039c*/ 	.word	0xffffffff


	//   ....[54]....
        /*03a0*/ 	.word	0xffffffff


	//   ....[55]....
        /*03a4*/ 	.word	0xffffffff


	//   ....[56]....
        /*03a8*/ 	.word	0xffffffff


	//   ....[57]....
        /*03ac*/ 	.word	0xffffffff


	//   ....[58]....
        /*03b0*/ 	.word	0xffffffff


	//   ....[59]....
        /*03b4*/ 	.word	0xffffffff


	//   ....[60]....
        /*03b8*/ 	.word	0xffffffff


	//   ....[61]....
        /*03bc*/ 	.word	0xffffffff


	//   ....[62]....
        /*03c0*/ 	.word	0xffffffff


	//   ....[63]....
        /*03c4*/ 	.word	0xffffffff


	//   ....[64]....
        /*03c8*/ 	.word	0xffffffff


	//   ....[65]....
        /*03cc*/ 	.word	0xffffffff


	//   ....[66]....
        /*03d0*/ 	.word	0xffffffff


	//   ....[67]....
        /*03d4*/ 	.word	0xffffffff


	//   ....[68]....
        /*03d8*/ 	.word	0xffffffff


	//   ....[69]....
        /*03dc*/ 	.word	0xffffffff


	//   ....[70]....
        /*03e0*/ 	.word	0xffffffff


	//   ....[71]....
        /*03e4*/ 	.word	0xffffffff


	//   ....[72]....
        /*03e8*/ 	.word	0xffffffff


	//   ....[73]....
        /*03ec*/ 	.word	0xffffffff


	//   ....[74]....
        /*03f0*/ 	.word	0xffffffff


	//   ....[75]....
        /*03f4*/ 	.word	0xffffffff


	//   ....[76]....
        /*03f8*/ 	.word	0xffffffff


	//   ....[77]....
        /*03fc*/ 	.word	0xffffffff


	//   ....[78]....
        /*0400*/ 	.word	0xffffffff


	//   ....[79]....
        /*0404*/ 	.word	0xffffffff


	//   ....[80]....
        /*0408*/ 	.word	0xffffffff


	//   ....[81]....
        /*040c*/ 	.word	0xffffffff


	//   ....[82]....
        /*0410*/ 	.word	0xffffffff


	//   ....[83]....
        /*0414*/ 	.word	0xffffffff


	//   ....[84]....
        /*0418*/ 	.word	0xffffffff


	//   ....[85]....
        /*041c*/ 	.word	0xffffffff


	//   ....[86]....
        /*0420*/ 	.word	0xffffffff


	//   ....[87]....
        /*0424*/ 	.word	0xffffffff


	//   ....[88]....
        /*0428*/ 	.word	0xffffffff


	//   ....[89]....
        /*042c*/ 	.word	0xffffffff


	//   ....[90]....
        /*0430*/ 	.word	0xffffffff


	//   ....[91]....
        /*0434*/ 	.word	0xffffffff


	//   ....[92]....
        /*0438*/ 	.word	0xffffffff


	//   ....[93]....
        /*043c*/ 	.word	0xffffffff


	//   ....[94]....
        /*0440*/ 	.word	0xffffffff


	//   ....[95]....
        /*0444*/ 	.word	0xffffffff


	//   ....[96]....
        /*0448*/ 	.word	0xffffffff


	//   ....[97]....
        /*044c*/ 	.word	0xffffffff


	//   ....[98]....
        /*0450*/ 	.word	0xffffffff


	//   ....[99]....
        /*0454*/ 	.word	0xffffffff


	//   ....[100]....
        /*0458*/ 	.word	0xffffffff


	//   ....[101]....
        /*045c*/ 	.word	0xffffffff


	//   ....[102]....
        /*0460*/ 	.word	0xffffffff


	//   ....[103]....
        /*0464*/ 	.word	0xffffffff


	//   ....[104]....
        /*0468*/ 	.word	0xffffffff


	//   ....[105]....
        /*046c*/ 	.word	0xffffffff


	//   ....[106]....
        /*0470*/ 	.word	0xffffffff


	//   ....[107]....
        /*0474*/ 	.word	0xffffffff


	//   ....[108]....
        /*0478*/ 	.word	0xffffffff


	//   ....[109]....
        /*047c*/ 	.word	0xffffffff


	//   ....[110]....
        /*0480*/ 	.word	0xffffffff


	//   ....[111]....
        /*0484*/ 	.word	0xffffffff


	//   ....[112]....
        /*0488*/ 	.word	0xffffffff


	//   ....[113]....
        /*048c*/ 	.word	0xffffffff


	//   ....[114]....
        /*0490*/ 	.word	0xffffffff


	//   ....[115]....
        /*0494*/ 	.word	0xffffffff


	//   ....[116]....
        /*0498*/ 	.word	0xffffffff


	//   ....[117]....
        /*049c*/ 	.word	0xffffffff


	//   ....[118]....
        /*04a0*/ 	.word	0xffffffff


	//   ....[119]....
        /*04a4*/ 	.word	0xffffffff


	//   ....[120]....
        /*04a8*/ 	.word	0xffffffff


	//   ....[121]....
        /*04ac*/ 	.word	0xffffffff


	//   ....[122]....
        /*04b0*/ 	.word	0xffffffff


	//   ....[123]....
        /*04b4*/ 	.word	0xffffffff


	//   ....[124]....
        /*04b8*/ 	.word	0x0500000f


	//   ....[125]....
        /*04bc*/ 	.word	0x0500000f


	//   ....[126]....
        /*04c0*/ 	.word	0x0500000f


	//   ....[127]....
        /*04c4*/ 	.word	0x0500000f


	//   ....[128]....
        /*04c8*/ 	.word	0x0500000f


	//   ....[129]....
        /*04cc*/ 	.word	0x0500000f


	//   ....[130]....
        /*04d0*/ 	.word	0x0500000f


	//   ....[131]....
        /*04d4*/ 	.word	0x0500000f


	//   ....[132]....
        /*04d8*/ 	.word	0x0500000f


	//   ....[133]....
        /*04dc*/ 	.word	0x0500000f


	//   ....[134]....
        /*04e0*/ 	.word	0x0500000f


	//   ....[135]....
        /*04e4*/ 	.word	0x0500000f


	//   ....[136]....
        /*04e8*/ 	.word	0x0500000f


	//   ....[137]....
        /*04ec*/ 	.word	0x0500000f


	//   ....[138]....
        /*04f0*/ 	.word	0x0500000f


	//   ....[139]....
        /*04f4*/ 	.word	0x0500000f


	//   ....[140]....
        /*04f8*/ 	.word	0x0500000f


	//   ....[141]....
        /*04fc*/ 	.word	0x0500000f


	//   ....[142]....
        /*0500*/ 	.word	0x0500000f


	//   ....[143]....
        /*0504*/ 	.word	0x0500000f


	//   ....[144]....
        /*0508*/ 	.word	0x0500000f


	//   ....[145]....
        /*050c*/ 	.word	0x0500000f


	//   ....[146]....
        /*0510*/ 	.word	0x0500000f


	//   ....[147]....
        /*0514*/ 	.word	0x0500000f


	//   ....[148]....
        /*0518*/ 	.word	0x0500000f


	//   ....[149]....
        /*051c*/ 	.word	0x0500000f


	//   ....[150]....
        /*0520*/ 	.word	0x0500000f


	//   ....[151]....
        /*0524*/ 	.word	0x0500000f


	//   ....[152]....
        /*0528*/ 	.word	0x0500000f


	//   ....[153]....
        /*052c*/ 	.word	0x0500000f


	//   ....[154]....
        /*0530*/ 	.word	0x0500000f


	//   ....[155]....
        /*0534*/ 	.word	0x0500000f


	//   ....[156]....
        /*0538*/ 	.word	0x0500000f


	//   ....[157]....
        /*053c*/ 	.word	0x0500000f


	//   ....[158]....
        /*0540*/ 	.word	0x0500000f


	//   ....[159]....
        /*0544*/ 	.word	0x0500000f


	//   ....[160]....
        /*0548*/ 	.word	0x0500000f


	//   ....[161]....
        /*054c*/ 	.word	0x0500000f


	//   ....[162]....
        /*0550*/ 	.word	0x0500000f


	//   ....[163]....
        /*0554*/ 	.word	0x0500000f


	//   ....[164]....
        /*0558*/ 	.word	0x0500000f


	//   ....[165]....
        /*055c*/ 	.word	0x0500000f


	//   ....[166]....
        /*0560*/ 	.word	0x0500000f


	//   ....[167]....
        /*0564*/ 	.word	0x0500000f


	//   ....[168]....
        /*0568*/ 	.word	0x0500000f


	//   ....[169]....
        /*056c*/ 	.word	0x0500000f


	//   ....[170]....
        /*0570*/ 	.word	0x0500000f


	//   ....[171]....
        /*0574*/ 	.word	0x0500000f


	//   ....[172]....
        /*0578*/ 	.word	0x0500000f


	//   ....[173]....
        /*057c*/ 	.word	0x0500000f


	//   ....[174]....
        /*0580*/ 	.word	0x0500000f


	//   ....[175]....
        /*0584*/ 	.word	0x0500000f


	//   ....[176]....
        /*0588*/ 	.word	0x0500000f


	//   ....[177]....
        /*058c*/ 	.word	0x0500000f


	//----- nvinfo : EIATTR_COOP_GROUP_INSTR_OFFSETS
	.align		4
.L_1480:
        /*0590*/ 	.byte	0x04, 0x28
        /*0592*/ 	.short	(.L_1482 - .L_1481)


	//   ....[0]....
.L_1481:
        /*0594*/ 	.word	0x00000070


	//   ....[1]....
        /*0598*/ 	.word	0x000000b0


	//   ....[2]....
        /*059c*/ 	.word	0x000002d0


	//   ....[3]....
        /*05a0*/ 	.word	0x00000430


	//   ....[4]....
        /*05a4*/ 	.word	0x00000550


	//   ....[5]....
        /*05a8*/ 	.word	0x000006b0


	//   ....[6]....
        /*05ac*/ 	.word	0x000019c0


	//   ....[7]....
        /*05b0*/ 	.word	0x000022a0


	//   ....[8]....
        /*05b4*/ 	.word	0x000024d0


	//   ....[9]....
        /*05b8*/ 	.word	0x00003bf0


	//   ....[10]....
        /*05bc*/ 	.word	0x00003d10


	//   ....[11]....
        /*05c0*/ 	.word	0x000047c0


	//   ....[12]....
        /*05c4*/ 	.word	0x00004850


	//   ....[13]....
        /*05c8*/ 	.word	0x00006260


	//   ....[14]....
        /*05cc*/ 	.word	0x00007280


	//   ....[15]....
        /*05d0*/ 	.word	0x00007a80


	//   ....[16]....
        /*05d4*/ 	.word	0x00007b90


	//   ....[17]....
        /*05d8*/ 	.word	0x000086c0


	//   ....[18]....
        /*05dc*/ 	.word	0x00008770


	//   ....[19]....
        /*05e0*/ 	.word	0x0000a870


	//   ....[20]....
        /*05e4*/ 	.word	0x0000a880


	//   ....[21]....
        /*05e8*/ 	.word	0x0000a8b0


	//   ....[22]....
        /*05ec*/ 	.word	0x0000a8c0


	//   ....[23]....
        /*05f0*/ 	.word	0x0000c6e0


	//   ....[24]....
        /*05f4*/ 	.word	0x0000d700


	//   ....[25]....
        /*05f8*/ 	.word	0x0000df10


	//   ....[26]....
        /*05fc*/ 	.word	0x0000e020


	//   ....[27]....
        /*0600*/ 	.word	0x0000eb60


	//   ....[28]....
        /*0604*/ 	.word	0x0000ebd0


	//   ....[29]....
        /*0608*/ 	.word	0x000100c0


	//   ....[30]....
        /*060c*/ 	.word	0x000100d0


	//   ....[31]....
        /*0610*/ 	.word	0x00010150


	//   ....[32]....
        /*0614*/ 	.word	0x00010160


	//   ....[33]....
        /*0618*/ 	.word	0x00010d20


	//   ....[34]....
        /*061c*/ 	.word	0x00010d60


	//   ....[35]....
        /*0620*/ 	.word	0x00010d90


	//   ....[36]....
        /*0624*/ 	.word	0x00010da0


	//   ....[37]....
        /*0628*/ 	.word	0x00010db0


	//   ....[38]....
        /*062c*/ 	.word	0x00010dc0


	//   ....[39]....
        /*0630*/ 	.word	0x00010dd0


	//   ....[40]....
        /*0634*/ 	.word	0x00010de0


	//   ....[41]....
        /*0638*/ 	.word	0x00010df0


	//   ....[42]....
        /*063c*/ 	.word	0x00010e00


	//   ....[43]....
        /*0640*/ 	.word	0x00010e10


	//   ....[44]....
        /*0644*/ 	.word	0x00010e30


	//   ....[45]....
        /*0648*/ 	.word	0x00010e40


	//   ....[46]....
        /*064c*/ 	.word	0x00010e50


	//   ....[47]....
        /*0650*/ 	.word	0x00010e60


	//   ....[48]....
        /*0654*/ 	.word	0x00010e70


	//   ....[49]....
        /*0658*/ 	.word	0x00010fc0


	//   ....[50]....
        /*065c*/ 	.word	0x00010ff0


	//   ....[51]....
        /*0660*/ 	.word	0x000110c0


	//   ....[52]....
        /*0664*/ 	.word	0x000110e0


	//   ....[53]....
        /*0668*/ 	.word	0x000114a0


	//   ....[54]....
        /*066c*/ 	.word	0x000114c0


	//   ....[55]....
        /*0670*/ 	.word	0x000114d0


	//   ....[56]....
        /*0674*/ 	.word	0x000114f0


	//   ....[57]....
        /*0678*/ 	.word	0x00011510


	//   ....[58]....
        /*067c*/ 	.word	0x00011530


	//   ....[59]....
        /*0680*/ 	.word	0x00011630


	//   ....[60]....
        /*0684*/ 	.word	0x00011640


	//   ....[61]....
        /*0688*/ 	.word	0x00011c90


	//   ....[62]....
        /*068c*/ 	.word	0x00011cd0


	//   ....[63]....
        /*0690*/ 	.word	0x00011d00


	//   ....[64]....
        /*0694*/ 	.word	0x00011d30


	//   ....[65]....
        /*0698*/ 	.word	0x00011d50


	//   ....[66]....
        /*069c*/ 	.word	0x00011d60


	//   ....[67]....
        /*06a0*/ 	.word	0x00011d70


	//   ....[68]....
        /*06a4*/ 	.word	0x00011d90


	//   ....[69]....
        /*06a8*/ 	.word	0x00011f10


	//   ....[70]....
        /*06ac*/ 	.word	0x00013be0


	//   ....[71]....
        /*06b0*/ 	.word	0x00013c10


	//   ....[72]....
        /*06b4*/ 	.word	0x00013c30


	//   ....[73]....
        /*06b8*/ 	.word	0x00013cb0


	//   ....[74]....
        /*06bc*/ 	.word	0x00013ce0


	//   ....[75]....
        /*06c0*/ 	.word	0x00013cf0


	//   ....[76]....
        /*06c4*/ 	.word	0x00013d10


	//   ....[77]....
        /*06c8*/ 	.word	0x00013d20


	//   ....[78]....
        /*06cc*/ 	.word	0x00013dc0


	//   ....[79]....
        /*06d0*/ 	.word	0x00013de0


	//   ....[80]....
        /*06d4*/ 	.word	0x00014210


	//   ....[81]....
        /*06d8*/ 	.word	0x00014220


	//   ....[82]....
        /*06dc*/ 	.word	0x00014230


	//   ....[83]....
        /*06e0*/ 	.word	0x00014250


	//   ....[84]....
        /*06e4*/ 	.word	0x000142d0


	//   ....[85]....
        /*06e8*/ 	.word	0x000142e0


	//   ....[86]....
        /*06ec*/ 	.word	0x00014350


	//   ....[87]....
        /*06f0*/ 	.word	0x00014360


	//   ....[88]....
        /*06f4*/ 	.word	0x00014370


	//   ....[89]....
        /*06f8*/ 	.word	0x00014380


	//   ....[90]....
        /*06fc*/ 	.word	0x00014c20


	//   ....[91]....
        /*0700*/ 	.word	0x00014c40


	//   ....[92]....
        /*0704*/ 	.word	0x00014c60


	//   ....[93]....
        /*0708*/ 	.word	0x00014ce0


	//   ....[94]....
        /*070c*/ 	.word	0x00014d00


	//   ....[95]....
        /*0710*/ 	.word	0x00014d80


	//   ....[96]....
        /*0714*/ 	.word	0x00014da0


	//   ....[97]....
        /*0718*/ 	.word	0x00014db0


	//   ....[98]....
        /*071c*/ 	.word	0x00014dc0


	//   ....[99]....
        /*0720*/ 	.word	0x00014e90


	//   ....[100]....
        /*0724*/ 	.word	0x00014eb0


	//   ....[101]....
        /*0728*/ 	.word	0x00014ec0


	//   ....[102]....
        /*072c*/ 	.word	0x000158f0


	//   ....[103]....
        /*0730*/ 	.word	0x00015900


	//   ....[104]....
        /*0734*/ 	.word	0x00015920


	//   ....[105]....
        /*0738*/ 	.word	0x00015970


	//   ....[106]....
        /*073c*/ 	.word	0x00015980


	//   ....[107]....
        /*0740*/ 	.word	0x000159c0


	//   ....[108]....
        /*0744*/ 	.word	0x000159d0


	//   ....[109]....
        /*0748*/ 	.word	0x000159e0


	//   ....[110]....
        /*074c*/ 	.word	0x00015a20


	//   ....[111]....
        /*0750*/ 	.word	0x00015a60


	//   ....[112]....
        /*0754*/ 	.word	0x00015e90


	//   ....[113]....
        /*0758*/ 	.word	0x00015ea0


	//   ....[114]....
        /*075c*/ 	.word	0x00015eb0


	//   ....[115]....
        /*0760*/ 	.word	0x00015ef0


	//   ....[116]....
        /*0764*/ 	.word	0x00015f00


	//   ....[117]....
        /*0768*/ 	.word	0x00015f40


	//   ....[118]....
        /*076c*/ 	.word	0x00015f50


	//   ....[119]....
        /*0770*/ 	.word	0x00015f60


	//   ....[120]....
        /*0774*/ 	.word	0x00015fa0


	//   ....[121]....
        /*0778*/ 	.word	0x00015fe0


	//   ....[122]....
        /*077c*/ 	.word	0x00017020


	//   ....[123]....
        /*0780*/ 	.word	0x000171c0


	//   ....[124]....
        /*0784*/ 	.word	0x000178c0


	//   ....[125]....
        /*0788*/ 	.word	0x000179b0


	//   ....[126]....
        /*078c*/ 	.word	0x00017a90


	//   ....[127]....
        /*0790*/ 	.word	0x00017b10


	//   ....[128]....
        /*0794*/ 	.word	0x00017bf0


	//   ....[129]....
        /*0798*/ 	.word	0x00017c90


	//   ....[130]....
        /*079c*/ 	.word	0x00017d30


	//   ....[131]....
        /*07a0*/ 	.word	0x00017db0


	//   ....[132]....
        /*07a4*/ 	.word	0x00017e50


	//   ....[133]....
        /*07a8*/ 	.word	0x00017eb0


	//   ....[134]....
        /*07ac*/ 	.word	0x00017f80


	//   ....[135]....
        /*07b0*/ 	.word	0x00018090


	//   ....[136]....
        /*07b4*/ 	.word	0x00018140


	//   ....[137]....
        /*07b8*/ 	.word	0x000181c0


	//   ....[138]....
        /*07bc*/ 	.word	0x000182a0


	//   ....[139]....
        /*07c0*/ 	.word	0x00018300


	//   ....[140]....
        /*07c4*/ 	.word	0x000183e0


	//   ....[141]....
        /*07c8*/ 	.word	0x00018440


	//   ....[142]....
        /*07cc*/ 	.word	0x000184e0


	//   ....[143]....
        /*07d0*/ 	.word	0x00018580


	//   ....[144]....
        /*07d4*/ 	.word	0x00018630


	//   ....[145]....
        /*07d8*/ 	.word	0x000186c0


	//   ....[146]....
        /*07dc*/ 	.word	0x00018730


	//   ....[147]....
        /*07e0*/ 	.word	0x00018790


	//   ....[148]....
        /*07e4*/ 	.word	0x00018880


	//   ....[149]....
        /*07e8*/ 	.word	0x000188e0


	//   ....[150]....
        /*07ec*/ 	.word	0x000189e0


	//   ....[151]....
        /*07f0*/ 	.word	0x00018a40


	//   ....[152]....
        /*07f4*/ 	.word	0x00018ae0


	//   ....[153]....
        /*07f8*/ 	.word	0x00018ba0


	//   ....[154]....
        /*07fc*/ 	.word	0x00018c90


	//   ....[155]....
        /*0800*/ 	.word	0x00018cf0


	//   ....[156]....
        /*0804*/ 	.word	0x00018db0


	//   ....[157]....
        /*0808*/ 	.word	0x00018ef0


	//   ....[158]....
        /*080c*/ 	.word	0x00018fa0


	//   ....[159]....
        /*0810*/ 	.word	0x00019050


	//   ....[160]....
        /*0814*/ 	.word	0x000190f0


	//   ....[161]....
        /*0818*/ 	.word	0x000191a0


	//   ....[162]....
        /*081c*/ 	.word	0x00019240


	//   ....[163]....
        /*0820*/ 	.word	0x000192f0


	//   ....[164]....
        /*0824*/ 	.word	0x00019390


	//   ....[165]....
        /*0828*/ 	.word	0x00019400


	//   ....[166]....
        /*082c*/ 	.word	0x000194c0


	//   ....[167]....
        /*0830*/ 	.word	0x000195c0


	//   ....[168]....
        /*0834*/ 	.word	0x00019650


	//   ....[169]....
        /*0838*/ 	.word	0x000196b0


	//   ....[170]....
        /*083c*/ 	.word	0x00019760


	//   ....[171]....
        /*0840*/ 	.word	0x000197c0


	//   ....[172]....
        /*0844*/ 	.word	0x00019870


	//   ....[173]....
        /*0848*/ 	.word	0x000198d0


	//   ....[174]....
        /*084c*/ 	.word	0x00019980


	//   ....[175]....
        /*0850*/ 	.word	0x000199e0


	//   ....[176]....
        /*0854*/ 	.word	0x00019a90


	//   ....[177]....
        /*0858*/ 	.word	0x00019cf0


	//----- nvinfo : EIATTR_REG_RECONFIG
	.align		4
.L_1482:
        /*085c*/ 	.byte	0x01, 0x54
	.zero		2


	//----- nvinfo : EIATTR_SYSCALL_OFFSETS
	.align		4
        /*0860*/ 	.byte	0x04, 0x46
        /*0862*/ 	.short	(.L_1484 - .L_1483)


	//   ....[0]....
.L_1483:
        /*0864*/ 	.word	0x00001b70


	//   ....[1]....
        /*0868*/ 	.word	0x00012e50


	//   ....[2]....
        /*086c*/ 	.word	0x00012fc0


	//   ....[3]....
        /*0870*/ 	.word	0x00013110


	//   ....[4]....
        /*0874*/ 	.word	0x00013250


	//   ....[5]....
        /*0878*/ 	.word	0x00014730


	//----- nvinfo : EIATTR_MBARRIER_INSTR_OFFSETS
	.align		4
.L_1484:
        /*087c*/ 	.byte	0x04, 0x39
        /*087e*/ 	.short	(.L_1486 - .L_1485)


	//   ....[0]....
.L_1485:
        /*0880*/ 	.word	0x00000180
        /*0884*/ 	.word	0x000000ff
        /*0888*/ 	.word	0x00013200
        /*088c*/ 	.short	0x0100
        /*088e*/ 	.byte	0x08
	.zero		1


	//   ....[1]....
        /*0890*/ 	.word	0x00000190
        /*0894*/ 	.word	0x000000ff
        /*0898*/ 	.word	0x00013220
        /*089c*/ 	.short	0x0100
        /*089e*/ 	.byte	0x08
	.zero		1


	//   ....[2]....
        /*08a0*/ 	.word	0x00000280
        /*08a4*/ 	.word	0x000000ff
        /*08a8*/ 	.word	0x00013230
        /*08ac*/ 	.short	0x0100
        /*08ae*/ 	.byte	0x08
	.zero		1


	//   ....[3]....
        /*08b0*/ 	.word	0x00000290
        /*08b4*/ 	.word	0x000000ff
        /*08b8*/ 	.word	0x00013240
        /*08bc*/ 	.short	0x0100
        /*08be*/ 	.byte	0x08
	.zero		1


	//   ....[4]....
        /*08c0*/ 	.word	0x000002a0
        /*08c4*/ 	.word	0x000000ff
        /*08c8*/ 	.word	0x00013238
        /*08cc*/ 	.short	0x0100
        /*08ce*/ 	.byte	0x08
	.zero		1


	//   ....[5]....
        /*08d0*/ 	.word	0x000002b0
        /*08d4*/ 	.word	0x000000ff
        /*08d8*/ 	.word	0x00013248
        /*08dc*/ 	.short	0x0100
        /*08de*/ 	.byte	0x08
	.zero		1


	//   ....[6]....
        /*08e0*/ 	.word	0x000003e0
        /*08e4*/ 	.word	0x000000ff
        /*08e8*/ 	.word	0x00013250
        /*08ec*/ 	.short	0x0100
        /*08ee*/ 	.byte	0x08
	.zero		1


	//   ....[7]....
        /*08f0*/ 	.word	0x000003f0
        /*08f4*/ 	.word	0x000000ff
        /*08f8*/ 	.word	0x00013260
        /*08fc*/ 	.short	0x0100
        /*08fe*/ 	.byte	0x08
	.zero		1


	//   ....[8]....
        /*0900*/ 	.word	0x00000400
        /*0904*/ 	.word	0x000000ff
        /*0908*/ 	.word	0x00013258
        /*090c*/ 	.short	0x0100
        /*090e*/ 	.byte	0x08
	.zero		1


	//   ....[9]....
        /*0910*/ 	.word	0x00000410
        /*0914*/ 	.word	0x000000ff
        /*0918*/ 	.word	0x00013268
        /*091c*/ 	.short	0x0100
        /*091e*/ 	.byte	0x08
	.zero		1


	//   ....[10]....
        /*0920*/ 	.word	0x00000500
        /*0924*/ 	.word	0x000000ff
        /*0928*/ 	.word	0x00013270
        /*092c*/ 	.short	0x0100
        /*092e*/ 	.byte	0x06
	.zero		1


	//   ....[11]....
        /*0930*/ 	.word	0x00000510
        /*0934*/ 	.word	0x000000ff
        /*0938*/ 	.word	0x00013280
        /*093c*/ 	.short	0x0100
        /*093e*/ 	.byte	0x06
	.zero		1


	//   ....[12]....
        /*0940*/ 	.word	0x00000520
        /*0944*/ 	.word	0x000000ff
        /*0948*/ 	.word	0x00013278
        /*094c*/ 	.short	0x0100
        /*094e*/ 	.byte	0x06
	.zero		1


	//   ....[13]....
        /*0950*/ 	.word	0x00000530
        /*0954*/ 	.word	0x000000ff
        /*0958*/ 	.word	0x00013288
        /*095c*/ 	.short	0x0100
        /*095e*/ 	.byte	0x06
	.zero		1


	//   ....[14]....
        /*0960*/ 	.word	0x00000660
        /*0964*/ 	.word	0x000000ff
        /*0968*/ 	.word	0x00013290
        /*096c*/ 	.short	0x0100
        /*096e*/ 	.byte	0x08
	.zero		1


	//   ....[15]....
        /*0970*/ 	.word	0x00000670
        /*0974*/ 	.word	0x000000ff
        /*0978*/ 	.word	0x000132a0
        /*097c*/ 	.short	0x0100
        /*097e*/ 	.byte	0x08
	.zero		1


	//   ....[16]....
        /*0980*/ 	.word	0x00000680
        /*0984*/ 	.word	0x000000ff
        /*0988*/ 	.word	0x00013298
        /*098c*/ 	.short	0x0100
        /*098e*/ 	.byte	0x08
	.zero		1


	//   ....[17]....
        /*0990*/ 	.word	0x00000690
        /*0994*/ 	.word	0x000000ff
        /*0998*/ 	.word	0x000132a8
        /*099c*/ 	.short	0x0100
        /*099e*/ 	.byte	0x08
	.zero		1


	//   ....[18]....
        /*09a0*/ 	.word	0x000007e0
        /*09a4*/ 	.word	0x000000ff
        /*09a8*/ 	.word	0x000132b0
        /*09ac*/ 	.short	0x0100
        /*09ae*/ 	.byte	0x08
	.zero		1


	//   ....[19]....
        /*09b0*/ 	.word	0x000007f0
        /*09b4*/ 	.word	0x000000ff
        /*09b8*/ 	.word	0x000132c0
        /*09bc*/ 	.short	0x0100
        /*09be*/ 	.byte	0x08
	.zero		1


	//   ....[20]....
        /*09c0*/ 	.word	0x00000800
        /*09c4*/ 	.word	0x000000ff
        /*09c8*/ 	.word	0x000132b8
        /*09cc*/ 	.short	0x0100
        /*09ce*/ 	.byte	0x08
	.zero		1


	//   ....[21]....
        /*09d0*/ 	.word	0x00000810
        /*09d4*/ 	.word	0x000000ff
        /*09d8*/ 	.word	0x000132c8
        /*09dc*/ 	.short	0x0100
        /*09de*/ 	.byte	0x08
	.zero		1


	//   ....[22]....
        /*09e0*/ 	.word	0x00001bf0
        /*09e4*/ 	.word	0x000000ff
        /*09e8*/ 	.word	0x00013200
        /*09ec*/ 	.short	0x010a
        /*09ee*/ 	.byte	0x2d
	.zero		1


	//   ....[23]....
        /*09f0*/ 	.word	0x00001c70
        /*09f4*/ 	.word	0x00000003
        /*09f8*/ 	.word	0x00013230
        /*09fc*/ 	.short	0x010a
        /*09fe*/ 	.byte	0x3f
	.zero		1


	//   ....[24]....
        /*0a00*/ 	.word	0x00001cb0
        /*0a04*/ 	.word	0x00000003
        /*0a08*/ 	.word	0x00013230
        /*0a0c*/ 	.short	0x010a
        /*0a0e*/ 	.byte	0x3f
	.zero		1


	//   ....[25]....
        /*0a10*/ 	.word	0x00002220
        /*0a14*/ 	.word	0x000000ff
        /*0a18*/ 	.word	0x00000000
        /*0a1c*/ 	.short	0x0101
        /*0a1e*/ 	.byte	0x06
	.zero		1


	//   ....[26]....
        /*0a20*/ 	.word	0x00005a80
        /*0a24*/ 	.word	0x000000ff
        /*0a28*/ 	.word	0x00013230
        /*0a2c*/ 	.short	0x010a
        /*0a2e*/ 	.byte	0x17
	.zero		1


	//   ....[27]....
        /*0a30*/ 	.word	0x00005ac0
        /*0a34*/ 	.word	0x000000ff
        /*0a38*/ 	.word	0x00013230
        /*0a3c*/ 	.short	0x010a
        /*0a3e*/ 	.byte	0x17
	.zero		1


	//   ....[28]....
        /*0a40*/ 	.word	0x00005f10
        /*0a44*/ 	.word	0x000000ff
        /*0a48*/ 	.word	0x00013250
        /*0a4c*/ 	.short	0x010a
        /*0a4e*/ 	.byte	0x0b
	.zero		1


	//   ....[29]....
        /*0a50*/ 	.word	0x00005f50
        /*0a54*/ 	.word	0x000000ff
        /*0a58*/ 	.word	0x00013250
        /*0a5c*/ 	.short	0x010a
        /*0a5e*/ 	.byte	0x0b
	.zero		1


	//   ....[30]....
        /*0a60*/ 	.word	0x000061e0
        /*0a64*/ 	.word	0x000000ff
        /*0a68*/ 	.word	0x00000000
        /*0a6c*/ 	.short	0x0101
        /*0a6e*/ 	.byte	0x17
	.zero		1


	//   ....[31]....
        /*0a70*/ 	.word	0x00009470
        /*0a74*/ 	.word	0x000000ff
        /*0a78*/ 	.word	0x00000000
        /*0a7c*/ 	.short	0x0101
        /*0a7e*/ 	.byte	0x06
	.zero		1


	//   ....[32]....
        /*0a80*/ 	.word	0x00009c40
        /*0a84*/ 	.word	0x000000ff
        /*0a88*/ 	.word	0x00013230
        /*0a8c*/ 	.short	0x010a
        /*0a8e*/ 	.byte	0x14
	.zero		1


	//   ....[33]....
        /*0a90*/ 	.word	0x00009c80
        /*0a94*/ 	.word	0x000000ff
        /*0a98*/ 	.word	0x00013230
        /*0a9c*/ 	.short	0x010a
        /*0a9e*/ 	.byte	0x14
	.zero		1


	//   ....[34]....
        /*0aa0*/ 	.word	0x0000a0d0
        /*0aa4*/ 	.word	0x000000ff
        /*0aa8*/ 	.word	0x00013250
        /*0aac*/ 	.short	0x010a
        /*0aae*/ 	.byte	0x0b
	.zero		1


	//   ....[35]....
        /*0ab0*/ 	.word	0x0000a110
        /*0ab4*/ 	.word	0x000000ff
        /*0ab8*/ 	.word	0x00013250
        /*0abc*/ 	.short	0x010a
        /*0abe*/ 	.byte	0x0b
	.zero		1


	//   ....[36]....
        /*0ac0*/ 	.word	0x0000a3f0
        /*0ac4*/ 	.word	0x000000ff
        /*0ac8*/ 	.word	0x00000000
        /*0acc*/ 	.short	0x0101
        /*0ace*/ 	.byte	0x14
	.zero		1


	//   ....[37]....
        /*0ad0*/ 	.word	0x0000b980
        /*0ad4*/ 	.word	0x000000ff
        /*0ad8*/ 	.word	0x00000000
        /*0adc*/ 	.short	0x0101
        /*0ade*/ 	.byte	0x06
	.zero		1


	//   ....[38]....
        /*0ae0*/ 	.word	0x0000bf00
        /*0ae4*/ 	.word	0x000000ff
        /*0ae8*/ 	.word	0x00013230
        /*0aec*/ 	.short	0x010a
        /*0aee*/ 	.byte	0x06
	.zero		1


	//   ....[39]....
        /*0af0*/ 	.word	0x0000bf40
        /*0af4*/ 	.word	0x000000ff
        /*0af8*/ 	.word	0x00013230
        /*0afc*/ 	.short	0x010a
        /*0afe*/ 	.byte	0x06
	.zero		1


	//   ....[40]....
        /*0b00*/ 	.word	0x0000c390
        /*0b04*/ 	.word	0x000000ff
        /*0b08*/ 	.word	0x00013250
        /*0b0c*/ 	.short	0x010a
        /*0b0e*/ 	.byte	0x0b
	.zero		1


	//   ....[41]....
        /*0b10*/ 	.word	0x0000c3d0
        /*0b14*/ 	.word	0x000000ff
        /*0b18*/ 	.word	0x00013250
        /*0b1c*/ 	.short	0x010a
        /*0b1e*/ 	.byte	0x0b
	.zero		1


	//   ....[42]....
        /*0b20*/ 	.word	0x0000c660
        /*0b24*/ 	.word	0x000000ff
        /*0b28*/ 	.word	0x00000000
        /*0b2c*/ 	.short	0x0101
        /*0b2e*/ 	.byte	0x06
	.zero		1


	//   ....[43]....
        /*0b30*/ 	.word	0x0000f8f0
        /*0b34*/ 	.word	0x000000ff
        /*0b38*/ 	.word	0x00000000
        /*0b3c*/ 	.short	0x0101
        /*0b3e*/ 	.byte	0x06
	.zero		1


	//   ....[44]....
        /*0b40*/ 	.word	0x0000fd90
        /*0b44*/ 	.word	0x000000ff
        /*0b48*/ 	.word	0x00013250
        /*0b4c*/ 	.short	0x010a
        /*0b4e*/ 	.byte	0x0e
	.zero		1


	//   ....[45]....
        /*0b50*/ 	.word	0x0000fdd0
        /*0b54*/ 	.word	0x000000ff
        /*0b58*/ 	.word	0x00013250
        /*0b5c*/ 	.short	0x010a
        /*0b5e*/ 	.byte	0x0e
	.zero		1


	//   ....[46]....
        /*0b60*/ 	.word	0x00010440
        /*0b64*/ 	.word	0x000000ff
        /*0b68*/ 	.word	0x00000000
        /*0b6c*/ 	.short	0x0101
        /*0b6e*/ 	.byte	0x04
	.zero		1


	//   ....[47]....
        /*0b70*/ 	.word	0x000115f0
        /*0b74*/ 	.word	0x00000000
        /*0b78*/ 	.word	0x00000000
        /*0b7c*/ 	.short	0x0101
        /*0b7e*/ 	.byte	0x3f
	.zero		1


	//   ....[48]....
        /*0b80*/ 	.word	0x00013890
        /*0b84*/ 	.word	0x00000000
        /*0b88*/ 	.word	0x00013280
        /*0b8c*/ 	.short	0x010a
        /*0b8e*/ 	.byte	0x3f
	.zero		1


	//   ....[49]....
        /*0b90*/ 	.word	0x00013ea0
        /*0b94*/ 	.word	0x00000000
        /*0b98*/ 	.word	0x00013270
        /*0b9c*/ 	.short	0x0107
        /*0b9e*/ 	.byte	0x3f
	.zero		1


	//   ....[50]....
        /*0ba0*/ 	.word	0x00013f60
        /*0ba4*/ 	.word	0x00000000
        /*0ba8*/ 	.word	0x00013270
        /*0bac*/ 	.short	0x0101
        /*0bae*/ 	.byte	0x3f
	.zero		1


	//   ....[51]....
        /*0bb0*/ 	.word	0x00013fb0
        /*0bb4*/ 	.word	0x00000000
        /*0bb8*/ 	.word	0x00013240
        /*0bbc*/ 	.short	0x010a
        /*0bbe*/ 	.byte	0x3f
	.zero		1


	//   ....[52]....
        /*0bc0*/ 	.word	0x00014500
        /*0bc4*/ 	.word	0x00000000
        /*0bc8*/ 	.word	0x00013230
        /*0bcc*/ 	.short	0x0107
        /*0bce*/ 	.byte	0x3f
	.zero		1


	//   ....[53]....
        /*0bd0*/ 	.word	0x000145d0
        /*0bd4*/ 	.word	0x00000000
        /*0bd8*/ 	.word	0x00013230
        /*0bdc*/ 	.short	0x0101
        /*0bde*/ 	.byte	0x3f
	.zero		1


	//   ....[54]....
        /*0be0*/ 	.word	0x00014fc0
        /*0be4*/ 	.word	0x00000011
        /*0be8*/ 	.word	0x00013200
        /*0bec*/ 	.short	0x0107
        /*0bee*/ 	.byte	0x3f
	.zero		1


	//   ....[55]....
        /*0bf0*/ 	.word	0x000150b0
        /*0bf4*/ 	.word	0x00000011
        /*0bf8*/ 	.word	0x00013200
        /*0bfc*/ 	.short	0x0101
        /*0bfe*/ 	.byte	0x3f
	.zero		1


	//   ....[56]....
        /*0c00*/ 	.word	0x000150d0
        /*0c04*/ 	.word	0x00000011
        /*0c08*/ 	.word	0x00013220
        /*0c0c*/ 	.short	0x010a
        /*0c0e*/ 	.byte	0x3f
	.zero		1


	//   ....[57]....
        /*0c10*/ 	.word	0x00015640
        /*0c14*/ 	.word	0x00000000
        /*0c18*/ 	.word	0x00013280
        /*0c1c*/ 	.short	0x010a
        /*0c1e*/ 	.byte	0x3f
	.zero		1


	//   ....[58]....
        /*0c20*/ 	.word	0x00015b10
        /*0c24*/ 	.word	0x00000000
        /*0c28*/ 	.word	0x00013270
        /*0c2c*/ 	.short	0x0107
        /*0c2e*/ 	.byte	0x3f
	.zero		1


	//   ....[59]....
        /*0c30*/ 	.word	0x00015bd0
        /*0c34*/ 	.word	0x00000000
        /*0c38*/ 	.word	0x00013270
        /*0c3c*/ 	.short	0x0101
        /*0c3e*/ 	.byte	0x3f
	.zero		1


	//   ....[60]....
        /*0c40*/ 	.word	0x00015c20
        /*0c44*/ 	.word	0x00000000
        /*0c48*/ 	.word	0x00013240
        /*0c4c*/ 	.short	0x010a
        /*0c4e*/ 	.byte	0x3f
	.zero		1


	//   ....[61]....
        /*0c50*/ 	.word	0x00016060
        /*0c54*/ 	.word	0x00000000
        /*0c58*/ 	.word	0x00013230
        /*0c5c*/ 	.short	0x0107
        /*0c5e*/ 	.byte	0x3f
	.zero		1


	//   ....[62]....
        /*0c60*/ 	.word	0x00016120
        /*0c64*/ 	.word	0x00000000
        /*0c68*/ 	.word	0x00013230
        /*0c6c*/ 	.short	0x0101
        /*0c6e*/ 	.byte	0x3f
	.zero		1


	//   ....[63]....
        /*0c70*/ 	.word	0x000161b0
        /*0c74*/ 	.word	0x00000002
        /*0c78*/ 	.word	0x00013270
        /*0c7c*/ 	.short	0x010a
        /*0c7e*/ 	.byte	0x3f
	.zero		1


	//   ....[64]....
        /*0c80*/ 	.word	0x00016240
        /*0c84*/ 	.word	0x00000002
        /*0c88*/ 	.word	0x00013260
        /*0c8c*/ 	.short	0x010a
        /*0c8e*/ 	.byte	0x3f
	.zero		1


	//   ....[65]....
        /*0c90*/ 	.word	0x00016670
        /*0c94*/ 	.word	0x00000002
        /*0c98*/ 	.word	0x00013250
        /*0c9c*/ 	.short	0x0101
        /*0c9e*/ 	.byte	0x3f
	.zero		1


	//   ....[66]....
        /*0ca0*/ 	.word	0x00016700
        /*0ca4*/ 	.word	0x00000002
        /*0ca8*/ 	.word	0x00000000
        /*0cac*/ 	.short	0x0101
        /*0cae*/ 	.byte	0x3f
	.zero		1


	//   ....[67]....
        /*0cb0*/ 	.word	0x000168f0
        /*0cb4*/ 	.word	0x00000000
        /*0cb8*/ 	.word	0x00013270
        /*0cbc*/ 	.short	0x010a
        /*0cbe*/ 	.byte	0x3f
	.zero		1


	//   ....[68]....
        /*0cc0*/ 	.word	0x00016980
        /*0cc4*/ 	.word	0x00000000
        /*0cc8*/ 	.word	0x00013260
        /*0ccc*/ 	.short	0x010a
        /*0cce*/ 	.byte	0x3f
	.zero		1


	//   ....[69]....
        /*0cd0*/ 	.word	0x00016dd0
        /*0cd4*/ 	.word	0x00000000
        /*0cd8*/ 	.word	0x00013250
        /*0cdc*/ 	.short	0x0101
        /*0cde*/ 	.byte	0x3f
	.zero		1


	//   ....[70]....
        /*0ce0*/ 	.word	0x00016e50
        /*0ce4*/ 	.word	0x00000000
        /*0ce8*/ 	.word	0x00000000
        /*0cec*/ 	.short	0x0101
        /*0cee*/ 	.byte	0x3f
	.zero		1


	//   ....[71]....
        /*0cf0*/ 	.word	0x00017140
        /*0cf4*/ 	.word	0x00000005
        /*0cf8*/ 	.word	0x00013220
        /*0cfc*/ 	.short	0x010a
        /*0cfe*/ 	.byte	0x3f
	.zero		1


	//   ....[72]....
        /*0d00*/ 	.word	0x000172e0
        /*0d04*/ 	.word	0x00000004
        /*0d08*/ 	.word	0x00013240
        /*0d0c*/ 	.short	0x010a
        /*0d0e*/ 	.byte	0x3f
	.zero		1


	//   ....[73]....
        /*0d10*/ 	.word	0x00017390
        /*0d14*/ 	.word	0x00000005
        /*0d18*/ 	.word	0x00013240
        /*0d1c*/ 	.short	0x010a
        /*0d1e*/ 	.byte	0x3f
	.zero		1


	//   ....[74]....
        /*0d20*/ 	.word	0x000173d0
        /*0d24*/ 	.word	0x00000004
        /*0d28*/ 	.word	0x00013260
        /*0d2c*/ 	.short	0x010a
        /*0d2e*/ 	.byte	0x3f
	.zero		1


	//   ....[75]....
        /*0d30*/ 	.word	0x00017410
        /*0d34*/ 	.word	0x00000005
        /*0d38*/ 	.word	0x00013260
        /*0d3c*/ 	.short	0x010a
        /*0d3e*/ 	.byte	0x3f
	.zero		1


	//   ....[76]....
        /*0d40*/ 	.word	0x00017450
        /*0d44*/ 	.word	0x00000004
        /*0d48*/ 	.word	0x00013280
        /*0d4c*/ 	.short	0x010a
        /*0d4e*/ 	.byte	0x3f
	.zero		1


	//   ....[77]....
        /*0d50*/ 	.word	0x00017490
        /*0d54*/ 	.word	0x00000005
        /*0d58*/ 	.word	0x00013280
        /*0d5c*/ 	.short	0x010a
        /*0d5e*/ 	.byte	0x3f
	.zero		1


	//   ....[78]....
        /*0d60*/ 	.word	0x00017500
        /*0d64*/ 	.word	0x00000003
        /*0d68*/ 	.word	0x00013200
        /*0d6c*/ 	.short	0x010a
        /*0d6e*/ 	.byte	0x3f
	.zero		1


	//   ....[79]....
        /*0d70*/ 	.word	0x00017550
        /*0d74*/ 	.word	0x00000003
        /*0d78*/ 	.word	0x00013230
        /*0d7c*/ 	.short	0x010a
        /*0d7e*/ 	.byte	0x3f
	.zero		1


	//   ....[80]....
        /*0d80*/ 	.word	0x000175b0
        /*0d84*/ 	.word	0x00000006
        /*0d88*/ 	.word	0x00013230
        /*0d8c*/ 	.short	0x010a
        /*0d8e*/ 	.byte	0x3f
	.zero		1


	//   ....[81]....
        /*0d90*/ 	.word	0x00017610
        /*0d94*/ 	.word	0x00000006
        /*0d98*/ 	.word	0x00013250
        /*0d9c*/ 	.short	0x010a
        /*0d9e*/ 	.byte	0x3f
	.zero		1


	//   ....[82]....
        /*0da0*/ 	.word	0x00017670
        /*0da4*/ 	.word	0x00000008
        /*0da8*/ 	.word	0x00013230
        /*0dac*/ 	.short	0x010a
        /*0dae*/ 	.byte	0x3f
	.zero		1


	//   ....[83]....
        /*0db0*/ 	.word	0x000176d0
        /*0db4*/ 	.word	0x00000008
        /*0db8*/ 	.word	0x00013250
        /*0dbc*/ 	.short	0x010a
        /*0dbe*/ 	.byte	0x3f
	.zero		1


	//   ....[84]....
        /*0dc0*/ 	.word	0x00017730
        /*0dc4*/ 	.word	0x00000008
        /*0dc8*/ 	.word	0x00013230
        /*0dcc*/ 	.short	0x010a
        /*0dce*/ 	.byte	0x3f
	.zero		1


	//   ....[85]....
        /*0dd0*/ 	.word	0x00017790
        /*0dd4*/ 	.word	0x00000008
        /*0dd8*/ 	.word	0x00013250
        /*0ddc*/ 	.short	0x010a
        /*0dde*/ 	.byte	0x3f
	.zero		1


	//   ....[86]....
        /*0de0*/ 	.word	0x000177f0
        /*0de4*/ 	.word	0x00000007
        /*0de8*/ 	.word	0x00013250
        /*0dec*/ 	.short	0x010a
        /*0dee*/ 	.byte	0x3f
	.zero		1


	//   ....[87]....
        /*0df0*/ 	.word	0x00017900
        /*0df4*/ 	.word	0x00000000
        /*0df8*/ 	.word	0x00013280
        /*0dfc*/ 	.short	0x010a
        /*0dfe*/ 	.byte	0x3f
	.zero		1


	//   ....[88]....
        /*0e00*/ 	.word	0x00017fe0
        /*0e04*/ 	.word	0x00000000
        /*0e08*/ 	.word	0x00013240
        /*0e0c*/ 	.short	0x010a
        /*0e0e*/ 	.byte	0x3f
	.zero		1


	//   ....[89]....
        /*0e10*/ 	.word	0x00018de0
        /*0e14*/ 	.word	0x00000011
        /*0e18*/ 	.word	0x00013220
        /*0e1c*/ 	.short	0x010a
        /*0e1e*/ 	.byte	0x3f
	.zero		1


	//   ....[90]....
        /*0e20*/ 	.word	0x00018e40
        /*0e24*/ 	.word	0x00000000
        /*0e28*/ 	.word	0x00013280
        /*0e2c*/ 	.short	0x010a
        /*0e2e*/ 	.byte	0x3f
	.zero		1


	//   ....[91]....
        /*0e30*/ 	.word	0x00019510
        /*0e34*/ 	.word	0x00000000
        /*0e38*/ 	.word	0x00013240
        /*0e3c*/ 	.short	0x010a
        /*0e3e*/ 	.byte	0x3f
	.zero		1


	//   ....[92]....
        /*0e40*/ 	.word	0x00019ad0
        /*0e44*/ 	.word	0x00000002
        /*0e48*/ 	.word	0x00013270
        /*0e4c*/ 	.short	0x010a
        /*0e4e*/ 	.byte	0x3f
	.zero		1


	//   ....[93]....
        /*0e50*/ 	.word	0x00019b20
        /*0e54*/ 	.word	0x00000002
        /*0e58*/ 	.word	0x00013260
        /*0e5c*/ 	.short	0x010a
        /*0e5e*/ 	.byte	0x3f
	.zero		1


	//   ....[94]....
        /*0e60*/ 	.word	0x00019b70
        /*0e64*/ 	.word	0x00000000
        /*0e68*/ 	.word	0x00013270
        /*0e6c*/ 	.short	0x010a
        /*0e6e*/ 	.byte	0x3f
	.zero		1


	//   ....[95]....
        /*0e70*/ 	.word	0x00019bc0
        /*0e74*/ 	.word	0x00000000
        /*0e78*/ 	.word	0x00013260
        /*0e7c*/ 	.short	0x010a
        /*0e7e*/ 	.byte	0x3f
	.zero		1


	//   ....[96]....
        /*0e80*/ 	.word	0x00019c10
        /*0e84*/ 	.word	0x00000005
        /*0e88*/ 	.word	0x00013220
        /*0e8c*/ 	.short	0x010a
        /*0e8e*/ 	.byte	0x3f
	.zero		1


	//   ....[97]....
        /*0e90*/ 	.word	0x00019db0
        /*0e94*/ 	.word	0x00000004
        /*0e98*/ 	.word	0x00013240
        /*0e9c*/ 	.short	0x010a
        /*0e9e*/ 	.byte	0x3f
	.zero		1


	//   ....[98]....
        /*0ea0*/ 	.word	0x00019e00
        /*0ea4*/ 	.word	0x00000005
        /*0ea8*/ 	.word	0x00013240
        /*0eac*/ 	.short	0x010a
        /*0eae*/ 	.byte	0x3f
	.zero		1


	//   ....[99]....
        /*0eb0*/ 	.word	0x00019e50
        /*0eb4*/ 	.word	0x00000004
        /*0eb8*/ 	.word	0x00013260
        /*0ebc*/ 	.short	0x010a
        /*0ebe*/ 	.byte	0x3f
	.zero		1


	//   ....[100]....
        /*0ec0*/ 	.word	0x00019ea0
        /*0ec4*/ 	.word	0x00000005
        /*0ec8*/ 	.word	0x00013260
        /*0ecc*/ 	.short	0x010a
        /*0ece*/ 	.byte	0x3f
	.zero		1


	//   ....[101]....
        /*0ed0*/ 	.word	0x00019ef0
        /*0ed4*/ 	.word	0x00000004
        /*0ed8*/ 	.word	0x00013280
        /*0edc*/ 	.short	0x010a
        /*0ede*/ 	.byte	0x3f
	.zero		1


	//----- nvinfo : EIATTR_NUM_MBARRIERS
	.align		4
.L_1486:
        /*0ee0*/ 	.byte	0x03, 0x38
        /*0ee2*/ 	.short	0x0016


	//----- nvinfo : EIATTR_EXIT_INSTR_OFFSETS
	.align		4
        /*0ee4*/ 	.byte	0x04, 0x1c
        /*0ee6*/ 	.short	(.L_1488 - .L_1487)


	//   ....[0]....
.L_1487:
        /*0ee8*/ 	.word	0x00000960


	//   ....[1]....
        /*0eec*/ 	.word	0x00011ea0


	//   ....[2]....
        /*0ef0*/ 	.word	0x000174e0


	//----- nvinfo : EIATTR_MAX_THREADS
	.align		4
.L_1488:
        /*0ef4*/ 	.byte	0x04, 0x05
        /*0ef6*/ 	.short	(.L_1490 - .L_1489)
.L_1489:
        /*0ef8*/ 	.word	0x00000200
        /*0efc*/ 	.word	0x00000001
        /*0f00*/ 	.word	0x00000001


	//----- nvinfo : EIATTR_CRS_STACK_SIZE
	.align		4
.L_1490:
        /*0f04*/ 	.byte	0x04, 0x1e
        /*0f06*/ 	.short	(.L_1492 - .L_1491)
.L_1491:
        /*0f08*/ 	.word	0x00000000


	//----- nvinfo : EIATTR_CBANK_PARAM_SIZE
	.align		4
.L_1492:
        /*0f0c*/ 	.byte	0x03, 0x19
        /*0f0e*/ 	.short	0x0af0


	//----- nvinfo : EIATTR_PARAM_CBANK
	.align		4
        /*0f10*/ 	.byte	0x04, 0x0a
        /*0f12*/ 	.short	(.L_1494 - .L_1493)
	.align		4
.L_1493:
        /*0f14*/ 	.word	index@(.nv.constant0._ZN7cutlass13device_kernelIN5flash11enable_sm90INS1_16FlashAttnFwdSm90INS1_25CollectiveMainloopFwdSm90ILi2EN4cute5tupleIJNS5_1CILi1EEES8_S8_EEENS6_IJNS7_ILi192EEENS7_ILi160EEENS7_ILi64EEEEEELi64ENS_12float_e4m3_tEfNS_4arch4Sm90ELb0ELb1ELb0ELb0ELb1ELb0ELb0ELb1ELb1ELb1ELb0ELb0EEENS1_21CollectiveEpilogueFwdINS6_IJSA_SC_SB_EEES9_NS_10bfloat16_tESG_Li384ELb0ELb1ELb0ELb1EEENS1_30DynamicPersistentTileSchedulerILi384ELi128ELb0ELb1ELb1EEEEEEEEEvNT_6ParamsE)
        /*0f18*/ 	.short	0x0210
        /*0f1a*/ 	.short	0x0af0


	//----- nvinfo : EIATTR_SW_WAR
	.align		4
.L_1494:
        /*0f1c*/ 	.byte	0x04, 0x36
        /*0f1e*/ 	.short	(.L_1496 - .L_1495)
.L_1495:
        /*0f20*/ 	.word	0x00000008
.L_1496:


//--------------------- .nv.info._ZN7cutlass13device_kernelIN5flash11enable_sm90INS1_16FlashAttnFwdSm90INS1_25CollectiveMainloopFwdSm90ILi2EN4cute5tupleIJNS5_1CILi1EEES8_S8_EEENS6_IJNS7_ILi192EEENS7_ILi160EEENS7_ILi64EEEEEELi64ENS_12float_e4m3_tEfNS_4arch4Sm90ELb0ELb1ELb0ELb1ELb1ELb0ELb0ELb1ELb1ELb1ELb0ELb0EEENS1_21CollectiveEpilogueFwdINS6_IJSA_SC_SB_EEES9_NS_10bfloat16_tESG_Li384ELb1ELb1ELb0ELb1EEENS1_36VarlenDynamicPersistentTileSchedulerILi192ELi160ELi384ELi128ELb0ELb1ELb1ELb1ELb0ELb1EEEEEEEEEvNT_6ParamsE --------------------------
	.section	.nv.info._ZN7cutlass13device_kernelIN5flash11enable_sm90INS1_16FlashAttnFwdSm90INS1_25CollectiveMainloopFwdSm90ILi2EN4cute5tupleIJNS5_1CILi1EEES8_S8_EEENS6_IJNS7_ILi192EEENS7_ILi160EEENS7_ILi64EEEEEELi64ENS_12float_e4m3_tEfNS_4arch4Sm90ELb0ELb1ELb0ELb1ELb1ELb0ELb0ELb1ELb1ELb1ELb0ELb0EEENS1_21CollectiveEpilogueFwdINS6_IJSA_SC_SB_EEES9_NS_10bfloat16_tESG_Li384ELb1ELb1ELb0ELb1EEENS1_36VarlenDynamicPersistentTileSchedulerILi192ELi160ELi384ELi128ELb0ELb1ELb1ELb1ELb0ELb1EEEEEEEEEvNT_6ParamsE,"",@"SHT_CUDA_INFO"
	.sectionflags	@""
	.align	4


	//----- nvinfo : EIATTR_CUDA_API_VERSION
	.align		4
        /*0000*/ 	.byte	0x04, 0x37
        /*0002*/ 	.short	(.L_1498 - .L_1497)
.L_1497:
        /*0004*/ 	.word	0x00000082


	//----- nvinfo : EIATTR_KPARAM_INFO
	.align		4
.L_1498:
        /*0008*/ 	.byte	0x04, 0x17
        /*000a*/ 	.short	(.L_1500 - .L_1499)
.L_1499:
        /*000c*/ 	.word	0x00000000
        /*0010*/ 	.short	0x0000
        /*0012*/ 	.short	0x0070
        /*0014*/ 	.byte	0x00, 0xf0, 0x01, 0x2a


	//----- nvinfo : EIATTR_SPARSE_MMA_MASK
	.align		4
.L_1500:
        /*0018*/ 	.byte	0x03, 0x50
        /*001a*/ 	.short	0x0000


	//----- nvinfo : EIATTR_MAXREG_COUNT
	.align		4
        /*001c*/ 	.byte	0x03, 0x1b
        /*001e*/ 	.short	0x0080


	//----- nvinfo : EIATTR_NUM_BARRIERS
	.align		4
        /*0020*/ 	.byte	0x02, 0x4c
        /*0022*/ 	.byte	0x09
	.zero		1


	//----- nvinfo : EIATTR_EXTERNS
	.align		4
        /*0024*/ 	.byte	0x04, 0x0f
        /*0026*/ 	.short	(.L_1502 - .L_1501)


	//   ....[0]....
	.align		4
.L_1501:
        /*0028*/ 	.word	index@(__assertfail)


	//----- nvinfo : EIATTR_ANNOTATIONS
	.align		4
.L_1502:
        /*002c*/ 	.byte	0x04, 0x55
        /*002e*/ 	.short	(.L_1504 - .L_1503)


	//   ....[0]....
.L_1503:
        /* <DEDUP_REMOVED lines=41> */


	//----- nvinfo : EIATTR_MERCURY_ISA_VERSION
	.align		4
.L_1504:
        /*02b0*/ 	.byte	0x03, 0x5f
        /*02b2*/ 	.short	0x0101


	//----- nvinfo : EIATTR_UNUSED_LOAD_BYTE_OFFSET
	.align		4
        /*02b4*/ 	.byte	0x04, 0x44
        /*02b6*/ 	.short	(.L_1506 - .L_1505)


	//   ....[0]....
.L_1505:
        /*02b8*/ 	.word	0x00000940
        /*02bc*/ 	.word	0x0000fff0


	//   ....[1]....
        /*02c0*/ 	.word	0x00010740
        /*02c4*/ 	.word	0x0000fff0


	//----- nvinfo : EIATTR_INT_WARP_WIDE_INSTR_OFFSETS
	.align		4
.L_1506:
        /*02c8*/ 	.byte	0x04, 0x31
        /*02ca*/ 	.short	(.L_1508 - .L_1507)


	//   ....[0]....
.L_1507:
        /*02cc*/ 	.word	0x000000c0


	//   ....[1]....
        /*02d0*/ 	.word	0x000000d0


	//   ....[2]....
        /*02d4*/ 	.word	0x00000170


	//   ....[3]....
        /*02d8*/ 	.word	0x00013c10


	//   ....[4]....
        /*02dc*/ 	.word	0x00013ca0


	//   ....[5]....
        /*02e0*/ 	.word	0x000178d0


	//   ....[6]....
        /*02e4*/ 	.word	0x00017960


	//----- nvinfo : EIATTR_COOP_GROUP_MASK_REGIDS
	.align		4
.L_1508:
        /*02e8*/ 	.byte	0x04, 0x29
        /*02ea*/ 	.short	(.L_1510 - .L_1509)


	//   ....[0]....
.L_1509:
        /*02ec*/ 	.word	0xffffffff


	//   ....[1]....
        /*02f0*/ 	.word	0xffffffff


	//   ....[2]....
        /*02f4*/ 	.word	0xffffffff


	//   ....[3]....
        /*02f8*/ 	.word	0xffffffff


	//   ....[4]....
        /*02fc*/ 	.word	0xffffffff


	//   ....[5]....
        /*0300*/ 	.word	0xffffffff


	//   ....[6]....
        /*0304*/ 	.word	0xffffffff


	//   ....[7]....
        /*0308*/ 	.word	0xffffffff


	//   ....[8]....
        /*030c*/ 	.word	0xffffffff


	//   ....[9]....
        /*0310*/ 	.word	0xffffffff


	//   ....[10]....
        /*0314*/ 	.word	0xffffffff


	//   ....[11]....
        /*0318*/ 	.word	0xffffffff


	//   ....[12]....
        /*031c*/ 	.word	0xffffffff


	//   ....[13]....
        /*0320*/ 	.word	0xffffffff


	//   ....[14]....
        /*0324*/ 	.word	0xffffffff


	//   ....[15]....
        /*0328*/ 	.word	0xffffffff


	//   ....[16]....
        /*032c*/ 	.word	0xffffffff


	//   ....[17]....
        /*0330*/ 	.word	0xffffffff


	//   ....[18]....
        /*0334*/ 	.word	0xffffffff


	//   ....[19]....
        /*0338*/ 	.word	0xffffffff


	//   ....[20]....
        /*033c*/ 	.word	0xffffffff


	//   ....[21]....
        /*0340*/ 	.word	0xffffffff


	//   ....[22]....
        /*0344*/ 	.word	0xffffffff


	//   ....[23]....
        /*0348*/ 	.word	0xffffffff


	//   ....[24]....
        /*034c*/ 	.word	0xffffffff


	//   ....[25]....
        /*0350*/ 	.word	0xffffffff


	//   ....[26]....
        /*0354*/ 	.word	0xffffffff


	//   ....[27]....
        /*0358*/ 	.word	0xffffffff


	//   ....[28]....
        /*035c*/ 	.word	0xffffffff


	//   ....[29]....
        /*0360*/ 	.word	0xffffffff


	//   ....[30]....
        /*0364*/ 	.word	0xffffffff


	//   ....[31]....
        /*0368*/ 	.word	0xffffffff


	//   ....[32]....
        /*036c*/ 	.word	0xffffffff


	//   ....[33]....
        /*0370*/ 	.word	0xffffffff


	//   ....[34]....
        /*0374*/ 	.word	0xffffffff


	//   ....[35]....
        /*0378*/ 	.word	0xffffffff


	//   ....[36]....
        /*037c*/ 	.word	0xffffffff


	//   ....[37]....
        /*0380*/ 	.word	0xffffffff


	//   ....[38]....
        /*0384*/ 	.word	0xffffffff


	//   ....[39]....
        /*0388*/ 	.word	0xffffffff


	//   ....[40]....
        /*038c*/ 	.word	0xffffffff


	//   ....[41]....
        /*0390*/ 	.word	0xffffffff


	//   ....[42]....
        /*0394*/ 	.word	0xffffffff


	//   ....[43]....
        /*0398*/ 	.word	0xffffffff


	//   ....[44]....
        /*039c*/ 	.word	0xffffffff


	//   ....[45]....
        /*03a0*/ 	.word	0xffffffff


	//   ....[46]....
        /*03a4*/ 	.word	0xffffffff


	//   ....[47]....
        /*03a8*/ 	.word	0xffffffff


	//   ....[48]....
        /*03ac*/ 	.word	0xffffffff


	//   ....[49]....
        /*03b0*/ 	.word	0xffffffff


	//   ....[50]....
        /*03b4*/ 	.word	0xffffffff


	//   ....[51]....
        /*03b8*/ 	.word	0xffffffff


	//   ....[52]....
        /*03bc*/ 	.word	0xffffffff


	//   ....[53]....
        /*03c0*/ 	.word	0xffffffff


	//   ....[54]....
        /*03c4*/ 	.word	0xffffffff


	//   ....[55]....
        /*03c8*/ 	.word	0xffffffff


	//   ....[56]....
        /*03cc*/ 	.word	0xffffffff


	//   ....[57]....
        /*03d0*/ 	.word	0xffffffff


	//   ....[58]....
        /*03d4*/ 	.word	0xffffffff


	//   ....[59]....
        /*03d8*/ 	.word	0xffffffff


	//   ....[60]....
        /*03dc*/ 	.word	0xffffffff


	//   ....[61]....
        /*03e0*/ 	.word	0xffffffff


	//   ....[62]....
        /*03e4*/ 	.word	0xffffffff


	//   ....[63]....
        /*03e8*/ 	.word	0xffffffff


	//   ....[64]....
        /*03ec*/ 	.word	0xffffffff


	//   ....[65]....
        /*03f0*/ 	.word	0xffffffff


	//   ....[66]....
        /*03f4*/ 	.word	0xffffffff


	//   ....[67]....
        /*03f8*/ 	.word	0xffffffff


	//   ....[68]....
        /*03fc*/ 	.word	0xffffffff


	//   ....[69]....
        /*0400*/ 	.word	0xffffffff


	//   ....[70]....
        /*0404*/ 	.word	0xffffffff


	//   ....[71]....
        /*0408*/ 	.word	0xffffffff


	//   ....[72]....
        /*040c*/ 	.word	0xffffffff


	//   ....[73]....
        /*0410*/ 	.word	0xffffffff


	//   ....[74]....
        /*0414*/ 	.word	0xffffffff


	//   ....[75]....
        /*0418*/ 	.word	0xffffffff


	//   ....[76]....
        /*041c*/ 	.word	0xffffffff


	//   ....[77]....
        /*0420*/ 	.word	0xffffffff


	//   ....[78]....
        /*0424*/ 	.word	0xffffffff


	//   ....[79]....
        /*0428*/ 	.word	0xffffffff


	//   ....[80]....
        /*042c*/ 	.word	0xffffffff


	//   ....[81]....
        /*0430*/ 	.word	0xffffffff


	//   ....[82]....
        /*0434*/ 	.word	0xffffffff


	//   ....[83]....
        /*0438*/ 	.word	0xffffffff


	//   ....[84]....
        /*043c*/ 	.word	0xffffffff


	//   ....[85]....
        /*0440*/ 	.word	0xffffffff


	//   ....[86]....
        /*0444*/ 	.word	0xffffffff


	//   ....[87]....
        /*0448*/ 	.word	0xffffffff


	//   ....[88]....
        /*044c*/ 	.word	0xffffffff


	//   ....[89]....
        /*0450*/ 	.word	0xffffffff


	//   ....[90]....
        /*0454*/ 	.word	0xffffffff


	//   ....[91]....
        /*0458*/ 	.word	0xffffffff


	//   ....[92]....
        /*045c*/ 	.word	0xffffffff


	//   ....[93]....
        /*0460*/ 	.word	0xffffffff


	//   ....[94]....
        /*0464*/ 	.word	0xffffffff


	//   ....[95]....
        /*0468*/ 	.word	0xffffffff


	//   ....[96]....
        /*046c*/ 	.word	0xffffffff


	//   ....[97]....
        /*0470*/ 	.word	0xffffffff


	//   ....[98]....
        /*0474*/ 	.word	0xffffffff


	//   ....[99]....
        /*0478*/ 	.word	0xffffffff


	//   ....[100]....
        /*047c*/ 	.word	0xffffffff


	//   ....[101]....
        /*0480*/ 	.word	0xffffffff


	//   ....[102]....
        /*0484*/ 	.word	0xffffffff


	//   ....[103]....
        /*0488*/ 	.word	0xffffffff


	//   ....[104]....
        /*048c*/ 	.word	0xffffffff


	//   ....[105]....
        /*0490*/ 	.word	0xffffffff


	//   ....[106]....
        /*0494*/ 	.word	0xffffffff


	//   ....[107]....
        /*0498*/ 	.word	0xffffffff


	//   ....[108]....
        /*049c*/ 	.word	0xffffffff


	//   ....[109]....
        /*04a0*/ 	.word	0xffffffff


	//   ....[110]....
        /*04a4*/ 	.word	0xffffffff


	//   ....[111]....
        /*04a8*/ 	.word	0xffffffff


	//   ....[112]....
        /*04ac*/ 	.word	0xffffffff


	//   ....[113]....
        /*04b0*/ 	.word	0xffffffff


	//   ....[114]....
        /*04b4*/ 	.word	0xffffffff


	//   ....[115]....
        /*04b8*/ 	.word	0xffffffff


	//   ....[116]....
        /*04bc*/ 	.word	0xffffffff


	//   ....[117]....
        /*04c0*/ 	.word	0xffffffff


	//   ....[118]....
        /*04c4*/ 	.word	0xffffffff


	//   ....[119]....
        /*04c8*/ 	.word	0xffffffff


	//   ....[120]....
        /*04cc*/ 	.word	0xffffffff


	//   ....[121]....
        /*04d0*/ 	.word	0xffffffff


	//   ....[122]....
        /*04d4*/ 	.word	0xffffffff


	//   ....[123]....
        /*04d8*/ 	.word	0xffffffff


	//   ....[124]....
        /*04dc*/ 	.word	0xffffffff


	//   ....[125]....
        /*04e0*/ 	.word	0xffffffff


	//   ....[126]....
        /*04e4*/ 	.word	0xffffffff


	//   ....[127]....
        /*04e8*/ 	.word	0xffffffff


	//   ....[128]....
        /*04ec*/ 	.word	0xffffffff


	//   ....[129]....
        /*04f0*/ 	.word	0xffffffff


	//   ....[130]....
        /*04f4*/ 	.word	0xffffffff


	//   ....[131]....
        /*04f8*/ 	.word	0xffffffff


	//   ....[132]....
        /*04fc*/ 	.word	0xffffffff


	//   ....[133]....
        /*0500*/ 	.word	0xffffffff


	//   ....[134]....
        /*0504*/ 	.word	0xffffffff


	//   ....[135]....
        /*0508*/ 	.word	0xffffffff


	//   ....[136]....
        /*050c*/ 	.word	0xffffffff


	//   ....[137]....
        /*0510*/ 	.word	0xffffffff


	//   ....[138]....
        /*0514*/ 	.word	0xffffffff


	//   ....[139]....
        /*0518*/ 	.word	0xffffffff


	//   ....[140]....
        /*051c*/ 	.word	0xffffffff


	//   ....[141]....
        /*0520*/ 	.word	0xffffffff


	//   ....[142]....
        /*0524*/ 	.word	0xffffffff


	//   ....[143]....
        /*0528*/ 	.word	0xffffffff


	//   ....[144]....
        /*052c*/ 	.word	0xffffffff


	//   ....[145]....
        /*0530*/ 	.word	0xffffffff


	//   ....[146]....
        /*0534*/ 	.word	0xffffffff


	//   ....[147]....
        /*0538*/ 	.word	0xffffffff


	//   ....[148]....
        /*053c*/ 	.word	0xffffffff


	//   ....[149]....
        /*0540*/ 	.word	0xffffffff


	//   ....[150]....
        /*0544*/ 	.word	0xffffffff


	//   ....[151]....
        /*0548*/ 	.word	0xffffffff


	//   ....[152]....
        /*054c*/ 	.word	0xffffffff


	//   ....[153]....
        /*0550*/ 	.word	0xffffffff


	//   ....[154]....
        /*0554*/ 	.word	0xffffffff


	//   ....[155]....
        /*0558*/ 	.word	0x0500000f


	//   ....[156]....
        /*055c*/ 	.word	0x0500000f


	//   ....[157]....
        /*0560*/ 	.word	0x0500000f


	//   ....[158]....
        /*0564*/ 	.word	0x0500000f


	//   ....[159]....
        /*0568*/ 	.word	0x0500000f


	//   ....[160]....
        /*056c*/ 	.word	0x0500000f


	//   ....[161]....
        /*0570*/ 	.word	0x0500000f


	//   ....[162]....
        /*0574*/ 	.word	0x0500000f


	//   ....[163]....
        /*0578*/ 	.word	0x0500000f


	//   ....[164]....
        /*057c*/ 	.word	0x0500000f


	//   ....[165]....
        /*0580*/ 	.word	0x0500000f


	//   ....[166]....
        /*0584*/ 	.word	0x0500000f


	//   ....[167]....
        /*0588*/ 	.word	0x0500000f


	//   ....[168]....
        /*058c*/ 	.word	0x0500000f


	//   ....[169]....
        /*0590*/ 	.word	0x0500000f


	//   ....[170]....
        /*0594*/ 	.word	0x0500000f


	//   ....[171]....
        /*0598*/ 	.word	0x0500000f


	//   ....[172]....
        /*059c*/ 	.word	0x0500000f


	//   ....[173]....
        /*05a0*/ 	.word	0x0500000f


	//   ....[174]....
        /*05a4*/ 	.word	0x0500000f


	//   ....[175]....
        /*05a8*/ 	.word	0x0500000f


	//   ....[176]....
        /*05ac*/ 	.word	0x0500000f


	//   ....[177]....
        /*05b0*/ 	.word	0x0500000f


	//   ....[178]....
        /*05b4*/ 	.word	0x0500000f


	//   ....[179]....
        /*05b8*/ 	.word	0x0500000f


	//   ....[180]....
        /*05bc*/ 	.word	0x0500000f


	//   ....[181]....
        /*05c0*/ 	.word	0x0500000f


	//   ....[182]....
        /*05c4*/ 	.word	0x0500000f


	//   ....[183]....
        /*05c8*/ 	.word	0x0500000f


	//   ....[184]....
        /*05cc*/ 	.word	0x0500000f


	//   ....[185]....
        /*05d0*/ 	.word	0x0500000f


	//   ....[186]....
        /*05d4*/ 	.word	0x0500000f


	//   ....[187]....
        /*05d8*/ 	.word	0x0500000f


	//   ....[188]....
        /*05dc*/ 	.word	0x0500000f


	//   ....[189]....
        /*05e0*/ 	.word	0x0500000f


	//   ....[190]....
        /*05e4*/ 	.word	0x0500000f


	//   ....[191]....
        /*05e8*/ 	.word	0x0500000f


	//   ....[192]....
        /*05ec*/ 	.word	0x0500000f


	//   ....[193]....
        /*05f0*/ 	.word	0x0500000f


	//   ....[194]....
        /*05f4*/ 	.word	0x0500000f


	//   ....[195]....
        /*05f8*/ 	.word	0x0500000f


	//   ....[196]....
        /*05fc*/ 	.word	0x0500000f


	//   ....[197]....
        /*0600*/ 	.word	0x0500000f


	//   ....[198]....
        /*0604*/ 	.word	0x0500000f


	//   ....[199]....
        /*0608*/ 	.word	0x0500000f


	//   ....[200]....
        /*060c*/ 	.word	0x0500000f


	//   ....[201]....
        /*0610*/ 	.word	0x0500000f


	//   ....[202]....
        /*0614*/ 	.word	0x0500000f


	//   ....[203]....
        /*0618*/ 	.word	0x0500000f


	//   ....[204]....
        /*061c*/ 	.word	0x0500000f


	//   ....[205]....
        /*0620*/ 	.word	0x0500000f


	//   ....[206]....
        /*0624*/ 	.word	0x0500000f


	//   ....[207]....
        /*0628*/ 	.word	0x0500000f


	//   ....[208]....
        /*062c*/ 	.word	0x0500000f


	//----- nvinfo : EIATTR_COOP_GROUP_INSTR_OFFSETS
	.align		4
.L_1510:
        /*0630*/ 	.byte	0x04, 0x28
        /*0632*/ 	.short	(.L_1512 - .L_1511)


	//   ....[0]....
.L_1511:
        /*0634*/ 	.word	0x00000070


	//   ....[1]....
        /*0638*/ 	.word	0x000000b0


	//   ....[2]....
        /*063c*/ 	.word	0x000002d0


	//   ....[3]....
        /*0640*/ 	.word	0x00000430


	//   ....[4]....
        /*0644*/ 	.word	0x00000550


	//   ....[5]....
        /*0648*/ 	.word	0x000006b0


	//   ....[6]....
        /*064c*/ 	.word	0x00001ab0


	//   ....[7]....
        /*0650*/ 	.word	0x00002390


	//   ....[8]....
        /*0654*/ 	.word	0x000025b0


	//   ....[9]....
        /*0658*/ 	.word	0x00003cd0


	//   ....[10]....
        /*065c*/ 	.word	0x00003df0


	//   ....[11]....
        /*0660*/ 	.word	0x00004880


	//   ....[12]....
        /*0664*/ 	.word	0x00004910


	//   ....[13]....
        /*0668*/ 	.word	0x00006330


	//   ....[14]....
        /*066c*/ 	.word	0x00007350


	//   ....[15]....
        /*0670*/ 	.word	0x00007b50


	//   ....[16]....
        /*0674*/ 	.word	0x00007c60


	//   ....[17]....
        /*0678*/ 	.word	0x000087b0


	//   ....[18]....
        /*067c*/ 	.word	0x00008830


	//   ....[19]....
        /*0680*/ 	.word	0x0000a940


	//   ....[20]....
        /*0684*/ 	.word	0x0000a950


	//   ....[21]....
        /*0688*/ 	.word	0x0000a980


	//   ....[22]....
        /*068c*/ 	.word	0x0000a990


	//   ....[23]....
        /*0690*/ 	.word	0x0000c7a0


	//   ....[24]....
        /*0694*/ 	.word	0x0000d7c0


	//   ....[25]....
        /*0698*/ 	.word	0x0000dfc0


	//   ....[26]....
        /*069c*/ 	.word	0x0000e0d0


	//   ....[27]....
        /*06a0*/ 	.word	0x0000ec20


	//   ....[28]....
        /*06a4*/ 	.word	0x0000eca0


	//   ....[29]....
        /*06a8*/ 	.word	0x00010190


	//   ....[30]....
        /*06ac*/ 	.word	0x000101a0


	//   ....[31]....
        /*06b0*/ 	.word	0x00010220


	//   ....[32]....
        /*06b4*/ 	.word	0x00010230


	//   ....[33]....
        /*06b8*/ 	.word	0x00010cc0


	//   ....[34]....
        /*06bc*/ 	.word	0x00010cd0


	//   ....[35]....
        /*06c0*/ 	.word	0x00010ce0


	//   ....[36]....
        /*06c4*/ 	.word	0x00010cf0


	//   ....[37]....
        /*06c8*/ 	.word	0x00010d00


	//   ....[38]....
        /*06cc*/ 	.word	0x00010d10


	//   ....[39]....
        /*06d0*/ 	.word	0x00010d20


	//   ....[40]....
        /*06d4*/ 	.word	0x00010d30


	//   ....[41]....
        /*06d8*/ 	.word	0x00010d60


	//   ....[42]....
        /*06dc*/ 	.word	0x00010d70


	//   ....[43]....
        /*06e0*/ 	.word	0x00010da0


	//   ....[44]....
        /*06e4*/ 	.word	0x00010dc0


	//   ....[45]....
        /*06e8*/ 	.word	0x00010df0


	//   ....[46]....
        /*06ec*/ 	.word	0x00010e00


	//   ....[47]....
        /*06f0*/ 	.word	0x00010e30


	//   ....[48]....
        /*06f4*/ 	.word	0x00010e40


	//   ....[49]....
        /*06f8*/ 	.word	0x000112b0


	//   ....[50]....
        /*06fc*/ 	.word	0x000112c0


	//   ....[51]....
        /*0700*/ 	.word	0x000112d0


	//   ....[52]....
        /*0704*/ 	.word	0x00011320


	//   ....[53]....
        /*0708*/ 	.word	0x00011840


	//   ....[54]....
        /*070c*/ 	.word	0x00011850


	//   ....[55]....
        /*0710*/ 	.word	0x00011860


	//   ....[56]....
        /*0714*/ 	.word	0x00011880


	//   ....[57]....
        /*0718*/ 	.word	0x000118a0


	//   ....[58]....
        /*071c*/ 	.word	0x000118c0


	//   ....[59]....
        /*0720*/ 	.word	0x000119b0


	//   ....[60]....
        /*0724*/ 	.word	0x000119c0


	//   ....[61]....
        /*0728*/ 	.word	0x00012230


	//   ....[62]....
        /*072c*/ 	.word	0x00012260


	//   ....[63]....
        /*0730*/ 	.word	0x000122a0


	//   ....[64]....
        /*0734*/ 	.word	0x000122d0


	//   ....[65]....
        /*0738*/ 	.word	0x000122f0


	//   ....[66]....
        /*073c*/ 	.word	0x00012300


	//   ....[67]....
        /*0740*/ 	.word	0x00012310


	//   ....[68]....
        /*0744*/ 	.word	0x00012330


	//   ....[69]....
        /*0748*/ 	.word	0x00012490


	//   ....[70]....
        /*074c*/ 	.word	0x00012630


	//   ....[71]....
        /*0750*/ 	.word	0x00012660


	//   ....[72]....
        /*0754*/ 	.word	0x00012690


	//   ....[73]....
        /*0758*/ 	.word	0x000126d0


	//   ....[74]....
        /*075c*/ 	.word	0x00012700


	//   ....[75]....
        /*0760*/ 	.word	0x00012740


	//   ....[76]....
        /*0764*/ 	.word	0x00012880


	//   ....[77]....
        /*0768*/ 	.word	0x000128b0


	//   ....[78]....
        /*076c*/ 	.word	0x000128e0


	//   ....[79]....
        /*0770*/ 	.word	0x00012910


	//   ....[80]....
        /*0774*/ 	.word	0x00012940


	//   ....[81]....
        /*0778*/ 	.word	0x00012980


	//   ....[82]....
        /*077c*/ 	.word	0x00012a10


	//   ....[83]....
        /*0780*/ 	.word	0x00012a70


	//   ....[84]....
        /*0784*/ 	.word	0x00012b10


	//   ....[85]....
        /*0788*/ 	.word	0x00014bc0


	//   ....[86]....
        /*078c*/ 	.word	0x00014bf0


	//   ....[87]....
        /*0790*/ 	.word	0x00014c00


	//   ....[88]....
        /*0794*/ 	.word	0x00014ca0


	//   ....[89]....
        /*0798*/ 	.word	0x00014cd0


	//   ....[90]....
        /*079c*/ 	.word	0x00014ce0


	//   ....[91]....
        /*07a0*/ 	.word	0x00014d00


	//   ....[92]....
        /*07a4*/ 	.word	0x00014d10


	//   ....[93]....
        /*07a8*/ 	.word	0x00014d70


	//   ....[94]....
        /*07ac*/ 	.word	0x00014dc0


	//   ....[95]....
        /*07b0*/ 	.word	0x00015210


	//   ....[96]....
        /*07b4*/ 	.word	0x00015220


	//   ....[97]....
        /*07b8*/ 	.word	0x00015240


	//   ....[98]....
        /*07bc*/ 	.word	0x000152d0


	//   ....[99]....
        /*07c0*/ 	.word	0x000152e0


	//   ....[100]....
        /*07c4*/ 	.word	0x00015350


	//   ....[101]....
        /*07c8*/ 	.word	0x00015360


	//   ....[102]....
        /*07cc*/ 	.word	0x00015370


	//   ....[103]....
        /*07d0*/ 	.word	0x00015380


	//   ....[104]....
        /*07d4*/ 	.word	0x00015440


	//   ....[105]....
        /*07d8*/ 	.word	0x00015ce0


	//   ....[106]....
        /*07dc*/ 	.word	0x00015d10


	//   ....[107]....
        /*07e0*/ 	.word	0x00015da0


	//   ....[108]....
        /*07e4*/ 	.word	0x00015db0


	//   ....[109]....
        /*07e8*/ 	.word	0x00015e20


	//   ....[110]....
        /*07ec*/ 	.word	0x00015e30


	//   ....[111]....
        /*07f0*/ 	.word	0x00015e40


	//   ....[112]....
        /*07f4*/ 	.word	0x00015e50


	//   ....[113]....
        /*07f8*/ 	.word	0x00015f30


	//   ....[114]....
        /*07fc*/ 	.word	0x00015f40


	//   ....[115]....
        /*0800*/ 	.word	0x00015f50


	//   ....[116]....
        /*0804*/ 	.word	0x00015f60


	//   ....[117]....
        /*0808*/ 	.word	0x000169f0


	//   ....[118]....
        /*080c*/ 	.word	0x00016a00


	//   ....[119]....
        /*0810*/ 	.word	0x00016a20


	//   ....[120]....
        /*0814*/ 	.word	0x00016a70


	//   ....[121]....
        /*0818*/ 	.word	0x00016a80


	//   ....[122]....
        /*081c*/ 	.word	0x00016ac0


	//   ....[123]....
        /*0820*/ 	.word	0x00016ad0


	//   ....[124]....
        /*0824*/ 	.word	0x00016ae0


	//   ....[125]....
        /*0828*/ 	.word	0x00016b20


	//   ....[126]....
        /*082c*/ 	.word	0x00016b60


	//   ....[127]....
        /*0830*/ 	.word	0x00016fc0


	//   ....[128]....
        /*0834*/ 	.word	0x00016fd0


	//   ....[129]....
        /*0838*/ 	.word	0x00016fe0


	//   ....[130]....
        /*083c*/ 	.word	0x00017020


	//   ....[131]....
        /*0840*/ 	.word	0x00017030


	//   ....[132]....
        /*0844*/ 	.word	0x00017070


	//   ....[133]....
        /*0848*/ 	.word	0x00017080


	//   ....[134]....
        /*084c*/ 	.word	0x00017090


	//   ....[135]....
        /*0850*/ 	.word	0x000170d0


	//   ....[136]....
        /*0854*/ 	.word	0x00017110


	//   ....[137]....
        /*0858*/ 	.word	0x000181c0


	//   ....[138]....
        /*085c*/ 	.word	0x000181d0


	//   ....[139]....
        /*0860*/ 	.word	0x00018200


	//   ....[140]....
        /*0864*/ 	.word	0x00018230


	//   ....[141]....
        /*0868*/ 	.word	0x00018260


	//   ....[142]....
        /*086c*/ 	.word	0x00018270


	//   ....[143]....
        /*0870*/ 	.word	0x000182a0


	//   ....[144]....
        /*0874*/ 	.word	0x000182e0


	//   ....[145]....
        /*0878*/ 	.word	0x00018410


	//   ....[146]....
        /*087c*/ 	.word	0x00018440


	//   ....[147]....
        /*0880*/ 	.word	0x00018470


	//   ....[148]....
        /*0884*/ 	.word	0x000184a0


	//   ....[149]....
        /*0888*/ 	.word	0x000184d0


	//   ....[150]....
        /*088c*/ 	.word	0x00018510


	//   ....[151]....
        /*0890*/ 	.word	0x000185b0


	//   ....[152]....
        /*0894*/ 	.word	0x00018620


	//   ....[153]....
        /*0898*/ 	.word	0x00018660


	//   ....[154]....
        /*089c*/ 	.word	0x00018d30


	//   ....[155]....
        /*08a0*/ 	.word	0x00019430


	//   ....[156]....
        /*08a4*/ 	.word	0x00019520


	//   ....[157]....
        /*08a8*/ 	.word	0x000195f0


	//   ....[158]....
        /*08ac*/ 	.word	0x00019660


	//   ....[159]....
        /*08b0*/ 	.word	0x00019740


	//   ....[160]....
        /*08b4*/ 	.word	0x000197e0


	//   ....[161]....
        /*08b8*/ 	.word	0x00019880


	//   ....[162]....
        /*08bc*/ 	.word	0x00019900


	//   ....[163]....
        /*08c0*/ 	.word	0x000199a0


	//   ....[164]....
        /*08c4*/ 	.word	0x00019a00


	//   ....[165]....
        /*08c8*/ 	.word	0x00019ad0


	//   ....[166]....
        /*08cc*/ 	.word	0x00019bd0


	//   ....[167]....
        /*08d0*/ 	.word	0x00019c80


	//   ....[168]....
        /*08d4*/ 	.word	0x00019d00


	//   ....[169]....
        /*08d8*/ 	.word	0x00019df0


	//   ....[170]....
        /*08dc*/ 	.word	0x00019e50


	//   ....[171]....
        /*08e0*/ 	.word	0x00019f30


	//   ....[172]....
        /*08e4*/ 	.word	0x00019f90


	//   ....[173]....
        /*08e8*/ 	.word	0x0001a030


	//   ....[174]....
        /*08ec*/ 	.word	0x0001a0d0


	//   ....[175]....
        /*08f0*/ 	.word	0x0001a1a0


	//   ....[176]....
        /*08f4*/ 	.word	0x0001a250


	//   ....[177]....
        /*08f8*/ 	.word	0x0001a2c0


	//   ....[178]....
        /*08fc*/ 	.word	0x0001a320


	//   ....[179]....
        /*0900*/ 	.word	0x0001a3f0


	//   ....[180]....
        /*0904*/ 	.word	0x0001a450


	//   ....[181]....
        /*0908*/ 	.word	0x0001a530


	//   ....[182]....
        /*090c*/ 	.word	0x0001a590


	//   ....[183]....
        /*0910*/ 	.word	0x0001a670


	//   ....[184]....
        /*0914*/ 	.word	0x0001a6d0


	//   ....[185]....
        /*0918*/ 	.word	0x0001a7c0


	//   ....[186]....
        /*091c*/ 	.word	0x0001a820


	//   ....[187]....
        /*0920*/ 	.word	0x0001a8e0


	//   ....[188]....
        /*0924*/ 	.word	0x0001aa30


	//   ....[189]....
        /*0928*/ 	.word	0x0001aae0


	//   ....[190]....
        /*092c*/ 	.word	0x0001ab90


	//   ....[191]....
        /*0930*/ 	.word	0x0001ac30


	//   ....[192]....
        /*0934*/ 	.word	0x0001ace0


	//   ....[193]....
        /*0938*/ 	.word	0x0001ad80


	//   ....[194]....
        /*093c*/ 	.word	0x0001ae30


	//   ....[195]....
        /*0940*/ 	.word	0x0001aed0


	//   ....[196]....
        /*0944*/ 	.word	0x0001af40


	//   ....[197]....
        /*0948*/ 	.word	0x0001b000


	//   ....[198]....
        /*094c*/ 	.word	0x0001b100


	//   ....[199]....
        /*0950*/ 	.word	0x0001b190


	//   ....[200]....
        /*0954*/ 	.word	0x0001b1f0


	//   ....[201]....
        /*0958*/ 	.word	0x0001b2a0


	//   ....[202]....
        /*095c*/ 	.word	0x0001b300


	//   ....[203]....
        /*0960*/ 	.word	0x0001b3b0


	//   ....[204]....
        /*0964*/ 	.word	0x0001b410


	//   ....[205]....
        /*0968*/ 	.word	0x0001b4c0


	//   ....[206]....
        /*096c*/ 	.word	0x0001b520


	//   ....[207]....
        /*0970*/ 	.word	0x0001b5d0


	//   ....[208]....
        /*0974*/ 	.word	0x0001b830


	//----- nvinfo : EIATTR_REG_RECONFIG
	.align		4
.L_1512:
        /*0978*/ 	.byte	0x01, 0x54
	.zero		2


	//----- nvinfo : EIATTR_SYSCALL_OFFSETS
	.align		4
        /*097c*/ 	.byte	0x04, 0x46
        /*097e*/ 	.short	(.L_1514 - .L_1513)


	//   ....[0]....
.L_1513:
        /*0980*/ 	.word	0x00001c60


	//   ....[1]....
        /*0984*/ 	.word	0x00013e00


	//   ....[2]....
        /*0988*/ 	.word	0x00013f70


	//   ....[3]....
        /*098c*/ 	.word	0x000140c0


	//   ....[4]....
        /*0990*/ 	.word	0x00014200


	//   ....[5]....
        /*0994*/ 	.word	0x000157d0


	//----- nvinfo : EIATTR_MBARRIER_INSTR_OFFSETS
	.align		4
.L_1514:
        /*0998*/ 	.byte	0x04, 0x39
        /*099a*/ 	.short	(.L_1516 - .L_1515)


	//   ....[0]....
.L_1515:
        /*099c*/ 	.word	0x00000180
        /*09a0*/ 	.word	0x000000ff
        /*09a4*/ 	.word	0x00013200
        /*09a8*/ 	.short	0x0100
        /*09aa*/ 	.byte	0x08
	.zero		1


	//   ....[1]....
        /*09ac*/ 	.word	0x00000190
        /*09b0*/ 	.word	0x000000ff
        /*09b4*/ 	.word	0x00013220
        /*09b8*/ 	.short	0x0100
        /*09ba*/ 	.byte	0x08
	.zero		1


	//   ....[2]....
        /*09bc*/ 	.word	0x00000280
        /*09c0*/ 	.word	0x000000ff
        /*09c4*/ 	.word	0x00013230
        /*09c8*/ 	.short	0x0100
        /*09ca*/ 	.byte	0x08
	.zero		1


	//   ....[3]....
        /*09cc*/ 	.word	0x00000290
        /*09d0*/ 	.word	0x000000ff
        /*09d4*/ 	.word	0x00013240
        /*09d8*/ 	.short	0x0100
        /*09da*/ 	.byte	0x08
	.zero		1


	//   ....[4]....
        /*09dc*/ 	.word	0x000002a0
        /*09e0*/ 	.word	0x000000ff
        /*09e4*/ 	.word	0x00013238
        /*09e8*/ 	.short	0x0100
        /*09ea*/ 	.byte	0x08
	.zero		1


	//   ....[5]....
        /*09ec*/ 	.word	0x000002b0
        /*09f0*/ 	.word	0x000000ff
        /*09f4*/ 	.word	0x00013248
        /*09f8*/ 	.short	0x0100
        /*09fa*/ 	.byte	0x08
	.zero		1


	//   ....[6]....
        /*09fc*/ 	.word	0x000003e0
        /*0a00*/ 	.word	0x000000ff
        /*0a04*/ 	.word	0x00013250
        /*0a08*/ 	.short	0x0100
        /*0a0a*/ 	.byte	0x08
	.zero		1


	//   ....[7]....
        /*0a0c*/ 	.word	0x000003f0
        /*0a10*/ 	.word	0x000000ff
        /*0a14*/ 	.word	0x00013260
        /*0a18*/ 	.short	0x0100
        /*0a1a*/ 	.byte	0x08
	.zero		1


	//   ....[8]....
        /*0a1c*/ 	.word	0x00000400
        /*0a20*/ 	.word	0x000000ff
        /*0a24*/ 	.word	0x00013258
        /*0a28*/ 	.short	0x0100
        /*0a2a*/ 	.byte	0x08
	.zero		1


	//   ....[9]....
        /*0a2c*/ 	.word	0x00000410
        /*0a30*/ 	.word	0x000000ff
        /*0a34*/ 	.word	0x00013268
        /*0a38*/ 	.short	0x0100
        /*0a3a*/ 	.byte	0x08
	.zero		1


	//   ....[10]....
        /*0a3c*/ 	.word	0x00000500
        /*0a40*/ 	.word	0x000000ff
        /*0a44*/ 	.word	0x00013270
        /*0a48*/ 	.short	0x0100
        /*0a4a*/ 	.byte	0x06
	.zero		1


	//   ....[11]....
        /*0a4c*/ 	.word	0x00000510
        /*0a50*/ 	.word	0x000000ff
        /*0a54*/ 	.word	0x00013280
        /*0a58*/ 	.short	0x0100
        /*0a5a*/ 	.byte	0x06
	.zero		1


	//   ....[12]....
        /*0a5c*/ 	.word	0x00000520
        /*0a60*/ 	.word	0x000000ff
        /*0a64*/ 	.word	0x00013278
        /*0a68*/ 	.short	0x0100
        /*0a6a*/ 	.byte	0x06
	.zero		1


	//   ....[13]....
        /*0a6c*/ 	.word	0x00000530
        /*0a70*/ 	.word	0x000000ff
        /*0a74*/ 	.word	0x00013288
        /*0a78*/ 	.short	0x0100
        /*0a7a*/ 	.byte	0x06
	.zero		1


	//   ....[14]....
        /*0a7c*/ 	.word	0x00000660
        /*0a80*/ 	.word	0x000000ff
        /*0a84*/ 	.word	0x00013290
        /*0a88*/ 	.short	0x0100
        /*0a8a*/ 	.byte	0x08
	.zero		1


	//   ....[15]....
        /*0a8c*/ 	.word	0x00000670
        /*0a90*/ 	.word	0x000000ff
        /*0a94*/ 	.word	0x000132a0
        /*0a98*/ 	.short	0x0100
        /*0a9a*/ 	.byte	0x08
	.zero		1


	//   ....[16]....
        /*0a9c*/ 	.word	0x00000680
        /*0aa0*/ 	.word	0x000000ff
        /*0aa4*/ 	.word	0x00013298
        /*0aa8*/ 	.short	0x0100
        /*0aaa*/ 	.byte	0x08
	.zero		1


	//   ....[17]....
        /*0aac*/ 	.word	0x00000690
        /*0ab0*/ 	.word	0x000000ff
        /*0ab4*/ 	.word	0x000132a8
        /*0ab8*/ 	.short	0x0100
        /*0aba*/ 	.byte	0x08
	.zero		1


	//   ....[18]....
        /*0abc*/ 	.word	0x000007e0
        /*0ac0*/ 	.word	0x000000ff
        /*0ac4*/ 	.word	0x000132b0
        /*0ac8*/ 	.short	0x0100
        /*0aca*/ 	.byte	0x08
	.zero		1


	//   ....[19]....
        /*0acc*/ 	.word	0x000007f0
        /*0ad0*/ 	.word	0x000000ff
        /*0ad4*/ 	.word	0x000132c0
        /*0ad8*/ 	.short	0x0100
        /*0ada*/ 	.byte	0x08
	.zero		1


	//   ....[20]....
        /*0adc*/ 	.word	0x00000800
        /*0ae0*/ 	.word	0x000000ff
        /*0ae4*/ 	.word	0x000132b8
        /*0ae8*/ 	.short	0x0100
        /*0aea*/ 	.byte	0x08
	.zero		1


	//   ....[21]....
        /*0aec*/ 	.word	0x00000810
        /*0af0*/ 	.word	0x000000ff
        /*0af4*/ 	.word	0x000132c8
        /*0af8*/ 	.short	0x0100
        /*0afa*/ 	.byte	0x08
	.zero		1


	//   ....[22]....
        /*0afc*/ 	.word	0x00001ce0
        /*0b00*/ 	.word	0x000000ff
        /*0b04*/ 	.word	0x00013200
        /*0b08*/ 	.short	0x010a
        /*0b0a*/ 	.byte	0x2d
	.zero		1


	//   ....[23]....
        /*0b0c*/ 	.word	0x00001d60
        /*0b10*/ 	.word	0x00000003
        /*0b14*/ 	.word	0x00013230
        /*0b18*/ 	.short	0x010a
        /*0b1a*/ 	.byte	0x3f
	.zero		1


	//   ....[24]....
        /*0b1c*/ 	.word	0x00001da0
        /*0b20*/ 	.word	0x00000003
        /*0b24*/ 	.word	0x00013230
        /*0b28*/ 	.short	0x010a
        /*0b2a*/ 	.byte	0x3f
	.zero		1


	//   ....[25]....
        /*0b2c*/ 	.word	0x00002310
        /*0b30*/ 	.word	0x000000ff
        /*0b34*/ 	.word	0x00000000
        /*0b38*/ 	.short	0x0101
        /*0b3a*/ 	.byte	0x06
	.zero		1


	//   ....[26]....
        /*0b3c*/ 	.word	0x00005b60
        /*0b40*/ 	.word	0x000000ff
        /*0b44*/ 	.word	0x00013230
        /*0b48*/ 	.short	0x010a
        /*0b4a*/ 	.byte	0x17
	.zero		1


	//   ....[27]....
        /*0b4c*/ 	.word	0x00005ba0
        /*0b50*/ 	.word	0x000000ff
        /*0b54*/ 	.word	0x00013230
        /*0b58*/ 	.short	0x010a
        /*0b5a*/ 	.byte	0x17
	.zero		1


	//   ....[28]....
        /*0b5c*/ 	.word	0x00005ff0
        /*0b60*/ 	.word	0x000000ff
        /*0b64*/ 	.word	0x00013250
        /*0b68*/ 	.short	0x010a
        /*0b6a*/ 	.byte	0x0b
	.zero		1


	//   ....[29]....
        /*0b6c*/ 	.word	0x00006030
        /*0b70*/ 	.word	0x000000ff
        /*0b74*/ 	.word	0x00013250
        /*0b78*/ 	.short	0x010a
        /*0b7a*/ 	.byte	0x0b
	.zero		1


	//   ....[30]....
        /*0b7c*/ 	.word	0x000062c0
        /*0b80*/ 	.word	0x000000ff
        /*0b84*/ 	.word	0x00000000
        /*0b88*/ 	.short	0x0101
        /*0b8a*/ 	.byte	0x17
	.zero		1


	//   ....[31]....
        /*0b8c*/ 	.word	0x00009540
        /*0b90*/ 	.word	0x000000ff
        /*0b94*/ 	.word	0x00000000
        /*0b98*/ 	.short	0x0101
        /*0b9a*/ 	.byte	0x06
	.zero		1


	//   ....[32]....
        /*0b9c*/ 	.word	0x00009d10
        /*0ba0*/ 	.word	0x000000ff
        /*0ba4*/ 	.word	0x00013230
        /*0ba8*/ 	.short	0x010a
        /*0baa*/ 	.byte	0x14
	.zero		1


	//   ....[33]....
        /*0bac*/ 	.word	0x00009d50
        /*0bb0*/ 	.word	0x000000ff
        /*0bb4*/ 	.word	0x00013230
        /*0bb8*/ 	.short	0x010a
        /*0bba*/ 	.byte	0x14
	.zero		1


	//   ....[34]....
        /*0bbc*/ 	.word	0x0000a1a0
        /*0bc0*/ 	.word	0x000000ff
        /*0bc4*/ 	.word	0x00013250
        /*0bc8*/ 	.short	0x010a
        /*0bca*/ 	.byte	0x0b
	.zero		1


	//   ....[35]....
        /*0bcc*/ 	.word	0x0000a1e0
        /*0bd0*/ 	.word	0x000000ff
        /*0bd4*/ 	.word	0x00013250
        /*0bd8*/ 	.short	0x010a
        /*0bda*/ 	.byte	0x0b
	.zero		1


	//   ....[36]....
        /*0bdc*/ 	.word	0x0000a4c0
        /*0be0*/ 	.word	0x000000ff
        /*0be4*/ 	.word	0x00000000
        /*0be8*/ 	.short	0x0101
        /*0bea*/ 	.byte	0x14
	.zero		1


	//   ....[37]....
        /*0bec*/ 	.word	0x0000ba50
        /*0bf0*/ 	.word	0x000000ff
        /*0bf4*/ 	.word	0x00000000
        /*0bf8*/ 	.short	0x0101
        /*0bfa*/ 	.byte	0x06
	.zero		1


	//   ....[38]....
        /*0bfc*/ 	.word	0x0000bfc0
        /*0c00*/ 	.word	0x000000ff
        /*0c04*/ 	.word	0x00013230
        /*0c08*/ 	.short	0x010a
        /*0c0a*/ 	.byte	0x06
	.zero		1


	//   ....[39]....
        /*0c0c*/ 	.word	0x0000c000
        /*0c10*/ 	.word	0x000000ff
        /*0c14*/ 	.word	0x00013230
        /*0c18*/ 	.short	0x010a
        /*0c1a*/ 	.byte	0x06
	.zero		1


	//   ....[40]....
        /*0c1c*/ 	.word	0x0000c450
        /*0c20*/ 	.word	0x000000ff
        /*0c24*/ 	.word	0x00013250
        /*0c28*/ 	.short	0x010a
        /*0c2a*/ 	.byte	0x0b
	.zero		1


	//   ....[41]....
        /*0c2c*/ 	.word	0x0000c490
        /*0c30*/ 	.word	0x000000ff
        /*0c34*/ 	.word	0x00013250
        /*0c38*/ 	.short	0x010a
        /*0c3a*/ 	.byte	0x0b
	.zero		1


	//   ....[42]....
        /*0c3c*/ 	.word	0x0000c720
        /*0c40*/ 	.word	0x000000ff
        /*0c44*/ 	.word	0x00000000
        /*0c48*/ 	.short	0x0101
        /*0c4a*/ 	.byte	0x06
	.zero		1


	//   ....[43]....
        /*0c4c*/ 	.word	0x0000f9b0
        /*0c50*/ 	.word	0x000000ff
        /*0c54*/ 	.word	0x00000000
        /*0c58*/ 	.short	0x0101
        /*0c5a*/ 	.byte	0x06
	.zero		1


	//   ....[44]....
        /*0c5c*/ 	.word	0x0000fe50
        /*0c60*/ 	.word	0x000000ff
        /*0c64*/ 	.word	0x00013250
        /*0c68*/ 	.short	0x010a
        /*0c6a*/ 	.byte	0x0e
	.zero		1


	//   ....[45]....
        /*0c6c*/ 	.word	0x0000fe90
        /*0c70*/ 	.word	0x000000ff
        /*0c74*/ 	.word	0x00013250
        /*0c78*/ 	.short	0x010a
        /*0c7a*/ 	.byte	0x0e
	.zero		1


	//   ....[46]....
        /*0c7c*/ 	.word	0x00010510
        /*0c80*/ 	.word	0x000000ff
        /*0c84*/ 	.word	0x00000000
        /*0c88*/ 	.short	0x0101
        /*0c8a*/ 	.byte	0x04
	.zero		1


	//   ....[47]....
        /*0c8c*/ 	.word	0x00011930
        /*0c90*/ 	.word	0x00000000
        /*0c94*/ 	.word	0x00000000
        /*0c98*/ 	.short	0x0101
        /*0c9a*/ 	.byte	0x3f
	.zero		1


	//   ....[48]....
        /*0c9c*/ 	.word	0x000147c0
        /*0ca0*/ 	.word	0x00000007
        /*0ca4*/ 	.word	0x00013280
        /*0ca8*/ 	.short	0x010a
        /*0caa*/ 	.byte	0x3f
	.zero		1


	//   ....[49]....
        /*0cac*/ 	.word	0x00014e80
        /*0cb0*/ 	.word	0x00000007
        /*0cb4*/ 	.word	0x00013270
        /*0cb8*/ 	.short	0x0107
        /*0cba*/ 	.byte	0x3f
	.zero		1


	//   ....[50]....
        /*0cbc*/ 	.word	0x00014f40
        /*0cc0*/ 	.word	0x00000007
        /*0cc4*/ 	.word	0x00013270
        /*0cc8*/ 	.short	0x0101
        /*0cca*/ 	.byte	0x3f
	.zero		1


	//   ....[51]....
        /*0ccc*/ 	.word	0x00014f90
        /*0cd0*/ 	.word	0x00000007
        /*0cd4*/ 	.word	0x00013240
        /*0cd8*/ 	.short	0x010a
        /*0cda*/ 	.byte	0x3f
	.zero		1


	//   ....[52]....
        /*0cdc*/ 	.word	0x00015540
        /*0ce0*/ 	.word	0x00000007
        /*0ce4*/ 	.word	0x00013230
        /*0ce8*/ 	.short	0x0107
        /*0cea*/ 	.byte	0x3f
	.zero		1


	//   ....[53]....
        /*0cec*/ 	.word	0x00015610
        /*0cf0*/ 	.word	0x00000007
        /*0cf4*/ 	.word	0x00013230
        /*0cf8*/ 	.short	0x0101
        /*0cfa*/ 	.byte	0x3f
	.zero		1


	//   ....[54]....
        /*0cfc*/ 	.word	0x00016040
        /*0d00*/ 	.word	0x00000011
        /*0d04*/ 	.word	0x00013200
        /*0d08*/ 	.short	0x0107
        /*0d0a*/ 	.byte	0x3f
	.zero		1


	//   ....[55]....
        /*0d0c*/ 	.word	0x00016130
        /*0d10*/ 	.word	0x00000011
        /*0d14*/ 	.word	0x00013200
        /*0d18*/ 	.short	0x0101
        /*0d1a*/ 	.byte	0x3f
	.zero		1


	//   ....[56]....
        /*0d1c*/ 	.word	0x00016150
        /*0d20*/ 	.word	0x00000011
        /*0d24*/ 	.word	0x00013220
        /*0d28*/ 	.short	0x010a
        /*0d2a*/ 	.byte	0x3f
	.zero		1


	//   ....[57]....
        /*0d2c*/ 	.word	0x000166c0
        /*0d30*/ 	.word	0x00000000
        /*0d34*/ 	.word	0x00013280
        /*0d38*/ 	.short	0x010a
        /*0d3a*/ 	.byte	0x3f
	.zero		1


	//   ....[58]....
        /*0d3c*/ 	.word	0x00016c10
        /*0d40*/ 	.word	0x00000000
        /*0d44*/ 	.word	0x00013270
        /*0d48*/ 	.short	0x0107
        /*0d4a*/ 	.byte	0x3f
	.zero		1


	//   ....[59]....
        /*0d4c*/ 	.word	0x00016cd0
        /*0d50*/ 	.word	0x00000000
        /*0d54*/ 	.word	0x00013270
        /*0d58*/ 	.short	0x0101
        /*0d5a*/ 	.byte	0x3f
	.zero		1


	//   ....[60]....
        /*0d5c*/ 	.word	0x00016d20
        /*0d60*/ 	.word	0x00000000
        /*0d64*/ 	.word	0x00013240
        /*0d68*/ 	.short	0x010a
        /*0d6a*/ 	.byte	0x3f
	.zero		1


	//   ....[61]....
        /*0d6c*/ 	.word	0x00017190
        /*0d70*/ 	.word	0x00000000
        /*0d74*/ 	.word	0x00013230
        /*0d78*/ 	.short	0x0107
        /*0d7a*/ 	.byte	0x3f
	.zero		1


	//   ....[62]....
        /*0d7c*/ 	.word	0x00017250
        /*0d80*/ 	.word	0x00000000
        /*0d84*/ 	.word	0x00013230
        /*0d88*/ 	.short	0x0101
        /*0d8a*/ 	.byte	0x3f
	.zero		1


	//   ....[63]....
        /*0d8c*/ 	.word	0x000172e0
        /*0d90*/ 	.word	0x00000002
        /*0d94*/ 	.word	0x00013270
        /*0d98*/ 	.short	0x010a
        /*0d9a*/ 	.byte	0x3f
	.zero		1


	//   ....[64]....
        /*0d9c*/ 	.word	0x00017370
        /*0da0*/ 	.word	0x00000002
        /*0da4*/ 	.word	0x00013260
        /*0da8*/ 	.short	0x010a
        /*0daa*/ 	.byte	0x3f
	.zero		1


	//   ....[65]....
        /*0dac*/ 	.word	0x000177a0
        /*0db0*/ 	.word	0x00000002
        /*0db4*/ 	.word	0x00013250
        /*0db8*/ 	.short	0x0101
        /*0dba*/ 	.byte	0x3f
	.zero		1


	//   ....[66]....
        /*0dbc*/ 	.word	0x00017830
        /*0dc0*/ 	.word	0x00000002
        /*0dc4*/ 	.word	0x00000000
        /*0dc8*/ 	.short	0x0101
        /*0dca*/ 	.byte	0x3f
	.zero		1


	//   ....[67]....
        /*0dcc*/ 	.word	0x00017a10
        /*0dd0*/ 	.word	0x00000000
        /*0dd4*/ 	.word	0x00013270
        /*0dd8*/ 	.short	0x010a
        /*0dda*/ 	.byte	0x3f
	.zero		1


	//   ....[68]....
        /*0ddc*/ 	.word	0x00017aa0
        /*0de0*/ 	.word	0x00000000
        /*0de4*/ 	.word	0x00013260
        /*0de8*/ 	.short	0x010a
        /*0dea*/ 	.byte	0x3f
	.zero		1


	//   ....[69]....
        /*0dec*/ 	.word	0x00017ef0
        /*0df0*/ 	.word	0x00000000
        /*0df4*/ 	.word	0x00013250
        /*0df8*/ 	.short	0x0101
        /*0dfa*/ 	.byte	0x3f
	.zero		1


	//   ....[70]....
        /*0dfc*/ 	.word	0x00017f70
        /*0e00*/ 	.word	0x00000000
        /*0e04*/ 	.word	0x00000000
        /*0e08*/ 	.short	0x0101
        /*0e0a*/ 	.byte	0x3f
	.zero		1


	//   ....[71]....
        /*0e0c*/ 	.word	0x00018cb0
        /*0e10*/ 	.word	0x00000005
        /*0e14*/ 	.word	0x00013220
        /*0e18*/ 	.short	0x010a
        /*0e1a*/ 	.byte	0x3f
	.zero		1


	//   ....[72]....
        /*0e1c*/ 	.word	0x00018e50
        /*0e20*/ 	.word	0x00000004
        /*0e24*/ 	.word	0x00013240
        /*0e28*/ 	.short	0x010a
        /*0e2a*/ 	.byte	0x3f
	.zero		1


	//   ....[73]....
        /*0e2c*/ 	.word	0x00018f00
        /*0e30*/ 	.word	0x00000005
        /*0e34*/ 	.word	0x00013240
        /*0e38*/ 	.short	0x010a
        /*0e3a*/ 	.byte	0x3f
	.zero		1


	//   ....[74]....
        /*0e3c*/ 	.word	0x00018f40
        /*0e40*/ 	.word	0x00000004
        /*0e44*/ 	.word	0x00013260
        /*0e48*/ 	.short	0x010a
        /*0e4a*/ 	.byte	0x3f
	.zero		1


	//   ....[75]....
        /*0e4c*/ 	.word	0x00018f80
        /*0e50*/ 	.word	0x00000005
        /*0e54*/ 	.word	0x00013260
        /*0e58*/ 	.short	0x010a
        /*0e5a*/ 	.byte	0x3f
	.zero		1


	//   ....[76]....
        /*0e5c*/ 	.word	0x00018fc0
        /*0e60*/ 	.word	0x00000004
        /*0e64*/ 	.word	0x00013280
        /*0e68*/ 	.short	0x010a
        /*0e6a*/ 	.byte	0x3f
	.zero		1


	//   ....[77]....
        /*0e6c*/ 	.word	0x00019000
        /*0e70*/ 	.word	0x00000005
        /*0e74*/ 	.word	0x00013280
        /*0e78*/ 	.short	0x010a
        /*0e7a*/ 	.byte	0x3f
	.zero		1


	//   ....[78]....
        /*0e7c*/ 	.word	0x00019070
        /*0e80*/ 	.word	0x00000003
        /*0e84*/ 	.word	0x00013200
        /*0e88*/ 	.short	0x010a
        /*0e8a*/ 	.byte	0x3f
	.zero		1


	//   ....[79]....
        /*0e8c*/ 	.word	0x000190c0
        /*0e90*/ 	.word	0x00000003
        /*0e94*/ 	.word	0x00013230
        /*0e98*/ 	.short	0x010a
        /*0e9a*/ 	.byte	0x3f
	.zero		1


	//   ....[80]....
        /*0e9c*/ 	.word	0x00019120
        /*0ea0*/ 	.word	0x00000006
        /*0ea4*/ 	.word	0x00013230
        /*0ea8*/ 	.short	0x010a
        /*0eaa*/ 	.byte	0x3f
	.zero		1


	//   ....[81]....
        /*0eac*/ 	.word	0x00019180
        /*0eb0*/ 	.word	0x00000006
        /*0eb4*/ 	.word	0x00013250
        /*0eb8*/ 	.short	0x010a
        /*0eba*/ 	.byte	0x3f
	.zero		1


	//   ....[82]....
        /*0ebc*/ 	.word	0x000191e0
        /*0ec0*/ 	.word	0x00000006
        /*0ec4*/ 	.word	0x00013230
        /*0ec8*/ 	.short	0x010a
        /*0eca*/ 	.byte	0x3f
	.zero		1


	//   ....[83]....
        /*0ecc*/ 	.word	0x00019240
        /*0ed0*/ 	.word	0x00000006
        /*0ed4*/ 	.word	0x00013250
        /*0ed8*/ 	.short	0x010a
        /*0eda*/ 	.byte	0x3f
	.zero		1


	//   ....[84]....
        /*0edc*/ 	.word	0x000192a0
        /*0ee0*/ 	.word	0x00000006
        /*0ee4*/ 	.word	0x00013230
        /*0ee8*/ 	.short	0x010a
        /*0eea*/ 	.byte	0x3f
	.zero		1


	//   ....[85]....
        /*0eec*/ 	.word	0x00019300
        /*0ef0*/ 	.word	0x00000006
        /*0ef4*/ 	.word	0x00013250
        /*0ef8*/ 	.short	0x010a
        /*0efa*/ 	.byte	0x3f
	.zero		1


	//   ....[86]....
        /*0efc*/ 	.word	0x00019360
        /*0f00*/ 	.word	0x00000007
        /*0f04*/ 	.word	0x00013250
        /*0f08*/ 	.short	0x010a
        /*0f0a*/ 	.byte	0x3f
	.zero		1


	//   ....[87]....
        /*0f0c*/ 	.word	0x00019470
        /*0f10*/ 	.word	0x00000007
        /*0f14*/ 	.word	0x00013280
        /*0f18*/ 	.short	0x010a
        /*0f1a*/ 	.byte	0x3f
	.zero		1


	//   ....[88]....
        /*0f1c*/ 	.word	0x00019b20
        /*0f20*/ 	.word	0x00000007
        /*0f24*/ 	.word	0x00013240
        /*0f28*/ 	.short	0x010a
        /*0f2a*/ 	.byte	0x3f
	.zero		1


	//   ....[89]....
        /*0f2c*/ 	.word	0x0001a920
        /*0f30*/ 	.word	0x00000011
        /*0f34*/ 	.word	0x00013220
        /*0f38*/ 	.short	0x010a
        /*0f3a*/ 	.byte	0x3f
	.zero		1


	//   ....[90]....
        /*0f3c*/ 	.word	0x0001a980
        /*0f40*/ 	.word	0x00000000
        /*0f44*/ 	.word	0x00013280
        /*0f48*/ 	.short	0x010a
        /*0f4a*/ 	.byte	0x3f
	.zero		1


	//   ....[91]....
        /*0f4c*/ 	.word	0x0001b050
        /*0f50*/ 	.word	0x00000000
        /*0f54*/ 	.word	0x00013240
        /*0f58*/ 	.short	0x010a
        /*0f5a*/ 	.byte	0x3f
	.zero		1


	//   ....[92]....
        /*0f5c*/ 	.word	0x0001b610
        /*0f60*/ 	.word	0x00000002
        /*0f64*/ 	.word	0x00013270
        /*0f68*/ 	.short	0x010a
        /*0f6a*/ 	.byte	0x3f
	.zero		1


	//   ....[93]....
        /*0f6c*/ 	.word	0x0001b660
        /*0f70*/ 	.word	0x00000002
        /*0f74*/ 	.word	0x00013260
        /*0f78*/ 	.short	0x010a
        /*0f7a*/ 	.byte	0x3f
	.zero		1


	//   ....[94]....
        /*0f7c*/ 	.word	0x0001b6b0
        /*0f80*/ 	.word	0x00000000
        /*0f84*/ 	.word	0x00013270
        /*0f88*/ 	.short	0x010a
        /*0f8a*/ 	.byte	0x3f
	.zero		1


	//   ....[95]....
        /*0f8c*/ 	.word	0x0001b700
        /*0f90*/ 	.word	0x00000000
        /*0f94*/ 	.word	0x00013260
        /*0f98*/ 	.short	0x010a
        /*0f9a*/ 	.byte	0x3f
	.zero		1


	//   ....[96]....
        /*0f9c*/ 	.word	0x0001b750
        /*0fa0*/ 	.word	0x00000005
        /*0fa4*/ 	.word	0x00013220
        /*0fa8*/ 	.short	0x010a
        /*0faa*/ 	.byte	0x3f
	.zero		1


	//   ....[97]....
        /*0fac*/ 	.word	0x0001b8f0
        /*0fb0*/ 	.word	0x00000004
        /*0fb4*/ 	.word	0x00013240
        /*0fb8*/ 	.short	0x010a
        /*0fba*/ 	.byte	0x3f
	.zero		1


	//   ....[98]....
        /*0fbc*/ 	.word	0x0001b940
        /*0fc0*/ 	.word	0x00000005
        /*0fc4*/ 	.word	0x00013240
        /*0fc8*/ 	.short	0x010a
        /*0fca*/ 	.byte	0x3f
	.zero		1


	//   ....[99]....
        /*0fcc*/ 	.word	0x0001b990
        /*0fd0*/ 	.word	0x00000004
        /*0fd4*/ 	.word	0x00013260
        /*0fd8*/ 	.short	0x010a
        /*0fda*/ 	.byte	0x3f
	.zero		1


	//   ....[100]....
        /*0fdc*/ 	.word	0x0001b9e0
        /*0fe0*/ 	.word	0x00000005
        /*0fe4*/ 	.word	0x00013260
        /*0fe8*/ 	.short	0x010a
        /*0fea*/ 	.byte	0x3f
	.zero		1


	//   ....[101]....
        /*0fec*/ 	.word	0x0001ba30
        /*0ff0*/ 	.word	0x00000004
        /*0ff4*/ 	.word	0x00013280
        /*0ff8*/ 	.short	0x010a
        /*0ffa*/ 	.byte	0x3f
	.zero		1


	//----- nvinfo : EIATTR_NUM_MBARRIERS
	.align		4
.L_1516:
        /*0ffc*/ 	.byte	0x03, 0x38
        /*0ffe*/ 	.short	0x0016


	//----- nvinfo : EIATTR_EXIT_INSTR_OFFSETS
	.align		4
        /*1000*/ 	.byte	0x04, 0x1c
        /*1002*/ 	.short	(.L_1518 - .L_1517)


	//   ....[0]....
.L_1517:
        /*1004*/ 	.word	0x00000980


	//   ....[1]....
        /*1008*/ 	.word	0x00012440


	//   ....[2]....
        /*100c*/ 	.word	0x00019050


	//----- nvinfo : EIATTR_MAX_THREADS
	.align		4
.L_1518:
        /*1010*/ 	.byte	0x04, 0x05
        /*1012*/ 	.short	(.L_1520 - .L_1519)
.L_1519:
        /*1014*/ 	.word	0x00000200
        /*1018*/ 	.word	0x00000001
        /*101c*/ 	.word	0x00000001


	//----- nvinfo : EIATTR_CRS_STACK_SIZE
	.align		4
.L_1520:
        /*1020*/ 	.byte	0x04, 0x1e
        /*1022*/ 	.short	(.L_1522 - .L_1521)
.L_1521:
        /*1024*/ 	.word	0x00000000


	//----- nvinfo : EIATTR_CBANK_PARAM_SIZE
	.align		4
.L_1522:
        /*1028*/ 	.byte	0x03, 0x19
        /*102a*/ 	.short	0x0af0


	//----- nvinfo : EIATTR_PARAM_CBANK
	.align		4
        /*102c*/ 	.byte	0x04, 0x0a
        /*102e*/ 	.short	(.L_1524 - .L_1523)
	.align		4
.L_1523:
        /*1030*/ 	.word	index@(.nv.constant0._ZN7cutlass13device_kernelIN5flash11enable_sm90INS1_16FlashAttnFwdSm90INS1_25CollectiveMainloopFwdSm90ILi2EN4cute5tupleIJNS5_1CILi1EEES8_S8_EEENS6_IJNS7_ILi192EEENS7_ILi160EEENS7_ILi64EEEEEELi64ENS_12float_e4m3_tEfNS_4arch4Sm90ELb0ELb1ELb0ELb1ELb1ELb0ELb0ELb1ELb1ELb1ELb0ELb0EEENS1_21CollectiveEpilogueFwdINS6_IJSA_SC_SB_EEES9_NS_10bfloat16_tESG_Li384ELb1ELb1ELb0ELb1EEENS1_36VarlenDynamicPersistentTileSchedulerILi192ELi160ELi384ELi128ELb0ELb1ELb1ELb1ELb0ELb1EEEEEEEEEvNT_6ParamsE)
        /*1034*/ 	.short	0x0210
        /*1036*/ 	.short	0x0af0


	//----- nvinfo : EIATTR_SW_WAR
	.align		4
.L_1524:
        /*1038*/ 	.byte	0x04, 0x36
        /*103a*/ 	.short	(.L_1526 - .L_1525)
.L_1525:
        /*103c*/ 	.word	0x00000008
.L_1526:


//--------------------- .nv.info._ZN7cutlass13device_kernelIN5flash11enable_sm90INS1_16FlashAttnFwdSm90INS1_25CollectiveMainloopFwdSm90ILi2EN4cute5tupleIJNS5_1CILi1EEES8_S8_EEENS6_IJNS7_ILi192EEENS7_ILi160EEENS7_ILi64EEEEEELi64ENS_12float_e4m3_tEfNS_4arch4Sm90ELb0ELb1ELb0ELb1ELb1ELb1ELb0ELb1ELb1ELb1ELb0ELb0EEENS1_21CollectiveEpilogueFwdINS6_IJSA_SC_SB_EEES9_NS_10bfloat16_tESG_Li384ELb1ELb1ELb0ELb1EEENS1_36VarlenDynamicPersistentTileSchedulerILi192ELi160ELi384ELi128ELb0ELb1ELb1ELb1ELb0ELb1EEEEEEEEEvNT_6ParamsE --------------------------
	.section	.nv.info._ZN7cutlass13device_kernelIN5flash11enable_sm90INS1_16FlashAttnFwdSm90INS1_25CollectiveMainloopFwdSm90ILi2EN4cute5tupleIJNS5_1CILi1EEES8_S8_EEENS6_IJNS7_ILi192EEENS7_ILi160EEENS7_ILi64EEEEEELi64ENS_12float_e4m3_tEfNS_4arch4Sm90ELb0ELb1ELb0ELb1ELb1ELb1ELb0ELb1ELb1ELb1ELb0ELb0EEENS1_21CollectiveEpilogueFwdINS6_IJSA_SC_SB_EEES9_NS_10bfloat16_tESG_Li384ELb1ELb1ELb0ELb1EEENS1_36VarlenDynamicPersistentTileSchedulerILi192ELi160ELi384ELi128ELb0ELb1ELb1ELb1ELb0ELb1EEEEEEEEEvNT_6ParamsE,"",@"SHT_CUDA_INFO"
	.sectionflags	@""
	.align	4


	//----- nvinfo : EIATTR_CUDA_API_VERSION
	.align		4
        /*0000*/ 	.byte	0x04, 0x37
        /*0002*/ 	.short	(.L_1528 - .L_1527)
.L_1527:
        /*0004*/ 	.word	0x00000082


	//----- nvinfo : EIATTR_KPARAM_INFO
	.align		4
.L_1528:
        /*0008*/ 	.byte	0x04, 0x17
        /*000a*/ 	.short	(.L_1530 - .L_1529)
.L_1529:
        /*000c*/ 	.word	0x00000000
        /*0010*/ 	.short	0x0000
        /*0012*/ 	.short	0x0070
        /*0014*/ 	.byte	0x00, 0xf0, 0x01, 0x2a


	//----- nvinfo : EIATTR_SPARSE_MMA_MASK
	.align		4
.L_1530:
        /*0018*/ 	.byte	0x03, 0x50
        /*001a*/ 	.short	0x0000


	//----- nvinfo : EIATTR_MAXREG_COUNT
	.align		4
        /*001c*/ 	.byte	0x03, 0x1b
        /*001e*/ 	.short	0x0080


	//----- nvinfo : EIATTR_NUM_BARRIERS
	.align		4
        /*0020*/ 	.byte	0x02, 0x4c
        /*0022*/ 	.byte	0x10
	.zero		1


	//----- nvinfo : EIATTR_EXTERNS
	.align		4
        /*0024*/ 	.byte	0x04, 0x0f
        /*0026*/ 	.short	(.L_1532 - .L_1531)


	//   ....[0]....
	.align		4
.L_1531:
        /*0028*/ 	.word	index@(__assertfail)


	//----- nvinfo : EIATTR_ANNOTATIONS
	.align		4
.L_1532:
        /*002c*/ 	.byte	0x04, 0x55
        /*002e*/ 	.short	(.L_1534 - .L_1533)


	//   ....[0]....
.L_1533:
        /* <DEDUP_REMOVED lines=128> */


	//----- nvinfo : EIATTR_MERCURY_ISA_VERSION
	.align		4
.L_1534:
        /*0820*/ 	.byte	0x03, 0x5f
        /*0822*/ 	.short	0x0101


	//----- nvinfo : EIATTR_UNUSED_LOAD_BYTE_OFFSET
	.align		4
        /*0824*/ 	.byte	0x04, 0x44
        /*0826*/ 	.short	(.L_1536 - .L_1535)


	//   ....[0]....
.L_1535:
        /*0828*/ 	.word	0x00000a40
        /*082c*/ 	.word	0x0000fff0


	//   ....[1]....
        /*0830*/ 	.word	0x00018460
        /*0834*/ 	.word	0x0000fff0


	//----- nvinfo : EIATTR_INT_WARP_WIDE_INSTR_OFFSETS
	.align		4
.L_1536:
        /*0838*/ 	.byte	0x04, 0x31
        /*083a*/ 	.short	(.L_1538 - .L_1537)


	//   ....[0]....
.L_1537:
        /*083c*/ 	.word	0x00000120


	//   ....[1]....
        /*0840*/ 	.word	0x00000160


	//   ....[2]....
        /*0844*/ 	.word	0x00000220


	//   ....[3]....
        /*0848*/ 	.word	0x0001cc70


	//   ....[4]....
        /*084c*/ 	.word	0x0001cd00


	//   ....[5]....
        /*0850*/ 	.word	0x00020a00


	//   ....[6]....
        /*0854*/ 	.word	0x00020a90


	//----- nvinfo : EIATTR_COOP_GROUP_MASK_REGIDS
	.align		4
.L_1538:
        /*0858*/ 	.byte	0x04, 0x29
        /*085a*/ 	.short	(.L_1540 - .L_1539)


	//   ....[0]....
.L_1539:
        /*085c*/ 	.word	0xffffffff


	//   ....[1]....
        /*0860*/ 	.word	0xffffffff


	//   ....[2]....
        /*0864*/ 	.word	0xffffffff


	//   ....[3]....
        /*0868*/ 	.word	0xffffffff


	//   ....[4]....
        /*086c*/ 	.word	0xffffffff


	//   ....[5]....
        /*0870*/ 	.word	0xffffffff


	//   ....[6]....
        /*0874*/ 	.word	0xffffffff


	//   ....[7]....
        /*0878*/ 	.word	0xffffffff


	//   ....[8]....
        /*087c*/ 	.word	0xffffffff


	//   ....[9]....
        /*0880*/ 	.word	0xffffffff


	//   ....[10]....
        /*0884*/ 	.word	0xffffffff


	//   ....[11]....
        /*0888*/ 	.word	0xffffffff


	//   ....[12]....
        /*088c*/ 	.word	0xffffffff


	//   ....[13]....
        /*0890*/ 	.word	0xffffffff


	//   ....[14]....
        /*0894*/ 	.word	0xffffffff


	//   ....[15]....
        /*0898*/ 	.word	0xffffffff


	//   ....[16]....
        /*089c*/ 	.word	0xffffffff


	//   ....[17]....
        /*08a0*/ 	.word	0xffffffff


	//   ....[18]....
        /*08a4*/ 	.word	0xffffffff


	//   ....[19]....
        /*08a8*/ 	.word	0xffffffff


	//   ....[20]....
        /*08ac*/ 	.word	0xffffffff


	//   ....[21]....
        /*08b0*/ 	.word	0xffffffff


	//   ....[22]....
        /*08b4*/ 	.word	0xffffffff


	//   ....[23]....
        /*08b8*/ 	.word	0xffffffff


	//   ....[24]....
        /*08bc*/ 	.word	0xffffffff


	//   ....[25]....
        /*08c0*/ 	.word	0xffffffff


	//   ....[26]....
        /*08c4*/ 	.word	0xffffffff


	//   ....[27]....
        /*08c8*/ 	.word	0xffffffff


	//   ....[28]....
        /*08cc*/ 	.word	0xffffffff


	//   ....[29]....
        /*08d0*/ 	.word	0xffffffff


	//   ....[30]....
        /*08d4*/ 	.word	0xffffffff


	//   ....[31]....
        /*08d8*/ 	.word	0xffffffff


	//   ....[32]....
        /*08dc*/ 	.word	0xffffffff


	//   ....[33]....
        /*08e0*/ 	.word	0xffffffff


	//   ....[34]....
        /*08e4*/ 	.word	0xffffffff


	//   ....[35]....
        /*08e8*/ 	.word	0xffffffff


	//   ....[36]....
        /*08ec*/ 	.word	0xffffffff


	//   ....[37]....
        /*08f0*/ 	.word	0xffffffff


	//   ....[38]....
        /*08f4*/ 	.word	0xffffffff


	//   ....[39]....
        /*08f8*/ 	.word	0xffffffff


	//   ....[40]....
        /*08fc*/ 	.word	0xffffffff


	//   ....[41]....
        /*0900*/ 	.word	0xffffffff


	//   ....[42]....
        /*0904*/ 	.word	0xffffffff


	//   ....[43]....
        /*0908*/ 	.word	0xffffffff


	//   ....[44]....
        /*090c*/ 	.word	0xffffffff


	//   ....[45]....
        /*0910*/ 	.word	0xffffffff


	//   ....[46]....
        /*0914*/ 	.word	0xffffffff


	//   ....[47]....
        /*0918*/ 	.word	0xffffffff


	//   ....[48]....
        /*091c*/ 	.word	0xffffffff


	//   ....[49]....
        /*0920*/ 	.word	0xffffffff


	//   ....[50]....
        /*0924*/ 	.word	0xffffffff


	//   ....[51]....
        /*0928*/ 	.word	0xffffffff


	//   ....[52]....
        /*092c*/ 	.word	0xffffffff


	//   ....[53]....
        /*0930*/ 	.word	0xffffffff


	//   ....[54]....
        /*0934*/ 	.word	0xffffffff


	//   ....[55]....
        /*0938*/ 	.word	0xffffffff


	//   ....[56]....
        /*093c*/ 	.word	0xffffffff


	//   ....[57]....
        /*0940*/ 	.word	0xffffffff


	//   ....[58]....
        /*0944*/ 	.word	0xffffffff


	//   ....[59]....
        /*0948*/ 	.word	0xffffffff


	//   ....[60]....
        /*094c*/ 	.word	0xffffffff


	//   ....[61]....
        /*0950*/ 	.word	0xffffffff


	//   ....[62]....
        /*0954*/ 	.word	0xffffffff


	//   ....[63]....
        /*0958*/ 	.word	0xffffffff


	//   ....[64]....
        /*095c*/ 	.word	0xffffffff


	//   ....[65]....
        /*0960*/ 	.word	0xffffffff


	//   ....[66]....
        /*0964*/ 	.word	0xffffffff


	//   ....[67]....
        /*0968*/ 	.word	0xffffffff


	//   ....[68]....
        /*096c*/ 	.word	0xffffffff


	//   ....[69]....
        /*0970*/ 	.word	0xffffffff


	//   ....[70]....
        /*0974*/ 	.word	0xffffffff


	//   ....[71]....
        /*0978*/ 	.word	0xffffffff


	//   ....[72]....
        /*097c*/ 	.word	0xffffffff


	//   ....[73]....
        /*0980*/ 	.word	0xffffffff


	//   ....[74]....
        /*0984*/ 	.word	0xffffffff


	//   ....[75]....
        /*0988*/ 	.word	0xffffffff


	//   ....[76]....
        /*098c*/ 	.word	0xffffffff


	//   ....[77]....
        /*0990*/ 	.word	0xffffffff


	//   ....[78]....
        /*0994*/ 	.word	0xffffffff


	//   ....[79]....
        /*0998*/ 	.word	0xffffffff


	//   ....[80]....
        /*099c*/ 	.word	0xffffffff


	//   ....[81]....
        /*09a0*/ 	.word	0xffffffff


	//   ....[82]....
        /*09a4*/ 	.word	0xffffffff


	//   ....[83]....
        /*09a8*/ 	.word	0xffffffff


	//   ....[84]....
        /*09ac*/ 	.word	0xffffffff


	//   ....[85]....
        /*09b0*/ 	.word	0xffffffff


	//   ....[86]....
        /*09b4*/ 	.word	0xffffffff


	//   ....[87]....
        /*09b8*/ 	.word	0xffffffff


	//   ....[88]....
        /*09bc*/ 	.word	0xffffffff


	//   ....[89]....
        /*09c0*/ 	.word	0xffffffff


	//   ....[90]....
        /*09c4*/ 	.word	0xffffffff


	//   ....[91]....
        /*09c8*/ 	.word	0xffffffff


	//   ....[92]....
        /*09cc*/ 	.word	0xffffffff


	//   ....[93]....
        /*09d0*/ 	.word	0xffffffff


	//   ....[94]....
        /*09d4*/ 	.word	0xffffffff


	//   ....[95]....
        /*09d8*/ 	.word	0xffffffff


	//   ....[96]....
        /*09dc*/ 	.word	0xffffffff


	//   ....[97]....
        /*09e0*/ 	.word	0xffffffff


	//   ....[98]....
        /*09e4*/ 	.word	0xffffffff


	//   ....[99]....
        /*09e8*/ 	.word	0xffffffff


	//   ....[100]....
        /*09ec*/ 	.word	0xffffffff


	//   ....[101]....
        /*09f0*/ 	.word	0xffffffff


	//   ....[102]....
        /*09f4*/ 	.word	0xffffffff


	//   ....[103]....
        /*09f8*/ 	.word	0xffffffff


	//   ....[104]....
        /*09fc*/ 	.word	0xffffffff


	//   ....[105]....
        /*0a00*/ 	.word	0xffffffff


	//   ....[106]....
        /*0a04*/ 	.word	0xffffffff


	//   ....[107]....
        /*0a08*/ 	.word	0xffffffff


	//   ....[108]....
        /*0a0c*/ 	.word	0xffffffff


	//   ....[109]....
        /*0a10*/ 	.word	0xffffffff


	//   ....[110]....
        /*0a14*/ 	.word	0xffffffff


	//   ....[111]....
        /*0a18*/ 	.word	0xffffffff


	//   ....[112]....
        /*0a1c*/ 	.word	0xffffffff


	//   ....[113]....
        /*0a20*/ 	.word	0xffffffff


	//   ....[114]....
        /*0a24*/ 	.word	0xffffffff


	//   ....[115]....
        /*0a28*/ 	.word	0xffffffff


	//   ....[116]....
        /*0a2c*/ 	.word	0xffffffff


	//   ....[117]....
        /*0a30*/ 	.word	0xffffffff


	//   ....[118]....
        /*0a34*/ 	.word	0xffffffff


	//   ....[119]....
        /*0a38*/ 	.word	0xffffffff


	//   ....[120]....
        /*0a3c*/ 	.word	0xffffffff


	//   ....[121]....
        /*0a40*/ 	.word	0xffffffff


	//   ....[122]....
        /*0a44*/ 	.word	0xffffffff


	//   ....[123]....
        /*0a48*/ 	.word	0xffffffff


	//   ....[124]....
        /*0a4c*/ 	.word	0xffffffff


	//   ....[125]....
        /*0a50*/ 	.word	0xffffffff


	//   ....[126]....
        /*0a54*/ 	.word	0xffffffff


	//   ....[127]....
        /*0a58*/ 	.word	0xffffffff


	//   ....[128]....
        /*0a5c*/ 	.word	0xffffffff


	//   ....[129]....
        /*0a60*/ 	.word	0xffffffff


	//   ....[130]....
        /*0a64*/ 	.word	0xffffffff


	//   ....[131]....
        /*0a68*/ 	.word	0xffffffff


	//   ....[132]....
        /*0a6c*/ 	.word	0xffffffff


	//   ....[133]....
        /*0a70*/ 	.word	0xffffffff


	//   ....[134]....
        /*0a74*/ 	.word	0xffffffff


	//   ....[135]....
        /*0a78*/ 	.word	0xffffffff


	//   ....[136]....
        /*0a7c*/ 	.word	0xffffffff


	//   ....[137]....
        /*0a80*/ 	.word	0xffffffff


	//   ....[138]....
        /*0a84*/ 	.word	0xffffffff


	//   ....[139]....
        /*0a88*/ 	.word	0xffffffff


	//   ....[140]....
        /*0a8c*/ 	.word	0xffffffff


	//   ....[141]....
        /*0a90*/ 	.word	0xffffffff


	//   ....[142]....
        /*0a94*/ 	.word	0xffffffff


	//   ....[143]....
        /*0a98*/ 	.word	0xffffffff


	//   ....[144]....
        /*0a9c*/ 	.word	0xffffffff


	//   ....[145]....
        /*0aa0*/ 	.word	0xffffffff


	//   ....[146]....
        /*0aa4*/ 	.word	0xffffffff


	//   ....[147]....
        /*0aa8*/ 	.word	0xffffffff


	//   ....[148]....
        /*0aac*/ 	.word	0xffffffff


	//   ....[149]....
        /*0ab0*/ 	.word	0xffffffff


	//   ....[150]....
        /*0ab4*/ 	.word	0xffffffff


	//   ....[151]....
        /*0ab8*/ 	.word	0xffffffff


	//   ....[152]....
        /*0abc*/ 	.word	0xffffffff


	//   ....[153]....
        /*0ac0*/ 	.word	0xffffffff


	//   ....[154]....
        /*0ac4*/ 	.word	0xffffffff


	//   ....[155]....
        /*0ac8*/ 	.word	0xffffffff


	//   ....[156]....
        /*0acc*/ 	.word	0xffffffff


	//   ....[157]....
        /*0ad0*/ 	.word	0xffffffff


	//   ....[158]....
        /*0ad4*/ 	.word	0xffffffff


	//   ....[159]....
        /*0ad8*/ 	.word	0xffffffff


	//   ....[160]....
        /*0adc*/ 	.word	0xffffffff


	//   ....[161]....
        /*0ae0*/ 	.word	0xffffffff


	//   ....[162]....
        /*0ae4*/ 	.word	0xffffffff


	//   ....[163]....
        /*0ae8*/ 	.word	0xffffffff


	//   ....[164]....
        /*0aec*/ 	.word	0xffffffff


	//   ....[165]....
        /*0af0*/ 	.word	0xffffffff


	//   ....[166]....
        /*0af4*/ 	.word	0xffffffff


	//   ....[167]....
        /*0af8*/ 	.word	0xffffffff


	//   ....[168]....
        /*0afc*/ 	.word	0xffffffff


	//   ....[169]....
        /*0b00*/ 	.word	0xffffffff


	//   ....[170]....
        /*0b04*/ 	.word	0xffffffff


	//   ....[171]....
        /*0b08*/ 	.word	0xffffffff


	//   ....[172]....
        /*0b0c*/ 	.word	0xffffffff


	//   ....[173]....
        /*0b10*/ 	.word	0x0500000f


	//   ....[174]....
        /*0b14*/ 	.word	0x0500000f


	//   ....[175]....
        /*0b18*/ 	.word	0x0500000f


	//   ....[176]....
        /*0b1c*/ 	.word	0x0500000f


	//   ....[177]....
        /*0b20*/ 	.word	0x0500000f


	//   ....[178]....
        /*0b24*/ 	.word	0x0500000f


	//   ....[179]....
        /*0b28*/ 	.word	0x0500000f


	//   ....[180]....
        /*0b2c*/ 	.word	0x0500000f


	//   ....[181]....
        /*0b30*/ 	.word	0x0500000f


	//   ....[182]....
        /*0b34*/ 	.word	0x0500000f


	//   ....[183]....
        /*0b38*/ 	.word	0x0500000f


	//   ....[184]....
        /*0b3c*/ 	.word	0x0500000f


	//   ....[185]....
        /*0b40*/ 	.word	0x0500000f


	//   ....[186]....
        /*0b44*/ 	.word	0x0500000f


	//   ....[187]....
        /*0b48*/ 	.word	0x0500000f


	//   ....[188]....
        /*0b4c*/ 	.word	0x0500000f


	//   ....[189]....
        /*0b50*/ 	.word	0x0500000f


	//   ....[190]....
        /*0b54*/ 	.word	0x0500000f


	//   ....[191]....
        /*0b58*/ 	.word	0x0500000f


	//   ....[192]....
        /*0b5c*/ 	.word	0x0500000f


	//   ....[193]....
        /*0b60*/ 	.word	0x0500000f


	//   ....[194]....
        /*0b64*/ 	.word	0x0500000f


	//   ....[195]....
        /*0b68*/ 	.word	0x0500000f


	//   ....[196]....
        /*0b6c*/ 	.word	0x0500000f


	//   ....[197]....
        /*0b70*/ 	.word	0x0500000f


	//   ....[198]....
        /*0b74*/ 	.word	0x0500000f


	//   ....[199]....
        /*0b78*/ 	.word	0x0500000f


	//   ....[200]....
        /*0b7c*/ 	.word	0x0500000f


	//   ....[201]....
        /*0b80*/ 	.word	0x0500000f


	//   ....[202]....
        /*0b84*/ 	.word	0x0500000f


	//   ....[203]....
        /*0b88*/ 	.word	0x0500000f


	//   ....[204]....
        /*0b8c*/ 	.word	0x0500000f


	//   ....[205]....
        /*0b90*/ 	.word	0x0500000f


	//   ....[206]....
        /*0b94*/ 	.word	0x0500000f


	//   ....[207]....
        /*0b98*/ 	.word	0x0500000f


	//   ....[208]....
        /*0b9c*/ 	.word	0x0500000f


	//   ....[209]....
        /*0ba0*/ 	.word	0x0500000f


	//   ....[210]....
        /*0ba4*/ 	.word	0x0500000f


	//   ....[211]....
        /*0ba8*/ 	.word	0x0500000f


	//   ....[212]....
        /*0bac*/ 	.word	0x0500000f


	//   ....[213]....
        /*0bb0*/ 	.word	0x0500000f


	//   ....[214]....
        /*0bb4*/ 	.word	0x0500000f


	//   ....[215]....
        /*0bb8*/ 	.word	0x0500000f


	//   ....[216]....
        /*0bbc*/ 	.word	0x0500000f


	//   ....[217]....
        /*0bc0*/ 	.word	0x0500000f


	//   ....[218]....
        /*0bc4*/ 	.word	0x0500000f


	//   ....[219]....
        /*0bc8*/ 	.word	0x0500000f


	//   ....[220]....
        /*0bcc*/ 	.word	0x0500000f


	//   ....[221]....
        /*0bd0*/ 	.word	0x0500000f


	//   ....[222]....
        /*0bd4*/ 	.word	0x0500000f


	//   ....[223]....
        /*0bd8*/ 	.word	0x0500000f


	//   ....[224]....
        /*0bdc*/ 	.word	0x0500000f


	//   ....[225]....
        /*0be0*/ 	.word	0x0500000f


	//   ....[226]....
        /*0be4*/ 	.word	0x0500000f


	//   ....[227]....
        /*0be8*/ 	.word	0x0500000f


	//   ....[228]....
        /*0bec*/ 	.word	0x0500000f


	//   ....[229]....
        /*0bf0*/ 	.word	0x0500000f


	//   ....[230]....
        /*0bf4*/ 	.word	0x0500000f


	//   ....[231]....
        /*0bf8*/ 	.word	0x0500000f


	//   ....[232]....
        /*0bfc*/ 	.word	0x0500000f


	//   ....[233]....
        /*0c00*/ 	.word	0x0500000f


	//   ....[234]....
        /*0c04*/ 	.word	0x0500000f


	//   ....[235]....
        /*0c08*/ 	.word	0x0500000f


	//   ....[236]....
        /*0c0c*/ 	.word	0x0500000f


	//   ....[237]....
        /*0c10*/ 	.word	0x0500000f


	//   ....[238]....
        /*0c14*/ 	.word	0x0500000f


	//   ....[239]....
        /*0c18*/ 	.word	0x0500000f


	//   ....[240]....
        /*0c1c*/ 	.word	0x0500000f


	//   ....[241]....
        /*0c20*/ 	.word	0x0500000f


	//   ....[242]....
        /*0c24*/ 	.word	0x0500000f


	//   ....[243]....
        /*0c28*/ 	.word	0x0500000f


	//   ....[244]....
        /*0c2c*/ 	.word	0x0500000f


	//   ....[245]....
        /*0c30*/ 	.word	0x0500000f


	//   ....[246]....
        /*0c34*/ 	.word	0x0500000f


	//   ....[247]....
        /*0c38*/ 	.word	0x0500000f


	//   ....[248]....
        /*0c3c*/ 	.word	0x0500000f


	//   ....[249]....
        /*0c40*/ 	.word	0x0500000f


	//   ....[250]....
        /*0c44*/ 	.word	0x0500000f


	//   ....[251]....
        /*0c48*/ 	.word	0x0500000f


	//   ....[252]....
        /*0c4c*/ 	.word	0x0500000f


	//   ....[253]....
        /*0c50*/ 	.word	0x0500000f


	//   ....[254]....
        /*0c54*/ 	.word	0x0500000f


	//   ....[255]....
        /*0c58*/ 	.word	0x0500000f


	//   ....[0]....
        /*0c5c*/ 	.word	0x0500000f


	//   ....[1]....
        /*0c60*/ 	.word	0x0500000f


	//   ....[2]....
        /*0c64*/ 	.word	0x0500000f


	//----- nvinfo : EIATTR_COOP_GROUP_INSTR_OFFSETS
	.align		4
.L_1540:
        /*0c68*/ 	.byte	0x04, 0x28
        /*0c6a*/ 	.short	(.L_1542 - .L_1541)


	//   ....[0]....
.L_1541:
        /*0c6c*/ 	.word	0x00000060


	//   ....[1]....
        /*0c70*/ 	.word	0x00000130


	//   ....[2]....
        /*0c74*/ 	.word	0x00000230


	//   ....[3]....
        /*0c78*/ 	.word	0x000003a0


	//   ....[4]....
        /*0c7c*/ 	.word	0x00000500


	//   ....[5]....
        /*0c80*/ 	.word	0x00000620


	//   ....[6]....
        /*0c84*/ 	.word	0x00000780


	//   ....[7]....
        /*0c88*/ 	.word	0x00002950


	//   ....[8]....
        /*0c8c*/ 	.word	0x00002960


	//   ....[9]....
        /*0c90*/ 	.word	0x00003b50


	//   ....[10]....
        /*0c94*/ 	.word	0x00003b60


	//   ....[11]....
        /*0c98*/ 	.word	0x00004d50


	//   ....[12]....
        /*0c9c*/ 	.word	0x00004d60


	//   ....[13]....
        /*0ca0*/ 	.word	0x00005110


	//   ....[14]....
        /*0ca4*/ 	.word	0x00005130


	//   ....[15]....
        /*0ca8*/ 	.word	0x00005cc0


	//   ....[16]....
        /*0cac*/ 	.word	0x00006430


	//   ....[17]....
        /*0cb0*/ 	.word	0x00006440


	//   ....[18]....
        /*0cb4*/ 	.word	0x00006450


	//   ....[19]....
        /*0cb8*/ 	.word	0x00006460


	//   ....[20]....
        /*0cbc*/ 	.word	0x00007940


	//   ....[21]....
        /*0cc0*/ 	.word	0x00007950


	//   ....[22]....
        /*0cc4*/ 	.word	0x00007960


	//   ....[23]....
        /*0cc8*/ 	.word	0x00007970


	//   ....[24]....
        /*0ccc*/ 	.word	0x000094b0


	//   ....[25]....
        /*0cd0*/ 	.word	0x0000a560


	//   ....[26]....
        /*0cd4*/ 	.word	0x0000aec0


	//   ....[27]....
        /*0cd8*/ 	.word	0x0000afc0


	//   ....[28]....
        /*0cdc*/ 	.word	0x0000b9c0


	//   ....[29]....
        /*0ce0*/ 	.word	0x0000ba50


	//   ....[30]....
        /*0ce4*/ 	.word	0x0000d6c0


	//   ....[31]....
        /*0ce8*/ 	.word	0x0000d8f0


	//   ....[32]....
        /*0cec*/ 	.word	0x0000f360


	//   ....[33]....
        /*0cf0*/ 	.word	0x0000f530


	//   ....[34]....
        /*0cf4*/ 	.word	0x0000fb80


	//   ....[35]....
        /*0cf8*/ 	.word	0x0000fcc0


	//   ....[36]....
        /*0cfc*/ 	.word	0x00011ef0


	//   ....[37]....
        /*0d00*/ 	.word	0x00011f10


	//   ....[38]....
        /*0d04*/ 	.word	0x00012570


	//   ....[39]....
        /*0d08*/ 	.word	0x000125d0


	//   ....[40]....
        /*0d0c*/ 	.word	0x000142a0


	//   ....[41]....
        /*0d10*/ 	.word	0x000152d0


	//   ....[42]....
        /*0d14*/ 	.word	0x00015e20


	//   ....[43]....
        /*0d18*/ 	.word	0x00015f30


	//   ....[44]....
        /*0d1c*/ 	.word	0x000167f0


	//   ....[45]....
        /*0d20*/ 	.word	0x00016960


	//   ....[46]....
        /*0d24*/ 	.word	0x00017dc0


	//   ....[47]....
        /*0d28*/ 	.word	0x00017df0


	//   ....[48]....
        /*0d2c*/ 	.word	0x00017ef0


	//   ....[49]....
        /*0d30*/ 	.word	0x00017fb0


	//   ....[50]....
        /*0d34*/ 	.word	0x00018aa0


	//   ....[51]....
        /*0d38*/ 	.word	0x00018ab0


	//   ....[52]....
        /*0d3c*/ 	.word	0x00018ac0


	//   ....[53]....
        /*0d40*/ 	.word	0x00018ad0


	//   ....[54]....
        /*0d44*/ 	.word	0x00018ae0


	//   ....[55]....
        /*0d48*/ 	.word	0x00018af0


	//   ....[56]....
        /*0d4c*/ 	.word	0x00018b00


	//   ....[57]....
        /*0d50*/ 	.word	0x00018b20


	//   ....[58]....
        /*0d54*/ 	.word	0x00018b50


	//   ....[59]....
        /*0d58*/ 	.word	0x00018b70


	//   ....[60]....
        /*0d5c*/ 	.word	0x00018ba0


	//   ....[61]....
        /*0d60*/ 	.word	0x00018bc0


	//   ....[62]....
        /*0d64*/ 	.word	0x00018bf0


	//   ....[63]....
        /*0d68*/ 	.word	0x00018c00


	//   ....[64]....
        /*0d6c*/ 	.word	0x00018c30


	//   ....[65]....
        /*0d70*/ 	.word	0x00018c40


	//   ....[66]....
        /*0d74*/ 	.word	0x00019160


	//   ....[67]....
        /*0d78*/ 	.word	0x000191a0


	//   ....[68]....
        /*0d7c*/ 	.word	0x000191e0


	//   ....[69]....
        /*0d80*/ 	.word	0x00019220


	//   ....[70]....
        /*0d84*/ 	.word	0x000196a0


	//   ....[71]....
        /*0d88*/ 	.word	0x000196e0


	//   ....[72]....
        /*0d8c*/ 	.word	0x00019700


	//   ....[73]....
        /*0d90*/ 	.word	0x00019740


	//   ....[74]....
        /*0d94*/ 	.word	0x00019760


	//   ....[75]....
        /*0d98*/ 	.word	0x00019780


	//   ....[76]....
        /*0d9c*/ 	.word	0x000197a0


	//   ....[77]....
        /*0da0*/ 	.word	0x000197d0


	//   ....[78]....
        /*0da4*/ 	.word	0x00019fd0


	//   ....[79]....
        /*0da8*/ 	.word	0x0001a000


	//   ....[80]....
        /*0dac*/ 	.word	0x0001a040


	//   ....[81]....
        /*0db0*/ 	.word	0x0001a070


	//   ....[82]....
        /*0db4*/ 	.word	0x0001a090


	//   ....[83]....
        /*0db8*/ 	.word	0x0001a0a0


	//   ....[84]....
        /*0dbc*/ 	.word	0x0001a0b0


	//   ....[85]....
        /*0dc0*/ 	.word	0x0001a0d0


	//   ....[86]....
        /*0dc4*/ 	.word	0x0001a230


	//   ....[87]....
        /*0dc8*/ 	.word	0x0001a3e0


	//   ....[88]....
        /*0dcc*/ 	.word	0x0001a410


	//   ....[89]....
        /*0dd0*/ 	.word	0x0001a440


	//   ....[90]....
        /*0dd4*/ 	.word	0x0001a470


	//   ....[91]....
        /*0dd8*/ 	.word	0x0001a4a0


	//   ....[92]....
        /*0ddc*/ 	.word	0x0001a4d0


	//   ....[93]....
        /*0de0*/ 	.word	0x0001a640


	//   ....[94]....
        /*0de4*/ 	.word	0x0001a670


	//   ....[95]....
        /*0de8*/ 	.word	0x0001a6a0


	//   ....[96]....
        /*0dec*/ 	.word	0x0001a6d0


	//   ....[97]....
        /*0df0*/ 	.word	0x0001a700


	//   ....[98]....
        /*0df4*/ 	.word	0x0001a730


	//   ....[99]....
        /*0df8*/ 	.word	0x0001a7e0


	//   ....[100]....
        /*0dfc*/ 	.word	0x0001a840


	//   ....[101]....
        /*0e00*/ 	.word	0x0001a8e0


	//   ....[102]....
        /*0e04*/ 	.word	0x0001bae0


	//   ....[103]....
        /*0e08*/ 	.word	0x0001dc80


	//   ....[104]....
        /*0e0c*/ 	.word	0x0001dcb0


	//   ....[105]....
        /*0e10*/ 	.word	0x0001dd10


	//   ....[106]....
        /*0e14*/ 	.word	0x0001dd40


	//   ....[107]....
        /*0e18*/ 	.word	0x0001dd90


	//   ....[108]....
        /*0e1c*/ 	.word	0x0001dda0


	//   ....[109]....
        /*0e20*/ 	.word	0x0001ddc0


	//   ....[110]....
        /*0e24*/ 	.word	0x0001ddd0


	//   ....[111]....
        /*0e28*/ 	.word	0x0001de30


	//   ....[112]....
        /*0e2c*/ 	.word	0x0001de80


	//   ....[113]....
        /*0e30*/ 	.word	0x0001e2d0


	//   ....[114]....
        /*0e34*/ 	.word	0x0001e2f0


	//   ....[115]....
        /*0e38*/ 	.word	0x0001e350


	//   ....[116]....
        /*0e3c*/ 	.word	0x0001e370


	//   ....[117]....
        /*0e40*/ 	.word	0x0001e3b0


	//   ....[118]....
        /*0e44*/ 	.word	0x0001e3d0


	//   ....[119]....
        /*0e48*/ 	.word	0x0001e3e0


	//   ....[120]....
        /*0e4c*/ 	.word	0x0001e3f0


	//   ....[121]....
        /*0e50*/ 	.word	0x0001e480


	//   ....[122]....
        /*0e54*/ 	.word	0x0001e4a0


	//   ....[123]....
        /*0e58*/ 	.word	0x0001ed80


	//   ....[124]....
        /*0e5c*/ 	.word	0x0001edb0


	//   ....[125]....
        /*0e60*/ 	.word	0x0001ee50


	//   ....[126]....
        /*0e64*/ 	.word	0x0001ee70


	//   ....[127]....
        /*0e68*/ 	.word	0x0001eef0


	//   ....[128]....
        /*0e6c*/ 	.word	0x0001ef10


	//   ....[129]....
        /*0e70*/ 	.word	0x0001ef80


	//   ....[130]....
        /*0e74*/ 	.word	0x0001ef90


	//   ....[131]....
        /*0e78*/ 	.word	0x0001efd0


	//   ....[132]....
        /*0e7c*/ 	.word	0x0001eff0


	//   ....[133]....
        /*0e80*/ 	.word	0x0001f000


	//   ....[134]....
        /*0e84*/ 	.word	0x0001f010


	//   ....[135]....
        /*0e88*/ 	.word	0x0001fb20


	//   ....[136]....
        /*0e8c*/ 	.word	0x0001fb30


	//   ....[137]....
        /*0e90*/ 	.word	0x0001fb50


	//   ....[138]....
        /*0e94*/ 	.word	0x0001fba0


	//   ....[139]....
        /*0e98*/ 	.word	0x0001fbb0


	//   ....[140]....
        /*0e9c*/ 	.word	0x0001fbf0


	//   ....[141]....
        /*0ea0*/ 	.word	0x0001fc00


	//   ....[142]....
        /*0ea4*/ 	.word	0x0001fc10


	//   ....[143]....
        /*0ea8*/ 	.word	0x0001fc50


	//   ....[144]....
        /*0eac*/ 	.word	0x0001fc90


	//   ....[145]....
        /*0eb0*/ 	.word	0x000200f0


	//   ....[146]....
        /*0eb4*/ 	.word	0x00020100


	//   ....[147]....
        /*0eb8*/ 	.word	0x00020110


	//   ....[148]....
        /*0ebc*/ 	.word	0x00020150


	//   ....[149]....
        /*0ec0*/ 	.word	0x00020160


	//   ....[150]....
        /*0ec4*/ 	.word	0x000201a0


	//   ....[151]....
        /*0ec8*/ 	.word	0x000201b0


	//   ....[152]....
        /*0ecc*/ 	.word	0x000201c0


	//   ....[153]....
        /*0ed0*/ 	.word	0x00020200


	//   ....[154]....
        /*0ed4*/ 	.word	0x00020240


	//   ....[155]....
        /*0ed8*/ 	.word	0x000212b0


	//   ....[156]....
        /*0edc*/ 	.word	0x00021310


	//   ....[157]....
        /*0ee0*/ 	.word	0x00021340


	//   ....[158]....
        /*0ee4*/ 	.word	0x00021350


	//   ....[159]....
        /*0ee8*/ 	.word	0x00021380


	//   ....[160]....
        /*0eec*/ 	.word	0x000213b0


	//   ....[161]....
        /*0ef0*/ 	.word	0x000213e0


	//   ....[162]....
        /*0ef4*/ 	.word	0x00021410


	//   ....[163]....
        /*0ef8*/ 	.word	0x00021590


	//   ....[164]....
        /*0efc*/ 	.word	0x000215c0


	//   ....[165]....
        /*0f00*/ 	.word	0x000215f0


	//   ....[166]....
        /*0f04*/ 	.word	0x00021620


	//   ....[167]....
        /*0f08*/ 	.word	0x00021650


	//   ....[168]....
        /*0f0c*/ 	.word	0x00021680


	//   ....[169]....
        /*0f10*/ 	.word	0x00021740


	//   ....[170]....
        /*0f14*/ 	.word	0x00021760


	//   ....[171]....
        /*0f18*/ 	.word	0x000217d0


	//   ....[172]....
        /*0f1c*/ 	.word	0x00021e90


	//   ....[173]....
        /*0f20*/ 	.word	0x00022250


	//   ....[174]....
        /*0f24*/ 	.word	0x000222e0


	//   ....[175]....
        /*0f28*/ 	.word	0x000223b0


	//   ....[176]....
        /*0f2c*/ 	.word	0x00022440


	//   ....[177]....
        /*0f30*/ 	.word	0x00022510


	//   ....[178]....
        /*0f34*/ 	.word	0x000225a0


	//   ....[179]....
        /*0f38*/ 	.word	0x00022670


	//   ....[180]....
        /*0f3c*/ 	.word	0x00022700


	//   ....[181]....
        /*0f40*/ 	.word	0x00022750


	//   ....[182]....
        /*0f44*/ 	.word	0x000227a0


	//   ....[183]....
        /*0f48*/ 	.word	0x00022870


	//   ....[184]....
        /*0f4c*/ 	.word	0x00022900


	//   ....[185]....
        /*0f50*/ 	.word	0x00022950


	//   ....[186]....
        /*0f54*/ 	.word	0x000229a0


	//   ....[187]....
        /*0f58*/ 	.word	0x00022d30


	//   ....[188]....
        /*0f5c*/ 	.word	0x00023010


	//   ....[189]....
        /*0f60*/ 	.word	0x00023110


	//   ....[190]....
        /*0f64*/ 	.word	0x000231e0


	//   ....[191]....
        /*0f68*/ 	.word	0x00023250


	//   ....[192]....
        /*0f6c*/ 	.word	0x00023330


	//   ....[193]....
        /*0f70*/ 	.word	0x000233b0


	//   ....[194]....
        /*0f74*/ 	.word	0x00023480


	//   ....[195]....
        /*0f78*/ 	.word	0x00023500


	//   ....[196]....
        /*0f7c*/ 	.word	0x000235d0


	//   ....[197]....
        /*0f80*/ 	.word	0x00023650


	//   ....[198]....
        /*0f84*/ 	.word	0x00023720


	//   ....[199]....
        /*0f88*/ 	.word	0x00023820


	//   ....[200]....
        /*0f8c*/ 	.word	0x000238d0


	//   ....[201]....
        /*0f90*/ 	.word	0x00023940


	//   ....[202]....
        /*0f94*/ 	.word	0x00023a20


	//   ....[203]....
        /*0f98*/ 	.word	0x00023a80


	//   ....[204]....
        /*0f9c*/ 	.word	0x00023b40


	//   ....[205]....
        /*0fa0*/ 	.word	0x00023ba0


	//   ....[206]....
        /*0fa4*/ 	.word	0x00023c60


	//   ....[207]....
        /*0fa8*/ 	.word	0x00023cc0


	//   ....[208]....
        /*0fac*/ 	.word	0x00023d90


	//   ....[209]....
        /*0fb0*/ 	.word	0x00023e40


	//   ....[210]....
        /*0fb4*/ 	.word	0x00023eb0


	//   ....[211]....
        /*0fb8*/ 	.word	0x00023f10


	//   ....[212]....
        /*0fbc*/ 	.word	0x00024000


	//   ....[213]....
        /*0fc0*/ 	.word	0x00024060


	//   ....[214]....
        /*0fc4*/ 	.word	0x00024160


	//   ....[215]....
        /*0fc8*/ 	.word	0x000241d0


	//   ....[216]....
        /*0fcc*/ 	.word	0x000242c0


	//   ....[217]....
        /*0fd0*/ 	.word	0x00024320


	//   ....[218]....
        /*0fd4*/ 	.word	0x000243c0


	//   ....[219]....
        /*0fd8*/ 	.word	0x00024480


	//   ....[220]....
        /*0fdc*/ 	.word	0x00024550


	//   ....[221]....
        /*0fe0*/ 	.word	0x000246a0


	//   ....[222]....
        /*0fe4*/ 	.word	0x00024750


	//   ....[223]....
        /*0fe8*/ 	.word	0x00024800


	//   ....[224]....
        /*0fec*/ 	.word	0x000248a0


	//   ....[225]....
        /*0ff0*/ 	.word	0x00024950


	//   ....[226]....
        /*0ff4*/ 	.word	0x000249f0


	//   ....[227]....
        /*0ff8*/ 	.word	0x00024aa0


	//   ....[228]....
        /*0ffc*/ 	.word	0x00024b40


	//   ....[229]....
        /*1000*/ 	.word	0x00024bb0


	//   ....[230]....
        /*1004*/ 	.word	0x00024c70


	//   ....[231]....
        /*1008*/ 	.word	0x00024d70


	//   ....[232]....
        /*100c*/ 	.word	0x00024e00


	//   ....[233]....
        /*1010*/ 	.word	0x00024e60


	//   ....[234]....
        /*1014*/ 	.word	0x00024f10


	//   ....[235]....
        /*1018*/ 	.word	0x00024f70


	//   ....[236]....
        /*101c*/ 	.word	0x00025020


	//   ....[237]....
        /*1020*/ 	.word	0x00025080


	//   ....[238]....
        /*1024*/ 	.word	0x00025130


	//   ....[239]....
        /*1028*/ 	.word	0x00025190


	//   ....[240]....
        /*102c*/ 	.word	0x00025240


	//   ....[241]....
        /*1030*/ 	.word	0x00025420


	//   ....[242]....
        /*1034*/ 	.word	0x000254c0


	//   ....[243]....
        /*1038*/ 	.word	0x000255e0


	//   ....[244]....
        /*103c*/ 	.word	0x00025650


	//   ....[245]....
        /*1040*/ 	.word	0x000256c0


	//   ....[246]....
        /*1044*/ 	.word	0x00025730


	//   ....[247]....
        /*1048*/ 	.word	0x000257a0


	//   ....[248]....
        /*104c*/ 	.word	0x00025820


	//   ....[249]....
        /*1050*/ 	.word	0x000258b0


	//   ....[250]....
        /*1054*/ 	.word	0x00025950


	//   ....[251]....
        /*1058*/ 	.word	0x000259c0


	//   ....[252]....
        /*105c*/ 	.word	0x00025a30


	//   ....[253]....
        /*1060*/ 	.word	0x00025aa0


	//   ....[254]....
        /*1064*/ 	.word	0x00025b20


	//   ....[255]....
        /*1068*/ 	.word	0x00025b90


	//   ....[0]....
        /*106c*/ 	.word	0x00025c30


	//   ....[1]....
        /*1070*/ 	.word	0x00025cc0


	//   ....[2]....
        /*1074*/ 	.word	0x00025df0


	//----- nvinfo : EIATTR_REG_RECONFIG
	.align		4
.L_1542:
        /*1078*/ 	.byte	0x01, 0x54
	.zero		2


	//----- nvinfo : EIATTR_SYSCALL_OFFSETS
	.align		4
        /*107c*/ 	.byte	0x04, 0x46
        /*107e*/ 	.short	(.L_1544 - .L_1543)


	//   ....[0]....
.L_1543:
        /*1080*/ 	.word	0x00001b00


	//   ....[1]....
        /*1084*/ 	.word	0x00001c50


	//   ....[2]....
        /*1088*/ 	.word	0x00005e30


	//   ....[3]....
        /*108c*/ 	.word	0x00006150


	//   ....[4]....
        /*1090*/ 	.word	0x0001ce60


	//   ....[5]....
        /*1094*/ 	.word	0x0001cfd0


	//   ....[6]....
        /*1098*/ 	.word	0x0001d120


	//   ....[7]....
        /*109c*/ 	.word	0x0001d260


	//   ....[8]....
        /*10a0*/ 	.word	0x0001e8c0


	//----- nvinfo : EIATTR_MBARRIER_INSTR_OFFSETS
	.align		4
.L_1544:
        /*10a4*/ 	.byte	0x04, 0x39
        /*10a6*/ 	.short	(.L_1546 - .L_1545)


	//   ....[0]....
.L_1545:
        /*10a8*/ 	.word	0x00000250
        /*10ac*/ 	.word	0x000000ff
        /*10b0*/ 	.word	0x00013200
        /*10b4*/ 	.short	0x0100
        /*10b6*/ 	.byte	0x08
	.zero		1


	//   ....[1]....
        /*10b8*/ 	.word	0x00000260
        /*10bc*/ 	.word	0x000000ff
        /*10c0*/ 	.word	0x00013220
        /*10c4*/ 	.short	0x0100
        /*10c6*/ 	.byte	0x08
	.zero		1


	//   ....[2]....
        /*10c8*/ 	.word	0x00000350
        /*10cc*/ 	.word	0x000000ff
        /*10d0*/ 	.word	0x00013230
        /*10d4*/ 	.short	0x0100
        /*10d6*/ 	.byte	0x08
	.zero		1


	//   ....[3]....
        /*10d8*/ 	.word	0x00000360
        /*10dc*/ 	.word	0x000000ff
        /*10e0*/ 	.word	0x00013240
        /*10e4*/ 	.short	0x0100
        /*10e6*/ 	.byte	0x08
	.zero		1


	//   ....[4]....
        /*10e8*/ 	.word	0x00000370
        /*10ec*/ 	.word	0x000000ff
        /*10f0*/ 	.word	0x00013238
        /*10f4*/ 	.short	0x0100
        /*10f6*/ 	.byte	0x08
	.zero		1


	//   ....[5]....
        /*10f8*/ 	.word	0x00000380
        /*10fc*/ 	.word	0x000000ff
        /*1100*/ 	.word	0x00013248
        /*1104*/ 	.short	0x0100
        /*1106*/ 	.byte	0x08
	.zero		1


	//   ....[6]....
        /*1108*/ 	.word	0x000004b0
        /*110c*/ 	.word	0x000000ff
        /*1110*/ 	.word	0x00013250
        /*1114*/ 	.short	0x0100
        /*1116*/ 	.byte	0x08
	.zero		1


	//   ....[7]....
        /*1118*/ 	.word	0x000004c0
        /*111c*/ 	.word	0x000000ff
        /*1120*/ 	.word	0x00013260
        /*1124*/ 	.short	0x0100
        /*1126*/ 	.byte	0x08
	.zero		1


	//   ....[8]....
        /*1128*/ 	.word	0x000004d0
        /*112c*/ 	.word	0x000000ff
        /*1130*/ 	.word	0x00013258
        /*1134*/ 	.short	0x0100
        /*1136*/ 	.byte	0x08
	.zero		1


	//   ....[9]....
        /*1138*/ 	.word	0x000004e0
        /*113c*/ 	.word	0x000000ff
        /*1140*/ 	.word	0x00013268
        /*1144*/ 	.short	0x0100
        /*1146*/ 	.byte	0x08
	.zero		1


	//   ....[10]....
        /*1148*/ 	.word	0x000005d0
        /*114c*/ 	.word	0x000000ff
        /*1150*/ 	.word	0x00013270
        /*1154*/ 	.short	0x0100
        /*1156*/ 	.byte	0x06
	.zero		1


	//   ....[11]....
        /*1158*/ 	.word	0x000005e0
        /*115c*/ 	.word	0x000000ff
        /*1160*/ 	.word	0x00013280
        /*1164*/ 	.short	0x0100
        /*1166*/ 	.byte	0x06
	.zero		1


	//   ....[12]....
        /*1168*/ 	.word	0x000005f0
        /*116c*/ 	.word	0x000000ff
        /*1170*/ 	.word	0x00013278
        /*1174*/ 	.short	0x0100
        /*1176*/ 	.byte	0x06
	.zero		1


	//   ....[13]....
        /*1178*/ 	.word	0x00000600
        /*117c*/ 	.word	0x000000ff
        /*1180*/ 	.word	0x00013288
        /*1184*/ 	.short	0x0100
        /*1186*/ 	.byte	0x06
	.zero		1


	//   ....[14]....
        /*1188*/ 	.word	0x00000730
        /*118c*/ 	.word	0x000000ff
        /*1190*/ 	.word	0x00013290
        /*1194*/ 	.short	0x0100
        /*1196*/ 	.byte	0x08
	.zero		1


	//   ....[15]....
        /*1198*/ 	.word	0x00000740
        /*119c*/ 	.word	0x000000ff
        /*11a0*/ 	.word	0x000132a0
        /*11a4*/ 	.short	0x0100
        /*11a6*/ 	.byte	0x08
	.zero		1


	//   ....[16]....
        /*11a8*/ 	.word	0x00000750
        /*11ac*/ 	.word	0x000000ff
        /*11b0*/ 	.word	0x00013298
        /*11b4*/ 	.short	0x0100
        /*11b6*/ 	.byte	0x08
	.zero		1


	//   ....[17]....
        /*11b8*/ 	.word	0x00000760
        /*11bc*/ 	.word	0x000000ff
        /*11c0*/ 	.word	0x000132a8
        /*11c4*/ 	.short	0x0100
        /*11c6*/ 	.byte	0x08
	.zero		1


	//   ....[18]....
        /*11c8*/ 	.word	0x000008a0
        /*11cc*/ 	.word	0x000000ff
        /*11d0*/ 	.word	0x000132b0
        /*11d4*/ 	.short	0x0100
        /*11d6*/ 	.byte	0x08
	.zero		1


	//   ....[19]....
        /*11d8*/ 	.word	0x000008b0
        /*11dc*/ 	.word	0x000000ff
        /*11e0*/ 	.word	0x000132c0
        /*11e4*/ 	.short	0x0100
        /*11e6*/ 	.byte	0x08
	.zero		1


	//   ....[20]....
        /*11e8*/ 	.word	0x000008c0
        /*11ec*/ 	.word	0x000000ff
        /*11f0*/ 	.word	0x000132b8
        /*11f4*/ 	.short	0x0100
        /*11f6*/ 	.byte	0x08
	.zero		1


	//   ....[21]....
        /*11f8*/ 	.word	0x000008d0
        /*11fc*/ 	.word	0x000000ff
        /*1200*/ 	.word	0x000132c8
        /*1204*/ 	.short	0x0100
        /*1206*/ 	.byte	0x08
	.zero		1


	//   ....[22]....
        /*1208*/ 	.word	0x00002900
        /*120c*/ 	.word	0x00000030
        /*1210*/ 	.word	0x00013290
        /*1214*/ 	.short	0x010a
        /*1216*/ 	.byte	0x3f
	.zero		1


	//   ....[23]....
        /*1218*/ 	.word	0x00003b00
        /*121c*/ 	.word	0x00000030
        /*1220*/ 	.word	0x00013290
        /*1224*/ 	.short	0x010a
        /*1226*/ 	.byte	0x3f
	.zero		1


	//   ....[24]....
        /*1228*/ 	.word	0x00004b50
        /*122c*/ 	.word	0x00000030
        /*1230*/ 	.word	0x00013290
        /*1234*/ 	.short	0x010a
        /*1236*/ 	.byte	0x3f
	.zero		1


	//   ....[25]....
        /*1238*/ 	.word	0x00004f30
        /*123c*/ 	.word	0x00000000
        /*1240*/ 	.word	0x00000000
        /*1244*/ 	.short	0x0101
        /*1246*/ 	.byte	0x3f
	.zero		1


	//   ....[26]....
        /*1248*/ 	.word	0x00004f70
        /*124c*/ 	.word	0x00000030
        /*1250*/ 	.word	0x000132b0
        /*1254*/ 	.short	0x010a
        /*1256*/ 	.byte	0x3f
	.zero		1


	//   ....[27]....
        /*1258*/ 	.word	0x00005330
        /*125c*/ 	.word	0x00000030
        /*1260*/ 	.word	0x00000000
        /*1264*/ 	.short	0x0101
        /*1266*/ 	.byte	0x3f
	.zero		1


	//   ....[28]....
        /*1268*/ 	.word	0x00005ed0
        /*126c*/ 	.word	0x00000016
        /*1270*/ 	.word	0x00013200
        /*1274*/ 	.short	0x010a
        /*1276*/ 	.byte	0x3f
	.zero		1


	//   ....[29]....
        /*1278*/ 	.word	0x00005f20
        /*127c*/ 	.word	0x00000016
        /*1280*/ 	.word	0x00013200
        /*1284*/ 	.short	0x010a
        /*1286*/ 	.byte	0x3f
	.zero		1


	//   ....[30]....
        /*1288*/ 	.word	0x000066c0
        /*128c*/ 	.word	0x00000016
        /*1290*/ 	.word	0x00013200
        /*1294*/ 	.short	0x010a
        /*1296*/ 	.byte	0x3f
	.zero		1


	//   ....[31]....
        /*1298*/ 	.word	0x00007b30
        /*129c*/ 	.word	0x00000016
        /*12a0*/ 	.word	0x00013200
        /*12a4*/ 	.short	0x010a
        /*12a6*/ 	.byte	0x3f
	.zero		1


	//   ....[32]....
        /*12a8*/ 	.word	0x00008cc0
        /*12ac*/ 	.word	0x0000000c
        /*12b0*/ 	.word	0x00013230
        /*12b4*/ 	.short	0x010a
        /*12b6*/ 	.byte	0x3f
	.zero		1


	//   ....[33]....
        /*12b8*/ 	.word	0x00008d60
        /*12bc*/ 	.word	0x0000000c
        /*12c0*/ 	.word	0x00013230
        /*12c4*/ 	.short	0x010a
        /*12c6*/ 	.byte	0x3f
	.zero		1


	//   ....[34]....
        /*12c8*/ 	.word	0x00009500
        /*12cc*/ 	.word	0x00000000
        /*12d0*/ 	.word	0x00000000
        /*12d4*/ 	.short	0x0101
        /*12d6*/ 	.byte	0x3f
	.zero		1


	//   ....[35]....
        /*12d8*/ 	.word	0x0000cc50
        /*12dc*/ 	.word	0x0000000e
        /*12e0*/ 	.word	0x00013230
        /*12e4*/ 	.short	0x010a
        /*12e6*/ 	.byte	0x3f
	.zero		1


	//   ....[36]....
        /*12e8*/ 	.word	0x0000cce0
        /*12ec*/ 	.word	0x0000000e
        /*12f0*/ 	.word	0x00013230
        /*12f4*/ 	.short	0x010a
        /*12f6*/ 	.byte	0x3f
	.zero		1


	//   ....[37]....
        /*12f8*/ 	.word	0x0000d2a0
        /*12fc*/ 	.word	0x0000000f
        /*1300*/ 	.word	0x00013250
        /*1304*/ 	.short	0x010a
        /*1306*/ 	.byte	0x3f
	.zero		1


	//   ....[38]....
        /*1308*/ 	.word	0x0000d2f0
        /*130c*/ 	.word	0x0000000f
        /*1310*/ 	.word	0x00013250
        /*1314*/ 	.short	0x010a
        /*1316*/ 	.byte	0x3f
	.zero		1


	//   ....[39]....
        /*1318*/ 	.word	0x0000d6b0
        /*131c*/ 	.word	0x0000000e
        /*1320*/ 	.word	0x00000000
        /*1324*/ 	.short	0x0101
        /*1326*/ 	.byte	0x3f
	.zero		1


	//   ....[40]....
        /*1328*/ 	.word	0x000109b0
        /*132c*/ 	.word	0x0000000f
        /*1330*/ 	.word	0x00000000
        /*1334*/ 	.short	0x0101
        /*1336*/ 	.byte	0x3f
	.zero		1


	//   ....[41]....
        /*1338*/ 	.word	0x000112c0
        /*133c*/ 	.word	0x00000000
        /*1340*/ 	.word	0x00013230
        /*1344*/ 	.short	0x010a
        /*1346*/ 	.byte	0x3f
	.zero		1


	//   ....[42]....
        /*1348*/ 	.word	0x00011350
        /*134c*/ 	.word	0x00000000
        /*1350*/ 	.word	0x00013230
        /*1354*/ 	.short	0x010a
        /*1356*/ 	.byte	0x3f
	.zero		1


	//   ....[43]....
        /*1358*/ 	.word	0x00011910
        /*135c*/ 	.word	0x0000000e
        /*1360*/ 	.word	0x00013250
        /*1364*/ 	.short	0x010a
        /*1366*/ 	.byte	0x3f
	.zero		1


	//   ....[44]....
        /*1368*/ 	.word	0x00011960
        /*136c*/ 	.word	0x0000000e
        /*1370*/ 	.word	0x00013250
        /*1374*/ 	.short	0x010a
        /*1376*/ 	.byte	0x3f
	.zero		1


	//   ....[45]....
        /*1378*/ 	.word	0x00011c60
        /*137c*/ 	.word	0x00000000
        /*1380*/ 	.word	0x00000000
        /*1384*/ 	.short	0x0101
        /*1386*/ 	.byte	0x3f
	.zero		1


	//   ....[46]....
        /*1388*/ 	.word	0x00013250
        /*138c*/ 	.word	0x0000000e
        /*1390*/ 	.word	0x00000000
        /*1394*/ 	.short	0x0101
        /*1396*/ 	.byte	0x3f
	.zero		1


	//   ....[47]....
        /*1398*/ 	.word	0x00013810
        /*139c*/ 	.word	0x00000003
        /*13a0*/ 	.word	0x00013230
        /*13a4*/ 	.short	0x010a
        /*13a6*/ 	.byte	0x3f
	.zero		1


	//   ....[48]....
        /*13a8*/ 	.word	0x000138a0
        /*13ac*/ 	.word	0x00000003
        /*13b0*/ 	.word	0x00013230
        /*13b4*/ 	.short	0x010a
        /*13b6*/ 	.byte	0x3f
	.zero		1


	//   ....[49]....
        /*13b8*/ 	.word	0x00013e60
        /*13bc*/ 	.word	0x00000009
        /*13c0*/ 	.word	0x00013250
        /*13c4*/ 	.short	0x010a
        /*13c6*/ 	.byte	0x3f
	.zero		1


	//   ....[50]....
        /*13c8*/ 	.word	0x00013eb0
        /*13cc*/ 	.word	0x00000009
        /*13d0*/ 	.word	0x00013250
        /*13d4*/ 	.short	0x010a
        /*13d6*/ 	.byte	0x3f
	.zero		1


	//   ....[51]....
        /*13d8*/ 	.word	0x00014290
        /*13dc*/ 	.word	0x00000000
        /*13e0*/ 	.word	0x00000000
        /*13e4*/ 	.short	0x0101
        /*13e6*/ 	.byte	0x3f
	.zero		1


	//   ....[52]....
        /*13e8*/ 	.word	0x000175a0
        /*13ec*/ 	.word	0x00000009
        /*13f0*/ 	.word	0x00000000
        /*13f4*/ 	.short	0x0101
        /*13f6*/ 	.byte	0x3f
	.zero		1


	//   ....[53]....
        /*13f8*/ 	.word	0x00017ac0
        /*13fc*/ 	.word	0x0000000d
        /*1400*/ 	.word	0x00013250
        /*1404*/ 	.short	0x010a
        /*1406*/ 	.byte	0x3f
	.zero		1


	//   ....[54]....
        /*1408*/ 	.word	0x00017b10
        /*140c*/ 	.word	0x0000000d
        /*1410*/ 	.word	0x00013250
        /*1414*/ 	.short	0x010a
        /*1416*/ 	.byte	0x3f
	.zero		1


	//   ....[55]....
        /*1418*/ 	.word	0x000183a0
        /*141c*/ 	.word	0x00000000
        /*1420*/ 	.word	0x00000000
        /*1424*/ 	.short	0x0101
        /*1426*/ 	.byte	0x3f
	.zero		1


	//   ....[56]....
        /*1428*/ 	.word	0x00019770
        /*142c*/ 	.word	0x00000002
        /*1430*/ 	.word	0x00000000
        /*1434*/ 	.short	0x0101
        /*1436*/ 	.byte	0x3f
	.zero		1


	//   ....[57]....
        /*1438*/ 	.word	0x0001bbc0
        /*143c*/ 	.word	0x00000011
        /*1440*/ 	.word	0x00013220
        /*1444*/ 	.short	0x010a
        /*1446*/ 	.byte	0x3f
	.zero		1


	//   ....[58]....
        /*1448*/ 	.word	0x0001bc90
        /*144c*/ 	.word	0x00000005
        /*1450*/ 	.word	0x000132a0
        /*1454*/ 	.short	0x010a
        /*1456*/ 	.byte	0x3f
	.zero		1


	//   ....[59]....
        /*1458*/ 	.word	0x0001bed0
        /*145c*/ 	.word	0x00000005
        /*1460*/ 	.word	0x000132c0
        /*1464*/ 	.short	0x010a
        /*1466*/ 	.byte	0x3f
	.zero		1


	//   ....[60]....
        /*1468*/ 	.word	0x0001c280
        /*146c*/ 	.word	0x00000005
        /*1470*/ 	.word	0x000132a0
        /*1474*/ 	.short	0x010a
        /*1476*/ 	.byte	0x3f
	.zero		1


	//   ....[61]....
        /*1478*/ 	.word	0x0001c4b0
        /*147c*/ 	.word	0x00000005
        /*1480*/ 	.word	0x000132c0
        /*1484*/ 	.short	0x010a
        /*1486*/ 	.byte	0x3f
	.zero		1


	//   ....[62]....
        /*1488*/ 	.word	0x0001d8c0
        /*148c*/ 	.word	0x00000004
        /*1490*/ 	.word	0x00013280
        /*1494*/ 	.short	0x010a
        /*1496*/ 	.byte	0x3f
	.zero		1


	//   ....[63]....
        /*1498*/ 	.word	0x0001df40
        /*149c*/ 	.word	0x00000004
        /*14a0*/ 	.word	0x00013270
        /*14a4*/ 	.short	0x0107
        /*14a6*/ 	.byte	0x3f
	.zero		1


	//   ....[64]....
        /*14a8*/ 	.word	0x0001e000
        /*14ac*/ 	.word	0x00000004
        /*14b0*/ 	.word	0x00013270
        /*14b4*/ 	.short	0x0101
        /*14b6*/ 	.byte	0x3f
	.zero		1


	//   ....[65]....
        /*14b8*/ 	.word	0x0001e050
        /*14bc*/ 	.word	0x00000004
        /*14c0*/ 	.word	0x00013240
        /*14c4*/ 	.short	0x010a
        /*14c6*/ 	.byte	0x3f
	.zero		1


	//   ....[66]....
        /*14c8*/ 	.word	0x0001e5a0
        /*14cc*/ 	.word	0x00000004
        /*14d0*/ 	.word	0x00013230
        /*14d4*/ 	.short	0x0107
        /*14d6*/ 	.byte	0x3f
	.zero		1


	//   ....[67]....
        /*14d8*/ 	.word	0x0001e680
        /*14dc*/ 	.word	0x00000004
        /*14e0*/ 	.word	0x00013230
        /*14e4*/ 	.short	0x0101
        /*14e6*/ 	.byte	0x3f
	.zero		1


	//   ....[68]....
        /*14e8*/ 	.word	0x0001f160
        /*14ec*/ 	.word	0x00000011
        /*14f0*/ 	.word	0x00013200
        /*14f4*/ 	.short	0x0107
        /*14f6*/ 	.byte	0x3f
	.zero		1


	//   ....[69]....
        /*14f8*/ 	.word	0x0001f250
        /*14fc*/ 	.word	0x00000011
        /*1500*/ 	.word	0x00013200
        /*1504*/ 	.short	0x0101
        /*1506*/ 	.byte	0x3f
	.zero		1


	//   ....[70]....
        /*1508*/ 	.word	0x0001f270
        /*150c*/ 	.word	0x00000011
        /*1510*/ 	.word	0x00013220
        /*1514*/ 	.short	0x010a
        /*1516*/ 	.byte	0x3f
	.zero		1


	//   ....[71]....
        /*1518*/ 	.word	0x0001f7f0
        /*151c*/ 	.word	0x00000006
        /*1520*/ 	.word	0x00013280
        /*1524*/ 	.short	0x010a
        /*1526*/ 	.byte	0x3f
	.zero		1


	//   ....[72]....
        /*1528*/ 	.word	0x0001fd40
        /*152c*/ 	.word	0x00000006
        /*1530*/ 	.word	0x00013270
        /*1534*/ 	.short	0x0107
        /*1536*/ 	.byte	0x3f
	.zero		1


	//   ....[73]....
        /*1538*/ 	.word	0x0001fe00
        /*153c*/ 	.word	0x00000006
        /*1540*/ 	.word	0x00013270
        /*1544*/ 	.short	0x0101
        /*1546*/ 	.byte	0x3f
	.zero		1


	//   ....[74]....
        /*1548*/ 	.word	0x0001fe50
        /*154c*/ 	.word	0x00000006
        /*1550*/ 	.word	0x00013240
        /*1554*/ 	.short	0x010a
        /*1556*/ 	.byte	0x3f
	.zero		1


	//   ....[75]....
        /*1558*/ 	.word	0x000202c0
        /*155c*/ 	.word	0x00000006
        /*1560*/ 	.word	0x00013230
        /*1564*/ 	.short	0x0107
        /*1566*/ 	.byte	0x3f
	.zero		1


	//   ....[76]....
        /*1568*/ 	.word	0x00020390
        /*156c*/ 	.word	0x00000006
        /*1570*/ 	.word	0x00013230
        /*1574*/ 	.short	0x0101
        /*1576*/ 	.byte	0x3f
	.zero		1


	//   ....[77]....
        /*1578*/ 	.word	0x00020410
        /*157c*/ 	.word	0x00000002
        /*1580*/ 	.word	0x00013270
        /*1584*/ 	.short	0x010a
        /*1586*/ 	.byte	0x3f
	.zero		1


	//   ....[78]....
        /*1588*/ 	.word	0x000204a0
        /*158c*/ 	.word	0x00000002
        /*1590*/ 	.word	0x00013260
        /*1594*/ 	.short	0x010a
        /*1596*/ 	.byte	0x3f
	.zero		1


	//   ....[79]....
        /*1598*/ 	.word	0x000208d0
        /*159c*/ 	.word	0x00000002
        /*15a0*/ 	.word	0x00013250
        /*15a4*/ 	.short	0x0101
        /*15a6*/ 	.byte	0x3f
	.zero		1


	//   ....[80]....
        /*15a8*/ 	.word	0x00020960
        /*15ac*/ 	.word	0x00000002
        /*15b0*/ 	.word	0x00000000
        /*15b4*/ 	.short	0x0101
        /*15b6*/ 	.byte	0x3f
	.zero		1


	//   ....[81]....
        /*15b8*/ 	.word	0x00020b40
        /*15bc*/ 	.word	0x00000000
        /*15c0*/ 	.word	0x00013270
        /*15c4*/ 	.short	0x010a
        /*15c6*/ 	.byte	0x3f
	.zero		1


	//   ....[82]....
        /*15c8*/ 	.word	0x00020bd0
        /*15cc*/ 	.word	0x00000000
        /*15d0*/ 	.word	0x00013260
        /*15d4*/ 	.short	0x010a
        /*15d6*/ 	.byte	0x3f
	.zero		1


	//   ....[83]....
        /*15d8*/ 	.word	0x00021020
        /*15dc*/ 	.word	0x00000000
        /*15e0*/ 	.word	0x00013250
        /*15e4*/ 	.short	0x0101
        /*15e6*/ 	.byte	0x3f
	.zero		1


	//   ....[84]....
        /*15e8*/ 	.word	0x000210a0
        /*15ec*/ 	.word	0x00000000
        /*15f0*/ 	.word	0x00000000
        /*15f4*/ 	.short	0x0101
        /*15f6*/ 	.byte	0x3f
	.zero		1


	//   ....[85]....
        /*15f8*/ 	.word	0x00021e10
        /*15fc*/ 	.word	0x00000005
        /*1600*/ 	.word	0x00013220
        /*1604*/ 	.short	0x010a
        /*1606*/ 	.byte	0x3f
	.zero		1


	//   ....[86]....
        /*1608*/ 	.word	0x00021fa0
        /*160c*/ 	.word	0x00000004
        /*1610*/ 	.word	0x00013240
        /*1614*/ 	.short	0x010a
        /*1616*/ 	.byte	0x3f
	.zero		1


	//   ....[87]....
        /*1618*/ 	.word	0x00022050
        /*161c*/ 	.word	0x00000005
        /*1620*/ 	.word	0x00013240
        /*1624*/ 	.short	0x010a
        /*1626*/ 	.byte	0x3f
	.zero		1


	//   ....[88]....
        /*1628*/ 	.word	0x00022090
        /*162c*/ 	.word	0x00000004
        /*1630*/ 	.word	0x00013260
        /*1634*/ 	.short	0x010a
        /*1636*/ 	.byte	0x3f
	.zero		1


	//   ....[89]....
        /*1638*/ 	.word	0x000220d0
        /*163c*/ 	.word	0x00000005
        /*1640*/ 	.word	0x00013260
        /*1644*/ 	.short	0x010a
        /*1646*/ 	.byte	0x3f
	.zero		1


	//   ....[90]....
        /*1648*/ 	.word	0x00022110
        /*164c*/ 	.word	0x00000004
        /*1650*/ 	.word	0x00013280
        /*1654*/ 	.short	0x010a
        /*1656*/ 	.byte	0x3f
	.zero		1


	//   ....[91]....
        /*1658*/ 	.word	0x00022150
        /*165c*/ 	.word	0x00000005
        /*1660*/ 	.word	0x00013280
        /*1664*/ 	.short	0x010a
        /*1666*/ 	.byte	0x3f
	.zero		1


	//   ....[92]....
        /*1668*/ 	.word	0x000221b0
        /*166c*/ 	.word	0x00000030
        /*1670*/ 	.word	0x00013290
        /*1674*/ 	.short	0x010a
        /*1676*/ 	.byte	0x3f
	.zero		1


	//   ....[93]....
        /*1678*/ 	.word	0x00022310
        /*167c*/ 	.word	0x00000030
        /*1680*/ 	.word	0x00013290
        /*1684*/ 	.short	0x010a
        /*1686*/ 	.byte	0x3f
	.zero		1


	//   ....[94]....
        /*1688*/ 	.word	0x00022470
        /*168c*/ 	.word	0x00000030
        /*1690*/ 	.word	0x00013290
        /*1694*/ 	.short	0x010a
        /*1696*/ 	.byte	0x3f
	.zero		1


	//   ....[95]....
        /*1698*/ 	.word	0x000225d0
        /*169c*/ 	.word	0x00000030
        /*16a0*/ 	.word	0x000132b0
        /*16a4*/ 	.short	0x010a
        /*16a6*/ 	.byte	0x3f
	.zero		1


	//   ....[96]....
        /*16a8*/ 	.word	0x000227d0
        /*16ac*/ 	.word	0x00000016
        /*16b0*/ 	.word	0x00013200
        /*16b4*/ 	.short	0x010a
        /*16b6*/ 	.byte	0x3f
	.zero		1


	//   ....[97]....
        /*16b8*/ 	.word	0x000229d0
        /*16bc*/ 	.word	0x00000016
        /*16c0*/ 	.word	0x00013200
        /*16c4*/ 	.short	0x010a
        /*16c6*/ 	.byte	0x3f
	.zero		1


	//   ....[98]....
        /*16c8*/ 	.word	0x00022a20
        /*16cc*/ 	.word	0x0000000c
        /*16d0*/ 	.word	0x00013230
        /*16d4*/ 	.short	0x010a
        /*16d6*/ 	.byte	0x3f
	.zero		1


	//   ....[99]....
        /*16d8*/ 	.word	0x00022a70
        /*16dc*/ 	.word	0x0000000e
        /*16e0*/ 	.word	0x00013230
        /*16e4*/ 	.short	0x010a
        /*16e6*/ 	.byte	0x3f
	.zero		1


	//   ....[100]....
        /*16e8*/ 	.word	0x00022ac0
        /*16ec*/ 	.word	0x0000000f
        /*16f0*/ 	.word	0x00013250
        /*16f4*/ 	.short	0x010a
        /*16f6*/ 	.byte	0x3f
	.zero		1


	//   ....[101]....
        /*16f8*/ 	.word	0x00022b10
        /*16fc*/ 	.word	0x00000000
        /*1700*/ 	.word	0x00013230
        /*1704*/ 	.short	0x010a
        /*1706*/ 	.byte	0x3f
	.zero		1


	//   ....[102]....
        /*1708*/ 	.word	0x00022b60
        /*170c*/ 	.word	0x0000000e
        /*1710*/ 	.word	0x00013250
        /*1714*/ 	.short	0x010a
        /*1716*/ 	.byte	0x3f
	.zero		1


	//   ....[103]....
        /*1718*/ 	.word	0x00022bb0
        /*171c*/ 	.word	0x00000003
        /*1720*/ 	.word	0x00013230
        /*1724*/ 	.short	0x010a
        /*1726*/ 	.byte	0x3f
	.zero		1


	//   ....[104]....
        /*1728*/ 	.word	0x00022c00
        /*172c*/ 	.word	0x00000009
        /*1730*/ 	.word	0x00013250
        /*1734*/ 	.short	0x010a
        /*1736*/ 	.byte	0x3f
	.zero		1


	//   ....[105]....
        /*1738*/ 	.word	0x00022c50
        /*173c*/ 	.word	0x0000000d
        /*1740*/ 	.word	0x00013250
        /*1744*/ 	.short	0x010a
        /*1746*/ 	.byte	0x3f
	.zero		1


	//   ....[106]....
        /*1748*/ 	.word	0x00022df0
        /*174c*/ 	.word	0x00000011
        /*1750*/ 	.word	0x00013220
        /*1754*/ 	.short	0x010a
        /*1756*/ 	.byte	0x3f
	.zero		1


	//   ....[107]....
        /*1758*/ 	.word	0x00022e40
        /*175c*/ 	.word	0x00000005
        /*1760*/ 	.word	0x000132a0
        /*1764*/ 	.short	0x010a
        /*1766*/ 	.byte	0x3f
	.zero		1


	//   ....[108]....
        /*1768*/ 	.word	0x00022e90
        /*176c*/ 	.word	0x00000005
        /*1770*/ 	.word	0x000132c0
        /*1774*/ 	.short	0x010a
        /*1776*/ 	.byte	0x3f
	.zero		1


	//   ....[109]....
        /*1778*/ 	.word	0x00022ee0
        /*177c*/ 	.word	0x00000005
        /*1780*/ 	.word	0x000132a0
        /*1784*/ 	.short	0x010a
        /*1786*/ 	.byte	0x3f
	.zero		1


	//   ....[110]....
        /*1788*/ 	.word	0x00022f30
        /*178c*/ 	.word	0x00000005
        /*1790*/ 	.word	0x000132c0
        /*1794*/ 	.short	0x010a
        /*1796*/ 	.byte	0x3f
	.zero		1


	//   ....[111]....
        /*1798*/ 	.word	0x00023060
        /*179c*/ 	.word	0x00000004
        /*17a0*/ 	.word	0x00013280
        /*17a4*/ 	.short	0x010a
        /*17a6*/ 	.byte	0x3f
	.zero		1


	//   ....[112]....
        /*17a8*/ 	.word	0x00023770
        /*17ac*/ 	.word	0x00000004
        /*17b0*/ 	.word	0x00013240
        /*17b4*/ 	.short	0x010a
        /*17b6*/ 	.byte	0x3f
	.zero		1


	//   ....[113]....
        /*17b8*/ 	.word	0x00024590
        /*17bc*/ 	.word	0x00000011
        /*17c0*/ 	.word	0x00013220
        /*17c4*/ 	.short	0x010a
        /*17c6*/ 	.byte	0x3f
	.zero		1


	//   ....[114]....
        /*17c8*/ 	.word	0x000245f0
        /*17cc*/ 	.word	0x00000006
        /*17d0*/ 	.word	0x00013280
        /*17d4*/ 	.short	0x010a
        /*17d6*/ 	.byte	0x3f
	.zero		1


	//   ....[115]....
        /*17d8*/ 	.word	0x00024cc0
        /*17dc*/ 	.word	0x00000006
        /*17e0*/ 	.word	0x00013240
        /*17e4*/ 	.short	0x010a
        /*17e6*/ 	.byte	0x3f
	.zero		1


	//   ....[116]....
        /*17e8*/ 	.word	0x00025280
        /*17ec*/ 	.word	0x00000002
        /*17f0*/ 	.word	0x00013270
        /*17f4*/ 	.short	0x010a
        /*17f6*/ 	.byte	0x3f
	.zero		1


	//   ....[117]....
        /*17f8*/ 	.word	0x000252d0
        /*17fc*/ 	.word	0x00000002
        /*1800*/ 	.word	0x00013260
        /*1804*/ 	.short	0x010a
        /*1806*/ 	.byte	0x3f
	.zero		1


	//   ....[118]....
        /*1808*/ 	.word	0x00025320
        /*180c*/ 	.word	0x00000000
        /*1810*/ 	.word	0x00013270
        /*1814*/ 	.short	0x010a
        /*1816*/ 	.byte	0x3f
	.zero		1


	//   ....[119]....
        /*1818*/ 	.word	0x00025370
        /*181c*/ 	.word	0x00000000
        /*1820*/ 	.word	0x00013260
        /*1824*/ 	.short	0x010a
        /*1826*/ 	.byte	0x3f
	.zero		1


	//   ....[120]....
        /*1828*/ 	.word	0x00025d10
        /*182c*/ 	.word	0x00000005
        /*1830*/ 	.word	0x00013220
        /*1834*/ 	.short	0x010a
        /*1836*/ 	.byte	0x3f
	.zero		1


	//   ....[121]....
        /*1838*/ 	.word	0x00025eb0
        /*183c*/ 	.word	0x00000004
        /*1840*/ 	.word	0x00013240
        /*1844*/ 	.short	0x010a
        /*1846*/ 	.byte	0x3f
	.zero		1


	//   ....[122]....
        /*1848*/ 	.word	0x00025f00
        /*184c*/ 	.word	0x00000005
        /*1850*/ 	.word	0x00013240
        /*1854*/ 	.short	0x010a
        /*1856*/ 	.byte	0x3f
	.zero		1


	//   ....[123]....
        /*1858*/ 	.word	0x00025f50
        /*185c*/ 	.word	0x00000004
        /*1860*/ 	.word	0x00013260
        /*1864*/ 	.short	0x010a
        /*1866*/ 	.byte	0x3f
	.zero		1


	//   ....[124]....
        /*1868*/ 	.word	0x00025fa0
        /*186c*/ 	.word	0x00000005
        /*1870*/ 	.word	0x00013260
        /*1874*/ 	.short	0x010a
        /*1876*/ 	.byte	0x3f
	.zero		1


	//   ....[125]....
        /*1878*/ 	.word	0x00025ff0
        /*187c*/ 	.word	0x00000004
        /*1880*/ 	.word	0x00013280
        /*1884*/ 	.short	0x010a
        /*1886*/ 	.byte	0x3f
	.zero		1


	//----- nvinfo : EIATTR_NUM_MBARRIERS
	.align		4
.L_1546:
        /*1888*/ 	.byte	0x03, 0x38
        /*188a*/ 	.short	0x0016


	//----- nvinfo : EIATTR_EXIT_INSTR_OFFSETS
	.align		4
        /*188c*/ 	.byte	0x04, 0x1c
        /*188e*/ 	.short	(.L_1548 - .L_1547)


	//   ....[0]....
.L_1547:
        /*1890*/ 	.word	0x000221a0


	//----- nvinfo : EIATTR_MAX_THREADS
	.align		4
.L_1548:
        /*1894*/ 	.byte	0x04, 0x05
        /*1896*/ 	.short	(.L_1550 - .L_1549)
.L_1549:
        /*1898*/ 	.word	0x00000200
        /*189c*/ 	.word	0x00000001
        /*18a0*/ 	.word	0x00000001


	//----- nvinfo : EIATTR_CRS_STACK_SIZE
	.align		4
.L_1550:
        /*18a4*/ 	.byte	0x04, 0x1e
        /*18a6*/ 	.short	(.L_1552 - .L_1551)
.L_1551:
        /*18a8*/ 	.word	0x00000000


	//----- nvinfo : EIATTR_CBANK_PARAM_SIZE
	.align		4
.L_1552:
        /*18ac*/ 	.byte	0x03, 0x19
        /*18ae*/ 	.short	0x0af0


	//----- nvinfo : EIATTR_PARAM_CBANK
	.align		4
        /*18b0*/ 	.byte	0x04, 0x0a
        /*18b2*/ 	.short	(.L_1554 - .L_1553)
	.align		4
.L_1553:
        /*18b4*/ 	.word	index@(.nv.constant0._ZN7cutlass13device_kernelIN5flash11enable_sm90INS1_16FlashAttnFwdSm90INS1_25CollectiveMainloopFwdSm90ILi2EN4cute5tupleIJNS5_1CILi1EEES8_S8_EEENS6_IJNS7_ILi192EEENS7_ILi160EEENS7_ILi64EEEEEELi64ENS_12float_e4m3_tEfNS_4arch4Sm90ELb0ELb1ELb0ELb1ELb1ELb1ELb0ELb1ELb1ELb1ELb0ELb0EEENS1_21CollectiveEpilogueFwdINS6_IJSA_SC_SB_EEES9_NS_10bfloat16_tESG_Li384ELb1ELb1ELb0ELb1EEENS1_36VarlenDynamicPersistentTileSchedulerILi192ELi160ELi384ELi128ELb0ELb1ELb1ELb1ELb0ELb1EEEEEEEEEvNT_6ParamsE)
        /*18b8*/ 	.short	0x0210
        /*18ba*/ 	.short	0x0af0


	//----- nvinfo : EIATTR_SW_WAR
	.align		4
.L_1554:
        /*18bc*/ 	.byte	0x04, 0x36
        /*18be*/ 	.short	(.L_1556 - .L_1555)
.L_1555:
        /*18c0*/ 	.word	0x00000008
.L_1556:


//--------------------- .nv.info._ZN7cutlass13device_kernelIN5flash11enable_sm90INS1_16FlashAttnFwdSm90INS1_25CollectiveMainloopFwdSm90ILi2EN4cute5tupleIJNS5_1CILi1EEES8_S8_EEENS6_IJNS7_ILi192EEENS7_ILi160EEENS7_ILi64EEEEEELi64ENS_12float_e4m3_tEfNS_4arch4Sm90ELb1ELb0ELb0ELb0ELb1ELb0ELb0ELb1ELb1ELb1ELb0ELb0EEENS1_21CollectiveEpilogueFwdINS6_IJSA_SC_SB_EEES9_NS_10bfloat16_tESG_Li384ELb0ELb1ELb0ELb1EEENS1_30DynamicPersistentTileSchedulerILi384ELi128ELb0ELb1ELb1EEEEEEEEEvNT_6ParamsE --------------------------
	.section	.nv.info._ZN7cutlass13device_kernelIN5flash11enable_sm90INS1_16FlashAttnFwdSm90INS1_25CollectiveMainloopFwdSm90ILi2EN4cute5tupleIJNS5_1CILi1EEES8_S8_EEENS6_IJNS7_ILi192EEENS7_ILi160EEENS7_ILi64EEEEEELi64ENS_12float_e4m3_tEfNS_4arch4Sm90ELb1ELb0ELb0ELb0ELb1ELb0ELb0ELb1ELb1ELb1ELb0ELb0EEENS1_21CollectiveEpilogueFwdINS6_IJSA_SC_SB_EEES9_NS_10bfloat16_tESG_Li384ELb0ELb1ELb0ELb1EEENS1_30DynamicPersistentTileSchedulerILi384ELi128ELb0ELb1ELb1EEEEEEEEEvNT_6ParamsE,"",@"SHT_CUDA_INFO"
	.sectionflags	@""
	.align	4


	//----- nvinfo : EIATTR_CUDA_API_VERSION
	.align		4
        /*0000*/ 	.byte	0x04, 0x37
        /*0002*/ 	.short	(.L_1558 - .L_1557)
.L_1557:
        /*0004*/ 	.word	0x00000082


	//----- nvinfo : EIATTR_KPARAM_INFO
	.align		4
.L_1558:
        /*0008*/ 	.byte	0x04, 0x17
        /*000a*/ 	.short	(.L_1560 - .L_1559)
.L_1559:
        /*000c*/ 	.word	0x00000000
        /*0010*/ 	.short	0x0000
        /*0012*/ 	.short	0x0070
        /*0014*/ 	.byte	0x00, 0xf0, 0x01, 0x2a


	//----- nvinfo : EIATTR_SPARSE_MMA_MASK
	.align		4
.L_1560:
        /*0018*/ 	.byte	0x03, 0x50
        /*001a*/ 	.short	0x0000


	//----- nvinfo : EIATTR_MAXREG_COUNT
	.align		4
        /*001c*/ 	.byte	0x03, 0x1b
        /*001e*/ 	.short	0x0080


	//----- nvinfo : EIATTR_NUM_BARRIERS
	.align		4
        /*0020*/ 	.byte	0x02, 0x4c
        /*0022*/ 	.byte	0x09
	.zero		1


	//----- nvinfo : EIATTR_EXTERNS
	.align		4
        /*0024*/ 	.byte	0x04, 0x0f
        /*0026*/ 	.short	(.L_1562 - .L_1561)


	//   ....[0]....
	.align		4
.L_1561:
        /*0028*/ 	.word	index@(__assertfail)


	//----- nvinfo : EIATTR_ANNOTATIONS
	.align		4
.L_1562:
        /*002c*/ 	.byte	0x04, 0x55
        /*002e*/ 	.short	(.L_1564 - .L_1563)


	//   ....[0]....
.L_1563:
        /* <DEDUP_REMOVED lines=45> */


	//----- nvinfo : EIATTR_MERCURY_ISA_VERSION
	.align		4
.L_1564:
        /*02e8*/ 	.byte	0x03, 0x5f
        /*02ea*/ 	.short	0x0101


	//----- nvinfo : EIATTR_INT_WARP_WIDE_INSTR_OFFSETS
	.align		4
        /*02ec*/ 	.byte	0x04, 0x31
        /*02ee*/ 	.short	(.L_1566 - .L_1565)


	//   ....[0]....
.L_1565:
        /*02f0*/ 	.word	0x000000c0


	//   ....[1]....
        /*02f4*/ 	.word	0x000000d0


	//   ....[2]....
        /*02f8*/ 	.word	0x00000170


	//   ....[3]....
        /*02fc*/ 	.word	0x0000bef0


	//   ....[4]....
        /*0300*/ 	.word	0x0000bf80


	//   ....[5]....
        /*0304*/ 	.word	0x0000fae0


	//   ....[6]....
        /*0308*/ 	.word	0x0000fb70


	//----- nvinfo : EIATTR_COOP_GROUP_MASK_REGIDS
	.align		4
.L_1566:
        /*030c*/ 	.byte	0x04, 0x29
        /*030e*/ 	.short	(.L_1568 - .L_1567)


	//   ....[0]....
.L_1567:
        /*0310*/ 	.word	0xffffffff


	//   ....[1]....
        /*0314*/ 	.word	0xffffffff


	//   ....[2]....
        /*0318*/ 	.word	0xffffffff


	//   ....[3]....
        /*031c*/ 	.word	0xffffffff


	//   ....[4]....
        /*0320*/ 	.word	0xffffffff


	//   ....[5]....
        /*0324*/ 	.word	0xffffffff


	//   ....[6]....
        /*0328*/ 	.word	0xffffffff


	//   ....[7]....
        /*032c*/ 	.word	0xffffffff


	//   ....[8]....
        /*0330*/ 	.word	0xffffffff


	//   ....[9]....
        /*0334*/ 	.word	0xffffffff


	//   ....[10]....
        /*0338*/ 	.word	0xffffffff


	//   ....[11]....
        /*033c*/ 	.word	0xffffffff


	//   ....[12]....
        /*0340*/ 	.word	0xffffffff


	//   ....[13]....
        /*0344*/ 	.word	0xffffffff


	//   ....[14]....
        /*0348*/ 	.word	0xffffffff


	//   ....[15]....
        /*034c*/ 	.word	0xffffffff


	//   ....[16]....
        /*0350*/ 	.word	0xffffffff


	//   ....[17]....
        /*0354*/ 	.word	0xffffffff


	//   ....[18]....
        /*0358*/ 	.word	0xffffffff


	//   ....[19]....
        /*035c*/ 	.word	0xffffffff


	//   ....[20]....
        /*0360*/ 	.word	0xffffffff


	//   ....[21]....
        /*0364*/ 	.word	0xffffffff


	//   ....[22]....
        /*0368*/ 	.word	0xffffffff


	//   ....[23]....
        /*036c*/ 	.word	0xffffffff


	//   ....[24]....
        /*0370*/ 	.word	0xffffffff


	//   ....[25]....
        /*0374*/ 	.word	0xffffffff


	//   ....[26]....
        /*0378*/ 	.word	0xffffffff


	//   ....[27]....
        /*037c*/ 	.word	0xffffffff


	//   ....[28]....
        /*0380*/ 	.word	0xffffffff


	//   ....[29]....
        /*0384*/ 	.word	0xffffffff


	//   ....[30]....
        /*0388*/ 	.word	0xffffffff


	//   ....[31]....
        /*038c*/ 	.word	0xffffffff


	//   ....[32]....
        /*0390*/ 	.word	0xffffffff


	//   ....[33]....
        /*0394*/ 	.word	0xffffffff


	//   ....[34]....
        /*0398*/ 	.word	0xffffffff


	//   ....[35]....
        /*039c*/ 	.word	0xffffffff


	//   ....[36]....
        /*03a0*/ 	.word	0xffffffff


	//   ....[37]....
        /*03a4*/ 	.word	0xffffffff


	//   ....[38]....
        /*03a8*/ 	.word	0xffffffff


	//   ....[39]....
        /*03ac*/ 	.word	0xffffffff


	//   ....[40]....
        /*03b0*/ 	.word	0xffffffff


	//   ....[41]....
        /*03b4*/ 	.word	0xffffffff


	//   ....[42]....
        /*03b8*/ 	.word	0xffffffff


	//   ....[43]....
        /*03bc*/ 	.word	0xffffffff


	//   ....[44]....
        /*03c0*/ 	.word	0xffffffff


	//   ....[45]....
        /*03c4*/ 	.word	0xffffffff


	//   ....[46]....
        /*03c8*/ 	.word	0xffffffff


	//   ....[47]....
        /*03cc*/ 	.word	0xffffffff


	//   ....[48]....
        /*03d0*/ 	.word	0xffffffff


	//   ....[49]....
        /*03d4*/ 	.word	0xffffffff


	//   ....[50]....
        /*03d8*/ 	.word	0xffffffff


	//   ....[51]....
        /*03dc*/ 	.word	0xffffffff


	//   ....[52]....
        /*03e0*/ 	.word	0xffffffff


	//   ....[53]....
        /*03e4*/ 	.word	0xffffffff


	//   ....[54]....
        /*03e8*/ 	.word	0xffffffff


	//   ....[55]....
        /*03ec*/ 	.word	0xffffffff


	//   ....[56]....
        /*03f0*/ 	.word	0xffffffff


	//   ....[57]....
        /*03f4*/ 	.word	0xffffffff


	//   ....[58]....
        /*03f8*/ 	.word	0xffffffff


	//   ....[59]....
        /*03fc*/ 	.word	0xffffffff


	//   ....[60]....
        /*0400*/ 	.word	0xffffffff


	//   ....[61]....
        /*0404*/ 	.word	0xffffffff


	//   ....[62]....
        /*0408*/ 	.word	0xffffffff


	//   ....[63]....
        /*040c*/ 	.word	0xffffffff


	//   ....[64]....
        /*0410*/ 	.word	0xffffffff


	//   ....[65]....
        /*0414*/ 	.word	0xffffffff


	//   ....[66]....
        /*0418*/ 	.word	0xffffffff


	//   ....[67]....
        /*041c*/ 	.word	0xffffffff


	//   ....[68]....
        /*0420*/ 	.word	0xffffffff


	//   ....[69]....
        /*0424*/ 	.word	0xffffffff


	//   ....[70]....
        /*0428*/ 	.word	0xffffffff


	//   ....[71]....
        /*042c*/ 	.word	0xffffffff


	//   ....[72]....
        /*0430*/ 	.word	0xffffffff


	//   ....[73]....
        /*0434*/ 	.word	0xffffffff


	//   ....[74]....
        /*0438*/ 	.word	0xffffffff


	//   ....[75]....
        /*043c*/ 	.word	0xffffffff


	//   ....[76]....
        /*0440*/ 	.word	0xffffffff


	//   ....[77]....
        /*0444*/ 	.word	0xffffffff


	//   ....[78]....
        /*0448*/ 	.word	0xffffffff


	//   ....[79]....
        /*044c*/ 	.word	0xffffffff


	//   ....[80]....
        /*0450*/ 	.word	0xffffffff


	//   ....[81]....
        /*0454*/ 	.word	0xffffffff


	//   ....[82]....
        /*0458*/ 	.word	0xffffffff


	//   ....[83]....
        /*045c*/ 	.word	0xffffffff


	//   ....[84]....
        /*0460*/ 	.word	0xffffffff


	//   ....[85]....
        /*0464*/ 	.word	0xffffffff


	//   ....[86]....
        /*0468*/ 	.word	0xffffffff


	//   ....[87]....
        /*046c*/ 	.word	0xffffffff


	//   ....[88]....
        /*0470*/ 	.word	0xffffffff


	//   ....[89]....
        /*0474*/ 	.word	0xffffffff


	//   ....[90]....
        /*0478*/ 	.word	0xffffffff


	//   ....[91]....
        /*047c*/ 	.word	0xffffffff


	//   ....[92]....
        /*0480*/ 	.word	0xffffffff


	//   ....[93]....
        /*0484*/ 	.word	0xffffffff


	//   ....[94]....
        /*0488*/ 	.word	0xffffffff


	//   ....[95]....
        /*048c*/ 	.word	0xffffffff


	//   ....[96]....
        /*0490*/ 	.word	0xffffffff


	//   ....[97]....
        /*0494*/ 	.word	0xffffffff


	//   ....[98]....
        /*0498*/ 	.word	0xffffffff


	//   ....[99]....
        /*049c*/ 	.word	0xffffffff


	//   ....[100]....
        /*04a0*/ 	.word	0xffffffff


	//   ....[101]....
        /*04a4*/ 	.word	0xffffffff


	//   ....[102]....
        /*04a8*/ 	.word	0xffffffff


	//   ....[103]....
        /*04ac*/ 	.word	0xffffffff


	//   ....[104]....
        /*04b0*/ 	.word	0xffffffff


	//   ....[105]....
        /*04b4*/ 	.word	0xffffffff


	//   ....[106]....
        /*04b8*/ 	.word	0xffffffff


	//   ....[107]....
        /*04bc*/ 	.word	0xffffffff


	//   ....[108]....
        /*04c0*/ 	.word	0xffffffff


	//   ....[109]....
        /*04c4*/ 	.word	0xffffffff


	//   ....[110]....
        /*04c8*/ 	.word	0xffffffff


	//   ....[111]....
        /*04cc*/ 	.word	0xffffffff


	//   ....[112]....
        /*04d0*/ 	.word	0xffffffff


	//   ....[113]....
        /*04d4*/ 	.word	0xffffffff


	//   ....[114]....
        /*04d8*/ 	.word	0xffffffff


	//   ....[115]....
        /*04dc*/ 	.word	0xffffffff


	//   ....[116]....
        /*04e0*/ 	.word	0xffffffff


	//   ....[117]....
        /*04e4*/ 	.word	0xffffffff


	//   ....[118]....
        /*04e8*/ 	.word	0x0500000f


	//   ....[119]....
        /*04ec*/ 	.word	0x0500000f


	//   ....[120]....
        /*04f0*/ 	.word	0x0500000f


	//   ....[121]....
        /*04f4*/ 	.word	0x0500000f


	//   ....[122]....
        /*04f8*/ 	.word	0x0500000f


	//   ....[123]....
        /*04fc*/ 	.word	0x0500000f


	//   ....[124]....
        /*0500*/ 	.word	0x0500000f


	//   ....[125]....
        /*0504*/ 	.word	0x0500000f


	//   ....[126]....
        /*0508*/ 	.word	0x0500000f


	//   ....[127]....
        /*050c*/ 	.word	0x0500000f


	//   ....[128]....
        /*0510*/ 	.word	0x0500000f


	//   ....[129]....
        /*0514*/ 	.word	0x0500000f


	//   ....[130]....
        /*0518*/ 	.word	0x0500000f


	//   ....[131]....
        /*051c*/ 	.word	0x0500000f


	//   ....[132]....
        /*0520*/ 	.word	0x0500000f


	//   ....[133]....
        /*0524*/ 	.word	0x0500000f


	//   ....[134]....
        /*0528*/ 	.word	0x0500000f


	//   ....[135]....
        /*052c*/ 	.word	0x0500000f


	//   ....[136]....
        /*0530*/ 	.word	0x0500000f


	//   ....[137]....
        /*0534*/ 	.word	0x0500000f


	//   ....[138]....
        /*0538*/ 	.word	0x0500000f


	//   ....[139]....
        /*053c*/ 	.word	0x0500000f


	//   ....[140]....
        /*0540*/ 	.word	0x0500000f


	//   ....[141]....
        /*0544*/ 	.word	0x0500000f


	//   ....[142]....
        /*0548*/ 	.word	0x0500000f


	//   ....[143]....
        /*054c*/ 	.word	0x0500000f


	//   ....[144]....
        /*0550*/ 	.word	0x0500000f


	//   ....[145]....
        /*0554*/ 	.word	0x0500000f


	//   ....[146]....
        /*0558*/ 	.word	0x0500000f


	//   ....[147]....
        /*055c*/ 	.word	0x0500000f


	//   ....[148]....
        /*0560*/ 	.word	0x0500000f


	//   ....[149]....
        /*0564*/ 	.word	0x0500000f


	//   ....[150]....
        /*0568*/ 	.word	0x0500000f


	//   ....[151]....
        /*056c*/ 	.word	0x0500000f


	//   ....[152]....
        /*0570*/ 	.word	0x0500000f


	//   ....[153]....
        /*0574*/ 	.word	0x0500000f


	//   ....[154]....
        /*0578*/ 	.word	0x0500000f


	//   ....[155]....
        /*057c*/ 	.word	0x0500000f


	//   ....[156]....
        /*0580*/ 	.word	0x0500000f


	//   ....[157]....
        /*0584*/ 	.word	0x0500000f


	//   ....[158]....
        /*0588*/ 	.word	0x0500000f


	//   ....[159]....
        /*058c*/ 	.word	0x0500000f


	//   ....[160]....
        /*0590*/ 	.word	0x0500000f


	//   ....[161]....
        /*0594*/ 	.word	0x0500000f


	//   ....[162]....
        /*0598*/ 	.word	0x0500000f


	//   ....[163]....
        /*059c*/ 	.word	0x0500000f


	//   ....[164]....
        /*05a0*/ 	.word	0x0500000f


	//   ....[165]....
        /*05a4*/ 	.word	0x0500000f


	//   ....[166]....
        /*05a8*/ 	.word	0x0500000f


	//   ....[167]....
        /*05ac*/ 	.word	0x0500000f


	//   ....[168]....
        /*05b0*/ 	.word	0x0500000f


	//   ....[169]....
        /*05b4*/ 	.word	0x0500000f


	//   ....[170]....
        /*05b8*/ 	.word	0x0500000f


	//   ....[171]....
        /*05bc*/ 	.word	0x0500000f


	//----- nvinfo : EIATTR_COOP_GROUP_INSTR_OFFSETS
	.align		4
.L_1568:
        /*05c0*/ 	.byte	0x04, 0x28
        /*05c2*/ 	.short	(.L_1570 - .L_1569)


	//   ....[0]....
.L_1569:
        /*05c4*/ 	.word	0x00000070


	//   ....[1]....
        /*05c8*/ 	.word	0x000000b0


	//   ....[2]....
        /*05cc*/ 	.word	0x000002d0


	//   ....[3]....
        /*05d0*/ 	.word	0x00000430


	//   ....[4]....
        /*05d4*/ 	.word	0x00000550


	//   ....[5]....
        /*05d8*/ 	.word	0x000006b0


	//   ....[6]....
        /*05dc*/ 	.word	0x00001580


	//   ....[7]....
        /*05e0*/ 	.word	0x00001e60


	//   ....[8]....
        /*05e4*/ 	.word	0x00001e90


	//   ....[9]....
        /*05e8*/ 	.word	0x00002770


	//   ....[10]....
        /*05ec*/ 	.word	0x00002790


	//   ....[11]....
        /*05f0*/ 	.word	0x000033d0


	//   ....[12]....
        /*05f4*/ 	.word	0x00003490


	//   ....[13]....
        /*05f8*/ 	.word	0x00004b70


	//   ....[14]....
        /*05fc*/ 	.word	0x00005330


	//   ....[15]....
        /*0600*/ 	.word	0x00005350


	//   ....[16]....
        /*0604*/ 	.word	0x00005390


	//   ....[17]....
        /*0608*/ 	.word	0x00005f80


	//   ....[18]....
        /*060c*/ 	.word	0x00005fe0


	//   ....[19]....
        /*0610*/ 	.word	0x00007dd0


	//   ....[20]....
        /*0614*/ 	.word	0x00007de0


	//   ....[21]....
        /*0618*/ 	.word	0x00007e10


	//   ....[22]....
        /*061c*/ 	.word	0x00007e20


	//   ....[23]....
        /*0620*/ 	.word	0x000096c0


	//   ....[24]....
        /*0624*/ 	.word	0x000096d0


	//   ....[25]....
        /*0628*/ 	.word	0x00009750


	//   ....[26]....
        /*062c*/ 	.word	0x00009760


	//   ....[27]....
        /*0630*/ 	.word	0x0000a2a0


	//   ....[28]....
        /*0634*/ 	.word	0x0000a2f0


	//   ....[29]....
        /*0638*/ 	.word	0x0000a350


	//   ....[30]....
        /*063c*/ 	.word	0x0000a390


	//   ....[31]....
        /*0640*/ 	.word	0x0000a3d0


	//   ....[32]....
        /*0644*/ 	.word	0x0000a410


	//   ....[33]....
        /*0648*/ 	.word	0x0000a430


	//   ....[34]....
        /*064c*/ 	.word	0x0000a460


	//   ....[35]....
        /*0650*/ 	.word	0x0000a4a0


	//   ....[36]....
        /*0654*/ 	.word	0x0000a4c0


	//   ....[37]....
        /*0658*/ 	.word	0x0000a4e0


	//   ....[38]....
        /*065c*/ 	.word	0x0000a500


	//   ....[39]....
        /*0660*/ 	.word	0x0000a520


	//   ....[40]....
        /*0664*/ 	.word	0x0000a550


	//   ....[41]....
        /*0668*/ 	.word	0x0000a590


	//   ....[42]....
        /*066c*/ 	.word	0x0000a5a0


	//   ....[43]....
        /*0670*/ 	.word	0x0000a5c0


	//   ....[44]....
        /*0674*/ 	.word	0x0000a600


	//   ....[45]....
        /*0678*/ 	.word	0x0000a630


	//   ....[46]....
        /*067c*/ 	.word	0x0000a660


	//   ....[47]....
        /*0680*/ 	.word	0x0000aad0


	//   ....[48]....
        /*0684*/ 	.word	0x0000ab10


	//   ....[49]....
        /*0688*/ 	.word	0x0000ab40


	//   ....[50]....
        /*068c*/ 	.word	0x0000ab80


	//   ....[51]....
        /*0690*/ 	.word	0x0000ab90


	//   ....[52]....
        /*0694*/ 	.word	0x0000abb0


	//   ....[53]....
        /*0698*/ 	.word	0x0000abd0


	//   ....[54]....
        /*069c*/ 	.word	0x0000ac20


	//   ....[55]....
        /*06a0*/ 	.word	0x0000b290


	//   ....[56]....
        /*06a4*/ 	.word	0x0000b2d0


	//   ....[57]....
        /*06a8*/ 	.word	0x0000b300


	//   ....[58]....
        /*06ac*/ 	.word	0x0000b330


	//   ....[59]....
        /*06b0*/ 	.word	0x0000b350


	//   ....[60]....
        /*06b4*/ 	.word	0x0000b360


	//   ....[61]....
        /*06b8*/ 	.word	0x0000b370


	//   ....[62]....
        /*06bc*/ 	.word	0x0000b390


	//   ....[63]....
        /*06c0*/ 	.word	0x0000b510


	//   ....[64]....
        /*06c4*/ 	.word	0x0000ced0


	//   ....[65]....
        /*06c8*/ 	.word	0x0000cef0


	//   ....[66]....
        /*06cc*/ 	.word	0x0000cf10


	//   ....[67]....
        /*06d0*/ 	.word	0x0000cf70


	//   ....[68]....
        /*06d4*/ 	.word	0x0000cfb0


	//   ....[69]....
        /*06d8*/ 	.word	0x0000cfd0


	//   ....[70]....
        /*06dc*/ 	.word	0x0000cfe0


	//   ....[71]....
        /*06e0*/ 	.word	0x0000cff0


	//   ....[72]....
        /*06e4*/ 	.word	0x0000d090


	//   ....[73]....
        /*06e8*/ 	.word	0x0000d0a0


	//   ....[74]....
        /*06ec*/ 	.word	0x0000d530


	//   ....[75]....
        /*06f0*/ 	.word	0x0000d540


	//   ....[76]....
        /*06f4*/ 	.word	0x0000d550


	//   ....[77]....
        /*06f8*/ 	.word	0x0000d570


	//   ....[78]....
        /*06fc*/ 	.word	0x0000d5f0


	//   ....[79]....
        /*0700*/ 	.word	0x0000d600


	//   ....[80]....
        /*0704*/ 	.word	0x0000d670


	//   ....[81]....
        /*0708*/ 	.word	0x0000d680


	//   ....[82]....
        /*070c*/ 	.word	0x0000d690


	//   ....[83]....
        /*0710*/ 	.word	0x0000d6a0


	//   ....[84]....
        /*0714*/ 	.word	0x0000df60


	//   ....[85]....
        /*0718*/ 	.word	0x0000df80


	//   ....[86]....
        /*071c*/ 	.word	0x0000dfa0


	//   ....[87]....
        /*0720*/ 	.word	0x0000e030


	//   ....[88]....
        /*0724*/ 	.word	0x0000e050


	//   ....[89]....
        /*0728*/ 	.word	0x0000e0d0


	//   ....[90]....
        /*072c*/ 	.word	0x0000e0f0


	//   ....[91]....
        /*0730*/ 	.word	0x0000e100


	//   ....[92]....
        /*0734*/ 	.word	0x0000e110


	//   ....[93]....
        /*0738*/ 	.word	0x0000e1e0


	//   ....[94]....
        /*073c*/ 	.word	0x0000e200


	//   ....[95]....
        /*0740*/ 	.word	0x0000e210


	//   ....[96]....
        /*0744*/ 	.word	0x0000ec40


	//   ....[97]....
        /*0748*/ 	.word	0x0000ec50


	//   ....[98]....
        /*074c*/ 	.word	0x0000ec70


	//   ....[99]....
        /*0750*/ 	.word	0x0000ecc0


	//   ....[100]....
        /*0754*/ 	.word	0x0000ecd0


	//   ....[101]....
        /*0758*/ 	.word	0x0000ed10


	//   ....[102]....
        /*075c*/ 	.word	0x0000ed20


	//   ....[103]....
        /*0760*/ 	.word	0x0000ed30


	//   ....[104]....
        /*0764*/ 	.word	0x0000ed70


	//   ....[105]....
        /*0768*/ 	.word	0x0000edb0


	//   ....[106]....
        /*076c*/ 	.word	0x0000f1e0


	//   ....[107]....
        /*0770*/ 	.word	0x0000f1f0


	//   ....[108]....
        /*0774*/ 	.word	0x0000f200


	//   ....[109]....
        /*0778*/ 	.word	0x0000f240


	//   ....[110]....
        /*077c*/ 	.word	0x0000f250


	//   ....[111]....
        /*0780*/ 	.word	0x0000f290


	//   ....[112]....
        /*0784*/ 	.word	0x0000f2a0


	//   ....[113]....
        /*0788*/ 	.word	0x0000f2b0


	//   ....[114]....
        /*078c*/ 	.word	0x0000f2f0


	//   ....[115]....
        /*0790*/ 	.word	0x0000f330


	//   ....[116]....
        /*0794*/ 	.word	0x00010380


	//   ....[117]....
        /*0798*/ 	.word	0x00010520


	//   ....[118]....
        /*079c*/ 	.word	0x00010b60


	//   ....[119]....
        /*07a0*/ 	.word	0x00010c50


	//   ....[120]....
        /*07a4*/ 	.word	0x00010cf0


	//   ....[121]....
        /*07a8*/ 	.word	0x00010de0


	//   ....[122]....
        /*07ac*/ 	.word	0x00010e90


	//   ....[123]....
        /*07b0*/ 	.word	0x00010f40


	//   ....[124]....
        /*07b4*/ 	.word	0x00010fe0


	//   ....[125]....
        /*07b8*/ 	.word	0x00011080


	//   ....[126]....
        /*07bc*/ 	.word	0x00011130


	//   ....[127]....
        /*07c0*/ 	.word	0x000111b0


	//   ....[128]....
        /*07c4*/ 	.word	0x00011280


	//   ....[129]....
        /*07c8*/ 	.word	0x000113b0


	//   ....[130]....
        /*07cc*/ 	.word	0x00011460


	//   ....[131]....
        /*07d0*/ 	.word	0x000114e0


	//   ....[132]....
        /*07d4*/ 	.word	0x000115c0


	//   ....[133]....
        /*07d8*/ 	.word	0x00011620


	//   ....[134]....
        /*07dc*/ 	.word	0x00011700


	//   ....[135]....
        /*07e0*/ 	.word	0x00011760


	//   ....[136]....
        /*07e4*/ 	.word	0x00011800


	//   ....[137]....
        /*07e8*/ 	.word	0x000118a0


	//   ....[138]....
        /*07ec*/ 	.word	0x00011950


	//   ....[139]....
        /*07f0*/ 	.word	0x000119e0


	//   ....[140]....
        /*07f4*/ 	.word	0x00011a50


	//   ....[141]....
        /*07f8*/ 	.word	0x00011ab0


	//   ....[142]....
        /*07fc*/ 	.word	0x00011bb0


	//   ....[143]....
        /*0800*/ 	.word	0x00011c10


	//   ....[144]....
        /*0804*/ 	.word	0x00011d10


	//   ....[145]....
        /*0808*/ 	.word	0x00011d70


	//   ....[146]....
        /*080c*/ 	.word	0x00011e10


	//   ....[147]....
        /*0810*/ 	.word	0x00011ed0


	//   ....[148]....
        /*0814*/ 	.word	0x00011fc0


	//   ....[149]....
        /*0818*/ 	.word	0x00012020


	//   ....[150]....
        /*081c*/ 	.word	0x000120e0


	//   ....[151]....
        /*0820*/ 	.word	0x00012210


	//   ....[152]....
        /*0824*/ 	.word	0x000122c0


	//   ....[153]....
        /*0828*/ 	.word	0x00012370


	//   ....[154]....
        /*082c*/ 	.word	0x00012410


	//   ....[155]....
        /*0830*/ 	.word	0x000124c0


	//   ....[156]....
        /*0834*/ 	.word	0x00012560


	//   ....[157]....
        /*0838*/ 	.word	0x00012610


	//   ....[158]....
        /*083c*/ 	.word	0x000126b0


	//   ....[159]....
        /*0840*/ 	.word	0x00012720


	//   ....[160]....
        /*0844*/ 	.word	0x000127e0


	//   ....[161]....
        /*0848*/ 	.word	0x000128d0


	//   ....[162]....
        /*084c*/ 	.word	0x00012960


	//   ....[163]....
        /*0850*/ 	.word	0x000129c0


	//   ....[164]....
        /*0854*/ 	.word	0x00012a70


	//   ....[165]....
        /*0858*/ 	.word	0x00012ad0


	//   ....[166]....
        /*085c*/ 	.word	0x00012b80


	//   ....[167]....
        /*0860*/ 	.word	0x00012be0


	//   ....[168]....
        /*0864*/ 	.word	0x00012c90


	//   ....[169]....
        /*0868*/ 	.word	0x00012cf0


	//   ....[170]....
        /*086c*/ 	.word	0x00012da0


	//   ....[171]....
        /*0870*/ 	.word	0x00013000


	//----- nvinfo : EIATTR_REG_RECONFIG
	.align		4
.L_1570:
        /*0874*/ 	.byte	0x01, 0x54
	.zero		2


	//----- nvinfo : EIATTR_SYSCALL_OFFSETS
	.align		4
        /*0878*/ 	.byte	0x04, 0x46
        /*087a*/ 	.short	(.L_1572 - .L_1571)


	//   ....[0]....
.L_1571:
        /*087c*/ 	.word	0x00001760


	//   ....[1]....
        /*0880*/ 	.word	0x0000c0f0


	//   ....[2]....
        /*0884*/ 	.word	0x0000c280


	//   ....[3]....
        /*0888*/ 	.word	0x0000c3d0


	//   ....[4]....
        /*088c*/ 	.word	0x0000c520


	//   ....[5]....
        /*0890*/ 	.word	0x0000da50


	//----- nvinfo : EIATTR_MBARRIER_INSTR_OFFSETS
	.align		4
.L_1572:
        /*0894*/ 	.byte	0x04, 0x39
        /*0896*/ 	.short	(.L_1574 - .L_1573)


	//   ....[0]....
.L_1573:
        /*0898*/ 	.word	0x00000180
        /*089c*/ 	.word	0x000000ff
        /*08a0*/ 	.word	0x00013200
        /*08a4*/ 	.short	0x0100
        /*08a6*/ 	.byte	0x08
	.zero		1


	//   ....[1]....
        /*08a8*/ 	.word	0x00000190
        /*08ac*/ 	.word	0x000000ff
        /*08b0*/ 	.word	0x00013220
        /*08b4*/ 	.short	0x0100
        /*08b6*/ 	.byte	0x08
	.zero		1


	//   ....[2]....
        /*08b8*/ 	.word	0x00000280
        /*08bc*/ 	.word	0x000000ff
        /*08c0*/ 	.word	0x00013230
        /*08c4*/ 	.short	0x0100
        /*08c6*/ 	.byte	0x08
	.zero		1


	//   ....[3]....
        /*08c8*/ 	.word	0x00000290
        /*08cc*/ 	.word	0x000000ff
        /*08d0*/ 	.word	0x00013240
        /*08d4*/ 	.short	0x0100
        /*08d6*/ 	.byte	0x08
	.zero		1


	//   ....[4]....
        /*08d8*/ 	.word	0x000002a0
        /*08dc*/ 	.word	0x000000ff
        /*08e0*/ 	.word	0x00013238
        /*08e4*/ 	.short	0x0100
        /*08e6*/ 	.byte	0x08
	.zero		1


	//   ....[5]....
        /*08e8*/ 	.word	0x000002b0
        /*08ec*/ 	.word	0x000000ff
        /*08f0*/ 	.word	0x00013248
        /*08f4*/ 	.short	0x0100
        /*08f6*/ 	.byte	0x08
	.zero		1


	//   ....[6]....
        /*08f8*/ 	.word	0x000003e0
        /*08fc*/ 	.word	0x000000ff
        /*0900*/ 	.word	0x00013250
        /*0904*/ 	.short	0x0100
        /*0906*/ 	.byte	0x08
	.zero		1


	//   ....[7]....
        /*0908*/ 	.word	0x000003f0
        /*090c*/ 	.word	0x000000ff
        /*0910*/ 	.word	0x00013260
        /*0914*/ 	.short	0x0100
        /*0916*/ 	.byte	0x08
	.zero		1


	//   ....[8]....
        /*0918*/ 	.word	0x00000400
        /*091c*/ 	.word	0x000000ff
        /*0920*/ 	.word	0x00013258
        /*0924*/ 	.short	0x0100
        /*0926*/ 	.byte	0x08
	.zero		1


	//   ....[9]....
        /*0928*/ 	.word	0x00000410
        /*092c*/ 	.word	0x000000ff
        /*0930*/ 	.word	0x00013268
        /*0934*/ 	.short	0x0100
        /*0936*/ 	.byte	0x08
	.zero		1


	//   ....[10]....
        /*0938*/ 	.word	0x00000500
        /*093c*/ 	.word	0x000000ff
        /*0940*/ 	.word	0x00013270
        /*0944*/ 	.short	0x0100
        /*0946*/ 	.byte	0x06
	.zero		1


	//   ....[11]....
        /*0948*/ 	.word	0x00000510
        /*094c*/ 	.word	0x000000ff
        /*0950*/ 	.word	0x00013280
        /*0954*/ 	.short	0x0100
        /*0956*/ 	.byte	0x06
	.zero		1


	//   ....[12]....
        /*0958*/ 	.word	0x00000520
        /*095c*/ 	.word	0x000000ff
        /*0960*/ 	.word	0x00013278
        /*0964*/ 	.short	0x0100
        /*0966*/ 	.byte	0x06
	.zero		1


	//   ....[13]....
        /*0968*/ 	.word	0x00000530
        /*096c*/ 	.word	0x000000ff
        /*0970*/ 	.word	0x00013288
        /*0974*/ 	.short	0x0100
        /*0976*/ 	.byte	0x06
	.zero		1


	//   ....[14]....
        /*0978*/ 	.word	0x00000660
        /*097c*/ 	.word	0x000000ff
        /*0980*/ 	.word	0x00013290
        /*0984*/ 	.short	0x0100
        /*0986*/ 	.byte	0x08
	.zero		1


	//   ....[15]....
        /*0988*/ 	.word	0x00000670
        /*098c*/ 	.word	0x000000ff
        /*0990*/ 	.word	0x000132a0
        /*0994*/ 	.short	0x0100
        /*0996*/ 	.byte	0x08
	.zero		1


	//   ....[16]....
        /*0998*/ 	.word	0x00000680
        /*099c*/ 	.word	0x000000ff
        /*09a0*/ 	.word	0x00013298
        /*09a4*/ 	.short	0x0100
        /*09a6*/ 	.byte	0x08
	.zero		1


	//   ....[17]....
        /*09a8*/ 	.word	0x00000690
        /*09ac*/ 	.word	0x000000ff
        /*09b0*/ 	.word	0x000132a8
        /*09b4*/ 	.short	0x0100
        /*09b6*/ 	.byte	0x08
	.zero		1


	//   ....[18]....
        /*09b8*/ 	.word	0x000007e0
        /*09bc*/ 	.word	0x000000ff
        /*09c0*/ 	.word	0x000132b0
        /*09c4*/ 	.short	0x0100
        /*09c6*/ 	.byte	0x08
	.zero		1


	//   ....[19]....
        /*09c8*/ 	.word	0x000007f0
        /*09cc*/ 	.word	0x000000ff
        /*09d0*/ 	.word	0x000132c0
        /*09d4*/ 	.short	0x0100
        /*09d6*/ 	.byte	0x08
	.zero		1


	//   ....[20]....
        /*09d8*/ 	.word	0x00000800
        /*09dc*/ 	.word	0x000000ff
        /*09e0*/ 	.word	0x000132b8
        /*09e4*/ 	.short	0x0100
        /*09e6*/ 	.byte	0x08
	.zero		1


	//   ....[21]....
        /*09e8*/ 	.word	0x00000810
        /*09ec*/ 	.word	0x000000ff
        /*09f0*/ 	.word	0x000132c8
        /*09f4*/ 	.short	0x0100
        /*09f6*/ 	.byte	0x08
	.zero		1


	//   ....[22]....
        /*09f8*/ 	.word	0x000017e0
        /*09fc*/ 	.word	0x000000ff
        /*0a00*/ 	.word	0x00013200
        /*0a04*/ 	.short	0x010a
        /*0a06*/ 	.byte	0x2d
	.zero		1


	//   ....[23]....
        /*0a08*/ 	.word	0x00001860
        /*0a0c*/ 	.word	0x00000003
        /*0a10*/ 	.word	0x00013230
        /*0a14*/ 	.short	0x010a
        /*0a16*/ 	.byte	0x3f
	.zero		1


	//   ....[24]....
        /*0a18*/ 	.word	0x000018a0
        /*0a1c*/ 	.word	0x00000003
        /*0a20*/ 	.word	0x00013230
        /*0a24*/ 	.short	0x010a
        /*0a26*/ 	.byte	0x3f
	.zero		1


	//   ....[25]....
        /*0a28*/ 	.word	0x000020a0
        /*0a2c*/ 	.word	0x000000ff
        /*0a30*/ 	.word	0x00000000
        /*0a34*/ 	.short	0x0101
        /*0a36*/ 	.byte	0x06
	.zero		1


	//   ....[26]....
        /*0a38*/ 	.word	0x00004380
        /*0a3c*/ 	.word	0x000000ff
        /*0a40*/ 	.word	0x00013230
        /*0a44*/ 	.short	0x010a
        /*0a46*/ 	.byte	0x15
	.zero		1


	//   ....[27]....
        /*0a48*/ 	.word	0x000043c0
        /*0a4c*/ 	.word	0x000000ff
        /*0a50*/ 	.word	0x00013230
        /*0a54*/ 	.short	0x010a
        /*0a56*/ 	.byte	0x15
	.zero		1


	//   ....[28]....
        /*0a58*/ 	.word	0x00004810
        /*0a5c*/ 	.word	0x000000ff
        /*0a60*/ 	.word	0x00013250
        /*0a64*/ 	.short	0x010a
        /*0a66*/ 	.byte	0x0b
	.zero		1


	//   ....[29]....
        /*0a68*/ 	.word	0x00004850
        /*0a6c*/ 	.word	0x000000ff
        /*0a70*/ 	.word	0x00013250
        /*0a74*/ 	.short	0x010a
        /*0a76*/ 	.byte	0x0b
	.zero		1


	//   ....[30]....
        /*0a78*/ 	.word	0x00004b10
        /*0a7c*/ 	.word	0x000000ff
        /*0a80*/ 	.word	0x00000000
        /*0a84*/ 	.short	0x0101
        /*0a86*/ 	.byte	0x15
	.zero		1


	//   ....[31]....
        /*0a88*/ 	.word	0x00006c60
        /*0a8c*/ 	.word	0x000000ff
        /*0a90*/ 	.word	0x00000000
        /*0a94*/ 	.short	0x0101
        /*0a96*/ 	.byte	0x06
	.zero		1


	//   ....[32]....
        /*0a98*/ 	.word	0x000071a0
        /*0a9c*/ 	.word	0x000000ff
        /*0aa0*/ 	.word	0x00013230
        /*0aa4*/ 	.short	0x010a
        /*0aa6*/ 	.byte	0x14
	.zero		1


	//   ....[33]....
        /*0aa8*/ 	.word	0x000071e0
        /*0aac*/ 	.word	0x000000ff
        /*0ab0*/ 	.word	0x00013230
        /*0ab4*/ 	.short	0x010a
        /*0ab6*/ 	.byte	0x14
	.zero		1


	//   ....[34]....
        /*0ab8*/ 	.word	0x00007630
        /*0abc*/ 	.word	0x000000ff
        /*0ac0*/ 	.word	0x00013250
        /*0ac4*/ 	.short	0x010a
        /*0ac6*/ 	.byte	0x0b
	.zero		1


	//   ....[35]....
        /*0ac8*/ 	.word	0x00007670
        /*0acc*/ 	.word	0x000000ff
        /*0ad0*/ 	.word	0x00013250
        /*0ad4*/ 	.short	0x010a
        /*0ad6*/ 	.byte	0x0b
	.zero		1


	//   ....[36]....
        /*0ad8*/ 	.word	0x00007950
        /*0adc*/ 	.word	0x000000ff
        /*0ae0*/ 	.word	0x00000000
        /*0ae4*/ 	.short	0x0101
        /*0ae6*/ 	.byte	0x14
	.zero		1


	//   ....[37]....
        /*0ae8*/ 	.word	0x00008ee0
        /*0aec*/ 	.word	0x000000ff
        /*0af0*/ 	.word	0x00000000
        /*0af4*/ 	.short	0x0101
        /*0af6*/ 	.byte	0x06
	.zero		1


	//   ....[38]....
        /*0af8*/ 	.word	0x00009390
        /*0afc*/ 	.word	0x000000ff
        /*0b00*/ 	.word	0x00013250
        /*0b04*/ 	.short	0x010a
        /*0b06*/ 	.byte	0x0e
	.zero		1


	//   ....[39]....
        /*0b08*/ 	.word	0x000093d0
        /*0b0c*/ 	.word	0x000000ff
        /*0b10*/ 	.word	0x00013250
        /*0b14*/ 	.short	0x010a
        /*0b16*/ 	.byte	0x0e
	.zero		1


	//   ....[40]....
        /*0b18*/ 	.word	0x00009a40
        /*0b1c*/ 	.word	0x000000ff
        /*0b20*/ 	.word	0x00000000
        /*0b24*/ 	.short	0x0101
        /*0b26*/ 	.byte	0x04
	.zero		1


	//   ....[41]....
        /*0b28*/ 	.word	0x0000ab60
        /*0b2c*/ 	.word	0x00000000
        /*0b30*/ 	.word	0x00000000
        /*0b34*/ 	.short	0x0101
        /*0b36*/ 	.byte	0x3f
	.zero		1


	//   ....[42]....
        /*0b38*/ 	.word	0x0000cb90
        /*0b3c*/ 	.word	0x00000000
        /*0b40*/ 	.word	0x00013280
        /*0b44*/ 	.short	0x010a
        /*0b46*/ 	.byte	0x3f
	.zero		1


	//   ....[43]....
        /*0b48*/ 	.word	0x0000d1c0
        /*0b4c*/ 	.word	0x00000000
        /*0b50*/ 	.word	0x00013270
        /*0b54*/ 	.short	0x0107
        /*0b56*/ 	.byte	0x3f
	.zero		1


	//   ....[44]....
        /*0b58*/ 	.word	0x0000d280
        /*0b5c*/ 	.word	0x00000000
        /*0b60*/ 	.word	0x00013270
        /*0b64*/ 	.short	0x0101
        /*0b66*/ 	.byte	0x3f
	.zero		1


	//   ....[45]....
        /*0b68*/ 	.word	0x0000d2d0
        /*0b6c*/ 	.word	0x00000000
        /*0b70*/ 	.word	0x00013240
        /*0b74*/ 	.short	0x010a
        /*0b76*/ 	.byte	0x3f
	.zero		1


	//   ....[46]....
        /*0b78*/ 	.word	0x0000d820
        /*0b7c*/ 	.word	0x00000000
        /*0b80*/ 	.word	0x00013230
        /*0b84*/ 	.short	0x0107
        /*0b86*/ 	.byte	0x3f
	.zero		1


	//   ....[47]....
        /*0b88*/ 	.word	0x0000d8f0
        /*0b8c*/ 	.word	0x00000000
        /*0b90*/ 	.word	0x00013230
        /*0b94*/ 	.short	0x0101
        /*0b96*/ 	.byte	0x3f
	.zero		1


	//   ....[48]....
        /*0b98*/ 	.word	0x0000e310
        /*0b9c*/ 	.word	0x00000010
        /*0ba0*/ 	.word	0x00013200
        /*0ba4*/ 	.short	0x0107
        /*0ba6*/ 	.byte	0x3f
	.zero		1


	//   ....[49]....
        /*0ba8*/ 	.word	0x0000e400
        /*0bac*/ 	.word	0x00000010
        /*0bb0*/ 	.word	0x00013200
        /*0bb4*/ 	.short	0x0101
        /*0bb6*/ 	.byte	0x3f
	.zero		1


	//   ....[50]....
        /*0bb8*/ 	.word	0x0000e420
        /*0bbc*/ 	.word	0x00000010
        /*0bc0*/ 	.word	0x00013220
        /*0bc4*/ 	.short	0x010a
        /*0bc6*/ 	.byte	0x3f
	.zero		1


	//   ....[51]....
        /*0bc8*/ 	.word	0x0000e990
        /*0bcc*/ 	.word	0x00000000
        /*0bd0*/ 	.word	0x00013280
        /*0bd4*/ 	.short	0x010a
        /*0bd6*/ 	.byte	0x3f
	.zero		1


	//   ....[52]....
        /*0bd8*/ 	.word	0x0000ee60
        /*0bdc*/ 	.word	0x00000000
        /*0be0*/ 	.word	0x00013270
        /*0be4*/ 	.short	0x0107
        /*0be6*/ 	.byte	0x3f
	.zero		1


	//   ....[53]....
        /*0be8*/ 	.word	0x0000ef20
        /*0bec*/ 	.word	0x00000000
        /*0bf0*/ 	.word	0x00013270
        /*0bf4*/ 	.short	0x0101
        /*0bf6*/ 	.byte	0x3f
	.zero		1


	//   ....[54]....
        /*0bf8*/ 	.word	0x0000ef50
        /*0bfc*/ 	.word	0x00000000
        /*0c00*/ 	.word	0x00013240
        /*0c04*/ 	.short	0x010a
        /*0c06*/ 	.byte	0x3f
	.zero		1


	//   ....[55]....
        /*0c08*/ 	.word	0x0000f3b0
        /*0c0c*/ 	.word	0x00000000
        /*0c10*/ 	.word	0x00013230
        /*0c14*/ 	.short	0x0107
        /*0c16*/ 	.byte	0x3f
	.zero		1


	//   ....[56]....
        /*0c18*/ 	.word	0x0000f470
        /*0c1c*/ 	.word	0x00000000
        /*0c20*/ 	.word	0x00013230
        /*0c24*/ 	.short	0x0101
        /*0c26*/ 	.byte	0x3f
	.zero		1


	//   ....[57]....
        /*0c28*/ 	.word	0x0000f500
        /*0c2c*/ 	.word	0x00000002
        /*0c30*/ 	.word	0x00013270
        /*0c34*/ 	.short	0x010a
        /*0c36*/ 	.byte	0x3f
	.zero		1


	//   ....[58]....
        /*0c38*/ 	.word	0x0000f590
        /*0c3c*/ 	.word	0x00000002
        /*0c40*/ 	.word	0x00013260
        /*0c44*/ 	.short	0x010a
        /*0c46*/ 	.byte	0x3f
	.zero		1


	//   ....[59]....
        /*0c48*/ 	.word	0x0000f9c0
        /*0c4c*/ 	.word	0x00000002
        /*0c50*/ 	.word	0x00013250
        /*0c54*/ 	.short	0x0101
        /*0c56*/ 	.byte	0x3f
	.zero		1


	//   ....[60]....
        /*0c58*/ 	.word	0x0000fa50
        /*0c5c*/ 	.word	0x00000002
        /*0c60*/ 	.word	0x00000000
        /*0c64*/ 	.short	0x0101
        /*0c66*/ 	.byte	0x3f
	.zero		1


	//   ....[61]....
        /*0c68*/ 	.word	0x0000fc40
        /*0c6c*/ 	.word	0x00000000
        /*0c70*/ 	.word	0x00013270
        /*0c74*/ 	.short	0x010a
        /*0c76*/ 	.byte	0x3f
	.zero		1


	//   ....[62]....
        /*0c78*/ 	.word	0x0000fcd0
        /*0c7c*/ 	.word	0x00000000
        /*0c80*/ 	.word	0x00013260
        /*0c84*/ 	.short	0x010a
        /*0c86*/ 	.byte	0x3f
	.zero		1


	//   ....[63]....
        /*0c88*/ 	.word	0x00010120
        /*0c8c*/ 	.word	0x00000000
        /*0c90*/ 	.word	0x00013250
        /*0c94*/ 	.short	0x0101
        /*0c96*/ 	.byte	0x3f
	.zero		1


	//   ....[64]....
        /*0c98*/ 	.word	0x000101a0
        /*0c9c*/ 	.word	0x00000000
        /*0ca0*/ 	.word	0x00000000
        /*0ca4*/ 	.short	0x0101
        /*0ca6*/ 	.byte	0x3f
	.zero		1


	//   ....[65]....
        /*0ca8*/ 	.word	0x000104a0
        /*0cac*/ 	.word	0x00000005
        /*0cb0*/ 	.word	0x00013220
        /*0cb4*/ 	.short	0x010a
        /*0cb6*/ 	.byte	0x3f
	.zero		1


	//   ....[66]....
        /*0cb8*/ 	.word	0x00010640
        /*0cbc*/ 	.word	0x00000004
        /*0cc0*/ 	.word	0x00013240
        /*0cc4*/ 	.short	0x010a
        /*0cc6*/ 	.byte	0x3f
	.zero		1


	//   ....[67]....
        /*0cc8*/ 	.word	0x000106f0
        /*0ccc*/ 	.word	0x00000005
        /*0cd0*/ 	.word	0x00013240
        /*0cd4*/ 	.short	0x010a
        /*0cd6*/ 	.byte	0x3f
	.zero		1


	//   ....[68]....
        /*0cd8*/ 	.word	0x00010730
        /*0cdc*/ 	.word	0x00000004
        /*0ce0*/ 	.word	0x00013260
        /*0ce4*/ 	.short	0x010a
        /*0ce6*/ 	.byte	0x3f
	.zero		1


	//   ....[69]....
        /*0ce8*/ 	.word	0x00010770
        /*0cec*/ 	.word	0x00000005
        /*0cf0*/ 	.word	0x00013260
        /*0cf4*/ 	.short	0x010a
        /*0cf6*/ 	.byte	0x3f
	.zero		1


	//   ....[70]....
        /*0cf8*/ 	.word	0x000107b0
        /*0cfc*/ 	.word	0x00000004
        /*0d00*/ 	.word	0x00013280
        /*0d04*/ 	.short	0x010a
        /*0d06*/ 	.byte	0x3f
	.zero		1


	//   ....[71]....
        /*0d08*/ 	.word	0x000107f0
        /*0d0c*/ 	.word	0x00000005
        /*0d10*/ 	.word	0x00013280
        /*0d14*/ 	.short	0x010a
        /*0d16*/ 	.byte	0x3f
	.zero		1


	//   ....[72]....
        /*0d18*/ 	.word	0x00010860
        /*0d1c*/ 	.word	0x00000003
        /*0d20*/ 	.word	0x00013200
        /*0d24*/ 	.short	0x010a
        /*0d26*/ 	.byte	0x3f
	.zero		1


	//   ....[73]....
        /*0d28*/ 	.word	0x000108b0
        /*0d2c*/ 	.word	0x00000003
        /*0d30*/ 	.word	0x00013230
        /*0d34*/ 	.short	0x010a
        /*0d36*/ 	.byte	0x3f
	.zero		1


	//   ....[74]....
        /*0d38*/ 	.word	0x00010910
        /*0d3c*/ 	.word	0x00000009
        /*0d40*/ 	.word	0x00013230
        /*0d44*/ 	.short	0x010a
        /*0d46*/ 	.byte	0x3f
	.zero		1


	//   ....[75]....
        /*0d48*/ 	.word	0x00010970
        /*0d4c*/ 	.word	0x00000009
        /*0d50*/ 	.word	0x00013250
        /*0d54*/ 	.short	0x010a
        /*0d56*/ 	.byte	0x3f
	.zero		1


	//   ....[76]....
        /*0d58*/ 	.word	0x000109d0
        /*0d5c*/ 	.word	0x0000000b
        /*0d60*/ 	.word	0x00013230
        /*0d64*/ 	.short	0x010a
        /*0d66*/ 	.byte	0x3f
	.zero		1


	//   ....[77]....
        /*0d68*/ 	.word	0x00010a30
        /*0d6c*/ 	.word	0x0000000b
        /*0d70*/ 	.word	0x00013250
        /*0d74*/ 	.short	0x010a
        /*0d76*/ 	.byte	0x3f
	.zero		1


	//   ....[78]....
        /*0d78*/ 	.word	0x00010a90
        /*0d7c*/ 	.word	0x00000006
        /*0d80*/ 	.word	0x00013250
        /*0d84*/ 	.short	0x010a
        /*0d86*/ 	.byte	0x3f
	.zero		1


	//   ....[79]....
        /*0d88*/ 	.word	0x00010ba0
        /*0d8c*/ 	.word	0x00000000
        /*0d90*/ 	.word	0x00013280
        /*0d94*/ 	.short	0x010a
        /*0d96*/ 	.byte	0x3f
	.zero		1


	//   ....[80]....
        /*0d98*/ 	.word	0x00011300
        /*0d9c*/ 	.word	0x00000000
        /*0da0*/ 	.word	0x00013240
        /*0da4*/ 	.short	0x010a
        /*0da6*/ 	.byte	0x3f
	.zero		1


	//   ....[81]....
        /*0da8*/ 	.word	0x00012110
        /*0dac*/ 	.word	0x00000010
        /*0db0*/ 	.word	0x00013220
        /*0db4*/ 	.short	0x010a
        /*0db6*/ 	.byte	0x3f
	.zero		1


	//   ....[82]....
        /*0db8*/ 	.word	0x00012160
        /*0dbc*/ 	.word	0x00000000
        /*0dc0*/ 	.word	0x00013280
        /*0dc4*/ 	.short	0x010a
        /*0dc6*/ 	.byte	0x3f
	.zero		1


	//   ....[83]....
        /*0dc8*/ 	.word	0x00012820
        /*0dcc*/ 	.word	0x00000000
        /*0dd0*/ 	.word	0x00013240
        /*0dd4*/ 	.short	0x010a
        /*0dd6*/ 	.byte	0x3f
	.zero		1


	//   ....[84]....
        /*0dd8*/ 	.word	0x00012de0
        /*0ddc*/ 	.word	0x00000002
        /*0de0*/ 	.word	0x00013270
        /*0de4*/ 	.short	0x010a
        /*0de6*/ 	.byte	0x3f
	.zero		1


	//   ....[85]....
        /*0de8*/ 	.word	0x00012e30
        /*0dec*/ 	.word	0x00000002
        /*0df0*/ 	.word	0x00013260
        /*0df4*/ 	.short	0x010a
        /*0df6*/ 	.byte	0x3f
	.zero		1


	//   ....[86]....
        /*0df8*/ 	.word	0x00012e80
        /*0dfc*/ 	.word	0x00000000
        /*0e00*/ 	.word	0x00013270
        /*0e04*/ 	.short	0x010a
        /*0e06*/ 	.byte	0x3f
	.zero		1


	//   ....[87]....
        /*0e08*/ 	.word	0x00012ed0
        /*0e0c*/ 	.word	0x00000000
        /*0e10*/ 	.word	0x00013260
        /*0e14*/ 	.short	0x010a
        /*0e16*/ 	.byte	0x3f
	.zero		1


	//   ....[88]....
        /*0e18*/ 	.word	0x00012f20
        /*0e1c*/ 	.word	0x00000005
        /*0e20*/ 	.word	0x00013220
        /*0e24*/ 	.short	0x010a
        /*0e26*/ 	.byte	0x3f
	.zero		1


	//   ....[89]....
        /*0e28*/ 	.word	0x000130c0
        /*0e2c*/ 	.word	0x00000004
        /*0e30*/ 	.word	0x00013240
        /*0e34*/ 	.short	0x010a
        /*0e36*/ 	.byte	0x3f
	.zero		1


	//   ....[90]....
        /*0e38*/ 	.word	0x00013110
        /*0e3c*/ 	.word	0x00000005
        /*0e40*/ 	.word	0x00013240
        /*0e44*/ 	.short	0x010a
        /*0e46*/ 	.byte	0x3f
	.zero		1


	//   ....[91]....
        /*0e48*/ 	.word	0x00013160
        /*0e4c*/ 	.word	0x00000004
        /*0e50*/ 	.word	0x00013260
        /*0e54*/ 	.short	0x010a
        /*0e56*/ 	.byte	0x3f
	.zero		1


	//   ....[92]....
        /*0e58*/ 	.word	0x000131b0
        /*0e5c*/ 	.word	0x00000005
        /*0e60*/ 	.word	0x00013260
        /*0e64*/ 	.short	0x010a
        /*0e66*/ 	.byte	0x3f
	.zero		1


	//   ....[93]....
        /*0e68*/ 	.word	0x00013200
        /*0e6c*/ 	.word	0x00000004
        /*0e70*/ 	.word	0x00013280
        /*0e74*/ 	.short	0x010a
        /*0e76*/ 	.byte	0x3f
	.zero		1


	//----- nvinfo : EIATTR_NUM_MBARRIERS
	.align		4
.L_1574:
        /*0e78*/ 	.byte	0x03, 0x38
        /*0e7a*/ 	.short	0x0016


	//----- nvinfo : EIATTR_EXIT_INSTR_OFFSETS
	.align		4
        /*0e7c*/ 	.byte	0x04, 0x1c
        /*0e7e*/ 	.short	(.L_1576 - .L_1575)


	//   ....[0]....
.L_1575:
        /*0e80*/ 	.word	0x00000960


	//   ....[1]....
        /*0e84*/ 	.word	0x0000b4a0


	//   ....[2]....
        /*0e88*/ 	.word	0x00010840


	//----- nvinfo : EIATTR_MAX_THREADS
	.align		4
.L_1576:
        /*0e8c*/ 	.byte	0x04, 0x05
        /*0e8e*/ 	.short	(.L_1578 - .L_1577)
.L_1577:
        /*0e90*/ 	.word	0x00000200
        /*0e94*/ 	.word	0x00000001
        /*0e98*/ 	.word	0x00000001


	//----- nvinfo : EIATTR_CRS_STACK_SIZE
	.align		4
.L_1578:
        /*0e9c*/ 	.byte	0x04, 0x1e
        /*0e9e*/ 	.short	(.L_1580 - .L_1579)
.L_1579:
        /*0ea0*/ 	.word	0x00000000


	//----- nvinfo : EIATTR_CBANK_PARAM_SIZE
	.align		4
.L_1580:
        /*0ea4*/ 	.byte	0x03, 0x19
        /*0ea6*/ 	.short	0x0af0


	//----- nvinfo : EIATTR_PARAM_CBANK
	.align		4
        /*0ea8*/ 	.byte	0x04, 0x0a
        /*0eaa*/ 	.short	(.L_1582 - .L_1581)
	.align		4
.L_1581:
        /*0eac*/ 	.word	index@(.nv.constant0._ZN7cutlass13device_kernelIN5flash11enable_sm90INS1_16FlashAttnFwdSm90INS1_25CollectiveMainloopFwdSm90ILi2EN4cute5tupleIJNS5_1CILi1EEES8_S8_EEENS6_IJNS7_ILi192EEENS7_ILi160EEENS7_ILi64EEEEEELi64ENS_12float_e4m3_tEfNS_4arch4Sm90ELb1ELb0ELb0ELb0ELb1ELb0ELb0ELb1ELb1ELb1ELb0ELb0EEENS1_21CollectiveEpilogueFwdINS6_IJSA_SC_SB_EEES9_NS_10bfloat16_tESG_Li384ELb0ELb1ELb0ELb1EEENS1_30DynamicPersistentTileSchedulerILi384ELi128ELb0ELb1ELb1EEEEEEEEEvNT_6ParamsE)
        /*0eb0*/ 	.short	0x0210
        /*0eb2*/ 	.short	0x0af0


	//----- nvinfo : EIATTR_SW_WAR
	.align		4
.L_1582:
        /*0eb4*/ 	.byte	0x04, 0x36
        /*0eb6*/ 	.short	(.L_1584 - .L_1583)
.L_1583:
        /*0eb8*/ 	.word	0x00000008
.L_1584:


//--------------------- .nv.info._ZN7cutlass13device_kernelIN5flash11enable_sm90INS1_16FlashAttnFwdSm90INS1_25CollectiveMainloopFwdSm90ILi2EN4cute5tupleIJNS5_1CILi1EEES8_S8_EEENS6_IJNS7_ILi192EEENS7_ILi160EEENS7_ILi64EEEEEELi64ENS_12float_e4m3_tEfNS_4arch4Sm90ELb1ELb0ELb0ELb1ELb1ELb0ELb0ELb1ELb1ELb1ELb0ELb0EEENS1_21CollectiveEpilogueFwdINS6_IJSA_SC_SB_EEES9_NS_10bfloat16_tESG_Li384ELb1ELb1ELb0ELb1EEENS1_36VarlenDynamicPersistentTileSchedulerILi192ELi160ELi384ELi128ELb0ELb1ELb1ELb1ELb1ELb1EEEEEEEEEvNT_6ParamsE --------------------------
	.section	.nv.info._ZN7cutlass13device_kernelIN5flash11enable_sm90INS1_16FlashAttnFwdSm90INS1_25CollectiveMainloopFwdSm90ILi2EN4cute5tupleIJNS5_1CILi1EEES8_S8_EEENS6_IJNS7_ILi192EEENS7_ILi160EEENS7_ILi64EEEEEELi64ENS_12float_e4m3_tEfNS_4arch4Sm90ELb1ELb0ELb0ELb1ELb1ELb0ELb0ELb1ELb1ELb1ELb0ELb0EEENS1_21CollectiveEpilogueFwdINS6_IJSA_SC_SB_EEES9_NS_10bfloat16_tESG_Li384ELb1ELb1ELb0ELb1EEENS1_36VarlenDynamicPersistentTileSchedulerILi192ELi160ELi384ELi128ELb0ELb1ELb1ELb1ELb1ELb1EEEEEEEEEvNT_6ParamsE,"",@"SHT_CUDA_INFO"
	.sectionflags	@""
	.align	4


	//----- nvinfo : EIATTR_CUDA_API_VERSION
	.align		4
        /*0000*/ 	.byte	0x04, 0x37
        /*0002*/ 	.short	(.L_1586 - .L_1585)
.L_1585:
        /*0004*/ 	.word	0x00000082


	//----- nvinfo : EIATTR_KPARAM_INFO
	.align		4
.L_1586:
        /*0008*/ 	.byte	0x04, 0x17
        /*000a*/ 	.short	(.L_1588 - .L_1587)
.L_1587:
        /*000c*/ 	.word	0x00000000
        /*0010*/ 	.short	0x0000
        /*0012*/ 	.short	0x0070
        /*0014*/ 	.byte	0x00, 0xf0, 0x01, 0x2a


	//----- nvinfo : EIATTR_SPARSE_MMA_MASK
	.align		4
.L_1588:
        /*0018*/ 	.byte	0x03, 0x50
        /*001a*/ 	.short	0x0000


	//----- nvinfo : EIATTR_MAXREG_COUNT
	.align		4
        /*001c*/ 	.byte	0x03, 0x1b
        /*001e*/ 	.short	0x0080


	//----- nvinfo : EIATTR_NUM_BARRIERS
	.align		4
        /*0020*/ 	.byte	0x02, 0x4c
        /*0022*/ 	.byte	0x09
	.zero		1


	//----- nvinfo : EIATTR_EXTERNS
	.align		4
        /*0024*/ 	.byte	0x04, 0x0f
        /*0026*/ 	.short	(.L_1590 - .L_1589)


	//   ....[0]....
	.align		4
.L_1589:
        /*0028*/ 	.word	index@(__assertfail)


	//----- nvinfo : EIATTR_ANNOTATIONS
	.align		4
.L_1590:
        /*002c*/ 	.byte	0x04, 0x55
        /*002e*/ 	.short	(.L_1592 - .L_1591)


	//   ....[0]....
.L_1591:
        /* <DEDUP_REMOVED lines=44> */


	//----- nvinfo : EIATTR_MERCURY_ISA_VERSION
	.align		4
.L_1592:
        /*02e0*/ 	.byte	0x03, 0x5f
        /*02e2*/ 	.short	0x0101


	//----- nvinfo : EIATTR_UNUSED_LOAD_BYTE_OFFSET
	.align		4
        /*02e4*/ 	.byte	0x04, 0x44
        /*02e6*/ 	.short	(.L_1594 - .L_1593)


	//   ....[0]....
.L_1593:
        /*02e8*/ 	.word	0x00000940
        /*02ec*/ 	.word	0x0000fff0


	//   ....[1]....
        /*02f0*/ 	.word	0x00009da0
        /*02f4*/ 	.word	0x0000fff0


	//----- nvinfo : EIATTR_INT_WARP_WIDE_INSTR_OFFSETS
	.align		4
.L_1594:
        /*02f8*/ 	.byte	0x04, 0x31
        /*02fa*/ 	.short	(.L_1596 - .L_1595)


	//   ....[0]....
.L_1595:
        /*02fc*/ 	.word	0x000000c0


	//   ....[1]....
        /*0300*/ 	.word	0x000000d0


	//   ....[2]....
        /*0304*/ 	.word	0x00000170


	//   ....[3]....
        /*0308*/ 	.word	0x0000cfd0


	//   ....[4]....
        /*030c*/ 	.word	0x0000d060


	//   ....[5]....
        /*0310*/ 	.word	0x00010db0


	//   ....[6]....
        /*0314*/ 	.word	0x00010e40


	//----- nvinfo : EIATTR_COOP_GROUP_MASK_REGIDS
	.align		4
.L_1596:
        /*0318*/ 	.byte	0x04, 0x29
        /*031a*/ 	.short	(.L_1598 - .L_1597)


	//   ....[0]....
.L_1597:
        /*031c*/ 	.word	0xffffffff


	//   ....[1]....
        /*0320*/ 	.word	0xffffffff


	//   ....[2]....
        /*0324*/ 	.word	0xffffffff


	//   ....[3]....
        /*0328*/ 	.word	0xffffffff


	//   ....[4]....
        /*032c*/ 	.word	0xffffffff


	//   ....[5]....
        /*0330*/ 	.word	0xffffffff


	//   ....[6]....
        /*0334*/ 	.word	0xffffffff


	//   ....[7]....
        /*0338*/ 	.word	0xffffffff


	//   ....[8]....
        /*033c*/ 	.word	0xffffffff


	//   ....[9]....
        /*0340*/ 	.word	0xffffffff


	//   ....[10]....
        /*0344*/ 	.word	0xffffffff


	//   ....[11]....
        /*0348*/ 	.word	0xffffffff


	//   ....[12]....
        /*034c*/ 	.word	0xffffffff


	//   ....[13]....
        /*0350*/ 	.word	0xffffffff


	//   ....[14]....
        /*0354*/ 	.word	0xffffffff


	//   ....[15]....
        /*0358*/ 	.word	0xffffffff


	//   ....[16]....
        /*035c*/ 	.word	0xffffffff


	//   ....[17]....
        /*0360*/ 	.word	0xffffffff


	//   ....[18]....
        /*0364*/ 	.word	0xffffffff


	//   ....[19]....
        /*0368*/ 	.word	0xffffffff


	//   ....[20]....
        /*036c*/ 	.word	0xffffffff


	//   ....[21]....
        /*0370*/ 	.word	0xffffffff


	//   ....[22]....
        /*0374*/ 	.word	0xffffffff


	//   ....[23]....
        /*0378*/ 	.word	0xffffffff


	//   ....[24]....
        /*037c*/ 	.word	0xffffffff


	//   ....[25]....
        /*0380*/ 	.word	0xffffffff


	//   ....[26]....
        /*0384*/ 	.word	0xffffffff


	//   ....[27]....
        /*0388*/ 	.word	0xffffffff


	//   ....[28]....
        /*038c*/ 	.word	0xffffffff


	//   ....[29]....
        /*0390*/ 	.word	0xffffffff


	//   ....[30]....
        /*0394*/ 	.word	0xffffffff


	//   ....[31]....
        /*0398*/ 	.word	0xffffffff


	//   ....[32]....
        /*039c*/ 	.word	0xffffffff


	//   ....[33]....
        /*03a0*/ 	.word	0xffffffff


	//   ....[34]....
        /*03a4*/ 	.word	0xffffffff


	//   ....[35]....
        /*03a8*/ 	.word	0xffffffff


	//   ....[36]....
        /*03ac*/ 	.word	0xffffffff


	//   ....[37]....
        /*03b0*/ 	.word	0xffffffff


	//   ....[38]....
        /*03b4*/ 	.word	0xffffffff


	//   ....[39]....
        /*03b8*/ 	.word	0xffffffff


	//   ....[40]....
        /*03bc*/ 	.word	0xffffffff


	//   ....[41]....
        /*03c0*/ 	.word	0xffffffff


	//   ....[42]....
        /*03c4*/ 	.word	0xffffffff


	//   ....[43]....
        /*03c8*/ 	.word	0xffffffff


	//   ....[44]....
        /*03cc*/ 	.word	0xffffffff


	//   ....[45]....
        /*03d0*/ 	.word	0xffffffff


	//   ....[46]....
        /*03d4*/ 	.word	0xffffffff


	//   ....[47]....
        /*03d8*/ 	.word	0xffffffff


	//   ....[48]....
        /*03dc*/ 	.word	0xffffffff


	//   ....[49]....
        /*03e0*/ 	.word	0xffffffff


	//   ....[50]....
        /*03e4*/ 	.word	0xffffffff


	//   ....[51]....
        /*03e8*/ 	.word	0xffffffff


	//   ....[52]....
        /*03ec*/ 	.word	0xffffffff


	//   ....[53]....
        /*03f0*/ 	.word	0xffffffff


	//   ....[54]....
        /*03f4*/ 	.word	0xffffffff


	//   ....[55]....
        /*03f8*/ 	.word	0xffffffff


	//   ....[56]....
        /*03fc*/ 	.word	0xffffffff


	//   ....[57]....
        /*0400*/ 	.word	0xffffffff


	//   ....[58]....
        /*0404*/ 	.word	0xffffffff


	//   ....[59]....
        /*0408*/ 	.word	0xffffffff


	//   ....[60]....
        /*040c*/ 	.word	0xffffffff


	//   ....[61]....
        /*0410*/ 	.word	0xffffffff


	//   ....[62]....
        /*0414*/ 	.word	0xffffffff


	//   ....[63]....
        /*0418*/ 	.word	0xffffffff


	//   ....[64]....
        /*041c*/ 	.word	0xffffffff


	//   ....[65]....
        /*0420*/ 	.word	0xffffffff


	//   ....[66]....
        /*0424*/ 	.word	0xffffffff


	//   ....[67]....
        /*0428*/ 	.word	0xffffffff


	//   ....[68]....
        /*042c*/ 	.word	0xffffffff


	//   ....[69]....
        /*0430*/ 	.word	0xffffffff


	//   ....[70]....
        /*0434*/ 	.word	0xffffffff


	//   ....[71]....
        /*0438*/ 	.word	0xffffffff


	//   ....[72]....
        /*043c*/ 	.word	0xffffffff


	//   ....[73]....
        /*0440*/ 	.word	0xffffffff


	//   ....[74]....
        /*0444*/ 	.word	0xffffffff


	//   ....[75]....
        /*0448*/ 	.word	0xffffffff


	//   ....[76]....
        /*044c*/ 	.word	0xffffffff


	//   ....[77]....
        /*0450*/ 	.word	0xffffffff


	//   ....[78]....
        /*0454*/ 	.word	0xffffffff


	//   ....[79]....
        /*0458*/ 	.word	0xffffffff


	//   ....[80]....
        /*045c*/ 	.word	0xffffffff


	//   ....[81]....
        /*0460*/ 	.word	0xffffffff


	//   ....[82]....
        /*0464*/ 	.word	0xffffffff


	//   ....[83]....
        /*0468*/ 	.word	0xffffffff


	//   ....[84]....
        /*046c*/ 	.word	0xffffffff


	//   ....[85]....
        /*0470*/ 	.word	0xffffffff


	//   ....[86]....
        /*0474*/ 	.word	0xffffffff


	//   ....[87]....
        /*0478*/ 	.word	0xffffffff


	//   ....[88]....
        /*047c*/ 	.word	0xffffffff


	//   ....[89]....
        /*0480*/ 	.word	0xffffffff


	//   ....[90]....
        /*0484*/ 	.word	0xffffffff


	//   ....[91]....
        /*0488*/ 	.word	0xffffffff


	//   ....[92]....
        /*048c*/ 	.word	0xffffffff


	//   ....[93]....
        /*0490*/ 	.word	0xffffffff


	//   ....[94]....
        /*0494*/ 	.word	0xffffffff


	//   ....[95]....
        /*0498*/ 	.word	0xffffffff


	//   ....[96]....
        /*049c*/ 	.word	0xffffffff


	//   ....[97]....
        /*04a0*/ 	.word	0xffffffff


	//   ....[98]....
        /*04a4*/ 	.word	0xffffffff


	//   ....[99]....
        /*04a8*/ 	.word	0xffffffff


	//   ....[100]....
        /*04ac*/ 	.word	0xffffffff


	//   ....[101]....
        /*04b0*/ 	.word	0xffffffff


	//   ....[102]....
        /*04b4*/ 	.word	0xffffffff


	//   ....[103]....
        /*04b8*/ 	.word	0xffffffff


	//   ....[104]....
        /*04bc*/ 	.word	0xffffffff


	//   ....[105]....
        /*04c0*/ 	.word	0xffffffff


	//   ....[106]....
        /*04c4*/ 	.word	0xffffffff


	//   ....[107]....
        /*04c8*/ 	.word	0xffffffff


	//   ....[108]....
        /*04cc*/ 	.word	0xffffffff


	//   ....[109]....
        /*04d0*/ 	.word	0xffffffff


	//   ....[110]....
        /*04d4*/ 	.word	0xffffffff


	//   ....[111]....
        /*04d8*/ 	.word	0xffffffff


	//   ....[112]....
        /*04dc*/ 	.word	0xffffffff


	//   ....[113]....
        /*04e0*/ 	.word	0xffffffff


	//   ....[114]....
        /*04e4*/ 	.word	0xffffffff


	//   ....[115]....
        /*04e8*/ 	.word	0xffffffff


	//   ....[116]....
        /*04ec*/ 	.word	0xffffffff


	//   ....[117]....
        /*04f0*/ 	.word	0xffffffff


	//   ....[118]....
        /*04f4*/ 	.word	0xffffffff


	//   ....[119]....
        /*04f8*/ 	.word	0xffffffff


	//   ....[120]....
        /*04fc*/ 	.word	0xffffffff


	//   ....[121]....
        /*0500*/ 	.word	0xffffffff


	//   ....[122]....
        /*0504*/ 	.word	0xffffffff


	//   ....[123]....
        /*0508*/ 	.word	0xffffffff


	//   ....[124]....
        /*050c*/ 	.word	0xffffffff


	//   ....[125]....
        /*0510*/ 	.word	0xffffffff


	//   ....[126]....
        /*0514*/ 	.word	0xffffffff


	//   ....[127]....
        /*0518*/ 	.word	0xffffffff


	//   ....[128]....
        /*051c*/ 	.word	0xffffffff


	//   ....[129]....
        /*0520*/ 	.word	0xffffffff


	//   ....[130]....
        /*0524*/ 	.word	0xffffffff


	//   ....[131]....
        /*0528*/ 	.word	0xffffffff


	//   ....[132]....
        /*052c*/ 	.word	0xffffffff


	//   ....[133]....
        /*0530*/ 	.word	0xffffffff


	//   ....[134]....
        /*0534*/ 	.word	0xffffffff


	//   ....[135]....
        /*0538*/ 	.word	0xffffffff


	//   ....[136]....
        /*053c*/ 	.word	0xffffffff


	//   ....[137]....
        /*0540*/ 	.word	0xffffffff


	//   ....[138]....
        /*0544*/ 	.word	0xffffffff


	//   ....[139]....
        /*0548*/ 	.word	0xffffffff


	//   ....[140]....
        /*054c*/ 	.word	0xffffffff


	//   ....[141]....
        /*0550*/ 	.word	0xffffffff


	//   ....[142]....
        /*0554*/ 	.word	0xffffffff


	//   ....[143]....
        /*0558*/ 	.word	0xffffffff


	//   ....[144]....
        /*055c*/ 	.word	0xffffffff


	//   ....[145]....
        /*0560*/ 	.word	0xffffffff


	//   ....[146]....
        /*0564*/ 	.word	0xffffffff


	//   ....[147]....
        /*0568*/ 	.word	0xffffffff


	//   ....[148]....
        /*056c*/ 	.word	0xffffffff


	//   ....[149]....
        /*0570*/ 	.word	0x0500000f


	//   ....[150]....
        /*0574*/ 	.word	0x0500000f


	//   ....[151]....
        /*0578*/ 	.word	0x0500000f


	//   ....[152]....
        /*057c*/ 	.word	0x0500000f


	//   ....[153]....
        /*0580*/ 	.word	0x0500000f


	//   ....[154]....
        /*0584*/ 	.word	0x0500000f


	//   ....[155]....
        /*0588*/ 	.word	0x0500000f


	//   ....[156]....
        /*058c*/ 	.word	0x0500000f


	//   ....[157]....
        /*0590*/ 	.word	0x0500000f


	//   ....[158]....
        /*0594*/ 	.word	0x0500000f


	//   ....[159]....
        /*0598*/ 	.word	0x0500000f


	//   ....[160]....
        /*059c*/ 	.word	0x0500000f


	//   ....[161]....
        /*05a0*/ 	.word	0x0500000f


	//   ....[162]....
        /*05a4*/ 	.word	0x0500000f


	//   ....[163]....
        /*05a8*/ 	.word	0x0500000f


	//   ....[164]....
        /*05ac*/ 	.word	0x0500000f


	//   ....[165]....
        /*05b0*/ 	.word	0x0500000f


	//   ....[166]....
        /*05b4*/ 	.word	0x0500000f


	//   ....[167]....
        /*05b8*/ 	.word	0x0500000f


	//   ....[168]....
        /*05bc*/ 	.word	0x0500000f


	//   ....[169]....
        /*05c0*/ 	.word	0x0500000f


	//   ....[170]....
        /*05c4*/ 	.word	0x0500000f


	//   ....[171]....
        /*05c8*/ 	.word	0x0500000f


	//   ....[172]....
        /*05cc*/ 	.word	0x0500000f


	//   ....[173]....
        /*05d0*/ 	.word	0x0500000f


	//   ....[174]....
        /*05d4*/ 	.word	0x0500000f


	//   ....[175]....
        /*05d8*/ 	.word	0x0500000f


	//   ....[176]....
        /*05dc*/ 	.word	0x0500000f


	//   ....[177]....
        /*05e0*/ 	.word	0x0500000f


	//   ....[178]....
        /*05e4*/ 	.word	0x0500000f


	//   ....[179]....
        /*05e8*/ 	.word	0x0500000f


	//   ....[180]....
        /*05ec*/ 	.word	0x0500000f


	//   ....[181]....
        /*05f0*/ 	.word	0x0500000f


	//   ....[182]....
        /*05f4*/ 	.word	0x0500000f


	//   ....[183]....
        /*05f8*/ 	.word	0x0500000f


	//   ....[184]....
        /*05fc*/ 	.word	0x0500000f


	//   ....[185]....
        /*0600*/ 	.word	0x0500000f


	//   ....[186]....
        /*0604*/ 	.word	0x0500000f


	//   ....[187]....
        /*0608*/ 	.word	0x0500000f


	//   ....[188]....
        /*060c*/ 	.word	0x0500000f


	//   ....[189]....
        /*0610*/ 	.word	0x0500000f


	//   ....[190]....
        /*0614*/ 	.word	0x0500000f


	//   ....[191]....
        /*0618*/ 	.word	0x0500000f


	//   ....[192]....
        /*061c*/ 	.word	0x0500000f


	//   ....[193]....
        /*0620*/ 	.word	0x0500000f


	//   ....[194]....
        /*0624*/ 	.word	0x0500000f


	//   ....[195]....
        /*0628*/ 	.word	0x0500000f


	//   ....[196]....
        /*062c*/ 	.word	0x0500000f


	//   ....[197]....
        /*0630*/ 	.word	0x0500000f


	//   ....[198]....
        /*0634*/ 	.word	0x0500000f


	//   ....[199]....
        /*0638*/ 	.word	0x0500000f


	//   ....[200]....
        /*063c*/ 	.word	0x0500000f


	//   ....[201]....
        /*0640*/ 	.word	0x0500000f


	//   ....[202]....
        /*0644*/ 	.word	0x0500000f


	//----- nvinfo : EIATTR_COOP_GROUP_INSTR_OFFSETS
	.align		4
.L_1598:
        /*0648*/ 	.byte	0x04, 0x28
        /*064a*/ 	.short	(.L_1600 - .L_1599)


	//   ....[0]....
.L_1599:
        /*064c*/ 	.word	0x00000070


	//   ....[1]....
        /*0650*/ 	.word	0x000000b0


	//   ....[2]....
        /*0654*/ 	.word	0x000002d0


	//   ....[3]....
        /*0658*/ 	.word	0x00000430


	//   ....[4]....
        /*065c*/ 	.word	0x00000550


	//   ....[5]....
        /*0660*/ 	.word	0x000006b0


	//   ....[6]....
        /*0664*/ 	.word	0x00001720


	//   ....[7]....
        /*0668*/ 	.word	0x00002030


	//   ....[8]....
        /*066c*/ 	.word	0x00002050


	//   ....[9]....
        /*0670*/ 	.word	0x00002900


	//   ....[10]....
        /*0674*/ 	.word	0x000029d0


	//   ....[11]....
        /*0678*/ 	.word	0x00003490


	//   ....[12]....
        /*067c*/ 	.word	0x00003550


	//   ....[13]....
        /*0680*/ 	.word	0x00004ca0


	//   ....[14]....
        /*0684*/ 	.word	0x00005470


	//   ....[15]....
        /*0688*/ 	.word	0x00005490


	//   ....[16]....
        /*068c*/ 	.word	0x000054d0


	//   ....[17]....
        /*0690*/ 	.word	0x000060e0


	//   ....[18]....
        /*0694*/ 	.word	0x00006130


	//   ....[19]....
        /*0698*/ 	.word	0x00007f10


	//   ....[20]....
        /*069c*/ 	.word	0x00007f20


	//   ....[21]....
        /*06a0*/ 	.word	0x00007f50


	//   ....[22]....
        /*06a4*/ 	.word	0x00007f60


	//   ....[23]....
        /*06a8*/ 	.word	0x00009800


	//   ....[24]....
        /*06ac*/ 	.word	0x00009810


	//   ....[25]....
        /*06b0*/ 	.word	0x00009890


	//   ....[26]....
        /*06b4*/ 	.word	0x000098a0


	//   ....[27]....
        /*06b8*/ 	.word	0x0000a2f0


	//   ....[28]....
        /*06bc*/ 	.word	0x0000a300


	//   ....[29]....
        /*06c0*/ 	.word	0x0000a310


	//   ....[30]....
        /*06c4*/ 	.word	0x0000a320


	//   ....[31]....
        /*06c8*/ 	.word	0x0000a330


	//   ....[32]....
        /*06cc*/ 	.word	0x0000a340


	//   ....[33]....
        /*06d0*/ 	.word	0x0000a360


	//   ....[34]....
        /*06d4*/ 	.word	0x0000a370


	//   ....[35]....
        /*06d8*/ 	.word	0x0000a390


	//   ....[36]....
        /*06dc*/ 	.word	0x0000a3a0


	//   ....[37]....
        /*06e0*/ 	.word	0x0000a3d0


	//   ....[38]....
        /*06e4*/ 	.word	0x0000a3e0


	//   ....[39]....
        /*06e8*/ 	.word	0x0000a400


	//   ....[40]....
        /*06ec*/ 	.word	0x0000a410


	//   ....[41]....
        /*06f0*/ 	.word	0x0000a440


	//   ....[42]....
        /*06f4*/ 	.word	0x0000a450


	//   ....[43]....
        /*06f8*/ 	.word	0x0000a8b0


	//   ....[44]....
        /*06fc*/ 	.word	0x0000a8f0


	//   ....[45]....
        /*0700*/ 	.word	0x0000a930


	//   ....[46]....
        /*0704*/ 	.word	0x0000a960


	//   ....[47]....
        /*0708*/ 	.word	0x0000ae30


	//   ....[48]....
        /*070c*/ 	.word	0x0000ae70


	//   ....[49]....
        /*0710*/ 	.word	0x0000aeb0


	//   ....[50]....
        /*0714*/ 	.word	0x0000aee0


	//   ....[51]....
        /*0718*/ 	.word	0x0000af00


	//   ....[52]....
        /*071c*/ 	.word	0x0000af20


	//   ....[53]....
        /*0720*/ 	.word	0x0000af40


	//   ....[54]....
        /*0724*/ 	.word	0x0000af60


	//   ....[55]....
        /*0728*/ 	.word	0x0000b820


	//   ....[56]....
        /*072c*/ 	.word	0x0000b850


	//   ....[57]....
        /*0730*/ 	.word	0x0000b890


	//   ....[58]....
        /*0734*/ 	.word	0x0000b8c0


	//   ....[59]....
        /*0738*/ 	.word	0x0000b8d0


	//   ....[60]....
        /*073c*/ 	.word	0x0000b8e0


	//   ....[61]....
        /*0740*/ 	.word	0x0000b8f0


	//   ....[62]....
        /*0744*/ 	.word	0x0000b910


	//   ....[63]....
        /*0748*/ 	.word	0x0000ba60


	//   ....[64]....
        /*074c*/ 	.word	0x0000bc30


	//   ....[65]....
        /*0750*/ 	.word	0x0000bc60


	//   ....[66]....
        /*0754*/ 	.word	0x0000bc90


	//   ....[67]....
        /*0758*/ 	.word	0x0000bcc0


	//   ....[68]....
        /*075c*/ 	.word	0x0000bcf0


	//   ....[69]....
        /*0760*/ 	.word	0x0000bd30


	//   ....[70]....
        /*0764*/ 	.word	0x0000be80


	//   ....[71]....
        /*0768*/ 	.word	0x0000beb0


	//   ....[72]....
        /*076c*/ 	.word	0x0000bee0


	//   ....[73]....
        /*0770*/ 	.word	0x0000bf10


	//   ....[74]....
        /*0774*/ 	.word	0x0000bf40


	//   ....[75]....
        /*0778*/ 	.word	0x0000bf80


	//   ....[76]....
        /*077c*/ 	.word	0x0000c000


	//   ....[77]....
        /*0780*/ 	.word	0x0000c0a0


	//   ....[78]....
        /*0784*/ 	.word	0x0000c140


	//   ....[79]....
        /*0788*/ 	.word	0x0000e030


	//   ....[80]....
        /*078c*/ 	.word	0x0000e040


	//   ....[81]....
        /*0790*/ 	.word	0x0000e0b0


	//   ....[82]....
        /*0794*/ 	.word	0x0000e0d0


	//   ....[83]....
        /*0798*/ 	.word	0x0000e110


	//   ....[84]....
        /*079c*/ 	.word	0x0000e130


	//   ....[85]....
        /*07a0*/ 	.word	0x0000e140


	//   ....[86]....
        /*07a4*/ 	.word	0x0000e150


	//   ....[87]....
        /*07a8*/ 	.word	0x0000e1e0


	//   ....[88]....
        /*07ac*/ 	.word	0x0000e200


	//   ....[89]....
        /*07b0*/ 	.word	0x0000e690


	//   ....[90]....
        /*07b4*/ 	.word	0x0000e6a0


	//   ....[91]....
        /*07b8*/ 	.word	0x0000e6c0


	//   ....[92]....
        /*07bc*/ 	.word	0x0000e750


	//   ....[93]....
        /*07c0*/ 	.word	0x0000e760


	//   ....[94]....
        /*07c4*/ 	.word	0x0000e7d0


	//   ....[95]....
        /*07c8*/ 	.word	0x0000e7e0


	//   ....[96]....
        /*07cc*/ 	.word	0x0000e7f0


	//   ....[97]....
        /*07d0*/ 	.word	0x0000e800


	//   ....[98]....
        /*07d4*/ 	.word	0x0000e8c0


	//   ....[99]....
        /*07d8*/ 	.word	0x0000f1d0


	//   ....[100]....
        /*07dc*/ 	.word	0x0000f200


	//   ....[101]....
        /*07e0*/ 	.word	0x0000f2a0


	//   ....[102]....
        /*07e4*/ 	.word	0x0000f2c0


	//   ....[103]....
        /*07e8*/ 	.word	0x0000f340


	//   ....[104]....
        /*07ec*/ 	.word	0x0000f360


	//   ....[105]....
        /*07f0*/ 	.word	0x0000f370


	//   ....[106]....
        /*07f4*/ 	.word	0x0000f380


	//   ....[107]....
        /*07f8*/ 	.word	0x0000f480


	//   ....[108]....
        /*07fc*/ 	.word	0x0000f490


	//   ....[109]....
        /*0800*/ 	.word	0x0000f4a0


	//   ....[110]....
        /*0804*/ 	.word	0x0000f4f0


	//   ....[111]....
        /*0808*/ 	.word	0x0000fef0


	//   ....[112]....
        /*080c*/ 	.word	0x0000ff00


	//   ....[113]....
        /*0810*/ 	.word	0x0000ff20


	//   ....[114]....
        /*0814*/ 	.word	0x0000ff70


	//   ....[115]....
        /*0818*/ 	.word	0x0000ff80


	//   ....[116]....
        /*081c*/ 	.word	0x0000ffc0


	//   ....[117]....
        /*0820*/ 	.word	0x0000ffd0


	//   ....[118]....
        /*0824*/ 	.word	0x0000ffe0


	//   ....[119]....
        /*0828*/ 	.word	0x00010020


	//   ....[120]....
        /*082c*/ 	.word	0x00010060


	//   ....[121]....
        /*0830*/ 	.word	0x000104a0


	//   ....[122]....
        /*0834*/ 	.word	0x000104b0


	//   ....[123]....
        /*0838*/ 	.word	0x000104c0


	//   ....[124]....
        /*083c*/ 	.word	0x00010500


	//   ....[125]....
        /*0840*/ 	.word	0x00010510


	//   ....[126]....
        /*0844*/ 	.word	0x00010550


	//   ....[127]....
        /*0848*/ 	.word	0x00010560


	//   ....[128]....
        /*084c*/ 	.word	0x00010570


	//   ....[129]....
        /*0850*/ 	.word	0x000105b0


	//   ....[130]....
        /*0854*/ 	.word	0x000105f0


	//   ....[131]....
        /*0858*/ 	.word	0x000116b0


	//   ....[132]....
        /*085c*/ 	.word	0x000116e0


	//   ....[133]....
        /*0860*/ 	.word	0x00011710


	//   ....[134]....
        /*0864*/ 	.word	0x00011740


	//   ....[135]....
        /*0868*/ 	.word	0x00011750


	//   ....[136]....
        /*086c*/ 	.word	0x00011770


	//   ....[137]....
        /*0870*/ 	.word	0x00011790


	//   ....[138]....
        /*0874*/ 	.word	0x000117d0


	//   ....[139]....
        /*0878*/ 	.word	0x00011910


	//   ....[140]....
        /*087c*/ 	.word	0x00011940


	//   ....[141]....
        /*0880*/ 	.word	0x00011980


	//   ....[142]....
        /*0884*/ 	.word	0x000119b0


	//   ....[143]....
        /*0888*/ 	.word	0x000119e0


	//   ....[144]....
        /*088c*/ 	.word	0x00011a10


	//   ....[145]....
        /*0890*/ 	.word	0x00011ab0


	//   ....[146]....
        /*0894*/ 	.word	0x00011b50


	//   ....[147]....
        /*0898*/ 	.word	0x00011bf0


	//   ....[148]....
        /*089c*/ 	.word	0x000121e0


	//   ....[149]....
        /*08a0*/ 	.word	0x00012820


	//   ....[150]....
        /*08a4*/ 	.word	0x00012910


	//   ....[151]....
        /*08a8*/ 	.word	0x000129a0


	//   ....[152]....
        /*08ac*/ 	.word	0x00012a70


	//   ....[153]....
        /*08b0*/ 	.word	0x00012b20


	//   ....[154]....
        /*08b4*/ 	.word	0x00012bd0


	//   ....[155]....
        /*08b8*/ 	.word	0x00012c70


	//   ....[156]....
        /*08bc*/ 	.word	0x00012d10


	//   ....[157]....
        /*08c0*/ 	.word	0x00012dc0


	//   ....[158]....
        /*08c4*/ 	.word	0x00012e40


	//   ....[159]....
        /*08c8*/ 	.word	0x00012f10


	//   ....[160]....
        /*08cc*/ 	.word	0x00013040


	//   ....[161]....
        /*08d0*/ 	.word	0x000130f0


	//   ....[162]....
        /*08d4*/ 	.word	0x00013170


	//   ....[163]....
        /*08d8*/ 	.word	0x00013260


	//   ....[164]....
        /*08dc*/ 	.word	0x000132c0


	//   ....[165]....
        /*08e0*/ 	.word	0x000133a0


	//   ....[166]....
        /*08e4*/ 	.word	0x00013400


	//   ....[167]....
        /*08e8*/ 	.word	0x000134a0


	//   ....[168]....
        /*08ec*/ 	.word	0x00013540


	//   ....[169]....
        /*08f0*/ 	.word	0x00013610


	//   ....[170]....
        /*08f4*/ 	.word	0x000136c0


	//   ....[171]....
        /*08f8*/ 	.word	0x00013730


	//   ....[172]....
        /*08fc*/ 	.word	0x00013790


	//   ....[173]....
        /*0900*/ 	.word	0x00013880


	//   ....[174]....
        /*0904*/ 	.word	0x000138e0


	//   ....[175]....
        /*0908*/ 	.word	0x000139e0


	//   ....[176]....
        /*090c*/ 	.word	0x00013a40


	//   ....[177]....
        /*0910*/ 	.word	0x00013ae0


	//   ....[178]....
        /*0914*/ 	.word	0x00013ba0


	//   ....[179]....
        /*0918*/ 	.word	0x00013c70


	//   ....[180]....
        /*091c*/ 	.word	0x00013cf0


	//   ....[181]....
        /*0920*/ 	.word	0x00013db0


	//   ....[182]....
        /*0924*/ 	.word	0x00013f00


	//   ....[183]....
        /*0928*/ 	.word	0x00013fb0


	//   ....[184]....
        /*092c*/ 	.word	0x00014060


	//   ....[185]....
        /*0930*/ 	.word	0x00014100


	//   ....[186]....
        /*0934*/ 	.word	0x000141b0


	//   ....[187]....
        /*0938*/ 	.word	0x00014250


	//   ....[188]....
        /*093c*/ 	.word	0x00014300


	//   ....[189]....
        /*0940*/ 	.word	0x000143a0


	//   ....[190]....
        /*0944*/ 	.word	0x00014410


	//   ....[191]....
        /*0948*/ 	.word	0x000144d0


	//   ....[192]....
        /*094c*/ 	.word	0x000145d0


	//   ....[193]....
        /*0950*/ 	.word	0x00014660


	//   ....[194]....
        /*0954*/ 	.word	0x000146c0


	//   ....[195]....
        /*0958*/ 	.word	0x00014770


	//   ....[196]....
        /*095c*/ 	.word	0x000147d0


	//   ....[197]....
        /*0960*/ 	.word	0x00014880


	//   ....[198]....
        /*0964*/ 	.word	0x000148e0


	//   ....[199]....
        /*0968*/ 	.word	0x00014990


	//   ....[200]....
        /*096c*/ 	.word	0x000149f0


	//   ....[201]....
        /*0970*/ 	.word	0x00014aa0


	//   ....[202]....
        /*0974*/ 	.word	0x00014d00


	//----- nvinfo : EIATTR_REG_RECONFIG
	.align		4
.L_1600:
        /*0978*/ 	.byte	0x01, 0x54
	.zero		2


	//----- nvinfo : EIATTR_SYSCALL_OFFSETS
	.align		4
        /*097c*/ 	.byte	0x04, 0x46
        /*097e*/ 	.short	(.L_1602 - .L_1601)


	//   ....[0]....
.L_1601:
        /*0980*/ 	.word	0x00001900


	//   ....[1]....
        /*0984*/ 	.word	0x0000d1c0


	//   ....[2]....
        /*0988*/ 	.word	0x0000d350


	//   ....[3]....
        /*098c*/ 	.word	0x0000d4a0


	//   ....[4]....
        /*0990*/ 	.word	0x0000d5f0


	//   ....[5]....
        /*0994*/ 	.word	0x0000ecc0


	//----- nvinfo : EIATTR_MBARRIER_INSTR_OFFSETS
	.align		4
.L_1602:
        /*0998*/ 	.byte	0x04, 0x39
        /*099a*/ 	.short	(.L_1604 - .L_1603)


	//   ....[0]....
.L_1603:
        /*099c*/ 	.word	0x00000180
        /*09a0*/ 	.word	0x000000ff
        /*09a4*/ 	.word	0x00013200
        /*09a8*/ 	.short	0x0100
        /*09aa*/ 	.byte	0x08
	.zero		1


	//   ....[1]....
        /*09ac*/ 	.word	0x00000190
        /*09b0*/ 	.word	0x000000ff
        /*09b4*/ 	.word	0x00013220
        /*09b8*/ 	.short	0x0100
        /*09ba*/ 	.byte	0x08
	.zero		1


	//   ....[2]....
        /*09bc*/ 	.word	0x00000280
        /*09c0*/ 	.word	0x000000ff
        /*09c4*/ 	.word	0x00013230
        /*09c8*/ 	.short	0x0100
        /*09ca*/ 	.byte	0x08
	.zero		1


	//   ....[3]....
        /*09cc*/ 	.word	0x00000290
        /*09d0*/ 	.word	0x000000ff
        /*09d4*/ 	.word	0x00013240
        /*09d8*/ 	.short	0x0100
        /*09da*/ 	.byte	0x08
	.zero		1


	//   ....[4]....
        /*09dc*/ 	.word	0x000002a0
        /*09e0*/ 	.word	0x000000ff
        /*09e4*/ 	.word	0x00013238
        /*09e8*/ 	.short	0x0100
        /*09ea*/ 	.byte	0x08
	.zero		1


	//   ....[5]....
        /*09ec*/ 	.word	0x000002b0
        /*09f0*/ 	.word	0x000000ff
        /*09f4*/ 	.word	0x00013248
        /*09f8*/ 	.short	0x0100
        /*09fa*/ 	.byte	0x08
	.zero		1


	//   ....[6]....
        /*09fc*/ 	.word	0x000003e0
        /*0a00*/ 	.word	0x000000ff
        /*0a04*/ 	.word	0x00013250
        /*0a08*/ 	.short	0x0100
        /*0a0a*/ 	.byte	0x08
	.zero		1


	//   ....[7]....
        /*0a0c*/ 	.word	0x000003f0
        /*0a10*/ 	.word	0x000000ff
        /*0a14*/ 	.word	0x00013260
        /*0a18*/ 	.short	0x0100
        /*0a1a*/ 	.byte	0x08
	.zero		1


	//   ....[8]....
        /*0a1c*/ 	.word	0x00000400
        /*0a20*/ 	.word	0x000000ff
        /*0a24*/ 	.word	0x00013258
        /*0a28*/ 	.short	0x0100
        /*0a2a*/ 	.byte	0x08
	.zero		1


	//   ....[9]....
        /*0a2c*/ 	.word	0x00000410
        /*0a30*/ 	.word	0x000000ff
        /*0a34*/ 	.word	0x00013268
        /*0a38*/ 	.short	0x0100
        /*0a3a*/ 	.byte	0x08
	.zero		1


	//   ....[10]....
        /*0a3c*/ 	.word	0x00000500
        /*0a40*/ 	.word	0x000000ff
        /*0a44*/ 	.word	0x00013270
        /*0a48*/ 	.short	0x0100
        /*0a4a*/ 	.byte	0x06
	.zero		1


	//   ....[11]....
        /*0a4c*/ 	.word	0x00000510
        /*0a50*/ 	.word	0x000000ff
        /*0a54*/ 	.word	0x00013280
        /*0a58*/ 	.short	0x0100
        /*0a5a*/ 	.byte	0x06
	.zero		1


	//   ....[12]....
        /*0a5c*/ 	.word	0x00000520
        /*0a60*/ 	.word	0x000000ff
        /*0a64*/ 	.word	0x00013278
        /*0a68*/ 	.short	0x0100
        /*0a6a*/ 	.byte	0x06
	.zero		1


	//   ....[13]....
        /*0a6c*/ 	.word	0x00000530
        /*0a70*/ 	.word	0x000000ff
        /*0a74*/ 	.word	0x00013288
        /*0a78*/ 	.short	0x0100
        /*0a7a*/ 	.byte	0x06
	.zero		1


	//   ....[14]....
        /*0a7c*/ 	.word	0x00000660
        /*0a80*/ 	.word	0x000000ff
        /*0a84*/ 	.word	0x00013290
        /*0a88*/ 	.short	0x0100
        /*0a8a*/ 	.byte	0x08
	.zero		1


	//   ....[15]....
        /*0a8c*/ 	.word	0x00000670
        /*0a90*/ 	.word	0x000000ff
        /*0a94*/ 	.word	0x000132a0
        /*0a98*/ 	.short	0x0100
        /*0a9a*/ 	.byte	0x08
	.zero		1


	//   ....[16]....
        /*0a9c*/ 	.word	0x00000680
        /*0aa0*/ 	.word	0x000000ff
        /*0aa4*/ 	.word	0x00013298
        /*0aa8*/ 	.short	0x0100
        /*0aaa*/ 	.byte	0x08
	.zero		1


	//   ....[17]....
        /*0aac*/ 	.word	0x00000690
        /*0ab0*/ 	.word	0x000000ff
        /*0ab4*/ 	.word	0x000132a8
        /*0ab8*/ 	.short	0x0100
        /*0aba*/ 	.byte	0x08
	.zero		1


	//   ....[18]....
        /*0abc*/ 	.word	0x000007e0
        /*0ac0*/ 	.word	0x000000ff
        /*0ac4*/ 	.word	0x000132b0
        /*0ac8*/ 	.short	0x0100
        /*0aca*/ 	.byte	0x08
	.zero		1


	//   ....[19]....
        /*0acc*/ 	.word	0x000007f0
        /*0ad0*/ 	.word	0x000000ff
        /*0ad4*/ 	.word	0x000132c0
        /*0ad8*/ 	.short	0x0100
        /*0ada*/ 	.byte	0x08
	.zero		1


	//   ....[20]....
        /*0adc*/ 	.word	0x00000800
        /*0ae0*/ 	.word	0x000000ff
        /*0ae4*/ 	.word	0x000132b8
        /*0ae8*/ 	.short	0x0100
        /*0aea*/ 	.byte	0x08
	.zero		1


	//   ....[21]....
        /*0aec*/ 	.word	0x00000810
        /*0af0*/ 	.word	0x000000ff
        /*0af4*/ 	.word	0x000132c8
        /*0af8*/ 	.short	0x0100
        /*0afa*/ 	.byte	0x08
	.zero		1


	//   ....[22]....
        /*0afc*/ 	.word	0x00001980
        /*0b00*/ 	.word	0x000000ff
        /*0b04*/ 	.word	0x00013200
        /*0b08*/ 	.short	0x010a
        /*0b0a*/ 	.byte	0x2d
	.zero		1


	//   ....[23]....
        /*0b0c*/ 	.word	0x00001a00
        /*0b10*/ 	.word	0x00000003
        /*0b14*/ 	.word	0x00013230
        /*0b18*/ 	.short	0x010a
        /*0b1a*/ 	.byte	0x3f
	.zero		1


	//   ....[24]....
        /*0b1c*/ 	.word	0x00001a40
        /*0b20*/ 	.word	0x00000003
        /*0b24*/ 	.word	0x00013230
        /*0b28*/ 	.short	0x010a
        /*0b2a*/ 	.byte	0x3f
	.zero		1


	//   ....[25]....
        /*0b2c*/ 	.word	0x000021f0
        /*0b30*/ 	.word	0x000000ff
        /*0b34*/ 	.word	0x00000000
        /*0b38*/ 	.short	0x0101
        /*0b3a*/ 	.byte	0x06
	.zero		1


	//   ....[26]....
        /*0b3c*/ 	.word	0x000044c0
        /*0b40*/ 	.word	0x000000ff
        /*0b44*/ 	.word	0x00013230
        /*0b48*/ 	.short	0x010a
        /*0b4a*/ 	.byte	0x14
	.zero		1


	//   ....[27]....
        /*0b4c*/ 	.word	0x00004500
        /*0b50*/ 	.word	0x000000ff
        /*0b54*/ 	.word	0x00013230
        /*0b58*/ 	.short	0x010a
        /*0b5a*/ 	.byte	0x14
	.zero		1


	//   ....[28]....
        /*0b5c*/ 	.word	0x00004950
        /*0b60*/ 	.word	0x000000ff
        /*0b64*/ 	.word	0x00013250
        /*0b68*/ 	.short	0x010a
        /*0b6a*/ 	.byte	0x0b
	.zero		1


	//   ....[29]....
        /*0b6c*/ 	.word	0x00004990
        /*0b70*/ 	.word	0x000000ff
        /*0b74*/ 	.word	0x00013250
        /*0b78*/ 	.short	0x010a
        /*0b7a*/ 	.byte	0x0b
	.zero		1


	//   ....[30]....
        /*0b7c*/ 	.word	0x00004c40
        /*0b80*/ 	.word	0x000000ff
        /*0b84*/ 	.word	0x00000000
        /*0b88*/ 	.short	0x0101
        /*0b8a*/ 	.byte	0x14
	.zero		1


	//   ....[31]....
        /*0b8c*/ 	.word	0x00006da0
        /*0b90*/ 	.word	0x000000ff
        /*0b94*/ 	.word	0x00000000
        /*0b98*/ 	.short	0x0101
        /*0b9a*/ 	.byte	0x06
	.zero		1


	//   ....[32]....
        /*0b9c*/ 	.word	0x000072d0
        /*0ba0*/ 	.word	0x000000ff
        /*0ba4*/ 	.word	0x00013230
        /*0ba8*/ 	.short	0x010a
        /*0baa*/ 	.byte	0x06
	.zero		1


	//   ....[33]....
        /*0bac*/ 	.word	0x00007310
        /*0bb0*/ 	.word	0x000000ff
        /*0bb4*/ 	.word	0x00013230
        /*0bb8*/ 	.short	0x010a
        /*0bba*/ 	.byte	0x06
	.zero		1


	//   ....[34]....
        /*0bbc*/ 	.word	0x00007760
        /*0bc0*/ 	.word	0x000000ff
        /*0bc4*/ 	.word	0x00013250
        /*0bc8*/ 	.short	0x010a
        /*0bca*/ 	.byte	0x0b
	.zero		1


	//   ....[35]....
        /*0bcc*/ 	.word	0x000077a0
        /*0bd0*/ 	.word	0x000000ff
        /*0bd4*/ 	.word	0x00013250
        /*0bd8*/ 	.short	0x010a
        /*0bda*/ 	.byte	0x0b
	.zero		1


	//   ....[36]....
        /*0bdc*/ 	.word	0x00007ab0
        /*0be0*/ 	.word	0x000000ff
        /*0be4*/ 	.word	0x00000000
        /*0be8*/ 	.short	0x0101
        /*0bea*/ 	.byte	0x06
	.zero		1


	//   ....[37]....
        /*0bec*/ 	.word	0x00009020
        /*0bf0*/ 	.word	0x000000ff
        /*0bf4*/ 	.word	0x00000000
        /*0bf8*/ 	.short	0x0101
        /*0bfa*/ 	.byte	0x06
	.zero		1


	//   ....[38]....
        /*0bfc*/ 	.word	0x000094d0
        /*0c00*/ 	.word	0x000000ff
        /*0c04*/ 	.word	0x00013250
        /*0c08*/ 	.short	0x010a
        /*0c0a*/ 	.byte	0x0e
	.zero		1


	//   ....[39]....
        /*0c0c*/ 	.word	0x00009510
        /*0c10*/ 	.word	0x000000ff
        /*0c14*/ 	.word	0x00013250
        /*0c18*/ 	.short	0x010a
        /*0c1a*/ 	.byte	0x0e
	.zero		1


	//   ....[40]....
        /*0c1c*/ 	.word	0x00009b80
        /*0c20*/ 	.word	0x000000ff
        /*0c24*/ 	.word	0x00000000
        /*0c28*/ 	.short	0x0101
        /*0c2a*/ 	.byte	0x04
	.zero		1


	//   ....[41]....
        /*0c2c*/ 	.word	0x0000ae90
        /*0c30*/ 	.word	0x00000000
        /*0c34*/ 	.word	0x00000000
        /*0c38*/ 	.short	0x0101
        /*0c3a*/ 	.byte	0x3f
	.zero		1


	//   ....[42]....
        /*0c3c*/ 	.word	0x0000dc40
        /*0c40*/ 	.word	0x00000007
        /*0c44*/ 	.word	0x00013280
        /*0c48*/ 	.short	0x010a
        /*0c4a*/ 	.byte	0x3f
	.zero		1


	//   ....[43]....
        /*0c4c*/ 	.word	0x0000e320
        /*0c50*/ 	.word	0x00000007
        /*0c54*/ 	.word	0x00013270
        /*0c58*/ 	.short	0x0107
        /*0c5a*/ 	.byte	0x3f
	.zero		1


	//   ....[44]....
        /*0c5c*/ 	.word	0x0000e3e0
        /*0c60*/ 	.word	0x00000007
        /*0c64*/ 	.word	0x00013270
        /*0c68*/ 	.short	0x0101
        /*0c6a*/ 	.byte	0x3f
	.zero		1


	//   ....[45]....
        /*0c6c*/ 	.word	0x0000e430
        /*0c70*/ 	.word	0x00000007
        /*0c74*/ 	.word	0x00013240
        /*0c78*/ 	.short	0x010a
        /*0c7a*/ 	.byte	0x3f
	.zero		1


	//   ....[46]....
        /*0c7c*/ 	.word	0x0000e9d0
        /*0c80*/ 	.word	0x00000007
        /*0c84*/ 	.word	0x00013230
        /*0c88*/ 	.short	0x0107
        /*0c8a*/ 	.byte	0x3f
	.zero		1


	//   ....[47]....
        /*0c8c*/ 	.word	0x0000eaa0
        /*0c90*/ 	.word	0x00000007
        /*0c94*/ 	.word	0x00013230
        /*0c98*/ 	.short	0x0101
        /*0c9a*/ 	.byte	0x3f
	.zero		1


	//   ....[48]....
        /*0c9c*/ 	.word	0x0000f590
        /*0ca0*/ 	.word	0x00000016
        /*0ca4*/ 	.word	0x00013200
        /*0ca8*/ 	.short	0x0107
        /*0caa*/ 	.byte	0x3f
	.zero		1


	//   ....[49]....
        /*0cac*/ 	.word	0x0000f680
        /*0cb0*/ 	.word	0x00000016
        /*0cb4*/ 	.word	0x00013200
        /*0cb8*/ 	.short	0x0101
        /*0cba*/ 	.byte	0x3f
	.zero		1


	//   ....[50]....
        /*0cbc*/ 	.word	0x0000f6a0
        /*0cc0*/ 	.word	0x00000016
        /*0cc4*/ 	.word	0x00013220
        /*0cc8*/ 	.short	0x010a
        /*0cca*/ 	.byte	0x3f
	.zero		1


	//   ....[51]....
        /*0ccc*/ 	.word	0x0000fc00
        /*0cd0*/ 	.word	0x00000000
        /*0cd4*/ 	.word	0x00013280
        /*0cd8*/ 	.short	0x010a
        /*0cda*/ 	.byte	0x3f
	.zero		1


	//   ....[52]....
        /*0cdc*/ 	.word	0x00010110
        /*0ce0*/ 	.word	0x00000000
        /*0ce4*/ 	.word	0x00013270
        /*0ce8*/ 	.short	0x0107
        /*0cea*/ 	.byte	0x3f
	.zero		1


	//   ....[53]....
        /*0cec*/ 	.word	0x000101d0
        /*0cf0*/ 	.word	0x00000000
        /*0cf4*/ 	.word	0x00013270
        /*0cf8*/ 	.short	0x0101
        /*0cfa*/ 	.byte	0x3f
	.zero		1


	//   ....[54]....
        /*0cfc*/ 	.word	0x00010220
        /*0d00*/ 	.word	0x00000000
        /*0d04*/ 	.word	0x00013240
        /*0d08*/ 	.short	0x010a
        /*0d0a*/ 	.byte	0x3f
	.zero		1


	//   ....[55]....
        /*0d0c*/ 	.word	0x00010670
        /*0d10*/ 	.word	0x00000000
        /*0d14*/ 	.word	0x00013230
        /*0d18*/ 	.short	0x0107
        /*0d1a*/ 	.byte	0x3f
	.zero		1


	//   ....[56]....
        /*0d1c*/ 	.word	0x00010730
        /*0d20*/ 	.word	0x00000000
        /*0d24*/ 	.word	0x00013230
        /*0d28*/ 	.short	0x0101
        /*0d2a*/ 	.byte	0x3f
	.zero		1


	//   ....[57]....
        /*0d2c*/ 	.word	0x000107c0
        /*0d30*/ 	.word	0x00000002
        /*0d34*/ 	.word	0x00013270
        /*0d38*/ 	.short	0x010a
        /*0d3a*/ 	.byte	0x3f
	.zero		1


	//   ....[58]....
        /*0d3c*/ 	.word	0x00010850
        /*0d40*/ 	.word	0x00000002
        /*0d44*/ 	.word	0x00013260
        /*0d48*/ 	.short	0x010a
        /*0d4a*/ 	.byte	0x3f
	.zero		1


	//   ....[59]....
        /*0d4c*/ 	.word	0x00010c80
        /*0d50*/ 	.word	0x00000002
        /*0d54*/ 	.word	0x00013250
        /*0d58*/ 	.short	0x0101
        /*0d5a*/ 	.byte	0x3f
	.zero		1


	//   ....[60]....
        /*0d5c*/ 	.word	0x00010d10
        /*0d60*/ 	.word	0x00000002
        /*0d64*/ 	.word	0x00000000
        /*0d68*/ 	.short	0x0101
        /*0d6a*/ 	.byte	0x3f
	.zero		1


	//   ....[61]....
        /*0d6c*/ 	.word	0x00010ef0
        /*0d70*/ 	.word	0x00000000
        /*0d74*/ 	.word	0x00013270
        /*0d78*/ 	.short	0x010a
        /*0d7a*/ 	.byte	0x3f
	.zero		1


	//   ....[62]....
        /*0d7c*/ 	.word	0x00010f80
        /*0d80*/ 	.word	0x00000000
        /*0d84*/ 	.word	0x00013260
        /*0d88*/ 	.short	0x010a
        /*0d8a*/ 	.byte	0x3f
	.zero		1


	//   ....[63]....
        /*0d8c*/ 	.word	0x000113d0
        /*0d90*/ 	.word	0x00000000
        /*0d94*/ 	.word	0x00013250
        /*0d98*/ 	.short	0x0101
        /*0d9a*/ 	.byte	0x3f
	.zero		1


	//   ....[64]....
        /*0d9c*/ 	.word	0x00011450
        /*0da0*/ 	.word	0x00000000
        /*0da4*/ 	.word	0x00000000
        /*0da8*/ 	.short	0x0101
        /*0daa*/ 	.byte	0x3f
	.zero		1


	//   ....[65]....
        /*0dac*/ 	.word	0x00012160
        /*0db0*/ 	.word	0x00000005
        /*0db4*/ 	.word	0x00013220
        /*0db8*/ 	.short	0x010a
        /*0dba*/ 	.byte	0x3f
	.zero		1


	//   ....[66]....
        /*0dbc*/ 	.word	0x00012300
        /*0dc0*/ 	.word	0x00000004
        /*0dc4*/ 	.word	0x00013240
        /*0dc8*/ 	.short	0x010a
        /*0dca*/ 	.byte	0x3f
	.zero		1


	//   ....[67]....
        /*0dcc*/ 	.word	0x000123b0
        /*0dd0*/ 	.word	0x00000005
        /*0dd4*/ 	.word	0x00013240
        /*0dd8*/ 	.short	0x010a
        /*0dda*/ 	.byte	0x3f
	.zero		1


	//   ....[68]....
        /*0ddc*/ 	.word	0x000123f0
        /*0de0*/ 	.word	0x00000004
        /*0de4*/ 	.word	0x00013260
        /*0de8*/ 	.short	0x010a
        /*0dea*/ 	.byte	0x3f
	.zero		1


	//   ....[69]....
        /*0dec*/ 	.word	0x00012430
        /*0df0*/ 	.word	0x00000005
        /*0df4*/ 	.word	0x00013260
        /*0df8*/ 	.short	0x010a
        /*0dfa*/ 	.byte	0x3f
	.zero		1


	//   ....[70]....
        /*0dfc*/ 	.word	0x00012470
        /*0e00*/ 	.word	0x00000004
        /*0e04*/ 	.word	0x00013280
        /*0e08*/ 	.short	0x010a
        /*0e0a*/ 	.byte	0x3f
	.zero		1


	//   ....[71]....
        /*0e0c*/ 	.word	0x000124b0
        /*0e10*/ 	.word	0x00000005
        /*0e14*/ 	.word	0x00013280
        /*0e18*/ 	.short	0x010a
        /*0e1a*/ 	.byte	0x3f
	.zero		1


	//   ....[72]....
        /*0e1c*/ 	.word	0x00012520
        /*0e20*/ 	.word	0x00000003
        /*0e24*/ 	.word	0x00013200
        /*0e28*/ 	.short	0x010a
        /*0e2a*/ 	.byte	0x3f
	.zero		1


	//   ....[73]....
        /*0e2c*/ 	.word	0x00012570
        /*0e30*/ 	.word	0x00000003
        /*0e34*/ 	.word	0x00013230
        /*0e38*/ 	.short	0x010a
        /*0e3a*/ 	.byte	0x3f
	.zero		1


	//   ....[74]....
        /*0e3c*/ 	.word	0x000125d0
        /*0e40*/ 	.word	0x00000009
        /*0e44*/ 	.word	0x00013230
        /*0e48*/ 	.short	0x010a
        /*0e4a*/ 	.byte	0x3f
	.zero		1


	//   ....[75]....
        /*0e4c*/ 	.word	0x00012630
        /*0e50*/ 	.word	0x00000009
        /*0e54*/ 	.word	0x00013250
        /*0e58*/ 	.short	0x010a
        /*0e5a*/ 	.byte	0x3f
	.zero		1


	//   ....[76]....
        /*0e5c*/ 	.word	0x00012690
        /*0e60*/ 	.word	0x0000000b
        /*0e64*/ 	.word	0x00013230
        /*0e68*/ 	.short	0x010a
        /*0e6a*/ 	.byte	0x3f
	.zero		1


	//   ....[77]....
        /*0e6c*/ 	.word	0x000126f0
        /*0e70*/ 	.word	0x0000000b
        /*0e74*/ 	.word	0x00013250
        /*0e78*/ 	.short	0x010a
        /*0e7a*/ 	.byte	0x3f
	.zero		1


	//   ....[78]....
        /*0e7c*/ 	.word	0x00012750
        /*0e80*/ 	.word	0x00000006
        /*0e84*/ 	.word	0x00013250
        /*0e88*/ 	.short	0x010a
        /*0e8a*/ 	.byte	0x3f
	.zero		1


	//   ....[79]....
        /*0e8c*/ 	.word	0x00012860
        /*0e90*/ 	.word	0x00000007
        /*0e94*/ 	.word	0x00013280
        /*0e98*/ 	.short	0x010a
        /*0e9a*/ 	.byte	0x3f
	.zero		1


	//   ....[80]....
        /*0e9c*/ 	.word	0x00012f90
        /*0ea0*/ 	.word	0x00000007
        /*0ea4*/ 	.word	0x00013240
        /*0ea8*/ 	.short	0x010a
        /*0eaa*/ 	.byte	0x3f
	.zero		1


	//   ....[81]....
        /*0eac*/ 	.word	0x00013df0
        /*0eb0*/ 	.word	0x00000016
        /*0eb4*/ 	.word	0x00013220
        /*0eb8*/ 	.short	0x010a
        /*0eba*/ 	.byte	0x3f
	.zero		1


	//   ....[82]....
        /*0ebc*/ 	.word	0x00013e50
        /*0ec0*/ 	.word	0x00000000
        /*0ec4*/ 	.word	0x00013280
        /*0ec8*/ 	.short	0x010a
        /*0eca*/ 	.byte	0x3f
	.zero		1


	//   ....[83]....
        /*0ecc*/ 	.word	0x00014520
        /*0ed0*/ 	.word	0x00000000
        /*0ed4*/ 	.word	0x00013240
        /*0ed8*/ 	.short	0x010a
        /*0eda*/ 	.byte	0x3f
	.zero		1


	//   ....[84]....
        /*0edc*/ 	.word	0x00014ae0
        /*0ee0*/ 	.word	0x00000002
        /*0ee4*/ 	.word	0x00013270
        /*0ee8*/ 	.short	0x010a
        /*0eea*/ 	.byte	0x3f
	.zero		1


	//   ....[85]....
        /*0eec*/ 	.word	0x00014b30
        /*0ef0*/ 	.word	0x00000002
        /*0ef4*/ 	.word	0x00013260
        /*0ef8*/ 	.short	0x010a
        /*0efa*/ 	.byte	0x3f
	.zero		1


	//   ....[86]....
        /*0efc*/ 	.word	0x00014b80
        /*0f00*/ 	.word	0x00000000
        /*0f04*/ 	.word	0x00013270
        /*0f08*/ 	.short	0x010a
        /*0f0a*/ 	.byte	0x3f
	.zero		1


	//   ....[87]....
        /*0f0c*/ 	.word	0x00014bd0
        /*0f10*/ 	.word	0x00000000
        /*0f14*/ 	.word	0x00013260
        /*0f18*/ 	.short	0x010a
        /*0f1a*/ 	.byte	0x3f
	.zero		1


	//   ....[88]....
        /*0f1c*/ 	.word	0x00014c20
        /*0f20*/ 	.word	0x00000005
        /*0f24*/ 	.word	0x00013220
        /*0f28*/ 	.short	0x010a
        /*0f2a*/ 	.byte	0x3f
	.zero		1


	//   ....[89]....
        /*0f2c*/ 	.word	0x00014dc0
        /*0f30*/ 	.word	0x00000004
        /*0f34*/ 	.word	0x00013240
        /*0f38*/ 	.short	0x010a
        /*0f3a*/ 	.byte	0x3f
	.zero		1


	//   ....[90]....
        /*0f3c*/ 	.word	0x00014e10
        /*0f40*/ 	.word	0x00000005
        /*0f44*/ 	.word	0x00013240
        /*0f48*/ 	.short	0x010a
        /*0f4a*/ 	.byte	0x3f
	.zero		1


	//   ....[91]....
        /*0f4c*/ 	.word	0x00014e60
        /*0f50*/ 	.word	0x00000004
        /*0f54*/ 	.word	0x00013260
        /*0f58*/ 	.short	0x010a
        /*0f5a*/ 	.byte	0x3f
	.zero		1


	//   ....[92]....
        /*0f5c*/ 	.word	0x00014eb0
        /*0f60*/ 	.word	0x00000005
        /*0f64*/ 	.word	0x00013260
        /*0f68*/ 	.short	0x010a
        /*0f6a*/ 	.byte	0x3f
	.zero		1


	//   ....[93]....
        /*0f6c*/ 	.word	0x00014f00
        /*0f70*/ 	.word	0x00000004
        /*0f74*/ 	.word	0x00013280
        /*0f78*/ 	.short	0x010a
        /*0f7a*/ 	.byte	0x3f
	.zero		1


	//----- nvinfo : EIATTR_NUM_MBARRIERS
	.align		4
.L_1604:
        /*0f7c*/ 	.byte	0x03, 0x38
        /*0f7e*/ 	.short	0x0016


	//----- nvinfo : EIATTR_EXIT_INSTR_OFFSETS
	.align		4
        /*0f80*/ 	.byte	0x04, 0x1c
        /*0f82*/ 	.short	(.L_1606 - .L_1605)


	//   ....[0]....
.L_1605:
        /*0f84*/ 	.word	0x00000980


	//   ....[1]....
        /*0f88*/ 	.word	0x0000ba10


	//   ....[2]....
        /*0f8c*/ 	.word	0x00012500


	//----- nvinfo : EIATTR_MAX_THREADS
	.align		4
.L_1606:
        /*0f90*/ 	.byte	0x04, 0x05
        /*0f92*/ 	.short	(.L_1608 - .L_1607)
.L_1607:
        /*0f94*/ 	.word	0x00000200
        /*0f98*/ 	.word	0x00000001
        /*0f9c*/ 	.word	0x00000001


	//----- nvinfo : EIATTR_CRS_STACK_SIZE
	.align		4
.L_1608:
        /*0fa0*/ 	.byte	0x04, 0x1e
        /*0fa2*/ 	.short	(.L_1610 - .L_1609)
.L_1609:
        /*0fa4*/ 	.word	0x00000000


	//----- nvinfo : EIATTR_CBANK_PARAM_SIZE
	.align		4
.L_1610:
        /*0fa8*/ 	.byte	0x03, 0x19
        /*0faa*/ 	.short	0x0af0


	//----- nvinfo : EIATTR_PARAM_CBANK
	.align		4
        /*0fac*/ 	.byte	0x04, 0x0a
        /*0fae*/ 	.short	(.L_1612 - .L_1611)
	.align		4
.L_1611:
        /*0fb0*/ 	.word	index@(.nv.constant0._ZN7cutlass13device_kernelIN5flash11enable_sm90INS1_16FlashAttnFwdSm90INS1_25CollectiveMainloopFwdSm90ILi2EN4cute5tupleIJNS5_1CILi1EEES8_S8_EEENS6_IJNS7_ILi192EEENS7_ILi160EEENS7_ILi64EEEEEELi64ENS_12float_e4m3_tEfNS_4arch4Sm90ELb1ELb0ELb0ELb1ELb1ELb0ELb0ELb1ELb1ELb1ELb0ELb0EEENS1_21CollectiveEpilogueFwdINS6_IJSA_SC_SB_EEES9_NS_10bfloat16_tESG_Li384ELb1ELb1ELb0ELb1EEENS1_36VarlenDynamicPersistentTileSchedulerILi192ELi160ELi384ELi128ELb0ELb1ELb1ELb1ELb1ELb1EEEEEEEEEvNT_6ParamsE)
        /*0fb4*/ 	.short	0x0210
        /*0fb6*/ 	.short	0x0af0


	//----- nvinfo : EIATTR_SW_WAR
	.align		4
.L_1612:
        /*0fb8*/ 	.byte	0x04, 0x36
        /*0fba*/ 	.short	(.L_1614 - .L_1613)
.L_1613:
        /*0fbc*/ 	.word	0x00000008
.L_1614:


//--------------------- .nv.info._ZN7cutlass13device_kernelIN5flash11enable_sm90INS1_16FlashAttnFwdSm90INS1_25CollectiveMainloopFwdSm90ILi2EN4cute5tupleIJNS5_1CILi1EEES8_S8_EEENS6_IJNS7_ILi192EEENS7_ILi160EEENS7_ILi64EEEEEELi64ENS_12float_e4m3_tEfNS_4arch4Sm90ELb1ELb0ELb0ELb1ELb1ELb1ELb0ELb1ELb1ELb1ELb0ELb0EEENS1_21CollectiveEpilogueFwdINS6_IJSA_SC_SB_EEES9_NS_10bfloat16_tESG_Li384ELb1ELb1ELb0ELb1EEENS1_36VarlenDynamicPersistentTileSchedulerILi192ELi160ELi384ELi128ELb0ELb1ELb1ELb1ELb1ELb1EEEEEEEEEvNT_6ParamsE --------------------------
	.section	.nv.info._ZN7cutlass13device_kernelIN5flash11enable_sm90INS1_16FlashAttnFwdSm90INS1_25CollectiveMainloopFwdSm90ILi2EN4cute5tupleIJNS5_1CILi1EEES8_S8_EEENS6_IJNS7_ILi192EEENS7_ILi160EEENS7_ILi64EEEEEELi64ENS_12float_e4m3_tEfNS_4arch4Sm90ELb1ELb0ELb0ELb1ELb1ELb1ELb0ELb1ELb1ELb1ELb0ELb0EEENS1_21CollectiveEpilogueFwdINS6_IJSA_SC_SB_EEES9_NS_10bfloat16_tESG_Li384ELb1ELb1ELb0ELb1EEENS1_36VarlenDynamicPersistentTileSchedulerILi192ELi160ELi384ELi128ELb0ELb1ELb1ELb1ELb1ELb1EEEEEEEEEvNT_6ParamsE,"",@"SHT_CUDA_INFO"
	.sectionflags	@""
	.align	4


	//----- nvinfo : EIATTR_CUDA_API_VERSION
	.align		4
        /*0000*/ 	.byte	0x04, 0x37
        /*0002*/ 	.short	(.L_1616 - .L_1615)
.L_1615:
        /*0004*/ 	.word	0x00000082


	//----- nvinfo : EIATTR_KPARAM_INFO
	.align		4
.L_1616:
        /*0008*/ 	.byte	0x04, 0x17
        /*000a*/ 	.short	(.L_1618 - .L_1617)
.L_1617:
        /*000c*/ 	.word	0x00000000
        /*0010*/ 	.short	0x0000
        /*0012*/ 	.short	0x0070
        /*0014*/ 	.byte	0x00, 0xf0, 0x01, 0x2a


	//----- nvinfo : EIATTR_SPARSE_MMA_MASK
	.align		4
.L_1618:
        /*0018*/ 	.byte	0x03, 0x50
        /*001a*/ 	.short	0x0000


	//----- nvinfo : EIATTR_MAXREG_COUNT
	.align		4
        /*001c*/ 	.byte	0x03, 0x1b
        /*001e*/ 	.short	0x0080


	//----- nvinfo : EIATTR_NUM_BARRIERS
	.align		4
        /*0020*/ 	.byte	0x02, 0x4c
        /*0022*/ 	.byte	0x10
	.zero		1


	//----- nvinfo : EIATTR_EXTERNS
	.align		4
        /*0024*/ 	.byte	0x04, 0x0f
        /*0026*/ 	.short	(.L_1620 - .L_1619)


	//   ....[0]....
	.align		4
.L_1619:
        /*0028*/ 	.word	index@(__assertfail)


	//----- nvinfo : EIATTR_ANNOTATIONS
	.align		4
.L_1620:
        /*002c*/ 	.byte	0x04, 0x55
        /*002e*/ 	.short	(.L_1622 - .L_1621)


	//   ....[0]....
.L_1621:
        /* <DEDUP_REMOVED lines=140> */


	//----- nvinfo : EIATTR_MERCURY_ISA_VERSION
	.align		4
.L_1622:
        /*08d8*/ 	.byte	0x03, 0x5f
        /*08da*/ 	.short	0x0101


	//----- nvinfo : EIATTR_UNUSED_LOAD_BYTE_OFFSET
	.align		4
        /*08dc*/ 	.byte	0x04, 0x44
        /*08de*/ 	.short	(.L_1624 - .L_1623)


	//   ....[0]....
.L_1623:
        /*08e0*/ 	.word	0x00000a40
        /*08e4*/ 	.word	0x0000fff0


	//   ....[1]....
        /*08e8*/ 	.word	0x000112f0
        /*08ec*/ 	.word	0x0000fff0


	//----- nvinfo : EIATTR_INT_WARP_WIDE_INSTR_OFFSETS
	.align		4
.L_1624:
        /*08f0*/ 	.byte	0x04, 0x31
        /*08f2*/ 	.short	(.L_1626 - .L_1625)


	//   ....[0]....
.L_1625:
        /*08f4*/ 	.word	0x00000120


	//   ....[1]....
        /*08f8*/ 	.word	0x000001c0


	//   ....[2]....
        /*08fc*/ 	.word	0x00000230


	//   ....[3]....
        /*0900*/ 	.word	0x00015500


	//   ....[4]....
        /*0904*/ 	.word	0x00015590


	//   ....[5]....
        /*0908*/ 	.word	0x000192b0


	//   ....[6]....
        /*090c*/ 	.word	0x00019340


	//----- nvinfo : EIATTR_COOP_GROUP_MASK_REGIDS
	.align		4
.L_1626:
        /*0910*/ 	.byte	0x04, 0x29
        /*0912*/ 	.short	(.L_1628 - .L_1627)


	//   ....[0]....
.L_1627:
        /*0914*/ 	.word	0xffffffff


	//   ....[1]....
        /*0918*/ 	.word	0xffffffff


	//   ....[2]....
        /*091c*/ 	.word	0xffffffff


	//   ....[3]....
        /*0920*/ 	.word	0xffffffff


	//   ....[4]....
        /*0924*/ 	.word	0xffffffff


	//   ....[5]....
        /*0928*/ 	.word	0xffffffff


	//   ....[6]....
        /*092c*/ 	.word	0xffffffff


	//   ....[7]....
        /*0930*/ 	.word	0xffffffff


	//   ....[8]....
        /*0934*/ 	.word	0xffffffff


	//   ....[9]....
        /*0938*/ 	.word	0xffffffff


	//   ....[10]....
        /*093c*/ 	.word	0xffffffff


	//   ....[11]....
        /*0940*/ 	.word	0xffffffff


	//   ....[12]....
        /*0944*/ 	.word	0xffffffff


	//   ....[13]....
        /*0948*/ 	.word	0xffffffff


	//   ....[14]....
        /*094c*/ 	.word	0xffffffff


	//   ....[15]....
        /*0950*/ 	.word	0xffffffff


	//   ....[16]....
        /*0954*/ 	.word	0xffffffff


	//   ....[17]....
        /*0958*/ 	.word	0xffffffff


	//   ....[18]....
        /*095c*/ 	.word	0xffffffff


	//   ....[19]....
        /*0960*/ 	.word	0xffffffff


	//   ....[20]....
        /*0964*/ 	.word	0xffffffff


	//   ....[21]....
        /*0968*/ 	.word	0xffffffff


	//   ....[22]....
        /*096c*/ 	.word	0xffffffff


	//   ....[23]....
        /*0970*/ 	.word	0xffffffff


	//   ....[24]....
        /*0974*/ 	.word	0xffffffff


	//   ....[25]....
        /*0978*/ 	.word	0xffffffff


	//   ....[26]....
        /*097c*/ 	.word	0xffffffff


	//   ....[27]....
        /*0980*/ 	.word	0xffffffff


	//   ....[28]....
        /*0984*/ 	.word	0xffffffff


	//   ....[29]....
        /*0988*/ 	.word	0xffffffff


	//   ....[30]....
        /*098c*/ 	.word	0xffffffff


	//   ....[31]....
        /*0990*/ 	.word	0xffffffff


	//   ....[32]....
        /*0994*/ 	.word	0xffffffff


	//   ....[33]....
        /*0998*/ 	.word	0xffffffff


	//   ....[34]....
        /*099c*/ 	.word	0xffffffff


	//   ....[35]....
        /*09a0*/ 	.word	0xffffffff


	//   ....[36]....
        /*09a4*/ 	.word	0xffffffff


	//   ....[37]....
        /*09a8*/ 	.word	0xffffffff


	//   ....[38]....
        /*09ac*/ 	.word	0xffffffff


	//   ....[39]....
        /*09b0*/ 	.word	0xffffffff


	//   ....[40]....
        /*09b4*/ 	.word	0xffffffff


	//   ....[41]....
        /*09b8*/ 	.word	0xffffffff


	//   ....[42]....
        /*09bc*/ 	.word	0xffffffff


	//   ....[43]....
        /*09c0*/ 	.word	0xffffffff


	//   ....[44]....
        /*09c4*/ 	.word	0xffffffff


	//   ....[45]....
        /*09c8*/ 	.word	0xffffffff


	//   ....[46]....
        /*09cc*/ 	.word	0xffffffff


	//   ....[47]....
        /*09d0*/ 	.word	0xffffffff


	//   ....[48]....
        /*09d4*/ 	.word	0xffffffff


	//   ....[49]....
        /*09d8*/ 	.word	0xffffffff


	//   ....[50]....
        /*09dc*/ 	.word	0xffffffff


	//   ....[51]....
        /*09e0*/ 	.word	0xffffffff


	//   ....[52]....
        /*09e4*/ 	.word	0xffffffff


	//   ....[53]....
        /*09e8*/ 	.word	0xffffffff


	//   ....[54]....
        /*09ec*/ 	.word	0xffffffff


	//   ....[55]....
        /*09f0*/ 	.word	0xffffffff


	//   ....[56]....
        /*09f4*/ 	.word	0xffffffff


	//   ....[57]....
        /*09f8*/ 	.word	0xffffffff


	//   ....[58]....
        /*09fc*/ 	.word	0xffffffff


	//   ....[59]....
        /*0a00*/ 	.word	0xffffffff


	//   ....[60]....
        /*0a04*/ 	.word	0xffffffff


	//   ....[61]....
        /*0a08*/ 	.word	0xffffffff


	//   ....[62]....
        /*0a0c*/ 	.word	0xffffffff


	//   ....[63]....
        /*0a10*/ 	.word	0xffffffff


	//   ....[64]....
        /*0a14*/ 	.word	0xffffffff


	//   ....[65]....
        /*0a18*/ 	.word	0xffffffff


	//   ....[66]....
        /*0a1c*/ 	.word	0xffffffff


	//   ....[67]....
        /*0a20*/ 	.word	0xffffffff


	//   ....[68]....
        /*0a24*/ 	.word	0xffffffff


	//   ....[69]....
        /*0a28*/ 	.word	0xffffffff


	//   ....[70]....
        /*0a2c*/ 	.word	0xffffffff


	//   ....[71]....
        /*0a30*/ 	.word	0xffffffff


	//   ....[72]....
        /*0a34*/ 	.word	0xffffffff


	//   ....[73]....
        /*0a38*/ 	.word	0xffffffff


	//   ....[74]....
        /*0a3c*/ 	.word	0xffffffff


	//   ....[75]....
        /*0a40*/ 	.word	0xffffffff


	//   ....[76]....
        /*0a44*/ 	.word	0xffffffff


	//   ....[77]....
        /*0a48*/ 	.word	0xffffffff


	//   ....[78]....
        /*0a4c*/ 	.word	0xffffffff


	//   ....[79]....
        /*0a50*/ 	.word	0xffffffff


	//   ....[80]....
        /*0a54*/ 	.word	0xffffffff


	//   ....[81]....
        /*0a58*/ 	.word	0xffffffff


	//   ....[82]....
        /*0a5c*/ 	.word	0xffffffff


	//   ....[83]....
        /*0a60*/ 	.word	0xffffffff


	//   ....[84]....
        /*0a64*/ 	.word	0xffffffff


	//   ....[85]....
        /*0a68*/ 	.word	0xffffffff


	//   ....[86]....
        /*0a6c*/ 	.word	0xffffffff


	//   ....[87]....
        /*0a70*/ 	.word	0xffffffff


	//   ....[88]....
        /*0a74*/ 	.word	0xffffffff


	//   ....[89]....
        /*0a78*/ 	.word	0xffffffff


	//   ....[90]....
        /*0a7c*/ 	.word	0xffffffff


	//   ....[91]....
        /*0a80*/ 	.word	0xffffffff


	//   ....[92]....
        /*0a84*/ 	.word	0xffffffff


	//   ....[93]....
        /*0a88*/ 	.word	0xffffffff


	//   ....[94]....
        /*0a8c*/ 	.word	0xffffffff


	//   ....[95]....
        /*0a90*/ 	.word	0xffffffff


	//   ....[96]....
        /*0a94*/ 	.word	0xffffffff


	//   ....[97]....
        /*0a98*/ 	.word	0xffffffff


	//   ....[98]....
        /*0a9c*/ 	.word	0xffffffff


	//   ....[99]....
        /*0aa0*/ 	.word	0xffffffff


	//   ....[100]....
        /*0aa4*/ 	.word	0xffffffff


	//   ....[101]....
        /*0aa8*/ 	.word	0xffffffff


	//   ....[102]....
        /*0aac*/ 	.word	0xffffffff


	//   ....[103]....
        /*0ab0*/ 	.word	0xffffffff


	//   ....[104]....
        /*0ab4*/ 	.word	0xffffffff


	//   ....[105]....
        /*0ab8*/ 	.word	0xffffffff


	//   ....[106]....
        /*0abc*/ 	.word	0xffffffff


	//   ....[107]....
        /*0ac0*/ 	.word	0xffffffff


	//   ....[108]....
        /*0ac4*/ 	.word	0xffffffff


	//   ....[109]....
        /*0ac8*/ 	.word	0xffffffff


	//   ....[110]....
        /*0acc*/ 	.word	0xffffffff


	//   ....[111]....
        /*0ad0*/ 	.word	0xffffffff


	//   ....[112]....
        /*0ad4*/ 	.word	0xffffffff


	//   ....[113]....
        /*0ad8*/ 	.word	0xffffffff


	//   ....[114]....
        /*0adc*/ 	.word	0xffffffff


	//   ....[115]....
        /*0ae0*/ 	.word	0xffffffff


	//   ....[116]....
        /*0ae4*/ 	.word	0xffffffff


	//   ....[117]....
        /*0ae8*/ 	.word	0xffffffff


	//   ....[118]....
        /*0aec*/ 	.word	0xffffffff


	//   ....[119]....
        /*0af0*/ 	.word	0xffffffff


	//   ....[120]....
        /*0af4*/ 	.word	0xffffffff


	//   ....[121]....
        /*0af8*/ 	.word	0xffffffff


	//   ....[122]....
        /*0afc*/ 	.word	0xffffffff


	//   ....[123]....
        /*0b00*/ 	.word	0xffffffff


	//   ....[124]....
        /*0b04*/ 	.word	0xffffffff


	//   ....[125]....
        /*0b08*/ 	.word	0xffffffff


	//   ....[126]....
        /*0b0c*/ 	.word	0xffffffff


	//   ....[127]....
        /*0b10*/ 	.word	0xffffffff


	//   ....[128]....
        /*0b14*/ 	.word	0xffffffff


	//   ....[129]....
        /*0b18*/ 	.word	0xffffffff


	//   ....[130]....
        /*0b1c*/ 	.word	0xffffffff


	//   ....[131]....
        /*0b20*/ 	.word	0xffffffff


	//   ....[132]....
        /*0b24*/ 	.word	0xffffffff


	//   ....[133]....
        /*0b28*/ 	.word	0xffffffff


	//   ....[134]....
        /*0b2c*/ 	.word	0xffffffff


	//   ....[135]....
        /*0b30*/ 	.word	0xffffffff


	//   ....[136]....
        /*0b34*/ 	.word	0xffffffff


	//   ....[137]....
        /*0b38*/ 	.word	0xffffffff


	//   ....[138]....
        /*0b3c*/ 	.word	0xffffffff


	//   ....[139]....
        /*0b40*/ 	.word	0xffffffff


	//   ....[140]....
        /*0b44*/ 	.word	0xffffffff


	//   ....[141]....
        /*0b48*/ 	.word	0xffffffff


	//   ....[142]....
        /*0b4c*/ 	.word	0xffffffff


	//   ....[143]....
        /*0b50*/ 	.word	0xffffffff


	//   ....[144]....
        /*0b54*/ 	.word	0xffffffff


	//   ....[145]....
        /*0b58*/ 	.word	0xffffffff


	//   ....[146]....
        /*0b5c*/ 	.word	0xffffffff


	//   ....[147]....
        /*0b60*/ 	.word	0xffffffff


	//   ....[148]....
        /*0b64*/ 	.word	0xffffffff


	//   ....[149]....
        /*0b68*/ 	.word	0xffffffff


	//   ....[150]....
        /*0b6c*/ 	.word	0xffffffff


	//   ....[151]....
        /*0b70*/ 	.word	0xffffffff


	//   ....[152]....
        /*0b74*/ 	.word	0xffffffff


	//   ....[153]....
        /*0b78*/ 	.word	0xffffffff


	//   ....[154]....
        /*0b7c*/ 	.word	0xffffffff


	//   ....[155]....
        /*0b80*/ 	.word	0xffffffff


	//   ....[156]....
        /*0b84*/ 	.word	0xffffffff


	//   ....[157]....
        /*0b88*/ 	.word	0xffffffff


	//   ....[158]....
        /*0b8c*/ 	.word	0xffffffff


	//   ....[159]....
        /*0b90*/ 	.word	0xffffffff


	//   ....[160]....
        /*0b94*/ 	.word	0xffffffff


	//   ....[161]....
        /*0b98*/ 	.word	0xffffffff


	//   ....[162]....
        /*0b9c*/ 	.word	0xffffffff


	//   ....[163]....
        /*0ba0*/ 	.word	0xffffffff


	//   ....[164]....
        /*0ba4*/ 	.word	0xffffffff


	//   ....[165]....
        /*0ba8*/ 	.word	0xffffffff


	//   ....[166]....
        /*0bac*/ 	.word	0xffffffff


	//   ....[167]....
        /*0bb0*/ 	.word	0x0500000f


	//   ....[168]....
        /*0bb4*/ 	.word	0x0500000f


	//   ....[169]....
        /*0bb8*/ 	.word	0x0500000f


	//   ....[170]....
        /*0bbc*/ 	.word	0x0500000f


	//   ....[171]....
        /*0bc0*/ 	.word	0x0500000f


	//   ....[172]....
        /*0bc4*/ 	.word	0x0500000f


	//   ....[173]....
        /*0bc8*/ 	.word	0x0500000f


	//   ....[174]....
        /*0bcc*/ 	.word	0x0500000f


	//   ....[175]....
        /*0bd0*/ 	.word	0x0500000f


	//   ....[176]....
        /*0bd4*/ 	.word	0x0500000f


	//   ....[177]....
        /*0bd8*/ 	.word	0x0500000f


	//   ....[178]....
        /*0bdc*/ 	.word	0x0500000f


	//   ....[179]....
        /*0be0*/ 	.word	0x0500000f


	//   ....[180]....
        /*0be4*/ 	.word	0x0500000f


	//   ....[181]....
        /*0be8*/ 	.word	0x0500000f


	//   ....[182]....
        /*0bec*/ 	.word	0x0500000f


	//   ....[183]....
        /*0bf0*/ 	.word	0x0500000f


	//   ....[184]....
        /*0bf4*/ 	.word	0x0500000f


	//   ....[185]....
        /*0bf8*/ 	.word	0x0500000f


	//   ....[186]....
        /*0bfc*/ 	.word	0x0500000f


	//   ....[187]....
        /*0c00*/ 	.word	0x0500000f


	//   ....[188]....
        /*0c04*/ 	.word	0x0500000f


	//   ....[189]....
        /*0c08*/ 	.word	0x0500000f


	//   ....[190]....
        /*0c0c*/ 	.word	0x0500000f


	//   ....[191]....
        /*0c10*/ 	.word	0x0500000f


	//   ....[192]....
        /*0c14*/ 	.word	0x0500000f


	//   ....[193]....
        /*0c18*/ 	.word	0x0500000f


	//   ....[194]....
        /*0c1c*/ 	.word	0x0500000f


	//   ....[195]....
        /*0c20*/ 	.word	0x0500000f


	//   ....[196]....
        /*0c24*/ 	.word	0x0500000f


	//   ....[197]....
        /*0c28*/ 	.word	0x0500000f


	//   ....[198]....
        /*0c2c*/ 	.word	0x0500000f


	//   ....[199]....
        /*0c30*/ 	.word	0x0500000f


	//   ....[200]....
        /*0c34*/ 	.word	0x0500000f


	//   ....[201]....
        /*0c38*/ 	.word	0x0500000f


	//   ....[202]....
        /*0c3c*/ 	.word	0x0500000f


	//   ....[203]....
        /*0c40*/ 	.word	0x0500000f


	//   ....[204]....
        /*0c44*/ 	.word	0x0500000f


	//   ....[205]....
        /*0c48*/ 	.word	0x0500000f


	//   ....[206]....
        /*0c4c*/ 	.word	0x0500000f


	//   ....[207]....
        /*0c50*/ 	.word	0x0500000f


	//   ....[208]....
        /*0c54*/ 	.word	0x0500000f


	//   ....[209]....
        /*0c58*/ 	.word	0x0500000f


	//   ....[210]....
        /*0c5c*/ 	.word	0x0500000f


	//   ....[211]....
        /*0c60*/ 	.word	0x0500000f


	//   ....[212]....
        /*0c64*/ 	.word	0x0500000f


	//   ....[213]....
        /*0c68*/ 	.word	0x0500000f


	//   ....[214]....
        /*0c6c*/ 	.word	0x0500000f


	//   ....[215]....
        /*0c70*/ 	.word	0x0500000f


	//   ....[216]....
        /*0c74*/ 	.word	0x0500000f


	//   ....[217]....
        /*0c78*/ 	.word	0x0500000f


	//   ....[218]....
        /*0c7c*/ 	.word	0x0500000f


	//   ....[219]....
        /*0c80*/ 	.word	0x0500000f


	//   ....[220]....
        /*0c84*/ 	.word	0x0500000f


	//   ....[221]....
        /*0c88*/ 	.word	0x0500000f


	//   ....[222]....
        /*0c8c*/ 	.word	0x0500000f


	//   ....[223]....
        /*0c90*/ 	.word	0x0500000f


	//   ....[224]....
        /*0c94*/ 	.word	0x0500000f


	//   ....[225]....
        /*0c98*/ 	.word	0x0500000f


	//   ....[226]....
        /*0c9c*/ 	.word	0x0500000f


	//   ....[227]....
        /*0ca0*/ 	.word	0x0500000f


	//   ....[228]....
        /*0ca4*/ 	.word	0x0500000f


	//   ....[229]....
        /*0ca8*/ 	.word	0x0500000f


	//   ....[230]....
        /*0cac*/ 	.word	0x0500000f


	//   ....[231]....
        /*0cb0*/ 	.word	0x0500000f


	//   ....[232]....
        /*0cb4*/ 	.word	0x0500000f


	//   ....[233]....
        /*0cb8*/ 	.word	0x0500000f


	//   ....[234]....
        /*0cbc*/ 	.word	0x0500000f


	//   ....[235]....
        /*0cc0*/ 	.word	0x0500000f


	//   ....[236]....
        /*0cc4*/ 	.word	0x0500000f


	//   ....[237]....
        /*0cc8*/ 	.word	0x0500000f


	//   ....[238]....
        /*0ccc*/ 	.word	0x0500000f


	//   ....[239]....
        /*0cd0*/ 	.word	0x0500000f


	//   ....[240]....
        /*0cd4*/ 	.word	0x0500000f


	//   ....[241]....
        /*0cd8*/ 	.word	0x0500000f


	//   ....[242]....
        /*0cdc*/ 	.word	0x0500000f


	//   ....[243]....
        /*0ce0*/ 	.word	0x0500000f


	//   ....[244]....
        /*0ce4*/ 	.word	0x0500000f


	//   ....[245]....
        /*0ce8*/ 	.word	0x0500000f


	//   ....[246]....
        /*0cec*/ 	.word	0x0500000f


	//   ....[247]....
        /*0cf0*/ 	.word	0x0500000f


	//   ....[248]....
        /*0cf4*/ 	.word	0x0500000f


	//   ....[249]....
        /*0cf8*/ 	.word	0x0500000f


	//   ....[250]....
        /*0cfc*/ 	.word	0x0500000f


	//   ....[251]....
        /*0d00*/ 	.word	0x0500000f


	//   ....[252]....
        /*0d04*/ 	.word	0x0500000f


	//----- nvinfo : EIATTR_COOP_GROUP_INSTR_OFFSETS
	.align		4
.L_1628:
        /*0d08*/ 	.byte	0x04, 0x28
        /*0d0a*/ 	.short	(.L_1630 - .L_1629)


	//   ....[0]....
.L_1629:
        /*0d0c*/ 	.word	0x00000060


	//   ....[1]....
        /*0d10*/ 	.word	0x00000130


	//   ....[2]....
        /*0d14*/ 	.word	0x000001e0


	//   ....[3]....
        /*0d18*/ 	.word	0x000003a0


	//   ....[4]....
        /*0d1c*/ 	.word	0x00000500


	//   ....[5]....
        /*0d20*/ 	.word	0x00000620


	//   ....[6]....
        /*0d24*/ 	.word	0x00000780


	//   ....[7]....
        /*0d28*/ 	.word	0x000027e0


	//   ....[8]....
        /*0d2c*/ 	.word	0x000027f0


	//   ....[9]....
        /*0d30*/ 	.word	0x00003a10


	//   ....[10]....
        /*0d34*/ 	.word	0x00003a20


	//   ....[11]....
        /*0d38*/ 	.word	0x00004c00


	//   ....[12]....
        /*0d3c*/ 	.word	0x00004c10


	//   ....[13]....
        /*0d40*/ 	.word	0x00004fd0


	//   ....[14]....
        /*0d44*/ 	.word	0x00004ff0


	//   ....[15]....
        /*0d48*/ 	.word	0x000057c0


	//   ....[16]....
        /*0d4c*/ 	.word	0x00005ed0


	//   ....[17]....
        /*0d50*/ 	.word	0x00005ee0


	//   ....[18]....
        /*0d54*/ 	.word	0x00005ef0


	//   ....[19]....
        /*0d58*/ 	.word	0x00005f00


	//   ....[20]....
        /*0d5c*/ 	.word	0x000073d0


	//   ....[21]....
        /*0d60*/ 	.word	0x000073e0


	//   ....[22]....
        /*0d64*/ 	.word	0x000073f0


	//   ....[23]....
        /*0d68*/ 	.word	0x00007400


	//   ....[24]....
        /*0d6c*/ 	.word	0x00008eb0


	//   ....[25]....
        /*0d70*/ 	.word	0x000096b0


	//   ....[26]....
        /*0d74*/ 	.word	0x000096c0


	//   ....[27]....
        /*0d78*/ 	.word	0x000096e0


	//   ....[28]....
        /*0d7c*/ 	.word	0x0000a070


	//   ....[29]....
        /*0d80*/ 	.word	0x0000a090


	//   ....[30]....
        /*0d84*/ 	.word	0x0000be30


	//   ....[31]....
        /*0d88*/ 	.word	0x0000c440


	//   ....[32]....
        /*0d8c*/ 	.word	0x0000c7e0


	//   ....[33]....
        /*0d90*/ 	.word	0x0000c8a0


	//   ....[34]....
        /*0d94*/ 	.word	0x0000cec0


	//   ....[35]....
        /*0d98*/ 	.word	0x0000cee0


	//   ....[36]....
        /*0d9c*/ 	.word	0x0000f150


	//   ....[37]....
        /*0da0*/ 	.word	0x0000f170


	//   ....[38]....
        /*0da4*/ 	.word	0x0000f7d0


	//   ....[39]....
        /*0da8*/ 	.word	0x0000f830


	//   ....[40]....
        /*0dac*/ 	.word	0x00010c60


	//   ....[41]....
        /*0db0*/ 	.word	0x00010d50


	//   ....[42]....
        /*0db4*/ 	.word	0x00010d80


	//   ....[43]....
        /*0db8*/ 	.word	0x00010e40


	//   ....[44]....
        /*0dbc*/ 	.word	0x00011870


	//   ....[45]....
        /*0dc0*/ 	.word	0x00011880


	//   ....[46]....
        /*0dc4*/ 	.word	0x00011890


	//   ....[47]....
        /*0dc8*/ 	.word	0x000118a0


	//   ....[48]....
        /*0dcc*/ 	.word	0x000118b0


	//   ....[49]....
        /*0dd0*/ 	.word	0x000118c0


	//   ....[50]....
        /*0dd4*/ 	.word	0x000118d0


	//   ....[51]....
        /*0dd8*/ 	.word	0x000118e0


	//   ....[52]....
        /*0ddc*/ 	.word	0x000118f0


	//   ....[53]....
        /*0de0*/ 	.word	0x00011900


	//   ....[54]....
        /*0de4*/ 	.word	0x00011910


	//   ....[55]....
        /*0de8*/ 	.word	0x00011920


	//   ....[56]....
        /*0dec*/ 	.word	0x00011930


	//   ....[57]....
        /*0df0*/ 	.word	0x00011940


	//   ....[58]....
        /*0df4*/ 	.word	0x00011950


	//   ....[59]....
        /*0df8*/ 	.word	0x00011960


	//   ....[60]....
        /*0dfc*/ 	.word	0x00011ec0


	//   ....[61]....
        /*0e00*/ 	.word	0x00011ef0


	//   ....[62]....
        /*0e04*/ 	.word	0x00011f10


	//   ....[63]....
        /*0e08*/ 	.word	0x00011f20


	//   ....[64]....
        /*0e0c*/ 	.word	0x00012460


	//   ....[65]....
        /*0e10*/ 	.word	0x00012470


	//   ....[66]....
        /*0e14*/ 	.word	0x00012480


	//   ....[67]....
        /*0e18*/ 	.word	0x000124a0


	//   ....[68]....
        /*0e1c*/ 	.word	0x000124c0


	//   ....[69]....
        /*0e20*/ 	.word	0x000124e0


	//   ....[70]....
        /*0e24*/ 	.word	0x000125a0


	//   ....[71]....
        /*0e28*/ 	.word	0x000125b0


	//   ....[72]....
        /*0e2c*/ 	.word	0x00012e60


	//   ....[73]....
        /*0e30*/ 	.word	0x00012e90


	//   ....[74]....
        /*0e34*/ 	.word	0x00012eb0


	//   ....[75]....
        /*0e38*/ 	.word	0x00012ec0


	//   ....[76]....
        /*0e3c*/ 	.word	0x00012ed0


	//   ....[77]....
        /*0e40*/ 	.word	0x00012ee0


	//   ....[78]....
        /*0e44*/ 	.word	0x00012ef0


	//   ....[79]....
        /*0e48*/ 	.word	0x00012f00


	//   ....[80]....
        /*0e4c*/ 	.word	0x000130c0


	//   ....[81]....
        /*0e50*/ 	.word	0x00013270


	//   ....[82]....
        /*0e54*/ 	.word	0x000132a0


	//   ....[83]....
        /*0e58*/ 	.word	0x000132d0


	//   ....[84]....
        /*0e5c*/ 	.word	0x00013300


	//   ....[85]....
        /*0e60*/ 	.word	0x00013330


	//   ....[86]....
        /*0e64*/ 	.word	0x00013360


	//   ....[87]....
        /*0e68*/ 	.word	0x000134d0


	//   ....[88]....
        /*0e6c*/ 	.word	0x00013500


	//   ....[89]....
        /*0e70*/ 	.word	0x00013530


	//   ....[90]....
        /*0e74*/ 	.word	0x00013560


	//   ....[91]....
        /*0e78*/ 	.word	0x00013590


	//   ....[92]....
        /*0e7c*/ 	.word	0x000135c0


	//   ....[93]....
        /*0e80*/ 	.word	0x00013670


	//   ....[94]....
        /*0e84*/ 	.word	0x000136d0


	//   ....[95]....
        /*0e88*/ 	.word	0x00013770


	//   ....[96]....
        /*0e8c*/ 	.word	0x000146c0


	//   ....[97]....
        /*0e90*/ 	.word	0x00016540


	//   ....[98]....
        /*0e94*/ 	.word	0x00016550


	//   ....[99]....
        /*0e98*/ 	.word	0x000165a0


	//   ....[100]....
        /*0e9c*/ 	.word	0x000165c0


	//   ....[101]....
        /*0ea0*/ 	.word	0x00016620


	//   ....[102]....
        /*0ea4*/ 	.word	0x00016640


	//   ....[103]....
        /*0ea8*/ 	.word	0x00016650


	//   ....[104]....
        /*0eac*/ 	.word	0x00016660


	//   ....[105]....
        /*0eb0*/ 	.word	0x00016750


	//   ....[106]....
        /*0eb4*/ 	.word	0x00016760


	//   ....[107]....
        /*0eb8*/ 	.word	0x00016bb0


	//   ....[108]....
        /*0ebc*/ 	.word	0x00016bd0


	//   ....[109]....
        /*0ec0*/ 	.word	0x00016c30


	//   ....[110]....
        /*0ec4*/ 	.word	0x00016c50


	//   ....[111]....
        /*0ec8*/ 	.word	0x00016c90


	//   ....[112]....
        /*0ecc*/ 	.word	0x00016cb0


	//   ....[113]....
        /*0ed0*/ 	.word	0x00016cc0


	//   ....[114]....
        /*0ed4*/ 	.word	0x00016cd0


	//   ....[115]....
        /*0ed8*/ 	.word	0x00016d60


	//   ....[116]....
        /*0edc*/ 	.word	0x00016d80


	//   ....[117]....
        /*0ee0*/ 	.word	0x00017660


	//   ....[118]....
        /*0ee4*/ 	.word	0x00017690


	//   ....[119]....
        /*0ee8*/ 	.word	0x00017730


	//   ....[120]....
        /*0eec*/ 	.word	0x00017750


	//   ....[121]....
        /*0ef0*/ 	.word	0x000177d0


	//   ....[122]....
        /*0ef4*/ 	.word	0x000177f0


	//   ....[123]....
        /*0ef8*/ 	.word	0x00017860


	//   ....[124]....
        /*0efc*/ 	.word	0x00017870


	//   ....[125]....
        /*0f00*/ 	.word	0x000178b0


	//   ....[126]....
        /*0f04*/ 	.word	0x000178d0


	//   ....[127]....
        /*0f08*/ 	.word	0x000178e0


	//   ....[128]....
        /*0f0c*/ 	.word	0x000178f0


	//   ....[129]....
        /*0f10*/ 	.word	0x000183d0


	//   ....[130]....
        /*0f14*/ 	.word	0x000183e0


	//   ....[131]....
        /*0f18*/ 	.word	0x00018400


	//   ....[132]....
        /*0f1c*/ 	.word	0x00018450


	//   ....[133]....
        /*0f20*/ 	.word	0x00018460


	//   ....[134]....
        /*0f24*/ 	.word	0x000184a0


	//   ....[135]....
        /*0f28*/ 	.word	0x000184b0


	//   ....[136]....
        /*0f2c*/ 	.word	0x000184c0


	//   ....[137]....
        /*0f30*/ 	.word	0x00018500


	//   ....[138]....
        /*0f34*/ 	.word	0x00018540


	//   ....[139]....
        /*0f38*/ 	.word	0x000189a0


	//   ....[140]....
        /*0f3c*/ 	.word	0x000189b0


	//   ....[141]....
        /*0f40*/ 	.word	0x000189c0


	//   ....[142]....
        /*0f44*/ 	.word	0x00018a00


	//   ....[143]....
        /*0f48*/ 	.word	0x00018a10


	//   ....[144]....
        /*0f4c*/ 	.word	0x00018a50


	//   ....[145]....
        /*0f50*/ 	.word	0x00018a60


	//   ....[146]....
        /*0f54*/ 	.word	0x00018a70


	//   ....[147]....
        /*0f58*/ 	.word	0x00018ab0


	//   ....[148]....
        /*0f5c*/ 	.word	0x00018af0


	//   ....[149]....
        /*0f60*/ 	.word	0x00019b60


	//   ....[150]....
        /*0f64*/ 	.word	0x00019bc0


	//   ....[151]....
        /*0f68*/ 	.word	0x00019bf0


	//   ....[152]....
        /*0f6c*/ 	.word	0x00019c00


	//   ....[153]....
        /*0f70*/ 	.word	0x00019c30


	//   ....[154]....
        /*0f74*/ 	.word	0x00019c60


	//   ....[155]....
        /*0f78*/ 	.word	0x00019c90


	//   ....[156]....
        /*0f7c*/ 	.word	0x00019cc0


	//   ....[157]....
        /*0f80*/ 	.word	0x00019e40


	//   ....[158]....
        /*0f84*/ 	.word	0x00019e70


	//   ....[159]....
        /*0f88*/ 	.word	0x00019ea0


	//   ....[160]....
        /*0f8c*/ 	.word	0x00019ed0


	//   ....[161]....
        /*0f90*/ 	.word	0x00019f00


	//   ....[162]....
        /*0f94*/ 	.word	0x00019f30


	//   ....[163]....
        /*0f98*/ 	.word	0x00019ff0


	//   ....[164]....
        /*0f9c*/ 	.word	0x0001a010


	//   ....[165]....
        /*0fa0*/ 	.word	0x0001a080


	//   ....[166]....
        /*0fa4*/ 	.word	0x0001a740


	//   ....[167]....
        /*0fa8*/ 	.word	0x0001ab00


	//   ....[168]....
        /*0fac*/ 	.word	0x0001ab90


	//   ....[169]....
        /*0fb0*/ 	.word	0x0001ac60


	//   ....[170]....
        /*0fb4*/ 	.word	0x0001acf0


	//   ....[171]....
        /*0fb8*/ 	.word	0x0001add0


	//   ....[172]....
        /*0fbc*/ 	.word	0x0001ae60


	//   ....[173]....
        /*0fc0*/ 	.word	0x0001af30


	//   ....[174]....
        /*0fc4*/ 	.word	0x0001afc0


	//   ....[175]....
        /*0fc8*/ 	.word	0x0001b010


	//   ....[176]....
        /*0fcc*/ 	.word	0x0001b060


	//   ....[177]....
        /*0fd0*/ 	.word	0x0001b130


	//   ....[178]....
        /*0fd4*/ 	.word	0x0001b1c0


	//   ....[179]....
        /*0fd8*/ 	.word	0x0001b210


	//   ....[180]....
        /*0fdc*/ 	.word	0x0001b260


	//   ....[181]....
        /*0fe0*/ 	.word	0x0001b550


	//   ....[182]....
        /*0fe4*/ 	.word	0x0001b830


	//   ....[183]....
        /*0fe8*/ 	.word	0x0001b930


	//   ....[184]....
        /*0fec*/ 	.word	0x0001b9c0


	//   ....[185]....
        /*0ff0*/ 	.word	0x0001ba20


	//   ....[186]....
        /*0ff4*/ 	.word	0x0001baf0


	//   ....[187]....
        /*0ff8*/ 	.word	0x0001bb50


	//   ....[188]....
        /*0ffc*/ 	.word	0x0001bc10


	//   ....[189]....
        /*1000*/ 	.word	0x0001bc70


	//   ....[190]....
        /*1004*/ 	.word	0x0001bd30


	//   ....[191]....
        /*1008*/ 	.word	0x0001bde0


	//   ....[192]....
        /*100c*/ 	.word	0x0001beb0


	//   ....[193]....
        /*1010*/ 	.word	0x0001bfb0


	//   ....[194]....
        /*1014*/ 	.word	0x0001c060


	//   ....[195]....
        /*1018*/ 	.word	0x0001c0c0


	//   ....[196]....
        /*101c*/ 	.word	0x0001c1b0


	//   ....[197]....
        /*1020*/ 	.word	0x0001c210


	//   ....[198]....
        /*1024*/ 	.word	0x0001c2d0


	//   ....[199]....
        /*1028*/ 	.word	0x0001c330


	//   ....[200]....
        /*102c*/ 	.word	0x0001c3f0


	//   ....[201]....
        /*1030*/ 	.word	0x0001c450


	//   ....[202]....
        /*1034*/ 	.word	0x0001c520


	//   ....[203]....
        /*1038*/ 	.word	0x0001c5d0


	//   ....[204]....
        /*103c*/ 	.word	0x0001c640


	//   ....[205]....
        /*1040*/ 	.word	0x0001c6a0


	//   ....[206]....
        /*1044*/ 	.word	0x0001c790


	//   ....[207]....
        /*1048*/ 	.word	0x0001c7f0


	//   ....[208]....
        /*104c*/ 	.word	0x0001c8f0


	//   ....[209]....
        /*1050*/ 	.word	0x0001c960


	//   ....[210]....
        /*1054*/ 	.word	0x0001ca50


	//   ....[211]....
        /*1058*/ 	.word	0x0001cab0


	//   ....[212]....
        /*105c*/ 	.word	0x0001cb50


	//   ....[213]....
        /*1060*/ 	.word	0x0001cc10


	//   ....[214]....
        /*1064*/ 	.word	0x0001cce0


	//   ....[215]....
        /*1068*/ 	.word	0x0001ce30


	//   ....[216]....
        /*106c*/ 	.word	0x0001cee0


	//   ....[217]....
        /*1070*/ 	.word	0x0001cf90


	//   ....[218]....
        /*1074*/ 	.word	0x0001d030


	//   ....[219]....
        /*1078*/ 	.word	0x0001d0e0


	//   ....[220]....
        /*107c*/ 	.word	0x0001d180


	//   ....[221]....
        /*1080*/ 	.word	0x0001d230


	//   ....[222]....
        /*1084*/ 	.word	0x0001d2d0


	//   ....[223]....
        /*1088*/ 	.word	0x0001d340


	//   ....[224]....
        /*108c*/ 	.word	0x0001d400


	//   ....[225]....
        /*1090*/ 	.word	0x0001d500


	//   ....[226]....
        /*1094*/ 	.word	0x0001d590


	//   ....[227]....
        /*1098*/ 	.word	0x0001d5f0


	//   ....[228]....
        /*109c*/ 	.word	0x0001d6a0


	//   ....[229]....
        /*10a0*/ 	.word	0x0001d700


	//   ....[230]....
        /*10a4*/ 	.word	0x0001d7b0


	//   ....[231]....
        /*10a8*/ 	.word	0x0001d810


	//   ....[232]....
        /*10ac*/ 	.word	0x0001d8c0


	//   ....[233]....
        /*10b0*/ 	.word	0x0001d920


	//   ....[234]....
        /*10b4*/ 	.word	0x0001d9d0


	//   ....[235]....
        /*10b8*/ 	.word	0x0001dbb0


	//   ....[236]....
        /*10bc*/ 	.word	0x0001dc50


	//   ....[237]....
        /*10c0*/ 	.word	0x0001dd70


	//   ....[238]....
        /*10c4*/ 	.word	0x0001dde0


	//   ....[239]....
        /*10c8*/ 	.word	0x0001de50


	//   ....[240]....
        /*10cc*/ 	.word	0x0001dec0


	//   ....[241]....
        /*10d0*/ 	.word	0x0001df30


	//   ....[242]....
        /*10d4*/ 	.word	0x0001dfb0


	//   ....[243]....
        /*10d8*/ 	.word	0x0001e040


	//   ....[244]....
        /*10dc*/ 	.word	0x0001e0e0


	//   ....[245]....
        /*10e0*/ 	.word	0x0001e150


	//   ....[246]....
        /*10e4*/ 	.word	0x0001e1c0


	//   ....[247]....
        /*10e8*/ 	.word	0x0001e230


	//   ....[248]....
        /*10ec*/ 	.word	0x0001e2b0


	//   ....[249]....
        /*10f0*/ 	.word	0x0001e320


	//   ....[250]....
        /*10f4*/ 	.word	0x0001e3c0


	//   ....[251]....
        /*10f8*/ 	.word	0x0001e450


	//   ....[252]....
        /*10fc*/ 	.word	0x0001e580


	//----- nvinfo : EIATTR_REG_RECONFIG
	.align		4
.L_1630:
        /*1100*/ 	.byte	0x01, 0x54
	.zero		2


	//----- nvinfo : EIATTR_SYSCALL_OFFSETS
	.align		4
        /*1104*/ 	.byte	0x04, 0x46
        /*1106*/ 	.short	(.L_1632 - .L_1631)


	//   ....[0]....
.L_1631:
        /*1108*/ 	.word	0x00001a00


	//   ....[1]....
        /*110c*/ 	.word	0x00001b50


	//   ....[2]....
        /*1110*/ 	.word	0x00005930


	//   ....[3]....
        /*1114*/ 	.word	0x00005c50


	//   ....[4]....
        /*1118*/ 	.word	0x000156f0


	//   ....[5]....
        /*111c*/ 	.word	0x00015860


	//   ....[6]....
        /*1120*/ 	.word	0x000159b0


	//   ....[7]....
        /*1124*/ 	.word	0x00015af0


	//   ....[8]....
        /*1128*/ 	.word	0x000171a0


	//----- nvinfo : EIATTR_MBARRIER_INSTR_OFFSETS
	.align		4
.L_1632:
        /*112c*/ 	.byte	0x04, 0x39
        /*112e*/ 	.short	(.L_1634 - .L_1633)


	//   ....[0]....
.L_1633:
        /*1130*/ 	.word	0x00000250
        /*1134*/ 	.word	0x000000ff
        /*1138*/ 	.word	0x00013200
        /*113c*/ 	.short	0x0100
        /*113e*/ 	.byte	0x08
	.zero		1


	//   ....[1]....
        /*1140*/ 	.word	0x00000260
        /*1144*/ 	.word	0x000000ff
        /*1148*/ 	.word	0x00013220
        /*114c*/ 	.short	0x0100
        /*114e*/ 	.byte	0x08
	.zero		1


	//   ....[2]....
        /*1150*/ 	.word	0x00000350
        /*1154*/ 	.word	0x000000ff
        /*1158*/ 	.word	0x00013230
        /*115c*/ 	.short	0x0100
        /*115e*/ 	.byte	0x08
	.zero		1


	//   ....[3]....
        /*1160*/ 	.word	0x00000360
        /*1164*/ 	.word	0x000000ff
        /*1168*/ 	.word	0x00013240
        /*116c*/ 	.short	0x0100
        /*116e*/ 	.byte	0x08
	.zero		1


	//   ....[4]....
        /*1170*/ 	.word	0x00000370
        /*1174*/ 	.word	0x000000ff
        /*1178*/ 	.word	0x00013238
        /*117c*/ 	.short	0x0100
        /*117e*/ 	.byte	0x08
	.zero		1


	//   ....[5]....
        /*1180*/ 	.word	0x00000380
        /*1184*/ 	.word	0x000000ff
        /*1188*/ 	.word	0x00013248
        /*118c*/ 	.short	0x0100
        /*118e*/ 	.byte	0x08
	.zero		1


	//   ....[6]....
        /*1190*/ 	.word	0x000004b0
        /*1194*/ 	.word	0x000000ff
        /*1198*/ 	.word	0x00013250
        /*119c*/ 	.short	0x0100
        /*119e*/ 	.byte	0x08
	.zero		1


	//   ....[7]....
        /*11a0*/ 	.word	0x000004c0
        /*11a4*/ 	.word	0x000000ff
        /*11a8*/ 	.word	0x00013260
        /*11ac*/ 	.short	0x0100
        /*11ae*/ 	.byte	0x08
	.zero		1


	//   ....[8]....
        /*11b0*/ 	.word	0x000004d0
        /*11b4*/ 	.word	0x000000ff
        /*11b8*/ 	.word	0x00013258
        /*11bc*/ 	.short	0x0100
        /*11be*/ 	.byte	0x08
	.zero		1


	//   ....[9]....
        /*11c0*/ 	.word	0x000004e0
        /*11c4*/ 	.word	0x000000ff
        /*11c8*/ 	.word	0x00013268
        /*11cc*/ 	.short	0x0100
        /*11ce*/ 	.byte	0x08
	.zero		1


	//   ....[10]....
        /*11d0*/ 	.word	0x000005d0
        /*11d4*/ 	.word	0x000000ff
        /*11d8*/ 	.word	0x00013270
        /*11dc*/ 	.short	0x0100
        /*11de*/ 	.byte	0x06
	.zero		1


	//   ....[11]....
        /*11e0*/ 	.word	0x000005e0
        /*11e4*/ 	.word	0x000000ff
        /*11e8*/ 	.word	0x00013280
        /*11ec*/ 	.short	0x0100
        /*11ee*/ 	.byte	0x06
	.zero		1


	//   ....[12]....
        /*11f0*/ 	.word	0x000005f0
        /*11f4*/ 	.word	0x000000ff
        /*11f8*/ 	.word	0x00013278
        /*11fc*/ 	.short	0x0100
        /*11fe*/ 	.byte	0x06
	.zero		1


	//   ....[13]....
        /*1200*/ 	.word	0x00000600
        /*1204*/ 	.word	0x000000ff
        /*1208*/ 	.word	0x00013288
        /*120c*/ 	.short	0x0100
        /*120e*/ 	.byte	0x06
	.zero		1


	//   ....[14]....
        /*1210*/ 	.word	0x00000730
        /*1214*/ 	.word	0x000000ff
        /*1218*/ 	.word	0x00013290
        /*121c*/ 	.short	0x0100
        /*121e*/ 	.byte	0x08
	.zero		1


	//   ....[15]....
        /*1220*/ 	.word	0x00000740
        /*1224*/ 	.word	0x000000ff
        /*1228*/ 	.word	0x000132a0
        /*122c*/ 	.short	0x0100
        /*122e*/ 	.byte	0x08
	.zero		1


	//   ....[16]....
        /*1230*/ 	.word	0x00000750
        /*1234*/ 	.word	0x000000ff
        /*1238*/ 	.word	0x00013298
        /*123c*/ 	.short	0x0100
        /*123e*/ 	.byte	0x08
	.zero		1


	//   ....[17]....
        /*1240*/ 	.word	0x00000760
        /*1244*/ 	.word	0x000000ff
        /*1248*/ 	.word	0x000132a8
        /*124c*/ 	.short	0x0100
        /*124e*/ 	.byte	0x08
	.zero		1


	//   ....[18]....
        /*1250*/ 	.word	0x000008a0
        /*1254*/ 	.word	0x000000ff
        /*1258*/ 	.word	0x000132b0
        /*125c*/ 	.short	0x0100
        /*125e*/ 	.byte	0x08
	.zero		1


	//   ....[19]....
        /*1260*/ 	.word	0x000008b0
        /*1264*/ 	.word	0x000000ff
        /*1268*/ 	.word	0x000132c0
        /*126c*/ 	.short	0x0100
        /*126e*/ 	.byte	0x08
	.zero		1


	//   ....[20]....
        /*1270*/ 	.word	0x000008c0
        /*1274*/ 	.word	0x000000ff
        /*1278*/ 	.word	0x000132b8
        /*127c*/ 	.short	0x0100
        /*127e*/ 	.byte	0x08
	.zero		1


	//   ....[21]....
        /*1280*/ 	.word	0x000008d0
        /*1284*/ 	.word	0x000000ff
        /*1288*/ 	.word	0x000132c8
        /*128c*/ 	.short	0x0100
        /*128e*/ 	.byte	0x08
	.zero		1


	//   ....[22]....
        /*1290*/ 	.word	0x00002790
        /*1294*/ 	.word	0x00000041
        /*1298*/ 	.word	0x00013290
        /*129c*/ 	.short	0x010a
        /*129e*/ 	.byte	0x3f
	.zero		1


	//   ....[23]....
        /*12a0*/ 	.word	0x000039c0
        /*12a4*/ 	.word	0x00000041
        /*12a8*/ 	.word	0x00013290
        /*12ac*/ 	.short	0x010a
        /*12ae*/ 	.byte	0x3f
	.zero		1


	//   ....[24]....
        /*12b0*/ 	.word	0x00004a10
        /*12b4*/ 	.word	0x00000041
        /*12b8*/ 	.word	0x00013290
        /*12bc*/ 	.short	0x010a
        /*12be*/ 	.byte	0x3f
	.zero		1


	//   ....[25]....
        /*12c0*/ 	.word	0x00004de0
        /*12c4*/ 	.word	0x00000004
        /*12c8*/ 	.word	0x00000000
        /*12cc*/ 	.short	0x0101
        /*12ce*/ 	.byte	0x3f
	.zero		1


	//   ....[26]....
        /*12d0*/ 	.word	0x00004e20
        /*12d4*/ 	.word	0x00000041
        /*12d8*/ 	.word	0x000132b0
        /*12dc*/ 	.short	0x010a
        /*12de*/ 	.byte	0x3f
	.zero		1


	//   ....[27]....
        /*12e0*/ 	.word	0x000051d0
        /*12e4*/ 	.word	0x00000041
        /*12e8*/ 	.word	0x00000000
        /*12ec*/ 	.short	0x0101
        /*12ee*/ 	.byte	0x3f
	.zero		1


	//   ....[28]....
        /*12f0*/ 	.word	0x000059d0
        /*12f4*/ 	.word	0x00000012
        /*12f8*/ 	.word	0x00013200
        /*12fc*/ 	.short	0x010a
        /*12fe*/ 	.byte	0x3f
	.zero		1


	//   ....[29]....
        /*1300*/ 	.word	0x00005a20
        /*1304*/ 	.word	0x00000012
        /*1308*/ 	.word	0x00013200
        /*130c*/ 	.short	0x010a
        /*130e*/ 	.byte	0x3f
	.zero		1


	//   ....[30]....
        /*1310*/ 	.word	0x00006180
        /*1314*/ 	.word	0x00000012
        /*1318*/ 	.word	0x00013200
        /*131c*/ 	.short	0x010a
        /*131e*/ 	.byte	0x3f
	.zero		1


	//   ....[31]....
        /*1320*/ 	.word	0x000075c0
        /*1324*/ 	.word	0x00000012
        /*1328*/ 	.word	0x00013200
        /*132c*/ 	.short	0x010a
        /*132e*/ 	.byte	0x3f
	.zero		1


	//   ....[32]....
        /*1330*/ 	.word	0x00008730
        /*1334*/ 	.word	0x0000000c
        /*1338*/ 	.word	0x00013230
        /*133c*/ 	.short	0x010a
        /*133e*/ 	.byte	0x3f
	.zero		1


	//   ....[33]....
        /*1340*/ 	.word	0x000087d0
        /*1344*/ 	.word	0x0000000c
        /*1348*/ 	.word	0x00013230
        /*134c*/ 	.short	0x010a
        /*134e*/ 	.byte	0x3f
	.zero		1


	//   ....[34]....
        /*1350*/ 	.word	0x0000a480
        /*1354*/ 	.word	0x00000045
        /*1358*/ 	.word	0x00000000
        /*135c*/ 	.short	0x0101
        /*135e*/ 	.byte	0x3f
	.zero		1


	//   ....[35]....
        /*1360*/ 	.word	0x0000b3d0
        /*1364*/ 	.word	0x00000000
        /*1368*/ 	.word	0x00013230
        /*136c*/ 	.short	0x010a
        /*136e*/ 	.byte	0x3f
	.zero		1


	//   ....[36]....
        /*1370*/ 	.word	0x0000b460
        /*1374*/ 	.word	0x00000000
        /*1378*/ 	.word	0x00013230
        /*137c*/ 	.short	0x010a
        /*137e*/ 	.byte	0x3f
	.zero		1


	//   ....[37]....
        /*1380*/ 	.word	0x0000ba20
        /*1384*/ 	.word	0x0000000f
        /*1388*/ 	.word	0x00013250
        /*138c*/ 	.short	0x010a
        /*138e*/ 	.byte	0x3f
	.zero		1


	//   ....[38]....
        /*1390*/ 	.word	0x0000ba70
        /*1394*/ 	.word	0x0000000f
        /*1398*/ 	.word	0x00013250
        /*139c*/ 	.short	0x010a
        /*139e*/ 	.byte	0x3f
	.zero		1


	//   ....[39]....
        /*13a0*/ 	.word	0x0000bdf0
        /*13a4*/ 	.word	0x00000000
        /*13a8*/ 	.word	0x00000000
        /*13ac*/ 	.short	0x0101
        /*13ae*/ 	.byte	0x3f
	.zero		1


	//   ....[40]....
        /*13b0*/ 	.word	0x0000df20
        /*13b4*/ 	.word	0x0000000f
        /*13b8*/ 	.word	0x00000000
        /*13bc*/ 	.short	0x0101
        /*13be*/ 	.byte	0x3f
	.zero		1


	//   ....[41]....
        /*13c0*/ 	.word	0x0000e520
        /*13c4*/ 	.word	0x0000000c
        /*13c8*/ 	.word	0x00013230
        /*13cc*/ 	.short	0x010a
        /*13ce*/ 	.byte	0x3f
	.zero		1


	//   ....[42]....
        /*13d0*/ 	.word	0x0000e5b0
        /*13d4*/ 	.word	0x0000000c
        /*13d8*/ 	.word	0x00013230
        /*13dc*/ 	.short	0x010a
        /*13de*/ 	.byte	0x3f
	.zero		1


	//   ....[43]....
        /*13e0*/ 	.word	0x0000eb70
        /*13e4*/ 	.word	0x0000000f
        /*13e8*/ 	.word	0x00013250
        /*13ec*/ 	.short	0x010a
        /*13ee*/ 	.byte	0x3f
	.zero		1


	//   ....[44]....
        /*13f0*/ 	.word	0x0000ebc0
        /*13f4*/ 	.word	0x0000000f
        /*13f8*/ 	.word	0x00013250
        /*13fc*/ 	.short	0x010a
        /*13fe*/ 	.byte	0x3f
	.zero		1


	//   ....[45]....
        /*1400*/ 	.word	0x0000eec0
        /*1404*/ 	.word	0x00000000
        /*1408*/ 	.word	0x00000000
        /*140c*/ 	.short	0x0101
        /*140e*/ 	.byte	0x3f
	.zero		1


	//   ....[46]....
        /*1410*/ 	.word	0x000104a0
        /*1414*/ 	.word	0x0000000f
        /*1418*/ 	.word	0x00000000
        /*141c*/ 	.short	0x0101
        /*141e*/ 	.byte	0x3f
	.zero		1


	//   ....[47]....
        /*1420*/ 	.word	0x00010970
        /*1424*/ 	.word	0x0000000a
        /*1428*/ 	.word	0x00013250
        /*142c*/ 	.short	0x010a
        /*142e*/ 	.byte	0x3f
	.zero		1


	//   ....[48]....
        /*1430*/ 	.word	0x000109c0
        /*1434*/ 	.word	0x0000000a
        /*1438*/ 	.word	0x00013250
        /*143c*/ 	.short	0x010a
        /*143e*/ 	.byte	0x3f
	.zero		1


	//   ....[49]....
        /*1440*/ 	.word	0x00011240
        /*1444*/ 	.word	0x00000000
        /*1448*/ 	.word	0x00000000
        /*144c*/ 	.short	0x0101
        /*144e*/ 	.byte	0x3f
	.zero		1


	//   ....[50]....
        /*1450*/ 	.word	0x00012570
        /*1454*/ 	.word	0x00000000
        /*1458*/ 	.word	0x00000000
        /*145c*/ 	.short	0x0101
        /*145e*/ 	.byte	0x3f
	.zero		1


	//   ....[51]....
        /*1460*/ 	.word	0x000147a0
        /*1464*/ 	.word	0x00000016
        /*1468*/ 	.word	0x00013220
        /*146c*/ 	.short	0x010a
        /*146e*/ 	.byte	0x3f
	.zero		1


	//   ....[52]....
        /*1470*/ 	.word	0x00014870
        /*1474*/ 	.word	0x00000005
        /*1478*/ 	.word	0x000132a0
        /*147c*/ 	.short	0x010a
        /*147e*/ 	.byte	0x3f
	.zero		1


	//   ....[53]....
        /*1480*/ 	.word	0x00014ab0
        /*1484*/ 	.word	0x00000005
        /*1488*/ 	.word	0x000132c0
        /*148c*/ 	.short	0x010a
        /*148e*/ 	.byte	0x3f
	.zero		1


	//   ....[54]....
        /*1490*/ 	.word	0x00014e60
        /*1494*/ 	.word	0x00000005
        /*1498*/ 	.word	0x000132a0
        /*149c*/ 	.short	0x010a
        /*149e*/ 	.byte	0x3f
	.zero		1


	//   ....[55]....
        /*14a0*/ 	.word	0x00015090
        /*14a4*/ 	.word	0x00000005
        /*14a8*/ 	.word	0x000132c0
        /*14ac*/ 	.short	0x010a
        /*14ae*/ 	.byte	0x3f
	.zero		1


	//   ....[56]....
        /*14b0*/ 	.word	0x00016150
        /*14b4*/ 	.word	0x00000004
        /*14b8*/ 	.word	0x00013280
        /*14bc*/ 	.short	0x010a
        /*14be*/ 	.byte	0x3f
	.zero		1


	//   ....[57]....
        /*14c0*/ 	.word	0x00016820
        /*14c4*/ 	.word	0x00000004
        /*14c8*/ 	.word	0x00013270
        /*14cc*/ 	.short	0x0107
        /*14ce*/ 	.byte	0x3f
	.zero		1


	//   ....[58]....
        /*14d0*/ 	.word	0x000168e0
        /*14d4*/ 	.word	0x00000004
        /*14d8*/ 	.word	0x00013270
        /*14dc*/ 	.short	0x0101
        /*14de*/ 	.byte	0x3f
	.zero		1


	//   ....[59]....
        /*14e0*/ 	.word	0x00016930
        /*14e4*/ 	.word	0x00000004
        /*14e8*/ 	.word	0x00013240
        /*14ec*/ 	.short	0x010a
        /*14ee*/ 	.byte	0x3f
	.zero		1


	//   ....[60]....
        /*14f0*/ 	.word	0x00016e80
        /*14f4*/ 	.word	0x00000004
        /*14f8*/ 	.word	0x00013230
        /*14fc*/ 	.short	0x0107
        /*14fe*/ 	.byte	0x3f
	.zero		1


	//   ....[61]....
        /*1500*/ 	.word	0x00016f60
        /*1504*/ 	.word	0x00000004
        /*1508*/ 	.word	0x00013230
        /*150c*/ 	.short	0x0101
        /*150e*/ 	.byte	0x3f
	.zero		1


	//   ....[62]....
        /*1510*/ 	.word	0x00017a40
        /*1514*/ 	.word	0x00000016
        /*1518*/ 	.word	0x00013200
        /*151c*/ 	.short	0x0107
        /*151e*/ 	.byte	0x3f
	.zero		1


	//   ....[63]....
        /*1520*/ 	.word	0x00017b30
        /*1524*/ 	.word	0x00000016
        /*1528*/ 	.word	0x00013200
        /*152c*/ 	.short	0x0101
        /*152e*/ 	.byte	0x3f
	.zero		1


	//   ....[64]....
        /*1530*/ 	.word	0x00017b50
        /*1534*/ 	.word	0x00000016
        /*1538*/ 	.word	0x00013220
        /*153c*/ 	.short	0x010a
        /*153e*/ 	.byte	0x3f
	.zero		1


	//   ....[65]....
        /*1540*/ 	.word	0x000180a0
        /*1544*/ 	.word	0x00000006
        /*1548*/ 	.word	0x00013280
        /*154c*/ 	.short	0x010a
        /*154e*/ 	.byte	0x3f
	.zero		1


	//   ....[66]....
        /*1550*/ 	.word	0x000185f0
        /*1554*/ 	.word	0x00000006
        /*1558*/ 	.word	0x00013270
        /*155c*/ 	.short	0x0107
        /*155e*/ 	.byte	0x3f
	.zero		1


	//   ....[67]....
        /*1560*/ 	.word	0x000186b0
        /*1564*/ 	.word	0x00000006
        /*1568*/ 	.word	0x00013270
        /*156c*/ 	.short	0x0101
        /*156e*/ 	.byte	0x3f
	.zero		1


	//   ....[68]....
        /*1570*/ 	.word	0x00018700
        /*1574*/ 	.word	0x00000006
        /*1578*/ 	.word	0x00013240
        /*157c*/ 	.short	0x010a
        /*157e*/ 	.byte	0x3f
	.zero		1


	//   ....[69]....
        /*1580*/ 	.word	0x00018b70
        /*1584*/ 	.word	0x00000006
        /*1588*/ 	.word	0x00013230
        /*158c*/ 	.short	0x0107
        /*158e*/ 	.byte	0x3f
	.zero		1


	//   ....[70]....
        /*1590*/ 	.word	0x00018c40
        /*1594*/ 	.word	0x00000006
        /*1598*/ 	.word	0x00013230
        /*159c*/ 	.short	0x0101
        /*159e*/ 	.byte	0x3f
	.zero		1


	//   ....[71]....
        /*15a0*/ 	.word	0x00018cc0
        /*15a4*/ 	.word	0x00000002
        /*15a8*/ 	.word	0x00013270
        /*15ac*/ 	.short	0x010a
        /*15ae*/ 	.byte	0x3f
	.zero		1


	//   ....[72]....
        /*15b0*/ 	.word	0x00018d50
        /*15b4*/ 	.word	0x00000002
        /*15b8*/ 	.word	0x00013260
        /*15bc*/ 	.short	0x010a
        /*15be*/ 	.byte	0x3f
	.zero		1


	//   ....[73]....
        /*15c0*/ 	.word	0x00019180
        /*15c4*/ 	.word	0x00000002
        /*15c8*/ 	.word	0x00013250
        /*15cc*/ 	.short	0x0101
        /*15ce*/ 	.byte	0x3f
	.zero		1


	//   ....[74]....
        /*15d0*/ 	.word	0x00019210
        /*15d4*/ 	.word	0x00000002
        /*15d8*/ 	.word	0x00000000
        /*15dc*/ 	.short	0x0101
        /*15de*/ 	.byte	0x3f
	.zero		1


	//   ....[75]....
        /*15e0*/ 	.word	0x000193f0
        /*15e4*/ 	.word	0x00000000
        /*15e8*/ 	.word	0x00013270
        /*15ec*/ 	.short	0x010a
        /*15ee*/ 	.byte	0x3f
	.zero		1


	//   ....[76]....
        /*15f0*/ 	.word	0x00019480
        /*15f4*/ 	.word	0x00000000
        /*15f8*/ 	.word	0x00013260
        /*15fc*/ 	.short	0x010a
        /*15fe*/ 	.byte	0x3f
	.zero		1


	//   ....[77]....
        /*1600*/ 	.word	0x000198d0
        /*1604*/ 	.word	0x00000000
        /*1608*/ 	.word	0x00013250
        /*160c*/ 	.short	0x0101
        /*160e*/ 	.byte	0x3f
	.zero		1


	//   ....[78]....
        /*1610*/ 	.word	0x00019950
        /*1614*/ 	.word	0x00000000
        /*1618*/ 	.word	0x00000000
        /*161c*/ 	.short	0x0101
        /*161e*/ 	.byte	0x3f
	.zero		1


	//   ....[79]....
        /*1620*/ 	.word	0x0001a6c0
        /*1624*/ 	.word	0x00000005
        /*1628*/ 	.word	0x00013220
        /*162c*/ 	.short	0x010a
        /*162e*/ 	.byte	0x3f
	.zero		1


	//   ....[80]....
        /*1630*/ 	.word	0x0001a850
        /*1634*/ 	.word	0x00000004
        /*1638*/ 	.word	0x00013240
        /*163c*/ 	.short	0x010a
        /*163e*/ 	.byte	0x3f
	.zero		1


	//   ....[81]....
        /*1640*/ 	.word	0x0001a900
        /*1644*/ 	.word	0x00000005
        /*1648*/ 	.word	0x00013240
        /*164c*/ 	.short	0x010a
        /*164e*/ 	.byte	0x3f
	.zero		1


	//   ....[82]....
        /*1650*/ 	.word	0x0001a940
        /*1654*/ 	.word	0x00000004
        /*1658*/ 	.word	0x00013260
        /*165c*/ 	.short	0x010a
        /*165e*/ 	.byte	0x3f
	.zero		1


	//   ....[83]....
        /*1660*/ 	.word	0x0001a980
        /*1664*/ 	.word	0x00000005
        /*1668*/ 	.word	0x00013260
        /*166c*/ 	.short	0x010a
        /*166e*/ 	.byte	0x3f
	.zero		1


	//   ....[84]....
        /*1670*/ 	.word	0x0001a9c0
        /*1674*/ 	.word	0x00000004
        /*1678*/ 	.word	0x00013280
        /*167c*/ 	.short	0x010a
        /*167e*/ 	.byte	0x3f
	.zero		1


	//   ....[85]....
        /*1680*/ 	.word	0x0001aa00
        /*1684*/ 	.word	0x00000005
        /*1688*/ 	.word	0x00013280
        /*168c*/ 	.short	0x010a
        /*168e*/ 	.byte	0x3f
	.zero		1


	//   ....[86]....
        /*1690*/ 	.word	0x0001aa60
        /*1694*/ 	.word	0x00000041
        /*1698*/ 	.word	0x00013290
        /*169c*/ 	.short	0x010a
        /*169e*/ 	.byte	0x3f
	.zero		1


	//   ....[87]....
        /*16a0*/ 	.word	0x0001abc0
        /*16a4*/ 	.word	0x00000041
        /*16a8*/ 	.word	0x00013290
        /*16ac*/ 	.short	0x010a
        /*16ae*/ 	.byte	0x3f
	.zero		1


	//   ....[88]....
        /*16b0*/ 	.word	0x0001ad30
        /*16b4*/ 	.word	0x00000041
        /*16b8*/ 	.word	0x00013290
        /*16bc*/ 	.short	0x010a
        /*16be*/ 	.byte	0x3f
	.zero		1


	//   ....[89]....
        /*16c0*/ 	.word	0x0001ae90
        /*16c4*/ 	.word	0x00000041
        /*16c8*/ 	.word	0x000132b0
        /*16cc*/ 	.short	0x010a
        /*16ce*/ 	.byte	0x3f
	.zero		1


	//   ....[90]....
        /*16d0*/ 	.word	0x0001b090
        /*16d4*/ 	.word	0x00000012
        /*16d8*/ 	.word	0x00013200
        /*16dc*/ 	.short	0x010a
        /*16de*/ 	.byte	0x3f
	.zero		1


	//   ....[91]....
        /*16e0*/ 	.word	0x0001b290
        /*16e4*/ 	.word	0x00000012
        /*16e8*/ 	.word	0x00013200
        /*16ec*/ 	.short	0x010a
        /*16ee*/ 	.byte	0x3f
	.zero		1


	//   ....[92]....
        /*16f0*/ 	.word	0x0001b2e0
        /*16f4*/ 	.word	0x0000000c
        /*16f8*/ 	.word	0x00013230
        /*16fc*/ 	.short	0x010a
        /*16fe*/ 	.byte	0x3f
	.zero		1


	//   ....[93]....
        /*1700*/ 	.word	0x0001b330
        /*1704*/ 	.word	0x00000000
        /*1708*/ 	.word	0x00013230
        /*170c*/ 	.short	0x010a
        /*170e*/ 	.byte	0x3f
	.zero		1


	//   ....[94]....
        /*1710*/ 	.word	0x0001b380
        /*1714*/ 	.word	0x0000000f
        /*1718*/ 	.word	0x00013250
        /*171c*/ 	.short	0x010a
        /*171e*/ 	.byte	0x3f
	.zero		1


	//   ....[95]....
        /*1720*/ 	.word	0x0001b3d0
        /*1724*/ 	.word	0x0000000c
        /*1728*/ 	.word	0x00013230
        /*172c*/ 	.short	0x010a
        /*172e*/ 	.byte	0x3f
	.zero		1


	//   ....[96]....
        /*1730*/ 	.word	0x0001b420
        /*1734*/ 	.word	0x0000000f
        /*1738*/ 	.word	0x00013250
        /*173c*/ 	.short	0x010a
        /*173e*/ 	.byte	0x3f
	.zero		1


	//   ....[97]....
        /*1740*/ 	.word	0x0001b470
        /*1744*/ 	.word	0x0000000a
        /*1748*/ 	.word	0x00013250
        /*174c*/ 	.short	0x010a
        /*174e*/ 	.byte	0x3f
	.zero		1


	//   ....[98]....
        /*1750*/ 	.word	0x0001b610
        /*1754*/ 	.word	0x00000016
        /*1758*/ 	.word	0x00013220
        /*175c*/ 	.short	0x010a
        /*175e*/ 	.byte	0x3f
	.zero		1


	//   ....[99]....
        /*1760*/ 	.word	0x0001b660
        /*1764*/ 	.word	0x00000005
        /*1768*/ 	.word	0x000132a0
        /*176c*/ 	.short	0x010a
        /*176e*/ 	.byte	0x3f
	.zero		1


	//   ....[100]....
        /*1770*/ 	.word	0x0001b6b0
        /*1774*/ 	.word	0x00000005
        /*1778*/ 	.word	0x000132c0
        /*177c*/ 	.short	0x010a
        /*177e*/ 	.byte	0x3f
	.zero		1


	//   ....[101]....
        /*1780*/ 	.word	0x0001b700
        /*1784*/ 	.word	0x00000005
        /*1788*/ 	.word	0x000132a0
        /*178c*/ 	.short	0x010a
        /*178e*/ 	.byte	0x3f
	.zero		1


	//   ....[102]....
        /*1790*/ 	.word	0x0001b750
        /*1794*/ 	.word	0x00000005
        /*1798*/ 	.word	0x000132c0
        /*179c*/ 	.short	0x010a
        /*179e*/ 	.byte	0x3f
	.zero		1


	//   ....[103]....
        /*17a0*/ 	.word	0x0001b880
        /*17a4*/ 	.word	0x00000004
        /*17a8*/ 	.word	0x00013280
        /*17ac*/ 	.short	0x010a
        /*17ae*/ 	.byte	0x3f
	.zero		1


	//   ....[104]....
        /*17b0*/ 	.word	0x0001bf00
        /*17b4*/ 	.word	0x00000004
        /*17b8*/ 	.word	0x00013240
        /*17bc*/ 	.short	0x010a
        /*17be*/ 	.byte	0x3f
	.zero		1


	//   ....[105]....
        /*17c0*/ 	.word	0x0001cd20
        /*17c4*/ 	.word	0x00000016
        /*17c8*/ 	.word	0x00013220
        /*17cc*/ 	.short	0x010a
        /*17ce*/ 	.byte	0x3f
	.zero		1


	//   ....[106]....
        /*17d0*/ 	.word	0x0001cd80
        /*17d4*/ 	.word	0x00000006
        /*17d8*/ 	.word	0x00013280
        /*17dc*/ 	.short	0x010a
        /*17de*/ 	.byte	0x3f
	.zero		1


	//   ....[107]....
        /*17e0*/ 	.word	0x0001d450
        /*17e4*/ 	.word	0x00000006
        /*17e8*/ 	.word	0x00013240
        /*17ec*/ 	.short	0x010a
        /*17ee*/ 	.byte	0x3f
	.zero		1


	//   ....[108]....
        /*17f0*/ 	.word	0x0001da10
        /*17f4*/ 	.word	0x00000002
        /*17f8*/ 	.word	0x00013270
        /*17fc*/ 	.short	0x010a
        /*17fe*/ 	.byte	0x3f
	.zero		1


	//   ....[109]....
        /*1800*/ 	.word	0x0001da60
        /*1804*/ 	.word	0x00000002
        /*1808*/ 	.word	0x00013260
        /*180c*/ 	.short	0x010a
        /*180e*/ 	.byte	0x3f
	.zero		1


	//   ....[110]....
        /*1810*/ 	.word	0x0001dab0
        /*1814*/ 	.word	0x00000000
        /*1818*/ 	.word	0x00013270
        /*181c*/ 	.short	0x010a
        /*181e*/ 	.byte	0x3f
	.zero		1


	//   ....[111]....
        /*1820*/ 	.word	0x0001db00
        /*1824*/ 	.word	0x00000000
        /*1828*/ 	.word	0x00013260
        /*182c*/ 	.short	0x010a
        /*182e*/ 	.byte	0x3f
	.zero		1


	//   ....[112]....
        /*1830*/ 	.word	0x0001e4a0
        /*1834*/ 	.word	0x00000005
        /*1838*/ 	.word	0x00013220
        /*183c*/ 	.short	0x010a
        /*183e*/ 	.byte	0x3f
	.zero		1


	//   ....[113]....
        /*1840*/ 	.word	0x0001e640
        /*1844*/ 	.word	0x00000004
        /*1848*/ 	.word	0x00013240
        /*184c*/ 	.short	0x010a
        /*184e*/ 	.byte	0x3f
	.zero		1


	//   ....[114]....
        /*1850*/ 	.word	0x0001e690
        /*1854*/ 	.word	0x00000005
        /*1858*/ 	.word	0x00013240
        /*185c*/ 	.short	0x010a
        /*185e*/ 	.byte	0x3f
	.zero		1


	//   ....[115]....
        /*1860*/ 	.word	0x0001e6e0
        /*1864*/ 	.word	0x00000004
        /*1868*/ 	.word	0x00013260
        /*186c*/ 	.short	0x010a
        /*186e*/ 	.byte	0x3f
	.zero		1


	//   ....[116]....
        /*1870*/ 	.word	0x0001e730
        /*1874*/ 	.word	0x00000005
        /*1878*/ 	.word	0x00013260
        /*187c*/ 	.short	0x010a
        /*187e*/ 	.byte	0x3f
	.zero		1


	//   ....[117]....
        /*1880*/ 	.word	0x0001e780
        /*1884*/ 	.word	0x00000004
        /*1888*/ 	.word	0x00013280
        /*188c*/ 	.short	0x010a
        /*188e*/ 	.byte	0x3f
	.zero		1


	//----- nvinfo : EIATTR_NUM_MBARRIERS
	.align		4
.L_1634:
        /*1890*/ 	.byte	0x03, 0x38
        /*1892*/ 	.short	0x0016


	//----- nvinfo : EIATTR_EXIT_INSTR_OFFSETS
	.align		4
        /*1894*/ 	.byte	0x04, 0x1c
        /*1896*/ 	.short	(.L_1636 - .L_1635)


	//   ....[0]....
.L_1635:
        /*1898*/ 	.word	0x0001aa50


	//----- nvinfo : EIATTR_MAX_THREADS
	.align		4
.L_1636:
        /*189c*/ 	.byte	0x04, 0x05
        /*189e*/ 	.short	(.L_1638 - .L_1637)
.L_1637:
        /*18a0*/ 	.word	0x00000200
        /*18a4*/ 	.word	0x00000001
        /*18a8*/ 	.word	0x00000001


	//----- nvinfo : EIATTR_CRS_STACK_SIZE
	.align		4
.L_1638:
        /*18ac*/ 	.byte	0x04, 0x1e
        /*18ae*/ 	.short	(.L_1640 - .L_1639)
.L_1639:
        /*18b0*/ 	.word	0x00000000


	//----- nvinfo : EIATTR_CBANK_PARAM_SIZE
	.align		4
.L_1640:
        /*18b4*/ 	.byte	0x03, 0x19
        /*18b6*/ 	.short	0x0af0


	//----- nvinfo : EIATTR_PARAM_CBANK
	.align		4
        /*18b8*/ 	.byte	0x04, 0x0a
        /*18ba*/ 	.short	(.L_1642 - .L_1641)
	.align		4
.L_1641:
        /*18bc*/ 	.word	index@(.nv.constant0._ZN7cutlass13device_kernelIN5flash11enable_sm90INS1_16FlashAttnFwdSm90INS1_25CollectiveMainloopFwdSm90ILi2EN4cute5tupleIJNS5_1CILi1EEES8_S8_EEENS6_IJNS7_ILi192EEENS7_ILi160EEENS7_ILi64EEEEEELi64ENS_12float_e4m3_tEfNS_4arch4Sm90ELb1ELb0ELb0ELb1ELb1ELb1ELb0ELb1ELb1ELb1ELb0ELb0EEENS1_21CollectiveEpilogueFwdINS6_IJSA_SC_SB_EEES9_NS_10bfloat16_tESG_Li384ELb1ELb1ELb0ELb1EEENS1_36VarlenDynamicPersistentTileSchedulerILi192ELi160ELi384ELi128ELb0ELb1ELb1ELb1ELb1ELb1EEEEEEEEEvNT_6ParamsE)
        /*18c0*/ 	.short	0x0210
        /*18c2*/ 	.short	0x0af0


	//----- nvinfo : EIATTR_SW_WAR
	.align		4
.L_1642:
        /*18c4*/ 	.byte	0x04, 0x36
        /*18c6*/ 	.short	(.L_1644 - .L_1643)
.L_1643:
        /*18c8*/ 	.word	0x00000008
.L_1644:


//--------------------- .nv.callgraph             --------------------------
	.section	.nv.callgraph,"",@"SHT_CUDA_CALLGRAPH"
	.align	4
	.sectionentsize	8
	.align		4
        /*0000*/ 	.word	0x00000000
	.align		4
        /*0004*/ 	.word	0xffffffff
	.align		4
        /*0008*/ 	.word	index@(_ZN7cutlass13device_kernelIN5flash11enable_sm90INS1_16FlashAttnFwdSm90INS1_25CollectiveMainloopFwdSm90ILi2EN4cute5tupleIJNS5_1CILi1EEES8_S8_EEENS6_IJNS7_ILi128EEESA_NS7_ILi256EEEEEELi256ENS_12float_e4m3_tEfNS_4arch4Sm90ELb0ELb0ELb0ELb0ELb1ELb0ELb0ELb1ELb0ELb1ELb0ELb0EEENS1_21CollectiveEpilogueFwdINS6_IJSA_SB_SA_EEES9_NS_10bfloat16_tESF_Li256ELb0ELb1ELb0ELb1EEENS1_29StaticPersistentTileSchedulerILb0EEEEEEEEEvNT_6ParamsE)
	.align		4
        /*000c*/ 	.word	index@(__assertfail)
	.align		4
        /*0010*/ 	.word	index@(_ZN7cutlass13device_kernelIN5flash11enable_sm90INS1_16FlashAttnFwdSm90INS1_25CollectiveMainloopFwdSm90ILi2EN4cute5tupleIJNS5_1CILi1EEES8_S8_EEENS6_IJNS7_ILi128EEESA_NS7_ILi256EEEEEELi256ENS_12float_e4m3_tEfNS_4arch4Sm90ELb0ELb0ELb0ELb1ELb1ELb0ELb0ELb1ELb0ELb1ELb0ELb0EEENS1_21CollectiveEpilogueFwdINS6_IJSA_SB_SA_EEES9_NS_10bfloat16_tESF_Li256ELb1ELb1ELb0ELb1EEENS1_36VarlenDynamicPersistentTileSchedulerILi128ELi128ELi256ELi128ELb0ELb1ELb1ELb0ELb1ELb1EEEEEEEEEvNT_6ParamsE)
	.align		4
        /*0014*/ 	.word	index@(__assertfail)
	.align		4
        /*0018*/ 	.word	index@(_ZN7cutlass13device_kernelIN5flash11enable_sm90INS1_16FlashAttnFwdSm90INS1_25CollectiveMainloopFwdSm90ILi2EN4cute5tupleIJNS5_1CILi1EEES8_S8_EEENS6_IJNS7_ILi128EEESA_NS7_ILi256EEEEEELi256ENS_12float_e4m3_tEfNS_4arch4Sm90ELb0ELb0ELb0ELb1ELb1ELb1ELb0ELb1ELb0ELb1ELb0ELb0EEENS1_21CollectiveEpilogueFwdINS6_IJSA_SB_SA_EEES9_NS_10bfloat16_tESF_Li256ELb1ELb1ELb0ELb1EEENS1_36VarlenDynamicPersistentTileSchedulerILi128ELi128ELi256ELi128ELb0ELb1ELb1ELb0ELb1ELb1EEEEEEEEEvNT_6ParamsE)
	.align		4
        /*001c*/ 	.word	index@(__assertfail)
	.align		4
        /*0020*/ 	.word	index@(_ZN7cutlass13device_kernelIN5flash11enable_sm90INS1_16FlashAttnFwdSm90INS1_25CollectiveMainloopFwdSm90ILi2EN4cute5tupleIJNS5_1CILi1EEES8_S8_EEENS6_IJNS7_ILi128EEENS7_ILi64EEENS7_ILi256EEEEEELi256ENS_12float_e4m3_tEfNS_4arch4Sm90ELb0ELb1ELb0ELb0ELb1ELb0ELb0ELb1ELb0ELb1ELb0ELb0EEENS1_21CollectiveEpilogueFwdINS6_IJSA_SC_SB_EEES9_NS_10bfloat16_tESG_Li256ELb0ELb1ELb0ELb1EEENS1_30DynamicPersistentTileSchedulerILi256ELi128ELb0ELb1ELb1EEEEEEEEEvNT_6ParamsE)
	.align		4
        /*0024*/ 	.word	index@(__assertfail)
	.align		4
        /*0028*/ 	.word	index@(_ZN7cutlass13device_kernelIN5flash11enable_sm90INS1_16FlashAttnFwdSm90INS1_25CollectiveMainloopFwdSm90ILi2EN4cute5tupleIJNS5_1CILi1EEES8_S8_EEENS6_IJNS7_ILi128EEENS7_ILi64EEENS7_ILi256EEEEEELi256ENS_12float_e4m3_tEfNS_4arch4Sm90ELb0ELb1ELb0ELb1ELb1ELb0ELb0ELb1ELb0ELb1ELb0ELb0EEENS1_21CollectiveEpilogueFwdINS6_IJSA_SC_SB_EEES9_NS_10bfloat16_tESG_Li256ELb1ELb1ELb0ELb1EEENS1_36VarlenDynamicPersistentTileSchedulerILi128ELi64ELi256ELi128ELb0ELb1ELb1ELb1ELb0ELb1EEEEEEEEEvNT_6ParamsE)
	.align		4
        /*002c*/ 	.word	index@(__assertfail)
	.align		4
        /*0030*/ 	.word	index@(_ZN7cutlass13device_kernelIN5flash11enable_sm90INS1_16FlashAttnFwdSm90INS1_25CollectiveMainloopFwdSm90ILi2EN4cute5tupleIJNS5_1CILi1EEES8_S8_EEENS6_IJNS7_ILi128EEENS7_ILi64EEENS7_ILi256EEEEEELi256ENS_12float_e4m3_tEfNS_4arch4Sm90ELb0ELb1ELb0ELb1ELb1ELb1ELb0ELb1ELb0ELb1ELb0ELb0EEENS1_21CollectiveEpilogueFwdINS6_IJSA_SC_SB_EEES9_NS_10bfloat16_tESG_Li256ELb1ELb1ELb0ELb1EEENS1_36VarlenDynamicPersistentTileSchedulerILi128ELi64ELi256ELi128ELb0ELb1ELb1ELb1ELb0ELb1EEEEEEEEEvNT_6ParamsE)
	.align		4
        /*0034*/ 	.word	index@(__assertfail)
	.align		4
        /*0038*/ 	.word	index@(_ZN7cutlass13device_kernelIN5flash11enable_sm90INS1_16FlashAttnFwdSm90INS1_25CollectiveMainloopFwdSm90ILi2EN4cute5tupleIJNS5_1CILi1EEES8_S8_EEENS6_IJNS7_ILi128EEESA_NS7_ILi256EEEEEELi256ENS_12float_e4m3_tEfNS_4arch4Sm90ELb1ELb0ELb0ELb0ELb1ELb0ELb0ELb1ELb0ELb1ELb0ELb0EEENS1_21CollectiveEpilogueFwdINS6_IJSA_SB_SA_EEES9_NS_10bfloat16_tESF_Li256ELb0ELb1ELb0ELb1EEENS1_30DynamicPersistentTileSchedulerILi256ELi128ELb0ELb1ELb1EEEEEEEEEvNT_6ParamsE)
	.align		4
        /*003c*/ 	.word	index@(__assertfail)
	.align		4
        /*0040*/ 	.word	index@(_ZN7cutlass13device_kernelIN5flash11enable_sm90INS1_16FlashAttnFwdSm90INS1_25CollectiveMainloopFwdSm90ILi2EN4cute5tupleIJNS5_1CILi1EEES8_S8_EEENS6_IJNS7_ILi128EEESA_NS7_ILi256EEEEEELi256ENS_12float_e4m3_tEfNS_4arch4Sm90ELb1ELb0ELb0ELb1ELb1ELb0ELb0ELb1ELb0ELb1ELb0ELb0EEENS1_21CollectiveEpilogueFwdINS6_IJSA_SB_SA_EEES9_NS_10bfloat16_tESF_Li256ELb1ELb1ELb0ELb1EEENS1_36VarlenDynamicPersistentTileSchedulerILi128ELi128ELi256ELi128ELb0ELb1ELb1ELb1ELb1ELb1EEEEEEEEEvNT_6ParamsE)
	.align		4
        /*0044*/ 	.word	index@(__assertfail)
	.align		4
        /*0048*/ 	.word	index@(_ZN7cutlass13device_kernelIN5flash11enable_sm90INS1_16FlashAttnFwdSm90INS1_25CollectiveMainloopFwdSm90ILi2EN4cute5tupleIJNS5_1CILi1EEES8_S8_EEENS6_IJNS7_ILi128EEESA_NS7_ILi256EEEEEELi256ENS_12float_e4m3_tEfNS_4arch4Sm90ELb1ELb0ELb0ELb1ELb1ELb1ELb0ELb1ELb0ELb1ELb0ELb0EEENS1_21CollectiveEpilogueFwdINS6_IJSA_SB_SA_EEES9_NS_10bfloat16_tESF_Li256ELb1ELb1ELb0ELb1EEENS1_36VarlenDynamicPersistentTileSchedulerILi128ELi128ELi256ELi128ELb0ELb1ELb1ELb1ELb1ELb1EEEEEEEEEvNT_6ParamsE)
	.align		4
        /*004c*/ 	.word	index@(__assertfail)
	.align		4
        /*0050*/ 	.word	index@(_ZN7cutlass13device_kernelIN5flash11enable_sm90INS1_16FlashAttnFwdSm90INS1_25CollectiveMainloopFwdSm90ILi2EN4cute5tupleIJNS5_1CILi1EEES8_S8_EEENS6_IJNS7_ILi128EEENS7_ILi160EEENS7_ILi192EEEEEELi192ENS_12float_e4m3_tEfNS_4arch4Sm90ELb0ELb0ELb0ELb0ELb1ELb0ELb0ELb1ELb1ELb1ELb0ELb0EEENS1_21CollectiveEpilogueFwdINS6_IJSA_SC_SB_EEES9_NS_10bfloat16_tESG_Li256ELb0ELb1ELb0ELb1EEENS1_29StaticPersistentTileSchedulerILb0EEEEEEEEEvNT_6ParamsE)
	.align		4
        /*0054*/ 	.word	index@(__assertfail)
	.align		4
        /*0058*/ 	.word	index@(_ZN7cutlass13device_kernelIN5flash11enable_sm90INS1_16FlashAttnFwdSm90INS1_25CollectiveMainloopFwdSm90ILi2EN4cute5tupleIJNS5_1CILi1EEES8_S8_EEENS6_IJNS7_ILi128EEENS7_ILi160EEENS7_ILi192EEEEEELi192ENS_12float_e4m3_tEfNS_4arch4Sm90ELb0ELb0ELb0ELb1ELb1ELb0ELb0ELb1ELb1ELb1ELb0ELb0EEENS1_21CollectiveEpilogueFwdINS6_IJSA_SC_SB_EEES9_NS_10bfloat16_tESG_Li256ELb1ELb1ELb0ELb1EEENS1_36VarlenDynamicPersistentTileSchedulerILi128ELi160ELi256ELi128ELb0ELb1ELb1ELb0ELb1ELb1EEEEEEEEEvNT_6ParamsE)
	.align		4
        /*005c*/ 	.word	index@(__assertfail)
	.align		4
        /*0060*/ 	.word	index@(_ZN7cutlass13device_kernelIN5flash11enable_sm90INS1_16FlashAttnFwdSm90INS1_25CollectiveMainloopFwdSm90ILi2EN4cute5tupleIJNS5_1CILi1EEES8_S8_EEENS6_IJNS7_ILi128EEENS7_ILi160EEENS7_ILi192EEEEEELi192ENS_12float_e4m3_tEfNS_4arch4Sm90ELb0ELb0ELb0ELb1ELb1ELb1ELb0ELb1ELb1ELb1ELb0ELb0EEENS1_21CollectiveEpilogueFwdINS6_IJSA_SC_SB_EEES9_NS_10bfloat16_tESG_Li256ELb1ELb1ELb0ELb1EEENS1_36VarlenDynamicPersistentTileSchedulerILi128ELi160ELi256ELi128ELb0ELb1ELb1ELb0ELb1ELb1EEEEEEEEEvNT_6ParamsE)
	.align		4
        /*0064*/ 	.word	index@(__assertfail)
	.align		4
        /*0068*/ 	.word	index@(_ZN7cutlass13device_kernelIN5flash11enable_sm90INS1_16FlashAttnFwdSm90INS1_25CollectiveMainloopFwdSm90ILi2EN4cute5tupleIJNS5_1CILi1EEES8_S8_EEENS6_IJNS7_ILi128EEESA_NS7_ILi192EEEEEELi192ENS_12float_e4m3_tEfNS_4arch4Sm90ELb0ELb1ELb0ELb0ELb1ELb0ELb0ELb1ELb1ELb1ELb0ELb0EEENS1_21CollectiveEpilogueFwdINS6_IJSA_SB_SA_EEES9_NS_10bfloat16_tESF_Li256ELb0ELb1ELb0ELb1EEENS1_30DynamicPersistentTileSchedulerILi256ELi128ELb0ELb1ELb1EEEEEEEEEvNT_6ParamsE)
	.align		4
        /*006c*/ 	.word	index@(__assertfail)
	.align		4
        /*0070*/ 	.word	index@(_ZN7cutlass13device_kernelIN5flash11enable_sm90INS1_16FlashAttnFwdSm90INS1_25CollectiveMainloopFwdSm90ILi2EN4cute5tupleIJNS5_1CILi1EEES8_S8_EEENS6_IJNS7_ILi128EEESA_NS7_ILi192EEEEEELi192ENS_12float_e4m3_tEfNS_4arch4Sm90ELb0ELb1ELb0ELb1ELb1ELb0ELb0ELb1ELb1ELb1ELb0ELb0EEENS1_21CollectiveEpilogueFwdINS6_IJSA_SB_SA_EEES9_NS_10bfloat16_tESF_Li256ELb1ELb1ELb0ELb1EEENS1_36VarlenDynamicPersistentTileSchedulerILi128ELi128ELi256ELi128ELb0ELb1ELb1ELb1ELb0ELb1EEEEEEEEEvNT_6ParamsE)
	.align		4
        /*0074*/ 	.word	index@(__assertfail)
	.align		4
        /*0078*/ 	.word	index@(_ZN7cutlass13device_kernelIN5flash11enable_sm90INS1_16FlashAttnFwdSm90INS1_25CollectiveMainloopFwdSm90ILi2EN4cute5tupleIJNS5_1CILi1EEES8_S8_EEENS6_IJNS7_ILi128EEESA_NS7_ILi192EEEEEELi192ENS_12float_e4m3_tEfNS_4arch4Sm90ELb0ELb1ELb0ELb1ELb1ELb1ELb0ELb1ELb1ELb1ELb0ELb0EEENS1_21CollectiveEpilogueFwdINS6_IJSA_SB_SA_EEES9_NS_10bfloat16_tESF_Li256ELb1ELb1ELb0ELb1EEENS1_36VarlenDynamicPersistentTileSchedulerILi128ELi128ELi256ELi128ELb0ELb1ELb1ELb1ELb0ELb1EEEEEEEEEvNT_6ParamsE)
	.align		4
        /*007c*/ 	.word	index@(__assertfail)
	.align		4
        /*0080*/ 	.word	index@(_ZN7cutlass13device_kernelIN5flash11enable_sm90INS1_16FlashAttnFwdSm90INS1_25CollectiveMainloopFwdSm90ILi2EN4cute5tupleIJNS5_1CILi1EEES8_S8_EEENS6_IJNS7_ILi128EEENS7_ILi160EEENS7_ILi192EEEEEELi192ENS_12float_e4m3_tEfNS_4arch4Sm90ELb1ELb0ELb0ELb0ELb1ELb0ELb0ELb1ELb1ELb1ELb0ELb0EEENS1_21CollectiveEpilogueFwdINS6_IJSA_SC_SB_EEES9_NS_10bfloat16_tESG_Li256ELb0ELb1ELb0ELb1EEENS1_30DynamicPersistentTileSchedulerILi256ELi128ELb0ELb1ELb1EEEEEEEEEvNT_6ParamsE)
	.align		4
        /*0084*/ 	.word	index@(__assertfail)
	.align		4
        /*0088*/ 	.word	index@(_ZN7cutlass13device_kernelIN5flash11enable_sm90INS1_16FlashAttnFwdSm90INS1_25CollectiveMainloopFwdSm90ILi2EN4cute5tupleIJNS5_1CILi1EEES8_S8_EEENS6_IJNS7_ILi128EEENS7_ILi160EEENS7_ILi192EEEEEELi192ENS_12float_e4m3_tEfNS_4arch4Sm90ELb1ELb0ELb0ELb1ELb1ELb0ELb0ELb1ELb1ELb1ELb0ELb0EEENS1_21CollectiveEpilogueFwdINS6_IJSA_SC_SB_EEES9_NS_10bfloat16_tESG_Li256ELb1ELb1ELb0ELb1EEENS1_36VarlenDynamicPersistentTileSchedulerILi128ELi160ELi256ELi128ELb0ELb1ELb1ELb1ELb1ELb1EEEEEEEEEvNT_6ParamsE)
	.align		4
        /*008c*/ 	.word	index@(__assertfail)
	.align		4
        /*0090*/ 	.word	index@(_ZN7cutlass13device_kernelIN5flash11enable_sm90INS1_16FlashAttnFwdSm90INS1_25CollectiveMainloopFwdSm90ILi2EN4cute5tupleIJNS5_1CILi1EEES8_S8_EEENS6_IJNS7_ILi128EEENS7_ILi160EEENS7_ILi192EEEEEELi192ENS_12float_e4m3_tEfNS_4arch4Sm90ELb1ELb0ELb0ELb1ELb1ELb1ELb0ELb1ELb1ELb1ELb0ELb0EEENS1_21CollectiveEpilogueFwdINS6_IJSA_SC_SB_EEES9_NS_10bfloat16_tESG_Li256ELb1ELb1ELb0ELb1EEENS1_36VarlenDynamicPersistentTileSchedulerILi128ELi160ELi256ELi128ELb0ELb1ELb1ELb1ELb1ELb1EEEEEEEEEvNT_6ParamsE)
	.align		4
        /*0094*/ 	.word	index@(__assertfail)
	.align		4
        /*0098*/ 	.word	index@(_ZN7cutlass13device_kernelIN5flash11enable_sm90INS1_16FlashAttnFwdSm90INS1_25CollectiveMainloopFwdSm90ILi2EN4cute5tupleIJNS5_1CILi1EEES8_S8_EEENS6_IJNS7_ILi128EEENS7_ILi160EEESA_EEELi128ENS_12float_e4m3_tEfNS_4arch4Sm90ELb0ELb0ELb0ELb0ELb1ELb0ELb0ELb1ELb1ELb1ELb0ELb0EEENS1_21CollectiveEpilogueFwdINS6_IJSA_SA_SB_EEES9_NS_10bfloat16_tESF_Li256ELb0ELb1ELb0ELb1EEENS1_29StaticPersistentTileSchedulerILb0EEEEEEEEEvNT_6ParamsE)
	.align		4
        /*009c*/ 	.word	index@(__assertfail)
	.align		4
        /*00a0*/ 	.word	index@(_ZN7cutlass13device_kernelIN5flash11enable_sm90INS1_16FlashAttnFwdSm90INS1_25CollectiveMainloopFwdSm90ILi2EN4cute5tupleIJNS5_1CILi1EEES8_S8_EEENS6_IJNS7_ILi128EEENS7_ILi160EEESA_EEELi128ENS_12float_e4m3_tEfNS_4arch4Sm90ELb0ELb0ELb0ELb1ELb1ELb0ELb0ELb1ELb1ELb1ELb0ELb0EEENS1_21CollectiveEpilogueFwdINS6_IJSA_SA_SB_EEES9_NS_10bfloat16_tESF_Li256ELb1ELb1ELb0ELb1EEENS1_36VarlenDynamicPersistentTileSchedulerILi128ELi160ELi256ELi128ELb0ELb1ELb1ELb0ELb1ELb1EEEEEEEEEvNT_6ParamsE)
	.align		4
        /*00a4*/ 	.word	index@(__assertfail)
	.align		4
        /*00a8*/ 	.word	index@(_ZN7cutlass13device_kernelIN5flash11enable_sm90INS1_16FlashAttnFwdSm90INS1_25CollectiveMainloopFwdSm90ILi2EN4cute5tupleIJNS5_1CILi1EEES8_S8_EEENS6_IJNS7_ILi128EEENS7_ILi160EEESA_EEELi128ENS_12float_e4m3_tEfNS_4arch4Sm90ELb0ELb0ELb0ELb1ELb1ELb1ELb0ELb1ELb1ELb1ELb0ELb0EEENS1_21CollectiveEpilogueFwdINS6_IJSA_SA_SB_EEES9_NS_10bfloat16_tESF_Li256ELb1ELb1ELb0ELb1EEENS1_36VarlenDynamicPersistentTileSchedulerILi128ELi160ELi256ELi128ELb0ELb1ELb1ELb0ELb1ELb1EEEEEEEEEvNT_6ParamsE)
	.align		4
        /*00ac*/ 	.word	index@(__assertfail)
	.align		4
        /*00b0*/ 	.word	index@(_ZN7cutlass13device_kernelIN5flash11enable_sm90INS1_16FlashAttnFwdSm90INS1_25CollectiveMainloopFwdSm90ILi2EN4cute5tupleIJNS5_1CILi1EEES8_S8_EEENS6_IJNS7_ILi128EEENS7_ILi160EEESA_EEELi128ENS_12float_e4m3_tEfNS_4arch4Sm90ELb0ELb1ELb0ELb0ELb1ELb0ELb0ELb1ELb1ELb1ELb0ELb0EEENS1_21CollectiveEpilogueFwdINS6_IJSA_SA_SB_EEES9_NS_10bfloat16_tESF_Li256ELb0ELb1ELb0ELb1EEENS1_30DynamicPersistentTileSchedulerILi256ELi128ELb0ELb1ELb1EEEEEEEEEvNT_6ParamsE)
	.align		4
        /*00b4*/ 	.word	index@(__assertfail)
	.align		4
        /*00b8*/ 	.word	index@(_ZN7cutlass13device_kernelIN5flash11enable_sm90INS1_16FlashAttnFwdSm90INS1_25CollectiveMainloopFwdSm90ILi2EN4cute5tupleIJNS5_1CILi1EEES8_S8_EEENS6_IJNS7_ILi128EEENS7_ILi160EEESA_EEELi128ENS_12float_e4m3_tEfNS_4arch4Sm90ELb0ELb1ELb0ELb1ELb1ELb0ELb0ELb1ELb1ELb1ELb0ELb0EEENS1_21CollectiveEpilogueFwdINS6_IJSA_SA_SB_EEES9_NS_10bfloat16_tESF_Li256ELb1ELb1ELb0ELb1EEENS1_36VarlenDynamicPersistentTileSchedulerILi128ELi160ELi256ELi128ELb0ELb1ELb1ELb1ELb0ELb1EEEEEEEEEvNT_6ParamsE)
	.align		4
        /*00bc*/ 	.word	index@(__assertfail)
	.align		4
        /*00c0*/ 	.word	index@(_ZN7cutlass13device_kernelIN5flash11enable_sm90INS1_16FlashAttnFwdSm90INS1_25CollectiveMainloopFwdSm90ILi2EN4cute5tupleIJNS5_1CILi1EEES8_S8_EEENS6_IJNS7_ILi128EEENS7_ILi160EEESA_EEELi128ENS_12float_e4m3_tEfNS_4arch4Sm90ELb0ELb1ELb0ELb1ELb1ELb1ELb0ELb1ELb1ELb1ELb0ELb0EEENS1_21CollectiveEpilogueFwdINS6_IJSA_SA_SB_EEES9_NS_10bfloat16_tESF_Li256ELb1ELb1ELb0ELb1EEENS1_36VarlenDynamicPersistentTileSchedulerILi128ELi160ELi256ELi128ELb0ELb1ELb1ELb1ELb0ELb1EEEEEEEEEvNT_6ParamsE)
	.align		4
        /*00c4*/ 	.word	index@(__assertfail)
	.align		4
        /*00c8*/ 	.word	index@(_ZN7cutlass13device_kernelIN5flash11enable_sm90INS1_16FlashAttnFwdSm90INS1_25CollectiveMainloopFwdSm90ILi2EN4cute5tupleIJNS5_1CILi1EEES8_S8_EEENS6_IJNS7_ILi128EEENS7_ILi160EEESA_EEELi128ENS_12float_e4m3_tEfNS_4arch4Sm90ELb1ELb0ELb0ELb0ELb1ELb0ELb0ELb1ELb1ELb1ELb0ELb0EEENS1_21CollectiveEpilogueFwdINS6_IJSA_SA_SB_EEES9_NS_10bfloat16_tESF_Li256ELb0ELb1ELb0ELb1EEENS1_30DynamicPersistentTileSchedulerILi256ELi128ELb0ELb1ELb1EEEEEEEEEvNT_6ParamsE)
	.align		4
        /*00cc*/ 	.word	index@(__assertfail)
	.align		4
        /*00d0*/ 	.word	index@(_ZN7cutlass13device_kernelIN5flash11enable_sm90INS1_16FlashAttnFwdSm90INS1_25CollectiveMainloopFwdSm90ILi2EN4cute5tupleIJNS5_1CILi1EEES8_S8_EEENS6_IJNS7_ILi128EEENS7_ILi160EEESA_EEELi128ENS_12float_e4m3_tEfNS_4arch4Sm90ELb1ELb0ELb0ELb1ELb1ELb0ELb0ELb1ELb1ELb1ELb0ELb0EEENS1_21CollectiveEpilogueFwdINS6_IJSA_SA_SB_EEES9_NS_10bfloat16_tESF_Li256ELb1ELb1ELb0ELb1EEENS1_36VarlenDynamicPersistentTileSchedulerILi128ELi160ELi256ELi128ELb0ELb1ELb1ELb1ELb1ELb1EEEEEEEEEvNT_6ParamsE)
	.align		4
        /*00d4*/ 	.word	index@(__assertfail)
	.align		4
        /*00d8*/ 	.word	index@(_ZN7cutlass13device_kernelIN5flash11enable_sm90INS1_16FlashAttnFwdSm90INS1_25CollectiveMainloopFwdSm90ILi2EN4cute5tupleIJNS5_1CILi1EEES8_S8_EEENS6_IJNS7_ILi128EEENS7_ILi160EEESA_EEELi128ENS_12float_e4m3_tEfNS_4arch4Sm90ELb1ELb0ELb0ELb1ELb1ELb1ELb0ELb1ELb1ELb1ELb0ELb0EEENS1_21CollectiveEpilogueFwdINS6_IJSA_SA_SB_EEES9_NS_10bfloat16_tESF_Li256ELb1ELb1ELb0ELb1EEENS1_36VarlenDynamicPersistentTileSchedulerILi128ELi160ELi256ELi128ELb0ELb1ELb1ELb1ELb1ELb1EEEEEEEEEvNT_6ParamsE)
	.align		4
        /*00dc*/ 	.word	index@(__assertfail)
	.align		4
        /*00e0*/ 	.word	index@(_ZN7cutlass13device_kernelIN5flash11enable_sm90INS1_16FlashAttnFwdSm90INS1_25CollectiveMainloopFwdSm90ILi2EN4cute5tupleIJNS5_1CILi1EEES8_S8_EEENS6_IJNS7_ILi192EEENS7_ILi128EEENS7_ILi96EEEEEELi96ENS_12float_e4m3_tEfNS_4arch4Sm90ELb0ELb0ELb0ELb0ELb1ELb0ELb0ELb1ELb1ELb1ELb0ELb0EEENS1_21CollectiveEpilogueFwdINS6_IJSA_SC_SB_EEES9_NS_10bfloat16_tESG_Li384ELb0ELb1ELb0ELb1EEENS1_29StaticPersistentTileSchedulerILb0EEEEEEEEEvNT_6ParamsE)
	.align		4
        /*00e4*/ 	.word	index@(__assertfail)
	.align		4
        /*00e8*/ 	.word	index@(_ZN7cutlass13device_kernelIN5flash11enable_sm90INS1_16FlashAttnFwdSm90INS1_25CollectiveMainloopFwdSm90ILi2EN4cute5tupleIJNS5_1CILi1EEES8_S8_EEENS6_IJNS7_ILi192EEENS7_ILi128EEENS7_ILi96EEEEEELi96ENS_12float_e4m3_tEfNS_4arch4Sm90ELb0ELb0ELb0ELb1ELb1ELb0ELb0ELb1ELb1ELb1ELb0ELb0EEENS1_21CollectiveEpilogueFwdINS6_IJSA_SC_SB_EEES9_NS_10bfloat16_tESG_Li384ELb1ELb1ELb0ELb1EEENS1_36VarlenDynamicPersistentTileSchedulerILi192ELi128ELi384ELi128ELb0ELb1ELb1ELb0ELb1ELb1EEEEEEEEEvNT_6ParamsE)
	.align		4
        /*00ec*/ 	.word	index@(__assertfail)
	.align		4
        /*00f0*/ 	.word	index@(_ZN7cutlass13device_kernelIN5flash11enable_sm90INS1_16FlashAttnFwdSm90INS1_25CollectiveMainloopFwdSm90ILi2EN4cute5tupleIJNS5_1CILi1EEES8_S8_EEENS6_IJNS7_ILi192EEENS7_ILi128EEENS7_ILi96EEEEEELi96ENS_12float_e4m3_tEfNS_4arch4Sm90ELb0ELb0ELb0ELb1ELb1ELb1ELb0ELb1ELb1ELb1ELb0ELb0EEENS1_21CollectiveEpilogueFwdINS6_IJSA_SC_SB_EEES9_NS_10bfloat16_tESG_Li384ELb1ELb1ELb0ELb1EEENS1_36VarlenDynamicPersistentTileSchedulerILi192ELi128ELi384ELi128ELb0ELb1ELb1ELb0ELb1ELb1EEEEEEEEEvNT_6ParamsE)
	.align		4
        /*00f4*/ 	.word	index@(__assertfail)
	.align		4
        /*00f8*/ 	.word	index@(_ZN7cutlass13device_kernelIN5flash11enable_sm90INS1_16FlashAttnFwdSm90INS1_25CollectiveMainloopFwdSm90ILi2EN4cute5tupleIJNS5_1CILi1EEES8_S8_EEENS6_IJNS7_ILi192EEENS7_ILi128EEENS7_ILi96EEEEEELi96ENS_12float_e4m3_tEfNS_4arch4Sm90ELb0ELb1ELb0ELb0ELb1ELb0ELb0ELb1ELb1ELb1ELb0ELb0EEENS1_21CollectiveEpilogueFwdINS6_IJSA_SC_SB_EEES9_NS_10bfloat16_tESG_Li384ELb0ELb1ELb0ELb1EEENS1_30DynamicPersistentTileSchedulerILi384ELi128ELb0ELb1ELb1EEEEEEEEEvNT_6ParamsE)
	.align		4
        /*00fc*/ 	.word	index@(__assertfail)
	.align		4
        /*0100*/ 	.word	index@(_ZN7cutlass13device_kernelIN5flash11enable_sm90INS1_16FlashAttnFwdSm90INS1_25CollectiveMainloopFwdSm90ILi2EN4cute5tupleIJNS5_1CILi1EEES8_S8_EEENS6_IJNS7_ILi192EEENS7_ILi128EEENS7_ILi96EEEEEELi96ENS_12float_e4m3_tEfNS_4arch4Sm90ELb0ELb1ELb0ELb1ELb1ELb0ELb0ELb1ELb1ELb1ELb0ELb0EEENS1_21CollectiveEpilogueFwdINS6_IJSA_SC_SB_EEES9_NS_10bfloat16_tESG_Li384ELb1ELb1ELb0ELb1EEENS1_36VarlenDynamicPersistentTileSchedulerILi192ELi128ELi384ELi128ELb0ELb1ELb1ELb1ELb0ELb1EEEEEEEEEvNT_6ParamsE)
	.align		4
        /*0104*/ 	.word	index@(__assertfail)
	.align		4
        /*0108*/ 	.word	index@(_ZN7cutlass13device_kernelIN5flash11enable_sm90INS1_16FlashAttnFwdSm90INS1_25CollectiveMainloopFwdSm90ILi2EN4cute5tupleIJNS5_1CILi1EEES8_S8_EEENS6_IJNS7_ILi192EEENS7_ILi128EEENS7_ILi96EEEEEELi96ENS_12float_e4m3_tEfNS_4arch4Sm90ELb0ELb1ELb0ELb1ELb1ELb1ELb0ELb1ELb1ELb1ELb0ELb0EEENS1_21CollectiveEpilogueFwdINS6_IJSA_SC_SB_EEES9_NS_10bfloat16_tESG_Li384ELb1ELb1ELb0ELb1EEENS1_36VarlenDynamicPersistentTileSchedulerILi192ELi128ELi384ELi128ELb0ELb1ELb1ELb1ELb0ELb1EEEEEEEEEvNT_6ParamsE)
	.align		4
        /*010c*/ 	.word	index@(__assertfail)
	.align		4
        /*0110*/ 	.word	index@(_ZN7cutlass13device_kernelIN5flash11enable_sm90INS1_16FlashAttnFwdSm90INS1_25CollectiveMainloopFwdSm90ILi2EN4cute5tupleIJNS5_1CILi1EEES8_S8_EEENS6_IJNS7_ILi192EEENS7_ILi128EEENS7_ILi96EEEEEELi96ENS_12float_e4m3_tEfNS_4arch4Sm90ELb1ELb0ELb0ELb0ELb1ELb0ELb0ELb1ELb1ELb1ELb0ELb0EEENS1_21CollectiveEpilogueFwdINS6_IJSA_SC_SB_EEES9_NS_10bfloat16_tESG_Li384ELb0ELb1ELb0ELb1EEENS1_30DynamicPersistentTileSchedulerILi384ELi128ELb0ELb1ELb1EEEEEEEEEvNT_6ParamsE)
	.align		4
        /*0114*/ 	.word	index@(__assertfail)
	.align		4
        /*0118*/ 	.word	index@(_ZN7cutlass13device_kernelIN5flash11enable_sm90INS1_16FlashAttnFwdSm90INS1_25CollectiveMainloopFwdSm90ILi2EN4cute5tupleIJNS5_1CILi1EEES8_S8_EEENS6_IJNS7_ILi192EEENS7_ILi128EEENS7_ILi96EEEEEELi96ENS_12float_e4m3_tEfNS_4arch4Sm90ELb1ELb0ELb0ELb1ELb1ELb0ELb0ELb1ELb1ELb1ELb0ELb0EEENS1_21CollectiveEpilogueFwdINS6_IJSA_SC_SB_EEES9_NS_10bfloat16_tESG_Li384ELb1ELb1ELb0ELb1EEENS1_36VarlenDynamicPersistentTileSchedulerILi192ELi128ELi384ELi128ELb0ELb1ELb1ELb1ELb1ELb1EEEEEEEEEvNT_6ParamsE)
	.align		4
        /*011c*/ 	.word	index@(__assertfail)
	.align		4
        /*0120*/ 	.word	index@(_ZN7cutlass13device_kernelIN5flash11enable_sm90INS1_16FlashAttnFwdSm90INS1_25CollectiveMainloopFwdSm90ILi2EN4cute5tupleIJNS5_1CILi1EEES8_S8_EEENS6_IJNS7_ILi192EEENS7_ILi128EEENS7_ILi96EEEEEELi96ENS_12float_e4m3_tEfNS_4arch4Sm90ELb1ELb0ELb0ELb1ELb1ELb1ELb0ELb1ELb1ELb1ELb0ELb0EEENS1_21CollectiveEpilogueFwdINS6_IJSA_SC_SB_EEES9_NS_10bfloat16_tESG_Li384ELb1ELb1ELb0ELb1EEENS1_36VarlenDynamicPersistentTileSchedulerILi192ELi128ELi384ELi128ELb0ELb1ELb1ELb1ELb1ELb1EEEEEEEEEvNT_6ParamsE)
	.align		4
        /*0124*/ 	.word	index@(__assertfail)
	.align		4
        /*0128*/ 	.word	index@(_ZN7cutlass13device_kernelIN5flash11enable_sm90INS1_16FlashAttnFwdSm90INS1_25CollectiveMainloopFwdSm90ILi2EN4cute5tupleIJNS5_1CILi1EEES8_S8_EEENS6_IJNS7_ILi192EEENS7_ILi160EEENS7_ILi64EEEEEELi64ENS_12float_e4m3_tEfNS_4arch4Sm90ELb0ELb0ELb0ELb0ELb1ELb0ELb0ELb1ELb1ELb1ELb0ELb0EEENS1_21CollectiveEpilogueFwdINS6_IJSA_SC_SB_EEES9_NS_10bfloat16_tESG_Li384ELb0ELb1ELb0ELb1EEENS1_29StaticPersistentTileSchedulerILb0EEEEEEEEEvNT_6ParamsE)
	.align		4
        /*012c*/ 	.word	index@(__assertfail)
	.align		4
        /*0130*/ 	.word	index@(_ZN7cutlass13device_kernelIN5flash11enable_sm90INS1_16FlashAttnFwdSm90INS1_25CollectiveMainloopFwdSm90ILi2EN4cute5tupleIJNS5_1CILi1EEES8_S8_EEENS6_IJNS7_ILi192EEENS7_ILi160EEENS7_ILi64EEEEEELi64ENS_12float_e4m3_tEfNS_4arch4Sm90ELb0ELb0ELb0ELb1ELb1ELb0ELb0ELb1ELb1ELb1ELb0ELb0EEENS1_21CollectiveEpilogueFwdINS6_IJSA_SC_SB_EEES9_NS_10bfloat16_tESG_Li384ELb1ELb1ELb0ELb1EEENS1_36VarlenDynamicPersistentTileSchedulerILi192ELi160ELi384ELi128ELb0ELb1ELb1ELb0ELb1ELb1EEEEEEEEEvNT_6ParamsE)
	.align		4
        /*0134*/ 	.word	index@(__assertfail)
	.align		4
        /*0138*/ 	.word	index@(_ZN7cutlass13device_kernelIN5flash11enable_sm90INS1_16FlashAttnFwdSm90INS1_25CollectiveMainloopFwdSm90ILi2EN4cute5tupleIJNS5_1CILi1EEES8_S8_EEENS6_IJNS7_ILi192EEENS7_ILi160EEENS7_ILi64EEEEEELi64ENS_12float_e4m3_tEfNS_4arch4Sm90ELb0ELb0ELb0ELb1ELb1ELb1ELb0ELb1ELb1ELb1ELb0ELb0EEENS1_21CollectiveEpilogueFwdINS6_IJSA_SC_SB_EEES9_NS_10bfloat16_tESG_Li384ELb1ELb1ELb0ELb1EEENS1_36VarlenDynamicPersistentTileSchedulerILi192ELi160ELi384ELi128ELb0ELb1ELb1ELb0ELb1ELb1EEEEEEEEEvNT_6ParamsE)
	.align		4
        /*013c*/ 	.word	index@(__assertfail)
	.align		4
        /*0140*/ 	.word	index@(_ZN7cutlass13device_kernelIN5flash11enable_sm90INS1_16FlashAttnFwdSm90INS1_25CollectiveMainloopFwdSm90ILi2EN4cute5tupleIJNS5_1CILi1EEES8_S8_EEENS6_IJNS7_ILi192EEENS7_ILi160EEENS7_ILi64EEEEEELi64ENS_12float_e4m3_tEfNS_4arch4Sm90ELb0ELb1ELb0ELb0ELb1ELb0ELb0ELb1ELb1ELb1ELb0ELb0EEENS1_21CollectiveEpilogueFwdINS6_IJSA_SC_SB_EEES9_NS_10bfloat16_tESG_Li384ELb0ELb1ELb0ELb1EEENS1_30DynamicPersistentTileSchedulerILi384ELi128ELb0ELb1ELb1EEEEEEEEEvNT_6ParamsE)
	.align		4
        /*0144*/ 	.word	index@(__assertfail)
	.align		4
        /*0148*/ 	.word	index@(_ZN7cutlass13device_kernelIN5flash11enable_sm90INS1_16FlashAttnFwdSm90INS1_25CollectiveMainloopFwdSm90ILi2EN4cute5tupleIJNS5_1CILi1EEES8_S8_EEENS6_IJNS7_ILi192EEENS7_ILi160EEENS7_ILi64EEEEEELi64ENS_12float_e4m3_tEfNS_4arch4Sm90ELb0ELb1ELb0ELb1ELb1ELb0ELb0ELb1ELb1ELb1ELb0ELb0EEENS1_21CollectiveEpilogueFwdINS6_IJSA_SC_SB_EEES9_NS_10bfloat16_tESG_Li384ELb1ELb1ELb0ELb1EEENS1_36VarlenDynamicPersistentTileSchedulerILi192ELi160ELi384ELi128ELb0ELb1ELb1ELb1ELb0ELb1EEEEEEEEEvNT_6ParamsE)
	.align		4
        /*014c*/ 	.word	index@(__assertfail)
	.align		4
        /*0150*/ 	.word	index@(_ZN7cutlass13device_kernelIN5flash11enable_sm90INS1_16FlashAttnFwdSm90INS1_25CollectiveMainloopFwdSm90ILi2EN4cute5tupleIJNS5_1CILi1EEES8_S8_EEENS6_IJNS7_ILi192EEENS7_ILi160EEENS7_ILi64EEEEEELi64ENS_12float_e4m3_tEfNS_4arch4Sm90ELb0ELb1ELb0ELb1ELb1ELb1ELb0ELb1ELb1ELb1ELb0ELb0EEENS1_21CollectiveEpilogueFwdINS6_IJSA_SC_SB_EEES9_NS_10bfloat16_tESG_Li384ELb1ELb1ELb0ELb1EEENS1_36VarlenDynamicPersistentTileSchedulerILi192ELi160ELi384ELi128ELb0ELb1ELb1ELb1ELb0ELb1EEEEEEEEEvNT_6ParamsE)
	.align		4
        /*0154*/ 	.word	index@(__assertfail)
	.align		4
        /*0158*/ 	.word	index@(_ZN7cutlass13device_kernelIN5flash11enable_sm90INS1_16FlashAttnFwdSm90INS1_25CollectiveMainloopFwdSm90ILi2EN4cute5tupleIJNS5_1CILi1EEES8_S8_EEENS6_IJNS7_ILi192EEENS7_ILi160EEENS7_ILi64EEEEEELi64ENS_12float_e4m3_tEfNS_4arch4Sm90ELb1ELb0ELb0ELb0ELb1ELb0ELb0ELb1ELb1ELb1ELb0ELb0EEENS1_21CollectiveEpilogueFwdINS6_IJSA_SC_SB_EEES9_NS_10bfloat16_tESG_Li384ELb0ELb1ELb0ELb1EEENS1_30DynamicPersistentTileSchedulerILi384ELi128ELb0ELb1ELb1EEEEEEEEEvNT_6ParamsE)
	.align		4
        /*015c*/ 	.word	index@(__assertfail)
	.align		4
        /*0160*/ 	.word	index@(_ZN7cutlass13device_kernelIN5flash11enable_sm90INS1_16FlashAttnFwdSm90INS1_25CollectiveMainloopFwdSm90ILi2EN4cute5tupleIJNS5_1CILi1EEES8_S8_EEENS6_IJNS7_ILi192EEENS7_ILi160EEENS7_ILi64EEEEEELi64ENS_12float_e4m3_tEfNS_4arch4Sm90ELb1ELb0ELb0ELb1ELb1ELb0ELb0ELb1ELb1ELb1ELb0ELb0EEENS1_21CollectiveEpilogueFwdINS6_IJSA_SC_SB_EEES9_NS_10bfloat16_tESG_Li384ELb1ELb1ELb0ELb1EEENS1_36VarlenDynamicPersistentTileSchedulerILi192ELi160ELi384ELi128ELb0ELb1ELb1ELb1ELb1ELb1EEEEEEEEEvNT_6ParamsE)
	.align		4
        /*0164*/ 	.word	index@(__assertfail)
	.align		4
        /*0168*/ 	.word	index@(_ZN7cutlass13device_kernelIN5flash11enable_sm90INS1_16FlashAttnFwdSm90INS1_25CollectiveMainloopFwdSm90ILi2EN4cute5tupleIJNS5_1CILi1EEES8_S8_EEENS6_IJNS7_ILi192EEENS7_ILi160EEENS7_ILi64EEEEEELi64ENS_12float_e4m3_tEfNS_4arch4Sm90ELb1ELb0ELb0ELb1ELb1ELb1ELb0ELb1ELb1ELb1ELb0ELb0EEENS1_21CollectiveEpilogueFwdINS6_IJSA_SC_SB_EEES9_NS_10bfloat16_tESG_Li384ELb1ELb1ELb0ELb1EEENS1_36VarlenDynamicPersistentTileSchedulerILi192ELi160ELi384ELi128ELb0ELb1ELb1ELb1ELb1ELb1EEEEEEEEEvNT_6ParamsE)
	.align		4
        /*016c*/ 	.word	index@(__assertfail)
	.align		4
        /*0170*/ 	.word	0x00000000
	.align		4
        /*0174*/ 	.word	0xfffffffe
	.align		4
        /*0178*/ 	.word	0x00000000
	.align		4
        /*017c*/ 	.word	0xfffffffd
	.align		4
        /*0180*/ 	.word	0x00000000
	.align		4
        /*0184*/ 	.word	0xfffffffc


//--------------------- .nv.constant4             --------------------------
	.section	.nv.constant4,"a",@progbits
	.align	8
	.align		8
.nv.constant4:
        /*0000*/ 	.dword	__assertfail
	.align		8
        /*0008*/ 	.dword	__unnamed_1
	.align		8
        /*0010*/ 	.dword	__unnamed_2
	.align		8
        /*0018*/ 	.dword	__unnamed_3
	.align		8
        /*0020*/ 	.dword	__unnamed_4
	.align		8
        /*0028*/ 	.dword	__unnamed_5
	.align		8
        /*0030*/ 	.dword	__unnamed_6
	.align		8
        /*0038*/ 	.dword	_ZZN5flash28permute_output_fp8_VcolmajorIN4cute6TensorINS1_11ArrayEngineIN7cutlass10bfloat16_tELm32EEENS1_6LayoutINS1_5tupleIJNS8_IJNS1_1CILi2EEESA_NS9_ILi8EEEEEENS9_ILi1EEESD_EEENS8_IJNS8_IJSD_SA_NS9_ILi4EEEEEENS9_ILi0EEESH_EEEEEEEEEvRT_E9upper_map
	.align		8
        /*0040*/ 	.dword	__unnamed_7
	.align		8
        /*0048*/ 	.dword	__unnamed_8
	.align		8
        /*0050*/ 	.dword	__unnamed_9
	.align		8
        /*0058*/ 	.dword	__unnamed_10
	.align		8
        /*0060*/ 	.dword	__unnamed_11
	.align		8
        /*0068*/ 	.dword	__unnamed_12
	.align		8
        /*0070*/ 	.dword	_ZZN5flash28permute_output_fp8_VcolmajorIN4cute6TensorINS1_11ArrayEngineIN7cutlass10bfloat16_tELm48EEENS1_6LayoutINS1_5tupleIJNS8_IJNS1_1CILi2EEESA_NS9_ILi12EEEEEENS9_ILi1EEESD_EEENS8_IJNS8_IJSD_SA_NS9_ILi4EEEEEENS9_ILi0EEESH_EEEEEEEEEvRT_E9upper_map
	.align		8
        /*0078*/ 	.dword	__unnamed_13
	.align		8
        /*0080*/ 	.dword	__unnamed_14
	.align		8
        /*0088*/ 	.dword	__unnamed_15
	.align		8
        /*0090*/ 	.dword	__unnamed_16
	.align		8
        /*0098*/ 	.dword	__unnamed_17
	.align		8
        /*00a0*/ 	.dword	__unnamed_18
	.align		8
        /*00a8*/ 	.dword	_ZZN5flash28permute_output_fp8_VcolmajorIN4cute6TensorINS1_11ArrayEngineIN7cutlass10bfloat16_tELm64EEENS1_6LayoutINS1_5tupleIJNS8_IJNS1_1CILi2EEESA_NS9_ILi16EEEEEENS9_ILi1EEESD_EEENS8_IJNS8_IJSD_SA_NS9_ILi4EEEEEENS9_ILi0EEESH_EEEEEEEEEvRT_E9upper_map
	.align		8
        /*00b0*/ 	.dword	__unnamed_19
	.align		8
        /*00b8*/ 	.dword	__unnamed_20
	.align		8
        /*00c0*/ 	.dword	__unnamed_21
	.align		8
        /*00c8*/ 	.dword	__unnamed_22
	.align		8
        /*00d0*/ 	.dword	__unnamed_23
	.align		8
        /*00d8*/ 	.dword	_ZZN5flash28permute_output_fp8_VcolmajorIN4cute6TensorINS1_11ArrayEngineIN7cutlass10bfloat16_tELm96EEENS1_6LayoutINS1_5tupleIJNS8_IJNS1_1CILi2EEESA_NS9_ILi24EEEEEENS9_ILi1EEESD_EEENS8_IJNS8_IJSD_SA_NS9_ILi4EEEEEENS9_ILi0EEESH_EEEEEEEEEvRT_E9upper_map
	.align		8
        /*00e0*/ 	.dword	__unnamed_24
	.align		8
        /*00e8*/ 	.dword	__unnamed_25
	.align		8
        /*00f0*/ 	.dword	__unnamed_26
	.align		8
        /*00f8*/ 	.dword	__unnamed_27
	.align		8
        /*0100*/ 	.dword	__unnamed_28
	.align		8
        /*0108*/ 	.dword	__unnamed_29
	.align		8
        /*0110*/ 	.dword	__unnamed_30
	.align		8
        /*0118*/ 	.dword	__unnamed_31
	.align		8
        /*0120*/ 	.dword	__unnamed_32
	.align		8
        /*0128*/ 	.dword	_ZZN5flash28permute_output_fp8_VcolmajorIN4cute6TensorINS1_11ArrayEngineIN7cutlass10bfloat16_tELm128EEENS1_6LayoutINS1_5tupleIJNS8_IJNS1_1CILi2EEESA_NS9_ILi32EEEEEENS9_ILi1EEESD_EEENS8_IJNS8_IJSD_SA_NS9_ILi4EEEEEENS9_ILi0EEESH_EEEEEEEEEvRT_E9upper_map
	.align		8
        /*0130*/ 	.dword	__unnamed_33
	.align		8
        /*0138*/ 	.dword	__unnamed_34
	.align		8
        /*0140*/ 	.dword	__unnamed_35
	.align		8
        /*0148*/ 	.dword	__unnamed_36
	.align		8
        /*0150*/ 	.dword	__unnamed_37
	.align		8
        /*0158*/ 	.dword	_ZN72_INTERNAL_39bee7f1_36_flash_fwd_hdimall_e4m3_paged_sm90_cu_2acf44d3_33174cuda3std3__45__cpo5beginE
	.align		8
        /*0160*/ 	.dword	_ZN72_INTERNAL_39bee7f1_36_flash_fwd_hdimall_e4m3_paged_sm90_cu_2acf44d3_33174cuda3std3__45__cpo3endE
	.align		8
        /*0168*/ 	.dword	_ZN72_INTERNAL_39bee7f1_36_flash_fwd_hdimall_e4m3_paged_sm90_cu_2acf44d3_33174cuda3std3__45__cpo6cbeginE
	.align		8
        /*0170*/ 	.dword	_ZN72_INTERNAL_39bee7f1_36_flash_fwd_hdimall_e4m3_paged_sm90_cu_2acf44d3_33174cuda3std3__45__cpo4cendE
	.align		8
        /*0178*/ 	.dword	_ZN72_INTERNAL_39bee7f1_36_flash_fwd_hdimall_e4m3_paged_sm90_cu_2acf44d3_33174cuda3std3__474_GLOBAL__N__39bee7f1_36_flash_fwd_hdimall_e4m3_paged_sm90_cu_2acf44d3_33176ignoreE
	.align		8
        /*0180*/ 	.dword	_ZN72_INTERNAL_39bee7f1_36_flash_fwd_hdimall_e4m3_paged_sm90_cu_2acf44d3_33174cuda3std3__419piecewise_constructE
	.align		8
        /*0188*/ 	.dword	_ZN72_INTERNAL_39bee7f1_36_flash_fwd_hdimall_e4m3_paged_sm90_cu_2acf44d3_33174cuda3std3__48in_placeE
	.align		8
        /*0190*/ 	.dword	_ZN72_INTERNAL_39bee7f1_36_flash_fwd_hdimall_e4m3_paged_sm90_cu_2acf44d3_33174cuda3std6ranges3__45__cpo4swapE
	.align		8
        /*0198*/ 	.dword	_ZN72_INTERNAL_39bee7f1_36_flash_fwd_hdimall_e4m3_paged_sm90_cu_2acf44d3_33174cuda3std6ranges3__45__cpo9iter_moveE
	.align		8
        /*01a0*/ 	.dword	_ZN72_INTERNAL_39bee7f1_36_flash_fwd_hdimall_e4m3_paged_sm90_cu_2acf44d3_33174cute7productE
	.align		8
        /*01a8*/ 	.dword	_ZN72_INTERNAL_39bee7f1_36_flash_fwd_hdimall_e4m3_paged_sm90_cu_2acf44d3_33174cute1_E
	.align		8
        /*01b0*/ 	.dword	$str$23
	.align		8
        /*01b8*/ 	.dword	$str$24


//--------------------- .text._ZN7cutlass13device_kernelIN5flash11enable_sm90INS1_16FlashAttnFwdSm90INS1_25CollectiveMainloopFwdSm90ILi2EN4cute5tupleIJNS5_1CILi1EEES8_S8_EEENS6_IJNS7_ILi128EEESA_NS7_ILi256EEEEEELi256ENS_12float_e4m3_tEfNS_4arch4Sm90ELb0ELb0ELb0ELb0ELb1ELb0ELb0ELb1ELb0ELb1ELb0ELb0EEENS1_21CollectiveEpilogueFwdINS6_IJSA_SB_SA_EEES9_NS_10bfloat16_tESF_Li256ELb0ELb1ELb0ELb1EEENS1_29StaticPersistentTileSchedulerILb0EEEEEEEEEvNT_6ParamsE --------------------------
	.section	.text._ZN7cutlass13device_kernelIN5flash11enable_sm90INS1_16FlashAttnFwdSm90INS1_25CollectiveMainloopFwdSm90ILi2EN4cute5tupleIJNS5_1CILi1EEES8_S8_EEENS6_IJNS7_ILi128EEESA_NS7_ILi256EEEEEELi256ENS_12float_e4m3_tEfNS_4arch4Sm90ELb0ELb0ELb0ELb0ELb1ELb0ELb0ELb1ELb0ELb1ELb0ELb0EEENS1_21CollectiveEpilogueFwdINS6_IJSA_SB_SA_EEES9_NS_10bfloat16_tESF_Li256ELb0ELb1ELb0ELb1EEENS1_29StaticPersistentTileSchedulerILb0EEEEEEEEEvNT_6ParamsE,"ax",@progbits
	.align	128
.text._ZN7cutlass13device_kernelIN5flash11enable_sm90INS1_16FlashAttnFwdSm90INS1_25CollectiveMainloopFwdSm90ILi2EN4cute5tupleIJNS5_1CILi1EEES8_S8_EEENS6_IJNS7_ILi128EEESA_NS7_ILi256EEEEEELi256ENS_12float_e4m3_tEfNS_4arch4Sm90ELb0ELb0ELb0ELb0ELb1ELb0ELb0ELb1ELb0ELb1ELb0ELb0EEENS1_21CollectiveEpilogueFwdINS6_IJSA_SB_SA_EEES9_NS_10bfloat16_tESF_Li256ELb0ELb1ELb0ELb1EEENS1_29StaticPersistentTileSchedulerILb0EEEEEEEEEvNT_6ParamsE:
        .type           _ZN7cutlass13device_kernelIN5flash11enable_sm90INS1_16FlashAttnFwdSm90INS1_25CollectiveMainloopFwdSm90ILi2EN4cute5tupleIJNS5_1CILi1EEES8_S8_EEENS6_IJNS7_ILi128EEESA_NS7_ILi256EEEEEELi256ENS_12float_e4m3_tEfNS_4arch4Sm90ELb0ELb0ELb0ELb0ELb1ELb0ELb0ELb1ELb0ELb1ELb0ELb0EEENS1_21CollectiveEpilogueFwdINS6_IJSA_SB_SA_EEES9_NS_10bfloat16_tESF_Li256ELb0ELb1ELb0ELb1EEENS1_29StaticPersistentTileSchedulerILb0EEEEEEEEEvNT_6ParamsE,@function
        .size           _ZN7cutlass13device_kernelIN5flash11enable_sm90INS1_16FlashAttnFwdSm90INS1_25CollectiveMainloopFwdSm90ILi2EN4cute5tupleIJNS5_1CILi1EEES8_S8_EEENS6_IJNS7_ILi128EEESA_NS7_ILi256EEEEEELi256ENS_12float_e4m3_tEfNS_4arch4Sm90ELb0ELb0ELb0ELb0ELb1ELb0ELb0ELb1ELb0ELb1ELb0ELb0EEENS1_21CollectiveEpilogueFwdINS6_IJSA_SB_SA_EEES9_NS_10bfloat16_tESF_Li256ELb0ELb1ELb0ELb1EEENS1_29StaticPersistentTileSchedulerILb0EEEEEEEEEvNT_6ParamsE,(.L_x_15825 - _ZN7cutlass13device_kernelIN5flash11enable_sm90INS1_16FlashAttnFwdSm90INS1_25CollectiveMainloopFwdSm90ILi2EN4cute5tupleIJNS5_1CILi1EEES8_S8_EEENS6_IJNS7_ILi128EEESA_NS7_ILi256EEEEEELi256ENS_12float_e4m3_tEfNS_4arch4Sm90ELb0ELb0ELb0ELb0ELb1ELb0ELb0ELb1ELb0ELb1ELb0ELb0EEENS1_21CollectiveEpilogueFwdINS6_IJSA_SB_SA_EEES9_NS_10bfloat16_tESF_Li256ELb0ELb1ELb0ELb1EEENS1_29StaticPersistentTileSchedulerILb0EEEEEEEEEvNT_6ParamsE)
        .other          _ZN7cutlass13device_kernelIN5flash11enable_sm90INS1_16FlashAttnFwdSm90INS1_25CollectiveMainloopFwdSm90ILi2EN4cute5tupleIJNS5_1CILi1EEES8_S8_EEENS6_IJNS7_ILi128EEESA_NS7_ILi256EEEEEELi256ENS_12float_e4m3_tEfNS_4arch4Sm90ELb0ELb0ELb0ELb0ELb1ELb0ELb0ELb1ELb0ELb1ELb0ELb0EEENS1_21CollectiveEpilogueFwdINS6_IJSA_SB_SA_EEES9_NS_10bfloat16_tESF_Li256ELb0ELb1ELb0ELb1EEENS1_29StaticPersistentTileSchedulerILb0EEEEEEEEEvNT_6ParamsE,@"STO_CUDA_ENTRY STV_DEFAULT"
_ZN7cutlass13device_kernelIN5flash11enable_sm90INS1_16FlashAttnFwdSm90INS1_25CollectiveMainloopFwdSm90ILi2EN4cute5tupleIJNS5_1CILi1EEES8_S8_EEENS6_IJNS7_ILi128EEESA_NS7_ILi256EEEEEELi256ENS_12float_e4m3_tEfNS_4arch4Sm90ELb0ELb0ELb0ELb0ELb1ELb0ELb0ELb1ELb0ELb1ELb0ELb0EEENS1_21CollectiveEpilogueFwdINS6_IJSA_SB_SA_EEES9_NS_10bfloat16_tESF_Li256ELb0ELb1ELb0ELb1EEENS1_29StaticPersistentTileSchedulerILb0EEEEEEEEEvNT_6ParamsE:
[----:B------:R-:W0:Y:S02]  /*0000*/  LDC R1, c[0x0][0x28] ;  /* 0x00000a00ff017b82 */ /* 0x000e240000000800 */
[----:B0-----:R-:W-:Y:S01]  /*0010*/  VIADD R1, R1, 0xfffffff0 ;  /* 0xfffffff001017836 */ /* 0x001fe20000000000 */
[----:B------:R-:W0:Y:S01]  /*0020*/  S2R R3, SR_TID.X ;  /* 0x0000000000037919 */ /* 0x000e220000002100 */
[----:B------:R-:W-:Y:S01]  /*0030*/  ELECT P0, URZ, PT ;  /* 0x00000000003f782f */ /* 0x000fe20003800000 */
[----:B------:R-:W-:Y:S01]  /*0040*/  UMOV UR4, 0x80 ;  /* 0x0000008000047882 */ /* 0x000fe20000000000 */
[----:B------:R-:W-:Y:S01]  /*0050*/  UMOV UR7, 0x100 ;  /* 0x0000010000077882 */ /* 0x000fe20000000000 */
[--C-:B0-----:R-:W-:Y:S02]  /*0060*/  SHF.R.U32.HI R0, RZ, 0x5, R3.reuse ;  /* 0x00000005ff007819 */ /* 0x101fe40000011603 */
[----:B------:R-:W-:-:S03]  /*0070*/  SHF.R.U32.HI R3, RZ, 0x7, R3 ;  /* 0x00000007ff037819 */ /* 0x000fc60000011603 */
[----:B------:R-:W0:Y:S04]  /*0080*/  SHFL.IDX PT, R2, R0, RZ, 0x1f ;  /* 0x00001fff00027589 */ /* 0x000e2800000e0000 */
[----:B------:R-:W1:Y:S01]  /*0090*/  SHFL.IDX PT, R3, R3, RZ, 0x1f ;  /* 0x00001fff03037589 */ /* 0x000e6200000e0000 */
[C---:B0-----:R-:W-:Y:S02]  /*00a0*/  ISETP.NE.OR P0, PT, R2.reuse, RZ, !P0 ;  /* 0x000000ff0200720c */ /* 0x041fe40004705670 */
[----:B------:R-:W-:-:S11]  /*00b0*/  ISETP.NE.AND P1, PT, R2, RZ, PT ;  /* 0x000000ff0200720c */ /* 0x000fd60003f25270 */
[----:B------:R-:W-:Y:S01]  /*00c0*/  VOTEU.ALL UP0, P0 ;  /* 0x00000000003f7886 */ /* 0x000fe20000000000 */
[----:B------:R-:W-:-:S04]  /*00d0*/  VOTEU.ALL UP1, P0 ;  /* 0x00000000003f7886 */ /* 0x000fc80000020000 */
[----:B------:R-:W0:Y:S01]  /*00e0*/  @!UP0 S2UR UR8, SR_CgaCtaId ;  /* 0x00000000000889c3 */ /* 0x000e220000008800 */
[----:B------:R-:W-:Y:S01]  /*00f0*/  @!UP0 UMOV UR6, 0x400 ;  /* 0x0000040000068882 */ /* 0x000fe20000000000 */
[----:B------:R-:W-:-:S04]  /*0100*/  @!UP0 UIADD3 UR4, -UR4, 0x100000, URZ ;  /* 0x0010000004048890 */ /* 0x000fc8000fffe13f */
[----:B------:R-:W-:Y:S02]  /*0110*/  @!UP0 USHF.L.U32 UR5, UR4, 0xb, URZ ;  /* 0x0000000b04058899 */ /* 0x000fe4000800063f */
[----:B------:R-:W-:Y:S02]  /*0120*/  @!UP0 USHF.L.U32 UR4, UR4, 0x1, URZ ;  /* 0x0000000104048899 */ /* 0x000fe4000800063f */
[----:B0-----:R-:W-:Y:S02]  /*0130*/  @!UP0 ULEA UR8, UR8, UR6, 0x18 ;  /* 0x0000000608088291 */ /* 0x001fe4000f8ec03f */
[----:B------:R-:W-:-:S04]  /*0140*/  @!UP0 UIADD3 UR6, -UR7, 0x100000, URZ ;  /* 0x0010000007068890 */ /* 0x000fc8000fffe13f */
[----:B------:R-:W-:Y:S02]  /*0150*/  @!UP0 USHF.L.U32 UR7, UR6, 0xb, URZ ;  /* 0x0000000b06078899 */ /* 0x000fe4000800063f */
[----:B------:R-:W-:Y:S01]  /*0160*/  @!UP0 USHF.L.U32 UR6, UR6, 0x1, URZ ;  /* 0x0000000106068899 */ /* 0x000fe2000800063f */
[----:B------:R-:W-:-:S05]  /*0170*/  VOTEU.ALL UP0, P0 ;  /* 0x00000000003f7886 */ /* 0x000fca0000000000 */
[----:B------:R0:W2:Y:S06]  /*0180*/  @!UP0 SYNCS.EXCH.64 URZ, [UR8+0x38800], UR4 ;  /* 0x03880004083f85b2 */ /* 0x0000ac0008000100 */
[----:B------:R0:W3:Y:S02]  /*0190*/  @!UP1 SYNCS.EXCH.64 URZ, [UR8+0x38820], UR6 ;  /* 0x03882006083f95b2 */ /* 0x0000e40008000100 */
[----:B01----:R-:W-:Y:S05]  /*01a0*/  @P1 BRA `(.L_x_0) ;  /* 0x0000000000481947 */ /* 0x003fea0003800000 */
[----:B------:R-:W0:Y:S01]  /*01b0*/  S2UR UR5, SR_CgaCtaId ;  /* 0x00000000000579c3 */ /* 0x000e220000008800 */
[----:B------:R-:W-:Y:S01]  /*01c0*/  UMOV UR4, 0x400 ;  /* 0x0000040000047882 */ /* 0x000fe20000000000 */
[----:B------:R-:W-:Y:S01]  /*01d0*/  UMOV UR6, 0x80 ;  /* 0x0000008000067882 */ /* 0x000fe20000000000 */
[----:B------:R-:W-:Y:S01]  /*01e0*/  UMOV UR7, 0x100 ;  /* 0x0000010000077882 */ /* 0x000fe20000000000 */
[----:B------:R-:W-:Y:S01]  /*01f0*/  ELECT P0, URZ, PT ;  /* 0x00000000003f782f */ /* 0x000fe20003800000 */
[----:B0-----:R-:W-:Y:S02]  /*0200*/  ULEA UR8, UR5, UR4, 0x18 ;  /* 0x0000000405087291 */ /* 0x001fe4000f8ec03f */
[----:B------:R-:W-:-:S04]  /*0210*/  UIADD3 UR4, -UR6, 0x100000, URZ ;  /* 0x0010000006047890 */ /* 0x000fc8000fffe13f */
[----:B------:R-:W-:Y:S02]  /*0220*/  USHF.L.U32 UR5, UR4, 0xb, URZ ;  /* 0x0000000b04057899 */ /* 0x000fe4000800063f */
[----:B------:R-:W-:Y:S02]  /*0230*/  USHF.L.U32 UR4, UR4, 0x1, URZ ;  /* 0x0000000104047899 */ /* 0x000fe4000800063f */
[----:B------:R-:W-:-:S04]  /*0240*/  UIADD3 UR6, -UR7, 0x100000, URZ ;  /* 0x0010000007067890 */ /* 0x000fc8000fffe13f */
[----:B------:R-:W-:Y:S02]  /*0250*/  USHF.L.U32 UR7, UR6, 0xb, URZ ;  /* 0x0000000b06077899 */ /* 0x000fe4000800063f */
[----:B------:R-:W-:Y:S01]  /*0260*/  USHF.L.U32 UR6, UR6, 0x1, URZ ;  /* 0x0000000106067899 */ /* 0x000fe2000800063f */
[----:B------:R-:W0:Y:S03]  /*0270*/  FENCE.VIEW.ASYNC.S ;  /* 0x00000000000073c6 */ /* 0x000e260000000000 */
[----:B0-----:R0:W1:Y:S08]  /*0280*/  SYNCS.EXCH.64 URZ, [UR8+0x38830], UR4 ;  /* 0x03883004083f75b2 */ /* 0x0010700008000100 */
[----:B------:R0:W4:Y:S01]  /*0290*/  SYNCS.EXCH.64 URZ, [UR8+0x38840], UR6 ;  /* 0x03884006083f75b2 */ /* 0x0001220008000100 */
[----:B------:R0:W0:Y:S01]  /*02a0*/  SYNCS.EXCH.64 URZ, [UR8+0x38838], UR4 ;  /* 0x03883804083f75b2 */ /* 0x0000220008000100 */
[----:B------:R0:W0:Y:S01]  /*02b0*/  SYNCS.EXCH.64 URZ, [UR8+0x38848], UR6 ;  /* 0x03884806083f75b2 */ /* 0x0000220008000100 */
[----:B------:R-:W-:Y:S01]  /*02c0*/  NOP ;  /* 0x0000000000007918 */ /* 0x000fe20000000000 */
.L_x_0:
[----:B------:R-:W5:Y:S01]  /*02d0*/  SHFL.IDX PT, R2, R0, RZ, 0x1f ;  /* 0x00001fff00027589 */ /* 0x000f6200000e0000 */
[----:B------:R-:W-:Y:S01]  /*02e0*/  NOP ;  /* 0x0000000000007918 */ /* 0x000fe20000000000 */
[----:B-----5:R-:W-:-:S13]  /*02f0*/  ISETP.NE.AND P0, PT, R2, RZ, PT ;  /* 0x000000ff0200720c */ /* 0x020fda0003f05270 */
[----:B------:R-:W-:Y:S05]  /*0300*/  @P0 BRA `(.L_x_1) ;  /* 0x0000000000480947 */ /* 0x000fea0003800000 */
[----:B0-----:R-:W0:Y:S01]  /*0310*/  S2UR UR5, SR_CgaCtaId ;  /* 0x00000000000579c3 */ /* 0x001e220000008800 */
        /* <DEDUP_REMOVED lines=12> */
[----:B0-----:R0:W0:Y:S08]  /*03e0*/  SYNCS.EXCH.64 URZ, [UR8+0x38850], UR4 ;  /* 0x03885004083f75b2 */ /* 0x0010300008000100 */
[----:B------:R0:W0:Y:S01]  /*03f0*/  SYNCS.EXCH.64 URZ, [UR8+0x38860], UR6 ;  /* 0x03886006083f75b2 */ /* 0x0000220008000100 */
[----:B------:R0:W0:Y:S01]  /*0400*/  SYNCS.EXCH.64 URZ, [UR8+0x38858], UR4 ;  /* 0x03885804083f75b2 */ /* 0x0000220008000100 */
[----:B------:R0:W0:Y:S01]  /*0410*/  SYNCS.EXCH.64 URZ, [UR8+0x38868], UR6 ;  /* 0x03886806083f75b2 */ /* 0x0000220008000100 */
[----:B------:R-:W-:Y:S01]  /*0420*/  NOP ;  /* 0x0000000000007918 */ /* 0x000fe20000000000 */
.L_x_1:
[----:B------:R-:W5:Y:S01]  /*0430*/  SHFL.IDX PT, R2, R0, RZ, 0x1f ;  /* 0x00001fff00027589 */ /* 0x000f6200000e0000 */
[----:B------:R-:W-:Y:S01]  /*0440*/  NOP ;  /* 0x0000000000007918 */ /* 0x000fe20000000000 */
[----:B-----5:R-:W-:-:S13]  /*0450*/  ISETP.NE.AND P0, PT, R2, RZ, PT ;  /* 0x000000ff0200720c */ /* 0x020fda0003f05270 */
[----:B------:R-:W-:Y:S05]  /*0460*/  @P0 BRA `(.L_x_2) ;  /* 0x0000000000380947 */ /* 0x000fea0003800000 */
[----:B0-----:R-:W0:Y:S01]  /*0470*/  S2UR UR5, SR_CgaCtaId ;  /* 0x00000000000579c3 */ /* 0x001e220000008800 */
[----:B------:R-:W-:Y:S01]  /*0480*/  UMOV UR4, 0x400 ;  /* 0x0000040000047882 */ /* 0x000fe20000000000 */
[----:B------:R-:W-:Y:S01]  /*0490*/  UMOV UR7, 0x80 ;  /* 0x0000008000077882 */ /* 0x000fe20000000000 */
[----:B------:R-:W-:Y:S01]  /*04a0*/  ELECT P0, URZ, PT ;  /* 0x00000000003f782f */ /* 0x000fe20003800000 */
[----:B0-----:R-:W-:Y:S02]  /*04b0*/  ULEA UR6, UR5, UR4, 0x18 ;  /* 0x0000000405067291 */ /* 0x001fe4000f8ec03f */
[----:B------:R-:W-:-:S04]  /*04c0*/  UIADD3 UR4, -UR7, 0x100000, URZ ;  /* 0x0010000007047890 */ /* 0x000fc8000fffe13f */
[----:B------:R-:W-:Y:S02]  /*04d0*/  USHF.L.U32 UR5, UR4, 0xb, URZ ;  /* 0x0000000b04057899 */ /* 0x000fe4000800063f */
[----:B------:R-:W-:Y:S01]  /*04e0*/  USHF.L.U32 UR4, UR4, 0x1, URZ ;  /* 0x0000000104047899 */ /* 0x000fe2000800063f */
[----:B------:R-:W0:Y:S11]  /*04f0*/  FENCE.VIEW.ASYNC.S ;  /* 0x00000000000073c6 */ /* 0x000e360000000000 */
[----:B0-----:R0:W0:Y:S01]  /*0500*/  SYNCS.EXCH.64 URZ, [UR6+0x38870], UR4 ;  /* 0x03887004063f75b2 */ /* 0x0010220008000100 */
[----:B------:R0:W0:Y:S01]  /*0510*/  SYNCS.EXCH.64 URZ, [UR6+0x38880], UR4 ;  /* 0x03888004063f75b2 */ /* 0x0000220008000100 */
[----:B------:R0:W0:Y:S01]  /*0520*/  SYNCS.EXCH.64 URZ, [UR6+0x38878], UR4 ;  /* 0x03887804063f75b2 */ /* 0x0000220008000100 */
[----:B------:R0:W0:Y:S01]  /*0530*/  SYNCS.EXCH.64 URZ, [UR6+0x38888], UR4 ;  /* 0x03888804063f75b2 */ /* 0x0000220008000100 */
[----:B------:R-:W-:Y:S01]  /*0540*/  NOP ;  /* 0x0000000000007918 */ /* 0x000fe20000000000 */
.L_x_2:
        /* <DEDUP_REMOVED lines=22> */
.L_x_3:
[----:B------:R-:W5:Y:S01]  /*06b0*/  SHFL.IDX PT, R2, R0, RZ, 0x1f ;  /* 0x00001fff00027589 */ /* 0x000f6200000e0000 */
[----:B------:R-:W0:Y:S01]  /*06c0*/  S2UR UR45, SR_CgaCtaId ;  /* 0x00000000002d79c3 */ /* 0x000e220000008800 */
[----:B------:R-:W-:Y:S01]  /*06d0*/  R2UR UR9, R3 ;  /* 0x00000000030972ca */ /* 0x000fe200000e0000 */
[----:B------:R-:W-:Y:S01]  /*06e0*/  NOP ;  /* 0x0000000000007918 */ /* 0x000fe20000000000 */
[----:B-----5:R-:W-:-:S13]  /*06f0*/  ISETP.NE.AND P0, PT, R2, RZ, PT ;  /* 0x000000ff0200720c */ /* 0x020fda0003f05270 */
[----:B0-----:R-:W-:Y:S05]  /*0700*/  @P0 BRA `(.L_x_4) ;  /* 0x0000000000480947 */ /* 0x001fea0003800000 */
        /* <DEDUP_REMOVED lines=18> */
.L_x_4:
[----:B------:R-:W-:Y:S01]  /*0830*/  UISETP.NE.AND UP0, UPT, UR9, URZ, UPT ;  /* 0x0000003f0900728c */ /* 0x000fe2000bf05270 */
[----:B------:R-:W-:Y:S01]  /*0840*/  NOP ;  /* 0x0000000000007918 */ /* 0x000fe20000000000 */
[----:B------:R-:W-:Y:S01]  /*0850*/  UMOV UR37, 0x1 ;  /* 0x0000000100257882 */ /* 0x000fe20000000000 */
[----:B------:R-:W-:Y:S01]  /*0860*/  ULDC.64 UR50, c[0x0][0x208] ;  /* 0x0000820000327ab9 */ /* 0x000fe20000000a00 */
[----:B------:R-:W-:Y:S01]  /*0870*/  USEL UR37, UR37, 0x2, !UP0 ;  /* 0x0000000225257887 */ /* 0x000fe2000c000000 */
[----:B01234-:R-:W-:Y:S01]  /*0880*/  BAR.SYNC.DEFER_BLOCKING 0x0 ;  /* 0x0000000000007b1d */ /* 0x01ffe20000010000 */
[----:B------:R-:W-:-:S13]  /*0890*/  PLOP3.LUT P0, PT, PT, PT, UP0, 0x80, 0x0 ;  /* 0x000000000000781c */ /* 0x000fda0003f0f008 */
[----:B------:R-:W-:Y:S05]  /*08a0*/  @!P0 BRA `(.L_x_5) ;  /* 0x0000008400a48947 */ /* 0x000fea0003800000 */
.L_x_6:
[----:B------:R-:W-:-:S08]  /*08b0*/  NOP ;  /* 0x0000000000007918 */ /* 0x000fd00000000000 */
[----:B------:R-:W0:Y:S02]  /*08c0*/  USETMAXREG.TRY_ALLOC.CTAPOOL UP0, 0xe8 ;  /* 0x000000e8000079c8 */ /* 0x000e240008000600 */
[----:B0-----:R-:W-:-:S13]  /*08d0*/  PLOP3.LUT P0, PT, PT, PT, UP0, 0x80, 0x0 ;  /* 0x000000000000781c */ /* 0x001fda0003f0f008 */
[----:B------:R-:W-:Y:S05]  /*08e0*/  @!P0 BRA `(.L_x_6) ;  /* 0xfffffffc00f08947 */ /* 0x000fea000383ffff */
[----:B------:R-:W0:Y:S01]  /*08f0*/  S2R R0, SR_TID.X ;  /* 0x0000000000007919 */ /* 0x000e220000002100 */
[----:B------:R-:W1:Y:S08]  /*0900*/  S2UR UR41, SR_CTAID.X ;  /* 0x00000000002979c3 */ /* 0x000e700000002500 */
[----:B------:R-:W-:Y:S06]  /*0910*/  BAR.ARV 0x8, 0x180 ;  /* 0x0206000000007b1d */ /* 0x000fec0000002000 */
[----:B0-----:R-:W-:-:S04]  /*0920*/  SHF.R.U32.HI R0, RZ, 0x7, R0 ;  /* 0x00000007ff007819 */ /* 0x001fc80000011600 */
[----:B------:R-:W-:Y:S02]  /*0930*/  ISETP.NE.AND P0, PT, R0, 0x1, PT ;  /* 0x000000010000780c */ /* 0x000fe40003f05270 */
[----:B------:R-:W1:Y:S11]  /*0940*/  LDC R0, c[0x0][0xc34] ;  /* 0x00030d00ff007b82 */ /* 0x000e760000000800 */
[----:B------:R-:W-:Y:S06]  /*0950*/  @!P0 BAR.ARV 0x9, 0x100 ;  /* 0x0244000000008b1d */ /* 0x000fec0000002000 */
[----:B-1----:R-:W-:-:S13]  /*0960*/  ISETP.LE.AND P0, PT, R0, UR41, PT ;  /* 0x0000002900007c0c */ /* 0x002fda000bf03270 */
[----:B------:R-:W-:Y:S05]  /*0970*/  @P0 EXIT ;  /* 0x000000000000094d */ /* 0x000fea0003800000 */
[----:B------:R-:W0:Y:S01]  /*0980*/  S2R R2, SR_TID.X ;  /* 0x0000000000027919 */ /* 0x000e220000002100 */
[----:B------:R-:W-:Y:S01]  /*0990*/  ULOP3.LUT UR44, UR37, 0x1, URZ, 0xfc, !UPT ;  /* 0x00000001252c7892 */ /* 0x000fe2000f8efc3f */
[----:B------:R-:W-:Y:S01]  /*09a0*/  UMOV UR43, URZ ;  /* 0x0000003f002b7c82 */ /* 0x000fe20008000000 */
[----:B------:R-:W-:Y:S01]  /*09b0*/  UMOV UR42, URZ ;  /* 0x0000003f002a7c82 */ /* 0x000fe20008000000 */
[----:B------:R-:W-:Y:S01]  /*09c0*/  UMOV UR36, URZ ;  /* 0x0000003f00247c82 */ /* 0x000fe20008000000 */
[----:B0-----:R-:W-:-:S05]  /*09d0*/  VIADD R19, R2, 0xffffff80 ;  /* 0xffffff8002137836 */ /* 0x001fca0000000000 */
[----:B------:R-:W-:-:S04]  /*09e0*/  SHF.R.S32.HI R0, RZ, 0x1f, R19 ;  /* 0x0000001fff007819 */ /* 0x000fc80000011413 */
[CC--:B------:R-:W-:Y:S02]  /*09f0*/  LEA.HI R3, R0.reuse, R19.reuse, RZ, 0x7 ;  /* 0x0000001300037211 */ /* 0x0c0fe400078f38ff */
[CC--:B------:R-:W-:Y:S02]  /*0a00*/  LEA.HI R4, R0.reuse, R19.reuse, RZ, 0x5 ;  /* 0x0000001300047211 */ /* 0x0c0fe400078f28ff */
[----:B------:R-:W-:Y:S02]  /*0a10*/  LOP3.LUT R2, R3, 0xffffff80, RZ, 0xc0, !PT ;  /* 0xffffff8003027812 */ /* 0x000fe400078ec0ff */
[-C--:B------:R-:W-:Y:S01]  /*0a20*/  LEA.HI R22, R0, R19.reuse, RZ, 0x3 ;  /* 0x0000001300167211 */ /* 0x080fe200078f18ff */
[----:B------:R-:W-:Y:S01]  /*0a30*/  IMAD.SHL.U32 R6, R4, 0x20, RZ ;  /* 0x0000002004067824 */ /* 0x000fe200078e00ff */
[----:B------:R-:W-:Y:S01]  /*0a40*/  SHF.R.S32.HI R216, RZ, 0x7, R3 ;  /* 0x00000007ffd87819 */ /* 0x000fe20000011403 */
[----:B------:R-:W-:Y:S01]  /*0a50*/  IMAD.IADD R23, R19, 0x1, -R2 ;  /* 0x0000000113177824 */ /* 0x000fe200078e0a02 */
[----:B------:R-:W-:-:S02]  /*0a60*/  LEA.HI R2, R0, R19, RZ, 0x4 ;  /* 0x0000001300027211 */ /* 0x000fc400078f20ff */
[----:B------:R-:W-:Y:S02]  /*0a70*/  LOP3.LUT R7, R6, 0xfffffc00, RZ, 0xc0, !PT ;  /* 0xfffffc0006077812 */ /* 0x000fe400078ec0ff */
[----:B------:R-:W-:Y:S02]  /*0a80*/  SHF.R.S32.HI R8, RZ, 0x1f, R23 ;  /* 0x0000001fff087819 */ /* 0x000fe40000011417 */
[----:B------:R-:W-:Y:S02]  /*0a90*/  LOP3.LUT R4, R2, 0x3fffff0, RZ, 0xc0, !PT ;  /* 0x03fffff002047812 */ /* 0x000fe400078ec0ff */
[----:B------:R-:W-:Y:S02]  /*0aa0*/  LEA.HI R9, R8, R23, RZ, 0x2 ;  /* 0x0000001708097211 */ /* 0x000fe400078f10ff */
[----:B------:R-:W-:Y:S01]  /*0ab0*/  SHF.R.S32.HI R5, RZ, 0x4, R2 ;  /* 0x00000004ff057819 */ /* 0x000fe20000011402 */
[----:B------:R-:W-:Y:S01]  /*0ac0*/  IMAD.IADD R4, R19, 0x1, -R4 ;  /* 0x0000000113047824 */ /* 0x000fe200078e0a04 */
[----:B------:R-:W-:-:S02]  /*0ad0*/  LEA.HI R6, R0, R19, RZ, 0x2 ;  /* 0x0000001300067211 */ /* 0x000fc400078f10ff */
[----:B------:R-:W-:Y:S01]  /*0ae0*/  SHF.R.S32.HI R10, RZ, 0x2, R9 ;  /* 0x00000002ff0a7819 */ /* 0x000fe20000011409 */
[----:B------:R-:W-:Y:S01]  /*0af0*/  IMAD R7, R4, 0x40, R7 ;  /* 0x0000004004077824 */ /* 0x000fe200078e0207 */
[----:B------:R-:W-:Y:S02]  /*0b00*/  SHF.R.S32.HI R11, RZ, 0x1f, R9 ;  /* 0x0000001fff0b7819 */ /* 0x000fe40000011409 */
[----:B------:R-:W-:Y:S02]  /*0b10*/  LEA.HI R2, R2, R5, RZ, 0x1 ;  /* 0x0000000502027211 */ /* 0x000fe400078f08ff */
[----:B------:R-:W-:Y:S02]  /*0b20*/  LOP3.LUT R6, R6, 0xfffffffc, RZ, 0xc0, !PT ;  /* 0xfffffffc06067812 */ /* 0x000fe400078ec0ff */
[----:B------:R-:W-:Y:S02]  /*0b30*/  LEA.HI R11, R11, R10, RZ, 0x3 ;  /* 0x0000000a0b0b7211 */ /* 0x000fe400078f18ff */
[----:B------:R-:W-:Y:S01]  /*0b40*/  LOP3.LUT R2, R2, 0x1ffffffe, RZ, 0xc0, !PT ;  /* 0x1ffffffe02027812 */ /* 0x000fe200078ec0ff */
[----:B------:R-:W-:Y:S01]  /*0b50*/  IMAD.IADD R6, R19, 0x1, -R6 ;  /* 0x0000000113067824 */ /* 0x000fe200078e0a06 */
[----:B------:R-:W-:-:S02]  /*0b60*/  LOP3.LUT R4, R22, 0xfffffff8, RZ, 0xc0, !PT ;  /* 0xfffffff816047812 */ /* 0x000fc400078ec0ff */
[----:B------:R-:W-:Y:S01]  /*0b70*/  LOP3.LUT R11, R11, 0xfffffff8, RZ, 0xc0, !PT ;  /* 0xfffffff80b0b7812 */ /* 0x000fe200078ec0ff */
[----:B------:R-:W-:Y:S01]  /*0b80*/  IMAD.IADD R2, R5, 0x1, -R2 ;  /* 0x0000000105027824 */ /* 0x000fe200078e0a02 */
[----:B------:R-:W-:Y:S01]  /*0b90*/  LEA.HI R8, R8, R23, RZ, 0x5 ;  /* 0x0000001708087211 */ /* 0x000fe200078f28ff */
[----:B------:R-:W-:Y:S01]  /*0ba0*/  IMAD.IADD R19, R19, 0x1, -R4 ;  /* 0x0000000113137824 */ /* 0x000fe200078e0a04 */
[----:B------:R-:W-:Y:S01]  /*0bb0*/  LEA.HI R3, R3, R216, RZ, 0x1 ;  /* 0x000000d803037211 */ /* 0x000fe200078f08ff */
[----:B------:R-:W-:Y:S01]  /*0bc0*/  IMAD.IADD R11, R10, 0x1, -R11 ;  /* 0x000000010a0b7824 */ /* 0x000fe200078e0a0b */
[----:B------:R-:W-:Y:S01]  /*0bd0*/  SHF.R.S32.HI R8, RZ, 0x5, R8 ;  /* 0x00000005ff087819 */ /* 0x000fe20000011408 */
[----:B------:R-:W-:Y:S01]  /*0be0*/  IMAD R220, R2, 0x8, R7 ;  /* 0x0000000802dc7824 */ /* 0x000fe200078e0207 */
[----:B------:R-:W-:Y:S01]  /*0bf0*/  LEA.HI R0, R6, R6, RZ, 0x1 ;  /* 0x0000000606007211 */ /* 0x000fe200078f08ff */
[----:B------:R-:W-:Y:S01]  /*0c00*/  IMAD.SHL.U32 R2, R19, 0x8, RZ ;  /* 0x0000000813027824 */ /* 0x000fe200078e00ff */
[----:B------:R-:W-:Y:S01]  /*0c10*/  LOP3.LUT R3, R3, 0x3fffffe, RZ, 0xc0, !PT ;  /* 0x03fffffe03037812 */ /* 0x000fe200078ec0ff */
[----:B------:R-:W-:Y:S01]  /*0c20*/  IMAD R8, R8, 0x10, R11 ;  /* 0x0000001008087824 */ /* 0x000fe200078e020b */
[----:B------:R-:W-:Y:S01]  /*0c30*/  LOP3.LUT R5, R0, 0x1ffffffe, RZ, 0xc0, !PT ;  /* 0x1ffffffe00057812 */ /* 0x000fe200078ec0ff */
[----:B------:R-:W-:Y:S01]  /*0c40*/  VIADD R18, R2, 0x40 ;  /* 0x0000004002127836 */ /* 0x000fe20000000000 */
[----:B------:R-:W-:Y:S01]  /*0c50*/  LOP3.LUT R218, R9, 0x7ffffffc, RZ, 0xc0, !PT ;  /* 0x7ffffffc09da7812 */ /* 0x000fe200078ec0ff */
[----:B------:R-:W-:Y:S01]  /*0c60*/  IMAD.IADD R3, R216, 0x1, -R3 ;  /* 0x00000001d8037824 */ /* 0x000fe200078e0a03 */
[----:B------:R-:W-:Y:S01]  /*0c70*/  SHF.R.S32.HI R22, RZ, 0x3, R22 ;  /* 0x00000003ff167819 */ /* 0x000fe20000011416 */
[C---:B------:R-:W-:Y:S01]  /*0c80*/  VIADD R17, R2.reuse, 0x80 ;  /* 0x0000008002117836 */ /* 0x040fe20000000000 */
[----:B------:R-:W-:Y:S01]  /*0c90*/  SHF.R.S32.HI R223, RZ, 0x1f, R18 ;  /* 0x0000001fffdf7819 */ /* 0x000fe20000011412 */
[----:B------:R-:W-:-:S02]  /*0ca0*/  VIADD R16, R2, 0xc0 ;  /* 0x000000c002107836 */ /* 0x000fc40000000000 */
[----:B------:R-:W-:Y:S01]  /*0cb0*/  IMAD.IADD R6, R6, 0x1, -R5 ;  /* 0x0000000106067824 */ /* 0x000fe200078e0a05 */
[----:B------:R-:W-:Y:S01]  /*0cc0*/  SHF.R.S32.HI R222, RZ, 0x1f, R17 ;  /* 0x0000001fffde7819 */ /* 0x000fe20000011411 */
[----:B------:R-:W-:Y:S01]  /*0cd0*/  IMAD R217, R3, 0x40, R8 ;  /* 0x0000004003d97824 */ /* 0x000fe200078e0208 */
[----:B------:R-:W-:Y:S01]  /*0ce0*/  SHF.R.S32.HI R221, RZ, 0x1f, R16 ;  /* 0x0000001fffdd7819 */ /* 0x000fe20000011410 */
[----:B------:R-:W-:Y:S02]  /*0cf0*/  IMAD.IADD R218, R23, 0x1, -R218 ;  /* 0x0000000117da7824 */ /* 0x000fe400078e0ada */
[----:B------:R-:W-:-:S07]  /*0d00*/  IMAD R219, R6, 0x8, R217 ;  /* 0x0000000806db7824 */ /* 0x000fce00078e02d9 */
.L_x_39:
[----:B------:R-:W-:Y:S01]  /*0d10*/  ULDC UR4, c[0x0][0xc38] ;  /* 0x00030e0000047ab9 */ /* 0x000fe20000000800 */
[----:B------:R-:W-:Y:S01]  /*0d20*/  ULDC UR15, c[0x0][0xc44] ;  /* 0x00031100000f7ab9 */ /* 0x000fe20000000800 */
[----:B------:R-:W-:Y:S01]  /*0d30*/  UISETP.NE.AND UP3, UPT, UR4, 0x1, UPT ;  /* 0x000000010400788c */ /* 0x000fe2000bf65270 */
[----:B0--3--:R-:W-:Y:S01]  /*0d40*/  IMAD.MOV.U32 R3, RZ, RZ, 0x3f800000 ;  /* 0x3f800000ff037424 */ /* 0x009fe200078e00ff */
[----:B------:R-:W-:Y:S01]  /*0d50*/  UISETP.NE.AND UP2, UPT, UR15, 0x1, UPT ;  /* 0x000000010f00788c */ /* 0x000fe2000bf45270 */
[----:B------:R-:W-:Y:S01]  /*0d60*/  IMAD.MOV.U32 R0, RZ, RZ, 0x3f800000 ;  /* 0x3f800000ff007424 */ /* 0x000fe200078e00ff */
[----:B------:R-:W-:Y:S01]  /*0d70*/  ULDC.64 UR6, c[0x0][0x990] ;  /* 0x0002640000067ab9 */ /* 0x000fe20000000a00 */
[----:B------:R-:W-:Y:S01]  /*0d80*/  ULDC.64 UR4, c[0x0][0x998] ;  /* 0x0002660000047ab9 */ /* 0x000fe20000000a00 */
[----:B------:R-:W-:Y:S02]  /*0d90*/  UISETP.NE.U32.AND UP0, UPT, UR6, URZ, UPT ;  /* 0x0000003f0600728c */ /* 0x000fe4000bf05070 */
[----:B------:R-:W-:Y:S01]  /*0da0*/  UISETP.NE.U32.AND UP1, UPT, UR4, URZ, UPT ;  /* 0x0000003f0400728c */ /* 0x000fe2000bf25070 */
[----:B------:R-:W-:-:S02]  /*0db0*/  UMOV UR38, UR41 ;  /* 0x0000002900267c82 */ /* 0x000fc40008000000 */
[----:B------:R-:W-:Y:S01]  /*0dc0*/  @UP3 ULDC UR8, c[0x0][0xc3c] ;  /* 0x00030f0000083ab9 */ /* 0x000fe20000000800 */
[----:B------:R-:W-:Y:S01]  /*0dd0*/  @UP3 ULDC UR10, c[0x0][0xc40] ;  /* 0x00031000000a3ab9 */ /* 0x000fe20000000800 */
[----:B------:R-:W-:Y:S02]  /*0de0*/  UIMAD.WIDE.U32 UR8, UR41, UR8, URZ ;  /* 0x00000008290872a5 */ /* 0x000fe4000f8e003f */
[----:B------:R-:W-:Y:S02]  /*0df0*/  UISETP.NE.AND.EX UP0, UPT, UR7, URZ, UPT, UP0 ;  /* 0x0000003f0700728c */ /* 0x000fe4000bf05300 */
[----:B------:R-:W-:Y:S02]  /*0e00*/  @UP3 USHF.R.U32.HI UR38, URZ, UR10, UR9 ;  /* 0x0000000a3f263299 */ /* 0x000fe40008011609 */
[----:B------:R-:W-:Y:S01]  /*0e10*/  UISETP.NE.AND.EX UP1, UPT, UR5, URZ, UPT, UP1 ;  /* 0x0000003f0500728c */ /* 0x000fe2000bf25310 */
[----:B------:R-:W-:Y:S01]  /*0e20*/  @UP2 ULDC.64 UR10, c[0x0][0xc48] ;  /* 0x00031200000a2ab9 */ /* 0x000fe20000000a00 */
[----:B------:R-:W-:Y:S01]  /*0e30*/  PLOP3.LUT P0, PT, PT, PT, UP0, 0x80, 0x0 ;  /* 0x000000000000781c */ /* 0x000fe20003f0f008 */
[----:B------:R-:W-:-:S02]  /*0e40*/  UIMAD.WIDE.U32 UR8, UR38, UR10, URZ ;  /* 0x0000000a260872a5 */ /* 0x000fc4000f8e003f */
[----:B------:R-:W-:Y:S02]  /*0e50*/  UMOV UR39, UR38 ;  /* 0x0000002600277c82 */ /* 0x000fe40008000000 */
[----:B------:R-:W-:Y:S01]  /*0e60*/  @UP0 ULDC.64 UR12, c[0x0][0x9a8] ;  /* 0x00026a00000c0ab9 */ /* 0x000fe20000000a00 */
[----:B------:R-:W-:Y:S01]  /*0e70*/  @UP2 USHF.R.U32.HI UR39, URZ, UR11, UR9 ;  /* 0x0000000b3f272299 */ /* 0x000fe20008011609 */
[----:B------:R-:W-:Y:S01]  /*0e80*/  PLOP3.LUT P1, PT, PT, PT, UP1, 0x80, 0x0 ;  /* 0x000000000000781c */ /* 0x000fe20003f2f018 */
[----:B------:R-:W0:Y:S01]  /*0e90*/  SHFL.IDX PT, R8, R216, RZ, 0x1f ;  /* 0x00001fffd8087589 */ /* 0x000e2200000e0000 */
[----:B------:R-:W-:Y:S01]  /*0ea0*/  @UP1 ULDC.64 UR18, c[0x0][0x9b8] ;  /* 0x00026e0000121ab9 */ /* 0x000fe20000000a00 */
[----:B------:R-:W-:Y:S02]  /*0eb0*/  @UP0 USHF.R.S32.HI UR10, URZ, 0x1f, UR39 ;  /* 0x0000001f3f0a0899 */ /* 0x000fe40008011427 */
[----:B------:R-:W-:Y:S02]  /*0ec0*/  @UP1 USHF.R.S32.HI UR11, URZ, 0x1f, UR39 ;  /* 0x0000001f3f0b1899 */ /* 0x000fe40008011427 */
[----:B------:R-:W-:-:S02]  /*0ed0*/  @UP0 UIADD3 UR14, -UR39, URZ, URZ ;  /* 0x0000003f270e0290 */ /* 0x000fc4000fffe13f */
[----:B------:R-:W-:Y:S02]  /*0ee0*/  @UP1 UIADD3 UR20, -UR39, URZ, URZ ;  /* 0x0000003f27141290 */ /* 0x000fe4000fffe13f */
[----:B------:R-:W-:Y:S02]  /*0ef0*/  @UP0 UIMAD.WIDE.U32 UR8, UR39, UR12, URZ ;  /* 0x0000000c270802a5 */ /* 0x000fe4000f8e003f */
[----:B------:R-:W-:Y:S02]  /*0f00*/  @UP0 UIMAD UR10, UR10, UR12, URZ ;  /* 0x0000000c0a0a02a4 */ /* 0x000fe4000f8e023f */
[----:B------:R-:W-:Y:S02]  /*0f10*/  @UP1 UIMAD UR12, UR11, UR18, URZ ;  /* 0x000000120b0c12a4 */ /* 0x000fe4000f8e023f */
[----:B------:R-:W-:Y:S02]  /*0f20*/  @UP0 UIMAD UR14, UR15, UR14, UR38 ;  /* 0x0000000e0f0e02a4 */ /* 0x000fe4000f8e0226 */
[----:B------:R-:W-:-:S02]  /*0f30*/  @UP1 UIMAD UR20, UR15, UR20, UR38 ;  /* 0x000000140f1412a4 */ /* 0x000fc4000f8e0226 */
[----:B------:R-:W-:Y:S02]  /*0f40*/  @UP0 UIMAD UR16, UR39, UR13, UR10 ;  /* 0x0000000d271002a4 */ /* 0x000fe4000f8e020a */
[----:B------:R-:W-:Y:S02]  /*0f50*/  @UP0 USHF.R.S32.HI UR15, URZ, 0x1f, UR14 ;  /* 0x0000001f3f0f0899 */ /* 0x000fe4000801140e */
[----:B------:R-:W-:Y:S02]  /*0f60*/  @UP1 USHF.R.S32.HI UR21, URZ, 0x1f, UR20 ;  /* 0x0000001f3f151899 */ /* 0x000fe40008011414 */
[----:B------:R-:W-:Y:S02]  /*0f70*/  @UP1 UIMAD.WIDE.U32 UR10, UR39, UR18, URZ ;  /* 0x00000012270a12a5 */ /* 0x000fe4000f8e003f */
[----:B------:R-:W-:Y:S02]  /*0f80*/  @UP1 UIMAD UR17, UR39, UR19, UR12 ;  /* 0x00000013271112a4 */ /* 0x000fe4000f8e020c */
[----:B------:R-:W-:Y:S01]  /*0f90*/  @UP0 UIADD3 UR9, UR9, UR16, URZ ;  /* 0x0000001009090290 */ /* 0x000fe2000fffe03f */
[----:B------:R-:W-:Y:S01]  /*0fa0*/  @UP0 ULDC.64 UR18, c[0x0][0x9b0] ;  /* 0x00026c0000120ab9 */ /* 0x000fe20000000a00 */
[----:B------:R-:W-:Y:S01]  /*0fb0*/  @UP1 ULDC.64 UR12, c[0x0][0x9c0] ;  /* 0x00027000000c1ab9 */ /* 0x000fe20000000a00 */
[----:B------:R-:W-:-:S02]  /*0fc0*/  @UP0 UIMAD UR15, UR15, UR18, URZ ;  /* 0x000000120f0f02a4 */ /* 0x000fc4000f8e023f */
[----:B------:R-:W-:Y:S02]  /*0fd0*/  @UP1 UIMAD UR16, UR21, UR12, URZ ;  /* 0x0000000c151012a4 */ /* 0x000fe4000f8e023f */
[----:B------:R-:W-:Y:S02]  /*0fe0*/  @UP1 UIADD3 UR11, UR11, UR17, URZ ;  /* 0x000000110b0b1290 */ /* 0x000fe4000fffe03f */
[----:B------:R-:W-:Y:S02]  /*0ff0*/  @UP0 UIMAD UR15, UR14, UR19, UR15 ;  /* 0x000000130e0f02a4 */ /* 0x000fe4000f8e020f */
[----:B------:R-:W-:Y:S02]  /*1000*/  @UP0 UIMAD.WIDE.U32 UR8, UR14, UR18, UR8 ;  /* 0x000000120e0802a5 */ /* 0x000fe4000f8e0008 */
[----:B------:R-:W-:Y:S02]  /*1010*/  @UP1 UIMAD UR16, UR20, UR13, UR16 ;  /* 0x0000000d141012a4 */ /* 0x000fe4000f8e0210 */
[----:B------:R-:W-:-:S02]  /*1020*/  @UP1 UIMAD.WIDE.U32 UR12, UR20, UR12, UR10 ;  /* 0x0000000c140c12a5 */ /* 0x000fc4000f8e000a */
[----:B------:R-:W-:Y:S02]  /*1030*/  @UP0 UIADD3 UR10, UR9, UR15, URZ ;  /* 0x0000000f090a0290 */ /* 0x000fe4000fffe03f */
[----:B------:R-:W-:Y:S02]  /*1040*/  @UP0 ULEA UR6, UP2, UR8, UR6, 0x2 ;  /* 0x0000000608060291 */ /* 0x000fe4000f84103f */
[----:B------:R-:W-:Y:S02]  /*1050*/  @UP1 UIADD3 UR9, UR13, UR16, URZ ;  /* 0x000000100d091290 */ /* 0x000fe4000fffe03f */
[----:B------:R-:W-:Y:S02]  /*1060*/  @UP1 ULEA UR4, UP3, UR12, UR4, 0x2 ;  /* 0x000000040c041291 */ /* 0x000fe4000f86103f */
[----:B------:R-:W-:Y:S01]  /*1070*/  @UP0 ULEA.HI.X UR7, UR8, UR7, UR10, 0x2, UP2 ;  /* 0x0000000708070291 */ /* 0x000fe200090f140a */
[----:B------:R-:W-:Y:S01]  /*1080*/  IMAD.U32 R4, RZ, RZ, UR6 ;  /* 0x00000006ff047e24 */ /* 0x000fe2000f8e00ff */
[----:B------:R-:W-:-:S02]  /*1090*/  @UP1 ULEA.HI.X UR5, UR12, UR5, UR9, 0x2, UP3 ;  /* 0x000000050c051291 */ /* 0x000fc400098f1409 */
[----:B------:R-:W-:Y:S01]  /*10a0*/  IMAD.U32 R6, RZ, RZ, UR4 ;  /* 0x00000004ff067e24 */ /* 0x000fe2000f8e00ff */
[----:B-1----:R-:W1:Y:S01]  /*10b0*/  S2UR UR45, SR_CgaCtaId ;  /* 0x00000000002d79c3 */ /* 0x002e620000008800 */
[----:B------:R-:W-:Y:S01]  /*10c0*/  IMAD.U32 R5, RZ, RZ, UR7 ;  /* 0x00000007ff057e24 */ /* 0x000fe2000f8e00ff */
[----:B------:R-:W-:Y:S01]  /*10d0*/  ULDC.64 UR6, c[0x0][0x418] ;  /* 0x0001060000067ab9 */ /* 0x000fe20000000a00 */
[----:B------:R-:W-:Y:S01]  /*10e0*/  IMAD.U32 R7, RZ, RZ, UR5 ;  /* 0x00000005ff077e24 */ /* 0x000fe2000f8e00ff */
[----:B------:R-:W-:Y:S02]  /*10f0*/  ULDC UR48, c[0x0][0x424] ;  /* 0x0001090000307ab9 */ /* 0x000fe40000000800 */
[----:B--2---:R-:W2:Y:S04]  /*1100*/  @P0 LDG.E R3, desc[UR50][R4.64] ;  /* 0x0000003204030981 */ /* 0x004ea8000c1e1900 */
[----:B------:R-:W2:Y:S01]  /*1110*/  @P1 LDG.E R0, desc[UR50][R6.64] ;  /* 0x0000003206001981 */ /* 0x000ea2000c1e1900 */
[----:B------:R-:W-:Y:S01]  /*1120*/  UISETP.NE.U32.AND UP0, UPT, UR6, URZ, UPT ;  /* 0x0000003f0600728c */ /* 0x000fe2000bf05070 */
[----:B0-----:R-:W-:Y:S01]  /*1130*/  R2UR UR4, R8 ;  /* 0x00000000080472ca */ /* 0x001fe200000e0000 */
[----:B------:R-:W-:Y:S01]  /*1140*/  UMOV UR49, 0x400 ;  /* 0x0000040000317882 */ /* 0x000fe20000000000 */
[----:B------:R-:W-:Y:S01]  /*1150*/  ULDC UR6, c[0x0][0x2f0] ;  /* 0x0000bc0000067ab9 */ /* 0x000fe20000000800 */
[----:B------:R-:W-:-:S03]  /*1160*/  UISETP.NE.AND.EX UP0, UPT, UR7, URZ, UPT, UP0 ;  /* 0x0000003f0700728c */ /* 0x000fc6000bf05300 */
[----:B------:R-:W-:Y:S01]  /*1170*/  ULDC UR7, c[0x0][0x988] ;  /* 0x0002620000077ab9 */ /* 0x000fe20000000800 */
[----:B------:R-:W-:-:S04]  /*1180*/  USEL UR48, UR48, 0x1, UP0 ;  /* 0x0000000130307887 */ /* 0x000fc80008000000 */
[----:B------:R-:W-:Y:S02]  /*1190*/  UIMAD UR48, UR48, UR6, URZ ;  /* 0x00000006303072a4 */ /* 0x000fe4000f8e023f */
[----:B-1----:R-:W-:Y:S02]  /*11a0*/  ULEA UR49, UR45, UR49, 0x18 ;  /* 0x000000312d317291 */ /* 0x002fe4000f8ec03f */
[----:B------:R-:W-:Y:S02]  /*11b0*/  ULEA.HI UR5, UR4, UR4, URZ, 0x1 ;  /* 0x0000000404057291 */ /* 0x000fe4000f8f083f */
[----:B------:R-:W-:Y:S02]  /*11c0*/  UIADD3 UR6, UR49, 0x20400, URZ ;  /* 0x0002040031067890 */ /* 0x000fe4000fffe03f */
[----:B------:R-:W-:Y:S02]  /*11d0*/  ULOP3.LUT UR5, UR5, 0x1e, URZ, 0xc0, !UPT ;  /* 0x0000001e05057892 */ /* 0x000fe4000f8ec03f */
[----:B------:R-:W-:-:S02]  /*11e0*/  ULOP3.LUT UP0, URZ, UR6, 0x3ff, URZ, 0xc0, !UPT ;  /* 0x000003ff063f7892 */ /* 0x000fc4000f80c03f */
[----:B------:R-:W-:Y:S02]  /*11f0*/  UIADD3 UR5, UR4, -UR5, URZ ;  /* 0x8000000504057290 */ /* 0x000fe4000fffe03f */
[----:B------:R-:W-:Y:S02]  /*1200*/  UIADD3 UR4, UR48, 0x7f, URZ ;  /* 0x0000007f30047890 */ /* 0x000fe4000fffe03f */
[----:B------:R-:W-:Y:S01]  /*1210*/  PLOP3.LUT P0, PT, PT, PT, UP0, 0x80, 0x0 ;  /* 0x000000000000781c */ /* 0x000fe20003f0f008 */
[----:B------:R-:W-:Y:S02]  /*1220*/  ULEA UR5, UR5, UR6, 0xd ;  /* 0x0000000605057291 */ /* 0x000fe4000f8e683f */
[----:B------:R-:W-:Y:S02]  /*1230*/  USHF.R.S32.HI UR6, URZ, 0x1f, UR4 ;  /* 0x0000001f3f067899 */ /* 0x000fe40008011404 */
[----:B------:R-:W-:Y:S02]  /*1240*/  USHF.R.U32.HI UR5, URZ, 0x4, UR5 ;  /* 0x000000043f057899 */ /* 0x000fe40008011605 */
[----:B------:R-:W-:-:S02]  /*1250*/  ULEA.HI UR6, UR6, UR4, URZ, 0x7 ;  /* 0x0000000406067291 */ /* 0x000fc4000f8f383f */
[----:B------:R-:W-:Y:S02]  /*1260*/  ULOP3.LUT UR53, UR5, 0x3fff, URZ, 0xc0, !UPT ;  /* 0x00003fff05357892 */ /* 0x000fe4000f8ec03f */
[----:B------:R-:W-:Y:S01]  /*1270*/  USHF.R.S32.HI UR47, URZ, 0x7, UR6 ;  /* 0x000000073f2f7899 */ /* 0x000fe20008011406 */
[----:B--2---:R-:W-:-:S04]  /*1280*/  FMUL.FTZ R0, R3, R0 ;  /* 0x0000000003007220 */ /* 0x004fc80000410000 */
[----:B------:R-:W-:-:S05]  /*1290*/  FMUL.FTZ R0, R0, UR7 ;  /* 0x0000000700007c20 */ /* 0x000fca0008410000 */
[----:B------:R-:W-:Y:S01]  /*12a0*/  R2UR UR40, R0 ;  /* 0x00000000002872ca */ /* 0x000fe200000e0000 */
[----:B----4-:R-:W-:-:S14]  /*12b0*/  @!P0 BRA `(.L_x_7) ;  /* 0x0000000000408947 */ /* 0x010fdc0003800000 */
[----:B------:R-:W-:Y:S01]  /*12c0*/  MOV R0, 0x0 ;  /* 0x0000000000007802 */ /* 0x000fe20000000f00 */
[----:B------:R-:W-:Y:S01]  /*12d0*/  ULDC.64 UR4, c[0x4][0x1b0] ;  /* 0x01006c0000047ab9 */ /* 0x000fe20000000a00 */
[----:B------:R-:W-:Y:S01]  /*12e0*/  ULDC.64 UR6, c[0x4][0x98] ;  /* 0x0100260000067ab9 */ /* 0x000fe20000000a00 */
[----:B------:R-:W-:Y:S01]  /*12f0*/  IMAD.U32 R4, RZ, RZ, UR4 ;  /* 0x00000004ff047e24 */ /* 0x000fe2000f8e00ff */
[----:B------:R0:W1:Y:S01]  /*1300*/  LDC.64 R14, c[0x4][R0] ;  /* 0x01000000000e7b82 */ /* 0x0000620000000a00 */
[----:B------:R-:W-:Y:S01]  /*1310*/  IMAD.U32 R5, RZ, RZ, UR5 ;  /* 0x00000005ff057e24 */ /* 0x000fe2000f8e00ff */
[----:B------:R-:W-:Y:S01]  /*1320*/  ULDC.64 UR4, c[0x4][0x1b8] ;  /* 0x01006e0000047ab9 */ /* 0x000fe20000000a00 */
[----:B------:R-:W-:Y:S02]  /*1330*/  IMAD.U32 R10, RZ, RZ, UR6 ;  /* 0x00000006ff0a7e24 */ /* 0x000fe4000f8e00ff */
[----:B------:R-:W-:Y:S02]  /*1340*/  IMAD.U32 R6, RZ, RZ, UR4 ;  /* 0x00000004ff067e24 */ /* 0x000fe4000f8e00ff */
[----:B------:R-:W-:-:S02]  /*1350*/  IMAD.U32 R7, RZ, RZ, UR5 ;  /* 0x00000005ff077e24 */ /* 0x000fc4000f8e00ff */
[----:B------:R-:W-:Y:S02]  /*1360*/  IMAD.U32 R11, RZ, RZ, UR7 ;  /* 0x00000007ff0b7e24 */ /* 0x000fe4000f8e00ff */
[----:B------:R-:W-:Y:S02]  /*1370*/  IMAD.MOV.U32 R8, RZ, RZ, 0x70 ;  /* 0x00000070ff087424 */ /* 0x000fe400078e00ff */
[----:B------:R-:W-:Y:S02]  /*1380*/  IMAD.MOV.U32 R12, RZ, RZ, 0x1 ;  /* 0x00000001ff0c7424 */ /* 0x000fe400078e00ff */
[----:B0-----:R-:W-:-:S07]  /*1390*/  IMAD.MOV.U32 R13, RZ, RZ, RZ ;  /* 0x000000ffff0d7224 */ /* 0x001fce00078e00ff */
[----:B------:R-:W-:-:S07]  /*13a0*/  LEPC R20, `(.L_x_7) ;  /* 0x000000001014794e */ /* 0x000fce0000000000 */
[----:B-1----:R-:W-:Y:S05]  /*13b0*/  CALL.ABS.NOINC R14 ;  /* 0x000000000e007343 */ /* 0x002fea0003c00000 */
.L_x_7:
[----:B------:R-:W-:Y:S01]  /*13c0*/  ULOP3.LUT UR4, UR43, 0x1, URZ, 0xc0, !UPT ;  /* 0x000000012b047892 */ /* 0x000fe2000f8ec03f */
[----:B------:R-:W0:Y:S05]  /*13d0*/  S2R R20, SR_TID.X ;  /* 0x0000000000147919 */ /* 0x000e2a0000002100 */
[----:B------:R-:W-:-:S05]  /*13e0*/  IMAD.U32 R0, RZ, RZ, UR4 ;  /* 0x00000004ff007e24 */ /* 0x000fca000f8e00ff */
[----:B------:R-:W-:-:S04]  /*13f0*/  SHF.L.U32 R0, R0, 0x1f, RZ ;  /* 0x0000001f00007819 */ /* 0x000fc800000006ff */
[----:B------:R-:W1:Y:S01]  /*1400*/  SYNCS.PHASECHK.TRANS64.TRYWAIT P0, [UR49+0x38800], R0 ;  /* 0x03880000ff0075a7 */ /* 0x000e620008000171 */
[----:B0-----:R-:W-:-:S05]  /*1410*/  SHF.R.U32.HI R20, RZ, 0x7, R20 ;  /* 0x00000007ff147819 */ /* 0x001fca0000011614 */
[----:B------:R-:W-:Y:S01]  /*1420*/  VIADD R6, R20, 0x8 ;  /* 0x0000000814067836 */ /* 0x000fe20000000000 */
[----:B-1----:R-:W-:Y:S06]  /*1430*/  @!P0 BRA `(.L_x_8) ;  /* 0x000000cc00848947 */ /* 0x002fec0003800000 */
.L_x_105:
[----:B0-----:R-:W-:Y:S01]  /*1440*/  IMAD.U32 R0, RZ, RZ, UR44 ;  /* 0x0000002cff007e24 */ /* 0x001fe2000f8e00ff */
[----:B------:R-:W-:Y:S05]  /*1450*/  WARPSYNC.ALL ;  /* 0x0000000000007948 */ /* 0x000fea0003800000 */
[----:B------:R0:W-:Y:S01]  /*1460*/  BAR.SYNC.DEFER_BLOCKING R6, 0x100 ;  /* 0x000400060000751d */ /* 0x0001e20000010000 */
[----:B------:R-:W-:-:S13]  /*1470*/  ISETP.NE.AND P0, PT, R0, 0x3, PT ;  /* 0x000000030000780c */ /* 0x000fda0003f05270 */
[----:B0-----:R-:W-:Y:S05]  /*1480*/  @!P0 BRA `(.L_x_9) ;  /* 0x0000000000048947 */ /* 0x001fea0003800000 */
[----:B------:R-:W-:Y:S01]  /*1490*/  BPT.TRAP 0x1 ;  /* 0x000000040000795c */ /* 0x000fe20000300000 */
.L_x_9:
[----:B------:R-:W-:Y:S01]  /*14a0*/  ULEA UR52, UR36, UR49, 0x3 ;  /* 0x0000003124347291 */ /* 0x000fe2000f8e183f */
[----:B------:R-:W-:-:S05]  /*14b0*/  IMAD.U32 R7, RZ, RZ, UR42 ;  /* 0x0000002aff077e24 */ /* 0x000fca000f8e00ff */
[----:B------:R-:W-:-:S04]  /*14c0*/  SHF.L.U32 R7, R7, 0x1f, RZ ;  /* 0x0000001f07077819 */ /* 0x000fc800000006ff */
[----:B------:R0:W1:Y:S01]  /*14d0*/  SYNCS.PHASECHK.TRANS64.TRYWAIT P1, [UR52+0x38830], R7 ;  /* 0x03883007ff0075a7 */ /* 0x0000620008020174 */
[----:B------:R-:W-:Y:S05]  /*14e0*/  @!P0 BRA `(.L_x_10) ;  /* 0x0000000000048947 */ /* 0x000fea0003800000 */
[----:B------:R-:W-:Y:S01]  /*14f0*/  BPT.TRAP 0x1 ;  /* 0x000000040000795c */ /* 0x000fe20000300000 */
.L_x_10:
[----:B-1----:R-:W-:Y:S05]  /*1500*/  @P1 BRA `(.L_x_11) ;  /* 0x0000000000081947 */ /* 0x002fea0003800000 */
[----:B------:R-:W1:Y:S02]  /*1510*/  SYNCS.PHASECHK.TRANS64.TRYWAIT P1, [UR52+0x38830], R7 ;  /* 0x03883007ff0075a7 */ /* 0x000e640008020174 */
[----:B-1----:R-:W-:Y:S05]  /*1520*/  @!P1 BRA `(.L_x_12) ;  /* 0x000000cc00609947 */ /* 0x002fea0003800000 */
.L_x_11:
[----:B------:R-:W-:Y:S01]  /*1530*/  UIADD3 UR4, UR49, 0x28400, URZ ;  /* 0x0002840031047890 */ /* 0x000fe2000fffe03f */
[----:B------:R-:W-:Y:S01]  /*1540*/  WARPGROUP.ARRIVE ;  /* 0x00000000000079c5 */ /* 0x000fe20000000000 */
[----:B------:R-:W-:-:S05]  /*1550*/  ULOP3.LUT UR32, UR53, 0x10000, URZ, 0xfc, !UPT ;  /* 0x0001000035207892 */ /* 0x000fca000f8efc3f */
[----:B-1----:R-:W1:Y:S01]  /*1560*/  S2R R0, SR_TID.X ;  /* 0x0000000000007919 */ /* 0x002e620000002100 */
[----:B------:R-:W-:Y:S01]  /*1570*/  USHF.R.U32.HI UR4, URZ, 0x4, UR4 ;  /* 0x000000043f047899 */ /* 0x000fe20008011604 */
[----:B------:R-:W-:Y:S01]  /*1580*/  UMOV UR33, 0x40000040 ;  /* 0x4000004000217882 */ /* 0x000fe20000000000 */
[----:B------:R-:W-:Y:S02]  /*1590*/  UMOV UR35, 0x40000040 ;  /* 0x4000004000237882 */ /* 0x000fe40000000000 */
[----:B------:R-:W-:Y:S01]  /*15a0*/  ULOP3.LUT UR4, UR4, 0x3fff, URZ, 0xc0, !UPT ;  /* 0x00003fff04047892 */ /* 0x000fe2000f8ec03f */
[----:B------:R-:W-:Y:S01]  /*15b0*/  UMOV UR5, 0x40000040 ;  /* 0x4000004000057882 */ /* 0x000fe20000000000 */
[----:B------:R-:W-:Y:S02]  /*15c0*/  UMOV UR7, 0x40000040 ;  /* 0x4000004000077882 */ /* 0x000fe40000000000 */
[----:B------:R-:W-:Y:S02]  /*15d0*/  ULOP3.LUT UR46, UR4, 0x10000, URZ, 0xfc, !UPT ;  /* 0x00010000042e7892 */ /* 0x000fe4000f8efc3f */
[----:B------:R-:W-:-:S02]  /*15e0*/  UIADD3 UR4, UR32, 0x2, URZ ;  /* 0x0000000220047890 */ /* 0x000fc4000fffe03f */
[----:B------:R-:W-:Y:S02]  /*15f0*/  ULEA UR34, UR36, UR46, 0xb ;  /* 0x0000002e24227291 */ /* 0x000fe4000f8e583f */
[----:B------:R-:W-:Y:S02]  /*1600*/  UIADD3 UR8, UR32, 0x4, URZ ;  /* 0x0000000420087890 */ /* 0x000fe4000fffe03f */
[----:B------:R-:W-:Y:S02]  /*1610*/  UIADD3 UR6, UR34, 0x2, URZ ;  /* 0x0000000222067890 */ /* 0x000fe4000fffe03f */
[----:B------:R-:W-:Y:S01]  /*1620*/  UIADD3 UR10, UR34, 0x4, URZ ;  /* 0x00000004220a7890 */ /* 0x000fe2000fffe03f */
[----:B------:R-:W-:Y:S02]  /*1630*/  UMOV UR9, 0x40000040 ;  /* 0x4000004000097882 */ /* 0x000fe40000000000 */
[----:B------:R-:W-:Y:S01]  /*1640*/  QGMMA.64x128x32.F32.E4M3.E4M3 R24, gdesc[UR32], RZ, !UPT, gsb0 ;  /* 0x01e00000201879f3 */ /* 0x000fe2000c0008ff */
[----:B------:R-:W-:Y:S01]  /*1650*/  UMOV UR11, 0x40000040 ;  /* 0x40000040000b7882 */ /* 0x000fe20000000000 */
[----:B------:R-:W-:-:S02]  /*1660*/  UIADD3 UR12, UR32, 0x6, URZ ;  /* 0x00000006200c7890 */ /* 0x000fc4000fffe03f */
[----:B------:R-:W-:Y:S01]  /*1670*/  UIADD3 UR14, UR34, 0x6, URZ ;  /* 0x00000006220e7890 */ /* 0x000fe2000fffe03f */
[----:B------:R-:W-:Y:S01]  /*1680*/  UMOV UR13, 0x40000040 ;  /* 0x40000040000d7882 */ /* 0x000fe20000000000 */
[----:B------:R-:W-:Y:S01]  /*1690*/  UMOV UR15, 0x40000040 ;  /* 0x40000040000f7882 */ /* 0x000fe20000000000 */
[----:B------:R-:W-:Y:S02]  /*16a0*/  UIADD3 UR16, UR32, 0x400, URZ ;  /* 0x0000040020107890 */ /* 0x000fe4000fffe03f */
[----:B------:R-:W-:Y:S01]  /*16b0*/  UIADD3 UR18, UR34, 0x400, URZ ;  /* 0x0000040022127890 */ /* 0x000fe2000fffe03f */
[----:B-1----:R-:W-:Y:S01]  /*16c0*/  SHF.R.U32.HI R0, RZ, 0x7, R0 ;  /* 0x00000007ff007819 */ /* 0x002fe20000011600 */
[----:B------:R-:W-:Y:S01]  /*16d0*/  UMOV UR17, 0x40000040 ;  /* 0x4000004000117882 */ /* 0x000fe20000000000 */
[----:B------:R-:W-:Y:S01]  /*16e0*/  UMOV UR19, 0x40000040 ;  /* 0x4000004000137882 */ /* 0x000fe20000000000 */
[----:B------:R-:W-:Y:S01]  /*16f0*/  UIADD3 UR20, UR32, 0x402, URZ ;  /* 0x0000040220147890 */ /* 0x000fe2000fffe03f */
[----:B------:R-:W-:Y:S01]  /*1700*/  IADD3 R0, -R0, 0xb, RZ ;  /* 0x0000000b00007810 */ /* 0x000fe20007ffe1ff */
[----:B------:R-:W-:Y:S01]  /*1710*/  UIADD3 UR22, UR34, 0x402, URZ ;  /* 0x0000040222167890 */ /* 0x000fe2000fffe03f */
[----:B------:R-:W-:Y:S01]  /*1720*/  UMOV UR21, 0x40000040 ;  /* 0x4000004000157882 */ /* 0x000fe20000000000 */
[----:B------:R-:W-:Y:S01]  /*1730*/  UMOV UR23, 0x40000040 ;  /* 0x4000004000177882 */ /* 0x000fe20000000000 */
[----:B------:R-:W-:-:S02]  /*1740*/  UIADD3 UR24, UR32, 0x404, URZ ;  /* 0x0000040420187890 */ /* 0x000fc4000fffe03f */
[----:B------:R-:W-:Y:S01]  /*1750*/  UIADD3 UR26, UR34, 0x404, URZ ;  /* 0x00000404221a7890 */ /* 0x000fe2000fffe03f */
[----:B------:R-:W-:Y:S01]  /*1760*/  UMOV UR25, 0x40000040 ;  /* 0x4000004000197882 */ /* 0x000fe20000000000 */
[----:B------:R-:W-:Y:S01]  /*1770*/  UMOV UR27, 0x40000040 ;  /* 0x40000040001b7882 */ /* 0x000fe20000000000 */
[----:B------:R-:W-:Y:S02]  /*1780*/  UIADD3 UR28, UR32, 0x406, URZ ;  /* 0x00000406201c7890 */ /* 0x000fe4000fffe03f */
[----:B------:R-:W-:Y:S01]  /*1790*/  UIADD3 UR30, UR34, 0x406, URZ ;  /* 0x00000406221e7890 */ /* 0x000fe2000fffe03f */
[----:B------:R-:W-:Y:S01]  /*17a0*/  UMOV UR29, 0x40000040 ;  /* 0x40000040001d7882 */ /* 0x000fe20000000000 */
[----:B------:R-:W-:Y:S01]  /*17b0*/  UMOV UR31, 0x40000040 ;  /* 0x40000040001f7882 */ /* 0x000fe20000000000 */
[----:B------:R-:W-:Y:S02]  /*17c0*/  WARPGROUP.DEPBAR.LE gsb0, 0x0 ;  /* 0x00008000000079c5 */ /* 0x000fe40000010000 */
[----:B------:R-:W-:-:S06]  /*17d0*/  WARPGROUP.ARRIVE ;  /* 0x00000000000079c5 */ /* 0x000fcc0000000000 */
[----:B------:R-:W-:Y:S03]  /*17e0*/  QGMMA.64x128x32.F32.E4M3.E4M3 R24, gdesc[UR4], R24, gsb0 ;  /* 0x01e00000041879f3 */ /* 0x000fe60008000818 */
[----:B------:R-:W-:Y:S02]  /*17f0*/  WARPGROUP.DEPBAR.LE gsb0, 0x0 ;  /* 0x00008000000079c5 */ /* 0x000fe40000010000 */
[----:B------:R-:W-:-:S07]  /*1800*/  WARPGROUP.ARRIVE ;  /* 0x00000000000079c5 */ /* 0x000fce0000000000 */
        /* <DEDUP_REMOVED lines=17> */
[----:B------:R1:W-:Y:S06]  /*1920*/  BAR.ARV R0, 0x100 ;  /* 0x000400000000751d */ /* 0x0003ec0000002000 */
[----:B------:R-:W-:Y:S05]  /*1930*/  @!P0 BRA `(.L_x_13) ;  /* 0x0000000000048947 */ /* 0x000fea0003800000 */
[----:B------:R-:W-:Y:S01]  /*1940*/  BPT.TRAP 0x1 ;  /* 0x000000040000795c */ /* 0x000fe20000300000 */
.L_x_13:
[----:B------:R-:W-:Y:S01]  /*1950*/  UIMAD UR6, UR47, -0x80, UR48 ;  /* 0xffffff802f0678a4 */ /* 0x000fe2000f8e0230 */
[----:B------:R-:W-:-:S03]  /*1960*/  P2R R15, PR, RZ, 0x1 ;  /* 0x00000001ff0f7803 */ /* 0x000fc60000000000 */
[----:B------:R-:W-:-:S06]  /*1970*/  UIADD3 UR6, UR6, 0x80, URZ ;  /* 0x0000008006067890 */ /* 0x000fcc000fffe03f */
[----:B------:R-:W-:Y:S01]  /*1980*/  IMAD.U32 R3, RZ, RZ, UR6 ;  /* 0x00000006ff037e24 */ /* 0x000fe2000f8e00ff */
[----:B------:R-:W-:-:S03]  /*1990*/  UIADD3 UR6, UR52, 0x38840, URZ ;  /* 0x0003884034067890 */ /* 0x000fc6000fffe03f */
[----:B------:R-:W-:Y:S01]  /*19a0*/  IMAD R4, R218, -0x2, R3 ;  /* 0xfffffffeda047824 */ /* 0x000fe200078e0203 */
[----:B------:R-:W-:-:S04]  /*19b0*/  UPRMT UR6, UR45, 0x654, UR6 ;  /* 0x000006542d067896 */ /* 0x000fc80008000006 */
[C---:B------:R-:W-:Y:S02]  /*19c0*/  ISETP.GT.AND P4, PT, R4.reuse, RZ, PT ;  /* 0x000000ff0400720c */ /* 0x040fe40003f84270 */
[C---:B------:R-:W-:Y:S02]  /*19d0*/  ISETP.GT.AND P3, PT, R4.reuse, 0x1, PT ;  /* 0x000000010400780c */ /* 0x040fe40003f64270 */
[----:B------:R-:W-:Y:S01]  /*19e0*/  ISETP.GT.AND P1, PT, R4, 0x8, PT ;  /* 0x000000080400780c */ /* 0x000fe20003f24270 */
[----:B------:R-:W-:Y:S01]  /*19f0*/  SYNCS.ARRIVE.TRANS64.RED.A1T0 RZ, [UR6], RZ ;  /* 0x000000ffffff79a7 */ /* 0x000fe20008100406 */
[----:B------:R-:W-:Y:S02]  /*1a00*/  FSEL R24, R24, -INF , P4 ;  /* 0xff80000018187808 */ /* 0x000fe40002000000 */
[----:B------:R-:W-:Y:S02]  /*1a10*/  FSEL R25, R25, -INF , P3 ;  /* 0xff80000019197808 */ /* 0x000fe40001800000 */
[----:B------:R-:W-:-:S02]  /*1a20*/  ISETP.GT.AND P2, PT, R4, 0x9, PT ;  /* 0x000000090400780c */ /* 0x000fc40003f44270 */
[----:B------:R-:W-:Y:S02]  /*1a30*/  FSEL R28, R28, -INF , P1 ;  /* 0xff8000001c1c7808 */ /* 0x000fe40000800000 */
[----:B------:R-:W-:Y:S02]  /*1a40*/  FMNMX.FTZ R3, R24, R25, !PT ;  /* 0x0000001918037209 */ /* 0x000fe40007810000 */
[----:B------:R-:W-:Y:S02]  /*1a50*/  ISETP.GT.AND P6, PT, R4, 0x10, PT ;  /* 0x000000100400780c */ /* 0x000fe40003fc4270 */
[----:B------:R-:W-:Y:S02]  /*1a60*/  FSEL R29, R29, -INF , P2 ;  /* 0xff8000001d1d7808 */ /* 0x000fe40001000000 */
[----:B------:R-:W-:Y:S02]  /*1a70*/  FMNMX.FTZ R8, R28, R3, !PT ;  /* 0x000000031c087209 */ /* 0x000fe40007810000 */
[----:B------:R-:W-:-:S02]  /*1a80*/  ISETP.GT.AND P5, PT, R4, 0x11, PT ;  /* 0x000000110400780c */ /* 0x000fc40003fa4270 */
[----:B------:R-:W-:Y:S02]  /*1a90*/  FSEL R32, R32, -INF , P6 ;  /* 0xff80000020207808 */ /* 0x000fe40003000000 */
[----:B------:R-:W-:Y:S02]  /*1aa0*/  FMNMX.FTZ R3, R29, R8, !PT ;  /* 0x000000081d037209 */ /* 0x000fe40007810000 */
[----:B------:R-:W-:Y:S02]  /*1ab0*/  FSEL R26, R26, -INF , P4 ;  /* 0xff8000001a1a7808 */ /* 0x000fe40002000000 */
[----:B------:R-:W-:Y:S02]  /*1ac0*/  ISETP.GT.AND P4, PT, R4, 0x18, PT ;  /* 0x000000180400780c */ /* 0x000fe40003f84270 */
[----:B------:R-:W-:Y:S02]  /*1ad0*/  FSEL R33, R33, -INF , P5 ;  /* 0xff80000021217808 */ /* 0x000fe40002800000 */
[----:B------:R-:W-:-:S02]  /*1ae0*/  FMNMX.FTZ R8, R32, R3, !PT ;  /* 0x0000000320087209 */ /* 0x000fc40007810000 */
[----:B------:R-:W-:Y:S02]  /*1af0*/  FSEL R27, R27, -INF , P3 ;  /* 0xff8000001b1b7808 */ /* 0x000fe40001800000 */
[----:B------:R-:W-:Y:S02]  /*1b00*/  ISETP.GT.AND P3, PT, R4, 0x19, PT ;  /* 0x000000190400780c */ /* 0x000fe40003f64270 */
[----:B------:R-:W-:Y:S02]  /*1b10*/  FSEL R36, R36, -INF , P4 ;  /* 0xff80000024247808 */ /* 0x000fe40002000000 */
[----:B------:R-:W-:Y:S02]  /*1b20*/  FMNMX.FTZ R3, R33, R8, !PT ;  /* 0x0000000821037209 */ /* 0x000fe40007810000 */
[----:B------:R-:W-:Y:S02]  /*1b30*/  FSEL R30, R30, -INF , P1 ;  /* 0xff8000001e1e7808 */ /* 0x000fe40000800000 */
        /* <DEDUP_REMOVED lines=59> */
[----:B------:R-:W-:Y:S02]  /*1ef0*/  ISETP.GT.AND P0, PT, R4, 0x59, PT ;  /* 0x000000590400780c */ /* 0x000fe40003f04270 */
[----:B------:R-:W-:-:S02]  /*1f00*/  FSEL R68, R68, -INF , P6 ;  /* 0xff80000044447808 */ /* 0x000fc40003000000 */
[----:B------:R-:W-:Y:S02]  /*1f10*/  FMNMX.FTZ R3, R65, R8, !PT ;  /* 0x0000000841037209 */ /* 0x000fe40007810000 */
[----:B------:R-:W-:Y:S02]  /*1f20*/  FSEL R59, R59, -INF , P5 ;  /* 0xff8000003b3b7808 */ /* 0x000fe40002800000 */
        /* <DEDUP_REMOVED lines=15> */
[----:B------:R-:W-:-:S02]  /*2020*/  FSEL R77, R77, -INF , P2 ;  /* 0xff8000004d4d7808 */ /* 0x000fc40001000000 */
[----:B------:R-:W-:Y:S02]  /*2030*/  FMNMX.FTZ R8, R76, R3, !PT ;  /* 0x000000034c087209 */ /* 0x000fe40007810000 */
[----:B------:R-:W-:Y:S02]  /*2040*/  ISETP.GT.AND P3, PT, R4, 0x70, PT ;  /* 0x000000700400780c */ /* 0x000fe40003f64270 */
[----:B------:R-:W-:Y:S02]  /*2050*/  FSEL R62, R62, -INF , P4 ;  /* 0xff8000003e3e7808 */ /* 0x000fe40002000000 */
[----:B------:R-:W-:Y:S02]  /*2060*/  FSEL R80, R80, -INF , P3 ;  /* 0xff80000050507808 */ /* 0x000fe40001800000 */
[----:B------:R-:W-:Y:S02]  /*2070*/  FMNMX.FTZ R3, R77, R8, !PT ;  /* 0x000000084d037209 */ /* 0x000fe40007810000 */
[----:B------:R-:W-:-:S02]  /*2080*/  ISETP.GT.AND P4, PT, R4, 0x71, PT ;  /* 0x000000710400780c */ /* 0x000fc40003f84270 */
[----:B------:R-:W-:Y:S02]  /*2090*/  FMNMX.FTZ R8, R80, R3, !PT ;  /* 0x0000000350087209 */ /* 0x000fe40007810000 */
[----:B------:R-:W-:Y:S02]  /*20a0*/  FSEL R81, R81, -INF , P4 ;  /* 0xff80000051517808 */ /* 0x000fe40002000000 */
[----:B------:R-:W-:Y:S02]  /*20b0*/  ISETP.GT.AND P5, PT, R4, 0x78, PT ;  /* 0x000000780400780c */ /* 0x000fe40003fa4270 */
[----:B------:R-:W-:Y:S02]  /*20c0*/  FMNMX.FTZ R3, R81, R8, !PT ;  /* 0x0000000851037209 */ /* 0x000fe40007810000 */
[----:B------:R-:W-:Y:S02]  /*20d0*/  FSEL R84, R84, -INF , P5 ;  /* 0xff80000054547808 */ /* 0x000fe40002800000 */
[----:B------:R-:W-:-:S02]  /*20e0*/  ISETP.GT.AND P6, PT, R4, 0x79, PT ;  /* 0x000000790400780c */ /* 0x000fc40003fc4270 */
[----:B------:R-:W-:Y:S02]  /*20f0*/  FMNMX.FTZ R8, R84, R3, !PT ;  /* 0x0000000354087209 */ /* 0x000fe40007810000 */
[----:B------:R-:W-:Y:S02]  /*2100*/  FSEL R85, R85, -INF , P6 ;  /* 0xff80000055557808 */ /* 0x000fe40003000000 */
[----:B------:R-:W-:Y:S02]  /*2110*/  P2R R11, PR, RZ, 0x8 ;  /* 0x00000008ff0b7803 */ /* 0x000fe40000000000 */
[----:B------:R-:W-:Y:S02]  /*2120*/  FMNMX.FTZ R8, R85, R8, !PT ;  /* 0x0000000855087209 */ /* 0x000fe40007810000 */
[----:B------:R-:W-:Y:S02]  /*2130*/  P2R R13, PR, RZ, 0x2 ;  /* 0x00000002ff0d7803 */ /* 0x000fe40000000000 */
[----:B------:R-:W-:Y:S01]  /*2140*/  ISETP.GT.AND P1, PT, R4, 0x59, PT ;  /* 0x000000590400780c */ /* 0x000fe20003f24270 */
[----:B------:R-:W2:Y:S01]  /*2150*/  SHFL.BFLY PT, R3, R8, 0x2, 0x1f ;  /* 0x0c401f0008037f89 */ /* 0x000ea200000e0000 */
[----:B------:R-:W-:-:S02]  /*2160*/  P2R R14, PR, RZ, 0x1 ;  /* 0x00000001ff0e7803 */ /* 0x000fc40000000000 */
[----:B------:R-:W-:Y:S02]  /*2170*/  FSEL R71, R71, -INF , P1 ;  /* 0xff80000047477808 */ /* 0x000fe40000800000 */
[----:B------:R-:W-:Y:S02]  /*2180*/  ISETP.NE.AND P1, PT, R13, RZ, PT ;  /* 0x000000ff0d00720c */ /* 0x000fe40003f25270 */
[----:B------:R-:W-:Y:S02]  /*2190*/  ISETP.GT.AND P0, PT, R4, 0x60, PT ;  /* 0x000000600400780c */ /* 0x000fe40003f04270 */
[----:B------:R-:W-:Y:S02]  /*21a0*/  P2R R12, PR, RZ, 0x4 ;  /* 0x00000004ff0c7803 */ /* 0x000fe40000000000 */
[----:B------:R-:W-:Y:S02]  /*21b0*/  FSEL R74, R74, -INF , P0 ;  /* 0xff8000004a4a7808 */ /* 0x000fe40000000000 */
[----:B------:R-:W-:-:S02]  /*21c0*/  ISETP.NE.AND P0, PT, R14, RZ, PT ;  /* 0x000000ff0e00720c */ /* 0x000fc40003f05270 */
[----:B------:R-:W-:Y:S02]  /*21d0*/  ISETP.GT.AND P2, PT, R4, 0x58, PT ;  /* 0x000000580400780c */ /* 0x000fe40003f44270 */
[----:B------:R-:W-:Y:S02]  /*21e0*/  FSEL R75, R75, -INF , P0 ;  /* 0xff8000004b4b7808 */ /* 0x000fe40000000000 */
[----:B------:R-:W-:Y:S02]  /*21f0*/  ISETP.NE.AND P0, PT, R15, RZ, PT ;  /* 0x000000ff0f00720c */ /* 0x000fe40003f05270 */
[----:B------:R-:W-:Y:S02]  /*2200*/  FSEL R70, R70, -INF , P2 ;  /* 0xff80000046467808 */ /* 0x000fe40001000000 */
[----:B------:R-:W-:Y:S02]  /*2210*/  ISETP.NE.AND P2, PT, R12, RZ, PT ;  /* 0x000000ff0c00720c */ /* 0x000fe40003f45270 */
[----:B--2---:R-:W-:-:S02]  /*2220*/  FMNMX.FTZ R5, R8, R3, !PT ;  /* 0x0000000308057209 */ /* 0x004fc40007810000 */
[----:B------:R-:W-:Y:S02]  /*2230*/  FSEL R78, R78, -INF , P1 ;  /* 0xff8000004e4e7808 */ /* 0x000fe40000800000 */
[----:B------:R-:W-:Y:S01]  /*2240*/  FSEL R79, R79, -INF , P2 ;  /* 0xff8000004f4f7808 */ /* 0x000fe20001000000 */
[----:B------:R-:W2:Y:S01]  /*2250*/  SHFL.BFLY PT, R10, R5, 0x1, 0x1f ;  /* 0x0c201f00050a7f89 */ /* 0x000ea200000e0000 */
[----:B------:R-:W-:Y:S02]  /*2260*/  FSEL R83, R83, -INF , P4 ;  /* 0xff80000053537808 */ /* 0x000fe40002000000 */
[----:B------:R-:W-:Y:S02]  /*2270*/  FSEL R86, R86, -INF , P5 ;  /* 0xff80000056567808 */ /* 0x000fe40002800000 */
[----:B------:R-:W-:Y:S02]  /*2280*/  FSEL R87, R87, -INF , P6 ;  /* 0xff80000057577808 */ /* 0x000fe40003000000 */
[----:B--2---:R-:W-:Y:S01]  /*2290*/  FMNMX.FTZ R3, R5, R10, !PT ;  /* 0x0000000a05037209 */ /* 0x004fe20007810000 */
[----:B------:R-:W-:Y:S01]  /*22a0*/  IMAD.U32 R10, RZ, RZ, UR40 ;  /* 0x00000028ff0a7e24 */ /* 0x000fe2000f8e00ff */
[----:B------:R-:W-:-:S02]  /*22b0*/  FMNMX.FTZ R5, R26, R27, !PT ;  /* 0x0000001b1a057209 */ /* 0x000fc40007810000 */
[C---:B------:R-:W-:Y:S01]  /*22c0*/  FSETP.NEU.FTZ.AND P3, PT, R3.reuse, -INF , PT ;  /* 0xff8000000300780b */ /* 0x040fe20003f7d000 */
[----:B------:R-:W-:-:S01]  /*22d0*/  FFMA.FTZ R9, R3, R10, -8 ;  /* 0xc100000003097423 */ /* 0x000fc2000001000a */
[----:B------:R-:W-:-:S04]  /*22e0*/  FMNMX.FTZ R8, R30, R5, !PT ;  /* 0x000000051e087209 */ /* 0x000fc80007810000 */
[----:B------:R-:W-:Y:S02]  /*22f0*/  FSEL R88, R9, RZ, P3 ;  /* 0x000000ff09587208 */ /* 0x000fe40001800000 */
[----:B------:R-:W-:Y:S02]  /*2300*/  ISETP.NE.AND P3, PT, R11, RZ, PT ;  /* 0x000000ff0b00720c */ /* 0x000fe40003f65270 */
[----:B------:R-:W-:Y:S01]  /*2310*/  FMNMX.FTZ R11, R31, R8, !PT ;  /* 0x000000081f0b7209 */ /* 0x000fe20007810000 */
[----:B------:R-:W-:-:S01]  /*2320*/  FFMA.FTZ R29, R29, UR40, -R88 ;  /* 0x000000281d1d7c23 */ /* 0x000fc20008010858 */
[--C-:B------:R-:W-:Y:S01]  /*2330*/  FFMA.FTZ R33, R33, UR40, -R88.reuse ;  /* 0x0000002821217c23 */ /* 0x100fe20008010858 */
[----:B------:R-:W-:Y:S01]  /*2340*/  FSEL R82, R82, -INF , P3 ;  /* 0xff80000052527808 */ /* 0x000fe20001800000 */
[--C-:B------:R-:W-:Y:S01]  /*2350*/  FFMA.FTZ R41, R41, UR40, -R88.reuse ;  /* 0x0000002829297c23 */ /* 0x100fe20008010858 */
[----:B------:R-:W-:Y:S01]  /*2360*/  FMNMX.FTZ R8, R34, R11, !PT ;  /* 0x0000000b22087209 */ /* 0x000fe20007810000 */
[----:B------:R-:W-:Y:S01]  /*2370*/  MUFU.EX2 R5, R29 ;  /* 0x0000001d00057308 */ /* 0x000fe20000000800 */
[----:B------:R-:W-:-:S01]  /*2380*/  FFMA.FTZ R152, R24, UR40, -R88 ;  /* 0x0000002818987c23 */ /* 0x000fc20008010858 */
[--C-:B------:R-:W-:Y:S01]  /*2390*/  FFMA.FTZ R9, R25, UR40, -R88.reuse ;  /* 0x0000002819097c23 */ /* 0x100fe20008010858 */
[----:B------:R-:W-:Y:S01]  /*23a0*/  FMNMX.FTZ R11, R35, R8, !PT ;  /* 0x00000008230b7209 */ /* 0x000fe20007810000 */
[--C-:B------:R-:W-:Y:S01]  /*23b0*/  FFMA.FTZ R25, R45, UR40, -R88.reuse ;  /* 0x000000282d197c23 */ /* 0x100fe20008010858 */
[----:B------:R-:W-:-:S01]  /*23c0*/  FFMA.FTZ R49, R49, UR40, -R88 ;  /* 0x0000002831317c23 */ /* 0x000fc20008010858 */
        /* <DEDUP_REMOVED lines=18> */
[----:B------:R-:W2:Y:S01]  /*24f0*/  MUFU.EX2 R9, R9 ;  /* 0x0000000900097308 */ /* 0x000ea20000000800 */
[----:B------:R-:W-:-:S01]  /*2500*/  FFMA.FTZ R162, R64, UR40, -R88 ;  /* 0x0000002840a27c23 */ /* 0x000fc20008010858 */
[--C-:B------:R-:W-:Y:S01]  /*2510*/  FFMA.FTZ R68, R68, UR40, -R88.reuse ;  /* 0x0000002844447c23 */ /* 0x100fe20008010858 */
[----:B------:R-:W-:Y:S01]  /*2520*/  FMNMX.FTZ R15, R47, R10, !PT ;  /* 0x0000000a2f0f7209 */ /* 0x000fe20007810000 */
[--C-:B------:R-:W-:Y:S01]  /*2530*/  FFMA.FTZ R69, R69, UR40, -R88.reuse ;  /* 0x0000002845457c23 */ /* 0x100fe20008010858 */
[----:B------:R-:W-:-:S01]  /*2540*/  FFMA.FTZ R164, R72, UR40, -R88 ;  /* 0x0000002848a47c23 */ /* 0x000fc20008010858 */
[--C-:B------:R-:W-:Y:S01]  /*2550*/  FFMA.FTZ R76, R76, UR40, -R88.reuse ;  /* 0x000000284c4c7c23 */ /* 0x100fe20008010858 */
[----:B------:R-:W-:Y:S01]  /*2560*/  FMNMX.FTZ R10, R50, R15, !PT ;  /* 0x0000000f320a7209 */ /* 0x000fe20007810000 */
[----:B------:R-:W3:Y:S01]  /*2570*/  MUFU.EX2 R4, R4 ;  /* 0x0000000400047308 */ /* 0x000ee20000000800 */
[----:B------:R-:W-:-:S01]  /*2580*/  FFMA.FTZ R77, R77, UR40, -R88 ;  /* 0x000000284d4d7c23 */ /* 0x000fc20008010858 */
[--C-:B------:R-:W-:Y:S01]  /*2590*/  FFMA.FTZ R166, R80, UR40, -R88.reuse ;  /* 0x0000002850a67c23 */ /* 0x100fe20008010858 */
[----:B------:R-:W-:Y:S01]  /*25a0*/  FMNMX.FTZ R15, R51, R10, !PT ;  /* 0x0000000a330f7209 */ /* 0x000fe20007810000 */
[--C-:B------:R-:W-:Y:S01]  /*25b0*/  FFMA.FTZ R84, R84, UR40, -R88.reuse ;  /* 0x0000002854547c23 */ /* 0x100fe20008010858 */
[----:B------:R-:W-:-:S02]  /*25c0*/  FFMA.FTZ R85, R85, UR40, -R88 ;  /* 0x0000002855557c23 */ /* 0x000fc40008010858 */
[----:B------:R-:W-:Y:S01]  /*25d0*/  FMNMX.FTZ R10, R54, R15, !PT ;  /* 0x0000000f360a7209 */ /* 0x000fe20007810000 */
[----:B------:R-:W4:Y:S03]  /*25e0*/  MUFU.EX2 R154, R154 ;  /* 0x0000009a009a7308 */ /* 0x000f260000000800 */
[----:B------:R-:W-:Y:S01]  /*25f0*/  FMNMX.FTZ R21, R55, R10, !PT ;  /* 0x0000000a37157209 */ /* 0x000fe20007810000 */
[----:B------:R-:W-:-:S03]  /*2600*/  FFMA.FTZ R10, R44, UR40, -R88 ;  /* 0x000000282c0a7c23 */ /* 0x000fc60008010858 */
[----:B------:R-:W-:Y:S01]  /*2610*/  FMNMX.FTZ R12, R58, R21, !PT ;  /* 0x000000153a0c7209 */ /* 0x000fe20007810000 */
[----:B------:R-:W-:Y:S03]  /*2620*/  MUFU.EX2 R15, R41 ;  /* 0x00000029000f7308 */ /* 0x000fe60000000800 */
[----:B------:R-:W-:-:S04]  /*2630*/  FMNMX.FTZ R21, R59, R12, !PT ;  /* 0x0000000c3b157209 */ /* 0x000fc80007810000 */
[----:B------:R-:W-:Y:S01]  /*2640*/  FMNMX.FTZ R12, R62, R21, !PT ;  /* 0x000000153e0c7209 */ /* 0x000fe20007810000 */
[----:B------:R-:W5:Y:S03]  /*2650*/  MUFU.EX2 R8, R8 ;  /* 0x0000000800087308 */ /* 0x000f660000000800 */
[----:B------:R-:W-:-:S04]  /*2660*/  FMNMX.FTZ R21, R63, R12, !PT ;  /* 0x0000000c3f157209 */ /* 0x000fc80007810000 */
[----:B------:R-:W-:Y:S01]  /*2670*/  FMNMX.FTZ R12, R66, R21, !PT ;  /* 0x00000015420c7209 */ /* 0x000fe20007810000 */
[----:B------:R0:W-:Y:S03]  /*2680*/  MUFU.EX2 R13, R37 ;  /* 0x00000025000d7308 */ /* 0x0001e60000000800 */
[----:B------:R-:W-:-:S04]  /*2690*/  FMNMX.FTZ R21, R67, R12, !PT ;  /* 0x0000000c43157209 */ /* 0x000fc80007810000 */
[----:B------:R-:W-:Y:S01]  /*26a0*/  FMNMX.FTZ R12, R70, R21, !PT ;  /* 0x00000015460c7209 */ /* 0x000fe20007810000 */
[----:B------:R-:W-:Y:S01]  /*26b0*/  MUFU.EX2 R156, R156 ;  /* 0x0000009c009c7308 */ /* 0x000fe20000000800 */
[----:B0-----:R-:W-:-:S02]  /*26c0*/  FFMA.FTZ R37, R65, UR40, -R88 ;  /* 0x0000002841257c23 */ /* 0x001fc40008010858 */
[----:B------:R-:W-:Y:S01]  /*26d0*/  FMNMX.FTZ R29, R71, R12, !PT ;  /* 0x0000000c471d7209 */ /* 0x000fe20007810000 */
[----:B------:R-:W-:-:S03]  /*26e0*/  FFMA.FTZ R12, R52, UR40, -R88 ;  /* 0x00000028340c7c23 */ /* 0x000fc60008010858 */
[----:B------:R-:W-:Y:S01]  /*26f0*/  FMNMX.FTZ R14, R74, R29, !PT ;  /* 0x0000001d4a0e7209 */ /* 0x000fe20007810000 */
[----:B------:R0:W-:Y:S03]  /*2700*/  MUFU.EX2 R21, R49 ;  /* 0x0000003100157308 */ /* 0x0001e60000000800 */
[----:B------:R-:W-:-:S04]  /*2710*/  FMNMX.FTZ R29, R75, R14, !PT ;  /* 0x0000000e4b1d7209 */ /* 0x000fc80007810000 */
[----:B------:R-:W-:Y:S01]  /*2720*/  FMNMX.FTZ R14, R78, R29, !PT ;  /* 0x0000001d4e0e7209 */ /* 0x000fe20007810000 */
[----:B------:R-:W-:Y:S01]  /*2730*/  MUFU.EX2 R10, R10 ;  /* 0x0000000a000a7308 */ /* 0x000fe20000000800 */
[----:B0-----:R-:W-:Y:S02]  /*2740*/  IMAD.U32 R49, RZ, RZ, UR40 ;  /* 0x00000028ff317e24 */ /* 0x001fe4000f8e00ff */
[----:B------:R-:W-:-:S04]  /*2750*/  FMNMX.FTZ R33, R79, R14, !PT ;  /* 0x0000000e4f217209 */ /* 0x000fc80007810000 */
[----:B------:R-:W-:Y:S01]  /*2760*/  FMNMX.FTZ R14, R82, R33, !PT ;  /* 0x00000021520e7209 */ /* 0x000fe20007810000 */
[----:B------:R-:W-:Y:S03]  /*2770*/  MUFU.EX2 R25, R25 ;  /* 0x0000001900197308 */ /* 0x000fe60000000800 */
[----:B------:R-:W-:-:S04]  /*2780*/  FMNMX.FTZ R33, R83, R14, !PT ;  /* 0x0000000e53217209 */ /* 0x000fc80007810000 */
[----:B------:R-:W-:Y:S01]  /*2790*/  FMNMX.FTZ R14, R86, R33, !PT ;  /* 0x00000021560e7209 */ /* 0x000fe20007810000 */
[----:B------:R-:W-:Y:S03]  /*27a0*/  MUFU.EX2 R158, R158 ;  /* 0x0000009e009e7308 */ /* 0x000fe60000000800 */
[----:B------:R-:W-:-:S05]  /*27b0*/  FMNMX.FTZ R14, R87, R14, !PT ;  /* 0x0000000e570e7209 */ /* 0x000fca0007810000 */
[----:B------:R-:W0:Y:S01]  /*27c0*/  SHFL.BFLY PT, R41, R14, 0x2, 0x1f ;  /* 0x0c401f000e297f89 */ /* 0x000e2200000e0000 */
[----:B------:R-:W-:Y:S08]  /*27d0*/  MUFU.EX2 R12, R12 ;  /* 0x0000000c000c7308 */ /* 0x000ff00000000800 */
[----:B------:R-:W-:Y:S08]  /*27e0*/  MUFU.EX2 R29, R53 ;  /* 0x00000035001d7308 */ /* 0x000ff00000000800 */
[----:B------:R-:W-:Y:S01]  /*27f0*/  MUFU.EX2 R160, R160 ;  /* 0x000000a000a07308 */ /* 0x000fe20000000800 */
[----:B0-----:R-:W-:-:S07]  /*2800*/  FMNMX.FTZ R24, R14, R41, !PT ;  /* 0x000000290e187209 */ /* 0x001fce0007810000 */
[----:B------:R-:W-:Y:S01]  /*2810*/  MUFU.EX2 R33, R57 ;  /* 0x0000003900217308 */ /* 0x000fe20000000800 */
[----:B------:R-:W-:-:S01]  /*2820*/  FFMA.FTZ R41, R73, UR40, -R88 ;  /* 0x0000002849297c23 */ /* 0x000fc20008010858 */
[----:B------:R-:W0:Y:S06]  /*2830*/  SHFL.BFLY PT, R45, R24, 0x1, 0x1f ;  /* 0x0c201f00182d7f89 */ /* 0x000e2c00000e0000 */
[----:B------:R-:W-:Y:S08]  /*2840*/  MUFU.EX2 R20, R20 ;  /* 0x0000001400147308 */ /* 0x000ff00000000800 */
[----:B------:R-:W-:Y:S08]  /*2850*/  MUFU.EX2 R61, R61 ;  /* 0x0000003d003d7308 */ /* 0x000ff00000000800 */
[----:B------:R-:W-:Y:S01]  /*2860*/  MUFU.EX2 R162, R162 ;  /* 0x000000a200a27308 */ /* 0x000fe20000000800 */
[----:B0-----:R-:W-:Y:S01]  /*2870*/  FMNMX.FTZ R14, R24, R45, !PT ;  /* 0x0000002d180e7209 */ /* 0x001fe20007810000 */
[----:B------:R-:W-:-:S03]  /*2880*/  FFMA.FTZ R45, R81, UR40, -R88 ;  /* 0x00000028512d7c23 */ /* 0x000fc60008010858 */
[C---:B------:R-:W-:Y:S01]  /*2890*/  FSETP.NEU.FTZ.AND P1, PT, R14.reuse, -INF , PT ;  /* 0xff8000000e00780b */ /* 0x040fe20003f3d000 */
[----:B------:R-:W-:-:S02]  /*28a0*/  FFMA.FTZ R24, R14, R49, -8 ;  /* 0xc10000000e187423 */ /* 0x000fc40000010031 */
[----:B------:R-:W-:Y:S03]  /*28b0*/  MUFU.EX2 R37, R37 ;  /* 0x0000002500257308 */ /* 0x000fe60000000800 */
[----:B------:R-:W-:-:S05]  /*28c0*/  FSEL R28, R24, RZ, P1 ;  /* 0x000000ff181c7208 */ /* 0x000fca0000800000 */
[----:B------:R-:W-:Y:S01]  /*28d0*/  MUFU.EX2 R68, R68 ;  /* 0x0000004400447308 */ /* 0x000fe20000000800 */
[----:B------:R-:W-:-:S01]  /*28e0*/  FFMA.FTZ R153, R26, UR40, -R28 ;  /* 0x000000281a997c23 */ /* 0x000fc2000801081c */
[--C-:B------:R-:W-:Y:S01]  /*28f0*/  FFMA.FTZ R24, R27, UR40, -R28.reuse ;  /* 0x000000281b187c23 */ /* 0x100fe2000801081c */
[----:B------:R-:W-:-:S01]  /*2900*/  FFMA.FTZ R30, R30, UR40, -R28 ;  /* 0x000000281e1e7c23 */ /* 0x000fc2000801081c */
[--C-:B------:R-:W-:Y:S01]  /*2910*/  FFMA.FTZ R31, R31, UR40, -R28.reuse ;  /* 0x000000281f1f7c23 */ /* 0x100fe2000801081c */
[----:B------:R-:W-:-:S01]  /*2920*/  FFMA.FTZ R34, R34, UR40, -R28 ;  /* 0x0000002822227c23 */ /* 0x000fc2000801081c */
[--C-:B------:R-:W-:Y:S01]  /*2930*/  FFMA.FTZ R35, R35, UR40, -R28.reuse ;  /* 0x0000002823237c23 */ /* 0x100fe2000801081c */
[----:B------:R-:W-:-:S01]  /*2940*/  FFMA.FTZ R38, R38, UR40, -R28 ;  /* 0x0000002826267c23 */ /* 0x000fc2000801081c */
[----:B------:R-:W-:Y:S01]  /*2950*/  MUFU.EX2 R153, R153 ;  /* 0x0000009900997308 */ /* 0x000fe20000000800 */
[----:B--2---:R-:W-:-:S01]  /*2960*/  FADD.FTZ R27, R152, R9 ;  /* 0x00000009981b7221 */ /* 0x004fc20000010000 */
[--C-:B------:R-:W-:Y:S01]  /*2970*/  FFMA.FTZ R39, R39, UR40, -R28.reuse ;  /* 0x0000002827277c23 */ /* 0x100fe2000801081c */
[----:B------:R-:W-:-:S01]  /*2980*/  FFMA.FTZ R42, R42, UR40, -R28 ;  /* 0x000000282a2a7c23 */ /* 0x000fc2000801081c */
[----:B------:R-:W-:Y:S01]  /*2990*/  FFMA.FTZ R43, R43, UR40, -R28 ;  /* 0x000000282b2b7c23 */ /* 0x000fe2000801081c */
[----:B---3--:R-:W-:-:S01]  /*29a0*/  FADD.FTZ R26, R4, R27 ;  /* 0x0000001b041a7221 */ /* 0x008fc20000010000 */
[--C-:B------:R-:W-:Y:S01]  /*29b0*/  FFMA.FTZ R46, R46, UR40, -R28.reuse ;  /* 0x000000282e2e7c23 */ /* 0x100fe2000801081c */
[----:B------:R-:W-:-:S01]  /*29c0*/  FFMA.FTZ R47, R47, UR40, -R28 ;  /* 0x000000282f2f7c23 */ /* 0x000fc2000801081c */
[----:B------:R-:W0:Y:S01]  /*29d0*/  MUFU.EX2 R24, R24 ;  /* 0x0000001800187308 */ /* 0x000e220000000800 */
[----:B------:R-:W-:-:S01]  /*29e0*/  FADD.FTZ R27, R5, R26 ;  /* 0x0000001a051b7221 */ /* 0x000fc20000010000 */
[--C-:B------:R-:W-:Y:S01]  /*29f0*/  FFMA.FTZ R50, R50, UR40, -R28.reuse ;  /* 0x0000002832327c23 */ /* 0x100fe2000801081c */
[----:B------:R-:W-:-:S01]  /*2a00*/  FFMA.FTZ R51, R51, UR40, -R28 ;  /* 0x0000002833337c23 */ /* 0x000fc2000801081c */
[----:B------:R-:W-:Y:S01]  /*2a10*/  FFMA.FTZ R54, R54, UR40, -R28 ;  /* 0x0000002836367c23 */ /* 0x000fe2000801081c */
[----:B----4-:R-:W-:-:S01]  /*2a20*/  FADD.FTZ R26, R154, R27 ;  /* 0x0000001b9a1a7221 */ /* 0x010fc20000010000 */
[--C-:B------:R-:W-:Y:S01]  /*2a30*/  FFMA.FTZ R55, R55, UR40, -R28.reuse ;  /* 0x0000002837377c23 */ /* 0x100fe2000801081c */
[----:B------:R-:W-:-:S01]  /*2a40*/  FFMA.FTZ R58, R58, UR40, -R28 ;  /* 0x000000283a3a7c23 */ /* 0x000fc2000801081c */
[----:B------:R-:W2:Y:S01]  /*2a50*/  MUFU.EX2 R30, R30 ;  /* 0x0000001e001e7308 */ /* 0x000ea20000000800 */
[----:B------:R-:W-:-:S01]  /*2a60*/  FADD.FTZ R27, R11, R26 ;  /* 0x0000001a0b1b7221 */ /* 0x000fc20000010000 */
[--C-:B------:R-:W-:Y:S01]  /*2a70*/  FFMA.FTZ R59, R59, UR40, -R28.reuse ;  /* 0x000000283b3b7c23 */ /* 0x100fe2000801081c */
[----:B------:R-:W-:-:S01]  /*2a80*/  FFMA.FTZ R62, R62, UR40, -R28 ;  /* 0x000000283e3e7c23 */ /* 0x000fc2000801081c */
[----:B------:R-:W-:Y:S01]  /*2a90*/  FFMA.FTZ R63, R63, UR40, -R28 ;  /* 0x000000283f3f7c23 */ /* 0x000fe2000801081c */
[----:B-----5:R-:W-:-:S01]  /*2aa0*/  FADD.FTZ R26, R8, R27 ;  /* 0x0000001b081a7221 */ /* 0x020fc20000010000 */
[--C-:B------:R-:W-:Y:S01]  /*2ab0*/  FFMA.FTZ R66, R66, UR40, -R28.reuse ;  /* 0x0000002842427c23 */ /* 0x100fe2000801081c */
[----:B------:R-:W-:-:S01]  /*2ac0*/  FFMA.FTZ R67, R67, UR40, -R28 ;  /* 0x0000002843437c23 */ /* 0x000fc2000801081c */
[----:B------:R-:W3:Y:S01]  /*2ad0*/  MUFU.EX2 R31, R31 ;  /* 0x0000001f001f7308 */ /* 0x000ee20000000800 */
[----:B0-----:R-:W-:-:S01]  /*2ae0*/  FADD.FTZ R49, R153, R24 ;  /* 0x0000001899317221 */ /* 0x001fc20000010000 */
[----:B------:R-:W-:Y:S01]  /*2af0*/  FADD.FTZ R27, R13, R26 ;  /* 0x0000001a0d1b7221 */ /* 0x000fe20000010000 */
[----:B------:R-:W-:-:S01]  /*2b00*/  FFMA.FTZ R70, R70, UR40, -R28 ;  /* 0x0000002846467c23 */ /* 0x000fc2000801081c */
[--C-:B------:R-:W-:Y:S01]  /*2b10*/  FFMA.FTZ R71, R71, UR40, -R28.reuse ;  /* 0x0000002847477c23 */ /* 0x100fe2000801081c */
[----:B------:R-:W-:-:S01]  /*2b20*/  FFMA.FTZ R74, R74, UR40, -R28 ;  /* 0x000000284a4a7c23 */ /* 0x000fc2000801081c */
[----:B------:R-:W-:Y:S01]  /*2b30*/  FADD.FTZ R26, R156, R27 ;  /* 0x0000001b9c1a7221 */ /* 0x000fe20000010000 */
[----:B------:R-:W-:-:S01]  /*2b40*/  FFMA.FTZ R75, R75, UR40, -R28 ;  /* 0x000000284b4b7c23 */ /* 0x000fc2000801081c */
[----:B------:R-:W0:Y:S01]  /*2b50*/  MUFU.EX2 R34, R34 ;  /* 0x0000002200227308 */ /* 0x000e220000000800 */
[----:B--2---:R-:W-:-:S01]  /*2b60*/  FADD.FTZ R32, R30, R49 ;  /* 0x000000311e207221 */ /* 0x004fc20000010000 */
[----:B------:R-:W-:Y:S01]  /*2b70*/  FADD.FTZ R27, R15, R26 ;  /* 0x0000001a0f1b7221 */ /* 0x000fe20000010000 */
[----:B------:R-:W-:-:S01]  /*2b80*/  FFMA.FTZ R78, R78, UR40, -R28 ;  /* 0x000000284e4e7c23 */ /* 0x000fc2000801081c */
[--C-:B------:R-:W-:Y:S01]  /*2b90*/  FFMA.FTZ R79, R79, UR40, -R28.reuse ;  /* 0x000000284f4f7c23 */ /* 0x100fe2000801081c */
[----:B------:R-:W-:-:S01]  /*2ba0*/  FFMA.FTZ R82, R82, UR40, -R28 ;  /* 0x0000002852527c23 */ /* 0x000fc2000801081c */
[----:B------:R-:W-:Y:S01]  /*2bb0*/  FADD.FTZ R26, R10, R27 ;  /* 0x0000001b0a1a7221 */ /* 0x000fe20000010000 */
[----:B------:R-:W-:-:S01]  /*2bc0*/  FFMA.FTZ R83, R83, UR40, -R28 ;  /* 0x0000002853537c23 */ /* 0x000fc2000801081c */
[----:B------:R-:W2:Y:S01]  /*2bd0*/  MUFU.EX2 R35, R35 ;  /* 0x0000002300237308 */ /* 0x000ea20000000800 */
[----:B---3--:R-:W-:-:S01]  /*2be0*/  FADD.FTZ R49, R31, R32 ;  /* 0x000000201f317221 */ /* 0x008fc20000010000 */
[----:B------:R-:W-:Y:S01]  /*2bf0*/  FADD.FTZ R27, R25, R26 ;  /* 0x0000001a191b7221 */ /* 0x000fe20000010000 */
[----:B------:R-:W-:-:S01]  /*2c00*/  FFMA.FTZ R86, R86, UR40, -R28 ;  /* 0x0000002856567c23 */ /* 0x000fc2000801081c */
[----:B------:R-:W-:Y:S01]  /*2c10*/  FFMA.FTZ R28, R87, UR40, -R28 ;  /* 0x00000028571c7c23 */ /* 0x000fe2000801081c */
[----:B------:R-:W-:Y:S01]  /*2c20*/  F2FP.SATFINITE.E4M3.F32.PACK_AB_MERGE_C R10, R25, R10, RZ ;  /* 0x0000000a190a723e */ /* 0x000fe200048070ff */
[----:B------:R-:W-:Y:S01]  /*2c30*/  FADD.FTZ R26, R158, R27 ;  /* 0x0000001b9e1a7221 */ /* 0x000fe20000010000 */
[----:B------:R-:W-:Y:S01]  /*2c40*/  F2FP.SATFINITE.E4M3.F32.PACK_AB_MERGE_C R30, R31, R30, RZ ;  /* 0x0000001e1f1e723e */ /* 0x000fe200048070ff */
[----:B------:R-:W3:Y:S01]  /*2c50*/  MUFU.EX2 R38, R38 ;  /* 0x0000002600267308 */ /* 0x000ee20000000800 */
[----:B0-----:R-:W-:-:S01]  /*2c60*/  FADD.FTZ R32, R34, R49 ;  /* 0x0000003122207221 */ /* 0x001fc20000010000 */
[----:B------:R-:W-:Y:S01]  /*2c70*/  FADD.FTZ R27, R21, R26 ;  /* 0x0000001a151b7221 */ /* 0x000fe20000010000 */
[----:B------:R-:W-:-:S02]  /*2c80*/  F2FP.SATFINITE.E4M3.F32.PACK_AB_MERGE_C R156, R15, R156, R10 ;  /* 0x0000009c0f9c723e */ /* 0x000fc4000480700a */
[----:B------:R-:W-:Y:S01]  /*2c90*/  F2FP.SATFINITE.E4M3.F32.PACK_AB_MERGE_C R153, R24, R153, R30 ;  /* 0x000000991899723e */ /* 0x000fe2000480701e */
[----:B------:R-:W-:-:S01]  /*2ca0*/  FADD.FTZ R26, R12, R27 ;  /* 0x0000001b0c1a7221 */ /* 0x000fc20000010000 */
[----:B------:R-:W-:Y:S01]  /*2cb0*/  F2FP.SATFINITE.E4M3.F32.PACK_AB_MERGE_C R12, R29, R12, RZ ;  /* 0x0000000c1d0c723e */ /* 0x000fe200048070ff */
[----:B------:R-:W0:Y:S01]  /*2cc0*/  MUFU.EX2 R39, R39 ;  /* 0x0000002700277308 */ /* 0x000e220000000800 */
[----:B--2---:R-:W-:-:S01]  /*2cd0*/  FADD.FTZ R49, R35, R32 ;  /* 0x0000002023317221 */ /* 0x004fc20000010000 */
[----:B------:R-:W-:Y:S01]  /*2ce0*/  FADD.FTZ R27, R29, R26 ;  /* 0x0000001a1d1b7221 */ /* 0x000fe20000010000 */
[----:B------:R-:W-:-:S03]  /*2cf0*/  F2FP.SATFINITE.E4M3.F32.PACK_AB_MERGE_C R158, R21, R158, R12 ;  /* 0x0000009e159e723e */ /* 0x000fc6000480700c */
[----:B------:R-:W-:Y:S02]  /*2d00*/  FADD.FTZ R26, R160, R27 ;  /* 0x0000001ba01a7221 */ /* 0x000fe40000010000 */
[----:B------:R-:W2:Y:S01]  /*2d10*/  MUFU.EX2 R42, R42 ;  /* 0x0000002a002a7308 */ /* 0x000ea20000000800 */
[----:B---3--:R-:W-:-:S01]  /*2d20*/  FADD.FTZ R32, R38, R49 ;  /* 0x0000003126207221 */ /* 0x008fc20000010000 */
[----:B------:R-:W-:-:S04]  /*2d30*/  FADD.FTZ R27, R33, R26 ;  /* 0x0000001a211b7221 */ /* 0x000fc80000010000 */
[----:B------:R-:W-:Y:S01]  /*2d40*/  FADD.FTZ R26, R20, R27 ;  /* 0x0000001b141a7221 */ /* 0x000fe20000010000 */
[----:B------:R-:W-:Y:S01]  /*2d50*/  F2FP.SATFINITE.E4M3.F32.PACK_AB_MERGE_C R20, R61, R20, RZ ;  /* 0x000000143d14723e */ /* 0x000fe200048070ff */
[----:B------:R-:W3:Y:S01]  /*2d60*/  MUFU.EX2 R43, R43 ;  /* 0x0000002b002b7308 */ /* 0x000ee20000000800 */
[----:B0-----:R-:W-:-:S01]  /*2d70*/  FADD.FTZ R49, R39, R32 ;  /* 0x0000002027317221 */ /* 0x001fc20000010000 */
[----:B------:R-:W-:Y:S01]  /*2d80*/  FADD.FTZ R27, R61, R26 ;  /* 0x0000001a3d1b7221 */ /* 0x000fe20000010000 */
[----:B------:R-:W-:Y:S02]  /*2d90*/  F2FP.SATFINITE.E4M3.F32.PACK_AB_MERGE_C R38, R39, R38, RZ ;  /* 0x000000262726723e */ /* 0x000fe400048070ff */
[----:B------:R-:W-:Y:S01]  /*2da0*/  F2FP.SATFINITE.E4M3.F32.PACK_AB_MERGE_C R160, R33, R160, R20 ;  /* 0x000000a021a0723e */ /* 0x000fe20004807014 */
[----:B------:R-:W-:-:S01]  /*2db0*/  FADD.FTZ R26, R162, R27 ;  /* 0x0000001ba21a7221 */ /* 0x000fc20000010000 */
[----:B------:R-:W-:Y:S01]  /*2dc0*/  F2FP.SATFINITE.E4M3.F32.PACK_AB_MERGE_C R27, R5, R4, RZ ;  /* 0x00000004051b723e */ /* 0x000fe200048070ff */
[----:B------:R-:W0:Y:S01]  /*2dd0*/  MUFU.EX2 R46, R46 ;  /* 0x0000002e002e7308 */ /* 0x000e220000000800 */
[----:B--2---:R-:W-:-:S01]  /*2de0*/  FADD.FTZ R32, R42, R49 ;  /* 0x000000312a207221 */ /* 0x004fc20000010000 */
[----:B------:R-:W-:Y:S01]  /*2df0*/  FADD.FTZ R5, R37, R26 ;  /* 0x0000001a25057221 */ /* 0x000fe20000010000 */
[----:B------:R-:W-:-:S02]  /*2e00*/  F2FP.SATFINITE.E4M3.F32.PACK_AB_MERGE_C R26, R13, R8, RZ ;  /* 0x000000080d1a723e */ /* 0x000fc400048070ff */
[----:B------:R-:W-:Y:S02]  /*2e10*/  F2FP.SATFINITE.E4M3.F32.PACK_AB_MERGE_C R152, R9, R152, R27 ;  /* 0x000000980998723e */ /* 0x000fe4000480701b */
[----:B------:R-:W-:Y:S01]  /*2e20*/  F2FP.SATFINITE.E4M3.F32.PACK_AB_MERGE_C R154, R11, R154, R26 ;  /* 0x0000009a0b9a723e */ /* 0x000fe2000480701a */
[----:B------:R-:W2:Y:S01]  /*2e30*/  MUFU.EX2 R47, R47 ;  /* 0x0000002f002f7308 */ /* 0x000ea20000000800 */
[----:B---3--:R-:W-:-:S01]  /*2e40*/  FADD.FTZ R49, R43, R32 ;  /* 0x000000202b317221 */ /* 0x008fc20000010000 */
[----:B------:R-:W-:-:S06]  /*2e50*/  F2FP.SATFINITE.E4M3.F32.PACK_AB_MERGE_C R155, R35, R34, R38 ;  /* 0x00000022239b723e */ /* 0x000fcc0004807026 */
[----:B------:R-:W3:Y:S01]  /*2e60*/  MUFU.EX2 R50, R50 ;  /* 0x0000003200327308 */ /* 0x000ee20000000800 */
[----:B0-----:R-:W-:-:S07]  /*2e70*/  FADD.FTZ R32, R46, R49 ;  /* 0x000000312e207221 */ /* 0x001fce0000010000 */
[----:B------:R-:W0:Y:S01]  /*2e80*/  MUFU.EX2 R51, R51 ;  /* 0x0000003300337308 */ /* 0x000e220000000800 */
[----:B--2---:R-:W-:-:S01]  /*2e90*/  FADD.FTZ R49, R47, R32 ;  /* 0x000000202f317221 */ /* 0x004fc20000010000 */
[----:B------:R-:W-:-:S04]  /*2ea0*/  F2FP.SATFINITE.E4M3.F32.PACK_AB_MERGE_C R46, R47, R46, RZ ;  /* 0x0000002e2f2e723e */ /* 0x000fc800048070ff */
[----:B------:R-:W-:Y:S02]  /*2eb0*/  F2FP.SATFINITE.E4M3.F32.PACK_AB_MERGE_C R157, R43, R42, R46 ;  /* 0x0000002a2b9d723e */ /* 0x000fe4000480702e */
[----:B------:R-:W2:Y:S01]  /*2ec0*/  MUFU.EX2 R54, R54 ;  /* 0x0000003600367308 */ /* 0x000ea20000000800 */
[----:B---3--:R-:W-:-:S07]  /*2ed0*/  FADD.FTZ R32, R50, R49 ;  /* 0x0000003132207221 */ /* 0x008fce0000010000 */
[----:B------:R-:W3:Y:S01]  /*2ee0*/  MUFU.EX2 R55, R55 ;  /* 0x0000003700377308 */ /* 0x000ee20000000800 */
[----:B0-----:R-:W-:-:S07]  /*2ef0*/  FADD.FTZ R49, R51, R32 ;  /* 0x0000002033317221 */ /* 0x001fce0000010000 */
[----:B------:R-:W0:Y:S01]  /*2f00*/  MUFU.EX2 R58, R58 ;  /* 0x0000003a003a7308 */ /* 0x000e220000000800 */
[----:B--2---:R-:W-:-:S07]  /*2f10*/  FADD.FTZ R32, R54, R49 ;  /* 0x0000003136207221 */ /* 0x004fce0000010000 */
[----:B------:R-:W2:Y:S01]  /*2f20*/  MUFU.EX2 R59, R59 ;  /* 0x0000003b003b7308 */ /* 0x000ea20000000800 */
[----:B---3--:R-:W-:-:S01]  /*2f30*/  FADD.FTZ R49, R55, R32 ;  /* 0x0000002037317221 */ /* 0x008fc20000010000 */
[----:B------:R-:W-:-:S04]  /*2f40*/  F2FP.SATFINITE.E4M3.F32.PACK_AB_MERGE_C R54, R55, R54, RZ ;  /* 0x000000363736723e */ /* 0x000fc800048070ff */
[----:B------:R-:W-:Y:S02]  /*2f50*/  F2FP.SATFINITE.E4M3.F32.PACK_AB_MERGE_C R159, R51, R50, R54 ;  /* 0x00000032339f723e */ /* 0x000fe40004807036 */
[----:B------:R-:W3:Y:S01]  /*2f60*/  MUFU.EX2 R62, R62 ;  /* 0x0000003e003e7308 */ /* 0x000ee20000000800 */
[----:B0-----:R-:W-:-:S07]  /*2f70*/  FADD.FTZ R32, R58, R49 ;  /* 0x000000313a207221 */ /* 0x001fce0000010000 */
[----:B------:R-:W0:Y:S01]  /*2f80*/  MUFU.EX2 R63, R63 ;  /* 0x0000003f003f7308 */ /* 0x000e220000000800 */
[----:B--2---:R-:W-:-:S07]  /*2f90*/  FADD.FTZ R49, R59, R32 ;  /* 0x000000203b317221 */ /* 0x004fce0000010000 */
[----:B------:R-:W2:Y:S01]  /*2fa0*/  MUFU.EX2 R66, R66 ;  /* 0x0000004200427308 */ /* 0x000ea20000000800 */
[----:B---3--:R-:W-:-:S07]  /*2fb0*/  FADD.FTZ R32, R62, R49 ;  /* 0x000000313e207221 */ /* 0x008fce0000010000 */
[----:B------:R-:W3:Y:S01]  /*2fc0*/  MUFU.EX2 R67, R67 ;  /* 0x0000004300437308 */ /* 0x000ee20000000800 */
[----:B0-----:R-:W-:-:S01]  /*2fd0*/  FADD.FTZ R49, R63, R32 ;  /* 0x000000203f317221 */ /* 0x001fc20000010000 */
[----:B------:R-:W-:-:S04]  /*2fe0*/  F2FP.SATFINITE.E4M3.F32.PACK_AB_MERGE_C R62, R63, R62, RZ ;  /* 0x0000003e3f3e723e */ /* 0x000fc800048070ff */
[----:B------:R-:W-:Y:S02]  /*2ff0*/  F2FP.SATFINITE.E4M3.F32.PACK_AB_MERGE_C R161, R59, R58, R62 ;  /* 0x0000003a3ba1723e */ /* 0x000fe4000480703e */
[----:B------:R-:W0:Y:S01]  /*3000*/  MUFU.EX2 R70, R70 ;  /* 0x0000004600467308 */ /* 0x000e220000000800 */
[----:B--2---:R-:W-:-:S07]  /*3010*/  FADD.FTZ R4, R66, R49 ;  /* 0x0000003142047221 */ /* 0x004fce0000010000 */
[----:B------:R-:W2:Y:S01]  /*3020*/  MUFU.EX2 R71, R71 ;  /* 0x0000004700477308 */ /* 0x000ea20000000800 */
[----:B---3--:R-:W-:-:S01]  /*3030*/  FADD.FTZ R13, R67, R4 ;  /* 0x00000004430d7221 */ /* 0x008fc20000010000 */
[----:B------:R-:W-:-:S06]  /*3040*/  FADD.FTZ R4, R68, R5 ;  /* 0x0000000544047221 */ /* 0x000fcc0000010000 */
[----:B------:R-:W3:Y:S01]  /*3050*/  MUFU.EX2 R69, R69 ;  /* 0x0000004500457308 */ /* 0x000ee20000000800 */
[----:B0-----:R-:W-:-:S07]  /*3060*/  FADD.FTZ R8, R70, R13 ;  /* 0x0000000d46087221 */ /* 0x001fce0000010000 */
[----:B------:R-:W0:Y:S01]  /*3070*/  MUFU.EX2 R74, R74 ;  /* 0x0000004a004a7308 */ /* 0x000e220000000800 */
[----:B--2---:R-:W-:-:S01]  /*3080*/  FADD.FTZ R13, R71, R8 ;  /* 0x00000008470d7221 */ /* 0x004fc20000010000 */
[----:B------:R-:W-:-:S04]  /*3090*/  F2FP.SATFINITE.E4M3.F32.PACK_AB_MERGE_C R70, R71, R70, RZ ;  /* 0x000000464746723e */ /* 0x000fc800048070ff */
[----:B------:R-:W-:Y:S02]  /*30a0*/  F2FP.SATFINITE.E4M3.F32.PACK_AB_MERGE_C R163, R67, R66, R70 ;  /* 0x0000004243a3723e */ /* 0x000fe40004807046 */
        /* <DEDUP_REMOVED lines=11> */
[----:B0-----:R-:W-:-:S07]  /*3160*/  FADD.FTZ R5, R41, R4 ;  /* 0x0000000429057221 */ /* 0x001fce0000010000 */
[----:B------:R-:W0:Y:S01]  /*3170*/  MUFU.EX2 R77, R77 ;  /* 0x0000004d004d7308 */ /* 0x000e220000000800 */
[----:B--2---:R-:W-:-:S07]  /*3180*/  FADD.FTZ R8, R78, R13 ;  /* 0x0000000d4e087221 */ /* 0x004fce0000010000 */
[----:B------:R-:W2:Y:S01]  /*3190*/  MUFU.EX2 R79, R79 ;  /* 0x0000004f004f7308 */ /* 0x000ea20000000800 */
[----:B---3--:R-:W-:-:S07]  /*31a0*/  FADD.FTZ R4, R76, R5 ;  /* 0x000000054c047221 */ /* 0x008fce0000010000 */
[----:B------:R-:W3:Y:S01]  /*31b0*/  MUFU.EX2 R166, R166 ;  /* 0x000000a600a67308 */ /* 0x000ee20000000800 */
[C---:B0-----:R-:W-:Y:S01]  /*31c0*/  F2FP.SATFINITE.E4M3.F32.PACK_AB_MERGE_C R76, R77.reuse, R76, RZ ;  /* 0x0000004c4d4c723e */ /* 0x041fe200048070ff */
[----:B------:R-:W-:-:S03]  /*31d0*/  FADD.FTZ R77, R77, R4 ;  /* 0x000000044d4d7221 */ /* 0x000fc60000010000 */
[----:B------:R-:W-:-:S03]  /*31e0*/  F2FP.SATFINITE.E4M3.F32.PACK_AB_MERGE_C R164, R41, R164, R76 ;  /* 0x000000a429a4723e */ /* 0x000fc6000480704c */
        /* <DEDUP_REMOVED lines=15> */
[----:B--2---:R-:W-:-:S01]  /*32e0*/  FADD.FTZ R8, R86, R25 ;  /* 0x0000001956087221 */ /* 0x004fc20000010000 */
[C---:B---3--:R-:W-:Y:S01]  /*32f0*/  F2FP.SATFINITE.E4M3.F32.PACK_AB_MERGE_C R84, R85.reuse, R84, RZ ;  /* 0x000000545554723e */ /* 0x048fe200048070ff */
[----:B------:R-:W-:-:S03]  /*3300*/  FADD.FTZ R5, R85, R4 ;  /* 0x0000000455057221 */ /* 0x000fc60000010000 */
[----:B------:R-:W-:Y:S02]  /*3310*/  F2FP.SATFINITE.E4M3.F32.PACK_AB_MERGE_C R166, R45, R166, R84 ;  /* 0x000000a62da6723e */ /* 0x000fe40004807054 */
[C---:B0-----:R-:W-:Y:S01]  /*3320*/  F2FP.SATFINITE.E4M3.F32.PACK_AB_MERGE_C R86, R13.reuse, R86, RZ ;  /* 0x000000560d56723e */ /* 0x041fe200048070ff */
[----:B------:R-:W-:-:S03]  /*3330*/  FADD.FTZ R4, R13, R8 ;  /* 0x000000080d047221 */ /* 0x000fc60000010000 */
[----:B------:R-:W-:Y:S01]  /*3340*/  F2FP.SATFINITE.E4M3.F32.PACK_AB_MERGE_C R167, R83, R82, R86 ;  /* 0x0000005253a7723e */ /* 0x000fe20004807056 */
[----:B------:R-:W-:Y:S06]  /*3350*/  @!P0 BRA `(.L_x_14) ;  /* 0x0000000000048947 */ /* 0x000fec0003800000 */
[----:B------:R-:W-:Y:S01]  /*3360*/  BPT.TRAP 0x1 ;  /* 0x000000040000795c */ /* 0x000fe20000300000 */
.L_x_14:
[----:B------:R0:W2:Y:S01]  /*3370*/  SYNCS.PHASECHK.TRANS64.TRYWAIT P1, [UR52+0x38850], R7 ;  /* 0x03885007ff0075a7 */ /* 0x0000a20008020174 */
[----:B------:R-:W-:Y:S05]  /*3380*/  @!P0 BRA `(.L_x_15) ;  /* 0x0000000000048947 */ /* 0x000fea0003800000 */
[----:B------:R-:W-:Y:S01]  /*3390*/  BPT.TRAP 0x1 ;  /* 0x000000040000795c */ /* 0x000fe20000300000 */
.L_x_15:
[----:B--2---:R-:W-:Y:S05]  /*33a0*/  @P1 BRA `(.L_x_16) ;  /* 0x0000000000081947 */ /* 0x004fea0003800000 */
[----:B------:R-:W2:Y:S02]  /*33b0*/  SYNCS.PHASECHK.TRANS64.TRYWAIT P1, [UR52+0x38850], R7 ;  /* 0x03885007ff0075a7 */ /* 0x000ea40008020174 */
[----:B--2---:R-:W-:Y:S05]  /*33c0*/  @!P1 BRA `(.L_x_17) ;  /* 0x000000ac00d09947 */ /* 0x004fea0003800000 */
.L_x_16:
[----:B------:R3:W-:Y:S01]  /*33d0*/  BAR.SYNC.DEFER_BLOCKING R6, 0x100 ;  /* 0x000400060000751d */ /* 0x0007e20000010000 */
[----:B------:R-:W-:-:S04]  /*33e0*/  UIADD3 UR49, UR49, 0x400, URZ ;  /* 0x0000040031317890 */ /* 0x000fc8000fffe03f */
[----:B------:R-:W-:Y:S01]  /*33f0*/  USHF.R.U32.HI UR49, URZ, 0x4, UR49 ;  /* 0x000000043f317899 */ /* 0x000fe20008011631 */
[----:B------:R-:W-:-:S03]  /*3400*/  UMOV UR7, 0x40000040 ;  /* 0x4000004000077882 */ /* 0x000fc60000000000 */
[----:B------:R-:W-:-:S04]  /*3410*/  ULOP3.LUT UR49, UR49, 0x3fff, URZ, 0xc0, !UPT ;  /* 0x00003fff31317892 */ /* 0x000fc8000f8ec03f */
[----:B------:R-:W-:-:S04]  /*3420*/  ULOP3.LUT UR49, UR49, 0x10000, URZ, 0xfc, !UPT ;  /* 0x0001000031317892 */ /* 0x000fc8000f8efc3f */
[----:B------:R-:W-:Y:S01]  /*3430*/  ULEA UR10, UR36, UR49, 0xb ;  /* 0x00000031240a7291 */ /* 0x000fe2000f8e583f */
[----:B------:R-:W-:-:S06]  /*3440*/  WARPGROUP.ARRIVE ;  /* 0x00000000000079c5 */ /* 0x000fcc0000000000 */
[----:B------:R-:W-:Y:S02]  /*3450*/  UMOV UR6, UR10 ;  /* 0x0000000a00067c82 */ /* 0x000fe40008000000 */
[----:B------:R-:W-:Y:S01]  /*3460*/  QGMMA.64x256x32.F32.E4M3.E4M3 R24, R152, gdesc[UR4], RZ, !UPT, gsb0 ;  /* 0x03e0000498187df3 */ /* 0x000fe2000c0008ff */
[----:B------:R-:W-:Y:S01]  /*3470*/  UIADD3 UR6, UR10, 0x2, URZ ;  /* 0x000000020a067890 */ /* 0x000fe2000fffe03f */
[----:B------:R-:W-:Y:S01]  /*3480*/  UMOV UR7, 0x40000040 ;  /* 0x4000004000077882 */ /* 0x000fe20000000000 */
[----:B------:R-:W-:Y:S02]  /*3490*/  WARPGROUP.DEPBAR.LE gsb0, 0x0 ;  /* 0x00008000000079c5 */ /* 0x000fe40000010000 */
[----:B------:R-:W-:-:S15]  /*34a0*/  WARPGROUP.ARRIVE ;  /* 0x00000000000079c5 */ /* 0x000fde0000000000 */
[----:B------:R-:W-:-:S08]  /*34b0*/  NOP ;  /* 0x0000000000007918 */ /* 0x000fd00000000000 */
[----:B------:R-:W-:Y:S01]  /*34c0*/  QGMMA.64x256x32.F32.E4M3.E4M3 R24, R156, gdesc[UR4], R24, gsb0 ;  /* 0x03e000049c187df3 */ /* 0x000fe20008000818 */
        /* <DEDUP_REMOVED lines=11> */
[----:B------:R-:W-:Y:S03]  /*3580*/  QGMMA.64x256x32.F32.E4M3.E4M3 R24, R164, gdesc[UR4], R24, gsb0 ;  /* 0x03e00004a4187df3 */ /* 0x000fe60008000818 */
[----:B------:R-:W-:Y:S02]  /*3590*/  WARPGROUP.DEPBAR.LE gsb0, 0x0 ;  /* 0x00008000000079c5 */ /* 0x000fe40000010000 */
[----:B---3--:R-:W-:Y:S05]  /*35a0*/  @!P0 BRA `(.L_x_18) ;  /* 0x0000000000048947 */ /* 0x008fea0003800000 */
[----:B------:R-:W-:Y:S01]  /*35b0*/  BPT.TRAP 0x1 ;  /* 0x000000040000795c */ /* 0x000fe20000300000 */
.L_x_18:
[----:B------:R-:W-:Y:S02]  /*35c0*/  UISETP.GE.AND UP0, UPT, UR48, 0x81, UPT ;  /* 0x000000813000788c */ /* 0x000fe4000bf06270 */
[----:B------:R-:W-:-:S04]  /*35d0*/  UIADD3 UR52, UR52, 0x38860, URZ ;  /* 0x0003886034347890 */ /* 0x000fc8000fffe03f */
[----:B------:R-:W-:Y:S01]  /*35e0*/  PLOP3.LUT P1, PT, PT, PT, UP0, 0x80, 0x0 ;  /* 0x000000000000781c */ /* 0x000fe20003f2f008 */
[----:B------:R-:W-:-:S09]  /*35f0*/  UPRMT UR52, UR45, 0x654, UR52 ;  /* 0x000006542d347896 */ /* 0x000fd20008000034 */
[----:B------:R-:W-:Y:S03]  /*3600*/  SYNCS.ARRIVE.TRANS64.RED.A1T0 RZ, [UR52], RZ ;  /* 0x000000ffffff79a7 */ /* 0x000fe60008100434 */
[----:B------:R-:W-:Y:S05]  /*3610*/  @!P1 BRA `(.L_x_19) ;  /* 0x0000002000ac9947 */ /* 0x000fea0003800000 */
[----:B0-2---:R-:W-:Y:S01]  /*3620*/  IMAD.MOV.U32 R7, RZ, RZ, R14 ;  /* 0x000000ffff077224 */ /* 0x005fe200078e000e */
[----:B------:R-:W-:Y:S01]  /*3630*/  UIADD3 UR48, UR47, -0x2, URZ ;  /* 0xfffffffe2f307890 */ /* 0x000fe2000fffe03f */
[----:B------:R-:W-:-:S11]  /*3640*/  IMAD.MOV.U32 R6, RZ, RZ, R3 ;  /* 0x000000ffff067224 */ /* 0x000fd600078e0003 */
.L_x_30:
[----:B------:R-:W-:Y:S01]  /*3650*/  UIADD3 UR36, UR36, 0x1, URZ ;  /* 0x0000000124247890 */ /* 0x000fe2000fffe03f */
[----:B01----:R-:W-:Y:S01]  /*3660*/  IMAD.U32 R0, RZ, RZ, UR48 ;  /* 0x00000030ff007e24 */ /* 0x003fe2000f8e00ff */
[----:B------:R-:W-:Y:S02]  /*3670*/  UIADD3 UR48, UR48, -0x1, URZ ;  /* 0xffffffff30307890 */ /* 0x000fe4000fffe03f */
[----:B------:R-:W-:Y:S02]  /*3680*/  UISETP.NE.AND UP0, UPT, UR36, 0x2, UPT ;  /* 0x000000022400788c */ /* 0x000fe4000bf05270 */
[----:B------:R-:W-:Y:S02]  /*3690*/  ISETP.GT.AND P1, PT, R0, RZ, PT ;  /* 0x000000ff0000720c */ /* 0x000fe40003f24270 */
[----:B------:R-:W-:Y:S02]  /*36a0*/  USEL UR6, URZ, 0x1, UP0 ;  /* 0x000000013f067887 */ /* 0x000fe40008000000 */
[----:B------:R-:W-:-:S02]  /*36b0*/  USEL UR36, UR36, URZ, UP0 ;  /* 0x0000003f24247287 */ /* 0x000fc40008000000 */
[----:B------:R-:W-:Y:S01]  /*36c0*/  ULOP3.LUT UR42, UR42, UR6, URZ, 0x3c, !UPT ;  /* 0x000000062a2a7292 */ /* 0x000fe2000f8e3c3f */
[----:B------:R-:W-:Y:S11]  /*36d0*/  @!P0 BRA `(.L_x_20) ;  /* 0x0000000000048947 */ /* 0x000ff60003800000 */
[----:B------:R-:W-:Y:S01]  /*36e0*/  BPT.TRAP 0x1 ;  /* 0x000000040000795c */ /* 0x000fe20000300000 */
.L_x_20:
[----:B------:R-:W0:Y:S01]  /*36f0*/  S2UR UR47, SR_CgaCtaId ;  /* 0x00000000002f79c3 */ /* 0x000e220000008800 */
[----:B------:R-:W-:Y:S01]  /*3700*/  IMAD.U32 R0, RZ, RZ, UR42 ;  /* 0x0000002aff007e24 */ /* 0x000fe2000f8e00ff */
[----:B------:R-:W-:-:S04]  /*3710*/  UMOV UR6, 0x400 ;  /* 0x0000040000067882 */ /* 0x000fc80000000000 */
[----:B------:R-:W-:-:S04]  /*3720*/  SHF.L.U32 R0, R0, 0x1f, RZ ;  /* 0x0000001f00007819 */ /* 0x000fc800000006ff */
[----:B------:R-:W-:-:S13]  /*3730*/  R2UR UR52, R0 ;  /* 0x00000000003472ca */ /* 0x000fda00000e0000 */
[----:B------:R-:W-:Y:S01]  /*3740*/  IMAD.U32 R0, RZ, RZ, UR52 ;  /* 0x00000034ff007e24 */ /* 0x000fe2000f8e00ff */
[----:B0-----:R-:W-:-:S04]  /*3750*/  ULEA UR6, UR47, UR6, 0x18 ;  /* 0x000000062f067291 */ /* 0x001fc8000f8ec03f */
[----:B------:R-:W-:-:S09]  /*3760*/  ULEA UR45, UR36, UR6, 0x3 ;  /* 0x00000006242d7291 */ /* 0x000fd2000f8e183f */
[----:B------:R0:W1:Y:S01]  /*3770*/  SYNCS.PHASECHK.TRANS64.TRYWAIT P2, [UR45+0x38830], R0 ;  /* 0x03883000ff0075a7 */ /* 0x000062000804016d */
[----:B------:R-:W-:Y:S05]  /*3780*/  @!P0 BRA `(.L_x_21) ;  /* 0x0000000000048947 */ /* 0x000fea0003800000 */
[----:B------:R-:W-:Y:S01]  /*3790*/  BPT.TRAP 0x1 ;  /* 0x000000040000795c */ /* 0x000fe20000300000 */
.L_x_21:
[----:B-1----:R-:W-:Y:S05]  /*37a0*/  @P2 BRA `(.L_x_22) ;  /* 0x00000000000c2947 */ /* 0x002fea0003800000 */
[----:B0-----:R-:W-:-:S04]  /*37b0*/  IMAD.U32 R0, RZ, RZ, UR52 ;  /* 0x00000034ff007e24 */ /* 0x001fc8000f8e00ff */
[----:B------:R-:W0:Y:S02]  /*37c0*/  SYNCS.PHASECHK.TRANS64.TRYWAIT P2, [UR45+0x38830], R0 ;  /* 0x03883000ff0075a7 */ /* 0x000e24000804016d */
[----:B0-----:R-:W-:Y:S05]  /*37d0*/  @!P2 BRA `(.L_x_23) ;  /* 0x000000a800e4a947 */ /* 0x001fea0003800000 */
.L_x_22:
[----:B------:R-:W-:Y:S01]  /*37e0*/  ULEA UR34, UR36, UR46, 0xb ;  /* 0x0000002e24227291 */ /* 0x000fe2000f8e583f */
[----:B------:R-:W-:Y:S01]  /*37f0*/  WARPGROUP.ARRIVE ;  /* 0x00000000000079c5 */ /* 0x000fe20000000000 */
[----:B------:R-:W-:Y:S01]  /*3800*/  UMOV UR35, 0x40000040 ;  /* 0x4000004000237882 */ /* 0x000fe20000000000 */
[----:B------:R-:W-:Y:S01]  /*3810*/  UMOV UR7, 0x40000040 ;  /* 0x4000004000077882 */ /* 0x000fe20000000000 */
[----:B------:R-:W-:-:S03]  /*3820*/  UIADD3 UR6, UR34, 0x2, URZ ;  /* 0x0000000222067890 */ /* 0x000fc6000fffe03f */
[----:B0-----:R-:W0:Y:S01]  /*3830*/  S2R R0, SR_TID.X ;  /* 0x0000000000007919 */ /* 0x001e220000002100 */
[----:B------:R-:W-:Y:S01]  /*3840*/  UIADD3 UR10, UR34, 0x4, URZ ;  /* 0x00000004220a7890 */ /* 0x000fe2000fffe03f */
[----:B------:R-:W-:Y:S01]  /*3850*/  UMOV UR11, 0x40000040 ;  /* 0x40000040000b7882 */ /* 0x000fe20000000000 */
[----:B------:R-:W-:Y:S01]  /*3860*/  QGMMA.64x128x32.F32.E4M3.E4M3 R152, gdesc[UR32], RZ, !UPT, gsb0 ;  /* 0x01e00000209879f3 */ /* 0x000fe2000c0008ff */
[----:B------:R-:W-:Y:S01]  /*3870*/  UIADD3 UR14, UR34, 0x6, URZ ;  /* 0x00000006220e7890 */ /* 0x000fe2000fffe03f */
[----:B------:R-:W-:Y:S01]  /*3880*/  UMOV UR15, 0x40000040 ;  /* 0x40000040000f7882 */ /* 0x000fe20000000000 */
        /* <DEDUP_REMOVED lines=8> */
[----:B0-----:R-:W-:-:S04]  /*3910*/  SHF.R.U32.HI R224, RZ, 0x7, R0 ;  /* 0x00000007ffe07819 */ /* 0x001fc80000011600 */
[----:B------:R-:W-:Y:S01]  /*3920*/  IADD3 R0, -R224, 0xb, RZ ;  /* 0x0000000be0007810 */ /* 0x000fe20007ffe1ff */
        /* <DEDUP_REMOVED lines=25> */
.L_x_24:
[----:B------:R-:W-:Y:S01]  /*3ac0*/  FMNMX.FTZ R8, R152, R6, !PT ;  /* 0x0000000698087209 */ /* 0x000fe20007810000 */
[----:B------:R-:W-:Y:S01]  /*3ad0*/  IMAD.U32 R12, RZ, RZ, UR40 ;  /* 0x00000028ff0c7e24 */ /* 0x000fe2000f8e00ff */
[----:B------:R-:W-:Y:S01]  /*3ae0*/  FMNMX.FTZ R14, R154, R7, !PT ;  /* 0x000000079a0e7209 */ /* 0x000fe20007810000 */
[----:B------:R-:W-:Y:S01]  /*3af0*/  UIADD3 UR6, UR45, 0x38840, URZ ;  /* 0x000388402d067890 */ /* 0x000fe2000fffe03f */
[----:B------:R-:W-:Y:S02]  /*3b00*/  FMNMX.FTZ R3, R153, R8, !PT ;  /* 0x0000000899037209 */ /* 0x000fe40007810000 */
[----:B------:R-:W-:Y:S01]  /*3b10*/  FMNMX.FTZ R15, R155, R14, !PT ;  /* 0x0000000e9b0f7209 */ /* 0x000fe20007810000 */
[----:B------:R-:W-:Y:S01]  /*3b20*/  UPRMT UR6, UR47, 0x654, UR6 ;  /* 0x000006542f067896 */ /* 0x000fe20008000006 */
[----:B------:R-:W-:Y:S02]  /*3b30*/  FMNMX.FTZ R8, R156, R3, !PT ;  /* 0x000000039c087209 */ /* 0x000fe40007810000 */
[----:B------:R-:W-:-:S02]  /*3b40*/  FMNMX.FTZ R14, R158, R15, !PT ;  /* 0x0000000f9e0e7209 */ /* 0x000fc40007810000 */
[----:B------:R-:W-:Y:S02]  /*3b50*/  FMNMX.FTZ R3, R157, R8, !PT ;  /* 0x000000089d037209 */ /* 0x000fe40007810000 */
[----:B------:R-:W-:Y:S02]  /*3b60*/  FMNMX.FTZ R15, R159, R14, !PT ;  /* 0x0000000e9f0f7209 */ /* 0x000fe40007810000 */
[----:B------:R-:W-:Y:S01]  /*3b70*/  FMNMX.FTZ R8, R160, R3, !PT ;  /* 0x00000003a0087209 */ /* 0x000fe20007810000 */
[----:B------:R-:W-:Y:S01]  /*3b80*/  SYNCS.ARRIVE.TRANS64.RED.A1T0 RZ, [UR6], RZ ;  /* 0x000000ffffff79a7 */ /* 0x000fe20008100406 */
[----:B------:R-:W-:Y:S02]  /*3b90*/  FMNMX.FTZ R14, R162, R15, !PT ;  /* 0x0000000fa20e7209 */ /* 0x000fe40007810000 */
[----:B------:R-:W-:Y:S02]  /*3ba0*/  FMNMX.FTZ R3, R161, R8, !PT ;  /* 0x00000008a1037209 */ /* 0x000fe40007810000 */
[----:B------:R-:W-:-:S02]  /*3bb0*/  FMNMX.FTZ R15, R163, R14, !PT ;  /* 0x0000000ea30f7209 */ /* 0x000fc40007810000 */
[----:B------:R-:W-:Y:S02]  /*3bc0*/  FMNMX.FTZ R8, R164, R3, !PT ;  /* 0x00000003a4087209 */ /* 0x000fe40007810000 */
[----:B------:R-:W-:Y:S02]  /*3bd0*/  FMNMX.FTZ R14, R166, R15, !PT ;  /* 0x0000000fa60e7209 */ /* 0x000fe40007810000 */
[----:B------:R-:W-:Y:S02]  /*3be0*/  FMNMX.FTZ R3, R165, R8, !PT ;  /* 0x00000008a5037209 */ /* 0x000fe40007810000 */
        /* <DEDUP_REMOVED lines=15> */
[----:B------:R-:W-:-:S04]  /*3ce0*/  FMNMX.FTZ R3, R181, R8, !PT ;  /* 0x00000008b5037209 */ /* 0x000fc80007810000 */
        /* <DEDUP_REMOVED lines=15> */
[----:B------:R-:W-:-:S05]  /*3de0*/  FMNMX.FTZ R10, R213, R8, !PT ;  /* 0x00000008d50a7209 */ /* 0x000fca0007810000 */
[----:B------:R-:W1:Y:S02]  /*3df0*/  SHFL.BFLY PT, R3, R10, 0x2, 0x1f ;  /* 0x0c401f000a037f89 */ /* 0x000e6400000e0000 */
[----:B-1----:R-:W-:-:S05]  /*3e00*/  FMNMX.FTZ R11, R10, R3, !PT ;  /* 0x000000030a0b7209 */ /* 0x002fca0007810000 */
[----:B------:R-:W1:Y:S02]  /*3e10*/  SHFL.BFLY PT, R8, R11, 0x1, 0x1f ;  /* 0x0c201f000b087f89 */ /* 0x000e6400000e0000 */
[----:B-1----:R-:W-:-:S05]  /*3e20*/  FMNMX.FTZ R3, R11, R8, !PT ;  /* 0x000000080b037209 */ /* 0x002fca0007810000 */
[----:B------:R-:W-:-:S04]  /*3e30*/  FADD.FTZ R6, -R3, R6 ;  /* 0x0000000603067221 */ /* 0x000fc80000010100 */
[----:B------:R-:W-:Y:S01]  /*3e40*/  FMUL.FTZ R8, R6, UR40 ;  /* 0x0000002806087c20 */ /* 0x000fe20008410000 */
[----:B------:R-:W-:-:S04]  /*3e50*/  FFMA.FTZ R6, R3, R12, -8 ;  /* 0xc100000003067423 */ /* 0x000fc8000001000c */
[--C-:B------:R-:W-:Y:S01]  /*3e60*/  FFMA.FTZ R13, R161, UR40, -R6.reuse ;  /* 0x00000028a10d7c23 */ /* 0x100fe20008010806 */
[----:B------:R-:W-:Y:S01]  /*3e70*/  FMNMX.FTZ R161, R183, R14, !PT ;  /* 0x0000000eb7a17209 */ /* 0x000fe20007810000 */
[--C-:B------:R-:W-:Y:S01]  /*3e80*/  FFMA.FTZ R9, R152, UR40, -R6.reuse ;  /* 0x0000002898097c23 */ /* 0x100fe20008010806 */
[----:B------:R-:W-:-:S01]  /*3e90*/  FFMA.FTZ R152, R153, UR40, -R6 ;  /* 0x0000002899987c23 */ /* 0x000fc20008010806 */
        /* <DEDUP_REMOVED lines=8> */
[----:B------:R1:W-:Y:S01]  /*3f20*/  MUFU.EX2 R21, R176 ;  /* 0x000000b000157308 */ /* 0x0003e20000000800 */
        /* <DEDUP_REMOVED lines=9> */
[--C-:B-1----:R-:W-:Y:S01]  /*3fc0*/  FFMA.FTZ R176, R192, UR40, -R6.reuse ;  /* 0x00000028c0b07c23 */ /* 0x102fe20008010806 */
[----:B------:R-:W-:-:S01]  /*3fd0*/  FFMA.FTZ R192, R197, UR40, -R6 ;  /* 0x00000028c5c07c23 */ /* 0x000fc20008010806 */
[--C-:B------:R-:W-:Y:S01]  /*3fe0*/  FFMA.FTZ R180, R181, UR40, -R6.reuse ;  /* 0x00000028b5b47c23 */ /* 0x100fe20008010806 */
[----:B------:R-:W-:Y:S01]  /*3ff0*/  FMNMX.FTZ R161, R195, R14, !PT ;  /* 0x0000000ec3a17209 */ /* 0x000fe20007810000 */
[----:B------:R1:W-:Y:S01]  /*4000*/  MUFU.EX2 R15, R169 ;  /* 0x000000a9000f7308 */ /* 0x0003e20000000800 */
[----:B------:R-:W-:-:S01]  /*4010*/  FFMA.FTZ R157, R172, UR40, -R6 ;  /* 0x00000028ac9d7c23 */ /* 0x000fc20008010806 */
[--C-:B------:R-:W-:Y:S01]  /*4020*/  FFMA.FTZ R164, R185, UR40, -R6.reuse ;  /* 0x00000028b9a47c23 */ /* 0x100fe20008010806 */
[----:B------:R-:W-:Y:S01]  /*4030*/  FMNMX.FTZ R14, R198, R161, !PT ;  /* 0x000000a1c60e7209 */ /* 0x000fe20007810000 */
[--C-:B------:R-:W-:Y:S01]  /*4040*/  FFMA.FTZ R181, R188, UR40, -R6.reuse ;  /* 0x00000028bcb57c23 */ /* 0x100fe20008010806 */
[----:B------:R-:W-:-:S01]  /*4050*/  FFMA.FTZ R188, R189, UR40, -R6 ;  /* 0x00000028bdbc7c23 */ /* 0x000fc20008010806 */
[--C-:B------:R-:W-:Y:S01]  /*4060*/  FFMA.FTZ R172, R193, UR40, -R6.reuse ;  /* 0x00000028c1ac7c23 */ /* 0x100fe20008010806 */
[----:B------:R-:W-:Y:S01]  /*4070*/  FMNMX.FTZ R165, R199, R14, !PT ;  /* 0x0000000ec7a57209 */ /* 0x000fe20007810000 */
[----:B------:R2:W-:Y:S01]  /*4080*/  MUFU.EX2 R161, R184 ;  /* 0x000000b800a17308 */ /* 0x0005e20000000800 */
[----:B------:R-:W-:-:S01]  /*4090*/  FFMA.FTZ R185, R196, UR40, -R6 ;  /* 0x00000028c4b97c23 */ /* 0x000fc20008010806 */
[--C-:B-1----:R-:W-:Y:S01]  /*40a0*/  FFMA.FTZ R169, R200, UR40, -R6.reuse ;  /* 0x00000028c8a97c23 */ /* 0x102fe20008010806 */
[----:B------:R-:W-:Y:S01]  /*40b0*/  FMNMX.FTZ R14, R202, R165, !PT ;  /* 0x000000a5ca0e7209 */ /* 0x000fe20007810000 */
[--C-:B------:R-:W-:Y:S01]  /*40c0*/  FFMA.FTZ R189, R204, UR40, -R6.reuse ;  /* 0x00000028ccbd7c23 */ /* 0x100fe20008010806 */
[----:B------:R-:W-:-:S01]  /*40d0*/  FFMA.FTZ R196, R205, UR40, -R6 ;  /* 0x00000028cdc47c23 */ /* 0x000fc20008010806 */
[--C-:B------:R-:W-:Y:S01]  /*40e0*/  FFMA.FTZ R193, R212, UR40, -R6.reuse ;  /* 0x00000028d4c17c23 */ /* 0x100fe20008010806 */
[----:B------:R-:W-:Y:S01]  /*40f0*/  FMNMX.FTZ R165, R203, R14, !PT ;  /* 0x0000000ecba57209 */ /* 0x000fe20007810000 */
[--C-:B------:R-:W-:Y:S01]  /*4100*/  FFMA.FTZ R200, R213, UR40, -R6.reuse ;  /* 0x00000028d5c87c23 */ /* 0x100fe20008010806 */
[----:B--2---:R-:W-:-:S01]  /*4110*/  FFMA.FTZ R184, R209, UR40, -R6 ;  /* 0x00000028d1b87c23 */ /* 0x004fc20008010806 */
[----:B------:R-:W1:Y:S01]  /*4120*/  MUFU.EX2 R8, R8 ;  /* 0x0000000800087308 */ /* 0x000e620000000800 */
[----:B------:R-:W-:-:S04]  /*4130*/  FMNMX.FTZ R14, R206, R165, !PT ;  /* 0x000000a5ce0e7209 */ /* 0x000fc80007810000 */
[----:B------:R-:W-:-:S03]  /*4140*/  FMNMX.FTZ R165, R207, R14, !PT ;  /* 0x0000000ecfa57209 */ /* 0x000fc60007810000 */
[----:B------:R-:W2:Y:S01]  /*4150*/  MUFU.EX2 R9, R9 ;  /* 0x0000000900097308 */ /* 0x000ea20000000800 */
[----:B------:R-:W-:-:S04]  /*4160*/  FMNMX.FTZ R14, R210, R165, !PT ;  /* 0x000000a5d20e7209 */ /* 0x000fc80007810000 */
[----:B------:R-:W-:-:S03]  /*4170*/  FMNMX.FTZ R165, R211, R14, !PT ;  /* 0x0000000ed3a57209 */ /* 0x000fc60007810000 */
[----:B------:R-:W3:Y:S01]  /*4180*/  MUFU.EX2 R152, R152 ;  /* 0x0000009800987308 */ /* 0x000ee20000000800 */
[----:B------:R-:W-:Y:S01]  /*4190*/  FMNMX.FTZ R14, R214, R165, !PT ;  /* 0x000000a5d60e7209 */ /* 0x000fe20007810000 */
[-C--:B-1----:R-:W-:Y:S01]  /*41a0*/  FMUL.FTZ R24, R24, R8.reuse ;  /* 0x0000000818187220 */ /* 0x082fe20000410000 */
[-C--:B------:R-:W-:Y:S01]  /*41b0*/  FMUL.FTZ R25, R25, R8.reuse ;  /* 0x0000000819197220 */ /* 0x080fe20000410000 */
[----:B------:R-:W-:Y:S01]  /*41c0*/  FMUL.FTZ R28, R28, R8 ;  /* 0x000000081c1c7220 */ /* 0x000fe20000410000 */
[----:B------:R-:W-:Y:S01]  /*41d0*/  FMNMX.FTZ R14, R215, R14, !PT ;  /* 0x0000000ed70e7209 */ /* 0x000fe20007810000 */
[-C--:B------:R-:W-:Y:S01]  /*41e0*/  FMUL.FTZ R29, R29, R8.reuse ;  /* 0x000000081d1d7220 */ /* 0x080fe20000410000 */
[----:B------:R-:W-:Y:S01]  /*41f0*/  FMUL.FTZ R32, R32, R8 ;  /* 0x0000000820207220 */ /* 0x000fe20000410000 */
[----:B------:R1:W-:Y:S01]  /*4200*/  MUFU.EX2 R165, R176 ;  /* 0x000000b000a57308 */ /* 0x0003e20000000800 */
[----:B--2---:R-:W-:-:S01]  /*4210*/  FFMA.FTZ R5, R8, R5, R9 ;  /* 0x0000000508057223 */ /* 0x004fc20000010009 */
[----:B------:R-:W2:Y:S01]  /*4220*/  SHFL.BFLY PT, R177, R14, 0x2, 0x1f ;  /* 0x0c401f000eb17f89 */ /* 0x000ea200000e0000 */
[-C--:B------:R-:W-:Y:S01]  /*4230*/  FMUL.FTZ R33, R33, R8.reuse ;  /* 0x0000000821217220 */ /* 0x080fe20000410000 */
[-C--:B------:R-:W-:Y:S01]  /*4240*/  FMUL.FTZ R36, R36, R8.reuse ;  /* 0x0000000824247220 */ /* 0x080fe20000410000 */
[-C--:B------:R-:W-:Y:S01]  /*4250*/  FMUL.FTZ R37, R37, R8.reuse ;  /* 0x0000000825257220 */ /* 0x080fe20000410000 */
[-C--:B------:R-:W-:Y:S01]  /*4260*/  FMUL.FTZ R40, R40, R8.reuse ;  /* 0x0000000828287220 */ /* 0x080fe20000410000 */
[----:B------:R-:W-:Y:S01]  /*4270*/  FMUL.FTZ R41, R41, R8 ;  /* 0x0000000829297220 */ /* 0x000fe20000410000 */
[----:B------:R-:W4:Y:S01]  /*4280*/  MUFU.EX2 R11, R11 ;  /* 0x0000000b000b7308 */ /* 0x000f220000000800 */
[----:B-1----:R-:W-:-:S01]  /*4290*/  FFMA.FTZ R176, R201, UR40, -R6 ;  /* 0x00000028c9b07c23 */ /* 0x002fc20008010806 */
[-C--:B------:R-:W-:Y:S01]  /*42a0*/  FMUL.FTZ R44, R44, R8.reuse ;  /* 0x000000082c2c7220 */ /* 0x080fe20000410000 */
[-C--:B------:R-:W-:Y:S01]  /*42b0*/  FMUL.FTZ R45, R45, R8.reuse ;  /* 0x000000082d2d7220 */ /* 0x080fe20000410000 */
[-C--:B------:R-:W-:Y:S01]  /*42c0*/  FMUL.FTZ R48, R48, R8.reuse ;  /* 0x0000000830307220 */ /* 0x080fe20000410000 */
[-C--:B------:R-:W-:Y:S01]  /*42d0*/  FMUL.FTZ R49, R49, R8.reuse ;  /* 0x0000000831317220 */ /* 0x080fe20000410000 */
[-C--:B------:R-:W-:Y:S01]  /*42e0*/  FMUL.FTZ R52, R52, R8.reuse ;  /* 0x0000000834347220 */ /* 0x080fe20000410000 */
[-C--:B------:R-:W-:Y:S01]  /*42f0*/  FMUL.FTZ R53, R53, R8.reuse ;  /* 0x0000000835357220 */ /* 0x080fe20000410000 */
[----:B------:R-:W1:Y:S01]  /*4300*/  MUFU.EX2 R12, R12 ;  /* 0x0000000c000c7308 */ /* 0x000e620000000800 */
[-C--:B------:R-:W-:Y:S01]  /*4310*/  FMUL.FTZ R56, R56, R8.reuse ;  /* 0x0000000838387220 */ /* 0x080fe20000410000 */
[-C--:B------:R-:W-:Y:S01]  /*4320*/  FMUL.FTZ R57, R57, R8.reuse ;  /* 0x0000000839397220 */ /* 0x080fe20000410000 */
[-C--:B------:R-:W-:Y:S01]  /*4330*/  FMUL.FTZ R60, R60, R8.reuse ;  /* 0x000000083c3c7220 */ /* 0x080fe20000410000 */
[-C--:B------:R-:W-:Y:S01]  /*4340*/  FMUL.FTZ R61, R61, R8.reuse ;  /* 0x000000083d3d7220 */ /* 0x080fe20000410000 */
[-C--:B------:R-:W-:Y:S01]  /*4350*/  FMUL.FTZ R64, R64, R8.reuse ;  /* 0x0000000840407220 */ /* 0x080fe20000410000 */
[-C--:B------:R-:W-:Y:S01]  /*4360*/  FMUL.FTZ R65, R65, R8.reuse ;  /* 0x0000000841417220 */ /* 0x080fe20000410000 */
[-C--:B------:R-:W-:Y:S01]  /*4370*/  FMUL.FTZ R68, R68, R8.reuse ;  /* 0x0000000844447220 */ /* 0x080fe20000410000 */
[----:B------:R-:W-:Y:S01]  /*4380*/  MUFU.EX2 R10, R10 ;  /* 0x0000000a000a7308 */ /* 0x000fe20000000800 */
[----:B------:R-:W-:Y:S01]  /*4390*/  FMUL.FTZ R69, R69, R8 ;  /* 0x0000000845457220 */ /* 0x000fe20000410000 */
[----:B--2---:R-:W-:Y:S01]  /*43a0*/  FMNMX.FTZ R197, R14, R177, !PT ;  /* 0x000000b10ec57209 */ /* 0x004fe20007810000 */
[----:B------:R-:W-:-:S01]  /*43b0*/  FFMA.FTZ R177, R208, UR40, -R6 ;  /* 0x00000028d0b17c23 */ /* 0x000fc20008010806 */
[-C--:B------:R-:W-:Y:S01]  /*43c0*/  FMUL.FTZ R72, R72, R8.reuse ;  /* 0x0000000848487220 */ /* 0x080fe20000410000 */
[-C--:B------:R-:W-:Y:S01]  /*43d0*/  FMUL.FTZ R73, R73, R8.reuse ;  /* 0x0000000849497220 */ /* 0x080fe20000410000 */
[-C--:B------:R-:W-:Y:S01]  /*43e0*/  FMUL.FTZ R76, R76, R8.reuse ;  /* 0x000000084c4c7220 */ /* 0x080fe20000410000 */
[----:B------:R-:W2:Y:S01]  /*43f0*/  SHFL.BFLY PT, R14, R197, 0x1, 0x1f ;  /* 0x0c201f00c50e7f89 */ /* 0x000ea200000e0000 */
[----:B------:R-:W-:Y:S01]  /*4400*/  MUFU.EX2 R13, R13 ;  /* 0x0000000d000d7308 */ /* 0x000fe20000000800 */
        /* <DEDUP_REMOVED lines=21> */
[----:B------:R-:W-:Y:S01]  /*4560*/  FMUL.FTZ R116, R116, R8 ;  /* 0x0000000874747220 */ /* 0x000fe20000410000 */
[----:B--2---:R-:W-:Y:S01]  /*4570*/  FMNMX.FTZ R14, R197, R14, !PT ;  /* 0x0000000ec50e7209 */ /* 0x004fe20007810000 */
[----:B------:R-:W-:Y:S01]  /*4580*/  IMAD.U32 R197, RZ, RZ, UR40 ;  /* 0x00000028ffc57e24 */ /* 0x000fe2000f8e00ff */
[----:B------:R-:W-:Y:S01]  /*4590*/  MUFU.EX2 R156, R156 ;  /* 0x0000009c009c7308 */ /* 0x000fe20000000800 */
[-C--:B------:R-:W-:Y:S01]  /*45a0*/  FMUL.FTZ R117, R117, R8.reuse ;  /* 0x0000000875757220 */ /* 0x080fe20000410000 */
[----:B------:R-:W-:Y:S01]  /*45b0*/  FMUL.FTZ R120, R120, R8 ;  /* 0x0000000878787220 */ /* 0x000fe20000410000 */
[----:B------:R-:W-:-:S01]  /*45c0*/  FADD.FTZ R6, -R14, R7 ;  /* 0x000000070e067221 */ /* 0x000fc20000010100 */
[-C--:B------:R-:W-:Y:S01]  /*45d0*/  FMUL.FTZ R121, R121, R8.reuse ;  /* 0x0000000879797220 */ /* 0x080fe20000410000 */
[-C--:B------:R-:W-:Y:S01]  /*45e0*/  FMUL.FTZ R124, R124, R8.reuse ;  /* 0x000000087c7c7220 */ /* 0x080fe20000410000 */
[-C--:B------:R-:W-:Y:S01]  /*45f0*/  FMUL.FTZ R125, R125, R8.reuse ;  /* 0x000000087d7d7220 */ /* 0x080fe20000410000 */
[----:B------:R-:W-:Y:S01]  /*4600*/  FMUL.FTZ R7, R6, UR40 ;  /* 0x0000002806077c20 */ /* 0x000fe20008410000 */
[----:B------:R-:W-:Y:S01]  /*4610*/  FFMA.FTZ R6, R14, R197, -8 ;  /* 0xc10000000e067423 */ /* 0x000fe200000100c5 */
[----:B------:R-:W-:Y:S01]  /*4620*/  MUFU.EX2 R157, R157 ;  /* 0x0000009d009d7308 */ /* 0x000fe20000000800 */
[-C--:B------:R-:W-:Y:S01]  /*4630*/  FMUL.FTZ R128, R128, R8.reuse ;  /* 0x0000000880807220 */ /* 0x080fe20000410000 */
[----:B------:R-:W-:Y:S01]  /*4640*/  FMUL.FTZ R129, R129, R8 ;  /* 0x0000000881817220 */ /* 0x000fe20000410000 */
[----:B------:R-:W-:-:S01]  /*4650*/  FFMA.FTZ R154, R154, UR40, -R6 ;  /* 0x000000289a9a7c23 */ /* 0x000fc20008010806 */
[--C-:B------:R-:W-:Y:S01]  /*4660*/  FFMA.FTZ R155, R155, UR40, -R6.reuse ;  /* 0x000000289b9b7c23 */ /* 0x100fe20008010806 */
[----:B------:R-:W-:-:S01]  /*4670*/  FFMA.FTZ R197, R158, UR40, -R6 ;  /* 0x000000289ec57c23 */ /* 0x000fc20008010806 */
[--C-:B------:R-:W-:Y:S01]  /*4680*/  FFMA.FTZ R204, R159, UR40, -R6.reuse ;  /* 0x000000289fcc7c23 */ /* 0x100fe20008010806 */
[----:B------:R-:W-:-:S01]  /*4690*/  FFMA.FTZ R158, R162, UR40, -R6 ;  /* 0x00000028a29e7c23 */ /* 0x000fc20008010806 */
[----:B------:R-:W-:Y:S01]  /*46a0*/  MUFU.EX2 R7, R7 ;  /* 0x0000000700077308 */ /* 0x000fe20000000800 */
[----:B------:R-:W-:-:S01]  /*46b0*/  FFMA.FTZ R159, R163, UR40, -R6 ;  /* 0x00000028a39f7c23 */ /* 0x000fc20008010806 */
[--C-:B------:R-:W-:Y:S01]  /*46c0*/  FFMA.FTZ R163, R171, UR40, -R6.reuse ;  /* 0x00000028aba37c23 */ /* 0x100fe20008010806 */
[----:B------:R-:W-:-:S01]  /*46d0*/  FFMA.FTZ R171, R175, UR40, -R6 ;  /* 0x00000028afab7c23 */ /* 0x000fc20008010806 */
[----:B------:R-:W-:Y:S01]  /*46e0*/  FFMA.FTZ R175, R182, UR40, -R6 ;  /* 0x00000028b6af7c23 */ /* 0x000fe20008010806 */
[----:B---3--:R-:W-:-:S01]  /*46f0*/  FADD.FTZ R182, R152, R5 ;  /* 0x0000000598b67221 */ /* 0x008fc20000010000 */
[--C-:B------:R-:W-:Y:S01]  /*4700*/  FFMA.FTZ R201, R166, UR40, -R6.reuse ;  /* 0x00000028a6c97c23 */ /* 0x100fe20008010806 */
[----:B------:R-:W-:-:S01]  /*4710*/  FFMA.FTZ R208, R167, UR40, -R6 ;  /* 0x00000028a7d07c23 */ /* 0x000fc20008010806 */
[----:B------:R-:W2:Y:S01]  /*4720*/  MUFU.EX2 R154, R154 ;  /* 0x0000009a009a7308 */ /* 0x000ea20000000800 */
[----:B----4-:R-:W-:-:S01]  /*4730*/  FADD.FTZ R5, R11, R182 ;  /* 0x000000b60b057221 */ /* 0x010fc20000010000 */
[--C-:B------:R-:W-:Y:S01]  /*4740*/  FFMA.FTZ R166, R178, UR40, -R6.reuse ;  /* 0x00000028b2a67c23 */ /* 0x100fe20008010806 */
[----:B------:R-:W-:-:S01]  /*4750*/  FFMA.FTZ R178, R183, UR40, -R6 ;  /* 0x00000028b7b27c23 */ /* 0x000fc20008010806 */
[----:B------:R-:W-:Y:S01]  /*4760*/  FFMA.FTZ R162, R170, UR40, -R6 ;  /* 0x00000028aaa27c23 */ /* 0x000fe20008010806 */
[----:B-1----:R-:W-:-:S01]  /*4770*/  FADD.FTZ R183, R12, R5 ;  /* 0x000000050cb77221 */ /* 0x002fc20000010000 */
[--C-:B------:R-:W-:Y:S01]  /*4780*/  FFMA.FTZ R170, R174, UR40, -R6.reuse ;  /* 0x00000028aeaa7c23 */ /* 0x100fe20008010806 */
[----:B------:R-:W-:Y:S01]  /*4790*/  F2FP.SATFINITE.E4M3.F32.PACK_AB_MERGE_C R11, R12, R11, RZ ;  /* 0x0000000b0c0b723e */ /* 0x000fe200048070ff */
[----:B------:R-:W1:Y:S01]  /*47a0*/  MUFU.EX2 R155, R155 ;  /* 0x0000009b009b7308 */ /* 0x000e620000000800 */
[----:B------:R-:W-:-:S01]  /*47b0*/  FFMA.FTZ R167, R179, UR40, -R6 ;  /* 0x00000028b3a77c23 */ /* 0x000fc20008010806 */
[--C-:B------:R-:W-:Y:S01]  /*47c0*/  FFMA.FTZ R174, R186, UR40, -R6.reuse ;  /* 0x00000028baae7c23 */ /* 0x100fe20008010806 */
[----:B------:R-:W-:-:S01]  /*47d0*/  FFMA.FTZ R179, R187, UR40, -R6 ;  /* 0x00000028bbb37c23 */ /* 0x000fc20008010806 */
[--C-:B------:R-:W-:Y:S01]  /*47e0*/  FFMA.FTZ R190, R190, UR40, -R6.reuse ;  /* 0x00000028bebe7c23 */ /* 0x100fe20008010806 */
[----:B------:R-:W-:-:S01]  /*47f0*/  FFMA.FTZ R191, R191, UR40, -R6 ;  /* 0x00000028bfbf7c23 */ /* 0x000fc20008010806 */
[--C-:B------:R-:W-:Y:S01]  /*4800*/  FFMA.FTZ R194, R194, UR40, -R6.reuse ;  /* 0x00000028c2c27c23 */ /* 0x100fe20008010806 */
[----:B------:R-:W-:-:S01]  /*4810*/  FFMA.FTZ R195, R195, UR40, -R6 ;  /* 0x00000028c3c37c23 */ /* 0x000fc20008010806 */
[----:B------:R-:W3:Y:S01]  /*4820*/  MUFU.EX2 R197, R197 ;  /* 0x000000c500c57308 */ /* 0x000ee20000000800 */
[----:B--2---:R-:W-:-:S01]  /*4830*/  FFMA.FTZ R4, R7, R4, R154 ;  /* 0x0000000407047223 */ /* 0x004fc2000001009a */
[--C-:B------:R-:W-:Y:S01]  /*4840*/  FFMA.FTZ R198, R198, UR40, -R6.reuse ;  /* 0x00000028c6c67c23 */ /* 0x100fe20008010806 */
[----:B------:R-:W-:-:S01]  /*4850*/  FFMA.FTZ R199, R199, UR40, -R6 ;  /* 0x00000028c7c77c23 */ /* 0x000fc20008010806 */
[--C-:B------:R-:W-:Y:S01]  /*4860*/  FFMA.FTZ R202, R202, UR40, -R6.reuse ;  /* 0x00000028caca7c23 */ /* 0x100fe20008010806 */
[----:B------:R-:W-:-:S01]  /*4870*/  FFMA.FTZ R203, R203, UR40, -R6 ;  /* 0x00000028cbcb7c23 */ /* 0x000fc20008010806 */
[--C-:B------:R-:W-:Y:S01]  /*4880*/  FFMA.FTZ R206, R206, UR40, -R6.reuse ;  /* 0x00000028cece7c23 */ /* 0x100fe20008010806 */
[----:B------:R-:W-:-:S01]  /*4890*/  FFMA.FTZ R207, R207, UR40, -R6 ;  /* 0x00000028cfcf7c23 */ /* 0x000fc20008010806 */
[----:B------:R-:W2:Y:S01]  /*48a0*/  MUFU.EX2 R204, R204 ;  /* 0x000000cc00cc7308 */ /* 0x000ea20000000800 */
[----:B-1----:R-:W-:-:S01]  /*48b0*/  FADD.FTZ R4, R155, R4 ;  /* 0x000000049b047221 */ /* 0x002fc20000010000 */
[--C-:B------:R-:W-:Y:S01]  /*48c0*/  FFMA.FTZ R210, R210, UR40, -R6.reuse ;  /* 0x00000028d2d27c23 */ /* 0x100fe20008010806 */
[----:B------:R-:W-:-:S01]  /*48d0*/  FFMA.FTZ R211, R211, UR40, -R6 ;  /* 0x00000028d3d37c23 */ /* 0x000fc20008010806 */
[--C-:B------:R-:W-:Y:S01]  /*48e0*/  FFMA.FTZ R214, R214, UR40, -R6.reuse ;  /* 0x00000028d6d67c23 */ /* 0x100fe20008010806 */
[----:B------:R-:W-:-:S01]  /*48f0*/  FFMA.FTZ R6, R215, UR40, -R6 ;  /* 0x00000028d7067c23 */ /* 0x000fc20008010806 */
[-C--:B------:R-:W-:Y:S01]  /*4900*/  FMUL.FTZ R132, R132, R8.reuse ;  /* 0x0000000884847220 */ /* 0x080fe20000410000 */
[----:B------:R-:W-:Y:S01]  /*4910*/  FMUL.FTZ R133, R133, R8 ;  /* 0x0000000885857220 */ /* 0x000fe20000410000 */
[----:B------:R-:W1:Y:S01]  /*4920*/  MUFU.EX2 R158, R158 ;  /* 0x0000009e009e7308 */ /* 0x000e620000000800 */
[----:B---3--:R-:W-:-:S01]  /*4930*/  FADD.FTZ R5, R197, R4 ;  /* 0x00000004c5057221 */ /* 0x008fc20000010000 */
[----:B------:R-:W-:Y:S01]  /*4940*/  FADD.FTZ R4, R10, R183 ;  /* 0x000000b70a047221 */ /* 0x000fe20000010000 */
[-C--:B------:R-:W-:Y:S01]  /*4950*/  FMUL.FTZ R136, R136, R8.reuse ;  /* 0x0000000888887220 */ /* 0x080fe20000410000 */
[-C--:B------:R-:W-:Y:S01]  /*4960*/  FMUL.FTZ R137, R137, R8.reuse ;  /* 0x0000000889897220 */ /* 0x080fe20000410000 */
[-C--:B------:R-:W-:Y:S01]  /*4970*/  FMUL.FTZ R140, R140, R8.reuse ;  /* 0x000000088c8c7220 */ /* 0x080fe20000410000 */
[----:B------:R-:W-:Y:S01]  /*4980*/  FADD.FTZ R183, R13, R4 ;  /* 0x000000040db77221 */ /* 0x000fe20000010000 */
[----:B------:R-:W-:Y:S01]  /*4990*/  FMUL.FTZ R141, R141, R8 ;  /* 0x000000088d8d7220 */ /* 0x000fe20000410000 */
[----:B------:R-:W3:Y:S01]  /*49a0*/  MUFU.EX2 R159, R159 ;  /* 0x0000009f009f7308 */ /* 0x000ee20000000800 */
[----:B--2---:R-:W-:-:S01]  /*49b0*/  FADD.FTZ R5, R204, R5 ;  /* 0x00000005cc057221 */ /* 0x004fc20000010000 */
[----:B------:R-:W-:Y:S01]  /*49c0*/  FADD.FTZ R12, R20, R183 ;  /* 0x000000b7140c7221 */ /* 0x000fe20000010000 */
[C---:B------:R-:W-:Y:S01]  /*49d0*/  F2FP.SATFINITE.E4M3.F32.PACK_AB_MERGE_C R20, R153.reuse, R20, RZ ;  /* 0x000000149914723e */ /* 0x040fe200048070ff */
[-C--:B------:R-:W-:Y:S01]  /*49e0*/  FMUL.FTZ R144, R144, R8.reuse ;  /* 0x0000000890907220 */ /* 0x080fe20000410000 */
[----:B------:R-:W-:Y:S01]  /*49f0*/  F2FP.SATFINITE.E4M3.F32.PACK_AB_MERGE_C R197, R204, R197, RZ ;  /* 0x000000c5ccc5723e */ /* 0x000fe200048070ff */
[----:B------:R-:W-:Y:S01]  /*4a00*/  FADD.FTZ R153, R153, R12 ;  /* 0x0000000c99997221 */ /* 0x000fe20000010000 */
[----:B------:R-:W-:Y:S01]  /*4a10*/  FMUL.FTZ R145, R145, R8 ;  /* 0x0000000891917220 */ /* 0x000fe20000410000 */
[----:B------:R-:W2:Y:S01]  /*4a20*/  MUFU.EX2 R201, R201 ;  /* 0x000000c900c97308 */ /* 0x000ea20000000800 */
[----:B-1----:R-:W-:-:S01]  /*4a30*/  FADD.FTZ R4, R158, R5 ;  /* 0x000000059e047221 */ /* 0x002fc20000010000 */
[-C--:B------:R-:W-:Y:S01]  /*4a40*/  FMUL.FTZ R148, R148, R8.reuse ;  /* 0x0000000894947220 */ /* 0x080fe20000410000 */
[----:B------:R-:W-:Y:S01]  /*4a50*/  FMUL.FTZ R149, R149, R8 ;  /* 0x0000000895957220 */ /* 0x000fe20000410000 */
[-C--:B------:R-:W-:Y:S01]  /*4a60*/  FMUL.FTZ R26, R26, R7.reuse ;  /* 0x000000071a1a7220 */ /* 0x080fe20000410000 */
[-C--:B------:R-:W-:Y:S01]  /*4a70*/  FMUL.FTZ R27, R27, R7.reuse ;  /* 0x000000071b1b7220 */ /* 0x080fe20000410000 */
[-C--:B------:R-:W-:Y:S01]  /*4a80*/  FMUL.FTZ R30, R30, R7.reuse ;  /* 0x000000071e1e7220 */ /* 0x080fe20000410000 */
[----:B------:R-:W-:Y:S01]  /*4a90*/  FMUL.FTZ R31, R31, R7 ;  /* 0x000000071f1f7220 */ /* 0x000fe20000410000 */
[----:B------:R-:W1:Y:S01]  /*4aa0*/  MUFU.EX2 R208, R208 ;  /* 0x000000d000d07308 */ /* 0x000e620000000800 */
[----:B---3--:R-:W-:-:S01]  /*4ab0*/  FADD.FTZ R4, R159, R4 ;  /* 0x000000049f047221 */ /* 0x008fc20000010000 */
[-C--:B------:R-:W-:Y:S01]  /*4ac0*/  FMUL.FTZ R34, R34, R7.reuse ;  /* 0x0000000722227220 */ /* 0x080fe20000410000 */
[-C--:B------:R-:W-:Y:S01]  /*4ad0*/  FMUL.FTZ R35, R35, R7.reuse ;  /* 0x0000000723237220 */ /* 0x080fe20000410000 */
[-C--:B------:R-:W-:Y:S01]  /*4ae0*/  FMUL.FTZ R38, R38, R7.reuse ;  /* 0x0000000726267220 */ /* 0x080fe20000410000 */
[-C--:B------:R-:W-:Y:S01]  /*4af0*/  FMUL.FTZ R39, R39, R7.reuse ;  /* 0x0000000727277220 */ /* 0x080fe20000410000 */
[-C--:B------:R-:W-:Y:S01]  /*4b00*/  FMUL.FTZ R42, R42, R7.reuse ;  /* 0x000000072a2a7220 */ /* 0x080fe20000410000 */
[----:B------:R-:W-:Y:S01]  /*4b10*/  FMUL.FTZ R43, R43, R7 ;  /* 0x000000072b2b7220 */ /* 0x000fe20000410000 */
[----:B------:R-:W3:Y:S01]  /*4b20*/  MUFU.EX2 R162, R162 ;  /* 0x000000a200a27308 */ /* 0x000ee20000000800 */
[----:B--2---:R-:W-:-:S01]  /*4b30*/  FADD.FTZ R5, R201, R4 ;  /* 0x00000004c9057221 */ /* 0x004fc20000010000 */
[----:B------:R-:W-:Y:S01]  /*4b40*/  FADD.FTZ R4, R156, R153 ;  /* 0x000000999c047221 */ /* 0x000fe20000010000 */
[-C--:B------:R-:W-:Y:S01]  /*4b50*/  FMUL.FTZ R46, R46, R7.reuse ;  /* 0x000000072e2e7220 */ /* 0x080fe20000410000 */
[-C--:B------:R-:W-:Y:S01]  /*4b60*/  FMUL.FTZ R47, R47, R7.reuse ;  /* 0x000000072f2f7220 */ /* 0x080fe20000410000 */
[-C--:B------:R-:W-:Y:S01]  /*4b70*/  FMUL.FTZ R50, R50, R7.reuse ;  /* 0x0000000732327220 */ /* 0x080fe20000410000 */
[----:B------:R-:W-:Y:S01]  /*4b80*/  FADD.FTZ R4, R15, R4 ;  /* 0x000000040f047221 */ /* 0x000fe20000010000 */
[----:B------:R-:W-:Y:S01]  /*4b90*/  FMUL.FTZ R51, R51, R7 ;  /* 0x0000000733337220 */ /* 0x000fe20000410000 */
[----:B------:R-:W2:Y:S01]  /*4ba0*/  MUFU.EX2 R163, R163 ;  /* 0x000000a300a37308 */ /* 0x000ea20000000800 */
[----:B-1----:R-:W-:-:S01]  /*4bb0*/  FADD.FTZ R5, R208, R5 ;  /* 0x00000005d0057221 */ /* 0x002fc20000010000 */
[----:B------:R-:W-:Y:S01]  /*4bc0*/  FADD.FTZ R153, R157, R4 ;  /* 0x000000049d997221 */ /* 0x000fe20000010000 */
[----:B------:R-:W-:Y:S01]  /*4bd0*/  F2FP.SATFINITE.E4M3.F32.PACK_AB_MERGE_C R201, R208, R201, RZ ;  /* 0x000000c9d0c9723e */ /* 0x000fe200048070ff */
        /* <DEDUP_REMOVED lines=14> */
[-C--:B------:R-:W-:Y:S01]  /*4cc0*/  FMUL.FTZ R74, R74, R7.reuse ;  /* 0x000000074a4a7220 */ /* 0x080fe20000410000 */
[-C--:B------:R-:W-:Y:S01]  /*4cd0*/  FMUL.FTZ R75, R75, R7.reuse ;  /* 0x000000074b4b7220 */ /* 0x080fe20000410000 */
[-C--:B------:R-:W-:Y:S01]  /*4ce0*/  FMUL.FTZ R78, R78, R7.reuse ;  /* 0x000000074e4e7220 */ /* 0x080fe20000410000 */
[-C--:B------:R-:W-:Y:S01]  /*4cf0*/  FMUL.FTZ R79, R79, R7.reuse ;  /* 0x000000074f4f7220 */ /* 0x080fe20000410000 */
[-C--:B------:R-:W-:Y:S01]  /*4d00*/  FMUL.FTZ R82, R82, R7.reuse ;  /* 0x0000000752527220 */ /* 0x080fe20000410000 */
[----:B------:R-:W-:Y:S01]  /*4d10*/  FMUL.FTZ R83, R83, R7 ;  /* 0x0000000753537220 */ /* 0x000fe20000410000 */
[----:B------:R-:W2:Y:S01]  /*4d20*/  MUFU.EX2 R171, R171 ;  /* 0x000000ab00ab7308 */ /* 0x000ea20000000800 */
[----:B-1----:R-:W-:-:S01]  /*4d30*/  FADD.FTZ R4, R170, R5 ;  /* 0x00000005aa047221 */ /* 0x002fc20000010000 */
[-C--:B------:R-:W-:Y:S01]  /*4d40*/  FMUL.FTZ R86, R86, R7.reuse ;  /* 0x0000000756567220 */ /* 0x080fe20000410000 */
[-C--:B------:R-:W-:Y:S01]  /*4d50*/  FMUL.FTZ R87, R87, R7.reuse ;  /* 0x0000000757577220 */ /* 0x080fe20000410000 */
[-C--:B------:R-:W-:Y:S01]  /*4d60*/  FMUL.FTZ R90, R90, R7.reuse ;  /* 0x000000075a5a7220 */ /* 0x080fe20000410000 */
[-C--:B------:R-:W-:Y:S01]  /*4d70*/  FMUL.FTZ R91, R91, R7.reuse ;  /* 0x000000075b5b7220 */ /* 0x080fe20000410000 */
[-C--:B------:R-:W-:Y:S01]  /*4d80*/  FMUL.FTZ R94, R94, R7.reuse ;  /* 0x000000075e5e7220 */ /* 0x080fe20000410000 */
[----:B------:R-:W-:Y:S01]  /*4d90*/  FMUL.FTZ R95, R95, R7 ;  /* 0x000000075f5f7220 */ /* 0x000fe20000410000 */
[----:B------:R-:W1:Y:S01]  /*4da0*/  MUFU.EX2 R166, R166 ;  /* 0x000000a600a67308 */ /* 0x000e620000000800 */
[----:B---3--:R-:W-:-:S01]  /*4db0*/  FADD.FTZ R12, R168, R153 ;  /* 0x00000099a80c7221 */ /* 0x008fc20000010000 */
[----:B------:R-:W-:Y:S01]  /*4dc0*/  F2FP.SATFINITE.E4M3.F32.PACK_AB_MERGE_C R157, R168, R157, RZ ;  /* 0x0000009da89d723e */ /* 0x000fe200048070ff */
[-C--:B------:R-:W-:Y:S01]  /*4dd0*/  FMUL.FTZ R98, R98, R7.reuse ;  /* 0x0000000762627220 */ /* 0x080fe20000410000 */
[----:B------:R-:W-:Y:S01]  /*4de0*/  FMUL.FTZ R99, R99, R7 ;  /* 0x0000000763637220 */ /* 0x000fe20000410000 */
[----:B------:R-:W-:-:S01]  /*4df0*/  FADD.FTZ R153, R21, R12 ;  /* 0x0000000c15997221 */ /* 0x000fc20000010000 */
[----:B------:R-:W-:Y:S01]  /*4e00*/  F2FP.SATFINITE.E4M3.F32.PACK_AB_MERGE_C R156, R15, R156, R157 ;  /* 0x0000009c0f9c723e */ /* 0x000fe2000480709d */
[----:B------:R-:W-:Y:S01]  /*4e10*/  FMUL.FTZ R102, R102, R7 ;  /* 0x0000000766667220 */ /* 0x000fe20000410000 */
[----:B------:R-:W3:Y:S01]  /*4e20*/  MUFU.EX2 R160, R160 ;  /* 0x000000a000a07308 */ /* 0x000ee20000000800 */
[----:B--2---:R-:W-:-:S01]  /*4e30*/  FADD.FTZ R5, R171, R4 ;  /* 0x00000004ab057221 */ /* 0x004fc20000010000 */
[----:B------:R-:W-:Y:S01]  /*4e40*/  F2FP.SATFINITE.E4M3.F32.PACK_AB_MERGE_C R170, R171, R170, RZ ;  /* 0x000000aaabaa723e */ /* 0x000fe200048070ff */
[-C--:B------:R-:W-:Y:S01]  /*4e50*/  FMUL.FTZ R103, R103, R7.reuse ;  /* 0x0000000767677220 */ /* 0x080fe20000410000 */
[-C--:B------:R-:W-:Y:S01]  /*4e60*/  FMUL.FTZ R106, R106, R7.reuse ;  /* 0x000000076a6a7220 */ /* 0x080fe20000410000 */
[-C--:B------:R-:W-:Y:S01]  /*4e70*/  FMUL.FTZ R107, R107, R7.reuse ;  /* 0x000000076b6b7220 */ /* 0x080fe20000410000 */
[----:B------:R-:W-:Y:S01]  /*4e80*/  F2FP.SATFINITE.E4M3.F32.PACK_AB_MERGE_C R157, R163, R162, R170 ;  /* 0x000000a2a39d723e */ /* 0x000fe200048070aa */
        /* <DEDUP_REMOVED lines=29> */
[----:B------:R-:W-:Y:S01]  /*5060*/  FMUL.FTZ R151, R151, R7 ;  /* 0x0000000797977220 */ /* 0x000fe20000410000 */
[----:B------:R-:W-:-:S03]  /*5070*/  F2FP.SATFINITE.E4M3.F32.PACK_AB_MERGE_C R152, R152, R9, R11 ;  /* 0x000000099898723e */ /* 0x000fc6000480700b */
[----:B------:R-:W1:Y:S01]  /*5080*/  MUFU.EX2 R178, R178 ;  /* 0x000000b200b27308 */ /* 0x000e620000000800 */
[----:B---3--:R-:W-:-:S07]  /*5090*/  FADD.FTZ R153, R175, R4 ;  /* 0x00000004af997221 */ /* 0x008fce0000010000 */
[----:B------:R-:W3:Y:S01]  /*50a0*/  MUFU.EX2 R174, R174 ;  /* 0x000000ae00ae7308 */ /* 0x000ee20000000800 */
[----:B--2---:R-:W-:-:S01]  /*50b0*/  FADD.FTZ R4, R180, R5 ;  /* 0x00000005b4047221 */ /* 0x004fc20000010000 */
[----:B------:R-:W-:-:S03]  /*50c0*/  F2FP.SATFINITE.E4M3.F32.PACK_AB_MERGE_C R173, R180, R173, RZ ;  /* 0x000000adb4ad723e */ /* 0x000fc600048070ff */
[----:B------:R-:W-:-:S03]  /*50d0*/  FADD.FTZ R5, R161, R4 ;  /* 0x00000004a1057221 */ /* 0x000fc60000010000 */
[----:B------:R-:W2:Y:S01]  /*50e0*/  MUFU.EX2 R164, R164 ;  /* 0x000000a400a47308 */ /* 0x000ea20000000800 */
[----:B-1----:R-:W-:-:S01]  /*50f0*/  FADD.FTZ R153, R178, R153 ;  /* 0x00000099b2997221 */ /* 0x002fc20000010000 */
[----:B------:R-:W-:-:S06]  /*5100*/  F2FP.SATFINITE.E4M3.F32.PACK_AB_MERGE_C R175, R178, R175, RZ ;  /* 0x000000afb2af723e */ /* 0x000fcc00048070ff */
[----:B------:R-:W1:Y:S01]  /*5110*/  MUFU.EX2 R179, R179 ;  /* 0x000000b300b37308 */ /* 0x000e620000000800 */
[----:B---3--:R-:W-:-:S07]  /*5120*/  FADD.FTZ R4, R174, R153 ;  /* 0x00000099ae047221 */ /* 0x008fce0000010000 */
[----:B------:R-:W3:Y:S01]  /*5130*/  MUFU.EX2 R190, R190 ;  /* 0x000000be00be7308 */ /* 0x000ee20000000800 */
[----:B--2---:R-:W-:-:S07]  /*5140*/  FADD.FTZ R12, R164, R5 ;  /* 0x00000005a40c7221 */ /* 0x004fce0000010000 */
[----:B------:R-:W2:Y:S01]  /*5150*/  MUFU.EX2 R181, R181 ;  /* 0x000000b500b57308 */ /* 0x000ea20000000800 */
[----:B-1----:R-:W-:-:S07]  /*5160*/  FADD.FTZ R5, R179, R4 ;  /* 0x00000004b3057221 */ /* 0x002fce0000010000 */
[----:B------:R-:W1:Y:S01]  /*5170*/  MUFU.EX2 R191, R191 ;  /* 0x000000bf00bf7308 */ /* 0x000e620000000800 */
[----:B---3--:R-:W-:-:S07]  /*5180*/  FADD.FTZ R4, R190, R5 ;  /* 0x00000005be047221 */ /* 0x008fce0000010000 */
[----:B------:R-:W3:Y:S01]  /*5190*/  MUFU.EX2 R188, R188 ;  /* 0x000000bc00bc7308 */ /* 0x000ee20000000800 */
[----:B--2---:R-:W-:-:S07]  /*51a0*/  FADD.FTZ R153, R181, R12 ;  /* 0x0000000cb5997221 */ /* 0x004fce0000010000 */
[----:B------:R-:W2:Y:S01]  /*51b0*/  MUFU.EX2 R194, R194 ;  /* 0x000000c200c27308 */ /* 0x000ea20000000800 */
[----:B-1----:R-:W-:-:S01]  /*51c0*/  FADD.FTZ R5, R191, R4 ;  /* 0x00000004bf057221 */ /* 0x002fc20000010000 */
[----:B------:R-:W-:-:S06]  /*51d0*/  F2FP.SATFINITE.E4M3.F32.PACK_AB_MERGE_C R190, R191, R190, RZ ;  /* 0x000000bebfbe723e */ /* 0x000fcc00048070ff */
[----:B------:R-:W1:Y:S01]  /*51e0*/  MUFU.EX2 R195, R195 ;  /* 0x000000c300c37308 */ /* 0x000e620000000800 */
[----:B---3--:R-:W-:-:S01]  /*51f0*/  FADD.FTZ R12, R188, R153 ;  /* 0x00000099bc0c7221 */ /* 0x008fc20000010000 */
[----:B------:R-:W-:-:S03]  /*5200*/  F2FP.SATFINITE.E4M3.F32.PACK_AB_MERGE_C R181, R188, R181, RZ ;  /* 0x000000b5bcb5723e */ /* 0x000fc600048070ff */
[----:B------:R-:W-:-:S03]  /*5210*/  FADD.FTZ R153, R165, R12 ;  /* 0x0000000ca5997221 */ /* 0x000fc60000010000 */
        /* <DEDUP_REMOVED lines=9> */
[----:B-1----:R-:W-:-:S07]  /*52b0*/  FADD.FTZ R153, R185, R12 ;  /* 0x0000000cb9997221 */ /* 0x002fce0000010000 */
[----:B------:R-:W1:Y:S01]  /*52c0*/  MUFU.EX2 R202, R202 ;  /* 0x000000ca00ca7308 */ /* 0x000e620000000800 */
[----:B---3--:R-:W-:-:S01]  /*52d0*/  FADD.FTZ R5, R199, R4 ;  /* 0x00000004c7057221 */ /* 0x008fc20000010000 */
[----:B------:R-:W-:-:S04]  /*52e0*/  F2FP.SATFINITE.E4M3.F32.PACK_AB_MERGE_C R198, R199, R198, RZ ;  /* 0x000000c6c7c6723e */ /* 0x000fc800048070ff */
[----:B------:R-:W-:Y:S02]  /*52f0*/  F2FP.SATFINITE.E4M3.F32.PACK_AB_MERGE_C R163, R195, R194, R198 ;  /* 0x000000c2c3a3723e */ /* 0x000fe400048070c6 */
[----:B------:R-:W3:Y:S01]  /*5300*/  MUFU.EX2 R169, R169 ;  /* 0x000000a900a97308 */ /* 0x000ee20000000800 */
[----:B--2---:R-:W-:-:S01]  /*5310*/  FADD.FTZ R12, R192, R153 ;  /* 0x00000099c00c7221 */ /* 0x004fc20000010000 */
[----:B------:R-:W-:-:S04]  /*5320*/  F2FP.SATFINITE.E4M3.F32.PACK_AB_MERGE_C R185, R192, R185, RZ ;  /* 0x000000b9c0b9723e */ /* 0x000fc800048070ff */
[----:B------:R-:W-:Y:S02]  /*5330*/  F2FP.SATFINITE.E4M3.F32.PACK_AB_MERGE_C R162, R172, R165, R185 ;  /* 0x000000a5aca2723e */ /* 0x000fe400048070b9 */
        /* <DEDUP_REMOVED lines=14> */
[----:B------:R-:W-:-:S04]  /*5420*/  F2FP.SATFINITE.E4M3.F32.PACK_AB_MERGE_C R206, R207, R206, RZ ;  /* 0x000000cecfce723e */ /* 0x000fc800048070ff */
[----:B------:R-:W-:Y:S02]  /*5430*/  F2FP.SATFINITE.E4M3.F32.PACK_AB_MERGE_C R165, R203, R202, R206 ;  /* 0x000000cacba5723e */ /* 0x000fe400048070ce */
[----:B------:R-:W1:Y:S01]  /*5440*/  MUFU.EX2 R177, R177 ;  /* 0x000000b100b17308 */ /* 0x000e620000000800 */
[----:B---3--:R-:W-:-:S01]  /*5450*/  FADD.FTZ R12, R196, R171 ;  /* 0x000000abc40c7221 */ /* 0x008fc20000010000 */
[----:B------:R-:W-:-:S06]  /*5460*/  F2FP.SATFINITE.E4M3.F32.PACK_AB_MERGE_C R189, R196, R189, RZ ;  /* 0x000000bdc4bd723e */ /* 0x000fcc00048070ff */
        /* <DEDUP_REMOVED lines=12> */
[C---:B--2---:R-:W-:Y:S01]  /*5530*/  F2FP.SATFINITE.E4M3.F32.PACK_AB_MERGE_C R214, R153.reuse, R214, RZ ;  /* 0x000000d699d6723e */ /* 0x044fe200048070ff */
[----:B------:R-:W-:-:S01]  /*5540*/  FADD.FTZ R4, R153, R4 ;  /* 0x0000000499047221 */ /* 0x000fc20000010000 */
[----:B------:R-:W-:Y:S02]  /*5550*/  F2FP.SATFINITE.E4M3.F32.PACK_AB_MERGE_C R153, R155, R154, R197 ;  /* 0x0000009a9b99723e */ /* 0x000fe400048070c5 */
[----:B------:R-:W-:Y:S02]  /*5560*/  F2FP.SATFINITE.E4M3.F32.PACK_AB_MERGE_C R155, R159, R158, R201 ;  /* 0x0000009e9f9b723e */ /* 0x000fe400048070c9 */
[----:B------:R-:W-:Y:S02]  /*5570*/  F2FP.SATFINITE.E4M3.F32.PACK_AB_MERGE_C R158, R160, R21, R173 ;  /* 0x00000015a09e723e */ /* 0x000fe400048070ad */
[C---:B-1----:R-:W-:Y:S01]  /*5580*/  F2FP.SATFINITE.E4M3.F32.PACK_AB_MERGE_C R193, R200.reuse, R193, RZ ;  /* 0x000000c1c8c1723e */ /* 0x042fe200048070ff */
[----:B------:R-:W-:Y:S01]  /*5590*/  FADD.FTZ R5, R200, R171 ;  /* 0x000000abc8057221 */ /* 0x000fe20000010000 */
[----:B------:R-:W-:-:S02]  /*55a0*/  F2FP.SATFINITE.E4M3.F32.PACK_AB_MERGE_C R159, R167, R166, R175 ;  /* 0x000000a6a79f723e */ /* 0x000fc400048070af */
[----:B------:R-:W-:Y:S02]  /*55b0*/  F2FP.SATFINITE.E4M3.F32.PACK_AB_MERGE_C R160, R164, R161, R181 ;  /* 0x000000a1a4a0723e */ /* 0x000fe400048070b5 */
[----:B------:R-:W-:Y:S02]  /*55c0*/  F2FP.SATFINITE.E4M3.F32.PACK_AB_MERGE_C R154, R13, R10, R20 ;  /* 0x0000000a0d9a723e */ /* 0x000fe40004807014 */
[----:B------:R-:W-:Y:S02]  /*55d0*/  F2FP.SATFINITE.E4M3.F32.PACK_AB_MERGE_C R161, R179, R174, R190 ;  /* 0x000000aeb3a1723e */ /* 0x000fe400048070be */
[----:B------:R-:W-:Y:S02]  /*55e0*/  F2FP.SATFINITE.E4M3.F32.PACK_AB_MERGE_C R164, R176, R169, R189 ;  /* 0x000000a9b0a4723e */ /* 0x000fe400048070bd */
[----:B------:R-:W-:Y:S02]  /*55f0*/  F2FP.SATFINITE.E4M3.F32.PACK_AB_MERGE_C R166, R184, R177, R193 ;  /* 0x000000b1b8a6723e */ /* 0x000fe400048070c1 */
[----:B------:R-:W-:Y:S01]  /*5600*/  F2FP.SATFINITE.E4M3.F32.PACK_AB_MERGE_C R167, R211, R210, R214 ;  /* 0x000000d2d3a7723e */ /* 0x000fe200048070d6 */
[----:B------:R-:W-:Y:S06]  /*5610*/  @!P0 BRA `(.L_x_25) ;  /* 0x0000000000048947 */ /* 0x000fec0003800000 */
[----:B------:R-:W-:Y:S01]  /*5620*/  BPT.TRAP 0x1 ;  /* 0x000000040000795c */ /* 0x000fe20000300000 */
.L_x_25:
[----:B------:R-:W-:-:S04]  /*5630*/  IMAD.U32 R6, RZ, RZ, UR52 ;  /* 0x00000034ff067e24 */ /* 0x000fc8000f8e00ff */
[----:B------:R1:W2:Y:S01]  /*5640*/  SYNCS.PHASECHK.TRANS64.TRYWAIT P2, [UR45+0x38850], R6 ;  /* 0x03885006ff0075a7 */ /* 0x0002a2000804016d */
[----:B------:R-:W-:Y:S05]  /*5650*/  @!P0 BRA `(.L_x_26) ;  /* 0x0000000000048947 */ /* 0x000fea0003800000 */
[----:B------:R-:W-:Y:S01]  /*5660*/  BPT.TRAP 0x1 ;  /* 0x000000040000795c */ /* 0x000fe20000300000 */
.L_x_26:
[----:B-1----:R-:W-:Y:S01]  /*5670*/  VIADD R6, R224, 0x8 ;  /* 0x00000008e0067836 */ /* 0x002fe20000000000 */
[----:B--2---:R-:W-:Y:S06]  /*5680*/  @P2 BRA `(.L_x_27) ;  /* 0x00000000000c2947 */ /* 0x004fec0003800000 */
[----:B------:R-:W-:-:S04]  /*5690*/  IMAD.U32 R7, RZ, RZ, UR52 ;  /* 0x00000034ff077e24 */ /* 0x000fc8000f8e00ff */
[----:B------:R-:W1:Y:S02]  /*56a0*/  SYNCS.PHASECHK.TRANS64.TRYWAIT P2, [UR45+0x38850], R7 ;  /* 0x03885007ff0075a7 */ /* 0x000e64000804016d */
[----:B-1----:R-:W-:Y:S05]  /*56b0*/  @!P2 BRA `(.L_x_28) ;  /* 0x0000008c0048a947 */ /* 0x002fea0003800000 */
.L_x_27:
[----:B------:R2:W-:Y:S01]  /*56c0*/  BAR.SYNC.DEFER_BLOCKING R6, 0x100 ;  /* 0x000400060000751d */ /* 0x0005e20000010000 */
[----:B------:R-:W-:-:S05]  /*56d0*/  ULEA UR10, UR36, UR49, 0xb ;  /* 0x00000031240a7291 */ /* 0x000fca000f8e583f */
[----:B------:R-:W-:Y:S02]  /*56e0*/  UMOV UR7, 0x40000040 ;  /* 0x4000004000077882 */ /* 0x000fe40000000000 */
[----:B------:R-:W-:Y:S01]  /*56f0*/  UMOV UR6, UR10 ;  /* 0x0000000a00067c82 */ /* 0x000fe20008000000 */
[----:B------:R-:W-:-:S06]  /*5700*/  WARPGROUP.ARRIVE ;  /* 0x00000000000079c5 */ /* 0x000fcc0000000000 */
        /* <DEDUP_REMOVED lines=20> */
[----:B--2---:R-:W-:Y:S05]  /*5850*/  @!P0 BRA `(.L_x_29) ;  /* 0x0000000000048947 */ /* 0x004fea0003800000 */
[----:B------:R-:W-:Y:S01]  /*5860*/  BPT.TRAP 0x1 ;  /* 0x000000040000795c */ /* 0x000fe20000300000 */
.L_x_29:
[----:B------:R-:W-:Y:S01]  /*5870*/  UIADD3 UR45, UR45, 0x38860, URZ ;  /* 0x000388602d2d7890 */ /* 0x000fe2000fffe03f */
[----:B-1----:R-:W-:Y:S02]  /*5880*/  IMAD.MOV.U32 R7, RZ, RZ, R14 ;  /* 0x000000ffff077224 */ /* 0x002fe400078e000e */
[----:B------:R-:W-:Y:S01]  /*5890*/  IMAD.MOV.U32 R6, RZ, RZ, R3 ;  /* 0x000000ffff067224 */ /* 0x000fe200078e0003 */
[----:B------:R-:W-:-:S09]  /*58a0*/  UPRMT UR45, UR47, 0x654, UR45 ;  /* 0x000006542f2d7896 */ /* 0x000fd2000800002d */
[----:B------:R-:W-:Y:S01]  /*58b0*/  SYNCS.ARRIVE.TRANS64.RED.A1T0 RZ, [UR45], RZ ;  /* 0x000000ffffff79a7 */ /* 0x000fe2000810042d */
[----:B------:R-:W-:Y:S05]  /*58c0*/  @P1 BRA `(.L_x_30) ;  /* 0xffffffdc00601947 */ /* 0x000fea000383ffff */
.L_x_19:
[----:B------:R-:W-:Y:S01]  /*58d0*/  ULDC.64 UR10, c[0x0][0x9a0] ;  /* 0x00026800000a7ab9 */ /* 0x000fe20000000a00 */
[----:B------:R-:W-:Y:S01]  /*58e0*/  USHF.R.S32.HI UR4, URZ, 0x1f, UR39 ;  /* 0x0000001f3f047899 */ /* 0x000fe20008011427 */
[----:B------:R-:W-:Y:S01]  /*58f0*/  IMAD.MOV.U32 R202, RZ, RZ, 0x3f800000 ;  /* 0x3f800000ffca7424 */ /* 0x000fe200078e00ff */
[----:B------:R-:W-:Y:S02]  /*5900*/  UISETP.NE.U32.AND UP0, UPT, UR10, URZ, UPT ;  /* 0x0000003f0a00728c */ /* 0x000fe4000bf05070 */
[----:B------:R-:W-:Y:S02]  /*5910*/  UIADD3 UR5, -UR39, URZ, URZ ;  /* 0x0000003f27057290 */ /* 0x000fe4000fffe13f */
[----:B------:R-:W-:Y:S01]  /*5920*/  UISETP.NE.AND.EX UP0, UPT, UR11, URZ, UPT, UP0 ;  /* 0x0000003f0b00728c */ /* 0x000fe2000bf05300 */
[----:B--2---:R-:W2:Y:S01]  /*5930*/  SHFL.BFLY PT, R8, R5, 0x2, 0x1f ;  /* 0x0c401f0005087f89 */ /* 0x004ea200000e0000 */
[----:B------:R-:W-:Y:S02]  /*5940*/  ULDC UR6, c[0x0][0xc44] ;  /* 0x0003110000067ab9 */ /* 0x000fe40000000800 */
[----:B------:R-:W-:-:S02]  /*5950*/  UIMAD UR5, UR6, UR5, UR38 ;  /* 0x00000005060572a4 */ /* 0x000fc4000f8e0226 */
[----:B------:R-:W-:-:S05]  /*5960*/  PLOP3.LUT P0, PT, PT, PT, UP0, 0x80, 0x0 ;  /* 0x000000000000781c */ /* 0x000fca0003f0f008 */
[----:B------:R-:W-:Y:S01]  /*5970*/  @UP0 ULDC.64 UR12, c[0x0][0x9c8] ;  /* 0x00027200000c0ab9 */ /* 0x000fe20000000a00 */
[----:B------:R-:W-:Y:S02]  /*5980*/  @UP0 USHF.R.S32.HI UR9, URZ, 0x1f, UR5 ;  /* 0x0000001f3f090899 */ /* 0x000fe40008011405 */
[----:B------:R-:W-:Y:S02]  /*5990*/  @UP0 UIMAD UR8, UR4, UR12, URZ ;  /* 0x0000000c040802a4 */ /* 0x000fe4000f8e023f */
[----:B------:R-:W-:Y:S02]  /*59a0*/  @UP0 UIMAD.WIDE.U32 UR6, UR39, UR12, URZ ;  /* 0x0000000c270602a5 */ /* 0x000fe4000f8e003f */
[----:B------:R-:W-:-:S03]  /*59b0*/  @UP0 UIMAD UR8, UR39, UR13, UR8 ;  /* 0x0000000d270802a4 */ /* 0x000fc6000f8e0208 */
[----:B------:R-:W-:Y:S01]  /*59c0*/  @UP0 ULDC.64 UR12, c[0x0][0x9d0] ;  /* 0x00027400000c0ab9 */ /* 0x000fe20000000a00 */
[----:B------:R-:W-:Y:S02]  /*59d0*/  @UP0 UIADD3 UR7, UR7, UR8, URZ ;  /* 0x0000000807070290 */ /* 0x000fe4000fffe03f */
[----:B------:R-:W-:Y:S02]  /*59e0*/  @UP0 UIMAD UR8, UR9, UR12, URZ ;  /* 0x0000000c090802a4 */ /* 0x000fe4000f8e023f */
[----:B------:R-:W-:Y:S02]  /*59f0*/  @UP0 UIMAD.WIDE.U32 UR6, UR5, UR12, UR6 ;  /* 0x0000000c050602a5 */ /* 0x000fe4000f8e0006 */
[----:B------:R-:W-:-:S04]  /*5a00*/  @UP0 UIMAD UR8, UR5, UR13, UR8 ;  /* 0x0000000d050802a4 */ /* 0x000fc8000f8e0208 */
[----:B------:R-:W-:Y:S02]  /*5a10*/  @UP0 UIADD3 UR7, UR7, UR8, URZ ;  /* 0x0000000807070290 */ /* 0x000fe4000fffe03f */
[----:B------:R-:W-:Y:S01]  /*5a20*/  @UP0 ULEA UR8, UP1, UR6, UR10, 0x2 ;  /* 0x0000000a06080291 */ /* 0x000fe2000f82103f */
[----:B--2---:R-:W-:-:S03]  /*5a30*/  FADD.FTZ R8, R8, R5 ;  /* 0x0000000508087221 */ /* 0x004fc60000010000 */
[----:B------:R-:W-:Y:S01]  /*5a40*/  @UP0 ULEA.HI.X UR9, UR6, UR11, UR7, 0x2, UP1 ;  /* 0x0000000b06090291 */ /* 0x000fe200088f1407 */
[----:B------:R-:W1:Y:S01]  /*5a50*/  S2R R13, SR_TID.X ;  /* 0x00000000000d7919 */ /* 0x000e620000002100 */
[----:B------:R-:W-:Y:S01]  /*5a60*/  IMAD.U32 R6, RZ, RZ, UR8 ;  /* 0x00000008ff067e24 */ /* 0x000fe2000f8e00ff */
[----:B------:R-:W-:Y:S01]  /*5a70*/  ULDC.64 UR10, c[0x4][0x128] ;  /* 0x01004a00000a7ab9 */ /* 0x000fe20000000a00 */
[----:B------:R-:W2:Y:S02]  /*5a80*/  SHFL.BFLY PT, R9, R8, 0x1, 0x1f ;  /* 0x0c201f0008097f89 */ /* 0x000ea400000e0000 */
[----:B0-----:R-:W-:Y:S01]  /*5a90*/  IMAD.U32 R7, RZ, RZ, UR9 ;  /* 0x00000009ff077e24 */ /* 0x001fe2000f8e00ff */
[----:B------:R1:W-:Y:S08]  /*5aa0*/  BAR.ARV R0, 0x100 ;  /* 0x000400000000751d */ /* 0x0003f00000002000 */
[----:B------:R-:W-:Y:S06]  /*5ab0*/  BAR.ARV 0x8, 0x180 ;  /* 0x0206000000007b1d */ /* 0x000fec0000002000 */
[----:B------:R0:W3:Y:S02]  /*5ac0*/  @P0 LDG.E R202, desc[UR50][R6.64] ;  /* 0x0000003206ca0981 */ /* 0x0000e4000c1e1900 */
[----:B------:R-:W4:Y:S01]  /*5ad0*/  S2UR UR8, SR_CgaCtaId ;  /* 0x00000000000879c3 */ /* 0x000f220000008800 */
[----:B------:R-:W-:Y:S01]  /*5ae0*/  UMOV UR6, 0x400 ;  /* 0x0000040000067882 */ /* 0x000fe20000000000 */
[----:B------:R-:W-:Y:S01]  /*5af0*/  IMAD.MOV.U32 R205, RZ, RZ, RZ ;  /* 0x000000ffffcd7224 */ /* 0x000fe200078e00ff */
[----:B------:R-:W4:Y:S01]  /*5b00*/  SHFL.BFLY PT, R11, R4, 0x2, 0x1f ;  /* 0x0c401f00040b7f89 */ /* 0x000f2200000e0000 */
[----:B--2---:R-:W-:Y:S01]  /*5b10*/  FADD.FTZ R9, R8, R9 ;  /* 0x0000000908097221 */ /* 0x004fe20000010000 */
[----:B------:R-:W-:-:S02]  /*5b20*/  IMAD.MOV.U32 R197, RZ, RZ, 0x2 ;  /* 0x00000002ffc57424 */ /* 0x000fc400078e00ff */
[----:B-1----:R-:W-:Y:S01]  /*5b30*/  IMAD.SHL.U32 R0, R13, 0x4, RZ ;  /* 0x000000040d007824 */ /* 0x002fe200078e00ff */
[----:B------:R-:W1:Y:S01]  /*5b40*/  S2UR UR7, SR_SWINHI ;  /* 0x00000000000779c3 */ /* 0x000e620000002f00 */
[C---:B0-----:R-:W-:Y:S01]  /*5b50*/  FMUL.FTZ R7, R9.reuse, 0.00390625 ;  /* 0x3b80000009077820 */ /* 0x041fe20000410000 */
[----:B------:R-:W-:Y:S01]  /*5b60*/  FSETP.NE.FTZ.AND P0, PT, R9, RZ, PT ;  /* 0x000000ff0900720b */ /* 0x000fe20003f15000 */
[----:B------:R-:W-:Y:S01]  /*5b70*/  IMAD.MOV.U32 R207, RZ, RZ, RZ ;  /* 0x000000ffffcf7224 */ /* 0x000fe200078e00ff */
[----:B------:R-:W-:Y:S01]  /*5b80*/  LOP3.LUT R6, R0, 0xc, RZ, 0xc0, !PT ;  /* 0x0000000c00067812 */ /* 0x000fe200078ec0ff */
[----:B------:R-:W-:Y:S01]  /*5b90*/  IMAD.U32 R8, RZ, RZ, UR40 ;  /* 0x00000028ff087e24 */ /* 0x000fe2000f8e00ff */
[----:B------:R-:W-:Y:S02]  /*5ba0*/  FSETP.NE.FTZ.AND P3, PT, R7, RZ, PT ;  /* 0x000000ff0700720b */ /* 0x000fe40003f75000 */
[----:B------:R-:W-:-:S07]  /*5bb0*/  IADD3 R6, P4, R6, UR10, RZ ;  /* 0x0000000a06067c10 */ /* 0x000fce000ff9e0ff */
[----:B------:R-:W-:Y:S01]  /*5bc0*/  @P0 MUFU.RCP R205, R9 ;  /* 0x0000000900cd0308 */ /* 0x000fe20000001000 */
[----:B----4-:R-:W-:Y:S01]  /*5bd0*/  ULEA UR6, UR8, UR6, 0x18 ;  /* 0x0000000608067291 */ /* 0x010fe2000f8ec03f */
[----:B------:R-:W-:Y:S02]  /*5be0*/  FADD.FTZ R11, R11, R4 ;  /* 0x000000040b0b7221 */ /* 0x000fe40000010000 */
[----:B------:R-:W-:-:S04]  /*5bf0*/  @P3 FMUL.FTZ R8, R8, 0.69314718246459960938 ;  /* 0x3f31721808083820 */ /* 0x000fc80000410000 */
[----:B------:R0:W2:Y:S01]  /*5c00*/  @P3 MUFU.LG2 R4, R7 ;  /* 0x0000000700043308 */ /* 0x0000a20000000c00 */
[----:B------:R-:W4:Y:S01]  /*5c10*/  SHFL.BFLY PT, R10, R11, 0x1, 0x1f ;  /* 0x0c201f000b0a7f89 */ /* 0x000f2200000e0000 */
[----:B------:R-:W-:Y:S01]  /*5c20*/  UMOV UR8, UR6 ;  /* 0x0000000600087c82 */ /* 0x000fe20008000000 */
[----:B-1----:R-:W-:Y:S02]  /*5c30*/  UMOV UR9, UR7 ;  /* 0x0000000700097c82 */ /* 0x002fe40008000000 */
[----:B------:R-:W-:-:S04]  /*5c40*/  IMAD.WIDE R196, R220, R197, UR8 ;  /* 0x00000008dcc47e25 */ /* 0x000fc8000f8e02c5 */
[----:B0-----:R-:W-:Y:S02]  /*5c50*/  IMAD.X R7, RZ, RZ, UR11, P4 ;  /* 0x0000000bff077e24 */ /* 0x001fe4000a0e06ff */
[----:B----4-:R-:W-:-:S03]  /*5c60*/  FADD.FTZ R5, R11, R10 ;  /* 0x0000000a0b057221 */ /* 0x010fc60000010000 */
[----:B------:R0:W4:Y:S01]  /*5c70*/  LDG.E.CONSTANT R203, desc[UR50][R6.64] ;  /* 0x0000003206cb7981 */ /* 0x000122000c1e9900 */
[----:B------:R-:W-:Y:S01]  /*5c80*/  IADD3 R11, P1, R196, 0xc060, RZ ;  /* 0x0000c060c40b7810 */ /* 0x000fe20007f3e0ff */
[----:B------:R-:W-:Y:S02]  /*5c90*/  IMAD.U32 R20, RZ, RZ, UR40 ;  /* 0x00000028ff147e24 */ /* 0x000fe4000f8e00ff */
[C---:B------:R-:W-:Y:S01]  /*5ca0*/  FMUL.FTZ R12, R5.reuse, 0.00390625 ;  /* 0x3b800000050c7820 */ /* 0x040fe20000410000 */
[----:B------:R-:W-:Y:S01]  /*5cb0*/  FSETP.NE.FTZ.AND P0, PT, R5, RZ, PT ;  /* 0x000000ff0500720b */ /* 0x000fe20003f15000 */
[----:B------:R-:W-:Y:S01]  /*5cc0*/  IMAD R194, R22, 0x40, R2 ;  /* 0x0000004016c27824 */ /* 0x000fe200078e0202 */
[----:B------:R-:W-:Y:S01]  /*5cd0*/  LOP3.LUT R10, R11, 0x380, RZ, 0xc0, !PT ;  /* 0x000003800b0a7812 */ /* 0x000fe200078ec0ff */
[----:B------:R-:W-:Y:S01]  /*5ce0*/  IMAD.MOV.U32 R195, RZ, RZ, 0x2 ;  /* 0x00000002ffc37424 */ /* 0x000fe200078e00ff */
[----:B------:R-:W-:Y:S01]  /*5cf0*/  FSETP.NE.FTZ.AND P2, PT, R12, RZ, PT ;  /* 0x000000ff0c00720b */ /* 0x000fe20003f55000 */
[----:B------:R-:W-:Y:S01]  /*5d00*/  USHF.R.S32.HI UR12, URZ, 0x1f, UR5 ;  /* 0x0000001f3f0c7899 */ /* 0x000fe20008011405 */
[----:B------:R-:W-:Y:S01]  /*5d10*/  SHF.R.U64 R10, R10, 0x3, RZ ;  /* 0x000000030a0a7819 */ /* 0x000fe200000012ff */
[----:B------:R-:W-:-:S06]  /*5d20*/  ULDC.64 UR10, c[0x0][0xb90] ;  /* 0x0002e400000a7ab9 */ /* 0x000fcc0000000a00 */
[----:B------:R2:W-:Y:S01]  /*5d30*/  @P0 MUFU.RCP R207, R5 ;  /* 0x0000000500cf0308 */ /* 0x0005e20000001000 */
[----:B------:R-:W-:-:S04]  /*5d40*/  LOP3.LUT P0, R0, R13, 0x3, RZ, 0xc0, !PT ;  /* 0x000000030d007812 */ /* 0x000fc8000780c0ff */
[----:B------:R-:W-:Y:S01]  /*5d50*/  ISETP.EQ.OR P0, PT, R0, 0x3, !P0 ;  /* 0x000000030000780c */ /* 0x000fe20004702670 */
[----:B------:R-:W-:Y:S02]  /*5d60*/  IMAD.MOV.U32 R0, RZ, RZ, -0x800000 ;  /* 0xff800000ff007424 */ /* 0x000fe400078e00ff */
[----:B------:R1:W0:Y:S01]  /*5d70*/  @P2 MUFU.LG2 R9, R12 ;  /* 0x0000000c00092308 */ /* 0x0002220000000c00 */
[----:B--2---:R-:W-:Y:S01]  /*5d80*/  @P3 FMUL.FTZ R5, R4, 0.69314718246459960938 ;  /* 0x3f31721804053820 */ /* 0x004fe20000410000 */
[----:B------:R-:W-:Y:S02]  /*5d90*/  LOP3.LUT R4, R10, R11, RZ, 0x3c, !PT ;  /* 0x0000000b0a047212 */ /* 0x000fe400078e3cff */
[----:B------:R-:W-:Y:S01]  /*5da0*/  IADD3 R15, P6, R196, 0xc040, RZ ;  /* 0x0000c040c40f7810 */ /* 0x000fe20007fde0ff */
[----:B------:R-:W-:Y:S01]  /*5db0*/  @P3 FFMA.FTZ R0, R8, R3, R5 ;  /* 0x0000000308003223 */ /* 0x000fe20000010005 */
[----:B------:R-:W-:Y:S01]  /*5dc0*/  IADD3 R11, P3, R196, 0xc000, RZ ;  /* 0x0000c000c40b7810 */ /* 0x000fe20007f7e0ff */
[----:B-1----:R-:W-:Y:S01]  /*5dd0*/  @P2 FMUL.FTZ R12, R20, 0.69314718246459960938 ;  /* 0x3f317218140c2820 */ /* 0x002fe20000410000 */
[----:B------:R-:W-:-:S02]  /*5de0*/  IMAD.MOV.U32 R3, RZ, RZ, -0x800000 ;  /* 0xff800000ff037424 */ /* 0x000fc400078e00ff */
[----:B------:R-:W-:Y:S01]  /*5df0*/  LOP3.LUT R5, R11, 0x380, RZ, 0xc0, !PT ;  /* 0x000003800b057812 */ /* 0x000fe200078ec0ff */
[----:B0-----:R-:W-:-:S04]  /*5e00*/  @P2 FMUL.FTZ R9, R9, 0.69314718246459960938 ;  /* 0x3f31721809092820 */ /* 0x001fc80000410000 */
[----:B------:R-:W-:Y:S01]  /*5e10*/  @P2 FFMA.FTZ R3, R12, R14, R9 ;  /* 0x0000000e0c032223 */ /* 0x000fe20000010009 */
[C---:B------:R-:W-:Y:S01]  /*5e20*/  IADD3 R181, P2, R196.reuse, 0x8060, RZ ;  /* 0x00008060c4b57810 */ /* 0x040fe20007f5e0ff */
[--C-:B------:R-:W-:Y:S01]  /*5e30*/  IMAD.X R9, RZ, RZ, R197.reuse, P6 ;  /* 0x000000ffff097224 */ /* 0x100fe200030e06c5 */
[C---:B------:R-:W-:Y:S02]  /*5e40*/  IADD3 R163, P6, R196.reuse, 0x8020, RZ ;  /* 0x00008020c4a37810 */ /* 0x040fe40007fde0ff */
[----:B------:R-:W-:Y:S01]  /*5e50*/  SHF.R.U64 R6, R5, 0x3, RZ ;  /* 0x0000000305067819 */ /* 0x000fe200000012ff */
[----:B------:R-:W-:Y:S01]  /*5e60*/  IMAD.X R5, RZ, RZ, R197, P1 ;  /* 0x000000ffff057224 */ /* 0x000fe200008e06c5 */
[----:B------:R-:W-:Y:S02]  /*5e70*/  LOP3.LUT R180, R181, 0x380, RZ, 0xc0, !PT ;  /* 0x00000380b5b47812 */ /* 0x000fe400078ec0ff */
[----:B------:R-:W-:Y:S02]  /*5e80*/  IADD3 R177, P1, R196, 0x20, RZ ;  /* 0x00000020c4b17810 */ /* 0x000fe40007f3e0ff */
[----:B------:R-:W-:-:S02]  /*5e90*/  LOP3.LUT R162, R163, 0x380, RZ, 0xc0, !PT ;  /* 0x00000380a3a27812 */ /* 0x000fc400078ec0ff */
[----:B------:R-:W-:Y:S02]  /*5ea0*/  SHF.R.U64 R180, R180, 0x3, RZ ;  /* 0x00000003b4b47819 */ /* 0x000fe400000012ff */
[----:B------:R-:W-:Y:S02]  /*5eb0*/  LOP3.LUT R176, R177, 0x380, RZ, 0xc0, !PT ;  /* 0x00000380b1b07812 */ /* 0x000fe400078ec0ff */
[----:B------:R-:W-:Y:S02]  /*5ec0*/  SHF.R.U64 R162, R162, 0x3, RZ ;  /* 0x00000003a2a27819 */ /* 0x000fe400000012ff */
[----:B------:R-:W-:Y:S02]  /*5ed0*/  IADD3 R13, P4, R196, 0xc020, RZ ;  /* 0x0000c020c40d7810 */ /* 0x000fe40007f9e0ff */
[----:B------:R-:W-:Y:S01]  /*5ee0*/  LOP3.LUT R180, R180, R181, RZ, 0x3c, !PT ;  /* 0x000000b5b4b47212 */ /* 0x000fe200078e3cff */
[----:B------:R-:W-:Y:S01]  /*5ef0*/  IMAD.X R181, RZ, RZ, R197, P2 ;  /* 0x000000ffffb57224 */ /* 0x000fe200010e06c5 */
[----:B------:R-:W-:-:S02]  /*5f00*/  SHF.R.U64 R176, R176, 0x3, RZ ;  /* 0x00000003b0b07819 */ /* 0x000fc400000012ff */
[----:B------:R-:W-:Y:S01]  /*5f10*/  LOP3.LUT R162, R162, R163, RZ, 0x3c, !PT ;  /* 0x000000a3a2a27212 */ /* 0x000fe200078e3cff */
[--C-:B------:R-:W-:Y:S01]  /*5f20*/  IMAD.X R163, RZ, RZ, R197.reuse, P6 ;  /* 0x000000ffffa37224 */ /* 0x100fe200030e06c5 */
[----:B------:R-:W-:Y:S01]  /*5f30*/  LOP3.LUT R6, R6, R11, RZ, 0x3c, !PT ;  /* 0x0000000b06067212 */ /* 0x000fe200078e3cff */
[----:B------:R-:W-:Y:S01]  /*5f40*/  IMAD.X R11, RZ, RZ, R197, P4 ;  /* 0x000000ffff0b7224 */ /* 0x000fe200020e06c5 */
[C---:B------:R-:W-:Y:S02]  /*5f50*/  IADD3 R183, P2, R196.reuse, 0x4040, RZ ;  /* 0x00004040c4b77810 */ /* 0x040fe40007f5e0ff */
[C---:B------:R-:W-:Y:S02]  /*5f60*/  IADD3 R191, P6, R196.reuse, 0x4000, RZ ;  /* 0x00004000c4bf7810 */ /* 0x040fe40007fde0ff */
[C---:B------:R-:W-:Y:S02]  /*5f70*/  IADD3 R179, P5, R196.reuse, 0x8040, RZ ;  /* 0x00008040c4b37810 */ /* 0x040fe40007fbe0ff */
[----:B------:R-:W-:-:S02]  /*5f80*/  IADD3 R185, P4, R196, 0x8000, RZ ;  /* 0x00008000c4b97810 */ /* 0x000fc40007f9e0ff */
[----:B------:R-:W-:Y:S01]  /*5f90*/  LOP3.LUT R176, R176, R177, RZ, 0x3c, !PT ;  /* 0x000000b1b0b07212 */ /* 0x000fe200078e3cff */
[----:B------:R-:W-:Y:S01]  /*5fa0*/  IMAD.X R177, RZ, RZ, R197, P1 ;  /* 0x000000ffffb17224 */ /* 0x000fe200008e06c5 */
[----:B------:R-:W-:Y:S02]  /*5fb0*/  LOP3.LUT R182, R183, 0x380, RZ, 0xc0, !PT ;  /* 0x00000380b7b67812 */ /* 0x000fe400078ec0ff */
[----:B------:R-:W-:Y:S02]  /*5fc0*/  IADD3 R193, P1, R196, 0x4020, RZ ;  /* 0x00004020c4c17810 */ /* 0x000fe40007f3e0ff */
[----:B------:R-:W-:Y:S02]  /*5fd0*/  LOP3.LUT R190, R191, 0x380, RZ, 0xc0, !PT ;  /* 0x00000380bfbe7812 */ /* 0x000fe400078ec0ff */
[----:B------:R-:W-:Y:S02]  /*5fe0*/  LOP3.LUT R178, R179, 0x380, RZ, 0xc0, !PT ;  /* 0x00000380b3b27812 */ /* 0x000fe400078ec0ff */
[----:B------:R-:W-:-:S02]  /*5ff0*/  LOP3.LUT R184, R185, 0x380, RZ, 0xc0, !PT ;  /* 0x00000380b9b87812 */ /* 0x000fc400078ec0ff */
[----:B------:R-:W-:Y:S01]  /*6000*/  LOP3.LUT R8, R15, 0x380, RZ, 0xc0, !PT ;  /* 0x000003800f087812 */ /* 0x000fe200078ec0ff */
[----:B------:R-:W-:Y:S01]  /*6010*/  IMAD.WIDE R194, R194, R195, UR8 ;  /* 0x00000008c2c27e25 */ /* 0x000fe2000f8e02c3 */
[----:B------:R-:W-:Y:S02]  /*6020*/  SHF.R.U64 R182, R182, 0x3, RZ ;  /* 0x00000003b6b67819 */ /* 0x000fe400000012ff */
[----:B------:R-:W-:Y:S02]  /*6030*/  LOP3.LUT R192, R193, 0x380, RZ, 0xc0, !PT ;  /* 0x00000380c1c07812 */ /* 0x000fe400078ec0ff */
[----:B------:R-:W-:Y:S02]  /*6040*/  SHF.R.U64 R190, R190, 0x3, RZ ;  /* 0x00000003bebe7819 */ /* 0x000fe400000012ff */
[----:B------:R-:W-:Y:S02]  /*6050*/  SHF.R.U64 R178, R178, 0x3, RZ ;  /* 0x00000003b2b27819 */ /* 0x000fe400000012ff */
[----:B------:R-:W-:-:S02]  /*6060*/  SHF.R.U64 R184, R184, 0x3, RZ ;  /* 0x00000003b8b87819 */ /* 0x000fc400000012ff */
[----:B------:R-:W-:Y:S02]  /*6070*/  SHF.R.U64 R8, R8, 0x3, RZ ;  /* 0x0000000308087819 */ /* 0x000fe400000012ff */
[----:B------:R-:W-:Y:S01]  /*6080*/  LOP3.LUT R182, R182, R183, RZ, 0x3c, !PT ;  /* 0x000000b7b6b67212 */ /* 0x000fe200078e3cff */
[--C-:B------:R-:W-:Y:S01]  /*6090*/  IMAD.X R183, RZ, RZ, R197.reuse, P2 ;  /* 0x000000ffffb77224 */ /* 0x100fe200010e06c5 */
[----:B------:R-:W-:Y:S01]  /*60a0*/  SHF.R.U64 R192, R192, 0x3, RZ ;  /* 0x00000003c0c07819 */ /* 0x000fe200000012ff */
[--C-:B------:R-:W-:Y:S01]  /*60b0*/  IMAD.X R7, RZ, RZ, R197.reuse, P3 ;  /* 0x000000ffff077224 */ /* 0x100fe200018e06c5 */
[----:B------:R-:W-:Y:S01]  /*60c0*/  LOP3.LUT R190, R190, R191, RZ, 0x3c, !PT ;  /* 0x000000bfbebe7212 */ /* 0x000fe200078e3cff */
[--C-:B------:R-:W-:Y:S01]  /*60d0*/  IMAD.X R191, RZ, RZ, R197.reuse, P6 ;  /* 0x000000ffffbf7224 */ /* 0x100fe200030e06c5 */
[----:B------:R-:W-:Y:S01]  /*60e0*/  LOP3.LUT R178, R178, R179, RZ, 0x3c, !PT ;  /* 0x000000b3b2b27212 */ /* 0x000fe200078e3cff */
[--C-:B------:R-:W-:Y:S01]  /*60f0*/  IMAD.X R179, RZ, RZ, R197.reuse, P5 ;  /* 0x000000ffffb37224 */ /* 0x100fe200028e06c5 */
[----:B------:R-:W-:Y:S01]  /*6100*/  LOP3.LUT R184, R184, R185, RZ, 0x3c, !PT ;  /* 0x000000b9b8b87212 */ /* 0x000fe200078e3cff */
[----:B------:R-:W-:Y:S01]  /*6110*/  IMAD.X R185, RZ, RZ, R197, P4 ;  /* 0x000000ffffb97224 */ /* 0x000fe200020e06c5 */
[----:B------:R-:W-:-:S02]  /*6120*/  IADD3 R21, P2, R194, 0x2000, RZ ;  /* 0x00002000c2157810 */ /* 0x000fc40007f5e0ff */
[----:B------:R-:W-:Y:S02]  /*6130*/  LOP3.LUT R8, R8, R15, RZ, 0x3c, !PT ;  /* 0x0000000f08087212 */ /* 0x000fe400078e3cff */
[----:B------:R-:W-:Y:S02]  /*6140*/  IADD3 R187, P3, R196, 0x4060, RZ ;  /* 0x00004060c4bb7810 */ /* 0x000fe40007f7e0ff */
[----:B------:R-:W-:Y:S02]  /*6150*/  IADD3 R161, P6, R194, 0x5000, RZ ;  /* 0x00005000c2a17810 */ /* 0x000fe40007fde0ff */
[C---:B------:R-:W-:Y:S02]  /*6160*/  IADD3 R189, P5, R196.reuse, 0x40, RZ ;  /* 0x00000040c4bd7810 */ /* 0x040fe40007fbe0ff */
[----:B------:R-:W-:Y:S02]  /*6170*/  IADD3 R15, P4, R196, 0x60, RZ ;  /* 0x00000060c40f7810 */ /* 0x000fe40007f9e0ff */
[----:B------:R-:W-:Y:S01]  /*6180*/  LOP3.LUT R192, R192, R193, RZ, 0x3c, !PT ;  /* 0x000000c1c0c07212 */ /* 0x000fe200078e3cff */
[----:B------:R-:W-:Y:S01]  /*6190*/  IMAD.X R193, RZ, RZ, R197, P1 ;  /* 0x000000ffffc17224 */ /* 0x000fe200008e06c5 */
[----:B------:R-:W-:-:S02]  /*61a0*/  LOP3.LUT R20, R21, 0x380, RZ, 0xc0, !PT ;  /* 0x0000038015147812 */ /* 0x000fc400078ec0ff */
[----:B------:R-:W-:Y:S02]  /*61b0*/  LOP3.LUT R186, R187, 0x380, RZ, 0xc0, !PT ;  /* 0x00000380bbba7812 */ /* 0x000fe400078ec0ff */
[----:B------:R-:W-:Y:S02]  /*61c0*/  IADD3 R157, P1, R194, 0x4000, RZ ;  /* 0x00004000c29d7810 */ /* 0x000fe40007f3e0ff */
[----:B------:R-:W-:Y:S02]  /*61d0*/  LOP3.LUT R160, R161, 0x380, RZ, 0xc0, !PT ;  /* 0x00000380a1a07812 */ /* 0x000fe400078ec0ff */
[----:B------:R-:W-:Y:S02]  /*61e0*/  LOP3.LUT R10, R13, 0x380, RZ, 0xc0, !PT ;  /* 0x000003800d0a7812 */ /* 0x000fe400078ec0ff */
[----:B------:R-:W-:Y:S02]  /*61f0*/  LOP3.LUT R188, R189, 0x380, RZ, 0xc0, !PT ;  /* 0x00000380bdbc7812 */ /* 0x000fe400078ec0ff */
[----:B------:R-:W-:-:S02]  /*6200*/  LOP3.LUT R14, R15, 0x380, RZ, 0xc0, !PT ;  /* 0x000003800f0e7812 */ /* 0x000fc400078ec0ff */
[----:B------:R-:W-:Y:S02]  /*6210*/  SHF.R.U64 R20, R20, 0x3, RZ ;  /* 0x0000000314147819 */ /* 0x000fe400000012ff */
[----:B------:R-:W-:Y:S02]  /*6220*/  SHF.R.U64 R186, R186, 0x3, RZ ;  /* 0x00000003baba7819 */ /* 0x000fe400000012ff */
[----:B------:R-:W-:Y:S02]  /*6230*/  LOP3.LUT R156, R157, 0x380, RZ, 0xc0, !PT ;  /* 0x000003809d9c7812 */ /* 0x000fe400078ec0ff */
[----:B------:R-:W-:Y:S02]  /*6240*/  SHF.R.U64 R160, R160, 0x3, RZ ;  /* 0x00000003a0a07819 */ /* 0x000fe400000012ff */
[----:B------:R-:W-:Y:S02]  /*6250*/  SHF.R.U64 R10, R10, 0x3, RZ ;  /* 0x000000030a0a7819 */ /* 0x000fe400000012ff */
[----:B------:R-:W-:-:S02]  /*6260*/  SHF.R.U64 R188, R188, 0x3, RZ ;  /* 0x00000003bcbc7819 */ /* 0x000fc400000012ff */
[----:B------:R-:W-:Y:S02]  /*6270*/  SHF.R.U64 R14, R14, 0x3, RZ ;  /* 0x000000030e0e7819 */ /* 0x000fe400000012ff */
[----:B------:R-:W-:Y:S01]  /*6280*/  LOP3.LUT R20, R20, R21, RZ, 0x3c, !PT ;  /* 0x0000001514147212 */ /* 0x000fe200078e3cff */
[----:B------:R-:W-:Y:S01]  /*6290*/  IMAD.X R21, RZ, RZ, R195, P2 ;  /* 0x000000ffff157224 */ /* 0x000fe200010e06c3 */
[----:B------:R-:W-:Y:S01]  /*62a0*/  LOP3.LUT R186, R186, R187, RZ, 0x3c, !PT ;  /* 0x000000bbbaba7212 */ /* 0x000fe200078e3cff */
[----:B------:R-:W-:Y:S01]  /*62b0*/  IMAD.X R187, RZ, RZ, R197, P3 ;  /* 0x000000ffffbb7224 */ /* 0x000fe200018e06c5 */
[----:B------:R-:W-:Y:S02]  /*62c0*/  SHF.R.U64 R156, R156, 0x3, RZ ;  /* 0x000000039c9c7819 */ /* 0x000fe400000012ff */
[----:B------:R-:W-:Y:S01]  /*62d0*/  LOP3.LUT R160, R160, R161, RZ, 0x3c, !PT ;  /* 0x000000a1a0a07212 */ /* 0x000fe200078e3cff */
[----:B------:R-:W-:Y:S01]  /*62e0*/  IMAD.X R161, RZ, RZ, R195, P6 ;  /* 0x000000ffffa17224 */ /* 0x000fe200030e06c3 */
[----:B------:R-:W-:-:S02]  /*62f0*/  LOP3.LUT R10, R10, R13, RZ, 0x3c, !PT ;  /* 0x0000000d0a0a7212 */ /* 0x000fc400078e3cff */
[----:B------:R-:W-:Y:S01]  /*6300*/  LOP3.LUT R188, R188, R189, RZ, 0x3c, !PT ;  /* 0x000000bdbcbc7212 */ /* 0x000fe200078e3cff */
[--C-:B------:R-:W-:Y:S01]  /*6310*/  IMAD.X R189, RZ, RZ, R197.reuse, P5 ;  /* 0x000000ffffbd7224 */ /* 0x100fe200028e06c5 */
[----:B------:R-:W-:Y:S01]  /*6320*/  LOP3.LUT R14, R14, R15, RZ, 0x3c, !PT ;  /* 0x0000000f0e0e7212 */ /* 0x000fe200078e3cff */
[----:B------:R-:W-:Y:S01]  /*6330*/  IMAD.X R15, RZ, RZ, R197, P4 ;  /* 0x000000ffff0f7224 */ /* 0x000fe200020e06c5 */
[C---:B------:R-:W-:Y:S02]  /*6340*/  IADD3 R171, P2, R194.reuse, 0x8000, RZ ;  /* 0x00008000c2ab7810 */ /* 0x040fe40007f5e0ff */
[C---:B------:R-:W-:Y:S02]  /*6350*/  IADD3 R13, P3, R194.reuse, 0x1000, RZ ;  /* 0x00001000c20d7810 */ /* 0x040fe40007f7e0ff */
[----:B------:R-:W-:Y:S02]  /*6360*/  IADD3 R159, P6, R194, 0xb000, RZ ;  /* 0x0000b000c29f7810 */ /* 0x000fe40007fde0ff */
[----:B------:R-:W-:-:S02]  /*6370*/  MOV R6, R6 ;  /* 0x0000000600067202 */ /* 0x000fc40000000f00 */
[----:B------:R-:W-:Y:S02]  /*6380*/  IADD3 R155, P5, R194, 0x3000, RZ ;  /* 0x00003000c29b7810 */ /* 0x000fe40007fbe0ff */
[----:B------:R-:W-:Y:S01]  /*6390*/  LOP3.LUT R156, R156, R157, RZ, 0x3c, !PT ;  /* 0x0000009d9c9c7212 */ /* 0x000fe200078e3cff */
[----:B------:R-:W-:Y:S01]  /*63a0*/  IMAD.X R157, RZ, RZ, R195, P1 ;  /* 0x000000ffff9d7224 */ /* 0x000fe200008e06c3 */
[----:B------:R-:W-:Y:S02]  /*63b0*/  LOP3.LUT R170, R171, 0x380, RZ, 0xc0, !PT ;  /* 0x00000380abaa7812 */ /* 0x000fe400078ec0ff */
[----:B------:R-:W-:Y:S02]  /*63c0*/  LOP3.LUT R12, R13, 0x380, RZ, 0xc0, !PT ;  /* 0x000003800d0c7812 */ /* 0x000fe400078ec0ff */
[----:B------:R-:W-:Y:S02]  /*63d0*/  IADD3 R153, P1, R194, 0xa000, RZ ;  /* 0x0000a000c2997810 */ /* 0x000fe40007f3e0ff */
[----:B------:R-:W-:-:S02]  /*63e0*/  LOP3.LUT R158, R159, 0x380, RZ, 0xc0, !PT ;  /* 0x000003809f9e7812 */ /* 0x000fc400078ec0ff */
[----:B------:R-:W-:Y:S02]  /*63f0*/  LOP3.LUT R154, R155, 0x380, RZ, 0xc0, !PT ;  /* 0x000003809b9a7812 */ /* 0x000fe400078ec0ff */
[----:B------:R-:W-:Y:S02]  /*6400*/  MOV R14, R14 ;  /* 0x0000000e000e7202 */ /* 0x000fe40000000f00 */
[----:B------:R-:W-:Y:S02]  /*6410*/  SHF.R.U64 R170, R170, 0x3, RZ ;  /* 0x00000003aaaa7819 */ /* 0x000fe400000012ff */
[----:B------:R-:W-:Y:S02]  /*6420*/  SHF.R.U64 R12, R12, 0x3, RZ ;  /* 0x000000030c0c7819 */ /* 0x000fe400000012ff */
[----:B------:R-:W-:Y:S02]  /*6430*/  LOP3.LUT R152, R153, 0x380, RZ, 0xc0, !PT ;  /* 0x0000038099987812 */ /* 0x000fe400078ec0ff */
[----:B------:R-:W-:-:S02]  /*6440*/  SHF.R.U64 R158, R158, 0x3, RZ ;  /* 0x000000039e9e7819 */ /* 0x000fc400000012ff */
[----:B------:R-:W-:Y:S02]  /*6450*/  SHF.R.U64 R154, R154, 0x3, RZ ;  /* 0x000000039a9a7819 */ /* 0x000fe400000012ff */
[----:B------:R-:W-:Y:S01]  /*6460*/  LOP3.LUT R170, R170, R171, RZ, 0x3c, !PT ;  /* 0x000000abaaaa7212 */ /* 0x000fe200078e3cff */
[--C-:B------:R-:W-:Y:S01]  /*6470*/  IMAD.X R171, RZ, RZ, R195.reuse, P2 ;  /* 0x000000ffffab7224 */ /* 0x100fe200010e06c3 */
[----:B------:R-:W-:Y:S01]  /*6480*/  LOP3.LUT R12, R12, R13, RZ, 0x3c, !PT ;  /* 0x0000000d0c0c7212 */ /* 0x000fe200078e3cff */
[----:B------:R-:W-:Y:S01]  /*6490*/  IMAD.X R13, RZ, RZ, R195, P3 ;  /* 0x000000ffff0d7224 */ /* 0x000fe200018e06c3 */
[----:B------:R-:W-:Y:S02]  /*64a0*/  SHF.R.U64 R152, R152, 0x3, RZ ;  /* 0x0000000398987819 */ /* 0x000fe400000012ff */
[----:B------:R-:W-:Y:S02]  /*64b0*/  LOP3.LUT R158, R158, R159, RZ, 0x3c, !PT ;  /* 0x0000009f9e9e7212 */ /* 0x000fe400078e3cff */
[----:B------:R-:W-:-:S02]  /*64c0*/  LOP3.LUT R201, R196, 0x380, RZ, 0xc0, !PT ;  /* 0x00000380c4c97812 */ /* 0x000fc400078ec0ff */
[----:B------:R-:W-:Y:S01]  /*64d0*/  LOP3.LUT R154, R154, R155, RZ, 0x3c, !PT ;  /* 0x0000009b9a9a7212 */ /* 0x000fe200078e3cff */
[----:B------:R-:W-:Y:S01]  /*64e0*/  IMAD.X R155, RZ, RZ, R195, P5 ;  /* 0x000000ffff9b7224 */ /* 0x000fe200028e06c3 */
[C---:B------:R-:W-:Y:S02]  /*64f0*/  IADD3 R159, P2, R194.reuse, 0xe000, RZ ;  /* 0x0000e000c29f7810 */ /* 0x040fe40007f5e0ff */
[----:B------:R-:W-:Y:S01]  /*6500*/  IADD3 R169, P3, R194, 0x7000, RZ ;  /* 0x00007000c2a97810 */ /* 0x000fe20007f7e0ff */
[-C--:B---3--:R-:W-:Y:S01]  /*6510*/  FMUL.FTZ R205, R205, R202.reuse ;  /* 0x000000cacdcd7220 */ /* 0x088fe20000410000 */
[----:B------:R-:W-:-:S03]  /*6520*/  FMUL.FTZ R207, R207, R202 ;  /* 0x000000cacfcf7220 */ /* 0x000fc60000410000 */
[-C--:B------:R-:W-:Y:S01]  /*6530*/  FMUL.FTZ R7, R32, R205.reuse ;  /* 0x000000cd20077220 */ /* 0x080fe20000410000 */
[-C--:B------:R-:W-:Y:S01]  /*6540*/  FMUL.FTZ R32, R33, R205.reuse ;  /* 0x000000cd21207220 */ /* 0x080fe20000410000 */
[-C--:B------:R-:W-:Y:S01]  /*6550*/  FMUL.FTZ R33, R72, R205.reuse ;  /* 0x000000cd48217220 */ /* 0x080fe20000410000 */
[-C--:B------:R-:W-:Y:S01]  /*6560*/  FMUL.FTZ R72, R73, R205.reuse ;  /* 0x000000cd49487220 */ /* 0x080fe20000410000 */
[-C--:B------:R-:W-:Y:S01]  /*6570*/  FMUL.FTZ R73, R112, R205.reuse ;  /* 0x000000cd70497220 */ /* 0x080fe20000410000 */
[-C--:B------:R-:W-:Y:S01]  /*6580*/  FMUL.FTZ R15, R56, R205.reuse ;  /* 0x000000cd380f7220 */ /* 0x080fe20000410000 */
[-C--:B------:R-:W-:Y:S01]  /*6590*/  FMUL.FTZ R112, R113, R205.reuse ;  /* 0x000000cd71707220 */ /* 0x080fe20000410000 */
[-C--:B------:R-:W-:Y:S01]  /*65a0*/  FMUL.FTZ R61, R61, R205.reuse ;  /* 0x000000cd3d3d7220 */ /* 0x080fe20000410000 */
[----:B------:R-:W-:Y:S01]  /*65b0*/  FMUL.FTZ R56, R57, R205 ;  /* 0x000000cd39387220 */ /* 0x000fe20000410000 */
[----:B------:R-:W-:Y:S01]  /*65c0*/  FMUL.FTZ R113, R26, R207 ;  /* 0x000000cf1a717220 */ /* 0x000fe20000410000 */
[----:B------:R-:W-:Y:S01]  /*65d0*/  FMUL.FTZ R60, R60, R205 ;  /* 0x000000cd3c3c7220 */ /* 0x000fe20000410000 */
[-C--:B------:R-:W-:Y:S01]  /*65e0*/  FMUL.FTZ R26, R27, R207.reuse ;  /* 0x000000cf1b1a7220 */ /* 0x080fe20000410000 */
[-C--:B------:R-:W-:Y:S01]  /*65f0*/  FMUL.FTZ R27, R34, R207.reuse ;  /* 0x000000cf221b7220 */ /* 0x080fe20000410000 */
[-C--:B------:R-:W-:Y:S01]  /*6600*/  FMUL.FTZ R34, R35, R207.reuse ;  /* 0x000000cf23227220 */ /* 0x080fe20000410000 */
[-C--:B------:R-:W-:Y:S01]  /*6610*/  FMUL.FTZ R46, R46, R207.reuse ;  /* 0x000000cf2e2e7220 */ /* 0x080fe20000410000 */
[----:B------:R-:W-:Y:S01]  /*6620*/  FMUL.FTZ R35, R42, R207 ;  /* 0x000000cf2a237220 */ /* 0x000fe20000410000 */
[----:B------:R-:W-:-:S02]  /*6630*/  F2FP.BF16.F32.PACK_AB R56, R61, R56 ;  /* 0x000000383d38723e */ /* 0x000fc400000010ff */
[----:B------:R-:W-:Y:S02]  /*6640*/  F2FP.BF16.F32.PACK_AB R15, R60, R15 ;  /* 0x0000000f3c0f723e */ /* 0x000fe400000010ff */
[C---:B------:R-:W-:Y:S02]  /*6650*/  IADD3 R165, P4, R194.reuse, 0x6000, RZ ;  /* 0x00006000c2a57810 */ /* 0x040fe40007f9e0ff */
[----:B------:R-:W-:Y:S02]  /*6660*/  IADD3 R175, P5, R194, 0x9000, RZ ;  /* 0x00009000c2af7810 */ /* 0x000fe40007fbe0ff */
[----:B------:R-:W-:Y:S02]  /*6670*/  LOP3.LUT R152, R152, R153, RZ, 0x3c, !PT ;  /* 0x0000009998987212 */ /* 0x000fe400078e3cff */
[----:B------:R-:W-:Y:S02]  /*6680*/  SHF.R.U64 R201, R201, 0x3, RZ ;  /* 0x00000003c9c97819 */ /* 0x000fe400000012ff */
[----:B------:R-:W-:-:S02]  /*6690*/  F2FP.BF16.F32.PACK_AB R35, R46, R35 ;  /* 0x000000232e23723e */ /* 0x000fc400000010ff */
[----:B------:R-:W-:Y:S02]  /*66a0*/  LOP3.LUT R153, R159, 0x380, RZ, 0xc0, !PT ;  /* 0x000003809f997812 */ /* 0x000fe400078ec0ff */
[----:B------:R-:W-:Y:S02]  /*66b0*/  SEL R46, R15, R56, P0 ;  /* 0x000000380f2e7207 */ /* 0x000fe40000000000 */
[----:B------:R-:W-:Y:S02]  /*66c0*/  SEL R60, R56, R15, P0 ;  /* 0x0000000f383c7207 */ /* 0x000fe40000000000 */
[----:B------:R-:W-:Y:S01]  /*66d0*/  LOP3.LUT R168, R169, 0x380, RZ, 0xc0, !PT ;  /* 0x00000380a9a87812 */ /* 0x000fe200078ec0ff */
[----:B------:R-:W0:Y:S01]  /*66e0*/  LDC R56, c[0x0][0xbe8] ;  /* 0x0002fa00ff387b82 */ /* 0x000e220000000800 */
[----:B------:R-:W-:Y:S02]  /*66f0*/  LOP3.LUT R164, R165, 0x380, RZ, 0xc0, !PT ;  /* 0x00000380a5a47812 */ /* 0x000fe400078ec0ff */
[----:B------:R-:W-:-:S02]  /*6700*/  LOP3.LUT R174, R175, 0x380, RZ, 0xc0, !PT ;  /* 0x00000380afae7812 */ /* 0x000fc400078ec0ff */
[----:B------:R-:W-:Y:S02]  /*6710*/  LOP3.LUT R200, R201, R196, RZ, 0x3c, !PT ;  /* 0x000000c4c9c87212 */ /* 0x000fe400078e3cff */
[----:B------:R-:W-:Y:S02]  /*6720*/  SHF.R.U64 R196, R153, 0x3, RZ ;  /* 0x0000000399c47819 */ /* 0x000fe400000012ff */
[----:B------:R-:W-:Y:S02]  /*6730*/  SHF.R.U64 R168, R168, 0x3, RZ ;  /* 0x00000003a8a87819 */ /* 0x000fe400000012ff */
[----:B------:R-:W-:Y:S02]  /*6740*/  LOP3.LUT R153, R194, 0x380, RZ, 0xc0, !PT ;  /* 0x00000380c2997812 */ /* 0x000fe400078ec0ff */
[----:B------:R-:W-:Y:S02]  /*6750*/  SHF.R.U64 R164, R164, 0x3, RZ ;  /* 0x00000003a4a47819 */ /* 0x000fe400000012ff */
[----:B------:R-:W-:Y:S01]  /*6760*/  SHF.R.U64 R174, R174, 0x3, RZ ;  /* 0x00000003aeae7819 */ /* 0x000fe200000012ff */
[----:B------:R-:W-:Y:S01]  /*6770*/  FMUL.FTZ R42, R43, R207 ;  /* 0x000000cf2b2a7220 */ /* 0x000fe20000410000 */
[----:B------:R-:W-:Y:S01]  /*6780*/  MOV R4, R4 ;  /* 0x0000000400047202 */ /* 0x000fe20000000f00 */
[----:B------:R-:W-:Y:S01]  /*6790*/  FMUL.FTZ R43, R50, R207 ;  /* 0x000000cf322b7220 */ /* 0x000fe20000410000 */
[----:B------:R-:W-:Y:S01]  /*67a0*/  LOP3.LUT R168, R168, R169, RZ, 0x3c, !PT ;  /* 0x000000a9a8a87212 */ /* 0x000fe200078e3cff */
[--C-:B------:R-:W-:Y:S01]  /*67b0*/  IMAD.X R169, RZ, RZ, R195.reuse, P3 ;  /* 0x000000ffffa97224 */ /* 0x100fe200018e06c3 */
[----:B------:R-:W-:Y:S01]  /*67c0*/  SHF.R.U64 R5, R153, 0x3, RZ ;  /* 0x0000000399057819 */ /* 0x000fe200000012ff */
[----:B------:R-:W-:Y:S01]  /*67d0*/  FMUL.FTZ R50, R51, R207 ;  /* 0x000000cf33327220 */ /* 0x000fe20000410000 */
[----:B------:R-:W-:Y:S01]  /*67e0*/  LOP3.LUT R164, R164, R165, RZ, 0x3c, !PT ;  /* 0x000000a5a4a47212 */ /* 0x000fe200078e3cff */
[--C-:B------:R-:W-:Y:S01]  /*67f0*/  IMAD.X R165, RZ, RZ, R195.reuse, P4 ;  /* 0x000000ffffa57224 */ /* 0x100fe200020e06c3 */
[----:B------:R-:W-:Y:S01]  /*6800*/  LOP3.LUT R174, R174, R175, RZ, 0x3c, !PT ;  /* 0x000000afaeae7212 */ /* 0x000fe200078e3cff */
[--C-:B------:R-:W-:Y:S01]  /*6810*/  IMAD.X R175, RZ, RZ, R195.reuse, P5 ;  /* 0x000000ffffaf7224 */ /* 0x100fe200028e06c3 */
[----:B------:R-:W-:Y:S01]  /*6820*/  IADD3 R173, P3, R194, 0xd000, RZ ;  /* 0x0000d000c2ad7810 */ /* 0x000fe20007f7e0ff */
[-C--:B------:R-:W-:Y:S01]  /*6830*/  FMUL.FTZ R51, R58, R207.reuse ;  /* 0x000000cf3a337220 */ /* 0x080fe20000410000 */
[C---:B------:R-:W-:Y:S01]  /*6840*/  IADD3 R167, P4, R194.reuse, 0xc000, RZ ;  /* 0x0000c000c2a77810 */ /* 0x040fe20007f9e0ff */
[-C--:B------:R-:W-:Y:S01]  /*6850*/  FMUL.FTZ R58, R59, R207.reuse ;  /* 0x000000cf3b3a7220 */ /* 0x080fe20000410000 */
[----:B------:R-:W-:Y:S01]  /*6860*/  IADD3 R199, P5, R194, 0xf000, RZ ;  /* 0x0000f000c2c77810 */ /* 0x000fe20007fbe0ff */
[----:B------:R-:W-:Y:S01]  /*6870*/  FMUL.FTZ R59, R66, R207 ;  /* 0x000000cf423b7220 */ /* 0x000fe20000410000 */
[----:B------:R-:W-:Y:S01]  /*6880*/  LOP3.LUT R194, R5, R194, RZ, 0x3c, !PT ;  /* 0x000000c205c27212 */ /* 0x000fe200078e3cff */
[----:B------:R-:W-:Y:S01]  /*6890*/  FMUL.FTZ R5, R24, R205 ;  /* 0x000000cd18057220 */ /* 0x000fe20000410000 */
[----:B------:R-:W-:Y:S01]  /*68a0*/  FMUL.FTZ R66, R67, R207 ;  /* 0x000000cf43427220 */ /* 0x000fe20000410000 */
[----:B------:R-:W-:Y:S01]  /*68b0*/  LOP3.LUT R172, R173, 0x380, RZ, 0xc0, !PT ;  /* 0x00000380adac7812 */ /* 0x000fe200078ec0ff */
[----:B------:R-:W-:Y:S01]  /*68c0*/  FMUL.FTZ R28, R28, R205 ;  /* 0x000000cd1c1c7220 */ /* 0x000fe20000410000 */
[----:B------:R-:W-:Y:S01]  /*68d0*/  MOV R8, R8 ;  /* 0x0000000800087202 */ /* 0x000fe20000000f00 */
[-C--:B------:R-:W-:Y:S01]  /*68e0*/  FMUL.FTZ R29, R29, R205.reuse ;  /* 0x000000cd1d1d7220 */ /* 0x080fe20000410000 */
[----:B------:R-:W-:Y:S01]  /*68f0*/  FMUL.FTZ R24, R25, R205 ;  /* 0x000000cd19187220 */ /* 0x000fe20000410000 */
[----:B------:R-:W-:Y:S01]  /*6900*/  FMUL.FTZ R67, R74, R207 ;  /* 0x000000cf4a437220 */ /* 0x000fe20000410000 */
[-C--:B------:R-:W-:Y:S01]  /*6910*/  FMUL.FTZ R36, R36, R205.reuse ;  /* 0x000000cd24247220 */ /* 0x080fe20000410000 */
[-C--:B------:R-:W-:Y:S01]  /*6920*/  FMUL.FTZ R37, R37, R205.reuse ;  /* 0x000000cd25257220 */ /* 0x080fe20000410000 */
[----:B------:R-:W-:Y:S01]  /*6930*/  FMUL.FTZ R9, R40, R205 ;  /* 0x000000cd28097220 */ /* 0x000fe20000410000 */
[-C--:B------:R-:W-:Y:S01]  /*6940*/  FMUL.FTZ R30, R30, R207.reuse ;  /* 0x000000cf1e1e7220 */ /* 0x080fe20000410000 */
[-C--:B------:R-:W-:Y:S01]  /*6950*/  FMUL.FTZ R31, R31, R207.reuse ;  /* 0x000000cf1f1f7220 */ /* 0x080fe20000410000 */
[----:B------:R-:W-:Y:S01]  /*6960*/  FMUL.FTZ R74, R75, R207 ;  /* 0x000000cf4b4a7220 */ /* 0x000fe20000410000 */
[-C--:B------:R-:W-:Y:S01]  /*6970*/  FMUL.FTZ R44, R44, R205.reuse ;  /* 0x000000cd2c2c7220 */ /* 0x080fe20000410000 */
[-C--:B------:R-:W-:Y:S01]  /*6980*/  FMUL.FTZ R45, R45, R205.reuse ;  /* 0x000000cd2d2d7220 */ /* 0x080fe20000410000 */
[----:B------:R-:W-:Y:S01]  /*6990*/  FMUL.FTZ R40, R41, R205 ;  /* 0x000000cd29287220 */ /* 0x000fe20000410000 */
[----:B------:R-:W-:Y:S01]  /*69a0*/  FMUL.FTZ R75, R82, R207 ;  /* 0x000000cf524b7220 */ /* 0x000fe20000410000 */
[----:B------:R-:W-:Y:S01]  /*69b0*/  FMUL.FTZ R25, R64, R205 ;  /* 0x000000cd40197220 */ /* 0x000fe20000410000 */
[-C--:B------:R-:W-:Y:S01]  /*69c0*/  FMUL.FTZ R47, R47, R207.reuse ;  /* 0x000000cf2f2f7220 */ /* 0x080fe20000410000 */
[----:B------:R-:W-:Y:S01]  /*69d0*/  FMUL.FTZ R82, R83, R207 ;  /* 0x000000cf53527220 */ /* 0x000fe20000410000 */
[----:B------:R-:W-:Y:S01]  /*69e0*/  SHF.R.U64 R172, R172, 0x3, RZ ;  /* 0x00000003acac7819 */ /* 0x000fe200000012ff */
[----:B------:R-:W-:Y:S01]  /*69f0*/  FMUL.FTZ R68, R68, R205 ;  /* 0x000000cd44447220 */ /* 0x000fe20000410000 */
[----:B------:R-:W-:Y:S01]  /*6a00*/  MOV R10, R10 ;  /* 0x0000000a000a7202 */ /* 0x000fe20000000f00 */
[-C--:B------:R-:W-:Y:S01]  /*6a10*/  FMUL.FTZ R69, R69, R205.reuse ;  /* 0x000000cd45457220 */ /* 0x080fe20000410000 */
[----:B------:R-:W-:Y:S01]  /*6a20*/  FMUL.FTZ R64, R65, R205 ;  /* 0x000000cd41407220 */ /* 0x000fe20000410000 */
[-C--:B------:R-:W-:Y:S01]  /*6a30*/  FMUL.FTZ R94, R94, R207.reuse ;  /* 0x000000cf5e5e7220 */ /* 0x080fe20000410000 */
[----:B------:R-:W-:Y:S01]  /*6a40*/  FMUL.FTZ R83, R90, R207 ;  /* 0x000000cf5a537220 */ /* 0x000fe20000410000 */
[----:B------:R-:W-:Y:S01]  /*6a50*/  FMUL.FTZ R11, R48, R205 ;  /* 0x000000cd300b7220 */ /* 0x000fe20000410000 */
[-C--:B------:R-:W-:Y:S01]  /*6a60*/  FMUL.FTZ R38, R38, R207.reuse ;  /* 0x000000cf26267220 */ /* 0x080fe20000410000 */
[-C--:B------:R-:W-:Y:S01]  /*6a70*/  FMUL.FTZ R39, R39, R207.reuse ;  /* 0x000000cf27277220 */ /* 0x080fe20000410000 */
[----:B------:R-:W-:Y:S01]  /*6a80*/  FMUL.FTZ R90, R91, R207 ;  /* 0x000000cf5b5a7220 */ /* 0x000fe20000410000 */
[----:B------:R-:W-:Y:S01]  /*6a90*/  F2FP.BF16.F32.PACK_AB R5, R28, R5 ;  /* 0x000000051c05723e */ /* 0x000fe200000010ff */
[----:B------:R-:W-:Y:S01]  /*6aa0*/  FMUL.FTZ R48, R49, R205 ;  /* 0x000000cd31307220 */ /* 0x000fe20000410000 */
[----:B------:R-:W-:Y:S01]  /*6ab0*/  F2FP.BF16.F32.PACK_AB R24, R29, R24 ;  /* 0x000000181d18723e */ /* 0x000fe200000010ff */
[-C--:B------:R-:W-:Y:S01]  /*6ac0*/  FMUL.FTZ R102, R102, R207.reuse ;  /* 0x000000cf66667220 */ /* 0x080fe20000410000 */
[----:B------:R-:W-:Y:S01]  /*6ad0*/  FMUL.FTZ R91, R98, R207 ;  /* 0x000000cf625b7220 */ /* 0x000fe20000410000 */
[----:B------:R-:W-:Y:S01]  /*6ae0*/  F2FP.BF16.F32.PACK_AB R30, R30, R113 ;  /* 0x000000711e1e723e */ /* 0x000fe200000010ff */
[-C--:B------:R-:W-:Y:S01]  /*6af0*/  FMUL.FTZ R52, R52, R205.reuse ;  /* 0x000000cd34347220 */ /* 0x080fe20000410000 */
[----:B------:R-:W-:Y:S01]  /*6b00*/  F2FP.BF16.F32.PACK_AB R31, R31, R26 ;  /* 0x0000001a1f1f723e */ /* 0x000fe200000010ff */
        /* <DEDUP_REMOVED lines=9> */
[----:B------:R-:W-:Y:S01]  /*6ba0*/  LOP3.LUT R172, R172, R173, RZ, 0x3c, !PT ;  /* 0x000000adacac7212 */ /* 0x000fe200078e3cff */
[-C--:B------:R-:W-:Y:S01]  /*6bb0*/  FMUL.FTZ R93, R93, R205.reuse ;  /* 0x000000cd5d5d7220 */ /* 0x080fe20000410000 */
[-C--:B------:R-:W-:Y:S01]  /*6bc0*/  FMUL.FTZ R88, R89, R205.reuse ;  /* 0x000000cd59587220 */ /* 0x080fe20000410000 */
[-C--:B------:R-:W-:Y:S01]  /*6bd0*/  FMUL.FTZ R100, R100, R205.reuse ;  /* 0x000000cd64647220 */ /* 0x080fe20000410000 */
[----:B------:R-:W-:Y:S01]  /*6be0*/  FMUL.FTZ R57, R96, R205 ;  /* 0x000000cd60397220 */ /* 0x000fe20000410000 */
[----:B------:R-:W-:Y:S01]  /*6bf0*/  F2FP.BF16.F32.PACK_AB R42, R47, R42 ;  /* 0x0000002a2f2a723e */ /* 0x000fe200000010ff */
[----:B------:R-:W-:-:S02]  /*6c00*/  IMAD.X R173, RZ, RZ, R195, P3 ;  /* 0x000000ffffad7224 */ /* 0x000fc400018e06c3 */
[-C--:B------:R-:W-:Y:S01]  /*6c10*/  FMUL.FTZ R85, R85, R205.reuse ;  /* 0x000000cd55557220 */ /* 0x080fe20000410000 */
[----:B------:R-:W-:Y:S01]  /*6c20*/  FMUL.FTZ R80, R81, R205 ;  /* 0x000000cd51507220 */ /* 0x000fe20000410000 */
[----:B------:R-:W-:Y:S02]  /*6c30*/  F2FP.BF16.F32.PACK_AB R25, R68, R25 ;  /* 0x000000194419723e */ /* 0x000fe400000010ff */
[----:B------:R-:W-:Y:S02]  /*6c40*/  F2FP.BF16.F32.PACK_AB R64, R69, R64 ;  /* 0x000000404540723e */ /* 0x000fe400000010ff */
[----:B------:R-:W-:Y:S02]  /*6c50*/  F2FP.BF16.F32.PACK_AB R83, R94, R83 ;  /* 0x000000535e53723e */ /* 0x000fe400000010ff */
[----:B------:R-:W-:Y:S01]  /*6c60*/  SEL R26, R5, R24, P0 ;  /* 0x00000018051a7207 */ /* 0x000fe20000000000 */
[----:B------:R-:W-:Y:S01]  /*6c70*/  FMUL.FTZ R53, R53, R205 ;  /* 0x000000cd35357220 */ /* 0x000fe20000410000 */
[----:B------:R-:W-:Y:S01]  /*6c80*/  F2FP.BF16.F32.PACK_AB R27, R38, R27 ;  /* 0x0000001b261b723e */ /* 0x000fe200000010ff */
[-C--:B------:R-:W-:Y:S01]  /*6c90*/  FMUL.FTZ R76, R76, R205.reuse ;  /* 0x000000cd4c4c7220 */ /* 0x080fe20000410000 */
[----:B------:R-:W-:Y:S01]  /*6ca0*/  F2FP.BF16.F32.PACK_AB R34, R39, R34 ;  /* 0x000000222722723e */ /* 0x000fe200000010ff */
[----:B------:R-:W-:Y:S01]  /*6cb0*/  FMUL.FTZ R77, R77, R205 ;  /* 0x000000cd4d4d7220 */ /* 0x000fe20000410000 */
[----:B------:R-:W-:-:S02]  /*6cc0*/  SEL R24, R24, R5, P0 ;  /* 0x0000000518187207 */ /* 0x000fc40000000000 */
[----:B------:R-:W-:Y:S02]  /*6cd0*/  SEL R28, R7, R32, P0 ;  /* 0x00000020071c7207 */ /* 0x000fe40000000000 */
[----:B------:R-:W-:Y:S02]  /*6ce0*/  SEL R94, R30, R31, P0 ;  /* 0x0000001f1e5e7207 */ /* 0x000fe40000000000 */
[----:B----4-:R-:W-:Y:S02]  /*6cf0*/  LOP3.LUT R29, R203, 0x2, RZ, 0x3c, !PT ;  /* 0x00000002cb1d7812 */ /* 0x010fe400078e3cff */
[----:B0-----:R-:W-:Y:S01]  /*6d00*/  ISETP.NE.AND P3, PT, R56, 0x1, PT ;  /* 0x000000013800780c */ /* 0x001fe20003f65270 */
[----:B------:R-:W-:Y:S01]  /*6d10*/  FMUL.FTZ R63, R63, R207 ;  /* 0x000000cf3f3f7220 */ /* 0x000fe20000410000 */
[----:B------:R-:W-:Y:S02]  /*6d20*/  F2FP.BF16.F32.PACK_AB R91, R102, R91 ;  /* 0x0000005b665b723e */ /* 0x000fe400000010ff */
[----:B------:R-:W-:-:S02]  /*6d30*/  SEL R32, R32, R7, P0 ;  /* 0x0000000720207207 */ /* 0x000fc40000000000 */
[----:B------:R-:W-:Y:S02]  /*6d40*/  SEL R36, R9, R40, P0 ;  /* 0x0000002809247207 */ /* 0x000fe40000000000 */
[----:B------:R-:W-:Y:S02]  /*6d50*/  SEL R30, R31, R30, P0 ;  /* 0x0000001e1f1e7207 */ /* 0x000fe40000000000 */
[----:B------:R-:W-:Y:S02]  /*6d60*/  F2FP.BF16.F32.PACK_AB R11, R52, R11 ;  /* 0x0000000b340b723e */ /* 0x000fe400000010ff */
[----:B------:R-:W-:Y:S02]  /*6d70*/  F2FP.BF16.F32.PACK_AB R65, R108, R65 ;  /* 0x000000416c41723e */ /* 0x000fe400000010ff */
[----:B------:R-:W-:Y:S02]  /*6d80*/  SEL R38, R40, R9, P0 ;  /* 0x0000000928267207 */ /* 0x000fe40000000000 */
[----:B------:R-:W-:Y:S01]  /*6d90*/  SEL R102, R35, R42, P0 ;  /* 0x0000002a23667207 */ /* 0x000fe20000000000 */
[----:B------:R-:W-:Y:S01]  /*6da0*/  FMUL.FTZ R101, R101, R205 ;  /* 0x000000cd65657220 */ /* 0x000fe20000410000 */
[----:B------:R-:W-:Y:S01]  /*6db0*/  F2FP.BF16.F32.PACK_AB R49, R92, R49 ;  /* 0x000000315c31723e */ /* 0x000fe200000010ff */
[----:B------:R-:W-:Y:S01]  /*6dc0*/  FMUL.FTZ R96, R97, R205 ;  /* 0x000000cd61607220 */ /* 0x000fe20000410000 */
[----:B------:R-:W-:Y:S01]  /*6dd0*/  F2FP.BF16.F32.PACK_AB R88, R93, R88 ;  /* 0x000000585d58723e */ /* 0x000fe200000010ff */
[----:B------:R-:W-:Y:S01]  /*6de0*/  FMUL.FTZ R54, R54, R207 ;  /* 0x000000cf36367220 */ /* 0x000fe20000410000 */
[----:B------:R-:W-:-:S02]  /*6df0*/  F2FP.BF16.F32.PACK_AB R57, R100, R57 ;  /* 0x000000396439723e */ /* 0x000fc400000010ff */
[----:B------:R-:W-:Y:S02]  /*6e00*/  SEL R52, R25, R64, P0 ;  /* 0x0000004019347207 */ /* 0x000fe40000000000 */
[----:B------:R-:W-:Y:S01]  /*6e10*/  SEL R108, R42, R35, P0 ;  /* 0x000000232a6c7207 */ /* 0x000fe20000000000 */
[----:B------:R-:W-:Y:S01]  /*6e20*/  SHFL.IDX PT, R26, R26, R203, 0x1c1f ;  /* 0x001c1fcb1a1a7589 */ /* 0x000fe200000e0000 */
[----:B------:R-:W-:Y:S02]  /*6e30*/  F2FP.BF16.F32.PACK_AB R80, R85, R80 ;  /* 0x000000505550723e */ /* 0x000fe400000010ff */
[----:B------:R-:W-:Y:S01]  /*6e40*/  SEL R64, R64, R25, P0 ;  /* 0x0000001940407207 */ /* 0x000fe20000000000 */
[----:B------:R-:W0:Y:S01]  /*6e50*/  LDC R85, c[0x0][0xc38] ;  /* 0x00030e00ff557b82 */ /* 0x000e220000000800 */
[----:B------:R-:W-:Y:S01]  /*6e60*/  SEL R100, R27, R34, P0 ;  /* 0x000000221b647207 */ /* 0x000fe20000000000 */
[----:B------:R-:W1:Y:S01]  /*6e70*/  SHFL.IDX PT, R25, R24, R29, 0x1c1f ;  /* 0x001c1f1d18197589 */ /* 0x000e6200000e0000 */
[----:B------:R-:W-:Y:S01]  /*6e80*/  SEL R34, R34, R27, P0 ;  /* 0x0000001b22227207 */ /* 0x000fe20000000000 */
[----:B------:R-:W-:Y:S01]  /*6e90*/  FMUL.FTZ R55, R55, R207 ;  /* 0x000000cf37377220 */ /* 0x000fe20000410000 */
[----:B------:R-:W-:Y:S01]  /*6ea0*/  F2FP.BF16.F32.PACK_AB R48, R53, R48 ;  /* 0x000000303530723e */ /* 0x000fe200000010ff */
[----:B------:R-:W-:Y:S01]  /*6eb0*/  SHFL.IDX PT, R28, R28, R203, 0x1c1f ;  /* 0x001c1fcb1c1c7589 */ /* 0x000fe200000e0000 */
[----:B------:R-:W-:Y:S01]  /*6ec0*/  F2FP.BF16.F32.PACK_AB R33, R76, R33 ;  /* 0x000000214c21723e */ /* 0x000fe200000010ff */
[-C--:B------:R-:W-:Y:S01]  /*6ed0*/  FMUL.FTZ R70, R70, R207.reuse ;  /* 0x000000cf46467220 */ /* 0x080fe20000410000 */
[----:B------:R-:W-:Y:S01]  /*6ee0*/  F2FP.BF16.F32.PACK_AB R72, R77, R72 ;  /* 0x000000484d48723e */ /* 0x000fe200000010ff */
[----:B------:R-:W-:Y:S01]  /*6ef0*/  SHFL.IDX PT, R94, R94, R203, 0x1c1f ;  /* 0x001c1fcb5e5e7589 */ /* 0x000fe200000e0000 */
[-C--:B------:R-:W-:Y:S01]  /*6f00*/  FMUL.FTZ R95, R95, R207.reuse ;  /* 0x000000cf5f5f7220 */ /* 0x080fe20000410000 */
[----:B------:R-:W-:Y:S01]  /*6f10*/  FMUL.FTZ R98, R99, R207 ;  /* 0x000000cf63627220 */ /* 0x000fe20000410000 */
[----:B------:R-:W-:Y:S01]  /*6f20*/  F2FP.BF16.F32.PACK_AB R58, R63, R58 ;  /* 0x0000003a3f3a723e */ /* 0x000fe200000010ff */
[----:B------:R-:W-:Y:S01]  /*6f30*/  SHFL.IDX PT, R27, R32, R29, 0x1c1f ;  /* 0x001c1f1d201b7589 */ /* 0x000fe200000e0000 */
[----:B------:R-:W-:Y:S01]  /*6f40*/  SEL R68, R49, R88, P0 ;  /* 0x0000005831447207 */ /* 0x000fe20000000000 */
[----:B------:R-:W-:-:S02]  /*6f50*/  FMUL.FTZ R81, R120, R205 ;  /* 0x000000cd78517220 */ /* 0x000fc40000410000 */
[----:B------:R-:W2:Y:S01]  /*6f60*/  SHFL.IDX PT, R35, R30, R29, 0x1c1f ;  /* 0x001c1f1d1e237589 */ /* 0x000ea200000e0000 */
[-C--:B------:R-:W-:Y:S01]  /*6f70*/  FMUL.FTZ R62, R62, R207.reuse ;  /* 0x000000cf3e3e7220 */ /* 0x080fe20000410000 */
[----:B------:R-:W-:Y:S02]  /*6f80*/  FMUL.FTZ R99, R106, R207 ;  /* 0x000000cf6a637220 */ /* 0x000fe40000410000 */
[----:B------:R-:W-:Y:S01]  /*6f90*/  SHFL.IDX PT, R36, R36, R203, 0x1c1f ;  /* 0x001c1fcb24247589 */ /* 0x000fe200000e0000 */
[----:B------:R-:W-:Y:S01]  /*6fa0*/  FMUL.FTZ R120, R121, R205 ;  /* 0x000000cd79787220 */ /* 0x000fe20000410000 */
[-C--:B------:R-:W-:Y:S02]  /*6fb0*/  FMUL.FTZ R71, R71, R207.reuse ;  /* 0x000000cf47477220 */ /* 0x080fe40000410000 */
[----:B------:R-:W3:Y:S01]  /*6fc0*/  SHFL.IDX PT, R31, R38, R29, 0x1c1f ;  /* 0x001c1f1d261f7589 */ /* 0x000ee200000e0000 */
[----:B------:R-:W-:Y:S01]  /*6fd0*/  FMUL.FTZ R106, R107, R207 ;  /* 0x000000cf6b6a7220 */ /* 0x000fe20000410000 */
[----:B------:R-:W-:-:S02]  /*6fe0*/  F2FP.BF16.F32.PACK_AB R43, R54, R43 ;  /* 0x0000002b362b723e */ /* 0x000fc400000010ff */
[----:B------:R-:W-:Y:S01]  /*6ff0*/  SHFL.IDX PT, R102, R102, R203, 0x1c1f ;  /* 0x001c1fcb66667589 */ /* 0x000fe200000e0000 */
[----:B------:R-:W-:Y:S01]  /*7000*/  F2FP.BF16.F32.PACK_AB R96, R101, R96 ;  /* 0x000000606560723e */ /* 0x000fe200000010ff */
[----:B------:R-:W-:Y:S02]  /*7010*/  FMUL.FTZ R116, R116, R205 ;  /* 0x000000cd74747220 */ /* 0x000fe40000410000 */
[----:B------:R-:W4:Y:S01]  /*7020*/  SHFL.IDX PT, R63, R108, R29, 0x1c1f ;  /* 0x001c1f1d6c3f7589 */ /* 0x000f2200000e0000 */
[-C--:B------:R-:W-:Y:S01]  /*7030*/  FMUL.FTZ R78, R78, R207.reuse ;  /* 0x000000cf4e4e7220 */ /* 0x080fe20000410000 */
[-C--:B------:R-:W-:Y:S01]  /*7040*/  FMUL.FTZ R79, R79, R207.reuse ;  /* 0x000000cf4f4f7220 */ /* 0x080fe20000410000 */
[-C--:B------:R-:W-:Y:S01]  /*7050*/  FMUL.FTZ R110, R110, R207.reuse ;  /* 0x000000cf6e6e7220 */ /* 0x080fe20000410000 */
[-C--:B------:R-:W-:Y:S01]  /*7060*/  FMUL.FTZ R107, R114, R207.reuse ;  /* 0x000000cf726b7220 */ /* 0x080fe20000410000 */
[-C--:B------:R-:W-:Y:S01]  /*7070*/  FMUL.FTZ R134, R134, R207.reuse ;  /* 0x000000cf86867220 */ /* 0x080fe20000410000 */
[----:B------:R-:W-:Y:S01]  /*7080*/  FMUL.FTZ R121, R130, R207 ;  /* 0x000000cf82797220 */ /* 0x000fe20000410000 */
[----:B------:R-:W-:Y:S01]  /*7090*/  SEL R44, R11, R48, P0 ;  /* 0x000000300b2c7207 */ /* 0x000fe20000000000 */
[-C--:B------:R-:W-:Y:S01]  /*70a0*/  FMUL.FTZ R109, R109, R205.reuse ;  /* 0x000000cd6d6d7220 */ /* 0x080fe20000410000 */
[----:B------:R-:W-:Y:S01]  /*70b0*/  SEL R54, R33, R72, P0 ;  /* 0x0000004821367207 */ /* 0x000fe20000000000 */
[----:B------:R-:W-:Y:S01]  /*70c0*/  FMUL.FTZ R104, R105, R205 ;  /* 0x000000cd69687220 */ /* 0x000fe20000410000 */
[----:B------:R-:W-:Y:S01]  /*70d0*/  FMUL.FTZ R114, R115, R207 ;  /* 0x000000cf73727220 */ /* 0x000fe20000410000 */
[----:B------:R-:W-:Y:S01]  /*70e0*/  SEL R48, R48, R11, P0 ;  /* 0x0000000b30307207 */ /* 0x000fe20000000000 */
[----:B------:R-:W-:Y:S01]  /*70f0*/  FMUL.FTZ R118, R118, R207 ;  /* 0x000000cf76767220 */ /* 0x000fe20000410000 */
[----:B------:R-:W-:Y:S01]  /*7100*/  SEL R88, R88, R49, P0 ;  /* 0x0000003158587207 */ /* 0x000fe20000000000 */
[----:B------:R-:W-:Y:S01]  /*7110*/  FMUL.FTZ R115, R122, R207 ;  /* 0x000000cf7a737220 */ /* 0x000fe20000410000 */
[----:B------:R-:W-:Y:S01]  /*7120*/  F2FP.BF16.F32.PACK_AB R50, R55, R50 ;  /* 0x000000323732723e */ /* 0x000fe200000010ff */
[----:B------:R1:W-:Y:S01]  /*7130*/  SHFL.IDX PT, R49, R68, R203, 0x1c1f ;  /* 0x001c1fcb44317589 */ /* 0x0003e200000e0000 */
[----:B------:R-:W-:Y:S01]  /*7140*/  F2FP.BF16.F32.PACK_AB R59, R70, R59 ;  /* 0x0000003b463b723e */ /* 0x000fe200000010ff */
[-C--:B------:R-:W-:Y:S01]  /*7150*/  FMUL.FTZ R124, R124, R205.reuse ;  /* 0x000000cd7c7c7220 */ /* 0x080fe20000410000 */
[----:B------:R-:W-:Y:S01]  /*7160*/  F2FP.BF16.F32.PACK_AB R90, R95, R90 ;  /* 0x0000005a5f5a723e */ /* 0x000fe200000010ff */
[----:B------:R-:W-:Y:S01]  /*7170*/  FMUL.FTZ R89, R128, R205 ;  /* 0x000000cd80597220 */ /* 0x000fe20000410000 */
[-C--:B------:R-:W-:Y:S01]  /*7180*/  FMUL.FTZ R126, R126, R207.reuse ;  /* 0x000000cf7e7e7220 */ /* 0x080fe20000410000 */
[----:B------:R-:W-:Y:S01]  /*7190*/  FMUL.FTZ R122, R123, R207 ;  /* 0x000000cf7b7a7220 */ /* 0x000fe20000410000 */
[----:B------:R-:W-:Y:S01]  /*71a0*/  F2FP.BF16.F32.PACK_AB R51, R62, R51 ;  /* 0x000000333e33723e */ /* 0x000fe200000010ff */
[----:B------:R-:W-:Y:S01]  /*71b0*/  FMUL.FTZ R128, R129, R205 ;  /* 0x000000cd81807220 */ /* 0x000fe20000410000 */
[----:B------:R-:W-:Y:S01]  /*71c0*/  SEL R70, R57, R96, P0 ;  /* 0x0000006039467207 */ /* 0x000fe20000000000 */
[----:B-1----:R-:W1:Y:S01]  /*71d0*/  @P3 LDC R68, c[0x0][0xbec] ;  /* 0x0002fb00ff443b82 */ /* 0x002e620000000800 */
[----:B------:R-:W-:Y:S01]  /*71e0*/  FMUL.FTZ R123, R138, R207 ;  /* 0x000000cf8a7b7220 */ /* 0x000fe20000410000 */
[----:B------:R-:W-:Y:S01]  /*71f0*/  F2FP.BF16.F32.PACK_AB R66, R71, R66 ;  /* 0x000000424742723e */ /* 0x000fe200000010ff */
[----:B------:R-:W-:Y:S01]  /*7200*/  FMUL.FTZ R117, R117, R205 ;  /* 0x000000cd75757220 */ /* 0x000fe20000410000 */
[----:B------:R-:W-:Y:S01]  /*7210*/  SEL R96, R96, R57, P0 ;  /* 0x0000003960607207 */ /* 0x000fe20000000000 */
[-C--:B------:R-:W-:Y:S01]  /*7220*/  FMUL.FTZ R97, R136, R205.reuse ;  /* 0x000000cd88617220 */ /* 0x080fe20000410000 */
[----:B------:R-:W-:Y:S01]  /*7230*/  FMUL.FTZ R105, R144, R205 ;  /* 0x000000cd90697220 */ /* 0x000fe20000410000 */
        /* <DEDUP_REMOVED lines=8> */
[----:B------:R-:W-:Y:S01]  /*72c0*/  F2FP.BF16.F32.PACK_AB R67, R78, R67 ;  /* 0x000000434e43723e */ /* 0x000fe200000010ff */
[----:B------:R-:W-:Y:S01]  /*72d0*/  SHFL.IDX PT, R57, R54, R203, 0x1c1f ;  /* 0x001c1fcb36397589 */ /* 0x000fe200000e0000 */
[----:B------:R-:W-:Y:S01]  /*72e0*/  F2FP.BF16.F32.PACK_AB R74, R79, R74 ;  /* 0x0000004a4f4a723e */ /* 0x000fe200000010ff */
[----:B------:R-:W-:Y:S01]  /*72f0*/  FMUL.FTZ R84, R84, R205 ;  /* 0x000000cd54547220 */ /* 0x000fe20000410000 */
[----:B------:R-:W-:Y:S01]  /*7300*/  F2FP.BF16.F32.PACK_AB R99, R110, R99 ;  /* 0x000000636e63723e */ /* 0x000fe200000010ff */
[----:B------:R-:W-:Y:S01]  /*7310*/  FMUL.FTZ R125, R125, R205 ;  /* 0x000000cd7d7d7220 */ /* 0x000fe20000410000 */
[----:B------:R-:W-:Y:S01]  /*7320*/  F2FP.BF16.F32.PACK_AB R73, R116, R73 ;  /* 0x000000497449723e */ /* 0x000fe200000010ff */
[----:B------:R-:W-:Y:S01]  /*7330*/  FMUL.FTZ R132, R132, R205 ;  /* 0x000000cd84847220 */ /* 0x000fe20000410000 */
[----:B------:R-:W-:Y:S01]  /*7340*/  F2FP.BF16.F32.PACK_AB R121, R134, R121 ;  /* 0x000000798679723e */ /* 0x000fe200000010ff */
[-C--:B------:R-:W-:Y:S01]  /*7350*/  FMUL.FTZ R133, R133, R205.reuse ;  /* 0x000000cd85857220 */ /* 0x080fe20000410000 */
[-C--:B------:R-:W-:Y:S01]  /*7360*/  FMUL.FTZ R140, R140, R205.reuse ;  /* 0x000000cd8c8c7220 */ /* 0x080fe20000410000 */
[-C--:B------:R-:W-:Y:S01]  /*7370*/  FMUL.FTZ R141, R141, R205.reuse ;  /* 0x000000cd8d8d7220 */ /* 0x080fe20000410000 */
[-C--:B------:R-:W-:Y:S01]  /*7380*/  FMUL.FTZ R136, R137, R205.reuse ;  /* 0x000000cd89887220 */ /* 0x080fe20000410000 */
[-C--:B------:R-:W-:Y:S01]  /*7390*/  FMUL.FTZ R148, R148, R205.reuse ;  /* 0x000000cd94947220 */ /* 0x080fe20000410000 */
        /* <DEDUP_REMOVED lines=11> */
[----:B------:R-:W-:-:S02]  /*7450*/  SEL R110, R43, R50, P0 ;  /* 0x000000322b6e7207 */ /* 0x000fc40000000000 */
[----:B------:R-:W-:Y:S01]  /*7460*/  SEL R116, R50, R43, P0 ;  /* 0x0000002b32747207 */ /* 0x000fe20000000000 */
[----:B------:R-:W-:Y:S01]  /*7470*/  SHFL.IDX PT, R100, R100, R203, 0x1c1f ;  /* 0x001c1fcb64647589 */ /* 0x000fe200000e0000 */
[----:B------:R-:W-:Y:S02]  /*7480*/  SEL R134, R83, R90, P0 ;  /* 0x0000005a53867207 */ /* 0x000fe40000000000 */
[----:B------:R-:W-:Y:S01]  /*7490*/  F2FP.BF16.F32.PACK_AB R107, R118, R107 ;  /* 0x0000006b766b723e */ /* 0x000fe200000010ff */
[----:B------:R-:W-:Y:S01]  /*74a0*/  SHFL.IDX PT, R54, R48, R29, 0x1c1f ;  /* 0x001c1f1d30367589 */ /* 0x000fe200000e0000 */
[----:B------:R-:W-:Y:S02]  /*74b0*/  SEL R50, R51, R58, P0 ;  /* 0x0000003a33327207 */ /* 0x000fe40000000000 */
[----:B------:R-:W-:Y:S01]  /*74c0*/  SEL R90, R90, R83, P0 ;  /* 0x000000535a5a7207 */ /* 0x000fe20000000000 */
[----:B------:R-:W1:Y:S01]  /*74d0*/  SHFL.IDX PT, R39, R34, R29, 0x1c1f ;  /* 0x001c1f1d22277589 */ /* 0x000e6200000e0000 */
[----:B------:R-:W-:Y:S01]  /*74e0*/  F2FP.BF16.F32.PACK_AB R81, R124, R81 ;  /* 0x000000517c51723e */ /* 0x000fe200000010ff */
[----:B------:R-:W1:Y:S01]  /*74f0*/  @P3 LDC R83, c[0x0][0xbf0] ;  /* 0x0002fc00ff533b82 */ /* 0x000e620000000800 */
[----:B------:R-:W-:-:S02]  /*7500*/  F2FP.BF16.F32.PACK_AB R115, R126, R115 ;  /* 0x000000737e73723e */ /* 0x000fc400000010ff */
[----:B------:R-:W-:Y:S02]  /*7510*/  SEL R58, R58, R51, P0 ;  /* 0x000000333a3a7207 */ /* 0x000fe40000000000 */
[----:B------:R-:W-:Y:S02]  /*7520*/  SEL R118, R59, R66, P0 ;  /* 0x000000423b767207 */ /* 0x000fe40000000000 */
[----:B------:R-:W-:Y:S02]  /*7530*/  SEL R72, R72, R33, P0 ;  /* 0x0000002148487207 */ /* 0x000fe40000000000 */
[----:B------:R-:W-:Y:S02]  /*7540*/  SEL R124, R66, R59, P0 ;  /* 0x0000003b427c7207 */ /* 0x000fe40000000000 */
[----:B------:R-:W-:Y:S02]  /*7550*/  SEL R126, R67, R74, P0 ;  /* 0x0000004a437e7207 */ /* 0x000fe40000000000 */
[----:B------:R-:W-:-:S02]  /*7560*/  F2FP.BF16.F32.PACK_AB R106, R111, R106 ;  /* 0x0000006a6f6a723e */ /* 0x000fc400000010ff */
[----:B------:R-:W-:Y:S02]  /*7570*/  F2FP.BF16.F32.PACK_AB R112, R117, R112 ;  /* 0x000000707570723e */ /* 0x000fe400000010ff */
[----:B------:R-:W-:Y:S02]  /*7580*/  F2FP.BF16.F32.PACK_AB R122, R127, R122 ;  /* 0x0000007a7f7a723e */ /* 0x000fe400000010ff */
[----:B------:R-:W-:Y:S02]  /*7590*/  F2FP.BF16.F32.PACK_AB R130, R135, R130 ;  /* 0x000000828782723e */ /* 0x000fe400000010ff */
[----:B------:R-:W-:Y:S02]  /*75a0*/  F2FP.BF16.F32.PACK_AB R123, R142, R123 ;  /* 0x0000007b8e7b723e */ /* 0x000fe400000010ff */
[----:B------:R-:W-:Y:S02]  /*75b0*/  F2FP.BF16.F32.PACK_AB R138, R143, R138 ;  /* 0x0000008a8f8a723e */ /* 0x000fe400000010ff */
[----:B------:R-:W-:-:S02]  /*75c0*/  SEL R40, R65, R104, P0 ;  /* 0x0000006841287207 */ /* 0x000fc40000000000 */
[----:B------:R-:W-:Y:S01]  /*75d0*/  SEL R74, R74, R67, P0 ;  /* 0x000000434a4a7207 */ /* 0x000fe20000000000 */
[----:B------:R-:W-:Y:S01]  /*75e0*/  SHFL.IDX PT, R53, R46, R203, 0x1c1f ;  /* 0x001c1fcb2e357589 */ /* 0x000fe200000e0000 */
[----:B------:R-:W-:Y:S02]  /*75f0*/  F2FP.BF16.F32.PACK_AB R41, R84, R41 ;  /* 0x000000295429723e */ /* 0x000fe400000010ff */
[----:B------:R-:W-:Y:S01]  /*7600*/  F2FP.BF16.F32.PACK_AB R75, R86, R75 ;  /* 0x0000004b564b723e */ /* 0x000fe200000010ff */
[----:B------:R-:W-:Y:S01]  /*7610*/  SHFL.IDX PT, R110, R110, R203, 0x1c1f ;  /* 0x001c1fcb6e6e7589 */ /* 0x000fe200000e0000 */
[----:B------:R-:W-:Y:S02]  /*7620*/  F2FP.BF16.F32.PACK_AB R82, R87, R82 ;  /* 0x000000525752723e */ /* 0x000fe400000010ff */
[----:B------:R-:W-:Y:S01]  /*7630*/  F2FP.BF16.F32.PACK_AB R98, R103, R98 ;  /* 0x000000626762723e */ /* 0x000fe200000010ff */
[----:B------:R-:W-:Y:S01]  /*7640*/  SHFL.IDX PT, R60, R60, R29, 0x1c1f ;  /* 0x001c1f1d3c3c7589 */ /* 0x000fe200000e0000 */
[----:B------:R-:W-:-:S02]  /*7650*/  F2FP.BF16.F32.PACK_AB R114, R119, R114 ;  /* 0x000000727772723e */ /* 0x000fc400000010ff */
[----:B------:R-:W-:Y:S02]  /*7660*/  F2FP.BF16.F32.PACK_AB R120, R125, R120 ;  /* 0x000000787d78723e */ /* 0x000fe400000010ff */
[----:B------:R-:W-:Y:S02]  /*7670*/  F2FP.BF16.F32.PACK_AB R89, R132, R89 ;  /* 0x000000598459723e */ /* 0x000fe400000010ff */
[----:B------:R-:W-:Y:S02]  /*7680*/  F2FP.BF16.F32.PACK_AB R128, R133, R128 ;  /* 0x000000808580723e */ /* 0x000fe400000010ff */
[----:B------:R-:W-:Y:S02]  /*7690*/  F2FP.BF16.F32.PACK_AB R97, R140, R97 ;  /* 0x000000618c61723e */ /* 0x000fe400000010ff */
[----:B------:R-:W-:Y:S02]  /*76a0*/  F2FP.BF16.F32.PACK_AB R136, R141, R136 ;  /* 0x000000888d88723e */ /* 0x000fe400000010ff */
[----:B------:R-:W-:-:S02]  /*76b0*/  F2FP.BF16.F32.PACK_AB R105, R148, R105 ;  /* 0x000000699469723e */ /* 0x000fc400000010ff */
[----:B------:R-:W-:Y:S02]  /*76c0*/  F2FP.BF16.F32.PACK_AB R129, R150, R129 ;  /* 0x000000819681723e */ /* 0x000fe400000010ff */
[----:B------:R-:W-:Y:S02]  /*76d0*/  F2FP.BF16.F32.PACK_AB R144, R149, R144 ;  /* 0x000000909590723e */ /* 0x000fe400000010ff */
[----:B------:R-:W-:Y:S02]  /*76e0*/  F2FP.BF16.F32.PACK_AB R146, R151, R146 ;  /* 0x000000929792723e */ /* 0x000fe400000010ff */
[----:B------:R-:W-:Y:S01]  /*76f0*/  SEL R104, R104, R65, P0 ;  /* 0x0000004168687207 */ /* 0x000fe20000000000 */
[----:B------:R-:W-:Y:S01]  /*7700*/  SHFL.IDX PT, R66, R50, R203, 0x1c1f ;  /* 0x001c1fcb32427589 */ /* 0x000fe200000e0000 */
[----:B------:R-:W-:-:S03]  /*7710*/  SEL R76, R73, R112, P0 ;  /* 0x00000070494c7207 */ /* 0x000fc60000000000 */
[----:B------:R-:W1:Y:S01]  /*7720*/  SHFL.IDX PT, R65, R116, R29, 0x1c1f ;  /* 0x001c1f1d74417589 */ /* 0x000e6200000e0000 */
[----:B------:R-:W-:Y:S02]  /*7730*/  SEL R142, R99, R106, P0 ;  /* 0x0000006a638e7207 */ /* 0x000fe40000000000 */
[----:B------:R-:W-:Y:S01]  /*7740*/  SEL R150, R115, R122, P0 ;  /* 0x0000007a73967207 */ /* 0x000fe20000000000 */
[----:B------:R2:W-:Y:S01]  /*7750*/  SHFL.IDX PT, R67, R58, R29, 0x1c1f ;  /* 0x001c1f1d3a437589 */ /* 0x0005e200000e0000 */
[----:B------:R-:W-:Y:S02]  /*7760*/  SEL R202, R121, R130, P0 ;  /* 0x0000008279ca7207 */ /* 0x000fe40000000000 */
[----:B------:R-:W-:Y:S01]  /*7770*/  SEL R204, R123, R138, P0 ;  /* 0x0000008a7bcc7207 */ /* 0x000fe20000000000 */
[----:B------:R-:W-:Y:S01]  /*7780*/  SHFL.IDX PT, R55, R52, R203, 0x1c1f ;  /* 0x001c1fcb34377589 */ /* 0x000fe200000e0000 */
[----:B------:R-:W-:Y:S01]  /*7790*/  SEL R62, R41, R80, P0 ;  /* 0x00000050293e7207 */ /* 0x000fe20000000000 */
[----:B------:R-:W-:Y:S01]  /*77a0*/  IMAD.MOV.U32 R201, RZ, RZ, R197 ;  /* 0x000000ffffc97224 */ /* 0x000fe200078e00c5 */
[----:B------:R-:W-:Y:S01]  /*77b0*/  SEL R112, R112, R73, P0 ;  /* 0x0000004970707207 */ /* 0x000fe20000000000 */
[----:B------:R-:W-:Y:S01]  /*77c0*/  SHFL.IDX PT, R118, R118, R203, 0x1c1f ;  /* 0x001c1fcb76767589 */ /* 0x000fe200000e0000 */
[----:B------:R-:W-:Y:S01]  /*77d0*/  SEL R78, R81, R120, P0 ;  /* 0x00000078514e7207 */ /* 0x000fe20000000000 */
[----:B--2---:R-:W-:Y:S01]  /*77e0*/  IMAD R58, RZ, RZ, -UR38 ;  /* 0x80000026ff3a7e24 */ /* 0x004fe2000f8e02ff */
[----:B------:R-:W-:Y:S01]  /*77f0*/  SEL R84, R89, R128, P0 ;  /* 0x0000008059547207 */ /* 0x000fe20000000000 */
[----:B------:R-:W-:Y:S01]  /*7800*/  SHFL.IDX PT, R64, R64, R29, 0x1c1f ;  /* 0x001c1f1d40407589 */ /* 0x000fe200000e0000 */
[----:B------:R-:W-:-:S02]  /*7810*/  SEL R86, R97, R136, P0 ;  /* 0x0000008861567207 */ /* 0x000fc40000000000 */
[----:B------:R-:W-:Y:S01]  /*7820*/  SEL R92, R105, R144, P0 ;  /* 0x00000090695c7207 */ /* 0x000fe20000000000 */
[----:B------:R-:W-:Y:S01]  /*7830*/  SHFL.IDX PT, R69, R124, R29, 0x1c1f ;  /* 0x001c1f1d7c457589 */ /* 0x000fe200000e0000 */
[----:B------:R-:W-:Y:S02]  /*7840*/  SEL R132, R75, R82, P0 ;  /* 0x000000524b847207 */ /* 0x000fe40000000000 */
[----:B------:R-:W-:Y:S01]  /*7850*/  SEL R140, R91, R98, P0 ;  /* 0x000000625b8c7207 */ /* 0x000fe20000000000 */
[----:B------:R-:W-:Y:S01]  /*7860*/  SHFL.IDX PT, R126, R126, R203, 0x1c1f ;  /* 0x001c1fcb7e7e7589 */ /* 0x000fe200000e0000 */
[----:B------:R-:W-:Y:S02]  /*7870*/  SEL R106, R106, R99, P0 ;  /* 0x000000636a6a7207 */ /* 0x000fe40000000000 */
[----:B------:R-:W-:Y:S01]  /*7880*/  SEL R148, R107, R114, P0 ;  /* 0x000000726b947207 */ /* 0x000fe20000000000 */
[----:B------:R-:W2:Y:S01]  /*7890*/  SHFL.IDX PT, R72, R72, R29, 0x1c1f ;  /* 0x001c1f1d48487589 */ /* 0x000ea200000e0000 */
[----:B------:R-:W-:-:S02]  /*78a0*/  SEL R122, R122, R115, P0 ;  /* 0x000000737a7a7207 */ /* 0x000fc40000000000 */
[----:B------:R-:W-:Y:S01]  /*78b0*/  SEL R130, R130, R121, P0 ;  /* 0x0000007982827207 */ /* 0x000fe20000000000 */
[----:B------:R-:W2:Y:S01]  /*78c0*/  SHFL.IDX PT, R71, R74, R29, 0x1c1f ;  /* 0x001c1f1d4a477589 */ /* 0x000ea200000e0000 */
[----:B------:R-:W-:Y:S02]  /*78d0*/  SEL R138, R138, R123, P0 ;  /* 0x0000007b8a8a7207 */ /* 0x000fe40000000000 */
[----:B------:R-:W-:Y:S02]  /*78e0*/  SEL R206, R129, R146, P0 ;  /* 0x0000009281ce7207 */ /* 0x000fe40000000000 */
[----:B------:R-:W-:Y:S02]  /*78f0*/  SEL R80, R80, R41, P0 ;  /* 0x0000002950507207 */ /* 0x000fe40000000000 */
[----:B------:R-:W-:Y:S02]  /*7900*/  SEL R120, R120, R81, P0 ;  /* 0x0000005178787207 */ /* 0x000fe40000000000 */
[----:B------:R-:W-:-:S02]  /*7910*/  SEL R128, R128, R89, P0 ;  /* 0x0000005980807207 */ /* 0x000fc40000000000 */
[----:B------:R-:W-:Y:S02]  /*7920*/  SEL R136, R136, R97, P0 ;  /* 0x0000006188887207 */ /* 0x000fe40000000000 */
[----:B------:R-:W-:Y:S02]  /*7930*/  SEL R144, R144, R105, P0 ;  /* 0x0000006990907207 */ /* 0x000fe40000000000 */
[----:B------:R-:W-:Y:S02]  /*7940*/  SEL R82, R82, R75, P0 ;  /* 0x0000004b52527207 */ /* 0x000fe40000000000 */
[----:B------:R-:W-:Y:S02]  /*7950*/  SEL R98, R98, R91, P0 ;  /* 0x0000005b62627207 */ /* 0x000fe40000000000 */
[----:B------:R-:W-:Y:S02]  /*7960*/  SEL R114, R114, R107, P0 ;  /* 0x0000006b72727207 */ /* 0x000fe40000000000 */
[----:B------:R-:W-:Y:S01]  /*7970*/  SEL R146, R146, R129, P0 ;  /* 0x0000008192927207 */ /* 0x000fe20000000000 */
[----:B0-----:R-:W-:Y:S01]  /*7980*/  IMAD R58, R85, R58, UR41 ;  /* 0x00000029553a7e24 */ /* 0x001fe2000f8e023a */
[----:B------:R-:W-:-:S02]  /*7990*/  SEL R32, R26, R25, P0 ;  /* 0x000000191a207207 */ /* 0x000fc40000000000 */
[----:B------:R-:W-:Y:S01]  /*79a0*/  SEL R34, R25, R26, P0 ;  /* 0x0000001a19227207 */ /* 0x000fe20000000000 */
[----:B------:R-:W-:Y:S01]  /*79b0*/  SHFL.IDX PT, R59, R80, R29, 0x1c1f ;  /* 0x001c1f1d503b7589 */ /* 0x000fe200000e0000 */
[----:B------:R-:W-:Y:S02]  /*79c0*/  SEL R33, R94, R35, P0 ;  /* 0x000000235e217207 */ /* 0x000fe40000000000 */
[----:B------:R-:W-:Y:S01]  /*79d0*/  SEL R24, R28, R27, P0 ;  /* 0x0000001b1c187207 */ /* 0x000fe20000000000 */
[----:B------:R-:W-:Y:S01]  /*79e0*/  SHFL.IDX PT, R88, R88, R29, 0x1c1f ;  /* 0x001c1f1d58587589 */ /* 0x000fe200000e0000 */
[----:B------:R-:W-:Y:S02]  /*79f0*/  SEL R26, R27, R28, P0 ;  /* 0x0000001c1b1a7207 */ /* 0x000fe40000000000 */
[----:B------:R-:W-:Y:S01]  /*7a00*/  MOV R200, R200 ;  /* 0x000000c800c87202 */ /* 0x000fe20000000f00 */
[----:B------:R-:W-:Y:S01]  /*7a10*/  SHFL.IDX PT, R96, R96, R29, 0x1c1f ;  /* 0x001c1f1d60607589 */ /* 0x000fe200000e0000 */
[----:B------:R-:W-:Y:S01]  /*7a20*/  SEL R35, R35, R94, P0 ;  /* 0x0000005e23237207 */ /* 0x000fe20000000000 */
[----:B------:R-:W-:Y:S01]  /*7a30*/  BAR.SYNC.DEFER_BLOCKING 0x1, 0x100 ;  /* 0x0044000000007b1d */ /* 0x000fe20000010000 */
[----:B---3--:R-:W-:-:S02]  /*7a40*/  SEL R28, R36, R31, P0 ;  /* 0x0000001f241c7207 */ /* 0x008fc40000000000 */
[----:B------:R-:W-:Y:S02]  /*7a50*/  SEL R30, R31, R36, P0 ;  /* 0x000000241f1e7207 */ /* 0x000fe40000000000 */
[----:B----4-:R-:W-:Y:S01]  /*7a60*/  SEL R31, R63, R102, P0 ;  /* 0x000000663f1f7207 */ /* 0x010fe20000000000 */
[----:B------:R-:W-:Y:S04]  /*7a70*/  SHFL.IDX PT, R61, R104, R29, 0x1c1f ;  /* 0x001c1f1d683d7589 */ /* 0x000fe800000e0000 */
        /* <DEDUP_REMOVED lines=13> */
[----:B------:R0:W-:Y:S01]  /*7b50*/  SHFL.IDX PT, R81, R146, R29, 0x1c1f ;  /* 0x001c1f1d92517589 */ /* 0x0001e200000e0000 */
[----:B------:R-:W-:-:S03]  /*7b60*/  UIMAD UR7, UR12, UR10, URZ ;  /* 0x0000000a0c0772a4 */ /* 0x000fc6000f8e023f */
[----:B------:R3:W-:Y:S01]  /*7b70*/  STSM.16.M88.4 [R200], R32 ;  /* 0x00000020c8007844 */ /* 0x0007e20000000200 */
[----:B0-----:R-:W-:Y:S01]  /*7b80*/  SEL R29, R102, R63, P0 ;  /* 0x0000003f661d7207 */ /* 0x001fe20000000000 */
[----:B------:R-:W-:Y:S02]  /*7b90*/  IMAD R63, R58, 0x80, R219 ;  /* 0x000000803a3f7824 */ /* 0x000fe400078e02db */
[----:B------:R-:W0:Y:S01]  /*7ba0*/  SHFL.IDX PT, R62, R62, R203, 0x1c1f ;  /* 0x001c1fcb3e3e7589 */ /* 0x000e2200000e0000 */
[----:B------:R-:W-:Y:S01]  /*7bb0*/  MOV R176, R176 ;  /* 0x000000b000b07202 */ /* 0x000fe20000000f00 */
[----:B------:R-:W-:Y:S02]  /*7bc0*/  UIMAD.WIDE.U32 UR8, UR5, UR10, URZ ;  /* 0x0000000a050872a5 */ /* 0x000fe4000f8e003f */
[----:B------:R-:W4:Y:S01]  /*7bd0*/  SHFL.IDX PT, R132, R132, R203, 0x1c1f ;  /* 0x001c1fcb84847589 */ /* 0x000f2200000e0000 */
[----:B-1----:R-:W-:Y:S01]  /*7be0*/  SEL R25, R100, R39, P0 ;  /* 0x0000002764197207 */ /* 0x002fe20000000000 */
[----:B---3--:R-:W-:-:S02]  /*7bf0*/  @P3 IMAD.HI.U32 R32, R63, R68, RZ ;  /* 0x000000443f203227 */ /* 0x008fc400078e00ff */
[----:B------:R-:W-:Y:S01]  /*7c00*/  SHFL.IDX PT, R40, R40, R203, 0x1c1f ;  /* 0x001c1fcb28287589 */ /* 0x000fe200000e0000 */
[----:B------:R-:W-:Y:S01]  /*7c10*/  SEL R27, R39, R100, P0 ;  /* 0x00000064271b7207 */ /* 0x000fe20000000000 */
[----:B------:R-:W-:Y:S01]  /*7c20*/  UIMAD UR7, UR5, UR11, UR7 ;  /* 0x0000000b050772a4 */ /* 0x000fe2000f8e0207 */
[----:B------:R-:W-:Y:S01]  /*7c30*/  SEL R36, R37, R54, P0 ;  /* 0x0000003625247207 */ /* 0x000fe20000000000 */
[----:B------:R-:W1:Y:S01]  /*7c40*/  SHFL.IDX PT, R134, R134, R203, 0x1c1f ;  /* 0x001c1fcb86867589 */ /* 0x000e6200000e0000 */
[----:B------:R-:W-:Y:S01]  /*7c50*/  SEL R38, R54, R37, P0 ;  /* 0x0000002536267207 */ /* 0x000fe20000000000 */
[----:B------:R-:W-:Y:S02]  /*7c60*/  IMAD.MOV.U32 R54, RZ, RZ, R63 ;  /* 0x000000ffff367224 */ /* 0x000fe400078e003f */
[----:B------:R-:W3:Y:S01]  /*7c70*/  SHFL.IDX PT, R45, R70, R203, 0x1c1f ;  /* 0x001c1fcb462d7589 */ /* 0x000ee200000e0000 */
[----:B------:R-:W-:Y:S01]  /*7c80*/  MOV R188, R188 ;  /* 0x000000bc00bc7202 */ /* 0x000fe20000000f00 */
[----:B------:R-:W-:-:S02]  /*7c90*/  ULDC.64 UR10, c[0x0][0xb98] ;  /* 0x0002e600000a7ab9 */ /* 0x000fc40000000a00 */
[----:B------:R-:W3:Y:S01]  /*7ca0*/  SHFL.IDX PT, R140, R140, R203, 0x1c1f ;  /* 0x001c1fcb8c8c7589 */ /* 0x000ee200000e0000 */
[----:B------:R-:W-:Y:S01]  /*7cb0*/  @P3 SHF.R.U32.HI R54, RZ, R83, R32 ;  /* 0x00000053ff363219 */ /* 0x000fe20000011620 */
[----:B------:R-:W-:Y:S01]  /*7cc0*/  UIADD3 UR9, UR9, UR7, URZ ;  /* 0x0000000709097290 */ /* 0x000fe2000fffe03f */
[----:B------:R-:W-:Y:S01]  /*7cd0*/  SEL R37, R110, R65, P0 ;  /* 0x000000416e257207 */ /* 0x000fe20000000000 */
[----:B------:R-:W3:Y:S01]  /*7ce0*/  SHFL.IDX PT, R47, R142, R203, 0x1c1f ;  /* 0x001c1fcb8e2f7589 */ /* 0x000ee200000e0000 */
[----:B------:R-:W-:Y:S01]  /*7cf0*/  UIMAD UR7, UR4, UR10, URZ ;  /* 0x0000000a040772a4 */ /* 0x000fe2000f8e023f */
[----:B------:R-:W-:Y:S02]  /*7d00*/  SEL R39, R65, R110, P0 ;  /* 0x0000006e41277207 */ /* 0x000fe40000000000 */
[----:B------:R0:W-:Y:S01]  /*7d10*/  STSM.16.M88.4 [R176], R24 ;  /* 0x00000018b0007844 */ /* 0x0001e20000000200 */
[----:B------:R-:W-:Y:S01]  /*7d20*/  MOV R190, R190 ;  /* 0x000000be00be7202 */ /* 0x000fe20000000f00 */
[----:B------:R-:W-:Y:S01]  /*7d30*/  UIMAD UR7, UR39, UR11, UR7 ;  /* 0x0000000b270772a4 */ /* 0x000fe2000f8e0207 */
[----:B------:R-:W-:Y:S01]  /*7d40*/  MOV R192, R192 ;  /* 0x000000c000c07202 */ /* 0x000fe20000000f00 */
[----:B------:R4:W-:Y:S01]  /*7d50*/  STSM.16.M88.4 [R188], R28 ;  /* 0x0000001cbc007844 */ /* 0x0009e20000000200 */
[----:B------:R-:W-:Y:S01]  /*7d60*/  MOV R182, R182 ;  /* 0x000000b600b67202 */ /* 0x000fe20000000f00 */
[----:B------:R-:W-:Y:S01]  /*7d70*/  UIMAD.WIDE.U32 UR8, UR39, UR10, UR8 ;  /* 0x0000000a270872a5 */ /* 0x000fe2000f8e0008 */
[----:B--2---:R-:W-:-:S02]  /*7d80*/  SEL R32, R57, R72, P0 ;  /* 0x0000004839207207 */ /* 0x004fc40000000000 */
[----:B------:R-:W-:Y:S02]  /*7d90*/  SEL R34, R72, R57, P0 ;  /* 0x0000003948227207 */ /* 0x000fe40000000000 */
[----:B------:R-:W-:Y:S02]  /*7da0*/  SEL R33, R126, R71, P0 ;  /* 0x000000477e217207 */ /* 0x000fe40000000000 */
[----:B------:R-:W-:Y:S02]  /*7db0*/  SEL R35, R71, R126, P0 ;  /* 0x0000007e47237207 */ /* 0x000fe40000000000 */
[----:B0-----:R-:W-:Y:S02]  /*7dc0*/  SEL R24, R53, R60, P0 ;  /* 0x0000003c35187207 */ /* 0x001fe40000000000 */
[----:B------:R-:W-:Y:S01]  /*7dd0*/  SEL R26, R60, R53, P0 ;  /* 0x000000353c1a7207 */ /* 0x000fe20000000000 */
[----:B------:R-:W-:Y:S01]  /*7de0*/  IMAD.MOV R53, RZ, RZ, -R54 ;  /* 0x000000ffff357224 */ /* 0x000fe200078e0a36 */
[----:B------:R-:W-:-:S02]  /*7df0*/  SEL R25, R66, R67, P0 ;  /* 0x0000004342197207 */ /* 0x000fc40000000000 */
[----:B------:R-:W-:Y:S02]  /*7e00*/  SEL R27, R67, R66, P0 ;  /* 0x00000042431b7207 */ /* 0x000fe40000000000 */
[----:B----4-:R-:W-:Y:S02]  /*7e10*/  SEL R28, R55, R64, P0 ;  /* 0x00000040371c7207 */ /* 0x010fe40000000000 */
[----:B------:R-:W-:Y:S02]  /*7e20*/  SEL R30, R64, R55, P0 ;  /* 0x00000037401e7207 */ /* 0x000fe40000000000 */
[----:B------:R-:W-:Y:S02]  /*7e30*/  SEL R29, R118, R69, P0 ;  /* 0x00000045761d7207 */ /* 0x000fe40000000000 */
[----:B------:R-:W-:Y:S01]  /*7e40*/  SEL R31, R69, R118, P0 ;  /* 0x00000076451f7207 */ /* 0x000fe20000000000 */
[----:B------:R-:W0:Y:S01]  /*7e50*/  SHFL.IDX PT, R15, R76, R203, 0x1c1f ;  /* 0x001c1fcb4c0f7589 */ /* 0x000e2200000e0000 */
[----:B------:R-:W-:Y:S01]  /*7e60*/  IMAD R53, R56, R53, R63 ;  /* 0x0000003538357224 */ /* 0x000fe200078e023f */
[----:B------:R-:W-:-:S02]  /*7e70*/  ULDC.64 UR10, c[0x0][0xb88] ;  /* 0x0002e200000a7ab9 */ /* 0x000fc40000000a00 */
[----:B------:R-:W2:Y:S04]  /*7e80*/  SHFL.IDX PT, R44, R148, R203, 0x1c1f ;  /* 0x001c1fcb942c7589 */ /* 0x000ea800000e0000 */
[----:B------:R-:W4:Y:S04]  /*7e90*/  SHFL.IDX PT, R41, R150, R203, 0x1c1f ;  /* 0x001c1fcb96297589 */ /* 0x000f2800000e0000 */
[----:B------:R1:W-:Y:S01]  /*7ea0*/  STSM.16.M88.4 [R14], R36 ;  /* 0x000000240e007844 */ /* 0x0003e20000000200 */
[----:B------:R-:W-:-:S03]  /*7eb0*/  IMAD.X R153, RZ, RZ, R195, P1 ;  /* 0x000000ffff997224 */ /* 0x000fc600008e06c3 */
[----:B------:R-:W4:Y:S04]  /*7ec0*/  SHFL.IDX PT, R9, R78, R203, 0x1c1f ;  /* 0x001c1fcb4e097589 */ /* 0x000f2800000e0000 */
[----:B------:R-:W4:Y:S04]  /*7ed0*/  SHFL.IDX PT, R42, R84, R203, 0x1c1f ;  /* 0x001c1fcb542a7589 */ /* 0x000f2800000e0000 */
[----:B------:R-:W4:Y:S04]  /*7ee0*/  SHFL.IDX PT, R43, R202, R203, 0x1c1f ;  /* 0x001c1fcbca2b7589 */ /* 0x000f2800000e0000 */
[----:B------:R-:W-:Y:S01]  /*7ef0*/  STSM.16.M88.4 [R190], R24 ;  /* 0x00000018be007844 */ /* 0x000fe20000000200 */
[----:B-1----:R-:W-:-:S03]  /*7f00*/  SHF.R.S32.HI R14, RZ, 0x1f, R53 ;  /* 0x0000001fff0e7819 */ /* 0x002fc60000011435 */
[----:B------:R-:W-:Y:S04]  /*7f10*/  STSM.16.M88.4 [R192], R28 ;  /* 0x0000001cc0007844 */ /* 0x000fe80000000200 */
[----:B------:R-:W1:Y:S04]  /*7f20*/  SHFL.IDX PT, R7, R86, R203, 0x1c1f ;  /* 0x001c1fcb56077589 */ /* 0x000e6800000e0000 */
[----:B------:R-:W1:Y:S04]  /*7f30*/  SHFL.IDX PT, R11, R204, R203, 0x1c1f ;  /* 0x001c1fcbcc0b7589 */ /* 0x000e6800000e0000 */
[----:B------:R3:W-:Y:S04]  /*7f40*/  STSM.16.M88.4 [R182], R32 ;  /* 0x00000020b6007844 */ /* 0x0007e80000000200 */
[----:B------:R-:W-:Y:S04]  /*7f50*/  SHFL.IDX PT, R5, R92, R203, 0x1c1f ;  /* 0x001c1fcb5c057589 */ /* 0x000fe800000e0000 */
[----:B------:R-:W1:Y:S01]  /*7f60*/  SHFL.IDX PT, R50, R206, R203, 0x1c1f ;  /* 0x001c1fcbce327589 */ /* 0x000e6200000e0000 */
[----:B------:R-:W-:Y:S01]  /*7f70*/  LOP3.LUT R166, R167, 0x380, RZ, 0xc0, !PT ;  /* 0x00000380a7a67812 */ /* 0x000fe200078ec0ff */
[----:B------:R-:W-:-:S02]  /*7f80*/  IMAD R14, R14, UR10, RZ ;  /* 0x0000000a0e0e7c24 */ /* 0x000fc4000f8e02ff */
[----:B---3--:R-:W-:Y:S01]  /*7f90*/  IMAD.U32 R33, RZ, RZ, UR7 ;  /* 0x00000007ff217e24 */ /* 0x008fe2000f8e00ff */
[----:B------:R-:W-:Y:S01]  /*7fa0*/  SHF.R.S32.HI R32, RZ, 0x1f, R54 ;  /* 0x0000001fff207819 */ /* 0x000fe20000011436 */
[----:B------:R-:W-:Y:S01]  /*7fb0*/  ULDC UR7, c[0x0][0xa88] ;  /* 0x0002a20000077ab9 */ /* 0x000fe20000000800 */
[----:B------:R-:W-:Y:S02]  /*7fc0*/  IADD3 R54, P1, R54, UR8, RZ ;  /* 0x0000000836367c10 */ /* 0x000fe4000ff3e0ff */
[----:B------:R-:W-:Y:S02]  /*7fd0*/  MOV R186, R186 ;  /* 0x000000ba00ba7202 */ /* 0x000fe40000000f00 */
[----:B------:R-:W-:Y:S02]  /*7fe0*/  IADD3.X R55, R32, UR9, R33, P1, !PT ;  /* 0x0000000920377c10 */ /* 0x000fe40008ffe421 */
[----:B------:R-:W-:Y:S02]  /*7ff0*/  SEL R36, R62, R59, P0 ;  /* 0x0000003b3e247207 */ /* 0x000fe40000000000 */
[----:B------:R-:W-:-:S02]  /*8000*/  SEL R38, R59, R62, P0 ;  /* 0x0000003e3b267207 */ /* 0x000fc40000000000 */
[----:B------:R-:W-:Y:S02]  /*8010*/  SEL R37, R132, R73, P0 ;  /* 0x0000004984257207 */ /* 0x000fe40000000000 */
[----:B------:R-:W-:Y:S02]  /*8020*/  SEL R39, R73, R132, P0 ;  /* 0x0000008449277207 */ /* 0x000fe40000000000 */
[----:B------:R-:W-:Y:S02]  /*8030*/  MOV R184, R184 ;  /* 0x000000b800b87202 */ /* 0x000fe40000000f00 */
[----:B------:R-:W-:Y:S02]  /*8040*/  SEL R24, R49, R88, P0 ;  /* 0x0000005831187207 */ /* 0x000fe40000000000 */
[----:B------:R-:W-:Y:S02]  /*8050*/  SEL R26, R88, R49, P0 ;  /* 0x00000031581a7207 */ /* 0x000fe40000000000 */
[----:B------:R-:W-:-:S02]  /*8060*/  SEL R25, R134, R75, P0 ;  /* 0x0000004b86197207 */ /* 0x000fc40000000000 */
[----:B------:R-:W-:Y:S02]  /*8070*/  SEL R27, R75, R134, P0 ;  /* 0x000000864b1b7207 */ /* 0x000fe40000000000 */
[----:B------:R-:W-:Y:S02]  /*8080*/  SEL R32, R40, R61, P0 ;  /* 0x0000003d28207207 */ /* 0x000fe40000000000 */
[----:B------:R-:W-:Y:S01]  /*8090*/  SEL R34, R61, R40, P0 ;  /* 0x000000283d227207 */ /* 0x000fe20000000000 */
[----:B------:R-:W-:Y:S01]  /*80a0*/  IMAD R40, R58, 0x80, R217 ;  /* 0x000000803a287824 */ /* 0x000fe200078e02d9 */
[----:B------:R-:W-:Y:S01]  /*80b0*/  SHF.R.U64 R166, R166, 0x3, RZ ;  /* 0x00000003a6a67819 */ /* 0x000fe200000012ff */
[----:B------:R-:W-:Y:S01]  /*80c0*/  IMAD.WIDE.U32 R54, R53, UR10, R54 ;  /* 0x0000000a35367c25 */ /* 0x000fe2000f8e0036 */
[----:B------:R-:W-:Y:S02]  /*80d0*/  MOV R162, R162 ;  /* 0x000000a200a27202 */ /* 0x000fe40000000f00 */
[----:B------:R-:W-:-:S02]  /*80e0*/  SEL R28, R45, R96, P0 ;  /* 0x000000602d1c7207 */ /* 0x000fc40000000000 */
[----:B------:R-:W-:Y:S01]  /*80f0*/  SEL R30, R96, R45, P0 ;  /* 0x0000002d601e7207 */ /* 0x000fe20000000000 */
[----:B------:R-:W-:Y:S01]  /*8100*/  IMAD R45, R53, UR11, R14 ;  /* 0x0000000b352d7c24 */ /* 0x000fe2000f8e020e */
[----:B------:R-:W-:Y:S02]  /*8110*/  SEL R29, R140, R77, P0 ;  /* 0x0000004d8c1d7207 */ /* 0x000fe40000000000 */
[----:B------:R-:W-:Y:S01]  /*8120*/  SEL R31, R77, R140, P0 ;  /* 0x0000008c4d1f7207 */ /* 0x000fe20000000000 */
[----:B------:R-:W-:Y:S01]  /*8130*/  STSM.16.M88.4 [R186], R36 ;  /* 0x00000024ba007844 */ /* 0x000fe20000000200 */
[----:B------:R-:W-:Y:S01]  /*8140*/  IMAD R57, R56, UR7, RZ ;  /* 0x0000000738397c24 */ /* 0x000fe2000f8e02ff */
[----:B------:R-:W-:Y:S01]  /*8150*/  LOP3.LUT R166, R166, R167, RZ, 0x3c, !PT ;  /* 0x000000a7a6a67212 */ /* 0x000fe200078e3cff */
[----:B------:R-:W-:Y:S01]  /*8160*/  ULDC.64 UR8, c[0x0][0xb50] ;  /* 0x0002d40000087ab9 */ /* 0x000fe20000000a00 */
[----:B------:R3:W-:Y:S01]  /*8170*/  STSM.16.M88.4 [R184], R24 ;  /* 0x00000018b8007844 */ /* 0x0007e20000000200 */
[----:B------:R-:W-:Y:S01]  /*8180*/  LOP3.LUT P1, RZ, R23, 0x3, RZ, 0xc0, !PT ;  /* 0x0000000317ff7812 */ /* 0x000fe2000782c0ff */
[----:B------:R-:W-:Y:S01]  /*8190*/  VIADD R14, R40, 0x8 ;  /* 0x00000008280e7836 */ /* 0x000fe20000000000 */
[----:B------:R-:W-:Y:S01]  /*81a0*/  MOV R178, R178 ;  /* 0x000000b200b27202 */ /* 0x000fe20000000f00 */
[--C-:B------:R-:W-:Y:S01]  /*81b0*/  IMAD.X R167, RZ, RZ, R195.reuse, P4 ;  /* 0x000000ffffa77224 */ /* 0x100fe200020e06c3 */
[----:B------:R0:W-:Y:S01]  /*81c0*/  STSM.16.M88.4 [R162], R28 ;  /* 0x0000001ca2007844 */ /* 0x0001e20000000200 */
[----:B------:R-:W-:Y:S01]  /*81d0*/  SEL R33, R47, R106, P0 ;  /* 0x0000006a2f217207 */ /* 0x000fe20000000000 */
[----:B------:R-:W-:Y:S01]  /*81e0*/  IMAD.X R197, RZ, RZ, R195, P2 ;  /* 0x000000ffffc57224 */ /* 0x000fe200010e06c3 */
[----:B------:R-:W-:Y:S01]  /*81f0*/  SEL R35, R106, R47, P0 ;  /* 0x0000002f6a237207 */ /* 0x000fe20000000000 */
[----:B------:R-:W1:Y:S01]  /*8200*/  @P3 LDC R59, c[0x0][0xbf0] ;  /* 0x0002fc00ff3b3b82 */ /* 0x000e620000000800 */
[-C--:B------:R-:W-:Y:S01]  /*8210*/  ISETP.GE.OR P2, PT, R40, R57.reuse, P1 ;  /* 0x000000392800720c */ /* 0x080fe20000f46670 */
[----:B------:R-:W-:Y:S01]  /*8220*/  ULDC.64 UR10, c[0x0][0xae8] ;  /* 0x0002ba00000a7ab9 */ /* 0x000fe20000000a00 */
[----:B------:R-:W-:Y:S01]  /*8230*/  ISETP.GE.OR P1, PT, R14, R57, P1 ;  /* 0x000000390e00720c */ /* 0x000fe20000f26670 */
[----:B---3--:R-:W-:Y:S01]  /*8240*/  IMAD.IADD R25, R55, 0x1, R45 ;  /* 0x0000000137197824 */ /* 0x008fe200078e022d */
[----:B------:R4:W-:Y:S01]  /*8250*/  STSM.16.M88.4 [R178], R32 ;  /* 0x00000020b2007844 */ /* 0x0009e20000000200 */
[----:B0-----:R-:W-:-:S02]  /*8260*/  LEA R28, P4, R54, UR8, 0x2 ;  /* 0x00000008361c7c11 */ /* 0x001fc4000f8810ff */
[----:B------:R-:W-:Y:S02]  /*8270*/  MOV R180, R180 ;  /* 0x000000b400b47202 */ /* 0x000fe40000000f00 */
[----:B------:R-:W-:Y:S02]  /*8280*/  LEA.HI.X R14, R54, UR9, R25, 0x2, P4 ;  /* 0x00000009360e7c11 */ /* 0x000fe4000a0f1419 */
[----:B------:R-:W-:Y:S02]  /*8290*/  SEL R24, R15, R112, P0 ;  /* 0x000000700f187207 */ /* 0x000fe40000000000 */
[----:B------:R-:W-:Y:S02]  /*82a0*/  SEL R26, R112, R15, P0 ;  /* 0x0000000f701a7207 */ /* 0x000fe40000000000 */
[----:B--2---:R-:W-:Y:S02]  /*82b0*/  SEL R25, R44, R79, P0 ;  /* 0x0000004f2c197207 */ /* 0x004fe40000000000 */
[----:B------:R-:W-:-:S02]  /*82c0*/  SEL R27, R79, R44, P0 ;  /* 0x0000002c4f1b7207 */ /* 0x000fc40000000000 */
[----:B----4-:R-:W-:Y:S02]  /*82d0*/  SEL R33, R41, R122, P0 ;  /* 0x0000007a29217207 */ /* 0x010fe40000000000 */
[----:B------:R-:W-:Y:S02]  /*82e0*/  SEL R35, R122, R41, P0 ;  /* 0x000000297a237207 */ /* 0x000fe40000000000 */
[----:B------:R-:W-:Y:S02]  /*82f0*/  SEL R32, R9, R52, P0 ;  /* 0x0000003409207207 */ /* 0x000fe40000000000 */
[----:B------:R-:W-:Y:S02]  /*8300*/  SEL R34, R52, R9, P0 ;  /* 0x0000000934227207 */ /* 0x000fe40000000000 */
[----:B------:R-:W-:Y:S02]  /*8310*/  SEL R40, R42, R51, P0 ;  /* 0x000000332a287207 */ /* 0x000fe40000000000 */
[----:B------:R-:W-:Y:S01]  /*8320*/  SEL R41, R43, R130, P0 ;  /* 0x000000822b297207 */ /* 0x000fe20000000000 */
[----:B------:R-:W-:Y:S01]  /*8330*/  SHFL.IDX PT, R54, R28, RZ, 0x1c1f ;  /* 0x001c1fff1c367589 */ /* 0x000fe200000e0000 */
[----:B------:R-:W-:-:S02]  /*8340*/  SEL R42, R51, R42, P0 ;  /* 0x0000002a332a7207 */ /* 0x000fc40000000000 */
[----:B------:R-:W-:Y:S01]  /*8350*/  SEL R43, R130, R43, P0 ;  /* 0x0000002b822b7207 */ /* 0x000fe20000000000 */
[----:B------:R0:W-:Y:S01]  /*8360*/  SHFL.IDX PT, R64, R28, 0x1, 0x1c1f ;  /* 0x003c1f001c407f89 */ /* 0x0001e200000e0000 */
[----:B-1----:R-:W-:Y:S02]  /*8370*/  SEL R60, R7, R48, P0 ;  /* 0x00000030073c7207 */ /* 0x002fe40000000000 */
[----:B------:R-:W-:Y:S02]  /*8380*/  SEL R62, R48, R7, P0 ;  /* 0x00000007303e7207 */ /* 0x000fe40000000000 */
[----:B------:R-:W-:Y:S02]  /*8390*/  SEL R61, R11, R138, P0 ;  /* 0x0000008a0b3d7207 */ /* 0x000fe40000000000 */
[----:B------:R-:W-:Y:S01]  /*83a0*/  SEL R63, R138, R11, P0 ;  /* 0x0000000b8a3f7207 */ /* 0x000fe20000000000 */
[----:B------:R-:W-:Y:S01]  /*83b0*/  STSM.16.M88.4 [R180], R24 ;  /* 0x00000018b4007844 */ /* 0x000fe20000000200 */
[----:B------:R-:W-:-:S02]  /*83c0*/  SEL R29, R50, R81, P0 ;  /* 0x00000051321d7207 */ /* 0x000fc40000000000 */
[----:B------:R-:W-:Y:S02]  /*83d0*/  SEL R31, R81, R50, P0 ;  /* 0x00000032511f7207 */ /* 0x000fe40000000000 */
[----:B0-----:R-:W-:Y:S02]  /*83e0*/  SEL R28, R5, R46, P0 ;  /* 0x0000002e051c7207 */ /* 0x001fe40000000000 */
[----:B------:R-:W-:Y:S01]  /*83f0*/  SEL R30, R46, R5, P0 ;  /* 0x000000052e1e7207 */ /* 0x000fe20000000000 */
[----:B------:R-:W-:Y:S04]  /*8400*/  STSM.16.M88.4 [R6], R32 ;  /* 0x0000002006007844 */ /* 0x000fe80000000200 */
[----:B------:R-:W-:Y:S04]  /*8410*/  STSM.16.M88.4 [R10], R40 ;  /* 0x000000280a007844 */ /* 0x000fe80000000200 */
[----:B------:R-:W-:Y:S04]  /*8420*/  STSM.16.M88.4 [R8], R60 ;  /* 0x0000003c08007844 */ /* 0x000fe80000000200 */
[----:B------:R-:W-:Y:S04]  /*8430*/  STSM.16.M88.4 [R4], R28 ;  /* 0x0000001c04007844 */ /* 0x000fe80000000200 */
[----:B------:R-:W0:Y:S01]  /*8440*/  SHFL.IDX PT, R55, R14, RZ, 0x1c1f ;  /* 0x001c1fff0e377589 */ /* 0x000e2200000e0000 */
[----:B------:R-:W-:Y:S06]  /*8450*/  BAR.SYNC.DEFER_BLOCKING 0x1, 0x100 ;  /* 0x0044000000007b1d */ /* 0x000fec0000010000 */
[----:B------:R-:W1:Y:S01]  /*8460*/  SHFL.IDX PT, R65, R14, 0x1, 0x1c1f ;  /* 0x003c1f000e417f89 */ /* 0x000e6200000e0000 */
[----:B------:R-:W-:-:S03]  /*8470*/  UIMAD UR7, UR12, UR10, URZ ;  /* 0x0000000a0c0772a4 */ /* 0x000fc6000f8e023f */
[----:B0-----:R-:W-:Y:S04]  /*8480*/  @!P2 ST.E desc[UR50][R54.64], R0 ;  /* 0x000000003600a985 */ /* 0x001fe8000c101932 */
[----:B-1----:R0:W-:Y:S04]  /*8490*/  @!P1 ST.E desc[UR50][R64.64], R3 ;  /* 0x0000000340009985 */ /* 0x0021e8000c101932 */
[----:B------:R1:W5:Y:S01]  /*84a0*/  LD.E.128 R36, desc[UR50][R20.64] ;  /* 0x0000003214247980 */ /* 0x000362000c101d00 */
[----:B------:R-:W-:Y:S01]  /*84b0*/  UIMAD.WIDE.U32 UR8, UR5, UR10, URZ ;  /* 0x0000000a050872a5 */ /* 0x000fe2000f8e003f */
[----:B------:R-:W-:-:S02]  /*84c0*/  LOP3.LUT R198, R199, 0x380, RZ, 0xc0, !PT ;  /* 0x00000380c7c67812 */ /* 0x000fc400078ec0ff */
[----:B------:R-:W-:Y:S01]  /*84d0*/  LOP3.LUT R196, R196, R159, RZ, 0x3c, !PT ;  /* 0x0000009fc4c47212 */ /* 0x000fe200078e3cff */
[----:B------:R-:W5:Y:S01]  /*84e0*/  LD.E.128 R12, desc[UR50][R12.64] ;  /* 0x000000320c0c7980 */ /* 0x000f62000c101d00 */
[----:B0-----:R-:W-:-:S03]  /*84f0*/  IMAD R3, R19, 0x20, R22 ;  /* 0x0000002013037824 */ /* 0x001fc600078e0216 */
[----:B------:R0:W5:Y:S01]  /*8500*/  LD.E.128 R24, desc[UR50][R154.64] ;  /* 0x000000329a187980 */ /* 0x000162000c101d00 */
[----:B-1----:R-:W1:Y:S01]  /*8510*/  @P3 LDC R21, c[0x0][0xbec] ;  /* 0x0002fb00ff153b82 */ /* 0x002e620000000800 */
[----:B------:R-:W-:Y:S01]  /*8520*/  UIMAD UR5, UR5, UR11, UR7 ;  /* 0x0000000b050572a4 */ /* 0x000fe2000f8e0207 */
[----:B------:R-:W-:Y:S01]  /*8530*/  SHF.R.U64 R198, R198, 0x3, RZ ;  /* 0x00000003c6c67819 */ /* 0x000fe200000012ff */
[----:B------:R-:W-:Y:S01]  /*8540*/  IMAD.X R159, RZ, RZ, R195, P6 ;  /* 0x000000ffff9f7224 */ /* 0x000fe200030e06c3 */
[----:B------:R-:W-:Y:S01]  /*8550*/  ULDC.64 UR10, c[0x0][0xaf0] ;  /* 0x0002bc00000a7ab9 */ /* 0x000fe20000000a00 */
[----:B------:R-:W-:Y:S01]  /*8560*/  IMAD R72, R58, 0x80, R3 ;  /* 0x000000803a487824 */ /* 0x000fe200078e0203 */
[----:B------:R-:W-:Y:S01]  /*8570*/  UIMAD UR4, UR4, UR10, URZ ;  /* 0x0000000a040472a4 */ /* 0x000fe2000f8e023f */
[----:B------:R0:W5:Y:S01]  /*8580*/  LD.E.128 R44, desc[UR50][R156.64] ;  /* 0x000000329c2c7980 */ /* 0x000162000c101d00 */
[----:B------:R-:W-:Y:S02]  /*8590*/  UIADD3 UR5, UR9, UR5, URZ ;  /* 0x0000000509057290 */ /* 0x000fe4000fffe03f */
[----:B------:R-:W-:Y:S01]  /*85a0*/  UIMAD UR7, UR39, UR11, UR4 ;  /* 0x0000000b270772a4 */ /* 0x000fe2000f8e0204 */
[----:B------:R-:W-:Y:S01]  /*85b0*/  IMAD.MOV.U32 R3, RZ, RZ, R72 ;  /* 0x000000ffff037224 */ /* 0x000fe200078e0048 */
[----:B------:R-:W-:Y:S01]  /*85c0*/  LOP3.LUT R198, R198, R199, RZ, 0x3c, !PT ;  /* 0x000000c7c6c67212 */ /* 0x000fe200078e3cff */
[----:B------:R-:W-:Y:S01]  /*85d0*/  UMOV UR4, UR8 ;  /* 0x0000000800047c82 */ /* 0x000fe20008000000 */
[----:B------:R-:W5:Y:S01]  /*85e0*/  LD.E.128 R160, desc[UR50][R160.64] ;  /* 0x00000032a0a07980 */ /* 0x000f62000c101d00 */
[----:B------:R-:W-:-:S03]  /*85f0*/  UIMAD.WIDE.U32 UR4, UR39, UR10, UR4 ;  /* 0x0000000a270472a5 */ /* 0x000fc6000f8e0004 */
[----:B------:R0:W5:Y:S04]  /*8600*/  LD.E.128 R8, desc[UR50][R164.64] ;  /* 0x00000032a4087980 */ /* 0x000168000c101d00 */
[----:B------:R0:W5:Y:S01]  /*8610*/  LD.E.128 R4, desc[UR50][R168.64] ;  /* 0x00000032a8047980 */ /* 0x000162000c101d00 */
[----:B-1----:R-:W-:Y:S01]  /*8620*/  @P3 IMAD.HI.U32 R0, R72, R21, RZ ;  /* 0x0000001548003227 */ /* 0x002fe200078e00ff */
[----:B------:R-:W-:Y:S02]  /*8630*/  UIADD3 UR7, UR5, UR7, URZ ;  /* 0x0000000705077290 */ /* 0x000fe4000fffe03f */
[----:B------:R0:W5:Y:S01]  /*8640*/  LD.E.128 R60, desc[UR50][R170.64] ;  /* 0x00000032aa3c7980 */ /* 0x000162000c101d00 */
[----:B------:R-:W-:Y:S01]  /*8650*/  ULDC.64 UR8, c[0x0][0xad8] ;  /* 0x0002b60000087ab9 */ /* 0x000fe20000000a00 */
[----:B------:R-:W-:Y:S01]  /*8660*/  IMAD.X R199, RZ, RZ, R195, P5 ;  /* 0x000000ffffc77224 */ /* 0x000fe200028e06c3 */
[----:B------:R-:W-:Y:S01]  /*8670*/  @P3 SHF.R.U32.HI R3, RZ, R59, R0 ;  /* 0x0000003bff033219 */ /* 0x000fe20000011600 */
[----:B------:R-:W-:Y:S01]  /*8680*/  IMAD.U32 R20, RZ, RZ, UR4 ;  /* 0x00000004ff147e24 */ /* 0x000fe2000f8e00ff */
[----:B------:R-:W5:Y:S01]  /*8690*/  LD.E.128 R192, desc[UR50][R194.64] ;  /* 0x00000032c2c07980 */ /* 0x000f62000c101d00 */
[----:B------:R-:W-:Y:S01]  /*86a0*/  IMAD R78, R58, 0x80, R22 ;  /* 0x000000803a4e7824 */ /* 0x000fe200078e0216 */
[--C-:B------:R-:W-:Y:S01]  /*86b0*/  SHF.R.S32.HI R0, RZ, 0x1f, R3.reuse ;  /* 0x0000001fff007819 */ /* 0x100fe20000011403 */
[----:B------:R-:W-:Y:S01]  /*86c0*/  IMAD.U32 R21, RZ, RZ, UR5 ;  /* 0x00000005ff157e24 */ /* 0x000fe2000f8e00ff */
[----:B------:R-:W-:Y:S01]  /*86d0*/  ULDC.64 UR4, c[0x0][0xae0] ;  /* 0x0002b80000047ab9 */ /* 0x000fe20000000a00 */
[----:B------:R-:W-:Y:S01]  /*86e0*/  IMAD.U32 R21, RZ, RZ, UR7 ;  /* 0x00000007ff157e24 */ /* 0x000fe2000f8e00ff */
[----:B------:R0:W5:Y:S01]  /*86f0*/  LD.E.128 R48, desc[UR50][R174.64] ;  /* 0x00000032ae307980 */ /* 0x000162000c101d00 */
[----:B------:R-:W-:Y:S01]  /*8700*/  IMAD R0, R0, UR4, RZ ;  /* 0x0000000400007c24 */ /* 0x000fe2000f8e02ff */
[----:B------:R-:W-:Y:S01]  /*8710*/  UIADD3 UR6, UR6, 0x38820, URZ ;  /* 0x0003882006067890 */ /* 0x000fe2000fffe03f */
[----:B------:R-:W-:Y:S01]  /*8720*/  IMAD.MOV R73, RZ, RZ, -R3 ;  /* 0x000000ffff497224 */ /* 0x000fe200078e0a03 */
[----:B------:R0:W5:Y:S01]  /*8730*/  LD.E.128 R32, desc[UR50][R152.64] ;  /* 0x0000003298207980 */ /* 0x000162000c101d00 */
[C---:B------:R-:W-:Y:S01]  /*8740*/  IMAD R59, R3.reuse, UR5, R0 ;  /* 0x00000005033b7c24 */ /* 0x040fe2000f8e0200 */
[----:B------:R-:W-:Y:S01]  /*8750*/  UIADD3 UR36, UR36, 0x1, URZ ;  /* 0x0000000124247890 */ /* 0x000fe2000fffe03f */
[----:B------:R-:W-:Y:S01]  /*8760*/  IMAD.WIDE.U32 R20, R3, UR4, R20 ;  /* 0x0000000403147c25 */ /* 0x000fe2000f8e0014 */
[----:B------:R0:W5:Y:S01]  /*8770*/  LD.E.128 R28, desc[UR50][R158.64] ;  /* 0x000000329e1c7980 */ /* 0x000162000c101d00 */
[----:B------:R-:W-:-:S02]  /*8780*/  ULDC.64 UR10, c[0x0][0xa80] ;  /* 0x0002a000000a7ab9 */ /* 0x000fc40000000a00 */
[----:B------:R-:W-:Y:S01]  /*8790*/  IMAD R3, R56, R73, R72 ;  /* 0x0000004938037224 */ /* 0x000fe200078e0248 */
[----:B------:R0:W5:Y:S04]  /*87a0*/  LD.E.128 R68, desc[UR50][R166.64] ;  /* 0x00000032a6447980 */ /* 0x000168000c101d00 */
[----:B------:R0:W5:Y:S01]  /*87b0*/  LD.E.128 R64, desc[UR50][R172.64] ;  /* 0x00000032ac407980 */ /* 0x000162000c101d00 */
[----:B------:R-:W-:-:S03]  /*87c0*/  SHF.R.S32.HI R0, RZ, 0x1f, R3 ;  /* 0x0000001fff007819 */ /* 0x000fc60000011403 */
[----:B------:R0:W5:Y:S04]  /*87d0*/  LD.E.128 R52, desc[UR50][R196.64] ;  /* 0x00000032c4347980 */ /* 0x000168000c101d00 */
[----:B------:R0:W5:Y:S01]  /*87e0*/  LD.E.128 R40, desc[UR50][R198.64] ;  /* 0x00000032c6287980 */ /* 0x000162000c101d00 */
[----:B------:R-:W-:Y:S01]  /*87f0*/  @!PT LDS RZ, [RZ] ;  /* 0x00000000fffff984 */ /* 0x000fe20000000800 */
[----:B------:R-:W-:Y:S01]  /*8800*/  @!PT LDS RZ, [RZ] ;  /* 0x00000000fffff984 */ /* 0x000fe20000000800 */
[----:B------:R-:W-:Y:S01]  /*8810*/  @!PT LDS RZ, [RZ] ;  /* 0x00000000fffff984 */ /* 0x000fe20000000800 */
[----:B------:R-:W-:Y:S01]  /*8820*/  @!PT LDS RZ, [RZ] ;  /* 0x00000000fffff984 */ /* 0x000fe20000000800 */
[----:B------:R1:W-:Y:S06]  /*8830*/  MEMBAR.ALL.CTA ;  /* 0x0000000000007992 */ /* 0x0003ec0000008000 */
[----:B-1----:R-:W1:Y:S01]  /*8840*/  FENCE.VIEW.ASYNC.S ;  /* 0x00000000000073c6 */ /* 0x002e620000000000 */
[----:B------:R-:W-:-:S02]  /*8850*/  IMAD.IADD R21, R21, 0x1, R59 ;  /* 0x0000000115157824 */ /* 0x000fc400078e023b */
[----:B------:R-:W-:Y:S02]  /*8860*/  IMAD R56, R0, UR8, RZ ;  /* 0x0000000800387c24 */ /* 0x000fe4000f8e02ff */
[----:B------:R-:W-:Y:S01]  /*8870*/  IMAD.WIDE.U32 R20, R3, UR8, R20 ;  /* 0x0000000803147c25 */ /* 0x000fe2000f8e0014 */
[----:B------:R-:W-:-:S03]  /*8880*/  ISETP.GE.AND P2, PT, R78, R57, PT ;  /* 0x000000394e00720c */ /* 0x000fc60003f46270 */
[----:B------:R-:W-:Y:S01]  /*8890*/  IMAD R59, R3, UR9, R56 ;  /* 0x00000009033b7c24 */ /* 0x000fe2000f8e0238 */
[----:B------:R-:W-:Y:S01]  /*88a0*/  LEA R56, P3, R20, UR10, 0x1 ;  /* 0x0000000a14387c11 */ /* 0x000fe2000f8608ff */
[----:B------:R-:W-:Y:S02]  /*88b0*/  UPRMT UR6, URZ, 0x654, UR6 ;  /* 0x000006543f067896 */ /* 0x000fe40008000006 */
[----:B------:R-:W-:Y:S01]  /*88c0*/  IMAD.IADD R3, R21, 0x1, R59 ;  /* 0x0000000115037824 */ /* 0x000fe200078e023b */
[----:B------:R-:W-:Y:S01]  /*88d0*/  UISETP.NE.AND UP0, UPT, UR36, 0x2, UPT ;  /* 0x000000022400788c */ /* 0x000fe2000bf05270 */
[----:B------:R-:W-:-:S03]  /*88e0*/  VIADD R0, R78, 0x20 ;  /* 0x000000204e007836 */ /* 0x000fc60000000000 */
[----:B------:R-:W-:Y:S01]  /*88f0*/  LEA.HI.X R3, R20, UR11, R3, 0x1, P3 ;  /* 0x0000000b14037c11 */ /* 0x000fe200098f0c03 */
[----:B------:R-:W-:Y:S01]  /*8900*/  USEL UR5, URZ, 0x1, UP0 ;  /* 0x000000013f057887 */ /* 0x000fe20008000000 */
[-C--:B------:R-:W-:Y:S01]  /*8910*/  ISETP.GE.AND P1, PT, R0, R57.reuse, PT ;  /* 0x000000390000720c */ /* 0x080fe20003f26270 */
[----:B------:R-:W-:Y:S01]  /*8920*/  ULDC UR4, c[0x0][0xc] ;  /* 0x0000030000047ab9 */ /* 0x000fe20000000800 */
[----:B------:R-:W-:Y:S01]  /*8930*/  VIADD R0, R78, 0x40 ;  /* 0x000000404e007836 */ /* 0x000fe20000000000 */
[----:B------:R-:W-:Y:S01]  /*8940*/  UIADD3 UR41, UR4, UR41, URZ ;  /* 0x0000002904297290 */ /* 0x000fe2000fffe03f */
[----:B-1----:R0:W1:Y:S01]  /*8950*/  SHFL.IDX PT, R58, R56, RZ, 0x181f ;  /* 0x00181fff383a7589 */ /* 0x00206200000e0000 */
[----:B------:R-:W-:Y:S01]  /*8960*/  USEL UR36, UR36, URZ, UP0 ;  /* 0x0000003f24247287 */ /* 0x000fe20008000000 */
[----:B------:R-:W-:Y:S01]  /*8970*/  SYNCS.ARRIVE.TRANS64.RED.A1T0 RZ, [UR6], RZ ;  /* 0x000000ffffff79a7 */ /* 0x000fe20008100406 */
[----:B------:R-:W-:Y:S01]  /*8980*/  ULOP3.LUT UR42, UR42, UR5, URZ, 0x3c, !UPT ;  /* 0x000000052a2a7292 */ /* 0x000fe2000f8e3c3f */
[----:B------:R0:W2:Y:S01]  /*8990*/  SHFL.IDX PT, R59, R3, RZ, 0x181f ;  /* 0x00181fff033b7589 */ /* 0x0000a200000e0000 */
[----:B------:R-:W-:Y:S01]  /*89a0*/  BSSY B0, `(.L_x_31) ;  /* 0x0000013000007945 */ /* 0x000fe20003800000 */
[----:B------:R-:W-:-:S03]  /*89b0*/  ISETP.GE.AND P0, PT, R0, R57, PT ;  /* 0x000000390000720c */ /* 0x000fc60003f06270 */
[----:B------:R-:W-:Y:S10]  /*89c0*/  @P2 BRA `(.L_x_32) ;  /* 0x0000000000402947 */ /* 0x000ff40003800000 */
[----:B------:R-:W-:Y:S02]  /*89d0*/  ULDC UR4, c[0x0][0xac8] ;  /* 0x0002b20000047ab9 */ /* 0x000fe40000000800 */
[----:B------:R-:W-:Y:S02]  /*89e0*/  ISETP.GE.AND P4, PT, R18, UR4, PT ;  /* 0x0000000412007c0c */ /* 0x000fe4000bf86270 */
[----:B------:R-:W-:Y:S02]  /*89f0*/  ISETP.GE.AND P3, PT, R17, UR4, PT ;  /* 0x0000000411007c0c */ /* 0x000fe4000bf66270 */
[----:B------:R-:W-:Y:S02]  /*8a00*/  ISETP.GE.AND P2, PT, R16, UR4, PT ;  /* 0x0000000410007c0c */ /* 0x000fe4000bf46270 */
[----:B------:R-:W-:-:S07]  /*8a10*/  ISETP.GE.AND P5, PT, R2, UR4, PT ;  /* 0x0000000402007c0c */ /* 0x000fce000bfa6270 */
[----:B-1----:R-:W-:-:S04]  /*8a20*/  @!P4 LEA R72, P6, R18, R58, 0x1 ;  /* 0x0000003a1248c211 */ /* 0x002fc800078c08ff */
[----:B--2---:R-:W-:Y:S02]  /*8a30*/  @!P4 LEA.HI.X R73, R18, R59, R223, 0x1, P6 ;  /* 0x0000003b1249c211 */ /* 0x004fe400030f0cdf */
[----:B------:R-:W-:Y:S01]  /*8a40*/  @!P3 LEA R74, P6, R17, R58, 0x1 ;  /* 0x0000003a114ab211 */ /* 0x000fe200078c08ff */
[----:B------:R-:W-:-:S03]  /*8a50*/  @!P5 IMAD.WIDE R20, R2, 0x2, R58 ;  /* 0x000000020214d825 */ /* 0x000fc600078e023a */
[-C--:B------:R-:W-:Y:S02]  /*8a60*/  @!P3 LEA.HI.X R75, R17, R59.reuse, R222, 0x1, P6 ;  /* 0x0000003b114bb211 */ /* 0x080fe400030f0cde */
[C---:B------:R-:W-:Y:S01]  /*8a70*/  @!P2 LEA R76, P6, R16.reuse, R58, 0x1 ;  /* 0x0000003a104ca211 */ /* 0x040fe200078c08ff */
[----:B-----5:R3:W-:Y:S03]  /*8a80*/  @!P5 ST.E.128 desc[UR50][R20.64], R192 ;  /* 0x000000c01400d985 */ /* 0x0207e6000c101d32 */
[----:B------:R-:W-:Y:S01]  /*8a90*/  @!P2 LEA.HI.X R77, R16, R59, R221, 0x1, P6 ;  /* 0x0000003b104da211 */ /* 0x000fe200030f0cdd */
[----:B------:R3:W-:Y:S04]  /*8aa0*/  @!P4 ST.E.128 desc[UR50][R72.64], R44 ;  /* 0x0000002c4800c985 */ /* 0x0007e8000c101d32 */
[----:B------:R3:W-:Y:S04]  /*8ab0*/  @!P3 ST.E.128 desc[UR50][R74.64], R60 ;  /* 0x0000003c4a00b985 */ /* 0x0007e8000c101d32 */
[----:B------:R3:W-:Y:S02]  /*8ac0*/  @!P2 ST.E.128 desc[UR50][R76.64], R68 ;  /* 0x000000444c00a985 */ /* 0x0007e4000c101d32 */
.L_x_32:
[----:B------:R-:W-:Y:S05]  /*8ad0*/  BSYNC B0 ;  /* 0x0000000000007941 */ /* 0x000fea0003800000 */
.L_x_31:
[----:B---3-5:R3:W4:Y:S01]  /*8ae0*/  SHFL.IDX PT, R45, R3, 0x1, 0x181f ;  /* 0x00381f00032d7f89 */ /* 0x02872200000e0000 */
[----:B------:R-:W-:Y:S03]  /*8af0*/  BSSY B0, `(.L_x_33) ;  /* 0x0000013000007945 */ /* 0x000fe60003800000 */
[----:B------:R3:W0:Y:S01]  /*8b00*/  SHFL.IDX PT, R44, R56, 0x1, 0x181f ;  /* 0x00381f00382c7f89 */ /* 0x00062200000e0000 */
[----:B------:R-:W-:Y:S05]  /*8b10*/  @P1 BRA `(.L_x_34) ;  /* 0x0000000000401947 */ /* 0x000fea0003800000 */
[----:B------:R-:W-:Y:S02]  /*8b20*/  ULDC UR4, c[0x0][0xac8] ;  /* 0x0002b20000047ab9 */ /* 0x000fe40000000800 */
[----:B------:R-:W-:Y:S02]  /*8b30*/  ISETP.GE.AND P3, PT, R18, UR4, PT ;  /* 0x0000000412007c0c */ /* 0x000fe4000bf66270 */
[----:B------:R-:W-:Y:S02]  /*8b40*/  ISETP.GE.AND P2, PT, R17, UR4, PT ;  /* 0x0000000411007c0c */ /* 0x000fe4000bf46270 */
[----:B------:R-:W-:Y:S02]  /*8b50*/  ISETP.GE.AND P1, PT, R16, UR4, PT ;  /* 0x0000000410007c0c */ /* 0x000fe4000bf26270 */
[----:B------:R-:W-:-:S07]  /*8b60*/  ISETP.GE.AND P4, PT, R2, UR4, PT ;  /* 0x0000000402007c0c */ /* 0x000fce000bf86270 */
[CC--:B0-----:R-:W-:Y:S02]  /*8b70*/  @!P3 LEA R46, P6, R18.reuse, R44.reuse, 0x1 ;  /* 0x0000002c122eb211 */ /* 0x0c1fe400078c08ff */
[CC--:B-1----:R-:W-:Y:S02]  /*8b80*/  @!P2 LEA R58, P5, R17.reuse, R44.reuse, 0x1 ;  /* 0x0000002c113aa211 */ /* 0x0c2fe400078a08ff */
[-C--:B----4-:R-:W-:Y:S02]  /*8b90*/  @!P3 LEA.HI.X R47, R18, R45.reuse, R223, 0x1, P6 ;  /* 0x0000002d122fb211 */ /* 0x090fe400030f0cdf */
[----:B------:R-:W-:Y:S01]  /*8ba0*/  @!P1 LEA R60, P6, R16, R44, 0x1 ;  /* 0x0000002c103c9211 */ /* 0x000fe200078c08ff */
[----:B------:R-:W-:Y:S01]  /*8bb0*/  @!P4 IMAD.WIDE R20, R2, 0x2, R44 ;  /* 0x000000020214c825 */ /* 0x000fe200078e022c */
[-C--:B--2---:R-:W-:Y:S02]  /*8bc0*/  @!P2 LEA.HI.X R59, R17, R45.reuse, R222, 0x1, P5 ;  /* 0x0000002d113ba211 */ /* 0x084fe400028f0cde */
[----:B------:R-:W-:-:S02]  /*8bd0*/  @!P1 LEA.HI.X R61, R16, R45, R221, 0x1, P6 ;  /* 0x0000002d103d9211 */ /* 0x000fc400030f0cdd */
[----:B------:R0:W-:Y:S04]  /*8be0*/  @!P4 ST.E.128 desc[UR50][R20.64], R12 ;  /* 0x0000000c1400c985 */ /* 0x0001e8000c101d32 */
[----:B------:R0:W-:Y:S04]  /*8bf0*/  @!P3 ST.E.128 desc[UR50][R46.64], R160 ;  /* 0x000000a02e00b985 */ /* 0x0001e8000c101d32 */
[----:B------:R0:W-:Y:S04]  /*8c00*/  @!P2 ST.E.128 desc[UR50][R58.64], R48 ;  /* 0x000000303a00a985 */ /* 0x0001e8000c101d32 */
[----:B------:R0:W-:Y:S02]  /*8c10*/  @!P1 ST.E.128 desc[UR50][R60.64], R64 ;  /* 0x000000403c009985 */ /* 0x0001e4000c101d32 */
.L_x_34:
[----:B------:R-:W-:Y:S05]  /*8c20*/  BSYNC B0 ;  /* 0x0000000000007941 */ /* 0x000fea0003800000 */
.L_x_33:
[----:B0-----:R0:W0:Y:S01]  /*8c30*/  SHFL.IDX PT, R15, R3, 0x2, 0x181f ;  /* 0x00581f00030f7f89 */ /* 0x00102200000e0000 */
        /* <DEDUP_REMOVED lines=8> */
[-C--:B0-----:R-:W-:Y:S02]  /*8cc0*/  @!P4 LEA R20, P0, R18, R14.reuse, 0x1 ;  /* 0x0000000e1214c211 */ /* 0x081fe400078008ff */
[CC--:B------:R-:W-:Y:S02]  /*8cd0*/  @!P5 LEA R44, P1, R17.reuse, R14.reuse, 0x1 ;  /* 0x0000000e112cd211 */ /* 0x0c0fe400078208ff */
[----:B------:R-:W-:Y:S02]  /*8ce0*/  @!P6 LEA R46, P2, R16, R14, 0x1 ;  /* 0x0000000e102ee211 */ /* 0x000fe400078408ff */
[----:B------:R-:W-:Y:S01]  /*8cf0*/  @!P3 IMAD.WIDE R12, R2, 0x2, R14 ;  /* 0x00000002020cb825 */ /* 0x000fe200078e020e */
[-C--:B------:R-:W-:Y:S02]  /*8d00*/  @!P4 LEA.HI.X R21, R18, R15.reuse, R223, 0x1, P0 ;  /* 0x0000000f1215c211 */ /* 0x080fe400000f0cdf */
[-C--:B----4-:R-:W-:Y:S02]  /*8d10*/  @!P5 LEA.HI.X R45, R17, R15.reuse, R222, 0x1, P1 ;  /* 0x0000000f112dd211 */ /* 0x090fe400008f0cde */
[----:B------:R-:W-:Y:S01]  /*8d20*/  @!P6 LEA.HI.X R47, R16, R15, R221, 0x1, P2 ;  /* 0x0000000f102fe211 */ /* 0x000fe200010f0cdd */
[----:B------:R0:W-:Y:S04]  /*8d30*/  @!P3 ST.E.128 desc[UR50][R12.64], R36 ;  /* 0x000000240c00b985 */ /* 0x0001e8000c101d32 */
[----:B------:R0:W-:Y:S04]  /*8d40*/  @!P4 ST.E.128 desc[UR50][R20.64], R8 ;  /* 0x000000081400c985 */ /* 0x0001e8000c101d32 */
[----:B------:R0:W-:Y:S04]  /*8d50*/  @!P5 ST.E.128 desc[UR50][R44.64], R32 ;  /* 0x000000202c00d985 */ /* 0x0001e8000c101d32 */
[----:B------:R0:W-:Y:S02]  /*8d60*/  @!P6 ST.E.128 desc[UR50][R46.64], R52 ;  /* 0x000000342e00e985 */ /* 0x0001e4000c101d32 */
.L_x_36:
[----:B------:R-:W-:Y:S05]  /*8d70*/  BSYNC B0 ;  /* 0x0000000000007941 */ /* 0x000fea0003800000 */
.L_x_35:
[----:B------:R-:W-:Y:S01]  /*8d80*/  VIADD R0, R78, 0x60 ;  /* 0x000000604e007836 */ /* 0x000fe20000000000 */
[----:B0-----:R0:W0:Y:S01]  /*8d90*/  SHFL.IDX PT, R11, R3, 0x3, 0x181f ;  /* 0x00781f00030b7f89 */ /* 0x00102200000e0000 */
[----:B------:R-:W-:Y:S01]  /*8da0*/  UIADD3 UR43, UR43, 0x1, URZ ;  /* 0x000000012b2b7890 */ /* 0x000fe2000fffe03f */
[----:B------:R-:W-:Y:S02]  /*8db0*/  BSSY B0, `(.L_x_37) ;  /* 0x0000014000007945 */ /* 0x000fe40003800000 */
[----:B------:R-:W-:Y:S01]  /*8dc0*/  ISETP.GE.AND P0, PT, R0, R57, PT ;  /* 0x000000390000720c */ /* 0x000fe20003f06270 */
[----:B------:R0:W0:-:S12]  /*8dd0*/  SHFL.IDX PT, R10, R56, 0x3, 0x181f ;  /* 0x00781f00380a7f89 */ /* 0x00001800000e0000 */
        /* <DEDUP_REMOVED lines=11> */
[-C--:B------:R-:W-:Y:S02]  /*8e90*/  @!P5 LEA.HI.X R15, R17, R11.reuse, R222, 0x1, P1 ;  /* 0x0000000b110fd211 */ /* 0x080fe400008f0cde */
[----:B------:R-:W-:Y:S01]  /*8ea0*/  @!P6 LEA.HI.X R21, R16, R11, R221, 0x1, P2 ;  /* 0x0000000b1015e211 */ /* 0x000fe200010f0cdd */
[----:B------:R0:W-:Y:S04]  /*8eb0*/  @!P3 ST.E.128 desc[UR50][R8.64], R24 ;  /* 0x000000180800b985 */ /* 0x0001e8000c101d32 */
[----:B------:R0:W-:Y:S04]  /*8ec0*/  @!P4 ST.E.128 desc[UR50][R12.64], R4 ;  /* 0x000000040c00c985 */ /* 0x0001e8000c101d32 */
[----:B------:R0:W-:Y:S04]  /*8ed0*/  @!P5 ST.E.128 desc[UR50][R14.64], R28 ;  /* 0x0000001c0e00d985 */ /* 0x0001e8000c101d32 */
[----:B------:R0:W-:Y:S02]  /*8ee0*/  @!P6 ST.E.128 desc[UR50][R20.64], R40 ;  /* 0x000000281400e985 */ /* 0x0001e4000c101d32 */
.L_x_38:
[----:B------:R-:W-:Y:S05]  /*8ef0*/  BSYNC B0 ;  /* 0x0000000000007941 */ /* 0x000fea0003800000 */
.L_x_37:
[----:B------:R-:W5:Y:S02]  /*8f00*/  LDC R0, c[0x0][0xc34] ;  /* 0x00030d00ff007b82 */ /* 0x000f640000000800 */
[----:B-----5:R-:W-:-:S13]  /*8f10*/  ISETP.LE.AND P0, PT, R0, UR41, PT ;  /* 0x0000002900007c0c */ /* 0x020fda000bf03270 */
[----:B------:R-:W-:Y:S05]  /*8f20*/  @!P0 BRA `(.L_x_39) ;  /* 0xffffff7c00788947 */ /* 0x000fea000383ffff */
[----:B------:R-:W-:Y:S05]  /*8f30*/  EXIT ;  /* 0x000000000000794d */ /* 0x000fea0003800000 */
.L_x_5:
[----:B------:R-:W-:-:S08]  /*8f40*/  NOP ;  /* 0x0000000000007918 */ /* 0x000fd00000000000 */
[----:B------:R-:W0:-:S00]  /*8f50*/  USETMAXREG.DEALLOC.CTAPOOL 0x28 ;  /* 0x00000028000079c8 */ /* 0x000e0000080e0500 */
[----:B------:R-:W1:Y:S01]  /*8f60*/  S2UR UR38, SR_CTAID.X ;  /* 0x00000000002679c3 */ /* 0x000e620000002500 */
[----:B------:R-:W-:Y:S01]  /*8f70*/  UMOV UR36, 0x1 ;  /* 0x0000000100247882 */ /* 0x000fe20000000000 */
[----:B0-----:R-:W-:Y:S02]  /*8f80*/  IMAD.MOV.U32 R29, RZ, RZ, 0x1 ;  /* 0x00000001ff1d7424 */ /* 0x001fe400078e00ff */
[----:B------:R-:W-:-:S04]  /*8f90*/  IMAD.MOV.U32 R25, RZ, RZ, RZ ;  /* 0x000000ffff197224 */ /* 0x000fc800078e00ff */
[----:B------:R-:W1:Y:S02]  /*8fa0*/  LDC R2, c[0x0][0xc34] ;  /* 0x00030d00ff027b82 */ /* 0x000e640000000800 */
[----:B-1----:R-:W-:-:S13]  /*8fb0*/  ISETP.LE.AND P0, PT, R2, UR38, PT ;  /* 0x0000002602007c0c */ /* 0x002fda000bf03270 */
[----:B------:R-:W-:Y:S05]  /*8fc0*/  @P0 BRA `(.L_x_40) ;  /* 0x0000004c00c00947 */ /* 0x000fea0003800000 */
[----:B------:R-:W-:Y:S01]  /*8fd0*/  ULDC.64 UR4, c[0x0][0x418] ;  /* 0x0001060000047ab9 */ /* 0x000fe20000000a00 */
[----:B------:R-:W0:Y:S01]  /*8fe0*/  S2R R4, SR_TID.X ;  /* 0x0000000000047919 */ /* 0x000e220000002100 */
[----:B------:R-:W-:Y:S01]  /*8ff0*/  UISETP.NE.U32.AND UP0, UPT, UR4, URZ, UPT ;  /* 0x0000003f0400728c */ /* 0x000fe2000bf05070 */
[----:B------:R-:W-:Y:S01]  /*9000*/  IMAD.MOV.U32 R36, RZ, RZ, 0x40 ;  /* 0x00000040ff247424 */ /* 0x000fe200078e00ff */
[----:B------:R-:W-:Y:S01]  /*9010*/  ULDC.64 UR6, c[0x0][0x2f0] ;  /* 0x0000bc0000067ab9 */ /* 0x000fe20000000a00 */
[----:B------:R-:W-:Y:S01]  /*9020*/  ULDC UR4, c[0x0][0x424] ;  /* 0x0001090000047ab9 */ /* 0x000fe20000000800 */
[----:B------:R-:W-:Y:S01]  /*9030*/  UISETP.NE.AND.EX UP0, UPT, UR5, URZ, UPT, UP0 ;  /* 0x0000003f0500728c */ /* 0x000fe2000bf05300 */
[----:B------:R-:W-:Y:S01]  /*9040*/  IMAD.MOV.U32 R37, RZ, RZ, 0x20 ;  /* 0x00000020ff257424 */ /* 0x000fe200078e00ff */
[----:B------:R-:W-:Y:S01]  /*9050*/  ULDC UR40, c[0x0][0x448] ;  /* 0x0001120000287ab9 */ /* 0x000fe20000000800 */
[----:B------:R-:W-:Y:S01]  /*9060*/  LOP3.LUT R17, R17, 0xf7ffffff, RZ, 0xc0, !PT ;  /* 0xf7ffffff11117812 */ /* 0x000fe200078ec0ff */
[----:B------:R-:W-:Y:S01]  /*9070*/  USEL UR4, UR4, 0x1, UP0 ;  /* 0x0000000104047887 */ /* 0x000fe20008000000 */
[----:B------:R-:W-:Y:S01]  /*9080*/  IMAD.MOV.U32 R29, RZ, RZ, 0x1 ;  /* 0x00000001ff1d7424 */ /* 0x000fe200078e00ff */
[----:B------:R-:W-:Y:S01]  /*9090*/  ULDC UR8, c[0x0][0x2b8] ;  /* 0x0000ae0000087ab9 */ /* 0x000fe20000000800 */
[----:B------:R-:W-:Y:S01]  /*90a0*/  UMOV UR41, 0x400 ;  /* 0x0000040000297882 */ /* 0x000fe20000000000 */
[----:B------:R-:W-:Y:S01]  /*90b0*/  UIMAD UR39, UR4, UR6, URZ ;  /* 0x00000006042772a4 */ /* 0x000fe2000f8e023f */
[----:B------:R-:W-:Y:S01]  /*90c0*/  IMAD.MOV.U32 R25, RZ, RZ, RZ ;  /* 0x000000ffff197224 */ /* 0x000fe200078e00ff */
[----:B------:R-:W-:-:S02]  /*90d0*/  ULEA UR41, UR45, UR41, 0x18 ;  /* 0x000000292d297291 */ /* 0x000fc4000f8ec03f */
[----:B------:R-:W-:Y:S01]  /*90e0*/  UIADD3 UR5, UR39, 0x7f, URZ ;  /* 0x0000007f27057890 */ /* 0x000fe2000fffe03f */
[----:B------:R-:W-:Y:S01]  /*90f0*/  ULDC UR4, c[0x0][0x288] ;  /* 0x0000a20000047ab9 */ /* 0x000fe20000000800 */
[----:B------:R-:W-:Y:S02]  /*9100*/  ULOP3.LUT UR46, UR37, 0x2, URZ, 0xfc, !UPT ;  /* 0x00000002252e7892 */ /* 0x000fe4000f8efc3f */
[----:B------:R-:W-:Y:S02]  /*9110*/  USHF.R.S32.HI UR6, URZ, 0x1f, UR5 ;  /* 0x0000001f3f067899 */ /* 0x000fe40008011405 */
[----:B------:R-:W-:Y:S02]  /*9120*/  UIMAD UR40, UR40, UR4, URZ ;  /* 0x00000004282872a4 */ /* 0x000fe4000f8e023f */
[----:B------:R-:W-:Y:S02]  /*9130*/  ULEA.HI UR6, UR6, UR5, URZ, 0x7 ;  /* 0x0000000506067291 */ /* 0x000fe4000f8f383f */
[----:B------:R-:W-:-:S02]  /*9140*/  ULOP3.LUT UR47, UR37, 0x1, URZ, 0xfc, !UPT ;  /* 0x00000001252f7892 */ /* 0x000fc4000f8efc3f */
[----:B------:R-:W-:Y:S01]  /*9150*/  ULOP3.LUT UR4, UR6, 0xffffff80, URZ, 0xc0, !UPT ;  /* 0xffffff8006047892 */ /* 0x000fe2000f8ec03f */
[C---:B0-----:R-:W-:Y:S01]  /*9160*/  LOP3.LUT R0, R4.reuse, 0x7f, RZ, 0xc0, !PT ;  /* 0x0000007f04007812 */ /* 0x041fe200078ec0ff */
[C---:B------:R-:W-:Y:S02]  /*9170*/  IMAD.SHL.U32 R5, R4.reuse, 0x10, RZ ;  /* 0x0000001004057824 */ /* 0x040fe400078e00ff */
[----:B------:R-:W-:Y:S01]  /*9180*/  UIADD3 UR4, UR4, -0x80, URZ ;  /* 0xffffff8004047890 */ /* 0x000fe2000fffe03f */
[C---:B------:R-:W-:Y:S01]  /*9190*/  R2P PR, R4.reuse, 0x6 ;  /* 0x0000000604007804 */ /* 0x040fe20000000000 */
[C---:B------:R-:W-:Y:S01]  /*91a0*/  IMAD.SHL.U32 R16, R4.reuse, 0x80, RZ ;  /* 0x0000008004107824 */ /* 0x040fe200078e00ff */
[--C-:B------:R-:W-:Y:S01]  /*91b0*/  SHF.R.U32.HI R2, RZ, 0x5, R0.reuse ;  /* 0x00000005ff027819 */ /* 0x100fe20000011600 */
[----:B------:R-:W-:Y:S01]  /*91c0*/  IMAD.SHL.U32 R9, R4, 0x2, RZ ;  /* 0x0000000204097824 */ /* 0x000fe200078e00ff */
[----:B------:R-:W-:Y:S01]  /*91d0*/  SHF.R.U32.HI R10, RZ, 0x3, R0 ;  /* 0x00000003ff0a7819 */ /* 0x000fe20000011600 */
[----:B------:R-:W-:Y:S01]  /*91e0*/  IMAD.U32 R0, RZ, RZ, UR4 ;  /* 0x00000004ff007e24 */ /* 0x000fe2000f8e00ff */
[----:B------:R-:W-:Y:S01]  /*91f0*/  LOP3.LUT R30, R5, 0x70, RZ, 0xc0, !PT ;  /* 0x00000070051e7812 */ /* 0x000fe200078ec0ff */
[----:B------:R-:W-:Y:S01]  /*9200*/  ULDC UR48, c[0x0][0xc] ;  /* 0x0000030000307ab9 */ /* 0x000fe20000000800 */
[----:B------:R-:W-:Y:S01]  /*9210*/  SEL R36, R36, 0xffffffc0, !P2 ;  /* 0xffffffc024247807 */ /* 0x000fe20005000000 */
[----:B------:R-:W-:Y:S01]  /*9220*/  UMOV UR36, URZ ;  /* 0x0000003f00247c82 */ /* 0x000fe20008000000 */
[----:B------:R-:W-:Y:S01]  /*9230*/  ISETP.GE.AND P0, PT, R30, UR7, PT ;  /* 0x000000071e007c0c */ /* 0x000fe2000bf06270 */
[----:B------:R-:W-:Y:S01]  /*9240*/  ULEA.HI.SX32 UR42, UR6, 0xfffffffe, 0x19 ;  /* 0xfffffffe062a7891 */ /* 0x000fe2000f8fca3f */
[----:B------:R-:W-:-:S02]  /*9250*/  IADD3 R0, -R10, UR39, -R0 ;  /* 0x000000270a007c10 */ /* 0x000fc4000fffe900 */
[----:B------:R-:W-:Y:S02]  /*9260*/  SEL R37, R37, 0xffffffe0, !P1 ;  /* 0xffffffe025257807 */ /* 0x000fe40004800000 */
[C---:B------:R-:W-:Y:S02]  /*9270*/  ISETP.LT.OR P2, PT, R0.reuse, 0x1, P0 ;  /* 0x000000010000780c */ /* 0x040fe40000741670 */
[C---:B------:R-:W-:Y:S02]  /*9280*/  ISETP.LT.OR P1, PT, R0.reuse, 0x11, P0 ;  /* 0x000000110000780c */ /* 0x040fe40000721670 */
[----:B------:R-:W-:Y:S02]  /*9290*/  ISETP.LT.OR P3, PT, R0, 0x21, P0 ;  /* 0x000000210000780c */ /* 0x000fe40000761670 */
[C---:B------:R-:W-:Y:S02]  /*92a0*/  LOP3.LUT R7, R16.reuse, 0x400, RZ, 0xc0, !PT ;  /* 0x0000040010077812 */ /* 0x040fe400078ec0ff */
[----:B------:R-:W-:-:S02]  /*92b0*/  LOP3.LUT R3, R16, 0x380, RZ, 0xc0, !PT ;  /* 0x0000038010037812 */ /* 0x000fc400078ec0ff */
[----:B------:R-:W-:Y:S01]  /*92c0*/  LOP3.LUT R6, R5, 0x3f0, RZ, 0xc0, !PT ;  /* 0x000003f005067812 */ /* 0x000fe200078ec0ff */
[C---:B------:R-:W-:Y:S01]  /*92d0*/  IMAD R7, R2.reuse, 0x800, R7 ;  /* 0x0000080002077824 */ /* 0x040fe200078e0207 */
[----:B------:R-:W-:Y:S01]  /*92e0*/  LOP3.LUT R4, R3, 0x10, R4, 0xf8, !PT ;  /* 0x0000001003047812 */ /* 0x000fe200078ef804 */
[----:B------:R-:W-:Y:S01]  /*92f0*/  IMAD R2, R2, 0x10, R3 ;  /* 0x0000001002027824 */ /* 0x000fe200078e0203 */
[----:B------:R-:W-:Y:S02]  /*9300*/  @P2 LOP3.LUT R17, R17, 0x8000000, RZ, 0xfc, !PT ;  /* 0x0800000011112812 */ /* 0x000fe400078efcff */
[----:B------:R-:W-:Y:S02]  /*9310*/  ISETP.LT.OR P2, PT, R0, 0x31, P0 ;  /* 0x000000310000780c */ /* 0x000fe40000741670 */
[----:B------:R-:W-:Y:S02]  /*9320*/  LOP3.LUT R17, R17, 0xfdffffff, RZ, 0xc0, !PT ;  /* 0xfdffffff11117812 */ /* 0x000fe400078ec0ff */
[----:B------:R-:W-:-:S02]  /*9330*/  LOP3.LUT R3, R2, 0x70, R5, 0x78, !PT ;  /* 0x0000007002037812 */ /* 0x000fc400078e7805 */
[----:B------:R-:W-:Y:S02]  /*9340*/  @P1 LOP3.LUT R17, R17, 0x2000000, RZ, 0xfc, !PT ;  /* 0x0200000011111812 */ /* 0x000fe400078efcff */
[----:B------:R-:W-:Y:S02]  /*9350*/  ISETP.LT.OR P1, PT, R0, 0x41, P0 ;  /* 0x000000410000780c */ /* 0x000fe40000721670 */
[----:B------:R-:W-:Y:S02]  /*9360*/  LOP3.LUT R17, R17, 0xff7fffff, RZ, 0xc0, !PT ;  /* 0xff7fffff11117812 */ /* 0x000fe400078ec0ff */
[----:B------:R-:W-:Y:S02]  /*9370*/  LOP3.LUT R2, R30, 0x80, RZ, 0xfc, !PT ;  /* 0x000000801e027812 */ /* 0x000fe400078efcff */
[----:B------:R-:W-:Y:S02]  /*9380*/  @P3 LOP3.LUT R17, R17, 0x800000, RZ, 0xfc, !PT ;  /* 0x0080000011113812 */ /* 0x000fe400078efcff */
[----:B------:R-:W-:-:S02]  /*9390*/  ISETP.LT.OR P3, PT, R0, 0x51, P0 ;  /* 0x000000510000780c */ /* 0x000fc40000761670 */
[----:B------:R-:W-:Y:S02]  /*93a0*/  LOP3.LUT R17, R17, 0xffdfffff, RZ, 0xc0, !PT ;  /* 0xffdfffff11117812 */ /* 0x000fe400078ec0ff */
[----:B------:R-:W-:Y:S02]  /*93b0*/  LOP3.LUT R4, R4, 0x70, R5, 0x78, !PT ;  /* 0x0000007004047812 */ /* 0x000fe400078e7805 */
[----:B------:R-:W-:Y:S02]  /*93c0*/  @P2 LOP3.LUT R17, R17, 0x200000, RZ, 0xfc, !PT ;  /* 0x0020000011112812 */ /* 0x000fe400078efcff */
[----:B------:R-:W-:Y:S01]  /*93d0*/  ISETP.LT.OR P2, PT, R0, 0x61, P0 ;  /* 0x000000610000780c */ /* 0x000fe20000741670 */
[----:B------:R-:W-:Y:S01]  /*93e0*/  IMAD.IADD R28, R7, 0x1, R4 ;  /* 0x00000001071c7824 */ /* 0x000fe200078e0204 */
[----:B------:R-:W-:Y:S01]  /*93f0*/  LOP3.LUT R17, R17, 0xfff7ffff, RZ, 0xc0, !PT ;  /* 0xfff7ffff11117812 */ /* 0x000fe200078ec0ff */
[----:B------:R-:W-:Y:S01]  /*9400*/  IMAD.IADD R4, R36, 0x1, R37 ;  /* 0x0000000124047824 */ /* 0x000fe200078e0225 */
[----:B------:R-:W-:-:S02]  /*9410*/  LOP3.LUT R6, R6, 0x70, R9, 0x78, !PT ;  /* 0x0000007006067812 */ /* 0x000fc400078e7809 */
[----:B------:R-:W-:Y:S02]  /*9420*/  @P1 LOP3.LUT R17, R17, 0x80000, RZ, 0xfc, !PT ;  /* 0x0008000011111812 */ /* 0x000fe400078efcff */
[----:B------:R-:W-:Y:S01]  /*9430*/  ISETP.LT.OR P1, PT, R0, 0x71, P0 ;  /* 0x000000710000780c */ /* 0x000fe20000721670 */
[----:B------:R0:W-:Y:S01]  /*9440*/  STL [R1], R4 ;  /* 0x0000000401007387 */ /* 0x0001e20000100800 */
[----:B------:R-:W-:Y:S02]  /*9450*/  LOP3.LUT R17, R17, 0xfffdffff, RZ, 0xc0, !PT ;  /* 0xfffdffff11117812 */ /* 0x000fe400078ec0ff */
[----:B------:R-:W-:Y:S02]  /*9460*/  ISETP.GE.AND P0, PT, R2, UR7, PT ;  /* 0x0000000702007c0c */ /* 0x000fe4000bf06270 */
[----:B------:R-:W-:Y:S02]  /*9470*/  @P3 LOP3.LUT R17, R17, 0x20000, RZ, 0xfc, !PT ;  /* 0x0002000011113812 */ /* 0x000fe400078efcff */
[----:B------:R-:W-:-:S02]  /*9480*/  ISETP.LT.OR P3, PT, R0, 0x21, P0 ;  /* 0x000000210000780c */ /* 0x000fc40000761670 */
[----:B------:R-:W-:Y:S02]  /*9490*/  LOP3.LUT R17, R17, 0xffff7fff, RZ, 0xc0, !PT ;  /* 0xffff7fff11117812 */ /* 0x000fe400078ec0ff */
[----:B------:R-:W-:Y:S02]  /*94a0*/  LOP3.LUT R16, R3, 0xc00, R16, 0xf8, !PT ;  /* 0x00000c0003107812 */ /* 0x000fe400078ef810 */
[----:B------:R-:W-:Y:S02]  /*94b0*/  @P2 LOP3.LUT R17, R17, 0x8000, RZ, 0xfc, !PT ;  /* 0x0000800011112812 */ /* 0x000fe400078efcff */
[----:B------:R-:W-:Y:S01]  /*94c0*/  ISETP.LT.OR P2, PT, R0, 0x1, P0 ;  /* 0x000000010000780c */ /* 0x000fe20000741670 */
[----:B0-----:R-:W-:Y:S01]  /*94d0*/  IMAD.IADD R4, R36, 0x1, R16 ;  /* 0x0000000124047824 */ /* 0x001fe200078e0210 */
[----:B------:R-:W-:Y:S02]  /*94e0*/  LOP3.LUT R17, R17, 0xdfffffff, RZ, 0xc0, !PT ;  /* 0xdfffffff11117812 */ /* 0x000fe400078ec0ff */
[----:B------:R-:W-:-:S02]  /*94f0*/  LOP3.LUT R33, R6, 0x400, R5, 0xf8, !PT ;  /* 0x0000040006217812 */ /* 0x000fc400078ef805 */
[----:B------:R-:W-:Y:S01]  /*9500*/  @P1 LOP3.LUT R17, R17, 0x20000000, RZ, 0xfc, !PT ;  /* 0x2000000011111812 */ /* 0x000fe200078efcff */
[----:B------:R0:W-:Y:S01]  /*9510*/  STL [R1+0x8], R4 ;  /* 0x0000080401007387 */ /* 0x0001e20000100800 */
[----:B------:R-:W-:Y:S01]  /*9520*/  ISETP.LT.OR P1, PT, R0, 0x11, P0 ;  /* 0x000000110000780c */ /* 0x000fe20000721670 */
[----:B------:R-:W-:Y:S01]  /*9530*/  VIADD R3, R33, UR41 ;  /* 0x0000002921037c36 */ /* 0x000fe20008000000 */
[----:B------:R-:W-:Y:S01]  /*9540*/  LOP3.LUT R17, R17, 0xfbffffff, RZ, 0xc0, !PT ;  /* 0xfbffffff11117812 */ /* 0x000fe200078ec0ff */
[----:B------:R0:W-:Y:S01]  /*9550*/  STL [R1+0x4], R0 ;  /* 0x0000040001007387 */ /* 0x0001e20000100800 */
[----:B------:R-:W-:Y:S02]  /*9560*/  LOP3.LUT R8, R10, 0x70, R5, 0xf8, !PT ;  /* 0x000000700a087812 */ /* 0x000fe400078ef805 */
[----:B------:R-:W-:Y:S02]  /*9570*/  @P2 LOP3.LUT R17, R17, 0x4000000, RZ, 0xfc, !PT ;  /* 0x0400000011112812 */ /* 0x000fe400078efcff */
[----:B------:R-:W-:-:S02]  /*9580*/  ISETP.LT.OR P2, PT, R0, 0x31, P0 ;  /* 0x000000310000780c */ /* 0x000fc40000741670 */
[----:B------:R-:W-:Y:S02]  /*9590*/  LOP3.LUT R17, R17, 0xfeffffff, RZ, 0xc0, !PT ;  /* 0xfeffffff11117812 */ /* 0x000fe400078ec0ff */
[----:B------:R-:W-:Y:S02]  /*95a0*/  LOP3.LUT R3, R8, UR4, RZ, 0xfc, !PT ;  /* 0x0000000408037c12 */ /* 0x000fe4000f8efcff */
[----:B------:R-:W-:Y:S02]  /*95b0*/  @P1 LOP3.LUT R17, R17, 0x1000000, RZ, 0xfc, !PT ;  /* 0x0100000011111812 */ /* 0x000fe400078efcff */
[----:B------:R-:W-:Y:S01]  /*95c0*/  ISETP.LT.OR P1, PT, R0, 0x41, P0 ;  /* 0x000000410000780c */ /* 0x000fe20000721670 */
[----:B------:R0:W-:Y:S01]  /*95d0*/  STL [R1+0xc], R3 ;  /* 0x00000c0301007387 */ /* 0x0001e20000100800 */
[----:B------:R-:W-:-:S04]  /*95e0*/  LOP3.LUT R17, R17, 0xffbfffff, RZ, 0xc0, !PT ;  /* 0xffbfffff11117812 */ /* 0x000fc800078ec0ff */
[----:B------:R-:W-:Y:S02]  /*95f0*/  @P3 LOP3.LUT R17, R17, 0x400000, RZ, 0xfc, !PT ;  /* 0x0040000011113812 */ /* 0x000fe400078efcff */
[----:B------:R-:W-:Y:S02]  /*9600*/  ISETP.LT.OR P3, PT, R0, 0x51, P0 ;  /* 0x000000510000780c */ /* 0x000fe40000761670 */
[----:B------:R-:W-:-:S04]  /*9610*/  LOP3.LUT R17, R17, 0xffefffff, RZ, 0xc0, !PT ;  /* 0xffefffff11117812 */ /* 0x000fc800078ec0ff */
[----:B------:R-:W-:Y:S02]  /*9620*/  @P2 LOP3.LUT R17, R17, 0x100000, RZ, 0xfc, !PT ;  /* 0x0010000011112812 */ /* 0x000fe400078efcff */
[----:B------:R-:W-:Y:S02]  /*9630*/  ISETP.LT.OR P2, PT, R0, 0x61, P0 ;  /* 0x000000610000780c */ /* 0x000fe40000741670 */
[----:B------:R-:W-:-:S04]  /*9640*/  LOP3.LUT R17, R17, 0xfffbffff, RZ, 0xc0, !PT ;  /* 0xfffbffff11117812 */ /* 0x000fc800078ec0ff */
[----:B------:R-:W-:Y:S02]  /*9650*/  @P1 LOP3.LUT R17, R17, 0x40000, RZ, 0xfc, !PT ;  /* 0x0004000011111812 */ /* 0x000fe400078efcff */
[----:B------:R-:W-:Y:S02]  /*9660*/  ISETP.LT.OR P1, PT, R0, 0x71, P0 ;  /* 0x000000710000780c */ /* 0x000fe40000721670 */
[----:B------:R-:W-:Y:S02]  /*9670*/  LOP3.LUT R17, R17, 0xfffeffff, RZ, 0xc0, !PT ;  /* 0xfffeffff11117812 */ /* 0x000fe400078ec0ff */
[----:B------:R-:W-:Y:S02]  /*9680*/  ISETP.GE.AND P0, PT, R2, UR7, PT ;  /* 0x0000000702007c0c */ /* 0x000fe4000bf06270 */
[----:B------:R-:W-:-:S04]  /*9690*/  @P3 LOP3.LUT R17, R17, 0x10000, RZ, 0xfc, !PT ;  /* 0x0001000011113812 */ /* 0x000fc800078efcff */
[----:B------:R-:W-:-:S04]  /*96a0*/  LOP3.LUT R17, R17, 0xffffbfff, RZ, 0xc0, !PT ;  /* 0xffffbfff11117812 */ /* 0x000fc800078ec0ff */
[----:B------:R-:W-:Y:S02]  /*96b0*/  @P2 LOP3.LUT R17, R17, 0x4000, RZ, 0xfc, !PT ;  /* 0x0000400011112812 */ /* 0x000fe400078efcff */
[----:B------:R-:W-:Y:S02]  /*96c0*/  ISETP.GE.AND P2, PT, R0, 0x11, PT ;  /* 0x000000110000780c */ /* 0x000fe40003f46270 */
[----:B------:R-:W-:-:S04]  /*96d0*/  LOP3.LUT R17, R17, 0xfffffffe, RZ, 0xc0, !PT ;  /* 0xfffffffe11117812 */ /* 0x000fc800078ec0ff */
[----:B------:R-:W-:-:S04]  /*96e0*/  LOP3.LUT R17, R17, 0xefffffff, RZ, 0xc0, !PT ;  /* 0xefffffff11117812 */ /* 0x000fc800078ec0ff */
[----:B------:R-:W-:Y:S02]  /*96f0*/  @P1 LOP3.LUT R17, R17, 0x10000000, RZ, 0xfc, !PT ;  /* 0x1000000011111812 */ /* 0x000fe400078efcff */
[----:B------:R-:W-:Y:S02]  /*9700*/  ISETP.GE.AND P1, PT, R2, UR8, PT ;  /* 0x0000000802007c0c */ /* 0x000fe4000bf26270 */
[----:B------:R-:W-:Y:S02]  /*9710*/  @P0 LOP3.LUT R17, R17, 0x1, RZ, 0xfc, !PT ;  /* 0x0000000111110812 */ /* 0x000fe400078efcff */
[----:B------:R-:W-:Y:S02]  /*9720*/  ISETP.GE.AND P0, PT, R0, 0x1, PT ;  /* 0x000000010000780c */ /* 0x000fe40003f06270 */
[----:B------:R-:W-:-:S07]  /*9730*/  LOP3.LUT R17, R17, 0xfffff7ff, RZ, 0xc0, !PT ;  /* 0xfffff7ff11117812 */ /* 0x000fce00078ec0ff */
[----:B------:R-:W-:Y:S02]  /*9740*/  @P1 LOP3.LUT R17, R17, 0x800, RZ, 0xfc, !PT ;  /* 0x0000080011111812 */ /* 0x000fe400078efcff */
[----:B------:R-:W-:Y:S02]  /*9750*/  ISETP.GE.AND P1, PT, R0, 0x21, PT ;  /* 0x000000210000780c */ /* 0x000fe40003f26270 */
[----:B------:R-:W-:-:S04]  /*9760*/  LOP3.LUT R17, R17, 0xfffffbff, RZ, 0xc0, !PT ;  /* 0xfffffbff11117812 */ /* 0x000fc800078ec0ff */
        /* <DEDUP_REMOVED lines=16> */
[----:B------:R-:W-:Y:S02]  /*9870*/  ISETP.GE.AND P1, PT, R30, UR7, PT ;  /* 0x000000071e007c0c */ /* 0x000fe4000bf26270 */
[----:B------:R-:W-:-:S04]  /*9880*/  LOP3.LUT R17, R17, 0xffffffef, RZ, 0xc0, !PT ;  /* 0xffffffef11117812 */ /* 0x000fc800078ec0ff */
[----:B------:R-:W-:Y:S02]  /*9890*/  @P0 LOP3.LUT R17, R17, 0x10, RZ, 0xfc, !PT ;  /* 0x0000001011110812 */ /* 0x000fe400078efcff */
[----:B------:R-:W-:Y:S02]  /*98a0*/  ISETP.GE.AND P0, PT, R30, UR8, PT ;  /* 0x000000081e007c0c */ /* 0x000fe4000bf06270 */
[----:B------:R-:W-:-:S04]  /*98b0*/  LOP3.LUT R17, R17, 0xffffdfff, RZ, 0xc0, !PT ;  /* 0xffffdfff11117812 */ /* 0x000fc800078ec0ff */
[----:B------:R-:W-:-:S04]  /*98c0*/  @P2 LOP3.LUT R17, R17, 0x2000, RZ, 0xfc, !PT ;  /* 0x0000200011112812 */ /* 0x000fc800078efcff */
[----:B------:R-:W-:-:S04]  /*98d0*/  LOP3.LUT R17, R17, 0xffffefff, RZ, 0xc0, !PT ;  /* 0xffffefff11117812 */ /* 0x000fc800078ec0ff */
[----:B------:R-:W-:-:S04]  /*98e0*/  LOP3.LUT R17, R17, 0xfffffffd, RZ, 0xc0, !PT ;  /* 0xfffffffd11117812 */ /* 0x000fc800078ec0ff */
[----:B------:R-:W-:-:S04]  /*98f0*/  @P1 LOP3.LUT R17, R17, 0x2, RZ, 0xfc, !PT ;  /* 0x0000000211111812 */ /* 0x000fc800078efcff */
[----:B0-----:R-:W-:-:S07]  /*9900*/  @P0 LOP3.LUT R17, R17, 0x1000, RZ, 0xfc, !PT ;  /* 0x0000100011110812 */ /* 0x001fce00078efcff */
.L_x_90:
[----:B------:R-:W-:Y:S01]  /*9910*/  ULDC UR4, c[0x0][0xc38] ;  /* 0x00030e0000047ab9 */ /* 0x000fe20000000800 */
[----:B------:R-:W-:Y:S01]  /*9920*/  ULDC.64 UR8, c[0x0][0xa28] ;  /* 0x00028a0000087ab9 */ /* 0x000fe20000000a00 */
[----:B------:R-:W-:Y:S01]  /*9930*/  UISETP.NE.AND UP0, UPT, UR4, 0x1, UPT ;  /* 0x000000010400788c */ /* 0x000fe2000bf05270 */
[----:B------:R-:W-:Y:S01]  /*9940*/  ISETP.NE.U32.AND P0, PT, RZ, UR8, PT ;  /* 0x00000008ff007c0c */ /* 0x000fe2000bf05070 */
[----:B------:R-:W-:Y:S01]  /*9950*/  UMOV UR43, UR38 ;  /* 0x00000026002b7c82 */ /* 0x000fe20008000000 */
[----:B------:R-:W-:Y:S01]  /*9960*/  ULDC UR4, c[0x0][0xc44] ;  /* 0x0003110000047ab9 */ /* 0x000fe20000000800 */
[----:B------:R-:W-:Y:S01]  /*9970*/  UIADD3 UR11, UR41, 0x28400, URZ ;  /* 0x00028400290b7890 */ /* 0x000fe2000fffe03f */
[----:B------:R-:W-:Y:S01]  /*9980*/  ISETP.NE.AND.EX P0, PT, RZ, UR9, PT, P0 ;  /* 0x00000009ff007c0c */ /* 0x000fe2000bf05300 */
[----:B------:R-:W-:Y:S01]  /*9990*/  UISETP.NE.AND UP1, UPT, UR4, 0x1, UPT ;  /* 0x000000010400788c */ /* 0x000fe2000bf25270 */
[----:B------:R-:W-:-:S04]  /*99a0*/  IMAD.MOV.U32 R35, RZ, RZ, RZ ;  /* 0x000000ffff237224 */ /* 0x000fc800078e00ff */
[----:B------:R-:W-:Y:S01]  /*99b0*/  @UP0 ULDC UR4, c[0x0][0xc3c] ;  /* 0x00030f0000040ab9 */ /* 0x000fe20000000800 */
[----:B------:R-:W-:Y:S01]  /*99c0*/  @UP0 ULDC UR10, c[0x0][0xc40] ;  /* 0x00031000000a0ab9 */ /* 0x000fe20000000800 */
[----:B------:R-:W-:-:S04]  /*99d0*/  UIMAD.WIDE.U32 UR4, UR38, UR4, URZ ;  /* 0x00000004260472a5 */ /* 0x000fc8000f8e003f */
[----:B------:R-:W-:Y:S01]  /*99e0*/  @UP0 USHF.R.U32.HI UR43, URZ, UR10, UR5 ;  /* 0x0000000a3f2b0299 */ /* 0x000fe20008011605 */
[----:B------:R-:W-:Y:S01]  /*99f0*/  @UP1 ULDC.64 UR6, c[0x0][0xc48] ;  /* 0x0003120000061ab9 */ /* 0x000fe20000000a00 */
[----:B------:R-:W-:Y:S02]  /*9a00*/  ULOP3.LUT UP0, URZ, UR11, 0x3ff, URZ, 0xc0, !UPT ;  /* 0x000003ff0b3f7892 */ /* 0x000fe4000f80c03f */
[----:B------:R-:W-:-:S03]  /*9a10*/  UIMAD.WIDE.U32 UR4, UR43, UR6, URZ ;  /* 0x000000062b0472a5 */ /* 0x000fc6000f8e003f */
[----:B------:R-:W-:Y:S01]  /*9a20*/  UMOV UR44, UR43 ;  /* 0x0000002b002c7c82 */ /* 0x000fe20008000000 */
[----:B------:R-:W-:Y:S01]  /*9a30*/  @UP1 USHF.R.U32.HI UR44, URZ, UR7, UR5 ;  /* 0x000000073f2c1299 */ /* 0x000fe20008011605 */
[----:B0-----:R-:W-:Y:S11]  /*9a40*/  @!P0 BRA `(.L_x_41) ;  /* 0x0000000000148947 */ /* 0x001ff60003800000 */
[----:B------:R-:W-:Y:S02]  /*9a50*/  ULDC.64 UR4, c[0x0][0xa28] ;  /* 0x00028a0000047ab9 */ /* 0x000fe40000000a00 */
[----:B------:R-:W-:-:S06]  /*9a60*/  UIMAD.WIDE UR4, UR44, 0x4, UR4 ;  /* 0x000000042c0478a5 */ /* 0x000fcc000f8e0204 */
[----:B------:R-:W-:Y:S02]  /*9a70*/  IMAD.U32 R2, RZ, RZ, UR4 ;  /* 0x00000004ff027e24 */ /* 0x000fe4000f8e00ff */
[----:B------:R-:W-:-:S05]  /*9a80*/  IMAD.U32 R3, RZ, RZ, UR5 ;  /* 0x00000005ff037e24 */ /* 0x000fca000f8e00ff */
[----:B------:R0:W5:Y:S02]  /*9a90*/  LDG.E R35, desc[UR50][R2.64] ;  /* 0x0000003202237981 */ /* 0x000164000c1e1900 */
.L_x_41:
[----:B------:R-:W-:-:S13]  /*9aa0*/  PLOP3.LUT P0, PT, PT, PT, UP0, 0x80, 0x0 ;  /* 0x000000000000781c */ /* 0x000fda0003f0f008 */
[----:B------:R-:W-:Y:S05]  /*9ab0*/  @!P0 BRA `(.L_x_42) ;  /* 0x0000000000408947 */ /* 0x000fea0003800000 */
[----:B0-----:R-:W-:Y:S01]  /*9ac0*/  MOV R2, 0x0 ;  /* 0x0000000000027802 */ /* 0x001fe20000000f00 */
[----:B------:R-:W-:Y:S01]  /*9ad0*/  ULDC.64 UR6, c[0x4][0x1b0] ;  /* 0x01006c0000067ab9 */ /* 0x000fe20000000a00 */
[----:B------:R-:W-:Y:S01]  /*9ae0*/  ULDC.64 UR8, c[0x4][0x1b8] ;  /* 0x01006e0000087ab9 */ /* 0x000fe20000000a00 */
[----:B------:R-:W-:Y:S01]  /*9af0*/  ULDC.64 UR4, c[0x4][0x100] ;  /* 0x0100400000047ab9 */ /* 0x000fe20000000a00 */
[----:B------:R-:W-:Y:S02]  /*9b00*/  IMAD.U32 R4, RZ, RZ, UR6 ;  /* 0x00000006ff047e24 */ /* 0x000fe4000f8e00ff */
[----:B------:R-:W0:Y:S01]  /*9b10*/  LDC.64 R2, c[0x4][R2] ;  /* 0x0100000002027b82 */ /* 0x000e220000000a00 */
[----:B------:R-:W-:Y:S02]  /*9b20*/  IMAD.U32 R5, RZ, RZ, UR7 ;  /* 0x00000007ff057e24 */ /* 0x000fe4000f8e00ff */
[----:B------:R-:W-:Y:S02]  /*9b30*/  IMAD.U32 R6, RZ, RZ, UR8 ;  /* 0x00000008ff067e24 */ /* 0x000fe4000f8e00ff */
[----:B------:R-:W-:-:S02]  /*9b40*/  IMAD.U32 R7, RZ, RZ, UR9 ;  /* 0x00000009ff077e24 */ /* 0x000fc4000f8e00ff */
[----:B------:R-:W-:Y:S02]  /*9b50*/  IMAD.U32 R10, RZ, RZ, UR4 ;  /* 0x00000004ff0a7e24 */ /* 0x000fe4000f8e00ff */
[----:B------:R-:W-:Y:S02]  /*9b60*/  IMAD.U32 R11, RZ, RZ, UR5 ;  /* 0x00000005ff0b7e24 */ /* 0x000fe4000f8e00ff */
[----:B------:R-:W-:Y:S02]  /*9b70*/  IMAD.MOV.U32 R8, RZ, RZ, 0x70 ;  /* 0x00000070ff087424 */ /* 0x000fe400078e00ff */
[----:B------:R-:W-:Y:S02]  /*9b80*/  IMAD.MOV.U32 R12, RZ, RZ, 0x1 ;  /* 0x00000001ff0c7424 */ /* 0x000fe400078e00ff */
[----:B------:R-:W-:-:S07]  /*9b90*/  IMAD.MOV.U32 R13, RZ, RZ, RZ ;  /* 0x000000ffff0d7224 */ /* 0x000fce00078e00ff */
[----:B------:R-:W-:-:S07]  /*9ba0*/  LEPC R20, `(.L_x_42) ;  /* 0x000000001014794e */ /* 0x000fce0000000000 */
[----:B0----5:R-:W-:Y:S05]  /*9bb0*/  CALL.ABS.NOINC R2 ;  /* 0x0000000002007343 */ /* 0x021fea0003c00000 */
.L_x_42:
[----:B------:R-:W-:Y:S01]  /*9bc0*/  UIADD3 UR4, UR41, 0x10400, URZ ;  /* 0x0001040029047890 */ /* 0x000fe2000fffe03f */
[----:B------:R-:W-:-:S05]  /*9bd0*/  LOP3.LUT R17, R17, 0xfffffffb, RZ, 0xc0, !PT ;  /* 0xfffffffb11117812 */ /* 0x000fca00078ec0ff */
[----:B------:R-:W-:-:S05]  /*9be0*/  IMAD.U32 R18, RZ, RZ, UR4 ;  /* 0x00000004ff127e24 */ /* 0x000fca000f8e00ff */
[----:B------:R-:W-:-:S13]  /*9bf0*/  LOP3.LUT P0, RZ, R18, 0x3ff, RZ, 0xc0, !PT ;  /* 0x000003ff12ff7812 */ /* 0x000fda000780c0ff */
[----:B------:R-:W-:Y:S01]  /*9c00*/  @P0 LOP3.LUT R17, R17, 0x4, RZ, 0xfc, !PT ;  /* 0x0000000411110812 */ /* 0x000fe200078efcff */
[----:B------:R-:W-:Y:S06]  /*9c10*/  @!P0 BRA `(.L_x_43) ;  /* 0x0000000000408947 */ /* 0x000fec0003800000 */
        /* <DEDUP_REMOVED lines=16> */
.L_x_43:
[----:B------:R-:W-:-:S04]  /*9d20*/  IMAD.U32 R19, RZ, RZ, UR41 ;  /* 0x00000029ff137e24 */ /* 0x000fc8000f8e00ff */
[----:B------:R-:W-:-:S05]  /*9d30*/  VIADD R26, R19, 0x400 ;  /* 0x00000400131a7836 */ /* 0x000fca0000000000 */
[----:B------:R-:W-:-:S13]  /*9d40*/  LOP3.LUT P0, RZ, R26, 0x3ff, RZ, 0xc0, !PT ;  /* 0x000003ff1aff7812 */ /* 0x000fda000780c0ff */
        /* <DEDUP_REMOVED lines=17> */
.L_x_44:
        /* <DEDUP_REMOVED lines=18> */
.L_x_45:
[----:B------:R-:W-:Y:S01]  /*9f80*/  ULDC.64 UR4, c[0x0][0x9f8] ;  /* 0x00027e0000047ab9 */ /* 0x000fe20000000a00 */
[----:B------:R-:W-:Y:S01]  /*9f90*/  IMAD.U32 R31, RZ, RZ, UR44 ;  /* 0x0000002cff1f7e24 */ /* 0x000fe2000f8e00ff */
[----:B------:R-:W-:Y:S01]  /*9fa0*/  UISETP.NE.U32.AND UP0, UPT, UR4, URZ, UPT ;  /* 0x0000003f0400728c */ /* 0x000fe2000bf05070 */
[----:B------:R-:W1:Y:S03]  /*9fb0*/  LDC R10, c[0x0][0x430] ;  /* 0x00010c00ff0a7b82 */ /* 0x000e660000000800 */
[----:B------:R-:W-:-:S06]  /*9fc0*/  UISETP.NE.AND.EX UP0, UPT, UR5, URZ, UPT, UP0 ;  /* 0x0000003f0500728c */ /* 0x000fcc000bf05300 */
[----:B------:R-:W-:-:S05]  /*9fd0*/  PLOP3.LUT P0, PT, PT, PT, UP0, 0x80, 0x0 ;  /* 0x000000000000781c */ /* 0x000fca0003f0f008 */
[----:B------:R-:W-:Y:S02]  /*9fe0*/  @UP0 ULDC.64 UR4, c[0x0][0x9f8] ;  /* 0x00027e0000040ab9 */ /* 0x000fe40000000a00 */
[----:B------:R-:W-:-:S06]  /*9ff0*/  @UP0 UIMAD.WIDE UR4, UR44, 0x4, UR4 ;  /* 0x000000042c0408a5 */ /* 0x000fcc000f8e0204 */
[----:B0-----:R-:W-:Y:S02]  /*a000*/  IMAD.U32 R2, RZ, RZ, UR4 ;  /* 0x00000004ff027e24 */ /* 0x001fe4000f8e00ff */
[----:B------:R-:W-:-:S05]  /*a010*/  IMAD.U32 R3, RZ, RZ, UR5 ;  /* 0x00000005ff037e24 */ /* 0x000fca000f8e00ff */
[----:B------:R0:W5:Y:S01]  /*a020*/  @P0 LDG.E R31, desc[UR50][R2.64] ;  /* 0x00000032021f0981 */ /* 0x000162000c1e1900 */
[----:B------:R-:W-:-:S03]  /*a030*/  UMOV UR4, 0xffffffff ;  /* 0xffffffff00047882 */ /* 0x000fc60000000000 */
[----:B------:R-:W-:Y:S05]  /*a040*/  BRA.DIV UR4, `(.L_x_46) ;  /* 0x0000004604007947 */ /* 0x000fea000b800000 */
.L_x_107:
[----:B------:R-:W2:Y:S01]  /*a050*/  LDL R0, [R1+0xc] ;  /* 0x00000c0001007983 */ /* 0x000ea20000100800 */
[----:B-1----:R-:W-:Y:S02]  /*a060*/  ISETP.NE.AND P1, PT, R10, 0x1, PT ;  /* 0x000000010a00780c */ /* 0x002fe40003f25270 */
[----:B-----5:R-:W-:Y:S02]  /*a070*/  SHF.R.S32.HI R34, RZ, 0x1f, R31 ;  /* 0x0000001fff227819 */ /* 0x020fe4000001141f */
[----:B------:R-:W-:-:S09]  /*a080*/  LOP3.LUT R17, R17, 0xfffffff7, RZ, 0xc0, !PT ;  /* 0xfffffff711117812 */ /* 0x000fd200078ec0ff */
[----:B------:R-:W1:Y:S01]  /*a090*/  @P1 LDC R5, c[0x0][0x434] ;  /* 0x00010d00ff051b82 */ /* 0x000e620000000800 */
[----:B------:R-:W-:-:S07]  /*a0a0*/  @P1 LOP3.LUT R17, R17, 0x8, RZ, 0xfc, !PT ;  /* 0x0000000811111812 */ /* 0x000fce00078efcff */
[----:B------:R-:W3:Y:S01]  /*a0b0*/  @P1 LDC R7, c[0x0][0x438] ;  /* 0x00010e00ff071b82 */ /* 0x000ee20000000800 */
[----:B------:R-:W-:Y:S01]  /*a0c0*/  IMAD R24, RZ, RZ, -UR44 ;  /* 0x8000002cff187e24 */ /* 0x000fe2000f8e02ff */
[----:B------:R-:W-:Y:S02]  /*a0d0*/  LOP3.LUT R17, R17, 0xfffffffb, RZ, 0xc0, !PT ;  /* 0xfffffffb11117812 */ /* 0x000fe400078ec0ff */
[C---:B--2---:R-:W-:Y:S01]  /*a0e0*/  ISETP.GE.AND P0, PT, R0.reuse, UR39, PT ;  /* 0x0000002700007c0c */ /* 0x044fe2000bf06270 */
[----:B------:R-:W-:-:S04]  /*a0f0*/  IMAD.IADD R8, R0, 0x1, R35 ;  /* 0x0000000100087824 */ /* 0x000fc800078e0223 */
[----:B-1----:R-:W-:-:S04]  /*a100*/  @P1 IMAD.HI.U32 R0, R8, R5, RZ ;  /* 0x0000000508001227 */ /* 0x002fc800078e00ff */
[----:B------:R-:W-:Y:S01]  /*a110*/  IMAD.MOV.U32 R6, RZ, RZ, R8 ;  /* 0x000000ffff067224 */ /* 0x000fe200078e0008 */
[----:B---3--:R-:W-:-:S03]  /*a120*/  @P1 SHF.R.U32.HI R6, RZ, R7, R0 ;  /* 0x00000007ff061219 */ /* 0x008fc60000011600 */
[----:B0-----:R-:W0:Y:S01]  /*a130*/  @!P0 LDC.64 R2, c[0x0][0x428] ;  /* 0x00010a00ff028b82 */ /* 0x001e220000000a00 */
[----:B------:R-:W-:-:S07]  /*a140*/  @!P0 SHF.R.S32.HI R7, RZ, 0x1f, R6 ;  /* 0x0000001fff078819 */ /* 0x000fce0000011406 */
[----:B------:R-:W1:Y:S01]  /*a150*/  @!P0 LDC.64 R4, c[0x0][0x418] ;  /* 0x00010600ff048b82 */ /* 0x000e620000000a00 */
[----:B0-----:R-:W-:-:S04]  /*a160*/  @!P0 IMAD R0, R34, R2, RZ ;  /* 0x0000000222008224 */ /* 0x001fc800078e02ff */
[C---:B------:R-:W-:Y:S02]  /*a170*/  @!P0 IMAD R9, R31.reuse, R3, R0 ;  /* 0x000000031f098224 */ /* 0x040fe400078e0200 */
[----:B------:R-:W-:Y:S02]  /*a180*/  @!P0 IMAD.WIDE.U32 R2, R31, R2, R6 ;  /* 0x000000021f028225 */ /* 0x000fe400078e0006 */
[----:B------:R-:W0:Y:S02]  /*a190*/  LDC R7, c[0x0][0xc44] ;  /* 0x00031100ff077b82 */ /* 0x000e240000000800 */
[----:B------:R-:W-:Y:S01]  /*a1a0*/  @!P0 IMAD.IADD R0, R3, 0x1, R9 ;  /* 0x0000000103008824 */ /* 0x000fe200078e0209 */
[----:B-1----:R-:W-:-:S04]  /*a1b0*/  @!P0 LEA R4, P1, R2, R4, 0x2 ;  /* 0x0000000402048211 */ /* 0x002fc800078210ff */
[----:B------:R-:W-:Y:S01]  /*a1c0*/  @!P0 LEA.HI.X R5, R2, R5, R0, 0x2, P1 ;  /* 0x0000000502058211 */ /* 0x000fe200008f1400 */
[----:B------:R-:W-:Y:S02]  /*a1d0*/  IMAD.U32 R2, RZ, RZ, UR46 ;  /* 0x0000002eff027e24 */ /* 0x000fe4000f8e00ff */
[----:B------:R-:W-:-:S03]  /*a1e0*/  IMAD.MOV.U32 R0, RZ, RZ, RZ ;  /* 0x000000ffff007224 */ /* 0x000fc600078e00ff */
[----:B------:R-:W-:Y:S01]  /*a1f0*/  ISETP.NE.AND P2, PT, R2, 0x3, PT ;  /* 0x000000030200780c */ /* 0x000fe20003f45270 */
[----:B------:R-:W-:Y:S02]  /*a200*/  IMAD.MOV R3, RZ, RZ, -R6 ;  /* 0x000000ffff037224 */ /* 0x000fe400078e0a06 */
[----:B------:R1:W5:Y:S01]  /*a210*/  @!P0 LDG.E R0, desc[UR50][R4.64] ;  /* 0x0000003204008981 */ /* 0x000362000c1e1900 */
[----:B0-----:R-:W-:Y:S02]  /*a220*/  IMAD R24, R7, R24, UR43 ;  /* 0x0000002b07187e24 */ /* 0x001fe4000f8e0218 */
[----:B-1----:R-:W-:-:S07]  /*a230*/  IMAD R4, R10, R3, R8 ;  /* 0x000000030a047224 */ /* 0x002fce00078e0208 */
[----:B------:R-:W-:Y:S02]  /*a240*/  @P2 LOP3.LUT R17, R17, 0x4, RZ, 0xfc, !PT ;  /* 0x0000000411112812 */ /* 0x000fe400078efcff */
[----:B------:R-:W-:Y:S01]  /*a250*/  SHF.R.S32.HI R32, RZ, 0x1f, R24 ;  /* 0x0000001fff207819 */ /* 0x000fe20000011418 */
[----:B------:R-:W-:Y:S06]  /*a260*/  @!P2 BRA `(.L_x_47) ;  /* 0x000000000004a947 */ /* 0x000fec0003800000 */
[----:B------:R-:W-:Y:S01]  /*a270*/  BPT.TRAP 0x1 ;  /* 0x000000040000795c */ /* 0x000fe20000300000 */
.L_x_47:
[----:B------:R-:W-:Y:S01]  /*a280*/  LEA R6, R25, UR41, 0x3 ;  /* 0x0000002919067c11 */ /* 0x000fe2000f8e18ff */
[----:B------:R-:W-:Y:S01]  /*a290*/  BSSY B0, `(.L_x_48) ;  /* 0x0000005000007945 */ /* 0x000fe20003800000 */
[----:B------:R-:W-:Y:S02]  /*a2a0*/  SHF.L.U32 R18, R29, 0x1f, RZ ;  /* 0x0000001f1d127819 */ /* 0x000fe400000006ff */
[----:B------:R-:W-:Y:S02]  /*a2b0*/  SHF.R.S32.HI R9, RZ, 0x1f, R4 ;  /* 0x0000001fff097819 */ /* 0x000fe40000011404 */
[----:B------:R-:W0:Y:S02]  /*a2c0*/  SYNCS.PHASECHK.TRANS64.TRYWAIT P0, [R6+URZ+0x38880], R18 ;  /* 0x03888012060075a7 */ /* 0x000e24000800017f */
[----:B0-----:R-:W-:Y:S05]  /*a2d0*/  @!P0 BRA `(.L_x_49) ;  /* 0x0000004000888947 */ /* 0x001fea0003800000 */
.L_x_108:
[----:B------:R-:W-:Y:S05]  /*a2e0*/  BSYNC B0 ;  /* 0x0000000000007941 */ /* 0x000fea0003800000 */
.L_x_48:
[----:B------:R-:W-:Y:S01]  /*a2f0*/  ULDC.64 UR4, c[0x0][0x328] ;  /* 0x0000ca0000047ab9 */ /* 0x000fe20000000a00 */
[----:B-----5:R-:W-:Y:S01]  /*a300*/  SHF.R.S32.HI R10, RZ, 0x1f, R0 ;  /* 0x0000001fff0a7819 */ /* 0x020fe20000011400 */
[----:B------:R-:W-:Y:S01]  /*a310*/  IMAD R3, R9, UR4, RZ ;  /* 0x0000000409037c24 */ /* 0x000fe2000f8e02ff */
[----:B------:R-:W-:-:S03]  /*a320*/  ULDC.64 UR6, c[0x0][0x318] ;  /* 0x0000c60000067ab9 */ /* 0x000fc60000000a00 */
[C---:B------:R-:W-:Y:S02]  /*a330*/  IMAD R5, R4.reuse, UR5, R3 ;  /* 0x0000000504057c24 */ /* 0x040fe4000f8e0203 */
[----:B------:R-:W-:Y:S01]  /*a340*/  IMAD.WIDE.U32 R2, R4, UR4, RZ ;  /* 0x0000000404027c25 */ /* 0x000fe2000f8e00ff */
[----:B------:R-:W-:-:S03]  /*a350*/  ULDC.64 UR4, c[0x0][0x338] ;  /* 0x0000ce0000047ab9 */ /* 0x000fc60000000a00 */
[----:B------:R-:W-:Y:S02]  /*a360*/  IMAD.IADD R3, R3, 0x1, R5 ;  /* 0x0000000103037824 */ /* 0x000fe400078e0205 */
[----:B------:R-:W-:Y:S02]  /*a370*/  IMAD R5, R10, UR4, RZ ;  /* 0x000000040a057c24 */ /* 0x000fe4000f8e02ff */
[----:B------:R-:W-:-:S04]  /*a380*/  IMAD.WIDE.U32 R2, R0, UR4, R2 ;  /* 0x0000000400027c25 */ /* 0x000fc8000f8e0002 */
[----:B------:R-:W-:Y:S01]  /*a390*/  IMAD R5, R0, UR5, R5 ;  /* 0x0000000500057c24 */ /* 0x000fe2000f8e0205 */
[----:B------:R-:W-:-:S03]  /*a3a0*/  ULDC.64 UR4, c[0x0][0x330] ;  /* 0x0000cc0000047ab9 */ /* 0x000fc60000000a00 */
[----:B------:R-:W-:Y:S02]  /*a3b0*/  IMAD.IADD R3, R3, 0x1, R5 ;  /* 0x0000000103037824 */ /* 0x000fe400078e0205 */
[----:B------:R-:W-:Y:S02]  /*a3c0*/  IMAD R5, R32, UR4, RZ ;  /* 0x0000000420057c24 */ /* 0x000fe4000f8e02ff */
[----:B------:R-:W-:Y:S01]  /*a3d0*/  IMAD.WIDE.U32 R2, R24, UR4, R2 ;  /* 0x0000000418027c25 */ /* 0x000fe2000f8e0002 */
[----:B------:R-:W-:-:S03]  /*a3e0*/  UMOV UR4, 0xffffffff ;  /* 0xffffffff00047882 */ /* 0x000fc60000000000 */
[----:B------:R-:W-:Y:S01]  /*a3f0*/  IMAD R5, R24, UR5, R5 ;  /* 0x0000000518057c24 */ /* 0x000fe2000f8e0205 */
[----:B------:R-:W-:-:S04]  /*a400*/  IADD3 R7, P0, R2, UR6, RZ ;  /* 0x0000000602077c10 */ /* 0x000fc8000ff1e0ff */
[----:B------:R-:W-:Y:S01]  /*a410*/  IADD3.X R8, R3, UR7, R5, P0, !PT ;  /* 0x0000000703087c10 */ /* 0x000fe200087fe405 */
[----:B------:R-:W-:Y:S01]  /*a420*/  IMAD R5, R25, 0x8000, R33 ;  /* 0x0000800019057824 */ /* 0x000fe200078e0221 */
[----:B------:R-:W-:Y:S07]  /*a430*/  BRA.DIV UR4, `(.L_x_50) ;  /* 0x0000004204447947 */ /* 0x000fee000b800000 */
[----:B------:R-:W1:Y:S01]  /*a440*/  SHFL.IDX PT, R14, R7, RZ, 0x181f ;  /* 0x00181fff070e7589 */ /* 0x000e6200000e0000 */
[----:B------:R-:W-:Y:S01]  /*a450*/  LOP3.LUT P3, RZ, R17, 0x8000000, RZ, 0xc0, !PT ;  /* 0x0800000011ff7812 */ /* 0x000fe2000786c0ff */
[----:B------:R-:W-:Y:S01]  /*a460*/  VIADD R5, R5, UR41 ;  /* 0x0000002905057c36 */ /* 0x000fe20008000000 */
[C---:B------:R-:W-:Y:S01]  /*a470*/  LOP3.LUT P2, RZ, R17.reuse, 0x4000000, RZ, 0xc0, !PT ;  /* 0x0400000011ff7812 */ /* 0x040fe2000784c0ff */
[----:B------:R-:W2:Y:S01]  /*a480*/  SHFL.IDX PT, R3, R8, RZ, 0x181f ;  /* 0x00181fff08037589 */ /* 0x000ea200000e0000 */
[C---:B------:R-:W-:Y:S02]  /*a490*/  LOP3.LUT P6, RZ, R17.reuse, 0x80000, RZ, 0xc0, !PT ;  /* 0x0008000011ff7812 */ /* 0x040fe400078cc0ff */
[C---:B------:R-:W-:Y:S02]  /*a4a0*/  LOP3.LUT P1, RZ, R17.reuse, 0x2000000, RZ, 0xc0, !PT ;  /* 0x0200000011ff7812 */ /* 0x040fe4000782c0ff */
[----:B------:R-:W-:-:S09]  /*a4b0*/  LOP3.LUT R17, R17, 0xbfffffff, RZ, 0xc0, !PT ;  /* 0xbfffffff11117812 */ /* 0x000fd200078ec0ff */
[----:B------:R-:W-:-:S04]  /*a4c0*/  @P6 LOP3.LUT R17, R17, 0x40000000, RZ, 0xfc, !PT ;  /* 0x4000000011116812 */ /* 0x000fc800078efcff */
[C---:B------:R-:W-:Y:S02]  /*a4d0*/  LOP3.LUT P6, RZ, R17.reuse, 0x200000, RZ, 0xc0, !PT ;  /* 0x0020000011ff7812 */ /* 0x040fe400078cc0ff */
[----:B-1----:R-:W-:Y:S02]  /*a4e0*/  IADD3 R2, P0, R30, R14, RZ ;  /* 0x0000000e1e027210 */ /* 0x002fe40007f1e0ff */
[----:B------:R-:W1:Y:S01]  /*a4f0*/  SHFL.IDX PT, R14, R7, 0x1, 0x181f ;  /* 0x00381f00070e7f89 */ /* 0x000e6200000e0000 */
[----:B------:R-:W-:Y:S02]  /*a500*/  LOP3.LUT R17, R17, 0x7fffffff, RZ, 0xc0, !PT ;  /* 0x7fffffff11117812 */ /* 0x000fe400078ec0ff */
[----:B--2---:R-:W-:-:S05]  /*a510*/  IMAD.X R3, RZ, RZ, R3, P0 ;  /* 0x000000ffff037224 */ /* 0x004fca00000e0603 */
[----:B------:R-:W-:Y:S01]  /*a520*/  LDGSTS.E.BYPASS.LTC128B.128 [R5+0x10400], desc[UR50][R2.64], !P3 ;  /* 0x1040000002057fae */ /* 0x000fe2000d901d72 */
[----:B------:R-:W-:-:S03]  /*a530*/  @P6 LOP3.LUT R17, R17, 0x80000000, RZ, 0xfc, !PT ;  /* 0x8000000011116812 */ /* 0x000fc600078efcff */
[----:B------:R2:W-:Y:S01]  /*a540*/  LDGSTS.E.BYPASS.LTC128B.128 [R5+0x14400], desc[UR50][R2.64+0x80], !P2 ;  /* 0x1440008002057fae */ /* 0x0005e2000d101d72 */
[C---:B------:R-:W-:Y:S02]  /*a550*/  LOP3.LUT P6, RZ, R17.reuse, 0x800000, RZ, 0xc0, !PT ;  /* 0x0080000011ff7812 */ /* 0x040fe400078cc0ff */
[C---:B------:R-:W-:Y:S02]  /*a560*/  LOP3.LUT P5, RZ, R17.reuse, 0x40000, RZ, 0xc0, !PT ;  /* 0x0004000011ff7812 */ /* 0x040fe400078ac0ff */
[C---:B------:R-:W-:Y:S02]  /*a570*/  LOP3.LUT P4, RZ, R17.reuse, 0x20000, RZ, 0xc0, !PT ;  /* 0x0002000011ff7812 */ /* 0x040fe4000788c0ff */
[C---:B------:R-:W-:Y:S02]  /*a580*/  LOP3.LUT P3, RZ, R17.reuse, 0x10000, RZ, 0xc0, !PT ;  /* 0x0001000011ff7812 */ /* 0x040fe4000786c0ff */
[----:B------:R-:W-:Y:S01]  /*a590*/  LOP3.LUT P2, RZ, R17, 0x8000, RZ, 0xc0, !PT ;  /* 0x0000800011ff7812 */ /* 0x000fe2000784c0ff */
[----:B--2---:R-:W2:Y:S01]  /*a5a0*/  SHFL.IDX PT, R3, R8, 0x1, 0x181f ;  /* 0x00381f0008037f89 */ /* 0x004ea200000e0000 */
[----:B-1----:R-:W-:-:S03]  /*a5b0*/  IADD3 R2, P0, R30, R14, RZ ;  /* 0x0000000e1e027210 */ /* 0x002fc60007f1e0ff */
[----:B------:R-:W1:Y:S02]  /*a5c0*/  SHFL.IDX PT, R14, R7, 0x2, 0x181f ;  /* 0x00581f00070e7f89 */ /* 0x000e6400000e0000 */
[----:B--2---:R-:W-:Y:S01]  /*a5d0*/  IMAD.X R3, RZ, RZ, R3, P0 ;  /* 0x000000ffff037224 */ /* 0x004fe200000e0603 */
[----:B------:R-:W-:-:S04]  /*a5e0*/  LOP3.LUT P0, RZ, R17, 0x1000000, RZ, 0xc0, !PT ;  /* 0x0100000011ff7812 */ /* 0x000fc8000780c0ff */
[----:B------:R-:W-:Y:S01]  /*a5f0*/  LDGSTS.E.BYPASS.LTC128B.128 [R5+0x10c00], desc[UR50][R2.64], !P1 ;  /* 0x10c0000002057fae */ /* 0x000fe2000c901d72 */
[----:B------:R-:W-:-:S08]  /*a600*/  LOP3.LUT P1, RZ, R17, 0x4000, RZ, 0xc0, !PT ;  /* 0x0000400011ff7812 */ /* 0x000fd0000782c0ff */
[----:B------:R2:W-:Y:S04]  /*a610*/  LDGSTS.E.BYPASS.LTC128B.128 [R5+0x14c00], desc[UR50][R2.64+0x80], !P0 ;  /* 0x14c0008002057fae */ /* 0x0005e8000c101d72 */
        /* <DEDUP_REMOVED lines=19> */
[----:B--2---:R-:W-:-:S05]  /*a750*/  IMAD.X R3, RZ, RZ, R3, P0 ;  /* 0x000000ffff037224 */ /* 0x004fca00000e0603 */
[----:B------:R-:W-:Y:S04]  /*a760*/  LDGSTS.E.BYPASS.LTC128B.128 [R5+0x12400], desc[UR50][R2.64], !P6 ;  /* 0x1240000002057fae */ /* 0x000fe8000f101d72 */
        /* <DEDUP_REMOVED lines=9> */
[----:B------:R1:W3:Y:S04]  /*a800*/  SHFL.IDX PT, R14, R7, 0x7, 0x181f ;  /* 0x00f81f00070e7f89 */ /* 0x0002e800000e0000 */
[----:B------:R-:W4:Y:S01]  /*a810*/  SHFL.IDX PT, R8, R8, 0x7, 0x181f ;  /* 0x00f81f0008087f89 */ /* 0x000f2200000e0000 */
[----:B--2---:R-:W-:-:S05]  /*a820*/  IMAD.X R3, RZ, RZ, R3, P0 ;  /* 0x000000ffff037224 */ /* 0x004fca00000e0603 */
[----:B------:R1:W-:Y:S04]  /*a830*/  LDGSTS.E.BYPASS.LTC128B.128 [R5+0x13400], desc[UR50][R2.64], !P2 ;  /* 0x1340000002057fae */ /* 0x0003e8000d101d72 */
[----:B---34-:R1:W-:Y:S02]  /*a840*/  LDGSTS.E.BYPASS.LTC128B.128 [R5+0x17400], desc[UR50][R2.64+0x80], !P1 ;  /* 0x1740008002057fae */ /* 0x0183e4000c901d72 */
.L_x_126:
[C---:B------:R-:W-:Y:S02]  /*a850*/  LOP3.LUT P2, RZ, R17.reuse, 0x20000000, RZ, 0xc0, !PT ;  /* 0x2000000011ff7812 */ /* 0x040fe4000784c0ff */
[----:B------:R-:W-:Y:S02]  /*a860*/  LOP3.LUT P1, RZ, R17, 0x10000000, RZ, 0xc0, !PT ;  /* 0x1000000011ff7812 */ /* 0x000fe4000782c0ff */
[----:B-1----:R-:W-:-:S05]  /*a870*/  IADD3 R2, P0, R30, R14, RZ ;  /* 0x0000000e1e027210 */ /* 0x002fca0007f1e0ff */
[----:B------:R-:W-:Y:S01]  /*a880*/  IMAD.X R3, RZ, RZ, R8, P0 ;  /* 0x000000ffff037224 */ /* 0x000fe200000e0608 */
[----:B------:R-:W-:-:S04]  /*a890*/  PLOP3.LUT P0, PT, PT, PT, PT, 0x80, 0x0 ;  /* 0x000000000000781c */ /* 0x000fc80003f0f070 */
[----:B------:R-:W-:Y:S01]  /*a8a0*/  @!PT LDS RZ, [RZ] ;  /* 0x00000000fffff984 */ /* 0x000fe20000000800 */
[----:B------:R-:W-:Y:S01]  /*a8b0*/  @!PT LDS RZ, [RZ] ;  /* 0x00000000fffff984 */ /* 0x000fe20000000800 */
[----:B------:R-:W-:Y:S01]  /*a8c0*/  @!PT LDS RZ, [RZ] ;  /* 0x00000000fffff984 */ /* 0x000fe20000000800 */
[----:B------:R1:W-:Y:S04]  /*a8d0*/  LDGSTS.E.BYPASS.LTC128B.128 [R5+0x13c00], desc[UR50][R2.64], !P2 ;  /* 0x13c0000002057fae */ /* 0x0003e8000d101d72 */
[----:B------:R1:W-:Y:S01]  /*a8e0*/  LDGSTS.E.BYPASS.LTC128B.128 [R5+0x17c00], desc[UR50][R2.64+0x80], !P1 ;  /* 0x17c0008002057fae */ /* 0x0003e2000c901d72 */
[----:B------:R-:W-:-:S04]  /*a8f0*/  NOP ;  /* 0x0000000000007918 */ /* 0x000fc80000000000 */
.L_x_51:
[----:B------:R-:W-:Y:S02]  /*a900*/  PLOP3.LUT P1, PT, P1, P0, PT, 0xa2, 0x0 ;  /* 0x000000000000781c */ /* 0x000fe40000f21472 */
[----:B------:R-:W-:-:S08]  /*a910*/  @P0 R2UR P1, UR4, R6 ;  /* 0x00000000060402ca */ /* 0x000fd00000020000 */
[----:B------:R-:W-:-:S05]  /*a920*/  @P0 PLOP3.LUT P0, PT, P1, PT, PT, 0x80, 0x0 ;  /* 0x000000000000081c */ /* 0x000fca0000f0f070 */
[----:B------:R-:W-:Y:S01]  /*a930*/  @!P1 SYNCS.ARRIVE.TRANS64.RED.A0T1 RZ, [UR4+0x38870], RZ ;  /* 0x038870ffffff99a7 */ /* 0x000fe20008200404 */
[----:B------:R-:W-:Y:S07]  /*a940*/  @!P1 ARRIVES.LDGSTSBAR.64.TRANSCNT [UR4+0x38870] ;  /* 0x03887000ff0099b0 */ /* 0x000fee0008000a84 */
[----:B------:R-:W-:Y:S05]  /*a950*/  @P0 BRA.U.ANY `(.L_x_51) ;  /* 0xfffffffd00e80947 */ /* 0x000fea000393ffff */
[----:B------:R-:W-:Y:S01]  /*a960*/  NOP ;  /* 0x0000000000007918 */ /* 0x000fe20000000000 */
[----:B-1----:R-:W-:-:S05]  /*a970*/  IMAD.U32 R2, RZ, RZ, UR46 ;  /* 0x0000002eff027e24 */ /* 0x002fca000f8e00ff */
[----:B------:R-:W-:-:S13]  /*a980*/  ISETP.NE.AND P2, PT, R2, 0x3, PT ;  /* 0x000000030200780c */ /* 0x000fda0003f45270 */
[----:B------:R-:W-:Y:S05]  /*a990*/  @!P2 BRA `(.L_x_52) ;  /* 0x000000000004a947 */ /* 0x000fea0003800000 */
[----:B------:R-:W-:Y:S01]  /*a9a0*/  BPT.TRAP 0x1 ;  /* 0x000000040000795c */ /* 0x000fe20000300000 */
.L_x_52:
[----:B------:R1:W-:Y:S01]  /*a9b0*/  SYNCS.ARRIVE.TRANS64.A1T0 RZ, [R6+URZ+0x38870], RZ ;  /* 0x038870ff06ff79a7 */ /* 0x0003e2000810003f */
[----:B------:R-:W-:Y:S05]  /*a9c0*/  @!P2 BRA `(.L_x_53) ;  /* 0x000000000004a947 */ /* 0x000fea0003800000 */
[----:B------:R-:W-:Y:S01]  /*a9d0*/  BPT.TRAP 0x1 ;  /* 0x000000040000795c */ /* 0x000fe20000300000 */
.L_x_53:
[----:B------:R-:W2:Y:S01]  /*a9e0*/  SYNCS.PHASECHK.TRANS64.TRYWAIT P0, [R6+URZ+0x38840], R18 ;  /* 0x03884012060075a7 */ /* 0x000ea2000800017f */
[----:B------:R-:W-:Y:S04]  /*a9f0*/  BSSY B0, `(.L_x_54) ;  /* 0x0000002000007945 */ /* 0x000fe80003800000 */
[----:B--2---:R-:W-:Y:S05]  /*aa00*/  @!P0 BRA `(.L_x_55) ;  /* 0x0000004400308947 */ /* 0x004fea0003800000 */
.L_x_127:
[----:B------:R-:W-:Y:S05]  /*aa10*/  BSYNC B0 ;  /* 0x0000000000007941 */ /* 0x000fea0003800000 */
.L_x_54:
[----:B------:R3:W5:Y:S01]  /*aa20*/  LDL R20, [R1+0x4] ;  /* 0x0000040001147983 */ /* 0x0007620000100800 */
[----:B------:R-:W-:Y:S01]  /*aa30*/  ULDC.64 UR4, c[0x0][0x300] ;  /* 0x0000c00000047ab9 */ /* 0x000fe20000000a00 */
[----:B------:R-:W-:Y:S01]  /*aa40*/  ULDC.64 UR6, c[0x0][0x2e8] ;  /* 0x0000ba0000067ab9 */ /* 0x000fe20000000a00 */
[----:B------:R-:W-:Y:S01]  /*aa50*/  IMAD R9, R9, UR4, RZ ;  /* 0x0000000409097c24 */ /* 0x000fe2000f8e02ff */
[C---:B------:R-:W-:Y:S01]  /*aa60*/  LOP3.LUT P3, RZ, R17.reuse, 0x2, RZ, 0xc0, !PT ;  /* 0x0000000211ff7812 */ /* 0x040fe2000786c0ff */
[----:B------:R-:W-:Y:S01]  /*aa70*/  IMAD.WIDE.U32 R2, R4, UR4, RZ ;  /* 0x0000000404027c25 */ /* 0x000fe2000f8e00ff */
[----:B------:R-:W-:-:S03]  /*aa80*/  LOP3.LUT P1, RZ, R17, 0x1, RZ, 0xc0, !PT ;  /* 0x0000000111ff7812 */ /* 0x000fc6000782c0ff */
[----:B------:R-:W-:Y:S01]  /*aa90*/  IMAD R9, R4, UR5, R9 ;  /* 0x0000000504097c24 */ /* 0x000fe2000f8e0209 */
[----:B------:R-:W-:Y:S02]  /*aaa0*/  ULDC.64 UR4, c[0x0][0x310] ;  /* 0x0000c40000047ab9 */ /* 0x000fe40000000a00 */
[----:B------:R-:W-:Y:S02]  /*aab0*/  IMAD R7, R10, UR4, RZ ;  /* 0x000000040a077c24 */ /* 0x000fe4000f8e02ff */
[----:B------:R-:W-:Y:S02]  /*aac0*/  IMAD.IADD R3, R3, 0x1, R9 ;  /* 0x0000000103037824 */ /* 0x000fe400078e0209 */
[C---:B------:R-:W-:Y:S02]  /*aad0*/  IMAD R7, R0.reuse, UR5, R7 ;  /* 0x0000000500077c24 */ /* 0x040fe4000f8e0207 */
[----:B------:R-:W-:Y:S01]  /*aae0*/  IMAD.WIDE.U32 R2, R0, UR4, R2 ;  /* 0x0000000400027c25 */ /* 0x000fe2000f8e0002 */
        /* <DEDUP_REMOVED lines=8> */
[----:B---3--:R-:W-:Y:S08]  /*ab70*/  BRA.DIV UR4, `(.L_x_56) ;  /* 0x0000004204e87947 */ /* 0x008ff0000b800000 */
[----:B------:R-:W3:Y:S01]  /*ab80*/  SHFL.IDX PT, R14, R4, RZ, 0x181f ;  /* 0x00181fff040e7589 */ /* 0x000ee200000e0000 */
[C---:B-----5:R-:W-:Y:S02]  /*ab90*/  ISETP.GE.AND P4, PT, R20.reuse, 0x1, PT ;  /* 0x000000011400780c */ /* 0x060fe40003f86270 */
[C---:B------:R-:W-:Y:S01]  /*aba0*/  ISETP.GE.AND P2, PT, R20.reuse, 0x11, PT ;  /* 0x000000111400780c */ /* 0x040fe20003f46270 */
[----:B------:R-:W4:Y:S01]  /*abb0*/  SHFL.IDX PT, R9, R0, RZ, 0x181f ;  /* 0x00181fff00097589 */ /* 0x000f2200000e0000 */
[C---:B------:R-:W-:Y:S02]  /*abc0*/  ISETP.GE.AND P5, PT, R20.reuse, 0x21, PT ;  /* 0x000000211400780c */ /* 0x040fe40003fa6270 */
[----:B------:R-:W-:Y:S01]  /*abd0*/  ISETP.GE.AND P6, PT, R20, 0x31, PT ;  /* 0x000000311400780c */ /* 0x000fe20003fc6270 */
[----:B------:R-:W-:Y:S04]  /*abe0*/  SHFL.IDX PT, R2, R0, 0x1, 0x181f ;  /* 0x00381f0000027f89 */ /* 0x000fe800000e0000 */
[----:B------:R-:W-:Y:S04]  /*abf0*/  SHFL.IDX PT, R7, R4, 0x3, 0x181f ;  /* 0x00781f0004077f89 */ /* 0x000fe800000e0000 */
[----:B------:R-:W-:Y:S04]  /*ac00*/  SHFL.IDX PT, R8, R0, 0x3, 0x181f ;  /* 0x00781f0000087f89 */ /* 0x000fe800000e0000 */
[----:B------:R-:W-:Y:S01]  /*ac10*/  SHFL.IDX PT, R10, R0, 0x4, 0x181f ;  /* 0x00981f00000a7f89 */ /* 0x000fe200000e0000 */
[----:B---3--:R-:W-:-:S03]  /*ac20*/  @P4 IADD3 R3, P0, R30, R14, RZ ;  /* 0x0000000e1e034210 */ /* 0x008fc60007f1e0ff */
[----:B------:R-:W3:Y:S02]  /*ac30*/  SHFL.IDX PT, R14, R4, 0x1, 0x181f ;  /* 0x00381f00040e7f89 */ /* 0x000ee400000e0000 */
[----:B----4-:R-:W-:Y:S01]  /*ac40*/  @P4 IMAD.X R9, RZ, RZ, R9, P0 ;  /* 0x000000ffff094224 */ /* 0x010fe200000e0609 */
[C---:B---3--:R-:W-:Y:S02]  /*ac50*/  @P2 IADD3 R12, P0, R30.reuse, R14, RZ ;  /* 0x0000000e1e0c2210 */ /* 0x048fe40007f1e0ff */
[----:B------:R-:W3:Y:S03]  /*ac60*/  SHFL.IDX PT, R14, R4, 0x2, 0x181f ;  /* 0x00581f00040e7f89 */ /* 0x000ee600000e0000 */
[----:B------:R-:W-:Y:S02]  /*ac70*/  @P2 IMAD.X R11, RZ, RZ, R2, P0 ;  /* 0x000000ffff0b2224 */ /* 0x000fe400000e0602 */
[----:B------:R-:W4:Y:S01]  /*ac80*/  SHFL.IDX PT, R2, R0, 0x2, 0x181f ;  /* 0x00581f0000027f89 */ /* 0x000f2200000e0000 */
[----:B---3--:R-:W-:-:S05]  /*ac90*/  @P5 IADD3 R13, P0, R30, R14, RZ ;  /* 0x0000000e1e0d5210 */ /* 0x008fca0007f1e0ff */
[----:B----4-:R-:W-:Y:S01]  /*aca0*/  @P5 IMAD.X R14, RZ, RZ, R2, P0 ;  /* 0x000000ffff0e5224 */ /* 0x010fe200000e0602 */
[----:B------:R-:W-:Y:S01]  /*acb0*/  ISETP.GE.AND P5, PT, R20, 0x41, PT ;  /* 0x000000411400780c */ /* 0x000fe20003fa6270 */
[----:B------:R-:W-:Y:S01]  /*acc0*/  @P4 IMAD.MOV.U32 R2, RZ, RZ, R3 ;  /* 0x000000ffff024224 */ /* 0x000fe200078e0003 */
[----:B------:R-:W-:Y:S01]  /*acd0*/  @P6 IADD3 R7, P0, R30, R7, RZ ;  /* 0x000000071e076210 */ /* 0x000fe20007f1e0ff */
[----:B------:R-:W-:Y:S02]  /*ace0*/  @P4 IMAD.MOV.U32 R3, RZ, RZ, R9 ;  /* 0x000000ffff034224 */ /* 0x000fe400078e0009 */
[----:B------:R-:W3:Y:S02]  /*acf0*/  SHFL.IDX PT, R9, R4, 0x4, 0x181f ;  /* 0x00981f0004097f89 */ /* 0x000ee400000e0000 */
[----:B------:R-:W-:Y:S02]  /*ad00*/  @P6 IMAD.X R8, RZ, RZ, R8, P0 ;  /* 0x000000ffff086224 */ /* 0x000fe400000e0608 */
[----:B------:R-:W-:Y:S04]  /*ad10*/  @P4 LDGSTS.E.BYPASS.LTC128B.128 [R5+0x28400], desc[UR50][R2.64], !P3 ;  /* 0x2840000002054fae */ /* 0x000fe8000d901d72 */
[----:B------:R4:W-:Y:S01]  /*ad20*/  @P4 LDGSTS.E.BYPASS.LTC128B.128 [R5+0x2c400], desc[UR50][R2.64+0x80], !P1 ;  /* 0x2c40008002054fae */ /* 0x0009e2000c901d72 */
[----:B------:R-:W-:Y:S01]  /*ad30*/  ISETP.GE.AND P4, PT, R20, 0x51, PT ;  /* 0x000000511400780c */ /* 0x000fe20003f86270 */
[----:B----4-:R-:W-:-:S02]  /*ad40*/  @P2 IMAD.MOV.U32 R2, RZ, RZ, R12 ;  /* 0x000000ffff022224 */ /* 0x010fc400078e000c */
[----:B------:R-:W-:Y:S02]  /*ad50*/  @P2 IMAD.MOV.U32 R3, RZ, RZ, R11 ;  /* 0x000000ffff032224 */ /* 0x000fe400078e000b */
[----:B------:R-:W4:Y:S01]  /*ad60*/  SHFL.IDX PT, R11, R4, 0x5, 0x181f ;  /* 0x00b81f00040b7f89 */ /* 0x000f2200000e0000 */
[----:B---3--:R-:W-:-:S03]  /*ad70*/  @P5 IADD3 R9, P0, R30, R9, RZ ;  /* 0x000000091e095210 */ /* 0x008fc60007f1e0ff */
[----:B------:R-:W-:Y:S02]  /*ad80*/  @P2 LDGSTS.E.BYPASS.LTC128B.128 [R5+0x28c00], desc[UR50][R2.64], !P3 ;  /* 0x28c0000002052fae */ /* 0x000fe4000d901d72 */
[----:B------:R-:W-:Y:S02]  /*ad90*/  @P5 IMAD.X R10, RZ, RZ, R10, P0 ;  /* 0x000000ffff0a5224 */ /* 0x000fe400000e060a */
[----:B------:R3:W-:Y:S01]  /*ada0*/  @P2 LDGSTS.E.BYPASS.LTC128B.128 [R5+0x2cc00], desc[UR50][R2.64+0x80], !P1 ;  /* 0x2cc0008002052fae */ /* 0x0007e2000c901d72 */
[----:B------:R-:W-:-:S03]  /*adb0*/  ISETP.GE.AND P2, PT, R20, 0x61, PT ;  /* 0x000000611400780c */ /* 0x000fc60003f46270 */
[----:B---3--:R-:W3:Y:S01]  /*adc0*/  SHFL.IDX PT, R2, R0, 0x5, 0x181f ;  /* 0x00b81f0000027f89 */ /* 0x008ee200000e0000 */
[----:B----4-:R-:W-:-:S05]  /*add0*/  @P4 IADD3 R11, P0, R30, R11, RZ ;  /* 0x0000000b1e0b4210 */ /* 0x010fca0007f1e0ff */
[----:B---3--:R-:W-:Y:S01]  /*ade0*/  @P4 IMAD.X R12, RZ, RZ, R2, P0 ;  /* 0x000000ffff0c4224 */ /* 0x008fe200000e0602 */
[----:B------:R-:W-:-:S13]  /*adf0*/  ISETP.GE.AND P0, PT, R20, 0x21, PT ;  /* 0x000000211400780c */ /* 0x000fda0003f06270 */
[----:B------:R-:W-:Y:S02]  /*ae00*/  @P0 IMAD.MOV.U32 R2, RZ, RZ, R13 ;  /* 0x000000ffff020224 */ /* 0x000fe400078e000d */
[----:B------:R-:W-:Y:S01]  /*ae10*/  @P0 IMAD.MOV.U32 R3, RZ, RZ, R14 ;  /* 0x000000ffff030224 */ /* 0x000fe200078e000e */
[----:B------:R-:W3:Y:S04]  /*ae20*/  SHFL.IDX PT, R13, R4, 0x6, 0x181f ;  /* 0x00d81f00040d7f89 */ /* 0x000ee800000e0000 */
[----:B------:R-:W-:Y:S04]  /*ae30*/  @P0 LDGSTS.E.BYPASS.LTC128B.128 [R5+0x29400], desc[UR50][R2.64], !P3 ;  /* 0x2940000002050fae */ /* 0x000fe8000d901d72 */
[----:B------:R4:W-:Y:S04]  /*ae40*/  @P0 LDGSTS.E.BYPASS.LTC128B.128 [R5+0x2d400], desc[UR50][R2.64+0x80], !P1 ;  /* 0x2d40008002050fae */ /* 0x0009e8000c901d72 */
[----:B----4-:R-:W4:Y:S01]  /*ae50*/  SHFL.IDX PT, R2, R0, 0x6, 0x181f ;  /* 0x00d81f0000027f89 */ /* 0x010f2200000e0000 */
[----:B------:R-:W-:Y:S01]  /*ae60*/  @P6 IMAD.MOV.U32 R3, RZ, RZ, R8 ;  /* 0x000000ffff036224 */ /* 0x000fe200078e0008 */
[----:B---3--:R-:W-:-:S02]  /*ae70*/  @P2 IADD3 R13, P0, R30, R13, RZ ;  /* 0x0000000d1e0d2210 */ /* 0x008fc40007f1e0ff */
[----:B------:R-:W3:Y:S03]  /*ae80*/  SHFL.IDX PT, R0, R0, 0x7, 0x181f ;  /* 0x00f81f0000007f89 */ /* 0x000ee600000e0000 */
[----:B----4-:R-:W-:Y:S02]  /*ae90*/  @P2 IMAD.X R14, RZ, RZ, R2, P0 ;  /* 0x000000ffff0e2224 */ /* 0x010fe400000e0602 */
[----:B------:R-:W-:-:S05]  /*aea0*/  @P6 IMAD.MOV.U32 R2, RZ, RZ, R7 ;  /* 0x000000ffff026224 */ /* 0x000fca00078e0007 */
[----:B------:R-:W-:Y:S04]  /*aeb0*/  @P6 LDGSTS.E.BYPASS.LTC128B.128 [R5+0x29c00], desc[UR50][R2.64], !P3 ;  /* 0x29c0000002056fae */ /* 0x000fe8000d901d72 */
[----:B------:R4:W-:Y:S02]  /*aec0*/  @P6 LDGSTS.E.BYPASS.LTC128B.128 [R5+0x2dc00], desc[UR50][R2.64+0x80], !P1 ;  /* 0x2dc0008002056fae */ /* 0x0009e4000c901d72 */
[----:B----4-:R-:W-:Y:S02]  /*aed0*/  @P5 IMAD.MOV.U32 R2, RZ, RZ, R9 ;  /* 0x000000ffff025224 */ /* 0x010fe400078e0009 */
        /* <DEDUP_REMOVED lines=8> */
[----:B------:R-:W-:Y:S02]  /*af60*/  @P2 IMAD.MOV.U32 R3, RZ, RZ, R14 ;  /* 0x000000ffff032224 */ /* 0x000fe400078e000e */
[----:B------:R4:W0:Y:S04]  /*af70*/  SHFL.IDX PT, R14, R4, 0x7, 0x181f ;  /* 0x00f81f00040e7f89 */ /* 0x00082800000e0000 */
[----:B------:R4:W-:Y:S04]  /*af80*/  @P2 LDGSTS.E.BYPASS.LTC128B.128 [R5+0x2b400], desc[UR50][R2.64], !P3 ;  /* 0x2b40000002052fae */ /* 0x0009e8000d901d72 */
[----:B---3--:R4:W-:Y:S02]  /*af90*/  @P2 LDGSTS.E.BYPASS.LTC128B.128 [R5+0x2f400], desc[UR50][R2.64+0x80], !P1 ;  /* 0x2f40008002052fae */ /* 0x0089e4000c901d72 */
.L_x_145:
[----:B------:R-:W-:-:S13]  /*afa0*/  ISETP.GE.AND P2, PT, R20, 0x71, PT ;  /* 0x000000711400780c */ /* 0x000fda0003f46270 */
[----:B0---4-:R-:W-:-:S05]  /*afb0*/  @P2 IADD3 R2, P0, R30, R14, RZ ;  /* 0x0000000e1e022210 */ /* 0x011fca0007f1e0ff */
[----:B------:R-:W-:Y:S01]  /*afc0*/  @P2 IMAD.X R3, RZ, RZ, R0, P0 ;  /* 0x000000ffff032224 */ /* 0x000fe200000e0600 */
[----:B------:R-:W-:-:S04]  /*afd0*/  PLOP3.LUT P0, PT, PT, PT, PT, 0x80, 0x0 ;  /* 0x000000000000781c */ /* 0x000fc80003f0f070 */
[----:B------:R-:W-:Y:S01]  /*afe0*/  @!PT LDS RZ, [RZ] ;  /* 0x00000000fffff984 */ /* 0x000fe20000000800 */
[----:B------:R-:W-:Y:S01]  /*aff0*/  @!PT LDS RZ, [RZ] ;  /* 0x00000000fffff984 */ /* 0x000fe20000000800 */
[----:B------:R-:W-:Y:S01]  /*b000*/  @!PT LDS RZ, [RZ] ;  /* 0x00000000fffff984 */ /* 0x000fe20000000800 */
[----:B------:R0:W-:Y:S04]  /*b010*/  @P2 LDGSTS.E.BYPASS.LTC128B.128 [R5+0x2bc00], desc[UR50][R2.64], !P3 ;  /* 0x2bc0000002052fae */ /* 0x0001e8000d901d72 */
[----:B------:R0:W-:Y:S01]  /*b020*/  @P2 LDGSTS.E.BYPASS.LTC128B.128 [R5+0x2fc00], desc[UR50][R2.64+0x80], !P1 ;  /* 0x2fc0008002052fae */ /* 0x0001e2000c901d72 */
[----:B------:R-:W-:-:S04]  /*b030*/  NOP ;  /* 0x0000000000007918 */ /* 0x000fc80000000000 */
.L_x_57:
[----:B------:R-:W-:Y:S02]  /*b040*/  PLOP3.LUT P1, PT, P1, P0, PT, 0xa2, 0x0 ;  /* 0x000000000000781c */ /* 0x000fe40000f21472 */
[----:B------:R-:W-:-:S08]  /*b050*/  @P0 R2UR P1, UR4, R6 ;  /* 0x00000000060402ca */ /* 0x000fd00000020000 */
[----:B------:R-:W-:-:S05]  /*b060*/  @P0 PLOP3.LUT P0, PT, P1, PT, PT, 0x80, 0x0 ;  /* 0x000000000000081c */ /* 0x000fca0000f0f070 */
[----:B------:R-:W-:Y:S01]  /*b070*/  @!P1 SYNCS.ARRIVE.TRANS64.RED.A0T1 RZ, [UR4+0x38830], RZ ;  /* 0x038830ffffff99a7 */ /* 0x000fe20008200404 */
[----:B------:R-:W-:Y:S07]  /*b080*/  @!P1 ARRIVES.LDGSTSBAR.64.TRANSCNT [UR4+0x38830] ;  /* 0x03883000ff0099b0 */ /* 0x000fee0008000a84 */
[----:B------:R-:W-:Y:S05]  /*b090*/  @P0 BRA.U.ANY `(.L_x_57) ;  /* 0xfffffffd00e80947 */ /* 0x000fea000393ffff */
[----:B------:R-:W-:Y:S01]  /*b0a0*/  NOP ;  /* 0x0000000000007918 */ /* 0x000fe20000000000 */
[----:B------:R-:W-:-:S05]  /*b0b0*/  IMAD.U32 R0, RZ, RZ, UR46 ;  /* 0x0000002eff007e24 */ /* 0x000fca000f8e00ff */
[----:B------:R-:W-:-:S13]  /*b0c0*/  ISETP.NE.AND P2, PT, R0, 0x3, PT ;  /* 0x000000030000780c */ /* 0x000fda0003f45270 */
[----:B------:R-:W-:Y:S05]  /*b0d0*/  @!P2 BRA `(.L_x_58) ;  /* 0x000000000004a947 */ /* 0x000fea0003800000 */
[----:B------:R-:W-:Y:S01]  /*b0e0*/  BPT.TRAP 0x1 ;  /* 0x000000040000795c */ /* 0x000fe20000300000 */
.L_x_58:
[----:B------:R3:W-:Y:S02]  /*b0f0*/  SYNCS.ARRIVE.TRANS64.A1T0 RZ, [R6+URZ+0x38830], RZ ;  /* 0x038830ff06ff79a7 */ /* 0x0007e4000810003f */
[----:B------:R-:W-:Y:S05]  /*b100*/  WARPSYNC.ALL ;  /* 0x0000000000007948 */ /* 0x000fea0003800000 */
[----:B------:R-:W-:-:S04]  /*b110*/  UIADD3 UR4, UR41, 0x20400, URZ ;  /* 0x0002040029047890 */ /* 0x000fc8000fffe03f */
[----:B------:R-:W-:Y:S01]  /*b120*/  ULOP3.LUT UP0, URZ, UR4, 0x3ff, URZ, 0xc0, !UPT ;  /* 0x000003ff043f7892 */ /* 0x000fe2000f80c03f */
[----:B------:R-:W-:Y:S05]  /*b130*/  BAR.SYNC.DEFER_BLOCKING 0x8, 0x180 ;  /* 0x0206000000007b1d */ /* 0x000fea0000010000 */
        /* <DEDUP_REMOVED lines=9> */
[----:B-123--:R-:W-:Y:S02]  /*b1d0*/  IMAD.U32 R6, RZ, RZ, UR8 ;  /* 0x00000008ff067e24 */ /* 0x00efe4000f8e00ff */
[----:B------:R-:W-:-:S02]  /*b1e0*/  IMAD.U32 R7, RZ, RZ, UR9 ;  /* 0x00000009ff077e24 */ /* 0x000fc4000f8e00ff */
[----:B------:R-:W-:Y:S02]  /*b1f0*/  IMAD.U32 R10, RZ, RZ, UR4 ;  /* 0x00000004ff0a7e24 */ /* 0x000fe4000f8e00ff */
[----:B------:R-:W-:Y:S02]  /*b200*/  IMAD.U32 R11, RZ, RZ, UR5 ;  /* 0x00000005ff0b7e24 */ /* 0x000fe4000f8e00ff */
[----:B------:R-:W-:Y:S02]  /*b210*/  IMAD.MOV.U32 R8, RZ, RZ, 0x70 ;  /* 0x00000070ff087424 */ /* 0x000fe400078e00ff */
[----:B------:R-:W-:Y:S02]  /*b220*/  IMAD.MOV.U32 R12, RZ, RZ, 0x1 ;  /* 0x00000001ff0c7424 */ /* 0x000fe400078e00ff */
[----:B------:R-:W-:-:S07]  /*b230*/  IMAD.MOV.U32 R13, RZ, RZ, RZ ;  /* 0x000000ffff0d7224 */ /* 0x000fce00078e00ff */
[----:B------:R-:W-:-:S07]  /*b240*/  LEPC R20, `(.L_x_59) ;  /* 0x000000001014794e */ /* 0x000fce0000000000 */
[----:B0-----:R-:W-:Y:S05]  /*b250*/  CALL.ABS.NOINC R2 ;  /* 0x0000000002007343 */ /* 0x001fea0003c00000 */
.L_x_59:
[----:B------:R-:W4:Y:S01]  /*b260*/  LDC R7, c[0x0][0x448] ;  /* 0x00011200ff077b82 */ /* 0x000f220000000800 */
[----:B0-----:R-:W2:Y:S01]  /*b270*/  S2R R2, SR_TID.X ;  /* 0x0000000000027919 */ /* 0x001ea20000002100 */
[----:B------:R-:W-:Y:S01]  /*b280*/  IMAD R4, RZ, RZ, -UR43 ;  /* 0x8000002bff047e24 */ /* 0x000fe2000f8e02ff */
[----:B------:R-:W-:Y:S01]  /*b290*/  R2UR UR6, R32 ;  /* 0x00000000200672ca */ /* 0x000fe200000e0000 */
[----:B------:R-:W-:Y:S01]  /*b2a0*/  ULDC.64 UR8, c[0x0][0x2d8] ;  /* 0x0000b60000087ab9 */ /* 0x000fe20000000a00 */
[C---:B------:R-:W-:Y:S01]  /*b2b0*/  R2UR UR7, R24.reuse ;  /* 0x00000000180772ca */ /* 0x040fe200000e0000 */
[----:B------:R-:W-:Y:S01]  /*b2c0*/  VIADD R8, R33, UR41 ;  /* 0x0000002921087c36 */ /* 0x000fe20008000000 */
[----:B------:R-:W-:Y:S01]  /*b2d0*/  R2UR UR4, R24 ;  /* 0x00000000180472ca */ /* 0x000fe200000e0000 */
[----:B------:R-:W0:Y:S01]  /*b2e0*/  LDC R5, c[0x0][0xc38] ;  /* 0x00030e00ff057b82 */ /* 0x000e220000000800 */
[C---:B------:R-:W-:Y:S02]  /*b2f0*/  LOP3.LUT P4, RZ, R17.reuse, 0x1000, RZ, 0xc0, !PT ;  /* 0x0000100011ff7812 */ /* 0x040fe4000788c0ff */
[----:B------:R-:W-:-:S05]  /*b300*/  LOP3.LUT P5, RZ, R17, 0x800, RZ, 0xc0, !PT ;  /* 0x0000080011ff7812 */ /* 0x000fca00078ac0ff */
[----:B------:R-:W-:-:S04]  /*b310*/  UIMAD UR6, UR6, UR8, URZ ;  /* 0x00000008060672a4 */ /* 0x000fc8000f8e023f */
[----:B------:R-:W-:Y:S02]  /*b320*/  UIMAD UR7, UR7, UR9, UR6 ;  /* 0x00000009070772a4 */ /* 0x000fe4000f8e0206 */
[----:B------:R-:W-:Y:S01]  /*b330*/  UIMAD.WIDE.U32 UR4, UR4, UR8, URZ ;  /* 0x00000008040472a5 */ /* 0x000fe2000f8e003f */
[----:B----4-:R-:W-:Y:S01]  /*b340*/  ISETP.NE.AND P0, PT, R7, 0x1, PT ;  /* 0x000000010700780c */ /* 0x010fe20003f05270 */
[----:B------:R-:W-:Y:S01]  /*b350*/  USHF.R.S32.HI UR6, URZ, 0x1f, UR44 ;  /* 0x0000001f3f067899 */ /* 0x000fe2000801142c */
[----:B------:R-:W-:Y:S01]  /*b360*/  ULDC.64 UR8, c[0x0][0x2e0] ;  /* 0x0000b80000087ab9 */ /* 0x000fe20000000a00 */
[----:B------:R-:W-:Y:S02]  /*b370*/  UIADD3 UR5, UR5, UR7, URZ ;  /* 0x0000000705057290 */ /* 0x000fe4000fffe03f */
[----:B------:R-:W-:Y:S01]  /*b380*/  UIMAD UR6, UR6, UR8, URZ ;  /* 0x00000008060672a4 */ /* 0x000fe2000f8e023f */
[----:B0-----:R-:W-:Y:S01]  /*b390*/  IMAD R4, R5, R4, UR38 ;  /* 0x0000002605047e24 */ /* 0x001fe2000f8e0204 */
[C---:B--2---:R-:W-:Y:S01]  /*b3a0*/  LOP3.LUT R18, R2.reuse, 0x7f, RZ, 0xc0, !PT ;  /* 0x0000007f02127812 */ /* 0x044fe200078ec0ff */
[----:B------:R-:W-:Y:S01]  /*b3b0*/  IMAD.SHL.U32 R2, R2, 0x10, RZ ;  /* 0x0000001002027824 */ /* 0x000fe200078e00ff */
[----:B------:R-:W-:Y:S01]  /*b3c0*/  UIMAD UR6, UR44, UR9, UR6 ;  /* 0x000000092c0672a4 */ /* 0x000fe2000f8e0206 */
[----:B------:R-:W-:-:S03]  /*b3d0*/  IMAD.SHL.U32 R4, R4, 0x80, RZ ;  /* 0x0000008004047824 */ /* 0x000fc600078e00ff */
[----:B------:R-:W0:Y:S01]  /*b3e0*/  @P0 LDC R0, c[0x0][0x44c] ;  /* 0x00011300ff000b82 */ /* 0x000e220000000800 */
[----:B------:R-:W-:Y:S01]  /*b3f0*/  SHF.R.U32.HI R18, RZ, 0x3, R18 ;  /* 0x00000003ff127819 */ /* 0x000fe20000011612 */
[----:B------:R-:W-:-:S03]  /*b400*/  UIMAD.WIDE.U32 UR4, UR44, UR8, UR4 ;  /* 0x000000082c0472a5 */ /* 0x000fc6000f8e0004 */
[----:B------:R-:W-:Y:S01]  /*b410*/  LOP3.LUT R2, R18, 0x70, R2, 0xf8, !PT ;  /* 0x0000007012027812 */ /* 0x000fe200078ef802 */
[----:B------:R-:W-:Y:S01]  /*b420*/  ULDC.64 UR8, c[0x0][0x2d0] ;  /* 0x0000b40000087ab9 */ /* 0x000fe20000000a00 */
[----:B------:R-:W2:Y:S01]  /*b430*/  S2R R18, SR_TID.X ;  /* 0x0000000000127919 */ /* 0x000ea20000002100 */
[----:B------:R-:W4:Y:S01]  /*b440*/  @P0 LDC R3, c[0x0][0x450] ;  /* 0x00011400ff030b82 */ /* 0x000f220000000800 */
[----:B-1-3--:R-:W-:Y:S01]  /*b450*/  LOP3.LUT R6, R2, R4, RZ, 0xfc, !PT ;  /* 0x0000000402067212 */ /* 0x00afe200078efcff */
[----:B------:R-:W-:Y:S01]  /*b460*/  UIADD3 UR5, UR5, UR6, URZ ;  /* 0x0000000605057290 */ /* 0x000fe2000fffe03f */
[----:B------:R-:W-:-:S03]  /*b470*/  IMAD.U32 R9, RZ, RZ, UR8 ;  /* 0x00000008ff097e24 */ /* 0x000fc6000f8e00ff */
[----:B------:R-:W-:Y:S02]  /*b480*/  IMAD.MOV.U32 R2, RZ, RZ, R6 ;  /* 0x000000ffff027224 */ /* 0x000fe400078e0006 */
[----:B0-----:R-:W-:-:S05]  /*b490*/  @P0 IMAD.HI.U32 R0, R6, R0, RZ ;  /* 0x0000000006000227 */ /* 0x001fca00078e00ff */
[----:B----4-:R-:W-:-:S04]  /*b4a0*/  @P0 SHF.R.U32.HI R2, RZ, R3, R0 ;  /* 0x00000003ff020219 */ /* 0x010fc80000011600 */
[--C-:B------:R-:W-:Y:S01]  /*b4b0*/  SHF.R.S32.HI R0, RZ, 0x1f, R2.reuse ;  /* 0x0000001fff007819 */ /* 0x100fe20000011402 */
[----:B------:R-:W-:Y:S01]  /*b4c0*/  IMAD.MOV R5, RZ, RZ, -R2 ;  /* 0x000000ffff057224 */ /* 0x000fe200078e0a02 */
[----:B--2---:R-:W-:-:S03]  /*b4d0*/  LOP3.LUT R10, R18, 0x7f, RZ, 0xc0, !PT ;  /* 0x0000007f120a7812 */ /* 0x004fc600078ec0ff */
[----:B------:R-:W-:Y:S02]  /*b4e0*/  IMAD R3, R0, UR8, RZ ;  /* 0x0000000800037c24 */ /* 0x000fe4000f8e02ff */
[----:B------:R-:W-:Y:S01]  /*b4f0*/  IMAD R5, R7, R5, R6 ;  /* 0x0000000507057224 */ /* 0x000fe200078e0206 */
[----:B------:R-:W-:Y:S01]  /*b500*/  SHF.R.U32.HI R10, RZ, 0x3, R10 ;  /* 0x00000003ff0a7819 */ /* 0x000fe2000001160a */
[C---:B------:R-:W-:Y:S02]  /*b510*/  IMAD R7, R2.reuse, UR9, R3 ;  /* 0x0000000902077c24 */ /* 0x040fe4000f8e0203 */
[----:B------:R-:W-:Y:S01]  /*b520*/  IMAD.WIDE.U32 R2, R2, R9, UR4 ;  /* 0x0000000402027e25 */ /* 0x000fe2000f8e0009 */
[----:B------:R-:W-:Y:S01]  /*b530*/  SHF.R.S32.HI R0, RZ, 0x1f, R5 ;  /* 0x0000001fff007819 */ /* 0x000fe20000011405 */
[----:B------:R-:W-:Y:S02]  /*b540*/  ULDC.64 UR4, c[0x0][0x2c8] ;  /* 0x0000b20000047ab9 */ /* 0x000fe40000000a00 */
[----:B------:R-:W-:-:S02]  /*b550*/  IMAD.IADD R3, R3, 0x1, R7 ;  /* 0x0000000103037824 */ /* 0x000fc400078e0207 */
[----:B------:R-:W-:Y:S02]  /*b560*/  IMAD R0, R0, UR4, RZ ;  /* 0x0000000400007c24 */ /* 0x000fe4000f8e02ff */
[----:B------:R-:W-:-:S04]  /*b570*/  IMAD.WIDE.U32 R2, R5, UR4, R2 ;  /* 0x0000000405027c25 */ /* 0x000fc8000f8e0002 */
[----:B------:R-:W-:Y:S01]  /*b580*/  IMAD R5, R5, UR5, R0 ;  /* 0x0000000505057c24 */ /* 0x000fe2000f8e0200 */
[----:B------:R-:W-:Y:S02]  /*b590*/  ULDC.64 UR4, c[0x0][0x280] ;  /* 0x0000a00000047ab9 */ /* 0x000fe40000000a00 */
[----:B------:R-:W-:Y:S01]  /*b5a0*/  IADD3 R0, P0, R2, UR4, RZ ;  /* 0x0000000402007c10 */ /* 0x000fe2000ff1e0ff */
[----:B------:R-:W-:-:S03]  /*b5b0*/  UMOV UR4, 0xffffffff ;  /* 0xffffffff00047882 */ /* 0x000fc60000000000 */
[----:B------:R-:W-:Y:S01]  /*b5c0*/  IADD3.X R5, R3, UR5, R5, P0, !PT ;  /* 0x0000000503057c10 */ /* 0x000fe200087fe405 */
[----:B------:R-:W-:Y:S08]  /*b5d0*/  BRA.DIV UR4, `(.L_x_60) ;  /* 0x0000004204f87947 */ /* 0x000ff0000b800000 */
[----:B------:R-:W0:Y:S01]  /*b5e0*/  SHFL.IDX PT, R14, R0, RZ, 0x181f ;  /* 0x00181fff000e7589 */ /* 0x000e2200000e0000 */
[----:B------:R-:W-:-:S03]  /*b5f0*/  IMAD.IADD R4, R10, 0x1, R4 ;  /* 0x000000010a047824 */ /* 0x000fc600078e0204 */
[----:B------:R-:W1:Y:S01]  /*b600*/  SHFL.IDX PT, R2, R5, RZ, 0x181f ;  /* 0x00181fff05027589 */ /* 0x000e6200000e0000 */
[C---:B------:R-:W-:Y:S01]  /*b610*/  VIADD R7, R4.reuse, 0x10 ;  /* 0x0000001004077836 */ /* 0x040fe20000000000 */
[----:B------:R-:W-:Y:S02]  /*b620*/  ISETP.GE.AND P1, PT, R4, UR40, PT ;  /* 0x0000002804007c0c */ /* 0x000fe4000bf26270 */
[----:B------:R-:W-:Y:S11]  /*b630*/  SHFL.IDX PT, R6, R5, 0x1, 0x181f ;  /* 0x00381f0005067f89 */ /* 0x000ff600000e0000 */
[----:B0-----:R-:W-:-:S05]  /*b640*/  @!P1 IADD3 R14, P0, R30, R14, RZ ;  /* 0x0000000e1e0e9210 */ /* 0x001fca0007f1e0ff */
[----:B-1----:R-:W-:Y:S02]  /*b650*/  @!P1 IMAD.X R3, RZ, RZ, R2, P0 ;  /* 0x000000ffff039224 */ /* 0x002fe400000e0602 */
[----:B------:R-:W-:Y:S02]  /*b660*/  @!P1 IMAD.MOV.U32 R2, RZ, RZ, R14 ;  /* 0x000000ffff029224 */ /* 0x000fe400078e000e */
[----:B------:R-:W0:Y:S04]  /*b670*/  SHFL.IDX PT, R14, R0, 0x1, 0x181f ;  /* 0x00381f00000e7f89 */ /* 0x000e2800000e0000 */
[----:B------:R-:W-:Y:S04]  /*b680*/  @!P1 LDGSTS.E.BYPASS.LTC128B.128 [R8+0x20400], desc[UR50][R2.64], !P4 ;  /* 0x2040000002089fae */ /* 0x000fe8000e101d72 */
[----:B------:R1:W-:Y:S01]  /*b690*/  @!P1 LDGSTS.E.BYPASS.LTC128B.128 [R8+0x24400], desc[UR50][R2.64+0x80], !P5 ;  /* 0x2440008002089fae */ /* 0x0003e2000e901d72 */
[----:B------:R-:W-:-:S13]  /*b6a0*/  ISETP.GE.AND P1, PT, R7, UR40, PT ;  /* 0x0000002807007c0c */ /* 0x000fda000bf26270 */
[----:B0-----:R-:W-:-:S05]  /*b6b0*/  @!P1 IADD3 R14, P0, R30, R14, RZ ;  /* 0x0000000e1e0e9210 */ /* 0x001fca0007f1e0ff */
[----:B-1----:R-:W-:Y:S02]  /*b6c0*/  @!P1 IMAD.MOV.U32 R2, RZ, RZ, R14 ;  /* 0x000000ffff029224 */ /* 0x002fe400078e000e */
[----:B------:R-:W-:Y:S01]  /*b6d0*/  @!P1 IMAD.X R7, RZ, RZ, R6, P0 ;  /* 0x000000ffff079224 */ /* 0x000fe200000e0606 */
[----:B------:R-:W0:Y:S03]  /*b6e0*/  SHFL.IDX PT, R14, R0, 0x2, 0x181f ;  /* 0x00581f00000e7f89 */ /* 0x000e2600000e0000 */
[----:B------:R-:W-:Y:S01]  /*b6f0*/  @!P1 IMAD.MOV.U32 R3, RZ, RZ, R7 ;  /* 0x000000ffff039224 */ /* 0x000fe200078e0007 */
[----:B------:R-:W1:Y:S01]  /*b700*/  SHFL.IDX PT, R6, R5, 0x2, 0x181f ;  /* 0x00581f0005067f89 */ /* 0x000e6200000e0000 */
[----:B------:R-:W-:-:S03]  /*b710*/  VIADD R7, R4, 0x20 ;  /* 0x0000002004077836 */ /* 0x000fc60000000000 */
[----:B------:R-:W-:Y:S04]  /*b720*/  @!P1 LDGSTS.E.BYPASS.LTC128B.128 [R8+0x20c00], desc[UR50][R2.64], !P4 ;  /* 0x20c0000002089fae */ /* 0x000fe8000e101d72 */
[----:B------:R2:W-:Y:S01]  /*b730*/  @!P1 LDGSTS.E.BYPASS.LTC128B.128 [R8+0x24c00], desc[UR50][R2.64+0x80], !P5 ;  /* 0x24c0008002089fae */ /* 0x0005e2000e901d72 */
[----:B------:R-:W-:-:S13]  /*b740*/  ISETP.GE.AND P1, PT, R7, UR40, PT ;  /* 0x0000002807007c0c */ /* 0x000fda000bf26270 */
[----:B0-----:R-:W-:-:S05]  /*b750*/  @!P1 IADD3 R14, P0, R30, R14, RZ ;  /* 0x0000000e1e0e9210 */ /* 0x001fca0007f1e0ff */
[----:B--2---:R-:W-:Y:S02]  /*b760*/  @!P1 IMAD.MOV.U32 R2, RZ, RZ, R14 ;  /* 0x000000ffff029224 */ /* 0x004fe400078e000e */
[----:B-1----:R-:W-:Y:S01]  /*b770*/  @!P1 IMAD.X R7, RZ, RZ, R6, P0 ;  /* 0x000000ffff079224 */ /* 0x002fe200000e0606 */
        /* <DEDUP_REMOVED lines=38> */
[----:B-1----:R-:W-:Y:S02]  /*b9e0*/  @!P1 IMAD.X R7, RZ, RZ, R6, P0 ;  /* 0x000000ffff079224 */ /* 0x002fe400000e0606 */
[----:B--2---:R-:W-:Y:S01]  /*b9f0*/  @!P1 IMAD.MOV.U32 R2, RZ, RZ, R14 ;  /* 0x000000ffff029224 */ /* 0x004fe200078e000e */
[----:B------:R0:W1:Y:S01]  /*ba00*/  SHFL.IDX PT, R6, R5, 0x7, 0x181f ;  /* 0x00f81f0005067f89 */ /* 0x00006200000e0000 */
[----:B------:R-:W-:-:S03]  /*ba10*/  @!P1 IMAD.MOV.U32 R3, RZ, RZ, R7 ;  /* 0x000000ffff039224 */ /* 0x000fc600078e0007 */
[----:B------:R0:W2:Y:S04]  /*ba20*/  SHFL.IDX PT, R14, R0, 0x7, 0x181f ;  /* 0x00f81f00000e7f89 */ /* 0x0000a800000e0000 */
[----:B------:R0:W-:Y:S04]  /*ba30*/  @!P1 LDGSTS.E.BYPASS.LTC128B.128 [R8+0x23400], desc[UR50][R2.64], !P4 ;  /* 0x2340000002089fae */ /* 0x0001e8000e101d72 */
[----:B------:R0:W-:Y:S02]  /*ba40*/  @!P1 LDGSTS.E.BYPASS.LTC128B.128 [R8+0x27400], desc[UR50][R2.64+0x80], !P5 ;  /* 0x2740008002089fae */ /* 0x0001e4000e901d72 */
.L_x_162:
[----:B------:R-:W-:-:S05]  /*ba50*/  VIADD R4, R4, 0x70 ;  /* 0x0000007004047836 */ /* 0x000fca0000000000 */
[----:B------:R-:W-:-:S13]  /*ba60*/  ISETP.GE.AND P0, PT, R4, UR40, PT ;  /* 0x0000002804007c0c */ /* 0x000fda000bf06270 */
[----:B0-2---:R-:W-:-:S05]  /*ba70*/  @!P0 IADD3 R2, P1, R30, R14, RZ ;  /* 0x0000000e1e028210 */ /* 0x005fca0007f3e0ff */
[----:B-1----:R-:W-:-:S05]  /*ba80*/  @!P0 IMAD.X R3, RZ, RZ, R6, P1 ;  /* 0x000000ffff038224 */ /* 0x002fca00008e0606 */
[----:B------:R-:W-:Y:S01]  /*ba90*/  @!PT LDS RZ, [RZ] ;  /* 0x00000000fffff984 */ /* 0x000fe20000000800 */
[----:B------:R-:W-:Y:S01]  /*baa0*/  @!PT LDS RZ, [RZ] ;  /* 0x00000000fffff984 */ /* 0x000fe20000000800 */
[----:B------:R-:W-:Y:S01]  /*bab0*/  @!PT LDS RZ, [RZ] ;  /* 0x00000000fffff984 */ /* 0x000fe20000000800 */
[----:B------:R0:W-:Y:S04]  /*bac0*/  @!P0 LDGSTS.E.BYPASS.LTC128B.128 [R8+0x23c00], desc[UR50][R2.64], !P4 ;  /* 0x23c0000002088fae */ /* 0x0001e8000e101d72 */
[----:B------:R0:W-:Y:S01]  /*bad0*/  @!P0 LDGSTS.E.BYPASS.LTC128B.128 [R8+0x27c00], desc[UR50][R2.64+0x80], !P5 ;  /* 0x27c0008002088fae */ /* 0x0001e2000e901d72 */
[----:B------:R-:W-:Y:S01]  /*bae0*/  NOP ;  /* 0x0000000000007918 */ /* 0x000fe20000000000 */
[----:B------:R-:W-:Y:S02]  /*baf0*/  SYNCS.ARRIVE.TRANS64.RED.A0T1 RZ, [UR41+0x38800], RZ ;  /* 0x038800ffffff79a7 */ /* 0x000fe40008200429 */
[----:B------:R-:W-:Y:S01]  /*bb00*/  ARRIVES.LDGSTSBAR.64.TRANSCNT [UR41+0x38800] ;  /* 0x03880000ff0079b0 */ /* 0x000fe20008000aa9 */
[----:B------:R-:W-:Y:S01]  /*bb10*/  NOP ;  /* 0x0000000000007918 */ /* 0x000fe20000000000 */
[----:B------:R-:W-:Y:S01]  /*bb20*/  ULOP3.LUT UR4, UR36, 0x1, URZ, 0xc, !UPT ;  /* 0x0000000124047892 */ /* 0x000fe2000f8e0c3f */
[----:B------:R-:W-:Y:S05]  /*bb30*/  SYNCS.ARRIVE.TRANS64.A1T0 RZ, [UR41+0x38800], RZ ;  /* 0x038800ffffff79a7 */ /* 0x000fea0008100029 */
[----:B------:R-:W-:-:S05]  /*bb40*/  IMAD.U32 R0, RZ, RZ, UR4 ;  /* 0x00000004ff007e24 */ /* 0x000fca000f8e00ff */
[----:B------:R-:W-:-:S04]  /*bb50*/  SHF.L.U32 R0, R0, 0x1f, RZ ;  /* 0x0000001f00007819 */ /* 0x000fc800000006ff */
[----:B------:R-:W1:Y:S02]  /*bb60*/  SYNCS.PHASECHK.TRANS64.TRYWAIT P0, [UR41+0x38820], R0 ;  /* 0x03882000ff0075a7 */ /* 0x000e640008000169 */
[----:B01----:R-:W-:Y:S05]  /*bb70*/  @!P0 BRA `(.L_x_61) ;  /* 0x00000048000c8947 */ /* 0x003fea0003800000 */
.L_x_163:
[----:B0-----:R-:W-:-:S05]  /*bb80*/  IMAD.U32 R0, RZ, RZ, UR39 ;  /* 0x00000027ff007e24 */ /* 0x001fca000f8e00ff */
[----:B------:R-:W-:-:S13]  /*bb90*/  ISETP.GE.AND P0, PT, R0, 0x81, PT ;  /* 0x000000810000780c */ /* 0x000fda0003f06270 */
[----:B------:R-:W-:Y:S05]  /*bba0*/  @!P0 BRA `(.L_x_62) ;  /* 0x0000001800208947 */ /* 0x000fea0003800000 */
[----:B------:R-:W-:Y:S02]  /*bbb0*/  IMAD.MOV.U32 R20, RZ, RZ, R29 ;  /* 0x000000ffff147224 */ /* 0x000fe400078e001d */
[----:B------:R-:W-:Y:S02]  /*bbc0*/  IMAD.MOV.U32 R19, RZ, RZ, R25 ;  /* 0x000000ffff137224 */ /* 0x000fe400078e0019 */
[----:B------:R-:W-:-:S07]  /*bbd0*/  IMAD.U32 R27, RZ, RZ, UR42 ;  /* 0x0000002aff1b7e24 */ /* 0x000fce000f8e00ff */
.L_x_82:
[----:B01----:R-:W0:Y:S01]  /*bbe0*/  LDC R3, c[0x0][0x430] ;  /* 0x00010c00ff037b82 */ /* 0x003e220000000800 */
[----:B------:R-:W1:Y:S01]  /*bbf0*/  S2R R0, SR_TID.X ;  /* 0x0000000000007919 */ /* 0x000e620000002100 */
[----:B------:R-:W-:Y:S01]  /*bc00*/  ULDC.64 UR4, c[0x0][0x428] ;  /* 0x00010a0000047ab9 */ /* 0x000fe20000000a00 */
[----:B------:R-:W-:Y:S01]  /*bc10*/  VIADD R25, R19, 0x1 ;  /* 0x0000000113197836 */ /* 0x000fe20000000000 */
[----:B0-----:R-:W-:Y:S02]  /*bc20*/  ISETP.NE.AND P0, PT, R3, 0x1, PT ;  /* 0x000000010300780c */ /* 0x001fe40003f05270 */
[----:B-1----:R-:W-:-:S11]  /*bc30*/  LOP3.LUT R0, R0, 0x7f, RZ, 0xc0, !PT ;  /* 0x0000007f00007812 */ /* 0x002fd600078ec0ff */
[----:B------:R-:W0:Y:S01]  /*bc40*/  @P0 LDC R3, c[0x0][0x434] ;  /* 0x00010d00ff030b82 */ /* 0x000e220000000800 */
[----:B------:R-:W-:-:S05]  /*bc50*/  SHF.R.U32.HI R0, RZ, 0x3, R0 ;  /* 0x00000003ff007819 */ /* 0x000fca0000011600 */
[----:B------:R-:W-:Y:S02]  /*bc60*/  IMAD R6, R27, 0x80, R0 ;  /* 0x000000801b067824 */ /* 0x000fe400078e0200 */
[----:B------:R-:W1:Y:S03]  /*bc70*/  @P0 LDC R5, c[0x0][0x438] ;  /* 0x00010e00ff050b82 */ /* 0x000e660000000800 */
[----:B------:R-:W-:-:S05]  /*bc80*/  IADD3 R6, R30, R6, R35 ;  /* 0x000000061e067210 */ /* 0x000fca0007ffe023 */
[----:B------:R-:W-:Y:S02]  /*bc90*/  IMAD.MOV.U32 R7, RZ, RZ, R6 ;  /* 0x000000ffff077224 */ /* 0x000fe400078e0006 */
[----:B0-----:R-:W-:-:S05]  /*bca0*/  @P0 IMAD.HI.U32 R0, R6, R3, RZ ;  /* 0x0000000306000227 */ /* 0x001fca00078e00ff */
[----:B-1----:R-:W-:Y:S01]  /*bcb0*/  @P0 SHF.R.U32.HI R7, RZ, R5, R0 ;  /* 0x00000005ff070219 */ /* 0x002fe20000011600 */
[----:B------:R-:W-:-:S03]  /*bcc0*/  IMAD R0, R34, UR4, RZ ;  /* 0x0000000422007c24 */ /* 0x000fc6000f8e02ff */
[--C-:B------:R-:W-:Y:S01]  /*bcd0*/  SHF.R.S32.HI R3, RZ, 0x1f, R7.reuse ;  /* 0x0000001fff037819 */ /* 0x100fe20000011407 */
[----:B------:R-:W-:Y:S02]  /*bce0*/  IMAD.MOV.U32 R2, RZ, RZ, R7 ;  /* 0x000000ffff027224 */ /* 0x000fe400078e0007 */
[C---:B------:R-:W-:Y:S02]  /*bcf0*/  IMAD R5, R31.reuse, UR5, R0 ;  /* 0x000000051f057c24 */ /* 0x040fe4000f8e0200 */
[----:B------:R-:W-:Y:S01]  /*bd00*/  IMAD.WIDE.U32 R2, R31, UR4, R2 ;  /* 0x000000041f027c25 */ /* 0x000fe2000f8e0002 */
[----:B------:R-:W-:-:S03]  /*bd10*/  ULDC.64 UR4, c[0x0][0x418] ;  /* 0x0001060000047ab9 */ /* 0x000fc60000000a00 */
[----:B------:R-:W-:Y:S01]  /*bd20*/  IMAD.IADD R3, R5, 0x1, R3 ;  /* 0x0000000105037824 */ /* 0x000fe200078e0203 */
[C---:B------:R-:W-:Y:S01]  /*bd30*/  LEA R4, P0, R2.reuse, UR4, 0x2 ;  /* 0x0000000402047c11 */ /* 0x040fe2000f8010ff */
[----:B------:R-:W-:Y:S01]  /*bd40*/  IMAD.U32 R8, RZ, RZ, UR46 ;  /* 0x0000002eff087e24 */ /* 0x000fe2000f8e00ff */
[----:B------:R-:W-:Y:S02]  /*bd50*/  ULDC UR4, c[0x0][0x430] ;  /* 0x00010c0000047ab9 */ /* 0x000fe40000000800 */
[----:B------:R-:W-:Y:S02]  /*bd60*/  LEA.HI.X R5, R2, UR5, R3, 0x2, P0 ;  /* 0x0000000502057c11 */ /* 0x000fe400080f1403 */
[----:B------:R-:W-:Y:S01]  /*bd70*/  ISETP.NE.AND P2, PT, R8, 0x3, PT ;  /* 0x000000030800780c */ /* 0x000fe20003f45270 */
[----:B------:R-:W-:Y:S01]  /*bd80*/  IMAD.MOV R3, RZ, RZ, -R7 ;  /* 0x000000ffff037224 */ /* 0x000fe200078e0a07 */
[----:B------:R-:W-:Y:S02]  /*bd90*/  ISETP.NE.AND P0, PT, R25, 0x2, PT ;  /* 0x000000021900780c */ /* 0x000fe40003f05270 */
[----:B------:R-:W2:Y:S01]  /*bda0*/  LDG.E R5, desc[UR50][R4.64] ;  /* 0x0000003204057981 */ /* 0x000ea2000c1e1900 */
[----:B------:R-:W-:Y:S01]  /*bdb0*/  IMAD.MOV.U32 R0, RZ, RZ, R27 ;  /* 0x000000ffff007224 */ /* 0x000fe200078e001b */
[----:B------:R-:W-:Y:S01]  /*bdc0*/  SEL R29, RZ, 0x1, P0 ;  /* 0x00000001ff1d7807 */ /* 0x000fe20000000000 */
[----:B------:R-:W-:Y:S01]  /*bdd0*/  IMAD R6, R3, UR4, R6 ;  /* 0x0000000403067c24 */ /* 0x000fe2000f8e0206 */
[----:B------:R-:W-:Y:S01]  /*bde0*/  SEL R25, R25, RZ, P0 ;  /* 0x000000ff19197207 */ /* 0x000fe20000000000 */
[----:B------:R-:W-:Y:S01]  /*bdf0*/  VIADD R27, R27, 0xffffffff ;  /* 0xffffffff1b1b7836 */ /* 0x000fe20000000000 */
[----:B------:R-:W-:-:S02]  /*be00*/  LOP3.LUT R29, R20, R29, RZ, 0x3c, !PT ;  /* 0x0000001d141d7212 */ /* 0x000fc400078e3cff */
[----:B------:R-:W-:Y:S02]  /*be10*/  ISETP.GT.AND P1, PT, R0, RZ, PT ;  /* 0x000000ff0000720c */ /* 0x000fe40003f24270 */
[----:B--2---:R-:W-:Y:S01]  /*be20*/  SHF.R.S32.HI R10, RZ, 0x1f, R5 ;  /* 0x0000001fff0a7819 */ /* 0x004fe20000011405 */
[----:B------:R-:W-:Y:S10]  /*be30*/  @!P2 BRA `(.L_x_63) ;  /* 0x000000000004a947 */ /* 0x000ff40003800000 */
[----:B------:R-:W-:Y:S01]  /*be40*/  BPT.TRAP 0x1 ;  /* 0x000000040000795c */ /* 0x000fe20000300000 */
.L_x_63:
[----:B------:R-:W-:Y:S01]  /*be50*/  LEA R0, R25, UR41, 0x3 ;  /* 0x0000002919007c11 */ /* 0x000fe2000f8e18ff */
[----:B------:R-:W-:Y:S01]  /*be60*/  BSSY B0, `(.L_x_64) ;  /* 0x0000005000007945 */ /* 0x000fe20003800000 */
[----:B------:R-:W-:Y:S02]  /*be70*/  SHF.L.U32 R18, R29, 0x1f, RZ ;  /* 0x0000001f1d127819 */ /* 0x000fe400000006ff */
[----:B------:R-:W-:Y:S02]  /*be80*/  SHF.R.S32.HI R9, RZ, 0x1f, R6 ;  /* 0x0000001fff097819 */ /* 0x000fe40000011406 */
[----:B------:R-:W0:Y:S02]  /*be90*/  SYNCS.PHASECHK.TRANS64.TRYWAIT P0, [R0+URZ+0x38880], R18 ;  /* 0x03888012000075a7 */ /* 0x000e24000800017f */
[----:B0-----:R-:W-:Y:S05]  /*bea0*/  @!P0 BRA `(.L_x_65) ;  /* 0x0000004400548947 */ /* 0x001fea0003800000 */
.L_x_164:
[----:B------:R-:W-:Y:S05]  /*beb0*/  BSYNC B0 ;  /* 0x0000000000007941 */ /* 0x000fea0003800000 */
.L_x_64:
[----:B------:R-:W-:Y:S01]  /*bec0*/  ULDC.64 UR4, c[0x0][0x328] ;  /* 0x0000ca0000047ab9 */ /* 0x000fe20000000a00 */
[----:B------:R-:W-:Y:S01]  /*bed0*/  ULDC.64 UR6, c[0x0][0x318] ;  /* 0x0000c60000067ab9 */ /* 0x000fe20000000a00 */
[----:B------:R-:W-:Y:S01]  /*bee0*/  IMAD R3, R9, UR4, RZ ;  /* 0x0000000409037c24 */ /* 0x000fe2000f8e02ff */
[C---:B------:R-:W-:Y:S02]  /*bef0*/  LOP3.LUT P3, RZ, R17.reuse, 0x2, RZ, 0xc0, !PT ;  /* 0x0000000211ff7812 */ /* 0x040fe4000786c0ff */
[----:B------:R-:W-:Y:S01]  /*bf00*/  LOP3.LUT P2, RZ, R17, 0x1, RZ, 0xc0, !PT ;  /* 0x0000000111ff7812 */ /* 0x000fe2000784c0ff */
[C---:B------:R-:W-:Y:S02]  /*bf10*/  IMAD R7, R6.reuse, UR5, R3 ;  /* 0x0000000506077c24 */ /* 0x040fe4000f8e0203 */
[----:B------:R-:W-:Y:S01]  /*bf20*/  IMAD.WIDE.U32 R2, R6, UR4, RZ ;  /* 0x0000000406027c25 */ /* 0x000fe2000f8e00ff */
[----:B------:R-:W-:-:S03]  /*bf30*/  ULDC.64 UR4, c[0x0][0x338] ;  /* 0x0000ce0000047ab9 */ /* 0x000fc60000000a00 */
[----:B------:R-:W-:Y:S02]  /*bf40*/  IMAD.IADD R3, R3, 0x1, R7 ;  /* 0x0000000103037824 */ /* 0x000fe400078e0207 */
[----:B------:R-:W-:Y:S02]  /*bf50*/  IMAD R4, R10, UR4, RZ ;  /* 0x000000040a047c24 */ /* 0x000fe4000f8e02ff */
[----:B------:R-:W-:-:S04]  /*bf60*/  IMAD.WIDE.U32 R2, R5, UR4, R2 ;  /* 0x0000000405027c25 */ /* 0x000fc8000f8e0002 */
[----:B------:R-:W-:Y:S01]  /*bf70*/  IMAD R4, R5, UR5, R4 ;  /* 0x0000000505047c24 */ /* 0x000fe2000f8e0204 */
[----:B------:R-:W-:Y:S02]  /*bf80*/  ULDC.64 UR4, c[0x0][0x330] ;  /* 0x0000cc0000047ab9 */ /* 0x000fe40000000a00 */
[----:B------:R-:W-:Y:S02]  /*bf90*/  IMAD R7, R32, UR4, RZ ;  /* 0x0000000420077c24 */ /* 0x000fe4000f8e02ff */
[----:B------:R-:W-:Y:S02]  /*bfa0*/  IMAD.IADD R3, R3, 0x1, R4 ;  /* 0x0000000103037824 */ /* 0x000fe400078e0204 */
[C---:B------:R-:W-:Y:S02]  /*bfb0*/  IMAD R7, R24.reuse, UR5, R7 ;  /* 0x0000000518077c24 */ /* 0x040fe4000f8e0207 */
[----:B------:R-:W-:Y:S01]  /*bfc0*/  IMAD.WIDE.U32 R2, R24, UR4, R2 ;  /* 0x0000000418027c25 */ /* 0x000fe2000f8e0002 */
[----:B------:R-:W-:-:S03]  /*bfd0*/  UMOV UR4, 0xffffffff ;  /* 0xffffffff00047882 */ /* 0x000fc60000000000 */
[----:B------:R-:W-:Y:S01]  /*bfe0*/  IMAD R4, R25, 0x8000, R33 ;  /* 0x0000800019047824 */ /* 0x000fe200078e0221 */
[----:B------:R-:W-:-:S04]  /*bff0*/  IADD3 R8, P0, R2, UR6, RZ ;  /* 0x0000000602087c10 */ /* 0x000fc8000ff1e0ff */
[----:B------:R-:W-:Y:S01]  /*c000*/  IADD3.X R7, R7, UR7, R3, P0, !PT ;  /* 0x0000000707077c10 */ /* 0x000fe200087fe403 */
[----:B------:R-:W-:Y:S08]  /*c010*/  BRA.DIV UR4, `(.L_x_66) ;  /* 0x00000046040c7947 */ /* 0x000ff0000b800000 */
[----:B------:R-:W1:Y:S01]  /*c020*/  SHFL.IDX PT, R2, R8, RZ, 0x181f ;  /* 0x00181fff08027589 */ /* 0x000e6200000e0000 */
[----:B------:R-:W-:-:S03]  /*c030*/  VIADD R4, R4, UR41 ;  /* 0x0000002904047c36 */ /* 0x000fc60008000000 */
[----:B------:R-:W2:Y:S01]  /*c040*/  SHFL.IDX PT, R3, R7, RZ, 0x181f ;  /* 0x00181fff07037589 */ /* 0x000ea200000e0000 */
[----:B-1----:R-:W-:-:S05]  /*c050*/  IADD3 R2, P0, R30, R2, RZ ;  /* 0x000000021e027210 */ /* 0x002fca0007f1e0ff */
[----:B--2---:R-:W-:-:S05]  /*c060*/  IMAD.X R3, RZ, RZ, R3, P0 ;  /* 0x000000ffff037224 */ /* 0x004fca00000e0603 */
[----:B------:R-:W-:Y:S01]  /*c070*/  @!PT LDS RZ, [RZ] ;  /* 0x00000000fffff984 */ /* 0x000fe20000000800 */
[----:B------:R-:W-:Y:S04]  /*c080*/  LDGSTS.E.BYPASS.LTC128B.128 [R4+0x10400], desc[UR50][R2.64], !P3 ;  /* 0x1040000002047fae */ /* 0x000fe8000d901d72 */
[----:B------:R1:W-:Y:S04]  /*c090*/  LDGSTS.E.BYPASS.LTC128B.128 [R4+0x14400], desc[UR50][R2.64+0x80], !P2 ;  /* 0x1440008002047fae */ /* 0x0003e8000d101d72 */
[----:B-1----:R-:W1:Y:S04]  /*c0a0*/  SHFL.IDX PT, R2, R8, 0x1, 0x181f ;  /* 0x00381f0008027f89 */ /* 0x002e6800000e0000 */
[----:B------:R-:W2:Y:S01]  /*c0b0*/  SHFL.IDX PT, R3, R7, 0x1, 0x181f ;  /* 0x00381f0007037f89 */ /* 0x000ea200000e0000 */
[----:B-1----:R-:W-:-:S05]  /*c0c0*/  IADD3 R2, P0, R30, R2, RZ ;  /* 0x000000021e027210 */ /* 0x002fca0007f1e0ff */
[----:B--2---:R-:W-:-:S05]  /*c0d0*/  IMAD.X R3, RZ, RZ, R3, P0 ;  /* 0x000000ffff037224 */ /* 0x004fca00000e0603 */
        /* <DEDUP_REMOVED lines=27> */
[----:B------:R-:W2:Y:S04]  /*c290*/  SHFL.IDX PT, R3, R7, 0x6, 0x181f ;  /* 0x00d81f0007037f89 */ /* 0x000ea800000e0000 */
[----:B------:R-:W3:Y:S01]  /*c2a0*/  SHFL.IDX PT, R7, R7, 0x7, 0x181f ;  /* 0x00f81f0007077f89 */ /* 0x000ee200000e0000 */
[----:B-1----:R-:W-:-:S05]  /*c2b0*/  IADD3 R2, P0, R30, R2, RZ ;  /* 0x000000021e027210 */ /* 0x002fca0007f1e0ff */
[----:B--2---:R-:W-:-:S05]  /*c2c0*/  IMAD.X R3, RZ, RZ, R3, P0 ;  /* 0x000000ffff037224 */ /* 0x004fca00000e0603 */
[----:B------:R-:W-:Y:S04]  /*c2d0*/  LDGSTS.E.BYPASS.LTC128B.128 [R4+0x13400], desc[UR50][R2.64], !P3 ;  /* 0x1340000002047fae */ /* 0x000fe8000d901d72 */
[----:B------:R1:W-:Y:S04]  /*c2e0*/  LDGSTS.E.BYPASS.LTC128B.128 [R4+0x17400], desc[UR50][R2.64+0x80], !P2 ;  /* 0x1740008002047fae */ /* 0x0003e8000d101d72 */
[----:B-1-3--:R1:W2:Y:S02]  /*c2f0*/  SHFL.IDX PT, R2, R8, 0x7, 0x181f ;  /* 0x00f81f0008027f89 */ /* 0x00a2a400000e0000 */
.L_x_182:
[----:B--2---:R-:W-:-:S05]  /*c300*/  IADD3 R2, P0, R30, R2, RZ ;  /* 0x000000021e027210 */ /* 0x004fca0007f1e0ff */
        /* <DEDUP_REMOVED lines=8> */
.L_x_67:
[----:B------:R-:W-:Y:S02]  /*c390*/  PLOP3.LUT P2, PT, P2, P0, PT, 0xa2, 0x0 ;  /* 0x000000000000781c */ /* 0x000fe40001741472 */
[----:B------:R-:W-:-:S08]  /*c3a0*/  @P0 R2UR P2, UR4, R0 ;  /* 0x00000000000402ca */ /* 0x000fd00000040000 */
[----:B------:R-:W-:-:S05]  /*c3b0*/  @P0 PLOP3.LUT P0, PT, P2, PT, PT, 0x80, 0x0 ;  /* 0x000000000000081c */ /* 0x000fca000170f070 */
[----:B------:R-:W-:Y:S01]  /*c3c0*/  @!P2 SYNCS.ARRIVE.TRANS64.RED.A0T1 RZ, [UR4+0x38870], RZ ;  /* 0x038870ffffffa9a7 */ /* 0x000fe20008200404 */
[----:B------:R-:W-:Y:S07]  /*c3d0*/  @!P2 ARRIVES.LDGSTSBAR.64.TRANSCNT [UR4+0x38870] ;  /* 0x03887000ff00a9b0 */ /* 0x000fee0008000a84 */
[----:B------:R-:W-:Y:S05]  /*c3e0*/  @P0 BRA.U.ANY `(.L_x_67) ;  /* 0xfffffffd00e80947 */ /* 0x000fea000393ffff */
[----:B------:R-:W-:Y:S01]  /*c3f0*/  NOP ;  /* 0x0000000000007918 */ /* 0x000fe20000000000 */
[----:B--2---:R-:W-:-:S05]  /*c400*/  IMAD.U32 R2, RZ, RZ, UR46 ;  /* 0x0000002eff027e24 */ /* 0x004fca000f8e00ff */
[----:B------:R-:W-:-:S13]  /*c410*/  ISETP.NE.AND P3, PT, R2, 0x3, PT ;  /* 0x000000030200780c */ /* 0x000fda0003f65270 */
[----:B------:R-:W-:Y:S05]  /*c420*/  @!P3 BRA `(.L_x_68) ;  /* 0x000000000004b947 */ /* 0x000fea0003800000 */
[----:B------:R-:W-:Y:S01]  /*c430*/  BPT.TRAP 0x1 ;  /* 0x000000040000795c */ /* 0x000fe20000300000 */
.L_x_68:
[----:B------:R2:W-:Y:S01]  /*c440*/  SYNCS.ARRIVE.TRANS64.A1T0 RZ, [R0+URZ+0x38870], RZ ;  /* 0x038870ff00ff79a7 */ /* 0x0005e2000810003f */
[----:B------:R-:W-:Y:S05]  /*c450*/  @!P3 BRA `(.L_x_69) ;  /* 0x000000000004b947 */ /* 0x000fea0003800000 */
[----:B------:R-:W-:Y:S01]  /*c460*/  BPT.TRAP 0x1 ;  /* 0x000000040000795c */ /* 0x000fe20000300000 */
.L_x_69:
[----:B------:R-:W3:Y:S01]  /*c470*/  SYNCS.PHASECHK.TRANS64.TRYWAIT P0, [R0+URZ+0x38840], R18 ;  /* 0x03884012000075a7 */ /* 0x000ee2000800017f */
[----:B------:R-:W-:Y:S04]  /*c480*/  BSSY B0, `(.L_x_70) ;  /* 0x0000002000007945 */ /* 0x000fe80003800000 */
[----:B---3--:R-:W-:Y:S05]  /*c490*/  @!P0 BRA `(.L_x_71) ;  /* 0x0000004800348947 */ /* 0x008fea0003800000 */
.L_x_183:
[----:B------:R-:W-:Y:S05]  /*c4a0*/  BSYNC B0 ;  /* 0x0000000000007941 */ /* 0x000fea0003800000 */
.L_x_70:
        /* <DEDUP_REMOVED lines=18> */
[----:B0--3--:R-:W-:-:S04]  /*c5d0*/  IADD3 R18, P0, R2, UR6, RZ ;  /* 0x0000000602127c10 */ /* 0x009fc8000ff1e0ff */
[----:B------:R-:W-:Y:S01]  /*c5e0*/  IADD3.X R5, R5, UR7, R3, P0, !PT ;  /* 0x0000000705057c10 */ /* 0x000fe200087fe403 */
[----:B------:R-:W-:Y:S08]  /*c5f0*/  BRA.DIV UR4, `(.L_x_72) ;  /* 0x0000004604f07947 */ /* 0x000ff0000b800000 */
[----:B------:R-:W0:Y:S04]  /*c600*/  SHFL.IDX PT, R14, R18, RZ, 0x181f ;  /* 0x00181fff120e7589 */ /* 0x000e2800000e0000 */
[----:B------:R-:W3:Y:S04]  /*c610*/  SHFL.IDX PT, R3, R5, RZ, 0x181f ;  /* 0x00181fff05037589 */ /* 0x000ee800000e0000 */
[----:B------:R-:W-:Y:S04]  /*c620*/  SHFL.IDX PT, R12, R18, 0x2, 0x181f ;  /* 0x00581f00120c7f89 */ /* 0x000fe800000e0000 */
[----:B-1----:R-:W-:Y:S04]  /*c630*/  SHFL.IDX PT, R8, R5, 0x2, 0x181f ;  /* 0x00581f0005087f89 */ /* 0x002fe800000e0000 */
[----:B------:R-:W-:Y:S01]  /*c640*/  SHFL.IDX PT, R10, R18, 0x3, 0x181f ;  /* 0x00781f00120a7f89 */ /* 0x000fe200000e0000 */
[----:B0-----:R-:W-:-:S03]  /*c650*/  IADD3 R6, P0, R30, R14, RZ ;  /* 0x0000000e1e067210 */ /* 0x001fc60007f1e0ff */
[----:B------:R-:W0:Y:S02]  /*c660*/  SHFL.IDX PT, R14, R18, 0x1, 0x181f ;  /* 0x00381f00120e7f89 */ /* 0x000e2400000e0000 */
[----:B---3--:R-:W-:Y:S02]  /*c670*/  IMAD.X R7, RZ, RZ, R3, P0 ;  /* 0x000000ffff077224 */ /* 0x008fe400000e0603 */
[----:B------:R-:W1:Y:S04]  /*c680*/  SHFL.IDX PT, R3, R5, 0x1, 0x181f ;  /* 0x00381f0005037f89 */ /* 0x000e6800000e0000 */
[----:B------:R-:W-:Y:S04]  /*c690*/  LDGSTS.E.BYPASS.LTC128B.128 [R4+0x28400], desc[UR50][R6.64], !P3 ;  /* 0x2840000006047fae */ /* 0x000fe8000d901d72 */
[----:B------:R3:W-:Y:S01]  /*c6a0*/  LDGSTS.E.BYPASS.LTC128B.128 [R4+0x2c400], desc[UR50][R6.64+0x80], !P2 ;  /* 0x2c40008006047fae */ /* 0x0007e2000d101d72 */
[----:B0-----:R-:W-:-:S03]  /*c6b0*/  IADD3 R2, P0, R30, R14, RZ ;  /* 0x0000000e1e027210 */ /* 0x001fc60007f1e0ff */
[----:B---3--:R-:W0:Y:S02]  /*c6c0*/  SHFL.IDX PT, R6, R5, 0x3, 0x181f ;  /* 0x00781f0005067f89 */ /* 0x008e2400000e0000 */
[----:B-1----:R-:W-:Y:S01]  /*c6d0*/  IMAD.X R3, RZ, RZ, R3, P0 ;  /* 0x000000ffff037224 */ /* 0x002fe200000e0603 */
[C---:B------:R-:W-:Y:S01]  /*c6e0*/  IADD3 R12, P0, R30.reuse, R12, RZ ;  /* 0x0000000c1e0c7210 */ /* 0x040fe20007f1e0ff */
[----:B------:R-:W-:Y:S04]  /*c6f0*/  SHFL.IDX PT, R14, R18, 0x7, 0x181f ;  /* 0x00f81f00120e7f89 */ /* 0x000fe800000e0000 */
[----:B------:R-:W-:Y:S01]  /*c700*/  LDGSTS.E.BYPASS.LTC128B.128 [R4+0x28c00], desc[UR50][R2.64], !P3 ;  /* 0x28c0000002047fae */ /* 0x000fe2000d901d72 */
[----:B------:R-:W-:Y:S01]  /*c710*/  IMAD.X R13, RZ, RZ, R8, P0 ;  /* 0x000000ffff0d7224 */ /* 0x000fe200000e0608 */
[----:B------:R-:W-:-:S02]  /*c720*/  IADD3 R10, P0, R30, R10, RZ ;  /* 0x0000000a1e0a7210 */ /* 0x000fc40007f1e0ff */
[----:B------:R1:W-:Y:S04]  /*c730*/  LDGSTS.E.BYPASS.LTC128B.128 [R4+0x2cc00], desc[UR50][R2.64+0x80], !P2 ;  /* 0x2cc0008002047fae */ /* 0x0003e8000d101d72 */
[----:B------:R3:W-:Y:S04]  /*c740*/  LDGSTS.E.BYPASS.LTC128B.128 [R4+0x29400], desc[UR50][R12.64], !P3 ;  /* 0x294000000c047fae */ /* 0x0007e8000d901d72 */
[----:B------:R3:W-:Y:S01]  /*c750*/  LDGSTS.E.BYPASS.LTC128B.128 [R4+0x2d400], desc[UR50][R12.64+0x80], !P2 ;  /* 0x2d4000800c047fae */ /* 0x0007e2000d101d72 */
[----:B0-----:R-:W-:-:S03]  /*c760*/  IMAD.X R11, RZ, RZ, R6, P0 ;  /* 0x000000ffff0b7224 */ /* 0x001fc600000e0606 */
[----:B-1----:R-:W0:Y:S04]  /*c770*/  SHFL.IDX PT, R2, R18, 0x4, 0x181f ;  /* 0x00981f0012027f89 */ /* 0x002e2800000e0000 */
[----:B------:R-:W1:Y:S04]  /*c780*/  SHFL.IDX PT, R3, R5, 0x4, 0x181f ;  /* 0x00981f0005037f89 */ /* 0x000e6800000e0000 */
[----:B------:R3:W-:Y:S04]  /*c790*/  LDGSTS.E.BYPASS.LTC128B.128 [R4+0x29c00], desc[UR50][R10.64], !P3 ;  /* 0x29c000000a047fae */ /* 0x0007e8000d901d72 */
[----:B------:R3:W-:Y:S01]  /*c7a0*/  LDGSTS.E.BYPASS.LTC128B.128 [R4+0x2dc00], desc[UR50][R10.64+0x80], !P2 ;  /* 0x2dc000800a047fae */ /* 0x0007e2000d101d72 */
[----:B0-----:R-:W-:-:S03]  /*c7b0*/  IADD3 R8, P0, R30, R2, RZ ;  /* 0x000000021e087210 */ /* 0x001fc60007f1e0ff */
[----:B------:R-:W0:Y:S02]  /*c7c0*/  SHFL.IDX PT, R2, R18, 0x5, 0x181f ;  /* 0x00b81f0012027f89 */ /* 0x000e2400000e0000 */
[----:B-1----:R-:W-:Y:S02]  /*c7d0*/  IMAD.X R9, RZ, RZ, R3, P0 ;  /* 0x000000ffff097224 */ /* 0x002fe400000e0603 */
        /* <DEDUP_REMOVED lines=8> */
[----:B------:R3:W-:Y:S04]  /*c860*/  LDGSTS.E.BYPASS.LTC128B.128 [R4+0x2ec00], desc[UR50][R6.64+0x80], !P2 ;  /* 0x2ec0008006047fae */ /* 0x0007e8000d101d72 */
[----:B------:R-:W4:Y:S01]  /*c870*/  SHFL.IDX PT, R5, R5, 0x7, 0x181f ;  /* 0x00f81f0005057f89 */ /* 0x000f2200000e0000 */
[----:B0-----:R-:W-:-:S05]  /*c880*/  IADD3 R2, P0, R30, R2, RZ ;  /* 0x000000021e027210 */ /* 0x001fca0007f1e0ff */
[----:B-1----:R-:W-:-:S05]  /*c890*/  IMAD.X R3, RZ, RZ, R3, P0 ;  /* 0x000000ffff037224 */ /* 0x002fca00000e0603 */
[----:B------:R3:W-:Y:S04]  /*c8a0*/  LDGSTS.E.BYPASS.LTC128B.128 [R4+0x2b400], desc[UR50][R2.64], !P3 ;  /* 0x2b40000002047fae */ /* 0x0007e8000d901d72 */
[----:B------:R3:W-:Y:S02]  /*c8b0*/  LDGSTS.E.BYPASS.LTC128B.128 [R4+0x2f400], desc[UR50][R2.64+0x80], !P2 ;  /* 0x2f40008002047fae */ /* 0x0007e4000d101d72 */
.L_x_201:
[----:B---3--:R-:W-:-:S05]  /*c8c0*/  IADD3 R2, P0, R30, R14, RZ ;  /* 0x0000000e1e027210 */ /* 0x008fca0007f1e0ff */
[----:B----4-:R-:W-:Y:S01]  /*c8d0*/  IMAD.X R3, RZ, RZ, R5, P0 ;  /* 0x000000ffff037224 */ /* 0x010fe200000e0605 */
[----:B------:R-:W-:-:S04]  /*c8e0*/  PLOP3.LUT P0, PT, PT, PT, PT, 0x80, 0x0 ;  /* 0x000000000000781c */ /* 0x000fc80003f0f070 */
[----:B------:R-:W-:Y:S01]  /*c8f0*/  @!PT LDS RZ, [RZ] ;  /* 0x00000000fffff984 */ /* 0x000fe20000000800 */
[----:B------:R-:W-:Y:S01]  /*c900*/  @!PT LDS RZ, [RZ] ;  /* 0x00000000fffff984 */ /* 0x000fe20000000800 */
[----:B------:R-:W-:Y:S01]  /*c910*/  @!PT LDS RZ, [RZ] ;  /* 0x00000000fffff984 */ /* 0x000fe20000000800 */
[----:B------:R0:W-:Y:S04]  /*c920*/  LDGSTS.E.BYPASS.LTC128B.128 [R4+0x2bc00], desc[UR50][R2.64], !P3 ;  /* 0x2bc0000002047fae */ /* 0x0001e8000d901d72 */
[----:B------:R0:W-:Y:S01]  /*c930*/  LDGSTS.E.BYPASS.LTC128B.128 [R4+0x2fc00], desc[UR50][R2.64+0x80], !P2 ;  /* 0x2fc0008002047fae */ /* 0x0001e2000d101d72 */
[----:B------:R-:W-:-:S04]  /*c940*/  NOP ;  /* 0x0000000000007918 */ /* 0x000fc80000000000 */
.L_x_73:
[----:B------:R-:W-:Y:S02]  /*c950*/  PLOP3.LUT P2, PT, P2, P0, PT, 0xa2, 0x0 ;  /* 0x000000000000781c */ /* 0x000fe40001741472 */
[----:B------:R-:W-:-:S08]  /*c960*/  @P0 R2UR P2, UR4, R0 ;  /* 0x00000000000402ca */ /* 0x000fd00000040000 */
[----:B------:R-:W-:-:S05]  /*c970*/  @P0 PLOP3.LUT P0, PT, P2, PT, PT, 0x80, 0x0 ;  /* 0x000000000000081c */ /* 0x000fca000170f070 */
[----:B------:R-:W-:Y:S01]  /*c980*/  @!P2 SYNCS.ARRIVE.TRANS64.RED.A0T1 RZ, [UR4+0x38830], RZ ;  /* 0x038830ffffffa9a7 */ /* 0x000fe20008200404 */
[----:B------:R-:W-:Y:S07]  /*c990*/  @!P2 ARRIVES.LDGSTSBAR.64.TRANSCNT [UR4+0x38830] ;  /* 0x03883000ff00a9b0 */ /* 0x000fee0008000a84 */
[----:B------:R-:W-:Y:S05]  /*c9a0*/  @P0 BRA.U.ANY `(.L_x_73) ;  /* 0xfffffffd00e80947 */ /* 0x000fea000393ffff */
[----:B------:R-:W-:Y:S01]  /*c9b0*/  NOP ;  /* 0x0000000000007918 */ /* 0x000fe20000000000 */
[----:B0-----:R-:W-:-:S05]  /*c9c0*/  IMAD.U32 R2, RZ, RZ, UR46 ;  /* 0x0000002eff027e24 */ /* 0x001fca000f8e00ff */
[----:B------:R-:W-:-:S13]  /*c9d0*/  ISETP.NE.AND P3, PT, R2, 0x3, PT ;  /* 0x000000030200780c */ /* 0x000fda0003f65270 */
[----:B------:R-:W-:Y:S05]  /*c9e0*/  @!P3 BRA `(.L_x_74) ;  /* 0x000000000004b947 */ /* 0x000fea0003800000 */
[----:B------:R-:W-:Y:S01]  /*c9f0*/  BPT.TRAP 0x1 ;  /* 0x000000040000795c */ /* 0x000fe20000300000 */
.L_x_74:
[----:B------:R2:W-:Y:S02]  /*ca00*/  SYNCS.ARRIVE.TRANS64.A1T0 RZ, [R0+URZ+0x38830], RZ ;  /* 0x038830ff00ff79a7 */ /* 0x0005e4000810003f */
[----:B--2---:R-:W-:-:S05]  /*ca10*/  IMAD.U32 R0, RZ, RZ, UR47 ;  /* 0x0000002fff007e24 */ /* 0x004fca000f8e00ff */
[----:B------:R-:W-:-:S13]  /*ca20*/  ISETP.NE.AND P0, PT, R0, 0x3, PT ;  /* 0x000000030000780c */ /* 0x000fda0003f05270 */
[----:B------:R-:W-:Y:S05]  /*ca30*/  @!P0 BRA `(.L_x_75) ;  /* 0x0000000000048947 */ /* 0x000fea0003800000 */
[----:B------:R-:W-:Y:S01]  /*ca40*/  BPT.TRAP 0x1 ;  /* 0x000000040000795c */ /* 0x000fe20000300000 */
.L_x_75:
[----:B------:R-:W-:Y:S01]  /*ca50*/  LOP3.LUT R0, R20, 0x1, RZ, 0x3c, !PT ;  /* 0x0000000114007812 */ /* 0x000fe200078e3cff */
[----:B------:R-:W-:Y:S01]  /*ca60*/  BSSY B0, `(.L_x_76) ;  /* 0x0000005000007945 */ /* 0x000fe20003800000 */
[----:B------:R-:W-:Y:S02]  /*ca70*/  LEA R3, R19, UR41, 0x3 ;  /* 0x0000002913037c11 */ /* 0x000fe4000f8e18ff */
[----:B------:R-:W-:-:S04]  /*ca80*/  SHF.L.U32 R0, R0, 0x1f, RZ ;  /* 0x0000001f00007819 */ /* 0x000fc800000006ff */
[----:B------:R-:W0:Y:S02]  /*ca90*/  SYNCS.PHASECHK.TRANS64.TRYWAIT P2, [R3+URZ+0x38870], R0 ;  /* 0x03887000030075a7 */ /* 0x000e24000804017f */
[----:B0-----:R-:W-:Y:S05]  /*caa0*/  @!P2 BRA `(.L_x_77) ;  /* 0x0000004800fca947 */ /* 0x001fea0003800000 */
.L_x_202:
[----:B------:R-:W-:Y:S05]  /*cab0*/  BSYNC B0 ;  /* 0x0000000000007941 */ /* 0x000fea0003800000 */
.L_x_76:
[----:B------:R-:W-:-:S05]  /*cac0*/  IMAD.U32 R2, RZ, RZ, UR46 ;  /* 0x0000002eff027e24 */ /* 0x000fca000f8e00ff */
[----:B------:R-:W-:-:S13]  /*cad0*/  ISETP.NE.AND P2, PT, R2, 0x3, PT ;  /* 0x000000030200780c */ /* 0x000fda0003f45270 */
[----:B------:R-:W-:Y:S05]  /*cae0*/  @!P2 BRA `(.L_x_78) ;  /* 0x000000000004a947 */ /* 0x000fea0003800000 */
[----:B------:R-:W-:Y:S01]  /*caf0*/  BPT.TRAP 0x1 ;  /* 0x000000040000795c */ /* 0x000fe20000300000 */
.L_x_78:
[----:B0-----:R-:W-:Y:S01]  /*cb00*/  SHF.L.U32 R0, R20, 0x1f, RZ ;  /* 0x0000001f14007819 */ /* 0x001fe200000006ff */
[----:B------:R-:W-:-:S03]  /*cb10*/  IMAD.SHL.U32 R2, R19, 0x8000, RZ ;  /* 0x0000800013027824 */ /* 0x000fc600078e00ff */
[----:B------:R-:W0:Y:S02]  /*cb20*/  SYNCS.PHASECHK.TRANS64.TRYWAIT P2, [R3+URZ+0x38860], R0 ;  /* 0x03886000030075a7 */ /* 0x000e24000804017f */
[----:B0-----:R-:W-:Y:S05]  /*cb30*/  @!P2 BRA `(.L_x_79) ;  /* 0x0000004800eca947 */ /* 0x001fea0003800000 */
.L_x_203:
[----:B------:R-:W0:Y:S01]  /*cb40*/  LDL R8, [R1+0x8] ;  /* 0x0000080001087983 */ /* 0x000e220000100800 */
[----:B------:R-:W-:Y:S01]  /*cb50*/  LOP3.LUT R6, R2, R16, RZ, 0xfc, !PT ;  /* 0x0000001002067212 */ /* 0x000fe200078efcff */
[----:B------:R-:W-:Y:S05]  /*cb60*/  WARPSYNC.ALL ;  /* 0x0000000000007948 */ /* 0x000fea0003800000 */
[----:B------:R-:W1:Y:S01]  /*cb70*/  LDSM.16.MT88.4 R4, [R6+UR41+0x10400] ;  /* 0x010400290604783b */ /* 0x000e620008004200 */
[----:B------:R-:W-:Y:S02]  /*cb80*/  IADD3 R18, R26, R2, R28 ;  /* 0x000000021a127210 */ /* 0x000fe40007ffe01c */
[----:B-1----:R-:W-:-:S02]  /*cb90*/  PRMT R12, R4, 0x6420, R5 ;  /* 0x00006420040c7816 */ /* 0x002fc40000000005 */
[----:B------:R-:W-:Y:S02]  /*cba0*/  PRMT R13, R4, 0x7531, R5 ;  /* 0x00007531040d7816 */ /* 0x000fe40000000005 */
[C-C-:B------:R-:W-:Y:S02]  /*cbb0*/  PRMT R14, R6.reuse, 0x6420, R7.reuse ;  /* 0x00006420060e7816 */ /* 0x140fe40000000007 */
[----:B------:R-:W-:Y:S02]  /*cbc0*/  PRMT R15, R6, 0x7531, R7 ;  /* 0x00007531060f7816 */ /* 0x000fe40000000007 */
[----:B0-----:R-:W-:-:S05]  /*cbd0*/  IADD3 R0, R8, UR41, R2 ;  /* 0x0000002908007c10 */ /* 0x001fca000fffe002 */
[----:B------:R-:W0:Y:S04]  /*cbe0*/  LDSM.16.MT88.4 R8, [R0+0x10400] ;  /* 0x010400000008783b */ /* 0x000e280000004200 */
[----:B------:R-:W-:Y:S01]  /*cbf0*/  STSM.16.M88.4 [R18], R12 ;  /* 0x0000000c12007844 */ /* 0x000fe20000000200 */
[C-C-:B0-----:R-:W-:Y:S02]  /*cc00*/  PRMT R4, R8.reuse, 0x6420, R9.reuse ;  /* 0x0000642008047816 */ /* 0x141fe40000000009 */
[----:B------:R-:W-:Y:S01]  /*cc10*/  PRMT R5, R8, 0x7531, R9 ;  /* 0x0000753108057816 */ /* 0x000fe20000000009 */
[----:B------:R-:W-:Y:S01]  /*cc20*/  VIADD R9, R2, 0x4000 ;  /* 0x0000400002097836 */ /* 0x000fe20000000000 */
[C-C-:B------:R-:W-:Y:S02]  /*cc30*/  PRMT R6, R10.reuse, 0x6420, R11.reuse ;  /* 0x000064200a067816 */ /* 0x140fe4000000000b */
[----:B------:R-:W-:-:S02]  /*cc40*/  PRMT R7, R10, 0x7531, R11 ;  /* 0x000075310a077816 */ /* 0x000fc4000000000b */
[----:B------:R-:W-:-:S03]  /*cc50*/  LOP3.LUT R19, R9, R16, RZ, 0xfc, !PT ;  /* 0x0000001009137212 */ /* 0x000fc600078efcff */
[----:B------:R-:W-:Y:S04]  /*cc60*/  STSM.16.M88.4 [R18+0x2000], R4 ;  /* 0x0020000412007844 */ /* 0x000fe80000000200 */
[----:B------:R-:W0:Y:S02]  /*cc70*/  LDSM.16.MT88.4 R8, [R19+UR41+0x10400] ;  /* 0x010400291308783b */ /* 0x000e240008004200 */
[C-C-:B0-----:R-:W-:Y:S02]  /*cc80*/  PRMT R4, R8.reuse, 0x6420, R9.reuse ;  /* 0x0000642008047816 */ /* 0x141fe40000000009 */
[----:B------:R-:W-:Y:S02]  /*cc90*/  PRMT R5, R8, 0x7531, R9 ;  /* 0x0000753108057816 */ /* 0x000fe40000000009 */
[----:B------:R-:W-:-:S02]  /*cca0*/  PRMT R6, R10, 0x6420, R11 ;  /* 0x000064200a067816 */ /* 0x000fc4000000000b */
[----:B------:R-:W-:Y:S02]  /*ccb0*/  PRMT R7, R10, 0x7531, R11 ;  /* 0x000075310a077816 */ /* 0x000fe4000000000b */
[----:B------:R-:W0:Y:S04]  /*ccc0*/  LDSM.16.MT88.4 R8, [R0+0x14400] ;  /* 0x014400000008783b */ /* 0x000e280000004200 */
[----:B------:R-:W-:Y:S01]  /*ccd0*/  STSM.16.M88.4 [R18+0x4000], R4 ;  /* 0x0040000412007844 */ /* 0x000fe20000000200 */
[C-C-:B0-----:R-:W-:Y:S02]  /*cce0*/  PRMT R20, R8.reuse, 0x6420, R9.reuse ;  /* 0x0000642008147816 */ /* 0x141fe40000000009 */
[----:B------:R-:W-:Y:S01]  /*ccf0*/  PRMT R21, R8, 0x7531, R9 ;  /* 0x0000753108157816 */ /* 0x000fe20000000009 */
[----:B------:R-:W-:Y:S01]  /*cd00*/  VIADD R9, R2, 0x1000 ;  /* 0x0000100002097836 */ /* 0x000fe20000000000 */
[----:B------:R-:W-:-:S02]  /*cd10*/  PRMT R22, R10, 0x6420, R11 ;  /* 0x000064200a167816 */ /* 0x000fc4000000000b */
[----:B------:R-:W-:Y:S02]  /*cd20*/  PRMT R23, R10, 0x7531, R11 ;  /* 0x000075310a177816 */ /* 0x000fe4000000000b */
[----:B------:R-:W-:-:S03]  /*cd30*/  LOP3.LUT R19, R9, R16, RZ, 0xfc, !PT ;  /* 0x0000001009137212 */ /* 0x000fc600078efcff */
[----:B------:R0:W-:Y:S04]  /*cd40*/  STSM.16.M88.4 [R18+0x6000], R20 ;  /* 0x0060001412007844 */ /* 0x0001e80000000200 */
[----:B------:R-:W1:Y:S04]  /*cd50*/  LDSM.16.MT88.4 R4, [R19+UR41+0x10400] ;  /* 0x010400291304783b */ /* 0x000e680008004200 */
[----:B------:R-:W2:Y:S01]  /*cd60*/  LDSM.16.MT88.4 R8, [R0+0x11400] ;  /* 0x011400000008783b */ /* 0x000ea20000004200 */
[----:B0-----:R-:W-:-:S05]  /*cd70*/  IADD3 R18, R28, R2, R37 ;  /* 0x000000021c127210 */ /* 0x001fca0007ffe025 */
[----:B------:R-:W-:Y:S01]  /*cd80*/  IMAD.IADD R18, R26, 0x1, R18 ;  /* 0x000000011a127824 */ /* 0x000fe200078e0212 */
[C-C-:B-1----:R-:W-:Y:S02]  /*cd90*/  PRMT R12, R4.reuse, 0x6420, R5.reuse ;  /* 0x00006420040c7816 */ /* 0x142fe40000000005 */
[----:B------:R-:W-:Y:S02]  /*cda0*/  PRMT R13, R4, 0x7531, R5 ;  /* 0x00007531040d7816 */ /* 0x000fe40000000005 */
[C-C-:B--2---:R-:W-:Y:S02]  /*cdb0*/  PRMT R4, R8.reuse, 0x6420, R9.reuse ;  /* 0x0000642008047816 */ /* 0x144fe40000000009 */
[----:B------:R-:W-:Y:S01]  /*cdc0*/  PRMT R5, R8, 0x7531, R9 ;  /* 0x0000753108057816 */ /* 0x000fe20000000009 */
[----:B------:R-:W-:Y:S01]  /*cdd0*/  VIADD R9, R2, 0x5000 ;  /* 0x0000500002097836 */ /* 0x000fe20000000000 */
[C-C-:B------:R-:W-:Y:S02]  /*cde0*/  PRMT R14, R6.reuse, 0x6420, R7.reuse ;  /* 0x00006420060e7816 */ /* 0x140fe40000000007 */
[----:B------:R-:W-:-:S02]  /*cdf0*/  PRMT R15, R6, 0x7531, R7 ;  /* 0x00007531060f7816 */ /* 0x000fc40000000007 */
[C-C-:B------:R-:W-:Y:S02]  /*ce00*/  PRMT R6, R10.reuse, 0x6420, R11.reuse ;  /* 0x000064200a067816 */ /* 0x140fe4000000000b */
[----:B------:R-:W-:Y:S01]  /*ce10*/  PRMT R7, R10, 0x7531, R11 ;  /* 0x000075310a077816 */ /* 0x000fe2000000000b */
[----:B------:R-:W-:Y:S01]  /*ce20*/  STSM.16.M88.4 [R18], R12 ;  /* 0x0000000c12007844 */ /* 0x000fe20000000200 */
        /* <DEDUP_REMOVED lines=40> */
[----:B------:R-:W-:Y:S02]  /*d0b0*/  PRMT R21, R8, 0x7531, R9 ;  /* 0x0000753108157816 */ /* 0x000fe40000000009 */
[----:B------:R-:W-:-:S02]  /*d0c0*/  PRMT R22, R10, 0x6420, R11 ;  /* 0x000064200a167816 */ /* 0x000fc4000000000b */
[----:B------:R-:W-:-:S05]  /*d0d0*/  PRMT R23, R10, 0x7531, R11 ;  /* 0x000075310a177816 */ /* 0x000fca000000000b */
[----:B------:R0:W-:Y:S04]  /*d0e0*/  STSM.16.M88.4 [R18+0x6000], R20 ;  /* 0x0060001412007844 */ /* 0x0001e80000000200 */
[----:B0-----:R-:W2:Y:S01]  /*d0f0*/  LDL R18, [R1] ;  /* 0x0000000001127983 */ /* 0x001ea20000100800 */
[----:B------:R-:W-:Y:S02]  /*d100*/  VIADD R9, R2, 0x3000 ;  /* 0x0000300002097836 */ /* 0x000fe40000000000 */
[----:B------:R-:W-:-:S03]  /*d110*/  IMAD.U32 R23, RZ, RZ, UR46 ;  /* 0x0000002eff177e24 */ /* 0x000fc6000f8e00ff */
[----:B------:R-:W-:Y:S02]  /*d120*/  LOP3.LUT R19, R9, R16, RZ, 0xfc, !PT ;  /* 0x0000001009137212 */ /* 0x000fe400078efcff */
[----:B------:R-:W-:Y:S01]  /*d130*/  LDSM.16.MT88.4 R8, [R0+0x13400] ;  /* 0x013400000008783b */ /* 0x000fe20000004200 */
[----:B------:R-:W-:-:S03]  /*d140*/  ISETP.NE.AND P2, PT, R23, 0x3, PT ;  /* 0x000000031700780c */ /* 0x000fc60003f45270 */
[----:B------:R-:W0:Y:S02]  /*d150*/  LDSM.16.MT88.4 R4, [R19+UR41+0x10400] ;  /* 0x010400291304783b */ /* 0x000e240008004200 */
[C-C-:B0-----:R-:W-:Y:S02]  /*d160*/  PRMT R12, R4.reuse, 0x6420, R5.reuse ;  /* 0x00006420040c7816 */ /* 0x141fe40000000005 */
[----:B------:R-:W-:Y:S02]  /*d170*/  PRMT R13, R4, 0x7531, R5 ;  /* 0x00007531040d7816 */ /* 0x000fe40000000005 */
[C-C-:B------:R-:W-:Y:S02]  /*d180*/  PRMT R4, R8.reuse, 0x6420, R9.reuse ;  /* 0x0000642008047816 */ /* 0x140fe40000000009 */
[----:B------:R-:W-:Y:S01]  /*d190*/  PRMT R5, R8, 0x7531, R9 ;  /* 0x0000753108057816 */ /* 0x000fe20000000009 */
[----:B------:R-:W-:Y:S01]  /*d1a0*/  VIADD R9, R2, 0x7000 ;  /* 0x0000700002097836 */ /* 0x000fe20000000000 */
[----:B------:R-:W-:-:S02]  /*d1b0*/  PRMT R14, R6, 0x6420, R7 ;  /* 0x00006420060e7816 */ /* 0x000fc40000000007 */
[----:B------:R-:W-:Y:S02]  /*d1c0*/  PRMT R15, R6, 0x7531, R7 ;  /* 0x00007531060f7816 */ /* 0x000fe40000000007 */
[C-C-:B------:R-:W-:Y:S02]  /*d1d0*/  PRMT R6, R10.reuse, 0x6420, R11.reuse ;  /* 0x000064200a067816 */ /* 0x140fe4000000000b */
[----:B------:R-:W-:Y:S02]  /*d1e0*/  PRMT R7, R10, 0x7531, R11 ;  /* 0x000075310a077816 */ /* 0x000fe4000000000b */
[----:B--2---:R-:W-:Y:S02]  /*d1f0*/  IADD3 R18, R28, R18, R2 ;  /* 0x000000121c127210 */ /* 0x004fe40007ffe002 */
[----:B------:R-:W-:-:S03]  /*d200*/  LOP3.LUT R2, R9, R16, RZ, 0xfc, !PT ;  /* 0x0000001009027212 */ /* 0x000fc600078efcff */
[----:B------:R-:W-:-:S05]  /*d210*/  IMAD.IADD R18, R26, 0x1, R18 ;  /* 0x000000011a127824 */ /* 0x000fca00078e0212 */
[----:B------:R-:W-:Y:S04]  /*d220*/  STSM.16.M88.4 [R18], R12 ;  /* 0x0000000c12007844 */ /* 0x000fe80000000200 */
[----:B------:R-:W-:Y:S04]  /*d230*/  STSM.16.M88.4 [R18+0x2000], R4 ;  /* 0x0020000412007844 */ /* 0x000fe80000000200 */
[----:B------:R-:W0:Y:S04]  /*d240*/  LDSM.16.MT88.4 R4, [R2+UR41+0x10400] ;  /* 0x010400290204783b */ /* 0x000e280008004200 */
[----:B------:R-:W1:Y:S01]  /*d250*/  LDSM.16.MT88.4 R8, [R0+0x17400] ;  /* 0x017400000008783b */ /* 0x000e620000004200 */
[----:B0-----:R-:W-:-:S02]  /*d260*/  PRMT R12, R4, 0x6420, R5 ;  /* 0x00006420040c7816 */ /* 0x001fc40000000005 */
[----:B------:R-:W-:Y:S02]  /*d270*/  PRMT R13, R4, 0x7531, R5 ;  /* 0x00007531040d7816 */ /* 0x000fe40000000005 */
[C-C-:B------:R-:W-:Y:S02]  /*d280*/  PRMT R14, R6.reuse, 0x6420, R7.reuse ;  /* 0x00006420060e7816 */ /* 0x140fe40000000007 */
[----:B------:R-:W-:Y:S02]  /*d290*/  PRMT R15, R6, 0x7531, R7 ;  /* 0x00007531060f7816 */ /* 0x000fe40000000007 */
[C-C-:B-1----:R-:W-:Y:S02]  /*d2a0*/  PRMT R4, R8.reuse, 0x6420, R9.reuse ;  /* 0x0000642008047816 */ /* 0x142fe40000000009 */
[----:B------:R-:W-:Y:S01]  /*d2b0*/  PRMT R5, R8, 0x7531, R9 ;  /* 0x0000753108057816 */ /* 0x000fe20000000009 */
[----:B------:R0:W-:Y:S01]  /*d2c0*/  STSM.16.M88.4 [R18+0x4000], R12 ;  /* 0x0040000c12007844 */ /* 0x0001e20000000200 */
[----:B------:R-:W-:-:S02]  /*d2d0*/  PRMT R6, R10, 0x6420, R11 ;  /* 0x000064200a067816 */ /* 0x000fc4000000000b */
[----:B------:R-:W-:-:S05]  /*d2e0*/  PRMT R7, R10, 0x7531, R11 ;  /* 0x000075310a077816 */ /* 0x000fca000000000b */
[----:B------:R0:W-:Y:S01]  /*d2f0*/  STSM.16.M88.4 [R18+0x6000], R4 ;  /* 0x0060000412007844 */ /* 0x0001e20000000200 */
[----:B------:R-:W-:Y:S01]  /*d300*/  @!PT LDS RZ, [RZ] ;  /* 0x00000000fffff984 */ /* 0x000fe20000000800 */
[----:B------:R-:W-:Y:S01]  /*d310*/  @!PT LDS RZ, [RZ] ;  /* 0x00000000fffff984 */ /* 0x000fe20000000800 */
[----:B------:R-:W-:Y:S01]  /*d320*/  @!PT LDS RZ, [RZ] ;  /* 0x00000000fffff984 */ /* 0x000fe20000000800 */
[----:B------:R-:W-:Y:S01]  /*d330*/  @!PT LDS RZ, [RZ] ;  /* 0x00000000fffff984 */ /* 0x000fe20000000800 */
[----:B------:R1:W-:Y:S06]  /*d340*/  MEMBAR.ALL.CTA ;  /* 0x0000000000007992 */ /* 0x0003ec0000008000 */
[----:B-1----:R-:W1:Y:S01]  /*d350*/  FENCE.VIEW.ASYNC.S ;  /* 0x00000000000073c6 */ /* 0x002e620000000000 */
[----:B------:R-:W-:Y:S05]  /*d360*/  @!P2 BRA `(.L_x_80) ;  /* 0x000000000004a947 */ /* 0x000fea0003800000 */
[----:B------:R-:W-:Y:S01]  /*d370*/  BPT.TRAP 0x1 ;  /* 0x000000040000795c */ /* 0x000fe20000300000 */
.L_x_80:
[----:B-1----:R1:W-:Y:S01]  /*d380*/  SYNCS.ARRIVE.TRANS64.A1T0 RZ, [R3+URZ+0x38850], RZ ;  /* 0x038850ff03ff79a7 */ /* 0x0023e2000810003f */
[----:B------:R-:W-:Y:S06]  /*d390*/  BAR.SYNC.DEFER_BLOCKING 0x2, 0x80 ;  /* 0x0082000000007b1d */ /* 0x000fec0000010000 */
[----:B------:R-:W-:Y:S05]  /*d3a0*/  @!P0 BRA `(.L_x_81) ;  /* 0x0000000000048947 */ /* 0x000fea0003800000 */
[----:B------:R-:W-:Y:S01]  /*d3b0*/  BPT.TRAP 0x1 ;  /* 0x000000040000795c */ /* 0x000fe20000300000 */
.L_x_81:
[----:B-1----:R-:W-:Y:S02]  /*d3c0*/  VIADD R3, R3, 0x38880 ;  /* 0x0003888003037836 */ /* 0x002fe40000000000 */
[----:B------:R-:W-:Y:S02]  /*d3d0*/  IMAD.U32 R0, RZ, RZ, UR45 ;  /* 0x0000002dff007e24 */ /* 0x000fe4000f8e00ff */
[----:B------:R-:W-:Y:S02]  /*d3e0*/  IMAD.MOV.U32 R20, RZ, RZ, R29 ;  /* 0x000000ffff147224 */ /* 0x000fe400078e001d */
[----:B------:R-:W-:Y:S01]  /*d3f0*/  IMAD.MOV.U32 R19, RZ, RZ, R25 ;  /* 0x000000ffff137224 */ /* 0x000fe200078e0019 */
[----:B------:R-:W-:-:S04]  /*d400*/  PRMT R3, R0, 0x654, R3 ;  /* 0x0000065400037816 */ /* 0x000fc80000000003 */
[----:B------:R1:W-:Y:S01]  /*d410*/  SYNCS.ARRIVE.TRANS64.RED.A1T0 RZ, [R3+URZ], RZ ;  /* 0x000000ff03ff79a7 */ /* 0x0003e2000810043f */
[----:B------:R-:W-:Y:S05]  /*d420*/  @P1 BRA `(.L_x_82) ;  /* 0xffffffe400ec1947 */ /* 0x000fea000383ffff */
.L_x_62:
[----:B------:R-:W-:-:S05]  /*d430*/  IMAD.U32 R0, RZ, RZ, UR47 ;  /* 0x0000002fff007e24 */ /* 0x000fca000f8e00ff */
[----:B------:R-:W-:-:S13]  /*d440*/  ISETP.NE.AND P0, PT, R0, 0x3, PT ;  /* 0x000000030000780c */ /* 0x000fda0003f05270 */
[----:B------:R-:W-:Y:S05]  /*d450*/  @!P0 BRA `(.L_x_83) ;  /* 0x0000000000048947 */ /* 0x000fea0003800000 */
[----:B------:R-:W-:Y:S01]  /*d460*/  BPT.TRAP 0x1 ;  /* 0x000000040000795c */ /* 0x000fe20000300000 */
.L_x_83:
[----:B-1----:R-:W-:Y:S01]  /*d470*/  LOP3.LUT R3, R29, 0x1, RZ, 0x3c, !PT ;  /* 0x000000011d037812 */ /* 0x002fe200078e3cff */
[----:B------:R-:W-:Y:S01]  /*d480*/  BSSY B0, `(.L_x_84) ;  /* 0x0000005000007945 */ /* 0x000fe20003800000 */
[----:B0-----:R-:W-:Y:S02]  /*d490*/  LEA R18, R25, UR41, 0x3 ;  /* 0x0000002919127c11 */ /* 0x001fe4000f8e18ff */
[----:B------:R-:W-:-:S04]  /*d4a0*/  SHF.L.U32 R3, R3, 0x1f, RZ ;  /* 0x0000001f03037819 */ /* 0x000fc800000006ff */
[----:B------:R-:W0:Y:S02]  /*d4b0*/  SYNCS.PHASECHK.TRANS64.TRYWAIT P1, [R18+URZ+0x38870], R3 ;  /* 0x03887003120075a7 */ /* 0x000e24000802017f */
[----:B0-----:R-:W-:Y:S05]  /*d4c0*/  @!P1 BRA `(.L_x_85) ;  /* 0x00000040009c9947 */ /* 0x001fea0003800000 */
.L_x_204:
[----:B------:R-:W-:Y:S05]  /*d4d0*/  BSYNC B0 ;  /* 0x0000000000007941 */ /* 0x000fea0003800000 */
.L_x_84:
[----:B------:R-:W-:-:S05]  /*d4e0*/  IMAD.U32 R0, RZ, RZ, UR46 ;  /* 0x0000002eff007e24 */ /* 0x000fca000f8e00ff */
[----:B------:R-:W-:-:S13]  /*d4f0*/  ISETP.NE.AND P1, PT, R0, 0x3, PT ;  /* 0x000000030000780c */ /* 0x000fda0003f25270 */
[----:B------:R-:W-:Y:S05]  /*d500*/  @!P1 BRA `(.L_x_86) ;  /* 0x0000000000049947 */ /* 0x000fea0003800000 */
[----:B------:R-:W-:Y:S01]  /*d510*/  BPT.TRAP 0x1 ;  /* 0x000000040000795c */ /* 0x000fe20000300000 */
.L_x_86:
[----:B0-----:R-:W-:Y:S01]  /*d520*/  SHF.L.U32 R3, R29, 0x1f, RZ ;  /* 0x0000001f1d037819 */ /* 0x001fe200000006ff */
[----:B------:R-:W-:-:S03]  /*d530*/  IMAD.SHL.U32 R0, R25, 0x8000, RZ ;  /* 0x0000800019007824 */ /* 0x000fc600078e00ff */
[----:B------:R-:W0:Y:S02]  /*d540*/  SYNCS.PHASECHK.TRANS64.TRYWAIT P1, [R18+URZ+0x38860], R3 ;  /* 0x03886003120075a7 */ /* 0x000e24000802017f */
[----:B0-----:R-:W-:Y:S05]  /*d550*/  @!P1 BRA `(.L_x_87) ;  /* 0x00000040008c9947 */ /* 0x001fea0003800000 */
.L_x_205:
[----:B------:R-:W0:Y:S01]  /*d560*/  LDL R2, [R1+0x8] ;  /* 0x0000080001027983 */ /* 0x000e220000100800 */
[----:B------:R-:W-:Y:S01]  /*d570*/  LOP3.LUT R6, R0, R16, RZ, 0xfc, !PT ;  /* 0x0000001000067212 */ /* 0x000fe200078efcff */
[----:B------:R-:W-:Y:S05]  /*d580*/  WARPSYNC.ALL ;  /* 0x0000000000007948 */ /* 0x000fea0003800000 */
[----:B------:R-:W1:Y:S04]  /*d590*/  LDSM.16.MT88.4 R4, [R6+UR41+0x10400] ;  /* 0x010400290604783b */ /* 0x000e680008004200 */
[----:B------:R-:W2:Y:S01]  /*d5a0*/  LDL R20, [R1] ;  /* 0x0000000001147983 */ /* 0x000ea20000100800 */
[----:B-1----:R-:W-:-:S02]  /*d5b0*/  PRMT R12, R4, 0x6420, R5 ;  /* 0x00006420040c7816 */ /* 0x002fc40000000005 */
[----:B------:R-:W-:Y:S02]  /*d5c0*/  PRMT R13, R4, 0x7531, R5 ;  /* 0x00007531040d7816 */ /* 0x000fe40000000005 */
[C-C-:B------:R-:W-:Y:S02]  /*d5d0*/  PRMT R14, R6.reuse, 0x6420, R7.reuse ;  /* 0x00006420060e7816 */ /* 0x140fe40000000007 */
[----:B------:R-:W-:Y:S02]  /*d5e0*/  PRMT R15, R6, 0x7531, R7 ;  /* 0x00007531060f7816 */ /* 0x000fe40000000007 */
[----:B------:R-:W-:Y:S02]  /*d5f0*/  IADD3 R21, R28, R0, R37 ;  /* 0x000000001c157210 */ /* 0x000fe40007ffe025 */
[----:B0-----:R-:W-:-:S05]  /*d600*/  IADD3 R3, R2, UR41, R0 ;  /* 0x0000002902037c10 */ /* 0x001fca000fffe000 */
[----:B------:R-:W0:Y:S01]  /*d610*/  LDSM.16.MT88.4 R8, [R3+0x10400] ;  /* 0x010400000308783b */ /* 0x000e220000004200 */
[----:B------:R-:W-:-:S05]  /*d620*/  IADD3 R2, R26, R0, R28 ;  /* 0x000000001a027210 */ /* 0x000fca0007ffe01c */
[----:B------:R-:W-:Y:S01]  /*d630*/  STSM.16.M88.4 [R2], R12 ;  /* 0x0000000c02007844 */ /* 0x000fe20000000200 */
[C-C-:B0-----:R-:W-:Y:S02]  /*d640*/  PRMT R4, R8.reuse, 0x6420, R9.reuse ;  /* 0x0000642008047816 */ /* 0x141fe40000000009 */
[----:B------:R-:W-:Y:S01]  /*d650*/  PRMT R5, R8, 0x7531, R9 ;  /* 0x0000753108057816 */ /* 0x000fe20000000009 */
[----:B------:R-:W-:Y:S01]  /*d660*/  VIADD R9, R0, 0x4000 ;  /* 0x0000400000097836 */ /* 0x000fe20000000000 */
[C-C-:B------:R-:W-:Y:S02]  /*d670*/  PRMT R6, R10.reuse, 0x6420, R11.reuse ;  /* 0x000064200a067816 */ /* 0x140fe4000000000b */
[----:B------:R-:W-:Y:S02]  /*d680*/  PRMT R7, R10, 0x7531, R11 ;  /* 0x000075310a077816 */ /* 0x000fe4000000000b */
[----:B------:R-:W-:-:S03]  /*d690*/  LOP3.LUT R19, R9, R16, RZ, 0xfc, !PT ;  /* 0x0000001009137212 */ /* 0x000fc600078efcff */
[----:B------:R-:W-:Y:S04]  /*d6a0*/  STSM.16.M88.4 [R2+0x2000], R4 ;  /* 0x0020000402007844 */ /* 0x000fe80000000200 */
[----:B------:R-:W0:Y:S04]  /*d6b0*/  LDSM.16.MT88.4 R4, [R19+UR41+0x10400] ;  /* 0x010400291304783b */ /* 0x000e280008004200 */
[----:B------:R-:W1:Y:S01]  /*d6c0*/  LDSM.16.MT88.4 R8, [R3+0x14400] ;  /* 0x014400000308783b */ /* 0x000e620000004200 */
[C-C-:B0-----:R-:W-:Y:S02]  /*d6d0*/  PRMT R12, R4.reuse, 0x6420, R5.reuse ;  /* 0x00006420040c7816 */ /* 0x141fe40000000005 */
[----:B------:R-:W-:-:S02]  /*d6e0*/  PRMT R13, R4, 0x7531, R5 ;  /* 0x00007531040d7816 */ /* 0x000fc40000000005 */
[C-C-:B-1----:R-:W-:Y:S02]  /*d6f0*/  PRMT R4, R8.reuse, 0x6420, R9.reuse ;  /* 0x0000642008047816 */ /* 0x142fe40000000009 */
[----:B------:R-:W-:Y:S01]  /*d700*/  PRMT R5, R8, 0x7531, R9 ;  /* 0x0000753108057816 */ /* 0x000fe20000000009 */
[----:B------:R-:W-:Y:S01]  /*d710*/  VIADD R9, R0, 0x1000 ;  /* 0x0000100000097836 */ /* 0x000fe20000000000 */
[C-C-:B------:R-:W-:Y:S02]  /*d720*/  PRMT R14, R6.reuse, 0x6420, R7.reuse ;  /* 0x00006420060e7816 */ /* 0x140fe40000000007 */
[----:B------:R-:W-:Y:S02]  /*d730*/  PRMT R15, R6, 0x7531, R7 ;  /* 0x00007531060f7816 */ /* 0x000fe40000000007 */
[C-C-:B------:R-:W-:Y:S02]  /*d740*/  PRMT R6, R10.reuse, 0x6420, R11.reuse ;  /* 0x000064200a067816 */ /* 0x140fe4000000000b */
[----:B------:R-:W-:-:S02]  /*d750*/  PRMT R7, R10, 0x7531, R11 ;  /* 0x000075310a077816 */ /* 0x000fc4000000000b */
[----:B------:R-:W-:Y:S01]  /*d760*/  LOP3.LUT R19, R9, R16, RZ, 0xfc, !PT ;  /* 0x0000001009137212 */ /* 0x000fe200078efcff */
[----:B------:R-:W-:Y:S04]  /*d770*/  STSM.16.M88.4 [R2+0x4000], R12 ;  /* 0x0040000c02007844 */ /* 0x000fe80000000200 */
[----:B------:R0:W-:Y:S04]  /*d780*/  STSM.16.M88.4 [R2+0x6000], R4 ;  /* 0x0060000402007844 */ /* 0x0001e80000000200 */
[----:B------:R-:W1:Y:S04]  /*d790*/  LDSM.16.MT88.4 R4, [R19+UR41+0x10400] ;  /* 0x010400291304783b */ /* 0x000e680008004200 */
[----:B------:R-:W3:Y:S01]  /*d7a0*/  LDSM.16.MT88.4 R8, [R3+0x11400] ;  /* 0x011400000308783b */ /* 0x000ee20000004200 */
[----:B0-----:R-:W-:Y:S01]  /*d7b0*/  IMAD.IADD R2, R26, 0x1, R21 ;  /* 0x000000011a027824 */ /* 0x001fe200078e0215 */
[----:B-1----:R-:W-:-:S02]  /*d7c0*/  PRMT R12, R4, 0x6420, R5 ;  /* 0x00006420040c7816 */ /* 0x002fc40000000005 */
[----:B------:R-:W-:Y:S02]  /*d7d0*/  PRMT R13, R4, 0x7531, R5 ;  /* 0x00007531040d7816 */ /* 0x000fe40000000005 */
[C-C-:B---3--:R-:W-:Y:S02]  /*d7e0*/  PRMT R4, R8.reuse, 0x6420, R9.reuse ;  /* 0x0000642008047816 */ /* 0x148fe40000000009 */
[----:B------:R-:W-:Y:S01]  /*d7f0*/  PRMT R5, R8, 0x7531, R9 ;  /* 0x0000753108057816 */ /* 0x000fe20000000009 */
[----:B------:R-:W-:Y:S01]  /*d800*/  VIADD R9, R0, 0x5000 ;  /* 0x0000500000097836 */ /* 0x000fe20000000000 */
[C-C-:B------:R-:W-:Y:S02]  /*d810*/  PRMT R14, R6.reuse, 0x6420, R7.reuse ;  /* 0x00006420060e7816 */ /* 0x140fe40000000007 */
[----:B------:R-:W-:Y:S02]  /*d820*/  PRMT R15, R6, 0x7531, R7 ;  /* 0x00007531060f7816 */ /* 0x000fe40000000007 */
[----:B------:R-:W-:-:S02]  /*d830*/  PRMT R6, R10, 0x6420, R11 ;  /* 0x000064200a067816 */ /* 0x000fc4000000000b */
[----:B------:R-:W-:Y:S02]  /*d840*/  PRMT R7, R10, 0x7531, R11 ;  /* 0x000075310a077816 */ /* 0x000fe4000000000b */
[----:B------:R-:W-:Y:S01]  /*d850*/  LOP3.LUT R19, R9, R16, RZ, 0xfc, !PT ;  /* 0x0000001009137212 */ /* 0x000fe200078efcff */
[----:B------:R-:W-:Y:S04]  /*d860*/  STSM.16.M88.4 [R2], R12 ;  /* 0x0000000c02007844 */ /* 0x000fe80000000200 */
[----:B------:R-:W-:Y:S04]  /*d870*/  STSM.16.M88.4 [R2+0x2000], R4 ;  /* 0x0020000402007844 */ /* 0x000fe80000000200 */
[----:B------:R-:W0:Y:S04]  /*d880*/  LDSM.16.MT88.4 R4, [R19+UR41+0x10400] ;  /* 0x010400291304783b */ /* 0x000e280008004200 */
[----:B------:R-:W1:Y:S01]  /*d890*/  LDSM.16.MT88.4 R8, [R3+0x15400] ;  /* 0x015400000308783b */ /* 0x000e620000004200 */
[----:B0-----:R-:W-:-:S02]  /*d8a0*/  PRMT R12, R4, 0x6420, R5 ;  /* 0x00006420040c7816 */ /* 0x001fc40000000005 */
[----:B------:R-:W-:Y:S02]  /*d8b0*/  PRMT R13, R4, 0x7531, R5 ;  /* 0x00007531040d7816 */ /* 0x000fe40000000005 */
[C-C-:B-1----:R-:W-:Y:S02]  /*d8c0*/  PRMT R4, R8.reuse, 0x6420, R9.reuse ;  /* 0x0000642008047816 */ /* 0x142fe40000000009 */
[----:B------:R-:W-:Y:S01]  /*d8d0*/  PRMT R5, R8, 0x7531, R9 ;  /* 0x0000753108057816 */ /* 0x000fe20000000009 */
[----:B------:R-:W-:Y:S01]  /*d8e0*/  VIADD R9, R0, 0x2000 ;  /* 0x0000200000097836 */ /* 0x000fe20000000000 */
[C-C-:B------:R-:W-:Y:S02]  /*d8f0*/  PRMT R14, R6.reuse, 0x6420, R7.reuse ;  /* 0x00006420060e7816 */ /* 0x140fe40000000007 */
[----:B------:R-:W-:Y:S02]  /*d900*/  PRMT R15, R6, 0x7531, R7 ;  /* 0x00007531060f7816 */ /* 0x000fe40000000007 */
[----:B------:R-:W-:-:S02]  /*d910*/  PRMT R6, R10, 0x6420, R11 ;  /* 0x000064200a067816 */ /* 0x000fc4000000000b */
[----:B------:R-:W-:Y:S02]  /*d920*/  PRMT R7, R10, 0x7531, R11 ;  /* 0x000075310a077816 */ /* 0x000fe4000000000b */
[----:B------:R-:W-:Y:S01]  /*d930*/  LOP3.LUT R19, R9, R16, RZ, 0xfc, !PT ;  /* 0x0000001009137212 */ /* 0x000fe200078efcff */
[----:B------:R-:W-:Y:S04]  /*d940*/  STSM.16.M88.4 [R2+0x4000], R12 ;  /* 0x0040000c02007844 */ /* 0x000fe80000000200 */
[----:B------:R0:W-:Y:S04]  /*d950*/  STSM.16.M88.4 [R2+0x6000], R4 ;  /* 0x0060000402007844 */ /* 0x0001e80000000200 */
[----:B------:R-:W1:Y:S04]  /*d960*/  LDSM.16.MT88.4 R4, [R19+UR41+0x10400] ;  /* 0x010400291304783b */ /* 0x000e680008004200 */
[----:B------:R-:W3:Y:S01]  /*d970*/  LDSM.16.MT88.4 R8, [R3+0x12400] ;  /* 0x012400000308783b */ /* 0x000ee20000004200 */
[----:B------:R-:W-:-:S05]  /*d980*/  IADD3 R21, R28, R0, R36 ;  /* 0x000000001c157210 */ /* 0x000fca0007ffe024 */
[----:B0-----:R-:W-:Y:S01]  /*d990*/  IMAD.IADD R2, R26, 0x1, R21 ;  /* 0x000000011a027824 */ /* 0x001fe200078e0215 */
[C-C-:B-1----:R-:W-:Y:S02]  /*d9a0*/  PRMT R12, R4.reuse, 0x6420, R5.reuse ;  /* 0x00006420040c7816 */ /* 0x142fe40000000005 */
[----:B------:R-:W-:Y:S02]  /*d9b0*/  PRMT R13, R4, 0x7531, R5 ;  /* 0x00007531040d7816 */ /* 0x000fe40000000005 */
[C-C-:B---3--:R-:W-:Y:S02]  /*d9c0*/  PRMT R4, R8.reuse, 0x6420, R9.reuse ;  /* 0x0000642008047816 */ /* 0x148fe40000000009 */
[----:B------:R-:W-:Y:S01]  /*d9d0*/  PRMT R5, R8, 0x7531, R9 ;  /* 0x0000753108057816 */ /* 0x000fe20000000009 */
[----:B------:R-:W-:Y:S01]  /*d9e0*/  VIADD R9, R0, 0x6000 ;  /* 0x0000600000097836 */ /* 0x000fe20000000000 */
[C-C-:B------:R-:W-:Y:S02]  /*d9f0*/  PRMT R14, R6.reuse, 0x6420, R7.reuse ;  /* 0x00006420060e7816 */ /* 0x140fe40000000007 */
[----:B------:R-:W-:-:S02]  /*da00*/  PRMT R15, R6, 0x7531, R7 ;  /* 0x00007531060f7816 */ /* 0x000fc40000000007 */
[C-C-:B------:R-:W-:Y:S02]  /*da10*/  PRMT R6, R10.reuse, 0x6420, R11.reuse ;  /* 0x000064200a067816 */ /* 0x140fe4000000000b */
        /* <DEDUP_REMOVED lines=17> */
[----:B------:R-:W-:Y:S04]  /*db30*/  STSM.16.M88.4 [R2+0x6000], R4 ;  /* 0x0060000402007844 */ /* 0x000fe80000000200 */
[----:B------:R-:W0:Y:S04]  /*db40*/  LDSM.16.MT88.4 R4, [R19+UR41+0x10400] ;  /* 0x010400291304783b */ /* 0x000e280008004200 */
[----:B------:R-:W1:Y:S01]  /*db50*/  LDSM.16.MT88.4 R8, [R3+0x13400] ;  /* 0x013400000308783b */ /* 0x000e620000004200 */
[----:B--2---:R-:W-:-:S05]  /*db60*/  IADD3 R21, R28, R20, R0 ;  /* 0x000000141c157210 */ /* 0x004fca0007ffe000 */
[----:B------:R-:W-:Y:S01]  /*db70*/  IMAD.IADD R26, R26, 0x1, R21 ;  /* 0x000000011a1a7824 */ /* 0x000fe200078e0215 */
[C-C-:B0-----:R-:W-:Y:S02]  /*db80*/  PRMT R12, R4.reuse, 0x6420, R5.reuse ;  /* 0x00006420040c7816 */ /* 0x141fe40000000005 */
[----:B------:R-:W-:Y:S02]  /*db90*/  PRMT R13, R4, 0x7531, R5 ;  /* 0x00007531040d7816 */ /* 0x000fe40000000005 */
[C-C-:B-1----:R-:W-:Y:S02]  /*dba0*/  PRMT R4, R8.reuse, 0x6420, R9.reuse ;  /* 0x0000642008047816 */ /* 0x142fe40000000009 */
        /* <DEDUP_REMOVED lines=11> */
[----:B------:R-:W-:-:S05]  /*dc60*/  IMAD.U32 R20, RZ, RZ, UR46 ;  /* 0x0000002eff147e24 */ /* 0x000fca000f8e00ff */
[----:B------:R-:W-:Y:S02]  /*dc70*/  ISETP.NE.AND P1, PT, R20, 0x3, PT ;  /* 0x000000031400780c */ /* 0x000fe40003f25270 */
[C-C-:B0-----:R-:W-:Y:S02]  /*dc80*/  PRMT R12, R4.reuse, 0x6420, R5.reuse ;  /* 0x00006420040c7816 */ /* 0x141fe40000000005 */
[----:B------:R-:W-:Y:S02]  /*dc90*/  PRMT R13, R4, 0x7531, R5 ;  /* 0x00007531040d7816 */ /* 0x000fe40000000005 */
[C-C-:B------:R-:W-:Y:S02]  /*dca0*/  PRMT R14, R6.reuse, 0x6420, R7.reuse ;  /* 0x00006420060e7816 */ /* 0x140fe40000000007 */
[----:B------:R-:W-:Y:S02]  /*dcb0*/  PRMT R15, R6, 0x7531, R7 ;  /* 0x00007531060f7816 */ /* 0x000fe40000000007 */
[----:B-1----:R-:W-:-:S02]  /*dcc0*/  PRMT R4, R8, 0x6420, R9 ;  /* 0x0000642008047816 */ /* 0x002fc40000000009 */
[----:B------:R-:W-:Y:S02]  /*dcd0*/  PRMT R5, R8, 0x7531, R9 ;  /* 0x0000753108057816 */ /* 0x000fe40000000009 */
[C-C-:B------:R-:W-:Y:S02]  /*dce0*/  PRMT R6, R10.reuse, 0x6420, R11.reuse ;  /* 0x000064200a067816 */ /* 0x140fe4000000000b */
[----:B------:R-:W-:Y:S01]  /*dcf0*/  PRMT R7, R10, 0x7531, R11 ;  /* 0x000075310a077816 */ /* 0x000fe2000000000b */
[----:B------:R0:W-:Y:S04]  /*dd00*/  STSM.16.M88.4 [R26+0x4000], R12 ;  /* 0x0040000c1a007844 */ /* 0x0001e80000000200 */
        /* <DEDUP_REMOVED lines=9> */
.L_x_88:
[----:B-1----:R1:W-:Y:S01]  /*dda0*/  SYNCS.ARRIVE.TRANS64.A1T0 RZ, [R18+URZ+0x38850], RZ ;  /* 0x038850ff12ff79a7 */ /* 0x0023e2000810003f */
[----:B------:R-:W-:Y:S06]  /*ddb0*/  BAR.SYNC.DEFER_BLOCKING 0x2, 0x80 ;  /* 0x0082000000007b1d */ /* 0x000fec0000010000 */
[----:B------:R-:W-:Y:S05]  /*ddc0*/  @!P0 BRA `(.L_x_89) ;  /* 0x0000000000048947 */ /* 0x000fea0003800000 */
[----:B------:R-:W-:Y:S01]  /*ddd0*/  BPT.TRAP 0x1 ;  /* 0x000000040000795c */ /* 0x000fe20000300000 */
.L_x_89:
[----:B------:R-:W2:Y:S01]  /*dde0*/  LDC R2, c[0x0][0xc34] ;  /* 0x00030d00ff027b82 */ /* 0x000ea20000000800 */
[----:B------:R-:W-:Y:S01]  /*ddf0*/  VIADD R25, R25, 0x1 ;  /* 0x0000000119197836 */ /* 0x000fe20000000000 */
[----:B------:R-:W-:Y:S01]  /*de00*/  UIADD3 UR38, UR48, UR38, URZ ;  /* 0x0000002630267290 */ /* 0x000fe2000fffe03f */
[----:B-1----:R-:W-:Y:S01]  /*de10*/  VIADD R18, R18, 0x38880 ;  /* 0x0003888012127836 */ /* 0x002fe20000000000 */
[----:B------:R-:W-:Y:S01]  /*de20*/  UIADD3 UR36, UR36, 0x1, URZ ;  /* 0x0000000124247890 */ /* 0x000fe2000fffe03f */
[----:B------:R-:W-:Y:S01]  /*de30*/  IMAD.U32 R3, RZ, RZ, UR45 ;  /* 0x0000002dff037e24 */ /* 0x000fe2000f8e00ff */
[----:B------:R-:W-:-:S04]  /*de40*/  ISETP.NE.AND P0, PT, R25, 0x2, PT ;  /* 0x000000021900780c */ /* 0x000fc80003f05270 */
[----:B------:R-:W-:Y:S02]  /*de50*/  SEL R25, R25, RZ, P0 ;  /* 0x000000ff19197207 */ /* 0x000fe40000000000 */
[----:B------:R-:W-:Y:S02]  /*de60*/  SEL R0, RZ, 0x1, P0 ;  /* 0x00000001ff007807 */ /* 0x000fe40000000000 */
[----:B------:R-:W-:Y:S02]  /*de70*/  PRMT R18, R3, 0x654, R18 ;  /* 0x0000065403127816 */ /* 0x000fe40000000012 */
[----:B------:R-:W-:Y:S02]  /*de80*/  LOP3.LUT R29, R29, R0, RZ, 0x3c, !PT ;  /* 0x000000001d1d7212 */ /* 0x000fe400078e3cff */
[----:B------:R1:W-:Y:S01]  /*de90*/  SYNCS.ARRIVE.TRANS64.RED.A1T0 RZ, [R18+URZ], RZ ;  /* 0x000000ff12ff79a7 */ /* 0x0003e2000810043f */
[----:B--2---:R-:W-:-:S13]  /*dea0*/  ISETP.LE.AND P0, PT, R2, UR38, PT ;  /* 0x0000002602007c0c */ /* 0x004fda000bf03270 */
[----:B-1----:R-:W-:Y:S05]  /*deb0*/  @!P0 BRA `(.L_x_90) ;  /* 0xffffffb800948947 */ /* 0x002fea000383ffff */
[----:B------:R-:W-:-:S12]  /*dec0*/  ULOP3.LUT UR36, UR36, 0x1, URZ, 0xc, !UPT ;  /* 0x0000000124247892 */ /* 0x000fd8000f8e0c3f */
.L_x_40:
[----:B------:R-:W0:Y:S01]  /*ded0*/  S2R R3, SR_CgaCtaId ;  /* 0x0000000000037919 */ /* 0x000e220000008800 */
[----:B------:R-:W-:Y:S01]  /*dee0*/  MOV R0, 0x400 ;  /* 0x0000040000007802 */ /* 0x000fe20000000f00 */
[----:B------:R-:W-:-:S03]  /*def0*/  IMAD.U32 R2, RZ, RZ, UR36 ;  /* 0x00000024ff027e24 */ /* 0x000fc6000f8e00ff */
[----:B0-----:R-:W-:Y:S02]  /*df00*/  LEA R4, R3, R0, 0x18 ;  /* 0x0000000003047211 */ /* 0x001fe400078ec0ff */
[----:B------:R-:W-:-:S04]  /*df10*/  SHF.L.U32 R0, R2, 0x1f, RZ ;  /* 0x0000001f02007819 */ /* 0x000fc800000006ff */
[----:B------:R-:W0:Y:S02]  /*df20*/  SYNCS.PHASECHK.TRANS64.TRYWAIT P0, [R4+URZ+0x38820], R0 ;  /* 0x03882000040075a7 */ /* 0x000e24000800017f */
[----:B0-----:R-:W-:Y:S05]  /*df30*/  @!P0 BRA `(.L_x_91) ;  /* 0x0000003800288947 */ /* 0x001fea0003800000 */
.L_x_206:
[----:B------:R-:W1:Y:S02]  /*df40*/  S2R R2, SR_TID.X ;  /* 0x0000000000027919 */ /* 0x000e640000002100 */
[----:B-1----:R-:W-:-:S04]  /*df50*/  SHF.R.U32.HI R2, RZ, 0x5, R2 ;  /* 0x00000005ff027819 */ /* 0x002fc80000011602 */
[----:B------:R-:W-:-:S05]  /*df60*/  LOP3.LUT R2, R2, 0x3, RZ, 0xc0, !PT ;  /* 0x0000000302027812 */ /* 0x000fca00078ec0ff */
[----:B0-----:R-:W0:Y:S02]  /*df70*/  SHFL.IDX PT, R0, R2, RZ, 0x1f ;  /* 0x00001fff02007589 */ /* 0x001e2400000e0000 */
[----:B0-----:R-:W-:-:S13]  /*df80*/  ISETP.NE.AND P0, PT, R0, RZ, PT ;  /* 0x000000ff0000720c */ /* 0x001fda0003f05270 */
[----:B------:R-:W-:Y:S05]  /*df90*/  @P0 EXIT ;  /* 0x000000000000094d */ /* 0x000fea0003800000 */
[----:B------:R-:W-:Y:S01]  /*dfa0*/  ELECT P0, URZ, PT ;  /* 0x00000000003f782f */ /* 0x000fe20003800000 */
[----:B------:R-:W-:-:S12]  /*dfb0*/  BSSY B0, `(.L_x_92) ;  /* 0x0000028000007945 */ /* 0x000fd80003800000 */
[----:B------:R-:W-:Y:S05]  /*dfc0*/  @!P0 BRA `(.L_x_93) ;  /* 0x0000000000988947 */ /* 0x000fea0003800000 */
[----:B------:R-:W-:-:S06]  /*dfd0*/  ULOP3.LUT UR4, UR37, 0x2, URZ, 0xfc, !UPT ;  /* 0x0000000225047892 */ /* 0x000fcc000f8efc3f */
[----:B------:R-:W-:-:S05]  /*dfe0*/  IMAD.U32 R0, RZ, RZ, UR4 ;  /* 0x00000004ff007e24 */ /* 0x000fca000f8e00ff */
[----:B------:R-:W-:-:S13]  /*dff0*/  ISETP.NE.AND P0, PT, R0, 0x3, PT ;  /* 0x000000030000780c */ /* 0x000fda0003f05270 */
[----:B------:R-:W-:Y:S05]  /*e000*/  @!P0 BRA `(.L_x_94) ;  /* 0x0000000000048947 */ /* 0x000fea0003800000 */
[----:B------:R-:W-:Y:S01]  /*e010*/  BPT.TRAP 0x1 ;  /* 0x000000040000795c */ /* 0x000fe20000300000 */
.L_x_94:
[----:B------:R-:W-:Y:S01]  /*e020*/  IMAD R3, R25, 0x8, R4 ;  /* 0x0000000819037824 */ /* 0x000fe200078e0204 */
[----:B------:R-:W-:Y:S01]  /*e030*/  SHF.L.U32 R2, R29, 0x1f, RZ ;  /* 0x0000001f1d027819 */ /* 0x000fe200000006ff */
[----:B------:R-:W-:-:S03]  /*e040*/  VIADD R25, R25, 0x1 ;  /* 0x0000000119197836 */ /* 0x000fc60000000000 */
[----:B------:R-:W0:Y:S02]  /*e050*/  SYNCS.PHASECHK.TRANS64.TRYWAIT P1, [R3+URZ+0x38840], R2 ;  /* 0x03884002030075a7 */ /* 0x000e24000802017f */
[----:B------:R-:W-:-:S04]  /*e060*/  ISETP.NE.AND P2, PT, R25, 0x2, PT ;  /* 0x000000021900780c */ /* 0x000fc80003f45270 */
[----:B------:R-:W-:Y:S01]  /*e070*/  SEL R0, RZ, 0x1, P2 ;  /* 0x00000001ff007807 */ /* 0x000fe20001000000 */
[----:B0-----:R-:W-:Y:S08]  /*e080*/  @!P1 BRA `(.L_x_95) ;  /* 0x0000003400e89947 */ /* 0x001ff00003800000 */
.L_x_207:
[----:B------:R-:W-:Y:S02]  /*e090*/  SEL R25, R25, RZ, P2 ;  /* 0x000000ff19197207 */ /* 0x000fe40001000000 */
[----:B------:R-:W-:Y:S01]  /*e0a0*/  LOP3.LUT R0, R29, R0, RZ, 0x3c, !PT ;  /* 0x000000001d007212 */ /* 0x000fe200078e3cff */
[----:B------:R-:W-:Y:S06]  /*e0b0*/  @!P0 BRA `(.L_x_96) ;  /* 0x0000000000048947 */ /* 0x000fec0003800000 */
[----:B------:R-:W-:Y:S01]  /*e0c0*/  BPT.TRAP 0x1 ;  /* 0x000000040000795c */ /* 0x000fe20000300000 */
.L_x_96:
[----:B------:R-:W-:Y:S01]  /*e0d0*/  IMAD R25, R25, 0x8, R4 ;  /* 0x0000000819197824 */ /* 0x000fe200078e0204 */
[----:B------:R-:W-:-:S04]  /*e0e0*/  SHF.L.U32 R0, R0, 0x1f, RZ ;  /* 0x0000001f00007819 */ /* 0x000fc800000006ff */
[----:B------:R-:W1:Y:S02]  /*e0f0*/  SYNCS.PHASECHK.TRANS64.TRYWAIT P1, [R25+URZ+0x38840], R0 ;  /* 0x03884000190075a7 */ /* 0x000e64000802017f */
[----:B-1----:R-:W-:Y:S05]  /*e100*/  @!P1 BRA `(.L_x_97) ;  /* 0x0000003400dc9947 */ /* 0x002fea0003800000 */
.L_x_208:
[----:B------:R-:W-:Y:S05]  /*e110*/  @!P0 BRA `(.L_x_98) ;  /* 0x0000000000048947 */ /* 0x000fea0003800000 */
[----:B------:R-:W-:Y:S01]  /*e120*/  BPT.TRAP 0x1 ;  /* 0x000000040000795c */ /* 0x000fe20000300000 */
.L_x_98:
[----:B------:R-:W2:Y:S02]  /*e130*/  SYNCS.PHASECHK.TRANS64.TRYWAIT P1, [R3+URZ+0x38860], R2 ;  /* 0x03886002030075a7 */ /* 0x000ea4000802017f */
[----:B--2---:R-:W-:Y:S05]  /*e140*/  @!P1 BRA `(.L_x_99) ;  /* 0x0000003400e09947 */ /* 0x004fea0003800000 */
.L_x_209:
[----:B------:R-:W-:Y:S05]  /*e150*/  @!P0 BRA `(.L_x_100) ;  /* 0x0000000000048947 */ /* 0x000fea0003800000 */
[----:B------:R-:W-:Y:S01]  /*e160*/  BPT.TRAP 0x1 ;  /* 0x000000040000795c */ /* 0x000fe20000300000 */
.L_x_100:
[----:B------:R-:W3:Y:S02]  /*e170*/  SYNCS.PHASECHK.TRANS64.TRYWAIT P1, [R25+URZ+0x38860], R0 ;  /* 0x03886000190075a7 */ /* 0x000ee4000802017f */
[----:B---3--:R-:W-:Y:S05]  /*e180*/  @!P1 BRA `(.L_x_101) ;  /* 0x0000003400e49947 */ /* 0x008fea0003800000 */
.L_x_210:
[----:B------:R-:W-:Y:S05]  /*e190*/  @!P0 BRA `(.L_x_102) ;  /* 0x0000000000048947 */ /* 0x000fea0003800000 */
[----:B------:R-:W-:Y:S01]  /*e1a0*/  BPT.TRAP 0x1 ;  /* 0x000000040000795c */ /* 0x000fe20000300000 */
.L_x_102:
[----:B------:R-:W4:Y:S02]  /*e1b0*/  SYNCS.PHASECHK.TRANS64.TRYWAIT P1, [R3+URZ+0x38880], R2 ;  /* 0x03888002030075a7 */ /* 0x000f24000802017f */
[----:B----4-:R-:W-:Y:S05]  /*e1c0*/  @!P1 BRA `(.L_x_103) ;  /* 0x0000003400e89947 */ /* 0x010fea0003800000 */
.L_x_211:
[----:B------:R-:W-:Y:S05]  /*e1d0*/  @!P0 BRA `(.L_x_104) ;  /* 0x0000000000048947 */ /* 0x000fea0003800000 */
[----:B------:R-:W-:Y:S01]  /*e1e0*/  BPT.TRAP 0x1 ;  /* 0x000000040000795c */ /* 0x000fe20000300000 */
.L_x_104:
[----:B------:R0:W0:Y:S02]  /*e1f0*/  SYNCS.PHASECHK.TRANS64.TRYWAIT P0, [R25+URZ+0x38880], R0 ;  /* 0x03888000190075a7 */ /* 0x000024000800017f */
[----:B0-----:R-:W-:Y:S05]  /*e200*/  @!P0 NANOSLEEP.SYNCS 0x989680 ;  /* 0x009896800000895d */ /* 0x001fea0003900000 */
[----:B------:R-:W0:Y:S02]  /*e210*/  @!P0 SYNCS.PHASECHK.TRANS64 P0, [R25+URZ+0x38880], R0 ;  /* 0x03888000190085a7 */ /* 0x000e24000800007f */
[----:B0-----:R-:W-:Y:S05]  /*e220*/  @!P0 BRA `(.L_x_104) ;  /* 0xfffffffc00f08947 */ /* 0x001fea000383ffff */
.L_x_93:
[----:B------:R-:W-:Y:S05]  /*e230*/  BSYNC B0 ;  /* 0x0000000000007941 */ /* 0x000fea0003800000 */
.L_x_92:
[----:B------:R-:W-:Y:S05]  /*e240*/  EXIT ;  /* 0x000000000000794d */ /* 0x000fea0003800000 */
.L_x_8:
[----:B0-----:R-:W-:-:S04]  /*e250*/  IMAD.U32 R3, RZ, RZ, UR49 ;  /* 0x00000031ff037e24 */ /* 0x001fc8000f8e00ff */
[----:B------:R0:W1:Y:S03]  /*e260*/  SYNCS.PHASECHK.TRANS64.TRYWAIT P0, [R3+URZ+0x38800], R0 ;  /* 0x03880000030075a7 */ /* 0x000066000800017f */
[----:B-1----:R-:W-:Y:S05]  /*e270*/  @!P0 NANOSLEEP.SYNCS 0x989680 ;  /* 0x009896800000895d */ /* 0x002fea0003900000 */
[----:B------:R-:W1:Y:S02]  /*e280*/  @!P0 SYNCS.PHASECHK.TRANS64 P0, [R3+URZ+0x38800], R0 ;  /* 0x03880000030085a7 */ /* 0x000e64000800007f */
[----:B-1----:R-:W-:Y:S05]  /*e290*/  @!P0 BRA `(.L_x_8) ;  /* 0xfffffffc00ec8947 */ /* 0x002fea000383ffff */
[----:B------:R-:W-:Y:S05]  /*e2a0*/  BRA `(.L_x_105) ;  /* 0xffffff3000647947 */ /* 0x000fea000383ffff */
.L_x_12:
[----:B-1----:R-:W-:-:S04]  /*e2b0*/  IMAD.U32 R0, RZ, RZ, UR52 ;  /* 0x00000034ff007e24 */ /* 0x002fc8000f8e00ff */
[----:B------:R1:W2:Y:S03]  /*e2c0*/  SYNCS.PHASECHK.TRANS64.TRYWAIT P1, [R0+URZ+0x38830], R7 ;  /* 0x03883007000075a7 */ /* 0x0002a6000802017f */
[----:B--2---:R-:W-:Y:S05]  /*e2d0*/  @!P1 NANOSLEEP.SYNCS 0x989680 ;  /* 0x009896800000995d */ /* 0x004fea0003900000 */
[----:B------:R-:W2:Y:S02]  /*e2e0*/  @!P1 SYNCS.PHASECHK.TRANS64 P1, [R0+URZ+0x38830], R7 ;  /* 0x03883007000095a7 */ /* 0x000ea4000802007f */
[----:B--2---:R-:W-:Y:S05]  /*e2f0*/  @!P1 BRA `(.L_x_12) ;  /* 0xfffffffc00ec9947 */ /* 0x004fea000383ffff */
[----:B------:R-:W-:Y:S05]  /*e300*/  BRA `(.L_x_11) ;  /* 0xffffff3000887947 */ /* 0x000fea000383ffff */
.L_x_17:
[----:B--2---:R-:W-:-:S04]  /*e310*/  IMAD.U32 R8, RZ, RZ, UR52 ;  /* 0x00000034ff087e24 */ /* 0x004fc8000f8e00ff */
[----:B------:R2:W3:Y:S03]  /*e320*/  SYNCS.PHASECHK.TRANS64.TRYWAIT P1, [R8+URZ+0x38850], R7 ;  /* 0x03885007080075a7 */ /* 0x0004e6000802017f */
[----:B---3--:R-:W-:Y:S05]  /*e330*/  @!P1 NANOSLEEP.SYNCS 0x989680 ;  /* 0x009896800000995d */ /* 0x008fea0003900000 */
[----:B------:R-:W3:Y:S02]  /*e340*/  @!P1 SYNCS.PHASECHK.TRANS64 P1, [R8+URZ+0x38850], R7 ;  /* 0x03885007080095a7 */ /* 0x000ee4000802007f */
[----:B---3--:R-:W-:Y:S05]  /*e350*/  @!P1 BRA `(.L_x_17) ;  /* 0xfffffffc00ec9947 */ /* 0x008fea000383ffff */
[----:B------:R-:W-:Y:S05]  /*e360*/  BRA `(.L_x_16) ;  /* 0xffffff5000187947 */ /* 0x000fea000383ffff */
.L_x_23:
[----:B0-----:R-:W-:Y:S02]  /*e370*/  IMAD.U32 R0, RZ, RZ, UR45 ;  /* 0x0000002dff007e24 */ /* 0x001fe4000f8e00ff */
[----:B------:R-:W-:-:S04]  /*e380*/  IMAD.U32 R3, RZ, RZ, UR52 ;  /* 0x00000034ff037e24 */ /* 0x000fc8000f8e00ff */
[----:B------:R0:W1:Y:S03]  /*e390*/  SYNCS.PHASECHK.TRANS64.TRYWAIT P2, [R0+URZ+0x38830], R3 ;  /* 0x03883003000075a7 */ /* 0x000066000804017f */
[----:B-1----:R-:W-:Y:S05]  /*e3a0*/  @!P2 NANOSLEEP.SYNCS 0x989680 ;  /* 0x009896800000a95d */ /* 0x002fea0003900000 */
[----:B------:R-:W1:Y:S02]  /*e3b0*/  @!P2 SYNCS.PHASECHK.TRANS64 P2, [R0+URZ+0x38830], R3 ;  /* 0x038830030000a5a7 */ /* 0x000e64000804007f */
[----:B-1----:R-:W-:Y:S05]  /*e3c0*/  @!P2 BRA `(.L_x_23) ;  /* 0xfffffffc00e8a947 */ /* 0x002fea000383ffff */
[----:B------:R-:W-:Y:S05]  /*e3d0*/  BRA `(.L_x_22) ;  /* 0xffffff5400007947 */ /* 0x000fea000383ffff */
.L_x_28:
[----:B-1----:R-:W-:Y:S02]  /*e3e0*/  IMAD.U32 R7, RZ, RZ, UR45 ;  /* 0x0000002dff077e24 */ /* 0x002fe4000f8e00ff */
[----:B------:R-:W-:-:S04]  /*e3f0*/  IMAD.U32 R8, RZ, RZ, UR52 ;  /* 0x00000034ff087e24 */ /* 0x000fc8000f8e00ff */
[----:B------:R1:W2:Y:S03]  /*e400*/  SYNCS.PHASECHK.TRANS64.TRYWAIT P2, [R7+URZ+0x38850], R8 ;  /* 0x03885008070075a7 */ /* 0x0002a6000804017f */
[----:B--2---:R-:W-:Y:S05]  /*e410*/  @!P2 NANOSLEEP.SYNCS 0x989680 ;  /* 0x009896800000a95d */ /* 0x004fea0003900000 */
[----:B------:R-:W2:Y:S02]  /*e420*/  @!P2 SYNCS.PHASECHK.TRANS64 P2, [R7+URZ+0x38850], R8 ;  /* 0x038850080700a5a7 */ /* 0x000ea4000804007f */
[----:B--2---:R-:W-:Y:S05]  /*e430*/  @!P2 BRA `(.L_x_28) ;  /* 0xfffffffc00e8a947 */ /* 0x004fea000383ffff */
[----:B------:R-:W-:Y:S05]  /*e440*/  BRA `(.L_x_27) ;  /* 0xffffff70009c7947 */ /* 0x000fea000383ffff */
.L_x_46:
[----:B------:R-:W2:Y:S01]  /*e450*/  S2R R18, SR_TID.X ;  /* 0x0000000000127919 */ /* 0x000ea20000002100 */
[----:B------:R-:W-:Y:S02]  /*e460*/  IMAD.MOV.U32 R12, RZ, RZ, RZ ;  /* 0x000000ffff0c7224 */ /* 0x000fe400078e00ff */
[----:B------:R-:W-:Y:S02]  /*e470*/  IMAD.MOV.U32 R11, RZ, RZ, 0x1f ;  /* 0x0000001fff0b7424 */ /* 0x000fe400078e00ff */
[----:B------:R-:W-:Y:S01]  /*e480*/  IMAD.MOV.U32 R15, RZ, RZ, -0x1 ;  /* 0xffffffffff0f7424 */ /* 0x000fe200078e00ff */
[----:B--2---:R-:W-:-:S04]  /*e490*/  SHF.R.U32.HI R18, RZ, 0x5, R18 ;  /* 0x00000005ff127819 */ /* 0x004fc80000011612 */
[----:B------:R-:W-:-:S05]  /*e4a0*/  LOP3.LUT R18, R18, 0x3, RZ, 0xc0, !PT ;  /* 0x0000000312127812 */ /* 0x000fca00078ec0ff */
[----:B------:R-:W-:-:S07]  /*e4b0*/  IMAD.MOV.U32 R13, RZ, RZ, R18 ;  /* 0x000000ffff0d7224 */ /* 0x000fce00078e0012 */
[----:B01---5:R-:W-:Y:S05]  /*e4c0*/  WARPSYNC.COLLECTIVE R15, `(.L_x_106) ;  /* 0x000000000f087348 */ /* 0x023fea0003c00000 */
[----:B------:R2:W3:Y:S02]  /*e4d0*/  SHFL.IDX P6, R14, R13, R12, R11 ;  /* 0x0000000c0d0e7389 */ /* 0x0004e400000c000b */
[----:B0123-5:R-:W-:Y:S01]  /*e4e0*/  ENDCOLLECTIVE ;  /* 0x000000000000791b */ /* 0x02ffe20003800000 */
.L_x_106:
[----:B------:R-:W-:Y:S05]  /*e4f0*/  BRA `(.L_x_107) ;  /* 0xffffffb800d47947 */ /* 0x000fea000383ffff */
.L_x_49:
[----:B0-----:R0:W1:Y:S02]  /*e500*/  SYNCS.PHASECHK.TRANS64.TRYWAIT P0, [R6+URZ+0x38880], R18 ;  /* 0x03888012060075a7 */ /* 0x001064000800017f */
[----:B-1----:R-:W-:Y:S05]  /*e510*/  @!P0 NANOSLEEP.SYNCS 0x989680 ;  /* 0x009896800000895d */ /* 0x002fea0003900000 */
[----:B------:R-:W1:Y:S02]  /*e520*/  @!P0 SYNCS.PHASECHK.TRANS64 P0, [R6+URZ+0x38880], R18 ;  /* 0x03888012060085a7 */ /* 0x000e64000800007f */
[----:B-1----:R-:W-:Y:S05]  /*e530*/  @!P0 BRA `(.L_x_49) ;  /* 0xfffffffc00f08947 */ /* 0x002fea000383ffff */
[----:B------:R-:W-:Y:S05]  /*e540*/  BRA `(.L_x_108) ;  /* 0xffffffbc00647947 */ /* 0x000fea000383ffff */
.L_x_50:
[----:B------:R-:W-:Y:S01]  /*e550*/  BSSY B0, `(.L_x_109) ;  /* 0x0000008000007945 */ /* 0x000fe20003800000 */
[----:B------:R-:W-:Y:S02]  /*e560*/  IMAD.MOV.U32 R13, RZ, RZ, R8 ;  /* 0x000000ffff0d7224 */ /* 0x000fe400078e0008 */
[----:B------:R-:W-:Y:S02]  /*e570*/  IMAD.MOV.U32 R12, RZ, RZ, RZ ;  /* 0x000000ffff0c7224 */ /* 0x000fe400078e00ff */
[----:B------:R-:W-:Y:S02]  /*e580*/  IMAD.MOV.U32 R11, RZ, RZ, 0x181f ;  /* 0x0000181fff0b7424 */ /* 0x000fe400078e00ff */
[----:B------:R-:W-:-:S07]  /*e590*/  IMAD.MOV.U32 R15, RZ, RZ, -0x1 ;  /* 0xffffffffff0f7424 */ /* 0x000fce00078e00ff */
[----:B0-----:R-:W-:Y:S05]  /*e5a0*/  WARPSYNC.COLLECTIVE R15, `(.L_x_110) ;  /* 0x000000000f087348 */ /* 0x001fea0003c00000 */
[----:B------:R1:W2:Y:S02]  /*e5b0*/  SHFL.IDX P6, R14, R13, R12, R11 ;  /* 0x0000000c0d0e7389 */ /* 0x0002a400000c000b */
[----:B012---:R-:W-:Y:S01]  /*e5c0*/  ENDCOLLECTIVE ;  /* 0x000000000000791b */ /* 0x007fe20003800000 */
.L_x_110:
[----:B------:R-:W-:Y:S05]  /*e5d0*/  BSYNC B0 ;  /* 0x0000000000007941 */ /* 0x000fea0003800000 */
.L_x_109:
[----:B------:R-:W-:Y:S01]  /*e5e0*/  IMAD.MOV.U32 R13, RZ, RZ, R7 ;  /* 0x000000ffff0d7224 */ /* 0x000fe200078e0007 */
[C---:B------:R-:W-:Y:S01]  /*e5f0*/  LOP3.LUT P1, RZ, R17.reuse, 0x8000000, RZ, 0xc0, !PT ;  /* 0x0800000011ff7812 */ /* 0x040fe2000782c0ff */
[----:B------:R-:W-:Y:S01]  /*e600*/  IMAD.MOV.U32 R12, RZ, RZ, RZ ;  /* 0x000000ffff0c7224 */ /* 0x000fe200078e00ff */
[C---:B------:R-:W-:Y:S01]  /*e610*/  LOP3.LUT P3, RZ, R17.reuse, 0x4000000, RZ, 0xc0, !PT ;  /* 0x0400000011ff7812 */ /* 0x040fe2000786c0ff */
[----:B------:R-:W-:Y:S01]  /*e620*/  IMAD.MOV.U32 R11, RZ, RZ, 0x181f ;  /* 0x0000181fff0b7424 */ /* 0x000fe200078e00ff */
[C---:B------:R-:W-:Y:S01]  /*e630*/  LOP3.LUT P2, RZ, R17.reuse, 0x2000000, RZ, 0xc0, !PT ;  /* 0x0200000011ff7812 */ /* 0x040fe2000784c0ff */
[----:B------:R-:W-:Y:S01]  /*e640*/  IMAD.MOV.U32 R15, RZ, RZ, -0x1 ;  /* 0xffffffffff0f7424 */ /* 0x000fe200078e00ff */
[----:B------:R-:W-:Y:S01]  /*e650*/  LOP3.LUT P4, RZ, R17, 0x20000, RZ, 0xc0, !PT ;  /* 0x0002000011ff7812 */ /* 0x000fe2000788c0ff */
[----:B------:R-:W-:Y:S02]  /*e660*/  IMAD.MOV.U32 R3, RZ, RZ, R14 ;  /* 0x000000ffff037224 */ /* 0x000fe400078e000e */
[----:B------:R-:W-:-:S10]  /*e670*/  VIADD R5, R5, UR41 ;  /* 0x0000002905057c36 */ /* 0x000fd40008000000 */
[----:B------:R-:W-:Y:S05]  /*e680*/  WARPSYNC.COLLECTIVE R15, `(.L_x_111) ;  /* 0x000000000f087348 */ /* 0x000fea0003c00000 */
[----:B------:R0:W1:Y:S02]  /*e690*/  SHFL.IDX P6, R14, R13, R12, R11 ;  /* 0x0000000c0d0e7389 */ /* 0x00006400000c000b */
[----:B01----:R-:W-:Y:S01]  /*e6a0*/  ENDCOLLECTIVE ;  /* 0x000000000000791b */ /* 0x003fe20003800000 */
.L_x_111:
[----:B------:R-:W-:Y:S02]  /*e6b0*/  IMAD.MOV.U32 R13, RZ, RZ, R8 ;  /* 0x000000ffff0d7224 */ /* 0x000fe400078e0008 */
[----:B------:R-:W-:Y:S01]  /*e6c0*/  IMAD.MOV.U32 R12, RZ, RZ, 0x1 ;  /* 0x00000001ff0c7424 */ /* 0x000fe200078e00ff */
[----:B------:R-:W-:-:S13]  /*e6d0*/  IADD3 R2, P0, R30, R14, RZ ;  /* 0x0000000e1e027210 */ /* 0x000fda0007f1e0ff */
[----:B------:R-:W-:Y:S05]  /*e6e0*/  WARPSYNC.COLLECTIVE R15, `(.L_x_112) ;  /* 0x000000000f087348 */ /* 0x000fea0003c00000 */
[----:B------:R0:W1:Y:S02]  /*e6f0*/  SHFL.IDX P6, R14, R13, R12, R11 ;  /* 0x0000000c0d0e7389 */ /* 0x00006400000c000b */
[----:B01----:R-:W-:Y:S01]  /*e700*/  ENDCOLLECTIVE ;  /* 0x000000000000791b */ /* 0x003fe20003800000 */
.L_x_112:
[----:B------:R-:W-:-:S05]  /*e710*/  IMAD.X R3, RZ, RZ, R3, P0 ;  /* 0x000000ffff037224 */ /* 0x000fca00000e0603 */
[----:B------:R-:W-:Y:S01]  /*e720*/  @!PT LDS RZ, [RZ] ;  /* 0x00000000fffff984 */ /* 0x000fe20000000800 */
[----:B------:R-:W-:Y:S01]  /*e730*/  @!PT LDS RZ, [RZ] ;  /* 0x00000000fffff984 */ /* 0x000fe20000000800 */
[----:B------:R-:W-:Y:S01]  /*e740*/  @!PT LDS RZ, [RZ] ;  /* 0x00000000fffff984 */ /* 0x000fe20000000800 */
[----:B------:R-:W-:Y:S01]  /*e750*/  LDGSTS.E.BYPASS.LTC128B.128 [R5+0x10400], desc[UR50][R2.64], !P1 ;  /* 0x1040000002057fae */ /* 0x000fe2000c901d72 */
[----:B------:R-:W-:-:S03]  /*e760*/  LOP3.LUT P1, RZ, R17, 0x1000000, RZ, 0xc0, !PT ;  /* 0x0100000011ff7812 */ /* 0x000fc6000782c0ff */
[----:B------:R0:W-:Y:S01]  /*e770*/  LDGSTS.E.BYPASS.LTC128B.128 [R5+0x14400], desc[UR50][R2.64+0x80], !P3 ;  /* 0x1440008002057fae */ /* 0x0001e2000d901d72 */
[----:B------:R-:W-:Y:S01]  /*e780*/  LOP3.LUT P3, RZ, R17, 0x800000, RZ, 0xc0, !PT ;  /* 0x0080000011ff7812 */ /* 0x000fe2000786c0ff */
[----:B------:R-:W-:Y:S02]  /*e790*/  IMAD.MOV.U32 R13, RZ, RZ, R7 ;  /* 0x000000ffff0d7224 */ /* 0x000fe400078e0007 */
[----:B0-----:R-:W-:-:S10]  /*e7a0*/  IMAD.MOV.U32 R3, RZ, RZ, R14 ;  /* 0x000000ffff037224 */ /* 0x001fd400078e000e */
[----:B------:R-:W-:Y:S05]  /*e7b0*/  WARPSYNC.COLLECTIVE R15, `(.L_x_113) ;  /* 0x000000000f087348 */ /* 0x000fea0003c00000 */
[----:B------:R0:W1:Y:S02]  /*e7c0*/  SHFL.IDX P6, R14, R13, R12, R11 ;  /* 0x0000000c0d0e7389 */ /* 0x00006400000c000b */
[----:B01----:R-:W-:Y:S01]  /*e7d0*/  ENDCOLLECTIVE ;  /* 0x000000000000791b */ /* 0x003fe20003800000 */
.L_x_113:
[----:B------:R-:W-:Y:S02]  /*e7e0*/  IMAD.MOV.U32 R13, RZ, RZ, R8 ;  /* 0x000000ffff0d7224 */ /* 0x000fe400078e0008 */
[----:B------:R-:W-:Y:S01]  /*e7f0*/  IMAD.MOV.U32 R12, RZ, RZ, 0x2 ;  /* 0x00000002ff0c7424 */ /* 0x000fe200078e00ff */
[----:B------:R-:W-:-:S13]  /*e800*/  IADD3 R2, P0, R30, R14, RZ ;  /* 0x0000000e1e027210 */ /* 0x000fda0007f1e0ff */
[----:B------:R-:W-:Y:S05]  /*e810*/  WARPSYNC.COLLECTIVE R15, `(.L_x_114) ;  /* 0x000000000f087348 */ /* 0x000fea0003c00000 */
[----:B------:R0:W1:Y:S02]  /*e820*/  SHFL.IDX P6, R14, R13, R12, R11 ;  /* 0x0000000c0d0e7389 */ /* 0x00006400000c000b */
[----:B01----:R-:W-:Y:S01]  /*e830*/  ENDCOLLECTIVE ;  /* 0x000000000000791b */ /* 0x003fe20003800000 */
.L_x_114:
        /* <DEDUP_REMOVED lines=13> */
.L_x_115:
[----:B------:R-:W-:Y:S02]  /*e910*/  IMAD.MOV.U32 R13, RZ, RZ, R8 ;  /* 0x000000ffff0d7224 */ /* 0x000fe400078e0008 */
[----:B------:R-:W-:Y:S01]  /*e920*/  IMAD.MOV.U32 R12, RZ, RZ, 0x3 ;  /* 0x00000003ff0c7424 */ /* 0x000fe200078e00ff */
[----:B------:R-:W-:-:S13]  /*e930*/  IADD3 R2, P0, R30, R14, RZ ;  /* 0x0000000e1e027210 */ /* 0x000fda0007f1e0ff */
[----:B------:R-:W-:Y:S05]  /*e940*/  WARPSYNC.COLLECTIVE R15, `(.L_x_116) ;  /* 0x000000000f087348 */ /* 0x000fea0003c00000 */
[----:B------:R0:W1:Y:S02]  /*e950*/  SHFL.IDX P6, R14, R13, R12, R11 ;  /* 0x0000000c0d0e7389 */ /* 0x00006400000c000b */
[----:B01----:R-:W-:Y:S01]  /*e960*/  ENDCOLLECTIVE ;  /* 0x000000000000791b */ /* 0x003fe20003800000 */
.L_x_116:
        /* <DEDUP_REMOVED lines=13> */
.L_x_117:
[----:B------:R-:W-:Y:S02]  /*ea40*/  IMAD.MOV.U32 R13, RZ, RZ, R8 ;  /* 0x000000ffff0d7224 */ /* 0x000fe400078e0008 */
[----:B------:R-:W-:Y:S01]  /*ea50*/  IMAD.MOV.U32 R12, RZ, RZ, 0x4 ;  /* 0x00000004ff0c7424 */ /* 0x000fe200078e00ff */
[----:B------:R-:W-:-:S13]  /*ea60*/  IADD3 R2, P0, R30, R14, RZ ;  /* 0x0000000e1e027210 */ /* 0x000fda0007f1e0ff */
[----:B------:R-:W-:Y:S05]  /*ea70*/  WARPSYNC.COLLECTIVE R15, `(.L_x_118) ;  /* 0x000000000f087348 */ /* 0x000fea0003c00000 */
[----:B------:R0:W1:Y:S02]  /*ea80*/  SHFL.IDX P6, R14, R13, R12, R11 ;  /* 0x0000000c0d0e7389 */ /* 0x00006400000c000b */
[----:B01----:R-:W-:Y:S01]  /*ea90*/  ENDCOLLECTIVE ;  /* 0x000000000000791b */ /* 0x003fe20003800000 */
.L_x_118:
        /* <DEDUP_REMOVED lines=13> */
.L_x_119:
[----:B------:R-:W-:Y:S02]  /*eb70*/  IMAD.MOV.U32 R13, RZ, RZ, R8 ;  /* 0x000000ffff0d7224 */ /* 0x000fe400078e0008 */
[----:B------:R-:W-:Y:S01]  /*eb80*/  IMAD.MOV.U32 R12, RZ, RZ, 0x5 ;  /* 0x00000005ff0c7424 */ /* 0x000fe200078e00ff */
[----:B------:R-:W-:-:S13]  /*eb90*/  IADD3 R2, P0, R30, R14, RZ ;  /* 0x0000000e1e027210 */ /* 0x000fda0007f1e0ff */
[----:B------:R-:W-:Y:S05]  /*eba0*/  WARPSYNC.COLLECTIVE R15, `(.L_x_120) ;  /* 0x000000000f087348 */ /* 0x000fea0003c00000 */
[----:B------:R0:W1:Y:S02]  /*ebb0*/  SHFL.IDX P6, R14, R13, R12, R11 ;  /* 0x0000000c0d0e7389 */ /* 0x00006400000c000b */
[----:B01----:R-:W-:Y:S01]  /*ebc0*/  ENDCOLLECTIVE ;  /* 0x000000000000791b */ /* 0x003fe20003800000 */
.L_x_120:
        /* <DEDUP_REMOVED lines=13> */
.L_x_121:
[----:B------:R-:W-:Y:S02]  /*eca0*/  IMAD.MOV.U32 R13, RZ, RZ, R8 ;  /* 0x000000ffff0d7224 */ /* 0x000fe400078e0008 */
[----:B------:R-:W-:Y:S01]  /*ecb0*/  IMAD.MOV.U32 R12, RZ, RZ, 0x6 ;  /* 0x00000006ff0c7424 */ /* 0x000fe200078e00ff */
[----:B------:R-:W-:-:S13]  /*ecc0*/  IADD3 R2, P0, R30, R14, RZ ;  /* 0x0000000e1e027210 */ /* 0x000fda0007f1e0ff */
[----:B------:R-:W-:Y:S05]  /*ecd0*/  WARPSYNC.COLLECTIVE R15, `(.L_x_122) ;  /* 0x000000000f087348 */ /* 0x000fea0003c00000 */
[----:B------:R0:W1:Y:S02]  /*ece0*/  SHFL.IDX P6, R14, R13, R12, R11 ;  /* 0x0000000c0d0e7389 */ /* 0x00006400000c000b */
[----:B01----:R-:W-:Y:S01]  /*ecf0*/  ENDCOLLECTIVE ;  /* 0x000000000000791b */ /* 0x003fe20003800000 */
.L_x_122:
[----:B------:R-:W-:-:S05]  /*ed00*/  IMAD.X R3, RZ, RZ, R3, P0 ;  /* 0x000000ffff037224 */ /* 0x000fca00000e0603 */
[----:B------:R-:W-:Y:S01]  /*ed10*/  @!PT LDS RZ, [RZ] ;  /* 0x00000000fffff984 */ /* 0x000fe20000000800 */
[----:B------:R-:W-:Y:S01]  /*ed20*/  @!PT LDS RZ, [RZ] ;  /* 0x00000000fffff984 */ /* 0x000fe20000000800 */
[----:B------:R-:W-:Y:S01]  /*ed30*/  @!PT LDS RZ, [RZ] ;  /* 0x00000000fffff984 */ /* 0x000fe20000000800 */
[----:B------:R-:W-:Y:S04]  /*ed40*/  LDGSTS.E.BYPASS.LTC128B.128 [R5+0x12c00], desc[UR50][R2.64], !P4 ;  /* 0x12c0000002057fae */ /* 0x000fe8000e101d72 */
[----:B------:R0:W-:Y:S01]  /*ed50*/  LDGSTS.E.BYPASS.LTC128B.128 [R5+0x16c00], desc[UR50][R2.64+0x80], !P3 ;  /* 0x16c0008002057fae */ /* 0x0001e2000d901d72 */
[----:B------:R-:W-:Y:S02]  /*ed60*/  IMAD.MOV.U32 R13, RZ, RZ, R7 ;  /* 0x000000ffff0d7224 */ /* 0x000fe400078e0007 */
[----:B0-----:R-:W-:-:S07]  /*ed70*/  IMAD.MOV.U32 R3, RZ, RZ, R14 ;  /* 0x000000ffff037224 */ /* 0x001fce00078e000e */
[----:B------:R-:W-:Y:S05]  /*ed80*/  WARPSYNC.COLLECTIVE R15, `(.L_x_123) ;  /* 0x000000000f087348 */ /* 0x000fea0003c00000 */
[----:B------:R0:W1:Y:S02]  /*ed90*/  SHFL.IDX P6, R14, R13, R12, R11 ;  /* 0x0000000c0d0e7389 */ /* 0x00006400000c000b */
[----:B01----:R-:W-:Y:S01]  /*eda0*/  ENDCOLLECTIVE ;  /* 0x000000000000791b */ /* 0x003fe20003800000 */
.L_x_123:
[----:B------:R-:W-:Y:S02]  /*edb0*/  IMAD.MOV.U32 R13, RZ, RZ, R8 ;  /* 0x000000ffff0d7224 */ /* 0x000fe400078e0008 */
[----:B------:R-:W-:Y:S01]  /*edc0*/  IMAD.MOV.U32 R12, RZ, RZ, 0x7 ;  /* 0x00000007ff0c7424 */ /* 0x000fe200078e00ff */
[----:B------:R-:W-:-:S13]  /*edd0*/  IADD3 R2, P0, R30, R14, RZ ;  /* 0x0000000e1e027210 */ /* 0x000fda0007f1e0ff */
[----:B------:R-:W-:Y:S05]  /*ede0*/  WARPSYNC.COLLECTIVE R15, `(.L_x_124) ;  /* 0x000000000f087348 */ /* 0x000fea0003c00000 */
[----:B------:R0:W1:Y:S02]  /*edf0*/  SHFL.IDX P6, R14, R13, R12, R11 ;  /* 0x0000000c0d0e7389 */ /* 0x00006400000c000b */
[----:B01----:R-:W-:Y:S01]  /*ee00*/  ENDCOLLECTIVE ;  /* 0x000000000000791b */ /* 0x003fe20003800000 */
.L_x_124:
[----:B------:R-:W-:-:S05]  /*ee10*/  IMAD.X R3, RZ, RZ, R3, P0 ;  /* 0x000000ffff037224 */ /* 0x000fca00000e0603 */
[----:B------:R-:W-:Y:S01]  /*ee20*/  @!PT LDS RZ, [RZ] ;  /* 0x00000000fffff984 */ /* 0x000fe20000000800 */
[----:B------:R-:W-:Y:S01]  /*ee30*/  @!PT LDS RZ, [RZ] ;  /* 0x00000000fffff984 */ /* 0x000fe20000000800 */
[----:B------:R-:W-:Y:S01]  /*ee40*/  @!PT LDS RZ, [RZ] ;  /* 0x00000000fffff984 */ /* 0x000fe20000000800 */
[----:B------:R0:W-:Y:S04]  /*ee50*/  LDGSTS.E.BYPASS.LTC128B.128 [R5+0x13400], desc[UR50][R2.64], !P2 ;  /* 0x1340000002057fae */ /* 0x0001e8000d101d72 */
[----:B------:R0:W-:Y:S01]  /*ee60*/  LDGSTS.E.BYPASS.LTC128B.128 [R5+0x17400], desc[UR50][R2.64+0x80], !P1 ;  /* 0x1740008002057fae */ /* 0x0001e2000c901d72 */
[----:B------:R-:W-:Y:S02]  /*ee70*/  IMAD.MOV.U32 R13, RZ, RZ, R7 ;  /* 0x000000ffff0d7224 */ /* 0x000fe400078e0007 */
[----:B------:R-:W-:-:S07]  /*ee80*/  IMAD.MOV.U32 R8, RZ, RZ, R14 ;  /* 0x000000ffff087224 */ /* 0x000fce00078e000e */
[----:B0-----:R-:W-:Y:S05]  /*ee90*/  WARPSYNC.COLLECTIVE R15, `(.L_x_125) ;  /* 0x000000000f087348 */ /* 0x001fea0003c00000 */
[----:B------:R1:W2:Y:S02]  /*eea0*/  SHFL.IDX P6, R14, R13, R12, R11 ;  /* 0x0000000c0d0e7389 */ /* 0x0002a400000c000b */
[----:B012---:R-:W-:Y:S01]  /*eeb0*/  ENDCOLLECTIVE ;  /* 0x000000000000791b */ /* 0x007fe20003800000 */
.L_x_125:
[----:B------:R-:W-:Y:S05]  /*eec0*/  BRA `(.L_x_126) ;  /* 0xffffffb800607947 */ /* 0x000fea000383ffff */
.L_x_55:
[----:B--2---:R2:W3:Y:S02]  /*eed0*/  SYNCS.PHASECHK.TRANS64.TRYWAIT P0, [R6+URZ+0x38840], R18 ;  /* 0x03884012060075a7 */ /* 0x0044e4000800017f */
[----:B---3--:R-:W-:Y:S05]  /*eee0*/  @!P0 NANOSLEEP.SYNCS 0x989680 ;  /* 0x009896800000895d */ /* 0x008fea0003900000 */
[----:B------:R-:W3:Y:S02]  /*eef0*/  @!P0 SYNCS.PHASECHK.TRANS64 P0, [R6+URZ+0x38840], R18 ;  /* 0x03884012060085a7 */ /* 0x000ee4000800007f */
[----:B---3--:R-:W-:Y:S05]  /*ef00*/  @!P0 BRA `(.L_x_55) ;  /* 0xfffffffc00f08947 */ /* 0x008fea000383ffff */
[----:B------:R-:W-:Y:S05]  /*ef10*/  BRA `(.L_x_127) ;  /* 0xffffffb800bc7947 */ /* 0x000fea000383ffff */
.L_x_56:
[----:B------:R-:W-:Y:S01]  /*ef20*/  BSSY B0, `(.L_x_128) ;  /* 0x0000008000007945 */ /* 0x000fe20003800000 */
[----:B------:R-:W-:Y:S02]  /*ef30*/  IMAD.MOV.U32 R13, RZ, RZ, R0 ;  /* 0x000000ffff0d7224 */ /* 0x000fe400078e0000 */
[----:B------:R-:W-:Y:S02]  /*ef40*/  IMAD.MOV.U32 R12, RZ, RZ, RZ ;  /* 0x000000ffff0c7224 */ /* 0x000fe400078e00ff */
[----:B------:R-:W-:Y:S02]  /*ef50*/  IMAD.MOV.U32 R11, RZ, RZ, 0x181f ;  /* 0x0000181fff0b7424 */ /* 0x000fe400078e00ff */
[----:B------:R-:W-:-:S07]  /*ef60*/  IMAD.MOV.U32 R15, RZ, RZ, -0x1 ;  /* 0xffffffffff0f7424 */ /* 0x000fce00078e00ff */
[----:B012--5:R-:W-:Y:S05]  /*ef70*/  WARPSYNC.COLLECTIVE R15, `(.L_x_129) ;  /* 0x000000000f087348 */ /* 0x027fea0003c00000 */
[----:B------:R3:W4:Y:S02]  /*ef80*/  SHFL.IDX P6, R14, R13, R12, R11 ;  /* 0x0000000c0d0e7389 */ /* 0x00072400000c000b */
[----:B012345:R-:W-:Y:S01]  /*ef90*/  ENDCOLLECTIVE ;  /* 0x000000000000791b */ /* 0x03ffe20003800000 */
.L_x_129:
[----:B------:R-:W-:Y:S05]  /*efa0*/  BSYNC B0 ;  /* 0x0000000000007941 */ /* 0x000fea0003800000 */
.L_x_128:
[----:B------:R-:W-:Y:S01]  /*efb0*/  IMAD.MOV.U32 R13, RZ, RZ, R4 ;  /* 0x000000ffff0d7224 */ /* 0x000fe200078e0004 */
[----:B------:R-:W-:Y:S01]  /*efc0*/  ISETP.GE.AND P2, PT, R20, 0x1, PT ;  /* 0x000000011400780c */ /* 0x000fe20003f46270 */
[----:B------:R-:W-:Y:S02]  /*efd0*/  IMAD.MOV.U32 R12, RZ, RZ, RZ ;  /* 0x000000ffff0c7224 */ /* 0x000fe400078e00ff */
[----:B------:R-:W-:Y:S02]  /*efe0*/  IMAD.MOV.U32 R11, RZ, RZ, 0x181f ;  /* 0x0000181fff0b7424 */ /* 0x000fe400078e00ff */
[----:B------:R-:W-:Y:S02]  /*eff0*/  IMAD.MOV.U32 R15, RZ, RZ, -0x1 ;  /* 0xffffffffff0f7424 */ /* 0x000fe400078e00ff */
[----:B------:R-:W-:-:S07]  /*f000*/  IMAD.MOV.U32 R9, RZ, RZ, R14 ;  /* 0x000000ffff097224 */ /* 0x000fce00078e000e */
[----:B------:R-:W-:Y:S05]  /*f010*/  WARPSYNC.COLLECTIVE R15, `(.L_x_130) ;  /* 0x000000000f087348 */ /* 0x000fea0003c00000 */
[----:B------:R0:W1:Y:S02]  /*f020*/  SHFL.IDX P6, R14, R13, R12, R11 ;  /* 0x0000000c0d0e7389 */ /* 0x00006400000c000b */
[----:B01----:R-:W-:Y:S01]  /*f030*/  ENDCOLLECTIVE ;  /* 0x000000000000791b */ /* 0x003fe20003800000 */
.L_x_130:
[----:B------:R-:W-:Y:S02]  /*f040*/  IMAD.MOV.U32 R13, RZ, RZ, R0 ;  /* 0x000000ffff0d7224 */ /* 0x000fe400078e0000 */
[----:B------:R-:W-:Y:S01]  /*f050*/  IMAD.MOV.U32 R12, RZ, RZ, 0x1 ;  /* 0x00000001ff0c7424 */ /* 0x000fe200078e00ff */
[----:B------:R-:W-:-:S13]  /*f060*/  @P2 IADD3 R3, P0, R30, R14, RZ ;  /* 0x0000000e1e032210 */ /* 0x000fda0007f1e0ff */
[----:B------:R-:W-:Y:S05]  /*f070*/  WARPSYNC.COLLECTIVE R15, `(.L_x_131) ;  /* 0x000000000f087348 */ /* 0x000fea0003c00000 */
[----:B------:R0:W1:Y:S02]  /*f080*/  SHFL.IDX P6, R14, R13, R12, R11 ;  /* 0x0000000c0d0e7389 */ /* 0x00006400000c000b */
[----:B01----:R-:W-:Y:S01]  /*f090*/  ENDCOLLECTIVE ;  /* 0x000000000000791b */ /* 0x003fe20003800000 */
.L_x_131:
[----:B------:R-:W-:Y:S02]  /*f0a0*/  @P2 IMAD.X R9, RZ, RZ, R9, P0 ;  /* 0x000000ffff092224 */ /* 0x000fe400000e0609 */
[----:B------:R-:W-:Y:S02]  /*f0b0*/  @P2 IMAD.MOV.U32 R2, RZ, RZ, R3 ;  /* 0x000000ffff022224 */ /* 0x000fe400078e0003 */
[----:B------:R-:W-:-:S05]  /*f0c0*/  @P2 IMAD.MOV.U32 R3, RZ, RZ, R9 ;  /* 0x000000ffff032224 */ /* 0x000fca00078e0009 */
[----:B------:R-:W-:Y:S01]  /*f0d0*/  @!PT LDS RZ, [RZ] ;  /* 0x00000000fffff984 */ /* 0x000fe20000000800 */
[----:B------:R-:W-:Y:S01]  /*f0e0*/  @!PT LDS RZ, [RZ] ;  /* 0x00000000fffff984 */ /* 0x000fe20000000800 */
[----:B------:R-:W-:Y:S01]  /*f0f0*/  @!PT LDS RZ, [RZ] ;  /* 0x00000000fffff984 */ /* 0x000fe20000000800 */
[----:B------:R-:W-:Y:S01]  /*f100*/  @P2 LDGSTS.E.BYPASS.LTC128B.128 [R5+0x28400], desc[UR50][R2.64], !P3 ;  /* 0x2840000002052fae */ /* 0x000fe2000d901d72 */
[----:B------:R-:W-:-:S03]  /*f110*/  IMAD.MOV.U32 R13, RZ, RZ, R4 ;  /* 0x000000ffff0d7224 */ /* 0x000fc600078e0004 */
[----:B------:R0:W-:Y:S01]  /*f120*/  @P2 LDGSTS.E.BYPASS.LTC128B.128 [R5+0x2c400], desc[UR50][R2.64+0x80], !P1 ;  /* 0x2c40008002052fae */ /* 0x0001e2000c901d72 */
[----:B------:R-:W-:Y:S01]  /*f130*/  ISETP.GE.AND P2, PT, R20, 0x11, PT ;  /* 0x000000111400780c */ /* 0x000fe20003f46270 */
[----:B0-----:R-:W-:-:S12]  /*f140*/  IMAD.MOV.U32 R2, RZ, RZ, R14 ;  /* 0x000000ffff027224 */ /* 0x001fd800078e000e */
[----:B------:R-:W-:Y:S05]  /*f150*/  WARPSYNC.COLLECTIVE R15, `(.L_x_132) ;  /* 0x000000000f087348 */ /* 0x000fea0003c00000 */
[----:B------:R0:W1:Y:S02]  /*f160*/  SHFL.IDX P6, R14, R13, R12, R11 ;  /* 0x0000000c0d0e7389 */ /* 0x00006400000c000b */
[----:B01----:R-:W-:Y:S01]  /*f170*/  ENDCOLLECTIVE ;  /* 0x000000000000791b */ /* 0x003fe20003800000 */
.L_x_132:
[----:B------:R-:W-:Y:S01]  /*f180*/  IMAD.MOV.U32 R13, RZ, RZ, R0 ;  /* 0x000000ffff0d7224 */ /* 0x000fe200078e0000 */
[----:B------:R-:W-:-:S05]  /*f190*/  @P2 IADD3 R12, P0, R30, R14, RZ ;  /* 0x0000000e1e0c2210 */ /* 0x000fca0007f1e0ff */
[----:B------:R-:W-:Y:S02]  /*f1a0*/  @P2 IMAD.X R11, RZ, RZ, R2, P0 ;  /* 0x000000ffff0b2224 */ /* 0x000fe400000e0602 */
[----:B------:R-:W-:Y:S02]  /*f1b0*/  @P2 IMAD.MOV.U32 R2, RZ, RZ, R12 ;  /* 0x000000ffff022224 */ /* 0x000fe400078e000c */
[----:B------:R-:W-:Y:S02]  /*f1c0*/  @P2 IMAD.MOV.U32 R3, RZ, RZ, R11 ;  /* 0x000000ffff032224 */ /* 0x000fe400078e000b */
[----:B------:R-:W-:Y:S02]  /*f1d0*/  IMAD.MOV.U32 R12, RZ, RZ, 0x2 ;  /* 0x00000002ff0c7424 */ /* 0x000fe400078e00ff */
[----:B------:R-:W-:Y:S01]  /*f1e0*/  IMAD.MOV.U32 R11, RZ, RZ, 0x181f ;  /* 0x0000181fff0b7424 */ /* 0x000fe200078e00ff */
[----:B------:R-:W-:Y:S01]  /*f1f0*/  @!PT LDS RZ, [RZ] ;  /* 0x00000000fffff984 */ /* 0x000fe20000000800 */
[----:B------:R-:W-:Y:S01]  /*f200*/  @!PT LDS RZ, [RZ] ;  /* 0x00000000fffff984 */ /* 0x000fe20000000800 */
[----:B------:R-:W-:Y:S01]  /*f210*/  @!PT LDS RZ, [RZ] ;  /* 0x00000000fffff984 */ /* 0x000fe20000000800 */
[----:B------:R0:W-:Y:S06]  /*f220*/  @P2 LDGSTS.E.BYPASS.LTC128B.128 [R5+0x28c00], desc[UR50][R2.64], !P3 ;  /* 0x28c0000002052fae */ /* 0x0001ec000d901d72 */
[----:B0-----:R-:W-:Y:S05]  /*f230*/  WARPSYNC.COLLECTIVE R15, `(.L_x_133) ;  /* 0x000000000f087348 */ /* 0x001fea0003c00000 */
[----:B------:R1:W2:Y:S02]  /*f240*/  SHFL.IDX P6, R14, R13, R12, R11 ;  /* 0x0000000c0d0e7389 */ /* 0x0002a400000c000b */
[----:B012---:R-:W-:Y:S01]  /*f250*/  ENDCOLLECTIVE ;  /* 0x000000000000791b */ /* 0x007fe20003800000 */
.L_x_133:
[----:B------:R-:W-:Y:S01]  /*f260*/  @!PT LDS RZ, [RZ] ;  /* 0x00000000fffff984 */ /* 0x000fe20000000800 */
[----:B------:R-:W-:Y:S01]  /*f270*/  @!PT LDS RZ, [RZ] ;  /* 0x00000000fffff984 */ /* 0x000fe20000000800 */
[----:B------:R-:W-:Y:S01]  /*f280*/  @!PT LDS RZ, [RZ] ;  /* 0x00000000fffff984 */ /* 0x000fe20000000800 */
[----:B------:R0:W-:Y:S01]  /*f290*/  @P2 LDGSTS.E.BYPASS.LTC128B.128 [R5+0x2cc00], desc[UR50][R2.64+0x80], !P1 ;  /* 0x2cc0008002052fae */ /* 0x0001e2000c901d72 */
[----:B------:R-:W-:Y:S01]  /*f2a0*/  ISETP.GE.AND P2, PT, R20, 0x21, PT ;  /* 0x000000211400780c */ /* 0x000fe20003f46270 */
[----:B------:R-:W-:Y:S02]  /*f2b0*/  IMAD.MOV.U32 R13, RZ, RZ, R4 ;  /* 0x000000ffff0d7224 */ /* 0x000fe400078e0004 */
[----:B0-----:R-:W-:-:S10]  /*f2c0*/  IMAD.MOV.U32 R2, RZ, RZ, R14 ;  /* 0x000000ffff027224 */ /* 0x001fd400078e000e */
[----:B------:R-:W-:Y:S05]  /*f2d0*/  WARPSYNC.COLLECTIVE R15, `(.L_x_134) ;  /* 0x000000000f087348 */ /* 0x000fea0003c00000 */
[----:B------:R0:W1:Y:S02]  /*f2e0*/  SHFL.IDX P6, R14, R13, R12, R11 ;  /* 0x0000000c0d0e7389 */ /* 0x00006400000c000b */
[----:B01----:R-:W-:Y:S01]  /*f2f0*/  ENDCOLLECTIVE ;  /* 0x000000000000791b */ /* 0x003fe20003800000 */
.L_x_134:
[----:B------:R-:W-:Y:S01]  /*f300*/  IMAD.MOV.U32 R12, RZ, RZ, 0x3 ;  /* 0x00000003ff0c7424 */ /* 0x000fe200078e00ff */
[----:B------:R-:W-:-:S05]  /*f310*/  @P2 IADD3 R13, P0, R30, R14, RZ ;  /* 0x0000000e1e0d2210 */ /* 0x000fca0007f1e0ff */
[----:B------:R-:W-:Y:S02]  /*f320*/  @P2 IMAD.X R14, RZ, RZ, R2, P0 ;  /* 0x000000ffff0e2224 */ /* 0x000fe400000e0602 */
[----:B------:R-:W-:Y:S02]  /*f330*/  @P2 IMAD.MOV.U32 R2, RZ, RZ, R13 ;  /* 0x000000ffff022224 */ /* 0x000fe400078e000d */
[----:B------:R-:W-:Y:S02]  /*f340*/  IMAD.MOV.U32 R13, RZ, RZ, R0 ;  /* 0x000000ffff0d7224 */ /* 0x000fe400078e0000 */
[----:B------:R-:W-:-:S07]  /*f350*/  @P2 IMAD.MOV.U32 R3, RZ, RZ, R14 ;  /* 0x000000ffff032224 */ /* 0x000fce00078e000e */
[----:B------:R-:W-:Y:S05]  /*f360*/  WARPSYNC.COLLECTIVE R15, `(.L_x_135) ;  /* 0x000000000f087348 */ /* 0x000fea0003c00000 */
[----:B------:R0:W1:Y:S02]  /*f370*/  SHFL.IDX P6, R14, R13, R12, R11 ;  /* 0x0000000c0d0e7389 */ /* 0x00006400000c000b */
[----:B01----:R-:W-:Y:S01]  /*f380*/  ENDCOLLECTIVE ;  /* 0x000000000000791b */ /* 0x003fe20003800000 */
.L_x_135:
[----:B------:R-:W-:Y:S01]  /*f390*/  @!PT LDS RZ, [RZ] ;  /* 0x00000000fffff984 */ /* 0x000fe20000000800 */
[----:B------:R-:W-:Y:S01]  /*f3a0*/  @!PT LDS RZ, [RZ] ;  /* 0x00000000fffff984 */ /* 0x000fe20000000800 */
[----:B------:R-:W-:Y:S01]  /*f3b0*/  @!PT LDS RZ, [RZ] ;  /* 0x00000000fffff984 */ /* 0x000fe20000000800 */
[----:B------:R0:W-:Y:S04]  /*f3c0*/  @P2 LDGSTS.E.BYPASS.LTC128B.128 [R5+0x29400], desc[UR50][R2.64], !P3 ;  /* 0x2940000002052fae */ /* 0x0001e8000d901d72 */
[----:B------:R0:W-:Y:S01]  /*f3d0*/  @P2 LDGSTS.E.BYPASS.LTC128B.128 [R5+0x2d400], desc[UR50][R2.64+0x80], !P1 ;  /* 0x2d40008002052fae */ /* 0x0001e2000c901d72 */
[----:B------:R-:W-:Y:S01]  /*f3e0*/  ISETP.GE.AND P2, PT, R20, 0x31, PT ;  /* 0x000000311400780c */ /* 0x000fe20003f46270 */
[----:B------:R-:W-:Y:S02]  /*f3f0*/  IMAD.MOV.U32 R13, RZ, RZ, R4 ;  /* 0x000000ffff0d7224 */ /* 0x000fe400078e0004 */
[----:B------:R-:W-:-:S10]  /*f400*/  IMAD.MOV.U32 R8, RZ, RZ, R14 ;  /* 0x000000ffff087224 */ /* 0x000fd400078e000e */
[----:B0-----:R-:W-:Y:S05]  /*f410*/  WARPSYNC.COLLECTIVE R15, `(.L_x_136) ;  /* 0x000000000f087348 */ /* 0x001fea0003c00000 */
[----:B------:R1:W2:Y:S02]  /*f420*/  SHFL.IDX P6, R14, R13, R12, R11 ;  /* 0x0000000c0d0e7389 */ /* 0x0002a400000c000b */
[----:B012---:R-:W-:Y:S01]  /*f430*/  ENDCOLLECTIVE ;  /* 0x000000000000791b */ /* 0x007fe20003800000 */
.L_x_136:
[----:B------:R-:W-:Y:S02]  /*f440*/  IMAD.MOV.U32 R13, RZ, RZ, R0 ;  /* 0x000000ffff0d7224 */ /* 0x000fe400078e0000 */
[----:B------:R-:W-:Y:S02]  /*f450*/  IMAD.MOV.U32 R12, RZ, RZ, 0x4 ;  /* 0x00000004ff0c7424 */ /* 0x000fe400078e00ff */
[----:B------:R-:W-:-:S07]  /*f460*/  IMAD.MOV.U32 R7, RZ, RZ, R14 ;  /* 0x000000ffff077224 */ /* 0x000fce00078e000e */
[----:B------:R-:W-:Y:S05]  /*f470*/  WARPSYNC.COLLECTIVE R15, `(.L_x_137) ;  /* 0x000000000f087348 */ /* 0x000fea0003c00000 */
[----:B------:R0:W1:Y:S02]  /*f480*/  SHFL.IDX P6, R14, R13, R12, R11 ;  /* 0x0000000c0d0e7389 */ /* 0x00006400000c000b */
[----:B01----:R-:W-:Y:S01]  /*f490*/  ENDCOLLECTIVE ;  /* 0x000000000000791b */ /* 0x003fe20003800000 */
.L_x_137:
[----:B------:R-:W-:-:S05]  /*f4a0*/  @P2 IADD3 R7, P0, R30, R7, RZ ;  /* 0x000000071e072210 */ /* 0x000fca0007f1e0ff */
[----:B------:R-:W-:Y:S02]  /*f4b0*/  @P2 IMAD.X R8, RZ, RZ, R8, P0 ;  /* 0x000000ffff082224 */ /* 0x000fe400000e0608 */
[----:B------:R-:W-:Y:S02]  /*f4c0*/  @P2 IMAD.MOV.U32 R2, RZ, RZ, R7 ;  /* 0x000000ffff022224 */ /* 0x000fe400078e0007 */
[----:B------:R-:W-:Y:S02]  /*f4d0*/  @P2 IMAD.MOV.U32 R3, RZ, RZ, R8 ;  /* 0x000000ffff032224 */ /* 0x000fe400078e0008 */
[----:B------:R-:W-:-:S03]  /*f4e0*/  IMAD.MOV.U32 R13, RZ, RZ, R4 ;  /* 0x000000ffff0d7224 */ /* 0x000fc600078e0004 */
[----:B------:R-:W-:Y:S01]  /*f4f0*/  @!PT LDS RZ, [RZ] ;  /* 0x00000000fffff984 */ /* 0x000fe20000000800 */
[----:B------:R-:W-:Y:S01]  /*f500*/  @!PT LDS RZ, [RZ] ;  /* 0x00000000fffff984 */ /* 0x000fe20000000800 */
[----:B------:R-:W-:Y:S01]  /*f510*/  @!PT LDS RZ, [RZ] ;  /* 0x00000000fffff984 */ /* 0x000fe20000000800 */
[----:B------:R0:W-:Y:S04]  /*f520*/  @P2 LDGSTS.E.BYPASS.LTC128B.128 [R5+0x29c00], desc[UR50][R2.64], !P3 ;  /* 0x29c0000002052fae */ /* 0x0001e8000d901d72 */
[----:B------:R0:W-:Y:S01]  /*f530*/  @P2 LDGSTS.E.BYPASS.LTC128B.128 [R5+0x2dc00], desc[UR50][R2.64+0x80], !P1 ;  /* 0x2dc0008002052fae */ /* 0x0001e2000c901d72 */
[----:B------:R-:W-:Y:S01]  /*f540*/  ISETP.GE.AND P2, PT, R20, 0x41, PT ;  /* 0x000000411400780c */ /* 0x000fe20003f46270 */
[----:B------:R-:W-:-:S12]  /*f550*/  IMAD.MOV.U32 R10, RZ, RZ, R14 ;  /* 0x000000ffff0a7224 */ /* 0x000fd800078e000e */
[----:B0-----:R-:W-:Y:S05]  /*f560*/  WARPSYNC.COLLECTIVE R15, `(.L_x_138) ;  /* 0x000000000f087348 */ /* 0x001fea0003c00000 */
[----:B------:R1:W2:Y:S02]  /*f570*/  SHFL.IDX P6, R14, R13, R12, R11 ;  /* 0x0000000c0d0e7389 */ /* 0x0002a400000c000b */
[----:B012---:R-:W-:Y:S01]  /*f580*/  ENDCOLLECTIVE ;  /* 0x000000000000791b */ /* 0x007fe20003800000 */
.L_x_138:
[----:B------:R-:W-:Y:S02]  /*f590*/  IMAD.MOV.U32 R13, RZ, RZ, R0 ;  /* 0x000000ffff0d7224 */ /* 0x000fe400078e0000 */
[----:B------:R-:W-:Y:S02]  /*f5a0*/  IMAD.MOV.U32 R12, RZ, RZ, 0x5 ;  /* 0x00000005ff0c7424 */ /* 0x000fe400078e00ff */
[----:B------:R-:W-:-:S07]  /*f5b0*/  IMAD.MOV.U32 R9, RZ, RZ, R14 ;  /* 0x000000ffff097224 */ /* 0x000fce00078e000e */
[----:B------:R-:W-:Y:S05]  /*f5c0*/  WARPSYNC.COLLECTIVE R15, `(.L_x_139) ;  /* 0x000000000f087348 */ /* 0x000fea0003c00000 */
[----:B------:R0:W1:Y:S02]  /*f5d0*/  SHFL.IDX P6, R14, R13, R12, R11 ;  /* 0x0000000c0d0e7389 */ /* 0x00006400000c000b */
[----:B01----:R-:W-:Y:S01]  /*f5e0*/  ENDCOLLECTIVE ;  /* 0x000000000000791b */ /* 0x003fe20003800000 */
.L_x_139:
        /* <DEDUP_REMOVED lines=8> */
[----:B------:R-:W-:Y:S04]  /*f670*/  @P2 LDGSTS.E.BYPASS.LTC128B.128 [R5+0x2a400], desc[UR50][R2.64], !P3 ;  /* 0x2a40000002052fae */ /* 0x000fe8000d901d72 */
[----:B------:R0:W-:Y:S01]  /*f680*/  @P2 LDGSTS.E.BYPASS.LTC128B.128 [R5+0x2e400], desc[UR50][R2.64+0x80], !P1 ;  /* 0x2e40008002052fae */ /* 0x0001e2000c901d72 */
[----:B------:R-:W-:Y:S01]  /*f690*/  ISETP.GE.AND P2, PT, R20, 0x51, PT ;  /* 0x000000511400780c */ /* 0x000fe20003f46270 */
[----:B0-----:R-:W-:-:S12]  /*f6a0*/  IMAD.MOV.U32 R2, RZ, RZ, R14 ;  /* 0x000000ffff027224 */ /* 0x001fd800078e000e */
[----:B------:R-:W-:Y:S05]  /*f6b0*/  WARPSYNC.COLLECTIVE R15, `(.L_x_140) ;  /* 0x000000000f087348 */ /* 0x000fea0003c00000 */
[----:B------:R0:W1:Y:S02]  /*f6c0*/  SHFL.IDX P6, R14, R13, R12, R11 ;  /* 0x0000000c0d0e7389 */ /* 0x00006400000c000b */
[----:B01----:R-:W-:Y:S01]  /*f6d0*/  ENDCOLLECTIVE ;  /* 0x000000000000791b */ /* 0x003fe20003800000 */
.L_x_140:
[----:B------:R-:W-:Y:S02]  /*f6e0*/  IMAD.MOV.U32 R13, RZ, RZ, R0 ;  /* 0x000000ffff0d7224 */ /* 0x000fe400078e0000 */
[----:B------:R-:W-:-:S05]  /*f6f0*/  IMAD.MOV.U32 R11, RZ, RZ, R14 ;  /* 0x000000ffff0b7224 */ /* 0x000fca00078e000e */
        /* <DEDUP_REMOVED lines=13> */
.L_x_141:
        /* <DEDUP_REMOVED lines=10> */
.L_x_142:
[----:B------:R-:W-:Y:S02]  /*f870*/  IMAD.MOV.U32 R12, RZ, RZ, 0x7 ;  /* 0x00000007ff0c7424 */ /* 0x000fe400078e00ff */
[----:B------:R-:W-:-:S05]  /*f880*/  IMAD.MOV.U32 R13, RZ, RZ, R14 ;  /* 0x000000ffff0d7224 */ /* 0x000fca00078e000e */
        /* <DEDUP_REMOVED lines=8> */
.L_x_143:
[----:B------:R-:W-:Y:S01]  /*f910*/  @!PT LDS RZ, [RZ] ;  /* 0x00000000fffff984 */ /* 0x000fe20000000800 */
[----:B------:R-:W-:Y:S01]  /*f920*/  @!PT LDS RZ, [RZ] ;  /* 0x00000000fffff984 */ /* 0x000fe20000000800 */
[----:B------:R-:W-:Y:S01]  /*f930*/  @!PT LDS RZ, [RZ] ;  /* 0x00000000fffff984 */ /* 0x000fe20000000800 */
[----:B------:R0:W-:Y:S04]  /*f940*/  @P2 LDGSTS.E.BYPASS.LTC128B.128 [R5+0x2b400], desc[UR50][R2.64], !P3 ;  /* 0x2b40000002052fae */ /* 0x0001e8000d901d72 */
[----:B------:R0:W-:Y:S01]  /*f950*/  @P2 LDGSTS.E.BYPASS.LTC128B.128 [R5+0x2f400], desc[UR50][R2.64+0x80], !P1 ;  /* 0x2f40008002052fae */ /* 0x0001e2000c901d72 */
[----:B------:R-:W-:Y:S02]  /*f960*/  IMAD.MOV.U32 R13, RZ, RZ, R4 ;  /* 0x000000ffff0d7224 */ /* 0x000fe400078e0004 */
[----:B------:R-:W-:-:S07]  /*f970*/  IMAD.MOV.U32 R0, RZ, RZ, R14 ;  /* 0x000000ffff007224 */ /* 0x000fce00078e000e */
[----:B0-----:R-:W-:Y:S05]  /*f980*/  WARPSYNC.COLLECTIVE R15, `(.L_x_144) ;  /* 0x000000000f087348 */ /* 0x001fea0003c00000 */
[----:B------:R1:W2:Y:S02]  /*f990*/  SHFL.IDX P6, R14, R13, R12, R11 ;  /* 0x0000000c0d0e7389 */ /* 0x0002a400000c000b */
[----:B012---:R-:W-:Y:S01]  /*f9a0*/  ENDCOLLECTIVE ;  /* 0x000000000000791b */ /* 0x007fe20003800000 */
.L_x_144:
[----:B------:R-:W-:Y:S05]  /*f9b0*/  BRA `(.L_x_145) ;  /* 0xffffffb400787947 */ /* 0x000fea000383ffff */
.L_x_60:
[----:B------:R-:W-:Y:S02]  /*f9c0*/  IMAD.MOV.U32 R13, RZ, RZ, R5 ;  /* 0x000000ffff0d7224 */ /* 0x000fe400078e0005 */
[----:B------:R-:W-:Y:S02]  /*f9d0*/  IMAD.MOV.U32 R12, RZ, RZ, RZ ;  /* 0x000000ffff0c7224 */ /* 0x000fe400078e00ff */
[----:B------:R-:W-:Y:S02]  /*f9e0*/  IMAD.MOV.U32 R11, RZ, RZ, 0x181f ;  /* 0x0000181fff0b7424 */ /* 0x000fe400078e00ff */
[----:B------:R-:W-:Y:S02]  /*f9f0*/  IMAD.MOV.U32 R15, RZ, RZ, -0x1 ;  /* 0xffffffffff0f7424 */ /* 0x000fe400078e00ff */
[----:B------:R-:W-:-:S07]  /*fa00*/  IMAD.IADD R4, R10, 0x1, R4 ;  /* 0x000000010a047824 */ /* 0x000fce00078e0204 */
[----:B------:R-:W-:Y:S05]  /*fa10*/  WARPSYNC.COLLECTIVE R15, `(.L_x_146) ;  /* 0x000000000f087348 */ /* 0x000fea0003c00000 */
[----:B------:R0:W1:Y:S02]  /*fa20*/  SHFL.IDX P6, R14, R13, R12, R11 ;  /* 0x0000000c0d0e7389 */ /* 0x00006400000c000b */
[----:B01----:R-:W-:Y:S01]  /*fa30*/  ENDCOLLECTIVE ;  /* 0x000000000000791b */ /* 0x003fe20003800000 */
.L_x_146:
[C---:B------:R-:W-:Y:S01]  /*fa40*/  VIADD R6, R4.reuse, 0x10 ;  /* 0x0000001004067836 */ /* 0x040fe20000000000 */
[----:B------:R-:W-:Y:S01]  /*fa50*/  ISETP.GE.AND P1, PT, R4, UR40, PT ;  /* 0x0000002804007c0c */ /* 0x000fe2000bf26270 */
[----:B------:R-:W-:Y:S02]  /*fa60*/  IMAD.MOV.U32 R13, RZ, RZ, R0 ;  /* 0x000000ffff0d7224 */ /* 0x000fe400078e0000 */
[----:B------:R-:W-:-:S10]  /*fa70*/  IMAD.MOV.U32 R2, RZ, RZ, R14 ;  /* 0x000000ffff027224 */ /* 0x000fd400078e000e */
[----:B------:R-:W-:Y:S05]  /*fa80*/  WARPSYNC.COLLECTIVE R15, `(.L_x_147) ;  /* 0x000000000f087348 */ /* 0x000fea0003c00000 */
[----:B------:R0:W1:Y:S02]  /*fa90*/  SHFL.IDX P6, R14, R13, R12, R11 ;  /* 0x0000000c0d0e7389 */ /* 0x00006400000c000b */
[----:B01----:R-:W-:Y:S01]  /*faa0*/  ENDCOLLECTIVE ;  /* 0x000000000000791b */ /* 0x003fe20003800000 */
.L_x_147:
[----:B------:R-:W-:Y:S02]  /*fab0*/  IMAD.MOV.U32 R13, RZ, RZ, R5 ;  /* 0x000000ffff0d7224 */ /* 0x000fe400078e0005 */
[----:B------:R-:W-:Y:S01]  /*fac0*/  IMAD.MOV.U32 R12, RZ, RZ, 0x1 ;  /* 0x00000001ff0c7424 */ /* 0x000fe200078e00ff */
[----:B------:R-:W-:-:S05]  /*fad0*/  @!P1 IADD3 R14, P0, R30, R14, RZ ;  /* 0x0000000e1e0e9210 */ /* 0x000fca0007f1e0ff */
[----:B------:R-:W-:Y:S02]  /*fae0*/  @!P1 IMAD.X R3, RZ, RZ, R2, P0 ;  /* 0x000000ffff039224 */ /* 0x000fe400000e0602 */
[----:B------:R-:W-:-:S07]  /*faf0*/  @!P1 IMAD.MOV.U32 R2, RZ, RZ, R14 ;  /* 0x000000ffff029224 */ /* 0x000fce00078e000e */
[----:B------:R-:W-:Y:S05]  /*fb00*/  WARPSYNC.COLLECTIVE R15, `(.L_x_148) ;  /* 0x000000000f087348 */ /* 0x000fea0003c00000 */
[----:B------:R0:W1:Y:S02]  /*fb10*/  SHFL.IDX P6, R14, R13, R12, R11 ;  /* 0x0000000c0d0e7389 */ /* 0x00006400000c000b */
[----:B01----:R-:W-:Y:S01]  /*fb20*/  ENDCOLLECTIVE ;  /* 0x000000000000791b */ /* 0x003fe20003800000 */
.L_x_148:
[----:B------:R-:W-:Y:S01]  /*fb30*/  @!PT LDS RZ, [RZ] ;  /* 0x00000000fffff984 */ /* 0x000fe20000000800 */
[----:B------:R-:W-:Y:S01]  /*fb40*/  @!PT LDS RZ, [RZ] ;  /* 0x00000000fffff984 */ /* 0x000fe20000000800 */
[----:B------:R-:W-:Y:S01]  /*fb50*/  @!PT LDS RZ, [RZ] ;  /* 0x00000000fffff984 */ /* 0x000fe20000000800 */
[----:B------:R0:W-:Y:S04]  /*fb60*/  @!P1 LDGSTS.E.BYPASS.LTC128B.128 [R8+0x20400], desc[UR50][R2.64], !P4 ;  /* 0x2040000002089fae */ /* 0x0001e8000e101d72 */
[----:B------:R0:W-:Y:S01]  /*fb70*/  @!P1 LDGSTS.E.BYPASS.LTC128B.128 [R8+0x24400], desc[UR50][R2.64+0x80], !P5 ;  /* 0x2440008002089fae */ /* 0x0001e2000e901d72 */
[----:B------:R-:W-:Y:S01]  /*fb80*/  ISETP.GE.AND P1, PT, R6, UR40, PT ;  /* 0x0000002806007c0c */ /* 0x000fe2000bf26270 */
[----:B------:R-:W-:Y:S02]  /*fb90*/  IMAD.MOV.U32 R13, RZ, RZ, R0 ;  /* 0x000000ffff0d7224 */ /* 0x000fe400078e0000 */
[----:B------:R-:W-:-:S10]  /*fba0*/  IMAD.MOV.U32 R6, RZ, RZ, R14 ;  /* 0x000000ffff067224 */ /* 0x000fd400078e000e */
[----:B0-----:R-:W-:Y:S05]  /*fbb0*/  WARPSYNC.COLLECTIVE R15, `(.L_x_149) ;  /* 0x000000000f087348 */ /* 0x001fea0003c00000 */
[----:B------:R1:W2:Y:S02]  /*fbc0*/  SHFL.IDX P6, R14, R13, R12, R11 ;  /* 0x0000000c0d0e7389 */ /* 0x0002a400000c000b */
[----:B012---:R-:W-:Y:S01]  /*fbd0*/  ENDCOLLECTIVE ;  /* 0x000000000000791b */ /* 0x007fe20003800000 */
.L_x_149:
[----:B------:R-:W-:Y:S02]  /*fbe0*/  IMAD.MOV.U32 R13, RZ, RZ, R5 ;  /* 0x000000ffff0d7224 */ /* 0x000fe400078e0005 */
[----:B------:R-:W-:Y:S01]  /*fbf0*/  IMAD.MOV.U32 R12, RZ, RZ, 0x2 ;  /* 0x00000002ff0c7424 */ /* 0x000fe200078e00ff */
[----:B------:R-:W-:-:S05]  /*fc00*/  @!P1 IADD3 R14, P0, R30, R14, RZ ;  /* 0x0000000e1e0e9210 */ /* 0x000fca0007f1e0ff */
[----:B------:R-:W-:-:S08]  /*fc10*/  @!P1 IMAD.MOV.U32 R2, RZ, RZ, R14 ;  /* 0x000000ffff029224 */ /* 0x000fd000078e000e */
[----:B------:R-:W-:Y:S05]  /*fc20*/  WARPSYNC.COLLECTIVE R15, `(.L_x_150) ;  /* 0x000000000f087348 */ /* 0x000fea0003c00000 */
[----:B------:R0:W1:Y:S02]  /*fc30*/  SHFL.IDX P6, R14, R13, R12, R11 ;  /* 0x0000000c0d0e7389 */ /* 0x00006400000c000b */
[----:B01----:R-:W-:Y:S01]  /*fc40*/  ENDCOLLECTIVE ;  /* 0x000000000000791b */ /* 0x003fe20003800000 */
.L_x_150:
[----:B------:R-:W-:Y:S02]  /*fc50*/  @!P1 IMAD.X R7, RZ, RZ, R6, P0 ;  /* 0x000000ffff079224 */ /* 0x000fe400000e0606 */
[----:B------:R-:W-:Y:S02]  /*fc60*/  VIADD R6, R4, 0x20 ;  /* 0x0000002004067836 */ /* 0x000fe40000000000 */
[----:B------:R-:W-:-:S05]  /*fc70*/  @!P1 IMAD.MOV.U32 R3, RZ, RZ, R7 ;  /* 0x000000ffff039224 */ /* 0x000fca00078e0007 */
[----:B------:R-:W-:Y:S01]  /*fc80*/  @!PT LDS RZ, [RZ] ;  /* 0x00000000fffff984 */ /* 0x000fe20000000800 */
[----:B------:R-:W-:Y:S01]  /*fc90*/  @!PT LDS RZ, [RZ] ;  /* 0x00000000fffff984 */ /* 0x000fe20000000800 */
[----:B------:R-:W-:Y:S01]  /*fca0*/  @!PT LDS RZ, [RZ] ;  /* 0x00000000fffff984 */ /* 0x000fe20000000800 */
[----:B------:R0:W-:Y:S01]  /*fcb0*/  @!P1 LDGSTS.E.BYPASS.LTC128B.128 [R8+0x20c00], desc[UR50][R2.64], !P4 ;  /* 0x20c0000002089fae */ /* 0x0001e2000e101d72 */
[----:B------:R-:W-:-:S03]  /*fcc0*/  IMAD.MOV.U32 R13, RZ, RZ, R0 ;  /* 0x000000ffff0d7224 */ /* 0x000fc600078e0000 */
[----:B------:R0:W-:Y:S01]  /*fcd0*/  @!P1 LDGSTS.E.BYPASS.LTC128B.128 [R8+0x24c00], desc[UR50][R2.64+0x80], !P5 ;  /* 0x24c0008002089fae */ /* 0x0001e2000e901d72 */
[----:B------:R-:W-:Y:S01]  /*fce0*/  ISETP.GE.AND P1, PT, R6, UR40, PT ;  /* 0x0000002806007c0c */ /* 0x000fe2000bf26270 */
[----:B------:R-:W-:-:S12]  /*fcf0*/  IMAD.MOV.U32 R6, RZ, RZ, R14 ;  /* 0x000000ffff067224 */ /* 0x000fd800078e000e */
[----:B0-----:R-:W-:Y:S05]  /*fd00*/  WARPSYNC.COLLECTIVE R15, `(.L_x_151) ;  /* 0x000000000f087348 */ /* 0x001fea0003c00000 */
[----:B------:R1:W2:Y:S02]  /*fd10*/  SHFL.IDX P6, R14, R13, R12, R11 ;  /* 0x0000000c0d0e7389 */ /* 0x0002a400000c000b */
[----:B012---:R-:W-:Y:S01]  /*fd20*/  ENDCOLLECTIVE ;  /* 0x000000000000791b */ /* 0x007fe20003800000 */
.L_x_151:
[----:B------:R-:W-:Y:S02]  /*fd30*/  IMAD.MOV.U32 R13, RZ, RZ, R5 ;  /* 0x000000ffff0d7224 */ /* 0x000fe400078e0005 */
[----:B------:R-:W-:Y:S01]  /*fd40*/  IMAD.MOV.U32 R12, RZ, RZ, 0x3 ;  /* 0x00000003ff0c7424 */ /* 0x000fe200078e00ff */
[----:B------:R-:W-:-:S05]  /*fd50*/  @!P1 IADD3 R14, P0, R30, R14, RZ ;  /* 0x0000000e1e0e9210 */ /* 0x000fca0007f1e0ff */
[----:B------:R-:W-:-:S08]  /*fd60*/  @!P1 IMAD.MOV.U32 R2, RZ, RZ, R14 ;  /* 0x000000ffff029224 */ /* 0x000fd000078e000e */
[----:B------:R-:W-:Y:S05]  /*fd70*/  WARPSYNC.COLLECTIVE R15, `(.L_x_152) ;  /* 0x000000000f087348 */ /* 0x000fea0003c00000 */
[----:B------:R0:W1:Y:S02]  /*fd80*/  SHFL.IDX P6, R14, R13, R12, R11 ;  /* 0x0000000c0d0e7389 */ /* 0x00006400000c000b */
[----:B01----:R-:W-:Y:S01]  /*fd90*/  ENDCOLLECTIVE ;  /* 0x000000000000791b */ /* 0x003fe20003800000 */
.L_x_152:
        /* <DEDUP_REMOVED lines=14> */
.L_x_153:
[----:B------:R-:W-:Y:S02]  /*fe80*/  IMAD.MOV.U32 R13, RZ, RZ, R5 ;  /* 0x000000ffff0d7224 */ /* 0x000fe400078e0005 */
[----:B------:R-:W-:Y:S01]  /*fe90*/  IMAD.MOV.U32 R12, RZ, RZ, 0x4 ;  /* 0x00000004ff0c7424 */ /* 0x000fe200078e00ff */
[----:B------:R-:W-:-:S05]  /*fea0*/  @!P1 IADD3 R14, P0, R30, R14, RZ ;  /* 0x0000000e1e0e9210 */ /* 0x000fca0007f1e0ff */
[----:B------:R-:W-:-:S08]  /*feb0*/  @!P1 IMAD.MOV.U32 R2, RZ, RZ, R14 ;  /* 0x000000ffff029224 */ /* 0x000fd000078e000e */
[----:B------:R-:W-:Y:S05]  /*fec0*/  WARPSYNC.COLLECTIVE R15, `(.L_x_154) ;  /* 0x000000000f087348 */ /* 0x000fea0003c00000 */
[----:B------:R0:W1:Y:S02]  /*fed0*/  SHFL.IDX P6, R14, R13, R12, R11 ;  /* 0x0000000c0d0e7389 */ /* 0x00006400000c000b */
[----:B01----:R-:W-:Y:S01]  /*fee0*/  ENDCOLLECTIVE ;  /* 0x000000000000791b */ /* 0x003fe20003800000 */
.L_x_154:
        /* <DEDUP_REMOVED lines=14> */
.L_x_155:
[----:B------:R-:W-:Y:S02]  /*ffd0*/  IMAD.MOV.U32 R13, RZ, RZ, R5 ;  /* 0x000000ffff0d7224 */ /* 0x000fe400078e0005 */
[----:B------:R-:W-:Y:S01]  /*ffe0*/  IMAD.MOV.U32 R12, RZ, RZ, 0x5 ;  /* 0x00000005ff0c7424 */ /* 0x000fe200078e00ff */
[----:B------:R-:W-:-:S05]  /*fff0*/  @!P1 IADD3 R14, P0, R30, R14, RZ ;  /* 0x0000000e1e0e9210 */ /* 0x000fca0007f1e0ff */
[----:B------:R-:W-:-:S08]  /*10000*/  @!P1 IMAD.MOV.U32 R2, RZ, RZ, R14 ;  /* 0x000000ffff029224 */ /* 0x000fd000078e000e */
[----:B------:R-:W-:Y:S05]  /*10010*/  WARPSYNC.COLLECTIVE R15, `(.L_x_156) ;  /* 0x000000000f087348 */ /* 0x000fea0003c00000 */
[----:B------:R0:W1:Y:S02]  /*10020*/  SHFL.IDX P6, R14, R13, R12, R11 ;  /* 0x0000000c0d0e7389 */ /* 0x00006400000c000b */
[----:B01----:R-:W-:Y:S01]  /*10030*/  ENDCOLLECTIVE ;  /* 0x000000000000791b */ /* 0x003fe20003800000 */
.L_x_156:
        /* <DEDUP_REMOVED lines=14> */
.L_x_157:
[----:B------:R-:W-:Y:S02]  /*10120*/  IMAD.MOV.U32 R13, RZ, RZ, R5 ;  /* 0x000000ffff0d7224 */ /* 0x000fe400078e0005 */
[----:B------:R-:W-:Y:S01]  /*10130*/  IMAD.MOV.U32 R12, RZ, RZ, 0x6 ;  /* 0x00000006ff0c7424 */ /* 0x000fe200078e00ff */
[----:B------:R-:W-:-:S05]  /*10140*/  @!P1 IADD3 R14, P0, R30, R14, RZ ;  /* 0x0000000e1e0e9210 */ /* 0x000fca0007f1e0ff */
[----:B------:R-:W-:-:S08]  /*10150*/  @!P1 IMAD.MOV.U32 R2, RZ, RZ, R14 ;  /* 0x000000ffff029224 */ /* 0x000fd000078e000e */
[----:B------:R-:W-:Y:S05]  /*10160*/  WARPSYNC.COLLECTIVE R15, `(.L_x_158) ;  /* 0x000000000f087348 */ /* 0x000fea0003c00000 */
[----:B------:R0:W1:Y:S02]  /*10170*/  SHFL.IDX P6, R14, R13, R12, R11 ;  /* 0x0000000c0d0e7389 */ /* 0x00006400000c000b */
[----:B01----:R-:W-:Y:S01]  /*10180*/  ENDCOLLECTIVE ;  /* 0x000000000000791b */ /* 0x003fe20003800000 */
.L_x_158:
        /* <DEDUP_REMOVED lines=14> */
.L_x_159:
[----:B------:R-:W-:Y:S02]  /*10270*/  IMAD.MOV.U32 R13, RZ, RZ, R5 ;  /* 0x000000ffff0d7224 */ /* 0x000fe400078e0005 */
[----:B------:R-:W-:Y:S01]  /*10280*/  IMAD.MOV.U32 R12, RZ, RZ, 0x7 ;  /* 0x00000007ff0c7424 */ /* 0x000fe200078e00ff */
[----:B------:R-:W-:-:S05]  /*10290*/  @!P1 IADD3 R14, P0, R30, R14, RZ ;  /* 0x0000000e1e0e9210 */ /* 0x000fca0007f1e0ff */
[----:B------:R-:W-:-:S08]  /*102a0*/  @!P1 IMAD.MOV.U32 R2, RZ, RZ, R14 ;  /* 0x000000ffff029224 */ /* 0x000fd000078e000e */
[----:B------:R-:W-:Y:S05]  /*102b0*/  WARPSYNC.COLLECTIVE R15, `(.L_x_160) ;  /* 0x000000000f087348 */ /* 0x000fea0003c00000 */
[----:B------:R0:W1:Y:S02]  /*102c0*/  SHFL.IDX P6, R14, R13, R12, R11 ;  /* 0x0000000c0d0e7389 */ /* 0x00006400000c000b */
[----:B01----:R-:W-:Y:S01]  /*102d0*/  ENDCOLLECTIVE ;  /* 0x000000000000791b */ /* 0x003fe20003800000 */
.L_x_160:
[----:B------:R-:W-:-:S04]  /*102e0*/  @!P1 IMAD.X R7, RZ, RZ, R6, P0 ;  /* 0x000000ffff079224 */ /* 0x000fc800000e0606 */
[----:B------:R-:W-:-:S05]  /*102f0*/  @!P1 IMAD.MOV.U32 R3, RZ, RZ, R7 ;  /* 0x000000ffff039224 */ /* 0x000fca00078e0007 */
[----:B------:R-:W-:Y:S01]  /*10300*/  @!PT LDS RZ, [RZ] ;  /* 0x00000000fffff984 */ /* 0x000fe20000000800 */
[----:B------:R-:W-:Y:S01]  /*10310*/  @!PT LDS RZ, [RZ] ;  /* 0x00000000fffff984 */ /* 0x000fe20000000800 */
[----:B------:R-:W-:Y:S01]  /*10320*/  @!PT LDS RZ, [RZ] ;  /* 0x00000000fffff984 */ /* 0x000fe20000000800 */
[----:B------:R0:W-:Y:S01]  /*10330*/  @!P1 LDGSTS.E.BYPASS.LTC128B.128 [R8+0x23400], desc[UR50][R2.64], !P4 ;  /* 0x2340000002089fae */ /* 0x0001e2000e101d72 */
[----:B------:R-:W-:-:S03]  /*10340*/  IMAD.MOV.U32 R13, RZ, RZ, R0 ;  /* 0x000000ffff0d7224 */ /* 0x000fc600078e0000 */
[----:B------:R0:W-:Y:S01]  /*10350*/  @!P1 LDGSTS.E.BYPASS.LTC128B.128 [R8+0x27400], desc[UR50][R2.64+0x80], !P5 ;  /* 0x2740008002089fae */ /* 0x0001e2000e901d72 */
[----:B------:R-:W-:-:S07]  /*10360*/  IMAD.MOV.U32 R6, RZ, RZ, R14 ;  /* 0x000000ffff067224 */ /* 0x000fce00078e000e */
[----:B0-----:R-:W-:Y:S05]  /*10370*/  WARPSYNC.COLLECTIVE R15, `(.L_x_161) ;  /* 0x000000000f087348 */ /* 0x001fea0003c00000 */
[----:B------:R1:W2:Y:S02]  /*10380*/  SHFL.IDX P6, R14, R13, R12, R11 ;  /* 0x0000000c0d0e7389 */ /* 0x0002a400000c000b */
[----:B012---:R-:W-:Y:S01]  /*10390*/  ENDCOLLECTIVE ;  /* 0x000000000000791b */ /* 0x007fe20003800000 */
.L_x_161:
[----:B------:R-:W-:Y:S05]  /*103a0*/  BRA `(.L_x_162) ;  /* 0xffffffb400a87947 */ /* 0x000fea000383ffff */
.L_x_61:
[----:B0-----:R0:W1:Y:S02]  /*103b0*/  SYNCS.PHASECHK.TRANS64.TRYWAIT P0, [R19+URZ+0x38820], R0 ;  /* 0x03882000130075a7 */ /* 0x001064000800017f */
[----:B-1----:R-:W-:Y:S05]  /*103c0*/  @!P0 NANOSLEEP.SYNCS 0x989680 ;  /* 0x009896800000895d */ /* 0x002fea0003900000 */
[----:B------:R-:W1:Y:S02]  /*103d0*/  @!P0 SYNCS.PHASECHK.TRANS64 P0, [R19+URZ+0x38820], R0 ;  /* 0x03882000130085a7 */ /* 0x000e64000800007f */
[----:B-1----:R-:W-:Y:S05]  /*103e0*/  @!P0 BRA `(.L_x_61) ;  /* 0xfffffffc00f08947 */ /* 0x002fea000383ffff */
[----:B------:R-:W-:Y:S05]  /*103f0*/  BRA `(.L_x_163) ;  /* 0xffffffb400e07947 */ /* 0x000fea000383ffff */
.L_x_65:
[----:B0-----:R0:W1:Y:S02]  /*10400*/  SYNCS.PHASECHK.TRANS64.TRYWAIT P0, [R0+URZ+0x38880], R18 ;  /* 0x03888012000075a7 */ /* 0x001064000800017f */
[----:B-1----:R-:W-:Y:S05]  /*10410*/  @!P0 NANOSLEEP.SYNCS 0x989680 ;  /* 0x009896800000895d */ /* 0x002fea0003900000 */
[----:B------:R-:W1:Y:S02]  /*10420*/  @!P0 SYNCS.PHASECHK.TRANS64 P0, [R0+URZ+0x38880], R18 ;  /* 0x03888012000085a7 */ /* 0x000e64000800007f */
[----:B-1----:R-:W-:Y:S05]  /*10430*/  @!P0 BRA `(.L_x_65) ;  /* 0xfffffffc00f08947 */ /* 0x002fea000383ffff */
[----:B------:R-:W-:Y:S05]  /*10440*/  BRA `(.L_x_164) ;  /* 0xffffffb800987947 */ /* 0x000fea000383ffff */
.L_x_66:
        /* <DEDUP_REMOVED lines=8> */
.L_x_166:
[----:B------:R-:W-:Y:S05]  /*104d0*/  BSYNC B0 ;  /* 0x0000000000007941 */ /* 0x000fea0003800000 */
.L_x_165:
[----:B------:R-:W-:Y:S02]  /*104e0*/  IMAD.MOV.U32 R13, RZ, RZ, R8 ;  /* 0x000000ffff0d7224 */ /* 0x000fe400078e0008 */
[----:B------:R-:W-:Y:S02]  /*104f0*/  IMAD.MOV.U32 R12, RZ, RZ, RZ ;  /* 0x000000ffff0c7224 */ /* 0x000fe400078e00ff */
[----:B------:R-:W-:Y:S02]  /*10500*/  IMAD.MOV.U32 R11, RZ, RZ, 0x181f ;  /* 0x0000181fff0b7424 */ /* 0x000fe400078e00ff */
[----:B------:R-:W-:Y:S02]  /*10510*/  IMAD.MOV.U32 R15, RZ, RZ, -0x1 ;  /* 0xffffffffff0f7424 */ /* 0x000fe400078e00ff */
[----:B------:R-:W-:Y:S02]  /*10520*/  IMAD.MOV.U32 R3, RZ, RZ, R14 ;  /* 0x000000ffff037224 */ /* 0x000fe400078e000e */
[----:B------:R-:W-:-:S07]  /*10530*/  VIADD R4, R4, UR41 ;  /* 0x0000002904047c36 */ /* 0x000fce0008000000 */
[----:B------:R-:W-:Y:S05]  /*10540*/  WARPSYNC.COLLECTIVE R15, `(.L_x_167) ;  /* 0x000000000f087348 */ /* 0x000fea0003c00000 */
[----:B------:R0:W1:Y:S02]  /*10550*/  SHFL.IDX P6, R14, R13, R12, R11 ;  /* 0x0000000c0d0e7389 */ /* 0x00006400000c000b */
[----:B01----:R-:W-:Y:S01]  /*10560*/  ENDCOLLECTIVE ;  /* 0x000000000000791b */ /* 0x003fe20003800000 */
.L_x_167:
[----:B------:R-:W-:Y:S02]  /*10570*/  IMAD.MOV.U32 R13, RZ, RZ, R7 ;  /* 0x000000ffff0d7224 */ /* 0x000fe400078e0007 */
[----:B------:R-:W-:Y:S02]  /*10580*/  IMAD.MOV.U32 R12, RZ, RZ, 0x1 ;  /* 0x00000001ff0c7424 */ /* 0x000fe400078e00ff */
[----:B------:R-:W-:-:S07]  /*10590*/  IMAD.MOV.U32 R2, RZ, RZ, R14 ;  /* 0x000000ffff027224 */ /* 0x000fce00078e000e */
[----:B------:R-:W-:Y:S05]  /*105a0*/  WARPSYNC.COLLECTIVE R15, `(.L_x_168) ;  /* 0x000000000f087348 */ /* 0x000fea0003c00000 */
[----:B------:R0:W1:Y:S02]  /*105b0*/  SHFL.IDX P6, R14, R13, R12, R11 ;  /* 0x0000000c0d0e7389 */ /* 0x00006400000c000b */
[----:B01----:R-:W-:Y:S01]  /*105c0*/  ENDCOLLECTIVE ;  /* 0x000000000000791b */ /* 0x003fe20003800000 */
.L_x_168:
[----:B------:R-:W-:-:S05]  /*105d0*/  IADD3 R2, P0, R30, R2, RZ ;  /* 0x000000021e027210 */ /* 0x000fca0007f1e0ff */
[----:B------:R-:W-:-:S05]  /*105e0*/  IMAD.X R3, RZ, RZ, R3, P0 ;  /* 0x000000ffff037224 */ /* 0x000fca00000e0603 */
[----:B------:R-:W-:Y:S01]  /*105f0*/  @!PT LDS RZ, [RZ] ;  /* 0x00000000fffff984 */ /* 0x000fe20000000800 */
[----:B------:R-:W-:Y:S01]  /*10600*/  @!PT LDS RZ, [RZ] ;  /* 0x00000000fffff984 */ /* 0x000fe20000000800 */
[----:B------:R-:W-:Y:S01]  /*10610*/  @!PT LDS RZ, [RZ] ;  /* 0x00000000fffff984 */ /* 0x000fe20000000800 */
[----:B------:R-:W-:Y:S01]  /*10620*/  LDGSTS.E.BYPASS.LTC128B.128 [R4+0x10400], desc[UR50][R2.64], !P3 ;  /* 0x1040000002047fae */ /* 0x000fe2000d901d72 */
[----:B------:R-:W-:-:S03]  /*10630*/  IMAD.MOV.U32 R13, RZ, RZ, R8 ;  /* 0x000000ffff0d7224 */ /* 0x000fc600078e0008 */
[----:B------:R0:W-:Y:S02]  /*10640*/  LDGSTS.E.BYPASS.LTC128B.128 [R4+0x14400], desc[UR50][R2.64+0x80], !P2 ;  /* 0x1440008002047fae */ /* 0x0001e4000d101d72 */
[----:B0-----:R-:W-:-:S07]  /*10650*/  IMAD.MOV.U32 R3, RZ, RZ, R14 ;  /* 0x000000ffff037224 */ /* 0x001fce00078e000e */
[----:B------:R-:W-:Y:S05]  /*10660*/  WARPSYNC.COLLECTIVE R15, `(.L_x_169) ;  /* 0x000000000f087348 */ /* 0x000fea0003c00000 */
[----:B------:R0:W1:Y:S02]  /*10670*/  SHFL.IDX P6, R14, R13, R12, R11 ;  /* 0x0000000c0d0e7389 */ /* 0x00006400000c000b */
[----:B01----:R-:W-:Y:S01]  /*10680*/  ENDCOLLECTIVE ;  /* 0x000000000000791b */ /* 0x003fe20003800000 */
.L_x_169:
[----:B------:R-:W-:Y:S02]  /*10690*/  IMAD.MOV.U32 R13, RZ, RZ, R7 ;  /* 0x000000ffff0d7224 */ /* 0x000fe400078e0007 */
[----:B------:R-:W-:Y:S02]  /*106a0*/  IMAD.MOV.U32 R12, RZ, RZ, 0x2 ;  /* 0x00000002ff0c7424 */ /* 0x000fe400078e00ff */
[----:B------:R-:W-:-:S07]  /*106b0*/  IMAD.MOV.U32 R2, RZ, RZ, R14 ;  /* 0x000000ffff027224 */ /* 0x000fce00078e000e */
[----:B------:R-:W-:Y:S05]  /*106c0*/  WARPSYNC.COLLECTIVE R15, `(.L_x_170) ;  /* 0x000000000f087348 */ /* 0x000fea0003c00000 */
[----:B------:R0:W1:Y:S02]  /*106d0*/  SHFL.IDX P6, R14, R13, R12, R11 ;  /* 0x0000000c0d0e7389 */ /* 0x00006400000c000b */
[----:B01----:R-:W-:Y:S01]  /*106e0*/  ENDCOLLECTIVE ;  /* 0x000000000000791b */ /* 0x003fe20003800000 */
.L_x_170:
        /* <DEDUP_REMOVED lines=12> */
.L_x_171:
[----:B------:R-:W-:Y:S02]  /*107b0*/  IMAD.MOV.U32 R13, RZ, RZ, R7 ;  /* 0x000000ffff0d7224 */ /* 0x000fe400078e0007 */
[----:B------:R-:W-:Y:S02]  /*107c0*/  IMAD.MOV.U32 R12, RZ, RZ, 0x3 ;  /* 0x00000003ff0c7424 */ /* 0x000fe400078e00ff */
[----:B------:R-:W-:-:S07]  /*107d0*/  IMAD.MOV.U32 R2, RZ, RZ, R14 ;  /* 0x000000ffff027224 */ /* 0x000fce00078e000e */
[----:B------:R-:W-:Y:S05]  /*107e0*/  WARPSYNC.COLLECTIVE R15, `(.L_x_172) ;  /* 0x000000000f087348 */ /* 0x000fea0003c00000 */
[----:B------:R0:W1:Y:S02]  /*107f0*/  SHFL.IDX P6, R14, R13, R12, R11 ;  /* 0x0000000c0d0e7389 */ /* 0x00006400000c000b */
[----:B01----:R-:W-:Y:S01]  /*10800*/  ENDCOLLECTIVE ;  /* 0x000000000000791b */ /* 0x003fe20003800000 */
.L_x_172:
        /* <DEDUP_REMOVED lines=12> */
.L_x_173:
[----:B------:R-:W-:Y:S02]  /*108d0*/  IMAD.MOV.U32 R13, RZ, RZ, R7 ;  /* 0x000000ffff0d7224 */ /* 0x000fe400078e0007 */
[----:B------:R-:W-:Y:S02]  /*108e0*/  IMAD.MOV.U32 R12, RZ, RZ, 0x4 ;  /* 0x00000004ff0c7424 */ /* 0x000fe400078e00ff */
[----:B------:R-:W-:-:S07]  /*108f0*/  IMAD.MOV.U32 R2, RZ, RZ, R14 ;  /* 0x000000ffff027224 */ /* 0x000fce00078e000e */
[----:B------:R-:W-:Y:S05]  /*10900*/  WARPSYNC.COLLECTIVE R15, `(.L_x_174) ;  /* 0x000000000f087348 */ /* 0x000fea0003c00000 */
[----:B------:R0:W1:Y:S02]  /*10910*/  SHFL.IDX P6, R14, R13, R12, R11 ;  /* 0x0000000c0d0e7389 */ /* 0x00006400000c000b */
[----:B01----:R-:W-:Y:S01]  /*10920*/  ENDCOLLECTIVE ;  /* 0x000000000000791b */ /* 0x003fe20003800000 */
.L_x_174:
        /* <DEDUP_REMOVED lines=12> */
.L_x_175:
[----:B------:R-:W-:Y:S02]  /*109f0*/  IMAD.MOV.U32 R13, RZ, RZ, R7 ;  /* 0x000000ffff0d7224 */ /* 0x000fe400078e0007 */
[----:B------:R-:W-:Y:S02]  /*10a00*/  IMAD.MOV.U32 R12, RZ, RZ, 0x5 ;  /* 0x00000005ff0c7424 */ /* 0x000fe400078e00ff */
[----:B------:R-:W-:-:S07]  /*10a10*/  IMAD.MOV.U32 R2, RZ, RZ, R14 ;  /* 0x000000ffff027224 */ /* 0x000fce00078e000e */
[----:B------:R-:W-:Y:S05]  /*10a20*/  WARPSYNC.COLLECTIVE R15, `(.L_x_176) ;  /* 0x000000000f087348 */ /* 0x000fea0003c00000 */
[----:B------:R0:W1:Y:S02]  /*10a30*/  SHFL.IDX P6, R14, R13, R12, R11 ;  /* 0x0000000c0d0e7389 */ /* 0x00006400000c000b */
[----:B01----:R-:W-:Y:S01]  /*10a40*/  ENDCOLLECTIVE ;  /* 0x000000000000791b */ /* 0x003fe20003800000 */
.L_x_176:
        /* <DEDUP_REMOVED lines=12> */
.L_x_177:
[----:B------:R-:W-:Y:S02]  /*10b10*/  IMAD.MOV.U32 R13, RZ, RZ, R7 ;  /* 0x000000ffff0d7224 */ /* 0x000fe400078e0007 */
[----:B------:R-:W-:Y:S02]  /*10b20*/  IMAD.MOV.U32 R12, RZ, RZ, 0x6 ;  /* 0x00000006ff0c7424 */ /* 0x000fe400078e00ff */
[----:B------:R-:W-:-:S07]  /*10b30*/  IMAD.MOV.U32 R2, RZ, RZ, R14 ;  /* 0x000000ffff027224 */ /* 0x000fce00078e000e */
[----:B------:R-:W-:Y:S05]  /*10b40*/  WARPSYNC.COLLECTIVE R15, `(.L_x_178) ;  /* 0x000000000f087348 */ /* 0x000fea0003c00000 */
[----:B------:R0:W1:Y:S02]  /*10b50*/  SHFL.IDX P6, R14, R13, R12, R11 ;  /* 0x0000000c0d0e7389 */ /* 0x00006400000c000b */
[----:B01----:R-:W-:Y:S01]  /*10b60*/  ENDCOLLECTIVE ;  /* 0x000000000000791b */ /* 0x003fe20003800000 */
.L_x_178:
        /* <DEDUP_REMOVED lines=12> */
.L_x_179:
[----:B------:R-:W-:Y:S02]  /*10c30*/  IMAD.MOV.U32 R13, RZ, RZ, R7 ;  /* 0x000000ffff0d7224 */ /* 0x000fe400078e0007 */
[----:B------:R-:W-:Y:S02]  /*10c40*/  IMAD.MOV.U32 R12, RZ, RZ, 0x7 ;  /* 0x00000007ff0c7424 */ /* 0x000fe400078e00ff */
[----:B------:R-:W-:-:S07]  /*10c50*/  IMAD.MOV.U32 R2, RZ, RZ, R14 ;  /* 0x000000ffff027224 */ /* 0x000fce00078e000e */
[----:B------:R-:W-:Y:S05]  /*10c60*/  WARPSYNC.COLLECTIVE R15, `(.L_x_180) ;  /* 0x000000000f087348 */ /* 0x000fea0003c00000 */
[----:B------:R0:W1:Y:S02]  /*10c70*/  SHFL.IDX P6, R14, R13, R12, R11 ;  /* 0x0000000c0d0e7389 */ /* 0x00006400000c000b */
[----:B01----:R-:W-:Y:S01]  /*10c80*/  ENDCOLLECTIVE ;  /* 0x000000000000791b */ /* 0x003fe20003800000 */
.L_x_180:
[----:B------:R-:W-:-:S05]  /*10c90*/  IADD3 R2, P0, R30, R2, RZ ;  /* 0x000000021e027210 */ /* 0x000fca0007f1e0ff */
[----:B------:R-:W-:-:S05]  /*10ca0*/  IMAD.X R3, RZ, RZ, R3, P0 ;  /* 0x000000ffff037224 */ /* 0x000fca00000e0603 */
[----:B------:R-:W-:Y:S01]  /*10cb0*/  @!PT LDS RZ, [RZ] ;  /* 0x00000000fffff984 */ /* 0x000fe20000000800 */
[----:B------:R-:W-:Y:S01]  /*10cc0*/  @!PT LDS RZ, [RZ] ;  /* 0x00000000fffff984 */ /* 0x000fe20000000800 */
[----:B------:R-:W-:Y:S01]  /*10cd0*/  @!PT LDS RZ, [RZ] ;  /* 0x00000000fffff984 */ /* 0x000fe20000000800 */
[----:B------:R0:W-:Y:S01]  /*10ce0*/  LDGSTS.E.BYPASS.LTC128B.128 [R4+0x13400], desc[UR50][R2.64], !P3 ;  /* 0x1340000002047fae */ /* 0x0001e2000d901d72 */
[----:B------:R-:W-:-:S03]  /*10cf0*/  IMAD.MOV.U32 R13, RZ, RZ, R8 ;  /* 0x000000ffff0d7224 */ /* 0x000fc600078e0008 */
[----:B------:R0:W-:Y:S01]  /*10d00*/  LDGSTS.E.BYPASS.LTC128B.128 [R4+0x17400], desc[UR50][R2.64+0x80], !P2 ;  /* 0x1740008002047fae */ /* 0x0001e2000d101d72 */
[----:B------:R-:W-:-:S07]  /*10d10*/  IMAD.MOV.U32 R7, RZ, RZ, R14 ;  /* 0x000000ffff077224 */ /* 0x000fce00078e000e */
[----:B0-----:R-:W-:Y:S05]  /*10d20*/  WARPSYNC.COLLECTIVE R15, `(.L_x_181) ;  /* 0x000000000f087348 */ /* 0x001fea0003c00000 */
[----:B------:R1:W2:Y:S02]  /*10d30*/  SHFL.IDX P6, R14, R13, R12, R11 ;  /* 0x0000000c0d0e7389 */ /* 0x0002a400000c000b */
[----:B012---:R-:W-:Y:S01]  /*10d40*/  ENDCOLLECTIVE ;  /* 0x000000000000791b */ /* 0x007fe20003800000 */
.L_x_181:
[----:B------:R-:W-:Y:S01]  /*10d50*/  IMAD.MOV.U32 R2, RZ, RZ, R14 ;  /* 0x000000ffff027224 */ /* 0x000fe200078e000e */
[----:B------:R-:W-:Y:S06]  /*10d60*/  BRA `(.L_x_182) ;  /* 0xffffffb400647947 */ /* 0x000fec000383ffff */
.L_x_71:
[----:B---3--:R3:W4:Y:S02]  /*10d70*/  SYNCS.PHASECHK.TRANS64.TRYWAIT P0, [R0+URZ+0x38840], R18 ;  /* 0x03884012000075a7 */ /* 0x008724000800017f */
[----:B----4-:R-:W-:Y:S05]  /*10d80*/  @!P0 NANOSLEEP.SYNCS 0x989680 ;  /* 0x009896800000895d */ /* 0x010fea0003900000 */
[----:B------:R-:W4:Y:S02]  /*10d90*/  @!P0 SYNCS.PHASECHK.TRANS64 P0, [R0+URZ+0x38840], R18 ;  /* 0x03884012000085a7 */ /* 0x000f24000800007f */
[----:B----4-:R-:W-:Y:S05]  /*10da0*/  @!P0 BRA `(.L_x_71) ;  /* 0xfffffffc00f08947 */ /* 0x010fea000383ffff */
[----:B------:R-:W-:Y:S05]  /*10db0*/  BRA `(.L_x_183) ;  /* 0xffffffb400b87947 */ /* 0x000fea000383ffff */
.L_x_72:
[----:B------:R-:W-:Y:S01]  /*10dc0*/  BSSY B0, `(.L_x_184) ;  /* 0x0000008000007945 */ /* 0x000fe20003800000 */
[----:B------:R-:W-:Y:S02]  /*10dd0*/  IMAD.MOV.U32 R13, RZ, RZ, R5 ;  /* 0x000000ffff0d7224 */ /* 0x000fe400078e0005 */
[----:B------:R-:W-:Y:S02]  /*10de0*/  IMAD.MOV.U32 R12, RZ, RZ, RZ ;  /* 0x000000ffff0c7224 */ /* 0x000fe400078e00ff */
[----:B------:R-:W-:Y:S02]  /*10df0*/  IMAD.MOV.U32 R11, RZ, RZ, 0x181f ;  /* 0x0000181fff0b7424 */ /* 0x000fe400078e00ff */
[----:B------:R-:W-:-:S07]  /*10e00*/  IMAD.MOV.U32 R15, RZ, RZ, -0x1 ;  /* 0xffffffffff0f7424 */ /* 0x000fce00078e00ff */
[----:B-12---:R-:W-:Y:S05]  /*10e10*/  WARPSYNC.COLLECTIVE R15, `(.L_x_185) ;  /* 0x000000000f087348 */ /* 0x006fea0003c00000 */
[----:B------:R0:W3:Y:S02]  /*10e20*/  SHFL.IDX P6, R14, R13, R12, R11 ;  /* 0x0000000c0d0e7389 */ /* 0x0000e400000c000b */
[----:B0123--:R-:W-:Y:S01]  /*10e30*/  ENDCOLLECTIVE ;  /* 0x000000000000791b */ /* 0x00ffe20003800000 */
.L_x_185:
[----:B------:R-:W-:Y:S05]  /*10e40*/  BSYNC B0 ;  /* 0x0000000000007941 */ /* 0x000fea0003800000 */
.L_x_184:
[----:B------:R-:W-:Y:S02]  /*10e50*/  IMAD.MOV.U32 R13, RZ, RZ, R18 ;  /* 0x000000ffff0d7224 */ /* 0x000fe400078e0012 */
[----:B------:R-:W-:Y:S02]  /*10e60*/  IMAD.MOV.U32 R12, RZ, RZ, RZ ;  /* 0x000000ffff0c7224 */ /* 0x000fe400078e00ff */
[----:B------:R-:W-:Y:S02]  /*10e70*/  IMAD.MOV.U32 R11, RZ, RZ, 0x181f ;  /* 0x0000181fff0b7424 */ /* 0x000fe400078e00ff */
[----:B------:R-:W-:Y:S02]  /*10e80*/  IMAD.MOV.U32 R15, RZ, RZ, -0x1 ;  /* 0xffffffffff0f7424 */ /* 0x000fe400078e00ff */
[----:B------:R-:W-:-:S07]  /*10e90*/  IMAD.MOV.U32 R3, RZ, RZ, R14 ;  /* 0x000000ffff037224 */ /* 0x000fce00078e000e */
[----:B------:R-:W-:Y:S05]  /*10ea0*/  WARPSYNC.COLLECTIVE R15, `(.L_x_186) ;  /* 0x000000000f087348 */ /* 0x000fea0003c00000 */
[----:B------:R0:W1:Y:S02]  /*10eb0*/  SHFL.IDX P6, R14, R13, R12, R11 ;  /* 0x0000000c0d0e7389 */ /* 0x00006400000c000b */
[----:B01----:R-:W-:Y:S01]  /*10ec0*/  ENDCOLLECTIVE ;  /* 0x000000000000791b */ /* 0x003fe20003800000 */
.L_x_186:
[----:B------:R-:W-:Y:S02]  /*10ed0*/  IMAD.MOV.U32 R13, RZ, RZ, R5 ;  /* 0x000000ffff0d7224 */ /* 0x000fe400078e0005 */
[----:B------:R-:W-:Y:S01]  /*10ee0*/  IMAD.MOV.U32 R12, RZ, RZ, 0x1 ;  /* 0x00000001ff0c7424 */ /* 0x000fe200078e00ff */
[----:B------:R-:W-:-:S13]  /*10ef0*/  IADD3 R2, P0, R30, R14, RZ ;  /* 0x0000000e1e027210 */ /* 0x000fda0007f1e0ff */
[----:B------:R-:W-:Y:S05]  /*10f00*/  WARPSYNC.COLLECTIVE R15, `(.L_x_187) ;  /* 0x000000000f087348 */ /* 0x000fea0003c00000 */
[----:B------:R0:W1:Y:S02]  /*10f10*/  SHFL.IDX P6, R14, R13, R12, R11 ;  /* 0x0000000c0d0e7389 */ /* 0x00006400000c000b */
[----:B01----:R-:W-:Y:S01]  /*10f20*/  ENDCOLLECTIVE ;  /* 0x000000000000791b */ /* 0x003fe20003800000 */
.L_x_187:
        /* <DEDUP_REMOVED lines=11> */
.L_x_188:
[----:B------:R-:W-:Y:S02]  /*10fe0*/  IMAD.MOV.U32 R13, RZ, RZ, R5 ;  /* 0x000000ffff0d7224 */ /* 0x000fe400078e0005 */
[----:B------:R-:W-:Y:S01]  /*10ff0*/  IMAD.MOV.U32 R12, RZ, RZ, 0x2 ;  /* 0x00000002ff0c7424 */ /* 0x000fe200078e00ff */
[----:B------:R-:W-:-:S13]  /*11000*/  IADD3 R2, P0, R30, R14, RZ ;  /* 0x0000000e1e027210 */ /* 0x000fda0007f1e0ff */
[----:B------:R-:W-:Y:S05]  /*11010*/  WARPSYNC.COLLECTIVE R15, `(.L_x_189) ;  /* 0x000000000f087348 */ /* 0x000fea0003c00000 */
[----:B------:R0:W1:Y:S02]  /*11020*/  SHFL.IDX P6, R14, R13, R12, R11 ;  /* 0x0000000c0d0e7389 */ /* 0x00006400000c000b */
[----:B01----:R-:W-:Y:S01]  /*11030*/  ENDCOLLECTIVE ;  /* 0x000000000000791b */ /* 0x003fe20003800000 */
.L_x_189:
        /* <DEDUP_REMOVED lines=11> */
.L_x_190:
[----:B------:R-:W-:Y:S02]  /*110f0*/  IMAD.MOV.U32 R13, RZ, RZ, R5 ;  /* 0x000000ffff0d7224 */ /* 0x000fe400078e0005 */
[----:B------:R-:W-:-:S05]  /*11100*/  IMAD.MOV.U32 R12, RZ, RZ, R14 ;  /* 0x000000ffff0c7224 */ /* 0x000fca00078e000e */
[----:B------:R-:W-:Y:S01]  /*11110*/  IADD3 R2, P0, R30, R12, RZ ;  /* 0x0000000c1e027210 */ /* 0x000fe20007f1e0ff */
[----:B------:R-:W-:-:S04]  /*11120*/  IMAD.MOV.U32 R12, RZ, RZ, 0x3 ;  /* 0x00000003ff0c7424 */ /* 0x000fc800078e00ff */
[----:B------:R-:W-:-:S08]  /*11130*/  IMAD.X R3, RZ, RZ, R8, P0 ;  /* 0x000000ffff037224 */ /* 0x000fd000000e0608 */
[----:B------:R-:W-:Y:S05]  /*11140*/  WARPSYNC.COLLECTIVE R15, `(.L_x_191) ;  /* 0x000000000f087348 */ /* 0x000fea0003c00000 */
[----:B------:R0:W1:Y:S02]  /*11150*/  SHFL.IDX P6, R14, R13, R12, R11 ;  /* 0x0000000c0d0e7389 */ /* 0x00006400000c000b */
[----:B01----:R-:W-:Y:S01]  /*11160*/  ENDCOLLECTIVE ;  /* 0x000000000000791b */ /* 0x003fe20003800000 */
.L_x_191:
        /* <DEDUP_REMOVED lines=10> */
.L_x_192:
[----:B------:R-:W-:Y:S02]  /*11210*/  IMAD.MOV.U32 R13, RZ, RZ, R5 ;  /* 0x000000ffff0d7224 */ /* 0x000fe400078e0005 */
[----:B------:R-:W-:Y:S02]  /*11220*/  IMAD.MOV.U32 R12, RZ, RZ, 0x4 ;  /* 0x00000004ff0c7424 */ /* 0x000fe400078e00ff */
[----:B------:R-:W-:-:S07]  /*11230*/  IMAD.MOV.U32 R10, RZ, RZ, R14 ;  /* 0x000000ffff0a7224 */ /* 0x000fce00078e000e */
[----:B------:R-:W-:Y:S05]  /*11240*/  WARPSYNC.COLLECTIVE R15, `(.L_x_193) ;  /* 0x000000000f087348 */ /* 0x000fea0003c00000 */
[----:B------:R0:W1:Y:S02]  /*11250*/  SHFL.IDX P6, R14, R13, R12, R11 ;  /* 0x0000000c0d0e7389 */ /* 0x00006400000c000b */
[----:B01----:R-:W-:Y:S01]  /*11260*/  ENDCOLLECTIVE ;  /* 0x000000000000791b */ /* 0x003fe20003800000 */
.L_x_193:
        /* <DEDUP_REMOVED lines=12> */
.L_x_194:
[----:B------:R-:W-:Y:S02]  /*11330*/  IMAD.MOV.U32 R13, RZ, RZ, R5 ;  /* 0x000000ffff0d7224 */ /* 0x000fe400078e0005 */
[----:B------:R-:W-:Y:S02]  /*11340*/  IMAD.MOV.U32 R12, RZ, RZ, 0x5 ;  /* 0x00000005ff0c7424 */ /* 0x000fe400078e00ff */
[----:B------:R-:W-:-:S07]  /*11350*/  IMAD.MOV.U32 R2, RZ, RZ, R14 ;  /* 0x000000ffff027224 */ /* 0x000fce00078e000e */
[----:B------:R-:W-:Y:S05]  /*11360*/  WARPSYNC.COLLECTIVE R15, `(.L_x_195) ;  /* 0x000000000f087348 */ /* 0x000fea0003c00000 */
[----:B------:R0:W1:Y:S02]  /*11370*/  SHFL.IDX P6, R14, R13, R12, R11 ;  /* 0x0000000c0d0e7389 */ /* 0x00006400000c000b */
[----:B01----:R-:W-:Y:S01]  /*11380*/  ENDCOLLECTIVE ;  /* 0x000000000000791b */ /* 0x003fe20003800000 */
.L_x_195:
        /* <DEDUP_REMOVED lines=12> */
.L_x_196:
[----:B------:R-:W-:Y:S02]  /*11450*/  IMAD.MOV.U32 R13, RZ, RZ, R5 ;  /* 0x000000ffff0d7224 */ /* 0x000fe400078e0005 */
[----:B------:R-:W-:Y:S02]  /*11460*/  IMAD.MOV.U32 R12, RZ, RZ, 0x6 ;  /* 0x00000006ff0c7424 */ /* 0x000fe400078e00ff */
[----:B------:R-:W-:-:S07]  /*11470*/  IMAD.MOV.U32 R2, RZ, RZ, R14 ;  /* 0x000000ffff027224 */ /* 0x000fce00078e000e */
[----:B------:R-:W-:Y:S05]  /*11480*/  WARPSYNC.COLLECTIVE R15, `(.L_x_197) ;  /* 0x000000000f087348 */ /* 0x000fea0003c00000 */
[----:B------:R0:W1:Y:S02]  /*11490*/  SHFL.IDX P6, R14, R13, R12, R11 ;  /* 0x0000000c0d0e7389 */ /* 0x00006400000c000b */
[----:B01----:R-:W-:Y:S01]  /*114a0*/  ENDCOLLECTIVE ;  /* 0x000000000000791b */ /* 0x003fe20003800000 */
.L_x_197:
        /* <DEDUP_REMOVED lines=12> */
.L_x_198:
[----:B------:R-:W-:Y:S02]  /*11570*/  IMAD.MOV.U32 R13, RZ, RZ, R5 ;  /* 0x000000ffff0d7224 */ /* 0x000fe400078e0005 */
[----:B------:R-:W-:Y:S02]  /*11580*/  IMAD.MOV.U32 R12, RZ, RZ, 0x7 ;  /* 0x00000007ff0c7424 */ /* 0x000fe400078e00ff */
[----:B------:R-:W-:-:S07]  /*11590*/  IMAD.MOV.U32 R2, RZ, RZ, R14 ;  /* 0x000000ffff027224 */ /* 0x000fce00078e000e */
[----:B------:R-:W-:Y:S05]  /*115a0*/  WARPSYNC.COLLECTIVE R15, `(.L_x_199) ;  /* 0x000000000f087348 */ /* 0x000fea0003c00000 */
[----:B------:R0:W1:Y:S02]  /*115b0*/  SHFL.IDX P6, R14, R13, R12, R11 ;  /* 0x0000000c0d0e7389 */ /* 0x00006400000c000b */
[----:B01----:R-:W-:Y:S01]  /*115c0*/  ENDCOLLECTIVE ;  /* 0x000000000000791b */ /* 0x003fe20003800000 */
.L_x_199:
        /* <DEDUP_REMOVED lines=12> */
.L_x_200:
[----:B------:R-:W-:Y:S05]  /*11690*/  BRA `(.L_x_201) ;  /* 0xffffffb000887947 */ /* 0x000fea000383ffff */
.L_x_77:
[----:B0-----:R0:W1:Y:S02]  /*116a0*/  SYNCS.PHASECHK.TRANS64.TRYWAIT P2, [R3+URZ+0x38870], R0 ;  /* 0x03887000030075a7 */ /* 0x001064000804017f */
[----:B-1----:R-:W-:Y:S05]  /*116b0*/  @!P2 NANOSLEEP.SYNCS 0x989680 ;  /* 0x009896800000a95d */ /* 0x002fea0003900000 */
[----:B------:R-:W1:Y:S02]  /*116c0*/  @!P2 SYNCS.PHASECHK.TRANS64 P2, [R3+URZ+0x38870], R0 ;  /* 0x038870000300a5a7 */ /* 0x000e64000804007f */
[----:B-1----:R-:W-:Y:S05]  /*116d0*/  @!P2 BRA `(.L_x_77) ;  /* 0xfffffffc00f0a947 */ /* 0x002fea000383ffff */
[----:B------:R-:W-:Y:S05]  /*116e0*/  BRA `(.L_x_202) ;  /* 0xffffffb000f07947 */ /* 0x000fea000383ffff */
.L_x_79:
[----:B0-----:R0:W1:Y:S02]  /*116f0*/  SYNCS.PHASECHK.TRANS64.TRYWAIT P2, [R3+URZ+0x38860], R0 ;  /* 0x03886000030075a7 */ /* 0x001064000804017f */
[----:B-1----:R-:W-:Y:S05]  /*11700*/  @!P2 NANOSLEEP.SYNCS 0x989680 ;  /* 0x009896800000a95d */ /* 0x002fea0003900000 */
[----:B------:R-:W1:Y:S02]  /*11710*/  @!P2 SYNCS.PHASECHK.TRANS64 P2, [R3+URZ+0x38860], R0 ;  /* 0x038860000300a5a7 */ /* 0x000e64000804007f */
[----:B-1----:R-:W-:Y:S05]  /*11720*/  @!P2 BRA `(.L_x_79) ;  /* 0xfffffffc00f0a947 */ /* 0x002fea000383ffff */
[----:B------:R-:W-:Y:S05]  /*11730*/  BRA `(.L_x_203) ;  /* 0xffffffb400007947 */ /* 0x000fea000383ffff */
.L_x_85:
[----:B0-----:R0:W1:Y:S02]  /*11740*/  SYNCS.PHASECHK.TRANS64.TRYWAIT P1, [R18+URZ+0x38870], R3 ;  /* 0x03887003120075a7 */ /* 0x001064000802017f */
[----:B-1----:R-:W-:Y:S05]  /*11750*/  @!P1 NANOSLEEP.SYNCS 0x989680 ;  /* 0x009896800000995d */ /* 0x002fea0003900000 */
[----:B------:R-:W1:Y:S02]  /*11760*/  @!P1 SYNCS.PHASECHK.TRANS64 P1, [R18+URZ+0x38870], R3 ;  /* 0x03887003120095a7 */ /* 0x000e64000802007f */
[----:B-1----:R-:W-:Y:S05]  /*11770*/  @!P1 BRA `(.L_x_85) ;  /* 0xfffffffc00f09947 */ /* 0x002fea000383ffff */
[----:B------:R-:W-:Y:S05]  /*11780*/  BRA `(.L_x_204) ;  /* 0xffffffbc00507947 */ /* 0x000fea000383ffff */
.L_x_87:
[----:B0-----:R0:W1:Y:S02]  /*11790*/  SYNCS.PHASECHK.TRANS64.TRYWAIT P1, [R18+URZ+0x38860], R3 ;  /* 0x03886003120075a7 */ /* 0x001064000802017f */
[----:B-1----:R-:W-:Y:S05]  /*117a0*/  @!P1 NANOSLEEP.SYNCS 0x989680 ;  /* 0x009896800000995d */ /* 0x002fea0003900000 */
[----:B------:R-:W1:Y:S02]  /*117b0*/  @!P1 SYNCS.PHASECHK.TRANS64 P1, [R18+URZ+0x38860], R3 ;  /* 0x03886003120095a7 */ /* 0x000e64000802007f */
[----:B-1----:R-:W-:Y:S05]  /*117c0*/  @!P1 BRA `(.L_x_87) ;  /* 0xfffffffc00f09947 */ /* 0x002fea000383ffff */
[----:B------:R-:W-:Y:S05]  /*117d0*/  BRA `(.L_x_205) ;  /* 0xffffffbc00607947 */ /* 0x000fea000383ffff */
.L_x_91:
[----:B0-----:R0:W1:Y:S02]  /*117e0*/  SYNCS.PHASECHK.TRANS64.TRYWAIT P0, [R4+URZ+0x38820], R0 ;  /* 0x03882000040075a7 */ /* 0x001064000800017f */
[----:B-1----:R-:W-:Y:S05]  /*117f0*/  @!P0 NANOSLEEP.SYNCS 0x989680 ;  /* 0x009896800000895d */ /* 0x002fea0003900000 */
[----:B------:R-:W1:Y:S02]  /*11800*/  @!P0 SYNCS.PHASECHK.TRANS64 P0, [R4+URZ+0x38820], R0 ;  /* 0x03882000040085a7 */ /* 0x000e64000800007f */
[----:B-1----:R-:W-:Y:S05]  /*11810*/  @!P0 BRA `(.L_x_91) ;  /* 0xfffffffc00f08947 */ /* 0x002fea000383ffff */
[----:B------:R-:W-:Y:S05]  /*11820*/  BRA `(.L_x_206) ;  /* 0xffffffc400c47947 */ /* 0x000fea000383ffff */
.L_x_95:
[----:B0-----:R0:W1:Y:S02]  /*11830*/  SYNCS.PHASECHK.TRANS64.TRYWAIT P1, [R3+URZ+0x38840], R2 ;  /* 0x03884002030075a7 */ /* 0x001064000802017f */
[----:B-1----:R-:W-:Y:S05]  /*11840*/  @!P1 NANOSLEEP.SYNCS 0x989680 ;  /* 0x009896800000995d */ /* 0x002fea0003900000 */
[----:B------:R-:W1:Y:S02]  /*11850*/  @!P1 SYNCS.PHASECHK.TRANS64 P1, [R3+URZ+0x38840], R2 ;  /* 0x03884002030095a7 */ /* 0x000e64000802007f */
[----:B-1----:R-:W-:Y:S05]  /*11860*/  @!P1 BRA `(.L_x_95) ;  /* 0xfffffffc00f09947 */ /* 0x002fea000383ffff */
[----:B------:R-:W-:Y:S05]  /*11870*/  BRA `(.L_x_207) ;  /* 0xffffffc800047947 */ /* 0x000fea000383ffff */
.L_x_97:
[----:B-1----:R1:W2:Y:S02]  /*11880*/  SYNCS.PHASECHK.TRANS64.TRYWAIT P1, [R25+URZ+0x38840], R0 ;  /* 0x03884000190075a7 */ /* 0x0022a4000802017f */
[----:B--2---:R-:W-:Y:S05]  /*11890*/  @!P1 NANOSLEEP.SYNCS 0x989680 ;  /* 0x009896800000995d */ /* 0x004fea0003900000 */
[----:B------:R-:W2:Y:S02]  /*118a0*/  @!P1 SYNCS.PHASECHK.TRANS64 P1, [R25+URZ+0x38840], R0 ;  /* 0x03884000190095a7 */ /* 0x000ea4000802007f */
[----:B--2---:R-:W-:Y:S05]  /*118b0*/  @!P1 BRA `(.L_x_97) ;  /* 0xfffffffc00f09947 */ /* 0x004fea000383ffff */
[----:B------:R-:W-:Y:S05]  /*118c0*/  BRA `(.L_x_208) ;  /* 0xffffffc800107947 */ /* 0x000fea000383ffff */
.L_x_99:
[----:B--2---:R2:W3:Y:S02]  /*118d0*/  SYNCS.PHASECHK.TRANS64.TRYWAIT P1, [R3+URZ+0x38860], R2 ;  /* 0x03886002030075a7 */ /* 0x0044e4000802017f */
[----:B---3--:R-:W-:Y:S05]  /*118e0*/  @!P1 NANOSLEEP.SYNCS 0x989680 ;  /* 0x009896800000995d */ /* 0x008fea0003900000 */
[----:B------:R-:W3:Y:S02]  /*118f0*/  @!P1 SYNCS.PHASECHK.TRANS64 P1, [R3+URZ+0x38860], R2 ;  /* 0x03886002030095a7 */ /* 0x000ee4000802007f */
[----:B---3--:R-:W-:Y:S05]  /*11900*/  @!P1 BRA `(.L_x_99) ;  /* 0xfffffffc00f09947 */ /* 0x008fea000383ffff */
[----:B------:R-:W-:Y:S05]  /*11910*/  BRA `(.L_x_209) ;  /* 0xffffffc8000c7947 */ /* 0x000fea000383ffff */
.L_x_101:
[----:B---3--:R3:W4:Y:S02]  /*11920*/  SYNCS.PHASECHK.TRANS64.TRYWAIT P1, [R25+URZ+0x38860], R0 ;  /* 0x03886000190075a7 */ /* 0x008724000802017f */
[----:B----4-:R-:W-:Y:S05]  /*11930*/  @!P1 NANOSLEEP.SYNCS 0x989680 ;  /* 0x009896800000995d */ /* 0x010fea0003900000 */
[----:B------:R-:W4:Y:S02]  /*11940*/  @!P1 SYNCS.PHASECHK.TRANS64 P1, [R25+URZ+0x38860], R0 ;  /* 0x03886000190095a7 */ /* 0x000f24000802007f */
[----:B----4-:R-:W-:Y:S05]  /*11950*/  @!P1 BRA `(.L_x_101) ;  /* 0xfffffffc00f09947 */ /* 0x010fea000383ffff */
[----:B------:R-:W-:Y:S05]  /*11960*/  BRA `(.L_x_210) ;  /* 0xffffffc800087947 */ /* 0x000fea000383ffff */
.L_x_103:
[----:B----4-:R4:W0:Y:S02]  /*11970*/  SYNCS.PHASECHK.TRANS64.TRYWAIT P1, [R3+URZ+0x38880], R2 ;  /* 0x03888002030075a7 */ /* 0x010824000802017f */
[----:B0-----:R-:W-:Y:S05]  /*11980*/  @!P1 NANOSLEEP.SYNCS 0x989680 ;  /* 0x009896800000995d */ /* 0x001fea0003900000 */
[----:B------:R-:W0:Y:S02]  /*11990*/  @!P1 SYNCS.PHASECHK.TRANS64 P1, [R3+URZ+0x38880], R2 ;  /* 0x03888002030095a7 */ /* 0x000e24000802007f */
[----:B0-----:R-:W-:Y:S05]  /*119a0*/  @!P1 BRA `(.L_x_103) ;  /* 0xfffffffc00f09947 */ /* 0x001fea000383ffff */
[----:B------:R-:W-:Y:S05]  /*119b0*/  BRA `(.L_x_211) ;  /* 0xffffffc800047947 */ /* 0x000fea000383ffff */
.L_x_212:
[----:B------:R-:W-:-:S00]  /*119c0*/  BRA `(.L_x_212) ;  /* 0xfffffffc00fc7947 */ /* 0x000fc0000383ffff */
[----:B------:R-:W-:-:S00]  /*119d0*/  NOP ;  /* 0x0000000000007918 */ /* 0x000fc00000000000 */
        /* <DEDUP_REMOVED lines=10> */
.L_x_15825:


//--------------------- .text._ZN7cutlass13device_kernelIN5flash11enable_sm90INS1_16FlashAttnFwdSm90INS1_25CollectiveMainloopFwdSm90ILi2EN4cute5tupleIJNS5_1CILi1EEES8_S8_EEENS6_IJNS7_ILi128EEESA_NS7_ILi256EEEEEELi256ENS_12float_e4m3_tEfNS_4arch4Sm90ELb0ELb0ELb0ELb1ELb1ELb0ELb0ELb1ELb0ELb1ELb0ELb0EEENS1_21CollectiveEpilogueFwdINS6_IJSA_SB_SA_EEES9_NS_10bfloat16_tESF_Li256ELb1ELb1ELb0ELb1EEENS1_36VarlenDynamicPersistentTileSchedulerILi128ELi128ELi256ELi128ELb0ELb1ELb1ELb0ELb1ELb1EEEEEEEEEvNT_6ParamsE --------------------------
	.section	.text._ZN7cutlass13device_kernelIN5flash11enable_sm90INS1_16FlashAttnFwdSm90INS1_25CollectiveMainloopFwdSm90ILi2EN4cute5tupleIJNS5_1CILi1EEES8_S8_EEENS6_IJNS7_ILi128EEESA_NS7_ILi256EEEEEELi256ENS_12float_e4m3_tEfNS_4arch4Sm90ELb0ELb0ELb0ELb1ELb1ELb0ELb0ELb1ELb0ELb1ELb0ELb0EEENS1_21CollectiveEpilogueFwdINS6_IJSA_SB_SA_EEES9_NS_10bfloat16_tESF_Li256ELb1ELb1ELb0ELb1EEENS1_36VarlenDynamicPersistentTileSchedulerILi128ELi128ELi256ELi128ELb0ELb1ELb1ELb0ELb1ELb1EEEEEEEEEvNT_6ParamsE,"ax",@progbits
	.align	128
.text._ZN7cutlass13device_kernelIN5flash11enable_sm90INS1_16FlashAttnFwdSm90INS1_25CollectiveMainloopFwdSm90ILi2EN4cute5tupleIJNS5_1CILi1EEES8_S8_EEENS6_IJNS7_ILi128EEESA_NS7_ILi256EEEEEELi256ENS_12float_e4m3_tEfNS_4arch4Sm90ELb0ELb0ELb0ELb1ELb1ELb0ELb0ELb1ELb0ELb1ELb0ELb0EEENS1_21CollectiveEpilogueFwdINS6_IJSA_SB_SA_EEES9_NS_10bfloat16_tESF_Li256ELb1ELb1ELb0ELb1EEENS1_36VarlenDynamicPersistentTileSchedulerILi128ELi128ELi256ELi128ELb0ELb1ELb1ELb0ELb1ELb1EEEEEEEEEvNT_6ParamsE:
        .type           _ZN7cutlass13device_kernelIN5flash11enable_sm90INS1_16FlashAttnFwdSm90INS1_25CollectiveMainloopFwdSm90ILi2EN4cute5tupleIJNS5_1CILi1EEES8_S8_EEENS6_IJNS7_ILi128EEESA_NS7_ILi256EEEEEELi256ENS_12float_e4m3_tEfNS_4arch4Sm90ELb0ELb0ELb0ELb1ELb1ELb0ELb0ELb1ELb0ELb1ELb0ELb0EEENS1_21CollectiveEpilogueFwdINS6_IJSA_SB_SA_EEES9_NS_10bfloat16_tESF_Li256ELb1ELb1ELb0ELb1EEENS1_36VarlenDynamicPersistentTileSchedulerILi128ELi128ELi256ELi128ELb0ELb1ELb1ELb0ELb1ELb1EEEEEEEEEvNT_6ParamsE,@function
        .size           _ZN7cutlass13device_kernelIN5flash11enable_sm90INS1_16FlashAttnFwdSm90INS1_25CollectiveMainloopFwdSm90ILi2EN4cute5tupleIJNS5_1CILi1EEES8_S8_EEENS6_IJNS7_ILi128EEESA_NS7_ILi256EEEEEELi256ENS_12float_e4m3_tEfNS_4arch4Sm90ELb0ELb0ELb0ELb1ELb1ELb0ELb0ELb1ELb0ELb1ELb0ELb0EEENS1_21CollectiveEpilogueFwdINS6_IJSA_SB_SA_EEES9_NS_10bfloat16_tESF_Li256ELb1ELb1ELb0ELb1EEENS1_36VarlenDynamicPersistentTileSchedulerILi128ELi128ELi256ELi128ELb0ELb1ELb1ELb0ELb1ELb1EEEEEEEEEvNT_6ParamsE,(.L_x_15826 - _ZN7cutlass13device_kernelIN5flash11enable_sm90INS1_16FlashAttnFwdSm90INS1_25CollectiveMainloopFwdSm90ILi2EN4cute5tupleIJNS5_1CILi1EEES8_S8_EEENS6_IJNS7_ILi128EEESA_NS7_ILi256EEEEEELi256ENS_12float_e4m3_tEfNS_4arch4Sm90ELb0ELb0ELb0ELb1ELb1ELb0ELb0ELb1ELb0ELb1ELb0ELb0EEENS1_21CollectiveEpilogueFwdINS6_IJSA_SB_SA_EEES9_NS_10bfloat16_tESF_Li256ELb1ELb1ELb0ELb1EEENS1_36VarlenDynamicPersistentTileSchedulerILi128ELi128ELi256ELi128ELb0ELb1ELb1ELb0ELb1ELb1EEEEEEEEEvNT_6ParamsE)
        .other          _ZN7cutlass13device_kernelIN5flash11enable_sm90INS1_16FlashAttnFwdSm90INS1_25CollectiveMainloopFwdSm90ILi2EN4cute5tupleIJNS5_1CILi1EEES8_S8_EEENS6_IJNS7_ILi128EEESA_NS7_ILi256EEEEEELi256ENS_12float_e4m3_tEfNS_4arch4Sm90ELb0ELb0ELb0ELb1ELb1ELb0ELb0ELb1ELb0ELb1ELb0ELb0EEENS1_21CollectiveEpilogueFwdINS6_IJSA_SB_SA_EEES9_NS_10bfloat16_tESF_Li256ELb1ELb1ELb0ELb1EEENS1_36VarlenDynamicPersistentTileSchedulerILi128ELi128ELi256ELi128ELb0ELb1ELb1ELb0ELb1ELb1EEEEEEEEEvNT_6ParamsE,@"STO_CUDA_ENTRY STV_DEFAULT"
_ZN7cutlass13device_kernelIN5flash11enable_sm90INS1_16FlashAttnFwdSm90INS1_25CollectiveMainloopFwdSm90ILi2EN4cute5tupleIJNS5_1CILi1EEES8_S8_EEENS6_IJNS7_ILi128EEESA_NS7_ILi256EEEEEELi256ENS_12float_e4m3_tEfNS_4arch4Sm90ELb0ELb0ELb0ELb1ELb1ELb0ELb0ELb1ELb0ELb1ELb0ELb0EEENS1_21CollectiveEpilogueFwdINS6_IJSA_SB_SA_EEES9_NS_10bfloat16_tESF_Li256ELb1ELb1ELb0ELb1EEENS1_36VarlenDynamicPersistentTileSchedulerILi128ELi128ELi256ELi128ELb0ELb1ELb1ELb0ELb1ELb1EEEEEEEEEvNT_6ParamsE:
        /* <DEDUP_REMOVED lines=9> */
[----:B------:R1:W2:Y:S01]  /*0090*/  SHFL.IDX PT, R4, R3, RZ, 0x1f ;  /* 0x00001fff03047589 */ /* 0x0002a200000e0000 */
        /* <DEDUP_REMOVED lines=14> */
[----:B------:R1:W0:Y:S06]  /*0180*/  @!UP0 SYNCS.EXCH.64 URZ, [UR8+0x38800], UR4 ;  /* 0x03880004083f85b2 */ /* 0x00022c0008000100 */
[----:B------:R1:W3:Y:S02]  /*0190*/  @!UP1 SYNCS.EXCH.64 URZ, [UR8+0x38820], UR6 ;  /* 0x03882006083f95b2 */ /* 0x0002e40008000100 */
[----:B-12---:R-:W-:Y:S05]  /*01a0*/  @P1 BRA `(.L_x_213) ;  /* 0x0000000000481947 */ /* 0x006fea0003800000 */
[----:B------:R-:W1:Y:S01]  /*01b0*/  S2UR UR5, SR_CgaCtaId ;  /* 0x00000000000579c3 */ /* 0x000e620000008800 */
[----:B------:R-:W-:Y:S01]  /*01c0*/  UMOV UR4, 0x400 ;  /* 0x0000040000047882 */ /* 0x000fe20000000000 */
[----:B------:R-:W-:Y:S01]  /*01d0*/  UMOV UR6, 0x80 ;  /* 0x0000008000067882 */ /* 0x000fe20000000000 */
[----:B------:R-:W-:Y:S01]  /*01e0*/  UMOV UR7, 0x100 ;  /* 0x0000010000077882 */ /* 0x000fe20000000000 */
[----:B------:R-:W-:Y:S01]  /*01f0*/  ELECT P0, URZ, PT ;  /* 0x00000000003f782f */ /* 0x000fe20003800000 */
[----:B-1----:R-:W-:Y:S02]  /*0200*/  ULEA UR8, UR5, UR4, 0x18 ;  /* 0x0000000405087291 */ /* 0x002fe4000f8ec03f */
[----:B------:R-:W-:-:S04]  /*0210*/  UIADD3 UR4, -UR6, 0x100000, URZ ;  /* 0x0010000006047890 */ /* 0x000fc8000fffe13f */
[----:B------:R-:W-:Y:S02]  /*0220*/  USHF.L.U32 UR5, UR4, 0xb, URZ ;  /* 0x0000000b04057899 */ /* 0x000fe4000800063f */
[----:B------:R-:W-:Y:S02]  /*0230*/  USHF.L.U32 UR4, UR4, 0x1, URZ ;  /* 0x0000000104047899 */ /* 0x000fe4000800063f */
[----:B------:R-:W-:-:S04]  /*0240*/  UIADD3 UR6, -UR7, 0x100000, URZ ;  /* 0x0010000007067890 */ /* 0x000fc8000fffe13f */
[----:B------:R-:W-:Y:S02]  /*0250*/  USHF.L.U32 UR7, UR6, 0xb, URZ ;  /* 0x0000000b06077899 */ /* 0x000fe4000800063f */
[----:B------:R-:W-:Y:S01]  /*0260*/  USHF.L.U32 UR6, UR6, 0x1, URZ ;  /* 0x0000000106067899 */ /* 0x000fe2000800063f */
[----:B------:R-:W1:Y:S03]  /*0270*/  FENCE.VIEW.ASYNC.S ;  /* 0x00000000000073c6 */ /* 0x000e660000000000 */
[----:B-1----:R1:W2:Y:S08]  /*0280*/  SYNCS.EXCH.64 URZ, [UR8+0x38830], UR4 ;  /* 0x03883004083f75b2 */ /* 0x0022b00008000100 */
[----:B------:R1:W4:Y:S01]  /*0290*/  SYNCS.EXCH.64 URZ, [UR8+0x38840], UR6 ;  /* 0x03884006083f75b2 */ /* 0x0003220008000100 */
[----:B------:R1:W0:Y:S01]  /*02a0*/  SYNCS.EXCH.64 URZ, [UR8+0x38838], UR4 ;  /* 0x03883804083f75b2 */ /* 0x0002220008000100 */
[----:B------:R1:W0:Y:S01]  /*02b0*/  SYNCS.EXCH.64 URZ, [UR8+0x38848], UR6 ;  /* 0x03884806083f75b2 */ /* 0x0002220008000100 */
[----:B------:R-:W-:Y:S01]  /*02c0*/  NOP ;  /* 0x0000000000007918 */ /* 0x000fe20000000000 */
.L_x_213:
[----:B------:R-:W5:Y:S01]  /*02d0*/  SHFL.IDX PT, R2, R0, RZ, 0x1f ;  /* 0x00001fff00027589 */ /* 0x000f6200000e0000 */
[----:B------:R-:W-:Y:S01]  /*02e0*/  NOP ;  /* 0x0000000000007918 */ /* 0x000fe20000000000 */
[----:B-----5:R-:W-:-:S13]  /*02f0*/  ISETP.NE.AND P0, PT, R2, RZ, PT ;  /* 0x000000ff0200720c */ /* 0x020fda0003f05270 */
[----:B------:R-:W-:Y:S05]  /*0300*/  @P0 BRA `(.L_x_214) ;  /* 0x0000000000480947 */ /* 0x000fea0003800000 */
[----:B-1----:R-:W1:Y:S01]  /*0310*/  S2UR UR5, SR_CgaCtaId ;  /* 0x00000000000579c3 */ /* 0x002e620000008800 */
        /* <DEDUP_REMOVED lines=12> */
[----:B-1----:R1:W0:Y:S08]  /*03e0*/  SYNCS.EXCH.64 URZ, [UR8+0x38850], UR4 ;  /* 0x03885004083f75b2 */ /* 0x0022300008000100 */
[----:B------:R1:W0:Y:S01]  /*03f0*/  SYNCS.EXCH.64 URZ, [UR8+0x38860], UR6 ;  /* 0x03886006083f75b2 */ /* 0x0002220008000100 */
[----:B------:R1:W0:Y:S01]  /*0400*/  SYNCS.EXCH.64 URZ, [UR8+0x38858], UR4 ;  /* 0x03885804083f75b2 */ /* 0x0002220008000100 */
[----:B------:R1:W0:Y:S01]  /*0410*/  SYNCS.EXCH.64 URZ, [UR8+0x38868], UR6 ;  /* 0x03886806083f75b2 */ /* 0x0002220008000100 */
[----:B------:R-:W-:Y:S01]  /*0420*/  NOP ;  /* 0x0000000000007918 */ /* 0x000fe20000000000 */
.L_x_214:
[----:B------:R-:W5:Y:S01]  /*0430*/  SHFL.IDX PT, R2, R0, RZ, 0x1f ;  /* 0x00001fff00027589 */ /* 0x000f6200000e0000 */
[----:B------:R-:W-:Y:S01]  /*0440*/  NOP ;  /* 0x0000000000007918 */ /* 0x000fe20000000000 */
[----:B-----5:R-:W-:-:S13]  /*0450*/  ISETP.NE.AND P0, PT, R2, RZ, PT ;  /* 0x000000ff0200720c */ /* 0x020fda0003f05270 */
[----:B------:R-:W-:Y:S05]  /*0460*/  @P0 BRA `(.L_x_215) ;  /* 0x0000000000380947 */ /* 0x000fea0003800000 */
[----:B-1----:R-:W1:Y:S01]  /*0470*/  S2UR UR5, SR_CgaCtaId ;  /* 0x00000000000579c3 */ /* 0x002e620000008800 */
[----:B------:R-:W-:Y:S01]  /*0480*/  UMOV UR4, 0x400 ;  /* 0x0000040000047882 */ /* 0x000fe20000000000 */
[----:B------:R-:W-:Y:S01]  /*0490*/  UMOV UR7, 0x80 ;  /* 0x0000008000077882 */ /* 0x000fe20000000000 */
[----:B------:R-:W-:Y:S01]  /*04a0*/  ELECT P0, URZ, PT ;  /* 0x00000000003f782f */ /* 0x000fe20003800000 */
[----:B-1----:R-:W-:Y:S02]  /*04b0*/  ULEA UR6, UR5, UR4, 0x18 ;  /* 0x0000000405067291 */ /* 0x002fe4000f8ec03f */
[----:B------:R-:W-:-:S04]  /*04c0*/  UIADD3 UR4, -UR7, 0x100000, URZ ;  /* 0x0010000007047890 */ /* 0x000fc8000fffe13f */
[----:B------:R-:W-:Y:S02]  /*04d0*/  USHF.L.U32 UR5, UR4, 0xb, URZ ;  /* 0x0000000b04057899 */ /* 0x000fe4000800063f */
[----:B------:R-:W-:Y:S01]  /*04e0*/  USHF.L.U32 UR4, UR4, 0x1, URZ ;  /* 0x0000000104047899 */ /* 0x000fe2000800063f */
[----:B------:R-:W1:Y:S11]  /*04f0*/  FENCE.VIEW.ASYNC.S ;  /* 0x00000000000073c6 */ /* 0x000e760000000000 */
[----:B-1----:R1:W0:Y:S01]  /*0500*/  SYNCS.EXCH.64 URZ, [UR6+0x38870], UR4 ;  /* 0x03887004063f75b2 */ /* 0x0022220008000100 */
[----:B------:R1:W0:Y:S01]  /*0510*/  SYNCS.EXCH.64 URZ, [UR6+0x38880], UR4 ;  /* 0x03888004063f75b2 */ /* 0x0002220008000100 */
[----:B------:R1:W0:Y:S01]  /*0520*/  SYNCS.EXCH.64 URZ, [UR6+0x38878], UR4 ;  /* 0x03887804063f75b2 */ /* 0x0002220008000100 */
[----:B------:R1:W0:Y:S01]  /*0530*/  SYNCS.EXCH.64 URZ, [UR6+0x38888], UR4 ;  /* 0x03888804063f75b2 */ /* 0x0002220008000100 */
[----:B------:R-:W-:Y:S01]  /*0540*/  NOP ;  /* 0x0000000000007918 */ /* 0x000fe20000000000 */
.L_x_215:
        /* <DEDUP_REMOVED lines=22> */
.L_x_216:
[----:B------:R-:W5:Y:S01]  /*06b0*/  SHFL.IDX PT, R3, R0, RZ, 0x1f ;  /* 0x00001fff00037589 */ /* 0x000f6200000e0000 */
[----:B------:R-:W-:Y:S01]  /*06c0*/  R2UR UR9, R4 ;  /* 0x00000000040972ca */ /* 0x000fe200000e0000 */
[----:B------:R-:W-:Y:S01]  /*06d0*/  NOP ;  /* 0x0000000000007918 */ /* 0x000fe20000000000 */
[----:B------:R-:W0:Y:S01]  /*06e0*/  S2R R2, SR_CgaCtaId ;  /* 0x0000000000027919 */ /* 0x000e220000008800 */
[----:B-----5:R-:W-:-:S13]  /*06f0*/  ISETP.NE.AND P0, PT, R3, RZ, PT ;  /* 0x000000ff0300720c */ /* 0x020fda0003f05270 */
[----:B0-----:R-:W-:Y:S05]  /*0700*/  @P0 BRA `(.L_x_217) ;  /* 0x0000000000480947 */ /* 0x001fea0003800000 */
[----:B-1----:R-:W0:Y:S01]  /*0710*/  S2UR UR5, SR_CgaCtaId ;  /* 0x00000000000579c3 */ /* 0x002e220000008800 */
        /* <DEDUP_REMOVED lines=13> */
[----:B------:R0:W0:Y:S01]  /*07f0*/  SYNCS.EXCH.64 URZ, [UR8+0x388c0], UR6 ;  /* 0x0388c006083f75b2 */ /* 0x0000220008000100 */
[----:B------:R0:W0:Y:S01]  /*0800*/  SYNCS.EXCH.64 URZ, [UR8+0x388b8], UR4 ;  /* 0x0388b804083f75b2 */ /* 0x0000220008000100 */
[----:B------:R0:W0:Y:S01]  /*0810*/  SYNCS.EXCH.64 URZ, [UR8+0x388c8], UR6 ;  /* 0x0388c806083f75b2 */ /* 0x0000220008000100 */
[----:B------:R-:W-:Y:S01]  /*0820*/  NOP ;  /* 0x0000000000007918 */ /* 0x000fe20000000000 */
.L_x_217:
        /* <DEDUP_REMOVED lines=8> */
.L_x_219:
[----:B------:R-:W-:-:S08]  /*08b0*/  NOP ;  /* 0x0000000000007918 */ /* 0x000fd00000000000 */
[----:B------:R-:W0:Y:S02]  /*08c0*/  USETMAXREG.TRY_ALLOC.CTAPOOL UP0, 0xe8 ;  /* 0x000000e8000079c8 */ /* 0x000e240008000600 */
[----:B0-----:R-:W-:-:S13]  /*08d0*/  PLOP3.LUT P0, PT, PT, PT, UP0, 0x80, 0x0 ;  /* 0x000000000000781c */ /* 0x001fda0003f0f008 */
[----:B------:R-:W-:Y:S05]  /*08e0*/  @!P0 BRA `(.L_x_219) ;  /* 0xfffffffc00f08947 */ /* 0x000fea000383ffff */
[----:B------:R-:W0:Y:S01]  /*08f0*/  S2R R0, SR_TID.X ;  /* 0x0000000000007919 */ /* 0x000e220000002100 */
[----:B------:R-:W1:Y:S01]  /*0900*/  S2UR UR5, SR_CgaCtaId ;  /* 0x00000000000579c3 */ /* 0x000e620000008800 */
[----:B------:R-:W-:-:S07]  /*0910*/  UMOV UR4, 0x400 ;  /* 0x0000040000047882 */ /* 0x000fce0000000000 */
[----:B------:R-:W-:Y:S06]  /*0920*/  BAR.ARV 0x8, 0x180 ;  /* 0x0206000000007b1d */ /* 0x000fec0000002000 */
[----:B-1----:R-:W-:Y:S01]  /*0930*/  ULEA UR4, UR5, UR4, 0x18 ;  /* 0x0000000405047291 */ /* 0x002fe2000f8ec03f */
[----:B0-----:R-:W-:-:S04]  /*0940*/  SHF.R.U32.HI R0, RZ, 0x7, R0 ;  /* 0x00000007ff007819 */ /* 0x001fc80000011600 */
[----:B------:R-:W-:-:S13]  /*0950*/  ISETP.NE.AND P0, PT, R0, 0x1, PT ;  /* 0x000000010000780c */ /* 0x000fda0003f05270 */
[----:B------:R-:W-:Y:S08]  /*0960*/  @!P0 BAR.ARV 0x9, 0x100 ;  /* 0x0244000000008b1d */ /* 0x000ff00000002000 */
[----:B------:R-:W-:Y:S06]  /*0970*/  BAR.SYNC.DEFER_BLOCKING 0x5, 0x180 ;  /* 0x0146000000007b1d */ /* 0x000fec0000010000 */
[----:B------:R-:W0:Y:S01]  /*0980*/  LDS.128 R44, [UR4+0x388d0] ;  /* 0x0388d004ff2c7984 */ /* 0x000e220008000c00 */
[----:B------:R-:W-:Y:S01]  /*0990*/  ULDC UR4, c[0x0][0xc3c] ;  /* 0x00030f0000047ab9 */ /* 0x000fe20000000800 */
[----:B------:R-:W-:Y:S06]  /*09a0*/  BAR.ARV 0x4, 0x180 ;  /* 0x0106000000007b1d */ /* 0x000fec0000002000 */
[----:B0-----:R-:W-:-:S13]  /*09b0*/  ISETP.GE.AND P0, PT, R47, UR4, PT ;  /* 0x000000042f007c0c */ /* 0x001fda000bf06270 */
[----:B------:R-:W-:Y:S05]  /*09c0*/  @P0 EXIT ;  /* 0x000000000000094d */ /* 0x000fea0003800000 */
[----:B------:R-:W0:Y:S01]  /*09d0*/  S2R R0, SR_TID.X ;  /* 0x0000000000007919 */ /* 0x000e220000002100 */
[----:B------:R-:W-:Y:S01]  /*09e0*/  R2UR UR5, R45 ;  /* 0x000000002d0572ca */ /* 0x000fe200000e0000 */
[----:B------:R-:W-:Y:S01]  /*09f0*/  ULOP3.LUT UR45, UR36, 0x1, URZ, 0xfc, !UPT ;  /* 0x00000001242d7892 */ /* 0x000fe2000f8efc3f */
[----:B------:R-:W-:Y:S01]  /*0a00*/  R2UR UR46, R46 ;  /* 0x000000002e2e72ca */ /* 0x000fe200000e0000 */
[----:B------:R-:W-:Y:S01]  /*0a10*/  UMOV UR44, URZ ;  /* 0x0000003f002c7c82 */ /* 0x000fe20008000000 */
[----:B------:R-:W-:Y:S01]  /*0a20*/  UMOV UR43, URZ ;  /* 0x0000003f002b7c82 */ /* 0x000fe20008000000 */
[----:B------:R-:W-:Y:S01]  /*0a30*/  UMOV UR42, URZ ;  /* 0x0000003f002a7c82 */ /* 0x000fe20008000000 */
[----:B0-----:R-:W-:-:S05]  /*0a40*/  VIADD R225, R0, 0xffffff80 ;  /* 0xffffff8000e17836 */ /* 0x001fca0000000000 */
[----:B------:R-:W-:-:S04]  /*0a50*/  SHF.R.S32.HI R0, RZ, 0x1f, R225 ;  /* 0x0000001fff007819 */ /* 0x000fc800000114e1 */
[CC--:B------:R-:W-:Y:S02]  /*0a60*/  LEA.HI R3, R0.reuse, R225.reuse, RZ, 0x7 ;  /* 0x000000e100037211 */ /* 0x0c0fe400078f38ff */
[-C--:B------:R-:W-:Y:S02]  /*0a70*/  LEA.HI R4, R0, R225.reuse, RZ, 0x5 ;  /* 0x000000e100047211 */ /* 0x080fe400078f28ff */
[----:B------:R-:W-:Y:S02]  /*0a80*/  LOP3.LUT R2, R3, 0xffffff80, RZ, 0xc0, !PT ;  /* 0xffffff8003027812 */ /* 0x000fe400078ec0ff */
[----:B------:R-:W-:Y:S01]  /*0a90*/  SHF.R.S32.HI R216, RZ, 0x7, R3 ;  /* 0x00000007ffd87819 */ /* 0x000fe20000011403 */
[----:B------:R-:W-:Y:S02]  /*0aa0*/  IMAD.SHL.U32 R6, R4, 0x20, RZ ;  /* 0x0000002004067824 */ /* 0x000fe400078e00ff */
[----:B------:R-:W-:Y:S01]  /*0ab0*/  IMAD.IADD R23, R225, 0x1, -R2 ;  /* 0x00000001e1177824 */ /* 0x000fe200078e0a02 */
[----:B------:R-:W-:-:S02]  /*0ac0*/  LEA.HI R2, R0, R225, RZ, 0x4 ;  /* 0x000000e100027211 */ /* 0x000fc400078f20ff */
[----:B------:R-:W-:Y:S02]  /*0ad0*/  LOP3.LUT R7, R6, 0xfffffc00, RZ, 0xc0, !PT ;  /* 0xfffffc0006077812 */ /* 0x000fe400078ec0ff */
[----:B------:R-:W-:Y:S02]  /*0ae0*/  SHF.R.S32.HI R8, RZ, 0x1f, R23 ;  /* 0x0000001fff087819 */ /* 0x000fe40000011417 */
[----:B------:R-:W-:Y:S02]  /*0af0*/  SHF.R.S32.HI R5, RZ, 0x4, R2 ;  /* 0x00000004ff057819 */ /* 0x000fe40000011402 */
[----:B------:R-:W-:Y:S02]  /*0b00*/  LEA.HI R9, R8, R23, RZ, 0x2 ;  /* 0x0000001708097211 */ /* 0x000fe400078f10ff */
[C---:B------:R-:W-:Y:S02]  /*0b10*/  LOP3.LUT R4, R2.reuse, 0x3fffff0, RZ, 0xc0, !PT ;  /* 0x03fffff002047812 */ /* 0x040fe400078ec0ff */
[----:B------:R-:W-:-:S02]  /*0b20*/  LEA.HI R2, R2, R5, RZ, 0x1 ;  /* 0x0000000502027211 */ /* 0x000fc400078f08ff */
[-C--:B------:R-:W-:Y:S01]  /*0b30*/  LEA.HI R6, R0, R225.reuse, RZ, 0x2 ;  /* 0x000000e100067211 */ /* 0x080fe200078f10ff */
[----:B------:R-:W-:Y:S01]  /*0b40*/  IMAD.IADD R4, R225, 0x1, -R4 ;  /* 0x00000001e1047824 */ /* 0x000fe200078e0a04 */
[--C-:B------:R-:W-:Y:S02]  /*0b50*/  SHF.R.S32.HI R10, RZ, 0x2, R9.reuse ;  /* 0x00000002ff0a7819 */ /* 0x100fe40000011409 */
[----:B------:R-:W-:Y:S01]  /*0b60*/  SHF.R.S32.HI R11, RZ, 0x1f, R9 ;  /* 0x0000001fff0b7819 */ /* 0x000fe20000011409 */
[----:B------:R-:W-:Y:S01]  /*0b70*/  IMAD R7, R4, 0x40, R7 ;  /* 0x0000004004077824 */ /* 0x000fe200078e0207 */
[----:B------:R-:W-:Y:S02]  /*0b80*/  LOP3.LUT R2, R2, 0x1ffffffe, RZ, 0xc0, !PT ;  /* 0x1ffffffe02027812 */ /* 0x000fe400078ec0ff */
[----:B------:R-:W-:Y:S02]  /*0b90*/  LOP3.LUT R6, R6, 0xfffffffc, RZ, 0xc0, !PT ;  /* 0xfffffffc06067812 */ /* 0x000fe400078ec0ff */
[----:B------:R-:W-:Y:S01]  /*0ba0*/  LEA.HI R0, R0, R225, RZ, 0x3 ;  /* 0x000000e100007211 */ /* 0x000fe200078f18ff */
[----:B------:R-:W-:Y:S01]  /*0bb0*/  IMAD.IADD R220, R5, 0x1, -R2 ;  /* 0x0000000105dc7824 */ /* 0x000fe200078e0a02 */
[----:B------:R-:W-:Y:S01]  /*0bc0*/  LEA.HI R11, R11, R10, RZ, 0x3 ;  /* 0x0000000a0b0b7211 */ /* 0x000fe200078f18ff */
[----:B------:R-:W-:Y:S01]  /*0bd0*/  IMAD.IADD R6, R225, 0x1, -R6 ;  /* 0x00000001e1067824 */ /* 0x000fe200078e0a06 */
[----:B------:R-:W-:Y:S01]  /*0be0*/  LOP3.LUT R2, R0, 0xfffffff8, RZ, 0xc0, !PT ;  /* 0xfffffff800027812 */ /* 0x000fe200078ec0ff */
[----:B------:R-:W-:Y:S01]  /*0bf0*/  IMAD R220, R220, 0x8, R7 ;  /* 0x00000008dcdc7824 */ /* 0x000fe200078e0207 */
[----:B------:R-:W-:-:S02]  /*0c00*/  LOP3.LUT R11, R11, 0xfffffff8, RZ, 0xc0, !PT ;  /* 0xfffffff80b0b7812 */ /* 0x000fc400078ec0ff */
[----:B------:R-:W-:Y:S01]  /*0c10*/  LEA.HI R8, R8, R23, RZ, 0x5 ;  /* 0x0000001708087211 */ /* 0x000fe200078f28ff */
[----:B------:R-:W-:Y:S01]  /*0c20*/  IMAD.IADD R19, R225, 0x1, -R2 ;  /* 0x00000001e1137824 */ /* 0x000fe200078e0a02 */
[----:B------:R-:W-:Y:S01]  /*0c30*/  LEA.HI R3, R3, R216, RZ, 0x1 ;  /* 0x000000d803037211 */ /* 0x000fe200078f08ff */
[----:B------:R-:W-:Y:S01]  /*0c40*/  IMAD.IADD R11, R10, 0x1, -R11 ;  /* 0x000000010a0b7824 */ /* 0x000fe200078e0a0b */
[----:B------:R-:W-:Y:S01]  /*0c50*/  SHF.R.S32.HI R8, RZ, 0x5, R8 ;  /* 0x00000005ff087819 */ /* 0x000fe20000011408 */
[----:B------:R-:W-:Y:S01]  /*0c60*/  IMAD.SHL.U32 R2, R19, 0x8, RZ ;  /* 0x0000000813027824 */ /* 0x000fe200078e00ff */
[----:B------:R-:W-:Y:S02]  /*0c70*/  LEA.HI R4, R6, R6, RZ, 0x1 ;  /* 0x0000000606047211 */ /* 0x000fe400078f08ff */
        /* <DEDUP_REMOVED lines=9> */
[----:B------:R-:W-:Y:S01]  /*0d10*/  VIADD R18, R2, 0xc0 ;  /* 0x000000c002127836 */ /* 0x000fe20000000000 */
[----:B------:R-:W-:Y:S01]  /*0d20*/  SHF.R.S32.HI R223, RZ, 0x1f, R17 ;  /* 0x0000001fffdf7819 */ /* 0x000fe20000011411 */
[----:B------:R-:W-:Y:S01]  /*0d30*/  IMAD.IADD R6, R6, 0x1, -R5 ;  /* 0x0000000106067824 */ /* 0x000fe200078e0a05 */
[----:B------:R-:W-:Y:S01]  /*0d40*/  SHF.R.S32.HI R222, RZ, 0x1f, R16 ;  /* 0x0000001fffde7819 */ /* 0x000fe20000011410 */
[----:B------:R-:W-:Y:S01]  /*0d50*/  IMAD R217, R3, 0x40, R8 ;  /* 0x0000004003d97824 */ /* 0x000fe200078e0208 */
[----:B------:R-:W-:Y:S01]  /*0d60*/  SHF.R.S32.HI R221, RZ, 0x1f, R18 ;  /* 0x0000001fffdd7819 */ /* 0x000fe20000011412 */
[----:B------:R-:W-:-:S02]  /*0d70*/  IMAD.IADD R218, R23, 0x1, -R218 ;  /* 0x0000000117da7824 */ /* 0x000fc400078e0ada */
[----:B------:R-:W-:-:S07]  /*0d80*/  IMAD R219, R6, 0x8, R217 ;  /* 0x0000000806db7824 */ /* 0x000fce00078e02d9 */
.L_x_265:
[----:B012---:R-:W0:Y:S01]  /*0d90*/  LDC.64 R4, c[0x0][0xc88] ;  /* 0x00032200ff047b82 */ /* 0x007e220000000a00 */
[----:B------:R-:W-:Y:S01]  /*0da0*/  ULDC.64 UR6, c[0x0][0x990] ;  /* 0x0002640000067ab9 */ /* 0x000fe20000000a00 */
[----:B------:R-:W-:Y:S01]  /*0db0*/  ULDC.64 UR8, c[0x0][0x998] ;  /* 0x0002660000087ab9 */ /* 0x000fe20000000a00 */
[----:B0-----:R-:W-:-:S06]  /*0dc0*/  IMAD.WIDE R4, R47, 0x4, R4 ;  /* 0x000000042f047825 */ /* 0x001fcc00078e0204 */
[----:B------:R-:W2:Y:S01]  /*0dd0*/  LDG.E R4, desc[UR52][R4.64] ;  /* 0x0000003404047981 */ /* 0x000ea2000c1e1900 */
[----:B------:R-:W-:Y:S01]  /*0de0*/  UISETP.NE.U32.AND UP0, UPT, UR6, URZ, UPT ;  /* 0x0000003f0600728c */ /* 0x000fe2000bf05070 */
[----:B------:R-:W-:Y:S01]  /*0df0*/  IMAD.MOV.U32 R3, RZ, RZ, 0x3f800000 ;  /* 0x3f800000ff037424 */ /* 0x000fe200078e00ff */
[----:B------:R-:W-:Y:S01]  /*0e00*/  UISETP.NE.U32.AND UP3, UPT, UR8, URZ, UPT ;  /* 0x0000003f0800728c */ /* 0x000fe2000bf65070 */
[----:B------:R-:W-:Y:S01]  /*0e10*/  IMAD.MOV.U32 R0, RZ, RZ, 0x3f800000 ;  /* 0x3f800000ff007424 */ /* 0x000fe200078e00ff */
[----:B------:R-:W-:Y:S02]  /*0e20*/  UISETP.NE.AND.EX UP0, UPT, UR7, URZ, UPT, UP0 ;  /* 0x0000003f0700728c */ /* 0x000fe4000bf05300 */
[----:B------:R-:W-:-:S04]  /*0e30*/  UISETP.NE.AND.EX UP3, UPT, UR9, URZ, UPT, UP3 ;  /* 0x0000003f0900728c */ /* 0x000fc8000bf65330 */
[----:B------:R-:W-:Y:S02]  /*0e40*/  PLOP3.LUT P2, PT, PT, PT, UP0, 0x80, 0x0 ;  /* 0x000000000000781c */ /* 0x000fe40003f4f008 */
[----:B------:R-:W-:-:S03]  /*0e50*/  PLOP3.LUT P3, PT, PT, PT, UP3, 0x80, 0x0 ;  /* 0x000000000000781c */ /* 0x000fc60003f6f038 */
[----:B------:R-:W-:Y:S01]  /*0e60*/  @UP0 ULDC.64 UR12, c[0x0][0x9a8] ;  /* 0x00026a00000c0ab9 */ /* 0x000fe20000000a00 */
[----:B------:R-:W-:Y:S01]  /*0e70*/  @UP0 ULDC.64 UR14, c[0x0][0x9b0] ;  /* 0x00026c00000e0ab9 */ /* 0x000fe20000000a00 */
[----:B------:R-:W-:Y:S01]  /*0e80*/  @UP3 ULDC.64 UR18, c[0x0][0x9b8] ;  /* 0x00026e0000123ab9 */ /* 0x000fe20000000a00 */
[----:B------:R-:W-:Y:S01]  /*0e90*/  @UP3 ULDC.64 UR20, c[0x0][0x9c0] ;  /* 0x0002700000143ab9 */ /* 0x000fe20000000a00 */
[----:B--2---:R-:W-:-:S13]  /*0ea0*/  R2UR UR37, R4 ;  /* 0x00000000042572ca */ /* 0x004fda00000e0000 */
[----:B------:R-:W-:Y:S02]  /*0eb0*/  USHF.R.S32.HI UR38, URZ, 0x1f, UR37 ;  /* 0x0000001f3f267899 */ /* 0x000fe40008011425 */
[----:B------:R-:W-:Y:S02]  /*0ec0*/  @UP0 UIMAD.WIDE.U32 UR10, UR37, UR12, URZ ;  /* 0x0000000c250a02a5 */ /* 0x000fe4000f8e003f */
[----:B------:R-:W-:Y:S02]  /*0ed0*/  @UP0 UIMAD UR4, UR38, UR12, URZ ;  /* 0x0000000c260402a4 */ /* 0x000fe4000f8e023f */
[----:B------:R-:W-:Y:S02]  /*0ee0*/  @UP3 UIMAD.WIDE.U32 UR16, UR37, UR18, URZ ;  /* 0x00000012251032a5 */ /* 0x000fe4000f8e003f */
[----:B------:R-:W-:Y:S02]  /*0ef0*/  @UP0 UIMAD UR12, UR37, UR13, UR4 ;  /* 0x0000000d250c02a4 */ /* 0x000fe4000f8e0204 */
[----:B------:R-:W-:-:S02]  /*0f00*/  @UP0 USHF.R.S32.HI UR4, URZ, 0x1f, UR46 ;  /* 0x0000001f3f040899 */ /* 0x000fc4000801142e */
[----:B------:R-:W-:Y:S02]  /*0f10*/  @UP3 UIMAD UR13, UR38, UR18, URZ ;  /* 0x00000012260d32a4 */ /* 0x000fe4000f8e023f */
[----:B------:R-:W-:Y:S02]  /*0f20*/  @UP0 UIADD3 UR11, UR11, UR12, URZ ;  /* 0x0000000c0b0b0290 */ /* 0x000fe4000fffe03f */
[----:B------:R-:W-:Y:S02]  /*0f30*/  @UP0 UIMAD UR4, UR4, UR14, URZ ;  /* 0x0000000e040402a4 */ /* 0x000fe4000f8e023f */
[----:B------:R-:W-:Y:S02]  /*0f40*/  @UP3 UIMAD UR18, UR37, UR19, UR13 ;  /* 0x00000013251232a4 */ /* 0x000fe4000f8e020d */
[----:B------:R-:W-:Y:S02]  /*0f50*/  @UP3 USHF.R.S32.HI UR19, URZ, 0x1f, UR46 ;  /* 0x0000001f3f133899 */ /* 0x000fe4000801142e */
[----:B------:R-:W-:-:S02]  /*0f60*/  @UP0 UIMAD UR4, UR46, UR15, UR4 ;  /* 0x0000000f2e0402a4 */ /* 0x000fc4000f8e0204 */
[----:B------:R-:W-:Y:S02]  /*0f70*/  @UP0 UIMAD.WIDE.U32 UR14, UR46, UR14, UR10 ;  /* 0x0000000e2e0e02a5 */ /* 0x000fe4000f8e000a */
[----:B------:R-:W-:Y:S01]  /*0f80*/  @UP3 UIADD3 UR17, UR17, UR18, URZ ;  /* 0x0000001211113290 */ /* 0x000fe2000fffe03f */
[----:B------:R-:W-:Y:S01]  /*0f90*/  ULDC.64 UR10, c[0x0][0xa28] ;  /* 0x00028a00000a7ab9 */ /* 0x000fe20000000a00 */
[----:B------:R-:W-:Y:S01]  /*0fa0*/  ULDC.64 UR12, c[0x0][0xa20] ;  /* 0x00028800000c7ab9 */ /* 0x000fe20000000a00 */
[----:B------:R-:W-:Y:S02]  /*0fb0*/  @UP3 UIMAD UR18, UR19, UR20, URZ ;  /* 0x00000014131232a4 */ /* 0x000fe4000f8e023f */
[----:B------:R-:W-:Y:S02]  /*0fc0*/  UISETP.NE.U32.AND UP1, UPT, UR10, URZ, UPT ;  /* 0x0000003f0a00728c */ /* 0x000fe4000bf25070 */
[----:B------:R-:W-:Y:S02]  /*0fd0*/  UISETP.NE.U32.AND UP2, UPT, UR12, URZ, UPT ;  /* 0x0000003f0c00728c */ /* 0x000fe4000bf45070 */
[----:B------:R-:W-:-:S02]  /*0fe0*/  @UP3 UIMAD UR18, UR46, UR21, UR18 ;  /* 0x000000152e1232a4 */ /* 0x000fc4000f8e0212 */
[----:B------:R-:W-:Y:S02]  /*0ff0*/  @UP3 UIMAD.WIDE.U32 UR16, UR46, UR20, UR16 ;  /* 0x000000142e1032a5 */ /* 0x000fe4000f8e0010 */
[----:B------:R-:W-:Y:S02]  /*1000*/  UISETP.NE.AND.EX UP1, UPT, UR11, URZ, UPT, UP1 ;  /* 0x0000003f0b00728c */ /* 0x000fe4000bf25310 */
[----:B------:R-:W-:Y:S02]  /*1010*/  UISETP.NE.AND.EX UP2, UPT, UR13, URZ, UPT, UP2 ;  /* 0x0000003f0d00728c */ /* 0x000fe4000bf45320 */
[----:B------:R-:W-:Y:S02]  /*1020*/  @UP0 UIADD3 UR15, UR15, UR4, URZ ;  /* 0x000000040f0f0290 */ /* 0x000fe4000fffe03f */
[----:B------:R-:W-:Y:S01]  /*1030*/  @UP0 ULEA UR6, UP4, UR14, UR6, 0x2 ;  /* 0x000000060e060291 */ /* 0x000fe2000f88103f */
[----:B------:R-:W-:Y:S01]  /*1040*/  PLOP3.LUT P0, PT, PT, PT, UP1, 0x80, 0x0 ;  /* 0x000000000000781c */ /* 0x000fe20003f0f018 */
[----:B------:R-:W-:Y:S01]  /*1050*/  @UP3 UIADD3 UR4, UR17, UR18, URZ ;  /* 0x0000001211043290 */ /* 0x000fe2000fffe03f */
[----:B------:R-:W-:Y:S01]  /*1060*/  PLOP3.LUT P1, PT, PT, PT, UP2, 0x80, 0x0 ;  /* 0x000000000000781c */ /* 0x000fe20003f2f028 */
[----:B------:R-:W-:-:S02]  /*1070*/  @UP3 ULEA UR8, UP5, UR16, UR8, 0x2 ;  /* 0x0000000810083291 */ /* 0x000fc4000f8a103f */
[----:B------:R-:W-:Y:S01]  /*1080*/  @UP0 ULEA.HI.X UR7, UR14, UR7, UR15, 0x2, UP4 ;  /* 0x000000070e070291 */ /* 0x000fe2000a0f140f */
[----:B------:R-:W-:Y:S01]  /*1090*/  IMAD.U32 R8, RZ, RZ, UR6 ;  /* 0x00000006ff087e24 */ /* 0x000fe2000f8e00ff */
[----:B------:R-:W-:Y:S02]  /*10a0*/  @UP3 ULEA.HI.X UR9, UR16, UR9, UR4, 0x2, UP5 ;  /* 0x0000000910093291 */ /* 0x000fe4000a8f1404 */
[----:B------:R-:W-:Y:S01]  /*10b0*/  @UP1 ULEA UR10, UP0, UR37, UR10, 0x2 ;  /* 0x0000000a250a1291 */ /* 0x000fe2000f80103f */
[----:B------:R-:W-:Y:S01]  /*10c0*/  IMAD.U32 R10, RZ, RZ, UR8 ;  /* 0x00000008ff0a7e24 */ /* 0x000fe2000f8e00ff */
[----:B------:R-:W-:Y:S01]  /*10d0*/  @UP2 ULEA UR12, UP3, UR37, UR12, 0x2 ;  /* 0x0000000c250c2291 */ /* 0x000fe2000f86103f */
[----:B------:R-:W-:Y:S01]  /*10e0*/  IMAD.U32 R9, RZ, RZ, UR7 ;  /* 0x00000007ff097e24 */ /* 0x000fe2000f8e00ff */
[----:B------:R-:W-:Y:S01]  /*10f0*/  @UP1 ULEA.HI.X UR11, UR37, UR11, UR38, 0x2, UP0 ;  /* 0x0000000b250b1291 */ /* 0x000fe200080f1426 */
[----:B------:R-:W-:Y:S01]  /*1100*/  IMAD.U32 R11, RZ, RZ, UR9 ;  /* 0x00000009ff0b7e24 */ /* 0x000fe2000f8e00ff */
[----:B------:R-:W-:-:S02]  /*1110*/  @UP2 ULEA.HI.X UR13, UR37, UR13, UR38, 0x2, UP3 ;  /* 0x0000000d250d2291 */ /* 0x000fc400098f1426 */
[----:B------:R-:W2:Y:S01]  /*1120*/  @P2 LDG.E R3, desc[UR52][R8.64] ;  /* 0x0000003408032981 */ /* 0x000ea2000c1e1900 */
[----:B------:R-:W-:Y:S01]  /*1130*/  IMAD.U32 R4, RZ, RZ, UR10 ;  /* 0x0000000aff047e24 */ /* 0x000fe2000f8e00ff */
[----:B------:R-:W-:Y:S01]  /*1140*/  ULDC.64 UR6, c[0x0][0x418] ;  /* 0x0001060000067ab9 */ /* 0x000fe20000000a00 */
[----:B------:R-:W-:Y:S01]  /*1150*/  ULDC UR4, c[0x0][0x424] ;  /* 0x0001090000047ab9 */ /* 0x000fe20000000800 */
[----:B------:R0:W2:Y:S01]  /*1160*/  @P3 LDG.E R0, desc[UR52][R10.64] ;  /* 0x000000340a003981 */ /* 0x0000a2000c1e1900 */
[----:B------:R-:W-:Y:S02]  /*1170*/  IMAD.U32 R6, RZ, RZ, UR12 ;  /* 0x0000000cff067e24 */ /* 0x000fe4000f8e00ff */
[----:B------:R-:W-:Y:S02]  /*1180*/  IMAD.U32 R5, RZ, RZ, UR11 ;  /* 0x0000000bff057e24 */ /* 0x000fe4000f8e00ff */
[----:B------:R-:W-:-:S03]  /*1190*/  IMAD.U32 R7, RZ, RZ, UR13 ;  /* 0x0000000dff077e24 */ /* 0x000fc6000f8e00ff */
[----:B---3--:R-:W3:Y:S04]  /*11a0*/  @P0 LDG.E R4, desc[UR52][R4.64] ;  /* 0x0000003404040981 */ /* 0x008ee8000c1e1900 */
[----:B----4-:R1:W4:Y:S01]  /*11b0*/  @P1 LDG.E R6, desc[UR52][R6.64] ;  /* 0x0000003406061981 */ /* 0x010322000c1e1900 */
[----:B------:R-:W-:Y:S01]  /*11c0*/  UISETP.NE.U32.AND UP0, UPT, UR6, URZ, UPT ;  /* 0x0000003f0600728c */ /* 0x000fe2000bf05070 */
[----:B------:R-:W-:Y:S01]  /*11d0*/  CS2R R34, SRZ ;  /* 0x0000000000227805 */ /* 0x000fe2000001ff00 */
[----:B------:R-:W-:Y:S01]  /*11e0*/  UMOV UR49, URZ ;  /* 0x0000003f00317c82 */ /* 0x000fe20008000000 */
[----:B------:R-:W-:Y:S01]  /*11f0*/  ULDC UR6, c[0x0][0x2f0] ;  /* 0x0000bc0000067ab9 */ /* 0x000fe20000000800 */
[----:B------:R-:W-:Y:S01]  /*1200*/  UISETP.NE.AND.EX UP0, UPT, UR7, URZ, UPT, UP0 ;  /* 0x0000003f0700728c */ /* 0x000fe2000bf05300 */
[----:B------:R-:W-:Y:S01]  /*1210*/  CS2R R146, SRZ ;  /* 0x0000000000927805 */ /* 0x000fe2000001ff00 */
[----:B------:R-:W-:Y:S01]  /*1220*/  UMOV UR40, UR5 ;  /* 0x0000000500287c82 */ /* 0x000fe20008000000 */
[----:B------:R-:W-:Y:S01]  /*1230*/  ULDC UR7, c[0x0][0x988] ;  /* 0x0002620000077ab9 */ /* 0x000fe20000000800 */
[----:B------:R-:W-:Y:S01]  /*1240*/  USEL UR4, UR4, 0x1, UP0 ;  /* 0x0000000104047887 */ /* 0x000fe20008000000 */
[----:B------:R-:W-:-:S02]  /*1250*/  CS2R R108, SRZ ;  /* 0x00000000006c7805 */ /* 0x000fc4000001ff00 */
[----:B------:R-:W-:Y:S02]  /*1260*/  CS2R R144, SRZ ;  /* 0x0000000000907805 */ /* 0x000fe4000001ff00 */
[----:B------:R-:W-:Y:S01]  /*1270*/  CS2R R30, SRZ ;  /* 0x00000000001e7805 */ /* 0x000fe2000001ff00 */
[----:B------:R-:W-:Y:S01]  /*1280*/  UIMAD UR4, UR4, UR6, URZ ;  /* 0x00000006040472a4 */ /* 0x000fe2000f8e023f */
[----:B------:R-:W-:Y:S02]  /*1290*/  CS2R R100, SRZ ;  /* 0x0000000000647805 */ /* 0x000fe4000001ff00 */
[----:B------:R-:W-:Y:S02]  /*12a0*/  CS2R R138, SRZ ;  /* 0x00000000008a7805 */ /* 0x000fe4000001ff00 */
[----:B------:R-:W-:Y:S02]  /*12b0*/  CS2R R136, SRZ ;  /* 0x0000000000887805 */ /* 0x000fe4000001ff00 */
[----:B------:R-:W-:-:S02]  /*12c0*/  CS2R R38, SRZ ;  /* 0x0000000000267805 */ /* 0x000fc4000001ff00 */
[----:B------:R-:W-:Y:S02]  /*12d0*/  CS2R R92, SRZ ;  /* 0x00000000005c7805 */ /* 0x000fe4000001ff00 */
[----:B------:R-:W-:Y:S02]  /*12e0*/  CS2R R130, SRZ ;  /* 0x0000000000827805 */ /* 0x000fe4000001ff00 */
        /* <DEDUP_REMOVED lines=20> */
[----:B------:R-:W-:Y:S01]  /*1430*/  CS2R R88, SRZ ;  /* 0x0000000000587805 */ /* 0x000fe2000001ff00 */
[----:B------:R-:W-:Y:S01]  /*1440*/  IMAD.MOV.U32 R33, RZ, RZ, RZ ;  /* 0x000000ffff217224 */ /* 0x000fe200078e00ff */
        /* <DEDUP_REMOVED lines=20> */
[----:B0-----:R-:W-:Y:S02]  /*1590*/  CS2R R10, SRZ ;  /* 0x00000000000a7805 */ /* 0x001fe4000001ff00 */
[----:B------:R-:W-:Y:S02]  /*15a0*/  CS2R R152, SRZ ;  /* 0x0000000000987805 */ /* 0x000fe4000001ff00 */
[----:B------:R-:W-:Y:S02]  /*15b0*/  CS2R R42, SRZ ;  /* 0x00000000002a7805 */ /* 0x000fe4000001ff00 */
[----:B------:R-:W-:Y:S01]  /*15c0*/  CS2R R40, SRZ ;  /* 0x0000000000287805 */ /* 0x000fe2000001ff00 */
[----:B-1----:R-:W-:Y:S02]  /*15d0*/  IMAD.MOV.U32 R7, RZ, RZ, RZ ;  /* 0x000000ffff077224 */ /* 0x002fe400078e00ff */
[----:B------:R-:W-:-:S02]  /*15e0*/  IMAD.MOV.U32 R154, RZ, RZ, RZ ;  /* 0x000000ffff9a7224 */ /* 0x000fc400078e00ff */
[----:B--2---:R-:W-:-:S04]  /*15f0*/  FMUL.FTZ R0, R3, R0 ;  /* 0x0000000003007220 */ /* 0x004fc80000410000 */
[----:B------:R-:W-:Y:S01]  /*1600*/  FMUL.FTZ R0, R0, UR7 ;  /* 0x0000000700007c20 */ /* 0x000fe20008410000 */
[----:B---3--:R-:W-:Y:S01]  /*1610*/  @P0 R2UR UR49, R4 ;  /* 0x00000000043102ca */ /* 0x008fe200000e0000 */
[----:B------:R-:W-:-:S03]  /*1620*/  IMAD.MOV.U32 R4, RZ, RZ, RZ ;  /* 0x000000ffff047224 */ /* 0x000fc600078e00ff */
[----:B------:R-:W-:Y:S01]  /*1630*/  R2UR UR39, R0 ;  /* 0x00000000002772ca */ /* 0x000fe200000e0000 */
[----:B------:R-:W-:Y:S01]  /*1640*/  IMAD.MOV.U32 R0, RZ, RZ, RZ ;  /* 0x000000ffff007224 */ /* 0x000fe200078e00ff */
[----:B----4-:R-:W-:Y:S02]  /*1650*/  @P1 R2UR UR4, R6 ;  /* 0x00000000060412ca */ /* 0x010fe400000e0000 */
[----:B------:R-:W-:Y:S01]  /*1660*/  PLOP3.LUT P0, PT, PT, PT, PT, 0x80, 0x0 ;  /* 0x000000000000781c */ /* 0x000fe20003f0f070 */
[----:B------:R-:W-:-:S12]  /*1670*/  @P1 BRA `(.L_x_220) ;  /* 0x0000000000341947 */ /* 0x000fd80003800000 */
[----:B------:R-:W-:Y:S02]  /*1680*/  ULDC.64 UR6, c[0x0][0xa08] ;  /* 0x0002820000067ab9 */ /* 0x000fe40000000a00 */
[----:B------:R-:W-:-:S04]  /*1690*/  ISETP.NE.U32.AND P1, PT, RZ, UR6, PT ;  /* 0x00000006ff007c0c */ /* 0x000fc8000bf25070 */
[----:B------:R-:W-:-:S13]  /*16a0*/  ISETP.NE.AND.EX P1, PT, RZ, UR7, PT, P1 ;  /* 0x00000007ff007c0c */ /* 0x000fda000bf25310 */
[----:B------:R-:W-:Y:S05]  /*16b0*/  @!P1 BRA `(.L_x_220) ;  /* 0x0000000000249947 */ /* 0x000fea0003800000 */
[----:B------:R-:W-:Y:S02]  /*16c0*/  ULDC.64 UR4, c[0x0][0xa08] ;  /* 0x0002820000047ab9 */ /* 0x000fe40000000a00 */
[----:B------:R-:W-:-:S06]  /*16d0*/  UIMAD.WIDE UR4, UR37, 0x4, UR4 ;  /* 0x00000004250478a5 */ /* 0x000fcc000f8e0204 */
[----:B------:R-:W-:Y:S02]  /*16e0*/  IMAD.U32 R8, RZ, RZ, UR4 ;  /* 0x00000004ff087e24 */ /* 0x000fe4000f8e00ff */
[----:B------:R-:W-:-:S05]  /*16f0*/  IMAD.U32 R9, RZ, RZ, UR5 ;  /* 0x00000005ff097e24 */ /* 0x000fca000f8e00ff */
[----:B------:R-:W2:Y:S04]  /*1700*/  LDG.E R5, desc[UR52][R8.64] ;  /* 0x0000003408057981 */ /* 0x000ea8000c1e1900 */
[----:B------:R-:W3:Y:S01]  /*1710*/  LDG.E R3, desc[UR52][R8.64+0x4] ;  /* 0x0000043408037981 */ /* 0x000ee2000c1e1900 */
[----:B--2---:R-:W-:Y:S02]  /*1720*/  R2UR UR4, R5 ;  /* 0x00000000050472ca */ /* 0x004fe400000e0000 */
[----:B---3--:R-:W-:-:S13]  /*1730*/  R2UR UR5, R3 ;  /* 0x00000000030572ca */ /* 0x008fda00000e0000 */
[----:B------:R-:W-:-:S12]  /*1740*/  UIADD3 UR4, -UR4, UR5, URZ ;  /* 0x0000000504047290 */ /* 0x000fd8000fffe13f */
.L_x_220:
[----:B------:R-:W-:Y:S01]  /*1750*/  UIADD3 UR49, -UR49, UR4, URZ ;  /* 0x0000000431317290 */ /* 0x000fe2000fffe13f */
[----:B------:R-:W-:Y:S01]  /*1760*/  IMAD.MOV.U32 R6, RZ, RZ, RZ ;  /* 0x000000ffff067224 */ /* 0x000fe200078e00ff */
[----:B------:R-:W-:Y:S01]  /*1770*/  UMOV UR41, UR46 ;  /* 0x0000002e00297c82 */ /* 0x000fe20008000000 */
[----:B------:R-:W-:Y:S01]  /*1780*/  IMAD.MOV.U32 R155, RZ, RZ, RZ ;  /* 0x000000ffff9b7224 */ /* 0x000fe200078e00ff */
[----:B------:R-:W-:Y:S01]  /*1790*/  UISETP.GE.AND UP0, UPT, UR49, 0x1, UPT ;  /* 0x000000013100788c */ /* 0x000fe2000bf06270 */
[----:B------:R-:W-:Y:S01]  /*17a0*/  CS2R R156, SRZ ;  /* 0x00000000009c7805 */ /* 0x000fe2000001ff00 */
[----:B------:R-:W-:Y:S01]  /*17b0*/  UIADD3 UR4, UR49, 0x7f, URZ ;  /* 0x0000007f31047890 */ /* 0x000fe2000fffe03f */
[----:B------:R-:W-:Y:S01]  /*17c0*/  CS2R R8, SRZ ;  /* 0x0000000000087805 */ /* 0x000fe2000001ff00 */
[----:B------:R-:W-:Y:S01]  /*17d0*/  IMAD.MOV.U32 R32, RZ, RZ, RZ ;  /* 0x000000ffff207224 */ /* 0x000fe200078e00ff */
[----:B------:R-:W-:Y:S02]  /*17e0*/  CS2R R158, SRZ ;  /* 0x00000000009e7805 */ /* 0x000fe4000001ff00 */
[----:B------:R-:W-:Y:S01]  /*17f0*/  PLOP3.LUT P1, PT, PT, PT, UP0, 0x80, 0x0 ;  /* 0x000000000000781c */ /* 0x000fe20003f2f008 */
[----:B------:R-:W-:Y:S01]  /*1800*/  USHF.R.S32.HI UR5, URZ, 0x1f, UR4 ;  /* 0x0000001f3f057899 */ /* 0x000fe20008011404 */
[----:B------:R-:W-:Y:S01]  /*1810*/  CS2R R24, SRZ ;  /* 0x0000000000187805 */ /* 0x000fe2000001ff00 */
[----:B------:R-:W-:-:S02]  /*1820*/  IMAD.MOV.U32 R160, RZ, RZ, RZ ;  /* 0x000000ffffa07224 */ /* 0x000fc400078e00ff */
[----:B------:R-:W-:Y:S01]  /*1830*/  ULEA.HI UR5, UR5, UR4, URZ, 0x7 ;  /* 0x0000000405057291 */ /* 0x000fe2000f8f383f */
[----:B------:R-:W-:-:S07]  /*1840*/  IMAD.MOV.U32 R5, RZ, RZ, RZ ;  /* 0x000000ffff057224 */ /* 0x000fce00078e00ff */
[----:B------:R-:W-:Y:S05]  /*1850*/  @!P1 BRA `(.L_x_221) ;  /* 0x0000005000c49947 */ /* 0x000fea0003800000 */
[----:B------:R-:W0:Y:S01]  /*1860*/  SHFL.IDX PT, R0, R216, RZ, 0x1f ;  /* 0x00001fffd8007589 */ /* 0x000e2200000e0000 */
[----:B------:R-:W1:Y:S01]  /*1870*/  S2UR UR47, SR_CgaCtaId ;  /* 0x00000000002f79c3 */ /* 0x000e620000008800 */
[----:B------:R-:W-:Y:S01]  /*1880*/  UMOV UR51, 0x400 ;  /* 0x0000040000337882 */ /* 0x000fe20000000000 */
[----:B------:R-:W-:Y:S01]  /*1890*/  USHF.R.S32.HI UR48, URZ, 0x7, UR5 ;  /* 0x000000073f307899 */ /* 0x000fe20008011405 */
[----:B0-----:R-:W-:Y:S01]  /*18a0*/  R2UR UR4, R0 ;  /* 0x00000000000472ca */ /* 0x001fe200000e0000 */
[----:B-1----:R-:W-:-:S04]  /*18b0*/  ULEA UR51, UR47, UR51, 0x18 ;  /* 0x000000332f337291 */ /* 0x002fc8000f8ec03f */
[----:B------:R-:W-:-:S04]  /*18c0*/  UIADD3 UR7, UR51, 0x20400, URZ ;  /* 0x0002040033077890 */ /* 0x000fc8000fffe03f */
[----:B------:R-:W-:-:S04]  /*18d0*/  ULOP3.LUT UP0, URZ, UR7, 0x3ff, URZ, 0xc0, !UPT ;  /* 0x000003ff073f7892 */ /* 0x000fc8000f80c03f */
[----:B------:R-:W-:Y:S02]  /*18e0*/  ULEA.HI UR6, UR4, UR4, URZ, 0x1 ;  /* 0x0000000404067291 */ /* 0x000fe4000f8f083f */
[----:B------:R-:W-:Y:S02]  /*18f0*/  PLOP3.LUT P0, PT, PT, PT, UP0, 0x80, 0x0 ;  /* 0x000000000000781c */ /* 0x000fe40003f0f008 */
[----:B------:R-:W-:-:S04]  /*1900*/  ULOP3.LUT UR6, UR6, 0x1e, URZ, 0xc0, !UPT ;  /* 0x0000001e06067892 */ /* 0x000fc8000f8ec03f */
[----:B------:R-:W-:-:S04]  /*1910*/  UIADD3 UR6, UR4, -UR6, URZ ;  /* 0x8000000604067290 */ /* 0x000fc8000fffe03f */
[----:B------:R-:W-:-:S04]  /*1920*/  ULEA UR6, UR6, UR7, 0xd ;  /* 0x0000000706067291 */ /* 0x000fc8000f8e683f */
[----:B------:R-:W-:-:S04]  /*1930*/  USHF.R.U32.HI UR6, URZ, 0x4, UR6 ;  /* 0x000000043f067899 */ /* 0x000fc80008011606 */
[----:B------:R-:W-:Y:S01]  /*1940*/  ULOP3.LUT UR55, UR6, 0x3fff, URZ, 0xc0, !UPT ;  /* 0x00003fff06377892 */ /* 0x000fe2000f8ec03f */
[----:B------:R-:W-:Y:S11]  /*1950*/  @!P0 BRA `(.L_x_222) ;  /* 0x0000000000408947 */ /* 0x000ff60003800000 */
        /* <DEDUP_REMOVED lines=16> */
.L_x_222:
[----:B------:R-:W-:Y:S01]  /*1a60*/  ULEA.HI UR4, UR44, UR44, URZ, 0x1 ;  /* 0x0000002c2c047291 */ /* 0x000fe2000f8f083f */
[----:B------:R-:W0:Y:S03]  /*1a70*/  S2R R20, SR_TID.X ;  /* 0x0000000000147919 */ /* 0x000e260000002100 */
[----:B------:R-:W-:-:S04]  /*1a80*/  ULOP3.LUT UR4, UR4, 0xfffffffe, URZ, 0xc0, !UPT ;  /* 0xfffffffe04047892 */ /* 0x000fc8000f8ec03f */
[----:B------:R-:W-:-:S06]  /*1a90*/  UIADD3 UR4, UR44, -UR4, URZ ;  /* 0x800000042c047290 */ /* 0x000fcc000fffe03f */
[----:B------:R-:W-:-:S05]  /*1aa0*/  IMAD.U32 R0, RZ, RZ, UR4 ;  /* 0x00000004ff007e24 */ /* 0x000fca000f8e00ff */
[----:B------:R-:W-:-:S04]  /*1ab0*/  SHF.L.U32 R0, R0, 0x1f, RZ ;  /* 0x0000001f00007819 */ /* 0x000fc800000006ff */
[----:B------:R-:W1:Y:S01]  /*1ac0*/  SYNCS.PHASECHK.TRANS64.TRYWAIT P0, [UR51+0x38800], R0 ;  /* 0x03880000ff0075a7 */ /* 0x000e620008000173 */
[----:B0-----:R-:W-:-:S05]  /*1ad0*/  SHF.R.U32.HI R20, RZ, 0x7, R20 ;  /* 0x00000007ff147819 */ /* 0x001fca0000011614 */
[----:B------:R-:W-:Y:S01]  /*1ae0*/  VIADD R6, R20, 0x8 ;  /* 0x0000000814067836 */ /* 0x000fe20000000000 */
[----:B-1----:R-:W-:Y:S06]  /*1af0*/  @!P0 BRA `(.L_x_223) ;  /* 0x000000f400988947 */ /* 0x002fec0003800000 */
.L_x_367:
[----:B0-----:R-:W-:Y:S01]  /*1b00*/  IMAD.U32 R0, RZ, RZ, UR45 ;  /* 0x0000002dff007e24 */ /* 0x001fe2000f8e00ff */
[----:B------:R-:W-:Y:S05]  /*1b10*/  WARPSYNC.ALL ;  /* 0x0000000000007948 */ /* 0x000fea0003800000 */
[----:B------:R0:W-:Y:S01]  /*1b20*/  BAR.SYNC.DEFER_BLOCKING R6, 0x100 ;  /* 0x000400060000751d */ /* 0x0001e20000010000 */
[----:B------:R-:W-:-:S13]  /*1b30*/  ISETP.NE.AND P0, PT, R0, 0x3, PT ;  /* 0x000000030000780c */ /* 0x000fda0003f05270 */
[----:B0-----:R-:W-:Y:S05]  /*1b40*/  @!P0 BRA `(.L_x_224) ;  /* 0x0000000000048947 */ /* 0x001fea0003800000 */
[----:B------:R-:W-:Y:S01]  /*1b50*/  BPT.TRAP 0x1 ;  /* 0x000000040000795c */ /* 0x000fe20000300000 */
.L_x_224:
[----:B------:R-:W-:Y:S01]  /*1b60*/  ULEA UR54, UR42, UR51, 0x3 ;  /* 0x000000332a367291 */ /* 0x000fe2000f8e183f */
[----:B------:R-:W-:-:S05]  /*1b70*/  IMAD.U32 R7, RZ, RZ, UR43 ;  /* 0x0000002bff077e24 */ /* 0x000fca000f8e00ff */
[----:B------:R-:W-:-:S04]  /*1b80*/  SHF.L.U32 R7, R7, 0x1f, RZ ;  /* 0x0000001f07077819 */ /* 0x000fc800000006ff */
[----:B------:R0:W1:Y:S01]  /*1b90*/  SYNCS.PHASECHK.TRANS64.TRYWAIT P1, [UR54+0x38830], R7 ;  /* 0x03883007ff0075a7 */ /* 0x0000620008020176 */
[----:B------:R-:W-:Y:S05]  /*1ba0*/  @!P0 BRA `(.L_x_225) ;  /* 0x0000000000048947 */ /* 0x000fea0003800000 */
[----:B------:R-:W-:Y:S01]  /*1bb0*/  BPT.TRAP 0x1 ;  /* 0x000000040000795c */ /* 0x000fe20000300000 */
.L_x_225:
[----:B-1----:R-:W-:Y:S05]  /*1bc0*/  @P1 BRA `(.L_x_226) ;  /* 0x0000000000081947 */ /* 0x002fea0003800000 */
[----:B------:R-:W1:Y:S02]  /*1bd0*/  SYNCS.PHASECHK.TRANS64.TRYWAIT P1, [UR54+0x38830], R7 ;  /* 0x03883007ff0075a7 */ /* 0x000e640008020176 */
[----:B-1----:R-:W-:Y:S05]  /*1be0*/  @!P1 BRA `(.L_x_227) ;  /* 0x000000f400749947 */ /* 0x002fea0003800000 */
.L_x_226:
        /* <DEDUP_REMOVED lines=66> */
.L_x_228:
        /* <DEDUP_REMOVED lines=195> */
[----:B------:R-:W-:-:S02]  /*2c40*/  FFMA.FTZ R85, R85, UR39, -R88 ;  /* 0x0000002755557c23 */ /* 0x000fc40008010858 */
[----:B------:R-:W-:-:S04]  /*2c50*/  FMNMX.FTZ R15, R51, R10, !PT ;  /* 0x0000000a330f7209 */ /* 0x000fc80007810000 */
        /* <DEDUP_REMOVED lines=8> */
[----:B------:R-:W-:Y:S03]  /*2ce0*/  MUFU.EX2 R8, R8 ;  /* 0x0000000800087308 */ /* 0x000fe60000000800 */
[----:B------:R-:W-:-:S04]  /*2cf0*/  FMNMX.FTZ R21, R63, R12, !PT ;  /* 0x0000000c3f157209 */ /* 0x000fc80007810000 */
[----:B------:R-:W-:Y:S01]  /*2d00*/  FMNMX.FTZ R12, R66, R21, !PT ;  /* 0x00000015420c7209 */ /* 0x000fe20007810000 */
[----:B------:R5:W-:Y:S03]  /*2d10*/  MUFU.EX2 R13, R37 ;  /* 0x00000025000d7308 */ /* 0x000be60000000800 */
[----:B------:R-:W-:-:S04]  /*2d20*/  FMNMX.FTZ R21, R67, R12, !PT ;  /* 0x0000000c43157209 */ /* 0x000fc80007810000 */
[----:B------:R-:W-:Y:S01]  /*2d30*/  FMNMX.FTZ R12, R70, R21, !PT ;  /* 0x00000015460c7209 */ /* 0x000fe20007810000 */
[----:B------:R-:W-:Y:S01]  /*2d40*/  MUFU.EX2 R156, R156 ;  /* 0x0000009c009c7308 */ /* 0x000fe20000000800 */
[----:B-----5:R-:W-:-:S02]  /*2d50*/  FFMA.FTZ R37, R65, UR39, -R88 ;  /* 0x0000002741257c23 */ /* 0x020fc40008010858 */
        /* <DEDUP_REMOVED lines=13> */
[----:B-----5:R-:W-:Y:S02]  /*2e30*/  IMAD.U32 R53, RZ, RZ, UR39 ;  /* 0x00000027ff357e24 */ /* 0x020fe4000f8e00ff */
[----:B------:R-:W-:Y:S01]  /*2e40*/  FMNMX.FTZ R20, R87, R14, !PT ;  /* 0x0000000e57147209 */ /* 0x000fe20007810000 */
[----:B------:R-:W-:-:S04]  /*2e50*/  FFMA.FTZ R14, R60, UR39, -R88 ;  /* 0x000000273c0e7c23 */ /* 0x000fc80008010858 */
[----:B------:R-:W5:Y:S01]  /*2e60*/  SHFL.BFLY PT, R41, R20, 0x2, 0x1f ;  /* 0x0c401f0014297f89 */ /* 0x000f6200000e0000 */
[----:B------:R0:W-:Y:S08]  /*2e70*/  MUFU.EX2 R21, R49 ;  /* 0x0000003100157308 */ /* 0x0001f00000000800 */
[----:B------:R-:W-:Y:S01]  /*2e80*/  MUFU.EX2 R12, R12 ;  /* 0x0000000c000c7308 */ /* 0x000fe20000000800 */
[----:B0-----:R-:W-:-:S07]  /*2e90*/  FFMA.FTZ R49, R61, UR39, -R88 ;  /* 0x000000273d317c23 */ /* 0x001fce0008010858 */
[----:B------:R-:W-:Y:S01]  /*2ea0*/  MUFU.EX2 R160, R160 ;  /* 0x000000a000a07308 */ /* 0x000fe20000000800 */
[----:B-----5:R-:W-:-:S07]  /*2eb0*/  FMNMX.FTZ R24, R20, R41, !PT ;  /* 0x0000002914187209 */ /* 0x020fce0007810000 */
[----:B------:R-:W-:Y:S01]  /*2ec0*/  MUFU.EX2 R33, R57 ;  /* 0x0000003900217308 */ /* 0x000fe20000000800 */
[----:B------:R-:W-:-:S01]  /*2ed0*/  FFMA.FTZ R41, R73, UR39, -R88 ;  /* 0x0000002749297c23 */ /* 0x000fc20008010858 */
[----:B------:R-:W0:Y:S06]  /*2ee0*/  SHFL.BFLY PT, R45, R24, 0x1, 0x1f ;  /* 0x0c201f00182d7f89 */ /* 0x000e2c00000e0000 */
[----:B------:R-:W-:Y:S08]  /*2ef0*/  MUFU.EX2 R14, R14 ;  /* 0x0000000e000e7308 */ /* 0x000ff00000000800 */
[----:B------:R-:W-:Y:S08]  /*2f00*/  MUFU.EX2 R49, R49 ;  /* 0x0000003100317308 */ /* 0x000ff00000000800 */
[----:B------:R-:W-:Y:S01]  /*2f10*/  MUFU.EX2 R162, R162 ;  /* 0x000000a200a27308 */ /* 0x000fe20000000800 */
[----:B0-----:R-:W-:Y:S01]  /*2f20*/  FMNMX.FTZ R172, R24, R45, !PT ;  /* 0x0000002d18ac7209 */ /* 0x001fe20007810000 */
[--C-:B------:R-:W-:Y:S01]  /*2f30*/  FFMA.FTZ R45, R81, UR39, -R88.reuse ;  /* 0x00000027512d7c23 */ /* 0x100fe20008010858 */
[----:B------:R-:W-:-:S02]  /*2f40*/  FFMA.FTZ R24, R84, UR39, -R88 ;  /* 0x0000002754187c23 */ /* 0x000fc40008010858 */
        /* <DEDUP_REMOVED lines=37> */
[----:B------:R-:W-:-:S01]  /*31a0*/  FFMA.FTZ R74, R74, UR39, -R28 ;  /* 0x000000274a4a7c23 */ /* 0x000fc2000801081c */
[--C-:B------:R-:W-:Y:S01]  /*31b0*/  FFMA.FTZ R75, R75, UR39, -R28.reuse ;  /* 0x000000274b4b7c23 */ /* 0x100fe2000801081c */
[----:B------:R-:W-:-:S01]  /*31c0*/  FFMA.FTZ R78, R78, UR39, -R28 ;  /* 0x000000274e4e7c23 */ /* 0x000fc2000801081c */
[--C-:B------:R-:W-:Y:S01]  /*31d0*/  FFMA.FTZ R79, R79, UR39, -R28.reuse ;  /* 0x000000274f4f7c23 */ /* 0x100fe2000801081c */
[----:B------:R-:W-:-:S01]  /*31e0*/  FFMA.FTZ R82, R82, UR39, -R28 ;  /* 0x0000002752527c23 */ /* 0x000fc2000801081c */
[--C-:B------:R-:W-:Y:S01]  /*31f0*/  FFMA.FTZ R83, R83, UR39, -R28.reuse ;  /* 0x0000002753537c23 */ /* 0x100fe2000801081c */
[----:B------:R-:W-:-:S01]  /*3200*/  FFMA.FTZ R86, R86, UR39, -R28 ;  /* 0x0000002756567c23 */ /* 0x000fc2000801081c */
[----:B------:R-:W4:Y:S01]  /*3210*/  MUFU.EX2 R155, R155 ;  /* 0x0000009b009b7308 */ /* 0x000f220000000800 */
[----:B------:R-:W-:-:S07]  /*3220*/  FFMA.FTZ R28, R87, UR39, -R28 ;  /* 0x00000027571c7c23 */ /* 0x000fce000801081c */
[----:B------:R0:W5:Y:S08]  /*3230*/  MUFU.EX2 R26, R35 ;  /* 0x00000023001a7308 */ /* 0x0001700000000800 */
[----:B------:R-:W1:Y:S01]  /*3240*/  MUFU.EX2 R38, R38 ;  /* 0x0000002600267308 */ /* 0x000e620000000800 */
[----:B0-----:R-:W-:-:S04]  /*3250*/  FADD.FTZ R35, R153, R20 ;  /* 0x0000001499237221 */ /* 0x001fc80000010000 */
[----:B--2---:R-:W-:Y:S01]  /*3260*/  FADD.FTZ R34, R30, R35 ;  /* 0x000000231e227221 */ /* 0x004fe20000010000 */
[----:B------:R-:W-:-:S01]  /*3270*/  FADD.FTZ R35, R11, R32 ;  /* 0x000000200b237221 */ /* 0x000fc20000010000 */
[C---:B---3--:R-:W-:Y:S01]  /*3280*/  F2FP.SATFINITE.E4M3.F32.PACK_AB_MERGE_C R30, R31.reuse, R30, RZ ;  /* 0x0000001e1f1e723e */ /* 0x048fe200048070ff */
[----:B------:R-:W0:Y:S01]  /*3290*/  MUFU.EX2 R39, R39 ;  /* 0x0000002700277308 */ /* 0x000e220000000800 */
[----:B------:R-:W-:-:S01]  /*32a0*/  FADD.FTZ R34, R31, R34 ;  /* 0x000000221f227221 */ /* 0x000fc20000010000 */
[----:B------:R-:W-:Y:S01]  /*32b0*/  FADD.FTZ R32, R8, R35 ;  /* 0x0000002308207221 */ /* 0x000fe20000010000 */
[----:B------:R-:W-:Y:S02]  /*32c0*/  F2FP.SATFINITE.E4M3.F32.PACK_AB_MERGE_C R153, R20, R153, R30 ;  /* 0x000000991499723e */ /* 0x000fe4000480701e */
[----:B----4-:R-:W-:-:S03]  /*32d0*/  FADD.FTZ R27, R155, R34 ;  /* 0x000000229b1b7221 */ /* 0x010fc60000010000 */
[----:B------:R-:W2:Y:S01]  /*32e0*/  MUFU.EX2 R42, R42 ;  /* 0x0000002a002a7308 */ /* 0x000ea20000000800 */
[----:B-----5:R-:W-:-:S04]  /*32f0*/  FADD.FTZ R27, R26, R27 ;  /* 0x0000001b1a1b7221 */ /* 0x020fc80000010000 */
[----:B-1----:R-:W-:Y:S01]  /*3300*/  FADD.FTZ R34, R38, R27 ;  /* 0x0000001b26227221 */ /* 0x002fe20000010000 */
[----:B------:R-:W-:-:S02]  /*3310*/  FADD.FTZ R27, R13, R32 ;  /* 0x000000200d1b7221 */ /* 0x000fc40000010000 */
[----:B------:R-:W1:Y:S01]  /*3320*/  MUFU.EX2 R43, R43 ;  /* 0x0000002b002b7308 */ /* 0x000e620000000800 */
[----:B0-----:R-:W-:-:S01]  /*3330*/  FADD.FTZ R35, R39, R34 ;  /* 0x0000002227237221 */ /* 0x001fc20000010000 */
[----:B------:R-:W-:Y:S01]  /*3340*/  FADD.FTZ R32, R156, R27 ;  /* 0x0000001b9c207221 */ /* 0x000fe20000010000 */
[----:B------:R-:W-:-:S03]  /*3350*/  F2FP.SATFINITE.E4M3.F32.PACK_AB_MERGE_C R38, R39, R38, RZ ;  /* 0x000000262726723e */ /* 0x000fc600048070ff */
[----:B------:R-:W-:Y:S01]  /*3360*/  FADD.FTZ R27, R15, R32 ;  /* 0x000000200f1b7221 */ /* 0x000fe20000010000 */
[----:B------:R-:W-:Y:S01]  /*3370*/  F2FP.SATFINITE.E4M3.F32.PACK_AB_MERGE_C R155, R26, R155, R38 ;  /* 0x0000009b1a9b723e */ /* 0x000fe20004807026 */
[----:B------:R-:W0:Y:S01]  /*3380*/  MUFU.EX2 R46, R46 ;  /* 0x0000002e002e7308 */ /* 0x000e220000000800 */
[----:B--2---:R-:W-:-:S01]  /*3390*/  FADD.FTZ R34, R42, R35 ;  /* 0x000000232a227221 */ /* 0x004fc20000010000 */
[----:B------:R-:W-:Y:S01]  /*33a0*/  FADD.FTZ R32, R10, R27 ;  /* 0x0000001b0a207221 */ /* 0x000fe20000010000 */
[----:B------:R-:W-:-:S03]  /*33b0*/  F2FP.SATFINITE.E4M3.F32.PACK_AB_MERGE_C R10, R25, R10, RZ ;  /* 0x0000000a190a723e */ /* 0x000fc600048070ff */
[----:B------:R-:W-:Y:S01]  /*33c0*/  FADD.FTZ R27, R25, R32 ;  /* 0x00000020191b7221 */ /* 0x000fe20000010000 */
[----:B------:R-:W-:Y:S01]  /*33d0*/  F2FP.SATFINITE.E4M3.F32.PACK_AB_MERGE_C R156, R15, R156, R10 ;  /* 0x0000009c0f9c723e */ /* 0x000fe2000480700a */
[----:B------:R-:W2:Y:S01]  /*33e0*/  MUFU.EX2 R47, R47 ;  /* 0x0000002f002f7308 */ /* 0x000ea20000000800 */
[----:B-1----:R-:W-:-:S01]  /*33f0*/  FADD.FTZ R35, R43, R34 ;  /* 0x000000222b237221 */ /* 0x002fc20000010000 */
[----:B------:R-:W-:-:S04]  /*3400*/  FADD.FTZ R32, R158, R27 ;  /* 0x0000001b9e207221 */ /* 0x000fc80000010000 */
[----:B------:R-:W-:Y:S02]  /*3410*/  FADD.FTZ R27, R21, R32 ;  /* 0x00000020151b7221 */ /* 0x000fe40000010000 */
        /* <DEDUP_REMOVED lines=14> */
[----:B------:R-:W-:Y:S01]  /*3500*/  FADD.FTZ R32, R14, R27 ;  /* 0x0000001b0e207221 */ /* 0x000fe20000010000 */
[----:B------:R-:W-:-:S03]  /*3510*/  F2FP.SATFINITE.E4M3.F32.PACK_AB_MERGE_C R14, R49, R14, RZ ;  /* 0x0000000e310e723e */ /* 0x000fc600048070ff */
[----:B------:R-:W-:Y:S01]  /*3520*/  FADD.FTZ R27, R49, R32 ;  /* 0x00000020311b7221 */ /* 0x000fe20000010000 */
[----:B------:R-:W-:Y:S01]  /*3530*/  F2FP.SATFINITE.E4M3.F32.PACK_AB_MERGE_C R160, R33, R160, R14 ;  /* 0x000000a021a0723e */ /* 0x000fe2000480700e */
[----:B------:R-:W1:Y:S01]  /*3540*/  MUFU.EX2 R55, R55 ;  /* 0x0000003700377308 */ /* 0x000e620000000800 */
[----:B0-----:R-:W-:-:S01]  /*3550*/  FADD.FTZ R35, R51, R34 ;  /* 0x0000002233237221 */ /* 0x001fc20000010000 */
[----:B------:R-:W-:Y:S01]  /*3560*/  FADD.FTZ R32, R162, R27 ;  /* 0x0000001ba2207221 */ /* 0x000fe20000010000 */
[----:B------:R-:W-:-:S03]  /*3570*/  F2FP.SATFINITE.E4M3.F32.PACK_AB_MERGE_C R27, R5, R4, RZ ;  /* 0x00000004051b723e */ /* 0x000fc600048070ff */
[----:B------:R-:W-:Y:S01]  /*3580*/  FADD.FTZ R5, R37, R32 ;  /* 0x0000002025057221 */ /* 0x000fe20000010000 */
[----:B------:R-:W-:Y:S01]  /*3590*/  F2FP.SATFINITE.E4M3.F32.PACK_AB_MERGE_C R32, R13, R8, RZ ;  /* 0x000000080d20723e */ /* 0x000fe200048070ff */
[----:B------:R-:W0:Y:S01]  /*35a0*/  MUFU.EX2 R58, R58 ;  /* 0x0000003a003a7308 */ /* 0x000e220000000800 */
[----:B--2---:R-:W-:-:S01]  /*35b0*/  FADD.FTZ R34, R54, R35 ;  /* 0x0000002336227221 */ /* 0x004fc20000010000 */
[----:B------:R-:W-:Y:S02]  /*35c0*/  F2FP.SATFINITE.E4M3.F32.PACK_AB_MERGE_C R152, R9, R152, R27 ;  /* 0x000000980998723e */ /* 0x000fe4000480701b */
[----:B------:R-:W-:-:S04]  /*35d0*/  F2FP.SATFINITE.E4M3.F32.PACK_AB_MERGE_C R154, R11, R154, R32 ;  /* 0x0000009a0b9a723e */ /* 0x000fc80004807020 */
[----:B------:R-:W2:Y:S01]  /*35e0*/  MUFU.EX2 R59, R59 ;  /* 0x0000003b003b7308 */ /* 0x000ea20000000800 */
[----:B-1----:R-:W-:-:S01]  /*35f0*/  FADD.FTZ R35, R55, R34 ;  /* 0x0000002237237221 */ /* 0x002fc20000010000 */
[----:B------:R-:W-:-:S04]  /*3600*/  F2FP.SATFINITE.E4M3.F32.PACK_AB_MERGE_C R54, R55, R54, RZ ;  /* 0x000000363736723e */ /* 0x000fc800048070ff */
[----:B------:R-:W-:Y:S02]  /*3610*/  F2FP.SATFINITE.E4M3.F32.PACK_AB_MERGE_C R159, R51, R50, R54 ;  /* 0x00000032339f723e */ /* 0x000fe40004807036 */
[----:B------:R-:W1:Y:S01]  /*3620*/  MUFU.EX2 R62, R62 ;  /* 0x0000003e003e7308 */ /* 0x000e620000000800 */
[----:B0-----:R-:W-:-:S07]  /*3630*/  FADD.FTZ R34, R58, R35 ;  /* 0x000000233a227221 */ /* 0x001fce0000010000 */
[----:B------:R-:W0:Y:S01]  /*3640*/  MUFU.EX2 R63, R63 ;  /* 0x0000003f003f7308 */ /* 0x000e220000000800 */
[----:B--2---:R-:W-:-:S07]  /*3650*/  FADD.FTZ R35, R59, R34 ;  /* 0x000000223b237221 */ /* 0x004fce0000010000 */
[----:B------:R-:W2:Y:S01]  /*3660*/  MUFU.EX2 R66, R66 ;  /* 0x0000004200427308 */ /* 0x000ea20000000800 */
[----:B-1----:R-:W-:-:S07]  /*3670*/  FADD.FTZ R34, R62, R35 ;  /* 0x000000233e227221 */ /* 0x002fce0000010000 */
[----:B------:R-:W1:Y:S01]  /*3680*/  MUFU.EX2 R67, R67 ;  /* 0x0000004300437308 */ /* 0x000e620000000800 */
[----:B0-----:R-:W-:-:S01]  /*3690*/  FADD.FTZ R35, R63, R34 ;  /* 0x000000223f237221 */ /* 0x001fc20000010000 */
[----:B------:R-:W-:-:S04]  /*36a0*/  F2FP.SATFINITE.E4M3.F32.PACK_AB_MERGE_C R62, R63, R62, RZ ;  /* 0x0000003e3f3e723e */ /* 0x000fc800048070ff */
[----:B------:R-:W-:Y:S02]  /*36b0*/  F2FP.SATFINITE.E4M3.F32.PACK_AB_MERGE_C R161, R59, R58, R62 ;  /* 0x0000003a3ba1723e */ /* 0x000fe4000480703e */
[----:B------:R-:W0:Y:S01]  /*36c0*/  MUFU.EX2 R70, R70 ;  /* 0x0000004600467308 */ /* 0x000e220000000800 */
[----:B--2---:R-:W-:-:S07]  /*36d0*/  FADD.FTZ R4, R66, R35 ;  /* 0x0000002342047221 */ /* 0x004fce0000010000 */
[----:B------:R-:W2:Y:S01]  /*36e0*/  MUFU.EX2 R69, R69 ;  /* 0x0000004500457308 */ /* 0x000ea20000000800 */
[----:B-1----:R-:W-:-:S01]  /*36f0*/  FADD.FTZ R13, R67, R4 ;  /* 0x00000004430d7221 */ /* 0x002fc20000010000 */
[----:B------:R-:W-:-:S06]  /*3700*/  FADD.FTZ R4, R68, R5 ;  /* 0x0000000544047221 */ /* 0x000fcc0000010000 */
[----:B------:R-:W1:Y:S01]  /*3710*/  MUFU.EX2 R71, R71 ;  /* 0x0000004700477308 */ /* 0x000e620000000800 */
[----:B0-----:R-:W-:-:S07]  /*3720*/  FADD.FTZ R8, R70, R13 ;  /* 0x0000000d46087221 */ /* 0x001fce0000010000 */
[----:B------:R-:W0:Y:S01]  /*3730*/  MUFU.EX2 R164, R164 ;  /* 0x000000a400a47308 */ /* 0x000e220000000800 */
[----:B--2---:R-:W-:-:S01]  /*3740*/  FADD.FTZ R5, R69, R4 ;  /* 0x0000000445057221 */ /* 0x004fc20000010000 */
[----:B------:R-:W-:-:S04]  /*3750*/  F2FP.SATFINITE.E4M3.F32.PACK_AB_MERGE_C R68, R69, R68, RZ ;  /* 0x000000444544723e */ /* 0x000fc800048070ff */
[----:B------:R-:W-:Y:S02]  /*3760*/  F2FP.SATFINITE.E4M3.F32.PACK_AB_MERGE_C R162, R37, R162, R68 ;  /* 0x000000a225a2723e */ /* 0x000fe40004807044 */
        /* <DEDUP_REMOVED lines=11> */
[----:B0-----:R-:W-:-:S07]  /*3820*/  FADD.FTZ R13, R75, R8 ;  /* 0x000000084b0d7221 */ /* 0x001fce0000010000 */
[----:B------:R-:W0:Y:S01]  /*3830*/  MUFU.EX2 R77, R77 ;  /* 0x0000004d004d7308 */ /* 0x000e220000000800 */
[----:B--2---:R-:W-:-:S07]  /*3840*/  FADD.FTZ R4, R76, R5 ;  /* 0x000000054c047221 */ /* 0x004fce0000010000 */
[----:B------:R-:W2:Y:S01]  /*3850*/  MUFU.EX2 R79, R79 ;  /* 0x0000004f004f7308 */ /* 0x000ea20000000800 */
[----:B-1----:R-:W-:-:S07]  /*3860*/  FADD.FTZ R8, R78, R13 ;  /* 0x0000000d4e087221 */ /* 0x002fce0000010000 */
[----:B------:R-:W1:Y:S01]  /*3870*/  MUFU.EX2 R166, R166 ;  /* 0x000000a600a67308 */ /* 0x000e620000000800 */
        /* <DEDUP_REMOVED lines=18> */
[----:B--2---:R-:W-:-:S01]  /*39a0*/  FADD.FTZ R8, R86, R25 ;  /* 0x0000001956087221 */ /* 0x004fc20000010000 */
[C---:B-1----:R-:W-:Y:S01]  /*39b0*/  F2FP.SATFINITE.E4M3.F32.PACK_AB_MERGE_C R24, R85.reuse, R24, RZ ;  /* 0x000000185518723e */ /* 0x042fe200048070ff */
[----:B------:R-:W-:-:S03]  /*39c0*/  FADD.FTZ R4, R85, R4 ;  /* 0x0000000455047221 */ /* 0x000fc60000010000 */
[----:B------:R-:W-:Y:S02]  /*39d0*/  F2FP.SATFINITE.E4M3.F32.PACK_AB_MERGE_C R166, R45, R166, R24 ;  /* 0x000000a62da6723e */ /* 0x000fe40004807018 */
[C---:B0-----:R-:W-:Y:S01]  /*39e0*/  F2FP.SATFINITE.E4M3.F32.PACK_AB_MERGE_C R86, R5.reuse, R86, RZ ;  /* 0x000000560556723e */ /* 0x041fe200048070ff */
[----:B------:R-:W-:-:S03]  /*39f0*/  FADD.FTZ R5, R5, R8 ;  /* 0x0000000805057221 */ /* 0x000fc60000010000 */
[----:B------:R-:W-:Y:S01]  /*3a00*/  F2FP.SATFINITE.E4M3.F32.PACK_AB_MERGE_C R167, R83, R82, R86 ;  /* 0x0000005253a7723e */ /* 0x000fe20004807056 */
[----:B------:R-:W-:Y:S06]  /*3a10*/  @!P0 BRA `(.L_x_229) ;  /* 0x0000000000048947 */ /* 0x000fec0003800000 */
[----:B------:R-:W-:Y:S01]  /*3a20*/  BPT.TRAP 0x1 ;  /* 0x000000040000795c */ /* 0x000fe20000300000 */
.L_x_229:
[----:B------:R0:W1:Y:S01]  /*3a30*/  SYNCS.PHASECHK.TRANS64.TRYWAIT P1, [UR54+0x38850], R7 ;  /* 0x03885007ff0075a7 */ /* 0x0000620008020176 */
[----:B------:R-:W-:Y:S05]  /*3a40*/  @!P0 BRA `(.L_x_230) ;  /* 0x0000000000048947 */ /* 0x000fea0003800000 */
[----:B------:R-:W-:Y:S01]  /*3a50*/  BPT.TRAP 0x1 ;  /* 0x000000040000795c */ /* 0x000fe20000300000 */
.L_x_230:
[----:B-1----:R-:W-:Y:S05]  /*3a60*/  @P1 BRA `(.L_x_231) ;  /* 0x0000000000081947 */ /* 0x002fea0003800000 */
[----:B------:R-:W1:Y:S02]  /*3a70*/  SYNCS.PHASECHK.TRANS64.TRYWAIT P1, [UR54+0x38850], R7 ;  /* 0x03885007ff0075a7 */ /* 0x000e640008020176 */
[----:B-1----:R-:W-:Y:S05]  /*3a80*/  @!P1 BRA `(.L_x_232) ;  /* 0x000000d400e49947 */ /* 0x002fea0003800000 */
.L_x_231:
        /* <DEDUP_REMOVED lines=31> */
.L_x_233:
[----:B------:R-:W-:Y:S02]  /*3c80*/  UISETP.GE.AND UP0, UPT, UR49, 0x81, UPT ;  /* 0x000000813100788c */ /* 0x000fe4000bf06270 */
[----:B------:R-:W-:-:S04]  /*3c90*/  UIADD3 UR54, UR54, 0x38860, URZ ;  /* 0x0003886036367890 */ /* 0x000fc8000fffe03f */
[----:B------:R-:W-:Y:S01]  /*3ca0*/  PLOP3.LUT P1, PT, PT, PT, UP0, 0x80, 0x0 ;  /* 0x000000000000781c */ /* 0x000fe20003f2f008 */
[----:B------:R-:W-:-:S09]  /*3cb0*/  UPRMT UR54, UR47, 0x654, UR54 ;  /* 0x000006542f367896 */ /* 0x000fd20008000036 */
[----:B------:R-:W-:Y:S03]  /*3cc0*/  SYNCS.ARRIVE.TRANS64.RED.A1T0 RZ, [UR54], RZ ;  /* 0x000000ffffff79a7 */ /* 0x000fe60008100436 */
[----:B------:R-:W-:Y:S05]  /*3cd0*/  @!P1 BRA `(.L_x_234) ;  /* 0x0000002000ac9947 */ /* 0x000fea0003800000 */
[----:B01----:R-:W-:Y:S01]  /*3ce0*/  IMAD.MOV.U32 R7, RZ, RZ, R172 ;  /* 0x000000ffff077224 */ /* 0x003fe200078e00ac */
[----:B------:R-:W-:Y:S01]  /*3cf0*/  UIADD3 UR49, UR48, -0x2, URZ ;  /* 0xfffffffe30317890 */ /* 0x000fe2000fffe03f */
[----:B------:R-:W-:-:S11]  /*3d00*/  IMAD.MOV.U32 R6, RZ, RZ, R3 ;  /* 0x000000ffff067224 */ /* 0x000fd600078e0003 */
.L_x_245:
[----:B------:R-:W-:Y:S01]  /*3d10*/  UIADD3 UR42, UR42, 0x1, URZ ;  /* 0x000000012a2a7890 */ /* 0x000fe2000fffe03f */
[----:B0-----:R-:W-:Y:S01]  /*3d20*/  IMAD.U32 R0, RZ, RZ, UR49 ;  /* 0x00000031ff007e24 */ /* 0x001fe2000f8e00ff */
        /* <DEDUP_REMOVED lines=8> */
.L_x_235:
        /* <DEDUP_REMOVED lines=11> */
.L_x_236:
[----:B-1----:R-:W-:Y:S05]  /*3e60*/  @P2 BRA `(.L_x_237) ;  /* 0x00000000000c2947 */ /* 0x002fea0003800000 */
[----:B0-----:R-:W-:-:S04]  /*3e70*/  IMAD.U32 R0, RZ, RZ, UR54 ;  /* 0x00000036ff007e24 */ /* 0x001fc8000f8e00ff */
[----:B------:R-:W0:Y:S02]  /*3e80*/  SYNCS.PHASECHK.TRANS64.TRYWAIT P2, [UR47+0x38830], R0 ;  /* 0x03883000ff0075a7 */ /* 0x000e24000804016f */
[----:B0-----:R-:W-:Y:S05]  /*3e90*/  @!P2 BRA `(.L_x_238) ;  /* 0x000000d000f8a947 */ /* 0x001fea0003800000 */
.L_x_237:
        /* <DEDUP_REMOVED lines=46> */
.L_x_239:
[----:B------:R-:W-:Y:S01]  /*4180*/  FMNMX.FTZ R8, R152, R6, !PT ;  /* 0x0000000698087209 */ /* 0x000fe20007810000 */
[----:B------:R-:W-:Y:S01]  /*4190*/  IMAD.U32 R12, RZ, RZ, UR39 ;  /* 0x00000027ff0c7e24 */ /* 0x000fe2000f8e00ff */
[----:B------:R-:W-:Y:S02]  /*41a0*/  UIADD3 UR6, UR47, 0x38840, URZ ;  /* 0x000388402f067890 */ /* 0x000fe4000fffe03f */
[----:B------:R-:W-:Y:S02]  /*41b0*/  FMNMX.FTZ R3, R153, R8, !PT ;  /* 0x0000000899037209 */ /* 0x000fe40007810000 */
[----:B------:R-:W-:Y:S02]  /*41c0*/  UPRMT UR6, UR48, 0x654, UR6 ;  /* 0x0000065430067896 */ /* 0x000fe40008000006 */
[----:B------:R-:W-:-:S04]  /*41d0*/  FMNMX.FTZ R8, R156, R3, !PT ;  /* 0x000000039c087209 */ /* 0x000fc80007810000 */
[----:B------:R-:W-:-:S03]  /*41e0*/  FMNMX.FTZ R3, R157, R8, !PT ;  /* 0x000000089d037209 */ /* 0x000fc60007810000 */
[----:B------:R-:W-:Y:S01]  /*41f0*/  SYNCS.ARRIVE.TRANS64.RED.A1T0 RZ, [UR6], RZ ;  /* 0x000000ffffff79a7 */ /* 0x000fe20008100406 */
        /* <DEDUP_REMOVED lines=34> */
[----:B------:R-:W-:-:S01]  /*4420*/  FFMA.FTZ R6, R3, R12, -8 ;  /* 0xc100000003067423 */ /* 0x000fc2000001000c */
[----:B------:R-:W-:-:S03]  /*4430*/  FMNMX.FTZ R12, R154, R7, !PT ;  /* 0x000000079a0c7209 */ /* 0x000fc60007810000 */
        /* <DEDUP_REMOVED lines=24> */
[----:B------:R-:W1:Y:S01]  /*45c0*/  MUFU.EX2 R9, R9 ;  /* 0x0000000900097308 */ /* 0x000e620000000800 */
[----:B------:R-:W-:-:S04]  /*45d0*/  FMNMX.FTZ R21, R167, R14, !PT ;  /* 0x0000000ea7157209 */ /* 0x000fc80007810000 */
[----:B------:R-:W-:-:S03]  /*45e0*/  FMNMX.FTZ R14, R170, R21, !PT ;  /* 0x00000015aa0e7209 */ /* 0x000fc60007810000 */
[----:B------:R-:W-:Y:S01]  /*45f0*/  MUFU.EX2 R21, R169 ;  /* 0x000000a900157308 */ /* 0x000fe20000000800 */
[----:B------:R-:W-:-:S04]  /*4600*/  FMNMX.FTZ R157, R171, R14, !PT ;  /* 0x0000000eab9d7209 */ /* 0x000fc80007810000 */
[----:B------:R-:W-:-:S03]  /*4610*/  FMNMX.FTZ R14, R174, R157, !PT ;  /* 0x0000009dae0e7209 */ /* 0x000fc60007810000 */
[----:B------:R-:W2:Y:S01]  /*4620*/  MUFU.EX2 R152, R152 ;  /* 0x0000009800987308 */ /* 0x000ea20000000800 */
        /* <DEDUP_REMOVED lines=8> */
[----:B------:R-:W-:Y:S01]  /*46b0*/  FMNMX.FTZ R161, R179, R14, !PT ;  /* 0x0000000eb3a17209 */ /* 0x000fe20007810000 */
[--C-:B------:R-:W-:Y:S01]  /*46c0*/  FFMA.FTZ R14, R176, UR39, -R6.reuse ;  /* 0x00000027b00e7c23 */ /* 0x100fe20008010806 */
[----:B------:R-:W-:-:S01]  /*46d0*/  FFMA.FTZ R176, R180, UR39, -R6 ;  /* 0x00000027b4b07c23 */ /* 0x000fc20008010806 */
[--C-:B------:R-:W-:Y:S01]  /*46e0*/  FFMA.FTZ R180, R209, UR39, -R6.reuse ;  /* 0x00000027d1b47c23 */ /* 0x100fe20008010806 */
[----:B------:R-:W-:Y:S01]  /*46f0*/  FMNMX.FTZ R160, R182, R161, !PT ;  /* 0x000000a1b6a07209 */ /* 0x000fe20007810000 */
[-C--:B------:R-:W-:Y:S01]  /*4700*/  FMUL.FTZ R33, R33, R9.reuse ;  /* 0x0000000921217220 */ /* 0x080fe20000410000 */
[----:B------:R-:W-:Y:S01]  /*4710*/  FMUL.FTZ R36, R36, R9 ;  /* 0x0000000924247220 */ /* 0x000fe20000410000 */
[----:B------:R-:W3:Y:S01]  /*4720*/  MUFU.EX2 R11, R11 ;  /* 0x0000000b000b7308 */ /* 0x000ee20000000800 */
[----:B------:R-:W-:Y:S01]  /*4730*/  FMNMX.FTZ R161, R183, R160, !PT ;  /* 0x000000a0b7a17209 */ /* 0x000fe20007810000 */
[----:B-1----:R-:W-:Y:S01]  /*4740*/  FFMA.FTZ R173, R201, UR39, -R6 ;  /* 0x00000027c9ad7c23 */ /* 0x002fe20008010806 */
[----:B--2---:R-:W-:-:S01]  /*4750*/  FFMA.FTZ R4, R9, R4, R152 ;  /* 0x0000000409047223 */ /* 0x004fc20000010098 */
[----:B------:R-:W-:Y:S01]  /*4760*/  FMUL.FTZ R37, R37, R9 ;  /* 0x0000000925257220 */ /* 0x000fe20000410000 */
[----:B------:R-:W-:Y:S01]  /*4770*/  FMNMX.FTZ R160, R186, R161, !PT ;  /* 0x000000a1baa07209 */ /* 0x000fe20007810000 */
[-C--:B------:R-:W-:Y:S01]  /*4780*/  FMUL.FTZ R40, R40, R9.reuse ;  /* 0x0000000928287220 */ /* 0x080fe20000410000 */
[-C--:B------:R-:W-:Y:S01]  /*4790*/  FMUL.FTZ R41, R41, R9.reuse ;  /* 0x0000000929297220 */ /* 0x080fe20000410000 */
[----:B------:R-:W-:Y:S01]  /*47a0*/  MUFU.EX2 R161, R177 ;  /* 0x000000b100a17308 */ /* 0x000fe20000000800 */
[----:B------:R-:W-:Y:S01]  /*47b0*/  FMNMX.FTZ R165, R187, R160, !PT ;  /* 0x000000a0bba57209 */ /* 0x000fe20007810000 */
[-C--:B------:R-:W-:Y:S01]  /*47c0*/  FMUL.FTZ R44, R44, R9.reuse ;  /* 0x000000092c2c7220 */ /* 0x080fe20000410000 */
[-C--:B------:R-:W-:Y:S01]  /*47d0*/  FMUL.FTZ R45, R45, R9.reuse ;  /* 0x000000092d2d7220 */ /* 0x080fe20000410000 */
[----:B------:R-:W-:Y:S01]  /*47e0*/  FMUL.FTZ R48, R48, R9 ;  /* 0x0000000930307220 */ /* 0x000fe20000410000 */
[----:B------:R-:W-:Y:S01]  /*47f0*/  FMNMX.FTZ R160, R190, R165, !PT ;  /* 0x000000a5bea07209 */ /* 0x000fe20007810000 */
[-C--:B------:R-:W-:Y:S01]  /*4800*/  FMUL.FTZ R49, R49, R9.reuse ;  /* 0x0000000931317220 */ /* 0x080fe20000410000 */
[-C--:B------:R-:W-:Y:S01]  /*4810*/  FMUL.FTZ R52, R52, R9.reuse ;  /* 0x0000000934347220 */ /* 0x080fe20000410000 */
[----:B------:R-:W1:Y:S01]  /*4820*/  MUFU.EX2 R10, R10 ;  /* 0x0000000a000a7308 */ /* 0x000e620000000800 */
[----:B------:R-:W-:Y:S01]  /*4830*/  FMNMX.FTZ R165, R191, R160, !PT ;  /* 0x000000a0bfa57209 */ /* 0x000fe20007810000 */
[-C--:B------:R-:W-:Y:S01]  /*4840*/  FMUL.FTZ R53, R53, R9.reuse ;  /* 0x0000000935357220 */ /* 0x080fe20000410000 */
[-C--:B------:R-:W-:Y:S01]  /*4850*/  FMUL.FTZ R56, R56, R9.reuse ;  /* 0x0000000938387220 */ /* 0x080fe20000410000 */
[----:B------:R-:W-:Y:S01]  /*4860*/  FMUL.FTZ R57, R57, R9 ;  /* 0x0000000939397220 */ /* 0x000fe20000410000 */
[----:B------:R-:W-:Y:S01]  /*4870*/  FMNMX.FTZ R160, R194, R165, !PT ;  /* 0x000000a5c2a07209 */ /* 0x000fe20007810000 */
[-C--:B------:R-:W-:Y:S01]  /*4880*/  FMUL.FTZ R60, R60, R9.reuse ;  /* 0x000000093c3c7220 */ /* 0x080fe20000410000 */
[----:B------:R-:W-:Y:S01]  /*4890*/  FMUL.FTZ R61, R61, R9 ;  /* 0x000000093d3d7220 */ /* 0x000fe20000410000 */
[----:B------:R-:W2:Y:S01]  /*48a0*/  MUFU.EX2 R15, R15 ;  /* 0x0000000f000f7308 */ /* 0x000ea20000000800 */
[----:B------:R-:W-:Y:S01]  /*48b0*/  FMNMX.FTZ R165, R195, R160, !PT ;  /* 0x000000a0c3a57209 */ /* 0x000fe20007810000 */
[--C-:B------:R-:W-:Y:S01]  /*48c0*/  FFMA.FTZ R160, R184, UR39, -R6.reuse ;  /* 0x00000027b8a07c23 */ /* 0x100fe20008010806 */
[----:B------:R-:W-:-:S01]  /*48d0*/  FFMA.FTZ R184, R188, UR39, -R6 ;  /* 0x00000027bcb87c23 */ /* 0x000fc20008010806 */
[--C-:B------:R-:W-:Y:S01]  /*48e0*/  FFMA.FTZ R188, R196, UR39, -R6.reuse ;  /* 0x00000027c4bc7c23 */ /* 0x100fe20008010806 */
[----:B------:R-:W-:Y:S01]  /*48f0*/  FMNMX.FTZ R164, R198, R165, !PT ;  /* 0x000000a5c6a47209 */ /* 0x000fe20007810000 */
[--C-:B------:R-:W-:Y:S01]  /*4900*/  FFMA.FTZ R196, R212, UR39, -R6.reuse ;  /* 0x00000027d4c47c23 */ /* 0x100fe20008010806 */
[-C--:B------:R-:W-:Y:S01]  /*4910*/  FMUL.FTZ R64, R64, R9.reuse ;  /* 0x0000000940407220 */ /* 0x080fe20000410000 */
[----:B------:R-:W4:Y:S01]  /*4920*/  MUFU.EX2 R8, R8 ;  /* 0x0000000800087308 */ /* 0x000f220000000800 */
[----:B------:R-:W-:Y:S01]  /*4930*/  FMNMX.FTZ R165, R199, R164, !PT ;  /* 0x000000a4c7a57209 */ /* 0x000fe20007810000 */
[-C--:B------:R-:W-:Y:S01]  /*4940*/  FMUL.FTZ R65, R65, R9.reuse ;  /* 0x0000000941417220 */ /* 0x080fe20000410000 */
[-C--:B------:R-:W-:Y:S01]  /*4950*/  FMUL.FTZ R68, R68, R9.reuse ;  /* 0x0000000944447220 */ /* 0x080fe20000410000 */
[----:B------:R-:W-:Y:S01]  /*4960*/  FMUL.FTZ R69, R69, R9 ;  /* 0x0000000945457220 */ /* 0x000fe20000410000 */
[----:B------:R-:W-:Y:S01]  /*4970*/  FMNMX.FTZ R164, R202, R165, !PT ;  /* 0x000000a5caa47209 */ /* 0x000fe20007810000 */
[-C--:B------:R-:W-:Y:S01]  /*4980*/  FMUL.FTZ R72, R72, R9.reuse ;  /* 0x0000000948487220 */ /* 0x080fe20000410000 */
[-C--:B------:R-:W-:Y:S01]  /*4990*/  FMUL.FTZ R73, R73, R9.reuse ;  /* 0x0000000949497220 */ /* 0x080fe20000410000 */
[----:B------:R5:W-:Y:S01]  /*49a0*/  MUFU.EX2 R165, R168 ;  /* 0x000000a800a57308 */ /* 0x000be20000000800 */
[----:B------:R-:W-:Y:S01]  /*49b0*/  FMNMX.FTZ R169, R203, R164, !PT ;  /* 0x000000a4cba97209 */ /* 0x000fe20007810000 */
[-C--:B------:R-:W-:Y:S01]  /*49c0*/  FMUL.FTZ R76, R76, R9.reuse ;  /* 0x000000094c4c7220 */ /* 0x080fe20000410000 */
[-C--:B------:R-:W-:Y:S01]  /*49d0*/  FMUL.FTZ R77, R77, R9.reuse ;  /* 0x000000094d4d7220 */ /* 0x080fe20000410000 */
[----:B------:R-:W-:Y:S01]  /*49e0*/  FMUL.FTZ R80, R80, R9 ;  /* 0x0000000950507220 */ /* 0x000fe20000410000 */
[----:B------:R-:W-:Y:S01]  /*49f0*/  FMNMX.FTZ R164, R206, R169, !PT ;  /* 0x000000a9cea47209 */ /* 0x000fe20007810000 */
[-C--:B------:R-:W-:Y:S01]  /*4a00*/  FMUL.FTZ R81, R81, R9.reuse ;  /* 0x0000000951517220 */ /* 0x080fe20000410000 */
[-C--:B------:R-:W-:Y:S01]  /*4a10*/  FMUL.FTZ R84, R84, R9.reuse ;  /* 0x0000000954547220 */ /* 0x080fe20000410000 */
[----:B------:R-:W-:Y:S01]  /*4a20*/  MUFU.EX2 R13, R13 ;  /* 0x0000000d000d7308 */ /* 0x000fe20000000800 */
[----:B------:R-:W-:Y:S01]  /*4a30*/  FMNMX.FTZ R169, R207, R164, !PT ;  /* 0x000000a4cfa97209 */ /* 0x000fe20007810000 */
[--C-:B-----5:R-:W-:Y:S01]  /*4a40*/  FFMA.FTZ R168, R200, UR39, -R6.reuse ;  /* 0x00000027c8a87c23 */ /* 0x120fe20008010806 */
[-C--:B------:R-:W-:Y:S01]  /*4a50*/  FMUL.FTZ R85, R85, R9.reuse ;  /* 0x0000000955557220 */ /* 0x080fe20000410000 */
[----:B------:R-:W-:Y:S01]  /*4a60*/  FMUL.FTZ R88, R88, R9 ;  /* 0x0000000958587220 */ /* 0x000fe20000410000 */
[----:B------:R-:W-:Y:S01]  /*4a70*/  FMNMX.FTZ R164, R210, R169, !PT ;  /* 0x000000a9d2a47209 */ /* 0x000fe20007810000 */
[-C--:B------:R-:W-:Y:S01]  /*4a80*/  FMUL.FTZ R89, R89, R9.reuse ;  /* 0x0000000959597220 */ /* 0x080fe20000410000 */
[----:B------:R-:W-:Y:S01]  /*4a90*/  FMUL.FTZ R92, R92, R9 ;  /* 0x000000095c5c7220 */ /* 0x000fe20000410000 */
[----:B------:R-:W-:Y:S01]  /*4aa0*/  MUFU.EX2 R12, R12 ;  /* 0x0000000c000c7308 */ /* 0x000fe20000000800 */
[----:B------:R-:W-:Y:S01]  /*4ab0*/  FMNMX.FTZ R169, R211, R164, !PT ;  /* 0x000000a4d3a97209 */ /* 0x000fe20007810000 */
[--C-:B------:R-:W-:Y:S01]  /*4ac0*/  FFMA.FTZ R164, R192, UR39, -R6.reuse ;  /* 0x00000027c0a47c23 */ /* 0x100fe20008010806 */
[----:B------:R-:W-:-:S01]  /*4ad0*/  FFMA.FTZ R192, R204, UR39, -R6 ;  /* 0x00000027ccc07c23 */ /* 0x000fc20008010806 */
[----:B------:R-:W-:Y:S01]  /*4ae0*/  FMUL.FTZ R93, R93, R9 ;  /* 0x000000095d5d7220 */ /* 0x000fe20000410000 */
[----:B------:R-:W-:Y:S01]  /*4af0*/  FMNMX.FTZ R172, R214, R169, !PT ;  /* 0x000000a9d6ac7209 */ /* 0x000fe20007810000 */
[--C-:B------:R-:W-:Y:S01]  /*4b00*/  FFMA.FTZ R169, R193, UR39, -R6.reuse ;  /* 0x00000027c1a97c23 */ /* 0x100fe20008010806 */
[----:B------:R-:W-:-:S01]  /*4b10*/  FFMA.FTZ R193, R205, UR39, -R6 ;  /* 0x00000027cdc17c23 */ /* 0x000fc20008010806 */
[----:B------:R-:W-:Y:S01]  /*4b20*/  MUFU.EX2 R153, R153 ;  /* 0x0000009900997308 */ /* 0x000fe20000000800 */
[----:B------:R-:W-:Y:S01]  /*4b30*/  FMNMX.FTZ R172, R215, R172, !PT ;  /* 0x000000acd7ac7209 */ /* 0x000fe20007810000 */
[-C--:B------:R-:W-:Y:S01]  /*4b40*/  FMUL.FTZ R96, R96, R9.reuse ;  /* 0x0000000960607220 */ /* 0x080fe20000410000 */
[-C--:B------:R-:W-:Y:S01]  /*4b50*/  FMUL.FTZ R97, R97, R9.reuse ;  /* 0x0000000961617220 */ /* 0x080fe20000410000 */
[-C--:B------:R-:W-:Y:S01]  /*4b60*/  FMUL.FTZ R100, R100, R9.reuse ;  /* 0x0000000964647220 */ /* 0x080fe20000410000 */
[-C--:B------:R-:W-:Y:S01]  /*4b70*/  FMUL.FTZ R101, R101, R9.reuse ;  /* 0x0000000965657220 */ /* 0x080fe20000410000 */
[----:B------:R-:W5:Y:S01]  /*4b80*/  SHFL.BFLY PT, R177, R172, 0x2, 0x1f ;  /* 0x0c401f00acb17f89 */ /* 0x000f6200000e0000 */
        /* <DEDUP_REMOVED lines=22> */
[----:B------:R-:W-:Y:S01]  /*4cf0*/  FMUL.FTZ R141, R141, R9 ;  /* 0x000000098d8d7220 */ /* 0x000fe20000410000 */
[----:B-----5:R-:W-:Y:S01]  /*4d00*/  FMNMX.FTZ R197, R172, R177, !PT ;  /* 0x000000b1acc57209 */ /* 0x020fe20007810000 */
[----:B------:R-:W-:-:S01]  /*4d10*/  FFMA.FTZ R177, R208, UR39, -R6 ;  /* 0x00000027d0b17c23 */ /* 0x000fc20008010806 */
[----:B------:R-:W-:Y:S01]  /*4d20*/  MUFU.EX2 R176, R176 ;  /* 0x000000b000b07308 */ /* 0x000fe20000000800 */
[-C--:B------:R-:W-:Y:S01]  /*4d30*/  FMUL.FTZ R144, R144, R9.reuse ;  /* 0x0000000990907220 */ /* 0x080fe20000410000 */
[-C--:B------:R-:W-:Y:S01]  /*4d40*/  FMUL.FTZ R145, R145, R9.reuse ;  /* 0x0000000991917220 */ /* 0x080fe20000410000 */
[----:B------:R-:W5:Y:S01]  /*4d50*/  SHFL.BFLY PT, R172, R197, 0x1, 0x1f ;  /* 0x0c201f00c5ac7f89 */ /* 0x000f6200000e0000 */
[-C--:B------:R-:W-:Y:S01]  /*4d60*/  FMUL.FTZ R148, R148, R9.reuse ;  /* 0x0000000994947220 */ /* 0x080fe20000410000 */
[----:B------:R-:W-:-:S03]  /*4d70*/  FMUL.FTZ R149, R149, R9 ;  /* 0x0000000995957220 */ /* 0x000fc60000410000 */
[----:B------:R-:W-:Y:S08]  /*4d80*/  MUFU.EX2 R181, R181 ;  /* 0x000000b500b57308 */ /* 0x000ff00000000800 */
[----:B------:R-:W-:Y:S08]  /*4d90*/  MUFU.EX2 R160, R160 ;  /* 0x000000a000a07308 */ /* 0x000ff00000000800 */
[----:B------:R-:W-:Y:S01]  /*4da0*/  MUFU.EX2 R184, R184 ;  /* 0x000000b800b87308 */ /* 0x000fe20000000800 */
[----:B-----5:R-:W-:-:S05]  /*4db0*/  FMNMX.FTZ R172, R197, R172, !PT ;  /* 0x000000acc5ac7209 */ /* 0x020fca0007810000 */
[----:B------:R-:W-:Y:S01]  /*4dc0*/  FADD.FTZ R6, -R172, R7 ;  /* 0x00000007ac067221 */ /* 0x000fe20000010100 */
[----:B------:R-:W-:Y:S01]  /*4dd0*/  IMAD.U32 R7, RZ, RZ, UR39 ;  /* 0x00000027ff077e24 */ /* 0x000fe2000f8e00ff */
[----:B------:R-:W-:Y:S02]  /*4de0*/  MUFU.EX2 R185, R185 ;  /* 0x000000b900b97308 */ /* 0x000fe40000000800 */
[----:B------:R-:W-:Y:S01]  /*4df0*/  FMUL.FTZ R200, R6, UR39 ;  /* 0x0000002706c87c20 */ /* 0x000fe20008410000 */
[----:B------:R-:W-:-:S04]  /*4e00*/  FFMA.FTZ R6, R172, R7, -8 ;  /* 0xc1000000ac067423 */ /* 0x000fc80000010007 */
[--C-:B------:R-:W-:Y:S01]  /*4e10*/  FFMA.FTZ R7, R154, UR39, -R6.reuse ;  /* 0x000000279a077c23 */ /* 0x100fe20008010806 */
[----:B------:R-:W-:-:S01]  /*4e20*/  FFMA.FTZ R154, R155, UR39, -R6 ;  /* 0x000000279b9a7c23 */ /* 0x000fc20008010806 */
        /* <DEDUP_REMOVED lines=8> */
[----:B------:R-:W5:Y:S01]  /*4eb0*/  MUFU.EX2 R7, R7 ;  /* 0x0000000700077308 */ /* 0x000f620000000800 */
[----:B---3--:R-:W-:-:S01]  /*4ec0*/  FADD.FTZ R183, R11, R4 ;  /* 0x000000040bb77221 */ /* 0x008fc20000010000 */
[--C-:B------:R-:W-:Y:S01]  /*4ed0*/  FFMA.FTZ R204, R166, UR39, -R6.reuse ;  /* 0x00000027a6cc7c23 */ /* 0x100fe20008010806 */
[----:B------:R-:W-:-:S01]  /*4ee0*/  FFMA.FTZ R167, R167, UR39, -R6 ;  /* 0x00000027a7a77c23 */ /* 0x000fc20008010806 */
[----:B------:R-:W-:Y:S01]  /*4ef0*/  FFMA.FTZ R166, R171, UR39, -R6 ;  /* 0x00000027aba67c23 */ /* 0x000fe20008010806 */
[----:B-1----:R-:W-:-:S01]  /*4f00*/  FADD.FTZ R4, R10, R183 ;  /* 0x000000b70a047221 */ /* 0x002fc20000010000 */
[----:B--2---:R-:W-:Y:S01]  /*4f10*/  F2FP.SATFINITE.E4M3.F32.PACK_AB_MERGE_C R10, R15, R10, RZ ;  /* 0x0000000a0f0a723e */ /* 0x004fe200048070ff */
[----:B------:R-:W-:-:S01]  /*4f20*/  FFMA.FTZ R171, R174, UR39, -R6 ;  /* 0x00000027aeab7c23 */ /* 0x000fc20008010806 */
[----:B------:R-:W1:Y:S01]  /*4f30*/  MUFU.EX2 R154, R154 ;  /* 0x0000009a009a7308 */ /* 0x000e620000000800 */
        /* <DEDUP_REMOVED lines=8> */
[----:B-----5:R-:W-:-:S01]  /*4fc0*/  FFMA.FTZ R5, R200, R5, R7 ;  /* 0x00000005c8057223 */ /* 0x020fc20000010007 */
[----:B------:R-:W-:Y:S01]  /*4fd0*/  FADD.FTZ R15, R13, R186 ;  /* 0x000000ba0d0f7221 */ /* 0x000fe20000010000 */
[----:B------:R-:W-:-:S01]  /*4fe0*/  FFMA.FTZ R190, R190, UR39, -R6 ;  /* 0x00000027bebe7c23 */ /* 0x000fc20008010806 */
[--C-:B------:R-:W-:Y:S01]  /*4ff0*/  FFMA.FTZ R191, R191, UR39, -R6.reuse ;  /* 0x00000027bfbf7c23 */ /* 0x100fe20008010806 */
[----:B------:R-:W-:-:S01]  /*5000*/  FFMA.FTZ R194, R194, UR39, -R6 ;  /* 0x00000027c2c27c23 */ /* 0x000fc20008010806 */
[--C-:B------:R-:W-:Y:S01]  /*5010*/  FFMA.FTZ R195, R195, UR39, -R6.reuse ;  /* 0x00000027c3c37c23 */ /* 0x100fe20008010806 */
[----:B------:R-:W-:-:S01]  /*5020*/  FFMA.FTZ R198, R198, UR39, -R6 ;  /* 0x00000027c6c67c23 */ /* 0x000fc20008010806 */
[----:B------:R-:W3:Y:S01]  /*5030*/  MUFU.EX2 R201, R201 ;  /* 0x000000c900c97308 */ /* 0x000ee20000000800 */
[----:B-1----:R-:W-:-:S01]  /*5040*/  FADD.FTZ R5, R154, R5 ;  /* 0x000000059a057221 */ /* 0x002fc20000010000 */
[--C-:B------:R-:W-:Y:S01]  /*5050*/  FFMA.FTZ R199, R199, UR39, -R6.reuse ;  /* 0x00000027c7c77c23 */ /* 0x100fe20008010806 */
[----:B------:R-:W-:-:S01]  /*5060*/  FFMA.FTZ R202, R202, UR39, -R6 ;  /* 0x00000027caca7c23 */ /* 0x000fc20008010806 */
[--C-:B------:R-:W-:Y:S01]  /*5070*/  FFMA.FTZ R203, R203, UR39, -R6.reuse ;  /* 0x00000027cbcb7c23 */ /* 0x100fe20008010806 */
[----:B------:R-:W-:-:S01]  /*5080*/  FFMA.FTZ R206, R206, UR39, -R6 ;  /* 0x00000027cece7c23 */ /* 0x000fc20008010806 */
[--C-:B------:R-:W-:Y:S01]  /*5090*/  FFMA.FTZ R207, R207, UR39, -R6.reuse ;  /* 0x00000027cfcf7c23 */ /* 0x100fe20008010806 */
[----:B------:R-:W-:-:S01]  /*50a0*/  FFMA.FTZ R210, R210, UR39, -R6 ;  /* 0x00000027d2d27c23 */ /* 0x000fc20008010806 */
[----:B------:R-:W1:Y:S01]  /*50b0*/  MUFU.EX2 R155, R155 ;  /* 0x0000009b009b7308 */ /* 0x000e620000000800 */
[----:B--2---:R-:W-:-:S01]  /*50c0*/  FADD.FTZ R4, R158, R5 ;  /* 0x000000059e047221 */ /* 0x004fc20000010000 */
[--C-:B------:R-:W-:Y:S01]  /*50d0*/  FFMA.FTZ R211, R211, UR39, -R6.reuse ;  /* 0x00000027d3d37c23 */ /* 0x100fe20008010806 */
[----:B------:R-:W-:-:S01]  /*50e0*/  FFMA.FTZ R214, R214, UR39, -R6 ;  /* 0x00000027d6d67c23 */ /* 0x000fc20008010806 */
[----:B------:R-:W-:Y:S01]  /*50f0*/  FFMA.FTZ R6, R215, UR39, -R6 ;  /* 0x00000027d7067c23 */ /* 0x000fe20008010806 */
[-C--:B------:R-:W-:Y:S01]  /*5100*/  FMUL.FTZ R26, R26, R200.reuse ;  /* 0x000000c81a1a7220 */ /* 0x080fe20000410000 */
[-C--:B------:R-:W-:Y:S01]  /*5110*/  FMUL.FTZ R27, R27, R200.reuse ;  /* 0x000000c81b1b7220 */ /* 0x080fe20000410000 */
[----:B------:R-:W-:Y:S01]  /*5120*/  FMUL.FTZ R30, R30, R200 ;  /* 0x000000c81e1e7220 */ /* 0x000fe20000410000 */
[----:B------:R-:W2:Y:S01]  /*5130*/  MUFU.EX2 R162, R162 ;  /* 0x000000a200a27308 */ /* 0x000ea20000000800 */
[----:B---3--:R-:W-:-:S01]  /*5140*/  FADD.FTZ R4, R201, R4 ;  /* 0x00000004c9047221 */ /* 0x008fc20000010000 */
[----:B------:R-:W-:Y:S01]  /*5150*/  F2FP.SATFINITE.E4M3.F32.PACK_AB_MERGE_C R158, R201, R158, RZ ;  /* 0x0000009ec99e723e */ /* 0x000fe200048070ff */
[-C--:B------:R-:W-:Y:S01]  /*5160*/  FMUL.FTZ R31, R31, R200.reuse ;  /* 0x000000c81f1f7220 */ /* 0x080fe20000410000 */
[-C--:B------:R-:W-:Y:S01]  /*5170*/  FMUL.FTZ R34, R34, R200.reuse ;  /* 0x000000c822227220 */ /* 0x080fe20000410000 */
[-C--:B------:R-:W-:Y:S01]  /*5180*/  FMUL.FTZ R35, R35, R200.reuse ;  /* 0x000000c823237220 */ /* 0x080fe20000410000 */
[-C--:B------:R-:W-:Y:S01]  /*5190*/  FMUL.FTZ R38, R38, R200.reuse ;  /* 0x000000c826267220 */ /* 0x080fe20000410000 */
[----:B------:R-:W-:Y:S01]  /*51a0*/  FMUL.FTZ R39, R39, R200 ;  /* 0x000000c827277220 */ /* 0x000fe20000410000 */
[----:B------:R-:W3:Y:S01]  /*51b0*/  MUFU.EX2 R204, R204 ;  /* 0x000000cc00cc7308 */ /* 0x000ee20000000800 */
[----:B-1----:R-:W-:-:S01]  /*51c0*/  FADD.FTZ R5, R155, R4 ;  /* 0x000000049b057221 */ /* 0x002fc20000010000 */
[----:B------:R-:W-:Y:S01]  /*51d0*/  FADD.FTZ R4, R12, R15 ;  /* 0x0000000f0c047221 */ /* 0x000fe20000010000 */
[----:B------:R-:W-:Y:S01]  /*51e0*/  F2FP.SATFINITE.E4M3.F32.PACK_AB_MERGE_C R12, R153, R12, RZ ;  /* 0x0000000c990c723e */ /* 0x000fe200048070ff */
[-C--:B------:R-:W-:Y:S01]  /*51f0*/  FMUL.FTZ R42, R42, R200.reuse ;  /* 0x000000c82a2a7220 */ /* 0x080fe20000410000 */
[-C--:B------:R-:W-:Y:S01]  /*5200*/  FMUL.FTZ R43, R43, R200.reuse ;  /* 0x000000c82b2b7220 */ /* 0x080fe20000410000 */
[----:B------:R-:W-:Y:S01]  /*5210*/  FADD.FTZ R153, R153, R4 ;  /* 0x0000000499997221 */ /* 0x000fe20000010000 */
[----:B------:R-:W-:Y:S01]  /*5220*/  FMUL.FTZ R46, R46, R200 ;  /* 0x000000c82e2e7220 */ /* 0x000fe20000410000 */
[----:B------:R-:W1:Y:S01]  /*5230*/  MUFU.EX2 R167, R167 ;  /* 0x000000a700a77308 */ /* 0x000e620000000800 */
        /* <DEDUP_REMOVED lines=8> */
[----:B---3--:R-:W-:-:S01]  /*52c0*/  FADD.FTZ R4, R204, R5 ;  /* 0x00000005cc047221 */ /* 0x008fc20000010000 */
[----:B------:R-:W-:Y:S01]  /*52d0*/  FADD.FTZ R186, R20, R15 ;  /* 0x0000000f14ba7221 */ /* 0x000fe20000010000 */
[----:B------:R-:W-:Y:S01]  /*52e0*/  F2FP.SATFINITE.E4M3.F32.PACK_AB_MERGE_C R20, R157, R20, RZ ;  /* 0x000000149d14723e */ /* 0x000fe200048070ff */
[-C--:B------:R-:W-:Y:S01]  /*52f0*/  FMUL.FTZ R55, R55, R200.reuse ;  /* 0x000000c837377220 */ /* 0x080fe20000410000 */
[-C--:B------:R-:W-:Y:S01]  /*5300*/  FMUL.FTZ R58, R58, R200.reuse ;  /* 0x000000c83a3a7220 */ /* 0x080fe20000410000 */
[----:B------:R-:W-:Y:S01]  /*5310*/  FADD.FTZ R15, R157, R186 ;  /* 0x000000ba9d0f7221 */ /* 0x000fe20000010000 */
[----:B------:R-:W-:Y:S01]  /*5320*/  FMUL.FTZ R59, R59, R200 ;  /* 0x000000c83b3b7220 */ /* 0x000fe20000410000 */
[----:B------:R-:W3:Y:S01]  /*5330*/  MUFU.EX2 R166, R166 ;  /* 0x000000a600a67308 */ /* 0x000ee20000000800 */
[----:B-1----:R-:W-:-:S01]  /*5340*/  FADD.FTZ R4, R167, R4 ;  /* 0x00000004a7047221 */ /* 0x002fc20000010000 */
[----:B------:R-:W-:Y:S01]  /*5350*/  F2FP.SATFINITE.E4M3.F32.PACK_AB_MERGE_C R167, R167, R204, RZ ;  /* 0x000000cca7a7723e */ /* 0x000fe200048070ff */
[-C--:B------:R-:W-:Y:S01]  /*5360*/  FMUL.FTZ R62, R62, R200.reuse ;  /* 0x000000c83e3e7220 */ /* 0x080fe20000410000 */
[-C--:B------:R-:W-:Y:S01]  /*5370*/  FMUL.FTZ R63, R63, R200.reuse ;  /* 0x000000c83f3f7220 */ /* 0x080fe20000410000 */
[-C--:B------:R-:W-:Y:S01]  /*5380*/  FMUL.FTZ R66, R66, R200.reuse ;  /* 0x000000c842427220 */ /* 0x080fe20000410000 */
[----:B------:R-:W-:Y:S01]  /*5390*/  F2FP.SATFINITE.E4M3.F32.PACK_AB_MERGE_C R155, R162, R155, R167 ;  /* 0x0000009ba29b723e */ /* 0x000fe200048070a7 */
[----:B------:R-:W-:Y:S01]  /*53a0*/  FMUL.FTZ R67, R67, R200 ;  /* 0x000000c843437220 */ /* 0x000fe20000410000 */
[----:B------:R-:W1:Y:S01]  /*53b0*/  MUFU.EX2 R171, R171 ;  /* 0x000000ab00ab7308 */ /* 0x000e620000000800 */
        /* <DEDUP_REMOVED lines=24> */
[----:B--2---:R-:W-:-:S01]  /*5540*/  FADD.FTZ R4, R174, R5 ;  /* 0x00000005ae047221 */ /* 0x004fc20000010000 */
[----:B------:R-:W-:Y:S01]  /*5550*/  F2FP.SATFINITE.E4M3.F32.PACK_AB_MERGE_C R157, R174, R171, RZ ;  /* 0x000000abae9d723e */ /* 0x000fe200048070ff */
[----:B------:R-:W-:-:S01]  /*5560*/  FADD.FTZ R174, R14, R15 ;  /* 0x0000000f0eae7221 */ /* 0x000fc20000010000 */
[-C--:B------:R-:W-:Y:S01]  /*5570*/  FMUL.FTZ R106, R106, R200.reuse ;  /* 0x000000c86a6a7220 */ /* 0x080fe20000410000 */
[----:B------:R-:W-:Y:S01]  /*5580*/  FMUL.FTZ R107, R107, R200 ;  /* 0x000000c86b6b7220 */ /* 0x000fe20000410000 */
[----:B------:R-:W-:Y:S01]  /*5590*/  F2FP.SATFINITE.E4M3.F32.PACK_AB_MERGE_C R157, R166, R159, R157 ;  /* 0x0000009fa69d723e */ /* 0x000fe2000480709d */
[----:B------:R-:W-:-:S01]  /*55a0*/  FADD.FTZ R15, R161, R174 ;  /* 0x000000aea10f7221 */ /* 0x000fc20000010000 */
[----:B------:R-:W2:Y:S01]  /*55b0*/  MUFU.EX2 R178, R178 ;  /* 0x000000b200b27308 */ /* 0x000ea20000000800 */
[----:B---3--:R-:W-:-:S01]  /*55c0*/  FADD.FTZ R5, R163, R4 ;  /* 0x00000004a3057221 */ /* 0x008fc20000010000 */
[----:B------:R-:W-:Y:S01]  /*55d0*/  FMUL.FTZ R110, R110, R200 ;  /* 0x000000c86e6e7220 */ /* 0x000fe20000410000 */
[----:B------:R-:W-:-:S01]  /*55e0*/  FADD.FTZ R4, R176, R15 ;  /* 0x0000000fb0047221 */ /* 0x000fc20000010000 */
[----:B------:R-:W-:Y:S01]  /*55f0*/  F2FP.SATFINITE.E4M3.F32.PACK_AB_MERGE_C R176, R181, R176, RZ ;  /* 0x000000b0b5b0723e */ /* 0x000fe200048070ff */
        /* <DEDUP_REMOVED lines=24> */
[----:B------:R-:W-:Y:S01]  /*5780*/  FMUL.FTZ R139, R139, R200 ;  /* 0x000000c88b8b7220 */ /* 0x000fe20000410000 */
[----:B------:R-:W-:Y:S01]  /*5790*/  FADD.FTZ R4, R184, R15 ;  /* 0x0000000fb8047221 */ /* 0x000fe20000010000 */
[----:B------:R-:W-:Y:S01]  /*57a0*/  F2FP.SATFINITE.E4M3.F32.PACK_AB_MERGE_C R184, R185, R184, RZ ;  /* 0x000000b8b9b8723e */ /* 0x000fe200048070ff */
[----:B------:R-:W3:Y:S01]  /*57b0*/  MUFU.EX2 R190, R190 ;  /* 0x000000be00be7308 */ /* 0x000ee20000000800 */
[----:B-1----:R-:W-:-:S01]  /*57c0*/  FADD.FTZ R5, R175, R174 ;  /* 0x000000aeaf057221 */ /* 0x002fc20000010000 */
[----:B------:R-:W-:Y:S01]  /*57d0*/  F2FP.SATFINITE.E4M3.F32.PACK_AB_MERGE_C R159, R170, R163, R178 ;  /* 0x000000a3aa9f723e */ /* 0x000fe200048070b2 */
[----:B------:R-:W-:Y:S01]  /*57e0*/  FMUL.FTZ R142, R142, R200 ;  /* 0x000000c88e8e7220 */ /* 0x000fe20000410000 */
[----:B------:R-:W-:Y:S01]  /*57f0*/  F2FP.SATFINITE.E4M3.F32.PACK_AB_MERGE_C R160, R165, R160, R184 ;  /* 0x000000a0a5a0723e */ /* 0x000fe200048070b8 */
[-C--:B------:R-:W-:Y:S01]  /*5800*/  FMUL.FTZ R143, R143, R200.reuse ;  /* 0x000000c88f8f7220 */ /* 0x080fe20000410000 */
[-C--:B------:R-:W-:Y:S01]  /*5810*/  FMUL.FTZ R146, R146, R200.reuse ;  /* 0x000000c892927220 */ /* 0x080fe20000410000 */
[----:B------:R-:W-:Y:S01]  /*5820*/  FMUL.FTZ R147, R147, R200 ;  /* 0x000000c893937220 */ /* 0x000fe20000410000 */
[----:B------:R-:W1:Y:S01]  /*5830*/  MUFU.EX2 R191, R191 ;  /* 0x000000bf00bf7308 */ /* 0x000e620000000800 */
[----:B--2---:R-:W-:-:S01]  /*5840*/  FADD.FTZ R5, R182, R5 ;  /* 0x00000005b6057221 */ /* 0x004fc20000010000 */
[-C--:B------:R-:W-:Y:S01]  /*5850*/  FMUL.FTZ R150, R150, R200.reuse ;  /* 0x000000c896967220 */ /* 0x080fe20000410000 */
[----:B------:R-:W-:Y:S01]  /*5860*/  FMUL.FTZ R151, R151, R200 ;  /* 0x000000c897977220 */ /* 0x000fe20000410000 */
[----:B------:R-:W-:-:S02]  /*5870*/  F2FP.SATFINITE.E4M3.F32.PACK_AB_MERGE_C R152, R11, R152, R10 ;  /* 0x000000980b98723e */ /* 0x000fc4000480700a */
[----:B------:R-:W-:Y:S02]  /*5880*/  F2FP.SATFINITE.E4M3.F32.PACK_AB_MERGE_C R156, R21, R156, R20 ;  /* 0x0000009c159c723e */ /* 0x000fe40004807014 */
[----:B------:R-:W2:Y:S01]  /*5890*/  MUFU.EX2 R164, R164 ;  /* 0x000000a400a47308 */ /* 0x000ea20000000800 */
[----:B---3--:R-:W-:-:S01]  /*58a0*/  FADD.FTZ R174, R190, R5 ;  /* 0x00000005beae7221 */ /* 0x008fc20000010000 */
[----:B------:R-:W-:-:S06]  /*58b0*/  FADD.FTZ R5, R185, R4 ;  /* 0x00000004b9057221 */ /* 0x000fcc0000010000 */
[----:B------:R-:W3:Y:S01]  /*58c0*/  MUFU.EX2 R194, R194 ;  /* 0x000000c200c27308 */ /* 0x000ee20000000800 */
[----:B-1----:R-:W-:-:S01]  /*58d0*/  FADD.FTZ R15, R191, R174 ;  /* 0x000000aebf0f7221 */ /* 0x002fc20000010000 */
[----:B------:R-:W-:-:S06]  /*58e0*/  F2FP.SATFINITE.E4M3.F32.PACK_AB_MERGE_C R190, R191, R190, RZ ;  /* 0x000000bebfbe723e */ /* 0x000fcc00048070ff */
[----:B------:R-:W1:Y:S01]  /*58f0*/  MUFU.EX2 R169, R169 ;  /* 0x000000a900a97308 */ /* 0x000e620000000800 */
[----:B--2---:R-:W-:-:S07]  /*5900*/  FADD.FTZ R4, R164, R5 ;  /* 0x00000005a4047221 */ /* 0x004fce0000010000 */
[----:B------:R-:W2:Y:S01]  /*5910*/  MUFU.EX2 R195, R195 ;  /* 0x000000c300c37308 */ /* 0x000ea20000000800 */
[----:B---3--:R-:W-:-:S07]  /*5920*/  FADD.FTZ R174, R194, R15 ;  /* 0x0000000fc2ae7221 */ /* 0x008fce0000010000 */
[----:B------:R-:W3:Y:S01]  /*5930*/  MUFU.EX2 R188, R188 ;  /* 0x000000bc00bc7308 */ /* 0x000ee20000000800 */
[----:B-1----:R-:W-:-:S07]  /*5940*/  FADD.FTZ R5, R169, R4 ;  /* 0x00000004a9057221 */ /* 0x002fce0000010000 */
[----:B------:R-:W1:Y:S01]  /*5950*/  MUFU.EX2 R198, R198 ;  /* 0x000000c600c67308 */ /* 0x000e620000000800 */
[----:B--2---:R-:W-:-:S07]  /*5960*/  FADD.FTZ R15, R195, R174 ;  /* 0x000000aec30f7221 */ /* 0x004fce0000010000 */
[----:B------:R-:W2:Y:S01]  /*5970*/  MUFU.EX2 R189, R189 ;  /* 0x000000bd00bd7308 */ /* 0x000ea20000000800 */
[----:B---3--:R-:W-:-:S07]  /*5980*/  FADD.FTZ R4, R188, R5 ;  /* 0x00000005bc047221 */ /* 0x008fce0000010000 */
[----:B------:R-:W3:Y:S01]  /*5990*/  MUFU.EX2 R199, R199 ;  /* 0x000000c700c77308 */ /* 0x000ee20000000800 */
[----:B-1----:R-:W-:-:S07]  /*59a0*/  FADD.FTZ R174, R198, R15 ;  /* 0x0000000fc6ae7221 */ /* 0x002fce0000010000 */
[----:B------:R-:W1:Y:S01]  /*59b0*/  MUFU.EX2 R168, R168 ;  /* 0x000000a800a87308 */ /* 0x000e620000000800 */
        /* <DEDUP_REMOVED lines=20> */
[----:B-1----:R-:W-:-:S01]  /*5b00*/  FADD.FTZ R4, R193, R4 ;  /* 0x00000004c1047221 */ /* 0x002fc20000010000 */
[----:B------:R-:W-:-:S04]  /*5b10*/  F2FP.SATFINITE.E4M3.F32.PACK_AB_MERGE_C R192, R193, R192, RZ ;  /* 0x000000c0c1c0723e */ /* 0x000fc800048070ff */
[----:B------:R-:W-:Y:S02]  /*5b20*/  F2FP.SATFINITE.E4M3.F32.PACK_AB_MERGE_C R164, R173, R168, R192 ;  /* 0x000000a8ada4723e */ /* 0x000fe400048070c0 */
[----:B------:R-:W1:Y:S01]  /*5b30*/  MUFU.EX2 R210, R210 ;  /* 0x000000d200d27308 */ /* 0x000e620000000800 */
[----:B--2---:R-:W-:-:S01]  /*5b40*/  FADD.FTZ R15, R207, R174 ;  /* 0x000000aecf0f7221 */ /* 0x004fc20000010000 */
[----:B------:R-:W-:-:S04]  /*5b50*/  F2FP.SATFINITE.E4M3.F32.PACK_AB_MERGE_C R206, R207, R206, RZ ;  /* 0x000000cecfce723e */ /* 0x000fc800048070ff */
[----:B------:R-:W-:Y:S02]  /*5b60*/  F2FP.SATFINITE.E4M3.F32.PACK_AB_MERGE_C R165, R203, R202, R206 ;  /* 0x000000cacba5723e */ /* 0x000fe400048070ce */
        /* <DEDUP_REMOVED lines=10> */
[----:B------:R-:W-:Y:S02]  /*5c10*/  F2FP.SATFINITE.E4M3.F32.PACK_AB_MERGE_C R153, R154, R7, R158 ;  /* 0x000000079a99723e */ /* 0x000fe4000480709e */
[----:B------:R-:W-:Y:S02]  /*5c20*/  F2FP.SATFINITE.E4M3.F32.PACK_AB_MERGE_C R158, R161, R14, R176 ;  /* 0x0000000ea19e723e */ /* 0x000fe400048070b0 */
[----:B------:R-:W-:Y:S02]  /*5c30*/  F2FP.SATFINITE.E4M3.F32.PACK_AB_MERGE_C R154, R13, R8, R12 ;  /* 0x000000080d9a723e */ /* 0x000fe4000480700c */
[----:B------:R2:W1:Y:S01]  /*5c40*/  MUFU.EX2 R5, R6 ;  /* 0x0000000600057308 */ /* 0x0004620000000800 */
[----:B------:R-:W-:Y:S01]  /*5c50*/  F2FP.SATFINITE.E4M3.F32.PACK_AB_MERGE_C R161, R182, R175, R190 ;  /* 0x000000afb6a1723e */ /* 0x000fe200048070be */
[----:B--2---:R-:W-:Y:S01]  /*5c60*/  FADD.FTZ R6, R214, R15 ;  /* 0x0000000fd6067221 */ /* 0x004fe20000010000 */
[C---:B---3--:R-:W-:Y:S01]  /*5c70*/  F2FP.SATFINITE.E4M3.F32.PACK_AB_MERGE_C R196, R197.reuse, R196, RZ ;  /* 0x000000c4c5c4723e */ /* 0x048fe200048070ff */
[----:B------:R-:W-:-:S03]  /*5c80*/  FADD.FTZ R4, R197, R4 ;  /* 0x00000004c5047221 */ /* 0x000fc60000010000 */
[----:B------:R-:W-:Y:S02]  /*5c90*/  F2FP.SATFINITE.E4M3.F32.PACK_AB_MERGE_C R166, R180, R177, R196 ;  /* 0x000000b1b4a6723e */ /* 0x000fe400048070c4 */
[C---:B-1----:R-:W-:Y:S01]  /*5ca0*/  F2FP.SATFINITE.E4M3.F32.PACK_AB_MERGE_C R214, R5.reuse, R214, RZ ;  /* 0x000000d605d6723e */ /* 0x042fe200048070ff */
[----:B------:R-:W-:-:S03]  /*5cb0*/  FADD.FTZ R5, R5, R6 ;  /* 0x0000000605057221 */ /* 0x000fc60000010000 */
[----:B------:R-:W-:Y:S01]  /*5cc0*/  F2FP.SATFINITE.E4M3.F32.PACK_AB_MERGE_C R167, R211, R210, R214 ;  /* 0x000000d2d3a7723e */ /* 0x000fe200048070d6 */
[----:B------:R-:W-:Y:S06]  /*5cd0*/  @!P0 BRA `(.L_x_240) ;  /* 0x0000000000048947 */ /* 0x000fec0003800000 */
[----:B------:R-:W-:Y:S01]  /*5ce0*/  BPT.TRAP 0x1 ;  /* 0x000000040000795c */ /* 0x000fe20000300000 */
.L_x_240:
[----:B------:R-:W-:-:S04]  /*5cf0*/  IMAD.U32 R6, RZ, RZ, UR54 ;  /* 0x00000036ff067e24 */ /* 0x000fc8000f8e00ff */
[----:B------:R1:W2:Y:S01]  /*5d00*/  SYNCS.PHASECHK.TRANS64.TRYWAIT P2, [UR47+0x38850], R6 ;  /* 0x03885006ff0075a7 */ /* 0x0002a2000804016f */
[----:B------:R-:W-:Y:S05]  /*5d10*/  @!P0 BRA `(.L_x_241) ;  /* 0x0000000000048947 */ /* 0x000fea0003800000 */
[----:B------:R-:W-:Y:S01]  /*5d20*/  BPT.TRAP 0x1 ;  /* 0x000000040000795c */ /* 0x000fe20000300000 */
.L_x_241:
[----:B-1----:R-:W-:Y:S01]  /*5d30*/  VIADD R6, R226, 0x8 ;  /* 0x00000008e2067836 */ /* 0x002fe20000000000 */
[----:B--2---:R-:W-:Y:S06]  /*5d40*/  @P2 BRA `(.L_x_242) ;  /* 0x00000000000c2947 */ /* 0x004fec0003800000 */
[----:B------:R-:W-:-:S04]  /*5d50*/  IMAD.U32 R7, RZ, RZ, UR54 ;  /* 0x00000036ff077e24 */ /* 0x000fc8000f8e00ff */
[----:B------:R-:W1:Y:S02]  /*5d60*/  SYNCS.PHASECHK.TRANS64.TRYWAIT P2, [UR47+0x38850], R7 ;  /* 0x03885007ff0075a7 */ /* 0x000e64000804016f */
[----:B-1----:R-:W-:Y:S05]  /*5d70*/  @!P2 BRA `(.L_x_243) ;  /* 0x000000b4005ca947 */ /* 0x002fea0003800000 */
.L_x_242:
        /* <DEDUP_REMOVED lines=27> */
.L_x_244:
[----:B------:R-:W-:Y:S01]  /*5f30*/  UIADD3 UR47, UR47, 0x38860, URZ ;  /* 0x000388602f2f7890 */ /* 0x000fe2000fffe03f */
[----:B-1----:R-:W-:Y:S02]  /*5f40*/  IMAD.MOV.U32 R7, RZ, RZ, R172 ;  /* 0x000000ffff077224 */ /* 0x002fe400078e00ac */
[----:B------:R-:W-:Y:S01]  /*5f50*/  IMAD.MOV.U32 R6, RZ, RZ, R3 ;  /* 0x000000ffff067224 */ /* 0x000fe200078e0003 */
[----:B------:R-:W-:-:S09]  /*5f60*/  UPRMT UR47, UR48, 0x654, UR47 ;  /* 0x00000654302f7896 */ /* 0x000fd2000800002f */
[----:B------:R-:W-:Y:S01]  /*5f70*/  SYNCS.ARRIVE.TRANS64.RED.A1T0 RZ, [UR47], RZ ;  /* 0x000000ffffff79a7 */ /* 0x000fe2000810042f */
[----:B------:R-:W-:Y:S05]  /*5f80*/  @P1 BRA `(.L_x_245) ;  /* 0xffffffdc00601947 */ /* 0x000fea000383ffff */
.L_x_234:
[----:B------:R-:W-:Y:S01]  /*5f90*/  ULDC.64 UR8, c[0x0][0x9a0] ;  /* 0x0002680000087ab9 */ /* 0x000fe20000000a00 */
[----:B-1----:R-:W-:Y:S01]  /*5fa0*/  IMAD.MOV.U32 R8, RZ, RZ, 0x3f800000 ;  /* 0x3f800000ff087424 */ /* 0x002fe200078e00ff */
[----:B------:R-:W-:Y:S01]  /*5fb0*/  UISETP.NE.U32.AND UP0, UPT, UR8, URZ, UPT ;  /* 0x0000003f0800728c */ /* 0x000fe2000bf05070 */
[----:B------:R1:W-:Y:S06]  /*5fc0*/  BAR.ARV R0, 0x100 ;  /* 0x000400000000751d */ /* 0x0003ec0000002000 */
[----:B------:R-:W-:Y:S02]  /*5fd0*/  UISETP.NE.AND.EX UP0, UPT, UR9, URZ, UPT, UP0 ;  /* 0x0000003f0900728c */ /* 0x000fe4000bf05300 */
[----:B------:R-:W-:Y:S06]  /*5fe0*/  BAR.ARV 0x8, 0x180 ;  /* 0x0206000000007b1d */ /* 0x000fec0000002000 */
[----:B------:R-:W-:-:S03]  /*5ff0*/  PLOP3.LUT P0, PT, PT, PT, UP0, 0x80, 0x0 ;  /* 0x000000000000781c */ /* 0x000fc60003f0f008 */
        /* <DEDUP_REMOVED lines=11> */
[----:B------:R-:W-:-:S04]  /*60b0*/  @UP0 ULEA UR6, UP1, UR4, UR8, 0x2 ;  /* 0x0000000804060291 */ /* 0x000fc8000f82103f */
[----:B------:R-:W-:Y:S02]  /*60c0*/  @UP0 ULEA.HI.X UR7, UR4, UR9, UR5, 0x2, UP1 ;  /* 0x0000000904070291 */ /* 0x000fe400088f1405 */
[----:B------:R-:W-:-:S04]  /*60d0*/  IMAD.U32 R6, RZ, RZ, UR6 ;  /* 0x00000006ff067e24 */ /* 0x000fc8000f8e00ff */
[----:B0-----:R-:W-:-:S05]  /*60e0*/  IMAD.U32 R7, RZ, RZ, UR7 ;  /* 0x00000007ff077e24 */ /* 0x001fca000f8e00ff */
[----:B------:R0:W2:Y:S01]  /*60f0*/  @P0 LDG.E R8, desc[UR52][R6.64] ;  /* 0x0000003406080981 */ /* 0x0000a2000c1e1900 */
[----:B------:R-:W-:Y:S01]  /*6100*/  UIADD3 UR42, UR42, 0x1, URZ ;  /* 0x000000012a2a7890 */ /* 0x000fe2000fffe03f */
[----:B-1----:R-:W-:Y:S01]  /*6110*/  IMAD.MOV.U32 R0, RZ, RZ, -0x800000 ;  /* 0xff800000ff007424 */ /* 0x002fe200078e00ff */
[----:B------:R-:W-:Y:S01]  /*6120*/  UIADD3 UR44, UR44, 0x1, URZ ;  /* 0x000000012c2c7890 */ /* 0x000fe2000fffe03f */
[----:B------:R-:W1:Y:S01]  /*6130*/  SHFL.BFLY PT, R9, R4, 0x2, 0x1f ;  /* 0x0c401f0004097f89 */ /* 0x000e6200000e0000 */
[----:B------:R-:W-:-:S03]  /*6140*/  UISETP.NE.AND UP0, UPT, UR42, 0x2, UPT ;  /* 0x000000022a00788c */ /* 0x000fc6000bf05270 */
[----:B------:R-:W3:Y:S01]  /*6150*/  SHFL.BFLY PT, R12, R5, 0x2, 0x1f ;  /* 0x0c401f00050c7f89 */ /* 0x000ee200000e0000 */
[----:B------:R-:W-:Y:S01]  /*6160*/  USEL UR4, URZ, 0x1, UP0 ;  /* 0x000000013f047887 */ /* 0x000fe20008000000 */
[----:B0-----:R-:W-:Y:S01]  /*6170*/  IMAD.MOV.U32 R7, RZ, RZ, RZ ;  /* 0x000000ffff077224 */ /* 0x001fe200078e00ff */
[----:B------:R-:W-:Y:S01]  /*6180*/  USEL UR42, UR42, URZ, UP0 ;  /* 0x0000003f2a2a7287 */ /* 0x000fe20008000000 */
[----:B------:R-:W-:Y:S01]  /*6190*/  IMAD.U32 R6, RZ, RZ, UR39 ;  /* 0x00000027ff067e24 */ /* 0x000fe2000f8e00ff */
[----:B------:R-:W-:Y:S01]  /*61a0*/  ULOP3.LUT UR43, UR43, UR4, URZ, 0x3c, !UPT ;  /* 0x000000042b2b7292 */ /* 0x000fe2000f8e3c3f */
[----:B-1----:R-:W-:Y:S01]  /*61b0*/  FADD.FTZ R9, R9, R4 ;  /* 0x0000000409097221 */ /* 0x002fe20000010000 */
[----:B------:R-:W-:Y:S02]  /*61c0*/  IMAD.MOV.U32 R4, RZ, RZ, -0x800000 ;  /* 0xff800000ff047424 */ /* 0x000fe400078e00ff */
[----:B---3--:R-:W-:Y:S02]  /*61d0*/  FADD.FTZ R12, R12, R5 ;  /* 0x000000050c0c7221 */ /* 0x008fe40000010000 */
[----:B------:R-:W0:Y:S04]  /*61e0*/  SHFL.BFLY PT, R10, R9, 0x1, 0x1f ;  /* 0x0c201f00090a7f89 */ /* 0x000e2800000e0000 */
[----:B------:R-:W1:Y:S01]  /*61f0*/  SHFL.BFLY PT, R11, R12, 0x1, 0x1f ;  /* 0x0c201f000c0b7f89 */ /* 0x000e6200000e0000 */
[----:B0-----:R-:W-:Y:S01]  /*6200*/  FADD.FTZ R13, R9, R10 ;  /* 0x0000000a090d7221 */ /* 0x001fe20000010000 */
[----:B------:R-:W-:-:S02]  /*6210*/  IMAD.MOV.U32 R9, RZ, RZ, RZ ;  /* 0x000000ffff097224 */ /* 0x000fc400078e00ff */
[----:B-1----:R-:W-:Y:S02]  /*6220*/  FADD.FTZ R14, R12, R11 ;  /* 0x0000000b0c0e7221 */ /* 0x002fe40000010000 */
[C---:B------:R-:W-:Y:S01]  /*6230*/  FSETP.NE.FTZ.AND P0, PT, R13.reuse, RZ, PT ;  /* 0x000000ff0d00720b */ /* 0x040fe20003f15000 */
[----:B------:R-:W-:Y:S01]  /*6240*/  FMUL.FTZ R15, R13, 0.00390625 ;  /* 0x3b8000000d0f7820 */ /* 0x000fe20000410000 */
[----:B------:R-:W-:Y:S02]  /*6250*/  IMAD.U32 R12, RZ, RZ, UR39 ;  /* 0x00000027ff0c7e24 */ /* 0x000fe4000f8e00ff */
[----:B------:R-:W-:Y:S02]  /*6260*/  FMUL.FTZ R10, R14, 0.00390625 ;  /* 0x3b8000000e0a7820 */ /* 0x000fe40000410000 */
[----:B------:R-:W-:-:S03]  /*6270*/  FSETP.NE.FTZ.AND P1, PT, R15, RZ, PT ;  /* 0x000000ff0f00720b */ /* 0x000fc60003f35000 */
[----:B------:R-:W-:-:S04]  /*6280*/  FSETP.NE.FTZ.AND P2, PT, R10, RZ, PT ;  /* 0x000000ff0a00720b */ /* 0x000fc80003f55000 */
[----:B------:R-:W-:Y:S01]  /*6290*/  @P0 MUFU.RCP R7, R13 ;  /* 0x0000000d00070308 */ /* 0x000fe20000001000 */
[----:B------:R-:W-:-:S05]  /*62a0*/  FSETP.NE.FTZ.AND P0, PT, R14, RZ, PT ;  /* 0x000000ff0e00720b */ /* 0x000fca0003f15000 */
[----:B------:R-:W-:Y:S02]  /*62b0*/  @P1 FMUL.FTZ R6, R6, 0.69314718246459960938 ;  /* 0x3f31721806061820 */ /* 0x000fe40000410000 */
[----:B------:R-:W0:Y:S01]  /*62c0*/  @P1 MUFU.LG2 R5, R15 ;  /* 0x0000000f00051308 */ /* 0x000e220000000c00 */
[----:B------:R-:W-:-:S07]  /*62d0*/  @P2 FMUL.FTZ R12, R12, 0.69314718246459960938 ;  /* 0x3f3172180c0c2820 */ /* 0x000fce0000410000 */
[----:B------:R-:W1:Y:S08]  /*62e0*/  @P2 MUFU.LG2 R10, R10 ;  /* 0x0000000a000a2308 */ /* 0x000e700000000c00 */
[----:B------:R-:W3:Y:S01]  /*62f0*/  @P0 MUFU.RCP R9, R14 ;  /* 0x0000000e00090308 */ /* 0x000ee20000001000 */
[----:B0-----:R-:W-:Y:S01]  /*6300*/  @P1 FMUL.FTZ R5, R5, 0.69314718246459960938 ;  /* 0x3f31721805051820 */ /* 0x001fe20000410000 */
[----:B------:R-:W-:-:S03]  /*6310*/  PLOP3.LUT P0, PT, PT, PT, PT, 0x8, 0x0 ;  /* 0x000000000000781c */ /* 0x000fc60003f0e170 */
[----:B------:R-:W-:Y:S01]  /*6320*/  @P1 FFMA.FTZ R0, R6, R3, R5 ;  /* 0x0000000306001223 */ /* 0x000fe20000010005 */
[----:B-1----:R-:W-:-:S04]  /*6330*/  @P2 FMUL.FTZ R11, R10, 0.69314718246459960938 ;  /* 0x3f3172180a0b2820 */ /* 0x002fc80000410000 */
[----:B------:R-:W-:Y:S01]  /*6340*/  @P2 FFMA.FTZ R4, R12, R172, R11 ;  /* 0x000000ac0c042223 */ /* 0x000fe2000001000b */
[-C--:B--2---:R-:W-:Y:S01]  /*6350*/  FMUL.FTZ R152, R7, R8.reuse ;  /* 0x0000000807987220 */ /* 0x084fe20000410000 */
[----:B---3--:R-:W-:-:S03]  /*6360*/  FMUL.FTZ R3, R9, R8 ;  /* 0x0000000809037220 */ /* 0x008fc60000410000 */
        /* <DEDUP_REMOVED lines=127> */
[----:B------:R-:W-:-:S07]  /*6b60*/  FMUL.FTZ R34, R151, R3 ;  /* 0x0000000397227220 */ /* 0x000fce0000410000 */
.L_x_221:
[----:B------:R-:W0:Y:S01]  /*6b70*/  S2R R26, SR_CgaCtaId ;  /* 0x00000000001a7919 */ /* 0x000e220000008800 */
[----:B------:R-:W-:Y:S01]  /*6b80*/  MOV R3, 0x400 ;  /* 0x0000040000037802 */ /* 0x000fe20000000f00 */
[----:B------:R-:W-:Y:S01]  /*6b90*/  BSSY B0, `(.L_x_246) ;  /* 0x00003a4000007945 */ /* 0x000fe20003800000 */
[----:B------:R-:W-:Y:S02]  /*6ba0*/  BAR.SYNC.DEFER_BLOCKING 0x5, 0x180 ;  /* 0x0146000000007b1d */ /* 0x000fe40000010000 */
[----:B0-----:R-:W-:-:S05]  /*6bb0*/  LEA R3, R26, R3, 0x18 ;  /* 0x000000031a037211 */ /* 0x001fca00078ec0ff */
[----:B------:R-:W0:Y:S02]  /*6bc0*/  LDS.128 R44, [R3+0x388d0] ;  /* 0x0388d000032c7984 */ /* 0x000e240000000c00 */
[----:B0-----:R-:W-:Y:S02]  /*6bd0*/  R2UR UR5, R45 ;  /* 0x000000002d0572ca */ /* 0x001fe400000e0000 */
[----:B------:R-:W-:Y:S01]  /*6be0*/  R2UR UR46, R46 ;  /* 0x000000002e2e72ca */ /* 0x000fe200000e0000 */
[----:B------:R-:W-:Y:S06]  /*6bf0*/  BAR.ARV 0x4, 0x180 ;  /* 0x0106000000007b1d */ /* 0x000fec0000002000 */
[----:B------:R-:W-:Y:S08]  /*6c00*/  @P0 BRA `(.L_x_247) ;  /* 0x0000002c00080947 */ /* 0x000ff00003800000 */
[----:B------:R-:W0:Y:S01]  /*6c10*/  S2R R94, SR_TID.X ;  /* 0x00000000005e7919 */ /* 0x000e220000002100 */
[----:B------:R-:W-:Y:S01]  /*6c20*/  ULDC.64 UR6, c[0x4][0x128] ;  /* 0x01004a0000067ab9 */ /* 0x000fe20000000a00 */
[----:B0-----:R-:W-:-:S05]  /*6c30*/  IMAD.SHL.U32 R26, R94, 0x4, RZ ;  /* 0x000000045e1a7824 */ /* 0x001fca00078e00ff */
[----:B------:R-:W-:-:S04]  /*6c40*/  LOP3.LUT R26, R26, 0xc, RZ, 0xc0, !PT ;  /* 0x0000000c1a1a7812 */ /* 0x000fc800078ec0ff */
[----:B------:R-:W-:-:S05]  /*6c50*/  IADD3 R26, P0, R26, UR6, RZ ;  /* 0x000000061a1a7c10 */ /* 0x000fca000ff1e0ff */
[----:B------:R-:W-:Y:S01]  /*6c60*/  IMAD.X R27, RZ, RZ, UR7, P0 ;  /* 0x00000007ff1b7e24 */ /* 0x000fe200080e06ff */
[----:B------:R-:W-:Y:S01]  /*6c70*/  F2FP.BF16.F32.PACK_AB R40, R7, R40 ;  /* 0x000000280728723e */ /* 0x000fe200000010ff */
[----:B------:R-:W-:-:S04]  /*6c80*/  ULDC.64 UR6, c[0x0][0xc00] ;  /* 0x0003000000067ab9 */ /* 0x000fc80000000a00 */
[----:B------:R0:W2:Y:S01]  /*6c90*/  LDG.E.CONSTANT R27, desc[UR52][R26.64] ;  /* 0x000000341a1b7981 */ /* 0x0000a2000c1e9900 */
[----:B------:R-:W-:Y:S01]  /*6ca0*/  F2FP.BF16.F32.PACK_AB R7, R153, R42 ;  /* 0x0000002a9907723e */ /* 0x000fe200000010ff */
[----:B------:R-:W-:Y:S01]  /*6cb0*/  UISETP.NE.U32.AND UP0, UPT, UR6, URZ, UPT ;  /* 0x0000003f0600728c */ /* 0x000fe2000bf05070 */
[----:B------:R-:W-:Y:S02]  /*6cc0*/  F2FP.BF16.F32.PACK_AB R42, R20, R65 ;  /* 0x00000041142a723e */ /* 0x000fe400000010ff */
[----:B------:R-:W-:Y:S01]  /*6cd0*/  LOP3.LUT P0, R20, R94, 0x3, RZ, 0xc0, !PT ;  /* 0x000000035e147812 */ /* 0x000fe2000780c0ff */
[----:B------:R-:W-:Y:S01]  /*6ce0*/  UISETP.NE.AND.EX UP0, UPT, UR7, URZ, UPT, UP0 ;  /* 0x0000003f0700728c */ /* 0x000fe2000bf05300 */
[----:B------:R-:W-:Y:S02]  /*6cf0*/  F2FP.BF16.F32.PACK_AB R12, R12, R49 ;  /* 0x000000310c0c723e */ /* 0x000fe400000010ff */
[----:B------:R-:W-:Y:S01]  /*6d00*/  F2FP.BF16.F32.PACK_AB R11, R11, R48 ;  /* 0x000000300b0b723e */ /* 0x000fe200000010ff */
[----:B------:R-:W-:Y:S01]  /*6d10*/  ULDC.64 UR6, c[0x0][0xc00] ;  /* 0x0003000000067ab9 */ /* 0x000fe20000000a00 */
[----:B------:R-:W-:Y:S01]  /*6d20*/  ISETP.EQ.OR P0, PT, R20, 0x3, !P0 ;  /* 0x000000031400780c */ /* 0x000fe20004702670 */
[----:B------:R-:W-:Y:S01]  /*6d30*/  UIMAD.WIDE UR6, UR37, 0x4, UR6 ;  /* 0x00000004250678a5 */ /* 0x000fe2000f8e0206 */
[----:B------:R-:W-:-:S02]  /*6d40*/  F2FP.BF16.F32.PACK_AB R15, R15, R64 ;  /* 0x000000400f0f723e */ /* 0x000fc400000010ff */
[----:B------:R-:W-:Y:S02]  /*6d50*/  F2FP.BF16.F32.PACK_AB R64, R84, R121 ;  /* 0x000000795440723e */ /* 0x000fe400000010ff */
[----:B------:R-:W-:Y:S02]  /*6d60*/  SEL R84, R11, R12, P0 ;  /* 0x0000000c0b547207 */ /* 0x000fe40000000000 */
[----:B------:R-:W-:Y:S02]  /*6d70*/  SEL R20, R12, R11, P0 ;  /* 0x0000000b0c147207 */ /* 0x000fe40000000000 */
[----:B------:R-:W1:Y:S01]  /*6d80*/  S2R R12, SR_SWINHI ;  /* 0x00000000000c7919 */ /* 0x000e620000002f00 */
[----:B------:R-:W-:Y:S02]  /*6d90*/  F2FP.BF16.F32.PACK_AB R32, R9, R32 ;  /* 0x000000200920723e */ /* 0x000fe400000010ff */
[----:B------:R-:W-:Y:S02]  /*6da0*/  F2FP.BF16.F32.PACK_AB R37, R37, R6 ;  /* 0x000000062525723e */ /* 0x000fe400000010ff */
        /* <DEDUP_REMOVED lines=9> */
[----:B------:R-:W-:Y:S02]  /*6e40*/  SEL R118, R9, R6, P0 ;  /* 0x0000000609767207 */ /* 0x000fe40000000000 */
[----:B------:R-:W-:Y:S02]  /*6e50*/  SEL R81, R6, R9, P0 ;  /* 0x0000000906517207 */ /* 0x000fe40000000000 */
[----:B------:R-:W-:Y:S02]  /*6e60*/  SEL R112, R7, R10, P0 ;  /* 0x0000000a07707207 */ /* 0x000fe40000000000 */
[----:B------:R-:W-:-:S02]  /*6e70*/  SEL R79, R10, R7, P0 ;  /* 0x000000070a4f7207 */ /* 0x000fc40000000000 */
[----:B------:R-:W-:Y:S02]  /*6e80*/  F2FP.BF16.F32.PACK_AB R77, R77, R120 ;  /* 0x000000784d4d723e */ /* 0x000fe400000010ff */
[----:B------:R-:W-:Y:S02]  /*6e90*/  MOV R6, R3 ;  /* 0x0000000300067202 */ /* 0x000fe40000000f00 */
[----:B-1----:R-:W-:Y:S02]  /*6ea0*/  MOV R7, R12 ;  /* 0x0000000c00077202 */ /* 0x002fe40000000f00 */
[----:B------:R-:W-:Y:S02]  /*6eb0*/  F2FP.BF16.F32.PACK_AB R43, R29, R80 ;  /* 0x000000501d2b723e */ /* 0x000fe400000010ff */
[----:B------:R-:W-:Y:S02]  /*6ec0*/  F2FP.BF16.F32.PACK_AB R109, R109, R90 ;  /* 0x0000005a6d6d723e */ /* 0x000fe400000010ff */
[----:B------:R-:W-:-:S02]  /*6ed0*/  F2FP.BF16.F32.PACK_AB R33, R33, R88 ;  /* 0x000000582121723e */ /* 0x000fc400000010ff */
[----:B------:R-:W-:Y:S02]  /*6ee0*/  F2FP.BF16.F32.PACK_AB R52, R52, R89 ;  /* 0x000000593434723e */ /* 0x000fe400000010ff */
[----:B------:R-:W-:Y:S02]  /*6ef0*/  SEL R90, R35, R44, P0 ;  /* 0x0000002c235a7207 */ /* 0x000fe40000000000 */
[----:B------:R-:W-:Y:S02]  /*6f00*/  SEL R29, R44, R35, P0 ;  /* 0x000000232c1d7207 */ /* 0x000fe40000000000 */
[----:B------:R-:W-:Y:S02]  /*6f10*/  F2FP.BF16.F32.PACK_AB R53, R53, R96 ;  /* 0x000000603535723e */ /* 0x000fe400000010ff */
[----:B------:R-:W-:Y:S02]  /*6f20*/  F2FP.BF16.F32.PACK_AB R61, R61, R104 ;  /* 0x000000683d3d723e */ /* 0x000fe400000010ff */
[----:B------:R-:W-:-:S02]  /*6f30*/  F2FP.BF16.F32.PACK_AB R68, R68, R105 ;  /* 0x000000694444723e */ /* 0x000fc400000010ff */
[----:B------:R-:W-:Y:S02]  /*6f40*/  SEL R106, R77, R64, P0 ;  /* 0x000000404d6a7207 */ /* 0x000fe40000000000 */
[----:B------:R-:W-:Y:S01]  /*6f50*/  SEL R35, R64, R77, P0 ;  /* 0x0000004d40237207 */ /* 0x000fe20000000000 */
[----:B------:R-:W-:Y:S01]  /*6f60*/  IMAD.WIDE R64, R220, 0x2, R6 ;  /* 0x00000002dc407825 */ /* 0x000fe200078e0206 */
        /* <DEDUP_REMOVED lines=8> */
[----:B------:R-:W-:Y:S02]  /*6ff0*/  F2FP.BF16.F32.PACK_AB R110, R108, R145 ;  /* 0x000000916c6e723e */ /* 0x000fe400000010ff */
[----:B------:R-:W-:-:S02]  /*7000*/  SEL R92, R43, R36, P0 ;  /* 0x000000242b5c7207 */ /* 0x000fc40000000000 */
[----:B------:R-:W-:Y:S02]  /*7010*/  SEL R30, R36, R43, P0 ;  /* 0x0000002b241e7207 */ /* 0x000fe40000000000 */
[----:B------:R-:W-:Y:S02]  /*7020*/  SEL R98, R61, R68, P0 ;  /* 0x000000443d627207 */ /* 0x000fe40000000000 */
[----:B------:R-:W-:Y:S02]  /*7030*/  SEL R33, R68, R61, P0 ;  /* 0x0000003d44217207 */ /* 0x000fe40000000000 */
[----:B------:R-:W-:Y:S02]  /*7040*/  F2FP.BF16.F32.PACK_AB R24, R5, R24 ;  /* 0x000000180518723e */ /* 0x000fe400000010ff */
[----:B------:R-:W-:Y:S02]  /*7050*/  F2FP.BF16.F32.PACK_AB R25, R8, R25 ;  /* 0x000000190819723e */ /* 0x000fe400000010ff */
[----:B------:R-:W-:-:S02]  /*7060*/  F2FP.BF16.F32.PACK_AB R59, R140, R59 ;  /* 0x0000003b8c3b723e */ /* 0x000fc400000010ff */
[----:B------:R-:W-:Y:S02]  /*7070*/  F2FP.BF16.F32.PACK_AB R76, R76, R113 ;  /* 0x000000714c4c723e */ /* 0x000fe400000010ff */
        /* <DEDUP_REMOVED lines=13> */
[C---:B------:R-:W-:Y:S02]  /*7150*/  IADD3 R10, P2, R64.reuse, 0x20, RZ ;  /* 0x00000020400a7810 */ /* 0x040fe40007f5e0ff */
[C---:B------:R-:W-:Y:S02]  /*7160*/  IADD3 R85, P3, R64.reuse, 0x40, RZ ;  /* 0x0000004040557810 */ /* 0x040fe40007f7e0ff */
[----:B------:R-:W-:Y:S02]  /*7170*/  IADD3 R87, P4, R64, 0x60, RZ ;  /* 0x0000006040577810 */ /* 0x000fe40007f9e0ff */
[----:B------:R-:W-:-:S02]  /*7180*/  F2FP.BF16.F32.PACK_AB R93, R93, R136 ;  /* 0x000000885d5d723e */ /* 0x000fc400000010ff */
[----:B------:R-:W-:Y:S02]  /*7190*/  F2FP.BF16.F32.PACK_AB R38, R100, R137 ;  /* 0x000000896426723e */ /* 0x000fe400000010ff */
[----:B------:R-:W-:Y:S02]  /*71a0*/  F2FP.BF16.F32.PACK_AB R13, R13, R56 ;  /* 0x000000380d0d723e */ /* 0x000fe400000010ff */
[----:B------:R-:W-:Y:S02]  /*71b0*/  F2FP.BF16.F32.PACK_AB R147, R34, R147 ;  /* 0x000000932293723e */ /* 0x000fe400000010ff */
[----:B------:R-:W-:Y:S02]  /*71c0*/  F2FP.BF16.F32.PACK_AB R56, R116, R83 ;  /* 0x000000537438723e */ /* 0x000fe400000010ff */
[----:B------:R-:W-:Y:S02]  /*71d0*/  F2FP.BF16.F32.PACK_AB R138, R39, R138 ;  /* 0x0000008a278a723e */ /* 0x000fe400000010ff */
[----:B------:R-:W-:-:S02]  /*71e0*/  SEL R102, R69, R76, P0 ;  /* 0x0000004c45667207 */ /* 0x000fc40000000000 */
[----:B------:R-:W-:Y:S02]  /*71f0*/  SEL R34, R76, R69, P0 ;  /* 0x000000454c227207 */ /* 0x000fe40000000000 */
[----:B------:R-:W-:Y:S02]  /*7200*/  F2FP.BF16.F32.PACK_AB R125, R125, R74 ;  /* 0x0000004a7d7d723e */ /* 0x000fe400000010ff */
[----:B------:R-:W-:Y:S02]  /*7210*/  F2FP.BF16.F32.PACK_AB R117, R117, R82 ;  /* 0x000000527575723e */ /* 0x000fe400000010ff */
[----:B------:R-:W-:Y:S02]  /*7220*/  SEL R80, R32, R37, P0 ;  /* 0x0000002520507207 */ /* 0x000fe40000000000 */
[----:B------:R-:W-:Y:S02]  /*7230*/  SEL R72, R37, R32, P0 ;  /* 0x0000002025487207 */ /* 0x000fe40000000000 */
[----:B------:R-:W-:-:S02]  /*7240*/  SEL R122, R5, R8, P0 ;  /* 0x00000008057a7207 */ /* 0x000fc40000000000 */
[----:B------:R-:W-:Y:S02]  /*7250*/  SEL R83, R8, R5, P0 ;  /* 0x0000000508537207 */ /* 0x000fe40000000000 */
[----:B------:R-:W-:Y:S02]  /*7260*/  SEL R116, R66, R67, P0 ;  /* 0x0000004342747207 */ /* 0x000fe40000000000 */
[----:B------:R-:W-:Y:S01]  /*7270*/  SEL R39, R67, R66, P0 ;  /* 0x0000004243277207 */ /* 0x000fe20000000000 */
[--C-:B------:R-:W-:Y:S01]  /*7280*/  IMAD.X R67, RZ, RZ, R65.reuse, P3 ;  /* 0x000000ffff437224 */ /* 0x100fe200018e0641 */
[----:B------:R-:W-:Y:S02]  /*7290*/  SEL R132, R71, R62, P0 ;  /* 0x0000003e47847207 */ /* 0x000fe40000000000 */
[----:B------:R-:W-:Y:S01]  /*72a0*/  SEL R69, R62, R71, P0 ;  /* 0x000000473e457207 */ /* 0x000fe20000000000 */
[----:B------:R-:W-:Y:S01]  /*72b0*/  IMAD.X R71, RZ, RZ, R65, P2 ;  /* 0x000000ffff477224 */ /* 0x000fe200010e0641 */
[----:B------:R-:W-:-:S02]  /*72c0*/  SEL R134, R63, R54, P0 ;  /* 0x000000363f867207 */ /* 0x000fc40000000000 */
[----:B------:R-:W-:Y:S01]  /*72d0*/  SEL R73, R54, R63, P0 ;  /* 0x0000003f36497207 */ /* 0x000fe20000000000 */
[----:B------:R-:W-:Y:S01]  /*72e0*/  IMAD.X R63, RZ, RZ, R65, P4 ;  /* 0x000000ffff3f7224 */ /* 0x000fe200020e0641 */
[----:B------:R-:W-:Y:S02]  /*72f0*/  F2FP.BF16.F32.PACK_AB R46, R86, R91 ;  /* 0x0000005b562e723e */ /* 0x000fe400000010ff */
[----:B------:R-:W-:Y:S02]  /*7300*/  F2FP.BF16.F32.PACK_AB R101, R101, R144 ;  /* 0x000000906565723e */ /* 0x000fe400000010ff */
[----:B------:R-:W-:Y:S02]  /*7310*/  SEL R78, R24, R25, P0 ;  /* 0x00000019184e7207 */ /* 0x000fe40000000000 */
[----:B------:R-:W-:Y:S02]  /*7320*/  SEL R74, R25, R24, P0 ;  /* 0x00000018194a7207 */ /* 0x000fe40000000000 */
[----:B------:R-:W-:-:S02]  /*7330*/  SEL R82, R40, R41, P0 ;  /* 0x0000002928527207 */ /* 0x000fc40000000000 */
[----:B0-----:R-:W-:Y:S02]  /*7340*/  SEL R26, R41, R40, P0 ;  /* 0x00000028291a7207 */ /* 0x001fe40000000000 */
[----:B------:R-:W-:Y:S02]  /*7350*/  SEL R104, R93, R38, P0 ;  /* 0x000000265d687207 */ /* 0x000fe40000000000 */
[----:B------:R-:W-:Y:S02]  /*7360*/  SEL R37, R38, R93, P0 ;  /* 0x0000005d26257207 */ /* 0x000fe40000000000 */
[----:B------:R-:W-:Y:S02]  /*7370*/  LOP3.LUT R5, R64, 0x380, RZ, 0xc0, !PT ;  /* 0x0000038040057812 */ /* 0x000fe400078ec0ff */
[----:B------:R-:W-:Y:S02]  /*7380*/  F2FP.BF16.F32.PACK_AB R50, R149, R50 ;  /* 0x000000329532723e */ /* 0x000fe400000010ff */
[----:B------:R-:W-:-:S02]  /*7390*/  F2FP.BF16.F32.PACK_AB R51, R148, R51 ;  /* 0x000000339433723e */ /* 0x000fc400000010ff */
[----:B------:R-:W-:Y:S02]  /*73a0*/  F2FP.BF16.F32.PACK_AB R58, R141, R58 ;  /* 0x0000003a8d3a723e */ /* 0x000fe400000010ff */
[----:B------:R-:W-:Y:S02]  /*73b0*/  F2FP.BF16.F32.PACK_AB R55, R55, R130 ;  /* 0x000000823737723e */ /* 0x000fe400000010ff */
[C---:B------:R-:W-:Y:S02]  /*73c0*/  IADD3 R24, P5, R64.reuse, 0x4000, RZ ;  /* 0x0000400040187810 */ /* 0x040fe40007fbe0ff */
[C---:B------:R-:W-:Y:S02]  /*73d0*/  IADD3 R89, P6, R64.reuse, 0x4020, RZ ;  /* 0x0000402040597810 */ /* 0x040fe40007fde0ff */
[C---:B------:R-:W-:Y:S02]  /*73e0*/  IADD3 R91, P1, R64.reuse, 0x4040, RZ ;  /* 0x00004040405b7810 */ /* 0x040fe40007f3e0ff */
[----:B------:R-:W-:-:S02]  /*73f0*/  IADD3 R93, P2, R64, 0x4060, RZ ;  /* 0x00004060405d7810 */ /* 0x000fc40007f5e0ff */
[C---:B------:R-:W-:Y:S02]  /*7400*/  IADD3 R40, P3, R64.reuse, 0x8000, RZ ;  /* 0x0000800040287810 */ /* 0x040fe40007f7e0ff */
[----:B------:R-:W-:Y:S01]  /*7410*/  IADD3 R95, P4, R64, 0x8020, RZ ;  /* 0x00008020405f7810 */ /* 0x000fe20007f9e0ff */
[--C-:B------:R-:W-:Y:S01]  /*7420*/  IMAD.X R43, RZ, RZ, R65.reuse, P2 ;  /* 0x000000ffff2b7224 */ /* 0x100fe200010e0641 */
[----:B------:R-:W-:Y:S01]  /*7430*/  F2FP.BF16.F32.PACK_AB R14, R14, R57 ;  /* 0x000000390e0e723e */ /* 0x000fe200000010ff */
[--C-:B------:R-:W-:Y:S01]  /*7440*/  IMAD.X R49, RZ, RZ, R65.reuse, P3 ;  /* 0x000000ffff317224 */ /* 0x100fe200018e0641 */
[----:B------:R-:W-:Y:S01]  /*7450*/  F2FP.BF16.F32.PACK_AB R124, R124, R75 ;  /* 0x0000004b7c7c723e */ /* 0x000fe200000010ff */
[----:B------:R-:W-:Y:S01]  /*7460*/  IMAD.X R41, RZ, RZ, R65, P4 ;  /* 0x000000ffff297224 */ /* 0x000fe200020e0641 */
[----:B------:R-:W-:Y:S02]  /*7470*/  SEL R96, R101, R110, P0 ;  /* 0x0000006e65607207 */ /* 0x000fe40000000000 */
[----:B------:R-:W-:-:S02]  /*7480*/  SEL R38, R110, R101, P0 ;  /* 0x000000656e267207 */ /* 0x000fc40000000000 */
[----:B------:R-:W-:Y:S02]  /*7490*/  SHF.R.U64 R5, R5, 0x3, RZ ;  /* 0x0000000305057819 */ /* 0x000fe400000012ff */
        /* <DEDUP_REMOVED lines=9> */
[----:B------:R-:W-:Y:S02]  /*7530*/  LOP3.LUT R8, R10, 0x380, RZ, 0xc0, !PT ;  /* 0x000003800a087812 */ /* 0x000fe400078ec0ff */
[----:B------:R-:W-:Y:S02]  /*7540*/  F2FP.BF16.F32.PACK_AB R60, R60, R97 ;  /* 0x000000613c3c723e */ /* 0x000fe400000010ff */
[----:B------:R-:W-:Y:S02]  /*7550*/  LOP3.LUT R12, R85, 0x380, RZ, 0xc0, !PT ;  /* 0x00000380550c7812 */ /* 0x000fe400078ec0ff */
[C---:B------:R-:W-:Y:S02]  /*7560*/  IADD3 R97, P5, R64.reuse, 0x8040, RZ ;  /* 0x0000804040617810 */ /* 0x040fe40007fbe0ff */
[----:B------:R-:W-:-:S02]  /*7570*/  IADD3 R99, P6, R64, 0x8060, RZ ;  /* 0x0000806040637810 */ /* 0x000fc40007fde0ff */
[C---:B------:R-:W-:Y:S01]  /*7580*/  IADD3 R44, P1, R64.reuse, 0xc000, RZ ;  /* 0x0000c000402c7810 */ /* 0x040fe20007f3e0ff */
[--C-:B------:R-:W-:Y:S01]  /*7590*/  IMAD.X R25, RZ, RZ, R65.reuse, P5 ;  /* 0x000000ffff197224 */ /* 0x100fe200028e0641 */
[C---:B------:R-:W-:Y:S02]  /*75a0*/  IADD3 R101, P2, R64.reuse, 0xc020, RZ ;  /* 0x0000c02040657810 */ /* 0x040fe40007f5e0ff */
[C---:B------:R-:W-:Y:S02]  /*75b0*/  IADD3 R103, P3, R64.reuse, 0xc040, RZ ;  /* 0x0000c04040677810 */ /* 0x040fe40007f7e0ff */
[----:B------:R-:W-:Y:S02]  /*75c0*/  IADD3 R105, P4, R64, 0xc060, RZ ;  /* 0x0000c06040697810 */ /* 0x000fe40007f9e0ff */
[----:B------:R-:W-:Y:S01]  /*75d0*/  F2FP.BF16.F32.PACK_AB R70, R70, R107 ;  /* 0x0000006b4646723e */ /* 0x000fe200000010ff */
[--C-:B------:R-:W-:Y:S01]  /*75e0*/  IMAD.X R11, RZ, RZ, R65.reuse, P3 ;  /* 0x000000ffff0b7224 */ /* 0x100fe200018e0641 */
[----:B------:R-:W-:Y:S01]  /*75f0*/  LOP3.LUT R64, R5, R64, RZ, 0x3c, !PT ;  /* 0x0000004005407212 */ /* 0x000fe200078e3cff */
[----:B------:R-:W-:Y:S01]  /*7600*/  IMAD.X R9, RZ, RZ, R65, P4 ;  /* 0x000000ffff097224 */ /* 0x000fe200020e0641 */
[----:B------:R-:W-:-:S02]  /*7610*/  SHF.R.U64 R5, R8, 0x3, RZ ;  /* 0x0000000308057819 */ /* 0x000fc400000012ff */
[----:B------:R-:W-:Y:S02]  /*7620*/  SHF.R.U64 R8, R12, 0x3, RZ ;  /* 0x000000030c087819 */ /* 0x000fe400000012ff */
[----:B------:R-:W-:Y:S02]  /*7630*/  SEL R130, R45, R70, P0 ;  /* 0x000000462d827207 */ /* 0x000fe40000000000 */
[----:B------:R-:W-:Y:S01]  /*7640*/  SEL R68, R70, R45, P0 ;  /* 0x0000002d46447207 */ /* 0x000fe20000000000 */
[--C-:B------:R-:W-:Y:S01]  /*7650*/  IMAD.X R45, RZ, RZ, R65.reuse, P1 ;  /* 0x000000ffff2d7224 */ /* 0x100fe200008e0641 */
[----:B------:R-:W-:Y:S02]  /*7660*/  SEL R86, R13, R14, P0 ;  /* 0x0000000e0d567207 */ /* 0x000fe40000000000 */
[----:B------:R-:W-:Y:S01]  /*7670*/  SEL R21, R14, R13, P0 ;  /* 0x0000000d0e157207 */ /* 0x000fe20000000000 */
[----:B------:R-:W-:Y:S01]  /*7680*/  IMAD.X R13, RZ, RZ, R65, P2 ;  /* 0x000000ffff0d7224 */ /* 0x000fe200010e0641 */
[----:B------:R-:W-:-:S02]  /*7690*/  LOP3.LUT R70, R5, R10, RZ, 0x3c, !PT ;  /* 0x0000000a05467212 */ /* 0x000fc400078e3cff */
[----:B------:R-:W-:Y:S02]  /*76a0*/  LOP3.LUT R14, R87, 0x380, RZ, 0xc0, !PT ;  /* 0x00000380570e7812 */ /* 0x000fe400078ec0ff */
[----:B------:R-:W-:Y:S02]  /*76b0*/  LOP3.LUT R66, R8, R85, RZ, 0x3c, !PT ;  /* 0x0000005508427212 */ /* 0x000fe400078e3cff */
[----:B------:R-:W-:Y:S02]  /*76c0*/  LOP3.LUT R5, R24, 0x380, RZ, 0xc0, !PT ;  /* 0x0000038018057812 */ /* 0x000fe400078ec0ff */
[----:B------:R-:W-:Y:S02]  /*76d0*/  LOP3.LUT R8, R89, 0x380, RZ, 0xc0, !PT ;  /* 0x0000038059087812 */ /* 0x000fe400078ec0ff */
[----:B------:R-:W-:Y:S02]  /*76e0*/  SHF.R.U64 R12, R14, 0x3, RZ ;  /* 0x000000030e0c7819 */ /* 0x000fe400000012ff */
[----:B------:R-:W-:-:S02]  /*76f0*/  SHF.R.U64 R5, R5, 0x3, RZ ;  /* 0x0000000305057819 */ /* 0x000fc400000012ff */
[----:B------:R-:W-:Y:S02]  /*7700*/  SHF.R.U64 R8, R8, 0x3, RZ ;  /* 0x0000000308087819 */ /* 0x000fe400000012ff */
[----:B------:R-:W-:Y:S02]  /*7710*/  LOP3.LUT R62, R12, R87, RZ, 0x3c, !PT ;  /* 0x000000570c3e7212 */ /* 0x000fe400078e3cff */
[----:B------:R-:W-:Y:S02]  /*7720*/  LOP3.LUT R58, R5, R24, RZ, 0x3c, !PT ;  /* 0x00000018053a7212 */ /* 0x000fe400078e3cff */
[----:B------:R-:W-:Y:S02]  /*7730*/  LOP3.LUT R12, R93, 0x380, RZ, 0xc0, !PT ;  /* 0x000003805d0c7812 */ /* 0x000fe400078ec0ff */
[----:B------:R-:W-:Y:S01]  /*7740*/  LOP3.LUT R54, R8, R89, RZ, 0x3c, !PT ;  /* 0x0000005908367212 */ /* 0x000fe200078e3cff */
[----:B--2---:R-:W-:Y:S01]  /*7750*/  SHFL.IDX PT, R80, R80, R27, 0x1c1f ;  /* 0x001c1f1b50507589 */ /* 0x004fe200000e0000 */
[----:B------:R-:W-:-:S02]  /*7760*/  LOP3.LUT R5, R40, 0x380, RZ, 0xc0, !PT ;  /* 0x0000038028057812 */ /* 0x000fc400078ec0ff */
[----:B------:R-:W-:Y:S01]  /*7770*/  LOP3.LUT R10, R91, 0x380, RZ, 0xc0, !PT ;  /* 0x000003805b0a7812 */ /* 0x000fe200078ec0ff */
[----:B------:R-:W-:Y:S01]  /*7780*/  SHFL.IDX PT, R82, R82, R27, 0x1c1f ;  /* 0x001c1f1b52527589 */ /* 0x000fe200000e0000 */
[----:B------:R-:W-:Y:S02]  /*7790*/  LOP3.LUT R8, R95, 0x380, RZ, 0xc0, !PT ;  /* 0x000003805f087812 */ /* 0x000fe400078ec0ff */
[----:B------:R-:W-:Y:S01]  /*77a0*/  SHF.R.U64 R12, R12, 0x3, RZ ;  /* 0x000000030c0c7819 */ /* 0x000fe200000012ff */
[----:B------:R-:W-:Y:S01]  /*77b0*/  SHFL.IDX PT, R118, R118, R27, 0x1c1f ;  /* 0x001c1f1b76767589 */ /* 0x000fe200000e0000 */
[----:B------:R-:W-:Y:S02]  /*77c0*/  SHF.R.U64 R5, R5, 0x3, RZ ;  /* 0x0000000305057819 */ /* 0x000fe400000012ff */
[----:B------:R-:W-:Y:S01]  /*77d0*/  SHF.R.U64 R10, R10, 0x3, RZ ;  /* 0x000000030a0a7819 */ /* 0x000fe200000012ff */
[----:B------:R-:W-:Y:S01]  /*77e0*/  SHFL.IDX PT, R112, R112, R27, 0x1c1f ;  /* 0x001c1f1b70707589 */ /* 0x000fe200000e0000 */
[----:B------:R-:W-:-:S02]  /*77f0*/  SHF.R.U64 R8, R8, 0x3, RZ ;  /* 0x0000000308087819 */ /* 0x000fc400000012ff */
[----:B------:R-:W-:Y:S01]  /*7800*/  SEL R88, R15, R42, P0 ;  /* 0x0000002a0f587207 */ /* 0x000fe20000000000 */
[----:B------:R-:W-:Y:S01]  /*7810*/  SHFL.IDX PT, R78, R78, R27, 0x1c1f ;  /* 0x001c1f1b4e4e7589 */ /* 0x000fe200000e0000 */
[----:B------:R-:W-:Y:S01]  /*7820*/  SEL R28, R42, R15, P0 ;  /* 0x0000000f2a1c7207 */ /* 0x000fe20000000000 */
[----:B------:R-:W-:Y:S01]  /*7830*/  IMAD.X R15, RZ, RZ, R65, P6 ;  /* 0x000000ffff0f7224 */ /* 0x000fe200030e0641 */
[----:B------:R-:W-:Y:S01]  /*7840*/  LOP3.LUT R42, R12, R93, RZ, 0x3c, !PT ;  /* 0x0000005d0c2a7212 */ /* 0x000fe200078e3cff */
[----:B------:R-:W-:Y:S01]  /*7850*/  SHFL.IDX PT, R122, R122, R27, 0x1c1f ;  /* 0x001c1f1b7a7a7589 */ /* 0x000fe200000e0000 */
[----:B------:R-:W-:Y:S02]  /*7860*/  LOP3.LUT R48, R5, R40, RZ, 0x3c, !PT ;  /* 0x0000002805307212 */ /* 0x000fe400078e3cff */
[----:B------:R-:W-:Y:S01]  /*7870*/  LOP3.LUT R50, R10, R91, RZ, 0x3c, !PT ;  /* 0x0000005b0a327212 */ /* 0x000fe200078e3cff */
[----:B------:R-:W-:Y:S01]  /*7880*/  SHFL.IDX PT, R84, R84, R27, 0x1c1f ;  /* 0x001c1f1b54547589 */ /* 0x000fe200000e0000 */
[----:B------:R-:W-:-:S02]  /*7890*/  LOP3.LUT R12, R99, 0x380, RZ, 0xc0, !PT ;  /* 0x00000380630c7812 */ /* 0x000fc400078ec0ff */
[----:B------:R-:W-:Y:S01]  /*78a0*/  LOP3.LUT R40, R8, R95, RZ, 0x3c, !PT ;  /* 0x0000005f08287212 */ /* 0x000fe200078e3cff */
[----:B------:R-:W-:Y:S01]  /*78b0*/  SHFL.IDX PT, R110, R110, R27, 0x1c1f ;  /* 0x001c1f1b6e6e7589 */ /* 0x000fe200000e0000 */
[----:B------:R-:W-:Y:S02]  /*78c0*/  SEL R100, R53, R60, P0 ;  /* 0x0000003c35647207 */ /* 0x000fe40000000000 */
[----:B------:R-:W-:Y:S01]  /*78d0*/  SEL R32, R60, R53, P0 ;  /* 0x000000353c207207 */ /* 0x000fe20000000000 */
[----:B------:R-:W-:Y:S01]  /*78e0*/  SHFL.IDX PT, R86, R86, R27, 0x1c1f ;  /* 0x001c1f1b56567589 */ /* 0x000fe200000e0000 */
[----:B------:R-:W-:Y:S02]  /*78f0*/  LOP3.LUT R10, R97, 0x380, RZ, 0xc0, !PT ;  /* 0x00000380610a7812 */ /* 0x000fe400078ec0ff */
[----:B------:R-:W-:Y:S01]  /*7900*/  LOP3.LUT R8, R101, 0x380, RZ, 0xc0, !PT ;  /* 0x0000038065087812 */ /* 0x000fe200078ec0ff */
[----:B------:R-:W-:Y:S01]  /*7910*/  SHFL.IDX PT, R114, R114, R27, 0x1c1f ;  /* 0x001c1f1b72727589 */ /* 0x000fe200000e0000 */
[----:B------:R-:W-:-:S02]  /*7920*/  SEL R126, R109, R46, P0 ;  /* 0x0000002e6d7e7207 */ /* 0x000fc40000000000 */
[----:B------:R-:W-:Y:S01]  /*7930*/  SEL R60, R46, R109, P0 ;  /* 0x0000006d2e3c7207 */ /* 0x000fe20000000000 */
[----:B------:R-:W-:Y:S01]  /*7940*/  SHFL.IDX PT, R88, R88, R27, 0x1c1f ;  /* 0x001c1f1b58587589 */ /* 0x000fe200000e0000 */
[----:B------:R-:W-:Y:S02]  /*7950*/  LOP3.LUT R46, R105, 0x380, RZ, 0xc0, !PT ;  /* 0x00000380692e7812 */ /* 0x000fe400078ec0ff */
[----:B------:R-:W-:Y:S01]  /*7960*/  SHF.R.U64 R12, R12, 0x3, RZ ;  /* 0x000000030c0c7819 */ /* 0x000fe200000012ff */
[----:B------:R-:W-:Y:S01]  /*7970*/  SHFL.IDX PT, R116, R116, R27, 0x1c1f ;  /* 0x001c1f1b74747589 */ /* 0x000fe200000e0000 */
[----:B------:R-:W-:Y:S02]  /*7980*/  LOP3.LUT R5, R44, 0x380, RZ, 0xc0, !PT ;  /* 0x000003802c057812 */ /* 0x000fe400078ec0ff */
[----:B------:R-:W-:Y:S01]  /*7990*/  SHF.R.U64 R10, R10, 0x3, RZ ;  /* 0x000000030a0a7819 */ /* 0x000fe200000012ff */
[----:B------:R-:W-:Y:S01]  /*79a0*/  SHFL.IDX PT, R90, R90, R27, 0x1c1f ;  /* 0x001c1f1b5a5a7589 */ /* 0x000fe200000e0000 */
[----:B------:R-:W-:-:S02]  /*79b0*/  SHF.R.U64 R8, R8, 0x3, RZ ;  /* 0x0000000308087819 */ /* 0x000fc400000012ff */
[----:B------:R-:W-:Y:S01]  /*79c0*/  SHF.R.U64 R46, R46, 0x3, RZ ;  /* 0x000000032e2e7819 */ /* 0x000fe200000012ff */
[----:B------:R-:W-:Y:S01]  /*79d0*/  SHFL.IDX PT, R92, R92, R27, 0x1c1f ;  /* 0x001c1f1b5c5c7589 */ /* 0x000fe200000e0000 */
[----:B------:R-:W-:Y:S02]  /*79e0*/  MOV R48, R48 ;  /* 0x0000003000307202 */ /* 0x000fe40000000f00 */
[----:B------:R-:W-:Y:S01]  /*79f0*/  LOP3.LUT R14, R12, R99, RZ, 0x3c, !PT ;  /* 0x000000630c0e7212 */ /* 0x000fe200078e3cff */
[----:B------:R-:W-:Y:S01]  /*7a00*/  SHFL.IDX PT, R94, R94, R27, 0x1c1f ;  /* 0x001c1f1b5e5e7589 */ /* 0x000fe200000e0000 */
[----:B------:R-:W-:Y:S02]  /*7a10*/  SHF.R.U64 R5, R5, 0x3, RZ ;  /* 0x0000000305057819 */ /* 0x000fe400000012ff */
[----:B------:R-:W-:Y:S01]  /*7a20*/  MOV R49, R40 ;  /* 0x0000002800317202 */ /* 0x000fe20000000f00 */
[----:B------:R-:W-:Y:S01]  /*7a30*/  SHFL.IDX PT, R126, R126, R27, 0x1c1f ;  /* 0x001c1f1b7e7e7589 */ /* 0x000fe200000e0000 */
[----:B------:R-:W-:-:S02]  /*7a40*/  LOP3.LUT R24, R10, R97, RZ, 0x3c, !PT ;  /* 0x000000610a187212 */ /* 0x000fc400078e3cff */
[----:B------:R-:W-:Y:S01]  /*7a50*/  LOP3.LUT R12, R8, R101, RZ, 0x3c, !PT ;  /* 0x00000065080c7212 */ /* 0x000fe200078e3cff */
[----:B------:R-:W-:Y:S01]  /*7a60*/  SHFL.IDX PT, R100, R100, R27, 0x1c1f ;  /* 0x001c1f1b64647589 */ /* 0x000fe200000e0000 */
[----:B------:R-:W-:Y:S02]  /*7a70*/  LOP3.LUT R40, R27, 0x2, RZ, 0x3c, !PT ;  /* 0x000000021b287812 */ /* 0x000fe400078e3cff */
[----:B------:R-:W-:Y:S01]  /*7a80*/  LOP3.LUT R8, R46, R105, RZ, 0x3c, !PT ;  /* 0x000000692e087212 */ /* 0x000fe200078e3cff */
[----:B------:R-:W-:Y:S01]  /*7a90*/  SHFL.IDX PT, R128, R128, R27, 0x1c1f ;  /* 0x001c1f1b80807589 */ /* 0x000fe200000e0000 */
[----:B------:R-:W-:Y:S02]  /*7aa0*/  MOV R99, R70 ;  /* 0x0000004600637202 */ /* 0x000fe40000000f00 */
[----:B------:R-:W-:Y:S01]  /*7ab0*/  LOP3.LUT R44, R5, R44, RZ, 0x3c, !PT ;  /* 0x0000002c052c7212 */ /* 0x000fe200078e3cff */
[----:B------:R-:W-:Y:S01]  /*7ac0*/  SHFL.IDX PT, R81, R81, R40, 0x1c1f ;  /* 0x001c1f2851517589 */ /* 0x000fe200000e0000 */
[----:B------:R-:W-:-:S02]  /*7ad0*/  MOV R70, R58 ;  /* 0x0000003a00467202 */ /* 0x000fc40000000f00 */
[----:B------:R-:W-:Y:S01]  /*7ae0*/  MOV R58, R24 ;  /* 0x00000018003a7202 */ /* 0x000fe20000000f00 */
[----:B------:R-:W-:Y:S01]  /*7af0*/  SHFL.IDX PT, R79, R79, R40, 0x1c1f ;  /* 0x001c1f284f4f7589 */ /* 0x000fe200000e0000 */
[----:B------:R-:W-:Y:S02]  /*7b00*/  MOV R5, R12 ;  /* 0x0000000c00057202 */ /* 0x000fe40000000f00 */
[----:B------:R-:W-:Y:S01]  /*7b10*/  MOV R46, R8 ;  /* 0x00000008002e7202 */ /* 0x000fe20000000f00 */
[----:B------:R-:W0:Y:S01]  /*7b20*/  SHFL.IDX PT, R13, R72, R40, 0x1c1f ;  /* 0x001c1f28480d7589 */ /* 0x000e2200000e0000 */
[----:B------:R-:W-:Y:S02]  /*7b30*/  SEL R120, R125, R124, P0 ;  /* 0x0000007c7d787207 */ /* 0x000fe40000000000 */
[----:B------:R-:W-:Y:S01]  /*7b40*/  SEL R53, R124, R125, P0 ;  /* 0x0000007d7c357207 */ /* 0x000fe20000000000 */
[----:B------:R-:W1:Y:S01]  /*7b50*/  SHFL.IDX PT, R25, R26, R40, 0x1c1f ;  /* 0x001c1f281a197589 */ /* 0x000e6200000e0000 */
[----:B------:R-:W-:-:S02]  /*7b60*/  SEL R124, R117, R56, P0 ;  /* 0x00000038757c7207 */ /* 0x000fc40000000000 */
[----:B------:R-:W-:Y:S01]  /*7b70*/  LOP3.LUT R10, R103, 0x380, RZ, 0xc0, !PT ;  /* 0x00000380670a7812 */ /* 0x000fe200078ec0ff */
[----:B------:R-:W2:Y:S01]  /*7b80*/  SHFL.IDX PT, R9, R74, R40, 0x1c1f ;  /* 0x001c1f284a097589 */ /* 0x000ea200000e0000 */
[----:B------:R-:W-:Y:S02]  /*7b90*/  SEL R56, R56, R117, P0 ;  /* 0x0000007538387207 */ /* 0x000fe40000000000 */
[----:B------:R-:W-:Y:S01]  /*7ba0*/  MOV R95, R62 ;  /* 0x0000003e005f7202 */ /* 0x000fe20000000f00 */
[----:B------:R-:W3:Y:S01]  /*7bb0*/  SHFL.IDX PT, R83, R83, R40, 0x1c1f ;  /* 0x001c1f2853537589 */ /* 0x000ee200000e0000 */
[----:B------:R-:W-:Y:S02]  /*7bc0*/  MOV R101, R64 ;  /* 0x0000004000657202 */ /* 0x000fe40000000f00 */
[----:B------:R-:W-:Y:S01]  /*7bd0*/  MOV R62, R42 ;  /* 0x0000002a003e7202 */ /* 0x000fe20000000f00 */
[----:B------:R-:W4:Y:S01]  /*7be0*/  SHFL.IDX PT, R41, R20, R40, 0x1c1f ;  /* 0x001c1f2814297589 */ /* 0x000f2200000e0000 */
[----:B------:R-:W-:-:S02]  /*7bf0*/  SEL R140, R138, R139, P0 ;  /* 0x0000008b8a8c7207 */ /* 0x000fc40000000000 */
[----:B------:R-:W-:Y:S01]  /*7c00*/  SEL R76, R139, R138, P0 ;  /* 0x0000008a8b4c7207 */ /* 0x000fe20000000000 */
[----:B------:R-:W4:Y:S01]  /*7c10*/  SHFL.IDX PT, R57, R57, R40, 0x1c1f ;  /* 0x001c1f2839397589 */ /* 0x000f2200000e0000 */
[----:B------:R-:W-:Y:S02]  /*7c20*/  SHF.R.U64 R10, R10, 0x3, RZ ;  /* 0x000000030a0a7819 */ /* 0x000fe400000012ff */
[----:B------:R-:W-:Y:S01]  /*7c30*/  MOV R97, R66 ;  /* 0x0000004200617202 */ /* 0x000fe20000000f00 */
[----:B------:R-:W4:Y:S01]  /*7c40*/  SHFL.IDX PT, R21, R21, R40, 0x1c1f ;  /* 0x001c1f2815157589 */ /* 0x000f2200000e0000 */
[----:B------:R-:W-:Y:S02]  /*7c50*/  MOV R64, R50 ;  /* 0x0000003200407202 */ /* 0x000fe40000000f00 */
[----:B------:R-:W-:Y:S01]  /*7c60*/  SEL R138, R146, R147, P0 ;  /* 0x00000093928a7207 */ /* 0x000fe20000000000 */
[----:B------:R-:W-:Y:S01]  /*7c70*/  SHFL.IDX PT, R85, R52, R40, 0x1c1f ;  /* 0x001c1f2834557589 */ /* 0x000fe200000e0000 */
[----:B------:R-:W-:-:S02]  /*7c80*/  MOV R66, R54 ;  /* 0x0000003600427202 */ /* 0x000fc40000000f00 */
[----:B------:R-:W-:Y:S01]  /*7c90*/  LOP3.LUT R10, R10, R103, RZ, 0x3c, !PT ;  /* 0x000000670a0a7212 */ /* 0x000fe200078e3cff */
[----:B------:R4:W-:Y:S01]  /*7ca0*/  SHFL.IDX PT, R43, R28, R40, 0x1c1f ;  /* 0x001c1f281c2b7589 */ /* 0x0009e200000e0000 */
[----:B------:R-:W-:Y:S02]  /*7cb0*/  SEL R77, R147, R146, P0 ;  /* 0x00000092934d7207 */ /* 0x000fe40000000000 */
[----:B------:R-:W-:Y:S01]  /*7cc0*/  MOV R54, R14 ;  /* 0x0000000e00367202 */ /* 0x000fe20000000f00 */
[----:B------:R-:W-:Y:S01]  /*7cd0*/  SHFL.IDX PT, R39, R39, R40, 0x1c1f ;  /* 0x001c1f2827277589 */ /* 0x000fe200000e0000 */
[----:B------:R-:W-:Y:S02]  /*7ce0*/  MOV R44, R44 ;  /* 0x0000002c002c7202 */ /* 0x000fe40000000f00 */
[----:B0-----:R-:W-:Y:S01]  /*7cf0*/  SEL R12, R80, R13, P0 ;  /* 0x0000000d500c7207 */ /* 0x001fe20000000000 */
[----:B------:R-:W-:Y:S01]  /*7d00*/  SHFL.IDX PT, R120, R120, R27, 0x1c1f ;  /* 0x001c1f1b78787589 */ /* 0x000fe200000e0000 */
[----:B------:R-:W-:-:S02]  /*7d10*/  SEL R14, R13, R80, P0 ;  /* 0x000000500d0e7207 */ /* 0x000fc40000000000 */
[----:B-1----:R-:W-:Y:S01]  /*7d20*/  SEL R24, R82, R25, P0 ;  /* 0x0000001952187207 */ /* 0x002fe20000000000 */
[----:B------:R0:W-:Y:S01]  /*7d30*/  SHFL.IDX PT, R51, R29, R40, 0x1c1f ;  /* 0x001c1f281d337589 */ /* 0x0001e200000e0000 */
[----:B------:R-:W-:Y:S01]  /*7d40*/  SEL R26, R25, R82, P0 ;  /* 0x00000052191a7207 */ /* 0x000fe20000000000 */
[----:B------:R-:W-:Y:S01]  /*7d50*/  ULDC UR8, c[0x0][0xa88] ;  /* 0x0002a20000087ab9 */ /* 0x000fe20000000800 */
[----:B------:R-:W-:Y:S01]  /*7d60*/  MOV R45, R10 ;  /* 0x0000000a002d7202 */ /* 0x000fe20000000f00 */
[----:B------:R-:W-:Y:S01]  /*7d70*/  SHFL.IDX PT, R53, R53, R40, 0x1c1f ;  /* 0x001c1f2835357589 */ /* 0x000fe200000e0000 */
[----:B------:R-:W-:Y:S01]  /*7d80*/  SEL R13, R118, R81, P0 ;  /* 0x00000051760d7207 */ /* 0x000fe20000000000 */
[----:B------:R-:W1:Y:S01]  /*7d90*/  LDC R80, c[0x0][0xbe8] ;  /* 0x0002fa00ff507b82 */ /* 0x000e620000000800 */
[----:B------:R-:W-:Y:S01]  /*7da0*/  SEL R15, R81, R118, P0 ;  /* 0x00000076510f7207 */ /* 0x000fe20000000000 */
[----:B------:R-:W-:Y:S01]  /*7db0*/  SHFL.IDX PT, R124, R124, R27, 0x1c1f ;  /* 0x001c1f1b7c7c7589 */ /* 0x000fe200000e0000 */
[----:B------:R-:W-:-:S02]  /*7dc0*/  SEL R25, R112, R79, P0 ;  /* 0x0000004f70197207 */ /* 0x000fc40000000000 */
[----:B--2---:R-:W-:Y:S01]  /*7dd0*/  SEL R8, R78, R9, P0 ;  /* 0x000000094e087207 */ /* 0x004fe20000000000 */
[----:B------:R2:W-:Y:S01]  /*7de0*/  SHFL.IDX PT, R55, R30, R40, 0x1c1f ;  /* 0x001c1f281e377589 */ /* 0x0005e200000e0000 */
[----:B------:R-:W-:Y:S02]  /*7df0*/  SEL R10, R9, R78, P0 ;  /* 0x0000004e090a7207 */ /* 0x000fe40000000000 */
[----:B---3--:R-:W-:Y:S01]  /*7e00*/  SEL R9, R122, R83, P0 ;  /* 0x000000537a097207 */ /* 0x008fe20000000000 */
[----:B------:R-:W-:Y:S01]  /*7e10*/  SHFL.IDX PT, R87, R56, R40, 0x1c1f ;  /* 0x001c1f2838577589 */ /* 0x000fe200000e0000 */
[----:B------:R-:W-:Y:S02]  /*7e20*/  SEL R11, R83, R122, P0 ;  /* 0x0000007a530b7207 */ /* 0x000fe40000000000 */
[----:B----4-:R-:W-:Y:S01]  /*7e30*/  SEL R28, R84, R41, P0 ;  /* 0x00000029541c7207 */ /* 0x010fe20000000000 */
[----:B------:R-:W-:Y:S01]  /*7e40*/  BAR.SYNC.DEFER_BLOCKING 0x1, 0x100 ;  /* 0x0044000000007b1d */ /* 0x000fe20000010000 */
[----:B0-----:R-:W-:-:S02]  /*7e50*/  SEL R29, R110, R57, P0 ;  /* 0x000000396e1d7207 */ /* 0x001fc40000000000 */
[----:B--2---:R-:W-:Y:S02]  /*7e60*/  SEL R30, R41, R84, P0 ;  /* 0x00000054291e7207 */ /* 0x004fe40000000000 */
[----:B------:R-:W-:Y:S01]  /*7e70*/  PLOP3.LUT P2, PT, PT, PT, UP0, 0x80, 0x0 ;  /* 0x000000000000781c */ /* 0x000fe20003f4f008 */
[----:B------:R0:W-:Y:S04]  /*7e80*/  SHFL.IDX PT, R59, R31, R40, 0x1c1f ;  /* 0x001c1f281f3b7589 */ /* 0x0001e800000e0000 */
[----:B------:R-:W-:Y:S04]  /*7e90*/  SHFL.IDX PT, R89, R60, R40, 0x1c1f ;  /* 0x001c1f283c597589 */ /* 0x000fe800000e0000 */
[----:B------:R2:W3:Y:S01]  /*7ea0*/  SHFL.IDX PT, R63, R32, R40, 0x1c1f ;  /* 0x001c1f28203f7589 */ /* 0x0004e200000e0000 */
[----:B0-----:R-:W-:-:S03]  /*7eb0*/  SEL R31, R57, R110, P0 ;  /* 0x0000006e391f7207 */ /* 0x001fc60000000000 */
[----:B------:R-:W0:Y:S04]  /*7ec0*/  SHFL.IDX PT, R61, R61, R40, 0x1c1f ;  /* 0x001c1f283d3d7589 */ /* 0x000e2800000e0000 */
[----:B------:R-:W-:Y:S01]  /*7ed0*/  SHFL.IDX PT, R98, R98, R27, 0x1c1f ;  /* 0x001c1f1b62627589 */ /* 0x000fe200000e0000 */
[----:B--2---:R-:W-:-:S03]  /*7ee0*/  SEL R32, R86, R21, P0 ;  /* 0x0000001556207207 */ /* 0x004fc60000000000 */
[----:B------:R-:W-:Y:S04]  /*7ef0*/  SHFL.IDX PT, R102, R102, R27, 0x1c1f ;  /* 0x001c1f1b66667589 */ /* 0x000fe800000e0000 */
[----:B------:R-:W-:Y:S04]  /*7f00*/  SHFL.IDX PT, R130, R130, R27, 0x1c1f ;  /* 0x001c1f1b82827589 */ /* 0x000fe800000e0000 */
[----:B------:R2:W-:Y:S04]  /*7f10*/  SHFL.IDX PT, R65, R33, R40, 0x1c1f ;  /* 0x001c1f2821417589 */ /* 0x0005e800000e0000 */
[----:B------:R4:W-:Y:S01]  /*7f20*/  SHFL.IDX PT, R67, R34, R40, 0x1c1f ;  /* 0x001c1f2822437589 */ /* 0x0009e200000e0000 */
[----:B---3--:R-:W-:-:S03]  /*7f30*/  SEL R42, R63, R100, P0 ;  /* 0x000000643f2a7207 */ /* 0x008fc60000000000 */
[----:B------:R-:W-:Y:S01]  /*7f40*/  SHFL.IDX PT, R91, R68, R40, 0x1c1f ;  /* 0x001c1f28445b7589 */ /* 0x000fe200000e0000 */
[----:B0-----:R-:W-:Y:S02]  /*7f50*/  SEL R41, R128, R61, P0 ;  /* 0x0000003d80297207 */ /* 0x001fe40000000000 */
[----:B--2---:R-:W-:Y:S01]  /*7f60*/  SEL R33, R114, R85, P0 ;  /* 0x0000005572217207 */ /* 0x004fe20000000000 */
[----:B------:R-:W-:Y:S01]  /*7f70*/  SHFL.IDX PT, R106, R106, R27, 0x1c1f ;  /* 0x001c1f1b6a6a7589 */ /* 0x000fe200000e0000 */
[----:B----4-:R-:W-:-:S03]  /*7f80*/  SEL R34, R21, R86, P0 ;  /* 0x0000005615227207 */ /* 0x010fc60000000000 */
[----:B------:R-:W-:Y:S04]  /*7f90*/  SHFL.IDX PT, R108, R108, R27, 0x1c1f ;  /* 0x001c1f1b6c6c7589 */ /* 0x000fe800000e0000 */
[----:B------:R-:W-:Y:S04]  /*7fa0*/  SHFL.IDX PT, R50, R104, R27, 0x1c1f ;  /* 0x001c1f1b68327589 */ /* 0x000fe800000e0000 */
[----:B------:R-:W-:Y:S04]  /*7fb0*/  SHFL.IDX PT, R96, R96, R27, 0x1c1f ;  /* 0x001c1f1b60607589 */ /* 0x000fe800000e0000 */
[----:B------:R-:W-:Y:S04]  /*7fc0*/  SHFL.IDX PT, R132, R132, R27, 0x1c1f ;  /* 0x001c1f1b84847589 */ /* 0x000fe800000e0000 */
[----:B------:R-:W-:Y:S04]  /*7fd0*/  SHFL.IDX PT, R134, R134, R27, 0x1c1f ;  /* 0x001c1f1b86867589 */ /* 0x000fe800000e0000 */
[----:B------:R-:W-:Y:S04]  /*7fe0*/  SHFL.IDX PT, R136, R136, R27, 0x1c1f ;  /* 0x001c1f1b88887589 */ /* 0x000fe800000e0000 */
[----:B------:R-:W-:Y:S04]  /*7ff0*/  SHFL.IDX PT, R140, R140, R27, 0x1c1f ;  /* 0x001c1f1b8c8c7589 */ /* 0x000fe800000e0000 */
[----:B------:R0:W-:Y:S04]  /*8000*/  SHFL.IDX PT, R138, R138, R27, 0x1c1f ;  /* 0x001c1f1b8a8a7589 */ /* 0x0001e800000e0000 */
[----:B------:R2:W3:Y:S04]  /*8010*/  SHFL.IDX PT, R71, R35, R40, 0x1c1f ;  /* 0x001c1f2823477589 */ /* 0x0004e800000e0000 */
[----:B------:R-:W4:Y:S01]  /*8020*/  SHFL.IDX PT, R69, R69, R40, 0x1c1f ;  /* 0x001c1f2845457589 */ /* 0x000f2200000e0000 */
[----:B0-----:R-:W-:-:S03]  /*8030*/  SEL R27, R79, R112, P0 ;  /* 0x000000704f1b7207 */ /* 0x001fc60000000000 */
[----:B------:R-:W0:Y:S01]  /*8040*/  SHFL.IDX PT, R73, R73, R40, 0x1c1f ;  /* 0x001c1f2849497589 */ /* 0x000e2200000e0000 */
[----:B--2---:R-:W-:-:S03]  /*8050*/  SEL R35, R85, R114, P0 ;  /* 0x0000007255237207 */ /* 0x004fc60000000000 */
[----:B------:R2:W1:Y:S04]  /*8060*/  SHFL.IDX PT, R79, R36, R40, 0x1c1f ;  /* 0x001c1f28244f7589 */ /* 0x00046800000e0000 */
[----:B------:R4:W-:Y:S04]  /*8070*/  SHFL.IDX PT, R81, R37, R40, 0x1c1f ;  /* 0x001c1f2825517589 */ /* 0x0009e800000e0000 */
[----:B------:R-:W1:Y:S01]  /*8080*/  SHFL.IDX PT, R75, R75, R40, 0x1c1f ;  /* 0x001c1f284b4b7589 */ /* 0x000e6200000e0000 */
[----:B--2---:R-:W-:-:S03]  /*8090*/  SEL R36, R94, R59, P0 ;  /* 0x0000003b5e247207 */ /* 0x004fc60000000000 */
[----:B------:R-:W2:Y:S01]  /*80a0*/  SHFL.IDX PT, R93, R76, R40, 0x1c1f ;  /* 0x001c1f284c5d7589 */ /* 0x000ea200000e0000 */
[----:B---3--:R-:W-:Y:S02]  /*80b0*/  SEL R104, R106, R71, P0 ;  /* 0x000000476a687207 */ /* 0x008fe40000000000 */
[----:B----4-:R-:W-:Y:S01]  /*80c0*/  SEL R37, R126, R89, P0 ;  /* 0x000000597e257207 */ /* 0x010fe20000000000 */
[----:B------:R3:W-:Y:S01]  /*80d0*/  SHFL.IDX PT, R83, R38, R40, 0x1c1f ;  /* 0x001c1f2826537589 */ /* 0x0007e200000e0000 */
[----:B------:R-:W-:Y:S02]  /*80e0*/  SEL R103, R69, R132, P0 ;  /* 0x0000008445677207 */ /* 0x000fe40000000000 */
[----:B------:R-:W-:Y:S01]  /*80f0*/  SEL R106, R71, R106, P0 ;  /* 0x0000006a476a7207 */ /* 0x000fe20000000000 */
[----:B------:R4:W2:Y:S01]  /*8100*/  SHFL.IDX PT, R77, R77, R40, 0x1c1f ;  /* 0x001c1f284d4d7589 */ /* 0x0008a200000e0000 */
[----:B0-----:R-:W-:Y:S02]  /*8110*/  SEL R105, R134, R73, P0 ;  /* 0x0000004986697207 */ /* 0x001fe40000000000 */
[----:B------:R-:W-:Y:S01]  /*8120*/  SEL R107, R73, R134, P0 ;  /* 0x00000086496b7207 */ /* 0x000fe20000000000 */
[----:B------:R0:W-:Y:S01]  /*8130*/  STSM.16.M88.4 [R101], R8 ;  /* 0x0000000865007844 */ /* 0x0001e20000000200 */
[----:B---3--:R-:W-:-:S03]  /*8140*/  SEL R38, R59, R94, P0 ;  /* 0x0000005e3b267207 */ /* 0x008fc60000000000 */
[----:B------:R3:W-:Y:S01]  /*8150*/  STSM.16.M88.4 [R99], R12 ;  /* 0x0000000c63007844 */ /* 0x0007e20000000200 */
[----:B----4-:R-:W-:-:S03]  /*8160*/  SEL R40, R100, R63, P0 ;  /* 0x0000003f64287207 */ /* 0x010fc60000000000 */
[----:B------:R4:W-:Y:S01]  /*8170*/  STSM.16.M88.4 [R97], R24 ;  /* 0x0000001861007844 */ /* 0x0009e20000000200 */
[----:B------:R-:W-:Y:S02]  /*8180*/  SEL R100, R102, R67, P0 ;  /* 0x0000004366647207 */ /* 0x000fe40000000000 */
[----:B------:R-:W-:Y:S01]  /*8190*/  SEL R102, R67, R102, P0 ;  /* 0x0000006643667207 */ /* 0x000fe20000000000 */
[----:B------:R-:W-:Y:S01]  /*81a0*/  STSM.16.M88.4 [R95], R28 ;  /* 0x0000001c5f007844 */ /* 0x000fe20000000200 */
[----:B0-----:R-:W-:-:S03]  /*81b0*/  SEL R8, R88, R43, P0 ;  /* 0x0000002b58087207 */ /* 0x001fc60000000000 */
[----:B------:R-:W-:Y:S01]  /*81c0*/  STSM.16.M88.4 [R70], R32 ;  /* 0x0000002046007844 */ /* 0x000fe20000000200 */
[----:B------:R-:W-:Y:S02]  /*81d0*/  SEL R10, R43, R88, P0 ;  /* 0x000000582b0a7207 */ /* 0x000fe40000000000 */
[----:B------:R-:W-:Y:S02]  /*81e0*/  SEL R9, R116, R39, P0 ;  /* 0x0000002774097207 */ /* 0x000fe40000000000 */
[----:B------:R-:W-:Y:S02]  /*81f0*/  SEL R11, R39, R116, P0 ;  /* 0x00000074270b7207 */ /* 0x000fe40000000000 */
[----:B---3--:R-:W-:Y:S02]  /*8200*/  SEL R12, R90, R51, P0 ;  /* 0x000000335a0c7207 */ /* 0x008fe40000000000 */
[----:B------:R-:W-:Y:S01]  /*8210*/  SEL R14, R51, R90, P0 ;  /* 0x0000005a330e7207 */ /* 0x000fe20000000000 */
[----:B------:R0:W-:Y:S01]  /*8220*/  STSM.16.M88.4 [R66], R8 ;  /* 0x0000000842007844 */ /* 0x0001e20000000200 */
[----:B------:R-:W-:-:S02]  /*8230*/  SEL R13, R120, R53, P0 ;  /* 0x00000035780d7207 */ /* 0x000fc40000000000 */
[----:B------:R-:W-:Y:S02]  /*8240*/  SEL R15, R53, R120, P0 ;  /* 0x00000078350f7207 */ /* 0x000fe40000000000 */
[----:B----4-:R-:W-:Y:S02]  /*8250*/  SEL R24, R92, R55, P0 ;  /* 0x000000375c187207 */ /* 0x010fe40000000000 */
[----:B------:R-:W-:Y:S01]  /*8260*/  SEL R26, R55, R92, P0 ;  /* 0x0000005c371a7207 */ /* 0x000fe20000000000 */
[----:B------:R1:W-:Y:S01]  /*8270*/  STSM.16.M88.4 [R64], R12 ;  /* 0x0000000c40007844 */ /* 0x0003e20000000200 */
[----:B------:R-:W-:Y:S02]  /*8280*/  SEL R25, R124, R87, P0 ;  /* 0x000000577c197207 */ /* 0x000fe40000000000 */
[----:B------:R-:W-:Y:S02]  /*8290*/  SEL R27, R87, R124, P0 ;  /* 0x0000007c571b7207 */ /* 0x000fe40000000000 */
[----:B------:R-:W-:-:S02]  /*82a0*/  SEL R39, R89, R126, P0 ;  /* 0x0000007e59277207 */ /* 0x000fc40000000000 */
[----:B------:R-:W-:Y:S01]  /*82b0*/  SEL R43, R61, R128, P0 ;  /* 0x000000803d2b7207 */ /* 0x000fe20000000000 */
[----:B------:R-:W-:Y:S01]  /*82c0*/  STSM.16.M88.4 [R62], R24 ;  /* 0x000000183e007844 */ /* 0x000fe20000000200 */
[----:B0-----:R-:W-:Y:S02]  /*82d0*/  SEL R8, R98, R65, P0 ;  /* 0x0000004162087207 */ /* 0x001fe40000000000 */
[----:B------:R-:W-:Y:S01]  /*82e0*/  SEL R10, R65, R98, P0 ;  /* 0x00000062410a7207 */ /* 0x000fe20000000000 */
[----:B------:R0:W-:Y:S01]  /*82f0*/  STSM.16.M88.4 [R48], R36 ;  /* 0x0000002430007844 */ /* 0x0001e20000000200 */
[----:B------:R-:W-:Y:S02]  /*8300*/  SEL R9, R130, R91, P0 ;  /* 0x0000005b82097207 */ /* 0x000fe40000000000 */
[----:B------:R-:W-:Y:S01]  /*8310*/  SEL R11, R91, R130, P0 ;  /* 0x000000825b0b7207 */ /* 0x000fe20000000000 */
[----:B------:R3:W-:Y:S01]  /*8320*/  STSM.16.M88.4 [R49], R40 ;  /* 0x0000002831007844 */ /* 0x0007e20000000200 */
[----:B------:R-:W-:-:S02]  /*8330*/  SEL R101, R132, R69, P0 ;  /* 0x0000004584657207 */ /* 0x000fc40000000000 */
[----:B-1----:R-:W-:Y:S01]  /*8340*/  SEL R12, R108, R79, P0 ;  /* 0x0000004f6c0c7207 */ /* 0x002fe20000000000 */
[----:B------:R1:W-:Y:S01]  /*8350*/  STSM.16.M88.4 [R58], R8 ;  /* 0x000000083a007844 */ /* 0x0003e20000000200 */
[----:B------:R-:W-:Y:S02]  /*8360*/  SEL R14, R79, R108, P0 ;  /* 0x0000006c4f0e7207 */ /* 0x000fe40000000000 */
[----:B------:R-:W-:Y:S01]  /*8370*/  SEL R13, R136, R75, P0 ;  /* 0x0000004b880d7207 */ /* 0x000fe20000000000 */
[----:B------:R-:W-:Y:S01]  /*8380*/  STSM.16.M88.4 [R54], R100 ;  /* 0x0000006436007844 */ /* 0x000fe20000000200 */
[----:B------:R-:W-:Y:S02]  /*8390*/  SEL R15, R75, R136, P0 ;  /* 0x000000884b0f7207 */ /* 0x000fe40000000000 */
[----:B--2---:R-:W-:Y:S01]  /*83a0*/  SEL R51, R93, R140, P0 ;  /* 0x0000008c5d337207 */ /* 0x004fe20000000000 */
[----:B------:R-:W-:Y:S01]  /*83b0*/  STSM.16.M88.4 [R44], R104 ;  /* 0x000000682c007844 */ /* 0x000fe20000000200 */
[----:B0-----:R-:W-:-:S02]  /*83c0*/  SEL R48, R50, R81, P0 ;  /* 0x0000005132307207 */ /* 0x001fc40000000000 */
[----:B------:R-:W-:Y:S01]  /*83d0*/  SEL R50, R81, R50, P0 ;  /* 0x0000003251327207 */ /* 0x000fe20000000000 */
[----:B------:R0:W-:Y:S01]  /*83e0*/  STSM.16.M88.4 [R5], R12 ;  /* 0x0000000c05007844 */ /* 0x0001e20000000200 */
[----:B---3--:R-:W-:Y:S02]  /*83f0*/  SEL R49, R140, R93, P0 ;  /* 0x0000005d8c317207 */ /* 0x008fe40000000000 */
[----:B------:R-:W-:Y:S01]  /*8400*/  SEL R25, R138, R77, P0 ;  /* 0x0000004d8a197207 */ /* 0x000fe20000000000 */
[----:B-1----:R-:W-:Y:S01]  /*8410*/  IMAD.U32 R8, RZ, RZ, UR6 ;  /* 0x00000006ff087e24 */ /* 0x002fe2000f8e00ff */
[----:B------:R-:W-:Y:S01]  /*8420*/  SEL R27, R77, R138, P0 ;  /* 0x0000008a4d1b7207 */ /* 0x000fe20000000000 */
[----:B------:R-:W-:Y:S01]  /*8430*/  IMAD.U32 R9, RZ, RZ, UR7 ;  /* 0x00000007ff097e24 */ /* 0x000fe2000f8e00ff */
[----:B------:R-:W-:Y:S01]  /*8440*/  SEL R24, R96, R83, P0 ;  /* 0x0000005360187207 */ /* 0x000fe20000000000 */
[----:B------:R1:W-:Y:S01]  /*8450*/  STSM.16.M88.4 [R45], R48 ;  /* 0x000000302d007844 */ /* 0x0003e20000000200 */
[----:B------:R-:W-:Y:S01]  /*8460*/  SEL R26, R83, R96, P0 ;  /* 0x00000060531a7207 */ /* 0x000fe20000000000 */
[----:B------:R-:W-:-:S02]  /*8470*/  ULDC.64 UR6, c[0x0][0xc08] ;  /* 0x0003020000067ab9 */ /* 0x000fc40000000a00 */
[----:B------:R-:W-:Y:S02]  /*8480*/  UISETP.NE.U32.AND UP1, UPT, UR6, URZ, UPT ;  /* 0x0000003f0600728c */ /* 0x000fe4000bf25070 */
[----:B------:R1:W-:Y:S01]  /*8490*/  STSM.16.M88.4 [R46], R24 ;  /* 0x000000182e007844 */ /* 0x0003e20000000200 */
[----:B------:R-:W-:Y:S01]  /*84a0*/  BAR.SYNC.DEFER_BLOCKING 0x1, 0x100 ;  /* 0x0044000000007b1d */ /* 0x000fe20000010000 */
[----:B------:R-:W-:-:S06]  /*84b0*/  UISETP.NE.AND.EX UP1, UPT, UR7, URZ, UPT, UP1 ;  /* 0x0000003f0700728c */ /* 0x000fcc000bf25310 */
[----:B------:R-:W-:-:S05]  /*84c0*/  PLOP3.LUT P0, PT, PT, PT, UP1, 0x80, 0x0 ;  /* 0x000000000000781c */ /* 0x000fca0003f0f018 */
[----:B------:R-:W-:-:S04]  /*84d0*/  @UP1 ULEA UR6, UP2, UR37, UR6, 0x2 ;  /* 0x0000000625061291 */ /* 0x000fc8000f84103f */
[----:B------:R-:W-:Y:S01]  /*84e0*/  @UP1 ULEA.HI.X UR7, UR37, UR7, UR38, 0x2, UP2 ;  /* 0x0000000725071291 */ /* 0x000fe200090f1426 */
[----:B0-----:R-:W-:Y:S02]  /*84f0*/  IMAD.U32 R5, RZ, RZ, UR8 ;  /* 0x00000008ff057e24 */ /* 0x001fe4000f8e00ff */
[----:B------:R-:W-:-:S03]  /*8500*/  IMAD.U32 R20, RZ, RZ, UR6 ;  /* 0x00000006ff147e24 */ /* 0x000fc6000f8e00ff */
[----:B------:R-:W-:Y:S01]  /*8510*/  IMAD.U32 R21, RZ, RZ, UR7 ;  /* 0x00000007ff157e24 */ /* 0x000fe2000f8e00ff */
[----:B------:R-:W2:Y:S01]  /*8520*/  @P2 LDG.E R10, desc[UR52][R8.64] ;  /* 0x00000034080a2981 */ /* 0x000ea2000c1e1900 */
[----:B------:R-:W-:Y:S01]  /*8530*/  ISETP.NE.AND P1, PT, R80, 0x1, PT ;  /* 0x000000015000780c */ /* 0x000fe20003f25270 */
[----:B------:R-:W-:Y:S01]  /*8540*/  UMOV UR4, URZ ;  /* 0x0000003f00047c82 */ /* 0x000fe20008000000 */
[----:B------:R-:W-:Y:S01]  /*8550*/  IMAD.U32 R14, RZ, RZ, UR40 ;  /* 0x00000028ff0e7e24 */ /* 0x000fe2000f8e00ff */
[----:B------:R1:W5:Y:S10]  /*8560*/  @P0 LDG.E R5, desc[UR52][R20.64] ;  /* 0x0000003414050981 */ /* 0x000374000c1e1900 */
[----:B------:R-:W0:Y:S08]  /*8570*/  @P1 LDC R11, c[0x0][0xbec] ;  /* 0x0002fb00ff0b1b82 */ /* 0x000e300000000800 */
[----:B------:R-:W3:Y:S01]  /*8580*/  @P1 LDC R12, c[0x0][0xbf0] ;  /* 0x0002fc00ff0c1b82 */ /* 0x000ee20000000800 */
[----:B--2---:R-:W-:Y:S01]  /*8590*/  @P2 R2UR UR4, R10 ;  /* 0x000000000a0422ca */ /* 0x004fe200000e0000 */
[----:B01-3--:R-:W-:-:S14]  /*85a0*/  @P0 BRA `(.L_x_248) ;  /* 0x0000000000100947 */ /* 0x00bfdc0003800000 */
[----:B------:R-:W-:Y:S05]  /*85b0*/  @!P2 BRA `(.L_x_248) ;  /* 0x00000000000ca947 */ /* 0x000fea0003800000 */
[----:B------:R-:W2:Y:S04]  /*85c0*/  LDG.E R10, desc[UR52][R8.64] ;  /* 0x00000034080a7981 */ /* 0x000ea8000c1e1900 */
[----:B-----5:R-:W2:Y:S02]  /*85d0*/  LDG.E R5, desc[UR52][R8.64+0x4] ;  /* 0x0000043408057981 */ /* 0x020ea4000c1e1900 */
[----:B--2---:R-:W-:-:S07]  /*85e0*/  IMAD.IADD R5, R5, 0x1, -R10 ;  /* 0x0000000105057824 */ /* 0x004fce00078e0a0a */
.L_x_248:
[----:B------:R-:W-:Y:S01]  /*85f0*/  USHF.R.S32.HI UR14, URZ, 0x1f, UR41 ;  /* 0x0000001f3f0e7899 */ /* 0x000fe20008011429 */
[----:B------:R-:W-:Y:S01]  /*8600*/  IMAD R10, R14, 0x80, R219 ;  /* 0x000000800e0a7824 */ /* 0x000fe200078e02db */
[----:B------:R-:W-:Y:S01]  /*8610*/  ULDC.64 UR12, c[0x0][0xb90] ;  /* 0x0002e400000c7ab9 */ /* 0x000fe20000000a00 */
[----:B------:R-:W-:Y:S01]  /*8620*/  USHF.R.S32.HI UR9, URZ, 0x1f, UR4 ;  /* 0x0000001f3f097899 */ /* 0x000fe20008011404 */
[----:B------:R-:W-:Y:S01]  /*8630*/  IMAD.U32 R26, RZ, RZ, UR40 ;  /* 0x00000028ff1a7e24 */ /* 0x000fe2000f8e00ff */
[----:B------:R-:W-:Y:S01]  /*8640*/  UIMAD UR10, UR14, UR12, URZ ;  /* 0x0000000c0e0a72a4 */ /* 0x000fe2000f8e023f */
[----:B------:R-:W-:Y:S01]  /*8650*/  @P1 IMAD.HI.U32 R9, R10, R11, RZ ;  /* 0x0000000b0a091227 */ /* 0x000fe200078e00ff */
[----:B------:R-:W-:Y:S01]  /*8660*/  UMOV UR8, UR4 ;  /* 0x0000000400087c82 */ /* 0x000fe20008000000 */
[----:B------:R-:W-:Y:S01]  /*8670*/  USEL UR38, UR38, URZ, !UP0 ;  /* 0x0000003f26267287 */ /* 0x000fe2000c000000 */
[----:B------:R-:W0:Y:S01]  /*8680*/  @P1 LDC R81, c[0x0][0xbec] ;  /* 0x0002fb00ff511b82 */ /* 0x000e220000000800 */
[----:B------:R-:W-:Y:S01]  /*8690*/  UIMAD.WIDE.U32 UR6, UR41, UR12, UR8 ;  /* 0x0000000c290672a5 */ /* 0x000fe2000f8e0008 */
[----:B------:R-:W-:Y:S01]  /*86a0*/  IMAD.MOV.U32 R8, RZ, RZ, R10 ;  /* 0x000000ffff087224 */ /* 0x000fe200078e000a */
[----:B------:R-:W-:Y:S01]  /*86b0*/  UIMAD UR10, UR41, UR13, UR10 ;  /* 0x0000000d290a72a4 */ /* 0x000fe2000f8e020a */
[----:B------:R-:W-:Y:S01]  /*86c0*/  @P1 SHF.R.U32.HI R8, RZ, R12, R9 ;  /* 0x0000000cff081219 */ /* 0x000fe20000011609 */
[----:B------:R-:W-:Y:S01]  /*86d0*/  USEL UR37, UR37, URZ, !UP0 ;  /* 0x0000003f25257287 */ /* 0x000fe2000c000000 */
[----:B------:R-:W-:Y:S01]  /*86e0*/  IMAD R9, R22, 0x40, R2 ;  /* 0x0000004016097824 */ /* 0x000fe200078e0202 */
[----:B------:R-:W-:Y:S01]  /*86f0*/  ULDC.64 UR12, c[0x0][0xb98] ;  /* 0x0002e600000c7ab9 */ /* 0x000fe20000000a00 */
[----:B------:R-:W-:Y:S01]  /*8700*/  UIADD3 UR7, UR7, UR10, URZ ;  /* 0x0000000a07077290 */ /* 0x000fe2000fffe03f */
[----:B------:R-:W-:Y:S01]  /*8710*/  IMAD.MOV R11, RZ, RZ, -R8 ;  /* 0x000000ffff0b7224 */ /* 0x000fe200078e0a08 */
[----:B------:R-:W-:Y:S01]  /*8720*/  UIMAD UR8, UR38, UR12, URZ ;  /* 0x0000000c260872a4 */ /* 0x000fe2000f8e023f */
[----:B------:R-:W-:Y:S01]  /*8730*/  IMAD.WIDE R6, R9, 0x2, R6 ;  /* 0x0000000209067825 */ /* 0x000fe200078e0206 */
[----:B------:R-:W-:Y:S01]  /*8740*/  UIMAD.WIDE.U32 UR6, UR37, UR12, UR6 ;  /* 0x0000000c250672a5 */ /* 0x000fe2000f8e0006 */
[----:B------:R-:W-:Y:S01]  /*8750*/  SHF.R.S32.HI R9, RZ, 0x1f, R8 ;  /* 0x0000001fff097819 */ /* 0x000fe20000011408 */
[----:B------:R-:W-:Y:S01]  /*8760*/  UIMAD UR8, UR37, UR13, UR8 ;  /* 0x0000000d250872a4 */ /* 0x000fe2000f8e0208 */
[----:B------:R-:W-:Y:S01]  /*8770*/  IMAD R11, R80, R11, R10 ;  /* 0x0000000b500b7224 */ /* 0x000fe200078e020a */
[----:B------:R-:W-:Y:S01]  /*8780*/  IADD3 R13, P5, R6, 0x1000, RZ ;  /* 0x00001000060d7810 */ /* 0x000fe20007fbe0ff */
[----:B------:R-:W-:Y:S01]  /*8790*/  IMAD R26, R26, 0x80, R217 ;  /* 0x000000801a1a7824 */ /* 0x000fe200078e02d9 */
[----:B------:R-:W-:Y:S01]  /*87a0*/  IADD3 R8, P0, R8, UR6, RZ ;  /* 0x0000000608087c10 */ /* 0x000fe2000ff1e0ff */
[----:B-----5:R-:W-:Y:S01]  /*87b0*/  IMAD R85, R5, R80, RZ ;  /* 0x0000005005557224 */ /* 0x020fe200078e02ff */
[----:B------:R-:W-:Y:S01]  /*87c0*/  LOP3.LUT R12, R13, 0x380, RZ, 0xc0, !PT ;  /* 0x000003800d0c7812 */ /* 0x000fe200078ec0ff */
[----:B------:R-:W-:Y:S01]  /*87d0*/  IMAD.U32 R10, RZ, RZ, UR8 ;  /* 0x00000008ff0a7e24 */ /* 0x000fe2000f8e00ff */
[----:B------:R-:W-:Y:S01]  /*87e0*/  IADD3 R33, P2, R6, 0x5000, RZ ;  /* 0x0000500006217810 */ /* 0x000fe20007f5e0ff */
[----:B------:R-:W-:Y:S01]  /*87f0*/  ULDC.64 UR10, c[0x0][0xaa0] ;  /* 0x0002a800000a7ab9 */ /* 0x000fe20000000a00 */
[----:B------:R-:W-:-:S02]  /*8800*/  SHF.R.U64 R12, R12, 0x3, RZ ;  /* 0x000000030c0c7819 */ /* 0x000fc400000012ff */
[----:B------:R-:W-:Y:S01]  /*8810*/  IADD3.X R9, R9, UR7, R10, P0, !PT ;  /* 0x0000000709097c10 */ /* 0x000fe200087fe40a */
[----:B------:R-:W-:Y:S01]  /*8820*/  ULDC.64 UR6, c[0x0][0xb88] ;  /* 0x0002e20000067ab9 */ /* 0x000fe20000000a00 */
[----:B------:R-:W-:Y:S02]  /*8830*/  SHF.R.S32.HI R10, RZ, 0x1f, R11 ;  /* 0x0000001fff0a7819 */ /* 0x000fe4000001140b */
[C---:B------:R-:W-:Y:S01]  /*8840*/  IADD3 R29, P0, R6.reuse, 0x3000, RZ ;  /* 0x00003000061d7810 */ /* 0x040fe20007f1e0ff */
[----:B------:R-:W-:Y:S01]  /*8850*/  IMAD.WIDE.U32 R8, R11, UR6, R8 ;  /* 0x000000060b087c25 */ /* 0x000fe2000f8e0008 */
[----:B------:R-:W-:Y:S02]  /*8860*/  IADD3 R25, P4, R6, 0x2000, RZ ;  /* 0x0000200006197810 */ /* 0x000fe40007f9e0ff */
[----:B------:R-:W-:Y:S01]  /*8870*/  LOP3.LUT R28, R29, 0x380, RZ, 0xc0, !PT ;  /* 0x000003801d1c7812 */ /* 0x000fe200078ec0ff */
[----:B------:R-:W-:Y:S01]  /*8880*/  IMAD R10, R10, UR6, RZ ;  /* 0x000000060a0a7c24 */ /* 0x000fe2000f8e02ff */
[----:B------:R-:W-:-:S02]  /*8890*/  IADD3 R57, P3, R6, 0x4000, RZ ;  /* 0x0000400006397810 */ /* 0x000fc40007f7e0ff */
[----:B------:R-:W-:Y:S01]  /*88a0*/  LOP3.LUT R12, R12, R13, RZ, 0x3c, !PT ;  /* 0x0000000d0c0c7212 */ /* 0x000fe200078e3cff */
[----:B------:R-:W-:Y:S01]  /*88b0*/  IMAD R13, R11, UR7, R10 ;  /* 0x000000070b0d7c24 */ /* 0x000fe2000f8e020a */
[----:B------:R-:W-:Y:S01]  /*88c0*/  SHF.R.U64 R28, R28, 0x3, RZ ;  /* 0x000000031c1c7819 */ /* 0x000fe200000012ff */
[----:B------:R-:W-:Y:S01]  /*88d0*/  ULDC.64 UR6, c[0x0][0xb50] ;  /* 0x0002d40000067ab9 */ /* 0x000fe20000000a00 */
[----:B------:R-:W-:Y:S01]  /*88e0*/  LOP3.LUT R32, R33, 0x380, RZ, 0xc0, !PT ;  /* 0x0000038021207812 */ /* 0x000fe200078ec0ff */
[----:B------:R-:W-:Y:S01]  /*88f0*/  IMAD.IADD R9, R9, 0x1, R13 ;  /* 0x0000000109097824 */ /* 0x000fe200078e020d */
[----:B------:R-:W-:Y:S01]  /*8900*/  LOP3.LUT R24, R25, 0x380, RZ, 0xc0, !PT ;  /* 0x0000038019187812 */ /* 0x000fe200078ec0ff */
[----:B------:R-:W-:Y:S01]  /*8910*/  IMAD.X R13, RZ, RZ, R7, P5 ;  /* 0x000000ffff0d7224 */ /* 0x000fe200028e0607 */
[----:B------:R-:W-:Y:S02]  /*8920*/  LOP3.LUT R56, R57, 0x380, RZ, 0xc0, !PT ;  /* 0x0000038039387812 */ /* 0x000fe400078ec0ff */
[----:B------:R-:W-:-:S02]  /*8930*/  LEA R11, P6, R8, UR6, 0x2 ;  /* 0x00000006080b7c11 */ /* 0x000fc4000f8c10ff */
[----:B------:R-:W-:Y:S01]  /*8940*/  LOP3.LUT R28, R28, R29, RZ, 0x3c, !PT ;  /* 0x0000001d1c1c7212 */ /* 0x000fe200078e3cff */
[----:B------:R-:W-:Y:S01]  /*8950*/  IMAD.X R29, RZ, RZ, R7, P0 ;  /* 0x000000ffff1d7224 */ /* 0x000fe200000e0607 */
[----:B------:R-:W-:Y:S01]  /*8960*/  SHF.R.U64 R32, R32, 0x3, RZ ;  /* 0x0000000320207819 */ /* 0x000fe200000012ff */
[----:B------:R-:W-:Y:S01]  /*8970*/  SHFL.IDX PT, R44, R11, RZ, 0x1c1f ;  /* 0x001c1fff0b2c7589 */ /* 0x000fe200000e0000 */
[----:B------:R-:W-:Y:S02]  /*8980*/  SHF.R.U64 R24, R24, 0x3, RZ ;  /* 0x0000000318187819 */ /* 0x000fe400000012ff */
[----:B------:R-:W-:Y:S01]  /*8990*/  SHF.R.U64 R56, R56, 0x3, RZ ;  /* 0x0000000338387819 */ /* 0x000fe200000012ff */
[----:B------:R-:W-:Y:S01]  /*89a0*/  SHFL.IDX PT, R50, R11, 0x1, 0x1c1f ;  /* 0x003c1f000b327f89 */ /* 0x000fe200000e0000 */
[----:B------:R-:W-:Y:S02]  /*89b0*/  IADD3 R61, P0, R6, 0x9000, RZ ;  /* 0x00009000063d7810 */ /* 0x000fe40007f1e0ff */
[----:B------:R-:W-:Y:S01]  /*89c0*/  LEA.HI.X R14, R8, UR7, R9, 0x2, P6 ;  /* 0x00000007080e7c11 */ /* 0x000fe2000b0f1409 */
[----:B------:R-:W-:Y:S01]  /*89d0*/  VIADD R8, R26, 0x8 ;  /* 0x000000081a087836 */ /* 0x000fe20000000000 */
[----:B------:R-:W-:Y:S01]  /*89e0*/  LOP3.LUT R32, R32, R33, RZ, 0x3c, !PT ;  /* 0x0000002120207212 */ /* 0x000fe200078e3cff */
[--C-:B------:R-:W-:Y:S01]  /*89f0*/  IMAD.X R33, RZ, RZ, R7.reuse, P2 ;  /* 0x000000ffff217224 */ /* 0x100fe200010e0607 */
[----:B------:R-:W-:Y:S01]  /*8a00*/  LOP3.LUT R24, R24, R25, RZ, 0x3c, !PT ;  /* 0x0000001918187212 */ /* 0x000fe200078e3cff */
[--C-:B------:R-:W-:Y:S01]  /*8a10*/  IMAD.X R25, RZ, RZ, R7.reuse, P4 ;  /* 0x000000ffff197224 */ /* 0x100fe200020e0607 */
[----:B------:R-:W-:Y:S01]  /*8a20*/  LOP3.LUT R56, R56, R57, RZ, 0x3c, !PT ;  /* 0x0000003938387212 */ /* 0x000fe200078e3cff */
[----:B------:R-:W-:Y:S01]  /*8a30*/  IMAD.X R57, RZ, RZ, R7, P3 ;  /* 0x000000ffff397224 */ /* 0x000fe200018e0607 */
[----:B------:R-:W-:Y:S01]  /*8a40*/  LOP3.LUT R60, R61, 0x380, RZ, 0xc0, !PT ;  /* 0x000003803d3c7812 */ /* 0x000fe200078ec0ff */
[----:B------:R-:W1:Y:S01]  /*8a50*/  SHFL.IDX PT, R45, R14, RZ, 0x1c1f ;  /* 0x001c1fff0e2d7589 */ /* 0x000e6200000e0000 */
[----:B------:R-:W-:-:S02]  /*8a60*/  IADD3 R49, P2, R6, 0xb000, RZ ;  /* 0x0000b00006317810 */ /* 0x000fc40007f5e0ff */
[C---:B------:R-:W-:Y:S01]  /*8a70*/  IADD3 R37, P6, R6.reuse, 0x6000, RZ ;  /* 0x0000600006257810 */ /* 0x040fe20007fde0ff */
[----:B------:R-:W2:Y:S01]  /*8a80*/  SHFL.IDX PT, R51, R14, 0x1, 0x1c1f ;  /* 0x003c1f000e337f89 */ /* 0x000ea200000e0000 */
[C---:B------:R-:W-:Y:S02]  /*8a90*/  IADD3 R41, P5, R6.reuse, 0x7000, RZ ;  /* 0x0000700006297810 */ /* 0x040fe40007fbe0ff */
[C---:B------:R-:W-:Y:S02]  /*8aa0*/  IADD3 R69, P4, R6.reuse, 0x8000, RZ ;  /* 0x0000800006457810 */ /* 0x040fe40007f9e0ff */
[----:B------:R-:W-:Y:S02]  /*8ab0*/  IADD3 R21, P3, R6, 0xa000, RZ ;  /* 0x0000a00006157810 */ /* 0x000fe40007f7e0ff */
[----:B------:R-:W-:Y:S02]  /*8ac0*/  SHF.R.U64 R60, R60, 0x3, RZ ;  /* 0x000000033c3c7819 */ /* 0x000fe400000012ff */
[----:B------:R-:W-:-:S02]  /*8ad0*/  LOP3.LUT R48, R49, 0x380, RZ, 0xc0, !PT ;  /* 0x0000038031307812 */ /* 0x000fc400078ec0ff */
[----:B------:R-:W-:Y:S02]  /*8ae0*/  LOP3.LUT R36, R37, 0x380, RZ, 0xc0, !PT ;  /* 0x0000038025247812 */ /* 0x000fe400078ec0ff */
[----:B------:R-:W-:Y:S02]  /*8af0*/  LOP3.LUT R40, R41, 0x380, RZ, 0xc0, !PT ;  /* 0x0000038029287812 */ /* 0x000fe400078ec0ff */
[----:B------:R-:W-:Y:S02]  /*8b00*/  LOP3.LUT R68, R69, 0x380, RZ, 0xc0, !PT ;  /* 0x0000038045447812 */ /* 0x000fe400078ec0ff */
[----:B------:R-:W-:Y:S02]  /*8b10*/  LOP3.LUT R20, R21, 0x380, RZ, 0xc0, !PT ;  /* 0x0000038015147812 */ /* 0x000fe400078ec0ff */
[----:B------:R-:W-:Y:S01]  /*8b20*/  LOP3.LUT R60, R60, R61, RZ, 0x3c, !PT ;  /* 0x0000003d3c3c7212 */ /* 0x000fe200078e3cff */
[----:B------:R-:W-:Y:S01]  /*8b30*/  IMAD.X R61, RZ, RZ, R7, P0 ;  /* 0x000000ffff3d7224 */ /* 0x000fe200000e0607 */
[----:B------:R-:W-:-:S02]  /*8b40*/  SHF.R.U64 R48, R48, 0x3, RZ ;  /* 0x0000000330307819 */ /* 0x000fc400000012ff */
[----:B------:R-:W-:Y:S02]  /*8b50*/  SHF.R.U64 R36, R36, 0x3, RZ ;  /* 0x0000000324247819 */ /* 0x000fe400000012ff */
[----:B------:R-:W-:Y:S02]  /*8b60*/  SHF.R.U64 R40, R40, 0x3, RZ ;  /* 0x0000000328287819 */ /* 0x000fe400000012ff */
[----:B------:R-:W-:Y:S02]  /*8b70*/  SHF.R.U64 R68, R68, 0x3, RZ ;  /* 0x0000000344447819 */ /* 0x000fe400000012ff */
[----:B------:R-:W-:Y:S02]  /*8b80*/  SHF.R.U64 R20, R20, 0x3, RZ ;  /* 0x0000000314147819 */ /* 0x000fe400000012ff */
[----:B------:R-:W-:Y:S02]  /*8b90*/  LOP3.LUT P0, RZ, R23, 0x3, RZ, 0xc0, !PT ;  /* 0x0000000317ff7812 */ /* 0x000fe4000780c0ff */
[----:B------:R-:W-:Y:S01]  /*8ba0*/  LOP3.LUT R48, R48, R49, RZ, 0x3c, !PT ;  /* 0x0000003130307212 */ /* 0x000fe200078e3cff */
[--C-:B------:R-:W-:Y:S01]  /*8bb0*/  IMAD.X R49, RZ, RZ, R7.reuse, P2 ;  /* 0x000000ffff317224 */ /* 0x100fe200010e0607 */
[----:B------:R-:W-:Y:S01]  /*8bc0*/  LOP3.LUT R36, R36, R37, RZ, 0x3c, !PT ;  /* 0x0000002524247212 */ /* 0x000fe200078e3cff */
[--C-:B------:R-:W-:Y:S01]  /*8bd0*/  IMAD.X R37, RZ, RZ, R7.reuse, P6 ;  /* 0x000000ffff257224 */ /* 0x100fe200030e0607 */
[----:B------:R-:W-:Y:S01]  /*8be0*/  LOP3.LUT R40, R40, R41, RZ, 0x3c, !PT ;  /* 0x0000002928287212 */ /* 0x000fe200078e3cff */
[--C-:B------:R-:W-:Y:S01]  /*8bf0*/  IMAD.X R41, RZ, RZ, R7.reuse, P5 ;  /* 0x000000ffff297224 */ /* 0x100fe200028e0607 */
[----:B------:R-:W-:Y:S01]  /*8c00*/  LOP3.LUT R68, R68, R69, RZ, 0x3c, !PT ;  /* 0x0000004544447212 */ /* 0x000fe200078e3cff */
[--C-:B------:R-:W-:Y:S01]  /*8c10*/  IMAD.X R69, RZ, RZ, R7.reuse, P4 ;  /* 0x000000ffff457224 */ /* 0x100fe200020e0607 */
[----:B------:R-:W-:Y:S01]  /*8c20*/  LOP3.LUT R20, R20, R21, RZ, 0x3c, !PT ;  /* 0x0000001514147212 */ /* 0x000fe200078e3cff */
[----:B------:R-:W-:Y:S01]  /*8c30*/  IMAD.X R21, RZ, RZ, R7, P3 ;  /* 0x000000ffff157224 */ /* 0x000fe200018e0607 */
[----:B------:R-:W-:-:S02]  /*8c40*/  ISETP.GE.OR P2, PT, R26, R85, P0 ;  /* 0x000000551a00720c */ /* 0x000fc40000746670 */
[C---:B------:R-:W-:Y:S02]  /*8c50*/  IADD3 R77, P6, R6.reuse, 0xc000, RZ ;  /* 0x0000c000064d7810 */ /* 0x040fe40007fde0ff */
[C---:B------:R-:W-:Y:S02]  /*8c60*/  IADD3 R73, P5, R6.reuse, 0xd000, RZ ;  /* 0x0000d00006497810 */ /* 0x040fe40007fbe0ff */
[C---:B------:R-:W-:Y:S02]  /*8c70*/  IADD3 R65, P4, R6.reuse, 0xe000, RZ ;  /* 0x0000e00006417810 */ /* 0x040fe40007f9e0ff */
[----:B------:R-:W-:Y:S02]  /*8c80*/  IADD3 R10, P3, R6, 0xf000, RZ ;  /* 0x0000f000060a7810 */ /* 0x000fe40007f7e0ff */
[----:B------:R-:W-:Y:S02]  /*8c90*/  ISETP.GE.OR P0, PT, R8, R85, P0 ;  /* 0x000000550800720c */ /* 0x000fe40000706670 */
[----:B------:R-:W-:Y:S01]  /*8ca0*/  LOP3.LUT R76, R77, 0x380, RZ, 0xc0, !PT ;  /* 0x000003804d4c7812 */ /* 0x000fe200078ec0ff */
[----:B-1----:R1:W-:Y:S01]  /*8cb0*/  @!P2 ST.E desc[UR52][R44.64], R0 ;  /* 0x000000002c00a985 */ /* 0x0023e2000c101934 */
[----:B------:R-:W-:Y:S01]  /*8cc0*/  LOP3.LUT R72, R73, 0x380, RZ, 0xc0, !PT ;  /* 0x0000038049487812 */ /* 0x000fe200078ec0ff */
[----:B------:R-:W-:Y:S01]  /*8cd0*/  IMAD.X R53, RZ, RZ, R7, P3 ;  /* 0x000000ffff357224 */ /* 0x000fe200018e0607 */
[----:B------:R-:W-:-:S02]  /*8ce0*/  LOP3.LUT R64, R65, 0x380, RZ, 0xc0, !PT ;  /* 0x0000038041407812 */ /* 0x000fc400078ec0ff */
[----:B------:R-:W-:Y:S02]  /*8cf0*/  LOP3.LUT R9, R6, 0x380, RZ, 0xc0, !PT ;  /* 0x0000038006097812 */ /* 0x000fe400078ec0ff */
[----:B------:R-:W-:Y:S02]  /*8d00*/  LOP3.LUT R5, R10, 0x380, RZ, 0xc0, !PT ;  /* 0x000003800a057812 */ /* 0x000fe400078ec0ff */
[----:B------:R-:W-:Y:S01]  /*8d10*/  SHF.R.U64 R76, R76, 0x3, RZ ;  /* 0x000000034c4c7819 */ /* 0x000fe200000012ff */
[----:B--2---:R2:W-:Y:S01]  /*8d20*/  @!P0 ST.E desc[UR52][R50.64], R4 ;  /* 0x0000000432008985 */ /* 0x0045e2000c101934 */
[----:B------:R-:W-:Y:S02]  /*8d30*/  SHF.R.U64 R72, R72, 0x3, RZ ;  /* 0x0000000348487819 */ /* 0x000fe400000012ff */
[----:B------:R-:W-:Y:S01]  /*8d40*/  SHF.R.U64 R64, R64, 0x3, RZ ;  /* 0x0000000340407819 */ /* 0x000fe200000012ff */
[----:B------:R-:W-:Y:S01]  /*8d50*/  UIMAD UR8, UR9, UR10, URZ ;  /* 0x0000000a090872a4 */ /* 0x000fe2000f8e023f */
[----:B------:R-:W-:Y:S01]  /*8d60*/  SHF.R.U64 R9, R9, 0x3, RZ ;  /* 0x0000000309097819 */ /* 0x000fe200000012ff */
[----:B------:R-:W-:Y:S01]  /*8d70*/  UIMAD.WIDE.U32 UR6, UR4, UR10, URZ ;  /* 0x0000000a040672a5 */ /* 0x000fe2000f8e003f */
[----:B------:R-:W-:Y:S01]  /*8d80*/  SHF.R.U64 R5, R5, 0x3, RZ ;  /* 0x0000000305057819 */ /* 0x000fe200000012ff */
[----:B-1----:R-:W-:Y:S01]  /*8d90*/  IMAD R0, R19, 0x20, R22 ;  /* 0x0000002013007824 */ /* 0x002fe200078e0216 */
[----:B------:R-:W-:Y:S01]  /*8da0*/  LOP3.LUT R76, R76, R77, RZ, 0x3c, !PT ;  /* 0x0000004d4c4c7212 */ /* 0x000fe200078e3cff */
[--C-:B------:R-:W-:Y:S01]  /*8db0*/  IMAD.X R77, RZ, RZ, R7.reuse, P6 ;  /* 0x000000ffff4d7224 */ /* 0x100fe200030e0607 */
[----:B------:R-:W-:Y:S01]  /*8dc0*/  LOP3.LUT R72, R72, R73, RZ, 0x3c, !PT ;  /* 0x0000004948487212 */ /* 0x000fe200078e3cff */
[--C-:B------:R-:W-:Y:S01]  /*8dd0*/  IMAD.X R73, RZ, RZ, R7.reuse, P5 ;  /* 0x000000ffff497224 */ /* 0x100fe200028e0607 */
[----:B------:R-:W-:Y:S01]  /*8de0*/  LOP3.LUT R64, R64, R65, RZ, 0x3c, !PT ;  /* 0x0000004140407212 */ /* 0x000fe200078e3cff */
[--C-:B------:R-:W-:Y:S01]  /*8df0*/  IMAD.X R65, RZ, RZ, R7.reuse, P4 ;  /* 0x000000ffff417224 */ /* 0x100fe200020e0607 */
[----:B------:R-:W-:Y:S01]  /*8e00*/  LOP3.LUT R8, R9, R6, RZ, 0x3c, !PT ;  /* 0x0000000609087212 */ /* 0x000fe200078e3cff */
[----:B------:R-:W-:Y:S01]  /*8e10*/  IMAD.MOV.U32 R9, RZ, RZ, R7 ;  /* 0x000000ffff097224 */ /* 0x000fe200078e0007 */
[----:B------:R-:W-:Y:S01]  /*8e20*/  LOP3.LUT R52, R5, R10, RZ, 0x3c, !PT ;  /* 0x0000000a05347212 */ /* 0x000fe200078e3cff */
[----:B------:R-:W-:Y:S01]  /*8e30*/  UIMAD UR8, UR4, UR11, UR8 ;  /* 0x0000000b040872a4 */ /* 0x000fe2000f8e0208 */
[----:B--2---:R1:W5:Y:S01]  /*8e40*/  LD.E.128 R4, desc[UR52][R20.64] ;  /* 0x0000003414047980 */ /* 0x004362000c101d00 */
[----:B------:R-:W-:Y:S01]  /*8e50*/  IMAD.U32 R45, RZ, RZ, UR40 ;  /* 0x00000028ff2d7e24 */ /* 0x000fe2000f8e00ff */
[----:B------:R-:W-:-:S02]  /*8e60*/  ULDC.64 UR10, c[0x0][0xae8] ;  /* 0x0002ba00000a7ab9 */ /* 0x000fc40000000a00 */
[----:B------:R-:W5:Y:S04]  /*8e70*/  LD.E.128 R8, desc[UR52][R8.64] ;  /* 0x0000003408087980 */ /* 0x000f68000c101d00 */
[----:B------:R-:W5:Y:S01]  /*8e80*/  LD.E.128 R12, desc[UR52][R12.64] ;  /* 0x000000340c0c7980 */ /* 0x000f62000c101d00 */
[----:B-1----:R-:W1:Y:S01]  /*8e90*/  @P1 LDC R21, c[0x0][0xbf0] ;  /* 0x0002fc00ff151b82 */ /* 0x002e620000000800 */
[----:B------:R-:W-:Y:S02]  /*8ea0*/  UIADD3 UR7, UR7, UR8, URZ ;  /* 0x0000000807077290 */ /* 0x000fe4000fffe03f */
[----:B------:R-:W5:Y:S01]  /*8eb0*/  LD.E.128 R24, desc[UR52][R24.64] ;  /* 0x0000003418187980 */ /* 0x000f62000c101d00 */
[----:B------:R-:W-:Y:S01]  /*8ec0*/  UIMAD UR4, UR14, UR10, URZ ;  /* 0x0000000a0e0472a4 */ /* 0x000fe2000f8e023f */
[----:B------:R-:W-:Y:S01]  /*8ed0*/  IMAD R44, R45, 0x80, R0 ;  /* 0x000000802d2c7824 */ /* 0x000fe200078e0200 */
[----:B------:R-:W-:Y:S01]  /*8ee0*/  UIMAD.WIDE.U32 UR6, UR41, UR10, UR6 ;  /* 0x0000000a290672a5 */ /* 0x000fe2000f8e0006 */
[----:B------:R-:W5:Y:S01]  /*8ef0*/  LD.E.128 R28, desc[UR52][R28.64] ;  /* 0x000000341c1c7980 */ /* 0x000f62000c101d00 */
[----:B------:R-:W-:Y:S01]  /*8f00*/  UIMAD UR4, UR41, UR11, UR4 ;  /* 0x0000000b290472a4 */ /* 0x000fe2000f8e0204 */
[----:B0-----:R-:W-:Y:S01]  /*8f10*/  @P1 IMAD.HI.U32 R0, R44, R81, RZ ;  /* 0x000000512c001227 */ /* 0x001fe200078e00ff */
[----:B------:R-:W-:Y:S01]  /*8f20*/  ULDC.64 UR8, c[0x0][0xaf0] ;  /* 0x0002bc0000087ab9 */ /* 0x000fe20000000a00 */
[----:B------:R-:W5:Y:S01]  /*8f30*/  LD.E.128 R56, desc[UR52][R56.64] ;  /* 0x0000003438387980 */ /* 0x000f62000c101d00 */
[----:B------:R-:W-:-:S02]  /*8f40*/  UIADD3 UR7, UR7, UR4, URZ ;  /* 0x0000000407077290 */ /* 0x000fc4000fffe03f */
[----:B------:R-:W-:Y:S01]  /*8f50*/  UIMAD UR4, UR38, UR8, URZ ;  /* 0x00000008260472a4 */ /* 0x000fe2000f8e023f */
[----:B------:R-:W-:Y:S01]  /*8f60*/  IMAD.MOV.U32 R45, RZ, RZ, R44 ;  /* 0x000000ffff2d7224 */ /* 0x000fe200078e002c */
[----:B------:R-:W-:Y:S01]  /*8f70*/  UIMAD.WIDE.U32 UR6, UR37, UR8, UR6 ;  /* 0x00000008250672a5 */ /* 0x000fe2000f8e0006 */
[----:B------:R-:W5:Y:S01]  /*8f80*/  LD.E.128 R32, desc[UR52][R32.64] ;  /* 0x0000003420207980 */ /* 0x000f62000c101d00 */
[----:B------:R-:W-:-:S03]  /*8f90*/  UIMAD UR4, UR37, UR9, UR4 ;  /* 0x00000009250472a4 */ /* 0x000fc6000f8e0204 */
[----:B------:R-:W5:Y:S01]  /*8fa0*/  LD.E.128 R36, desc[UR52][R36.64] ;  /* 0x0000003424247980 */ /* 0x000f62000c101d00 */
[----:B-1----:R-:W-:Y:S01]  /*8fb0*/  @P1 SHF.R.U32.HI R45, RZ, R21, R0 ;  /* 0x00000015ff2d1219 */ /* 0x002fe20000011600 */
[----:B------:R-:W-:Y:S01]  /*8fc0*/  UIADD3 UR4, UR7, UR4, URZ ;  /* 0x0000000407047290 */ /* 0x000fe2000fffe03f */
[----:B------:R-:W-:Y:S01]  /*8fd0*/  IMAD.U32 R20, RZ, RZ, UR6 ;  /* 0x00000006ff147e24 */ /* 0x000fe2000f8e00ff */
[----:B------:R-:W5:Y:S01]  /*8fe0*/  LD.E.128 R40, desc[UR52][R40.64] ;  /* 0x0000003428287980 */ /* 0x000f62000c101d00 */
[--C-:B------:R-:W-:Y:S01]  /*8ff0*/  SHF.R.S32.HI R0, RZ, 0x1f, R45.reuse ;  /* 0x0000001fff007819 */ /* 0x100fe2000001142d */
[----:B------:R-:W-:Y:S02]  /*9000*/  IMAD.MOV R81, RZ, RZ, -R45 ;  /* 0x000000ffff517224 */ /* 0x000fe400078e0a2d */
[----:B------:R-:W-:Y:S01]  /*9010*/  IMAD.U32 R21, RZ, RZ, UR7 ;  /* 0x00000007ff157e24 */ /* 0x000fe2000f8e00ff */
[----:B------:R-:W-:Y:S01]  /*9020*/  ULDC.64 UR6, c[0x0][0xae0] ;  /* 0x0002b80000067ab9 */ /* 0x000fe20000000a00 */
[----:B------:R-:W-:Y:S01]  /*9030*/  IMAD R81, R80, R81, R44 ;  /* 0x0000005150517224 */ /* 0x000fe200078e022c */
[----:B------:R-:W5:Y:S01]  /*9040*/  LD.E.128 R68, desc[UR52][R68.64] ;  /* 0x0000003444447980 */ /* 0x000f62000c101d00 */
[----:B------:R-:W-:-:S02]  /*9050*/  IMAD R0, R0, UR6, RZ ;  /* 0x0000000600007c24 */ /* 0x000fc4000f8e02ff */
[----:B------:R-:W-:Y:S01]  /*9060*/  IMAD.U32 R21, RZ, RZ, UR4 ;  /* 0x00000004ff157e24 */ /* 0x000fe2000f8e00ff */
[----:B------:R-:W5:Y:S01]  /*9070*/  LD.E.128 R60, desc[UR52][R60.64] ;  /* 0x000000343c3c7980 */ /* 0x000f62000c101d00 */
[----:B------:R-:W-:-:S03]  /*9080*/  IMAD R83, R45, UR7, R0 ;  /* 0x000000072d537c24 */ /* 0x000fc6000f8e0200 */
[----:B------:R-:W5:Y:S01]  /*9090*/  LD.E.128 R48, desc[UR52][R48.64] ;  /* 0x0000003430307980 */ /* 0x000f62000c101d00 */
[----:B------:R-:W-:-:S03]  /*90a0*/  SHF.R.S32.HI R0, RZ, 0x1f, R81 ;  /* 0x0000001fff007819 */ /* 0x000fc60000011451 */
[----:B------:R-:W5:Y:S04]  /*90b0*/  LD.E.128 R76, desc[UR52][R76.64] ;  /* 0x000000344c4c7980 */ /* 0x000f68000c101d00 */
[----:B------:R-:W5:Y:S04]  /*90c0*/  LD.E.128 R72, desc[UR52][R72.64] ;  /* 0x0000003448487980 */ /* 0x000f68000c101d00 */
[----:B------:R-:W5:Y:S04]  /*90d0*/  LD.E.128 R64, desc[UR52][R64.64] ;  /* 0x0000003440407980 */ /* 0x000f68000c101d00 */
[----:B------:R-:W5:Y:S01]  /*90e0*/  LD.E.128 R52, desc[UR52][R52.64] ;  /* 0x0000003434347980 */ /* 0x000f62000c101d00 */
[----:B------:R-:W-:Y:S01]  /*90f0*/  IMAD.WIDE.U32 R20, R45, UR6, R20 ;  /* 0x000000062d147c25 */ /* 0x000fe2000f8e0014 */
[----:B------:R-:W-:Y:S01]  /*9100*/  ULDC.64 UR6, c[0x0][0xad8] ;  /* 0x0002b60000067ab9 */ /* 0x000fe20000000a00 */
[----:B------:R-:W-:Y:S01]  /*9110*/  @!PT LDS RZ, [RZ] ;  /* 0x00000000fffff984 */ /* 0x000fe20000000800 */
[----:B------:R-:W-:Y:S01]  /*9120*/  @!PT LDS RZ, [RZ] ;  /* 0x00000000fffff984 */ /* 0x000fe20000000800 */
[----:B------:R-:W-:Y:S01]  /*9130*/  @!PT LDS RZ, [RZ] ;  /* 0x00000000fffff984 */ /* 0x000fe20000000800 */
[----:B------:R-:W-:Y:S01]  /*9140*/  @!PT LDS RZ, [RZ] ;  /* 0x00000000fffff984 */ /* 0x000fe20000000800 */
[----:B------:R0:W-:Y:S06]  /*9150*/  MEMBAR.ALL.CTA ;  /* 0x0000000000007992 */ /* 0x0001ec0000008000 */
[----:B0-----:R-:W0:Y:S01]  /*9160*/  FENCE.VIEW.ASYNC.S ;  /* 0x00000000000073c6 */ /* 0x001e220000000000 */
[----:B------:R-:W-:-:S02]  /*9170*/  IMAD.U32 R87, RZ, RZ, UR40 ;  /* 0x00000028ff577e24 */ /* 0x000fc4000f8e00ff */
[----:B------:R-:W-:Y:S02]  /*9180*/  IMAD.IADD R21, R21, 0x1, R83 ;  /* 0x0000000115157824 */ /* 0x000fe400078e0253 */
[----:B------:R-:W-:Y:S02]  /*9190*/  IMAD R44, R0, UR6, RZ ;  /* 0x00000006002c7c24 */ /* 0x000fe4000f8e02ff */
[----:B------:R-:W-:Y:S02]  /*91a0*/  IMAD R86, R87, 0x80, R22 ;  /* 0x0000008057567824 */ /* 0x000fe400078e0216 */
[C---:B------:R-:W-:Y:S02]  /*91b0*/  IMAD R45, R81.reuse, UR7, R44 ;  /* 0x00000007512d7c24 */ /* 0x040fe4000f8e022c */
[----:B------:R-:W-:Y:S01]  /*91c0*/  IMAD.WIDE.U32 R20, R81, UR6, R20 ;  /* 0x0000000651147c25 */ /* 0x000fe2000f8e0014 */
[----:B------:R-:W-:Y:S01]  /*91d0*/  ISETP.GE.AND P2, PT, R86, R85, PT ;  /* 0x000000555600720c */ /* 0x000fe20003f46270 */
[----:B------:R-:W-:-:S02]  /*91e0*/  ULDC.64 UR6, c[0x0][0xa80] ;  /* 0x0002a00000067ab9 */ /* 0x000fc40000000a00 */
[----:B------:R-:W-:Y:S01]  /*91f0*/  VIADD R3, R3, 0x38820 ;  /* 0x0003882003037836 */ /* 0x000fe20000000000 */
[----:B------:R-:W-:Y:S01]  /*9200*/  LEA R46, P3, R20, UR6, 0x1 ;  /* 0x00000006142e7c11 */ /* 0x000fe2000f8608ff */
[----:B------:R-:W-:Y:S02]  /*9210*/  IMAD.IADD R21, R21, 0x1, R45 ;  /* 0x0000000115157824 */ /* 0x000fe400078e022d */
[----:B------:R-:W-:Y:S01]  /*9220*/  VIADD R0, R86, 0x20 ;  /* 0x0000002056007836 */ /* 0x000fe20000000000 */
[----:B------:R-:W-:Y:S02]  /*9230*/  PRMT R3, RZ, 0x654, R3 ;  /* 0x00000654ff037816 */ /* 0x000fe40000000003 */
[----:B------:R-:W-:Y:S02]  /*9240*/  LEA.HI.X R84, R20, UR7, R21, 0x1, P3 ;  /* 0x0000000714547c11 */ /* 0x000fe400098f0c15 */
[-C--:B------:R-:W-:Y:S01]  /*9250*/  ISETP.GE.AND P1, PT, R0, R85.reuse, PT ;  /* 0x000000550000720c */ /* 0x080fe20003f26270 */
[----:B------:R-:W-:Y:S01]  /*9260*/  VIADD R0, R86, 0x40 ;  /* 0x0000004056007836 */ /* 0x000fe20000000000 */
[----:B0-----:R0:W-:Y:S01]  /*9270*/  SYNCS.ARRIVE.TRANS64.RED.A1T0 RZ, [R3+URZ], RZ ;  /* 0x000000ff03ff79a7 */ /* 0x0011e2000810043f */
[----:B------:R1:W2:Y:S01]  /*9280*/  SHFL.IDX PT, R83, R46, RZ, 0x181f ;  /* 0x00181fff2e537589 */ /* 0x0002a200000e0000 */
[----:B------:R-:W-:Y:S02]  /*9290*/  BSSY B1, `(.L_x_249) ;  /* 0x0000015000017945 */ /* 0x000fe40003800000 */
[----:B------:R-:W-:Y:S01]  /*92a0*/  ISETP.GE.AND P0, PT, R0, R85, PT ;  /* 0x000000550000720c */ /* 0x000fe20003f06270 */
[----:B0-----:R1:W0:Y:S01]  /*92b0*/  SHFL.IDX PT, R3, R84, RZ, 0x181f ;  /* 0x00181fff54037589 */ /* 0x00122200000e0000 */
[----:B------:R-:W-:Y:S11]  /*92c0*/  @P2 BRA `(.L_x_250) ;  /* 0x0000000000442947 */ /* 0x000ff60003800000 */
[----:B------:R-:W-:Y:S02]  /*92d0*/  ULDC UR4, c[0x0][0xac8] ;  /* 0x0002b20000047ab9 */ /* 0x000fe40000000800 */
[----:B------:R-:W-:Y:S02]  /*92e0*/  ISETP.GE.AND P5, PT, R2, UR4, PT ;  /* 0x0000000402007c0c */ /* 0x000fe4000bfa6270 */
[----:B------:R-:W-:Y:S02]  /*92f0*/  ISETP.GE.AND P4, PT, R17, UR4, PT ;  /* 0x0000000411007c0c */ /* 0x000fe4000bf86270 */
[----:B------:R-:W-:Y:S02]  /*9300*/  ISETP.GE.AND P3, PT, R16, UR4, PT ;  /* 0x0000000410007c0c */ /* 0x000fe4000bf66270 */
[----:B------:R-:W-:-:S07]  /*9310*/  ISETP.GE.AND P2, PT, R18, UR4, PT ;  /* 0x0000000412007c0c */ /* 0x000fce000bf46270 */
[----:B--2---:R-:W-:-:S04]  /*9320*/  @!P5 LEA R20, P6, R2, R83, 0x1 ;  /* 0x000000530214d211 */ /* 0x004fc800078c08ff */
[----:B0-----:R-:W-:Y:S02]  /*9330*/  @!P5 LEA.HI.X R21, R2, R3, R224, 0x1, P6 ;  /* 0x000000030215d211 */ /* 0x001fe400030f0ce0 */
[----:B------:R-:W-:-:S03]  /*9340*/  @!P4 LEA R44, P6, R17, R83, 0x1 ;  /* 0x00000053112cc211 */ /* 0x000fc600078c08ff */
[----:B-----5:R3:W-:Y:S01]  /*9350*/  @!P5 ST.E.128 desc[UR52][R20.64], R8 ;  /* 0x000000081400d985 */ /* 0x0207e2000c101d34 */
[----:B------:R-:W-:Y:S02]  /*9360*/  @!P4 LEA.HI.X R45, R17, R3, R223, 0x1, P6 ;  /* 0x00000003112dc211 */ /* 0x000fe400030f0cdf */
[----:B------:R-:W-:-:S03]  /*9370*/  @!P3 LEA R80, P6, R16, R83, 0x1 ;  /* 0x000000531050b211 */ /* 0x000fc600078c08ff */
[----:B------:R3:W-:Y:S01]  /*9380*/  @!P4 ST.E.128 desc[UR52][R44.64], R56 ;  /* 0x000000382c00c985 */ /* 0x0007e2000c101d34 */
[----:B------:R-:W-:Y:S02]  /*9390*/  @!P3 LEA.HI.X R81, R16, R3, R222, 0x1, P6 ;  /* 0x000000031051b211 */ /* 0x000fe400030f0cde */
[----:B------:R-:W-:-:S03]  /*93a0*/  @!P2 LEA R82, P6, R18, R83, 0x1 ;  /* 0x000000531252a211 */ /* 0x000fc600078c08ff */
[----:B------:R3:W-:Y:S01]  /*93b0*/  @!P3 ST.E.128 desc[UR52][R80.64], R68 ;  /* 0x000000445000b985 */ /* 0x0007e2000c101d34 */
[----:B------:R-:W-:-:S05]  /*93c0*/  @!P2 LEA.HI.X R83, R18, R3, R221, 0x1, P6 ;  /* 0x000000031253a211 */ /* 0x000fca00030f0cdd */
[----:B------:R3:W-:Y:S04]  /*93d0*/  @!P2 ST.E.128 desc[UR52][R82.64], R76 ;  /* 0x0000004c5200a985 */ /* 0x0007e8000c101d34 */
.L_x_250:
[----:B------:R-:W-:Y:S05]  /*93e0*/  BSYNC B1 ;  /* 0x0000000000017941 */ /* 0x000fea0003800000 */
.L_x_249:
[----:B0-----:R0:W4:Y:S01]  /*93f0*/  SHFL.IDX PT, R3, R84, 0x1, 0x181f ;  /* 0x00381f0054037f89 */ /* 0x00112200000e0000 */
[----:B------:R-:W-:Y:S03]  /*9400*/  BSSY B1, `(.L_x_251) ;  /* 0x0000014000017945 */ /* 0x000fe60003800000 */
[----:B---3--:R0:W3:Y:S01]  /*9410*/  SHFL.IDX PT, R45, R46, 0x1, 0x181f ;  /* 0x00381f002e2d7f89 */ /* 0x0080e200000e0000 */
[----:B------:R-:W-:Y:S05]  /*9420*/  @P1 BRA `(.L_x_252) ;  /* 0x0000000000441947 */ /* 0x000fea0003800000 */
[----:B------:R-:W-:Y:S02]  /*9430*/  ULDC UR4, c[0x0][0xac8] ;  /* 0x0002b20000047ab9 */ /* 0x000fe40000000800 */
[----:B------:R-:W-:Y:S02]  /*9440*/  ISETP.GE.AND P4, PT, R2, UR4, PT ;  /* 0x0000000402007c0c */ /* 0x000fe4000bf86270 */
[----:B------:R-:W-:Y:S02]  /*9450*/  ISETP.GE.AND P3, PT, R17, UR4, PT ;  /* 0x0000000411007c0c */ /* 0x000fe4000bf66270 */
[----:B------:R-:W-:Y:S02]  /*9460*/  ISETP.GE.AND P2, PT, R16, UR4, PT ;  /* 0x0000000410007c0c */ /* 0x000fe4000bf46270 */
[----:B------:R-:W-:-:S07]  /*9470*/  ISETP.GE.AND P1, PT, R18, UR4, PT ;  /* 0x0000000412007c0c */ /* 0x000fce000bf26270 */
[CC--:B---3-5:R-:W-:Y:S02]  /*9480*/  @!P4 LEA R8, P6, R2.reuse, R45.reuse, 0x1 ;  /* 0x0000002d0208c211 */ /* 0x0e8fe400078c08ff */
[C---:B------:R-:W-:Y:S02]  /*9490*/  @!P3 LEA R10, P5, R17.reuse, R45, 0x1 ;  /* 0x0000002d110ab211 */ /* 0x040fe400078a08ff */
[----:B----4-:R-:W-:Y:S02]  /*94a0*/  @!P4 LEA.HI.X R9, R2, R3, R224, 0x1, P6 ;  /* 0x000000030209c211 */ /* 0x010fe400030f0ce0 */
[----:B------:R-:W-:Y:S02]  /*94b0*/  @!P2 LEA R20, P6, R16, R45, 0x1 ;  /* 0x0000002d1014a211 */ /* 0x000fe400078c08ff */
[----:B------:R-:W-:Y:S01]  /*94c0*/  @!P3 LEA.HI.X R11, R17, R3, R223, 0x1, P5 ;  /* 0x00000003110bb211 */ /* 0x000fe200028f0cdf */
[----:B------:R3:W-:Y:S01]  /*94d0*/  @!P4 ST.E.128 desc[UR52][R8.64], R12 ;  /* 0x0000000c0800c985 */ /* 0x0007e2000c101d34 */
[----:B------:R-:W-:-:S02]  /*94e0*/  @!P1 LEA R44, P5, R18, R45, 0x1 ;  /* 0x0000002d122c9211 */ /* 0x000fc400078a08ff */
[-C--:B------:R-:W-:Y:S01]  /*94f0*/  @!P2 LEA.HI.X R21, R16, R3.reuse, R222, 0x1, P6 ;  /* 0x000000031015a211 */ /* 0x080fe200030f0cde */
[----:B------:R3:W-:Y:S01]  /*9500*/  @!P3 ST.E.128 desc[UR52][R10.64], R32 ;  /* 0x000000200a00b985 */ /* 0x0007e2000c101d34 */
[----:B------:R-:W-:-:S03]  /*9510*/  @!P1 LEA.HI.X R45, R18, R3, R221, 0x1, P5 ;  /* 0x00000003122d9211 */ /* 0x000fc600028f0cdd */
[----:B------:R3:W-:Y:S04]  /*9520*/  @!P2 ST.E.128 desc[UR52][R20.64], R60 ;  /* 0x0000003c1400a985 */ /* 0x0007e8000c101d34 */
[----:B------:R3:W-:Y:S02]  /*9530*/  @!P1 ST.E.128 desc[UR52][R44.64], R72 ;  /* 0x000000482c009985 */ /* 0x0007e4000c101d34 */
.L_x_252:
[----:B------:R-:W-:Y:S05]  /*9540*/  BSYNC B1 ;  /* 0x0000000000017941 */ /* 0x000fea0003800000 */
.L_x_251:
[----:B----4-:R4:W0:Y:S01]  /*9550*/  SHFL.IDX PT, R3, R84, 0x2, 0x181f ;  /* 0x00581f0054037f89 */ /* 0x01082200000e0000 */
[----:B------:R-:W-:Y:S03]  /*9560*/  BSSY B1, `(.L_x_253) ;  /* 0x0000014000017945 */ /* 0x000fe60003800000 */
[----:B---3-5:R4:W3:Y:S01]  /*9570*/  SHFL.IDX PT, R15, R46, 0x2, 0x181f ;  /* 0x00581f002e0f7f89 */ /* 0x0288e200000e0000 */
[----:B------:R-:W-:Y:S05]  /*9580*/  @P0 BRA `(.L_x_254) ;  /* 0x0000000000440947 */ /* 0x000fea0003800000 */
[----:B------:R-:W-:Y:S02]  /*9590*/  ULDC UR4, c[0x0][0xac8] ;  /* 0x0002b20000047ab9 */ /* 0x000fe40000000800 */
[----:B------:R-:W-:Y:S02]  /*95a0*/  ISETP.GE.AND P3, PT, R2, UR4, PT ;  /* 0x0000000402007c0c */ /* 0x000fe4000bf66270 */
[----:B------:R-:W-:Y:S02]  /*95b0*/  ISETP.GE.AND P2, PT, R17, UR4, PT ;  /* 0x0000000411007c0c */ /* 0x000fe4000bf46270 */
[----:B------:R-:W-:Y:S02]  /*95c0*/  ISETP.GE.AND P1, PT, R16, UR4, PT ;  /* 0x0000000410007c0c */ /* 0x000fe4000bf26270 */
[----:B------:R-:W-:-:S07]  /*95d0*/  ISETP.GE.AND P0, PT, R18, UR4, PT ;  /* 0x0000000412007c0c */ /* 0x000fce000bf06270 */
[-C--:B---3--:R-:W-:Y:S02]  /*95e0*/  @!P3 LEA R8, P6, R2, R15.reuse, 0x1 ;  /* 0x0000000f0208b211 */ /* 0x088fe400078c08ff */
[CC--:B------:R-:W-:Y:S02]  /*95f0*/  @!P2 LEA R10, P5, R17.reuse, R15.reuse, 0x1 ;  /* 0x0000000f110aa211 */ /* 0x0c0fe400078a08ff */
[----:B------:R-:W-:Y:S02]  /*9600*/  @!P1 LEA R12, P4, R16, R15, 0x1 ;  /* 0x0000000f100c9211 */ /* 0x000fe400078808ff */
[----:B0-----:R-:W-:Y:S02]  /*9610*/  @!P3 LEA.HI.X R9, R2, R3, R224, 0x1, P6 ;  /* 0x000000030209b211 */ /* 0x001fe400030f0ce0 */
[----:B------:R-:W-:Y:S02]  /*9620*/  @!P0 LEA R14, P6, R18, R15, 0x1 ;  /* 0x0000000f120e8211 */ /* 0x000fe400078c08ff */
[-C--:B------:R-:W-:Y:S01]  /*9630*/  @!P2 LEA.HI.X R11, R17, R3.reuse, R223, 0x1, P5 ;  /* 0x00000003110ba211 */ /* 0x080fe200028f0cdf */
[----:B------:R0:W-:Y:S01]  /*9640*/  @!P3 ST.E.128 desc[UR52][R8.64], R24 ;  /* 0x000000180800b985 */ /* 0x0001e2000c101d34 */
[----:B------:R-:W-:-:S02]  /*9650*/  @!P1 LEA.HI.X R13, R16, R3, R222, 0x1, P4 ;  /* 0x00000003100d9211 */ /* 0x000fc400020f0cde */
[----:B------:R-:W-:Y:S01]  /*9660*/  @!P0 LEA.HI.X R15, R18, R3, R221, 0x1, P6 ;  /* 0x00000003120f8211 */ /* 0x000fe200030f0cdd */
[----:B------:R0:W-:Y:S04]  /*9670*/  @!P2 ST.E.128 desc[UR52][R10.64], R36 ;  /* 0x000000240a00a985 */ /* 0x0001e8000c101d34 */
[----:B------:R0:W-:Y:S04]  /*9680*/  @!P1 ST.E.128 desc[UR52][R12.64], R4 ;  /* 0x000000040c009985 */ /* 0x0001e8000c101d34 */
[----:B------:R0:W-:Y:S02]  /*9690*/  @!P0 ST.E.128 desc[UR52][R14.64], R64 ;  /* 0x000000400e008985 */ /* 0x0001e4000c101d34 */
.L_x_254:
[----:B------:R-:W-:Y:S05]  /*96a0*/  BSYNC B1 ;  /* 0x0000000000017941 */ /* 0x000fea0003800000 */
.L_x_253:
[----:B------:R-:W-:Y:S01]  /*96b0*/  VIADD R0, R86, 0x60 ;  /* 0x0000006056007836 */ /* 0x000fe20000000000 */
[----:B0-----:R0:W0:Y:S04]  /*96c0*/  SHFL.IDX PT, R3, R84, 0x3, 0x181f ;  /* 0x00781f0054037f89 */ /* 0x00102800000e0000 */
[----:B------:R-:W-:Y:S01]  /*96d0*/  ISETP.GE.AND P0, PT, R0, R85, PT ;  /* 0x000000550000720c */ /* 0x000fe20003f06270 */
[----:B------:R0:W0:-:S12]  /*96e0*/  SHFL.IDX PT, R11, R46, 0x3, 0x181f ;  /* 0x00781f002e0b7f89 */ /* 0x00001800000e0000 */
[----:B------:R-:W-:Y:S05]  /*96f0*/  @P0 BRA `(.L_x_255) ;  /* 0x0000000c00b40947 */ /* 0x000fea0003800000 */
[----:B------:R-:W-:Y:S02]  /*9700*/  ULDC UR4, c[0x0][0xac8] ;  /* 0x0002b20000047ab9 */ /* 0x000fe40000000800 */
[----:B------:R-:W-:Y:S02]  /*9710*/  ISETP.GE.AND P3, PT, R2, UR4, PT ;  /* 0x0000000402007c0c */ /* 0x000fe4000bf66270 */
[----:B------:R-:W-:Y:S02]  /*9720*/  ISETP.GE.AND P4, PT, R17, UR4, PT ;  /* 0x0000000411007c0c */ /* 0x000fe4000bf86270 */
[----:B------:R-:W-:-:S09]  /*9730*/  ISETP.GE.AND P5, PT, R16, UR4, PT ;  /* 0x0000000410007c0c */ /* 0x000fd2000bfa6270 */
[-C--:B0-----:R-:W-:Y:S02]  /*9740*/  @!P3 LEA R4, P0, R2, R11.reuse, 0x1 ;  /* 0x0000000b0204b211 */ /* 0x081fe400078008ff */
[CC--:B------:R-:W-:Y:S02]  /*9750*/  @!P4 LEA R6, P1, R17.reuse, R11.reuse, 0x1 ;  /* 0x0000000b1106c211 */ /* 0x0c0fe400078208ff */
[----:B------:R-:W-:Y:S02]  /*9760*/  @!P5 LEA R8, P2, R16, R11, 0x1 ;  /* 0x0000000b1008d211 */ /* 0x000fe400078408ff */
[-C--:B------:R-:W-:Y:S02]  /*9770*/  @!P3 LEA.HI.X R5, R2, R3.reuse, R224, 0x1, P0 ;  /* 0x000000030205b211 */ /* 0x080fe400000f0ce0 */
[-C--:B------:R-:W-:Y:S02]  /*9780*/  @!P4 LEA.HI.X R7, R17, R3.reuse, R223, 0x1, P1 ;  /* 0x000000031107c211 */ /* 0x080fe400008f0cdf */
[----:B------:R-:W-:Y:S01]  /*9790*/  @!P5 LEA.HI.X R9, R16, R3, R222, 0x1, P2 ;  /* 0x000000031009d211 */ /* 0x000fe200010f0cde */
[----:B------:R0:W-:Y:S01]  /*97a0*/  @!P3 ST.E.128 desc[UR52][R4.64], R28 ;  /* 0x0000001c0400b985 */ /* 0x0001e2000c101d34 */
[----:B------:R-:W-:-:S03]  /*97b0*/  ISETP.GE.AND P0, PT, R18, UR4, PT ;  /* 0x0000000412007c0c */ /* 0x000fc6000bf06270 */
[----:B------:R0:W-:Y:S04]  /*97c0*/  @!P4 ST.E.128 desc[UR52][R6.64], R40 ;  /* 0x000000280600c985 */ /* 0x0001e8000c101d34 */
[----:B------:R0:W-:Y:S06]  /*97d0*/  @!P5 ST.E.128 desc[UR52][R8.64], R48 ;  /* 0x000000300800d985 */ /* 0x0001ec000c101d34 */
[----:B------:R-:W-:Y:S05]  /*97e0*/  @P0 BRA `(.L_x_255) ;  /* 0x0000000c00780947 */ /* 0x000fea0003800000 */
[----:B0-----:R-:W-:-:S04]  /*97f0*/  LEA R4, P0, R18, R11, 0x1 ;  /* 0x0000000b12047211 */ /* 0x001fc800078008ff */
[----:B------:R-:W-:-:S05]  /*9800*/  LEA.HI.X R5, R18, R3, R221, 0x1, P0 ;  /* 0x0000000312057211 */ /* 0x000fca00000f0cdd */
[----:B------:R0:W-:Y:S01]  /*9810*/  ST.E.128 desc[UR52][R4.64], R52 ;  /* 0x0000003404007985 */ /* 0x0001e2000c101d34 */
[----:B------:R-:W-:Y:S05]  /*9820*/  BRA `(.L_x_255) ;  /* 0x0000000c00687947 */ /* 0x000fea0003800000 */
.L_x_247:
[----:B------:R-:W-:Y:S01]  /*9830*/  ULDC.64 UR6, c[0x0][0xc00] ;  /* 0x0003000000067ab9 */ /* 0x000fe20000000a00 */
[----:B------:R-:W0:Y:S01]  /*9840*/  LDC R11, c[0x0][0xbe8] ;  /* 0x0002fa00ff0b7b82 */ /* 0x000e220000000800 */
[----:B------:R-:W-:Y:S02]  /*9850*/  UISETP.NE.U32.AND UP0, UPT, UR6, URZ, UPT ;  /* 0x0000003f0600728c */ /* 0x000fe4000bf05070 */
[----:B------:R-:W-:Y:S02]  /*9860*/  ULEA UR4, UP1, UR37, UR6, 0x2 ;  /* 0x0000000625047291 */ /* 0x000fe4000f82103f */
[----:B------:R-:W-:Y:S02]  /*9870*/  UISETP.NE.AND.EX UP0, UPT, UR7, URZ, UPT, UP0 ;  /* 0x0000003f0700728c */ /* 0x000fe4000bf05300 */
[----:B------:R-:W-:Y:S02]  /*9880*/  ULEA.HI.X UR6, UR37, UR7, UR38, 0x2, UP1 ;  /* 0x0000000725067291 */ /* 0x000fe400088f1426 */
[----:B------:R-:W-:-:S02]  /*9890*/  IMAD.U32 R4, RZ, RZ, UR4 ;  /* 0x00000004ff047e24 */ /* 0x000fc4000f8e00ff */
[----:B------:R-:W-:Y:S02]  /*98a0*/  PLOP3.LUT P2, PT, PT, PT, UP0, 0x80, 0x0 ;  /* 0x000000000000781c */ /* 0x000fe40003f4f008 */
[----:B------:R-:W-:Y:S01]  /*98b0*/  IMAD.U32 R5, RZ, RZ, UR6 ;  /* 0x00000006ff057e24 */ /* 0x000fe2000f8e00ff */
[----:B------:R-:W-:Y:S02]  /*98c0*/  ULDC.64 UR6, c[0x0][0xc08] ;  /* 0x0003020000067ab9 */ /* 0x000fe40000000a00 */
[----:B------:R-:W-:-:S04]  /*98d0*/  UISETP.NE.U32.AND UP1, UPT, UR6, URZ, UPT ;  /* 0x0000003f0600728c */ /* 0x000fc8000bf25070 */
[----:B------:R-:W-:-:S04]  /*98e0*/  UISETP.NE.AND.EX UP1, UPT, UR7, URZ, UPT, UP1 ;  /* 0x0000003f0700728c */ /* 0x000fc8000bf25310 */
[----:B------:R-:W2:Y:S01]  /*98f0*/  @P2 LDG.E R3, desc[UR52][R4.64] ;  /* 0x0000003404032981 */ /* 0x000ea2000c1e1900 */
[----:B------:R-:W-:Y:S01]  /*9900*/  ULDC UR4, c[0x0][0xa88] ;  /* 0x0002a20000047ab9 */ /* 0x000fe20000000800 */
[----:B------:R-:W-:Y:S01]  /*9910*/  PLOP3.LUT P3, PT, PT, PT, UP1, 0x80, 0x0 ;  /* 0x000000000000781c */ /* 0x000fe20003f6f018 */
[----:B------:R-:W-:-:S04]  /*9920*/  IMAD.U32 R0, RZ, RZ, UR4 ;  /* 0x00000004ff007e24 */ /* 0x000fc8000f8e00ff */
[----:B------:R-:W-:Y:S02]  /*9930*/  @UP1 ULDC.64 UR6, c[0x0][0xc08] ;  /* 0x0003020000061ab9 */ /* 0x000fe40000000a00 */
[----:B------:R-:W-:-:S06]  /*9940*/  @UP1 UIMAD.WIDE UR6, UR37, 0x4, UR6 ;  /* 0x00000004250618a5 */ /* 0x000fcc000f8e0206 */
[----:B------:R-:W-:Y:S02]  /*9950*/  IMAD.U32 R6, RZ, RZ, UR6 ;  /* 0x00000006ff067e24 */ /* 0x000fe4000f8e00ff */
[----:B------:R-:W-:-:S05]  /*9960*/  IMAD.U32 R7, RZ, RZ, UR7 ;  /* 0x00000007ff077e24 */ /* 0x000fca000f8e00ff */
[----:B------:R1:W5:Y:S01]  /*9970*/  @P3 LDG.E R0, desc[UR52][R6.64] ;  /* 0x0000003406003981 */ /* 0x000362000c1e1900 */
[----:B0-----:R-:W-:Y:S01]  /*9980*/  ISETP.NE.AND P0, PT, R11, 0x1, PT ;  /* 0x000000010b00780c */ /* 0x001fe20003f05270 */
[----:B------:R-:W-:Y:S01]  /*9990*/  UMOV UR4, URZ ;  /* 0x0000003f00047c82 */ /* 0x000fe20008000000 */
[----:B------:R-:W-:Y:S01]  /*99a0*/  USHF.R.S32.HI UR10, URZ, 0x1f, UR41 ;  /* 0x0000001f3f0a7899 */ /* 0x000fe20008011429 */
[----:B------:R-:W-:-:S10]  /*99b0*/  ISETP.GE.AND P1, PT, R225, 0x80, PT ;  /* 0x00000080e100780c */ /* 0x000fd40003f26270 */
[----:B------:R-:W0:Y:S01]  /*99c0*/  @P0 LDC R9, c[0x0][0xbec] ;  /* 0x0002fb00ff090b82 */ /* 0x000e220000000800 */
[----:B--2---:R-:W-:-:S13]  /*99d0*/  @P2 R2UR UR4, R3 ;  /* 0x00000000030422ca */ /* 0x004fda00000e0000 */
[----:B------:R-:W-:Y:S01]  /*99e0*/  USHF.R.S32.HI UR9, URZ, 0x1f, UR4 ;  /* 0x0000001f3f097899 */ /* 0x000fe20008011404 */
[----:B01----:R-:W-:Y:S11]  /*99f0*/  @P3 BRA `(.L_x_256) ;  /* 0x0000000000103947 */ /* 0x003ff60003800000 */
[----:B------:R-:W-:Y:S05]  /*9a00*/  @!P2 BRA `(.L_x_256) ;  /* 0x00000000000ca947 */ /* 0x000fea0003800000 */
[----:B------:R-:W2:Y:S04]  /*9a10*/  LDG.E R3, desc[UR52][R4.64] ;  /* 0x0000003404037981 */ /* 0x000ea8000c1e1900 */
[----:B-----5:R-:W2:Y:S02]  /*9a20*/  LDG.E R0, desc[UR52][R4.64+0x4] ;  /* 0x0000043404007981 */ /* 0x020ea4000c1e1900 */
[----:B--2---:R-:W-:-:S07]  /*9a30*/  IMAD.IADD R0, R0, 0x1, -R3 ;  /* 0x0000000100007824 */ /* 0x004fce00078e0a03 */
.L_x_256:
[----:B------:R-:W-:Y:S01]  /*9a40*/  USEL UR37, UR37, URZ, !UP0 ;  /* 0x0000003f25257287 */ /* 0x000fe2000c000000 */
[----:B------:R-:W-:Y:S01]  /*9a50*/  BSSY B1, `(.L_x_257) ;  /* 0x000002d000017945 */ /* 0x000fe20003800000 */
[----:B------:R-:W-:-:S03]  /*9a60*/  USEL UR38, UR38, URZ, !UP0 ;  /* 0x0000003f26267287 */ /* 0x000fc6000c000000 */
[----:B------:R-:W-:Y:S09]  /*9a70*/  @P1 BRA `(.L_x_258) ;  /* 0x0000000000a81947 */ /* 0x000ff20003800000 */
[----:B------:R-:W0:Y:S01]  /*9a80*/  S2R R4, SR_TID.X ;  /* 0x0000000000047919 */ /* 0x000e220000002100 */
[----:B------:R-:W1:Y:S01]  /*9a90*/  LDC R6, c[0x0][0xbe8] ;  /* 0x0002fa00ff067b82 */ /* 0x000e620000000800 */
[----:B------:R-:W-:-:S04]  /*9aa0*/  IMAD.U32 R3, RZ, RZ, UR40 ;  /* 0x00000028ff037e24 */ /* 0x000fc8000f8e00ff */
[----:B0-----:R-:W-:Y:S02]  /*9ab0*/  IMAD R3, R3, 0x80, R4 ;  /* 0x0000008003037824 */ /* 0x001fe400078e0204 */
[----:B-1---5:R-:W-:Y:S02]  /*9ac0*/  IMAD R4, R0, R6, RZ ;  /* 0x0000000600047224 */ /* 0x022fe400078e02ff */
[----:B------:R-:W-:-:S05]  /*9ad0*/  VIADD R5, R3, 0xffffff80 ;  /* 0xffffff8003057836 */ /* 0x000fca0000000000 */
[----:B------:R-:W-:-:S13]  /*9ae0*/  ISETP.GE.AND P1, PT, R5, R4, PT ;  /* 0x000000040500720c */ /* 0x000fda0003f26270 */
[----:B------:R-:W-:Y:S05]  /*9af0*/  @P1 BRA `(.L_x_258) ;  /* 0x0000000000881947 */ /* 0x000fea0003800000 */
[----:B------:R-:W-:Y:S01]  /*9b00*/  ISETP.NE.AND P1, PT, R6, 0x1, PT ;  /* 0x000000010600780c */ /* 0x000fe20003f25270 */
[----:B------:R-:W-:Y:S01]  /*9b10*/  ULDC.64 UR12, c[0x0][0xb90] ;  /* 0x0002e400000c7ab9 */ /* 0x000fe20000000a00 */
[----:B------:R-:W-:Y:S01]  /*9b20*/  UMOV UR6, UR4 ;  /* 0x0000000400067c82 */ /* 0x000fe20008000000 */
[----:B------:R-:W-:Y:S01]  /*9b30*/  UIMAD UR8, UR10, UR12, URZ ;  /* 0x0000000c0a0872a4 */ /* 0x000fe2000f8e023f */
[----:B------:R-:W-:Y:S02]  /*9b40*/  UMOV UR7, UR9 ;  /* 0x0000000900077c82 */ /* 0x000fe40008000000 */
[----:B------:R-:W-:Y:S02]  /*9b50*/  UIMAD.WIDE.U32 UR6, UR41, UR12, UR6 ;  /* 0x0000000c290672a5 */ /* 0x000fe4000f8e0006 */
[----:B------:R-:W-:-:S03]  /*9b60*/  UIMAD UR8, UR41, UR13, UR8 ;  /* 0x0000000d290872a4 */ /* 0x000fc6000f8e0208 */
[----:B------:R-:W-:Y:S02]  /*9b70*/  ULDC.64 UR12, c[0x0][0xb98] ;  /* 0x0002e600000c7ab9 */ /* 0x000fe40000000a00 */
[----:B------:R-:W0:Y:S01]  /*9b80*/  @P1 LDC R4, c[0x0][0xbec] ;  /* 0x0002fb00ff041b82 */ /* 0x000e220000000800 */
[----:B------:R-:W-:Y:S02]  /*9b90*/  UIADD3 UR7, UR7, UR8, URZ ;  /* 0x0000000807077290 */ /* 0x000fe4000fffe03f */
[----:B------:R-:W-:Y:S02]  /*9ba0*/  UIMAD UR8, UR38, UR12, URZ ;  /* 0x0000000c260872a4 */ /* 0x000fe4000f8e023f */
[----:B------:R-:W-:Y:S02]  /*9bb0*/  UIMAD.WIDE.U32 UR6, UR37, UR12, UR6 ;  /* 0x0000000c250672a5 */ /* 0x000fe4000f8e0006 */
[----:B------:R-:W-:Y:S01]  /*9bc0*/  UIMAD UR8, UR37, UR13, UR8 ;  /* 0x0000000d250872a4 */ /* 0x000fe2000f8e0208 */
[----:B------:R-:W1:Y:S02]  /*9bd0*/  @P1 LDC R8, c[0x0][0xbf0] ;  /* 0x0002fc00ff081b82 */ /* 0x000e640000000800 */
[----:B------:R-:W-:Y:S01]  /*9be0*/  ULDC.64 UR12, c[0x0][0xb88] ;  /* 0x0002e200000c7ab9 */ /* 0x000fe20000000a00 */
[----:B0-----:R-:W-:-:S04]  /*9bf0*/  @P1 IMAD.HI.U32 R3, R5, R4, RZ ;  /* 0x0000000405031227 */ /* 0x001fc800078e00ff */
[----:B------:R-:W-:Y:S01]  /*9c00*/  IMAD.MOV.U32 R4, RZ, RZ, R5 ;  /* 0x000000ffff047224 */ /* 0x000fe200078e0005 */
[----:B-1----:R-:W-:Y:S01]  /*9c10*/  @P1 SHF.R.U32.HI R4, RZ, R8, R3 ;  /* 0x00000008ff041219 */ /* 0x002fe20000011603 */
[----:B------:R-:W-:-:S04]  /*9c20*/  IMAD.U32 R8, RZ, RZ, UR8 ;  /* 0x00000008ff087e24 */ /* 0x000fc8000f8e00ff */
[----:B------:R-:W-:-:S04]  /*9c30*/  IMAD.MOV R3, RZ, RZ, -R4 ;  /* 0x000000ffff037224 */ /* 0x000fc800078e0a04 */
[----:B------:R-:W-:Y:S01]  /*9c40*/  IMAD R3, R6, R3, R5 ;  /* 0x0000000306037224 */ /* 0x000fe200078e0205 */
[----:B------:R-:W-:Y:S02]  /*9c50*/  SHF.R.S32.HI R5, RZ, 0x1f, R4 ;  /* 0x0000001fff057819 */ /* 0x000fe40000011404 */
[----:B------:R-:W-:Y:S02]  /*9c60*/  IADD3 R4, P1, R4, UR6, RZ ;  /* 0x0000000604047c10 */ /* 0x000fe4000ff3e0ff */
[----:B------:R-:W-:Y:S02]  /*9c70*/  SHF.R.S32.HI R6, RZ, 0x1f, R3 ;  /* 0x0000001fff067819 */ /* 0x000fe40000011403 */
[----:B------:R-:W-:Y:S01]  /*9c80*/  IADD3.X R5, R5, UR7, R8, P1, !PT ;  /* 0x0000000705057c10 */ /* 0x000fe20008ffe408 */
[----:B------:R-:W-:Y:S02]  /*9c90*/  ULDC.64 UR6, c[0x0][0xb50] ;  /* 0x0002d40000067ab9 */ /* 0x000fe40000000a00 */
[----:B------:R-:W-:-:S02]  /*9ca0*/  IMAD R6, R6, UR12, RZ ;  /* 0x0000000c06067c24 */ /* 0x000fc4000f8e02ff */
[----:B------:R-:W-:-:S04]  /*9cb0*/  IMAD.WIDE.U32 R4, R3, UR12, R4 ;  /* 0x0000000c03047c25 */ /* 0x000fc8000f8e0004 */
[----:B------:R-:W-:Y:S01]  /*9cc0*/  IMAD R7, R3, UR13, R6 ;  /* 0x0000000d03077c24 */ /* 0x000fe2000f8e0206 */
[----:B------:R-:W-:-:S03]  /*9cd0*/  LEA R6, P1, R4, UR6, 0x2 ;  /* 0x0000000604067c11 */ /* 0x000fc6000f8210ff */
[----:B------:R-:W-:-:S05]  /*9ce0*/  IMAD.IADD R3, R5, 0x1, R7 ;  /* 0x0000000105037824 */ /* 0x000fca00078e0207 */
[----:B------:R-:W-:Y:S01]  /*9cf0*/  LEA.HI.X R7, R4, UR7, R3, 0x2, P1 ;  /* 0x0000000704077c11 */ /* 0x000fe200088f1403 */
[----:B------:R-:W-:-:S05]  /*9d00*/  IMAD.MOV.U32 R3, RZ, RZ, -0x800000 ;  /* 0xff800000ff037424 */ /* 0x000fca00078e00ff */
[----:B------:R0:W-:Y:S02]  /*9d10*/  STG.E desc[UR52][R6.64], R3 ;  /* 0x0000000306007986 */ /* 0x0001e4000c101934 */
.L_x_258:
[----:B------:R-:W-:Y:S05]  /*9d20*/  BSYNC B1 ;  /* 0x0000000000017941 */ /* 0x000fea0003800000 */
.L_x_257:
[----:B------:R-:W1:Y:S01]  /*9d30*/  @P0 LDC R5, c[0x0][0xbf0] ;  /* 0x0002fc00ff050b82 */ /* 0x000e620000000800 */
[----:B------:R-:W-:Y:S01]  /*9d40*/  ULDC.64 UR12, c[0x0][0xaa0] ;  /* 0x0002a800000c7ab9 */ /* 0x000fe20000000a00 */
[----:B0-----:R-:W-:Y:S01]  /*9d50*/  IMAD R3, R19, 0x20, R22 ;  /* 0x0000002013037824 */ /* 0x001fe200078e0216 */
[----:B------:R-:W-:Y:S01]  /*9d60*/  UIMAD UR8, UR9, UR12, URZ ;  /* 0x0000000c090872a4 */ /* 0x000fe2000f8e023f */
[----:B------:R-:W-:Y:S01]  /*9d70*/  IMAD.U32 R8, RZ, RZ, UR40 ;  /* 0x00000028ff087e24 */ /* 0x000fe2000f8e00ff */
[----:B------:R-:W-:Y:S01]  /*9d80*/  UIMAD.WIDE.U32 UR6, UR4, UR12, URZ ;  /* 0x0000000c040672a5 */ /* 0x000fe2000f8e003f */
[----:B------:R-:W-:Y:S01]  /*9d90*/  IMAD.U32 R13, RZ, RZ, UR40 ;  /* 0x00000028ff0d7e24 */ /* 0x000fe2000f8e00ff */
[----:B------:R-:W-:Y:S01]  /*9da0*/  UIMAD UR8, UR4, UR13, UR8 ;  /* 0x0000000d040872a4 */ /* 0x000fe2000f8e0208 */
[----:B------:R-:W-:Y:S01]  /*9db0*/  IMAD R8, R8, 0x80, R3 ;  /* 0x0000008008087824 */ /* 0x000fe200078e0203 */
[----:B------:R-:W-:Y:S01]  /*9dc0*/  BSSY B1, `(.L_x_259) ;  /* 0x000003e000017945 */ /* 0x000fe20003800000 */
[----:B------:R-:W-:Y:S01]  /*9dd0*/  ULDC.64 UR12, c[0x0][0xae8] ;  /* 0x0002ba00000c7ab9 */ /* 0x000fe20000000a00 */
[----:B------:R-:W-:Y:S01]  /*9de0*/  UIADD3 UR7, UR7, UR8, URZ ;  /* 0x0000000807077290 */ /* 0x000fe2000fffe03f */
[----:B------:R-:W-:Y:S01]  /*9df0*/  @P0 IMAD.HI.U32 R4, R8, R9, RZ ;  /* 0x0000000908040227 */ /* 0x000fe200078e00ff */
[----:B------:R-:W-:-:S02]  /*9e00*/  UIMAD UR4, UR10, UR12, URZ ;  /* 0x0000000c0a0472a4 */ /* 0x000fc4000f8e023f */
[----:B------:R-:W-:Y:S01]  /*9e10*/  UIMAD.WIDE.U32 UR6, UR41, UR12, UR6 ;  /* 0x0000000c290672a5 */ /* 0x000fe2000f8e0006 */
[----:B------:R-:W-:Y:S01]  /*9e20*/  IMAD.MOV.U32 R3, RZ, RZ, R8 ;  /* 0x000000ffff037224 */ /* 0x000fe200078e0008 */
[----:B------:R-:W-:Y:S01]  /*9e30*/  UIMAD UR4, UR41, UR13, UR4 ;  /* 0x0000000d290472a4 */ /* 0x000fe2000f8e0204 */
[----:B------:R-:W-:-:S03]  /*9e40*/  ULDC.64 UR8, c[0x0][0xaf0] ;  /* 0x0002bc0000087ab9 */ /* 0x000fc60000000a00 */
[----:B------:R-:W-:Y:S02]  /*9e50*/  UIADD3 UR7, UR7, UR4, URZ ;  /* 0x0000000407077290 */ /* 0x000fe4000fffe03f */
[----:B------:R-:W-:Y:S01]  /*9e60*/  UIMAD UR4, UR38, UR8, URZ ;  /* 0x00000008260472a4 */ /* 0x000fe2000f8e023f */
[----:B-1----:R-:W-:Y:S01]  /*9e70*/  @P0 SHF.R.U32.HI R3, RZ, R5, R4 ;  /* 0x00000005ff030219 */ /* 0x002fe20000011604 */
[----:B------:R-:W-:Y:S02]  /*9e80*/  UIMAD.WIDE.U32 UR6, UR37, UR8, UR6 ;  /* 0x00000008250672a5 */ /* 0x000fe4000f8e0006 */
[----:B------:R-:W-:Y:S01]  /*9e90*/  UIMAD UR4, UR37, UR9, UR4 ;  /* 0x00000009250472a4 */ /* 0x000fe2000f8e0204 */
[--C-:B------:R-:W-:Y:S01]  /*9ea0*/  SHF.R.S32.HI R4, RZ, 0x1f, R3.reuse ;  /* 0x0000001fff047819 */ /* 0x100fe20000011403 */
[----:B------:R-:W-:Y:S01]  /*9eb0*/  IMAD.MOV R7, RZ, RZ, -R3 ;  /* 0x000000ffff077224 */ /* 0x000fe200078e0a03 */
[----:B------:R-:W-:Y:S01]  /*9ec0*/  ULDC.64 UR8, c[0x0][0xae0] ;  /* 0x0002b80000087ab9 */ /* 0x000fe20000000a00 */
[----:B------:R-:W-:-:S02]  /*9ed0*/  UIADD3 UR4, UR7, UR4, URZ ;  /* 0x0000000407047290 */ /* 0x000fc4000fffe03f */
[----:B------:R-:W-:Y:S02]  /*9ee0*/  IMAD.U32 R5, RZ, RZ, UR7 ;  /* 0x00000007ff057e24 */ /* 0x000fe4000f8e00ff */
[----:B------:R-:W-:Y:S02]  /*9ef0*/  IMAD R6, R4, UR8, RZ ;  /* 0x0000000804067c24 */ /* 0x000fe4000f8e02ff */
[----:B------:R-:W-:Y:S01]  /*9f00*/  IMAD.U32 R4, RZ, RZ, UR6 ;  /* 0x00000006ff047e24 */ /* 0x000fe2000f8e00ff */
[----:B------:R-:W-:Y:S01]  /*9f10*/  ULDC.64 UR6, c[0x0][0xad8] ;  /* 0x0002b60000067ab9 */ /* 0x000fe20000000a00 */
[----:B------:R-:W-:Y:S02]  /*9f20*/  IMAD.U32 R5, RZ, RZ, UR4 ;  /* 0x00000004ff057e24 */ /* 0x000fe4000f8e00ff */
[----:B------:R-:W-:Y:S02]  /*9f30*/  IMAD R7, R11, R7, R8 ;  /* 0x000000070b077224 */ /* 0x000fe400078e0208 */
[----:B------:R-:W-:-:S02]  /*9f40*/  IMAD R9, R3, UR9, R6 ;  /* 0x0000000903097c24 */ /* 0x000fc4000f8e0206 */
[----:B------:R-:W-:Y:S01]  /*9f50*/  IMAD.WIDE.U32 R4, R3, UR8, R4 ;  /* 0x0000000803047c25 */ /* 0x000fe2000f8e0004 */
[----:B------:R-:W-:-:S03]  /*9f60*/  SHF.R.S32.HI R3, RZ, 0x1f, R7 ;  /* 0x0000001fff037819 */ /* 0x000fc60000011407 */
[----:B------:R-:W-:Y:S02]  /*9f70*/  IMAD.IADD R5, R5, 0x1, R9 ;  /* 0x0000000105057824 */ /* 0x000fe400078e0209 */
[----:B------:R-:W-:Y:S02]  /*9f80*/  IMAD R6, R3, UR6, RZ ;  /* 0x0000000603067c24 */ /* 0x000fe4000f8e02ff */
[----:B------:R-:W-:Y:S02]  /*9f90*/  IMAD R8, R13, 0x80, R22 ;  /* 0x000000800d087824 */ /* 0x000fe400078e0216 */
[----:B-----5:R-:W-:Y:S02]  /*9fa0*/  IMAD R11, R0, R11, RZ ;  /* 0x0000000b000b7224 */ /* 0x020fe400078e02ff */
[C---:B------:R-:W-:Y:S02]  /*9fb0*/  IMAD R3, R7.reuse, UR7, R6 ;  /* 0x0000000707037c24 */ /* 0x040fe4000f8e0206 */
[----:B------:R-:W-:Y:S01]  /*9fc0*/  IMAD.WIDE.U32 R4, R7, UR6, R4 ;  /* 0x0000000607047c25 */ /* 0x000fe2000f8e0004 */
[----:B------:R-:W-:Y:S01]  /*9fd0*/  ISETP.GE.AND P2, PT, R8, R11, PT ;  /* 0x0000000b0800720c */ /* 0x000fe20003f46270 */
[----:B------:R-:W-:-:S02]  /*9fe0*/  ULDC.64 UR6, c[0x0][0xa80] ;  /* 0x0002a00000067ab9 */ /* 0x000fc40000000a00 */
[----:B------:R-:W-:Y:S01]  /*9ff0*/  IMAD.IADD R3, R5, 0x1, R3 ;  /* 0x0000000105037824 */ /* 0x000fe200078e0203 */
[----:B------:R-:W-:Y:S01]  /*a000*/  LEA R6, P3, R4, UR6, 0x1 ;  /* 0x0000000604067c11 */ /* 0x000fe2000f8608ff */
[----:B------:R-:W-:-:S03]  /*a010*/  VIADD R0, R8, 0x20 ;  /* 0x0000002008007836 */ /* 0x000fc60000000000 */
[----:B------:R-:W-:Y:S01]  /*a020*/  LEA.HI.X R3, R4, UR7, R3, 0x1, P3 ;  /* 0x0000000704037c11 */ /* 0x000fe200098f0c03 */
[----:B------:R0:W1:Y:S01]  /*a030*/  SHFL.IDX PT, R7, R6, RZ, 0x181f ;  /* 0x00181fff06077589 */ /* 0x00006200000e0000 */
[-C--:B------:R-:W-:Y:S01]  /*a040*/  ISETP.GE.AND P1, PT, R0, R11.reuse, PT ;  /* 0x0000000b0000720c */ /* 0x080fe20003f26270 */
[----:B------:R-:W-:Y:S02]  /*a050*/  VIADD R0, R8, 0x40 ;  /* 0x0000004008007836 */ /* 0x000fe40000000000 */
[----:B------:R0:W2:Y:S03]  /*a060*/  SHFL.IDX PT, R5, R3, RZ, 0x181f ;  /* 0x00181fff03057589 */ /* 0x0000a600000e0000 */
[----:B------:R-:W-:Y:S01]  /*a070*/  ISETP.GE.AND P0, PT, R0, R11, PT ;  /* 0x0000000b0000720c */ /* 0x000fe20003f06270 */
[----:B------:R-:W-:-:S12]  /*a080*/  @P2 BRA `(.L_x_260) ;  /* 0x0000000000442947 */ /* 0x000fd80003800000 */
[----:B------:R-:W-:Y:S02]  /*a090*/  ULDC UR4, c[0x0][0xac8] ;  /* 0x0002b20000047ab9 */ /* 0x000fe40000000800 */
[----:B------:R-:W-:Y:S02]  /*a0a0*/  ISETP.GE.AND P5, PT, R2, UR4, PT ;  /* 0x0000000402007c0c */ /* 0x000fe4000bfa6270 */
[----:B------:R-:W-:Y:S02]  /*a0b0*/  ISETP.GE.AND P4, PT, R17, UR4, PT ;  /* 0x0000000411007c0c */ /* 0x000fe4000bf86270 */
[----:B------:R-:W-:Y:S02]  /*a0c0*/  ISETP.GE.AND P3, PT, R16, UR4, PT ;  /* 0x0000000410007c0c */ /* 0x000fe4000bf66270 */
[----:B------:R-:W-:-:S07]  /*a0d0*/  ISETP.GE.AND P2, PT, R18, UR4, PT ;  /* 0x0000000412007c0c */ /* 0x000fce000bf46270 */
[----:B-1----:R-:W-:-:S04]  /*a0e0*/  @!P5 LEA R12, P6, R2, R7, 0x1 ;  /* 0x00000007020cd211 */ /* 0x002fc800078c08ff */
[----:B--2---:R-:W-:Y:S02]  /*a0f0*/  @!P5 LEA.HI.X R13, R2, R5, R224, 0x1, P6 ;  /* 0x00000005020dd211 */ /* 0x004fe400030f0ce0 */
[----:B------:R-:W-:-:S03]  /*a100*/  @!P4 LEA R14, P6, R17, R7, 0x1 ;  /* 0x00000007110ec211 */ /* 0x000fc600078c08ff */
[----:B------:R3:W-:Y:S01]  /*a110*/  @!P5 ST.E.128 desc[UR52][R12.64], RZ ;  /* 0x000000ff0c00d985 */ /* 0x0007e2000c101d34 */
[----:B------:R-:W-:Y:S02]  /*a120*/  @!P4 LEA.HI.X R15, R17, R5, R223, 0x1, P6 ;  /* 0x00000005110fc211 */ /* 0x000fe400030f0cdf */
[----:B------:R-:W-:-:S03]  /*a130*/  @!P3 LEA R20, P6, R16, R7, 0x1 ;  /* 0x000000071014b211 */ /* 0x000fc600078c08ff */
[----:B------:R3:W-:Y:S01]  /*a140*/  @!P4 ST.E.128 desc[UR52][R14.64], RZ ;  /* 0x000000ff0e00c985 */ /* 0x0007e2000c101d34 */
[----:B------:R-:W-:Y:S02]  /*a150*/  @!P3 LEA.HI.X R21, R16, R5, R222, 0x1, P6 ;  /* 0x000000051015b211 */ /* 0x000fe400030f0cde */
[----:B------:R-:W-:-:S03]  /*a160*/  @!P2 LEA R4, P6, R18, R7, 0x1 ;  /* 0x000000071204a211 */ /* 0x000fc600078c08ff */
[----:B------:R3:W-:Y:S01]  /*a170*/  @!P3 ST.E.128 desc[UR52][R20.64], RZ ;  /* 0x000000ff1400b985 */ /* 0x0007e2000c101d34 */
[----:B------:R-:W-:-:S05]  /*a180*/  @!P2 LEA.HI.X R5, R18, R5, R221, 0x1, P6 ;  /* 0x000000051205a211 */ /* 0x000fca00030f0cdd */
[----:B------:R3:W-:Y:S04]  /*a190*/  @!P2 ST.E.128 desc[UR52][R4.64], RZ ;  /* 0x000000ff0400a985 */ /* 0x0007e8000c101d34 */
.L_x_260:
[----:B------:R-:W-:Y:S05]  /*a1a0*/  BSYNC B1 ;  /* 0x0000000000017941 */ /* 0x000fea0003800000 */
.L_x_259:
[----:B--23--:R2:W3:Y:S01]  /*a1b0*/  SHFL.IDX PT, R5, R3, 0x1, 0x181f ;  /* 0x00381f0003057f89 */ /* 0x00c4e200000e0000 */
[----:B------:R-:W-:Y:S03]  /*a1c0*/  BSSY B1, `(.L_x_261) ;  /* 0x0000014000017945 */ /* 0x000fe60003800000 */
[----:B-1----:R2:W1:Y:S01]  /*a1d0*/  SHFL.IDX PT, R7, R6, 0x1, 0x181f ;  /* 0x00381f0006077f89 */ /* 0x00246200000e0000 */
[----:B------:R-:W-:Y:S05]  /*a1e0*/  @P1 BRA `(.L_x_262) ;  /* 0x0000000000441947 */ /* 0x000fea0003800000 */
[----:B------:R-:W-:Y:S02]  /*a1f0*/  ULDC UR4, c[0x0][0xac8] ;  /* 0x0002b20000047ab9 */ /* 0x000fe40000000800 */
[----:B------:R-:W-:Y:S02]  /*a200*/  ISETP.GE.AND P4, PT, R2, UR4, PT ;  /* 0x0000000402007c0c */ /* 0x000fe4000bf86270 */
[----:B------:R-:W-:Y:S02]  /*a210*/  ISETP.GE.AND P3, PT, R17, UR4, PT ;  /* 0x0000000411007c0c */ /* 0x000fe4000bf66270 */
[----:B------:R-:W-:Y:S02]  /*a220*/  ISETP.GE.AND P2, PT, R16, UR4, PT ;  /* 0x0000000410007c0c */ /* 0x000fe4000bf46270 */
[----:B------:R-:W-:-:S07]  /*a230*/  ISETP.GE.AND P1, PT, R18, UR4, PT ;  /* 0x0000000412007c0c */ /* 0x000fce000bf26270 */
[CC--:B-1----:R-:W-:Y:S02]  /*a240*/  @!P4 LEA R12, P6, R2.reuse, R7.reuse, 0x1 ;  /* 0x00000007020cc211 */ /* 0x0c2fe400078c08ff */
[C---:B------:R-:W-:Y:S02]  /*a250*/  @!P3 LEA R14, P5, R17.reuse, R7, 0x1 ;  /* 0x00000007110eb211 */ /* 0x040fe400078a08ff */
[----:B---3--:R-:W-:Y:S02]  /*a260*/  @!P4 LEA.HI.X R13, R2, R5, R224, 0x1, P6 ;  /* 0x00000005020dc211 */ /* 0x008fe400030f0ce0 */
[----:B------:R-:W-:Y:S02]  /*a270*/  @!P2 LEA R20, P6, R16, R7, 0x1 ;  /* 0x000000071014a211 */ /* 0x000fe400078c08ff */
[----:B------:R-:W-:Y:S01]  /*a280*/  @!P3 LEA.HI.X R15, R17, R5, R223, 0x1, P5 ;  /* 0x00000005110fb211 */ /* 0x000fe200028f0cdf */
[----:B------:R4:W-:Y:S01]  /*a290*/  @!P4 ST.E.128 desc[UR52][R12.64], RZ ;  /* 0x000000ff0c00c985 */ /* 0x0009e2000c101d34 */
[----:B------:R-:W-:-:S02]  /*a2a0*/  @!P1 LEA R4, P5, R18, R7, 0x1 ;  /* 0x0000000712049211 */ /* 0x000fc400078a08ff */
[-C--:B------:R-:W-:Y:S01]  /*a2b0*/  @!P2 LEA.HI.X R21, R16, R5.reuse, R222, 0x1, P6 ;  /* 0x000000051015a211 */ /* 0x080fe200030f0cde */
[----:B------:R4:W-:Y:S01]  /*a2c0*/  @!P3 ST.E.128 desc[UR52][R14.64], RZ ;  /* 0x000000ff0e00b985 */ /* 0x0009e2000c101d34 */
[----:B------:R-:W-:-:S03]  /*a2d0*/  @!P1 LEA.HI.X R5, R18, R5, R221, 0x1, P5 ;  /* 0x0000000512059211 */ /* 0x000fc600028f0cdd */
[----:B------:R4:W-:Y:S04]  /*a2e0*/  @!P2 ST.E.128 desc[UR52][R20.64], RZ ;  /* 0x000000ff1400a985 */ /* 0x0009e8000c101d34 */
[----:B------:R4:W-:Y:S02]  /*a2f0*/  @!P1 ST.E.128 desc[UR52][R4.64], RZ ;  /* 0x000000ff04009985 */ /* 0x0009e4000c101d34 */
.L_x_262:
[----:B------:R-:W-:Y:S05]  /*a300*/  BSYNC B1 ;  /* 0x0000000000017941 */ /* 0x000fea0003800000 */
.L_x_261:
[----:B---34-:R3:W4:Y:S01]  /*a310*/  SHFL.IDX PT, R5, R3, 0x2, 0x181f ;  /* 0x00581f0003057f89 */ /* 0x01872200000e0000 */
        /* <DEDUP_REMOVED lines=8> */
[-C--:B-1----:R-:W-:Y:S02]  /*a3a0*/  @!P3 LEA R12, P6, R2, R7.reuse, 0x1 ;  /* 0x00000007020cb211 */ /* 0x082fe400078c08ff */
[CC--:B------:R-:W-:Y:S02]  /*a3b0*/  @!P2 LEA R14, P5, R17.reuse, R7.reuse, 0x1 ;  /* 0x00000007110ea211 */ /* 0x0c0fe400078a08ff */
[----:B------:R-:W-:Y:S02]  /*a3c0*/  @!P1 LEA R20, P4, R16, R7, 0x1 ;  /* 0x0000000710149211 */ /* 0x000fe400078808ff */
[----:B----4-:R-:W-:Y:S02]  /*a3d0*/  @!P3 LEA.HI.X R13, R2, R5, R224, 0x1, P6 ;  /* 0x00000005020db211 */ /* 0x010fe400030f0ce0 */
[----:B------:R-:W-:Y:S02]  /*a3e0*/  @!P0 LEA R4, P6, R18, R7, 0x1 ;  /* 0x0000000712048211 */ /* 0x000fe400078c08ff */
[-C--:B------:R-:W-:Y:S01]  /*a3f0*/  @!P2 LEA.HI.X R15, R17, R5.reuse, R223, 0x1, P5 ;  /* 0x00000005110fa211 */ /* 0x080fe200028f0cdf */
[----:B------:R1:W-:Y:S01]  /*a400*/  @!P3 ST.E.128 desc[UR52][R12.64], RZ ;  /* 0x000000ff0c00b985 */ /* 0x0003e2000c101d34 */
[----:B------:R-:W-:-:S02]  /*a410*/  @!P1 LEA.HI.X R21, R16, R5, R222, 0x1, P4 ;  /* 0x0000000510159211 */ /* 0x000fc400020f0cde */
[----:B------:R-:W-:Y:S01]  /*a420*/  @!P0 LEA.HI.X R5, R18, R5, R221, 0x1, P6 ;  /* 0x0000000512058211 */ /* 0x000fe200030f0cdd */
[----:B------:R1:W-:Y:S04]  /*a430*/  @!P2 ST.E.128 desc[UR52][R14.64], RZ ;  /* 0x000000ff0e00a985 */ /* 0x0003e8000c101d34 */
[----:B------:R1:W-:Y:S04]  /*a440*/  @!P1 ST.E.128 desc[UR52][R20.64], RZ ;  /* 0x000000ff14009985 */ /* 0x0003e8000c101d34 */
[----:B------:R1:W-:Y:S02]  /*a450*/  @!P0 ST.E.128 desc[UR52][R4.64], RZ ;  /* 0x000000ff04008985 */ /* 0x0003e4000c101d34 */
.L_x_264:
[----:B------:R-:W-:Y:S05]  /*a460*/  BSYNC B1 ;  /* 0x0000000000017941 */ /* 0x000fea0003800000 */
.L_x_263:
[----:B------:R-:W-:Y:S01]  /*a470*/  VIADD R0, R8, 0x60 ;  /* 0x0000006008007836 */ /* 0x000fe20000000000 */
[----:B0-23--:R-:W0:Y:S04]  /*a480*/  SHFL.IDX PT, R3, R3, 0x3, 0x181f ;  /* 0x00781f0003037f89 */ /* 0x00de2800000e0000 */
[----:B------:R-:W-:Y:S01]  /*a490*/  ISETP.GE.AND P0, PT, R0, R11, PT ;  /* 0x0000000b0000720c */ /* 0x000fe20003f06270 */
[----:B-1--4-:R1:W2:-:S12]  /*a4a0*/  SHFL.IDX PT, R5, R6, 0x3, 0x181f ;  /* 0x00781f0006057f89 */ /* 0x01229800000e0000 */
[----:B-1----:R-:W-:Y:S05]  /*a4b0*/  @P0 BRA `(.L_x_255) ;  /* 0x0000000000440947 */ /* 0x002fea0003800000 */
[----:B------:R-:W-:Y:S02]  /*a4c0*/  ULDC UR4, c[0x0][0xac8] ;  /* 0x0002b20000047ab9 */ /* 0x000fe40000000800 */
[----:B------:R-:W-:Y:S02]  /*a4d0*/  ISETP.GE.AND P3, PT, R2, UR4, PT ;  /* 0x0000000402007c0c */ /* 0x000fe4000bf66270 */
[----:B------:R-:W-:Y:S02]  /*a4e0*/  ISETP.GE.AND P2, PT, R17, UR4, PT ;  /* 0x0000000411007c0c */ /* 0x000fe4000bf46270 */
[----:B------:R-:W-:Y:S02]  /*a4f0*/  ISETP.GE.AND P1, PT, R16, UR4, PT ;  /* 0x0000000410007c0c */ /* 0x000fe4000bf26270 */
[----:B------:R-:W-:-:S07]  /*a500*/  ISETP.GE.AND P0, PT, R18, UR4, PT ;  /* 0x0000000412007c0c */ /* 0x000fce000bf06270 */
[-C--:B--2---:R-:W-:Y:S02]  /*a510*/  @!P3 LEA R6, P6, R2, R5.reuse, 0x1 ;  /* 0x000000050206b211 */ /* 0x084fe400078c08ff */
[CC--:B------:R-:W-:Y:S02]  /*a520*/  @!P2 LEA R8, P5, R17.reuse, R5.reuse, 0x1 ;  /* 0x000000051108a211 */ /* 0x0c0fe400078a08ff */
[----:B------:R-:W-:Y:S02]  /*a530*/  @!P1 LEA R10, P4, R16, R5, 0x1 ;  /* 0x00000005100a9211 */ /* 0x000fe400078808ff */
[----:B0-----:R-:W-:Y:S02]  /*a540*/  @!P3 LEA.HI.X R7, R2, R3, R224, 0x1, P6 ;  /* 0x000000030207b211 */ /* 0x001fe400030f0ce0 */
        /* <DEDUP_REMOVED lines=8> */
.L_x_255:
[----:B------:R-:W-:Y:S05]  /*a5d0*/  BSYNC B0 ;  /* 0x0000000000007941 */ /* 0x000fea0003800000 */
.L_x_246:
[----:B------:R-:W-:Y:S02]  /*a5e0*/  ULDC UR4, c[0x0][0xc3c] ;  /* 0x00030f0000047ab9 */ /* 0x000fe40000000800 */
[----:B------:R-:W-:-:S13]  /*a5f0*/  ISETP.GE.AND P0, PT, R47, UR4, PT ;  /* 0x000000042f007c0c */ /* 0x000fda000bf06270 */
[----:B------:R-:W-:Y:S05]  /*a600*/  @!P0 BRA `(.L_x_265) ;  /* 0xffffff6400e08947 */ /* 0x000fea000383ffff */
[----:B------:R-:W-:Y:S05]  /*a610*/  EXIT ;  /* 0x000000000000794d */ /* 0x000fea0003800000 */
.L_x_218:
[----:B------:R-:W-:-:S08]  /*a620*/  NOP ;  /* 0x0000000000007918 */ /* 0x000fd00000000000 */
[----:B------:R-:W0:-:S00]  /*a630*/  USETMAXREG.DEALLOC.CTAPOOL 0x28 ;  /* 0x00000028000079c8 */ /* 0x000e0000080e0500 */
[----:B0-----:R-:W-:Y:S02]  /*a640*/  LOP3.LUT R0, R0, 0x3, RZ, 0xc0, !PT ;  /* 0x0000000300007812 */ /* 0x001fe400078ec0ff */
[----:B------:R-:W-:-:S04]  /*a650*/  LOP3.LUT R26, R26, 0xfffffeff, RZ, 0xc0, !PT ;  /* 0xfffffeff1a1a7812 */ /* 0x000fc800078ec0ff */
[----:B------:R-:W0:Y:S02]  /*a660*/  SHFL.IDX PT, R0, R0, RZ, 0x1f ;  /* 0x00001fff00007589 */ /* 0x000e2400000e0000 */
[----:B0-----:R-:W-:-:S13]  /*a670*/  ISETP.NE.AND P0, PT, R0, RZ, PT ;  /* 0x000000ff0000720c */ /* 0x001fda0003f05270 */
[----:B------:R-:W-:Y:S01]  /*a680*/  @P0 BAR.SYNC.DEFER_BLOCKING 0x5, 0x180 ;  /* 0x0146000000000b1d */ /* 0x000fe20000010000 */
[----:B------:R-:W-:Y:S02]  /*a690*/  @P0 MOV R3, 0x400 ;  /* 0x0000040000030802 */ /* 0x000fe40000000f00 */
[----:B------:R-:W-:Y:S02]  /*a6a0*/  @P0 LOP3.LUT R26, R26, 0x100, RZ, 0xfc, !PT ;  /* 0x000001001a1a0812 */ /* 0x000fe400078efcff */
[----:B------:R-:W-:-:S05]  /*a6b0*/  @P0 LEA R2, R2, R3, 0x18 ;  /* 0x0000000302020211 */ /* 0x000fca00078ec0ff */
[----:B------:R-:W0:Y:S02]  /*a6c0*/  @P0 LDS.128 R16, [R2+0x388d0] ;  /* 0x0388d00002100984 */ /* 0x000e240000000c00 */
[----:B0-----:R-:W-:Y:S01]  /*a6d0*/  @P0 R2UR UR40, R19 ;  /* 0x00000000132802ca */ /* 0x001fe200000e0000 */
[----:B------:R-:W-:Y:S06]  /*a6e0*/  @P0 BAR.ARV 0x4, 0x180 ;  /* 0x0106000000000b1d */ /* 0x000fec0000002000 */
[----:B------:R-:W-:Y:S08]  /*a6f0*/  @P0 BRA `(.L_x_266) ;  /* 0x00000008000c0947 */ /* 0x000ff00003800000 */
[----:B------:R-:W0:Y:S01]  /*a700*/  S2R R4, SR_TID.X ;  /* 0x0000000000047919 */ /* 0x000e220000002100 */
[----:B------:R-:W-:Y:S01]  /*a710*/  ULDC UR4, c[0x0][0xc3c] ;  /* 0x00030f0000047ab9 */ /* 0x000fe20000000800 */
[----:B------:R-:W-:Y:S01]  /*a720*/  IMAD.MOV.U32 R0, RZ, RZ, RZ ;  /* 0x000000ffff007224 */ /* 0x000fe200078e00ff */
[----:B------:R-:W1:Y:S01]  /*a730*/  LDC R11, c[0x0][0xc38] ;  /* 0x00030e00ff0b7b82 */ /* 0x000e620000000800 */
[----:B0-----:R-:W-:-:S04]  /*a740*/  LOP3.LUT R5, R4, 0x1f, RZ, 0xc0, !PT ;  /* 0x0000001f04057812 */ /* 0x001fc800078ec0ff */
[----:B------:R-:W-:-:S04]  /*a750*/  ISETP.NE.AND P0, PT, R5, 0x1f, PT ;  /* 0x0000001f0500780c */ /* 0x000fc80003f05270 */
[----:B------:R-:W-:-:S13]  /*a760*/  ISETP.GE.OR P1, PT, R5, UR4, !P0 ;  /* 0x0000000405007c0c */ /* 0x000fda000c726670 */
[----:B------:R-:W0:Y:S02]  /*a770*/  @!P1 LDC.64 R2, c[0x0][0xc80] ;  /* 0x00032000ff029b82 */ /* 0x000e240000000a00 */
[----:B0-----:R-:W-:-:S05]  /*a780*/  @!P1 IMAD.WIDE.U32 R2, R5, 0x4, R2 ;  /* 0x0000000405029825 */ /* 0x001fca00078e0002 */
[----:B------:R-:W2:Y:S01]  /*a790*/  @!P1 LDG.E R0, desc[UR52][R2.64] ;  /* 0x0000003402009981 */ /* 0x000ea2000c1e1900 */
[C---:B------:R-:W-:Y:S01]  /*a7a0*/  ISETP.NE.AND P1, PT, R5.reuse, RZ, PT ;  /* 0x000000ff0500720c */ /* 0x040fe20003f25270 */
[----:B------:R-:W-:Y:S01]  /*a7b0*/  UMOV UR4, URZ ;  /* 0x0000003f00047c82 */ /* 0x000fe20008000000 */
[C---:B------:R-:W-:Y:S01]  /*a7c0*/  ISETP.GE.U32.AND P2, PT, R5.reuse, 0x2, PT ;  /* 0x000000020500780c */ /* 0x040fe20003f46070 */
[----:B------:R-:W-:Y:S01]  /*a7d0*/  IMAD.MOV.U32 R16, RZ, RZ, RZ ;  /* 0x000000ffff107224 */ /* 0x000fe200078e00ff */
[C---:B------:R-:W-:Y:S02]  /*a7e0*/  ISETP.GE.U32.AND P3, PT, R5.reuse, 0x4, PT ;  /* 0x000000040500780c */ /* 0x040fe40003f66070 */
[C---:B------:R-:W-:Y:S02]  /*a7f0*/  ISETP.GE.U32.AND P4, PT, R5.reuse, 0x8, PT ;  /* 0x000000080500780c */ /* 0x040fe40003f86070 */
[----:B------:R-:W-:Y:S01]  /*a800*/  ISETP.GE.U32.AND P5, PT, R5, 0x10, PT ;  /* 0x000000100500780c */ /* 0x000fe20003fa6070 */
[----:B--2---:R-:W0:Y:S02]  /*a810*/  SHFL.UP PT, R4, R0, 0x1, RZ ;  /* 0x0420000000047989 */ /* 0x004e2400000e00ff */
[----:B0-----:R-:W-:-:S05]  /*a820*/  SEL R7, R4, RZ, P1 ;  /* 0x000000ff04077207 */ /* 0x001fca0000800000 */
[----:B------:R-:W-:-:S05]  /*a830*/  IMAD.IADD R7, R0, 0x1, R7 ;  /* 0x0000000100077824 */ /* 0x000fca00078e0207 */
[----:B------:R-:W0:Y:S02]  /*a840*/  SHFL.UP PT, R4, R7, 0x2, RZ ;  /* 0x0440000007047989 */ /* 0x000e2400000e00ff */
        /* <DEDUP_REMOVED lines=10> */
[----:B------:R-:W-:Y:S02]  /*a8f0*/  IMAD.IADD R6, R2, 0x1, R7 ;  /* 0x0000000102067824 */ /* 0x000fe400078e0207 */
[----:B------:R-:W0:Y:S03]  /*a900*/  S2R R7, SR_CTAID.X ;  /* 0x0000000000077919 */ /* 0x000e260000002500 */
[----:B------:R-:W1:Y:S02]  /*a910*/  SHFL.IDX PT, R4, R6, 0x1f, 0x1f ;  /* 0x03e01f0006047f89 */ /* 0x000e6400000e0000 */
[----:B-1----:R-:W-:-:S04]  /*a920*/  IMAD R4, R4, R11, RZ ;  /* 0x0000000b04047224 */ /* 0x002fc800078e02ff */
[----:B------:R-:W-:Y:S01]  /*a930*/  IMAD.MOV.U32 R3, RZ, RZ, R4 ;  /* 0x000000ffff037224 */ /* 0x000fe200078e0004 */
[----:B0-----:R-:W-:-:S13]  /*a940*/  ISETP.GT.AND P6, PT, R4, R7, PT ;  /* 0x000000070400720c */ /* 0x001fda0003fc4270 */
[----:B------:R-:W-:Y:S05]  /*a950*/  @P6 BRA `(.L_x_267) ;  /* 0x0000000000946947 */ /* 0x000fea0003800000 */
[----:B------:R-:W-:Y:S01]  /*a960*/  IMAD.MOV.U32 R4, RZ, RZ, R3 ;  /* 0x000000ffff047224 */ /* 0x000fe200078e0003 */
[----:B------:R-:W-:Y:S01]  /*a970*/  UMOV UR4, URZ ;  /* 0x0000003f00047c82 */ /* 0x000fe20008000000 */
[----:B------:R-:W-:-:S05]  /*a980*/  ULDC UR5, c[0x0][0xc3c] ;  /* 0x00030f0000057ab9 */ /* 0x000fca0000000800 */
.L_x_271:
[----:B------:R-:W-:-:S04]  /*a990*/  UIADD3 UR4, UR4, 0x1f, URZ ;  /* 0x0000001f04047890 */ /* 0x000fc8000fffe03f */
[----:B------:R-:W-:-:S06]  /*a9a0*/  UISETP.GE.AND UP0, UPT, UR4, UR5, UPT ;  /* 0x000000050400728c */ /* 0x000fcc000bf06270 */
[----:B------:R-:W-:-:S13]  /*a9b0*/  PLOP3.LUT P6, PT, PT, PT, UP0, 0x40, 0x0 ;  /* 0x000000000000781c */ /* 0x000fda0003fce808 */
[----:B------:R-:W-:Y:S05]  /*a9c0*/  @!P6 BRA `(.L_x_268) ;  /* 0x00000004002ce947 */ /* 0x000fea0003800000 */
[----:B------:R-:W-:Y:S01]  /*a9d0*/  VIADD R9, R5, UR4 ;  /* 0x0000000405097c36 */ /* 0x000fe20008000000 */
[----:B------:R-:W-:Y:S01]  /*a9e0*/  BSSY B0, `(.L_x_269) ;  /* 0x0000007000007945 */ /* 0x000fe20003800000 */
[----:B------:R-:W-:-:S03]  /*a9f0*/  IMAD.MOV.U32 R0, RZ, RZ, RZ ;  /* 0x000000ffff007224 */ /* 0x000fc600078e00ff */
[----:B------:R-:W-:-:S13]  /*aa00*/  ISETP.GE.OR P6, PT, R9, UR5, !P0 ;  /* 0x0000000509007c0c */ /* 0x000fda000c7c6670 */
[----:B------:R-:W-:Y:S05]  /*aa10*/  @P6 BRA `(.L_x_270) ;  /* 0x00000000000c6947 */ /* 0x000fea0003800000 */
[----:B------:R-:W0:Y:S02]  /*aa20*/  LDC.64 R2, c[0x0][0xc80] ;  /* 0x00032000ff027b82 */ /* 0x000e240000000a00 */
[----:B0-----:R-:W-:-:S05]  /*aa30*/  IMAD.WIDE R2, R9, 0x4, R2 ;  /* 0x0000000409027825 */ /* 0x001fca00078e0202 */
[----:B------:R0:W5:Y:S02]  /*aa40*/  LDG.E R0, desc[UR52][R2.64] ;  /* 0x0000003402007981 */ /* 0x000164000c1e1900 */
.L_x_270:
[----:B------:R-:W-:Y:S05]  /*aa50*/  BSYNC B0 ;  /* 0x0000000000007941 */ /* 0x000fea0003800000 */
.L_x_269:
[----:B0----5:R-:W0:Y:S02]  /*aa60*/  SHFL.UP PT, R2, R0, 0x1, RZ ;  /* 0x0420000000027989 */ /* 0x021e2400000e00ff */
        /* <DEDUP_REMOVED lines=14> */
[----:B------:R-:W0:Y:S03]  /*ab50*/  LDC R11, c[0x0][0xc38] ;  /* 0x00030e00ff0b7b82 */ /* 0x000e260000000800 */
[----:B------:R-:W0:Y:S02]  /*ab60*/  SHFL.IDX PT, R3, R6, 0x1f, 0x1f ;  /* 0x03e01f0006037f89 */ /* 0x000e2400000e0000 */
[----:B0-----:R-:W-:-:S04]  /*ab70*/  IMAD R3, R3, R11, RZ ;  /* 0x0000000b03037224 */ /* 0x001fc800078e02ff */
[----:B------:R-:W-:-:S05]  /*ab80*/  IMAD.IADD R4, R3, 0x1, R4 ;  /* 0x0000000103047824 */ /* 0x000fca00078e0204 */
[----:B------:R-:W-:-:S13]  /*ab90*/  ISETP.GT.AND P6, PT, R4, R7, PT ;  /* 0x000000070400720c */ /* 0x000fda0003fc4270 */
[----:B------:R-:W-:Y:S05]  /*aba0*/  @!P6 BRA `(.L_x_271) ;  /* 0xfffffffc0078e947 */ /* 0x000fea000383ffff */
.L_x_267:
[----:B------:R-:W-:-:S04]  /*abb0*/  IMAD.IADD R8, R4, 0x1, -R3 ;  /* 0x0000000104087824 */ /* 0x000fc800078e0a03 */
[----:B------:R-:W-:-:S05]  /*abc0*/  IMAD R2, R6, R11, R8 ;  /* 0x0000000b06027224 */ /* 0x000fca00078e0208 */
[----:B------:R-:W-:-:S13]  /*abd0*/  ISETP.GT.AND P0, PT, R2, R7, PT ;  /* 0x000000070200720c */ /* 0x000fda0003f04270 */
[----:B------:R-:W-:Y:S02]  /*abe0*/  VOTEU.ANY UR5, UPT, !P0 ;  /* 0x0000000000057886 */ /* 0x000fe400040e0100 */
[----:B------:R-:W-:Y:S02]  /*abf0*/  UPOPC UR40, UR5 ;  /* 0x00000005002872bf */ /* 0x000fe40008000000 */
[----:B------:R-:W-:-:S04]  /*ac00*/  ISETP.NE.AND P0, PT, RZ, UR5, PT ;  /* 0x00000005ff007c0c */ /* 0x000fc8000bf05270 */
[----:B------:R-:W-:-:S05]  /*ac10*/  IMAD.U32 R13, RZ, RZ, UR40 ;  /* 0x00000028ff0d7e24 */ /* 0x000fca000f8e00ff */
[----:B------:R-:W0:Y:S02]  /*ac20*/  SHFL.IDX PT, R10, R0, R13, 0x1f ;  /* 0x00001f0d000a7589 */ /* 0x000e2400000e0000 */
[----:B0-----:R-:W-:-:S04]  /*ac30*/  IABS R9, R10 ;  /* 0x0000000a00097213 */ /* 0x001fc80000000000 */
[----:B------:R-:W0:Y:S08]  /*ac40*/  I2F.RP R4, R9 ;  /* 0x0000000900047306 */ /* 0x000e300000209400 */
[----:B0-----:R-:W0:Y:S02]  /*ac50*/  MUFU.RCP R4, R4 ;  /* 0x0000000400047308 */ /* 0x001e240000001000 */
[----:B0-----:R-:W-:-:S06]  /*ac60*/  VIADD R2, R4, 0xffffffe ;  /* 0x0ffffffe04027836 */ /* 0x001fcc0000000000 */
[----:B------:R0:W1:Y:S01]  /*ac70*/  F2I.FTZ.U32.TRUNC.NTZ R3, R2 ;  /* 0x0000000200037305 */ /* 0x000062000021f000 */
[----:B------:R-:W-:Y:S05]  /*ac80*/  @!P0 BRA `(.L_x_272) ;  /* 0x00000000000c8947 */ /* 0x000fea0003800000 */
[----:B------:R-:W-:-:S06]  /*ac90*/  UIADD3 UR5, UR40, -0x1, URZ ;  /* 0xffffffff28057890 */ /* 0x000fcc000fffe03f */
[----:B------:R-:W-:-:S05]  /*aca0*/  IMAD.U32 R13, RZ, RZ, UR5 ;  /* 0x00000005ff0d7e24 */ /* 0x000fca000f8e00ff */
[----:B------:R2:W3:Y:S02]  /*acb0*/  SHFL.IDX PT, R16, R6, R13, 0x1f ;  /* 0x00001f0d06107589 */ /* 0x0004e400000e0000 */
.L_x_272:
[----:B---3--:R-:W-:Y:S01]  /*acc0*/  IMAD R16, R16, R11, R8 ;  /* 0x0000000b10107224 */ /* 0x008fe200078e0208 */
[----:B0-----:R-:W-:Y:S01]  /*acd0*/  IABS R2, R10 ;  /* 0x0000000a00027213 */ /* 0x001fe20000000000 */
[----:B-1----:R-:W-:Y:S01]  /*ace0*/  IMAD.MOV R0, RZ, RZ, -R3 ;  /* 0x000000ffff007224 */ /* 0x002fe200078e0a03 */
[----:B------:R-:W-:Y:S01]  /*acf0*/  UIADD3 UR40, UR40, UR4, URZ ;  /* 0x0000000428287290 */ /* 0x000fe2000fffe03f */
[----:B------:R-:W-:Y:S02]  /*ad00*/  IMAD.IADD R11, R7, 0x1, -R16 ;  /* 0x00000001070b7824 */ /* 0x000fe400078e0a10 */
[----:B------:R-:W-:Y:S02]  /*ad10*/  IMAD.MOV R4, RZ, RZ, -R2 ;  /* 0x000000ffff047224 */ /* 0x000fe400078e0a02 */
[----:B------:R-:W-:Y:S01]  /*ad20*/  IMAD R7, R0, R9, RZ ;  /* 0x0000000900077224 */ /* 0x000fe200078e02ff */
[----:B------:R-:W-:Y:S01]  /*ad30*/  IABS R0, R11 ;  /* 0x0000000b00007213 */ /* 0x000fe20000000000 */
[----:B------:R-:W-:-:S04]  /*ad40*/  IMAD.MOV.U32 R2, RZ, RZ, RZ ;  /* 0x000000ffff027224 */ /* 0x000fc800078e00ff */
[----:B------:R-:W-:-:S04]  /*ad50*/  IMAD.HI.U32 R2, R3, R7, R2 ;  /* 0x0000000703027227 */ /* 0x000fc800078e0002 */
[----:B------:R-:W-:Y:S02]  /*ad60*/  IMAD.MOV.U32 R3, RZ, RZ, R0 ;  /* 0x000000ffff037224 */ /* 0x000fe400078e0000 */
[----:B------:R-:W-:Y:S02]  /*ad70*/  IMAD.MOV.U32 R0, RZ, RZ, R4 ;  /* 0x000000ffff007224 */ /* 0x000fe400078e0004 */
[----:B------:R-:W-:-:S04]  /*ad80*/  IMAD.HI.U32 R2, R2, R3, RZ ;  /* 0x0000000302027227 */ /* 0x000fc800078e00ff */
[----:B------:R-:W-:-:S05]  /*ad90*/  IMAD R0, R2, R0, R3 ;  /* 0x0000000002007224 */ /* 0x000fca00078e0203 */
[----:B------:R-:W-:-:S13]  /*ada0*/  ISETP.GT.U32.AND P1, PT, R9, R0, PT ;  /* 0x000000000900720c */ /* 0x000fda0003f24070 */
[----:B------:R-:W-:Y:S02]  /*adb0*/  @!P1 IMAD.IADD R0, R0, 0x1, -R9 ;  /* 0x0000000100009824 */ /* 0x000fe400078e0a09 */
[----:B------:R-:W-:Y:S01]  /*adc0*/  @!P1 VIADD R2, R2, 0x1 ;  /* 0x0000000102029836 */ /* 0x000fe20000000000 */
[----:B------:R-:W-:Y:S02]  /*add0*/  ISETP.NE.AND P1, PT, R10, RZ, PT ;  /* 0x000000ff0a00720c */ /* 0x000fe40003f25270 */
[----:B------:R-:W-:Y:S02]  /*ade0*/  ISETP.GE.U32.AND P0, PT, R0, R9, PT ;  /* 0x000000090000720c */ /* 0x000fe40003f06070 */
[----:B------:R-:W-:-:S04]  /*adf0*/  LOP3.LUT R0, R11, R10, RZ, 0x3c, !PT ;  /* 0x0000000a0b007212 */ /* 0x000fc800078e3cff */
[----:B------:R-:W-:-:S07]  /*ae00*/  ISETP.GE.AND P2, PT, R0, RZ, PT ;  /* 0x000000ff0000720c */ /* 0x000fce0003f46270 */
[----:B------:R-:W-:-:S06]  /*ae10*/  @P0 VIADD R2, R2, 0x1 ;  /* 0x0000000102020836 */ /* 0x000fcc0000000000 */
[----:B------:R-:W-:Y:S01]  /*ae20*/  @!P2 IMAD.MOV R2, RZ, RZ, -R2 ;  /* 0x000000ffff02a224 */ /* 0x000fe200078e0a02 */
[----:B------:R-:W-:-:S05]  /*ae30*/  @!P1 LOP3.LUT R2, RZ, R10, RZ, 0x33, !PT ;  /* 0x0000000aff029212 */ /* 0x000fca00078e33ff */
[--C-:B------:R-:W-:Y:S02]  /*ae40*/  IMAD.MOV R17, RZ, RZ, -R2.reuse ;  /* 0x000000ffff117224 */ /* 0x100fe400078e0a02 */
[----:B------:R-:W-:Y:S02]  /*ae50*/  IMAD.MOV.U32 R18, RZ, RZ, R2 ;  /* 0x000000ffff127224 */ /* 0x000fe400078e0002 */
[----:B------:R-:W-:Y:S01]  /*ae60*/  IMAD R17, R10, R17, R11 ;  /* 0x000000110a117224 */ /* 0x000fe200078e020b */
[----:B------:R-:W-:Y:S06]  /*ae70*/  BRA `(.L_x_273) ;  /* 0x0000000000107947 */ /* 0x000fec0003800000 */
.L_x_268:
[----:B------:R-:W-:Y:S01]  /*ae80*/  IMAD.MOV.U32 R16, RZ, RZ, R7 ;  /* 0x000000ffff107224 */ /* 0x000fe200078e0007 */
[----:B------:R-:W-:Y:S01]  /*ae90*/  ULDC UR40, c[0x0][0xc3c] ;  /* 0x00030f0000287ab9 */ /* 0x000fe20000000800 */
[----:B------:R-:W-:Y:S02]  /*aea0*/  IMAD.MOV.U32 R17, RZ, RZ, RZ ;  /* 0x000000ffff117224 */ /* 0x000fe400078e00ff */
[----:B------:R-:W-:-:S07]  /*aeb0*/  IMAD.MOV.U32 R18, RZ, RZ, RZ ;  /* 0x000000ffff127224 */ /* 0x000fce00078e00ff */
.L_x_273:
[----:B------:R-:W-:Y:S01]  /*aec0*/  ISETP.NE.AND P0, PT, R5, RZ, PT ;  /* 0x000000ff0500720c */ /* 0x000fe20003f05270 */
[----:B------:R-:W-:-:S12]  /*aed0*/  IMAD.U32 R19, RZ, RZ, UR40 ;  /* 0x00000028ff137e24 */ /* 0x000fd8000f8e00ff */
[----:B------:R-:W0:Y:S01]  /*aee0*/  @!P0 S2R R3, SR_CgaCtaId ;  /* 0x0000000000038919 */ /* 0x000e220000008800 */
[----:B------:R-:W-:-:S04]  /*aef0*/  @!P0 MOV R0, 0x400 ;  /* 0x0000040000008802 */ /* 0x000fc80000000f00 */
[----:B0-----:R-:W-:-:S05]  /*af00*/  @!P0 LEA R0, R3, R0, 0x18 ;  /* 0x0000000003008211 */ /* 0x001fca00078ec0ff */
[----:B------:R0:W-:Y:S01]  /*af10*/  @!P0 STS.128 [R0+0x388d0], R16 ;  /* 0x0388d01000008388 */ /* 0x0001e20000000c00 */
[----:B------:R-:W-:Y:S06]  /*af20*/  BAR.ARV 0x5, 0x180 ;  /* 0x0146000000007b1d */ /* 0x000fec0000002000 */
.L_x_266:
[----:B------:R-:W-:Y:S01]  /*af30*/  ULDC UR4, c[0x0][0xc3c] ;  /* 0x00030f0000047ab9 */ /* 0x000fe20000000800 */
[----:B------:R1:W-:Y:S01]  /*af40*/  STL [R1+0xc], RZ ;  /* 0x00000cff01007387 */ /* 0x0003e20000100800 */
[----:B------:R-:W-:Y:S01]  /*af50*/  UISETP.GE.AND UP0, UPT, UR40, UR4, UPT ;  /* 0x000000042800728c */ /* 0x000fe2000bf06270 */
[----:B------:R-:W-:Y:S02]  /*af60*/  IMAD.MOV.U32 R29, RZ, RZ, 0x1 ;  /* 0x00000001ff1d7424 */ /* 0x000fe400078e00ff */
[----:B------:R-:W-:-:S03]  /*af70*/  IMAD.MOV.U32 R25, RZ, RZ, RZ ;  /* 0x000000ffff197224 */ /* 0x000fc600078e00ff */
[----:B------:R-:W-:-:S13]  /*af80*/  PLOP3.LUT P0, PT, PT, PT, UP0, 0x80, 0x0 ;  /* 0x000000000000781c */ /* 0x000fda0003f0f008 */
[----:B-1----:R-:W-:Y:S05]  /*af90*/  @P0 BRA `(.L_x_274) ;  /* 0x0000005c00680947 */ /* 0x002fea0003800000 */
[----:B------:R-:W1:Y:S01]  /*afa0*/  S2R R8, SR_TID.X ;  /* 0x0000000000087919 */ /* 0x000e620000002100 */
[----:B------:R-:W3:Y:S01]  /*afb0*/  S2UR UR4, SR_CgaCtaId ;  /* 0x00000000000479c3 */ /* 0x000ee20000008800 */
[----:B------:R-:W-:Y:S01]  /*afc0*/  IMAD.MOV.U32 R34, RZ, RZ, 0x40 ;  /* 0x00000040ff227424 */ /* 0x000fe200078e00ff */
[----:B------:R-:W-:Y:S01]  /*afd0*/  ULOP3.LUT UR46, UR36, 0x2, URZ, 0xfc, !UPT ;  /* 0x00000002242e7892 */ /* 0x000fe2000f8efc3f */
[----:B------:R4:W-:Y:S01]  /*afe0*/  STL [R1+0xc], RZ ;  /* 0x00000cff01007387 */ /* 0x0009e20000100800 */
[----:B------:R-:W-:Y:S01]  /*aff0*/  IMAD.MOV.U32 R35, RZ, RZ, 0x20 ;  /* 0x00000020ff237424 */ /* 0x000fe200078e00ff */
[----:B------:R-:W-:Y:S01]  /*b000*/  ULOP3.LUT UR48, UR36, 0x1, URZ, 0xfc, !UPT ;  /* 0x0000000124307892 */ /* 0x000fe2000f8efc3f */
[----:B------:R-:W-:Y:S01]  /*b010*/  IMAD.MOV.U32 R29, RZ, RZ, 0x1 ;  /* 0x00000001ff1d7424 */ /* 0x000fe200078e00ff */
[----:B------:R-:W-:Y:S01]  /*b020*/  ULDC UR49, c[0x0][0xc] ;  /* 0x0000030000317ab9 */ /* 0x000fe20000000800 */
[----:B------:R-:W-:Y:S02]  /*b030*/  IMAD.MOV.U32 R25, RZ, RZ, RZ ;  /* 0x000000ffff197224 */ /* 0x000fe400078e00ff */
[----:B---3--:R-:W-:-:S02]  /*b040*/  IMAD.U32 R33, RZ, RZ, UR4 ;  /* 0x00000004ff217e24 */ /* 0x008fc4000f8e00ff */
[C---:B-1----:R-:W-:Y:S01]  /*b050*/  IMAD.SHL.U32 R22, R8.reuse, 0x80, RZ ;  /* 0x0000008008167824 */ /* 0x042fe200078e00ff */
[C---:B--2---:R-:W-:Y:S01]  /*b060*/  LOP3.LUT R6, R8.reuse, 0x7f, RZ, 0xc0, !PT ;  /* 0x0000007f08067812 */ /* 0x044fe200078ec0ff */
[C---:B------:R-:W-:Y:S01]  /*b070*/  IMAD.SHL.U32 R5, R8.reuse, 0x10, RZ ;  /* 0x0000001008057824 */ /* 0x040fe200078e00ff */
[C---:B------:R-:W-:Y:S01]  /*b080*/  R2P PR, R8.reuse, 0x6 ;  /* 0x0000000608007804 */ /* 0x040fe20000000000 */
[----:B------:R-:W-:Y:S01]  /*b090*/  IMAD.SHL.U32 R9, R8, 0x2, RZ ;  /* 0x0000000208097824 */ /* 0x000fe200078e00ff */
[----:B0-----:R-:W-:Y:S02]  /*b0a0*/  SHF.R.U32.HI R0, RZ, 0x5, R6 ;  /* 0x00000005ff007819 */ /* 0x001fe40000011606 */
[C---:B------:R-:W-:Y:S02]  /*b0b0*/  LOP3.LUT R7, R22.reuse, 0x400, RZ, 0xc0, !PT ;  /* 0x0000040016077812 */ /* 0x040fe400078ec0ff */
[----:B------:R-:W-:Y:S02]  /*b0c0*/  LOP3.LUT R3, R22, 0x380, RZ, 0xc0, !PT ;  /* 0x0000038016037812 */ /* 0x000fe400078ec0ff */
[----:B------:R-:W-:Y:S01]  /*b0d0*/  LOP3.LUT R4, R5, 0x3f0, RZ, 0xc0, !PT ;  /* 0x000003f005047812 */ /* 0x000fe200078ec0ff */
[C---:B------:R-:W-:Y:S01]  /*b0e0*/  IMAD R7, R0.reuse, 0x800, R7 ;  /* 0x0000080000077824 */ /* 0x040fe200078e0207 */
[----:B------:R-:W-:Y:S01]  /*b0f0*/  LOP3.LUT R2, R3, 0x10, R8, 0xf8, !PT ;  /* 0x0000001003027812 */ /* 0x000fe200078ef808 */
[----:B------:R-:W-:Y:S01]  /*b100*/  IMAD R0, R0, 0x10, R3 ;  /* 0x0000001000007824 */ /* 0x000fe200078e0203 */
[----:B------:R-:W-:-:S02]  /*b110*/  LOP3.LUT R4, R4, 0x70, R9, 0x78, !PT ;  /* 0x0000007004047812 */ /* 0x000fc400078e7809 */
[--C-:B------:R-:W-:Y:S02]  /*b120*/  LOP3.LUT R2, R2, 0x70, R5.reuse, 0x78, !PT ;  /* 0x0000007002027812 */ /* 0x100fe400078e7805 */
[--C-:B------:R-:W-:Y:S02]  /*b130*/  LOP3.LUT R3, R0, 0x70, R5.reuse, 0x78, !PT ;  /* 0x0000007000037812 */ /* 0x100fe400078e7805 */
[----:B------:R-:W-:Y:S01]  /*b140*/  MOV R0, 0x400 ;  /* 0x0000040000007802 */ /* 0x000fe20000000f00 */
[----:B------:R-:W-:Y:S01]  /*b150*/  IMAD.IADD R27, R7, 0x1, R2 ;  /* 0x00000001071b7824 */ /* 0x000fe200078e0202 */
[----:B------:R-:W-:Y:S02]  /*b160*/  SHF.R.U32.HI R2, RZ, 0x3, R6 ;  /* 0x00000003ff027819 */ /* 0x000fe40000011606 */
[----:B------:R-:W-:Y:S02]  /*b170*/  LEA R23, R33, R0, 0x18 ;  /* 0x0000000021177211 */ /* 0x000fe400078ec0ff */
[----:B------:R-:W-:-:S02]  /*b180*/  LOP3.LUT R37, R4, 0x400, R5, 0xf8, !PT ;  /* 0x0000040004257812 */ /* 0x000fc400078ef805 */
[----:B------:R-:W-:Y:S02]  /*b190*/  LOP3.LUT R22, R3, 0xc00, R22, 0xf8, !PT ;  /* 0x00000c0003167812 */ /* 0x000fe400078ef816 */
[----:B------:R-:W-:Y:S02]  /*b1a0*/  SEL R34, R34, 0xffffffc0, !P2 ;  /* 0xffffffc022227807 */ /* 0x000fe40005000000 */
[----:B------:R-:W-:Y:S01]  /*b1b0*/  LOP3.LUT R0, R2, 0x70, R5, 0xf8, !PT ;  /* 0x0000007002007812 */ /* 0x000fe200078ef805 */
[----:B------:R-:W-:Y:S01]  /*b1c0*/  IMAD.IADD R2, R23, 0x1, R37 ;  /* 0x0000000117027824 */ /* 0x000fe200078e0225 */
[----:B------:R-:W-:Y:S01]  /*b1d0*/  SEL R35, R35, 0xffffffe0, !P1 ;  /* 0xffffffe023237807 */ /* 0x000fe20004800000 */
[C---:B------:R-:W-:Y:S01]  /*b1e0*/  IMAD.IADD R0, R34.reuse, 0x1, R22 ;  /* 0x0000000122007824 */ /* 0x040fe200078e0216 */
[----:B------:R-:W-:Y:S02]  /*b1f0*/  LOP3.LUT R28, R5, 0x70, RZ, 0xc0, !PT ;  /* 0x00000070051c7812 */ /* 0x000fe400078ec0ff */
[----:B------:R4:W-:Y:S01]  /*b200*/  STL [R1+0x4], R2 ;  /* 0x0000040201007387 */ /* 0x0009e20000100800 */
[----:B------:R-:W-:Y:S01]  /*b210*/  IMAD.IADD R36, R34, 0x1, R35 ;  /* 0x0000000122247824 */ /* 0x000fe200078e0223 */
[----:B------:R-:W-:-:S02]  /*b220*/  LOP3.LUT R3, R28, 0x80, RZ, 0xfc, !PT ;  /* 0x000000801c037812 */ /* 0x000fc400078efcff */
[----:B------:R4:W-:Y:S05]  /*b230*/  STL [R1], R0 ;  /* 0x0000000001007387 */ /* 0x0009ea0000100800 */
.L_x_349:
[----:B------:R-:W-:Y:S01]  /*b240*/  ULDC.64 UR4, c[0x0][0xc88] ;  /* 0x0003220000047ab9 */ /* 0x000fe20000000a00 */
[----:B------:R-:W-:Y:S01]  /*b250*/  ULDC.64 UR6, c[0x0][0xa18] ;  /* 0x0002860000067ab9 */ /* 0x000fe20000000a00 */
[----:B------:R-:W-:Y:S01]  /*b260*/  UIMAD.WIDE UR4, UR40, 0x4, UR4 ;  /* 0x00000004280478a5 */ /* 0x000fe2000f8e0204 */
[----:B------:R-:W-:-:S05]  /*b270*/  ULDC.64 UR8, c[0x0][0xa00] ;  /* 0x0002800000087ab9 */ /* 0x000fca0000000a00 */
[----:B-1--4-:R-:W-:Y:S02]  /*b280*/  IMAD.U32 R2, RZ, RZ, UR4 ;  /* 0x00000004ff027e24 */ /* 0x012fe4000f8e00ff */
[----:B------:R-:W-:Y:S01]  /*b290*/  IMAD.U32 R3, RZ, RZ, UR5 ;  /* 0x00000005ff037e24 */ /* 0x000fe2000f8e00ff */
[----:B------:R-:W-:-:S04]  /*b2a0*/  ULDC.64 UR4, c[0x0][0xa28] ;  /* 0x00028a0000047ab9 */ /* 0x000fc80000000a00 */
[----:B--2---:R-:W2:Y:S01]  /*b2b0*/  LDG.E R2, desc[UR52][R2.64] ;  /* 0x0000003402027981 */ /* 0x004ea2000c1e1900 */
[----:B------:R-:W-:Y:S02]  /*b2c0*/  UISETP.NE.U32.AND UP1, UPT, UR4, URZ, UPT ;  /* 0x0000003f0400728c */ /* 0x000fe4000bf25070 */
[----:B------:R-:W-:Y:S02]  /*b2d0*/  UISETP.NE.U32.AND UP0, UPT, UR6, URZ, UPT ;  /* 0x0000003f0600728c */ /* 0x000fe4000bf05070 */
[----:B------:R-:W-:Y:S02]  /*b2e0*/  UISETP.NE.AND.EX UP2, UPT, UR5, URZ, UPT, UP1 ;  /* 0x0000003f0500728c */ /* 0x000fe4000bf45310 */
[----:B------:R-:W-:Y:S02]  /*b2f0*/  UISETP.NE.AND.EX UP0, UPT, UR7, URZ, UPT, UP0 ;  /* 0x0000003f0700728c */ /* 0x000fe4000bf05300 */
[----:B------:R-:W-:Y:S02]  /*b300*/  UISETP.NE.U32.AND UP1, UPT, UR8, URZ, UPT ;  /* 0x0000003f0800728c */ /* 0x000fe4000bf25070 */
[----:B------:R-:W-:-:S02]  /*b310*/  PLOP3.LUT P0, PT, PT, PT, UP2, 0x80, 0x0 ;  /* 0x000000000000781c */ /* 0x000fc40003f0f028 */
[----:B------:R-:W-:Y:S01]  /*b320*/  PLOP3.LUT P1, PT, PT, PT, UP0, 0x80, 0x0 ;  /* 0x000000000000781c */ /* 0x000fe20003f2f008 */
[----:B------:R-:W-:Y:S01]  /*b330*/  UISETP.NE.AND.EX UP5, UPT, UR9, URZ, UPT, UP1 ;  /* 0x0000003f0900728c */ /* 0x000fe2000bfa5310 */
[----:B------:R-:W-:-:S03]  /*b340*/  IMAD.MOV.U32 R19, RZ, RZ, RZ ;  /* 0x000000ffff137224 */ /* 0x000fc600078e00ff */
[----:B------:R-:W-:Y:S02]  /*b350*/  UP2UR UR47, UPR, URZ, 0x20 ;  /* 0x000000203f2f7883 */ /* 0x000fe40008000000 */
[----:B------:R-:W-:Y:S02]  /*b360*/  PLOP3.LUT P2, PT, PT, PT, UP5, 0x80, 0x0 ;  /* 0x000000000000781c */ /* 0x000fe40003f4f058 */
[----:B--2---:R-:W-:-:S13]  /*b370*/  R2UR UR44, R2 ;  /* 0x00000000022c72ca */ /* 0x004fda00000e0000 */
[----:B------:R-:W-:Y:S02]  /*b380*/  USHF.R.S32.HI UR45, URZ, 0x1f, UR44 ;  /* 0x0000001f3f2d7899 */ /* 0x000fe4000801142c */
[----:B------:R-:W-:Y:S02]  /*b390*/  @UP2 ULEA UR4, UP3, UR44, UR4, 0x2 ;  /* 0x000000042c042291 */ /* 0x000fe4000f86103f */
[----:B------:R-:W-:Y:S02]  /*b3a0*/  USHF.L.U32 UR38, UR44, 0x2, URZ ;  /* 0x000000022c267899 */ /* 0x000fe4000800063f */
[----:B------:R-:W-:Y:S02]  /*b3b0*/  @UP2 ULEA.HI.X UR5, UR44, UR5, UR45, 0x2, UP3 ;  /* 0x000000052c052291 */ /* 0x000fe400098f142d */
[----:B------:R-:W-:Y:S01]  /*b3c0*/  USHF.L.U64.HI UR39, UR44, 0x2, UR45 ;  /* 0x000000022c277899 */ /* 0x000fe2000801022d */
[----:B------:R-:W-:Y:S01]  /*b3d0*/  IMAD.U32 R2, RZ, RZ, UR4 ;  /* 0x00000004ff027e24 */ /* 0x000fe2000f8e00ff */
[----:B------:R-:W-:-:S02]  /*b3e0*/  @UP0 UIADD3 UR6, UP4, UR38, UR6, URZ ;  /* 0x0000000626060290 */ /* 0x000fc4000ff9e03f */
[----:B------:R-:W-:Y:S02]  /*b3f0*/  IMAD.U32 R3, RZ, RZ, UR5 ;  /* 0x00000005ff037e24 */ /* 0x000fe4000f8e00ff */
[----:B------:R-:W-:Y:S02]  /*b400*/  @UP0 UIADD3.X UR7, UR39, UR7, URZ, UP4, !UPT ;  /* 0x0000000727070290 */ /* 0x000fe4000a7fe43f */
[----:B------:R-:W-:Y:S01]  /*b410*/  UIADD3 UR8, UP0, UR38, UR8, URZ ;  /* 0x0000000826087290 */ /* 0x000fe2000ff1e03f */
[----:B0-----:R0:W5:Y:S03]  /*b420*/  @P0 LDG.E R0, desc[UR52][R2.64] ;  /* 0x0000003402000981 */ /* 0x001166000c1e1900 */
[----:B------:R-:W-:Y:S01]  /*b430*/  UIADD3.X UR4, UR39, UR9, URZ, UP0, !UPT ;  /* 0x0000000927047290 */ /* 0x000fe200087fe43f */
[----:B0-----:R-:W-:Y:S02]  /*b440*/  IMAD.U32 R2, RZ, RZ, UR6 ;  /* 0x00000006ff027e24 */ /* 0x001fe4000f8e00ff */
[----:B------:R-:W-:-:S05]  /*b450*/  IMAD.U32 R3, RZ, RZ, UR7 ;  /* 0x00000007ff037e24 */ /* 0x000fca000f8e00ff */
[----:B------:R0:W2:Y:S02]  /*b460*/  @P1 LDG.E R4, desc[UR52][R2.64] ;  /* 0x0000003402041981 */ /* 0x0000a4000c1e1900 */
[----:B0-----:R-:W-:Y:S02]  /*b470*/  IMAD.U32 R2, RZ, RZ, UR8 ;  /* 0x00000008ff027e24 */ /* 0x001fe4000f8e00ff */
[----:B------:R-:W-:-:S05]  /*b480*/  IMAD.U32 R3, RZ, RZ, UR4 ;  /* 0x00000004ff037e24 */ /* 0x000fca000f8e00ff */
[----:B------:R0:W5:Y:S01]  /*b490*/  @P2 LDG.E R19, desc[UR52][R2.64] ;  /* 0x0000003402132981 */ /* 0x000162000c1e1900 */
[----:B--2---:R-:W-:Y:S01]  /*b4a0*/  @P1 R2UR UR41, R4 ;  /* 0x00000000042912ca */ /* 0x004fe200000e0000 */
[----:B0-----:R-:W-:-:S14]  /*b4b0*/  @P1 BRA `(.L_x_275) ;  /* 0x0000000000241947 */ /* 0x001fdc0003800000 */
[----:B------:R-:W-:Y:S01]  /*b4c0*/  UISETP.NE.AND UP0, UPT, UR47, URZ, UPT ;  /* 0x0000003f2f00728c */ /* 0x000fe2000bf05270 */
[----:B------:R-:W-:-:S05]  /*b4d0*/  ULDC UR41, c[0x0][0x288] ;  /* 0x0000a20000297ab9 */ /* 0x000fca0000000800 */
[----:B------:R-:W-:-:S13]  /*b4e0*/  PLOP3.LUT P1, PT, PT, PT, UP0, 0x40, 0x0 ;  /* 0x000000000000781c */ /* 0x000fda0003f2e808 */
[----:B------:R-:W-:Y:S05]  /*b4f0*/  @P1 BRA `(.L_x_275) ;  /* 0x0000000000141947 */ /* 0x000fea0003800000 */
[----:B------:R-:W2:Y:S04]  /*b500*/  LDG.E R5, desc[UR52][R2.64] ;  /* 0x0000003402057981 */ /* 0x000ea8000c1e1900 */
[----:B------:R-:W3:Y:S01]  /*b510*/  LDG.E R4, desc[UR52][R2.64+0x4] ;  /* 0x0000043402047981 */ /* 0x000ee2000c1e1900 */
[----:B--2---:R-:W-:Y:S02]  /*b520*/  R2UR UR4, R5 ;  /* 0x00000000050472ca */ /* 0x004fe400000e0000 */
[----:B---3--:R-:W-:-:S13]  /*b530*/  R2UR UR41, R4 ;  /* 0x00000000042972ca */ /* 0x008fda00000e0000 */
[----:B------:R-:W-:-:S12]  /*b540*/  UIADD3 UR41, -UR4, UR41, URZ ;  /* 0x0000002904297290 */ /* 0x000fd8000fffe13f */
.L_x_275:
[----:B------:R-:W-:Y:S01]  /*b550*/  UMOV UR37, URZ ;  /* 0x0000003f00257c82 */ /* 0x000fe20008000000 */
[----:B------:R-:W-:Y:S01]  /*b560*/  ULDC.64 UR6, c[0x0][0xa20] ;  /* 0x0002880000067ab9 */ /* 0x000fe20000000a00 */
[----:B-----5:R-:W-:Y:S01]  /*b570*/  @P0 R2UR UR37, R0 ;  /* 0x00000000002502ca */ /* 0x020fe200000e0000 */
[----:B------:R-:W-:Y:S01]  /*b580*/  ULDC.64 UR4, c[0x0][0x418] ;  /* 0x0001060000047ab9 */ /* 0x000fe20000000a00 */
[----:B------:R-:W-:Y:S01]  /*b590*/  ISETP.NE.U32.AND P0, PT, RZ, UR6, PT ;  /* 0x00000006ff007c0c */ /* 0x000fe2000bf05070 */
[----:B------:R-:W-:Y:S01]  /*b5a0*/  UISETP.NE.U32.AND UP0, UPT, UR4, URZ, UPT ;  /* 0x0000003f0400728c */ /* 0x000fe2000bf05070 */
[----:B------:R-:W-:Y:S01]  /*b5b0*/  IMAD.U32 R30, RZ, RZ, UR44 ;  /* 0x0000002cff1e7e24 */ /* 0x000fe2000f8e00ff */
[----:B------:R-:W-:Y:S01]  /*b5c0*/  ULDC UR42, c[0x0][0x2f0] ;  /* 0x0000bc00002a7ab9 */ /* 0x000fe20000000800 */
[----:B------:R-:W-:Y:S01]  /*b5d0*/  ISETP.NE.AND.EX P0, PT, RZ, UR7, PT, P0 ;  /* 0x00000007ff007c0c */ /* 0x000fe2000bf05300 */
[----:B------:R-:W-:Y:S01]  /*b5e0*/  UISETP.NE.AND.EX UP0, UPT, UR5, URZ, UPT, UP0 ;  /* 0x0000003f0500728c */ /* 0x000fe2000bf05300 */
[----:B------:R-:W-:-:S03]  /*b5f0*/  ULDC UR4, c[0x0][0x424] ;  /* 0x0001090000047ab9 */ /* 0x000fc60000000800 */
[----:B------:R-:W-:-:S04]  /*b600*/  USEL UR4, UR4, 0x1, UP0 ;  /* 0x0000000104047887 */ /* 0x000fc80008000000 */
[----:B------:R-:W-:-:S04]  /*b610*/  UIMAD UR42, UR4, UR42, URZ ;  /* 0x0000002a042a72a4 */ /* 0x000fc8000f8e023f */
[----:B------:R-:W-:Y:S08]  /*b620*/  @!P0 BRA `(.L_x_276) ;  /* 0x00000000001c8947 */ /* 0x000ff00003800000 */
[----:B------:R-:W-:-:S04]  /*b630*/  UIADD3 UR4, UP0, UR38, UR6, URZ ;  /* 0x0000000626047290 */ /* 0x000fc8000ff1e03f */
[----:B------:R-:W-:Y:S02]  /*b640*/  UIADD3.X UR5, UR39, UR7, URZ, UP0, !UPT ;  /* 0x0000000727057290 */ /* 0x000fe400087fe43f */
[----:B------:R-:W-:-:S04]  /*b650*/  IMAD.U32 R2, RZ, RZ, UR4 ;  /* 0x00000004ff027e24 */ /* 0x000fc8000f8e00ff */
[----:B------:R-:W-:-:S05]  /*b660*/  IMAD.U32 R3, RZ, RZ, UR5 ;  /* 0x00000005ff037e24 */ /* 0x000fca000f8e00ff */
[----:B------:R-:W2:Y:S02]  /*b670*/  LDG.E R2, desc[UR52][R2.64] ;  /* 0x0000003402027981 */ /* 0x000ea4000c1e1900 */
[----:B--2---:R-:W-:Y:S01]  /*b680*/  R2UR UR42, R2 ;  /* 0x00000000022a72ca */ /* 0x004fe200000e0000 */
[----:B------:R-:W-:-:S14]  /*b690*/  BRA `(.L_x_277) ;  /* 0x00000000002c7947 */ /* 0x000fdc0003800000 */
.L_x_276:
[----:B------:R-:W-:Y:S02]  /*b6a0*/  ULDC.64 UR4, c[0x0][0xa08] ;  /* 0x0002820000047ab9 */ /* 0x000fe40000000a00 */
[----:B------:R-:W-:-:S04]  /*b6b0*/  ISETP.NE.U32.AND P0, PT, RZ, UR4, PT ;  /* 0x00000004ff007c0c */ /* 0x000fc8000bf05070 */
[----:B------:R-:W-:-:S13]  /*b6c0*/  ISETP.NE.AND.EX P0, PT, RZ, UR5, PT, P0 ;  /* 0x00000005ff007c0c */ /* 0x000fda000bf05300 */
[----:B------:R-:W-:Y:S05]  /*b6d0*/  @!P0 BRA `(.L_x_277) ;  /* 0x00000000001c8947 */ /* 0x000fea0003800000 */
[----:B------:R-:W0:Y:S02]  /*b6e0*/  LDC.64 R2, c[0x0][0xa08] ;  /* 0x00028200ff027b82 */ /* 0x000e240000000a00 */
[----:B0-----:R-:W-:-:S05]  /*b6f0*/  IMAD.WIDE R2, R30, 0x4, R2 ;  /* 0x000000041e027825 */ /* 0x001fca00078e0202 */
[----:B------:R-:W2:Y:S04]  /*b700*/  LDG.E R4, desc[UR52][R2.64] ;  /* 0x0000003402047981 */ /* 0x000ea8000c1e1900 */
[----:B------:R-:W3:Y:S01]  /*b710*/  LDG.E R0, desc[UR52][R2.64+0x4] ;  /* 0x0000043402007981 */ /* 0x000ee2000c1e1900 */
[----:B--2---:R-:W-:Y:S02]  /*b720*/  R2UR UR42, R4 ;  /* 0x00000000042a72ca */ /* 0x004fe400000e0000 */
[----:B---3--:R-:W-:-:S13]  /*b730*/  R2UR UR4, R0 ;  /* 0x00000000000472ca */ /* 0x008fda00000e0000 */
[----:B------:R-:W-:-:S12]  /*b740*/  UIADD3 UR42, -UR42, UR4, URZ ;  /* 0x000000042a2a7290 */ /* 0x000fd8000fffe13f */
.L_x_277:
[----:B------:R-:W-:Y:S01]  /*b750*/  UIADD3 UR42, -UR37, UR42, URZ ;  /* 0x0000002a252a7290 */ /* 0x000fe2000fffe13f */
[----:B------:R-:W-:Y:S03]  /*b760*/  BSSY B7, `(.L_x_278) ;  /* 0x00004c8000077945 */ /* 0x000fe60003800000 */
[----:B------:R-:W-:Y:S02]  /*b770*/  UIADD3 UR4, UR42, 0x7f, URZ ;  /* 0x0000007f2a047890 */ /* 0x000fe4000fffe03f */
[----:B------:R-:W-:Y:S02]  /*b780*/  ISETP.LT.AND P0, PT, RZ, UR42, PT ;  /* 0x0000002aff007c0c */ /* 0x000fe4000bf01270 */
[----:B------:R-:W-:-:S04]  /*b790*/  USHF.R.S32.HI UR5, URZ, 0x1f, UR4 ;  /* 0x0000001f3f057899 */ /* 0x000fc80008011404 */
[----:B------:R-:W-:-:S04]  /*b7a0*/  ULEA.HI UR5, UR5, UR4, URZ, 0x7 ;  /* 0x0000000405057291 */ /* 0x000fc8000f8f383f */
[----:B------:R-:W-:-:S03]  /*b7b0*/  USHF.R.S32.HI UR43, URZ, 0x7, UR5 ;  /* 0x000000073f2b7899 */ /* 0x000fc60008011405 */
[----:B------:R-:W-:Y:S09]  /*b7c0*/  @P0 BRA `(.L_x_279) ;  /* 0x0000000000440947 */ /* 0x000ff20003800000 */
[----:B------:R-:W0:Y:S02]  /*b7d0*/  S2R R0, SR_TID.X ;  /* 0x0000000000007919 */ /* 0x000e240000002100 */
[----:B0-----:R-:W-:-:S04]  /*b7e0*/  LOP3.LUT R0, R0, 0x7f, RZ, 0xc0, !PT ;  /* 0x0000007f00007812 */ /* 0x001fc800078ec0ff */
[----:B------:R-:W-:-:S13]  /*b7f0*/  ISETP.NE.AND P0, PT, R0, RZ, PT ;  /* 0x000000ff0000720c */ /* 0x000fda0003f05270 */
[----:B------:R-:W-:Y:S05]  /*b800*/  @P0 BRA `(.L_x_280) ;  /* 0x0000004800f40947 */ /* 0x000fea0003800000 */
[----:B------:R-:W0:Y:S01]  /*b810*/  S2R R5, SR_LANEID ;  /* 0x0000000000057919 */ /* 0x000e220000000000 */
[----:B------:R-:W-:Y:S01]  /*b820*/  VOTEU.ANY UR4, UPT, PT ;  /* 0x0000000000047886 */ /* 0x000fe200038e0100 */
[----:B------:R-:W1:Y:S01]  /*b830*/  LDC.64 R2, c[0x0][0xc60] ;  /* 0x00031800ff027b82 */ /* 0x000e620000000a00 */
[----:B------:R-:W0:Y:S02]  /*b840*/  FLO.U32 R0, UR4 ;  /* 0x0000000400007d00 */ /* 0x000e2400080e0000 */
[----:B0-----:R-:W-:-:S06]  /*b850*/  ISETP.EQ.U32.AND P0, PT, R0, R5, PT ;  /* 0x000000050000720c */ /* 0x001fcc0003f02070 */
[----:B------:R-:W1:Y:S07]  /*b860*/  POPC R5, UR4 ;  /* 0x0000000400057d09 */ /* 0x000e6e0008000000 */
[----:B-1----:R-:W2:Y:S01]  /*b870*/  @P0 ATOMG.E.ADD.STRONG.GPU PT, R3, desc[UR52][R2.64], R5 ;  /* 0x00000005020309a8 */ /* 0x002ea200081ee1f4 */
[----:B------:R-:W0:Y:S02]  /*b880*/  S2R R4, SR_LTMASK ;  /* 0x0000000000047919 */ /* 0x000e240000003900 */
[----:B0-----:R-:W-:-:S04]  /*b890*/  LOP3.LUT R4, R4, UR4, RZ, 0xc0, !PT ;  /* 0x0000000404047c12 */ /* 0x001fc8000f8ec0ff */
[----:B------:R-:W0:Y:S01]  /*b8a0*/  POPC R7, R4 ;  /* 0x0000000400077309 */ /* 0x000e220000000000 */
[----:B--2---:R-:W0:Y:S02]  /*b8b0*/  SHFL.IDX PT, R0, R3, R0, 0x1f ;  /* 0x00001f0003007589 */ /* 0x004e2400000e0000 */
[----:B0-----:R-:W-:Y:S01]  /*b8c0*/  IADD3 R16, R0, UR49, R7 ;  /* 0x0000003100107c10 */ /* 0x001fe2000fffe007 */
[----:B------:R-:W-:Y:S06]  /*b8d0*/  BRA `(.L_x_280) ;  /* 0x0000004800c07947 */ /* 0x000fec0003800000 */
.L_x_279:
[----:B------:R-:W-:Y:S01]  /*b8e0*/  VIADD R0, R23, 0x28400 ;  /* 0x0002840017007836 */ /* 0x000fe20000000000 */
[----:B------:R-:W-:Y:S04]  /*b8f0*/  BSSY B6, `(.L_x_281) ;  /* 0x0000013000067945 */ /* 0x000fe80003800000 */
[----:B------:R-:W-:-:S13]  /*b900*/  LOP3.LUT P0, RZ, R0, 0x3ff, RZ, 0xc0, !PT ;  /* 0x000003ff00ff7812 */ /* 0x000fda000780c0ff */
[----:B------:R-:W-:Y:S05]  /*b910*/  @!P0 BRA `(.L_x_282) ;  /* 0x0000000000408947 */ /* 0x000fea0003800000 */
[----:B------:R-:W-:Y:S01]  /*b920*/  MOV R2, 0x0 ;  /* 0x0000000000027802 */ /* 0x000fe20000000f00 */
        /* <DEDUP_REMOVED lines=15> */
.L_x_282:
[----:B------:R-:W-:Y:S05]  /*ba20*/  BSYNC B6 ;  /* 0x0000000000067941 */ /* 0x000fea0003800000 */
.L_x_281:
[----:B------:R-:W-:Y:S01]  /*ba30*/  VIADD R0, R23, 0x10400 ;  /* 0x0001040017007836 */ /* 0x000fe20000000000 */
[----:B------:R-:W-:Y:S01]  /*ba40*/  LOP3.LUT R26, R26, 0xfffffffe, RZ, 0xc0, !PT ;  /* 0xfffffffe1a1a7812 */ /* 0x000fe200078ec0ff */
[----:B------:R-:W-:Y:S03]  /*ba50*/  BSSY B6, `(.L_x_283) ;  /* 0x0000014000067945 */ /* 0x000fe60003800000 */
[----:B------:R-:W-:-:S13]  /*ba60*/  LOP3.LUT P0, RZ, R0, 0x3ff, RZ, 0xc0, !PT ;  /* 0x000003ff00ff7812 */ /* 0x000fda000780c0ff */
[----:B------:R-:W-:Y:S01]  /*ba70*/  @P0 LOP3.LUT R26, R26, 0x1, RZ, 0xfc, !PT ;  /* 0x000000011a1a0812 */ /* 0x000fe200078efcff */
[----:B------:R-:W-:Y:S06]  /*ba80*/  @!P0 BRA `(.L_x_284) ;  /* 0x0000000000408947 */ /* 0x000fec0003800000 */
        /* <DEDUP_REMOVED lines=16> */
.L_x_284:
[----:B------:R-:W-:Y:S05]  /*bb90*/  BSYNC B6 ;  /* 0x0000000000067941 */ /* 0x000fea0003800000 */
.L_x_283:
        /* <DEDUP_REMOVED lines=20> */
.L_x_286:
[----:B------:R-:W-:Y:S05]  /*bce0*/  BSYNC B6 ;  /* 0x0000000000067941 */ /* 0x000fea0003800000 */
.L_x_285:
[----:B------:R-:W-:Y:S01]  /*bcf0*/  LOP3.LUT P6, RZ, R26, 0x1, RZ, 0xc0, !PT ;  /* 0x000000011aff7812 */ /* 0x000fe200078cc0ff */
[----:B------:R-:W-:-:S12]  /*bd00*/  BSSY B6, `(.L_x_287) ;  /* 0x0000012000067945 */ /* 0x000fd80003800000 */
        /* <DEDUP_REMOVED lines=17> */
.L_x_288:
[----:B------:R-:W-:Y:S05]  /*be20*/  BSYNC B6 ;  /* 0x0000000000067941 */ /* 0x000fea0003800000 */
.L_x_287:
[----:B------:R-:W-:Y:S01]  /*be30*/  ULDC.64 UR4, c[0x0][0x9f8] ;  /* 0x00027e0000047ab9 */ /* 0x000fe20000000a00 */
[----:B------:R-:W0:Y:S01]  /*be40*/  S2R R20, SR_TID.X ;  /* 0x0000000000147919 */ /* 0x000e220000002100 */
[----:B------:R-:W-:Y:S01]  /*be50*/  UISETP.NE.U32.AND UP0, UPT, UR4, URZ, UPT ;  /* 0x0000003f0400728c */ /* 0x000fe2000bf05070 */
[----:B------:R-:W1:Y:S03]  /*be60*/  LDC R8, c[0x0][0x430] ;  /* 0x00010c00ff087b82 */ /* 0x000e660000000800 */
[----:B------:R-:W-:-:S06]  /*be70*/  UISETP.NE.AND.EX UP0, UPT, UR5, URZ, UPT, UP0 ;  /* 0x0000003f0500728c */ /* 0x000fcc000bf05300 */
[----:B------:R-:W-:-:S05]  /*be80*/  PLOP3.LUT P0, PT, PT, PT, UP0, 0x80, 0x0 ;  /* 0x000000000000781c */ /* 0x000fca0003f0f008 */
[----:B------:R-:W-:-:S04]  /*be90*/  @UP0 UIADD3 UR4, UP1, UR38, UR4, URZ ;  /* 0x0000000426040290 */ /* 0x000fc8000ff3e03f */
[----:B------:R-:W-:Y:S02]  /*bea0*/  @UP0 UIADD3.X UR5, UR39, UR5, URZ, UP1, !UPT ;  /* 0x0000000527050290 */ /* 0x000fe40008ffe43f */
[----:B------:R-:W-:-:S04]  /*beb0*/  IMAD.U32 R2, RZ, RZ, UR4 ;  /* 0x00000004ff027e24 */ /* 0x000fc8000f8e00ff */
[----:B------:R-:W-:-:S05]  /*bec0*/  IMAD.U32 R3, RZ, RZ, UR5 ;  /* 0x00000005ff037e24 */ /* 0x000fca000f8e00ff */
[----:B------:R2:W3:Y:S01]  /*bed0*/  @P0 LDG.E R30, desc[UR52][R2.64] ;  /* 0x00000034021e0981 */ /* 0x0004e2000c1e1900 */
[----:B-1----:R-:W-:Y:S01]  /*bee0*/  ISETP.NE.AND P1, PT, R8, 0x1, PT ;  /* 0x000000010800780c */ /* 0x002fe20003f25270 */
[----:B------:R-:W-:Y:S01]  /*bef0*/  IMAD.U32 R10, RZ, RZ, UR43 ;  /* 0x0000002bff0a7e24 */ /* 0x000fe2000f8e00ff */
[C---:B0-----:R-:W-:Y:S01]  /*bf00*/  LOP3.LUT R21, R20.reuse, 0x7f, RZ, 0xc0, !PT ;  /* 0x0000007f14157812 */ /* 0x041fe200078ec0ff */
[----:B------:R-:W-:Y:S01]  /*bf10*/  IMAD.SHL.U32 R20, R20, 0x10, RZ ;  /* 0x0000001014147824 */ /* 0x000fe200078e00ff */
[----:B------:R-:W-:Y:S02]  /*bf20*/  LOP3.LUT R26, R26, 0xfffffff7, RZ, 0xc0, !PT ;  /* 0xfffffff71a1a7812 */ /* 0x000fe400078ec0ff */
[----:B------:R-:W-:Y:S02]  /*bf30*/  SHF.R.U32.HI R21, RZ, 0x3, R21 ;  /* 0x00000003ff157819 */ /* 0x000fe40000011615 */
[----:B------:R-:W-:Y:S02]  /*bf40*/  LEA R10, R10, 0xffffff80, 0x7 ;  /* 0xffffff800a0a7811 */ /* 0x000fe400078e38ff */
[----:B------:R-:W-:-:S03]  /*bf50*/  LOP3.LUT R20, R21, 0x70, R20, 0xf8, !PT ;  /* 0x0000007015147812 */ /* 0x000fc600078ef814 */
[----:B------:R-:W0:Y:S01]  /*bf60*/  @P1 LDC R0, c[0x0][0x434] ;  /* 0x00010d00ff001b82 */ /* 0x000e220000000800 */
[----:B------:R-:W-:Y:S02]  /*bf70*/  LOP3.LUT R4, R20, R10, RZ, 0xfc, !PT ;  /* 0x0000000a14047212 */ /* 0x000fe400078efcff */
[----:B------:R-:W-:Y:S02]  /*bf80*/  @P1 LOP3.LUT R26, R26, 0x8, RZ, 0xfc, !PT ;  /* 0x000000081a1a1812 */ /* 0x000fe400078efcff */
[C---:B------:R-:W-:Y:S01]  /*bf90*/  ISETP.GE.AND P0, PT, R4.reuse, UR42, PT ;  /* 0x0000002a04007c0c */ /* 0x040fe2000bf06270 */
[----:B------:R-:W-:Y:S02]  /*bfa0*/  VIADD R7, R4, UR37 ;  /* 0x0000002504077c36 */ /* 0x000fe40008000000 */
[----:B------:R-:W1:Y:S02]  /*bfb0*/  @P1 LDC R5, c[0x0][0x438] ;  /* 0x00010e00ff051b82 */ /* 0x000e640000000800 */
[----:B------:R-:W-:-:S08]  /*bfc0*/  IMAD.MOV.U32 R6, RZ, RZ, R7 ;  /* 0x000000ffff067224 */ /* 0x000fd000078e0007 */
[----:B--2---:R-:W2:Y:S01]  /*bfd0*/  @!P0 LDC.64 R2, c[0x0][0x428] ;  /* 0x00010a00ff028b82 */ /* 0x004ea20000000a00 */
[----:B0-----:R-:W-:-:S05]  /*bfe0*/  @P1 IMAD.HI.U32 R0, R7, R0, RZ ;  /* 0x0000000007001227 */ /* 0x001fca00078e00ff */
[----:B-1----:R-:W-:Y:S02]  /*bff0*/  @P1 SHF.R.U32.HI R6, RZ, R5, R0 ;  /* 0x00000005ff061219 */ /* 0x002fe40000011600 */
[----:B------:R-:W0:Y:S03]  /*c000*/  @!P0 LDC.64 R4, c[0x0][0x418] ;  /* 0x00010600ff048b82 */ /* 0x000e260000000a00 */
[----:B------:R-:W-:-:S04]  /*c010*/  IMAD.MOV R0, RZ, RZ, -R6 ;  /* 0x000000ffff007224 */ /* 0x000fc800078e0a06 */
[----:B------:R-:W-:Y:S01]  /*c020*/  IMAD R0, R8, R0, R7 ;  /* 0x0000000008007224 */ /* 0x000fe200078e0207 */
[----:B------:R-:W-:Y:S01]  /*c030*/  @!P0 SHF.R.S32.HI R7, RZ, 0x1f, R6 ;  /* 0x0000001fff078819 */ /* 0x000fe20000011406 */
[----:B------:R-:W1:Y:S01]  /*c040*/  LDC R8, c[0x0][0x2f4] ;  /* 0x0000bd00ff087b82 */ /* 0x000e620000000800 */
[----:B------:R-:W-:Y:S02]  /*c050*/  LOP3.LUT R20, R28, 0x80, RZ, 0xfc, !PT ;  /* 0x000000801c147812 */ /* 0x000fe400078efcff */
[----:B------:R-:W-:Y:S01]  /*c060*/  LOP3.LUT R26, R26, 0xfffffffd, RZ, 0xc0, !PT ;  /* 0xfffffffd1a1a7812 */ /* 0x000fe200078ec0ff */
[----:B------:R-:W-:-:S05]  /*c070*/  IMAD.U32 R9, RZ, RZ, UR46 ;  /* 0x0000002eff097e24 */ /* 0x000fca000f8e00ff */
[----:B------:R-:W-:Y:S01]  /*c080*/  ISETP.NE.AND P2, PT, R9, 0x3, PT ;  /* 0x000000030900780c */ /* 0x000fe20003f45270 */
[----:B------:R-:W-:Y:S01]  /*c090*/  UMOV UR4, 0xffffffff ;  /* 0xffffffff00047882 */ /* 0x000fe20000000000 */
[----:B---3--:R-:W-:Y:S01]  /*c0a0*/  SHF.R.S32.HI R32, RZ, 0x1f, R30 ;  /* 0x0000001fff207819 */ /* 0x008fe2000001141e */
[----:B--2---:R-:W-:-:S04]  /*c0b0*/  @!P0 IMAD.WIDE.U32 R6, R30, R2, R6 ;  /* 0x000000021e068225 */ /* 0x004fc800078e0006 */
[----:B------:R-:W-:-:S04]  /*c0c0*/  @!P0 IMAD R2, R32, R2, RZ ;  /* 0x0000000220028224 */ /* 0x000fc800078e02ff */
[----:B------:R-:W-:Y:S01]  /*c0d0*/  @!P0 IMAD R3, R30, R3, R2 ;  /* 0x000000031e038224 */ /* 0x000fe200078e0202 */
[----:B0-----:R-:W-:Y:S01]  /*c0e0*/  @!P0 LEA R2, P1, R6, R4, 0x2 ;  /* 0x0000000406028211 */ /* 0x001fe200078210ff */
[----:B------:R-:W-:Y:S02]  /*c0f0*/  IMAD.MOV.U32 R4, RZ, RZ, RZ ;  /* 0x000000ffff047224 */ /* 0x000fe400078e00ff */
[----:B------:R-:W-:-:S05]  /*c100*/  @!P0 IMAD.IADD R3, R7, 0x1, R3 ;  /* 0x0000000107038824 */ /* 0x000fca00078e0203 */
[----:B------:R-:W-:Y:S02]  /*c110*/  @!P0 LEA.HI.X R3, R6, R5, R3, 0x2, P1 ;  /* 0x0000000506038211 */ /* 0x000fe400008f1403 */
[----:B-1----:R-:W-:-:S03]  /*c120*/  ISETP.GE.AND P1, PT, R28, R8, PT ;  /* 0x000000081c00720c */ /* 0x002fc60003f26270 */
[----:B------:R0:W5:Y:S01]  /*c130*/  @!P0 LDG.E R4, desc[UR52][R2.64] ;  /* 0x0000003402048981 */ /* 0x000162000c1e1900 */
[----:B------:R-:W-:-:S09]  /*c140*/  ISETP.GE.AND P0, PT, R20, R8, PT ;  /* 0x000000081400720c */ /* 0x000fd20003f06270 */
[----:B------:R-:W-:-:S04]  /*c150*/  @P1 LOP3.LUT R26, R26, 0x2, RZ, 0xfc, !PT ;  /* 0x000000021a1a1812 */ /* 0x000fc800078efcff */
[----:B------:R-:W-:-:S04]  /*c160*/  LOP3.LUT R26, R26, 0xfffffffb, RZ, 0xc0, !PT ;  /* 0xfffffffb1a1a7812 */ /* 0x000fc800078ec0ff */
[----:B------:R-:W-:-:S04]  /*c170*/  LOP3.LUT R26, R26, 0xfffffffe, RZ, 0xc0, !PT ;  /* 0xfffffffe1a1a7812 */ /* 0x000fc800078ec0ff */
[----:B------:R-:W-:-:S04]  /*c180*/  @P0 LOP3.LUT R26, R26, 0x1, RZ, 0xfc, !PT ;  /* 0x000000011a1a0812 */ /* 0x000fc800078efcff */
[----:B------:R-:W-:Y:S01]  /*c190*/  @P2 LOP3.LUT R26, R26, 0x4, RZ, 0xfc, !PT ;  /* 0x000000041a1a2812 */ /* 0x000fe200078efcff */
[----:B0-----:R-:W-:Y:S06]  /*c1a0*/  BRA.DIV UR4, `(.L_x_289) ;  /* 0x00000052046c7947 */ /* 0x001fec000b800000 */
.L_x_369:
[----:B------:R-:W-:Y:S01]  /*c1b0*/  SHF.R.S32.HI R31, RZ, 0x1f, R18 ;  /* 0x0000001fff1f7819 */ /* 0x000fe20000011412 */
[----:B------:R-:W-:Y:S06]  /*c1c0*/  @!P2 BRA `(.L_x_290) ;  /* 0x000000000004a947 */ /* 0x000fec0003800000 */
[----:B------:R-:W-:Y:S01]  /*c1d0*/  BPT.TRAP 0x1 ;  /* 0x000000040000795c */ /* 0x000fe20000300000 */
.L_x_290:
[----:B------:R-:W-:Y:S01]  /*c1e0*/  IMAD R6, R25, 0x8, R23 ;  /* 0x0000000819067824 */ /* 0x000fe200078e0217 */
[----:B------:R-:W-:Y:S01]  /*c1f0*/  SHF.L.U32 R2, R29, 0x1f, RZ ;  /* 0x0000001f1d027819 */ /* 0x000fe200000006ff */
[----:B------:R-:W-:Y:S01]  /*c200*/  BSSY B0, `(.L_x_291) ;  /* 0x0000005000007945 */ /* 0x000fe20003800000 */
[----:B------:R-:W-:Y:S02]  /*c210*/  SHF.R.S32.HI R20, RZ, 0x1f, R0 ;  /* 0x0000001fff147819 */ /* 0x000fe40000011400 */
[----:B------:R-:W0:Y:S01]  /*c220*/  SYNCS.PHASECHK.TRANS64.TRYWAIT P0, [R6+URZ+0x38880], R2 ;  /* 0x03888002060075a7 */ /* 0x000e22000800017f */
[----:B------:R1:W-:Y:S02]  /*c230*/  STL [R1+0x8], R2 ;  /* 0x0000080201007387 */ /* 0x0003e40000100800 */
[----:B01----:R-:W-:Y:S05]  /*c240*/  @!P0 BRA `(.L_x_292) ;  /* 0x0000005000708947 */ /* 0x003fea0003800000 */
.L_x_370:
[----:B------:R-:W-:Y:S05]  /*c250*/  BSYNC B0 ;  /* 0x0000000000007941 */ /* 0x000fea0003800000 */
.L_x_291:
[----:B------:R-:W1:Y:S01]  /*c260*/  S2R R7, SR_TID.X ;  /* 0x0000000000077919 */ /* 0x000e620000002100 */
[----:B------:R-:W-:Y:S01]  /*c270*/  ULDC.64 UR4, c[0x0][0x328] ;  /* 0x0000ca0000047ab9 */ /* 0x000fe20000000a00 */
[----:B-----5:R-:W-:Y:S01]  /*c280*/  SHF.R.S32.HI R21, RZ, 0x1f, R4 ;  /* 0x0000001fff157819 */ /* 0x020fe20000011404 */
[----:B------:R-:W-:Y:S01]  /*c290*/  IMAD R5, R20, UR4, RZ ;  /* 0x0000000414057c24 */ /* 0x000fe2000f8e02ff */
[----:B------:R-:W-:Y:S01]  /*c2a0*/  ULDC.64 UR6, c[0x0][0x318] ;  /* 0x0000c60000067ab9 */ /* 0x000fe20000000a00 */
[----:B0-----:R-:W-:Y:S01]  /*c2b0*/  IMAD.WIDE.U32 R2, R0, UR4, RZ ;  /* 0x0000000400027c25 */ /* 0x001fe2000f8e00ff */
[----:B------:R-:W-:-:S03]  /*c2c0*/  LOP3.LUT R26, R26, 0xffffff7f, RZ, 0xc0, !PT ;  /* 0xffffff7f1a1a7812 */ /* 0x000fc600078ec0ff */
[----:B------:R-:W-:Y:S01]  /*c2d0*/  IMAD R5, R0, UR5, R5 ;  /* 0x0000000500057c24 */ /* 0x000fe2000f8e0205 */
        /* <DEDUP_REMOVED lines=10> */
[----:B------:R-:W-:Y:S01]  /*c380*/  UMOV UR4, 0xffffffff ;  /* 0xffffffff00047882 */ /* 0x000fe20000000000 */
[----:B-1----:R-:W-:-:S02]  /*c390*/  LOP3.LUT R7, R7, 0x7f, RZ, 0xc0, !PT ;  /* 0x0000007f07077812 */ /* 0x002fc400078ec0ff */
[----:B------:R-:W-:Y:S01]  /*c3a0*/  IMAD R5, R25, 0x8000, R37 ;  /* 0x0000800019057824 */ /* 0x000fe200078e0225 */
[----:B------:R-:W-:Y:S02]  /*c3b0*/  IADD3 R8, P0, R2, UR6, RZ ;  /* 0x0000000602087c10 */ /* 0x000fe4000ff1e0ff */
[----:B------:R-:W-:Y:S02]  /*c3c0*/  SHF.R.U32.HI R7, RZ, 0x3, R7 ;  /* 0x00000003ff077819 */ /* 0x000fe40000011607 */
[----:B------:R-:W-:Y:S02]  /*c3d0*/  IADD3.X R9, R3, UR7, R9, P0, !PT ;  /* 0x0000000703097c10 */ /* 0x000fe400087fe409 */
[----:B------:R-:W-:-:S04]  /*c3e0*/  IADD3 R7, -R7, UR42, -R10 ;  /* 0x0000002a07077c10 */ /* 0x000fc8000fffe90a */
[----:B------:R-:W-:-:S13]  /*c3f0*/  ISETP.GE.AND P0, PT, R7, 0x1, PT ;  /* 0x000000010700780c */ /* 0x000fda0003f06270 */
[----:B------:R-:W-:Y:S01]  /*c400*/  @P0 LOP3.LUT R26, R26, 0x80, RZ, 0xfc, !PT ;  /* 0x000000801a1a0812 */ /* 0x000fe200078efcff */
[----:B------:R-:W-:Y:S06]  /*c410*/  BRA.DIV UR4, `(.L_x_293) ;  /* 0x0000005204147947 */ /* 0x000fec000b800000 */
[----:B------:R-:W0:Y:S01]  /*c420*/  LDC R11, c[0x0][0x2f4] ;  /* 0x0000bd00ff0b7b82 */ /* 0x000e220000000800 */
[----:B------:R-:W1:Y:S01]  /*c430*/  SHFL.IDX PT, R2, R8, RZ, 0x181f ;  /* 0x00181fff08027589 */ /* 0x000e6200000e0000 */
[----:B------:R-:W-:Y:S01]  /*c440*/  LOP3.LUT R10, R28, 0x80, RZ, 0xfc, !PT ;  /* 0x000000801c0a7812 */ /* 0x000fe200078efcff */
[----:B------:R-:W-:Y:S01]  /*c450*/  IMAD.IADD R5, R23, 0x1, R5 ;  /* 0x0000000117057824 */ /* 0x000fe200078e0205 */
[C---:B------:R-:W-:Y:S01]  /*c460*/  ISETP.GE.AND P3, PT, R7.reuse, 0x11, PT ;  /* 0x000000110700780c */ /* 0x040fe20003f66270 */
[----:B------:R-:W2:Y:S01]  /*c470*/  SHFL.IDX PT, R3, R9, RZ, 0x181f ;  /* 0x00181fff09037589 */ /* 0x000ea200000e0000 */
[----:B------:R-:W-:Y:S02]  /*c480*/  LOP3.LUT R26, R26, 0xffffffdf, RZ, 0xc0, !PT ;  /* 0xffffffdf1a1a7812 */ /* 0x000fe400078ec0ff */
[C---:B------:R-:W-:Y:S02]  /*c490*/  ISETP.GE.AND P6, PT, R7.reuse, 0x71, PT ;  /* 0x000000710700780c */ /* 0x040fe40003fc6270 */
[----:B------:R-:W-:-:S02]  /*c4a0*/  ISETP.GE.AND P5, PT, R7, 0x31, PT ;  /* 0x000000310700780c */ /* 0x000fc40003fa6270 */
[----:B------:R-:W-:-:S05]  /*c4b0*/  ISETP.GE.AND P4, PT, R7, 0x41, PT ;  /* 0x000000410700780c */ /* 0x000fca0003f86270 */
[----:B------:R-:W-:Y:S02]  /*c4c0*/  @P3 LOP3.LUT R26, R26, 0x20, RZ, 0xfc, !PT ;  /* 0x000000201a1a3812 */ /* 0x000fe400078efcff */
[C---:B------:R-:W-:Y:S02]  /*c4d0*/  ISETP.GE.AND P3, PT, R7.reuse, 0x51, PT ;  /* 0x000000510700780c */ /* 0x040fe40003f66270 */
[----:B------:R-:W-:Y:S02]  /*c4e0*/  LOP3.LUT R26, R26, 0xffffffef, RZ, 0xc0, !PT ;  /* 0xffffffef1a1a7812 */ /* 0x000fe400078ec0ff */
[C---:B0-----:R-:W-:Y:S02]  /*c4f0*/  ISETP.GE.AND P1, PT, R28.reuse, R11, PT ;  /* 0x0000000b1c00720c */ /* 0x041fe40003f26270 */
[----:B-1----:R-:W-:Y:S02]  /*c500*/  IADD3 R2, P0, R28, R2, RZ ;  /* 0x000000021c027210 */ /* 0x002fe40007f1e0ff */
[----:B------:R-:W-:-:S03]  /*c510*/  ISETP.LT.OR P2, PT, R7, 0x1, P1 ;  /* 0x000000010700780c */ /* 0x000fc60000f41670 */
[----:B--2---:R-:W-:Y:S01]  /*c520*/  IMAD.X R3, RZ, RZ, R3, P0 ;  /* 0x000000ffff037224 */ /* 0x004fe200000e0603 */
[----:B------:R-:W-:-:S09]  /*c530*/  ISETP.GE.AND P0, PT, R10, R11, PT ;  /* 0x0000000b0a00720c */ /* 0x000fd20003f06270 */
[----:B------:R-:W-:Y:S01]  /*c540*/  @!PT LDS RZ, [RZ] ;  /* 0x00000000fffff984 */ /* 0x000fe20000000800 */
[----:B------:R-:W-:Y:S01]  /*c550*/  LDGSTS.E.BYPASS.LTC128B.128 [R5+0x10400], desc[UR52][R2.64], !P2 ;  /* 0x1040000002057fae */ /* 0x000fe2000d101d74 */
[----:B------:R-:W-:-:S13]  /*c560*/  ISETP.LT.OR P2, PT, R7, 0x1, P0 ;  /* 0x000000010700780c */ /* 0x000fda0000741670 */
[----:B------:R0:W-:Y:S04]  /*c570*/  LDGSTS.E.BYPASS.LTC128B.128 [R5+0x14400], desc[UR52][R2.64+0x80], !P2 ;  /* 0x1440008002057fae */ /* 0x0001e8000d101d74 */
[----:B0-----:R-:W0:Y:S04]  /*c580*/  SHFL.IDX PT, R2, R8, 0x1, 0x181f ;  /* 0x00381f0008027f89 */ /* 0x001e2800000e0000 */
[----:B------:R-:W1:Y:S01]  /*c590*/  SHFL.IDX PT, R3, R9, 0x1, 0x181f ;  /* 0x00381f0009037f89 */ /* 0x000e6200000e0000 */
[----:B0-----:R-:W-:-:S05]  /*c5a0*/  IADD3 R2, P2, R28, R2, RZ ;  /* 0x000000021c027210 */ /* 0x001fca0007f5e0ff */
[----:B-1----:R-:W-:Y:S01]  /*c5b0*/  IMAD.X R3, RZ, RZ, R3, P2 ;  /* 0x000000ffff037224 */ /* 0x002fe200010e0603 */
[----:B------:R-:W-:-:S13]  /*c5c0*/  ISETP.LT.OR P2, PT, R7, 0x11, P1 ;  /* 0x000000110700780c */ /* 0x000fda0000f41670 */
        /* <DEDUP_REMOVED lines=36> */
[----:B------:R-:W1:Y:S04]  /*c810*/  SHFL.IDX PT, R3, R9, 0x6, 0x181f ;  /* 0x00d81f0009037f89 */ /* 0x000e6800000e0000 */
[----:B------:R-:W2:Y:S01]  /*c820*/  SHFL.IDX PT, R9, R9, 0x7, 0x181f ;  /* 0x00f81f0009097f89 */ /* 0x000ea200000e0000 */
[----:B0-----:R-:W-:-:S05]  /*c830*/  IADD3 R2, P2, R28, R2, RZ ;  /* 0x000000021c027210 */ /* 0x001fca0007f5e0ff */
[----:B-1----:R-:W-:Y:S01]  /*c840*/  IMAD.X R3, RZ, RZ, R3, P2 ;  /* 0x000000ffff037224 */ /* 0x002fe200010e0603 */
[----:B------:R-:W-:-:S13]  /*c850*/  ISETP.LT.OR P2, PT, R7, 0x61, P1 ;  /* 0x000000610700780c */ /* 0x000fda0000f41670 */
[----:B------:R-:W-:Y:S01]  /*c860*/  LDGSTS.E.BYPASS.LTC128B.128 [R5+0x13400], desc[UR52][R2.64], !P2 ;  /* 0x1340000002057fae */ /* 0x000fe2000d101d74 */
[----:B------:R-:W-:-:S13]  /*c870*/  ISETP.LT.OR P2, PT, R7, 0x61, P0 ;  /* 0x000000610700780c */ /* 0x000fda0000741670 */
[----:B------:R0:W-:Y:S01]  /*c880*/  LDGSTS.E.BYPASS.LTC128B.128 [R5+0x17400], desc[UR52][R2.64+0x80], !P2 ;  /* 0x1740008002057fae */ /* 0x0001e2000d101d74 */
[----:B------:R-:W-:-:S03]  /*c890*/  ISETP.GE.AND P2, PT, R7, 0x21, PT ;  /* 0x000000210700780c */ /* 0x000fc60003f46270 */
[----:B0-----:R0:W1:Y:S10]  /*c8a0*/  SHFL.IDX PT, R2, R8, 0x7, 0x181f ;  /* 0x00f81f0008027f89 */ /* 0x00107400000e0000 */
[----:B------:R-:W-:-:S02]  /*c8b0*/  @P2 LOP3.LUT R26, R26, 0x10, RZ, 0xfc, !PT ;  /* 0x000000101a1a2812 */ /* 0x000fc400078efcff */
[----:B------:R-:W-:Y:S02]  /*c8c0*/  ISETP.GE.AND P2, PT, R7, 0x61, PT ;  /* 0x000000610700780c */ /* 0x000fe40003f46270 */
[----:B------:R-:W-:-:S04]  /*c8d0*/  LOP3.LUT R26, R26, 0xffffffbf, RZ, 0xc0, !PT ;  /* 0xffffffbf1a1a7812 */ /* 0x000fc800078ec0ff */
[----:B0-2---:R-:W-:-:S07]  /*c8e0*/  @P6 LOP3.LUT R26, R26, 0x40, RZ, 0xfc, !PT ;  /* 0x000000401a1a6812 */ /* 0x005fce00078efcff */
.L_x_388:
[C---:B------:R-:W-:Y:S02]  /*c8f0*/  ISETP.LT.OR P1, PT, R7.reuse, 0x71, P1 ;  /* 0x000000710700780c */ /* 0x040fe40000f21670 */
[----:B------:R-:W-:Y:S02]  /*c900*/  ISETP.LT.OR P0, PT, R7, 0x71, P0 ;  /* 0x000000710700780c */ /* 0x000fe40000701670 */
[----:B-1----:R-:W-:-:S05]  /*c910*/  IADD3 R2, P6, R28, R2, RZ ;  /* 0x000000021c027210 */ /* 0x002fca0007fde0ff */
[----:B------:R-:W-:-:S05]  /*c920*/  IMAD.X R3, RZ, RZ, R9, P6 ;  /* 0x000000ffff037224 */ /* 0x000fca00030e0609 */
[----:B------:R-:W-:Y:S01]  /*c930*/  @!PT LDS RZ, [RZ] ;  /* 0x00000000fffff984 */ /* 0x000fe20000000800 */
[----:B------:R-:W-:Y:S01]  /*c940*/  @!PT LDS RZ, [RZ] ;  /* 0x00000000fffff984 */ /* 0x000fe20000000800 */
[----:B------:R-:W-:Y:S01]  /*c950*/  @!PT LDS RZ, [RZ] ;  /* 0x00000000fffff984 */ /* 0x000fe20000000800 */
[----:B------:R0:W-:Y:S04]  /*c960*/  LDGSTS.E.BYPASS.LTC128B.128 [R5+0x13c00], desc[UR52][R2.64], !P1 ;  /* 0x13c0000002057fae */ /* 0x0001e8000c901d74 */
[----:B------:R0:W-:Y:S01]  /*c970*/  LDGSTS.E.BYPASS.LTC128B.128 [R5+0x17c00], desc[UR52][R2.64+0x80], !P0 ;  /* 0x17c0008002057fae */ /* 0x0001e2000c101d74 */
[----:B------:R-:W-:Y:S01]  /*c980*/  PLOP3.LUT P0, PT, PT, PT, PT, 0x80, 0x0 ;  /* 0x000000000000781c */ /* 0x000fe20003f0f070 */
[----:B------:R-:W-:-:S12]  /*c990*/  NOP ;  /* 0x0000000000007918 */ /* 0x000fd80000000000 */
.L_x_294:
        /* <DEDUP_REMOVED lines=11> */
.L_x_295:
[----:B------:R0:W-:Y:S01]  /*ca50*/  SYNCS.ARRIVE.TRANS64.A1T0 RZ, [R6+URZ+0x38870], RZ ;  /* 0x038870ff06ff79a7 */ /* 0x0001e2000810003f */
[----:B------:R-:W-:Y:S05]  /*ca60*/  @!P6 BRA `(.L_x_296) ;  /* 0x000000000004e947 */ /* 0x000fea0003800000 */
[----:B------:R-:W-:Y:S01]  /*ca70*/  BPT.TRAP 0x1 ;  /* 0x000000040000795c */ /* 0x000fe20000300000 */
.L_x_296:
[----:B------:R-:W2:Y:S01]  /*ca80*/  LDL R2, [R1+0x8] ;  /* 0x0000080001027983 */ /* 0x000ea20000100800 */
[----:B------:R-:W-:Y:S01]  /*ca90*/  BSSY B0, `(.L_x_297) ;  /* 0x0000003000007945 */ /* 0x000fe20003800000 */
[----:B--2---:R-:W1:Y:S03]  /*caa0*/  SYNCS.PHASECHK.TRANS64.TRYWAIT P0, [R6+URZ+0x38840], R2 ;  /* 0x03884002060075a7 */ /* 0x004e66000800017f */
[----:B-1----:R-:W-:Y:S05]  /*cab0*/  @!P0 BRA `(.L_x_298) ;  /* 0x0000005400408947 */ /* 0x002fea0003800000 */
.L_x_389:
[----:B------:R-:W-:Y:S05]  /*cac0*/  BSYNC B0 ;  /* 0x0000000000007941 */ /* 0x000fea0003800000 */
.L_x_297:
[----:B------:R-:W-:Y:S01]  /*cad0*/  ULDC.64 UR4, c[0x0][0x300] ;  /* 0x0000c00000047ab9 */ /* 0x000fe20000000a00 */
[----:B------:R-:W2:Y:S01]  /*cae0*/  LDC R8, c[0x0][0x2f4] ;  /* 0x0000bd00ff087b82 */ /* 0x000ea20000000800 */
[----:B------:R-:W-:Y:S01]  /*caf0*/  IMAD R7, R20, UR4, RZ ;  /* 0x0000000414077c24 */ /* 0x000fe2000f8e02ff */
[----:B------:R-:W-:Y:S01]  /*cb00*/  ULDC.64 UR6, c[0x0][0x2e8] ;  /* 0x0000ba0000067ab9 */ /* 0x000fe20000000a00 */
[----:B-1----:R-:W-:Y:S01]  /*cb10*/  IMAD.WIDE.U32 R2, R0, UR4, RZ ;  /* 0x0000000400027c25 */ /* 0x002fe2000f8e00ff */
[----:B------:R-:W-:-:S03]  /*cb20*/  LOP3.LUT R9, R28, 0x80, RZ, 0xfc, !PT ;  /* 0x000000801c097812 */ /* 0x000fc600078efcff */
        /* <DEDUP_REMOVED lines=9> */
[C---:B------:R-:W-:Y:S01]  /*cbc0*/  IMAD.WIDE.U32 R2, R18.reuse, UR4, R2 ;  /* 0x0000000412027c25 */ /* 0x040fe2000f8e0002 */
[----:B------:R-:W-:Y:S01]  /*cbd0*/  UMOV UR4, 0xffffffff ;  /* 0xffffffff00047882 */ /* 0x000fe20000000000 */
[----:B--2---:R-:W-:Y:S02]  /*cbe0*/  ISETP.GE.AND P1, PT, R9, R8, PT ;  /* 0x000000080900720c */ /* 0x004fe40003f26270 */
[----:B------:R-:W-:Y:S01]  /*cbf0*/  IMAD R0, R18, UR5, R7 ;  /* 0x0000000512007c24 */ /* 0x000fe2000f8e0207 */
[----:B------:R-:W-:-:S04]  /*cc00*/  IADD3 R4, P0, R2, UR6, RZ ;  /* 0x0000000602047c10 */ /* 0x000fc8000ff1e0ff */
[----:B------:R-:W-:Y:S01]  /*cc10*/  IADD3.X R0, R3, UR7, R0, P0, !PT ;  /* 0x0000000703007c10 */ /* 0x000fe200087fe400 */
[----:B------:R-:W-:Y:S08]  /*cc20*/  BRA.DIV UR4, `(.L_x_299) ;  /* 0x0000005204fc7947 */ /* 0x000ff0000b800000 */
[----:B------:R-:W1:Y:S01]  /*cc30*/  SHFL.IDX PT, R3, R4, RZ, 0x181f ;  /* 0x00181fff04037589 */ /* 0x000e6200000e0000 */
[----:B------:R-:W-:Y:S02]  /*cc40*/  LOP3.LUT R26, R26, 0xfffff7ff, RZ, 0xc0, !PT ;  /* 0xfffff7ff1a1a7812 */ /* 0x000fe400078ec0ff */
[----:B------:R-:W-:Y:S01]  /*cc50*/  ISETP.GE.AND P6, PT, R28, R8, PT ;  /* 0x000000081c00720c */ /* 0x000fe20003fc6270 */
[----:B------:R-:W2:Y:S01]  /*cc60*/  SHFL.IDX PT, R2, R0, RZ, 0x181f ;  /* 0x00181fff00027589 */ /* 0x000ea200000e0000 */
[----:B------:R-:W-:-:S03]  /*cc70*/  @P4 LOP3.LUT R26, R26, 0x800, RZ, 0xfc, !PT ;  /* 0x000008001a1a4812 */ /* 0x000fc600078efcff */
[----:B------:R-:W-:Y:S01]  /*cc80*/  SHFL.IDX PT, R14, R4, 0x7, 0x181f ;  /* 0x00f81f00040e7f89 */ /* 0x000fe200000e0000 */
[C---:B------:R-:W-:Y:S02]  /*cc90*/  LOP3.LUT P4, RZ, R26.reuse, 0x80, RZ, 0xc0, !PT ;  /* 0x000000801aff7812 */ /* 0x040fe4000788c0ff */
[----:B------:R-:W-:-:S04]  /*cca0*/  LOP3.LUT R26, R26, 0xfffffbff, RZ, 0xc0, !PT ;  /* 0xfffffbff1a1a7812 */ /* 0x000fc800078ec0ff */
[----:B------:R-:W-:-:S04]  /*ccb0*/  @P3 LOP3.LUT R26, R26, 0x400, RZ, 0xfc, !PT ;  /* 0x000004001a1a3812 */ /* 0x000fc800078efcff */
[C---:B------:R-:W-:Y:S02]  /*ccc0*/  LOP3.LUT P3, RZ, R26.reuse, 0x20, RZ, 0xc0, !PT ;  /* 0x000000201aff7812 */ /* 0x040fe4000786c0ff */
[----:B------:R-:W-:Y:S02]  /*ccd0*/  LOP3.LUT R26, R26, 0xfffffdff, RZ, 0xc0, !PT ;  /* 0xfffffdff1a1a7812 */ /* 0x000fe400078ec0ff */
[----:B-1----:R-:W-:Y:S02]  /*cce0*/  @P4 IADD3 R3, P0, R28, R3, RZ ;  /* 0x000000031c034210 */ /* 0x002fe40007f1e0ff */
[----:B------:R-:W-:-:S03]  /*ccf0*/  @P2 LOP3.LUT R26, R26, 0x200, RZ, 0xfc, !PT ;  /* 0x000002001a1a2812 */ /* 0x000fc600078efcff */
[----:B--2---:R-:W-:Y:S01]  /*cd00*/  @P4 IMAD.X R2, RZ, RZ, R2, P0 ;  /* 0x000000ffff024224 */ /* 0x004fe200000e0602 */
[----:B------:R-:W-:-:S04]  /*cd10*/  LOP3.LUT P2, RZ, R26, 0x10, RZ, 0xc0, !PT ;  /* 0x000000101aff7812 */ /* 0x000fc8000784c0ff */
[----:B------:R-:W-:-:S04]  /*cd20*/  @P4 LOP3.LUT R3, R3, R2, RZ, 0x3c, !PT ;  /* 0x0000000203034212 */ /* 0x000fc800078e3cff */
[----:B------:R-:W-:-:S04]  /*cd30*/  @P4 LOP3.LUT R2, R3, R2, RZ, 0x3c, !PT ;  /* 0x0000000203024212 */ /* 0x000fc800078e3cff */
[----:B------:R-:W-:-:S05]  /*cd40*/  @P4 LOP3.LUT R3, R3, R2, RZ, 0x3c, !PT ;  /* 0x0000000203034212 */ /* 0x000fca00078e3cff */
[----:B------:R-:W-:Y:S04]  /*cd50*/  @P4 LDGSTS.E.BYPASS.LTC128B.128 [R5+0x28400], desc[UR52][R2.64], !P6 ;  /* 0x2840000002054fae */ /* 0x000fe8000f101d74 */
[----:B------:R1:W-:Y:S01]  /*cd60*/  @P4 LDGSTS.E.BYPASS.LTC128B.128 [R5+0x2c400], desc[UR52][R2.64+0x80], !P1 ;  /* 0x2c40008002054fae */ /* 0x0003e2000c901d74 */
[----:B------:R-:W-:-:S03]  /*cd70*/  LOP3.LUT P4, RZ, R26, 0x800, RZ, 0xc0, !PT ;  /* 0x000008001aff7812 */ /* 0x000fc6000788c0ff */
[----:B-1----:R-:W1:Y:S04]  /*cd80*/  SHFL.IDX PT, R3, R4, 0x1, 0x181f ;  /* 0x00381f0004037f89 */ /* 0x002e6800000e0000 */
[----:B------:R-:W2:Y:S01]  /*cd90*/  SHFL.IDX PT, R2, R0, 0x1, 0x181f ;  /* 0x00381f0000027f89 */ /* 0x000ea200000e0000 */
[----:B-1----:R-:W-:-:S05]  /*cda0*/  @P3 IADD3 R3, P0, R28, R3, RZ ;  /* 0x000000031c033210 */ /* 0x002fca0007f1e0ff */
[----:B--2---:R-:W-:-:S05]  /*cdb0*/  @P3 IMAD.X R2, RZ, RZ, R2, P0 ;  /* 0x000000ffff023224 */ /* 0x004fca00000e0602 */
        /* <DEDUP_REMOVED lines=24> */
[----:B------:R1:W-:Y:S04]  /*cf40*/  @P5 LDGSTS.E.BYPASS.LTC128B.128 [R5+0x2dc00], desc[UR52][R2.64+0x80], !P1 ;  /* 0x2dc0008002055fae */ /* 0x0003e8000c901d74 */
        /* <DEDUP_REMOVED lines=19> */
[----:B------:R-:W2:Y:S04]  /*d080*/  SHFL.IDX PT, R2, R0, 0x6, 0x181f ;  /* 0x00d81f0000027f89 */ /* 0x000ea800000e0000 */
[----:B------:R-:W3:Y:S01]  /*d090*/  SHFL.IDX PT, R0, R0, 0x7, 0x181f ;  /* 0x00f81f0000007f89 */ /* 0x000ee200000e0000 */
[----:B-1----:R-:W-:-:S05]  /*d0a0*/  @P2 IADD3 R3, P0, R28, R3, RZ ;  /* 0x000000031c032210 */ /* 0x002fca0007f1e0ff */
[----:B--2---:R-:W-:-:S05]  /*d0b0*/  @P2 IMAD.X R2, RZ, RZ, R2, P0 ;  /* 0x000000ffff022224 */ /* 0x004fca00000e0602 */
[----:B------:R-:W-:-:S04]  /*d0c0*/  @P2 LOP3.LUT R3, R3, R2, RZ, 0x3c, !PT ;  /* 0x0000000203032212 */ /* 0x000fc800078e3cff */
[----:B------:R-:W-:-:S04]  /*d0d0*/  @P2 LOP3.LUT R2, R3, R2, RZ, 0x3c, !PT ;  /* 0x0000000203022212 */ /* 0x000fc800078e3cff */
[----:B------:R-:W-:-:S05]  /*d0e0*/  @P2 LOP3.LUT R3, R3, R2, RZ, 0x3c, !PT ;  /* 0x0000000203032212 */ /* 0x000fca00078e3cff */
[----:B------:R1:W-:Y:S04]  /*d0f0*/  @P2 LDGSTS.E.BYPASS.LTC128B.128 [R5+0x2b400], desc[UR52][R2.64], !P6 ;  /* 0x2b40000002052fae */ /* 0x0003e8000f101d74 */
[----:B---3--:R1:W-:Y:S02]  /*d100*/  @P2 LDGSTS.E.BYPASS.LTC128B.128 [R5+0x2f400], desc[UR52][R2.64+0x80], !P1 ;  /* 0x2f40008002052fae */ /* 0x0083e4000c901d74 */
.L_x_407:
[----:B------:R-:W-:Y:S02]  /*d110*/  LOP3.LUT P2, RZ, R26, 0x40, RZ, 0xc0, !PT ;  /* 0x000000401aff7812 */ /* 0x000fe4000784c0ff */
[----:B------:R-:W-:-:S11]  /*d120*/  ISETP.GE.AND P3, PT, R28, R8, PT ;  /* 0x000000081c00720c */ /* 0x000fd60003f66270 */
[----:B-1----:R-:W-:-:S05]  /*d130*/  @P2 IADD3 R2, P0, R28, R14, RZ ;  /* 0x0000000e1c022210 */ /* 0x002fca0007f1e0ff */
        /* <DEDUP_REMOVED lines=8> */
.L_x_300:
        /* <DEDUP_REMOVED lines=11> */
.L_x_301:
[----:B------:R2:W-:Y:S02]  /*d270*/  SYNCS.ARRIVE.TRANS64.A1T0 RZ, [R6+URZ+0x38830], RZ ;  /* 0x038830ff06ff79a7 */ /* 0x0005e4000810003f */
[----:B------:R-:W-:Y:S05]  /*d280*/  WARPSYNC.ALL ;  /* 0x0000000000007948 */ /* 0x000fea0003800000 */
[----:B------:R-:W-:Y:S01]  /*d290*/  R2UR UR5, R19 ;  /* 0x00000000130572ca */ /* 0x000fe200000e0000 */
[----:B------:R-:W-:Y:S01]  /*d2a0*/  VIADD R0, R23, 0x20400 ;  /* 0x0002040017007836 */ /* 0x000fe20000000000 */
[----:B------:R-:W-:Y:S01]  /*d2b0*/  R2UR UR38, R19 ;  /* 0x00000000132672ca */ /* 0x000fe200000e0000 */
[----:B------:R-:W-:Y:S01]  /*d2c0*/  ULDC.64 UR6, c[0x0][0x298] ;  /* 0x0000a60000067ab9 */ /* 0x000fe20000000a00 */
[----:B------:R-:W-:Y:S01]  /*d2d0*/  UISETP.NE.AND UP0, UPT, UR47, URZ, UPT ;  /* 0x0000003f2f00728c */ /* 0x000fe2000bf05270 */
[----:B------:R-:W-:Y:S01]  /*d2e0*/  BSSY B6, `(.L_x_302) ;  /* 0x000001b000067945 */ /* 0x000fe20003800000 */
[----:B------:R-:W-:Y:S01]  /*d2f0*/  BAR.SYNC.DEFER_BLOCKING 0x8, 0x180 ;  /* 0x0206000000007b1d */ /* 0x000fe20000010000 */
[----:B------:R-:W-:Y:S01]  /*d300*/  LOP3.LUT P0, RZ, R0, 0x3ff, RZ, 0xc0, !PT ;  /* 0x000003ff00ff7812 */ /* 0x000fe2000780c0ff */
[----:B------:R-:W-:-:S02]  /*d310*/  USEL UR44, UR44, URZ, !UP0 ;  /* 0x0000003f2c2c7287 */ /* 0x000fc4000c000000 */
[----:B------:R-:W-:-:S03]  /*d320*/  USEL UR45, UR45, URZ, !UP0 ;  /* 0x0000003f2d2d7287 */ /* 0x000fc6000c000000 */
[----:B------:R-:W-:Y:S02]  /*d330*/  USHF.R.S32.HI UR4, URZ, 0x1f, UR5 ;  /* 0x0000001f3f047899 */ /* 0x000fe40008011405 */
[----:B------:R-:W-:Y:S02]  /*d340*/  UIMAD.WIDE.U32 UR38, UR38, UR6, URZ ;  /* 0x00000006262672a5 */ /* 0x000fe4000f8e003f */
[----:B------:R-:W-:-:S04]  /*d350*/  UIMAD UR4, UR4, UR6, URZ ;  /* 0x00000006040472a4 */ /* 0x000fc8000f8e023f */
[----:B------:R-:W-:-:S04]  /*d360*/  UIMAD UR4, UR5, UR7, UR4 ;  /* 0x00000007050472a4 */ /* 0x000fc8000f8e0204 */
[----:B------:R-:W-:Y:S01]  /*d370*/  UIADD3 UR47, UR39, UR4, URZ ;  /* 0x00000004272f7290 */ /* 0x000fe2000fffe03f */
[----:B------:R-:W-:Y:S11]  /*d380*/  @!P0 BRA `(.L_x_303) ;  /* 0x0000000000408947 */ /* 0x000ff60003800000 */
[----:B-1----:R-:W-:Y:S01]  /*d390*/  MOV R2, 0x0 ;  /* 0x0000000000027802 */ /* 0x002fe20000000f00 */
[----:B------:R-:W-:Y:S01]  /*d3a0*/  ULDC.64 UR6, c[0x4][0x1b0] ;  /* 0x01006c0000067ab9 */ /* 0x000fe20000000a00 */
[----:B------:R-:W-:Y:S01]  /*d3b0*/  ULDC.64 UR8, c[0x4][0x1b8] ;  /* 0x01006e0000087ab9 */ /* 0x000fe20000000a00 */
[----:B------:R-:W-:Y:S01]  /*d3c0*/  ULDC.64 UR4, c[0x4][0x120] ;  /* 0x0100480000047ab9 */ /* 0x000fe20000000a00 */
[----:B------:R-:W-:Y:S02]  /*d3d0*/  IMAD.U32 R4, RZ, RZ, UR6 ;  /* 0x00000006ff047e24 */ /* 0x000fe4000f8e00ff */
[----:B------:R-:W1:Y:S01]  /*d3e0*/  LDC.64 R2, c[0x4][R2] ;  /* 0x0100000002027b82 */ /* 0x000e620000000a00 */
[----:B------:R-:W-:Y:S02]  /*d3f0*/  IMAD.U32 R5, RZ, RZ, UR7 ;  /* 0x00000007ff057e24 */ /* 0x000fe4000f8e00ff */
[----:B0-2---:R-:W-:Y:S02]  /*d400*/  IMAD.U32 R6, RZ, RZ, UR8 ;  /* 0x00000008ff067e24 */ /* 0x005fe4000f8e00ff */
[----:B------:R-:W-:-:S02]  /*d410*/  IMAD.U32 R7, RZ, RZ, UR9 ;  /* 0x00000009ff077e24 */ /* 0x000fc4000f8e00ff */
[----:B------:R-:W-:Y:S02]  /*d420*/  IMAD.U32 R10, RZ, RZ, UR4 ;  /* 0x00000004ff0a7e24 */ /* 0x000fe4000f8e00ff */
[----:B------:R-:W-:Y:S02]  /*d430*/  IMAD.U32 R11, RZ, RZ, UR5 ;  /* 0x00000005ff0b7e24 */ /* 0x000fe4000f8e00ff */
[----:B------:R-:W-:Y:S02]  /*d440*/  IMAD.MOV.U32 R8, RZ, RZ, 0x70 ;  /* 0x00000070ff087424 */ /* 0x000fe400078e00ff */
[----:B------:R-:W-:Y:S02]  /*d450*/  IMAD.MOV.U32 R12, RZ, RZ, 0x1 ;  /* 0x00000001ff0c7424 */ /* 0x000fe400078e00ff */
[----:B------:R-:W-:-:S07]  /*d460*/  IMAD.MOV.U32 R13, RZ, RZ, RZ ;  /* 0x000000ffff0d7224 */ /* 0x000fce00078e00ff */
[----:B------:R-:W-:-:S07]  /*d470*/  LEPC R20, `(.L_x_303) ;  /* 0x000000001014794e */ /* 0x000fce0000000000 */
[----:B-1----:R-:W-:Y:S05]  /*d480*/  CALL.ABS.NOINC R2 ;  /* 0x0000000002007343 */ /* 0x002fea0003c00000 */
.L_x_303:
[----:B------:R-:W-:Y:S05]  /*d490*/  BSYNC B6 ;  /* 0x0000000000067941 */ /* 0x000fea0003800000 */
.L_x_302:
[----:B------:R3:W5:Y:S01]  /*d4a0*/  LDL R9, [R1+0x4] ;  /* 0x0000040001097983 */ /* 0x0007620000100800 */
[----:B-1----:R-:W1:Y:S01]  /*d4b0*/  LDC R5, c[0x0][0x448] ;  /* 0x00011200ff057b82 */ /* 0x002e620000000800 */
[----:B------:R-:W-:Y:S01]  /*d4c0*/  R2UR UR6, R31 ;  /* 0x000000001f0672ca */ /* 0x000fe200000e0000 */
[----:B------:R-:W-:Y:S01]  /*d4d0*/  IMAD.SHL.U32 R4, R17, 0x80, RZ ;  /* 0x0000008011047824 */ /* 0x000fe200078e00ff */
[----:B------:R-:W4:Y:S01]  /*d4e0*/  S2R R2, SR_TID.X ;  /* 0x0000000000027919 */ /* 0x000f220000002100 */
[C---:B------:R-:W-:Y:S01]  /*d4f0*/  R2UR UR7, R18.reuse ;  /* 0x00000000120772ca */ /* 0x040fe200000e0000 */
[----:B------:R-:W-:Y:S01]  /*d500*/  ULDC.64 UR8, c[0x0][0x2d8] ;  /* 0x0000b60000087ab9 */ /* 0x000fe20000000a00 */
[----:B-1----:R-:W-:Y:S02]  /*d510*/  ISETP.NE.AND P0, PT, R5, 0x1, PT ;  /* 0x000000010500780c */ /* 0x002fe40003f05270 */
[----:B------:R-:W-:Y:S02]  /*d520*/  R2UR UR10, R18 ;  /* 0x00000000120a72ca */ /* 0x000fe400000e0000 */
[C---:B----4-:R-:W-:Y:S01]  /*d530*/  LOP3.LUT R19, R2.reuse, 0x7f, RZ, 0xc0, !PT ;  /* 0x0000007f02137812 */ /* 0x050fe200078ec0ff */
[----:B------:R-:W-:-:S08]  /*d540*/  IMAD.SHL.U32 R2, R2, 0x10, RZ ;  /* 0x0000001002027824 */ /* 0x000fd000078e00ff */
[----:B------:R-:W0:Y:S01]  /*d550*/  @P0 LDC R7, c[0x0][0x44c] ;  /* 0x00011300ff070b82 */ /* 0x000e220000000800 */
[----:B------:R-:W-:-:S04]  /*d560*/  SHF.R.U32.HI R19, RZ, 0x3, R19 ;  /* 0x00000003ff137819 */ /* 0x000fc80000011613 */
[----:B------:R-:W-:-:S03]  /*d570*/  LOP3.LUT R2, R19, 0x70, R2, 0xf8, !PT ;  /* 0x0000007013027812 */ /* 0x000fc600078ef802 */
[----:B------:R-:W1:Y:S01]  /*d580*/  @P0 LDC R3, c[0x0][0x450] ;  /* 0x00011400ff030b82 */ /* 0x000e620000000800 */
[----:B------:R-:W-:Y:S01]  /*d590*/  UIMAD UR6, UR6, UR8, URZ ;  /* 0x00000008060672a4 */ /* 0x000fe2000f8e023f */
[----:B------:R-:W-:Y:S01]  /*d5a0*/  LOP3.LUT R0, R2, R4, RZ, 0xfc, !PT ;  /* 0x0000000402007212 */ /* 0x000fe200078efcff */
[----:B------:R-:W-:Y:S01]  /*d5b0*/  UMOV UR4, UR38 ;  /* 0x0000002600047c82 */ /* 0x000fe20008000000 */
[----:B------:R-:W-:Y:S01]  /*d5c0*/  UMOV UR5, UR47 ;  /* 0x0000002f00057c82 */ /* 0x000fe20008000000 */
[----:B------:R-:W-:Y:S02]  /*d5d0*/  UIMAD UR6, UR10, UR9, UR6 ;  /* 0x000000090a0672a4 */ /* 0x000fe4000f8e0206 */
[----:B------:R-:W-:Y:S01]  /*d5e0*/  UIMAD.WIDE.U32 UR4, UR7, UR8, UR4 ;  /* 0x00000008070472a5 */ /* 0x000fe2000f8e0004 */
[----:B------:R-:W-:Y:S02]  /*d5f0*/  IMAD.MOV.U32 R2, RZ, RZ, R0 ;  /* 0x000000ffff027224 */ /* 0x000fe400078e0000 */
[----:B------:R-:W-:Y:S01]  /*d600*/  ULDC.64 UR8, c[0x0][0x2e0] ;  /* 0x0000b80000087ab9 */ /* 0x000fe20000000a00 */
[----:B------:R-:W-:Y:S01]  /*d610*/  UIADD3 UR5, UR5, UR6, URZ ;  /* 0x0000000605057290 */ /* 0x000fe2000fffe03f */
[----:B0-2---:R-:W-:Y:S01]  /*d620*/  @P0 IMAD.HI.U32 R6, R0, R7, RZ ;  /* 0x0000000700060227 */ /* 0x005fe200078e00ff */
[----:B------:R-:W-:Y:S01]  /*d630*/  UIMAD UR6, UR45, UR8, URZ ;  /* 0x000000082d0672a4 */ /* 0x000fe2000f8e023f */
[----:B------:R-:W0:Y:S01]  /*d640*/  S2R R8, SR_TID.X ;  /* 0x0000000000087919 */ /* 0x000e220000002100 */
[----:B------:R-:W-:-:S02]  /*d650*/  UIMAD.WIDE.U32 UR4, UR44, UR8, UR4 ;  /* 0x000000082c0472a5 */ /* 0x000fc4000f8e0004 */
[----:B-1----:R-:W-:Y:S01]  /*d660*/  @P0 SHF.R.U32.HI R2, RZ, R3, R6 ;  /* 0x00000003ff020219 */ /* 0x002fe20000011606 */
[----:B------:R-:W-:-:S03]  /*d670*/  UIMAD UR6, UR44, UR9, UR6 ;  /* 0x000000092c0672a4 */ /* 0x000fc6000f8e0206 */
[--C-:B------:R-:W-:Y:S01]  /*d680*/  SHF.R.S32.HI R3, RZ, 0x1f, R2.reuse ;  /* 0x0000001fff037819 */ /* 0x100fe20000011402 */
[----:B------:R-:W-:Y:S01]  /*d690*/  IMAD.MOV R6, RZ, RZ, -R2 ;  /* 0x000000ffff067224 */ /* 0x000fe200078e0a02 */
[----:B------:R-:W-:Y:S01]  /*d6a0*/  ULDC.64 UR8, c[0x0][0x2d0] ;  /* 0x0000b40000087ab9 */ /* 0x000fe20000000a00 */
[----:B------:R-:W-:Y:S02]  /*d6b0*/  UIADD3 UR5, UR5, UR6, URZ ;  /* 0x0000000605057290 */ /* 0x000fe4000fffe03f */
[----:B------:R-:W-:Y:S02]  /*d6c0*/  IMAD R7, R3, UR8, RZ ;  /* 0x0000000803077c24 */ /* 0x000fe4000f8e02ff */
[----:B------:R-:W-:Y:S02]  /*d6d0*/  IMAD.U32 R3, RZ, RZ, UR8 ;  /* 0x00000008ff037e24 */ /* 0x000fe4000f8e00ff */
[----:B------:R-:W-:Y:S02]  /*d6e0*/  IMAD R0, R5, R6, R0 ;  /* 0x0000000605007224 */ /* 0x000fe400078e0200 */
[----:B------:R-:W-:-:S02]  /*d6f0*/  IMAD R7, R2, UR9, R7 ;  /* 0x0000000902077c24 */ /* 0x000fc4000f8e0207 */
[----:B------:R-:W-:Y:S01]  /*d700*/  IMAD.WIDE.U32 R2, R2, R3, UR4 ;  /* 0x0000000402027e25 */ /* 0x000fe2000f8e0003 */
[----:B------:R-:W-:Y:S01]  /*d710*/  SHF.R.S32.HI R6, RZ, 0x1f, R0 ;  /* 0x0000001fff067819 */ /* 0x000fe20000011400 */
[----:B------:R-:W-:Y:S02]  /*d720*/  ULDC.64 UR4, c[0x0][0x2c8] ;  /* 0x0000b20000047ab9 */ /* 0x000fe40000000a00 */
[----:B------:R-:W-:Y:S02]  /*d730*/  IMAD.IADD R3, R3, 0x1, R7 ;  /* 0x0000000103037824 */ /* 0x000fe400078e0207 */
[----:B------:R-:W-:Y:S02]  /*d740*/  IMAD R6, R6, UR4, RZ ;  /* 0x0000000406067c24 */ /* 0x000fe4000f8e02ff */
[----:B------:R-:W-:-:S04]  /*d750*/  IMAD.WIDE.U32 R2, R0, UR4, R2 ;  /* 0x0000000400027c25 */ /* 0x000fc8000f8e0002 */
[----:B------:R-:W-:Y:S01]  /*d760*/  IMAD R7, R0, UR5, R6 ;  /* 0x0000000500077c24 */ /* 0x000fe2000f8e0206 */
[----:B------:R-:W-:Y:S01]  /*d770*/  ULDC.64 UR4, c[0x0][0x280] ;  /* 0x0000a00000047ab9 */ /* 0x000fe20000000a00 */
[----:B------:R-:W-:Y:S02]  /*d780*/  LOP3.LUT R10, R28, 0x80, RZ, 0xfc, !PT ;  /* 0x000000801c0a7812 */ /* 0x000fe400078efcff */
[----:B------:R-:W-:Y:S01]  /*d790*/  IADD3 R0, P0, R2, UR4, RZ ;  /* 0x0000000402007c10 */ /* 0x000fe2000ff1e0ff */
[----:B------:R-:W-:Y:S02]  /*d7a0*/  ULDC UR4, c[0x0][0x2b8] ;  /* 0x0000ae0000047ab9 */ /* 0x000fe40000000800 */
[----:B------:R-:W-:Y:S02]  /*d7b0*/  ISETP.GE.AND P1, PT, R10, UR4, PT ;  /* 0x000000040a007c0c */ /* 0x000fe4000bf26270 */
[----:B------:R-:W-:Y:S02]  /*d7c0*/  IADD3.X R6, R3, UR5, R7, P0, !PT ;  /* 0x0000000503067c10 */ /* 0x000fe400087fe407 */
[----:B------:R-:W-:Y:S01]  /*d7d0*/  ISETP.GE.AND P0, PT, R28, UR4, PT ;  /* 0x000000041c007c0c */ /* 0x000fe2000bf06270 */
[----:B------:R-:W-:Y:S01]  /*d7e0*/  UMOV UR4, 0xffffffff ;  /* 0xffffffff00047882 */ /* 0x000fe20000000000 */
[----:B0-----:R-:W-:-:S04]  /*d7f0*/  LOP3.LUT R19, R8, 0x7f, RZ, 0xc0, !PT ;  /* 0x0000007f08137812 */ /* 0x001fc800078ec0ff */
[----:B------:R-:W-:Y:S01]  /*d800*/  SHF.R.U32.HI R10, RZ, 0x3, R19 ;  /* 0x00000003ff0a7819 */ /* 0x000fe20000011613 */
[----:B---3--:R-:W-:Y:S06]  /*d810*/  BRA.DIV UR4, `(.L_x_304) ;  /* 0x0000005204c07947 */ /* 0x008fec000b800000 */
[----:B------:R-:W0:Y:S01]  /*d820*/  SHFL.IDX PT, R3, R0, RZ, 0x181f ;  /* 0x00181fff00037589 */ /* 0x000e2200000e0000 */
[----:B------:R-:W-:Y:S02]  /*d830*/  IMAD R5, R5, UR41, RZ ;  /* 0x0000002905057c24 */ /* 0x000fe4000f8e02ff */
[----:B------:R-:W-:Y:S01]  /*d840*/  IMAD.IADD R4, R10, 0x1, R4 ;  /* 0x000000010a047824 */ /* 0x000fe200078e0204 */
[----:B------:R-:W1:Y:S03]  /*d850*/  SHFL.IDX PT, R2, R6, RZ, 0x181f ;  /* 0x00181fff06027589 */ /* 0x000e6600000e0000 */
[C---:B------:R-:W-:Y:S01]  /*d860*/  VIADD R8, R4.reuse, 0x10 ;  /* 0x0000001004087836 */ /* 0x040fe20000000000 */
[----:B------:R-:W-:Y:S01]  /*d870*/  ISETP.GE.AND P2, PT, R4, R5, PT ;  /* 0x000000050400720c */ /* 0x000fe20003f46270 */
[----:B------:R-:W2:-:S12]  /*d880*/  SHFL.IDX PT, R14, R0, 0x1, 0x181f ;  /* 0x00381f00000e7f89 */ /* 0x000e9800000e0000 */
[----:B0-----:R-:W-:-:S05]  /*d890*/  @!P2 IADD3 R7, P3, R28, R3, RZ ;  /* 0x000000031c07a210 */ /* 0x001fca0007f7e0ff */
[----:B-1----:R-:W-:Y:S02]  /*d8a0*/  @!P2 IMAD.X R3, RZ, RZ, R2, P3 ;  /* 0x000000ffff03a224 */ /* 0x002fe400018e0602 */
[----:B------:R-:W-:-:S05]  /*d8b0*/  @!P2 IMAD.MOV.U32 R2, RZ, RZ, R7 ;  /* 0x000000ffff02a224 */ /* 0x000fca00078e0007 */
[----:B-----5:R-:W-:Y:S04]  /*d8c0*/  @!P2 LDGSTS.E.BYPASS.LTC128B.128 [R9+0x20400], desc[UR52][R2.64], !P0 ;  /* 0x204000000209afae */ /* 0x020fe8000c101d74 */
[----:B------:R0:W-:Y:S01]  /*d8d0*/  @!P2 LDGSTS.E.BYPASS.LTC128B.128 [R9+0x24400], desc[UR52][R2.64+0x80], !P1 ;  /* 0x244000800209afae */ /* 0x0001e2000c901d74 */
[----:B------:R-:W-:Y:S01]  /*d8e0*/  ISETP.GE.AND P2, PT, R8, R5, PT ;  /* 0x000000050800720c */ /* 0x000fe20003f46270 */
[----:B------:R-:W-:Y:S02]  /*d8f0*/  VIADD R8, R4, 0x20 ;  /* 0x0000002004087836 */ /* 0x000fe40000000000 */
[----:B0-----:R-:W0:Y:S10]  /*d900*/  SHFL.IDX PT, R2, R6, 0x1, 0x181f ;  /* 0x00381f0006027f89 */ /* 0x001e3400000e0000 */
[----:B--2---:R-:W-:-:S05]  /*d910*/  @!P2 IADD3 R14, P3, R28, R14, RZ ;  /* 0x0000000e1c0ea210 */ /* 0x004fca0007f7e0ff */
[----:B0-----:R-:W-:Y:S02]  /*d920*/  @!P2 IMAD.X R7, RZ, RZ, R2, P3 ;  /* 0x000000ffff07a224 */ /* 0x001fe400018e0602 */
[----:B------:R-:W-:Y:S02]  /*d930*/  @!P2 IMAD.MOV.U32 R2, RZ, RZ, R14 ;  /* 0x000000ffff02a224 */ /* 0x000fe400078e000e */
[----:B------:R-:W-:Y:S01]  /*d940*/  @!P2 IMAD.MOV.U32 R3, RZ, RZ, R7 ;  /* 0x000000ffff03a224 */ /* 0x000fe200078e0007 */
[----:B------:R-:W0:Y:S04]  /*d950*/  SHFL.IDX PT, R14, R0, 0x2, 0x181f ;  /* 0x00581f00000e7f89 */ /* 0x000e2800000e0000 */
[----:B------:R-:W-:Y:S04]  /*d960*/  @!P2 LDGSTS.E.BYPASS.LTC128B.128 [R9+0x20c00], desc[UR52][R2.64], !P0 ;  /* 0x20c000000209afae */ /* 0x000fe8000c101d74 */
[----:B------:R1:W-:Y:S01]  /*d970*/  @!P2 LDGSTS.E.BYPASS.LTC128B.128 [R9+0x24c00], desc[UR52][R2.64+0x80], !P1 ;  /* 0x24c000800209afae */ /* 0x0003e2000c901d74 */
[----:B------:R-:W-:Y:S01]  /*d980*/  ISETP.GE.AND P2, PT, R8, R5, PT ;  /* 0x000000050800720c */ /* 0x000fe20003f46270 */
[----:B------:R-:W-:-:S02]  /*d990*/  VIADD R8, R4, 0x30 ;  /* 0x0000003004087836 */ /* 0x000fc40000000000 */
[----:B-1----:R-:W1:Y:S10]  /*d9a0*/  SHFL.IDX PT, R2, R6, 0x2, 0x181f ;  /* 0x00581f0006027f89 */ /* 0x002e7400000e0000 */
[----:B0-----:R-:W-:-:S05]  /*d9b0*/  @!P2 IADD3 R14, P3, R28, R14, RZ ;  /* 0x0000000e1c0ea210 */ /* 0x001fca0007f7e0ff */
[----:B-1----:R-:W-:Y:S02]  /*d9c0*/  @!P2 IMAD.X R7, RZ, RZ, R2, P3 ;  /* 0x000000ffff07a224 */ /* 0x002fe400018e0602 */
        /* <DEDUP_REMOVED lines=35> */
[----:B------:R-:W-:-:S03]  /*dc00*/  ISETP.GE.AND P2, PT, R8, R5, PT ;  /* 0x000000050800720c */ /* 0x000fc60003f46270 */
[----:B-1----:R-:W1:Y:S10]  /*dc10*/  SHFL.IDX PT, R2, R6, 0x6, 0x181f ;  /* 0x00d81f0006027f89 */ /* 0x002e7400000e0000 */
[----:B0-----:R-:W-:Y:S01]  /*dc20*/  @!P2 IADD3 R14, P3, R28, R14, RZ ;  /* 0x0000000e1c0ea210 */ /* 0x001fe20007f7e0ff */
[----:B------:R-:W0:Y:S04]  /*dc30*/  SHFL.IDX PT, R6, R6, 0x7, 0x181f ;  /* 0x00f81f0006067f89 */ /* 0x000e2800000e0000 */
[----:B-1----:R-:W-:-:S02]  /*dc40*/  @!P2 IMAD.X R7, RZ, RZ, R2, P3 ;  /* 0x000000ffff07a224 */ /* 0x002fc400018e0602 */
[----:B------:R-:W-:Y:S02]  /*dc50*/  @!P2 IMAD.MOV.U32 R2, RZ, RZ, R14 ;  /* 0x000000ffff02a224 */ /* 0x000fe400078e000e */
[----:B------:R-:W-:Y:S01]  /*dc60*/  @!P2 IMAD.MOV.U32 R3, RZ, RZ, R7 ;  /* 0x000000ffff03a224 */ /* 0x000fe200078e0007 */
[----:B------:R1:W2:Y:S04]  /*dc70*/  SHFL.IDX PT, R14, R0, 0x7, 0x181f ;  /* 0x00f81f00000e7f89 */ /* 0x0002a800000e0000 */
[----:B------:R1:W-:Y:S04]  /*dc80*/  @!P2 LDGSTS.E.BYPASS.LTC128B.128 [R9+0x23400], desc[UR52][R2.64], !P0 ;  /* 0x234000000209afae */ /* 0x0003e8000c101d74 */
[----:B0-----:R1:W-:Y:S02]  /*dc90*/  @!P2 LDGSTS.E.BYPASS.LTC128B.128 [R9+0x27400], desc[UR52][R2.64+0x80], !P1 ;  /* 0x274000800209afae */ /* 0x0013e4000c901d74 */
.L_x_424:
[----:B------:R-:W-:Y:S01]  /*dca0*/  VIADD R4, R4, 0x70 ;  /* 0x0000007004047836 */ /* 0x000fe20000000000 */
[----:B------:R-:W-:Y:S04]  /*dcb0*/  BSSY B0, `(.L_x_305) ;  /* 0x000000a000007945 */ /* 0x000fe80003800000 */
[----:B------:R-:W-:-:S13]  /*dcc0*/  ISETP.GE.AND P2, PT, R4, R5, PT ;  /* 0x000000050400720c */ /* 0x000fda0003f46270 */
[----:B------:R-:W-:Y:S05]  /*dcd0*/  @P2 BRA `(.L_x_306) ;  /* 0x00000000001c2947 */ /* 0x000fea0003800000 */
[----:B-12---:R-:W-:-:S05]  /*dce0*/  IADD3 R2, P2, R28, R14, RZ ;  /* 0x0000000e1c027210 */ /* 0x006fca0007f5e0ff */
[----:B------:R-:W-:-:S05]  /*dcf0*/  IMAD.X R3, RZ, RZ, R6, P2 ;  /* 0x000000ffff037224 */ /* 0x000fca00010e0606 */
[----:B------:R-:W-:Y:S01]  /*dd00*/  @!PT LDS RZ, [RZ] ;  /* 0x00000000fffff984 */ /* 0x000fe20000000800 */
[----:B------:R-:W-:Y:S01]  /*dd10*/  @!PT LDS RZ, [RZ] ;  /* 0x00000000fffff984 */ /* 0x000fe20000000800 */
[----:B------:R-:W-:Y:S01]  /*dd20*/  @!PT LDS RZ, [RZ] ;  /* 0x00000000fffff984 */ /* 0x000fe20000000800 */
[----:B------:R0:W-:Y:S04]  /*dd30*/  LDGSTS.E.BYPASS.LTC128B.128 [R9+0x23c00], desc[UR52][R2.64], !P0 ;  /* 0x23c0000002097fae */ /* 0x0001e8000c101d74 */
[----:B------:R0:W-:Y:S02]  /*dd40*/  LDGSTS.E.BYPASS.LTC128B.128 [R9+0x27c00], desc[UR52][R2.64+0x80], !P1 ;  /* 0x27c0008002097fae */ /* 0x0001e4000c901d74 */
.L_x_306:
[----:B------:R-:W-:Y:S05]  /*dd50*/  BSYNC B0 ;  /* 0x0000000000007941 */ /* 0x000fea0003800000 */
.L_x_305:
[----:B------:R-:W-:Y:S01]  /*dd60*/  NOP ;  /* 0x0000000000007918 */ /* 0x000fe20000000000 */
[----:B------:R-:W-:-:S13]  /*dd70*/  PLOP3.LUT P0, PT, PT, PT, PT, 0x80, 0x0 ;  /* 0x000000000000781c */ /* 0x000fda0003f0f070 */
.L_x_307:
[----:B------:R-:W-:Y:S02]  /*dd80*/  PLOP3.LUT P1, PT, P1, P0, PT, 0xa2, 0x0 ;  /* 0x000000000000781c */ /* 0x000fe40000f21472 */
[----:B------:R-:W-:-:S08]  /*dd90*/  @P0 R2UR P1, UR4, R23 ;  /* 0x00000000170402ca */ /* 0x000fd00000020000 */
[----:B------:R-:W-:-:S05]  /*dda0*/  @P0 PLOP3.LUT P0, PT, P1, PT, PT, 0x80, 0x0 ;  /* 0x000000000000081c */ /* 0x000fca0000f0f070 */
[----:B------:R-:W-:Y:S01]  /*ddb0*/  @!P1 SYNCS.ARRIVE.TRANS64.RED.A0T1 RZ, [UR4+0x38800], RZ ;  /* 0x038800ffffff99a7 */ /* 0x000fe20008200404 */
[----:B------:R-:W-:Y:S07]  /*ddc0*/  @!P1 ARRIVES.LDGSTSBAR.64.TRANSCNT [UR4+0x38800] ;  /* 0x03880000ff0099b0 */ /* 0x000fee0008000a84 */
[----:B------:R-:W-:Y:S05]  /*ddd0*/  @P0 BRA.U.ANY `(.L_x_307) ;  /* 0xfffffffd00e80947 */ /* 0x000fea000393ffff */
[----:B01----:R-:W3:Y:S02]  /*dde0*/  LDL.LU R2, [R1+0xc] ;  /* 0x00000c0001027983 */ /* 0x003ee40000300800 */
[----:B---3--:R-:W-:-:S05]  /*ddf0*/  VIADD R2, R2, 0x1 ;  /* 0x0000000102027836 */ /* 0x008fca0000000000 */
[----:B------:R0:W-:Y:S01]  /*de00*/  STL [R1+0xc], R2 ;  /* 0x00000c0201007387 */ /* 0x0001e20000100800 */
[----:B------:R-:W-:-:S04]  /*de10*/  LEA.HI R0, R2, R2, RZ, 0x1 ;  /* 0x0000000202007211 */ /* 0x000fc800078f08ff */
[----:B------:R-:W-:-:S05]  /*de20*/  LOP3.LUT R0, R0, 0xfffffffe, RZ, 0xc0, !PT ;  /* 0xfffffffe00007812 */ /* 0x000fca00078ec0ff */
[----:B------:R-:W-:-:S05]  /*de30*/  IMAD.IADD R0, R2, 0x1, -R0 ;  /* 0x0000000102007824 */ /* 0x000fca00078e0a00 */
[----:B------:R-:W-:Y:S01]  /*de40*/  SHF.L.U32 R0, R0, 0x1f, RZ ;  /* 0x0000001f00007819 */ /* 0x000fe200000006ff */
[----:B------:R-:W-:Y:S01]  /*de50*/  NOP ;  /* 0x0000000000007918 */ /* 0x000fe20000000000 */
[----:B------:R0:W-:Y:S01]  /*de60*/  SYNCS.ARRIVE.TRANS64.A1T0 RZ, [R23+URZ+0x38800], RZ ;  /* 0x038800ff17ff79a7 */ /* 0x0001e2000810003f */
[----:B------:R-:W-:Y:S01]  /*de70*/  BSSY B0, `(.L_x_308) ;  /* 0x0000003000007945 */ /* 0x000fe20003800000 */
[----:B------:R-:W1:Y:S03]  /*de80*/  SYNCS.PHASECHK.TRANS64.TRYWAIT P0, [R23+URZ+0x38820], R0 ;  /* 0x03882000170075a7 */ /* 0x000e66000800017f */
[----:B01----:R-:W-:Y:S05]  /*de90*/  @!P0 BRA `(.L_x_309) ;  /* 0x0000005400a48947 */ /* 0x003fea0003800000 */
.L_x_425:
[----:B------:R-:W-:Y:S05]  /*dea0*/  BSYNC B0 ;  /* 0x0000000000007941 */ /* 0x000fea0003800000 */
.L_x_308:
[----:B------:R-:W-:-:S06]  /*deb0*/  UISETP.GE.AND UP0, UPT, UR42, 0x81, UPT ;  /* 0x000000812a00788c */ /* 0x000fcc000bf06270 */
[----:B------:R-:W-:-:S13]  /*dec0*/  PLOP3.LUT P0, PT, PT, PT, UP0, 0x80, 0x0 ;  /* 0x000000000000781c */ /* 0x000fda0003f0f008 */
[----:B------:R-:W-:Y:S05]  /*ded0*/  @!P0 BRA `(.L_x_310) ;  /* 0x0000001800508947 */ /* 0x000fea0003800000 */
[----:B------:R-:W-:Y:S01]  /*dee0*/  UIADD3 UR4, UR43, -0x2, URZ ;  /* 0xfffffffe2b047890 */ /* 0x000fe2000fffe03f */
[----:B------:R-:W-:Y:S02]  /*def0*/  IMAD.MOV.U32 R10, RZ, RZ, R29 ;  /* 0x000000ffff0a7224 */ /* 0x000fe400078e001d */
[----:B------:R-:W-:-:S03]  /*df00*/  IMAD.MOV.U32 R9, RZ, RZ, R25 ;  /* 0x000000ffff097224 */ /* 0x000fc600078e0019 */
[----:B------:R-:W-:-:S07]  /*df10*/  IMAD.U32 R21, RZ, RZ, UR4 ;  /* 0x00000004ff157e24 */ /* 0x000fce000f8e00ff */
.L_x_330:
[----:B-1----:R-:W1:Y:S01]  /*df20*/  LDC R2, c[0x0][0x430] ;  /* 0x00010c00ff027b82 */ /* 0x002e620000000800 */
[----:B0-----:R-:W0:Y:S01]  /*df30*/  S2R R0, SR_TID.X ;  /* 0x0000000000007919 */ /* 0x001e220000002100 */
[----:B------:R-:W-:Y:S05]  /*df40*/  YIELD ;  /* 0x0000000000007946 */ /* 0x000fea0003800000 */
[----:B------:R-:W-:Y:S01]  /*df50*/  ULDC.64 UR4, c[0x0][0x428] ;  /* 0x00010a0000047ab9 */ /* 0x000fe20000000a00 */
[----:B-1----:R-:W-:Y:S02]  /*df60*/  ISETP.NE.AND P0, PT, R2, 0x1, PT ;  /* 0x000000010200780c */ /* 0x002fe40003f05270 */
[----:B0-----:R-:W-:-:S11]  /*df70*/  LOP3.LUT R0, R0, 0x7f, RZ, 0xc0, !PT ;  /* 0x0000007f00007812 */ /* 0x001fd600078ec0ff */
[----:B------:R-:W0:Y:S01]  /*df80*/  @P0 LDC R5, c[0x0][0x434] ;  /* 0x00010d00ff050b82 */ /* 0x000e220000000800 */
[----:B------:R-:W-:-:S05]  /*df90*/  SHF.R.U32.HI R0, RZ, 0x3, R0 ;  /* 0x00000003ff007819 */ /* 0x000fca0000011600 */
[----:B------:R-:W-:Y:S02]  /*dfa0*/  IMAD R3, R21, 0x80, R0 ;  /* 0x0000008015037824 */ /* 0x000fe400078e0200 */
[----:B------:R-:W1:Y:S03]  /*dfb0*/  @P0 LDC R7, c[0x0][0x438] ;  /* 0x00010e00ff070b82 */ /* 0x000e660000000800 */
[----:B------:R-:W-:-:S05]  /*dfc0*/  IADD3 R6, R28, UR37, R3 ;  /* 0x000000251c067c10 */ /* 0x000fca000fffe003 */
[----:B------:R-:W-:Y:S02]  /*dfd0*/  IMAD.MOV.U32 R0, RZ, RZ, R6 ;  /* 0x000000ffff007224 */ /* 0x000fe400078e0006 */
[----:B0-----:R-:W-:-:S04]  /*dfe0*/  @P0 IMAD.HI.U32 R2, R6, R5, RZ ;  /* 0x0000000506020227 */ /* 0x001fc800078e00ff */
[----:B------:R-:W-:Y:S01]  /*dff0*/  IMAD R5, R32, UR4, RZ ;  /* 0x0000000420057c24 */ /* 0x000fe2000f8e02ff */
[----:B-1----:R-:W-:-:S03]  /*e000*/  @P0 SHF.R.U32.HI R0, RZ, R7, R2 ;  /* 0x00000007ff000219 */ /* 0x002fc60000011602 */
[----:B------:R-:W-:Y:S01]  /*e010*/  IMAD R4, R30, UR5, R5 ;  /* 0x000000051e047c24 */ /* 0x000fe2000f8e0205 */
[--C-:B------:R-:W-:Y:S01]  /*e020*/  SHF.R.S32.HI R3, RZ, 0x1f, R0.reuse ;  /* 0x0000001fff037819 */ /* 0x100fe20000011400 */
[----:B------:R-:W-:-:S04]  /*e030*/  IMAD.MOV.U32 R2, RZ, RZ, R0 ;  /* 0x000000ffff027224 */ /* 0x000fc800078e0000 */
[----:B------:R-:W-:Y:S01]  /*e040*/  IMAD.WIDE.U32 R2, R30, UR4, R2 ;  /* 0x000000041e027c25 */ /* 0x000fe2000f8e0002 */
[----:B------:R-:W-:-:S03]  /*e050*/  ULDC.64 UR4, c[0x0][0x418] ;  /* 0x0001060000047ab9 */ /* 0x000fc60000000a00 */
[----:B------:R-:W-:Y:S01]  /*e060*/  IMAD.IADD R3, R4, 0x1, R3 ;  /* 0x0000000104037824 */ /* 0x000fe200078e0203 */
[C---:B------:R-:W-:Y:S01]  /*e070*/  LEA R4, P0, R2.reuse, UR4, 0x2 ;  /* 0x0000000402047c11 */ /* 0x040fe2000f8010ff */
[----:B------:R-:W-:Y:S01]  /*e080*/  IMAD.U32 R8, RZ, RZ, UR46 ;  /* 0x0000002eff087e24 */ /* 0x000fe2000f8e00ff */
[----:B------:R-:W-:Y:S02]  /*e090*/  ULDC UR4, c[0x0][0x430] ;  /* 0x00010c0000047ab9 */ /* 0x000fe40000000800 */
[----:B------:R-:W-:-:S06]  /*e0a0*/  LEA.HI.X R5, R2, UR5, R3, 0x2, P0 ;  /* 0x0000000502057c11 */ /* 0x000fcc00080f1403 */
[----:B------:R-:W3:Y:S01]  /*e0b0*/  LDG.E R5, desc[UR52][R4.64] ;  /* 0x0000003404057981 */ /* 0x000ee2000c1e1900 */
[----:B------:R-:W-:Y:S01]  /*e0c0*/  ISETP.NE.AND P2, PT, R8, 0x3, PT ;  /* 0x000000030800780c */ /* 0x000fe20003f45270 */
[----:B------:R-:W-:Y:S01]  /*e0d0*/  VIADD R25, R9, 0x1 ;  /* 0x0000000109197836 */ /* 0x000fe20000000000 */
[C---:B------:R-:W-:Y:S01]  /*e0e0*/  ISETP.GT.AND P1, PT, R21.reuse, RZ, PT ;  /* 0x000000ff1500720c */ /* 0x040fe20003f24270 */
[----:B------:R-:W-:Y:S02]  /*e0f0*/  IMAD.MOV R3, RZ, RZ, -R0 ;  /* 0x000000ffff037224 */ /* 0x000fe400078e0a00 */
[----:B------:R-:W-:Y:S01]  /*e100*/  VIADD R21, R21, 0xffffffff ;  /* 0xffffffff15157836 */ /* 0x000fe20000000000 */
[----:B------:R-:W-:Y:S01]  /*e110*/  ISETP.NE.AND P0, PT, R25, 0x2, PT ;  /* 0x000000021900780c */ /* 0x000fe20003f05270 */
[----:B------:R-:W-:-:S03]  /*e120*/  IMAD R6, R3, UR4, R6 ;  /* 0x0000000403067c24 */ /* 0x000fc6000f8e0206 */
[----:B------:R-:W-:Y:S02]  /*e130*/  SEL R29, RZ, 0x1, P0 ;  /* 0x00000001ff1d7807 */ /* 0x000fe40000000000 */
[----:B------:R-:W-:Y:S02]  /*e140*/  SEL R25, R25, RZ, P0 ;  /* 0x000000ff19197207 */ /* 0x000fe40000000000 */
[----:B------:R-:W-:Y:S02]  /*e150*/  LOP3.LUT R29, R10, R29, RZ, 0x3c, !PT ;  /* 0x0000001d0a1d7212 */ /* 0x000fe400078e3cff */
[----:B---3--:R-:W-:Y:S01]  /*e160*/  SHF.R.S32.HI R19, RZ, 0x1f, R5 ;  /* 0x0000001fff137819 */ /* 0x008fe20000011405 */
[----:B------:R-:W-:Y:S06]  /*e170*/  @!P2 BRA `(.L_x_311) ;  /* 0x000000000004a947 */ /* 0x000fec0003800000 */
[----:B------:R-:W-:Y:S01]  /*e180*/  BPT.TRAP 0x1 ;  /* 0x000000040000795c */ /* 0x000fe20000300000 */
.L_x_311:
[----:B------:R-:W-:Y:S01]  /*e190*/  IMAD R0, R25, 0x8, R23 ;  /* 0x0000000819007824 */ /* 0x000fe200078e0217 */
[----:B------:R-:W-:Y:S01]  /*e1a0*/  SHF.L.U32 R20, R29, 0x1f, RZ ;  /* 0x0000001f1d147819 */ /* 0x000fe200000006ff */
[----:B------:R-:W-:Y:S01]  /*e1b0*/  BSSY B0, `(.L_x_312) ;  /* 0x0000004000007945 */ /* 0x000fe20003800000 */
[----:B------:R-:W-:Y:S02]  /*e1c0*/  SHF.R.S32.HI R17, RZ, 0x1f, R6 ;  /* 0x0000001fff117819 */ /* 0x000fe40000011406 */
[----:B------:R-:W0:Y:S02]  /*e1d0*/  SYNCS.PHASECHK.TRANS64.TRYWAIT P0, [R0+URZ+0x38880], R20 ;  /* 0x03888014000075a7 */ /* 0x000e24000800017f */
[----:B0-----:R-:W-:Y:S05]  /*e1e0*/  @!P0 BRA `(.L_x_313) ;  /* 0x0000005000e48947 */ /* 0x001fea0003800000 */
.L_x_426:
[----:B------:R-:W-:Y:S05]  /*e1f0*/  BSYNC B0 ;  /* 0x0000000000007941 */ /* 0x000fea0003800000 */
.L_x_312:
[----:B------:R-:W-:Y:S01]  /*e200*/  ULDC.64 UR4, c[0x0][0x328] ;  /* 0x0000ca0000047ab9 */ /* 0x000fe20000000a00 */
[----:B------:R-:W1:Y:S01]  /*e210*/  LDC R11, c[0x0][0x2f4] ;  /* 0x0000bd00ff0b7b82 */ /* 0x000e620000000800 */
[----:B------:R-:W-:Y:S01]  /*e220*/  IMAD R4, R17, UR4, RZ ;  /* 0x0000000411047c24 */ /* 0x000fe2000f8e02ff */
[----:B------:R-:W-:Y:S01]  /*e230*/  ULDC.64 UR6, c[0x0][0x318] ;  /* 0x0000c60000067ab9 */ /* 0x000fe20000000a00 */
[----:B------:R-:W-:Y:S01]  /*e240*/  IMAD.WIDE.U32 R2, R6, UR4, RZ ;  /* 0x0000000406027c25 */ /* 0x000fe2000f8e00ff */
        /* <DEDUP_REMOVED lines=9> */
[----:B------:R-:W-:Y:S01]  /*e2e0*/  IMAD.IADD R3, R3, 0x1, R4 ;  /* 0x0000000103037824 */ /* 0x000fe200078e0204 */
[-C--:B-1----:R-:W-:Y:S01]  /*e2f0*/  ISETP.GE.AND P2, PT, R12, R11.reuse, PT ;  /* 0x0000000b0c00720c */ /* 0x082fe20003f46270 */
[----:B------:R-:W-:Y:S01]  /*e300*/  IMAD R7, R18, UR5, R7 ;  /* 0x0000000512077c24 */ /* 0x000fe2000f8e0207 */
[----:B------:R-:W-:Y:S01]  /*e310*/  ISETP.GE.AND P3, PT, R28, R11, PT ;  /* 0x0000000b1c00720c */ /* 0x000fe20003f66270 */
[----:B------:R-:W-:Y:S01]  /*e320*/  IMAD.WIDE.U32 R2, R18, UR4, R2 ;  /* 0x0000000412027c25 */ /* 0x000fe2000f8e0002 */
[----:B------:R-:W-:-:S03]  /*e330*/  UMOV UR4, 0xffffffff ;  /* 0xffffffff00047882 */ /* 0x000fc60000000000 */
[----:B------:R-:W-:Y:S01]  /*e340*/  IMAD R4, R25, 0x8000, R37 ;  /* 0x0000800019047824 */ /* 0x000fe200078e0225 */
[----:B------:R-:W-:-:S04]  /*e350*/  IADD3 R8, P0, R2, UR6, RZ ;  /* 0x0000000602087c10 */ /* 0x000fc8000ff1e0ff */
[----:B------:R-:W-:Y:S01]  /*e360*/  IADD3.X R7, R7, UR7, R3, P0, !PT ;  /* 0x0000000707077c10 */ /* 0x000fe200087fe403 */
[----:B------:R-:W-:Y:S08]  /*e370*/  BRA.DIV UR4, `(.L_x_314) ;  /* 0x0000005204947947 */ /* 0x000ff0000b800000 */
[----:B------:R-:W1:Y:S01]  /*e380*/  SHFL.IDX PT, R2, R8, RZ, 0x181f ;  /* 0x00181fff08027589 */ /* 0x000e6200000e0000 */
[----:B------:R-:W-:-:S03]  /*e390*/  IMAD.IADD R4, R23, 0x1, R4 ;  /* 0x0000000117047824 */ /* 0x000fc600078e0204 */
[----:B------:R-:W3:Y:S01]  /*e3a0*/  SHFL.IDX PT, R3, R7, RZ, 0x181f ;  /* 0x00181fff07037589 */ /* 0x000ee200000e0000 */
[----:B-1----:R-:W-:-:S05]  /*e3b0*/  IADD3 R2, P0, R28, R2, RZ ;  /* 0x000000021c027210 */ /* 0x002fca0007f1e0ff */
[----:B---3--:R-:W-:-:S05]  /*e3c0*/  IMAD.X R3, RZ, RZ, R3, P0 ;  /* 0x000000ffff037224 */ /* 0x008fca00000e0603 */
[----:B------:R-:W-:Y:S01]  /*e3d0*/  @!PT LDS RZ, [RZ] ;  /* 0x00000000fffff984 */ /* 0x000fe20000000800 */
[----:B------:R-:W-:Y:S04]  /*e3e0*/  LDGSTS.E.BYPASS.LTC128B.128 [R4+0x10400], desc[UR52][R2.64], !P3 ;  /* 0x1040000002047fae */ /* 0x000fe8000d901d74 */
[----:B------:R1:W-:Y:S04]  /*e3f0*/  LDGSTS.E.BYPASS.LTC128B.128 [R4+0x14400], desc[UR52][R2.64+0x80], !P2 ;  /* 0x1440008002047fae */ /* 0x0003e8000d101d74 */
[----:B-1----:R-:W1:Y:S04]  /*e400*/  SHFL.IDX PT, R2, R8, 0x1, 0x181f ;  /* 0x00381f0008027f89 */ /* 0x002e6800000e0000 */
[----:B------:R-:W3:Y:S01]  /*e410*/  SHFL.IDX PT, R3, R7, 0x1, 0x181f ;  /* 0x00381f0007037f89 */ /* 0x000ee200000e0000 */
[----:B-1----:R-:W-:-:S05]  /*e420*/  IADD3 R2, P0, R28, R2, RZ ;  /* 0x000000021c027210 */ /* 0x002fca0007f1e0ff */
[----:B---3--:R-:W-:-:S05]  /*e430*/  IMAD.X R3, RZ, RZ, R3, P0 ;  /* 0x000000ffff037224 */ /* 0x008fca00000e0603 */
        /* <DEDUP_REMOVED lines=27> */
[----:B------:R-:W3:Y:S04]  /*e5f0*/  SHFL.IDX PT, R3, R7, 0x6, 0x181f ;  /* 0x00d81f0007037f89 */ /* 0x000ee800000e0000 */
[----:B------:R-:W4:Y:S01]  /*e600*/  SHFL.IDX PT, R7, R7, 0x7, 0x181f ;  /* 0x00f81f0007077f89 */ /* 0x000f2200000e0000 */
[----:B-1----:R-:W-:-:S05]  /*e610*/  IADD3 R2, P0, R28, R2, RZ ;  /* 0x000000021c027210 */ /* 0x002fca0007f1e0ff */
[----:B---3--:R-:W-:-:S05]  /*e620*/  IMAD.X R3, RZ, RZ, R3, P0 ;  /* 0x000000ffff037224 */ /* 0x008fca00000e0603 */
[----:B------:R-:W-:Y:S04]  /*e630*/  LDGSTS.E.BYPASS.LTC128B.128 [R4+0x13400], desc[UR52][R2.64], !P3 ;  /* 0x1340000002047fae */ /* 0x000fe8000d901d74 */
[----:B------:R1:W-:Y:S04]  /*e640*/  LDGSTS.E.BYPASS.LTC128B.128 [R4+0x17400], desc[UR52][R2.64+0x80], !P2 ;  /* 0x1740008002047fae */ /* 0x0003e8000d101d74 */
[----:B-1--4-:R1:W3:Y:S02]  /*e650*/  SHFL.IDX PT, R2, R8, 0x7, 0x181f ;  /* 0x00f81f0008027f89 */ /* 0x0122e400000e0000 */
.L_x_444:
[----:B---3--:R-:W-:-:S05]  /*e660*/  IADD3 R2, P0, R28, R2, RZ ;  /* 0x000000021c027210 */ /* 0x008fca0007f1e0ff */
        /* <DEDUP_REMOVED lines=8> */
.L_x_315:
[----:B------:R-:W-:Y:S02]  /*e6f0*/  PLOP3.LUT P2, PT, P2, P0, PT, 0xa2, 0x0 ;  /* 0x000000000000781c */ /* 0x000fe40001741472 */
[----:B------:R-:W-:-:S08]  /*e700*/  @P0 R2UR P2, UR4, R0 ;  /* 0x00000000000402ca */ /* 0x000fd00000040000 */
[----:B------:R-:W-:-:S05]  /*e710*/  @P0 PLOP3.LUT P0, PT, P2, PT, PT, 0x80, 0x0 ;  /* 0x000000000000081c */ /* 0x000fca000170f070 */
[----:B------:R-:W-:Y:S01]  /*e720*/  @!P2 SYNCS.ARRIVE.TRANS64.RED.A0T1 RZ, [UR4+0x38870], RZ ;  /* 0x038870ffffffa9a7 */ /* 0x000fe20008200404 */
[----:B------:R-:W-:Y:S07]  /*e730*/  @!P2 ARRIVES.LDGSTSBAR.64.TRANSCNT [UR4+0x38870] ;  /* 0x03887000ff00a9b0 */ /* 0x000fee0008000a84 */
[----:B------:R-:W-:Y:S05]  /*e740*/  @P0 BRA.U.ANY `(.L_x_315) ;  /* 0xfffffffd00e80947 */ /* 0x000fea000393ffff */
[----:B------:R-:W-:Y:S01]  /*e750*/  NOP ;  /* 0x0000000000007918 */ /* 0x000fe20000000000 */
[----:B---3--:R-:W-:-:S05]  /*e760*/  IMAD.U32 R2, RZ, RZ, UR46 ;  /* 0x0000002eff027e24 */ /* 0x008fca000f8e00ff */
[----:B------:R-:W-:-:S13]  /*e770*/  ISETP.NE.AND P3, PT, R2, 0x3, PT ;  /* 0x000000030200780c */ /* 0x000fda0003f65270 */
[----:B------:R-:W-:Y:S05]  /*e780*/  @!P3 BRA `(.L_x_316) ;  /* 0x000000000004b947 */ /* 0x000fea0003800000 */
[----:B------:R-:W-:Y:S01]  /*e790*/  BPT.TRAP 0x1 ;  /* 0x000000040000795c */ /* 0x000fe20000300000 */
.L_x_316:
[----:B------:R3:W-:Y:S01]  /*e7a0*/  SYNCS.ARRIVE.TRANS64.A1T0 RZ, [R0+URZ+0x38870], RZ ;  /* 0x038870ff00ff79a7 */ /* 0x0007e2000810003f */
[----:B------:R-:W-:Y:S05]  /*e7b0*/  @!P3 BRA `(.L_x_317) ;  /* 0x000000000004b947 */ /* 0x000fea0003800000 */
[----:B------:R-:W-:Y:S01]  /*e7c0*/  BPT.TRAP 0x1 ;  /* 0x000000040000795c */ /* 0x000fe20000300000 */
.L_x_317:
[----:B------:R-:W4:Y:S01]  /*e7d0*/  SYNCS.PHASECHK.TRANS64.TRYWAIT P0, [R0+URZ+0x38840], R20 ;  /* 0x03884014000075a7 */ /* 0x000f22000800017f */
[----:B------:R-:W-:Y:S04]  /*e7e0*/  BSSY B0, `(.L_x_318) ;  /* 0x0000002000007945 */ /* 0x000fe80003800000 */
[----:B----4-:R-:W-:Y:S05]  /*e7f0*/  @!P0 BRA `(.L_x_319) ;  /* 0x0000005400bc8947 */ /* 0x010fea0003800000 */
.L_x_445:
[----:B------:R-:W-:Y:S05]  /*e800*/  BSYNC B0 ;  /* 0x0000000000007941 */ /* 0x000fea0003800000 */
.L_x_318:
[----:B------:R-:W-:Y:S01]  /*e810*/  ULDC.64 UR4, c[0x0][0x300] ;  /* 0x0000c00000047ab9 */ /* 0x000fe20000000a00 */
[----:B-1----:R-:W1:Y:S01]  /*e820*/  LDC R8, c[0x0][0x2f4] ;  /* 0x0000bd00ff087b82 */ /* 0x002e620000000800 */
[----:B------:R-:W-:Y:S01]  /*e830*/  IMAD R7, R17, UR4, RZ ;  /* 0x0000000411077c24 */ /* 0x000fe2000f8e02ff */
[----:B------:R-:W-:Y:S01]  /*e840*/  ULDC.64 UR6, c[0x0][0x2e8] ;  /* 0x0000ba0000067ab9 */ /* 0x000fe20000000a00 */
[----:B------:R-:W-:Y:S01]  /*e850*/  IMAD.WIDE.U32 R2, R6, UR4, RZ ;  /* 0x0000000406027c25 */ /* 0x000fe2000f8e00ff */
        /* <DEDUP_REMOVED lines=12> */
[-C--:B-1----:R-:W-:Y:S02]  /*e920*/  ISETP.GE.AND P2, PT, R11, R8.reuse, PT ;  /* 0x000000080b00720c */ /* 0x082fe40003f46270 */
[----:B------:R-:W-:Y:S01]  /*e930*/  IMAD R5, R18, UR5, R5 ;  /* 0x0000000512057c24 */ /* 0x000fe2000f8e0205 */
[----:B------:R-:W-:Y:S02]  /*e940*/  IADD3 R6, P0, R2, UR6, RZ ;  /* 0x0000000602067c10 */ /* 0x000fe4000ff1e0ff */
[----:B------:R-:W-:-:S02]  /*e950*/  ISETP.GE.AND P3, PT, R28, R8, PT ;  /* 0x000000081c00720c */ /* 0x000fc40003f66270 */
[----:B------:R-:W-:Y:S01]  /*e960*/  IADD3.X R5, R5, UR7, R3, P0, !PT ;  /* 0x0000000705057c10 */ /* 0x000fe200087fe403 */
[----:B------:R-:W-:Y:S10]  /*e970*/  BRA.DIV UR4, `(.L_x_320) ;  /* 0x0000005604707947 */ /* 0x000ff4000b800000 */
[----:B------:R-:W1:Y:S04]  /*e980*/  SHFL.IDX PT, R2, R6, RZ, 0x181f ;  /* 0x00181fff06027589 */ /* 0x000e6800000e0000 */
[----:B------:R-:W5:Y:S01]  /*e990*/  SHFL.IDX PT, R3, R5, RZ, 0x181f ;  /* 0x00181fff05037589 */ /* 0x000f6200000e0000 */
[----:B-1----:R-:W-:-:S05]  /*e9a0*/  IADD3 R2, P0, R28, R2, RZ ;  /* 0x000000021c027210 */ /* 0x002fca0007f1e0ff */
[----:B-----5:R-:W-:-:S05]  /*e9b0*/  IMAD.X R3, RZ, RZ, R3, P0 ;  /* 0x000000ffff037224 */ /* 0x020fca00000e0603 */
[----:B------:R-:W-:Y:S01]  /*e9c0*/  @!PT LDS RZ, [RZ] ;  /* 0x00000000fffff984 */ /* 0x000fe20000000800 */
[----:B------:R-:W-:Y:S04]  /*e9d0*/  LDGSTS.E.BYPASS.LTC128B.128 [R4+0x28400], desc[UR52][R2.64], !P3 ;  /* 0x2840000002047fae */ /* 0x000fe8000d901d74 */
[----:B------:R1:W-:Y:S04]  /*e9e0*/  LDGSTS.E.BYPASS.LTC128B.128 [R4+0x2c400], desc[UR52][R2.64+0x80], !P2 ;  /* 0x2c40008002047fae */ /* 0x0003e8000d101d74 */
[----:B-1----:R-:W1:Y:S04]  /*e9f0*/  SHFL.IDX PT, R2, R6, 0x1, 0x181f ;  /* 0x00381f0006027f89 */ /* 0x002e6800000e0000 */
[----:B------:R-:W5:Y:S01]  /*ea00*/  SHFL.IDX PT, R3, R5, 0x1, 0x181f ;  /* 0x00381f0005037f89 */ /* 0x000f6200000e0000 */
[----:B-1----:R-:W-:-:S05]  /*ea10*/  IADD3 R2, P0, R28, R2, RZ ;  /* 0x000000021c027210 */ /* 0x002fca0007f1e0ff */
[----:B-----5:R-:W-:-:S05]  /*ea20*/  IMAD.X R3, RZ, RZ, R3, P0 ;  /* 0x000000ffff037224 */ /* 0x020fca00000e0603 */
        /* <DEDUP_REMOVED lines=27> */
[----:B------:R-:W5:Y:S04]  /*ebe0*/  SHFL.IDX PT, R3, R5, 0x6, 0x181f ;  /* 0x00d81f0005037f89 */ /* 0x000f6800000e0000 */
[----:B------:R-:W0:Y:S01]  /*ebf0*/  SHFL.IDX PT, R5, R5, 0x7, 0x181f ;  /* 0x00f81f0005057f89 */ /* 0x000e2200000e0000 */
[----:B-1----:R-:W-:-:S05]  /*ec00*/  IADD3 R2, P0, R28, R2, RZ ;  /* 0x000000021c027210 */ /* 0x002fca0007f1e0ff */
[----:B-----5:R-:W-:-:S05]  /*ec10*/  IMAD.X R3, RZ, RZ, R3, P0 ;  /* 0x000000ffff037224 */ /* 0x020fca00000e0603 */
[----:B------:R-:W-:Y:S04]  /*ec20*/  LDGSTS.E.BYPASS.LTC128B.128 [R4+0x2b400], desc[UR52][R2.64], !P3 ;  /* 0x2b40000002047fae */ /* 0x000fe8000d901d74 */
[----:B------:R1:W-:Y:S04]  /*ec30*/  LDGSTS.E.BYPASS.LTC128B.128 [R4+0x2f400], desc[UR52][R2.64+0x80], !P2 ;  /* 0x2f40008002047fae */ /* 0x0003e8000d101d74 */
[----:B-1----:R1:W0:Y:S02]  /*ec40*/  SHFL.IDX PT, R2, R6, 0x7, 0x181f ;  /* 0x00f81f0006027f89 */ /* 0x00222400000e0000 */
.L_x_463:
[----:B0-----:R-:W-:-:S05]  /*ec50*/  IADD3 R2, P0, R28, R2, RZ ;  /* 0x000000021c027210 */ /* 0x001fca0007f1e0ff */
        /* <DEDUP_REMOVED lines=8> */
.L_x_321:
        /* <DEDUP_REMOVED lines=11> */
.L_x_322:
[----:B------:R3:W-:Y:S02]  /*ed90*/  SYNCS.ARRIVE.TRANS64.A1T0 RZ, [R0+URZ+0x38830], RZ ;  /* 0x038830ff00ff79a7 */ /* 0x0007e4000810003f */
[----:B---34-:R-:W-:-:S05]  /*eda0*/  IMAD.U32 R0, RZ, RZ, UR48 ;  /* 0x00000030ff007e24 */ /* 0x018fca000f8e00ff */
[----:B------:R-:W-:-:S13]  /*edb0*/  ISETP.NE.AND P0, PT, R0, 0x3, PT ;  /* 0x000000030000780c */ /* 0x000fda0003f05270 */
[----:B------:R-:W-:Y:S05]  /*edc0*/  @!P0 BRA `(.L_x_323) ;  /* 0x0000000000048947 */ /* 0x000fea0003800000 */
[----:B------:R-:W-:Y:S01]  /*edd0*/  BPT.TRAP 0x1 ;  /* 0x000000040000795c */ /* 0x000fe20000300000 */
.L_x_323:
[----:B------:R-:W-:Y:S01]  /*ede0*/  LOP3.LUT R3, R10, 0x1, RZ, 0x3c, !PT ;  /* 0x000000010a037812 */ /* 0x000fe200078e3cff */
[----:B------:R-:W-:Y:S01]  /*edf0*/  IMAD R0, R9, 0x8, R23 ;  /* 0x0000000809007824 */ /* 0x000fe200078e0217 */
[----:B------:R-:W-:Y:S02]  /*ee00*/  BSSY B0, `(.L_x_324) ;  /* 0x0000004000007945 */ /* 0x000fe40003800000 */
[----:B------:R-:W-:-:S04]  /*ee10*/  SHF.L.U32 R3, R3, 0x1f, RZ ;  /* 0x0000001f03037819 */ /* 0x000fc800000006ff */
[----:B------:R-:W0:Y:S02]  /*ee20*/  SYNCS.PHASECHK.TRANS64.TRYWAIT P2, [R0+URZ+0x38870], R3 ;  /* 0x03887003000075a7 */ /* 0x000e24000804017f */
[----:B0-----:R-:W-:Y:S05]  /*ee30*/  @!P2 BRA `(.L_x_325) ;  /* 0x000000580084a947 */ /* 0x001fea0003800000 */
.L_x_464:
[----:B------:R-:W-:Y:S05]  /*ee40*/  BSYNC B0 ;  /* 0x0000000000007941 */ /* 0x000fea0003800000 */
.L_x_324:
[----:B------:R-:W-:-:S05]  /*ee50*/  IMAD.U32 R2, RZ, RZ, UR46 ;  /* 0x0000002eff027e24 */ /* 0x000fca000f8e00ff */
[----:B------:R-:W-:-:S13]  /*ee60*/  ISETP.NE.AND P2, PT, R2, 0x3, PT ;  /* 0x000000030200780c */ /* 0x000fda0003f45270 */
[----:B------:R-:W-:Y:S05]  /*ee70*/  @!P2 BRA `(.L_x_326) ;  /* 0x000000000004a947 */ /* 0x000fea0003800000 */
[----:B------:R-:W-:Y:S01]  /*ee80*/  BPT.TRAP 0x1 ;  /* 0x000000040000795c */ /* 0x000fe20000300000 */
.L_x_326:
[----:B0-----:R-:W-:Y:S01]  /*ee90*/  SHF.L.U32 R3, R10, 0x1f, RZ ;  /* 0x0000001f0a037819 */ /* 0x001fe200000006ff */
[----:B------:R-:W-:-:S03]  /*eea0*/  IMAD.SHL.U32 R2, R9, 0x8000, RZ ;  /* 0x0000800009027824 */ /* 0x000fc600078e00ff */
[----:B------:R-:W0:Y:S02]  /*eeb0*/  SYNCS.PHASECHK.TRANS64.TRYWAIT P2, [R0+URZ+0x38860], R3 ;  /* 0x03886003000075a7 */ /* 0x000e24000804017f */
[----:B0-----:R-:W-:Y:S05]  /*eec0*/  @!P2 BRA `(.L_x_327) ;  /* 0x000000580074a947 */ /* 0x001fea0003800000 */
.L_x_465:
[----:B------:R-:W0:Y:S01]  /*eed0*/  LDL R12, [R1] ;  /* 0x00000000010c7983 */ /* 0x000e220000100800 */
[----:B------:R-:W-:Y:S01]  /*eee0*/  LOP3.LUT R4, R2, R22, RZ, 0xfc, !PT ;  /* 0x0000001602047212 */ /* 0x000fe200078efcff */
[----:B------:R-:W-:Y:S05]  /*eef0*/  WARPSYNC.ALL ;  /* 0x0000000000007948 */ /* 0x000fea0003800000 */
[----:B--2---:R-:W-:Y:S01]  /*ef00*/  IMAD.IADD R14, R23, 0x1, R4 ;  /* 0x00000001170e7824 */ /* 0x004fe200078e0204 */
[----:B------:R-:W-:Y:S01]  /*ef10*/  IADD3 R17, R24, R2, R27 ;  /* 0x0000000218117210 */ /* 0x000fe20007ffe01b */
[----:B------:R-:W-:-:S03]  /*ef20*/  IMAD.U32 R20, RZ, RZ, UR46 ;  /* 0x0000002eff147e24 */ /* 0x000fc6000f8e00ff */
[----:B-1----:R-:W1:Y:S02]  /*ef30*/  LDSM.16.MT88.4 R4, [R14+0x10400] ;  /* 0x010400000e04783b */ /* 0x002e640000004200 */
[----:B------:R-:W-:Y:S02]  /*ef40*/  ISETP.NE.AND P2, PT, R20, 0x3, PT ;  /* 0x000000031400780c */ /* 0x000fe40003f45270 */
[C-C-:B-1----:R-:W-:Y:S02]  /*ef50*/  PRMT R8, R4.reuse, 0x6420, R5.reuse ;  /* 0x0000642004087816 */ /* 0x142fe40000000005 */
[----:B------:R-:W-:Y:S02]  /*ef60*/  PRMT R9, R4, 0x7531, R5 ;  /* 0x0000753104097816 */ /* 0x000fe40000000005 */
[C-C-:B------:R-:W-:Y:S02]  /*ef70*/  PRMT R10, R6.reuse, 0x6420, R7.reuse ;  /* 0x00006420060a7816 */ /* 0x140fe40000000007 */
[----:B------:R-:W-:-:S02]  /*ef80*/  PRMT R11, R6, 0x7531, R7 ;  /* 0x00007531060b7816 */ /* 0x000fc40000000007 */
[----:B0-----:R-:W-:-:S05]  /*ef90*/  IADD3 R3, R23, R12, R2 ;  /* 0x0000000c17037210 */ /* 0x001fca0007ffe002 */
        /* <DEDUP_REMOVED lines=8> */
[----:B------:R-:W-:Y:S02]  /*f020*/  STSM.16.M88.4 [R17+0x2000], R12 ;  /* 0x0020000c11007844 */ /* 0x000fe40000000200 */
[----:B------:R-:W-:-:S05]  /*f030*/  IMAD.IADD R19, R23, 0x1, R4 ;  /* 0x0000000117137824 */ /* 0x000fca00078e0204 */
[----:B------:R-:W0:Y:S02]  /*f040*/  LDSM.16.MT88.4 R8, [R19+0x10400] ;  /* 0x010400001308783b */ /* 0x000e240000004200 */
[C-C-:B0-----:R-:W-:Y:S02]  /*f050*/  PRMT R4, R8.reuse, 0x6420, R9.reuse ;  /* 0x0000642008047816 */ /* 0x141fe40000000009 */
[----:B------:R-:W-:Y:S02]  /*f060*/  PRMT R5, R8, 0x7531, R9 ;  /* 0x0000753108057816 */ /* 0x000fe40000000009 */
[C-C-:B------:R-:W-:Y:S02]  /*f070*/  PRMT R6, R10.reuse, 0x6420, R11.reuse ;  /* 0x000064200a067816 */ /* 0x140fe4000000000b */
[----:B------:R-:W-:Y:S02]  /*f080*/  PRMT R7, R10, 0x7531, R11 ;  /* 0x000075310a077816 */ /* 0x000fe4000000000b */
[----:B------:R-:W0:Y:S04]  /*f090*/  LDSM.16.MT88.4 R8, [R3+0x14400] ;  /* 0x014400000308783b */ /* 0x000e280000004200 */
[----:B------:R-:W-:Y:S01]  /*f0a0*/  STSM.16.M88.4 [R17+0x4000], R4 ;  /* 0x0040000411007844 */ /* 0x000fe20000000200 */
[----:B0-----:R-:W-:-:S02]  /*f0b0*/  PRMT R12, R8, 0x6420, R9 ;  /* 0x00006420080c7816 */ /* 0x001fc40000000009 */
[----:B------:R-:W-:Y:S01]  /*f0c0*/  PRMT R13, R8, 0x7531, R9 ;  /* 0x00007531080d7816 */ /* 0x000fe20000000009 */
[----:B------:R-:W-:Y:S01]  /*f0d0*/  VIADD R9, R2, 0x1000 ;  /* 0x0000100002097836 */ /* 0x000fe20000000000 */
[C-C-:B------:R-:W-:Y:S02]  /*f0e0*/  PRMT R14, R10.reuse, 0x6420, R11.reuse ;  /* 0x000064200a0e7816 */ /* 0x140fe4000000000b */
[----:B------:R-:W-:Y:S02]  /*f0f0*/  PRMT R15, R10, 0x7531, R11 ;  /* 0x000075310a0f7816 */ /* 0x000fe4000000000b */
[----:B------:R-:W-:-:S03]  /*f100*/  LOP3.LUT R8, R9, R22, RZ, 0xfc, !PT ;  /* 0x0000001609087212 */ /* 0x000fc600078efcff */
[----:B------:R0:W-:Y:S02]  /*f110*/  STSM.16.M88.4 [R17+0x6000], R12 ;  /* 0x0060000c11007844 */ /* 0x0001e40000000200 */
[----:B------:R-:W-:-:S05]  /*f120*/  IMAD.IADD R19, R23, 0x1, R8 ;  /* 0x0000000117137824 */ /* 0x000fca00078e0208 */
[----:B------:R-:W1:Y:S01]  /*f130*/  LDSM.16.MT88.4 R8, [R19+0x10400] ;  /* 0x010400001308783b */ /* 0x000e620000004200 */
[----:B0-----:R-:W-:-:S05]  /*f140*/  IADD3 R17, R27, R2, R35 ;  /* 0x000000021b117210 */ /* 0x001fca0007ffe023 */
[----:B------:R-:W-:Y:S01]  /*f150*/  IMAD.IADD R17, R24, 0x1, R17 ;  /* 0x0000000118117824 */ /* 0x000fe200078e0211 */
[C-C-:B-1----:R-:W-:Y:S02]  /*f160*/  PRMT R4, R8.reuse, 0x6420, R9.reuse ;  /* 0x0000642008047816 */ /* 0x142fe40000000009 */
[----:B------:R-:W-:Y:S02]  /*f170*/  PRMT R5, R8, 0x7531, R9 ;  /* 0x0000753108057816 */ /* 0x000fe40000000009 */
[C-C-:B------:R-:W-:Y:S02]  /*f180*/  PRMT R6, R10.reuse, 0x6420, R11.reuse ;  /* 0x000064200a067816 */ /* 0x140fe4000000000b */
[----:B------:R-:W-:Y:S02]  /*f190*/  PRMT R7, R10, 0x7531, R11 ;  /* 0x000075310a077816 */ /* 0x000fe4000000000b */
[----:B------:R-:W0:Y:S04]  /*f1a0*/  LDSM.16.MT88.4 R8, [R3+0x11400] ;  /* 0x011400000308783b */ /* 0x000e280000004200 */
[----:B------:R-:W-:Y:S01]  /*f1b0*/  STSM.16.M88.4 [R17], R4 ;  /* 0x0000000411007844 */ /* 0x000fe20000000200 */
[----:B0-----:R-:W-:-:S02]  /*f1c0*/  PRMT R12, R8, 0x6420, R9 ;  /* 0x00006420080c7816 */ /* 0x001fc40000000009 */
[----:B------:R-:W-:Y:S01]  /*f1d0*/  PRMT R13, R8, 0x7531, R9 ;  /* 0x00007531080d7816 */ /* 0x000fe20000000009 */
[----:B------:R-:W-:Y:S01]  /*f1e0*/  VIADD R9, R2, 0x5000 ;  /* 0x0000500002097836 */ /* 0x000fe20000000000 */
[C-C-:B------:R-:W-:Y:S02]  /*f1f0*/  PRMT R14, R10.reuse, 0x6420, R11.reuse ;  /* 0x000064200a0e7816 */ /* 0x140fe4000000000b */
[----:B------:R-:W-:Y:S02]  /*f200*/  PRMT R15, R10, 0x7531, R11 ;  /* 0x000075310a0f7816 */ /* 0x000fe4000000000b */
        /* <DEDUP_REMOVED lines=58> */
[----:B------:R0:W-:Y:S02]  /*f5b0*/  STSM.16.M88.4 [R12], R4 ;  /* 0x000000040c007844 */ /* 0x0001e40000000200 */
        /* <DEDUP_REMOVED lines=14> */
[----:B------:R0:W-:Y:S02]  /*f6a0*/  STSM.16.M88.4 [R12+0x4000], R4 ;  /* 0x004000040c007844 */ /* 0x0001e40000000200 */
[----:B0-----:R-:W-:-:S02]  /*f6b0*/  PRMT R4, R8, 0x6420, R9 ;  /* 0x0000642008047816 */ /* 0x001fc40000000009 */
[----:B------:R-:W-:Y:S02]  /*f6c0*/  PRMT R5, R8, 0x7531, R9 ;  /* 0x0000753108057816 */ /* 0x000fe40000000009 */
[C-C-:B------:R-:W-:Y:S02]  /*f6d0*/  PRMT R6, R10.reuse, 0x6420, R11.reuse ;  /* 0x000064200a067816 */ /* 0x140fe4000000000b */
        /* <DEDUP_REMOVED lines=10> */
.L_x_328:
[----:B-1----:R1:W-:Y:S01]  /*f780*/  SYNCS.ARRIVE.TRANS64.A1T0 RZ, [R0+URZ+0x38850], RZ ;  /* 0x038850ff00ff79a7 */ /* 0x0023e2000810003f */
[----:B------:R-:W-:Y:S06]  /*f790*/  BAR.SYNC.DEFER_BLOCKING 0x2, 0x80 ;  /* 0x0082000000007b1d */ /* 0x000fec0000010000 */
[----:B------:R-:W-:Y:S05]  /*f7a0*/  @!P0 BRA `(.L_x_329) ;  /* 0x0000000000048947 */ /* 0x000fea0003800000 */
[----:B------:R-:W-:Y:S01]  /*f7b0*/  BPT.TRAP 0x1 ;  /* 0x000000040000795c */ /* 0x000fe20000300000 */
.L_x_329:
[----:B-1----:R-:W-:Y:S02]  /*f7c0*/  VIADD R0, R0, 0x38880 ;  /* 0x0003888000007836 */ /* 0x002fe40000000000 */
[----:B------:R-:W-:Y:S02]  /*f7d0*/  IMAD.MOV.U32 R10, RZ, RZ, R29 ;  /* 0x000000ffff0a7224 */ /* 0x000fe400078e001d */
[----:B------:R-:W-:Y:S01]  /*f7e0*/  IMAD.MOV.U32 R9, RZ, RZ, R25 ;  /* 0x000000ffff097224 */ /* 0x000fe200078e0019 */
[----:B------:R-:W-:-:S04]  /*f7f0*/  PRMT R0, R33, 0x654, R0 ;  /* 0x0000065421007816 */ /* 0x000fc80000000000 */
[----:B------:R1:W-:Y:S01]  /*f800*/  SYNCS.ARRIVE.TRANS64.RED.A1T0 RZ, [R0+URZ], RZ ;  /* 0x000000ff00ff79a7 */ /* 0x0003e2000810043f */
[----:B------:R-:W-:Y:S05]  /*f810*/  @P1 BRA `(.L_x_330) ;  /* 0xffffffe400c01947 */ /* 0x000fea000383ffff */
.L_x_310:
[----:B01----:R-:W0:Y:S01]  /*f820*/  S2R R0, SR_TID.X ;  /* 0x0000000000007919 */ /* 0x003e220000002100 */
[----:B------:R-:W-:Y:S01]  /*f830*/  BSSY B0, `(.L_x_331) ;  /* 0x0000012000007945 */ /* 0x000fe20003800000 */
[----:B0-----:R-:W-:Y:S01]  /*f840*/  LOP3.LUT R2, R0, 0x7f, RZ, 0xc0, !PT ;  /* 0x0000007f00027812 */ /* 0x001fe200078ec0ff */
[----:B------:R-:W-:-:S03]  /*f850*/  IMAD.U32 R0, RZ, RZ, UR48 ;  /* 0x00000030ff007e24 */ /* 0x000fc6000f8e00ff */
[----:B------:R-:W-:Y:S02]  /*f860*/  ISETP.NE.AND P1, PT, R2, RZ, PT ;  /* 0x000000ff0200720c */ /* 0x000fe40003f25270 */
[----:B------:R-:W-:-:S11]  /*f870*/  ISETP.NE.AND P0, PT, R0, 0x3, PT ;  /* 0x000000030000780c */ /* 0x000fd60003f05270 */
[----:B------:R-:W-:Y:S05]  /*f880*/  @P1 BRA `(.L_x_332) ;  /* 0x0000000000301947 */ /* 0x000fea0003800000 */
[----:B------:R-:W0:Y:S01]  /*f890*/  S2R R5, SR_LANEID ;  /* 0x0000000000057919 */ /* 0x000e220000000000 */
[----:B------:R-:W-:Y:S01]  /*f8a0*/  VOTEU.ANY UR4, UPT, PT ;  /* 0x0000000000047886 */ /* 0x000fe200038e0100 */
[----:B------:R-:W1:Y:S01]  /*f8b0*/  LDC.64 R2, c[0x0][0xc60] ;  /* 0x00031800ff027b82 */ /* 0x000e620000000a00 */
[----:B------:R-:W0:Y:S02]  /*f8c0*/  FLO.U32 R0, UR4 ;  /* 0x0000000400007d00 */ /* 0x000e2400080e0000 */
[----:B0-----:R-:W-:-:S06]  /*f8d0*/  ISETP.EQ.U32.AND P1, PT, R0, R5, PT ;  /* 0x000000050000720c */ /* 0x001fcc0003f22070 */
[----:B------:R-:W1:Y:S07]  /*f8e0*/  POPC R5, UR4 ;  /* 0x0000000400057d09 */ /* 0x000e6e0008000000 */
[----:B-1----:R-:W3:Y:S01]  /*f8f0*/  @P1 ATOMG.E.ADD.STRONG.GPU PT, R3, desc[UR52][R2.64], R5 ;  /* 0x00000005020319a8 */ /* 0x002ee200081ee1f4 */
[----:B------:R-:W0:Y:S02]  /*f900*/  S2R R4, SR_LTMASK ;  /* 0x0000000000047919 */ /* 0x000e240000003900 */
[----:B0-----:R-:W-:-:S04]  /*f910*/  LOP3.LUT R4, R4, UR4, RZ, 0xc0, !PT ;  /* 0x0000000404047c12 */ /* 0x001fc8000f8ec0ff */
[----:B------:R-:W0:Y:S01]  /*f920*/  POPC R7, R4 ;  /* 0x0000000400077309 */ /* 0x000e220000000000 */
[----:B---3--:R-:W0:Y:S02]  /*f930*/  SHFL.IDX PT, R0, R3, R0, 0x1f ;  /* 0x00001f0003007589 */ /* 0x008e2400000e0000 */
[----:B0-----:R-:W-:-:S07]  /*f940*/  IADD3 R16, R0, UR49, R7 ;  /* 0x0000003100107c10 */ /* 0x001fce000fffe007 */
.L_x_332:
[----:B------:R-:W-:Y:S05]  /*f950*/  BSYNC B0 ;  /* 0x0000000000007941 */ /* 0x000fea0003800000 */
.L_x_331:
[----:B------:R-:W-:Y:S05]  /*f960*/  @!P0 BRA `(.L_x_333) ;  /* 0x0000000000048947 */ /* 0x000fea0003800000 */
[----:B------:R-:W-:Y:S01]  /*f970*/  BPT.TRAP 0x1 ;  /* 0x000000040000795c */ /* 0x000fe20000300000 */
.L_x_333:
[----:B------:R-:W-:Y:S01]  /*f980*/  LOP3.LUT R3, R29, 0x1, RZ, 0x3c, !PT ;  /* 0x000000011d037812 */ /* 0x000fe200078e3cff */
[----:B------:R-:W-:Y:S01]  /*f990*/  IMAD R2, R25, 0x8, R23 ;  /* 0x0000000819027824 */ /* 0x000fe200078e0217 */
[----:B------:R-:W-:Y:S02]  /*f9a0*/  BSSY B0, `(.L_x_334) ;  /* 0x0000004000007945 */ /* 0x000fe40003800000 */
[----:B------:R-:W-:-:S04]  /*f9b0*/  SHF.L.U32 R3, R3, 0x1f, RZ ;  /* 0x0000001f03037819 */ /* 0x000fc800000006ff */
[----:B------:R-:W0:Y:S02]  /*f9c0*/  SYNCS.PHASECHK.TRANS64.TRYWAIT P1, [R2+URZ+0x38870], R3 ;  /* 0x03887003020075a7 */ /* 0x000e24000802017f */
[----:B0-----:R-:W-:Y:S05]  /*f9d0*/  @!P1 BRA `(.L_x_335) ;  /* 0x0000004c00c49947 */ /* 0x001fea0003800000 */
.L_x_466:
[----:B------:R-:W-:Y:S05]  /*f9e0*/  BSYNC B0 ;  /* 0x0000000000007941 */ /* 0x000fea0003800000 */
.L_x_334:
[----:B------:R-:W-:-:S05]  /*f9f0*/  IMAD.U32 R0, RZ, RZ, UR46 ;  /* 0x0000002eff007e24 */ /* 0x000fca000f8e00ff */
[----:B------:R-:W-:-:S13]  /*fa00*/  ISETP.NE.AND P1, PT, R0, 0x3, PT ;  /* 0x000000030000780c */ /* 0x000fda0003f25270 */
[----:B------:R-:W-:Y:S05]  /*fa10*/  @!P1 BRA `(.L_x_336) ;  /* 0x0000000000049947 */ /* 0x000fea0003800000 */
[----:B------:R-:W-:Y:S01]  /*fa20*/  BPT.TRAP 0x1 ;  /* 0x000000040000795c */ /* 0x000fe20000300000 */
.L_x_336:
[----:B0-----:R-:W-:-:S04]  /*fa30*/  SHF.L.U32 R3, R29, 0x1f, RZ ;  /* 0x0000001f1d037819 */ /* 0x001fc800000006ff */
[----:B------:R-:W0:Y:S02]  /*fa40*/  SYNCS.PHASECHK.TRANS64.TRYWAIT P1, [R2+URZ+0x38860], R3 ;  /* 0x03886003020075a7 */ /* 0x000e24000802017f */
[----:B0-----:R-:W-:Y:S05]  /*fa50*/  @!P1 BRA `(.L_x_337) ;  /* 0x0000004c00b89947 */ /* 0x001fea0003800000 */
.L_x_467:
[----:B------:R-:W0:Y:S01]  /*fa60*/  LDL R4, [R1] ;  /* 0x0000000001047983 */ /* 0x000e220000100800 */
[----:B------:R-:W-:Y:S01]  /*fa70*/  IMAD.SHL.U32 R17, R25, 0x8000, RZ ;  /* 0x0000800019117824 */ /* 0x000fe200078e00ff */
[----:B------:R-:W-:Y:S05]  /*fa80*/  WARPSYNC.ALL ;  /* 0x0000000000007948 */ /* 0x000fea0003800000 */
[----:B------:R-:W-:Y:S01]  /*fa90*/  LOP3.LUT R0, R17, R22, RZ, 0xfc, !PT ;  /* 0x0000001611007212 */ /* 0x000fe200078efcff */
[----:B------:R-:W-:Y:S01]  /*faa0*/  IMAD.U32 R20, RZ, RZ, UR46 ;  /* 0x0000002eff147e24 */ /* 0x000fe2000f8e00ff */
[----:B------:R-:W-:-:S03]  /*fab0*/  IADD3 R19, R27, R17, R35 ;  /* 0x000000111b137210 */ /* 0x000fc60007ffe023 */
[----:B------:R-:W-:Y:S01]  /*fac0*/  IMAD.IADD R10, R23, 0x1, R0 ;  /* 0x00000001170a7824 */ /* 0x000fe200078e0200 */
[----:B------:R-:W-:Y:S02]  /*fad0*/  IADD3 R0, R24, R17, R27 ;  /* 0x0000001118007210 */ /* 0x000fe40007ffe01b */
[----:B------:R-:W-:-:S03]  /*fae0*/  ISETP.NE.AND P1, PT, R20, 0x3, PT ;  /* 0x000000031400780c */ /* 0x000fc60003f25270 */
[----:B------:R-:W1:Y:S02]  /*faf0*/  LDSM.16.MT88.4 R8, [R10+0x10400] ;  /* 0x010400000a08783b */ /* 0x000e640000004200 */
[C-C-:B-1----:R-:W-:Y:S02]  /*fb00*/  PRMT R12, R8.reuse, 0x6420, R9.reuse ;  /* 0x00006420080c7816 */ /* 0x142fe40000000009 */
[----:B------:R-:W-:Y:S02]  /*fb10*/  PRMT R13, R8, 0x7531, R9 ;  /* 0x00007531080d7816 */ /* 0x000fe40000000009 */
[C-C-:B--2---:R-:W-:Y:S02]  /*fb20*/  PRMT R14, R10.reuse, 0x6420, R11.reuse ;  /* 0x000064200a0e7816 */ /* 0x144fe4000000000b */
[----:B------:R-:W-:Y:S02]  /*fb30*/  PRMT R15, R10, 0x7531, R11 ;  /* 0x000075310a0f7816 */ /* 0x000fe4000000000b */
        /* <DEDUP_REMOVED lines=25> */
[----:B------:R-:W-:Y:S02]  /*fcd0*/  IMAD.IADD R18, R23, 0x1, R4 ;  /* 0x0000000117127824 */ /* 0x000fe400078e0204 */
[----:B------:R-:W-:Y:S04]  /*fce0*/  LDSM.16.MT88.4 R4, [R3+0x11400] ;  /* 0x011400000304783b */ /* 0x000fe80000004200 */
[----:B------:R-:W1:Y:S01]  /*fcf0*/  LDSM.16.MT88.4 R8, [R18+0x10400] ;  /* 0x010400001208783b */ /* 0x000e620000004200 */
[----:B0-----:R-:W-:Y:S01]  /*fd00*/  IMAD.IADD R0, R24, 0x1, R19 ;  /* 0x0000000118007824 */ /* 0x001fe200078e0213 */
[----:B------:R-:W-:-:S02]  /*fd10*/  IADD3 R19, R27, R17, R34 ;  /* 0x000000111b137210 */ /* 0x000fc40007ffe022 */
[C-C-:B-1----:R-:W-:Y:S02]  /*fd20*/  PRMT R12, R8.reuse, 0x6420, R9.reuse ;  /* 0x00006420080c7816 */ /* 0x142fe40000000009 */
[----:B------:R-:W-:Y:S02]  /*fd30*/  PRMT R13, R8, 0x7531, R9 ;  /* 0x00007531080d7816 */ /* 0x000fe40000000009 */
[C-C-:B------:R-:W-:Y:S02]  /*fd40*/  PRMT R8, R4.reuse, 0x6420, R5.reuse ;  /* 0x0000642004087816 */ /* 0x140fe40000000005 */
[----:B------:R-:W-:Y:S01]  /*fd50*/  PRMT R9, R4, 0x7531, R5 ;  /* 0x0000753104097816 */ /* 0x000fe20000000005 */
[----:B------:R-:W-:Y:S01]  /*fd60*/  VIADD R5, R17, 0x5000 ;  /* 0x0000500011057836 */ /* 0x000fe20000000000 */
[C-C-:B------:R-:W-:Y:S02]  /*fd70*/  PRMT R14, R10.reuse, 0x6420, R11.reuse ;  /* 0x000064200a0e7816 */ /* 0x140fe4000000000b */
[----:B------:R-:W-:-:S02]  /*fd80*/  PRMT R15, R10, 0x7531, R11 ;  /* 0x000075310a0f7816 */ /* 0x000fc4000000000b */
[----:B------:R-:W-:Y:S02]  /*fd90*/  LOP3.LUT R4, R5, R22, RZ, 0xfc, !PT ;  /* 0x0000001605047212 */ /* 0x000fe400078efcff */
[C-C-:B------:R-:W-:Y:S01]  /*fda0*/  PRMT R10, R6.reuse, 0x6420, R7.reuse ;  /* 0x00006420060a7816 */ /* 0x140fe20000000007 */
[----:B------:R-:W-:Y:S01]  /*fdb0*/  STSM.16.M88.4 [R0], R12 ;  /* 0x0000000c00007844 */ /* 0x000fe20000000200 */
[----:B------:R-:W-:Y:S01]  /*fdc0*/  PRMT R11, R6, 0x7531, R7 ;  /* 0x00007531060b7816 */ /* 0x000fe20000000007 */
[----:B------:R-:W-:-:S04]  /*fdd0*/  IMAD.IADD R18, R23, 0x1, R4 ;  /* 0x0000000117127824 */ /* 0x000fc800078e0204 */
[----:B------:R-:W-:Y:S04]  /*fde0*/  STSM.16.M88.4 [R0+0x2000], R8 ;  /* 0x0020000800007844 */ /* 0x000fe80000000200 */
[----:B------:R-:W0:Y:S02]  /*fdf0*/  LDSM.16.MT88.4 R4, [R18+0x10400] ;  /* 0x010400001204783b */ /* 0x000e240000004200 */
        /* <DEDUP_REMOVED lines=12> */
[----:B------:R0:W-:Y:S02]  /*fec0*/  STSM.16.M88.4 [R0+0x6000], R8 ;  /* 0x0060000800007844 */ /* 0x0001e40000000200 */
[----:B------:R-:W-:Y:S02]  /*fed0*/  IMAD.IADD R18, R23, 0x1, R4 ;  /* 0x0000000117127824 */ /* 0x000fe400078e0204 */
[----:B------:R-:W-:Y:S04]  /*fee0*/  LDSM.16.MT88.4 R4, [R3+0x12400] ;  /* 0x012400000304783b */ /* 0x000fe80000004200 */
[----:B------:R-:W1:Y:S01]  /*fef0*/  LDSM.16.MT88.4 R8, [R18+0x10400] ;  /* 0x010400001208783b */ /* 0x000e620000004200 */
[----:B0-----:R-:W-:Y:S01]  /*ff00*/  IMAD.IADD R0, R24, 0x1, R19 ;  /* 0x0000000118007824 */ /* 0x001fe200078e0213 */
[----:B------:R-:W-:-:S05]  /*ff10*/  IADD3 R19, R27, R36, R17 ;  /* 0x000000241b137210 */ /* 0x000fca0007ffe011 */
[----:B------:R-:W-:Y:S01]  /*ff20*/  IMAD.IADD R24, R24, 0x1, R19 ;  /* 0x0000000118187824 */ /* 0x000fe200078e0213 */
        /* <DEDUP_REMOVED lines=22> */
[C---:B------:R-:W-:Y:S01]  /*10090*/  VIADD R5, R17.reuse, 0x3000 ;  /* 0x0000300011057836 */ /* 0x040fe20000000000 */
[C-C-:B------:R-:W-:Y:S01]  /*100a0*/  PRMT R10, R6.reuse, 0x6420, R7.reuse ;  /* 0x00006420060a7816 */ /* 0x140fe20000000007 */
[----:B------:R-:W-:Y:S01]  /*100b0*/  VIADD R17, R17, 0x7000 ;  /* 0x0000700011117836 */ /* 0x000fe20000000000 */
[----:B------:R-:W-:-:S02]  /*100c0*/  PRMT R11, R6, 0x7531, R7 ;  /* 0x00007531060b7816 */ /* 0x000fc40000000007 */
[----:B------:R-:W-:-:S03]  /*100d0*/  LOP3.LUT R4, R5, R22, RZ, 0xfc, !PT ;  /* 0x0000001605047212 */ /* 0x000fc600078efcff */
[----:B------:R0:W-:Y:S02]  /*100e0*/  STSM.16.M88.4 [R0+0x6000], R8 ;  /* 0x0060000800007844 */ /* 0x0001e40000000200 */
[----:B------:R-:W-:Y:S02]  /*100f0*/  IMAD.IADD R18, R23, 0x1, R4 ;  /* 0x0000000117127824 */ /* 0x000fe400078e0204 */
[----:B------:R-:W-:Y:S04]  /*10100*/  LDSM.16.MT88.4 R4, [R3+0x13400] ;  /* 0x013400000304783b */ /* 0x000fe80000004200 */
[----:B------:R-:W1:Y:S01]  /*10110*/  LDSM.16.MT88.4 R8, [R18+0x10400] ;  /* 0x010400001208783b */ /* 0x000e620000004200 */
[----:B0-----:R-:W-:-:S05]  /*10120*/  LOP3.LUT R0, R17, R22, RZ, 0xfc, !PT ;  /* 0x0000001611007212 */ /* 0x001fca00078efcff */
[----:B------:R-:W-:Y:S01]  /*10130*/  IMAD.IADD R0, R23, 0x1, R0 ;  /* 0x0000000117007824 */ /* 0x000fe200078e0200 */
[C-C-:B-1----:R-:W-:Y:S02]  /*10140*/  PRMT R12, R8.reuse, 0x6420, R9.reuse ;  /* 0x00006420080c7816 */ /* 0x142fe40000000009 */
[----:B------:R-:W-:Y:S02]  /*10150*/  PRMT R13, R8, 0x7531, R9 ;  /* 0x00007531080d7816 */ /* 0x000fe40000000009 */
[C-C-:B------:R-:W-:Y:S02]  /*10160*/  PRMT R14, R10.reuse, 0x6420, R11.reuse ;  /* 0x000064200a0e7816 */ /* 0x140fe4000000000b */
[----:B------:R-:W-:Y:S02]  /*10170*/  PRMT R15, R10, 0x7531, R11 ;  /* 0x000075310a0f7816 */ /* 0x000fe4000000000b */
[C-C-:B------:R-:W-:Y:S02]  /*10180*/  PRMT R8, R4.reuse, 0x6420, R5.reuse ;  /* 0x0000642004087816 */ /* 0x140fe40000000005 */
[----:B------:R-:W-:Y:S01]  /*10190*/  PRMT R9, R4, 0x7531, R5 ;  /* 0x0000753104097816 */ /* 0x000fe20000000005 */
[----:B------:R-:W-:Y:S01]  /*101a0*/  STSM.16.M88.4 [R24], R12 ;  /* 0x0000000c18007844 */ /* 0x000fe20000000200 */
[----:B------:R-:W-:-:S02]  /*101b0*/  PRMT R10, R6, 0x6420, R7 ;  /* 0x00006420060a7816 */ /* 0x000fc40000000007 */
[----:B------:R-:W-:-:S05]  /*101c0*/  PRMT R11, R6, 0x7531, R7 ;  /* 0x00007531060b7816 */ /* 0x000fca0000000007 */
[----:B------:R-:W-:Y:S04]  /*101d0*/  STSM.16.M88.4 [R24+0x2000], R8 ;  /* 0x0020000818007844 */ /* 0x000fe80000000200 */
[----:B------:R-:W0:Y:S04]  /*101e0*/  LDSM.16.MT88.4 R8, [R0+0x10400] ;  /* 0x010400000008783b */ /* 0x000e280000004200 */
[----:B------:R-:W1:Y:S01]  /*101f0*/  LDSM.16.MT88.4 R4, [R3+0x17400] ;  /* 0x017400000304783b */ /* 0x000e620000004200 */
[C-C-:B0-----:R-:W-:Y:S02]  /*10200*/  PRMT R12, R8.reuse, 0x6420, R9.reuse ;  /* 0x00006420080c7816 */ /* 0x141fe40000000009 */
[----:B------:R-:W-:-:S02]  /*10210*/  PRMT R13, R8, 0x7531, R9 ;  /* 0x00007531080d7816 */ /* 0x000fc40000000009 */
[C-C-:B------:R-:W-:Y:S02]  /*10220*/  PRMT R14, R10.reuse, 0x6420, R11.reuse ;  /* 0x000064200a0e7816 */ /* 0x140fe4000000000b */
[----:B------:R-:W-:Y:S02]  /*10230*/  PRMT R15, R10, 0x7531, R11 ;  /* 0x000075310a0f7816 */ /* 0x000fe4000000000b */
[C-C-:B-1----:R-:W-:Y:S02]  /*10240*/  PRMT R8, R4.reuse, 0x6420, R5.reuse ;  /* 0x0000642004087816 */ /* 0x142fe40000000005 */
[----:B------:R-:W-:Y:S01]  /*10250*/  PRMT R9, R4, 0x7531, R5 ;  /* 0x0000753104097816 */ /* 0x000fe20000000005 */
[----:B------:R0:W-:Y:S01]  /*10260*/  STSM.16.M88.4 [R24+0x4000], R12 ;  /* 0x0040000c18007844 */ /* 0x0001e20000000200 */
        /* <DEDUP_REMOVED lines=11> */
.L_x_338:
[----:B-1----:R1:W-:Y:S01]  /*10320*/  SYNCS.ARRIVE.TRANS64.A1T0 RZ, [R2+URZ+0x38850], RZ ;  /* 0x038850ff02ff79a7 */ /* 0x0023e2000810003f */
[----:B------:R-:W-:Y:S06]  /*10330*/  BAR.SYNC.DEFER_BLOCKING 0x2, 0x80 ;  /* 0x0082000000007b1d */ /* 0x000fec0000010000 */
[----:B------:R-:W-:Y:S05]  /*10340*/  @!P0 BRA `(.L_x_339) ;  /* 0x0000000000048947 */ /* 0x000fea0003800000 */
[----:B------:R-:W-:Y:S01]  /*10350*/  BPT.TRAP 0x1 ;  /* 0x000000040000795c */ /* 0x000fe20000300000 */
.L_x_339:
[----:B-1----:R-:W-:Y:S02]  /*10360*/  VIADD R2, R2, 0x38880 ;  /* 0x0003888002027836 */ /* 0x002fe40000000000 */
[----:B------:R-:W-:-:S03]  /*10370*/  VIADD R25, R25, 0x1 ;  /* 0x0000000119197836 */ /* 0x000fc60000000000 */
[----:B------:R-:W-:Y:S02]  /*10380*/  PRMT R2, R33, 0x654, R2 ;  /* 0x0000065421027816 */ /* 0x000fe40000000002 */
[C---:B------:R-:W-:Y:S02]  /*10390*/  ISETP.NE.AND P0, PT, R25.reuse, 0x2, PT ;  /* 0x000000021900780c */ /* 0x040fe40003f05270 */
[----:B------:R1:W-:Y:S02]  /*103a0*/  SYNCS.ARRIVE.TRANS64.RED.A1T0 RZ, [R2+URZ], RZ ;  /* 0x000000ff02ff79a7 */ /* 0x0003e4000810043f */
[----:B------:R-:W-:Y:S02]  /*103b0*/  SEL R0, RZ, 0x1, P0 ;  /* 0x00000001ff007807 */ /* 0x000fe40000000000 */
[----:B------:R-:W-:Y:S02]  /*103c0*/  SEL R25, R25, RZ, P0 ;  /* 0x000000ff19197207 */ /* 0x000fe40000000000 */
[----:B------:R-:W-:-:S07]  /*103d0*/  LOP3.LUT R29, R29, R0, RZ, 0x3c, !PT ;  /* 0x000000001d1d7212 */ /* 0x000fce00078e3cff */
.L_x_280:
[----:B------:R-:W-:Y:S05]  /*103e0*/  BSYNC B7 ;  /* 0x0000000000077941 */ /* 0x000fea0003800000 */
.L_x_278:
[----:B------:R-:W-:-:S13]  /*103f0*/  LOP3.LUT P0, RZ, R26, 0x100, RZ, 0xc0, !PT ;  /* 0x000001001aff7812 */ /* 0x000fda000780c0ff */
[----:B------:R-:W-:Y:S05]  /*10400*/  @!P0 BRA `(.L_x_340) ;  /* 0x0000000000248947 */ /* 0x000fea0003800000 */
[----:B------:R-:W2:Y:S08]  /*10410*/  S2UR UR4, SR_CgaCtaId ;  /* 0x00000000000479c3 */ /* 0x000eb00000008800 */
[----:B------:R-:W-:Y:S01]  /*10420*/  BAR.SYNC.DEFER_BLOCKING 0x5, 0x180 ;  /* 0x0146000000007b1d */ /* 0x000fe20000010000 */
[----:B------:R-:W-:Y:S01]  /*10430*/  MOV R0, 0x400 ;  /* 0x0000040000007802 */ /* 0x000fe20000000f00 */
[----:B--2---:R-:W-:-:S05]  /*10440*/  IMAD.U32 R33, RZ, RZ, UR4 ;  /* 0x00000004ff217e24 */ /* 0x004fca000f8e00ff */
[----:B------:R-:W-:-:S05]  /*10450*/  LEA R23, R33, R0, 0x18 ;  /* 0x0000000021177211 */ /* 0x000fca00078ec0ff */
[----:B------:R-:W2:Y:S02]  /*10460*/  LDS.128 R16, [R23+0x388d0] ;  /* 0x0388d00017107984 */ /* 0x000ea40000000c00 */
[----:B--2---:R-:W-:Y:S01]  /*10470*/  R2UR UR40, R19 ;  /* 0x00000000132872ca */ /* 0x004fe200000e0000 */
[----:B------:R-:W-:Y:S06]  /*10480*/  BAR.ARV 0x4, 0x180 ;  /* 0x0106000000007b1d */ /* 0x000fec0000002000 */
[----:B------:R-:W-:Y:S08]  /*10490*/  BRA `(.L_x_341) ;  /* 0x0000000800187947 */ /* 0x000ff00003800000 */
.L_x_340:
[----:B------:R-:W0:Y:S01]  /*104a0*/  S2R R0, SR_TID.X ;  /* 0x0000000000007919 */ /* 0x000e220000002100 */
[----:B------:R-:W-:Y:S01]  /*104b0*/  ULDC UR4, c[0x0][0xc3c] ;  /* 0x00030f0000047ab9 */ /* 0x000fe20000000800 */
[----:B0-----:R-:W-:Y:S01]  /*104c0*/  LOP3.LUT R8, R0, 0x1f, RZ, 0xc0, !PT ;  /* 0x0000001f00087812 */ /* 0x001fe200078ec0ff */
[----:B------:R-:W-:-:S03]  /*104d0*/  IMAD.MOV.U32 R0, RZ, RZ, RZ ;  /* 0x000000ffff007224 */ /* 0x000fc600078e00ff */
[C---:B------:R-:W-:Y:S01]  /*104e0*/  ISETP.NE.AND P0, PT, R8.reuse, 0x1f, PT ;  /* 0x0000001f0800780c */ /* 0x040fe20003f05270 */
[----:B------:R-:W-:-:S05]  /*104f0*/  VIADD R5, R8, UR40 ;  /* 0x0000002808057c36 */ /* 0x000fca0008000000 */
[----:B------:R-:W-:Y:S01]  /*10500*/  ISETP.GE.OR P1, PT, R5, UR4, !P0 ;  /* 0x0000000405007c0c */ /* 0x000fe2000c726670 */
[----:B------:R-:W-:-:S12]  /*10510*/  ULDC UR4, c[0x0][0xc3c] ;  /* 0x00030f0000047ab9 */ /* 0x000fd80000000800 */
[----:B-1----:R-:W0:Y:S02]  /*10520*/  @!P1 LDC.64 R2, c[0x0][0xc80] ;  /* 0x00032000ff029b82 */ /* 0x002e240000000a00 */
[----:B0-----:R-:W-:-:S05]  /*10530*/  @!P1 IMAD.WIDE R2, R5, 0x4, R2 ;  /* 0x0000000405029825 */ /* 0x001fca00078e0202 */
[----:B------:R-:W2:Y:S01]  /*10540*/  @!P1 LDG.E R0, desc[UR52][R2.64] ;  /* 0x0000003402009981 */ /* 0x000ea2000c1e1900 */
[C---:B------:R-:W-:Y:S02]  /*10550*/  ISETP.NE.AND P1, PT, R8.reuse, RZ, PT ;  /* 0x000000ff0800720c */ /* 0x040fe40003f25270 */
[C---:B------:R-:W-:Y:S02]  /*10560*/  ISETP.GE.U32.AND P2, PT, R8.reuse, 0x2, PT ;  /* 0x000000020800780c */ /* 0x040fe40003f46070 */
        /* <DEDUP_REMOVED lines=8> */
[----:B------:R-:W-:Y:S02]  /*105f0*/  IMAD.IADD R4, R5, 0x1, R4 ;  /* 0x0000000105047824 */ /* 0x000fe400078e0204 */
[----:B------:R-:W-:Y:S04]  /*10600*/  SHFL.IDX PT, R5, R16, RZ, 0x1f ;  /* 0x00001fff10057589 */ /* 0x000fe800000e0000 */
[----:B------:R-:W0:Y:S02]  /*10610*/  SHFL.UP PT, R6, R4, 0x4, RZ ;  /* 0x0480000004067989 */ /* 0x000e2400000e00ff */
[----:B0-----:R-:W-:-:S05]  /*10620*/  SEL R3, R6, RZ, P3 ;  /* 0x000000ff06037207 */ /* 0x001fca0001800000 */
[----:B------:R-:W-:Y:S02]  /*10630*/  IMAD.IADD R6, R4, 0x1, R3 ;  /* 0x0000000104067824 */ /* 0x000fe400078e0203 */
[----:B------:R-:W-:Y:S04]  /*10640*/  SHFL.IDX PT, R4, R16, 0x1, 0x1f ;  /* 0x00201f0010047f89 */ /* 0x000fe800000e0000 */
        /* <DEDUP_REMOVED lines=11> */
[----:B------:R-:W-:Y:S05]  /*10700*/  @P6 BRA `(.L_x_342) ;  /* 0x0000000000906947 */ /* 0x000fea0003800000 */
.L_x_346:
[----:B------:R-:W-:-:S04]  /*10710*/  UIADD3 UR40, UR40, 0x1f, URZ ;  /* 0x0000001f28287890 */ /* 0x000fc8000fffe03f */
[----:B------:R-:W-:-:S06]  /*10720*/  UISETP.GE.AND UP0, UPT, UR40, UR4, UPT ;  /* 0x000000042800728c */ /* 0x000fcc000bf06270 */
[----:B------:R-:W-:-:S13]  /*10730*/  PLOP3.LUT P6, PT, PT, PT, UP0, 0x40, 0x0 ;  /* 0x000000000000781c */ /* 0x000fda0003fce808 */
[----:B------:R-:W-:Y:S05]  /*10740*/  @!P6 BRA `(.L_x_343) ;  /* 0x000000040034e947 */ /* 0x000fea0003800000 */
[----:B------:R-:W0:Y:S01]  /*10750*/  S2R R0, SR_TID.X ;  /* 0x0000000000007919 */ /* 0x000e220000002100 */
[----:B------:R-:W-:Y:S01]  /*10760*/  BSSY B0, `(.L_x_344) ;  /* 0x0000009000007945 */ /* 0x000fe20003800000 */
[----:B0-----:R-:W-:-:S05]  /*10770*/  LOP3.LUT R0, R0, 0x1f, RZ, 0xc0, !PT ;  /* 0x0000001f00007812 */ /* 0x001fca00078ec0ff */
[----:B------:R-:W-:Y:S02]  /*10780*/  VIADD R7, R0, UR40 ;  /* 0x0000002800077c36 */ /* 0x000fe40008000000 */
[----:B------:R-:W-:-:S03]  /*10790*/  IMAD.MOV.U32 R0, RZ, RZ, RZ ;  /* 0x000000ffff007224 */ /* 0x000fc600078e00ff */
[----:B------:R-:W-:-:S13]  /*107a0*/  ISETP.GE.OR P6, PT, R7, UR4, !P0 ;  /* 0x0000000407007c0c */ /* 0x000fda000c7c6670 */
[----:B------:R-:W-:Y:S05]  /*107b0*/  @P6 BRA `(.L_x_345) ;  /* 0x00000000000c6947 */ /* 0x000fea0003800000 */
[----:B------:R-:W0:Y:S02]  /*107c0*/  LDC.64 R2, c[0x0][0xc80] ;  /* 0x00032000ff027b82 */ /* 0x000e240000000a00 */
[----:B0-----:R-:W-:-:S05]  /*107d0*/  IMAD.WIDE R2, R7, 0x4, R2 ;  /* 0x0000000407027825 */ /* 0x001fca00078e0202 */
[----:B------:R0:W5:Y:S02]  /*107e0*/  LDG.E R0, desc[UR52][R2.64] ;  /* 0x0000003402007981 */ /* 0x000164000c1e1900 */
.L_x_345:
[----:B------:R-:W-:Y:S05]  /*107f0*/  BSYNC B0 ;  /* 0x0000000000007941 */ /* 0x000fea0003800000 */
.L_x_344:
        /* <DEDUP_REMOVED lines=13> */
[----:B0-----:R-:W-:Y:S02]  /*108d0*/  SEL R9, R2, RZ, P5 ;  /* 0x000000ff02097207 */ /* 0x001fe40002800000 */
[----:B------:R-:W0:Y:S03]  /*108e0*/  LDC R2, c[0x0][0xc38] ;  /* 0x00030e00ff027b82 */ /* 0x000e260000000800 */
[----:B------:R-:W-:-:S05]  /*108f0*/  IMAD.IADD R3, R8, 0x1, R9 ;  /* 0x0000000108037824 */ /* 0x000fca00078e0209 */
[----:B------:R-:W0:Y:S02]  /*10900*/  SHFL.IDX PT, R9, R3, 0x1f, 0x1f ;  /* 0x03e01f0003097f89 */ /* 0x000e2400000e0000 */
[----:B0-----:R-:W-:-:S04]  /*10910*/  IMAD R9, R9, R2, RZ ;  /* 0x0000000209097224 */ /* 0x001fc800078e02ff */
[----:B------:R-:W-:-:S05]  /*10920*/  IMAD.IADD R4, R9, 0x1, R4 ;  /* 0x0000000109047824 */ /* 0x000fca00078e0204 */
[----:B------:R-:W-:-:S13]  /*10930*/  ISETP.GT.AND P6, PT, R4, R5, PT ;  /* 0x000000050400720c */ /* 0x000fda0003fc4270 */
[----:B------:R-:W-:Y:S05]  /*10940*/  @!P6 BRA `(.L_x_346) ;  /* 0xfffffffc0070e947 */ /* 0x000fea000383ffff */
.L_x_342:
[----:B------:R-:W-:Y:S02]  /*10950*/  IMAD.IADD R16, R4, 0x1, -R9 ;  /* 0x0000000104107824 */ /* 0x000fe400078e0a09 */
[----:B------:R-:W-:Y:S02]  /*10960*/  IMAD.MOV.U32 R7, RZ, RZ, RZ ;  /* 0x000000ffff077224 */ /* 0x000fe400078e00ff */
        /* <DEDUP_REMOVED lines=16> */
.L_x_347:
[--C-:B-12---:R-:W-:Y:S01]  /*10a70*/  IMAD.MOV R3, RZ, RZ, -R9.reuse ;  /* 0x000000ffff037224 */ /* 0x106fe200078e0a09 */
[----:B------:R-:W-:Y:S01]  /*10a80*/  UIADD3 UR40, UR4, UR40, URZ ;  /* 0x0000002804287290 */ /* 0x000fe2000fffe03f */
[----:B---3--:R-:W-:Y:S02]  /*10a90*/  IMAD R16, R7, R2, R16 ;  /* 0x0000000207107224 */ /* 0x008fe400078e0210 */
[----:B------:R-:W-:Y:S02]  /*10aa0*/  IMAD R6, R3, R4, RZ ;  /* 0x0000000403067224 */ /* 0x000fe400078e02ff */
[----:B------:R-:W-:Y:S02]  /*10ab0*/  IMAD.MOV.U32 R2, RZ, RZ, RZ ;  /* 0x000000ffff027224 */ /* 0x000fe400078e00ff */
[----:B------:R-:W-:Y:S02]  /*10ac0*/  IMAD.MOV.U32 R3, RZ, RZ, R9 ;  /* 0x000000ffff037224 */ /* 0x000fe400078e0009 */
[----:B------:R-:W-:-:S02]  /*10ad0*/  IMAD.IADD R5, R5, 0x1, -R16 ;  /* 0x0000000105057824 */ /* 0x000fc400078e0a10 */
[----:B------:R-:W-:Y:S01]  /*10ae0*/  IMAD.HI.U32 R9, R9, R6, R2 ;  /* 0x0000000609097227 */ /* 0x000fe200078e0002 */
[----:B------:R-:W-:Y:S02]  /*10af0*/  IABS R3, R0 ;  /* 0x0000000000037213 */ /* 0x000fe40000000000 */
[----:B------:R-:W-:-:S03]  /*10b00*/  IABS R2, R5 ;  /* 0x0000000500027213 */ /* 0x000fc60000000000 */
[----:B------:R-:W-:Y:S02]  /*10b10*/  IMAD.MOV R3, RZ, RZ, -R3 ;  /* 0x000000ffff037224 */ /* 0x000fe400078e0a03 */
[----:B------:R-:W-:-:S04]  /*10b20*/  IMAD.HI.U32 R9, R9, R2, RZ ;  /* 0x0000000209097227 */ /* 0x000fc800078e00ff */
[----:B------:R-:W-:Y:S01]  /*10b30*/  IMAD R3, R9, R3, R2 ;  /* 0x0000000309037224 */ /* 0x000fe200078e0202 */
[----:B------:R-:W-:-:S04]  /*10b40*/  LOP3.LUT R2, R5, R0, RZ, 0x3c, !PT ;  /* 0x0000000005027212 */ /* 0x000fc800078e3cff */
[----:B------:R-:W-:Y:S02]  /*10b50*/  ISETP.GT.U32.AND P1, PT, R4, R3, PT ;  /* 0x000000030400720c */ /* 0x000fe40003f24070 */
[----:B------:R-:W-:-:S11]  /*10b60*/  ISETP.GE.AND P2, PT, R2, RZ, PT ;  /* 0x000000ff0200720c */ /* 0x000fd60003f46270 */
[----:B------:R-:W-:Y:S02]  /*10b70*/  @!P1 IMAD.IADD R3, R3, 0x1, -R4 ;  /* 0x0000000103039824 */ /* 0x000fe400078e0a04 */
[----:B------:R-:W-:Y:S01]  /*10b80*/  @!P1 VIADD R9, R9, 0x1 ;  /* 0x0000000109099836 */ /* 0x000fe20000000000 */
[----:B------:R-:W-:Y:S02]  /*10b90*/  ISETP.NE.AND P1, PT, R0, RZ, PT ;  /* 0x000000ff0000720c */ /* 0x000fe40003f25270 */
[----:B------:R-:W-:-:S13]  /*10ba0*/  ISETP.GE.U32.AND P0, PT, R3, R4, PT ;  /* 0x000000040300720c */ /* 0x000fda0003f06070 */
[----:B------:R-:W-:-:S04]  /*10bb0*/  @P0 VIADD R9, R9, 0x1 ;  /* 0x0000000109090836 */ /* 0x000fc80000000000 */
[----:B------:R-:W-:Y:S01]  /*10bc0*/  @!P2 IMAD.MOV R9, RZ, RZ, -R9 ;  /* 0x000000ffff09a224 */ /* 0x000fe200078e0a09 */
[----:B------:R-:W-:-:S05]  /*10bd0*/  @!P1 LOP3.LUT R9, RZ, R0, RZ, 0x33, !PT ;  /* 0x00000000ff099212 */ /* 0x000fca00078e33ff */
[--C-:B------:R-:W-:Y:S02]  /*10be0*/  IMAD.MOV R17, RZ, RZ, -R9.reuse ;  /* 0x000000ffff117224 */ /* 0x100fe400078e0a09 */
[----:B------:R-:W-:Y:S02]  /*10bf0*/  IMAD.MOV.U32 R18, RZ, RZ, R9 ;  /* 0x000000ffff127224 */ /* 0x000fe400078e0009 */
[----:B------:R-:W-:Y:S01]  /*10c00*/  IMAD R17, R0, R17, R5 ;  /* 0x0000001100117224 */ /* 0x000fe200078e0205 */
[----:B------:R-:W-:Y:S06]  /*10c10*/  BRA `(.L_x_348) ;  /* 0x0000000000107947 */ /* 0x000fec0003800000 */
.L_x_343:
[----:B------:R-:W-:Y:S01]  /*10c20*/  IMAD.MOV.U32 R16, RZ, RZ, R5 ;  /* 0x000000ffff107224 */ /* 0x000fe200078e0005 */
[----:B------:R-:W-:Y:S01]  /*10c30*/  ULDC UR40, c[0x0][0xc3c] ;  /* 0x00030f0000287ab9 */ /* 0x000fe20000000800 */
[----:B------:R-:W-:Y:S02]  /*10c40*/  IMAD.MOV.U32 R17, RZ, RZ, RZ ;  /* 0x000000ffff117224 */ /* 0x000fe400078e00ff */
[----:B------:R-:W-:-:S07]  /*10c50*/  IMAD.MOV.U32 R18, RZ, RZ, RZ ;  /* 0x000000ffff127224 */ /* 0x000fce00078e00ff */
.L_x_348:
[----:B------:R-:W1:Y:S01]  /*10c60*/  S2R R0, SR_TID.X ;  /* 0x0000000000007919 */ /* 0x000e620000002100 */
[----:B------:R-:W-:Y:S01]  /*10c70*/  IMAD.U32 R19, RZ, RZ, UR40 ;  /* 0x00000028ff137e24 */ /* 0x000fe2000f8e00ff */
[----:B------:R-:W-:Y:S01]  /*10c80*/  BAR.SYNC.DEFER_BLOCKING 0x4, 0x180 ;  /* 0x0106000000007b1d */ /* 0x000fe20000010000 */
[----:B-1----:R-:W-:-:S04]  /*10c90*/  LOP3.LUT R0, R0, 0x1f, RZ, 0xc0, !PT ;  /* 0x0000001f00007812 */ /* 0x002fc800078ec0ff */
[----:B------:R-:W-:-:S13]  /*10ca0*/  ISETP.NE.AND P0, PT, R0, RZ, PT ;  /* 0x000000ff0000720c */ /* 0x000fda0003f05270 */
[----:B------:R-:W1:Y:S01]  /*10cb0*/  @!P0 S2R R33, SR_CgaCtaId ;  /* 0x0000000000218919 */ /* 0x000e620000008800 */
[----:B------:R-:W-:-:S04]  /*10cc0*/  @!P0 MOV R0, 0x400 ;  /* 0x0000040000008802 */ /* 0x000fc80000000f00 */
[----:B-1----:R-:W-:-:S05]  /*10cd0*/  @!P0 LEA R23, R33, R0, 0x18 ;  /* 0x0000000021178211 */ /* 0x002fca00078ec0ff */
[----:B------:R2:W-:Y:S01]  /*10ce0*/  @!P0 STS.128 [R23+0x388d0], R16 ;  /* 0x0388d01017008388 */ /* 0x0005e20000000c00 */
[----:B------:R-:W-:Y:S06]  /*10cf0*/  BAR.ARV 0x5, 0x180 ;  /* 0x0146000000007b1d */ /* 0x000fec0000002000 */
.L_x_341:
[----:B------:R-:W-:Y:S02]  /*10d00*/  ULDC UR4, c[0x0][0xc3c] ;  /* 0x00030f0000047ab9 */ /* 0x000fe40000000800 */
[----:B------:R-:W-:-:S06]  /*10d10*/  UISETP.GE.AND UP0, UPT, UR40, UR4, UPT ;  /* 0x000000042800728c */ /* 0x000fcc000bf06270 */
[----:B------:R-:W-:-:S13]  /*10d20*/  PLOP3.LUT P0, PT, PT, PT, UP0, 0x80, 0x0 ;  /* 0x000000000000781c */ /* 0x000fda0003f0f008 */
[----:B------:R-:W-:Y:S05]  /*10d30*/  @!P0 BRA `(.L_x_349) ;  /* 0xffffffa400408947 */ /* 0x000fea000383ffff */
.L_x_274:
[----:B0-----:R-:W3:Y:S01]  /*10d40*/  LDL.LU R0, [R1+0xc] ;  /* 0x00000c0001007983 */ /* 0x001ee20000300800 */
[----:B------:R-:W-:Y:S01]  /*10d50*/  BSSY B0, `(.L_x_350) ;  /* 0x000000b000007945 */ /* 0x000fe20003800000 */
[----:B------:R-:W0:Y:S01]  /*10d60*/  S2R R5, SR_CgaCtaId ;  /* 0x0000000000057919 */ /* 0x000e220000008800 */
[----:B---3--:R-:W-:-:S05]  /*10d70*/  VIADD R0, R0, 0x1 ;  /* 0x0000000100007836 */ /* 0x008fca0000000000 */
[----:B-1----:R-:W-:-:S04]  /*10d80*/  LEA.HI R2, R0, R0, RZ, 0x1 ;  /* 0x0000000000027211 */ /* 0x002fc800078f08ff */
[----:B------:R-:W-:Y:S02]  /*10d90*/  LOP3.LUT R3, R2, 0xfffffffe, RZ, 0xc0, !PT ;  /* 0xfffffffe02037812 */ /* 0x000fe400078ec0ff */
[----:B------:R-:W-:-:S03]  /*10da0*/  MOV R2, 0x400 ;  /* 0x0000040000027802 */ /* 0x000fc60000000f00 */
[----:B------:R-:W-:Y:S01]  /*10db0*/  IMAD.IADD R0, R0, 0x1, -R3 ;  /* 0x0000000100007824 */ /* 0x000fe200078e0a03 */
[----:B0-----:R-:W-:-:S04]  /*10dc0*/  LEA R5, R5, R2, 0x18 ;  /* 0x0000000205057211 */ /* 0x001fc800078ec0ff */
[----:B------:R-:W-:-:S04]  /*10dd0*/  SHF.L.U32 R0, R0, 0x1f, RZ ;  /* 0x0000001f00007819 */ /* 0x000fc800000006ff */
[----:B------:R-:W0:Y:S02]  /*10de0*/  SYNCS.PHASECHK.TRANS64.TRYWAIT P0, [R5+URZ+0x38820], R0 ;  /* 0x03882000050075a7 */ /* 0x000e24000800017f */
[----:B0-----:R-:W-:Y:S05]  /*10df0*/  @!P0 BRA `(.L_x_351) ;  /* 0x0000003800e48947 */ /* 0x001fea0003800000 */
.L_x_468:
[----:B------:R-:W-:Y:S05]  /*10e00*/  BSYNC B0 ;  /* 0x0000000000007941 */ /* 0x000fea0003800000 */
.L_x_350:
[----:B------:R-:W-:-:S03]  /*10e10*/  UMOV UR4, 0xffffffff ;  /* 0xffffffff00047882 */ /* 0x000fc60000000000 */
[----:B------:R-:W-:Y:S05]  /*10e20*/  BRA.DIV UR4, `(.L_x_352) ;  /* 0x0000003a04ec7947 */ /* 0x000fea000b800000 */
[----:B0-----:R-:W0:Y:S02]  /*10e30*/  S2R R0, SR_TID.X ;  /* 0x0000000000007919 */ /* 0x001e240000002100 */
[----:B0-----:R-:W-:-:S04]  /*10e40*/  SHF.R.U32.HI R0, RZ, 0x5, R0 ;  /* 0x00000005ff007819 */ /* 0x001fc80000011600 */
[----:B------:R-:W-:-:S05]  /*10e50*/  LOP3.LUT R0, R0, 0x3, RZ, 0xc0, !PT ;  /* 0x0000000300007812 */ /* 0x000fca00078ec0ff */
[----:B------:R0:W1:Y:S02]  /*10e60*/  SHFL.IDX PT, R14, R0, RZ, 0x1f ;  /* 0x00001fff000e7589 */ /* 0x00006400000e0000 */
.L_x_471:
[----:B-1----:R-:W-:Y:S01]  /*10e70*/  ISETP.NE.AND P0, PT, R14, RZ, PT ;  /* 0x000000ff0e00720c */ /* 0x002fe20003f05270 */
[----:B------:R-:W-:-:S12]  /*10e80*/  BSSY B0, `(.L_x_353) ;  /* 0x000002c000007945 */ /* 0x000fd80003800000 */
[----:B------:R-:W-:Y:S05]  /*10e90*/  @P0 BRA `(.L_x_354) ;  /* 0x0000000000a80947 */ /* 0x000fea0003800000 */
[----:B------:R-:W-:-:S03]  /*10ea0*/  UMOV UR4, 0xffffffff ;  /* 0xffffffff00047882 */ /* 0x000fc60000000000 */
[----:B------:R-:W-:Y:S05]  /*10eb0*/  BRA.DIV UR4, `(.L_x_355) ;  /* 0x0000003a04fc7947 */ /* 0x000fea000b800000 */
[----:B------:R-:W-:-:S13]  /*10ec0*/  ELECT P6, URZ, PT ;  /* 0x00000000003f782f */ /* 0x000fda00038c0000 */
.L_x_474:
[----:B------:R-:W-:Y:S05]  /*10ed0*/  @!P6 BRA `(.L_x_354) ;  /* 0x000000000098e947 */ /* 0x000fea0003800000 */
[----:B------:R-:W-:-:S06]  /*10ee0*/  ULOP3.LUT UR4, UR36, 0x2, URZ, 0xfc, !UPT ;  /* 0x0000000224047892 */ /* 0x000fcc000f8efc3f */
[----:B0-----:R-:W-:-:S05]  /*10ef0*/  IMAD.U32 R0, RZ, RZ, UR4 ;  /* 0x00000004ff007e24 */ /* 0x001fca000f8e00ff */
[----:B------:R-:W-:-:S13]  /*10f00*/  ISETP.NE.AND P0, PT, R0, 0x3, PT ;  /* 0x000000030000780c */ /* 0x000fda0003f05270 */
[----:B------:R-:W-:Y:S05]  /*10f10*/  @!P0 BRA `(.L_x_356) ;  /* 0x0000000000048947 */ /* 0x000fea0003800000 */
[----:B------:R-:W-:Y:S01]  /*10f20*/  BPT.TRAP 0x1 ;  /* 0x000000040000795c */ /* 0x000fe20000300000 */
.L_x_356:
[----:B------:R-:W-:Y:S01]  /*10f30*/  IMAD R3, R25, 0x8, R5 ;  /* 0x0000000819037824 */ /* 0x000fe200078e0205 */
[----:B------:R-:W-:Y:S01]  /*10f40*/  SHF.L.U32 R2, R29, 0x1f, RZ ;  /* 0x0000001f1d027819 */ /* 0x000fe200000006ff */
[----:B------:R-:W-:-:S03]  /*10f50*/  VIADD R25, R25, 0x1 ;  /* 0x0000000119197836 */ /* 0x000fc60000000000 */
[----:B------:R-:W0:Y:S02]  /*10f60*/  SYNCS.PHASECHK.TRANS64.TRYWAIT P1, [R3+URZ+0x38840], R2 ;  /* 0x03884002030075a7 */ /* 0x000e24000802017f */
[----:B------:R-:W-:-:S04]  /*10f70*/  ISETP.NE.AND P2, PT, R25, 0x2, PT ;  /* 0x000000021900780c */ /* 0x000fc80003f45270 */
[----:B------:R-:W-:Y:S01]  /*10f80*/  SEL R0, RZ, 0x1, P2 ;  /* 0x00000001ff007807 */ /* 0x000fe20001000000 */
[----:B0-----:R-:W-:Y:S08]  /*10f90*/  @!P1 BRA `(.L_x_357) ;  /* 0x0000003800e49947 */ /* 0x001ff00003800000 */
.L_x_475:
[----:B------:R-:W-:Y:S02]  /*10fa0*/  SEL R25, R25, RZ, P2 ;  /* 0x000000ff19197207 */ /* 0x000fe40001000000 */
[----:B------:R-:W-:Y:S01]  /*10fb0*/  LOP3.LUT R0, R29, R0, RZ, 0x3c, !PT ;  /* 0x000000001d007212 */ /* 0x000fe200078e3cff */
[----:B------:R-:W-:Y:S06]  /*10fc0*/  @!P0 BRA `(.L_x_358) ;  /* 0x0000000000048947 */ /* 0x000fec0003800000 */
[----:B------:R-:W-:Y:S01]  /*10fd0*/  BPT.TRAP 0x1 ;  /* 0x000000040000795c */ /* 0x000fe20000300000 */
.L_x_358:
[----:B------:R-:W-:Y:S01]  /*10fe0*/  IMAD R25, R25, 0x8, R5 ;  /* 0x0000000819197824 */ /* 0x000fe200078e0205 */
[----:B------:R-:W-:-:S04]  /*10ff0*/  SHF.L.U32 R0, R0, 0x1f, RZ ;  /* 0x0000001f00007819 */ /* 0x000fc800000006ff */
[----:B------:R-:W1:Y:S02]  /*11000*/  SYNCS.PHASECHK.TRANS64.TRYWAIT P1, [R25+URZ+0x38840], R0 ;  /* 0x03884000190075a7 */ /* 0x000e64000802017f */
[----:B-1----:R-:W-:Y:S05]  /*11010*/  @!P1 BRA `(.L_x_359) ;  /* 0x0000003800d89947 */ /* 0x002fea0003800000 */
.L_x_476:
[----:B------:R-:W-:Y:S05]  /*11020*/  @!P0 BRA `(.L_x_360) ;  /* 0x0000000000048947 */ /* 0x000fea0003800000 */
[----:B------:R-:W-:Y:S01]  /*11030*/  BPT.TRAP 0x1 ;  /* 0x000000040000795c */ /* 0x000fe20000300000 */
.L_x_360:
[----:B------:R-:W3:Y:S02]  /*11040*/  SYNCS.PHASECHK.TRANS64.TRYWAIT P1, [R3+URZ+0x38860], R2 ;  /* 0x03886002030075a7 */ /* 0x000ee4000802017f */
[----:B---3--:R-:W-:Y:S05]  /*11050*/  @!P1 BRA `(.L_x_361) ;  /* 0x0000003800dc9947 */ /* 0x008fea0003800000 */
.L_x_477:
[----:B------:R-:W-:Y:S05]  /*11060*/  @!P0 BRA `(.L_x_362) ;  /* 0x0000000000048947 */ /* 0x000fea0003800000 */
[----:B------:R-:W-:Y:S01]  /*11070*/  BPT.TRAP 0x1 ;  /* 0x000000040000795c */ /* 0x000fe20000300000 */
.L_x_362:
[----:B------:R-:W4:Y:S02]  /*11080*/  SYNCS.PHASECHK.TRANS64.TRYWAIT P1, [R25+URZ+0x38860], R0 ;  /* 0x03886000190075a7 */ /* 0x000f24000802017f */
[----:B----4-:R-:W-:Y:S05]  /*11090*/  @!P1 BRA `(.L_x_363) ;  /* 0x0000003800e09947 */ /* 0x010fea0003800000 */
.L_x_478:
[----:B------:R-:W-:Y:S05]  /*110a0*/  @!P0 BRA `(.L_x_364) ;  /* 0x0000000000048947 */ /* 0x000fea0003800000 */
[----:B------:R-:W-:Y:S01]  /*110b0*/  BPT.TRAP 0x1 ;  /* 0x000000040000795c */ /* 0x000fe20000300000 */
.L_x_364:
[----:B------:R-:W5:Y:S02]  /*110c0*/  SYNCS.PHASECHK.TRANS64.TRYWAIT P1, [R3+URZ+0x38880], R2 ;  /* 0x03888002030075a7 */ /* 0x000f64000802017f */
[----:B-----5:R-:W-:Y:S05]  /*110d0*/  @!P1 BRA `(.L_x_365) ;  /* 0x0000003800e49947 */ /* 0x020fea0003800000 */
.L_x_479:
[----:B------:R-:W-:Y:S05]  /*110e0*/  @!P0 BRA `(.L_x_366) ;  /* 0x0000000000048947 */ /* 0x000fea0003800000 */
[----:B------:R-:W-:Y:S01]  /*110f0*/  BPT.TRAP 0x1 ;  /* 0x000000040000795c */ /* 0x000fe20000300000 */
.L_x_366:
[----:B------:R0:W0:Y:S02]  /*11100*/  SYNCS.PHASECHK.TRANS64.TRYWAIT P0, [R25+URZ+0x38880], R0 ;  /* 0x03888000190075a7 */ /* 0x000024000800017f */
[----:B0-----:R-:W-:Y:S05]  /*11110*/  @!P0 NANOSLEEP.SYNCS 0x989680 ;  /* 0x009896800000895d */ /* 0x001fea0003900000 */
[----:B------:R-:W0:Y:S02]  /*11120*/  @!P0 SYNCS.PHASECHK.TRANS64 P0, [R25+URZ+0x38880], R0 ;  /* 0x03888000190085a7 */ /* 0x000e24000800007f */
[----:B0-----:R-:W-:Y:S05]  /*11130*/  @!P0 BRA `(.L_x_366) ;  /* 0xfffffffc00f08947 */ /* 0x001fea000383ffff */
.L_x_354:
[----:B------:R-:W-:Y:S05]  /*11140*/  BSYNC B0 ;  /* 0x0000000000007941 */ /* 0x000fea0003800000 */
.L_x_353:
[----:B------:R-:W-:Y:S05]  /*11150*/  EXIT ;  /* 0x000000000000794d */ /* 0x000fea0003800000 */
.L_x_223:
[----:B0-----:R-:W-:-:S04]  /*11160*/  IMAD.U32 R3, RZ, RZ, UR51 ;  /* 0x00000033ff037e24 */ /* 0x001fc8000f8e00ff */
[----:B------:R0:W1:Y:S03]  /*11170*/  SYNCS.PHASECHK.TRANS64.TRYWAIT P0, [R3+URZ+0x38800], R0 ;  /* 0x03880000030075a7 */ /* 0x000066000800017f */
[----:B-1----:R-:W-:Y:S05]  /*11180*/  @!P0 NANOSLEEP.SYNCS 0x989680 ;  /* 0x009896800000895d */ /* 0x002fea0003900000 */
[----:B------:R-:W1:Y:S02]  /*11190*/  @!P0 SYNCS.PHASECHK.TRANS64 P0, [R3+URZ+0x38800], R0 ;  /* 0x03880000030085a7 */ /* 0x000e64000800007f */
[----:B-1----:R-:W-:Y:S05]  /*111a0*/  @!P0 BRA `(.L_x_223) ;  /* 0xfffffffc00ec8947 */ /* 0x002fea000383ffff */
[----:B------:R-:W-:Y:S05]  /*111b0*/  BRA `(.L_x_367) ;  /* 0xffffff0800507947 */ /* 0x000fea000383ffff */
.L_x_227:
[----:B-1----:R-:W-:-:S04]  /*111c0*/  IMAD.U32 R0, RZ, RZ, UR54 ;  /* 0x00000036ff007e24 */ /* 0x002fc8000f8e00ff */
[----:B------:R1:W2:Y:S03]  /*111d0*/  SYNCS.PHASECHK.TRANS64.TRYWAIT P1, [R0+URZ+0x38830], R7 ;  /* 0x03883007000075a7 */ /* 0x0002a6000802017f */
[----:B--2---:R-:W-:Y:S05]  /*111e0*/  @!P1 NANOSLEEP.SYNCS 0x989680 ;  /* 0x009896800000995d */ /* 0x004fea0003900000 */
[----:B------:R-:W2:Y:S02]  /*111f0*/  @!P1 SYNCS.PHASECHK.TRANS64 P1, [R0+URZ+0x38830], R7 ;  /* 0x03883007000095a7 */ /* 0x000ea4000802007f */
[----:B--2---:R-:W-:Y:S05]  /*11200*/  @!P1 BRA `(.L_x_227) ;  /* 0xfffffffc00ec9947 */ /* 0x004fea000383ffff */
[----:B------:R-:W-:Y:S05]  /*11210*/  BRA `(.L_x_226) ;  /* 0xffffff0800747947 */ /* 0x000fea000383ffff */
.L_x_232:
[----:B-1----:R-:W-:-:S04]  /*11220*/  IMAD.U32 R8, RZ, RZ, UR54 ;  /* 0x00000036ff087e24 */ /* 0x002fc8000f8e00ff */
[----:B------:R1:W2:Y:S03]  /*11230*/  SYNCS.PHASECHK.TRANS64.TRYWAIT P1, [R8+URZ+0x38850], R7 ;  /* 0x03885007080075a7 */ /* 0x0002a6000802017f */
[----:B--2---:R-:W-:Y:S05]  /*11240*/  @!P1 NANOSLEEP.SYNCS 0x989680 ;  /* 0x009896800000995d */ /* 0x004fea0003900000 */
[----:B------:R-:W2:Y:S02]  /*11250*/  @!P1 SYNCS.PHASECHK.TRANS64 P1, [R8+URZ+0x38850], R7 ;  /* 0x03885007080095a7 */ /* 0x000ea4000802007f */
[----:B--2---:R-:W-:Y:S05]  /*11260*/  @!P1 BRA `(.L_x_232) ;  /* 0xfffffffc00ec9947 */ /* 0x004fea000383ffff */
[----:B------:R-:W-:Y:S05]  /*11270*/  BRA `(.L_x_231) ;  /* 0xffffff2800047947 */ /* 0x000fea000383ffff */
.L_x_238:
[----:B0-----:R-:W-:Y:S02]  /*11280*/  IMAD.U32 R0, RZ, RZ, UR47 ;  /* 0x0000002fff007e24 */ /* 0x001fe4000f8e00ff */
[----:B------:R-:W-:-:S04]  /*11290*/  IMAD.U32 R3, RZ, RZ, UR54 ;  /* 0x00000036ff037e24 */ /* 0x000fc8000f8e00ff */
[----:B------:R0:W1:Y:S03]  /*112a0*/  SYNCS.PHASECHK.TRANS64.TRYWAIT P2, [R0+URZ+0x38830], R3 ;  /* 0x03883003000075a7 */ /* 0x000066000804017f */
[----:B-1----:R-:W-:Y:S05]  /*112b0*/  @!P2 NANOSLEEP.SYNCS 0x989680 ;  /* 0x009896800000a95d */ /* 0x002fea0003900000 */
[----:B------:R-:W1:Y:S02]  /*112c0*/  @!P2 SYNCS.PHASECHK.TRANS64 P2, [R0+URZ+0x38830], R3 ;  /* 0x038830030000a5a7 */ /* 0x000e64000804007f */
[----:B-1----:R-:W-:Y:S05]  /*112d0*/  @!P2 BRA `(.L_x_238) ;  /* 0xfffffffc00e8a947 */ /* 0x002fea000383ffff */
[----:B------:R-:W-:Y:S05]  /*112e0*/  BRA `(.L_x_237) ;  /* 0xffffff2800ec7947 */ /* 0x000fea000383ffff */
.L_x_243:
[----:B-1----:R-:W-:Y:S02]  /*112f0*/  IMAD.U32 R7, RZ, RZ, UR47 ;  /* 0x0000002fff077e24 */ /* 0x002fe4000f8e00ff */
[----:B------:R-:W-:-:S04]  /*11300*/  IMAD.U32 R8, RZ, RZ, UR54 ;  /* 0x00000036ff087e24 */ /* 0x000fc8000f8e00ff */
[----:B------:R1:W2:Y:S03]  /*11310*/  SYNCS.PHASECHK.TRANS64.TRYWAIT P2, [R7+URZ+0x38850], R8 ;  /* 0x03885008070075a7 */ /* 0x0002a6000804017f */
[----:B--2---:R-:W-:Y:S05]  /*11320*/  @!P2 NANOSLEEP.SYNCS 0x989680 ;  /* 0x009896800000a95d */ /* 0x004fea0003900000 */
[----:B------:R-:W2:Y:S02]  /*11330*/  @!P2 SYNCS.PHASECHK.TRANS64 P2, [R7+URZ+0x38850], R8 ;  /* 0x038850080700a5a7 */ /* 0x000ea4000804007f */
[----:B--2---:R-:W-:Y:S05]  /*11340*/  @!P2 BRA `(.L_x_243) ;  /* 0xfffffffc00e8a947 */ /* 0x004fea000383ffff */
[----:B------:R-:W-:Y:S05]  /*11350*/  BRA `(.L_x_242) ;  /* 0xffffff4800887947 */ /* 0x000fea000383ffff */
.L_x_289:
[----:B------:R-:W0:Y:S01]  /*11360*/  S2R R20, SR_TID.X ;  /* 0x0000000000147919 */ /* 0x000e220000002100 */
[----:B------:R-:W-:Y:S02]  /*11370*/  IMAD.MOV.U32 R12, RZ, RZ, RZ ;  /* 0x000000ffff0c7224 */ /* 0x000fe400078e00ff */
[----:B------:R-:W-:Y:S02]  /*11380*/  IMAD.MOV.U32 R11, RZ, RZ, 0x1f ;  /* 0x0000001fff0b7424 */ /* 0x000fe400078e00ff */
[----:B------:R-:W-:Y:S01]  /*11390*/  IMAD.MOV.U32 R15, RZ, RZ, -0x1 ;  /* 0xffffffffff0f7424 */ /* 0x000fe200078e00ff */
[----:B0-----:R-:W-:-:S04]  /*113a0*/  SHF.R.U32.HI R8, RZ, 0x5, R20 ;  /* 0x00000005ff087819 */ /* 0x001fc80000011614 */
[----:B------:R-:W-:-:S05]  /*113b0*/  LOP3.LUT R8, R8, 0x3, RZ, 0xc0, !PT ;  /* 0x0000000308087812 */ /* 0x000fca00078ec0ff */
[----:B------:R-:W-:-:S07]  /*113c0*/  IMAD.MOV.U32 R13, RZ, RZ, R8 ;  /* 0x000000ffff0d7224 */ /* 0x000fce00078e0008 */
[----:B-----5:R-:W-:Y:S05]  /*113d0*/  WARPSYNC.COLLECTIVE R15, `(.L_x_368) ;  /* 0x000000000f087348 */ /* 0x020fea0003c00000 */
[----:B------:R0:W1:Y:S02]  /*113e0*/  SHFL.IDX P6, R14, R13, R12, R11 ;  /* 0x0000000c0d0e7389 */ /* 0x00006400000c000b */
[----:B01---5:R-:W-:Y:S01]  /*113f0*/  ENDCOLLECTIVE ;  /* 0x000000000000791b */ /* 0x023fe20003800000 */
.L_x_368:
[----:B------:R-:W-:Y:S05]  /*11400*/  BRA `(.L_x_369) ;  /* 0xffffffac00687947 */ /* 0x000fea000383ffff */
.L_x_292:
[----:B0-----:R-:W2:Y:S02]  /*11410*/  LDL R2, [R1+0x8] ;  /* 0x0000080001027983 */ /* 0x001ea40000100800 */
[----:B--2---:R0:W1:Y:S02]  /*11420*/  SYNCS.PHASECHK.TRANS64.TRYWAIT P0, [R6+URZ+0x38880], R2 ;  /* 0x03888002060075a7 */ /* 0x004064000800017f */
[----:B-1----:R-:W-:Y:S05]  /*11430*/  @!P0 NANOSLEEP.SYNCS 0x989680 ;  /* 0x009896800000895d */ /* 0x002fea0003900000 */
[----:B------:R-:W1:Y:S02]  /*11440*/  @!P0 SYNCS.PHASECHK.TRANS64 P0, [R6+URZ+0x38880], R2 ;  /* 0x03888002060085a7 */ /* 0x000e64000800007f */
[----:B-1----:R-:W-:Y:S05]  /*11450*/  @!P0 BRA `(.L_x_292) ;  /* 0xfffffffc00ec8947 */ /* 0x002fea000383ffff */
[----:B------:R-:W-:Y:S05]  /*11460*/  BRA `(.L_x_370) ;  /* 0xffffffac00787947 */ /* 0x000fea000383ffff */
.L_x_293:
[----:B------:R-:W-:Y:S01]  /*11470*/  BSSY B0, `(.L_x_371) ;  /* 0x0000008000007945 */ /* 0x000fe20003800000 */
[----:B------:R-:W-:Y:S02]  /*11480*/  IMAD.MOV.U32 R13, RZ, RZ, R9 ;  /* 0x000000ffff0d7224 */ /* 0x000fe400078e0009 */
[----:B------:R-:W-:Y:S02]  /*11490*/  IMAD.MOV.U32 R12, RZ, RZ, RZ ;  /* 0x000000ffff0c7224 */ /* 0x000fe400078e00ff */
[----:B------:R-:W-:Y:S02]  /*114a0*/  IMAD.MOV.U32 R11, RZ, RZ, 0x181f ;  /* 0x0000181fff0b7424 */ /* 0x000fe400078e00ff */
[----:B------:R-:W-:-:S07]  /*114b0*/  IMAD.MOV.U32 R15, RZ, RZ, -0x1 ;  /* 0xffffffffff0f7424 */ /* 0x000fce00078e00ff */
[----:B------:R-:W-:Y:S05]  /*114c0*/  WARPSYNC.COLLECTIVE R15, `(.L_x_372) ;  /* 0x000000000f087348 */ /* 0x000fea0003c00000 */
[----:B------:R0:W1:Y:S02]  /*114d0*/  SHFL.IDX P6, R14, R13, R12, R11 ;  /* 0x0000000c0d0e7389 */ /* 0x00006400000c000b */
[----:B01----:R-:W-:Y:S01]  /*114e0*/  ENDCOLLECTIVE ;  /* 0x000000000000791b */ /* 0x003fe20003800000 */
.L_x_372:
[----:B------:R-:W-:Y:S05]  /*114f0*/  BSYNC B0 ;  /* 0x0000000000007941 */ /* 0x000fea0003800000 */
.L_x_371:
[----:B------:R-:W-:Y:S01]  /*11500*/  IMAD.MOV.U32 R13, RZ, RZ, R8 ;  /* 0x000000ffff0d7224 */ /* 0x000fe200078e0008 */
[----:B------:R-:W-:Y:S01]  /*11510*/  LOP3.LUT R10, R28, 0x80, RZ, 0xfc, !PT ;  /* 0x000000801c0a7812 */ /* 0x000fe200078efcff */
[----:B------:R-:W-:Y:S01]  /*11520*/  IMAD.MOV.U32 R12, RZ, RZ, RZ ;  /* 0x000000ffff0c7224 */ /* 0x000fe200078e00ff */
[C---:B------:R-:W-:Y:S01]  /*11530*/  ISETP.GE.AND P3, PT, R7.reuse, 0x11, PT ;  /* 0x000000110700780c */ /* 0x040fe20003f66270 */
[----:B------:R-:W-:Y:S01]  /*11540*/  IMAD.MOV.U32 R11, RZ, RZ, 0x181f ;  /* 0x0000181fff0b7424 */ /* 0x000fe200078e00ff */
[----:B------:R-:W-:Y:S01]  /*11550*/  LOP3.LUT R26, R26, 0xffffffdf, RZ, 0xc0, !PT ;  /* 0xffffffdf1a1a7812 */ /* 0x000fe200078ec0ff */
[----:B------:R-:W-:Y:S01]  /*11560*/  IMAD.MOV.U32 R15, RZ, RZ, -0x1 ;  /* 0xffffffffff0f7424 */ /* 0x000fe200078e00ff */
[C---:B------:R-:W-:Y:S01]  /*11570*/  ISETP.GE.AND P5, PT, R7.reuse, 0x31, PT ;  /* 0x000000310700780c */ /* 0x040fe20003fa6270 */
[----:B------:R-:W-:Y:S01]  /*11580*/  IMAD.MOV.U32 R3, RZ, RZ, R14 ;  /* 0x000000ffff037224 */ /* 0x000fe200078e000e */
[----:B------:R-:W-:Y:S01]  /*11590*/  ISETP.GE.AND P4, PT, R7, 0x41, PT ;  /* 0x000000410700780c */ /* 0x000fe20003f86270 */
[----:B------:R-:W-:-:S12]  /*115a0*/  IMAD.IADD R5, R23, 0x1, R5 ;  /* 0x0000000117057824 */ /* 0x000fd800078e0205 */
[----:B------:R-:W-:Y:S05]  /*115b0*/  WARPSYNC.COLLECTIVE R15, `(.L_x_373) ;  /* 0x000000000f087348 */ /* 0x000fea0003c00000 */
[----:B------:R0:W1:Y:S02]  /*115c0*/  SHFL.IDX P6, R14, R13, R12, R11 ;  /* 0x0000000c0d0e7389 */ /* 0x00006400000c000b */
[----:B01----:R-:W-:Y:S01]  /*115d0*/  ENDCOLLECTIVE ;  /* 0x000000000000791b */ /* 0x003fe20003800000 */
.L_x_373:
[----:B------:R-:W-:Y:S02]  /*115e0*/  @P3 LOP3.LUT R26, R26, 0x20, RZ, 0xfc, !PT ;  /* 0x000000201a1a3812 */ /* 0x000fe400078efcff */
[----:B------:R-:W-:Y:S02]  /*115f0*/  ISETP.GE.AND P3, PT, R7, 0x51, PT ;  /* 0x000000510700780c */ /* 0x000fe40003f66270 */
[----:B------:R-:W-:Y:S01]  /*11600*/  LOP3.LUT R26, R26, 0xffffffef, RZ, 0xc0, !PT ;  /* 0xffffffef1a1a7812 */ /* 0x000fe200078ec0ff */
[----:B------:R-:W0:Y:S01]  /*11610*/  LDC R15, c[0x0][0x2f4] ;  /* 0x0000bd00ff0f7b82 */ /* 0x000e220000000800 */
[----:B------:R-:W-:Y:S02]  /*11620*/  IMAD.MOV.U32 R13, RZ, RZ, R9 ;  /* 0x000000ffff0d7224 */ /* 0x000fe400078e0009 */
[----:B------:R-:W-:Y:S02]  /*11630*/  IMAD.MOV.U32 R12, RZ, RZ, 0x1 ;  /* 0x00000001ff0c7424 */ /* 0x000fe400078e00ff */
[----:B------:R-:W-:-:S05]  /*11640*/  IMAD.MOV.U32 R2, RZ, RZ, R14 ;  /* 0x000000ffff027224 */ /* 0x000fca00078e000e */
[----:B------:R-:W-:-:S05]  /*11650*/  IADD3 R2, P0, R28, R2, RZ ;  /* 0x000000021c027210 */ /* 0x000fca0007f1e0ff */
[----:B------:R-:W-:Y:S01]  /*11660*/  IMAD.X R3, RZ, RZ, R3, P0 ;  /* 0x000000ffff037224 */ /* 0x000fe200000e0603 */
[-C--:B0-----:R-:W-:Y:S02]  /*11670*/  ISETP.GE.AND P1, PT, R28, R15.reuse, PT ;  /* 0x0000000f1c00720c */ /* 0x081fe40003f26270 */
[----:B------:R-:W-:Y:S01]  /*11680*/  ISETP.GE.AND P0, PT, R10, R15, PT ;  /* 0x0000000f0a00720c */ /* 0x000fe20003f06270 */
[----:B------:R-:W-:Y:S01]  /*11690*/  IMAD.MOV.U32 R15, RZ, RZ, -0x1 ;  /* 0xffffffffff0f7424 */ /* 0x000fe200078e00ff */
[----:B------:R-:W-:-:S13]  /*116a0*/  ISETP.LT.OR P2, PT, R7, 0x1, P1 ;  /* 0x000000010700780c */ /* 0x000fda0000f41670 */
[----:B------:R-:W-:Y:S05]  /*116b0*/  WARPSYNC.COLLECTIVE R15, `(.L_x_374) ;  /* 0x000000000f087348 */ /* 0x000fea0003c00000 */
[----:B------:R0:W1:Y:S02]  /*116c0*/  SHFL.IDX P6, R14, R13, R12, R11 ;  /* 0x0000000c0d0e7389 */ /* 0x00006400000c000b */
[----:B01----:R-:W-:Y:S01]  /*116d0*/  ENDCOLLECTIVE ;  /* 0x000000000000791b */ /* 0x003fe20003800000 */
.L_x_374:
[----:B------:R-:W-:Y:S01]  /*116e0*/  @!PT LDS RZ, [RZ] ;  /* 0x00000000fffff984 */ /* 0x000fe20000000800 */
[----:B------:R-:W-:Y:S01]  /*116f0*/  @!PT LDS RZ, [RZ] ;  /* 0x00000000fffff984 */ /* 0x000fe20000000800 */
[----:B------:R-:W-:Y:S01]  /*11700*/  @!PT LDS RZ, [RZ] ;  /* 0x00000000fffff984 */ /* 0x000fe20000000800 */
[----:B------:R-:W-:Y:S01]  /*11710*/  LDGSTS.E.BYPASS.LTC128B.128 [R5+0x10400], desc[UR52][R2.64], !P2 ;  /* 0x1040000002057fae */ /* 0x000fe2000d101d74 */
[----:B------:R-:W-:Y:S01]  /*11720*/  ISETP.LT.OR P2, PT, R7, 0x1, P0 ;  /* 0x000000010700780c */ /* 0x000fe20000741670 */
[----:B------:R-:W-:-:S12]  /*11730*/  IMAD.MOV.U32 R13, RZ, RZ, R8 ;  /* 0x000000ffff0d7224 */ /* 0x000fd800078e0008 */
[----:B------:R0:W-:Y:S02]  /*11740*/  LDGSTS.E.BYPASS.LTC128B.128 [R5+0x14400], desc[UR52][R2.64+0x80], !P2 ;  /* 0x1440008002057fae */ /* 0x0001e4000d101d74 */
[----:B0-----:R-:W-:-:S07]  /*11750*/  IMAD.MOV.U32 R3, RZ, RZ, R14 ;  /* 0x000000ffff037224 */ /* 0x001fce00078e000e */
[----:B------:R-:W-:Y:S05]  /*11760*/  WARPSYNC.COLLECTIVE R15, `(.L_x_375) ;  /* 0x000000000f087348 */ /* 0x000fea0003c00000 */
[----:B------:R0:W1:Y:S02]  /*11770*/  SHFL.IDX P6, R14, R13, R12, R11 ;  /* 0x0000000c0d0e7389 */ /* 0x00006400000c000b */
[----:B01----:R-:W-:Y:S01]  /*11780*/  ENDCOLLECTIVE ;  /* 0x000000000000791b */ /* 0x003fe20003800000 */
.L_x_375:
[----:B------:R-:W-:Y:S02]  /*11790*/  IMAD.MOV.U32 R13, RZ, RZ, R9 ;  /* 0x000000ffff0d7224 */ /* 0x000fe400078e0009 */
[----:B------:R-:W-:Y:S02]  /*117a0*/  IMAD.MOV.U32 R12, RZ, RZ, 0x2 ;  /* 0x00000002ff0c7424 */ /* 0x000fe400078e00ff */
[----:B------:R-:W-:-:S07]  /*117b0*/  IMAD.MOV.U32 R2, RZ, RZ, R14 ;  /* 0x000000ffff027224 */ /* 0x000fce00078e000e */
[----:B------:R-:W-:Y:S05]  /*117c0*/  WARPSYNC.COLLECTIVE R15, `(.L_x_376) ;  /* 0x000000000f087348 */ /* 0x000fea0003c00000 */
[----:B------:R0:W1:Y:S02]  /*117d0*/  SHFL.IDX P6, R14, R13, R12, R11 ;  /* 0x0000000c0d0e7389 */ /* 0x00006400000c000b */
[----:B01----:R-:W-:Y:S01]  /*117e0*/  ENDCOLLECTIVE ;  /* 0x000000000000791b */ /* 0x003fe20003800000 */
.L_x_376:
[----:B------:R-:W-:-:S05]  /*117f0*/  IADD3 R2, P2, R28, R2, RZ ;  /* 0x000000021c027210 */ /* 0x000fca0007f5e0ff */
[----:B------:R-:W-:Y:S01]  /*11800*/  IMAD.X R3, RZ, RZ, R3, P2 ;  /* 0x000000ffff037224 */ /* 0x000fe200010e0603 */
[----:B------:R-:W-:Y:S01]  /*11810*/  ISETP.LT.OR P2, PT, R7, 0x11, P1 ;  /* 0x000000110700780c */ /* 0x000fe20000f41670 */
[----:B------:R-:W-:-:S12]  /*11820*/  IMAD.MOV.U32 R13, RZ, RZ, R8 ;  /* 0x000000ffff0d7224 */ /* 0x000fd800078e0008 */
[----:B------:R-:W-:Y:S01]  /*11830*/  @!PT LDS RZ, [RZ] ;  /* 0x00000000fffff984 */ /* 0x000fe20000000800 */
[----:B------:R-:W-:Y:S01]  /*11840*/  @!PT LDS RZ, [RZ] ;  /* 0x00000000fffff984 */ /* 0x000fe20000000800 */
[----:B------:R-:W-:Y:S01]  /*11850*/  @!PT LDS RZ, [RZ] ;  /* 0x00000000fffff984 */ /* 0x000fe20000000800 */
[----:B------:R-:W-:Y:S01]  /*11860*/  LDGSTS.E.BYPASS.LTC128B.128 [R5+0x10c00], desc[UR52][R2.64], !P2 ;  /* 0x10c0000002057fae */ /* 0x000fe2000d101d74 */
[----:B------:R-:W-:-:S13]  /*11870*/  ISETP.LT.OR P2, PT, R7, 0x11, P0 ;  /* 0x000000110700780c */ /* 0x000fda0000741670 */
[----:B------:R0:W-:Y:S02]  /*11880*/  LDGSTS.E.BYPASS.LTC128B.128 [R5+0x14c00], desc[UR52][R2.64+0x80], !P2 ;  /* 0x14c0008002057fae */ /* 0x0001e4000d101d74 */
[----:B0-----:R-:W-:-:S07]  /*11890*/  IMAD.MOV.U32 R3, RZ, RZ, R14 ;  /* 0x000000ffff037224 */ /* 0x001fce00078e000e */
[----:B------:R-:W-:Y:S05]  /*118a0*/  WARPSYNC.COLLECTIVE R15, `(.L_x_377) ;  /* 0x000000000f087348 */ /* 0x000fea0003c00000 */
[----:B------:R0:W1:Y:S02]  /*118b0*/  SHFL.IDX P6, R14, R13, R12, R11 ;  /* 0x0000000c0d0e7389 */ /* 0x00006400000c000b */
[----:B01----:R-:W-:Y:S01]  /*118c0*/  ENDCOLLECTIVE ;  /* 0x000000000000791b */ /* 0x003fe20003800000 */
.L_x_377:
[----:B------:R-:W-:Y:S02]  /*118d0*/  IMAD.MOV.U32 R13, RZ, RZ, R9 ;  /* 0x000000ffff0d7224 */ /* 0x000fe400078e0009 */
[----:B------:R-:W-:Y:S02]  /*118e0*/  IMAD.MOV.U32 R12, RZ, RZ, 0x3 ;  /* 0x00000003ff0c7424 */ /* 0x000fe400078e00ff */
[----:B------:R-:W-:-:S07]  /*118f0*/  IMAD.MOV.U32 R2, RZ, RZ, R14 ;  /* 0x000000ffff027224 */ /* 0x000fce00078e000e */
[----:B------:R-:W-:Y:S05]  /*11900*/  WARPSYNC.COLLECTIVE R15, `(.L_x_378) ;  /* 0x000000000f087348 */ /* 0x000fea0003c00000 */
[----:B------:R0:W1:Y:S02]  /*11910*/  SHFL.IDX P6, R14, R13, R12, R11 ;  /* 0x0000000c0d0e7389 */ /* 0x00006400000c000b */
[----:B01----:R-:W-:Y:S01]  /*11920*/  ENDCOLLECTIVE ;  /* 0x000000000000791b */ /* 0x003fe20003800000 */
.L_x_378:
        /* <DEDUP_REMOVED lines=14> */
.L_x_379:
[----:B------:R-:W-:Y:S02]  /*11a10*/  IMAD.MOV.U32 R13, RZ, RZ, R9 ;  /* 0x000000ffff0d7224 */ /* 0x000fe400078e0009 */
[----:B------:R-:W-:Y:S02]  /*11a20*/  IMAD.MOV.U32 R12, RZ, RZ, 0x4 ;  /* 0x00000004ff0c7424 */ /* 0x000fe400078e00ff */
[----:B------:R-:W-:-:S07]  /*11a30*/  IMAD.MOV.U32 R2, RZ, RZ, R14 ;  /* 0x000000ffff027224 */ /* 0x000fce00078e000e */
[----:B------:R-:W-:Y:S05]  /*11a40*/  WARPSYNC.COLLECTIVE R15, `(.L_x_380) ;  /* 0x000000000f087348 */ /* 0x000fea0003c00000 */
[----:B------:R0:W1:Y:S02]  /*11a50*/  SHFL.IDX P6, R14, R13, R12, R11 ;  /* 0x0000000c0d0e7389 */ /* 0x00006400000c000b */
[----:B01----:R-:W-:Y:S01]  /*11a60*/  ENDCOLLECTIVE ;  /* 0x000000000000791b */ /* 0x003fe20003800000 */
.L_x_380:
        /* <DEDUP_REMOVED lines=14> */
.L_x_381:
[----:B------:R-:W-:Y:S02]  /*11b50*/  IMAD.MOV.U32 R13, RZ, RZ, R9 ;  /* 0x000000ffff0d7224 */ /* 0x000fe400078e0009 */
[----:B------:R-:W-:Y:S02]  /*11b60*/  IMAD.MOV.U32 R12, RZ, RZ, 0x5 ;  /* 0x00000005ff0c7424 */ /* 0x000fe400078e00ff */
[----:B------:R-:W-:-:S07]  /*11b70*/  IMAD.MOV.U32 R2, RZ, RZ, R14 ;  /* 0x000000ffff027224 */ /* 0x000fce00078e000e */
[----:B------:R-:W-:Y:S05]  /*11b80*/  WARPSYNC.COLLECTIVE R15, `(.L_x_382) ;  /* 0x000000000f087348 */ /* 0x000fea0003c00000 */
[----:B------:R0:W1:Y:S02]  /*11b90*/  SHFL.IDX P6, R14, R13, R12, R11 ;  /* 0x0000000c0d0e7389 */ /* 0x00006400000c000b */
[----:B01----:R-:W-:Y:S01]  /*11ba0*/  ENDCOLLECTIVE ;  /* 0x000000000000791b */ /* 0x003fe20003800000 */
.L_x_382:
        /* <DEDUP_REMOVED lines=14> */
.L_x_383:
[----:B------:R-:W-:Y:S02]  /*11c90*/  IMAD.MOV.U32 R13, RZ, RZ, R9 ;  /* 0x000000ffff0d7224 */ /* 0x000fe400078e0009 */
[----:B------:R-:W-:Y:S02]  /*11ca0*/  IMAD.MOV.U32 R12, RZ, RZ, 0x6 ;  /* 0x00000006ff0c7424 */ /* 0x000fe400078e00ff */
[----:B------:R-:W-:-:S07]  /*11cb0*/  IMAD.MOV.U32 R2, RZ, RZ, R14 ;  /* 0x000000ffff027224 */ /* 0x000fce00078e000e */
[----:B------:R-:W-:Y:S05]  /*11cc0*/  WARPSYNC.COLLECTIVE R15, `(.L_x_384) ;  /* 0x000000000f087348 */ /* 0x000fea0003c00000 */
[----:B------:R0:W1:Y:S02]  /*11cd0*/  SHFL.IDX P6, R14, R13, R12, R11 ;  /* 0x0000000c0d0e7389 */ /* 0x00006400000c000b */
[----:B01----:R-:W-:Y:S01]  /*11ce0*/  ENDCOLLECTIVE ;  /* 0x000000000000791b */ /* 0x003fe20003800000 */
.L_x_384:
        /* <DEDUP_REMOVED lines=14> */
.L_x_385:
[----:B------:R-:W-:Y:S02]  /*11dd0*/  IMAD.MOV.U32 R13, RZ, RZ, R9 ;  /* 0x000000ffff0d7224 */ /* 0x000fe400078e0009 */
[----:B------:R-:W-:Y:S02]  /*11de0*/  IMAD.MOV.U32 R12, RZ, RZ, 0x7 ;  /* 0x00000007ff0c7424 */ /* 0x000fe400078e00ff */
[----:B------:R-:W-:-:S07]  /*11df0*/  IMAD.MOV.U32 R2, RZ, RZ, R14 ;  /* 0x000000ffff027224 */ /* 0x000fce00078e000e */
[----:B------:R-:W-:Y:S05]  /*11e00*/  WARPSYNC.COLLECTIVE R15, `(.L_x_386) ;  /* 0x000000000f087348 */ /* 0x000fea0003c00000 */
[----:B------:R0:W1:Y:S02]  /*11e10*/  SHFL.IDX P6, R14, R13, R12, R11 ;  /* 0x0000000c0d0e7389 */ /* 0x00006400000c000b */
[----:B01----:R-:W-:Y:S01]  /*11e20*/  ENDCOLLECTIVE ;  /* 0x000000000000791b */ /* 0x003fe20003800000 */
.L_x_386:
[----:B------:R-:W-:-:S05]  /*11e30*/  IADD3 R2, P2, R28, R2, RZ ;  /* 0x000000021c027210 */ /* 0x000fca0007f5e0ff */
[----:B------:R-:W-:Y:S01]  /*11e40*/  IMAD.X R3, RZ, RZ, R3, P2 ;  /* 0x000000ffff037224 */ /* 0x000fe200010e0603 */
[----:B------:R-:W-:Y:S01]  /*11e50*/  ISETP.LT.OR P2, PT, R7, 0x61, P1 ;  /* 0x000000610700780c */ /* 0x000fe20000f41670 */
[----:B------:R-:W-:-:S12]  /*11e60*/  IMAD.MOV.U32 R13, RZ, RZ, R8 ;  /* 0x000000ffff0d7224 */ /* 0x000fd800078e0008 */
[----:B------:R-:W-:Y:S01]  /*11e70*/  @!PT LDS RZ, [RZ] ;  /* 0x00000000fffff984 */ /* 0x000fe20000000800 */
[----:B------:R-:W-:Y:S01]  /*11e80*/  @!PT LDS RZ, [RZ] ;  /* 0x00000000fffff984 */ /* 0x000fe20000000800 */
[----:B------:R-:W-:Y:S01]  /*11e90*/  @!PT LDS RZ, [RZ] ;  /* 0x00000000fffff984 */ /* 0x000fe20000000800 */
[----:B------:R0:W-:Y:S01]  /*11ea0*/  LDGSTS.E.BYPASS.LTC128B.128 [R5+0x13400], desc[UR52][R2.64], !P2 ;  /* 0x1340000002057fae */ /* 0x0001e2000d101d74 */
[----:B------:R-:W-:Y:S01]  /*11eb0*/  ISETP.LT.OR P2, PT, R7, 0x61, P0 ;  /* 0x000000610700780c */ /* 0x000fe20000741670 */
[----:B------:R-:W-:-:S12]  /*11ec0*/  IMAD.MOV.U32 R9, RZ, RZ, R14 ;  /* 0x000000ffff097224 */ /* 0x000fd800078e000e */
[----:B0-----:R-:W-:Y:S05]  /*11ed0*/  WARPSYNC.COLLECTIVE R15, `(.L_x_387) ;  /* 0x000000000f087348 */ /* 0x001fea0003c00000 */
[----:B------:R1:W2:Y:S02]  /*11ee0*/  SHFL.IDX P6, R14, R13, R12, R11 ;  /* 0x0000000c0d0e7389 */ /* 0x0002a400000c000b */
[----:B012---:R-:W-:Y:S01]  /*11ef0*/  ENDCOLLECTIVE ;  /* 0x000000000000791b */ /* 0x007fe20003800000 */
.L_x_387:
[----:B------:R-:W-:Y:S01]  /*11f00*/  @!PT LDS RZ, [RZ] ;  /* 0x00000000fffff984 */ /* 0x000fe20000000800 */
[----:B------:R-:W-:Y:S01]  /*11f10*/  @!PT LDS RZ, [RZ] ;  /* 0x00000000fffff984 */ /* 0x000fe20000000800 */
[----:B------:R-:W-:Y:S01]  /*11f20*/  @!PT LDS RZ, [RZ] ;  /* 0x00000000fffff984 */ /* 0x000fe20000000800 */
[----:B------:R0:W-:Y:S01]  /*11f30*/  LDGSTS.E.BYPASS.LTC128B.128 [R5+0x17400], desc[UR52][R2.64+0x80], !P2 ;  /* 0x1740008002057fae */ /* 0x0001e2000d101d74 */
[C---:B------:R-:W-:Y:S02]  /*11f40*/  ISETP.GE.AND P2, PT, R7.reuse, 0x21, PT ;  /* 0x000000210700780c */ /* 0x040fe40003f46270 */
[----:B------:R-:W-:Y:S01]  /*11f50*/  ISETP.GE.AND P6, PT, R7, 0x71, PT ;  /* 0x000000710700780c */ /* 0x000fe20003fc6270 */
[----:B0-----:R-:W-:-:S10]  /*11f60*/  IMAD.MOV.U32 R2, RZ, RZ, R14 ;  /* 0x000000ffff027224 */ /* 0x001fd400078e000e */
[----:B------:R-:W-:Y:S02]  /*11f70*/  @P2 LOP3.LUT R26, R26, 0x10, RZ, 0xfc, !PT ;  /* 0x000000101a1a2812 */ /* 0x000fe400078efcff */
[----:B------:R-:W-:Y:S02]  /*11f80*/  ISETP.GE.AND P2, PT, R7, 0x61, PT ;  /* 0x000000610700780c */ /* 0x000fe40003f46270 */
[----:B------:R-:W-:-:S04]  /*11f90*/  LOP3.LUT R26, R26, 0xffffffbf, RZ, 0xc0, !PT ;  /* 0xffffffbf1a1a7812 */ /* 0x000fc800078ec0ff */
[----:B------:R-:W-:Y:S01]  /*11fa0*/  @P6 LOP3.LUT R26, R26, 0x40, RZ, 0xfc, !PT ;  /* 0x000000401a1a6812 */ /* 0x000fe200078efcff */
[----:B------:R-:W-:Y:S06]  /*11fb0*/  BRA `(.L_x_388) ;  /* 0xffffffa8004c7947 */ /* 0x000fec000383ffff */
.L_x_298:
[----:B-1----:R-:W2:Y:S02]  /*11fc0*/  LDL R2, [R1+0x8] ;  /* 0x0000080001027983 */ /* 0x002ea40000100800 */
[----:B--2---:R1:W2:Y:S02]  /*11fd0*/  SYNCS.PHASECHK.TRANS64.TRYWAIT P0, [R6+URZ+0x38840], R2 ;  /* 0x03884002060075a7 */ /* 0x0042a4000800017f */
[----:B--2---:R-:W-:Y:S05]  /*11fe0*/  @!P0 NANOSLEEP.SYNCS 0x989680 ;  /* 0x009896800000895d */ /* 0x004fea0003900000 */
[----:B------:R-:W2:Y:S02]  /*11ff0*/  @!P0 SYNCS.PHASECHK.TRANS64 P0, [R6+URZ+0x38840], R2 ;  /* 0x03884002060085a7 */ /* 0x000ea4000800007f */
[----:B--2---:R-:W-:Y:S05]  /*12000*/  @!P0 BRA `(.L_x_298) ;  /* 0xfffffffc00ec8947 */ /* 0x004fea000383ffff */
[----:B------:R-:W-:Y:S05]  /*12010*/  BRA `(.L_x_389) ;  /* 0xffffffa800a87947 */ /* 0x000fea000383ffff */
.L_x_299:
        /* <DEDUP_REMOVED lines=8> */
.L_x_391:
[----:B------:R-:W-:Y:S05]  /*120a0*/  BSYNC B0 ;  /* 0x0000000000007941 */ /* 0x000fea0003800000 */
.L_x_390:
        /* <DEDUP_REMOVED lines=8> */
.L_x_392:
[----:B------:R-:W-:Y:S02]  /*12130*/  IMAD.MOV.U32 R13, RZ, RZ, R0 ;  /* 0x000000ffff0d7224 */ /* 0x000fe400078e0000 */
[----:B------:R-:W-:Y:S01]  /*12140*/  IMAD.MOV.U32 R12, RZ, RZ, 0x1 ;  /* 0x00000001ff0c7424 */ /* 0x000fe200078e00ff */
[----:B------:R-:W-:Y:S01]  /*12150*/  LOP3.LUT P6, RZ, R26, 0x80, RZ, 0xc0, !PT ;  /* 0x000000801aff7812 */ /* 0x000fe200078cc0ff */
[----:B------:R-:W-:-:S12]  /*12160*/  IMAD.MOV.U32 R3, RZ, RZ, R14 ;  /* 0x000000ffff037224 */ /* 0x000fd800078e000e */
[----:B------:R-:W-:-:S05]  /*12170*/  @P6 IADD3 R3, P0, R28, R3, RZ ;  /* 0x000000031c036210 */ /* 0x000fca0007f1e0ff */
[----:B------:R-:W-:Y:S01]  /*12180*/  @P6 IMAD.X R2, RZ, RZ, R2, P0 ;  /* 0x000000ffff026224 */ /* 0x000fe200000e0602 */
[----:B------:R-:W-:-:S04]  /*12190*/  ISETP.GE.AND P0, PT, R28, R8, PT ;  /* 0x000000081c00720c */ /* 0x000fc80003f06270 */
[----:B------:R-:W-:-:S04]  /*121a0*/  @P6 LOP3.LUT R3, R3, R2, RZ, 0x3c, !PT ;  /* 0x0000000203036212 */ /* 0x000fc800078e3cff */
[----:B------:R-:W-:-:S04]  /*121b0*/  @P6 LOP3.LUT R2, R3, R2, RZ, 0x3c, !PT ;  /* 0x0000000203026212 */ /* 0x000fc800078e3cff */
[----:B------:R-:W-:-:S05]  /*121c0*/  @P6 LOP3.LUT R3, R3, R2, RZ, 0x3c, !PT ;  /* 0x0000000203036212 */ /* 0x000fca00078e3cff */
[----:B------:R-:W-:Y:S01]  /*121d0*/  @!PT LDS RZ, [RZ] ;  /* 0x00000000fffff984 */ /* 0x000fe20000000800 */
[----:B------:R-:W-:Y:S01]  /*121e0*/  @!PT LDS RZ, [RZ] ;  /* 0x00000000fffff984 */ /* 0x000fe20000000800 */
[----:B------:R-:W-:Y:S01]  /*121f0*/  @!PT LDS RZ, [RZ] ;  /* 0x00000000fffff984 */ /* 0x000fe20000000800 */
[----:B------:R0:W-:Y:S04]  /*12200*/  @P6 LDGSTS.E.BYPASS.LTC128B.128 [R5+0x28400], desc[UR52][R2.64], !P0 ;  /* 0x2840000002056fae */ /* 0x0001e8000c101d74 */
[----:B------:R0:W-:Y:S02]  /*12210*/  @P6 LDGSTS.E.BYPASS.LTC128B.128 [R5+0x2c400], desc[UR52][R2.64+0x80], !P1 ;  /* 0x2c40008002056fae */ /* 0x0001e4000c901d74 */
[----:B0-----:R-:W-:Y:S05]  /*12220*/  WARPSYNC.COLLECTIVE R15, `(.L_x_393) ;  /* 0x000000000f087348 */ /* 0x001fea0003c00000 */
[----:B------:R1:W2:Y:S02]  /*12230*/  SHFL.IDX P6, R14, R13, R12, R11 ;  /* 0x0000000c0d0e7389 */ /* 0x0002a400000c000b */
[----:B012---:R-:W-:Y:S01]  /*12240*/  ENDCOLLECTIVE ;  /* 0x000000000000791b */ /* 0x007fe20003800000 */
.L_x_393:
[----:B------:R-:W-:Y:S02]  /*12250*/  IMAD.MOV.U32 R13, RZ, RZ, R4 ;  /* 0x000000ffff0d7224 */ /* 0x000fe400078e0004 */
[----:B------:R-:W-:-:S07]  /*12260*/  IMAD.MOV.U32 R2, RZ, RZ, R14 ;  /* 0x000000ffff027224 */ /* 0x000fce00078e000e */
[----:B------:R-:W-:Y:S05]  /*12270*/  WARPSYNC.COLLECTIVE R15, `(.L_x_394) ;  /* 0x000000000f087348 */ /* 0x000fea0003c00000 */
[----:B------:R0:W1:Y:S02]  /*12280*/  SHFL.IDX P6, R14, R13, R12, R11 ;  /* 0x0000000c0d0e7389 */ /* 0x00006400000c000b */
[----:B01----:R-:W-:Y:S01]  /*12290*/  ENDCOLLECTIVE ;  /* 0x000000000000791b */ /* 0x003fe20003800000 */
.L_x_394:
        /* <DEDUP_REMOVED lines=18> */
.L_x_395:
[----:B------:R-:W-:Y:S02]  /*123c0*/  IMAD.MOV.U32 R13, RZ, RZ, R4 ;  /* 0x000000ffff0d7224 */ /* 0x000fe400078e0004 */
[----:B------:R-:W-:-:S07]  /*123d0*/  IMAD.MOV.U32 R2, RZ, RZ, R14 ;  /* 0x000000ffff027224 */ /* 0x000fce00078e000e */
[----:B------:R-:W-:Y:S05]  /*123e0*/  WARPSYNC.COLLECTIVE R15, `(.L_x_396) ;  /* 0x000000000f087348 */ /* 0x000fea0003c00000 */
[----:B------:R0:W1:Y:S02]  /*123f0*/  SHFL.IDX P6, R14, R13, R12, R11 ;  /* 0x0000000c0d0e7389 */ /* 0x00006400000c000b */
[----:B01----:R-:W-:Y:S01]  /*12400*/  ENDCOLLECTIVE ;  /* 0x000000000000791b */ /* 0x003fe20003800000 */
.L_x_396:
        /* <DEDUP_REMOVED lines=18> */
.L_x_397:
[----:B------:R-:W-:Y:S02]  /*12530*/  IMAD.MOV.U32 R13, RZ, RZ, R4 ;  /* 0x000000ffff0d7224 */ /* 0x000fe400078e0004 */
[----:B------:R-:W-:-:S07]  /*12540*/  IMAD.MOV.U32 R2, RZ, RZ, R14 ;  /* 0x000000ffff027224 */ /* 0x000fce00078e000e */
[----:B------:R-:W-:Y:S05]  /*12550*/  WARPSYNC.COLLECTIVE R15, `(.L_x_398) ;  /* 0x000000000f087348 */ /* 0x000fea0003c00000 */
[----:B------:R0:W1:Y:S02]  /*12560*/  SHFL.IDX P6, R14, R13, R12, R11 ;  /* 0x0000000c0d0e7389 */ /* 0x00006400000c000b */
[----:B01----:R-:W-:Y:S01]  /*12570*/  ENDCOLLECTIVE ;  /* 0x000000000000791b */ /* 0x003fe20003800000 */
.L_x_398:
[----:B------:R-:W-:Y:S02]  /*12580*/  IMAD.MOV.U32 R13, RZ, RZ, R0 ;  /* 0x000000ffff0d7224 */ /* 0x000fe400078e0000 */
[----:B------:R-:W-:Y:S02]  /*12590*/  IMAD.MOV.U32 R12, RZ, RZ, 0x4 ;  /* 0x00000004ff0c7424 */ /* 0x000fe400078e00ff */
[----:B------:R-:W-:Y:S01]  /*125a0*/  IMAD.MOV.U32 R3, RZ, RZ, R14 ;  /* 0x000000ffff037224 */ /* 0x000fe200078e000e */
[----:B------:R-:W-:-:S04]  /*125b0*/  ISETP.GE.AND P6, PT, R28, R8, PT ;  /* 0x000000081c00720c */ /* 0x000fc80003fc6270 */
[----:B------:R-:W-:-:S05]  /*125c0*/  @P5 IADD3 R3, P0, R28, R3, RZ ;  /* 0x000000031c035210 */ /* 0x000fca0007f1e0ff */
[----:B------:R-:W-:-:S05]  /*125d0*/  @P5 IMAD.X R2, RZ, RZ, R2, P0 ;  /* 0x000000ffff025224 */ /* 0x000fca00000e0602 */
[----:B------:R-:W-:-:S04]  /*125e0*/  @P5 LOP3.LUT R3, R3, R2, RZ, 0x3c, !PT ;  /* 0x0000000203035212 */ /* 0x000fc800078e3cff */
[----:B------:R-:W-:-:S04]  /*125f0*/  @P5 LOP3.LUT R2, R3, R2, RZ, 0x3c, !PT ;  /* 0x0000000203025212 */ /* 0x000fc800078e3cff */
[----:B------:R-:W-:-:S05]  /*12600*/  @P5 LOP3.LUT R3, R3, R2, RZ, 0x3c, !PT ;  /* 0x0000000203035212 */ /* 0x000fca00078e3cff */
[----:B------:R-:W-:Y:S01]  /*12610*/  @!PT LDS RZ, [RZ] ;  /* 0x00000000fffff984 */ /* 0x000fe20000000800 */
[----:B------:R-:W-:Y:S01]  /*12620*/  @!PT LDS RZ, [RZ] ;  /* 0x00000000fffff984 */ /* 0x000fe20000000800 */
[----:B------:R-:W-:Y:S01]  /*12630*/  @!PT LDS RZ, [RZ] ;  /* 0x00000000fffff984 */ /* 0x000fe20000000800 */
[----:B------:R0:W-:Y:S02]  /*12640*/  @P5 LDGSTS.E.BYPASS.LTC128B.128 [R5+0x29c00], desc[UR52][R2.64], !P6 ;  /* 0x29c0000002055fae */ /* 0x0001e4000f101d74 */
[----:B0-----:R-:W-:Y:S05]  /*12650*/  WARPSYNC.COLLECTIVE R15, `(.L_x_399) ;  /* 0x000000000f087348 */ /* 0x001fea0003c00000 */
[----:B------:R1:W2:Y:S02]  /*12660*/  SHFL.IDX P6, R14, R13, R12, R11 ;  /* 0x0000000c0d0e7389 */ /* 0x0002a400000c000b */
[----:B012---:R-:W-:Y:S01]  /*12670*/  ENDCOLLECTIVE ;  /* 0x000000000000791b */ /* 0x007fe20003800000 */
.L_x_399:
[----:B------:R-:W-:Y:S01]  /*12680*/  @!PT LDS RZ, [RZ] ;  /* 0x00000000fffff984 */ /* 0x000fe20000000800 */
[----:B------:R-:W-:Y:S01]  /*12690*/  @!PT LDS RZ, [RZ] ;  /* 0x00000000fffff984 */ /* 0x000fe20000000800 */
[----:B------:R-:W-:Y:S01]  /*126a0*/  @!PT LDS RZ, [RZ] ;  /* 0x00000000fffff984 */ /* 0x000fe20000000800 */
[----:B------:R0:W-:Y:S01]  /*126b0*/  @P5 LDGSTS.E.BYPASS.LTC128B.128 [R5+0x2dc00], desc[UR52][R2.64+0x80], !P1 ;  /* 0x2dc0008002055fae */ /* 0x0001e2000c901d74 */
[----:B------:R-:W-:Y:S01]  /*126c0*/  ISETP.GE.AND P5, PT, R28, R8, PT ;  /* 0x000000081c00720c */ /* 0x000fe20003fa6270 */
[----:B------:R-:W-:Y:S02]  /*126d0*/  IMAD.MOV.U32 R13, RZ, RZ, R4 ;  /* 0x000000ffff0d7224 */ /* 0x000fe400078e0004 */
[----:B0-----:R-:W-:-:S10]  /*126e0*/  IMAD.MOV.U32 R2, RZ, RZ, R14 ;  /* 0x000000ffff027224 */ /* 0x001fd400078e000e */
[----:B------:R-:W-:Y:S05]  /*126f0*/  WARPSYNC.COLLECTIVE R15, `(.L_x_400) ;  /* 0x000000000f087348 */ /* 0x000fea0003c00000 */
[----:B------:R0:W1:Y:S02]  /*12700*/  SHFL.IDX P6, R14, R13, R12, R11 ;  /* 0x0000000c0d0e7389 */ /* 0x00006400000c000b */
[----:B01----:R-:W-:Y:S01]  /*12710*/  ENDCOLLECTIVE ;  /* 0x000000000000791b */ /* 0x003fe20003800000 */
.L_x_400:
[----:B------:R-:W-:Y:S02]  /*12720*/  IMAD.MOV.U32 R13, RZ, RZ, R0 ;  /* 0x000000ffff0d7224 */ /* 0x000fe400078e0000 */
[----:B------:R-:W-:Y:S02]  /*12730*/  IMAD.MOV.U32 R12, RZ, RZ, 0x5 ;  /* 0x00000005ff0c7424 */ /* 0x000fe400078e00ff */
[----:B------:R-:W-:-:S07]  /*12740*/  IMAD.MOV.U32 R3, RZ, RZ, R14 ;  /* 0x000000ffff037224 */ /* 0x000fce00078e000e */
[----:B------:R-:W-:Y:S05]  /*12750*/  WARPSYNC.COLLECTIVE R15, `(.L_x_401) ;  /* 0x000000000f087348 */ /* 0x000fea0003c00000 */
[----:B------:R0:W1:Y:S02]  /*12760*/  SHFL.IDX P6, R14, R13, R12, R11 ;  /* 0x0000000c0d0e7389 */ /* 0x00006400000c000b */
[----:B01----:R-:W-:Y:S01]  /*12770*/  ENDCOLLECTIVE ;  /* 0x000000000000791b */ /* 0x003fe20003800000 */
.L_x_401:
[----:B------:R-:W-:-:S05]  /*12780*/  @P4 IADD3 R3, P0, R28, R3, RZ ;  /* 0x000000031c034210 */ /* 0x000fca0007f1e0ff */
[----:B------:R-:W-:-:S05]  /*12790*/  @P4 IMAD.X R2, RZ, RZ, R2, P0 ;  /* 0x000000ffff024224 */ /* 0x000fca00000e0602 */
[----:B------:R-:W-:Y:S01]  /*127a0*/  @P4 LOP3.LUT R3, R3, R2, RZ, 0x3c, !PT ;  /* 0x0000000203034212 */ /* 0x000fe200078e3cff */
[----:B------:R-:W-:-:S03]  /*127b0*/  IMAD.MOV.U32 R13, RZ, RZ, R4 ;  /* 0x000000ffff0d7224 */ /* 0x000fc600078e0004 */
[----:B------:R-:W-:-:S04]  /*127c0*/  @P4 LOP3.LUT R2, R3, R2, RZ, 0x3c, !PT ;  /* 0x0000000203024212 */ /* 0x000fc800078e3cff */
[----:B------:R-:W-:-:S05]  /*127d0*/  @P4 LOP3.LUT R3, R3, R2, RZ, 0x3c, !PT ;  /* 0x0000000203034212 */ /* 0x000fca00078e3cff */
[----:B------:R-:W-:Y:S01]  /*127e0*/  @!PT LDS RZ, [RZ] ;  /* 0x00000000fffff984 */ /* 0x000fe20000000800 */
[----:B------:R-:W-:Y:S01]  /*127f0*/  @!PT LDS RZ, [RZ] ;  /* 0x00000000fffff984 */ /* 0x000fe20000000800 */
[----:B------:R-:W-:Y:S01]  /*12800*/  @!PT LDS RZ, [RZ] ;  /* 0x00000000fffff984 */ /* 0x000fe20000000800 */
[----:B------:R-:W-:Y:S04]  /*12810*/  @P4 LDGSTS.E.BYPASS.LTC128B.128 [R5+0x2a400], desc[UR52][R2.64], !P5 ;  /* 0x2a40000002054fae */ /* 0x000fe8000e901d74 */
[----:B------:R0:W-:Y:S02]  /*12820*/  @P4 LDGSTS.E.BYPASS.LTC128B.128 [R5+0x2e400], desc[UR52][R2.64+0x80], !P1 ;  /* 0x2e40008002054fae */ /* 0x0001e4000c901d74 */
[----:B0-----:R-:W-:-:S07]  /*12830*/  IMAD.MOV.U32 R2, RZ, RZ, R14 ;  /* 0x000000ffff027224 */ /* 0x001fce00078e000e */
[----:B------:R-:W-:Y:S05]  /*12840*/  WARPSYNC.COLLECTIVE R15, `(.L_x_402) ;  /* 0x000000000f087348 */ /* 0x000fea0003c00000 */
[----:B------:R0:W1:Y:S02]  /*12850*/  SHFL.IDX P6, R14, R13, R12, R11 ;  /* 0x0000000c0d0e7389 */ /* 0x00006400000c000b */
[----:B01----:R-:W-:Y:S01]  /*12860*/  ENDCOLLECTIVE ;  /* 0x000000000000791b */ /* 0x003fe20003800000 */
.L_x_402:
[----:B------:R-:W-:Y:S02]  /*12870*/  IMAD.MOV.U32 R13, RZ, RZ, R0 ;  /* 0x000000ffff0d7224 */ /* 0x000fe400078e0000 */
[----:B------:R-:W-:Y:S02]  /*12880*/  IMAD.MOV.U32 R12, RZ, RZ, 0x6 ;  /* 0x00000006ff0c7424 */ /* 0x000fe400078e00ff */
[----:B------:R-:W-:-:S07]  /*12890*/  IMAD.MOV.U32 R3, RZ, RZ, R14 ;  /* 0x000000ffff037224 */ /* 0x000fce00078e000e */
[----:B------:R-:W-:Y:S05]  /*128a0*/  WARPSYNC.COLLECTIVE R15, `(.L_x_403) ;  /* 0x000000000f087348 */ /* 0x000fea0003c00000 */
[----:B------:R0:W1:Y:S02]  /*128b0*/  SHFL.IDX P6, R14, R13, R12, R11 ;  /* 0x0000000c0d0e7389 */ /* 0x00006400000c000b */
[----:B01----:R-:W-:Y:S01]  /*128c0*/  ENDCOLLECTIVE ;  /* 0x000000000000791b */ /* 0x003fe20003800000 */
.L_x_403:
        /* <DEDUP_REMOVED lines=15> */
.L_x_404:
[----:B------:R-:W-:Y:S02]  /*129c0*/  IMAD.MOV.U32 R13, RZ, RZ, R0 ;  /* 0x000000ffff0d7224 */ /* 0x000fe400078e0000 */
[----:B------:R-:W-:Y:S02]  /*129d0*/  IMAD.MOV.U32 R12, RZ, RZ, 0x7 ;  /* 0x00000007ff0c7424 */ /* 0x000fe400078e00ff */
[----:B------:R-:W-:-:S07]  /*129e0*/  IMAD.MOV.U32 R3, RZ, RZ, R14 ;  /* 0x000000ffff037224 */ /* 0x000fce00078e000e */
[----:B------:R-:W-:Y:S05]  /*129f0*/  WARPSYNC.COLLECTIVE R15, `(.L_x_405) ;  /* 0x000000000f087348 */ /* 0x000fea0003c00000 */
[----:B------:R0:W1:Y:S02]  /*12a00*/  SHFL.IDX P6, R14, R13, R12, R11 ;  /* 0x0000000c0d0e7389 */ /* 0x00006400000c000b */
[----:B01----:R-:W-:Y:S01]  /*12a10*/  ENDCOLLECTIVE ;  /* 0x000000000000791b */ /* 0x003fe20003800000 */
.L_x_405:
[----:B------:R-:W-:-:S05]  /*12a20*/  @P2 IADD3 R3, P0, R28, R3, RZ ;  /* 0x000000031c032210 */ /* 0x000fca0007f1e0ff */
[----:B------:R-:W-:-:S05]  /*12a30*/  @P2 IMAD.X R2, RZ, RZ, R2, P0 ;  /* 0x000000ffff022224 */ /* 0x000fca00000e0602 */
[----:B------:R-:W-:Y:S01]  /*12a40*/  @P2 LOP3.LUT R3, R3, R2, RZ, 0x3c, !PT ;  /* 0x0000000203032212 */ /* 0x000fe200078e3cff */
[----:B------:R-:W-:-:S03]  /*12a50*/  IMAD.MOV.U32 R13, RZ, RZ, R4 ;  /* 0x000000ffff0d7224 */ /* 0x000fc600078e0004 */
[----:B------:R-:W-:-:S04]  /*12a60*/  @P2 LOP3.LUT R2, R3, R2, RZ, 0x3c, !PT ;  /* 0x0000000203022212 */ /* 0x000fc800078e3cff */
[----:B------:R-:W-:Y:S01]  /*12a70*/  @P2 LOP3.LUT R3, R3, R2, RZ, 0x3c, !PT ;  /* 0x0000000203032212 */ /* 0x000fe200078e3cff */
[----:B------:R-:W-:-:S04]  /*12a80*/  IMAD.MOV.U32 R0, RZ, RZ, R14 ;  /* 0x000000ffff007224 */ /* 0x000fc800078e000e */
        /* <DEDUP_REMOVED lines=8> */
.L_x_406:
[----:B------:R-:W-:Y:S05]  /*12b10*/  BRA `(.L_x_407) ;  /* 0xffffffa4007c7947 */ /* 0x000fea000383ffff */
.L_x_304:
[----:B------:R-:W-:Y:S02]  /*12b20*/  IMAD.MOV.U32 R13, RZ, RZ, R6 ;  /* 0x000000ffff0d7224 */ /* 0x000fe400078e0006 */
[----:B------:R-:W-:Y:S02]  /*12b30*/  IMAD.MOV.U32 R12, RZ, RZ, RZ ;  /* 0x000000ffff0c7224 */ /* 0x000fe400078e00ff */
[----:B------:R-:W-:Y:S02]  /*12b40*/  IMAD.MOV.U32 R11, RZ, RZ, 0x181f ;  /* 0x0000181fff0b7424 */ /* 0x000fe400078e00ff */
[----:B------:R-:W-:Y:S02]  /*12b50*/  IMAD.MOV.U32 R15, RZ, RZ, -0x1 ;  /* 0xffffffffff0f7424 */ /* 0x000fe400078e00ff */
[----:B------:R-:W-:Y:S02]  /*12b60*/  IMAD R5, R5, UR41, RZ ;  /* 0x0000002905057c24 */ /* 0x000fe4000f8e02ff */
[----:B------:R-:W-:-:S07]  /*12b70*/  IMAD.IADD R4, R10, 0x1, R4 ;  /* 0x000000010a047824 */ /* 0x000fce00078e0204 */
[----:B-----5:R-:W-:Y:S05]  /*12b80*/  WARPSYNC.COLLECTIVE R15, `(.L_x_408) ;  /* 0x000000000f087348 */ /* 0x020fea0003c00000 */
[----:B------:R0:W1:Y:S02]  /*12b90*/  SHFL.IDX P6, R14, R13, R12, R11 ;  /* 0x0000000c0d0e7389 */ /* 0x00006400000c000b */
[----:B01---5:R-:W-:Y:S01]  /*12ba0*/  ENDCOLLECTIVE ;  /* 0x000000000000791b */ /* 0x023fe20003800000 */
.L_x_408:
[C---:B------:R-:W-:Y:S01]  /*12bb0*/  VIADD R8, R4.reuse, 0x10 ;  /* 0x0000001004087836 */ /* 0x040fe20000000000 */
[----:B------:R-:W-:Y:S01]  /*12bc0*/  ISETP.GE.AND P2, PT, R4, R5, PT ;  /* 0x000000050400720c */ /* 0x000fe20003f46270 */
[----:B------:R-:W-:Y:S02]  /*12bd0*/  IMAD.MOV.U32 R13, RZ, RZ, R0 ;  /* 0x000000ffff0d7224 */ /* 0x000fe400078e0000 */
[----:B------:R-:W-:-:S10]  /*12be0*/  IMAD.MOV.U32 R2, RZ, RZ, R14 ;  /* 0x000000ffff027224 */ /* 0x000fd400078e000e */
[----:B------:R-:W-:Y:S05]  /*12bf0*/  WARPSYNC.COLLECTIVE R15, `(.L_x_409) ;  /* 0x000000000f087348 */ /* 0x000fea0003c00000 */
[----:B------:R0:W1:Y:S02]  /*12c00*/  SHFL.IDX P6, R14, R13, R12, R11 ;  /* 0x0000000c0d0e7389 */ /* 0x00006400000c000b */
[----:B01----:R-:W-:Y:S01]  /*12c10*/  ENDCOLLECTIVE ;  /* 0x000000000000791b */ /* 0x003fe20003800000 */
.L_x_409:
[----:B------:R-:W-:Y:S02]  /*12c20*/  IMAD.MOV.U32 R13, RZ, RZ, R6 ;  /* 0x000000ffff0d7224 */ /* 0x000fe400078e0006 */
[----:B------:R-:W-:Y:S02]  /*12c30*/  IMAD.MOV.U32 R12, RZ, RZ, 0x1 ;  /* 0x00000001ff0c7424 */ /* 0x000fe400078e00ff */
[----:B------:R-:W-:-:S07]  /*12c40*/  IMAD.MOV.U32 R3, RZ, RZ, R14 ;  /* 0x000000ffff037224 */ /* 0x000fce00078e000e */
[----:B------:R-:W-:Y:S05]  /*12c50*/  WARPSYNC.COLLECTIVE R15, `(.L_x_410) ;  /* 0x000000000f087348 */ /* 0x000fea0003c00000 */
[----:B------:R0:W1:Y:S02]  /*12c60*/  SHFL.IDX P6, R14, R13, R12, R11 ;  /* 0x0000000c0d0e7389 */ /* 0x00006400000c000b */
[----:B01----:R-:W-:Y:S01]  /*12c70*/  ENDCOLLECTIVE ;  /* 0x000000000000791b */ /* 0x003fe20003800000 */
.L_x_410:
[----:B------:R-:W-:-:S05]  /*12c80*/  @!P2 IADD3 R7, P3, R28, R3, RZ ;  /* 0x000000031c07a210 */ /* 0x000fca0007f7e0ff */
[----:B------:R-:W-:Y:S02]  /*12c90*/  @!P2 IMAD.X R3, RZ, RZ, R2, P3 ;  /* 0x000000ffff03a224 */ /* 0x000fe400018e0602 */
[----:B------:R-:W-:Y:S02]  /*12ca0*/  @!P2 IMAD.MOV.U32 R2, RZ, RZ, R7 ;  /* 0x000000ffff02a224 */ /* 0x000fe400078e0007 */
[----:B------:R-:W-:-:S03]  /*12cb0*/  IMAD.MOV.U32 R13, RZ, RZ, R0 ;  /* 0x000000ffff0d7224 */ /* 0x000fc600078e0000 */
[----:B------:R-:W-:Y:S01]  /*12cc0*/  @!PT LDS RZ, [RZ] ;  /* 0x00000000fffff984 */ /* 0x000fe20000000800 */
[----:B------:R-:W-:Y:S01]  /*12cd0*/  @!PT LDS RZ, [RZ] ;  /* 0x00000000fffff984 */ /* 0x000fe20000000800 */
[----:B------:R-:W-:Y:S01]  /*12ce0*/  @!PT LDS RZ, [RZ] ;  /* 0x00000000fffff984 */ /* 0x000fe20000000800 */
[----:B------:R-:W-:Y:S04]  /*12cf0*/  @!P2 LDGSTS.E.BYPASS.LTC128B.128 [R9+0x20400], desc[UR52][R2.64], !P0 ;  /* 0x204000000209afae */ /* 0x000fe8000c101d74 */
[----:B------:R0:W-:Y:S01]  /*12d00*/  @!P2 LDGSTS.E.BYPASS.LTC128B.128 [R9+0x24400], desc[UR52][R2.64+0x80], !P1 ;  /* 0x244000800209afae */ /* 0x0001e2000c901d74 */
[----:B------:R-:W-:Y:S01]  /*12d10*/  ISETP.GE.AND P2, PT, R8, R5, PT ;  /* 0x000000050800720c */ /* 0x000fe20003f46270 */
[----:B------:R-:W-:Y:S02]  /*12d20*/  VIADD R8, R4, 0x20 ;  /* 0x0000002004087836 */ /* 0x000fe40000000000 */
[----:B0-----:R-:W-:-:S10]  /*12d30*/  IMAD.MOV.U32 R2, RZ, RZ, R14 ;  /* 0x000000ffff027224 */ /* 0x001fd400078e000e */
[----:B------:R-:W-:Y:S05]  /*12d40*/  WARPSYNC.COLLECTIVE R15, `(.L_x_411) ;  /* 0x000000000f087348 */ /* 0x000fea0003c00000 */
[----:B------:R0:W1:Y:S02]  /*12d50*/  SHFL.IDX P6, R14, R13, R12, R11 ;  /* 0x0000000c0d0e7389 */ /* 0x00006400000c000b */
[----:B01----:R-:W-:Y:S01]  /*12d60*/  ENDCOLLECTIVE ;  /* 0x000000000000791b */ /* 0x003fe20003800000 */
.L_x_411:
        /* <DEDUP_REMOVED lines=8> */
.L_x_412:
[----:B------:R-:W-:-:S05]  /*12df0*/  @!P2 IMAD.MOV.U32 R3, RZ, RZ, R7 ;  /* 0x000000ffff03a224 */ /* 0x000fca00078e0007 */
[----:B------:R-:W-:Y:S01]  /*12e00*/  @!PT LDS RZ, [RZ] ;  /* 0x00000000fffff984 */ /* 0x000fe20000000800 */
[----:B------:R-:W-:Y:S01]  /*12e10*/  @!PT LDS RZ, [RZ] ;  /* 0x00000000fffff984 */ /* 0x000fe20000000800 */
[----:B------:R-:W-:Y:S01]  /*12e20*/  @!PT LDS RZ, [RZ] ;  /* 0x00000000fffff984 */ /* 0x000fe20000000800 */
[----:B------:R-:W-:Y:S04]  /*12e30*/  @!P2 LDGSTS.E.BYPASS.LTC128B.128 [R9+0x20c00], desc[UR52][R2.64], !P0 ;  /* 0x20c000000209afae */ /* 0x000fe8000c101d74 */
[----:B------:R0:W-:Y:S01]  /*12e40*/  @!P2 LDGSTS.E.BYPASS.LTC128B.128 [R9+0x24c00], desc[UR52][R2.64+0x80], !P1 ;  /* 0x24c000800209afae */ /* 0x0001e2000c901d74 */
[----:B------:R-:W-:Y:S01]  /*12e50*/  ISETP.GE.AND P2, PT, R8, R5, PT ;  /* 0x000000050800720c */ /* 0x000fe20003f46270 */
[----:B------:R-:W-:Y:S02]  /*12e60*/  VIADD R8, R4, 0x30 ;  /* 0x0000003004087836 */ /* 0x000fe40000000000 */
[----:B------:R-:W-:Y:S02]  /*12e70*/  IMAD.MOV.U32 R13, RZ, RZ, R0 ;  /* 0x000000ffff0d7224 */ /* 0x000fe400078e0000 */
[----:B0-----:R-:W-:-:S08]  /*12e80*/  IMAD.MOV.U32 R2, RZ, RZ, R14 ;  /* 0x000000ffff027224 */ /* 0x001fd000078e000e */
[----:B------:R-:W-:Y:S05]  /*12e90*/  WARPSYNC.COLLECTIVE R15, `(.L_x_413) ;  /* 0x000000000f087348 */ /* 0x000fea0003c00000 */
[----:B------:R0:W1:Y:S02]  /*12ea0*/  SHFL.IDX P6, R14, R13, R12, R11 ;  /* 0x0000000c0d0e7389 */ /* 0x00006400000c000b */
[----:B01----:R-:W-:Y:S01]  /*12eb0*/  ENDCOLLECTIVE ;  /* 0x000000000000791b */ /* 0x003fe20003800000 */
.L_x_413:
        /* <DEDUP_REMOVED lines=8> */
.L_x_414:
        /* <DEDUP_REMOVED lines=13> */
.L_x_415:
        /* <DEDUP_REMOVED lines=8> */
.L_x_416:
        /* <DEDUP_REMOVED lines=13> */
.L_x_417:
        /* <DEDUP_REMOVED lines=8> */
.L_x_418:
        /* <DEDUP_REMOVED lines=13> */
.L_x_419:
        /* <DEDUP_REMOVED lines=8> */
.L_x_420:
[----:B------:R-:W-:-:S05]  /*13330*/  @!P2 IMAD.MOV.U32 R3, RZ, RZ, R7 ;  /* 0x000000ffff03a224 */ /* 0x000fca00078e0007 */
[----:B------:R-:W-:Y:S01]  /*13340*/  @!PT LDS RZ, [RZ] ;  /* 0x00000000fffff984 */ /* 0x000fe20000000800 */
[----:B------:R-:W-:Y:S01]  /*13350*/  @!PT LDS RZ, [RZ] ;  /* 0x00000000fffff984 */ /* 0x000fe20000000800 */
[----:B------:R-:W-:Y:S01]  /*13360*/  @!PT LDS RZ, [RZ] ;  /* 0x00000000fffff984 */ /* 0x000fe20000000800 */
[----:B------:R-:W-:Y:S04]  /*13370*/  @!P2 LDGSTS.E.BYPASS.LTC128B.128 [R9+0x22c00], desc[UR52][R2.64], !P0 ;  /* 0x22c000000209afae */ /* 0x000fe8000c101d74 */
[----:B------:R0:W-:Y:S01]  /*13380*/  @!P2 LDGSTS.E.BYPASS.LTC128B.128 [R9+0x26c00], desc[UR52][R2.64+0x80], !P1 ;  /* 0x26c000800209afae */ /* 0x0001e2000c901d74 */
[----:B------:R-:W-:Y:S01]  /*13390*/  ISETP.GE.AND P2, PT, R8, R5, PT ;  /* 0x000000050800720c */ /* 0x000fe20003f46270 */
[----:B------:R-:W-:Y:S02]  /*133a0*/  IMAD.MOV.U32 R13, RZ, RZ, R0 ;  /* 0x000000ffff0d7224 */ /* 0x000fe400078e0000 */
[----:B0-----:R-:W-:-:S10]  /*133b0*/  IMAD.MOV.U32 R2, RZ, RZ, R14 ;  /* 0x000000ffff027224 */ /* 0x001fd400078e000e */
[----:B------:R-:W-:Y:S05]  /*133c0*/  WARPSYNC.COLLECTIVE R15, `(.L_x_421) ;  /* 0x000000000f087348 */ /* 0x000fea0003c00000 */
[----:B------:R0:W1:Y:S02]  /*133d0*/  SHFL.IDX P6, R14, R13, R12, R11 ;  /* 0x0000000c0d0e7389 */ /* 0x00006400000c000b */
[----:B01----:R-:W-:Y:S01]  /*133e0*/  ENDCOLLECTIVE ;  /* 0x000000000000791b */ /* 0x003fe20003800000 */
.L_x_421:
        /* <DEDUP_REMOVED lines=8> */
.L_x_422:
[----:B------:R-:W-:-:S05]  /*13470*/  @!P2 IMAD.MOV.U32 R3, RZ, RZ, R7 ;  /* 0x000000ffff03a224 */ /* 0x000fca00078e0007 */
[----:B------:R-:W-:Y:S01]  /*13480*/  @!PT LDS RZ, [RZ] ;  /* 0x00000000fffff984 */ /* 0x000fe20000000800 */
[----:B------:R-:W-:Y:S01]  /*13490*/  @!PT LDS RZ, [RZ] ;  /* 0x00000000fffff984 */ /* 0x000fe20000000800 */
[----:B------:R-:W-:Y:S01]  /*134a0*/  @!PT LDS RZ, [RZ] ;  /* 0x00000000fffff984 */ /* 0x000fe20000000800 */
[----:B------:R0:W-:Y:S04]  /*134b0*/  @!P2 LDGSTS.E.BYPASS.LTC128B.128 [R9+0x23400], desc[UR52][R2.64], !P0 ;  /* 0x234000000209afae */ /* 0x0001e8000c101d74 */
[----:B------:R0:W-:Y:S01]  /*134c0*/  @!P2 LDGSTS.E.BYPASS.LTC128B.128 [R9+0x27400], desc[UR52][R2.64+0x80], !P1 ;  /* 0x274000800209afae */ /* 0x0001e2000c901d74 */
[----:B------:R-:W-:Y:S02]  /*134d0*/  IMAD.MOV.U32 R13, RZ, RZ, R0 ;  /* 0x000000ffff0d7224 */ /* 0x000fe400078e0000 */
[----:B------:R-:W-:-:S07]  /*134e0*/  IMAD.MOV.U32 R6, RZ, RZ, R14 ;  /* 0x000000ffff067224 */ /* 0x000fce00078e000e */
[----:B0-----:R-:W-:Y:S05]  /*134f0*/  WARPSYNC.COLLECTIVE R15, `(.L_x_423) ;  /* 0x000000000f087348 */ /* 0x001fea0003c00000 */
[----:B------:R1:W2:Y:S02]  /*13500*/  SHFL.IDX P6, R14, R13, R12, R11 ;  /* 0x0000000c0d0e7389 */ /* 0x0002a400000c000b */
[----:B012---:R-:W-:Y:S01]  /*13510*/  ENDCOLLECTIVE ;  /* 0x000000000000791b */ /* 0x007fe20003800000 */
.L_x_423:
[----:B------:R-:W-:Y:S05]  /*13520*/  BRA `(.L_x_424) ;  /* 0xffffffa400dc7947 */ /* 0x000fea000383ffff */
.L_x_309:
[----:B0-----:R0:W1:Y:S02]  /*13530*/  SYNCS.PHASECHK.TRANS64.TRYWAIT P0, [R23+URZ+0x38820], R0 ;  /* 0x03882000170075a7 */ /* 0x001064000800017f */
[----:B-1----:R-:W-:Y:S05]  /*13540*/  @!P0 NANOSLEEP.SYNCS 0x989680 ;  /* 0x009896800000895d */ /* 0x002fea0003900000 */
[----:B------:R-:W1:Y:S02]  /*13550*/  @!P0 SYNCS.PHASECHK.TRANS64 P0, [R23+URZ+0x38820], R0 ;  /* 0x03882000170085a7 */ /* 0x000e64000800007f */
[----:B-1----:R-:W-:Y:S05]  /*13560*/  @!P0 BRA `(.L_x_309) ;  /* 0xfffffffc00f08947 */ /* 0x002fea000383ffff */
[----:B------:R-:W-:Y:S05]  /*13570*/  BRA `(.L_x_425) ;  /* 0xffffffa800487947 */ /* 0x000fea000383ffff */
.L_x_313:
[----:B0-----:R0:W1:Y:S02]  /*13580*/  SYNCS.PHASECHK.TRANS64.TRYWAIT P0, [R0+URZ+0x38880], R20 ;  /* 0x03888014000075a7 */ /* 0x001064000800017f */
[----:B-1----:R-:W-:Y:S05]  /*13590*/  @!P0 NANOSLEEP.SYNCS 0x989680 ;  /* 0x009896800000895d */ /* 0x002fea0003900000 */
[----:B------:R-:W1:Y:S02]  /*135a0*/  @!P0 SYNCS.PHASECHK.TRANS64 P0, [R0+URZ+0x38880], R20 ;  /* 0x03888014000085a7 */ /* 0x000e64000800007f */
[----:B-1----:R-:W-:Y:S05]  /*135b0*/  @!P0 BRA `(.L_x_313) ;  /* 0xfffffffc00f08947 */ /* 0x002fea000383ffff */
[----:B------:R-:W-:Y:S05]  /*135c0*/  BRA `(.L_x_426) ;  /* 0xffffffac00087947 */ /* 0x000fea000383ffff */
.L_x_314:
[----:B------:R-:W-:Y:S01]  /*135d0*/  BSSY B0, `(.L_x_427) ;  /* 0x0000008000007945 */ /* 0x000fe20003800000 */
[----:B------:R-:W-:Y:S02]  /*135e0*/  IMAD.MOV.U32 R13, RZ, RZ, R7 ;  /* 0x000000ffff0d7224 */ /* 0x000fe400078e0007 */
[----:B------:R-:W-:Y:S02]  /*135f0*/  IMAD.MOV.U32 R12, RZ, RZ, RZ ;  /* 0x000000ffff0c7224 */ /* 0x000fe400078e00ff */
[----:B------:R-:W-:Y:S02]  /*13600*/  IMAD.MOV.U32 R11, RZ, RZ, 0x181f ;  /* 0x0000181fff0b7424 */ /* 0x000fe400078e00ff */
[----:B------:R-:W-:-:S07]  /*13610*/  IMAD.MOV.U32 R15, RZ, RZ, -0x1 ;  /* 0xffffffffff0f7424 */ /* 0x000fce00078e00ff */
[----:B0-2---:R-:W-:Y:S05]  /*13620*/  WARPSYNC.COLLECTIVE R15, `(.L_x_428) ;  /* 0x000000000f087348 */ /* 0x005fea0003c00000 */
[----:B--2---:R1:W2:Y:S02]  /*13630*/  SHFL.IDX P6, R14, R13, R12, R11 ;  /* 0x0000000c0d0e7389 */ /* 0x0042a400000c000b */
[----:B012---:R-:W-:Y:S01]  /*13640*/  ENDCOLLECTIVE ;  /* 0x000000000000791b */ /* 0x007fe20003800000 */
.L_x_428:
[----:B------:R-:W-:Y:S05]  /*13650*/  BSYNC B0 ;  /* 0x0000000000007941 */ /* 0x000fea0003800000 */
.L_x_427:
[----:B------:R-:W-:Y:S02]  /*13660*/  IMAD.MOV.U32 R13, RZ, RZ, R8 ;  /* 0x000000ffff0d7224 */ /* 0x000fe400078e0008 */
[----:B------:R-:W-:Y:S02]  /*13670*/  IMAD.MOV.U32 R12, RZ, RZ, RZ ;  /* 0x000000ffff0c7224 */ /* 0x000fe400078e00ff */
[----:B------:R-:W-:Y:S02]  /*13680*/  IMAD.MOV.U32 R11, RZ, RZ, 0x181f ;  /* 0x0000181fff0b7424 */ /* 0x000fe400078e00ff */
[----:B------:R-:W-:Y:S02]  /*13690*/  IMAD.MOV.U32 R15, RZ, RZ, -0x1 ;  /* 0xffffffffff0f7424 */ /* 0x000fe400078e00ff */
[----:B------:R-:W-:Y:S02]  /*136a0*/  IMAD.MOV.U32 R3, RZ, RZ, R14 ;  /* 0x000000ffff037224 */ /* 0x000fe400078e000e */
[----:B------:R-:W-:-:S07]  /*136b0*/  IMAD.IADD R4, R23, 0x1, R4 ;  /* 0x0000000117047824 */ /* 0x000fce00078e0204 */
[----:B------:R-:W-:Y:S05]  /*136c0*/  WARPSYNC.COLLECTIVE R15, `(.L_x_429) ;  /* 0x000000000f087348 */ /* 0x000fea0003c00000 */
[----:B------:R0:W1:Y:S02]  /*136d0*/  SHFL.IDX P6, R14, R13, R12, R11 ;  /* 0x0000000c0d0e7389 */ /* 0x00006400000c000b */
[----:B01----:R-:W-:Y:S01]  /*136e0*/  ENDCOLLECTIVE ;  /* 0x000000000000791b */ /* 0x003fe20003800000 */
.L_x_429:
[----:B------:R-:W-:Y:S02]  /*136f0*/  IMAD.MOV.U32 R13, RZ, RZ, R7 ;  /* 0x000000ffff0d7224 */ /* 0x000fe400078e0007 */
[----:B------:R-:W-:Y:S02]  /*13700*/  IMAD.MOV.U32 R12, RZ, RZ, 0x1 ;  /* 0x00000001ff0c7424 */ /* 0x000fe400078e00ff */
[----:B------:R-:W-:-:S07]  /*13710*/  IMAD.MOV.U32 R2, RZ, RZ, R14 ;  /* 0x000000ffff027224 */ /* 0x000fce00078e000e */
[----:B------:R-:W-:Y:S05]  /*13720*/  WARPSYNC.COLLECTIVE R15, `(.L_x_430) ;  /* 0x000000000f087348 */ /* 0x000fea0003c00000 */
[----:B------:R0:W1:Y:S02]  /*13730*/  SHFL.IDX P6, R14, R13, R12, R11 ;  /* 0x0000000c0d0e7389 */ /* 0x00006400000c000b */
[----:B01----:R-:W-:Y:S01]  /*13740*/  ENDCOLLECTIVE ;  /* 0x000000000000791b */ /* 0x003fe20003800000 */
.L_x_430:
        /* <DEDUP_REMOVED lines=12> */
.L_x_431:
[----:B------:R-:W-:Y:S02]  /*13810*/  IMAD.MOV.U32 R13, RZ, RZ, R7 ;  /* 0x000000ffff0d7224 */ /* 0x000fe400078e0007 */
[----:B------:R-:W-:Y:S02]  /*13820*/  IMAD.MOV.U32 R12, RZ, RZ, 0x2 ;  /* 0x00000002ff0c7424 */ /* 0x000fe400078e00ff */
[----:B------:R-:W-:-:S07]  /*13830*/  IMAD.MOV.U32 R2, RZ, RZ, R14 ;  /* 0x000000ffff027224 */ /* 0x000fce00078e000e */
[----:B------:R-:W-:Y:S05]  /*13840*/  WARPSYNC.COLLECTIVE R15, `(.L_x_432) ;  /* 0x000000000f087348 */ /* 0x000fea0003c00000 */
[----:B------:R0:W1:Y:S02]  /*13850*/  SHFL.IDX P6, R14, R13, R12, R11 ;  /* 0x0000000c0d0e7389 */ /* 0x00006400000c000b */
[----:B01----:R-:W-:Y:S01]  /*13860*/  ENDCOLLECTIVE ;  /* 0x000000000000791b */ /* 0x003fe20003800000 */
.L_x_432:
        /* <DEDUP_REMOVED lines=12> */
.L_x_433:
[----:B------:R-:W-:Y:S02]  /*13930*/  IMAD.MOV.U32 R13, RZ, RZ, R7 ;  /* 0x000000ffff0d7224 */ /* 0x000fe400078e0007 */
[----:B------:R-:W-:Y:S02]  /*13940*/  IMAD.MOV.U32 R12, RZ, RZ, 0x3 ;  /* 0x00000003ff0c7424 */ /* 0x000fe400078e00ff */
[----:B------:R-:W-:-:S07]  /*13950*/  IMAD.MOV.U32 R2, RZ, RZ, R14 ;  /* 0x000000ffff027224 */ /* 0x000fce00078e000e */
[----:B------:R-:W-:Y:S05]  /*13960*/  WARPSYNC.COLLECTIVE R15, `(.L_x_434) ;  /* 0x000000000f087348 */ /* 0x000fea0003c00000 */
[----:B------:R0:W1:Y:S02]  /*13970*/  SHFL.IDX P6, R14, R13, R12, R11 ;  /* 0x0000000c0d0e7389 */ /* 0x00006400000c000b */
[----:B01----:R-:W-:Y:S01]  /*13980*/  ENDCOLLECTIVE ;  /* 0x000000000000791b */ /* 0x003fe20003800000 */
.L_x_434:
        /* <DEDUP_REMOVED lines=12> */
.L_x_435:
[----:B------:R-:W-:Y:S02]  /*13a50*/  IMAD.MOV.U32 R13, RZ, RZ, R7 ;  /* 0x000000ffff0d7224 */ /* 0x000fe400078e0007 */
[----:B------:R-:W-:Y:S02]  /*13a60*/  IMAD.MOV.U32 R12, RZ, RZ, 0x4 ;  /* 0x00000004ff0c7424 */ /* 0x000fe400078e00ff */
[----:B------:R-:W-:-:S07]  /*13a70*/  IMAD.MOV.U32 R2, RZ, RZ, R14 ;  /* 0x000000ffff027224 */ /* 0x000fce00078e000e */
[----:B------:R-:W-:Y:S05]  /*13a80*/  WARPSYNC.COLLECTIVE R15, `(.L_x_436) ;  /* 0x000000000f087348 */ /* 0x000fea0003c00000 */
[----:B------:R0:W1:Y:S02]  /*13a90*/  SHFL.IDX P6, R14, R13, R12, R11 ;  /* 0x0000000c0d0e7389 */ /* 0x00006400000c000b */
[----:B01----:R-:W-:Y:S01]  /*13aa0*/  ENDCOLLECTIVE ;  /* 0x000000000000791b */ /* 0x003fe20003800000 */
.L_x_436:
        /* <DEDUP_REMOVED lines=12> */
.L_x_437:
[----:B------:R-:W-:Y:S02]  /*13b70*/  IMAD.MOV.U32 R13, RZ, RZ, R7 ;  /* 0x000000ffff0d7224 */ /* 0x000fe400078e0007 */
[----:B------:R-:W-:Y:S02]  /*13b80*/  IMAD.MOV.U32 R12, RZ, RZ, 0x5 ;  /* 0x00000005ff0c7424 */ /* 0x000fe400078e00ff */
[----:B------:R-:W-:-:S07]  /*13b90*/  IMAD.MOV.U32 R2, RZ, RZ, R14 ;  /* 0x000000ffff027224 */ /* 0x000fce00078e000e */
[----:B------:R-:W-:Y:S05]  /*13ba0*/  WARPSYNC.COLLECTIVE R15, `(.L_x_438) ;  /* 0x000000000f087348 */ /* 0x000fea0003c00000 */
[----:B------:R0:W1:Y:S02]  /*13bb0*/  SHFL.IDX P6, R14, R13, R12, R11 ;  /* 0x0000000c0d0e7389 */ /* 0x00006400000c000b */
[----:B01----:R-:W-:Y:S01]  /*13bc0*/  ENDCOLLECTIVE ;  /* 0x000000000000791b */ /* 0x003fe20003800000 */
.L_x_438:
        /* <DEDUP_REMOVED lines=12> */
.L_x_439:
[----:B------:R-:W-:Y:S02]  /*13c90*/  IMAD.MOV.U32 R13, RZ, RZ, R7 ;  /* 0x000000ffff0d7224 */ /* 0x000fe400078e0007 */
[----:B------:R-:W-:Y:S02]  /*13ca0*/  IMAD.MOV.U32 R12, RZ, RZ, 0x6 ;  /* 0x00000006ff0c7424 */ /* 0x000fe400078e00ff */
[----:B------:R-:W-:-:S07]  /*13cb0*/  IMAD.MOV.U32 R2, RZ, RZ, R14 ;  /* 0x000000ffff027224 */ /* 0x000fce00078e000e */
[----:B------:R-:W-:Y:S05]  /*13cc0*/  WARPSYNC.COLLECTIVE R15, `(.L_x_440) ;  /* 0x000000000f087348 */ /* 0x000fea0003c00000 */
[----:B------:R0:W1:Y:S02]  /*13cd0*/  SHFL.IDX P6, R14, R13, R12, R11 ;  /* 0x0000000c0d0e7389 */ /* 0x00006400000c000b */
[----:B01----:R-:W-:Y:S01]  /*13ce0*/  ENDCOLLECTIVE ;  /* 0x000000000000791b */ /* 0x003fe20003800000 */
.L_x_440:
        /* <DEDUP_REMOVED lines=12> */
.L_x_441:
[----:B------:R-:W-:Y:S02]  /*13db0*/  IMAD.MOV.U32 R13, RZ, RZ, R7 ;  /* 0x000000ffff0d7224 */ /* 0x000fe400078e0007 */
[----:B------:R-:W-:Y:S02]  /*13dc0*/  IMAD.MOV.U32 R12, RZ, RZ, 0x7 ;  /* 0x00000007ff0c7424 */ /* 0x000fe400078e00ff */
[----:B------:R-:W-:-:S07]  /*13dd0*/  IMAD.MOV.U32 R2, RZ, RZ, R14 ;  /* 0x000000ffff027224 */ /* 0x000fce00078e000e */
[----:B------:R-:W-:Y:S05]  /*13de0*/  WARPSYNC.COLLECTIVE R15, `(.L_x_442) ;  /* 0x000000000f087348 */ /* 0x000fea0003c00000 */
[----:B------:R0:W1:Y:S02]  /*13df0*/  SHFL.IDX P6, R14, R13, R12, R11 ;  /* 0x0000000c0d0e7389 */ /* 0x00006400000c000b */
[----:B01----:R-:W-:Y:S01]  /*13e00*/  ENDCOLLECTIVE ;  /* 0x000000000000791b */ /* 0x003fe20003800000 */
.L_x_442:
        /* <DEDUP_REMOVED lines=12> */
.L_x_443:
[----:B------:R-:W-:Y:S01]  /*13ed0*/  IMAD.MOV.U32 R2, RZ, RZ, R14 ;  /* 0x000000ffff027224 */ /* 0x000fe200078e000e */
[----:B------:R-:W-:Y:S06]  /*13ee0*/  BRA `(.L_x_444) ;  /* 0xffffffa400dc7947 */ /* 0x000fec000383ffff */
.L_x_319:
[----:B----4-:R4:W0:Y:S02]  /*13ef0*/  SYNCS.PHASECHK.TRANS64.TRYWAIT P0, [R0+URZ+0x38840], R20 ;  /* 0x03884014000075a7 */ /* 0x010824000800017f */
[----:B0-----:R-:W-:Y:S05]  /*13f00*/  @!P0 NANOSLEEP.SYNCS 0x989680 ;  /* 0x009896800000895d */ /* 0x001fea0003900000 */
[----:B------:R-:W0:Y:S02]  /*13f10*/  @!P0 SYNCS.PHASECHK.TRANS64 P0, [R0+URZ+0x38840], R20 ;  /* 0x03884014000085a7 */ /* 0x000e24000800007f */
[----:B0-----:R-:W-:Y:S05]  /*13f20*/  @!P0 BRA `(.L_x_319) ;  /* 0xfffffffc00f08947 */ /* 0x001fea000383ffff */
[----:B------:R-:W-:Y:S05]  /*13f30*/  BRA `(.L_x_445) ;  /* 0xffffffa800307947 */ /* 0x000fea000383ffff */
.L_x_320:
[----:B------:R-:W-:Y:S01]  /*13f40*/  BSSY B0, `(.L_x_446) ;  /* 0x0000008000007945 */ /* 0x000fe20003800000 */
[----:B------:R-:W-:Y:S02]  /*13f50*/  IMAD.MOV.U32 R13, RZ, RZ, R5 ;  /* 0x000000ffff0d7224 */ /* 0x000fe400078e0005 */
[----:B------:R-:W-:Y:S02]  /*13f60*/  IMAD.MOV.U32 R12, RZ, RZ, RZ ;  /* 0x000000ffff0c7224 */ /* 0x000fe400078e00ff */
[----:B------:R-:W-:Y:S02]  /*13f70*/  IMAD.MOV.U32 R11, RZ, RZ, 0x181f ;  /* 0x0000181fff0b7424 */ /* 0x000fe400078e00ff */
[----:B------:R-:W-:-:S07]  /*13f80*/  IMAD.MOV.U32 R15, RZ, RZ, -0x1 ;  /* 0xffffffffff0f7424 */ /* 0x000fce00078e00ff */
[----:B0-234-:R-:W-:Y:S05]  /*13f90*/  WARPSYNC.COLLECTIVE R15, `(.L_x_447) ;  /* 0x000000000f087348 */ /* 0x01dfea0003c00000 */
[----:B--2---:R1:W2:Y:S02]  /*13fa0*/  SHFL.IDX P6, R14, R13, R12, R11 ;  /* 0x0000000c0d0e7389 */ /* 0x0042a400000c000b */
[----:B01234-:R-:W-:Y:S01]  /*13fb0*/  ENDCOLLECTIVE ;  /* 0x000000000000791b */ /* 0x01ffe20003800000 */
.L_x_447:
[----:B------:R-:W-:Y:S05]  /*13fc0*/  BSYNC B0 ;  /* 0x0000000000007941 */ /* 0x000fea0003800000 */
.L_x_446:
        /* <DEDUP_REMOVED lines=8> */
.L_x_448:
[----:B------:R-:W-:Y:S02]  /*14050*/  IMAD.MOV.U32 R13, RZ, RZ, R5 ;  /* 0x000000ffff0d7224 */ /* 0x000fe400078e0005 */
[----:B------:R-:W-:Y:S02]  /*14060*/  IMAD.MOV.U32 R12, RZ, RZ, 0x1 ;  /* 0x00000001ff0c7424 */ /* 0x000fe400078e00ff */
[----:B------:R-:W-:-:S07]  /*14070*/  IMAD.MOV.U32 R2, RZ, RZ, R14 ;  /* 0x000000ffff027224 */ /* 0x000fce00078e000e */
[----:B------:R-:W-:Y:S05]  /*14080*/  WARPSYNC.COLLECTIVE R15, `(.L_x_449) ;  /* 0x000000000f087348 */ /* 0x000fea0003c00000 */
[----:B------:R0:W1:Y:S02]  /*14090*/  SHFL.IDX P6, R14, R13, R12, R11 ;  /* 0x0000000c0d0e7389 */ /* 0x00006400000c000b */
[----:B01----:R-:W-:Y:S01]  /*140a0*/  ENDCOLLECTIVE ;  /* 0x000000000000791b */ /* 0x003fe20003800000 */
.L_x_449:
        /* <DEDUP_REMOVED lines=12> */
.L_x_450:
[----:B------:R-:W-:Y:S02]  /*14170*/  IMAD.MOV.U32 R13, RZ, RZ, R5 ;  /* 0x000000ffff0d7224 */ /* 0x000fe400078e0005 */
[----:B------:R-:W-:Y:S02]  /*14180*/  IMAD.MOV.U32 R12, RZ, RZ, 0x2 ;  /* 0x00000002ff0c7424 */ /* 0x000fe400078e00ff */
[----:B------:R-:W-:-:S07]  /*14190*/  IMAD.MOV.U32 R2, RZ, RZ, R14 ;  /* 0x000000ffff027224 */ /* 0x000fce00078e000e */
[----:B------:R-:W-:Y:S05]  /*141a0*/  WARPSYNC.COLLECTIVE R15, `(.L_x_451) ;  /* 0x000000000f087348 */ /* 0x000fea0003c00000 */
[----:B------:R0:W1:Y:S02]  /*141b0*/  SHFL.IDX P6, R14, R13, R12, R11 ;  /* 0x0000000c0d0e7389 */ /* 0x00006400000c000b */
[----:B01----:R-:W-:Y:S01]  /*141c0*/  ENDCOLLECTIVE ;  /* 0x000000000000791b */ /* 0x003fe20003800000 */
.L_x_451:
        /* <DEDUP_REMOVED lines=12> */
.L_x_452:
[----:B------:R-:W-:Y:S02]  /*14290*/  IMAD.MOV.U32 R13, RZ, RZ, R5 ;  /* 0x000000ffff0d7224 */ /* 0x000fe400078e0005 */
[----:B------:R-:W-:Y:S02]  /*142a0*/  IMAD.MOV.U32 R12, RZ, RZ, 0x3 ;  /* 0x00000003ff0c7424 */ /* 0x000fe400078e00ff */
[----:B------:R-:W-:-:S07]  /*142b0*/  IMAD.MOV.U32 R2, RZ, RZ, R14 ;  /* 0x000000ffff027224 */ /* 0x000fce00078e000e */
[----:B------:R-:W-:Y:S05]  /*142c0*/  WARPSYNC.COLLECTIVE R15, `(.L_x_453) ;  /* 0x000000000f087348 */ /* 0x000fea0003c00000 */
[----:B------:R0:W1:Y:S02]  /*142d0*/  SHFL.IDX P6, R14, R13, R12, R11 ;  /* 0x0000000c0d0e7389 */ /* 0x00006400000c000b */
[----:B01----:R-:W-:Y:S01]  /*142e0*/  ENDCOLLECTIVE ;  /* 0x000000000000791b */ /* 0x003fe20003800000 */
.L_x_453:
        /* <DEDUP_REMOVED lines=12> */
.L_x_454:
[----:B------:R-:W-:Y:S02]  /*143b0*/  IMAD.MOV.U32 R13, RZ, RZ, R5 ;  /* 0x000000ffff0d7224 */ /* 0x000fe400078e0005 */
[----:B------:R-:W-:Y:S02]  /*143c0*/  IMAD.MOV.U32 R12, RZ, RZ, 0x4 ;  /* 0x00000004ff0c7424 */ /* 0x000fe400078e00ff */
[----:B------:R-:W-:-:S07]  /*143d0*/  IMAD.MOV.U32 R2, RZ, RZ, R14 ;  /* 0x000000ffff027224 */ /* 0x000fce00078e000e */
[----:B------:R-:W-:Y:S05]  /*143e0*/  WARPSYNC.COLLECTIVE R15, `(.L_x_455) ;  /* 0x000000000f087348 */ /* 0x000fea0003c00000 */
[----:B------:R0:W1:Y:S02]  /*143f0*/  SHFL.IDX P6, R14, R13, R12, R11 ;  /* 0x0000000c0d0e7389 */ /* 0x00006400000c000b */
[----:B01----:R-:W-:Y:S01]  /*14400*/  ENDCOLLECTIVE ;  /* 0x000000000000791b */ /* 0x003fe20003800000 */
.L_x_455:
        /* <DEDUP_REMOVED lines=12> */
.L_x_456:
[----:B------:R-:W-:Y:S02]  /*144d0*/  IMAD.MOV.U32 R13, RZ, RZ, R5 ;  /* 0x000000ffff0d7224 */ /* 0x000fe400078e0005 */
[----:B------:R-:W-:Y:S02]  /*144e0*/  IMAD.MOV.U32 R12, RZ, RZ, 0x5 ;  /* 0x00000005ff0c7424 */ /* 0x000fe400078e00ff */
[----:B------:R-:W-:-:S07]  /*144f0*/  IMAD.MOV.U32 R2, RZ, RZ, R14 ;  /* 0x000000ffff027224 */ /* 0x000fce00078e000e */
[----:B------:R-:W-:Y:S05]  /*14500*/  WARPSYNC.COLLECTIVE R15, `(.L_x_457) ;  /* 0x000000000f087348 */ /* 0x000fea0003c00000 */
[----:B------:R0:W1:Y:S02]  /*14510*/  SHFL.IDX P6, R14, R13, R12, R11 ;  /* 0x0000000c0d0e7389 */ /* 0x00006400000c000b */
[----:B01----:R-:W-:Y:S01]  /*14520*/  ENDCOLLECTIVE ;  /* 0x000000000000791b */ /* 0x003fe20003800000 */
.L_x_457:
        /* <DEDUP_REMOVED lines=12> */
.L_x_458:
[----:B------:R-:W-:Y:S02]  /*145f0*/  IMAD.MOV.U32 R13, RZ, RZ, R5 ;  /* 0x000000ffff0d7224 */ /* 0x000fe400078e0005 */
[----:B------:R-:W-:Y:S02]  /*14600*/  IMAD.MOV.U32 R12, RZ, RZ, 0x6 ;  /* 0x00000006ff0c7424 */ /* 0x000fe400078e00ff */
[----:B------:R-:W-:-:S07]  /*14610*/  IMAD.MOV.U32 R2, RZ, RZ, R14 ;  /* 0x000000ffff027224 */ /* 0x000fce00078e000e */
[----:B------:R-:W-:Y:S05]  /*14620*/  WARPSYNC.COLLECTIVE R15, `(.L_x_459) ;  /* 0x000000000f087348 */ /* 0x000fea0003c00000 */
[----:B------:R0:W1:Y:S02]  /*14630*/  SHFL.IDX P6, R14, R13, R12, R11 ;  /* 0x0000000c0d0e7389 */ /* 0x00006400000c000b */
[----:B01----:R-:W-:Y:S01]  /*14640*/  ENDCOLLECTIVE ;  /* 0x000000000000791b */ /* 0x003fe20003800000 */
.L_x_459:
        /* <DEDUP_REMOVED lines=12> */
.L_x_460:
[----:B------:R-:W-:Y:S02]  /*14710*/  IMAD.MOV.U32 R13, RZ, RZ, R5 ;  /* 0x000000ffff0d7224 */ /* 0x000fe400078e0005 */
[----:B------:R-:W-:Y:S02]  /*14720*/  IMAD.MOV.U32 R12, RZ, RZ, 0x7 ;  /* 0x00000007ff0c7424 */ /* 0x000fe400078e00ff */
[----:B------:R-:W-:-:S07]  /*14730*/  IMAD.MOV.U32 R2, RZ, RZ, R14 ;  /* 0x000000ffff027224 */ /* 0x000fce00078e000e */
[----:B------:R-:W-:Y:S05]  /*14740*/  WARPSYNC.COLLECTIVE R15, `(.L_x_461) ;  /* 0x000000000f087348 */ /* 0x000fea0003c00000 */
[----:B------:R0:W1:Y:S02]  /*14750*/  SHFL.IDX P6, R14, R13, R12, R11 ;  /* 0x0000000c0d0e7389 */ /* 0x00006400000c000b */
[----:B01----:R-:W-:Y:S01]  /*14760*/  ENDCOLLECTIVE ;  /* 0x000000000000791b */ /* 0x003fe20003800000 */
.L_x_461:
        /* <DEDUP_REMOVED lines=12> */
.L_x_462:
[----:B------:R-:W-:Y:S01]  /*14830*/  IMAD.MOV.U32 R2, RZ, RZ, R14 ;  /* 0x000000ffff027224 */ /* 0x000fe200078e000e */
[----:B------:R-:W-:Y:S06]  /*14840*/  BRA `(.L_x_463) ;  /* 0xffffffa400007947 */ /* 0x000fec000383ffff */
.L_x_325:
[----:B0-----:R0:W3:Y:S02]  /*14850*/  SYNCS.PHASECHK.TRANS64.TRYWAIT P2, [R0+URZ+0x38870], R3 ;  /* 0x03887003000075a7 */ /* 0x0010e4000804017f */
[----:B---3--:R-:W-:Y:S05]  /*14860*/  @!P2 NANOSLEEP.SYNCS 0x989680 ;  /* 0x009896800000a95d */ /* 0x008fea0003900000 */
[----:B------:R-:W3:Y:S02]  /*14870*/  @!P2 SYNCS.PHASECHK.TRANS64 P2, [R0+URZ+0x38870], R3 ;  /* 0x038870030000a5a7 */ /* 0x000ee4000804007f */
[----:B---3--:R-:W-:Y:S05]  /*14880*/  @!P2 BRA `(.L_x_325) ;  /* 0xfffffffc00f0a947 */ /* 0x008fea000383ffff */
[----:B------:R-:W-:Y:S05]  /*14890*/  BRA `(.L_x_464) ;  /* 0xffffffa400687947 */ /* 0x000fea000383ffff */
.L_x_327:
[----:B0-----:R0:W3:Y:S02]  /*148a0*/  SYNCS.PHASECHK.TRANS64.TRYWAIT P2, [R0+URZ+0x38860], R3 ;  /* 0x03886003000075a7 */ /* 0x0010e4000804017f */
[----:B---3--:R-:W-:Y:S05]  /*148b0*/  @!P2 NANOSLEEP.SYNCS 0x989680 ;  /* 0x009896800000a95d */ /* 0x008fea0003900000 */
[----:B------:R-:W3:Y:S02]  /*148c0*/  @!P2 SYNCS.PHASECHK.TRANS64 P2, [R0+URZ+0x38860], R3 ;  /* 0x038860030000a5a7 */ /* 0x000ee4000804007f */
[----:B---3--:R-:W-:Y:S05]  /*148d0*/  @!P2 BRA `(.L_x_327) ;  /* 0xfffffffc00f0a947 */ /* 0x008fea000383ffff */
[----:B------:R-:W-:Y:S05]  /*148e0*/  BRA `(.L_x_465) ;  /* 0xffffffa400787947 */ /* 0x000fea000383ffff */
.L_x_335:
[----:B0-----:R0:W1:Y:S02]  /*148f0*/  SYNCS.PHASECHK.TRANS64.TRYWAIT P1, [R2+URZ+0x38870], R3 ;  /* 0x03887003020075a7 */ /* 0x001064000802017f */
[----:B-1----:R-:W-:Y:S05]  /*14900*/  @!P1 NANOSLEEP.SYNCS 0x989680 ;  /* 0x009896800000995d */ /* 0x002fea0003900000 */
[----:B------:R-:W1:Y:S02]  /*14910*/  @!P1 SYNCS.PHASECHK.TRANS64 P1, [R2+URZ+0x38870], R3 ;  /* 0x03887003020095a7 */ /* 0x000e64000802007f */
[----:B-1----:R-:W-:Y:S05]  /*14920*/  @!P1 BRA `(.L_x_335) ;  /* 0xfffffffc00f09947 */ /* 0x002fea000383ffff */
[----:B------:R-:W-:Y:S05]  /*14930*/  BRA `(.L_x_466) ;  /* 0xffffffb000287947 */ /* 0x000fea000383ffff */
.L_x_337:
[----:B0-----:R0:W1:Y:S02]  /*14940*/  SYNCS.PHASECHK.TRANS64.TRYWAIT P1, [R2+URZ+0x38860], R3 ;  /* 0x03886003020075a7 */ /* 0x001064000802017f */
[----:B-1----:R-:W-:Y:S05]  /*14950*/  @!P1 NANOSLEEP.SYNCS 0x989680 ;  /* 0x009896800000995d */ /* 0x002fea0003900000 */
[----:B------:R-:W1:Y:S02]  /*14960*/  @!P1 SYNCS.PHASECHK.TRANS64 P1, [R2+URZ+0x38860], R3 ;  /* 0x03886003020095a7 */ /* 0x000e64000802007f */
[----:B-1----:R-:W-:Y:S05]  /*14970*/  @!P1 BRA `(.L_x_337) ;  /* 0xfffffffc00f09947 */ /* 0x002fea000383ffff */
[----:B------:R-:W-:Y:S05]  /*14980*/  BRA `(.L_x_467) ;  /* 0xffffffb000347947 */ /* 0x000fea000383ffff */
.L_x_351:
[----:B0-----:R0:W1:Y:S02]  /*14990*/  SYNCS.PHASECHK.TRANS64.TRYWAIT P0, [R5+URZ+0x38820], R0 ;  /* 0x03882000050075a7 */ /* 0x001064000800017f */
[----:B-1----:R-:W-:Y:S05]  /*149a0*/  @!P0 NANOSLEEP.SYNCS 0x989680 ;  /* 0x009896800000895d */ /* 0x002fea0003900000 */
[----:B------:R-:W1:Y:S02]  /*149b0*/  @!P0 SYNCS.PHASECHK.TRANS64 P0, [R5+URZ+0x38820], R0 ;  /* 0x03882000050085a7 */ /* 0x000e64000800007f */
[----:B-1----:R-:W-:Y:S05]  /*149c0*/  @!P0 BRA `(.L_x_351) ;  /* 0xfffffffc00f08947 */ /* 0x002fea000383ffff */
[----:B------:R-:W-:Y:S05]  /*149d0*/  BRA `(.L_x_468) ;  /* 0xffffffc400087947 */ /* 0x000fea000383ffff */
.L_x_352:
[----:B------:R-:W1:Y:S01]  /*149e0*/  S2R R2, SR_TID.X ;  /* 0x0000000000027919 */ /* 0x000e620000002100 */
[----:B------:R-:W-:Y:S01]  /*149f0*/  BSSY B0, `(.L_x_469) ;  /* 0x000000a000007945 */ /* 0x000fe20003800000 */
[----:B------:R-:W-:Y:S02]  /*14a00*/  IMAD.MOV.U32 R12, RZ, RZ, RZ ;  /* 0x000000ffff0c7224 */ /* 0x000fe400078e00ff */
[----:B------:R-:W-:Y:S02]  /*14a10*/  IMAD.MOV.U32 R11, RZ, RZ, 0x1f ;  /* 0x0000001fff0b7424 */ /* 0x000fe400078e00ff */
[----:B------:R-:W-:Y:S01]  /*14a20*/  IMAD.MOV.U32 R15, RZ, RZ, -0x1 ;  /* 0xffffffffff0f7424 */ /* 0x000fe200078e00ff */
[----:B-1----:R-:W-:-:S04]  /*14a30*/  SHF.R.U32.HI R2, RZ, 0x5, R2 ;  /* 0x00000005ff027819 */ /* 0x002fc80000011602 */
[----:B------:R-:W-:-:S05]  /*14a40*/  LOP3.LUT R2, R2, 0x3, RZ, 0xc0, !PT ;  /* 0x0000000302027812 */ /* 0x000fca00078ec0ff */
[----:B--2---:R-:W-:-:S07]  /*14a50*/  IMAD.MOV.U32 R13, RZ, RZ, R2 ;  /* 0x000000ffff0d7224 */ /* 0x004fce00078e0002 */
[----:B0-----:R-:W-:Y:S05]  /*14a60*/  WARPSYNC.COLLECTIVE R15, `(.L_x_470) ;  /* 0x000000000f087348 */ /* 0x001fea0003c00000 */
[----:B------:R1:W2:Y:S02]  /*14a70*/  SHFL.IDX P6, R14, R13, R12, R11 ;  /* 0x0000000c0d0e7389 */ /* 0x0002a400000c000b */
[----:B012---:R-:W-:Y:S01]  /*14a80*/  ENDCOLLECTIVE ;  /* 0x000000000000791b */ /* 0x007fe20003800000 */
.L_x_470:
[----:B------:R-:W-:Y:S05]  /*14a90*/  BSYNC B0 ;  /* 0x0000000000007941 */ /* 0x000fea0003800000 */
.L_x_469:
[----:B------:R-:W-:Y:S05]  /*14aa0*/  BRA `(.L_x_471) ;  /* 0xffffffc000f07947 */ /* 0x000fea000383ffff */
.L_x_355:
[----:B------:R-:W-:Y:S01]  /*14ab0*/  BSSY B1, `(.L_x_472) ;  /* 0x0000006000017945 */ /* 0x000fe20003800000 */
[----:B------:R-:W-:-:S07]  /*14ac0*/  IMAD.MOV.U32 R15, RZ, RZ, -0x1 ;  /* 0xffffffffff0f7424 */ /* 0x000fce00078e00ff */
[----:B0-2---:R-:W-:Y:S05]  /*14ad0*/  WARPSYNC.COLLECTIVE R15, `(.L_x_473) ;  /* 0x000000000f0c7348 */ /* 0x005fea0003c00000 */
[----:B------:R-:W-:Y:S02]  /*14ae0*/  ELECT P6, UR62, PT ;  /* 0x00000000003e782f */ /* 0x000fe400038c0000 */
[----:B------:R-:W-:Y:S01]  /*14af0*/  MOV R14, UR62 ;  /* 0x0000003e000e7c02 */ /* 0x000fe20008000f00 */
[----:B0-2---:R-:W-:Y:S10]  /*14b00*/  ENDCOLLECTIVE ;  /* 0x000000000000791b */ /* 0x005ff40003800000 */
.L_x_473:
[----:B------:R-:W-:Y:S05]  /*14b10*/  BSYNC B1 ;  /* 0x0000000000017941 */ /* 0x000fea0003800000 */
.L_x_472:
[----:B------:R-:W-:Y:S05]  /*14b20*/  BRA `(.L_x_474) ;  /* 0xffffffc000e87947 */ /* 0x000fea000383ffff */
.L_x_357:
[----:B0-----:R0:W1:Y:S02]  /*14b30*/  SYNCS.PHASECHK.TRANS64.TRYWAIT P1, [R3+URZ+0x38840], R2 ;  /* 0x03884002030075a7 */ /* 0x001064000802017f */
[----:B-1----:R-:W-:Y:S05]  /*14b40*/  @!P1 NANOSLEEP.SYNCS 0x989680 ;  /* 0x009896800000995d */ /* 0x002fea0003900000 */
[----:B------:R-:W1:Y:S02]  /*14b50*/  @!P1 SYNCS.PHASECHK.TRANS64 P1, [R3+URZ+0x38840], R2 ;  /* 0x03884002030095a7 */ /* 0x000e64000802007f */
[----:B-1----:R-:W-:Y:S05]  /*14b60*/  @!P1 BRA `(.L_x_357) ;  /* 0xfffffffc00f09947 */ /* 0x002fea000383ffff */
[----:B------:R-:W-:Y:S05]  /*14b70*/  BRA `(.L_x_475) ;  /* 0xffffffc400087947 */ /* 0x000fea000383ffff */
.L_x_359:
[----:B-1----:R1:W3:Y:S02]  /*14b80*/  SYNCS.PHASECHK.TRANS64.TRYWAIT P1, [R25+URZ+0x38840], R0 ;  /* 0x03884000190075a7 */ /* 0x0022e4000802017f */
[----:B---3--:R-:W-:Y:S05]  /*14b90*/  @!P1 NANOSLEEP.SYNCS 0x989680 ;  /* 0x009896800000995d */ /* 0x008fea0003900000 */
[----:B------:R-:W3:Y:S02]  /*14ba0*/  @!P1 SYNCS.PHASECHK.TRANS64 P1, [R25+URZ+0x38840], R0 ;  /* 0x03884000190095a7 */ /* 0x000ee4000802007f */
[----:B---3--:R-:W-:Y:S05]  /*14bb0*/  @!P1 BRA `(.L_x_359) ;  /* 0xfffffffc00f09947 */ /* 0x008fea000383ffff */
[----:B------:R-:W-:Y:S05]  /*14bc0*/  BRA `(.L_x_476) ;  /* 0xffffffc400147947 */ /* 0x000fea000383ffff */
.L_x_361:
[----:B---3--:R3:W4:Y:S02]  /*14bd0*/  SYNCS.PHASECHK.TRANS64.TRYWAIT P1, [R3+URZ+0x38860], R2 ;  /* 0x03886002030075a7 */ /* 0x008724000802017f */
[----:B----4-:R-:W-:Y:S05]  /*14be0*/  @!P1 NANOSLEEP.SYNCS 0x989680 ;  /* 0x009896800000995d */ /* 0x010fea0003900000 */
[----:B------:R-:W4:Y:S02]  /*14bf0*/  @!P1 SYNCS.PHASECHK.TRANS64 P1, [R3+URZ+0x38860], R2 ;  /* 0x03886002030095a7 */ /* 0x000f24000802007f */
[----:B----4-:R-:W-:Y:S05]  /*14c00*/  @!P1 BRA `(.L_x_361) ;  /* 0xfffffffc00f09947 */ /* 0x010fea000383ffff */
[----:B------:R-:W-:Y:S05]  /*14c10*/  BRA `(.L_x_477) ;  /* 0xffffffc400107947 */ /* 0x000fea000383ffff */
.L_x_363:
[----:B----4-:R4:W0:Y:S02]  /*14c20*/  SYNCS.PHASECHK.TRANS64.TRYWAIT P1, [R25+URZ+0x38860], R0 ;  /* 0x03886000190075a7 */ /* 0x010824000802017f */
[----:B0-----:R-:W-:Y:S05]  /*14c30*/  @!P1 NANOSLEEP.SYNCS 0x989680 ;  /* 0x009896800000995d */ /* 0x001fea0003900000 */
[----:B------:R-:W0:Y:S02]  /*14c40*/  @!P1 SYNCS.PHASECHK.TRANS64 P1, [R25+URZ+0x38860], R0 ;  /* 0x03886000190095a7 */ /* 0x000e24000802007f */
[----:B0-----:R-:W-:Y:S05]  /*14c50*/  @!P1 BRA `(.L_x_363) ;  /* 0xfffffffc00f09947 */ /* 0x001fea000383ffff */
[----:B------:R-:W-:Y:S05]  /*14c60*/  BRA `(.L_x_478) ;  /* 0xffffffc4000c7947 */ /* 0x000fea000383ffff */
.L_x_365:
[----:B------:R0:W0:Y:S02]  /*14c70*/  SYNCS.PHASECHK.TRANS64.TRYWAIT P1, [R3+URZ+0x38880], R2 ;  /* 0x03888002030075a7 */ /* 0x000024000802017f */
[----:B0-----:R-:W-:Y:S05]  /*14c80*/  @!P1 NANOSLEEP.SYNCS 0x989680 ;  /* 0x009896800000995d */ /* 0x001fea0003900000 */
[----:B------:R-:W0:Y:S02]  /*14c90*/  @!P1 SYNCS.PHASECHK.TRANS64 P1, [R3+URZ+0x38880], R2 ;  /* 0x03888002030095a7 */ /* 0x000e24000802007f */
[----:B0-----:R-:W-:Y:S05]  /*14ca0*/  @!P1 BRA `(.L_x_365) ;  /* 0xfffffffc00f09947 */ /* 0x001fea000383ffff */
[----:B------:R-:W-:Y:S05]  /*14cb0*/  BRA `(.L_x_479) ;  /* 0xffffffc400087947 */ /* 0x000fea000383ffff */
.L_x_480:
        /* <DEDUP_REMOVED lines=12> */
.L_x_15826:


//--------------------- .text._ZN7cutlass13device_kernelIN5flash11enable_sm90INS1_16FlashAttnFwdSm90INS1_25CollectiveMainloopFwdSm90ILi2EN4cute5tupleIJNS5_1CILi1EEES8_S8_EEENS6_IJNS7_ILi128EEESA_NS7_ILi256EEEEEELi256ENS_12float_e4m3_tEfNS_4arch4Sm90ELb0ELb0ELb0ELb1ELb1ELb1ELb0ELb1ELb0ELb1ELb0ELb0EEENS1_21CollectiveEpilogueFwdINS6_IJSA_SB_SA_EEES9_NS_10bfloat16_tESF_Li256ELb1ELb1ELb0ELb1EEENS1_36VarlenDynamicPersistentTileSchedulerILi128ELi128ELi256ELi128ELb0ELb1ELb1ELb0ELb1ELb1EEEEEEEEEvNT_6ParamsE --------------------------
	.section	.text._ZN7cutlass13device_kernelIN5flash11enable_sm90INS1_16FlashAttnFwdSm90INS1_25CollectiveMainloopFwdSm90ILi2EN4cute5tupleIJNS5_1CILi1EEES8_S8_EEENS6_IJNS7_ILi128EEESA_NS7_ILi256EEEEEELi256ENS_12float_e4m3_tEfNS_4arch4Sm90ELb0ELb0ELb0ELb1ELb1ELb1ELb0ELb1ELb0ELb1ELb0ELb0EEENS1_21CollectiveEpilogueFwdINS6_IJSA_SB_SA_EEES9_NS_10bfloat16_tESF_Li256ELb1ELb1ELb0ELb1EEENS1_36VarlenDynamicPersistentTileSchedulerILi128ELi128ELi256ELi128ELb0ELb1ELb1ELb0ELb1ELb1EEEEEEEEEvNT_6ParamsE,"ax",@progbits
	.align	128
.text._ZN7cutlass13device_kernelIN5flash11enable_sm90INS1_16FlashAttnFwdSm90INS1_25CollectiveMainloopFwdSm90ILi2EN4cute5tupleIJNS5_1CILi1EEES8_S8_EEENS6_IJNS7_ILi128EEESA_NS7_ILi256EEEEEELi256ENS_12float_e4m3_tEfNS_4arch4Sm90ELb0ELb0ELb0ELb1ELb1ELb1ELb0ELb1ELb0ELb1ELb0ELb0EEENS1_21CollectiveEpilogueFwdINS6_IJSA_SB_SA_EEES9_NS_10bfloat16_tESF_Li256ELb1ELb1ELb0ELb1EEENS1_36VarlenDynamicPersistentTileSchedulerILi128ELi128ELi256ELi128ELb0ELb1ELb1ELb0ELb1ELb1EEEEEEEEEvNT_6ParamsE:
        .type           _ZN7cutlass13device_kernelIN5flash11enable_sm90INS1_16FlashAttnFwdSm90INS1_25CollectiveMainloopFwdSm90ILi2EN4cute5tupleIJNS5_1CILi1EEES8_S8_EEENS6_IJNS7_ILi128EEESA_NS7_ILi256EEEEEELi256ENS_12float_e4m3_tEfNS_4arch4Sm90ELb0ELb0ELb0ELb1ELb1ELb1ELb0ELb1ELb0ELb1ELb0ELb0EEENS1_21CollectiveEpilogueFwdINS6_IJSA_SB_SA_EEES9_NS_10bfloat16_tESF_Li256ELb1ELb1ELb0ELb1EEENS1_36VarlenDynamicPersistentTileSchedulerILi128ELi128ELi256ELi128ELb0ELb1ELb1ELb0ELb1ELb1EEEEEEEEEvNT_6ParamsE,@function
        .size           _ZN7cutlass13device_kernelIN5flash11enable_sm90INS1_16FlashAttnFwdSm90INS1_25CollectiveMainloopFwdSm90ILi2EN4cute5tupleIJNS5_1CILi1EEES8_S8_EEENS6_IJNS7_ILi128EEESA_NS7_ILi256EEEEEELi256ENS_12float_e4m3_tEfNS_4arch4Sm90ELb0ELb0ELb0ELb1ELb1ELb1ELb0ELb1ELb0ELb1ELb0ELb0EEENS1_21CollectiveEpilogueFwdINS6_IJSA_SB_SA_EEES9_NS_10bfloat16_tESF_Li256ELb1ELb1ELb0ELb1EEENS1_36VarlenDynamicPersistentTileSchedulerILi128ELi128ELi256ELi128ELb0ELb1ELb1ELb0ELb1ELb1EEEEEEEEEvNT_6ParamsE,(.L_x_15827 - _ZN7cutlass13device_kernelIN5flash11enable_sm90INS1_16FlashAttnFwdSm90INS1_25CollectiveMainloopFwdSm90ILi2EN4cute5tupleIJNS5_1CILi1EEES8_S8_EEENS6_IJNS7_ILi128EEESA_NS7_ILi256EEEEEELi256ENS_12float_e4m3_tEfNS_4arch4Sm90ELb0ELb0ELb0ELb1ELb1ELb1ELb0ELb1ELb0ELb1ELb0ELb0EEENS1_21CollectiveEpilogueFwdINS6_IJSA_SB_SA_EEES9_NS_10bfloat16_tESF_Li256ELb1ELb1ELb0ELb1EEENS1_36VarlenDynamicPersistentTileSchedulerILi128ELi128ELi256ELi128ELb0ELb1ELb1ELb0ELb1ELb1EEEEEEEEEvNT_6ParamsE)
        .other          _ZN7cutlass13device_kernelIN5flash11enable_sm90INS1_16FlashAttnFwdSm90INS1_25CollectiveMainloopFwdSm90ILi2EN4cute5tupleIJNS5_1CILi1EEES8_S8_EEENS6_IJNS7_ILi128EEESA_NS7_ILi256EEEEEELi256ENS_12float_e4m3_tEfNS_4arch4Sm90ELb0ELb0ELb0ELb1ELb1ELb1ELb0ELb1ELb0ELb1ELb0ELb0EEENS1_21CollectiveEpilogueFwdINS6_IJSA_SB_SA_EEES9_NS_10bfloat16_tESF_Li256ELb1ELb1ELb0ELb1EEENS1_36VarlenDynamicPersistentTileSchedulerILi128ELi128ELi256ELi128ELb0ELb1ELb1ELb0ELb1ELb1EEEEEEEEEvNT_6ParamsE,@"STO_CUDA_ENTRY STV_DEFAULT"
_ZN7cutlass13device_kernelIN5flash11enable_sm90INS1_16FlashAttnFwdSm90INS1_25CollectiveMainloopFwdSm90ILi2EN4cute5tupleIJNS5_1CILi1EEES8_S8_EEENS6_IJNS7_ILi128EEESA_NS7_ILi256EEEEEELi256ENS_12float_e4m3_tEfNS_4arch4Sm90ELb0ELb0ELb0ELb1ELb1ELb1ELb0ELb1ELb0ELb1ELb0ELb0EEENS1_21CollectiveEpilogueFwdINS6_IJSA_SB_SA_EEES9_NS_10bfloat16_tESF_Li256ELb1ELb1ELb0ELb1EEENS1_36VarlenDynamicPersistentTileSchedulerILi128ELi128ELi256ELi128ELb0ELb1ELb1ELb0ELb1ELb1EEEEEEEEEvNT_6ParamsE:
[----:B------:R-:W0:Y:S02]  /*0000*/  LDC R1, c[0x0][0x28] ;  /* 0x00000a00ff017b82 */ /* 0x000e240000000800 */
[----:B0-----:R-:W-:Y:S01]  /*0010*/  VIADD R1, R1, 0xffffffa0 ;  /* 0xffffffa001017836 */ /* 0x001fe20000000000 */
[----:B------:R-:W0:Y:S01]  /*0020*/  S2R R3, SR_TID.X ;  /* 0x0000000000037919 */ /* 0x000e220000002100 */
[----:B------:R-:W-:Y:S01]  /*0030*/  ELECT P0, URZ, PT ;  /* 0x00000000003f782f */ /* 0x000fe20003800000 */
[----:B------:R-:W-:Y:S01]  /*0040*/  BSSY B0, `(.L_x_481) ;  /* 0x000000e000007945 */ /* 0x000fe20003800000 */
[--C-:B0-----:R-:W-:Y:S02]  /*0050*/  SHF.R.U32.HI R0, RZ, 0x5, R3.reuse ;  /* 0x00000005ff007819 */ /* 0x101fe40000011603 */
[----:B------:R-:W-:-:S03]  /*0060*/  SHF.R.U32.HI R3, RZ, 0x7, R3 ;  /* 0x00000007ff037819 */ /* 0x000fc60000011603 */
[----:B------:R-:W0:Y:S02]  /*0070*/  SHFL.IDX PT, R2, R0, RZ, 0x1f ;  /* 0x00001fff00027589 */ /* 0x000e2400000e0000 */
[----:B0-----:R-:W-:-:S13]  /*0080*/  ISETP.EQ.AND P0, PT, R2, RZ, P0 ;  /* 0x000000ff0200720c */ /* 0x001fda0000702270 */
[----:B------:R-:W-:Y:S05]  /*0090*/  @!P0 BRA `(.L_x_482) ;  /* 0x0000000000208947 */ /* 0x000fea0003800000 */
[----:B------:R-:W-:Y:S02]  /*00a0*/  ULDC.64 UR4, c[0x0][0x198] ;  /* 0x0000660000047ab9 */ /* 0x000fe40000000a00 */
[----:B------:R-:W-:Y:S02]  /*00b0*/  UIADD3 UR6, UP0, UR4, 0x570, URZ ;  /* 0x0000057004067890 */ /* 0x000fe4000ff1e03f */
[----:B------:R-:W-:Y:S02]  /*00c0*/  UIADD3 UR4, UP1, UR4, 0x670, URZ ;  /* 0x0000067004047890 */ /* 0x000fe4000ff3e03f */
[----:B------:R-:W-:Y:S02]  /*00d0*/  UIADD3.X UR7, URZ, UR5, URZ, UP0, !UPT ;  /* 0x000000053f077290 */ /* 0x000fe400087fe43f */
[----:B------:R-:W-:-:S07]  /*00e0*/  UIADD3.X UR5, URZ, UR5, URZ, UP1, !UPT ;  /* 0x000000053f057290 */ /* 0x000fce0008ffe43f */
[----:B------:R0:W-:Y:S02]  /*00f0*/  UTMACCTL.PF [UR6] ;  /* 0x00000000060079b9 */ /* 0x0001e40008040000 */
[----:B------:R0:W-:Y:S02]  /*0100*/  UTMACCTL.PF [UR4] ;  /* 0x00000000040079b9 */ /* 0x0001e40008040000 */
[----:B0-----:R-:W-:Y:S01]  /*0110*/  NOP ;  /* 0x0000000000007918 */ /* 0x001fe20000000000 */
.L_x_482:
[----:B------:R-:W-:Y:S05]  /*0120*/  BSYNC B0 ;  /* 0x0000000000007941 */ /* 0x000fea0003800000 */
.L_x_481:
[----:B------:R-:W-:Y:S01]  /*0130*/  VOTEU.ANY UP0, P0 ;  /* 0x00000000003f7886 */ /* 0x000fe20000000100 */
[----:B------:R-:W0:Y:S01]  /*0140*/  SHFL.IDX PT, R3, R3, RZ, 0x1f ;  /* 0x00001fff03037589 */ /* 0x000e2200000e0000 */
[----:B------:R-:W-:Y:S01]  /*0150*/  UMOV UR4, 0x80 ;  /* 0x0000008000047882 */ /* 0x000fe20000000000 */
[----:B------:R-:W-:Y:S01]  /*0160*/  UMOV UR7, 0x100 ;  /* 0x0000010000077882 */ /* 0x000fe20000000000 */
[----:B------:R-:W-:Y:S01]  /*0170*/  VOTEU.ANY UP1, P0 ;  /* 0x00000000003f7886 */ /* 0x000fe20000020100 */
[----:B------:R-:W1:Y:S01]  /*0180*/  @UP0 S2UR UR8, SR_CgaCtaId ;  /* 0x00000000000809c3 */ /* 0x000e620000008800 */
[----:B------:R-:W2:Y:S01]  /*0190*/  SHFL.IDX PT, R2, R0, RZ, 0x1f ;  /* 0x00001fff00027589 */ /* 0x000ea200000e0000 */
[----:B------:R-:W-:Y:S01]  /*01a0*/  @UP0 UMOV UR6, 0x400 ;  /* 0x0000040000060882 */ /* 0x000fe20000000000 */
[----:B------:R-:W-:-:S04]  /*01b0*/  @UP0 UIADD3 UR4, -UR4, 0x100000, URZ ;  /* 0x0010000004040890 */ /* 0x000fc8000fffe13f */
[----:B------:R-:W-:Y:S02]  /*01c0*/  @UP0 USHF.L.U32 UR5, UR4, 0xb, URZ ;  /* 0x0000000b04050899 */ /* 0x000fe4000800063f */
[----:B------:R-:W-:Y:S01]  /*01d0*/  @UP0 USHF.L.U32 UR4, UR4, 0x1, URZ ;  /* 0x0000000104040899 */ /* 0x000fe2000800063f */
[----:B------:R-:W-:Y:S01]  /*01e0*/  VOTEU.ANY UP2, P0 ;  /* 0x00000000003f7886 */ /* 0x000fe20000040100 */
[----:B0-----:R-:W-:Y:S01]  /*01f0*/  R2UR UR9, R3 ;  /* 0x00000000030972ca */ /* 0x001fe200000e0000 */
[----:B-1----:R-:W-:Y:S01]  /*0200*/  @UP0 ULEA UR8, UR8, UR6, 0x18 ;  /* 0x0000000608080291 */ /* 0x002fe2000f8ec03f */
[----:B--2---:R-:W-:Y:S01]  /*0210*/  ISETP.NE.AND P1, PT, R2, RZ, PT ;  /* 0x000000ff0200720c */ /* 0x004fe20003f25270 */
[----:B------:R-:W-:-:S04]  /*0220*/  @UP0 UIADD3 UR6, -UR7, 0x100000, URZ ;  /* 0x0010000007060890 */ /* 0x000fc8000fffe13f */
[----:B------:R-:W-:Y:S02]  /*0230*/  @UP0 USHF.L.U32 UR7, UR6, 0xb, URZ ;  /* 0x0000000b06070899 */ /* 0x000fe4000800063f */
[----:B------:R-:W-:-:S04]  /*0240*/  @UP0 USHF.L.U32 UR6, UR6, 0x1, URZ ;  /* 0x0000000106060899 */ /* 0x000fc8000800063f */
[----:B------:R-:W-:Y:S01]  /*0250*/  UISETP.NE.AND UP0, UPT, UR9, URZ, UPT ;  /* 0x0000003f0900728c */ /* 0x000fe2000bf05270 */
[----:B------:R-:W0:Y:S02]  /*0260*/  FENCE.VIEW.ASYNC.S ;  /* 0x00000000000073c6 */ /* 0x000e240000000000 */
[----:B0-----:R0:W1:Y:S05]  /*0270*/  @UP1 SYNCS.EXCH.64 URZ, [UR8+0x38800], UR4 ;  /* 0x03880004083f15b2 */ /* 0x00106a0008000100 */
[----:B------:R0:W2:Y:S01]  /*0280*/  @UP2 SYNCS.EXCH.64 URZ, [UR8+0x38820], UR6 ;  /* 0x03882006083f25b2 */ /* 0x0000a20008000100 */
        /* <DEDUP_REMOVED lines=14> */
[----:B0-----:R3:W4:Y:S08]  /*0370*/  SYNCS.EXCH.64 URZ, [UR8+0x38830], UR4 ;  /* 0x03883004083f75b2 */ /* 0x0017300008000100 */
[----:B------:R3:W0:Y:S01]  /*0380*/  SYNCS.EXCH.64 URZ, [UR8+0x38840], UR6 ;  /* 0x03884006083f75b2 */ /* 0x0006220008000100 */
[----:B------:R3:W0:Y:S01]  /*0390*/  SYNCS.EXCH.64 URZ, [UR8+0x38838], UR4 ;  /* 0x03883804083f75b2 */ /* 0x0006220008000100 */
[----:B------:R3:W0:Y:S02]  /*03a0*/  SYNCS.EXCH.64 URZ, [UR8+0x38848], UR6 ;  /* 0x03884806083f75b2 */ /* 0x0006240008000100 */
[----:B---3--:R-:W-:Y:S01]  /*03b0*/  NOP ;  /* 0x0000000000007918 */ /* 0x008fe20000000000 */
.L_x_483:
[----:B------:R-:W3:Y:S01]  /*03c0*/  SHFL.IDX PT, R2, R0, RZ, 0x1f ;  /* 0x00001fff00027589 */ /* 0x000ee200000e0000 */
[----:B------:R-:W-:Y:S01]  /*03d0*/  NOP ;  /* 0x0000000000007918 */ /* 0x000fe20000000000 */
[----:B---3--:R-:W-:-:S13]  /*03e0*/  ISETP.NE.AND P0, PT, R2, RZ, PT ;  /* 0x000000ff0200720c */ /* 0x008fda0003f05270 */
        /* <DEDUP_REMOVED lines=17> */
[----:B------:R3:W0:Y:S02]  /*0500*/  SYNCS.EXCH.64 URZ, [UR8+0x38868], UR6 ;  /* 0x03886806083f75b2 */ /* 0x0006240008000100 */
[----:B---3--:R-:W-:Y:S01]  /*0510*/  NOP ;  /* 0x0000000000007918 */ /* 0x008fe20000000000 */
.L_x_484:
[----:B------:R-:W3:Y:S01]  /*0520*/  SHFL.IDX PT, R2, R0, RZ, 0x1f ;  /* 0x00001fff00027589 */ /* 0x000ee200000e0000 */
[----:B------:R-:W-:Y:S01]  /*0530*/  NOP ;  /* 0x0000000000007918 */ /* 0x000fe20000000000 */
[----:B---3--:R-:W-:-:S13]  /*0540*/  ISETP.NE.AND P0, PT, R2, RZ, PT ;  /* 0x000000ff0200720c */ /* 0x008fda0003f05270 */
        /* <DEDUP_REMOVED lines=13> */
[----:B------:R3:W0:Y:S02]  /*0620*/  SYNCS.EXCH.64 URZ, [UR6+0x38888], UR4 ;  /* 0x03888804063f75b2 */ /* 0x0006240008000100 */
[----:B---3--:R-:W-:Y:S01]  /*0630*/  NOP ;  /* 0x0000000000007918 */ /* 0x008fe20000000000 */
.L_x_485:
        /* <DEDUP_REMOVED lines=22> */
.L_x_486:
[----:B------:R-:W3:Y:S01]  /*07a0*/  SHFL.IDX PT, R3, R0, RZ, 0x1f ;  /* 0x00001fff00037589 */ /* 0x000ee200000e0000 */
[----:B------:R-:W-:Y:S01]  /*07b0*/  NOP ;  /* 0x0000000000007918 */ /* 0x000fe20000000000 */
[----:B------:R-:W0:Y:S01]  /*07c0*/  S2R R2, SR_CgaCtaId ;  /* 0x0000000000027919 */ /* 0x000e220000008800 */
[----:B---3--:R-:W-:-:S13]  /*07d0*/  ISETP.NE.AND P0, PT, R3, RZ, PT ;  /* 0x000000ff0300720c */ /* 0x008fda0003f05270 */
        /* <DEDUP_REMOVED lines=14> */
[----:B0-----:R0:W3:Y:S08]  /*08c0*/  SYNCS.EXCH.64 URZ, [UR8+0x388b0], UR4 ;  /* 0x0388b004083f75b2 */ /* 0x0010f00008000100 */
[----:B------:R0:W0:Y:S01]  /*08d0*/  SYNCS.EXCH.64 URZ, [UR8+0x388c0], UR6 ;  /* 0x0388c006083f75b2 */ /* 0x0000220008000100 */
[----:B------:R0:W0:Y:S01]  /*08e0*/  SYNCS.EXCH.64 URZ, [UR8+0x388b8], UR4 ;  /* 0x0388b804083f75b2 */ /* 0x0000220008000100 */
[----:B------:R0:W0:Y:S01]  /*08f0*/  SYNCS.EXCH.64 URZ, [UR8+0x388c8], UR6 ;  /* 0x0388c806083f75b2 */ /* 0x0000220008000100 */
[----:B------:R-:W-:Y:S01]  /*0900*/  NOP ;  /* 0x0000000000007918 */ /* 0x000fe20000000000 */
.L_x_487:
[----:B0-----:R-:W-:Y:S01]  /*0910*/  UMOV UR4, 0x1 ;  /* 0x0000000100047882 */ /* 0x001fe20000000000 */
[----:B------:R-:W-:Y:S01]  /*0920*/  PLOP3.LUT P0, PT, PT, PT, UP0, 0x80, 0x0 ;  /* 0x000000000000781c */ /* 0x000fe20003f0f008 */
[----:B------:R-:W-:Y:S01]  /*0930*/  USEL UR4, UR4, 0x2, !UP0 ;  /* 0x0000000204047887 */ /* 0x000fe2000c000000 */
[----:B------:R-:W-:Y:S01]  /*0940*/  NOP ;  /* 0x0000000000007918 */ /* 0x000fe20000000000 */
[----:B------:R-:W-:Y:S01]  /*0950*/  ULDC.64 UR36, c[0x0][0x208] ;  /* 0x0000820000247ab9 */ /* 0x000fe20000000a00 */
[----:B------:R-:W-:Y:S03]  /*0960*/  BSSY B8, `(.L_x_488) ;  /* 0x000245b000087945 */ /* 0x000fe60003800000 */
[----:B------:R-:W-:-:S05]  /*0970*/  IMAD.U32 R3, RZ, RZ, UR4 ;  /* 0x00000004ff037e24 */ /* 0x000fca000f8e00ff */
[----:B------:R0:W-:Y:S01]  /*0980*/  STL [R1+0x5c], R3 ;  /* 0x00005c0301007387 */ /* 0x0001e20000100800 */
[----:B-1234-:R-:W-:Y:S06]  /*0990*/  BAR.SYNC.DEFER_BLOCKING 0x0 ;  /* 0x0000000000007b1d */ /* 0x01efec0000010000 */
[----:B------:R-:W-:Y:S05]  /*09a0*/  @!P0 BRA `(.L_x_489) ;  /* 0x000001c400648947 */ /* 0x000fea0003800000 */
.L_x_490:
[----:B------:R-:W-:-:S08]  /*09b0*/  NOP ;  /* 0x0000000000007918 */ /* 0x000fd00000000000 */
[----:B------:R-:W1:Y:S02]  /*09c0*/  USETMAXREG.TRY_ALLOC.CTAPOOL UP0, 0xe8 ;  /* 0x000000e8000079c8 */ /* 0x000e640008000600 */
[----:B-1----:R-:W-:-:S13]  /*09d0*/  PLOP3.LUT P0, PT, PT, PT, UP0, 0x80, 0x0 ;  /* 0x000000000000781c */ /* 0x002fda0003f0f008 */
[----:B------:R-:W-:Y:S05]  /*09e0*/  @!P0 BRA `(.L_x_490) ;  /* 0xfffffffc00f08947 */ /* 0x000fea000383ffff */
[----:B------:R-:W1:Y:S01]  /*09f0*/  S2R R0, SR_TID.X ;  /* 0x0000000000007919 */ /* 0x000e620000002100 */
[----:B------:R-:W2:Y:S01]  /*0a00*/  S2UR UR60, SR_CgaCtaId ;  /* 0x00000000003c79c3 */ /* 0x000ea20000008800 */
[----:B------:R-:W-:-:S07]  /*0a10*/  UMOV UR4, 0x400 ;  /* 0x0000040000047882 */ /* 0x000fce0000000000 */
[----:B------:R-:W-:Y:S06]  /*0a20*/  BAR.ARV 0x8, 0x180 ;  /* 0x0206000000007b1d */ /* 0x000fec0000002000 */
[----:B--2---:R-:W-:-:S06]  /*0a30*/  ULEA UR4, UR60, UR4, 0x18 ;  /* 0x000000043c047291 */ /* 0x004fcc000f8ec03f */
[----:B------:R-:W-:Y:S01]  /*0a40*/  IMAD.U32 R23, RZ, RZ, UR4 ;  /* 0x00000004ff177e24 */ /* 0x000fe2000f8e00ff */
[----:B-1----:R-:W-:Y:S01]  /*0a50*/  SHF.R.U32.HI R0, RZ, 0x7, R0 ;  /* 0x00000007ff007819 */ /* 0x002fe20000011600 */
[----:B------:R-:W-:-:S03]  /*0a60*/  ULDC UR4, c[0x0][0xc3c] ;  /* 0x00030f0000047ab9 */ /* 0x000fc60000000800 */
[----:B------:R-:W-:-:S13]  /*0a70*/  ISETP.NE.AND P0, PT, R0, 0x1, PT ;  /* 0x000000010000780c */ /* 0x000fda0003f05270 */
[----:B------:R-:W-:Y:S08]  /*0a80*/  @!P0 BAR.ARV 0x9, 0x100 ;  /* 0x0244000000008b1d */ /* 0x000ff00000002000 */
[----:B------:R-:W-:Y:S06]  /*0a90*/  BAR.SYNC.DEFER_BLOCKING 0x5, 0x180 ;  /* 0x0146000000007b1d */ /* 0x000fec0000010000 */
[----:B------:R-:W1:Y:S02]  /*0aa0*/  LDS.128 R220, [R23+0x388d0] ;  /* 0x0388d00017dc7984 */ /* 0x000e640000000c00 */
[----:B------:R-:W-:Y:S06]  /*0ab0*/  BAR.ARV 0x4, 0x180 ;  /* 0x0106000000007b1d */ /* 0x000fec0000002000 */
[----:B-1----:R-:W-:-:S13]  /*0ac0*/  ISETP.GE.AND P0, PT, R223, UR4, PT ;  /* 0x00000004df007c0c */ /* 0x002fda000bf06270 */
[----:B------:R-:W-:Y:S05]  /*0ad0*/  @P0 BRA `(.L_x_491) ;  /* 0x00000244000c0947 */ /* 0x000fea0003800000 */
[----:B------:R-:W2:Y:S01]  /*0ae0*/  LDL R2, [R1+0x5c] ;  /* 0x00005c0001027983 */ /* 0x000ea20000100800 */
[----:B------:R-:W-:Y:S01]  /*0af0*/  IMAD.MOV.U32 R216, RZ, RZ, RZ ;  /* 0x000000ffffd87224 */ /* 0x000fe200078e00ff */
[----:B------:R-:W-:Y:S01]  /*0b00*/  CS2R R224, SRZ ;  /* 0x0000000000e07805 */ /* 0x000fe2000001ff00 */
[----:B------:R-:W-:Y:S01]  /*0b10*/  IMAD.MOV.U32 R226, RZ, RZ, RZ ;  /* 0x000000ffffe27224 */ /* 0x000fe200078e00ff */
[----:B------:R-:W1:Y:S02]  /*0b20*/  S2R R0, SR_TID.X ;  /* 0x0000000000007919 */ /* 0x000e640000002100 */
[----:B-1----:R-:W-:-:S05]  /*0b30*/  VIADD R14, R0, 0xffffff80 ;  /* 0xffffff80000e7836 */ /* 0x002fca0000000000 */
[----:B------:R-:W-:-:S04]  /*0b40*/  SHF.R.S32.HI R0, RZ, 0x1f, R14 ;  /* 0x0000001fff007819 */ /* 0x000fc8000001140e */
[CC--:B0-----:R-:W-:Y:S02]  /*0b50*/  LEA.HI R3, R0.reuse, R14.reuse, RZ, 0x5 ;  /* 0x0000000e00037211 */ /* 0x0c1fe400078f28ff */
[----:B------:R-:W-:Y:S02]  /*0b60*/  LEA.HI R219, R0, R14, RZ, 0x3 ;  /* 0x0000000e00db7211 */ /* 0x000fe400078f18ff */
[----:B------:R-:W-:-:S04]  /*0b70*/  SHF.L.U32 R4, R3, 0x5, RZ ;  /* 0x0000000503047819 */ /* 0x000fc800000006ff */
[----:B------:R-:W-:Y:S02]  /*0b80*/  LOP3.LUT R6, R4, 0xfffffc00, RZ, 0xc0, !PT ;  /* 0xfffffc0004067812 */ /* 0x000fe400078ec0ff */
[----:B--2---:R-:W-:Y:S02]  /*0b90*/  R2UR UR4, R2 ;  /* 0x00000000020472ca */ /* 0x004fe400000e0000 */
[CC--:B------:R-:W-:Y:S02]  /*0ba0*/  LEA.HI R2, R0.reuse, R14.reuse, RZ, 0x4 ;  /* 0x0000000e00027211 */ /* 0x0c0fe400078f20ff */
[----:B------:R-:W-:Y:S02]  /*0bb0*/  LEA.HI R0, R0, R14, RZ, 0x6 ;  /* 0x0000000e00007211 */ /* 0x000fe400078f30ff */
[----:B------:R-:W-:Y:S02]  /*0bc0*/  SHF.R.S32.HI R5, RZ, 0x4, R2 ;  /* 0x00000004ff057819 */ /* 0x000fe40000011402 */
[----:B------:R-:W-:Y:S01]  /*0bd0*/  LOP3.LUT R3, R2, 0x3fffff0, RZ, 0xc0, !PT ;  /* 0x03fffff002037812 */ /* 0x000fe200078ec0ff */
[----:B------:R-:W-:Y:S01]  /*0be0*/  IMAD.SHL.U32 R0, R0, 0x10, RZ ;  /* 0x0000001000007824 */ /* 0x000fe200078e00ff */
[----:B------:R-:W-:-:S03]  /*0bf0*/  LEA.HI R2, R2, R5, RZ, 0x1 ;  /* 0x0000000502027211 */ /* 0x000fc600078f08ff */
[----:B------:R-:W-:Y:S01]  /*0c00*/  IMAD.IADD R3, R14, 0x1, -R3 ;  /* 0x000000010e037824 */ /* 0x000fe200078e0a03 */
[----:B------:R-:W-:Y:S01]  /*0c10*/  LOP3.LUT R4, R2, 0x1ffffffe, RZ, 0xc0, !PT ;  /* 0x1ffffffe02047812 */ /* 0x000fe200078ec0ff */
[----:B------:R-:W-:Y:S01]  /*0c20*/  ULOP3.LUT UR39, UR4, 0x1, URZ, 0xfc, !UPT ;  /* 0x0000000104277892 */ /* 0x000fe2000f8efc3f */
[----:B------:R-:W-:Y:S01]  /*0c30*/  LOP3.LUT R2, R219, 0xfffffff8, RZ, 0xc0, !PT ;  /* 0xfffffff8db027812 */ /* 0x000fe200078ec0ff */
[----:B------:R-:W-:Y:S01]  /*0c40*/  IMAD R3, R3, 0x40, R6 ;  /* 0x0000004003037824 */ /* 0x000fe200078e0206 */
[----:B------:R-:W-:Y:S01]  /*0c50*/  SHF.R.S32.HI R219, RZ, 0x3, R219 ;  /* 0x00000003ffdb7819 */ /* 0x000fe200000114db */
[----:B------:R-:W-:Y:S01]  /*0c60*/  IMAD.IADD R4, R5, 0x1, -R4 ;  /* 0x0000000105047824 */ /* 0x000fe200078e0a04 */
[----:B------:R-:W-:Y:S01]  /*0c70*/  R2UR UR4, R23 ;  /* 0x00000000170472ca */ /* 0x000fe200000e0000 */
[----:B------:R-:W-:Y:S01]  /*0c80*/  IMAD.IADD R12, R14, 0x1, -R2 ;  /* 0x000000010e0c7824 */ /* 0x000fe200078e0a02 */
[C---:B------:R-:W-:Y:S01]  /*0c90*/  IADD3 R10, R219.reuse, 0x20, RZ ;  /* 0x00000020db0a7810 */ /* 0x040fe20007ffe0ff */
[C---:B------:R-:W-:Y:S01]  /*0ca0*/  VIADD R9, R219.reuse, 0x40 ;  /* 0x00000040db097836 */ /* 0x040fe20000000000 */
[----:B------:R-:W-:Y:S01]  /*0cb0*/  LEA R3, R4, R3, 0x3 ;  /* 0x0000000304037211 */ /* 0x000fe200078e18ff */
[C---:B------:R-:W-:Y:S01]  /*0cc0*/  VIADD R11, R219.reuse, 0x60 ;  /* 0x00000060db0b7836 */ /* 0x040fe20000000000 */
[----:B------:R-:W-:Y:S01]  /*0cd0*/  SHF.R.S32.HI R5, RZ, 0x1f, R10 ;  /* 0x0000001fff057819 */ /* 0x000fe2000001140a */
[----:B------:R-:W-:Y:S01]  /*0ce0*/  IMAD.SHL.U32 R227, R219, 0x80, RZ ;  /* 0x00000080dbe37824 */ /* 0x000fe200078e00ff */
[----:B------:R-:W-:Y:S01]  /*0cf0*/  SHF.R.S32.HI R7, RZ, 0x1f, R9 ;  /* 0x0000001fff077819 */ /* 0x000fe20000011409 */
[----:B------:R-:W-:Y:S01]  /*0d00*/  IMAD.SHL.U32 R2, R10, 0x80, RZ ;  /* 0x000000800a027824 */ /* 0x000fe200078e00ff */
[----:B------:R-:W-:Y:S01]  /*0d10*/  LEA.HI R5, R5, R10, RZ, 0x3 ;  /* 0x0000000a05057211 */ /* 0x000fe200078f18ff */
[----:B------:R-:W-:Y:S01]  /*0d20*/  IMAD.SHL.U32 R16, R12, 0x10, RZ ;  /* 0x000000100c107824 */ /* 0x000fe200078e00ff */
[----:B------:R-:W-:Y:S01]  /*0d30*/  SHF.R.S32.HI R8, RZ, 0x1f, R11 ;  /* 0x0000001fff087819 */ /* 0x000fe2000001140b */
[----:B------:R-:W-:Y:S01]  /*0d40*/  IMAD.SHL.U32 R229, R11, 0x80, RZ ;  /* 0x000000800be57824 */ /* 0x000fe200078e00ff */
[----:B------:R-:W-:Y:S01]  /*0d50*/  LEA.HI R7, R7, R9, RZ, 0x3 ;  /* 0x0000000907077211 */ /* 0x000fe200078f18ff */
[----:B------:R-:W-:Y:S01]  /*0d60*/  IMAD.SHL.U32 R5, R5, 0x80, RZ ;  /* 0x0000008005057824 */ /* 0x000fe200078e00ff */
[----:B------:R-:W-:Y:S01]  /*0d70*/  LEA.HI R8, R8, R11, RZ, 0x3 ;  /* 0x0000000b08087211 */ /* 0x000fe200078f18ff */
[----:B------:R-:W-:Y:S01]  /*0d80*/  UIADD3 UR4, UR4, 0x20400, URZ ;  /* 0x0002040004047890 */ /* 0x000fe2000fffe03f */
[----:B------:R-:W-:Y:S01]  /*0d90*/  LOP3.LUT R227, R227, 0x380, RZ, 0xc0, !PT ;  /* 0x00000380e3e37812 */ /* 0x000fe200078ec0ff */
[----:B------:R-:W-:Y:S01]  /*0da0*/  IMAD.SHL.U32 R7, R7, 0x80, RZ ;  /* 0x0000008007077824 */ /* 0x000fe200078e00ff */
[----:B------:R-:W-:Y:S01]  /*0db0*/  LOP3.LUT R5, R5, 0xfffffc00, RZ, 0xc0, !PT ;  /* 0xfffffc0005057812 */ /* 0x000fe200078ec0ff */
[----:B------:R-:W-:Y:S01]  /*0dc0*/  IMAD.SHL.U32 R8, R8, 0x80, RZ ;  /* 0x0000008008087824 */ /* 0x000fe200078e00ff */
[----:B------:R-:W-:Y:S01]  /*0dd0*/  SHF.L.U32 R6, R9, 0x7, RZ ;  /* 0x0000000709067819 */ /* 0x000fe200000006ff */
[----:B------:R-:W-:Y:S01]  /*0de0*/  VIADD R22, R16, 0x80 ;  /* 0x0000008010167836 */ /* 0x000fe20000000000 */
[----:B------:R-:W-:Y:S01]  /*0df0*/  LOP3.LUT R10, R2, 0x380, RZ, 0xc0, !PT ;  /* 0x00000380020a7812 */ /* 0x000fe200078ec0ff */
[----:B------:R-:W-:Y:S01]  /*0e00*/  STL [R1+0x2c], R5 ;  /* 0x00002c0501007387 */ /* 0x000fe20000100800 */
[----:B------:R-:W-:-:S02]  /*0e10*/  LOP3.LUT R228, R0, 0xfffffc00, RZ, 0xc0, !PT ;  /* 0xfffffc0000e47812 */ /* 0x000fc400078ec0ff */
[----:B------:R-:W-:Y:S01]  /*0e20*/  SHF.R.U32.HI R4, RZ, 0x3, R227 ;  /* 0x00000003ff047819 */ /* 0x000fe200000116e3 */
[----:B------:R0:W-:Y:S01]  /*0e30*/  STL [R1+0x54], R3 ;  /* 0x0000540301007387 */ /* 0x0001e20000100800 */
[----:B------:R-:W-:Y:S02]  /*0e40*/  LOP3.LUT R9, R6, 0x380, RZ, 0xc0, !PT ;  /* 0x0000038006097812 */ /* 0x000fe400078ec0ff */
[----:B------:R-:W-:Y:S02]  /*0e50*/  LOP3.LUT R229, R229, 0x380, RZ, 0xc0, !PT ;  /* 0x00000380e5e57812 */ /* 0x000fe400078ec0ff */
[----:B------:R-:W-:Y:S02]  /*0e60*/  SHF.R.U32.HI R2, RZ, 0x3, R10 ;  /* 0x00000003ff027819 */ /* 0x000fe4000001160a */
[----:B------:R-:W-:Y:S02]  /*0e70*/  LOP3.LUT R11, R10, 0x70, R16, 0xf8, !PT ;  /* 0x000000700a0b7812 */ /* 0x000fe400078ef810 */
[----:B------:R-:W-:-:S02]  /*0e80*/  SHF.R.U32.HI R6, RZ, 0x3, R9 ;  /* 0x00000003ff067819 */ /* 0x000fc40000011609 */
[--C-:B0-----:R-:W-:Y:S02]  /*0e90*/  LOP3.LUT R3, R227, 0x70, R16.reuse, 0xf8, !PT ;  /* 0x00000070e3037812 */ /* 0x101fe400078ef810 */
[----:B------:R-:W-:Y:S02]  /*0ea0*/  LOP3.LUT R13, R9, 0x70, R16, 0xf8, !PT ;  /* 0x00000070090d7812 */ /* 0x000fe400078ef810 */
[----:B------:R-:W-:Y:S02]  /*0eb0*/  LOP3.LUT R0, R228, R3, R4, 0xf6, !PT ;  /* 0x00000003e4007212 */ /* 0x000fe400078ef604 */
[----:B------:R-:W-:Y:S02]  /*0ec0*/  LOP3.LUT R7, R7, 0xfffffc00, RZ, 0xc0, !PT ;  /* 0xfffffc0007077812 */ /* 0x000fe400078ec0ff */
[----:B------:R-:W-:Y:S01]  /*0ed0*/  SHF.R.U32.HI R9, RZ, 0x3, R229 ;  /* 0x00000003ff097819 */ /* 0x000fe200000116e5 */
[----:B------:R-:W-:Y:S01]  /*0ee0*/  IMAD.IADD R0, R23, 0x1, R0 ;  /* 0x0000000117007824 */ /* 0x000fe200078e0200 */
[----:B------:R-:W-:Y:S01]  /*0ef0*/  LOP3.LUT R10, R229, 0x70, R16, 0xf8, !PT ;  /* 0x00000070e50a7812 */ /* 0x000fe200078ef810 */
[----:B------:R-:W-:Y:S01]  /*0f00*/  STL [R1+0x28], R7 ;  /* 0x0000280701007387 */ /* 0x000fe20000100800 */
[----:B------:R-:W-:-:S02]  /*0f10*/  LOP3.LUT R8, R8, 0xfffffc00, RZ, 0xc0, !PT ;  /* 0xfffffc0008087812 */ /* 0x000fc400078ec0ff */
[----:B------:R-:W-:Y:S01]  /*0f20*/  LOP3.LUT R2, R5, R11, R2, 0xf6, !PT ;  /* 0x0000000b05027212 */ /* 0x000fe200078ef602 */
[----:B------:R-:W-:Y:S01]  /*0f30*/  IMAD.U32 R5, RZ, RZ, UR4 ;  /* 0x00000004ff057e24 */ /* 0x000fe2000f8e00ff */
[----:B------:R-:W-:Y:S01]  /*0f40*/  LOP3.LUT R10, R8, R10, R9, 0xf6, !PT ;  /* 0x0000000a080a7212 */ /* 0x000fe200078ef609 */
[----:B------:R-:W-:Y:S01]  /*0f50*/  STL [R1+0x24], R8 ;  /* 0x0000240801007387 */ /* 0x000fe20000100800 */
[----:B------:R-:W-:Y:S02]  /*0f60*/  LOP3.LUT R6, R7, R13, R6, 0xf6, !PT ;  /* 0x0000000d07067212 */ /* 0x000fe400078ef606 */
[C---:B------:R-:W-:Y:S01]  /*0f70*/  IADD3 R3, R23.reuse, R2, RZ ;  /* 0x0000000217037210 */ /* 0x040fe20007ffe0ff */
[----:B------:R-:W-:Y:S01]  /*0f80*/  STL [R1+0x40], RZ ;  /* 0x000040ff01007387 */ /* 0x000fe20000100800 */
[----:B------:R-:W-:Y:S01]  /*0f90*/  SHF.L.U32 R18, R12, 0x3, RZ ;  /* 0x000000030c127819 */ /* 0x000fe200000006ff */
[----:B------:R-:W-:Y:S01]  /*0fa0*/  IMAD.IADD R2, R23, 0x1, R6 ;  /* 0x0000000117027824 */ /* 0x000fe200078e0206 */
[----:B------:R-:W-:Y:S01]  /*0fb0*/  SHF.R.S32.HI R17, RZ, 0x1f, R16 ;  /* 0x0000001fff117819 */ /* 0x000fe20000011410 */
[----:B------:R-:W-:Y:S01]  /*0fc0*/  STL [R1+0x58], R5 ;  /* 0x0000580501007387 */ /* 0x000fe20000100800 */
[----:B------:R-:W-:Y:S01]  /*0fd0*/  SHF.R.S32.HI R217, RZ, 0x1f, R22 ;  /* 0x0000001fffd97819 */ /* 0x000fe20000011416 */
[----:B------:R-:W-:-:S02]  /*0fe0*/  VIADD R218, R18, 0x40 ;  /* 0x0000004012da7836 */ /* 0x000fc40000000000 */
[----:B------:R0:W-:Y:S04]  /*0ff0*/  STL [R1+0x30], R0 ;  /* 0x0000300001007387 */ /* 0x0001e80000100800 */
[----:B------:R1:W-:Y:S01]  /*1000*/  STL [R1+0x50], R3 ;  /* 0x0000500301007387 */ /* 0x0003e20000100800 */
[----:B0-----:R-:W-:-:S05]  /*1010*/  IMAD.IADD R0, R23, 0x1, R10 ;  /* 0x0000000117007824 */ /* 0x001fca00078e020a */
[----:B------:R1:W-:Y:S04]  /*1020*/  STL [R1+0x48], R0 ;  /* 0x0000480001007387 */ /* 0x0003e80000100800 */
[----:B------:R1:W-:Y:S02]  /*1030*/  STL [R1+0x4c], R2 ;  /* 0x00004c0201007387 */ /* 0x0003e40000100800 */
.L_x_687:
[----:B01----:R-:W0:Y:S02]  /*1040*/  LDC.64 R2, c[0x0][0xc88] ;  /* 0x00032200ff027b82 */ /* 0x003e240000000a00 */
[----:B0-----:R-:W-:-:S05]  /*1050*/  IMAD.WIDE R2, R223, 0x4, R2 ;  /* 0x00000004df027825 */ /* 0x001fca00078e0202 */
[----:B--2---:R-:W2:Y:S01]  /*1060*/  LDG.E R10, desc[UR36][R2.64] ;  /* 0x00000024020a7981 */ /* 0x004ea2000c1e1900 */
[----:B------:R-:W-:Y:S05]  /*1070*/  YIELD ;  /* 0x0000000000007946 */ /* 0x000fea0003800000 */
[----:B------:R-:W-:Y:S01]  /*1080*/  ULDC.64 UR4, c[0x0][0xa28] ;  /* 0x00028a0000047ab9 */ /* 0x000fe20000000a00 */
[----:B------:R-:W-:Y:S01]  /*1090*/  ULDC.64 UR8, c[0x0][0xa18] ;  /* 0x0002860000087ab9 */ /* 0x000fe20000000a00 */
[----:B------:R-:W-:Y:S01]  /*10a0*/  ISETP.NE.U32.AND P1, PT, RZ, UR4, PT ;  /* 0x00000004ff007c0c */ /* 0x000fe2000bf25070 */
[----:B------:R-:W-:Y:S01]  /*10b0*/  ULDC.64 UR6, c[0x0][0xa08] ;  /* 0x0002820000067ab9 */ /* 0x000fe20000000a00 */
[----:B------:R-:W-:-:S02]  /*10c0*/  MOV R28, RZ ;  /* 0x000000ff001c7202 */ /* 0x000fc40000000f00 */
[----:B------:R-:W-:Y:S02]  /*10d0*/  ISETP.NE.AND.EX P1, PT, RZ, UR5, PT, P1 ;  /* 0x00000005ff007c0c */ /* 0x000fe4000bf25310 */
[----:B------:R-:W-:-:S04]  /*10e0*/  ISETP.NE.U32.AND P0, PT, RZ, UR6, PT ;  /* 0x00000006ff007c0c */ /* 0x000fc8000bf05070 */
[----:B------:R-:W-:Y:S02]  /*10f0*/  ISETP.NE.AND.EX P0, PT, RZ, UR7, PT, P0 ;  /* 0x00000007ff007c0c */ /* 0x000fe4000bf05300 */
[----:B--2---:R-:W-:Y:S01]  /*1100*/  SHF.R.S32.HI R0, RZ, 0x1f, R10 ;  /* 0x0000001fff007819 */ /* 0x004fe2000001140a */
[----:B------:R-:W-:Y:S04]  /*1110*/  STL [R1+0x20], R10 ;  /* 0x0000200a01007387 */ /* 0x000fe80000100800 */
[C---:B------:R-:W-:Y:S01]  /*1120*/  @P1 LEA R4, P2, R10.reuse, UR4, 0x2 ;  /* 0x000000040a041c11 */ /* 0x040fe2000f8410ff */
[C---:B------:R-:W-:Y:S01]  /*1130*/  IMAD.SHL.U32 R29, R10.reuse, 0x4, RZ ;  /* 0x000000040a1d7824 */ /* 0x040fe200078e00ff */
[C-C-:B------:R-:W-:Y:S01]  /*1140*/  SHF.L.U64.HI R30, R10.reuse, 0x2, R0.reuse ;  /* 0x000000020a1e7819 */ /* 0x140fe20000010200 */
[----:B------:R0:W-:Y:S01]  /*1150*/  STL [R1+0x3c], R0 ;  /* 0x00003c0001007387 */ /* 0x0001e20000100800 */
[----:B------:R-:W-:-:S02]  /*1160*/  @P1 LEA.HI.X R5, R10, UR5, R0, 0x2, P2 ;  /* 0x000000050a051c11 */ /* 0x000fc400090f1400 */
[----:B------:R-:W-:Y:S01]  /*1170*/  ISETP.NE.U32.AND P2, PT, RZ, UR8, PT ;  /* 0x00000008ff007c0c */ /* 0x000fe2000bf45070 */
[----:B------:R-:W-:Y:S01]  /*1180*/  ULDC UR4, c[0x0][0x288] ;  /* 0x0000a20000047ab9 */ /* 0x000fe20000000800 */
[----:B------:R-:W-:Y:S02]  /*1190*/  IADD3 R8, P3, R29, UR6, RZ ;  /* 0x000000061d087c10 */ /* 0x000fe4000ff7e0ff */
[----:B------:R-:W-:Y:S01]  /*11a0*/  ISETP.NE.AND.EX P2, PT, RZ, UR9, PT, P2 ;  /* 0x00000009ff007c0c */ /* 0x000fe2000bf45320 */
[----:B0-----:R-:W-:Y:S01]  /*11b0*/  IMAD.MOV.U32 R0, RZ, RZ, RZ ;  /* 0x000000ffff007224 */ /* 0x001fe200078e00ff */
[----:B------:R-:W-:Y:S01]  /*11c0*/  IADD3.X R9, R30, UR7, RZ, P3, !PT ;  /* 0x000000071e097c10 */ /* 0x000fe20009ffe4ff */
[----:B------:R-:W-:Y:S01]  /*11d0*/  IMAD.U32 R93, RZ, RZ, UR4 ;  /* 0x00000004ff5d7e24 */ /* 0x000fe2000f8e00ff */
[----:B------:R-:W-:-:S03]  /*11e0*/  ULDC.64 UR4, c[0x0][0x418] ;  /* 0x0001060000047ab9 */ /* 0x000fc60000000a00 */
[----:B------:R0:W5:Y:S06]  /*11f0*/  @P1 LDG.E R0, desc[UR36][R4.64] ;  /* 0x0000002404001981 */ /* 0x00016c000c1e1900 */
[----:B------:R-:W-:Y:S01]  /*1200*/  @P2 IADD3 R6, P1, R29, UR8, RZ ;  /* 0x000000081d062c10 */ /* 0x000fe2000ff3e0ff */
[----:B------:R0:W5:Y:S03]  /*1210*/  @P0 LDG.E R28, desc[UR36][R8.64] ;  /* 0x00000024081c0981 */ /* 0x000166000c1e1900 */
[----:B------:R-:W-:-:S05]  /*1220*/  @P2 IADD3.X R7, R30, UR9, RZ, P1, !PT ;  /* 0x000000091e072c10 */ /* 0x000fca0008ffe4ff */
[----:B------:R0:W5:Y:S01]  /*1230*/  @P2 LDG.E R93, desc[UR36][R6.64] ;  /* 0x00000024065d2981 */ /* 0x000162000c1e1900 */
[----:B------:R-:W-:Y:S01]  /*1240*/  UISETP.NE.U32.AND UP0, UPT, UR4, URZ, UPT ;  /* 0x0000003f0400728c */ /* 0x000fe2000bf05070 */
[----:B------:R-:W-:Y:S02]  /*1250*/  IMAD.MOV.U32 R24, RZ, RZ, R10 ;  /* 0x000000ffff187224 */ /* 0x000fe400078e000a */
[----:B------:R-:W-:Y:S01]  /*1260*/  ULDC UR4, c[0x0][0x424] ;  /* 0x0001090000047ab9 */ /* 0x000fe20000000800 */
[----:B------:R-:W-:-:S03]  /*1270*/  UISETP.NE.AND.EX UP0, UPT, UR5, URZ, UPT, UP0 ;  /* 0x0000003f0500728c */ /* 0x000fc6000bf05300 */
[----:B------:R-:W-:Y:S01]  /*1280*/  ULDC UR5, c[0x0][0x2f0] ;  /* 0x0000bc0000057ab9 */ /* 0x000fe20000000800 */
[----:B------:R-:W-:-:S04]  /*1290*/  USEL UR4, UR4, 0x1, UP0 ;  /* 0x0000000104047887 */ /* 0x000fc80008000000 */
[----:B------:R-:W-:-:S03]  /*12a0*/  UIMAD UR4, UR4, UR5, URZ ;  /* 0x00000005040472a4 */ /* 0x000fc6000f8e023f */
[----:B------:R-:W-:Y:S02]  /*12b0*/  ULDC UR5, c[0x0][0x348] ;  /* 0x0000d20000057ab9 */ /* 0x000fe40000000800 */
[----:B------:R-:W-:Y:S02]  /*12c0*/  IMAD.U32 R2, RZ, RZ, UR5 ;  /* 0x00000005ff027e24 */ /* 0x000fe4000f8e00ff */
[----:B------:R-:W-:Y:S01]  /*12d0*/  IMAD.U32 R27, RZ, RZ, UR4 ;  /* 0x00000004ff1b7e24 */ /* 0x000fe2000f8e00ff */
[----:B0--34-:R-:W-:Y:S06]  /*12e0*/  @P2 BRA `(.L_x_492) ;  /* 0x0000000000242947 */ /* 0x019fec0003800000 */
[----:B------:R-:W-:Y:S02]  /*12f0*/  ULDC.64 UR4, c[0x0][0xa00] ;  /* 0x0002800000047ab9 */ /* 0x000fe40000000a00 */
[----:B------:R-:W-:-:S04]  /*1300*/  ISETP.NE.U32.AND P1, PT, RZ, UR4, PT ;  /* 0x00000004ff007c0c */ /* 0x000fc8000bf25070 */
[----:B------:R-:W-:-:S13]  /*1310*/  ISETP.NE.AND.EX P1, PT, RZ, UR5, PT, P1 ;  /* 0x00000005ff007c0c */ /* 0x000fda000bf25310 */
[----:B------:R-:W-:Y:S05]  /*1320*/  @!P1 BRA `(.L_x_492) ;  /* 0x0000000000149947 */ /* 0x000fea0003800000 */
[----:B------:R-:W0:Y:S02]  /*1330*/  LDC.64 R4, c[0x0][0xa00] ;  /* 0x00028000ff047b82 */ /* 0x000e240000000a00 */
[----:B0-----:R-:W-:-:S05]  /*1340*/  IMAD.WIDE R4, R24, 0x4, R4 ;  /* 0x0000000418047825 */ /* 0x001fca00078e0204 */
[----:B-----5:R-:W2:Y:S04]  /*1350*/  LDG.E R93, desc[UR36][R4.64] ;  /* 0x00000024045d7981 */ /* 0x020ea8000c1e1900 */
[----:B------:R-:W2:Y:S02]  /*1360*/  LDG.E R6, desc[UR36][R4.64+0x4] ;  /* 0x0000042404067981 */ /* 0x000ea4000c1e1900 */
[----:B--2---:R-:W-:-:S07]  /*1370*/  IADD3 R93, -R93, R6, RZ ;  /* 0x000000065d5d7210 */ /* 0x004fce0007ffe1ff */
.L_x_492:
[----:B------:R-:W-:Y:S01]  /*1380*/  ULDC.64 UR4, c[0x0][0xa20] ;  /* 0x0002880000047ab9 */ /* 0x000fe20000000a00 */
[----:B------:R0:W-:Y:S01]  /*1390*/  STL [R1+0x44], R221 ;  /* 0x000044dd01007387 */ /* 0x0001e20000100800 */
[----:B------:R-:W-:-:S03]  /*13a0*/  ISETP.NE.U32.AND P1, PT, RZ, UR4, PT ;  /* 0x00000004ff007c0c */ /* 0x000fc6000bf25070 */
[----:B------:R0:W-:Y:S01]  /*13b0*/  STL [R1+0x38], R222 ;  /* 0x000038de01007387 */ /* 0x0001e20000100800 */
[----:B------:R-:W-:-:S13]  /*13c0*/  ISETP.NE.AND.EX P1, PT, RZ, UR5, PT, P1 ;  /* 0x00000005ff007c0c */ /* 0x000fda000bf25310 */
[----:B0-----:R-:W-:Y:S05]  /*13d0*/  @!P1 BRA `(.L_x_493) ;  /* 0x0000000000109947 */ /* 0x001fea0003800000 */
[----:B------:R-:W-:-:S04]  /*13e0*/  IADD3 R4, P0, R29, UR4, RZ ;  /* 0x000000041d047c10 */ /* 0x000fc8000ff1e0ff */
[----:B------:R-:W-:-:S05]  /*13f0*/  IADD3.X R5, R30, UR5, RZ, P0, !PT ;  /* 0x000000051e057c10 */ /* 0x000fca00087fe4ff */
[----:B------:R0:W5:Y:S01]  /*1400*/  LDG.E R27, desc[UR36][R4.64] ;  /* 0x00000024041b7981 */ /* 0x000162000c1e1900 */
[----:B------:R-:W-:Y:S05]  /*1410*/  BRA `(.L_x_494) ;  /* 0x0000000000107947 */ /* 0x000fea0003800000 */
.L_x_493:
[----:B------:R-:W-:Y:S05]  /*1420*/  @!P0 BRA `(.L_x_494) ;  /* 0x00000000000c8947 */ /* 0x000fea0003800000 */
[----:B------:R-:W2:Y:S04]  /*1430*/  LDG.E R4, desc[UR36][R8.64] ;  /* 0x0000002408047981 */ /* 0x000ea8000c1e1900 */
[----:B------:R-:W2:Y:S02]  /*1440*/  LDG.E R27, desc[UR36][R8.64+0x4] ;  /* 0x00000424081b7981 */ /* 0x000ea4000c1e1900 */
[----:B--2---:R-:W-:-:S07]  /*1450*/  IMAD.IADD R27, R27, 0x1, -R4 ;  /* 0x000000011b1b7824 */ /* 0x004fce00078e0a04 */
.L_x_494:
[----:B------:R-:W-:Y:S02]  /*1460*/  ULDC.64 UR4, c[0x0][0xa10] ;  /* 0x0002840000047ab9 */ /* 0x000fe40000000a00 */
[----:B------:R-:W-:-:S04]  /*1470*/  ISETP.NE.U32.AND P0, PT, RZ, UR4, PT ;  /* 0x00000004ff007c0c */ /* 0x000fc8000bf05070 */
[----:B------:R-:W-:Y:S01]  /*1480*/  ISETP.NE.AND.EX P0, PT, RZ, UR5, PT, P0 ;  /* 0x00000005ff007c0c */ /* 0x000fe2000bf05300 */
[----:B-----5:R-:W-:Y:S01]  /*1490*/  IMAD.IADD R9, R27, 0x1, -R0 ;  /* 0x000000011b097824 */ /* 0x020fe200078e0a00 */
[----:B------:R-:W-:-:S11]  /*14a0*/  ULDC.64 UR4, c[0x0][0xa30] ;  /* 0x00028c0000047ab9 */ /* 0x000fd60000000a00 */
[----:B0-----:R-:W0:Y:S02]  /*14b0*/  @P0 LDC.64 R4, c[0x0][0xa10] ;  /* 0x00028400ff040b82 */ /* 0x001e240000000a00 */
[----:B0-----:R-:W-:-:S05]  /*14c0*/  @P0 IMAD.WIDE R4, R24, 0x4, R4 ;  /* 0x0000000418040825 */ /* 0x001fca00078e0204 */
[----:B------:R-:W2:Y:S04]  /*14d0*/  @P0 LDG.E R3, desc[UR36][R4.64] ;  /* 0x0000002404030981 */ /* 0x000ea8000c1e1900 */
[----:B------:R-:W2:Y:S01]  /*14e0*/  @P0 LDG.E R8, desc[UR36][R4.64+0x4] ;  /* 0x0000042404080981 */ /* 0x000ea2000c1e1900 */
[----:B------:R-:W-:Y:S01]  /*14f0*/  IMAD.MOV R25, RZ, RZ, -R9 ;  /* 0x000000ffff197224 */ /* 0x000fe200078e0a09 */
[----:B------:R-:W-:Y:S01]  /*1500*/  ISETP.NE.U32.AND P1, PT, RZ, UR4, PT ;  /* 0x00000004ff007c0c */ /* 0x000fe2000bf25070 */
[----:B------:R-:W-:-:S03]  /*1510*/  IMAD.MOV.U32 R83, RZ, RZ, R27 ;  /* 0x000000ffff537224 */ /* 0x000fc600078e001b */
[----:B------:R-:W-:Y:S02]  /*1520*/  VIMNMX R25, RZ, R25, !PT ;  /* 0x00000019ff197248 */ /* 0x000fe40007fe0100 */
[----:B------:R-:W-:-:S13]  /*1530*/  ISETP.NE.AND.EX P1, PT, RZ, UR5, PT, P1 ;  /* 0x00000005ff007c0c */ /* 0x000fda000bf25310 */
[----:B------:R-:W-:-:S04]  /*1540*/  @P1 IADD3 R6, P2, R29, UR4, RZ ;  /* 0x000000041d061c10 */ /* 0x000fc8000ff5e0ff */
[----:B------:R-:W-:-:S05]  /*1550*/  @P1 IADD3.X R7, R30, UR5, RZ, P2, !PT ;  /* 0x000000051e071c10 */ /* 0x000fca00097fe4ff */
[----:B------:R0:W5:Y:S01]  /*1560*/  @P1 LDG.E R83, desc[UR36][R6.64] ;  /* 0x0000002406531981 */ /* 0x000162000c1e1900 */
[----:B--2---:R-:W-:-:S05]  /*1570*/  @P0 IMAD.IADD R2, R8, 0x1, -R3 ;  /* 0x0000000108020824 */ /* 0x004fca00078e0a03 */
[----:B------:R-:W-:-:S05]  /*1580*/  IADD3 R168, R9, R2, RZ ;  /* 0x0000000209a87210 */ /* 0x000fca0007ffe0ff */
[----:B------:R-:W-:-:S05]  /*1590*/  VIADD R0, R168, 0x7f ;  /* 0x0000007fa8007836 */ /* 0x000fca0000000000 */
[----:B------:R-:W-:-:S04]  /*15a0*/  SHF.R.S32.HI R3, RZ, 0x1f, R0 ;  /* 0x0000001fff037819 */ /* 0x000fc80000011400 */
[----:B------:R-:W-:-:S04]  /*15b0*/  LEA.HI R3, R3, R0, RZ, 0x7 ;  /* 0x0000000003037211 */ /* 0x000fc800078f38ff */
[----:B------:R-:W-:Y:S02]  /*15c0*/  LOP3.LUT R5, R3, 0xffffff80, RZ, 0xc0, !PT ;  /* 0xffffff8003057812 */ /* 0x000fe400078ec0ff */
[----:B------:R-:W-:Y:S02]  /*15d0*/  SHF.R.S32.HI R169, RZ, 0x7, R3 ;  /* 0x00000007ffa97819 */ /* 0x000fe40000011403 */
[----:B------:R-:W-:-:S04]  /*15e0*/  VIADDMNMX R0, R5, -R9, R2, PT ;  /* 0x8000000905007246 */ /* 0x000fc80003800102 */
[----:B------:R-:W-:Y:S02]  /*15f0*/  ISETP.GT.AND P0, PT, R0, R25, PT ;  /* 0x000000190000720c */ /* 0x000fe40003f04270 */
[----:B------:R-:W-:-:S05]  /*1600*/  SHF.R.U32.HI R25, RZ, 0x7, R25 ;  /* 0x00000007ff197819 */ /* 0x000fca0000011619 */
[----:B------:R-:W-:-:S06]  /*1610*/  IMAD.MOV.U32 R26, RZ, RZ, R25 ;  /* 0x000000ffff1a7224 */ /* 0x000fcc00078e0019 */
[----:B------:R-:W-:-:S05]  /*1620*/  @P0 VIADD R0, R0, 0x7f ;  /* 0x0000007f00000836 */ /* 0x000fca0000000000 */
[----:B------:R-:W-:-:S04]  /*1630*/  @P0 SHF.R.S32.HI R5, RZ, 0x1f, R0 ;  /* 0x0000001fff050819 */ /* 0x000fc80000011400 */
[----:B------:R-:W-:-:S04]  /*1640*/  @P0 LEA.HI R5, R5, R0, RZ, 0x7 ;  /* 0x0000000005050211 */ /* 0x000fc800078f38ff */
[----:B------:R-:W-:Y:S02]  /*1650*/  @P0 SHF.R.S32.HI R26, RZ, 0x7, R5 ;  /* 0x00000007ff1a0819 */ /* 0x000fe40000011405 */
[----:B------:R-:W-:Y:S02]  /*1660*/  PLOP3.LUT P0, PT, PT, PT, PT, 0x80, 0x0 ;  /* 0x000000000000781c */ /* 0x000fe40003f0f070 */
[----:B------:R-:W-:-:S13]  /*1670*/  ISETP.GT.AND P1, PT, R26, R25, PT ;  /* 0x000000191a00720c */ /* 0x000fda0003f24270 */
[----:B0-----:R-:W-:Y:S05]  /*1680*/  @!P1 BRA `(.L_x_495) ;  /* 0x000000a800649947 */ /* 0x001fea0003800000 */
[----:B------:R-:W-:Y:S01]  /*1690*/  IADD3 R0, R23, 0x28400, RZ ;  /* 0x0002840017007810 */ /* 0x000fe20007ffe0ff */
[----:B------:R-:W-:Y:S03]  /*16a0*/  BSSY B6, `(.L_x_496) ;  /* 0x0000013000067945 */ /* 0x000fe60003800000 */
[----:B------:R-:W-:-:S13]  /*16b0*/  LOP3.LUT P0, RZ, R0, 0x3ff, RZ, 0xc0, !PT ;  /* 0x000003ff00ff7812 */ /* 0x000fda000780c0ff */
[----:B------:R-:W-:Y:S05]  /*16c0*/  @!P0 BRA `(.L_x_497) ;  /* 0x0000000000408947 */ /* 0x000fea0003800000 */
[----:B------:R-:W-:Y:S01]  /*16d0*/  MOV R0, 0x0 ;  /* 0x0000000000007802 */ /* 0x000fe20000000f00 */
[----:B------:R-:W-:Y:S01]  /*16e0*/  ULDC.64 UR4, c[0x4][0x1b0] ;  /* 0x01006c0000047ab9 */ /* 0x000fe20000000a00 */
[----:B------:R-:W-:Y:S01]  /*16f0*/  ULDC.64 UR6, c[0x4][0x118] ;  /* 0x0100460000067ab9 */ /* 0x000fe20000000a00 */
[----:B------:R-:W-:Y:S01]  /*1700*/  IMAD.U32 R4, RZ, RZ, UR4 ;  /* 0x00000004ff047e24 */ /* 0x000fe2000f8e00ff */
[----:B------:R0:W1:Y:S01]  /*1710*/  LDC.64 R14, c[0x4][R0] ;  /* 0x01000000000e7b82 */ /* 0x0000620000000a00 */
[----:B------:R-:W-:Y:S01]  /*1720*/  IMAD.U32 R5, RZ, RZ, UR5 ;  /* 0x00000005ff057e24 */ /* 0x000fe2000f8e00ff */
[----:B------:R-:W-:Y:S01]  /*1730*/  ULDC.64 UR4, c[0x4][0x1b8] ;  /* 0x01006e0000047ab9 */ /* 0x000fe20000000a00 */
[----:B------:R-:W-:Y:S01]  /*1740*/  MOV R10, UR6 ;  /* 0x00000006000a7c02 */ /* 0x000fe20008000f00 */
[----:B------:R-:W-:Y:S02]  /*1750*/  IMAD.U32 R6, RZ, RZ, UR4 ;  /* 0x00000004ff067e24 */ /* 0x000fe4000f8e00ff */
[----:B------:R-:W-:-:S02]  /*1760*/  IMAD.U32 R7, RZ, RZ, UR5 ;  /* 0x00000005ff077e24 */ /* 0x000fc4000f8e00ff */
[----:B------:R-:W-:Y:S02]  /*1770*/  IMAD.U32 R11, RZ, RZ, UR7 ;  /* 0x00000007ff0b7e24 */ /* 0x000fe4000f8e00ff */
[----:B------:R-:W-:Y:S02]  /*1780*/  IMAD.MOV.U32 R8, RZ, RZ, 0x70 ;  /* 0x00000070ff087424 */ /* 0x000fe400078e00ff */
[----:B------:R-:W-:Y:S02]  /*1790*/  IMAD.MOV.U32 R12, RZ, RZ, 0x1 ;  /* 0x00000001ff0c7424 */ /* 0x000fe400078e00ff */
[----:B0-----:R-:W-:-:S07]  /*17a0*/  IMAD.MOV.U32 R13, RZ, RZ, RZ ;  /* 0x000000ffff0d7224 */ /* 0x001fce00078e00ff */
[----:B------:R-:W-:-:S07]  /*17b0*/  LEPC R20, `(.L_x_497) ;  /* 0x000000001014794e */ /* 0x000fce0000000000 */
[----:B-1---5:R-:W-:Y:S05]  /*17c0*/  CALL.ABS.NOINC R14 ;  /* 0x000000000e007343 */ /* 0x022fea0003c00000 */
.L_x_497:
[----:B------:R-:W-:Y:S05]  /*17d0*/  BSYNC B6 ;  /* 0x0000000000067941 */ /* 0x000fea0003800000 */
.L_x_496:
        /* <DEDUP_REMOVED lines=20> */
.L_x_499:
[----:B------:R-:W-:Y:S05]  /*1920*/  BSYNC B6 ;  /* 0x0000000000067941 */ /* 0x000fea0003800000 */
.L_x_498:
[----:B------:R-:W2:Y:S01]  /*1930*/  LDL R34, [R1+0x2c] ;  /* 0x00002c0001227983 */ /* 0x000ea20000100800 */
[----:B------:R-:W-:Y:S01]  /*1940*/  ULDC.64 UR4, c[0x0][0x9f8] ;  /* 0x00027e0000047ab9 */ /* 0x000fe20000000a00 */
[----:B------:R-:W0:Y:S01]  /*1950*/  LDC R35, c[0x0][0x3f4] ;  /* 0x0000fd00ff237b82 */ /* 0x000e220000000800 */
[----:B------:R-:W-:Y:S01]  /*1960*/  ISETP.NE.U32.AND P0, PT, RZ, UR4, PT ;  /* 0x00000004ff007c0c */ /* 0x000fe2000bf05070 */
[----:B------:R-:W3:Y:S03]  /*1970*/  LDL R21, [R1+0x28] ;  /* 0x0000280001157983 */ /* 0x000ee60000100800 */
[----:B------:R-:W-:Y:S01]  /*1980*/  ISETP.NE.AND.EX P0, PT, RZ, UR5, PT, P0 ;  /* 0x00000005ff007c0c */ /* 0x000fe2000bf05300 */
[----:B------:R-:W4:Y:S02]  /*1990*/  LDL R20, [R1+0x24] ;  /* 0x0000240001147983 */ /* 0x000f240000100800 */
[----:B------:R-:W1:Y:S10]  /*19a0*/  LDC.64 R32, c[0x0][0x408] ;  /* 0x00010200ff207b82 */ /* 0x000e740000000a00 */
[----:B------:R-:W-:-:S04]  /*19b0*/  @P0 IADD3 R4, P1, R29, UR4, RZ ;  /* 0x000000041d040c10 */ /* 0x000fc8000ff3e0ff */
[----:B------:R-:W-:Y:S02]  /*19c0*/  @P0 IADD3.X R5, R30, UR5, RZ, P1, !PT ;  /* 0x000000051e050c10 */ /* 0x000fe40008ffe4ff */
[----:B------:R-:W1:Y:S03]  /*19d0*/  LDC.64 R30, c[0x0][0x3f8] ;  /* 0x0000fe00ff1e7b82 */ /* 0x000e660000000a00 */
[----:B------:R1:W4:Y:S01]  /*19e0*/  @P0 LDG.E R24, desc[UR36][R4.64] ;  /* 0x0000002404180981 */ /* 0x000322000c1e1900 */
[----:B------:R-:W-:Y:S01]  /*19f0*/  SHF.R.S32.HI R3, RZ, 0x1f, R219 ;  /* 0x0000001fff037819 */ /* 0x000fe200000114db */
[----:B------:R-:W-:Y:S01]  /*1a00*/  VIADD R36, R219, 0x20 ;  /* 0x00000020db247836 */ /* 0x000fe20000000000 */
[----:B0-----:R-:W-:Y:S02]  /*1a10*/  ISETP.GE.AND P0, PT, R16, R35, PT ;  /* 0x000000231000720c */ /* 0x001fe40003f06270 */
[----:B------:R-:W-:Y:S01]  /*1a20*/  SHF.R.S32.HI R19, RZ, 0x1f, R18 ;  /* 0x0000001fff137819 */ /* 0x000fe20000011412 */
[-C--:B-1----:R-:W-:Y:S01]  /*1a30*/  IMAD R10, R3, R32.reuse, RZ ;  /* 0x00000020030a7224 */ /* 0x082fe200078e02ff */
[C---:B------:R-:W-:Y:S01]  /*1a40*/  IADD3 R37, R219.reuse, 0x40, RZ ;  /* 0x00000040db257810 */ /* 0x040fe20007ffe0ff */
[----:B------:R-:W-:Y:S01]  /*1a50*/  IMAD.SHL.U32 R36, R36, 0x80, RZ ;  /* 0x0000008024247824 */ /* 0x000fe200078e00ff */
[----:B------:R-:W-:Y:S01]  /*1a60*/  SHF.R.U32.HI R95, RZ, 0x3, R229 ;  /* 0x00000003ff5f7819 */ /* 0x000fe200000116e5 */
[----:B------:R-:W-:Y:S01]  /*1a70*/  IMAD R91, R219, R33, R10 ;  /* 0x00000021db5b7224 */ /* 0x000fe200078e020a */
[----:B------:R-:W-:Y:S01]  /*1a80*/  IADD3 R0, R28, R27, RZ ;  /* 0x0000001b1c007210 */ /* 0x000fe20007ffe0ff */
[----:B------:R-:W-:Y:S01]  /*1a90*/  IMAD.SHL.U32 R37, R37, 0x80, RZ ;  /* 0x0000008025257824 */ /* 0x000fe200078e00ff */
[----:B------:R-:W-:Y:S01]  /*1aa0*/  LOP3.LUT R36, R36, 0x380, RZ, 0xc0, !PT ;  /* 0x0000038024247812 */ /* 0x000fe200078ec0ff */
[----:B------:R-:W-:Y:S01]  /*1ab0*/  IMAD.WIDE.U32 R10, R219, R32, R16 ;  /* 0x00000020db0a7225 */ /* 0x000fe200078e0010 */
[----:B------:R-:W-:-:S02]  /*1ac0*/  SHF.L.U64.HI R27, R32, 0x5, R33 ;  /* 0x00000005201b7819 */ /* 0x000fc40000010221 */
[----:B------:R-:W-:Y:S01]  /*1ad0*/  SHF.R.U32.HI R97, RZ, 0x3, R36 ;  /* 0x00000003ff617819 */ /* 0x000fe20000011624 */
[----:B------:R-:W-:Y:S01]  /*1ae0*/  IMAD.MOV.U32 R90, RZ, RZ, R10 ;  /* 0x000000ffff5a7224 */ /* 0x000fe200078e000a */
[----:B------:R-:W-:Y:S01]  /*1af0*/  LOP3.LUT R37, R37, 0x380, RZ, 0xc0, !PT ;  /* 0x0000038025257812 */ /* 0x000fe200078ec0ff */
[-C--:B------:R-:W-:Y:S01]  /*1b00*/  IMAD R6, R3, R30.reuse, RZ ;  /* 0x0000001e03067224 */ /* 0x080fe200078e02ff */
[----:B------:R-:W-:Y:S01]  /*1b10*/  SEL R3, R35, RZ, P0 ;  /* 0x000000ff23037207 */ /* 0x000fe20000000000 */
[----:B------:R-:W-:Y:S01]  /*1b20*/  IMAD.WIDE.U32 R4, R219, R30, R18 ;  /* 0x0000001edb047225 */ /* 0x000fe200078e0012 */
[----:B------:R-:W-:Y:S02]  /*1b30*/  SHF.R.U32.HI R96, RZ, 0x3, R37 ;  /* 0x00000003ff607819 */ /* 0x000fe40000011625 */
[----:B------:R-:W-:Y:S01]  /*1b40*/  SHF.L.U64.HI R28, R32, 0x6, R33 ;  /* 0x00000006201c7819 */ /* 0x000fe20000010221 */
[----:B------:R-:W-:Y:S01]  /*1b50*/  IMAD.IADD R3, R16, 0x1, R3 ;  /* 0x0000000110037824 */ /* 0x000fe200078e0203 */
[----:B------:R-:W-:Y:S01]  /*1b60*/  SHF.L.U64.HI R29, R32, 0x7, R33 ;  /* 0x00000007201d7819 */ /* 0x000fe20000010221 */
[----:B------:R-:W-:Y:S01]  /*1b70*/  IMAD.MOV.U32 R84, RZ, RZ, R4 ;  /* 0x000000ffff547224 */ /* 0x000fe200078e0004 */
[----:B------:R-:W-:Y:S01]  /*1b80*/  SHF.L.U32 R35, R35, 0x1, RZ ;  /* 0x0000000123237819 */ /* 0x000fe200000006ff */
[C---:B------:R-:W-:Y:S01]  /*1b90*/  IMAD R87, R219.reuse, R31, R6 ;  /* 0x0000001fdb577224 */ /* 0x040fe200078e0206 */
[----:B------:R-:W-:Y:S01]  /*1ba0*/  SHF.R.S32.HI R4, RZ, 0x1f, R3 ;  /* 0x0000001fff047819 */ /* 0x000fe20000011403 */
[----:B------:R-:W-:-:S03]  /*1bb0*/  IMAD.WIDE.U32 R6, R219, R32, R18 ;  /* 0x00000020db067225 */ /* 0x000fc600078e0012 */
[CC--:B------:R-:W-:Y:S01]  /*1bc0*/  LEA.HI R12, R4.reuse, R3.reuse, RZ, 0x4 ;  /* 0x00000003040c7211 */ /* 0x0c0fe200078f20ff */
[----:B------:R-:W-:Y:S01]  /*1bd0*/  IMAD.MOV.U32 R88, RZ, RZ, R6 ;  /* 0x000000ffff587224 */ /* 0x000fe200078e0006 */
[----:B------:R-:W-:Y:S01]  /*1be0*/  LEA.HI R3, R4, R3, RZ, 0x7 ;  /* 0x0000000304037211 */ /* 0x000fe200078f38ff */
[----:B------:R-:W-:Y:S01]  /*1bf0*/  IMAD.IADD R89, R7, 0x1, R91 ;  /* 0x0000000107597824 */ /* 0x000fe200078e025b */
[----:B------:R-:W-:Y:S01]  /*1c00*/  LOP3.LUT R6, R36, 0x70, R12, 0xf8, !PT ;  /* 0x0000007024067812 */ /* 0x000fe200078ef80c */
[-C--:B------:R-:W-:Y:S01]  /*1c10*/  IMAD.WIDE.U32 R8, R219, R30.reuse, R16 ;  /* 0x0000001edb087225 */ /* 0x080fe200078e0010 */
[----:B------:R-:W-:Y:S02]  /*1c20*/  SHF.R.U32.HI R36, RZ, 0x3, R227 ;  /* 0x00000003ff247819 */ /* 0x000fe400000116e3 */
[----:B------:R-:W-:Y:S01]  /*1c30*/  IADD3 R91, R91, R11, RZ ;  /* 0x0000000b5b5b7210 */ /* 0x000fe20007ffe0ff */
[----:B------:R-:W-:Y:S01]  /*1c40*/  IMAD.SHL.U32 R4, R3, 0x80, RZ ;  /* 0x0000008003047824 */ /* 0x000fe200078e00ff */
[----:B------:R-:W-:Y:S01]  /*1c50*/  LOP3.LUT R3, R227, 0x70, R12, 0xf8, !PT ;  /* 0x00000070e3037812 */ /* 0x000fe200078ef80c */
[----:B------:R-:W-:Y:S01]  /*1c60*/  IMAD.IADD R85, R5, 0x1, R87 ;  /* 0x0000000105557824 */ /* 0x000fe200078e0257 */
[----:B-----5:R-:W-:Y:S01]  /*1c70*/  SHF.R.S32.HI R11, RZ, 0x1f, R83 ;  /* 0x0000001fff0b7819 */ /* 0x020fe20000011453 */
[----:B------:R-:W-:Y:S01]  /*1c80*/  IMAD.MOV.U32 R86, RZ, RZ, R8 ;  /* 0x000000ffff567224 */ /* 0x000fe200078e0008 */
[----:B------:R-:W-:Y:S01]  /*1c90*/  LOP3.LUT R7, R4, 0xffffc000, RZ, 0xc0, !PT ;  /* 0xffffc00004077812 */ /* 0x000fe200078ec0ff */
[----:B------:R-:W-:Y:S01]  /*1ca0*/  IMAD.IADD R87, R87, 0x1, R9 ;  /* 0x0000000157577824 */ /* 0x000fe200078e0209 */
[----:B------:R-:W-:Y:S01]  /*1cb0*/  LOP3.LUT R4, R6, R97, RZ, 0x3c, !PT ;  /* 0x0000006106047212 */ /* 0x000fe200078e3cff */
[----:B------:R-:W-:Y:S01]  /*1cc0*/  IMAD R10, R11, R30, RZ ;  /* 0x0000001e0b0a7224 */ /* 0x000fe200078e02ff */
[----:B------:R-:W-:Y:S01]  /*1cd0*/  LOP3.LUT R3, R3, R36, RZ, 0x3c, !PT ;  /* 0x0000002403037212 */ /* 0x000fe200078e3cff */
[----:B------:R-:W-:Y:S01]  /*1ce0*/  IMAD R14, R11, R32, RZ ;  /* 0x000000200b0e7224 */ /* 0x000fe200078e02ff */
[----:B------:R-:W-:Y:S01]  /*1cf0*/  LOP3.LUT R5, R37, 0x70, R12, 0xf8, !PT ;  /* 0x0000007025057812 */ /* 0x000fe200078ef80c */
[----:B------:R-:W-:Y:S01]  /*1d00*/  IMAD R37, R83, R31, R10 ;  /* 0x0000001f53257224 */ /* 0x000fe200078e020a */
[----:B------:R-:W-:Y:S01]  /*1d10*/  LOP3.LUT R8, R229, 0x70, R12, 0xf8, !PT ;  /* 0x00000070e5087812 */ /* 0x000fe200078ef80c */
[----:B------:R-:W-:Y:S01]  /*1d20*/  IMAD.WIDE.U32 R84, R83, R30, R84 ;  /* 0x0000001e53547225 */ /* 0x000fe200078e0054 */
[----:B------:R-:W-:-:S02]  /*1d30*/  LOP3.LUT R6, R5, R96, RZ, 0x3c, !PT ;  /* 0x0000006005067212 */ /* 0x000fc400078e3cff */
[----:B------:R-:W-:Y:S01]  /*1d40*/  LOP3.LUT R8, R8, R95, RZ, 0x3c, !PT ;  /* 0x0000005f08087212 */ /* 0x000fe200078e3cff */
[C---:B------:R-:W-:Y:S01]  /*1d50*/  IMAD R11, R83.reuse, R33, R14 ;  /* 0x00000021530b7224 */ /* 0x040fe200078e020e */
[----:B------:R-:W-:Y:S01]  /*1d60*/  LOP3.LUT R39, R12, 0xfffffff0, RZ, 0xc0, !PT ;  /* 0xfffffff00c277812 */ /* 0x000fe200078ec0ff */
[----:B------:R-:W-:Y:S01]  /*1d70*/  IMAD.WIDE.U32 R90, R83, R32, R90 ;  /* 0x00000020535a7225 */ /* 0x000fe200078e005a */
[----:B------:R-:W-:Y:S02]  /*1d80*/  IADD3 R3, R3, R7, R228 ;  /* 0x0000000703037210 */ /* 0x000fe40007ffe0e4 */
[C---:B------:R-:W-:Y:S01]  /*1d90*/  SHF.L.U64.HI R9, R30.reuse, 0x7, R31 ;  /* 0x000000071e097819 */ /* 0x040fe2000001021f */
[C---:B------:R-:W-:Y:S01]  /*1da0*/  IMAD.WIDE.U32 R86, R83.reuse, R30, R86 ;  /* 0x0000001e53567225 */ /* 0x040fe200078e0056 */
[----:B------:R-:W-:Y:S02]  /*1db0*/  SHF.L.U32 R10, R30, 0x5, RZ ;  /* 0x000000051e0a7819 */ /* 0x000fe400000006ff */
[----:B------:R-:W-:Y:S01]  /*1dc0*/  SHF.R.S32.HI R33, RZ, 0x1f, R222 ;  /* 0x0000001fff217819 */ /* 0x000fe200000114de */
[----:B------:R-:W-:Y:S01]  /*1dd0*/  IMAD.WIDE.U32 R88, R83, R32, R88 ;  /* 0x0000002053587225 */ /* 0x000fe200078e0058 */
[----:B------:R-:W-:-:S02]  /*1de0*/  IADD3 R40, R11, R91, RZ ;  /* 0x0000005b0b287210 */ /* 0x000fc40007ffe0ff */
[----:B------:R-:W-:Y:S01]  /*1df0*/  SHF.R.S32.HI R41, RZ, 0x4, R12 ;  /* 0x00000004ff297819 */ /* 0x000fe2000001140c */
[----:B------:R-:W-:Y:S01]  /*1e00*/  IMAD.IADD R38, R89, 0x1, R11 ;  /* 0x0000000159267824 */ /* 0x000fe200078e020b */
[----:B------:R-:W-:Y:S02]  /*1e10*/  SHF.R.S32.HI R43, RZ, 0x1f, R39 ;  /* 0x0000001fff2b7819 */ /* 0x000fe40000011427 */
[-C--:B--2---:R-:W-:Y:S02]  /*1e20*/  IADD3 R4, R4, R7.reuse, R34 ;  /* 0x0000000704047210 */ /* 0x084fe40007ffe022 */
[----:B------:R-:W0:Y:S01]  /*1e30*/  S2R R34, SR_TID.X ;  /* 0x0000000000227919 */ /* 0x000e220000002100 */
[-C--:B---3--:R-:W-:Y:S01]  /*1e40*/  IADD3 R5, R6, R7.reuse, R21 ;  /* 0x0000000706057210 */ /* 0x088fe20007ffe015 */
[----:B------:R-:W-:Y:S01]  /*1e50*/  IMAD.SHL.U32 R21, R30, 0x80, RZ ;  /* 0x000000801e157824 */ /* 0x000fe200078e00ff */
[----:B----4-:R-:W-:Y:S01]  /*1e60*/  IADD3 R6, R8, R7, R20 ;  /* 0x0000000708067210 */ /* 0x010fe20007ffe014 */
[C---:B------:R-:W-:Y:S01]  /*1e70*/  IMAD.SHL.U32 R20, R30.reuse, 0x40, RZ ;  /* 0x000000401e147824 */ /* 0x040fe200078e00ff */
[----:B------:R-:W-:-:S02]  /*1e80*/  SHF.L.U64.HI R7, R30, 0x5, R31 ;  /* 0x000000051e077819 */ /* 0x000fc4000001021f */
[----:B------:R-:W-:Y:S01]  /*1e90*/  SHF.L.U64.HI R8, R30, 0x6, R31 ;  /* 0x000000061e087819 */ /* 0x000fe2000001021f */
[C---:B------:R-:W-:Y:S02]  /*1ea0*/  IMAD.SHL.U32 R30, R32.reuse, 0x20, RZ ;  /* 0x00000020201e7824 */ /* 0x040fe400078e00ff */
[C---:B------:R-:W-:Y:S02]  /*1eb0*/  IMAD.SHL.U32 R31, R32.reuse, 0x40, RZ ;  /* 0x00000040201f7824 */ /* 0x040fe400078e00ff */
[----:B------:R-:W-:Y:S01]  /*1ec0*/  IMAD.SHL.U32 R32, R32, 0x80, RZ ;  /* 0x0000008020207824 */ /* 0x000fe200078e00ff */
[----:B------:R-:W-:Y:S02]  /*1ed0*/  SHF.R.S32.HI R42, RZ, 0x1f, R24 ;  /* 0x0000001fff2a7819 */ /* 0x000fe40000011418 */
[----:B0-----:R-:W-:Y:S02]  /*1ee0*/  SHF.R.U32.HI R36, RZ, 0x7, R34 ;  /* 0x00000007ff247819 */ /* 0x001fe40000011622 */
[----:B------:R-:W-:-:S02]  /*1ef0*/  IADD3 R34, R34, -0x80, RZ ;  /* 0xffffff8022227810 */ /* 0x000fc40007ffe0ff */
[C---:B------:R-:W-:Y:S01]  /*1f00*/  ISETP.NE.AND P6, PT, R36.reuse, 0x1, PT ;  /* 0x000000012400780c */ /* 0x040fe20003fc5270 */
[----:B------:R-:W-:Y:S01]  /*1f10*/  VIADD R94, R36, 0x8 ;  /* 0x00000008245e7836 */ /* 0x000fe20000000000 */
[----:B------:R-:W-:Y:S01]  /*1f20*/  SHF.R.S32.HI R13, RZ, 0x1f, R34 ;  /* 0x0000001fff0d7819 */ /* 0x000fe20000011422 */
[----:B------:R-:W-:Y:S02]  /*1f30*/  IMAD.IADD R36, R85, 0x1, R37 ;  /* 0x0000000155247824 */ /* 0x000fe400078e0225 */
[----:B------:R-:W-:Y:S01]  /*1f40*/  IMAD.IADD R37, R37, 0x1, R87 ;  /* 0x0000000125257824 */ /* 0x000fe200078e0257 */
[----:B------:R-:W-:-:S04]  /*1f50*/  LEA.HI R13, R13, R34, RZ, 0x3 ;  /* 0x000000220d0d7211 */ /* 0x000fc800078f18ff */
[----:B------:R-:W-:-:S03]  /*1f60*/  LOP3.LUT R13, R13, 0xfffffff8, RZ, 0xc0, !PT ;  /* 0xfffffff80d0d7812 */ /* 0x000fc600078ec0ff */
[----:B------:R-:W-:Y:S05]  /*1f70*/  @!P6 WARPSYNC.ALL ;  /* 0x000000000000e948 */ /* 0x000fea0003800000 */
[----:B------:R-:W-:Y:S01]  /*1f80*/  ULDC UR4, c[0x0][0x2f4] ;  /* 0x0000bd0000047ab9 */ /* 0x000fe20000000800 */
[----:B------:R-:W-:Y:S01]  /*1f90*/  IMAD.IADD R13, R34, 0x1, -R13 ;  /* 0x00000001220d7824 */ /* 0x000fe200078e0a0d */
[----:B------:R-:W-:Y:S01]  /*1fa0*/  @!P6 BAR.SYNC.DEFER_BLOCKING 0x9, 0x100 ;  /* 0x024400000000eb1d */ /* 0x000fe20000010000 */
[----:B------:R-:W-:Y:S02]  /*1fb0*/  ISETP.GE.AND P2, PT, R22, UR4, PT ;  /* 0x0000000416007c0c */ /* 0x000fe4000bf46270 */
[----:B------:R-:W-:Y:S01]  /*1fc0*/  IMAD R34, R13, 0x20, R219 ;  /* 0x000000200d227824 */ /* 0x000fe200078e02db */
[----:B------:R-:W-:-:S02]  /*1fd0*/  ISETP.GE.AND P1, PT, R16, UR4, PT ;  /* 0x0000000410007c0c */ /* 0x000fc4000bf26270 */
[----:B------:R-:W-:-:S11]  /*1fe0*/  P2R R81, PR, RZ, 0x4 ;  /* 0x00000004ff517803 */ /* 0x000fd60000000000 */
.L_x_595:
[----:B0-----:R-:W0:Y:S01]  /*1ff0*/  LDC R99, c[0x0][0x430] ;  /* 0x00010c00ff637b82 */ /* 0x001e220000000800 */
[----:B------:R-:W-:Y:S02]  /*2000*/  VIADD R26, R26, 0xffffffff ;  /* 0xffffffff1a1a7836 */ /* 0x000fe40000000000 */
[----:B------:R-:W-:Y:S02]  /*2010*/  IMAD.MOV.U32 R98, RZ, RZ, RZ ;  /* 0x000000ffff627224 */ /* 0x000fe400078e00ff */
[----:B------:R-:W-:-:S03]  /*2020*/  IMAD R11, R26, 0x80, R34 ;  /* 0x000000801a0b7824 */ /* 0x000fc600078e0222 */
[----:B-1----:R-:W1:Y:S01]  /*2030*/  LDC R104, c[0x0][0x3f4] ;  /* 0x0000fd00ff687b82 */ /* 0x002e620000000800 */
[----:B------:R-:W-:Y:S01]  /*2040*/  IMAD.IADD R45, R0, 0x1, R11 ;  /* 0x00000001002d7824 */ /* 0x000fe200078e020b */
[----:B------:R-:W-:-:S04]  /*2050*/  ISETP.GE.AND P2, PT, R11, R2, PT ;  /* 0x000000020b00720c */ /* 0x000fc80003f46270 */
[----:B------:R-:W-:Y:S02]  /*2060*/  ISETP.GT.OR P2, PT, R34, 0x7f, P2 ;  /* 0x0000007f2200780c */ /* 0x000fe40001744670 */
[----:B------:R-:W-:Y:S02]  /*2070*/  MOV R11, R45 ;  /* 0x0000002d000b7202 */ /* 0x000fe40000000f00 */
[----:B0-----:R-:W-:-:S09]  /*2080*/  ISETP.NE.AND P3, PT, R99, 0x1, PT ;  /* 0x000000016300780c */ /* 0x001fd20003f65270 */
[----:B------:R-:W0:Y:S08]  /*2090*/  @!P2 LDC.64 R14, c[0x0][0x428] ;  /* 0x00010a00ff0eab82 */ /* 0x000e300000000a00 */
[----:B--2---:R-:W2:Y:S08]  /*20a0*/  @!P2 LDC.64 R46, c[0x0][0x418] ;  /* 0x00010600ff2eab82 */ /* 0x004eb00000000a00 */
[----:B------:R-:W3:Y:S08]  /*20b0*/  @P3 LDC R12, c[0x0][0x434] ;  /* 0x00010d00ff0c3b82 */ /* 0x000ef00000000800 */
[----:B------:R-:W4:Y:S01]  /*20c0*/  @P3 LDC R13, c[0x0][0x438] ;  /* 0x00010e00ff0d3b82 */ /* 0x000f220000000800 */
[----:B---3--:R-:W-:-:S05]  /*20d0*/  @P3 IMAD.HI.U32 R12, R45, R12, RZ ;  /* 0x0000000c2d0c3227 */ /* 0x008fca00078e00ff */
[----:B----4-:R-:W-:Y:S01]  /*20e0*/  @P3 SHF.R.U32.HI R11, RZ, R13, R12 ;  /* 0x0000000dff0b3219 */ /* 0x010fe2000001160c */
[----:B0-----:R-:W-:-:S03]  /*20f0*/  @!P2 IMAD R12, R42, R14, RZ ;  /* 0x0000000e2a0ca224 */ /* 0x001fc600078e02ff */
[--C-:B------:R-:W-:Y:S01]  /*2100*/  @!P2 SHF.R.S32.HI R13, RZ, 0x1f, R11.reuse ;  /* 0x0000001fff0da819 */ /* 0x100fe2000001140b */
[----:B------:R-:W-:Y:S02]  /*2110*/  @!P2 IMAD R15, R24, R15, R12 ;  /* 0x0000000f180fa224 */ /* 0x000fe400078e020c */
[----:B------:R-:W-:-:S04]  /*2120*/  @!P2 IMAD.MOV.U32 R12, RZ, RZ, R11 ;  /* 0x000000ffff0ca224 */ /* 0x000fc800078e000b */
[----:B------:R-:W-:-:S04]  /*2130*/  @!P2 IMAD.WIDE.U32 R12, R24, R14, R12 ;  /* 0x0000000e180ca225 */ /* 0x000fc800078e000c */
[----:B------:R-:W-:Y:S01]  /*2140*/  @!P2 IMAD.IADD R13, R13, 0x1, R15 ;  /* 0x000000010d0da824 */ /* 0x000fe200078e020f */
[----:B--2---:R-:W-:-:S04]  /*2150*/  @!P2 LEA R14, P3, R12, R46, 0x2 ;  /* 0x0000002e0c0ea211 */ /* 0x004fc800078610ff */
[----:B------:R-:W-:Y:S02]  /*2160*/  @!P2 LEA.HI.X R15, R12, R47, R13, 0x2, P3 ;  /* 0x0000002f0c0fa211 */ /* 0x000fe400018f140d */
[----:B------:R-:W-:-:S03]  /*2170*/  SHF.R.U32.HI R44, RZ, 0x3, R227 ;  /* 0x00000003ff2c7819 */ /* 0x000fc600000116e3 */
[----:B------:R0:W5:Y:S01]  /*2180*/  @!P2 LDG.E R98, desc[UR36][R14.64] ;  /* 0x000000240e62a981 */ /* 0x000162000c1e1900 */
[----:B-1----:R-:W-:Y:S01]  /*2190*/  ISETP.GE.AND P2, PT, R104, 0x1, PT ;  /* 0x000000016800780c */ /* 0x002fe20003f46270 */
[----:B------:R-:W-:Y:S05]  /*21a0*/  YIELD ;  /* 0x0000000000007946 */ /* 0x000fea0003800000 */
[----:B------:R-:W-:Y:S01]  /*21b0*/  LOP3.LUT R13, R227, 0x70, R16, 0xf8, !PT ;  /* 0x00000070e30d7812 */ /* 0x000fe200078ef810 */
[----:B------:R-:W-:Y:S01]  /*21c0*/  BSSY B0, `(.L_x_500) ;  /* 0x0000967000007945 */ /* 0x000fe20003800000 */
[----:B------:R-:W-:Y:S02]  /*21d0*/  IADD3 R12, -R11, RZ, RZ ;  /* 0x000000ff0b0c7210 */ /* 0x000fe40007ffe1ff */
[----:B------:R-:W-:-:S02]  /*21e0*/  LOP3.LUT R13, R228, R13, R44, 0xf6, !PT ;  /* 0x0000000de40d7212 */ /* 0x000fc400078ef62c */
[----:B------:R-:W-:Y:S01]  /*21f0*/  ISETP.GT.AND P3, PT, R26, R25, PT ;  /* 0x000000191a00720c */ /* 0x000fe20003f64270 */
[----:B------:R-:W-:Y:S02]  /*2200*/  IMAD R99, R99, R12, R45 ;  /* 0x0000000c63637224 */ /* 0x000fe400078e022d */
[----:B------:R-:W-:Y:S01]  /*2210*/  IMAD R92, R216, 0x8000, R13 ;  /* 0x00008000d85c7824 */ /* 0x000fe200078e020d */
[----:B------:R-:W-:-:S03]  /*2220*/  P2R R82, PR, RZ, 0x8 ;  /* 0x00000008ff527803 */ /* 0x000fc60000000000 */
[----:B------:R-:W-:Y:S01]  /*2230*/  IMAD.IADD R92, R23, 0x1, R92 ;  /* 0x00000001175c7824 */ /* 0x000fe200078e025c */
[----:B0-----:R-:W-:Y:S06]  /*2240*/  @!P2 BRA `(.L_x_501) ;  /* 0x0000008c00d0a947 */ /* 0x001fec0003800000 */
[----:B------:R-:W-:Y:S01]  /*2250*/  SHF.R.S32.HI R100, RZ, 0x1f, R99 ;  /* 0x0000001fff647819 */ /* 0x000fe20000011463 */
[----:B------:R-:W-:Y:S01]  /*2260*/  ULDC.64 UR4, c[0x0][0x300] ;  /* 0x0000c00000047ab9 */ /* 0x000fe20000000a00 */
[----:B-----5:R-:W-:Y:S01]  /*2270*/  SHF.R.S32.HI R101, RZ, 0x1f, R98 ;  /* 0x0000001fff657819 */ /* 0x020fe20000011462 */
[----:B------:R-:W-:Y:S01]  /*2280*/  IMAD.WIDE.U32 R12, R99, UR4, RZ ;  /* 0x00000004630c7c25 */ /* 0x000fe2000f8e00ff */
[----:B------:R-:W-:Y:S02]  /*2290*/  ULDC.U8 UR6, c[0x0][0x410] ;  /* 0x0001040000067ab9 */ /* 0x000fe40000000000 */
[----:B------:R-:W-:Y:S01]  /*22a0*/  ISETP.NE.AND P2, PT, RZ, UR6, PT ;  /* 0x00000006ff007c0c */ /* 0x000fe2000bf45270 */
[----:B------:R-:W-:Y:S02]  /*22b0*/  IMAD R14, R100, UR4, RZ ;  /* 0x00000004640e7c24 */ /* 0x000fe4000f8e02ff */
[-C--:B------:R-:W-:Y:S02]  /*22c0*/  IMAD R44, R29, R26.reuse, RZ ;  /* 0x0000001a1d2c7224 */ /* 0x080fe400078e02ff */
[----:B------:R-:W-:Y:S01]  /*22d0*/  IMAD R11, R99, UR5, R14 ;  /* 0x00000005630b7c24 */ /* 0x000fe2000f8e020e */
[----:B------:R-:W-:Y:S01]  /*22e0*/  ULDC.64 UR4, c[0x0][0x310] ;  /* 0x0000c40000047ab9 */ /* 0x000fe20000000a00 */
[----:B------:R-:W-:-:S02]  /*22f0*/  IMAD R14, R9, R26, RZ ;  /* 0x0000001a090e7224 */ /* 0x000fc400078e02ff */
[----:B------:R-:W-:Y:S02]  /*2300*/  IMAD R15, R101, UR4, RZ ;  /* 0x00000004650f7c24 */ /* 0x000fe4000f8e02ff */
[----:B------:R-:W-:Y:S01]  /*2310*/  IMAD.IADD R13, R13, 0x1, R11 ;  /* 0x000000010d0d7824 */ /* 0x000fe200078e020b */
[----:B------:R-:W-:Y:S01]  /*2320*/  SHF.R.S32.HI R11, RZ, 0x1f, R26 ;  /* 0x0000001fff0b7819 */ /* 0x000fe2000001141a */
[C---:B------:R-:W-:Y:S02]  /*2330*/  IMAD R15, R98.reuse, UR5, R15 ;  /* 0x00000005620f7c24 */ /* 0x040fe4000f8e020f */
[----:B------:R-:W-:Y:S01]  /*2340*/  IMAD.WIDE.U32 R12, R98, UR4, R12 ;  /* 0x00000004620c7c25 */ /* 0x000fe2000f8e000c */
[----:B------:R-:W-:-:S03]  /*2350*/  ULDC.64 UR4, c[0x0][0x308] ;  /* 0x0000c20000047ab9 */ /* 0x000fc60000000a00 */
[----:B------:R-:W-:Y:S01]  /*2360*/  IMAD R47, R11, R21, R14 ;  /* 0x000000150b2f7224 */ /* 0x000fe200078e020e */
[----:B------:R-:W-:Y:S01]  /*2370*/  IADD3 R13, R13, R15, RZ ;  /* 0x0000000f0d0d7210 */ /* 0x000fe20007ffe0ff */
[----:B------:R-:W-:Y:S02]  /*2380*/  IMAD R15, R33, UR4, RZ ;  /* 0x00000004210f7c24 */ /* 0x000fe4000f8e02ff */
[----:B------:R-:W-:Y:S02]  /*2390*/  IMAD R11, R11, R32, R44 ;  /* 0x000000200b0b7224 */ /* 0x000fe400078e022c */
[----:B------:R-:W-:-:S04]  /*23a0*/  IMAD.WIDE.U32 R44, R222, UR4, R12 ;  /* 0x00000004de2c7c25 */ /* 0x000fc8000f8e000c */
[----:B------:R-:W-:Y:S01]  /*23b0*/  IMAD R107, R222, UR5, R15 ;  /* 0x00000005de6b7c24 */ /* 0x000fe2000f8e020f */
[----:B------:R-:W-:Y:S01]  /*23c0*/  ULDC.64 UR4, c[0x0][0x2e8] ;  /* 0x0000ba0000047ab9 */ /* 0x000fe20000000a00 */
[----:B------:R-:W-:Y:S01]  /*23d0*/  IMAD R102, R26, -0x80, R2 ;  /* 0xffffff801a667824 */ /* 0x000fe200078e0202 */
[----:B------:R-:W-:Y:S01]  /*23e0*/  IADD3 R106, P3, R44, UR4, RZ ;  /* 0x000000042c6a7c10 */ /* 0x000fe2000ff7e0ff */
[----:B------:R-:W-:-:S03]  /*23f0*/  IMAD.WIDE.U32 R12, R21, R26, RZ ;  /* 0x0000001a150c7225 */ /* 0x000fc600078e00ff */
[----:B------:R-:W-:Y:S01]  /*2400*/  IADD3.X R107, R45, UR5, R107, P3, !PT ;  /* 0x000000052d6b7c10 */ /* 0x000fe20009ffe46b */
[----:B------:R-:W-:Y:S01]  /*2410*/  IMAD.WIDE.U32 R14, R32, R26, RZ ;  /* 0x0000001a200e7225 */ /* 0x000fe200078e00ff */
[----:B------:R-:W-:-:S03]  /*2420*/  VIMNMX R102, R102, 0x80, PT ;  /* 0x0000008066667848 */ /* 0x000fc60003fe0100 */
[----:B------:R-:W-:Y:S02]  /*2430*/  IMAD.IADD R103, R13, 0x1, R47 ;  /* 0x000000010d677824 */ /* 0x000fe400078e022f */
[----:B------:R-:W-:Y:S01]  /*2440*/  IMAD.IADD R105, R15, 0x1, R11 ;  /* 0x000000010f697824 */ /* 0x000fe200078e020b */
[----:B------:R-:W-:Y:S06]  /*2450*/  @!P2 BRA `(.L_x_502) ;  /* 0x00000044007ca947 */ /* 0x000fec0003800000 */
[----:B------:R-:W-:Y:S01]  /*2460*/  ISETP.GE.AND P2, PT, R219, R102, PT ;  /* 0x00000066db00720c */ /* 0x000fe20003f46270 */
[----:B------:R-:W-:Y:S01]  /*2470*/  BSSY B1, `(.L_x_503) ;  /* 0x0000018000017945 */ /* 0x000fe20003800000 */
[----:B------:R-:W-:Y:S02]  /*2480*/  CS2R R60, SRZ ;  /* 0x00000000003c7805 */ /* 0x000fe4000001ff00 */
[----:B------:R-:W-:Y:S02]  /*2490*/  CS2R R68, SRZ ;  /* 0x0000000000447805 */ /* 0x000fe4000001ff00 */
[----:B------:R-:W-:Y:S02]  /*24a0*/  CS2R R72, SRZ ;  /* 0x0000000000487805 */ /* 0x000fe4000001ff00 */
[----:B------:R-:W-:Y:S02]  /*24b0*/  P2R R122, PR, RZ, 0x4 ;  /* 0x00000004ff7a7803 */ /* 0x000fe40000000000 */
[----:B------:R-:W-:-:S02]  /*24c0*/  CS2R R70, SRZ ;  /* 0x0000000000467805 */ /* 0x000fc4000001ff00 */
[----:B------:R-:W-:Y:S01]  /*24d0*/  CS2R R74, SRZ ;  /* 0x00000000004a7805 */ /* 0x000fe2000001ff00 */
[----:B------:R-:W-:Y:S06]  /*24e0*/  @P2 BRA `(.L_x_504) ;  /* 0x0000000000402947 */ /* 0x000fec0003800000 */
[----:B------:R-:W-:Y:S01]  /*24f0*/  ULDC.64 UR4, c[0x0][0x3e8] ;  /* 0x0000fa0000047ab9 */ /* 0x000fe20000000a00 */
[----:B------:R-:W-:Y:S02]  /*2500*/  CS2R R72, SRZ ;  /* 0x0000000000487805 */ /* 0x000fe4000001ff00 */
[----:B------:R-:W-:Y:S02]  /*2510*/  IADD3 R44, P2, P3, R84, UR4, R12 ;  /* 0x00000004542c7c10 */ /* 0x000fe4000fb5e00c */
[----:B------:R-:W-:Y:S02]  /*2520*/  CS2R R74, SRZ ;  /* 0x00000000004a7805 */ /* 0x000fe4000001ff00 */
[----:B------:R-:W-:Y:S01]  /*2530*/  IADD3.X R45, R36, UR5, R103, P2, P3 ;  /* 0x00000005242d7c10 */ /* 0x000fe200097e6467 */
[----:B------:R-:W-:Y:S02]  /*2540*/  ULDC.64 UR4, c[0x0][0x400] ;  /* 0x0001000000047ab9 */ /* 0x000fe40000000a00 */
[----:B------:R-:W-:-:S04]  /*2550*/  IADD3 R46, P2, P3, R88, UR4, R14 ;  /* 0x00000004582e7c10 */ /* 0x000fc8000fb5e00e */
[----:B------:R-:W-:Y:S02]  /*2560*/  IADD3.X R47, R38, UR5, R105, P2, P3 ;  /* 0x00000005262f7c10 */ /* 0x000fe400097e6469 */
[----:B------:R-:W-:Y:S02]  /*2570*/  ISETP.GE.AND P2, PT, R18, R104, PT ;  /* 0x000000681200720c */ /* 0x000fe40003f46270 */
[----:B------:R-:W-:Y:S02]  /*2580*/  CS2R R68, SRZ ;  /* 0x0000000000447805 */ /* 0x000fe4000001ff00 */
[----:B------:R-:W-:-:S09]  /*2590*/  CS2R R70, SRZ ;  /* 0x0000000000467805 */ /* 0x000fd2000001ff00 */
[----:B------:R0:W5:Y:S04]  /*25a0*/  @!P2 LDG.E.64 R72, desc[UR36][R44.64] ;  /* 0x000000242c48a981 */ /* 0x000168000c1e1b00 */
[----:B------:R0:W5:Y:S01]  /*25b0*/  @!P2 LDG.E.64 R74, desc[UR36][R46.64] ;  /* 0x000000242e4aa981 */ /* 0x000162000c1e1b00 */
[----:B------:R-:W-:-:S13]  /*25c0*/  ISETP.GE.AND P2, PT, R218, R104, PT ;  /* 0x00000068da00720c */ /* 0x000fda0003f46270 */
[----:B------:R0:W5:Y:S04]  /*25d0*/  @!P2 LDG.E.64 R68, desc[UR36][R44.64+0x40] ;  /* 0x000040242c44a981 */ /* 0x000168000c1e1b00 */
[----:B------:R0:W5:Y:S02]  /*25e0*/  @!P2 LDG.E.64 R70, desc[UR36][R46.64+0x40] ;  /* 0x000040242e46a981 */ /* 0x000164000c1e1b00 */
.L_x_504:
[----:B------:R-:W-:Y:S05]  /*25f0*/  BSYNC B1 ;  /* 0x0000000000017941 */ /* 0x000fea0003800000 */
.L_x_503:
[----:B------:R-:W-:Y:S01]  /*2600*/  VIADD R11, R219, 0x20 ;  /* 0x00000020db0b7836 */ /* 0x000fe20000000000 */
[----:B------:R-:W-:Y:S01]  /*2610*/  BSSY B1, `(.L_x_505) ;  /* 0x0000024000017945 */ /* 0x000fe20003800000 */
[----:B------:R-:W-:Y:S02]  /*2620*/  CS2R R64, SRZ ;  /* 0x0000000000407805 */ /* 0x000fe4000001ff00 */
[----:B------:R-:W-:Y:S02]  /*2630*/  CS2R R62, SRZ ;  /* 0x00000000003e7805 */ /* 0x000fe4000001ff00 */
[----:B0-----:R-:W-:Y:S02]  /*2640*/  CS2R R44, SRZ ;  /* 0x00000000002c7805 */ /* 0x001fe4000001ff00 */
[----:B------:R-:W-:Y:S02]  /*2650*/  ISETP.GE.AND P2, PT, R11, R102, PT ;  /* 0x000000660b00720c */ /* 0x000fe40003f46270 */
[----:B------:R-:W-:-:S02]  /*2660*/  CS2R R52, SRZ ;  /* 0x0000000000347805 */ /* 0x000fc4000001ff00 */
[----:B------:R-:W-:Y:S02]  /*2670*/  CS2R R56, SRZ ;  /* 0x0000000000387805 */ /* 0x000fe4000001ff00 */
[----:B------:R-:W-:Y:S02]  /*2680*/  CS2R R54, SRZ ;  /* 0x0000000000367805 */ /* 0x000fe4000001ff00 */
[----:B------:R-:W-:Y:S02]  /*2690*/  CS2R R58, SRZ ;  /* 0x00000000003a7805 */ /* 0x000fe4000001ff00 */
[----:B------:R-:W-:Y:S02]  /*26a0*/  CS2R R48, SRZ ;  /* 0x0000000000307805 */ /* 0x000fe4000001ff00 */
[----:B------:R-:W-:Y:S02]  /*26b0*/  CS2R R46, SRZ ;  /* 0x00000000002e7805 */ /* 0x000fe4000001ff00 */
[----:B------:R-:W-:-:S02]  /*26c0*/  CS2R R50, SRZ ;  /* 0x0000000000327805 */ /* 0x000fc4000001ff00 */
[----:B-----5:R-:W-:Y:S01]  /*26d0*/  MOV R113, R68 ;  /* 0x0000004400717202 */ /* 0x020fe20000000f00 */
[----:B------:R-:W-:Y:S01]  /*26e0*/  IMAD.MOV.U32 R121, RZ, RZ, R72 ;  /* 0x000000ffff797224 */ /* 0x000fe200078e0048 */
[----:B------:R-:W-:Y:S01]  /*26f0*/  CS2R R66, SRZ ;  /* 0x0000000000427805 */ /* 0x000fe2000001ff00 */
[----:B------:R-:W-:Y:S06]  /*2700*/  @P2 BRA `(.L_x_506) ;  /* 0x0000000000502947 */ /* 0x000fec0003800000 */
[----:B------:R-:W-:Y:S01]  /*2710*/  IADD3 R76, P3, P4, R84, R12, R10 ;  /* 0x0000000c544c7210 */ /* 0x000fe20007c7e00a */
[----:B------:R-:W-:Y:S01]  /*2720*/  ULDC.64 UR4, c[0x0][0x3e8] ;  /* 0x0000fa0000047ab9 */ /* 0x000fe20000000a00 */
[----:B------:R-:W-:Y:S02]  /*2730*/  CS2R R64, SRZ ;  /* 0x0000000000407805 */ /* 0x000fe4000001ff00 */
[----:B------:R-:W-:Y:S02]  /*2740*/  CS2R R66, SRZ ;  /* 0x0000000000427805 */ /* 0x000fe4000001ff00 */
[----:B------:R-:W-:Y:S02]  /*2750*/  IADD3.X R60, R36, R103, R7, P3, P4 ;  /* 0x00000067243c7210 */ /* 0x000fe40001fe8407 */
[----:B------:R-:W-:-:S04]  /*2760*/  IADD3 R78, P3, P4, R88, R14, R30 ;  /* 0x0000000e584e7210 */ /* 0x000fc80007c7e01e */
[----:B------:R-:W-:Y:S02]  /*2770*/  IADD3.X R11, R38, R105, R27, P3, P4 ;  /* 0x00000069260b7210 */ /* 0x000fe40001fe841b */
[----:B------:R-:W-:-:S04]  /*2780*/  IADD3 R76, P3, R76, UR4, RZ ;  /* 0x000000044c4c7c10 */ /* 0x000fc8000ff7e0ff */
[----:B------:R-:W-:Y:S01]  /*2790*/  IADD3.X R77, R60, UR5, RZ, P3, !PT ;  /* 0x000000053c4d7c10 */ /* 0x000fe20009ffe4ff */
[----:B------:R-:W-:Y:S02]  /*27a0*/  ULDC.64 UR4, c[0x0][0x400] ;  /* 0x0001000000047ab9 */ /* 0x000fe40000000a00 */
[----:B------:R-:W-:-:S04]  /*27b0*/  IADD3 R78, P3, R78, UR4, RZ ;  /* 0x000000044e4e7c10 */ /* 0x000fc8000ff7e0ff */
[----:B------:R-:W-:Y:S02]  /*27c0*/  IADD3.X R79, R11, UR5, RZ, P3, !PT ;  /* 0x000000050b4f7c10 */ /* 0x000fe40009ffe4ff */
        /* <DEDUP_REMOVED lines=8> */
.L_x_506:
[----:B------:R-:W-:Y:S05]  /*2850*/  BSYNC B1 ;  /* 0x0000000000017941 */ /* 0x000fea0003800000 */
.L_x_505:
[----:B------:R-:W-:Y:S01]  /*2860*/  VIADD R11, R219, 0x40 ;  /* 0x00000040db0b7836 */ /* 0x000fe20000000000 */
[----:B------:R-:W-:Y:S04]  /*2870*/  BSSY B1, `(.L_x_507) ;  /* 0x0000017000017945 */ /* 0x000fe80003800000 */
[----:B------:R-:W-:-:S13]  /*2880*/  ISETP.GE.AND P3, PT, R11, R102, PT ;  /* 0x000000660b00720c */ /* 0x000fda0003f66270 */
[----:B------:R-:W-:Y:S05]  /*2890*/  @P3 BRA `(.L_x_508) ;  /* 0x0000000000503947 */ /* 0x000fea0003800000 */
[----:B0-----:R-:W-:Y:S01]  /*28a0*/  IADD3 R76, P4, P5, R84, R20, R12 ;  /* 0x00000014544c7210 */ /* 0x001fe20007d9e00c */
        /* <DEDUP_REMOVED lines=19> */
.L_x_508:
[----:B------:R-:W-:Y:S05]  /*29e0*/  BSYNC B1 ;  /* 0x0000000000017941 */ /* 0x000fea0003800000 */
.L_x_507:
[----:B------:R-:W-:Y:S01]  /*29f0*/  VIADD R11, R219, 0x60 ;  /* 0x00000060db0b7836 */ /* 0x000fe20000000000 */
[----:B------:R-:W-:Y:S04]  /*2a00*/  BSSY B1, `(.L_x_509) ;  /* 0x000001d000017945 */ /* 0x000fe80003800000 */
[----:B------:R-:W-:-:S13]  /*2a10*/  ISETP.GE.AND P4, PT, R11, R102, PT ;  /* 0x000000660b00720c */ /* 0x000fda0003f86270 */
[----:B------:R-:W-:Y:S05]  /*2a20*/  @P4 BRA `(.L_x_510) ;  /* 0x0000000000684947 */ /* 0x000fea0003800000 */
[----:B------:R-:W2:Y:S01]  /*2a30*/  LDC.64 R44, c[0x0][0x3f8] ;  /* 0x0000fe00ff2c7b82 */ /* 0x000ea20000000a00 */
[----:B------:R-:W-:Y:S01]  /*2a40*/  MOV R13, R103 ;  /* 0x00000067000d7202 */ /* 0x000fe20000000f00 */
[----:B------:R-:W-:Y:S01]  /*2a50*/  ULDC.64 UR4, c[0x0][0x3e8] ;  /* 0x0000fa0000047ab9 */ /* 0x000fe20000000a00 */
[----:B------:R-:W-:Y:S01]  /*2a60*/  IMAD.MOV.U32 R15, RZ, RZ, R105 ;  /* 0x000000ffff0f7224 */ /* 0x000fe200078e0069 */
[----:B------:R-:W-:Y:S02]  /*2a70*/  CS2R R48, SRZ ;  /* 0x0000000000307805 */ /* 0x000fe4000001ff00 */
[----:B------:R-:W-:Y:S01]  /*2a80*/  CS2R R50, SRZ ;  /* 0x0000000000327805 */ /* 0x000fe2000001ff00 */
[----:B--2---:R-:W-:-:S04]  /*2a90*/  IMAD.WIDE.U32 R12, R44, 0x60, R12 ;  /* 0x000000602c0c7825 */ /* 0x004fc800078e000c */
[----:B------:R-:W-:Y:S01]  /*2aa0*/  IMAD R11, R45, 0x60, RZ ;  /* 0x000000602d0b7824 */ /* 0x000fe200078e02ff */
[----:B------:R-:W-:Y:S01]  /*2ab0*/  IADD3 R12, P5, P6, R84, UR4, R12 ;  /* 0x00000004540c7c10 */ /* 0x000fe2000febe00c */
[----:B------:R-:W2:Y:S02]  /*2ac0*/  LDC.64 R44, c[0x0][0x408] ;  /* 0x00010200ff2c7b82 */ /* 0x000ea40000000a00 */
[----:B------:R-:W-:-:S05]  /*2ad0*/  IMAD.IADD R11, R13, 0x1, R11 ;  /* 0x000000010d0b7824 */ /* 0x000fca00078e020b */
[----:B------:R-:W-:Y:S01]  /*2ae0*/  IADD3.X R13, R36, UR5, R11, P5, P6 ;  /* 0x00000005240d7c10 */ /* 0x000fe2000afec40b */
[----:B------:R-:W-:Y:S01]  /*2af0*/  ULDC.64 UR4, c[0x0][0x400] ;  /* 0x0001000000047ab9 */ /* 0x000fe20000000a00 */
[----:B--2---:R-:W-:-:S04]  /*2b00*/  IMAD.WIDE.U32 R14, R44, 0x60, R14 ;  /* 0x000000602c0e7825 */ /* 0x004fc800078e000e */
[----:B------:R-:W-:Y:S01]  /*2b10*/  IMAD R11, R45, 0x60, RZ ;  /* 0x000000602d0b7824 */ /* 0x000fe200078e02ff */
[----:B------:R-:W-:-:S03]  /*2b20*/  IADD3 R14, P5, P6, R88, UR4, R14 ;  /* 0x00000004580e7c10 */ /* 0x000fc6000febe00e */
[----:B------:R-:W-:-:S05]  /*2b30*/  IMAD.IADD R11, R15, 0x1, R11 ;  /* 0x000000010f0b7824 */ /* 0x000fca00078e020b */
        /* <DEDUP_REMOVED lines=9> */
.L_x_510:
[----:B------:R-:W-:Y:S05]  /*2bd0*/  BSYNC B1 ;  /* 0x0000000000017941 */ /* 0x000fea0003800000 */
.L_x_509:
[----:B------:R-:W-:Y:S01]  /*2be0*/  UISETP.NE.AND UP0, UPT, UR39, 0x3, UPT ;  /* 0x000000032700788c */ /* 0x000fe2000bf05270 */
[----:B------:R-:W-:Y:S01]  /*2bf0*/  MOV R120, R70 ;  /* 0x0000004600787202 */ /* 0x000fe20000000f00 */
[----:B------:R-:W-:Y:S01]  /*2c00*/  IMAD.MOV.U32 R128, RZ, RZ, R74 ;  /* 0x000000ffff807224 */ /* 0x000fe200078e004a */
[----:B-----5:R-:W-:Y:S01]  /*2c10*/  MOV R117, R62 ;  /* 0x0000003e00757202 */ /* 0x020fe20000000f00 */
[----:B------:R-:W-:Y:S01]  /*2c20*/  IMAD.MOV.U32 R116, RZ, RZ, R60 ;  /* 0x000000ffff747224 */ /* 0x000fe200078e003c */
[----:B------:R-:W-:Y:S01]  /*2c30*/  MOV R112, R54 ;  /* 0x0000003600707202 */ /* 0x000fe20000000f00 */
[----:B------:R-:W-:Y:S01]  /*2c40*/  IMAD.MOV.U32 R118, RZ, RZ, R64 ;  /* 0x000000ffff767224 */ /* 0x000fe200078e0040 */
[----:B------:R-:W-:Y:S01]  /*2c50*/  PLOP3.LUT P5, PT, PT, PT, UP0, 0x80, 0x0 ;  /* 0x000000000000781c */ /* 0x000fe20003faf008 */
[----:B------:R-:W-:Y:S01]  /*2c60*/  IMAD.MOV.U32 R119, RZ, RZ, R66 ;  /* 0x000000ffff777224 */ /* 0x000fe200078e0042 */
[----:B------:R-:W-:Y:S01]  /*2c70*/  MOV R108, R46 ;  /* 0x0000002e006c7202 */ /* 0x000fe20000000f00 */
[----:B------:R-:W-:-:S02]  /*2c80*/  IMAD.MOV.U32 R111, RZ, RZ, R52 ;  /* 0x000000ffff6f7224 */ /* 0x000fc400078e0034 */
[----:B------:R-:W-:Y:S02]  /*2c90*/  IMAD.MOV.U32 R114, RZ, RZ, R56 ;  /* 0x000000ffff727224 */ /* 0x000fe400078e0038 */
[----:B------:R-:W-:Y:S02]  /*2ca0*/  IMAD.MOV.U32 R115, RZ, RZ, R58 ;  /* 0x000000ffff737224 */ /* 0x000fe400078e003a */
[----:B------:R-:W-:Y:S02]  /*2cb0*/  IMAD.MOV.U32 R105, RZ, RZ, R44 ;  /* 0x000000ffff697224 */ /* 0x000fe400078e002c */
[----:B------:R-:W-:Y:S02]  /*2cc0*/  IMAD.MOV.U32 R109, RZ, RZ, R48 ;  /* 0x000000ffff6d7224 */ /* 0x000fe400078e0030 */
[----:B------:R-:W-:Y:S01]  /*2cd0*/  IMAD.MOV.U32 R110, RZ, RZ, R50 ;  /* 0x000000ffff6e7224 */ /* 0x000fe200078e0032 */
[----:B------:R-:W-:Y:S06]  /*2ce0*/  @!P5 BRA `(.L_x_511) ;  /* 0x000000000004d947 */ /* 0x000fec0003800000 */
[----:B------:R-:W-:Y:S01]  /*2cf0*/  BPT.TRAP 0x1 ;  /* 0x000000040000795c */ /* 0x000fe20000300000 */
.L_x_511:
[----:B------:R-:W-:Y:S01]  /*2d00*/  IMAD R80, R216, 0x8, R23 ;  /* 0x00000008d8507824 */ /* 0x000fe200078e0217 */
[----:B------:R-:W-:Y:S01]  /*2d10*/  SHF.L.U32 R103, R224, 0x1f, RZ ;  /* 0x0000001fe0677819 */ /* 0x000fe200000006ff */
[----:B------:R-:W-:Y:S03]  /*2d20*/  BSSY B1, `(.L_x_512) ;  /* 0x0000003000017945 */ /* 0x000fe60003800000 */
[----:B------:R-:W3:Y:S02]  /*2d30*/  SYNCS.PHASECHK.TRANS64.TRYWAIT P6, [R80+URZ+0x38890], R103 ;  /* 0x03889067500075a7 */ /* 0x000ee400080c017f */
[----:B---3--:R-:W-:Y:S05]  /*2d40*/  @!P6 BRA `(.L_x_513) ;  /* 0x000002200078e947 */ /* 0x008fea0003800000 */
.L_x_826:
[----:B------:R-:W-:Y:S05]  /*2d50*/  BSYNC B1 ;  /* 0x0000000000017941 */ /* 0x000fea0003800000 */
.L_x_512:
[----:B------:R-:W-:-:S03]  /*2d60*/  UMOV UR4, 0xffffffff ;  /* 0xffffffff00047882 */ /* 0x000fc60000000000 */
[----:B------:R-:W-:Y:S05]  /*2d70*/  BRA.DIV UR4, `(.L_x_514) ;  /* 0x0000022204807947 */ /* 0x000fea000b800000 */
[----:B01----:R0:W1:Y:S04]  /*2d80*/  SHFL.IDX PT, R78, R107, RZ, 0x181f ;  /* 0x00181fff6b4e7589 */ /* 0x00306800000e0000 */
[----:B------:R0:W4:Y:S02]  /*2d90*/  SHFL.IDX PT, R79, R106, RZ, 0x181f ;  /* 0x00181fff6a4f7589 */ /* 0x00012400000e0000 */
.L_x_830:
[----:B------:R-:W-:Y:S01]  /*2da0*/  ISETP.NE.AND P6, PT, R122, RZ, PT ;  /* 0x000000ff7a00720c */ /* 0x000fe20003fc5270 */
[----:B------:R-:W-:-:S12]  /*2db0*/  BSSY B1, `(.L_x_515) ;  /* 0x00000ec000017945 */ /* 0x000fd80003800000 */
[----:B------:R-:W-:Y:S05]  /*2dc0*/  @P6 BRA `(.L_x_516) ;  /* 0x0000000c00a86947 */ /* 0x000fea0003800000 */
[----:B------:R-:W-:Y:S04]  /*2dd0*/  BSSY B2, `(.L_x_517) ;  /* 0x0000075000027945 */ /* 0x000fe80003800000 */
[----:B------:R-:W-:Y:S05]  /*2de0*/  @P1 BRA `(.L_x_518) ;  /* 0x0000000400cc1947 */ /* 0x000fea0003800000 */
[----:B--2---:R2:W0:Y:S01]  /*2df0*/  LDS.128 R12, [R92+0x28400] ;  /* 0x028400005c0c7984 */ /* 0x0044220000000c00 */
[----:B----4-:R-:W-:Y:S01]  /*2e00*/  IADD3 R76, P6, R16, R79, RZ ;  /* 0x0000004f104c7210 */ /* 0x010fe20007fde0ff */
[----:B------:R-:W-:Y:S04]  /*2e10*/  BSSY B3, `(.L_x_519) ;  /* 0x000006f000037945 */ /* 0x000fe80003800000 */
[----:B-1----:R-:W-:Y:S01]  /*2e20*/  IMAD.X R77, R78, 0x1, R17, P6 ;  /* 0x000000014e4d7824 */ /* 0x002fe200030e0611 */
[----:B------:R-:W-:-:S13]  /*2e30*/  ISETP.GE.AND P6, PT, R18, R104, PT ;  /* 0x000000681200720c */ /* 0x000fda0003fc6270 */
[----:B--2---:R-:W-:Y:S05]  /*2e40*/  @P6 BRA `(.L_x_520) ;  /* 0x0000000400ac6947 */ /* 0x004fea0003800000 */
[----:B------:R-:W-:Y:S02]  /*2e50*/  LOP3.LUT R11, R73, 0xff, RZ, 0xc0, !PT ;  /* 0x000000ff490b7812 */ /* 0x000fe400078ec0ff */
[----:B------:R-:W-:Y:S02]  /*2e60*/  SHF.R.U32.HI R74, RZ, 0x18, R73 ;  /* 0x00000018ff4a7819 */ /* 0x000fe40000011649 */
[----:B------:R-:W-:Y:S02]  /*2e70*/  SHF.R.U32.HI R123, RZ, 0x8, R75 ;  /* 0x00000008ff7b7819 */ /* 0x000fe4000001164b */
[--C-:B------:R-:W-:Y:S02]  /*2e80*/  SHF.R.U32.HI R126, RZ, 0x10, R73.reuse ;  /* 0x00000010ff7e7819 */ /* 0x100fe40000011649 */
[----:B------:R-:W-:Y:S02]  /*2e90*/  SHF.R.U32.HI R125, RZ, 0x8, R73 ;  /* 0x00000008ff7d7819 */ /* 0x000fe40000011649 */
[----:B------:R-:W-:-:S02]  /*2ea0*/  LOP3.LUT R72, R75, 0xff, RZ, 0xc0, !PT ;  /* 0x000000ff4b487812 */ /* 0x000fc400078ec0ff */
[--C-:B------:R-:W-:Y:S02]  /*2eb0*/  SHF.R.U32.HI R73, RZ, 0x18, R75.reuse ;  /* 0x00000018ff497819 */ /* 0x100fe4000001164b */
[----:B------:R-:W-:Y:S01]  /*2ec0*/  SHF.R.U32.HI R124, RZ, 0x10, R75 ;  /* 0x00000010ff7c7819 */ /* 0x000fe2000001164b */
[----:B------:R-:W-:Y:S01]  /*2ed0*/  IMAD.SHL.U32 R75, R123, 0x100, RZ ;  /* 0x000001007b4b7824 */ /* 0x000fe200078e00ff */
[----:B------:R-:W-:Y:S02]  /*2ee0*/  PRMT R74, R74, 0x654, R11 ;  /* 0x000006544a4a7816 */ /* 0x000fe4000000000b */
[----:B------:R-:W-:Y:S02]  /*2ef0*/  SHF.L.U32 R11, R125, 0x8, RZ ;  /* 0x000000087d0b7819 */ /* 0x000fe400000006ff */
[----:B------:R-:W-:Y:S01]  /*2f00*/  PRMT R122, R73, 0x654, R72 ;  /* 0x00000654497a7816 */ /* 0x000fe20000000048 */
[----:B0-----:R-:W-:Y:S01]  /*2f10*/  IMAD.MOV.U32 R72, RZ, RZ, R12 ;  /* 0x000000ffff487224 */ /* 0x001fe200078e000c */
[----:B------:R-:W-:Y:S01]  /*2f20*/  LOP3.LUT R73, R74, 0xff00, R11, 0xf8, !PT ;  /* 0x0000ff004a497812 */ /* 0x000fe200078ef80b */
[----:B------:R-:W-:Y:S01]  /*2f30*/  IMAD.U32 R12, R126, 0x10000, RZ ;  /* 0x000100007e0c7824 */ /* 0x000fe200078e00ff */
[----:B------:R-:W-:-:S02]  /*2f40*/  LOP3.LUT R123, R122, 0xff00, R75, 0xf8, !PT ;  /* 0x0000ff007a7b7812 */ /* 0x000fc400078ef84b */
[----:B------:R-:W-:Y:S02]  /*2f50*/  SHF.L.U32 R74, R124, 0x10, RZ ;  /* 0x000000107c4a7819 */ /* 0x000fe400000006ff */
[----:B------:R-:W-:Y:S02]  /*2f60*/  F2FP.F16.E4M3.UNPACK_B R75, R128.H1 ;  /* 0x00000080ff4b723e */ /* 0x000fe400030006ff */
[----:B------:R-:W-:Y:S02]  /*2f70*/  F2FP.F16.E4M3.UNPACK_B R11, R13 ;  /* 0x0000000dff0b723e */ /* 0x000fe400020006ff */
[----:B------:R-:W-:Y:S01]  /*2f80*/  LOP3.LUT R125, R123, 0xff0000, R74, 0xf8, !PT ;  /* 0x00ff00007b7d7812 */ /* 0x000fe200078ef84a */
[----:B------:R-:W-:Y:S01]  /*2f90*/  HADD2.F32 R123, -RZ, R75.H0_H0 ;  /* 0x2000004bff7b7230 */ /* 0x000fe20000004100 */
[----:B------:R-:W-:Y:S01]  /*2fa0*/  LOP3.LUT R122, R73, 0xff0000, R12, 0xf8, !PT ;  /* 0x00ff0000497a7812 */ /* 0x000fe200078ef80c */
[----:B------:R-:W-:Y:S01]  /*2fb0*/  HADD2.F32 R12, -RZ, R11.H1_H1 ;  /* 0x3000000bff0c7230 */ /* 0x000fe20000004100 */
[----:B------:R-:W-:Y:S01]  /*2fc0*/  F2FP.F16.E4M3.UNPACK_B R74, R121.H1 ;  /* 0x00000079ff4a723e */ /* 0x000fe200030006ff */
[----:B------:R-:W-:Y:S01]  /*2fd0*/  HADD2.F32 R124, -RZ, R75.H1_H1 ;  /* 0x3000004bff7c7230 */ /* 0x000fe20000004100 */
[----:B------:R-:W-:Y:S01]  /*2fe0*/  F2FP.F16.E4M3.UNPACK_B R13, R13.H1 ;  /* 0x0000000dff0d723e */ /* 0x000fe200030006ff */
[----:B------:R-:W-:-:S02]  /*2ff0*/  HADD2.F32 R11, -RZ, R11.H0_H0 ;  /* 0x2000000bff0b7230 */ /* 0x000fc40000004100 */
[C---:B------:R-:W-:Y:S01]  /*3000*/  FMUL.FTZ R126, R12.reuse, R123 ;  /* 0x0000007b0c7e7220 */ /* 0x040fe20000410000 */
[--C-:B------:R-:W-:Y:S01]  /*3010*/  HADD2.F32 R75, -RZ, R74.reuse.H0_H0 ;  /* 0x2000004aff4b7230 */ /* 0x100fe20000004100 */
[----:B------:R-:W-:Y:S01]  /*3020*/  F2FP.F16.E4M3.UNPACK_B R121, R121 ;  /* 0x00000079ff79723e */ /* 0x000fe200020006ff */
[--C-:B------:R-:W-:Y:S02]  /*3030*/  HADD2.F32 R73, -RZ, R13.reuse.H1_H1 ;  /* 0x3000000dff497230 */ /* 0x100fe40000004100 */
[C---:B------:R-:W-:Y:S01]  /*3040*/  FMUL.FTZ R127, R11.reuse, R123 ;  /* 0x0000007b0b7f7220 */ /* 0x040fe20000410000 */
[----:B------:R-:W-:Y:S02]  /*3050*/  HADD2.F32 R13, -RZ, R13.H0_H0 ;  /* 0x2000000dff0d7230 */ /* 0x000fe40000004100 */
[-C--:B------:R-:W-:Y:S01]  /*3060*/  FFMA.FTZ R11, R11, R75.reuse, -R126 ;  /* 0x0000004b0b0b7223 */ /* 0x080fe2000001087e */
[----:B------:R-:W-:Y:S02]  /*3070*/  HADD2.F32 R74, -RZ, R74.H1_H1 ;  /* 0x3000004aff4a7230 */ /* 0x000fe40000004100 */
[----:B------:R-:W-:Y:S01]  /*3080*/  FMUL.FTZ R126, R73, R124 ;  /* 0x0000007c497e7220 */ /* 0x000fe20000410000 */
[----:B------:R-:W-:Y:S01]  /*3090*/  F2FP.F16.E4M3.UNPACK_B R123, R128 ;  /* 0x00000080ff7b723e */ /* 0x000fe200020006ff */
[C---:B------:R-:W-:Y:S01]  /*30a0*/  FMUL.FTZ R124, R13.reuse, R124 ;  /* 0x0000007c0d7c7220 */ /* 0x040fe20000410000 */
[----:B------:R-:W-:Y:S01]  /*30b0*/  FFMA.FTZ R12, R12, R75, R127 ;  /* 0x0000004b0c0c7223 */ /* 0x000fe2000001007f */
[----:B------:R-:W-:Y:S01]  /*30c0*/  FFMA.FTZ R129, R13, R74, -R126 ;  /* 0x0000004a0d817223 */ /* 0x000fe2000001087e */
[----:B------:R-:W-:Y:S01]  /*30d0*/  F2FP.F16.E4M3.UNPACK_B R13, R72.H1 ;  /* 0x00000048ff0d723e */ /* 0x000fe200030006ff */
[----:B------:R-:W-:Y:S01]  /*30e0*/  FFMA.FTZ R130, R73, R74, R124 ;  /* 0x0000004a49827223 */ /* 0x000fe2000001007c */
[----:B------:R-:W-:Y:S01]  /*30f0*/  F2FP.F16.E4M3.UNPACK_B R72, R72 ;  /* 0x00000048ff48723e */ /* 0x000fe200020006ff */
[----:B------:R-:W-:-:S02]  /*3100*/  HADD2.F32 R124, -RZ, R123.H1_H1 ;  /* 0x3000007bff7c7230 */ /* 0x000fc40000004100 */
[--C-:B------:R-:W-:Y:S01]  /*3110*/  HADD2.F32 R73, -RZ, R13.reuse.H0_H0 ;  /* 0x2000000dff497230 */ /* 0x100fe20000004100 */
[----:B------:R-:W-:Y:S01]  /*3120*/  F2FP.SATFINITE.E4M3.F32.PACK_AB_MERGE_C R133, R130, R129, RZ ;  /* 0x000000818285723e */ /* 0x000fe200048070ff */
[----:B------:R-:W-:Y:S02]  /*3130*/  HADD2.F32 R74, -RZ, R13.H1_H1 ;  /* 0x3000000dff4a7230 */ /* 0x000fe40000004100 */
[--C-:B------:R-:W-:Y:S02]  /*3140*/  HADD2.F32 R13, -RZ, R72.reuse.H0_H0 ;  /* 0x20000048ff0d7230 */ /* 0x100fe40000004100 */
[-C--:B------:R-:W-:Y:S01]  /*3150*/  FMUL.FTZ R127, R73, R124.reuse ;  /* 0x0000007c497f7220 */ /* 0x080fe20000410000 */
[----:B------:R-:W-:Y:S02]  /*3160*/  HADD2.F32 R123, -RZ, R123.H0_H0 ;  /* 0x2000007bff7b7230 */ /* 0x000fe40000004100 */
[----:B------:R-:W-:Y:S01]  /*3170*/  FMUL.FTZ R126, R74, R124 ;  /* 0x0000007c4a7e7220 */ /* 0x000fe20000410000 */
[----:B------:R-:W-:-:S02]  /*3180*/  HADD2.F32 R72, -RZ, R72.H1_H1 ;  /* 0x30000048ff487230 */ /* 0x000fc40000004100 */
[--C-:B------:R-:W-:Y:S02]  /*3190*/  HADD2.F32 R75, -RZ, R121.reuse.H1_H1 ;  /* 0x30000079ff4b7230 */ /* 0x100fe40000004100 */
[----:B------:R-:W-:Y:S02]  /*31a0*/  HADD2.F32 R121, -RZ, R121.H0_H0 ;  /* 0x20000079ff797230 */ /* 0x000fe40000004100 */
[-C--:B------:R-:W-:Y:S01]  /*31b0*/  FMUL.FTZ R124, R72, R123.reuse ;  /* 0x0000007b487c7220 */ /* 0x080fe20000410000 */
[----:B------:R-:W-:Y:S01]  /*31c0*/  FMUL.FTZ R123, R13, R123 ;  /* 0x0000007b0d7b7220 */ /* 0x000fe20000410000 */
[-C--:B------:R-:W-:Y:S01]  /*31d0*/  FFMA.FTZ R126, R73, R75.reuse, -R126 ;  /* 0x0000004b497e7223 */ /* 0x080fe2000001087e */
[----:B------:R-:W-:Y:S01]  /*31e0*/  FFMA.FTZ R75, R74, R75, R127 ;  /* 0x0000004b4a4b7223 */ /* 0x000fe2000001007f */
[-C--:B------:R-:W-:Y:S01]  /*31f0*/  FFMA.FTZ R127, R13, R121.reuse, -R124 ;  /* 0x000000790d7f7223 */ /* 0x080fe2000001087c */
[----:B------:R-:W-:Y:S01]  /*3200*/  FFMA.FTZ R128, R72, R121, R123 ;  /* 0x0000007948807223 */ /* 0x000fe2000001007b */
[----:B------:R-:W-:-:S02]  /*3210*/  F2FP.F16.E4M3.UNPACK_B R72, R15.H1 ;  /* 0x0000000fff48723e */ /* 0x000fc400030006ff */
[-C--:B------:R-:W-:Y:S02]  /*3220*/  F2FP.F16.E4M3.UNPACK_B R123, R125.reuse.H1 ;  /* 0x0000007dff7b723e */ /* 0x080fe400030006ff */
[----:B------:R-:W-:Y:S01]  /*3230*/  F2FP.SATFINITE.E4M3.F32.PACK_AB_MERGE_C R132, R75, R126, RZ ;  /* 0x0000007e4b84723e */ /* 0x000fe200048070ff */
[--C-:B------:R-:W-:Y:S01]  /*3240*/  HADD2.F32 R74, -RZ, R72.reuse.H1_H1 ;  /* 0x30000048ff4a7230 */ /* 0x100fe20000004100 */
[----:B------:R-:W-:Y:S01]  /*3250*/  F2FP.F16.E4M3.UNPACK_B R75, R122.H1 ;  /* 0x0000007aff4b723e */ /* 0x000fe200030006ff */
[----:B------:R-:W-:Y:S01]  /*3260*/  HADD2.F32 R126, -RZ, R123.H1_H1 ;  /* 0x3000007bff7e7230 */ /* 0x000fe20000004100 */
[----:B------:R-:W-:Y:S01]  /*3270*/  F2FP.F16.E4M3.UNPACK_B R13, R14.H1 ;  /* 0x0000000eff0d723e */ /* 0x000fe200030006ff */
[----:B------:R-:W-:Y:S01]  /*3280*/  HADD2.F32 R73, -RZ, R72.H0_H0 ;  /* 0x20000048ff497230 */ /* 0x000fe20000004100 */
[----:B------:R-:W-:Y:S01]  /*3290*/  F2FP.F16.E4M3.UNPACK_B R125, R125 ;  /* 0x0000007dff7d723e */ /* 0x000fe200020006ff */
[----:B------:R-:W-:Y:S01]  /*32a0*/  HADD2.F32 R121, -RZ, R75.H1_H1 ;  /* 0x3000004bff797230 */ /* 0x000fe20000004100 */
[----:B------:R-:W-:Y:S01]  /*32b0*/  F2FP.F16.E4M3.UNPACK_B R122, R122 ;  /* 0x0000007aff7a723e */ /* 0x000fe200020006ff */
[----:B------:R-:W-:Y:S01]  /*32c0*/  FMUL.FTZ R130, R74, R126 ;  /* 0x0000007e4a827220 */ /* 0x000fe20000410000 */
[----:B------:R-:W-:-:S02]  /*32d0*/  HADD2.F32 R72, -RZ, R13.H1_H1 ;  /* 0x3000000dff487230 */ /* 0x000fc40000004100 */
[C---:B------:R-:W-:Y:S01]  /*32e0*/  FMUL.FTZ R131, R73.reuse, R126 ;  /* 0x0000007e49837220 */ /* 0x040fe20000410000 */
[----:B------:R-:W-:Y:S02]  /*32f0*/  HADD2.F32 R124, -RZ, R125.H1_H1 ;  /* 0x3000007dff7c7230 */ /* 0x000fe40000004100 */
[----:B------:R-:W-:Y:S01]  /*3300*/  FFMA.FTZ R130, R73, R121, -R130 ;  /* 0x0000007949827223 */ /* 0x000fe20000010882 */
[----:B------:R-:W-:Y:S01]  /*3310*/  HADD2.F32 R13, -RZ, R13.H0_H0 ;  /* 0x2000000dff0d7230 */ /* 0x000fe20000004100 */
[----:B------:R-:W-:Y:S01]  /*3320*/  F2FP.F16.E4M3.UNPACK_B R14, R14 ;  /* 0x0000000eff0e723e */ /* 0x000fe200020006ff */
[----:B------:R-:W-:Y:S02]  /*3330*/  HADD2.F32 R73, -RZ, R122.H1_H1 ;  /* 0x3000007aff497230 */ /* 0x000fe40000004100 */
[-C--:B------:R-:W-:Y:S01]  /*3340*/  FMUL.FTZ R126, R72, R124.reuse ;  /* 0x0000007c487e7220 */ /* 0x080fe20000410000 */
[----:B------:R-:W-:Y:S01]  /*3350*/  F2FP.F16.E4M3.UNPACK_B R15, R15 ;  /* 0x0000000fff0f723e */ /* 0x000fe200020006ff */
[----:B------:R-:W-:Y:S01]  /*3360*/  FMUL.FTZ R129, R13, R124 ;  /* 0x0000007c0d817220 */ /* 0x000fe20000410000 */
[----:B------:R-:W-:-:S02]  /*3370*/  HADD2.F32 R125, -RZ, R125.H0_H0 ;  /* 0x2000007dff7d7230 */ /* 0x000fc40000004100 */
[-C--:B------:R-:W-:Y:S01]  /*3380*/  FFMA.FTZ R126, R13, R73.reuse, -R126 ;  /* 0x000000490d7e7223 */ /* 0x080fe2000001087e */
[--C-:B------:R-:W-:Y:S02]  /*3390*/  HADD2.F32 R13, -RZ, R14.reuse.H0_H0 ;  /* 0x2000000eff0d7230 */ /* 0x100fe40000004100 */
[----:B------:R-:W-:Y:S01]  /*33a0*/  FFMA.FTZ R129, R72, R73, R129 ;  /* 0x0000004948817223 */ /* 0x000fe20000010081 */
[--C-:B------:R-:W-:Y:S02]  /*33b0*/  HADD2.F32 R72, -RZ, R15.reuse.H0_H0 ;  /* 0x2000000fff487230 */ /* 0x100fe40000004100 */
[----:B------:R-:W-:Y:S01]  /*33c0*/  FFMA.FTZ R131, R74, R121, R131 ;  /* 0x000000794a837223 */ /* 0x000fe20000010083 */
[----:B------:R-:W-:Y:S02]  /*33d0*/  HADD2.F32 R14, -RZ, R14.H1_H1 ;  /* 0x3000000eff0e7230 */ /* 0x000fe40000004100 */
[----:B------:R-:W-:Y:S01]  /*33e0*/  HADD2.F32 R15, -RZ, R15.H1_H1 ;  /* 0x3000000fff0f7230 */ /* 0x000fe20000004100 */
[----:B------:R-:W-:Y:S01]  /*33f0*/  F2FP.SATFINITE.E4M3.F32.PACK_AB_MERGE_C R126, R129, R126, RZ ;  /* 0x0000007e817e723e */ /* 0x000fe200048070ff */
[----:B------:R-:W-:-:S02]  /*3400*/  HADD2.F32 R123, -RZ, R123.H0_H0 ;  /* 0x2000007bff7b7230 */ /* 0x000fc40000004100 */
[-C--:B------:R-:W-:Y:S01]  /*3410*/  FMUL.FTZ R74, R14, R125.reuse ;  /* 0x0000007d0e4a7220 */ /* 0x080fe20000410000 */
[----:B------:R-:W-:Y:S02]  /*3420*/  HADD2.F32 R75, -RZ, R75.H0_H0 ;  /* 0x2000004bff4b7230 */ /* 0x000fe40000004100 */
[----:B------:R-:W-:Y:S01]  /*3430*/  FMUL.FTZ R125, R13, R125 ;  /* 0x0000007d0d7d7220 */ /* 0x000fe20000410000 */
[----:B------:R-:W-:Y:S02]  /*3440*/  HADD2.F32 R122, -RZ, R122.H0_H0 ;  /* 0x2000007aff7a7230 */ /* 0x000fe40000004100 */
[-C--:B------:R-:W-:Y:S01]  /*3450*/  FMUL.FTZ R73, R15, R123.reuse ;  /* 0x0000007b0f497220 */ /* 0x080fe20000410000 */
[C---:B------:R-:W-:Y:S01]  /*3460*/  FMUL.FTZ R124, R72.reuse, R123 ;  /* 0x0000007b487c7220 */ /* 0x040fe20000410000 */
[----:B------:R-:W-:Y:S02]  /*3470*/  F2FP.SATFINITE.E4M3.F32.PACK_AB_MERGE_C R130, R131, R130, RZ ;  /* 0x000000828382723e */ /* 0x000fe400048070ff */
[-C--:B------:R-:W-:Y:S01]  /*3480*/  FFMA.FTZ R73, R72, R75.reuse, -R73 ;  /* 0x0000004b48497223 */ /* 0x080fe20000010849 */
[----:B------:R-:W-:Y:S01]  /*3490*/  FFMA.FTZ R124, R15, R75, R124 ;  /* 0x0000004b0f7c7223 */ /* 0x000fe2000001007c */
[-C--:B------:R-:W-:Y:S01]  /*34a0*/  FFMA.FTZ R74, R13, R122.reuse, -R74 ;  /* 0x0000007a0d4a7223 */ /* 0x080fe2000001084a */
[----:B------:R-:W-:Y:S01]  /*34b0*/  FFMA.FTZ R125, R14, R122, R125 ;  /* 0x0000007a0e7d7223 */ /* 0x000fe2000001007d */
[----:B------:R-:W-:-:S02]  /*34c0*/  F2FP.SATFINITE.E4M3.F32.PACK_AB_MERGE_C R13, R12, R11, R133 ;  /* 0x0000000b0c0d723e */ /* 0x000fc40004807085 */
[----:B------:R-:W-:Y:S02]  /*34d0*/  F2FP.SATFINITE.E4M3.F32.PACK_AB_MERGE_C R12, R128, R127, R132 ;  /* 0x0000007f800c723e */ /* 0x000fe40004807084 */
[----:B------:R-:W-:Y:S02]  /*34e0*/  F2FP.SATFINITE.E4M3.F32.PACK_AB_MERGE_C R14, R125, R74, R126 ;  /* 0x0000004a7d0e723e */ /* 0x000fe4000480707e */
[----:B------:R-:W-:-:S07]  /*34f0*/  F2FP.SATFINITE.E4M3.F32.PACK_AB_MERGE_C R15, R124, R73, R130 ;  /* 0x000000497c0f723e */ /* 0x000fce0004807082 */
.L_x_520:
[----:B------:R-:W-:Y:S05]  /*3500*/  BSYNC B3 ;  /* 0x0000000000037941 */ /* 0x000fea0003800000 */
.L_x_519:
[----:B0-----:R0:W-:Y:S02]  /*3510*/  ST.E.128 desc[UR36][R76.64], R12 ;  /* 0x0000000c4c007985 */ /* 0x0011e4000c101d24 */
.L_x_518:
[----:B------:R-:W-:Y:S05]  /*3520*/  BSYNC B2 ;  /* 0x0000000000027941 */ /* 0x000fea0003800000 */
.L_x_517:
[----:B------:R-:W-:-:S13]  /*3530*/  ISETP.NE.AND P6, PT, R81, RZ, PT ;  /* 0x000000ff5100720c */ /* 0x000fda0003fc5270 */
[----:B------:R-:W-:Y:S05]  /*3540*/  @P6 BRA `(.L_x_516) ;  /* 0x0000000400c86947 */ /* 0x000fea0003800000 */
[----:B0-2---:R0:W2:Y:S01]  /*3550*/  LDS.128 R12, [R92+0x2c400] ;  /* 0x02c400005c0c7984 */ /* 0x0050a20000000c00 */
[----:B----4-:R-:W-:Y:S01]  /*3560*/  IADD3 R72, P6, R22, R79, RZ ;  /* 0x0000004f16487210 */ /* 0x010fe20007fde0ff */
[----:B------:R-:W-:Y:S04]  /*3570*/  BSSY B2, `(.L_x_521) ;  /* 0x000006e000027945 */ /* 0x000fe80003800000 */
[----:B-1----:R-:W-:Y:S01]  /*3580*/  IMAD.X R73, R78, 0x1, R217, P6 ;  /* 0x000000014e497824 */ /* 0x002fe200030e06d9 */
[----:B------:R-:W-:-:S13]  /*3590*/  ISETP.GE.AND P6, PT, R218, R104, PT ;  /* 0x00000068da00720c */ /* 0x000fda0003fc6270 */
[----:B0-----:R-:W-:Y:S05]  /*35a0*/  @P6 BRA `(.L_x_522) ;  /* 0x0000000400a86947 */ /* 0x001fea0003800000 */
[--C-:B------:R-:W-:Y:S02]  /*35b0*/  SHF.R.U32.HI R78, RZ, 0x18, R69.reuse ;  /* 0x00000018ff4e7819 */ /* 0x100fe40000011645 */
[----:B------:R-:W-:Y:S02]  /*35c0*/  LOP3.LUT R11, R69, 0xff, RZ, 0xc0, !PT ;  /* 0x000000ff450b7812 */ /* 0x000fe400078ec0ff */
[--C-:B------:R-:W-:Y:S02]  /*35d0*/  SHF.R.U32.HI R76, RZ, 0x8, R69.reuse ;  /* 0x00000008ff4c7819 */ /* 0x100fe40000011645 */
[----:B------:R-:W-:Y:S02]  /*35e0*/  SHF.R.U32.HI R74, RZ, 0x10, R69 ;  /* 0x00000010ff4a7819 */ /* 0x000fe40000011645 */
[----:B------:R-:W-:Y:S02]  /*35f0*/  SHF.R.U32.HI R69, RZ, 0x18, R71 ;  /* 0x00000018ff457819 */ /* 0x000fe40000011647 */
[----:B------:R-:W-:-:S02]  /*3600*/  LOP3.LUT R68, R71, 0xff, RZ, 0xc0, !PT ;  /* 0x000000ff47447812 */ /* 0x000fc400078ec0ff */
[--C-:B------:R-:W-:Y:S02]  /*3610*/  SHF.R.U32.HI R70, RZ, 0x8, R71.reuse ;  /* 0x00000008ff467819 */ /* 0x100fe40000011647 */
[----:B------:R-:W-:Y:S02]  /*3620*/  SHF.R.U32.HI R75, RZ, 0x10, R71 ;  /* 0x00000010ff4b7819 */ /* 0x000fe40000011647 */
[----:B------:R-:W-:Y:S01]  /*3630*/  PRMT R69, R69, 0x654, R68 ;  /* 0x0000065445457816 */ /* 0x000fe20000000044 */
[----:B------:R-:W-:Y:S01]  /*3640*/  IMAD.SHL.U32 R68, R76, 0x100, RZ ;  /* 0x000001004c447824 */ /* 0x000fe200078e00ff */
[----:B------:R-:W-:Y:S01]  /*3650*/  PRMT R11, R78, 0x654, R11 ;  /* 0x000006544e0b7816 */ /* 0x000fe2000000000b */
[----:B------:R-:W-:Y:S01]  /*3660*/  IMAD.SHL.U32 R70, R70, 0x100, RZ ;  /* 0x0000010046467824 */ /* 0x000fe200078e00ff */
[----:B------:R-:W-:Y:S01]  /*3670*/  F2FP.F16.E4M3.UNPACK_B R71, R120.H1 ;  /* 0x00000078ff47723e */ /* 0x000fe200030006ff */
[----:B------:R-:W-:Y:S01]  /*3680*/  IMAD.U32 R75, R75, 0x10000, RZ ;  /* 0x000100004b4b7824 */ /* 0x000fe200078e00ff */
[----:B------:R-:W-:-:S02]  /*3690*/  LOP3.LUT R68, R11, 0xff00, R68, 0xf8, !PT ;  /* 0x0000ff000b447812 */ /* 0x000fc400078ef844 */
[----:B------:R-:W-:Y:S01]  /*36a0*/  LOP3.LUT R70, R69, 0xff00, R70, 0xf8, !PT ;  /* 0x0000ff0045467812 */ /* 0x000fe200078ef846 */
[--C-:B------:R-:W-:Y:S01]  /*36b0*/  HADD2.F32 R76, -RZ, R71.reuse.H1_H1 ;  /* 0x30000047ff4c7230 */ /* 0x100fe20000004100 */
[----:B------:R-:W-:Y:S02]  /*36c0*/  SHF.L.U32 R69, R74, 0x10, RZ ;  /* 0x000000104a457819 */ /* 0x000fe400000006ff */
[----:B--2---:R-:W-:Y:S02]  /*36d0*/  F2FP.F16.E4M3.UNPACK_B R11, R13 ;  /* 0x0000000dff0b723e */ /* 0x004fe400020006ff */
[----:B------:R-:W-:Y:S01]  /*36e0*/  LOP3.LUT R77, R70, 0xff0000, R75, 0xf8, !PT ;  /* 0x00ff0000464d7812 */ /* 0x000fe200078ef84b */
[----:B------:R-:W-:Y:S01]  /*36f0*/  HADD2.F32 R75, -RZ, R71.H0_H0 ;  /* 0x20000047ff4b7230 */ /* 0x000fe20000004100 */
[----:B------:R-:W-:Y:S01]  /*3700*/  LOP3.LUT R74, R68, 0xff0000, R69, 0xf8, !PT ;  /* 0x00ff0000444a7812 */ /* 0x000fe200078ef845 */
[--C-:B------:R-:W-:Y:S01]  /*3710*/  HADD2.F32 R68, -RZ, R11.reuse.H1_H1 ;  /* 0x3000000bff447230 */ /* 0x100fe20000004100 */
[----:B------:R-:W-:Y:S01]  /*3720*/  F2FP.F16.E4M3.UNPACK_B R70, R113.H1 ;  /* 0x00000071ff46723e */ /* 0x000fe200030006ff */
[----:B------:R-:W-:Y:S01]  /*3730*/  HADD2.F32 R11, -RZ, R11.H0_H0 ;  /* 0x2000000bff0b7230 */ /* 0x000fe20000004100 */
[----:B------:R-:W-:-:S02]  /*3740*/  F2FP.F16.E4M3.UNPACK_B R13, R13.H1 ;  /* 0x0000000dff0d723e */ /* 0x000fc400030006ff */
[CC--:B------:R-:W-:Y:S01]  /*3750*/  FMUL.FTZ R78, R68.reuse, R75.reuse ;  /* 0x0000004b444e7220 */ /* 0x0c0fe20000410000 */
[--C-:B------:R-:W-:Y:S02]  /*3760*/  HADD2.F32 R71, -RZ, R70.reuse.H0_H0 ;  /* 0x20000046ff477230 */ /* 0x100fe40000004100 */
[C---:B------:R-:W-:Y:S01]  /*3770*/  FMUL.FTZ R75, R11.reuse, R75 ;  /* 0x0000004b0b4b7220 */ /* 0x040fe20000410000 */
[--C-:B------:R-:W-:Y:S01]  /*3780*/  HADD2.F32 R69, -RZ, R13.reuse.H1_H1 ;  /* 0x3000000dff457230 */ /* 0x100fe20000004100 */
[----:B------:R-:W-:Y:S01]  /*3790*/  F2FP.F16.E4M3.UNPACK_B R120, R120 ;  /* 0x00000078ff78723e */ /* 0x000fe200020006ff */
[----:B------:R-:W-:Y:S02]  /*37a0*/  HADD2.F32 R13, -RZ, R13.H0_H0 ;  /* 0x2000000dff0d7230 */ /* 0x000fe40000004100 */
[-C--:B------:R-:W-:Y:S01]  /*37b0*/  FFMA.FTZ R11, R11, R71.reuse, -R78 ;  /* 0x000000470b0b7223 */ /* 0x080fe2000001084e */
[----:B------:R-:W-:Y:S02]  /*37c0*/  HADD2.F32 R70, -RZ, R70.H1_H1 ;  /* 0x30000046ff467230 */ /* 0x000fe40000004100 */
[-C--:B------:R-:W-:Y:S01]  /*37d0*/  FMUL.FTZ R78, R69, R76.reuse ;  /* 0x0000004c454e7220 */ /* 0x080fe20000410000 */
[----:B------:R-:W-:Y:S01]  /*37e0*/  FFMA.FTZ R122, R68, R71, R75 ;  /* 0x00000047447a7223 */ /* 0x000fe2000001004b */
[C---:B------:R-:W-:Y:S01]  /*37f0*/  FMUL.FTZ R76, R13.reuse, R76 ;  /* 0x0000004c0d4c7220 */ /* 0x040fe20000410000 */
[----:B------:R-:W-:Y:S01]  /*3800*/  F2FP.F16.E4M3.UNPACK_B R113, R113 ;  /* 0x00000071ff71723e */ /* 0x000fe200020006ff */
        /* <DEDUP_REMOVED lines=8> */
[----:B------:R-:W-:Y:S02]  /*3890*/  HADD2.F32 R13, -RZ, R12.H0_H0 ;  /* 0x2000000cff0d7230 */ /* 0x000fe40000004100 */
[-C--:B------:R-:W-:Y:S01]  /*38a0*/  FMUL.FTZ R78, R68, R71.reuse ;  /* 0x00000047444e7220 */ /* 0x080fe20000410000 */
[----:B------:R-:W-:Y:S02]  /*38b0*/  HADD2.F32 R70, -RZ, R113.H1_H1 ;  /* 0x30000071ff467230 */ /* 0x000fe40000004100 */
[----:B------:R-:W-:Y:S01]  /*38c0*/  FMUL.FTZ R75, R69, R71 ;  /* 0x00000047454b7220 */ /* 0x000fe20000410000 */
[----:B------:R-:W-:-:S02]  /*38d0*/  HADD2.F32 R120, -RZ, R120.H0_H0 ;  /* 0x20000078ff787230 */ /* 0x000fc40000004100 */
[----:B------:R-:W-:Y:S02]  /*38e0*/  HADD2.F32 R12, -RZ, R12.H1_H1 ;  /* 0x3000000cff0c7230 */ /* 0x000fe40000004100 */
[-C--:B------:R-:W-:Y:S01]  /*38f0*/  FFMA.FTZ R75, R68, R70.reuse, -R75 ;  /* 0x00000046444b7223 */ /* 0x080fe2000001084b */
[----:B------:R-:W-:Y:S02]  /*3900*/  HADD2.F32 R113, -RZ, R113.H0_H0 ;  /* 0x20000071ff717230 */ /* 0x000fe40000004100 */
[----:B------:R-:W-:Y:S01]  /*3910*/  FFMA.FTZ R78, R69, R70, R78 ;  /* 0x00000046454e7223 */ /* 0x000fe2000001004e */
[CC--:B------:R-:W-:Y:S01]  /*3920*/  FMUL.FTZ R71, R13.reuse, R120.reuse ;  /* 0x000000780d477220 */ /* 0x0c0fe20000410000 */
[----:B------:R-:W-:Y:S01]  /*3930*/  FMUL.FTZ R76, R12, R120 ;  /* 0x000000780c4c7220 */ /* 0x000fe20000410000 */
[----:B------:R-:W-:Y:S02]  /*3940*/  F2FP.F16.E4M3.UNPACK_B R70, R74.H1 ;  /* 0x0000004aff46723e */ /* 0x000fe400030006ff */
[----:B------:R-:W-:Y:S01]  /*3950*/  F2FP.SATFINITE.E4M3.F32.PACK_AB_MERGE_C R123, R78, R75, RZ ;  /* 0x0000004b4e7b723e */ /* 0x000fe200048070ff */
[----:B------:R-:W-:Y:S01]  /*3960*/  FFMA.FTZ R79, R13, R113, -R76 ;  /* 0x000000710d4f7223 */ /* 0x000fe2000001084c */
[----:B------:R-:W-:Y:S01]  /*3970*/  F2FP.F16.E4M3.UNPACK_B R13, R15.H1 ;  /* 0x0000000fff0d723e */ /* 0x000fe200030006ff */
[----:B------:R-:W-:Y:S01]  /*3980*/  FFMA.FTZ R120, R12, R113, R71 ;  /* 0x000000710c787223 */ /* 0x000fe20000010047 */
[-C--:B------:R-:W-:Y:S01]  /*3990*/  F2FP.F16.E4M3.UNPACK_B R75, R77.reuse.H1 ;  /* 0x0000004dff4b723e */ /* 0x080fe200030006ff */
[----:B------:R-:W-:Y:S01]  /*39a0*/  HADD2.F32 R71, -RZ, R70.H1_H1 ;  /* 0x30000046ff477230 */ /* 0x000fe20000004100 */
[----:B------:R-:W-:Y:S01]  /*39b0*/  F2FP.F16.E4M3.UNPACK_B R12, R14.H1 ;  /* 0x0000000eff0c723e */ /* 0x000fe200030006ff */
[----:B------:R-:W-:Y:S01]  /*39c0*/  HADD2.F32 R69, -RZ, R13.H1_H1 ;  /* 0x3000000dff457230 */ /* 0x000fe20000004100 */
[----:B------:R-:W-:Y:S01]  /*39d0*/  F2FP.F16.E4M3.UNPACK_B R77, R77 ;  /* 0x0000004dff4d723e */ /* 0x000fe200020006ff */
[----:B------:R-:W-:Y:S01]  /*39e0*/  HADD2.F32 R78, -RZ, R75.H1_H1 ;  /* 0x3000004bff4e7230 */ /* 0x000fe20000004100 */
[----:B------:R-:W-:Y:S01]  /*39f0*/  F2FP.F16.E4M3.UNPACK_B R74, R74 ;  /* 0x0000004aff4a723e */ /* 0x000fe200020006ff */
[----:B------:R-:W-:Y:S01]  /*3a00*/  HADD2.F32 R68, -RZ, R13.H0_H0 ;  /* 0x2000000dff447230 */ /* 0x000fe20000004100 */
[----:B------:R-:W-:Y:S01]  /*3a10*/  F2FP.F16.E4M3.UNPACK_B R15, R15 ;  /* 0x0000000fff0f723e */ /* 0x000fe200020006ff */
[----:B------:R-:W-:-:S02]  /*3a20*/  HADD2.F32 R13, -RZ, R12.H1_H1 ;  /* 0x3000000cff0d7230 */ /* 0x000fc40000004100 */
[-C--:B------:R-:W-:Y:S01]  /*3a30*/  FMUL.FTZ R113, R69, R78.reuse ;  /* 0x0000004e45717220 */ /* 0x080fe20000410000 */
[--C-:B------:R-:W-:Y:S02]  /*3a40*/  HADD2.F32 R76, -RZ, R77.reuse.H1_H1 ;  /* 0x3000004dff4c7230 */ /* 0x100fe40000004100 */
[C---:B------:R-:W-:Y:S01]  /*3a50*/  FMUL.FTZ R124, R68.reuse, R78 ;  /* 0x0000004e447c7220 */ /* 0x040fe20000410000 */
[----:B------:R-:W-:Y:S02]  /*3a60*/  HADD2.F32 R12, -RZ, R12.H0_H0 ;  /* 0x2000000cff0c7230 */ /* 0x000fe40000004100 */
[----:B------:R-:W-:Y:S01]  /*3a70*/  FFMA.FTZ R78, R68, R71, -R113 ;  /* 0x00000047444e7223 */ /* 0x000fe20000010871 */
[----:B------:R-:W-:Y:S02]  /*3a80*/  HADD2.F32 R68, -RZ, R74.H1_H1 ;  /* 0x3000004aff447230 */ /* 0x000fe40000004100 */
[----:B------:R-:W-:Y:S01]  /*3a90*/  FMUL.FTZ R113, R13, R76 ;  /* 0x0000004c0d717220 */ /* 0x000fe20000410000 */
[----:B------:R-:W-:Y:S01]  /*3aa0*/  F2FP.F16.E4M3.UNPACK_B R14, R14 ;  /* 0x0000000eff0e723e */ /* 0x000fe200020006ff */
[----:B------:R-:W-:Y:S01]  /*3ab0*/  FMUL.FTZ R76, R12, R76 ;  /* 0x0000004c0c4c7220 */ /* 0x000fe20000410000 */
[----:B------:R-:W-:-:S02]  /*3ac0*/  HADD2.F32 R77, -RZ, R77.H0_H0 ;  /* 0x2000004dff4d7230 */ /* 0x000fc40000004100 */
[-C--:B------:R-:W-:Y:S01]  /*3ad0*/  FFMA.FTZ R113, R12, R68.reuse, -R113 ;  /* 0x000000440c717223 */ /* 0x080fe20000010871 */
[----:B------:R-:W-:Y:S01]  /*3ae0*/  FFMA.FTZ R121, R69, R71, R124 ;  /* 0x0000004745797223 */ /* 0x000fe2000001007c */
[----:B------:R-:W-:Y:S01]  /*3af0*/  FFMA.FTZ R76, R13, R68, R76 ;  /* 0x000000440d4c7223 */ /* 0x000fe2000001004c */
[--C-:B------:R-:W-:Y:S02]  /*3b00*/  HADD2.F32 R13, -RZ, R15.reuse.H0_H0 ;  /* 0x2000000fff0d7230 */ /* 0x100fe40000004100 */
[--C-:B------:R-:W-:Y:S01]  /*3b10*/  HADD2.F32 R12, -RZ, R14.reuse.H0_H0 ;  /* 0x2000000eff0c7230 */ /* 0x100fe20000004100 */
[----:B------:R-:W-:Y:S01]  /*3b20*/  F2FP.SATFINITE.E4M3.F32.PACK_AB_MERGE_C R78, R121, R78, RZ ;  /* 0x0000004e794e723e */ /* 0x000fe200048070ff */
[----:B------:R-:W-:Y:S01]  /*3b30*/  HADD2.F32 R15, -RZ, R15.H1_H1 ;  /* 0x3000000fff0f7230 */ /* 0x000fe20000004100 */
[----:B------:R-:W-:Y:S01]  /*3b40*/  F2FP.SATFINITE.E4M3.F32.PACK_AB_MERGE_C R76, R76, R113, RZ ;  /* 0x000000714c4c723e */ /* 0x000fe200048070ff */
[----:B------:R-:W-:Y:S02]  /*3b50*/  HADD2.F32 R68, -RZ, R75.H0_H0 ;  /* 0x2000004bff447230 */ /* 0x000fe40000004100 */
[----:B------:R-:W-:-:S02]  /*3b60*/  HADD2.F32 R14, -RZ, R14.H1_H1 ;  /* 0x3000000eff0e7230 */ /* 0x000fc40000004100 */
[----:B------:R-:W-:Y:S02]  /*3b70*/  HADD2.F32 R69, -RZ, R74.H0_H0 ;  /* 0x2000004aff457230 */ /* 0x000fe40000004100 */
[-C--:B------:R-:W-:Y:S01]  /*3b80*/  FMUL.FTZ R74, R15, R68.reuse ;  /* 0x000000440f4a7220 */ /* 0x080fe20000410000 */
[----:B------:R-:W-:Y:S02]  /*3b90*/  HADD2.F32 R70, -RZ, R70.H0_H0 ;  /* 0x20000046ff467230 */ /* 0x000fe40000004100 */
[-C--:B------:R-:W-:Y:S01]  /*3ba0*/  FMUL.FTZ R71, R14, R77.reuse ;  /* 0x0000004d0e477220 */ /* 0x080fe20000410000 */
[C---:B------:R-:W-:Y:S01]  /*3bb0*/  FMUL.FTZ R68, R13.reuse, R68 ;  /* 0x000000440d447220 */ /* 0x040fe20000410000 */
[C---:B------:R-:W-:Y:S01]  /*3bc0*/  FMUL.FTZ R77, R12.reuse, R77 ;  /* 0x0000004d0c4d7220 */ /* 0x040fe20000410000 */
[-C--:B------:R-:W-:Y:S02]  /*3bd0*/  FFMA.FTZ R74, R13, R70.reuse, -R74 ;  /* 0x000000460d4a7223 */ /* 0x080fe4000001084a */
[----:B------:R-:W-:Y:S01]  /*3be0*/  FFMA.FTZ R15, R15, R70, R68 ;  /* 0x000000460f0f7223 */ /* 0x000fe20000010044 */
[-C--:B------:R-:W-:Y:S01]  /*3bf0*/  FFMA.FTZ R71, R12, R69.reuse, -R71 ;  /* 0x000000450c477223 */ /* 0x080fe20000010847 */
[----:B------:R-:W-:Y:S01]  /*3c00*/  FFMA.FTZ R14, R14, R69, R77 ;  /* 0x000000450e0e7223 */ /* 0x000fe2000001004d */
[----:B------:R-:W-:-:S02]  /*3c10*/  F2FP.SATFINITE.E4M3.F32.PACK_AB_MERGE_C R13, R122, R11, R125 ;  /* 0x0000000b7a0d723e */ /* 0x000fc4000480707d */
[----:B------:R-:W-:Y:S02]  /*3c20*/  F2FP.SATFINITE.E4M3.F32.PACK_AB_MERGE_C R12, R120, R79, R123 ;  /* 0x0000004f780c723e */ /* 0x000fe4000480707b */
[----:B------:R-:W-:Y:S02]  /*3c30*/  F2FP.SATFINITE.E4M3.F32.PACK_AB_MERGE_C R14, R14, R71, R76 ;  /* 0x000000470e0e723e */ /* 0x000fe4000480704c */
[----:B------:R-:W-:-:S07]  /*3c40*/  F2FP.SATFINITE.E4M3.F32.PACK_AB_MERGE_C R15, R15, R74, R78 ;  /* 0x0000004a0f0f723e */ /* 0x000fce000480704e */
.L_x_522:
[----:B------:R-:W-:Y:S05]  /*3c50*/  BSYNC B2 ;  /* 0x0000000000027941 */ /* 0x000fea0003800000 */
.L_x_521:
[----:B--2---:R0:W-:Y:S02]  /*3c60*/  ST.E.128 desc[UR36][R72.64], R12 ;  /* 0x0000000c48007985 */ /* 0x0041e4000c101d24 */
.L_x_516:
[----:B------:R-:W-:Y:S05]  /*3c70*/  BSYNC B1 ;  /* 0x0000000000017941 */ /* 0x000fea0003800000 */
.L_x_515:
[----:B------:R-:W-:-:S03]  /*3c80*/  UMOV UR4, 0xffffffff ;  /* 0xffffffff00047882 */ /* 0x000fc60000000000 */
[----:B------:R-:W-:Y:S05]  /*3c90*/  BRA.DIV UR4, `(.L_x_523) ;  /* 0x0000021604047947 */ /* 0x000fea000b800000 */
[----:B------:R0:W0:Y:S04]  /*3ca0*/  SHFL.IDX PT, R70, R107, 0x1, 0x181f ;  /* 0x00381f006b467f89 */ /* 0x00002800000e0000 */
[----:B------:R0:W0:Y:S02]  /*3cb0*/  SHFL.IDX PT, R71, R106, 0x1, 0x181f ;  /* 0x00381f006a477f89 */ /* 0x00002400000e0000 */
.L_x_834:
[----:B------:R-:W-:Y:S04]  /*3cc0*/  BSSY B1, `(.L_x_524) ;  /* 0x00000ef000017945 */ /* 0x000fe80003800000 */
[----:B------:R-:W-:Y:S05]  /*3cd0*/  @P2 BRA `(.L_x_525) ;  /* 0x0000000c00b42947 */ /* 0x000fea0003800000 */
[----:B------:R-:W-:Y:S04]  /*3ce0*/  BSSY B2, `(.L_x_526) ;  /* 0x0000075000027945 */ /* 0x000fe80003800000 */
[----:B------:R-:W-:Y:S05]  /*3cf0*/  @P1 BRA `(.L_x_527) ;  /* 0x0000000400cc1947 */ /* 0x000fea0003800000 */
[----:B0-2---:R0:W2:Y:S01]  /*3d00*/  LDS.128 R12, [R92+0x29400] ;  /* 0x029400005c0c7984 */ /* 0x0050a20000000c00 */
[----:B------:R-:W-:Y:S01]  /*3d10*/  IADD3 R68, P2, R16, R71, RZ ;  /* 0x0000004710447210 */ /* 0x000fe20007f5e0ff */
[----:B------:R-:W-:Y:S04]  /*3d20*/  BSSY B3, `(.L_x_528) ;  /* 0x000006f000037945 */ /* 0x000fe80003800000 */
[----:B------:R-:W-:Y:S01]  /*3d30*/  IMAD.X R69, R70, 0x1, R17, P2 ;  /* 0x0000000146457824 */ /* 0x000fe200010e0611 */
        /* <DEDUP_REMOVED lines=12> */
[----:B------:R-:W-:Y:S01]  /*3e00*/  SHF.L.U32 R66, R66, 0x8, RZ ;  /* 0x0000000842427819 */ /* 0x000fe200000006ff */
[----:B------:R-:W-:Y:S01]  /*3e10*/  IMAD.U32 R73, R73, 0x10000, RZ ;  /* 0x0001000049497824 */ /* 0x000fe200078e00ff */
[----:B------:R-:W-:Y:S02]  /*3e20*/  PRMT R11, R76, 0x654, R11 ;  /* 0x000006544c0b7816 */ /* 0x000fe4000000000b */
[----:B------:R-:W-:Y:S01]  /*3e30*/  LOP3.LUT R66, R65, 0xff00, R66, 0xf8, !PT ;  /* 0x0000ff0041427812 */ /* 0x000fe200078ef842 */
[----:B------:R-:W-:Y:S01]  /*3e40*/  IMAD.U32 R65, R72, 0x10000, RZ ;  /* 0x0001000048417824 */ /* 0x000fe200078e00ff */
[----:B------:R-:W-:-:S02]  /*3e50*/  LOP3.LUT R64, R11, 0xff00, R64, 0xf8, !PT ;  /* 0x0000ff000b407812 */ /* 0x000fc400078ef840 */
[----:B------:R-:W-:Y:S02]  /*3e60*/  F2FP.F16.E4M3.UNPACK_B R67, R119.H1 ;  /* 0x00000077ff43723e */ /* 0x000fe400030006ff */
[-C--:B--2---:R-:W-:Y:S02]  /*3e70*/  F2FP.F16.E4M3.UNPACK_B R11, R13.reuse ;  /* 0x0000000dff0b723e */ /* 0x084fe400020006ff */
        /* <DEDUP_REMOVED lines=17> */
[----:B------:R-:W-:Y:S01]  /*3f90*/  F2FP.F16.E4M3.UNPACK_B R11, R12.H1 ;  /* 0x0000000cff0b723e */ /* 0x000fe200030006ff */
[C---:B------:R-:W-:Y:S01]  /*3fa0*/  FMUL.FTZ R74, R13.reuse, R74 ;  /* 0x0000004a0d4a7220 */ /* 0x040fe20000410000 */
[----:B-1----:R-:W-:Y:S01]  /*3fb0*/  FFMA.FTZ R78, R64, R67, R73 ;  /* 0x00000043404e7223 */ /* 0x002fe20000010049 */
[----:B------:R-:W-:Y:S01]  /*3fc0*/  F2FP.F16.E4M3.UNPACK_B R12, R12 ;  /* 0x0000000cff0c723e */ /* 0x000fe200020006ff */
[-C--:B------:R-:W-:Y:S01]  /*3fd0*/  FFMA.FTZ R73, R13, R66.reuse, -R76 ;  /* 0x000000420d497223 */ /* 0x080fe2000001084c */
        /* <DEDUP_REMOVED lines=10> */
[----:B------:R-:W-:Y:S01]  /*4080*/  HADD2.F32 R12, -RZ, R12.H1_H1 ;  /* 0x3000000cff0c7230 */ /* 0x000fe20000004100 */
[----:B------:R-:W-:Y:S01]  /*4090*/  F2FP.SATFINITE.E4M3.F32.PACK_AB_MERGE_C R77, R78, R77, R120 ;  /* 0x0000004d4e4d723e */ /* 0x000fe20004807078 */
[----:B------:R-:W-:-:S02]  /*40a0*/  HADD2.F32 R65, -RZ, R118.H1_H1 ;  /* 0x30000076ff417230 */ /* 0x000fc40000004100 */
[----:B------:R-:W-:Y:S02]  /*40b0*/  HADD2.F32 R118, -RZ, R118.H0_H0 ;  /* 0x20000076ff767230 */ /* 0x000fe40000004100 */
[-C--:B------:R-:W-:Y:S01]  /*40c0*/  FMUL.FTZ R66, R12, R119.reuse ;  /* 0x000000770c427220 */ /* 0x080fe20000410000 */
[----:B------:R-:W-:Y:S01]  /*40d0*/  FMUL.FTZ R119, R11, R119 ;  /* 0x000000770b777220 */ /* 0x000fe20000410000 */
[-C--:B------:R-:W-:Y:S01]  /*40e0*/  FFMA.FTZ R74, R13, R65.reuse, -R74 ;  /* 0x000000410d4a7223 */ /* 0x080fe2000001084a */
[----:B------:R-:W-:Y:S01]  /*40f0*/  FFMA.FTZ R67, R64, R65, R67 ;  /* 0x0000004140437223 */ /* 0x000fe20000010043 */
[-C--:B------:R-:W-:Y:S01]  /*4100*/  FFMA.FTZ R76, R11, R118.reuse, -R66 ;  /* 0x000000760b4c7223 */ /* 0x080fe20000010842 */
[----:B------:R-:W-:Y:S01]  /*4110*/  FFMA.FTZ R119, R12, R118, R119 ;  /* 0x000000760c777223 */ /* 0x000fe20000010077 */
[----:B------:R-:W-:Y:S02]  /*4120*/  F2FP.F16.E4M3.UNPACK_B R12, R15.H1 ;  /* 0x0000000fff0c723e */ /* 0x000fe400030006ff */
[----:B------:R-:W-:-:S02]  /*4130*/  F2FP.SATFINITE.E4M3.F32.PACK_AB_MERGE_C R113, R67, R74, RZ ;  /* 0x0000004a4371723e */ /* 0x000fc400048070ff */
[-C--:B------:R-:W-:Y:S01]  /*4140*/  F2FP.F16.E4M3.UNPACK_B R67, R75.reuse.H1 ;  /* 0x0000004bff43723e */ /* 0x080fe200030006ff */
[--C-:B------:R-:W-:Y:S01]  /*4150*/  HADD2.F32 R64, -RZ, R12.reuse.H1_H1 ;  /* 0x3000000cff407230 */ /* 0x100fe20000004100 */
[----:B------:R-:W-:Y:S01]  /*4160*/  F2FP.F16.E4M3.UNPACK_B R65, R72.H1 ;  /* 0x00000048ff41723e */ /* 0x000fe200030006ff */
[----:B------:R-:W-:Y:S01]  /*4170*/  HADD2.F32 R13, -RZ, R12.H0_H0 ;  /* 0x2000000cff0d7230 */ /* 0x000fe20000004100 */
[----:B------:R-:W-:Y:S01]  /*4180*/  F2FP.F16.E4M3.UNPACK_B R11, R14.H1 ;  /* 0x0000000eff0b723e */ /* 0x000fe200030006ff */
[----:B------:R-:W-:Y:S01]  /*4190*/  HADD2.F32 R74, -RZ, R67.H1_H1 ;  /* 0x30000043ff4a7230 */ /* 0x000fe20000004100 */
[----:B------:R-:W-:Y:S01]  /*41a0*/  F2FP.F16.E4M3.UNPACK_B R75, R75 ;  /* 0x0000004bff4b723e */ /* 0x000fe200020006ff */
[----:B------:R-:W-:Y:S01]  /*41b0*/  HADD2.F32 R66, -RZ, R65.H1_H1 ;  /* 0x30000041ff427230 */ /* 0x000fe20000004100 */
[----:B------:R-:W-:Y:S01]  /*41c0*/  F2FP.F16.E4M3.UNPACK_B R72, R72 ;  /* 0x00000048ff48723e */ /* 0x000fe200020006ff */
[----:B------:R-:W-:Y:S02]  /*41d0*/  HADD2.F32 R12, -RZ, R11.H1_H1 ;  /* 0x3000000bff0c7230 */ /* 0x000fe40000004100 */
[----:B------:R-:W-:Y:S01]  /*41e0*/  FMUL.FTZ R118, R64, R74 ;  /* 0x0000004a40767220 */ /* 0x000fe20000410000 */
[----:B------:R-:W-:-:S02]  /*41f0*/  HADD2.F32 R73, -RZ, R75.H1_H1 ;  /* 0x3000004bff497230 */ /* 0x000fc40000004100 */
[C---:B----4-:R-:W-:Y:S01]  /*4200*/  FMUL.FTZ R79, R13.reuse, R74 ;  /* 0x0000004a0d4f7220 */ /* 0x050fe20000410000 */
[----:B------:R-:W-:Y:S02]  /*4210*/  HADD2.F32 R11, -RZ, R11.H0_H0 ;  /* 0x2000000bff0b7230 */ /* 0x000fe40000004100 */
[----:B------:R-:W-:Y:S01]  /*4220*/  FFMA.FTZ R118, R13, R66, -R118 ;  /* 0x000000420d767223 */ /* 0x000fe20000010876 */
[----:B------:R-:W-:Y:S02]  /*4230*/  HADD2.F32 R13, -RZ, R72.H1_H1 ;  /* 0x30000048ff0d7230 */ /* 0x000fe40000004100 */
[----:B------:R-:W-:Y:S01]  /*4240*/  FMUL.FTZ R74, R12, R73 ;  /* 0x000000490c4a7220 */ /* 0x000fe20000410000 */
[----:B------:R-:W-:Y:S01]  /*4250*/  F2FP.F16.E4M3.UNPACK_B R15, R15 ;  /* 0x0000000fff0f723e */ /* 0x000fe200020006ff */
[C---:B------:R-:W-:Y:S01]  /*4260*/  FMUL.FTZ R73, R11.reuse, R73 ;  /* 0x000000490b497220 */ /* 0x040fe20000410000 */
[----:B------:R-:W-:Y:S01]  /*4270*/  F2FP.F16.E4M3.UNPACK_B R14, R14 ;  /* 0x0000000eff0e723e */ /* 0x000fe200020006ff */
[----:B------:R-:W-:Y:S01]  /*4280*/  FFMA.FTZ R74, R11, R13, -R74 ;  /* 0x0000000d0b4a7223 */ /* 0x000fe2000001084a */
[----:B------:R-:W-:-:S02]  /*4290*/  HADD2.F32 R67, -RZ, R67.H0_H0 ;  /* 0x20000043ff437230 */ /* 0x000fc40000004100 */
[----:B------:R-:W-:Y:S01]  /*42a0*/  FFMA.FTZ R73, R12, R13, R73 ;  /* 0x0000000d0c497223 */ /* 0x000fe20000010049 */
[--C-:B------:R-:W-:Y:S02]  /*42b0*/  HADD2.F32 R12, -RZ, R15.reuse.H0_H0 ;  /* 0x2000000fff0c7230 */ /* 0x100fe40000004100 */
[----:B------:R-:W-:Y:S01]  /*42c0*/  FFMA.FTZ R79, R64, R66, R79 ;  /* 0x00000042404f7223 */ /* 0x000fe2000001004f */
[--C-:B------:R-:W-:Y:S02]  /*42d0*/  HADD2.F32 R11, -RZ, R14.reuse.H0_H0 ;  /* 0x2000000eff0b7230 */ /* 0x100fe40000004100 */
[----:B------:R-:W-:Y:S02]  /*42e0*/  HADD2.F32 R15, -RZ, R15.H1_H1 ;  /* 0x3000000fff0f7230 */ /* 0x000fe40000004100 */
[----:B------:R-:W-:Y:S01]  /*42f0*/  FMUL.FTZ R66, R12, R67 ;  /* 0x000000430c427220 */ /* 0x000fe20000410000 */
[----:B------:R-:W-:Y:S01]  /*4300*/  HADD2.F32 R14, -RZ, R14.H1_H1 ;  /* 0x3000000eff0e7230 */ /* 0x000fe20000004100 */
[----:B------:R-:W-:Y:S01]  /*4310*/  F2FP.SATFINITE.E4M3.F32.PACK_AB_MERGE_C R79, R79, R118, RZ ;  /* 0x000000764f4f723e */ /* 0x000fe200048070ff */
[----:B------:R-:W-:-:S02]  /*4320*/  HADD2.F32 R75, -RZ, R75.H0_H0 ;  /* 0x2000004bff4b7230 */ /* 0x000fc40000004100 */
[----:B------:R-:W-:Y:S01]  /*4330*/  FMUL.FTZ R13, R15, R67 ;  /* 0x000000430f0d7220 */ /* 0x000fe20000410000 */
[----:B------:R-:W-:Y:S01]  /*4340*/  HADD2.F32 R65, -RZ, R65.H0_H0 ;  /* 0x20000041ff417230 */ /* 0x000fe20000004100 */
[----:B------:R-:W-:Y:S01]  /*4350*/  F2FP.SATFINITE.E4M3.F32.PACK_AB_MERGE_C R73, R73, R74, RZ ;  /* 0x0000004a4949723e */ /* 0x000fe200048070ff */
[----:B------:R-:W-:Y:S02]  /*4360*/  HADD2.F32 R72, -RZ, R72.H0_H0 ;  /* 0x20000048ff487230 */ /* 0x000fe40000004100 */
[-C--:B------:R-:W-:Y:S01]  /*4370*/  FMUL.FTZ R64, R14, R75.reuse ;  /* 0x0000004b0e407220 */ /* 0x080fe20000410000 */
[----:B------:R-:W-:Y:S01]  /*4380*/  FMUL.FTZ R75, R11, R75 ;  /* 0x0000004b0b4b7220 */ /* 0x000fe20000410000 */
[-C--:B------:R-:W-:Y:S01]  /*4390*/  FFMA.FTZ R13, R12, R65.reuse, -R13 ;  /* 0x000000410c0d7223 */ /* 0x080fe2000001080d */
[----:B------:R-:W-:Y:S01]  /*43a0*/  FFMA.FTZ R66, R15, R65, R66 ;  /* 0x000000410f427223 */ /* 0x000fe20000010042 */
[-C--:B------:R-:W-:Y:S01]  /*43b0*/  FFMA.FTZ R64, R11, R72.reuse, -R64 ;  /* 0x000000480b407223 */ /* 0x080fe20000010840 */
[----:B------:R-:W-:Y:S01]  /*43c0*/  FFMA.FTZ R75, R14, R72, R75 ;  /* 0x000000480e4b7223 */ /* 0x000fe2000001004b */
[----:B------:R-:W-:-:S02]  /*43d0*/  F2FP.SATFINITE.E4M3.F32.PACK_AB_MERGE_C R12, R119, R76, R113 ;  /* 0x0000004c770c723e */ /* 0x000fc40004807071 */
[----:B------:R-:W-:Y:S01]  /*43e0*/  F2FP.SATFINITE.E4M3.F32.PACK_AB_MERGE_C R15, R66, R13, R79 ;  /* 0x0000000d420f723e */ /* 0x000fe2000480704f */
[----:B------:R-:W-:Y:S01]  /*43f0*/  IMAD.MOV.U32 R13, RZ, RZ, R77 ;  /* 0x000000ffff0d7224 */ /* 0x000fe200078e004d */
[----:B------:R-:W-:-:S07]  /*4400*/  F2FP.SATFINITE.E4M3.F32.PACK_AB_MERGE_C R14, R75, R64, R73 ;  /* 0x000000404b0e723e */ /* 0x000fce0004807049 */
.L_x_529:
[----:B------:R-:W-:Y:S05]  /*4410*/  BSYNC B3 ;  /* 0x0000000000037941 */ /* 0x000fea0003800000 */
.L_x_528:
[----:B--2---:R0:W-:Y:S02]  /*4420*/  ST.E.128 desc[UR36][R68.64], R12 ;  /* 0x0000000c44007985 */ /* 0x0041e4000c101d24 */
.L_x_527:
[----:B------:R-:W-:Y:S05]  /*4430*/  BSYNC B2 ;  /* 0x0000000000027941 */ /* 0x000fea0003800000 */
.L_x_526:
[----:B------:R-:W-:-:S13]  /*4440*/  ISETP.NE.AND P2, PT, R81, RZ, PT ;  /* 0x000000ff5100720c */ /* 0x000fda0003f45270 */
[----:B------:R-:W-:Y:S05]  /*4450*/  @P2 BRA `(.L_x_525) ;  /* 0x0000000400d42947 */ /* 0x000fea0003800000 */
[----:B0-2---:R0:W2:Y:S01]  /*4460*/  LDS.128 R12, [R92+0x2d400] ;  /* 0x02d400005c0c7984 */ /* 0x0050a20000000c00 */
[----:B------:R-:W-:Y:S01]  /*4470*/  IADD3 R64, P2, R22, R71, RZ ;  /* 0x0000004716407210 */ /* 0x000fe20007f5e0ff */
[----:B------:R-:W-:Y:S03]  /*4480*/  BSSY B2, `(.L_x_530) ;  /* 0x0000071000027945 */ /* 0x000fe60003800000 */
[----:B------:R-:W-:Y:S02]  /*4490*/  IADD3.X R65, R70, R217, RZ, P2, !PT ;  /* 0x000000d946417210 */ /* 0x000fe400017fe4ff */
[----:B------:R-:W-:-:S13]  /*44a0*/  ISETP.GE.AND P2, PT, R218, R104, PT ;  /* 0x00000068da00720c */ /* 0x000fda0003f46270 */
[----:B0-----:R-:W-:Y:S05]  /*44b0*/  @P2 BRA `(.L_x_531) ;  /* 0x0000000400b42947 */ /* 0x001fea0003800000 */
[--C-:B------:R-:W-:Y:S01]  /*44c0*/  SHF.R.U32.HI R68, RZ, 0x10, R63.reuse ;  /* 0x00000010ff447819 */ /* 0x100fe2000001163f */
[----:B--2---:R-:W-:Y:S01]  /*44d0*/  IMAD.MOV.U32 R60, RZ, RZ, R14 ;  /* 0x000000ffff3c7224 */ /* 0x004fe200078e000e */
[----:B------:R-:W-:Y:S02]  /*44e0*/  SHF.R.U32.HI R66, RZ, 0x8, R63 ;  /* 0x00000008ff427819 */ /* 0x000fe4000001163f */
[----:B------:R-:W-:Y:S02]  /*44f0*/  LOP3.LUT R62, R63, 0xff, RZ, 0xc0, !PT ;  /* 0x000000ff3f3e7812 */ /* 0x000fe400078ec0ff */
[--C-:B------:R-:W-:Y:S02]  /*4500*/  SHF.R.U32.HI R67, RZ, 0x8, R61.reuse ;  /* 0x00000008ff437819 */ /* 0x100fe4000001163d */
[----:B------:R-:W-:Y:S02]  /*4510*/  LOP3.LUT R11, R61, 0xff, RZ, 0xc0, !PT ;  /* 0x000000ff3d0b7812 */ /* 0x000fe400078ec0ff */
[----:B------:R-:W-:-:S02]  /*4520*/  SHF.R.U32.HI R70, RZ, 0x18, R61 ;  /* 0x00000018ff467819 */ /* 0x000fc4000001163d */
[----:B------:R-:W-:Y:S02]  /*4530*/  SHF.R.U32.HI R63, RZ, 0x18, R63 ;  /* 0x00000018ff3f7819 */ /* 0x000fe4000001163f */
[----:B------:R-:W-:Y:S01]  /*4540*/  PRMT R14, R70, 0x654, R11 ;  /* 0x00000654460e7816 */ /* 0x000fe2000000000b */
[----:B------:R-:W-:Y:S01]  /*4550*/  IMAD.SHL.U32 R11, R67, 0x100, RZ ;  /* 0x00000100430b7824 */ /* 0x000fe200078e00ff */
[----:B------:R-:W-:Y:S02]  /*4560*/  PRMT R63, R63, 0x654, R62 ;  /* 0x000006543f3f7816 */ /* 0x000fe4000000003e */
[----:B------:R-:W-:Y:S02]  /*4570*/  SHF.L.U32 R62, R66, 0x8, RZ ;  /* 0x00000008423e7819 */ /* 0x000fe400000006ff */
[----:B------:R-:W-:Y:S01]  /*4580*/  SHF.R.U32.HI R69, RZ, 0x10, R61 ;  /* 0x00000010ff457819 */ /* 0x000fe2000001163d */
[----:B------:R-:W-:Y:S01]  /*4590*/  IMAD.MOV.U32 R61, RZ, RZ, R15 ;  /* 0x000000ffff3d7224 */ /* 0x000fe200078e000f */
[----:B------:R-:W-:Y:S01]  /*45a0*/  LOP3.LUT R67, R63, 0xff00, R62, 0xf8, !PT ;  /* 0x0000ff003f437812 */ /* 0x000fe200078ef83e */
[----:B------:R-:W-:Y:S01]  /*45b0*/  IMAD.U32 R62, R68, 0x10000, RZ ;  /* 0x00010000443e7824 */ /* 0x000fe200078e00ff */
[----:B------:R-:W-:Y:S01]  /*45c0*/  LOP3.LUT R15, R14, 0xff00, R11, 0xf8, !PT ;  /* 0x0000ff000e0f7812 */ /* 0x000fe200078ef80b */
[----:B------:R-:W-:Y:S01]  /*45d0*/  IMAD.U32 R14, R69, 0x10000, RZ ;  /* 0x00010000450e7824 */ /* 0x000fe200078e00ff */
[----:B------:R-:W-:-:S02]  /*45e0*/  F2FP.F16.E4M3.UNPACK_B R63, R117.H1 ;  /* 0x00000075ff3f723e */ /* 0x000fc400030006ff */
[-C--:B------:R-:W-:Y:S02]  /*45f0*/  F2FP.F16.E4M3.UNPACK_B R11, R13.reuse ;  /* 0x0000000dff0b723e */ /* 0x080fe400020006ff */
[----:B------:R-:W-:Y:S01]  /*4600*/  LOP3.LUT R69, R67, 0xff0000, R62, 0xf8, !PT ;  /* 0x00ff000043457812 */ /* 0x000fe200078ef83e */
[----:B------:R-:W-:Y:S01]  /*4610*/  HADD2.F32 R67, -RZ, R63.H0_H0 ;  /* 0x2000003fff437230 */ /* 0x000fe20000004100 */
[----:B------:R-:W-:Y:S01]  /*4620*/  LOP3.LUT R66, R15, 0xff0000, R14, 0xf8, !PT ;  /* 0x00ff00000f427812 */ /* 0x000fe200078ef80e */
[----:B------:R-:W-:Y:S01]  /*4630*/  HADD2.F32 R14, -RZ, R11.H1_H1 ;  /* 0x3000000bff0e7230 */ /* 0x000fe20000004100 */
[----:B------:R-:W-:Y:S01]  /*4640*/  F2FP.F16.E4M3.UNPACK_B R62, R116.H1 ;  /* 0x00000074ff3e723e */ /* 0x000fe200030006ff */
[----:B------:R-:W-:Y:S01]  /*4650*/  HADD2.F32 R68, -RZ, R63.H1_H1 ;  /* 0x3000003fff447230 */ /* 0x000fe20000004100 */
[----:B------:R-:W-:Y:S01]  /*4660*/  F2FP.F16.E4M3.UNPACK_B R13, R13.H1 ;  /* 0x0000000dff0d723e */ /* 0x000fe200030006ff */
[----:B------:R-:W-:Y:S02]  /*4670*/  HADD2.F32 R11, -RZ, R11.H0_H0 ;  /* 0x2000000bff0b7230 */ /* 0x000fe40000004100 */
[----:B------:R-:W-:Y:S01]  /*4680*/  FMUL.FTZ R70, R14, R67 ;  /* 0x000000430e467220 */ /* 0x000fe20000410000 */
[----:B------:R-:W-:Y:S01]  /*4690*/  HADD2.F32 R63, -RZ, R62.H0_H0 ;  /* 0x2000003eff3f7230 */ /* 0x000fe20000004100 */
[----:B------:R-:W-:Y:S01]  /*46a0*/  F2FP.F16.E4M3.UNPACK_B R117, R117 ;  /* 0x00000075ff75723e */ /* 0x000fe200020006ff */
[----:B------:R-:W-:-:S02]  /*46b0*/  HADD2.F32 R15, -RZ, R13.H1_H1 ;  /* 0x3000000dff0f7230 */ /* 0x000fc40000004100 */
[C---:B------:R-:W-:Y:S01]  /*46c0*/  FMUL.FTZ R67, R11.reuse, R67 ;  /* 0x000000430b437220 */ /* 0x040fe20000410000 */
[----:B------:R-:W-:Y:S02]  /*46d0*/  HADD2.F32 R13, -RZ, R13.H0_H0 ;  /* 0x2000000dff0d7230 */ /* 0x000fe40000004100 */
[-C--:B------:R-:W-:Y:S01]  /*46e0*/  FFMA.FTZ R71, R11, R63.reuse, -R70 ;  /* 0x0000003f0b477223 */ /* 0x080fe20000010846 */
[----:B------:R-:W-:Y:S02]  /*46f0*/  HADD2.F32 R62, -RZ, R62.H1_H1 ;  /* 0x3000003eff3e7230 */ /* 0x000fe40000004100 */
[----:B------:R-:W-:Y:S01]  /*4700*/  FMUL.FTZ R70, R15, R68 ;  /* 0x000000440f467220 */ /* 0x000fe20000410000 */
[----:B------:R-:W-:Y:S01]  /*4710*/  F2FP.F16.E4M3.UNPACK_B R11, R12.H1 ;  /* 0x0000000cff0b723e */ /* 0x000fe200030006ff */
[C---:B------:R-:W-:Y:S01]  /*4720*/  FMUL.FTZ R68, R13.reuse, R68 ;  /* 0x000000440d447220 */ /* 0x040fe20000410000 */
[----:B------:R-:W-:Y:S01]  /*4730*/  FFMA.FTZ R72, R14, R63, R67 ;  /* 0x0000003f0e487223 */ /* 0x000fe20000010043 */
        /* <DEDUP_REMOVED lines=36> */
[C---:B------:R-:W-:Y:S01]  /*4980*/  FMUL.FTZ R73, R13.reuse, R68 ;  /* 0x000000440d497220 */ /* 0x040fe20000410000 */
        /* <DEDUP_REMOVED lines=32> */
.L_x_531:
[----:B------:R-:W-:Y:S05]  /*4b90*/  BSYNC B2 ;  /* 0x0000000000027941 */ /* 0x000fea0003800000 */
.L_x_530:
[----:B--2---:R0:W-:Y:S02]  /*4ba0*/  ST.E.128 desc[UR36][R64.64], R12 ;  /* 0x0000000c40007985 */ /* 0x0041e4000c101d24 */
.L_x_525:
[----:B------:R-:W-:Y:S05]  /*4bb0*/  BSYNC B1 ;  /* 0x0000000000017941 */ /* 0x000fea0003800000 */
.L_x_524:
[----:B------:R-:W-:-:S03]  /*4bc0*/  UMOV UR4, 0xffffffff ;  /* 0xffffffff00047882 */ /* 0x000fc60000000000 */
[----:B------:R-:W-:Y:S05]  /*4bd0*/  BRA.DIV UR4, `(.L_x_532) ;  /* 0x0000020604807947 */ /* 0x000fea000b800000 */
[----:B------:R0:W0:Y:S04]  /*4be0*/  SHFL.IDX PT, R60, R107, 0x2, 0x181f ;  /* 0x00581f006b3c7f89 */ /* 0x00002800000e0000 */
[----:B------:R0:W0:Y:S02]  /*4bf0*/  SHFL.IDX PT, R61, R106, 0x2, 0x181f ;  /* 0x00581f006a3d7f89 */ /* 0x00002400000e0000 */
.L_x_838:
[----:B------:R-:W-:Y:S04]  /*4c00*/  BSSY B1, `(.L_x_533) ;  /* 0x00000f1000017945 */ /* 0x000fe80003800000 */
[----:B------:R-:W-:Y:S05]  /*4c10*/  @P3 BRA `(.L_x_534) ;  /* 0x0000000c00bc3947 */ /* 0x000fea0003800000 */
[----:B------:R-:W-:Y:S04]  /*4c20*/  BSSY B2, `(.L_x_535) ;  /* 0x0000077000027945 */ /* 0x000fe80003800000 */
        /* <DEDUP_REMOVED lines=116> */
.L_x_538:
[----:B------:R-:W-:Y:S05]  /*5370*/  BSYNC B3 ;  /* 0x0000000000037941 */ /* 0x000fea0003800000 */
.L_x_537:
[----:B--2---:R0:W-:Y:S02]  /*5380*/  ST.E.128 desc[UR36][R62.64], R12 ;  /* 0x0000000c3e007985 */ /* 0x0041e4000c101d24 */
.L_x_536:
[----:B------:R-:W-:Y:S05]  /*5390*/  BSYNC B2 ;  /* 0x0000000000027941 */ /* 0x000fea0003800000 */
.L_x_535:
        /* <DEDUP_REMOVED lines=8> */
[----:B------:R-:W-:Y:S01]  /*5420*/  SHF.R.U32.HI R62, RZ, 0x8, R53 ;  /* 0x00000008ff3e7819 */ /* 0x000fe20000011635 */
[----:B--2---:R-:W-:Y:S01]  /*5430*/  IMAD.MOV.U32 R52, RZ, RZ, R14 ;  /* 0x000000ffff347224 */ /* 0x004fe200078e000e */
[--C-:B------:R-:W-:Y:S02]  /*5440*/  SHF.R.U32.HI R61, RZ, 0x18, R55.reuse ;  /* 0x00000018ff3d7819 */ /* 0x100fe40000011637 */
[----:B------:R-:W-:Y:S01]  /*5450*/  LOP3.LUT R54, R55, 0xff, RZ, 0xc0, !PT ;  /* 0x000000ff37367812 */ /* 0x000fe200078ec0ff */
[----:B------:R-:W-:Y:S01]  /*5460*/  IMAD.SHL.U32 R14, R62, 0x100, RZ ;  /* 0x000001003e0e7824 */ /* 0x000fe200078e00ff */
[----:B------:R-:W-:Y:S02]  /*5470*/  SHF.R.U32.HI R58, RZ, 0x8, R55 ;  /* 0x00000008ff3a7819 */ /* 0x000fe40000011637 */
[----:B------:R-:W-:Y:S02]  /*5480*/  SHF.R.U32.HI R64, RZ, 0x18, R53 ;  /* 0x00000018ff407819 */ /* 0x000fe40000011635 */
[----:B------:R-:W-:-:S02]  /*5490*/  LOP3.LUT R11, R53, 0xff, RZ, 0xc0, !PT ;  /* 0x000000ff350b7812 */ /* 0x000fc400078ec0ff */
[----:B------:R-:W-:Y:S01]  /*54a0*/  SHF.R.U32.HI R60, RZ, 0x10, R53 ;  /* 0x00000010ff3c7819 */ /* 0x000fe20000011635 */
[----:B------:R-:W-:Y:S01]  /*54b0*/  IMAD.MOV.U32 R53, RZ, RZ, R15 ;  /* 0x000000ffff357224 */ /* 0x000fe200078e000f */
[----:B------:R-:W-:Y:S02]  /*54c0*/  SHF.R.U32.HI R59, RZ, 0x10, R55 ;  /* 0x00000010ff3b7819 */ /* 0x000fe40000011637 */
[----:B------:R-:W-:Y:S02]  /*54d0*/  PRMT R54, R61, 0x654, R54 ;  /* 0x000006543d367816 */ /* 0x000fe40000000036 */
[----:B------:R-:W-:Y:S01]  /*54e0*/  SHF.L.U32 R15, R58, 0x8, RZ ;  /* 0x000000083a0f7819 */ /* 0x000fe200000006ff */
[----:B------:R-:W-:Y:S01]  /*54f0*/  IMAD.U32 R59, R59, 0x10000, RZ ;  /* 0x000100003b3b7824 */ /* 0x000fe200078e00ff */
[----:B------:R-:W-:Y:S02]  /*5500*/  PRMT R11, R64, 0x654, R11 ;  /* 0x00000654400b7816 */ /* 0x000fe4000000000b */
[----:B------:R-:W-:Y:S01]  /*5510*/  LOP3.LUT R54, R54, 0xff00, R15, 0xf8, !PT ;  /* 0x0000ff0036367812 */ /* 0x000fe200078ef80f */
[----:B------:R-:W-:Y:S01]  /*5520*/  IMAD.U32 R15, R60, 0x10000, RZ ;  /* 0x000100003c0f7824 */ /* 0x000fe200078e00ff */
[----:B------:R-:W-:-:S02]  /*5530*/  LOP3.LUT R14, R11, 0xff00, R14, 0xf8, !PT ;  /* 0x0000ff000b0e7812 */ /* 0x000fc400078ef80e */
        /* <DEDUP_REMOVED lines=10> */
[CC--:B------:R-:W-:Y:S01]  /*55e0*/  FMUL.FTZ R62, R14.reuse, R59.reuse ;  /* 0x0000003b0e3e7220 */ /* 0x0c0fe20000410000 */
        /* <DEDUP_REMOVED lines=10> */
[----:B------:R-:W-:Y:S01]  /*5690*/  F2FP.F16.E4M3.UNPACK_B R12, R12 ;  /* 0x0000000cff0c723e */ /* 0x000fe200020006ff */
[----:B------:R-:W-:Y:S01]  /*56a0*/  FFMA.FTZ R64, R14, R55, R59 ;  /* 0x000000370e407223 */ /* 0x000fe2000001003b */
[-C--:B------:R-:W-:Y:S01]  /*56b0*/  FFMA.FTZ R65, R13, R54.reuse, -R62 ;  /* 0x000000360d417223 */ /* 0x080fe2000001083e */
[----:B------:R-:W-:Y:S01]  /*56c0*/  FFMA.FTZ R66, R15, R54, R60 ;  /* 0x000000360f427223 */ /* 0x000fe2000001003c */
[----:B------:R-:W-:Y:S01]  /*56d0*/  F2FP.F16.E4M3.UNPACK_B R111, R111 ;  /* 0x0000006fff6f723e */ /* 0x000fe200020006ff */
[----:B------:R-:W-:-:S02]  /*56e0*/  HADD2.F32 R13, -RZ, R11.H0_H0 ;  /* 0x2000000bff0d7230 */ /* 0x000fc40000004100 */
[----:B------:R-:W-:Y:S01]  /*56f0*/  HADD2.F32 R14, -RZ, R11.H1_H1 ;  /* 0x3000000bff0e7230 */ /* 0x000fe20000004100 */
[----:B------:R-:W-:Y:S01]  /*5700*/  F2FP.SATFINITE.E4M3.F32.PACK_AB_MERGE_C R68, R66, R65, RZ ;  /* 0x000000414244723e */ /* 0x000fe200048070ff */
[----:B------:R-:W-:Y:S02]  /*5710*/  HADD2.F32 R54, -RZ, R112.H1_H1 ;  /* 0x30000070ff367230 */ /* 0x000fe40000004100 */
[----:B------:R-:W-:Y:S01]  /*5720*/  HADD2.F32 R11, -RZ, R12.H0_H0 ;  /* 0x2000000cff0b7230 */ /* 0x000fe20000004100 */
[----:B------:R-:W-:Y:S01]  /*5730*/  F2FP.SATFINITE.E4M3.F32.PACK_AB_MERGE_C R63, R64, R63, R68 ;  /* 0x0000003f403f723e */ /* 0x000fe20004807044 */
[----:B------:R-:W-:Y:S02]  /*5740*/  HADD2.F32 R112, -RZ, R112.H0_H0 ;  /* 0x20000070ff707230 */ /* 0x000fe40000004100 */
[-C--:B------:R-:W-:Y:S01]  /*5750*/  FMUL.FTZ R60, R14, R54.reuse ;  /* 0x000000360e3c7220 */ /* 0x080fe20000410000 */
[----:B------:R-:W-:Y:S02]  /*5760*/  HADD2.F32 R12, -RZ, R12.H1_H1 ;  /* 0x3000000cff0c7230 */ /* 0x000fe40000004100 */
[----:B------:R-:W-:Y:S01]  /*5770*/  FMUL.FTZ R59, R13, R54 ;  /* 0x000000360d3b7220 */ /* 0x000fe20000410000 */
[----:B------:R-:W-:-:S02]  /*5780*/  HADD2.F32 R15, -RZ, R111.H1_H1 ;  /* 0x3000006fff0f7230 */ /* 0x000fc40000004100 */
[-C--:B------:R-:W-:Y:S01]  /*5790*/  FMUL.FTZ R55, R11, R112.reuse ;  /* 0x000000700b377220 */ /* 0x080fe20000410000 */
[----:B------:R-:W-:Y:S02]  /*57a0*/  HADD2.F32 R111, -RZ, R111.H0_H0 ;  /* 0x2000006fff6f7230 */ /* 0x000fe40000004100 */
[----:B------:R-:W-:Y:S01]  /*57b0*/  FMUL.FTZ R54, R12, R112 ;  /* 0x000000700c367220 */ /* 0x000fe20000410000 */
[-C--:B------:R-:W-:Y:S01]  /*57c0*/  FFMA.FTZ R60, R13, R15.reuse, -R60 ;  /* 0x0000000f0d3c7223 */ /* 0x080fe2000001083c */
[----:B------:R-:W-:Y:S02]  /*57d0*/  FFMA.FTZ R59, R14, R15, R59 ;  /* 0x0000000f0e3b7223 */ /* 0x000fe4000001003b */
[-C--:B------:R-:W-:Y:S01]  /*57e0*/  FFMA.FTZ R62, R11, R111.reuse, -R54 ;  /* 0x0000006f0b3e7223 */ /* 0x080fe20000010836 */
[----:B------:R-:W-:Y:S01]  /*57f0*/  FFMA.FTZ R111, R12, R111, R55 ;  /* 0x0000006f0c6f7223 */ /* 0x000fe20000010037 */
[----:B------:R-:W-:Y:S02]  /*5800*/  F2FP.F16.E4M3.UNPACK_B R12, R53.H1 ;  /* 0x00000035ff0c723e */ /* 0x000fe400030006ff */
[----:B------:R-:W-:-:S02]  /*5810*/  F2FP.F16.E4M3.UNPACK_B R55, R61.H1 ;  /* 0x0000003dff37723e */ /* 0x000fc400030006ff */
        /* <DEDUP_REMOVED lines=45> */
.L_x_540:
[----:B------:R-:W-:Y:S05]  /*5af0*/  BSYNC B2 ;  /* 0x0000000000027941 */ /* 0x000fea0003800000 */
.L_x_539:
[----:B--2---:R0:W-:Y:S02]  /*5b00*/  ST.E.128 desc[UR36][R56.64], R12 ;  /* 0x0000000c38007985 */ /* 0x0041e4000c101d24 */
.L_x_534:
[----:B------:R-:W-:Y:S05]  /*5b10*/  BSYNC B1 ;  /* 0x0000000000017941 */ /* 0x000fea0003800000 */
.L_x_533:
[----:B------:R-:W-:-:S03]  /*5b20*/  UMOV UR4, 0xffffffff ;  /* 0xffffffff00047882 */ /* 0x000fc60000000000 */
[----:B------:R-:W-:Y:S05]  /*5b30*/  BRA.DIV UR4, `(.L_x_541) ;  /* 0x000001f604f47947 */ /* 0x000fea000b800000 */
[----:B0-----:R-:W0:Y:S04]  /*5b40*/  SHFL.IDX PT, R107, R107, 0x3, 0x181f ;  /* 0x00781f006b6b7f89 */ /* 0x001e2800000e0000 */
[----:B------:R0:W0:Y:S02]  /*5b50*/  SHFL.IDX PT, R53, R106, 0x3, 0x181f ;  /* 0x00781f006a357f89 */ /* 0x00002400000e0000 */
.L_x_842:
[----:B------:R-:W-:Y:S05]  /*5b60*/  @P4 BRA `(.L_x_542) ;  /* 0x0000005c00304947 */ /* 0x000fea0003800000 */
[----:B------:R-:W-:Y:S04]  /*5b70*/  BSSY B1, `(.L_x_543) ;  /* 0x0000077000017945 */ /* 0x000fe80003800000 */
[----:B------:R-:W-:Y:S05]  /*5b80*/  @P1 BRA `(.L_x_544) ;  /* 0x0000000400d41947 */ /* 0x000fea0003800000 */
[----:B--2---:R2:W1:Y:S01]  /*5b90*/  LDS.128 R12, [R92+0x2b400] ;  /* 0x02b400005c0c7984 */ /* 0x0044620000000c00 */
[----:B0-----:R-:W-:Y:S01]  /*5ba0*/  IADD3 R54, P2, R16, R53, RZ ;  /* 0x0000003510367210 */ /* 0x001fe20007f5e0ff */
[----:B------:R-:W-:Y:S03]  /*5bb0*/  BSSY B2, `(.L_x_545) ;  /* 0x0000071000027945 */ /* 0x000fe60003800000 */
[----:B------:R-:W-:Y:S02]  /*5bc0*/  IADD3.X R55, R107, R17, RZ, P2, !PT ;  /* 0x000000116b377210 */ /* 0x000fe400017fe4ff */
[----:B------:R-:W-:-:S13]  /*5bd0*/  ISETP.GE.AND P2, PT, R18, R104, PT ;  /* 0x000000681200720c */ /* 0x000fda0003f46270 */
[----:B--2---:R-:W-:Y:S05]  /*5be0*/  @P2 BRA `(.L_x_546) ;  /* 0x0000000400b42947 */ /* 0x004fea0003800000 */
[----:B------:R-:W-:Y:S01]  /*5bf0*/  SHF.R.U32.HI R58, RZ, 0x8, R49 ;  /* 0x00000008ff3a7819 */ /* 0x000fe20000011631 */
[----:B-1----:R-:W-:Y:S01]  /*5c00*/  IMAD.MOV.U32 R48, RZ, RZ, R14 ;  /* 0x000000ffff307224 */ /* 0x002fe200078e000e */
        /* <DEDUP_REMOVED lines=42> */
[----:B------:R-:W-:-:S02]  /*5eb0*/  HADD2.F32 R50, -RZ, R110.H1_H1 ;  /* 0x3000006eff327230 */ /* 0x000fc40000004100 */
[--C-:B------:R-:W-:Y:S01]  /*5ec0*/  HADD2.F32 R14, -RZ, R11.reuse.H1_H1 ;  /* 0x3000000bff0e7230 */ /* 0x100fe20000004100 */
[----:B------:R-:W-:Y:S01]  /*5ed0*/  F2FP.SATFINITE.E4M3.F32.PACK_AB_MERGE_C R67, R63, R58, RZ ;  /* 0x0000003a3f43723e */ /* 0x000fe200048070ff */
[----:B------:R-:W-:Y:S02]  /*5ee0*/  HADD2.F32 R13, -RZ, R11.H0_H0 ;  /* 0x2000000bff0d7230 */ /* 0x000fe40000004100 */
[----:B------:R-:W-:Y:S02]  /*5ef0*/  HADD2.F32 R110, -RZ, R110.H0_H0 ;  /* 0x2000006eff6e7230 */ /* 0x000fe40000004100 */
[-C--:B------:R-:W-:Y:S01]  /*5f00*/  FMUL.FTZ R56, R14, R50.reuse ;  /* 0x000000320e387220 */ /* 0x080fe20000410000 */
[--C-:B------:R-:W-:Y:S02]  /*5f10*/  HADD2.F32 R11, -RZ, R12.reuse.H0_H0 ;  /* 0x2000000cff0b7230 */ /* 0x100fe40000004100 */
[----:B------:R-:W-:Y:S01]  /*5f20*/  FMUL.FTZ R59, R13, R50 ;  /* 0x000000320d3b7220 */ /* 0x000fe20000410000 */
[----:B------:R-:W-:Y:S01]  /*5f30*/  HADD2.F32 R15, -RZ, R109.H1_H1 ;  /* 0x3000006dff0f7230 */ /* 0x000fe20000004100 */
[----:B------:R-:W-:Y:S01]  /*5f40*/  F2FP.SATFINITE.E4M3.F32.PACK_AB_MERGE_C R61, R62, R61, R67 ;  /* 0x0000003d3e3d723e */ /* 0x000fe20004807043 */
[----:B------:R-:W-:-:S02]  /*5f50*/  HADD2.F32 R12, -RZ, R12.H1_H1 ;  /* 0x3000000cff0c7230 */ /* 0x000fc40000004100 */
[-C--:B------:R-:W-:Y:S01]  /*5f60*/  FMUL.FTZ R51, R11, R110.reuse ;  /* 0x0000006e0b337220 */ /* 0x080fe20000410000 */
[----:B------:R-:W-:Y:S02]  /*5f70*/  HADD2.F32 R109, -RZ, R109.H0_H0 ;  /* 0x2000006dff6d7230 */ /* 0x000fe40000004100 */
[-C--:B------:R-:W-:Y:S01]  /*5f80*/  FFMA.FTZ R56, R13, R15.reuse, -R56 ;  /* 0x0000000f0d387223 */ /* 0x080fe20000010838 */
[----:B------:R-:W-:Y:S01]  /*5f90*/  FFMA.FTZ R15, R14, R15, R59 ;  /* 0x0000000f0e0f7223 */ /* 0x000fe2000001003b */
[C---:B------:R-:W-:Y:S01]  /*5fa0*/  FMUL.FTZ R50, R12.reuse, R110 ;  /* 0x0000006e0c327220 */ /* 0x040fe20000410000 */
[----:B------:R-:W-:Y:S01]  /*5fb0*/  FFMA.FTZ R60, R12, R109, R51 ;  /* 0x0000006d0c3c7223 */ /* 0x000fe20000010033 */
[----:B------:R-:W-:Y:S02]  /*5fc0*/  F2FP.F16.E4M3.UNPACK_B R12, R49.H1 ;  /* 0x00000031ff0c723e */ /* 0x000fe400030006ff */
[----:B------:R-:W-:Y:S01]  /*5fd0*/  FFMA.FTZ R59, R11, R109, -R50 ;  /* 0x0000006d0b3b7223 */ /* 0x000fe20000010832 */
        /* <DEDUP_REMOVED lines=17> */
[-C--:B------:R-:W-:Y:S01]  /*60f0*/  FMUL.FTZ R58, R12, R56.reuse ;  /* 0x000000380c3a7220 */ /* 0x080fe20000410000 */
        /* <DEDUP_REMOVED lines=28> */
.L_x_546:
[----:B------:R-:W-:Y:S05]  /*62c0*/  BSYNC B2 ;  /* 0x0000000000027941 */ /* 0x000fea0003800000 */
.L_x_545:
[----:B-1----:R0:W-:Y:S02]  /*62d0*/  ST.E.128 desc[UR36][R54.64], R12 ;  /* 0x0000000c36007985 */ /* 0x0021e4000c101d24 */
.L_x_544:
[----:B------:R-:W-:Y:S05]  /*62e0*/  BSYNC B1 ;  /* 0x0000000000017941 */ /* 0x000fea0003800000 */
.L_x_543:
        /* <DEDUP_REMOVED lines=10> */
[----:B------:R-:W-:Y:S02]  /*6390*/  LOP3.LUT R11, R45, 0xff, RZ, 0xc0, !PT ;  /* 0x000000ff2d0b7812 */ /* 0x000fe400078ec0ff */
[----:B------:R-:W-:Y:S02]  /*63a0*/  SHF.R.U32.HI R52, RZ, 0x18, R45 ;  /* 0x00000018ff347819 */ /* 0x000fe4000001162d */
[--C-:B------:R-:W-:Y:S02]  /*63b0*/  SHF.R.U32.HI R46, RZ, 0x8, R47.reuse ;  /* 0x00000008ff2e7819 */ /* 0x100fe4000001162f */
[----:B------:R-:W-:Y:S02]  /*63c0*/  SHF.R.U32.HI R50, RZ, 0x10, R47 ;  /* 0x00000010ff327819 */ /* 0x000fe4000001162f */
[----:B------:R-:W-:Y:S01]  /*63d0*/  PRMT R14, R52, 0x654, R11 ;  /* 0x00000654340e7816 */ /* 0x000fe2000000000b */
[----:B------:R-:W-:Y:S01]  /*63e0*/  IMAD.SHL.U32 R11, R51, 0x100, RZ ;  /* 0x00000100330b7824 */ /* 0x000fe200078e00ff */
[----:B------:R-:W-:-:S02]  /*63f0*/  LOP3.LUT R47, R47, 0xff0000ff, RZ, 0xc0, !PT ;  /* 0xff0000ff2f2f7812 */ /* 0x000fc400078ec0ff */
[----:B------:R-:W-:Y:S02]  /*6400*/  SHF.L.U32 R46, R46, 0x8, RZ ;  /* 0x000000082e2e7819 */ /* 0x000fe400000006ff */
[----:B------:R-:W-:Y:S01]  /*6410*/  SHF.R.U32.HI R53, RZ, 0x10, R45 ;  /* 0x00000010ff357819 */ /* 0x000fe2000001162d */
[----:B------:R-:W-:Y:S01]  /*6420*/  IMAD.MOV.U32 R45, RZ, RZ, R15 ;  /* 0x000000ffff2d7224 */ /* 0x000fe200078e000f */
[----:B------:R-:W-:Y:S01]  /*6430*/  LOP3.LUT R51, R47, 0xff00, R46, 0xf8, !PT ;  /* 0x0000ff002f337812 */ /* 0x000fe200078ef82e */
[----:B------:R-:W-:Y:S01]  /*6440*/  IMAD.U32 R46, R50, 0x10000, RZ ;  /* 0x00010000322e7824 */ /* 0x000fe200078e00ff */
[----:B------:R-:W-:Y:S01]  /*6450*/  LOP3.LUT R15, R14, 0xff00, R11, 0xf8, !PT ;  /* 0x0000ff000e0f7812 */ /* 0x000fe200078ef80b */
[----:B------:R-:W-:Y:S01]  /*6460*/  IMAD.U32 R14, R53, 0x10000, RZ ;  /* 0x00010000350e7824 */ /* 0x000fe200078e00ff */
[----:B------:R-:W-:Y:S02]  /*6470*/  F2FP.F16.E4M3.UNPACK_B R47, R108.H1 ;  /* 0x0000006cff2f723e */ /* 0x000fe400030006ff */
[----:B------:R-:W-:-:S02]  /*6480*/  F2FP.F16.E4M3.UNPACK_B R11, R13 ;  /* 0x0000000dff0b723e */ /* 0x000fc400020006ff */
        /* <DEDUP_REMOVED lines=89> */
.L_x_548:
[----:B------:R-:W-:Y:S05]  /*6a20*/  BSYNC B1 ;  /* 0x0000000000017941 */ /* 0x000fea0003800000 */
.L_x_547:
[----:B--2---:R0:W-:Y:S01]  /*6a30*/  ST.E.128 desc[UR36][R48.64], R12 ;  /* 0x0000000c30007985 */ /* 0x0041e2000c101d24 */
[----:B------:R-:W-:Y:S05]  /*6a40*/  BRA `(.L_x_542) ;  /* 0x0000004c00787947 */ /* 0x000fea0003800000 */
.L_x_502:
[C---:B------:R-:W-:Y:S01]  /*6a50*/  ISETP.GE.AND P5, PT, R219.reuse, R102, PT ;  /* 0x00000066db00720c */ /* 0x040fe20003fa6270 */
[C---:B------:R-:W-:Y:S01]  /*6a60*/  VIADD R48, R219.reuse, 0x20 ;  /* 0x00000020db307836 */ /* 0x040fe20000000000 */
[C---:B------:R-:W-:Y:S01]  /*6a70*/  IADD3 R44, R219.reuse, 0x60, RZ ;  /* 0x00000060db2c7810 */ /* 0x040fe20007ffe0ff */
[----:B------:R-:W-:Y:S01]  /*6a80*/  VIADD R49, R219, 0x40 ;  /* 0x00000040db317836 */ /* 0x000fe20000000000 */
[----:B------:R-:W-:Y:S02]  /*6a90*/  ISETP.GE.OR P5, PT, R16, R104, P5 ;  /* 0x000000681000720c */ /* 0x000fe40002fa6670 */
[----:B------:R-:W-:-:S11]  /*6aa0*/  P2R R11, PR, RZ, 0x1 ;  /* 0x00000001ff0b7803 */ /* 0x000fd60000000000 */
[----:B------:R-:W0:Y:S08]  /*6ab0*/  @!P5 LDC.64 R64, c[0x0][0x3e8] ;  /* 0x0000fa00ff40db82 */ /* 0x000e300000000a00 */
[----:B------:R-:W1:Y:S01]  /*6ac0*/  @!P5 LDC.64 R68, c[0x0][0x400] ;  /* 0x00010000ff44db82 */ /* 0x000e620000000a00 */
[----:B0-----:R-:W-:-:S04]  /*6ad0*/  @!P5 IADD3 R64, P2, P3, R86, R64, R12 ;  /* 0x000000405640d210 */ /* 0x001fc80007b5e00c */
[----:B------:R-:W-:Y:S02]  /*6ae0*/  @!P5 IADD3.X R65, R37, R65, R103, P2, P3 ;  /* 0x000000412541d210 */ /* 0x000fe400017e6467 */
[----:B------:R-:W-:-:S04]  /*6af0*/  ISETP.GE.AND P2, PT, R44, R102, PT ;  /* 0x000000662c00720c */ /* 0x000fc80003f46270 */
[----:B------:R-:W-:-:S13]  /*6b00*/  ISETP.GE.OR P2, PT, R16, R104, P2 ;  /* 0x000000681000720c */ /* 0x000fda0001746670 */
[----:B------:R-:W0:Y:S01]  /*6b10*/  @!P2 LDC.64 R44, c[0x0][0x3f8] ;  /* 0x0000fe00ff2cab82 */ /* 0x000e220000000a00 */
[----:B------:R-:W-:Y:S02]  /*6b20*/  @!P2 IMAD.MOV.U32 R13, RZ, RZ, R103 ;  /* 0x000000ffff0da224 */ /* 0x000fe400078e0067 */
[----:B------:R-:W-:-:S05]  /*6b30*/  @!P2 IMAD.MOV.U32 R15, RZ, RZ, R105 ;  /* 0x000000ffff0fa224 */ /* 0x000fca00078e0069 */
[----:B------:R-:W2:Y:S01]  /*6b40*/  @!P2 LDC.64 R46, c[0x0][0x3e8] ;  /* 0x0000fa00ff2eab82 */ /* 0x000ea20000000a00 */
[----:B0-----:R-:W-:-:S04]  /*6b50*/  @!P2 IMAD.WIDE.U32 R76, R44, 0x60, R12 ;  /* 0x000000602c4ca825 */ /* 0x001fc800078e000c */
[----:B------:R-:W-:-:S04]  /*6b60*/  @!P2 IMAD R45, R45, 0x60, RZ ;  /* 0x000000602d2da824 */ /* 0x000fc800078e02ff */
[----:B------:R-:W-:Y:S01]  /*6b70*/  @!P2 IMAD.IADD R44, R77, 0x1, R45 ;  /* 0x000000014d2ca824 */ /* 0x000fe200078e022d */
[----:B--2---:R-:W-:-:S04]  /*6b80*/  @!P2 IADD3 R76, P3, P4, R86, R46, R76 ;  /* 0x0000002e564ca210 */ /* 0x004fc80007c7e04c */
[----:B------:R-:W-:Y:S02]  /*6b90*/  @!P2 IADD3.X R77, R37, R47, R44, P3, P4 ;  /* 0x0000002f254da210 */ /* 0x000fe40001fe842c */
[----:B------:R-:W0:Y:S08]  /*6ba0*/  @!P2 LDC.64 R44, c[0x0][0x408] ;  /* 0x00010200ff2cab82 */ /* 0x000e300000000a00 */
[----:B------:R-:W2:Y:S01]  /*6bb0*/  @!P2 LDC.64 R46, c[0x0][0x400] ;  /* 0x00010000ff2eab82 */ /* 0x000ea20000000a00 */
[----:B0-----:R-:W-:-:S04]  /*6bc0*/  @!P2 IMAD.WIDE.U32 R78, R44, 0x60, R14 ;  /* 0x000000602c4ea825 */ /* 0x001fc800078e000e */
[----:B------:R-:W-:Y:S01]  /*6bd0*/  @!P2 IMAD R45, R45, 0x60, RZ ;  /* 0x000000602d2da824 */ /* 0x000fe200078e02ff */
[----:B--2---:R-:W-:-:S04]  /*6be0*/  @!P2 IADD3 R78, P3, P4, R90, R46, R78 ;  /* 0x0000002e5a4ea210 */ /* 0x004fc80007c7e04e */
[----:B------:R-:W-:-:S04]  /*6bf0*/  @!P2 IADD3 R45, R79, R45, RZ ;  /* 0x0000002d4f2da210 */ /* 0x000fc80007ffe0ff */
[----:B------:R-:W-:Y:S02]  /*6c00*/  @!P2 IADD3.X R79, R40, R47, R45, P3, P4 ;  /* 0x0000002f284fa210 */ /* 0x000fe40001fe842d */
[----:B-1----:R-:W-:-:S04]  /*6c10*/  @!P5 IADD3 R68, P3, P4, R90, R68, R14 ;  /* 0x000000445a44d210 */ /* 0x002fc80007c7e00e */
[----:B------:R-:W-:Y:S02]  /*6c20*/  @!P5 IADD3.X R69, R40, R69, R105, P3, P4 ;  /* 0x000000452845d210 */ /* 0x000fe40001fe8469 */
[----:B------:R-:W-:-:S04]  /*6c30*/  ISETP.GE.AND P4, PT, R48, R102, PT ;  /* 0x000000663000720c */ /* 0x000fc80003f86270 */
[----:B------:R-:W-:-:S13]  /*6c40*/  ISETP.GE.OR P4, PT, R16, R104, P4 ;  /* 0x000000681000720c */ /* 0x000fda0002786670 */
[----:B------:R-:W-:Y:S01]  /*6c50*/  @!P4 IADD3 R109, P3, P6, R86, R12, R10 ;  /* 0x0000000c566dc210 */ /* 0x000fe20007e7e00a */
[----:B------:R-:W0:Y:S03]  /*6c60*/  @!P4 LDC.64 R50, c[0x0][0x3e8] ;  /* 0x0000fa00ff32cb82 */ /* 0x000e260000000a00 */
[----:B------:R-:W-:Y:S02]  /*6c70*/  @!P4 IADD3.X R48, R37, R103, R7, P3, P6 ;  /* 0x000000672530c210 */ /* 0x000fe40001fec407 */
[----:B------:R-:W-:-:S04]  /*6c80*/  ISETP.GE.AND P3, PT, R49, R102, PT ;  /* 0x000000663100720c */ /* 0x000fc80003f66270 */
[----:B------:R-:W-:-:S13]  /*6c90*/  ISETP.GE.OR P3, PT, R16, R104, P3 ;  /* 0x000000681000720c */ /* 0x000fda0001f66670 */
[----:B------:R-:W-:-:S04]  /*6ca0*/  @!P3 IADD3 R15, P0, P6, R86, R20, R12 ;  /* 0x00000014560fb210 */ /* 0x000fc80007e1e00c */
[----:B------:R-:W-:Y:S02]  /*6cb0*/  @!P3 IADD3.X R12, R37, R8, R103, P0, P6 ;  /* 0x00000008250cb210 */ /* 0x000fe400007ec467 */
[----:B------:R-:W-:-:S04]  /*6cc0*/  @!P4 IADD3 R111, P0, P6, R90, R14, R30 ;  /* 0x0000000e5a6fc210 */ /* 0x000fc80007e1e01e */
[----:B------:R-:W-:Y:S02]  /*6cd0*/  @!P4 IADD3.X R46, R40, R105, R27, P0, P6 ;  /* 0x00000069282ec210 */ /* 0x000fe400007ec41b */
[----:B------:R-:W-:-:S04]  /*6ce0*/  @!P3 IADD3 R13, P0, P6, R90, R31, R14 ;  /* 0x0000001f5a0db210 */ /* 0x000fc80007e1e00e */
[----:B------:R-:W-:Y:S02]  /*6cf0*/  @!P3 IADD3.X R44, R40, R28, R105, P0, P6 ;  /* 0x0000001c282cb210 */ /* 0x000fe400007ec469 */
[----:B0-----:R-:W-:Y:S02]  /*6d00*/  @!P4 IADD3 R108, P6, R109, R50, RZ ;  /* 0x000000326d6cc210 */ /* 0x001fe40007fde0ff */
[----:B------:R-:W-:Y:S02]  /*6d10*/  CS2R R54, SRZ ;  /* 0x0000000000367805 */ /* 0x000fe4000001ff00 */
[----:B------:R-:W-:Y:S02]  /*6d20*/  CS2R R52, SRZ ;  /* 0x0000000000347805 */ /* 0x000fe4000001ff00 */
[----:B------:R-:W-:Y:S02]  /*6d30*/  CS2R R58, SRZ ;  /* 0x00000000003a7805 */ /* 0x000fe4000001ff00 */
[----:B------:R-:W-:Y:S01]  /*6d40*/  CS2R R56, SRZ ;  /* 0x0000000000387805 */ /* 0x000fe2000001ff00 */
[----:B------:R-:W-:Y:S01]  /*6d50*/  @!P4 IMAD.X R109, R48, 0x1, R51, P6 ;  /* 0x00000001306dc824 */ /* 0x000fe200030e0633 */
[----:B------:R-:W-:Y:S01]  /*6d60*/  CS2R R50, SRZ ;  /* 0x0000000000327805 */ /* 0x000fe2000001ff00 */
[----:B------:R-:W0:Y:S01]  /*6d70*/  @!P4 LDC.64 R48, c[0x0][0x400] ;  /* 0x00010000ff30cb82 */ /* 0x000e220000000a00 */
[----:B------:R-:W-:-:S02]  /*6d80*/  CS2R R62, SRZ ;  /* 0x00000000003e7805 */ /* 0x000fc4000001ff00 */
[----:B------:R-:W-:Y:S02]  /*6d90*/  CS2R R60, SRZ ;  /* 0x00000000003c7805 */ /* 0x000fe4000001ff00 */
[----:B------:R-:W-:Y:S02]  /*6da0*/  CS2R R66, SRZ ;  /* 0x0000000000427805 */ /* 0x000fe4000001ff00 */
[----:B------:R-:W-:Y:S02]  /*6db0*/  CS2R R70, SRZ ;  /* 0x0000000000467805 */ /* 0x000fe4000001ff00 */
[----:B------:R-:W-:Y:S02]  /*6dc0*/  CS2R R74, SRZ ;  /* 0x00000000004a7805 */ /* 0x000fe4000001ff00 */
[----:B------:R-:W-:Y:S01]  /*6dd0*/  CS2R R72, SRZ ;  /* 0x0000000000487805 */ /* 0x000fe2000001ff00 */
[----:B------:R-:W2:Y:S01]  /*6de0*/  @!P4 LDG.E.128 R52, desc[UR36][R108.64] ;  /* 0x000000246c34c981 */ /* 0x000ea2000c1e1d00 */
[----:B------:R-:W-:Y:S01]  /*6df0*/  UISETP.NE.AND UP0, UPT, UR39, 0x3, UPT ;  /* 0x000000032700788c */ /* 0x000fe2000bf05270 */
[----:B------:R-:W-:-:S03]  /*6e00*/  ISETP.NE.AND P0, PT, R11, RZ, PT ;  /* 0x000000ff0b00720c */ /* 0x000fc60003f05270 */
[----:B------:R-:W3:Y:S01]  /*6e10*/  @!P2 LDG.E.128 R72, desc[UR36][R78.64] ;  /* 0x000000244e48a981 */ /* 0x000ee2000c1e1d00 */
[----:B0-----:R-:W-:-:S04]  /*6e20*/  @!P4 IADD3 R110, P6, R111, R48, RZ ;  /* 0x000000306f6ec210 */ /* 0x001fc80007fde0ff */
[----:B------:R-:W-:Y:S02]  /*6e30*/  @!P4 IADD3.X R111, R46, R49, RZ, P6, !PT ;  /* 0x000000312e6fc210 */ /* 0x000fe400037fe4ff */
[----:B------:R-:W-:Y:S01]  /*6e40*/  CS2R R48, SRZ ;  /* 0x0000000000307805 */ /* 0x000fe2000001ff00 */
[----:B------:R-:W0:Y:S02]  /*6e50*/  @!P3 LDC.64 R46, c[0x0][0x3e8] ;  /* 0x0000fa00ff2ebb82 */ /* 0x000e240000000a00 */
[----:B------:R-:W4:Y:S04]  /*6e60*/  @!P4 LDG.E.128 R56, desc[UR36][R110.64] ;  /* 0x000000246e38c981 */ /* 0x000f28000c1e1d00 */
[----:B------:R1:W5:Y:S01]  /*6e70*/  @!P5 LDG.E.128 R48, desc[UR36][R68.64] ;  /* 0x000000244430d981 */ /* 0x000362000c1e1d00 */
[----:B0-----:R-:W-:-:S05]  /*6e80*/  @!P3 IADD3 R14, P6, R15, R46, RZ ;  /* 0x0000002e0f0eb210 */ /* 0x001fca0007fde0ff */
[----:B------:R-:W-:Y:S02]  /*6e90*/  @!P3 IMAD.X R15, R12, 0x1, R47, P6 ;  /* 0x000000010c0fb824 */ /* 0x000fe400030e062f */
[----:B------:R-:W0:Y:S01]  /*6ea0*/  @!P3 LDC.64 R46, c[0x0][0x400] ;  /* 0x00010000ff2ebb82 */ /* 0x000e220000000a00 */
[----:B-1----:R-:W-:Y:S02]  /*6eb0*/  CS2R R68, SRZ ;  /* 0x0000000000447805 */ /* 0x002fe4000001ff00 */
[----:B------:R-:W5:Y:S04]  /*6ec0*/  @!P3 LDG.E.128 R60, desc[UR36][R14.64] ;  /* 0x000000240e3cb981 */ /* 0x000f68000c1e1d00 */
[----:B------:R-:W5:Y:S01]  /*6ed0*/  @!P2 LDG.E.128 R68, desc[UR36][R76.64] ;  /* 0x000000244c44a981 */ /* 0x000f62000c1e1d00 */
[----:B0-----:R-:W-:-:S05]  /*6ee0*/  @!P3 IADD3 R12, P6, R13, R46, RZ ;  /* 0x0000002e0d0cb210 */ /* 0x001fca0007fde0ff */
[----:B------:R-:W-:Y:S01]  /*6ef0*/  @!P3 IMAD.X R13, R44, 0x1, R47, P6 ;  /* 0x000000012c0db824 */ /* 0x000fe200030e062f */
[----:B------:R-:W-:Y:S02]  /*6f00*/  CS2R R46, SRZ ;  /* 0x00000000002e7805 */ /* 0x000fe4000001ff00 */
[----:B------:R-:W-:-:S06]  /*6f10*/  CS2R R44, SRZ ;  /* 0x00000000002c7805 */ /* 0x000fcc000001ff00 */
[----:B------:R0:W5:Y:S02]  /*6f20*/  @!P5 LDG.E.128 R44, desc[UR36][R64.64] ;  /* 0x00000024402cd981 */ /* 0x000164000c1e1d00 */
[----:B0-----:R-:W-:-:S06]  /*6f30*/  CS2R R64, SRZ ;  /* 0x0000000000407805 */ /* 0x001fcc000001ff00 */
[----:B------:R-:W5:Y:S01]  /*6f40*/  @!P3 LDG.E.128 R64, desc[UR36][R12.64] ;  /* 0x000000240c40b981 */ /* 0x000f62000c1e1d00 */
[----:B------:R-:W-:Y:S02]  /*6f50*/  PLOP3.LUT P5, PT, PT, PT, UP0, 0x80, 0x0 ;  /* 0x000000000000781c */ /* 0x000fe40003faf008 */
[----:B------:R-:W-:Y:S01]  /*6f60*/  ISETP.GE.AND P2, PT, R16, R104, PT ;  /* 0x000000681000720c */ /* 0x000fe20003f46270 */
[----:B--2---:R-:W-:Y:S01]  /*6f70*/  IMAD.MOV.U32 R120, RZ, RZ, R54 ;  /* 0x000000ffff787224 */ /* 0x004fe200078e0036 */
[----:B------:R-:W-:Y:S01]  /*6f80*/  MOV R121, R52 ;  /* 0x0000003400797202 */ /* 0x000fe20000000f00 */
[----:B---3--:R-:W-:Y:S02]  /*6f90*/  IMAD.MOV.U32 R112, RZ, RZ, R74 ;  /* 0x000000ffff707224 */ /* 0x008fe400078e004a */
[----:B------:R-:W-:Y:S02]  /*6fa0*/  IMAD.MOV.U32 R113, RZ, RZ, R72 ;  /* 0x000000ffff717224 */ /* 0x000fe400078e0048 */
[----:B----4-:R-:W-:-:S02]  /*6fb0*/  IMAD.MOV.U32 R122, RZ, RZ, R58 ;  /* 0x000000ffff7a7224 */ /* 0x010fc400078e003a */
[----:B------:R-:W-:Y:S02]  /*6fc0*/  IMAD.MOV.U32 R123, RZ, RZ, R56 ;  /* 0x000000ffff7b7224 */ /* 0x000fe400078e0038 */
[----:B-----5:R-:W-:Y:S02]  /*6fd0*/  IMAD.MOV.U32 R125, RZ, RZ, R50 ;  /* 0x000000ffff7d7224 */ /* 0x020fe400078e0032 */
[----:B------:R-:W-:Y:S02]  /*6fe0*/  IMAD.MOV.U32 R127, RZ, RZ, R48 ;  /* 0x000000ffff7f7224 */ /* 0x000fe400078e0030 */
[----:B------:R-:W-:Y:S01]  /*6ff0*/  IMAD.MOV.U32 R115, RZ, RZ, R62 ;  /* 0x000000ffff737224 */ /* 0x000fe200078e003e */
[----:B------:R-:W-:Y:S01]  /*7000*/  MOV R117, R60 ;  /* 0x0000003c00757202 */ /* 0x000fe20000000f00 */
[----:B------:R-:W-:Y:S01]  /*7010*/  IMAD.MOV.U32 R109, RZ, RZ, R70 ;  /* 0x000000ffff6d7224 */ /* 0x000fe200078e0046 */
[----:B------:R-:W-:Y:S01]  /*7020*/  MOV R111, R68 ;  /* 0x00000044006f7202 */ /* 0x000fe20000000f00 */
[----:B------:R-:W-:Y:S01]  /*7030*/  IMAD.MOV.U32 R124, RZ, RZ, R46 ;  /* 0x000000ffff7c7224 */ /* 0x000fe200078e002e */
[----:B------:R-:W-:Y:S01]  /*7040*/  MOV R126, R44 ;  /* 0x0000002c007e7202 */ /* 0x000fe20000000f00 */
[----:B------:R-:W-:-:S02]  /*7050*/  IMAD.MOV.U32 R118, RZ, RZ, R66 ;  /* 0x000000ffff767224 */ /* 0x000fc400078e0042 */
[----:B------:R-:W-:Y:S01]  /*7060*/  IMAD.MOV.U32 R119, RZ, RZ, R64 ;  /* 0x000000ffff777224 */ /* 0x000fe200078e0040 */
[----:B------:R-:W-:Y:S06]  /*7070*/  @!P5 BRA `(.L_x_549) ;  /* 0x000000000004d947 */ /* 0x000fec0003800000 */
[----:B------:R-:W-:Y:S01]  /*7080*/  BPT.TRAP 0x1 ;  /* 0x000000040000795c */ /* 0x000fe20000300000 */
.L_x_549:
[----:B------:R-:W-:Y:S01]  /*7090*/  IMAD R80, R216, 0x8, R23 ;  /* 0x00000008d8507824 */ /* 0x000fe200078e0217 */
[----:B------:R-:W-:Y:S01]  /*70a0*/  SHF.L.U32 R103, R224, 0x1f, RZ ;  /* 0x0000001fe0677819 */ /* 0x000fe200000006ff */
[----:B------:R-:W0:Y:S01]  /*70b0*/  LDC R114, c[0x0][0x2f4] ;  /* 0x0000bd00ff727b82 */ /* 0x000e220000000800 */
[----:B------:R-:W-:Y:S02]  /*70c0*/  BSSY B1, `(.L_x_550) ;  /* 0x0000003000017945 */ /* 0x000fe40003800000 */
[----:B------:R-:W1:Y:S02]  /*70d0*/  SYNCS.PHASECHK.TRANS64.TRYWAIT P3, [R80+URZ+0x38890], R103 ;  /* 0x03889067500075a7 */ /* 0x000e64000806017f */
[----:B-1----:R-:W-:Y:S05]  /*70e0*/  @!P3 BRA `(.L_x_551) ;  /* 0x000001e000d4b947 */ /* 0x002fea0003800000 */
.L_x_843:
[----:B------:R-:W-:Y:S05]  /*70f0*/  BSYNC B1 ;  /* 0x0000000000017941 */ /* 0x000fea0003800000 */
.L_x_550:
[----:B------:R-:W-:Y:S01]  /*7100*/  UMOV UR4, 0xffffffff ;  /* 0xffffffff00047882 */ /* 0x000fe20000000000 */
[----:B0-----:R-:W-:Y:S02]  /*7110*/  IADD3 R116, -R35, R114, RZ ;  /* 0x0000007223747210 */ /* 0x001fe40007ffe1ff */
[----:B------:R-:W-:Y:S05]  /*7120*/  BRA.DIV UR4, `(.L_x_552) ;  /* 0x000001e204d87947 */ /* 0x000fea000b800000 */
[----:B------:R0:W2:Y:S04]  /*7130*/  SHFL.IDX PT, R108, R107, RZ, 0x181f ;  /* 0x00181fff6b6c7589 */ /* 0x0000a800000e0000 */
[----:B------:R0:W3:Y:S02]  /*7140*/  SHFL.IDX PT, R110, R106, RZ, 0x181f ;  /* 0x00181fff6a6e7589 */ /* 0x0000e400000e0000 */
.L_x_847:
[----:B------:R-:W-:Y:S01]  /*7150*/  ISETP.GE.OR P3, PT, R219, R102, P1 ;  /* 0x00000066db00720c */ /* 0x000fe20000f66670 */
[----:B------:R-:W-:-:S12]  /*7160*/  BSSY B1, `(.L_x_553) ;  /* 0x00000f8000017945 */ /* 0x000fd80003800000 */
[----:B------:R-:W-:Y:S05]  /*7170*/  @P3 BRA `(.L_x_554) ;  /* 0x0000000c00d83947 */ /* 0x000fea0003800000 */
[----:B------:R-:W-:Y:S01]  /*7180*/  SEL R11, R35, R116, !P0 ;  /* 0x00000074230b7207 */ /* 0x000fe20004000000 */
[----:B------:R-:W-:Y:S01]  /*7190*/  BSSY B2, `(.L_x_555) ;  /* 0x00000ef000027945 */ /* 0x000fe20003800000 */
[----:B------:R-:W-:Y:S02]  /*71a0*/  SHF.R.U32.HI R14, RZ, 0x3, R227 ;  /* 0x00000003ff0e7819 */ /* 0x000fe400000116e3 */
[----:B------:R-:W-:Y:S02]  /*71b0*/  SHF.R.S32.HI R12, RZ, 0x1f, R11 ;  /* 0x0000001fff0c7819 */ /* 0x000fe4000001140b */
[----:B---3--:R-:W-:Y:S02]  /*71c0*/  IADD3 R104, P3, R39, R110, RZ ;  /* 0x0000006e27687210 */ /* 0x008fe40007f7e0ff */
[----:B------:R-:W-:-:S03]  /*71d0*/  LEA.HI R12, R12, R11, RZ, 0x5 ;  /* 0x0000000b0c0c7211 */ /* 0x000fc600078f28ff */
[----:B--2---:R-:W-:Y:S01]  /*71e0*/  IMAD.X R105, R108, 0x1, R43, P3 ;  /* 0x000000016c697824 */ /* 0x004fe200018e062b */
[----:B------:R-:W-:-:S04]  /*71f0*/  LEA.HI.SX32 R12, R12, R41, 0x1b ;  /* 0x000000290c0c7211 */ /* 0x000fc800078fdaff */
[----:B------:R-:W-:Y:S01]  /*7200*/  SHF.R.S32.HI R13, RZ, 0x1f, R12 ;  /* 0x0000001fff0d7819 */ /* 0x000fe2000001140c */
[----:B------:R-:W-:-:S03]  /*7210*/  IMAD.SHL.U32 R11, R12, 0x10, RZ ;  /* 0x000000100c0b7824 */ /* 0x000fc600078e00ff */
[----:B------:R-:W-:Y:S02]  /*7220*/  LEA.HI R13, R13, R12, RZ, 0x3 ;  /* 0x0000000c0d0d7211 */ /* 0x000fe400078f18ff */
[----:B------:R-:W-:-:S03]  /*7230*/  LOP3.LUT R12, R227, 0x70, R11, 0xf8, !PT ;  /* 0x00000070e30c7812 */ /* 0x000fc600078ef80b */
[----:B------:R-:W-:Y:S01]  /*7240*/  IMAD.SHL.U32 R13, R13, 0x800, RZ ;  /* 0x000008000d0d7824 */ /* 0x000fe200078e00ff */
[----:B------:R-:W-:-:S04]  /*7250*/  LOP3.LUT R12, R12, R14, RZ, 0x3c, !PT ;  /* 0x0000000e0c0c7212 */ /* 0x000fc800078e3cff */
[----:B------:R-:W-:-:S04]  /*7260*/  LOP3.LUT R13, R13, 0xffffc000, RZ, 0xc0, !PT ;  /* 0xffffc0000d0d7812 */ /* 0x000fc800078ec0ff */
[----:B------:R-:W-:Y:S02]  /*7270*/  IADD3 R13, R12, R13, R228 ;  /* 0x0000000d0c0d7210 */ /* 0x000fe40007ffe0e4 */
[----:B------:R-:W-:-:S03]  /*7280*/  LEA R12, R216, R3, 0xf ;  /* 0x00000003d80c7211 */ /* 0x000fc600078e78ff */
[----:B------:R-:W-:Y:S02]  /*7290*/  IMAD R14, R216, 0x8000, R13 ;  /* 0x00008000d80e7824 */ /* 0x000fe400078e020d */
[C---:B------:R-:W-:Y:S02]  /*72a0*/  IMAD.IADD R12, R23.reuse, 0x1, R12 ;  /* 0x00000001170c7824 */ /* 0x040fe400078e020c */
[----:B------:R-:W-:-:S04]  /*72b0*/  IMAD.IADD R76, R23, 0x1, R14 ;  /* 0x00000001174c7824 */ /* 0x000fc800078e020e */
[----:B------:R-:W2:Y:S04]  /*72c0*/  LDS.128 R12, [R12+0x28400] ;  /* 0x028400000c0c7984 */ /* 0x000ea80000000c00 */
[----:B------:R-:W3:Y:S01]  /*72d0*/  LDS.128 R76, [R76+0x28400] ;  /* 0x028400004c4c7984 */ /* 0x000ee20000000c00 */
[----:B------:R-:W-:Y:S05]  /*72e0*/  @P2 BRA `(.L_x_556) ;  /* 0x0000000c00642947 */ /* 0x000fea0003800000 */
[--C-:B------:R-:W-:Y:S01]  /*72f0*/  SHF.R.U32.HI R137, RZ, 0x8, R45.reuse ;  /* 0x00000008ff897819 */ /* 0x100fe2000001162d */
[----:B--2---:R-:W-:Y:S01]  /*7300*/  IMAD.MOV.U32 R46, RZ, RZ, R14 ;  /* 0x000000ffff2e7224 */ /* 0x004fe200078e000e */
[--C-:B------:R-:W-:Y:S02]  /*7310*/  SHF.R.U32.HI R139, RZ, 0x18, R45.reuse ;  /* 0x00000018ff8b7819 */ /* 0x100fe4000001162d */
[----:B------:R-:W-:Y:S02]  /*7320*/  LOP3.LUT R48, R45, 0xff, RZ, 0xc0, !PT ;  /* 0x000000ff2d307812 */ /* 0x000fe400078ec0ff */
[----:B------:R-:W-:Y:S02]  /*7330*/  SHF.R.U32.HI R135, RZ, 0x10, R45 ;  /* 0x00000010ff877819 */ /* 0x000fe4000001162d */
[--C-:B------:R-:W-:Y:S02]  /*7340*/  SHF.R.U32.HI R128, RZ, 0x8, R51.reuse ;  /* 0x00000008ff807819 */ /* 0x100fe40000011633 */
[----:B------:R-:W-:Y:S01]  /*7350*/  MOV R44, R13 ;  /* 0x0000000d002c7202 */ /* 0x000fe20000000f00 */
[----:B------:R-:W-:Y:S01]  /*7360*/  IMAD.SHL.U32 R13, R137, 0x100, RZ ;  /* 0x00000100890d7824 */ /* 0x000fe200078e00ff */
[----:B------:R-:W-:Y:S01]  /*7370*/  SHF.R.U32.HI R129, RZ, 0x18, R51 ;  /* 0x00000018ff817819 */ /* 0x000fe20000011633 */
[----:B------:R-:W-:Y:S01]  /*7380*/  IMAD.U32 R14, R135, 0x10000, RZ ;  /* 0x00010000870e7824 */ /* 0x000fe200078e00ff */
[----:B------:R-:W-:-:S02]  /*7390*/  LOP3.LUT R50, R51, 0xff, RZ, 0xc0, !PT ;  /* 0x000000ff33327812 */ /* 0x000fc400078ec0ff */
[----:B------:R-:W-:Y:S02]  /*73a0*/  PRMT R48, R139, 0x654, R48 ;  /* 0x000006548b307816 */ /* 0x000fe40000000030 */
[--C-:B------:R-:W-:Y:S02]  /*73b0*/  SHF.R.U32.HI R138, RZ, 0x18, R47.reuse ;  /* 0x00000018ff8a7819 */ /* 0x100fe4000001162f */
[----:B------:R-:W-:Y:S02]  /*73c0*/  LOP3.LUT R45, R47, 0xff, RZ, 0xc0, !PT ;  /* 0x000000ff2f2d7812 */ /* 0x000fe400078ec0ff */
[--C-:B------:R-:W-:Y:S02]  /*73d0*/  SHF.R.U32.HI R131, RZ, 0x8, R47.reuse ;  /* 0x00000008ff837819 */ /* 0x100fe4000001162f */
[----:B------:R-:W-:Y:S02]  /*73e0*/  SHF.R.U32.HI R133, RZ, 0x10, R47 ;  /* 0x00000010ff857819 */ /* 0x000fe4000001162f */
[----:B------:R-:W-:Y:S01]  /*73f0*/  SHF.R.U32.HI R134, RZ, 0x10, R51 ;  /* 0x00000010ff867819 */ /* 0x000fe20000011633 */
[----:B------:R-:W-:Y:S01]  /*7400*/  IMAD.SHL.U32 R51, R128, 0x100, RZ ;  /* 0x0000010080337824 */ /* 0x000fe200078e00ff */
[----:B------:R-:W-:-:S02]  /*7410*/  SHF.R.U32.HI R136, RZ, 0x18, R49 ;  /* 0x00000018ff887819 */ /* 0x000fc40000011631 */
[----:B------:R-:W-:Y:S01]  /*7420*/  LOP3.LUT R47, R49, 0xff, RZ, 0xc0, !PT ;  /* 0x000000ff312f7812 */ /* 0x000fe200078ec0ff */
[----:B------:R-:W-:Y:S01]  /*7430*/  IMAD.U32 R134, R134, 0x10000, RZ ;  /* 0x0001000086867824 */ /* 0x000fe200078e00ff */
[--C-:B------:R-:W-:Y:S02]  /*7440*/  SHF.R.U32.HI R130, RZ, 0x8, R49.reuse ;  /* 0x00000008ff827819 */ /* 0x100fe40000011631 */
[----:B------:R-:W-:Y:S01]  /*7450*/  SHF.R.U32.HI R132, RZ, 0x10, R49 ;  /* 0x00000010ff847819 */ /* 0x000fe20000011631 */
[----:B------:R-:W-:Y:S01]  /*7460*/  IMAD.MOV.U32 R49, RZ, RZ, R12 ;  /* 0x000000ffff317224 */ /* 0x000fe200078e000c */
[----:B------:R-:W-:Y:S02]  /*7470*/  PRMT R50, R129, 0x654, R50 ;  /* 0x0000065481327816 */ /* 0x000fe40000000032 */
[----:B------:R-:W-:Y:S01]  /*7480*/  LOP3.LUT R13, R48, 0xff00, R13, 0xf8, !PT ;  /* 0x0000ff00300d7812 */ /* 0x000fe200078ef80d */
[----:B------:R-:W-:Y:S01]  /*7490*/  IMAD.SHL.U32 R48, R130, 0x100, RZ ;  /* 0x0000010082307824 */ /* 0x000fe200078e00ff */
[----:B------:R-:W-:Y:S01]  /*74a0*/  PRMT R45, R138, 0x654, R45 ;  /* 0x000006548a2d7816 */ /* 0x000fe2000000002d */
[----:B------:R-:W-:Y:S01]  /*74b0*/  IMAD.U32 R132, R132, 0x10000, RZ ;  /* 0x0001000084847824 */ /* 0x000fe200078e00ff */
[----:B------:R-:W-:-:S02]  /*74c0*/  SHF.L.U32 R12, R131, 0x8, RZ ;  /* 0x00000008830c7819 */ /* 0x000fc400000006ff */
[----:B------:R-:W-:Y:S02]  /*74d0*/  LOP3.LUT R131, R50, 0xff00, R51, 0xf8, !PT ;  /* 0x0000ff0032837812 */ /* 0x000fe400078ef833 */
[----:B------:R-:W-:Y:S02]  /*74e0*/  LOP3.LUT R14, R13, 0xff0000, R14, 0xf8, !PT ;  /* 0x00ff00000d0e7812 */ /* 0x000fe400078ef80e */
[----:B------:R-:W-:Y:S02]  /*74f0*/  PRMT R47, R136, 0x654, R47 ;  /* 0x00000654882f7816 */ /* 0x000fe4000000002f */
[----:B------:R-:W-:Y:S02]  /*7500*/  LOP3.LUT R12, R45, 0xff00, R12, 0xf8, !PT ;  /* 0x0000ff002d0c7812 */ /* 0x000fe400078ef80c */
[----:B------:R-:W-:Y:S02]  /*7510*/  SHF.L.U32 R13, R133, 0x10, RZ ;  /* 0x00000010850d7819 */ /* 0x000fe400000006ff */
[----:B------:R-:W-:-:S02]  /*7520*/  F2FP.F16.E4M3.UNPACK_B R130, R127.H1 ;  /* 0x0000007fff82723e */ /* 0x000fc400030006ff */
[----:B---3--:R-:W-:Y:S02]  /*7530*/  F2FP.F16.E4M3.UNPACK_B R51, R76.H1 ;  /* 0x0000004cff33723e */ /* 0x008fe400030006ff */
[----:B------:R-:W-:Y:S02]  /*7540*/  F2FP.F16.E4M3.UNPACK_B R50, R49.H1 ;  /* 0x00000031ff32723e */ /* 0x000fe400030006ff */
[----:B------:R-:W-:Y:S01]  /*7550*/  LOP3.LUT R45, R47, 0xff00, R48, 0xf8, !PT ;  /* 0x0000ff002f2d7812 */ /* 0x000fe200078ef830 */
[----:B------:R-:W-:Y:S01]  /*7560*/  HADD2.F32 R48, -RZ, R51.H0_H0 ;  /* 0x20000033ff307230 */ /* 0x000fe20000004100 */
[----:B------:R-:W-:Y:S01]  /*7570*/  LOP3.LUT R12, R12, 0xff0000, R13, 0xf8, !PT ;  /* 0x00ff00000c0c7812 */ /* 0x000fe200078ef80d */
[----:B------:R-:W-:Y:S01]  /*7580*/  HADD2.F32 R13, -RZ, R130.H0_H0 ;  /* 0x20000082ff0d7230 */ /* 0x000fe20000004100 */
[----:B------:R-:W-:Y:S01]  /*7590*/  F2FP.F16.E4M3.UNPACK_B R128, R126.H1 ;  /* 0x0000007eff80723e */ /* 0x000fe200030006ff */
[----:B------:R-:W-:Y:S01]  /*75a0*/  HADD2.F32 R47, -RZ, R50.H0_H0 ;  /* 0x20000032ff2f7230 */ /* 0x000fe20000004100 */
[----:B------:R-:W-:Y:S01]  /*75b0*/  LOP3.LUT R45, R45, 0xff0000, R132, 0xf8, !PT ;  /* 0x00ff00002d2d7812 */ /* 0x000fe200078ef884 */
[----:B------:R-:W-:-:S02]  /*75c0*/  HADD2.F32 R132, -RZ, R130.H1_H1 ;  /* 0x30000082ff847230 */ /* 0x000fc40000004100 */
[CC--:B------:R-:W-:Y:S01]  /*75d0*/  FMUL.FTZ R136, R48.reuse, R13.reuse ;  /* 0x0000000d30887220 */ /* 0x0c0fe20000410000 */
[----:B------:R-:W-:Y:S02]  /*75e0*/  HADD2.F32 R129, -RZ, R128.H0_H0 ;  /* 0x20000080ff817230 */ /* 0x000fe40000004100 */
[C---:B------:R-:W-:Y:S01]  /*75f0*/  FMUL.FTZ R133, R47.reuse, R13 ;  /* 0x0000000d2f857220 */ /* 0x040fe20000410000 */
[----:B------:R-:W-:Y:S01]  /*7600*/  F2FP.F16.E4M3.UNPACK_B R130, R127 ;  /* 0x0000007fff82723e */ /* 0x000fe200020006ff */
[----:B------:R-:W-:Y:S01]  /*7610*/  HADD2.F32 R127, -RZ, R51.H1_H1 ;  /* 0x30000033ff7f7230 */ /* 0x000fe20000004100 */
[----:B------:R-:W-:Y:S01]  /*7620*/  F2FP.F16.E4M3.UNPACK_B R76, R76 ;  /* 0x0000004cff4c723e */ /* 0x000fe200020006ff */
[----:B------:R-:W-:Y:S01]  /*7630*/  HADD2.F32 R50, -RZ, R50.H1_H1 ;  /* 0x30000032ff327230 */ /* 0x000fe20000004100 */
[----:B------:R-:W-:Y:S01]  /*7640*/  F2FP.F16.E4M3.UNPACK_B R49, R49 ;  /* 0x00000031ff31723e */ /* 0x000fe200020006ff */
[-C--:B------:R-:W-:Y:S01]  /*7650*/  FFMA.FTZ R47, R47, R129.reuse, -R136 ;  /* 0x000000812f2f7223 */ /* 0x080fe20000010888 */
[----:B------:R-:W-:Y:S01]  /*7660*/  FFMA.FTZ R48, R48, R129, R133 ;  /* 0x0000008130307223 */ /* 0x000fe20000010085 */
[----:B------:R-:W-:Y:S01]  /*7670*/  HADD2.F32 R129, -RZ, R128.H1_H1 ;  /* 0x30000080ff817230 */ /* 0x000fe20000004100 */
[----:B------:R-:W-:Y:S01]  /*7680*/  LOP3.LUT R13, R131, 0xff0000, R134, 0xf8, !PT ;  /* 0x00ff0000830d7812 */ /* 0x000fe200078ef886 */
[----:B------:R-:W-:Y:S01]  /*7690*/  FMUL.FTZ R133, R127, R132 ;  /* 0x000000847f857220 */ /* 0x000fe20000410000 */
[----:B------:R-:W-:Y:S01]  /*76a0*/  F2FP.F16.E4M3.UNPACK_B R128, R126 ;  /* 0x0000007eff80723e */ /* 0x000fe200020006ff */
[----:B------:R-:W-:-:S02]  /*76b0*/  HADD2.F32 R131, -RZ, R130.H0_H0 ;  /* 0x20000082ff837230 */ /* 0x000fc40000004100 */
[C---:B------:R-:W-:Y:S01]  /*76c0*/  FMUL.FTZ R132, R50.reuse, R132 ;  /* 0x0000008432847220 */ /* 0x040fe20000410000 */
[----:B------:R-:W-:Y:S02]  /*76d0*/  HADD2.F32 R126, -RZ, R76.H0_H0 ;  /* 0x2000004cff7e7230 */ /* 0x000fe40000004100 */
[-C--:B------:R-:W-:Y:S01]  /*76e0*/  FFMA.FTZ R50, R50, R129.reuse, -R133 ;  /* 0x0000008132327223 */ /* 0x080fe20000010885 */
[----:B------:R-:W-:Y:S02]  /*76f0*/  HADD2.F32 R51, -RZ, R49.H0_H0 ;  /* 0x20000031ff337230 */ /* 0x000fe40000004100 */
[----:B------:R-:W-:Y:S01]  /*7700*/  FFMA.FTZ R137, R127, R129, R132 ;  /* 0x000000817f897223 */ /* 0x000fe20000010084 */
[----:B------:R-:W-:Y:S02]  /*7710*/  HADD2.F32 R127, -RZ, R128.H0_H0 ;  /* 0x20000080ff7f7230 */ /* 0x000fe40000004100 */
[----:B------:R-:W-:Y:S01]  /*7720*/  FMUL.FTZ R132, R126, R131 ;  /* 0x000000837e847220 */ /* 0x000fe20000410000 */
[----:B------:R-:W-:-:S02]  /*7730*/  HADD2.F32 R130, -RZ, R130.H1_H1 ;  /* 0x30000082ff827230 */ /* 0x000fc40000004100 */
[C---:B------:R-:W-:Y:S01]  /*7740*/  FMUL.FTZ R131, R51.reuse, R131 ;  /* 0x0000008333837220 */ /* 0x040fe20000410000 */
[----:B------:R-:W-:Y:S02]  /*7750*/  HADD2.F32 R76, -RZ, R76.H1_H1 ;  /* 0x3000004cff4c7230 */ /* 0x000fe40000004100 */
[-C--:B------:R-:W-:Y:S01]  /*7760*/  FFMA.FTZ R132, R51, R127.reuse, -R132 ;  /* 0x0000007f33847223 */ /* 0x080fe20000010884 */
[----:B------:R-:W-:Y:S02]  /*7770*/  HADD2.F32 R49, -RZ, R49.H1_H1 ;  /* 0x30000031ff317230 */ /* 0x000fe40000004100 */
[----:B------:R-:W-:Y:S01]  /*7780*/  FFMA.FTZ R131, R126, R127, R131 ;  /* 0x0000007f7e837223 */ /* 0x000fe20000010083 */
[----:B------:R-:W-:Y:S02]  /*7790*/  HADD2.F32 R128, -RZ, R128.H1_H1 ;  /* 0x30000080ff807230 */ /* 0x000fe40000004100 */
[-C--:B------:R-:W-:Y:S01]  /*77a0*/  FMUL.FTZ R134, R76, R130.reuse ;  /* 0x000000824c867220 */ /* 0x080fe20000410000 */
[----:B------:R-:W-:Y:S01]  /*77b0*/  F2FP.F16.E4M3.UNPACK_B R51, R125.H1 ;  /* 0x0000007dff33723e */ /* 0x000fe200030006ff */
[C---:B------:R-:W-:Y:S01]  /*77c0*/  FMUL.FTZ R135, R49.reuse, R130 ;  /* 0x0000008231877220 */ /* 0x040fe20000410000 */
[----:B------:R-:W-:Y:S01]  /*77d0*/  F2FP.F16.E4M3.UNPACK_B R126, R78.H1 ;  /* 0x0000004eff7e723e */ /* 0x000fe200030006ff */
[----:B------:R-:W-:Y:S01]  /*77e0*/  FFMA.FTZ R133, R49, R128, -R134 ;  /* 0x0000008031857223 */ /* 0x000fe20000010886 */
[----:B------:R-:W-:Y:S01]  /*77f0*/  F2FP.F16.E4M3.UNPACK_B R129, R124.H1 ;  /* 0x0000007cff81723e */ /* 0x000fe200030006ff */
[----:B------:R-:W-:Y:S01]  /*7800*/  HADD2.F32 R130, -RZ, R51.H0_H0 ;  /* 0x20000033ff827230 */ /* 0x000fe20000004100 */
[----:B------:R-:W-:Y:S01]  /*7810*/  F2FP.F16.E4M3.UNPACK_B R49, R46.H1 ;  /* 0x0000002eff31723e */ /* 0x000fe200030006ff */
[----:B------:R-:W-:-:S02]  /*7820*/  HADD2.F32 R127, -RZ, R126.H0_H0 ;  /* 0x2000007eff7f7230 */ /* 0x000fc40000004100 */
[----:B------:R-:W-:Y:S01]  /*7830*/  FFMA.FTZ R134, R76, R128, R135 ;  /* 0x000000804c867223 */ /* 0x000fe20000010087 */
[----:B------:R-:W-:Y:S01]  /*7840*/  HADD2.F32 R128, -RZ, R51.H1_H1 ;  /* 0x30000033ff807230 */ /* 0x000fe20000004100 */
[----:B------:R-:W-:Y:S01]  /*7850*/  F2FP.F16.E4M3.UNPACK_B R125, R125 ;  /* 0x0000007dff7d723e */ /* 0x000fe200020006ff */
[----:B------:R-:W-:Y:S02]  /*7860*/  HADD2.F32 R51, -RZ, R49.H0_H0 ;  /* 0x20000031ff337230 */ /* 0x000fe40000004100 */
[----:B------:R-:W-:Y:S01]  /*7870*/  FMUL.FTZ R136, R127, R130 ;  /* 0x000000827f887220 */ /* 0x000fe20000410000 */
[----:B------:R-:W-:Y:S01]  /*7880*/  HADD2.F32 R76, -RZ, R129.H0_H0 ;  /* 0x20000081ff4c7230 */ /* 0x000fe20000004100 */
[----:B------:R-:W-:Y:S01]  /*7890*/  F2FP.F16.E4M3.UNPACK_B R78, R78 ;  /* 0x0000004eff4e723e */ /* 0x000fe200020006ff */
[----:B------:R-:W-:Y:S02]  /*78a0*/  HADD2.F32 R49, -RZ, R49.H1_H1 ;  /* 0x30000031ff317230 */ /* 0x000fe40000004100 */
[----:B------:R-:W-:Y:S01]  /*78b0*/  FMUL.FTZ R130, R51, R130 ;  /* 0x0000008233827220 */ /* 0x000fe20000410000 */
[----:B------:R-:W-:-:S02]  /*78c0*/  HADD2.F32 R126, -RZ, R126.H1_H1 ;  /* 0x3000007eff7e7230 */ /* 0x000fc40000004100 */
[----:B------:R-:W-:Y:S01]  /*78d0*/  FFMA.FTZ R136, R51, R76, -R136 ;  /* 0x0000004c33887223 */ /* 0x000fe20000010888 */
[----:B------:R-:W-:Y:S02]  /*78e0*/  HADD2.F32 R129, -RZ, R129.H1_H1 ;  /* 0x30000081ff817230 */ /* 0x000fe40000004100 */
[C---:B------:R-:W-:Y:S01]  /*78f0*/  FMUL.FTZ R51, R49.reuse, R128 ;  /* 0x0000008031337220 */ /* 0x040fe20000410000 */
[----:B------:R-:W-:Y:S01]  /*7900*/  F2FP.F16.E4M3.UNPACK_B R46, R46 ;  /* 0x0000002eff2e723e */ /* 0x000fe200020006ff */
[C---:B------:R-:W-:Y:S01]  /*7910*/  FMUL.FTZ R138, R126.reuse, R128 ;  /* 0x000000807e8a7220 */ /* 0x040fe20000410000 */
[----:B------:R-:W-:Y:S01]  /*7920*/  F2FP.F16.E4M3.UNPACK_B R124, R124 ;  /* 0x0000007cff7c723e */ /* 0x000fe200020006ff */
[-C--:B------:R-:W-:Y:S01]  /*7930*/  FFMA.FTZ R141, R126, R129.reuse, R51 ;  /* 0x000000817e8d7223 */ /* 0x080fe20000010033 */
[----:B------:R-:W-:Y:S02]  /*7940*/  HADD2.F32 R126, -RZ, R125.H0_H0 ;  /* 0x2000007dff7e7230 */ /* 0x000fe40000004100 */
[----:B------:R-:W-:Y:S01]  /*7950*/  FFMA.FTZ R139, R49, R129, -R138 ;  /* 0x00000081318b7223 */ /* 0x000fe2000001088a */
[----:B------:R-:W-:-:S02]  /*7960*/  HADD2.F32 R51, -RZ, R78.H0_H0 ;  /* 0x2000004eff337230 */ /* 0x000fc40000004100 */
[----:B------:R-:W-:Y:S01]  /*7970*/  FFMA.FTZ R130, R127, R76, R130 ;  /* 0x0000004c7f827223 */ /* 0x000fe20000010082 */
[----:B------:R-:W-:Y:S01]  /*7980*/  HADD2.F32 R49, -RZ, R46.H0_H0 ;  /* 0x2000002eff317230 */ /* 0x000fe20000004100 */
[----:B------:R-:W-:Y:S01]  /*7990*/  F2FP.SATFINITE.E4M3.F32.PACK_AB_MERGE_C R47, R50, R47, RZ ;  /* 0x0000002f322f723e */ /* 0x000fe200048070ff */
[----:B------:R-:W-:Y:S01]  /*79a0*/  HADD2.F32 R127, -RZ, R125.H1_H1 ;  /* 0x3000007dff7f7230 */ /* 0x000fe20000004100 */
[----:B------:R-:W-:Y:S01]  /*79b0*/  F2FP.F16.E4M3.UNPACK_B R50, R77 ;  /* 0x0000004dff32723e */ /* 0x000fe200020006ff */
[--C-:B------:R-:W-:Y:S01]  /*79c0*/  HADD2.F32 R76, -RZ, R124.reuse.H0_H0 ;  /* 0x2000007cff4c7230 */ /* 0x100fe20000004100 */
[----:B------:R-:W-:Y:S01]  /*79d0*/  F2FP.SATFINITE.E4M3.F32.PACK_AB_MERGE_C R48, R137, R48, RZ ;  /* 0x000000308930723e */ /* 0x000fe200048070ff */
[----:B------:R-:W-:Y:S02]  /*79e0*/  HADD2.F32 R125, -RZ, R124.H1_H1 ;  /* 0x3000007cff7d7230 */ /* 0x000fe40000004100 */
[----:B------:R-:W-:Y:S01]  /*79f0*/  FMUL.FTZ R124, R51, R126 ;  /* 0x0000007e337c7220 */ /* 0x000fe20000410000 */
[----:B------:R-:W-:-:S02]  /*7a00*/  HADD2.F32 R46, -RZ, R46.H1_H1 ;  /* 0x3000002eff2e7230 */ /* 0x000fc40000004100 */
[----:B------:R-:W-:Y:S01]  /*7a10*/  FMUL.FTZ R126, R49, R126 ;  /* 0x0000007e317e7220 */ /* 0x000fe20000410000 */
[----:B------:R-:W-:Y:S01]  /*7a20*/  HADD2.F32 R78, -RZ, R78.H1_H1 ;  /* 0x3000004eff4e7230 */ /* 0x000fe20000004100 */
[----:B------:R-:W-:Y:S01]  /*7a30*/  F2FP.SATFINITE.E4M3.F32.PACK_AB_MERGE_C R136, R139, R136, RZ ;  /* 0x000000888b88723e */ /* 0x000fe200048070ff */
[-C--:B------:R-:W-:Y:S01]  /*7a40*/  FMUL.FTZ R135, R46, R127.reuse ;  /* 0x0000007f2e877220 */ /* 0x080fe20000410000 */
[-C--:B------:R-:W-:Y:S02]  /*7a50*/  FFMA.FTZ R128, R51, R76.reuse, R126 ;  /* 0x0000004c33807223 */ /* 0x080fe4000001007e */
[C---:B------:R-:W-:Y:S01]  /*7a60*/  FMUL.FTZ R129, R78.reuse, R127 ;  /* 0x0000007f4e817220 */ /* 0x040fe20000410000 */
[----:B------:R-:W-:Y:S01]  /*7a70*/  FFMA.FTZ R127, R49, R76, -R124 ;  /* 0x0000004c317f7223 */ /* 0x000fe2000001087c */
[----:B------:R-:W-:Y:S01]  /*7a80*/  F2FP.F16.E4M3.UNPACK_B R51, R45 ;  /* 0x0000002dff33723e */ /* 0x000fe200020006ff */
[-C--:B------:R-:W-:Y:S01]  /*7a90*/  FFMA.FTZ R135, R78, R125.reuse, R135 ;  /* 0x0000007d4e877223 */ /* 0x080fe20000010087 */
[----:B------:R-:W-:Y:S01]  /*7aa0*/  F2FP.F16.E4M3.UNPACK_B R49, R44 ;  /* 0x0000002cff31723e */ /* 0x000fe200020006ff */
[----:B------:R-:W-:Y:S01]  /*7ab0*/  FFMA.FTZ R46, R46, R125, -R129 ;  /* 0x0000007d2e2e7223 */ /* 0x000fe20000010881 */
[----:B------:R-:W-:Y:S01]  /*7ac0*/  F2FP.SATFINITE.E4M3.F32.PACK_AB_MERGE_C R78, R141, R130, RZ ;  /* 0x000000828d4e723e */ /* 0x000fe200048070ff */
[--C-:B------:R-:W-:Y:S01]  /*7ad0*/  HADD2.F32 R124, -RZ, R50.reuse.H0_H0 ;  /* 0x20000032ff7c7230 */ /* 0x100fe20000004100 */
[----:B------:R-:W-:Y:S01]  /*7ae0*/  F2FP.SATFINITE.E4M3.F32.PACK_AB_MERGE_C R76, R134, R131, R48 ;  /* 0x00000083864c723e */ /* 0x000fe20004807030 */
[----:B------:R-:W-:Y:S01]  /*7af0*/  HADD2.F32 R129, -RZ, R51.H0_H0 ;  /* 0x20000033ff817230 */ /* 0x000fe20000004100 */
[----:B------:R-:W-:Y:S01]  /*7b00*/  F2FP.F16.E4M3.UNPACK_B R126, R14 ;  /* 0x0000000eff7e723e */ /* 0x000fe200020006ff */
[----:B------:R-:W-:Y:S01]  /*7b10*/  HADD2.F32 R48, -RZ, R49.H0_H0 ;  /* 0x20000031ff307230 */ /* 0x000fe20000004100 */
[----:B------:R-:W-:Y:S01]  /*7b20*/  F2FP.SATFINITE.E4M3.F32.PACK_AB_MERGE_C R46, R46, R127, R136 ;  /* 0x0000007f2e2e723e */ /* 0x000fe20004807088 */
[----:B------:R-:W-:Y:S01]  /*7b30*/  HADD2.F32 R125, -RZ, R50.H1_H1 ;  /* 0x30000032ff7d7230 */ /* 0x000fe20000004100 */
[----:B------:R-:W-:Y:S01]  /*7b40*/  F2FP.SATFINITE.E4M3.F32.PACK_AB_MERGE_C R78, R135, R128, R78 ;  /* 0x00000080874e723e */ /* 0x000fe2000480704e */
[----:B------:R-:W-:-:S02]  /*7b50*/  HADD2.F32 R127, -RZ, R126.H0_H0 ;  /* 0x2000007eff7f7230 */ /* 0x000fc40000004100 */
[-C--:B------:R-:W-:Y:S01]  /*7b60*/  FMUL.FTZ R131, R124, R129.reuse ;  /* 0x000000817c837220 */ /* 0x080fe20000410000 */
[----:B------:R-:W-:Y:S02]  /*7b70*/  HADD2.F32 R128, -RZ, R51.H1_H1 ;  /* 0x30000033ff807230 */ /* 0x000fe40000004100 */
[C---:B------:R-:W-:Y:S01]  /*7b80*/  FMUL.FTZ R129, R48.reuse, R129 ;  /* 0x0000008130817220 */ /* 0x040fe20000410000 */
[----:B------:R-:W-:Y:S02]  /*7b90*/  HADD2.F32 R51, -RZ, R49.H1_H1 ;  /* 0x30000031ff337230 */ /* 0x000fe40000004100 */
[-C--:B------:R-:W-:Y:S01]  /*7ba0*/  FFMA.FTZ R48, R48, R127.reuse, -R131 ;  /* 0x0000007f30307223 */ /* 0x080fe20000010883 */
[----:B------:R-:W-:Y:S02]  /*7bb0*/  HADD2.F32 R126, -RZ, R126.H1_H1 ;  /* 0x3000007eff7e7230 */ /* 0x000fe40000004100 */
[----:B------:R-:W-:Y:S01]  /*7bc0*/  FFMA.FTZ R49, R124, R127, R129 ;  /* 0x0000007f7c317223 */ /* 0x000fe20000010081 */
[----:B------:R-:W-:Y:S01]  /*7bd0*/  F2FP.F16.E4M3.UNPACK_B R50, R44.H1 ;  /* 0x0000002cff32723e */ /* 0x000fe200030006ff */
[-C--:B------:R-:W-:Y:S01]  /*7be0*/  FMUL.FTZ R124, R125, R128.reuse ;  /* 0x000000807d7c7220 */ /* 0x080fe20000410000 */
[----:B------:R-:W-:Y:S01]  /*7bf0*/  FMUL.FTZ R44, R51, R128 ;  /* 0x00000080332c7220 */ /* 0x000fe20000410000 */
[----:B------:R-:W-:-:S02]  /*7c00*/  F2FP.F16.E4M3.UNPACK_B R77, R77.H1 ;  /* 0x0000004dff4d723e */ /* 0x000fc400030006ff */
[----:B------:R-:W-:Y:S01]  /*7c10*/  F2FP.F16.E4M3.UNPACK_B R127, R45.H1 ;  /* 0x0000002dff7f723e */ /* 0x000fe200030006ff */
[-C--:B------:R-:W-:Y:S01]  /*7c20*/  FFMA.FTZ R51, R51, R126.reuse, -R124 ;  /* 0x0000007e33337223 */ /* 0x080fe2000001087c */
[----:B------:R-:W-:Y:S01]  /*7c30*/  FFMA.FTZ R44, R125, R126, R44 ;  /* 0x0000007e7d2c7223 */ /* 0x000fe2000001002c */
[----:B------:R-:W-:Y:S01]  /*7c40*/  F2FP.F16.E4M3.UNPACK_B R14, R14.H1 ;  /* 0x0000000eff0e723e */ /* 0x000fe200030006ff */
[----:B------:R-:W-:Y:S01]  /*7c50*/  HADD2.F32 R124, -RZ, R77.H0_H0 ;  /* 0x2000004dff7c7230 */ /* 0x000fe20000004100 */
[----:B------:R-:W-:Y:S01]  /*7c60*/  F2FP.SATFINITE.E4M3.F32.PACK_AB_MERGE_C R47, R133, R132, R47 ;  /* 0x00000084852f723e */ /* 0x000fe2000480702f */
[----:B------:R-:W-:Y:S02]  /*7c70*/  HADD2.F32 R126, -RZ, R127.H0_H0 ;  /* 0x2000007fff7e7230 */ /* 0x000fe40000004100 */
[----:B------:R-:W-:Y:S02]  /*7c80*/  HADD2.F32 R45, -RZ, R50.H0_H0 ;  /* 0x20000032ff2d7230 */ /* 0x000fe40000004100 */
[----:B------:R-:W-:-:S02]  /*7c90*/  HADD2.F32 R125, -RZ, R14.H0_H0 ;  /* 0x2000000eff7d7230 */ /* 0x000fc40000004100 */
[CC--:B------:R-:W-:Y:S01]  /*7ca0*/  FMUL.FTZ R128, R124.reuse, R126.reuse ;  /* 0x0000007e7c807220 */ /* 0x0c0fe20000410000 */
[----:B------:R-:W-:Y:S02]  /*7cb0*/  HADD2.F32 R50, -RZ, R50.H1_H1 ;  /* 0x30000032ff327230 */ /* 0x000fe40000004100 */
[C---:B------:R-:W-:Y:S01]  /*7cc0*/  FMUL.FTZ R129, R45.reuse, R126 ;  /* 0x0000007e2d817220 */ /* 0x040fe20000410000 */
[----:B------:R-:W-:Y:S02]  /*7cd0*/  HADD2.F32 R127, -RZ, R127.H1_H1 ;  /* 0x3000007fff7f7230 */ /* 0x000fe40000004100 */
[-C--:B------:R-:W-:Y:S01]  /*7ce0*/  FFMA.FTZ R132, R45, R125.reuse, -R128 ;  /* 0x0000007d2d847223 */ /* 0x080fe20000010880 */
[----:B------:R-:W-:Y:S02]  /*7cf0*/  HADD2.F32 R77, -RZ, R77.H1_H1 ;  /* 0x3000004dff4d7230 */ /* 0x000fe40000004100 */
[----:B------:R-:W-:Y:S01]  /*7d00*/  FFMA.FTZ R133, R124, R125, R129 ;  /* 0x0000007d7c857223 */ /* 0x000fe20000010081 */
[----:B------:R-:W-:-:S02]  /*7d10*/  HADD2.F32 R126, -RZ, R14.H1_H1 ;  /* 0x3000000eff7e7230 */ /* 0x000fc40000004100 */
[C---:B------:R-:W-:Y:S01]  /*7d20*/  FMUL.FTZ R128, R50.reuse, R127 ;  /* 0x0000007f32807220 */ /* 0x040fe20000410000 */
[----:B------:R-:W-:Y:S01]  /*7d30*/  F2FP.F16.E4M3.UNPACK_B R124, R79 ;  /* 0x0000004fff7c723e */ /* 0x000fe200020006ff */
[C---:B------:R-:W-:Y:S01]  /*7d40*/  FMUL.FTZ R131, R77.reuse, R127 ;  /* 0x0000007f4d837220 */ /* 0x040fe20000410000 */
[----:B------:R-:W-:Y:S01]  /*7d50*/  F2FP.F16.E4M3.UNPACK_B R79, R79.H1 ;  /* 0x0000004fff4f723e */ /* 0x000fe200030006ff */
[-C--:B------:R-:W-:Y:S01]  /*7d60*/  FFMA.FTZ R134, R77, R126.reuse, R128 ;  /* 0x0000007e4d867223 */ /* 0x080fe20000010080 */
[----:B------:R-:W-:Y:S01]  /*7d70*/  F2FP.F16.E4M3.UNPACK_B R129, R13.H1 ;  /* 0x0000000dff81723e */ /* 0x000fe200030006ff */
[----:B------:R-:W-:Y:S01]  /*7d80*/  FFMA.FTZ R135, R50, R126, -R131 ;  /* 0x0000007e32877223 */ /* 0x000fe20000010883 */
[----:B------:R-:W-:Y:S01]  /*7d90*/  F2FP.F16.E4M3.UNPACK_B R14, R15 ;  /* 0x0000000fff0e723e */ /* 0x000fe200020006ff */
[----:B------:R-:W-:Y:S01]  /*7da0*/  HADD2.F32 R77, -RZ, R124.H0_H0 ;  /* 0x2000007cff4d7230 */ /* 0x000fe20000004100 */
[----:B------:R-:W-:Y:S01]  /*7db0*/  F2FP.F16.E4M3.UNPACK_B R128, R13 ;  /* 0x0000000dff80723e */ /* 0x000fe200020006ff */
[----:B------:R-:W-:Y:S01]  /*7dc0*/  HADD2.F32 R131, -RZ, R129.H0_H0 ;  /* 0x20000081ff837230 */ /* 0x000fe20000004100 */
[----:B------:R-:W-:Y:S01]  /*7dd0*/  F2FP.F16.E4M3.UNPACK_B R15, R15.H1 ;  /* 0x0000000fff0f723e */ /* 0x000fe200030006ff */
[----:B------:R-:W-:Y:S01]  /*7de0*/  HADD2.F32 R45, -RZ, R14.H0_H0 ;  /* 0x2000000eff2d7230 */ /* 0x000fe20000004100 */
[-C--:B------:R-:W-:Y:S01]  /*7df0*/  F2FP.F16.E4M3.UNPACK_B R13, R12.reuse ;  /* 0x0000000cff0d723e */ /* 0x080fe200020006ff */
[----:B------:R-:W-:Y:S01]  /*7e00*/  HADD2.F32 R130, -RZ, R128.H0_H0 ;  /* 0x20000080ff827230 */ /* 0x000fe20000004100 */
[----:B------:R-:W-:Y:S01]  /*7e10*/  F2FP.F16.E4M3.UNPACK_B R125, R12.H1 ;  /* 0x0000000cff7d723e */ /* 0x000fe200030006ff */
[----:B------:R-:W-:Y:S01]  /*7e20*/  HADD2.F32 R12, -RZ, R79.H0_H0 ;  /* 0x2000004fff0c7230 */ /* 0x000fe20000004100 */
[----:B------:R-:W-:Y:S01]  /*7e30*/  F2FP.SATFINITE.E4M3.F32.PACK_AB_MERGE_C R132, R135, R132, RZ ;  /* 0x000000848784723e */ /* 0x000fe200048070ff */
[----:B------:R-:W-:-:S02]  /*7e40*/  HADD2.F32 R50, -RZ, R15.H0_H0 ;  /* 0x2000000fff327230 */ /* 0x000fc40000004100 */
[-C--:B------:R-:W-:Y:S01]  /*7e50*/  FMUL.FTZ R136, R77, R130.reuse ;  /* 0x000000824d887220 */ /* 0x080fe20000410000 */
[----:B------:R-:W-:Y:S02]  /*7e60*/  HADD2.F32 R127, -RZ, R125.H0_H0 ;  /* 0x2000007dff7f7230 */ /* 0x000fe40000004100 */
[-C--:B------:R-:W-:Y:S01]  /*7e70*/  FMUL.FTZ R137, R12, R131.reuse ;  /* 0x000000830c897220 */ /* 0x080fe20000410000 */
[----:B------:R-:W-:Y:S02]  /*7e80*/  HADD2.F32 R126, -RZ, R13.H0_H0 ;  /* 0x2000000dff7e7230 */ /* 0x000fe40000004100 */
[C---:B------:R-:W-:Y:S01]  /*7e90*/  FMUL.FTZ R131, R50.reuse, R131 ;  /* 0x0000008332837220 */ /* 0x040fe20000410000 */
[C---:B------:R-:W-:Y:S01]  /*7ea0*/  FMUL.FTZ R130, R45.reuse, R130 ;  /* 0x000000822d827220 */ /* 0x040fe20000410000 */
[----:B------:R-:W-:Y:S01]  /*7eb0*/  FFMA.FTZ R137, R50, R127, -R137 ;  /* 0x0000007f32897223 */ /* 0x000fe20000010889 */
[----:B------:R-:W-:Y:S02]  /*7ec0*/  HADD2.F32 R79, -RZ, R79.H1_H1 ;  /* 0x3000004fff4f7230 */ /* 0x000fe40000004100 */
[----:B------:R-:W-:Y:S01]  /*7ed0*/  FFMA.FTZ R136, R45, R126, -R136 ;  /* 0x0000007e2d887223 */ /* 0x000fe20000010888 */
[----:B------:R-:W-:-:S02]  /*7ee0*/  HADD2.F32 R50, -RZ, R129.H1_H1 ;  /* 0x30000081ff327230 */ /* 0x000fc40000004100 */
[----:B------:R-:W-:Y:S01]  /*7ef0*/  FFMA.FTZ R131, R12, R127, R131 ;  /* 0x0000007f0c837223 */ /* 0x000fe20000010083 */
[----:B------:R-:W-:Y:S02]  /*7f00*/  HADD2.F32 R15, -RZ, R15.H1_H1 ;  /* 0x3000000fff0f7230 */ /* 0x000fe40000004100 */
[----:B------:R-:W-:Y:S01]  /*7f10*/  FFMA.FTZ R130, R77, R126, R130 ;  /* 0x0000007e4d827223 */ /* 0x000fe20000010082 */
[----:B------:R-:W-:Y:S02]  /*7f20*/  HADD2.F32 R124, -RZ, R124.H1_H1 ;  /* 0x3000007cff7c7230 */ /* 0x000fe40000004100 */
[-C--:B------:R-:W-:Y:S01]  /*7f30*/  FMUL.FTZ R126, R79, R50.reuse ;  /* 0x000000324f7e7220 */ /* 0x080fe20000410000 */
[----:B------:R-:W-:Y:S02]  /*7f40*/  HADD2.F32 R45, -RZ, R128.H1_H1 ;  /* 0x30000080ff2d7230 */ /* 0x000fe40000004100 */
[----:B------:R-:W-:Y:S01]  /*7f50*/  FMUL.FTZ R50, R15, R50 ;  /* 0x000000320f327220 */ /* 0x000fe20000410000 */
[----:B------:R-:W-:Y:S01]  /*7f60*/  HADD2.F32 R12, -RZ, R125.H1_H1 ;  /* 0x3000007dff0c7230 */ /* 0x000fe20000004100 */
[----:B------:R-:W-:Y:S01]  /*7f70*/  F2FP.SATFINITE.E4M3.F32.PACK_AB_MERGE_C R133, R134, R133, RZ ;  /* 0x000000858685723e */ /* 0x000fe200048070ff */
[----:B------:R-:W-:-:S02]  /*7f80*/  HADD2.F32 R14, -RZ, R14.H1_H1 ;  /* 0x3000000eff0e7230 */ /* 0x000fc40000004100 */
[-C--:B------:R-:W-:Y:S01]  /*7f90*/  FMUL.FTZ R77, R124, R45.reuse ;  /* 0x0000002d7c4d7220 */ /* 0x080fe20000410000 */
[----:B------:R-:W-:Y:S02]  /*7fa0*/  HADD2.F32 R13, -RZ, R13.H1_H1 ;  /* 0x3000000dff0d7230 */ /* 0x000fe40000004100 */
[-C--:B------:R-:W-:Y:S01]  /*7fb0*/  FFMA.FTZ R126, R15, R12.reuse, -R126 ;  /* 0x0000000c0f7e7223 */ /* 0x080fe2000001087e */
[----:B------:R-:W-:Y:S01]  /*7fc0*/  FFMA.FTZ R50, R79, R12, R50 ;  /* 0x0000000c4f327223 */ /* 0x000fe20000010032 */
[C---:B------:R-:W-:Y:S01]  /*7fd0*/  FMUL.FTZ R45, R14.reuse, R45 ;  /* 0x0000002d0e2d7220 */ /* 0x040fe20000410000 */
[----:B------:R-:W-:Y:S02]  /*7fe0*/  IMAD.MOV.U32 R12, RZ, RZ, R47 ;  /* 0x000000ffff0c7224 */ /* 0x000fe400078e002f */
[----:B------:R-:W-:Y:S01]  /*7ff0*/  FFMA.FTZ R77, R14, R13, -R77 ;  /* 0x0000000d0e4d7223 */ /* 0x000fe2000001084d */
[----:B------:R-:W-:Y:S01]  /*8000*/  F2FP.SATFINITE.E4M3.F32.PACK_AB_MERGE_C R126, R126, R137, RZ ;  /* 0x000000897e7e723e */ /* 0x000fe200048070ff */
[----:B------:R-:W-:Y:S01]  /*8010*/  FFMA.FTZ R45, R124, R13, R45 ;  /* 0x0000000d7c2d7223 */ /* 0x000fe2000001002d */
[----:B------:R-:W-:-:S02]  /*8020*/  F2FP.SATFINITE.E4M3.F32.PACK_AB_MERGE_C R50, R50, R131, RZ ;  /* 0x000000833232723e */ /* 0x000fc400048070ff */
[----:B------:R-:W-:Y:S02]  /*8030*/  F2FP.SATFINITE.E4M3.F32.PACK_AB_MERGE_C R15, R77, R136, R126 ;  /* 0x000000884d0f723e */ /* 0x000fe4000480707e */
[----:B------:R-:W-:Y:S02]  /*8040*/  F2FP.SATFINITE.E4M3.F32.PACK_AB_MERGE_C R13, R51, R48, R132 ;  /* 0x00000030330d723e */ /* 0x000fe40004807084 */
[----:B------:R-:W-:Y:S02]  /*8050*/  F2FP.SATFINITE.E4M3.F32.PACK_AB_MERGE_C R77, R44, R49, R133 ;  /* 0x000000312c4d723e */ /* 0x000fe40004807085 */
[----:B------:R-:W-:Y:S02]  /*8060*/  F2FP.SATFINITE.E4M3.F32.PACK_AB_MERGE_C R79, R45, R130, R50 ;  /* 0x000000822d4f723e */ /* 0x000fe40004807032 */
[----:B------:R-:W-:-:S07]  /*8070*/  MOV R14, R46 ;  /* 0x0000002e000e7202 */ /* 0x000fce0000000f00 */
.L_x_556:
[----:B------:R-:W-:Y:S05]  /*8080*/  BSYNC B2 ;  /* 0x0000000000027941 */ /* 0x000fea0003800000 */
.L_x_555:
[----:B------:R-:W-:Y:S01]  /*8090*/  ISETP.GE.AND P3, PT, R11, R114, PT ;  /* 0x000000720b00720c */ /* 0x000fe20003f66270 */
[----:B--2---:R4:W-:-:S12]  /*80a0*/  ST.E.128 desc[UR36][R104.64], R12 ;  /* 0x0000000c68007985 */ /* 0x0049d8000c101d24 */
[----:B------:R-:W-:-:S04]  /*80b0*/  @!P3 IADD3 R44, P4, R110, R11, RZ ;  /* 0x0000000b6e2cb210 */ /* 0x000fc80007f9e0ff */
[----:B------:R-:W-:-:S05]  /*80c0*/  @!P3 LEA.HI.X.SX32 R45, R11, R108, 0x1, P4 ;  /* 0x0000006c0b2db211 */ /* 0x000fca00020f0eff */
[----:B---3--:R4:W-:Y:S04]  /*80d0*/  @!P3 ST.E.128 desc[UR36][R44.64], R76 ;  /* 0x0000004c2c00b985 */ /* 0x0089e8000c101d24 */
.L_x_554:
[----:B------:R-:W-:Y:S05]  /*80e0*/  BSYNC B1 ;  /* 0x0000000000017941 */ /* 0x000fea0003800000 */
.L_x_553:
[----:B------:R-:W-:-:S03]  /*80f0*/  UMOV UR4, 0xffffffff ;  /* 0xffffffff00047882 */ /* 0x000fc60000000000 */
[----:B------:R-:W-:Y:S05]  /*8100*/  BRA.DIV UR4, `(.L_x_557) ;  /* 0x000001d6042c7947 */ /* 0x000fea000b800000 */
[----:B----4-:R4:W0:Y:S04]  /*8110*/  SHFL.IDX PT, R76, R107, 0x1, 0x181f ;  /* 0x00381f006b4c7f89 */ /* 0x01082800000e0000 */
[----:B------:R4:W0:Y:S02]  /*8120*/  SHFL.IDX PT, R50, R106, 0x1, 0x181f ;  /* 0x00381f006a327f89 */ /* 0x00082400000e0000 */
.L_x_851:
[----:B------:R-:W-:Y:S01]  /*8130*/  VIADD R11, R219, 0x20 ;  /* 0x00000020db0b7836 */ /* 0x000fe20000000000 */
[----:B------:R-:W-:Y:S04]  /*8140*/  BSSY B1, `(.L_x_558) ;  /* 0x00000ff000017945 */ /* 0x000fe80003800000 */
[----:B------:R-:W-:-:S13]  /*8150*/  ISETP.GE.OR P3, PT, R11, R102, P1 ;  /* 0x000000660b00720c */ /* 0x000fda0000f66670 */
[----:B------:R-:W-:Y:S05]  /*8160*/  @P3 BRA `(.L_x_559) ;  /* 0x0000000c00f03947 */ /* 0x000fea0003800000 */
[----:B------:R-:W5:Y:S01]  /*8170*/  LDL R14, [R1+0x2c] ;  /* 0x00002c00010e7983 */ /* 0x000f620000100800 */
[----:B------:R-:W-:Y:S01]  /*8180*/  SEL R11, R35, R116, !P0 ;  /* 0x00000074230b7207 */ /* 0x000fe20004000000 */
[----:B------:R-:W-:Y:S01]  /*8190*/  VIADD R15, R219, 0x20 ;  /* 0x00000020db0f7836 */ /* 0x000fe20000000000 */
[----:B0-----:R-:W-:Y:S01]  /*81a0*/  IADD3 R48, P3, R39, R50, RZ ;  /* 0x0000003227307210 */ /* 0x001fe20007f7e0ff */
[----:B------:R-:W-:Y:S01]  /*81b0*/  BSSY B2, `(.L_x_560) ;  /* 0x00000f2000027945 */ /* 0x000fe20003800000 */
[----:B------:R-:W-:Y:S02]  /*81c0*/  SHF.R.S32.HI R12, RZ, 0x1f, R11 ;  /* 0x0000001fff0c7819 */ /* 0x000fe4000001140b */
[----:B------:R-:W-:Y:S01]  /*81d0*/  SHF.L.U32 R15, R15, 0x7, RZ ;  /* 0x000000070f0f7819 */ /* 0x000fe200000006ff */
[----:B------:R-:W-:Y:S01]  /*81e0*/  IMAD.X R49, R76, 0x1, R43, P3 ;  /* 0x000000014c317824 */ /* 0x000fe200018e062b */
[----:B------:R-:W-:Y:S02]  /*81f0*/  LEA.HI R12, R12, R11, RZ, 0x5 ;  /* 0x0000000b0c0c7211 */ /* 0x000fe400078f28ff */
[----:B------:R-:W-:-:S02]  /*8200*/  LOP3.LUT R15, R15, 0x380, RZ, 0xc0, !PT ;  /* 0x000003800f0f7812 */ /* 0x000fc400078ec0ff */
        /* <DEDUP_REMOVED lines=8> */
[----:B-----5:R-:W-:Y:S01]  /*8290*/  IADD3 R13, R12, R13, R14 ;  /* 0x0000000d0c0d7210 */ /* 0x020fe20007ffe00e */
[----:B------:R-:W-:-:S03]  /*82a0*/  IMAD R12, R216, 0x8000, R4 ;  /* 0x00008000d80c7824 */ /* 0x000fc600078e0204 */
[----:B------:R-:W-:Y:S01]  /*82b0*/  LEA R14, R216, R13, 0xf ;  /* 0x0000000dd80e7211 */ /* 0x000fe200078e78ff */
[----:B------:R-:W-:-:S04]  /*82c0*/  IMAD.IADD R12, R23, 0x1, R12 ;  /* 0x00000001170c7824 */ /* 0x000fc800078e020c */
[----:B------:R-:W-:Y:S02]  /*82d0*/  IMAD.IADD R44, R23, 0x1, R14 ;  /* 0x00000001172c7824 */ /* 0x000fe400078e020e */
[----:B------:R-:W0:Y:S04]  /*82e0*/  LDS.128 R12, [R12+0x28400] ;  /* 0x028400000c0c7984 */ /* 0x000e280000000c00 */
[----:B------:R-:W0:Y:S01]  /*82f0*/  LDS.128 R44, [R44+0x28400] ;  /* 0x028400002c2c7984 */ /* 0x000e220000000c00 */
[----:B------:R-:W-:Y:S05]  /*8300*/  @P2 BRA `(.L_x_561) ;  /* 0x0000000c00702947 */ /* 0x000fea0003800000 */
[--C-:B------:R-:W-:Y:S01]  /*8310*/  SHF.R.U32.HI R127, RZ, 0x8, R53.reuse ;  /* 0x00000008ff7f7819 */ /* 0x100fe20000011635 */
[----:B0-----:R-:W-:Y:S01]  /*8320*/  IMAD.MOV.U32 R52, RZ, RZ, R46 ;  /* 0x000000ffff347224 */ /* 0x001fe200078e002e */
[--C-:B------:R-:W-:Y:S01]  /*8330*/  SHF.R.U32.HI R128, RZ, 0x10, R53.reuse ;  /* 0x00000010ff807819 */ /* 0x100fe20000011635 */
[----:B------:R-:W-:Y:S01]  /*8340*/  IMAD.MOV.U32 R51, RZ, RZ, R14 ;  /* 0x000000ffff337224 */ /* 0x000fe200078e000e */
[----:B------:R-:W-:Y:S02]  /*8350*/  LOP3.LUT R54, R53, 0xff, RZ, 0xc0, !PT ;  /* 0x000000ff35367812 */ /* 0x000fe400078ec0ff */
[----:B------:R-:W-:Y:S02]  /*8360*/  SHF.R.U32.HI R53, RZ, 0x18, R53 ;  /* 0x00000018ff357819 */ /* 0x000fe40000011635 */
[--C-:B------:R-:W-:Y:S02]  /*8370*/  SHF.R.U32.HI R126, RZ, 0x10, R55.reuse ;  /* 0x00000010ff7e7819 */ /* 0x100fe40000011637 */
[----:B------:R-:W-:-:S02]  /*8380*/  SHF.R.U32.HI R124, RZ, 0x8, R55 ;  /* 0x00000008ff7c7819 */ /* 0x000fc40000011637 */
[----:B------:R-:W-:Y:S02]  /*8390*/  LOP3.LUT R56, R55, 0xff, RZ, 0xc0, !PT ;  /* 0x000000ff37387812 */ /* 0x000fe400078ec0ff */
[----:B------:R-:W-:Y:S01]  /*83a0*/  SHF.R.U32.HI R125, RZ, 0x18, R55 ;  /* 0x00000018ff7d7819 */ /* 0x000fe20000011637 */
[----:B------:R-:W-:Y:S01]  /*83b0*/  IMAD.MOV.U32 R55, RZ, RZ, R12 ;  /* 0x000000ffff377224 */ /* 0x000fe200078e000c */
[--C-:B------:R-:W-:Y:S01]  /*83c0*/  SHF.R.U32.HI R79, RZ, 0x8, R59.reuse ;  /* 0x00000008ff4f7819 */ /* 0x100fe2000001163b */
[----:B------:R-:W-:Y:S01]  /*83d0*/  IMAD.SHL.U32 R12, R127, 0x100, RZ ;  /* 0x000001007f0c7824 */ /* 0x000fe200078e00ff */
[----:B------:R-:W-:Y:S02]  /*83e0*/  PRMT R53, R53, 0x654, R54 ;  /* 0x0000065435357816 */ /* 0x000fe40000000036 */
[----:B------:R-:W-:Y:S01]  /*83f0*/  SHF.R.U32.HI R104, RZ, 0x10, R59 ;  /* 0x00000010ff687819 */ /* 0x000fe2000001163b */
[----:B------:R-:W-:Y:S01]  /*8400*/  IMAD.SHL.U32 R46, R79, 0x100, RZ ;  /* 0x000001004f2e7824 */ /* 0x000fe200078e00ff */
[----:B------:R-:W-:-:S02]  /*8410*/  LOP3.LUT R78, R59, 0xff, RZ, 0xc0, !PT ;  /* 0x000000ff3b4e7812 */ /* 0x000fc400078ec0ff */
[----:B------:R-:W-:Y:S02]  /*8420*/  SHF.R.U32.HI R59, RZ, 0x18, R59 ;  /* 0x00000018ff3b7819 */ /* 0x000fe4000001163b */
[--C-:B---3--:R-:W-:Y:S02]  /*8430*/  SHF.R.U32.HI R110, RZ, 0x10, R57.reuse ;  /* 0x00000010ff6e7819 */ /* 0x108fe40000011639 */
[--C-:B------:R-:W-:Y:S02]  /*8440*/  SHF.R.U32.HI R105, RZ, 0x8, R57.reuse ;  /* 0x00000008ff697819 */ /* 0x100fe40000011639 */
[----:B------:R-:W-:Y:S02]  /*8450*/  LOP3.LUT R77, R57, 0xff, RZ, 0xc0, !PT ;  /* 0x000000ff394d7812 */ /* 0x000fe400078ec0ff */
[----:B--2---:R-:W-:Y:S01]  /*8460*/  SHF.R.U32.HI R108, RZ, 0x18, R57 ;  /* 0x00000018ff6c7819 */ /* 0x004fe20000011639 */
[----:B------:R-:W-:Y:S01]  /*8470*/  IMAD.SHL.U32 R14, R105, 0x100, RZ ;  /* 0x00000100690e7824 */ /* 0x000fe200078e00ff */
[----:B------:R-:W-:-:S02]  /*8480*/  LOP3.LUT R53, R53, 0xff00, R12, 0xf8, !PT ;  /* 0x0000ff0035357812 */ /* 0x000fc400078ef80c */
[----:B------:R-:W-:Y:S02]  /*8490*/  PRMT R57, R125, 0x654, R56 ;  /* 0x000006547d397816 */ /* 0x000fe40000000038 */
[----:B------:R-:W-:Y:S02]  /*84a0*/  SHF.L.U32 R12, R124, 0x8, RZ ;  /* 0x000000087c0c7819 */ /* 0x000fe400000006ff */
[----:B------:R-:W-:Y:S01]  /*84b0*/  PRMT R59, R59, 0x654, R78 ;  /* 0x000006543b3b7816 */ /* 0x000fe2000000004e */
[----:B------:R-:W-:Y:S01]  /*84c0*/  IMAD.U32 R78, R104, 0x10000, RZ ;  /* 0x00010000684e7824 */ /* 0x000fe200078e00ff */
[----:B------:R-:W-:Y:S01]  /*84d0*/  MOV R58, R44 ;  /* 0x0000002c003a7202 */ /* 0x000fe20000000f00 */
[----:B------:R-:W-:Y:S01]  /*84e0*/  IMAD.U32 R44, R128, 0x10000, RZ ;  /* 0x00010000802c7824 */ /* 0x000fe200078e00ff */
[----:B------:R-:W-:Y:S02]  /*84f0*/  LOP3.LUT R57, R57, 0xff00, R12, 0xf8, !PT ;  /* 0x0000ff0039397812 */ /* 0x000fe400078ef80c */
[----:B------:R-:W-:Y:S01]  /*8500*/  LOP3.LUT R125, R59, 0xff00, R46, 0xf8, !PT ;  /* 0x0000ff003b7d7812 */ /* 0x000fe200078ef82e */
[----:B------:R-:W-:Y:S01]  /*8510*/  IMAD.U32 R46, R110, 0x10000, RZ ;  /* 0x000100006e2e7824 */ /* 0x000fe200078e00ff */
[----:B------:R-:W-:-:S02]  /*8520*/  SHF.L.U32 R12, R126, 0x10, RZ ;  /* 0x000000107e0c7819 */ /* 0x000fc400000006ff */
[----:B------:R-:W-:Y:S02]  /*8530*/  PRMT R77, R108, 0x654, R77 ;  /* 0x000006546c4d7816 */ /* 0x000fe4000000004d */
[----:B------:R-:W-:Y:S02]  /*8540*/  F2FP.F16.E4M3.UNPACK_B R79, R123.H1 ;  /* 0x0000007bff4f723e */ /* 0x000fe400030006ff */
[----:B------:R-:W-:Y:S02]  /*8550*/  F2FP.F16.E4M3.UNPACK_B R59, R58.H1 ;  /* 0x0000003aff3b723e */ /* 0x000fe400030006ff */
[----:B------:R-:W-:Y:S02]  /*8560*/  F2FP.F16.E4M3.UNPACK_B R56, R55.H1 ;  /* 0x00000037ff38723e */ /* 0x000fe400030006ff */
[----:B------:R-:W-:Y:S01]  /*8570*/  LOP3.LUT R12, R57, 0xff0000, R12, 0xf8, !PT ;  /* 0x00ff0000390c7812 */ /* 0x000fe200078ef80c */
[----:B------:R-:W-:Y:S01]  /*8580*/  HADD2.F32 R54, -RZ, R59.H0_H0 ;  /* 0x2000003bff367230 */ /* 0x000fe20000004100 */
[----:B------:R-:W-:Y:S01]  /*8590*/  LOP3.LUT R105, R77, 0xff00, R14, 0xf8, !PT ;  /* 0x0000ff004d697812 */ /* 0x000fe200078ef80e */
[----:B------:R-:W-:Y:S01]  /*85a0*/  HADD2.F32 R14, -RZ, R79.H0_H0 ;  /* 0x2000004fff0e7230 */ /* 0x000fe20000004100 */
[----:B------:R-:W-:Y:S01]  /*85b0*/  LOP3.LUT R44, R53, 0xff0000, R44, 0xf8, !PT ;  /* 0x00ff0000352c7812 */ /* 0x000fe200078ef82c */
[----:B------:R-:W-:Y:S01]  /*85c0*/  HADD2.F32 R53, -RZ, R56.H0_H0 ;  /* 0x20000038ff357230 */ /* 0x000fe20000004100 */
[----:B------:R-:W-:-:S02]  /*85d0*/  F2FP.F16.E4M3.UNPACK_B R57, R121.H1 ;  /* 0x00000079ff39723e */ /* 0x000fc400030006ff */
[CC--:B------:R-:W-:Y:S01]  /*85e0*/  FMUL.FTZ R104, R54.reuse, R14.reuse ;  /* 0x0000000e36687220 */ /* 0x0c0fe20000410000 */
[----:B------:R-:W-:Y:S01]  /*85f0*/  F2FP.F16.E4M3.UNPACK_B R123, R123 ;  /* 0x0000007bff7b723e */ /* 0x000fe200020006ff */
[----:B------:R-:W-:Y:S01]  /*8600*/  FMUL.FTZ R127, R53, R14 ;  /* 0x0000000e357f7220 */ /* 0x000fe20000410000 */
[--C-:B------:R-:W-:Y:S01]  /*8610*/  HADD2.F32 R77, -RZ, R57.reuse.H0_H0 ;  /* 0x20000039ff4d7230 */ /* 0x100fe20000004100 */
[----:B------:R-:W-:Y:S01]  /*8620*/  LOP3.LUT R14, R125, 0xff0000, R78, 0xf8, !PT ;  /* 0x00ff00007d0e7812 */ /* 0x000fe200078ef84e */
[----:B------:R-:W-:Y:S01]  /*8630*/  HADD2.F32 R78, -RZ, R57.H1_H1 ;  /* 0x30000039ff4e7230 */ /* 0x000fe20000004100 */
[----:B------:R-:W-:Y:S01]  /*8640*/  F2FP.F16.E4M3.UNPACK_B R55, R55 ;  /* 0x00000037ff37723e */ /* 0x000fe200020006ff */
[----:B------:R-:W-:Y:S02]  /*8650*/  HADD2.F32 R57, -RZ, R56.H1_H1 ;  /* 0x30000038ff397230 */ /* 0x000fe40000004100 */
[-C--:B------:R-:W-:Y:S01]  /*8660*/  FFMA.FTZ R53, R53, R77.reuse, -R104 ;  /* 0x0000004d35357223 */ /* 0x080fe20000010868 */
[----:B------:R-:W-:Y:S01]  /*8670*/  FFMA.FTZ R54, R54, R77, R127 ;  /* 0x0000004d36367223 */ /* 0x000fe2000001007f */
[----:B------:R-:W-:Y:S01]  /*8680*/  HADD2.F32 R104, -RZ, R79.H1_H1 ;  /* 0x3000004fff687230 */ /* 0x000fe20000004100 */
[----:B------:R-:W-:Y:S01]  /*8690*/  F2FP.F16.E4M3.UNPACK_B R58, R58 ;  /* 0x0000003aff3a723e */ /* 0x000fe200020006ff */
[----:B------:R-:W-:Y:S01]  /*86a0*/  HADD2.F32 R77, -RZ, R59.H1_H1 ;  /* 0x3000003bff4d7230 */ /* 0x000fe20000004100 */
[----:B------:R-:W-:Y:S01]  /*86b0*/  F2FP.F16.E4M3.UNPACK_B R121, R121 ;  /* 0x00000079ff79723e */ /* 0x000fe200020006ff */
[----:B------:R-:W-:Y:S01]  /*86c0*/  HADD2.F32 R79, -RZ, R123.H0_H0 ;  /* 0x2000007bff4f7230 */ /* 0x000fe20000004100 */
[----:B------:R-:W-:Y:S01]  /*86d0*/  LOP3.LUT R46, R105, 0xff0000, R46, 0xf8, !PT ;  /* 0x00ff0000692e7812 */ /* 0x000fe200078ef82e */
[----:B------:R-:W-:-:S02]  /*86e0*/  HADD2.F32 R56, -RZ, R55.H0_H0 ;  /* 0x20000037ff387230 */ /* 0x000fc40000004100 */
[-C--:B------:R-:W-:Y:S01]  /*86f0*/  FMUL.FTZ R108, R77, R104.reuse ;  /* 0x000000684d6c7220 */ /* 0x080fe20000410000 */
[C---:B------:R-:W-:Y:S01]  /*8700*/  FMUL.FTZ R104, R57.reuse, R104 ;  /* 0x0000006839687220 */ /* 0x040fe20000410000 */
[--C-:B------:R-:W-:Y:S02]  /*8710*/  HADD2.F32 R59, -RZ, R58.reuse.H0_H0 ;  /* 0x2000003aff3b7230 */ /* 0x100fe40000004100 */
[-C--:B------:R-:W-:Y:S01]  /*8720*/  FFMA.FTZ R124, R57, R78.reuse, -R108 ;  /* 0x0000004e397c7223 */ /* 0x080fe2000001086c */
[----:B------:R-:W-:Y:S01]  /*8730*/  FFMA.FTZ R125, R77, R78, R104 ;  /* 0x0000004e4d7d7223 */ /* 0x000fe20000010068 */
[----:B------:R-:W-:Y:S02]  /*8740*/  HADD2.F32 R57, -RZ, R121.H0_H0 ;  /* 0x20000079ff397230 */ /* 0x000fe40000004100 */
[-C--:B------:R-:W-:Y:S01]  /*8750*/  FMUL.FTZ R78, R56, R79.reuse ;  /* 0x0000004f384e7220 */ /* 0x080fe20000410000 */
[----:B------:R-:W-:Y:S02]  /*8760*/  HADD2.F32 R123, -RZ, R123.H1_H1 ;  /* 0x3000007bff7b7230 */ /* 0x000fe40000004100 */
[----:B------:R-:W-:Y:S01]  /*8770*/  FMUL.FTZ R77, R59, R79 ;  /* 0x0000004f3b4d7220 */ /* 0x000fe20000410000 */
[----:B------:R-:W-:-:S02]  /*8780*/  HADD2.F32 R58, -RZ, R58.H1_H1 ;  /* 0x3000003aff3a7230 */ /* 0x000fc40000004100 */
[-C--:B------:R-:W-:Y:S01]  /*8790*/  FFMA.FTZ R105, R59, R57.reuse, R78 ;  /* 0x000000393b697223 */ /* 0x080fe2000001004e */
[----:B------:R-:W-:Y:S02]  /*87a0*/  HADD2.F32 R55, -RZ, R55.H1_H1 ;  /* 0x30000037ff377230 */ /* 0x000fe40000004100 */
[----:B------:R-:W-:Y:S01]  /*87b0*/  FFMA.FTZ R79, R56, R57, -R77 ;  /* 0x00000039384f7223 */ /* 0x000fe2000001084d */
        /* <DEDUP_REMOVED lines=14> */
[-C--:B------:R-:W-:Y:S01]  /*88a0*/  FMUL.FTZ R121, R59, R78.reuse ;  /* 0x0000004e3b797220 */ /* 0x080fe20000410000 */
[----:B------:R-:W-:Y:S01]  /*88b0*/  HADD2.F32 R58, -RZ, R77.H0_H0 ;  /* 0x2000004dff3a7230 */ /* 0x000fe20000004100 */
[----:B------:R-:W-:Y:S01]  /*88c0*/  F2FP.F16.E4M3.UNPACK_B R51, R51 ;  /* 0x00000033ff33723e */ /* 0x000fe200020006ff */
[----:B------:R-:W-:Y:S02]  /*88d0*/  HADD2.F32 R57, -RZ, R57.H1_H1 ;  /* 0x30000039ff397230 */ /* 0x000fe40000004100 */
[----:B------:R-:W-:Y:S01]  /*88e0*/  FMUL.FTZ R78, R56, R78 ;  /* 0x0000004e384e7220 */ /* 0x000fe20000410000 */
[----:B------:R-:W-:-:S02]  /*88f0*/  HADD2.F32 R55, -RZ, R55.H1_H1 ;  /* 0x30000037ff377230 */ /* 0x000fc40000004100 */
[----:B------:R-:W-:Y:S01]  /*8900*/  FFMA.FTZ R121, R56, R58, -R121 ;  /* 0x0000003a38797223 */ /* 0x000fe20000010879 */
[----:B------:R-:W-:Y:S02]  /*8910*/  HADD2.F32 R56, -RZ, R77.H1_H1 ;  /* 0x3000004dff387230 */ /* 0x000fe40000004100 */
[----:B------:R-:W-:Y:S01]  /*8920*/  FMUL.FTZ R126, R57, R104 ;  /* 0x00000068397e7220 */ /* 0x000fe20000410000 */
[----:B------:R-:W-:Y:S01]  /*8930*/  FFMA.FTZ R78, R59, R58, R78 ;  /* 0x0000003a3b4e7223 */ /* 0x000fe2000001004e */
[C---:B------:R-:W-:Y:S01]  /*8940*/  FMUL.FTZ R104, R55.reuse, R104 ;  /* 0x0000006837687220 */ /* 0x040fe20000410000 */
[----:B------:R-:W-:Y:S01]  /*8950*/  F2FP.F16.E4M3.UNPACK_B R120, R120 ;  /* 0x00000078ff78723e */ /* 0x000fe200020006ff */
[----:B------:R-:W-:Y:S01]  /*8960*/  FFMA.FTZ R126, R55, R56, -R126 ;  /* 0x00000038377e7223 */ /* 0x000fe2000001087e */
[----:B------:R-:W-:Y:S01]  /*8970*/  F2FP.F16.E4M3.UNPACK_B R55, R52 ;  /* 0x00000034ff37723e */ /* 0x000fe200020006ff */
[----:B------:R-:W-:Y:S01]  /*8980*/  FFMA.FTZ R123, R57, R56, R104 ;  /* 0x00000038397b7223 */ /* 0x000fe20000010068 */
[--C-:B------:R-:W-:Y:S01]  /*8990*/  HADD2.F32 R59, -RZ, R122.reuse.H0_H0 ;  /* 0x2000007aff3b7230 */ /* 0x100fe20000004100 */
[----:B------:R-:W-:Y:S01]  /*89a0*/  F2FP.SATFINITE.E4M3.F32.PACK_AB_MERGE_C R53, R124, R53, RZ ;  /* 0x000000357c35723e */ /* 0x000fe200048070ff */
[----:B------:R-:W-:Y:S01]  /*89b0*/  HADD2.F32 R122, -RZ, R122.H1_H1 ;  /* 0x3000007aff7a7230 */ /* 0x000fe20000004100 */
[----:B------:R-:W-:Y:S01]  /*89c0*/  F2FP.SATFINITE.E4M3.F32.PACK_AB_MERGE_C R125, R125, R54, RZ ;  /* 0x000000367d7d723e */ /* 0x000fe200048070ff */
[----:B------:R-:W-:Y:S01]  /*89d0*/  HADD2.F32 R56, -RZ, R55.H0_H0 ;  /* 0x20000037ff387230 */ /* 0x000fe20000004100 */
[----:B------:R-:W-:Y:S01]  /*89e0*/  F2FP.SATFINITE.E4M3.F32.PACK_AB_MERGE_C R54, R108, R79, R53 ;  /* 0x0000004f6c36723e */ /* 0x000fe20004807035 */
[----:B------:R-:W-:Y:S01]  /*89f0*/  HADD2.F32 R52, -RZ, R51.H0_H0 ;  /* 0x20000033ff347230 */ /* 0x000fe20000004100 */
[----:B------:R-:W-:Y:S01]  /*8a00*/  F2FP.SATFINITE.E4M3.F32.PACK_AB_MERGE_C R121, R126, R121, RZ ;  /* 0x000000797e79723e */ /* 0x000fe200048070ff */
[----:B------:R-:W-:-:S02]  /*8a10*/  HADD2.F32 R55, -RZ, R55.H1_H1 ;  /* 0x30000037ff377230 */ /* 0x000fc40000004100 */
[-C--:B------:R-:W-:Y:S01]  /*8a20*/  FMUL.FTZ R77, R56, R59.reuse ;  /* 0x0000003b384d7220 */ /* 0x080fe20000410000 */
[----:B------:R-:W-:Y:S02]  /*8a30*/  HADD2.F32 R51, -RZ, R51.H1_H1 ;  /* 0x30000033ff337230 */ /* 0x000fe40000004100 */
[C---:B------:R-:W-:Y:S01]  /*8a40*/  FMUL.FTZ R59, R52.reuse, R59 ;  /* 0x0000003b343b7220 */ /* 0x040fe20000410000 */
[--C-:B------:R-:W-:Y:S02]  /*8a50*/  HADD2.F32 R57, -RZ, R120.reuse.H0_H0 ;  /* 0x20000078ff397230 */ /* 0x100fe40000004100 */
[-C--:B------:R-:W-:Y:S01]  /*8a60*/  FMUL.FTZ R58, R55, R122.reuse ;  /* 0x0000007a373a7220 */ /* 0x080fe20000410000 */
[----:B------:R-:W-:Y:S02]  /*8a70*/  HADD2.F32 R120, -RZ, R120.H1_H1 ;  /* 0x30000078ff787230 */ /* 0x000fe40000004100 */
[C---:B------:R-:W-:Y:S01]  /*8a80*/  FMUL.FTZ R122, R51.reuse, R122 ;  /* 0x0000007a337a7220 */ /* 0x040fe20000410000 */
[----:B------:R-:W-:Y:S01]  /*8a90*/  F2FP.F16.E4M3.UNPACK_B R79, R46 ;  /* 0x0000002eff4f723e */ /* 0x000fe200020006ff */
[-C--:B------:R-:W-:Y:S01]  /*8aa0*/  FFMA.FTZ R52, R52, R57.reuse, -R77 ;  /* 0x0000003934347223 */ /* 0x080fe2000001084d */
[----:B------:R-:W-:Y:S01]  /*8ab0*/  FFMA.FTZ R59, R56, R57, R59 ;  /* 0x00000039383b7223 */ /* 0x000fe2000001003b */
[-C--:B------:R-:W-:Y:S01]  /*8ac0*/  FFMA.FTZ R51, R51, R120.reuse, -R58 ;  /* 0x0000007833337223 */ /* 0x080fe2000001083a */
[----:B------:R-:W-:Y:S01]  /*8ad0*/  FFMA.FTZ R122, R55, R120, R122 ;  /* 0x00000078377a7223 */ /* 0x000fe2000001007a */
[----:B------:R-:W-:Y:S01]  /*8ae0*/  F2FP.F16.E4M3.UNPACK_B R57, R45 ;  /* 0x0000002dff39723e */ /* 0x000fe200020006ff */
[--C-:B------:R-:W-:Y:S01]  /*8af0*/  HADD2.F32 R104, -RZ, R79.reuse.H0_H0 ;  /* 0x2000004fff687230 */ /* 0x100fe20000004100 */
[----:B------:R-:W-:Y:S01]  /*8b00*/  F2FP.F16.E4M3.UNPACK_B R56, R13 ;  /* 0x0000000dff38723e */ /* 0x000fe200020006ff */
[----:B------:R-:W-:Y:S01]  /*8b10*/  HADD2.F32 R79, -RZ, R79.H1_H1 ;  /* 0x3000004fff4f7230 */ /* 0x000fe20000004100 */
[----:B------:R-:W-:Y:S01]  /*8b20*/  F2FP.SATFINITE.E4M3.F32.PACK_AB_MERGE_C R78, R123, R78, RZ ;  /* 0x0000004e7b4e723e */ /* 0x000fe200048070ff */
[--C-:B------:R-:W-:Y:S01]  /*8b30*/  HADD2.F32 R58, -RZ, R57.reuse.H0_H0 ;  /* 0x20000039ff3a7230 */ /* 0x100fe20000004100 */
[----:B------:R-:W-:Y:S01]  /*8b40*/  F2FP.F16.E4M3.UNPACK_B R77, R44 ;  /* 0x0000002cff4d723e */ /* 0x000fe200020006ff */
[--C-:B------:R-:W-:Y:S01]  /*8b50*/  HADD2.F32 R55, -RZ, R56.reuse.H0_H0 ;  /* 0x20000038ff377230 */ /* 0x100fe20000004100 */
[----:B------:R-:W-:Y:S01]  /*8b60*/  F2FP.SATFINITE.E4M3.F32.PACK_AB_MERGE_C R52, R51, R52, R121 ;  /* 0x000000343334723e */ /* 0x000fe20004807079 */
[----:B------:R-:W-:Y:S01]  /*8b70*/  HADD2.F32 R56, -RZ, R56.H1_H1 ;  /* 0x30000038ff387230 */ /* 0x000fe20000004100 */
[----:B------:R-:W-:Y:S01]  /*8b80*/  F2FP.SATFINITE.E4M3.F32.PACK_AB_MERGE_C R51, R122, R59, R78 ;  /* 0x0000003b7a33723e */ /* 0x000fe2000480704e */
[----:B------:R-:W-:-:S02]  /*8b90*/  HADD2.F32 R59, -RZ, R57.H1_H1 ;  /* 0x30000039ff3b7230 */ /* 0x000fc40000004100 */
[-C--:B------:R-:W-:Y:S01]  /*8ba0*/  FMUL.FTZ R108, R58, R104.reuse ;  /* 0x000000683a6c7220 */ /* 0x080fe20000410000 */
[--C-:B------:R-:W-:Y:S02]  /*8bb0*/  HADD2.F32 R78, -RZ, R77.reuse.H0_H0 ;  /* 0x2000004dff4e7230 */ /* 0x100fe40000004100 */
[----:B------:R-:W-:Y:S01]  /*8bc0*/  FMUL.FTZ R57, R55, R104 ;  /* 0x0000006837397220 */ /* 0x000fe20000410000 */
[----:B------:R-:W-:Y:S02]  /*8bd0*/  HADD2.F32 R77, -RZ, R77.H1_H1 ;  /* 0x3000004dff4d7230 */ /* 0x000fe40000004100 */
[----:B------:R-:W-:Y:S01]  /*8be0*/  FMUL.FTZ R121, R59, R79 ;  /* 0x0000004f3b797220 */ /* 0x000fe20000410000 */
[----:B------:R-:W-:Y:S01]  /*8bf0*/  F2FP.SATFINITE.E4M3.F32.PACK_AB_MERGE_C R53, R110, R105, R125 ;  /* 0x000000696e35723e */ /* 0x000fe2000480707d */
[-C--:B------:R-:W-:Y:S01]  /*8c00*/  FFMA.FTZ R55, R55, R78.reuse, -R108 ;  /* 0x0000004e37377223 */ /* 0x080fe2000001086c */
[----:B------:R-:W-:Y:S01]  /*8c10*/  FFMA.FTZ R105, R58, R78, R57 ;  /* 0x0000004e3a697223 */ /* 0x000fe20000010039 */
[C---:B------:R-:W-:Y:S01]  /*8c20*/  FMUL.FTZ R58, R56.reuse, R79 ;  /* 0x0000004f383a7220 */ /* 0x040fe20000410000 */
[----:B------:R-:W-:Y:S01]  /*8c30*/  FFMA.FTZ R108, R56, R77, -R121 ;  /* 0x0000004d386c7223 */ /* 0x000fe20000010879 */
[----:B------:R-:W-:-:S02]  /*8c40*/  F2FP.F16.E4M3.UNPACK_B R13, R13.H1 ;  /* 0x0000000dff0d723e */ /* 0x000fc400030006ff */
[----:B------:R-:W-:Y:S01]  /*8c50*/  F2FP.F16.E4M3.UNPACK_B R57, R45.H1 ;  /* 0x0000002dff39723e */ /* 0x000fe200030006ff */
[----:B------:R-:W-:Y:S01]  /*8c60*/  FFMA.FTZ R110, R59, R77, R58 ;  /* 0x0000004d3b6e7223 */ /* 0x000fe2000001003a */
[----:B------:R-:W-:Y:S01]  /*8c70*/  F2FP.F16.E4M3.UNPACK_B R56, R46.H1 ;  /* 0x0000002eff38723e */ /* 0x000fe200030006ff */
[----:B------:R-:W-:Y:S01]  /*8c80*/  HADD2.F32 R45, -RZ, R13.H0_H0 ;  /* 0x2000000dff2d7230 */ /* 0x000fe20000004100 */
[----:B------:R-:W-:Y:S01]  /*8c90*/  F2FP.F16.E4M3.UNPACK_B R44, R44.H1 ;  /* 0x0000002cff2c723e */ /* 0x000fe200030006ff */
[--C-:B------:R-:W-:Y:S01]  /*8ca0*/  HADD2.F32 R46, -RZ, R57.reuse.H0_H0 ;  /* 0x20000039ff2e7230 */ /* 0x100fe20000004100 */
[----:B------:R-:W-:Y:S01]  /*8cb0*/  F2FP.F16.E4M3.UNPACK_B R77, R14 ;  /* 0x0000000eff4d723e */ /* 0x000fe200020006ff */
[--C-:B------:R-:W-:Y:S02]  /*8cc0*/  HADD2.F32 R58, -RZ, R56.reuse.H0_H0 ;  /* 0x20000038ff3a7230 */ /* 0x100fe40000004100 */
[----:B------:R-:W-:Y:S02]  /*8cd0*/  HADD2.F32 R57, -RZ, R57.H1_H1 ;  /* 0x30000039ff397230 */ /* 0x000fe40000004100 */
[----:B------:R-:W-:-:S02]  /*8ce0*/  HADD2.F32 R78, -RZ, R56.H1_H1 ;  /* 0x30000038ff4e7230 */ /* 0x000fc40000004100 */
[-C--:B------:R-:W-:Y:S01]  /*8cf0*/  FMUL.FTZ R104, R46, R58.reuse ;  /* 0x0000003a2e687220 */ /* 0x080fe20000410000 */
[----:B------:R-:W-:Y:S02]  /*8d00*/  HADD2.F32 R13, -RZ, R13.H1_H1 ;  /* 0x3000000dff0d7230 */ /* 0x000fe40000004100 */
[----:B------:R-:W-:Y:S01]  /*8d10*/  FMUL.FTZ R59, R45, R58 ;  /* 0x0000003a2d3b7220 */ /* 0x000fe20000410000 */
[--C-:B------:R-:W-:Y:S02]  /*8d20*/  HADD2.F32 R56, -RZ, R44.reuse.H0_H0 ;  /* 0x2000002cff387230 */ /* 0x100fe40000004100 */
[-C--:B------:R-:W-:Y:S01]  /*8d30*/  FMUL.FTZ R58, R57, R78.reuse ;  /* 0x0000004e393a7220 */ /* 0x080fe20000410000 */
[----:B------:R-:W-:Y:S02]  /*8d40*/  HADD2.F32 R44, -RZ, R44.H1_H1 ;  /* 0x3000002cff2c7230 */ /* 0x000fe40000004100 */
[----:B------:R-:W-:Y:S01]  /*8d50*/  FMUL.FTZ R78, R13, R78 ;  /* 0x0000004e0d4e7220 */ /* 0x000fe20000410000 */
[----:B------:R-:W-:-:S02]  /*8d60*/  HADD2.F32 R79, -RZ, R77.H0_H0 ;  /* 0x2000004dff4f7230 */ /* 0x000fc40000004100 */
[----:B------:R-:W-:Y:S01]  /*8d70*/  FFMA.FTZ R121, R46, R56, R59 ;  /* 0x000000382e797223 */ /* 0x000fe2000001003b */
[----:B------:R-:W-:Y:S01]  /*8d80*/  F2FP.F16.E4M3.UNPACK_B R46, R47 ;  /* 0x0000002fff2e723e */ /* 0x000fe200020006ff */
[-C--:B------:R-:W-:Y:S01]  /*8d90*/  FFMA.FTZ R123, R13, R44.reuse, -R58 ;  /* 0x0000002c0d7b7223 */ /* 0x080fe2000001083a */
[-C--:B------:R-:W-:Y:S01]  /*8da0*/  F2FP.F16.E4M3.UNPACK_B R13, R15.reuse ;  /* 0x0000000fff0d723e */ /* 0x080fe200020006ff */
[----:B------:R-:W-:Y:S01]  /*8db0*/  FFMA.FTZ R122, R57, R44, R78 ;  /* 0x0000002c397a7223 */ /* 0x000fe2000001004e */
[----:B------:R-:W-:Y:S01]  /*8dc0*/  F2FP.F16.E4M3.UNPACK_B R15, R15.H1 ;  /* 0x0000000fff0f723e */ /* 0x000fe200030006ff */
[----:B------:R-:W-:Y:S01]  /*8dd0*/  FFMA.FTZ R120, R45, R56, -R104 ;  /* 0x000000382d787223 */ /* 0x000fe20000010868 */
[----:B------:R-:W-:Y:S01]  /*8de0*/  F2FP.F16.E4M3.UNPACK_B R78, R14.H1 ;  /* 0x0000000eff4e723e */ /* 0x000fe200030006ff */
[----:B------:R-:W-:Y:S01]  /*8df0*/  HADD2.F32 R56, -RZ, R46.H0_H0 ;  /* 0x2000002eff387230 */ /* 0x000fe20000004100 */
[----:B------:R-:W-:Y:S01]  /*8e00*/  F2FP.F16.E4M3.UNPACK_B R47, R47.H1 ;  /* 0x0000002fff2f723e */ /* 0x000fe200030006ff */
[----:B------:R-:W-:Y:S01]  /*8e10*/  HADD2.F32 R44, -RZ, R13.H0_H0 ;  /* 0x2000000dff2c7230 */ /* 0x000fe20000004100 */
[-C--:B------:R-:W-:Y:S01]  /*8e20*/  F2FP.F16.E4M3.UNPACK_B R14, R12.reuse ;  /* 0x0000000cff0e723e */ /* 0x080fe200020006ff */
[----:B------:R-:W-:Y:S01]  /*8e30*/  HADD2.F32 R45, -RZ, R15.H0_H0 ;  /* 0x2000000fff2d7230 */ /* 0x000fe20000004100 */
[----:B------:R-:W-:Y:S01]  /*8e40*/  F2FP.F16.E4M3.UNPACK_B R57, R12.H1 ;  /* 0x0000000cff39723e */ /* 0x000fe200030006ff */
[----:B------:R-:W-:-:S02]  /*8e50*/  HADD2.F32 R104, -RZ, R78.H0_H0 ;  /* 0x2000004eff687230 */ /* 0x000fc40000004100 */
[-C--:B------:R-:W-:Y:S01]  /*8e60*/  FMUL.FTZ R125, R56, R79.reuse ;  /* 0x0000004f387d7220 */ /* 0x080fe20000410000 */
[----:B------:R-:W-:Y:S02]  /*8e70*/  HADD2.F32 R12, -RZ, R47.H0_H0 ;  /* 0x2000002fff0c7230 */ /* 0x000fe40000004100 */
[----:B------:R-:W-:Y:S01]  /*8e80*/  FMUL.FTZ R79, R44, R79 ;  /* 0x0000004f2c4f7220 */ /* 0x000fe20000410000 */
[----:B------:R-:W-:Y:S02]  /*8e90*/  HADD2.F32 R59, -RZ, R14.H0_H0 ;  /* 0x2000000eff3b7230 */ /* 0x000fe40000004100 */
[-C--:B------:R-:W-:Y:S01]  /*8ea0*/  FMUL.FTZ R127, R45, R104.reuse ;  /* 0x000000682d7f7220 */ /* 0x080fe20000410000 */
[----:B------:R-:W-:Y:S02]  /*8eb0*/  HADD2.F32 R58, -RZ, R57.H0_H0 ;  /* 0x20000039ff3a7230 */ /* 0x000fe40000004100 */
[----:B------:R-:W-:Y:S01]  /*8ec0*/  FMUL.FTZ R124, R12, R104 ;  /* 0x000000680c7c7220 */ /* 0x000fe20000410000 */
[----:B------:R-:W-:-:S02]  /*8ed0*/  HADD2.F32 R47, -RZ, R47.H1_H1 ;  /* 0x3000002fff2f7230 */ /* 0x000fc40000004100 */
[-C--:B------:R-:W-:Y:S01]  /*8ee0*/  FFMA.FTZ R79, R56, R59.reuse, R79 ;  /* 0x0000003b384f7223 */ /* 0x080fe2000001004f */
[----:B------:R-:W-:Y:S02]  /*8ef0*/  HADD2.F32 R78, -RZ, R78.H1_H1 ;  /* 0x3000004eff4e7230 */ /* 0x000fe40000004100 */
[----:B------:R-:W-:Y:S01]  /*8f00*/  FFMA.FTZ R127, R12, R58, R127 ;  /* 0x0000003a0c7f7223 */ /* 0x000fe2000001007f */
[----:B------:R-:W-:Y:S02]  /*8f10*/  HADD2.F32 R15, -RZ, R15.H1_H1 ;  /* 0x3000000fff0f7230 */ /* 0x000fe40000004100 */
[----:B------:R-:W-:Y:S01]  /*8f20*/  FFMA.FTZ R125, R44, R59, -R125 ;  /* 0x0000003b2c7d7223 */ /* 0x000fe2000001087d */
[----:B------:R-:W-:Y:S02]  /*8f30*/  HADD2.F32 R46, -RZ, R46.H1_H1 ;  /* 0x3000002eff2e7230 */ /* 0x000fe40000004100 */
[----:B------:R-:W-:Y:S01]  /*8f40*/  FMUL.FTZ R56, R47, R78 ;  /* 0x0000004e2f387220 */ /* 0x000fe20000410000 */
[----:B------:R-:W-:-:S02]  /*8f50*/  HADD2.F32 R77, -RZ, R77.H1_H1 ;  /* 0x3000004dff4d7230 */ /* 0x000fc40000004100 */
[----:B------:R-:W-:Y:S01]  /*8f60*/  FMUL.FTZ R78, R15, R78 ;  /* 0x0000004e0f4e7220 */ /* 0x000fe20000410000 */
[----:B------:R-:W-:Y:S02]  /*8f70*/  HADD2.F32 R13, -RZ, R13.H1_H1 ;  /* 0x3000000dff0d7230 */ /* 0x000fe40000004100 */
[----:B------:R-:W-:Y:S01]  /*8f80*/  FFMA.FTZ R124, R45, R58, -R124 ;  /* 0x0000003a2d7c7223 */ /* 0x000fe2000001087c */
[----:B------:R-:W-:Y:S02]  /*8f90*/  HADD2.F32 R12, -RZ, R57.H1_H1 ;  /* 0x30000039ff0c7230 */ /* 0x000fe40000004100 */
[CC--:B------:R-:W-:Y:S01]  /*8fa0*/  FMUL.FTZ R44, R46.reuse, R77.reuse ;  /* 0x0000004d2e2c7220 */ /* 0x0c0fe20000410000 */
[----:B------:R-:W-:Y:S02]  /*8fb0*/  HADD2.F32 R14, -RZ, R14.H1_H1 ;  /* 0x3000000eff0e7230 */ /* 0x000fe40000004100 */
[----:B------:R-:W-:Y:S01]  /*8fc0*/  FMUL.FTZ R77, R13, R77 ;  /* 0x0000004d0d4d7220 */ /* 0x000fe20000410000 */
[----:B------:R-:W-:Y:S01]  /*8fd0*/  F2FP.SATFINITE.E4M3.F32.PACK_AB_MERGE_C R120, R123, R120, RZ ;  /* 0x000000787b78723e */ /* 0x000fe200048070ff */
[-C--:B------:R-:W-:Y:S01]  /*8fe0*/  FFMA.FTZ R15, R15, R12.reuse, -R56 ;  /* 0x0000000c0f0f7223 */ /* 0x080fe20000010838 */
[----:B------:R-:W-:Y:S01]  /*8ff0*/  FFMA.FTZ R78, R47, R12, R78 ;  /* 0x0000000c2f4e7223 */ /* 0x000fe2000001004e */
[-C--:B------:R-:W-:Y:S01]  /*9000*/  FFMA.FTZ R44, R13, R14.reuse, -R44 ;  /* 0x0000000e0d2c7223 */ /* 0x080fe2000001082c */
[----:B------:R-:W-:Y:S01]  /*9010*/  FFMA.FTZ R14, R46, R14, R77 ;  /* 0x0000000e2e0e7223 */ /* 0x000fe2000001004d */
[----:B------:R-:W-:Y:S01]  /*9020*/  F2FP.SATFINITE.E4M3.F32.PACK_AB_MERGE_C R121, R122, R121, RZ ;  /* 0x000000797a79723e */ /* 0x000fe200048070ff */
[----:B------:R-:W-:Y:S01]  /*9030*/  IMAD.MOV.U32 R12, RZ, RZ, R54 ;  /* 0x000000ffff0c7224 */ /* 0x000fe200078e0036 */
[----:B------:R-:W-:Y:S01]  /*9040*/  F2FP.SATFINITE.E4M3.F32.PACK_AB_MERGE_C R15, R15, R124, RZ ;  /* 0x0000007c0f0f723e */ /* 0x000fe200048070ff */
[----:B------:R-:W-:Y:S01]  /*9050*/  IMAD.MOV.U32 R46, RZ, RZ, R51 ;  /* 0x000000ffff2e7224 */ /* 0x000fe200078e0033 */
[----:B------:R-:W-:-:S02]  /*9060*/  F2FP.SATFINITE.E4M3.F32.PACK_AB_MERGE_C R78, R78, R127, RZ ;  /* 0x0000007f4e4e723e */ /* 0x000fc400048070ff */
[----:B------:R-:W-:Y:S02]  /*9070*/  F2FP.SATFINITE.E4M3.F32.PACK_AB_MERGE_C R15, R44, R125, R15 ;  /* 0x0000007d2c0f723e */ /* 0x000fe4000480700f */
[----:B------:R-:W-:Y:S01]  /*9080*/  F2FP.SATFINITE.E4M3.F32.PACK_AB_MERGE_C R47, R14, R79, R78 ;  /* 0x0000004f0e2f723e */ /* 0x000fe2000480704e */
[----:B------:R-:W-:Y:S01]  /*9090*/  IMAD.MOV.U32 R14, RZ, RZ, R52 ;  /* 0x000000ffff0e7224 */ /* 0x000fe200078e0034 */
[----:B------:R-:W-:Y:S02]  /*90a0*/  F2FP.SATFINITE.E4M3.F32.PACK_AB_MERGE_C R13, R108, R55, R120 ;  /* 0x000000376c0d723e */ /* 0x000fe40004807078 */
[----:B------:R-:W-:Y:S02]  /*90b0*/  F2FP.SATFINITE.E4M3.F32.PACK_AB_MERGE_C R45, R110, R105, R121 ;  /* 0x000000696e2d723e */ /* 0x000fe40004807079 */
[----:B------:R-:W-:-:S07]  /*90c0*/  MOV R44, R53 ;  /* 0x00000035002c7202 */ /* 0x000fce0000000f00 */
.L_x_561:
[----:B------:R-:W-:Y:S05]  /*90d0*/  BSYNC B2 ;  /* 0x0000000000027941 */ /* 0x000fea0003800000 */
.L_x_560:
[----:B------:R-:W-:Y:S01]  /*90e0*/  ISETP.GE.AND P3, PT, R11, R114, PT ;  /* 0x000000720b00720c */ /* 0x000fe20003f66270 */
[----:B0-----:R0:W-:-:S12]  /*90f0*/  ST.E.128 desc[UR36][R48.64], R12 ;  /* 0x0000000c30007985 */ /* 0x0011d8000c101d24 */
[----:B------:R-:W-:-:S04]  /*9100*/  @!P3 IADD3 R50, P4, R11, R50, RZ ;  /* 0x000000320b32b210 */ /* 0x000fc80007f9e0ff */
[----:B------:R-:W-:-:S05]  /*9110*/  @!P3 LEA.HI.X.SX32 R51, R11, R76, 0x1, P4 ;  /* 0x0000004c0b33b211 */ /* 0x000fca00020f0eff */
[----:B------:R0:W-:Y:S04]  /*9120*/  @!P3 ST.E.128 desc[UR36][R50.64], R44 ;  /* 0x0000002c3200b985 */ /* 0x0001e8000c101d24 */
.L_x_559:
[----:B------:R-:W-:Y:S05]  /*9130*/  BSYNC B1 ;  /* 0x0000000000017941 */ /* 0x000fea0003800000 */
.L_x_558:
[----:B------:R-:W-:-:S03]  /*9140*/  UMOV UR4, 0xffffffff ;  /* 0xffffffff00047882 */ /* 0x000fc60000000000 */
[----:B------:R-:W-:Y:S05]  /*9150*/  BRA.DIV UR4, `(.L_x_562) ;  /* 0x000001c604647947 */ /* 0x000fea000b800000 */
[----:B0-----:R0:W0:Y:S04]  /*9160*/  SHFL.IDX PT, R48, R107, 0x2, 0x181f ;  /* 0x00581f006b307f89 */ /* 0x00102800000e0000 */
[----:B------:R0:W0:Y:S02]  /*9170*/  SHFL.IDX PT, R52, R106, 0x2, 0x181f ;  /* 0x00581f006a347f89 */ /* 0x00002400000e0000 */
.L_x_855:
        /* <DEDUP_REMOVED lines=9> */
[----:B------:R-:W-:Y:S01]  /*9210*/  SHF.R.S32.HI R12, RZ, 0x1f, R11 ;  /* 0x0000001fff0c7819 */ /* 0x000fe2000001140b */
[----:B------:R-:W-:Y:S01]  /*9220*/  IMAD.SHL.U32 R15, R15, 0x80, RZ ;  /* 0x000000800f0f7824 */ /* 0x000fe200078e00ff */
[----:B------:R-:W-:Y:S02]  /*9230*/  IADD3.X R51, R48, R43, RZ, P3, !PT ;  /* 0x0000002b30337210 */ /* 0x000fe40001ffe4ff */
[----:B------:R-:W-:Y:S02]  /*9240*/  LEA.HI R12, R12, R11, RZ, 0x5 ;  /* 0x0000000b0c0c7211 */ /* 0x000fe400078f28ff */
[----:B------:R-:W-:-:S02]  /*9250*/  LOP3.LUT R15, R15, 0x380, RZ, 0xc0, !PT ;  /* 0x000003800f0f7812 */ /* 0x000fc400078ec0ff */
[----:B------:R-:W-:-:S04]  /*9260*/  LEA.HI.SX32 R12, R12, R41, 0x1b ;  /* 0x000000290c0c7211 */ /* 0x000fc800078fdaff */
[----:B------:R-:W-:Y:S01]  /*9270*/  SHF.R.S32.HI R13, RZ, 0x1f, R12 ;  /* 0x0000001fff0d7819 */ /* 0x000fe2000001140c */
[----:B------:R-:W-:-:S03]  /*9280*/  IMAD.SHL.U32 R11, R12, 0x10, RZ ;  /* 0x000000100c0b7824 */ /* 0x000fc600078e00ff */
[----:B------:R-:W-:Y:S02]  /*9290*/  LEA.HI R12, R13, R12, RZ, 0x3 ;  /* 0x0000000c0d0c7211 */ /* 0x000fe400078f18ff */
[----:B------:R-:W-:Y:S02]  /*92a0*/  LOP3.LUT R13, R15, 0x70, R11, 0xf8, !PT ;  /* 0x000000700f0d7812 */ /* 0x000fe400078ef80b */
[----:B------:R-:W-:Y:S02]  /*92b0*/  SHF.L.U32 R12, R12, 0xb, RZ ;  /* 0x0000000b0c0c7819 */ /* 0x000fe400000006ff */
[----:B------:R-:W-:Y:S02]  /*92c0*/  LOP3.LUT R13, R13, R96, RZ, 0x3c, !PT ;  /* 0x000000600d0d7212 */ /* 0x000fe400078e3cff */
[----:B------:R-:W-:-:S04]  /*92d0*/  LOP3.LUT R12, R12, 0xffffc000, RZ, 0xc0, !PT ;  /* 0xffffc0000c0c7812 */ /* 0x000fc800078ec0ff */
[----:B-----5:R-:W-:Y:S01]  /*92e0*/  IADD3 R13, R13, R12, R14 ;  /* 0x0000000c0d0d7210 */ /* 0x020fe20007ffe00e */
[----:B------:R-:W-:-:S04]  /*92f0*/  IMAD R12, R216, 0x8000, R5 ;  /* 0x00008000d80c7824 */ /* 0x000fc800078e0205 */
[----:B------:R-:W-:Y:S02]  /*9300*/  IMAD R14, R216, 0x8000, R13 ;  /* 0x00008000d80e7824 */ /* 0x000fe400078e020d */
[----:B------:R-:W-:-:S03]  /*9310*/  IMAD.IADD R44, R23, 0x1, R12 ;  /* 0x00000001172c7824 */ /* 0x000fc600078e020c */
[----:B------:R-:W-:-:S03]  /*9320*/  IADD3 R14, R23, R14, RZ ;  /* 0x0000000e170e7210 */ /* 0x000fc60007ffe0ff */
[----:B------:R-:W0:Y:S04]  /*9330*/  LDS.128 R44, [R44+0x28400] ;  /* 0x028400002c2c7984 */ /* 0x000e280000000c00 */
[----:B------:R-:W0:Y:S01]  /*9340*/  LDS.128 R12, [R14+0x28400] ;  /* 0x028400000e0c7984 */ /* 0x000e220000000c00 */
[----:B------:R-:W-:Y:S05]  /*9350*/  @P2 BRA `(.L_x_566) ;  /* 0x0000000c00702947 */ /* 0x000fea0003800000 */
[--C-:B------:R-:W-:Y:S01]  /*9360*/  SHF.R.U32.HI R78, RZ, 0x8, R61.reuse ;  /* 0x00000008ff4e7819 */ /* 0x100fe2000001163d */
[----:B0-----:R-:W-:Y:S01]  /*9370*/  IMAD.MOV.U32 R57, RZ, RZ, R12 ;  /* 0x000000ffff397224 */ /* 0x001fe200078e000c */
[----:B------:R-:W-:Y:S01]  /*9380*/  SHF.R.U32.HI R104, RZ, 0x18, R61 ;  /* 0x00000018ff687819 */ /* 0x000fe2000001163d */
[----:B------:R-:W-:Y:S01]  /*9390*/  IMAD.MOV.U32 R54, RZ, RZ, R44 ;  /* 0x000000ffff367224 */ /* 0x000fe200078e002c */
[----:B------:R-:W-:Y:S01]  /*93a0*/  LOP3.LUT R55, R61, 0xff, RZ, 0xc0, !PT ;  /* 0x000000ff3d377812 */ /* 0x000fe200078ec0ff */
[----:B------:R-:W-:Y:S01]  /*93b0*/  IMAD.SHL.U32 R12, R78, 0x100, RZ ;  /* 0x000001004e0c7824 */ /* 0x000fe200078e00ff */
[----:B------:R-:W-:Y:S01]  /*93c0*/  SHF.R.U32.HI R64, RZ, 0x8, R63 ;  /* 0x00000008ff407819 */ /* 0x000fe2000001163f */
[----:B------:R-:W-:Y:S01]  /*93d0*/  IMAD.MOV.U32 R49, RZ, RZ, R46 ;  /* 0x000000ffff317224 */ /* 0x000fe200078e002e */
[----:B------:R-:W-:Y:S02]  /*93e0*/  SHF.R.U32.HI R60, RZ, 0x18, R67 ;  /* 0x00000018ff3c7819 */ /* 0x000fe40000011643 */
[----:B------:R-:W-:-:S02]  /*93f0*/  LOP3.LUT R59, R67, 0xff, RZ, 0xc0, !PT ;  /* 0x000000ff433b7812 */ /* 0x000fc400078ec0ff */
[----:B------:R-:W-:Y:S02]  /*9400*/  SHF.R.U32.HI R76, RZ, 0x10, R61 ;  /* 0x00000010ff4c7819 */ /* 0x000fe4000001163d */
[----:B------:R-:W-:Y:S02]  /*9410*/  PRMT R55, R104, 0x654, R55 ;  /* 0x0000065468377816 */ /* 0x000fe40000000037 */
[----:B------:R-:W-:Y:S02]  /*9420*/  SHF.R.U32.HI R79, RZ, 0x18, R63 ;  /* 0x00000018ff4f7819 */ /* 0x000fe4000001163f */
[----:B------:R-:W-:Y:S02]  /*9430*/  LOP3.LUT R56, R63, 0xff, RZ, 0xc0, !PT ;  /* 0x000000ff3f387812 */ /* 0x000fe400078ec0ff */
[----:B------:R-:W-:Y:S02]  /*9440*/  SHF.R.U32.HI R61, RZ, 0x8, R65 ;  /* 0x00000008ff3d7819 */ /* 0x000fe40000011641 */
[----:B------:R-:W-:-:S02]  /*9450*/  MOV R53, R14 ;  /* 0x0000000e00357202 */ /* 0x000fc40000000f00 */
[----:B------:R-:W-:Y:S01]  /*9460*/  SHF.R.U32.HI R77, RZ, 0x18, R65 ;  /* 0x00000018ff4d7819 */ /* 0x000fe20000011641 */
[----:B------:R-:W-:Y:S01]  /*9470*/  IMAD.SHL.U32 R61, R61, 0x100, RZ ;  /* 0x000001003d3d7824 */ /* 0x000fe200078e00ff */
[----:B------:R-:W-:Y:S02]  /*9480*/  LOP3.LUT R58, R65, 0xff, RZ, 0xc0, !PT ;  /* 0x000000ff413a7812 */ /* 0x000fe400078ec0ff */
[----:B------:R-:W-:Y:S01]  /*9490*/  PRMT R14, R60, 0x654, R59 ;  /* 0x000006543c0e7816 */ /* 0x000fe2000000003b */
[----:B------:R-:W-:Y:S01]  /*94a0*/  IMAD.SHL.U32 R59, R64, 0x100, RZ ;  /* 0x00000100403b7824 */ /* 0x000fe200078e00ff */
[----:B------:R-:W-:Y:S01]  /*94b0*/  LOP3.LUT R12, R55, 0xff00, R12, 0xf8, !PT ;  /* 0x0000ff00370c7812 */ /* 0x000fe200078ef80c */
[----:B------:R-:W-:Y:S01]  /*94c0*/  IMAD.U32 R55, R76, 0x10000, RZ ;  /* 0x000100004c377824 */ /* 0x000fe200078e00ff */
[----:B------:R-:W-:Y:S02]  /*94d0*/  SHF.R.U32.HI R62, RZ, 0x10, R63 ;  /* 0x00000010ff3e7819 */ /* 0x000fe4000001163f */
[----:B------:R-:W-:-:S02]  /*94e0*/  PRMT R56, R79, 0x654, R56 ;  /* 0x000006544f387816 */ /* 0x000fc40000000038 */
[----:B------:R-:W-:Y:S02]  /*94f0*/  SHF.R.U32.HI R63, RZ, 0x8, R67 ;  /* 0x00000008ff3f7819 */ /* 0x000fe40000011643 */
[----:B------:R-:W-:Y:S02]  /*9500*/  PRMT R58, R77, 0x654, R58 ;  /* 0x000006544d3a7816 */ /* 0x000fe4000000003a */
[----:B------:R-:W-:Y:S01]  /*9510*/  LOP3.LUT R56, R56, 0xff00, R59, 0xf8, !PT ;  /* 0x0000ff0038387812 */ /* 0x000fe200078ef83b */
[----:B------:R-:W-:Y:S01]  /*9520*/  IMAD.U32 R59, R62, 0x10000, RZ ;  /* 0x000100003e3b7824 */ /* 0x000fe200078e00ff */
[----:B------:R-:W-:Y:S02]  /*9530*/  LOP3.LUT R44, R12, 0xff0000, R55, 0xf8, !PT ;  /* 0x00ff00000c2c7812 */ /* 0x000fe400078ef837 */
[----:B------:R-:W-:Y:S02]  /*9540*/  SHF.L.U32 R63, R63, 0x8, RZ ;  /* 0x000000083f3f7819 */ /* 0x000fe400000006ff */
[----:B------:R-:W-:-:S02]  /*9550*/  LOP3.LUT R46, R58, 0xff00, R61, 0xf8, !PT ;  /* 0x0000ff003a2e7812 */ /* 0x000fc400078ef83d */
[----:B------:R-:W-:Y:S02]  /*9560*/  F2FP.F16.E4M3.UNPACK_B R62, R119.H1 ;  /* 0x00000077ff3e723e */ /* 0x000fe400030006ff */
[----:B------:R-:W-:Y:S02]  /*9570*/  F2FP.F16.E4M3.UNPACK_B R55, R54.H1 ;  /* 0x00000036ff37723e */ /* 0x000fe400030006ff */
[----:B------:R-:W-:Y:S02]  /*9580*/  F2FP.F16.E4M3.UNPACK_B R58, R57.H1 ;  /* 0x00000039ff3a723e */ /* 0x000fe400030006ff */
[----:B------:R-:W-:Y:S02]  /*9590*/  SHF.R.U32.HI R66, RZ, 0x10, R65 ;  /* 0x00000010ff427819 */ /* 0x000fe40000011641 */
[----:B------:R-:W-:Y:S01]  /*95a0*/  LOP3.LUT R64, R14, 0xff00, R63, 0xf8, !PT ;  /* 0x0000ff000e407812 */ /* 0x000fe200078ef83f */
[----:B------:R-:W-:Y:S01]  /*95b0*/  HADD2.F32 R14, -RZ, R62.H0_H0 ;  /* 0x2000003eff0e7230 */ /* 0x000fe20000004100 */
[----:B------:R-:W-:Y:S01]  /*95c0*/  LOP3.LUT R12, R56, 0xff0000, R59, 0xf8, !PT ;  /* 0x00ff0000380c7812 */ /* 0x000fe200078ef83b */
[----:B------:R-:W-:Y:S01]  /*95d0*/  HADD2.F32 R56, -RZ, R55.H0_H0 ;  /* 0x20000037ff387230 */ /* 0x000fe20000004100 */
[----:B------:R-:W-:Y:S01]  /*95e0*/  F2FP.F16.E4M3.UNPACK_B R60, R117.H1 ;  /* 0x00000075ff3c723e */ /* 0x000fe200030006ff */
[----:B------:R-:W-:Y:S01]  /*95f0*/  HADD2.F32 R59, -RZ, R58.H0_H0 ;  /* 0x2000003aff3b7230 */ /* 0x000fe20000004100 */
[----:B------:R-:W-:Y:S01]  /*9600*/  SHF.R.U32.HI R65, RZ, 0x10, R67 ;  /* 0x00000010ff417819 */ /* 0x000fe20000011643 */
[----:B------:R-:W-:-:S02]  /*9610*/  IMAD.U32 R63, R66, 0x10000, RZ ;  /* 0x00010000423f7824 */ /* 0x000fc400078e00ff */
[CC--:B------:R-:W-:Y:S01]  /*9620*/  FMUL.FTZ R66, R56.reuse, R14.reuse ;  /* 0x0000000e38427220 */ /* 0x0c0fe20000410000 */
[----:B------:R-:W-:Y:S02]  /*9630*/  HADD2.F32 R61, -RZ, R60.H0_H0 ;  /* 0x2000003cff3d7230 */ /* 0x000fe40000004100 */
[C---:B------:R-:W-:Y:S01]  /*9640*/  FMUL.FTZ R67, R59.reuse, R14 ;  /* 0x0000000e3b437220 */ /* 0x040fe20000410000 */
[----:B------:R-:W-:Y:S01]  /*9650*/  HADD2.F32 R62, -RZ, R62.H1_H1 ;  /* 0x3000003eff3e7230 */ /* 0x000fe20000004100 */
[----:B------:R-:W-:Y:S01]  /*9660*/  F2FP.F16.E4M3.UNPACK_B R119, R119 ;  /* 0x00000077ff77723e */ /* 0x000fe200020006ff */
[----:B------:R-:W-:Y:S02]  /*9670*/  HADD2.F32 R60, -RZ, R60.H1_H1 ;  /* 0x3000003cff3c7230 */ /* 0x000fe40000004100 */
[-C--:B------:R-:W-:Y:S01]  /*9680*/  FFMA.FTZ R66, R59, R61.reuse, R66 ;  /* 0x0000003d3b427223 */ /* 0x080fe20000010042 */
[----:B------:R-:W-:Y:S01]  /*9690*/  FFMA.FTZ R67, R56, R61, -R67 ;  /* 0x0000003d38437223 */ /* 0x000fe20000010843 */
[----:B------:R-:W-:Y:S01]  /*96a0*/  HADD2.F32 R59, -RZ, R58.H1_H1 ;  /* 0x3000003aff3b7230 */ /* 0x000fe20000004100 */
[----:B------:R-:W-:Y:S01]  /*96b0*/  F2FP.F16.E4M3.UNPACK_B R57, R57 ;  /* 0x00000039ff39723e */ /* 0x000fe200020006ff */
[----:B------:R-:W-:Y:S01]  /*96c0*/  HADD2.F32 R56, -RZ, R55.H1_H1 ;  /* 0x30000037ff387230 */ /* 0x000fe20000004100 */
[----:B------:R-:W-:Y:S01]  /*96d0*/  F2FP.F16.E4M3.UNPACK_B R54, R54 ;  /* 0x00000036ff36723e */ /* 0x000fe200020006ff */
[----:B------:R-:W-:Y:S01]  /*96e0*/  HADD2.F32 R61, -RZ, R119.H0_H0 ;  /* 0x20000077ff3d7230 */ /* 0x000fe20000004100 */
[----:B------:R-:W-:Y:S01]  /*96f0*/  LOP3.LUT R46, R46, 0xff0000, R63, 0xf8, !PT ;  /* 0x00ff00002e2e7812 */ /* 0x000fe200078ef83f */
[-C--:B------:R-:W-:Y:S01]  /*9700*/  FMUL.FTZ R63, R59, R62.reuse ;  /* 0x0000003e3b3f7220 */ /* 0x080fe20000410000 */
[----:B------:R-:W-:Y:S01]  /*9710*/  F2FP.F16.E4M3.UNPACK_B R117, R117 ;  /* 0x00000075ff75723e */ /* 0x000fe200020006ff */
[----:B------:R-:W-:Y:S01]  /*9720*/  FMUL.FTZ R62, R56, R62 ;  /* 0x0000003e383e7220 */ /* 0x000fe20000410000 */
[----:B------:R-:W-:-:S02]  /*9730*/  HADD2.F32 R58, -RZ, R57.H0_H0 ;  /* 0x20000039ff3a7230 */ /* 0x000fc40000004100 */
[-C--:B------:R-:W-:Y:S01]  /*9740*/  FFMA.FTZ R76, R56, R60.reuse, -R63 ;  /* 0x0000003c384c7223 */ /* 0x080fe2000001083f */
[--C-:B------:R-:W-:Y:S02]  /*9750*/  HADD2.F32 R55, -RZ, R54.reuse.H0_H0 ;  /* 0x20000036ff377230 */ /* 0x100fe40000004100 */
[----:B------:R-:W-:Y:S01]  /*9760*/  FFMA.FTZ R77, R59, R60, R62 ;  /* 0x0000003c3b4d7223 */ /* 0x000fe2000001003e */
[----:B------:R-:W-:Y:S02]  /*9770*/  HADD2.F32 R56, -RZ, R117.H0_H0 ;  /* 0x20000075ff387230 */ /* 0x000fe40000004100 */
[-C--:B------:R-:W-:Y:S01]  /*9780*/  FMUL.FTZ R60, R58, R61.reuse ;  /* 0x0000003d3a3c7220 */ /* 0x080fe20000410000 */
[----:B------:R-:W-:Y:S02]  /*9790*/  HADD2.F32 R119, -RZ, R119.H1_H1 ;  /* 0x30000077ff777230 */ /* 0x000fe40000004100 */
[----:B------:R-:W-:Y:S01]  /*97a0*/  FMUL.FTZ R61, R55, R61 ;  /* 0x0000003d373d7220 */ /* 0x000fe20000410000 */
[----:B------:R-:W-:Y:S01]  /*97b0*/  HADD2.F32 R57, -RZ, R57.H1_H1 ;  /* 0x30000039ff397230 */ /* 0x000fe20000004100 */
[----:B------:R-:W-:Y:S01]  /*97c0*/  SHF.L.U32 R65, R65, 0x10, RZ ;  /* 0x0000001041417819 */ /* 0x000fe200000006ff */
[----:B------:R-:W-:-:S02]  /*97d0*/  HADD2.F32 R54, -RZ, R54.H1_H1 ;  /* 0x30000036ff367230 */ /* 0x000fc40000004100 */
[-C--:B------:R-:W-:Y:S01]  /*97e0*/  FFMA.FTZ R62, R55, R56.reuse, -R60 ;  /* 0x00000038373e7223 */ /* 0x080fe2000001083c */
[----:B------:R-:W-:Y:S02]  /*97f0*/  HADD2.F32 R117, -RZ, R117.H1_H1 ;  /* 0x30000075ff757230 */ /* 0x000fe40000004100 */
[----:B------:R-:W-:Y:S01]  /*9800*/  FFMA.FTZ R63, R58, R56, R61 ;  /* 0x000000383a3f7223 */ /* 0x000fe2000001003d */
[----:B------:R-:W-:Y:S01]  /*9810*/  FMUL.FTZ R59, R57, R119 ;  /* 0x00000077393b7220 */ /* 0x000fe20000410000 */
[----:B------:R-:W-:Y:S02]  /*9820*/  F2FP.F16.E4M3.UNPACK_B R55, R118.H1 ;  /* 0x00000076ff37723e */ /* 0x000fe400030006ff */
[----:B------:R-:W-:Y:S02]  /*9830*/  F2FP.F16.E4M3.UNPACK_B R56, R53.H1 ;  /* 0x00000035ff38723e */ /* 0x000fe400030006ff */
[----:B------:R-:W-:Y:S01]  /*9840*/  LOP3.LUT R14, R64, 0xff0000, R65, 0xf8, !PT ;  /* 0x00ff0000400e7812 */ /* 0x000fe200078ef841 */
[C---:B------:R-:W-:Y:S01]  /*9850*/  FMUL.FTZ R64, R54.reuse, R119 ;  /* 0x0000007736407220 */ /* 0x040fe20000410000 */
        /* <DEDUP_REMOVED lines=21> */
[----:B--2---:R-:W-:Y:S01]  /*99b0*/  FFMA.FTZ R108, R54, R59, -R55 ;  /* 0x0000003b366c7223 */ /* 0x004fe20000010837 */
[----:B------:R-:W-:Y:S01]  /*99c0*/  F2FP.F16.E4M3.UNPACK_B R54, R53 ;  /* 0x00000035ff36723e */ /* 0x000fe200020006ff */
[--C-:B------:R-:W-:Y:S02]  /*99d0*/  HADD2.F32 R58, -RZ, R118.reuse.H0_H0 ;  /* 0x20000076ff3a7230 */ /* 0x100fe40000004100 */
[----:B---3--:R-:W-:Y:S01]  /*99e0*/  FFMA.FTZ R110, R56, R59, R61 ;  /* 0x0000003b386e7223 */ /* 0x008fe2000001003d */
[----:B------:R-:W-:Y:S01]  /*99f0*/  HADD2.F32 R118, -RZ, R118.H1_H1 ;  /* 0x30000076ff767230 */ /* 0x000fe20000004100 */
[----:B------:R-:W-:Y:S01]  /*9a00*/  F2FP.F16.E4M3.UNPACK_B R61, R46 ;  /* 0x0000002eff3d723e */ /* 0x000fe200020006ff */
[----:B------:R-:W-:-:S02]  /*9a10*/  HADD2.F32 R55, -RZ, R54.H0_H0 ;  /* 0x20000036ff377230 */ /* 0x000fc40000004100 */
[----:B------:R-:W-:Y:S02]  /*9a20*/  HADD2.F32 R53, -RZ, R49.H0_H0 ;  /* 0x20000031ff357230 */ /* 0x000fe40000004100 */
[----:B------:R-:W-:Y:S02]  /*9a30*/  HADD2.F32 R54, -RZ, R54.H1_H1 ;  /* 0x30000036ff367230 */ /* 0x000fe40000004100 */
[-C--:B------:R-:W-:Y:S01]  /*9a40*/  FMUL.FTZ R60, R55, R58.reuse ;  /* 0x0000003a373c7220 */ /* 0x080fe20000410000 */
[----:B------:R-:W-:Y:S02]  /*9a50*/  HADD2.F32 R56, -RZ, R115.H0_H0 ;  /* 0x20000073ff387230 */ /* 0x000fe40000004100 */
[----:B------:R-:W-:Y:S01]  /*9a60*/  FMUL.FTZ R58, R53, R58 ;  /* 0x0000003a353a7220 */ /* 0x000fe20000410000 */
[----:B------:R-:W-:Y:S02]  /*9a70*/  HADD2.F32 R49, -RZ, R49.H1_H1 ;  /* 0x30000031ff317230 */ /* 0x000fe40000004100 */
[----:B------:R-:W-:Y:S01]  /*9a80*/  FMUL.FTZ R104, R54, R118 ;  /* 0x0000007636687220 */ /* 0x000fe20000410000 */
[----:B------:R-:W-:-:S02]  /*9a90*/  HADD2.F32 R115, -RZ, R115.H1_H1 ;  /* 0x30000073ff737230 */ /* 0x000fc40000004100 */
[-C--:B------:R-:W-:Y:S01]  /*9aa0*/  FFMA.FTZ R78, R55, R56.reuse, R58 ;  /* 0x00000038374e7223 */ /* 0x080fe2000001003a */
[----:B------:R-:W-:Y:S01]  /*9ab0*/  FFMA.FTZ R57, R53, R56, -R60 ;  /* 0x0000003835397223 */ /* 0x000fe2000001083c */
[C---:B------:R-:W-:Y:S01]  /*9ac0*/  FMUL.FTZ R59, R49.reuse, R118 ;  /* 0x00000076313b7220 */ /* 0x040fe20000410000 */
[----:B------:R-:W-:Y:S01]  /*9ad0*/  F2FP.F16.E4M3.UNPACK_B R58, R13 ;  /* 0x0000000dff3a723e */ /* 0x000fe200020006ff */
[-C--:B------:R-:W-:Y:S01]  /*9ae0*/  FFMA.FTZ R104, R49, R115.reuse, -R104 ;  /* 0x0000007331687223 */ /* 0x080fe20000010868 */
[----:B------:R-:W-:Y:S01]  /*9af0*/  F2FP.SATFINITE.E4M3.F32.PACK_AB_MERGE_C R49, R77, R66, RZ ;  /* 0x000000424d31723e */ /* 0x000fe200048070ff */
[----:B------:R-:W-:Y:S01]  /*9b00*/  FFMA.FTZ R115, R54, R115, R59 ;  /* 0x0000007336737223 */ /* 0x000fe2000001003b */
[----:B------:R-:W-:Y:S01]  /*9b10*/  F2FP.SATFINITE.E4M3.F32.PACK_AB_MERGE_C R55, R108, R79, RZ ;  /* 0x0000004f6c37723e */ /* 0x000fe200048070ff */
[--C-:B------:R-:W-:Y:S01]  /*9b20*/  HADD2.F32 R59, -RZ, R58.reuse.H0_H0 ;  /* 0x2000003aff3b7230 */ /* 0x100fe20000004100 */
[----:B------:R-:W-:Y:S01]  /*9b30*/  F2FP.F16.E4M3.UNPACK_B R56, R45 ;  /* 0x0000002dff38723e */ /* 0x000fe200020006ff */
[----:B------:R-:W-:Y:S01]  /*9b40*/  HADD2.F32 R58, -RZ, R58.H1_H1 ;  /* 0x3000003aff3a7230 */ /* 0x000fe20000004100 */
[----:B------:R-:W-:Y:S01]  /*9b50*/  F2FP.SATFINITE.E4M3.F32.PACK_AB_MERGE_C R49, R64, R63, R49 ;  /* 0x0000003f4031723e */ /* 0x000fe20004807031 */
[--C-:B------:R-:W-:Y:S01]  /*9b60*/  HADD2.F32 R64, -RZ, R61.reuse.H0_H0 ;  /* 0x2000003dff407230 */ /* 0x100fe20000004100 */
[----:B------:R-:W-:Y:S01]  /*9b70*/  F2FP.SATFINITE.E4M3.F32.PACK_AB_MERGE_C R53, R76, R67, RZ ;  /* 0x000000434c35723e */ /* 0x000fe200048070ff */
[----:B------:R-:W-:Y:S01]  /*9b80*/  HADD2.F32 R61, -RZ, R61.H1_H1 ;  /* 0x3000003dff3d7230 */ /* 0x000fe20000004100 */
[----:B------:R-:W-:-:S02]  /*9b90*/  F2FP.F16.E4M3.UNPACK_B R60, R44 ;  /* 0x0000002cff3c723e */ /* 0x000fc400020006ff */
[----:B------:R-:W-:Y:S01]  /*9ba0*/  F2FP.SATFINITE.E4M3.F32.PACK_AB_MERGE_C R55, R104, R57, R55 ;  /* 0x000000396837723e */ /* 0x000fe20004807037 */
[----:B------:R-:W-:Y:S01]  /*9bb0*/  HADD2.F32 R57, -RZ, R56.H0_H0 ;  /* 0x20000038ff397230 */ /* 0x000fe20000004100 */
[----:B------:R-:W-:Y:S01]  /*9bc0*/  F2FP.SATFINITE.E4M3.F32.PACK_AB_MERGE_C R53, R65, R62, R53 ;  /* 0x0000003e4135723e */ /* 0x000fe20004807035 */
[----:B------:R-:W-:Y:S02]  /*9bd0*/  HADD2.F32 R62, -RZ, R60.H0_H0 ;  /* 0x2000003cff3e7230 */ /* 0x000fe40000004100 */
[-C--:B------:R-:W-:Y:S01]  /*9be0*/  FMUL.FTZ R66, R59, R64.reuse ;  /* 0x000000403b427220 */ /* 0x080fe20000410000 */
[----:B------:R-:W-:Y:S02]  /*9bf0*/  HADD2.F32 R56, -RZ, R56.H1_H1 ;  /* 0x30000038ff387230 */ /* 0x000fe40000004100 */
[C---:B------:R-:W-:Y:S01]  /*9c00*/  FMUL.FTZ R64, R57.reuse, R64 ;  /* 0x0000004039407220 */ /* 0x040fe20000410000 */
[----:B------:R-:W-:Y:S01]  /*9c10*/  FMUL.FTZ R63, R58, R61 ;  /* 0x0000003d3a3f7220 */ /* 0x000fe20000410000 */
[-C--:B------:R-:W-:Y:S01]  /*9c20*/  FFMA.FTZ R66, R57, R62.reuse, -R66 ;  /* 0x0000003e39427223 */ /* 0x080fe20000010842 */
[----:B------:R-:W-:Y:S01]  /*9c30*/  F2FP.F16.E4M3.UNPACK_B R45, R45.H1 ;  /* 0x0000002dff2d723e */ /* 0x000fe200030006ff */
[----:B------:R-:W-:Y:S01]  /*9c40*/  FFMA.FTZ R64, R59, R62, R64 ;  /* 0x0000003e3b407223 */ /* 0x000fe20000010040 */
[----:B------:R-:W-:-:S02]  /*9c50*/  HADD2.F32 R59, -RZ, R60.H1_H1 ;  /* 0x3000003cff3b7230 */ /* 0x000fc40000004100 */
[C---:B------:R-:W-:Y:S01]  /*9c60*/  FMUL.FTZ R61, R56.reuse, R61 ;  /* 0x0000003d383d7220 */ /* 0x040fe20000410000 */
[----:B------:R-:W-:Y:S01]  /*9c70*/  F2FP.F16.E4M3.UNPACK_B R57, R13.H1 ;  /* 0x0000000dff39723e */ /* 0x000fe200030006ff */
[----:B------:R-:W-:Y:S01]  /*9c80*/  HADD2.F32 R13, -RZ, R45.H0_H0 ;  /* 0x2000002dff0d7230 */ /* 0x000fe20000004100 */
[----:B------:R-:W-:Y:S01]  /*9c90*/  F2FP.F16.E4M3.UNPACK_B R44, R44.H1 ;  /* 0x0000002cff2c723e */ /* 0x000fe200030006ff */
[-C--:B------:R-:W-:Y:S01]  /*9ca0*/  FFMA.FTZ R65, R56, R59.reuse, -R63 ;  /* 0x0000003b38417223 */ /* 0x080fe2000001083f */
[----:B------:R-:W-:Y:S01]  /*9cb0*/  F2FP.F16.E4M3.UNPACK_B R56, R46.H1 ;  /* 0x0000002eff38723e */ /* 0x000fe200030006ff */
[----:B------:R-:W-:Y:S01]  /*9cc0*/  FFMA.FTZ R67, R58, R59, R61 ;  /* 0x0000003b3a437223 */ /* 0x000fe2000001003d */
[--C-:B------:R-:W-:Y:S01]  /*9cd0*/  HADD2.F32 R46, -RZ, R57.reuse.H0_H0 ;  /* 0x20000039ff2e7230 */ /* 0x100fe20000004100 */
[----:B------:R-:W-:Y:S01]  /*9ce0*/  F2FP.SATFINITE.E4M3.F32.PACK_AB_MERGE_C R54, R110, R105, RZ ;  /* 0x000000696e36723e */ /* 0x000fe200048070ff */
[----:B------:R-:W-:Y:S01]  /*9cf0*/  HADD2.F32 R57, -RZ, R57.H1_H1 ;  /* 0x30000039ff397230 */ /* 0x000fe20000004100 */
[----:B------:R-:W-:Y:S01]  /*9d00*/  F2FP.F16.E4M3.UNPACK_B R61, R14.H1 ;  /* 0x0000000eff3d723e */ /* 0x000fe200030006ff */
[--C-:B------:R-:W-:Y:S01]  /*9d10*/  HADD2.F32 R58, -RZ, R56.reuse.H0_H0 ;  /* 0x20000038ff3a7230 */ /* 0x100fe20000004100 */
[----:B------:R-:W-:Y:S01]  /*9d20*/  F2FP.SATFINITE.E4M3.F32.PACK_AB_MERGE_C R54, R115, R78, R54 ;  /* 0x0000004e7336723e */ /* 0x000fe20004807036 */
[----:B------:R-:W-:-:S02]  /*9d30*/  HADD2.F32 R60, -RZ, R56.H1_H1 ;  /* 0x30000038ff3c7230 */ /* 0x000fc40000004100 */
[----:B------:R-:W-:Y:S02]  /*9d40*/  HADD2.F32 R45, -RZ, R45.H1_H1 ;  /* 0x3000002dff2d7230 */ /* 0x000fe40000004100 */
[-C--:B------:R-:W-:Y:S01]  /*9d50*/  FMUL.FTZ R59, R13, R58.reuse ;  /* 0x0000003a0d3b7220 */ /* 0x080fe20000410000 */
[--C-:B------:R-:W-:Y:S02]  /*9d60*/  HADD2.F32 R56, -RZ, R44.reuse.H0_H0 ;  /* 0x2000002cff387230 */ /* 0x100fe40000004100 */
[C---:B------:R-:W-:Y:S01]  /*9d70*/  FMUL.FTZ R62, R46.reuse, R58 ;  /* 0x0000003a2e3e7220 */ /* 0x040fe20000410000 */
[----:B------:R-:W-:Y:S02]  /*9d80*/  HADD2.F32 R44, -RZ, R44.H1_H1 ;  /* 0x3000002cff2c7230 */ /* 0x000fe40000004100 */
[-C--:B------:R-:W-:Y:S01]  /*9d90*/  FMUL.FTZ R58, R57, R60.reuse ;  /* 0x0000003c393a7220 */ /* 0x080fe20000410000 */
[----:B------:R-:W-:Y:S01]  /*9da0*/  FMUL.FTZ R60, R45, R60 ;  /* 0x0000003c2d3c7220 */ /* 0x000fe20000410000 */
[-C--:B------:R-:W-:Y:S01]  /*9db0*/  FFMA.FTZ R77, R46, R56.reuse, R59 ;  /* 0x000000382e4d7223 */ /* 0x080fe2000001003b */
[----:B------:R-:W-:Y:S01]  /*9dc0*/  F2FP.F16.E4M3.UNPACK_B R46, R15.H1 ;  /* 0x0000000fff2e723e */ /* 0x000fe200030006ff */
[----:B------:R-:W-:Y:S01]  /*9dd0*/  FFMA.FTZ R76, R13, R56, -R62 ;  /* 0x000000380d4c7223 */ /* 0x000fe2000001083e */
[----:B------:R-:W-:Y:S01]  /*9de0*/  FFMA.FTZ R78, R57, R44, R60 ;  /* 0x0000002c394e7223 */ /* 0x000fe2000001003c */
[-C--:B------:R-:W-:Y:S01]  /*9df0*/  F2FP.F16.E4M3.UNPACK_B R13, R47.reuse ;  /* 0x0000002fff0d723e */ /* 0x080fe200020006ff */
[--C-:B------:R-:W-:Y:S01]  /*9e00*/  HADD2.F32 R63, -RZ, R61.reuse.H0_H0 ;  /* 0x2000003dff3f7230 */ /* 0x100fe20000004100 */
[----:B------:R-:W-:Y:S01]  /*9e10*/  F2FP.F16.E4M3.UNPACK_B R60, R14 ;  /* 0x0000000eff3c723e */ /* 0x000fe200020006ff */
[----:B------:R-:W-:Y:S01]  /*9e20*/  FFMA.FTZ R79, R45, R44, -R58 ;  /* 0x0000002c2d4f7223 */ /* 0x000fe2000001083a */
[----:B------:R-:W-:Y:S01]  /*9e30*/  F2FP.F16.E4M3.UNPACK_B R47, R47.H1 ;  /* 0x0000002fff2f723e */ /* 0x000fe200030006ff */
[----:B------:R-:W-:Y:S01]  /*9e40*/  HADD2.F32 R61, -RZ, R61.H1_H1 ;  /* 0x3000003dff3d7230 */ /* 0x000fe20000004100 */
[-C--:B------:R-:W-:Y:S01]  /*9e50*/  F2FP.F16.E4M3.UNPACK_B R14, R12.reuse ;  /* 0x0000000cff0e723e */ /* 0x080fe200020006ff */
[----:B------:R-:W-:Y:S01]  /*9e60*/  HADD2.F32 R62, -RZ, R60.H0_H0 ;  /* 0x2000003cff3e7230 */ /* 0x000fe20000004100 */
[----:B------:R-:W-:Y:S01]  /*9e70*/  F2FP.F16.E4M3.UNPACK_B R57, R12.H1 ;  /* 0x0000000cff39723e */ /* 0x000fe200030006ff */
[----:B------:R-:W-:Y:S01]  /*9e80*/  HADD2.F32 R12, -RZ, R46.H0_H0 ;  /* 0x2000002eff0c7230 */ /* 0x000fe20000004100 */
[----:B------:R-:W-:Y:S01]  /*9e90*/  F2FP.F16.E4M3.UNPACK_B R45, R15 ;  /* 0x0000000fff2d723e */ /* 0x000fe200020006ff */
[----:B------:R-:W-:Y:S01]  /*9ea0*/  HADD2.F32 R44, -RZ, R47.H0_H0 ;  /* 0x2000002fff2c7230 */ /* 0x000fe20000004100 */
[----:B------:R-:W-:Y:S01]  /*9eb0*/  F2FP.SATFINITE.E4M3.F32.PACK_AB_MERGE_C R76, R79, R76, RZ ;  /* 0x0000004c4f4c723e */ /* 0x000fe200048070ff */
[----:B------:R-:W-:-:S02]  /*9ec0*/  HADD2.F32 R59, -RZ, R57.H0_H0 ;  /* 0x20000039ff3b7230 */ /* 0x000fc40000004100 */
[-C--:B------:R-:W-:Y:S01]  /*9ed0*/  FMUL.FTZ R115, R12, R63.reuse ;  /* 0x0000003f0c737220 */ /* 0x080fe20000410000 */
[----:B------:R-:W-:Y:S02]  /*9ee0*/  HADD2.F32 R46, -RZ, R46.H1_H1 ;  /* 0x3000002eff2e7230 */ /* 0x000fe40000004100 */
[C---:B------:R-:W-:Y:S01]  /*9ef0*/  FMUL.FTZ R63, R44.reuse, R63 ;  /* 0x0000003f2c3f7220 */ /* 0x040fe20000410000 */
[----:B------:R-:W-:Y:S02]  /*9f00*/  HADD2.F32 R47, -RZ, R47.H1_H1 ;  /* 0x3000002fff2f7230 */ /* 0x000fe40000004100 */
[----:B------:R-:W-:Y:S01]  /*9f10*/  FFMA.FTZ R115, R44, R59, -R115 ;  /* 0x0000003b2c737223 */ /* 0x000fe20000010873 */
[----:B------:R-:W-:Y:S02]  /*9f20*/  HADD2.F32 R56, -RZ, R45.H0_H0 ;  /* 0x2000002dff387230 */ /* 0x000fe40000004100 */
[----:B------:R-:W-:Y:S01]  /*9f30*/  FMUL.FTZ R44, R46, R61 ;  /* 0x0000003d2e2c7220 */ /* 0x000fe20000410000 */
[----:B------:R-:W-:-:S02]  /*9f40*/  HADD2.F32 R15, -RZ, R13.H0_H0 ;  /* 0x2000000dff0f7230 */ /* 0x000fc40000004100 */
[----:B------:R-:W-:Y:S01]  /*9f50*/  FMUL.FTZ R61, R47, R61 ;  /* 0x0000003d2f3d7220 */ /* 0x000fe20000410000 */
[----:B------:R-:W-:Y:S02]  /*9f60*/  HADD2.F32 R45, -RZ, R45.H1_H1 ;  /* 0x3000002dff2d7230 */ /* 0x000fe40000004100 */
[----:B------:R-:W-:Y:S01]  /*9f70*/  FFMA.FTZ R63, R12, R59, R63 ;  /* 0x0000003b0c3f7223 */ /* 0x000fe2000001003f */
[----:B------:R-:W-:Y:S02]  /*9f80*/  HADD2.F32 R60, -RZ, R60.H1_H1 ;  /* 0x3000003cff3c7230 */ /* 0x000fe40000004100 */
[-C--:B------:R-:W-:Y:S01]  /*9f90*/  FMUL.FTZ R104, R56, R62.reuse ;  /* 0x0000003e38687220 */ /* 0x080fe20000410000 */
[----:B------:R-:W-:Y:S02]  /*9fa0*/  HADD2.F32 R13, -RZ, R13.H1_H1 ;  /* 0x3000000dff0d7230 */ /* 0x000fe40000004100 */
[----:B------:R-:W-:Y:S01]  /*9fb0*/  FMUL.FTZ R105, R15, R62 ;  /* 0x0000003e0f697220 */ /* 0x000fe20000410000 */
[----:B------:R-:W-:-:S02]  /*9fc0*/  HADD2.F32 R57, -RZ, R57.H1_H1 ;  /* 0x30000039ff397230 */ /* 0x000fc40000004100 */
[-C--:B------:R-:W-:Y:S01]  /*9fd0*/  FMUL.FTZ R12, R45, R60.reuse ;  /* 0x0000003c2d0c7220 */ /* 0x080fe20000410000 */
[--C-:B------:R-:W-:Y:S02]  /*9fe0*/  HADD2.F32 R58, -RZ, R14.reuse.H0_H0 ;  /* 0x2000000eff3a7230 */ /* 0x100fe40000004100 */
[----:B------:R-:W-:Y:S01]  /*9ff0*/  FMUL.FTZ R60, R13, R60 ;  /* 0x0000003c0d3c7220 */ /* 0x000fe20000410000 */
[----:B------:R-:W-:Y:S02]  /*a000*/  HADD2.F32 R14, -RZ, R14.H1_H1 ;  /* 0x3000000eff0e7230 */ /* 0x000fe40000004100 */
[-C--:B------:R-:W-:Y:S01]  /*a010*/  FFMA.FTZ R44, R47, R57.reuse, -R44 ;  /* 0x000000392f2c7223 */ /* 0x080fe2000001082c */
[----:B------:R-:W-:Y:S01]  /*a020*/  FFMA.FTZ R46, R46, R57, R61 ;  /* 0x000000392e2e7223 */ /* 0x000fe2000001003d */
[-C--:B------:R-:W-:Y:S01]  /*a030*/  FFMA.FTZ R104, R15, R58.reuse, -R104 ;  /* 0x0000003a0f687223 */ /* 0x080fe20000010868 */
[----:B------:R-:W-:Y:S01]  /*a040*/  FFMA.FTZ R105, R56, R58, R105 ;  /* 0x0000003a38697223 */ /* 0x000fe20000010069 */
[-C--:B------:R-:W-:Y:S01]  /*a050*/  FFMA.FTZ R13, R13, R14.reuse, -R12 ;  /* 0x0000000e0d0d7223 */ /* 0x080fe2000001080c */
[----:B------:R-:W-:Y:S01]  /*a060*/  FFMA.FTZ R60, R45, R14, R60 ;  /* 0x0000000e2d3c7223 */ /* 0x000fe2000001003c */
[----:B------:R-:W-:Y:S01]  /*a070*/  F2FP.SATFINITE.E4M3.F32.PACK_AB_MERGE_C R44, R44, R115, RZ ;  /* 0x000000732c2c723e */ /* 0x000fe200048070ff */
[----:B------:R-:W-:Y:S01]  /*a080*/  IMAD.MOV.U32 R12, RZ, RZ, R49 ;  /* 0x000000ffff0c7224 */ /* 0x000fe200078e0031 */
[----:B------:R-:W-:-:S02]  /*a090*/  F2FP.SATFINITE.E4M3.F32.PACK_AB_MERGE_C R46, R46, R63, RZ ;  /* 0x0000003f2e2e723e */ /* 0x000fc400048070ff */
[----:B------:R-:W-:Y:S02]  /*a0a0*/  F2FP.SATFINITE.E4M3.F32.PACK_AB_MERGE_C R77, R78, R77, RZ ;  /* 0x0000004d4e4d723e */ /* 0x000fe400048070ff */
[----:B------:R-:W-:Y:S01]  /*a0b0*/  F2FP.SATFINITE.E4M3.F32.PACK_AB_MERGE_C R47, R13, R104, R44 ;  /* 0x000000680d2f723e */ /* 0x000fe2000480702c */
[----:B------:R-:W-:Y:S01]  /*a0c0*/  IMAD.MOV.U32 R44, RZ, RZ, R53 ;  /* 0x000000ffff2c7224 */ /* 0x000fe200078e0035 */
[----:B------:R-:W-:Y:S01]  /*a0d0*/  F2FP.SATFINITE.E4M3.F32.PACK_AB_MERGE_C R15, R60, R105, R46 ;  /* 0x000000693c0f723e */ /* 0x000fe2000480702e */
[----:B------:R-:W-:Y:S01]  /*a0e0*/  IMAD.MOV.U32 R46, RZ, RZ, R55 ;  /* 0x000000ffff2e7224 */ /* 0x000fe200078e0037 */
[----:B------:R-:W-:Y:S02]  /*a0f0*/  F2FP.SATFINITE.E4M3.F32.PACK_AB_MERGE_C R45, R65, R66, R76 ;  /* 0x00000042412d723e */ /* 0x000fe4000480704c */
[----:B------:R-:W-:Y:S02]  /*a100*/  F2FP.SATFINITE.E4M3.F32.PACK_AB_MERGE_C R13, R67, R64, R77 ;  /* 0x00000040430d723e */ /* 0x000fe4000480704d */
[----:B------:R-:W-:-:S07]  /*a110*/  MOV R14, R54 ;  /* 0x00000036000e7202 */ /* 0x000fce0000000f00 */
.L_x_566:
[----:B------:R-:W-:Y:S05]  /*a120*/  BSYNC B2 ;  /* 0x0000000000027941 */ /* 0x000fea0003800000 */
.L_x_565:
[----:B------:R-:W-:Y:S01]  /*a130*/  ISETP.GE.AND P3, PT, R11, R114, PT ;  /* 0x000000720b00720c */ /* 0x000fe20003f66270 */
[----:B0-----:R0:W-:-:S12]  /*a140*/  ST.E.128 desc[UR36][R50.64], R44 ;  /* 0x0000002c32007985 */ /* 0x0011d8000c101d24 */
[----:B------:R-:W-:-:S04]  /*a150*/  @!P3 IADD3 R52, P4, R11, R52, RZ ;  /* 0x000000340b34b210 */ /* 0x000fc80007f9e0ff */
[----:B------:R-:W-:-:S05]  /*a160*/  @!P3 LEA.HI.X.SX32 R53, R11, R48, 0x1, P4 ;  /* 0x000000300b35b211 */ /* 0x000fca00020f0eff */
[----:B------:R0:W-:Y:S04]  /*a170*/  @!P3 ST.E.128 desc[UR36][R52.64], R12 ;  /* 0x0000000c3400b985 */ /* 0x0001e8000c101d24 */
.L_x_564:
[----:B------:R-:W-:Y:S05]  /*a180*/  BSYNC B1 ;  /* 0x0000000000017941 */ /* 0x000fea0003800000 */
.L_x_563:
[----:B------:R-:W-:-:S03]  /*a190*/  UMOV UR4, 0xffffffff ;  /* 0xffffffff00047882 */ /* 0x000fc60000000000 */
[----:B------:R-:W-:Y:S05]  /*a1a0*/  BRA.DIV UR4, `(.L_x_567) ;  /* 0x000001b6049c7947 */ /* 0x000fea000b800000 */
[----:B0-----:R0:W0:Y:S04]  /*a1b0*/  SHFL.IDX PT, R48, R107, 0x3, 0x181f ;  /* 0x00781f006b307f89 */ /* 0x00102800000e0000 */
[----:B----4-:R-:W4:Y:S02]  /*a1c0*/  SHFL.IDX PT, R106, R106, 0x3, 0x181f ;  /* 0x00781f006a6a7f89 */ /* 0x010f2400000e0000 */
.L_x_859:
[----:B------:R-:W-:-:S05]  /*a1d0*/  VIADD R11, R219, 0x60 ;  /* 0x00000060db0b7836 */ /* 0x000fca0000000000 */
[----:B------:R-:W-:-:S13]  /*a1e0*/  ISETP.GE.OR P3, PT, R11, R102, P1 ;  /* 0x000000660b00720c */ /* 0x000fda0000f66670 */
[----:B------:R-:W-:Y:S05]  /*a1f0*/  @P3 BRA `(.L_x_542) ;  /* 0x00000014008c3947 */ /* 0x000fea0003800000 */
[----:B------:R-:W5:Y:S01]  /*a200*/  LDL R14, [R1+0x24] ;  /* 0x00002400010e7983 */ /* 0x000f620000100800 */
[----:B------:R-:W-:Y:S01]  /*a210*/  SEL R116, R35, R116, !P0 ;  /* 0x0000007423747207 */ /* 0x000fe20004000000 */
[----:B------:R-:W-:Y:S01]  /*a220*/  BSSY B1, `(.L_x_568) ;  /* 0x00000ef000017945 */ /* 0x000fe20003800000 */
[----:B----4-:R-:W-:Y:S02]  /*a230*/  IADD3 R50, P3, R39, R106, RZ ;  /* 0x0000006a27327210 */ /* 0x010fe40007f7e0ff */
[----:B------:R-:W-:-:S03]  /*a240*/  SHF.R.S32.HI R11, RZ, 0x1f, R116 ;  /* 0x0000001fff0b7819 */ /* 0x000fc60000011474 */
[----:B0-----:R-:W-:Y:S01]  /*a250*/  IMAD.X R51, R48, 0x1, R43, P3 ;  /* 0x0000000130337824 */ /* 0x001fe200018e062b */
[----:B------:R-:W-:-:S04]  /*a260*/  LEA.HI R116, R11, R116, RZ, 0x5 ;  /* 0x000000740b747211 */ /* 0x000fc800078f28ff */
        /* <DEDUP_REMOVED lines=14> */
[----:B------:R-:W4:Y:S01]  /*a350*/  LDS.128 R44, [R44+0x28400] ;  /* 0x028400002c2c7984 */ /* 0x000f220000000c00 */
[----:B------:R-:W-:Y:S05]  /*a360*/  @P2 BRA `(.L_x_569) ;  /* 0x0000000c00682947 */ /* 0x000fea0003800000 */
[--C-:B------:R-:W-:Y:S01]  /*a370*/  SHF.R.U32.HI R58, RZ, 0x8, R69.reuse ;  /* 0x00000008ff3a7819 */ /* 0x100fe20000011645 */
[----:B0-----:R-:W-:Y:S01]  /*a380*/  IMAD.MOV.U32 R49, RZ, RZ, R12 ;  /* 0x000000ffff317224 */ /* 0x001fe200078e000c */
[----:B------:R-:W-:Y:S01]  /*a390*/  LOP3.LUT R52, R69, 0xff, RZ, 0xc0, !PT ;  /* 0x000000ff45347812 */ /* 0x000fe200078ec0ff */
[----:B----4-:R-:W-:Y:S01]  /*a3a0*/  IMAD.MOV.U32 R55, RZ, RZ, R44 ;  /* 0x000000ffff377224 */ /* 0x010fe200078e002c */
[----:B------:R-:W-:Y:S01]  /*a3b0*/  SHF.R.U32.HI R53, RZ, 0x18, R69 ;  /* 0x00000018ff357819 */ /* 0x000fe20000011645 */
[----:B------:R-:W-:Y:S01]  /*a3c0*/  IMAD.MOV.U32 R54, RZ, RZ, R14 ;  /* 0x000000ffff367224 */ /* 0x000fe200078e000e */
[----:B------:R-:W-:Y:S02]  /*a3d0*/  SHF.R.U32.HI R65, RZ, 0x8, R71 ;  /* 0x00000008ff417819 */ /* 0x000fe40000011647 */
[----:B------:R-:W-:Y:S02]  /*a3e0*/  PRMT R53, R53, 0x654, R52 ;  /* 0x0000065435357816 */ /* 0x000fe40000000034 */
[----:B------:R-:W-:Y:S01]  /*a3f0*/  SHF.L.U32 R12, R58, 0x8, RZ ;  /* 0x000000083a0c7819 */ /* 0x000fe200000006ff */
[----:B------:R-:W-:Y:S01]  /*a400*/  IMAD.MOV.U32 R58, RZ, RZ, R46 ;  /* 0x000000ffff3a7224 */ /* 0x000fe200078e002e */
[----:B------:R-:W-:-:S02]  /*a410*/  LOP3.LUT R56, R71, 0xff, RZ, 0xc0, !PT ;  /* 0x000000ff47387812 */ /* 0x000fc400078ec0ff */
[----:B------:R-:W-:Y:S02]  /*a420*/  SHF.R.U32.HI R57, RZ, 0x18, R71 ;  /* 0x00000018ff397819 */ /* 0x000fe40000011647 */
[----:B------:R-:W-:Y:S02]  /*a430*/  SHF.R.U32.HI R60, RZ, 0x8, R75 ;  /* 0x00000008ff3c7819 */ /* 0x000fe4000001164b */
[----:B------:R-:W-:Y:S02]  /*a440*/  SHF.R.U32.HI R63, RZ, 0x8, R73 ;  /* 0x00000008ff3f7819 */ /* 0x000fe40000011649 */
[----:B------:R-:W-:Y:S01]  /*a450*/  LOP3.LUT R53, R53, 0xff00, R12, 0xf8, !PT ;  /* 0x0000ff0035357812 */ /* 0x000fe200078ef80c */
[----:B------:R-:W-:Y:S01]  /*a460*/  IMAD.SHL.U32 R12, R65, 0x100, RZ ;  /* 0x00000100410c7824 */ /* 0x000fe200078e00ff */
[----:B------:R-:W-:Y:S01]  /*a470*/  SHF.R.U32.HI R68, RZ, 0x10, R69 ;  /* 0x00000010ff447819 */ /* 0x000fe20000011645 */
[----:B------:R-:W-:Y:S01]  /*a480*/  IMAD.SHL.U32 R14, R63, 0x100, RZ ;  /* 0x000001003f0e7824 */ /* 0x000fe200078e00ff */
[----:B------:R-:W-:-:S02]  /*a490*/  SHF.R.U32.HI R67, RZ, 0x10, R71 ;  /* 0x00000010ff437819 */ /* 0x000fc40000011647 */
[----:B------:R-:W-:Y:S01]  /*a4a0*/  LOP3.LUT R59, R73, 0xff, RZ, 0xc0, !PT ;  /* 0x000000ff493b7812 */ /* 0x000fe200078ec0ff */
[----:B------:R-:W-:Y:S01]  /*a4b0*/  IMAD.U32 R44, R68, 0x10000, RZ ;  /* 0x00010000442c7824 */ /* 0x000fe200078e00ff */
[----:B------:R-:W-:Y:S02]  /*a4c0*/  SHF.R.U32.HI R64, RZ, 0x18, R73 ;  /* 0x00000018ff407819 */ /* 0x000fe40000011649 */
[----:B------:R-:W-:Y:S02]  /*a4d0*/  LOP3.LUT R61, R75, 0xff0000ff, RZ, 0xc0, !PT ;  /* 0xff0000ff4b3d7812 */ /* 0x000fe400078ec0ff */
[----:B------:R-:W-:Y:S02]  /*a4e0*/  PRMT R57, R57, 0x654, R56 ;  /* 0x0000065439397816 */ /* 0x000fe40000000038 */
[----:B------:R-:W-:Y:S02]  /*a4f0*/  SHF.L.U32 R46, R60, 0x8, RZ ;  /* 0x000000083c2e7819 */ /* 0x000fe400000006ff */
[----:B------:R-:W-:-:S02]  /*a500*/  PRMT R59, R64, 0x654, R59 ;  /* 0x00000654403b7816 */ /* 0x000fc4000000003b */
[----:B------:R-:W-:Y:S01]  /*a510*/  LOP3.LUT R57, R57, 0xff00, R12, 0xf8, !PT ;  /* 0x0000ff0039397812 */ /* 0x000fe200078ef80c */
[----:B------:R-:W-:Y:S01]  /*a520*/  IMAD.U32 R12, R67, 0x10000, RZ ;  /* 0x00010000430c7824 */ /* 0x000fe200078e00ff */
[----:B------:R-:W-:Y:S02]  /*a530*/  LOP3.LUT R65, R61, 0xff00, R46, 0xf8, !PT ;  /* 0x0000ff003d417812 */ /* 0x000fe400078ef82e */
[----:B------:R-:W-:Y:S02]  /*a540*/  F2FP.F16.E4M3.UNPACK_B R61, R113.H1 ;  /* 0x00000071ff3d723e */ /* 0x000fe400030006ff */
[----:B------:R-:W-:Y:S02]  /*a550*/  F2FP.F16.E4M3.UNPACK_B R52, R49.H1 ;  /* 0x00000031ff34723e */ /* 0x000fe400030006ff */
[----:B------:R-:W-:Y:S02]  /*a560*/  F2FP.F16.E4M3.UNPACK_B R56, R55.H1 ;  /* 0x00000037ff38723e */ /* 0x000fe400030006ff */
[----:B------:R-:W-:Y:S01]  /*a570*/  LOP3.LUT R63, R59, 0xff00, R14, 0xf8, !PT ;  /* 0x0000ff003b3f7812 */ /* 0x000fe200078ef80e */
[----:B------:R-:W-:Y:S01]  /*a580*/  HADD2.F32 R14, -RZ, R61.H0_H0 ;  /* 0x2000003dff0e7230 */ /* 0x000fe20000004100 */
[----:B------:R-:W-:Y:S01]  /*a590*/  LOP3.LUT R44, R53, 0xff0000, R44, 0xf8, !PT ;  /* 0x00ff0000352c7812 */ /* 0x000fe200078ef82c */
[----:B------:R-:W-:Y:S01]  /*a5a0*/  HADD2.F32 R53, -RZ, R52.H0_H0 ;  /* 0x20000034ff357230 */ /* 0x000fe20000004100 */
[----:B------:R-:W-:-:S02]  /*a5b0*/  F2FP.F16.E4M3.UNPACK_B R59, R111.H1 ;  /* 0x0000006fff3b723e */ /* 0x000fc400030006ff */
[----:B------:R-:W-:Y:S01]  /*a5c0*/  LOP3.LUT R12, R57, 0xff0000, R12, 0xf8, !PT ;  /* 0x00ff0000390c7812 */ /* 0x000fe200078ef80c */
[--C-:B------:R-:W-:Y:S01]  /*a5d0*/  HADD2.F32 R57, -RZ, R56.reuse.H0_H0 ;  /* 0x20000038ff397230 */ /* 0x100fe20000004100 */
[----:B------:R-:W-:Y:S01]  /*a5e0*/  SHF.R.U32.HI R62, RZ, 0x10, R75 ;  /* 0x00000010ff3e7819 */ /* 0x000fe2000001164b */
[----:B------:R-:W-:Y:S01]  /*a5f0*/  HADD2.F32 R60, -RZ, R59.H0_H0 ;  /* 0x2000003bff3c7230 */ /* 0x000fe20000004100 */
[----:B------:R-:W-:Y:S01]  /*a600*/  SHF.R.U32.HI R66, RZ, 0x10, R73 ;  /* 0x00000010ff427819 */ /* 0x000fe20000011649 */
[-C--:B------:R-:W-:Y:S01]  /*a610*/  FMUL.FTZ R68, R53, R14.reuse ;  /* 0x0000000e35447220 */ /* 0x080fe20000410000 */
[----:B------:R-:W-:Y:S01]  /*a620*/  SHF.L.U32 R62, R62, 0x10, RZ ;  /* 0x000000103e3e7819 */ /* 0x000fe200000006ff */
[----:B------:R-:W-:Y:S01]  /*a630*/  FMUL.FTZ R64, R57, R14 ;  /* 0x0000000e39407220 */ /* 0x000fe20000410000 */
[----:B------:R-:W-:Y:S01]  /*a640*/  F2FP.F16.E4M3.UNPACK_B R113, R113 ;  /* 0x00000071ff71723e */ /* 0x000fe200020006ff */
[----:B------:R-:W-:Y:S01]  /*a650*/  IMAD.U32 R46, R66, 0x10000, RZ ;  /* 0x00010000422e7824 */ /* 0x000fe200078e00ff */
[----:B------:R-:W-:Y:S01]  /*a660*/  LOP3.LUT R14, R65, 0xff0000, R62, 0xf8, !PT ;  /* 0x00ff0000410e7812 */ /* 0x000fe200078ef83e */
[-C--:B------:R-:W-:Y:S01]  /*a670*/  FFMA.FTZ R68, R57, R60.reuse, R68 ;  /* 0x0000003c39447223 */ /* 0x080fe20000010044 */
[----:B------:R-:W-:Y:S01]  /*a680*/  FFMA.FTZ R66, R53, R60, -R64 ;  /* 0x0000003c35427223 */ /* 0x000fe20000010840 */
[----:B------:R-:W-:Y:S01]  /*a690*/  HADD2.F32 R62, -RZ, R61.H1_H1 ;  /* 0x3000003dff3e7230 */ /* 0x000fe20000004100 */
[----:B------:R-:W-:Y:S01]  /*a6a0*/  F2FP.F16.E4M3.UNPACK_B R55, R55 ;  /* 0x00000037ff37723e */ /* 0x000fe200020006ff */
[----:B------:R-:W-:Y:S01]  /*a6b0*/  HADD2.F32 R57, -RZ, R56.H1_H1 ;  /* 0x30000038ff397230 */ /* 0x000fe20000004100 */
[----:B------:R-:W-:Y:S01]  /*a6c0*/  F2FP.F16.E4M3.UNPACK_B R49, R49 ;  /* 0x00000031ff31723e */ /* 0x000fe200020006ff */
[----:B------:R-:W-:Y:S01]  /*a6d0*/  HADD2.F32 R53, -RZ, R52.H1_H1 ;  /* 0x30000034ff357230 */ /* 0x000fe20000004100 */
[----:B------:R-:W-:Y:S01]  /*a6e0*/  F2FP.F16.E4M3.UNPACK_B R111, R111 ;  /* 0x0000006fff6f723e */ /* 0x000fe200020006ff */
[----:B------:R-:W-:-:S02]  /*a6f0*/  HADD2.F32 R60, -RZ, R59.H1_H1 ;  /* 0x3000003bff3c7230 */ /* 0x000fc40000004100 */
[-C--:B------:R-:W-:Y:S01]  /*a700*/  FMUL.FTZ R64, R57, R62.reuse ;  /* 0x0000003e39407220 */ /* 0x080fe20000410000 */
[----:B------:R-:W-:Y:S02]  /*a710*/  HADD2.F32 R59, -RZ, R113.H0_H0 ;  /* 0x20000071ff3b7230 */ /* 0x000fe40000004100 */
[C---:B------:R-:W-:Y:S01]  /*a720*/  FMUL.FTZ R62, R53.reuse, R62 ;  /* 0x0000003e353e7220 */ /* 0x040fe20000410000 */
[----:B------:R-:W-:Y:S02]  /*a730*/  HADD2.F32 R56, -RZ, R55.H0_H0 ;  /* 0x20000037ff387230 */ /* 0x000fe40000004100 */
[-C--:B------:R-:W-:Y:S01]  /*a740*/  FFMA.FTZ R67, R53, R60.reuse, -R64 ;  /* 0x0000003c35437223 */ /* 0x080fe20000010840 */
[----:B------:R-:W-:Y:S02]  /*a750*/  HADD2.F32 R52, -RZ, R49.H0_H0 ;  /* 0x20000031ff347230 */ /* 0x000fe40000004100 */
[----:B------:R-:W-:Y:S01]  /*a760*/  FFMA.FTZ R69, R57, R60, R62 ;  /* 0x0000003c39457223 */ /* 0x000fe2000001003e */
[----:B------:R-:W-:-:S02]  /*a770*/  HADD2.F32 R53, -RZ, R111.H0_H0 ;  /* 0x2000006fff357230 */ /* 0x000fc40000004100 */
[-C--:B------:R-:W-:Y:S01]  /*a780*/  FMUL.FTZ R57, R56, R59.reuse ;  /* 0x0000003b38397220 */ /* 0x080fe20000410000 */
[----:B------:R-:W-:Y:S02]  /*a790*/  HADD2.F32 R60, -RZ, R113.H1_H1 ;  /* 0x30000071ff3c7230 */ /* 0x000fe40000004100 */
[C---:B------:R-:W-:Y:S01]  /*a7a0*/  FMUL.FTZ R59, R52.reuse, R59 ;  /* 0x0000003b343b7220 */ /* 0x040fe20000410000 */
[----:B------:R-:W-:Y:S01]  /*a7b0*/  HADD2.F32 R55, -RZ, R55.H1_H1 ;  /* 0x30000037ff377230 */ /* 0x000fe20000004100 */
[----:B------:R-:W-:Y:S01]  /*a7c0*/  LOP3.LUT R46, R63, 0xff0000, R46, 0xf8, !PT ;  /* 0x00ff00003f2e7812 */ /* 0x000fe200078ef82e */
[-C--:B------:R-:W-:Y:S01]  /*a7d0*/  FFMA.FTZ R62, R52, R53.reuse, -R57 ;  /* 0x00000035343e7223 */ /* 0x080fe20000010839 */
[----:B------:R-:W-:Y:S01]  /*a7e0*/  FFMA.FTZ R63, R56, R53, R59 ;  /* 0x00000035383f7223 */ /* 0x000fe2000001003b */
[----:B------:R-:W-:Y:S02]  /*a7f0*/  HADD2.F32 R49, -RZ, R49.H1_H1 ;  /* 0x30000031ff317230 */ /* 0x000fe40000004100 */
[----:B------:R-:W-:Y:S01]  /*a800*/  FMUL.FTZ R56, R55, R60 ;  /* 0x0000003c37387220 */ /* 0x000fe20000410000 */
[----:B------:R-:W-:Y:S01]  /*a810*/  HADD2.F32 R52, -RZ, R111.H1_H1 ;  /* 0x3000006fff347230 */ /* 0x000fe20000004100 */
[----:B------:R-:W-:-:S02]  /*a820*/  F2FP.F16.E4M3.UNPACK_B R59, R112.H1 ;  /* 0x00000070ff3b723e */ /* 0x000fc400030006ff */
[----:B------:R-:W-:Y:S01]  /*a830*/  F2FP.F16.E4M3.UNPACK_B R53, R58.H1 ;  /* 0x0000003aff35723e */ /* 0x000fe200030006ff */
[C---:B------:R-:W-:Y:S01]  /*a840*/  FMUL.FTZ R60, R49.reuse, R60 ;  /* 0x0000003c313c7220 */ /* 0x040fe20000410000 */
[----:B------:R-:W-:Y:S01]  /*a850*/  FFMA.FTZ R65, R49, R52, -R56 ;  /* 0x0000003431417223 */ /* 0x000fe20000010838 */
[----:B------:R-:W-:Y:S01]  /*a860*/  F2FP.F16.E4M3.UNPACK_B R57, R109.H1 ;  /* 0x0000006dff39723e */ /* 0x000fe200030006ff */
[----:B------:R-:W-:Y:S01]  /*a870*/  HADD2.F32 R61, -RZ, R59.H0_H0 ;  /* 0x2000003bff3d7230 */ /* 0x000fe20000004100 */
[----:B------:R-:W-:Y:S01]  /*a880*/  F2FP.F16.E4M3.UNPACK_B R49, R54.H1 ;  /* 0x00000036ff31723e */ /* 0x000fe200030006ff */
[----:B------:R-:W-:Y:S02]  /*a890*/  HADD2.F32 R56, -RZ, R53.H0_H0 ;  /* 0x20000035ff387230 */ /* 0x000fe40000004100 */
[----:B------:R-:W-:Y:S01]  /*a8a0*/  FFMA.FTZ R64, R55, R52, R60 ;  /* 0x0000003437407223 */ /* 0x000fe2000001003c */
[----:B------:R-:W-:Y:S01]  /*a8b0*/  HADD2.F32 R60, -RZ, R59.H1_H1 ;  /* 0x3000003bff3c7230 */ /* 0x000fe20000004100 */
[----:B------:R-:W-:Y:S01]  /*a8c0*/  F2FP.F16.E4M3.UNPACK_B R112, R112 ;  /* 0x00000070ff70723e */ /* 0x000fe200020006ff */
[----:B------:R-:W-:-:S02]  /*a8d0*/  HADD2.F32 R52, -RZ, R49.H0_H0 ;  /* 0x20000031ff347230 */ /* 0x000fc40000004100 */
[-C--:B------:R-:W-:Y:S01]  /*a8e0*/  FMUL.FTZ R59, R56, R61.reuse ;  /* 0x0000003d383b7220 */ /* 0x080fe20000410000 */
[----:B------:R-:W-:Y:S01]  /*a8f0*/  HADD2.F32 R55, -RZ, R57.H0_H0 ;  /* 0x20000039ff377230 */ /* 0x000fe20000004100 */
[----:B------:R-:W-:Y:S01]  /*a900*/  F2FP.F16.E4M3.UNPACK_B R58, R58 ;  /* 0x0000003aff3a723e */ /* 0x000fe200020006ff */
[----:B------:R-:W-:Y:S02]  /*a910*/  HADD2.F32 R53, -RZ, R53.H1_H1 ;  /* 0x30000035ff357230 */ /* 0x000fe40000004100 */
[C---:B------:R-:W-:Y:S01]  /*a920*/  FMUL.FTZ R61, R52.reuse, R61 ;  /* 0x0000003d343d7220 */ /* 0x040fe20000410000 */
[----:B------:R-:W-:Y:S02]  /*a930*/  HADD2.F32 R49, -RZ, R49.H1_H1 ;  /* 0x30000031ff317230 */ /* 0x000fe40000004100 */
[-C--:B------:R-:W-:Y:S01]  /*a940*/  FFMA.FTZ R70, R52, R55.reuse, -R59 ;  /* 0x0000003734467223 */ /* 0x080fe2000001083b */
[----:B------:R-:W-:Y:S02]  /*a950*/  HADD2.F32 R52, -RZ, R57.H1_H1 ;  /* 0x30000039ff347230 */ /* 0x000fe40000004100 */
[----:B------:R-:W-:Y:S01]  /*a960*/  FMUL.FTZ R72, R53, R60 ;  /* 0x0000003c35487220 */ /* 0x000fe20000410000 */
[----:B------:R-:W-:Y:S01]  /*a970*/  F2FP.F16.E4M3.UNPACK_B R54, R54 ;  /* 0x00000036ff36723e */ /* 0x000fe200020006ff */
[C---:B------:R-:W-:Y:S01]  /*a980*/  FMUL.FTZ R60, R49.reuse, R60 ;  /* 0x0000003c313c7220 */ /* 0x040fe20000410000 */
[----:B------:R-:W-:Y:S01]  /*a990*/  FFMA.FTZ R71, R56, R55, R61 ;  /* 0x0000003738477223 */ /* 0x000fe2000001003d */
[----:B------:R-:W-:Y:S01]  /*a9a0*/  FFMA.FTZ R73, R49, R52, -R72 ;  /* 0x0000003431497223 */ /* 0x000fe20000010848 */
[----:B------:R-:W-:-:S02]  /*a9b0*/  HADD2.F32 R55, -RZ, R112.H0_H0 ;  /* 0x20000070ff377230 */ /* 0x000fc40000004100 */
[----:B------:R-:W-:Y:S01]  /*a9c0*/  FFMA.FTZ R72, R53, R52, R60 ;  /* 0x0000003435487223 */ /* 0x000fe2000001003c */
[----:B------:R-:W-:Y:S01]  /*a9d0*/  F2FP.F16.E4M3.UNPACK_B R109, R109 ;  /* 0x0000006dff6d723e */ /* 0x000fe200020006ff */
[----:B------:R-:W-:Y:S01]  /*a9e0*/  HADD2.F32 R52, -RZ, R58.H0_H0 ;  /* 0x2000003aff347230 */ /* 0x000fe20000004100 */
[----:B------:R-:W-:Y:S01]  /*a9f0*/  F2FP.SATFINITE.E4M3.F32.PACK_AB_MERGE_C R70, R73, R70, RZ ;  /* 0x000000464946723e */ /* 0x000fe200048070ff */
[----:B------:R-:W-:Y:S01]  /*aa00*/  HADD2.F32 R49, -RZ, R54.H0_H0 ;  /* 0x20000036ff317230 */ /* 0x000fe20000004100 */
[----:B------:R-:W-:Y:S01]  /*aa10*/  F2FP.SATFINITE.E4M3.F32.PACK_AB_MERGE_C R66, R67, R66, RZ ;  /* 0x000000424342723e */ /* 0x000fe200048070ff */
[----:B------:R-:W-:Y:S02]  /*aa20*/  HADD2.F32 R57, -RZ, R112.H1_H1 ;  /* 0x30000070ff397230 */ /* 0x000fe40000004100 */
[-C--:B------:R-:W-:Y:S01]  /*aa30*/  FMUL.FTZ R56, R52, R55.reuse ;  /* 0x0000003734387220 */ /* 0x080fe20000410000 */
[----:B------:R-:W-:Y:S02]  /*aa40*/  HADD2.F32 R58, -RZ, R58.H1_H1 ;  /* 0x3000003aff3a7230 */ /* 0x000fe40000004100 */
[----:B------:R-:W-:Y:S01]  /*aa50*/  FMUL.FTZ R55, R49, R55 ;  /* 0x0000003731377220 */ /* 0x000fe20000410000 */
[----:B------:R-:W-:Y:S01]  /*aa60*/  HADD2.F32 R54, -RZ, R54.H1_H1 ;  /* 0x30000036ff367230 */ /* 0x000fe20000004100 */
[----:B------:R-:W-:Y:S01]  /*aa70*/  F2FP.SATFINITE.E4M3.F32.PACK_AB_MERGE_C R68, R69, R68, RZ ;  /* 0x000000444544723e */ /* 0x000fe200048070ff */
[----:B------:R-:W-:-:S02]  /*aa80*/  HADD2.F32 R53, -RZ, R109.H0_H0 ;  /* 0x2000006dff357230 */ /* 0x000fc40000004100 */
[-C--:B------:R-:W-:Y:S01]  /*aa90*/  FMUL.FTZ R59, R58, R57.reuse ;  /* 0x000000393a3b7220 */ /* 0x080fe20000410000 */
[----:B------:R-:W-:Y:S02]  /*aaa0*/  HADD2.F32 R109, -RZ, R109.H1_H1 ;  /* 0x3000006dff6d7230 */ /* 0x000fe40000004100 */
[----:B------:R-:W-:Y:S01]  /*aab0*/  FMUL.FTZ R61, R54, R57 ;  /* 0x00000039363d7220 */ /* 0x000fe20000410000 */
[----:B------:R-:W-:Y:S01]  /*aac0*/  F2FP.SATFINITE.E4M3.F32.PACK_AB_MERGE_C R69, R65, R62, R66 ;  /* 0x0000003e4145723e */ /* 0x000fe20004807042 */
[-C--:B------:R-:W-:Y:S01]  /*aad0*/  FFMA.FTZ R57, R49, R53.reuse, -R56 ;  /* 0x0000003531397223 */ /* 0x080fe20000010838 */
[----:B------:R-:W-:Y:S01]  /*aae0*/  FFMA.FTZ R60, R52, R53, R55 ;  /* 0x00000035343c7223 */ /* 0x000fe20000010037 */
[----:B------:R-:W-:Y:S01]  /*aaf0*/  FFMA.FTZ R52, R54, R109, -R59 ;  /* 0x0000006d36347223 */ /* 0x000fe2000001083b */
[----:B------:R-:W-:Y:S01]  /*ab00*/  F2FP.F16.E4M3.UNPACK_B R53, R45 ;  /* 0x0000002dff35723e */ /* 0x000fe200020006ff */
[----:B------:R-:W-:Y:S01]  /*ab10*/  FFMA.FTZ R61, R58, R109, R61 ;  /* 0x0000006d3a3d7223 */ /* 0x000fe2000001003d */
[----:B------:R-:W-:-:S02]  /*ab20*/  F2FP.F16.E4M3.UNPACK_B R56, R46 ;  /* 0x0000002eff38723e */ /* 0x000fc400020006ff */
[----:B------:R-:W-:Y:S01]  /*ab30*/  F2FP.F16.E4M3.UNPACK_B R49, R13 ;  /* 0x0000000dff31723e */ /* 0x000fe200020006ff */
[--C-:B------:R-:W-:Y:S01]  /*ab40*/  HADD2.F32 R54, -RZ, R53.reuse.H0_H0 ;  /* 0x20000035ff367230 */ /* 0x100fe20000004100 */
[----:B------:R-:W-:Y:S01]  /*ab50*/  F2FP.SATFINITE.E4M3.F32.PACK_AB_MERGE_C R58, R72, R71, RZ ;  /* 0x00000047483a723e */ /* 0x000fe200048070ff */
[--C-:B------:R-:W-:Y:S01]  /*ab60*/  HADD2.F32 R59, -RZ, R56.reuse.H0_H0 ;  /* 0x20000038ff3b7230 */ /* 0x100fe20000004100 */
[----:B------:R-:W-:Y:S01]  /*ab70*/  F2FP.F16.E4M3.UNPACK_B R55, R44 ;  /* 0x0000002cff37723e */ /* 0x000fe200020006ff */
[----:B------:R-:W-:Y:S01]  /*ab80*/  HADD2.F32 R53, -RZ, R53.H1_H1 ;  /* 0x30000035ff357230 */ /* 0x000fe20000004100 */
[----:B------:R-:W-:Y:S01]  /*ab90*/  F2FP.SATFINITE.E4M3.F32.PACK_AB_MERGE_C R71, R52, R57, R70 ;  /* 0x000000393447723e */ /* 0x000fe20004807046 */
[----:B------:R-:W-:Y:S01]  /*aba0*/  HADD2.F32 R52, -RZ, R49.H0_H0 ;  /* 0x20000031ff347230 */ /* 0x000fe20000004100 */
[----:B------:R-:W-:Y:S01]  /*abb0*/  F2FP.SATFINITE.E4M3.F32.PACK_AB_MERGE_C R73, R61, R60, R58 ;  /* 0x0000003c3d49723e */ /* 0x000fe2000480703a */
[----:B------:R-:W-:Y:S02]  /*abc0*/  HADD2.F32 R57, -RZ, R55.H0_H0 ;  /* 0x20000037ff397230 */ /* 0x000fe40000004100 */
[----:B------:R-:W-:Y:S01]  /*abd0*/  FMUL.FTZ R61, R54, R59 ;  /* 0x0000003b363d7220 */ /* 0x000fe20000410000 */
[----:B------:R-:W-:-:S02]  /*abe0*/  HADD2.F32 R56, -RZ, R56.H1_H1 ;  /* 0x30000038ff387230 */ /* 0x000fc40000004100 */
[C---:B------:R-:W-:Y:S01]  /*abf0*/  FMUL.FTZ R59, R52.reuse, R59 ;  /* 0x0000003b343b7220 */ /* 0x040fe20000410000 */
[----:B------:R-:W-:Y:S02]  /*ac00*/  HADD2.F32 R49, -RZ, R49.H1_H1 ;  /* 0x30000031ff317230 */ /* 0x000fe40000004100 */
[----:B------:R-:W-:Y:S01]  /*ac10*/  FFMA.FTZ R61, R52, R57, -R61 ;  /* 0x00000039343d7223 */ /* 0x000fe2000001083d */
[----:B------:R-:W-:Y:S01]  /*ac20*/  F2FP.F16.E4M3.UNPACK_B R52, R45.H1 ;  /* 0x0000002dff34723e */ /* 0x000fe200030006ff */
[----:B------:R-:W-:Y:S01]  /*ac30*/  FFMA.FTZ R59, R54, R57, R59 ;  /* 0x00000039363b7223 */ /* 0x000fe2000001003b */
[----:B------:R-:W-:Y:S02]  /*ac40*/  HADD2.F32 R54, -RZ, R55.H1_H1 ;  /* 0x30000037ff367230 */ /* 0x000fe40000004100 */
[-C--:B------:R-:W-:Y:S01]  /*ac50*/  FMUL.FTZ R58, R53, R56.reuse ;  /* 0x00000038353a7220 */ /* 0x080fe20000410000 */
[----:B------:R-:W-:Y:S01]  /*ac60*/  FMUL.FTZ R56, R49, R56 ;  /* 0x0000003831387220 */ /* 0x000fe20000410000 */
[----:B------:R-:W-:-:S02]  /*ac70*/  F2FP.F16.E4M3.UNPACK_B R13, R13.H1 ;  /* 0x0000000dff0d723e */ /* 0x000fc400030006ff */
[----:B------:R-:W-:Y:S01]  /*ac80*/  FFMA.FTZ R60, R49, R54, -R58 ;  /* 0x00000036313c7223 */ /* 0x000fe2000001083a */
[----:B------:R-:W-:Y:S01]  /*ac90*/  F2FP.F16.E4M3.UNPACK_B R49, R46.H1 ;  /* 0x0000002eff31723e */ /* 0x000fe200030006ff */
[----:B------:R-:W-:Y:S01]  /*aca0*/  FFMA.FTZ R62, R53, R54, R56 ;  /* 0x00000036353e7223 */ /* 0x000fe20000010038 */
[--C-:B------:R-:W-:Y:S01]  /*acb0*/  HADD2.F32 R46, -RZ, R52.reuse.H0_H0 ;  /* 0x20000034ff2e7230 */ /* 0x100fe20000004100 */
[----:B------:R-:W-:Y:S01]  /*acc0*/  F2FP.F16.E4M3.UNPACK_B R44, R44.H1 ;  /* 0x0000002cff2c723e */ /* 0x000fe200030006ff */
[----:B------:R-:W-:Y:S01]  /*acd0*/  HADD2.F32 R45, -RZ, R13.H0_H0 ;  /* 0x2000000dff2d7230 */ /* 0x000fe20000004100 */
[----:B------:R-:W-:Y:S01]  /*ace0*/  F2FP.SATFINITE.E4M3.F32.PACK_AB_MERGE_C R72, R64, R63, R68 ;  /* 0x0000003f4048723e */ /* 0x000fe20004807044 */
[--C-:B------:R-:W-:Y:S01]  /*acf0*/  HADD2.F32 R53, -RZ, R49.reuse.H0_H0 ;  /* 0x20000031ff357230 */ /* 0x100fe20000004100 */
[----:B------:R-:W-:Y:S01]  /*ad00*/  F2FP.F16.E4M3.UNPACK_B R55, R14 ;  /* 0x0000000eff37723e */ /* 0x000fe200020006ff */
[----:B------:R-:W-:Y:S02]  /*ad10*/  HADD2.F32 R52, -RZ, R52.H1_H1 ;  /* 0x30000034ff347230 */ /* 0x000fe40000004100 */
[----:B------:R-:W-:-:S02]  /*ad20*/  HADD2.F32 R54, -RZ, R49.H1_H1 ;  /* 0x30000031ff367230 */ /* 0x000fc40000004100 */
[-C--:B------:R-:W-:Y:S01]  /*ad30*/  FMUL.FTZ R56, R46, R53.reuse ;  /* 0x000000352e387220 */ /* 0x080fe20000410000 */
[--C-:B------:R-:W-:Y:S02]  /*ad40*/  HADD2.F32 R49, -RZ, R44.reuse.H0_H0 ;  /* 0x2000002cff317230 */ /* 0x100fe40000004100 */
[C---:B------:R-:W-:Y:S01]  /*ad50*/  FMUL.FTZ R53, R45.reuse, R53 ;  /* 0x000000352d357220 */ /* 0x040fe20000410000 */
[----:B------:R-:W-:Y:S02]  /*ad60*/  HADD2.F32 R13, -RZ, R13.H1_H1 ;  /* 0x3000000dff0d7230 */ /* 0x000fe40000004100 */
[-C--:B------:R-:W-:Y:S01]  /*ad70*/  FMUL.FTZ R58, R52, R54.reuse ;  /* 0x00000036343a7220 */ /* 0x080fe20000410000 */
[----:B------:R-:W-:Y:S02]  /*ad80*/  HADD2.F32 R44, -RZ, R44.H1_H1 ;  /* 0x3000002cff2c7230 */ /* 0x000fe40000004100 */
[----:B------:R-:W-:Y:S01]  /*ad90*/  FFMA.FTZ R64, R46, R49, R53 ;  /* 0x000000312e407223 */ /* 0x000fe20000010035 */
[----:B------:R-:W-:Y:S01]  /*ada0*/  F2FP.F16.E4M3.UNPACK_B R46, R47 ;  /* 0x0000002fff2e723e */ /* 0x000fe200020006ff */
[----:B------:R-:W-:Y:S01]  /*adb0*/  FFMA.FTZ R63, R45, R49, -R56 ;  /* 0x000000312d3f7223 */ /* 0x000fe20000010838 */
[C---:B------:R-:W-:Y:S01]  /*adc0*/  FMUL.FTZ R45, R13.reuse, R54 ;  /* 0x000000360d2d7220 */ /* 0x040fe20000410000 */
[----:B------:R-:W-:Y:S01]  /*add0*/  FFMA.FTZ R66, R13, R44, -R58 ;  /* 0x0000002c0d427223 */ /* 0x000fe2000001083a */
[-C--:B------:R-:W-:Y:S01]  /*ade0*/  F2FP.F16.E4M3.UNPACK_B R13, R15.reuse ;  /* 0x0000000fff0d723e */ /* 0x080fe200020006ff */
[----:B------:R-:W-:Y:S01]  /*adf0*/  HADD2.F32 R49, -RZ, R46.H0_H0 ;  /* 0x2000002eff317230 */ /* 0x000fe20000004100 */
[----:B------:R-:W-:Y:S01]  /*ae00*/  F2FP.F16.E4M3.UNPACK_B R56, R14.H1 ;  /* 0x0000000eff38723e */ /* 0x000fe200030006ff */
[----:B------:R-:W-:Y:S01]  /*ae10*/  HADD2.F32 R57, -RZ, R55.H0_H0 ;  /* 0x20000037ff397230 */ /* 0x000fe20000004100 */
[----:B------:R-:W-:Y:S01]  /*ae20*/  F2FP.F16.E4M3.UNPACK_B R15, R15.H1 ;  /* 0x0000000fff0f723e */ /* 0x000fe200030006ff */
[----:B------:R-:W-:Y:S01]  /*ae30*/  FFMA.FTZ R65, R52, R44, R45 ;  /* 0x0000002c34417223 */ /* 0x000fe2000001002d */
        /* <DEDUP_REMOVED lines=9> */
[----:B------:R-:W-:Y:S01]  /*aed0*/  HADD2.F32 R53, -RZ, R14.H0_H0 ;  /* 0x2000000eff357230 */ /* 0x000fe20000004100 */
[----:B------:R-:W-:Y:S01]  /*aee0*/  F2FP.SATFINITE.E4M3.F32.PACK_AB_MERGE_C R63, R66, R63, RZ ;  /* 0x0000003f423f723e */ /* 0x000fe200048070ff */
[----:B------:R-:W-:Y:S02]  /*aef0*/  HADD2.F32 R47, -RZ, R47.H1_H1 ;  /* 0x3000002fff2f7230 */ /* 0x000fe40000004100 */
[----:B------:R-:W-:Y:S01]  /*af00*/  FMUL.FTZ R57, R45, R58 ;  /* 0x0000003a2d397220 */ /* 0x000fe20000410000 */
[----:B------:R-:W-:Y:S02]  /*af10*/  HADD2.F32 R56, -RZ, R56.H1_H1 ;  /* 0x30000038ff387230 */ /* 0x000fe40000004100 */
[----:B------:R-:W-:Y:S01]  /*af20*/  FFMA.FTZ R67, R44, R53, -R67 ;  /* 0x000000352c437223 */ /* 0x000fe20000010843 */
[----:B------:R-:W-:-:S02]  /*af30*/  HADD2.F32 R15, -RZ, R15.H1_H1 ;  /* 0x3000000fff0f7230 */ /* 0x000fc40000004100 */
[C---:B------:R-:W-:Y:S01]  /*af40*/  FMUL.FTZ R70, R12.reuse, R58 ;  /* 0x0000003a0c467220 */ /* 0x040fe20000410000 */
[----:B------:R-:W-:Y:S02]  /*af50*/  HADD2.F32 R54, -RZ, R52.H0_H0 ;  /* 0x20000034ff367230 */ /* 0x000fe40000004100 */
[-C--:B------:R-:W-:Y:S01]  /*af60*/  FMUL.FTZ R44, R47, R56.reuse ;  /* 0x000000382f2c7220 */ /* 0x080fe20000410000 */
[----:B------:R-:W-:Y:S02]  /*af70*/  HADD2.F32 R46, -RZ, R46.H1_H1 ;  /* 0x3000002eff2e7230 */ /* 0x000fe40000004100 */
[----:B------:R-:W-:Y:S01]  /*af80*/  FMUL.FTZ R56, R15, R56 ;  /* 0x000000380f387220 */ /* 0x000fe20000410000 */
[----:B------:R-:W-:Y:S02]  /*af90*/  HADD2.F32 R55, -RZ, R55.H1_H1 ;  /* 0x30000037ff377230 */ /* 0x000fe40000004100 */
[----:B------:R-:W-:Y:S01]  /*afa0*/  FFMA.FTZ R57, R12, R54, R57 ;  /* 0x000000360c397223 */ /* 0x000fe20000010039 */
[----:B------:R-:W-:-:S02]  /*afb0*/  HADD2.F32 R52, -RZ, R52.H1_H1 ;  /* 0x30000034ff347230 */ /* 0x000fc40000004100 */
[----:B------:R-:W-:Y:S01]  /*afc0*/  FFMA.FTZ R70, R45, R54, -R70 ;  /* 0x000000362d467223 */ /* 0x000fe20000010846 */
[----:B------:R-:W-:Y:S02]  /*afd0*/  HADD2.F32 R13, -RZ, R13.H1_H1 ;  /* 0x3000000dff0d7230 */ /* 0x000fe40000004100 */
[CC--:B------:R-:W-:Y:S01]  /*afe0*/  FMUL.FTZ R12, R46.reuse, R55.reuse ;  /* 0x000000372e0c7220 */ /* 0x0c0fe20000410000 */
[----:B------:R-:W-:Y:S02]  /*aff0*/  HADD2.F32 R14, -RZ, R14.H1_H1 ;  /* 0x3000000eff0e7230 */ /* 0x000fe40000004100 */
[-C--:B------:R-:W-:Y:S01]  /*b000*/  FFMA.FTZ R15, R15, R52.reuse, -R44 ;  /* 0x000000340f0f7223 */ /* 0x080fe2000001082c */
[----:B------:R-:W-:Y:S01]  /*b010*/  FFMA.FTZ R56, R47, R52, R56 ;  /* 0x000000342f387223 */ /* 0x000fe20000010038 */
[----:B------:R-:W-:Y:S01]  /*b020*/  FMUL.FTZ R55, R13, R55 ;  /* 0x000000370d377220 */ /* 0x000fe20000410000 */
[----:B------:R-:W-:Y:S01]  /*b030*/  FFMA.FTZ R68, R49, R53, R68 ;  /* 0x0000003531447223 */ /* 0x000fe20000010044 */
[----:B------:R-:W-:Y:S01]  /*b040*/  FFMA.FTZ R12, R13, R14, -R12 ;  /* 0x0000000e0d0c7223 */ /* 0x000fe2000001080c */
[----:B------:R-:W-:Y:S01]  /*b050*/  F2FP.SATFINITE.E4M3.F32.PACK_AB_MERGE_C R15, R15, R70, RZ ;  /* 0x000000460f0f723e */ /* 0x000fe200048070ff */
[----:B------:R-:W-:Y:S01]  /*b060*/  FFMA.FTZ R55, R46, R14, R55 ;  /* 0x0000000e2e377223 */ /* 0x000fe20000010037 */
[----:B------:R-:W-:Y:S01]  /*b070*/  F2FP.SATFINITE.E4M3.F32.PACK_AB_MERGE_C R64, R65, R64, RZ ;  /* 0x000000404140723e */ /* 0x000fe200048070ff */
[----:B------:R-:W-:Y:S01]  /*b080*/  IMAD.MOV.U32 R44, RZ, RZ, R72 ;  /* 0x000000ffff2c7224 */ /* 0x000fe200078e0048 */
[----:B------:R-:W-:Y:S01]  /*b090*/  F2FP.SATFINITE.E4M3.F32.PACK_AB_MERGE_C R56, R56, R57, RZ ;  /* 0x000000393838723e */ /* 0x000fe200048070ff */
[----:B------:R-:W-:Y:S01]  /*b0a0*/  IMAD.MOV.U32 R14, RZ, RZ, R71 ;  /* 0x000000ffff0e7224 */ /* 0x000fe200078e0047 */
[----:B------:R-:W-:Y:S01]  /*b0b0*/  F2FP.SATFINITE.E4M3.F32.PACK_AB_MERGE_C R15, R12, R67, R15 ;  /* 0x000000430c0f723e */ /* 0x000fe2000480700f */
[----:B------:R-:W-:Y:S01]  /*b0c0*/  IMAD.MOV.U32 R12, RZ, RZ, R69 ;  /* 0x000000ffff0c7224 */ /* 0x000fe200078e0045 */
[----:B------:R-:W-:-:S02]  /*b0d0*/  F2FP.SATFINITE.E4M3.F32.PACK_AB_MERGE_C R13, R60, R61, R63 ;  /* 0x0000003d3c0d723e */ /* 0x000fc4000480703f */
[----:B------:R-:W-:Y:S02]  /*b0e0*/  F2FP.SATFINITE.E4M3.F32.PACK_AB_MERGE_C R45, R62, R59, R64 ;  /* 0x0000003b3e2d723e */ /* 0x000fe40004807040 */
[----:B------:R-:W-:Y:S02]  /*b0f0*/  F2FP.SATFINITE.E4M3.F32.PACK_AB_MERGE_C R47, R55, R68, R56 ;  /* 0x00000044372f723e */ /* 0x000fe40004807038 */
[----:B------:R-:W-:-:S07]  /*b100*/  MOV R46, R73 ;  /* 0x00000049002e7202 */ /* 0x000fce0000000f00 */
.L_x_569:
[----:B------:R-:W-:Y:S05]  /*b110*/  BSYNC B1 ;  /* 0x0000000000017941 */ /* 0x000fea0003800000 */
.L_x_568:
[----:B0-----:R0:W-:Y:S01]  /*b120*/  ST.E.128 desc[UR36][R50.64], R12 ;  /* 0x0000000c32007985 */ /* 0x0011e2000c101d24 */
[----:B------:R-:W-:-:S13]  /*b130*/  ISETP.GE.AND P2, PT, R11, R114, PT ;  /* 0x000000720b00720c */ /* 0x000fda0003f46270 */
[----:B------:R-:W-:Y:S05]  /*b140*/  @P2 BRA `(.L_x_542) ;  /* 0x0000000400b82947 */ /* 0x000fea0003800000 */
[----:B------:R-:W-:-:S04]  /*b150*/  IADD3 R106, P2, R11, R106, RZ ;  /* 0x0000006a0b6a7210 */ /* 0x000fc80007f5e0ff */
[----:B------:R-:W-:-:S05]  /*b160*/  LEA.HI.X.SX32 R107, R11, R48, 0x1, P2 ;  /* 0x000000300b6b7211 */ /* 0x000fca00010f0eff */
[----:B----4-:R4:W-:Y:S01]  /*b170*/  ST.E.128 desc[UR36][R106.64], R44 ;  /* 0x0000002c6a007985 */ /* 0x0109e2000c101d24 */
[----:B------:R-:W-:Y:S05]  /*b180*/  BRA `(.L_x_542) ;  /* 0x0000000400a87947 */ /* 0x000fea0003800000 */
.L_x_501:
[----:B------:R-:W-:-:S06]  /*b190*/  UISETP.NE.AND UP0, UPT, UR39, 0x3, UPT ;  /* 0x000000032700788c */ /* 0x000fcc000bf05270 */
[----:B------:R-:W-:-:S13]  /*b1a0*/  PLOP3.LUT P5, PT, PT, PT, UP0, 0x80, 0x0 ;  /* 0x000000000000781c */ /* 0x000fda0003faf008 */
[----:B------:R-:W-:Y:S05]  /*b1b0*/  @!P5 BRA `(.L_x_570) ;  /* 0x000000000004d947 */ /* 0x000fea0003800000 */
[----:B------:R-:W-:Y:S01]  /*b1c0*/  BPT.TRAP 0x1 ;  /* 0x000000040000795c */ /* 0x000fe20000300000 */
.L_x_570:
[----:B------:R-:W-:Y:S01]  /*b1d0*/  IMAD R80, R216, 0x8, R23 ;  /* 0x00000008d8507824 */ /* 0x000fe200078e0217 */
[----:B------:R-:W-:Y:S01]  /*b1e0*/  SHF.L.U32 R103, R224, 0x1f, RZ ;  /* 0x0000001fe0677819 */ /* 0x000fe200000006ff */
[----:B------:R-:W-:Y:S01]  /*b1f0*/  BSSY B1, `(.L_x_571) ;  /* 0x0000004000017945 */ /* 0x000fe20003800000 */
[----:B------:R-:W-:Y:S02]  /*b200*/  SHF.R.S32.HI R100, RZ, 0x1f, R99 ;  /* 0x0000001fff647819 */ /* 0x000fe40000011463 */
[----:B------:R-:W0:Y:S02]  /*b210*/  SYNCS.PHASECHK.TRANS64.TRYWAIT P2, [R80+URZ+0x38890], R103 ;  /* 0x03889067500075a7 */ /* 0x000e24000804017f */
[----:B0-----:R-:W-:Y:S05]  /*b220*/  @!P2 BRA `(.L_x_572) ;  /* 0x000001a400c8a947 */ /* 0x001fea0003800000 */
.L_x_860:
[----:B------:R-:W-:Y:S05]  /*b230*/  BSYNC B1 ;  /* 0x0000000000017941 */ /* 0x000fea0003800000 */
.L_x_571:
[----:B------:R-:W-:Y:S01]  /*b240*/  ULDC.64 UR4, c[0x0][0x300] ;  /* 0x0000c00000047ab9 */ /* 0x000fe20000000a00 */
[----:B-----5:R-:W-:Y:S01]  /*b250*/  SHF.R.S32.HI R101, RZ, 0x1f, R98 ;  /* 0x0000001fff657819 */ /* 0x020fe20000011462 */
[----:B------:R-:W-:Y:S01]  /*b260*/  IMAD R14, R100, UR4, RZ ;  /* 0x00000004640e7c24 */ /* 0x000fe2000f8e02ff */
[----:B------:R-:W-:Y:S01]  /*b270*/  ULDC.64 UR6, c[0x0][0x2e8] ;  /* 0x0000ba0000067ab9 */ /* 0x000fe20000000a00 */
[----:B------:R-:W-:-:S04]  /*b280*/  IMAD.WIDE.U32 R12, R99, UR4, RZ ;  /* 0x00000004630c7c25 */ /* 0x000fc8000f8e00ff */
[----:B------:R-:W-:Y:S01]  /*b290*/  IMAD R11, R99, UR5, R14 ;  /* 0x00000005630b7c24 */ /* 0x000fe2000f8e020e */
[----:B------:R-:W-:Y:S01]  /*b2a0*/  ULDC.64 UR4, c[0x0][0x310] ;  /* 0x0000c40000047ab9 */ /* 0x000fe20000000a00 */
[----:B------:R-:W-:Y:S02]  /*b2b0*/  IMAD R102, R26, -0x80, R2 ;  /* 0xffffff801a667824 */ /* 0x000fe400078e0202 */
[----:B------:R-:W-:Y:S02]  /*b2c0*/  IMAD R15, R101, UR4, RZ ;  /* 0x00000004650f7c24 */ /* 0x000fe4000f8e02ff */
[----:B------:R-:W-:Y:S01]  /*b2d0*/  IMAD.IADD R13, R13, 0x1, R11 ;  /* 0x000000010d0d7824 */ /* 0x000fe200078e020b */
[----:B------:R-:W-:Y:S01]  /*b2e0*/  VIMNMX R102, R102, 0x80, PT ;  /* 0x0000008066667848 */ /* 0x000fe20003fe0100 */
[C---:B------:R-:W-:Y:S02]  /*b2f0*/  IMAD R15, R98.reuse, UR5, R15 ;  /* 0x00000005620f7c24 */ /* 0x040fe4000f8e020f */
[----:B------:R-:W-:Y:S01]  /*b300*/  IMAD.WIDE.U32 R12, R98, UR4, R12 ;  /* 0x00000004620c7c25 */ /* 0x000fe2000f8e000c */
[----:B------:R-:W-:Y:S01]  /*b310*/  ULDC.64 UR4, c[0x0][0x308] ;  /* 0x0000c20000047ab9 */ /* 0x000fe20000000a00 */
[----:B------:R-:W-:-:S02]  /*b320*/  IADD3 R47, -R219, R102, RZ ;  /* 0x00000066db2f7210 */ /* 0x000fc40007ffe1ff */
[----:B------:R-:W-:Y:S02]  /*b330*/  IMAD.IADD R13, R13, 0x1, R15 ;  /* 0x000000010d0d7824 */ /* 0x000fe400078e020f */
[----:B------:R-:W-:Y:S02]  /*b340*/  IMAD R11, R33, UR4, RZ ;  /* 0x00000004210b7c24 */ /* 0x000fe4000f8e02ff */
[----:B------:R-:W-:Y:S01]  /*b350*/  IMAD.WIDE.U32 R12, R222, UR4, R12 ;  /* 0x00000004de0c7c25 */ /* 0x000fe2000f8e000c */
[----:B------:R-:W-:-:S03]  /*b360*/  UMOV UR4, 0xffffffff ;  /* 0xffffffff00047882 */ /* 0x000fc60000000000 */
[----:B------:R-:W-:Y:S01]  /*b370*/  IMAD R11, R222, UR5, R11 ;  /* 0x00000005de0b7c24 */ /* 0x000fe2000f8e020b */
[----:B------:R-:W-:-:S04]  /*b380*/  IADD3 R45, P2, R12, UR6, RZ ;  /* 0x000000060c2d7c10 */ /* 0x000fc8000ff5e0ff */
[----:B------:R-:W-:Y:S02]  /*b390*/  IADD3.X R46, R13, UR7, R11, P2, !PT ;  /* 0x000000070d2e7c10 */ /* 0x000fe400097fe40b */
[----:B------:R-:W-:Y:S01]  /*b3a0*/  ISETP.GE.AND P2, PT, R47, 0x1, PT ;  /* 0x000000012f00780c */ /* 0x000fe20003f46270 */
[----:B------:R-:W-:-:S12]  /*b3b0*/  BRA.DIV UR4, `(.L_x_573) ;  /* 0x000001a604787947 */ /* 0x000fd8000b800000 */
[----:B------:R1:W2:Y:S04]  /*b3c0*/  SHFL.IDX PT, R44, R46, RZ, 0x181f ;  /* 0x00181fff2e2c7589 */ /* 0x0002a800000e0000 */
[----:B------:R1:W3:Y:S02]  /*b3d0*/  SHFL.IDX PT, R14, R45, RZ, 0x181f ;  /* 0x00181fff2d0e7589 */ /* 0x0002e400000e0000 */
.L_x_864:
[----:B------:R-:W-:Y:S04]  /*b3e0*/  BSSY B1, `(.L_x_574) ;  /* 0x000000d000017945 */ /* 0x000fe80003800000 */
[----:B------:R-:W-:Y:S05]  /*b3f0*/  @!P2 BRA `(.L_x_575) ;  /* 0x00000000002ca947 */ /* 0x000fea0003800000 */
[----:B------:R-:W-:Y:S02]  /*b400*/  ULDC UR4, c[0x0][0x2f4] ;  /* 0x0000bd0000047ab9 */ /* 0x000fe40000000800 */
[----:B------:R-:W-:-:S13]  /*b410*/  ISETP.GE.AND P2, PT, R16, UR4, PT ;  /* 0x0000000410007c0c */ /* 0x000fda000bf46270 */
[----:B---3--:R-:W-:-:S05]  /*b420*/  @!P2 IADD3 R48, P3, R16, R14, RZ ;  /* 0x0000000e1030a210 */ /* 0x008fca0007f7e0ff */
[----:B--2---:R-:W-:Y:S01]  /*b430*/  @!P2 IMAD.X R49, R44, 0x1, R17, P3 ;  /* 0x000000012c31a824 */ /* 0x004fe200018e0611 */
[----:B------:R-:W-:-:S13]  /*b440*/  ISETP.GE.AND P3, PT, R22, UR4, PT ;  /* 0x0000000416007c0c */ /* 0x000fda000bf66270 */
[----:B------:R-:W-:Y:S02]  /*b450*/  @!P3 IADD3 R50, P4, R22, R14, RZ ;  /* 0x0000000e1632b210 */ /* 0x000fe40007f9e0ff */
[----:B------:R-:W2:Y:S03]  /*b460*/  @!P2 LDS.128 R12, [R92+0x28400] ;  /* 0x028400005c0ca984 */ /* 0x000ea60000000c00 */
[----:B------:R-:W-:Y:S01]  /*b470*/  @!P3 IMAD.X R51, R44, 0x1, R217, P4 ;  /* 0x000000012c33b824 */ /* 0x000fe200020e06d9 */
[----:B--2---:R-:W-:Y:S04]  /*b480*/  @!P2 ST.E.128 desc[UR36][R48.64], R12 ;  /* 0x0000000c3000a985 */ /* 0x004fe8000c101d24 */
[----:B------:R-:W2:Y:S04]  /*b490*/  @!P3 LDS.128 R12, [R92+0x2c400] ;  /* 0x02c400005c0cb984 */ /* 0x000ea80000000c00 */
[----:B--2---:R4:W-:Y:S02]  /*b4a0*/  @!P3 ST.E.128 desc[UR36][R50.64], R12 ;  /* 0x0000000c3200b985 */ /* 0x0049e4000c101d24 */
.L_x_575:
[----:B------:R-:W-:Y:S05]  /*b4b0*/  BSYNC B1 ;  /* 0x0000000000017941 */ /* 0x000fea0003800000 */
.L_x_574:
[----:B------:R-:W-:-:S03]  /*b4c0*/  UMOV UR4, 0xffffffff ;  /* 0xffffffff00047882 */ /* 0x000fc60000000000 */
[----:B------:R-:W-:Y:S05]  /*b4d0*/  BRA.DIV UR4, `(.L_x_576) ;  /* 0x000001a604787947 */ /* 0x000fea000b800000 */
[----:B--2---:R2:W0:Y:S04]  /*b4e0*/  SHFL.IDX PT, R44, R46, 0x1, 0x181f ;  /* 0x00381f002e2c7f89 */ /* 0x00442800000e0000 */
[----:B---34-:R2:W3:Y:S02]  /*b4f0*/  SHFL.IDX PT, R14, R45, 0x1, 0x181f ;  /* 0x00381f002d0e7f89 */ /* 0x0184e400000e0000 */
.L_x_868:
[----:B------:R-:W-:Y:S01]  /*b500*/  ISETP.GE.AND P2, PT, R47, 0x21, PT ;  /* 0x000000212f00780c */ /* 0x000fe20003f46270 */
[----:B------:R-:W-:-:S12]  /*b510*/  BSSY B1, `(.L_x_577) ;  /* 0x000000d000017945 */ /* 0x000fd80003800000 */
[----:B------:R-:W-:Y:S05]  /*b520*/  @!P2 BRA `(.L_x_578) ;  /* 0x00000000002ca947 */ /* 0x000fea0003800000 */
[----:B------:R-:W-:Y:S02]  /*b530*/  ULDC UR4, c[0x0][0x2f4] ;  /* 0x0000bd0000047ab9 */ /* 0x000fe40000000800 */
[----:B------:R-:W-:-:S13]  /*b540*/  ISETP.GE.AND P2, PT, R16, UR4, PT ;  /* 0x0000000410007c0c */ /* 0x000fda000bf46270 */
[----:B---3--:R-:W-:-:S05]  /*b550*/  @!P2 IADD3 R48, P3, R16, R14, RZ ;  /* 0x0000000e1030a210 */ /* 0x008fca0007f7e0ff */
[----:B0-----:R-:W-:Y:S01]  /*b560*/  @!P2 IMAD.X R49, R44, 0x1, R17, P3 ;  /* 0x000000012c31a824 */ /* 0x001fe200018e0611 */
[----:B------:R-:W-:-:S13]  /*b570*/  ISETP.GE.AND P3, PT, R22, UR4, PT ;  /* 0x0000000416007c0c */ /* 0x000fda000bf66270 */
[----:B------:R-:W-:Y:S02]  /*b580*/  @!P3 IADD3 R50, P4, R22, R14, RZ ;  /* 0x0000000e1632b210 */ /* 0x000fe40007f9e0ff */
[----:B------:R-:W0:Y:S02]  /*b590*/  @!P2 LDS.128 R12, [R92+0x29400] ;  /* 0x029400005c0ca984 */ /* 0x000e240000000c00 */
[----:B------:R-:W-:Y:S02]  /*b5a0*/  @!P3 IADD3.X R51, R44, R217, RZ, P4, !PT ;  /* 0x000000d92c33b210 */ /* 0x000fe400027fe4ff */
[----:B0-----:R-:W-:Y:S04]  /*b5b0*/  @!P2 ST.E.128 desc[UR36][R48.64], R12 ;  /* 0x0000000c3000a985 */ /* 0x001fe8000c101d24 */
[----:B------:R-:W0:Y:S04]  /*b5c0*/  @!P3 LDS.128 R12, [R92+0x2d400] ;  /* 0x02d400005c0cb984 */ /* 0x000e280000000c00 */
[----:B0-----:R4:W-:Y:S02]  /*b5d0*/  @!P3 ST.E.128 desc[UR36][R50.64], R12 ;  /* 0x0000000c3200b985 */ /* 0x0019e4000c101d24 */
.L_x_578:
[----:B------:R-:W-:Y:S05]  /*b5e0*/  BSYNC B1 ;  /* 0x0000000000017941 */ /* 0x000fea0003800000 */
.L_x_577:
[----:B------:R-:W-:-:S03]  /*b5f0*/  UMOV UR4, 0xffffffff ;  /* 0xffffffff00047882 */ /* 0x000fc60000000000 */
[----:B------:R-:W-:Y:S05]  /*b600*/  BRA.DIV UR4, `(.L_x_579) ;  /* 0x000001a604747947 */ /* 0x000fea000b800000 */
[----:B0-----:R0:W0:Y:S04]  /*b610*/  SHFL.IDX PT, R44, R46, 0x2, 0x181f ;  /* 0x00581f002e2c7f89 */ /* 0x00102800000e0000 */
[----:B---34-:R3:W4:Y:S02]  /*b620*/  SHFL.IDX PT, R14, R45, 0x2, 0x181f ;  /* 0x00581f002d0e7f89 */ /* 0x01872400000e0000 */
.L_x_872:
[----:B------:R-:W-:Y:S01]  /*b630*/  ISETP.GE.AND P2, PT, R47, 0x41, PT ;  /* 0x000000412f00780c */ /* 0x000fe20003f46270 */
[----:B------:R-:W-:-:S12]  /*b640*/  BSSY B1, `(.L_x_580) ;  /* 0x000000d000017945 */ /* 0x000fd80003800000 */
[----:B------:R-:W-:Y:S05]  /*b650*/  @!P2 BRA `(.L_x_581) ;  /* 0x00000000002ca947 */ /* 0x000fea0003800000 */
[----:B------:R-:W-:Y:S02]  /*b660*/  ULDC UR4, c[0x0][0x2f4] ;  /* 0x0000bd0000047ab9 */ /* 0x000fe40000000800 */
[----:B------:R-:W-:-:S13]  /*b670*/  ISETP.GE.AND P2, PT, R16, UR4, PT ;  /* 0x0000000410007c0c */ /* 0x000fda000bf46270 */
[----:B----4-:R-:W-:-:S05]  /*b680*/  @!P2 IADD3 R48, P3, R16, R14, RZ ;  /* 0x0000000e1030a210 */ /* 0x010fca0007f7e0ff */
[----:B0-----:R-:W-:Y:S01]  /*b690*/  @!P2 IMAD.X R49, R44, 0x1, R17, P3 ;  /* 0x000000012c31a824 */ /* 0x001fe200018e0611 */
[----:B------:R-:W-:-:S13]  /*b6a0*/  ISETP.GE.AND P3, PT, R22, UR4, PT ;  /* 0x0000000416007c0c */ /* 0x000fda000bf66270 */
[----:B------:R-:W-:Y:S02]  /*b6b0*/  @!P3 IADD3 R50, P4, R22, R14, RZ ;  /* 0x0000000e1632b210 */ /* 0x000fe40007f9e0ff */
[----:B------:R-:W0:Y:S03]  /*b6c0*/  @!P2 LDS.128 R12, [R92+0x2a400] ;  /* 0x02a400005c0ca984 */ /* 0x000e260000000c00 */
[----:B------:R-:W-:Y:S01]  /*b6d0*/  @!P3 IMAD.X R51, R44, 0x1, R217, P4 ;  /* 0x000000012c33b824 */ /* 0x000fe200020e06d9 */
[----:B0-----:R-:W-:Y:S04]  /*b6e0*/  @!P2 ST.E.128 desc[UR36][R48.64], R12 ;  /* 0x0000000c3000a985 */ /* 0x001fe8000c101d24 */
[----:B------:R-:W0:Y:S04]  /*b6f0*/  @!P3 LDS.128 R12, [R92+0x2e400] ;  /* 0x02e400005c0cb984 */ /* 0x000e280000000c00 */
[----:B0-----:R0:W-:Y:S02]  /*b700*/  @!P3 ST.E.128 desc[UR36][R50.64], R12 ;  /* 0x0000000c3200b985 */ /* 0x0011e4000c101d24 */
.L_x_581:
[----:B------:R-:W-:Y:S05]  /*b710*/  BSYNC B1 ;  /* 0x0000000000017941 */ /* 0x000fea0003800000 */
.L_x_580:
[----:B------:R-:W-:-:S03]  /*b720*/  UMOV UR4, 0xffffffff ;  /* 0xffffffff00047882 */ /* 0x000fc60000000000 */
[----:B------:R-:W-:Y:S05]  /*b730*/  BRA.DIV UR4, `(.L_x_582) ;  /* 0x000001a604707947 */ /* 0x000fea000b800000 */
[----:B0-----:R0:W0:Y:S04]  /*b740*/  SHFL.IDX PT, R44, R46, 0x3, 0x181f ;  /* 0x00781f002e2c7f89 */ /* 0x00102800000e0000 */
[----:B----4-:R4:W0:Y:S02]  /*b750*/  SHFL.IDX PT, R14, R45, 0x3, 0x181f ;  /* 0x00781f002d0e7f89 */ /* 0x01082400000e0000 */
.L_x_876:
[----:B------:R-:W-:-:S13]  /*b760*/  ISETP.GE.AND P2, PT, R47, 0x61, PT ;  /* 0x000000612f00780c */ /* 0x000fda0003f46270 */
[----:B------:R-:W-:Y:S05]  /*b770*/  @!P2 BRA `(.L_x_542) ;  /* 0x00000000002ca947 */ /* 0x000fea0003800000 */
[----:B------:R-:W-:Y:S02]  /*b780*/  ULDC UR4, c[0x0][0x2f4] ;  /* 0x0000bd0000047ab9 */ /* 0x000fe40000000800 */
[----:B------:R-:W-:-:S13]  /*b790*/  ISETP.GE.AND P2, PT, R16, UR4, PT ;  /* 0x0000000410007c0c */ /* 0x000fda000bf46270 */
[----:B012---:R-:W-:-:S05]  /*b7a0*/  @!P2 IADD3 R46, P3, R16, R14, RZ ;  /* 0x0000000e102ea210 */ /* 0x007fca0007f7e0ff */
[----:B------:R-:W-:Y:S01]  /*b7b0*/  @!P2 IMAD.X R47, R44, 0x1, R17, P3 ;  /* 0x000000012c2fa824 */ /* 0x000fe200018e0611 */
[----:B------:R-:W-:-:S13]  /*b7c0*/  ISETP.GE.AND P3, PT, R22, UR4, PT ;  /* 0x0000000416007c0c */ /* 0x000fda000bf66270 */
[----:B------:R-:W-:Y:S02]  /*b7d0*/  @!P3 IADD3 R48, P4, R22, R14, RZ ;  /* 0x0000000e1630b210 */ /* 0x000fe40007f9e0ff */
[----:B------:R-:W0:Y:S02]  /*b7e0*/  @!P2 LDS.128 R12, [R92+0x2b400] ;  /* 0x02b400005c0ca984 */ /* 0x000e240000000c00 */
[----:B------:R-:W-:Y:S02]  /*b7f0*/  @!P3 IADD3.X R49, R44, R217, RZ, P4, !PT ;  /* 0x000000d92c31b210 */ /* 0x000fe400027fe4ff */
[----:B0-----:R-:W-:Y:S04]  /*b800*/  @!P2 ST.E.128 desc[UR36][R46.64], R12 ;  /* 0x0000000c2e00a985 */ /* 0x001fe8000c101d24 */
[----:B------:R-:W0:Y:S04]  /*b810*/  @!P3 LDS.128 R12, [R92+0x2f400] ;  /* 0x02f400005c0cb984 */ /* 0x000e280000000c00 */
[----:B0-----:R0:W-:Y:S02]  /*b820*/  @!P3 ST.E.128 desc[UR36][R48.64], R12 ;  /* 0x0000000c3000b985 */ /* 0x0011e4000c101d24 */
.L_x_542:
[----:B------:R-:W-:Y:S05]  /*b830*/  BSYNC B0 ;  /* 0x0000000000007941 */ /* 0x000fea0003800000 */
.L_x_500:
[----:B------:R-:W5:Y:S01]  /*b840*/  S2R R11, SR_TID.X ;  /* 0x00000000000b7919 */ /* 0x000f620000002100 */
[----:B------:R-:W-:Y:S01]  /*b850*/  @!PT LDS RZ, [RZ] ;  /* 0x00000000fffff984 */ /* 0x000fe20000000800 */
[----:B------:R-:W-:Y:S01]  /*b860*/  @!PT LDS RZ, [RZ] ;  /* 0x00000000fffff984 */ /* 0x000fe20000000800 */
[----:B------:R-:W-:Y:S01]  /*b870*/  @!PT LDS RZ, [RZ] ;  /* 0x00000000fffff984 */ /* 0x000fe20000000800 */
[----:B------:R-:W-:Y:S01]  /*b880*/  @!PT LDS RZ, [RZ] ;  /* 0x00000000fffff984 */ /* 0x000fe20000000800 */
[----:B------:R1:W-:Y:S06]  /*b890*/  MEMBAR.ALL.CTA ;  /* 0x0000000000007992 */ /* 0x0003ec0000008000 */
[----:B-1----:R-:W1:Y:S01]  /*b8a0*/  FENCE.VIEW.ASYNC.S ;  /* 0x00000000000073c6 */ /* 0x002e620000000000 */
[----:B------:R-:W-:Y:S05]  /*b8b0*/  WARPSYNC.ALL ;  /* 0x0000000000007948 */ /* 0x000fea0003800000 */
[----:B------:R-:W-:Y:S01]  /*b8c0*/  BSSY B0, `(.L_x_583) ;  /* 0x0000008000007945 */ /* 0x000fe20003800000 */
[----:B-1----:R1:W-:Y:S01]  /*b8d0*/  BAR.SYNC.DEFER_BLOCKING R94, 0x80 ;  /* 0x0002005e0000751d */ /* 0x0023e20000010000 */
[----:B-----5:R-:W-:-:S13]  /*b8e0*/  LOP3.LUT P2, RZ, R11, 0x7f, RZ, 0xc0, !PT ;  /* 0x0000007f0bff7812 */ /* 0x020fda000784c0ff */
[----:B------:R-:W-:-:S05]  /*b8f0*/  @!P2 VIADD R11, R80, 0x388a0 ;  /* 0x000388a0500ba836 */ /* 0x000fca0000000000 */
[----:B------:R-:W-:-:S04]  /*b900*/  @!P2 PRMT R11, RZ, 0x654, R11 ;  /* 0x00000654ff0ba816 */ /* 0x000fc8000000000b */
[----:B------:R1:W-:Y:S01]  /*b910*/  @!P2 SYNCS.ARRIVE.TRANS64.RED.A1T0 RZ, [R11+URZ], RZ ;  /* 0x000000ff0bffa9a7 */ /* 0x0003e2000810043f */
[----:B------:R-:W-:Y:S05]  /*b920*/  @!P5 BRA `(.L_x_584) ;  /* 0x000000000004d947 */ /* 0x000fea0003800000 */
[----:B------:R-:W-:Y:S01]  /*b930*/  BPT.TRAP 0x1 ;  /* 0x000000040000795c */ /* 0x000fe20000300000 */
.L_x_584:
[----:B------:R-:W-:Y:S05]  /*b940*/  BSYNC B0 ;  /* 0x0000000000007941 */ /* 0x000fea0003800000 */
.L_x_583:
[----:B------:R-:W5:Y:S01]  /*b950*/  SYNCS.PHASECHK.TRANS64.TRYWAIT P3, [R80+URZ+0x388b0], R103 ;  /* 0x0388b067500075a7 */ /* 0x000f62000806017f */
[----:B------:R-:W-:Y:S01]  /*b960*/  ULDC UR38, c[0x0][0x2f4] ;  /* 0x0000bd0000267ab9 */ /* 0x000fe20000000800 */
[----:B------:R-:W-:Y:S04]  /*b970*/  BSSY B0, `(.L_x_585) ;  /* 0x0000002000007945 */ /* 0x000fe80003800000 */
[----:B-----5:R-:W-:Y:S05]  /*b980*/  @!P3 BRA `(.L_x_586) ;  /* 0x000001a40024b947 */ /* 0x020fea0003800000 */
.L_x_877:
[----:B------:R-:W-:Y:S05]  /*b990*/  BSYNC B0 ;  /* 0x0000000000007941 */ /* 0x000fea0003800000 */
.L_x_585:
[----:B------:R-:W-:Y:S01]  /*b9a0*/  ULDC.64 UR4, c[0x0][0x328] ;  /* 0x0000ca0000047ab9 */ /* 0x000fe20000000a00 */
[----:B------:R-:W-:Y:S01]  /*b9b0*/  ULDC.64 UR6, c[0x0][0x318] ;  /* 0x0000c60000067ab9 */ /* 0x000fe20000000a00 */
[----:B------:R-:W-:Y:S01]  /*b9c0*/  IMAD R100, R100, UR4, RZ ;  /* 0x0000000464647c24 */ /* 0x000fe2000f8e02ff */
[----:B------:R-:W-:Y:S01]  /*b9d0*/  IADD3 R102, -R219, R102, RZ ;  /* 0x00000066db667210 */ /* 0x000fe20007ffe1ff */
[C---:B0-2---:R-:W-:Y:S01]  /*b9e0*/  IMAD.WIDE.U32 R12, R99.reuse, UR4, RZ ;  /* 0x00000004630c7c25 */ /* 0x045fe2000f8e00ff */
[----:B------:R-:W-:Y:S03]  /*b9f0*/  BSSY B0, `(.L_x_587) ;  /* 0x000001c000007945 */ /* 0x000fe60003800000 */
[----:B------:R-:W-:Y:S01]  /*ba00*/  IMAD R99, R99, UR5, R100 ;  /* 0x0000000563637c24 */ /* 0x000fe2000f8e0264 */
[----:B------:R-:W-:Y:S02]  /*ba10*/  ULDC.64 UR4, c[0x0][0x338] ;  /* 0x0000ce0000047ab9 */ /* 0x000fe40000000a00 */
[----:B------:R-:W-:-:S02]  /*ba20*/  IMAD R101, R101, UR4, RZ ;  /* 0x0000000465657c24 */ /* 0x000fc4000f8e02ff */
[----:B------:R-:W-:Y:S02]  /*ba30*/  IMAD.IADD R13, R13, 0x1, R99 ;  /* 0x000000010d0d7824 */ /* 0x000fe400078e0263 */
[C---:B------:R-:W-:Y:S02]  /*ba40*/  IMAD R101, R98.reuse, UR5, R101 ;  /* 0x0000000562657c24 */ /* 0x040fe4000f8e0265 */
[----:B------:R-:W-:Y:S01]  /*ba50*/  IMAD.WIDE.U32 R98, R98, UR4, R12 ;  /* 0x0000000462627c25 */ /* 0x000fe2000f8e000c */
[----:B------:R-:W-:-:S03]  /*ba60*/  ULDC.64 UR4, c[0x0][0x330] ;  /* 0x0000cc0000047ab9 */ /* 0x000fc60000000a00 */
[----:B------:R-:W-:Y:S02]  /*ba70*/  IMAD.IADD R99, R99, 0x1, R101 ;  /* 0x0000000163637824 */ /* 0x000fe400078e0265 */
[----:B-1----:R-:W-:Y:S02]  /*ba80*/  IMAD R11, R33, UR4, RZ ;  /* 0x00000004210b7c24 */ /* 0x002fe4000f8e02ff */
[----:B------:R-:W-:-:S04]  /*ba90*/  IMAD.WIDE.U32 R12, R222, UR4, R98 ;  /* 0x00000004de0c7c25 */ /* 0x000fc8000f8e0062 */
[----:B------:R-:W-:Y:S01]  /*baa0*/  IMAD R11, R222, UR5, R11 ;  /* 0x00000005de0b7c24 */ /* 0x000fe2000f8e020b */
[----:B------:R-:W-:-:S04]  /*bab0*/  IADD3 R48, P3, R12, UR6, RZ ;  /* 0x000000060c307c10 */ /* 0x000fc8000ff7e0ff */
[----:B------:R-:W-:Y:S01]  /*bac0*/  IADD3.X R11, R13, UR7, R11, P3, !PT ;  /* 0x000000070d0b7c10 */ /* 0x000fe20009ffe40b */
[----:B----4-:R0:W1:Y:S01]  /*bad0*/  SHFL.IDX PT, R47, R48, RZ, 0x181f ;  /* 0x00181fff302f7589 */ /* 0x01006200000e0000 */
[----:B------:R-:W-:-:S03]  /*bae0*/  ISETP.GE.AND P3, PT, R102, 0x1, PT ;  /* 0x000000016600780c */ /* 0x000fc60003f66270 */
[----:B------:R0:W2:Y:S10]  /*baf0*/  SHFL.IDX PT, R12, R11, RZ, 0x181f ;  /* 0x00181fff0b0c7589 */ /* 0x0000b400000e0000 */
[----:B0-----:R-:W-:Y:S05]  /*bb00*/  @!P3 BRA `(.L_x_588) ;  /* 0x000000000028b947 */ /* 0x001fea0003800000 */
[----:B------:R-:W-:-:S13]  /*bb10*/  ISETP.GE.AND P3, PT, R16, UR38, PT ;  /* 0x0000002610007c0c */ /* 0x000fda000bf66270 */
[----:B-1----:R-:W-:-:S05]  /*bb20*/  @!P3 IADD3 R44, P4, R16, R47, RZ ;  /* 0x0000002f102cb210 */ /* 0x002fca0007f9e0ff */
[----:B--23--:R-:W-:Y:S01]  /*bb30*/  @!P3 IMAD.X R45, R12, 0x1, R17, P4 ;  /* 0x000000010c2db824 */ /* 0x00cfe200020e0611 */
[----:B------:R-:W-:-:S13]  /*bb40*/  ISETP.GE.AND P4, PT, R22, UR38, PT ;  /* 0x0000002616007c0c */ /* 0x000fda000bf86270 */
[----:B------:R-:W-:-:S05]  /*bb50*/  @!P4 IADD3 R46, P5, R22, R47, RZ ;  /* 0x0000002f162ec210 */ /* 0x000fca0007fbe0ff */
[----:B------:R-:W-:Y:S02]  /*bb60*/  @!P4 IMAD.X R47, R12, 0x1, R217, P5 ;  /* 0x000000010c2fc824 */ /* 0x000fe400028e06d9 */
[----:B------:R-:W0:Y:S04]  /*bb70*/  @!P3 LDS.128 R12, [R92+0x10400] ;  /* 0x010400005c0cb984 */ /* 0x000e280000000c00 */
[----:B0-----:R-:W-:Y:S04]  /*bb80*/  @!P3 ST.E.128 desc[UR36][R44.64], R12 ;  /* 0x0000000c2c00b985 */ /* 0x001fe8000c101d24 */
[----:B------:R-:W0:Y:S04]  /*bb90*/  @!P4 LDS.128 R12, [R92+0x14400] ;  /* 0x014400005c0cc984 */ /* 0x000e280000000c00 */
[----:B0-----:R0:W-:Y:S02]  /*bba0*/  @!P4 ST.E.128 desc[UR36][R46.64], R12 ;  /* 0x0000000c2e00c985 */ /* 0x0011e4000c101d24 */
.L_x_588:
[----:B------:R-:W-:Y:S05]  /*bbb0*/  BSYNC B0 ;  /* 0x0000000000007941 */ /* 0x000fea0003800000 */
.L_x_587:
[----:B------:R-:W-:Y:S01]  /*bbc0*/  ISETP.GE.AND P3, PT, R102, 0x21, PT ;  /* 0x000000216600780c */ /* 0x000fe20003f66270 */
[----:B0-2---:R0:W2:Y:S01]  /*bbd0*/  SHFL.IDX PT, R12, R11, 0x1, 0x181f ;  /* 0x00381f000b0c7f89 */ /* 0x0050a200000e0000 */
[----:B------:R-:W-:Y:S03]  /*bbe0*/  BSSY B0, `(.L_x_589) ;  /* 0x000000d000007945 */ /* 0x000fe60003800000 */
[----:B-1----:R0:W1:Y:S08]  /*bbf0*/  SHFL.IDX PT, R47, R48, 0x1, 0x181f ;  /* 0x00381f00302f7f89 */ /* 0x00207000000e0000 */
[----:B0-----:R-:W-:Y:S05]  /*bc00*/  @!P3 BRA `(.L_x_590) ;  /* 0x000000000028b947 */ /* 0x001fea0003800000 */
[----:B------:R-:W-:-:S13]  /*bc10*/  ISETP.GE.AND P3, PT, R16, UR38, PT ;  /* 0x0000002610007c0c */ /* 0x000fda000bf66270 */
[----:B-1----:R-:W-:-:S05]  /*bc20*/  @!P3 IADD3 R44, P4, R16, R47, RZ ;  /* 0x0000002f102cb210 */ /* 0x002fca0007f9e0ff */
[----:B--23--:R-:W-:Y:S01]  /*bc30*/  @!P3 IMAD.X R45, R12, 0x1, R17, P4 ;  /* 0x000000010c2db824 */ /* 0x00cfe200020e0611 */
[----:B------:R-:W-:-:S13]  /*bc40*/  ISETP.GE.AND P4, PT, R22, UR38, PT ;  /* 0x0000002616007c0c */ /* 0x000fda000bf86270 */
[----:B------:R-:W-:-:S04]  /*bc50*/  @!P4 IADD3 R46, P5, R22, R47, RZ ;  /* 0x0000002f162ec210 */ /* 0x000fc80007fbe0ff */
[----:B------:R-:W-:Y:S02]  /*bc60*/  @!P4 IADD3.X R47, R12, R217, RZ, P5, !PT ;  /* 0x000000d90c2fc210 */ /* 0x000fe40002ffe4ff */
[----:B------:R-:W0:Y:S04]  /*bc70*/  @!P3 LDS.128 R12, [R92+0x11400] ;  /* 0x011400005c0cb984 */ /* 0x000e280000000c00 */
[----:B0-----:R-:W-:Y:S04]  /*bc80*/  @!P3 ST.E.128 desc[UR36][R44.64], R12 ;  /* 0x0000000c2c00b985 */ /* 0x001fe8000c101d24 */
[----:B------:R-:W0:Y:S04]  /*bc90*/  @!P4 LDS.128 R12, [R92+0x15400] ;  /* 0x015400005c0cc984 */ /* 0x000e280000000c00 */
[----:B0-----:R0:W-:Y:S02]  /*bca0*/  @!P4 ST.E.128 desc[UR36][R46.64], R12 ;  /* 0x0000000c2e00c985 */ /* 0x0011e4000c101d24 */
.L_x_590:
[----:B------:R-:W-:Y:S05]  /*bcb0*/  BSYNC B0 ;  /* 0x0000000000007941 */ /* 0x000fea0003800000 */
.L_x_589:
        /* <DEDUP_REMOVED lines=15> */
.L_x_592:
[----:B------:R-:W-:Y:S05]  /*bdb0*/  BSYNC B0 ;  /* 0x0000000000007941 */ /* 0x000fea0003800000 */
.L_x_591:
[----:B------:R-:W-:Y:S01]  /*bdc0*/  ISETP.GE.AND P3, PT, R102, 0x61, PT ;  /* 0x000000616600780c */ /* 0x000fe20003f66270 */
[----:B------:R-:W4:Y:S01]  /*bdd0*/  SHFL.IDX PT, R11, R11, 0x3, 0x181f ;  /* 0x00781f000b0b7f89 */ /* 0x000f2200000e0000 */
[----:B------:R-:W-:Y:S03]  /*bde0*/  BSSY B0, `(.L_x_593) ;  /* 0x000000d000007945 */ /* 0x000fe60003800000 */
[----:B01----:R0:W1:Y:S08]  /*bdf0*/  SHFL.IDX PT, R47, R48, 0x3, 0x181f ;  /* 0x00781f00302f7f89 */ /* 0x00307000000e0000 */
[----:B0-----:R-:W-:Y:S05]  /*be00*/  @!P3 BRA `(.L_x_594) ;  /* 0x000000000028b947 */ /* 0x001fea0003800000 */
[----:B------:R-:W-:-:S13]  /*be10*/  ISETP.GE.AND P3, PT, R16, UR38, PT ;  /* 0x0000002610007c0c */ /* 0x000fda000bf66270 */
[----:B--2---:R-:W0:Y:S01]  /*be20*/  @!P3 LDS.128 R12, [R92+0x13400] ;  /* 0x013400005c0cb984 */ /* 0x004e220000000c00 */
[----:B-1----:R-:W-:-:S05]  /*be30*/  @!P3 IADD3 R44, P4, R16, R47, RZ ;  /* 0x0000002f102cb210 */ /* 0x002fca0007f9e0ff */
[----:B---34-:R-:W-:Y:S01]  /*be40*/  @!P3 IMAD.X R45, R11, 0x1, R17, P4 ;  /* 0x000000010b2db824 */ /* 0x018fe200020e0611 */
[----:B------:R-:W-:-:S13]  /*be50*/  ISETP.GE.AND P4, PT, R22, UR38, PT ;  /* 0x0000002616007c0c */ /* 0x000fda000bf86270 */
[----:B------:R-:W-:-:S04]  /*be60*/  @!P4 IADD3 R46, P5, R22, R47, RZ ;  /* 0x0000002f162ec210 */ /* 0x000fc80007fbe0ff */
[----:B------:R-:W-:Y:S01]  /*be70*/  @!P4 IADD3.X R47, R11, R217, RZ, P5, !PT ;  /* 0x000000d90b2fc210 */ /* 0x000fe20002ffe4ff */
[----:B0-----:R-:W-:Y:S04]  /*be80*/  @!P3 ST.E.128 desc[UR36][R44.64], R12 ;  /* 0x0000000c2c00b985 */ /* 0x001fe8000c101d24 */
[----:B------:R-:W0:Y:S04]  /*be90*/  @!P4 LDS.128 R12, [R92+0x17400] ;  /* 0x017400005c0cc984 */ /* 0x000e280000000c00 */
[----:B0-----:R0:W-:Y:S02]  /*bea0*/  @!P4 ST.E.128 desc[UR36][R46.64], R12 ;  /* 0x0000000c2e00c985 */ /* 0x0011e4000c101d24 */
.L_x_594:
[----:B------:R-:W-:Y:S05]  /*beb0*/  BSYNC B0 ;  /* 0x0000000000007941 */ /* 0x000fea0003800000 */
.L_x_593:
[----:B------:R-:W-:Y:S01]  /*bec0*/  @!PT LDS RZ, [RZ] ;  /* 0x00000000fffff984 */ /* 0x000fe20000000800 */
[----:B------:R-:W-:Y:S01]  /*bed0*/  @!PT LDS RZ, [RZ] ;  /* 0x00000000fffff984 */ /* 0x000fe20000000800 */
[----:B------:R-:W-:Y:S01]  /*bee0*/  @!PT LDS RZ, [RZ] ;  /* 0x00000000fffff984 */ /* 0x000fe20000000800 */
[----:B------:R-:W-:Y:S01]  /*bef0*/  @!PT LDS RZ, [RZ] ;  /* 0x00000000fffff984 */ /* 0x000fe20000000800 */
[----:B------:R5:W-:Y:S06]  /*bf00*/  MEMBAR.ALL.CTA ;  /* 0x0000000000007992 */ /* 0x000bec0000008000 */
[----:B-----5:R-:W5:Y:S01]  /*bf10*/  FENCE.VIEW.ASYNC.S ;  /* 0x00000000000073c6 */ /* 0x020f620000000000 */
[----:B---3--:R-:W-:Y:S01]  /*bf20*/  @!P2 VIADD R80, R80, 0x388c0 ;  /* 0x000388c05050a836 */ /* 0x008fe20000000000 */
[----:B-----5:R3:W-:Y:S01]  /*bf30*/  BAR.SYNC.DEFER_BLOCKING R94, 0x80 ;  /* 0x0002005e0000751d */ /* 0x0207e20000010000 */
[----:B------:R-:W-:Y:S01]  /*bf40*/  ISETP.NE.AND P3, PT, R82, RZ, PT ;  /* 0x000000ff5200720c */ /* 0x000fe20003f65270 */
[----:B------:R-:W-:-:S02]  /*bf50*/  VIADD R216, R216, 0x1 ;  /* 0x00000001d8d87836 */ /* 0x000fc40000000000 */
[----:B------:R-:W-:-:S04]  /*bf60*/  @!P2 PRMT R80, RZ, 0x654, R80 ;  /* 0x00000654ff50a816 */ /* 0x000fc80000000050 */
[----:B------:R3:W-:Y:S01]  /*bf70*/  @!P2 SYNCS.ARRIVE.TRANS64.RED.A1T0 RZ, [R80+URZ], RZ ;  /* 0x000000ff50ffa9a7 */ /* 0x0007e2000810043f */
[----:B------:R-:W-:-:S04]  /*bf80*/  ISETP.NE.AND P2, PT, R216, 0x2, PT ;  /* 0x00000002d800780c */ /* 0x000fc80003f45270 */
[----:B----4-:R-:W-:Y:S02]  /*bf90*/  SEL R11, RZ, 0x1, P2 ;  /* 0x00000001ff0b7807 */ /* 0x010fe40001000000 */
[----:B------:R-:W-:Y:S02]  /*bfa0*/  SEL R216, R216, RZ, P2 ;  /* 0x000000ffd8d87207 */ /* 0x000fe40001000000 */
[----:B------:R-:W-:Y:S01]  /*bfb0*/  LOP3.LUT R224, R224, R11, RZ, 0x3c, !PT ;  /* 0x0000000be0e07212 */ /* 0x000fe200078e3cff */
[----:B---3--:R-:W-:Y:S06]  /*bfc0*/  @P3 BRA `(.L_x_595) ;  /* 0xffffff6000083947 */ /* 0x008fec000383ffff */
[----:B0-2---:R-:W0:Y:S01]  /*bfd0*/  S2R R12, SR_TID.X ;  /* 0x00000000000c7919 */ /* 0x005e220000002100 */
[----:B------:R-:W-:Y:S02]  /*bfe0*/  PLOP3.LUT P0, PT, PT, PT, PT, 0x8, 0x0 ;  /* 0x000000000000781c */ /* 0x000fe40003f0e170 */
[----:B0-----:R-:W-:-:S04]  /*bff0*/  SHF.R.U32.HI R12, RZ, 0x7, R12 ;  /* 0x00000007ff0c7819 */ /* 0x001fc8000001160c */
[----:B------:R-:W-:-:S13]  /*c000*/  ISETP.NE.AND P3, PT, R12, 0x1, PT ;  /* 0x000000010c00780c */ /* 0x000fda0003f65270 */
[----:B------:R-:W-:Y:S06]  /*c010*/  @!P3 BAR.ARV 0x9, 0x100 ;  /* 0x024400000000bb1d */ /* 0x000fec0000002000 */
.L_x_495:
[----:B------:R-:W-:Y:S05]  /*c020*/  @P0 BRA `(.L_x_596) ;  /* 0x00000000000c0947 */ /* 0x000fea0003800000 */
[----:B------:R-:W0:Y:S01]  /*c030*/  FENCE.VIEW.ASYNC.G ;  /* 0x00000000000073c6 */ /* 0x000e220000000100 */
[----:B------:R-:W-:Y:S05]  /*c040*/  WARPSYNC.ALL ;  /* 0x0000000000007948 */ /* 0x000fea0003800000 */
[----:B0-----:R-:W-:Y:S06]  /*c050*/  BAR.ARV 0xc, 0x180 ;  /* 0x0306000000007b1d */ /* 0x001fec0000002000 */
.L_x_596:
[----:B------:R-:W2:Y:S01]  /*c060*/  LDL R0, [R1+0x3c] ;  /* 0x00003c0001007983 */ /* 0x000ea20000100800 */
[----:B------:R-:W-:Y:S01]  /*c070*/  ULDC.64 UR6, c[0x0][0x998] ;  /* 0x0002660000067ab9 */ /* 0x000fe20000000a00 */
[----:B------:R-:W-:Y:S02]  /*c080*/  ULDC.64 UR4, c[0x0][0x990] ;  /* 0x0002640000047ab9 */ /* 0x000fe40000000a00 */
[----:B------:R-:W3:Y:S01]  /*c090*/  LDL R3, [R1+0x20] ;  /* 0x0000200001037983 */ /* 0x000ee20000100800 */
[----:B------:R-:W-:Y:S02]  /*c0a0*/  ISETP.NE.U32.AND P1, PT, RZ, UR6, PT ;  /* 0x00000006ff007c0c */ /* 0x000fe4000bf25070 */
[----:B------:R-:W-:Y:S02]  /*c0b0*/  ISETP.NE.U32.AND P0, PT, RZ, UR4, PT ;  /* 0x00000004ff007c0c */ /* 0x000fe4000bf05070 */
[----:B------:R-:W-:Y:S02]  /*c0c0*/  ISETP.NE.AND.EX P1, PT, RZ, UR7, PT, P1 ;  /* 0x00000007ff007c0c */ /* 0x000fe4000bf25310 */
[----:B------:R-:W-:-:S11]  /*c0d0*/  ISETP.NE.AND.EX P0, PT, RZ, UR5, PT, P0 ;  /* 0x00000005ff007c0c */ /* 0x000fd6000bf05300 */
[----:B------:R-:W2:Y:S01]  /*c0e0*/  @P1 LDC.64 R8, c[0x0][0x9b8] ;  /* 0x00026e00ff081b82 */ /* 0x000ea20000000a00 */
[----:B------:R-:W-:-:S07]  /*c0f0*/  @P1 SHF.R.S32.HI R15, RZ, 0x1f, R222 ;  /* 0x0000001fff0f1819 */ /* 0x000fce00000114de */
[----:B------:R-:W0:Y:S08]  /*c100*/  @P0 LDC.64 R6, c[0x0][0x9a8] ;  /* 0x00026a00ff060b82 */ /* 0x000e300000000a00 */
[----:B------:R-:W4:Y:S08]  /*c110*/  @P1 LDC.64 R10, c[0x0][0x9c0] ;  /* 0x00027000ff0a1b82 */ /* 0x000f300000000a00 */
[----:B------:R-:W1:Y:S01]  /*c120*/  @P0 LDC.64 R12, c[0x0][0x9b0] ;  /* 0x00026c00ff0c0b82 */ /* 0x000e620000000a00 */
[----:B--2---:R-:W-:-:S02]  /*c130*/  @P1 IMAD R2, R0, R8, RZ ;  /* 0x0000000800021224 */ /* 0x004fc400078e02ff */
[----:B0-----:R-:W-:Y:S02]  /*c140*/  @P0 IMAD R0, R0, R6, RZ ;  /* 0x0000000600000224 */ /* 0x001fe400078e02ff */
[C---:B---3--:R-:W-:Y:S02]  /*c150*/  @P1 IMAD R9, R3.reuse, R9, R2 ;  /* 0x0000000903091224 */ /* 0x048fe400078e0202 */
[----:B------:R-:W-:-:S04]  /*c160*/  @P1 IMAD.WIDE.U32 R4, R3, R8, RZ ;  /* 0x0000000803041225 */ /* 0x000fc800078e00ff */
[C---:B------:R-:W-:Y:S02]  /*c170*/  @P0 IMAD R7, R3.reuse, R7, R0 ;  /* 0x0000000703070224 */ /* 0x040fe400078e0200 */
[----:B------:R-:W-:-:S04]  /*c180*/  @P0 IMAD.WIDE.U32 R2, R3, R6, RZ ;  /* 0x0000000603020225 */ /* 0x000fc800078e00ff */
[----:B------:R-:W-:Y:S01]  /*c190*/  @P1 IMAD.IADD R5, R5, 0x1, R9 ;  /* 0x0000000105051824 */ /* 0x000fe200078e0209 */
[----:B------:R-:W-:Y:S01]  /*c1a0*/  @P0 SHF.R.S32.HI R9, RZ, 0x1f, R222 ;  /* 0x0000001fff090819 */ /* 0x000fe200000114de */
[----:B----4-:R-:W-:Y:S01]  /*c1b0*/  @P1 IMAD R6, R15, R10, RZ ;  /* 0x0000000a0f061224 */ /* 0x010fe200078e02ff */
[----:B------:R-:W-:-:S03]  /*c1c0*/  @P0 IADD3 R3, R3, R7, RZ ;  /* 0x0000000703030210 */ /* 0x000fc60007ffe0ff */
[----:B-1----:R-:W-:Y:S02]  /*c1d0*/  @P0 IMAD R0, R9, R12, RZ ;  /* 0x0000000c09000224 */ /* 0x002fe400078e02ff */
[C---:B------:R-:W-:Y:S02]  /*c1e0*/  @P1 IMAD R11, R222.reuse, R11, R6 ;  /* 0x0000000bde0b1224 */ /* 0x040fe400078e0206 */
[----:B------:R-:W-:-:S04]  /*c1f0*/  @P1 IMAD.WIDE.U32 R6, R222, R10, R4 ;  /* 0x0000000ade061225 */ /* 0x000fc800078e0004 */
[----:B------:R-:W-:Y:S01]  /*c200*/  @P0 IMAD R9, R222, R13, R0 ;  /* 0x0000000dde090224 */ /* 0x000fe200078e0200 */
[----:B------:R-:W-:Y:S01]  /*c210*/  @P1 LEA R8, P3, R6, UR6, 0x2 ;  /* 0x0000000606081c11 */ /* 0x000fe2000f8610ff */
[----:B------:R-:W-:-:S04]  /*c220*/  @P0 IMAD.WIDE.U32 R2, R222, R12, R2 ;  /* 0x0000000cde020225 */ /* 0x000fc800078e0002 */
[----:B------:R-:W-:Y:S01]  /*c230*/  @P1 IMAD.IADD R5, R7, 0x1, R11 ;  /* 0x0000000107051824 */ /* 0x000fe200078e020b */
[----:B------:R-:W-:Y:S01]  /*c240*/  @P0 LEA R4, P2, R2, UR4, 0x2 ;  /* 0x0000000402040c11 */ /* 0x000fe2000f8410ff */
[----:B------:R-:W-:Y:S01]  /*c250*/  @P0 IMAD.IADD R3, R3, 0x1, R9 ;  /* 0x0000000103030824 */ /* 0x000fe200078e0209 */
[----:B------:R-:W-:Y:S01]  /*c260*/  ULDC UR4, c[0x0][0x988] ;  /* 0x0002620000047ab9 */ /* 0x000fe20000000800 */
[----:B------:R-:W-:Y:S01]  /*c270*/  IMAD.MOV.U32 R0, RZ, RZ, 0x3f800000 ;  /* 0x3f800000ff007424 */ /* 0x000fe200078e00ff */
[----:B------:R-:W-:Y:S02]  /*c280*/  @P1 LEA.HI.X R9, R6, UR7, R5, 0x2, P3 ;  /* 0x0000000706091c11 */ /* 0x000fe400098f1405 */
[----:B------:R-:W-:Y:S02]  /*c290*/  @P0 LEA.HI.X R5, R2, UR5, R3, 0x2, P2 ;  /* 0x0000000502050c11 */ /* 0x000fe400090f1403 */
[----:B------:R-:W-:Y:S01]  /*c2a0*/  MOV R3, 0x3f800000 ;  /* 0x3f80000000037802 */ /* 0x000fe20000000f00 */
[----:B------:R0:W2:Y:S05]  /*c2b0*/  @P1 LDG.E R0, desc[UR36][R8.64] ;  /* 0x0000002408001981 */ /* 0x0000aa000c1e1900 */
[----:B------:R1:W2:Y:S01]  /*c2c0*/  @P0 LDG.E R3, desc[UR36][R4.64] ;  /* 0x0000002404030981 */ /* 0x0002a2000c1e1900 */
[----:B------:R-:W-:-:S02]  /*c2d0*/  ISETP.GE.AND P1, PT, R168, 0x1, PT ;  /* 0x00000001a800780c */ /* 0x000fc40003f26270 */
[----:B------:R-:W-:Y:S02]  /*c2e0*/  CS2R R20, SRZ ;  /* 0x0000000000147805 */ /* 0x000fe4000001ff00 */
[----:B------:R-:W-:Y:S02]  /*c2f0*/  PLOP3.LUT P0, PT, PT, PT, PT, 0x80, 0x0 ;  /* 0x000000000000781c */ /* 0x000fe40003f0f070 */
[----:B------:R-:W-:Y:S02]  /*c300*/  CS2R R134, SRZ ;  /* 0x0000000000867805 */ /* 0x000fe4000001ff00 */
[----:B------:R-:W-:Y:S02]  /*c310*/  CS2R R146, SRZ ;  /* 0x0000000000927805 */ /* 0x000fe4000001ff00 */
[----:B------:R-:W-:Y:S02]  /*c320*/  CS2R R100, SRZ ;  /* 0x0000000000647805 */ /* 0x000fe4000001ff00 */
[----:B------:R-:W-:Y:S01]  /*c330*/  CS2R R144, SRZ ;  /* 0x0000000000907805 */ /* 0x000fe2000001ff00 */
[----:B------:R-:W-:Y:S01]  /*c340*/  IMAD.MOV.U32 R141, RZ, RZ, RZ ;  /* 0x000000ffff8d7224 */ /* 0x000fe200078e00ff */
[----:B------:R-:W-:-:S02]  /*c350*/  CS2R R132, SRZ ;  /* 0x0000000000847805 */ /* 0x000fc4000001ff00 */
[----:B------:R-:W-:Y:S01]  /*c360*/  CS2R R138, SRZ ;  /* 0x00000000008a7805 */ /* 0x000fe2000001ff00 */
[----:B------:R-:W-:Y:S01]  /*c370*/  IMAD.MOV.U32 R92, RZ, RZ, RZ ;  /* 0x000000ffff5c7224 */ /* 0x000fe200078e00ff */
        /* <DEDUP_REMOVED lines=18> */
[----:B------:R-:W-:Y:S02]  /*c4a0*/  MOV R102, RZ ;  /* 0x000000ff00667202 */ /* 0x000fe40000000f00 */
[----:B------:R-:W-:Y:S02]  /*c4b0*/  CS2R R98, SRZ ;  /* 0x0000000000627805 */ /* 0x000fe4000001ff00 */
[----:B------:R-:W-:Y:S02]  /*c4c0*/  CS2R R96, SRZ ;  /* 0x0000000000607805 */ /* 0x000fe4000001ff00 */
[----:B------:R-:W-:Y:S02]  /*c4d0*/  CS2R R94, SRZ ;  /* 0x00000000005e7805 */ /* 0x000fe4000001ff00 */
[----:B------:R-:W-:-:S02]  /*c4e0*/  CS2R R44, SRZ ;  /* 0x00000000002c7805 */ /* 0x000fc4000001ff00 */
[----:B------:R-:W-:Y:S02]  /*c4f0*/  CS2R R90, SRZ ;  /* 0x00000000005a7805 */ /* 0x000fe4000001ff00 */
[----:B------:R-:W-:Y:S02]  /*c500*/  CS2R R88, SRZ ;  /* 0x0000000000587805 */ /* 0x000fe4000001ff00 */
[----:B------:R-:W-:Y:S02]  /*c510*/  CS2R R86, SRZ ;  /* 0x0000000000567805 */ /* 0x000fe4000001ff00 */
[----:B------:R-:W-:Y:S01]  /*c520*/  CS2R R36, SRZ ;  /* 0x0000000000247805 */ /* 0x000fe2000001ff00 */
[----:B------:R-:W-:Y:S01]  /*c530*/  IMAD.MOV.U32 R79, RZ, RZ, RZ ;  /* 0x000000ffff4f7224 */ /* 0x000fe200078e00ff */
        /* <DEDUP_REMOVED lines=20> */
[----:B0-----:R-:W-:-:S02]  /*c680*/  CS2R R8, SRZ ;  /* 0x0000000000087805 */ /* 0x001fc4000001ff00 */
[----:B------:R-:W-:Y:S02]  /*c690*/  CS2R R40, SRZ ;  /* 0x0000000000287805 */ /* 0x000fe4000001ff00 */
[----:B------:R-:W-:Y:S02]  /*c6a0*/  CS2R R38, SRZ ;  /* 0x0000000000267805 */ /* 0x000fe4000001ff00 */
[----:B------:R-:W-:Y:S02]  /*c6b0*/  CS2R R34, SRZ ;  /* 0x0000000000227805 */ /* 0x000fe4000001ff00 */
[----:B------:R-:W-:Y:S02]  /*c6c0*/  CS2R R6, SRZ ;  /* 0x0000000000067805 */ /* 0x000fe4000001ff00 */
[----:B------:R-:W-:Y:S02]  /*c6d0*/  CS2R R32, SRZ ;  /* 0x0000000000207805 */ /* 0x000fe4000001ff00 */
[----:B------:R-:W-:-:S02]  /*c6e0*/  CS2R R30, SRZ ;  /* 0x00000000001e7805 */ /* 0x000fc4000001ff00 */
[----:B------:R-:W-:Y:S02]  /*c6f0*/  CS2R R108, SRZ ;  /* 0x00000000006c7805 */ /* 0x000fe4000001ff00 */
[----:B-1----:R-:W-:Y:S02]  /*c700*/  CS2R R4, SRZ ;  /* 0x0000000000047805 */ /* 0x002fe4000001ff00 */
[----:B------:R-:W-:Y:S01]  /*c710*/  CS2R R24, SRZ ;  /* 0x0000000000187805 */ /* 0x000fe2000001ff00 */
[----:B--2---:R-:W-:Y:S01]  /*c720*/  FMUL.FTZ R0, R3, R0 ;  /* 0x0000000003007220 */ /* 0x004fe20000410000 */
[----:B------:R-:W-:-:S03]  /*c730*/  IMAD.MOV.U32 R3, RZ, RZ, RZ ;  /* 0x000000ffff037224 */ /* 0x000fc600078e00ff */
[----:B------:R-:W-:Y:S01]  /*c740*/  FMUL.FTZ R2, R0, UR4 ;  /* 0x0000000400027c20 */ /* 0x000fe20008410000 */
[----:B------:R-:W-:Y:S06]  /*c750*/  @!P1 BRA `(.L_x_597) ;  /* 0x000000c8009c9947 */ /* 0x000fec0003800000 */
[----:B------:R-:W0:Y:S01]  /*c760*/  S2R R26, SR_TID.X ;  /* 0x00000000001a7919 */ /* 0x000e220000002100 */
[----:B------:R-:W-:Y:S01]  /*c770*/  UMOV UR4, 0xffffffff ;  /* 0xffffffff00047882 */ /* 0x000fe20000000000 */
[----:B0-----:R-:W-:-:S05]  /*c780*/  VIADD R26, R26, 0xffffff80 ;  /* 0xffffff801a1a7836 */ /* 0x001fca0000000000 */
[----:B------:R-:W-:-:S04]  /*c790*/  SHF.R.S32.HI R88, RZ, 0x1f, R26 ;  /* 0x0000001fff587819 */ /* 0x000fc8000001141a */
[----:B------:R-:W-:-:S04]  /*c7a0*/  LEA.HI R88, R88, R26, RZ, 0x7 ;  /* 0x0000001a58587211 */ /* 0x000fc800078f38ff */
[----:B------:R-:W-:Y:S01]  /*c7b0*/  SHF.R.S32.HI R13, RZ, 0x7, R88 ;  /* 0x00000007ff0d7819 */ /* 0x000fe20000011458 */
[----:B------:R-:W-:Y:S06]  /*c7c0*/  BRA.DIV UR4, `(.L_x_598) ;  /* 0x0000019604a87947 */ /* 0x000fec000b800000 */
[----:B------:R0:W1:Y:S02]  /*c7d0*/  SHFL.IDX PT, R14, R13, RZ, 0x1f ;  /* 0x00001fff0d0e7589 */ /* 0x00006400000e0000 */
.L_x_880:
[----:B------:R-:W2:Y:S02]  /*c7e0*/  LDL R0, [R1+0x58] ;  /* 0x0000580001007983 */ /* 0x000ea40000100800 */
[----:B--2---:R-:W-:Y:S02]  /*c7f0*/  R2UR UR4, R0 ;  /* 0x00000000000472ca */ /* 0x004fe400000e0000 */
[----:B-1----:R-:W-:-:S04]  /*c800*/  LEA.HI R0, R14, R14, RZ, 0x1 ;  /* 0x0000000e0e007211 */ /* 0x002fc800078f08ff */
[----:B------:R-:W-:-:S04]  /*c810*/  LOP3.LUT R3, R0, 0x1e, RZ, 0xc0, !PT ;  /* 0x0000001e00037812 */ /* 0x000fc800078ec0ff */
[----:B------:R-:W-:-:S03]  /*c820*/  IADD3 R3, R14, -R3, RZ ;  /* 0x800000030e037210 */ /* 0x000fc60007ffe0ff */
[----:B------:R-:W-:Y:S01]  /*c830*/  IMAD.U32 R0, RZ, RZ, UR4 ;  /* 0x00000004ff007e24 */ /* 0x000fe2000f8e00ff */
[----:B------:R-:W-:-:S04]  /*c840*/  LEA R3, R3, UR4, 0xd ;  /* 0x0000000403037c11 */ /* 0x000fc8000f8e68ff */
[----:B------:R-:W-:Y:S02]  /*c850*/  LOP3.LUT P0, RZ, R0, 0x3ff, RZ, 0xc0, !PT ;  /* 0x000003ff00ff7812 */ /* 0x000fe4000780c0ff */
[----:B------:R-:W-:Y:S02]  /*c860*/  SHF.R.U32.HI R3, RZ, 0x4, R3 ;  /* 0x00000004ff037819 */ /* 0x000fe40000011603 */
[----:B------:R-:W-:Y:S02]  /*c870*/  P2R R24, PR, RZ, 0x1 ;  /* 0x00000001ff187803 */ /* 0x000fe40000000000 */
[----:B------:R-:W-:-:S07]  /*c880*/  LOP3.LUT R30, R3, 0x3fff, RZ, 0xc0, !PT ;  /* 0x00003fff031e7812 */ /* 0x000fce00078ec0ff */
[----:B------:R-:W-:Y:S05]  /*c890*/  @!P0 BRA `(.L_x_599) ;  /* 0x0000000000408947 */ /* 0x000fea0003800000 */
[----:B------:R-:W-:Y:S01]  /*c8a0*/  MOV R0, 0x0 ;  /* 0x0000000000007802 */ /* 0x000fe20000000f00 */
[----:B------:R-:W-:Y:S01]  /*c8b0*/  ULDC.64 UR4, c[0x4][0x1b0] ;  /* 0x01006c0000047ab9 */ /* 0x000fe20000000a00 */
[----:B------:R-:W-:Y:S01]  /*c8c0*/  ULDC.64 UR6, c[0x4][0x1b8] ;  /* 0x01006e0000067ab9 */ /* 0x000fe20000000a00 */
[----:B------:R-:W-:Y:S01]  /*c8d0*/  IMAD.U32 R4, RZ, RZ, UR4 ;  /* 0x00000004ff047e24 */ /* 0x000fe2000f8e00ff */
[----:B------:R1:W2:Y:S01]  /*c8e0*/  LDC.64 R14, c[0x4][R0] ;  /* 0x01000000000e7b82 */ /* 0x0002a20000000a00 */
[----:B------:R-:W-:Y:S01]  /*c8f0*/  IMAD.U32 R5, RZ, RZ, UR5 ;  /* 0x00000005ff057e24 */ /* 0x000fe2000f8e00ff */
[----:B------:R-:W-:Y:S01]  /*c900*/  ULDC.64 UR4, c[0x4][0x98] ;  /* 0x0100260000047ab9 */ /* 0x000fe20000000a00 */
[----:B------:R-:W-:Y:S01]  /*c910*/  MOV R6, UR6 ;  /* 0x0000000600067c02 */ /* 0x000fe20008000f00 */
[----:B------:R-:W-:Y:S01]  /*c920*/  IMAD.U32 R7, RZ, RZ, UR7 ;  /* 0x00000007ff077e24 */ /* 0x000fe2000f8e00ff */
[----:B------:R-:W-:Y:S01]  /*c930*/  MOV R8, 0x70 ;  /* 0x0000007000087802 */ /* 0x000fe20000000f00 */
[----:B------:R-:W-:-:S02]  /*c940*/  IMAD.U32 R10, RZ, RZ, UR4 ;  /* 0x00000004ff0a7e24 */ /* 0x000fc4000f8e00ff */
[----:B------:R-:W-:Y:S02]  /*c950*/  IMAD.U32 R11, RZ, RZ, UR5 ;  /* 0x00000005ff0b7e24 */ /* 0x000fe4000f8e00ff */
[----:B------:R-:W-:Y:S02]  /*c960*/  IMAD.MOV.U32 R12, RZ, RZ, 0x1 ;  /* 0x00000001ff0c7424 */ /* 0x000fe400078e00ff */
[----:B01----:R-:W-:-:S07]  /*c970*/  IMAD.MOV.U32 R13, RZ, RZ, RZ ;  /* 0x000000ffff0d7224 */ /* 0x003fce00078e00ff */
[----:B------:R-:W-:-:S07]  /*c980*/  LEPC R20, `(.L_x_599) ;  /* 0x000000001014794e */ /* 0x000fce0000000000 */
[----:B--2--5:R-:W-:Y:S05]  /*c990*/  CALL.ABS.NOINC R14 ;  /* 0x000000000e007343 */ /* 0x024fea0003c00000 */
.L_x_599:
[----:B------:R-:W-:Y:S02]  /*c9a0*/  ULDC UR4, c[0x0][0x3f4] ;  /* 0x0000fd0000047ab9 */ /* 0x000fe40000000800 */
[----:B------:R-:W-:-:S13]  /*c9b0*/  ISETP.LT.AND P0, PT, RZ, UR4, PT ;  /* 0x00000004ff007c0c */ /* 0x000fda000bf01270 */
[----:B------:R-:W-:Y:S05]  /*c9c0*/  @P0 BRA `(.L_x_600) ;  /* 0x0000000000400947 */ /* 0x000fea0003800000 */
[----:B------:R-:W2:Y:S02]  /*c9d0*/  LDL R20, [R1+0x40] ;  /* 0x0000400001147983 */ /* 0x000ea40000100800 */
[----:B--2---:R-:W-:-:S04]  /*c9e0*/  LEA.HI R0, R20, R20, RZ, 0x1 ;  /* 0x0000001414007211 */ /* 0x004fc800078f08ff */
[----:B------:R-:W-:-:S05]  /*c9f0*/  LOP3.LUT R0, R0, 0xfffffffe, RZ, 0xc0, !PT ;  /* 0xfffffffe00007812 */ /* 0x000fca00078ec0ff */
[----:B------:R-:W-:-:S05]  /*ca00*/  IMAD.IADD R0, R20, 0x1, -R0 ;  /* 0x0000000114007824 */ /* 0x000fca00078e0a00 */
[----:B------:R-:W-:-:S04]  /*ca10*/  SHF.L.U32 R0, R0, 0x1f, RZ ;  /* 0x0000001f00007819 */ /* 0x000fc800000006ff */
[----:B------:R1:W2:Y:S03]  /*ca20*/  SYNCS.PHASECHK.TRANS64.TRYWAIT P0, [R23+URZ+0x38800], R0 ;  /* 0x03880000170075a7 */ /* 0x0002a6000800017f */
[----:B--2---:R-:W-:Y:S05]  /*ca30*/  @!P0 NANOSLEEP.SYNCS 0x989680 ;  /* 0x009896800000895d */ /* 0x004fea0003900000 */
[----:B------:R-:W2:Y:S01]  /*ca40*/  @!P0 SYNCS.PHASECHK.TRANS64 P0, [R23+URZ+0x38800], R0 ;  /* 0x03880000170085a7 */ /* 0x000ea2000800007f */
[----:B------:R-:W-:Y:S04]  /*ca50*/  BSSY B0, `(.L_x_601) ;  /* 0x0000006000007945 */ /* 0x000fe80003800000 */
[----:B--2---:R-:W-:Y:S05]  /*ca60*/  @P0 BRA `(.L_x_602) ;  /* 0x0000000000100947 */ /* 0x004fea0003800000 */
.L_x_603:
[----:B--2---:R2:W3:Y:S02]  /*ca70*/  SYNCS.PHASECHK.TRANS64.TRYWAIT P0, [R23+URZ+0x38800], R0 ;  /* 0x03880000170075a7 */ /* 0x0044e4000800017f */
[----:B---3--:R-:W-:Y:S05]  /*ca80*/  @!P0 NANOSLEEP.SYNCS 0x989680 ;  /* 0x009896800000895d */ /* 0x008fea0003900000 */
[----:B------:R-:W3:Y:S02]  /*ca90*/  @!P0 SYNCS.PHASECHK.TRANS64 P0, [R23+URZ+0x38800], R0 ;  /* 0x03880000170085a7 */ /* 0x000ee4000800007f */
[----:B---3--:R-:W-:Y:S05]  /*caa0*/  @!P0 BRA `(.L_x_603) ;  /* 0xfffffffc00f08947 */ /* 0x008fea000383ffff */
.L_x_602:
[----:B------:R-:W-:Y:S05]  /*cab0*/  BSYNC B0 ;  /* 0x0000000000007941 */ /* 0x000fea0003800000 */
.L_x_601:
[----:B------:R-:W-:Y:S05]  /*cac0*/  BRA `(.L_x_604) ;  /* 0x0000007000507947 */ /* 0x000fea0003800000 */
.L_x_600:
[----:B------:R-:W-:Y:S01]  /*cad0*/  ISETP.NE.AND P0, PT, R24, RZ, PT ;  /* 0x000000ff1800720c */ /* 0x000fe20003f05270 */
[----:B------:R-:W1:Y:S01]  /*cae0*/  LDC.64 R28, c[0x0][0x400] ;  /* 0x00010000ff1c7b82 */ /* 0x000e620000000a00 */
[----:B-----5:R-:W-:Y:S01]  /*caf0*/  SHF.R.S32.HI R0, RZ, 0x1f, R83 ;  /* 0x0000001fff007819 */ /* 0x020fe20000011453 */
[----:B------:R-:W-:Y:S01]  /*cb00*/  ULDC.64 UR4, c[0x0][0x3f8] ;  /* 0x0000fe0000047ab9 */ /* 0x000fe20000000a00 */
[----:B------:R-:W-:-:S03]  /*cb10*/  ULDC.64 UR6, c[0x0][0x408] ;  /* 0x0001020000067ab9 */ /* 0x000fc60000000a00 */
[C---:B------:R-:W-:Y:S02]  /*cb20*/  IMAD R4, R0.reuse, UR4, RZ ;  /* 0x0000000400047c24 */ /* 0x040fe4000f8e02ff */
[----:B------:R-:W2:Y:S01]  /*cb30*/  LDC.64 R24, c[0x0][0x3e8] ;  /* 0x0000fa00ff187b82 */ /* 0x000ea20000000a00 */
[----:B------:R-:W-:Y:S02]  /*cb40*/  IMAD R0, R0, UR6, RZ ;  /* 0x0000000600007c24 */ /* 0x000fe4000f8e02ff */
[C---:B------:R-:W-:Y:S02]  /*cb50*/  IMAD R3, R83.reuse, UR5, R4 ;  /* 0x0000000553037c24 */ /* 0x040fe4000f8e0204 */
[C---:B------:R-:W-:Y:S02]  /*cb60*/  IMAD R27, R83.reuse, UR7, R0 ;  /* 0x00000007531b7c24 */ /* 0x040fe4000f8e0200 */
[----:B-1----:R-:W-:-:S04]  /*cb70*/  IMAD.WIDE.U32 R28, R83, UR6, R28 ;  /* 0x00000006531c7c25 */ /* 0x002fc8000f8e001c */
[----:B------:R-:W-:Y:S02]  /*cb80*/  IMAD.IADD R27, R27, 0x1, R29 ;  /* 0x000000011b1b7824 */ /* 0x000fe400078e021d */
[----:B--2---:R-:W-:-:S05]  /*cb90*/  IMAD.WIDE.U32 R24, R83, UR4, R24 ;  /* 0x0000000453187c25 */ /* 0x004fca000f8e0018 */
[----:B------:R-:W-:Y:S01]  /*cba0*/  IADD3 R26, R3, R25, RZ ;  /* 0x00000019031a7210 */ /* 0x000fe20007ffe0ff */
[----:B------:R-:W-:Y:S06]  /*cbb0*/  @!P0 BRA `(.L_x_605) ;  /* 0x0000000000408947 */ /* 0x000fec0003800000 */
        /* <DEDUP_REMOVED lines=15> */
[----:B--2---:R-:W-:Y:S05]  /*ccb0*/  CALL.ABS.NOINC R14 ;  /* 0x000000000e007343 */ /* 0x004fea0003c00000 */
.L_x_605:
[----:B------:R-:W-:Y:S01]  /*ccc0*/  ULDC.U8 UR4, c[0x0][0x410] ;  /* 0x0001040000047ab9 */ /* 0x000fe20000000000 */
[----:B------:R-:W-:Y:S01]  /*ccd0*/  BSSY B0, `(.L_x_606) ;  /* 0x00006eb000007945 */ /* 0x000fe20003800000 */
[----:B------:R-:W-:Y:S01]  /*cce0*/  ISETP.NE.AND P0, PT, RZ, UR4, PT ;  /* 0x00000004ff007c0c */ /* 0x000fe2000bf05270 */
[----:B------:R-:W-:-:S12]  /*ccf0*/  IMAD R6, R221, 0x80, R219 ;  /* 0x00000080dd067824 */ /* 0x000fd800078e02db */
[----:B------:R-:W-:Y:S05]  /*cd00*/  @!P0 BRA `(.L_x_607) ;  /* 0x0000003400a08947 */ /* 0x000fea0003800000 */
[----:B------:R-:W-:-:S03]  /*cd10*/  UMOV UR4, 0xffffffff ;  /* 0xffffffff00047882 */ /* 0x000fc60000000000 */
[----:B------:R-:W-:Y:S05]  /*cd20*/  BRA.DIV UR4, `(.L_x_608) ;  /* 0x0000019204747947 */ /* 0x000fea000b800000 */
[----:B------:R1:W2:Y:S04]  /*cd30*/  SHFL.IDX PT, R3, R24, RZ, 0x181f ;  /* 0x00181fff18037589 */ /* 0x0002a800000e0000 */
[----:B------:R1:W3:Y:S04]  /*cd40*/  SHFL.IDX PT, R14, R28, RZ, 0x181f ;  /* 0x00181fff1c0e7589 */ /* 0x0002e800000e0000 */
[----:B------:R1:W4:Y:S04]  /*cd50*/  SHFL.IDX PT, R0, R26, RZ, 0x181f ;  /* 0x00181fff1a007589 */ /* 0x00032800000e0000 */
[----:B------:R1:W0:Y:S02]  /*cd60*/  SHFL.IDX PT, R4, R27, RZ, 0x181f ;  /* 0x00181fff1b047589 */ /* 0x00022400000e0000 */
.L_x_886:
[----:B------:R-:W5:Y:S01]  /*cd70*/  LDL R7, [R1+0x40] ;  /* 0x0000400001077983 */ /* 0x000f620000100800 */
[----:B------:R-:W-:Y:S01]  /*cd80*/  ULDC UR4, c[0x0][0x448] ;  /* 0x0001120000047ab9 */ /* 0x000fe20000000800 */
[----:B------:R-:W-:Y:S01]  /*cd90*/  BSSY B1, `(.L_x_609) ;  /* 0x0000020000017945 */ /* 0x000fe20003800000 */
[----:B------:R-:W-:Y:S01]  /*cda0*/  IMAD R32, R93, UR4, RZ ;  /* 0x000000045d207c24 */ /* 0x000fe2000f8e02ff */
[----:B0-----:R-:W-:Y:S02]  /*cdb0*/  CS2R R12, SRZ ;  /* 0x00000000000c7805 */ /* 0x001fe4000001ff00 */
[----:B------:R-:W-:Y:S02]  /*cdc0*/  CS2R R8, SRZ ;  /* 0x0000000000087805 */ /* 0x000fe4000001ff00 */
[----:B------:R-:W-:Y:S02]  /*cdd0*/  CS2R R20, SRZ ;  /* 0x0000000000147805 */ /* 0x000fe4000001ff00 */
[----:B------:R-:W-:Y:S01]  /*cde0*/  ISETP.GE.AND P0, PT, R6, R32, PT ;  /* 0x000000200600720c */ /* 0x000fe20003f06270 */
[----:B------:R-:W-:Y:S01]  /*cdf0*/  IMAD R32, R221, -0x80, R32 ;  /* 0xffffff80dd207824 */ /* 0x000fe200078e0220 */
[----:B-----5:R-:W-:-:S04]  /*ce00*/  LEA.HI R5, R7, R7, RZ, 0x1 ;  /* 0x0000000707057211 */ /* 0x020fc800078f08ff */
[----:B------:R-:W-:-:S04]  /*ce10*/  LOP3.LUT R5, R5, 0xfffffffe, RZ, 0xc0, !PT ;  /* 0xfffffffe05057812 */ /* 0x000fc800078ec0ff */
[----:B------:R-:W-:Y:S02]  /*ce20*/  IADD3 R5, R7, -R5, RZ ;  /* 0x8000000507057210 */ /* 0x000fe40007ffe0ff */
[----:B------:R-:W-:Y:S02]  /*ce30*/  CS2R R6, SRZ ;  /* 0x0000000000067805 */ /* 0x000fe4000001ff00 */
[----:B------:R-:W-:Y:S01]  /*ce40*/  SHF.L.U32 R34, R5, 0x1f, RZ ;  /* 0x0000001f05227819 */ /* 0x000fe200000006ff */
[----:B------:R-:W-:Y:S06]  /*ce50*/  @P0 BRA `(.L_x_610) ;  /* 0x00000000004c0947 */ /* 0x000fec0003800000 */
[----:B------:R-:W-:Y:S01]  /*ce60*/  ULDC UR4, c[0x0][0x3f4] ;  /* 0x0000fd0000047ab9 */ /* 0x000fe20000000800 */
[----:B------:R-:W-:Y:S02]  /*ce70*/  SHF.R.S32.HI R7, RZ, 0x1f, R18 ;  /* 0x0000001fff077819 */ /* 0x000fe40000011412 */
[----:B------:R-:W-:Y:S02]  /*ce80*/  ISETP.GE.AND P4, PT, R18, UR4, PT ;  /* 0x0000000412007c0c */ /* 0x000fe4000bf86270 */
[----:B------:R-:W-:Y:S02]  /*ce90*/  ISETP.GE.AND P5, PT, R218, UR4, PT ;  /* 0x00000004da007c0c */ /* 0x000fe4000bfa6270 */
[----:B------:R-:W-:Y:S02]  /*cea0*/  SHF.R.S32.HI R5, RZ, 0x1f, R218 ;  /* 0x0000001fff057819 */ /* 0x000fe400000114da */
[----:B------:R-:W-:-:S07]  /*ceb0*/  CS2R R12, SRZ ;  /* 0x00000000000c7805 */ /* 0x000fce000001ff00 */
[CC--:B--2---:R-:W-:Y:S02]  /*cec0*/  @!P4 IADD3 R10, P0, R18.reuse, R3.reuse, RZ ;  /* 0x00000003120ac210 */ /* 0x0c4fe40007f1e0ff */
[-C--:B-1-3--:R-:W-:Y:S02]  /*ced0*/  @!P4 IADD3 R24, P1, R18, R14.reuse, RZ ;  /* 0x0000000e1218c210 */ /* 0x08afe40007f3e0ff */
[----:B------:R-:W-:Y:S01]  /*cee0*/  @!P5 IADD3 R26, P2, R218, R3, RZ ;  /* 0x00000003da1ad210 */ /* 0x000fe20007f5e0ff */
[--C-:B----4-:R-:W-:Y:S01]  /*cef0*/  @!P4 IMAD.X R11, R0, 0x1, R7.reuse, P0 ;  /* 0x00000001000bc824 */ /* 0x110fe200000e0607 */
[----:B------:R-:W-:Y:S01]  /*cf00*/  @!P5 IADD3 R14, P3, R218, R14, RZ ;  /* 0x0000000eda0ed210 */ /* 0x000fe20007f7e0ff */
[----:B------:R-:W-:Y:S01]  /*cf10*/  @!P4 IMAD.X R25, R4, 0x1, R7, P1 ;  /* 0x000000010419c824 */ /* 0x000fe200008e0607 */
[----:B------:R-:W-:Y:S01]  /*cf20*/  CS2R R6, SRZ ;  /* 0x0000000000067805 */ /* 0x000fe2000001ff00 */
[----:B------:R-:W-:Y:S01]  /*cf30*/  @!P5 IMAD.X R27, R0, 0x1, R5, P2 ;  /* 0x00000001001bd824 */ /* 0x000fe200010e0605 */
[----:B------:R-:W-:Y:S01]  /*cf40*/  @!P5 IADD3.X R15, R4, R5, RZ, P3, !PT ;  /* 0x00000005040fd210 */ /* 0x000fe20001ffe4ff */
[----:B------:R0:W5:Y:S04]  /*cf50*/  @!P4 LD.E.64 R8, desc[UR36][R10.64] ;  /* 0x000000240a08c980 */ /* 0x000168000c101b00 */
[----:B------:R0:W5:Y:S04]  /*cf60*/  @!P4 LD.E.64 R20, desc[UR36][R24.64] ;  /* 0x000000241814c980 */ /* 0x000168000c101b00 */
[----:B------:R0:W5:Y:S04]  /*cf70*/  @!P5 LD.E.64 R12, desc[UR36][R26.64] ;  /* 0x000000241a0cd980 */ /* 0x000168000c101b00 */
[----:B------:R0:W5:Y:S02]  /*cf80*/  @!P5 LD.E.64 R6, desc[UR36][R14.64] ;  /* 0x000000240e06d980 */ /* 0x000164000c101b00 */
.L_x_610:
[----:B------:R-:W-:Y:S05]  /*cf90*/  BSYNC B1 ;  /* 0x0000000000017941 */ /* 0x000fea0003800000 */
.L_x_609:
[----:B------:R-:W4:Y:S01]  /*cfa0*/  SYNCS.PHASECHK.TRANS64.TRYWAIT P0, [R23+URZ+0x38800], R34 ;  /* 0x03880022170075a7 */ /* 0x000f22000800017f */
[----:B--2--5:R-:W-:Y:S01]  /*cfb0*/  SHF.R.U32.HI R3, RZ, 0x8, R12 ;  /* 0x00000008ff037819 */ /* 0x024fe2000001160c */
[----:B------:R-:W-:Y:S01]  /*cfc0*/  BSSY B1, `(.L_x_611) ;  /* 0x000002e000017945 */ /* 0x000fe20003800000 */
[----:B0-----:R-:W-:Y:S02]  /*cfd0*/  SHF.R.U32.HI R25, RZ, 0x8, R13 ;  /* 0x00000008ff197819 */ /* 0x001fe4000001160d */
[----:B---3--:R-:W-:Y:S02]  /*cfe0*/  LOP3.LUT R14, R12, 0xff, RZ, 0xc0, !PT ;  /* 0x000000ff0c0e7812 */ /* 0x008fe400078ec0ff */
[----:B------:R-:W-:Y:S02]  /*cff0*/  LOP3.LUT R3, R3, 0xff, RZ, 0xc0, !PT ;  /* 0x000000ff03037812 */ /* 0x000fe400078ec0ff */
[----:B-1----:R-:W-:Y:S02]  /*d000*/  LOP3.LUT R24, R13, 0xff, RZ, 0xc0, !PT ;  /* 0x000000ff0d187812 */ /* 0x002fe400078ec0ff */
[----:B------:R-:W-:-:S02]  /*d010*/  LOP3.LUT R25, R25, 0xff, RZ, 0xc0, !PT ;  /* 0x000000ff19197812 */ /* 0x000fc400078ec0ff */
[----:B------:R-:W-:Y:S02]  /*d020*/  PRMT R15, R3, 0x7604, R14 ;  /* 0x00007604030f7816 */ /* 0x000fe4000000000e */
[----:B------:R-:W-:Y:S02]  /*d030*/  PRMT R24, R25, 0x7604, R24 ;  /* 0x0000760419187816 */ /* 0x000fe40000000018 */
[----:B------:R-:W-:Y:S02]  /*d040*/  SHF.R.U32.HI R3, RZ, 0x8, R6 ;  /* 0x00000008ff037819 */ /* 0x000fe40000011606 */
[----:B------:R-:W-:Y:S02]  /*d050*/  SHF.R.U32.HI R25, RZ, 0x8, R21 ;  /* 0x00000008ff197819 */ /* 0x000fe40000011615 */
[----:B------:R-:W-:Y:S02]  /*d060*/  SHF.R.U32.HI R29, RZ, 0x8, R7 ;  /* 0x00000008ff1d7819 */ /* 0x000fe40000011607 */
[----:B------:R-:W-:-:S02]  /*d070*/  LOP3.LUT R26, R6, 0xff, RZ, 0xc0, !PT ;  /* 0x000000ff061a7812 */ /* 0x000fc400078ec0ff */
[----:B------:R-:W-:Y:S02]  /*d080*/  LOP3.LUT R3, R3, 0xff, RZ, 0xc0, !PT ;  /* 0x000000ff03037812 */ /* 0x000fe400078ec0ff */
[----:B----4-:R-:W-:Y:S02]  /*d090*/  SHF.R.U32.HI R0, RZ, 0x8, R8 ;  /* 0x00000008ff007819 */ /* 0x010fe40000011608 */
[----:B------:R-:W-:Y:S02]  /*d0a0*/  SHF.R.U32.HI R11, RZ, 0x8, R9 ;  /* 0x00000008ff0b7819 */ /* 0x000fe40000011609 */
[----:B------:R-:W-:Y:S02]  /*d0b0*/  LOP3.LUT R14, R21, 0xff, RZ, 0xc0, !PT ;  /* 0x000000ff150e7812 */ /* 0x000fe400078ec0ff */
[----:B------:R-:W-:Y:S02]  /*d0c0*/  LOP3.LUT R28, R7, 0xff, RZ, 0xc0, !PT ;  /* 0x000000ff071c7812 */ /* 0x000fe400078ec0ff */
[----:B------:R-:W-:-:S02]  /*d0d0*/  LOP3.LUT R25, R25, 0xff, RZ, 0xc0, !PT ;  /* 0x000000ff19197812 */ /* 0x000fc400078ec0ff */
[----:B------:R-:W-:Y:S02]  /*d0e0*/  LOP3.LUT R29, R29, 0xff, RZ, 0xc0, !PT ;  /* 0x000000ff1d1d7812 */ /* 0x000fe400078ec0ff */
[----:B------:R-:W-:Y:S02]  /*d0f0*/  PRMT R31, R3, 0x7604, R26 ;  /* 0x00007604031f7816 */ /* 0x000fe4000000001a */
[----:B------:R-:W-:Y:S02]  /*d100*/  LOP3.LUT R4, R8, 0xff, RZ, 0xc0, !PT ;  /* 0x000000ff08047812 */ /* 0x000fe400078ec0ff */
[----:B------:R-:W-:Y:S02]  /*d110*/  LOP3.LUT R10, R9, 0xff, RZ, 0xc0, !PT ;  /* 0x000000ff090a7812 */ /* 0x000fe400078ec0ff */
[----:B------:R-:W-:Y:S02]  /*d120*/  LOP3.LUT R5, R0, 0xff, RZ, 0xc0, !PT ;  /* 0x000000ff00057812 */ /* 0x000fe400078ec0ff */
[----:B------:R-:W-:-:S02]  /*d130*/  LOP3.LUT R11, R11, 0xff, RZ, 0xc0, !PT ;  /* 0x000000ff0b0b7812 */ /* 0x000fc400078ec0ff */
[----:B------:R-:W-:Y:S02]  /*d140*/  PRMT R14, R25, 0x7604, R14 ;  /* 0x00007604190e7816 */ /* 0x000fe4000000000e */
[----:B------:R-:W-:Y:S02]  /*d150*/  PRMT R28, R29, 0x7604, R28 ;  /* 0x000076041d1c7816 */ /* 0x000fe4000000001c */
[----:B------:R-:W-:Y:S02]  /*d160*/  SHF.R.U32.HI R3, RZ, 0x10, R9 ;  /* 0x00000010ff037819 */ /* 0x000fe40000011609 */
[----:B------:R-:W-:Y:S02]  /*d170*/  SHF.R.U32.HI R0, RZ, 0x8, R20 ;  /* 0x00000008ff007819 */ /* 0x000fe40000011614 */
[----:B------:R-:W-:Y:S01]  /*d180*/  SHF.R.U32.HI R25, RZ, 0x10, R13 ;  /* 0x00000010ff197819 */ /* 0x000fe2000001160d */
[----:B------:R-:W-:Y:S01]  /*d190*/  IMAD.U32 R3, R3, 0x10000, RZ ;  /* 0x0001000003037824 */ /* 0x000fe200078e00ff */
[----:B------:R-:W-:-:S02]  /*d1a0*/  SHF.R.U32.HI R29, RZ, 0x10, R21 ;  /* 0x00000010ff1d7819 */ /* 0x000fc40000011615 */
[----:B------:R-:W-:Y:S01]  /*d1b0*/  SHF.R.U32.HI R33, RZ, 0x10, R7 ;  /* 0x00000010ff217819 */ /* 0x000fe20000011607 */
[----:B------:R-:W-:Y:S01]  /*d1c0*/  IMAD.U32 R25, R25, 0x10000, RZ ;  /* 0x0001000019197824 */ /* 0x000fe200078e00ff */
[----:B------:R-:W-:Y:S01]  /*d1d0*/  PRMT R5, R5, 0x7604, R4 ;  /* 0x0000760405057816 */ /* 0x000fe20000000004 */
[----:B------:R-:W-:Y:S01]  /*d1e0*/  IMAD.U32 R29, R29, 0x10000, RZ ;  /* 0x000100001d1d7824 */ /* 0x000fe200078e00ff */
[----:B------:R-:W-:Y:S02]  /*d1f0*/  PRMT R10, R11, 0x7604, R10 ;  /* 0x000076040b0a7816 */ /* 0x000fe4000000000a */
[----:B------:R-:W-:Y:S02]  /*d200*/  LOP3.LUT R4, R20, 0xff, RZ, 0xc0, !PT ;  /* 0x000000ff14047812 */ /* 0x000fe400078ec0ff */
[----:B------:R-:W-:Y:S02]  /*d210*/  LOP3.LUT R11, R0, 0xff, RZ, 0xc0, !PT ;  /* 0x000000ff000b7812 */ /* 0x000fe400078ec0ff */
[----:B------:R-:W-:-:S02]  /*d220*/  SHF.L.U32 R33, R33, 0x10, RZ ;  /* 0x0000001021217819 */ /* 0x000fc400000006ff */
[----:B------:R-:W-:Y:S02]  /*d230*/  PRMT R27, R11, 0x7604, R4 ;  /* 0x000076040b1b7816 */ /* 0x000fe40000000004 */
[----:B------:R-:W-:Y:S02]  /*d240*/  LOP3.LUT R11, R10, 0xff0000, R3, 0xf8, !PT ;  /* 0x00ff00000a0b7812 */ /* 0x000fe400078ef803 */
[----:B------:R-:W-:Y:S02]  /*d250*/  LOP3.LUT R25, R24, 0xff0000, R25, 0xf8, !PT ;  /* 0x00ff000018197812 */ /* 0x000fe400078ef819 */
[----:B------:R-:W-:Y:S02]  /*d260*/  LOP3.LUT R29, R14, 0xff0000, R29, 0xf8, !PT ;  /* 0x00ff00000e1d7812 */ /* 0x000fe400078ef81d */
[----:B------:R-:W-:Y:S02]  /*d270*/  LOP3.LUT R33, R28, 0xff0000, R33, 0xf8, !PT ;  /* 0x00ff00001c217812 */ /* 0x000fe400078ef821 */
[----:B------:R-:W-:Y:S01]  /*d280*/  LOP3.LUT R3, R5, 0xff0000, R8, 0xf8, !PT ;  /* 0x00ff000005037812 */ /* 0x000fe200078ef808 */
[----:B------:R-:W-:Y:S06]  /*d290*/  @!P0 BRA `(.L_x_612) ;  /* 0x0000018c00888947 */ /* 0x000fec0003800000 */
.L_x_887:
[----:B------:R-:W-:Y:S05]  /*d2a0*/  BSYNC B1 ;  /* 0x0000000000017941 */ /* 0x000fea0003800000 */
.L_x_611:
[----:B------:R-:W-:Y:S01]  /*d2b0*/  VIMNMX R10, R32, 0x80, PT ;  /* 0x00000080200a7848 */ /* 0x000fe20003fe0100 */
[----:B------:R-:W-:Y:S01]  /*d2c0*/  BSSY B1, `(.L_x_613) ;  /* 0x00000ca000017945 */ /* 0x000fe20003800000 */
[----:B------:R-:W-:Y:S02]  /*d2d0*/  LOP3.LUT R9, R11, 0xff000000, R9, 0xf8, !PT ;  /* 0xff0000000b097812 */ /* 0x000fe400078ef809 */
[----:B------:R-:W-:Y:S02]  /*d2e0*/  ISETP.GE.AND P0, PT, R219, R10, PT ;  /* 0x0000000adb00720c */ /* 0x000fe40003f06270 */
[----:B------:R-:W-:Y:S02]  /*d2f0*/  LOP3.LUT R15, R15, 0xff0000, R12, 0xf8, !PT ;  /* 0x00ff00000f0f7812 */ /* 0x000fe400078ef80c */
[----:B------:R-:W-:Y:S02]  /*d300*/  LOP3.LUT R27, R27, 0xff0000, R20, 0xf8, !PT ;  /* 0x00ff00001b1b7812 */ /* 0x000fe400078ef814 */
[----:B------:R-:W-:-:S02]  /*d310*/  LOP3.LUT R11, R31, 0xff0000, R6, 0xf8, !PT ;  /* 0x00ff00001f0b7812 */ /* 0x000fc400078ef806 */
[----:B------:R-:W-:Y:S02]  /*d320*/  LOP3.LUT R3, R3, 0xff000000, R8, 0xf8, !PT ;  /* 0xff00000003037812 */ /* 0x000fe400078ef808 */
[----:B------:R-:W-:Y:S02]  /*d330*/  LOP3.LUT R0, R15, 0xff000000, R12, 0xf8, !PT ;  /* 0xff0000000f007812 */ /* 0x000fe400078ef80c */
[----:B------:R-:W-:Y:S02]  /*d340*/  LOP3.LUT R8, R25, 0xff000000, R13, 0xf8, !PT ;  /* 0xff00000019087812 */ /* 0x000fe400078ef80d */
[----:B------:R-:W-:Y:S02]  /*d350*/  LOP3.LUT R13, R27, 0xff000000, R20, 0xf8, !PT ;  /* 0xff0000001b0d7812 */ /* 0x000fe400078ef814 */
[----:B------:R-:W-:Y:S02]  /*d360*/  LOP3.LUT R14, R29, 0xff000000, R21, 0xf8, !PT ;  /* 0xff0000001d0e7812 */ /* 0x000fe400078ef815 */
[----:B------:R-:W-:-:S02]  /*d370*/  LOP3.LUT R11, R11, 0xff000000, R6, 0xf8, !PT ;  /* 0xff0000000b0b7812 */ /* 0x000fc400078ef806 */
[----:B------:R-:W-:Y:S01]  /*d380*/  LOP3.LUT R12, R33, 0xff000000, R7, 0xf8, !PT ;  /* 0xff000000210c7812 */ /* 0x000fe200078ef807 */
[----:B------:R-:W-:Y:S06]  /*d390*/  @P0 BRA `(.L_x_614) ;  /* 0x0000000800f00947 */ /* 0x000fec0003800000 */
[----:B------:R1:W5:Y:S01]  /*d3a0*/  LDL R39, [R1+0x30] ;  /* 0x0000300001277983 */ /* 0x0003620000100800 */
[----:B------:R-:W2:Y:S01]  /*d3b0*/  LDC R5, c[0x0][0x3f4] ;  /* 0x0000fd00ff057b82 */ /* 0x000ea20000000800 */
[----:B------:R-:W-:Y:S01]  /*d3c0*/  BSSY B2, `(.L_x_615) ;  /* 0x000005e000027945 */ /* 0x000fe20003800000 */
[-C--:B--2---:R-:W-:Y:S02]  /*d3d0*/  ISETP.GE.AND P0, PT, R18, R5.reuse, PT ;  /* 0x000000051200720c */ /* 0x084fe40003f06270 */
[----:B------:R-:W-:-:S11]  /*d3e0*/  ISETP.GE.AND P1, PT, R218, R5, PT ;  /* 0x00000005da00720c */ /* 0x000fd60003f26270 */
[----:B-1----:R-:W-:Y:S05]  /*d3f0*/  @P0 BRA `(.L_x_616) ;  /* 0x0000000400680947 */ /* 0x002fea0003800000 */
[----:B-----5:R-:W1:Y:S01]  /*d400*/  LDS.128 R4, [R39+0x20400] ;  /* 0x0204000027047984 */ /* 0x020e620000000c00 */
[----:B------:R-:W-:Y:S02]  /*d410*/  F2FP.F16.E4M3.UNPACK_B R28, R13 ;  /* 0x0000000dff1c723e */ /* 0x000fe400020006ff */
[----:B------:R-:W-:-:S03]  /*d420*/  F2FP.F16.E4M3.UNPACK_B R26, R3 ;  /* 0x00000003ff1a723e */ /* 0x000fc600020006ff */
[----:B------:R-:W-:Y:S02]  /*d430*/  HADD2.F32 R29, -RZ, R28.H1_H1 ;  /* 0x3000001cff1d7230 */ /* 0x000fe40000004100 */
[----:B------:R-:W-:Y:S02]  /*d440*/  HADD2.F32 R27, -RZ, R26.H1_H1 ;  /* 0x3000001aff1b7230 */ /* 0x000fe40000004100 */
[----:B------:R-:W-:Y:S02]  /*d450*/  HADD2.F32 R28, -RZ, R28.H0_H0 ;  /* 0x2000001cff1c7230 */ /* 0x000fe40000004100 */
[----:B------:R-:W-:Y:S01]  /*d460*/  HADD2.F32 R26, -RZ, R26.H0_H0 ;  /* 0x2000001aff1a7230 */ /* 0x000fe20000004100 */
[-C--:B-1----:R-:W-:Y:S02]  /*d470*/  F2FP.F16.E4M3.UNPACK_B R15, R4.reuse.H1 ;  /* 0x00000004ff0f723e */ /* 0x082fe400030006ff */
[-C--:B------:R-:W-:Y:S02]  /*d480*/  F2FP.F16.E4M3.UNPACK_B R21, R5.reuse ;  /* 0x00000005ff15723e */ /* 0x080fe400020006ff */
[----:B------:R-:W-:Y:S01]  /*d490*/  F2FP.F16.E4M3.UNPACK_B R24, R5.H1 ;  /* 0x00000005ff18723e */ /* 0x000fe200030006ff */
[--C-:B------:R-:W-:Y:S01]  /*d4a0*/  HADD2.F32 R20, -RZ, R15.reuse.H0_H0 ;  /* 0x2000000fff147230 */ /* 0x100fe20000004100 */
[----:B------:R-:W-:Y:S01]  /*d4b0*/  F2FP.F16.E4M3.UNPACK_B R4, R4 ;  /* 0x00000004ff04723e */ /* 0x000fe200020006ff */
[----:B------:R-:W-:Y:S01]  /*d4c0*/  HADD2.F32 R15, -RZ, R15.H1_H1 ;  /* 0x3000000fff0f7230 */ /* 0x000fe20000004100 */
[----:B------:R-:W-:-:S02]  /*d4d0*/  F2FP.F16.E4M3.UNPACK_B R25, R6 ;  /* 0x00000006ff19723e */ /* 0x000fc400020006ff */
[----:B------:R-:W-:Y:S02]  /*d4e0*/  F2FP.F16.E4M3.UNPACK_B R6, R6.H1 ;  /* 0x00000006ff06723e */ /* 0x000fe400030006ff */
[C---:B------:R-:W-:Y:S01]  /*d4f0*/  FMUL.FTZ R5, R15.reuse, R29 ;  /* 0x0000001d0f057220 */ /* 0x040fe20000410000 */
[----:B------:R-:W-:Y:S01]  /*d500*/  FMUL.FTZ R32, R15, R27 ;  /* 0x0000001b0f207220 */ /* 0x000fe20000410000 */
[----:B------:R-:W-:Y:S02]  /*d510*/  F2FP.F16.E4M3.UNPACK_B R15, R7 ;  /* 0x00000007ff0f723e */ /* 0x000fe400020006ff */
[C---:B0-----:R-:W-:Y:S01]  /*d520*/  FFMA.FTZ R34, R20.reuse, R27, -R5 ;  /* 0x0000001b14227223 */ /* 0x041fe20000010805 */
[--C-:B------:R-:W-:Y:S01]  /*d530*/  HADD2.F32 R5, -RZ, R4.reuse.H1_H1 ;  /* 0x30000004ff057230 */ /* 0x100fe20000004100 */
[----:B------:R-:W-:Y:S01]  /*d540*/  F2FP.F16.E4M3.UNPACK_B R27, R13.H1 ;  /* 0x0000000dff1b723e */ /* 0x000fe200030006ff */
[----:B------:R-:W-:Y:S01]  /*d550*/  FFMA.FTZ R35, R20, R29, R32 ;  /* 0x0000001d14237223 */ /* 0x000fe20000010020 */
[----:B------:R-:W-:Y:S01]  /*d560*/  HADD2.F32 R4, -RZ, R4.H0_H0 ;  /* 0x20000004ff047230 */ /* 0x000fe20000004100 */
[----:B------:R-:W-:Y:S01]  /*d570*/  F2FP.F16.E4M3.UNPACK_B R20, R3.H1 ;  /* 0x00000003ff14723e */ /* 0x000fe200030006ff */
[C---:B------:R-:W-:Y:S01]  /*d580*/  FMUL.FTZ R31, R5.reuse, R28 ;  /* 0x0000001c051f7220 */ /* 0x040fe20000410000 */
[----:B------:R-:W-:Y:S01]  /*d590*/  FMUL.FTZ R33, R5, R26 ;  /* 0x0000001a05217220 */ /* 0x000fe20000410000 */
[----:B------:R-:W-:Y:S01]  /*d5a0*/  HADD2.F32 R29, -RZ, R27.H1_H1 ;  /* 0x3000001bff1d7230 */ /* 0x000fe20000004100 */
[----:B------:R-:W-:Y:S01]  /*d5b0*/  F2FP.F16.E4M3.UNPACK_B R7, R7.H1 ;  /* 0x00000007ff07723e */ /* 0x000fe200030006ff */
[----:B------:R-:W-:-:S02]  /*d5c0*/  HADD2.F32 R5, -RZ, R24.H1_H1 ;  /* 0x30000018ff057230 */ /* 0x000fc40000004100 */
[C---:B------:R-:W-:Y:S01]  /*d5d0*/  FFMA.FTZ R31, R4.reuse, R26, -R31 ;  /* 0x0000001a041f7223 */ /* 0x040fe2000001081f */
[----:B------:R-:W-:Y:S01]  /*d5e0*/  FFMA.FTZ R32, R4, R28, R33 ;  /* 0x0000001c04207223 */ /* 0x000fe20000010021 */
[----:B------:R-:W-:Y:S02]  /*d5f0*/  HADD2.F32 R26, -RZ, R20.H1_H1 ;  /* 0x30000014ff1a7230 */ /* 0x000fe40000004100 */
[----:B------:R-:W-:Y:S02]  /*d600*/  HADD2.F32 R24, -RZ, R24.H0_H0 ;  /* 0x20000018ff187230 */ /* 0x000fe40000004100 */
[C---:B------:R-:W-:Y:S01]  /*d610*/  FMUL.FTZ R33, R5.reuse, R29 ;  /* 0x0000001d05217220 */ /* 0x040fe20000410000 */
[----:B------:R-:W-:Y:S02]  /*d620*/  HADD2.F32 R27, -RZ, R27.H0_H0 ;  /* 0x2000001bff1b7230 */ /* 0x000fe40000004100 */
[----:B------:R-:W-:Y:S01]  /*d630*/  FMUL.FTZ R5, R5, R26 ;  /* 0x0000001a05057220 */ /* 0x000fe20000410000 */
[----:B------:R-:W-:-:S02]  /*d640*/  HADD2.F32 R4, -RZ, R21.H1_H1 ;  /* 0x30000015ff047230 */ /* 0x000fc40000004100 */
[----:B------:R-:W-:Y:S01]  /*d650*/  FFMA.FTZ R33, R24, R26, -R33 ;  /* 0x0000001a18217223 */ /* 0x000fe20000010821 */
[----:B------:R-:W-:Y:S01]  /*d660*/  HADD2.F32 R20, -RZ, R20.H0_H0 ;  /* 0x20000014ff147230 */ /* 0x000fe20000004100 */
[----:B------:R-:W-:Y:S01]  /*d670*/  F2FP.F16.E4M3.UNPACK_B R26, R14 ;  /* 0x0000000eff1a723e */ /* 0x000fe200020006ff */
[----:B------:R-:W-:Y:S02]  /*d680*/  HADD2.F32 R21, -RZ, R21.H0_H0 ;  /* 0x20000015ff157230 */ /* 0x000fe40000004100 */
[----:B------:R-:W-:Y:S01]  /*d690*/  FMUL.FTZ R28, R4, R27 ;  /* 0x0000001b041c7220 */ /* 0x000fe20000410000 */
[----:B------:R-:W-:Y:S01]  /*d6a0*/  FFMA.FTZ R38, R24, R29, R5 ;  /* 0x0000001d18267223 */ /* 0x000fe20000010005 */
[----:B------:R-:W-:Y:S01]  /*d6b0*/  F2FP.F16.E4M3.UNPACK_B R24, R9 ;  /* 0x00000009ff18723e */ /* 0x000fe200020006ff */
[-C--:B------:R-:W-:Y:S01]  /*d6c0*/  FMUL.FTZ R4, R4, R20.reuse ;  /* 0x0000001404047220 */ /* 0x080fe20000410000 */
[----:B------:R-:W-:Y:S01]  /*d6d0*/  FFMA.FTZ R29, R21, R20, -R28 ;  /* 0x00000014151d7223 */ /* 0x000fe2000001081c */
[----:B------:R-:W-:Y:S01]  /*d6e0*/  HADD2.F32 R28, -RZ, R26.H1_H1 ;  /* 0x3000001aff1c7230 */ /* 0x000fe20000004100 */
[----:B------:R-:W-:Y:S01]  /*d6f0*/  F2FP.SATFINITE.E4M3.F32.PACK_AB_MERGE_C R33, R38, R33, RZ ;  /* 0x000000212621723e */ /* 0x000fe200048070ff */
[----:B------:R-:W-:-:S02]  /*d700*/  HADD2.F32 R5, -RZ, R6.H1_H1 ;  /* 0x30000006ff057230 */ /* 0x000fc40000004100 */
[----:B------:R-:W-:Y:S01]  /*d710*/  FFMA.FTZ R36, R21, R27, R4 ;  /* 0x0000001b15247223 */ /* 0x000fe20000010004 */
[----:B------:R-:W-:Y:S02]  /*d720*/  HADD2.F32 R20, -RZ, R24.H1_H1 ;  /* 0x30000018ff147230 */ /* 0x000fe40000004100 */
[----:B------:R-:W-:Y:S02]  /*d730*/  HADD2.F32 R6, -RZ, R6.H0_H0 ;  /* 0x20000006ff067230 */ /* 0x000fe40000004100 */
[C---:B------:R-:W-:Y:S01]  /*d740*/  FMUL.FTZ R21, R5.reuse, R28 ;  /* 0x0000001c05157220 */ /* 0x040fe20000410000 */
[----:B------:R-:W-:Y:S02]  /*d750*/  HADD2.F32 R24, -RZ, R24.H0_H0 ;  /* 0x20000018ff187230 */ /* 0x000fe40000004100 */
[-C--:B------:R-:W-:Y:S01]  /*d760*/  FMUL.FTZ R27, R5, R20.reuse ;  /* 0x00000014051b7220 */ /* 0x080fe20000410000 */
[----:B------:R-:W-:Y:S02]  /*d770*/  HADD2.F32 R26, -RZ, R26.H0_H0 ;  /* 0x2000001aff1a7230 */ /* 0x000fe40000004100 */
[----:B------:R-:W-:Y:S01]  /*d780*/  FFMA.FTZ R37, R6, R20, -R21 ;  /* 0x0000001406257223 */ /* 0x000fe20000010815 */
[--C-:B------:R-:W-:Y:S01]  /*d790*/  HADD2.F32 R4, -RZ, R25.reuse.H1_H1 ;  /* 0x30000019ff047230 */ /* 0x100fe20000004100 */
[----:B------:R-:W-:Y:S01]  /*d7a0*/  F2FP.F16.E4M3.UNPACK_B R5, R9.H1 ;  /* 0x00000009ff05723e */ /* 0x000fe200030006ff */
[----:B------:R-:W-:-:S02]  /*d7b0*/  HADD2.F32 R25, -RZ, R25.H0_H0 ;  /* 0x20000019ff197230 */ /* 0x000fc40000004100 */
[----:B------:R-:W-:Y:S01]  /*d7c0*/  FFMA.FTZ R28, R6, R28, R27 ;  /* 0x0000001c061c7223 */ /* 0x000fe2000001001b */
[C---:B------:R-:W-:Y:S01]  /*d7d0*/  FMUL.FTZ R20, R4.reuse, R26 ;  /* 0x0000001a04147220 */ /* 0x040fe20000410000 */
[----:B------:R-:W-:Y:S01]  /*d7e0*/  FMUL.FTZ R21, R4, R24 ;  /* 0x0000001804157220 */ /* 0x000fe20000410000 */
[----:B------:R-:W-:Y:S01]  /*d7f0*/  F2FP.F16.E4M3.UNPACK_B R4, R14.H1 ;  /* 0x0000000eff04723e */ /* 0x000fe200030006ff */
[--C-:B------:R-:W-:Y:S02]  /*d800*/  HADD2.F32 R6, -RZ, R5.reuse.H0_H0 ;  /* 0x20000005ff067230 */ /* 0x100fe40000004100 */
[C---:B------:R-:W-:Y:S01]  /*d810*/  FFMA.FTZ R27, R25.reuse, R24, -R20 ;  /* 0x00000018191b7223 */ /* 0x040fe20000010814 */
[----:B------:R-:W-:Y:S02]  /*d820*/  HADD2.F32 R20, -RZ, R5.H1_H1 ;  /* 0x30000005ff147230 */ /* 0x000fe40000004100 */
[----:B------:R-:W-:Y:S01]  /*d830*/  FFMA.FTZ R26, R25, R26, R21 ;  /* 0x0000001a191a7223 */ /* 0x000fe20000010015 */
[----:B------:R-:W-:-:S02]  /*d840*/  HADD2.F32 R24, -RZ, R4.H1_H1 ;  /* 0x30000004ff187230 */ /* 0x000fc40000004100 */
[----:B------:R-:W-:Y:S02]  /*d850*/  HADD2.F32 R5, -RZ, R7.H1_H1 ;  /* 0x30000007ff057230 */ /* 0x000fe40000004100 */
[----:B------:R-:W-:Y:S02]  /*d860*/  HADD2.F32 R21, -RZ, R4.H0_H0 ;  /* 0x20000004ff157230 */ /* 0x000fe40000004100 */
[----:B------:R-:W-:Y:S02]  /*d870*/  HADD2.F32 R4, -RZ, R15.H1_H1 ;  /* 0x3000000fff047230 */ /* 0x000fe40000004100 */
[C---:B------:R-:W-:Y:S01]  /*d880*/  FMUL.FTZ R42, R5.reuse, R24 ;  /* 0x00000018052a7220 */ /* 0x040fe20000410000 */
[----:B------:R-:W-:Y:S02]  /*d890*/  HADD2.F32 R7, -RZ, R7.H0_H0 ;  /* 0x20000007ff077230 */ /* 0x000fe40000004100 */
[----:B------:R-:W-:Y:S01]  /*d8a0*/  FMUL.FTZ R5, R5, R20 ;  /* 0x0000001405057220 */ /* 0x000fe20000410000 */
[----:B------:R-:W-:-:S02]  /*d8b0*/  HADD2.F32 R15, -RZ, R15.H0_H0 ;  /* 0x2000000fff0f7230 */ /* 0x000fc40000004100 */
[CC--:B------:R-:W-:Y:S01]  /*d8c0*/  FMUL.FTZ R40, R4.reuse, R21.reuse ;  /* 0x0000001504287220 */ /* 0x0c0fe20000410000 */
[----:B------:R-:W-:Y:S01]  /*d8d0*/  FMUL.FTZ R4, R4, R6 ;  /* 0x0000000604047220 */ /* 0x000fe20000410000 */
[C---:B------:R-:W-:Y:S01]  /*d8e0*/  FFMA.FTZ R42, R7.reuse, R20, -R42 ;  /* 0x00000014072a7223 */ /* 0x040fe2000001082a */
[----:B------:R-:W-:Y:S01]  /*d8f0*/  FFMA.FTZ R5, R7, R24, R5 ;  /* 0x0000001807057223 */ /* 0x000fe20000010005 */
[C---:B------:R-:W-:Y:S01]  /*d900*/  FFMA.FTZ R7, R15.reuse, R6, -R40 ;  /* 0x000000060f077223 */ /* 0x040fe20000010828 */
[----:B------:R-:W-:Y:S01]  /*d910*/  FFMA.FTZ R20, R15, R21, R4 ;  /* 0x000000150f147223 */ /* 0x000fe20000010004 */
[----:B------:R-:W-:Y:S02]  /*d920*/  F2FP.SATFINITE.E4M3.F32.PACK_AB_MERGE_C R4, R35, R34, RZ ;  /* 0x000000222304723e */ /* 0x000fe400048070ff */
[----:B------:R-:W-:Y:S02]  /*d930*/  F2FP.SATFINITE.E4M3.F32.PACK_AB_MERGE_C R6, R28, R37, RZ ;  /* 0x000000251c06723e */ /* 0x000fe400048070ff */
[----:B------:R-:W-:-:S02]  /*d940*/  F2FP.SATFINITE.E4M3.F32.PACK_AB_MERGE_C R42, R5, R42, RZ ;  /* 0x0000002a052a723e */ /* 0x000fc400048070ff */
[----:B------:R-:W-:Y:S02]  /*d950*/  F2FP.SATFINITE.E4M3.F32.PACK_AB_MERGE_C R4, R32, R31, R4 ;  /* 0x0000001f2004723e */ /* 0x000fe40004807004 */
[----:B------:R-:W-:Y:S02]  /*d960*/  F2FP.SATFINITE.E4M3.F32.PACK_AB_MERGE_C R5, R36, R29, R33 ;  /* 0x0000001d2405723e */ /* 0x000fe40004807021 */
[----:B------:R-:W-:Y:S02]  /*d970*/  F2FP.SATFINITE.E4M3.F32.PACK_AB_MERGE_C R6, R26, R27, R6 ;  /* 0x0000001b1a06723e */ /* 0x000fe40004807006 */
[----:B------:R-:W-:-:S05]  /*d980*/  F2FP.SATFINITE.E4M3.F32.PACK_AB_MERGE_C R7, R20, R7, R42 ;  /* 0x000000071407723e */ /* 0x000fca000480702a */
[----:B------:R1:W-:Y:S02]  /*d990*/  STS.128 [R39+0x20400], R4 ;  /* 0x0204000427007388 */ /* 0x0003e40000000c00 */
.L_x_616:
[----:B------:R-:W-:Y:S05]  /*d9a0*/  BSYNC B2 ;  /* 0x0000000000027941 */ /* 0x000fea0003800000 */
.L_x_615:
[----:B------:R-:W-:Y:S05]  /*d9b0*/  @P1 BRA `(.L_x_614) ;  /* 0x0000000400681947 */ /* 0x000fea0003800000 */
[----:B-1---5:R-:W1:Y:S01]  /*d9c0*/  LDS.128 R4, [R39+0x24400] ;  /* 0x0244000027047984 */ /* 0x022e620000000c00 */
        /* <DEDUP_REMOVED lines=89> */
.L_x_614:
[----:B------:R-:W-:Y:S05]  /*df60*/  BSYNC B1 ;  /* 0x0000000000017941 */ /* 0x000fea0003800000 */
.L_x_613:
[----:B-12---:R-:W-:Y:S01]  /*df70*/  VIADD R4, R219, 0x20 ;  /* 0x00000020db047836 */ /* 0x006fe20000000000 */
[----:B------:R-:W-:Y:S04]  /*df80*/  BSSY B1, `(.L_x_617) ;  /* 0x00000bf000017945 */ /* 0x000fe80003800000 */
[----:B------:R-:W-:-:S13]  /*df90*/  ISETP.GE.AND P0, PT, R4, R10, PT ;  /* 0x0000000a0400720c */ /* 0x000fda0003f06270 */
[----:B------:R-:W-:Y:S05]  /*dfa0*/  @P0 BRA `(.L_x_618) ;  /* 0x0000000800f00947 */ /* 0x000fea0003800000 */
        /* <DEDUP_REMOVED lines=8> */
[-C--:B------:R-:W-:Y:S02]  /*e030*/  F2FP.F16.E4M3.UNPACK_B R29, R13.reuse ;  /* 0x0000000dff1d723e */ /* 0x080fe400020006ff */
[----:B------:R-:W-:Y:S01]  /*e040*/  F2FP.F16.E4M3.UNPACK_B R33, R13.H1 ;  /* 0x0000000dff21723e */ /* 0x000fe200030006ff */
[----:B------:R-:W-:Y:S01]  /*e050*/  HADD2.F32 R26, -RZ, R28.H1_H1 ;  /* 0x3000001cff1a7230 */ /* 0x000fe20000004100 */
[----:B------:R-:W-:Y:S01]  /*e060*/  F2FP.F16.E4M3.UNPACK_B R36, R14 ;  /* 0x0000000eff24723e */ /* 0x000fe200020006ff */
[----:B------:R-:W-:Y:S02]  /*e070*/  HADD2.F32 R32, -RZ, R29.H1_H1 ;  /* 0x3000001dff207230 */ /* 0x000fe40000004100 */
[----:B0-----:R-:W-:-:S02]  /*e080*/  HADD2.F32 R34, -RZ, R33.H1_H1 ;  /* 0x30000021ff227230 */ /* 0x001fc40000004100 */
[----:B------:R-:W-:Y:S02]  /*e090*/  HADD2.F32 R35, -RZ, R33.H0_H0 ;  /* 0x20000021ff237230 */ /* 0x000fe40000004100 */
[--C-:B------:R-:W-:Y:S02]  /*e0a0*/  HADD2.F32 R38, -RZ, R36.reuse.H1_H1 ;  /* 0x30000024ff267230 */ /* 0x100fe40000004100 */
[----:B------:R-:W-:Y:S01]  /*e0b0*/  HADD2.F32 R39, -RZ, R36.H0_H0 ;  /* 0x20000024ff277230 */ /* 0x000fe20000004100 */
[----:B------:R-:W-:-:S05]  /*e0c0*/  F2FP.F16.E4M3.UNPACK_B R36, R14.H1 ;  /* 0x0000000eff24723e */ /* 0x000fca00030006ff */
[----:B------:R-:W-:Y:S01]  /*e0d0*/  HADD2.F32 R41, -RZ, R36.H1_H1 ;  /* 0x30000024ff297230 */ /* 0x000fe20000004100 */
[-C--:B-1----:R-:W-:Y:S02]  /*e0e0*/  F2FP.F16.E4M3.UNPACK_B R15, R4.reuse.H1 ;  /* 0x00000004ff0f723e */ /* 0x082fe400030006ff */
[-C--:B------:R-:W-:Y:S02]  /*e0f0*/  F2FP.F16.E4M3.UNPACK_B R21, R5.reuse ;  /* 0x00000005ff15723e */ /* 0x080fe400020006ff */
[----:B------:R-:W-:Y:S01]  /*e100*/  F2FP.F16.E4M3.UNPACK_B R24, R5.H1 ;  /* 0x00000005ff18723e */ /* 0x000fe200030006ff */
[--C-:B------:R-:W-:Y:S01]  /*e110*/  HADD2.F32 R20, -RZ, R15.reuse.H0_H0 ;  /* 0x2000000fff147230 */ /* 0x100fe20000004100 */
[----:B------:R-:W-:Y:S01]  /*e120*/  F2FP.F16.E4M3.UNPACK_B R4, R4 ;  /* 0x00000004ff04723e */ /* 0x000fe200020006ff */
[----:B------:R-:W-:Y:S01]  /*e130*/  HADD2.F32 R15, -RZ, R15.H1_H1 ;  /* 0x3000000fff0f7230 */ /* 0x000fe20000004100 */
[-C--:B------:R-:W-:Y:S02]  /*e140*/  F2FP.F16.E4M3.UNPACK_B R25, R6.reuse ;  /* 0x00000006ff19723e */ /* 0x080fe400020006ff */
[----:B------:R-:W-:-:S02]  /*e150*/  F2FP.F16.E4M3.UNPACK_B R6, R6.H1 ;  /* 0x00000006ff06723e */ /* 0x000fc400030006ff */
[-C--:B------:R-:W-:Y:S01]  /*e160*/  FMUL.FTZ R5, R32, R15.reuse ;  /* 0x0000000f20057220 */ /* 0x080fe20000410000 */
[C---:B------:R-:W-:Y:S01]  /*e170*/  FMUL.FTZ R27, R26.reuse, R15 ;  /* 0x0000000f1a1b7220 */ /* 0x040fe20000410000 */
[-C--:B------:R-:W-:Y:S02]  /*e180*/  F2FP.F16.E4M3.UNPACK_B R15, R7.reuse ;  /* 0x00000007ff0f723e */ /* 0x080fe400020006ff */
[-C--:B------:R-:W-:Y:S01]  /*e190*/  FFMA.FTZ R26, R26, R20.reuse, -R5 ;  /* 0x000000141a1a7223 */ /* 0x080fe20000010805 */
[----:B------:R-:W-:Y:S01]  /*e1a0*/  FFMA.FTZ R31, R32, R20, R27 ;  /* 0x00000014201f7223 */ /* 0x000fe2000001001b */
[----:B------:R-:W-:Y:S01]  /*e1b0*/  HADD2.F32 R32, -RZ, R29.H0_H0 ;  /* 0x2000001dff207230 */ /* 0x000fe20000004100 */
[----:B------:R-:W-:Y:S01]  /*e1c0*/  F2FP.F16.E4M3.UNPACK_B R7, R7.H1 ;  /* 0x00000007ff07723e */ /* 0x000fe200030006ff */
[----:B------:R-:W-:Y:S02]  /*e1d0*/  HADD2.F32 R5, -RZ, R4.H1_H1 ;  /* 0x30000004ff057230 */ /* 0x000fe40000004100 */
[----:B------:R-:W-:Y:S01]  /*e1e0*/  HADD2.F32 R20, -RZ, R28.H0_H0 ;  /* 0x2000001cff147230 */ /* 0x000fe20000004100 */
[----:B------:R-:W-:Y:S01]  /*e1f0*/  F2FP.F16.E4M3.UNPACK_B R28, R3.H1 ;  /* 0x00000003ff1c723e */ /* 0x000fe200030006ff */
[----:B------:R-:W-:-:S02]  /*e200*/  HADD2.F32 R4, -RZ, R4.H0_H0 ;  /* 0x20000004ff047230 */ /* 0x000fc40000004100 */
[-C--:B------:R-:W-:Y:S01]  /*e210*/  FMUL.FTZ R27, R32, R5.reuse ;  /* 0x00000005201b7220 */ /* 0x080fe20000410000 */
[C---:B------:R-:W-:Y:S01]  /*e220*/  FMUL.FTZ R29, R20.reuse, R5 ;  /* 0x00000005141d7220 */ /* 0x040fe20000410000 */
[--C-:B------:R-:W-:Y:S02]  /*e230*/  HADD2.F32 R5, -RZ, R24.reuse.H1_H1 ;  /* 0x30000018ff057230 */ /* 0x100fe40000004100 */
[-C--:B------:R-:W-:Y:S01]  /*e240*/  FFMA.FTZ R27, R20, R4.reuse, -R27 ;  /* 0x00000004141b7223 */ /* 0x080fe2000001081b */
[----:B------:R-:W-:Y:S02]  /*e250*/  HADD2.F32 R24, -RZ, R24.H0_H0 ;  /* 0x20000018ff187230 */ /* 0x000fe40000004100 */
[----:B------:R-:W-:Y:S01]  /*e260*/  FFMA.FTZ R20, R32, R4, R29 ;  /* 0x0000000420147223 */ /* 0x000fe2000001001d */
[----:B------:R-:W-:Y:S02]  /*e270*/  HADD2.F32 R32, -RZ, R28.H1_H1 ;  /* 0x3000001cff207230 */ /* 0x000fe40000004100 */
[----:B------:R-:W-:Y:S01]  /*e280*/  FMUL.FTZ R29, R34, R5 ;  /* 0x00000005221d7220 */ /* 0x000fe20000410000 */
[----:B------:R-:W-:-:S02]  /*e290*/  HADD2.F32 R4, -RZ, R21.H1_H1 ;  /* 0x30000015ff047230 */ /* 0x000fc40000004100 */
[----:B------:R-:W-:Y:S02]  /*e2a0*/  HADD2.F32 R33, -RZ, R28.H0_H0 ;  /* 0x2000001cff217230 */ /* 0x000fe40000004100 */
[C---:B------:R-:W-:Y:S01]  /*e2b0*/  FMUL.FTZ R5, R32.reuse, R5 ;  /* 0x0000000520057220 */ /* 0x040fe20000410000 */
[----:B------:R-:W-:Y:S01]  /*e2c0*/  FFMA.FTZ R29, R32, R24, -R29 ;  /* 0x00000018201d7223 */ /* 0x000fe2000001081d */
[----:B------:R-:W-:Y:S02]  /*e2d0*/  HADD2.F32 R21, -RZ, R21.H0_H0 ;  /* 0x20000015ff157230 */ /* 0x000fe40000004100 */
[-C--:B------:R-:W-:Y:S01]  /*e2e0*/  FMUL.FTZ R28, R35, R4.reuse ;  /* 0x00000004231c7220 */ /* 0x080fe20000410000 */
[----:B------:R-:W-:Y:S01]  /*e2f0*/  F2FP.F16.E4M3.UNPACK_B R32, R9 ;  /* 0x00000009ff20723e */ /* 0x000fe200020006ff */
[C---:B------:R-:W-:Y:S01]  /*e300*/  FMUL.FTZ R4, R33.reuse, R4 ;  /* 0x0000000421047220 */ /* 0x040fe20000410000 */
[----:B------:R-:W-:Y:S01]  /*e310*/  FFMA.FTZ R24, R34, R24, R5 ;  /* 0x0000001822187223 */ /* 0x000fe20000010005 */
[----:B------:R-:W-:Y:S01]  /*e320*/  FFMA.FTZ R28, R33, R21, -R28 ;  /* 0x00000015211c7223 */ /* 0x000fe2000001081c */
[----:B------:R-:W-:-:S02]  /*e330*/  HADD2.F32 R5, -RZ, R6.H1_H1 ;  /* 0x30000006ff057230 */ /* 0x000fc40000004100 */
[----:B------:R-:W-:Y:S01]  /*e340*/  FFMA.FTZ R21, R35, R21, R4 ;  /* 0x0000001523157223 */ /* 0x000fe20000010004 */
[----:B------:R-:W-:Y:S01]  /*e350*/  HADD2.F32 R34, -RZ, R32.H1_H1 ;  /* 0x30000020ff227230 */ /* 0x000fe20000004100 */
[----:B------:R-:W-:Y:S01]  /*e360*/  F2FP.F16.E4M3.UNPACK_B R35, R9.H1 ;  /* 0x00000009ff23723e */ /* 0x000fe200030006ff */
[--C-:B------:R-:W-:Y:S02]  /*e370*/  HADD2.F32 R4, -RZ, R25.reuse.H1_H1 ;  /* 0x30000019ff047230 */ /* 0x100fe40000004100 */
[-C--:B------:R-:W-:Y:S01]  /*e380*/  FMUL.FTZ R33, R38, R5.reuse ;  /* 0x0000000526217220 */ /* 0x080fe20000410000 */
[----:B------:R-:W-:Y:S02]  /*e390*/  HADD2.F32 R6, -RZ, R6.H0_H0 ;  /* 0x20000006ff067230 */ /* 0x000fe40000004100 */
[----:B------:R-:W-:Y:S01]  /*e3a0*/  FMUL.FTZ R5, R34, R5 ;  /* 0x0000000522057220 */ /* 0x000fe20000410000 */
[----:B------:R-:W-:Y:S02]  /*e3b0*/  HADD2.F32 R37, -RZ, R32.H0_H0 ;  /* 0x20000020ff257230 */ /* 0x000fe40000004100 */
[----:B------:R-:W-:Y:S01]  /*e3c0*/  FMUL.FTZ R32, R39, R4 ;  /* 0x0000000427207220 */ /* 0x000fe20000410000 */
[----:B------:R-:W-:-:S02]  /*e3d0*/  HADD2.F32 R25, -RZ, R25.H0_H0 ;  /* 0x20000019ff197230 */ /* 0x000fc40000004100 */
[-C--:B------:R-:W-:Y:S01]  /*e3e0*/  FFMA.FTZ R33, R34, R6.reuse, -R33 ;  /* 0x0000000622217223 */ /* 0x080fe20000010821 */
[----:B------:R-:W-:Y:S01]  /*e3f0*/  FFMA.FTZ R34, R38, R6, R5 ;  /* 0x0000000626227223 */ /* 0x000fe20000010005 */
[C---:B------:R-:W-:Y:S01]  /*e400*/  FMUL.FTZ R4, R37.reuse, R4 ;  /* 0x0000000425047220 */ /* 0x040fe20000410000 */
[----:B------:R-:W-:Y:S02]  /*e410*/  HADD2.F32 R5, -RZ, R7.H1_H1 ;  /* 0x30000007ff057230 */ /* 0x000fe40000004100 */
[-C--:B------:R-:W-:Y:S01]  /*e420*/  FFMA.FTZ R6, R37, R25.reuse, -R32 ;  /* 0x0000001925067223 */ /* 0x080fe20000010820 */
[----:B------:R-:W-:Y:S02]  /*e430*/  HADD2.F32 R37, -RZ, R35.H1_H1 ;  /* 0x30000023ff257230 */ /* 0x000fe40000004100 */
[----:B------:R-:W-:Y:S01]  /*e440*/  FFMA.FTZ R25, R39, R25, R4 ;  /* 0x0000001927197223 */ /* 0x000fe20000010004 */
[----:B------:R-:W-:Y:S02]  /*e450*/  HADD2.F32 R39, -RZ, R36.H0_H0 ;  /* 0x20000024ff277230 */ /* 0x000fe40000004100 */
[----:B------:R-:W-:Y:S01]  /*e460*/  FMUL.FTZ R36, R41, R5 ;  /* 0x0000000529247220 */ /* 0x000fe20000410000 */
[----:B------:R-:W-:-:S02]  /*e470*/  HADD2.F32 R4, -RZ, R15.H1_H1 ;  /* 0x3000000fff047230 */ /* 0x000fc40000004100 */
[----:B------:R-:W-:Y:S01]  /*e480*/  FMUL.FTZ R38, R37, R5 ;  /* 0x0000000525267220 */ /* 0x000fe20000410000 */
[----:B------:R-:W-:Y:S01]  /*e490*/  HADD2.F32 R35, -RZ, R35.H0_H0 ;  /* 0x20000023ff237230 */ /* 0x000fe20000004100 */
[----:B------:R-:W-:Y:S01]  /*e4a0*/  F2FP.SATFINITE.E4M3.F32.PACK_AB_MERGE_C R24, R24, R29, RZ ;  /* 0x0000001d1818723e */ /* 0x000fe200048070ff */
[----:B------:R-:W-:Y:S02]  /*e4b0*/  HADD2.F32 R7, -RZ, R7.H0_H0 ;  /* 0x20000007ff077230 */ /* 0x000fe40000004100 */
[-C--:B------:R-:W-:Y:S01]  /*e4c0*/  FMUL.FTZ R32, R39, R4.reuse ;  /* 0x0000000427207220 */ /* 0x080fe20000410000 */
[----:B------:R-:W-:Y:S02]  /*e4d0*/  HADD2.F32 R15, -RZ, R15.H0_H0 ;  /* 0x2000000fff0f7230 */ /* 0x000fe40000004100 */
[----:B------:R-:W-:Y:S01]  /*e4e0*/  FMUL.FTZ R4, R35, R4 ;  /* 0x0000000423047220 */ /* 0x000fe20000410000 */
[----:B------:R-:W-:Y:S01]  /*e4f0*/  F2FP.SATFINITE.E4M3.F32.PACK_AB_MERGE_C R33, R34, R33, RZ ;  /* 0x000000212221723e */ /* 0x000fe200048070ff */
[-C--:B------:R-:W-:Y:S01]  /*e500*/  FFMA.FTZ R36, R37, R7.reuse, -R36 ;  /* 0x0000000725247223 */ /* 0x080fe20000010824 */
[----:B------:R-:W-:Y:S01]  /*e510*/  FFMA.FTZ R5, R41, R7, R38 ;  /* 0x0000000729057223 */ /* 0x000fe20000010026 */
[-C--:B------:R-:W-:Y:S01]  /*e520*/  FFMA.FTZ R7, R35, R15.reuse, -R32 ;  /* 0x0000000f23077223 */ /* 0x080fe20000010820 */
[----:B------:R-:W-:Y:S01]  /*e530*/  FFMA.FTZ R32, R39, R15, R4 ;  /* 0x0000000f27207223 */ /* 0x000fe20000010004 */
[----:B------:R-:W-:-:S02]  /*e540*/  F2FP.SATFINITE.E4M3.F32.PACK_AB_MERGE_C R4, R31, R26, RZ ;  /* 0x0000001a1f04723e */ /* 0x000fc400048070ff */
[----:B------:R-:W-:Y:S02]  /*e550*/  F2FP.SATFINITE.E4M3.F32.PACK_AB_MERGE_C R36, R5, R36, RZ ;  /* 0x000000240524723e */ /* 0x000fe400048070ff */
[----:B------:R-:W-:Y:S02]  /*e560*/  F2FP.SATFINITE.E4M3.F32.PACK_AB_MERGE_C R4, R20, R27, R4 ;  /* 0x0000001b1404723e */ /* 0x000fe40004807004 */
[----:B------:R-:W-:Y:S02]  /*e570*/  F2FP.SATFINITE.E4M3.F32.PACK_AB_MERGE_C R5, R21, R28, R24 ;  /* 0x0000001c1505723e */ /* 0x000fe40004807018 */
[----:B------:R-:W-:Y:S02]  /*e580*/  F2FP.SATFINITE.E4M3.F32.PACK_AB_MERGE_C R6, R25, R6, R33 ;  /* 0x000000061906723e */ /* 0x000fe40004807021 */
[----:B------:R-:W-:-:S05]  /*e590*/  F2FP.SATFINITE.E4M3.F32.PACK_AB_MERGE_C R7, R32, R7, R36 ;  /* 0x000000072007723e */ /* 0x000fca0004807024 */
[----:B------:R1:W-:Y:S02]  /*e5a0*/  STS.128 [R40+0x21400], R4 ;  /* 0x0214000428007388 */ /* 0x0003e40000000c00 */
.L_x_620:
[----:B------:R-:W-:Y:S05]  /*e5b0*/  BSYNC B2 ;  /* 0x0000000000027941 */ /* 0x000fea0003800000 */
.L_x_619:
[----:B------:R-:W-:Y:S05]  /*e5c0*/  @P1 BRA `(.L_x_618) ;  /* 0x0000000400681947 */ /* 0x000fea0003800000 */
[----:B-1---5:R-:W1:Y:S01]  /*e5d0*/  LDS.128 R4, [R40+0x25400] ;  /* 0x0254000028047984 */ /* 0x022e620000000c00 */
        /* <DEDUP_REMOVED lines=44> */
[----:B------:R-:W-:Y:S01]  /*e8a0*/  FMUL.FTZ R28, R35, R4 ;  /* 0x00000004231c7220 */ /* 0x000fe20000410000 */
        /* <DEDUP_REMOVED lines=44> */
.L_x_618:
[----:B------:R-:W-:Y:S05]  /*eb70*/  BSYNC B1 ;  /* 0x0000000000017941 */ /* 0x000fea0003800000 */
.L_x_617:
[----:B-12---:R-:W-:Y:S01]  /*eb80*/  VIADD R4, R219, 0x40 ;  /* 0x00000040db047836 */ /* 0x006fe20000000000 */
[----:B------:R-:W-:Y:S04]  /*eb90*/  BSSY B1, `(.L_x_621) ;  /* 0x00000bf000017945 */ /* 0x000fe80003800000 */
[----:B------:R-:W-:-:S13]  /*eba0*/  ISETP.GE.AND P0, PT, R4, R10, PT ;  /* 0x0000000a0400720c */ /* 0x000fda0003f06270 */
[----:B------:R-:W-:Y:S05]  /*ebb0*/  @P0 BRA `(.L_x_622) ;  /* 0x0000000800f00947 */ /* 0x000fea0003800000 */
[----:B-----5:R1:W5:Y:S01]  /*ebc0*/  LDL R40, [R1+0x30] ;  /* 0x0000300001287983 */ /* 0x0203620000100800 */
        /* <DEDUP_REMOVED lines=95> */
.L_x_624:
[----:B------:R-:W-:Y:S05]  /*f1c0*/  BSYNC B2 ;  /* 0x0000000000027941 */ /* 0x000fea0003800000 */
.L_x_623:
        /* <DEDUP_REMOVED lines=91> */
.L_x_622:
[----:B------:R-:W-:Y:S05]  /*f780*/  BSYNC B1 ;  /* 0x0000000000017941 */ /* 0x000fea0003800000 */
.L_x_621:
[----:B-12---:R-:W-:-:S05]  /*f790*/  VIADD R4, R219, 0x60 ;  /* 0x00000060db047836 */ /* 0x006fca0000000000 */
        /* <DEDUP_REMOVED lines=13> */
[----:B------:R-:W-:Y:S01]  /*f870*/  HADD2.F32 R32, -RZ, R29.H0_H0 ;  /* 0x2000001dff207230 */ /* 0x000fe20000004100 */
[----:B------:R-:W-:-:S05]  /*f880*/  F2FP.F16.E4M3.UNPACK_B R29, R13.H1 ;  /* 0x0000000dff1d723e */ /* 0x000fca00030006ff */
[----:B0-----:R-:W-:Y:S01]  /*f890*/  HADD2.F32 R34, -RZ, R29.H0_H0 ;  /* 0x2000001dff227230 */ /* 0x001fe20000004100 */
[-C--:B-1----:R-:W-:Y:S02]  /*f8a0*/  F2FP.F16.E4M3.UNPACK_B R10, R4.reuse.H1 ;  /* 0x00000004ff0a723e */ /* 0x082fe400030006ff */
[----:B------:R-:W-:Y:S02]  /*f8b0*/  F2FP.F16.E4M3.UNPACK_B R4, R4 ;  /* 0x00000004ff04723e */ /* 0x000fe400020006ff */
[-C--:B------:R-:W-:Y:S01]  /*f8c0*/  F2FP.F16.E4M3.UNPACK_B R20, R5.reuse ;  /* 0x00000005ff14723e */ /* 0x080fe200020006ff */
[--C-:B------:R-:W-:Y:S01]  /*f8d0*/  HADD2.F32 R15, -RZ, R10.reuse.H0_H0 ;  /* 0x2000000aff0f7230 */ /* 0x100fe20000004100 */
[----:B------:R-:W-:Y:S01]  /*f8e0*/  F2FP.F16.E4M3.UNPACK_B R21, R5.H1 ;  /* 0x00000005ff15723e */ /* 0x000fe200030006ff */
[----:B------:R-:W-:Y:S01]  /*f8f0*/  HADD2.F32 R10, -RZ, R10.H1_H1 ;  /* 0x3000000aff0a7230 */ /* 0x000fe20000004100 */
[-C--:B------:R-:W-:Y:S01]  /*f900*/  F2FP.F16.E4M3.UNPACK_B R24, R6.reuse ;  /* 0x00000006ff18723e */ /* 0x080fe200020006ff */
[--C-:B------:R-:W-:Y:S01]  /*f910*/  HADD2.F32 R5, -RZ, R4.reuse.H1_H1 ;  /* 0x30000004ff057230 */ /* 0x100fe20000004100 */
[----:B------:R-:W-:Y:S01]  /*f920*/  F2FP.F16.E4M3.UNPACK_B R6, R6.H1 ;  /* 0x00000006ff06723e */ /* 0x000fe200030006ff */
[----:B------:R-:W-:-:S02]  /*f930*/  HADD2.F32 R4, -RZ, R4.H0_H0 ;  /* 0x20000004ff047230 */ /* 0x000fc40000004100 */
[-C--:B------:R-:W-:Y:S01]  /*f940*/  FMUL.FTZ R26, R31, R10.reuse ;  /* 0x0000000a1f1a7220 */ /* 0x080fe20000410000 */
[C---:B------:R-:W-:Y:S01]  /*f950*/  FMUL.FTZ R28, R25.reuse, R10 ;  /* 0x0000000a191c7220 */ /* 0x040fe20000410000 */
[----:B------:R-:W-:Y:S02]  /*f960*/  F2FP.F16.E4M3.UNPACK_B R10, R7 ;  /* 0x00000007ff0a723e */ /* 0x000fe400020006ff */
[----:B------:R-:W-:Y:S01]  /*f970*/  FFMA.FTZ R25, R25, R15, -R26 ;  /* 0x0000000f19197223 */ /* 0x000fe2000001081a */
[----:B------:R-:W-:Y:S01]  /*f980*/  HADD2.F32 R26, -RZ, R27.H0_H0 ;  /* 0x2000001bff1a7230 */ /* 0x000fe20000004100 */
[----:B------:R-:W-:Y:S01]  /*f990*/  F2FP.F16.E4M3.UNPACK_B R27, R3.H1 ;  /* 0x00000003ff1b723e */ /* 0x000fe200030006ff */
[----:B------:R-:W-:Y:S01]  /*f9a0*/  FFMA.FTZ R28, R31, R15, R28 ;  /* 0x0000000f1f1c7223 */ /* 0x000fe2000001001c */
[-C--:B------:R-:W-:Y:S01]  /*f9b0*/  FMUL.FTZ R3, R32, R5.reuse ;  /* 0x0000000520037220 */ /* 0x080fe20000410000 */
[----:B------:R-:W-:Y:S02]  /*f9c0*/  HADD2.F32 R31, -RZ, R29.H1_H1 ;  /* 0x3000001dff1f7230 */ /* 0x000fe40000004100 */
[----:B------:R-:W-:Y:S01]  /*f9d0*/  FMUL.FTZ R15, R26, R5 ;  /* 0x000000051a0f7220 */ /* 0x000fe20000410000 */
[----:B------:R-:W-:-:S02]  /*f9e0*/  HADD2.F32 R5, -RZ, R21.H1_H1 ;  /* 0x30000015ff057230 */ /* 0x000fc40000004100 */
[-C--:B------:R-:W-:Y:S01]  /*f9f0*/  FFMA.FTZ R13, R26, R4.reuse, -R3 ;  /* 0x000000041a0d7223 */ /* 0x080fe20000010803 */
[----:B------:R-:W-:Y:S02]  /*fa00*/  HADD2.F32 R21, -RZ, R21.H0_H0 ;  /* 0x20000015ff157230 */ /* 0x000fe40000004100 */
[----:B------:R-:W-:Y:S01]  /*fa10*/  FFMA.FTZ R26, R32, R4, R15 ;  /* 0x00000004201a7223 */ /* 0x000fe2000001000f */
[--C-:B------:R-:W-:Y:S02]  /*fa20*/  HADD2.F32 R15, -RZ, R27.reuse.H1_H1 ;  /* 0x3000001bff0f7230 */ /* 0x100fe40000004100 */
[----:B------:R-:W-:Y:S01]  /*fa30*/  FMUL.FTZ R4, R31, R5 ;  /* 0x000000051f047220 */ /* 0x000fe20000410000 */
[--C-:B------:R-:W-:Y:S01]  /*fa40*/  HADD2.F32 R3, -RZ, R20.reuse.H1_H1 ;  /* 0x30000014ff037230 */ /* 0x100fe20000004100 */
[----:B------:R-:W-:Y:S01]  /*fa50*/  F2FP.F16.E4M3.UNPACK_B R7, R7.H1 ;  /* 0x00000007ff07723e */ /* 0x000fe200030006ff */
[----:B------:R-:W-:Y:S02]  /*fa60*/  HADD2.F32 R20, -RZ, R20.H0_H0 ;  /* 0x20000014ff147230 */ /* 0x000fe40000004100 */
[C---:B------:R-:W-:Y:S01]  /*fa70*/  FMUL.FTZ R32, R15.reuse, R5 ;  /* 0x000000050f207220 */ /* 0x040fe20000410000 */
[----:B------:R-:W-:Y:S01]  /*fa80*/  FFMA.FTZ R15, R15, R21, -R4 ;  /* 0x000000150f0f7223 */ /* 0x000fe20000010804 */
[----:B------:R-:W-:-:S02]  /*fa90*/  HADD2.F32 R4, -RZ, R27.H0_H0 ;  /* 0x2000001bff047230 */ /* 0x000fc40000004100 */
[----:B------:R-:W-:Y:S01]  /*faa0*/  FMUL.FTZ R5, R34, R3 ;  /* 0x0000000322057220 */ /* 0x000fe20000410000 */
[----:B------:R-:W-:Y:S01]  /*fab0*/  FFMA.FTZ R32, R31, R21, R32 ;  /* 0x000000151f207223 */ /* 0x000fe20000010020 */
[----:B------:R-:W-:Y:S02]  /*fac0*/  F2FP.F16.E4M3.UNPACK_B R27, R14 ;  /* 0x0000000eff1b723e */ /* 0x000fe400020006ff */
[----:B------:R-:W-:Y:S01]  /*fad0*/  F2FP.F16.E4M3.UNPACK_B R21, R9 ;  /* 0x00000009ff15723e */ /* 0x000fe200020006ff */
[C---:B------:R-:W-:Y:S01]  /*fae0*/  FMUL.FTZ R3, R4.reuse, R3 ;  /* 0x0000000304037220 */ /* 0x040fe20000410000 */
[----:B------:R-:W-:Y:S01]  /*faf0*/  FFMA.FTZ R5, R4, R20, -R5 ;  /* 0x0000001404057223 */ /* 0x000fe20000010805 */
[----:B------:R-:W-:Y:S01]  /*fb00*/  HADD2.F32 R40, -RZ, R27.H1_H1 ;  /* 0x3000001bff287230 */ /* 0x000fe20000004100 */
[----:B------:R-:W-:Y:S01]  /*fb10*/  F2FP.F16.E4M3.UNPACK_B R14, R14.H1 ;  /* 0x0000000eff0e723e */ /* 0x000fe200030006ff */
[----:B------:R-:W-:Y:S01]  /*fb20*/  FFMA.FTZ R20, R34, R20, R3 ;  /* 0x0000001422147223 */ /* 0x000fe20000010003 */
[----:B------:R-:W-:Y:S01]  /*fb30*/  HADD2.F32 R4, -RZ, R6.H1_H1 ;  /* 0x30000006ff047230 */ /* 0x000fe20000004100 */
[----:B------:R-:W-:Y:S01]  /*fb40*/  F2FP.SATFINITE.E4M3.F32.PACK_AB_MERGE_C R15, R32, R15, RZ ;  /* 0x0000000f200f723e */ /* 0x000fe200048070ff */
[----:B------:R-:W-:-:S02]  /*fb50*/  HADD2.F32 R34, -RZ, R21.H1_H1 ;  /* 0x30000015ff227230 */ /* 0x000fc40000004100 */
[----:B------:R-:W-:Y:S01]  /*fb60*/  HADD2.F32 R38, -RZ, R27.H0_H0 ;  /* 0x2000001bff267230 */ /* 0x000fe20000004100 */
[----:B------:R-:W-:Y:S01]  /*fb70*/  F2FP.SATFINITE.E4M3.F32.PACK_AB_MERGE_C R5, R20, R5, R15 ;  /* 0x000000051405723e */ /* 0x000fe2000480700f */
[----:B------:R-:W-:Y:S02]  /*fb80*/  HADD2.F32 R3, -RZ, R24.H1_H1 ;  /* 0x30000018ff037230 */ /* 0x000fe40000004100 */
[-C--:B------:R-:W-:Y:S01]  /*fb90*/  FMUL.FTZ R27, R34, R4.reuse ;  /* 0x00000004221b7220 */ /* 0x080fe20000410000 */
[----:B------:R-:W-:Y:S02]  /*fba0*/  HADD2.F32 R36, -RZ, R21.H0_H0 ;  /* 0x20000015ff247230 */ /* 0x000fe40000004100 */
[----:B------:R-:W-:Y:S01]  /*fbb0*/  FMUL.FTZ R21, R40, R4 ;  /* 0x0000000428157220 */ /* 0x000fe20000410000 */
[----:B------:R-:W-:Y:S01]  /*fbc0*/  HADD2.F32 R6, -RZ, R6.H0_H0 ;  /* 0x20000006ff067230 */ /* 0x000fe20000004100 */
[----:B------:R-:W-:Y:S01]  /*fbd0*/  F2FP.F16.E4M3.UNPACK_B R4, R9.H1 ;  /* 0x00000009ff04723e */ /* 0x000fe200030006ff */
[----:B------:R-:W-:-:S02]  /*fbe0*/  HADD2.F32 R24, -RZ, R24.H0_H0 ;  /* 0x20000018ff187230 */ /* 0x000fc40000004100 */
[-C--:B------:R-:W-:Y:S01]  /*fbf0*/  FMUL.FTZ R9, R38, R3.reuse ;  /* 0x0000000326097220 */ /* 0x080fe20000410000 */
[----:B------:R-:W-:Y:S01]  /*fc00*/  FMUL.FTZ R3, R36, R3 ;  /* 0x0000000324037220 */ /* 0x000fe20000410000 */
[-C--:B------:R-:W-:Y:S01]  /*fc10*/  FFMA.FTZ R21, R34, R6.reuse, -R21 ;  /* 0x0000000622157223 */ /* 0x080fe20000010815 */
[----:B------:R-:W-:Y:S01]  /*fc20*/  FFMA.FTZ R34, R40, R6, R27 ;  /* 0x0000000628227223 */ /* 0x000fe2000001001b */
[-C--:B------:R-:W-:Y:S01]  /*fc30*/  FFMA.FTZ R6, R36, R24.reuse, -R9 ;  /* 0x0000001824067223 */ /* 0x080fe20000010809 */
[----:B------:R-:W-:Y:S01]  /*fc40*/  FFMA.FTZ R9, R38, R24, R3 ;  /* 0x0000001826097223 */ /* 0x000fe20000010003 */
[--C-:B------:R-:W-:Y:S02]  /*fc50*/  HADD2.F32 R29, -RZ, R4.reuse.H1_H1 ;  /* 0x30000004ff1d7230 */ /* 0x100fe40000004100 */
[----:B------:R-:W-:Y:S01]  /*fc60*/  HADD2.F32 R24, -RZ, R4.H0_H0 ;  /* 0x20000004ff187230 */ /* 0x000fe20000004100 */
[----:B------:R-:W-:Y:S01]  /*fc70*/  F2FP.SATFINITE.E4M3.F32.PACK_AB_MERGE_C R21, R34, R21, RZ ;  /* 0x000000152215723e */ /* 0x000fe200048070ff */
[----:B------:R-:W-:-:S02]  /*fc80*/  HADD2.F32 R31, -RZ, R14.H1_H1 ;  /* 0x3000000eff1f7230 */ /* 0x000fc40000004100 */
[--C-:B------:R-:W-:Y:S01]  /*fc90*/  HADD2.F32 R4, -RZ, R7.reuse.H1_H1 ;  /* 0x30000007ff047230 */ /* 0x100fe20000004100 */
[----:B------:R-:W-:Y:S01]  /*fca0*/  F2FP.SATFINITE.E4M3.F32.PACK_AB_MERGE_C R6, R9, R6, R21 ;  /* 0x000000060906723e */ /* 0x000fe20004807015 */
[----:B------:R-:W-:Y:S02]  /*fcb0*/  HADD2.F32 R36, -RZ, R14.H0_H0 ;  /* 0x2000000eff247230 */ /* 0x000fe40000004100 */
[--C-:B------:R-:W-:Y:S02]  /*fcc0*/  HADD2.F32 R3, -RZ, R10.reuse.H1_H1 ;  /* 0x3000000aff037230 */ /* 0x100fe40000004100 */
[-C--:B------:R-:W-:Y:S01]  /*fcd0*/  FMUL.FTZ R14, R31, R4.reuse ;  /* 0x000000041f0e7220 */ /* 0x080fe20000410000 */
[----:B------:R-:W-:Y:S02]  /*fce0*/  HADD2.F32 R7, -RZ, R7.H0_H0 ;  /* 0x20000007ff077230 */ /* 0x000fe40000004100 */
[----:B------:R-:W-:Y:S01]  /*fcf0*/  FMUL.FTZ R4, R29, R4 ;  /* 0x000000041d047220 */ /* 0x000fe20000410000 */
[----:B------:R-:W-:-:S02]  /*fd00*/  HADD2.F32 R10, -RZ, R10.H0_H0 ;  /* 0x2000000aff0a7230 */ /* 0x000fc40000004100 */
[-C--:B------:R-:W-:Y:S01]  /*fd10*/  FMUL.FTZ R27, R36, R3.reuse ;  /* 0x00000003241b7220 */ /* 0x080fe20000410000 */
[C---:B------:R-:W-:Y:S01]  /*fd20*/  FMUL.FTZ R3, R24.reuse, R3 ;  /* 0x0000000318037220 */ /* 0x040fe20000410000 */
[-C--:B------:R-:W-:Y:S01]  /*fd30*/  FFMA.FTZ R14, R29, R7.reuse, -R14 ;  /* 0x000000071d0e7223 */ /* 0x080fe2000001080e */
[----:B------:R-:W-:Y:S01]  /*fd40*/  FFMA.FTZ R29, R31, R7, R4 ;  /* 0x000000071f1d7223 */ /* 0x000fe20000010004 */
[-C--:B------:R-:W-:Y:S01]  /*fd50*/  FFMA.FTZ R7, R24, R10.reuse, -R27 ;  /* 0x0000000a18077223 */ /* 0x080fe2000001081b */
[----:B------:R-:W-:Y:S01]  /*fd60*/  FFMA.FTZ R10, R36, R10, R3 ;  /* 0x0000000a240a7223 */ /* 0x000fe20000010003 */
[----:B------:R-:W-:Y:S02]  /*fd70*/  F2FP.SATFINITE.E4M3.F32.PACK_AB_MERGE_C R4, R28, R25, RZ ;  /* 0x000000191c04723e */ /* 0x000fe400048070ff */
[----:B------:R-:W-:Y:S02]  /*fd80*/  F2FP.SATFINITE.E4M3.F32.PACK_AB_MERGE_C R14, R29, R14, RZ ;  /* 0x0000000e1d0e723e */ /* 0x000fe400048070ff */
[----:B------:R-:W-:-:S02]  /*fd90*/  F2FP.SATFINITE.E4M3.F32.PACK_AB_MERGE_C R4, R26, R13, R4 ;  /* 0x0000000d1a04723e */ /* 0x000fc40004807004 */
[----:B------:R-:W-:-:S05]  /*fda0*/  F2FP.SATFINITE.E4M3.F32.PACK_AB_MERGE_C R7, R10, R7, R14 ;  /* 0x000000070a07723e */ /* 0x000fca000480700e */
[----:B------:R1:W-:Y:S02]  /*fdb0*/  STS.128 [R33+0x23400], R4 ;  /* 0x0234000421007388 */ /* 0x0003e40000000c00 */
.L_x_627:
[----:B------:R-:W-:Y:S05]  /*fdc0*/  BSYNC B1 ;  /* 0x0000000000017941 */ /* 0x000fea0003800000 */
.L_x_626:
[----:B------:R-:W-:Y:S05]  /*fdd0*/  @P1 BRA `(.L_x_625) ;  /* 0x0000003c00681947 */ /* 0x000fea0003800000 */
[----:B-1---5:R-:W1:Y:S01]  /*fde0*/  LDS.128 R4, [R33+0x27400] ;  /* 0x0274000021047984 */ /* 0x022e620000000c00 */
[-C--:B------:R-:W-:Y:S02]  /*fdf0*/  F2FP.F16.E4M3.UNPACK_B R25, R11.reuse ;  /* 0x0000000bff19723e */ /* 0x080fe400020006ff */
[----:B------:R-:W-:Y:S02]  /*fe00*/  F2FP.F16.E4M3.UNPACK_B R21, R0 ;  /* 0x00000000ff15723e */ /* 0x000fe400020006ff */
[-C--:B------:R-:W-:Y:S01]  /*fe10*/  F2FP.F16.E4M3.UNPACK_B R29, R12.reuse ;  /* 0x0000000cff1d723e */ /* 0x080fe200020006ff */
[----:B------:R-:W-:Y:S01]  /*fe20*/  HADD2.F32 R27, -RZ, R25.H1_H1 ;  /* 0x30000019ff1b7230 */ /* 0x000fe20000004100 */
[----:B------:R-:W-:Y:S01]  /*fe30*/  F2FP.F16.E4M3.UNPACK_B R12, R12.H1 ;  /* 0x0000000cff0c723e */ /* 0x000fe200030006ff */
[----:B------:R-:W-:Y:S02]  /*fe40*/  HADD2.F32 R15, -RZ, R21.H1_H1 ;  /* 0x30000015ff0f7230 */ /* 0x000fe40000004100 */
[----:B------:R-:W-:Y:S01]  /*fe50*/  HADD2.F32 R26, -RZ, R25.H0_H0 ;  /* 0x20000019ff1a7230 */ /* 0x000fe20000004100 */
[----:B------:R-:W-:-:S05]  /*fe60*/  F2FP.F16.E4M3.UNPACK_B R25, R11.H1 ;  /* 0x0000000bff19723e */ /* 0x000fca00030006ff */
[----:B------:R-:W-:Y:S01]  /*fe70*/  HADD2.F32 R32, -RZ, R25.H0_H0 ;  /* 0x20000019ff207230 */ /* 0x000fe20000004100 */
[-C--:B-1----:R-:W-:Y:S02]  /*fe80*/  F2FP.F16.E4M3.UNPACK_B R3, R4.reuse.H1 ;  /* 0x00000004ff03723e */ /* 0x082fe400030006ff */
[----:B------:R-:W-:Y:S02]  /*fe90*/  F2FP.F16.E4M3.UNPACK_B R4, R4 ;  /* 0x00000004ff04723e */ /* 0x000fe400020006ff */
[-C--:B------:R-:W-:Y:S01]  /*fea0*/  F2FP.F16.E4M3.UNPACK_B R10, R5.reuse ;  /* 0x00000005ff0a723e */ /* 0x080fe200020006ff */
[--C-:B------:R-:W-:Y:S01]  /*feb0*/  HADD2.F32 R9, -RZ, R3.reuse.H0_H0 ;  /* 0x20000003ff097230 */ /* 0x100fe20000004100 */
[----:B------:R-:W-:Y:S01]  /*fec0*/  F2FP.F16.E4M3.UNPACK_B R5, R5.H1 ;  /* 0x00000005ff05723e */ /* 0x000fe200030006ff */
[----:B------:R-:W-:Y:S01]  /*fed0*/  HADD2.F32 R3, -RZ, R3.H1_H1 ;  /* 0x30000003ff037230 */ /* 0x000fe20000004100 */
[-C--:B------:R-:W-:Y:S02]  /*fee0*/  F2FP.F16.E4M3.UNPACK_B R13, R6.reuse ;  /* 0x00000006ff0d723e */ /* 0x080fe400020006ff */
[----:B------:R-:W-:-:S02]  /*fef0*/  F2FP.F16.E4M3.UNPACK_B R6, R6.H1 ;  /* 0x00000006ff06723e */ /* 0x000fc400030006ff */
[-C--:B------:R-:W-:Y:S01]  /*ff00*/  FMUL.FTZ R20, R27, R3.reuse ;  /* 0x000000031b147220 */ /* 0x080fe20000410000 */
[C---:B------:R-:W-:Y:S01]  /*ff10*/  FMUL.FTZ R24, R15.reuse, R3 ;  /* 0x000000030f187220 */ /* 0x040fe20000410000 */
[--C-:B------:R-:W-:Y:S01]  /*ff20*/  HADD2.F32 R3, -RZ, R4.reuse.H1_H1 ;  /* 0x30000004ff037230 */ /* 0x100fe20000004100 */
[----:B------:R-:W-:Y:S01]  /*ff30*/  F2FP.F16.E4M3.UNPACK_B R14, R7 ;  /* 0x00000007ff0e723e */ /* 0x000fe200020006ff */
[-C--:B------:R-:W-:Y:S01]  /*ff40*/  FFMA.FTZ R20, R15, R9.reuse, -R20 ;  /* 0x000000090f147223 */ /* 0x080fe20000010814 */
[----:B------:R-:W-:Y:S01]  /*ff50*/  FFMA.FTZ R15, R27, R9, R24 ;  /* 0x000000091b0f7223 */ /* 0x000fe20000010018 */
[----:B------:R-:W-:Y:S02]  /*ff60*/  HADD2.F32 R24, -RZ, R21.H0_H0 ;  /* 0x20000015ff187230 */ /* 0x000fe40000004100 */
[----:B------:R-:W-:Y:S01]  /*ff70*/  FMUL.FTZ R9, R26, R3 ;  /* 0x000000031a097220 */ /* 0x000fe20000410000 */
[----:B------:R-:W-:Y:S01]  /*ff80*/  HADD2.F32 R4, -RZ, R4.H0_H0 ;  /* 0x20000004ff047230 */ /* 0x000fe20000004100 */
[----:B------:R-:W-:Y:S01]  /*ff90*/  F2FP.F16.E4M3.UNPACK_B R21, R0.H1 ;  /* 0x00000000ff15723e */ /* 0x000fe200030006ff */
[----:B------:R-:W-:-:S02]  /*ffa0*/  HADD2.F32 R27, -RZ, R25.H1_H1 ;  /* 0x30000019ff1b7230 */ /* 0x000fc40000004100 */
[C---:B------:R-:W-:Y:S01]  /*ffb0*/  FMUL.FTZ R11, R24.reuse, R3 ;  /* 0x00000003180b7220 */ /* 0x040fe20000410000 */
[----:B------:R-:W-:Y:S02]  /*ffc0*/  HADD2.F32 R3, -RZ, R5.H1_H1 ;  /* 0x30000005ff037230 */ /* 0x000fe40000004100 */
[-C--:B------:R-:W-:Y:S01]  /*ffd0*/  FFMA.FTZ R9, R24, R4.reuse, -R9 ;  /* 0x0000000418097223 */ /* 0x080fe20000010809 */
[----:B------:R-:W-:Y:S02]  /*ffe0*/  HADD2.F32 R0, -RZ, R10.H1_H1 ;  /* 0x3000000aff007230 */ /* 0x000fe40000004100 */
[----:B------:R-:W-:Y:S01]  /*fff0*/  FFMA.FTZ R4, R26, R4, R11 ;  /* 0x000000041a047223 */ /* 0x000fe2000001000b */
[----:B------:R-:W-:Y:S02]  /*10000*/  HADD2.F32 R11, -RZ, R21.H1_H1 ;  /* 0x30000015ff0b7230 */ /* 0x000fe40000004100 */
[----:B------:R-:W-:Y:S01]  /*10010*/  FMUL.FTZ R24, R27, R3 ;  /* 0x000000031b187220 */ /* 0x000fe20000410000 */
[----:B------:R-:W-:Y:S01]  /*10020*/  HADD2.F32 R5, -RZ, R5.H0_H0 ;  /* 0x20000005ff057230 */ /* 0x000fe20000004100 */
[----:B------:R-:W-:Y:S01]  /*10030*/  F2FP.F16.E4M3.UNPACK_B R25, R8 ;  /* 0x00000008ff19723e */ /* 0x000fe200020006ff */
[----:B------:R-:W-:-:S02]  /*10040*/  HADD2.F32 R28, -RZ, R21.H0_H0 ;  /* 0x20000015ff1c7230 */ /* 0x000fc40000004100 */
[C---:B------:R-:W-:Y:S01]  /*10050*/  FMUL.FTZ R26, R11.reuse, R3 ;  /* 0x000000030b1a7220 */ /* 0x040fe20000410000 */
[----:B------:R-:W-:Y:S02]  /*10060*/  HADD2.F32 R10, -RZ, R10.H0_H0 ;  /* 0x2000000aff0a7230 */ /* 0x000fe40000004100 */
[-C--:B------:R-:W-:Y:S01]  /*10070*/  FMUL.FTZ R3, R32, R0.reuse ;  /* 0x0000000020037220 */ /* 0x080fe20000410000 */
[-C--:B------:R-:W-:Y:S01]  /*10080*/  FFMA.FTZ R24, R11, R5.reuse, -R24 ;  /* 0x000000050b187223 */ /* 0x080fe20000010818 */
[----:B------:R-:W-:Y:S01]  /*10090*/  FFMA.FTZ R21, R27, R5, R26 ;  /* 0x000000051b157223 */ /* 0x000fe2000001001a */
[C---:B------:R-:W-:Y:S01]  /*100a0*/  FMUL.FTZ R11, R28.reuse, R0 ;  /* 0x000000001c0b7220 */ /* 0x040fe20000410000 */
[----:B------:R-:W-:Y:S01]  /*100b0*/  FFMA.FTZ R5, R28, R10, -R3 ;  /* 0x0000000a1c057223 */ /* 0x000fe20000010803 */
[----:B------:R-:W-:Y:S01]  /*100c0*/  HADD2.F32 R28, -RZ, R29.H1_H1 ;  /* 0x3000001dff1c7230 */ /* 0x000fe20000004100 */
[----:B------:R-:W-:Y:S01]  /*100d0*/  F2FP.F16.E4M3.UNPACK_B R7, R7.H1 ;  /* 0x00000007ff07723e */ /* 0x000fe200030006ff */
[----:B------:R-:W-:-:S02]  /*100e0*/  HADD2.F32 R3, -RZ, R6.H1_H1 ;  /* 0x30000006ff037230 */ /* 0x000fc40000004100 */
[----:B------:R-:W-:Y:S01]  /*100f0*/  FFMA.FTZ R10, R32, R10, R11 ;  /* 0x0000000a200a7223 */ /* 0x000fe2000001000b */
[----:B------:R-:W-:Y:S01]  /*10100*/  HADD2.F32 R29, -RZ, R29.H0_H0 ;  /* 0x2000001dff1d7230 */ /* 0x000fe20000004100 */
[----:B------:R-:W-:Y:S01]  /*10110*/  F2FP.SATFINITE.E4M3.F32.PACK_AB_MERGE_C R15, R15, R20, RZ ;  /* 0x000000140f0f723e */ /* 0x000fe200048070ff */
[----:B------:R-:W-:Y:S02]  /*10120*/  HADD2.F32 R0, -RZ, R13.H1_H1 ;  /* 0x3000000dff007230 */ /* 0x000fe40000004100 */
[----:B------:R-:W-:Y:S01]  /*10130*/  FMUL.FTZ R11, R28, R3 ;  /* 0x000000031c0b7220 */ /* 0x000fe20000410000 */
[--C-:B------:R-:W-:Y:S01]  /*10140*/  HADD2.F32 R26, -RZ, R25.reuse.H1_H1 ;  /* 0x30000019ff1a7230 */ /* 0x100fe20000004100 */
[----:B------:R-:W-:Y:S01]  /*10150*/  F2FP.SATFINITE.E4M3.F32.PACK_AB_MERGE_C R21, R21, R24, RZ ;  /* 0x000000181515723e */ /* 0x000fe200048070ff */
[----:B------:R-:W-:Y:S01]  /*10160*/  HADD2.F32 R27, -RZ, R25.H0_H0 ;  /* 0x20000019ff1b7230 */ /* 0x000fe20000004100 */
[----:B------:R-:W-:Y:S01]  /*10170*/  F2FP.F16.E4M3.UNPACK_B R25, R8.H1 ;  /* 0x00000008ff19723e */ /* 0x000fe200030006ff */
[----:B------:R-:W-:-:S02]  /*10180*/  HADD2.F32 R6, -RZ, R6.H0_H0 ;  /* 0x20000006ff067230 */ /* 0x000fc40000004100 */
[-C--:B------:R-:W-:Y:S01]  /*10190*/  FMUL.FTZ R8, R29, R0.reuse ;  /* 0x000000001d087220 */ /* 0x080fe20000410000 */
[----:B------:R-:W-:Y:S02]  /*101a0*/  HADD2.F32 R13, -RZ, R13.H0_H0 ;  /* 0x2000000dff0d7230 */ /* 0x000fe40000004100 */
[C---:B------:R-:W-:Y:S01]  /*101b0*/  FMUL.FTZ R3, R26.reuse, R3 ;  /* 0x000000031a037220 */ /* 0x040fe20000410000 */
[C---:B------:R-:W-:Y:S01]  /*101c0*/  FMUL.FTZ R0, R27.reuse, R0 ;  /* 0x000000001b007220 */ /* 0x040fe20000410000 */
[-C--:B------:R-:W-:Y:S01]  /*101d0*/  FFMA.FTZ R11, R26, R6.reuse, -R11 ;  /* 0x000000061a0b7223 */ /* 0x080fe2000001080b */
[--C-:B------:R-:W-:Y:S02]  /*101e0*/  HADD2.F32 R32, -RZ, R12.reuse.H0_H0 ;  /* 0x2000000cff207230 */ /* 0x100fe40000004100 */
[-C--:B------:R-:W-:Y:S01]  /*101f0*/  FFMA.FTZ R8, R27, R13.reuse, -R8 ;  /* 0x0000000d1b087223 */ /* 0x080fe20000010808 */
[----:B------:R-:W-:Y:S01]  /*10200*/  FFMA.FTZ R6, R28, R6, R3 ;  /* 0x000000061c067223 */ /* 0x000fe20000010003 */
[----:B------:R-:W-:Y:S01]  /*10210*/  FFMA.FTZ R13, R29, R13, R0 ;  /* 0x0000000d1d0d7223 */ /* 0x000fe20000010000 */
[----:B------:R-:W-:Y:S01]  /*10220*/  HADD2.F32 R29, -RZ, R12.H1_H1 ;  /* 0x3000000cff1d7230 */ /* 0x000fe20000004100 */
[----:B------:R-:W-:Y:S01]  /*10230*/  F2FP.SATFINITE.E4M3.F32.PACK_AB_MERGE_C R4, R4, R9, R15 ;  /* 0x000000090404723e */ /* 0x000fe2000480700f */
[----:B------:R-:W-:Y:S01]  /*10240*/  HADD2.F32 R3, -RZ, R7.H1_H1 ;  /* 0x30000007ff037230 */ /* 0x000fe20000004100 */
[----:B------:R-:W-:Y:S01]  /*10250*/  F2FP.SATFINITE.E4M3.F32.PACK_AB_MERGE_C R6, R6, R11, RZ ;  /* 0x0000000b0606723e */ /* 0x000fe200048070ff */
[----:B------:R-:W-:Y:S01]  /*10260*/  HADD2.F32 R27, -RZ, R25.H1_H1 ;  /* 0x30000019ff1b7230 */ /* 0x000fe20000004100 */
[----:B------:R-:W-:Y:S01]  /*10270*/  F2FP.SATFINITE.E4M3.F32.PACK_AB_MERGE_C R5, R10, R5, R21 ;  /* 0x000000050a05723e */ /* 0x000fe20004807015 */
[----:B------:R-:W-:-:S02]  /*10280*/  HADD2.F32 R0, -RZ, R14.H1_H1 ;  /* 0x3000000eff007230 */ /* 0x000fc40000004100 */
[-C--:B------:R-:W-:Y:S01]  /*10290*/  FMUL.FTZ R12, R29, R3.reuse ;  /* 0x000000031d0c7220 */ /* 0x080fe20000410000 */
[----:B------:R-:W-:Y:S02]  /*102a0*/  HADD2.F32 R7, -RZ, R7.H0_H0 ;  /* 0x20000007ff077230 */ /* 0x000fe40000004100 */
[C---:B------:R-:W-:Y:S01]  /*102b0*/  FMUL.FTZ R26, R27.reuse, R3 ;  /* 0x000000031b1a7220 */ /* 0x040fe20000410000 */
[----:B------:R-:W-:Y:S02]  /*102c0*/  HADD2.F32 R28, -RZ, R25.H0_H0 ;  /* 0x20000019ff1c7230 */ /* 0x000fe40000004100 */
[-C--:B------:R-:W-:Y:S01]  /*102d0*/  FMUL.FTZ R3, R32, R0.reuse ;  /* 0x0000000020037220 */ /* 0x080fe20000410000 */
[----:B------:R-:W-:Y:S02]  /*102e0*/  HADD2.F32 R14, -RZ, R14.H0_H0 ;  /* 0x2000000eff0e7230 */ /* 0x000fe40000004100 */
[-C--:B------:R-:W-:Y:S01]  /*102f0*/  FFMA.FTZ R12, R27, R7.reuse, -R12 ;  /* 0x000000071b0c7223 */ /* 0x080fe2000001080c */
[----:B------:R-:W-:Y:S01]  /*10300*/  FFMA.FTZ R7, R29, R7, R26 ;  /* 0x000000071d077223 */ /* 0x000fe2000001001a */
[C---:B------:R-:W-:Y:S01]  /*10310*/  FMUL.FTZ R25, R28.reuse, R0 ;  /* 0x000000001c197220 */ /* 0x040fe20000410000 */
[----:B------:R-:W-:Y:S01]  /*10320*/  F2FP.SATFINITE.E4M3.F32.PACK_AB_MERGE_C R6, R13, R8, R6 ;  /* 0x000000080d06723e */ /* 0x000fe20004807006 */
[----:B------:R-:W-:-:S02]  /*10330*/  FFMA.FTZ R3, R28, R14, -R3 ;  /* 0x0000000e1c037223 */ /* 0x000fc40000010803 */
[----:B------:R-:W-:Y:S01]  /*10340*/  FFMA.FTZ R14, R32, R14, R25 ;  /* 0x0000000e200e7223 */ /* 0x000fe20000010019 */
[----:B------:R-:W-:-:S04]  /*10350*/  F2FP.SATFINITE.E4M3.F32.PACK_AB_MERGE_C R7, R7, R12, RZ ;  /* 0x0000000c0707723e */ /* 0x000fc800048070ff */
[----:B------:R-:W-:-:S05]  /*10360*/  F2FP.SATFINITE.E4M3.F32.PACK_AB_MERGE_C R7, R14, R3, R7 ;  /* 0x000000030e07723e */ /* 0x000fca0004807007 */
[----:B------:R1:W-:Y:S01]  /*10370*/  STS.128 [R33+0x27400], R4 ;  /* 0x0274000421007388 */ /* 0x0003e20000000c00 */
[----:B------:R-:W-:Y:S05]  /*10380*/  BRA `(.L_x_625) ;  /* 0x0000003400fc7947 */ /* 0x000fea0003800000 */
.L_x_607:
[----:B------:R-:W-:-:S03]  /*10390*/  UMOV UR4, 0xffffffff ;  /* 0xffffffff00047882 */ /* 0x000fc60000000000 */
[----:B------:R-:W-:Y:S05]  /*103a0*/  BRA.DIV UR4, `(.L_x_628) ;  /* 0x0000015e04587947 */ /* 0x000fea000b800000 */
[----:B------:R1:W2:Y:S04]  /*103b0*/  SHFL.IDX PT, R5, R24, RZ, 0x181f ;  /* 0x00181fff18057589 */ /* 0x0002a800000e0000 */
[----:B------:R1:W3:Y:S04]  /*103c0*/  SHFL.IDX PT, R14, R28, RZ, 0x181f ;  /* 0x00181fff1c0e7589 */ /* 0x0002e800000e0000 */
[----:B------:R1:W4:Y:S04]  /*103d0*/  SHFL.IDX PT, R3, R26, RZ, 0x181f ;  /* 0x00181fff1a037589 */ /* 0x00032800000e0000 */
[----:B------:R1:W0:Y:S02]  /*103e0*/  SHFL.IDX PT, R7, R27, RZ, 0x181f ;  /* 0x00181fff1b077589 */ /* 0x00022400000e0000 */
.L_x_893:
[----:B------:R-:W5:Y:S01]  /*103f0*/  LDL R12, [R1+0x40] ;  /* 0x00004000010c7983 */ /* 0x000f620000100800 */
[----:B------:R-:W-:Y:S01]  /*10400*/  ULDC UR4, c[0x0][0x448] ;  /* 0x0001120000047ab9 */ /* 0x000fe20000000800 */
[----:B------:R-:W-:Y:S01]  /*10410*/  BSSY B1, `(.L_x_629) ;  /* 0x0000013000017945 */ /* 0x000fe20003800000 */
[----:B------:R-:W-:Y:S01]  /*10420*/  IMAD R32, R93, UR4, RZ ;  /* 0x000000045d207c24 */ /* 0x000fe2000f8e02ff */
[----:B-1----:R-:W-:Y:S02]  /*10430*/  CS2R R24, SRZ ;  /* 0x0000000000187805 */ /* 0x002fe4000001ff00 */
[----:B------:R-:W-:Y:S02]  /*10440*/  CS2R R26, SRZ ;  /* 0x00000000001a7805 */ /* 0x000fe4000001ff00 */
[----:B------:R-:W-:Y:S02]  /*10450*/  CS2R R8, SRZ ;  /* 0x0000000000087805 */ /* 0x000fe4000001ff00 */
[----:B------:R-:W-:-:S02]  /*10460*/  CS2R R10, SRZ ;  /* 0x00000000000a7805 */ /* 0x000fc4000001ff00 */
[----:B------:R-:W-:Y:S02]  /*10470*/  ISETP.GE.AND P0, PT, R6, R32, PT ;  /* 0x000000200600720c */ /* 0x000fe40003f06270 */
[----:B-----5:R-:W-:-:S11]  /*10480*/  LEA.HI R6, R12, R12, RZ, 0x1 ;  /* 0x0000000c0c067211 */ /* 0x020fd600078f08ff */
[----:B------:R-:W-:Y:S05]  /*10490*/  @P0 BRA `(.L_x_630) ;  /* 0x0000000000280947 */ /* 0x000fea0003800000 */
[----:B------:R-:W-:Y:S01]  /*104a0*/  ULDC UR4, c[0x0][0x3f4] ;  /* 0x0000fd0000047ab9 */ /* 0x000fe20000000800 */
[C---:B---3--:R-:W-:Y:S02]  /*104b0*/  IADD3 R14, P1, R16.reuse, R14, RZ ;  /* 0x0000000e100e7210 */ /* 0x048fe40007f3e0ff */
[----:B------:R-:W-:Y:S02]  /*104c0*/  CS2R R24, SRZ ;  /* 0x0000000000187805 */ /* 0x000fe4000001ff00 */
[C---:B------:R-:W-:Y:S02]  /*104d0*/  ISETP.GE.AND P2, PT, R16.reuse, UR4, PT ;  /* 0x0000000410007c0c */ /* 0x040fe4000bf46270 */
[----:B--2---:R-:W-:Y:S01]  /*104e0*/  IADD3 R4, P0, R16, R5, RZ ;  /* 0x0000000510047210 */ /* 0x004fe20007f1e0ff */
[----:B0-----:R-:W-:-:S03]  /*104f0*/  IMAD.X R15, R7, 0x1, R17, P1 ;  /* 0x00000001070f7824 */ /* 0x001fc600008e0611 */
[----:B----4-:R-:W-:-:S07]  /*10500*/  IADD3.X R5, R3, R17, RZ, P0, !PT ;  /* 0x0000001103057210 */ /* 0x010fce00007fe4ff */
[----:B------:R-:W-:Y:S05]  /*10510*/  @P2 BRA `(.L_x_630) ;  /* 0x0000000000082947 */ /* 0x000fea0003800000 */
[----:B------:R1:W5:Y:S04]  /*10520*/  LD.E.128 R24, desc[UR36][R4.64] ;  /* 0x0000002404187980 */ /* 0x000368000c101d00 */
[----:B------:R1:W5:Y:S02]  /*10530*/  LD.E.128 R8, desc[UR36][R14.64] ;  /* 0x000000240e087980 */ /* 0x000364000c101d00 */
.L_x_630:
[----:B------:R-:W-:Y:S05]  /*10540*/  BSYNC B1 ;  /* 0x0000000000017941 */ /* 0x000fea0003800000 */
.L_x_629:
[----:B------:R-:W-:Y:S01]  /*10550*/  LOP3.LUT R6, R6, 0xfffffffe, RZ, 0xc0, !PT ;  /* 0xfffffffe06067812 */ /* 0x000fe200078ec0ff */
[----:B------:R-:W-:Y:S01]  /*10560*/  IMAD R32, R221, -0x80, R32 ;  /* 0xffffff80dd207824 */ /* 0x000fe200078e0220 */
[----:B-----5:R-:W-:Y:S01]  /*10570*/  SHF.R.U32.HI R0, RZ, 0x8, R24 ;  /* 0x00000008ff007819 */ /* 0x020fe20000011618 */
[----:B------:R-:W-:Y:S01]  /*10580*/  BSSY B1, `(.L_x_631) ;  /* 0x0000034000017945 */ /* 0x000fe20003800000 */
[----:B----4-:R-:W-:Y:S01]  /*10590*/  LOP3.LUT R3, R24, 0xff, RZ, 0xc0, !PT ;  /* 0x000000ff18037812 */ /* 0x010fe200078ec0ff */
[----:B------:R-:W-:Y:S01]  /*105a0*/  IMAD.IADD R6, R12, 0x1, -R6 ;  /* 0x000000010c067824 */ /* 0x000fe200078e0a06 */
[----:B------:R-:W-:Y:S02]  /*105b0*/  LOP3.LUT R0, R0, 0xff, RZ, 0xc0, !PT ;  /* 0x000000ff00007812 */ /* 0x000fe400078ec0ff */
[----:B-1----:R-:W-:Y:S02]  /*105c0*/  SHF.R.U32.HI R15, RZ, 0x8, R27 ;  /* 0x00000008ff0f7819 */ /* 0x002fe4000001161b */
[----:B------:R-:W-:-:S02]  /*105d0*/  SHF.L.U32 R34, R6, 0x1f, RZ ;  /* 0x0000001f06227819 */ /* 0x000fc400000006ff */
[----:B--2---:R-:W-:Y:S02]  /*105e0*/  PRMT R5, R0, 0x7604, R3 ;  /* 0x0000760400057816 */ /* 0x004fe40000000003 */
[----:B------:R-:W1:Y:S01]  /*105f0*/  SYNCS.PHASECHK.TRANS64.TRYWAIT P1, [R23+URZ+0x38800], R34 ;  /* 0x03880022170075a7 */ /* 0x000e62000802017f */
[----:B------:R-:W-:Y:S02]  /*10600*/  SHF.R.U32.HI R0, RZ, 0x8, R26 ;  /* 0x00000008ff007819 */ /* 0x000fe4000001161a */
[----:B------:R-:W-:Y:S02]  /*10610*/  SHF.R.U32.HI R29, RZ, 0x8, R9 ;  /* 0x00000008ff1d7819 */ /* 0x000fe40000011609 */
[----:B------:R-:W-:Y:S02]  /*10620*/  SHF.R.U32.HI R33, RZ, 0x8, R11 ;  /* 0x00000008ff217819 */ /* 0x000fe4000001160b */
[----:B------:R-:W-:Y:S02]  /*10630*/  LOP3.LUT R6, R26, 0xff, RZ, 0xc0, !PT ;  /* 0x000000ff1a067812 */ /* 0x000fe400078ec0ff */
[----:B------:R-:W-:-:S02]  /*10640*/  LOP3.LUT R12, R27, 0xff, RZ, 0xc0, !PT ;  /* 0x000000ff1b0c7812 */ /* 0x000fc400078ec0ff */
[----:B0-----:R-:W-:Y:S02]  /*10650*/  LOP3.LUT R13, R0, 0xff, RZ, 0xc0, !PT ;  /* 0x000000ff000d7812 */ /* 0x001fe400078ec0ff */
[----:B------:R-:W-:Y:S02]  /*10660*/  LOP3.LUT R15, R15, 0xff, RZ, 0xc0, !PT ;  /* 0x000000ff0f0f7812 */ /* 0x000fe400078ec0ff */
[----:B------:R-:W-:Y:S01]  /*10670*/  SHF.R.U32.HI R7, RZ, 0x8, R25 ;  /* 0x00000008ff077819 */ /* 0x000fe20000011619 */
[----:B------:R-:W0:Y:S01]  /*10680*/  LDC R3, c[0x0][0x3f4] ;  /* 0x0000fd00ff037b82 */ /* 0x000e220000000800 */
[----:B------:R-:W-:Y:S02]  /*10690*/  SHF.R.U32.HI R0, RZ, 0x8, R8 ;  /* 0x00000008ff007819 */ /* 0x000fe40000011608 */
[----:B---3--:R-:W-:Y:S02]  /*106a0*/  LOP3.LUT R14, R9, 0xff, RZ, 0xc0, !PT ;  /* 0x000000ff090e7812 */ /* 0x008fe400078ec0ff */
[----:B------:R-:W-:-:S02]  /*106b0*/  LOP3.LUT R28, R11, 0xff, RZ, 0xc0, !PT ;  /* 0x000000ff0b1c7812 */ /* 0x000fc400078ec0ff */
[----:B------:R-:W-:Y:S02]  /*106c0*/  LOP3.LUT R29, R29, 0xff, RZ, 0xc0, !PT ;  /* 0x000000ff1d1d7812 */ /* 0x000fe400078ec0ff */
[----:B------:R-:W-:Y:S02]  /*106d0*/  LOP3.LUT R33, R33, 0xff, RZ, 0xc0, !PT ;  /* 0x000000ff21217812 */ /* 0x000fe400078ec0ff */
[----:B------:R-:W-:Y:S02]  /*106e0*/  PRMT R13, R13, 0x7604, R6 ;  /* 0x000076040d0d7816 */ /* 0x000fe40000000006 */
[----:B------:R-:W-:Y:S02]  /*106f0*/  PRMT R12, R15, 0x7604, R12 ;  /* 0x000076040f0c7816 */ /* 0x000fe4000000000c */
[----:B------:R-:W-:Y:S02]  /*10700*/  LOP3.LUT R4, R25, 0xff, RZ, 0xc0, !PT ;  /* 0x000000ff19047812 */ /* 0x000fe400078ec0ff */
[----:B------:R-:W-:-:S02]  /*10710*/  LOP3.LUT R7, R7, 0xff, RZ, 0xc0, !PT ;  /* 0x000000ff07077812 */ /* 0x000fc400078ec0ff */
[----:B------:R-:W-:Y:S02]  /*10720*/  LOP3.LUT R6, R8, 0xff, RZ, 0xc0, !PT ;  /* 0x000000ff08067812 */ /* 0x000fe400078ec0ff */
[----:B------:R-:W-:Y:S02]  /*10730*/  LOP3.LUT R15, R0, 0xff, RZ, 0xc0, !PT ;  /* 0x000000ff000f7812 */ /* 0x000fe400078ec0ff */
[----:B------:R-:W-:Y:S02]  /*10740*/  PRMT R14, R29, 0x7604, R14 ;  /* 0x000076041d0e7816 */ /* 0x000fe4000000000e */
[----:B------:R-:W-:Y:S02]  /*10750*/  PRMT R28, R33, 0x7604, R28 ;  /* 0x00007604211c7816 */ /* 0x000fe4000000001c */
[----:B------:R-:W-:Y:S02]  /*10760*/  SHF.R.U32.HI R0, RZ, 0x10, R25 ;  /* 0x00000010ff007819 */ /* 0x000fe40000011619 */
[----:B------:R-:W-:-:S02]  /*10770*/  SHF.R.U32.HI R29, RZ, 0x10, R9 ;  /* 0x00000010ff1d7819 */ /* 0x000fc40000011609 */
[----:B------:R-:W-:Y:S01]  /*10780*/  SHF.R.U32.HI R33, RZ, 0x10, R11 ;  /* 0x00000010ff217819 */ /* 0x000fe2000001160b */
[----:B------:R-:W-:Y:S01]  /*10790*/  IMAD.U32 R0, R0, 0x10000, RZ ;  /* 0x0001000000007824 */ /* 0x000fe200078e00ff */
[----:B------:R-:W-:Y:S01]  /*107a0*/  PRMT R7, R7, 0x7604, R4 ;  /* 0x0000760407077816 */ /* 0x000fe20000000004 */
[----:B------:R-:W-:Y:S01]  /*107b0*/  IMAD.U32 R29, R29, 0x10000, RZ ;  /* 0x000100001d1d7824 */ /* 0x000fe200078e00ff */
[----:B------:R-:W-:Y:S01]  /*107c0*/  PRMT R21, R15, 0x7604, R6 ;  /* 0x000076040f157816 */ /* 0x000fe20000000006 */
[----:B------:R-:W-:Y:S01]  /*107d0*/  IMAD.U32 R33, R33, 0x10000, RZ ;  /* 0x0001000021217824 */ /* 0x000fe200078e00ff */
[----:B------:R-:W-:Y:S02]  /*107e0*/  SHF.R.U32.HI R4, RZ, 0x8, R10 ;  /* 0x00000008ff047819 */ /* 0x000fe4000001160a */
[----:B------:R-:W-:Y:S02]  /*107f0*/  SHF.R.U32.HI R15, RZ, 0x10, R27 ;  /* 0x00000010ff0f7819 */ /* 0x000fe4000001161b */
[----:B------:R-:W-:-:S02]  /*10800*/  LOP3.LUT R20, R10, 0xff, RZ, 0xc0, !PT ;  /* 0x000000ff0a147812 */ /* 0x000fc400078ec0ff */
[----:B------:R-:W-:Y:S02]  /*10810*/  LOP3.LUT R31, R4, 0xff, RZ, 0xc0, !PT ;  /* 0x000000ff041f7812 */ /* 0x000fe400078ec0ff */
[----:B------:R-:W-:Y:S02]  /*10820*/  SHF.L.U32 R15, R15, 0x10, RZ ;  /* 0x000000100f0f7819 */ /* 0x000fe400000006ff */
[----:B------:R-:W-:Y:S02]  /*10830*/  PRMT R31, R31, 0x7604, R20 ;  /* 0x000076041f1f7816 */ /* 0x000fe40000000014 */
[----:B0-----:R-:W-:Y:S02]  /*10840*/  ISETP.GE.AND P0, PT, R16, R3, PT ;  /* 0x000000031000720c */ /* 0x001fe40003f06270 */
[----:B------:R-:W-:Y:S02]  /*10850*/  LOP3.LUT R7, R7, 0xff0000, R0, 0xf8, !PT ;  /* 0x00ff000007077812 */ /* 0x000fe400078ef800 */
[----:B------:R-:W-:-:S02]  /*10860*/  LOP3.LUT R15, R12, 0xff0000, R15, 0xf8, !PT ;  /* 0x00ff00000c0f7812 */ /* 0x000fc400078ef80f */
[----:B------:R-:W-:Y:S02]  /*10870*/  LOP3.LUT R29, R14, 0xff0000, R29, 0xf8, !PT ;  /* 0x00ff00000e1d7812 */ /* 0x000fe400078ef81d */
[----:B------:R-:W-:Y:S02]  /*10880*/  LOP3.LUT R33, R28, 0xff0000, R33, 0xf8, !PT ;  /* 0x00ff00001c217812 */ /* 0x000fe400078ef821 */
[----:B------:R-:W-:Y:S02]  /*10890*/  VIMNMX R32, R32, 0x80, PT ;  /* 0x0000008020207848 */ /* 0x000fe40003fe0100 */
[----:B------:R-:W-:Y:S01]  /*108a0*/  LOP3.LUT R5, R5, 0xff0000, R24, 0xf8, !PT ;  /* 0x00ff000005057812 */ /* 0x000fe200078ef818 */
[----:B-1----:R-:W-:Y:S06]  /*108b0*/  @!P1 BRA `(.L_x_632) ;  /* 0x0000015800849947 */ /* 0x002fec0003800000 */
.L_x_894:
[----:B------:R-:W-:Y:S05]  /*108c0*/  BSYNC B1 ;  /* 0x0000000000017941 */ /* 0x000fea0003800000 */
.L_x_631:
[C---:B------:R-:W-:Y:S01]  /*108d0*/  VIADD R12, R219.reuse, 0x20 ;  /* 0x00000020db0c7836 */ /* 0x040fe20000000000 */
[C---:B------:R-:W-:Y:S01]  /*108e0*/  IADD3 R6, R219.reuse, 0x40, RZ ;  /* 0x00000040db067810 */ /* 0x040fe20007ffe0ff */
[C---:B------:R-:W-:Y:S01]  /*108f0*/  VIADD R4, R219.reuse, 0x60 ;  /* 0x00000060db047836 */ /* 0x040fe20000000000 */
[-C--:B------:R-:W-:Y:S01]  /*10900*/  ISETP.GE.OR P1, PT, R219, R32.reuse, P0 ;  /* 0x00000020db00720c */ /* 0x080fe20000726670 */
[----:B------:R-:W-:Y:S01]  /*10910*/  BSSY B1, `(.L_x_633) ;  /* 0x00000d6000017945 */ /* 0x000fe20003800000 */
[-C--:B------:R-:W-:Y:S02]  /*10920*/  ISETP.GE.OR P2, PT, R12, R32.reuse, P0 ;  /* 0x000000200c00720c */ /* 0x080fe40000746670 */
[-C--:B------:R-:W-:Y:S02]  /*10930*/  ISETP.GE.OR P3, PT, R6, R32.reuse, P0 ;  /* 0x000000200600720c */ /* 0x080fe40000766670 */
[----:B------:R-:W-:Y:S02]  /*10940*/  ISETP.GE.OR P0, PT, R4, R32, P0 ;  /* 0x000000200400720c */ /* 0x000fe40000706670 */
[----:B------:R-:W1:Y:S01]  /*10950*/  S2R R4, SR_TID.X ;  /* 0x0000000000047919 */ /* 0x000e620000002100 */
[----:B------:R-:W-:-:S02]  /*10960*/  LOP3.LUT R13, R13, 0xff0000, R26, 0xf8, !PT ;  /* 0x00ff00000d0d7812 */ /* 0x000fc400078ef81a */
[----:B------:R-:W-:Y:S02]  /*10970*/  LOP3.LUT R21, R21, 0xff0000, R8, 0xf8, !PT ;  /* 0x00ff000015157812 */ /* 0x000fe400078ef808 */
[----:B------:R-:W-:Y:S02]  /*10980*/  LOP3.LUT R31, R31, 0xff0000, R10, 0xf8, !PT ;  /* 0x00ff00001f1f7812 */ /* 0x000fe400078ef80a */
[----:B------:R-:W-:Y:S02]  /*10990*/  LOP3.LUT R12, R13, 0xff000000, R26, 0xf8, !PT ;  /* 0xff0000000d0c7812 */ /* 0x000fe400078ef81a */
[----:B------:R-:W-:Y:S02]  /*109a0*/  LOP3.LUT R0, R5, 0xff000000, R24, 0xf8, !PT ;  /* 0xff00000005007812 */ /* 0x000fe400078ef818 */
[----:B------:R-:W-:Y:S02]  /*109b0*/  LOP3.LUT R26, R15, 0xff000000, R27, 0xf8, !PT ;  /* 0xff0000000f1a7812 */ /* 0x000fe400078ef81b */
[----:B------:R-:W-:-:S02]  /*109c0*/  LOP3.LUT R24, R7, 0xff000000, R25, 0xf8, !PT ;  /* 0xff00000007187812 */ /* 0x000fc400078ef819 */
[----:B------:R-:W-:Y:S02]  /*109d0*/  LOP3.LUT R13, R21, 0xff000000, R8, 0xf8, !PT ;  /* 0xff000000150d7812 */ /* 0x000fe400078ef808 */
[----:B------:R-:W-:Y:S02]  /*109e0*/  LOP3.LUT R14, R29, 0xff000000, R9, 0xf8, !PT ;  /* 0xff0000001d0e7812 */ /* 0x000fe400078ef809 */
[----:B------:R-:W-:Y:S02]  /*109f0*/  LOP3.LUT R15, R31, 0xff000000, R10, 0xf8, !PT ;  /* 0xff0000001f0f7812 */ /* 0x000fe400078ef80a */
[----:B------:R-:W-:Y:S01]  /*10a00*/  LOP3.LUT R20, R33, 0xff000000, R11, 0xf8, !PT ;  /* 0xff00000021147812 */ /* 0x000fe200078ef80b */
[----:B-1----:R-:W-:-:S05]  /*10a10*/  VIADD R4, R4, 0xffffff80 ;  /* 0xffffff8004047836 */ /* 0x002fca0000000000 */
[----:B------:R-:W-:-:S04]  /*10a20*/  SHF.R.S32.HI R59, RZ, 0x1f, R4 ;  /* 0x0000001fff3b7819 */ /* 0x000fc80000011404 */
[----:B------:R-:W-:-:S04]  /*10a30*/  LEA.HI R59, R59, R4, RZ, 0x3 ;  /* 0x000000043b3b7211 */ /* 0x000fc800078f18ff */
[----:B------:R-:W-:-:S05]  /*10a40*/  LOP3.LUT R59, R59, 0xfffffff8, RZ, 0xc0, !PT ;  /* 0xfffffff83b3b7812 */ /* 0x000fca00078ec0ff */
[----:B------:R-:W-:Y:S01]  /*10a50*/  IMAD.IADD R59, R4, 0x1, -R59 ;  /* 0x00000001043b7824 */ /* 0x000fe200078e0a3b */
[----:B------:R-:W-:Y:S06]  /*10a60*/  @P1 BRA `(.L_x_634) ;  /* 0x0000000c00001947 */ /* 0x000fec0003800000 */
[----:B------:R-:W2:Y:S01]  /*10a70*/  LDL R57, [R1+0x30] ;  /* 0x0000300001397983 */ /* 0x000ea20000100800 */
[----:B------:R-:W-:Y:S02]  /*10a80*/  LEA.HI R4, R3, R59, RZ, 0x1c ;  /* 0x0000003b03047211 */ /* 0x000fe400078fe0ff */
[----:B------:R-:W-:Y:S02]  /*10a90*/  SHF.R.U32.HI R38, RZ, 0x3, R227 ;  /* 0x00000003ff267819 */ /* 0x000fe400000116e3 */
[----:B------:R-:W-:Y:S02]  /*10aa0*/  SHF.R.S32.HI R5, RZ, 0x1f, R4 ;  /* 0x0000001fff057819 */ /* 0x000fe40000011404 */
[----:B------:R-:W-:Y:S02]  /*10ab0*/  SHF.L.U32 R6, R4, 0x4, RZ ;  /* 0x0000000404067819 */ /* 0x000fe400000006ff */
[----:B------:R-:W-:Y:S02]  /*10ac0*/  LEA.HI R5, R5, R4, RZ, 0x3 ;  /* 0x0000000405057211 */ /* 0x000fe400078f18ff */
[----:B------:R-:W-:-:S02]  /*10ad0*/  LOP3.LUT R6, R227, 0x70, R6, 0xf8, !PT ;  /* 0x00000070e3067812 */ /* 0x000fc400078ef806 */
[----:B------:R-:W-:Y:S01]  /*10ae0*/  F2FP.F16.E4M3.UNPACK_B R37, R0.H1 ;  /* 0x00000000ff25723e */ /* 0x000fe200030006ff */
[----:B------:R-:W-:Y:S01]  /*10af0*/  IMAD.SHL.U32 R5, R5, 0x800, RZ ;  /* 0x0000080005057824 */ /* 0x000fe200078e00ff */
[----:B------:R-:W-:Y:S02]  /*10b00*/  LOP3.LUT R6, R6, R38, RZ, 0x3c, !PT ;  /* 0x0000002606067212 */ /* 0x000fe400078e3cff */
[----:B------:R-:W-:Y:S01]  /*10b10*/  F2FP.F16.E4M3.UNPACK_B R41, R13.H1 ;  /* 0x0000000dff29723e */ /* 0x000fe200030006ff */
[--C-:B------:R-:W-:Y:S01]  /*10b20*/  HADD2.F32 R38, -RZ, R37.reuse.H0_H0 ;  /* 0x20000025ff267230 */ /* 0x100fe20000004100 */
[----:B------:R-:W-:Y:S01]  /*10b30*/  LOP3.LUT R5, R5, 0xffffc000, RZ, 0xc0, !PT ;  /* 0xffffc00005057812 */ /* 0x000fe200078ec0ff */
[----:B------:R-:W-:Y:S01]  /*10b40*/  HADD2.F32 R39, -RZ, R37.H1_H1 ;  /* 0x30000025ff277230 */ /* 0x000fe20000004100 */
[----:B------:R-:W-:Y:S01]  /*10b50*/  F2FP.F16.E4M3.UNPACK_B R37, R0 ;  /* 0x00000000ff25723e */ /* 0x000fe200020006ff */
[----:B------:R-:W-:Y:S01]  /*10b60*/  HADD2.F32 R40, -RZ, R41.H0_H0 ;  /* 0x20000029ff287230 */ /* 0x000fe20000004100 */
[----:B------:R-:W-:-:S05]  /*10b70*/  IADD3 R8, R6, R5, R228 ;  /* 0x0000000506087210 */ /* 0x000fca0007ffe0e4 */
[----:B------:R-:W-:-:S05]  /*10b80*/  IMAD.IADD R21, R23, 0x1, R8 ;  /* 0x0000000117157824 */ /* 0x000fca00078e0208 */
[----:B------:R-:W1:Y:S02]  /*10b90*/  LDS.128 R8, [R21+0x20400] ;  /* 0x0204000015087984 */ /* 0x000e640000000c00 */
[-C--:B-1----:R-:W-:Y:S02]  /*10ba0*/  F2FP.F16.E4M3.UNPACK_B R32, R8.reuse.H1 ;  /* 0x00000008ff20723e */ /* 0x082fe400030006ff */
[-C--:B0-----:R-:W-:Y:S02]  /*10bb0*/  F2FP.F16.E4M3.UNPACK_B R34, R9.reuse ;  /* 0x00000009ff22723e */ /* 0x081fe400020006ff */
[----:B------:R-:W-:Y:S01]  /*10bc0*/  F2FP.F16.E4M3.UNPACK_B R35, R9.H1 ;  /* 0x00000009ff23723e */ /* 0x000fe200030006ff */
[--C-:B------:R-:W-:Y:S01]  /*10bd0*/  HADD2.F32 R33, -RZ, R32.reuse.H0_H0 ;  /* 0x20000020ff217230 */ /* 0x100fe20000004100 */
[----:B------:R-:W-:Y:S01]  /*10be0*/  F2FP.F16.E4M3.UNPACK_B R8, R8 ;  /* 0x00000008ff08723e */ /* 0x000fe200020006ff */
[----:B------:R-:W-:Y:S01]  /*10bf0*/  HADD2.F32 R32, -RZ, R32.H1_H1 ;  /* 0x30000020ff207230 */ /* 0x000fe20000004100 */
[----:B------:R-:W-:-:S02]  /*10c00*/  F2FP.F16.E4M3.UNPACK_B R36, R10 ;  /* 0x0000000aff24723e */ /* 0x000fc400020006ff */
[C---:B------:R-:W-:Y:S01]  /*10c10*/  FMUL.FTZ R9, R33.reuse, R38 ;  /* 0x0000002621097220 */ /* 0x040fe20000410000 */
[----:B------:R-:W-:Y:S01]  /*10c20*/  FMUL.FTZ R42, R33, R40 ;  /* 0x00000028212a7220 */ /* 0x000fe20000410000 */
[----:B------:R-:W-:Y:S01]  /*10c30*/  FMUL.FTZ R45, R32, R39 ;  /* 0x00000027202d7220 */ /* 0x000fe20000410000 */
[----:B------:R-:W-:Y:S02]  /*10c40*/  F2FP.F16.E4M3.UNPACK_B R10, R10.H1 ;  /* 0x0000000aff0a723e */ /* 0x000fe400030006ff */
[-C--:B------:R-:W-:Y:S02]  /*10c50*/  F2FP.F16.E4M3.UNPACK_B R33, R11.reuse ;  /* 0x0000000bff21723e */ /* 0x080fe400020006ff */
[----:B------:R-:W-:Y:S01]  /*10c60*/  F2FP.F16.E4M3.UNPACK_B R11, R11.H1 ;  /* 0x0000000bff0b723e */ /* 0x000fe200030006ff */
[----:B--2---:R-:W0:Y:S02]  /*10c70*/  LDS.128 R4, [R57+0x20400] ;  /* 0x0204000039047984 */ /* 0x004e240000000c00 */
[----:B0-----:R-:W-:-:S02]  /*10c80*/  F2FP.F16.E4M3.UNPACK_B R25, R4 ;  /* 0x00000004ff19723e */ /* 0x001fc400020006ff */
[----:B------:R-:W-:Y:S02]  /*10c90*/  F2FP.F16.E4M3.UNPACK_B R4, R4.H1 ;  /* 0x00000004ff04723e */ /* 0x000fe400030006ff */
[-C--:B------:R-:W-:Y:S02]  /*10ca0*/  F2FP.F16.E4M3.UNPACK_B R27, R5.reuse ;  /* 0x00000005ff1b723e */ /* 0x080fe400020006ff */
[----:B------:R-:W-:Y:S01]  /*10cb0*/  F2FP.F16.E4M3.UNPACK_B R28, R5.H1 ;  /* 0x00000005ff1c723e */ /* 0x000fe200030006ff */
[----:B------:R-:W-:Y:S01]  /*10cc0*/  HADD2.F32 R5, -RZ, R4.H0_H0 ;  /* 0x20000004ff057230 */ /* 0x000fe20000004100 */
[-C--:B------:R-:W-:Y:S02]  /*10cd0*/  F2FP.F16.E4M3.UNPACK_B R29, R6.reuse ;  /* 0x00000006ff1d723e */ /* 0x080fe400020006ff */
[----:B------:R-:W-:Y:S02]  /*10ce0*/  F2FP.F16.E4M3.UNPACK_B R6, R6.H1 ;  /* 0x00000006ff06723e */ /* 0x000fe400030006ff */
[C---:B------:R-:W-:Y:S01]  /*10cf0*/  FFMA.FTZ R46, R5.reuse, R40, R9 ;  /* 0x00000028052e7223 */ /* 0x040fe20000010009 */
[----:B------:R-:W-:Y:S01]  /*10d00*/  F2FP.F16.E4M3.UNPACK_B R40, R13 ;  /* 0x0000000dff28723e */ /* 0x000fe200020006ff */
[----:B------:R-:W-:Y:S01]  /*10d10*/  FFMA.FTZ R44, R5, R38, -R42 ;  /* 0x00000026052c7223 */ /* 0x000fe2000001082a */
[----:B------:R-:W-:Y:S01]  /*10d20*/  HADD2.F32 R42, -RZ, R41.H1_H1 ;  /* 0x30000029ff2a7230 */ /* 0x000fe20000004100 */
[-C--:B------:R-:W-:Y:S01]  /*10d30*/  F2FP.F16.E4M3.UNPACK_B R31, R7.reuse ;  /* 0x00000007ff1f723e */ /* 0x080fe200020006ff */
[----:B------:R-:W-:Y:S01]  /*10d40*/  HADD2.F32 R9, -RZ, R8.H0_H0 ;  /* 0x20000008ff097230 */ /* 0x000fe20000004100 */
[----:B------:R-:W-:Y:S01]  /*10d50*/  F2FP.F16.E4M3.UNPACK_B R7, R7.H1 ;  /* 0x00000007ff07723e */ /* 0x000fe200030006ff */
[----:B------:R-:W-:-:S02]  /*10d60*/  HADD2.F32 R41, -RZ, R40.H0_H0 ;  /* 0x20000028ff297230 */ /* 0x000fc40000004100 */
[-C--:B------:R-:W-:Y:S01]  /*10d70*/  FMUL.FTZ R48, R32, R42.reuse ;  /* 0x0000002a20307220 */ /* 0x080fe20000410000 */
[----:B------:R-:W-:Y:S02]  /*10d80*/  HADD2.F32 R5, -RZ, R4.H1_H1 ;  /* 0x30000004ff057230 */ /* 0x000fe40000004100 */
[----:B------:R-:W-:Y:S02]  /*10d90*/  HADD2.F32 R38, -RZ, R37.H0_H0 ;  /* 0x20000025ff267230 */ /* 0x000fe40000004100 */
[----:B------:R-:W-:Y:S01]  /*10da0*/  FMUL.FTZ R43, R9, R41 ;  /* 0x00000029092b7220 */ /* 0x000fe20000410000 */
[----:B------:R-:W-:Y:S02]  /*10db0*/  HADD2.F32 R4, -RZ, R25.H0_H0 ;  /* 0x20000019ff047230 */ /* 0x000fe40000004100 */
[C---:B------:R-:W-:Y:S01]  /*10dc0*/  FFMA.FTZ R47, R5.reuse, R39, -R48 ;  /* 0x00000027052f7223 */ /* 0x040fe20000010830 */
[----:B------:R-:W-:Y:S01]  /*10dd0*/  FFMA.FTZ R49, R5, R42, R45 ;  /* 0x0000002a05317223 */ /* 0x000fe2000001002d */
[----:B------:R-:W-:Y:S01]  /*10de0*/  FMUL.FTZ R32, R9, R38 ;  /* 0x0000002609207220 */ /* 0x000fe20000410000 */
[----:B------:R-:W-:Y:S01]  /*10df0*/  F2FP.F16.E4M3.UNPACK_B R9, R24.H1 ;  /* 0x00000018ff09723e */ /* 0x000fe200030006ff */
[----:B------:R-:W-:Y:S01]  /*10e00*/  FFMA.FTZ R43, R4, R38, -R43 ;  /* 0x00000026042b7223 */ /* 0x000fe2000001082b */
[----:B------:R-:W-:Y:S01]  /*10e10*/  F2FP.F16.E4M3.UNPACK_B R38, R14.H1 ;  /* 0x0000000eff26723e */ /* 0x000fe200030006ff */
[----:B------:R-:W-:-:S02]  /*10e20*/  HADD2.F32 R5, -RZ, R35.H0_H0 ;  /* 0x20000023ff057230 */ /* 0x000fc40000004100 */
[----:B------:R-:W-:Y:S01]  /*10e30*/  FFMA.FTZ R41, R4, R41, R32 ;  /* 0x0000002904297223 */ /* 0x000fe20000010020 */
[----:B------:R-:W-:Y:S02]  /*10e40*/  HADD2.F32 R37, -RZ, R37.H1_H1 ;  /* 0x30000025ff257230 */ /* 0x000fe40000004100 */
[----:B------:R-:W-:Y:S02]  /*10e50*/  HADD2.F32 R39, -RZ, R38.H0_H0 ;  /* 0x20000026ff277230 */ /* 0x000fe40000004100 */
[----:B------:R-:W-:Y:S02]  /*10e60*/  HADD2.F32 R40, -RZ, R40.H1_H1 ;  /* 0x30000028ff287230 */ /* 0x000fe40000004100 */
[----:B------:R-:W-:Y:S02]  /*10e70*/  HADD2.F32 R8, -RZ, R8.H1_H1 ;  /* 0x30000008ff087230 */ /* 0x000fe40000004100 */
[----:B------:R-:W-:Y:S01]  /*10e80*/  FMUL.FTZ R51, R5, R39 ;  /* 0x0000002705337220 */ /* 0x000fe20000410000 */
[----:B------:R-:W-:-:S02]  /*10e90*/  HADD2.F32 R32, -RZ, R9.H0_H0 ;  /* 0x20000009ff207230 */ /* 0x000fc40000004100 */
[----:B------:R-:W-:Y:S02]  /*10ea0*/  HADD2.F32 R4, -RZ, R28.H0_H0 ;  /* 0x2000001cff047230 */ /* 0x000fe40000004100 */
[C---:B------:R-:W-:Y:S01]  /*10eb0*/  FMUL.FTZ R42, R8.reuse, R40 ;  /* 0x00000028082a7220 */ /* 0x040fe20000410000 */
[----:B------:R-:W-:Y:S02]  /*10ec0*/  HADD2.F32 R25, -RZ, R25.H1_H1 ;  /* 0x30000019ff197230 */ /* 0x000fe40000004100 */
[-C--:B------:R-:W-:Y:S01]  /*10ed0*/  FMUL.FTZ R45, R8, R37.reuse ;  /* 0x00000025082d7220 */ /* 0x080fe20000410000 */
[-C--:B------:R-:W-:Y:S01]  /*10ee0*/  FMUL.FTZ R8, R5, R32.reuse ;  /* 0x0000002005087220 */ /* 0x080fe20000410000 */
[C---:B------:R-:W-:Y:S01]  /*10ef0*/  FFMA.FTZ R51, R4.reuse, R32, -R51 ;  /* 0x0000002004337223 */ /* 0x040fe20000010833 */
[----:B------:R-:W-:Y:S01]  /*10f00*/  F2FP.F16.E4M3.UNPACK_B R32, R14 ;  /* 0x0000000eff20723e */ /* 0x000fe200020006ff */
[C---:B------:R-:W-:Y:S01]  /*10f10*/  FFMA.FTZ R42, R25.reuse, R37, -R42 ;  /* 0x00000025192a7223 */ /* 0x040fe2000001082a */
[----:B------:R-:W-:Y:S01]  /*10f20*/  FFMA.FTZ R40, R25, R40, R45 ;  /* 0x0000002819287223 */ /* 0x000fe2000001002d */
[----:B------:R-:W-:Y:S01]  /*10f30*/  FFMA.FTZ R45, R4, R39, R8 ;  /* 0x00000027042d7223 */ /* 0x000fe20000010008 */
[----:B------:R-:W-:Y:S01]  /*10f40*/  HADD2.F32 R25, -RZ, R9.H1_H1 ;  /* 0x30000009ff197230 */ /* 0x000fe20000004100 */
[----:B------:R-:W-:Y:S01]  /*10f50*/  F2FP.F16.E4M3.UNPACK_B R8, R24 ;  /* 0x00000018ff08723e */ /* 0x000fe200020006ff */
[----:B------:R-:W-:-:S02]  /*10f60*/  HADD2.F32 R38, -RZ, R38.H1_H1 ;  /* 0x30000026ff267230 */ /* 0x000fc40000004100 */
[----:B------:R-:W-:Y:S02]  /*10f70*/  HADD2.F32 R35, -RZ, R35.H1_H1 ;  /* 0x30000023ff237230 */ /* 0x000fe40000004100 */
[----:B------:R-:W-:Y:S02]  /*10f80*/  HADD2.F32 R37, -RZ, R32.H0_H0 ;  /* 0x20000020ff257230 */ /* 0x000fe40000004100 */
[----:B------:R-:W-:Y:S02]  /*10f90*/  HADD2.F32 R5, -RZ, R34.H0_H0 ;  /* 0x20000022ff057230 */ /* 0x000fe40000004100 */
[C---:B------:R-:W-:Y:S01]  /*10fa0*/  FMUL.FTZ R39, R35.reuse, R38 ;  /* 0x0000002623277220 */ /* 0x040fe20000410000 */
[----:B------:R-:W-:Y:S02]  /*10fb0*/  HADD2.F32 R28, -RZ, R28.H1_H1 ;  /* 0x3000001cff1c7230 */ /* 0x000fe40000004100 */
[----:B------:R-:W-:Y:S01]  /*10fc0*/  FMUL.FTZ R53, R35, R25 ;  /* 0x0000001923357220 */ /* 0x000fe20000410000 */
[----:B------:R-:W-:-:S02]  /*10fd0*/  HADD2.F32 R9, -RZ, R8.H0_H0 ;  /* 0x20000008ff097230 */ /* 0x000fc40000004100 */
[C---:B------:R-:W-:Y:S01]  /*10fe0*/  FMUL.FTZ R35, R5.reuse, R37 ;  /* 0x0000002505237220 */ /* 0x040fe20000410000 */
[----:B------:R-:W-:Y:S02]  /*10ff0*/  HADD2.F32 R4, -RZ, R27.H0_H0 ;  /* 0x2000001bff047230 */ /* 0x000fe40000004100 */
[C---:B------:R-:W-:Y:S01]  /*11000*/  FFMA.FTZ R52, R28.reuse, R25, -R39 ;  /* 0x000000191c347223 */ /* 0x040fe20000010827 */
[----:B------:R-:W-:Y:S01]  /*11010*/  FFMA.FTZ R54, R28, R38, R53 ;  /* 0x000000261c367223 */ /* 0x000fe20000010035 */
[----:B------:R-:W-:Y:S01]  /*11020*/  F2FP.F16.E4M3.UNPACK_B R28, R15.H1 ;  /* 0x0000000fff1c723e */ /* 0x000fe200030006ff */
[-C--:B------:R-:W-:Y:S01]  /*11030*/  FMUL.FTZ R48, R5, R9.reuse ;  /* 0x0000000905307220 */ /* 0x080fe20000410000 */
[----:B------:R-:W-:Y:S01]  /*11040*/  FFMA.FTZ R38, R4, R9, -R35 ;  /* 0x0000000904267223 */ /* 0x000fe20000010823 */
[----:B------:R-:W-:Y:S01]  /*11050*/  HADD2.F32 R8, -RZ, R8.H1_H1 ;  /* 0x30000008ff087230 */ /* 0x000fe20000004100 */
[----:B------:R-:W-:Y:S01]  /*11060*/  F2FP.F16.E4M3.UNPACK_B R9, R12.H1 ;  /* 0x0000000cff09723e */ /* 0x000fe200030006ff */
[----:B------:R-:W-:-:S02]  /*11070*/  HADD2.F32 R32, -RZ, R32.H1_H1 ;  /* 0x30000020ff207230 */ /* 0x000fc40000004100 */
[----:B------:R-:W-:Y:S01]  /*11080*/  FFMA.FTZ R48, R4, R37, R48 ;  /* 0x0000002504307223 */ /* 0x000fe20000010030 */
[----:B------:R-:W-:Y:S02]  /*11090*/  HADD2.F32 R34, -RZ, R34.H1_H1 ;  /* 0x30000022ff227230 */ /* 0x000fe40000004100 */
[----:B------:R-:W-:Y:S02]  /*110a0*/  HADD2.F32 R35, -RZ, R28.H0_H0 ;  /* 0x2000001cff237230 */ /* 0x000fe40000004100 */
[----:B------:R-:W-:Y:S02]  /*110b0*/  HADD2.F32 R5, -RZ, R10.H0_H0 ;  /* 0x2000000aff057230 */ /* 0x000fe40000004100 */
[C---:B------:R-:W-:Y:S01]  /*110c0*/  FMUL.FTZ R50, R34.reuse, R32 ;  /* 0x0000002022327220 */ /* 0x040fe20000410000 */
[----:B------:R-:W-:Y:S02]  /*110d0*/  HADD2.F32 R27, -RZ, R27.H1_H1 ;  /* 0x3000001bff1b7230 */ /* 0x000fe40000004100 */
[----:B------:R-:W-:Y:S01]  /*110e0*/  FMUL.FTZ R39, R34, R8 ;  /* 0x0000000822277220 */ /* 0x000fe20000410000 */
[----:B------:R-:W-:-:S02]  /*110f0*/  HADD2.F32 R25, -RZ, R9.H0_H0 ;  /* 0x20000009ff197230 */ /* 0x000fc40000004100 */
[----:B------:R-:W-:Y:S01]  /*11100*/  FMUL.FTZ R53, R5, R35 ;  /* 0x0000002305357220 */ /* 0x000fe20000410000 */
[----:B------:R-:W-:Y:S02]  /*11110*/  HADD2.F32 R4, -RZ, R6.H0_H0 ;  /* 0x20000006ff047230 */ /* 0x000fe40000004100 */
[C---:B------:R-:W-:Y:S01]  /*11120*/  FFMA.FTZ R37, R27.reuse, R8, -R50 ;  /* 0x000000081b257223 */ /* 0x040fe20000010832 */
[----:B------:R-:W-:Y:S01]  /*11130*/  FFMA.FTZ R39, R27, R32, R39 ;  /* 0x000000201b277223 */ /* 0x000fe20000010027 */
[-C--:B------:R-:W-:Y:S01]  /*11140*/  FMUL.FTZ R34, R5, R25.reuse ;  /* 0x0000001905227220 */ /* 0x080fe20000410000 */
[----:B------:R-:W-:Y:S02]  /*11150*/  HADD2.F32 R27, -RZ, R28.H1_H1 ;  /* 0x3000001cff1b7230 */ /* 0x000fe40000004100 */
[----:B------:R-:W-:Y:S01]  /*11160*/  FFMA.FTZ R53, R4, R25, -R53 ;  /* 0x0000001904357223 */ /* 0x000fe20000010835 */
[----:B------:R-:W-:Y:S01]  /*11170*/  HADD2.F32 R10, -RZ, R10.H1_H1 ;  /* 0x3000000aff0a7230 */ /* 0x000fe20000004100 */
[----:B------:R-:W-:Y:S01]  /*11180*/  F2FP.F16.E4M3.UNPACK_B R25, R15 ;  /* 0x0000000fff19723e */ /* 0x000fe200020006ff */
[----:B------:R-:W-:-:S02]  /*11190*/  HADD2.F32 R9, -RZ, R9.H1_H1 ;  /* 0x30000009ff097230 */ /* 0x000fc40000004100 */
[----:B------:R-:W-:Y:S01]  /*111a0*/  FFMA.FTZ R35, R4, R35, R34 ;  /* 0x0000002304237223 */ /* 0x000fe20000010022 */
[----:B------:R-:W-:Y:S01]  /*111b0*/  HADD2.F32 R6, -RZ, R6.H1_H1 ;  /* 0x30000006ff067230 */ /* 0x000fe20000004100 */
[----:B------:R-:W-:Y:S01]  /*111c0*/  F2FP.F16.E4M3.UNPACK_B R8, R12 ;  /* 0x0000000cff08723e */ /* 0x000fe200020006ff */
[C---:B------:R-:W-:Y:S01]  /*111d0*/  FMUL.FTZ R55, R10.reuse, R27 ;  /* 0x0000001b0a377220 */ /* 0x040fe20000410000 */
[-C--:B------:R-:W-:Y:S01]  /*111e0*/  FMUL.FTZ R4, R10, R9.reuse ;  /* 0x000000090a047220 */ /* 0x080fe20000410000 */
[----:B------:R-:W-:Y:S02]  /*111f0*/  HADD2.F32 R10, -RZ, R25.H0_H0 ;  /* 0x20000019ff0a7230 */ /* 0x000fe40000004100 */
[----:B------:R-:W-:Y:S02]  /*11200*/  HADD2.F32 R5, -RZ, R36.H0_H0 ;  /* 0x20000024ff057230 */ /* 0x000fe40000004100 */
[C---:B------:R-:W-:Y:S01]  /*11210*/  FFMA.FTZ R50, R6.reuse, R9, -R55 ;  /* 0x0000000906327223 */ /* 0x040fe20000010837 */
[----:B------:R-:W-:Y:S01]  /*11220*/  FFMA.FTZ R56, R6, R27, R4 ;  /* 0x0000001b06387223 */ /* 0x000fe20000010004 */
[----:B------:R-:W-:-:S02]  /*11230*/  HADD2.F32 R6, -RZ, R8.H0_H0 ;  /* 0x20000008ff067230 */ /* 0x000fc40000004100 */
[----:B------:R-:W-:Y:S02]  /*11240*/  HADD2.F32 R4, -RZ, R29.H0_H0 ;  /* 0x2000001dff047230 */ /* 0x000fe40000004100 */
[C---:B------:R-:W-:Y:S01]  /*11250*/  FMUL.FTZ R9, R5.reuse, R10 ;  /* 0x0000000a05097220 */ /* 0x040fe20000410000 */
[----:B------:R-:W-:Y:S02]  /*11260*/  HADD2.F32 R25, -RZ, R25.H1_H1 ;  /* 0x30000019ff197230 */ /* 0x000fe40000004100 */
[-C--:B------:R-:W-:Y:S01]  /*11270*/  FMUL.FTZ R5, R5, R6.reuse ;  /* 0x0000000605057220 */ /* 0x080fe20000410000 */
[----:B------:R-:W-:Y:S02]  /*11280*/  HADD2.F32 R36, -RZ, R36.H1_H1 ;  /* 0x30000024ff247230 */ /* 0x000fe40000004100 */
[----:B------:R-:W-:Y:S01]  /*11290*/  FFMA.FTZ R27, R4, R6, -R9 ;  /* 0x00000006041b7223 */ /* 0x000fe20000010809 */
[----:B------:R-:W-:Y:S01]  /*112a0*/  HADD2.F32 R8, -RZ, R8.H1_H1 ;  /* 0x30000008ff087230 */ /* 0x000fe20000004100 */
[----:B------:R-:W-:Y:S01]  /*112b0*/  F2FP.F16.E4M3.UNPACK_B R9, R20.H1 ;  /* 0x00000014ff09723e */ /* 0x000fe200030006ff */
[----:B------:R-:W-:-:S02]  /*112c0*/  HADD2.F32 R29, -RZ, R29.H1_H1 ;  /* 0x3000001dff1d7230 */ /* 0x000fc40000004100 */
[----:B------:R-:W-:Y:S01]  /*112d0*/  FFMA.FTZ R32, R4, R10, R5 ;  /* 0x0000000a04207223 */ /* 0x000fe20000010005 */
[CC--:B------:R-:W-:Y:S01]  /*112e0*/  FMUL.FTZ R6, R36.reuse, R25.reuse ;  /* 0x0000001924067220 */ /* 0x0c0fe20000410000 */
[----:B------:R-:W-:Y:S01]  /*112f0*/  F2FP.F16.E4M3.UNPACK_B R4, R26.H1 ;  /* 0x0000001aff04723e */ /* 0x000fe200030006ff */
[-C--:B------:R-:W-:Y:S01]  /*11300*/  FMUL.FTZ R36, R36, R8.reuse ;  /* 0x0000000824247220 */ /* 0x080fe20000410000 */
[----:B------:R-:W-:Y:S02]  /*11310*/  HADD2.F32 R10, -RZ, R9.H0_H0 ;  /* 0x20000009ff0a7230 */ /* 0x000fe40000004100 */
[C---:B------:R-:W-:Y:S01]  /*11320*/  FFMA.FTZ R34, R29.reuse, R8, -R6 ;  /* 0x000000081d227223 */ /* 0x040fe20000010806 */
[----:B------:R-:W-:Y:S02]  /*11330*/  HADD2.F32 R5, -RZ, R11.H0_H0 ;  /* 0x2000000bff057230 */ /* 0x000fe40000004100 */
[----:B------:R-:W-:Y:S01]  /*11340*/  FFMA.FTZ R25, R29, R25, R36 ;  /* 0x000000191d197223 */ /* 0x000fe20000010024 */
[----:B------:R-:W-:-:S02]  /*11350*/  HADD2.F32 R6, -RZ, R4.H0_H0 ;  /* 0x20000004ff067230 */ /* 0x000fc40000004100 */
[----:B------:R-:W-:Y:S02]  /*11360*/  HADD2.F32 R8, -RZ, R4.H1_H1 ;  /* 0x30000004ff087230 */ /* 0x000fe40000004100 */
[C---:B------:R-:W-:Y:S01]  /*11370*/  FMUL.FTZ R29, R5.reuse, R10 ;  /* 0x0000000a051d7220 */ /* 0x040fe20000410000 */
[----:B------:R-:W-:Y:S02]  /*11380*/  HADD2.F32 R4, -RZ, R7.H0_H0 ;  /* 0x20000007ff047230 */ /* 0x000fe40000004100 */
[----:B------:R-:W-:Y:S02]  /*11390*/  HADD2.F32 R28, -RZ, R9.H1_H1 ;  /* 0x30000009ff1c7230 */ /* 0x000fe40000004100 */
[-C--:B------:R-:W-:Y:S01]  /*113a0*/  FMUL.FTZ R9, R5, R6.reuse ;  /* 0x0000000605097220 */ /* 0x080fe20000410000 */
[----:B------:R-:W-:Y:S02]  /*113b0*/  HADD2.F32 R11, -RZ, R11.H1_H1 ;  /* 0x3000000bff0b7230 */ /* 0x000fe40000004100 */
[C---:B------:R-:W-:Y:S01]  /*113c0*/  FFMA.FTZ R29, R4.reuse, R6, -R29 ;  /* 0x00000006041d7223 */ /* 0x040fe2000001081d */
[----:B------:R-:W-:Y:S01]  /*113d0*/  HADD2.F32 R7, -RZ, R7.H1_H1 ;  /* 0x30000007ff077230 */ /* 0x000fe20000004100 */
[----:B------:R-:W-:Y:S01]  /*113e0*/  F2FP.F16.E4M3.UNPACK_B R5, R26 ;  /* 0x0000001aff05723e */ /* 0x000fe200020006ff */
[----:B------:R-:W-:Y:S01]  /*113f0*/  FFMA.FTZ R55, R4, R10, R9 ;  /* 0x0000000a04377223 */ /* 0x000fe20000010009 */
[C---:B------:R-:W-:Y:S01]  /*11400*/  FMUL.FTZ R6, R11.reuse, R28 ;  /* 0x0000001c0b067220 */ /* 0x040fe20000410000 */
[----:B------:R-:W-:Y:S01]  /*11410*/  FMUL.FTZ R11, R11, R8 ;  /* 0x000000080b0b7220 */ /* 0x000fe20000410000 */
[----:B------:R-:W-:-:S02]  /*11420*/  F2FP.F16.E4M3.UNPACK_B R4, R20 ;  /* 0x00000014ff04723e */ /* 0x000fc400020006ff */
[C---:B------:R-:W-:Y:S01]  /*11430*/  FFMA.FTZ R58, R7.reuse, R8, -R6 ;  /* 0x00000008073a7223 */ /* 0x040fe20000010806 */
[--C-:B------:R-:W-:Y:S02]  /*11440*/  HADD2.F32 R6, -RZ, R5.reuse.H0_H0 ;  /* 0x20000005ff067230 */ /* 0x100fe40000004100 */
[----:B------:R-:W-:Y:S01]  /*11450*/  FFMA.FTZ R60, R7, R28, R11 ;  /* 0x0000001c073c7223 */ /* 0x000fe2000001000b */
[----:B------:R-:W-:Y:S02]  /*11460*/  HADD2.F32 R8, -RZ, R5.H1_H1 ;  /* 0x30000005ff087230 */ /* 0x000fe40000004100 */
[----:B------:R-:W-:Y:S02]  /*11470*/  HADD2.F32 R5, -RZ, R33.H0_H0 ;  /* 0x20000021ff057230 */ /* 0x000fe40000004100 */
[--C-:B------:R-:W-:Y:S01]  /*11480*/  HADD2.F32 R7, -RZ, R4.reuse.H0_H0 ;  /* 0x20000004ff077230 */ /* 0x100fe20000004100 */
[----:B------:R-:W-:Y:S01]  /*11490*/  F2FP.SATFINITE.E4M3.F32.PACK_AB_MERGE_C R55, R60, R55, RZ ;  /* 0x000000373c37723e */ /* 0x000fe200048070ff */
[----:B------:R-:W-:-:S02]  /*114a0*/  HADD2.F32 R10, -RZ, R4.H1_H1 ;  /* 0x30000004ff0a7230 */ /* 0x000fc40000004100 */
[C---:B------:R-:W-:Y:S01]  /*114b0*/  FMUL.FTZ R28, R5.reuse, R6 ;  /* 0x00000006051c7220 */ /* 0x040fe20000410000 */
[----:B------:R-:W-:Y:S02]  /*114c0*/  HADD2.F32 R33, -RZ, R33.H1_H1 ;  /* 0x30000021ff217230 */ /* 0x000fe40000004100 */
[----:B------:R-:W-:Y:S01]  /*114d0*/  FMUL.FTZ R9, R5, R7 ;  /* 0x0000000705097220 */ /* 0x000fe20000410000 */
[--C-:B------:R-:W-:Y:S01]  /*114e0*/  HADD2.F32 R4, -RZ, R31.reuse.H0_H0 ;  /* 0x2000001fff047230 */ /* 0x100fe20000004100 */
[----:B------:R-:W-:Y:S01]  /*114f0*/  F2FP.SATFINITE.E4M3.F32.PACK_AB_MERGE_C R5, R52, R51, RZ ;  /* 0x000000333405723e */ /* 0x000fe200048070ff */
[----:B------:R-:W-:Y:S02]  /*11500*/  HADD2.F32 R31, -RZ, R31.H1_H1 ;  /* 0x3000001fff1f7230 */ /* 0x000fe40000004100 */
[C---:B------:R-:W-:Y:S01]  /*11510*/  FMUL.FTZ R36, R33.reuse, R10 ;  /* 0x0000000a21247220 */ /* 0x040fe20000410000 */
[----:B------:R-:W-:Y:S01]  /*11520*/  FMUL.FTZ R33, R33, R8 ;  /* 0x0000000821217220 */ /* 0x000fe20000410000 */
[C---:B------:R-:W-:Y:S01]  /*11530*/  FFMA.FTZ R11, R4.reuse, R6, -R9 ;  /* 0x00000006040b7223 */ /* 0x040fe20000010809 */
[----:B------:R-:W-:Y:S01]  /*11540*/  FFMA.FTZ R28, R4, R7, R28 ;  /* 0x00000007041c7223 */ /* 0x000fe2000001001c */
[C---:B------:R-:W-:Y:S01]  /*11550*/  FFMA.FTZ R36, R31.reuse, R8, -R36 ;  /* 0x000000081f247223 */ /* 0x040fe20000010824 */
[----:B------:R-:W-:Y:S01]  /*11560*/  FFMA.FTZ R33, R31, R10, R33 ;  /* 0x0000000a1f217223 */ /* 0x000fe20000010021 */
[----:B------:R-:W-:-:S02]  /*11570*/  F2FP.SATFINITE.E4M3.F32.PACK_AB_MERGE_C R4, R47, R44, RZ ;  /* 0x0000002c2f04723e */ /* 0x000fc400048070ff */
[----:B------:R-:W-:Y:S02]  /*11580*/  F2FP.SATFINITE.E4M3.F32.PACK_AB_MERGE_C R6, R50, R53, RZ ;  /* 0x000000353206723e */ /* 0x000fe400048070ff */
[----:B------:R-:W-:Y:S02]  /*11590*/  F2FP.SATFINITE.E4M3.F32.PACK_AB_MERGE_C R7, R58, R29, RZ ;  /* 0x0000001d3a07723e */ /* 0x000fe400048070ff */
[----:B------:R-:W-:Y:S02]  /*115a0*/  F2FP.SATFINITE.E4M3.F32.PACK_AB_MERGE_C R8, R49, R46, RZ ;  /* 0x0000002e3108723e */ /* 0x000fe400048070ff */
[----:B------:R-:W-:Y:S02]  /*115b0*/  F2FP.SATFINITE.E4M3.F32.PACK_AB_MERGE_C R9, R54, R45, RZ ;  /* 0x0000002d3609723e */ /* 0x000fe400048070ff */
[----:B------:R-:W-:Y:S02]  /*115c0*/  F2FP.SATFINITE.E4M3.F32.PACK_AB_MERGE_C R10, R56, R35, RZ ;  /* 0x00000023380a723e */ /* 0x000fe400048070ff */
[----:B------:R-:W-:-:S02]  /*115d0*/  F2FP.SATFINITE.E4M3.F32.PACK_AB_MERGE_C R4, R42, R43, R4 ;  /* 0x0000002b2a04723e */ /* 0x000fc40004807004 */
[----:B------:R-:W-:Y:S02]  /*115e0*/  F2FP.SATFINITE.E4M3.F32.PACK_AB_MERGE_C R5, R37, R38, R5 ;  /* 0x000000262505723e */ /* 0x000fe40004807005 */
[----:B------:R-:W-:Y:S02]  /*115f0*/  F2FP.SATFINITE.E4M3.F32.PACK_AB_MERGE_C R6, R34, R27, R6 ;  /* 0x0000001b2206723e */ /* 0x000fe40004807006 */
[----:B------:R-:W-:Y:S02]  /*11600*/  F2FP.SATFINITE.E4M3.F32.PACK_AB_MERGE_C R7, R36, R11, R7 ;  /* 0x0000000b2407723e */ /* 0x000fe40004807007 */
[----:B------:R-:W-:Y:S02]  /*11610*/  F2FP.SATFINITE.E4M3.F32.PACK_AB_MERGE_C R8, R40, R41, R8 ;  /* 0x000000292808723e */ /* 0x000fe40004807008 */
[----:B------:R-:W-:Y:S01]  /*11620*/  F2FP.SATFINITE.E4M3.F32.PACK_AB_MERGE_C R9, R39, R48, R9 ;  /* 0x000000302709723e */ /* 0x000fe20004807009 */
[----:B------:R1:W-:Y:S01]  /*11630*/  STS.128 [R57+0x20400], R4 ;  /* 0x0204000439007388 */ /* 0x0003e20000000c00 */
[----:B------:R-:W-:-:S02]  /*11640*/  F2FP.SATFINITE.E4M3.F32.PACK_AB_MERGE_C R10, R25, R32, R10 ;  /* 0x00000020190a723e */ /* 0x000fc4000480700a */
[----:B------:R-:W-:-:S05]  /*11650*/  F2FP.SATFINITE.E4M3.F32.PACK_AB_MERGE_C R11, R33, R28, R55 ;  /* 0x0000001c210b723e */ /* 0x000fca0004807037 */
[----:B------:R1:W-:Y:S02]  /*11660*/  STS.128 [R21+0x20400], R8 ;  /* 0x0204000815007388 */ /* 0x0003e40000000c00 */
.L_x_634:
[----:B------:R-:W-:Y:S05]  /*11670*/  BSYNC B1 ;  /* 0x0000000000017941 */ /* 0x000fea0003800000 */
.L_x_633:
[----:B------:R-:W-:Y:S04]  /*11680*/  BSSY B1, `(.L_x_635) ;  /* 0x00000c6000017945 */ /* 0x000fe80003800000 */
[----:B------:R-:W-:Y:S05]  /*11690*/  @P2 BRA `(.L_x_636) ;  /* 0x0000000c00102947 */ /* 0x000fea0003800000 */
[----:B-1----:R-:W2:Y:S04]  /*116a0*/  LDL R6, [R1+0x2c] ;  /* 0x00002c0001067983 */ /* 0x002ea80000100800 */
[----:B------:R-:W3:Y:S01]  /*116b0*/  LDL R60, [R1+0x50] ;  /* 0x00005000013c7983 */ /* 0x000ee20000100800 */
[----:B------:R-:W-:Y:S01]  /*116c0*/  LEA.HI R4, R3, R59, RZ, 0x1c ;  /* 0x0000003b03047211 */ /* 0x000fe200078fe0ff */
[----:B------:R-:W-:Y:S01]  /*116d0*/  VIADD R8, R219, 0x20 ;  /* 0x00000020db087836 */ /* 0x000fe20000000000 */
[----:B------:R-:W-:Y:S02]  /*116e0*/  F2FP.F16.E4M3.UNPACK_B R37, R0.H1 ;  /* 0x00000000ff25723e */ /* 0x000fe400030006ff */
[----:B------:R-:W-:Y:S01]  /*116f0*/  SHF.R.S32.HI R7, RZ, 0x1f, R4 ;  /* 0x0000001fff077819 */ /* 0x000fe20000011404 */
[----:B------:R-:W-:Y:S01]  /*11700*/  IMAD.SHL.U32 R5, R4, 0x10, RZ ;  /* 0x0000001004057824 */ /* 0x000fe200078e00ff */
[----:B------:R-:W-:Y:S01]  /*11710*/  SHF.L.U32 R8, R8, 0x7, RZ ;  /* 0x0000000708087819 */ /* 0x000fe200000006ff */
[----:B------:R-:W-:Y:S01]  /*11720*/  HADD2.F32 R39, -RZ, R37.H0_H0 ;  /* 0x20000025ff277230 */ /* 0x000fe20000004100 */
[----:B------:R-:W-:-:S02]  /*11730*/  LEA.HI R7, R7, R4, RZ, 0x3 ;  /* 0x0000000407077211 */ /* 0x000fc400078f18ff */
[----:B------:R-:W-:Y:S02]  /*11740*/  LOP3.LUT R8, R8, 0x380, RZ, 0xc0, !PT ;  /* 0x0000038008087812 */ /* 0x000fe400078ec0ff */
[----:B------:R-:W-:Y:S01]  /*11750*/  F2FP.F16.E4M3.UNPACK_B R41, R13.H1 ;  /* 0x0000000dff29723e */ /* 0x000fe200030006ff */
[----:B------:R-:W-:Y:S01]  /*11760*/  IMAD.SHL.U32 R7, R7, 0x800, RZ ;  /* 0x0000080007077824 */ /* 0x000fe200078e00ff */
[----:B------:R-:W-:Y:S02]  /*11770*/  SHF.R.U32.HI R9, RZ, 0x3, R8 ;  /* 0x00000003ff097819 */ /* 0x000fe40000011608 */
[----:B------:R-:W-:Y:S01]  /*11780*/  LOP3.LUT R4, R8, 0x70, R5, 0xf8, !PT ;  /* 0x0000007008047812 */ /* 0x000fe200078ef805 */
[--C-:B------:R-:W-:Y:S01]  /*11790*/  HADD2.F32 R43, -RZ, R41.reuse.H0_H0 ;  /* 0x20000029ff2b7230 */ /* 0x100fe20000004100 */
[----:B------:R-:W-:Y:S01]  /*117a0*/  LOP3.LUT R7, R7, 0xffffc000, RZ, 0xc0, !PT ;  /* 0xffffc00007077812 */ /* 0x000fe200078ec0ff */
[----:B------:R-:W-:Y:S01]  /*117b0*/  HADD2.F32 R41, -RZ, R41.H1_H1 ;  /* 0x30000029ff297230 */ /* 0x000fe20000004100 */
[----:B------:R-:W-:-:S02]  /*117c0*/  LOP3.LUT R4, R4, R9, RZ, 0x3c, !PT ;  /* 0x0000000904047212 */ /* 0x000fc400078e3cff */
[----:B------:R-:W-:Y:S02]  /*117d0*/  F2FP.F16.E4M3.UNPACK_B R46, R13 ;  /* 0x0000000dff2e723e */ /* 0x000fe400020006ff */
[----:B------:R-:W-:Y:S02]  /*117e0*/  F2FP.F16.E4M3.UNPACK_B R49, R14 ;  /* 0x0000000eff31723e */ /* 0x000fe400020006ff */
[----:B------:R-:W-:Y:S01]  /*117f0*/  F2FP.F16.E4M3.UNPACK_B R55, R26 ;  /* 0x0000001aff37723e */ /* 0x000fe200020006ff */
[--C-:B------:R-:W-:Y:S02]  /*11800*/  HADD2.F32 R48, -RZ, R46.reuse.H0_H0 ;  /* 0x2000002eff307230 */ /* 0x100fe40000004100 */
[----:B------:R-:W-:Y:S02]  /*11810*/  HADD2.F32 R47, -RZ, R46.H1_H1 ;  /* 0x3000002eff2f7230 */ /* 0x000fe40000004100 */
[--C-:B------:R-:W-:Y:S02]  /*11820*/  HADD2.F32 R50, -RZ, R49.reuse.H0_H0 ;  /* 0x20000031ff327230 */ /* 0x100fe40000004100 */
[----:B------:R-:W-:Y:S01]  /*11830*/  HADD2.F32 R51, -RZ, R49.H1_H1 ;  /* 0x30000031ff337230 */ /* 0x000fe20000004100 */
[----:B------:R-:W-:Y:S01]  /*11840*/  F2FP.F16.E4M3.UNPACK_B R49, R12.H1 ;  /* 0x0000000cff31723e */ /* 0x000fe200030006ff */
[----:B------:R-:W-:-:S02]  /*11850*/  HADD2.F32 R56, -RZ, R55.H0_H0 ;  /* 0x20000037ff387230 */ /* 0x000fc40000004100 */
[----:B------:R-:W-:Y:S01]  /*11860*/  HADD2.F32 R55, -RZ, R55.H1_H1 ;  /* 0x30000037ff377230 */ /* 0x000fe20000004100 */
[----:B--2---:R-:W-:Y:S02]  /*11870*/  IADD3 R8, R4, R7, R6 ;  /* 0x0000000704087210 */ /* 0x004fe40007ffe006 */
[----:B---3--:R-:W1:Y:S03]  /*11880*/  LDS.128 R4, [R60+0x20400] ;  /* 0x020400003c047984 */ /* 0x008e660000000c00 */
[----:B------:R-:W-:-:S05]  /*11890*/  IMAD.IADD R21, R23, 0x1, R8 ;  /* 0x0000000117157824 */ /* 0x000fca00078e0208 */
[----:B------:R-:W2:Y:S01]  /*118a0*/  LDS.128 R8, [R21+0x20400] ;  /* 0x0204000015087984 */ /* 0x000ea20000000c00 */
[-C--:B-1----:R-:W-:Y:S02]  /*118b0*/  F2FP.F16.E4M3.UNPACK_B R25, R4.reuse ;  /* 0x00000004ff19723e */ /* 0x082fe400020006ff */
[----:B------:R-:W-:Y:S02]  /*118c0*/  F2FP.F16.E4M3.UNPACK_B R4, R4.H1 ;  /* 0x00000004ff04723e */ /* 0x000fe400030006ff */
[-C--:B------:R-:W-:Y:S02]  /*118d0*/  F2FP.F16.E4M3.UNPACK_B R27, R5.reuse ;  /* 0x00000005ff1b723e */ /* 0x080fe400020006ff */
[-C--:B--2---:R-:W-:Y:S02]  /*118e0*/  F2FP.F16.E4M3.UNPACK_B R32, R8.reuse.H1 ;  /* 0x00000008ff20723e */ /* 0x084fe400030006ff */
[----:B------:R-:W-:Y:S01]  /*118f0*/  F2FP.F16.E4M3.UNPACK_B R28, R5.H1 ;  /* 0x00000005ff1c723e */ /* 0x000fe200030006ff */
[----:B------:R-:W-:Y:S01]  /*11900*/  HADD2.F32 R5, -RZ, R4.H0_H0 ;  /* 0x20000004ff057230 */ /* 0x000fe20000004100 */
[----:B------:R-:W-:Y:S01]  /*11910*/  F2FP.F16.E4M3.UNPACK_B R8, R8 ;  /* 0x00000008ff08723e */ /* 0x000fe200020006ff */
[--C-:B------:R-:W-:Y:S01]  /*11920*/  HADD2.F32 R33, -RZ, R32.reuse.H0_H0 ;  /* 0x20000020ff217230 */ /* 0x100fe20000004100 */
[-C--:B0-----:R-:W-:Y:S01]  /*11930*/  F2FP.F16.E4M3.UNPACK_B R34, R9.reuse ;  /* 0x00000009ff22723e */ /* 0x081fe200020006ff */
[----:B------:R-:W-:Y:S01]  /*11940*/  HADD2.F32 R32, -RZ, R32.H1_H1 ;  /* 0x30000020ff207230 */ /* 0x000fe20000004100 */
[----:B------:R-:W-:Y:S01]  /*11950*/  F2FP.F16.E4M3.UNPACK_B R35, R9.H1 ;  /* 0x00000009ff23723e */ /* 0x000fe200030006ff */
[----:B------:R-:W-:-:S02]  /*11960*/  HADD2.F32 R9, -RZ, R8.H0_H0 ;  /* 0x20000008ff097230 */ /* 0x000fc40000004100 */
[-C--:B------:R-:W-:Y:S01]  /*11970*/  FMUL.FTZ R40, R39, R33.reuse ;  /* 0x0000002127287220 */ /* 0x080fe20000410000 */
[----:B------:R-:W-:Y:S01]  /*11980*/  FMUL.FTZ R38, R43, R33 ;  /* 0x000000212b267220 */ /* 0x000fe20000410000 */
[----:B------:R-:W-:Y:S01]  /*11990*/  FMUL.FTZ R42, R41, R32 ;  /* 0x00000020292a7220 */ /* 0x000fe20000410000 */
[----:B------:R-:W-:Y:S02]  /*119a0*/  HADD2.F32 R8, -RZ, R8.H1_H1 ;  /* 0x30000008ff087230 */ /* 0x000fe40000004100 */
[-C--:B------:R-:W-:Y:S01]  /*119b0*/  FFMA.FTZ R40, R43, R5.reuse, R40 ;  /* 0x000000052b287223 */ /* 0x080fe20000010028 */
[----:B------:R-:W-:Y:S01]  /*119c0*/  F2FP.F16.E4M3.UNPACK_B R43, R0 ;  /* 0x00000000ff2b723e */ /* 0x000fe200020006ff */
[----:B------:R-:W-:Y:S01]  /*119d0*/  FFMA.FTZ R38, R39, R5, -R38 ;  /* 0x0000000527267223 */ /* 0x000fe20000010826 */
[----:B------:R-:W-:Y:S02]  /*119e0*/  HADD2.F32 R39, -RZ, R37.H1_H1 ;  /* 0x30000025ff277230 */ /* 0x000fe40000004100 */
[----:B------:R-:W-:Y:S01]  /*119f0*/  FMUL.FTZ R37, R48, R9 ;  /* 0x0000000930257220 */ /* 0x000fe20000410000 */
[----:B------:R-:W-:Y:S01]  /*11a00*/  HADD2.F32 R5, -RZ, R4.H1_H1 ;  /* 0x30000004ff057230 */ /* 0x000fe20000004100 */
[----:B------:R-:W-:Y:S01]  /*11a10*/  F2FP.F16.E4M3.UNPACK_B R36, R10 ;  /* 0x0000000aff24723e */ /* 0x000fe200020006ff */
[----:B------:R-:W-:-:S02]  /*11a20*/  HADD2.F32 R44, -RZ, R43.H0_H0 ;  /* 0x2000002bff2c7230 */ /* 0x000fc40000004100 */
[C---:B------:R-:W-:Y:S01]  /*11a30*/  FMUL.FTZ R32, R39.reuse, R32 ;  /* 0x0000002027207220 */ /* 0x040fe20000410000 */
[----:B------:R-:W-:Y:S02]  /*11a40*/  HADD2.F32 R4, -RZ, R25.H0_H0 ;  /* 0x20000019ff047230 */ /* 0x000fe40000004100 */
[----:B------:R-:W-:Y:S01]  /*11a50*/  FFMA.FTZ R39, R39, R5, -R42 ;  /* 0x0000000527277223 */ /* 0x000fe2000001082a */
[----:B------:R-:W-:Y:S01]  /*11a60*/  F2FP.F16.E4M3.UNPACK_B R42, R24.H1 ;  /* 0x00000018ff2a723e */ /* 0x000fe200030006ff */
[C---:B------:R-:W-:Y:S01]  /*11a70*/  FMUL.FTZ R9, R44.reuse, R9 ;  /* 0x000000092c097220 */ /* 0x040fe20000410000 */
[----:B------:R-:W-:Y:S01]  /*11a80*/  FFMA.FTZ R41, R41, R5, R32 ;  /* 0x0000000529297223 */ /* 0x000fe20000010020 */
[-C--:B------:R-:W-:Y:S01]  /*11a90*/  FFMA.FTZ R37, R44, R4.reuse, -R37 ;  /* 0x000000042c257223 */ /* 0x080fe20000010825 */
[----:B------:R-:W-:Y:S02]  /*11aa0*/  HADD2.F32 R5, -RZ, R35.H0_H0 ;  /* 0x20000023ff057230 */ /* 0x000fe40000004100 */
[----:B------:R-:W-:Y:S01]  /*11ab0*/  FFMA.FTZ R9, R48, R4, R9 ;  /* 0x0000000430097223 */ /* 0x000fe20000010009 */
[----:B------:R-:W-:Y:S01]  /*11ac0*/  F2FP.F16.E4M3.UNPACK_B R48, R14.H1 ;  /* 0x0000000eff30723e */ /* 0x000fe200030006ff */
[----:B------:R-:W-:-:S02]  /*11ad0*/  HADD2.F32 R44, -RZ, R42.H0_H0 ;  /* 0x2000002aff2c7230 */ /* 0x000fc40000004100 */
[----:B------:R-:W-:Y:S01]  /*11ae0*/  FMUL.FTZ R32, R47, R8 ;  /* 0x000000082f207220 */ /* 0x000fe20000410000 */
[----:B------:R-:W-:Y:S01]  /*11af0*/  HADD2.F32 R45, -RZ, R43.H1_H1 ;  /* 0x3000002bff2d7230 */ /* 0x000fe20000004100 */
[----:B------:R-:W-:Y:S01]  /*11b00*/  F2FP.F16.E4M3.UNPACK_B R10, R10.H1 ;  /* 0x0000000aff0a723e */ /* 0x000fe200030006ff */
[----:B------:R-:W-:Y:S01]  /*11b10*/  HADD2.F32 R46, -RZ, R48.H0_H0 ;  /* 0x20000030ff2e7230 */ /* 0x000fe20000004100 */
[----:B------:R-:W-:Y:S01]  /*11b20*/  F2FP.F16.E4M3.UNPACK_B R29, R6 ;  /* 0x00000006ff1d723e */ /* 0x000fe200020006ff */
[----:B------:R-:W-:Y:S02]  /*11b30*/  HADD2.F32 R4, -RZ, R28.H0_H0 ;  /* 0x2000001cff047230 */ /* 0x000fe40000004100 */
[----:B------:R-:W-:Y:S01]  /*11b40*/  FMUL.FTZ R8, R45, R8 ;  /* 0x000000082d087220 */ /* 0x000fe20000410000 */
[----:B------:R-:W-:Y:S02]  /*11b50*/  HADD2.F32 R25, -RZ, R25.H1_H1 ;  /* 0x30000019ff197230 */ /* 0x000fe40000004100 */
[-C--:B------:R-:W-:Y:S01]  /*11b60*/  FMUL.FTZ R43, R46, R5.reuse ;  /* 0x000000052e2b7220 */ /* 0x080fe20000410000 */
[C---:B------:R-:W-:Y:S01]  /*11b70*/  FMUL.FTZ R5, R44.reuse, R5 ;  /* 0x000000052c057220 */ /* 0x040fe20000410000 */
[----:B------:R-:W-:Y:S01]  /*11b80*/  HADD2.F32 R52, -RZ, R48.H1_H1 ;  /* 0x30000030ff347230 */ /* 0x000fe20000004100 */
[----:B------:R-:W-:Y:S01]  /*11b90*/  F2FP.F16.E4M3.UNPACK_B R6, R6.H1 ;  /* 0x00000006ff06723e */ /* 0x000fe200030006ff */
[-C--:B------:R-:W-:Y:S01]  /*11ba0*/  FFMA.FTZ R43, R44, R4.reuse, -R43 ;  /* 0x000000042c2b7223 */ /* 0x080fe2000001082b */
[----:B------:R-:W-:Y:S01]  /*11bb0*/  FFMA.FTZ R44, R46, R4, R5 ;  /* 0x000000042e2c7223 */ /* 0x000fe20000010005 */
[----:B------:R-:W-:Y:S01]  /*11bc0*/  HADD2.F32 R46, -RZ, R42.H1_H1 ;  /* 0x3000002aff2e7230 */ /* 0x000fe20000004100 */
[----:B------:R-:W-:Y:S01]  /*11bd0*/  F2FP.F16.E4M3.UNPACK_B R42, R24 ;  /* 0x00000018ff2a723e */ /* 0x000fe200020006ff */
[----:B------:R-:W-:-:S02]  /*11be0*/  HADD2.F32 R35, -RZ, R35.H1_H1 ;  /* 0x30000023ff237230 */ /* 0x000fc40000004100 */
[-C--:B------:R-:W-:Y:S01]  /*11bf0*/  FFMA.FTZ R32, R45, R25.reuse, -R32 ;  /* 0x000000192d207223 */ /* 0x080fe20000010820 */
[----:B------:R-:W-:Y:S02]  /*11c00*/  HADD2.F32 R5, -RZ, R34.H0_H0 ;  /* 0x20000022ff057230 */ /* 0x000fe40000004100 */
[----:B------:R-:W-:Y:S01]  /*11c10*/  FFMA.FTZ R8, R47, R25, R8 ;  /* 0x000000192f087223 */ /* 0x000fe20000010008 */
[----:B------:R-:W-:Y:S02]  /*11c20*/  HADD2.F32 R48, -RZ, R42.H0_H0 ;  /* 0x2000002aff307230 */ /* 0x000fe40000004100 */
[-C--:B------:R-:W-:Y:S01]  /*11c30*/  FMUL.FTZ R45, R52, R35.reuse ;  /* 0x00000023342d7220 */ /* 0x080fe20000410000 */
[----:B------:R-:W-:Y:S02]  /*11c40*/  HADD2.F32 R28, -RZ, R28.H1_H1 ;  /* 0x3000001cff1c7230 */ /* 0x000fe40000004100 */
[----:B------:R-:W-:Y:S01]  /*11c50*/  FMUL.FTZ R35, R46, R35 ;  /* 0x000000232e237220 */ /* 0x000fe20000410000 */
[----:B------:R-:W-:-:S02]  /*11c60*/  HADD2.F32 R4, -RZ, R27.H0_H0 ;  /* 0x2000001bff047230 */ /* 0x000fc40000004100 */
[-C--:B------:R-:W-:Y:S01]  /*11c70*/  FMUL.FTZ R25, R50, R5.reuse ;  /* 0x0000000532197220 */ /* 0x080fe20000410000 */
[----:B------:R-:W-:Y:S01]  /*11c80*/  FMUL.FTZ R5, R48, R5 ;  /* 0x0000000530057220 */ /* 0x000fe20000410000 */
[-C--:B------:R-:W-:Y:S01]  /*11c90*/  FFMA.FTZ R46, R46, R28.reuse, -R45 ;  /* 0x0000001c2e2e7223 */ /* 0x080fe2000001082d */
[----:B------:R-:W-:Y:S01]  /*11ca0*/  FFMA.FTZ R35, R52, R28, R35 ;  /* 0x0000001c34237223 */ /* 0x000fe20000010023 */
[----:B------:R-:W-:Y:S02]  /*11cb0*/  HADD2.F32 R34, -RZ, R34.H1_H1 ;  /* 0x30000022ff227230 */ /* 0x000fe40000004100 */
[-C--:B------:R-:W-:Y:S01]  /*11cc0*/  FFMA.FTZ R28, R50, R4.reuse, R5 ;  /* 0x00000004321c7223 */ /* 0x080fe20000010005 */
[----:B------:R-:W-:Y:S01]  /*11cd0*/  F2FP.F16.E4M3.UNPACK_B R50, R15.H1 ;  /* 0x0000000fff32723e */ /* 0x000fe200030006ff */
[----:B------:R-:W-:Y:S01]  /*11ce0*/  FFMA.FTZ R25, R48, R4, -R25 ;  /* 0x0000000430197223 */ /* 0x000fe20000010819 */
[----:B------:R-:W-:Y:S01]  /*11cf0*/  HADD2.F32 R5, -RZ, R10.H0_H0 ;  /* 0x2000000aff057230 */ /* 0x000fe20000004100 */
[-C--:B------:R-:W-:Y:S01]  /*11d00*/  F2FP.F16.E4M3.UNPACK_B R33, R11.reuse ;  /* 0x0000000bff21723e */ /* 0x080fe200020006ff */
[----:B------:R-:W-:Y:S01]  /*11d10*/  HADD2.F32 R48, -RZ, R49.H0_H0 ;  /* 0x20000031ff307230 */ /* 0x000fe20000004100 */
[----:B------:R-:W-:Y:S01]  /*11d20*/  F2FP.F16.E4M3.UNPACK_B R11, R11.H1 ;  /* 0x0000000bff0b723e */ /* 0x000fe200030006ff */
[----:B------:R-:W-:Y:S01]  /*11d30*/  HADD2.F32 R52, -RZ, R50.H0_H0 ;  /* 0x20000032ff347230 */ /* 0x000fe20000004100 */
[----:B------:R-:W-:Y:S01]  /*11d40*/  F2FP.F16.E4M3.UNPACK_B R31, R7 ;  /* 0x00000007ff1f723e */ /* 0x000fe200020006ff */
[----:B------:R-:W-:-:S02]  /*11d50*/  HADD2.F32 R47, -RZ, R42.H1_H1 ;  /* 0x3000002aff2f7230 */ /* 0x000fc40000004100 */
[-C--:B------:R-:W-:Y:S01]  /*11d60*/  FMUL.FTZ R42, R51, R34.reuse ;  /* 0x00000022332a7220 */ /* 0x080fe20000410000 */
[----:B------:R-:W-:Y:S02]  /*11d70*/  HADD2.F32 R27, -RZ, R27.H1_H1 ;  /* 0x3000001bff1b7230 */ /* 0x000fe40000004100 */
[-C--:B------:R-:W-:Y:S01]  /*11d80*/  FMUL.FTZ R45, R52, R5.reuse ;  /* 0x00000005342d7220 */ /* 0x080fe20000410000 */
[----:B------:R-:W-:Y:S02]  /*11d90*/  HADD2.F32 R4, -RZ, R6.H0_H0 ;  /* 0x20000006ff047230 */ /* 0x000fe40000004100 */
[C---:B------:R-:W-:Y:S01]  /*11da0*/  FMUL.FTZ R5, R48.reuse, R5 ;  /* 0x0000000530057220 */ /* 0x040fe20000410000 */
[C---:B------:R-:W-:Y:S01]  /*11db0*/  FMUL.FTZ R34, R47.reuse, R34 ;  /* 0x000000222f227220 */ /* 0x040fe20000410000 */
[----:B------:R-:W-:Y:S01]  /*11dc0*/  FFMA.FTZ R42, R47, R27, -R42 ;  /* 0x0000001b2f2a7223 */ /* 0x000fe2000001082a */
[----:B------:R-:W-:Y:S02]  /*11dd0*/  HADD2.F32 R10, -RZ, R10.H1_H1 ;  /* 0x3000000aff0a7230 */ /* 0x000fe40000004100 */
[-C--:B------:R-:W-:Y:S01]  /*11de0*/  FFMA.FTZ R47, R48, R4.reuse, -R45 ;  /* 0x00000004302f7223 */ /* 0x080fe2000001082d */
[----:B------:R-:W-:Y:S01]  /*11df0*/  FFMA.FTZ R48, R52, R4, R5 ;  /* 0x0000000434307223 */ /* 0x000fe20000010005 */
[----:B------:R-:W-:-:S02]  /*11e00*/  HADD2.F32 R4, -RZ, R50.H1_H1 ;  /* 0x30000032ff047230 */ /* 0x000fc40000004100 */
[----:B------:R-:W-:Y:S01]  /*11e10*/  FFMA.FTZ R27, R51, R27, R34 ;  /* 0x0000001b331b7223 */ /* 0x000fe20000010022 */
[----:B------:R-:W-:Y:S01]  /*11e20*/  HADD2.F32 R50, -RZ, R49.H1_H1 ;  /* 0x30000031ff327230 */ /* 0x000fe20000004100 */
[----:B------:R-:W-:Y:S01]  /*11e30*/  F2FP.F16.E4M3.UNPACK_B R51, R15 ;  /* 0x0000000fff33723e */ /* 0x000fe200020006ff */
[----:B------:R-:W-:Y:S01]  /*11e40*/  HADD2.F32 R6, -RZ, R6.H1_H1 ;  /* 0x30000006ff067230 */ /* 0x000fe20000004100 */
[----:B------:R-:W-:Y:S01]  /*11e50*/  F2FP.F16.E4M3.UNPACK_B R34, R12 ;  /* 0x0000000cff22723e */ /* 0x000fe200020006ff */
[-C--:B------:R-:W-:Y:S01]  /*11e60*/  FMUL.FTZ R45, R4, R10.reuse ;  /* 0x0000000a042d7220 */ /* 0x080fe20000410000 */
[C---:B------:R-:W-:Y:S01]  /*11e70*/  FMUL.FTZ R49, R50.reuse, R10 ;  /* 0x0000000a32317220 */ /* 0x040fe20000410000 */
[----:B------:R-:W-:Y:S01]  /*11e80*/  HADD2.F32 R10, -RZ, R51.H0_H0 ;  /* 0x20000033ff0a7230 */ /* 0x000fe20000004100 */
[----:B------:R-:W-:Y:S01]  /*11e90*/  F2FP.F16.E4M3.UNPACK_B R52, R20.H1 ;  /* 0x00000014ff34723e */ /* 0x000fe200030006ff */
[----:B------:R-:W-:Y:S02]  /*11ea0*/  HADD2.F32 R5, -RZ, R36.H0_H0 ;  /* 0x20000024ff057230 */ /* 0x000fe40000004100 */
[-C--:B------:R-:W-:Y:S01]  /*11eb0*/  FFMA.FTZ R50, R50, R6.reuse, -R45 ;  /* 0x0000000632327223 */ /* 0x080fe2000001082d */
[----:B------:R-:W-:Y:S01]  /*11ec0*/  FFMA.FTZ R49, R4, R6, R49 ;  /* 0x0000000604317223 */ /* 0x000fe20000010031 */
[----:B------:R-:W-:Y:S01]  /*11ed0*/  HADD2.F32 R6, -RZ, R34.H0_H0 ;  /* 0x20000022ff067230 */ /* 0x000fe20000004100 */
[----:B------:R-:W-:Y:S01]  /*11ee0*/  F2FP.F16.E4M3.UNPACK_B R7, R7.H1 ;  /* 0x00000007ff07723e */ /* 0x000fe200030006ff */
        /* <DEDUP_REMOVED lines=8> */
[----:B------:R-:W-:-:S02]  /*11f70*/  HADD2.F32 R29, -RZ, R29.H1_H1 ;  /* 0x3000001dff1d7230 */ /* 0x000fc40000004100 */
[----:B------:R-:W-:Y:S01]  /*11f80*/  FMUL.FTZ R34, R51, R36 ;  /* 0x0000002433227220 */ /* 0x000fe20000410000 */
[----:B------:R-:W-:Y:S01]  /*11f90*/  F2FP.F16.E4M3.UNPACK_B R4, R26.H1 ;  /* 0x0000001aff04723e */ /* 0x000fe200030006ff */
[C---:B------:R-:W-:Y:S01]  /*11fa0*/  FMUL.FTZ R36, R45.reuse, R36 ;  /* 0x000000242d247220 */ /* 0x040fe20000410000 */
[----:B------:R-:W-:Y:S02]  /*11fb0*/  HADD2.F32 R54, -RZ, R52.H0_H0 ;  /* 0x20000034ff367230 */ /* 0x000fe40000004100 */
[-C--:B------:R-:W-:Y:S01]  /*11fc0*/  FFMA.FTZ R45, R45, R29.reuse, -R34 ;  /* 0x0000001d2d2d7223 */ /* 0x080fe20000010822 */
[----:B------:R-:W-:Y:S02]  /*11fd0*/  HADD2.F32 R5, -RZ, R11.H0_H0 ;  /* 0x2000000bff057230 */ /* 0x000fe40000004100 */
[----:B------:R-:W-:Y:S01]  /*11fe0*/  FFMA.FTZ R29, R51, R29, R36 ;  /* 0x0000001d331d7223 */ /* 0x000fe20000010024 */
[--C-:B------:R-:W-:Y:S01]  /*11ff0*/  HADD2.F32 R34, -RZ, R4.reuse.H0_H0 ;  /* 0x20000004ff227230 */ /* 0x100fe20000004100 */
[----:B------:R-:W-:Y:S01]  /*12000*/  F2FP.SATFINITE.E4M3.F32.PACK_AB_MERGE_C R40, R41, R40, RZ ;  /* 0x000000282928723e */ /* 0x000fe200048070ff */
[----:B------:R-:W-:-:S02]  /*12010*/  HADD2.F32 R53, -RZ, R4.H1_H1 ;  /* 0x30000004ff357230 */ /* 0x000fc40000004100 */
[-C--:B------:R-:W-:Y:S01]  /*12020*/  FMUL.FTZ R51, R54, R5.reuse ;  /* 0x0000000536337220 */ /* 0x080fe20000410000 */
[----:B------:R-:W-:Y:S02]  /*12030*/  HADD2.F32 R4, -RZ, R7.H0_H0 ;  /* 0x20000007ff047230 */ /* 0x000fe40000004100 */
[----:B------:R-:W-:Y:S01]  /*12040*/  FMUL.FTZ R5, R34, R5 ;  /* 0x0000000522057220 */ /* 0x000fe20000410000 */
[----:B------:R-:W-:Y:S01]  /*12050*/  HADD2.F32 R57, -RZ, R52.H1_H1 ;  /* 0x30000034ff397230 */ /* 0x000fe20000004100 */
[----:B------:R-:W-:Y:S01]  /*12060*/  F2FP.SATFINITE.E4M3.F32.PACK_AB_MERGE_C R47, R50, R47, RZ ;  /* 0x0000002f322f723e */ /* 0x000fe200048070ff */
[----:B------:R-:W-:Y:S02]  /*12070*/  HADD2.F32 R11, -RZ, R11.H1_H1 ;  /* 0x3000000bff0b7230 */ /* 0x000fe40000004100 */
[-C--:B------:R-:W-:Y:S01]  /*12080*/  FFMA.FTZ R51, R34, R4.reuse, -R51 ;  /* 0x0000000422337223 */ /* 0x080fe20000010833 */
[----:B------:R-:W-:Y:S02]  /*12090*/  HADD2.F32 R7, -RZ, R7.H1_H1 ;  /* 0x30000007ff077230 */ /* 0x000fe40000004100 */
[----:B------:R-:W-:Y:S01]  /*120a0*/  FFMA.FTZ R52, R54, R4, R5 ;  /* 0x0000000436347223 */ /* 0x000fe20000010005 */
[----:B------:R-:W-:Y:S01]  /*120b0*/  F2FP.F16.E4M3.UNPACK_B R4, R20 ;  /* 0x00000014ff04723e */ /* 0x000fe200020006ff */
[-C--:B------:R-:W-:Y:S01]  /*120c0*/  FMUL.FTZ R34, R57, R11.reuse ;  /* 0x0000000b39227220 */ /* 0x080fe20000410000 */
[----:B------:R-:W-:Y:S01]  /*120d0*/  FMUL.FTZ R36, R53, R11 ;  /* 0x0000000b35247220 */ /* 0x000fe20000410000 */
[--C-:B------:R-:W-:Y:S01]  /*120e0*/  HADD2.F32 R5, -RZ, R33.reuse.H0_H0 ;  /* 0x20000021ff057230 */ /* 0x100fe20000004100 */
[----:B------:R-:W-:Y:S01]  /*120f0*/  F2FP.SATFINITE.E4M3.F32.PACK_AB_MERGE_C R35, R35, R44, RZ ;  /* 0x0000002c2323723e */ /* 0x000fe200048070ff */
[-C--:B------:R-:W-:Y:S01]  /*12100*/  FFMA.FTZ R54, R53, R7.reuse, -R34 ;  /* 0x0000000735367223 */ /* 0x080fe20000010822 */
[----:B------:R-:W-:Y:S01]  /*12110*/  FFMA.FTZ R53, R57, R7, R36 ;  /* 0x0000000739357223 */ /* 0x000fe20000010024 */
[--C-:B------:R-:W-:Y:S01]  /*12120*/  HADD2.F32 R58, -RZ, R4.reuse.H0_H0 ;  /* 0x20000004ff3a7230 */ /* 0x100fe20000004100 */
[----:B------:R-:W-:Y:S01]  /*12130*/  F2FP.SATFINITE.E4M3.F32.PACK_AB_MERGE_C R48, R49, R48, RZ ;  /* 0x000000303130723e */ /* 0x000fe200048070ff */
[----:B------:R-:W-:Y:S01]  /*12140*/  HADD2.F32 R57, -RZ, R4.H1_H1 ;  /* 0x30000004ff397230 */ /* 0x000fe20000004100 */
[----:B------:R-:W-:Y:S01]  /*12150*/  F2FP.SATFINITE.E4M3.F32.PACK_AB_MERGE_C R51, R54, R51, RZ ;  /* 0x000000333633723e */ /* 0x000fe200048070ff */
[----:B------:R-:W-:-:S02]  /*12160*/  HADD2.F32 R33, -RZ, R33.H1_H1 ;  /* 0x30000021ff217230 */ /* 0x000fc40000004100 */
[-C--:B------:R-:W-:Y:S01]  /*12170*/  FMUL.FTZ R7, R58, R5.reuse ;  /* 0x000000053a077220 */ /* 0x080fe20000410000 */
[--C-:B------:R-:W-:Y:S02]  /*12180*/  HADD2.F32 R4, -RZ, R31.reuse.H0_H0 ;  /* 0x2000001fff047230 */ /* 0x100fe40000004100 */
[C---:B------:R-:W-:Y:S01]  /*12190*/  FMUL.FTZ R5, R56.reuse, R5 ;  /* 0x0000000538057220 */ /* 0x040fe20000410000 */
[----:B------:R-:W-:Y:S02]  /*121a0*/  HADD2.F32 R31, -RZ, R31.H1_H1 ;  /* 0x3000001fff1f7230 */ /* 0x000fe40000004100 */
[-C--:B------:R-:W-:Y:S01]  /*121b0*/  FMUL.FTZ R34, R57, R33.reuse ;  /* 0x0000002139227220 */ /* 0x080fe20000410000 */
[C---:B------:R-:W-:Y:S01]  /*121c0*/  FMUL.FTZ R36, R55.reuse, R33 ;  /* 0x0000002137247220 */ /* 0x040fe20000410000 */
[-C--:B------:R-:W-:Y:S01]  /*121d0*/  FFMA.FTZ R7, R56, R4.reuse, -R7 ;  /* 0x0000000438077223 */ /* 0x080fe20000010807 */
[----:B------:R-:W-:Y:S01]  /*121e0*/  FFMA.FTZ R11, R58, R4, R5 ;  /* 0x000000043a0b7223 */ /* 0x000fe20000010005 */
[-C--:B------:R-:W-:Y:S01]  /*121f0*/  FFMA.FTZ R34, R55, R31.reuse, -R34 ;  /* 0x0000001f37227223 */ /* 0x080fe20000010822 */
[----:B------:R-:W-:Y:S01]  /*12200*/  FFMA.FTZ R36, R57, R31, R36 ;  /* 0x0000001f39247223 */ /* 0x000fe20000010024 */
[----:B------:R-:W-:-:S02]  /*12210*/  F2FP.SATFINITE.E4M3.F32.PACK_AB_MERGE_C R4, R39, R38, RZ ;  /* 0x000000262704723e */ /* 0x000fc400048070ff */
[----:B------:R-:W-:Y:S02]  /*12220*/  F2FP.SATFINITE.E4M3.F32.PACK_AB_MERGE_C R5, R46, R43, RZ ;  /* 0x0000002b2e05723e */ /* 0x000fe400048070ff */
[----:B------:R-:W-:Y:S02]  /*12230*/  F2FP.SATFINITE.E4M3.F32.PACK_AB_MERGE_C R52, R53, R52, RZ ;  /* 0x000000343534723e */ /* 0x000fe400048070ff */
[----:B------:R-:W-:Y:S02]  /*12240*/  F2FP.SATFINITE.E4M3.F32.PACK_AB_MERGE_C R4, R32, R37, R4 ;  /* 0x000000252004723e */ /* 0x000fe40004807004 */
[----:B------:R-:W-:Y:S02]  /*12250*/  F2FP.SATFINITE.E4M3.F32.PACK_AB_MERGE_C R8, R8, R9, R40 ;  /* 0x000000090808723e */ /* 0x000fe40004807028 */
[----:B------:R-:W-:Y:S02]  /*12260*/  F2FP.SATFINITE.E4M3.F32.PACK_AB_MERGE_C R5, R42, R25, R5 ;  /* 0x000000192a05723e */ /* 0x000fe40004807005 */
[----:B------:R-:W-:-:S02]  /*12270*/  F2FP.SATFINITE.E4M3.F32.PACK_AB_MERGE_C R6, R45, R6, R47 ;  /* 0x000000062d06723e */ /* 0x000fc4000480702f */
[----:B------:R-:W-:Y:S02]  /*12280*/  F2FP.SATFINITE.E4M3.F32.PACK_AB_MERGE_C R7, R34, R7, R51 ;  /* 0x000000072207723e */ /* 0x000fe40004807033 */
[----:B------:R-:W-:Y:S02]  /*12290*/  F2FP.SATFINITE.E4M3.F32.PACK_AB_MERGE_C R9, R27, R28, R35 ;  /* 0x0000001c1b09723e */ /* 0x000fe40004807023 */
[----:B------:R-:W-:Y:S01]  /*122a0*/  F2FP.SATFINITE.E4M3.F32.PACK_AB_MERGE_C R10, R29, R10, R48 ;  /* 0x0000000a1d0a723e */ /* 0x000fe20004807030 */
[----:B------:R2:W-:Y:S01]  /*122b0*/  STS.128 [R60+0x20400], R4 ;  /* 0x020400043c007388 */ /* 0x0005e20000000c00 */
[----:B------:R-:W-:-:S05]  /*122c0*/  F2FP.SATFINITE.E4M3.F32.PACK_AB_MERGE_C R11, R36, R11, R52 ;  /* 0x0000000b240b723e */ /* 0x000fca0004807034 */
[----:B------:R2:W-:Y:S02]  /*122d0*/  STS.128 [R21+0x20400], R8 ;  /* 0x0204000815007388 */ /* 0x0005e40000000c00 */
.L_x_636:
[----:B------:R-:W-:Y:S05]  /*122e0*/  BSYNC B1 ;  /* 0x0000000000017941 */ /* 0x000fea0003800000 */
.L_x_635:
[----:B------:R-:W-:Y:S04]  /*122f0*/  BSSY B1, `(.L_x_637) ;  /* 0x00000c6000017945 */ /* 0x000fe80003800000 */
[----:B------:R-:W-:Y:S05]  /*12300*/  @P3 BRA `(.L_x_638) ;  /* 0x0000000c00103947 */ /* 0x000fea0003800000 */
[----:B-12---:R-:W2:Y:S04]  /*12310*/  LDL R6, [R1+0x28] ;  /* 0x0000280001067983 */ /* 0x006ea80000100800 */
[----:B------:R-:W3:Y:S01]  /*12320*/  LDL R60, [R1+0x4c] ;  /* 0x00004c00013c7983 */ /* 0x000ee20000100800 */
[----:B------:R-:W-:Y:S02]  /*12330*/  LEA.HI R4, R3, R59, RZ, 0x1c ;  /* 0x0000003b03047211 */ /* 0x000fe400078fe0ff */
[----:B------:R-:W-:Y:S02]  /*12340*/  IADD3 R8, R219, 0x40, RZ ;  /* 0x00000040db087810 */ /* 0x000fe40007ffe0ff */
[----:B------:R-:W-:Y:S01]  /*12350*/  SHF.R.S32.HI R7, RZ, 0x1f, R4 ;  /* 0x0000001fff077819 */ /* 0x000fe20000011404 */
[----:B------:R-:W-:Y:S01]  /*12360*/  IMAD.SHL.U32 R5, R4, 0x10, RZ ;  /* 0x0000001004057824 */ /* 0x000fe200078e00ff */
[----:B------:R-:W-:Y:S01]  /*12370*/  F2FP.F16.E4M3.UNPACK_B R37, R0.H1 ;  /* 0x00000000ff25723e */ /* 0x000fe200030006ff */
[----:B------:R-:W-:Y:S01]  /*12380*/  IMAD.SHL.U32 R8, R8, 0x80, RZ ;  /* 0x0000008008087824 */ /* 0x000fe200078e00ff */
[----:B------:R-:W-:-:S02]  /*12390*/  LEA.HI R7, R7, R4, RZ, 0x3 ;  /* 0x0000000407077211 */ /* 0x000fc400078f18ff */
[-C--:B------:R-:W-:Y:S01]  /*123a0*/  F2FP.F16.E4M3.UNPACK_B R41, R13.reuse.H1 ;  /* 0x0000000dff29723e */ /* 0x080fe200030006ff */
[----:B------:R-:W-:Y:S01]  /*123b0*/  HADD2.F32 R39, -RZ, R37.H0_H0 ;  /* 0x20000025ff277230 */ /* 0x000fe20000004100 */
[----:B------:R-:W-:Y:S01]  /*123c0*/  LOP3.LUT R8, R8, 0x380, RZ, 0xc0, !PT ;  /* 0x0000038008087812 */ /* 0x000fe200078ec0ff */
[----:B------:R-:W-:Y:S01]  /*123d0*/  IMAD.SHL.U32 R7, R7, 0x800, RZ ;  /* 0x0000080007077824 */ /* 0x000fe200078e00ff */
[----:B------:R-:W-:Y:S01]  /*123e0*/  F2FP.F16.E4M3.UNPACK_B R46, R13 ;  /* 0x0000000dff2e723e */ /* 0x000fe200020006ff */
[--C-:B------:R-:W-:Y:S01]  /*123f0*/  HADD2.F32 R43, -RZ, R41.reuse.H0_H0 ;  /* 0x20000029ff2b7230 */ /* 0x100fe20000004100 */
[----:B------:R-:W-:Y:S01]  /*12400*/  SHF.R.U32.HI R9, RZ, 0x3, R8 ;  /* 0x00000003ff097819 */ /* 0x000fe20000011608 */
[----:B------:R-:W-:Y:S01]  /*12410*/  HADD2.F32 R41, -RZ, R41.H1_H1 ;  /* 0x30000029ff297230 */ /* 0x000fe20000004100 */
[----:B------:R-:W-:Y:S01]  /*12420*/  LOP3.LUT R4, R8, 0x70, R5, 0xf8, !PT ;  /* 0x0000007008047812 */ /* 0x000fe200078ef805 */
[--C-:B------:R-:W-:Y:S01]  /*12430*/  HADD2.F32 R48, -RZ, R46.reuse.H0_H0 ;  /* 0x2000002eff307230 */ /* 0x100fe20000004100 */
[----:B------:R-:W-:Y:S01]  /*12440*/  LOP3.LUT R7, R7, 0xffffc000, RZ, 0xc0, !PT ;  /* 0xffffc00007077812 */ /* 0x000fe200078ec0ff */
[----:B------:R-:W-:Y:S01]  /*12450*/  HADD2.F32 R47, -RZ, R46.H1_H1 ;  /* 0x3000002eff2f7230 */ /* 0x000fe20000004100 */
[----:B------:R-:W-:-:S02]  /*12460*/  LOP3.LUT R4, R4, R9, RZ, 0x3c, !PT ;  /* 0x0000000904047212 */ /* 0x000fc400078e3cff */
[----:B------:R-:W-:Y:S02]  /*12470*/  F2FP.F16.E4M3.UNPACK_B R49, R14 ;  /* 0x0000000eff31723e */ /* 0x000fe400020006ff */
[----:B------:R-:W-:-:S03]  /*12480*/  F2FP.F16.E4M3.UNPACK_B R55, R26 ;  /* 0x0000001aff37723e */ /* 0x000fc600020006ff */
[--C-:B------:R-:W-:Y:S02]  /*12490*/  HADD2.F32 R50, -RZ, R49.reuse.H0_H0 ;  /* 0x20000031ff327230 */ /* 0x100fe40000004100 */
[----:B------:R-:W-:Y:S01]  /*124a0*/  HADD2.F32 R51, -RZ, R49.H1_H1 ;  /* 0x30000031ff337230 */ /* 0x000fe20000004100 */
[----:B------:R-:W-:Y:S01]  /*124b0*/  F2FP.F16.E4M3.UNPACK_B R49, R12.H1 ;  /* 0x0000000cff31723e */ /* 0x000fe200030006ff */
[--C-:B------:R-:W-:Y:S02]  /*124c0*/  HADD2.F32 R56, -RZ, R55.reuse.H0_H0 ;  /* 0x20000037ff387230 */ /* 0x100fe40000004100 */
[----:B------:R-:W-:Y:S01]  /*124d0*/  HADD2.F32 R55, -RZ, R55.H1_H1 ;  /* 0x30000037ff377230 */ /* 0x000fe20000004100 */
[----:B--2---:R-:W-:-:S04]  /*124e0*/  IADD3 R8, R4, R7, R6 ;  /* 0x0000000704087210 */ /* 0x004fc80007ffe006 */
[----:B------:R-:W-:Y:S01]  /*124f0*/  IADD3 R21, R23, R8, RZ ;  /* 0x0000000817157210 */ /* 0x000fe20007ffe0ff */
[----:B---3--:R-:W1:Y:S04]  /*12500*/  LDS.128 R4, [R60+0x20400] ;  /* 0x020400003c047984 */ /* 0x008e680000000c00 */
[----:B------:R-:W2:Y:S01]  /*12510*/  LDS.128 R8, [R21+0x20400] ;  /* 0x0204000015087984 */ /* 0x000ea20000000c00 */
[-C--:B-1----:R-:W-:Y:S02]  /*12520*/  F2FP.F16.E4M3.UNPACK_B R25, R4.reuse ;  /* 0x00000004ff19723e */ /* 0x082fe400020006ff */
[----:B------:R-:W-:Y:S02]  /*12530*/  F2FP.F16.E4M3.UNPACK_B R4, R4.H1 ;  /* 0x00000004ff04723e */ /* 0x000fe400030006ff */
[----:B--2---:R-:W-:-:S02]  /*12540*/  F2FP.F16.E4M3.UNPACK_B R32, R8.H1 ;  /* 0x00000008ff20723e */ /* 0x004fc400030006ff */
[-C--:B------:R-:W-:Y:S02]  /*12550*/  F2FP.F16.E4M3.UNPACK_B R27, R5.reuse ;  /* 0x00000005ff1b723e */ /* 0x080fe400020006ff */
[----:B------:R-:W-:Y:S01]  /*12560*/  F2FP.F16.E4M3.UNPACK_B R28, R5.H1 ;  /* 0x00000005ff1c723e */ /* 0x000fe200030006ff */
[----:B------:R-:W-:Y:S01]  /*12570*/  HADD2.F32 R33, -RZ, R32.H0_H0 ;  /* 0x20000020ff217230 */ /* 0x000fe20000004100 */
[----:B------:R-:W-:Y:S01]  /*12580*/  F2FP.F16.E4M3.UNPACK_B R8, R8 ;  /* 0x00000008ff08723e */ /* 0x000fe200020006ff */
[----:B------:R-:W-:Y:S01]  /*12590*/  HADD2.F32 R5, -RZ, R4.H0_H0 ;  /* 0x20000004ff057230 */ /* 0x000fe20000004100 */
[----:B0-----:R-:W-:Y:S01]  /*125a0*/  F2FP.F16.E4M3.UNPACK_B R34, R9 ;  /* 0x00000009ff22723e */ /* 0x001fe200020006ff */
[----:B------:R-:W-:Y:S02]  /*125b0*/  HADD2.F32 R32, -RZ, R32.H1_H1 ;  /* 0x30000020ff207230 */ /* 0x000fe40000004100 */
[-C--:B------:R-:W-:Y:S01]  /*125c0*/  FMUL.FTZ R40, R39, R33.reuse ;  /* 0x0000002127287220 */ /* 0x080fe20000410000 */
[----:B------:R-:W-:Y:S01]  /*125d0*/  FMUL.FTZ R38, R43, R33 ;  /* 0x000000212b267220 */ /* 0x000fe20000410000 */
[----:B------:R-:W-:Y:S01]  /*125e0*/  F2FP.F16.E4M3.UNPACK_B R35, R9.H1 ;  /* 0x00000009ff23723e */ /* 0x000fe200030006ff */
[----:B------:R-:W-:-:S02]  /*125f0*/  HADD2.F32 R9, -RZ, R8.H0_H0 ;  /* 0x20000008ff097230 */ /* 0x000fc40000004100 */
[-C--:B------:R-:W-:Y:S01]  /*12600*/  FFMA.FTZ R40, R43, R5.reuse, R40 ;  /* 0x000000052b287223 */ /* 0x080fe20000010028 */
[----:B------:R-:W-:Y:S01]  /*12610*/  F2FP.F16.E4M3.UNPACK_B R43, R0 ;  /* 0x00000000ff2b723e */ /* 0x000fe200020006ff */
[----:B------:R-:W-:Y:S01]  /*12620*/  FFMA.FTZ R38, R39, R5, -R38 ;  /* 0x0000000527267223 */ /* 0x000fe20000010826 */
[----:B------:R-:W-:Y:S02]  /*12630*/  HADD2.F32 R39, -RZ, R37.H1_H1 ;  /* 0x30000025ff277230 */ /* 0x000fe40000004100 */
[----:B------:R-:W-:Y:S01]  /*12640*/  FMUL.FTZ R37, R48, R9 ;  /* 0x0000000930257220 */ /* 0x000fe20000410000 */
[----:B------:R-:W-:Y:S02]  /*12650*/  HADD2.F32 R5, -RZ, R4.H1_H1 ;  /* 0x30000004ff057230 */ /* 0x000fe40000004100 */
[-C--:B------:R-:W-:Y:S01]  /*12660*/  FMUL.FTZ R42, R41, R32.reuse ;  /* 0x00000020292a7220 */ /* 0x080fe20000410000 */
[----:B------:R-:W-:Y:S02]  /*12670*/  HADD2.F32 R44, -RZ, R43.H0_H0 ;  /* 0x2000002bff2c7230 */ /* 0x000fe40000004100 */
[----:B------:R-:W-:Y:S01]  /*12680*/  FMUL.FTZ R32, R39, R32 ;  /* 0x0000002027207220 */ /* 0x000fe20000410000 */
[----:B------:R-:W-:-:S02]  /*12690*/  HADD2.F32 R4, -RZ, R25.H0_H0 ;  /* 0x20000019ff047230 */ /* 0x000fc40000004100 */
        /* <DEDUP_REMOVED lines=8> */
[----:B------:R-:W-:Y:S01]  /*12720*/  HADD2.F32 R44, -RZ, R42.H0_H0 ;  /* 0x2000002aff2c7230 */ /* 0x000fe20000004100 */
[-C--:B------:R-:W-:Y:S01]  /*12730*/  F2FP.F16.E4M3.UNPACK_B R36, R10.reuse ;  /* 0x0000000aff24723e */ /* 0x080fe200020006ff */
[----:B------:R-:W-:Y:S01]  /*12740*/  HADD2.F32 R45, -RZ, R43.H1_H1 ;  /* 0x3000002bff2d7230 */ /* 0x000fe20000004100 */
[----:B------:R-:W-:Y:S01]  /*12750*/  F2FP.F16.E4M3.UNPACK_B R10, R10.H1 ;  /* 0x0000000aff0a723e */ /* 0x000fe200030006ff */
[----:B------:R-:W-:Y:S01]  /*12760*/  HADD2.F32 R46, -RZ, R48.H0_H0 ;  /* 0x20000030ff2e7230 */ /* 0x000fe20000004100 */
[-C--:B------:R-:W-:Y:S01]  /*12770*/  F2FP.F16.E4M3.UNPACK_B R29, R6.reuse ;  /* 0x00000006ff1d723e */ /* 0x080fe200020006ff */
[----:B------:R-:W-:Y:S01]  /*12780*/  HADD2.F32 R4, -RZ, R28.H0_H0 ;  /* 0x2000001cff047230 */ /* 0x000fe20000004100 */
[----:B------:R-:W-:Y:S01]  /*12790*/  F2FP.F16.E4M3.UNPACK_B R6, R6.H1 ;  /* 0x00000006ff06723e */ /* 0x000fe200030006ff */
[----:B------:R-:W-:-:S02]  /*127a0*/  HADD2.F32 R8, -RZ, R8.H1_H1 ;  /* 0x30000008ff087230 */ /* 0x000fc40000004100 */
[-C--:B------:R-:W-:Y:S01]  /*127b0*/  FMUL.FTZ R43, R46, R5.reuse ;  /* 0x000000052e2b7220 */ /* 0x080fe20000410000 */
[C---:B------:R-:W-:Y:S01]  /*127c0*/  FMUL.FTZ R5, R44.reuse, R5 ;  /* 0x000000052c057220 */ /* 0x040fe20000410000 */
[----:B------:R-:W-:Y:S01]  /*127d0*/  HADD2.F32 R25, -RZ, R25.H1_H1 ;  /* 0x30000019ff197230 */ /* 0x000fe20000004100 */
[----:B------:R-:W-:Y:S01]  /*127e0*/  F2FP.F16.E4M3.UNPACK_B R33, R11 ;  /* 0x0000000bff21723e */ /* 0x000fe200020006ff */
[-C--:B------:R-:W-:Y:S01]  /*127f0*/  FFMA.FTZ R43, R44, R4.reuse, -R43 ;  /* 0x000000042c2b7223 */ /* 0x080fe2000001082b */
[----:B------:R-:W-:Y:S01]  /*12800*/  FFMA.FTZ R44, R46, R4, R5 ;  /* 0x000000042e2c7223 */ /* 0x000fe20000010005 */
[----:B------:R-:W-:Y:S01]  /*12810*/  HADD2.F32 R46, -RZ, R42.H1_H1 ;  /* 0x3000002aff2e7230 */ /* 0x000fe20000004100 */
[----:B------:R-:W-:Y:S01]  /*12820*/  F2FP.F16.E4M3.UNPACK_B R42, R24 ;  /* 0x00000018ff2a723e */ /* 0x000fe200020006ff */
[-C--:B------:R-:W-:Y:S01]  /*12830*/  FMUL.FTZ R32, R47, R8.reuse ;  /* 0x000000082f207220 */ /* 0x080fe20000410000 */
[----:B------:R-:W-:Y:S02]  /*12840*/  HADD2.F32 R52, -RZ, R48.H1_H1 ;  /* 0x30000030ff347230 */ /* 0x000fe40000004100 */
[----:B------:R-:W-:Y:S01]  /*12850*/  FMUL.FTZ R8, R45, R8 ;  /* 0x000000082d087220 */ /* 0x000fe20000410000 */
        /* <DEDUP_REMOVED lines=18> */
[----:B------:R-:W-:Y:S01]  /*12980*/  F2FP.F16.E4M3.UNPACK_B R11, R11.H1 ;  /* 0x0000000bff0b723e */ /* 0x000fe200030006ff */
[----:B------:R-:W-:Y:S01]  /*12990*/  HADD2.F32 R48, -RZ, R49.H0_H0 ;  /* 0x20000031ff307230 */ /* 0x000fe20000004100 */
[-C--:B------:R-:W-:Y:S01]  /*129a0*/  F2FP.F16.E4M3.UNPACK_B R31, R7.reuse ;  /* 0x00000007ff1f723e */ /* 0x080fe200020006ff */
[----:B------:R-:W-:Y:S01]  /*129b0*/  HADD2.F32 R52, -RZ, R50.H0_H0 ;  /* 0x20000032ff347230 */ /* 0x000fe20000004100 */
[----:B------:R-:W-:Y:S01]  /*129c0*/  F2FP.F16.E4M3.UNPACK_B R7, R7.H1 ;  /* 0x00000007ff07723e */ /* 0x000fe200030006ff */
        /* <DEDUP_REMOVED lines=25> */
[----:B------:R-:W-:Y:S01]  /*12b60*/  F2FP.SATFINITE.E4M3.F32.PACK_AB_MERGE_C R40, R41, R40, RZ ;  /* 0x000000282928723e */ /* 0x000fe200048070ff */
        /* <DEDUP_REMOVED lines=21> */
[C---:B------:R-:W-:Y:S01]  /*12cc0*/  FMUL.FTZ R5, R34.reuse, R5 ;  /* 0x0000000522057220 */ /* 0x040fe20000410000 */
        /* <DEDUP_REMOVED lines=14> */
[----:B------:R-:W-:Y:S01]  /*12db0*/  F2FP.SATFINITE.E4M3.F32.PACK_AB_MERGE_C R8, R8, R9, R40 ;  /* 0x000000090808723e */ /* 0x000fe20004807028 */
        /* <DEDUP_REMOVED lines=21> */
[----:B------:R-:W-:Y:S01]  /*12f10*/  F2FP.SATFINITE.E4M3.F32.PACK_AB_MERGE_C R10, R29, R10, R48 ;  /* 0x0000000a1d0a723e */ /* 0x000fe20004807030 */
[----:B------:R3:W-:Y:S01]  /*12f20*/  STS.128 [R60+0x20400], R4 ;  /* 0x020400043c007388 */ /* 0x0007e20000000c00 */
[----:B------:R-:W-:-:S05]  /*12f30*/  F2FP.SATFINITE.E4M3.F32.PACK_AB_MERGE_C R11, R36, R11, R52 ;  /* 0x0000000b240b723e */ /* 0x000fca0004807034 */
[----:B------:R3:W-:Y:S02]  /*12f40*/  STS.128 [R21+0x20400], R8 ;  /* 0x0204000815007388 */ /* 0x0007e40000000c00 */
.L_x_638:
[----:B------:R-:W-:Y:S05]  /*12f50*/  BSYNC B1 ;  /* 0x0000000000017941 */ /* 0x000fea0003800000 */
.L_x_637:
[----:B------:R-:W-:Y:S05]  /*12f60*/  @P0 BRA `(.L_x_625) ;  /* 0x0000000c00040947 */ /* 0x000fea0003800000 */
[----:B-123--:R-:W2:Y:S04]  /*12f70*/  LDL R5, [R1+0x24] ;  /* 0x0000240001057983 */ /* 0x00eea80000100800 */
[----:B------:R-:W3:Y:S01]  /*12f80*/  LDL R49, [R1+0x48] ;  /* 0x0000480001317983 */ /* 0x000ee20000100800 */
[----:B------:R-:W-:Y:S02]  /*12f90*/  LEA.HI R3, R3, R59, RZ, 0x1c ;  /* 0x0000003b03037211 */ /* 0x000fe400078fe0ff */
[----:B------:R-:W-:Y:S02]  /*12fa0*/  SHF.R.U32.HI R8, RZ, 0x3, R229 ;  /* 0x00000003ff087819 */ /* 0x000fe400000116e5 */
[----:B------:R-:W-:Y:S01]  /*12fb0*/  SHF.R.S32.HI R6, RZ, 0x1f, R3 ;  /* 0x0000001fff067819 */ /* 0x000fe20000011403 */
[----:B------:R-:W-:Y:S01]  /*12fc0*/  IMAD.SHL.U32 R4, R3, 0x10, RZ ;  /* 0x0000001003047824 */ /* 0x000fe200078e00ff */
[----:B------:R-:W-:-:S02]  /*12fd0*/  F2FP.F16.E4M3.UNPACK_B R37, R0.H1 ;  /* 0x00000000ff25723e */ /* 0x000fc400030006ff */
[----:B------:R-:W-:Y:S02]  /*12fe0*/  LEA.HI R6, R6, R3, RZ, 0x3 ;  /* 0x0000000306067211 */ /* 0x000fe400078f18ff */
[----:B------:R-:W-:Y:S01]  /*12ff0*/  LOP3.LUT R3, R229, 0x70, R4, 0xf8, !PT ;  /* 0x00000070e5037812 */ /* 0x000fe200078ef804 */
[--C-:B------:R-:W-:Y:S01]  /*13000*/  HADD2.F32 R35, -RZ, R37.reuse.H0_H0 ;  /* 0x20000025ff237230 */ /* 0x100fe20000004100 */
[----:B------:R-:W-:Y:S01]  /*13010*/  F2FP.F16.E4M3.UNPACK_B R41, R13.H1 ;  /* 0x0000000dff29723e */ /* 0x000fe200030006ff */
[----:B------:R-:W-:Y:S01]  /*13020*/  IMAD.SHL.U32 R6, R6, 0x800, RZ ;  /* 0x0000080006067824 */ /* 0x000fe200078e00ff */
[----:B------:R-:W-:Y:S01]  /*13030*/  LOP3.LUT R3, R3, R8, RZ, 0x3c, !PT ;  /* 0x0000000803037212 */ /* 0x000fe200078e3cff */
[----:B------:R-:W-:Y:S01]  /*13040*/  HADD2.F32 R40, -RZ, R37.H1_H1 ;  /* 0x30000025ff287230 */ /* 0x000fe20000004100 */
[----:B------:R-:W-:Y:S01]  /*13050*/  F2FP.F16.E4M3.UNPACK_B R45, R14 ;  /* 0x0000000eff2d723e */ /* 0x000fe200020006ff */
[--C-:B------:R-:W-:Y:S01]  /*13060*/  HADD2.F32 R39, -RZ, R41.reuse.H0_H0 ;  /* 0x20000029ff277230 */ /* 0x100fe20000004100 */
[----:B------:R-:W-:Y:S01]  /*13070*/  LOP3.LUT R6, R6, 0xffffc000, RZ, 0xc0, !PT ;  /* 0xffffc00006067812 */ /* 0x000fe200078ec0ff */
[----:B------:R-:W-:-:S03]  /*13080*/  HADD2.F32 R46, -RZ, R41.H1_H1 ;  /* 0x30000029ff2e7230 */ /* 0x000fc60000004100 */
        /* <DEDUP_REMOVED lines=9> */
[--C-:B------:R-:W-:Y:S01]  /*13120*/  HADD2.F32 R5, -RZ, R4.reuse.H0_H0 ;  /* 0x20000004ff057230 */ /* 0x100fe20000004100 */
[----:B------:R-:W-:Y:S01]  /*13130*/  F2FP.F16.E4M3.UNPACK_B R8, R8 ;  /* 0x00000008ff08723e */ /* 0x000fe200020006ff */
[--C-:B------:R-:W-:Y:S01]  /*13140*/  HADD2.F32 R32, -RZ, R31.reuse.H0_H0 ;  /* 0x2000001fff207230 */ /* 0x100fe20000004100 */
[-C--:B------:R-:W-:Y:S01]  /*13150*/  F2FP.F16.E4M3.UNPACK_B R33, R9.reuse ;  /* 0x00000009ff21723e */ /* 0x080fe200020006ff */
[----:B------:R-:W-:Y:S01]  /*13160*/  HADD2.F32 R31, -RZ, R31.H1_H1 ;  /* 0x3000001fff1f7230 */ /* 0x000fe20000004100 */
[----:B------:R-:W-:Y:S01]  /*13170*/  F2FP.F16.E4M3.UNPACK_B R9, R9.H1 ;  /* 0x00000009ff09723e */ /* 0x000fe200030006ff */
[----:B------:R-:W-:-:S02]  /*13180*/  HADD2.F32 R4, -RZ, R4.H1_H1 ;  /* 0x30000004ff047230 */ /* 0x000fc40000004100 */
[-C--:B------:R-:W-:Y:S01]  /*13190*/  FMUL.FTZ R38, R35, R32.reuse ;  /* 0x0000002023267220 */ /* 0x080fe20000410000 */
[C---:B------:R-:W-:Y:S01]  /*131a0*/  FMUL.FTZ R36, R39.reuse, R32 ;  /* 0x0000002027247220 */ /* 0x040fe20000410000 */
[-C--:B------:R-:W-:Y:S01]  /*131b0*/  FMUL.FTZ R37, R46, R31.reuse ;  /* 0x0000001f2e257220 */ /* 0x080fe20000410000 */
[----:B------:R-:W-:Y:S01]  /*131c0*/  FMUL.FTZ R31, R40, R31 ;  /* 0x0000001f281f7220 */ /* 0x000fe20000410000 */
[----:B------:R-:W-:Y:S01]  /*131d0*/  FFMA.FTZ R38, R39, R5, R38 ;  /* 0x0000000527267223 */ /* 0x000fe20000010026 */
[----:B------:R-:W-:Y:S01]  /*131e0*/  F2FP.F16.E4M3.UNPACK_B R39, R13 ;  /* 0x0000000dff27723e */ /* 0x000fe200020006ff */
[----:B------:R-:W-:Y:S01]  /*131f0*/  FFMA.FTZ R35, R35, R5, -R36 ;  /* 0x0000000523237223 */ /* 0x000fe20000010824 */
[----:B------:R-:W-:Y:S01]  /*13200*/  F2FP.F16.E4M3.UNPACK_B R36, R0 ;  /* 0x00000000ff24723e */ /* 0x000fe200020006ff */
[----:B------:R-:W-:Y:S02]  /*13210*/  HADD2.F32 R5, -RZ, R8.H0_H0 ;  /* 0x20000008ff057230 */ /* 0x000fe40000004100 */
[----:B------:R-:W-:Y:S01]  /*13220*/  FFMA.FTZ R31, R46, R4, R31 ;  /* 0x000000042e1f7223 */ /* 0x000fe2000001001f */
[----:B------:R-:W-:-:S02]  /*13230*/  HADD2.F32 R44, -RZ, R39.H0_H0 ;  /* 0x20000027ff2c7230 */ /* 0x000fc40000004100 */
[----:B------:R-:W-:Y:S01]  /*13240*/  FFMA.FTZ R40, R40, R4, -R37 ;  /* 0x0000000428287223 */ /* 0x000fe20000010825 */
[----:B------:R-:W-:Y:S01]  /*13250*/  HADD2.F32 R42, -RZ, R36.H0_H0 ;  /* 0x20000024ff2a7230 */ /* 0x000fe20000004100 */
[----:B------:R-:W-:Y:S01]  /*13260*/  F2FP.F16.E4M3.UNPACK_B R46, R14.H1 ;  /* 0x0000000eff2e723e */ /* 0x000fe200030006ff */
[----:B------:R-:W-:Y:S02]  /*13270*/  HADD2.F32 R0, -RZ, R21.H0_H0 ;  /* 0x20000015ff007230 */ /* 0x000fe40000004100 */
[-C--:B------:R-:W-:Y:S01]  /*13280*/  FMUL.FTZ R13, R44, R5.reuse ;  /* 0x000000052c0d7220 */ /* 0x080fe20000410000 */
[----:B------:R-:W-:Y:S02]  /*13290*/  HADD2.F32 R43, -RZ, R39.H1_H1 ;  /* 0x30000027ff2b7230 */ /* 0x000fe40000004100 */
[C---:B------:R-:W-:Y:S01]  /*132a0*/  FMUL.FTZ R5, R42.reuse, R5 ;  /* 0x000000052a057220 */ /* 0x040fe20000410000 */
[----:B------:R-:W-:Y:S02]  /*132b0*/  HADD2.F32 R8, -RZ, R8.H1_H1 ;  /* 0x30000008ff087230 */ /* 0x000fe40000004100 */
[----:B------:R-:W-:Y:S01]  /*132c0*/  FFMA.FTZ R13, R42, R0, -R13 ;  /* 0x000000002a0d7223 */ /* 0x000fe2000001080d */
[----:B------:R-:W-:Y:S01]  /*132d0*/  HADD2.F32 R41, -RZ, R36.H1_H1 ;  /* 0x30000024ff297230 */ /* 0x000fe20000004100 */
[----:B------:R-:W-:Y:S01]  /*132e0*/  F2FP.F16.E4M3.UNPACK_B R42, R24.H1 ;  /* 0x00000018ff2a723e */ /* 0x000fe200030006ff */
[----:B------:R-:W-:Y:S01]  /*132f0*/  FFMA.FTZ R5, R44, R0, R5 ;  /* 0x000000002c057223 */ /* 0x000fe20000010005 */
        /* <DEDUP_REMOVED lines=9> */
[----:B------:R-:W-:Y:S01]  /*13390*/  FMUL.FTZ R39, R44, R4 ;  /* 0x000000042c277220 */ /* 0x000fe20000410000 */
[----:B------:R-:W-:Y:S01]  /*133a0*/  HADD2.F32 R43, -RZ, R42.H1_H1 ;  /* 0x3000002aff2b7230 */ /* 0x000fe20000004100 */
[----:B------:R-:W-:Y:S01]  /*133b0*/  F2FP.F16.E4M3.UNPACK_B R41, R24 ;  /* 0x00000018ff29723e */ /* 0x000fe200020006ff */
[----:B------:R-:W-:Y:S02]  /*133c0*/  HADD2.F32 R47, -RZ, R46.H1_H1 ;  /* 0x3000002eff2f7230 */ /* 0x000fe40000004100 */
[C---:B------:R-:W-:Y:S01]  /*133d0*/  FMUL.FTZ R37, R48.reuse, R4 ;  /* 0x0000000430257220 */ /* 0x040fe20000410000 */
[----:B------:R-:W-:Y:S02]  /*133e0*/  HADD2.F32 R9, -RZ, R9.H1_H1 ;  /* 0x30000009ff097230 */ /* 0x000fe40000004100 */
[-C--:B------:R-:W-:Y:S01]  /*133f0*/  FFMA.FTZ R39, R48, R0.reuse, R39 ;  /* 0x0000000030277223 */ /* 0x080fe20000010027 */
[----:B------:R-:W-:Y:S02]  /*13400*/  HADD2.F32 R27, -RZ, R27.H1_H1 ;  /* 0x3000001bff1b7230 */ /* 0x000fe40000004100 */
[----:B------:R-:W-:Y:S01]  /*13410*/  FFMA.FTZ R37, R44, R0, -R37 ;  /* 0x000000002c257223 */ /* 0x000fe20000010825 */
[----:B------:R-:W-:-:S02]  /*13420*/  HADD2.F32 R48, -RZ, R45.H0_H0 ;  /* 0x2000002dff307230 */ /* 0x000fc40000004100 */
[-C--:B------:R-:W-:Y:S01]  /*13430*/  FMUL.FTZ R14, R47, R9.reuse ;  /* 0x000000092f0e7220 */ /* 0x080fe20000410000 */
[----:B------:R-:W-:Y:S02]  /*13440*/  HADD2.F32 R4, -RZ, R33.H0_H0 ;  /* 0x20000021ff047230 */ /* 0x000fe40000004100 */
[C---:B------:R-:W-:Y:S01]  /*13450*/  FMUL.FTZ R24, R43.reuse, R9 ;  /* 0x000000092b187220 */ /* 0x040fe20000410000 */
[----:B------:R-:W-:Y:S01]  /*13460*/  HADD2.F32 R46, -RZ, R41.H0_H0 ;  /* 0x20000029ff2e7230 */ /* 0x000fe20000004100 */
[-C--:B0-----:R-:W-:Y:S01]  /*13470*/  F2FP.F16.E4M3.UNPACK_B R34, R10.reuse ;  /* 0x0000000aff22723e */ /* 0x081fe200020006ff */
[----:B------:R-:W-:Y:S02]  /*13480*/  HADD2.F32 R0, -RZ, R25.H0_H0 ;  /* 0x20000019ff007230 */ /* 0x000fe40000004100 */
[-C--:B------:R-:W-:Y:S01]  /*13490*/  FFMA.FTZ R42, R43, R27.reuse, -R14 ;  /* 0x0000001b2b2a7223 */ /* 0x080fe2000001080e */
[----:B------:R-:W-:Y:S01]  /*134a0*/  FFMA.FTZ R44, R47, R27, R24 ;  /* 0x0000001b2f2c7223 */ /* 0x000fe20000010018 */
[----:B------:R-:W-:Y:S01]  /*134b0*/  F2FP.F16.E4M3.UNPACK_B R10, R10.H1 ;  /* 0x0000000aff0a723e */ /* 0x000fe200030006ff */
[-C--:B------:R-:W-:Y:S01]  /*134c0*/  FMUL.FTZ R9, R48, R4.reuse ;  /* 0x0000000430097220 */ /* 0x080fe20000410000 */
[C---:B------:R-:W-:Y:S01]  /*134d0*/  FMUL.FTZ R21, R46.reuse, R4 ;  /* 0x000000042e157220 */ /* 0x040fe20000410000 */
[----:B------:R-:W-:Y:S01]  /*134e0*/  F2FP.F16.E4M3.UNPACK_B R47, R15.H1 ;  /* 0x0000000fff2f723e */ /* 0x000fe200030006ff */
[----:B------:R-:W-:Y:S01]  /*134f0*/  HADD2.F32 R41, -RZ, R41.H1_H1 ;  /* 0x30000029ff297230 */ /* 0x000fe20000004100 */
[----:B------:R-:W-:Y:S01]  /*13500*/  F2FP.F16.E4M3.UNPACK_B R43, R12.H1 ;  /* 0x0000000cff2b723e */ /* 0x000fe200030006ff */
[----:B------:R-:W-:Y:S01]  /*13510*/  FFMA.FTZ R9, R46, R0, -R9 ;  /* 0x000000002e097223 */ /* 0x000fe20000010809 */
[----:B------:R-:W-:Y:S01]  /*13520*/  F2FP.F16.E4M3.UNPACK_B R28, R6 ;  /* 0x00000006ff1c723e */ /* 0x000fe200020006ff */
[----:B------:R-:W-:Y:S01]  /*13530*/  FFMA.FTZ R21, R48, R0, R21 ;  /* 0x0000000030157223 */ /* 0x000fe20000010015 */
[----:B------:R-:W-:Y:S01]  /*13540*/  F2FP.F16.E4M3.UNPACK_B R6, R6.H1 ;  /* 0x00000006ff06723e */ /* 0x000fe200030006ff */
[----:B------:R-:W-:Y:S01]  /*13550*/  HADD2.F32 R45, -RZ, R45.H1_H1 ;  /* 0x3000002dff2d7230 */ /* 0x000fe20000004100 */
[-C--:B------:R-:W-:Y:S01]  /*13560*/  F2FP.F16.E4M3.UNPACK_B R32, R11.reuse ;  /* 0x0000000bff20723e */ /* 0x080fe200020006ff */
[----:B------:R-:W-:Y:S01]  /*13570*/  HADD2.F32 R33, -RZ, R33.H1_H1 ;  /* 0x30000021ff217230 */ /* 0x000fe20000004100 */
[----:B------:R-:W-:Y:S01]  /*13580*/  F2FP.F16.E4M3.UNPACK_B R11, R11.H1 ;  /* 0x0000000bff0b723e */ /* 0x000fe200030006ff */
[----:B------:R-:W-:Y:S01]  /*13590*/  HADD2.F32 R48, -RZ, R47.H0_H0 ;  /* 0x2000002fff307230 */ /* 0x000fe20000004100 */
[----:B------:R-:W-:Y:S01]  /*135a0*/  F2FP.F16.E4M3.UNPACK_B R29, R7 ;  /* 0x00000007ff1d723e */ /* 0x000fe200020006ff */
[----:B------:R-:W-:-:S02]  /*135b0*/  HADD2.F32 R4, -RZ, R10.H0_H0 ;  /* 0x2000000aff047230 */ /* 0x000fc40000004100 */
[-C--:B------:R-:W-:Y:S01]  /*135c0*/  FMUL.FTZ R14, R45, R33.reuse ;  /* 0x000000212d0e7220 */ /* 0x080fe20000410000 */
[----:B------:R-:W-:Y:S02]  /*135d0*/  HADD2.F32 R46, -RZ, R43.H0_H0 ;  /* 0x2000002bff2e7230 */ /* 0x000fe40000004100 */
[----:B------:R-:W-:Y:S01]  /*135e0*/  FMUL.FTZ R24, R41, R33 ;  /* 0x0000002129187220 */ /* 0x000fe20000410000 */
[----:B------:R-:W-:Y:S02]  /*135f0*/  HADD2.F32 R0, -RZ, R6.H0_H0 ;  /* 0x20000006ff007230 */ /* 0x000fe40000004100 */
[-C--:B------:R-:W-:Y:S01]  /*13600*/  FMUL.FTZ R27, R48, R4.reuse ;  /* 0x00000004301b7220 */ /* 0x080fe20000410000 */
[----:B------:R-:W-:Y:S02]  /*13610*/  HADD2.F32 R25, -RZ, R25.H1_H1 ;  /* 0x30000019ff197230 */ /* 0x000fe40000004100 */
[----:B------:R-:W-:Y:S01]  /*13620*/  FMUL.FTZ R33, R46, R4 ;  /* 0x000000042e217220 */ /* 0x000fe20000410000 */
[----:B------:R-:W-:-:S02]  /*13630*/  HADD2.F32 R10, -RZ, R10.H1_H1 ;  /* 0x3000000aff0a7230 */ /* 0x000fc40000004100 */
[-C--:B------:R-:W-:Y:S01]  /*13640*/  FFMA.FTZ R27, R46, R0.reuse, -R27 ;  /* 0x000000002e1b7223 */ /* 0x080fe2000001081b */
[----:B------:R-:W-:Y:S02]  /*13650*/  HADD2.F32 R46, -RZ, R47.H1_H1 ;  /* 0x3000002fff2e7230 */ /* 0x000fe40000004100 */
[----:B------:R-:W-:Y:S01]  /*13660*/  FFMA.FTZ R33, R48, R0, R33 ;  /* 0x0000000030217223 */ /* 0x000fe20000010021 */
[----:B------:R-:W-:Y:S02]  /*13670*/  HADD2.F32 R0, -RZ, R43.H1_H1 ;  /* 0x3000002bff007230 */ /* 0x000fe40000004100 */
[-C--:B------:R-:W-:Y:S01]  /*13680*/  FFMA.FTZ R14, R41, R25.reuse, -R14 ;  /* 0x00000019290e7223 */ /* 0x080fe2000001080e */
[----:B------:R-:W-:Y:S01]  /*13690*/  FFMA.FTZ R24, R45, R25, R24 ;  /* 0x000000192d187223 */ /* 0x000fe20000010018 */
[----:B------:R-:W-:Y:S01]  /*136a0*/  F2FP.F16.E4M3.UNPACK_B R43, R15 ;  /* 0x0000000fff2b723e */ /* 0x000fe200020006ff */
[----:B------:R-:W-:Y:S01]  /*136b0*/  HADD2.F32 R6, -RZ, R6.H1_H1 ;  /* 0x30000006ff067230 */ /* 0x000fe20000004100 */
[----:B------:R-:W-:Y:S01]  /*136c0*/  F2FP.F16.E4M3.UNPACK_B R41, R12 ;  /* 0x0000000cff29723e */ /* 0x000fe200020006ff */
[-C--:B------:R-:W-:Y:S01]  /*136d0*/  FMUL.FTZ R15, R46, R10.reuse ;  /* 0x0000000a2e0f7220 */ /* 0x080fe20000410000 */
[C---:B------:R-:W-:Y:S01]  /*136e0*/  FMUL.FTZ R25, R0.reuse, R10 ;  /* 0x0000000a00197220 */ /* 0x040fe20000410000 */
[----:B------:R-:W-:Y:S01]  /*136f0*/  HADD2.F32 R10, -RZ, R43.H0_H0 ;  /* 0x2000002bff0a7230 */ /* 0x000fe20000004100 */
[----:B------:R-:W-:Y:S01]  /*13700*/  F2FP.F16.E4M3.UNPACK_B R7, R7.H1 ;  /* 0x00000007ff07723e */ /* 0x000fe200030006ff */
[-C--:B------:R-:W-:Y:S01]  /*13710*/  FFMA.FTZ R12, R0, R6.reuse, -R15 ;  /* 0x00000006000c7223 */ /* 0x080fe2000001080f */
[----:B------:R-:W-:Y:S01]  /*13720*/  FFMA.FTZ R46, R46, R6, R25 ;  /* 0x000000062e2e7223 */ /* 0x000fe20000010019 */
[----:B------:R-:W-:Y:S01]  /*13730*/  HADD2.F32 R4, -RZ, R34.H0_H0 ;  /* 0x20000022ff047230 */ /* 0x000fe20000004100 */
[----:B------:R-:W-:Y:S01]  /*13740*/  F2FP.SATFINITE.E4M3.F32.PACK_AB_MERGE_C R31, R31, R38, RZ ;  /* 0x000000261f1f723e */ /* 0x000fe200048070ff */
        /* <DEDUP_REMOVED lines=8> */
[----:B------:R-:W-:Y:S01]  /*137d0*/  HADD2.F32 R4, -RZ, R41.H1_H1 ;  /* 0x30000029ff047230 */ /* 0x000fe20000004100 */
[----:B------:R-:W-:Y:S01]  /*137e0*/  F2FP.F16.E4M3.UNPACK_B R43, R20.H1 ;  /* 0x00000014ff2b723e */ /* 0x000fe200030006ff */
[----:B------:R-:W-:Y:S02]  /*137f0*/  HADD2.F32 R28, -RZ, R28.H1_H1 ;  /* 0x3000001cff1c7230 */ /* 0x000fe40000004100 */
[----:B------:R-:W-:Y:S01]  /*13800*/  FMUL.FTZ R15, R48, R34 ;  /* 0x00000022300f7220 */ /* 0x000fe20000410000 */
[----:B------:R-:W-:Y:S01]  /*13810*/  FFMA.FTZ R10, R10, R0, R25 ;  /* 0x000000000a0a7223 */ /* 0x000fe20000010019 */
[----:B------:R-:W-:Y:S01]  /*13820*/  F2FP.F16.E4M3.UNPACK_B R0, R26.H1 ;  /* 0x0000001aff00723e */ /* 0x000fe200030006ff */
[C---:B------:R-:W-:Y:S01]  /*13830*/  FMUL.FTZ R25, R4.reuse, R34 ;  /* 0x0000002204197220 */ /* 0x040fe20000410000 */
[----:B------:R-:W-:Y:S01]  /*13840*/  FFMA.FTZ R15, R4, R28, -R15 ;  /* 0x0000001c040f7223 */ /* 0x000fe2000001080f */
[----:B------:R-:W-:Y:S01]  /*13850*/  HADD2.F32 R34, -RZ, R43.H0_H0 ;  /* 0x2000002bff227230 */ /* 0x000fe20000004100 */
[----:B------:R-:W-:Y:S01]  /*13860*/  F2FP.SATFINITE.E4M3.F32.PACK_AB_MERGE_C R12, R12, R27, RZ ;  /* 0x0000001b0c0c723e */ /* 0x000fe200048070ff */
[----:B------:R-:W-:-:S02]  /*13870*/  HADD2.F32 R4, -RZ, R11.H0_H0 ;  /* 0x2000000bff047230 */ /* 0x000fc40000004100 */
[----:B------:R-:W-:Y:S01]  /*13880*/  FFMA.FTZ R25, R48, R28, R25 ;  /* 0x0000001c30197223 */ /* 0x000fe20000010019 */
[--C-:B------:R-:W-:Y:S01]  /*13890*/  HADD2.F32 R28, -RZ, R0.reuse.H0_H0 ;  /* 0x20000000ff1c7230 */ /* 0x100fe20000004100 */
[----:B------:R-:W-:Y:S01]  /*138a0*/  F2FP.SATFINITE.E4M3.F32.PACK_AB_MERGE_C R39, R44, R39, RZ ;  /* 0x000000272c27723e */ /* 0x000fe200048070ff */
[----:B------:R-:W-:Y:S02]  /*138b0*/  HADD2.F32 R45, -RZ, R0.H1_H1 ;  /* 0x30000000ff2d7230 */ /* 0x000fe40000004100 */
[-C--:B------:R-:W-:Y:S01]  /*138c0*/  FMUL.FTZ R41, R34, R4.reuse ;  /* 0x0000000422297220 */ /* 0x080fe20000410000 */
[----:B------:R-:W-:Y:S01]  /*138d0*/  HADD2.F32 R0, -RZ, R7.H0_H0 ;  /* 0x20000007ff007230 */ /* 0x000fe20000004100 */
[----:B------:R-:W-:Y:S01]  /*138e0*/  F2FP.SATFINITE.E4M3.F32.PACK_AB_MERGE_C R33, R46, R33, RZ ;  /* 0x000000212e21723e */ /* 0x000fe200048070ff */
[----:B------:R-:W-:Y:S02]  /*138f0*/  HADD2.F32 R47, -RZ, R43.H1_H1 ;  /* 0x3000002bff2f7230 */ /* 0x000fe40000004100 */
[----:B------:R-:W-:Y:S01]  /*13900*/  FMUL.FTZ R43, R28, R4 ;  /* 0x000000041c2b7220 */ /* 0x000fe20000410000 */
[----:B------:R-:W-:-:S02]  /*13910*/  HADD2.F32 R11, -RZ, R11.H1_H1 ;  /* 0x3000000bff0b7230 */ /* 0x000fc40000004100 */
[----:B------:R-:W-:Y:S01]  /*13920*/  FFMA.FTZ R41, R28, R0, -R41 ;  /* 0x000000001c297223 */ /* 0x000fe20000010829 */
[----:B------:R-:W-:Y:S01]  /*13930*/  HADD2.F32 R7, -RZ, R7.H1_H1 ;  /* 0x30000007ff077230 */ /* 0x000fe20000004100 */
[----:B------:R-:W-:Y:S01]  /*13940*/  F2FP.F16.E4M3.UNPACK_B R28, R26 ;  /* 0x0000001aff1c723e */ /* 0x000fe200020006ff */
[----:B------:R-:W-:Y:S01]  /*13950*/  FFMA.FTZ R43, R34, R0, R43 ;  /* 0x00000000222b7223 */ /* 0x000fe2000001002b */
[-C--:B------:R-:W-:Y:S01]  /*13960*/  FMUL.FTZ R4, R47, R11.reuse ;  /* 0x0000000b2f047220 */ /* 0x080fe20000410000 */
[----:B------:R-:W-:Y:S01]  /*13970*/  F2FP.F16.E4M3.UNPACK_B R0, R20 ;  /* 0x00000014ff00723e */ /* 0x000fe200020006ff */
[C---:B------:R-:W-:Y:S01]  /*13980*/  FMUL.FTZ R26, R45.reuse, R11 ;  /* 0x0000000b2d1a7220 */ /* 0x040fe20000410000 */
[--C-:B------:R-:W-:Y:S02]  /*13990*/  HADD2.F32 R34, -RZ, R28.reuse.H0_H0 ;  /* 0x2000001cff227230 */ /* 0x100fe40000004100 */
[----:B------:R-:W-:Y:S01]  /*139a0*/  FFMA.FTZ R20, R45, R7, -R4 ;  /* 0x000000072d147223 */ /* 0x000fe20000010804 */
[----:B------:R-:W-:-:S02]  /*139b0*/  HADD2.F32 R45, -RZ, R28.H1_H1 ;  /* 0x3000001cff2d7230 */ /* 0x000fc40000004100 */
[----:B------:R-:W-:Y:S01]  /*139c0*/  FFMA.FTZ R26, R47, R7, R26 ;  /* 0x000000072f1a7223 */ /* 0x000fe2000001001a */
[----:B------:R-:W-:Y:S01]  /*139d0*/  HADD2.F32 R28, -RZ, R0.H0_H0 ;  /* 0x20000000ff1c7230 */ /* 0x000fe20000004100 */
[----:B------:R-:W-:Y:S01]  /*139e0*/  F2FP.SATFINITE.E4M3.F32.PACK_AB_MERGE_C R8, R8, R5, R31 ;  /* 0x000000050808723e */ /* 0x000fe2000480701f */
[----:B------:R-:W-:Y:S01]  /*139f0*/  HADD2.F32 R4, -RZ, R32.H0_H0 ;  /* 0x20000020ff047230 */ /* 0x000fe20000004100 */
[----:B------:R-:W-:Y:S01]  /*13a00*/  F2FP.SATFINITE.E4M3.F32.PACK_AB_MERGE_C R20, R20, R41, RZ ;  /* 0x000000291414723e */ /* 0x000fe200048070ff */
[----:B------:R-:W-:Y:S01]  /*13a10*/  HADD2.F32 R47, -RZ, R0.H1_H1 ;  /* 0x30000000ff2f7230 */ /* 0x000fe20000004100 */
[----:B------:R-:W-:Y:S01]  /*13a20*/  F2FP.SATFINITE.E4M3.F32.PACK_AB_MERGE_C R26, R26, R43, RZ ;  /* 0x0000002b1a1a723e */ /* 0x000fe200048070ff */
[----:B------:R-:W-:Y:S02]  /*13a30*/  HADD2.F32 R32, -RZ, R32.H1_H1 ;  /* 0x30000020ff207230 */ /* 0x000fe40000004100 */
[----:B------:R-:W-:Y:S01]  /*13a40*/  FMUL.FTZ R7, R28, R4 ;  /* 0x000000041c077220 */ /* 0x000fe20000410000 */
[----:B------:R-:W-:-:S02]  /*13a50*/  HADD2.F32 R0, -RZ, R29.H0_H0 ;  /* 0x2000001dff007230 */ /* 0x000fc40000004100 */
        /* <DEDUP_REMOVED lines=16> */
[----:B------:R-:W-:-:S05]  /*13b60*/  F2FP.SATFINITE.E4M3.F32.PACK_AB_MERGE_C R11, R32, R11, R26 ;  /* 0x0000000b200b723e */ /* 0x000fca000480701a */
[----:B------:R4:W-:Y:S02]  /*13b70*/  STS.128 [R3+0x20400], R8 ;  /* 0x0204000803007388 */ /* 0x0009e40000000c00 */
.L_x_625:
[----:B------:R-:W-:Y:S05]  /*13b80*/  BSYNC B0 ;  /* 0x0000000000007941 */ /* 0x000fea0003800000 */
.L_x_606:
[----:B------:R-:W-:Y:S01]  /*13b90*/  @!PT LDS RZ, [RZ] ;  /* 0x00000000fffff984 */ /* 0x000fe20000000800 */
[----:B------:R-:W-:Y:S01]  /*13ba0*/  @!PT LDS RZ, [RZ] ;  /* 0x00000000fffff984 */ /* 0x000fe20000000800 */
[----:B------:R-:W-:Y:S01]  /*13bb0*/  @!PT LDS RZ, [RZ] ;  /* 0x00000000fffff984 */ /* 0x000fe20000000800 */
[----:B------:R-:W-:Y:S01]  /*13bc0*/  @!PT LDS RZ, [RZ] ;  /* 0x00000000fffff984 */ /* 0x000fe20000000800 */
[----:B------:R0:W-:Y:S06]  /*13bd0*/  MEMBAR.ALL.CTA ;  /* 0x0000000000007992 */ /* 0x0001ec0000008000 */
[----:B0-----:R-:W0:Y:S01]  /*13be0*/  FENCE.VIEW.ASYNC.S ;  /* 0x00000000000073c6 */ /* 0x001e220000000000 */
[----:B------:R-:W-:Y:S05]  /*13bf0*/  WARPSYNC.ALL ;  /* 0x0000000000007948 */ /* 0x000fea0003800000 */
[----:B0-----:R-:W-:Y:S06]  /*13c00*/  BAR.SYNC.DEFER_BLOCKING 0xd, 0x100 ;  /* 0x0344000000007b1d */ /* 0x001fec0000010000 */
.L_x_604:
[----:B-12---:R-:W1:Y:S01]  /*13c10*/  S2R R0, SR_TID.X ;  /* 0x0000000000007919 */ /* 0x006e620000002100 */
[----:B------:R-:W-:Y:S05]  /*13c20*/  WARPSYNC.ALL ;  /* 0x0000000000007948 */ /* 0x000fea0003800000 */
[----:B-1----:R-:W-:-:S04]  /*13c30*/  SHF.R.U32.HI R0, RZ, 0x7, R0 ;  /* 0x00000007ff007819 */ /* 0x002fc80000011600 */
[----:B---34-:R-:W-:Y:S01]  /*13c40*/  IADD3 R8, R0, 0x8, RZ ;  /* 0x0000000800087810 */ /* 0x018fe20007ffe0ff */
[----:B------:R-:W-:-:S04]  /*13c50*/  IMAD.U32 R0, RZ, RZ, UR39 ;  /* 0x00000027ff007e24 */ /* 0x000fc8000f8e00ff */
[----:B------:R1:W-:Y:S01]  /*13c60*/  BAR.SYNC.DEFER_BLOCKING R8, 0x100 ;  /* 0x000400080000751d */ /* 0x0003e20000010000 */
[----:B------:R-:W-:-:S13]  /*13c70*/  ISETP.NE.AND P0, PT, R0, 0x3, PT ;  /* 0x000000030000780c */ /* 0x000fda0003f05270 */
[----:B-1----:R-:W-:Y:S05]  /*13c80*/  @!P0 BRA `(.L_x_639) ;  /* 0x0000000000048947 */ /* 0x002fea0003800000 */
[----:B------:R-:W-:Y:S01]  /*13c90*/  BPT.TRAP 0x1 ;  /* 0x000000040000795c */ /* 0x000fe20000300000 */
.L_x_639:
[----:B------:R-:W-:Y:S01]  /*13ca0*/  IMAD R3, R225, 0x8, R23 ;  /* 0x00000008e1037824 */ /* 0x000fe200078e0217 */
[----:B------:R-:W-:-:S04]  /*13cb0*/  SHF.L.U32 R6, R226, 0x1f, RZ ;  /* 0x0000001fe2067819 */ /* 0x000fc800000006ff */
[----:B------:R1:W2:Y:S01]  /*13cc0*/  SYNCS.PHASECHK.TRANS64.TRYWAIT P1, [R3+URZ+0x38830], R6 ;  /* 0x03883006030075a7 */ /* 0x0002a2000802017f */
[----:B------:R-:W-:Y:S05]  /*13cd0*/  @!P0 BRA `(.L_x_640) ;  /* 0x0000000000048947 */ /* 0x000fea0003800000 */
[----:B------:R-:W-:Y:S01]  /*13ce0*/  BPT.TRAP 0x1 ;  /* 0x000000040000795c */ /* 0x000fe20000300000 */
.L_x_640:
[----:B--2---:R-:W-:Y:S05]  /*13cf0*/  @P1 BRA `(.L_x_641) ;  /* 0x0000000000081947 */ /* 0x004fea0003800000 */
[----:B------:R-:W2:Y:S02]  /*13d00*/  SYNCS.PHASECHK.TRANS64.TRYWAIT P1, [R3+URZ+0x38830], R6 ;  /* 0x03883006030075a7 */ /* 0x000ea4000802017f */
[----:B--2---:R-:W-:Y:S05]  /*13d10*/  @!P1 BRA `(.L_x_642) ;  /* 0x0000012400809947 */ /* 0x004fea0003800000 */
.L_x_641:
[----:B------:R-:W-:Y:S05]  /*13d20*/  WARPSYNC.ALL ;  /* 0x0000000000007948 */ /* 0x000fea0003800000 */
[----:B------:R-:W-:Y:S01]  /*13d30*/  R2UR UR4, R23 ;  /* 0x00000000170472ca */ /* 0x000fe200000e0000 */
[----:B------:R-:W-:Y:S01]  /*13d40*/  IMAD.MOV.U32 R5, RZ, RZ, 0x40000040 ;  /* 0x40000040ff057424 */ /* 0x000fe200078e00ff */
[----:B------:R-:W-:Y:S01]  /*13d50*/  R2UR UR5, R30 ;  /* 0x000000001e0572ca */ /* 0x000fe200000e0000 */
[----:B------:R-:W-:Y:S01]  /*13d60*/  UMOV UR9, 0x40000040 ;  /* 0x4000004000097882 */ /* 0x000fe20000000000 */
[----:B-----5:R-:W-:Y:S01]  /*13d70*/  WARPGROUP.ARRIVE ;  /* 0x00000000000079c5 */ /* 0x020fe20000000000 */
[----:B------:R-:W-:Y:S01]  /*13d80*/  IMAD.MOV.U32 R11, RZ, RZ, 0x40000040 ;  /* 0x40000040ff0b7424 */ /* 0x000fe200078e00ff */
[----:B------:R-:W-:Y:S01]  /*13d90*/  R2UR UR11, R5 ;  /* 0x00000000050b72ca */ /* 0x000fe200000e0000 */
[----:B0-----:R-:W-:Y:S01]  /*13da0*/  IMAD.U32 R13, RZ, RZ, UR9 ;  /* 0x00000009ff0d7e24 */ /* 0x001fe2000f8e00ff */
[----:B------:R-:W-:Y:S01]  /*13db0*/  UMOV UR57, 0x40000040 ;  /* 0x4000004000397882 */ /* 0x000fe20000000000 */
[----:B------:R-:W-:Y:S01]  /*13dc0*/  UMOV UR53, 0x40000040 ;  /* 0x4000004000357882 */ /* 0x000fe20000000000 */
[----:B------:R-:W-:Y:S01]  /*13dd0*/  UMOV UR49, 0x40000040 ;  /* 0x4000004000317882 */ /* 0x000fe20000000000 */
[----:B------:R-:W-:Y:S01]  /*13de0*/  UMOV UR45, 0x40000040 ;  /* 0x40000040002d7882 */ /* 0x000fe20000000000 */
[----:B------:R-:W-:Y:S01]  /*13df0*/  IMAD.MOV.U32 R5, RZ, RZ, 0x40000040 ;  /* 0x40000040ff057424 */ /* 0x000fe200078e00ff */
[----:B------:R-:W-:Y:S01]  /*13e00*/  UIADD3 UR4, UR4, 0x28400, URZ ;  /* 0x0002840004047890 */ /* 0x000fe2000fffe03f */
[----:B------:R-:W0:Y:S01]  /*13e10*/  S2R R0, SR_TID.X ;  /* 0x0000000000007919 */ /* 0x000e220000002100 */
[----:B------:R-:W-:-:S02]  /*13e20*/  ULOP3.LUT UR5, UR5, 0x10000, URZ, 0xfc, !UPT ;  /* 0x0001000005057892 */ /* 0x000fc4000f8efc3f */
[----:B------:R-:W-:Y:S01]  /*13e30*/  USHF.R.U32.HI UR4, URZ, 0x4, UR4 ;  /* 0x000000043f047899 */ /* 0x000fe20008011604 */
[----:B------:R-:W-:Y:S01]  /*13e40*/  R2UR UR43, R5 ;  /* 0x00000000052b72ca */ /* 0x000fe200000e0000 */
[----:B------:R-:W-:Y:S02]  /*13e50*/  UIADD3 UR56, UR5, 0x6, URZ ;  /* 0x0000000605387890 */ /* 0x000fe4000fffe03f */
[----:B------:R-:W-:Y:S01]  /*13e60*/  ULOP3.LUT UR4, UR4, 0x3fff, URZ, 0xc0, !UPT ;  /* 0x00003fff04047892 */ /* 0x000fe2000f8ec03f */
[----:B------:R-:W-:Y:S01]  /*13e70*/  UMOV UR8, UR5 ;  /* 0x0000000500087c82 */ /* 0x000fe20008000000 */
[----:B------:R-:W-:Y:S01]  /*13e80*/  UIADD3 UR52, UR5, 0x400, URZ ;  /* 0x0000040005347890 */ /* 0x000fe2000fffe03f */
[----:B------:R-:W-:Y:S01]  /*13e90*/  MOV R12, UR8 ;  /* 0x00000008000c7c02 */ /* 0x000fe20008000f00 */
[----:B------:R-:W-:Y:S02]  /*13ea0*/  ULOP3.LUT UR61, UR4, 0x10000, URZ, 0xfc, !UPT ;  /* 0x00010000043d7892 */ /* 0x000fe4000f8efc3f */
[----:B------:R-:W-:-:S02]  /*13eb0*/  UIADD3 UR4, UR5, 0x2, URZ ;  /* 0x0000000205047890 */ /* 0x000fc4000fffe03f */
[----:B------:R3:W-:Y:S01]  /*13ec0*/  STL.64 [R1+0x10], R12 ;  /* 0x0000100c01007387 */ /* 0x0007e20000100a00 */
[----:B------:R-:W-:Y:S01]  /*13ed0*/  UIADD3 UR48, UR5, 0x402, URZ ;  /* 0x0000040205307890 */ /* 0x000fe2000fffe03f */
[----:B------:R-:W-:Y:S01]  /*13ee0*/  LEA R4, R225, UR61, 0xb ;  /* 0x0000003de1047c11 */ /* 0x000fe2000f8e58ff */
[----:B------:R-:W-:Y:S02]  /*13ef0*/  UIADD3 UR44, UR5, 0x404, URZ ;  /* 0x00000404052c7890 */ /* 0x000fe4000fffe03f */
[----:B------:R-:W-:Y:S01]  /*13f00*/  UIADD3 UR40, UR5, 0x406, URZ ;  /* 0x0000040605287890 */ /* 0x000fe2000fffe03f */
[C---:B------:R-:W-:Y:S01]  /*13f10*/  R2UR UR10, R4.reuse ;  /* 0x00000000040a72ca */ /* 0x040fe200000e0000 */
[----:B------:R-:W-:Y:S01]  /*13f20*/  VIADD R10, R4, 0x2 ;  /* 0x00000002040a7836 */ /* 0x000fe20000000000 */
[----:B------:R-:W-:Y:S01]  /*13f30*/  UMOV UR41, 0x40000040 ;  /* 0x4000004000297882 */ /* 0x000fe20000000000 */
[----:B0-----:R-:W-:-:S10]  /*13f40*/  SHF.R.U32.HI R0, RZ, 0x7, R0 ;  /* 0x00000007ff007819 */ /* 0x001fd40000011600 */
[----:B------:R-:W-:Y:S01]  /*13f50*/  QGMMA.64x128x32.F32.E4M3.E4M3 R24, gdesc[UR8], RZ, !UPT, gsb0 ;  /* 0x01e00000081879f3 */ /* 0x000fe2000c0008ff */
[----:B------:R-:W-:Y:S01]  /*13f60*/  R2UR UR10, R10 ;  /* 0x000000000a0a72ca */ /* 0x000fe200000e0000 */
[----:B------:R-:W-:Y:S01]  /*13f70*/  UMOV UR8, UR4 ;  /* 0x0000000400087c82 */ /* 0x000fe20008000000 */
[----:B------:R-:W-:Y:S01]  /*13f80*/  R2UR UR11, R11 ;  /* 0x000000000b0b72ca */ /* 0x000fe200000e0000 */
[----:B------:R-:W-:Y:S01]  /*13f90*/  UMOV UR9, 0x40000040 ;  /* 0x4000004000097882 */ /* 0x000fe20000000000 */
[----:B------:R-:W-:Y:S01]  /*13fa0*/  VIADD R10, R4, 0x4 ;  /* 0x00000004040a7836 */ /* 0x000fe20000000000 */
[----:B------:R-:W-:Y:S01]  /*13fb0*/  UIADD3 UR4, UR5, 0x4, URZ ;  /* 0x0000000405047890 */ /* 0x000fe2000fffe03f */
[----:B------:R-:W-:Y:S01]  /*13fc0*/  IMAD.MOV.U32 R11, RZ, RZ, 0x40000040 ;  /* 0x40000040ff0b7424 */ /* 0x000fe200078e00ff */
[----:B---3--:R-:W-:Y:S01]  /*13fd0*/  MOV R12, UR8 ;  /* 0x00000008000c7c02 */ /* 0x008fe20008000f00 */
[----:B------:R-:W-:Y:S01]  /*13fe0*/  IMAD.U32 R13, RZ, RZ, UR9 ;  /* 0x00000009ff0d7e24 */ /* 0x000fe2000f8e00ff */
[----:B------:R-:W-:-:S04]  /*13ff0*/  IADD3 R9, -R0, 0xb, RZ ;  /* 0x0000000b00097810 */ /* 0x000fc80007ffe1ff */
[----:B------:R0:W-:Y:S01]  /*14000*/  STL.64 [R1+0x8], R12 ;  /* 0x0000080c01007387 */ /* 0x0001e20000100a00 */
[----:B------:R-:W-:Y:S02]  /*14010*/  WARPGROUP.DEPBAR.LE gsb0, 0x0 ;  /* 0x00008000000079c5 */ /* 0x000fe40000010000 */
[----:B------:R-:W-:-:S06]  /*14020*/  WARPGROUP.ARRIVE ;  /* 0x00000000000079c5 */ /* 0x000fcc0000000000 */
[----:B------:R-:W-:Y:S01]  /*14030*/  QGMMA.64x128x32.F32.E4M3.E4M3 R24, gdesc[UR8], R24, gsb0 ;  /* 0x01e00000081879f3 */ /* 0x000fe20008000818 */
[----:B------:R-:W-:Y:S01]  /*14040*/  R2UR UR10, R10 ;  /* 0x000000000a0a72ca */ /* 0x000fe200000e0000 */
[----:B------:R-:W-:Y:S01]  /*14050*/  UMOV UR8, UR4 ;  /* 0x0000000400087c82 */ /* 0x000fe20008000000 */
[----:B------:R-:W-:Y:S01]  /*14060*/  R2UR UR11, R11 ;  /* 0x000000000b0b72ca */ /* 0x000fe200000e0000 */
[----:B------:R-:W-:Y:S01]  /*14070*/  UMOV UR9, 0x40000040 ;  /* 0x4000004000097882 */ /* 0x000fe20000000000 */
[----:B------:R-:W-:Y:S01]  /*14080*/  VIADD R10, R4, 0x6 ;  /* 0x00000006040a7836 */ /* 0x000fe20000000000 */
[----:B0-----:R-:W-:Y:S01]  /*14090*/  MOV R12, UR8 ;  /* 0x00000008000c7c02 */ /* 0x001fe20008000f00 */
[----:B------:R-:W-:Y:S02]  /*140a0*/  IMAD.MOV.U32 R11, RZ, RZ, 0x40000040 ;  /* 0x40000040ff0b7424 */ /* 0x000fe400078e00ff */
[----:B------:R-:W-:Y:S01]  /*140b0*/  IMAD.U32 R13, RZ, RZ, UR9 ;  /* 0x00000009ff0d7e24 */ /* 0x000fe2000f8e00ff */
[----:B------:R-:W-:-:S02]  /*140c0*/  R2UR UR58, R10 ;  /* 0x000000000a3a72ca */ /* 0x000fc400000e0000 */
[----:B------:R-:W-:Y:S01]  /*140d0*/  R2UR UR59, R11 ;  /* 0x000000000b3b72ca */ /* 0x000fe200000e0000 */
[----:B------:R-:W-:Y:S01]  /*140e0*/  IMAD.MOV.U32 R11, RZ, RZ, 0x40000040 ;  /* 0x40000040ff0b7424 */ /* 0x000fe200078e00ff */
[----:B------:R-:W-:Y:S01]  /*140f0*/  IADD3 R10, R4, 0x400, RZ ;  /* 0x00000400040a7810 */ /* 0x000fe20007ffe0ff */
[----:B------:R0:W-:Y:S03]  /*14100*/  STL.64 [R1], R12 ;  /* 0x0000000c01007387 */ /* 0x0001e60000100a00 */
[----:B------:R-:W-:Y:S01]  /*14110*/  R2UR UR54, R10 ;  /* 0x000000000a3672ca */ /* 0x000fe200000e0000 */
[----:B------:R-:W-:Y:S01]  /*14120*/  VIADD R10, R4, 0x402 ;  /* 0x00000402040a7836 */ /* 0x000fe20000000000 */
[----:B------:R-:W-:Y:S01]  /*14130*/  R2UR UR55, R11 ;  /* 0x000000000b3772ca */ /* 0x000fe200000e0000 */
[----:B------:R-:W-:-:S03]  /*14140*/  IMAD.MOV.U32 R11, RZ, RZ, 0x40000040 ;  /* 0x40000040ff0b7424 */ /* 0x000fc600078e00ff */
[----:B------:R-:W-:Y:S02]  /*14150*/  R2UR UR50, R10 ;  /* 0x000000000a3272ca */ /* 0x000fe400000e0000 */
[----:B------:R-:W-:Y:S01]  /*14160*/  R2UR UR51, R11 ;  /* 0x000000000b3372ca */ /* 0x000fe200000e0000 */
[----:B------:R-:W-:Y:S01]  /*14170*/  IMAD.MOV.U32 R11, RZ, RZ, 0x40000040 ;  /* 0x40000040ff0b7424 */ /* 0x000fe200078e00ff */
[C---:B------:R-:W-:Y:S01]  /*14180*/  IADD3 R10, R4.reuse, 0x404, RZ ;  /* 0x00000404040a7810 */ /* 0x040fe20007ffe0ff */
[----:B------:R-:W-:-:S03]  /*14190*/  VIADD R4, R4, 0x406 ;  /* 0x0000040604047836 */ /* 0x000fc60000000000 */
[----:B------:R-:W-:Y:S02]  /*141a0*/  R2UR UR46, R10 ;  /* 0x000000000a2e72ca */ /* 0x000fe400000e0000 */
[----:B------:R-:W-:Y:S02]  /*141b0*/  R2UR UR47, R11 ;  /* 0x000000000b2f72ca */ /* 0x000fe400000e0000 */
[----:B------:R-:W-:Y:S01]  /*141c0*/  R2UR UR42, R4 ;  /* 0x00000000042a72ca */ /* 0x000fe200000e0000 */
        /* <DEDUP_REMOVED lines=22> */
.L_x_643:
[----:B------:R-:W3:Y:S01]  /*14330*/  S2R R0, SR_TID.X ;  /* 0x0000000000007919 */ /* 0x000ee20000002100 */
[----:B------:R-:W-:Y:S02]  /*14340*/  LOP3.LUT R88, R88, 0xffffff80, RZ, 0xc0, !PT ;  /* 0xffffff8058587812 */ /* 0x000fe400078ec0ff */
[----:B------:R-:W-:Y:S02]  /*14350*/  P2R R90, PR, RZ, 0x1 ;  /* 0x00000001ff5a7803 */ /* 0x000fe40000000000 */
[----:B---3--:R-:W-:-:S05]  /*14360*/  IADD3 R0, R0, -0x80, RZ ;  /* 0xffffff8000007810 */ /* 0x008fca0007ffe0ff */
[----:B------:R-:W-:Y:S02]  /*14370*/  IMAD.IADD R88, R0, 0x1, -R88 ;  /* 0x0000000100587824 */ /* 0x000fe400078e0a58 */
[----:B------:R-:W-:-:S03]  /*14380*/  IMAD R0, R169, -0x80, R168 ;  /* 0xffffff80a9007824 */ /* 0x000fc600078e02a8 */
[----:B------:R-:W-:Y:S01]  /*14390*/  SHF.R.S32.HI R5, RZ, 0x1f, R88 ;  /* 0x0000001fff057819 */ /* 0x000fe20000011458 */
[----:B------:R-:W-:-:S03]  /*143a0*/  VIADD R0, R0, 0x80 ;  /* 0x0000008000007836 */ /* 0x000fc60000000000 */
[----:B------:R-:W-:-:S04]  /*143b0*/  LEA.HI R5, R5, R88, RZ, 0x2 ;  /* 0x0000005805057211 */ /* 0x000fc800078f10ff */
[----:B------:R-:W-:-:S05]  /*143c0*/  LOP3.LUT R5, R5, 0x7ffffffc, RZ, 0xc0, !PT ;  /* 0x7ffffffc05057812 */ /* 0x000fca00078ec0ff */
[----:B------:R-:W-:-:S04]  /*143d0*/  IMAD.IADD R5, R88, 0x1, -R5 ;  /* 0x0000000158057824 */ /* 0x000fc800078e0a05 */
[----:B------:R-:W-:-:S05]  /*143e0*/  IMAD R4, R5, -0x2, R0 ;  /* 0xfffffffe05047824 */ /* 0x000fca00078e0200 */
[C---:B------:R-:W-:Y:S02]  /*143f0*/  ISETP.GT.AND P3, PT, R4.reuse, RZ, PT ;  /* 0x000000ff0400720c */ /* 0x040fe40003f64270 */
[C---:B------:R-:W-:Y:S02]  /*14400*/  ISETP.GT.AND P1, PT, R4.reuse, 0x1, PT ;  /* 0x000000010400780c */ /* 0x040fe40003f24270 */
[----:B------:R-:W-:Y:S02]  /*14410*/  ISETP.GT.AND P2, PT, R4, 0x8, PT ;  /* 0x000000080400780c */ /* 0x000fe40003f44270 */
[----:B------:R-:W-:Y:S02]  /*14420*/  FSEL R24, R24, -INF , P3 ;  /* 0xff80000018187808 */ /* 0x000fe40001800000 */
[----:B------:R-:W-:Y:S02]  /*14430*/  FSEL R10, R25, -INF , P1 ;  /* 0xff800000190a7808 */ /* 0x000fe40000800000 */
[----:B------:R-:W-:-:S02]  /*14440*/  ISETP.GT.AND P5, PT, R4, 0x9, PT ;  /* 0x000000090400780c */ /* 0x000fc40003fa4270 */
[----:B------:R-:W-:Y:S02]  /*14450*/  FSEL R28, R28, -INF , P2 ;  /* 0xff8000001c1c7808 */ /* 0x000fe40001000000 */
[----:B------:R-:W-:Y:S02]  /*14460*/  FMNMX.FTZ R5, R24, R10, !PT ;  /* 0x0000000a18057209 */ /* 0x000fe40007810000 */
[----:B------:R-:W-:Y:S02]  /*14470*/  ISETP.GT.AND P4, PT, R4, 0x10, PT ;  /* 0x000000100400780c */ /* 0x000fe40003f84270 */
[----:B0-----:R-:W-:Y:S02]  /*14480*/  FSEL R12, R29, -INF , P5 ;  /* 0xff8000001d0c7808 */ /* 0x001fe40002800000 */
[----:B------:R-:W-:Y:S02]  /*14490*/  FMNMX.FTZ R7, R28, R5, !PT ;  /* 0x000000051c077209 */ /* 0x000fe40007810000 */
[----:B------:R-:W-:-:S02]  /*144a0*/  FSEL R5, R26, -INF , P3 ;  /* 0xff8000001a057808 */ /* 0x000fc40001800000 */
[----:B------:R-:W-:Y:S02]  /*144b0*/  ISETP.GT.AND P3, PT, R4, 0x11, PT ;  /* 0x000000110400780c */ /* 0x000fe40003f64270 */
[----:B------:R-:W-:Y:S02]  /*144c0*/  FSEL R32, R32, -INF , P4 ;  /* 0xff80000020207808 */ /* 0x000fe40002000000 */
[----:B------:R-:W-:Y:S02]  /*144d0*/  FMNMX.FTZ R7, R12, R7, !PT ;  /* 0x000000070c077209 */ /* 0x000fe40007810000 */
[----:B------:R-:W-:Y:S02]  /*144e0*/  FSEL R27, R27, -INF , P1 ;  /* 0xff8000001b1b7808 */ /* 0x000fe40000800000 */
[----:B------:R-:W-:Y:S02]  /*144f0*/  ISETP.GT.AND P1, PT, R4, 0x18, PT ;  /* 0x000000180400780c */ /* 0x000fe40003f24270 */
[----:B------:R-:W-:-:S02]  /*14500*/  FSEL R20, R33, -INF , P3 ;  /* 0xff80000021147808 */ /* 0x000fc40001800000 */
[----:B------:R-:W-:Y:S02]  /*14510*/  FMNMX.FTZ R11, R32, R7, !PT ;  /* 0x00000007200b7209 */ /* 0x000fe40007810000 */
[----:B------:R-:W-:Y:S02]  /*14520*/  FSEL R7, R30, -INF , P2 ;  /* 0xff8000001e077808 */ /* 0x000fe40001000000 */
[----:B------:R-:W-:Y:S02]  /*14530*/  ISETP.GT.AND P2, PT, R4, 0x19, PT ;  /* 0x000000190400780c */ /* 0x000fe40003f44270 */
[----:B------:R-:W-:Y:S02]  /*14540*/  FSEL R36, R36, -INF , P1 ;  /* 0xff80000024247808 */ /* 0x000fe40000800000 */
        /* <DEDUP_REMOVED lines=58> */
[C---:B------:R-:W-:Y:S02]  /*148f0*/  ISETP.GT.AND P2, PT, R4.reuse, 0x58, PT ;  /* 0x000000580400780c */ /* 0x040fe40003f44270 */
[----:B------:R-:W-:Y:S02]  /*14900*/  FSEL R65, R65, -INF , P1 ;  /* 0xff80000041417808 */ /* 0x000fe40000800000 */
[----:B------:R-:W-:Y:S02]  /*14910*/  FMNMX.FTZ R0, R53, R0, !PT ;  /* 0x0000000035007209 */ /* 0x000fe40007810000 */
[----:B------:R-:W-:-:S02]  /*14920*/  ISETP.GT.AND P0, PT, R4, 0x59, PT ;  /* 0x000000590400780c */ /* 0x000fc40003f04270 */
[----:B------:R-:W-:Y:S02]  /*14930*/  FSEL R93, R68, -INF , P2 ;  /* 0xff800000445d7808 */ /* 0x000fe40001000000 */
[----:B------:R-:W-:Y:S02]  /*14940*/  FMNMX.FTZ R0, R65, R0, !PT ;  /* 0x0000000041007209 */ /* 0x000fe40007810000 */
[C---:B------:R-:W-:Y:S02]  /*14950*/  ISETP.GT.AND P6, PT, R4.reuse, 0x60, PT ;  /* 0x000000600400780c */ /* 0x040fe40003fc4270 */
        /* <DEDUP_REMOVED lines=21> */
[----:B------:R-:W-:Y:S01]  /*14ab0*/  FSEL R41, R62, -INF , P5 ;  /* 0xff8000003e297808 */ /* 0x000fe20002800000 */
[----:B------:R-:W-:Y:S01]  /*14ac0*/  IMAD.U32 R62, RZ, RZ, UR60 ;  /* 0x0000003cff3e7e24 */ /* 0x000fe2000f8e00ff */
[----:B------:R-:W-:Y:S02]  /*14ad0*/  FSEL R107, R81, -INF , P4 ;  /* 0xff800000516b7808 */ /* 0x000fe40002000000 */
[----:B------:R-:W-:Y:S02]  /*14ae0*/  FMNMX.FTZ R0, R103, R0, !PT ;  /* 0x0000000067007209 */ /* 0x000fe40007810000 */
[----:B------:R-:W-:Y:S02]  /*14af0*/  ISETP.GT.AND P5, PT, R4, 0x78, PT ;  /* 0x000000780400780c */ /* 0x000fe40003fa4270 */
[----:B------:R-:W-:Y:S02]  /*14b00*/  FMNMX.FTZ R0, R107, R0, !PT ;  /* 0x000000006b007209 */ /* 0x000fe40007810000 */
[----:B------:R-:W-:-:S02]  /*14b10*/  FSEL R105, R84, -INF , P5 ;  /* 0xff80000054697808 */ /* 0x000fc40002800000 */
[----:B------:R-:W-:Y:S02]  /*14b20*/  ISETP.GT.AND P6, PT, R4, 0x79, PT ;  /* 0x000000790400780c */ /* 0x000fe40003fc4270 */
[----:B------:R-:W-:Y:S02]  /*14b30*/  FMNMX.FTZ R0, R105, R0, !PT ;  /* 0x0000000069007209 */ /* 0x000fe40007810000 */
[----:B------:R-:W-:Y:S02]  /*14b40*/  FSEL R85, R85, -INF , P6 ;  /* 0xff80000055557808 */ /* 0x000fe40003000000 */
[----:B------:R-:W-:Y:S02]  /*14b50*/  P2R R42, PR, RZ, 0x4 ;  /* 0x00000004ff2a7803 */ /* 0x000fe40000000000 */
[----:B------:R-:W-:Y:S02]  /*14b60*/  FMNMX.FTZ R34, R85, R0, !PT ;  /* 0x0000000055227209 */ /* 0x000fe40007810000 */
[----:B------:R-:W-:-:S02]  /*14b70*/  P2R R46, PR, RZ, 0x2 ;  /* 0x00000002ff2e7803 */ /* 0x000fc40000000000 */
[C---:B------:R-:W-:Y:S01]  /*14b80*/  ISETP.GT.AND P1, PT, R4.reuse, 0x59, PT ;  /* 0x000000590400780c */ /* 0x040fe20003f24270 */
[----:B------:R-:W0:Y:S01]  /*14b90*/  SHFL.BFLY PT, R73, R34, 0x2, 0x1f ;  /* 0x0c401f0022497f89 */ /* 0x000e2200000e0000 */
[----:B------:R-:W-:Y:S02]  /*14ba0*/  P2R R50, PR, RZ, 0x1 ;  /* 0x00000001ff327803 */ /* 0x000fe40000000000 */
[----:B------:R-:W-:Y:S02]  /*14bb0*/  ISETP.GT.AND P0, PT, R4, 0x60, PT ;  /* 0x000000600400780c */ /* 0x000fe40003f04270 */
[----:B------:R-:W-:Y:S02]  /*14bc0*/  FSEL R71, R71, -INF , P1 ;  /* 0xff80000047477808 */ /* 0x000fe40000800000 */
[----:B------:R-:W-:Y:S02]  /*14bd0*/  ISETP.NE.AND P1, PT, R46, RZ, PT ;  /* 0x000000ff2e00720c */ /* 0x000fe40003f25270 */
[----:B------:R-:W-:-:S02]  /*14be0*/  FSEL R83, R83, -INF , P4 ;  /* 0xff80000053537808 */ /* 0x000fc40002000000 */
[----:B------:R-:W-:Y:S02]  /*14bf0*/  FSEL R77, R78, -INF , P1 ;  /* 0xff8000004e4d7808 */ /* 0x000fe40000800000 */
[----:B------:R-:W-:Y:S02]  /*14c00*/  FSEL R87, R87, -INF , P6 ;  /* 0xff80000057577808 */ /* 0x000fe40003000000 */
[----:B0-----:R-:W-:-:S05]  /*14c10*/  FMNMX.FTZ R38, R34, R73, !PT ;  /* 0x0000004922267209 */ /* 0x001fca0007810000 */
[----:B------:R-:W0:Y:S02]  /*14c20*/  SHFL.BFLY PT, R73, R38, 0x1, 0x1f ;  /* 0x0c201f0026497f89 */ /* 0x000e2400000e0000 */
[----:B0-----:R-:W-:Y:S02]  /*14c30*/  FMNMX.FTZ R0, R38, R73, !PT ;  /* 0x0000004926007209 */ /* 0x001fe40007810000 */
[----:B------:R-:W-:Y:S02]  /*14c40*/  FSEL R73, R74, -INF , P0 ;  /* 0xff8000004a497808 */ /* 0x000fe40000000000 */
[----:B------:R-:W-:Y:S01]  /*14c50*/  FSETP.NEU.FTZ.AND P2, PT, R0, -INF , PT ;  /* 0xff8000000000780b */ /* 0x000fe20003f5d000 */
[----:B------:R-:W-:-:S01]  /*14c60*/  FFMA.FTZ R123, R2, R0, -8 ;  /* 0xc1000000027b7423 */ /* 0x000fc20000010000 */
[----:B------:R-:W-:-:S04]  /*14c70*/  ISETP.NE.AND P0, PT, R50, RZ, PT ;  /* 0x000000ff3200720c */ /* 0x000fc80003f05270 */
[----:B------:R-:W-:Y:S02]  /*14c80*/  FSEL R123, R123, RZ, P2 ;  /* 0x000000ff7b7b7208 */ /* 0x000fe40001000000 */
[----:B------:R-:W-:Y:S02]  /*14c90*/  FSEL R75, R75, -INF , P0 ;  /* 0xff8000004b4b7808 */ /* 0x000fe40000000000 */
[----:B------:R-:W-:Y:S01]  /*14ca0*/  ISETP.NE.AND P2, PT, R42, RZ, PT ;  /* 0x000000ff2a00720c */ /* 0x000fe20003f45270 */
[----:B------:R-:W-:-:S01]  /*14cb0*/  FFMA.FTZ R81, R2, R10, -R123 ;  /* 0x0000000a02517223 */ /* 0x000fc2000001087b */
[----:B------:R-:W-:Y:S01]  /*14cc0*/  FMNMX.FTZ R10, R5, R27, !PT ;  /* 0x0000001b050a7209 */ /* 0x000fe20007810000 */
[----:B------:R-:W-:-:S01]  /*14cd0*/  FFMA.FTZ R109, R2, R12, -R123 ;  /* 0x0000000c026d7223 */ /* 0x000fc2000001087b */
[C-C-:B------:R-:W-:Y:S01]  /*14ce0*/  FFMA.FTZ R111, R2.reuse, R20, -R123.reuse ;  /* 0x00000014026f7223 */ /* 0x140fe2000001087b */
[----:B------:R-:W-:-:S01]  /*14cf0*/  FFMA.FTZ R117, R2, R14, -R123 ;  /* 0x0000000e02757223 */ /* 0x000fc2000001087b */
[----:B------:R-:W-:Y:S01]  /*14d00*/  FMNMX.FTZ R10, R7, R10, !PT ;  /* 0x0000000a070a7209 */ /* 0x000fe20007810000 */
[----:B------:R-:W-:-:S01]  /*14d10*/  FFMA.FTZ R14, R2, R121, -R123 ;  /* 0x00000079020e7223 */ /* 0x000fc2000001087b */
[----:B------:R-:W-:Y:S01]  /*14d20*/  FSEL R121, R79, -INF , P2 ;  /* 0xff8000004f797808 */ /* 0x000fe20001000000 */
        /* <DEDUP_REMOVED lines=11> */
[C-C-:B------:R-:W-:Y:S01]  /*14de0*/  FFMA.FTZ R44, R2.reuse, R44, -R123.reuse ;  /* 0x0000002c022c7223 */ /* 0x140fe2000001087b */
[----:B------:R-:W-:-:S01]  /*14df0*/  FFMA.FTZ R36, R2, R36, -R123 ;  /* 0x0000002402247223 */ /* 0x000fc2000001087b */
[----:B------:R-:W-:Y:S01]  /*14e00*/  FMNMX.FTZ R10, R13, R10, !PT ;  /* 0x0000000a0d0a7209 */ /* 0x000fe20007810000 */
[----:B------:R-:W-:Y:S01]  /*14e10*/  MUFU.EX2 R164, R164 ;  /* 0x000000a400a47308 */ /* 0x000fe20000000800 */
[----:B------:R-:W-:-:S01]  /*14e20*/  FFMA.FTZ R166, R2, R32, -R123 ;  /* 0x0000002002a67223 */ /* 0x000fc2000001087b */
[C-C-:B------:R-:W-:Y:S01]  /*14e30*/  FFMA.FTZ R160, R2.reuse, R40, -R123.reuse ;  /* 0x0000002802a07223 */ /* 0x140fe2000001087b */
[----:B------:R-:W-:Y:S01]  /*14e40*/  FMNMX.FTZ R12, R39, R10, !PT ;  /* 0x0000000a270c7209 */ /* 0x000fe20007810000 */
[C-C-:B------:R-:W-:Y:S01]  /*14e50*/  FFMA.FTZ R115, R2.reuse, R30, -R123.reuse ;  /* 0x0000001e02737223 */ /* 0x140fe2000001087b */
[----:B------:R-:W-:-:S01]  /*14e60*/  FFMA.FTZ R162, R2, R48, -R123 ;  /* 0x0000003002a27223 */ /* 0x000fc2000001087b */
[C-C-:B------:R-:W-:Y:S01]  /*14e70*/  FFMA.FTZ R119, R2.reuse, R119, -R123.reuse ;  /* 0x0000007702777223 */ /* 0x140fe2000001087b */
[----:B------:R-:W-:Y:S01]  /*14e80*/  FMNMX.FTZ R12, R21, R12, !PT ;  /* 0x0000000c150c7209 */ /* 0x000fe20007810000 */
[----:B------:R-:W0:Y:S01]  /*14e90*/  MUFU.EX2 R81, R81 ;  /* 0x0000005100517308 */ /* 0x000e220000000800 */
[----:B------:R-:W-:-:S01]  /*14ea0*/  FFMA.FTZ R57, R2, R57, -R123 ;  /* 0x0000003902397223 */ /* 0x000fc2000001087b */
[C-C-:B------:R-:W-:Y:S01]  /*14eb0*/  FFMA.FTZ R61, R2.reuse, R61, -R123.reuse ;  /* 0x0000003d023d7223 */ /* 0x140fe2000001087b */
[----:B------:R-:W-:Y:S01]  /*14ec0*/  FMNMX.FTZ R12, R43, R12, !PT ;  /* 0x0000000c2b0c7209 */ /* 0x000fe20007810000 */
[C-C-:B------:R-:W-:Y:S01]  /*14ed0*/  FFMA.FTZ R158, R2.reuse, R53, -R123.reuse ;  /* 0x00000035029e7223 */ /* 0x140fe2000001087b */
[----:B------:R-:W-:-:S01]  /*14ee0*/  FFMA.FTZ R53, R2, R65, -R123 ;  /* 0x0000004102357223 */ /* 0x000fc2000001087b */
[C-C-:B------:R-:W-:Y:S01]  /*14ef0*/  FFMA.FTZ R69, R2.reuse, R69, -R123.reuse ;  /* 0x0000004502457223 */ /* 0x140fe2000001087b */
        /* <DEDUP_REMOVED lines=9> */
[----:B------:R-:W3:Y:S01]  /*14f90*/  MUFU.EX2 R4, R4 ;  /* 0x0000000400047308 */ /* 0x000ee20000000800 */
[----:B------:R-:W-:-:S01]  /*14fa0*/  FFMA.FTZ R85, R2, R85, -R123 ;  /* 0x0000005502557223 */ /* 0x000fc2000001087b */
[----:B------:R-:W-:-:S02]  /*14fb0*/  ISETP.NE.AND P0, PT, R90, RZ, PT ;  /* 0x000000ff5a00720c */ /* 0x000fc40003f05270 */
[----:B------:R-:W-:-:S04]  /*14fc0*/  FMNMX.FTZ R12, R51, R12, !PT ;  /* 0x0000000c330c7209 */ /* 0x000fc80007810000 */
[----:B------:R-:W-:Y:S01]  /*14fd0*/  FMNMX.FTZ R12, R33, R12, !PT ;  /* 0x0000000c210c7209 */ /* 0x000fe20007810000 */
[----:B------:R-:W4:Y:S03]  /*14fe0*/  MUFU.EX2 R109, R109 ;  /* 0x0000006d006d7308 */ /* 0x000f260000000800 */
[----:B------:R-:W-:-:S04]  /*14ff0*/  FMNMX.FTZ R20, R55, R12, !PT ;  /* 0x0000000c37147209 */ /* 0x000fc80007810000 */
[----:B------:R-:W-:Y:S01]  /*15000*/  FMNMX.FTZ R20, R37, R20, !PT ;  /* 0x0000001425147209 */ /* 0x000fe20007810000 */
[----:B------:R-:W-:Y:S03]  /*15010*/  MUFU.EX2 R12, R44 ;  /* 0x0000002c000c7308 */ /* 0x000fe60000000800 */
[----:B------:R-:W-:-:S04]  /*15020*/  FMNMX.FTZ R20, R59, R20, !PT ;  /* 0x000000143b147209 */ /* 0x000fc80007810000 */
[----:B------:R-:W-:Y:S01]  /*15030*/  FMNMX.FTZ R20, R41, R20, !PT ;  /* 0x0000001429147209 */ /* 0x000fe20007810000 */
[----:B------:R-:W5:Y:S03]  /*15040*/  MUFU.EX2 R166, R166 ;  /* 0x000000a600a67308 */ /* 0x000f660000000800 */
[----:B------:R-:W-:-:S04]  /*15050*/  FMNMX.FTZ R20, R63, R20, !PT ;  /* 0x000000143f147209 */ /* 0x000fc80007810000 */
[----:B------:R-:W-:Y:S01]  /*15060*/  FMNMX.FTZ R20, R45, R20, !PT ;  /* 0x000000142d147209 */ /* 0x000fe20007810000 */
[----:B------:R-:W1:Y:S03]  /*15070*/  MUFU.EX2 R111, R111 ;  /* 0x0000006f006f7308 */ /* 0x000e660000000800 */
[----:B------:R-:W-:-:S04]  /*15080*/  FMNMX.FTZ R20, R67, R20, !PT ;  /* 0x0000001443147209 */ /* 0x000fc80007810000 */
[----:B------:R-:W-:Y:S01]  /*15090*/  FMNMX.FTZ R20, R49, R20, !PT ;  /* 0x0000001431147209 */ /* 0x000fe20007810000 */
[----:B------:R-:W-:Y:S03]  /*150a0*/  MUFU.EX2 R113, R113 ;  /* 0x0000007100717308 */ /* 0x000fe60000000800 */
        /* <DEDUP_REMOVED lines=12> */
[----:B------:R-:W-:-:S05]  /*15170*/  FMNMX.FTZ R15, R87, R20, !PT ;  /* 0x00000014570f7209 */ /* 0x000fca0007810000 */
[----:B------:R-:W2:Y:S01]  /*15180*/  SHFL.BFLY PT, R26, R15, 0x2, 0x1f ;  /* 0x0c401f000f1a7f89 */ /* 0x000ea200000e0000 */
[----:B------:R2:W-:Y:S08]  /*15190*/  MUFU.EX2 R20, R28 ;  /* 0x0000001c00147308 */ /* 0x0005f00000000800 */
[----:B------:R-:W-:Y:S08]  /*151a0*/  MUFU.EX2 R119, R119 ;  /* 0x0000007700777308 */ /* 0x000ff00000000800 */
[----:B------:R-:W-:Y:S01]  /*151b0*/  MUFU.EX2 R14, R14 ;  /* 0x0000000e000e7308 */ /* 0x000fe20000000800 */
[----:B--2---:R-:W-:-:S07]  /*151c0*/  FMNMX.FTZ R28, R15, R26, !PT ;  /* 0x0000001a0f1c7209 */ /* 0x004fce0007810000 */
[----:B------:R2:W-:Y:S01]  /*151d0*/  MUFU.EX2 R79, R24 ;  /* 0x00000018004f7308 */ /* 0x0005e20000000800 */
[----:B------:R-:W-:-:S01]  /*151e0*/  FFMA.FTZ R26, R2, R99, -R123 ;  /* 0x00000063021a7223 */ /* 0x000fc2000001087b */
[----:B------:R-:W0:Y:S06]  /*151f0*/  SHFL.BFLY PT, R15, R28, 0x1, 0x1f ;  /* 0x0c201f001c0f7f89 */ /* 0x000e2c00000e0000 */
[----:B------:R-:W-:Y:S01]  /*15200*/  MUFU.EX2 R156, R156 ;  /* 0x0000009c009c7308 */ /* 0x000fe20000000800 */
[----:B--2---:R-:W-:-:S01]  /*15210*/  FFMA.FTZ R24, R2, R93, -R123 ;  /* 0x0000005d02187223 */ /* 0x004fc2000001087b */
[----:B------:R-:W-:-:S06]  /*15220*/  FFMA.FTZ R93, R2, R107, -R123 ;  /* 0x0000006b025d7223 */ /* 0x000fcc000001087b */
[----:B------:R-:W-:Y:S08]  /*15230*/  MUFU.EX2 R57, R57 ;  /* 0x0000003900397308 */ /* 0x000ff00000000800 */
[----:B------:R-:W-:Y:S01]  /*15240*/  MUFU.EX2 R61, R61 ;  /* 0x0000003d003d7308 */ /* 0x000fe20000000800 */
[----:B0-----:R-:W-:-:S04]  /*15250*/  FMNMX.FTZ R15, R28, R15, !PT ;  /* 0x0000000f1c0f7209 */ /* 0x001fc80007810000 */
[----:B------:R-:W-:Y:S01]  /*15260*/  FSETP.NEU.FTZ.AND P1, PT, R15, -INF , PT ;  /* 0xff8000000f00780b */ /* 0x000fe20003f3d000 */
[----:B------:R-:W-:-:S02]  /*15270*/  FFMA.FTZ R28, R2, R15, -8 ;  /* 0xc1000000021c7423 */ /* 0x000fc4000001000f */
[----:B------:R-:W-:Y:S03]  /*15280*/  MUFU.EX2 R158, R158 ;  /* 0x0000009e009e7308 */ /* 0x000fe60000000800 */
[----:B------:R-:W-:-:S05]  /*15290*/  FSEL R44, R28, RZ, P1 ;  /* 0x000000ff1c2c7208 */ /* 0x000fca0000800000 */
[----:B------:R-:W-:Y:S01]  /*152a0*/  MUFU.EX2 R53, R53 ;  /* 0x0000003500357308 */ /* 0x000fe20000000800 */
[----:B------:R-:W-:-:S01]  /*152b0*/  FFMA.FTZ R165, R2, R5, -R44 ;  /* 0x0000000502a57223 */ /* 0x000fc2000001082c */
[C-C-:B------:R-:W-:Y:S01]  /*152c0*/  FFMA.FTZ R28, R2.reuse, R27, -R44.reuse ;  /* 0x0000001b021c7223 */ /* 0x140fe2000001082c */
[----:B------:R-:W-:-:S01]  /*152d0*/  FFMA.FTZ R5, R2, R7, -R44 ;  /* 0x0000000702057223 */ /* 0x000fc2000001082c */
[C-C-:B------:R-:W-:Y:S01]  /*152e0*/  FFMA.FTZ R36, R2.reuse, R31, -R44.reuse ;  /* 0x0000001f02247223 */ /* 0x140fe2000001082c */
[----:B------:R-:W-:-:S01]  /*152f0*/  FFMA.FTZ R167, R2, R11, -R44 ;  /* 0x0000000b02a77223 */ /* 0x000fc2000001082c */
[C-C-:B------:R-:W-:Y:S01]  /*15300*/  FFMA.FTZ R32, R2.reuse, R35, -R44.reuse ;  /* 0x0000002302207223 */ /* 0x140fe2000001082c */
[----:B------:R-:W-:-:S01]  /*15310*/  FFMA.FTZ R7, R2, R13, -R44 ;  /* 0x0000000d02077223 */ /* 0x000fc2000001082c */
[----:B------:R-:W-:Y:S01]  /*15320*/  MUFU.EX2 R165, R165 ;  /* 0x000000a500a57308 */ /* 0x000fe20000000800 */
[----:B------:R-:W-:-:S01]  /*15330*/  FADD.FTZ R13, R164, R81 ;  /* 0x00000051a40d7221 */ /* 0x000fc20000010000 */
[C-C-:B------:R-:W-:Y:S01]  /*15340*/  FFMA.FTZ R42, R2.reuse, R39, -R44.reuse ;  /* 0x00000027022a7223 */ /* 0x140fe2000001082c */
[----:B------:R-:W-:-:S01]  /*15350*/  FFMA.FTZ R161, R2, R21, -R44 ;  /* 0x0000001502a17223 */ /* 0x000fc2000001082c */
[----:B------:R-:W-:Y:S01]  /*15360*/  FFMA.FTZ R34, R2, R43, -R44 ;  /* 0x0000002b02227223 */ /* 0x000fe2000001082c */
[----:B---3--:R-:W-:-:S01]  /*15370*/  FADD.FTZ R52, R4, R13 ;  /* 0x0000000d04347221 */ /* 0x008fc20000010000 */
[C-C-:B------:R-:W-:Y:S01]  /*15380*/  FFMA.FTZ R11, R2.reuse, R25, -R44.reuse ;  /* 0x00000019020b7223 */ /* 0x140fe2000001082c */
[----:B------:R-:W-:-:S01]  /*15390*/  FFMA.FTZ R47, R2, R47, -R44 ;  /* 0x0000002f022f7223 */ /* 0x000fc2000001082c */
[----:B------:R-:W0:Y:S01]  /*153a0*/  MUFU.EX2 R28, R28 ;  /* 0x0000001c001c7308 */ /* 0x000e220000000800 */
[----:B----4-:R-:W-:-:S01]  /*153b0*/  FADD.FTZ R21, R109, R52 ;  /* 0x000000346d157221 */ /* 0x010fc20000010000 */
[C-C-:B------:R-:W-:Y:S01]  /*153c0*/  FFMA.FTZ R163, R2.reuse, R29, -R44.reuse ;  /* 0x0000001d02a37223 */ /* 0x140fe2000001082c */
[----:B------:R-:W-:-:S01]  /*153d0*/  FFMA.FTZ R38, R2, R51, -R44 ;  /* 0x0000003302267223 */ /* 0x000fc2000001082c */
[----:B------:R-:W-:Y:S01]  /*153e0*/  FFMA.FTZ R33, R2, R33, -R44 ;  /* 0x0000002102217223 */ /* 0x000fe2000001082c */
[----:B-----5:R-:W-:-:S01]  /*153f0*/  FADD.FTZ R54, R166, R21 ;  /* 0x00000015a6367221 */ /* 0x020fc20000010000 */
[C-C-:B------:R-:W-:Y:S01]  /*15400*/  FFMA.FTZ R55, R2.reuse, R55, -R44.reuse ;  /* 0x0000003702377223 */ /* 0x140fe2000001082c */
[----:B------:R-:W-:-:S01]  /*15410*/  FFMA.FTZ R157, R2, R37, -R44 ;  /* 0x00000025029d7223 */ /* 0x000fc2000001082c */
[----:B------:R-:W2:Y:S01]  /*15420*/  MUFU.EX2 R5, R5 ;  /* 0x0000000500057308 */ /* 0x000ea20000000800 */
[----:B-1----:R-:W-:-:S01]  /*15430*/  FADD.FTZ R21, R111, R54 ;  /* 0x000000366f157221 */ /* 0x002fc20000010000 */
[C-C-:B------:R-:W-:Y:S01]  /*15440*/  FFMA.FTZ R40, R2.reuse, R59, -R44.reuse ;  /* 0x0000003b02287223 */ /* 0x140fe2000001082c */
[----:B------:R-:W-:-:S01]  /*15450*/  FFMA.FTZ R41, R2, R41, -R44 ;  /* 0x0000002902297223 */ /* 0x000fc2000001082c */
[----:B------:R-:W-:Y:S01]  /*15460*/  FFMA.FTZ R63, R2, R63, -R44 ;  /* 0x0000003f023f7223 */ /* 0x000fe2000001082c */
[----:B------:R-:W-:-:S01]  /*15470*/  FADD.FTZ R54, R10, R21 ;  /* 0x000000150a367221 */ /* 0x000fc20000010000 */
[C-C-:B------:R-:W-:Y:S01]  /*15480*/  FFMA.FTZ R159, R2.reuse, R45, -R44.reuse ;  /* 0x0000002d029f7223 */ /* 0x140fe2000001082c */
[----:B------:R-:W-:-:S01]  /*15490*/  FFMA.FTZ R67, R2, R67, -R44 ;  /* 0x0000004302437223 */ /* 0x000fc2000001082c */
[----:B------:R-:W1:Y:S01]  /*154a0*/  MUFU.EX2 R36, R36 ;  /* 0x0000002400247308 */ /* 0x000e620000000800 */
[----:B0-----:R-:W-:-:S01]  /*154b0*/  FADD.FTZ R50, R165, R28 ;  /* 0x0000001ca5327221 */ /* 0x001fc20000010000 */
[----:B------:R-:W-:Y:S01]  /*154c0*/  FADD.FTZ R21, R113, R54 ;  /* 0x0000003671157221 */ /* 0x000fe20000010000 */
[----:B------:R-:W-:-:S01]  /*154d0*/  FFMA.FTZ R49, R2, R49, -R44 ;  /* 0x0000003102317223 */ /* 0x000fc2000001082c */
[C-C-:B------:R-:W-:Y:S01]  /*154e0*/  FFMA.FTZ R71, R2.reuse, R71, -R44.reuse ;  /* 0x0000004702477223 */ /* 0x140fe2000001082c */
[----:B------:R-:W-:-:S01]  /*154f0*/  FFMA.FTZ R73, R2, R73, -R44 ;  /* 0x0000004902497223 */ /* 0x000fc2000001082c */
[----:B------:R-:W-:Y:S01]  /*15500*/  FADD.FTZ R56, R160, R21 ;  /* 0x00000015a0387221 */ /* 0x000fe20000010000 */
[----:B------:R-:W-:-:S01]  /*15510*/  FFMA.FTZ R75, R2, R75, -R44 ;  /* 0x0000004b024b7223 */ /* 0x000fc2000001082c */
[----:B------:R-:W0:Y:S01]  /*15520*/  MUFU.EX2 R167, R167 ;  /* 0x000000a700a77308 */ /* 0x000e220000000800 */
[----:B--2---:R-:W-:-:S01]  /*15530*/  FADD.FTZ R13, R5, R50 ;  /* 0x00000032050d7221 */ /* 0x004fc20000010000 */
[----:B------:R-:W-:Y:S01]  /*15540*/  FADD.FTZ R21, R115, R56 ;  /* 0x0000003873157221 */ /* 0x000fe20000010000 */
[----:B------:R-:W-:-:S01]  /*15550*/  FFMA.FTZ R77, R2, R77, -R44 ;  /* 0x0000004d024d7223 */ /* 0x000fc2000001082c */
[C-C-:B------:R-:W-:Y:S01]  /*15560*/  FFMA.FTZ R121, R2.reuse, R121, -R44.reuse ;  /* 0x0000007902797223 */ /* 0x140fe2000001082c */
[----:B------:R-:W-:-:S01]  /*15570*/  FFMA.FTZ R91, R2, R91, -R44 ;  /* 0x0000005b025b7223 */ /* 0x000fc2000001082c */
[----:B------:R-:W-:Y:S01]  /*15580*/  FADD.FTZ R56, R12, R21 ;  /* 0x000000150c387221 */ /* 0x000fe20000010000 */
[----:B------:R-:W-:Y:S01]  /*15590*/  F2FP.SATFINITE.E4M3.F32.PACK_AB_MERGE_C R109, R109, R4, RZ ;  /* 0x000000046d6d723e */ /* 0x000fe200048070ff */
[----:B------:R-:W2:Y:S01]  /*155a0*/  MUFU.EX2 R32, R32 ;  /* 0x0000002000207308 */ /* 0x000ea20000000800 */
[----:B-1----:R-:W-:-:S01]  /*155b0*/  FADD.FTZ R52, R36, R13 ;  /* 0x0000000d24347221 */ /* 0x002fc20000010000 */
[----:B------:R-:W-:Y:S01]  /*155c0*/  FADD.FTZ R21, R117, R56 ;  /* 0x0000003875157221 */ /* 0x000fe20000010000 */
[----:B------:R-:W-:Y:S01]  /*155d0*/  F2FP.SATFINITE.E4M3.F32.PACK_AB_MERGE_C R113, R113, R10, RZ ;  /* 0x0000000a7171723e */ /* 0x000fe200048070ff */
[C-C-:B------:R-:W-:Y:S01]  /*155e0*/  FFMA.FTZ R83, R2.reuse, R83, -R44.reuse ;  /* 0x0000005302537223 */ /* 0x140fe2000001082c */
[----:B------:R-:W-:-:S01]  /*155f0*/  FFMA.FTZ R89, R2, R89, -R44 ;  /* 0x0000005902597223 */ /* 0x000fc2000001082c */
[----:B------:R-:W-:Y:S01]  /*15600*/  FADD.FTZ R58, R162, R21 ;  /* 0x00000015a23a7221 */ /* 0x000fe20000010000 */
[----:B------:R-:W-:-:S01]  /*15610*/  FFMA.FTZ R87, R2, R87, -R44 ;  /* 0x0000005702577223 */ /* 0x000fc2000001082c */
[----:B------:R-:W1:Y:S01]  /*15620*/  MUFU.EX2 R7, R7 ;  /* 0x0000000700077308 */ /* 0x000e620000000800 */
[----:B0-----:R-:W-:-:S01]  /*15630*/  FADD.FTZ R13, R167, R52 ;  /* 0x00000034a70d7221 */ /* 0x001fc20000010000 */
[----:B------:R-:W-:Y:S01]  /*15640*/  FADD.FTZ R21, R119, R58 ;  /* 0x0000003a77157221 */ /* 0x000fe20000010000 */
[----:B------:R-:W-:-:S02]  /*15650*/  F2FP.SATFINITE.E4M3.F32.PACK_AB_MERGE_C R117, R117, R12, RZ ;  /* 0x0000000c7575723e */ /* 0x000fc400048070ff */
[----:B------:R-:W-:Y:S01]  /*15660*/  F2FP.SATFINITE.E4M3.F32.PACK_AB_MERGE_C R36, R36, R5, RZ ;  /* 0x000000052424723e */ /* 0x000fe200048070ff */
[----:B------:R-:W-:-:S01]  /*15670*/  FADD.FTZ R58, R14, R21 ;  /* 0x000000150e3a7221 */ /* 0x000fc20000010000 */
[----:B------:R-:W-:Y:S01]  /*15680*/  F2FP.SATFINITE.E4M3.F32.PACK_AB_MERGE_C R14, R79, R14, RZ ;  /* 0x0000000e4f0e723e */ /* 0x000fe200048070ff */
[----:B------:R-:W0:Y:S01]  /*15690*/  MUFU.EX2 R42, R42 ;  /* 0x0000002a002a7308 */ /* 0x000e220000000800 */
[----:B--2---:R-:W-:-:S01]  /*156a0*/  FADD.FTZ R52, R32, R13 ;  /* 0x0000000d20347221 */ /* 0x004fc20000010000 */
[----:B------:R-:W-:Y:S01]  /*156b0*/  FADD.FTZ R21, R79, R58 ;  /* 0x0000003a4f157221 */ /* 0x000fe20000010000 */
[----:B------:R-:W-:Y:S02]  /*156c0*/  F2FP.SATFINITE.E4M3.F32.PACK_AB_MERGE_C R164, R81, R164, R109 ;  /* 0x000000a451a4723e */ /* 0x000fe4000480706d */
[----:B------:R-:W-:Y:S01]  /*156d0*/  F2FP.SATFINITE.E4M3.F32.PACK_AB_MERGE_C R166, R111, R166, R113 ;  /* 0x000000a66fa6723e */ /* 0x000fe20004807071 */
[----:B------:R-:W-:-:S01]  /*156e0*/  FADD.FTZ R60, R156, R21 ;  /* 0x000000159c3c7221 */ /* 0x000fc20000010000 */
[----:B------:R-:W-:Y:S01]  /*156f0*/  F2FP.SATFINITE.E4M3.F32.PACK_AB_MERGE_C R160, R115, R160, R117 ;  /* 0x000000a073a0723e */ /* 0x000fe20004807075 */
[----:B------:R-:W2:Y:S01]  /*15700*/  MUFU.EX2 R161, R161 ;  /* 0x000000a100a17308 */ /* 0x000ea20000000800 */
[----:B-1----:R-:W-:-:S01]  /*15710*/  FADD.FTZ R13, R7, R52 ;  /* 0x00000034070d7221 */ /* 0x002fc20000010000 */
[----:B------:R-:W-:Y:S01]  /*15720*/  FADD.FTZ R25, R57, R60 ;  /* 0x0000003c39197221 */ /* 0x000fe20000010000 */
[----:B------:R-:W-:-:S02]  /*15730*/  F2FP.SATFINITE.E4M3.F32.PACK_AB_MERGE_C R162, R119, R162, R14 ;  /* 0x000000a277a2723e */ /* 0x000fc4000480700e */
[----:B------:R-:W-:Y:S01]  /*15740*/  F2FP.SATFINITE.E4M3.F32.PACK_AB_MERGE_C R165, R28, R165, R36 ;  /* 0x000000a51ca5723e */ /* 0x000fe20004807024 */
[----:B------:R-:W-:-:S01]  /*15750*/  FADD.FTZ R60, R20, R25 ;  /* 0x00000019143c7221 */ /* 0x000fc20000010000 */
[----:B------:R-:W-:Y:S01]  /*15760*/  F2FP.SATFINITE.E4M3.F32.PACK_AB_MERGE_C R20, R61, R20, RZ ;  /* 0x000000143d14723e */ /* 0x000fe200048070ff */
[----:B------:R-:W1:Y:S01]  /*15770*/  MUFU.EX2 R34, R34 ;  /* 0x0000002200227308 */ /* 0x000e620000000800 */
[----:B0-----:R-:W-:-:S01]  /*15780*/  FADD.FTZ R54, R42, R13 ;  /* 0x0000000d2a367221 */ /* 0x001fc20000010000 */
[----:B------:R-:W-:Y:S01]  /*15790*/  FADD.FTZ R25, R61, R60 ;  /* 0x0000003c3d197221 */ /* 0x000fe20000010000 */
[----:B------:R-:W-:Y:S02]  /*157a0*/  F2FP.SATFINITE.E4M3.F32.PACK_AB_MERGE_C R42, R42, R7, RZ ;  /* 0x000000072a2a723e */ /* 0x000fe400048070ff */
[----:B------:R-:W-:Y:S02]  /*157b0*/  F2FP.SATFINITE.E4M3.F32.PACK_AB_MERGE_C R156, R57, R156, R20 ;  /* 0x0000009c399c723e */ /* 0x000fe40004807014 */
[----:B------:R-:W-:Y:S01]  /*157c0*/  F2FP.SATFINITE.E4M3.F32.PACK_AB_MERGE_C R167, R32, R167, R42 ;  /* 0x000000a720a7723e */ /* 0x000fe2000480702a */
        /* <DEDUP_REMOVED lines=17> */
[----:B-1----:R-:W-:-:S01]  /*158e0*/  FADD.FTZ R58, R48, R13 ;  /* 0x0000000d303a7221 */ /* 0x002fc20000010000 */
[----:B------:R-:W-:Y:S02]  /*158f0*/  IADD3 R13, R3, 0x38840, RZ ;  /* 0x00038840030d7810 */ /* 0x000fe40007ffe0ff */
[----:B------:R-:W-:Y:S02]  /*15900*/  F2FP.SATFINITE.E4M3.F32.PACK_AB_MERGE_C R33, R48, R33, RZ ;  /* 0x000000213021723e */ /* 0x000fe400048070ff */
[----:B------:R-:W-:Y:S01]  /*15910*/  PRMT R13, R62, 0x654, R13 ;  /* 0x000006543e0d7816 */ /* 0x000fe2000000000d */
[----:B------:R-:W-:-:S01]  /*15920*/  FADD.FTZ R62, R158, R25 ;  /* 0x000000199e3e7221 */ /* 0x000fc20000010000 */
[----:B------:R-:W1:Y:S01]  /*15930*/  MUFU.EX2 R41, R41 ;  /* 0x0000002900297308 */ /* 0x000e620000000800 */
[----:B0-----:R-:W-:-:S01]  /*15940*/  FADD.FTZ R21, R157, R58 ;  /* 0x0000003a9d157221 */ /* 0x001fc20000010000 */
[----:B------:R0:W-:Y:S01]  /*15950*/  SYNCS.ARRIVE.TRANS64.RED.A1T0 RZ, [R13+URZ], RZ ;  /* 0x000000ff0dff79a7 */ /* 0x0001e2000810043f */
[----:B------:R-:W-:-:S05]  /*15960*/  F2FP.SATFINITE.E4M3.F32.PACK_AB_MERGE_C R163, R38, R163, R33 ;  /* 0x000000a326a3723e */ /* 0x000fca0004807021 */
[----:B------:R-:W3:Y:S01]  /*15970*/  MUFU.EX2 R50, R63 ;  /* 0x0000003f00327308 */ /* 0x000ee20000000800 */
[----:B--2---:R-:W-:-:S07]  /*15980*/  FADD.FTZ R58, R40, R21 ;  /* 0x00000015283a7221 */ /* 0x004fce0000010000 */
[----:B------:R-:W0:Y:S01]  /*15990*/  MUFU.EX2 R159, R159 ;  /* 0x0000009f009f7308 */ /* 0x000e220000000800 */
[----:B-1----:R-:W-:-:S07]  /*159a0*/  FADD.FTZ R21, R41, R58 ;  /* 0x0000003a29157221 */ /* 0x002fce0000010000 */
[----:B------:R-:W1:Y:S01]  /*159b0*/  MUFU.EX2 R52, R67 ;  /* 0x0000004300347308 */ /* 0x000e620000000800 */
[----:B---3--:R-:W-:-:S01]  /*159c0*/  FADD.FTZ R60, R50, R21 ;  /* 0x00000015323c7221 */ /* 0x008fc20000010000 */
[----:B------:R-:W-:Y:S01]  /*159d0*/  FADD.FTZ R21, R53, R62 ;  /* 0x0000003e35157221 */ /* 0x000fe20000010000 */
[----:B------:R-:W-:-:S04]  /*159e0*/  F2FP.SATFINITE.E4M3.F32.PACK_AB_MERGE_C R41, R50, R41, RZ ;  /* 0x000000293229723e */ /* 0x000fc800048070ff */
[----:B------:R-:W-:Y:S01]  /*159f0*/  F2FP.SATFINITE.E4M3.F32.PACK_AB_MERGE_C R157, R40, R157, R41 ;  /* 0x0000009d289d723e */ /* 0x000fe20004807029 */
[----:B------:R-:W2:Y:S01]  /*15a00*/  MUFU.EX2 R49, R49 ;  /* 0x0000003100317308 */ /* 0x000ea20000000800 */
[----:B0-----:R-:W-:-:S07]  /*15a10*/  FADD.FTZ R13, R159, R60 ;  /* 0x0000003c9f0d7221 */ /* 0x001fce0000010000 */
[----:B------:R-:W0:Y:S01]  /*15a20*/  MUFU.EX2 R24, R24 ;  /* 0x0000001800187308 */ /* 0x000e220000000800 */
[----:B-1----:R-:W-:-:S07]  /*15a30*/  FADD.FTZ R60, R52, R13 ;  /* 0x0000000d343c7221 */ /* 0x002fce0000010000 */
[----:B------:R-:W1:Y:S01]  /*15a40*/  MUFU.EX2 R54, R71 ;  /* 0x0000004700367308 */ /* 0x000e620000000800 */
[----:B--2---:R-:W-:-:S07]  /*15a50*/  FADD.FTZ R13, R49, R60 ;  /* 0x0000003c310d7221 */ /* 0x004fce0000010000 */
[----:B------:R-:W2:Y:S01]  /*15a60*/  MUFU.EX2 R69, R69 ;  /* 0x0000004500457308 */ /* 0x000ea20000000800 */
[----:B0-----:R-:W-:-:S07]  /*15a70*/  FADD.FTZ R62, R24, R21 ;  /* 0x00000015183e7221 */ /* 0x001fce0000010000 */
[----:B------:R-:W0:Y:S01]  /*15a80*/  MUFU.EX2 R73, R73 ;  /* 0x0000004900497308 */ /* 0x000e220000000800 */
        /* <DEDUP_REMOVED lines=16> */
[----:B-1----:R-:W-:-:S07]  /*15b90*/  FADD.FTZ R10, R26, R21 ;  /* 0x000000151a0a7221 */ /* 0x002fce0000010000 */
[----:B------:R-:W1:Y:S01]  /*15ba0*/  MUFU.EX2 R58, R121 ;  /* 0x00000079003a7308 */ /* 0x000e620000000800 */
[----:B--2---:R-:W-:-:S07]  /*15bb0*/  FADD.FTZ R13, R77, R4 ;  /* 0x000000044d0d7221 */ /* 0x004fce0000010000 */
[----:B------:R-:W2:Y:S01]  /*15bc0*/  MUFU.EX2 R154, R154 ;  /* 0x0000009a009a7308 */ /* 0x000ea20000000800 */
[C---:B0-----:R-:W-:Y:S01]  /*15bd0*/  F2FP.SATFINITE.E4M3.F32.PACK_AB_MERGE_C R26, R95.reuse, R26, RZ ;  /* 0x0000001a5f1a723e */ /* 0x041fe200048070ff */
[----:B------:R-:W-:-:S03]  /*15be0*/  FADD.FTZ R95, R95, R10 ;  /* 0x0000000a5f5f7221 */ /* 0x000fc60000010000 */
[----:B------:R-:W-:-:S03]  /*15bf0*/  F2FP.SATFINITE.E4M3.F32.PACK_AB_MERGE_C R152, R65, R152, R26 ;  /* 0x000000984198723e */ /* 0x000fc6000480701a */
[----:B------:R-:W0:Y:S01]  /*15c00*/  MUFU.EX2 R91, R91 ;  /* 0x0000005b005b7308 */ /* 0x000e220000000800 */
[----:B-1----:R-:W-:-:S01]  /*15c10*/  FADD.FTZ R10, R58, R13 ;  /* 0x0000000d3a0a7221 */ /* 0x002fc20000010000 */
[----:B------:R-:W-:-:S04]  /*15c20*/  F2FP.SATFINITE.E4M3.F32.PACK_AB_MERGE_C R58, R58, R77, RZ ;  /* 0x0000004d3a3a723e */ /* 0x000fc800048070ff */
[----:B------:R-:W-:Y:S02]  /*15c30*/  F2FP.SATFINITE.E4M3.F32.PACK_AB_MERGE_C R153, R56, R73, R58 ;  /* 0x000000493899723e */ /* 0x000fe4000480703a */
        /* <DEDUP_REMOVED lines=12> */
[C---:B--2---:R-:W-:Y:S01]  /*15d00*/  F2FP.SATFINITE.E4M3.F32.PACK_AB_MERGE_C R30, R85.reuse, R30, RZ ;  /* 0x0000001e551e723e */ /* 0x044fe200048070ff */
[----:B------:R-:W-:-:S03]  /*15d10*/  FADD.FTZ R5, R85, R12 ;  /* 0x0000000c55057221 */ /* 0x000fc60000010000 */
[----:B------:R-:W-:Y:S02]  /*15d20*/  F2FP.SATFINITE.E4M3.F32.PACK_AB_MERGE_C R154, R93, R154, R30 ;  /* 0x0000009a5d9a723e */ /* 0x000fe4000480701e */
[C---:B0-----:R-:W-:Y:S01]  /*15d30*/  F2FP.SATFINITE.E4M3.F32.PACK_AB_MERGE_C R89, R4.reuse, R89, RZ ;  /* 0x000000590459723e */ /* 0x041fe200048070ff */
[----:B------:R-:W-:-:S03]  /*15d40*/  FADD.FTZ R4, R4, R7 ;  /* 0x0000000704047221 */ /* 0x000fc60000010000 */
[----:B------:R-:W-:Y:S01]  /*15d50*/  F2FP.SATFINITE.E4M3.F32.PACK_AB_MERGE_C R155, R44, R91, R89 ;  /* 0x0000005b2c9b723e */ /* 0x000fe20004807059 */
[----:B------:R-:W-:Y:S06]  /*15d60*/  @!P0 BRA `(.L_x_644) ;  /* 0x0000000000048947 */ /* 0x000fec0003800000 */
[----:B------:R-:W-:Y:S01]  /*15d70*/  BPT.TRAP 0x1 ;  /* 0x000000040000795c */ /* 0x000fe20000300000 */
.L_x_644:
[----:B------:R0:W1:Y:S01]  /*15d80*/  SYNCS.PHASECHK.TRANS64.TRYWAIT P1, [R3+URZ+0x38850], R6 ;  /* 0x03885006030075a7 */ /* 0x000062000802017f */
[----:B------:R-:W-:Y:S05]  /*15d90*/  @!P0 BRA `(.L_x_645) ;  /* 0x0000000000048947 */ /* 0x000fea0003800000 */
[----:B------:R-:W-:Y:S01]  /*15da0*/  BPT.TRAP 0x1 ;  /* 0x000000040000795c */ /* 0x000fe20000300000 */
.L_x_645:
[----:B------:R-:W-:Y:S04]  /*15db0*/  BSSY B0, `(.L_x_646) ;  /* 0x0000004000007945 */ /* 0x000fe80003800000 */
[----:B-1----:R-:W-:Y:S05]  /*15dc0*/  @P1 BRA `(.L_x_647) ;  /* 0x0000000000081947 */ /* 0x002fea0003800000 */
[----:B------:R-:W1:Y:S02]  /*15dd0*/  SYNCS.PHASECHK.TRANS64.TRYWAIT P1, [R3+URZ+0x38850], R6 ;  /* 0x03885006030075a7 */ /* 0x000e64000802017f */
[----:B-1----:R-:W-:Y:S05]  /*15de0*/  @!P1 BRA `(.L_x_648) ;  /* 0x0000010400609947 */ /* 0x002fea0003800000 */
.L_x_647:
[----:B------:R-:W-:Y:S05]  /*15df0*/  BSYNC B0 ;  /* 0x0000000000007941 */ /* 0x000fea0003800000 */
.L_x_646:
[----:B------:R-:W-:Y:S05]  /*15e00*/  WARPSYNC.ALL ;  /* 0x0000000000007948 */ /* 0x000fea0003800000 */
[----:B------:R-:W-:Y:S01]  /*15e10*/  R2UR UR4, R23 ;  /* 0x00000000170472ca */ /* 0x000fe200000e0000 */
[----:B------:R2:W-:Y:S01]  /*15e20*/  BAR.SYNC.DEFER_BLOCKING R8, 0x100 ;  /* 0x000400080000751d */ /* 0x0005e20000010000 */
[----:B------:R-:W-:Y:S01]  /*15e30*/  IMAD.MOV.U32 R7, RZ, RZ, 0x40000040 ;  /* 0x40000040ff077424 */ /* 0x000fe200078e00ff */
[----:B------:R-:W-:-:S04]  /*15e40*/  MOV R11, 0x40000040 ;  /* 0x40000040000b7802 */ /* 0x000fc80000000f00 */
[----:B------:R-:W-:Y:S02]  /*15e50*/  R2UR UR7, R7 ;  /* 0x00000000070772ca */ /* 0x000fe400000e0000 */
[----:B------:R-:W-:-:S04]  /*15e60*/  MOV R7, 0x40000040 ;  /* 0x4000004000077802 */ /* 0x000fc80000000f00 */
[----:B------:R-:W-:-:S04]  /*15e70*/  UIADD3 UR4, UR4, 0x400, URZ ;  /* 0x0000040004047890 */ /* 0x000fc8000fffe03f */
[----:B------:R-:W-:-:S04]  /*15e80*/  USHF.R.U32.HI UR4, URZ, 0x4, UR4 ;  /* 0x000000043f047899 */ /* 0x000fc80008011604 */
[----:B------:R-:W-:-:S04]  /*15e90*/  ULOP3.LUT UR4, UR4, 0x3fff, URZ, 0xc0, !UPT ;  /* 0x00003fff04047892 */ /* 0x000fc8000f8ec03f */
[----:B------:R-:W-:Y:S01]  /*15ea0*/  ULOP3.LUT UR42, UR4, 0x10000, URZ, 0xfc, !UPT ;  /* 0x00010000042a7892 */ /* 0x000fe2000f8efc3f */
[----:B------:R-:W-:-:S05]  /*15eb0*/  WARPGROUP.ARRIVE ;  /* 0x00000000000079c5 */ /* 0x000fca0000000000 */
[----:B01----:R-:W-:-:S04]  /*15ec0*/  LEA R6, R225, UR42, 0xb ;  /* 0x0000002ae1067c11 */ /* 0x003fc8000f8e58ff */
[C---:B------:R-:W-:Y:S01]  /*15ed0*/  R2UR UR6, R6.reuse ;  /* 0x00000000060672ca */ /* 0x040fe200000e0000 */
[----:B------:R-:W-:-:S12]  /*15ee0*/  VIADD R10, R6, 0x2 ;  /* 0x00000002060a7836 */ /* 0x000fd80000000000 */
[----:B------:R-:W-:Y:S01]  /*15ef0*/  QGMMA.64x256x32.F32.E4M3.E4M3 R24, R164, gdesc[UR4], RZ, !UPT, gsb0 ;  /* 0x03e00004a4187df3 */ /* 0x000fe2000c0008ff */
[----:B------:R-:W-:Y:S01]  /*15f00*/  R2UR UR6, R10 ;  /* 0x000000000a0672ca */ /* 0x000fe200000e0000 */
[C---:B------:R-:W-:Y:S01]  /*15f10*/  VIADD R10, R6.reuse, 0x4 ;  /* 0x00000004060a7836 */ /* 0x040fe20000000000 */
[----:B------:R-:W-:Y:S01]  /*15f20*/  R2UR UR7, R11 ;  /* 0x000000000b0772ca */ /* 0x000fe200000e0000 */
[----:B------:R-:W-:Y:S02]  /*15f30*/  IMAD.MOV.U32 R11, RZ, RZ, 0x40000040 ;  /* 0x40000040ff0b7424 */ /* 0x000fe400078e00ff */
[----:B------:R-:W-:Y:S01]  /*15f40*/  VIADD R6, R6, 0x6 ;  /* 0x0000000606067836 */ /* 0x000fe20000000000 */
[----:B------:R-:W-:Y:S02]  /*15f50*/  WARPGROUP.DEPBAR.LE gsb0, 0x0 ;  /* 0x00008000000079c5 */ /* 0x000fe40000010000 */
[----:B------:R-:W-:-:S15]  /*15f60*/  WARPGROUP.ARRIVE ;  /* 0x00000000000079c5 */ /* 0x000fde0000000000 */
[----:B------:R-:W-:-:S04]  /*15f70*/  NOP ;  /* 0x0000000000007918 */ /* 0x000fc80000000000 */
[----:B------:R-:W-:Y:S01]  /*15f80*/  QGMMA.64x256x32.F32.E4M3.E4M3 R24, R160, gdesc[UR4], R24, gsb0 ;  /* 0x03e00004a0187df3 */ /* 0x000fe20008000818 */
[----:B------:R-:W-:Y:S02]  /*15f90*/  R2UR UR6, R10 ;  /* 0x000000000a0672ca */ /* 0x000fe400000e0000 */
[----:B------:R-:W-:Y:S01]  /*15fa0*/  R2UR UR7, R11 ;  /* 0x000000000b0772ca */ /* 0x000fe200000e0000 */
[----:B------:R-:W-:Y:S02]  /*15fb0*/  WARPGROUP.DEPBAR.LE gsb0, 0x0 ;  /* 0x00008000000079c5 */ /* 0x000fe40000010000 */
[----:B------:R-:W-:-:S15]  /*15fc0*/  WARPGROUP.ARRIVE ;  /* 0x00000000000079c5 */ /* 0x000fde0000000000 */
[----:B------:R-:W-:-:S07]  /*15fd0*/  NOP ;  /* 0x0000000000007918 */ /* 0x000fce0000000000 */
[----:B------:R-:W-:Y:S01]  /*15fe0*/  QGMMA.64x256x32.F32.E4M3.E4M3 R24, R156, gdesc[UR4], R24, gsb0 ;  /* 0x03e000049c187df3 */ /* 0x000fe20008000818 */
[----:B------:R-:W-:Y:S02]  /*15ff0*/  R2UR UR6, R6 ;  /* 0x00000000060672ca */ /* 0x000fe400000e0000 */
[----:B------:R-:W-:Y:S01]  /*16000*/  R2UR UR7, R7 ;  /* 0x00000000070772ca */ /* 0x000fe200000e0000 */
[----:B------:R-:W-:Y:S02]  /*16010*/  WARPGROUP.DEPBAR.LE gsb0, 0x0 ;  /* 0x00008000000079c5 */ /* 0x000fe40000010000 */
[----:B------:R-:W-:-:S15]  /*16020*/  WARPGROUP.ARRIVE ;  /* 0x00000000000079c5 */ /* 0x000fde0000000000 */
[----:B------:R-:W-:-:S07]  /*16030*/  NOP ;  /* 0x0000000000007918 */ /* 0x000fce0000000000 */
[----:B------:R-:W-:Y:S03]  /*16040*/  QGMMA.64x256x32.F32.E4M3.E4M3 R24, R152, gdesc[UR4], R24, gsb0 ;  /* 0x03e0000498187df3 */ /* 0x000fe60008000818 */
[----:B------:R-:W-:Y:S02]  /*16050*/  WARPGROUP.DEPBAR.LE gsb0, 0x0 ;  /* 0x00008000000079c5 */ /* 0x000fe40000010000 */
[----:B--2---:R-:W-:Y:S05]  /*16060*/  @!P0 BRA `(.L_x_649) ;  /* 0x0000000000048947 */ /* 0x004fea0003800000 */
[----:B------:R-:W-:Y:S01]  /*16070*/  BPT.TRAP 0x1 ;  /* 0x000000040000795c */ /* 0x000fe20000300000 */
.L_x_649:
[----:B------:R-:W-:Y:S01]  /*16080*/  ISETP.GE.AND P1, PT, R168, 0x81, PT ;  /* 0x00000081a800780c */ /* 0x000fe20003f26270 */
[----:B------:R-:W-:Y:S02]  /*16090*/  VIADD R3, R3, 0x38860 ;  /* 0x0003886003037836 */ /* 0x000fe40000000000 */
[----:B------:R-:W-:-:S05]  /*160a0*/  IMAD.U32 R6, RZ, RZ, UR60 ;  /* 0x0000003cff067e24 */ /* 0x000fca000f8e00ff */
[----:B------:R-:W-:-:S04]  /*160b0*/  PRMT R3, R6, 0x654, R3 ;  /* 0x0000065406037816 */ /* 0x000fc80000000003 */
[----:B------:R0:W-:Y:S01]  /*160c0*/  SYNCS.ARRIVE.TRANS64.RED.A1T0 RZ, [R3+URZ], RZ ;  /* 0x000000ff03ff79a7 */ /* 0x0001e2000810043f */
[----:B------:R-:W-:Y:S05]  /*160d0*/  @!P1 BRA `(.L_x_650) ;  /* 0x0000002400449947 */ /* 0x000fea0003800000 */
[----:B0-----:R-:W-:Y:S01]  /*160e0*/  VIADD R3, R169, 0xfffffffe ;  /* 0xfffffffea9037836 */ /* 0x001fe20000000000 */
[----:B------:R-:W-:Y:S01]  /*160f0*/  MOV R10, R15 ;  /* 0x0000000f000a7202 */ /* 0x000fe20000000f00 */
[----:B------:R-:W-:-:S07]  /*16100*/  IMAD.MOV.U32 R12, RZ, RZ, R0 ;  /* 0x000000ffff0c7224 */ /* 0x000fce00078e0000 */
.L_x_662:
[----:B------:R-:W-:Y:S01]  /*16110*/  VIADD R225, R225, 0x1 ;  /* 0x00000001e1e17836 */ /* 0x000fe20000000000 */
[----:B------:R-:W-:Y:S05]  /*16120*/  YIELD ;  /* 0x0000000000007946 */ /* 0x000fea0003800000 */
[----:B------:R-:W-:-:S04]  /*16130*/  ISETP.NE.AND P1, PT, R225, 0x2, PT ;  /* 0x00000002e100780c */ /* 0x000fc80003f25270 */
[----:B------:R-:W-:Y:S02]  /*16140*/  SEL R7, RZ, 0x1, P1 ;  /* 0x00000001ff077807 */ /* 0x000fe40000800000 */
[----:B------:R-:W-:Y:S02]  /*16150*/  SEL R8, R225, RZ, P1 ;  /* 0x000000ffe1087207 */ /* 0x000fe40000800000 */
[C---:B------:R-:W-:Y:S01]  /*16160*/  ISETP.GT.AND P1, PT, R3.reuse, RZ, PT ;  /* 0x000000ff0300720c */ /* 0x040fe20003f24270 */
[----:B------:R-:W-:Y:S01]  /*16170*/  VIADD R3, R3, 0xffffffff ;  /* 0xffffffff03037836 */ /* 0x000fe20000000000 */
[----:B------:R-:W-:Y:S02]  /*16180*/  LOP3.LUT R226, R226, R7, RZ, 0x3c, !PT ;  /* 0x00000007e2e27212 */ /* 0x000fe400078e3cff */
[----:B------:R-:W-:Y:S01]  /*16190*/  MOV R225, R8 ;  /* 0x0000000800e17202 */ /* 0x000fe20000000f00 */
[----:B-12---:R-:W-:Y:S08]  /*161a0*/  @!P0 BRA `(.L_x_651) ;  /* 0x0000000000048947 */ /* 0x006ff00003800000 */
[----:B------:R-:W-:Y:S01]  /*161b0*/  BPT.TRAP 0x1 ;  /* 0x000000040000795c */ /* 0x000fe20000300000 */
.L_x_651:
[----:B------:R-:W-:Y:S01]  /*161c0*/  IMAD R6, R225, 0x8, R23 ;  /* 0x00000008e1067824 */ /* 0x000fe200078e0217 */
[----:B------:R-:W-:-:S04]  /*161d0*/  SHF.L.U32 R7, R226, 0x1f, RZ ;  /* 0x0000001fe2077819 */ /* 0x000fc800000006ff */
[----:B------:R0:W1:Y:S01]  /*161e0*/  SYNCS.PHASECHK.TRANS64.TRYWAIT P2, [R6+URZ+0x38830], R7 ;  /* 0x03883007060075a7 */ /* 0x000062000804017f */
[----:B------:R-:W-:Y:S05]  /*161f0*/  @!P0 BRA `(.L_x_652) ;  /* 0x0000000000048947 */ /* 0x000fea0003800000 */
[----:B------:R-:W-:Y:S01]  /*16200*/  BPT.TRAP 0x1 ;  /* 0x000000040000795c */ /* 0x000fe20000300000 */
.L_x_652:
[----:B------:R-:W-:Y:S02]  /*16210*/  LEA R14, R8, UR61, 0xb ;  /* 0x0000003d080e7c11 */ /* 0x000fe4000f8e58ff */
[----:B------:R-:W-:-:S03]  /*16220*/  MOV R15, 0x40000040 ;  /* 0x40000040000f7802 */ /* 0x000fc60000000f00 */
[C---:B------:R-:W-:Y:S02]  /*16230*/  VIADD R20, R14.reuse, 0x2 ;  /* 0x000000020e147836 */ /* 0x040fe40000000000 */
[----:B------:R-:W-:Y:S01]  /*16240*/  VIADD R0, R14, 0x4 ;  /* 0x000000040e007836 */ /* 0x000fe20000000000 */
[----:B-1----:R-:W-:Y:S06]  /*16250*/  @P2 BRA `(.L_x_653) ;  /* 0x0000000000082947 */ /* 0x002fec0003800000 */
[----:B------:R-:W1:Y:S02]  /*16260*/  SYNCS.PHASECHK.TRANS64.TRYWAIT P2, [R6+URZ+0x38830], R7 ;  /* 0x03883007060075a7 */ /* 0x000e64000804017f */
[----:B-1----:R-:W-:Y:S05]  /*16270*/  @!P2 BRA `(.L_x_654) ;  /* 0x000001000050a947 */ /* 0x002fea0003800000 */
.L_x_653:
[----:B------:R-:W2:Y:S01]  /*16280*/  LDL.64 R156, [R1+0x10] ;  /* 0x00001000019c7983 */ /* 0x000ea20000100a00 */
[----:B------:R-:W-:Y:S05]  /*16290*/  WARPSYNC.ALL ;  /* 0x0000000000007948 */ /* 0x000fea0003800000 */
[----:B------:R-:W-:Y:S01]  /*162a0*/  R2UR UR6, R20 ;  /* 0x00000000140672ca */ /* 0x000fe200000e0000 */
[----:B------:R-:W-:Y:S01]  /*162b0*/  IMAD.MOV.U32 R20, RZ, RZ, R0 ;  /* 0x000000ffff147224 */ /* 0x000fe200078e0000 */
[----:B------:R-:W3:Y:S01]  /*162c0*/  LDL.64 R220, [R1] ;  /* 0x0000000001dc7983 */ /* 0x000ee20000100a00 */
[----:B------:R-:W-:Y:S01]  /*162d0*/  IMAD.MOV.U32 R21, RZ, RZ, 0x40000040 ;  /* 0x40000040ff157424 */ /* 0x000fe200078e00ff */
[C---:B------:R-:W-:Y:S01]  /*162e0*/  R2UR UR10, R14.reuse ;  /* 0x000000000e0a72ca */ /* 0x040fe200000e0000 */
[----:B------:R-:W-:Y:S01]  /*162f0*/  VIADD R152, R14, 0x6 ;  /* 0x000000060e987836 */ /* 0x000fe20000000000 */
[----:B------:R-:W-:Y:S01]  /*16300*/  R2UR UR14, R20 ;  /* 0x00000000140e72ca */ /* 0x000fe200000e0000 */
[----:B------:R-:W-:Y:S01]  /*16310*/  IMAD.MOV.U32 R153, RZ, RZ, 0x40000040 ;  /* 0x40000040ff997424 */ /* 0x000fe200078e00ff */
[C---:B------:R-:W-:Y:S01]  /*16320*/  IADD3 R20, R14.reuse, 0x400, RZ ;  /* 0x000004000e147810 */ /* 0x040fe20007ffe0ff */
[----:B------:R-:W-:Y:S01]  /*16330*/  VIADD R154, R14, 0x404 ;  /* 0x000004040e9a7836 */ /* 0x000fe20000000000 */
[----:B------:R-:W-:-:S02]  /*16340*/  R2UR UR7, R21 ;  /* 0x00000000150772ca */ /* 0x000fc400000e0000 */
[C---:B------:R-:W-:Y:S02]  /*16350*/  R2UR UR15, R21.reuse ;  /* 0x00000000150f72ca */ /* 0x040fe400000e0000 */
[----:B------:R-:W-:Y:S02]  /*16360*/  R2UR UR22, R20 ;  /* 0x00000000141672ca */ /* 0x000fe400000e0000 */
[----:B------:R-:W-:Y:S02]  /*16370*/  R2UR UR23, R21 ;  /* 0x00000000151772ca */ /* 0x000fe400000e0000 */
[----:B------:R-:W4:Y:S01]  /*16380*/  LDL.64 R20, [R1+0x8] ;  /* 0x0000080001147983 */ /* 0x000f220000100a00 */
[----:B------:R-:W-:Y:S01]  /*16390*/  R2UR UR11, R15 ;  /* 0x000000000f0b72ca */ /* 0x000fe200000e0000 */
[----:B------:R-:W-:Y:S01]  /*163a0*/  IMAD.MOV.U32 R155, RZ, RZ, 0x40000040 ;  /* 0x40000040ff9b7424 */ /* 0x000fe200078e00ff */
[----:B------:R-:W-:Y:S01]  /*163b0*/  R2UR UR18, R152 ;  /* 0x00000000981272ca */ /* 0x000fe200000e0000 */
[----:B------:R-:W-:Y:S01]  /*163c0*/  VIADD R152, R14, 0x402 ;  /* 0x000004020e987836 */ /* 0x000fe20000000000 */
[----:B------:R-:W-:-:S02]  /*163d0*/  R2UR UR19, R153 ;  /* 0x00000000991372ca */ /* 0x000fc400000e0000 */
[----:B------:R-:W-:Y:S02]  /*163e0*/  R2UR UR27, R153 ;  /* 0x00000000991b72ca */ /* 0x000fe400000e0000 */
[----:B------:R-:W-:Y:S02]  /*163f0*/  R2UR UR26, R152 ;  /* 0x00000000981a72ca */ /* 0x000fe400000e0000 */
[----:B------:R-:W-:Y:S02]  /*16400*/  R2UR UR30, R154 ;  /* 0x000000009a1e72ca */ /* 0x000fe400000e0000 */
[----:B------:R-:W-:Y:S02]  /*16410*/  R2UR UR31, R155 ;  /* 0x000000009b1f72ca */ /* 0x000fe400000e0000 */
[----:B--2---:R-:W-:Y:S02]  /*16420*/  R2UR UR8, R156 ;  /* 0x000000009c0872ca */ /* 0x004fe400000e0000 */
[----:B------:R-:W-:-:S02]  /*16430*/  R2UR UR9, R157 ;  /* 0x000000009d0972ca */ /* 0x000fc400000e0000 */
[----:B------:R-:W-:-:S11]  /*16440*/  WARPGROUP.ARRIVE ;  /* 0x00000000000079c5 */ /* 0x000fd60000000000 */
[----:B------:R-:W-:Y:S01]  /*16450*/  QGMMA.64x128x32.F32.E4M3.E4M3 R152, gdesc[UR8], RZ, !UPT, gsb0 ;  /* 0x01e00000089879f3 */ /* 0x000fe2000c0008ff */
[----:B----4-:R-:W-:Y:S02]  /*16460*/  R2UR UR4, R20 ;  /* 0x00000000140472ca */ /* 0x010fe400000e0000 */
[----:B------:R-:W-:Y:S02]  /*16470*/  R2UR UR5, R21 ;  /* 0x00000000150572ca */ /* 0x000fe400000e0000 */
[----:B---3--:R-:W-:Y:S02]  /*16480*/  R2UR UR12, R220 ;  /* 0x00000000dc0c72ca */ /* 0x008fe400000e0000 */
[----:B------:R-:W-:Y:S01]  /*16490*/  R2UR UR13, R221 ;  /* 0x00000000dd0d72ca */ /* 0x000fe200000e0000 */
[----:B------:R-:W-:Y:S02]  /*164a0*/  WARPGROUP.DEPBAR.LE gsb0, 0x0 ;  /* 0x00008000000079c5 */ /* 0x000fe40000010000 */
[----:B------:R-:W-:-:S06]  /*164b0*/  WARPGROUP.ARRIVE ;  /* 0x00000000000079c5 */ /* 0x000fcc0000000000 */
[----:B------:R-:W-:Y:S01]  /*164c0*/  QGMMA.64x128x32.F32.E4M3.E4M3 R152, gdesc[UR4], R152, gsb0 ;  /* 0x01e00000049879f3 */ /* 0x000fe20008000898 */
[----:B------:R-:W-:Y:S01]  /*164d0*/  UMOV UR16, UR56 ;  /* 0x0000003800107c82 */ /* 0x000fe20008000000 */
[----:B------:R-:W-:Y:S01]  /*164e0*/  UMOV UR17, UR57 ;  /* 0x0000003900117c82 */ /* 0x000fe20008000000 */
[----:B------:R-:W-:Y:S02]  /*164f0*/  WARPGROUP.DEPBAR.LE gsb0, 0x0 ;  /* 0x00008000000079c5 */ /* 0x000fe40000010000 */
[----:B------:R-:W-:-:S07]  /*16500*/  WARPGROUP.ARRIVE ;  /* 0x00000000000079c5 */ /* 0x000fce0000000000 */
        /* <DEDUP_REMOVED lines=16> */
[----:B------:R-:W-:Y:S01]  /*16610*/  IMAD.MOV.U32 R15, RZ, RZ, 0x40000040 ;  /* 0x40000040ff0f7424 */ /* 0x000fe200078e00ff */
[----:B------:R-:W-:-:S04]  /*16620*/  IADD3 R14, R14, 0x406, RZ ;  /* 0x000004060e0e7810 */ /* 0x000fc80007ffe0ff */
[----:B------:R-:W-:Y:S02]  /*16630*/  R2UR UR34, R14 ;  /* 0x000000000e2272ca */ /* 0x000fe400000e0000 */
[----:B------:R-:W-:Y:S01]  /*16640*/  R2UR UR35, R15 ;  /* 0x000000000f2372ca */ /* 0x000fe200000e0000 */
[----:B------:R-:W-:Y:S01]  /*16650*/  UMOV UR32, UR40 ;  /* 0x0000002800207c82 */ /* 0x000fe20008000000 */
[----:B------:R-:W-:Y:S01]  /*16660*/  UMOV UR33, UR41 ;  /* 0x0000002900217c82 */ /* 0x000fe20008000000 */
[----:B------:R-:W-:Y:S02]  /*16670*/  WARPGROUP.DEPBAR.LE gsb0, 0x0 ;  /* 0x00008000000079c5 */ /* 0x000fe40000010000 */
[----:B------:R-:W-:-:S06]  /*16680*/  WARPGROUP.ARRIVE ;  /* 0x00000000000079c5 */ /* 0x000fcc0000000000 */
[----:B------:R-:W-:Y:S03]  /*16690*/  QGMMA.64x128x32.F32.E4M3.E4M3 R152, gdesc[UR28], R152, gsb0 ;  /* 0x01e000001c9879f3 */ /* 0x000fe60008000898 */
[----:B------:R-:W2:Y:S01]  /*166a0*/  S2R R9, SR_TID.X ;  /* 0x0000000000097919 */ /* 0x000ea20000002100 */
[----:B------:R-:W-:Y:S02]  /*166b0*/  WARPGROUP.DEPBAR.LE gsb0, 0x0 ;  /* 0x00008000000079c5 */ /* 0x000fe40000010000 */
[----:B------:R-:W-:-:S06]  /*166c0*/  WARPGROUP.ARRIVE ;  /* 0x00000000000079c5 */ /* 0x000fcc0000000000 */
[----:B------:R-:W-:Y:S01]  /*166d0*/  QGMMA.64x128x32.F32.E4M3.E4M3 R152, gdesc[UR32], R152, gsb0 ;  /* 0x01e00000209879f3 */ /* 0x000fe20008000898 */
[----:B--2---:R-:W-:-:S04]  /*166e0*/  SHF.R.U32.HI R0, RZ, 0x7, R9 ;  /* 0x00000007ff007819 */ /* 0x004fc80000011609 */
[----:B------:R-:W-:Y:S01]  /*166f0*/  IADD3 R9, -R0, 0xb, RZ ;  /* 0x0000000b00097810 */ /* 0x000fe20007ffe1ff */
[----:B------:R-:W-:-:S04]  /*16700*/  WARPGROUP.DEPBAR.LE gsb0, 0x0 ;  /* 0x00008000000079c5 */ /* 0x000fc80000010000 */
[----:B------:R2:W-:Y:S06]  /*16710*/  BAR.ARV R9, 0x100 ;  /* 0x000400090000751d */ /* 0x0005ec0000002000 */
[----:B------:R-:W-:Y:S05]  /*16720*/  @!P0 BRA `(.L_x_655) ;  /* 0x0000000000048947 */ /* 0x000fea0003800000 */
[----:B------:R-:W-:Y:S01]  /*16730*/  BPT.TRAP 0x1 ;  /* 0x000000040000795c */ /* 0x000fe20000300000 */
.L_x_655:
        /* <DEDUP_REMOVED lines=64> */
[----:B------:R-:W-:Y:S01]  /*16b40*/  MOV R20, UR60 ;  /* 0x0000003c00147c02 */ /* 0x000fe20008000f00 */
[----:B------:R-:W3:Y:S04]  /*16b50*/  SHFL.BFLY PT, R11, R0, 0x2, 0x1f ;  /* 0x0c401f00000b7f89 */ /* 0x000ee800000e0000 */
[----:B------:R-:W4:Y:S01]  /*16b60*/  SHFL.BFLY PT, R15, R14, 0x2, 0x1f ;  /* 0x0c401f000e0f7f89 */ /* 0x000f2200000e0000 */
[----:B---3--:R-:W-:-:S02]  /*16b70*/  FMNMX.FTZ R0, R0, R11, !PT ;  /* 0x0000000b00007209 */ /* 0x008fc40007810000 */
[----:B----4-:R-:W-:-:S03]  /*16b80*/  FMNMX.FTZ R15, R14, R15, !PT ;  /* 0x0000000f0e0f7209 */ /* 0x010fc60007810000 */
[----:B------:R-:W3:Y:S04]  /*16b90*/  SHFL.BFLY PT, R11, R0, 0x1, 0x1f ;  /* 0x0c201f00000b7f89 */ /* 0x000ee800000e0000 */
[----:B------:R-:W4:Y:S01]  /*16ba0*/  SHFL.BFLY PT, R14, R15, 0x1, 0x1f ;  /* 0x0c201f000f0e7f89 */ /* 0x000f2200000e0000 */
[----:B---3--:R-:W-:Y:S02]  /*16bb0*/  FMNMX.FTZ R0, R0, R11, !PT ;  /* 0x0000000b00007209 */ /* 0x008fe40007810000 */
[----:B----4-:R-:W-:-:S03]  /*16bc0*/  FMNMX.FTZ R15, R15, R14, !PT ;  /* 0x0000000e0f0f7209 */ /* 0x010fc60007810000 */
[----:B------:R-:W-:Y:S01]  /*16bd0*/  FFMA.FTZ R11, R2, R0, -8 ;  /* 0xc1000000020b7423 */ /* 0x000fe20000010000 */
[----:B------:R-:W-:-:S01]  /*16be0*/  FADD.FTZ R12, -R0, R12 ;  /* 0x0000000c000c7221 */ /* 0x000fc20000010100 */
[----:B------:R-:W-:Y:S02]  /*16bf0*/  VIADD R14, R6, 0x38840 ;  /* 0x00038840060e7836 */ /* 0x000fe40000000000 */
[----:B------:R-:W-:-:S01]  /*16c00*/  FFMA.FTZ R152, R2, R152, -R11 ;  /* 0x0000009802987223 */ /* 0x000fc2000001080b */
[C---:B------:R-:W-:Y:S01]  /*16c10*/  FMUL.FTZ R12, R2.reuse, R12 ;  /* 0x0000000c020c7220 */ /* 0x040fe20000410000 */
[----:B------:R-:W-:-:S01]  /*16c20*/  FFMA.FTZ R21, R2, R15, -8 ;  /* 0xc100000002157423 */ /* 0x000fc2000001000f */
[----:B------:R-:W-:Y:S01]  /*16c30*/  FADD.FTZ R10, -R15, R10 ;  /* 0x0000000a0f0a7221 */ /* 0x000fe20000010100 */
[----:B------:R-:W-:-:S01]  /*16c40*/  FFMA.FTZ R153, R2, R153, -R11 ;  /* 0x0000009902997223 */ /* 0x000fc2000001080b */
[C---:B------:R-:W-:Y:S01]  /*16c50*/  FFMA.FTZ R156, R2.reuse, R156, -R11 ;  /* 0x0000009c029c7223 */ /* 0x040fe2000001080b */
[----:B------:R-:W-:-:S01]  /*16c60*/  FFMA.FTZ R154, R2, R154, -R21 ;  /* 0x0000009a029a7223 */ /* 0x000fc20000010815 */
[C---:B------:R-:W-:Y:S01]  /*16c70*/  FMUL.FTZ R10, R2.reuse, R10 ;  /* 0x0000000a020a7220 */ /* 0x040fe20000410000 */
[----:B------:R-:W-:Y:S01]  /*16c80*/  MUFU.EX2 R12, R12 ;  /* 0x0000000c000c7308 */ /* 0x000fe20000000800 */
[----:B------:R-:W-:-:S01]  /*16c90*/  FFMA.FTZ R155, R2, R155, -R21 ;  /* 0x0000009b029b7223 */ /* 0x000fc20000010815 */
[C---:B------:R-:W-:Y:S01]  /*16ca0*/  FFMA.FTZ R157, R2.reuse, R157, -R11 ;  /* 0x0000009d029d7223 */ /* 0x040fe2000001080b */
[----:B------:R-:W-:-:S01]  /*16cb0*/  FFMA.FTZ R158, R2, R158, -R21 ;  /* 0x0000009e029e7223 */ /* 0x000fc20000010815 */
[C---:B------:R-:W-:Y:S01]  /*16cc0*/  FFMA.FTZ R160, R2.reuse, R160, -R11 ;  /* 0x000000a002a07223 */ /* 0x040fe2000001080b */
[----:B------:R-:W-:-:S01]  /*16cd0*/  FFMA.FTZ R159, R2, R159, -R21 ;  /* 0x0000009f029f7223 */ /* 0x000fc20000010815 */
[C---:B------:R-:W-:Y:S01]  /*16ce0*/  FFMA.FTZ R161, R2.reuse, R161, -R11 ;  /* 0x000000a102a17223 */ /* 0x040fe2000001080b */
[----:B------:R-:W-:-:S01]  /*16cf0*/  FFMA.FTZ R162, R2, R162, -R21 ;  /* 0x000000a202a27223 */ /* 0x000fc20000010815 */
[----:B------:R-:W3:Y:S01]  /*16d00*/  MUFU.EX2 R152, R152 ;  /* 0x0000009800987308 */ /* 0x000ee20000000800 */
[----:B------:R-:W-:-:S01]  /*16d10*/  FFMA.FTZ R13, R2, R164, -R11 ;  /* 0x000000a4020d7223 */ /* 0x000fc2000001080b */
[C---:B------:R-:W-:Y:S01]  /*16d20*/  FFMA.FTZ R163, R2.reuse, R163, -R21 ;  /* 0x000000a302a37223 */ /* 0x040fe20000010815 */
[----:B------:R-:W-:-:S01]  /*16d30*/  FFMA.FTZ R165, R2, R165, -R11 ;  /* 0x000000a502a57223 */ /* 0x000fc2000001080b */
[C---:B------:R-:W-:Y:S01]  /*16d40*/  FFMA.FTZ R166, R2.reuse, R166, -R21 ;  /* 0x000000a602a67223 */ /* 0x040fe20000010815 */
[----:B------:R-:W-:-:S01]  /*16d50*/  FFMA.FTZ R168, R2, R168, -R11 ;  /* 0x000000a802a87223 */ /* 0x000fc2000001080b */
[C---:B------:R-:W-:Y:S01]  /*16d60*/  FFMA.FTZ R167, R2.reuse, R167, -R21 ;  /* 0x000000a702a77223 */ /* 0x040fe20000010815 */
[----:B------:R-:W-:-:S01]  /*16d70*/  FFMA.FTZ R169, R2, R169, -R11 ;  /* 0x000000a902a97223 */ /* 0x000fc2000001080b */
[----:B------:R-:W4:Y:S01]  /*16d80*/  MUFU.EX2 R153, R153 ;  /* 0x0000009900997308 */ /* 0x000f220000000800 */
[----:B------:R-:W-:-:S01]  /*16d90*/  FFMA.FTZ R170, R2, R170, -R21 ;  /* 0x000000aa02aa7223 */ /* 0x000fc20000010815 */
[C---:B------:R-:W-:Y:S01]  /*16da0*/  FFMA.FTZ R172, R2.reuse, R172, -R11 ;  /* 0x000000ac02ac7223 */ /* 0x040fe2000001080b */
[----:B------:R-:W-:-:S01]  /*16db0*/  FFMA.FTZ R171, R2, R171, -R21 ;  /* 0x000000ab02ab7223 */ /* 0x000fc20000010815 */
[C---:B------:R-:W-:Y:S01]  /*16dc0*/  FFMA.FTZ R173, R2.reuse, R173, -R11 ;  /* 0x000000ad02ad7223 */ /* 0x040fe2000001080b */
[----:B------:R-:W-:-:S01]  /*16dd0*/  FFMA.FTZ R174, R2, R174, -R21 ;  /* 0x000000ae02ae7223 */ /* 0x000fc20000010815 */
[C---:B------:R-:W-:Y:S01]  /*16de0*/  FFMA.FTZ R176, R2.reuse, R176, -R11 ;  /* 0x000000b002b07223 */ /* 0x040fe2000001080b */
[----:B------:R-:W-:-:S01]  /*16df0*/  FFMA.FTZ R175, R2, R175, -R21 ;  /* 0x000000af02af7223 */ /* 0x000fc20000010815 */
[----:B------:R-:W-:Y:S01]  /*16e00*/  MUFU.EX2 R10, R10 ;  /* 0x0000000a000a7308 */ /* 0x000fe20000000800 */
[----:B---3--:R-:W-:-:S01]  /*16e10*/  FFMA.FTZ R5, R12, R5, R152 ;  /* 0x000000050c057223 */ /* 0x008fc20000010098 */
[C---:B------:R-:W-:Y:S01]  /*16e20*/  FFMA.FTZ R177, R2.reuse, R177, -R11 ;  /* 0x000000b102b17223 */ /* 0x040fe2000001080b */
[----:B------:R-:W-:-:S01]  /*16e30*/  FFMA.FTZ R178, R2, R178, -R21 ;  /* 0x000000b202b27223 */ /* 0x000fc20000010815 */
[C---:B------:R-:W-:Y:S01]  /*16e40*/  FFMA.FTZ R180, R2.reuse, R180, -R11 ;  /* 0x000000b402b47223 */ /* 0x040fe2000001080b */
[----:B------:R-:W-:-:S01]  /*16e50*/  FFMA.FTZ R179, R2, R179, -R21 ;  /* 0x000000b302b37223 */ /* 0x000fc20000010815 */
[----:B------:R-:W-:Y:S01]  /*16e60*/  PRMT R14, R20, 0x654, R14 ;  /* 0x00000654140e7816 */ /* 0x000fe2000000000e */
[----:B------:R-:W-:-:S01]  /*16e70*/  FFMA.FTZ R181, R2, R181, -R11 ;  /* 0x000000b502b57223 */ /* 0x000fc2000001080b */
[----:B------:R-:W3:Y:S01]  /*16e80*/  MUFU.EX2 R154, R154 ;  /* 0x0000009a009a7308 */ /* 0x000ee20000000800 */
[----:B----4-:R-:W-:-:S01]  /*16e90*/  FADD.FTZ R5, R153, R5 ;  /* 0x0000000599057221 */ /* 0x010fc20000010000 */
[C---:B------:R-:W-:Y:S01]  /*16ea0*/  FFMA.FTZ R182, R2.reuse, R182, -R21 ;  /* 0x000000b602b67223 */ /* 0x040fe20000010815 */
[----:B------:R4:W-:Y:S01]  /*16eb0*/  SYNCS.ARRIVE.TRANS64.RED.A1T0 RZ, [R14+URZ], RZ ;  /* 0x000000ff0eff79a7 */ /* 0x0009e2000810043f */
[----:B------:R-:W-:-:S01]  /*16ec0*/  FFMA.FTZ R184, R2, R184, -R11 ;  /* 0x000000b802b87223 */ /* 0x000fc2000001080b */
[C---:B------:R-:W-:Y:S01]  /*16ed0*/  FFMA.FTZ R183, R2.reuse, R183, -R21 ;  /* 0x000000b702b77223 */ /* 0x040fe20000010815 */
[----:B------:R-:W-:-:S01]  /*16ee0*/  FFMA.FTZ R185, R2, R185, -R11 ;  /* 0x000000b902b97223 */ /* 0x000fc2000001080b */
[C---:B------:R-:W-:Y:S01]  /*16ef0*/  FFMA.FTZ R186, R2.reuse, R186, -R21 ;  /* 0x000000ba02ba7223 */ /* 0x040fe20000010815 */
[----:B------:R-:W5:Y:S01]  /*16f00*/  MUFU.EX2 R156, R156 ;  /* 0x0000009c009c7308 */ /* 0x000f620000000800 */
[----:B------:R-:W-:-:S01]  /*16f10*/  FFMA.FTZ R188, R2, R188, -R11 ;  /* 0x000000bc02bc7223 */ /* 0x000fc2000001080b */
[C---:B------:R-:W-:Y:S01]  /*16f20*/  FFMA.FTZ R187, R2.reuse, R187, -R21 ;  /* 0x000000bb02bb7223 */ /* 0x040fe20000010815 */
[----:B------:R-:W-:-:S01]  /*16f30*/  FFMA.FTZ R189, R2, R189, -R11 ;  /* 0x000000bd02bd7223 */ /* 0x000fc2000001080b */
[C---:B------:R-:W-:Y:S01]  /*16f40*/  FFMA.FTZ R190, R2.reuse, R190, -R21 ;  /* 0x000000be02be7223 */ /* 0x040fe20000010815 */
[----:B------:R-:W-:-:S01]  /*16f50*/  FFMA.FTZ R192, R2, R192, -R11 ;  /* 0x000000c002c07223 */ /* 0x000fc2000001080b */
[C---:B------:R-:W-:Y:S01]  /*16f60*/  FFMA.FTZ R191, R2.reuse, R191, -R21 ;  /* 0x000000bf02bf7223 */ /* 0x040fe20000010815 */
[----:B------:R-:W-:-:S01]  /*16f70*/  FFMA.FTZ R193, R2, R193, -R11 ;  /* 0x000000c102c17223 */ /* 0x000fc2000001080b */
[----:B------:R-:W0:Y:S01]  /*16f80*/  MUFU.EX2 R155, R155 ;  /* 0x0000009b009b7308 */ /* 0x000e220000000800 */
[----:B---3--:R-:W-:-:S01]  /*16f90*/  FFMA.FTZ R4, R10, R4, R154 ;  /* 0x000000040a047223 */ /* 0x008fc2000001009a */
[C---:B------:R-:W-:Y:S01]  /*16fa0*/  FFMA.FTZ R194, R2.reuse, R194, -R21 ;  /* 0x000000c202c27223 */ /* 0x040fe20000010815 */
[----:B------:R-:W-:-:S01]  /*16fb0*/  FFMA.FTZ R196, R2, R196, -R11 ;  /* 0x000000c402c47223 */ /* 0x000fc2000001080b */
[C---:B------:R-:W-:Y:S01]  /*16fc0*/  FFMA.FTZ R195, R2.reuse, R195, -R21 ;  /* 0x000000c302c37223 */ /* 0x040fe20000010815 */
[----:B------:R-:W-:-:S01]  /*16fd0*/  FFMA.FTZ R197, R2, R197, -R11 ;  /* 0x000000c502c57223 */ /* 0x000fc2000001080b */
[C---:B------:R-:W-:Y:S01]  /*16fe0*/  FFMA.FTZ R198, R2.reuse, R198, -R21 ;  /* 0x000000c602c67223 */ /* 0x040fe20000010815 */
[----:B------:R-:W-:-:S01]  /*16ff0*/  FFMA.FTZ R200, R2, R200, -R11 ;  /* 0x000000c802c87223 */ /* 0x000fc2000001080b */
[----:B------:R-:W3:Y:S01]  /*17000*/  MUFU.EX2 R157, R157 ;  /* 0x0000009d009d7308 */ /* 0x000ee20000000800 */
[----:B-----5:R-:W-:-:S01]  /*17010*/  FADD.FTZ R5, R156, R5 ;  /* 0x000000059c057221 */ /* 0x020fc20000010000 */
[C---:B------:R-:W-:Y:S01]  /*17020*/  FFMA.FTZ R199, R2.reuse, R199, -R21 ;  /* 0x000000c702c77223 */ /* 0x040fe20000010815 */
[----:B------:R-:W-:-:S01]  /*17030*/  FFMA.FTZ R201, R2, R201, -R11 ;  /* 0x000000c902c97223 */ /* 0x000fc2000001080b */
[C---:B------:R-:W-:Y:S01]  /*17040*/  FFMA.FTZ R202, R2.reuse, R202, -R21 ;  /* 0x000000ca02ca7223 */ /* 0x040fe20000010815 */
[----:B------:R-:W-:-:S01]  /*17050*/  FFMA.FTZ R204, R2, R204, -R11 ;  /* 0x000000cc02cc7223 */ /* 0x000fc2000001080b */
[C---:B------:R-:W-:Y:S01]  /*17060*/  FFMA.FTZ R203, R2.reuse, R203, -R21 ;  /* 0x000000cb02cb7223 */ /* 0x040fe20000010815 */
[----:B------:R-:W-:-:S01]  /*17070*/  FFMA.FTZ R205, R2, R205, -R11 ;  /* 0x000000cd02cd7223 */ /* 0x000fc2000001080b */
[----:B------:R-:W5:Y:S01]  /*17080*/  MUFU.EX2 R158, R158 ;  /* 0x0000009e009e7308 */ /* 0x000f620000000800 */
[----:B0-----:R-:W-:-:S01]  /*17090*/  FADD.FTZ R4, R155, R4 ;  /* 0x000000049b047221 */ /* 0x001fc20000010000 */
[C---:B------:R-:W-:Y:S01]  /*170a0*/  FFMA.FTZ R206, R2.reuse, R206, -R21 ;  /* 0x000000ce02ce7223 */ /* 0x040fe20000010815 */
[----:B------:R-:W-:-:S01]  /*170b0*/  FFMA.FTZ R208, R2, R208, -R11 ;  /* 0x000000d002d07223 */ /* 0x000fc2000001080b */
[C---:B------:R-:W-:Y:S01]  /*170c0*/  FFMA.FTZ R207, R2.reuse, R207, -R21 ;  /* 0x000000cf02cf7223 */ /* 0x040fe20000010815 */
[----:B------:R-:W-:-:S01]  /*170d0*/  FFMA.FTZ R209, R2, R209, -R11 ;  /* 0x000000d102d17223 */ /* 0x000fc2000001080b */
[C---:B------:R-:W-:Y:S01]  /*170e0*/  FFMA.FTZ R210, R2.reuse, R210, -R21 ;  /* 0x000000d202d27223 */ /* 0x040fe20000010815 */
[----:B------:R-:W-:-:S01]  /*170f0*/  FFMA.FTZ R212, R2, R212, -R11 ;  /* 0x000000d402d47223 */ /* 0x000fc2000001080b */
[----:B------:R-:W0:Y:S01]  /*17100*/  MUFU.EX2 R160, R160 ;  /* 0x000000a000a07308 */ /* 0x000e220000000800 */
[----:B---3--:R-:W-:-:S01]  /*17110*/  FADD.FTZ R5, R157, R5 ;  /* 0x000000059d057221 */ /* 0x008fc20000010000 */
[C---:B------:R-:W-:Y:S01]  /*17120*/  FFMA.FTZ R211, R2.reuse, R211, -R21 ;  /* 0x000000d302d37223 */ /* 0x040fe20000010815 */
[----:B------:R-:W-:-:S01]  /*17130*/  FFMA.FTZ R11, R2, R213, -R11 ;  /* 0x000000d5020b7223 */ /* 0x000fc2000001080b */
[C-C-:B------:R-:W-:Y:S01]  /*17140*/  FFMA.FTZ R214, R2.reuse, R214, -R21.reuse ;  /* 0x000000d602d67223 */ /* 0x140fe20000010815 */
[----:B------:R-:W-:-:S01]  /*17150*/  FFMA.FTZ R21, R2, R215, -R21 ;  /* 0x000000d702157223 */ /* 0x000fc20000010815 */
[----:B------:R-:W-:Y:S01]  /*17160*/  F2FP.SATFINITE.E4M3.F32.PACK_AB_MERGE_C R156, R157, R156, RZ ;  /* 0x0000009c9d9c723e */ /* 0x000fe200048070ff */
[----:B------:R-:W-:Y:S01]  /*17170*/  FMUL.FTZ R24, R24, R12 ;  /* 0x0000000c18187220 */ /* 0x000fe20000410000 */
[----:B------:R-:W3:Y:S01]  /*17180*/  MUFU.EX2 R159, R159 ;  /* 0x0000009f009f7308 */ /* 0x000ee20000000800 */
[----:B-----5:R-:W-:-:S01]  /*17190*/  FADD.FTZ R4, R158, R4 ;  /* 0x000000049e047221 */ /* 0x020fc20000010000 */
[----:B------:R-:W-:Y:S01]  /*171a0*/  F2FP.SATFINITE.E4M3.F32.PACK_AB_MERGE_C R164, R153, R152, R156 ;  /* 0x0000009899a4723e */ /* 0x000fe2000480709c */
[-C--:B------:R-:W-:Y:S01]  /*171b0*/  FMUL.FTZ R25, R25, R12.reuse ;  /* 0x0000000c19197220 */ /* 0x080fe20000410000 */
[-C--:B------:R-:W-:Y:S01]  /*171c0*/  FMUL.FTZ R28, R28, R12.reuse ;  /* 0x0000000c1c1c7220 */ /* 0x080fe20000410000 */
[-C--:B------:R-:W-:Y:S01]  /*171d0*/  FMUL.FTZ R29, R29, R12.reuse ;  /* 0x0000000c1d1d7220 */ /* 0x080fe20000410000 */
[-C--:B------:R-:W-:Y:S01]  /*171e0*/  FMUL.FTZ R32, R32, R12.reuse ;  /* 0x0000000c20207220 */ /* 0x080fe20000410000 */
[----:B------:R-:W-:Y:S01]  /*171f0*/  FMUL.FTZ R33, R33, R12 ;  /* 0x0000000c21217220 */ /* 0x000fe20000410000 */
[----:B------:R-:W5:Y:S01]  /*17200*/  MUFU.EX2 R161, R161 ;  /* 0x000000a100a17308 */ /* 0x000f620000000800 */
[----:B0-----:R-:W-:-:S01]  /*17210*/  FADD.FTZ R5, R160, R5 ;  /* 0x00000005a0057221 */ /* 0x001fc20000010000 */
[-C--:B------:R-:W-:Y:S01]  /*17220*/  FMUL.FTZ R36, R36, R12.reuse ;  /* 0x0000000c24247220 */ /* 0x080fe20000410000 */
[-C--:B------:R-:W-:Y:S01]  /*17230*/  FMUL.FTZ R37, R37, R12.reuse ;  /* 0x0000000c25257220 */ /* 0x080fe20000410000 */
[-C--:B------:R-:W-:Y:S01]  /*17240*/  FMUL.FTZ R40, R40, R12.reuse ;  /* 0x0000000c28287220 */ /* 0x080fe20000410000 */
[-C--:B------:R-:W-:Y:S01]  /*17250*/  FMUL.FTZ R41, R41, R12.reuse ;  /* 0x0000000c29297220 */ /* 0x080fe20000410000 */
[-C--:B------:R-:W-:Y:S01]  /*17260*/  FMUL.FTZ R44, R44, R12.reuse ;  /* 0x0000000c2c2c7220 */ /* 0x080fe20000410000 */
[----:B------:R-:W-:Y:S01]  /*17270*/  FMUL.FTZ R45, R45, R12 ;  /* 0x0000000c2d2d7220 */ /* 0x000fe20000410000 */
[----:B------:R-:W0:Y:S01]  /*17280*/  MUFU.EX2 R162, R162 ;  /* 0x000000a200a27308 */ /* 0x000e220000000800 */
        /* <DEDUP_REMOVED lines=8> */
[----:B-----5:R-:W-:-:S01]  /*17310*/  FADD.FTZ R5, R161, R5 ;  /* 0x00000005a1057221 */ /* 0x020fc20000010000 */
[-C--:B------:R-:W-:Y:S01]  /*17320*/  FMUL.FTZ R57, R57, R12.reuse ;  /* 0x0000000c39397220 */ /* 0x080fe20000410000 */
        /* <DEDUP_REMOVED lines=31> */
[----:B------:R-:W-:Y:S01]  /*17520*/  F2FP.SATFINITE.E4M3.F32.PACK_AB_MERGE_C R13, R165, R13, RZ ;  /* 0x0000000da50d723e */ /* 0x000fe200048070ff */
[----:B------:R-:W-:Y:S01]  /*17530*/  FMUL.FTZ R105, R105, R12 ;  /* 0x0000000c69697220 */ /* 0x000fe20000410000 */
[----:B------:R-:W-:Y:S01]  /*17540*/  F2FP.SATFINITE.E4M3.F32.PACK_AB_MERGE_C R165, R155, R154, R158 ;  /* 0x0000009a9ba5723e */ /* 0x000fe2000480709e */
        /* <DEDUP_REMOVED lines=24> */
[----:B------:R-:W-:Y:S01]  /*176d0*/  FMUL.FTZ R140, R140, R12 ;  /* 0x0000000c8c8c7220 */ /* 0x000fe20000410000 */
[----:B------:R-:W-:Y:S01]  /*176e0*/  F2FP.SATFINITE.E4M3.F32.PACK_AB_MERGE_C R167, R163, R162, R167 ;  /* 0x000000a2a3a7723e */ /* 0x000fe200048070a7 */
[----:B------:R-:W-:Y:S01]  /*176f0*/  FMUL.FTZ R141, R141, R12 ;  /* 0x0000000c8d8d7220 */ /* 0x000fe20000410000 */
[----:B------:R-:W4:Y:S01]  /*17700*/  MUFU.EX2 R172, R172 ;  /* 0x000000ac00ac7308 */ /* 0x000f220000000800 */
[----:B---3--:R-:W-:-:S01]  /*17710*/  FADD.FTZ R5, R169, R5 ;  /* 0x00000005a9057221 */ /* 0x008fc20000010000 */
[-C--:B------:R-:W-:Y:S01]  /*17720*/  FMUL.FTZ R144, R144, R12.reuse ;  /* 0x0000000c90907220 */ /* 0x080fe20000410000 */
[-C--:B------:R-:W-:Y:S01]  /*17730*/  FMUL.FTZ R145, R145, R12.reuse ;  /* 0x0000000c91917220 */ /* 0x080fe20000410000 */
[-C--:B------:R-:W-:Y:S01]  /*17740*/  FMUL.FTZ R148, R148, R12.reuse ;  /* 0x0000000c94947220 */ /* 0x080fe20000410000 */
[----:B------:R-:W-:Y:S01]  /*17750*/  FMUL.FTZ R149, R149, R12 ;  /* 0x0000000c95957220 */ /* 0x000fe20000410000 */
[-C--:B------:R-:W-:Y:S01]  /*17760*/  FMUL.FTZ R26, R26, R10.reuse ;  /* 0x0000000a1a1a7220 */ /* 0x080fe20000410000 */
[----:B------:R-:W-:Y:S01]  /*17770*/  FMUL.FTZ R27, R27, R10 ;  /* 0x0000000a1b1b7220 */ /* 0x000fe20000410000 */
[----:B------:R-:W0:Y:S01]  /*17780*/  MUFU.EX2 R171, R171 ;  /* 0x000000ab00ab7308 */ /* 0x000e220000000800 */
[----:B-----5:R-:W-:-:S01]  /*17790*/  FADD.FTZ R4, R170, R4 ;  /* 0x00000004aa047221 */ /* 0x020fc20000010000 */
[-C--:B------:R-:W-:Y:S01]  /*177a0*/  FMUL.FTZ R30, R30, R10.reuse ;  /* 0x0000000a1e1e7220 */ /* 0x080fe20000410000 */
[-C--:B------:R-:W-:Y:S01]  /*177b0*/  FMUL.FTZ R31, R31, R10.reuse ;  /* 0x0000000a1f1f7220 */ /* 0x080fe20000410000 */
[-C--:B------:R-:W-:Y:S01]  /*177c0*/  FMUL.FTZ R34, R34, R10.reuse ;  /* 0x0000000a22227220 */ /* 0x080fe20000410000 */
[-C--:B------:R-:W-:Y:S01]  /*177d0*/  FMUL.FTZ R35, R35, R10.reuse ;  /* 0x0000000a23237220 */ /* 0x080fe20000410000 */
[-C--:B------:R-:W-:Y:S01]  /*177e0*/  FMUL.FTZ R38, R38, R10.reuse ;  /* 0x0000000a26267220 */ /* 0x080fe20000410000 */
[----:B------:R-:W-:Y:S01]  /*177f0*/  FMUL.FTZ R39, R39, R10 ;  /* 0x0000000a27277220 */ /* 0x000fe20000410000 */
[----:B------:R-:W3:Y:S01]  /*17800*/  MUFU.EX2 R173, R173 ;  /* 0x000000ad00ad7308 */ /* 0x000ee20000000800 */
[----:B----4-:R-:W-:-:S01]  /*17810*/  FADD.FTZ R14, R172, R5 ;  /* 0x00000005ac0e7221 */ /* 0x010fc20000010000 */
[-C--:B------:R-:W-:Y:S01]  /*17820*/  FMUL.FTZ R42, R42, R10.reuse ;  /* 0x0000000a2a2a7220 */ /* 0x080fe20000410000 */
[-C--:B------:R-:W-:Y:S01]  /*17830*/  FMUL.FTZ R43, R43, R10.reuse ;  /* 0x0000000a2b2b7220 */ /* 0x080fe20000410000 */
[-C--:B------:R-:W-:Y:S01]  /*17840*/  FMUL.FTZ R46, R46, R10.reuse ;  /* 0x0000000a2e2e7220 */ /* 0x080fe20000410000 */
[-C--:B------:R-:W-:Y:S01]  /*17850*/  FMUL.FTZ R47, R47, R10.reuse ;  /* 0x0000000a2f2f7220 */ /* 0x080fe20000410000 */
[-C--:B------:R-:W-:Y:S01]  /*17860*/  FMUL.FTZ R50, R50, R10.reuse ;  /* 0x0000000a32327220 */ /* 0x080fe20000410000 */
[----:B------:R-:W-:Y:S01]  /*17870*/  FMUL.FTZ R51, R51, R10 ;  /* 0x0000000a33337220 */ /* 0x000fe20000410000 */
[----:B------:R-:W4:Y:S01]  /*17880*/  MUFU.EX2 R174, R174 ;  /* 0x000000ae00ae7308 */ /* 0x000f220000000800 */
        /* <DEDUP_REMOVED lines=68> */
[----:B------:R-:W-:Y:S01]  /*17cd0*/  FMUL.FTZ R151, R151, R10 ;  /* 0x0000000a97977220 */ /* 0x000fe20000410000 */
[----:B------:R-:W-:-:S02]  /*17ce0*/  F2FP.SATFINITE.E4M3.F32.PACK_AB_MERGE_C R160, R169, R168, R172 ;  /* 0x000000a8a9a0723e */ /* 0x000fc400048070ac */
[----:B------:R-:W4:Y:S01]  /*17cf0*/  MUFU.EX2 R184, R184 ;  /* 0x000000b800b87308 */ /* 0x000f220000000800 */
[----:B0-----:R-:W-:-:S01]  /*17d00*/  FADD.FTZ R4, R181, R4 ;  /* 0x00000004b5047221 */ /* 0x001fc20000010000 */
[----:B------:R-:W-:Y:S02]  /*17d10*/  F2FP.SATFINITE.E4M3.F32.PACK_AB_MERGE_C R180, R181, R180, RZ ;  /* 0x000000b4b5b4723e */ /* 0x000fe400048070ff */
[----:B------:R-:W-:Y:S02]  /*17d20*/  F2FP.SATFINITE.E4M3.F32.PACK_AB_MERGE_C R161, R171, R170, R174 ;  /* 0x000000aaaba1723e */ /* 0x000fe400048070ae */
[----:B------:R-:W-:Y:S02]  /*17d30*/  F2FP.SATFINITE.E4M3.F32.PACK_AB_MERGE_C R162, R177, R176, R180 ;  /* 0x000000b0b1a2723e */ /* 0x000fe400048070b4 */
[----:B------:R-:W0:Y:S01]  /*17d40*/  MUFU.EX2 R183, R183 ;  /* 0x000000b700b77308 */ /* 0x000e220000000800 */
[----:B---3--:R-:W-:-:S07]  /*17d50*/  FADD.FTZ R5, R182, R5 ;  /* 0x00000005b6057221 */ /* 0x008fce0000010000 */
[----:B------:R-:W3:Y:S01]  /*17d60*/  MUFU.EX2 R185, R185 ;  /* 0x000000b900b97308 */ /* 0x000ee20000000800 */
[----:B----4-:R-:W-:-:S07]  /*17d70*/  FADD.FTZ R4, R184, R4 ;  /* 0x00000004b8047221 */ /* 0x010fce0000010000 */
[----:B------:R-:W4:Y:S01]  /*17d80*/  MUFU.EX2 R186, R186 ;  /* 0x000000ba00ba7308 */ /* 0x000f220000000800 */
[----:B0-----:R-:W-:-:S01]  /*17d90*/  FADD.FTZ R5, R183, R5 ;  /* 0x00000005b7057221 */ /* 0x001fc20000010000 */
[----:B------:R-:W-:-:S04]  /*17da0*/  F2FP.SATFINITE.E4M3.F32.PACK_AB_MERGE_C R182, R183, R182, RZ ;  /* 0x000000b6b7b6723e */ /* 0x000fc800048070ff */
[----:B------:R-:W-:Y:S02]  /*17db0*/  F2FP.SATFINITE.E4M3.F32.PACK_AB_MERGE_C R163, R179, R178, R182 ;  /* 0x000000b2b3a3723e */ /* 0x000fe400048070b6 */
[----:B------:R-:W0:Y:S01]  /*17dc0*/  MUFU.EX2 R188, R188 ;  /* 0x000000bc00bc7308 */ /* 0x000e220000000800 */
[----:B---3--:R-:W-:-:S07]  /*17dd0*/  FADD.FTZ R4, R185, R4 ;  /* 0x00000004b9047221 */ /* 0x008fce0000010000 */
[----:B------:R-:W3:Y:S01]  /*17de0*/  MUFU.EX2 R187, R187 ;  /* 0x000000bb00bb7308 */ /* 0x000ee20000000800 */
[----:B----4-:R-:W-:-:S07]  /*17df0*/  FADD.FTZ R5, R186, R5 ;  /* 0x00000005ba057221 */ /* 0x010fce0000010000 */
[----:B------:R-:W4:Y:S01]  /*17e00*/  MUFU.EX2 R189, R189 ;  /* 0x000000bd00bd7308 */ /* 0x000f220000000800 */
[----:B0-----:R-:W-:-:S07]  /*17e10*/  FADD.FTZ R4, R188, R4 ;  /* 0x00000004bc047221 */ /* 0x001fce0000010000 */
[----:B------:R-:W0:Y:S01]  /*17e20*/  MUFU.EX2 R190, R190 ;  /* 0x000000be00be7308 */ /* 0x000e220000000800 */
[----:B---3--:R-:W-:-:S07]  /*17e30*/  FADD.FTZ R5, R187, R5 ;  /* 0x00000005bb057221 */ /* 0x008fce0000010000 */
[----:B------:R-:W3:Y:S01]  /*17e40*/  MUFU.EX2 R192, R192 ;  /* 0x000000c000c07308 */ /* 0x000ee20000000800 */
[----:B----4-:R-:W-:-:S01]  /*17e50*/  FADD.FTZ R4, R189, R4 ;  /* 0x00000004bd047221 */ /* 0x010fc20000010000 */
[----:B------:R-:W-:-:S04]  /*17e60*/  F2FP.SATFINITE.E4M3.F32.PACK_AB_MERGE_C R156, R189, R188, RZ ;  /* 0x000000bcbd9c723e */ /* 0x000fc800048070ff */
[----:B------:R-:W-:Y:S02]  /*17e70*/  F2FP.SATFINITE.E4M3.F32.PACK_AB_MERGE_C R156, R185, R184, R156 ;  /* 0x000000b8b99c723e */ /* 0x000fe4000480709c */
        /* <DEDUP_REMOVED lines=13> */
[----:B----4-:R-:W-:-:S07]  /*17f50*/  FADD.FTZ R4, R196, R4 ;  /* 0x00000004c4047221 */ /* 0x010fce0000010000 */
[----:B------:R-:W4:Y:S01]  /*17f60*/  MUFU.EX2 R198, R198 ;  /* 0x000000c600c67308 */ /* 0x000f220000000800 */
[----:B0-----:R-:W-:-:S07]  /*17f70*/  FADD.FTZ R5, R195, R5 ;  /* 0x00000005c3057221 */ /* 0x001fce0000010000 */
[----:B------:R-:W0:Y:S01]  /*17f80*/  MUFU.EX2 R200, R200 ;  /* 0x000000c800c87308 */ /* 0x000e220000000800 */
[----:B---3--:R-:W-:-:S01]  /*17f90*/  FADD.FTZ R4, R197, R4 ;  /* 0x00000004c5047221 */ /* 0x008fc20000010000 */
[----:B------:R-:W-:-:S04]  /*17fa0*/  F2FP.SATFINITE.E4M3.F32.PACK_AB_MERGE_C R196, R197, R196, RZ ;  /* 0x000000c4c5c4723e */ /* 0x000fc800048070ff */
[----:B------:R-:W-:Y:S02]  /*17fb0*/  F2FP.SATFINITE.E4M3.F32.PACK_AB_MERGE_C R158, R193, R192, R196 ;  /* 0x000000c0c19e723e */ /* 0x000fe400048070c4 */
        /* <DEDUP_REMOVED lines=39> */
[----:B------:R-:W-:Y:S01]  /*18230*/  F2FP.SATFINITE.E4M3.F32.PACK_AB_MERGE_C R154, R209, R208, R212 ;  /* 0x000000d0d19a723e */ /* 0x000fe200048070d4 */
[----:B0-----:R-:W-:-:S01]  /*18240*/  FADD.FTZ R4, R214, R4 ;  /* 0x00000004d6047221 */ /* 0x001fc20000010000 */
[----:B---3--:R-:W-:-:S03]  /*18250*/  F2FP.SATFINITE.E4M3.F32.PACK_AB_MERGE_C R11, R21, R214, RZ ;  /* 0x000000d6150b723e */ /* 0x008fc600048070ff */
[----:B------:R-:W-:Y:S01]  /*18260*/  FADD.FTZ R4, R21, R4 ;  /* 0x0000000415047221 */ /* 0x000fe20000010000 */
[----:B------:R-:W-:Y:S01]  /*18270*/  F2FP.SATFINITE.E4M3.F32.PACK_AB_MERGE_C R155, R211, R210, R11 ;  /* 0x000000d2d39b723e */ /* 0x000fe2000480700b */
[----:B------:R-:W-:Y:S06]  /*18280*/  @!P0 BRA `(.L_x_656) ;  /* 0x0000000000048947 */ /* 0x000fec0003800000 */
[----:B------:R-:W-:Y:S01]  /*18290*/  BPT.TRAP 0x1 ;  /* 0x000000040000795c */ /* 0x000fe20000300000 */
.L_x_656:
[----:B------:R0:W3:Y:S01]  /*182a0*/  SYNCS.PHASECHK.TRANS64.TRYWAIT P2, [R6+URZ+0x38850], R7 ;  /* 0x03885007060075a7 */ /* 0x0000e2000804017f */
[----:B------:R-:W-:Y:S05]  /*182b0*/  @!P0 BRA `(.L_x_657) ;  /* 0x0000000000048947 */ /* 0x000fea0003800000 */
[----:B------:R-:W-:Y:S01]  /*182c0*/  BPT.TRAP 0x1 ;  /* 0x000000040000795c */ /* 0x000fe20000300000 */
.L_x_657:
[----:B------:R-:W-:Y:S01]  /*182d0*/  BSSY B0, `(.L_x_658) ;  /* 0x0000006000007945 */ /* 0x000fe20003800000 */
[----:B------:R-:W-:Y:S01]  /*182e0*/  LEA R10, R8, UR42, 0xb ;  /* 0x0000002a080a7c11 */ /* 0x000fe2000f8e58ff */
[----:B------:R-:W-:Y:S02]  /*182f0*/  IMAD.MOV.U32 R11, RZ, RZ, 0x40000040 ;  /* 0x40000040ff0b7424 */ /* 0x000fe400078e00ff */
[----:B---3--:R-:W-:Y:S05]  /*18300*/  @P2 BRA `(.L_x_659) ;  /* 0x0000000000082947 */ /* 0x008fea0003800000 */
[----:B------:R-:W3:Y:S02]  /*18310*/  SYNCS.PHASECHK.TRANS64.TRYWAIT P2, [R6+URZ+0x38850], R7 ;  /* 0x03885007060075a7 */ /* 0x000ee4000804017f */
[----:B---3--:R-:W-:Y:S05]  /*18320*/  @!P2 BRA `(.L_x_660) ;  /* 0x000000e00038a947 */ /* 0x008fea0003800000 */
.L_x_659:
[----:B------:R-:W-:Y:S05]  /*18330*/  BSYNC B0 ;  /* 0x0000000000007941 */ /* 0x000fea0003800000 */
.L_x_658:
[----:B------:R-:W4:Y:S01]  /*18340*/  S2R R8, SR_TID.X ;  /* 0x0000000000087919 */ /* 0x000f220000002100 */
[----:B------:R-:W-:Y:S05]  /*18350*/  WARPSYNC.ALL ;  /* 0x0000000000007948 */ /* 0x000fea0003800000 */
[C---:B------:R-:W-:Y:S01]  /*18360*/  R2UR UR6, R10.reuse ;  /* 0x000000000a0672ca */ /* 0x040fe200000e0000 */
[----:B------:R-:W-:Y:S01]  /*18370*/  VIADD R12, R10, 0x2 ;  /* 0x000000020a0c7836 */ /* 0x000fe20000000000 */
[----:B------:R-:W-:Y:S02]  /*18380*/  R2UR UR7, R11 ;  /* 0x000000000b0772ca */ /* 0x000fe400000e0000 */
[----:B------:R-:W-:-:S02]  /*18390*/  MOV R13, 0x40000040 ;  /* 0x40000040000d7802 */ /* 0x000fc40000000f00 */
[----:B------:R-:W-:Y:S02]  /*183a0*/  MOV R11, 0x40000040 ;  /* 0x40000040000b7802 */ /* 0x000fe40000000f00 */
[----:B----4-:R-:W-:-:S05]  /*183b0*/  SHF.R.U32.HI R8, RZ, 0x7, R8 ;  /* 0x00000007ff087819 */ /* 0x010fca0000011608 */
[----:B01-3--:R-:W-:-:S05]  /*183c0*/  VIADD R7, R8, 0x8 ;  /* 0x0000000808077836 */ /* 0x00bfca0000000000 */
[----:B------:R0:W-:Y:S06]  /*183d0*/  BAR.SYNC.DEFER_BLOCKING R7, 0x100 ;  /* 0x000400070000751d */ /* 0x0001ec0000010000 */
[----:B------:R-:W-:-:S06]  /*183e0*/  WARPGROUP.ARRIVE ;  /* 0x00000000000079c5 */ /* 0x000fcc0000000000 */
[----:B------:R-:W-:Y:S01]  /*183f0*/  QGMMA.64x256x32.F32.E4M3.E4M3 R24, R164, gdesc[UR4], R24, gsb0 ;  /* 0x03e00004a4187df3 */ /* 0x000fe20008000818 */
        /* <DEDUP_REMOVED lines=22> */
[----:B0-----:R-:W-:Y:S05]  /*18560*/  @!P0 BRA `(.L_x_661) ;  /* 0x0000000000048947 */ /* 0x001fea0003800000 */
[----:B------:R-:W-:Y:S01]  /*18570*/  BPT.TRAP 0x1 ;  /* 0x000000040000795c */ /* 0x000fe20000300000 */
.L_x_661:
[----:B------:R-:W-:Y:S01]  /*18580*/  VIADD R6, R6, 0x38860 ;  /* 0x0003886006067836 */ /* 0x000fe20000000000 */
[----:B------:R-:W-:Y:S01]  /*18590*/  MOV R12, R0 ;  /* 0x00000000000c7202 */ /* 0x000fe20000000f00 */
[----:B------:R-:W-:Y:S02]  /*185a0*/  IMAD.U32 R7, RZ, RZ, UR60 ;  /* 0x0000003cff077e24 */ /* 0x000fe4000f8e00ff */
[----:B------:R-:W-:-:S03]  /*185b0*/  IMAD.MOV.U32 R10, RZ, RZ, R15 ;  /* 0x000000ffff0a7224 */ /* 0x000fc600078e000f */
[----:B------:R-:W-:-:S04]  /*185c0*/  PRMT R6, R7, 0x654, R6 ;  /* 0x0000065407067816 */ /* 0x000fc80000000006 */
[----:B------:R1:W-:Y:S01]  /*185d0*/  SYNCS.ARRIVE.TRANS64.RED.A1T0 RZ, [R6+URZ], RZ ;  /* 0x000000ff06ff79a7 */ /* 0x0003e2000810043f */
[----:B------:R-:W-:Y:S05]  /*185e0*/  @P1 BRA `(.L_x_662) ;  /* 0xffffffd800c81947 */ /* 0x000fea000383ffff */
.L_x_650:
[----:B------:R-:W3:Y:S04]  /*185f0*/  LDL R8, [R1+0x3c] ;  /* 0x00003c0001087983 */ /* 0x000ee80000100800 */
[----:B------:R-:W0:Y:S01]  /*18600*/  LDL R14, [R1+0x20] ;  /* 0x00002000010e7983 */ /* 0x000e220000100800 */
[----:B------:R-:W-:Y:S05]  /*18610*/  WARPSYNC.ALL ;  /* 0x0000000000007948 */ /* 0x000fea0003800000 */
[----:B------:R-:W-:Y:S01]  /*18620*/  ULDC.64 UR4, c[0x0][0x9a0] ;  /* 0x0002680000047ab9 */ /* 0x000fe20000000a00 */
[----:B------:R-:W4:Y:S01]  /*18630*/  LDL.LU R23, [R1+0x40] ;  /* 0x0000400001177983 */ /* 0x000f220000300800 */
[----:B------:R2:W-:Y:S08]  /*18640*/  BAR.ARV R9, 0x100 ;  /* 0x000400090000751d */ /* 0x0005f00000002000 */
[----:B------:R-:W-:Y:S06]  /*18650*/  BAR.ARV 0x8, 0x180 ;  /* 0x0206000000007b1d */ /* 0x000fec0000002000 */
[----:B------:R-:W-:-:S04]  /*18660*/  ISETP.NE.U32.AND P0, PT, RZ, UR4, PT ;  /* 0x00000004ff007c0c */ /* 0x000fc8000bf05070 */
[----:B------:R-:W-:-:S13]  /*18670*/  ISETP.NE.AND.EX P0, PT, RZ, UR5, PT, P0 ;  /* 0x00000005ff007c0c */ /* 0x000fda000bf05300 */
[----:B------:R-:W3:Y:S01]  /*18680*/  @P0 LDC.64 R10, c[0x0][0x9c8] ;  /* 0x00027200ff0a0b82 */ /* 0x000ee20000000a00 */
[----:B------:R-:W-:-:S07]  /*18690*/  @P0 SHF.R.S32.HI R13, RZ, 0x1f, R222 ;  /* 0x0000001fff0d0819 */ /* 0x000fce00000114de */
[----:B-1----:R-:W1:Y:S01]  /*186a0*/  @P0 LDC.64 R6, c[0x0][0x9d0] ;  /* 0x00027400ff060b82 */ /* 0x002e620000000a00 */
[----:B---3--:R-:W-:-:S04]  /*186b0*/  @P0 IMAD R8, R8, R10, RZ ;  /* 0x0000000a08080224 */ /* 0x008fc800078e02ff */
[C---:B0-----:R-:W-:Y:S02]  /*186c0*/  @P0 IMAD R3, R14.reuse, R11, R8 ;  /* 0x0000000b0e030224 */ /* 0x041fe400078e0208 */
[----:B------:R-:W-:-:S04]  /*186d0*/  @P0 IMAD.WIDE.U32 R10, R14, R10, RZ ;  /* 0x0000000a0e0a0225 */ /* 0x000fc800078e00ff */
[-C--:B-1----:R-:W-:Y:S02]  /*186e0*/  @P0 IMAD R8, R13, R6.reuse, RZ ;  /* 0x000000060d080224 */ /* 0x082fe400078e02ff */
[----:B------:R-:W-:Y:S02]  /*186f0*/  @P0 IMAD.IADD R11, R11, 0x1, R3 ;  /* 0x000000010b0b0824 */ /* 0x000fe400078e0203 */
[C---:B------:R-:W-:Y:S02]  /*18700*/  @P0 IMAD R3, R222.reuse, R7, R8 ;  /* 0x00000007de030224 */ /* 0x040fe400078e0208 */
[----:B------:R-:W-:-:S04]  /*18710*/  @P0 IMAD.WIDE.U32 R6, R222, R6, R10 ;  /* 0x00000006de060225 */ /* 0x000fc800078e000a */
[----:B------:R-:W-:Y:S01]  /*18720*/  @P0 IMAD.IADD R3, R7, 0x1, R3 ;  /* 0x0000000107030824 */ /* 0x000fe200078e0203 */
[----:B------:R-:W-:Y:S01]  /*18730*/  @P0 LEA R10, P1, R6, UR4, 0x2 ;  /* 0x00000004060a0c11 */ /* 0x000fe2000f8210ff */
[----:B------:R-:W-:-:S03]  /*18740*/  IMAD.MOV.U32 R7, RZ, RZ, 0x3f800000 ;  /* 0x3f800000ff077424 */ /* 0x000fc600078e00ff */
[----:B------:R-:W-:-:S05]  /*18750*/  @P0 LEA.HI.X R11, R6, UR5, R3, 0x2, P1 ;  /* 0x00000005060b0c11 */ /* 0x000fca00088f1403 */
[----:B------:R0:W3:Y:S04]  /*18760*/  @P0 LDG.E R7, desc[UR36][R10.64] ;  /* 0x000000240a070981 */ /* 0x0000e8000c1e1900 */
[----:B------:R-:W1:Y:S04]  /*18770*/  SHFL.BFLY PT, R6, R5, 0x2, 0x1f ;  /* 0x0c401f0005067f89 */ /* 0x000e6800000e0000 */
[----:B------:R-:W5:Y:S01]  /*18780*/  SHFL.BFLY PT, R3, R4, 0x2, 0x1f ;  /* 0x0c401f0004037f89 */ /* 0x000f6200000e0000 */
[----:B-1----:R-:W-:Y:S01]  /*18790*/  FADD.FTZ R6, R6, R5 ;  /* 0x0000000506067221 */ /* 0x002fe20000010000 */
[----:B-----5:R-:W-:-:S04]  /*187a0*/  FADD.FTZ R8, R3, R4 ;  /* 0x0000000403087221 */ /* 0x020fc80000010000 */
[----:B------:R-:W1:Y:S04]  /*187b0*/  SHFL.BFLY PT, R3, R6, 0x1, 0x1f ;  /* 0x0c201f0006037f89 */ /* 0x000e6800000e0000 */
[----:B------:R-:W5:Y:S01]  /*187c0*/  SHFL.BFLY PT, R13, R8, 0x1, 0x1f ;  /* 0x0c201f00080d7f89 */ /* 0x000f6200000e0000 */
[----:B0-----:R-:W-:Y:S01]  /*187d0*/  MOV R10, RZ ;  /* 0x000000ff000a7202 */ /* 0x001fe20000000f00 */
[----:B-1----:R-:W-:-:S05]  /*187e0*/  FADD.FTZ R12, R6, R3 ;  /* 0x00000003060c7221 */ /* 0x002fca0000010000 */
[----:B------:R-:W-:Y:S01]  /*187f0*/  FSETP.NE.FTZ.AND P0, PT, R12, RZ, PT ;  /* 0x000000ff0c00720b */ /* 0x000fe20003f15000 */
[----:B-----5:R-:W-:Y:S01]  /*18800*/  FADD.FTZ R13, R8, R13 ;  /* 0x0000000d080d7221 */ /* 0x020fe20000010000 */
[----:B------:R-:W-:-:S03]  /*18810*/  FMUL.FTZ R14, R12, 0.00390625 ;  /* 0x3b8000000c0e7820 */ /* 0x000fc60000410000 */
[----:B------:R-:W-:Y:S02]  /*18820*/  FMUL.FTZ R11, R13, 0.00390625 ;  /* 0x3b8000000d0b7820 */ /* 0x000fe40000410000 */
[----:B------:R-:W-:-:S03]  /*18830*/  FSETP.NE.FTZ.AND P1, PT, R14, RZ, PT ;  /* 0x000000ff0e00720b */ /* 0x000fc60003f35000 */
[----:B------:R-:W-:-:S03]  /*18840*/  FSETP.NE.FTZ.AND P2, PT, R11, RZ, PT ;  /* 0x000000ff0b00720b */ /* 0x000fc60003f55000 */
[----:B------:R-:W-:Y:S01]  /*18850*/  @P0 MUFU.RCP R10, R12 ;  /* 0x0000000c000a0308 */ /* 0x000fe20000001000 */
[----:B------:R-:W-:Y:S01]  /*18860*/  FSETP.NE.FTZ.AND P0, PT, R13, RZ, PT ;  /* 0x000000ff0d00720b */ /* 0x000fe20003f15000 */
[----:B------:R-:W-:-:S06]  /*18870*/  IMAD.MOV.U32 R6, RZ, RZ, RZ ;  /* 0x000000ffff067224 */ /* 0x000fcc00078e00ff */
[----:B------:R-:W0:Y:S08]  /*18880*/  @P1 MUFU.LG2 R4, R14 ;  /* 0x0000000e00041308 */ /* 0x000e300000000c00 */
[----:B------:R-:W1:Y:S01]  /*18890*/  @P2 MUFU.LG2 R8, R11 ;  /* 0x0000000b00082308 */ /* 0x000e620000000c00 */
[----:B----4-:R-:W-:-:S07]  /*188a0*/  VIADD R23, R23, 0x1 ;  /* 0x0000000117177836 */ /* 0x010fce0000000000 */
[----:B------:R-:W4:Y:S01]  /*188b0*/  @P0 MUFU.RCP R6, R13 ;  /* 0x0000000d00060308 */ /* 0x000f220000001000 */
[----:B------:R2:W-:Y:S01]  /*188c0*/  STL [R1+0x40], R23 ;  /* 0x0000401701007387 */ /* 0x0005e20000100800 */
[----:B------:R-:W-:Y:S01]  /*188d0*/  @P1 FMUL.FTZ R5, R2, 0.69314718246459960938 ;  /* 0x3f31721802051820 */ /* 0x000fe20000410000 */
[----:B0-----:R-:W-:Y:S01]  /*188e0*/  @P1 FMUL.FTZ R4, R4, 0.69314718246459960938 ;  /* 0x3f31721804041820 */ /* 0x001fe20000410000 */
[----:B------:R-:W-:Y:S01]  /*188f0*/  @P2 FMUL.FTZ R21, R2, 0.69314718246459960938 ;  /* 0x3f31721802152820 */ /* 0x000fe20000410000 */
[----:B------:R-:W-:Y:S01]  /*18900*/  IMAD.MOV.U32 R3, RZ, RZ, -0x800000 ;  /* 0xff800000ff037424 */ /* 0x000fe200078e00ff */
[----:B------:R-:W-:Y:S01]  /*18910*/  MOV R20, 0xff800000 ;  /* 0xff80000000147802 */ /* 0x000fe20000000f00 */
[----:B------:R-:W-:Y:S02]  /*18920*/  VIADD R225, R225, 0x1 ;  /* 0x00000001e1e17836 */ /* 0x000fe40000000000 */
[----:B-1----:R-:W-:Y:S01]  /*18930*/  @P2 FMUL.FTZ R8, R8, 0.69314718246459960938 ;  /* 0x3f31721808082820 */ /* 0x002fe20000410000 */
[----:B------:R-:W-:-:S03]  /*18940*/  @P1 FFMA.FTZ R3, R5, R0, R4 ;  /* 0x0000000005031223 */ /* 0x000fc60000010004 */
[----:B------:R-:W-:Y:S01]  /*18950*/  @P2 FFMA.FTZ R20, R21, R15, R8 ;  /* 0x0000000f15142223 */ /* 0x000fe20000010008 */
[----:B------:R-:W-:-:S04]  /*18960*/  ISETP.NE.AND P3, PT, R225, 0x2, PT ;  /* 0x00000002e100780c */ /* 0x000fc80003f65270 */
[----:B--2---:R-:W-:Y:S02]  /*18970*/  SEL R9, RZ, 0x1, P3 ;  /* 0x00000001ff097807 */ /* 0x004fe40001800000 */
[----:B------:R-:W-:Y:S02]  /*18980*/  PLOP3.LUT P0, PT, PT, PT, PT, 0x8, 0x0 ;  /* 0x000000000000781c */ /* 0x000fe40003f0e170 */
[----:B------:R-:W-:Y:S02]  /*18990*/  LOP3.LUT R226, R226, R9, RZ, 0x3c, !PT ;  /* 0x00000009e2e27212 */ /* 0x000fe400078e3cff */
[----:B------:R-:W-:Y:S01]  /*189a0*/  SEL R225, R225, RZ, P3 ;  /* 0x000000ffe1e17207 */ /* 0x000fe20001800000 */
[-C--:B---3--:R-:W-:Y:S01]  /*189b0*/  FMUL.FTZ R2, R10, R7.reuse ;  /* 0x000000070a027220 */ /* 0x088fe20000410000 */
[----:B----4-:R-:W-:-:S03]  /*189c0*/  FMUL.FTZ R0, R6, R7 ;  /* 0x0000000706007220 */ /* 0x010fc60000410000 */
[-C--:B------:R-:W-:Y:S01]  /*189d0*/  FMUL.FTZ R15, R68, R2.reuse ;  /* 0x00000002440f7220 */ /* 0x080fe20000410000 */
[----:B------:R-:W-:Y:S01]  /*189e0*/  FMUL.FTZ R68, R117, R2 ;  /* 0x0000000275447220 */ /* 0x000fe20000410000 */
[----:B------:R-:W-:Y:S01]  /*189f0*/  FMUL.FTZ R117, R38, R0 ;  /* 0x0000000026757220 */ /* 0x000fe20000410000 */
[----:B------:R-:W-:Y:S01]  /*18a00*/  FMUL.FTZ R4, R29, R2 ;  /* 0x000000021d047220 */ /* 0x000fe20000410000 */
[----:B------:R-:W-:Y:S01]  /*18a10*/  FMUL.FTZ R38, R39, R0 ;  /* 0x0000000027267220 */ /* 0x000fe20000410000 */
[----:B------:R-:W-:Y:S01]  /*18a20*/  FMUL.FTZ R29, R84, R2 ;  /* 0x00000002541d7220 */ /* 0x000fe20000410000 */
[----:B------:R-:W-:Y:S01]  /*18a30*/  FMUL.FTZ R39, R46, R0 ;  /* 0x000000002e277220 */ /* 0x000fe20000410000 */
        /* <DEDUP_REMOVED lines=121> */
.L_x_597:
[----:B------:R-:W-:Y:S05]  /*191d0*/  WARPSYNC.ALL ;  /* 0x0000000000007948 */ /* 0x000fea0003800000 */
[----:B------:R-:W0:Y:S08]  /*191e0*/  S2UR UR60, SR_CgaCtaId ;  /* 0x00000000003c79c3 */ /* 0x000e300000008800 */
[----:B------:R-:W-:Y:S06]  /*191f0*/  BAR.SYNC.DEFER_BLOCKING 0x5, 0x180 ;  /* 0x0146000000007b1d */ /* 0x000fec0000010000 */
[----:B------:R-:W-:Y:S01]  /*19200*/  UMOV UR4, 0x400 ;  /* 0x0000040000047882 */ /* 0x000fe20000000000 */
[----:B------:R-:W-:Y:S01]  /*19210*/  BSSY B0, `(.L_x_663) ;  /* 0x00003ce000007945 */ /* 0x000fe20003800000 */
[----:B0-----:R-:W-:-:S06]  /*19220*/  ULEA UR4, UR60, UR4, 0x18 ;  /* 0x000000043c047291 */ /* 0x001fcc000f8ec03f */
[----:B------:R-:W-:-:S05]  /*19230*/  IMAD.U32 R23, RZ, RZ, UR4 ;  /* 0x00000004ff177e24 */ /* 0x000fca000f8e00ff */
[----:B------:R0:W1:Y:S01]  /*19240*/  LDS.128 R220, [R23+0x388d0] ;  /* 0x0388d00017dc7984 */ /* 0x0000620000000c00 */
[----:B------:R-:W-:Y:S06]  /*19250*/  BAR.ARV 0x4, 0x180 ;  /* 0x0106000000007b1d */ /* 0x000fec0000002000 */
[----:B------:R-:W-:Y:S05]  /*19260*/  @P0 BRA `(.L_x_664) ;  /* 0x0000002c008c0947 */ /* 0x000fea0003800000 */
[----:B------:R-:W2:Y:S04]  /*19270*/  LDL R140, [R1+0x54] ;  /* 0x00005400018c7983 */ /* 0x000ea80000100800 */
[----:B-----5:R-:W3:Y:S04]  /*19280*/  LDL R83, [R1+0x3c] ;  /* 0x00003c0001537983 */ /* 0x020ee80000100800 */
[----:B------:R-:W4:Y:S01]  /*19290*/  LDL R93, [R1+0x20] ;  /* 0x00002000015d7983 */ /* 0x000f220000100800 */
[----:B------:R-:W0:Y:S01]  /*192a0*/  S2R R143, SR_TID.X ;  /* 0x00000000008f7919 */ /* 0x000e220000002100 */
[----:B------:R-:W-:Y:S01]  /*192b0*/  F2FP.BF16.F32.PACK_AB R25, R4, R25 ;  /* 0x000000190419723e */ /* 0x000fe200000010ff */
[----:B------:R-:W-:Y:S01]  /*192c0*/  ULDC.64 UR4, c[0x4][0x128] ;  /* 0x01004a0000047ab9 */ /* 0x000fe20000000a00 */
[----:B------:R-:W1:Y:S01]  /*192d0*/  S2R R4, SR_SWINHI ;  /* 0x0000000000047919 */ /* 0x000e620000002f00 */
[----:B------:R-:W-:-:S02]  /*192e0*/  F2FP.BF16.F32.PACK_AB R15, R15, R64 ;  /* 0x000000400f0f723e */ /* 0x000fc400000010ff */
[----:B------:R-:W-:Y:S02]  /*192f0*/  F2FP.BF16.F32.PACK_AB R121, R76, R121 ;  /* 0x000000794c79723e */ /* 0x000fe400000010ff */
[----:B------:R-:W-:Y:S02]  /*19300*/  F2FP.BF16.F32.PACK_AB R64, R77, R128 ;  /* 0x000000804d40723e */ /* 0x000fe400000010ff */
[----:B------:R-:W-:Y:S01]  /*19310*/  F2FP.BF16.F32.PACK_AB R74, R71, R74 ;  /* 0x0000004a474a723e */ /* 0x000fe200000010ff */
[----:B0-----:R-:W-:-:S05]  /*19320*/  IMAD.SHL.U32 R0, R143, 0x4, RZ ;  /* 0x000000048f007824 */ /* 0x001fca00078e00ff */
[----:B------:R-:W-:-:S04]  /*19330*/  LOP3.LUT R0, R0, 0xc, RZ, 0xc0, !PT ;  /* 0x0000000c00007812 */ /* 0x000fc800078ec0ff */
[----:B------:R-:W-:-:S04]  /*19340*/  IADD3 R26, P0, R0, UR4, RZ ;  /* 0x00000004001a7c10 */ /* 0x000fc8000ff1e0ff */
[----:B------:R-:W-:Y:S02]  /*19350*/  IADD3.X R27, RZ, UR5, RZ, P0, !PT ;  /* 0x00000005ff1b7c10 */ /* 0x000fe400087fe4ff */
[----:B------:R-:W-:Y:S02]  /*19360*/  MOV R76, R23 ;  /* 0x00000017004c7202 */ /* 0x000fe40000000f00 */
[----:B-1----:R-:W-:Y:S01]  /*19370*/  MOV R77, R4 ;  /* 0x00000004004d7202 */ /* 0x002fe20000000f00 */
[----:B------:R0:W5:Y:S01]  /*19380*/  LDG.E.CONSTANT R0, desc[UR36][R26.64] ;  /* 0x000000241a007981 */ /* 0x000162000c1e9900 */
[----:B------:R-:W-:Y:S02]  /*19390*/  F2FP.BF16.F32.PACK_AB R2, R5, R24 ;  /* 0x000000180502723e */ /* 0x000fe400000010ff */
[----:B------:R-:W-:Y:S02]  /*193a0*/  F2FP.BF16.F32.PACK_AB R42, R39, R42 ;  /* 0x0000002a272a723e */ /* 0x000fe400000010ff */
[----:B0-----:R-:W-:-:S02]  /*193b0*/  F2FP.BF16.F32.PACK_AB R27, R10, R49 ;  /* 0x000000310a1b723e */ /* 0x001fc400000010ff */
        /* <DEDUP_REMOVED lines=36> */
[----:B------:R-:W-:Y:S01]  /*19600*/  LOP3.LUT P0, R4, R143, 0x3, RZ, 0xc0, !PT ;  /* 0x000000038f047812 */ /* 0x000fe2000780c0ff */
[----:B------:R-:W-:Y:S01]  /*19610*/  UMOV UR4, 0xffffffff ;  /* 0xffffffff00047882 */ /* 0x000fe20000000000 */
[----:B------:R-:W-:Y:S02]  /*19620*/  F2FP.BF16.F32.PACK_AB R14, R14, R65 ;  /* 0x000000410e0e723e */ /* 0x000fe400000010ff */
[----:B------:R-:W-:Y:S02]  /*19630*/  ISETP.EQ.OR P0, PT, R4, 0x3, !P0 ;  /* 0x000000030400780c */ /* 0x000fe40004702670 */
        /* <DEDUP_REMOVED lines=19> */
[----:B------:R-:W-:Y:S02]  /*19770*/  SEL R13, R2, R25, P0 ;  /* 0x00000019020d7207 */ /* 0x000fe40000000000 */
[----:B------:R-:W-:Y:S01]  /*19780*/  SEL R4, R25, R2, P0 ;  /* 0x0000000219047207 */ /* 0x000fe20000000000 */
[----:B--2---:R-:W-:-:S04]  /*19790*/  IMAD.WIDE R70, R140, 0x2, R76 ;  /* 0x000000028c467825 */ /* 0x004fc800078e024c */
[----:B---3--:R-:W-:Y:S01]  /*197a0*/  IMAD.MOV.U32 R142, RZ, RZ, R83 ;  /* 0x000000ffff8e7224 */ /* 0x008fe200078e0053 */
[C---:B------:R-:W-:Y:S02]  /*197b0*/  IADD3 R85, P3, R70.reuse, 0xc060, RZ ;  /* 0x0000c06046557810 */ /* 0x040fe40007f7e0ff */
[C---:B------:R-:W-:Y:S02]  /*197c0*/  IADD3 R83, P2, R70.reuse, 0xc040, RZ ;  /* 0x0000c04046537810 */ /* 0x040fe40007f5e0ff */
[C---:B------:R-:W-:Y:S02]  /*197d0*/  IADD3 R81, P1, R70.reuse, 0xc020, RZ ;  /* 0x0000c02046517810 */ /* 0x040fe40007f3e0ff */
[C---:B------:R-:W-:Y:S02]  /*197e0*/  IADD3 R91, P5, R70.reuse, 0xc000, RZ ;  /* 0x0000c000465b7810 */ /* 0x040fe40007fbe0ff */
[----:B------:R-:W-:Y:S02]  /*197f0*/  IADD3 R89, P4, R70, 0x8060, RZ ;  /* 0x0000806046597810 */ /* 0x000fe40007f9e0ff */
[----:B------:R-:W-:-:S02]  /*19800*/  LOP3.LUT R84, R85, 0x380, RZ, 0xc0, !PT ;  /* 0x0000038055547812 */ /* 0x000fc400078ec0ff */
[----:B------:R-:W-:Y:S02]  /*19810*/  LOP3.LUT R82, R83, 0x380, RZ, 0xc0, !PT ;  /* 0x0000038053527812 */ /* 0x000fe400078ec0ff */
[----:B------:R-:W-:Y:S02]  /*19820*/  LOP3.LUT R80, R81, 0x380, RZ, 0xc0, !PT ;  /* 0x0000038051507812 */ /* 0x000fe400078ec0ff */
[----:B------:R-:W-:Y:S02]  /*19830*/  LOP3.LUT R90, R91, 0x380, RZ, 0xc0, !PT ;  /* 0x000003805b5a7812 */ /* 0x000fe400078ec0ff */
[----:B------:R-:W-:Y:S02]  /*19840*/  LOP3.LUT R88, R89, 0x380, RZ, 0xc0, !PT ;  /* 0x0000038059587812 */ /* 0x000fe400078ec0ff */
[----:B------:R-:W-:Y:S02]  /*19850*/  SHF.R.U64 R84, R84, 0x3, RZ ;  /* 0x0000000354547819 */ /* 0x000fe400000012ff */
[----:B------:R-:W-:-:S02]  /*19860*/  SHF.R.U64 R82, R82, 0x3, RZ ;  /* 0x0000000352527819 */ /* 0x000fc400000012ff */
[----:B------:R-:W-:Y:S02]  /*19870*/  SHF.R.U64 R80, R80, 0x3, RZ ;  /* 0x0000000350507819 */ /* 0x000fe400000012ff */
[----:B------:R-:W-:Y:S02]  /*19880*/  SHF.R.U64 R90, R90, 0x3, RZ ;  /* 0x000000035a5a7819 */ /* 0x000fe400000012ff */
[----:B------:R-:W-:Y:S02]  /*19890*/  SHF.R.U64 R88, R88, 0x3, RZ ;  /* 0x0000000358587819 */ /* 0x000fe400000012ff */
[----:B------:R-:W-:Y:S01]  /*198a0*/  LOP3.LUT R84, R84, R85, RZ, 0x3c, !PT ;  /* 0x0000005554547212 */ /* 0x000fe200078e3cff */
[--C-:B------:R-:W-:Y:S01]  /*198b0*/  IMAD.X R85, RZ, RZ, R71.reuse, P3 ;  /* 0x000000ffff557224 */ /* 0x100fe200018e0647 */
[----:B------:R-:W-:Y:S02]  /*198c0*/  LOP3.LUT R82, R82, R83, RZ, 0x3c, !PT ;  /* 0x0000005352527212 */ /* 0x000fe400078e3cff */
[----:B------:R-:W-:Y:S01]  /*198d0*/  LOP3.LUT R80, R80, R81, RZ, 0x3c, !PT ;  /* 0x0000005150507212 */ /* 0x000fe200078e3cff */
[----:B------:R-:W-:Y:S01]  /*198e0*/  IMAD.X R81, RZ, RZ, R71, P1 ;  /* 0x000000ffff517224 */ /* 0x000fe200008e0647 */
[----:B------:R-:W-:-:S02]  /*198f0*/  IADD3.X R83, RZ, R71, RZ, P2, !PT ;  /* 0x00000047ff537210 */ /* 0x000fc400017fe4ff */
[----:B------:R-:W-:Y:S01]  /*19900*/  LOP3.LUT R90, R90, R91, RZ, 0x3c, !PT ;  /* 0x0000005b5a5a7212 */ /* 0x000fe200078e3cff */
[--C-:B------:R-:W-:Y:S01]  /*19910*/  IMAD.X R91, RZ, RZ, R71.reuse, P5 ;  /* 0x000000ffff5b7224 */ /* 0x100fe200028e0647 */
[C---:B------:R-:W-:Y:S02]  /*19920*/  IADD3 R95, P3, R70.reuse, 0x8040, RZ ;  /* 0x00008040465f7810 */ /* 0x040fe40007f7e0ff */
[----:B------:R-:W-:Y:S02]  /*19930*/  IADD3 R87, P2, R70, 0x8020, RZ ;  /* 0x0000802046577810 */ /* 0x000fe40007f5e0ff */
[----:B------:R-:W-:Y:S01]  /*19940*/  LOP3.LUT R88, R88, R89, RZ, 0x3c, !PT ;  /* 0x0000005958587212 */ /* 0x000fe200078e3cff */
[----:B------:R-:W-:Y:S01]  /*19950*/  IMAD.X R89, RZ, RZ, R71, P4 ;  /* 0x000000ffff597224 */ /* 0x000fe200020e0647 */
[C---:B------:R-:W-:Y:S02]  /*19960*/  IADD3 R69, P1, R70.reuse, 0x8000, RZ ;  /* 0x0000800046457810 */ /* 0x040fe40007f3e0ff */
[----:B------:R-:W-:-:S02]  /*19970*/  IADD3 R63, P5, R70, 0x4060, RZ ;  /* 0x00004060463f7810 */ /* 0x000fc40007fbe0ff */
[----:B------:R-:W-:Y:S02]  /*19980*/  IADD3 R61, P4, R70, 0x4040, RZ ;  /* 0x00004040463d7810 */ /* 0x000fe40007f9e0ff */
[----:B------:R-:W-:Y:S02]  /*19990*/  LOP3.LUT R94, R95, 0x380, RZ, 0xc0, !PT ;  /* 0x000003805f5e7812 */ /* 0x000fe400078ec0ff */
[----:B------:R-:W-:Y:S02]  /*199a0*/  LOP3.LUT R86, R87, 0x380, RZ, 0xc0, !PT ;  /* 0x0000038057567812 */ /* 0x000fe400078ec0ff */
[----:B------:R-:W-:Y:S02]  /*199b0*/  LOP3.LUT R68, R69, 0x380, RZ, 0xc0, !PT ;  /* 0x0000038045447812 */ /* 0x000fe400078ec0ff */
[----:B------:R-:W-:Y:S02]  /*199c0*/  LOP3.LUT R62, R63, 0x380, RZ, 0xc0, !PT ;  /* 0x000003803f3e7812 */ /* 0x000fe400078ec0ff */
[----:B------:R-:W-:-:S02]  /*199d0*/  LOP3.LUT R60, R61, 0x380, RZ, 0xc0, !PT ;  /* 0x000003803d3c7812 */ /* 0x000fc400078ec0ff */
[----:B------:R-:W-:Y:S02]  /*199e0*/  SHF.R.U64 R94, R94, 0x3, RZ ;  /* 0x000000035e5e7819 */ /* 0x000fe400000012ff */
[----:B------:R-:W-:Y:S02]  /*199f0*/  SHF.R.U64 R86, R86, 0x3, RZ ;  /* 0x0000000356567819 */ /* 0x000fe400000012ff */
[----:B------:R-:W-:Y:S02]  /*19a00*/  SHF.R.U64 R68, R68, 0x3, RZ ;  /* 0x0000000344447819 */ /* 0x000fe400000012ff */
[----:B------:R-:W-:Y:S02]  /*19a10*/  SHF.R.U64 R62, R62, 0x3, RZ ;  /* 0x000000033e3e7819 */ /* 0x000fe400000012ff */
[----:B------:R-:W-:Y:S02]  /*19a20*/  SHF.R.U64 R60, R60, 0x3, RZ ;  /* 0x000000033c3c7819 */ /* 0x000fe400000012ff */
[----:B------:R-:W-:-:S02]  /*19a30*/  LOP3.LUT R94, R94, R95, RZ, 0x3c, !PT ;  /* 0x0000005f5e5e7212 */ /* 0x000fc400078e3cff */
[----:B------:R-:W-:Y:S01]  /*19a40*/  LOP3.LUT R86, R86, R87, RZ, 0x3c, !PT ;  /* 0x0000005756567212 */ /* 0x000fe200078e3cff */
[--C-:B------:R-:W-:Y:S01]  /*19a50*/  IMAD.X R87, RZ, RZ, R71.reuse, P2 ;  /* 0x000000ffff577224 */ /* 0x100fe200010e0647 */
[----:B------:R-:W-:Y:S01]  /*19a60*/  LOP3.LUT R68, R68, R69, RZ, 0x3c, !PT ;  /* 0x0000004544447212 */ /* 0x000fe200078e3cff */
[--C-:B------:R-:W-:Y:S01]  /*19a70*/  IMAD.X R69, RZ, RZ, R71.reuse, P1 ;  /* 0x000000ffff457224 */ /* 0x100fe200008e0647 */
[----:B------:R-:W-:Y:S02]  /*19a80*/  IADD3.X R95, RZ, R71, RZ, P3, !PT ;  /* 0x00000047ff5f7210 */ /* 0x000fe40001ffe4ff */
[----:B------:R-:W-:Y:S01]  /*19a90*/  LOP3.LUT R62, R62, R63, RZ, 0x3c, !PT ;  /* 0x0000003f3e3e7212 */ /* 0x000fe200078e3cff */
[----:B------:R-:W-:Y:S01]  /*19aa0*/  IMAD.X R63, RZ, RZ, R71, P5 ;  /* 0x000000ffff3f7224 */ /* 0x000fe200028e0647 */
[C---:B------:R-:W-:Y:S02]  /*19ab0*/  IADD3 R55, P3, R70.reuse, 0x4020, RZ ;  /* 0x0000402046377810 */ /* 0x040fe40007f7e0ff */
[----:B------:R-:W-:-:S02]  /*19ac0*/  IADD3 R53, P2, R70, 0x4000, RZ ;  /* 0x0000400046357810 */ /* 0x000fc40007f5e0ff */
[----:B------:R-:W-:Y:S02]  /*19ad0*/  LOP3.LUT R60, R60, R61, RZ, 0x3c, !PT ;  /* 0x0000003d3c3c7212 */ /* 0x000fe400078e3cff */
[C---:B------:R-:W-:Y:S02]  /*19ae0*/  IADD3 R47, P1, R70.reuse, 0x60, RZ ;  /* 0x00000060462f7810 */ /* 0x040fe40007f3e0ff */
[C---:B------:R-:W-:Y:S02]  /*19af0*/  IADD3 R29, P5, R70.reuse, 0x40, RZ ;  /* 0x00000040461d7810 */ /* 0x040fe40007fbe0ff */
[----:B------:R-:W-:Y:S02]  /*19b00*/  IADD3.X R61, RZ, R71, RZ, P4, !PT ;  /* 0x00000047ff3d7210 */ /* 0x000fe400027fe4ff */
[----:B------:R-:W-:Y:S02]  /*19b10*/  IADD3 R21, P4, R70, 0x20, RZ ;  /* 0x0000002046157810 */ /* 0x000fe40007f9e0ff */
[----:B------:R-:W-:-:S02]  /*19b20*/  LOP3.LUT R54, R55, 0x380, RZ, 0xc0, !PT ;  /* 0x0000038037367812 */ /* 0x000fc400078ec0ff */
[----:B------:R-:W-:Y:S02]  /*19b30*/  LOP3.LUT R52, R53, 0x380, RZ, 0xc0, !PT ;  /* 0x0000038035347812 */ /* 0x000fe400078ec0ff */
[----:B------:R-:W-:Y:S02]  /*19b40*/  LOP3.LUT R46, R47, 0x380, RZ, 0xc0, !PT ;  /* 0x000003802f2e7812 */ /* 0x000fe400078ec0ff */
[----:B------:R-:W-:Y:S02]  /*19b50*/  LOP3.LUT R9, R70, 0x380, RZ, 0xc0, !PT ;  /* 0x0000038046097812 */ /* 0x000fe400078ec0ff */
[----:B------:R-:W-:Y:S02]  /*19b60*/  LOP3.LUT R28, R29, 0x380, RZ, 0xc0, !PT ;  /* 0x000003801d1c7812 */ /* 0x000fe400078ec0ff */
[----:B------:R-:W-:Y:S02]  /*19b70*/  LOP3.LUT R8, R21, 0x380, RZ, 0xc0, !PT ;  /* 0x0000038015087812 */ /* 0x000fe400078ec0ff */
[----:B------:R-:W-:-:S02]  /*19b80*/  SHF.R.U64 R54, R54, 0x3, RZ ;  /* 0x0000000336367819 */ /* 0x000fc400000012ff */
[----:B------:R-:W-:Y:S02]  /*19b90*/  SHF.R.U64 R52, R52, 0x3, RZ ;  /* 0x0000000334347819 */ /* 0x000fe400000012ff */
[----:B------:R-:W-:Y:S02]  /*19ba0*/  SHF.R.U64 R46, R46, 0x3, RZ ;  /* 0x000000032e2e7819 */ /* 0x000fe400000012ff */
[----:B------:R-:W-:Y:S02]  /*19bb0*/  SHF.R.U64 R9, R9, 0x3, RZ ;  /* 0x0000000309097819 */ /* 0x000fe400000012ff */
[----:B------:R-:W-:Y:S02]  /*19bc0*/  SHF.R.U64 R28, R28, 0x3, RZ ;  /* 0x000000031c1c7819 */ /* 0x000fe400000012ff */
[----:B------:R-:W-:Y:S01]  /*19bd0*/  SHF.R.U64 R8, R8, 0x3, RZ ;  /* 0x0000000308087819 */ /* 0x000fe200000012ff */
[----:B----4-:R-:W-:Y:S01]  /*19be0*/  IMAD.MOV.U32 R140, RZ, RZ, R93 ;  /* 0x000000ffff8c7224 */ /* 0x010fe200078e005d */
        /* <DEDUP_REMOVED lines=8> */
[----:B------:R-:W-:-:S02]  /*19c70*/  LOP3.LUT R28, R28, R29, RZ, 0x3c, !PT ;  /* 0x0000001d1c1c7212 */ /* 0x000fc400078e3cff */
[----:B------:R-:W-:Y:S02]  /*19c80*/  LOP3.LUT R8, R8, R21, RZ, 0x3c, !PT ;  /* 0x0000001508087212 */ /* 0x000fe400078e3cff */
[----:B------:R-:W-:Y:S02]  /*19c90*/  IADD3.X R29, RZ, R71, RZ, P5, !PT ;  /* 0x00000047ff1d7210 */ /* 0x000fe40002ffe4ff */
[----:B------:R-:W-:Y:S01]  /*19ca0*/  MOV R84, R84 ;  /* 0x0000005400547202 */ /* 0x000fe20000000f00 */
[----:B------:R-:W-:Y:S01]  /*19cb0*/  IMAD.SHL.U32 R85, R140, 0x4, RZ ;  /* 0x000000048c557824 */ /* 0x000fe200078e00ff */
[----:B------:R-:W-:Y:S02]  /*19cc0*/  MOV R79, R90 ;  /* 0x0000005a004f7202 */ /* 0x000fe40000000f00 */
[----:B------:R-:W-:Y:S02]  /*19cd0*/  MOV R96, R88 ;  /* 0x0000005800607202 */ /* 0x000fe40000000f00 */
[----:B------:R-:W-:-:S02]  /*19ce0*/  MOV R94, R94 ;  /* 0x0000005e005e7202 */ /* 0x000fc40000000f00 */
[----:B------:R-:W-:Y:S02]  /*19cf0*/  MOV R93, R86 ;  /* 0x00000056005d7202 */ /* 0x000fe40000000f00 */
[----:B------:R-:W-:Y:S02]  /*19d00*/  MOV R97, R70 ;  /* 0x0000004600617202 */ /* 0x000fe40000000f00 */
[----:B------:R-:W-:Y:S02]  /*19d10*/  MOV R83, R82 ;  /* 0x0000005200537202 */ /* 0x000fe40000000f00 */
        /* <DEDUP_REMOVED lines=9> */
[----:B------:R-:W-:Y:S01]  /*19db0*/  SHF.L.U64.HI R95, R140, 0x2, R142 ;  /* 0x000000028c5f7819 */ /* 0x000fe2000001028e */
[----:B------:R-:W-:Y:S06]  /*19dc0*/  BRA.DIV UR4, `(.L_x_665) ;  /* 0x000000c604a47947 */ /* 0x000fec000b800000 */
[----:B------:R-:W-:Y:S02]  /*19dd0*/  SEL R25, R48, R27, P0 ;  /* 0x0000001b30197207 */ /* 0x000fe40000000000 */
[----:B------:R-:W-:Y:S02]  /*19de0*/  SEL R10, R27, R48, P0 ;  /* 0x000000301b0a7207 */ /* 0x000fe40000000000 */
[----:B------:R-:W-:Y:S02]  /*19df0*/  SEL R27, R24, R31, P0 ;  /* 0x0000001f181b7207 */ /* 0x000fe40000000000 */
[----:B------:R-:W-:Y:S01]  /*19e00*/  SEL R24, R31, R24, P0 ;  /* 0x000000181f187207 */ /* 0x000fe20000000000 */
[----:B-----5:R-:W-:Y:S01]  /*19e10*/  SHFL.IDX PT, R25, R25, R0, 0x1c1f ;  /* 0x001c1f0019197589 */ /* 0x020fe200000e0000 */
[----:B------:R-:W-:Y:S02]  /*19e20*/  SEL R59, R78, R5, P0 ;  /* 0x000000054e3b7207 */ /* 0x000fe40000000000 */
        /* <DEDUP_REMOVED lines=10> */
[----:B------:R-:W-:Y:S01]  /*19ed0*/  SHFL.IDX PT, R21, R21, R0, 0x1c1f ;  /* 0x001c1f0015157589 */ /* 0x000fe200000e0000 */
[----:B------:R-:W-:-:S02]  /*19ee0*/  SEL R29, R15, R14, P0 ;  /* 0x0000000e0f1d7207 */ /* 0x000fc40000000000 */
[----:B------:R-:W-:Y:S01]  /*19ef0*/  SEL R35, R37, R12, P0 ;  /* 0x0000000c25237207 */ /* 0x000fe20000000000 */
[----:B------:R-:W-:Y:S01]  /*19f00*/  SHFL.IDX PT, R31, R31, R0, 0x1c1f ;  /* 0x001c1f001f1f7589 */ /* 0x000fe200000e0000 */
[----:B------:R-:W-:Y:S02]  /*19f10*/  SEL R32, R12, R37, P0 ;  /* 0x000000250c207207 */ /* 0x000fe40000000000 */
[----:B------:R-:W-:Y:S01]  /*19f20*/  LOP3.LUT R5, R0, 0x2, RZ, 0x3c, !PT ;  /* 0x0000000200057812 */ /* 0x000fe200078e3cff */
        /* <DEDUP_REMOVED lines=45> */
[----:B------:R-:W0:Y:S01]  /*1a200*/  SHFL.IDX PT, R34, R4, R5, 0x1c1f ;  /* 0x001c1f0504227589 */ /* 0x000e2200000e0000 */
[----:B------:R-:W-:Y:S02]  /*1a210*/  SEL R111, R38, R99, P0 ;  /* 0x00000063266f7207 */ /* 0x000fe40000000000 */
[----:B------:R-:W-:Y:S01]  /*1a220*/  SEL R110, R99, R38, P0 ;  /* 0x00000026636e7207 */ /* 0x000fe20000000000 */
[----:B------:R1:W2:Y:S01]  /*1a230*/  SHFL.IDX PT, R36, R6, R5, 0x1c1f ;  /* 0x001c1f0506247589 */ /* 0x0002a200000e0000 */
[----:B------:R-:W-:-:S02]  /*1a240*/  SEL R112, R44, R133, P0 ;  /* 0x000000852c707207 */ /* 0x000fc40000000000 */
[----:B------:R-:W-:Y:S01]  /*1a250*/  SEL R114, R45, R114, P0 ;  /* 0x000000722d727207 */ /* 0x000fe20000000000 */
[----:B------:R2:W3:Y:S01]  /*1a260*/  SHFL.IDX PT, R38, R8, R5, 0x1c1f ;  /* 0x001c1f0508267589 */ /* 0x0004e200000e0000 */
[----:B------:R-:W-:Y:S02]  /*1a270*/  SEL R116, R123, R116, P0 ;  /* 0x000000747b747207 */ /* 0x000fe40000000000 */
[----:B------:R-:W-:Y:S01]  /*1a280*/  SEL R118, R131, R118, P0 ;  /* 0x0000007683767207 */ /* 0x000fe20000000000 */
[----:B------:R4:W4:Y:S01]  /*1a290*/  SHFL.IDX PT, R42, R24, R5, 0x1c1f ;  /* 0x001c1f05182a7589 */ /* 0x00092200000e0000 */
        /* <DEDUP_REMOVED lines=14> */
[----:B------:R4:W4:Y:S01]  /*1a380*/  SHFL.IDX PT, R44, R26, R5, 0x1c1f ;  /* 0x001c1f051a2c7589 */ /* 0x00092200000e0000 */
[----:B------:R-:W-:Y:S02]  /*1a390*/  SEL R75, R141, R134, P0 ;  /* 0x000000868d4b7207 */ /* 0x000fe40000000000 */
[----:B0-----:R-:W-:Y:S01]  /*1a3a0*/  SEL R4, R7, R34, P0 ;  /* 0x0000002207047207 */ /* 0x001fe20000000000 */
[----:B------:R-:W-:Y:S01]  /*1a3b0*/  SHFL.IDX PT, R74, R55, R0, 0x1c1f ;  /* 0x001c1f00374a7589 */ /* 0x000fe200000e0000 */
[----:B-1----:R-:W-:Y:S02]  /*1a3c0*/  SEL R6, R34, R7, P0 ;  /* 0x0000000722067207 */ /* 0x002fe40000000000 */
[----:B--2---:R-:W-:Y:S01]  /*1a3d0*/  SEL R8, R9, R36, P0 ;  /* 0x0000002409087207 */ /* 0x004fe20000000000 */
[----:B------:R-:W0:Y:S01]  /*1a3e0*/  SHFL.IDX PT, R41, R56, R5, 0x1c1f ;  /* 0x001c1f0538297589 */ /* 0x000e2200000e0000 */
[----:B------:R-:W-:-:S02]  /*1a3f0*/  SEL R10, R36, R9, P0 ;  /* 0x00000009240a7207 */ /* 0x000fc40000000000 */
[----:B---3--:R-:W-:Y:S01]  /*1a400*/  SEL R12, R21, R38, P0 ;  /* 0x00000026150c7207 */ /* 0x008fe20000000000 */
[----:B------:R-:W1:Y:S01]  /*1a410*/  SHFL.IDX PT, R49, R64, R5, 0x1c1f ;  /* 0x001c1f0540317589 */ /* 0x000e6200000e0000 */
[----:B------:R-:W-:Y:S02]  /*1a420*/  SEL R14, R38, R21, P0 ;  /* 0x00000015260e7207 */ /* 0x000fe40000000000 */
[----:B----4-:R-:W-:Y:S01]  /*1a430*/  SEL R24, R25, R40, P0 ;  /* 0x0000002819187207 */ /* 0x010fe20000000000 */
[----:B------:R-:W2:Y:S01]  /*1a440*/  SHFL.IDX PT, R57, R72, R5, 0x1c1f ;  /* 0x001c1f0548397589 */ /* 0x000ea200000e0000 */
        /* <DEDUP_REMOVED lines=11> */
[----:B------:R-:W3:Y:S01]  /*1a500*/  SHFL.IDX PT, R80, R80, R5, 0x1c1f ;  /* 0x001c1f0550507589 */ /* 0x000ee200000e0000 */
[----:B------:R-:W-:-:S02]  /*1a510*/  SEL R42, R48, R33, P0 ;  /* 0x00000021302a7207 */ /* 0x000fc40000000000 */
[----:B------:R-:W-:Y:S01]  /*1a520*/  SEL R44, R35, R50, P0 ;  /* 0x00000032232c7207 */ /* 0x000fe20000000000 */
[----:B------:R-:W4:Y:S01]  /*1a530*/  SHFL.IDX PT, R82, R82, R5, 0x1c1f ;  /* 0x001c1f0552527589 */ /* 0x000f2200000e0000 */
[----:B------:R-:W-:Y:S02]  /*1a540*/  SEL R46, R50, R35, P0 ;  /* 0x00000023322e7207 */ /* 0x000fe40000000000 */
[----:B------:R-:W-:Y:S01]  /*1a550*/  SEL R48, R37, R52, P0 ;  /* 0x0000003425307207 */ /* 0x000fe20000000000 */
[----:B------:R-:W-:Y:S01]  /*1a560*/  SHFL.IDX PT, R43, R107, R0, 0x1c1f ;  /* 0x001c1f006b2b7589 */ /* 0x000fe200000e0000 */
[----:B------:R-:W-:Y:S02]  /*1a570*/  SEL R50, R52, R37, P0 ;  /* 0x0000002534327207 */ /* 0x000fe40000000000 */
[----:B0-----:R-:W-:Y:S01]  /*1a580*/  SEL R56, R58, R41, P0 ;  /* 0x000000293a387207 */ /* 0x001fe20000000000 */
[----:B------:R-:W-:Y:S01]  /*1a590*/  SHFL.IDX PT, R47, R109, R0, 0x1c1f ;  /* 0x001c1f006d2f7589 */ /* 0x000fe200000e0000 */
[----:B------:R-:W-:-:S02]  /*1a5a0*/  SEL R60, R62, R45, P0 ;  /* 0x0000002d3e3c7207 */ /* 0x000fc40000000000 */
[----:B-1----:R-:W-:Y:S01]  /*1a5b0*/  SEL R64, R66, R49, P0 ;  /* 0x0000003142407207 */ /* 0x002fe20000000000 */
[----:B------:R-:W-:Y:S01]  /*1a5c0*/  SHFL.IDX PT, R51, R111, R0, 0x1c1f ;  /* 0x001c1f006f337589 */ /* 0x000fe200000e0000 */
[----:B------:R-:W-:Y:S02]  /*1a5d0*/  SEL R68, R70, R53, P0 ;  /* 0x0000003546447207 */ /* 0x000fe40000000000 */
[----:B--2---:R-:W-:Y:S01]  /*1a5e0*/  SEL R72, R74, R57, P0 ;  /* 0x000000394a487207 */ /* 0x004fe20000000000 */
        /* <DEDUP_REMOVED lines=11> */
[----:B---3--:R-:W-:Y:S01]  /*1a6a0*/  SEL R9, R65, R80, P0 ;  /* 0x0000005041097207 */ /* 0x008fe20000000000 */
[----:B------:R-:W-:Y:S01]  /*1a6b0*/  SHFL.IDX PT, R71, R121, R0, 0x1c1f ;  /* 0x001c1f0079477589 */ /* 0x000fe200000e0000 */
[----:B------:R-:W-:-:S02]  /*1a6c0*/  SEL R11, R80, R65, P0 ;  /* 0x00000041500b7207 */ /* 0x000fc40000000000 */
[----:B----4-:R-:W-:Y:S01]  /*1a6d0*/  SEL R13, R69, R82, P0 ;  /* 0x00000052450d7207 */ /* 0x010fe20000000000 */
[----:B------:R-:W0:Y:S01]  /*1a6e0*/  SHFL.IDX PT, R106, R106, R5, 0x1c1f ;  /* 0x001c1f056a6a7589 */ /* 0x000e2200000e0000 */
[----:B------:R-:W-:Y:S02]  /*1a6f0*/  SEL R15, R82, R69, P0 ;  /* 0x00000045520f7207 */ /* 0x000fe40000000000 */
[----:B------:R-:W-:Y:S01]  /*1a700*/  SEL R54, R54, R39, P0 ;  /* 0x0000002736367207 */ /* 0x000fe20000000000 */
[----:B------:R-:W1:Y:S04]  /*1a710*/  SHFL.IDX PT, R108, R108, R5, 0x1c1f ;  /* 0x001c1f056c6c7589 */ /* 0x000e6800000e0000 */
[----:B------:R-:W2:Y:S04]  /*1a720*/  SHFL.IDX PT, R110, R110, R5, 0x1c1f ;  /* 0x001c1f056e6e7589 */ /* 0x000ea800000e0000 */
[----:B------:R-:W3:Y:S04]  /*1a730*/  SHFL.IDX PT, R112, R112, R5, 0x1c1f ;  /* 0x001c1f0570707589 */ /* 0x000ee800000e0000 */
[----:B------:R-:W4:Y:S04]  /*1a740*/  SHFL.IDX PT, R114, R114, R5, 0x1c1f ;  /* 0x001c1f0572727589 */ /* 0x000f2800000e0000 */
[----:B------:R-:W-:Y:S04]  /*1a750*/  SHFL.IDX PT, R116, R116, R5, 0x1c1f ;  /* 0x001c1f0574747589 */ /* 0x000fe800000e0000 */
[----:B------:R-:W4:Y:S01]  /*1a760*/  SHFL.IDX PT, R118, R118, R5, 0x1c1f ;  /* 0x001c1f0576767589 */ /* 0x000f2200000e0000 */
[----:B0-----:R-:W-:-:S02]  /*1a770*/  SEL R41, R43, R106, P0 ;  /* 0x0000006a2b297207 */ /* 0x001fc40000000000 */
[----:B------:R-:W-:Y:S01]  /*1a780*/  SEL R43, R106, R43, P0 ;  /* 0x0000002b6a2b7207 */ /* 0x000fe20000000000 */
[----:B------:R-:W0:Y:S01]  /*1a790*/  SHFL.IDX PT, R132, R132, R5, 0x1c1f ;  /* 0x001c1f0584847589 */ /* 0x000e2200000e0000 */
[----:B-1----:R-:W-:Y:S02]  /*1a7a0*/  SEL R45, R47, R108, P0 ;  /* 0x0000006c2f2d7207 */ /* 0x002fe40000000000 */
[----:B------:R-:W-:Y:S01]  /*1a7b0*/  SEL R47, R108, R47, P0 ;  /* 0x0000002f6c2f7207 */ /* 0x000fe20000000000 */
[----:B------:R-:W-:Y:S01]  /*1a7c0*/  SHFL.IDX PT, R101, R101, R0, 0x1c1f ;  /* 0x001c1f0065657589 */ /* 0x000fe200000e0000 */
[----:B--2---:R-:W-:Y:S02]  /*1a7d0*/  SEL R49, R51, R110, P0 ;  /* 0x0000006e33317207 */ /* 0x004fe40000000000 */
[----:B------:R-:W-:Y:S01]  /*1a7e0*/  SEL R51, R110, R51, P0 ;  /* 0x000000336e337207 */ /* 0x000fe20000000000 */
[----:B------:R-:W-:Y:S01]  /*1a7f0*/  SHFL.IDX PT, R103, R103, R0, 0x1c1f ;  /* 0x001c1f0067677589 */ /* 0x000fe200000e0000 */
[----:B---3--:R-:W-:-:S02]  /*1a800*/  SEL R53, R55, R112, P0 ;  /* 0x0000007037357207 */ /* 0x008fc40000000000 */
[----:B------:R-:W-:Y:S01]  /*1a810*/  SEL R55, R112, R55, P0 ;  /* 0x0000003770377207 */ /* 0x000fe20000000000 */
[----:B------:R-:W-:Y:S01]  /*1a820*/  SHFL.IDX PT, R105, R105, R0, 0x1c1f ;  /* 0x001c1f0069697589 */ /* 0x000fe200000e0000 */
[----:B----4-:R-:W-:Y:S02]  /*1a830*/  SEL R57, R59, R114, P0 ;  /* 0x000000723b397207 */ /* 0x010fe40000000000 */
[----:B------:R-:W-:Y:S01]  /*1a840*/  SEL R59, R114, R59, P0 ;  /* 0x0000003b723b7207 */ /* 0x000fe20000000000 */
[----:B------:R-:W1:Y:S04]  /*1a850*/  SHFL.IDX PT, R98, R98, R5, 0x1c1f ;  /* 0x001c1f0562627589 */ /* 0x000e6800000e0000 */
[----:B------:R-:W2:Y:S01]  /*1a860*/  SHFL.IDX PT, R100, R100, R5, 0x1c1f ;  /* 0x001c1f0564647589 */ /* 0x000ea200000e0000 */
[----:B------:R-:W-:-:S02]  /*1a870*/  SEL R65, R67, R118, P0 ;  /* 0x0000007643417207 */ /* 0x000fc40000000000 */
[----:B------:R-:W-:Y:S01]  /*1a880*/  SEL R67, R118, R67, P0 ;  /* 0x0000004376437207 */ /* 0x000fe20000000000 */
[----:B------:R-:W3:Y:S01]  /*1a890*/  SHFL.IDX PT, R102, R102, R5, 0x1c1f ;  /* 0x001c1f0566667589 */ /* 0x000ee200000e0000 */
[----:B0-----:R-:W-:Y:S02]  /*1a8a0*/  SEL R69, R71, R132, P0 ;  /* 0x0000008447457207 */ /* 0x001fe40000000000 */
[----:B------:R-:W-:Y:S01]  /*1a8b0*/  SEL R71, R132, R71, P0 ;  /* 0x0000004784477207 */ /* 0x000fe20000000000 */
[----:B------:R-:W0:Y:S04]  /*1a8c0*/  SHFL.IDX PT, R104, R104, R5, 0x1c1f ;  /* 0x001c1f0568687589 */ /* 0x000e2800000e0000 */
[----:B------:R4:W0:Y:S04]  /*1a8d0*/  SHFL.IDX PT, R2, R2, R5, 0x1c1f ;  /* 0x001c1f0502027589 */ /* 0x00082800000e0000 */
[----:B------:R2:W0:Y:S01]  /*1a8e0*/  SHFL.IDX PT, R75, R75, R0, 0x1c1f ;  /* 0x001c1f004b4b7589 */ /* 0x00042200000e0000 */
[----:B-1----:R-:W-:-:S02]  /*1a8f0*/  SEL R25, R99, R98, P0 ;  /* 0x0000006263197207 */ /* 0x002fc40000000000 */
[----:B----4-:R-:W-:Y:S02]  /*1a900*/  SEL R5, R61, R78, P0 ;  /* 0x0000004e3d057207 */ /* 0x010fe40000000000 */
[----:B------:R-:W-:Y:S02]  /*1a910*/  SEL R61, R63, R116, P0 ;  /* 0x000000743f3d7207 */ /* 0x000fe40000000000 */
[----:B------:R-:W-:Y:S01]  /*1a920*/  SEL R27, R98, R99, P0 ;  /* 0x00000063621b7207 */ /* 0x000fe20000000000 */
[----:B--2---:R-:W-:Y:S01]  /*1a930*/  IMAD.MOV.U32 R0, RZ, RZ, RZ ;  /* 0x000000ffff007224 */ /* 0x004fe200078e00ff */
[----:B------:R-:W-:Y:S02]  /*1a940*/  SEL R29, R101, R100, P0 ;  /* 0x00000064651d7207 */ /* 0x000fe40000000000 */
[----:B------:R-:W-:Y:S02]  /*1a950*/  SEL R31, R100, R101, P0 ;  /* 0x00000065641f7207 */ /* 0x000fe40000000000 */
[----:B---3--:R-:W-:-:S02]  /*1a960*/  SEL R33, R103, R102, P0 ;  /* 0x0000006667217207 */ /* 0x008fc40000000000 */
[----:B------:R-:W-:Y:S02]  /*1a970*/  SEL R35, R102, R103, P0 ;  /* 0x0000006766237207 */ /* 0x000fe40000000000 */
[----:B0-----:R-:W-:Y:S02]  /*1a980*/  SEL R37, R105, R104, P0 ;  /* 0x0000006869257207 */ /* 0x001fe40000000000 */
[----:B------:R-:W-:Y:S02]  /*1a990*/  SEL R39, R104, R105, P0 ;  /* 0x0000006968277207 */ /* 0x000fe40000000000 */
[----:B------:R-:W-:-:S07]  /*1a9a0*/  SEL R63, R116, R63, P0 ;  /* 0x0000003f743f7207 */ /* 0x000fce0000000000 */
.L_x_959:
[----:B------:R-:W-:Y:S05]  /*1a9b0*/  WARPSYNC.ALL ;  /* 0x0000000000007948 */ /* 0x000fea0003800000 */
[----:B------:R-:W-:Y:S01]  /*1a9c0*/  BAR.SYNC.DEFER_BLOCKING 0x1, 0x100 ;  /* 0x0044000000007b1d */ /* 0x000fe20000010000 */
[----:B------:R-:W-:-:S05]  /*1a9d0*/  IADD3 R100, R143, -0x80, RZ ;  /* 0xffffff808f647810 */ /* 0x000fca0007ffe0ff */
[----:B------:R-:W-:Y:S01]  /*1a9e0*/  ULDC.64 UR4, c[0x0][0xc00] ;  /* 0x0003000000047ab9 */ /* 0x000fe20000000a00 */
[----:B------:R-:W2:Y:S01]  /*1a9f0*/  LDL R82, [R1+0x44] ;  /* 0x0000440001527983 */ /* 0x000ea20000100800 */
[----:B------:R-:W-:Y:S02]  /*1aa00*/  ISETP.NE.U32.AND P1, PT, RZ, UR4, PT ;  /* 0x00000004ff007c0c */ /* 0x000fe4000bf25070 */
[----:B------:R-:W-:Y:S02]  /*1aa10*/  IADD3 R98, P2, R85, UR4, RZ ;  /* 0x0000000455627c10 */ /* 0x000fe4000ff5e0ff */
[----:B------:R-:W-:Y:S02]  /*1aa20*/  ISETP.NE.AND.EX P1, PT, RZ, UR5, PT, P1 ;  /* 0x00000005ff007c0c */ /* 0x000fe4000bf25310 */
[----:B------:R-:W-:Y:S01]  /*1aa30*/  IADD3.X R99, R95, UR5, RZ, P2, !PT ;  /* 0x000000055f637c10 */ /* 0x000fe200097fe4ff */
[----:B------:R-:W-:Y:S01]  /*1aa40*/  ULDC.64 UR4, c[0x0][0xc08] ;  /* 0x0003020000047ab9 */ /* 0x000fe20000000a00 */
[----:B------:R0:W-:Y:S04]  /*1aa50*/  STSM.16.M88.4 [R97], R4 ;  /* 0x0000000461007844 */ /* 0x0001e80000000200 */
[----:B------:R1:W-:Y:S04]  /*1aa60*/  STSM.16.M88.4 [R73], R8 ;  /* 0x0000000849007844 */ /* 0x0003e80000000200 */
[----:B------:R-:W-:Y:S04]  /*1aa70*/  STSM.16.M88.4 [R86], R12 ;  /* 0x0000000c56007844 */ /* 0x000fe80000000200 */
[----:B------:R-:W-:Y:S01]  /*1aa80*/  STSM.16.M88.4 [R87], R24 ;  /* 0x0000001857007844 */ /* 0x000fe20000000200 */
[----:B0-----:R-:W-:-:S03]  /*1aa90*/  SHF.R.S32.HI R4, RZ, 0x1f, R100 ;  /* 0x0000001fff047819 */ /* 0x001fc60000011464 */
[----:B------:R-:W-:Y:S01]  /*1aaa0*/  STSM.16.M88.4 [R88], R28 ;  /* 0x0000001c58007844 */ /* 0x000fe20000000200 */
[----:B------:R-:W-:-:S03]  /*1aab0*/  LEA.HI R5, R4, R100, RZ, 0x7 ;  /* 0x0000006404057211 */ /* 0x000fc600078f38ff */
[----:B------:R-:W-:Y:S01]  /*1aac0*/  STSM.16.M88.4 [R89], R32 ;  /* 0x0000002059007844 */ /* 0x000fe20000000200 */
[----:B-1----:R-:W-:Y:S02]  /*1aad0*/  SEL R73, R75, R2, P0 ;  /* 0x000000024b497207 */ /* 0x002fe40000000000 */
[----:B------:R-:W-:Y:S01]  /*1aae0*/  LOP3.LUT R6, R5, 0xffffff80, RZ, 0xc0, !PT ;  /* 0xffffff8005067812 */ /* 0x000fe200078ec0ff */
[----:B------:R-:W-:Y:S01]  /*1aaf0*/  STSM.16.M88.4 [R90], R36 ;  /* 0x000000245a007844 */ /* 0x000fe20000000200 */
[----:B------:R-:W-:-:S03]  /*1ab00*/  SEL R75, R2, R75, P0 ;  /* 0x0000004b024b7207 */ /* 0x000fc60000000000 */
[----:B------:R-:W-:Y:S01]  /*1ab10*/  IMAD.IADD R10, R100, 0x1, -R6 ;  /* 0x00000001640a7824 */ /* 0x000fe200078e0a06 */
[----:B------:R-:W-:Y:S01]  /*1ab20*/  STSM.16.M88.4 [R91], R40 ;  /* 0x000000285b007844 */ /* 0x000fe20000000200 */
[----:B------:R-:W-:Y:S01]  /*1ab30*/  ISETP.NE.U32.AND P0, PT, RZ, UR4, PT ;  /* 0x00000004ff007c0c */ /* 0x000fe2000bf05070 */
[----:B------:R-:W0:Y:S02]  /*1ab40*/  LDC R2, c[0x0][0xbe8] ;  /* 0x0002fa00ff027b82 */ /* 0x000e240000000800 */
[----:B------:R-:W-:Y:S01]  /*1ab50*/  SHF.R.S32.HI R7, RZ, 0x1f, R10 ;  /* 0x0000001fff077819 */ /* 0x000fe2000001140a */
[----:B------:R-:W-:Y:S03]  /*1ab60*/  STSM.16.M88.4 [R92], R44 ;  /* 0x0000002c5c007844 */ /* 0x000fe60000000200 */
[----:B------:R-:W-:Y:S01]  /*1ab70*/  LEA.HI R6, R7, R10, RZ, 0x2 ;  /* 0x0000000a07067211 */ /* 0x000fe200078f10ff */
[----:B------:R-:W-:Y:S04]  /*1ab80*/  STSM.16.M88.4 [R93], R48 ;  /* 0x000000305d007844 */ /* 0x000fe80000000200 */
[----:B------:R-:W-:Y:S01]  /*1ab90*/  STSM.16.M88.4 [R94], R52 ;  /* 0x000000345e007844 */ /* 0x000fe20000000200 */
[----:B------:R-:W-:-:S03]  /*1aba0*/  SHF.R.S32.HI R8, RZ, 0x2, R6 ;  /* 0x00000002ff087819 */ /* 0x000fc60000011406 */
[----:B------:R-:W-:Y:S01]  /*1abb0*/  STSM.16.M88.4 [R96], R56 ;  /* 0x0000003860007844 */ /* 0x000fe20000000200 */
[----:B------:R-:W-:-:S03]  /*1abc0*/  SHF.R.S32.HI R9, RZ, 0x1f, R6 ;  /* 0x0000001fff097819 */ /* 0x000fc60000011406 */
[----:B------:R-:W-:Y:S01]  /*1abd0*/  STSM.16.M88.4 [R79], R60 ;  /* 0x0000003c4f007844 */ /* 0x000fe20000000200 */
[----:B------:R-:W-:-:S03]  /*1abe0*/  LEA.HI R6, R4, R100, RZ, 0x2 ;  /* 0x0000006404067211 */ /* 0x000fc600078f10ff */
[----:B------:R1:W-:Y:S01]  /*1abf0*/  STSM.16.M88.4 [R81], R64 ;  /* 0x0000004051007844 */ /* 0x0003e20000000200 */
[----:B------:R-:W-:-:S03]  /*1ac00*/  LEA.HI R9, R9, R8, RZ, 0x3 ;  /* 0x0000000809097211 */ /* 0x000fc600078f18ff */
[----:B------:R3:W-:Y:S01]  /*1ac10*/  STSM.16.M88.4 [R83], R68 ;  /* 0x0000004453007844 */ /* 0x0007e20000000200 */
[----:B------:R-:W-:-:S03]  /*1ac20*/  SHF.R.S32.HI R4, RZ, 0x7, R5 ;  /* 0x00000007ff047819 */ /* 0x000fc60000011405 */
[----:B------:R3:W-:Y:S01]  /*1ac30*/  STSM.16.M88.4 [R84], R72 ;  /* 0x0000004854007844 */ /* 0x0007e20000000200 */
[----:B------:R-:W-:Y:S01]  /*1ac40*/  BAR.SYNC.DEFER_BLOCKING 0x1, 0x100 ;  /* 0x0044000000007b1d */ /* 0x000fe20000010000 */
[----:B------:R-:W-:Y:S02]  /*1ac50*/  ISETP.NE.AND.EX P0, PT, RZ, UR5, PT, P0 ;  /* 0x00000005ff007c0c */ /* 0x000fe4000bf05300 */
[----:B------:R-:W-:Y:S02]  /*1ac60*/  LOP3.LUT R9, R9, 0xfffffff8, RZ, 0xc0, !PT ;  /* 0xfffffff809097812 */ /* 0x000fe400078ec0ff */
[----:B------:R-:W-:Y:S02]  /*1ac70*/  LEA.HI R5, R5, R4, RZ, 0x1 ;  /* 0x0000000405057211 */ /* 0x000fe400078f08ff */
[----:B------:R-:W-:Y:S01]  /*1ac80*/  LEA.HI R7, R7, R10, RZ, 0x5 ;  /* 0x0000000a07077211 */ /* 0x000fe200078f28ff */
[----:B------:R-:W-:Y:S01]  /*1ac90*/  IMAD.IADD R8, R8, 0x1, -R9 ;  /* 0x0000000108087824 */ /* 0x000fe200078e0a09 */
[----:B------:R-:W-:-:S02]  /*1aca0*/  LOP3.LUT R5, R5, 0x3fffffe, RZ, 0xc0, !PT ;  /* 0x03fffffe05057812 */ /* 0x000fc400078ec0ff */
[----:B------:R-:W-:Y:S02]  /*1acb0*/  SHF.R.S32.HI R7, RZ, 0x5, R7 ;  /* 0x00000005ff077819 */ /* 0x000fe40000011407 */
[----:B------:R-:W-:Y:S02]  /*1acc0*/  IADD3 R5, R4, -R5, RZ ;  /* 0x8000000504057210 */ /* 0x000fe40007ffe0ff */
[----:B------:R-:W-:Y:S01]  /*1acd0*/  @P0 IADD3 R4, P3, R85, UR4, RZ ;  /* 0x0000000455040c10 */ /* 0x000fe2000ff7e0ff */
[----:B------:R-:W-:Y:S01]  /*1ace0*/  IMAD R8, R7, 0x10, R8 ;  /* 0x0000001007087824 */ /* 0x000fe200078e0208 */
[----:B------:R-:W-:Y:S02]  /*1acf0*/  ULDC UR4, c[0x0][0xa88] ;  /* 0x0002a20000047ab9 */ /* 0x000fe40000000800 */
[----:B-1----:R-:W-:Y:S01]  /*1ad00*/  MOV R81, UR4 ;  /* 0x0000000400517c02 */ /* 0x002fe20008000f00 */
[----:B------:R-:W-:Y:S01]  /*1ad10*/  IMAD R14, R5, 0x40, R8 ;  /* 0x00000040050e7824 */ /* 0x000fe200078e0208 */
[----:B------:R-:W-:Y:S01]  /*1ad20*/  @P0 IADD3.X R5, R95, UR5, RZ, P3, !PT ;  /* 0x000000055f050c10 */ /* 0x000fe20009ffe4ff */
[----:B------:R3:W5:Y:S01]  /*1ad30*/  @P1 LDG.E R0, desc[UR36][R98.64] ;  /* 0x0000002462001981 */ /* 0x000762000c1e1900 */
[----:B0-----:R-:W-:-:S02]  /*1ad40*/  ISETP.NE.AND P2, PT, R2, 0x1, PT ;  /* 0x000000010200780c */ /* 0x001fc40003f45270 */
[----:B------:R-:W-:Y:S01]  /*1ad50*/  LOP3.LUT R9, R6, 0xfffffffc, RZ, 0xc0, !PT ;  /* 0xfffffffc06097812 */ /* 0x000fe200078ec0ff */
[----:B------:R3:W5:Y:S04]  /*1ad60*/  @P0 LDG.E R81, desc[UR36][R4.64] ;  /* 0x0000002404510981 */ /* 0x000768000c1e1900 */
[----:B------:R-:W-:-:S05]  /*1ad70*/  IMAD.IADD R11, R100, 0x1, -R9 ;  /* 0x00000001640b7824 */ /* 0x000fca00078e0a09 */
[----:B------:R-:W-:Y:S01]  /*1ad80*/  LEA.HI R12, R11, R11, RZ, 0x1 ;  /* 0x0000000b0b0c7211 */ /* 0x000fe200078f08ff */
[----:B------:R-:W0:Y:S03]  /*1ad90*/  @P2 LDC R6, c[0x0][0xbec] ;  /* 0x0002fb00ff062b82 */ /* 0x000e260000000800 */
[----:B------:R-:W-:-:S05]  /*1ada0*/  LOP3.LUT R12, R12, 0x1ffffffe, RZ, 0xc0, !PT ;  /* 0x1ffffffe0c0c7812 */ /* 0x000fca00078ec0ff */
[----:B------:R-:W1:Y:S01]  /*1adb0*/  @P2 LDC R9, c[0x0][0xbf0] ;  /* 0x0002fc00ff092b82 */ /* 0x000e620000000800 */
[----:B------:R-:W-:-:S04]  /*1adc0*/  IMAD.IADD R11, R11, 0x1, -R12 ;  /* 0x000000010b0b7824 */ /* 0x000fc800078e0a0c */
[----:B------:R-:W-:-:S04]  /*1add0*/  IMAD R11, R11, 0x8, R14 ;  /* 0x000000080b0b7824 */ /* 0x000fc800078e020e */
[----:B--2---:R-:W-:Y:S01]  /*1ade0*/  IMAD R15, R82, 0x80, R11 ;  /* 0x00000080520f7824 */ /* 0x004fe200078e020b */
[----:B01-3--:R-:W-:Y:S06]  /*1adf0*/  @P0 BRA `(.L_x_666) ;  /* 0x0000000000100947 */ /* 0x00bfec0003800000 */
[----:B------:R-:W-:Y:S05]  /*1ae00*/  @!P1 BRA `(.L_x_666) ;  /* 0x00000000000c9947 */ /* 0x000fea0003800000 */
[----:B------:R-:W2:Y:S04]  /*1ae10*/  LDG.E R4, desc[UR36][R98.64] ;  /* 0x0000002462047981 */ /* 0x000ea8000c1e1900 */
[----:B-----5:R-:W2:Y:S02]  /*1ae20*/  LDG.E R81, desc[UR36][R98.64+0x4] ;  /* 0x0000042462517981 */ /* 0x020ea4000c1e1900 */
[----:B--2---:R-:W-:-:S07]  /*1ae30*/  IMAD.IADD R81, R81, 0x1, -R4 ;  /* 0x0000000151517824 */ /* 0x004fce00078e0a04 */
.L_x_666:
[----:B------:R-:W2:Y:S01]  /*1ae40*/  LDL.LU R84, [R1+0x38] ;  /* 0x0000380001547983 */ /* 0x000ea20000300800 */
[----:B------:R-:W-:Y:S01]  /*1ae50*/  @P2 IMAD.HI.U32 R4, R15, R6, RZ ;  /* 0x000000060f042227 */ /* 0x000fe200078e00ff */
[----:B------:R-:W-:Y:S01]  /*1ae60*/  ULDC.64 UR4, c[0x0][0xb90] ;  /* 0x0002e40000047ab9 */ /* 0x000fe20000000a00 */
[--C-:B-----5:R-:W-:Y:S01]  /*1ae70*/  SHF.R.S32.HI R79, RZ, 0x1f, R0.reuse ;  /* 0x0000001fff4f7819 */ /* 0x120fe20000011400 */
[----:B------:R-:W0:Y:S01]  /*1ae80*/  @P2 LDC R83, c[0x0][0xbec] ;  /* 0x0002fb00ff532b82 */ /* 0x000e220000000800 */
[----:B------:R-:W-:Y:S01]  /*1ae90*/  IMAD.MOV.U32 R78, RZ, RZ, R0 ;  /* 0x000000ffff4e7224 */ /* 0x000fe200078e0000 */
[----:B------:R-:W-:Y:S01]  /*1aea0*/  MOV R7, R15 ;  /* 0x0000000f00077202 */ /* 0x000fe20000000f00 */
[----:B------:R-:W-:Y:S01]  /*1aeb0*/  IMAD R11, R219, 0x40, R18 ;  /* 0x00000040db0b7824 */ /* 0x000fe200078e0212 */
[----:B------:R-:W-:Y:S01]  /*1aec0*/  @P2 SHF.R.U32.HI R7, RZ, R9, R4 ;  /* 0x00000009ff072219 */ /* 0x000fe20000011604 */
[----:B------:R-:W-:Y:S01]  /*1aed0*/  IMAD R81, R81, R2, RZ ;  /* 0x0000000251517224 */ /* 0x000fe200078e02ff */
[----:B------:R-:W-:Y:S01]  /*1aee0*/  SEL R21, R142, RZ, !P1 ;  /* 0x000000ff8e157207 */ /* 0x000fe20004800000 */
[----:B------:R-:W-:Y:S01]  /*1aef0*/  IMAD.WIDE R76, R11, 0x2, R76 ;  /* 0x000000020b4c7825 */ /* 0x000fe200078e024c */
[----:B------:R-:W-:-:S03]  /*1af00*/  SHF.R.S32.HI R11, RZ, 0x1f, R7 ;  /* 0x0000001fff0b7819 */ /* 0x000fc60000011407 */
[----:B------:R-:W-:Y:S01]  /*1af10*/  IMAD.MOV R13, RZ, RZ, -R7 ;  /* 0x000000ffff0d7224 */ /* 0x000fe200078e0a07 */
[----:B------:R-:W-:-:S04]  /*1af20*/  IADD3 R29, P3, R76, 0x4000, RZ ;  /* 0x000040004c1d7810 */ /* 0x000fc80007f7e0ff */
[----:B------:R-:W-:-:S04]  /*1af30*/  LOP3.LUT R28, R29, 0x380, RZ, 0xc0, !PT ;  /* 0x000003801d1c7812 */ /* 0x000fc800078ec0ff */
[----:B------:R-:W-:-:S04]  /*1af40*/  SHF.R.U64 R28, R28, 0x3, RZ ;  /* 0x000000031c1c7819 */ /* 0x000fc800000012ff */
[----:B------:R-:W-:Y:S01]  /*1af50*/  LOP3.LUT R28, R28, R29, RZ, 0x3c, !PT ;  /* 0x0000001d1c1c7212 */ /* 0x000fe200078e3cff */
[----:B------:R-:W-:Y:S01]  /*1af60*/  IMAD.X R29, RZ, RZ, R77, P3 ;  /* 0x000000ffff1d7224 */ /* 0x000fe200018e064d */
        /* <DEDUP_REMOVED lines=10> */
[----:B------:R-:W-:-:S04]  /*1b010*/  SHF.R.S32.HI R85, RZ, 0x1f, R100 ;  /* 0x0000001fff557819 */ /* 0x000fc80000011464 */
[----:B------:R-:W-:-:S04]  /*1b020*/  LEA.HI R85, R85, R100, RZ, 0x3 ;  /* 0x0000006455557211 */ /* 0x000fc800078f18ff */
[----:B------:R-:W-:-:S05]  /*1b030*/  LOP3.LUT R85, R85, 0xfffffff8, RZ, 0xc0, !PT ;  /* 0xfffffff855557812 */ /* 0x000fca00078ec0ff */
[----:B------:R-:W-:Y:S02]  /*1b040*/  IMAD.IADD R85, R100, 0x1, -R85 ;  /* 0x0000000164557824 */ /* 0x000fe400078e0a55 */
[C---:B------:R-:W-:Y:S02]  /*1b050*/  VIADD R86, R18.reuse, 0xc0 ;  /* 0x000000c012567836 */ /* 0x040fe40000000000 */
[----:B------:R-:W-:Y:S01]  /*1b060*/  VIADD R88, R18, 0x80 ;  /* 0x0000008012587836 */ /* 0x000fe20000000000 */
[----:B------:R-:W-:Y:S01]  /*1b070*/  BSSY B1, `(.L_x_667) ;  /* 0x00000be000017945 */ /* 0x000fe20003800000 */
[----:B------:R-:W-:Y:S02]  /*1b080*/  SHF.R.S32.HI R87, RZ, 0x1f, R218 ;  /* 0x0000001fff577819 */ /* 0x000fe400000114da */
[----:B------:R-:W-:Y:S02]  /*1b090*/  SHF.R.S32.HI R90, RZ, 0x1f, R18 ;  /* 0x0000001fff5a7819 */ /* 0x000fe40000011412 */
[----:B------:R-:W-:-:S02]  /*1b0a0*/  SHF.R.S32.HI R89, RZ, 0x1f, R88 ;  /* 0x0000001fff597819 */ /* 0x000fc40000011458 */
[----:B--2---:R-:W-:Y:S01]  /*1b0b0*/  SHF.R.S32.HI R80, RZ, 0x1f, R84 ;  /* 0x0000001fff507819 */ /* 0x004fe20000011454 */
[----:B------:R-:W-:Y:S01]  /*1b0c0*/  IMAD.WIDE.U32 R4, R84, UR4, R78 ;  /* 0x0000000454047c25 */ /* 0x000fe2000f8e004e */
[----:B------:R-:W-:-:S03]  /*1b0d0*/  SEL R78, R140, RZ, !P1 ;  /* 0x000000ff8c4e7207 */ /* 0x000fc60004800000 */
[----:B------:R-:W-:-:S04]  /*1b0e0*/  IMAD R6, R80, UR4, RZ ;  /* 0x0000000450067c24 */ /* 0x000fc8000f8e02ff */
[----:B------:R-:W-:Y:S01]  /*1b0f0*/  IMAD R9, R84, UR5, R6 ;  /* 0x0000000554097c24 */ /* 0x000fe2000f8e0206 */
[----:B------:R-:W-:-:S04]  /*1b100*/  ULDC.64 UR4, c[0x0][0xb98] ;  /* 0x0002e60000047ab9 */ /* 0x000fc80000000a00 */
[----:B------:R-:W-:Y:S01]  /*1b110*/  IADD3 R5, R5, R9, RZ ;  /* 0x0000000905057210 */ /* 0x000fe20007ffe0ff */
[----:B------:R-:W-:Y:S02]  /*1b120*/  IMAD R9, R2, R13, R15 ;  /* 0x0000000d02097224 */ /* 0x000fe400078e020f */
[----:B------:R-:W-:Y:S02]  /*1b130*/  IMAD R13, R21, UR4, RZ ;  /* 0x00000004150d7c24 */ /* 0x000fe4000f8e02ff */
[----:B------:R-:W-:Y:S01]  /*1b140*/  IMAD.WIDE.U32 R4, R78, UR4, R4 ;  /* 0x000000044e047c25 */ /* 0x000fe2000f8e0004 */
[----:B------:R-:W-:-:S03]  /*1b150*/  SHF.R.S32.HI R6, RZ, 0x1f, R9 ;  /* 0x0000001fff067819 */ /* 0x000fc60000011409 */
[----:B------:R-:W-:Y:S01]  /*1b160*/  IMAD R13, R78, UR5, R13 ;  /* 0x000000054e0d7c24 */ /* 0x000fe2000f8e020d */
[----:B------:R-:W-:Y:S01]  /*1b170*/  IADD3 R4, P0, R7, R4, RZ ;  /* 0x0000000407047210 */ /* 0x000fe20007f1e0ff */
[----:B------:R-:W-:Y:S01]  /*1b180*/  ULDC.64 UR4, c[0x0][0xb88] ;  /* 0x0002e20000047ab9 */ /* 0x000fe20000000a00 */
[----:B------:R-:W-:Y:S01]  /*1b190*/  IADD3 R7, P5, R76, 0x1000, RZ ;  /* 0x000010004c077810 */ /* 0x000fe20007fbe0ff */
[----:B------:R-:W-:Y:S01]  /*1b1a0*/  IMAD R6, R6, UR4, RZ ;  /* 0x0000000406067c24 */ /* 0x000fe2000f8e02ff */
[----:B------:R-:W-:Y:S02]  /*1b1b0*/  IADD3.X R5, R11, R5, R13, P0, !PT ;  /* 0x000000050b057210 */ /* 0x000fe400007fe40d */
[----:B------:R-:W-:Y:S01]  /*1b1c0*/  LOP3.LUT P0, RZ, R10, 0x3, RZ, 0xc0, !PT ;  /* 0x000000030aff7812 */ /* 0x000fe2000780c0ff */
[C---:B------:R-:W-:Y:S01]  /*1b1d0*/  IMAD R11, R9.reuse, UR5, R6 ;  /* 0x00000005090b7c24 */ /* 0x040fe2000f8e0206 */
[----:B------:R-:W-:Y:S01]  /*1b1e0*/  IADD3 R13, P4, R76, 0x2000, RZ ;  /* 0x000020004c0d7810 */ /* 0x000fe20007f9e0ff */
[----:B------:R-:W-:Y:S01]  /*1b1f0*/  IMAD.WIDE.U32 R4, R9, UR4, R4 ;  /* 0x0000000409047c25 */ /* 0x000fe2000f8e0004 */
[----:B------:R-:W-:Y:S01]  /*1b200*/  ULDC.64 UR4, c[0x0][0xb50] ;  /* 0x0002d40000047ab9 */ /* 0x000fe20000000a00 */
[----:B------:R-:W-:-:S02]  /*1b210*/  LOP3.LUT R8, R7, 0x380, RZ, 0xc0, !PT ;  /* 0x0000038007087812 */ /* 0x000fc400078ec0ff */
[----:B------:R-:W-:Y:S01]  /*1b220*/  IMAD.IADD R5, R5, 0x1, R11 ;  /* 0x0000000105057824 */ /* 0x000fe200078e020b */
[C---:B------:R-:W-:Y:S01]  /*1b230*/  LEA R6, P1, R4.reuse, UR4, 0x2 ;  /* 0x0000000404067c11 */ /* 0x040fe2000f8210ff */
[----:B------:R-:W-:Y:S01]  /*1b240*/  IMAD.X R9, RZ, RZ, R77, P5 ;  /* 0x000000ffff097224 */ /* 0x000fe200028e064d */
[----:B------:R-:W-:Y:S02]  /*1b250*/  LOP3.LUT R12, R13, 0x380, RZ, 0xc0, !PT ;  /* 0x000003800d0c7812 */ /* 0x000fe400078ec0ff */
[----:B------:R-:W-:Y:S01]  /*1b260*/  LEA.HI.X R10, R4, UR5, R5, 0x2, P1 ;  /* 0x00000005040a7c11 */ /* 0x000fe200088f1405 */
[----:B------:R-:W-:Y:S01]  /*1b270*/  SHFL.IDX PT, R50, R6, RZ, 0x1c1f ;  /* 0x001c1fff06327589 */ /* 0x000fe200000e0000 */
[----:B------:R-:W-:Y:S01]  /*1b280*/  IADD3 R25, P1, R76, 0x3000, RZ ;  /* 0x000030004c197810 */ /* 0x000fe20007f3e0ff */
[----:B------:R-:W-:Y:S01]  /*1b290*/  ULDC.64 UR4, c[0x0][0xaa0] ;  /* 0x0002a80000047ab9 */ /* 0x000fe20000000a00 */
[----:B------:R-:W-:Y:S01]  /*1b2a0*/  SHF.R.U64 R12, R12, 0x3, RZ ;  /* 0x000000030c0c7819 */ /* 0x000fe200000012ff */
[----:B------:R-:W1:Y:S01]  /*1b2b0*/  SHFL.IDX PT, R51, R10, RZ, 0x1c1f ;  /* 0x001c1fff0a337589 */ /* 0x000e6200000e0000 */
[----:B------:R-:W-:-:S02]  /*1b2c0*/  LOP3.LUT R24, R25, 0x380, RZ, 0xc0, !PT ;  /* 0x0000038019187812 */ /* 0x000fc400078ec0ff */
[----:B------:R-:W-:Y:S01]  /*1b2d0*/  LOP3.LUT R12, R12, R13, RZ, 0x3c, !PT ;  /* 0x0000000d0c0c7212 */ /* 0x000fe200078e3cff */
[----:B------:R-:W-:Y:S01]  /*1b2e0*/  IMAD.X R13, RZ, RZ, R77, P4 ;  /* 0x000000ffff0d7224 */ /* 0x000fe200020e064d */
[----:B------:R-:W-:Y:S01]  /*1b2f0*/  SHF.R.U64 R24, R24, 0x3, RZ ;  /* 0x0000000318187819 */ /* 0x000fe200000012ff */
[----:B------:R-:W-:Y:S01]  /*1b300*/  SHFL.IDX PT, R54, R6, 0x1, 0x1c1f ;  /* 0x003c1f0006367f89 */ /* 0x000fe200000e0000 */
[----:B------:R-:W-:Y:S02]  /*1b310*/  IADD3 R33, P5, R76, 0x5000, RZ ;  /* 0x000050004c217810 */ /* 0x000fe40007fbe0ff */
[----:B------:R-:W-:Y:S01]  /*1b320*/  LOP3.LUT R24, R24, R25, RZ, 0x3c, !PT ;  /* 0x0000001918187212 */ /* 0x000fe200078e3cff */
[----:B------:R-:W2:Y:S01]  /*1b330*/  SHFL.IDX PT, R55, R10, 0x1, 0x1c1f ;  /* 0x003c1f000a377f89 */ /* 0x000ea200000e0000 */
[----:B------:R-:W-:Y:S02]  /*1b340*/  IADD3.X R25, RZ, R77, RZ, P1, !PT ;  /* 0x0000004dff197210 */ /* 0x000fe40000ffe4ff */
[----:B------:R-:W-:-:S02]  /*1b350*/  IADD3 R41, P1, R76, 0x7000, RZ ;  /* 0x000070004c297810 */ /* 0x000fc40007f3e0ff */
[----:B------:R-:W-:Y:S02]  /*1b360*/  IADD3 R37, P4, R76, 0x6000, RZ ;  /* 0x000060004c257810 */ /* 0x000fe40007f9e0ff */
[----:B------:R-:W-:Y:S02]  /*1b370*/  LOP3.LUT R40, R41, 0x380, RZ, 0xc0, !PT ;  /* 0x0000038029287812 */ /* 0x000fe400078ec0ff */
[----:B------:R-:W-:Y:S02]  /*1b380*/  LOP3.LUT R32, R33, 0x380, RZ, 0xc0, !PT ;  /* 0x0000038021207812 */ /* 0x000fe400078ec0ff */
[----:B------:R-:W-:Y:S02]  /*1b390*/  SHF.R.U64 R40, R40, 0x3, RZ ;  /* 0x0000000328287819 */ /* 0x000fe400000012ff */
[----:B------:R-:W-:Y:S02]  /*1b3a0*/  LOP3.LUT R36, R37, 0x380, RZ, 0xc0, !PT ;  /* 0x0000038025247812 */ /* 0x000fe400078ec0ff */
[----:B------:R-:W-:-:S02]  /*1b3b0*/  LOP3.LUT R40, R40, R41, RZ, 0x3c, !PT ;  /* 0x0000002928287212 */ /* 0x000fc400078e3cff */
[----:B------:R-:W-:Y:S02]  /*1b3c0*/  IADD3.X R41, RZ, R77, RZ, P1, !PT ;  /* 0x0000004dff297210 */ /* 0x000fe40000ffe4ff */
[----:B------:R-:W-:Y:S02]  /*1b3d0*/  IADD3 R57, P1, R76, 0xb000, RZ ;  /* 0x0000b0004c397810 */ /* 0x000fe40007f3e0ff */
[----:B------:R-:W-:Y:S02]  /*1b3e0*/  SHF.R.U64 R32, R32, 0x3, RZ ;  /* 0x0000000320207819 */ /* 0x000fe400000012ff */
[----:B------:R-:W-:Y:S02]  /*1b3f0*/  SHF.R.U64 R36, R36, 0x3, RZ ;  /* 0x0000000324247819 */ /* 0x000fe400000012ff */
[----:B------:R-:W-:Y:S02]  /*1b400*/  LOP3.LUT R56, R57, 0x380, RZ, 0xc0, !PT ;  /* 0x0000038039387812 */ /* 0x000fe400078ec0ff */
[----:B------:R-:W-:Y:S01]  /*1b410*/  LOP3.LUT R32, R32, R33, RZ, 0x3c, !PT ;  /* 0x0000002120207212 */ /* 0x000fe200078e3cff */
[--C-:B------:R-:W-:Y:S01]  /*1b420*/  IMAD.X R33, RZ, RZ, R77.reuse, P5 ;  /* 0x000000ffff217224 */ /* 0x100fe200028e064d */
[----:B------:R-:W-:Y:S01]  /*1b430*/  LOP3.LUT R36, R36, R37, RZ, 0x3c, !PT ;  /* 0x0000002524247212 */ /* 0x000fe200078e3cff */
[----:B------:R-:W-:Y:S01]  /*1b440*/  IMAD.X R37, RZ, RZ, R77, P4 ;  /* 0x000000ffff257224 */ /* 0x000fe200020e064d */
[----:B------:R-:W-:-:S02]  /*1b450*/  SHF.R.U64 R56, R56, 0x3, RZ ;  /* 0x0000000338387819 */ /* 0x000fc400000012ff */
[C---:B------:R-:W-:Y:S02]  /*1b460*/  IADD3 R49, P5, R76.reuse, 0x9000, RZ ;  /* 0x000090004c317810 */ /* 0x040fe40007fbe0ff */
[----:B------:R-:W-:Y:S02]  /*1b470*/  IADD3 R53, P4, R76, 0xa000, RZ ;  /* 0x0000a0004c357810 */ /* 0x000fe40007f9e0ff */
[----:B------:R-:W-:Y:S02]  /*1b480*/  LEA R4, R82, R14, 0x7 ;  /* 0x0000000e52047211 */ /* 0x000fe400078e38ff */
[----:B------:R-:W-:Y:S01]  /*1b490*/  LOP3.LUT R56, R56, R57, RZ, 0x3c, !PT ;  /* 0x0000003938387212 */ /* 0x000fe200078e3cff */
[----:B------:R-:W-:Y:S01]  /*1b4a0*/  IMAD.X R57, RZ, RZ, R77, P1 ;  /* 0x000000ffff397224 */ /* 0x000fe200008e064d */
[----:B------:R-:W-:Y:S02]  /*1b4b0*/  LOP3.LUT R48, R49, 0x380, RZ, 0xc0, !PT ;  /* 0x0000038031307812 */ /* 0x000fe400078ec0ff */
[----:B------:R-:W-:-:S02]  /*1b4c0*/  LOP3.LUT R52, R53, 0x380, RZ, 0xc0, !PT ;  /* 0x0000038035347812 */ /* 0x000fc400078ec0ff */
[C---:B------:R-:W-:Y:S01]  /*1b4d0*/  ISETP.GE.OR P1, PT, R4.reuse, R81, P0 ;  /* 0x000000510400720c */ /* 0x040fe20000726670 */
[----:B------:R-:W-:Y:S01]  /*1b4e0*/  VIADD R4, R4, 0x8 ;  /* 0x0000000804047836 */ /* 0x000fe20000000000 */
[----:B------:R-:W-:Y:S02]  /*1b4f0*/  SHF.R.U64 R48, R48, 0x3, RZ ;  /* 0x0000000330307819 */ /* 0x000fe400000012ff */
[----:B------:R-:W-:Y:S02]  /*1b500*/  SHF.R.U64 R52, R52, 0x3, RZ ;  /* 0x0000000334347819 */ /* 0x000fe400000012ff */
[----:B------:R-:W-:Y:S02]  /*1b510*/  SHF.R.U64 R8, R8, 0x3, RZ ;  /* 0x0000000308087819 */ /* 0x000fe400000012ff */
[----:B------:R-:W-:Y:S01]  /*1b520*/  LOP3.LUT R48, R48, R49, RZ, 0x3c, !PT ;  /* 0x0000003130307212 */ /* 0x000fe200078e3cff */
[--C-:B------:R-:W-:Y:S01]  /*1b530*/  IMAD.X R49, RZ, RZ, R77.reuse, P5 ;  /* 0x000000ffff317224 */ /* 0x100fe200028e064d */
[----:B------:R-:W-:Y:S01]  /*1b540*/  LOP3.LUT R52, R52, R53, RZ, 0x3c, !PT ;  /* 0x0000003534347212 */ /* 0x000fe200078e3cff */
[----:B------:R-:W-:Y:S01]  /*1b550*/  IMAD.X R53, RZ, RZ, R77, P4 ;  /* 0x000000ffff357224 */ /* 0x000fe200020e064d */
[----:B------:R-:W-:Y:S01]  /*1b560*/  LOP3.LUT R8, R8, R7, RZ, 0x3c, !PT ;  /* 0x0000000708087212 */ /* 0x000fe200078e3cff */
[----:B-1----:R1:W-:Y:S01]  /*1b570*/  @!P1 ST.E desc[UR36][R50.64], R3 ;  /* 0x0000000332009985 */ /* 0x0023e2000c101924 */
[----:B------:R-:W-:-:S02]  /*1b580*/  IADD3 R5, P3, R76, 0xf000, RZ ;  /* 0x0000f0004c057810 */ /* 0x000fc40007f7e0ff */
[----:B------:R-:W-:Y:S02]  /*1b590*/  ISETP.GE.OR P0, PT, R4, R81, P0 ;  /* 0x000000510400720c */ /* 0x000fe40000706670 */
[C---:B------:R-:W-:Y:S01]  /*1b5a0*/  IADD3 R65, P5, R76.reuse, 0xd000, RZ ;  /* 0x0000d0004c417810 */ /* 0x040fe20007fbe0ff */
[----:B------:R-:W-:Y:S01]  /*1b5b0*/  IMAD.X R73, RZ, RZ, R77, P3 ;  /* 0x000000ffff497224 */ /* 0x000fe200018e064d */
[C---:B------:R-:W-:Y:S02]  /*1b5c0*/  IADD3 R69, P4, R76.reuse, 0xe000, RZ ;  /* 0x0000e0004c457810 */ /* 0x040fe40007f9e0ff */
[----:B------:R-:W-:Y:S02]  /*1b5d0*/  LOP3.LUT R7, R76, 0x380, RZ, 0xc0, !PT ;  /* 0x000003804c077812 */ /* 0x000fe400078ec0ff */
[----:B------:R-:W-:Y:S01]  /*1b5e0*/  LOP3.LUT R4, R5, 0x380, RZ, 0xc0, !PT ;  /* 0x0000038005047812 */ /* 0x000fe200078ec0ff */
[----:B-1----:R-:W-:Y:S01]  /*1b5f0*/  IMAD R3, R79, UR4, RZ ;  /* 0x000000044f037c24 */ /* 0x002fe2000f8e02ff */
[----:B------:R-:W-:Y:S01]  /*1b600*/  LOP3.LUT R64, R65, 0x380, RZ, 0xc0, !PT ;  /* 0x0000038041407812 */ /* 0x000fe200078ec0ff */
[----:B------:R-:W1:Y:S01]  /*1b610*/  @P2 LDC R79, c[0x0][0xbf0] ;  /* 0x0002fc00ff4f2b82 */ /* 0x000e620000000800 */
[----:B------:R-:W-:Y:S01]  /*1b620*/  LOP3.LUT R68, R69, 0x380, RZ, 0xc0, !PT ;  /* 0x0000038045447812 */ /* 0x000fe200078ec0ff */
[----:B--2---:R2:W-:Y:S01]  /*1b630*/  @!P0 ST.E desc[UR36][R54.64], R20 ;  /* 0x0000001436008985 */ /* 0x0045e2000c101924 */
[----:B------:R-:W-:-:S02]  /*1b640*/  SHF.R.U64 R7, R7, 0x3, RZ ;  /* 0x0000000307077819 */ /* 0x000fc400000012ff */
[----:B------:R-:W-:Y:S01]  /*1b650*/  SHF.R.U64 R4, R4, 0x3, RZ ;  /* 0x0000000304047819 */ /* 0x000fe200000012ff */
[----:B------:R-:W-:Y:S01]  /*1b660*/  IMAD R3, R0, UR5, R3 ;  /* 0x0000000500037c24 */ /* 0x000fe2000f8e0203 */
[----:B------:R-:W-:Y:S01]  /*1b670*/  SHF.R.U64 R64, R64, 0x3, RZ ;  /* 0x0000000340407819 */ /* 0x000fe200000012ff */
[----:B------:R-:W5:Y:S01]  /*1b680*/  LD.E.128 R8, desc[UR36][R8.64] ;  /* 0x0000002408087980 */ /* 0x000f62000c101d00 */
[----:B------:R-:W-:Y:S02]  /*1b690*/  SHF.R.U64 R68, R68, 0x3, RZ ;  /* 0x0000000344447819 */ /* 0x000fe400000012ff */
[----:B------:R-:W-:Y:S01]  /*1b6a0*/  LOP3.LUT R76, R7, R76, RZ, 0x3c, !PT ;  /* 0x0000004c074c7212 */ /* 0x000fe200078e3cff */
[----:B------:R-:W5:Y:S01]  /*1b6b0*/  LD.E.128 R12, desc[UR36][R12.64] ;  /* 0x000000240c0c7980 */ /* 0x000f62000c101d00 */
[----:B------:R-:W-:Y:S02]  /*1b6c0*/  LOP3.LUT R64, R64, R65, RZ, 0x3c, !PT ;  /* 0x0000004140407212 */ /* 0x000fe400078e3cff */
[----:B------:R-:W-:Y:S01]  /*1b6d0*/  LOP3.LUT R68, R68, R69, RZ, 0x3c, !PT ;  /* 0x0000004544447212 */ /* 0x000fe200078e3cff */
[----:B------:R-:W-:Y:S01]  /*1b6e0*/  IMAD.X R69, RZ, RZ, R77, P4 ;  /* 0x000000ffff457224 */ /* 0x000fe200020e064d */
[----:B------:R-:W-:Y:S01]  /*1b6f0*/  LOP3.LUT R72, R4, R5, RZ, 0x3c, !PT ;  /* 0x0000000504487212 */ /* 0x000fe200078e3cff */
[----:B--2---:R-:W-:Y:S01]  /*1b700*/  IMAD R20, R85, 0x20, R219 ;  /* 0x0000002055147824 */ /* 0x004fe200078e02db */
[----:B------:R-:W-:Y:S01]  /*1b710*/  IADD3.X R65, RZ, R77, RZ, P5, !PT ;  /* 0x0000004dff417210 */ /* 0x000fe20002ffe4ff */
[----:B------:R2:W5:Y:S02]  /*1b720*/  LD.E.128 R4, desc[UR36][R76.64] ;  /* 0x000000244c047980 */ /* 0x000564000c101d00 */
[----:B------:R-:W-:-:S02]  /*1b730*/  IMAD R20, R82, 0x80, R20 ;  /* 0x0000008052147824 */ /* 0x000fc400078e0214 */
[----:B------:R-:W5:Y:S04]  /*1b740*/  LD.E.128 R24, desc[UR36][R24.64] ;  /* 0x0000002418187980 */ /* 0x000f68000c101d00 */
[----:B------:R-:W5:Y:S01]  /*1b750*/  LD.E.128 R28, desc[UR36][R28.64] ;  /* 0x000000241c1c7980 */ /* 0x000f62000c101d00 */
[----:B--2---:R-:W-:Y:S01]  /*1b760*/  IMAD.WIDE.U32 R76, R0, UR4, RZ ;  /* 0x00000004004c7c25 */ /* 0x004fe2000f8e00ff */
[----:B------:R-:W-:Y:S02]  /*1b770*/  ULDC.64 UR4, c[0x0][0xae8] ;  /* 0x0002ba0000047ab9 */ /* 0x000fe40000000a00 */
[----:B------:R-:W5:Y:S01]  /*1b780*/  LD.E.128 R32, desc[UR36][R32.64] ;  /* 0x0000002420207980 */ /* 0x000f62000c101d00 */
[----:B------:R-:W-:Y:S01]  /*1b790*/  IMAD R80, R80, UR4, RZ ;  /* 0x0000000450507c24 */ /* 0x000fe2000f8e02ff */
[----:B------:R-:W-:Y:S01]  /*1b7a0*/  IADD3 R77, R77, R3, RZ ;  /* 0x000000034d4d7210 */ /* 0x000fe20007ffe0ff */
[----:B0-----:R-:W-:Y:S01]  /*1b7b0*/  @P2 IMAD.HI.U32 R0, R20, R83, RZ ;  /* 0x0000005314002227 */ /* 0x001fe200078e00ff */
[----:B------:R-:W5:Y:S03]  /*1b7c0*/  LD.E.128 R36, desc[UR36][R36.64] ;  /* 0x0000002424247980 */ /* 0x000f66000c101d00 */
[C---:B------:R-:W-:Y:S01]  /*1b7d0*/  IMAD R3, R84.reuse, UR5, R80 ;  /* 0x0000000554037c24 */ /* 0x040fe2000f8e0250 */
[----:B------:R-:W5:Y:S01]  /*1b7e0*/  LD.E.128 R40, desc[UR36][R40.64] ;  /* 0x0000002428287980 */ /* 0x000f62000c101d00 */
[----:B------:R-:W-:Y:S01]  /*1b7f0*/  IMAD.WIDE.U32 R76, R84, UR4, R76 ;  /* 0x00000004544c7c25 */ /* 0x000fe2000f8e004c */
[----:B------:R-:W-:-:S02]  /*1b800*/  ULDC.64 UR4, c[0x0][0xaf0] ;  /* 0x0002bc0000047ab9 */ /* 0x000fc40000000a00 */
[----:B------:R-:W5:Y:S01]  /*1b810*/  LD.E.128 R44, desc[UR36][R44.64] ;  /* 0x000000242c2c7980 */ /* 0x000f62000c101d00 */
[----:B------:R-:W-:Y:S01]  /*1b820*/  IMAD.IADD R77, R77, 0x1, R3 ;  /* 0x000000014d4d7824 */ /* 0x000fe200078e0203 */
[----:B------:R-:W-:Y:S01]  /*1b830*/  MOV R3, R20 ;  /* 0x0000001400037202 */ /* 0x000fe20000000f00 */
[----:B------:R-:W-:Y:S01]  /*1b840*/  IMAD R21, R21, UR4, RZ ;  /* 0x0000000415157c24 */ /* 0x000fe2000f8e02ff */
[----:B-1----:R-:W-:Y:S01]  /*1b850*/  @P2 SHF.R.U32.HI R3, RZ, R79, R0 ;  /* 0x0000004fff032219 */ /* 0x002fe20000011600 */
[----:B------:R-:W5:Y:S02]  /*1b860*/  LD.E.128 R48, desc[UR36][R48.64] ;  /* 0x0000002430307980 */ /* 0x000f64000c101d00 */
[C---:B------:R-:W-:Y:S01]  /*1b870*/  IMAD R21, R78.reuse, UR5, R21 ;  /* 0x000000054e157c24 */ /* 0x040fe2000f8e0215 */
[----:B------:R-:W-:Y:S01]  /*1b880*/  SHF.R.S32.HI R0, RZ, 0x1f, R3 ;  /* 0x0000001fff007819 */ /* 0x000fe20000011403 */
[----:B------:R-:W-:Y:S01]  /*1b890*/  IMAD.WIDE.U32 R78, R78, UR4, R76 ;  /* 0x000000044e4e7c25 */ /* 0x000fe2000f8e004c */
[----:B------:R-:W-:Y:S01]  /*1b8a0*/  ULDC.64 UR4, c[0x0][0xae0] ;  /* 0x0002b80000047ab9 */ /* 0x000fe20000000a00 */
[----:B------:R-:W5:Y:S02]  /*1b8b0*/  LD.E.128 R52, desc[UR36][R52.64] ;  /* 0x0000002434347980 */ /* 0x000f64000c101d00 */
[----:B------:R-:W-:-:S02]  /*1b8c0*/  IMAD.MOV R77, RZ, RZ, -R3 ;  /* 0x000000ffff4d7224 */ /* 0x000fc400078e0a03 */
[----:B------:R-:W-:Y:S01]  /*1b8d0*/  IMAD.IADD R79, R79, 0x1, R21 ;  /* 0x000000014f4f7824 */ /* 0x000fe200078e0215 */
[----:B------:R-:W5:Y:S01]  /*1b8e0*/  LD.E.128 R56, desc[UR36][R56.64] ;  /* 0x0000002438387980 */ /* 0x000f62000c101d00 */
[----:B------:R-:W-:Y:S02]  /*1b8f0*/  IMAD R0, R0, UR4, RZ ;  /* 0x0000000400007c24 */ /* 0x000fe4000f8e02ff */
[----:B------:R-:W-:Y:S01]  /*1b900*/  IMAD R21, R2, R77, R20 ;  /* 0x0000004d02157224 */ /* 0x000fe200078e0214 */
[----:B------:R-:W5:Y:S01]  /*1b910*/  LD.E.128 R60, desc[UR36][R60.64] ;  /* 0x000000243c3c7980 */ /* 0x000f62000c101d00 */
[C---:B------:R-:W-:Y:S02]  /*1b920*/  IMAD R77, R3.reuse, UR5, R0 ;  /* 0x00000005034d7c24 */ /* 0x040fe4000f8e0200 */
[----:B------:R-:W-:Y:S01]  /*1b930*/  IMAD.WIDE.U32 R2, R3, UR4, R78 ;  /* 0x0000000403027c25 */ /* 0x000fe2000f8e004e */
[----:B------:R-:W-:Y:S01]  /*1b940*/  SHF.R.S32.HI R0, RZ, 0x1f, R21 ;  /* 0x0000001fff007819 */ /* 0x000fe20000011415 */
[----:B------:R-:W-:Y:S01]  /*1b950*/  ULDC.64 UR4, c[0x0][0xad8] ;  /* 0x0002b60000047ab9 */ /* 0x000fe20000000a00 */
[----:B------:R-:W5:Y:S01]  /*1b960*/  LD.E.128 R64, desc[UR36][R64.64] ;  /* 0x0000002440407980 */ /* 0x000f62000c101d00 */
[----:B------:R-:W-:-:S02]  /*1b970*/  IMAD.IADD R3, R3, 0x1, R77 ;  /* 0x0000000103037824 */ /* 0x000fc400078e024d */
[----:B------:R-:W-:Y:S01]  /*1b980*/  IMAD R0, R0, UR4, RZ ;  /* 0x0000000400007c24 */ /* 0x000fe2000f8e02ff */
[----:B------:R-:W5:Y:S01]  /*1b990*/  LD.E.128 R68, desc[UR36][R68.64] ;  /* 0x0000002444447980 */ /* 0x000f62000c101d00 */
[----:B------:R-:W-:-:S03]  /*1b9a0*/  IMAD.WIDE.U32 R2, R21, UR4, R2 ;  /* 0x0000000415027c25 */ /* 0x000fc6000f8e0002 */
[----:B------:R-:W5:Y:S01]  /*1b9b0*/  LD.E.128 R72, desc[UR36][R72.64] ;  /* 0x0000002448487980 */ /* 0x000f62000c101d00 */
[----:B------:R-:W-:Y:S01]  /*1b9c0*/  IMAD R77, R21, UR5, R0 ;  /* 0x00000005154d7c24 */ /* 0x000fe2000f8e0200 */
[----:B------:R-:W-:Y:S01]  /*1b9d0*/  ULDC.64 UR4, c[0x0][0xa80] ;  /* 0x0002a00000047ab9 */ /* 0x000fe20000000a00 */
[----:B------:R-:W-:Y:S01]  /*1b9e0*/  @!PT LDS RZ, [RZ] ;  /* 0x00000000fffff984 */ /* 0x000fe20000000800 */
[----:B------:R-:W-:Y:S01]  /*1b9f0*/  @!PT LDS RZ, [RZ] ;  /* 0x00000000fffff984 */ /* 0x000fe20000000800 */
[----:B------:R-:W-:Y:S01]  /*1ba00*/  @!PT LDS RZ, [RZ] ;  /* 0x00000000fffff984 */ /* 0x000fe20000000800 */
[----:B------:R-:W-:Y:S01]  /*1ba10*/  @!PT LDS RZ, [RZ] ;  /* 0x00000000fffff984 */ /* 0x000fe20000000800 */
[----:B------:R0:W-:Y:S06]  /*1ba20*/  MEMBAR.ALL.CTA ;  /* 0x0000000000007992 */ /* 0x0001ec0000008000 */
[----:B0-----:R-:W0:Y:S01]  /*1ba30*/  FENCE.VIEW.ASYNC.S ;  /* 0x00000000000073c6 */ /* 0x001e220000000000 */
[----:B------:R-:W-:-:S02]  /*1ba40*/  LEA R80, P2, R2, UR4, 0x1 ;  /* 0x0000000402507c11 */ /* 0x000fc4000f8408ff */
[----:B------:R-:W-:Y:S02]  /*1ba50*/  IADD3 R3, R3, R77, RZ ;  /* 0x0000004d03037210 */ /* 0x000fe40007ffe0ff */
[----:B------:R-:W-:Y:S02]  /*1ba60*/  LEA R84, R82, R219, 0x7 ;  /* 0x000000db52547211 */ /* 0x000fe400078e38ff */
[----:B------:R-:W-:Y:S02]  /*1ba70*/  LEA.HI.X R82, R2, UR5, R3, 0x1, P2 ;  /* 0x0000000502527c11 */ /* 0x000fe400090f0c03 */
[C---:B------:R-:W-:Y:S01]  /*1ba80*/  ISETP.GE.AND P2, PT, R84.reuse, R81, PT ;  /* 0x000000515400720c */ /* 0x040fe20003f46270 */
[----:B------:R-:W-:Y:S02]  /*1ba90*/  VIADD R0, R23, 0x38820 ;  /* 0x0003882017007836 */ /* 0x000fe40000000000 */
[----:B------:R-:W-:-:S03]  /*1baa0*/  VIADD R20, R84, 0x20 ;  /* 0x0000002054147836 */ /* 0x000fc60000000000 */
[----:B------:R-:W-:Y:S01]  /*1bab0*/  PRMT R0, RZ, 0x654, R0 ;  /* 0x00000654ff007816 */ /* 0x000fe20000000000 */
[----:B------:R-:W-:Y:S01]  /*1bac0*/  VIADD R76, R84, 0x40 ;  /* 0x00000040544c7836 */ /* 0x000fe20000000000 */
[----:B0-----:R0:W1:Y:S01]  /*1bad0*/  SHFL.IDX PT, R83, R80, RZ, 0x181f ;  /* 0x00181fff50537589 */ /* 0x00106200000e0000 */
[----:B------:R-:W-:-:S03]  /*1bae0*/  ISETP.GE.AND P1, PT, R20, R81, PT ;  /* 0x000000511400720c */ /* 0x000fc60003f26270 */
[----:B------:R0:W2:Y:S01]  /*1baf0*/  SHFL.IDX PT, R79, R82, RZ, 0x181f ;  /* 0x00181fff524f7589 */ /* 0x0000a200000e0000 */
[----:B------:R0:W-:Y:S01]  /*1bb00*/  SYNCS.ARRIVE.TRANS64.RED.A1T0 RZ, [R0+URZ], RZ ;  /* 0x000000ff00ff79a7 */ /* 0x0001e2000810043f */
[----:B------:R-:W-:Y:S02]  /*1bb10*/  ISETP.GE.AND P0, PT, R76, R81, PT ;  /* 0x000000514c00720c */ /* 0x000fe40003f06270 */
[----:B------:R-:W-:Y:S01]  /*1bb20*/  SHF.R.S32.HI R85, RZ, 0x1f, R86 ;  /* 0x0000001fff557819 */ /* 0x000fe20000011456 */
[----:B------:R-:W-:Y:S10]  /*1bb30*/  @P2 BRA `(.L_x_668) ;  /* 0x0000000000442947 */ /* 0x000ff40003800000 */
[----:B------:R-:W-:Y:S02]  /*1bb40*/  ULDC UR4, c[0x0][0xac8] ;  /* 0x0002b20000047ab9 */ /* 0x000fe40000000800 */
[----:B------:R-:W-:Y:S02]  /*1bb50*/  ISETP.GE.AND P2, PT, R18, UR4, PT ;  /* 0x0000000412007c0c */ /* 0x000fe4000bf46270 */
[----:B------:R-:W-:Y:S02]  /*1bb60*/  ISETP.GE.AND P3, PT, R218, UR4, PT ;  /* 0x00000004da007c0c */ /* 0x000fe4000bf66270 */
[----:B------:R-:W-:-:S09]  /*1bb70*/  ISETP.GE.AND P4, PT, R88, UR4, PT ;  /* 0x0000000458007c0c */ /* 0x000fd2000bf86270 */
[----:B-1----:R-:W-:-:S04]  /*1bb80*/  @!P2 LEA R2, P5, R18, R83, 0x1 ;  /* 0x000000531202a211 */ /* 0x002fc800078a08ff */
[----:B--2---:R-:W-:Y:S02]  /*1bb90*/  @!P2 LEA.HI.X R3, R18, R79, R90, 0x1, P5 ;  /* 0x0000004f1203a211 */ /* 0x004fe400028f0c5a */
[----:B------:R-:W-:-:S03]  /*1bba0*/  ISETP.GE.AND P5, PT, R86, UR4, PT ;  /* 0x0000000456007c0c */ /* 0x000fc6000bfa6270 */
[----:B-----5:R3:W-:Y:S01]  /*1bbb0*/  @!P2 ST.E.128 desc[UR36][R2.64], R4 ;  /* 0x000000040200a985 */ /* 0x0207e2000c101d24 */
[----:B------:R-:W-:-:S04]  /*1bbc0*/  @!P3 LEA R20, P2, R218, R83, 0x1 ;  /* 0x00000053da14b211 */ /* 0x000fc800078408ff */
        /* <DEDUP_REMOVED lines=8> */
.L_x_668:
[----:B------:R-:W-:Y:S05]  /*1bc50*/  BSYNC B1 ;  /* 0x0000000000017941 */ /* 0x000fea0003800000 */
.L_x_667:
[----:B---3--:R3:W4:Y:S01]  /*1bc60*/  SHFL.IDX PT, R21, R82, 0x1, 0x181f ;  /* 0x00381f0052157f89 */ /* 0x00872200000e0000 */
[----:B------:R-:W-:Y:S03]  /*1bc70*/  BSSY B1, `(.L_x_669) ;  /* 0x0000014000017945 */ /* 0x000fe60003800000 */
[----:B-----5:R3:W0:Y:S01]  /*1bc80*/  SHFL.IDX PT, R29, R80, 0x1, 0x181f ;  /* 0x00381f00501d7f89 */ /* 0x02062200000e0000 */
[----:B------:R-:W-:Y:S05]  /*1bc90*/  @P1 BRA `(.L_x_670) ;  /* 0x0000000000441947 */ /* 0x000fea0003800000 */
[----:B------:R-:W-:Y:S02]  /*1bca0*/  ULDC UR4, c[0x0][0xac8] ;  /* 0x0002b20000047ab9 */ /* 0x000fe40000000800 */
[----:B------:R-:W-:Y:S02]  /*1bcb0*/  ISETP.GE.AND P4, PT, R18, UR4, PT ;  /* 0x0000000412007c0c */ /* 0x000fe4000bf86270 */
[----:B------:R-:W-:Y:S02]  /*1bcc0*/  ISETP.GE.AND P3, PT, R218, UR4, PT ;  /* 0x00000004da007c0c */ /* 0x000fe4000bf66270 */
[----:B------:R-:W-:Y:S02]  /*1bcd0*/  ISETP.GE.AND P2, PT, R88, UR4, PT ;  /* 0x0000000458007c0c */ /* 0x000fe4000bf46270 */
[----:B------:R-:W-:-:S07]  /*1bce0*/  ISETP.GE.AND P1, PT, R86, UR4, PT ;  /* 0x0000000456007c0c */ /* 0x000fce000bf26270 */
[----:B0-----:R-:W-:-:S04]  /*1bcf0*/  @!P4 LEA R2, P5, R18, R29, 0x1 ;  /* 0x0000001d1202c211 */ /* 0x001fc800078a08ff */
[----:B----4-:R-:W-:Y:S02]  /*1bd00*/  @!P4 LEA.HI.X R3, R18, R21, R90, 0x1, P5 ;  /* 0x000000151203c211 */ /* 0x010fe400028f0c5a */
[----:B------:R-:W-:-:S03]  /*1bd10*/  @!P3 LEA R4, P5, R218, R29, 0x1 ;  /* 0x0000001dda04b211 */ /* 0x000fc600078a08ff */
[----:B------:R0:W-:Y:S01]  /*1bd20*/  @!P4 ST.E.128 desc[UR36][R2.64], R8 ;  /* 0x000000080200c985 */ /* 0x0001e2000c101d24 */
        /* <DEDUP_REMOVED lines=8> */
.L_x_670:
[----:B------:R-:W-:Y:S05]  /*1bdb0*/  BSYNC B1 ;  /* 0x0000000000017941 */ /* 0x000fea0003800000 */
.L_x_669:
        /* <DEDUP_REMOVED lines=10> */
[----:B------:R-:W-:Y:S02]  /*1be60*/  @!P2 LEA R4, P4, R218, R7, 0x1 ;  /* 0x00000007da04a211 */ /* 0x000fe400078808ff */
[----:B------:R-:W-:Y:S02]  /*1be70*/  @!P3 LEA.HI.X R3, R18, R9, R90, 0x1, P5 ;  /* 0x000000091203b211 */ /* 0x000fe400028f0c5a */
        /* <DEDUP_REMOVED lines=9> */
.L_x_672:
[----:B------:R-:W-:Y:S05]  /*1bf10*/  BSYNC B1 ;  /* 0x0000000000017941 */ /* 0x000fea0003800000 */
.L_x_671:
        /* <DEDUP_REMOVED lines=10> */
[-C--:B------:R-:W-:Y:S02]  /*1bfc0*/  @!P4 LEA R4, P1, R218, R11.reuse, 0x1 ;  /* 0x0000000bda04c211 */ /* 0x080fe400078208ff */
        /* <DEDUP_REMOVED lines=13> */
.L_x_664:
[----:B------:R-:W2:Y:S01]  /*1c0a0*/  LDL R9, [R1+0x20] ;  /* 0x0000200001097983 */ /* 0x000ea20000100800 */
[----:B------:R-:W-:-:S03]  /*1c0b0*/  ULDC.64 UR4, c[0x0][0xc00] ;  /* 0x0003000000047ab9 */ /* 0x000fc60000000a00 */
[----:B------:R-:W3:Y:S01]  /*1c0c0*/  LDL R8, [R1+0x3c] ;  /* 0x00003c0001087983 */ /* 0x000ee20000100800 */
[----:B------:R-:W-:Y:S01]  /*1c0d0*/  ISETP.NE.U32.AND P0, PT, RZ, UR4, PT ;  /* 0x00000004ff007c0c */ /* 0x000fe2000bf05070 */
[----:B------:R-:W-:Y:S01]  /*1c0e0*/  IMAD.MOV.U32 R0, RZ, RZ, RZ ;  /* 0x000000ffff007224 */ /* 0x000fe200078e00ff */
[----:B------:R-:W4:Y:S02]  /*1c0f0*/  LDC R25, c[0x0][0xbe8] ;  /* 0x0002fa00ff197b82 */ /* 0x000f240000000800 */
[----:B------:R-:W-:Y:S02]  /*1c100*/  ISETP.NE.AND.EX P0, PT, RZ, UR5, PT, P0 ;  /* 0x00000005ff007c0c */ /* 0x000fe4000bf05300 */
[C---:B--2---:R-:W-:Y:S02]  /*1c110*/  SHF.L.U32 R4, R9.reuse, 0x2, RZ ;  /* 0x0000000209047819 */ /* 0x044fe400000006ff */
[----:B---3--:R-:W-:Y:S02]  /*1c120*/  SHF.L.U64.HI R5, R9, 0x2, R8 ;  /* 0x0000000209057819 */ /* 0x008fe40000010208 */
[----:B------:R-:W-:-:S04]  /*1c130*/  IADD3 R2, P1, R4, UR4, RZ ;  /* 0x0000000404027c10 */ /* 0x000fc8000ff3e0ff */
[----:B------:R-:W-:Y:S01]  /*1c140*/  IADD3.X R3, R5, UR5, RZ, P1, !PT ;  /* 0x0000000505037c10 */ /* 0x000fe20008ffe4ff */
[----:B------:R-:W-:Y:S02]  /*1c150*/  ULDC.64 UR4, c[0x0][0xc08] ;  /* 0x0003020000047ab9 */ /* 0x000fe40000000a00 */
[----:B------:R-:W-:Y:S02]  /*1c160*/  ISETP.NE.U32.AND P1, PT, RZ, UR4, PT ;  /* 0x00000004ff007c0c */ /* 0x000fe4000bf25070 */
[----:B------:R2:W5:Y:S02]  /*1c170*/  @P0 LDG.E R0, desc[UR36][R2.64] ;  /* 0x0000002402000981 */ /* 0x000564000c1e1900 */
[----:B------:R-:W-:Y:S01]  /*1c180*/  ISETP.NE.AND.EX P1, PT, RZ, UR5, PT, P1 ;  /* 0x00000005ff007c0c */ /* 0x000fe2000bf25310 */
[----:B------:R-:W3:-:S12]  /*1c190*/  S2R R7, SR_TID.X ;  /* 0x0000000000077919 */ /* 0x000ed80000002100 */
[----:B------:R-:W-:Y:S01]  /*1c1a0*/  @P1 IADD3 R4, P2, R4, UR4, RZ ;  /* 0x0000000404041c10 */ /* 0x000fe2000ff5e0ff */
[----:B------:R-:W-:Y:S02]  /*1c1b0*/  ULDC UR4, c[0x0][0xa88] ;  /* 0x0002a20000047ab9 */ /* 0x000fe40000000800 */
[----:B------:R-:W-:Y:S01]  /*1c1c0*/  IMAD.U32 R6, RZ, RZ, UR4 ;  /* 0x00000004ff067e24 */ /* 0x000fe2000f8e00ff */
[----:B------:R-:W-:-:S05]  /*1c1d0*/  @P1 IADD3.X R5, R5, UR5, RZ, P2, !PT ;  /* 0x0000000505051c10 */ /* 0x000fca00097fe4ff */
[----:B------:R2:W5:Y:S01]  /*1c1e0*/  @P1 LDG.E R6, desc[UR36][R4.64] ;  /* 0x0000002404061981 */ /* 0x000562000c1e1900 */
[----:B----4-:R-:W-:Y:S01]  /*1c1f0*/  ISETP.NE.AND P2, PT, R25, 0x1, PT ;  /* 0x000000011900780c */ /* 0x010fe20003f45270 */
[----:B---3--:R-:W-:-:S12]  /*1c200*/  VIADD R24, R7, 0xffffff80 ;  /* 0xffffff8007187836 */ /* 0x008fd80000000000 */
[----:B------:R-:W3:Y:S01]  /*1c210*/  @P2 LDC R27, c[0x0][0xbec] ;  /* 0x0002fb00ff1b2b82 */ /* 0x000ee20000000800 */
[----:B------:R-:W-:Y:S01]  /*1c220*/  ISETP.GE.AND P3, PT, R24, 0x80, PT ;  /* 0x000000801800780c */ /* 0x000fe20003f66270 */
[----:B--2---:R-:W-:-:S12]  /*1c230*/  @P1 BRA `(.L_x_674) ;  /* 0x0000000000101947 */ /* 0x004fd80003800000 */
[----:B------:R-:W-:Y:S05]  /*1c240*/  @!P0 BRA `(.L_x_674) ;  /* 0x00000000000c8947 */ /* 0x000fea0003800000 */
[----:B------:R-:W2:Y:S04]  /*1c250*/  LDG.E R5, desc[UR36][R2.64] ;  /* 0x0000002402057981 */ /* 0x000ea8000c1e1900 */
[----:B-----5:R-:W2:Y:S02]  /*1c260*/  LDG.E R6, desc[UR36][R2.64+0x4] ;  /* 0x0000042402067981 */ /* 0x020ea4000c1e1900 */
[----:B--2---:R-:W-:-:S07]  /*1c270*/  IADD3 R6, -R5, R6, RZ ;  /* 0x0000000605067210 */ /* 0x004fce0007ffe1ff */
.L_x_674:
[----:B------:R-:W2:Y:S04]  /*1c280*/  LDL R20, [R1+0x38] ;  /* 0x0000380001147983 */ /* 0x000ea80000100800 */
[----:B------:R4:W5:Y:S01]  /*1c290*/  LDL R14, [R1+0x44] ;  /* 0x00004400010e7983 */ /* 0x0009620000100800 */
[----:B------:R-:W-:Y:S01]  /*1c2a0*/  BSSY B1, `(.L_x_675) ;  /* 0x000002d000017945 */ /* 0x000fe20003800000 */
[----:B------:R-:W-:Y:S02]  /*1c2b0*/  SEL R13, R9, RZ, !P0 ;  /* 0x000000ff090d7207 */ /* 0x000fe40004000000 */
[----:B------:R-:W-:Y:S02]  /*1c2c0*/  SEL R12, R8, RZ, !P0 ;  /* 0x000000ff080c7207 */ /* 0x000fe40004000000 */
[----:B-----5:R-:W-:-:S02]  /*1c2d0*/  SHF.R.S32.HI R11, RZ, 0x1f, R0 ;  /* 0x0000001fff0b7819 */ /* 0x020fc40000011400 */
[----:B--2---:R-:W-:Y:S01]  /*1c2e0*/  SHF.R.S32.HI R10, RZ, 0x1f, R20 ;  /* 0x0000001fff0a7819 */ /* 0x004fe20000011414 */
[----:B----4-:R-:W-:Y:S06]  /*1c2f0*/  @P3 BRA `(.L_x_676) ;  /* 0x00000000009c3947 */ /* 0x010fec0003800000 */
[----:B------:R-:W2:Y:S01]  /*1c300*/  LDC R9, c[0x0][0xbe8] ;  /* 0x0002fa00ff097b82 */ /* 0x000ea20000000800 */
[----:B------:R-:W-:-:S04]  /*1c310*/  IMAD R2, R14, 0x80, R7 ;  /* 0x000000800e027824 */ /* 0x000fc800078e0207 */
[----:B------:R-:W-:Y:S02]  /*1c320*/  VIADD R8, R2, 0xffffff80 ;  /* 0xffffff8002087836 */ /* 0x000fe40000000000 */
[----:B--2---:R-:W-:-:S05]  /*1c330*/  IMAD R3, R6, R9, RZ ;  /* 0x0000000906037224 */ /* 0x004fca00078e02ff */
[----:B------:R-:W-:-:S13]  /*1c340*/  ISETP.GE.AND P0, PT, R8, R3, PT ;  /* 0x000000030800720c */ /* 0x000fda0003f06270 */
[----:B------:R-:W-:Y:S05]  /*1c350*/  @P0 BRA `(.L_x_676) ;  /* 0x0000000000840947 */ /* 0x000fea0003800000 */
[----:B------:R-:W-:Y:S01]  /*1c360*/  ISETP.NE.AND P0, PT, R9, 0x1, PT ;  /* 0x000000010900780c */ /* 0x000fe20003f05270 */
[----:B------:R-:W-:Y:S01]  /*1c370*/  ULDC.64 UR4, c[0x0][0xb90] ;  /* 0x0002e40000047ab9 */ /* 0x000fe20000000a00 */
[----:B------:R-:W-:Y:S01]  /*1c380*/  MOV R2, R0 ;  /* 0x0000000000027202 */ /* 0x000fe20000000f00 */
[----:B------:R-:W-:Y:S02]  /*1c390*/  IMAD R7, R10, UR4, RZ ;  /* 0x000000040a077c24 */ /* 0x000fe4000f8e02ff */
[----:B------:R-:W-:Y:S02]  /*1c3a0*/  IMAD.MOV.U32 R3, RZ, RZ, R11 ;  /* 0x000000ffff037224 */ /* 0x000fe400078e000b */
[----:B------:R-:W-:Y:S02]  /*1c3b0*/  IMAD.MOV.U32 R5, RZ, RZ, R8 ;  /* 0x000000ffff057224 */ /* 0x000fe400078e0008 */
[----:B------:R-:W-:-:S04]  /*1c3c0*/  IMAD.WIDE.U32 R2, R20, UR4, R2 ;  /* 0x0000000414027c25 */ /* 0x000fc8000f8e0002 */
[----:B------:R-:W2:Y:S01]  /*1c3d0*/  @P0 LDC R15, c[0x0][0xbec] ;  /* 0x0002fb00ff0f0b82 */ /* 0x000ea20000000800 */
[----:B------:R-:W-:Y:S01]  /*1c3e0*/  IMAD R7, R20, UR5, R7 ;  /* 0x0000000514077c24 */ /* 0x000fe2000f8e0207 */
[----:B------:R-:W-:-:S03]  /*1c3f0*/  ULDC.64 UR4, c[0x0][0xb98] ;  /* 0x0002e60000047ab9 */ /* 0x000fc60000000a00 */
[----:B------:R-:W-:-:S03]  /*1c400*/  IMAD.IADD R3, R3, 0x1, R7 ;  /* 0x0000000103037824 */ /* 0x000fc600078e0207 */
[----:B------:R-:W4:Y:S01]  /*1c410*/  @P0 LDC R21, c[0x0][0xbf0] ;  /* 0x0002fc00ff150b82 */ /* 0x000f220000000800 */
[----:B------:R-:W-:-:S04]  /*1c420*/  IMAD.WIDE.U32 R2, R13, UR4, R2 ;  /* 0x000000040d027c25 */ /* 0x000fc8000f8e0002 */
[----:B--2---:R-:W-:-:S05]  /*1c430*/  @P0 IMAD.HI.U32 R4, R8, R15, RZ ;  /* 0x0000000f08040227 */ /* 0x004fca00078e00ff */
[----:B----4-:R-:W-:Y:S01]  /*1c440*/  @P0 SHF.R.U32.HI R5, RZ, R21, R4 ;  /* 0x00000015ff050219 */ /* 0x010fe20000011604 */
[----:B------:R-:W-:-:S03]  /*1c450*/  IMAD R4, R12, UR4, RZ ;  /* 0x000000040c047c24 */ /* 0x000fc6000f8e02ff */
[----:B------:R-:W-:Y:S01]  /*1c460*/  IADD3 R2, P0, R5, R2, RZ ;  /* 0x0000000205027210 */ /* 0x000fe20007f1e0ff */
[----:B------:R-:W-:-:S04]  /*1c470*/  IMAD.MOV R7, RZ, RZ, -R5 ;  /* 0x000000ffff077224 */ /* 0x000fc800078e0a05 */
[----:B------:R-:W-:Y:S01]  /*1c480*/  IMAD R7, R9, R7, R8 ;  /* 0x0000000709077224 */ /* 0x000fe200078e0208 */
[----:B------:R-:W-:Y:S01]  /*1c490*/  SHF.R.S32.HI R9, RZ, 0x1f, R5 ;  /* 0x0000001fff097819 */ /* 0x000fe20000011405 */
[----:B------:R-:W-:Y:S01]  /*1c4a0*/  IMAD R8, R13, UR5, R4 ;  /* 0x000000050d087c24 */ /* 0x000fe2000f8e0204 */
[----:B------:R-:W-:Y:S02]  /*1c4b0*/  ULDC.64 UR4, c[0x0][0xb88] ;  /* 0x0002e20000047ab9 */ /* 0x000fe40000000a00 */
[----:B------:R-:W-:Y:S02]  /*1c4c0*/  SHF.R.S32.HI R4, RZ, 0x1f, R7 ;  /* 0x0000001fff047819 */ /* 0x000fe40000011407 */
[----:B------:R-:W-:-:S03]  /*1c4d0*/  IADD3.X R3, R9, R3, R8, P0, !PT ;  /* 0x0000000309037210 */ /* 0x000fc600007fe408 */
[----:B------:R-:W-:Y:S02]  /*1c4e0*/  IMAD R4, R4, UR4, RZ ;  /* 0x0000000404047c24 */ /* 0x000fe4000f8e02ff */
[----:B------:R-:W-:-:S04]  /*1c4f0*/  IMAD.WIDE.U32 R2, R7, UR4, R2 ;  /* 0x0000000407027c25 */ /* 0x000fc8000f8e0002 */
[----:B------:R-:W-:Y:S01]  /*1c500*/  IMAD R5, R7, UR5, R4 ;  /* 0x0000000507057c24 */ /* 0x000fe2000f8e0204 */
[----:B------:R-:W-:Y:S02]  /*1c510*/  ULDC.64 UR4, c[0x0][0xb50] ;  /* 0x0002d40000047ab9 */ /* 0x000fe40000000a00 */
[----:B------:R-:W-:Y:S02]  /*1c520*/  LEA R4, P0, R2, UR4, 0x2 ;  /* 0x0000000402047c11 */ /* 0x000fe4000f8010ff */
[----:B------:R-:W-:-:S04]  /*1c530*/  IADD3 R3, R3, R5, RZ ;  /* 0x0000000503037210 */ /* 0x000fc80007ffe0ff */
[----:B------:R-:W-:Y:S01]  /*1c540*/  LEA.HI.X R5, R2, UR5, R3, 0x2, P0 ;  /* 0x0000000502057c11 */ /* 0x000fe200080f1403 */
[----:B------:R-:W-:-:S05]  /*1c550*/  IMAD.MOV.U32 R3, RZ, RZ, -0x800000 ;  /* 0xff800000ff037424 */ /* 0x000fca00078e00ff */
[----:B------:R2:W-:Y:S02]  /*1c560*/  STG.E desc[UR36][R4.64], R3 ;  /* 0x0000000304007986 */ /* 0x0005e4000c101924 */
.L_x_676:
[----:B------:R-:W-:Y:S05]  /*1c570*/  BSYNC B1 ;  /* 0x0000000000017941 */ /* 0x000fea0003800000 */
.L_x_675:
[----:B--2---:R-:W-:Y:S01]  /*1c580*/  SHF.R.S32.HI R4, RZ, 0x1f, R24 ;  /* 0x0000001fff047819 */ /* 0x004fe20000011418 */
[----:B------:R-:W2:Y:S01]  /*1c590*/  @P2 LDC R9, c[0x0][0xbf0] ;  /* 0x0002fc00ff092b82 */ /* 0x000ea20000000800 */
[----:B------:R-:W-:Y:S02]  /*1c5a0*/  ULDC.64 UR4, c[0x0][0xaa0] ;  /* 0x0002a80000047ab9 */ /* 0x000fe40000000a00 */
[----:B------:R-:W-:Y:S01]  /*1c5b0*/  LEA.HI R4, R4, R24, RZ, 0x3 ;  /* 0x0000001804047211 */ /* 0x000fe200078f18ff */
[----:B------:R-:W-:-:S03]  /*1c5c0*/  IMAD R3, R11, UR4, RZ ;  /* 0x000000040b037c24 */ /* 0x000fc6000f8e02ff */
[----:B------:R-:W-:Y:S01]  /*1c5d0*/  LOP3.LUT R4, R4, 0xfffffff8, RZ, 0xc0, !PT ;  /* 0xfffffff804047812 */ /* 0x000fe200078ec0ff */
[C---:B------:R-:W-:Y:S02]  /*1c5e0*/  IMAD R5, R0.reuse, UR5, R3 ;  /* 0x0000000500057c24 */ /* 0x040fe4000f8e0203 */
[----:B------:R-:W-:Y:S01]  /*1c5f0*/  IMAD.WIDE.U32 R2, R0, UR4, RZ ;  /* 0x0000000400027c25 */ /* 0x000fe2000f8e00ff */
[----:B------:R-:W-:-:S03]  /*1c600*/  ULDC.64 UR4, c[0x0][0xae8] ;  /* 0x0002ba0000047ab9 */ /* 0x000fc60000000a00 */
[----:B------:R-:W-:Y:S01]  /*1c610*/  IMAD.IADD R4, R24, 0x1, -R4 ;  /* 0x0000000118047824 */ /* 0x000fe200078e0a04 */
[----:B------:R-:W-:Y:S01]  /*1c620*/  IADD3 R3, R3, R5, RZ ;  /* 0x0000000503037210 */ /* 0x000fe20007ffe0ff */
[----:B------:R-:W-:Y:S02]  /*1c630*/  IMAD R0, R10, UR4, RZ ;  /* 0x000000040a007c24 */ /* 0x000fe4000f8e02ff */
[----:B------:R-:W-:Y:S02]  /*1c640*/  IMAD R4, R4, 0x20, R219 ;  /* 0x0000002004047824 */ /* 0x000fe400078e02db */
[----:B------:R-:W-:Y:S02]  /*1c650*/  IMAD R7, R20, UR5, R0 ;  /* 0x0000000514077c24 */ /* 0x000fe4000f8e0200 */
[----:B------:R-:W-:Y:S02]  /*1c660*/  IMAD R8, R14, 0x80, R4 ;  /* 0x000000800e087824 */ /* 0x000fe400078e0204 */
[----:B------:R-:W-:Y:S01]  /*1c670*/  IMAD.WIDE.U32 R2, R20, UR4, R2 ;  /* 0x0000000414027c25 */ /* 0x000fe2000f8e0002 */
[----:B------:R-:W-:-:S03]  /*1c680*/  ULDC.64 UR4, c[0x0][0xaf0] ;  /* 0x0002bc0000047ab9 */ /* 0x000fc60000000a00 */
[----:B---3--:R-:W-:-:S04]  /*1c690*/  @P2 IMAD.HI.U32 R0, R8, R27, RZ ;  /* 0x0000001b08002227 */ /* 0x008fc800078e00ff */
[----:B------:R-:W-:Y:S01]  /*1c6a0*/  IMAD.MOV.U32 R5, RZ, RZ, R8 ;  /* 0x000000ffff057224 */ /* 0x000fe200078e0008 */
[----:B--2---:R-:W-:Y:S01]  /*1c6b0*/  @P2 SHF.R.U32.HI R5, RZ, R9, R0 ;  /* 0x00000009ff052219 */ /* 0x004fe20000011600 */
[----:B------:R-:W-:Y:S02]  /*1c6c0*/  IMAD.IADD R3, R3, 0x1, R7 ;  /* 0x0000000103037824 */ /* 0x000fe400078e0207 */
[----:B------:R-:W-:Y:S01]  /*1c6d0*/  IMAD R4, R12, UR4, RZ ;  /* 0x000000040c047c24 */ /* 0x000fe2000f8e02ff */
[----:B------:R-:W-:Y:S01]  /*1c6e0*/  IADD3 R7, -R5, RZ, RZ ;  /* 0x000000ff05077210 */ /* 0x000fe20007ffe1ff */
[----:B------:R-:W-:Y:S01]  /*1c6f0*/  IMAD.WIDE.U32 R2, R13, UR4, R2 ;  /* 0x000000040d027c25 */ /* 0x000fe2000f8e0002 */
[----:B------:R-:W-:-:S03]  /*1c700*/  SHF.R.S32.HI R0, RZ, 0x1f, R5 ;  /* 0x0000001fff007819 */ /* 0x000fc60000011405 */
[----:B------:R-:W-:Y:S01]  /*1c710*/  IMAD R9, R13, UR5, R4 ;  /* 0x000000050d097c24 */ /* 0x000fe2000f8e0204 */
[----:B------:R-:W-:Y:S01]  /*1c720*/  ULDC.64 UR4, c[0x0][0xae0] ;  /* 0x0002b80000047ab9 */ /* 0x000fe20000000a00 */
[----:B------:R-:W-:Y:S01]  /*1c730*/  IMAD R7, R25, R7, R8 ;  /* 0x0000000719077224 */ /* 0x000fe200078e0208 */
[----:B------:R-:W-:Y:S01]  /*1c740*/  SHF.R.S32.HI R8, RZ, 0x1f, R218 ;  /* 0x0000001fff087819 */ /* 0x000fe200000114da */
[----:B------:R-:W-:Y:S02]  /*1c750*/  IMAD R4, R0, UR4, RZ ;  /* 0x0000000400047c24 */ /* 0x000fe4000f8e02ff */
[----:B------:R-:W-:Y:S01]  /*1c760*/  IMAD.IADD R3, R3, 0x1, R9 ;  /* 0x0000000103037824 */ /* 0x000fe200078e0209 */
[----:B------:R-:W-:Y:S01]  /*1c770*/  SHF.R.S32.HI R0, RZ, 0x1f, R7 ;  /* 0x0000001fff007819 */ /* 0x000fe20000011407 */
[C---:B------:R-:W-:Y:S02]  /*1c780*/  IMAD R9, R5.reuse, UR5, R4 ;  /* 0x0000000505097c24 */ /* 0x040fe4000f8e0204 */
[----:B------:R-:W-:Y:S01]  /*1c790*/  IMAD.WIDE.U32 R2, R5, UR4, R2 ;  /* 0x0000000405027c25 */ /* 0x000fe2000f8e0002 */
[----:B------:R-:W-:-:S03]  /*1c7a0*/  ULDC.64 UR4, c[0x0][0xad8] ;  /* 0x0002b60000047ab9 */ /* 0x000fc60000000a00 */
[----:B------:R-:W-:Y:S02]  /*1c7b0*/  IMAD R0, R0, UR4, RZ ;  /* 0x0000000400007c24 */ /* 0x000fe4000f8e02ff */
[----:B------:R-:W-:Y:S02]  /*1c7c0*/  IMAD.IADD R3, R3, 0x1, R9 ;  /* 0x0000000103037824 */ /* 0x000fe400078e0209 */
[C---:B------:R-:W-:Y:S02]  /*1c7d0*/  IMAD R5, R7.reuse, UR5, R0 ;  /* 0x0000000507057c24 */ /* 0x040fe4000f8e0200 */
[----:B------:R-:W-:Y:S01]  /*1c7e0*/  IMAD.WIDE.U32 R2, R7, UR4, R2 ;  /* 0x0000000407027c25 */ /* 0x000fe2000f8e0002 */
[----:B------:R-:W-:Y:S01]  /*1c7f0*/  ULDC.64 UR4, c[0x0][0xa80] ;  /* 0x0002a00000047ab9 */ /* 0x000fe20000000a00 */
[----:B------:R-:W-:Y:S02]  /*1c800*/  SHF.R.S32.HI R7, RZ, 0x1f, R18 ;  /* 0x0000001fff077819 */ /* 0x000fe40000011412 */
[----:B------:R-:W-:Y:S01]  /*1c810*/  IMAD.IADD R3, R3, 0x1, R5 ;  /* 0x0000000103037824 */ /* 0x000fe200078e0205 */
[----:B------:R-:W-:Y:S01]  /*1c820*/  LEA R0, P0, R2, UR4, 0x1 ;  /* 0x0000000402007c11 */ /* 0x000fe2000f8008ff */
[C---:B------:R-:W-:Y:S01]  /*1c830*/  VIADD R9, R18.reuse, 0xc0 ;  /* 0x000000c012097836 */ /* 0x040fe20000000000 */
[----:B------:R-:W-:Y:S01]  /*1c840*/  UMOV UR4, 0xffffffff ;  /* 0xffffffff00047882 */ /* 0x000fe20000000000 */
[----:B------:R-:W-:Y:S01]  /*1c850*/  VIADD R20, R18, 0x80 ;  /* 0x0000008012147836 */ /* 0x000fe20000000000 */
[----:B------:R-:W-:-:S02]  /*1c860*/  LEA.HI.X R2, R2, UR5, R3, 0x1, P0 ;  /* 0x0000000502027c11 */ /* 0x000fc400080f0c03 */
[----:B------:R-:W-:Y:S02]  /*1c870*/  LEA R5, R14, R219, 0x7 ;  /* 0x000000db0e057211 */ /* 0x000fe400078e38ff */
[----:B------:R-:W-:Y:S02]  /*1c880*/  SHF.R.S32.HI R10, RZ, 0x1f, R9 ;  /* 0x0000001fff0a7819 */ /* 0x000fe40000011409 */
[----:B------:R-:W-:Y:S01]  /*1c890*/  SHF.R.S32.HI R21, RZ, 0x1f, R20 ;  /* 0x0000001fff157819 */ /* 0x000fe20000011414 */
[----:B------:R-:W-:Y:S06]  /*1c8a0*/  BRA.DIV UR4, `(.L_x_677) ;  /* 0x000000ba04ec7947 */ /* 0x000fec000b800000 */
[----:B------:R2:W3:Y:S04]  /*1c8b0*/  SHFL.IDX PT, R3, R2, RZ, 0x181f ;  /* 0x00181fff02037589 */ /* 0x0004e800000e0000 */
[----:B------:R2:W4:Y:S02]  /*1c8c0*/  SHFL.IDX PT, R14, R0, RZ, 0x181f ;  /* 0x00181fff000e7589 */ /* 0x00052400000e0000 */
.L_x_962:
[----:B------:R-:W-:Y:S01]  /*1c8d0*/  IMAD R25, R6, R25, RZ ;  /* 0x0000001906197224 */ /* 0x000fe200078e02ff */
[----:B------:R-:W-:Y:S04]  /*1c8e0*/  BSSY B1, `(.L_x_678) ;  /* 0x0000014000017945 */ /* 0x000fe80003800000 */
[----:B------:R-:W-:-:S13]  /*1c8f0*/  ISETP.GE.AND P0, PT, R5, R25, PT ;  /* 0x000000190500720c */ /* 0x000fda0003f06270 */
[----:B------:R-:W-:Y:S05]  /*1c900*/  @P0 BRA `(.L_x_679) ;  /* 0x0000000000440947 */ /* 0x000fea0003800000 */
[----:B------:R-:W-:Y:S02]  /*1c910*/  ULDC UR4, c[0x0][0xac8] ;  /* 0x0002b20000047ab9 */ /* 0x000fe40000000800 */
[----:B------:R-:W-:Y:S02]  /*1c920*/  ISETP.GE.AND P3, PT, R18, UR4, PT ;  /* 0x0000000412007c0c */ /* 0x000fe4000bf66270 */
[----:B------:R-:W-:Y:S02]  /*1c930*/  ISETP.GE.AND P2, PT, R218, UR4, PT ;  /* 0x00000004da007c0c */ /* 0x000fe4000bf46270 */
[----:B------:R-:W-:Y:S02]  /*1c940*/  ISETP.GE.AND P1, PT, R20, UR4, PT ;  /* 0x0000000414007c0c */ /* 0x000fe4000bf26270 */
[----:B------:R-:W-:-:S07]  /*1c950*/  ISETP.GE.AND P0, PT, R9, UR4, PT ;  /* 0x0000000409007c0c */ /* 0x000fce000bf06270 */
[-C--:B----4-:R-:W-:Y:S02]  /*1c960*/  @!P3 LEA R12, P5, R18, R14.reuse, 0x1 ;  /* 0x0000000e120cb211 */ /* 0x090fe400078a08ff */
[-C--:B------:R-:W-:Y:S02]  /*1c970*/  @!P2 LEA R26, P4, R218, R14.reuse, 0x1 ;  /* 0x0000000eda1aa211 */ /* 0x080fe400078808ff */
[-C--:B---3--:R-:W-:Y:S02]  /*1c980*/  @!P3 LEA.HI.X R13, R18, R3.reuse, R7, 0x1, P5 ;  /* 0x00000003120db211 */ /* 0x088fe400028f0c07 */
[-C--:B------:R-:W-:Y:S02]  /*1c990*/  @!P1 LEA R28, P5, R20, R14.reuse, 0x1 ;  /* 0x0000000e141c9211 */ /* 0x080fe400078a08ff */
        /* <DEDUP_REMOVED lines=8> */
.L_x_679:
[----:B------:R-:W-:Y:S05]  /*1ca20*/  BSYNC B1 ;  /* 0x0000000000017941 */ /* 0x000fea0003800000 */
.L_x_678:
[----:B------:R-:W-:-:S03]  /*1ca30*/  UMOV UR4, 0xffffffff ;  /* 0xffffffff00047882 */ /* 0x000fc60000000000 */
[----:B------:R-:W-:Y:S05]  /*1ca40*/  BRA.DIV UR4, `(.L_x_680) ;  /* 0x000000ba04b87947 */ /* 0x000fea000b800000 */
[----:B---3--:R3:W0:Y:S04]  /*1ca50*/  SHFL.IDX PT, R3, R2, 0x1, 0x181f ;  /* 0x00381f0002037f89 */ /* 0x00862800000e0000 */
[----:B----4-:R3:W4:Y:S02]  /*1ca60*/  SHFL.IDX PT, R14, R0, 0x1, 0x181f ;  /* 0x00381f00000e7f89 */ /* 0x01072400000e0000 */
.L_x_966:
[----:B------:R-:W-:Y:S01]  /*1ca70*/  VIADD R4, R5, 0x20 ;  /* 0x0000002005047836 */ /* 0x000fe20000000000 */
        /* <DEDUP_REMOVED lines=10> */
[-C--:B0-----:R-:W-:Y:S02]  /*1cb20*/  @!P3 LEA.HI.X R13, R18, R3.reuse, R7, 0x1, P5 ;  /* 0x00000003120db211 */ /* 0x081fe400028f0c07 */
        /* <DEDUP_REMOVED lines=9> */
.L_x_682:
[----:B------:R-:W-:Y:S05]  /*1cbc0*/  BSYNC B1 ;  /* 0x0000000000017941 */ /* 0x000fea0003800000 */
.L_x_681:
[----:B------:R-:W-:-:S03]  /*1cbd0*/  UMOV UR4, 0xffffffff ;  /* 0xffffffff00047882 */ /* 0x000fc60000000000 */
[----:B------:R-:W-:Y:S05]  /*1cbe0*/  BRA.DIV UR4, `(.L_x_683) ;  /* 0x000000ba04987947 */ /* 0x000fea000b800000 */
[----:B0-----:R0:W0:Y:S04]  /*1cbf0*/  SHFL.IDX PT, R3, R2, 0x2, 0x181f ;  /* 0x00581f0002037f89 */ /* 0x00102800000e0000 */
[----:B----4-:R4:W0:Y:S02]  /*1cc00*/  SHFL.IDX PT, R14, R0, 0x2, 0x181f ;  /* 0x00581f00000e7f89 */ /* 0x01082400000e0000 */
.L_x_970:
[----:B------:R-:W-:Y:S01]  /*1cc10*/  IADD3 R4, R5, 0x40, RZ ;  /* 0x0000004005047810 */ /* 0x000fe20007ffe0ff */
[----:B------:R-:W-:Y:S03]  /*1cc20*/  BSSY B1, `(.L_x_684) ;  /* 0x0000014000017945 */ /* 0x000fe60003800000 */
[----:B------:R-:W-:-:S13]  /*1cc30*/  ISETP.GE.AND P0, PT, R4, R25, PT ;  /* 0x000000190400720c */ /* 0x000fda0003f06270 */
[----:B------:R-:W-:Y:S05]  /*1cc40*/  @P0 BRA `(.L_x_685) ;  /* 0x0000000000440947 */ /* 0x000fea0003800000 */
[----:B------:R-:W-:Y:S02]  /*1cc50*/  ULDC UR4, c[0x0][0xac8] ;  /* 0x0002b20000047ab9 */ /* 0x000fe40000000800 */
[----:B------:R-:W-:Y:S02]  /*1cc60*/  ISETP.GE.AND P3, PT, R18, UR4, PT ;  /* 0x0000000412007c0c */ /* 0x000fe4000bf66270 */
[----:B------:R-:W-:Y:S02]  /*1cc70*/  ISETP.GE.AND P2, PT, R218, UR4, PT ;  /* 0x00000004da007c0c */ /* 0x000fe4000bf46270 */
[----:B------:R-:W-:Y:S02]  /*1cc80*/  ISETP.GE.AND P1, PT, R20, UR4, PT ;  /* 0x0000000414007c0c */ /* 0x000fe4000bf26270 */
[----:B------:R-:W-:-:S07]  /*1cc90*/  ISETP.GE.AND P0, PT, R9, UR4, PT ;  /* 0x0000000409007c0c */ /* 0x000fce000bf06270 */
[-C--:B0-----:R-:W-:Y:S02]  /*1cca0*/  @!P3 LEA R12, P5, R18, R14.reuse, 0x1 ;  /* 0x0000000e120cb211 */ /* 0x081fe400078a08ff */
[-C--:B------:R-:W-:Y:S02]  /*1ccb0*/  @!P2 LEA R26, P4, R218, R14.reuse, 0x1 ;  /* 0x0000000eda1aa211 */ /* 0x080fe400078808ff */
[-C--:B------:R-:W-:Y:S02]  /*1ccc0*/  @!P3 LEA.HI.X R13, R18, R3.reuse, R7, 0x1, P5 ;  /* 0x00000003120db211 */ /* 0x080fe400028f0c07 */
        /* <DEDUP_REMOVED lines=9> */
.L_x_685:
[----:B------:R-:W-:Y:S05]  /*1cd60*/  BSYNC B1 ;  /* 0x0000000000017941 */ /* 0x000fea0003800000 */
.L_x_684:
[----:B------:R-:W-:-:S03]  /*1cd70*/  UMOV UR4, 0xffffffff ;  /* 0xffffffff00047882 */ /* 0x000fc60000000000 */
[----:B------:R-:W-:Y:S05]  /*1cd80*/  BRA.DIV UR4, `(.L_x_686) ;  /* 0x000000ba04787947 */ /* 0x000fea000b800000 */
[----:B0-----:R0:W0:Y:S04]  /*1cd90*/  SHFL.IDX PT, R3, R2, 0x3, 0x181f ;  /* 0x00781f0002037f89 */ /* 0x00102800000e0000 */
[----:B------:R0:W0:Y:S02]  /*1cda0*/  SHFL.IDX PT, R14, R0, 0x3, 0x181f ;  /* 0x00781f00000e7f89 */ /* 0x00002400000e0000 */
.L_x_974:
[----:B0-234-:R-:W-:-:S05]  /*1cdb0*/  VIADD R0, R5, 0x60 ;  /* 0x0000006005007836 */ /* 0x01dfca0000000000 */
[----:B------:R-:W-:-:S13]  /*1cdc0*/  ISETP.GE.AND P0, PT, R0, R25, PT ;  /* 0x000000190000720c */ /* 0x000fda0003f06270 */
[----:B------:R-:W-:Y:S05]  /*1cdd0*/  @P0 BRA `(.L_x_673) ;  /* 0x0000000000440947 */ /* 0x000fea0003800000 */
[----:B------:R-:W-:Y:S02]  /*1cde0*/  ULDC UR4, c[0x0][0xac8] ;  /* 0x0002b20000047ab9 */ /* 0x000fe40000000800 */
[----:B------:R-:W-:Y:S02]  /*1cdf0*/  ISETP.GE.AND P3, PT, R18, UR4, PT ;  /* 0x0000000412007c0c */ /* 0x000fe4000bf66270 */
[----:B------:R-:W-:Y:S02]  /*1ce00*/  ISETP.GE.AND P2, PT, R218, UR4, PT ;  /* 0x00000004da007c0c */ /* 0x000fe4000bf46270 */
[----:B------:R-:W-:Y:S02]  /*1ce10*/  ISETP.GE.AND P1, PT, R20, UR4, PT ;  /* 0x0000000414007c0c */ /* 0x000fe4000bf26270 */
[----:B------:R-:W-:-:S07]  /*1ce20*/  ISETP.GE.AND P0, PT, R9, UR4, PT ;  /* 0x0000000409007c0c */ /* 0x000fce000bf06270 */
[-C--:B------:R-:W-:Y:S02]  /*1ce30*/  @!P3 LEA R4, P5, R18, R14.reuse, 0x1 ;  /* 0x0000000e1204b211 */ /* 0x080fe400078a08ff */
        /* <DEDUP_REMOVED lines=11> */
.L_x_673:
[----:B------:R-:W-:Y:S05]  /*1cef0*/  BSYNC B0 ;  /* 0x0000000000007941 */ /* 0x000fea0003800000 */
.L_x_663:
[----:B------:R-:W-:Y:S02]  /*1cf00*/  ULDC UR4, c[0x0][0xc3c] ;  /* 0x00030f0000047ab9 */ /* 0x000fe40000000800 */
[----:B-1----:R-:W-:-:S13]  /*1cf10*/  ISETP.GE.AND P0, PT, R223, UR4, PT ;  /* 0x00000004df007c0c */ /* 0x002fda000bf06270 */
[----:B------:R-:W-:Y:S05]  /*1cf20*/  @!P0 BRA `(.L_x_687) ;  /* 0xfffffe4000448947 */ /* 0x000fea000383ffff */
[----:B------:R-:W-:Y:S05]  /*1cf30*/  BRA `(.L_x_491) ;  /* 0x0000007c00f47947 */ /* 0x000fea0003800000 */
.L_x_489:
[----:B------:R-:W-:-:S08]  /*1cf40*/  NOP ;  /* 0x0000000000007918 */ /* 0x000fd00000000000 */
[----:B0-----:R-:W0:-:S00]  /*1cf50*/  USETMAXREG.DEALLOC.CTAPOOL 0x28 ;  /* 0x00000028000079c8 */ /* 0x001e0000080e0500 */
        /* <DEDUP_REMOVED lines=8> */
[----:B------:R0:W1:Y:S01]  /*1cfe0*/  @P0 LDS.128 R16, [R2+0x388d0] ;  /* 0x0388d00002100984 */ /* 0x0000620000000c00 */
[----:B------:R-:W-:Y:S06]  /*1cff0*/  @P0 BAR.ARV 0x4, 0x180 ;  /* 0x0106000000000b1d */ /* 0x000fec0000002000 */
[----:B------:R-:W-:Y:S05]  /*1d000*/  @P0 BRA `(.L_x_688) ;  /* 0x0000000800040947 */ /* 0x000fea0003800000 */
[----:B------:R-:W2:Y:S01]  /*1d010*/  S2R R4, SR_TID.X ;  /* 0x0000000000047919 */ /* 0x000ea20000002100 */
[----:B------:R-:W-:Y:S01]  /*1d020*/  ULDC UR4, c[0x0][0xc3c] ;  /* 0x00030f0000047ab9 */ /* 0x000fe20000000800 */
[----:B------:R-:W-:Y:S01]  /*1d030*/  IMAD.MOV.U32 R0, RZ, RZ, RZ ;  /* 0x000000ffff007224 */ /* 0x000fe200078e00ff */
[----:B------:R-:W3:Y:S01]  /*1d040*/  S2UR UR6, SR_CTAID.X ;  /* 0x00000000000679c3 */ /* 0x000ee20000002500 */
[----:B------:R-:W-:Y:S01]  /*1d050*/  ULDC UR5, c[0x0][0xc38] ;  /* 0x00030e0000057ab9 */ /* 0x000fe20000000800 */
[----:B--2---:R-:W-:-:S04]  /*1d060*/  LOP3.LUT R5, R4, 0x1f, RZ, 0xc0, !PT ;  /* 0x0000001f04057812 */ /* 0x004fc800078ec0ff */
[----:B------:R-:W-:-:S04]  /*1d070*/  ISETP.NE.AND P0, PT, R5, 0x1f, PT ;  /* 0x0000001f0500780c */ /* 0x000fc80003f05270 */
[----:B------:R-:W-:-:S13]  /*1d080*/  ISETP.GE.OR P1, PT, R5, UR4, !P0 ;  /* 0x0000000405007c0c */ /* 0x000fda000c726670 */
[----:B0-----:R-:W0:Y:S02]  /*1d090*/  @!P1 LDC.64 R2, c[0x0][0xc80] ;  /* 0x00032000ff029b82 */ /* 0x001e240000000a00 */
[----:B0-----:R-:W-:-:S05]  /*1d0a0*/  @!P1 IMAD.WIDE.U32 R2, R5, 0x4, R2 ;  /* 0x0000000405029825 */ /* 0x001fca00078e0002 */
[----:B------:R-:W2:Y:S01]  /*1d0b0*/  @!P1 LDG.E R0, desc[UR36][R2.64] ;  /* 0x0000002402009981 */ /* 0x000ea2000c1e1900 */
[C---:B------:R-:W-:Y:S01]  /*1d0c0*/  ISETP.NE.AND P1, PT, R5.reuse, RZ, PT ;  /* 0x000000ff0500720c */ /* 0x040fe20003f25270 */
[----:B------:R-:W-:Y:S01]  /*1d0d0*/  UMOV UR4, URZ ;  /* 0x0000003f00047c82 */ /* 0x000fe20008000000 */
[C---:B------:R-:W-:Y:S02]  /*1d0e0*/  ISETP.GE.U32.AND P2, PT, R5.reuse, 0x2, PT ;  /* 0x000000020500780c */ /* 0x040fe40003f46070 */
[C---:B------:R-:W-:Y:S02]  /*1d0f0*/  ISETP.GE.U32.AND P3, PT, R5.reuse, 0x4, PT ;  /* 0x000000040500780c */ /* 0x040fe40003f66070 */
[C---:B------:R-:W-:Y:S02]  /*1d100*/  ISETP.GE.U32.AND P4, PT, R5.reuse, 0x8, PT ;  /* 0x000000080500780c */ /* 0x040fe40003f86070 */
[----:B------:R-:W-:Y:S02]  /*1d110*/  ISETP.GE.U32.AND P5, PT, R5, 0x10, PT ;  /* 0x000000100500780c */ /* 0x000fe40003fa6070 */
[----:B-1----:R-:W-:Y:S01]  /*1d120*/  MOV R16, RZ ;  /* 0x000000ff00107202 */ /* 0x002fe20000000f00 */
[----:B--2---:R-:W0:Y:S02]  /*1d130*/  SHFL.UP PT, R4, R0, 0x1, RZ ;  /* 0x0420000000047989 */ /* 0x004e2400000e00ff */
[----:B0-----:R-:W-:-:S05]  /*1d140*/  SEL R7, R4, RZ, P1 ;  /* 0x000000ff04077207 */ /* 0x001fca0000800000 */
[----:B------:R-:W-:-:S05]  /*1d150*/  IMAD.IADD R7, R0, 0x1, R7 ;  /* 0x0000000100077824 */ /* 0x000fca00078e0207 */
[----:B------:R-:W0:Y:S02]  /*1d160*/  SHFL.UP PT, R4, R7, 0x2, RZ ;  /* 0x0440000007047989 */ /* 0x000e2400000e00ff */
[----:B0-----:R-:W-:-:S04]  /*1d170*/  SEL R4, R4, RZ, P2 ;  /* 0x000000ff04047207 */ /* 0x001fc80001000000 */
[----:B------:R-:W-:-:S05]  /*1d180*/  IADD3 R4, R7, R4, RZ ;  /* 0x0000000407047210 */ /* 0x000fca0007ffe0ff */
        /* <DEDUP_REMOVED lines=9> */
[----:B------:R-:W0:Y:S02]  /*1d220*/  SHFL.IDX PT, R4, R7, 0x1f, 0x1f ;  /* 0x03e01f0007047f89 */ /* 0x000e2400000e0000 */
[----:B0-----:R-:W-:-:S04]  /*1d230*/  IMAD R4, R4, UR5, RZ ;  /* 0x0000000504047c24 */ /* 0x001fc8000f8e02ff */
[----:B------:R-:W-:Y:S01]  /*1d240*/  IMAD.MOV.U32 R3, RZ, RZ, R4 ;  /* 0x000000ffff037224 */ /* 0x000fe200078e0004 */
[----:B---3--:R-:W-:-:S13]  /*1d250*/  ISETP.GT.AND P6, PT, R4, UR6, PT ;  /* 0x0000000604007c0c */ /* 0x008fda000bfc4270 */
[----:B------:R-:W-:Y:S05]  /*1d260*/  @P6 BRA `(.L_x_689) ;  /* 0x00000000009c6947 */ /* 0x000fea0003800000 */
[----:B------:R-:W0:Y:S01]  /*1d270*/  LDC R10, c[0x0][0xc3c] ;  /* 0x00030f00ff0a7b82 */ /* 0x000e220000000800 */
[----:B------:R-:W-:Y:S01]  /*1d280*/  IMAD.MOV.U32 R4, RZ, RZ, R3 ;  /* 0x000000ffff047224 */ /* 0x000fe200078e0003 */
[----:B------:R-:W-:Y:S01]  /*1d290*/  UMOV UR4, URZ ;  /* 0x0000003f00047c82 */ /* 0x000fe20008000000 */
[----:B------:R-:W-:Y:S01]  /*1d2a0*/  ULDC UR7, c[0x0][0xc3c] ;  /* 0x00030f0000077ab9 */ /* 0x000fe20000000800 */
[----:B------:R-:W-:-:S05]  /*1d2b0*/  ULDC UR5, c[0x0][0xc38] ;  /* 0x00030e0000057ab9 */ /* 0x000fca0000000800 */
.L_x_693:
[----:B------:R-:W-:Y:S01]  /*1d2c0*/  UIADD3 UR4, UR4, 0x1f, URZ ;  /* 0x0000001f04047890 */ /* 0x000fe2000fffe03f */
[----:B------:R-:W-:-:S05]  /*1d2d0*/  IMAD.U32 R19, RZ, RZ, UR7 ;  /* 0x00000007ff137e24 */ /* 0x000fca000f8e00ff */
[----:B0-----:R-:W-:-:S13]  /*1d2e0*/  ISETP.LE.AND P6, PT, R10, UR4, PT ;  /* 0x000000040a007c0c */ /* 0x001fda000bfc3270 */
[----:B------:R-:W-:Y:S05]  /*1d2f0*/  @P6 BRA `(.L_x_690) ;  /* 0x0000000400246947 */ /* 0x000fea0003800000 */
[----:B------:R-:W-:Y:S01]  /*1d300*/  IADD3 R7, R5, UR4, RZ ;  /* 0x0000000405077c10 */ /* 0x000fe2000fffe0ff */
[----:B------:R-:W-:Y:S01]  /*1d310*/  BSSY B0, `(.L_x_691) ;  /* 0x0000007000007945 */ /* 0x000fe20003800000 */
[----:B------:R-:W-:Y:S02]  /*1d320*/  IMAD.MOV.U32 R0, RZ, RZ, RZ ;  /* 0x000000ffff007224 */ /* 0x000fe400078e00ff */
[----:B------:R-:W-:-:S13]  /*1d330*/  ISETP.GE.OR P6, PT, R7, R10, !P0 ;  /* 0x0000000a0700720c */ /* 0x000fda00047c6670 */
[----:B------:R-:W-:Y:S05]  /*1d340*/  @P6 BRA `(.L_x_692) ;  /* 0x00000000000c6947 */ /* 0x000fea0003800000 */
[----:B------:R-:W0:Y:S02]  /*1d350*/  LDC.64 R2, c[0x0][0xc80] ;  /* 0x00032000ff027b82 */ /* 0x000e240000000a00 */
[----:B0-----:R-:W-:-:S05]  /*1d360*/  IMAD.WIDE R2, R7, 0x4, R2 ;  /* 0x0000000407027825 */ /* 0x001fca00078e0202 */
[----:B------:R0:W5:Y:S02]  /*1d370*/  LDG.E R0, desc[UR36][R2.64] ;  /* 0x0000002402007981 */ /* 0x000164000c1e1900 */
.L_x_692:
[----:B------:R-:W-:Y:S05]  /*1d380*/  BSYNC B0 ;  /* 0x0000000000007941 */ /* 0x000fea0003800000 */
.L_x_691:
[----:B0----5:R-:W0:Y:S02]  /*1d390*/  SHFL.UP PT, R2, R0, 0x1, RZ ;  /* 0x0420000000027989 */ /* 0x021e2400000e00ff */
[----:B0-----:R-:W-:-:S05]  /*1d3a0*/  SEL R3, R2, RZ, P1 ;  /* 0x000000ff02037207 */ /* 0x001fca0000800000 */
[----:B------:R-:W-:-:S05]  /*1d3b0*/  IMAD.IADD R3, R0, 0x1, R3 ;  /* 0x0000000100037824 */ /* 0x000fca00078e0203 */
[----:B------:R-:W0:Y:S02]  /*1d3c0*/  SHFL.UP PT, R2, R3, 0x2, RZ ;  /* 0x0440000003027989 */ /* 0x000e2400000e00ff */
        /* <DEDUP_REMOVED lines=13> */
[----:B------:R-:W-:-:S05]  /*1d4a0*/  IMAD.IADD R4, R3, 0x1, R4 ;  /* 0x0000000103047824 */ /* 0x000fca00078e0204 */
[----:B------:R-:W-:-:S13]  /*1d4b0*/  ISETP.GT.AND P6, PT, R4, UR6, PT ;  /* 0x0000000604007c0c */ /* 0x000fda000bfc4270 */
[----:B------:R-:W-:Y:S05]  /*1d4c0*/  @!P6 BRA `(.L_x_693) ;  /* 0xfffffffc007ce947 */ /* 0x000fea000383ffff */
[----:B------:R-:W-:-:S07]  /*1d4d0*/  MOV R7, R9 ;  /* 0x0000000900077202 */ /* 0x000fce0000000f00 */
.L_x_689:
[----:B------:R-:W-:-:S04]  /*1d4e0*/  IMAD.IADD R9, R4, 0x1, -R3 ;  /* 0x0000000104097824 */ /* 0x000fc800078e0a03 */
[----:B------:R-:W-:-:S05]  /*1d4f0*/  IMAD R2, R7, UR5, R9 ;  /* 0x0000000507027c24 */ /* 0x000fca000f8e0209 */
[----:B------:R-:W-:-:S13]  /*1d500*/  ISETP.GT.AND P0, PT, R2, UR6, PT ;  /* 0x0000000602007c0c */ /* 0x000fda000bf04270 */
[----:B------:R-:W-:-:S04]  /*1d510*/  VOTE.ANY R4, PT, !P0 ;  /* 0x0000000000047806 */ /* 0x000fc800040e0100 */
[----:B------:R-:W0:Y:S01]  /*1d520*/  POPC R19, R4 ;  /* 0x0000000400137309 */ /* 0x000e220000000000 */
[----:B------:R-:W-:Y:S01]  /*1d530*/  ISETP.NE.AND P0, PT, R4, RZ, PT ;  /* 0x000000ff0400720c */ /* 0x000fe20003f05270 */
[----:B0-----:R-:W0:Y:S02]  /*1d540*/  SHFL.IDX PT, R0, R0, R19, 0x1f ;  /* 0x00001f1300007589 */ /* 0x001e2400000e0000 */
[----:B0-----:R-:W-:-:S04]  /*1d550*/  IABS R8, R0 ;  /* 0x0000000000087213 */ /* 0x001fc80000000000 */
[----:B------:R-:W0:Y:S08]  /*1d560*/  I2F.RP R6, R8 ;  /* 0x0000000800067306 */ /* 0x000e300000209400 */
[----:B0-----:R-:W0:Y:S02]  /*1d570*/  MUFU.RCP R6, R6 ;  /* 0x0000000600067308 */ /* 0x001e240000001000 */
[----:B0-----:R-:W-:-:S06]  /*1d580*/  VIADD R2, R6, 0xffffffe ;  /* 0x0ffffffe06027836 */ /* 0x001fcc0000000000 */
[----:B------:R0:W1:Y:S01]  /*1d590*/  F2I.FTZ.U32.TRUNC.NTZ R3, R2 ;  /* 0x0000000200037305 */ /* 0x000062000021f000 */
[----:B------:R-:W-:Y:S05]  /*1d5a0*/  @!P0 BRA `(.L_x_694) ;  /* 0x0000000000088947 */ /* 0x000fea0003800000 */
[----:B------:R-:W-:-:S06]  /*1d5b0*/  VIADD R16, R19, 0xffffffff ;  /* 0xffffffff13107836 */ /* 0x000fcc0000000000 */
[----:B------:R2:W3:Y:S02]  /*1d5c0*/  SHFL.IDX PT, R16, R7, R16, 0x1f ;  /* 0x00001f1007107589 */ /* 0x0004e400000e0000 */
.L_x_694:
[----:B---3--:R-:W-:Y:S01]  /*1d5d0*/  IMAD R16, R16, UR5, R9 ;  /* 0x0000000510107c24 */ /* 0x008fe2000f8e0209 */
[----:B0-----:R-:W-:Y:S01]  /*1d5e0*/  IABS R2, R0 ;  /* 0x0000000000027213 */ /* 0x001fe20000000000 */
[----:B------:R-:W-:Y:S01]  /*1d5f0*/  VIADD R19, R19, UR4 ;  /* 0x0000000413137c36 */ /* 0x000fe20008000000 */
[----:B-12---:R-:W-:Y:S02]  /*1d600*/  IADD3 R7, RZ, -R3, RZ ;  /* 0x80000003ff077210 */ /* 0x006fe40007ffe0ff */
[----:B------:R-:W-:Y:S01]  /*1d610*/  IADD3 R9, -R16, UR6, RZ ;  /* 0x0000000610097c10 */ /* 0x000fe2000fffe1ff */
[----:B------:R-:W-:Y:S02]  /*1d620*/  IMAD.MOV R6, RZ, RZ, -R2 ;  /* 0x000000ffff067224 */ /* 0x000fe400078e0a02 */
[----:B------:R-:W-:Y:S01]  /*1d630*/  IMAD R7, R7, R8, RZ ;  /* 0x0000000807077224 */ /* 0x000fe200078e02ff */
[----:B------:R-:W-:Y:S01]  /*1d640*/  IABS R4, R9 ;  /* 0x0000000900047213 */ /* 0x000fe20000000000 */
[----:B------:R-:W-:-:S04]  /*1d650*/  IMAD.MOV.U32 R2, RZ, RZ, RZ ;  /* 0x000000ffff027224 */ /* 0x000fc800078e00ff */
[----:B------:R-:W-:-:S04]  /*1d660*/  IMAD.HI.U32 R2, R3, R7, R2 ;  /* 0x0000000703027227 */ /* 0x000fc800078e0002 */
[----:B------:R-:W-:Y:S01]  /*1d670*/  IMAD.MOV.U32 R3, RZ, RZ, R4 ;  /* 0x000000ffff037224 */ /* 0x000fe200078e0004 */
[----:B------:R-:W-:-:S03]  /*1d680*/  MOV R4, R6 ;  /* 0x0000000600047202 */ /* 0x000fc60000000f00 */
        /* <DEDUP_REMOVED lines=10> */
[----:B------:R-:W-:Y:S02]  /*1d730*/  @!P2 IADD3 R2, -R2, RZ, RZ ;  /* 0x000000ff0202a210 */ /* 0x000fe40007ffe1ff */
[----:B------:R-:W-:-:S05]  /*1d740*/  @!P1 LOP3.LUT R2, RZ, R0, RZ, 0x33, !PT ;  /* 0x00000000ff029212 */ /* 0x000fca00078e33ff */
[--C-:B------:R-:W-:Y:S02]  /*1d750*/  IMAD.MOV R17, RZ, RZ, -R2.reuse ;  /* 0x000000ffff117224 */ /* 0x100fe400078e0a02 */
[----:B------:R-:W-:Y:S02]  /*1d760*/  IMAD.MOV.U32 R18, RZ, RZ, R2 ;  /* 0x000000ffff127224 */ /* 0x000fe400078e0002 */
[----:B------:R-:W-:Y:S01]  /*1d770*/  IMAD R17, R0, R17, R9 ;  /* 0x0000001100117224 */ /* 0x000fe200078e0209 */
[----:B------:R-:W-:Y:S06]  /*1d780*/  BRA `(.L_x_695) ;  /* 0x00000000000c7947 */ /* 0x000fec0003800000 */
.L_x_690:
[----:B------:R-:W-:Y:S01]  /*1d790*/  MOV R17, RZ ;  /* 0x000000ff00117202 */ /* 0x000fe20000000f00 */
[----:B------:R-:W-:Y:S02]  /*1d7a0*/  IMAD.U32 R16, RZ, RZ, UR6 ;  /* 0x00000006ff107e24 */ /* 0x000fe4000f8e00ff */
[----:B------:R-:W-:-:S07]  /*1d7b0*/  IMAD.MOV.U32 R18, RZ, RZ, RZ ;  /* 0x000000ffff127224 */ /* 0x000fce00078e00ff */
.L_x_695:
[----:B------:R-:W-:-:S13]  /*1d7c0*/  ISETP.NE.AND P0, PT, R5, RZ, PT ;  /* 0x000000ff0500720c */ /* 0x000fda0003f05270 */
[----:B------:R-:W0:Y:S01]  /*1d7d0*/  @!P0 S2R R3, SR_CgaCtaId ;  /* 0x0000000000038919 */ /* 0x000e220000008800 */
[----:B------:R-:W-:-:S04]  /*1d7e0*/  @!P0 MOV R0, 0x400 ;  /* 0x0000040000008802 */ /* 0x000fc80000000f00 */
[----:B0-----:R-:W-:-:S05]  /*1d7f0*/  @!P0 LEA R0, R3, R0, 0x18 ;  /* 0x0000000003008211 */ /* 0x001fca00078ec0ff */
[----:B------:R2:W-:Y:S01]  /*1d800*/  @!P0 STS.128 [R0+0x388d0], R16 ;  /* 0x0388d01000008388 */ /* 0x0005e20000000c00 */
[----:B------:R-:W-:Y:S06]  /*1d810*/  BAR.ARV 0x5, 0x180 ;  /* 0x0146000000007b1d */ /* 0x000fec0000002000 */
.L_x_688:
[----:B------:R3:W-:Y:S01]  /*1d820*/  STL [R1+0x40], RZ ;  /* 0x000040ff01007387 */ /* 0x0007e20000100800 */
[----:B------:R-:W-:Y:S01]  /*1d830*/  ULDC UR4, c[0x0][0xc3c] ;  /* 0x00030f0000047ab9 */ /* 0x000fe20000000800 */
[----:B------:R-:W-:Y:S01]  /*1d840*/  IMAD.MOV.U32 R35, RZ, RZ, 0x1 ;  /* 0x00000001ff237424 */ /* 0x000fe200078e00ff */
[----:B-1----:R-:W-:Y:S02]  /*1d850*/  ISETP.GE.AND P0, PT, R19, UR4, PT ;  /* 0x0000000413007c0c */ /* 0x002fe4000bf06270 */
[----:B------:R-:W-:-:S11]  /*1d860*/  MOV R27, RZ ;  /* 0x000000ff001b7202 */ /* 0x000fd60000000f00 */
[----:B---3--:R-:W-:Y:S05]  /*1d870*/  @P0 BRA `(.L_x_696) ;  /* 0x0000007000a00947 */ /* 0x008fea0003800000 */
[----:B--2---:R-:W2:Y:S01]  /*1d880*/  LDL R0, [R1+0x5c] ;  /* 0x00005c0001007983 */ /* 0x004ea20000100800 */
[----:B------:R-:W1:Y:S01]  /*1d890*/  S2UR UR4, SR_CgaCtaId ;  /* 0x00000000000479c3 */ /* 0x000e620000008800 */
[----:B------:R-:W-:Y:S01]  /*1d8a0*/  MOV R23, 0x400 ;  /* 0x0000040000177802 */ /* 0x000fe20000000f00 */
[----:B------:R-:W-:Y:S01]  /*1d8b0*/  BSSY B7, `(.L_x_696) ;  /* 0x0000724000077945 */ /* 0x000fe20003800000 */
[----:B------:R-:W3:Y:S01]  /*1d8c0*/  S2R R11, SR_TID.X ;  /* 0x00000000000b7919 */ /* 0x000ee20000002100 */
[----:B------:R-:W-:Y:S01]  /*1d8d0*/  MOV R36, 0x1 ;  /* 0x0000000100247802 */ /* 0x000fe20000000f00 */
[----:B------:R-:W-:Y:S01]  /*1d8e0*/  IMAD.MOV.U32 R33, RZ, RZ, RZ ;  /* 0x000000ffff217224 */ /* 0x000fe200078e00ff */
[----:B------:R-:W-:Y:S01]  /*1d8f0*/  MOV R27, RZ ;  /* 0x000000ff001b7202 */ /* 0x000fe20000000f00 */
[----:B------:R-:W-:Y:S01]  /*1d900*/  IMAD.MOV.U32 R35, RZ, RZ, 0x1 ;  /* 0x00000001ff237424 */ /* 0x000fe200078e00ff */
[----:B------:R-:W-:Y:S01]  /*1d910*/  ULDC.64 UR40, c[0x0][0x198] ;  /* 0x0000660000287ab9 */ /* 0x000fe20000000a00 */
[----:B------:R-:W-:Y:S01]  /*1d920*/  ULDC UR39, c[0x0][0xc] ;  /* 0x0000030000277ab9 */ /* 0x000fe20000000800 */
[C---:B---3--:R-:W-:Y:S01]  /*1d930*/  IMAD.SHL.U32 R25, R11.reuse, 0x80, RZ ;  /* 0x000000800b197824 */ /* 0x048fe200078e00ff */
[----:B------:R-:W-:Y:S01]  /*1d940*/  SHF.R.U32.HI R3, RZ, 0x1, R11 ;  /* 0x00000001ff037819 */ /* 0x000fe2000001160b */
[C---:B------:R-:W-:Y:S01]  /*1d950*/  IMAD.SHL.U32 R5, R11.reuse, 0x2, RZ ;  /* 0x000000020b057824 */ /* 0x040fe200078e00ff */
[----:B------:R-:W-:-:S02]  /*1d960*/  LOP3.LUT R10, R11, 0x7f, RZ, 0xc0, !PT ;  /* 0x0000007f0b0a7812 */ /* 0x000fc400078ec0ff */
[----:B0-----:R-:W-:Y:S02]  /*1d970*/  LOP3.LUT R2, R25, 0x380, RZ, 0xc0, !PT ;  /* 0x0000038019027812 */ /* 0x001fe400078ec0ff */
[C---:B------:R-:W-:Y:S01]  /*1d980*/  SHF.L.U32 R7, R10.reuse, 0x6, RZ ;  /* 0x000000060a077819 */ /* 0x040fe200000006ff */
[----:B------:R-:W-:Y:S01]  /*1d990*/  IMAD.SHL.U32 R6, R10, 0x10, RZ ;  /* 0x000000100a067824 */ /* 0x000fe200078e00ff */
[----:B------:R-:W-:Y:S02]  /*1d9a0*/  LOP3.LUT R3, R2, 0x30, R3, 0xf8, !PT ;  /* 0x0000003002037812 */ /* 0x000fe400078ef803 */
[C---:B------:R-:W-:Y:S02]  /*1d9b0*/  R2P PR, R11.reuse, 0x6 ;  /* 0x000000060b007804 */ /* 0x040fe40000000000 */
[----:B--2---:R-:W-:Y:S01]  /*1d9c0*/  R2UR UR5, R0 ;  /* 0x00000000000572ca */ /* 0x004fe200000e0000 */
[----:B------:R-:W-:-:S05]  /*1d9d0*/  IMAD.SHL.U32 R0, R11, 0x10, RZ ;  /* 0x000000100b007824 */ /* 0x000fca00078e00ff */
[C---:B------:R-:W-:Y:S02]  /*1d9e0*/  LOP3.LUT R4, R0.reuse, 0x3f0, RZ, 0xc0, !PT ;  /* 0x000003f000047812 */ /* 0x040fe400078ec0ff */
[----:B------:R-:W-:Y:S02]  /*1d9f0*/  LOP3.LUT R34, R0, 0x70, RZ, 0xc0, !PT ;  /* 0x0000007000227812 */ /* 0x000fe400078ec0ff */
[----:B------:R-:W-:Y:S02]  /*1da00*/  LOP3.LUT R9, R4, 0x70, R5, 0x78, !PT ;  /* 0x0000007004097812 */ /* 0x000fe400078e7805 */
[----:B------:R-:W-:Y:S01]  /*1da10*/  LOP3.LUT R5, R2, 0x10, R11, 0xf8, !PT ;  /* 0x0000001002057812 */ /* 0x000fe200078ef80b */
[----:B------:R-:W-:Y:S01]  /*1da20*/  ULOP3.LUT UR42, UR5, 0x2, URZ, 0xfc, !UPT ;  /* 0x00000002052a7892 */ /* 0x000fe2000f8efc3f */
[----:B------:R-:W-:Y:S01]  /*1da30*/  LOP3.LUT R2, R3, 0x70, R0, 0x78, !PT ;  /* 0x0000007003027812 */ /* 0x000fe200078e7800 */
[----:B------:R-:W-:Y:S01]  /*1da40*/  IMAD.MOV.U32 R3, RZ, RZ, 0x20 ;  /* 0x00000020ff037424 */ /* 0x000fe200078e00ff */
[----:B------:R-:W-:Y:S01]  /*1da50*/  LOP3.LUT R4, R25, 0x400, RZ, 0xc0, !PT ;  /* 0x0000040019047812 */ /* 0x000fe200078ec0ff */
[----:B------:R-:W-:Y:S01]  /*1da60*/  ULOP3.LUT UR38, UR5, 0x1, URZ, 0xfc, !UPT ;  /* 0x0000000105267892 */ /* 0x000fe2000f8efc3f */
[----:B------:R-:W-:Y:S01]  /*1da70*/  LOP3.LUT R25, R2, 0xc00, R25, 0xf8, !PT ;  /* 0x00000c0002197812 */ /* 0x000fe200078ef819 */
[----:B------:R-:W-:Y:S01]  /*1da80*/  IMAD.MOV.U32 R2, RZ, RZ, 0x40 ;  /* 0x00000040ff027424 */ /* 0x000fe200078e00ff */
[----:B------:R-:W-:-:S02]  /*1da90*/  LOP3.LUT R4, R4, 0x1800, R7, 0xf8, !PT ;  /* 0x0000180004047812 */ /* 0x000fc400078ef807 */
[----:B------:R-:W-:Y:S02]  /*1daa0*/  LOP3.LUT R5, R5, 0x70, R0, 0x78, !PT ;  /* 0x0000007005057812 */ /* 0x000fe400078e7800 */
[----:B------:R-:W-:Y:S02]  /*1dab0*/  LOP3.LUT R8, R9, 0x400, R6, 0xf8, !PT ;  /* 0x0000040009087812 */ /* 0x000fe400078ef806 */
[----:B------:R-:W-:Y:S01]  /*1dac0*/  LOP3.LUT R26, R4, R5, RZ, 0xfc, !PT ;  /* 0x00000005041a7212 */ /* 0x000fe200078efcff */
[----:B-1----:R-:W-:Y:S01]  /*1dad0*/  IMAD.U32 R4, RZ, RZ, UR4 ;  /* 0x00000004ff047e24 */ /* 0x002fe2000f8e00ff */
[----:B------:R-:W-:Y:S01]  /*1dae0*/  SHF.R.U32.HI R5, RZ, 0x3, R10 ;  /* 0x00000003ff057819 */ /* 0x000fe2000001160a */
[----:B------:R-:W-:Y:S01]  /*1daf0*/  STL [R1+0x20], R8 ;  /* 0x0000200801007387 */ /* 0x000fe20000100800 */
[----:B------:R-:W-:Y:S02]  /*1db00*/  SEL R2, R2, 0xffffffc0, !P2 ;  /* 0xffffffc002027807 */ /* 0x000fe40005000000 */
[----:B------:R-:W-:Y:S01]  /*1db10*/  SEL R3, R3, 0xffffffe0, !P1 ;  /* 0xffffffe003037807 */ /* 0x000fe20004800000 */
[----:B------:R-:W-:Y:S01]  /*1db20*/  STL [R1+0x40], RZ ;  /* 0x000040ff01007387 */ /* 0x000fe20000100800 */
[----:B------:R-:W-:-:S02]  /*1db30*/  LOP3.LUT R0, R5, 0x70, R0, 0xf8, !PT ;  /* 0x0000007005007812 */ /* 0x000fc400078ef800 */
[----:B------:R-:W-:Y:S01]  /*1db40*/  LEA R23, R4, R23, 0x18 ;  /* 0x0000001704177211 */ /* 0x000fe200078ec0ff */
[----:B------:R-:W-:Y:S01]  /*1db50*/  IMAD.IADD R0, R2, 0x1, R3 ;  /* 0x0000000102007824 */ /* 0x000fe200078e0203 */
[----:B------:R-:W-:Y:S01]  /*1db60*/  STL [R1+0x14], R2 ;  /* 0x0000140201007387 */ /* 0x000fe20000100800 */
[----:B------:R-:W-:-:S03]  /*1db70*/  LOP3.LUT R37, R26, 0x2000, RZ, 0xfc, !PT ;  /* 0x000020001a257812 */ /* 0x000fc600078efcff */
[----:B------:R0:W-:Y:S04]  /*1db80*/  STL [R1+0x10], R4 ;  /* 0x0000100401007387 */ /* 0x0001e80000100800 */
[----:B------:R1:W-:Y:S04]  /*1db90*/  STL [R1+0x18], R3 ;  /* 0x0000180301007387 */ /* 0x0003e80000100800 */
[----:B------:R2:W-:Y:S01]  /*1dba0*/  STL [R1+0x1c], R0 ;  /* 0x00001c0001007387 */ /* 0x0005e20000100800 */
[----:B0-----:R-:W-:Y:S01]  /*1dbb0*/  LOP3.LUT R4, R34, 0x80, RZ, 0xfc, !PT ;  /* 0x0000008022047812 */ /* 0x001fe200078efcff */
[----:B-1----:R-:W-:-:S02]  /*1dbc0*/  IMAD.IADD R3, R23, 0x1, R8 ;  /* 0x0000000117037824 */ /* 0x002fc400078e0208 */
[----:B--2---:R-:W-:-:S03]  /*1dbd0*/  IMAD.IADD R0, R2, 0x1, R25 ;  /* 0x0000000102007824 */ /* 0x004fc600078e0219 */
[----:B------:R0:W-:Y:S04]  /*1dbe0*/  STL [R1+0x28], R3 ;  /* 0x0000280301007387 */ /* 0x0001e80000100800 */
[----:B------:R0:W-:Y:S02]  /*1dbf0*/  STL [R1+0x24], R0 ;  /* 0x0000240001007387 */ /* 0x0001e40000100800 */
.L_x_810:
[----:B-1----:R-:W1:Y:S02]  /*1dc00*/  LDC.64 R28, c[0x0][0xc88] ;  /* 0x00032200ff1c7b82 */ /* 0x002e640000000a00 */
[----:B-1----:R-:W-:-:S06]  /*1dc10*/  IMAD.WIDE R28, R19, 0x4, R28 ;  /* 0x00000004131c7825 */ /* 0x002fcc00078e021c */
[----:B0-----:R-:W0:Y:S01]  /*1dc20*/  LDG.E R28, desc[UR36][R28.64] ;  /* 0x000000241c1c7981 */ /* 0x001e22000c1e1900 */
        /* <DEDUP_REMOVED lines=8> */
[----:B------:R-:W-:Y:S01]  /*1dcb0*/  ISETP.NE.AND.EX P2, PT, RZ, UR9, PT, P2 ;  /* 0x00000009ff007c0c */ /* 0x000fe2000bf45320 */
[----:B------:R-:W-:Y:S01]  /*1dcc0*/  IMAD.MOV.U32 R32, RZ, RZ, RZ ;  /* 0x000000ffff207224 */ /* 0x000fe200078e00ff */
[----:B0-2---:R-:W-:-:S05]  /*1dcd0*/  SHF.R.S32.HI R0, RZ, 0x1f, R28 ;  /* 0x0000001fff007819 */ /* 0x005fca000001141c */
[C---:B------:R-:W-:Y:S01]  /*1dce0*/  @P0 LEA R2, P1, R28.reuse, UR4, 0x2 ;  /* 0x000000041c020c11 */ /* 0x040fe2000f8210ff */
[C---:B------:R-:W-:Y:S01]  /*1dcf0*/  IMAD.SHL.U32 R29, R28.reuse, 0x4, RZ ;  /* 0x000000041c1d7824 */ /* 0x040fe200078e00ff */
[C-C-:B------:R-:W-:Y:S01]  /*1dd00*/  SHF.L.U64.HI R30, R28.reuse, 0x2, R0.reuse ;  /* 0x000000021c1e7819 */ /* 0x140fe20000010200 */
[----:B------:R0:W-:Y:S01]  /*1dd10*/  STL [R1+0x2c], R0 ;  /* 0x00002c0001007387 */ /* 0x0001e20000100800 */
[----:B------:R-:W-:Y:S01]  /*1dd20*/  @P0 LEA.HI.X R3, R28, UR5, R0, 0x2, P1 ;  /* 0x000000051c030c11 */ /* 0x000fe200088f1400 */
[----:B------:R-:W-:-:S04]  /*1dd30*/  ULDC.64 UR4, c[0x0][0xa00] ;  /* 0x0002800000047ab9 */ /* 0x000fc80000000a00 */
[----:B------:R1:W2:Y:S01]  /*1dd40*/  @P0 LDG.E R9, desc[UR36][R2.64] ;  /* 0x0000002402090981 */ /* 0x0002a2000c1e1900 */
[----:B------:R-:W-:Y:S02]  /*1dd50*/  ISETP.NE.U32.AND P0, PT, RZ, UR4, PT ;  /* 0x00000004ff007c0c */ /* 0x000fe4000bf05070 */
[----:B------:R-:W-:Y:S01]  /*1dd60*/  ISETP.NE.U32.AND P1, PT, RZ, UR6, PT ;  /* 0x00000006ff007c0c */ /* 0x000fe2000bf25070 */
[----:B0-----:R-:W-:Y:S01]  /*1dd70*/  IMAD.MOV.U32 R0, RZ, RZ, RZ ;  /* 0x000000ffff007224 */ /* 0x001fe200078e00ff */
[----:B------:R-:W-:Y:S02]  /*1dd80*/  ISETP.NE.AND.EX P0, PT, RZ, UR5, PT, P0 ;  /* 0x00000005ff007c0c */ /* 0x000fe4000bf05300 */
[----:B------:R-:W-:Y:S02]  /*1dd90*/  ISETP.NE.AND.EX P1, PT, RZ, UR7, PT, P1 ;  /* 0x00000007ff007c0c */ /* 0x000fe4000bf25310 */
[C---:B------:R-:W-:Y:S02]  /*1dda0*/  IADD3 R4, P4, R29.reuse, UR6, RZ ;  /* 0x000000061d047c10 */ /* 0x040fe4000ff9e0ff */
[----:B-1----:R-:W-:Y:S01]  /*1ddb0*/  IADD3 R2, P3, R29, UR4, RZ ;  /* 0x000000041d027c10 */ /* 0x002fe2000ff7e0ff */
[----:B------:R-:W-:Y:S01]  /*1ddc0*/  ULDC UR4, c[0x0][0x288] ;  /* 0x0000a20000047ab9 */ /* 0x000fe20000000800 */
[----:B------:R-:W-:-:S02]  /*1ddd0*/  IADD3.X R5, R30, UR7, RZ, P4, !PT ;  /* 0x000000071e057c10 */ /* 0x000fc4000a7fe4ff */
[C---:B------:R-:W-:Y:S02]  /*1dde0*/  IADD3.X R3, R30.reuse, UR5, RZ, P3, !PT ;  /* 0x000000051e037c10 */ /* 0x040fe40009ffe4ff */
[----:B------:R-:W-:Y:S02]  /*1ddf0*/  @P2 IADD3 R6, P3, R29, UR8, RZ ;  /* 0x000000081d062c10 */ /* 0x000fe4000ff7e0ff */
[----:B------:R-:W-:Y:S01]  /*1de00*/  MOV R8, UR4 ;  /* 0x0000000400087c02 */ /* 0x000fe20008000f00 */
[----:B------:R-:W5:Y:S01]  /*1de10*/  @P0 LDG.E R32, desc[UR36][R2.64] ;  /* 0x0000002402200981 */ /* 0x000f62000c1e1900 */
[----:B------:R-:W-:Y:S01]  /*1de20*/  @P2 IADD3.X R7, R30, UR9, RZ, P3, !PT ;  /* 0x000000091e072c10 */ /* 0x000fe20009ffe4ff */
[----:B------:R-:W-:Y:S02]  /*1de30*/  ULDC.64 UR4, c[0x0][0x418] ;  /* 0x0001060000047ab9 */ /* 0x000fe40000000a00 */
[----:B------:R-:W5:Y:S04]  /*1de40*/  @P1 LDG.E R0, desc[UR36][R4.64] ;  /* 0x0000002404001981 */ /* 0x000f68000c1e1900 */
[----:B------:R0:W3:Y:S01]  /*1de50*/  @P2 LDG.E R8, desc[UR36][R6.64] ;  /* 0x0000002406082981 */ /* 0x0000e2000c1e1900 */
[----:B------:R-:W-:-:S03]  /*1de60*/  UISETP.NE.U32.AND UP0, UPT, UR4, URZ, UPT ;  /* 0x0000003f0400728c */ /* 0x000fc6000bf05070 */
[----:B------:R-:W-:Y:S01]  /*1de70*/  ULDC UR4, c[0x0][0x424] ;  /* 0x0001090000047ab9 */ /* 0x000fe20000000800 */
[----:B------:R-:W-:-:S03]  /*1de80*/  UISETP.NE.AND.EX UP0, UPT, UR5, URZ, UPT, UP0 ;  /* 0x0000003f0500728c */ /* 0x000fc6000bf05300 */
[----:B------:R-:W-:Y:S01]  /*1de90*/  ULDC UR5, c[0x0][0x2f0] ;  /* 0x0000bc0000057ab9 */ /* 0x000fe20000000800 */
[----:B------:R-:W-:-:S04]  /*1dea0*/  USEL UR4, UR4, 0x1, UP0 ;  /* 0x0000000104047887 */ /* 0x000fc80008000000 */
[----:B------:R-:W-:-:S03]  /*1deb0*/  UIMAD UR4, UR4, UR5, URZ ;  /* 0x00000005040472a4 */ /* 0x000fc6000f8e023f */
[----:B------:R-:W-:Y:S02]  /*1dec0*/  ULDC UR5, c[0x0][0x348] ;  /* 0x0000d20000057ab9 */ /* 0x000fe40000000800 */
[----:B0-----:R-:W-:Y:S02]  /*1ded0*/  IMAD.U32 R6, RZ, RZ, UR5 ;  /* 0x00000005ff067e24 */ /* 0x001fe4000f8e00ff */
[----:B------:R-:W-:Y:S01]  /*1dee0*/  IMAD.U32 R7, RZ, RZ, UR4 ;  /* 0x00000004ff077e24 */ /* 0x000fe2000f8e00ff */
[----:B--2---:R0:W-:Y:S04]  /*1def0*/  STL [R1+0x8], R9 ;  /* 0x0000080901007387 */ /* 0x0041e80000100800 */
[----:B---3--:R0:W-:Y:S01]  /*1df00*/  STL [R1+0x38], R8 ;  /* 0x0000380801007387 */ /* 0x0081e20000100800 */
[----:B------:R-:W-:Y:S05]  /*1df10*/  @P2 BRA `(.L_x_697) ;  /* 0x0000000000142947 */ /* 0x000fea0003800000 */
[----:B------:R-:W-:Y:S05]  /*1df20*/  @!P0 BRA `(.L_x_697) ;  /* 0x0000000000108947 */ /* 0x000fea0003800000 */
[----:B0-----:R-:W2:Y:S04]  /*1df30*/  LDG.E R8, desc[UR36][R2.64] ;  /* 0x0000002402087981 */ /* 0x001ea8000c1e1900 */
[----:B------:R-:W2:Y:S02]  /*1df40*/  LDG.E R2, desc[UR36][R2.64+0x4] ;  /* 0x0000042402027981 */ /* 0x000ea4000c1e1900 */
[----:B--2---:R-:W-:-:S05]  /*1df50*/  IMAD.IADD R2, R2, 0x1, -R8 ;  /* 0x0000000102027824 */ /* 0x004fca00078e0a08 */
[----:B------:R1:W-:Y:S02]  /*1df60*/  STL [R1+0x38], R2 ;  /* 0x0000380201007387 */ /* 0x0003e40000100800 */
.L_x_697:
[----:B0-----:R-:W-:Y:S01]  /*1df70*/  MOV R8, R28 ;  /* 0x0000001c00087202 */ /* 0x001fe20000000f00 */
[----:B------:R-:W-:Y:S02]  /*1df80*/  ULDC.64 UR4, c[0x0][0xa20] ;  /* 0x0002880000047ab9 */ /* 0x000fe40000000a00 */
[----:B------:R-:W-:Y:S02]  /*1df90*/  ISETP.NE.U32.AND P0, PT, RZ, UR4, PT ;  /* 0x00000004ff007c0c */ /* 0x000fe4000bf05070 */
[----:B------:R0:W-:Y:S02]  /*1dfa0*/  STL [R1], R8 ;  /* 0x0000000801007387 */ /* 0x0001e40000100800 */
[----:B------:R-:W-:-:S13]  /*1dfb0*/  ISETP.NE.AND.EX P0, PT, RZ, UR5, PT, P0 ;  /* 0x00000005ff007c0c */ /* 0x000fda000bf05300 */
[----:B0-----:R-:W-:Y:S05]  /*1dfc0*/  @!P0 BRA `(.L_x_698) ;  /* 0x0000000000108947 */ /* 0x001fea0003800000 */
[----:B-1----:R-:W-:-:S04]  /*1dfd0*/  IADD3 R2, P0, R29, UR4, RZ ;  /* 0x000000041d027c10 */ /* 0x002fc8000ff1e0ff */
[----:B------:R-:W-:-:S05]  /*1dfe0*/  IADD3.X R3, R30, UR5, RZ, P0, !PT ;  /* 0x000000051e037c10 */ /* 0x000fca00087fe4ff */
[----:B------:R0:W5:Y:S01]  /*1dff0*/  LDG.E R7, desc[UR36][R2.64] ;  /* 0x0000002402077981 */ /* 0x000162000c1e1900 */
[----:B------:R-:W-:Y:S05]  /*1e000*/  BRA `(.L_x_699) ;  /* 0x0000000000247947 */ /* 0x000fea0003800000 */
.L_x_698:
[----:B------:R-:W-:Y:S02]  /*1e010*/  ULDC.64 UR4, c[0x0][0xa08] ;  /* 0x0002820000047ab9 */ /* 0x000fe40000000a00 */
[----:B------:R-:W-:-:S04]  /*1e020*/  ISETP.NE.U32.AND P0, PT, RZ, UR4, PT ;  /* 0x00000004ff007c0c */ /* 0x000fc8000bf05070 */
[----:B------:R-:W-:-:S13]  /*1e030*/  ISETP.NE.AND.EX P0, PT, RZ, UR5, PT, P0 ;  /* 0x00000005ff007c0c */ /* 0x000fda000bf05300 */
[----:B------:R-:W-:Y:S05]  /*1e040*/  @!P0 BRA `(.L_x_699) ;  /* 0x0000000000148947 */ /* 0x000fea0003800000 */
[----:B-1----:R-:W0:Y:S02]  /*1e050*/  LDC.64 R2, c[0x0][0xa08] ;  /* 0x00028200ff027b82 */ /* 0x002e240000000a00 */
[----:B0-----:R-:W-:-:S05]  /*1e060*/  IMAD.WIDE R2, R8, 0x4, R2 ;  /* 0x0000000408027825 */ /* 0x001fca00078e0202 */
[----:B------:R-:W2:Y:S04]  /*1e070*/  LDG.E R7, desc[UR36][R2.64] ;  /* 0x0000002402077981 */ /* 0x000ea8000c1e1900 */
[----:B------:R-:W2:Y:S02]  /*1e080*/  LDG.E R2, desc[UR36][R2.64+0x4] ;  /* 0x0000042402027981 */ /* 0x000ea4000c1e1900 */
[----:B--2---:R-:W-:-:S07]  /*1e090*/  IMAD.IADD R7, R2, 0x1, -R7 ;  /* 0x0000000102077824 */ /* 0x004fce00078e0a07 */
.L_x_699:
[----:B01----:R-:W2:Y:S04]  /*1e0a0*/  @P1 LDG.E R2, desc[UR36][R4.64] ;  /* 0x0000002404021981 */ /* 0x003ea8000c1e1900 */
[----:B------:R-:W2:Y:S01]  /*1e0b0*/  @P1 LDG.E R4, desc[UR36][R4.64+0x4] ;  /* 0x0000042404041981 */ /* 0x000ea2000c1e1900 */
[----:B-----5:R-:W-:Y:S01]  /*1e0c0*/  IMAD.IADD R7, R7, 0x1, -R9 ;  /* 0x0000000107077824 */ /* 0x020fe200078e0a09 */
[----:B------:R-:W-:Y:S01]  /*1e0d0*/  BSSY B0, `(.L_x_700) ;  /* 0x0000118000007945 */ /* 0x000fe20003800000 */
[----:B--2---:R-:W-:-:S05]  /*1e0e0*/  @P1 IMAD.IADD R6, R4, 0x1, -R2 ;  /* 0x0000000104061824 */ /* 0x004fca00078e0a02 */
[----:B------:R-:W-:-:S05]  /*1e0f0*/  IADD3 R31, R7, R6, RZ ;  /* 0x00000006071f7210 */ /* 0x000fca0007ffe0ff */
[----:B------:R-:W-:-:S05]  /*1e100*/  VIADD R2, R31, 0x7f ;  /* 0x0000007f1f027836 */ /* 0x000fca0000000000 */
[----:B------:R-:W-:-:S04]  /*1e110*/  SHF.R.S32.HI R3, RZ, 0x1f, R2 ;  /* 0x0000001fff037819 */ /* 0x000fc80000011402 */
[----:B------:R-:W-:Y:S01]  /*1e120*/  LEA.HI R4, R3, R2, RZ, 0x7 ;  /* 0x0000000203047211 */ /* 0x000fe200078f38ff */
[----:B------:R-:W-:-:S04]  /*1e130*/  IMAD.MOV R2, RZ, RZ, -R7 ;  /* 0x000000ffff027224 */ /* 0x000fc800078e0a07 */
[----:B------:R0:W-:Y:S01]  /*1e140*/  STL [R1+0x3c], R4 ;  /* 0x00003c0401007387 */ /* 0x0001e20000100800 */
[----:B------:R-:W-:Y:S02]  /*1e150*/  VIMNMX R3, RZ, R2, !PT ;  /* 0x00000002ff037248 */ /* 0x000fe40007fe0100 */
[----:B0-----:R-:W-:-:S04]  /*1e160*/  LOP3.LUT R4, R4, 0xffffff80, RZ, 0xc0, !PT ;  /* 0xffffff8004047812 */ /* 0x001fc800078ec0ff */
[----:B------:R-:W-:Y:S01]  /*1e170*/  VIADDMNMX R6, R4, -R7, R6, PT ;  /* 0x8000000704067246 */ /* 0x000fe20003800106 */
[----:B------:R0:W-:Y:S03]  /*1e180*/  STL [R1+0x4], R4 ;  /* 0x0000040401007387 */ /* 0x0001e60000100800 */
[----:B------:R-:W-:Y:S02]  /*1e190*/  ISETP.GT.AND P0, PT, R6, R3, PT ;  /* 0x000000030600720c */ /* 0x000fe40003f04270 */
[----:B------:R-:W-:-:S11]  /*1e1a0*/  SHF.R.U32.HI R3, RZ, 0x7, R3 ;  /* 0x00000007ff037819 */ /* 0x000fd60000011603 */
[----:B------:R-:W-:-:S05]  /*1e1b0*/  @P0 VIADD R2, R6, 0x7f ;  /* 0x0000007f06020836 */ /* 0x000fca0000000000 */
[----:B0-----:R-:W-:-:S04]  /*1e1c0*/  @P0 SHF.R.S32.HI R4, RZ, 0x1f, R2 ;  /* 0x0000001fff040819 */ /* 0x001fc80000011402 */
[----:B------:R-:W-:Y:S02]  /*1e1d0*/  @P0 LEA.HI R2, R4, R2, RZ, 0x7 ;  /* 0x0000000204020211 */ /* 0x000fe400078f38ff */
[-C--:B------:R-:W-:Y:S02]  /*1e1e0*/  MOV R4, R3.reuse ;  /* 0x0000000300047202 */ /* 0x080fe40000000f00 */
[----:B------:R-:W-:Y:S02]  /*1e1f0*/  @P0 SHF.R.S32.HI R4, RZ, 0x7, R2 ;  /* 0x00000007ff040819 */ /* 0x000fe40000011402 */
[----:B------:R-:W-:Y:S02]  /*1e200*/  PLOP3.LUT P0, PT, PT, PT, PT, 0x80, 0x0 ;  /* 0x000000000000781c */ /* 0x000fe40003f0f070 */
[----:B------:R-:W-:-:S13]  /*1e210*/  ISETP.GT.AND P2, PT, R4, R3, PT ;  /* 0x000000030400720c */ /* 0x000fda0003f44270 */
[----:B------:R-:W-:Y:S05]  /*1e220*/  @!P2 BRA `(.L_x_701) ;  /* 0x000000100008a947 */ /* 0x000fea0003800000 */
[----:B------:R-:W-:Y:S01]  /*1e230*/  UMOV UR4, 0xffffffff ;  /* 0xffffffff00047882 */ /* 0x000fe20000000000 */
[----:B------:R-:W-:Y:S02]  /*1e240*/  SEL R2, R8, RZ, !P1 ;  /* 0x000000ff08027207 */ /* 0x000fe40004800000 */
[----:B------:R-:W-:Y:S05]  /*1e250*/  BRA.DIV UR4, `(.L_x_702) ;  /* 0x000000a6048c7947 */ /* 0x000fea000b800000 */
[----:B------:R-:W0:Y:S02]  /*1e260*/  S2R R5, SR_TID.X ;  /* 0x0000000000057919 */ /* 0x000e240000002100 */
[----:B0-----:R-:W-:-:S04]  /*1e270*/  SHF.R.U32.HI R5, RZ, 0x5, R5 ;  /* 0x00000005ff057819 */ /* 0x001fc80000011605 */
[----:B------:R-:W-:-:S05]  /*1e280*/  LOP3.LUT R5, R5, 0x3, RZ, 0xc0, !PT ;  /* 0x0000000305057812 */ /* 0x000fca00078ec0ff */
[----:B------:R0:W1:Y:S02]  /*1e290*/  SHFL.IDX PT, R14, R5, RZ, 0x1f ;  /* 0x00001fff050e7589 */ /* 0x00006400000e0000 */
.L_x_977:
[----:B-1----:R-:W-:Y:S02]  /*1e2a0*/  ISETP.NE.AND P0, PT, R14, RZ, PT ;  /* 0x000000ff0e00720c */ /* 0x002fe40003f05270 */
[----:B------:R-:W-:-:S11]  /*1e2b0*/  PLOP3.LUT P6, PT, PT, PT, PT, 0x8, 0x0 ;  /* 0x000000000000781c */ /* 0x000fd60003fce170 */
[----:B------:R-:W-:Y:S05]  /*1e2c0*/  @P0 BRA `(.L_x_703) ;  /* 0x00000000000c0947 */ /* 0x000fea0003800000 */
[----:B------:R-:W-:-:S03]  /*1e2d0*/  UMOV UR4, 0xffffffff ;  /* 0xffffffff00047882 */ /* 0x000fc60000000000 */
[----:B------:R-:W-:Y:S05]  /*1e2e0*/  BRA.DIV UR4, `(.L_x_704) ;  /* 0x000000a6049c7947 */ /* 0x000fea000b800000 */
[----:B------:R-:W-:-:S13]  /*1e2f0*/  ELECT P6, URZ, PT ;  /* 0x00000000003f782f */ /* 0x000fda00038c0000 */
.L_x_703:
[----:B0-----:R-:W2:Y:S01]  /*1e300*/  LDL R5, [R1+0x40] ;  /* 0x0000400001057983 */ /* 0x001ea20000100800 */
[----:B------:R-:W-:Y:S01]  /*1e310*/  BSSY B1, `(.L_x_705) ;  /* 0x0000008000017945 */ /* 0x000fe20003800000 */
[----:B--2---:R-:W-:-:S05]  /*1e320*/  VIADD R5, R5, 0x1 ;  /* 0x0000000105057836 */ /* 0x004fca0000000000 */
[----:B------:R-:W-:-:S04]  /*1e330*/  LEA.HI R6, R5, R5, RZ, 0x1 ;  /* 0x0000000505067211 */ /* 0x000fc800078f08ff */
[----:B------:R-:W-:-:S05]  /*1e340*/  LOP3.LUT R6, R6, 0xfffffffe, RZ, 0xc0, !PT ;  /* 0xfffffffe06067812 */ /* 0x000fca00078ec0ff */
[----:B------:R-:W-:-:S05]  /*1e350*/  IMAD.IADD R5, R5, 0x1, -R6 ;  /* 0x0000000105057824 */ /* 0x000fca00078e0a06 */
[----:B------:R-:W-:-:S04]  /*1e360*/  SHF.L.U32 R5, R5, 0x1f, RZ ;  /* 0x0000001f05057819 */ /* 0x000fc800000006ff */
[----:B------:R-:W0:Y:S02]  /*1e370*/  SYNCS.PHASECHK.TRANS64.TRYWAIT P0, [R23+URZ+0x38820], R5 ;  /* 0x03882005170075a7 */ /* 0x000e24000800017f */
[----:B0-----:R-:W-:Y:S05]  /*1e380*/  @!P0 BRA `(.L_x_706) ;  /* 0x000000a400948947 */ /* 0x001fea0003800000 */
.L_x_980:
[----:B------:R-:W-:Y:S05]  /*1e390*/  BSYNC B1 ;  /* 0x0000000000017941 */ /* 0x000fea0003800000 */
.L_x_705:
[----:B------:R-:W-:Y:S04]  /*1e3a0*/  BSSY B1, `(.L_x_707) ;  /* 0x000006c000017945 */ /* 0x000fe80003800000 */
[----:B------:R-:W-:Y:S05]  /*1e3b0*/  @!P6 BRA `(.L_x_708) ;  /* 0x0000000400a8e947 */ /* 0x000fea0003800000 */
[----:B------:R-:W-:Y:S01]  /*1e3c0*/  IMAD R8, R33, 0x8, R23 ;  /* 0x0000000821087824 */ /* 0x000fe200078e0217 */
[----:B------:R-:W-:Y:S01]  /*1e3d0*/  SHF.L.U32 R10, R36, 0x1f, RZ ;  /* 0x0000001f240a7819 */ /* 0x000fe200000006ff */
[----:B------:R-:W1:Y:S01]  /*1e3e0*/  S2R R6, SR_TID.X ;  /* 0x0000000000067919 */ /* 0x000e620000002100 */
[----:B------:R-:W-:Y:S02]  /*1e3f0*/  BSSY B2, `(.L_x_709) ;  /* 0x0000005000027945 */ /* 0x000fe40003800000 */
[----:B------:R-:W2:Y:S01]  /*1e400*/  SYNCS.PHASECHK.TRANS64.TRYWAIT P0, [R8+URZ+0x388a0], R10 ;  /* 0x0388a00a080075a7 */ /* 0x000ea2000800017f */
[----:B-1----:R-:W-:-:S04]  /*1e410*/  LOP3.LUT R6, R6, 0x7f, RZ, 0xc0, !PT ;  /* 0x0000007f06067812 */ /* 0x002fc800078ec0ff */
[----:B------:R-:W-:Y:S01]  /*1e420*/  ISETP.NE.AND P1, PT, R6, RZ, PT ;  /* 0x000000ff0600720c */ /* 0x000fe20003f25270 */
[----:B--2---:R-:W-:-:S12]  /*1e430*/  @!P0 BRA `(.L_x_710) ;  /* 0x000000a4007c8947 */ /* 0x004fd80003800000 */
.L_x_981:
[----:B------:R-:W-:Y:S05]  /*1e440*/  BSYNC B2 ;  /* 0x0000000000027941 */ /* 0x000fea0003800000 */
.L_x_709:
[----:B------:R-:W-:Y:S04]  /*1e450*/  BSSY B2, `(.L_x_711) ;  /* 0x0000009000027945 */ /* 0x000fe80003800000 */
[----:B------:R-:W-:Y:S05]  /*1e460*/  @P1 BRA `(.L_x_712) ;  /* 0x00000000001c1947 */ /* 0x000fea0003800000 */
[----:B0-----:R-:W0:Y:S02]  /*1e470*/  S2R R5, SR_TID.X ;  /* 0x0000000000057919 */ /* 0x001e240000002100 */
[----:B0-----:R-:W-:Y:S02]  /*1e480*/  LOP3.LUT R6, R5, 0x1f, RZ, 0xc0, !PT ;  /* 0x0000001f05067812 */ /* 0x001fe400078ec0ff */
[----:B------:R-:W-:Y:S02]  /*1e490*/  MOV R5, 0x8000 ;  /* 0x0000800000057802 */ /* 0x000fe40000000f00 */
[----:B------:R-:W-:Y:S02]  /*1e4a0*/  ISETP.NE.AND P0, PT, R6, RZ, PT ;  /* 0x000000ff0600720c */ /* 0x000fe40003f05270 */
[----:B------:R2:W-:Y:S11]  /*1e4b0*/  SYNCS.ARRIVE.TRANS64 RZ, [R8+URZ+0x38890], R5 ;  /* 0x0388900508ff79a7 */ /* 0x0005f6000800003f */
[----:B--2---:R-:W-:Y:S05]  /*1e4c0*/  @!P0 BRA `(.L_x_712) ;  /* 0x0000000000048947 */ /* 0x004fea0003800000 */
[----:B------:R-:W-:Y:S01]  /*1e4d0*/  BPT.TRAP 0x1 ;  /* 0x000000040000795c */ /* 0x000fe20000300000 */
.L_x_712:
[----:B------:R-:W-:Y:S05]  /*1e4e0*/  BSYNC B2 ;  /* 0x0000000000027941 */ /* 0x000fea0003800000 */
.L_x_711:
[----:B------:R-:W-:Y:S01]  /*1e4f0*/  IMAD.MOV.U32 R13, RZ, RZ, RZ ;  /* 0x000000ffff0d7224 */ /* 0x000fe200078e00ff */
[----:B------:R-:W-:Y:S01]  /*1e500*/  UIADD3 UR4, UP0, UR40, 0x570, URZ ;  /* 0x0000057028047890 */ /* 0x000fe2000ff1e03f */
[----:B------:R-:W-:Y:S01]  /*1e510*/  IMAD R6, R4, 0x80, R0 ;  /* 0x0000008004067824 */ /* 0x000fe200078e0200 */
[----:B------:R-:W-:Y:S01]  /*1e520*/  PLOP3.LUT P0, PT, PT, PT, PT, 0x80, 0x0 ;  /* 0x000000000000781c */ /* 0x000fe20003f0f070 */
[----:B------:R-:W-:Y:S01]  /*1e530*/  IMAD R7, R33, 0x8000, R23 ;  /* 0x0000800021077824 */ /* 0x000fe200078e0217 */
[----:B------:R-:W-:Y:S01]  /*1e540*/  R2UR UR10, R13 ;  /* 0x000000000d0a72ca */ /* 0x000fe200000e0000 */
[----:B0-----:R-:W-:Y:S01]  /*1e550*/  VIADD R5, R8, 0x38890 ;  /* 0x0003889008057836 */ /* 0x001fe20000000000 */
[----:B------:R-:W-:Y:S01]  /*1e560*/  IADD3 R6, R6, -0x80, RZ ;  /* 0xffffff8006067810 */ /* 0x000fe20007ffe0ff */
[----:B------:R-:W-:Y:S01]  /*1e570*/  VIADD R9, R7, 0x28400 ;  /* 0x0002840007097836 */ /* 0x000fe20000000000 */
[----:B------:R-:W-:Y:S01]  /*1e580*/  UIADD3.X UR5, URZ, UR41, URZ, UP0, !UPT ;  /* 0x000000293f057290 */ /* 0x000fe200087fe43f */
[----:B------:R-:W-:Y:S01]  /*1e590*/  UMOV UR6, 0x0 ;  /* 0x0000000000067882 */ /* 0x000fe20000000000 */
[----:B------:R-:W-:-:S10]  /*1e5a0*/  UMOV UR7, 0x12f00000 ;  /* 0x12f0000000077882 */ /* 0x000fd40000000000 */
.L_x_713:
[----:B------:R-:W-:-:S13]  /*1e5b0*/  @P0 ELECT P2, URZ, PT ;  /* 0x00000000003f082f */ /* 0x000fda0003840000 */
[----:B------:R-:W-:Y:S02]  /*1e5c0*/  @P2 R2UR UR13, R2 ;  /* 0x00000000020d22ca */ /* 0x000fe400000e0000 */
[----:B------:R-:W-:Y:S02]  /*1e5d0*/  @P2 R2UR UR12, R18 ;  /* 0x00000000120c22ca */ /* 0x000fe400000e0000 */
[----:B------:R-:W-:Y:S02]  /*1e5e0*/  @P2 R2UR UR11, R6 ;  /* 0x00000000060b22ca */ /* 0x000fe400000e0000 */
[----:B------:R-:W-:Y:S02]  /*1e5f0*/  @P2 R2UR UR9, R5 ;  /* 0x00000000050922ca */ /* 0x000fe400000e0000 */
[----:B------:R-:W-:Y:S02]  /*1e600*/  @P2 R2UR UR8, R9 ;  /* 0x00000000090822ca */ /* 0x000fe400000e0000 */
[----:B------:R-:W-:-:S02]  /*1e610*/  @P2 PLOP3.LUT P0, PT, P2, PT, PT, 0x8, 0x0 ;  /* 0x000000000000281c */ /* 0x000fc4000170e170 */
[----:B------:R-:W-:-:S09]  /*1e620*/  PLOP3.LUT P2, PT, PT, PT, PT, 0x8, 0x0 ;  /* 0x000000000000781c */ /* 0x000fd20003f4e170 */
[----:B------:R0:W-:Y:S02]  /*1e630*/  UTMALDG.4D [UR8], [UR4], desc[UR6] ;  /* 0x00000608040075b4 */ /* 0x0001e40008019000 */
[----:B0-----:R-:W-:Y:S05]  /*1e640*/  @P0 BRA.U.ANY `(.L_x_713) ;  /* 0xfffffffd00d80947 */ /* 0x001fea000393ffff */
[----:B------:R-:W-:Y:S01]  /*1e650*/  IMAD.MOV.U32 R12, RZ, RZ, 0x80 ;  /* 0x00000080ff0c7424 */ /* 0x000fe200078e00ff */
[----:B------:R-:W-:Y:S01]  /*1e660*/  PLOP3.LUT P0, PT, PT, PT, PT, 0x80, 0x0 ;  /* 0x000000000000781c */ /* 0x000fe20003f0f070 */
[----:B------:R-:W-:Y:S01]  /*1e670*/  UMOV UR6, 0x0 ;  /* 0x0000000000067882 */ /* 0x000fe20000000000 */
[----:B------:R-:W-:Y:S01]  /*1e680*/  IADD3 R9, R7, 0x2c400, RZ ;  /* 0x0002c40007097810 */ /* 0x000fe20007ffe0ff */
[----:B------:R-:W-:Y:S01]  /*1e690*/  UMOV UR7, 0x12f00000 ;  /* 0x12f0000000077882 */ /* 0x000fe20000000000 */
[----:B------:R-:W-:-:S15]  /*1e6a0*/  R2UR UR10, R12 ;  /* 0x000000000c0a72ca */ /* 0x000fde00000e0000 */
.L_x_714:
        /* <DEDUP_REMOVED lines=10> */
[----:B------:R-:W0:Y:S01]  /*1e750*/  SYNCS.PHASECHK.TRANS64.TRYWAIT P0, [R8+URZ+0x388c0], R10 ;  /* 0x0388c00a080075a7 */ /* 0x000e22000800017f */
[----:B------:R-:W-:Y:S04]  /*1e760*/  BSSY B2, `(.L_x_715) ;  /* 0x0000002000027945 */ /* 0x000fe80003800000 */
[----:B0-----:R-:W-:Y:S05]  /*1e770*/  @!P0 BRA `(.L_x_716) ;  /* 0x000000a000c08947 */ /* 0x001fea0003800000 */
.L_x_982:
[----:B------:R-:W-:Y:S05]  /*1e780*/  BSYNC B2 ;  /* 0x0000000000027941 */ /* 0x000fea0003800000 */
.L_x_715:
[----:B------:R-:W-:Y:S01]  /*1e790*/  BSSY B2, `(.L_x_717) ;  /* 0x000000b000027945 */ /* 0x000fe20003800000 */
[----:B01----:R-:W-:Y:S02]  /*1e7a0*/  IMAD.MOV.U32 R10, RZ, RZ, 0x0 ;  /* 0x00000000ff0a7424 */ /* 0x003fe400078e00ff */
[----:B------:R-:W-:Y:S01]  /*1e7b0*/  IMAD.MOV.U32 R11, RZ, RZ, 0x12f00000 ;  /* 0x12f00000ff0b7424 */ /* 0x000fe200078e00ff */
[----:B------:R-:W-:Y:S06]  /*1e7c0*/  @P1 BRA `(.L_x_718) ;  /* 0x00000000001c1947 */ /* 0x000fec0003800000 */
[----:B------:R-:W0:Y:S02]  /*1e7d0*/  S2R R5, SR_TID.X ;  /* 0x0000000000057919 */ /* 0x000e240000002100 */
[----:B0-----:R-:W-:Y:S01]  /*1e7e0*/  LOP3.LUT R9, R5, 0x1f, RZ, 0xc0, !PT ;  /* 0x0000001f05097812 */ /* 0x001fe200078ec0ff */
[----:B------:R-:W-:-:S03]  /*1e7f0*/  IMAD.MOV.U32 R5, RZ, RZ, 0x8000 ;  /* 0x00008000ff057424 */ /* 0x000fc600078e00ff */
[----:B------:R-:W-:Y:S01]  /*1e800*/  ISETP.NE.AND P0, PT, R9, RZ, PT ;  /* 0x000000ff0900720c */ /* 0x000fe20003f05270 */
[----:B------:R0:W-:-:S12]  /*1e810*/  SYNCS.ARRIVE.TRANS64 RZ, [R8+URZ+0x388b0], R5 ;  /* 0x0388b00508ff79a7 */ /* 0x0001d8000800003f */
[----:B0-----:R-:W-:Y:S05]  /*1e820*/  @!P0 BRA `(.L_x_718) ;  /* 0x0000000000048947 */ /* 0x001fea0003800000 */
[----:B------:R-:W-:Y:S01]  /*1e830*/  BPT.TRAP 0x1 ;  /* 0x000000040000795c */ /* 0x000fe20000300000 */
.L_x_718:
[----:B------:R-:W-:Y:S05]  /*1e840*/  BSYNC B2 ;  /* 0x0000000000027941 */ /* 0x000fea0003800000 */
.L_x_717:
[----:B------:R-:W-:Y:S01]  /*1e850*/  R2UR UR10, R13 ;  /* 0x000000000d0a72ca */ /* 0x000fe200000e0000 */
[----:B------:R-:W-:Y:S01]  /*1e860*/  UIADD3 UR4, UP0, UR40, 0x670, URZ ;  /* 0x0000067028047890 */ /* 0x000fe2000ff1e03f */
[----:B------:R-:W-:Y:S01]  /*1e870*/  R2UR UR6, R10 ;  /* 0x000000000a0672ca */ /* 0x000fe200000e0000 */
[----:B------:R-:W-:Y:S01]  /*1e880*/  VIADD R5, R7, 0x10400 ;  /* 0x0001040007057836 */ /* 0x000fe20000000000 */
[----:B------:R-:W-:Y:S01]  /*1e890*/  R2UR UR7, R11 ;  /* 0x000000000b0772ca */ /* 0x000fe200000e0000 */
[----:B------:R-:W-:Y:S01]  /*1e8a0*/  UIADD3.X UR5, URZ, UR41, URZ, UP0, !UPT ;  /* 0x000000293f057290 */ /* 0x000fe200087fe43f */
[----:B------:R-:W-:Y:S02]  /*1e8b0*/  PLOP3.LUT P0, PT, PT, PT, PT, 0x80, 0x0 ;  /* 0x000000000000781c */ /* 0x000fe40003f0f070 */
[----:B------:R-:W-:-:S11]  /*1e8c0*/  IADD3 R8, R8, 0x388b0, RZ ;  /* 0x000388b008087810 */ /* 0x000fd60007ffe0ff */
.L_x_719:
        /* <DEDUP_REMOVED lines=10> */
[----:B------:R-:W-:Y:S01]  /*1e970*/  R2UR UR10, R12 ;  /* 0x000000000c0a72ca */ /* 0x000fe200000e0000 */
[----:B------:R-:W-:Y:S01]  /*1e980*/  VIADD R7, R7, 0x14400 ;  /* 0x0001440007077836 */ /* 0x000fe20000000000 */
[----:B------:R-:W-:Y:S02]  /*1e990*/  R2UR UR6, R10 ;  /* 0x000000000a0672ca */ /* 0x000fe400000e0000 */
[----:B------:R-:W-:Y:S02]  /*1e9a0*/  R2UR UR7, R11 ;  /* 0x000000000b0772ca */ /* 0x000fe400000e0000 */
[----:B------:R-:W-:-:S13]  /*1e9b0*/  PLOP3.LUT P0, PT, PT, PT, PT, 0x80, 0x0 ;  /* 0x000000000000781c */ /* 0x000fda0003f0f070 */
.L_x_720:
        /* <DEDUP_REMOVED lines=9> */
[----:B-1----:R-:W-:Y:S05]  /*1ea50*/  @P0 BRA.U.ANY `(.L_x_720) ;  /* 0xfffffffd00d80947 */ /* 0x002fea000393ffff */
.L_x_708:
[----:B------:R-:W-:Y:S05]  /*1ea60*/  BSYNC B1 ;  /* 0x0000000000017941 */ /* 0x000fea0003800000 */
.L_x_707:
[----:B------:R-:W-:Y:S01]  /*1ea70*/  IADD3 R9, R4, -0x2, RZ ;  /* 0xfffffffe04097810 */ /* 0x000fe20007ffe0ff */
[----:B------:R-:W-:Y:S01]  /*1ea80*/  VIADD R33, R33, 0x1 ;  /* 0x0000000121217836 */ /* 0x000fe20000000000 */
[----:B------:R-:W-:Y:S02]  /*1ea90*/  PLOP3.LUT P0, PT, PT, PT, PT, 0x8, 0x0 ;  /* 0x000000000000781c */ /* 0x000fe40003f0e170 */
[----:B------:R-:W-:Y:S02]  /*1eaa0*/  ISETP.GE.AND P2, PT, R9, R3, PT ;  /* 0x000000030900720c */ /* 0x000fe40003f46270 */
[----:B------:R-:W-:-:S04]  /*1eab0*/  ISETP.NE.AND P1, PT, R33, 0x2, PT ;  /* 0x000000022100780c */ /* 0x000fc80003f25270 */
[----:B------:R-:W-:Y:S02]  /*1eac0*/  SEL R4, RZ, 0x1, P1 ;  /* 0x00000001ff047807 */ /* 0x000fe40000800000 */
[----:B------:R-:W-:Y:S02]  /*1ead0*/  SEL R33, R33, RZ, P1 ;  /* 0x000000ff21217207 */ /* 0x000fe40000800000 */
[----:B------:R-:W-:-:S03]  /*1eae0*/  LOP3.LUT R36, R36, R4, RZ, 0x3c, !PT ;  /* 0x0000000424247212 */ /* 0x000fc600078e3cff */
[----:B------:R-:W-:Y:S05]  /*1eaf0*/  @!P2 BRA `(.L_x_701) ;  /* 0x0000000400d4a947 */ /* 0x000fea0003800000 */
.L_x_735:
[----:B------:R-:W-:Y:S05]  /*1eb00*/  YIELD ;  /* 0x0000000000007946 */ /* 0x000fea0003800000 */
        /* <DEDUP_REMOVED lines=10> */
.L_x_983:
[----:B------:R-:W-:Y:S05]  /*1ebb0*/  BSYNC B2 ;  /* 0x0000000000027941 */ /* 0x000fea0003800000 */
.L_x_723:
[----:B------:R-:W-:Y:S04]  /*1ebc0*/  BSSY B2, `(.L_x_725) ;  /* 0x0000009000027945 */ /* 0x000fe80003800000 */
[----:B------:R-:W-:Y:S05]  /*1ebd0*/  @P2 BRA `(.L_x_726) ;  /* 0x00000000001c2947 */ /* 0x000fea0003800000 */
[----:B------:R-:W0:Y:S02]  /*1ebe0*/  S2R R4, SR_TID.X ;  /* 0x0000000000047919 */ /* 0x000e240000002100 */
[----:B0-----:R-:W-:Y:S01]  /*1ebf0*/  LOP3.LUT R5, R4, 0x1f, RZ, 0xc0, !PT ;  /* 0x0000001f04057812 */ /* 0x001fe200078ec0ff */
[----:B------:R-:W-:-:S03]  /*1ec00*/  IMAD.MOV.U32 R4, RZ, RZ, 0x8000 ;  /* 0x00008000ff047424 */ /* 0x000fc600078e00ff */
[----:B------:R-:W-:Y:S01]  /*1ec10*/  ISETP.NE.AND P1, PT, R5, RZ, PT ;  /* 0x000000ff0500720c */ /* 0x000fe20003f25270 */
[----:B------:R2:W-:-:S12]  /*1ec20*/  SYNCS.ARRIVE.TRANS64 RZ, [R8+URZ+0x38890], R4 ;  /* 0x0388900408ff79a7 */ /* 0x0005d8000800003f */
[----:B--2---:R-:W-:Y:S05]  /*1ec30*/  @!P1 BRA `(.L_x_726) ;  /* 0x0000000000049947 */ /* 0x004fea0003800000 */
[----:B------:R-:W-:Y:S01]  /*1ec40*/  BPT.TRAP 0x1 ;  /* 0x000000040000795c */ /* 0x000fe20000300000 */
.L_x_726:
[----:B------:R-:W-:Y:S05]  /*1ec50*/  BSYNC B2 ;  /* 0x0000000000027941 */ /* 0x000fea0003800000 */
.L_x_725:
[----:B------:R-:W-:Y:S01]  /*1ec60*/  IMAD.MOV.U32 R12, RZ, RZ, RZ ;  /* 0x000000ffff0c7224 */ /* 0x000fe200078e00ff */
[----:B------:R-:W-:Y:S01]  /*1ec70*/  LEA R6, R33, R23, 0xf ;  /* 0x0000001721067211 */ /* 0x000fe200078e78ff */
[----:B------:R-:W-:Y:S01]  /*1ec80*/  UIADD3 UR4, UP0, UR40, 0x570, URZ ;  /* 0x0000057028047890 */ /* 0x000fe2000ff1e03f */
[----:B------:R-:W-:Y:S01]  /*1ec90*/  PLOP3.LUT P1, PT, PT, PT, PT, 0x80, 0x0 ;  /* 0x000000000000781c */ /* 0x000fe20003f2f070 */
[----:B0-----:R-:W-:Y:S01]  /*1eca0*/  IMAD R5, R9, 0x80, R0 ;  /* 0x0000008009057824 */ /* 0x001fe200078e0200 */
[----:B------:R-:W-:Y:S01]  /*1ecb0*/  R2UR UR10, R12 ;  /* 0x000000000c0a72ca */ /* 0x000fe200000e0000 */
[----:B------:R-:W-:Y:S01]  /*1ecc0*/  VIADD R4, R8, 0x38890 ;  /* 0x0003889008047836 */ /* 0x000fe20000000000 */
[----:B------:R-:W-:Y:S01]  /*1ecd0*/  UIADD3.X UR5, URZ, UR41, URZ, UP0, !UPT ;  /* 0x000000293f057290 */ /* 0x000fe200087fe43f */
[----:B------:R-:W-:Y:S01]  /*1ece0*/  VIADD R10, R6, 0x28400 ;  /* 0x00028400060a7836 */ /* 0x000fe20000000000 */
[----:B------:R-:W-:Y:S01]  /*1ecf0*/  UMOV UR6, 0x0 ;  /* 0x0000000000067882 */ /* 0x000fe20000000000 */
[----:B------:R-:W-:-:S10]  /*1ed00*/  UMOV UR7, 0x12f00000 ;  /* 0x12f0000000077882 */ /* 0x000fd40000000000 */
.L_x_727:
        /* <DEDUP_REMOVED lines=10> */
[----:B------:R-:W-:Y:S01]  /*1edb0*/  MOV R13, 0x80 ;  /* 0x00000080000d7802 */ /* 0x000fe20000000f00 */
[----:B------:R-:W-:Y:S01]  /*1edc0*/  VIADD R10, R6, 0x2c400 ;  /* 0x0002c400060a7836 */ /* 0x000fe20000000000 */
[----:B------:R-:W-:Y:S01]  /*1edd0*/  PLOP3.LUT P1, PT, PT, PT, PT, 0x80, 0x0 ;  /* 0x000000000000781c */ /* 0x000fe20003f2f070 */
[----:B------:R-:W-:Y:S01]  /*1ede0*/  UMOV UR6, 0x0 ;  /* 0x0000000000067882 */ /* 0x000fe20000000000 */
[----:B------:R-:W-:Y:S01]  /*1edf0*/  R2UR UR10, R13 ;  /* 0x000000000d0a72ca */ /* 0x000fe200000e0000 */
[----:B------:R-:W-:-:S14]  /*1ee00*/  UMOV UR7, 0x12f00000 ;  /* 0x12f0000000077882 */ /* 0x000fdc0000000000 */
.L_x_728:
        /* <DEDUP_REMOVED lines=13> */
.L_x_984:
[----:B------:R-:W-:Y:S05]  /*1eee0*/  BSYNC B2 ;  /* 0x0000000000027941 */ /* 0x000fea0003800000 */
.L_x_729:
[----:B------:R-:W-:Y:S01]  /*1eef0*/  BSSY B2, `(.L_x_731) ;  /* 0x000000b000027945 */ /* 0x000fe20003800000 */
[----:B------:R-:W-:Y:S02]  /*1ef00*/  IMAD.MOV.U32 R10, RZ, RZ, 0x0 ;  /* 0x00000000ff0a7424 */ /* 0x000fe400078e00ff */
[----:B------:R-:W-:Y:S01]  /*1ef10*/  IMAD.MOV.U32 R11, RZ, RZ, 0x12f00000 ;  /* 0x12f00000ff0b7424 */ /* 0x000fe200078e00ff */
[----:B------:R-:W-:Y:S06]  /*1ef20*/  @P2 BRA `(.L_x_732) ;  /* 0x00000000001c2947 */ /* 0x000fec0003800000 */
[----:B------:R-:W2:Y:S02]  /*1ef30*/  S2R R4, SR_TID.X ;  /* 0x0000000000047919 */ /* 0x000ea40000002100 */
[----:B--2---:R-:W-:Y:S02]  /*1ef40*/  LOP3.LUT R14, R4, 0x1f, RZ, 0xc0, !PT ;  /* 0x0000001f040e7812 */ /* 0x004fe400078ec0ff */
[----:B------:R-:W-:Y:S02]  /*1ef50*/  MOV R4, 0x8000 ;  /* 0x0000800000047802 */ /* 0x000fe40000000f00 */
[----:B------:R-:W-:Y:S02]  /*1ef60*/  ISETP.NE.AND P1, PT, R14, RZ, PT ;  /* 0x000000ff0e00720c */ /* 0x000fe40003f25270 */
[----:B------:R2:W-:Y:S11]  /*1ef70*/  SYNCS.ARRIVE.TRANS64 RZ, [R8+URZ+0x388b0], R4 ;  /* 0x0388b00408ff79a7 */ /* 0x0005f6000800003f */
[----:B--2---:R-:W-:Y:S05]  /*1ef80*/  @!P1 BRA `(.L_x_732) ;  /* 0x0000000000049947 */ /* 0x004fea0003800000 */
[----:B------:R-:W-:Y:S01]  /*1ef90*/  BPT.TRAP 0x1 ;  /* 0x000000040000795c */ /* 0x000fe20000300000 */
.L_x_732:
[----:B------:R-:W-:Y:S05]  /*1efa0*/  BSYNC B2 ;  /* 0x0000000000027941 */ /* 0x000fea0003800000 */
.L_x_731:
[----:B------:R-:W-:Y:S01]  /*1efb0*/  R2UR UR10, R12 ;  /* 0x000000000c0a72ca */ /* 0x000fe200000e0000 */
[----:B------:R-:W-:Y:S01]  /*1efc0*/  UIADD3 UR4, UP0, UR40, 0x670, URZ ;  /* 0x0000067028047890 */ /* 0x000fe2000ff1e03f */
[----:B------:R-:W-:Y:S01]  /*1efd0*/  R2UR UR6, R10 ;  /* 0x000000000a0672ca */ /* 0x000fe200000e0000 */
[----:B01----:R-:W-:Y:S01]  /*1efe0*/  VIADD R8, R8, 0x388b0 ;  /* 0x000388b008087836 */ /* 0x003fe20000000000 */
[----:B------:R-:W-:Y:S01]  /*1eff0*/  R2UR UR7, R11 ;  /* 0x000000000b0772ca */ /* 0x000fe200000e0000 */
[----:B------:R-:W-:Y:S01]  /*1f000*/  VIADD R4, R6, 0x10400 ;  /* 0x0001040006047836 */ /* 0x000fe20000000000 */
[----:B------:R-:W-:Y:S01]  /*1f010*/  PLOP3.LUT P1, PT, PT, PT, PT, 0x80, 0x0 ;  /* 0x000000000000781c */ /* 0x000fe20003f2f070 */
[----:B------:R-:W-:-:S12]  /*1f020*/  UIADD3.X UR5, URZ, UR41, URZ, UP0, !UPT ;  /* 0x000000293f057290 */ /* 0x000fd800087fe43f */
.L_x_733:
        /* <DEDUP_REMOVED lines=15> */
.L_x_734:
        /* <DEDUP_REMOVED lines=10> */
.L_x_722:
[----:B------:R-:W-:Y:S05]  /*1f1c0*/  BSYNC B1 ;  /* 0x0000000000017941 */ /* 0x000fea0003800000 */
.L_x_721:
[C---:B------:R-:W-:Y:S01]  /*1f1d0*/  ISETP.GT.AND P2, PT, R9.reuse, R3, PT ;  /* 0x000000030900720c */ /* 0x040fe20003f44270 */
[----:B------:R-:W-:Y:S01]  /*1f1e0*/  VIADD R9, R9, 0xffffffff ;  /* 0xffffffff09097836 */ /* 0x000fe20000000000 */
[----:B------:R-:W-:-:S04]  /*1f1f0*/  IADD3 R33, R33, 0x1, RZ ;  /* 0x0000000121217810 */ /* 0x000fc80007ffe0ff */
[----:B------:R-:W-:-:S04]  /*1f200*/  ISETP.NE.AND P1, PT, R33, 0x2, PT ;  /* 0x000000022100780c */ /* 0x000fc80003f25270 */
[----:B------:R-:W-:Y:S02]  /*1f210*/  SEL R4, RZ, 0x1, P1 ;  /* 0x00000001ff047807 */ /* 0x000fe40000800000 */
[----:B------:R-:W-:Y:S02]  /*1f220*/  SEL R33, R33, RZ, P1 ;  /* 0x000000ff21217207 */ /* 0x000fe40000800000 */
[----:B------:R-:W-:Y:S01]  /*1f230*/  LOP3.LUT R36, R36, R4, RZ, 0x3c, !PT ;  /* 0x0000000424247212 */ /* 0x000fe200078e3cff */
[----:B------:R-:W-:Y:S06]  /*1f240*/  @P2 BRA `(.L_x_735) ;  /* 0xfffffff8002c2947 */ /* 0x000fec000383ffff */
.L_x_701:
[----:B------:R-:W-:Y:S05]  /*1f250*/  BSYNC B0 ;  /* 0x0000000000007941 */ /* 0x000fea0003800000 */
.L_x_700:
[----:B------:R-:W-:Y:S05]  /*1f260*/  @!P0 WARPSYNC.ALL ;  /* 0x0000000000008948 */ /* 0x000fea0003800000 */
[----:B------:R-:W-:Y:S01]  /*1f270*/  @!P0 BAR.SYNC.DEFER_BLOCKING 0xc, 0x180 ;  /* 0x0306000000008b1d */ /* 0x000fe20000010000 */
[----:B------:R-:W-:-:S13]  /*1f280*/  ISETP.GT.AND P0, PT, R31, RZ, PT ;  /* 0x000000ff1f00720c */ /* 0x000fda0003f04270 */
[----:B------:R-:W-:Y:S05]  /*1f290*/  @P0 BRA `(.L_x_736) ;  /* 0x0000000000440947 */ /* 0x000fea0003800000 */
[----:B------:R-:W1:Y:S02]  /*1f2a0*/  S2R R4, SR_TID.X ;  /* 0x0000000000047919 */ /* 0x000e640000002100 */
[----:B-1----:R-:W-:-:S04]  /*1f2b0*/  LOP3.LUT R4, R4, 0x7f, RZ, 0xc0, !PT ;  /* 0x0000007f04047812 */ /* 0x002fc800078ec0ff */
[----:B------:R-:W-:-:S13]  /*1f2c0*/  ISETP.NE.AND P0, PT, R4, RZ, PT ;  /* 0x000000ff0400720c */ /* 0x000fda0003f05270 */
[----:B------:R-:W-:Y:S05]  /*1f2d0*/  @P0 BRA `(.L_x_737) ;  /* 0x0000004c00800947 */ /* 0x000fea0003800000 */
[----:B0-----:R-:W0:Y:S01]  /*1f2e0*/  S2R R5, SR_LANEID ;  /* 0x0000000000057919 */ /* 0x001e220000000000 */
        /* <DEDUP_REMOVED lines=12> */
.L_x_736:
        /* <DEDUP_REMOVED lines=8> */
[----:B------:R-:W-:Y:S01]  /*1f430*/  IMAD.U32 R4, RZ, RZ, UR6 ;  /* 0x00000006ff047e24 */ /* 0x000fe2000f8e00ff */
[----:B0-----:R-:W-:Y:S01]  /*1f440*/  MOV R5, UR7 ;  /* 0x0000000700057c02 */ /* 0x001fe20008000f00 */
[----:B------:R-:W0:Y:S01]  /*1f450*/  LDC.64 R2, c[0x4][R2] ;  /* 0x0100000002027b82 */ /* 0x000e220000000a00 */
[----:B------:R-:W-:Y:S01]  /*1f460*/  IMAD.U32 R6, RZ, RZ, UR8 ;  /* 0x00000008ff067e24 */ /* 0x000fe2000f8e00ff */
[----:B------:R-:W-:Y:S01]  /*1f470*/  MOV R11, UR5 ;  /* 0x00000005000b7c02 */ /* 0x000fe20008000f00 */
[----:B------:R-:W-:Y:S02]  /*1f480*/  IMAD.U32 R7, RZ, RZ, UR9 ;  /* 0x00000009ff077e24 */ /* 0x000fe4000f8e00ff */
[----:B------:R-:W-:-:S02]  /*1f490*/  IMAD.U32 R10, RZ, RZ, UR4 ;  /* 0x00000004ff0a7e24 */ /* 0x000fc4000f8e00ff */
[----:B------:R-:W-:Y:S02]  /*1f4a0*/  IMAD.MOV.U32 R8, RZ, RZ, 0x70 ;  /* 0x00000070ff087424 */ /* 0x000fe400078e00ff */
[----:B------:R-:W-:Y:S02]  /*1f4b0*/  IMAD.MOV.U32 R12, RZ, RZ, 0x1 ;  /* 0x00000001ff0c7424 */ /* 0x000fe400078e00ff */
[----:B------:R-:W-:-:S07]  /*1f4c0*/  IMAD.MOV.U32 R13, RZ, RZ, RZ ;  /* 0x000000ffff0d7224 */ /* 0x000fce00078e00ff */
[----:B------:R-:W-:-:S07]  /*1f4d0*/  LEPC R20, `(.L_x_739) ;  /* 0x000000001014794e */ /* 0x000fce0000000000 */
[----:B0-----:R-:W-:Y:S05]  /*1f4e0*/  CALL.ABS.NOINC R2 ;  /* 0x0000000002007343 */ /* 0x001fea0003c00000 */
.L_x_739:
[----:B------:R-:W-:Y:S05]  /*1f4f0*/  BSYNC B6 ;  /* 0x0000000000067941 */ /* 0x000fea0003800000 */
.L_x_738:
[----:B------:R-:W-:Y:S01]  /*1f500*/  IADD3 R0, R23, 0x10400, RZ ;  /* 0x0001040017007810 */ /* 0x000fe20007ffe0ff */
[----:B------:R-:W-:Y:S01]  /*1f510*/  BSSY B6, `(.L_x_740) ;  /* 0x0000015000067945 */ /* 0x000fe20003800000 */
[----:B------:R-:W-:Y:S02]  /*1f520*/  LOP3.LUT R22, R22, 0xfffffffe, RZ, 0xc0, !PT ;  /* 0xfffffffe16167812 */ /* 0x000fe400078ec0ff */
[----:B------:R-:W-:-:S13]  /*1f530*/  LOP3.LUT P0, RZ, R0, 0x3ff, RZ, 0xc0, !PT ;  /* 0x000003ff00ff7812 */ /* 0x000fda000780c0ff */
[----:B------:R-:W-:Y:S01]  /*1f540*/  @P0 LOP3.LUT R22, R22, 0x1, RZ, 0xfc, !PT ;  /* 0x0000000116160812 */ /* 0x000fe200078efcff */
[----:B------:R-:W-:Y:S06]  /*1f550*/  @!P0 BRA `(.L_x_741) ;  /* 0x0000000000408947 */ /* 0x000fec0003800000 */
[----:B------:R-:W-:Y:S01]  /*1f560*/  MOV R2, 0x0 ;  /* 0x0000000000027802 */ /* 0x000fe20000000f00 */
[----:B------:R-:W-:Y:S01]  /*1f570*/  ULDC.64 UR6, c[0x4][0x1b0] ;  /* 0x01006c0000067ab9 */ /* 0x000fe20000000a00 */
[----:B------:R-:W-:Y:S01]  /*1f580*/  ULDC.64 UR8, c[0x4][0x1b8] ;  /* 0x01006e0000087ab9 */ /* 0x000fe20000000a00 */
[----:B------:R-:W-:Y:S01]  /*1f590*/  ULDC.64 UR4, c[0x4][0x108] ;  /* 0x0100420000047ab9 */ /* 0x000fe20000000a00 */
[----:B------:R-:W-:Y:S01]  /*1f5a0*/  IMAD.U32 R4, RZ, RZ, UR6 ;  /* 0x00000006ff047e24 */ /* 0x000fe2000f8e00ff */
[----:B------:R-:W-:Y:S01]  /*1f5b0*/  MOV R7, UR9 ;  /* 0x0000000900077c02 */ /* 0x000fe20008000f00 */
[----:B------:R-:W1:Y:S01]  /*1f5c0*/  LDC.64 R2, c[0x4][R2] ;  /* 0x0100000002027b82 */ /* 0x000e620000000a00 */
[----:B0-----:R-:W-:Y:S01]  /*1f5d0*/  IMAD.U32 R5, RZ, RZ, UR7 ;  /* 0x00000007ff057e24 */ /* 0x001fe2000f8e00ff */
[----:B------:R-:W-:Y:S01]  /*1f5e0*/  MOV R12, 0x1 ;  /* 0x00000001000c7802 */ /* 0x000fe20000000f00 */
[----:B------:R-:W-:Y:S02]  /*1f5f0*/  IMAD.U32 R6, RZ, RZ, UR8 ;  /* 0x00000008ff067e24 */ /* 0x000fe4000f8e00ff */
[----:B------:R-:W-:-:S02]  /*1f600*/  IMAD.U32 R10, RZ, RZ, UR4 ;  /* 0x00000004ff0a7e24 */ /* 0x000fc4000f8e00ff */
[----:B------:R-:W-:Y:S02]  /*1f610*/  IMAD.U32 R11, RZ, RZ, UR5 ;  /* 0x00000005ff0b7e24 */ /* 0x000fe4000f8e00ff */
[----:B------:R-:W-:Y:S02]  /*1f620*/  IMAD.MOV.U32 R8, RZ, RZ, 0x70 ;  /* 0x00000070ff087424 */ /* 0x000fe400078e00ff */
[----:B------:R-:W-:-:S07]  /*1f630*/  IMAD.MOV.U32 R13, RZ, RZ, RZ ;  /* 0x000000ffff0d7224 */ /* 0x000fce00078e00ff */
[----:B------:R-:W-:-:S07]  /*1f640*/  LEPC R20, `(.L_x_741) ;  /* 0x000000001014794e */ /* 0x000fce0000000000 */
[----:B-1----:R-:W-:Y:S05]  /*1f650*/  CALL.ABS.NOINC R2 ;  /* 0x0000000002007343 */ /* 0x002fea0003c00000 */
.L_x_741:
[----:B------:R-:W-:Y:S05]  /*1f660*/  BSYNC B6 ;  /* 0x0000000000067941 */ /* 0x000fea0003800000 */
.L_x_740:
        /* <DEDUP_REMOVED lines=20> */
.L_x_743:
[----:B------:R-:W-:Y:S05]  /*1f7b0*/  BSYNC B6 ;  /* 0x0000000000067941 */ /* 0x000fea0003800000 */
.L_x_742:
[----:B------:R-:W-:Y:S01]  /*1f7c0*/  LOP3.LUT P6, RZ, R22, 0x1, RZ, 0xc0, !PT ;  /* 0x0000000116ff7812 */ /* 0x000fe200078cc0ff */
[----:B------:R-:W-:-:S12]  /*1f7d0*/  BSSY B6, `(.L_x_744) ;  /* 0x0000012000067945 */ /* 0x000fd80003800000 */
[----:B------:R-:W-:Y:S05]  /*1f7e0*/  @!P6 BRA `(.L_x_745) ;  /* 0x000000000040e947 */ /* 0x000fea0003800000 */
[----:B------:R-:W-:Y:S01]  /*1f7f0*/  MOV R2, 0x0 ;  /* 0x0000000000027802 */ /* 0x000fe20000000f00 */
[----:B------:R-:W-:Y:S01]  /*1f800*/  ULDC.64 UR4, c[0x4][0x1b0] ;  /* 0x01006c0000047ab9 */ /* 0x000fe20000000a00 */
[----:B------:R-:W-:Y:S01]  /*1f810*/  ULDC.64 UR6, c[0x4][0x1b8] ;  /* 0x01006e0000067ab9 */ /* 0x000fe20000000a00 */
[----:B------:R-:W-:Y:S01]  /*1f820*/  ULDC.64 UR8, c[0x4][0x118] ;  /* 0x0100460000087ab9 */ /* 0x000fe20000000a00 */
[----:B------:R-:W-:Y:S01]  /*1f830*/  MOV R4, UR4 ;  /* 0x0000000400047c02 */ /* 0x000fe20008000f00 */
[----:B0-----:R-:W-:Y:S01]  /*1f840*/  IMAD.U32 R5, RZ, RZ, UR5 ;  /* 0x00000005ff057e24 */ /* 0x001fe2000f8e00ff */
[----:B------:R-:W0:Y:S01]  /*1f850*/  LDC.64 R2, c[0x4][R2] ;  /* 0x0100000002027b82 */ /* 0x000e220000000a00 */
[----:B------:R-:W-:Y:S01]  /*1f860*/  IMAD.U32 R6, RZ, RZ, UR6 ;  /* 0x00000006ff067e24 */ /* 0x000fe2000f8e00ff */
[----:B------:R-:W-:Y:S01]  /*1f870*/  MOV R10, UR8 ;  /* 0x00000008000a7c02 */ /* 0x000fe20008000f00 */
[----:B------:R-:W-:Y:S01]  /*1f880*/  IMAD.U32 R7, RZ, RZ, UR7 ;  /* 0x00000007ff077e24 */ /* 0x000fe2000f8e00ff */
[----:B------:R-:W-:Y:S01]  /*1f890*/  MOV R13, RZ ;  /* 0x000000ff000d7202 */ /* 0x000fe20000000f00 */
[----:B------:R-:W-:-:S02]  /*1f8a0*/  IMAD.U32 R11, RZ, RZ, UR9 ;  /* 0x00000009ff0b7e24 */ /* 0x000fc4000f8e00ff */
[----:B------:R-:W-:Y:S02]  /*1f8b0*/  IMAD.MOV.U32 R8, RZ, RZ, 0x70 ;  /* 0x00000070ff087424 */ /* 0x000fe400078e00ff */
[----:B------:R-:W-:-:S07]  /*1f8c0*/  IMAD.MOV.U32 R12, RZ, RZ, 0x1 ;  /* 0x00000001ff0c7424 */ /* 0x000fce00078e00ff */
[----:B------:R-:W-:-:S07]  /*1f8d0*/  LEPC R20, `(.L_x_745) ;  /* 0x000000001014794e */ /* 0x000fce0000000000 */
[----:B0-----:R-:W-:Y:S05]  /*1f8e0*/  CALL.ABS.NOINC R2 ;  /* 0x0000000002007343 */ /* 0x001fea0003c00000 */
.L_x_745:
[----:B------:R-:W-:Y:S05]  /*1f8f0*/  BSYNC B6 ;  /* 0x0000000000067941 */ /* 0x000fea0003800000 */
.L_x_744:
[----:B------:R-:W2:Y:S01]  /*1f900*/  LDL.LU R0, [R1+0x4] ;  /* 0x0000040001007983 */ /* 0x000ea20000300800 */
[----:B------:R-:W-:Y:S01]  /*1f910*/  ULDC.64 UR4, c[0x0][0x9f8] ;  /* 0x00027e0000047ab9 */ /* 0x000fe20000000a00 */
[----:B------:R-:W1:Y:S02]  /*1f920*/  LDC R6, c[0x0][0x430] ;  /* 0x00010c00ff067b82 */ /* 0x000e640000000800 */
[----:B------:R-:W3:Y:S01]  /*1f930*/  LDL R20, [R1] ;  /* 0x0000000001147983 */ /* 0x000ee20000100800 */
[----:B------:R-:W-:-:S03]  /*1f940*/  ISETP.NE.U32.AND P0, PT, RZ, UR4, PT ;  /* 0x00000004ff007c0c */ /* 0x000fc6000bf05070 */
[----:B------:R-:W4:Y:S01]  /*1f950*/  LDL R21, [R1+0x8] ;  /* 0x0000080001157983 */ /* 0x000f220000100800 */
[----:B------:R-:W-:-:S13]  /*1f960*/  ISETP.NE.AND.EX P0, PT, RZ, UR5, PT, P0 ;  /* 0x00000005ff007c0c */ /* 0x000fda000bf05300 */
[----:B------:R-:W-:-:S04]  /*1f970*/  @P0 IADD3 R2, P1, R29, UR4, RZ ;  /* 0x000000041d020c10 */ /* 0x000fc8000ff3e0ff */
[----:B------:R-:W-:Y:S01]  /*1f980*/  @P0 IADD3.X R3, R30, UR5, RZ, P1, !PT ;  /* 0x000000051e030c10 */ /* 0x000fe20008ffe4ff */
[----:B------:R-:W0:Y:S01]  /*1f990*/  S2R R4, SR_TID.X ;  /* 0x0000000000047919 */ /* 0x000e220000002100 */
[----:B-1----:R-:W-:-:S03]  /*1f9a0*/  ISETP.NE.AND P1, PT, R6, 0x1, PT ;  /* 0x000000010600780c */ /* 0x002fc60003f25270 */
[----:B---3--:R1:W3:Y:S01]  /*1f9b0*/  @P0 LDG.E R20, desc[UR36][R2.64] ;  /* 0x0000002402140981 */ /* 0x0082e2000c1e1900 */
[C---:B0-----:R-:W-:Y:S01]  /*1f9c0*/  LOP3.LUT R5, R4.reuse, 0x7f, RZ, 0xc0, !PT ;  /* 0x0000007f04057812 */ /* 0x041fe200078ec0ff */
[----:B------:R-:W-:-:S03]  /*1f9d0*/  IMAD.SHL.U32 R4, R4, 0x10, RZ ;  /* 0x0000001004047824 */ /* 0x000fc600078e00ff */
[----:B------:R-:W-:-:S05]  /*1f9e0*/  SHF.R.U32.HI R5, RZ, 0x3, R5 ;  /* 0x00000003ff057819 */ /* 0x000fca0000011605 */
[----:B-1----:R-:W0:Y:S01]  /*1f9f0*/  @P1 LDC R3, c[0x0][0x434] ;  /* 0x00010d00ff031b82 */ /* 0x002e220000000800 */
[----:B------:R-:W-:Y:S01]  /*1fa00*/  LOP3.LUT R4, R5, 0x70, R4, 0xf8, !PT ;  /* 0x0000007005047812 */ /* 0x000fe200078ef804 */
[----:B--2---:R-:W-:-:S06]  /*1fa10*/  VIADD R0, R0, 0xffffff80 ;  /* 0xffffff8000007836 */ /* 0x004fcc0000000000 */
[----:B------:R-:W1:Y:S01]  /*1fa20*/  @P1 LDC R2, c[0x0][0x438] ;  /* 0x00010e00ff021b82 */ /* 0x000e620000000800 */
[----:B------:R-:W-:-:S05]  /*1fa30*/  IMAD.IADD R5, R4, 0x1, R0 ;  /* 0x0000000104057824 */ /* 0x000fca00078e0200 */
[----:B----4-:R-:W-:-:S05]  /*1fa40*/  IADD3 R4, R5, R21, RZ ;  /* 0x0000001505047210 */ /* 0x010fca0007ffe0ff */
[----:B------:R-:W-:Y:S02]  /*1fa50*/  IMAD.MOV.U32 R8, RZ, RZ, R4 ;  /* 0x000000ffff087224 */ /* 0x000fe400078e0004 */
[----:B0-----:R-:W-:-:S05]  /*1fa60*/  @P1 IMAD.HI.U32 R3, R4, R3, RZ ;  /* 0x0000000304031227 */ /* 0x001fca00078e00ff */
[----:B-1----:R-:W-:-:S05]  /*1fa70*/  @P1 SHF.R.U32.HI R8, RZ, R2, R3 ;  /* 0x00000002ff081219 */ /* 0x002fca0000011603 */
[----:B------:R-:W-:-:S04]  /*1fa80*/  IMAD.MOV R2, RZ, RZ, -R8 ;  /* 0x000000ffff027224 */ /* 0x000fc800078e0a08 */
[----:B------:R-:W-:Y:S01]  /*1fa90*/  IMAD R4, R6, R2, R4 ;  /* 0x0000000206047224 */ /* 0x000fe200078e0204 */
[----:B------:R-:W-:Y:S01]  /*1faa0*/  LOP3.LUT R22, R22, 0xfffffffd, RZ, 0xc0, !PT ;  /* 0xfffffffd16167812 */ /* 0x000fe200078ec0ff */
[----:B------:R-:W-:Y:S01]  /*1fab0*/  UMOV UR4, 0xffffffff ;  /* 0xffffffff00047882 */ /* 0x000fe20000000000 */
[----:B---3--:R0:W-:Y:S01]  /*1fac0*/  @P0 STL [R1], R20 ;  /* 0x0000001401000387 */ /* 0x0081e20000100800 */
[----:B------:R-:W-:Y:S02]  /*1fad0*/  ISETP.GE.AND P0, PT, R5, R31, PT ;  /* 0x0000001f0500720c */ /* 0x000fe40003f06270 */
[----:B------:R-:W1:Y:S11]  /*1fae0*/  LDC R5, c[0x0][0x2f4] ;  /* 0x0000bd00ff057b82 */ /* 0x000e760000000800 */
[----:B------:R-:W2:Y:S08]  /*1faf0*/  @!P0 LDC.64 R2, c[0x0][0x428] ;  /* 0x00010a00ff028b82 */ /* 0x000eb00000000a00 */
[----:B------:R-:W3:Y:S01]  /*1fb00*/  @!P0 LDC.64 R6, c[0x0][0x418] ;  /* 0x00010600ff068b82 */ /* 0x000ee20000000a00 */
[----:B------:R-:W-:-:S02]  /*1fb10*/  @!P0 SHF.R.S32.HI R9, RZ, 0x1f, R8 ;  /* 0x0000001fff098819 */ /* 0x000fc40000011408 */
[----:B------:R-:W-:Y:S01]  /*1fb20*/  SHF.R.S32.HI R10, RZ, 0x1f, R20 ;  /* 0x0000001fff0a7819 */ /* 0x000fe20000011414 */
[----:B--2---:R-:W-:-:S04]  /*1fb30*/  @!P0 IMAD.WIDE.U32 R8, R20, R2, R8 ;  /* 0x0000000214088225 */ /* 0x004fc800078e0008 */
[----:B------:R-:W-:-:S04]  /*1fb40*/  @!P0 IMAD R2, R10, R2, RZ ;  /* 0x000000020a028224 */ /* 0x000fc800078e02ff */
[----:B------:R-:W-:Y:S01]  /*1fb50*/  @!P0 IMAD R2, R20, R3, R2 ;  /* 0x0000000314028224 */ /* 0x000fe200078e0202 */
[----:B---3--:R-:W-:-:S03]  /*1fb60*/  @!P0 LEA R6, P1, R8, R6, 0x2 ;  /* 0x0000000608068211 */ /* 0x008fc600078210ff */
[----:B------:R-:W-:-:S05]  /*1fb70*/  @!P0 IMAD.IADD R2, R9, 0x1, R2 ;  /* 0x0000000109028824 */ /* 0x000fca00078e0202 */
[----:B------:R-:W-:Y:S02]  /*1fb80*/  @!P0 LEA.HI.X R7, R8, R7, R2, 0x2, P1 ;  /* 0x0000000708078211 */ /* 0x000fe400008f1402 */
[C---:B-1----:R-:W-:Y:S02]  /*1fb90*/  ISETP.GE.AND P1, PT, R34.reuse, R5, PT ;  /* 0x000000052200720c */ /* 0x042fe40003f26270 */
[----:B------:R-:W-:Y:S01]  /*1fba0*/  MOV R3, RZ ;  /* 0x000000ff00037202 */ /* 0x000fe20000000f00 */
[----:B------:R1:W-:Y:S01]  /*1fbb0*/  STL [R1+0xc], R10 ;  /* 0x00000c0a01007387 */ /* 0x0003e20000100800 */
[----:B0-----:R-:W-:Y:S01]  /*1fbc0*/  LOP3.LUT R20, R34, 0x80, RZ, 0xfc, !PT ;  /* 0x0000008022147812 */ /* 0x001fe200078efcff */
[----:B------:R-:W-:-:S03]  /*1fbd0*/  IMAD.U32 R2, RZ, RZ, UR42 ;  /* 0x0000002aff027e24 */ /* 0x000fc6000f8e00ff */
[----:B------:R1:W5:Y:S01]  /*1fbe0*/  @!P0 LDG.E R3, desc[UR36][R6.64] ;  /* 0x0000002406038981 */ /* 0x000362000c1e1900 */
[----:B------:R-:W-:-:S04]  /*1fbf0*/  ISETP.GE.AND P0, PT, R20, R5, PT ;  /* 0x000000051400720c */ /* 0x000fc80003f06270 */
[----:B------:R-:W-:Y:S02]  /*1fc00*/  @P1 LOP3.LUT R22, R22, 0x2, RZ, 0xfc, !PT ;  /* 0x0000000216161812 */ /* 0x000fe400078efcff */
[----:B------:R-:W-:Y:S02]  /*1fc10*/  ISETP.NE.AND P2, PT, R2, 0x3, PT ;  /* 0x000000030200780c */ /* 0x000fe40003f45270 */
[----:B------:R-:W-:-:S04]  /*1fc20*/  LOP3.LUT R22, R22, 0xfffffffb, RZ, 0xc0, !PT ;  /* 0xfffffffb16167812 */ /* 0x000fc800078ec0ff */
[----:B------:R-:W-:-:S04]  /*1fc30*/  LOP3.LUT R22, R22, 0xfffffffe, RZ, 0xc0, !PT ;  /* 0xfffffffe16167812 */ /* 0x000fc800078ec0ff */
[----:B------:R-:W-:-:S04]  /*1fc40*/  @P0 LOP3.LUT R22, R22, 0x1, RZ, 0xfc, !PT ;  /* 0x0000000116160812 */ /* 0x000fc800078efcff */
[----:B------:R-:W-:Y:S01]  /*1fc50*/  @P2 LOP3.LUT R22, R22, 0x4, RZ, 0xfc, !PT ;  /* 0x0000000416162812 */ /* 0x000fe200078efcff */
[----:B-1----:R-:W-:Y:S06]  /*1fc60*/  BRA.DIV UR4, `(.L_x_746) ;  /* 0x0000008e04c07947 */ /* 0x002fec000b800000 */
.L_x_987:
[----:B------:R-:W-:-:S05]  /*1fc70*/  SHF.R.S32.HI R2, RZ, 0x1f, R18 ;  /* 0x0000001fff027819 */ /* 0x000fca0000011412 */
[----:B------:R0:W-:Y:S01]  /*1fc80*/  STL [R1+0x4], R2 ;  /* 0x0000040201007387 */ /* 0x0001e20000100800 */
[----:B------:R-:W-:Y:S05]  /*1fc90*/  @!P2 BRA `(.L_x_747) ;  /* 0x000000000004a947 */ /* 0x000fea0003800000 */
[----:B------:R-:W-:Y:S01]  /*1fca0*/  BPT.TRAP 0x1 ;  /* 0x000000040000795c */ /* 0x000fe20000300000 */
.L_x_747:
[----:B------:R-:W-:Y:S01]  /*1fcb0*/  IMAD R6, R27, 0x8, R23 ;  /* 0x000000081b067824 */ /* 0x000fe200078e0217 */
[----:B------:R-:W-:Y:S01]  /*1fcc0*/  SHF.L.U32 R29, R35, 0x1f, RZ ;  /* 0x0000001f231d7819 */ /* 0x000fe200000006ff */
[----:B------:R-:W-:Y:S01]  /*1fcd0*/  BSSY B0, `(.L_x_748) ;  /* 0x0000004000007945 */ /* 0x000fe20003800000 */
[----:B------:R-:W-:Y:S02]  /*1fce0*/  SHF.R.S32.HI R20, RZ, 0x1f, R4 ;  /* 0x0000001fff147819 */ /* 0x000fe40000011404 */
[----:B------:R-:W1:Y:S02]  /*1fcf0*/  SYNCS.PHASECHK.TRANS64.TRYWAIT P0, [R6+URZ+0x38880], R29 ;  /* 0x0388801d060075a7 */ /* 0x000e64000800017f */
[----:B-1----:R-:W-:Y:S05]  /*1fd00*/  @!P0 BRA `(.L_x_749) ;  /* 0x0000008c00cc8947 */ /* 0x002fea0003800000 */
.L_x_988:
[----:B------:R-:W-:Y:S05]  /*1fd10*/  BSYNC B0 ;  /* 0x0000000000007941 */ /* 0x000fea0003800000 */
.L_x_748:
[----:B------:R-:W2:Y:S01]  /*1fd20*/  LDL R10, [R1+0x4] ;  /* 0x00000400010a7983 */ /* 0x000ea20000100800 */
[----:B------:R-:W-:-:S03]  /*1fd30*/  ULDC.64 UR4, c[0x0][0x328] ;  /* 0x0000ca0000047ab9 */ /* 0x000fc60000000a00 */
[----:B------:R-:W3:Y:S01]  /*1fd40*/  LDL R5, [R1+0x20] ;  /* 0x0000200001057983 */ /* 0x000ee20000100800 */
[----:B0-----:R-:W-:Y:S01]  /*1fd50*/  IMAD R2, R20, UR4, RZ ;  /* 0x0000000414027c24 */ /* 0x001fe2000f8e02ff */
[----:B-----5:R-:W-:Y:S01]  /*1fd60*/  SHF.R.S32.HI R21, RZ, 0x1f, R3 ;  /* 0x0000001fff157819 */ /* 0x020fe20000011403 */
[----:B------:R-:W-:Y:S01]  /*1fd70*/  IMAD.WIDE.U32 R8, R4, UR4, RZ ;  /* 0x0000000404087c25 */ /* 0x000fe2000f8e00ff */
[----:B------:R-:W0:Y:S01]  /*1fd80*/  S2R R7, SR_TID.X ;  /* 0x0000000000077919 */ /* 0x000e220000002100 */
[----:B------:R-:W-:Y:S02]  /*1fd90*/  LOP3.LUT R22, R22, 0xffffffdf, RZ, 0xc0, !PT ;  /* 0xffffffdf16167812 */ /* 0x000fe400078ec0ff */
[----:B------:R-:W-:Y:S01]  /*1fda0*/  IMAD R2, R4, UR5, R2 ;  /* 0x0000000504027c24 */ /* 0x000fe2000f8e0202 */
[----:B------:R-:W-:-:S03]  /*1fdb0*/  ULDC.64 UR4, c[0x0][0x338] ;  /* 0x0000ce0000047ab9 */ /* 0x000fc60000000a00 */
[----:B------:R-:W-:Y:S02]  /*1fdc0*/  IMAD.IADD R9, R9, 0x1, R2 ;  /* 0x0000000109097824 */ /* 0x000fe400078e0202 */
[----:B------:R-:W-:Y:S02]  /*1fdd0*/  IMAD R2, R21, UR4, RZ ;  /* 0x0000000415027c24 */ /* 0x000fe4000f8e02ff */
[----:B------:R-:W-:-:S04]  /*1fde0*/  IMAD.WIDE.U32 R8, R3, UR4, R8 ;  /* 0x0000000403087c25 */ /* 0x000fc8000f8e0008 */
[----:B------:R-:W-:Y:S01]  /*1fdf0*/  IMAD R2, R3, UR5, R2 ;  /* 0x0000000503027c24 */ /* 0x000fe2000f8e0202 */
[----:B------:R-:W-:-:S04]  /*1fe00*/  ULDC.64 UR4, c[0x0][0x330] ;  /* 0x0000cc0000047ab9 */ /* 0x000fc80000000a00 */
[----:B------:R-:W-:-:S03]  /*1fe10*/  IADD3 R9, R9, R2, RZ ;  /* 0x0000000209097210 */ /* 0x000fc60007ffe0ff */
[----:B------:R-:W-:Y:S01]  /*1fe20*/  IMAD.WIDE.U32 R8, R18, UR4, R8 ;  /* 0x0000000412087c25 */ /* 0x000fe2000f8e0008 */
[----:B0-----:R-:W-:-:S04]  /*1fe30*/  LOP3.LUT R7, R7, 0x7f, RZ, 0xc0, !PT ;  /* 0x0000007f07077812 */ /* 0x001fc800078ec0ff */
[----:B------:R-:W-:-:S04]  /*1fe40*/  SHF.R.U32.HI R7, RZ, 0x3, R7 ;  /* 0x00000003ff077819 */ /* 0x000fc80000011607 */
[----:B------:R-:W-:-:S04]  /*1fe50*/  IADD3 R7, -R7, R31, -R0 ;  /* 0x0000001f07077210 */ /* 0x000fc80007ffe900 */
[----:B------:R-:W-:-:S13]  /*1fe60*/  ISETP.GE.AND P1, PT, R7, 0x1, PT ;  /* 0x000000010700780c */ /* 0x000fda0003f26270 */
[----:B------:R-:W-:Y:S01]  /*1fe70*/  @P1 LOP3.LUT R22, R22, 0x20, RZ, 0xfc, !PT ;  /* 0x0000002016161812 */ /* 0x000fe200078efcff */
[----:B--2---:R-:W-:-:S04]  /*1fe80*/  IMAD R2, R10, UR4, RZ ;  /* 0x000000040a027c24 */ /* 0x004fc8000f8e02ff */
[----:B------:R-:W-:Y:S01]  /*1fe90*/  IMAD R2, R18, UR5, R2 ;  /* 0x0000000512027c24 */ /* 0x000fe2000f8e0202 */
[----:B------:R-:W-:Y:S01]  /*1fea0*/  ULDC.64 UR4, c[0x0][0x318] ;  /* 0x0000c60000047ab9 */ /* 0x000fe20000000a00 */
[----:B---3--:R-:W-:Y:S01]  /*1feb0*/  IMAD R10, R27, 0x8000, R5 ;  /* 0x000080001b0a7824 */ /* 0x008fe200078e0205 */
[----:B------:R-:W-:Y:S01]  /*1fec0*/  IADD3 R0, P0, R8, UR4, RZ ;  /* 0x0000000408007c10 */ /* 0x000fe2000ff1e0ff */
[----:B------:R-:W-:-:S03]  /*1fed0*/  UMOV UR4, 0xffffffff ;  /* 0xffffffff00047882 */ /* 0x000fc60000000000 */
[----:B------:R-:W-:Y:S01]  /*1fee0*/  IADD3.X R2, R9, UR5, R2, P0, !PT ;  /* 0x0000000509027c10 */ /* 0x000fe200087fe402 */
[----:B------:R-:W-:Y:S08]  /*1fef0*/  BRA.DIV UR4, `(.L_x_750) ;  /* 0x0000008e04647947 */ /* 0x000ff0000b800000 */
[----:B------:R-:W0:Y:S01]  /*1ff00*/  LDC R12, c[0x0][0x2f4] ;  /* 0x0000bd00ff0c7b82 */ /* 0x000e220000000800 */
[----:B------:R-:W2:Y:S01]  /*1ff10*/  SHFL.IDX PT, R8, R0, RZ, 0x181f ;  /* 0x00181fff00087589 */ /* 0x000ea200000e0000 */
[----:B------:R-:W-:Y:S02]  /*1ff20*/  LOP3.LUT R11, R34, 0x80, RZ, 0xfc, !PT ;  /* 0x00000080220b7812 */ /* 0x000fe400078efcff */
[C---:B------:R-:W-:Y:S01]  /*1ff30*/  ISETP.GE.AND P3, PT, R7.reuse, 0x11, PT ;  /* 0x000000110700780c */ /* 0x040fe20003f66270 */
[----:B------:R-:W3:Y:S01]  /*1ff40*/  SHFL.IDX PT, R5, R2, RZ, 0x181f ;  /* 0x00181fff02057589 */ /* 0x000ee200000e0000 */
        /* <DEDUP_REMOVED lines=8> */
[----:B--2---:R-:W-:Y:S02]  /*1ffd0*/  IADD3 R8, P0, R34, R8, RZ ;  /* 0x0000000822087210 */ /* 0x004fe40007f1e0ff */
[----:B------:R-:W-:-:S03]  /*1ffe0*/  ISETP.LT.OR P2, PT, R7, 0x1, P1 ;  /* 0x000000010700780c */ /* 0x000fc60000f41670 */
[----:B---3--:R-:W-:Y:S01]  /*1fff0*/  IMAD.X R9, RZ, RZ, R5, P0 ;  /* 0x000000ffff097224 */ /* 0x008fe200000e0605 */
[----:B------:R-:W-:Y:S01]  /*20000*/  ISETP.GE.AND P0, PT, R11, R12, PT ;  /* 0x0000000c0b00720c */ /* 0x000fe20003f06270 */
[----:B------:R-:W-:-:S08]  /*20010*/  IMAD.IADD R5, R23, 0x1, R10 ;  /* 0x0000000117057824 */ /* 0x000fd000078e020a */
[----:B------:R-:W-:Y:S01]  /*20020*/  @!PT LDS RZ, [RZ] ;  /* 0x00000000fffff984 */ /* 0x000fe20000000800 */
[----:B------:R-:W-:Y:S01]  /*20030*/  LDGSTS.E.BYPASS.LTC128B.128 [R5+0x10400], desc[UR36][R8.64], !P2 ;  /* 0x1040000008057fae */ /* 0x000fe2000d101d64 */
[----:B------:R-:W-:-:S13]  /*20040*/  ISETP.LT.OR P2, PT, R7, 0x1, P0 ;  /* 0x000000010700780c */ /* 0x000fda0000741670 */
[----:B------:R0:W-:Y:S04]  /*20050*/  LDGSTS.E.BYPASS.LTC128B.128 [R5+0x14400], desc[UR36][R8.64+0x80], !P2 ;  /* 0x1440008008057fae */ /* 0x0001e8000d101d64 */
[----:B0-----:R-:W0:Y:S04]  /*20060*/  SHFL.IDX PT, R8, R0, 0x1, 0x181f ;  /* 0x00381f0000087f89 */ /* 0x001e2800000e0000 */
[----:B------:R-:W2:Y:S01]  /*20070*/  SHFL.IDX PT, R9, R2, 0x1, 0x181f ;  /* 0x00381f0002097f89 */ /* 0x000ea200000e0000 */
[----:B0-----:R-:W-:-:S04]  /*20080*/  IADD3 R8, P2, R34, R8, RZ ;  /* 0x0000000822087210 */ /* 0x001fc80007f5e0ff */
[----:B--2---:R-:W-:Y:S02]  /*20090*/  IADD3.X R9, RZ, R9, RZ, P2, !PT ;  /* 0x00000009ff097210 */ /* 0x004fe400017fe4ff */
[----:B------:R-:W-:-:S13]  /*200a0*/  ISETP.LT.OR P2, PT, R7, 0x11, P1 ;  /* 0x000000110700780c */ /* 0x000fda0000f41670 */
[----:B------:R-:W-:Y:S01]  /*200b0*/  LDGSTS.E.BYPASS.LTC128B.128 [R5+0x10c00], desc[UR36][R8.64], !P2 ;  /* 0x10c0000008057fae */ /* 0x000fe2000d101d64 */
[----:B------:R-:W-:-:S13]  /*200c0*/  ISETP.LT.OR P2, PT, R7, 0x11, P0 ;  /* 0x000000110700780c */ /* 0x000fda0000741670 */
[----:B------:R0:W-:Y:S04]  /*200d0*/  LDGSTS.E.BYPASS.LTC128B.128 [R5+0x14c00], desc[UR36][R8.64+0x80], !P2 ;  /* 0x14c0008008057fae */ /* 0x0001e8000d101d64 */
[----:B0-----:R-:W0:Y:S04]  /*200e0*/  SHFL.IDX PT, R8, R0, 0x2, 0x181f ;  /* 0x00581f0000087f89 */ /* 0x001e2800000e0000 */
[----:B------:R-:W2:Y:S01]  /*200f0*/  SHFL.IDX PT, R9, R2, 0x2, 0x181f ;  /* 0x00581f0002097f89 */ /* 0x000ea200000e0000 */
[----:B0-----:R-:W-:-:S05]  /*20100*/  IADD3 R8, P2, R34, R8, RZ ;  /* 0x0000000822087210 */ /* 0x001fca0007f5e0ff */
[----:B--2---:R-:W-:Y:S01]  /*20110*/  IMAD.X R9, RZ, RZ, R9, P2 ;  /* 0x000000ffff097224 */ /* 0x004fe200010e0609 */
        /* <DEDUP_REMOVED lines=29> */
[----:B------:R-:W2:Y:S04]  /*202f0*/  SHFL.IDX PT, R9, R2, 0x6, 0x181f ;  /* 0x00d81f0002097f89 */ /* 0x000ea800000e0000 */
[----:B------:R-:W3:Y:S04]  /*20300*/  SHFL.IDX PT, R2, R2, 0x7, 0x181f ;  /* 0x00f81f0002027f89 */ /* 0x000ee800000e0000 */
[----:B------:R-:W4:Y:S01]  /*20310*/  SHFL.IDX PT, R0, R0, 0x7, 0x181f ;  /* 0x00f81f0000007f89 */ /* 0x000f2200000e0000 */
[----:B0-----:R-:W-:-:S05]  /*20320*/  IADD3 R8, P2, R34, R8, RZ ;  /* 0x0000000822087210 */ /* 0x001fca0007f5e0ff */
[----:B--2---:R-:W-:Y:S01]  /*20330*/  IMAD.X R9, RZ, RZ, R9, P2 ;  /* 0x000000ffff097224 */ /* 0x004fe200010e0609 */
[----:B------:R-:W-:-:S13]  /*20340*/  ISETP.LT.OR P2, PT, R7, 0x61, P1 ;  /* 0x000000610700780c */ /* 0x000fda0000f41670 */
[----:B------:R0:W-:Y:S01]  /*20350*/  LDGSTS.E.BYPASS.LTC128B.128 [R5+0x13400], desc[UR36][R8.64], !P2 ;  /* 0x1340000008057fae */ /* 0x0001e2000d101d64 */
[----:B------:R-:W-:-:S13]  /*20360*/  ISETP.LT.OR P2, PT, R7, 0x61, P0 ;  /* 0x000000610700780c */ /* 0x000fda0000741670 */
[----:B------:R0:W-:Y:S01]  /*20370*/  LDGSTS.E.BYPASS.LTC128B.128 [R5+0x17400], desc[UR36][R8.64+0x80], !P2 ;  /* 0x1740008008057fae */ /* 0x0001e2000d101d64 */
[----:B------:R-:W-:-:S13]  /*20380*/  ISETP.GE.AND P2, PT, R7, 0x21, PT ;  /* 0x000000210700780c */ /* 0x000fda0003f46270 */
[----:B------:R-:W-:Y:S02]  /*20390*/  @P2 LOP3.LUT R22, R22, 0x8, RZ, 0xfc, !PT ;  /* 0x0000000816162812 */ /* 0x000fe400078efcff */
[----:B------:R-:W-:Y:S02]  /*203a0*/  ISETP.GE.AND P2, PT, R7, 0x61, PT ;  /* 0x000000610700780c */ /* 0x000fe40003f46270 */
[----:B------:R-:W-:-:S04]  /*203b0*/  LOP3.LUT R22, R22, 0xffffffbf, RZ, 0xc0, !PT ;  /* 0xffffffbf16167812 */ /* 0x000fc800078ec0ff */
[----:B0--34-:R-:W-:-:S07]  /*203c0*/  @P6 LOP3.LUT R22, R22, 0x40, RZ, 0xfc, !PT ;  /* 0x0000004016166812 */ /* 0x019fce00078efcff */
.L_x_1006:
[C---:B------:R-:W-:Y:S02]  /*203d0*/  ISETP.LT.OR P1, PT, R7.reuse, 0x71, P1 ;  /* 0x000000710700780c */ /* 0x040fe40000f21670 */
[----:B------:R-:W-:Y:S02]  /*203e0*/  ISETP.LT.OR P0, PT, R7, 0x71, P0 ;  /* 0x000000710700780c */ /* 0x000fe40000701670 */
[----:B------:R-:W-:-:S05]  /*203f0*/  IADD3 R8, P6, R34, R0, RZ ;  /* 0x0000000022087210 */ /* 0x000fca0007fde0ff */
        /* <DEDUP_REMOVED lines=8> */
.L_x_751:
[----:B------:R-:W-:Y:S02]  /*20480*/  PLOP3.LUT P1, PT, P1, P0, PT, 0xa2, 0x0 ;  /* 0x000000000000781c */ /* 0x000fe40000f21472 */
[----:B------:R-:W-:-:S08]  /*20490*/  @P0 R2UR P1, UR4, R6 ;  /* 0x00000000060402ca */ /* 0x000fd00000020000 */
[----:B------:R-:W-:-:S05]  /*204a0*/  @P0 PLOP3.LUT P0, PT, P1, PT, PT, 0x80, 0x0 ;  /* 0x000000000000081c */ /* 0x000fca0000f0f070 */
[----:B------:R-:W-:Y:S01]  /*204b0*/  @!P1 SYNCS.ARRIVE.TRANS64.RED.A0T1 RZ, [UR4+0x38870], RZ ;  /* 0x038870ffffff99a7 */ /* 0x000fe20008200404 */
[----:B------:R-:W-:Y:S07]  /*204c0*/  @!P1 ARRIVES.LDGSTSBAR.64.TRANSCNT [UR4+0x38870] ;  /* 0x03887000ff0099b0 */ /* 0x000fee0008000a84 */
[----:B------:R-:W-:Y:S05]  /*204d0*/  @P0 BRA.U.ANY `(.L_x_751) ;  /* 0xfffffffd00e80947 */ /* 0x000fea000393ffff */
[----:B------:R-:W-:Y:S01]  /*204e0*/  NOP ;  /* 0x0000000000007918 */ /* 0x000fe20000000000 */
[----:B------:R-:W-:-:S13]  /*204f0*/  LOP3.LUT P6, RZ, R22, 0x4, RZ, 0xc0, !PT ;  /* 0x0000000416ff7812 */ /* 0x000fda00078cc0ff */
[----:B------:R-:W-:Y:S05]  /*20500*/  @!P6 BRA `(.L_x_752) ;  /* 0x000000000004e947 */ /* 0x000fea0003800000 */
[----:B------:R-:W-:Y:S01]  /*20510*/  BPT.TRAP 0x1 ;  /* 0x000000040000795c */ /* 0x000fe20000300000 */
.L_x_752:
[----:B------:R2:W-:Y:S01]  /*20520*/  SYNCS.ARRIVE.TRANS64.A1T0 RZ, [R6+URZ+0x38870], RZ ;  /* 0x038870ff06ff79a7 */ /* 0x0005e2000810003f */
[----:B------:R-:W-:Y:S05]  /*20530*/  @!P6 BRA `(.L_x_753) ;  /* 0x000000000004e947 */ /* 0x000fea0003800000 */
[----:B------:R-:W-:Y:S01]  /*20540*/  BPT.TRAP 0x1 ;  /* 0x000000040000795c */ /* 0x000fe20000300000 */
.L_x_753:
[----:B------:R-:W3:Y:S01]  /*20550*/  SYNCS.PHASECHK.TRANS64.TRYWAIT P0, [R6+URZ+0x38840], R29 ;  /* 0x0388401d060075a7 */ /* 0x000ee2000800017f */
[----:B------:R-:W-:Y:S04]  /*20560*/  BSSY B0, `(.L_x_754) ;  /* 0x0000002000007945 */ /* 0x000fe80003800000 */
[----:B---3--:R-:W-:Y:S05]  /*20570*/  @!P0 BRA `(.L_x_755) ;  /* 0x0000009000988947 */ /* 0x008fea0003800000 */
.L_x_1007:
[----:B------:R-:W-:Y:S05]  /*20580*/  BSYNC B0 ;  /* 0x0000000000007941 */ /* 0x000fea0003800000 */
.L_x_754:
[----:B------:R-:W4:Y:S01]  /*20590*/  LDL R7, [R1+0x4] ;  /* 0x0000040001077983 */ /* 0x000f220000100800 */
[----:B------:R-:W-:Y:S01]  /*205a0*/  ULDC.64 UR4, c[0x0][0x300] ;  /* 0x0000c00000047ab9 */ /* 0x000fe20000000a00 */
[----:B------:R-:W-:Y:S01]  /*205b0*/  ULDC.64 UR6, c[0x0][0x2e8] ;  /* 0x0000ba0000067ab9 */ /* 0x000fe20000000a00 */
[----:B------:R-:W-:Y:S01]  /*205c0*/  IMAD R0, R20, UR4, RZ ;  /* 0x0000000414007c24 */ /* 0x000fe2000f8e02ff */
[----:B------:R-:W-:Y:S01]  /*205d0*/  LOP3.LUT R10, R34, 0x80, RZ, 0xfc, !PT ;  /* 0x00000080220a7812 */ /* 0x000fe200078efcff */
[----:B0-----:R-:W-:-:S04]  /*205e0*/  IMAD.WIDE.U32 R8, R4, UR4, RZ ;  /* 0x0000000404087c25 */ /* 0x001fc8000f8e00ff */
[----:B------:R-:W-:Y:S01]  /*205f0*/  IMAD R0, R4, UR5, R0 ;  /* 0x0000000504007c24 */ /* 0x000fe2000f8e0200 */
[----:B------:R-:W-:Y:S02]  /*20600*/  ULDC.64 UR4, c[0x0][0x310] ;  /* 0x0000c40000047ab9 */ /* 0x000fe40000000a00 */
[----:B------:R-:W-:Y:S02]  /*20610*/  IMAD R21, R21, UR4, RZ ;  /* 0x0000000415157c24 */ /* 0x000fe4000f8e02ff */
[----:B------:R-:W-:Y:S02]  /*20620*/  IMAD.IADD R9, R9, 0x1, R0 ;  /* 0x0000000109097824 */ /* 0x000fe400078e0200 */
[----:B------:R-:W-:-:S04]  /*20630*/  IMAD.WIDE.U32 R8, R3, UR4, R8 ;  /* 0x0000000403087c25 */ /* 0x000fc8000f8e0008 */
[----:B------:R-:W-:Y:S01]  /*20640*/  IMAD R3, R3, UR5, R21 ;  /* 0x0000000503037c24 */ /* 0x000fe2000f8e0215 */
[----:B------:R-:W-:Y:S01]  /*20650*/  ULDC.64 UR4, c[0x0][0x308] ;  /* 0x0000c20000047ab9 */ /* 0x000fe20000000a00 */
[----:B------:R-:W-:-:S03]  /*20660*/  IMAD.MOV.U32 R2, RZ, RZ, R8 ;  /* 0x000000ffff027224 */ /* 0x000fc600078e0008 */
[----:B------:R-:W-:-:S03]  /*20670*/  IADD3 R3, R9, R3, RZ ;  /* 0x0000000309037210 */ /* 0x000fc60007ffe0ff */
[----:B------:R-:W-:-:S03]  /*20680*/  IMAD.WIDE.U32 R2, R18, UR4, R2 ;  /* 0x0000000412027c25 */ /* 0x000fc6000f8e0002 */
[----:B------:R-:W-:Y:S01]  /*20690*/  IADD3 R4, P0, R2, UR6, RZ ;  /* 0x0000000602047c10 */ /* 0x000fe2000ff1e0ff */
[----:B----4-:R-:W-:Y:S01]  /*206a0*/  IMAD R0, R7, UR4, RZ ;  /* 0x0000000407007c24 */ /* 0x010fe2000f8e02ff */
[----:B------:R-:W-:Y:S01]  /*206b0*/  UMOV UR4, 0xffffffff ;  /* 0xffffffff00047882 */ /* 0x000fe20000000000 */
[----:B------:R-:W0:Y:S02]  /*206c0*/  LDC R7, c[0x0][0x2f4] ;  /* 0x0000bd00ff077b82 */ /* 0x000e240000000800 */
[----:B------:R-:W-:-:S05]  /*206d0*/  IMAD R0, R18, UR5, R0 ;  /* 0x0000000512007c24 */ /* 0x000fca000f8e0200 */
[----:B------:R-:W-:Y:S02]  /*206e0*/  IADD3.X R0, R3, UR7, R0, P0, !PT ;  /* 0x0000000703007c10 */ /* 0x000fe400087fe400 */
[----:B0-----:R-:W-:Y:S01]  /*206f0*/  ISETP.GE.AND P1, PT, R10, R7, PT ;  /* 0x000000070a00720c */ /* 0x001fe20003f26270 */
[----:B------:R-:W-:-:S12]  /*20700*/  BRA.DIV UR4, `(.L_x_756) ;  /* 0x0000009204487947 */ /* 0x000fd8000b800000 */
[----:B------:R-:W0:Y:S01]  /*20710*/  SHFL.IDX PT, R3, R4, RZ, 0x181f ;  /* 0x00181fff04037589 */ /* 0x000e2200000e0000 */
[----:B------:R-:W-:Y:S02]  /*20720*/  LOP3.LUT R22, R22, 0xfffffbff, RZ, 0xc0, !PT ;  /* 0xfffffbff16167812 */ /* 0x000fe400078ec0ff */
[----:B------:R-:W-:Y:S01]  /*20730*/  ISETP.GE.AND P6, PT, R34, R7, PT ;  /* 0x000000072200720c */ /* 0x000fe20003fc6270 */
[----:B------:R-:W4:Y:S01]  /*20740*/  SHFL.IDX PT, R2, R0, RZ, 0x181f ;  /* 0x00181fff00027589 */ /* 0x000f2200000e0000 */
[----:B------:R-:W-:-:S04]  /*20750*/  @P4 LOP3.LUT R22, R22, 0x400, RZ, 0xfc, !PT ;  /* 0x0000040016164812 */ /* 0x000fc800078efcff */
[C---:B------:R-:W-:Y:S02]  /*20760*/  LOP3.LUT P4, RZ, R22.reuse, 0x20, RZ, 0xc0, !PT ;  /* 0x0000002016ff7812 */ /* 0x040fe4000788c0ff */
[----:B------:R-:W-:-:S04]  /*20770*/  LOP3.LUT R22, R22, 0xfffffdff, RZ, 0xc0, !PT ;  /* 0xfffffdff16167812 */ /* 0x000fc800078ec0ff */
[----:B------:R-:W-:-:S04]  /*20780*/  @P3 LOP3.LUT R22, R22, 0x200, RZ, 0xfc, !PT ;  /* 0x0000020016163812 */ /* 0x000fc800078efcff */
[C---:B------:R-:W-:Y:S02]  /*20790*/  LOP3.LUT P3, RZ, R22.reuse, 0x10, RZ, 0xc0, !PT ;  /* 0x0000001016ff7812 */ /* 0x040fe4000786c0ff */
[----:B------:R-:W-:Y:S02]  /*207a0*/  LOP3.LUT R22, R22, 0xfffffeff, RZ, 0xc0, !PT ;  /* 0xfffffeff16167812 */ /* 0x000fe400078ec0ff */
[----:B0-----:R-:W-:Y:S02]  /*207b0*/  @P4 IADD3 R3, P0, R34, R3, RZ ;  /* 0x0000000322034210 */ /* 0x001fe40007f1e0ff */
[----:B------:R-:W-:-:S03]  /*207c0*/  @P2 LOP3.LUT R22, R22, 0x100, RZ, 0xfc, !PT ;  /* 0x0000010016162812 */ /* 0x000fc600078efcff */
[----:B----4-:R-:W-:Y:S01]  /*207d0*/  @P4 IMAD.X R2, RZ, RZ, R2, P0 ;  /* 0x000000ffff024224 */ /* 0x010fe200000e0602 */
[----:B------:R-:W-:-:S04]  /*207e0*/  LOP3.LUT P2, RZ, R22, 0x8, RZ, 0xc0, !PT ;  /* 0x0000000816ff7812 */ /* 0x000fc8000784c0ff */
[----:B------:R-:W-:-:S04]  /*207f0*/  @P4 LOP3.LUT R3, R3, R2, RZ, 0x3c, !PT ;  /* 0x0000000203034212 */ /* 0x000fc800078e3cff */
[----:B------:R-:W-:-:S04]  /*20800*/  @P4 LOP3.LUT R2, R3, R2, RZ, 0x3c, !PT ;  /* 0x0000000203024212 */ /* 0x000fc800078e3cff */
[----:B------:R-:W-:-:S05]  /*20810*/  @P4 LOP3.LUT R3, R3, R2, RZ, 0x3c, !PT ;  /* 0x0000000203034212 */ /* 0x000fca00078e3cff */
[----:B------:R-:W-:Y:S01]  /*20820*/  @!PT LDS RZ, [RZ] ;  /* 0x00000000fffff984 */ /* 0x000fe20000000800 */
[----:B------:R-:W-:Y:S04]  /*20830*/  @P4 LDGSTS.E.BYPASS.LTC128B.128 [R5+0x28400], desc[UR36][R2.64], !P6 ;  /* 0x2840000002054fae */ /* 0x000fe8000f101d64 */
[----:B------:R0:W-:Y:S01]  /*20840*/  @P4 LDGSTS.E.BYPASS.LTC128B.128 [R5+0x2c400], desc[UR36][R2.64+0x80], !P1 ;  /* 0x2c40008002054fae */ /* 0x0001e2000c901d64 */
[----:B------:R-:W-:-:S03]  /*20850*/  LOP3.LUT P4, RZ, R22, 0x400, RZ, 0xc0, !PT ;  /* 0x0000040016ff7812 */ /* 0x000fc6000788c0ff */
[----:B0-----:R-:W0:Y:S04]  /*20860*/  SHFL.IDX PT, R3, R4, 0x1, 0x181f ;  /* 0x00381f0004037f89 */ /* 0x001e2800000e0000 */
[----:B------:R-:W4:Y:S01]  /*20870*/  SHFL.IDX PT, R2, R0, 0x1, 0x181f ;  /* 0x00381f0000027f89 */ /* 0x000f2200000e0000 */
[----:B0-----:R-:W-:-:S05]  /*20880*/  @P3 IADD3 R3, P0, R34, R3, RZ ;  /* 0x0000000322033210 */ /* 0x001fca0007f1e0ff */
[----:B----4-:R-:W-:-:S05]  /*20890*/  @P3 IMAD.X R2, RZ, RZ, R2, P0 ;  /* 0x000000ffff023224 */ /* 0x010fca00000e0602 */
[----:B------:R-:W-:-:S04]  /*208a0*/  @P3 LOP3.LUT R3, R3, R2, RZ, 0x3c, !PT ;  /* 0x0000000203033212 */ /* 0x000fc800078e3cff */
[----:B------:R-:W-:-:S04]  /*208b0*/  @P3 LOP3.LUT R2, R3, R2, RZ, 0x3c, !PT ;  /* 0x0000000203023212 */ /* 0x000fc800078e3cff */
[----:B------:R-:W-:-:S05]  /*208c0*/  @P3 LOP3.LUT R3, R3, R2, RZ, 0x3c, !PT ;  /* 0x0000000203033212 */ /* 0x000fca00078e3cff */
[----:B------:R-:W-:Y:S04]  /*208d0*/  @P3 LDGSTS.E.BYPASS.LTC128B.128 [R5+0x28c00], desc[UR36][R2.64], !P6 ;  /* 0x28c0000002053fae */ /* 0x000fe8000f101d64 */
[----:B------:R0:W-:Y:S01]  /*208e0*/  @P3 LDGSTS.E.BYPASS.LTC128B.128 [R5+0x2cc00], desc[UR36][R2.64+0x80], !P1 ;  /* 0x2cc0008002053fae */ /* 0x0001e2000c901d64 */
[----:B------:R-:W-:-:S03]  /*208f0*/  LOP3.LUT P3, RZ, R22, 0x200, RZ, 0xc0, !PT ;  /* 0x0000020016ff7812 */ /* 0x000fc6000786c0ff */
[----:B0-----:R-:W0:Y:S04]  /*20900*/  SHFL.IDX PT, R3, R4, 0x2, 0x181f ;  /* 0x00581f0004037f89 */ /* 0x001e2800000e0000 */
[----:B------:R-:W4:Y:S01]  /*20910*/  SHFL.IDX PT, R2, R0, 0x2, 0x181f ;  /* 0x00581f0000027f89 */ /* 0x000f2200000e0000 */
[----:B0-----:R-:W-:-:S04]  /*20920*/  @P2 IADD3 R3, P0, R34, R3, RZ ;  /* 0x0000000322032210 */ /* 0x001fc80007f1e0ff */
[----:B----4-:R-:W-:-:S04]  /*20930*/  @P2 IADD3.X R2, RZ, R2, RZ, P0, !PT ;  /* 0x00000002ff022210 */ /* 0x010fc800007fe4ff */
        /* <DEDUP_REMOVED lines=14> */
[----:B------:R0:W-:Y:S04]  /*20a20*/  @P5 LDGSTS.E.BYPASS.LTC128B.128 [R5+0x2dc00], desc[UR36][R2.64+0x80], !P1 ;  /* 0x2dc0008002055fae */ /* 0x0001e8000c901d64 */
        /* <DEDUP_REMOVED lines=19> */
[----:B------:R-:W4:Y:S04]  /*20b60*/  SHFL.IDX PT, R2, R0, 0x6, 0x181f ;  /* 0x00d81f0000027f89 */ /* 0x000f2800000e0000 */
[----:B------:R-:W1:Y:S04]  /*20b70*/  SHFL.IDX PT, R4, R4, 0x7, 0x181f ;  /* 0x00f81f0004047f89 */ /* 0x000e6800000e0000 */
[----:B------:R-:W1:Y:S01]  /*20b80*/  SHFL.IDX PT, R0, R0, 0x7, 0x181f ;  /* 0x00f81f0000007f89 */ /* 0x000e6200000e0000 */
[----:B0-----:R-:W-:-:S04]  /*20b90*/  @P2 IADD3 R3, P0, R34, R3, RZ ;  /* 0x0000000322032210 */ /* 0x001fc80007f1e0ff */
[----:B----4-:R-:W-:-:S04]  /*20ba0*/  @P2 IADD3.X R2, RZ, R2, RZ, P0, !PT ;  /* 0x00000002ff022210 */ /* 0x010fc800007fe4ff */
[----:B------:R-:W-:-:S04]  /*20bb0*/  @P2 LOP3.LUT R3, R3, R2, RZ, 0x3c, !PT ;  /* 0x0000000203032212 */ /* 0x000fc800078e3cff */
[----:B------:R-:W-:-:S04]  /*20bc0*/  @P2 LOP3.LUT R2, R3, R2, RZ, 0x3c, !PT ;  /* 0x0000000203022212 */ /* 0x000fc800078e3cff */
[----:B------:R-:W-:-:S05]  /*20bd0*/  @P2 LOP3.LUT R3, R3, R2, RZ, 0x3c, !PT ;  /* 0x0000000203032212 */ /* 0x000fca00078e3cff */
[----:B------:R4:W-:Y:S04]  /*20be0*/  @P2 LDGSTS.E.BYPASS.LTC128B.128 [R5+0x2b400], desc[UR36][R2.64], !P6 ;  /* 0x2b40000002052fae */ /* 0x0009e8000f101d64 */
[----:B-1----:R4:W-:Y:S02]  /*20bf0*/  @P2 LDGSTS.E.BYPASS.LTC128B.128 [R5+0x2f400], desc[UR36][R2.64+0x80], !P1 ;  /* 0x2f40008002052fae */ /* 0x0029e4000c901d64 */
.L_x_1025:
[----:B------:R-:W-:Y:S02]  /*20c00*/  LOP3.LUT P2, RZ, R22, 0x40, RZ, 0xc0, !PT ;  /* 0x0000004016ff7812 */ /* 0x000fe4000784c0ff */
[----:B------:R-:W-:-:S11]  /*20c10*/  ISETP.GE.AND P3, PT, R34, R7, PT ;  /* 0x000000072200720c */ /* 0x000fd60003f66270 */
[----:B0---4-:R-:W-:-:S05]  /*20c20*/  @P2 IADD3 R2, P0, R34, R4, RZ ;  /* 0x0000000422022210 */ /* 0x011fca0007f1e0ff */
[----:B------:R-:W-:Y:S01]  /*20c30*/  @P2 IMAD.X R0, RZ, RZ, R0, P0 ;  /* 0x000000ffff002224 */ /* 0x000fe200000e0600 */
[----:B------:R-:W-:-:S03]  /*20c40*/  PLOP3.LUT P0, PT, PT, PT, PT, 0x80, 0x0 ;  /* 0x000000000000781c */ /* 0x000fc60003f0f070 */
[----:B------:R-:W-:-:S05]  /*20c50*/  @P2 IMAD.MOV.U32 R3, RZ, RZ, R0 ;  /* 0x000000ffff032224 */ /* 0x000fca00078e0000 */
[----:B------:R-:W-:Y:S01]  /*20c60*/  @!PT LDS RZ, [RZ] ;  /* 0x00000000fffff984 */ /* 0x000fe20000000800 */
[----:B------:R-:W-:Y:S01]  /*20c70*/  @!PT LDS RZ, [RZ] ;  /* 0x00000000fffff984 */ /* 0x000fe20000000800 */
[----:B------:R-:W-:Y:S01]  /*20c80*/  @!PT LDS RZ, [RZ] ;  /* 0x00000000fffff984 */ /* 0x000fe20000000800 */
[----:B------:R0:W-:Y:S04]  /*20c90*/  @P2 LDGSTS.E.BYPASS.LTC128B.128 [R5+0x2bc00], desc[UR36][R2.64], !P3 ;  /* 0x2bc0000002052fae */ /* 0x0001e8000d901d64 */
[----:B------:R0:W-:Y:S01]  /*20ca0*/  @P2 LDGSTS.E.BYPASS.LTC128B.128 [R5+0x2fc00], desc[UR36][R2.64+0x80], !P1 ;  /* 0x2fc0008002052fae */ /* 0x0001e2000c901d64 */
[----:B------:R-:W-:Y:S01]  /*20cb0*/  NOP ;  /* 0x0000000000007918 */ /* 0x000fe20000000000 */
.L_x_757:
        /* <DEDUP_REMOVED lines=10> */
.L_x_758:
[----:B0-----:R0:W5:Y:S01]  /*20d60*/  LDL.LU R3, [R1+0x2c] ;  /* 0x00002c0001037983 */ /* 0x0011620000300800 */
[----:B------:R0:W-:Y:S02]  /*20d70*/  SYNCS.ARRIVE.TRANS64.A1T0 RZ, [R6+URZ+0x38830], RZ ;  /* 0x038830ff06ff79a7 */ /* 0x0001e4000810003f */
[----:B------:R-:W-:Y:S05]  /*20d80*/  WARPSYNC.ALL ;  /* 0x0000000000007948 */ /* 0x000fea0003800000 */
[----:B------:R-:W-:Y:S01]  /*20d90*/  ULDC.64 UR4, c[0x0][0x298] ;  /* 0x0000a60000047ab9 */ /* 0x000fe20000000a00 */
[----:B------:R-:W-:Y:S01]  /*20da0*/  VIADD R0, R23, 0x20400 ;  /* 0x0002040017007836 */ /* 0x000fe20000000000 */
[----:B------:R-:W-:Y:S01]  /*20db0*/  SHF.R.S32.HI R2, RZ, 0x1f, R32 ;  /* 0x0000001fff027819 */ /* 0x000fe20000011420 */
[----:B------:R-:W-:Y:S01]  /*20dc0*/  IMAD.WIDE.U32 R4, R32, UR4, RZ ;  /* 0x0000000420047c25 */ /* 0x000fe2000f8e00ff */
[----:B------:R-:W-:Y:S01]  /*20dd0*/  ULDC.64 UR6, c[0x0][0xa00] ;  /* 0x0002800000067ab9 */ /* 0x000fe20000000a00 */
[----:B------:R-:W-:Y:S01]  /*20de0*/  BSSY B6, `(.L_x_759) ;  /* 0x000001c000067945 */ /* 0x000fe20003800000 */
[----:B------:R-:W-:Y:S01]  /*20df0*/  BAR.SYNC.DEFER_BLOCKING 0x8, 0x180 ;  /* 0x0206000000007b1d */ /* 0x000fe20000010000 */
[----:B------:R-:W-:Y:S01]  /*20e00*/  LOP3.LUT P1, RZ, R0, 0x3ff, RZ, 0xc0, !PT ;  /* 0x000003ff00ff7812 */ /* 0x000fe2000782c0ff */
[----:B------:R-:W-:Y:S01]  /*20e10*/  IMAD R2, R2, UR4, RZ ;  /* 0x0000000402027c24 */ /* 0x000fe2000f8e02ff */
[----:B------:R-:W-:-:S03]  /*20e20*/  ISETP.NE.U32.AND P0, PT, RZ, UR6, PT ;  /* 0x00000006ff007c0c */ /* 0x000fc6000bf05070 */
[----:B---3--:R-:W-:Y:S01]  /*20e30*/  IMAD R29, R32, UR5, R2 ;  /* 0x00000005201d7c24 */ /* 0x008fe2000f8e0202 */
[----:B------:R-:W-:Y:S01]  /*20e40*/  ISETP.NE.AND.EX P0, PT, RZ, UR7, PT, P0 ;  /* 0x00000007ff007c0c */ /* 0x000fe2000bf05300 */
[----:B------:R1:W-:Y:S03]  /*20e50*/  STL.64 [R1+0x30], R4 ;  /* 0x0000300401007387 */ /* 0x0003e60000100a00 */
[----:B------:R-:W-:Y:S02]  /*20e60*/  SEL R28, R28, RZ, !P0 ;  /* 0x000000ff1c1c7207 */ /* 0x000fe40004000000 */
[----:B------:R-:W-:Y:S02]  /*20e70*/  IADD3 R29, R5, R29, RZ ;  /* 0x0000001d051d7210 */ /* 0x000fe40007ffe0ff */
[----:B-----5:R-:W-:Y:S01]  /*20e80*/  SEL R30, R3, RZ, !P0 ;  /* 0x000000ff031e7207 */ /* 0x020fe20004000000 */
[----:B------:R-:W-:Y:S06]  /*20e90*/  @!P1 BRA `(.L_x_760) ;  /* 0x0000000000409947 */ /* 0x000fec0003800000 */
[----:B------:R-:W-:Y:S01]  /*20ea0*/  MOV R2, 0x0 ;  /* 0x0000000000027802 */ /* 0x000fe20000000f00 */
[----:B------:R-:W-:Y:S01]  /*20eb0*/  ULDC.64 UR4, c[0x4][0x1b0] ;  /* 0x01006c0000047ab9 */ /* 0x000fe20000000a00 */
[----:B------:R-:W-:Y:S01]  /*20ec0*/  ULDC.64 UR6, c[0x4][0x1b8] ;  /* 0x01006e0000067ab9 */ /* 0x000fe20000000a00 */
[----:B------:R-:W-:Y:S01]  /*20ed0*/  ULDC.64 UR8, c[0x4][0x120] ;  /* 0x0100480000087ab9 */ /* 0x000fe20000000a00 */
[----:B-1----:R-:W-:Y:S01]  /*20ee0*/  IMAD.U32 R4, RZ, RZ, UR4 ;  /* 0x00000004ff047e24 */ /* 0x002fe2000f8e00ff */
[----:B------:R-:W-:Y:S01]  /*20ef0*/  MOV R7, UR7 ;  /* 0x0000000700077c02 */ /* 0x000fe20008000f00 */
[----:B------:R-:W1:Y:S01]  /*20f00*/  LDC.64 R2, c[0x4][R2] ;  /* 0x0100000002027b82 */ /* 0x000e620000000a00 */
[----:B------:R-:W-:Y:S01]  /*20f10*/  IMAD.U32 R5, RZ, RZ, UR5 ;  /* 0x00000005ff057e24 */ /* 0x000fe2000f8e00ff */
[----:B------:R-:W-:Y:S01]  /*20f20*/  MOV R12, 0x1 ;  /* 0x00000001000c7802 */ /* 0x000fe20000000f00 */
[----:B0-2---:R-:W-:Y:S02]  /*20f30*/  IMAD.U32 R6, RZ, RZ, UR6 ;  /* 0x00000006ff067e24 */ /* 0x005fe4000f8e00ff */
[----:B------:R-:W-:-:S02]  /*20f40*/  IMAD.U32 R10, RZ, RZ, UR8 ;  /* 0x00000008ff0a7e24 */ /* 0x000fc4000f8e00ff */
[----:B------:R-:W-:Y:S02]  /*20f50*/  IMAD.U32 R11, RZ, RZ, UR9 ;  /* 0x00000009ff0b7e24 */ /* 0x000fe4000f8e00ff */
[----:B------:R-:W-:Y:S02]  /*20f60*/  IMAD.MOV.U32 R8, RZ, RZ, 0x70 ;  /* 0x00000070ff087424 */ /* 0x000fe400078e00ff */
[----:B------:R-:W-:-:S07]  /*20f70*/  IMAD.MOV.U32 R13, RZ, RZ, RZ ;  /* 0x000000ffff0d7224 */ /* 0x000fce00078e00ff */
[----:B------:R-:W-:-:S07]  /*20f80*/  LEPC R20, `(.L_x_760) ;  /* 0x000000001014794e */ /* 0x000fce0000000000 */
[----:B-1----:R-:W-:Y:S05]  /*20f90*/  CALL.ABS.NOINC R2 ;  /* 0x0000000002007343 */ /* 0x002fea0003c00000 */
.L_x_760:
[----:B------:R-:W-:Y:S05]  /*20fa0*/  BSYNC B6 ;  /* 0x0000000000067941 */ /* 0x000fea0003800000 */
.L_x_759:
[----:B------:R-:W3:Y:S01]  /*20fb0*/  LDL.LU.64 R2, [R1+0x30] ;  /* 0x0000300001027983 */ /* 0x000ee20000300a00 */
[----:B------:R-:W-:Y:S01]  /*20fc0*/  ULDC.64 UR4, c[0x0][0x2d8] ;  /* 0x0000b60000047ab9 */ /* 0x000fe20000000a00 */
[----:B------:R-:W4:Y:S01]  /*20fd0*/  LDC R8, c[0x0][0x448] ;  /* 0x00011200ff087b82 */ /* 0x000f220000000800 */
[----:B------:R-:W0:Y:S01]  /*20fe0*/  S2R R21, SR_TID.X ;  /* 0x0000000000157919 */ /* 0x000e220000002100 */
[----:B-1----:R-:W-:Y:S01]  /*20ff0*/  IMAD.SHL.U32 R4, R17, 0x80, RZ ;  /* 0x0000008011047824 */ /* 0x002fe200078e00ff */
[----:B------:R-:W-:Y:S01]  /*21000*/  LOP3.LUT R10, R34, 0x80, RZ, 0xfc, !PT ;  /* 0x00000080220a7812 */ /* 0x000fe200078efcff */
[----:B------:R-:W-:Y:S01]  /*21010*/  ULDC.64 UR6, c[0x0][0x280] ;  /* 0x0000a00000067ab9 */ /* 0x000fe20000000a00 */
[----:B------:R-:W3:Y:S04]  /*21020*/  LDL R20, [R1+0x4] ;  /* 0x0000040001147983 */ /* 0x000ee80000100800 */
[----:B------:R1:W5:Y:S01]  /*21030*/  LDL R9, [R1+0x28] ;  /* 0x0000280001097983 */ /* 0x0003620000100800 */
[----:B----4-:R-:W-:-:S13]  /*21040*/  ISETP.NE.AND P0, PT, R8, 0x1, PT ;  /* 0x000000010800780c */ /* 0x010fda0003f05270 */
[----:B------:R-:W4:Y:S01]  /*21050*/  @P0 LDC R5, c[0x0][0x44c] ;  /* 0x00011300ff050b82 */ /* 0x000f220000000800 */
[C---:B0-----:R-:W-:Y:S01]  /*21060*/  LOP3.LUT R32, R21.reuse, 0x7f, RZ, 0xc0, !PT ;  /* 0x0000007f15207812 */ /* 0x041fe200078ec0ff */
[----:B------:R-:W-:-:S03]  /*21070*/  IMAD.SHL.U32 R21, R21, 0x10, RZ ;  /* 0x0000001015157824 */ /* 0x000fc600078e00ff */
[----:B------:R-:W-:-:S04]  /*21080*/  SHF.R.U32.HI R32, RZ, 0x3, R32 ;  /* 0x00000003ff207819 */ /* 0x000fc80000011620 */
[----:B------:R-:W-:-:S04]  /*21090*/  LOP3.LUT R21, R32, 0x70, R21, 0xf8, !PT ;  /* 0x0000007020157812 */ /* 0x000fc800078ef815 */
[----:B--2---:R-:W-:Y:S01]  /*210a0*/  LOP3.LUT R6, R21, R4, RZ, 0xfc, !PT ;  /* 0x0000000415067212 */ /* 0x004fe200078efcff */
[----:B---3--:R-:W-:Y:S02]  /*210b0*/  IMAD.MOV.U32 R3, RZ, RZ, R29 ;  /* 0x000000ffff037224 */ /* 0x008fe400078e001d */
[----:B------:R-:W-:Y:S02]  /*210c0*/  IMAD R0, R20, UR4, RZ ;  /* 0x0000000414007c24 */ /* 0x000fe4000f8e02ff */
[----:B------:R1:W5:Y:S01]  /*210d0*/  LDL R20, [R1+0x38] ;  /* 0x0000380001147983 */ /* 0x0003620000100800 */
[----:B------:R-:W-:-:S04]  /*210e0*/  IMAD.WIDE.U32 R2, R18, UR4, R2 ;  /* 0x0000000412027c25 */ /* 0x000fc8000f8e0002 */
[----:B------:R-:W-:Y:S01]  /*210f0*/  IMAD R0, R18, UR5, R0 ;  /* 0x0000000512007c24 */ /* 0x000fe2000f8e0200 */
[----:B------:R-:W-:-:S03]  /*21100*/  ULDC.64 UR4, c[0x0][0x2e0] ;  /* 0x0000b80000047ab9 */ /* 0x000fc60000000a00 */
[----:B------:R-:W-:Y:S02]  /*21110*/  IMAD.IADD R3, R3, 0x1, R0 ;  /* 0x0000000103037824 */ /* 0x000fe400078e0200 */
[----:B------:R-:W-:Y:S02]  /*21120*/  IMAD R0, R30, UR4, RZ ;  /* 0x000000041e007c24 */ /* 0x000fe4000f8e02ff */
[----:B------:R-:W-:-:S04]  /*21130*/  IMAD.WIDE.U32 R2, R28, UR4, R2 ;  /* 0x000000041c027c25 */ /* 0x000fc8000f8e0002 */
[----:B------:R-:W-:Y:S01]  /*21140*/  IMAD R0, R28, UR5, R0 ;  /* 0x000000051c007c24 */ /* 0x000fe2000f8e0200 */
[----:B------:R-:W0:Y:S01]  /*21150*/  S2R R21, SR_TID.X ;  /* 0x0000000000157919 */ /* 0x000e220000002100 */
[----:B----4-:R-:W-:Y:S01]  /*21160*/  @P0 IMAD.HI.U32 R7, R6, R5, RZ ;  /* 0x0000000506070227 */ /* 0x010fe200078e00ff */
[----:B------:R-:W-:Y:S02]  /*21170*/  ULDC.64 UR4, c[0x0][0x2d0] ;  /* 0x0000b40000047ab9 */ /* 0x000fe40000000a00 */
[----:B------:R-:W-:Y:S02]  /*21180*/  IADD3 R3, R3, R0, RZ ;  /* 0x0000000003037210 */ /* 0x000fe40007ffe0ff */
[----:B------:R-:W2:Y:S01]  /*21190*/  @P0 LDC R0, c[0x0][0x450] ;  /* 0x00011400ff000b82 */ /* 0x000ea20000000800 */
[----:B------:R-:W-:Y:S01]  /*211a0*/  IMAD.MOV.U32 R5, RZ, RZ, R6 ;  /* 0x000000ffff057224 */ /* 0x000fe200078e0006 */
[----:B--2---:R-:W-:-:S04]  /*211b0*/  @P0 SHF.R.U32.HI R5, RZ, R0, R7 ;  /* 0x00000000ff050219 */ /* 0x004fc80000011607 */
[----:B------:R-:W-:-:S05]  /*211c0*/  IADD3 R0, -R5, RZ, RZ ;  /* 0x000000ff05007210 */ /* 0x000fca0007ffe1ff */
[----:B------:R-:W-:Y:S01]  /*211d0*/  IMAD R0, R8, R0, R6 ;  /* 0x0000000008007224 */ /* 0x000fe200078e0206 */
[----:B------:R-:W-:Y:S01]  /*211e0*/  SHF.R.S32.HI R6, RZ, 0x1f, R5 ;  /* 0x0000001fff067819 */ /* 0x000fe20000011405 */
[----:B------:R-:W-:-:S04]  /*211f0*/  IMAD.WIDE.U32 R2, R5, UR4, R2 ;  /* 0x0000000405027c25 */ /* 0x000fc8000f8e0002 */
[----:B------:R-:W-:-:S04]  /*21200*/  IMAD R6, R6, UR4, RZ ;  /* 0x0000000406067c24 */ /* 0x000fc8000f8e02ff */
[----:B------:R-:W-:Y:S01]  /*21210*/  IMAD R6, R5, UR5, R6 ;  /* 0x0000000505067c24 */ /* 0x000fe2000f8e0206 */
[----:B------:R-:W-:Y:S01]  /*21220*/  SHF.R.S32.HI R5, RZ, 0x1f, R0 ;  /* 0x0000001fff057819 */ /* 0x000fe20000011400 */
[----:B------:R-:W-:Y:S02]  /*21230*/  ULDC.64 UR4, c[0x0][0x2c8] ;  /* 0x0000b20000047ab9 */ /* 0x000fe40000000a00 */
[----:B------:R-:W-:Y:S02]  /*21240*/  IMAD.IADD R3, R3, 0x1, R6 ;  /* 0x0000000103037824 */ /* 0x000fe400078e0206 */
[----:B------:R-:W-:Y:S02]  /*21250*/  IMAD R5, R5, UR4, RZ ;  /* 0x0000000405057c24 */ /* 0x000fe4000f8e02ff */
[----:B------:R-:W-:Y:S01]  /*21260*/  IMAD.WIDE.U32 R2, R0, UR4, R2 ;  /* 0x0000000400027c25 */ /* 0x000fe2000f8e0002 */
[----:B------:R-:W-:-:S03]  /*21270*/  ULDC UR4, c[0x0][0x2b8] ;  /* 0x0000ae0000047ab9 */ /* 0x000fc60000000800 */
[----:B------:R-:W-:Y:S01]  /*21280*/  IMAD R5, R0, UR5, R5 ;  /* 0x0000000500057c24 */ /* 0x000fe2000f8e0205 */
[----:B------:R-:W-:Y:S02]  /*21290*/  IADD3 R0, P2, R2, UR6, RZ ;  /* 0x0000000602007c10 */ /* 0x000fe4000ff5e0ff */
[----:B------:R-:W-:Y:S02]  /*212a0*/  ISETP.GE.AND P0, PT, R34, UR4, PT ;  /* 0x0000000422007c0c */ /* 0x000fe4000bf06270 */
[----:B------:R-:W-:Y:S01]  /*212b0*/  ISETP.GE.AND P1, PT, R10, UR4, PT ;  /* 0x000000040a007c0c */ /* 0x000fe2000bf26270 */
[----:B------:R-:W-:Y:S01]  /*212c0*/  UMOV UR4, 0xffffffff ;  /* 0xffffffff00047882 */ /* 0x000fe20000000000 */
[----:B0-----:R-:W-:Y:S02]  /*212d0*/  LOP3.LUT R21, R21, 0x7f, RZ, 0xc0, !PT ;  /* 0x0000007f15157812 */ /* 0x001fe400078ec0ff */
[----:B------:R-:W-:Y:S02]  /*212e0*/  IADD3.X R5, R3, UR7, R5, P2, !PT ;  /* 0x0000000703057c10 */ /* 0x000fe400097fe405 */
[----:B------:R-:W-:Y:S01]  /*212f0*/  SHF.R.U32.HI R10, RZ, 0x3, R21 ;  /* 0x00000003ff0a7819 */ /* 0x000fe20000011615 */
[----:B-1----:R-:W-:Y:S06]  /*21300*/  BRA.DIV UR4, `(.L_x_761) ;  /* 0x0000009204187947 */ /* 0x002fec000b800000 */
[----:B------:R-:W0:Y:S01]  /*21310*/  SHFL.IDX PT, R3, R0, RZ, 0x181f ;  /* 0x00181fff00037589 */ /* 0x000e2200000e0000 */
[----:B-----5:R-:W-:Y:S02]  /*21320*/  IMAD R6, R20, R8, RZ ;  /* 0x0000000814067224 */ /* 0x020fe400078e02ff */
[----:B------:R-:W-:Y:S01]  /*21330*/  IMAD.IADD R4, R10, 0x1, R4 ;  /* 0x000000010a047824 */ /* 0x000fe200078e0204 */
[----:B------:R-:W1:Y:S04]  /*21340*/  SHFL.IDX PT, R2, R5, RZ, 0x181f ;  /* 0x00181fff05027589 */ /* 0x000e6800000e0000 */
[----:B------:R-:W-:-:S13]  /*21350*/  ISETP.GE.AND P3, PT, R4, R6, PT ;  /* 0x000000060400720c */ /* 0x000fda0003f66270 */
[----:B0-----:R-:W-:-:S05]  /*21360*/  @!P3 IADD3 R3, P2, R34, R3, RZ ;  /* 0x000000032203b210 */ /* 0x001fca0007f5e0ff */
[----:B-1----:R-:W-:-:S05]  /*21370*/  @!P3 IMAD.X R2, RZ, RZ, R2, P2 ;  /* 0x000000ffff02b224 */ /* 0x002fca00010e0602 */
[----:B------:R-:W-:-:S04]  /*21380*/  @!P3 LOP3.LUT R3, R3, R2, RZ, 0x3c, !PT ;  /* 0x000000020303b212 */ /* 0x000fc800078e3cff */
[----:B------:R-:W-:-:S04]  /*21390*/  @!P3 LOP3.LUT R2, R3, R2, RZ, 0x3c, !PT ;  /* 0x000000020302b212 */ /* 0x000fc800078e3cff */
[----:B------:R-:W-:-:S05]  /*213a0*/  @!P3 LOP3.LUT R3, R3, R2, RZ, 0x3c, !PT ;  /* 0x000000020303b212 */ /* 0x000fca00078e3cff */
[----:B------:R-:W-:Y:S01]  /*213b0*/  @!PT LDS RZ, [RZ] ;  /* 0x00000000fffff984 */ /* 0x000fe20000000800 */
[----:B------:R-:W-:Y:S04]  /*213c0*/  @!P3 LDGSTS.E.BYPASS.LTC128B.128 [R9+0x20400], desc[UR36][R2.64], !P0 ;  /* 0x204000000209bfae */ /* 0x000fe8000c101d64 */
[----:B------:R0:W-:Y:S02]  /*213d0*/  @!P3 LDGSTS.E.BYPASS.LTC128B.128 [R9+0x24400], desc[UR36][R2.64+0x80], !P1 ;  /* 0x244000800209bfae */ /* 0x0001e4000c901d64 */
[----:B0-----:R-:W-:Y:S02]  /*213e0*/  IADD3 R2, R4, 0x10, RZ ;  /* 0x0000001004027810 */ /* 0x001fe40007ffe0ff */
[----:B------:R-:W0:Y:S02]  /*213f0*/  SHFL.IDX PT, R3, R0, 0x1, 0x181f ;  /* 0x00381f0000037f89 */ /* 0x000e2400000e0000 */
[----:B------:R-:W-:-:S02]  /*21400*/  ISETP.GE.AND P3, PT, R2, R6, PT ;  /* 0x000000060200720c */ /* 0x000fc40003f66270 */
[----:B------:R-:W1:Y:S11]  /*21410*/  SHFL.IDX PT, R2, R5, 0x1, 0x181f ;  /* 0x00381f0005027f89 */ /* 0x000e7600000e0000 */
[----:B0-----:R-:W-:-:S05]  /*21420*/  @!P3 IADD3 R3, P2, R34, R3, RZ ;  /* 0x000000032203b210 */ /* 0x001fca0007f5e0ff */
[----:B-1----:R-:W-:-:S05]  /*21430*/  @!P3 IMAD.X R2, RZ, RZ, R2, P2 ;  /* 0x000000ffff02b224 */ /* 0x002fca00010e0602 */
[----:B------:R-:W-:-:S04]  /*21440*/  @!P3 LOP3.LUT R3, R3, R2, RZ, 0x3c, !PT ;  /* 0x000000020303b212 */ /* 0x000fc800078e3cff */
[----:B------:R-:W-:-:S04]  /*21450*/  @!P3 LOP3.LUT R2, R3, R2, RZ, 0x3c, !PT ;  /* 0x000000020302b212 */ /* 0x000fc800078e3cff */
[----:B------:R-:W-:-:S05]  /*21460*/  @!P3 LOP3.LUT R3, R3, R2, RZ, 0x3c, !PT ;  /* 0x000000020303b212 */ /* 0x000fca00078e3cff */
[----:B------:R-:W-:Y:S04]  /*21470*/  @!P3 LDGSTS.E.BYPASS.LTC128B.128 [R9+0x20c00], desc[UR36][R2.64], !P0 ;  /* 0x20c000000209bfae */ /* 0x000fe8000c101d64 */
[----:B------:R0:W-:Y:S02]  /*21480*/  @!P3 LDGSTS.E.BYPASS.LTC128B.128 [R9+0x24c00], desc[UR36][R2.64+0x80], !P1 ;  /* 0x24c000800209bfae */ /* 0x0001e4000c901d64 */
[----:B0-----:R-:W-:Y:S02]  /*21490*/  VIADD R2, R4, 0x20 ;  /* 0x0000002004027836 */ /* 0x001fe40000000000 */
[----:B------:R-:W0:Y:S03]  /*214a0*/  SHFL.IDX PT, R3, R0, 0x2, 0x181f ;  /* 0x00581f0000037f89 */ /* 0x000e2600000e0000 */
        /* <DEDUP_REMOVED lines=44> */
[----:B------:R-:W-:Y:S01]  /*21770*/  ISETP.GE.AND P3, PT, R2, R6, PT ;  /* 0x000000060200720c */ /* 0x000fe20003f66270 */
[----:B------:R-:W-:Y:S04]  /*21780*/  SHFL.IDX PT, R0, R0, 0x7, 0x181f ;  /* 0x00f81f0000007f89 */ /* 0x000fe800000e0000 */
[----:B------:R-:W1:Y:S04]  /*21790*/  SHFL.IDX PT, R2, R5, 0x6, 0x181f ;  /* 0x00d81f0005027f89 */ /* 0x000e6800000e0000 */
[----:B------:R-:W2:Y:S04]  /*217a0*/  SHFL.IDX PT, R5, R5, 0x7, 0x181f ;  /* 0x00f81f0005057f89 */ /* 0x000ea800000e0000 */
[----:B0-----:R-:W-:-:S05]  /*217b0*/  @!P3 IADD3 R3, P2, R34, R3, RZ ;  /* 0x000000032203b210 */ /* 0x001fca0007f5e0ff */
[----:B-1----:R-:W-:-:S05]  /*217c0*/  @!P3 IMAD.X R2, RZ, RZ, R2, P2 ;  /* 0x000000ffff02b224 */ /* 0x002fca00010e0602 */
[----:B------:R-:W-:-:S04]  /*217d0*/  @!P3 LOP3.LUT R3, R3, R2, RZ, 0x3c, !PT ;  /* 0x000000020303b212 */ /* 0x000fc800078e3cff */
[----:B------:R-:W-:-:S04]  /*217e0*/  @!P3 LOP3.LUT R2, R3, R2, RZ, 0x3c, !PT ;  /* 0x000000020302b212 */ /* 0x000fc800078e3cff */
[----:B------:R-:W-:-:S05]  /*217f0*/  @!P3 LOP3.LUT R3, R3, R2, RZ, 0x3c, !PT ;  /* 0x000000020303b212 */ /* 0x000fca00078e3cff */
[----:B------:R1:W-:Y:S04]  /*21800*/  @!P3 LDGSTS.E.BYPASS.LTC128B.128 [R9+0x23400], desc[UR36][R2.64], !P0 ;  /* 0x234000000209bfae */ /* 0x0003e8000c101d64 */
[----:B--2---:R1:W-:Y:S02]  /*21810*/  @!P3 LDGSTS.E.BYPASS.LTC128B.128 [R9+0x27400], desc[UR36][R2.64+0x80], !P1 ;  /* 0x274000800209bfae */ /* 0x0043e4000c901d64 */
.L_x_1042:
[----:B------:R-:W-:Y:S01]  /*21820*/  IADD3 R4, R4, 0x70, RZ ;  /* 0x0000007004047810 */ /* 0x000fe20007ffe0ff */
[----:B------:R-:W-:Y:S03]  /*21830*/  BSSY B0, `(.L_x_762) ;  /* 0x000000a000007945 */ /* 0x000fe60003800000 */
[----:B------:R-:W-:-:S13]  /*21840*/  ISETP.GE.AND P2, PT, R4, R6, PT ;  /* 0x000000060400720c */ /* 0x000fda0003f46270 */
[----:B------:R-:W-:Y:S05]  /*21850*/  @P2 BRA `(.L_x_763) ;  /* 0x00000000001c2947 */ /* 0x000fea0003800000 */
[----:B01----:R-:W-:-:S05]  /*21860*/  IADD3 R2, P2, R34, R0, RZ ;  /* 0x0000000022027210 */ /* 0x003fca0007f5e0ff */
[----:B------:R-:W-:-:S05]  /*21870*/  IMAD.X R3, RZ, RZ, R5, P2 ;  /* 0x000000ffff037224 */ /* 0x000fca00010e0605 */
[----:B------:R-:W-:Y:S01]  /*21880*/  @!PT LDS RZ, [RZ] ;  /* 0x00000000fffff984 */ /* 0x000fe20000000800 */
[----:B------:R-:W-:Y:S01]  /*21890*/  @!PT LDS RZ, [RZ] ;  /* 0x00000000fffff984 */ /* 0x000fe20000000800 */
[----:B------:R-:W-:Y:S01]  /*218a0*/  @!PT LDS RZ, [RZ] ;  /* 0x00000000fffff984 */ /* 0x000fe20000000800 */
[----:B------:R2:W-:Y:S04]  /*218b0*/  LDGSTS.E.BYPASS.LTC128B.128 [R9+0x23c00], desc[UR36][R2.64], !P0 ;  /* 0x23c0000002097fae */ /* 0x0005e8000c101d64 */
[----:B------:R2:W-:Y:S02]  /*218c0*/  LDGSTS.E.BYPASS.LTC128B.128 [R9+0x27c00], desc[UR36][R2.64+0x80], !P1 ;  /* 0x27c0008002097fae */ /* 0x0005e4000c901d64 */
.L_x_763:
[----:B------:R-:W-:Y:S05]  /*218d0*/  BSYNC B0 ;  /* 0x0000000000007941 */ /* 0x000fea0003800000 */
.L_x_762:
[----:B------:R-:W-:Y:S01]  /*218e0*/  NOP ;  /* 0x0000000000007918 */ /* 0x000fe20000000000 */
[----:B------:R-:W-:-:S13]  /*218f0*/  PLOP3.LUT P0, PT, PT, PT, PT, 0x80, 0x0 ;  /* 0x000000000000781c */ /* 0x000fda0003f0f070 */
.L_x_764:
[----:B------:R-:W-:Y:S02]  /*21900*/  PLOP3.LUT P1, PT, P1, P0, PT, 0xa2, 0x0 ;  /* 0x000000000000781c */ /* 0x000fe40000f21472 */
[----:B------:R-:W-:-:S08]  /*21910*/  @P0 R2UR P1, UR4, R23 ;  /* 0x00000000170402ca */ /* 0x000fd00000020000 */
[----:B------:R-:W-:-:S05]  /*21920*/  @P0 PLOP3.LUT P0, PT, P1, PT, PT, 0x80, 0x0 ;  /* 0x000000000000081c */ /* 0x000fca0000f0f070 */
[----:B------:R-:W-:Y:S01]  /*21930*/  @!P1 SYNCS.ARRIVE.TRANS64.RED.A0T1 RZ, [UR4+0x38800], RZ ;  /* 0x038800ffffff99a7 */ /* 0x000fe20008200404 */
[----:B------:R-:W-:Y:S07]  /*21940*/  @!P1 ARRIVES.LDGSTSBAR.64.TRANSCNT [UR4+0x38800] ;  /* 0x03880000ff0099b0 */ /* 0x000fee0008000a84 */
[----:B------:R-:W-:Y:S05]  /*21950*/  @P0 BRA.U.ANY `(.L_x_764) ;  /* 0xfffffffd00e80947 */ /* 0x000fea000393ffff */
[----:B012---:R-:W2:Y:S02]  /*21960*/  LDL.LU R2, [R1+0x40] ;  /* 0x0000400001027983 */ /* 0x007ea40000300800 */
[----:B--2---:R-:W-:-:S05]  /*21970*/  VIADD R2, R2, 0x1 ;  /* 0x0000000102027836 */ /* 0x004fca0000000000 */
        /* <DEDUP_REMOVED lines=8> */
[----:B------:R-:W-:Y:S01]  /*21a00*/  ISETP.GE.AND P1, PT, R31, 0x81, PT ;  /* 0x000000811f00780c */ /* 0x000fe20003f26270 */
[----:B------:R-:W1:Y:S02]  /*21a10*/  SYNCS.PHASECHK.TRANS64.TRYWAIT P0, [R23+URZ+0x38820], R0 ;  /* 0x03882000170075a7 */ /* 0x000e64000800017f */
[----:B01----:R-:W-:Y:S10]  /*21a20*/  @!P0 BRA `(.L_x_766) ;  /* 0x0000009400108947 */ /* 0x003ff40003800000 */
.L_x_1043:
[----:B------:R-:W-:Y:S05]  /*21a30*/  BSYNC B0 ;  /* 0x0000000000007941 */ /* 0x000fea0003800000 */
.L_x_765:
[----:B------:R-:W-:Y:S05]  /*21a40*/  @!P1 BRA `(.L_x_767) ;  /* 0x0000001800849947 */ /* 0x000fea0003800000 */
[----:B------:R-:W2:Y:S01]  /*21a50*/  LDL.LU R2, [R1+0x3c] ;  /* 0x00003c0001027983 */ /* 0x000ea20000300800 */
[----:B------:R-:W-:Y:S01]  /*21a60*/  MOV R10, R35 ;  /* 0x00000023000a7202 */ /* 0x000fe20000000f00 */
[----:B------:R-:W-:Y:S01]  /*21a70*/  IMAD.MOV.U32 R9, RZ, RZ, R27 ;  /* 0x000000ffff097224 */ /* 0x000fe200078e001b */
[----:B--2---:R-:W-:-:S07]  /*21a80*/  LEA.HI.SX32 R32, R2, 0xfffffffe, 0x19 ;  /* 0xfffffffe02207811 */ /* 0x004fce00078fcaff */
.L_x_787:
[----:B-1----:R-:W2:Y:S01]  /*21a90*/  LDL R2, [R1+0x8] ;  /* 0x0000080001027983 */ /* 0x002ea20000100800 */
[----:B0-----:R-:W1:Y:S03]  /*21aa0*/  LDC R5, c[0x0][0x430] ;  /* 0x00010c00ff057b82 */ /* 0x001e660000000800 */
[----:B------:R-:W3:Y:S04]  /*21ab0*/  LDL R7, [R1+0xc] ;  /* 0x00000c0001077983 */ /* 0x000ee80000100800 */
[----:B------:R-:W4:Y:S01]  /*21ac0*/  LDL R6, [R1] ;  /* 0x0000000001067983 */ /* 0x000f220000100800 */
[----:B0-----:R-:W0:Y:S01]  /*21ad0*/  S2R R0, SR_TID.X ;  /* 0x0000000000007919 */ /* 0x001e220000002100 */
[----:B-1----:R-:W-:-:S13]  /*21ae0*/  ISETP.NE.AND P0, PT, R5, 0x1, PT ;  /* 0x000000010500780c */ /* 0x002fda0003f05270 */
[----:B------:R-:W1:Y:S01]  /*21af0*/  @P0 LDC R4, c[0x0][0x434] ;  /* 0x00010d00ff040b82 */ /* 0x000e620000000800 */
[----:B0-----:R-:W-:-:S04]  /*21b00*/  LOP3.LUT R0, R0, 0x7f, RZ, 0xc0, !PT ;  /* 0x0000007f00007812 */ /* 0x001fc800078ec0ff */
[----:B------:R-:W-:-:S03]  /*21b10*/  SHF.R.U32.HI R3, RZ, 0x3, R0 ;  /* 0x00000003ff037819 */ /* 0x000fc60000011600 */
[----:B------:R-:W0:Y:S02]  /*21b20*/  @P0 LDC R0, c[0x0][0x438] ;  /* 0x00010e00ff000b82 */ /* 0x000e240000000800 */
[----:B------:R-:W-:Y:S01]  /*21b30*/  IMAD R3, R32, 0x80, R3 ;  /* 0x0000008020037824 */ /* 0x000fe200078e0203 */
[----:B------:R-:W-:Y:S05]  /*21b40*/  YIELD ;  /* 0x0000000000007946 */ /* 0x000fea0003800000 */
[----:B------:R-:W-:Y:S01]  /*21b50*/  ULDC.64 UR4, c[0x0][0x428] ;  /* 0x00010a0000047ab9 */ /* 0x000fe20000000a00 */
[----:B--2---:R-:W-:-:S05]  /*21b60*/  IADD3 R3, R34, R3, R2 ;  /* 0x0000000322037210 */ /* 0x004fca0007ffe002 */
[----:B-1----:R-:W-:-:S04]  /*21b70*/  @P0 IMAD.HI.U32 R4, R3, R4, RZ ;  /* 0x0000000403040227 */ /* 0x002fc800078e00ff */
[----:B------:R-:W-:Y:S01]  /*21b80*/  IMAD.MOV.U32 R2, RZ, RZ, R3 ;  /* 0x000000ffff027224 */ /* 0x000fe200078e0003 */
[----:B0-----:R-:W-:-:S04]  /*21b90*/  @P0 SHF.R.U32.HI R2, RZ, R0, R4 ;  /* 0x00000000ff020219 */ /* 0x001fc80000011604 */
[----:B------:R-:W-:-:S05]  /*21ba0*/  IADD3 R0, -R2, RZ, RZ ;  /* 0x000000ff02007210 */ /* 0x000fca0007ffe1ff */
[----:B------:R-:W-:Y:S01]  /*21bb0*/  IMAD R5, R5, R0, R3 ;  /* 0x0000000005057224 */ /* 0x000fe200078e0203 */
[----:B------:R-:W-:Y:S01]  /*21bc0*/  SHF.R.S32.HI R3, RZ, 0x1f, R2 ;  /* 0x0000001fff037819 */ /* 0x000fe20000011402 */
[----:B---3--:R-:W-:-:S04]  /*21bd0*/  IMAD R0, R7, UR4, RZ ;  /* 0x0000000407007c24 */ /* 0x008fc8000f8e02ff */
[C---:B----4-:R-:W-:Y:S02]  /*21be0*/  IMAD R0, R6.reuse, UR5, R0 ;  /* 0x0000000506007c24 */ /* 0x050fe4000f8e0200 */
[----:B------:R-:W-:Y:S01]  /*21bf0*/  IMAD.WIDE.U32 R2, R6, UR4, R2 ;  /* 0x0000000406027c25 */ /* 0x000fe2000f8e0002 */
[----:B------:R-:W-:-:S03]  /*21c00*/  ULDC.64 UR4, c[0x0][0x418] ;  /* 0x0001060000047ab9 */ /* 0x000fc60000000a00 */
[----:B------:R-:W-:Y:S01]  /*21c10*/  IMAD.IADD R0, R0, 0x1, R3 ;  /* 0x0000000100007824 */ /* 0x000fe200078e0203 */
[----:B------:R-:W-:-:S04]  /*21c20*/  LEA R6, P0, R2, UR4, 0x2 ;  /* 0x0000000402067c11 */ /* 0x000fc8000f8010ff */
[----:B------:R-:W-:-:S05]  /*21c30*/  LEA.HI.X R7, R2, UR5, R0, 0x2, P0 ;  /* 0x0000000502077c11 */ /* 0x000fca00080f1400 */
[----:B------:R-:W2:Y:S01]  /*21c40*/  LDG.E R6, desc[UR36][R6.64] ;  /* 0x0000002406067981 */ /* 0x000ea2000c1e1900 */
[----:B------:R-:W-:Y:S01]  /*21c50*/  LOP3.LUT P2, RZ, R22, 0x4, RZ, 0xc0, !PT ;  /* 0x0000000416ff7812 */ /* 0x000fe2000784c0ff */
[----:B------:R-:W-:-:S05]  /*21c60*/  VIADD R27, R9, 0x1 ;  /* 0x00000001091b7836 */ /* 0x000fca0000000000 */
[----:B------:R-:W-:-:S04]  /*21c70*/  ISETP.NE.AND P0, PT, R27, 0x2, PT ;  /* 0x000000021b00780c */ /* 0x000fc80003f05270 */
[----:B------:R-:W-:Y:S02]  /*21c80*/  SEL R35, RZ, 0x1, P0 ;  /* 0x00000001ff237807 */ /* 0x000fe40000000000 */
[C---:B------:R-:W-:Y:S01]  /*21c90*/  ISETP.GT.AND P1, PT, R32.reuse, RZ, PT ;  /* 0x000000ff2000720c */ /* 0x040fe20003f24270 */
[----:B------:R-:W-:Y:S01]  /*21ca0*/  VIADD R32, R32, 0xffffffff ;  /* 0xffffffff20207836 */ /* 0x000fe20000000000 */
[----:B------:R-:W-:Y:S02]  /*21cb0*/  SEL R27, R27, RZ, P0 ;  /* 0x000000ff1b1b7207 */ /* 0x000fe40000000000 */
[----:B------:R-:W-:Y:S02]  /*21cc0*/  LOP3.LUT R35, R10, R35, RZ, 0x3c, !PT ;  /* 0x000000230a237212 */ /* 0x000fe400078e3cff */
[----:B--2---:R-:W-:Y:S01]  /*21cd0*/  SHF.R.S32.HI R20, RZ, 0x1f, R6 ;  /* 0x0000001fff147819 */ /* 0x004fe20000011406 */
[----:B------:R-:W-:Y:S06]  /*21ce0*/  @!P2 BRA `(.L_x_768) ;  /* 0x000000000004a947 */ /* 0x000fec0003800000 */
[----:B------:R-:W-:Y:S01]  /*21cf0*/  BPT.TRAP 0x1 ;  /* 0x000000040000795c */ /* 0x000fe20000300000 */
.L_x_768:
[----:B------:R-:W-:Y:S01]  /*21d00*/  LEA R0, R27, R23, 0x3 ;  /* 0x000000171b007211 */ /* 0x000fe200078e18ff */
[----:B------:R-:W-:Y:S01]  /*21d10*/  BSSY B0, `(.L_x_769) ;  /* 0x0000005000007945 */ /* 0x000fe20003800000 */
[----:B------:R-:W-:Y:S02]  /*21d20*/  SHF.L.U32 R21, R35, 0x1f, RZ ;  /* 0x0000001f23157819 */ /* 0x000fe400000006ff */
[----:B------:R-:W-:Y:S02]  /*21d30*/  SHF.R.S32.HI R17, RZ, 0x1f, R5 ;  /* 0x0000001fff117819 */ /* 0x000fe40000011405 */
[----:B------:R-:W0:Y:S02]  /*21d40*/  SYNCS.PHASECHK.TRANS64.TRYWAIT P0, [R0+URZ+0x38880], R21 ;  /* 0x03888015000075a7 */ /* 0x000e24000800017f */
[----:B0-----:R-:W-:Y:S05]  /*21d50*/  @!P0 BRA `(.L_x_770) ;  /* 0x0000009000588947 */ /* 0x001fea0003800000 */
.L_x_1044:
[----:B------:R-:W-:Y:S05]  /*21d60*/  BSYNC B0 ;  /* 0x0000000000007941 */ /* 0x000fea0003800000 */
.L_x_769:
[----:B------:R-:W2:Y:S01]  /*21d70*/  LDL R7, [R1+0x4] ;  /* 0x0000040001077983 */ /* 0x000ea20000100800 */
[----:B------:R-:W-:Y:S01]  /*21d80*/  ULDC.64 UR4, c[0x0][0x328] ;  /* 0x0000ca0000047ab9 */ /* 0x000fe20000000a00 */
[----:B------:R-:W1:Y:S02]  /*21d90*/  LDC R11, c[0x0][0x2f4] ;  /* 0x0000bd00ff0b7b82 */ /* 0x000e640000000800 */
[----:B------:R-:W3:Y:S01]  /*21da0*/  LDL R13, [R1+0x20] ;  /* 0x00002000010d7983 */ /* 0x000ee20000100800 */
        /* <DEDUP_REMOVED lines=10> */
[----:B------:R-:W-:Y:S01]  /*21e50*/  ULDC.64 UR4, c[0x0][0x330] ;  /* 0x0000cc0000047ab9 */ /* 0x000fe20000000a00 */
[-C--:B-1----:R-:W-:Y:S02]  /*21e60*/  ISETP.GE.AND P2, PT, R12, R11.reuse, PT ;  /* 0x0000000b0c00720c */ /* 0x082fe40003f46270 */
[----:B------:R-:W-:Y:S01]  /*21e70*/  IMAD.IADD R3, R3, 0x1, R4 ;  /* 0x0000000103037824 */ /* 0x000fe200078e0204 */
[----:B------:R-:W-:Y:S01]  /*21e80*/  ISETP.GE.AND P3, PT, R34, R11, PT ;  /* 0x0000000b2200720c */ /* 0x000fe20003f66270 */
[----:B------:R-:W-:-:S03]  /*21e90*/  IMAD.WIDE.U32 R2, R18, UR4, R2 ;  /* 0x0000000412027c25 */ /* 0x000fc6000f8e0002 */
[----:B------:R-:W-:Y:S01]  /*21ea0*/  IADD3 R8, P0, R2, UR6, RZ ;  /* 0x0000000602087c10 */ /* 0x000fe2000ff1e0ff */
[----:B--2---:R-:W-:Y:S01]  /*21eb0*/  IMAD R7, R7, UR4, RZ ;  /* 0x0000000407077c24 */ /* 0x004fe2000f8e02ff */
[----:B------:R-:W-:-:S03]  /*21ec0*/  UMOV UR4, 0xffffffff ;  /* 0xffffffff00047882 */ /* 0x000fc60000000000 */
[----:B------:R-:W-:Y:S02]  /*21ed0*/  IMAD R7, R18, UR5, R7 ;  /* 0x0000000512077c24 */ /* 0x000fe4000f8e0207 */
[----:B---3--:R-:W-:-:S03]  /*21ee0*/  IMAD R4, R27, 0x8000, R13 ;  /* 0x000080001b047824 */ /* 0x008fc600078e020d */
[----:B------:R-:W-:Y:S01]  /*21ef0*/  IADD3.X R7, R7, UR7, R3, P0, !PT ;  /* 0x0000000707077c10 */ /* 0x000fe200087fe403 */
[----:B------:R-:W-:Y:S06]  /*21f00*/  BRA.DIV UR4, `(.L_x_771) ;  /* 0x0000009204007947 */ /* 0x000fec000b800000 */
[----:B------:R-:W1:Y:S01]  /*21f10*/  SHFL.IDX PT, R2, R8, RZ, 0x181f ;  /* 0x00181fff08027589 */ /* 0x000e6200000e0000 */
[----:B------:R-:W-:-:S03]  /*21f20*/  IMAD.IADD R4, R23, 0x1, R4 ;  /* 0x0000000117047824 */ /* 0x000fc600078e0204 */
[----:B------:R-:W2:Y:S01]  /*21f30*/  SHFL.IDX PT, R3, R7, RZ, 0x181f ;  /* 0x00181fff07037589 */ /* 0x000ea200000e0000 */
[----:B-1----:R-:W-:-:S04]  /*21f40*/  IADD3 R2, P0, R34, R2, RZ ;  /* 0x0000000222027210 */ /* 0x002fc80007f1e0ff */
[----:B--2---:R-:W-:-:S05]  /*21f50*/  IADD3.X R3, RZ, R3, RZ, P0, !PT ;  /* 0x00000003ff037210 */ /* 0x004fca00007fe4ff */
        /* <DEDUP_REMOVED lines=17> */
[----:B-1----:R-:W-:-:S04]  /*22070*/  IADD3 R2, P0, R34, R2, RZ ;  /* 0x0000000222027210 */ /* 0x002fc80007f1e0ff */
[----:B--2---:R-:W-:-:S05]  /*22080*/  IADD3.X R3, RZ, R3, RZ, P0, !PT ;  /* 0x00000003ff037210 */ /* 0x004fca00007fe4ff */
        /* <DEDUP_REMOVED lines=22> */
.L_x_1062:
[----:B--2---:R-:W-:-:S04]  /*221f0*/  IADD3 R2, P0, R34, R2, RZ ;  /* 0x0000000222027210 */ /* 0x004fc80007f1e0ff */
[----:B------:R-:W-:Y:S02]  /*22200*/  IADD3.X R3, RZ, R7, RZ, P0, !PT ;  /* 0x00000007ff037210 */ /* 0x000fe400007fe4ff */
[----:B------:R-:W-:-:S03]  /*22210*/  PLOP3.LUT P0, PT, PT, PT, PT, 0x80, 0x0 ;  /* 0x000000000000781c */ /* 0x000fc60003f0f070 */
[----:B------:R-:W-:Y:S01]  /*22220*/  @!PT LDS RZ, [RZ] ;  /* 0x00000000fffff984 */ /* 0x000fe20000000800 */
[----:B------:R-:W-:Y:S01]  /*22230*/  @!PT LDS RZ, [RZ] ;  /* 0x00000000fffff984 */ /* 0x000fe20000000800 */
[----:B------:R-:W-:Y:S01]  /*22240*/  @!PT LDS RZ, [RZ] ;  /* 0x00000000fffff984 */ /* 0x000fe20000000800 */
[----:B------:R2:W-:Y:S04]  /*22250*/  LDGSTS.E.BYPASS.LTC128B.128 [R4+0x13c00], desc[UR36][R2.64], !P3 ;  /* 0x13c0000002047fae */ /* 0x0005e8000d901d64 */
[----:B------:R2:W-:Y:S01]  /*22260*/  LDGSTS.E.BYPASS.LTC128B.128 [R4+0x17c00], desc[UR36][R2.64+0x80], !P2 ;  /* 0x17c0008002047fae */ /* 0x0005e2000d101d64 */
[----:B------:R-:W-:-:S05]  /*22270*/  NOP ;  /* 0x0000000000007918 */ /* 0x000fca0000000000 */
.L_x_772:
        /* <DEDUP_REMOVED lines=10> */
.L_x_773:
[----:B------:R3:W-:Y:S01]  /*22320*/  SYNCS.ARRIVE.TRANS64.A1T0 RZ, [R0+URZ+0x38870], RZ ;  /* 0x038870ff00ff79a7 */ /* 0x0007e2000810003f */
[----:B------:R-:W-:Y:S05]  /*22330*/  @!P3 BRA `(.L_x_774) ;  /* 0x000000000004b947 */ /* 0x000fea0003800000 */
[----:B------:R-:W-:Y:S01]  /*22340*/  BPT.TRAP 0x1 ;  /* 0x000000040000795c */ /* 0x000fe20000300000 */
.L_x_774:
[----:B------:R-:W4:Y:S01]  /*22350*/  SYNCS.PHASECHK.TRANS64.TRYWAIT P0, [R0+URZ+0x38840], R21 ;  /* 0x03884015000075a7 */ /* 0x000f22000800017f */
[----:B------:R-:W-:Y:S04]  /*22360*/  BSSY B0, `(.L_x_775) ;  /* 0x0000002000007945 */ /* 0x000fe80003800000 */
[----:B----4-:R-:W-:Y:S05]  /*22370*/  @!P0 BRA `(.L_x_776) ;  /* 0x00000094002c8947 */ /* 0x010fea0003800000 */
.L_x_1063:
[----:B------:R-:W-:Y:S05]  /*22380*/  BSYNC B0 ;  /* 0x0000000000007941 */ /* 0x000fea0003800000 */
.L_x_775:
[----:B-1----:R-:W5:Y:S01]  /*22390*/  LDL R8, [R1+0x4] ;  /* 0x0000040001087983 */ /* 0x002f620000100800 */
[----:B------:R-:W-:Y:S01]  /*223a0*/  ULDC.64 UR4, c[0x0][0x300] ;  /* 0x0000c00000047ab9 */ /* 0x000fe20000000a00 */
[----:B------:R-:W-:Y:S01]  /*223b0*/  ULDC.64 UR6, c[0x0][0x2e8] ;  /* 0x0000ba0000067ab9 */ /* 0x000fe20000000a00 */
[----:B------:R-:W-:Y:S01]  /*223c0*/  IMAD R7, R17, UR4, RZ ;  /* 0x0000000411077c24 */ /* 0x000fe2000f8e02ff */
[----:B------:R-:W-:Y:S01]  /*223d0*/  LOP3.LUT R11, R34, 0x80, RZ, 0xfc, !PT ;  /* 0x00000080220b7812 */ /* 0x000fe200078efcff */
[----:B--2---:R-:W-:-:S04]  /*223e0*/  IMAD.WIDE.U32 R2, R5, UR4, RZ ;  /* 0x0000000405027c25 */ /* 0x004fc8000f8e00ff */
        /* <DEDUP_REMOVED lines=8> */
[----:B------:R-:W-:-:S03]  /*22470*/  IMAD.WIDE.U32 R2, R18, UR4, R2 ;  /* 0x0000000412027c25 */ /* 0x000fc6000f8e0002 */
[----:B------:R-:W-:Y:S01]  /*22480*/  IADD3 R6, P0, R2, UR6, RZ ;  /* 0x0000000602067c10 */ /* 0x000fe2000ff1e0ff */
[----:B-----5:R-:W-:Y:S01]  /*22490*/  IMAD R5, R8, UR4, RZ ;  /* 0x0000000408057c24 */ /* 0x020fe2000f8e02ff */
[----:B------:R-:W-:Y:S01]  /*224a0*/  UMOV UR4, 0xffffffff ;  /* 0xffffffff00047882 */ /* 0x000fe20000000000 */
[----:B------:R-:W1:Y:S02]  /*224b0*/  LDC R8, c[0x0][0x2f4] ;  /* 0x0000bd00ff087b82 */ /* 0x000e640000000800 */
[----:B------:R-:W-:-:S05]  /*224c0*/  IMAD R5, R18, UR5, R5 ;  /* 0x0000000512057c24 */ /* 0x000fca000f8e0205 */
[----:B------:R-:W-:Y:S02]  /*224d0*/  IADD3.X R5, R5, UR7, R3, P0, !PT ;  /* 0x0000000705057c10 */ /* 0x000fe400087fe403 */
[-C--:B-1----:R-:W-:Y:S02]  /*224e0*/  ISETP.GE.AND P2, PT, R11, R8.reuse, PT ;  /* 0x000000080b00720c */ /* 0x082fe40003f46270 */
[----:B------:R-:W-:Y:S01]  /*224f0*/  ISETP.GE.AND P3, PT, R34, R8, PT ;  /* 0x000000082200720c */ /* 0x000fe20003f66270 */
[----:B------:R-:W-:-:S12]  /*22500*/  BRA.DIV UR4, `(.L_x_777) ;  /* 0x0000009204dc7947 */ /* 0x000fd8000b800000 */
[----:B------:R-:W1:Y:S04]  /*22510*/  SHFL.IDX PT, R2, R6, RZ, 0x181f ;  /* 0x00181fff06027589 */ /* 0x000e6800000e0000 */
        /* <DEDUP_REMOVED lines=37> */
[----:B------:R-:W2:Y:S04]  /*22770*/  SHFL.IDX PT, R3, R5, 0x6, 0x181f ;  /* 0x00d81f0005037f89 */ /* 0x000ea800000e0000 */
[----:B------:R-:W0:Y:S01]  /*22780*/  SHFL.IDX PT, R5, R5, 0x7, 0x181f ;  /* 0x00f81f0005057f89 */ /* 0x000e2200000e0000 */
[----:B-1----:R-:W-:-:S05]  /*22790*/  IADD3 R2, P0, R34, R2, RZ ;  /* 0x0000000222027210 */ /* 0x002fca0007f1e0ff */
[----:B--2---:R-:W-:-:S05]  /*227a0*/  IMAD.X R3, RZ, RZ, R3, P0 ;  /* 0x000000ffff037224 */ /* 0x004fca00000e0603 */
[----:B------:R-:W-:Y:S04]  /*227b0*/  LDGSTS.E.BYPASS.LTC128B.128 [R4+0x2b400], desc[UR36][R2.64], !P3 ;  /* 0x2b40000002047fae */ /* 0x000fe8000d901d64 */
[----:B------:R1:W-:Y:S04]  /*227c0*/  LDGSTS.E.BYPASS.LTC128B.128 [R4+0x2f400], desc[UR36][R2.64+0x80], !P2 ;  /* 0x2f40008002047fae */ /* 0x0003e8000d101d64 */
[----:B01----:R1:W2:Y:S02]  /*227d0*/  SHFL.IDX PT, R2, R6, 0x7, 0x181f ;  /* 0x00f81f0006027f89 */ /* 0x0032a400000e0000 */
.L_x_1081:
        /* <DEDUP_REMOVED lines=9> */
.L_x_778:
        /* <DEDUP_REMOVED lines=10> */
.L_x_779:
[----:B------:R3:W-:Y:S02]  /*22910*/  SYNCS.ARRIVE.TRANS64.A1T0 RZ, [R0+URZ+0x38830], RZ ;  /* 0x038830ff00ff79a7 */ /* 0x0007e4000810003f */
[----:B---34-:R-:W-:-:S05]  /*22920*/  IMAD.U32 R0, RZ, RZ, UR38 ;  /* 0x00000026ff007e24 */ /* 0x018fca000f8e00ff */
[----:B------:R-:W-:-:S13]  /*22930*/  ISETP.NE.AND P0, PT, R0, 0x3, PT ;  /* 0x000000030000780c */ /* 0x000fda0003f05270 */
[----:B------:R-:W-:Y:S05]  /*22940*/  @!P0 BRA `(.L_x_780) ;  /* 0x0000000000048947 */ /* 0x000fea0003800000 */
[----:B------:R-:W-:Y:S01]  /*22950*/  BPT.TRAP 0x1 ;  /* 0x000000040000795c */ /* 0x000fe20000300000 */
.L_x_780:
[----:B------:R-:W-:Y:S01]  /*22960*/  LOP3.LUT R0, R10, 0x1, RZ, 0x3c, !PT ;  /* 0x000000010a007812 */ /* 0x000fe200078e3cff */
[----:B------:R-:W-:Y:S01]  /*22970*/  BSSY B0, `(.L_x_781) ;  /* 0x0000005000007945 */ /* 0x000fe20003800000 */
[----:B0-----:R-:W-:Y:S02]  /*22980*/  LEA R2, R9, R23, 0x3 ;  /* 0x0000001709027211 */ /* 0x001fe400078e18ff */
[----:B------:R-:W-:-:S04]  /*22990*/  SHF.L.U32 R0, R0, 0x1f, RZ ;  /* 0x0000001f00007819 */ /* 0x000fc800000006ff */
[----:B------:R-:W0:Y:S02]  /*229a0*/  SYNCS.PHASECHK.TRANS64.TRYWAIT P2, [R2+URZ+0x38870], R0 ;  /* 0x03887000020075a7 */ /* 0x000e24000804017f */
[----:B0-----:R-:W-:Y:S05]  /*229b0*/  @!P2 BRA `(.L_x_782) ;  /* 0x0000009400f4a947 */ /* 0x001fea0003800000 */
.L_x_1082:
[----:B------:R-:W-:Y:S05]  /*229c0*/  BSYNC B0 ;  /* 0x0000000000007941 */ /* 0x000fea0003800000 */
.L_x_781:
[----:B------:R-:W-:-:S13]  /*229d0*/  LOP3.LUT P2, RZ, R22, 0x4, RZ, 0xc0, !PT ;  /* 0x0000000416ff7812 */ /* 0x000fda000784c0ff */
[----:B------:R-:W-:Y:S05]  /*229e0*/  @!P2 BRA `(.L_x_783) ;  /* 0x000000000004a947 */ /* 0x000fea0003800000 */
[----:B------:R-:W-:Y:S01]  /*229f0*/  BPT.TRAP 0x1 ;  /* 0x000000040000795c */ /* 0x000fe20000300000 */
.L_x_783:
[----:B------:R-:W-:Y:S01]  /*22a00*/  SHF.L.U32 R3, R10, 0x1f, RZ ;  /* 0x0000001f0a037819 */ /* 0x000fe200000006ff */
[----:B0-----:R-:W-:-:S03]  /*22a10*/  IMAD.SHL.U32 R0, R9, 0x8000, RZ ;  /* 0x0000800009007824 */ /* 0x001fc600078e00ff */
[----:B------:R-:W0:Y:S02]  /*22a20*/  SYNCS.PHASECHK.TRANS64.TRYWAIT P2, [R2+URZ+0x38860], R3 ;  /* 0x03886003020075a7 */ /* 0x000e24000804017f */
[----:B0-----:R-:W-:Y:S05]  /*22a30*/  @!P2 BRA `(.L_x_784) ;  /* 0x0000009400e8a947 */ /* 0x001fea0003800000 */
.L_x_1083:
[----:B------:R-:W2:Y:S01]  /*22a40*/  LDL R8, [R1+0x24] ;  /* 0x0000240001087983 */ /* 0x000ea20000100800 */
[C---:B0-----:R-:W-:Y:S01]  /*22a50*/  LOP3.LUT R3, R0.reuse, R25, RZ, 0xfc, !PT ;  /* 0x0000001900037212 */ /* 0x041fe200078efcff */
[----:B------:R-:W-:Y:S05]  /*22a60*/  WARPSYNC.ALL ;  /* 0x0000000000007948 */ /* 0x000fea0003800000 */
[----:B------:R-:W3:Y:S01]  /*22a70*/  LDL R20, [R1+0x18] ;  /* 0x0000180001147983 */ /* 0x000ee20000100800 */
[----:B------:R-:W-:Y:S01]  /*22a80*/  IMAD.IADD R3, R23, 0x1, R3 ;  /* 0x0000000117037824 */ /* 0x000fe200078e0203 */
[C---:B------:R-:W-:Y:S01]  /*22a90*/  IADD3 R21, R0.reuse, 0x2000, RZ ;  /* 0x0000200000157810 */ /* 0x040fe20007ffe0ff */
[----:B------:R-:W-:Y:S01]  /*22aa0*/  VIADD R17, R0, 0x6000 ;  /* 0x0000600000117836 */ /* 0x000fe20000000000 */
[----:B------:R-:W4:Y:S01]  /*22ab0*/  LDL R29, [R1+0x14] ;  /* 0x00001400011d7983 */ /* 0x000f220000100800 */
[----:B------:R-:W-:-:S03]  /*22ac0*/  LOP3.LUT P2, RZ, R22, 0x4, RZ, 0xc0, !PT ;  /* 0x0000000416ff7812 */ /* 0x000fc6000784c0ff */
[----:B-1----:R-:W0:Y:S02]  /*22ad0*/  LDSM.16.MT88.4 R4, [R3+0x10400] ;  /* 0x010400000304783b */ /* 0x002e240000004200 */
[C-C-:B0-----:R-:W-:Y:S02]  /*22ae0*/  PRMT R12, R4.reuse, 0x6420, R5.reuse ;  /* 0x00006420040c7816 */ /* 0x141fe40000000005 */
[----:B------:R-:W-:Y:S02]  /*22af0*/  PRMT R13, R4, 0x7531, R5 ;  /* 0x00007531040d7816 */ /* 0x000fe40000000005 */
[----:B------:R-:W-:Y:S02]  /*22b00*/  LOP3.LUT R4, R0, R26, RZ, 0xfc, !PT ;  /* 0x0000001a00047212 */ /* 0x000fe400078efcff */
[C-C-:B------:R-:W-:Y:S02]  /*22b10*/  PRMT R14, R6.reuse, 0x6420, R7.reuse ;  /* 0x00006420060e7816 */ /* 0x140fe40000000007 */
[----:B------:R-:W-:Y:S01]  /*22b20*/  PRMT R15, R6, 0x7531, R7 ;  /* 0x00007531060f7816 */ /* 0x000fe20000000007 */
[----:B------:R-:W-:Y:S01]  /*22b30*/  IMAD.IADD R4, R24, 0x1, R4 ;  /* 0x0000000118047824 */ /* 0x000fe200078e0204 */
[----:B--2---:R-:W-:-:S05]  /*22b40*/  IADD3 R3, R23, R8, R0 ;  /* 0x0000000817037210 */ /* 0x004fca0007ffe000 */
[----:B------:R-:W0:Y:S04]  /*22b50*/  LDSM.16.MT88.4 R8, [R3+0x10400] ;  /* 0x010400000308783b */ /* 0x000e280000004200 */
[----:B------:R1:W-:Y:S02]  /*22b60*/  STSM.16.M88.4 [R4], R12 ;  /* 0x0000000c04007844 */ /* 0x0003e40000000200 */
[----:B-1----:R-:W-:Y:S01]  /*22b70*/  VIADD R12, R0, 0x4000 ;  /* 0x00004000000c7836 */ /* 0x002fe20000000000 */
[C-C-:B0-----:R-:W-:Y:S02]  /*22b80*/  PRMT R4, R8.reuse, 0x6420, R9.reuse ;  /* 0x0000642008047816 */ /* 0x141fe40000000009 */
[----:B------:R-:W-:Y:S02]  /*22b90*/  PRMT R5, R8, 0x7531, R9 ;  /* 0x0000753108057816 */ /* 0x000fe40000000009 */
[----:B------:R-:W-:-:S02]  /*22ba0*/  LOP3.LUT R8, R21, R26, RZ, 0xfc, !PT ;  /* 0x0000001a15087212 */ /* 0x000fc400078efcff */
[C-C-:B------:R-:W-:Y:S02]  /*22bb0*/  PRMT R6, R10.reuse, 0x6420, R11.reuse ;  /* 0x000064200a067816 */ /* 0x140fe4000000000b */
[----:B------:R-:W-:Y:S01]  /*22bc0*/  PRMT R7, R10, 0x7531, R11 ;  /* 0x000075310a077816 */ /* 0x000fe2000000000b */
[----:B------:R-:W-:-:S05]  /*22bd0*/  IMAD.IADD R8, R24, 0x1, R8 ;  /* 0x0000000118087824 */ /* 0x000fca00078e0208 */
[----:B------:R0:W-:Y:S02]  /*22be0*/  STSM.16.M88.4 [R8], R4 ;  /* 0x0000000408007844 */ /* 0x0001e40000000200 */
[----:B0-----:R-:W-:-:S05]  /*22bf0*/  LOP3.LUT R4, R12, R25, RZ, 0xfc, !PT ;  /* 0x000000190c047212 */ /* 0x001fca00078efcff */
[----:B------:R-:W-:-:S05]  /*22c00*/  IMAD.IADD R4, R23, 0x1, R4 ;  /* 0x0000000117047824 */ /* 0x000fca00078e0204 */
[----:B------:R-:W0:Y:S01]  /*22c10*/  LDSM.16.MT88.4 R8, [R4+0x10400] ;  /* 0x010400000408783b */ /* 0x000e220000004200 */
[----:B------:R-:W-:-:S04]  /*22c20*/  LOP3.LUT R12, R12, R26, RZ, 0xfc, !PT ;  /* 0x0000001a0c0c7212 */ /* 0x000fc800078efcff */
[----:B------:R-:W-:Y:S02]  /*22c30*/  IADD3 R12, R24, R12, RZ ;  /* 0x0000000c180c7210 */ /* 0x000fe40007ffe0ff */
[C-C-:B0-----:R-:W-:Y:S02]  /*22c40*/  PRMT R4, R8.reuse, 0x6420, R9.reuse ;  /* 0x0000642008047816 */ /* 0x141fe40000000009 */
[----:B------:R-:W-:Y:S02]  /*22c50*/  PRMT R5, R8, 0x7531, R9 ;  /* 0x0000753108057816 */ /* 0x000fe40000000009 */
[C-C-:B------:R-:W-:Y:S02]  /*22c60*/  PRMT R6, R10.reuse, 0x6420, R11.reuse ;  /* 0x000064200a067816 */ /* 0x140fe4000000000b */
[----:B------:R-:W-:Y:S02]  /*22c70*/  PRMT R7, R10, 0x7531, R11 ;  /* 0x000075310a077816 */ /* 0x000fe4000000000b */
[----:B------:R-:W0:Y:S04]  /*22c80*/  LDSM.16.MT88.4 R8, [R3+0x14400] ;  /* 0x014400000308783b */ /* 0x000e280000004200 */
[----:B------:R1:W-:Y:S02]  /*22c90*/  STSM.16.M88.4 [R12], R4 ;  /* 0x000000040c007844 */ /* 0x0003e40000000200 */
[----:B-1----:R-:W-:-:S05]  /*22ca0*/  LOP3.LUT R4, R17, R26, RZ, 0xfc, !PT ;  /* 0x0000001a11047212 */ /* 0x002fca00078efcff */
[----:B------:R-:W-:Y:S01]  /*22cb0*/  IMAD.IADD R4, R24, 0x1, R4 ;  /* 0x0000000118047824 */ /* 0x000fe200078e0204 */
[C-C-:B0-----:R-:W-:Y:S02]  /*22cc0*/  PRMT R12, R8.reuse, 0x6420, R9.reuse ;  /* 0x00006420080c7816 */ /* 0x141fe40000000009 */
[----:B------:R-:W-:Y:S02]  /*22cd0*/  PRMT R13, R8, 0x7531, R9 ;  /* 0x00007531080d7816 */ /* 0x000fe40000000009 */
[C-C-:B------:R-:W-:Y:S02]  /*22ce0*/  PRMT R14, R10.reuse, 0x6420, R11.reuse ;  /* 0x000064200a0e7816 */ /* 0x140fe4000000000b */
[----:B------:R-:W-:-:S05]  /*22cf0*/  PRMT R15, R10, 0x7531, R11 ;  /* 0x000075310a0f7816 */ /* 0x000fca000000000b */
[----:B------:R0:W-:Y:S02]  /*22d00*/  STSM.16.M88.4 [R4], R12 ;  /* 0x0000000c04007844 */ /* 0x0001e40000000200 */
[----:B0-----:R-:W-:-:S05]  /*22d10*/  VIADD R4, R0, 0x1000 ;  /* 0x0000100000047836 */ /* 0x001fca0000000000 */
[----:B------:R-:W-:-:S04]  /*22d20*/  LOP3.LUT R4, R4, R25, RZ, 0xfc, !PT ;  /* 0x0000001904047212 */ /* 0x000fc800078efcff */
[----:B------:R-:W-:-:S05]  /*22d30*/  IADD3 R4, R23, R4, RZ ;  /* 0x0000000417047210 */ /* 0x000fca0007ffe0ff */
[----:B------:R-:W0:Y:S01]  /*22d40*/  LDSM.16.MT88.4 R8, [R4+0x10400] ;  /* 0x010400000408783b */ /* 0x000e220000004200 */
[----:B---3--:R-:W-:-:S05]  /*22d50*/  IMAD.IADD R28, R20, 0x1, R0 ;  /* 0x00000001141c7824 */ /* 0x008fca00078e0200 */
[----:B------:R-:W-:Y:S02]  /*22d60*/  IADD3 R20, R24, R28, R26 ;  /* 0x0000001c18147210 */ /* 0x000fe40007ffe01a */
[C-C-:B0-----:R-:W-:Y:S02]  /*22d70*/  PRMT R4, R8.reuse, 0x6420, R9.reuse ;  /* 0x0000642008047816 */ /* 0x141fe40000000009 */
[----:B------:R-:W-:Y:S02]  /*22d80*/  PRMT R5, R8, 0x7531, R9 ;  /* 0x0000753108057816 */ /* 0x000fe40000000009 */
[C-C-:B------:R-:W-:Y:S02]  /*22d90*/  PRMT R6, R10.reuse, 0x6420, R11.reuse ;  /* 0x000064200a067816 */ /* 0x140fe4000000000b */
[----:B------:R-:W-:Y:S02]  /*22da0*/  PRMT R7, R10, 0x7531, R11 ;  /* 0x000075310a077816 */ /* 0x000fe4000000000b */
[----:B------:R-:W0:Y:S04]  /*22db0*/  LDSM.16.MT88.4 R8, [R3+0x11400] ;  /* 0x011400000308783b */ /* 0x000e280000004200 */
[----:B------:R1:W-:Y:S01]  /*22dc0*/  STSM.16.M88.4 [R20], R4 ;  /* 0x0000000414007844 */ /* 0x0003e20000000200 */
[----:B------:R-:W-:Y:S01]  /*22dd0*/  IADD3 R28, R24, R37, R28 ;  /* 0x00000025181c7210 */ /* 0x000fe20007ffe01c */
[----:B-1----:R-:W-:-:S05]  /*22de0*/  VIADD R4, R0, 0x5000 ;  /* 0x0000500000047836 */ /* 0x002fca0000000000 */
[----:B------:R-:W-:-:S05]  /*22df0*/  LOP3.LUT R4, R4, R25, RZ, 0xfc, !PT ;  /* 0x0000001904047212 */ /* 0x000fca00078efcff */
[----:B------:R-:W-:Y:S01]  /*22e00*/  IMAD.IADD R4, R23, 0x1, R4 ;  /* 0x0000000117047824 */ /* 0x000fe200078e0204 */
[C-C-:B0-----:R-:W-:Y:S02]  /*22e10*/  PRMT R12, R8.reuse, 0x6420, R9.reuse ;  /* 0x00006420080c7816 */ /* 0x141fe40000000009 */
[----:B------:R-:W-:Y:S02]  /*22e20*/  PRMT R13, R8, 0x7531, R9 ;  /* 0x00007531080d7816 */ /* 0x000fe40000000009 */
[C-C-:B------:R-:W-:Y:S02]  /*22e30*/  PRMT R14, R10.reuse, 0x6420, R11.reuse ;  /* 0x000064200a0e7816 */ /* 0x140fe4000000000b */
[----:B------:R-:W-:-:S05]  /*22e40*/  PRMT R15, R10, 0x7531, R11 ;  /* 0x000075310a0f7816 */ /* 0x000fca000000000b */
[----:B------:R-:W-:Y:S04]  /*22e50*/  STSM.16.M88.4 [R28], R12 ;  /* 0x0000000c1c007844 */ /* 0x000fe80000000200 */
[----:B------:R-:W0:Y:S01]  /*22e60*/  LDSM.16.MT88.4 R8, [R4+0x10400] ;  /* 0x010400000408783b */ /* 0x000e220000004200 */
[----:B------:R-:W-:Y:S02]  /*22e70*/  LOP3.LUT R21, R21, R25, RZ, 0xfc, !PT ;  /* 0x0000001915157212 */ /* 0x000fe400078efcff */
        /* <DEDUP_REMOVED lines=9> */
[----:B------:R-:W-:Y:S02]  /*22f10*/  PRMT R15, R10, 0x7531, R11 ;  /* 0x000075310a0f7816 */ /* 0x000fe4000000000b */
[----:B------:R-:W-:-:S03]  /*22f20*/  IADD3 R8, R23, R21, RZ ;  /* 0x0000001517087210 */ /* 0x000fc60007ffe0ff */
[----:B------:R-:W-:Y:S04]  /*22f30*/  STSM.16.M88.4 [R28+0x4000], R12 ;  /* 0x0040000c1c007844 */ /* 0x000fe80000000200 */
[----:B------:R-:W0:Y:S01]  /*22f40*/  LDSM.16.MT88.4 R8, [R8+0x10400] ;  /* 0x010400000808783b */ /* 0x000e220000004200 */
[----:B------:R-:W-:Y:S02]  /*22f50*/  LOP3.LUT R17, R17, R25, RZ, 0xfc, !PT ;  /* 0x0000001911117212 */ /* 0x000fe400078efcff */
[C-C-:B0-----:R-:W-:Y:S02]  /*22f60*/  PRMT R4, R8.reuse, 0x6420, R9.reuse ;  /* 0x0000642008047816 */ /* 0x141fe40000000009 */
[----:B------:R-:W-:Y:S02]  /*22f70*/  PRMT R5, R8, 0x7531, R9 ;  /* 0x0000753108057816 */ /* 0x000fe40000000009 */
[----:B------:R-:W-:-:S02]  /*22f80*/  PRMT R6, R10, 0x6420, R11 ;  /* 0x000064200a067816 */ /* 0x000fc4000000000b */
[----:B------:R-:W-:Y:S02]  /*22f90*/  PRMT R7, R10, 0x7531, R11 ;  /* 0x000075310a077816 */ /* 0x000fe4000000000b */
[----:B------:R-:W0:Y:S02]  /*22fa0*/  LDSM.16.MT88.4 R8, [R3+0x12400] ;  /* 0x012400000308783b */ /* 0x000e240000004200 */
[C-C-:B0-----:R-:W-:Y:S02]  /*22fb0*/  PRMT R12, R8.reuse, 0x6420, R9.reuse ;  /* 0x00006420080c7816 */ /* 0x141fe40000000009 */
[----:B------:R-:W-:Y:S01]  /*22fc0*/  PRMT R13, R8, 0x7531, R9 ;  /* 0x00007531080d7816 */ /* 0x000fe20000000009 */
[----:B------:R-:W-:Y:S02]  /*22fd0*/  IMAD.IADD R8, R23, 0x1, R17 ;  /* 0x0000000117087824 */ /* 0x000fe400078e0211 */
[----:B------:R-:W2:Y:S01]  /*22fe0*/  LDL R17, [R1+0x1c] ;  /* 0x00001c0001117983 */ /* 0x000ea20000100800 */
[----:B----4-:R-:W-:Y:S01]  /*22ff0*/  IMAD.IADD R21, R29, 0x1, R0 ;  /* 0x000000011d157824 */ /* 0x010fe200078e0200 */
[----:B------:R-:W-:-:S02]  /*23000*/  PRMT R14, R10, 0x6420, R11 ;  /* 0x000064200a0e7816 */ /* 0x000fc4000000000b */
[----:B------:R-:W-:Y:S02]  /*23010*/  PRMT R15, R10, 0x7531, R11 ;  /* 0x000075310a0f7816 */ /* 0x000fe4000000000b */
[C---:B------:R-:W-:Y:S02]  /*23020*/  IADD3 R20, R24.reuse, R21, R26 ;  /* 0x0000001518147210 */ /* 0x040fe40007ffe01a */
[----:B------:R-:W-:-:S03]  /*23030*/  IADD3 R21, R24, R37, R21 ;  /* 0x0000002518157210 */ /* 0x000fc60007ffe015 */
[----:B------:R-:W-:Y:S04]  /*23040*/  STSM.16.M88.4 [R20], R4 ;  /* 0x0000000414007844 */ /* 0x000fe80000000200 */
[----:B------:R-:W-:Y:S04]  /*23050*/  STSM.16.M88.4 [R21], R12 ;  /* 0x0000000c15007844 */ /* 0x000fe80000000200 */
[----:B------:R-:W0:Y:S02]  /*23060*/  LDSM.16.MT88.4 R8, [R8+0x10400] ;  /* 0x010400000808783b */ /* 0x000e240000004200 */
[----:B0-----:R-:W-:-:S02]  /*23070*/  PRMT R4, R8, 0x6420, R9 ;  /* 0x0000642008047816 */ /* 0x001fc40000000009 */
[----:B------:R-:W-:Y:S02]  /*23080*/  PRMT R5, R8, 0x7531, R9 ;  /* 0x0000753108057816 */ /* 0x000fe40000000009 */
[C-C-:B------:R-:W-:Y:S02]  /*23090*/  PRMT R6, R10.reuse, 0x6420, R11.reuse ;  /* 0x000064200a067816 */ /* 0x140fe4000000000b */
[----:B------:R-:W-:Y:S02]  /*230a0*/  PRMT R7, R10, 0x7531, R11 ;  /* 0x000075310a077816 */ /* 0x000fe4000000000b */
[----:B------:R-:W0:Y:S04]  /*230b0*/  LDSM.16.MT88.4 R8, [R3+0x16400] ;  /* 0x016400000308783b */ /* 0x000e280000004200 */
[----:B------:R1:W-:Y:S02]  /*230c0*/  STSM.16.M88.4 [R20+0x4000], R4 ;  /* 0x0040000414007844 */ /* 0x0003e40000000200 */
[----:B-1----:R-:W-:-:S05]  /*230d0*/  VIADD R4, R0, 0x3000 ;  /* 0x0000300000047836 */ /* 0x002fca0000000000 */
[----:B------:R-:W-:-:S04]  /*230e0*/  LOP3.LUT R4, R4, R25, RZ, 0xfc, !PT ;  /* 0x0000001904047212 */ /* 0x000fc800078efcff */
[----:B------:R-:W-:Y:S02]  /*230f0*/  IADD3 R4, R23, R4, RZ ;  /* 0x0000000417047210 */ /* 0x000fe40007ffe0ff */
[C-C-:B0-----:R-:W-:Y:S02]  /*23100*/  PRMT R28, R8.reuse, 0x6420, R9.reuse ;  /* 0x00006420081c7816 */ /* 0x141fe40000000009 */
[----:B------:R-:W-:Y:S02]  /*23110*/  PRMT R29, R8, 0x7531, R9 ;  /* 0x00007531081d7816 */ /* 0x000fe40000000009 */
[C-C-:B------:R-:W-:Y:S02]  /*23120*/  PRMT R30, R10.reuse, 0x6420, R11.reuse ;  /* 0x000064200a1e7816 */ /* 0x140fe4000000000b */
        /* <DEDUP_REMOVED lines=9> */
[----:B------:R-:W-:Y:S02]  /*231c0*/  PRMT R5, R8, 0x7531, R9 ;  /* 0x0000753108057816 */ /* 0x000fe40000000009 */
[C-C-:B------:R-:W-:Y:S02]  /*231d0*/  PRMT R6, R10.reuse, 0x6420, R11.reuse ;  /* 0x000064200a067816 */ /* 0x140fe4000000000b */
[----:B------:R-:W-:Y:S01]  /*231e0*/  PRMT R7, R10, 0x7531, R11 ;  /* 0x000075310a077816 */ /* 0x000fe2000000000b */
[----:B--2---:R-:W-:-:S02]  /*231f0*/  IMAD.IADD R20, R17, 0x1, R0 ;  /* 0x0000000111147824 */ /* 0x004fc400078e0200 */
[----:B------:R-:W-:-:S05]  /*23200*/  VIADD R0, R0, 0x7000 ;  /* 0x0000700000007836 */ /* 0x000fca0000000000 */
[----:B------:R-:W-:Y:S02]  /*23210*/  LOP3.LUT R0, R0, R25, RZ, 0xfc, !PT ;  /* 0x0000001900007212 */ /* 0x000fe400078efcff */
[C---:B------:R-:W-:Y:S02]  /*23220*/  IADD3 R17, R24.reuse, R20, R26 ;  /* 0x0000001418117210 */ /* 0x040fe40007ffe01a */
[----:B------:R-:W-:Y:S01]  /*23230*/  IADD3 R20, R24, R37, R20 ;  /* 0x0000002518147210 */ /* 0x000fe20007ffe014 */
[----:B------:R-:W-:Y:S02]  /*23240*/  IMAD.IADD R0, R23, 0x1, R0 ;  /* 0x0000000117007824 */ /* 0x000fe400078e0200 */
[----:B------:R-:W-:Y:S04]  /*23250*/  STSM.16.M88.4 [R17], R12 ;  /* 0x0000000c11007844 */ /* 0x000fe80000000200 */
[----:B------:R-:W-:Y:S04]  /*23260*/  STSM.16.M88.4 [R20], R4 ;  /* 0x0000000414007844 */ /* 0x000fe80000000200 */
[----:B------:R-:W0:Y:S04]  /*23270*/  LDSM.16.MT88.4 R4, [R0+0x10400] ;  /* 0x010400000004783b */ /* 0x000e280000004200 */
[----:B------:R-:W1:Y:S01]  /*23280*/  LDSM.16.MT88.4 R8, [R3+0x17400] ;  /* 0x017400000308783b */ /* 0x000e620000004200 */
[----:B0-----:R-:W-:-:S02]  /*23290*/  PRMT R12, R4, 0x6420, R5 ;  /* 0x00006420040c7816 */ /* 0x001fc40000000005 */
[----:B------:R-:W-:Y:S02]  /*232a0*/  PRMT R13, R4, 0x7531, R5 ;  /* 0x00007531040d7816 */ /* 0x000fe40000000005 */
[C-C-:B------:R-:W-:Y:S02]  /*232b0*/  PRMT R14, R6.reuse, 0x6420, R7.reuse ;  /* 0x00006420060e7816 */ /* 0x140fe40000000007 */
[----:B------:R-:W-:Y:S02]  /*232c0*/  PRMT R15, R6, 0x7531, R7 ;  /* 0x00007531060f7816 */ /* 0x000fe40000000007 */
[C-C-:B-1----:R-:W-:Y:S02]  /*232d0*/  PRMT R4, R8.reuse, 0x6420, R9.reuse ;  /* 0x0000642008047816 */ /* 0x142fe40000000009 */
[----:B------:R-:W-:Y:S02]  /*232e0*/  PRMT R5, R8, 0x7531, R9 ;  /* 0x0000753108057816 */ /* 0x000fe40000000009 */
[----:B------:R-:W-:-:S02]  /*232f0*/  PRMT R6, R10, 0x6420, R11 ;  /* 0x000064200a067816 */ /* 0x000fc4000000000b */
        /* <DEDUP_REMOVED lines=11> */
.L_x_785:
[----:B-1----:R1:W-:Y:S01]  /*233b0*/  SYNCS.ARRIVE.TRANS64.A1T0 RZ, [R2+URZ+0x38850], RZ ;  /* 0x038850ff02ff79a7 */ /* 0x0023e2000810003f */
[----:B------:R-:W-:Y:S06]  /*233c0*/  BAR.SYNC.DEFER_BLOCKING 0x2, 0x80 ;  /* 0x0082000000007b1d */ /* 0x000fec0000010000 */
[----:B------:R-:W-:Y:S05]  /*233d0*/  @!P0 BRA `(.L_x_786) ;  /* 0x0000000000048947 */ /* 0x000fea0003800000 */
[----:B------:R-:W-:Y:S01]  /*233e0*/  BPT.TRAP 0x1 ;  /* 0x000000040000795c */ /* 0x000fe20000300000 */
.L_x_786:
[----:B------:R-:W2:Y:S01]  /*233f0*/  LDL R0, [R1+0x10] ;  /* 0x0000100001007983 */ /* 0x000ea20000100800 */
[----:B-1----:R-:W-:Y:S01]  /*23400*/  IADD3 R2, R2, 0x38880, RZ ;  /* 0x0003888002027810 */ /* 0x002fe20007ffe0ff */
[----:B------:R-:W-:Y:S02]  /*23410*/  IMAD.MOV.U32 R10, RZ, RZ, R35 ;  /* 0x000000ffff0a7224 */ /* 0x000fe400078e0023 */
[----:B------:R-:W-:Y:S01]  /*23420*/  IMAD.MOV.U32 R9, RZ, RZ, R27 ;  /* 0x000000ffff097224 */ /* 0x000fe200078e001b */
[----:B--2---:R-:W-:-:S04]  /*23430*/  PRMT R2, R0, 0x654, R2 ;  /* 0x0000065400027816 */ /* 0x004fc80000000002 */
[----:B------:R1:W-:Y:S01]  /*23440*/  SYNCS.ARRIVE.TRANS64.RED.A1T0 RZ, [R2+URZ], RZ ;  /* 0x000000ff02ff79a7 */ /* 0x0003e2000810043f */
[----:B------:R-:W-:Y:S05]  /*23450*/  @P1 BRA `(.L_x_787) ;  /* 0xffffffe4008c1947 */ /* 0x000fea000383ffff */
.L_x_767:
[----:B0-----:R-:W1:Y:S01]  /*23460*/  S2R R0, SR_TID.X ;  /* 0x0000000000007919 */ /* 0x001e620000002100 */
[----:B------:R-:W-:Y:S01]  /*23470*/  BSSY B0, `(.L_x_788) ;  /* 0x0000012000007945 */ /* 0x000fe20003800000 */
[----:B-1----:R-:W-:Y:S01]  /*23480*/  LOP3.LUT R2, R0, 0x7f, RZ, 0xc0, !PT ;  /* 0x0000007f00027812 */ /* 0x002fe200078ec0ff */
        /* <DEDUP_REMOVED lines=15> */
[----:B0-----:R-:W-:-:S07]  /*23580*/  IADD3 R16, R0, UR39, R7 ;  /* 0x0000002700107c10 */ /* 0x001fce000fffe007 */
.L_x_789:
[----:B------:R-:W-:Y:S05]  /*23590*/  BSYNC B0 ;  /* 0x0000000000007941 */ /* 0x000fea0003800000 */
.L_x_788:
[----:B------:R-:W-:Y:S05]  /*235a0*/  @!P0 BRA `(.L_x_790) ;  /* 0x0000000000048947 */ /* 0x000fea0003800000 */
[----:B------:R-:W-:Y:S01]  /*235b0*/  BPT.TRAP 0x1 ;  /* 0x000000040000795c */ /* 0x000fe20000300000 */
.L_x_790:
[----:B------:R-:W-:Y:S01]  /*235c0*/  LOP3.LUT R3, R35, 0x1, RZ, 0x3c, !PT ;  /* 0x0000000123037812 */ /* 0x000fe200078e3cff */
[----:B------:R-:W-:Y:S01]  /*235d0*/  BSSY B0, `(.L_x_791) ;  /* 0x0000005000007945 */ /* 0x000fe20003800000 */
[----:B------:R-:W-:Y:S02]  /*235e0*/  LEA R0, R27, R23, 0x3 ;  /* 0x000000171b007211 */ /* 0x000fe400078e18ff */
[----:B------:R-:W-:-:S04]  /*235f0*/  SHF.L.U32 R3, R3, 0x1f, RZ ;  /* 0x0000001f03037819 */ /* 0x000fc800000006ff */
[----:B------:R-:W0:Y:S02]  /*23600*/  SYNCS.PHASECHK.TRANS64.TRYWAIT P1, [R0+URZ+0x38870], R3 ;  /* 0x03887003000075a7 */ /* 0x000e24000802017f */
[----:B0-----:R-:W-:Y:S05]  /*23610*/  @!P1 BRA `(.L_x_792) ;  /* 0x0000008c00049947 */ /* 0x001fea0003800000 */
.L_x_1084:
[----:B------:R-:W-:Y:S05]  /*23620*/  BSYNC B0 ;  /* 0x0000000000007941 */ /* 0x000fea0003800000 */
.L_x_791:
[----:B------:R-:W-:-:S13]  /*23630*/  LOP3.LUT P1, RZ, R22, 0x4, RZ, 0xc0, !PT ;  /* 0x0000000416ff7812 */ /* 0x000fda000782c0ff */
[----:B------:R-:W-:Y:S05]  /*23640*/  @!P1 BRA `(.L_x_793) ;  /* 0x0000000000049947 */ /* 0x000fea0003800000 */
[----:B------:R-:W-:Y:S01]  /*23650*/  BPT.TRAP 0x1 ;  /* 0x000000040000795c */ /* 0x000fe20000300000 */
.L_x_793:
[----:B0-----:R-:W-:-:S04]  /*23660*/  SHF.L.U32 R3, R35, 0x1f, RZ ;  /* 0x0000001f23037819 */ /* 0x001fc800000006ff */
[----:B------:R-:W0:Y:S02]  /*23670*/  SYNCS.PHASECHK.TRANS64.TRYWAIT P1, [R0+URZ+0x38860], R3 ;  /* 0x03886003000075a7 */ /* 0x000e24000802017f */
[----:B0-----:R-:W-:Y:S05]  /*23680*/  @!P1 BRA `(.L_x_794) ;  /* 0x0000008800fc9947 */ /* 0x001fea0003800000 */
.L_x_1085:
[----:B------:R-:W2:Y:S01]  /*23690*/  LDL R4, [R1+0x24] ;  /* 0x0000240001047983 */ /* 0x000ea20000100800 */
[----:B------:R-:W-:Y:S01]  /*236a0*/  IMAD.SHL.U32 R18, R27, 0x8000, RZ ;  /* 0x000080001b127824 */ /* 0x000fe200078e00ff */
[----:B------:R-:W-:Y:S05]  /*236b0*/  WARPSYNC.ALL ;  /* 0x0000000000007948 */ /* 0x000fea0003800000 */
[----:B------:R-:W3:Y:S01]  /*236c0*/  LDL R29, [R1+0x18] ;  /* 0x00001800011d7983 */ /* 0x000ee20000100800 */
[----:B------:R-:W-:Y:S02]  /*236d0*/  LOP3.LUT R2, R18, R25, RZ, 0xfc, !PT ;  /* 0x0000001912027212 */ /* 0x000fe400078efcff */
[----:B------:R-:W-:Y:S01]  /*236e0*/  LOP3.LUT P1, RZ, R22, 0x4, RZ, 0xc0, !PT ;  /* 0x0000000416ff7812 */ /* 0x000fe2000782c0ff */
[----:B------:R-:W4:Y:S02]  /*236f0*/  LDL R32, [R1+0x14] ;  /* 0x0000140001207983 */ /* 0x000f240000100800 */
[----:B------:R-:W-:-:S06]  /*23700*/  IMAD.IADD R9, R23, 0x1, R2 ;  /* 0x0000000117097824 */ /* 0x000fcc00078e0202 */
[----:B------:R-:W1:Y:S01]  /*23710*/  LDSM.16.MT88.4 R8, [R9+0x10400] ;  /* 0x010400000908783b */ /* 0x000e620000004200 */
[----:B0-----:R-:W-:-:S05]  /*23720*/  LOP3.LUT R3, R18, R26, RZ, 0xfc, !PT ;  /* 0x0000001a12037212 */ /* 0x001fca00078efcff */
[----:B------:R-:W-:Y:S01]  /*23730*/  IMAD.IADD R3, R24, 0x1, R3 ;  /* 0x0000000118037824 */ /* 0x000fe200078e0203 */
[----:B------:R-:W-:Y:S02]  /*23740*/  IADD3 R20, R18, 0x2000, RZ ;  /* 0x0000200012147810 */ /* 0x000fe40007ffe0ff */
[C-C-:B-1----:R-:W-:Y:S02]  /*23750*/  PRMT R12, R8.reuse, 0x6420, R9.reuse ;  /* 0x00006420080c7816 */ /* 0x142fe40000000009 */
[----:B------:R-:W-:Y:S02]  /*23760*/  PRMT R13, R8, 0x7531, R9 ;  /* 0x00007531080d7816 */ /* 0x000fe40000000009 */
[C-C-:B------:R-:W-:Y:S02]  /*23770*/  PRMT R14, R10.reuse, 0x6420, R11.reuse ;  /* 0x000064200a0e7816 */ /* 0x140fe4000000000b */
[----:B------:R-:W-:Y:S02]  /*23780*/  PRMT R15, R10, 0x7531, R11 ;  /* 0x000075310a0f7816 */ /* 0x000fe4000000000b */
[----:B--2---:R-:W-:-:S05]  /*23790*/  IADD3 R2, R23, R4, R18 ;  /* 0x0000000417027210 */ /* 0x004fca0007ffe012 */
[----:B------:R-:W0:Y:S04]  /*237a0*/  LDSM.16.MT88.4 R4, [R2+0x10400] ;  /* 0x010400000204783b */ /* 0x000e280000004200 */
[----:B------:R1:W-:Y:S02]  /*237b0*/  STSM.16.M88.4 [R3], R12 ;  /* 0x0000000c03007844 */ /* 0x0003e40000000200 */
[----:B-1----:R-:W-:Y:S01]  /*237c0*/  VIADD R3, R18, 0x4000 ;  /* 0x0000400012037836 */ /* 0x002fe20000000000 */
[C-C-:B0-----:R-:W-:Y:S02]  /*237d0*/  PRMT R8, R4.reuse, 0x6420, R5.reuse ;  /* 0x0000642004087816 */ /* 0x141fe40000000005 */
[----:B------:R-:W-:Y:S02]  /*237e0*/  PRMT R9, R4, 0x7531, R5 ;  /* 0x0000753104097816 */ /* 0x000fe40000000005 */
[----:B------:R-:W-:-:S02]  /*237f0*/  LOP3.LUT R5, R20, R26, RZ, 0xfc, !PT ;  /* 0x0000001a14057212 */ /* 0x000fc400078efcff */
[----:B------:R-:W-:Y:S02]  /*23800*/  LOP3.LUT R4, R3, R25, RZ, 0xfc, !PT ;  /* 0x0000001903047212 */ /* 0x000fe400078efcff */
[----:B------:R-:W-:Y:S01]  /*23810*/  PRMT R10, R6, 0x6420, R7 ;  /* 0x00006420060a7816 */ /* 0x000fe20000000007 */
[----:B------:R-:W-:Y:S01]  /*23820*/  IMAD.IADD R17, R24, 0x1, R5 ;  /* 0x0000000118117824 */ /* 0x000fe200078e0205 */
[----:B------:R-:W-:Y:S01]  /*23830*/  PRMT R11, R6, 0x7531, R7 ;  /* 0x00007531060b7816 */ /* 0x000fe20000000007 */
[----:B------:R-:W-:-:S04]  /*23840*/  IMAD.IADD R21, R23, 0x1, R4 ;  /* 0x0000000117157824 */ /* 0x000fc800078e0204 */
[----:B------:R-:W-:Y:S04]  /*23850*/  STSM.16.M88.4 [R17], R8 ;  /* 0x0000000811007844 */ /* 0x000fe80000000200 */
[----:B------:R-:W0:Y:S01]  /*23860*/  LDSM.16.MT88.4 R4, [R21+0x10400] ;  /* 0x010400001504783b */ /* 0x000e220000004200 */
[----:B------:R-:W-:Y:S02]  /*23870*/  LOP3.LUT R3, R3, R26, RZ, 0xfc, !PT ;  /* 0x0000001a03037212 */ /* 0x000fe400078efcff */
[C-C-:B0-----:R-:W-:Y:S02]  /*23880*/  PRMT R12, R4.reuse, 0x6420, R5.reuse ;  /* 0x00006420040c7816 */ /* 0x141fe40000000005 */
[----:B------:R-:W-:Y:S02]  /*23890*/  PRMT R13, R4, 0x7531, R5 ;  /* 0x00007531040d7816 */ /* 0x000fe40000000005 */
[----:B------:R-:W-:-:S02]  /*238a0*/  PRMT R14, R6, 0x6420, R7 ;  /* 0x00006420060e7816 */ /* 0x000fc40000000007 */
[----:B------:R-:W-:Y:S02]  /*238b0*/  PRMT R15, R6, 0x7531, R7 ;  /* 0x00007531060f7816 */ /* 0x000fe40000000007 */
[----:B------:R-:W0:Y:S01]  /*238c0*/  LDSM.16.MT88.4 R4, [R2+0x14400] ;  /* 0x014400000204783b */ /* 0x000e220000004200 */
[----:B------:R-:W-:Y:S01]  /*238d0*/  IADD3 R3, R24, R3, RZ ;  /* 0x0000000318037210 */ /* 0x000fe20007ffe0ff */
[----:B------:R-:W-:-:S04]  /*238e0*/  VIADD R21, R18, 0x6000 ;  /* 0x0000600012157836 */ /* 0x000fc80000000000 */
[----:B------:R1:W-:Y:S02]  /*238f0*/  STSM.16.M88.4 [R3], R12 ;  /* 0x0000000c03007844 */ /* 0x0003e40000000200 */
[----:B-1----:R-:W-:-:S05]  /*23900*/  LOP3.LUT R3, R21, R26, RZ, 0xfc, !PT ;  /* 0x0000001a15037212 */ /* 0x002fca00078efcff */
[----:B------:R-:W-:Y:S01]  /*23910*/  IMAD.IADD R3, R24, 0x1, R3 ;  /* 0x0000000118037824 */ /* 0x000fe200078e0203 */
[C-C-:B0-----:R-:W-:Y:S02]  /*23920*/  PRMT R8, R4.reuse, 0x6420, R5.reuse ;  /* 0x0000642004087816 */ /* 0x141fe40000000005 */
[----:B------:R-:W-:Y:S01]  /*23930*/  PRMT R9, R4, 0x7531, R5 ;  /* 0x0000753104097816 */ /* 0x000fe20000000005 */
[----:B------:R-:W-:Y:S01]  /*23940*/  VIADD R4, R18, 0x1000 ;  /* 0x0000100012047836 */ /* 0x000fe20000000000 */
[----:B------:R-:W-:-:S04]  /*23950*/  PRMT R10, R6, 0x6420, R7 ;  /* 0x00006420060a7816 */ /* 0x000fc80000000007 */
[----:B------:R-:W-:Y:S02]  /*23960*/  LOP3.LUT R4, R4, R25, RZ, 0xfc, !PT ;  /* 0x0000001904047212 */ /* 0x000fe400078efcff */
[----:B------:R-:W-:Y:S02]  /*23970*/  PRMT R11, R6, 0x7531, R7 ;  /* 0x00007531060b7816 */ /* 0x000fe40000000007 */
[----:B------:R-:W-:-:S03]  /*23980*/  IADD3 R28, R23, R4, RZ ;  /* 0x00000004171c7210 */ /* 0x000fc60007ffe0ff */
[----:B------:R-:W-:Y:S04]  /*23990*/  STSM.16.M88.4 [R3], R8 ;  /* 0x0000000803007844 */ /* 0x000fe80000000200 */
[----:B------:R-:W0:Y:S02]  /*239a0*/  LDSM.16.MT88.4 R4, [R28+0x10400] ;  /* 0x010400001c04783b */ /* 0x000e240000004200 */
[C-C-:B0-----:R-:W-:Y:S02]  /*239b0*/  PRMT R12, R4.reuse, 0x6420, R5.reuse ;  /* 0x00006420040c7816 */ /* 0x141fe40000000005 */
[----:B------:R-:W-:Y:S02]  /*239c0*/  PRMT R13, R4, 0x7531, R5 ;  /* 0x00007531040d7816 */ /* 0x000fe40000000005 */
[----:B------:R-:W-:-:S02]  /*239d0*/  PRMT R14, R6, 0x6420, R7 ;  /* 0x00006420060e7816 */ /* 0x000fc40000000007 */
[----:B------:R-:W-:Y:S02]  /*239e0*/  PRMT R15, R6, 0x7531, R7 ;  /* 0x00007531060f7816 */ /* 0x000fe40000000007 */
[----:B------:R-:W0:Y:S01]  /*239f0*/  LDSM.16.MT88.4 R4, [R2+0x11400] ;  /* 0x011400000204783b */ /* 0x000e220000004200 */
[----:B---3--:R-:W-:-:S05]  /*23a00*/  IMAD.IADD R3, R29, 0x1, R18 ;  /* 0x000000011d037824 */ /* 0x008fca00078e0212 */
[C---:B------:R-:W-:Y:S02]  /*23a10*/  IADD3 R17, R24.reuse, R3, R26 ;  /* 0x0000000318117210 */ /* 0x040fe40007ffe01a */
[----:B------:R-:W-:-:S03]  /*23a20*/  IADD3 R3, R24, R37, R3 ;  /* 0x0000002518037210 */ /* 0x000fc60007ffe003 */
[----:B------:R-:W-:Y:S01]  /*23a30*/  STSM.16.M88.4 [R17], R12 ;  /* 0x0000000c11007844 */ /* 0x000fe20000000200 */
[C-C-:B0-----:R-:W-:Y:S02]  /*23a40*/  PRMT R8, R4.reuse, 0x6420, R5.reuse ;  /* 0x0000642004087816 */ /* 0x141fe40000000005 */
[----:B------:R-:W-:Y:S01]  /*23a50*/  PRMT R9, R4, 0x7531, R5 ;  /* 0x0000753104097816 */ /* 0x000fe20000000005 */
[----:B------:R-:W-:Y:S01]  /*23a60*/  VIADD R4, R18, 0x5000 ;  /* 0x0000500012047836 */ /* 0x000fe20000000000 */
[----:B------:R-:W-:-:S04]  /*23a70*/  PRMT R10, R6, 0x6420, R7 ;  /* 0x00006420060a7816 */ /* 0x000fc80000000007 */
[----:B------:R-:W-:Y:S02]  /*23a80*/  LOP3.LUT R4, R4, R25, RZ, 0xfc, !PT ;  /* 0x0000001904047212 */ /* 0x000fe400078efcff */
[----:B------:R-:W-:-:S03]  /*23a90*/  PRMT R11, R6, 0x7531, R7 ;  /* 0x00007531060b7816 */ /* 0x000fc60000000007 */
[----:B------:R-:W-:Y:S02]  /*23aa0*/  IMAD.IADD R28, R23, 0x1, R4 ;  /* 0x00000001171c7824 */ /* 0x000fe400078e0204 */
[----:B------:R-:W-:Y:S04]  /*23ab0*/  STSM.16.M88.4 [R3], R8 ;  /* 0x0000000803007844 */ /* 0x000fe80000000200 */
[----:B------:R-:W0:Y:S02]  /*23ac0*/  LDSM.16.MT88.4 R4, [R28+0x10400] ;  /* 0x010400001c04783b */ /* 0x000e240000004200 */
[C-C-:B0-----:R-:W-:Y:S02]  /*23ad0*/  PRMT R12, R4.reuse, 0x6420, R5.reuse ;  /* 0x00006420040c7816 */ /* 0x141fe40000000005 */
[----:B------:R-:W-:-:S02]  /*23ae0*/  PRMT R13, R4, 0x7531, R5 ;  /* 0x00007531040d7816 */ /* 0x000fc40000000005 */
[C-C-:B------:R-:W-:Y:S02]  /*23af0*/  PRMT R14, R6.reuse, 0x6420, R7.reuse ;  /* 0x00006420060e7816 */ /* 0x140fe40000000007 */
[----:B------:R-:W-:Y:S02]  /*23b00*/  PRMT R15, R6, 0x7531, R7 ;  /* 0x00007531060f7816 */ /* 0x000fe40000000007 */
[----:B------:R-:W0:Y:S04]  /*23b10*/  LDSM.16.MT88.4 R4, [R2+0x15400] ;  /* 0x015400000204783b */ /* 0x000e280000004200 */
[----:B------:R-:W-:Y:S01]  /*23b20*/  STSM.16.M88.4 [R17+0x4000], R12 ;  /* 0x0040000c11007844 */ /* 0x000fe20000000200 */
[C-C-:B0-----:R-:W-:Y:S02]  /*23b30*/  PRMT R8, R4.reuse, 0x6420, R5.reuse ;  /* 0x0000642004087816 */ /* 0x141fe40000000005 */
[----:B------:R-:W-:-:S02]  /*23b40*/  PRMT R9, R4, 0x7531, R5 ;  /* 0x0000753104097816 */ /* 0x000fc40000000005 */
[C-C-:B------:R-:W-:Y:S02]  /*23b50*/  PRMT R10, R6.reuse, 0x6420, R7.reuse ;  /* 0x00006420060a7816 */ /* 0x140fe40000000007 */
[----:B------:R-:W-:-:S05]  /*23b60*/  PRMT R11, R6, 0x7531, R7 ;  /* 0x00007531060b7816 */ /* 0x000fca0000000007 */
[----:B------:R4:W-:Y:S02]  /*23b70*/  STSM.16.M88.4 [R3+0x4000], R8 ;  /* 0x0040000803007844 */ /* 0x0009e40000000200 */
[----:B----4-:R-:W-:Y:S02]  /*23b80*/  IMAD.IADD R3, R32, 0x1, R18 ;  /* 0x0000000120037824 */ /* 0x010fe400078e0212 */
[----:B------:R-:W2:Y:S01]  /*23b90*/  LDL R32, [R1+0x1c] ;  /* 0x00001c0001207983 */ /* 0x000ea20000100800 */
[----:B------:R-:W-:-:S04]  /*23ba0*/  LOP3.LUT R20, R20, R25, RZ, 0xfc, !PT ;  /* 0x0000001914147212 */ /* 0x000fc800078efcff */
[----:B------:R-:W-:-:S05]  /*23bb0*/  IADD3 R20, R23, R20, RZ ;  /* 0x0000001417147210 */ /* 0x000fca0007ffe0ff */
[----:B------:R-:W0:Y:S02]  /*23bc0*/  LDSM.16.MT88.4 R4, [R20+0x10400] ;  /* 0x010400001404783b */ /* 0x000e240000004200 */
[C-C-:B0-----:R-:W-:Y:S02]  /*23bd0*/  PRMT R28, R4.reuse, 0x6420, R5.reuse ;  /* 0x00006420041c7816 */ /* 0x141fe40000000005 */
[----:B------:R-:W-:Y:S02]  /*23be0*/  PRMT R29, R4, 0x7531, R5 ;  /* 0x00007531041d7816 */ /* 0x000fe40000000005 */
[C-C-:B------:R-:W-:Y:S02]  /*23bf0*/  PRMT R30, R6.reuse, 0x6420, R7.reuse ;  /* 0x00006420061e7816 */ /* 0x140fe40000000007 */
[----:B------:R-:W-:Y:S02]  /*23c00*/  PRMT R31, R6, 0x7531, R7 ;  /* 0x00007531061f7816 */ /* 0x000fe40000000007 */
[----:B------:R-:W0:Y:S01]  /*23c10*/  LDSM.16.MT88.4 R4, [R2+0x12400] ;  /* 0x012400000204783b */ /* 0x000e220000004200 */
[----:B------:R-:W-:-:S02]  /*23c20*/  IADD3 R17, R24, R3, R26 ;  /* 0x0000000318117210 */ /* 0x000fc40007ffe01a */
[----:B------:R-:W-:-:S03]  /*23c30*/  IADD3 R3, R24, R37, R3 ;  /* 0x0000002518037210 */ /* 0x000fc60007ffe003 */
[----:B------:R-:W-:Y:S01]  /*23c40*/  STSM.16.M88.4 [R17], R28 ;  /* 0x0000001c11007844 */ /* 0x000fe20000000200 */
[C-C-:B0-----:R-:W-:Y:S02]  /*23c50*/  PRMT R8, R4.reuse, 0x6420, R5.reuse ;  /* 0x0000642004087816 */ /* 0x141fe40000000005 */
[----:B------:R-:W-:Y:S02]  /*23c60*/  PRMT R9, R4, 0x7531, R5 ;  /* 0x0000753104097816 */ /* 0x000fe40000000005 */
[----:B------:R-:W-:Y:S02]  /*23c70*/  LOP3.LUT R4, R21, R25, RZ, 0xfc, !PT ;  /* 0x0000001915047212 */ /* 0x000fe400078efcff */
[C-C-:B------:R-:W-:Y:S02]  /*23c80*/  PRMT R10, R6.reuse, 0x6420, R7.reuse ;  /* 0x00006420060a7816 */ /* 0x140fe40000000007 */
[----:B------:R-:W-:Y:S01]  /*23c90*/  PRMT R11, R6, 0x7531, R7 ;  /* 0x00007531060b7816 */ /* 0x000fe20000000007 */
[----:B------:R-:W-:-:S04]  /*23ca0*/  IMAD.IADD R20, R23, 0x1, R4 ;  /* 0x0000000117147824 */ /* 0x000fc800078e0204 */
[----:B------:R-:W-:Y:S04]  /*23cb0*/  STSM.16.M88.4 [R3], R8 ;  /* 0x0000000803007844 */ /* 0x000fe80000000200 */
        /* <DEDUP_REMOVED lines=10> */
[----:B------:R-:W-:-:S04]  /*23d60*/  PRMT R10, R6, 0x6420, R7 ;  /* 0x00006420060a7816 */ /* 0x000fc80000000007 */
[----:B------:R-:W-:Y:S02]  /*23d70*/  LOP3.LUT R4, R4, R25, RZ, 0xfc, !PT ;  /* 0x0000001904047212 */ /* 0x000fe400078efcff */
[----:B------:R-:W-:Y:S02]  /*23d80*/  PRMT R11, R6, 0x7531, R7 ;  /* 0x00007531060b7816 */ /* 0x000fe40000000007 */
[----:B------:R-:W-:-:S03]  /*23d90*/  IADD3 R20, R23, R4, RZ ;  /* 0x0000000417147210 */ /* 0x000fc60007ffe0ff */
[----:B------:R-:W-:Y:S04]  /*23da0*/  STSM.16.M88.4 [R3+0x4000], R8 ;  /* 0x0040000803007844 */ /* 0x000fe80000000200 */
[----:B------:R-:W0:Y:S02]  /*23db0*/  LDSM.16.MT88.4 R4, [R20+0x10400] ;  /* 0x010400001404783b */ /* 0x000e240000004200 */
[C-C-:B0-----:R-:W-:Y:S02]  /*23dc0*/  PRMT R12, R4.reuse, 0x6420, R5.reuse ;  /* 0x00006420040c7816 */ /* 0x141fe40000000005 */
[----:B------:R-:W-:Y:S02]  /*23dd0*/  PRMT R13, R4, 0x7531, R5 ;  /* 0x00007531040d7816 */ /* 0x000fe40000000005 */
[----:B------:R-:W-:-:S02]  /*23de0*/  PRMT R14, R6, 0x6420, R7 ;  /* 0x00006420060e7816 */ /* 0x000fc40000000007 */
[----:B------:R-:W-:Y:S02]  /*23df0*/  PRMT R15, R6, 0x7531, R7 ;  /* 0x00007531060f7816 */ /* 0x000fe40000000007 */
[----:B------:R-:W0:Y:S01]  /*23e00*/  LDSM.16.MT88.4 R4, [R2+0x13400] ;  /* 0x013400000204783b */ /* 0x000e220000004200 */
[----:B--2---:R-:W-:Y:S02]  /*23e10*/  IMAD.IADD R21, R32, 0x1, R18 ;  /* 0x0000000120157824 */ /* 0x004fe400078e0212 */
[----:B------:R-:W-:-:S05]  /*23e20*/  VIADD R18, R18, 0x7000 ;  /* 0x0000700012127836 */ /* 0x000fca0000000000 */
[----:B------:R-:W-:Y:S02]  /*23e30*/  LOP3.LUT R18, R18, R25, RZ, 0xfc, !PT ;  /* 0x0000001912127212 */ /* 0x000fe400078efcff */
[C---:B------:R-:W-:Y:S02]  /*23e40*/  IADD3 R3, R24.reuse, R21, R26 ;  /* 0x0000001518037210 */ /* 0x040fe40007ffe01a */
[----:B------:R-:W-:Y:S01]  /*23e50*/  IADD3 R24, R24, R37, R21 ;  /* 0x0000002518187210 */ /* 0x000fe20007ffe015 */
[----:B------:R-:W-:Y:S01]  /*23e60*/  IMAD.IADD R18, R23, 0x1, R18 ;  /* 0x0000000117127824 */ /* 0x000fe200078e0212 */
[C-C-:B0-----:R-:W-:Y:S02]  /*23e70*/  PRMT R8, R4.reuse, 0x6420, R5.reuse ;  /* 0x0000642004087816 */ /* 0x141fe40000000005 */
[----:B------:R-:W-:Y:S02]  /*23e80*/  PRMT R9, R4, 0x7531, R5 ;  /* 0x0000753104097816 */ /* 0x000fe40000000005 */
[----:B------:R-:W-:-:S02]  /*23e90*/  PRMT R10, R6, 0x6420, R7 ;  /* 0x00006420060a7816 */ /* 0x000fc40000000007 */
[----:B------:R-:W-:Y:S01]  /*23ea0*/  PRMT R11, R6, 0x7531, R7 ;  /* 0x00007531060b7816 */ /* 0x000fe20000000007 */
        /* <DEDUP_REMOVED lines=22> */
.L_x_795:
[----:B-1----:R1:W-:Y:S01]  /*24010*/  SYNCS.ARRIVE.TRANS64.A1T0 RZ, [R0+URZ+0x38850], RZ ;  /* 0x038850ff00ff79a7 */ /* 0x0023e2000810003f */
[----:B------:R-:W-:Y:S06]  /*24020*/  BAR.SYNC.DEFER_BLOCKING 0x2, 0x80 ;  /* 0x0082000000007b1d */ /* 0x000fec0000010000 */
[----:B------:R-:W-:Y:S05]  /*24030*/  @!P0 BRA `(.L_x_796) ;  /* 0x0000000000048947 */ /* 0x000fea0003800000 */
[----:B------:R-:W-:Y:S01]  /*24040*/  BPT.TRAP 0x1 ;  /* 0x000000040000795c */ /* 0x000fe20000300000 */
.L_x_796:
[----:B------:R-:W2:Y:S01]  /*24050*/  LDL R2, [R1+0x10] ;  /* 0x0000100001027983 */ /* 0x000ea20000100800 */
[----:B-1----:R-:W-:Y:S01]  /*24060*/  IADD3 R0, R0, 0x38880, RZ ;  /* 0x0003888000007810 */ /* 0x002fe20007ffe0ff */
[----:B------:R-:W-:-:S05]  /*24070*/  VIADD R27, R27, 0x1 ;  /* 0x000000011b1b7836 */ /* 0x000fca0000000000 */
[----:B------:R-:W-:-:S04]  /*24080*/  ISETP.NE.AND P0, PT, R27, 0x2, PT ;  /* 0x000000021b00780c */ /* 0x000fc80003f05270 */
[----:B------:R-:W-:Y:S02]  /*24090*/  SEL R27, R27, RZ, P0 ;  /* 0x000000ff1b1b7207 */ /* 0x000fe40000000000 */
[----:B--2---:R-:W-:-:S04]  /*240a0*/  PRMT R0, R2, 0x654, R0 ;  /* 0x0000065402007816 */ /* 0x004fc80000000000 */
[----:B------:R1:W-:Y:S02]  /*240b0*/  SYNCS.ARRIVE.TRANS64.RED.A1T0 RZ, [R0+URZ], RZ ;  /* 0x000000ff00ff79a7 */ /* 0x0003e4000810043f */
[----:B-1----:R-:W-:-:S04]  /*240c0*/  SEL R0, RZ, 0x1, P0 ;  /* 0x00000001ff007807 */ /* 0x002fc80000000000 */
[----:B------:R-:W-:-:S07]  /*240d0*/  LOP3.LUT R35, R35, R0, RZ, 0x3c, !PT ;  /* 0x0000000023237212 */ /* 0x000fce00078e3cff */
.L_x_737:
[----:B------:R-:W-:-:S13]  /*240e0*/  LOP3.LUT P0, RZ, R22, 0x80, RZ, 0xc0, !PT ;  /* 0x0000008016ff7812 */ /* 0x000fda000780c0ff */
[----:B------:R-:W-:Y:S05]  /*240f0*/  @!P0 BRA `(.L_x_797) ;  /* 0x0000000000288947 */ /* 0x000fea0003800000 */
[----:B------:R-:W-:Y:S05]  /*24100*/  WARPSYNC.ALL ;  /* 0x0000000000007948 */ /* 0x000fea0003800000 */
[----:B------:R-:W1:Y:S08]  /*24110*/  S2UR UR4, SR_CgaCtaId ;  /* 0x00000000000479c3 */ /* 0x000e700000008800 */
[----:B------:R-:W-:Y:S01]  /*24120*/  BAR.SYNC.DEFER_BLOCKING 0x5, 0x180 ;  /* 0x0146000000007b1d */ /* 0x000fe20000010000 */
[----:B0-----:R-:W-:Y:S01]  /*24130*/  MOV R23, 0x400 ;  /* 0x0000040000177802 */ /* 0x001fe20000000f00 */
[----:B-1----:R-:W-:-:S05]  /*24140*/  IMAD.U32 R0, RZ, RZ, UR4 ;  /* 0x00000004ff007e24 */ /* 0x002fca000f8e00ff */
[----:B------:R-:W-:Y:S01]  /*24150*/  LEA R23, R0, R23, 0x18 ;  /* 0x0000001700177211 */ /* 0x000fe200078ec0ff */
[----:B------:R2:W-:Y:S04]  /*24160*/  STL [R1+0x10], R0 ;  /* 0x0000100001007387 */ /* 0x0005e80000100800 */
[----:B------:R2:W3:Y:S01]  /*24170*/  LDS.128 R16, [R23+0x388d0] ;  /* 0x0388d00017107984 */ /* 0x0004e20000000c00 */
[----:B------:R-:W-:Y:S06]  /*24180*/  BAR.ARV 0x4, 0x180 ;  /* 0x0106000000007b1d */ /* 0x000fec0000002000 */
[----:B------:R-:W-:Y:S05]  /*24190*/  BRA `(.L_x_798) ;  /* 0x0000000800487947 */ /* 0x000fea0003800000 */
.L_x_797:
[----:B------:R-:W0:Y:S01]  /*241a0*/  S2R R0, SR_TID.X ;  /* 0x0000000000007919 */ /* 0x000e220000002100 */
[----:B------:R-:W-:Y:S01]  /*241b0*/  UMOV UR4, 0xffffffff ;  /* 0xffffffff00047882 */ /* 0x000fe20000000000 */
[----:B0-----:R-:W-:-:S04]  /*241c0*/  LOP3.LUT R8, R0, 0x1f, RZ, 0xc0, !PT ;  /* 0x0000001f00087812 */ /* 0x001fc800078ec0ff */
[----:B------:R-:W-:Y:S01]  /*241d0*/  ISETP.NE.AND P0, PT, R8, 0x1f, PT ;  /* 0x0000001f0800780c */ /* 0x000fe20003f05270 */
[----:B------:R-:W-:-:S12]  /*241e0*/  BRA.DIV UR4, `(.L_x_799) ;  /* 0x0000008204387947 */ /* 0x000fd8000b800000 */
[----:B------:R-:W-:Y:S01]  /*241f0*/  IMAD.IADD R5, R19, 0x1, R8 ;  /* 0x0000000113057824 */ /* 0x000fe200078e0208 */
[----:B------:R-:W-:-:S04]  /*24200*/  ULDC UR4, c[0x0][0xc3c] ;  /* 0x00030f0000047ab9 */ /* 0x000fc80000000800 */
[----:B------:R-:W-:-:S13]  /*24210*/  ISETP.GE.OR P1, PT, R5, UR4, !P0 ;  /* 0x0000000405007c0c */ /* 0x000fda000c726670 */
[----:B------:R-:W0:Y:S02]  /*24220*/  @!P1 LDC.64 R2, c[0x0][0xc80] ;  /* 0x00032000ff029b82 */ /* 0x000e240000000a00 */
[----:B0-----:R-:W-:-:S06]  /*24230*/  @!P1 IMAD.WIDE R2, R5, 0x4, R2 ;  /* 0x0000000405029825 */ /* 0x001fcc00078e0202 */
[----:B------:R0:W2:Y:S01]  /*24240*/  @!P1 LDG.E R3, desc[UR36][R2.64] ;  /* 0x0000002402039981 */ /* 0x0000a2000c1e1900 */
[C---:B------:R-:W-:Y:S02]  /*24250*/  ISETP.GE.U32.AND P2, PT, R8.reuse, 0x2, PT ;  /* 0x000000020800780c */ /* 0x040fe40003f46070 */
[C---:B------:R-:W-:Y:S01]  /*24260*/  ISETP.GE.U32.AND P3, PT, R8.reuse, 0x4, PT ;  /* 0x000000040800780c */ /* 0x040fe20003f66070 */
[----:B------:R-:W-:Y:S01]  /*24270*/  SHFL.IDX PT, R0, R16, RZ, 0x1f ;  /* 0x00001fff10007589 */ /* 0x000fe200000e0000 */
[C---:B------:R-:W-:Y:S02]  /*24280*/  ISETP.GE.U32.AND P4, PT, R8.reuse, 0x8, PT ;  /* 0x000000080800780c */ /* 0x040fe40003f86070 */
[C---:B------:R-:W-:Y:S01]  /*24290*/  ISETP.GE.U32.AND P5, PT, R8.reuse, 0x10, PT ;  /* 0x000000100800780c */ /* 0x040fe20003fa6070 */
[----:B------:R-:W-:Y:S01]  /*242a0*/  SHFL.IDX PT, R4, R16, 0x1, 0x1f ;  /* 0x00201f0010047f89 */ /* 0x000fe200000e0000 */
[----:B0-----:R-:W-:Y:S01]  /*242b0*/  MOV R2, RZ ;  /* 0x000000ff00027202 */ /* 0x001fe20000000f00 */
[----:B--2---:R-:W-:Y:S01]  /*242c0*/  @!P1 IMAD.MOV.U32 R2, RZ, RZ, R3 ;  /* 0x000000ffff029224 */ /* 0x004fe200078e0003 */
[----:B------:R-:W-:-:S04]  /*242d0*/  ISETP.NE.AND P1, PT, R8, RZ, PT ;  /* 0x000000ff0800720c */ /* 0x000fc80003f25270 */
[----:B------:R-:W0:Y:S02]  /*242e0*/  SHFL.UP PT, R14, R2, 0x1, RZ ;  /* 0x04200000020e7989 */ /* 0x000e2400000e00ff */
        /* <DEDUP_REMOVED lines=14> */
[----:B------:R0:W1:Y:S02]  /*243d0*/  SHFL.IDX PT, R14, R3, 0x1f, 0x1f ;  /* 0x03e01f00030e7f89 */ /* 0x00006400000e0000 */
.L_x_1095:
[----:B------:R-:W-:Y:S02]  /*243e0*/  ULDC UR4, c[0x0][0xc38] ;  /* 0x00030e0000047ab9 */ /* 0x000fe40000000800 */
[----:B------:R-:W-:-:S04]  /*243f0*/  IMAD.U32 R16, RZ, RZ, UR4 ;  /* 0x00000004ff107e24 */ /* 0x000fc8000f8e00ff */
[----:B-1----:R-:W-:-:S05]  /*24400*/  IMAD R5, R14, R16, RZ ;  /* 0x000000100e057224 */ /* 0x002fca00078e02ff */
[----:B------:R-:W-:-:S04]  /*24410*/  IADD3 R4, R4, R5, RZ ;  /* 0x0000000504047210 */ /* 0x000fc80007ffe0ff */
[----:B------:R-:W-:-:S13]  /*24420*/  ISETP.GT.AND P6, PT, R4, R0, PT ;  /* 0x000000000400720c */ /* 0x000fda0003fc4270 */
[----:B------:R-:W-:Y:S05]  /*24430*/  @P6 BRA `(.L_x_800) ;  /* 0x00000000009c6947 */ /* 0x000fea0003800000 */
.L_x_805:
[----:B------:R-:W1:Y:S01]  /*24440*/  LDC R6, c[0x0][0xc3c] ;  /* 0x00030f00ff067b82 */ /* 0x000e620000000800 */
[----:B------:R-:W-:-:S05]  /*24450*/  VIADD R19, R19, 0x1f ;  /* 0x0000001f13137836 */ /* 0x000fca0000000000 */
[----:B-1----:R-:W-:-:S13]  /*24460*/  ISETP.GE.AND P6, PT, R19, R6, PT ;  /* 0x000000061300720c */ /* 0x002fda0003fc6270 */
[----:B------:R-:W-:Y:S05]  /*24470*/  @P6 BRA `(.L_x_801) ;  /* 0x0000000400446947 */ /* 0x000fea0003800000 */
[----:B------:R-:W1:Y:S01]  /*24480*/  S2R R2, SR_TID.X ;  /* 0x0000000000027919 */ /* 0x000e620000002100 */
[----:B------:R-:W-:Y:S01]  /*24490*/  BSSY B0, `(.L_x_802) ;  /* 0x0000009000007945 */ /* 0x000fe20003800000 */
[----:B-1----:R-:W-:-:S05]  /*244a0*/  LOP3.LUT R2, R2, 0x1f, RZ, 0xc0, !PT ;  /* 0x0000001f02027812 */ /* 0x002fca00078ec0ff */
[----:B------:R-:W-:Y:S02]  /*244b0*/  IMAD.IADD R5, R19, 0x1, R2 ;  /* 0x0000000113057824 */ /* 0x000fe400078e0202 */
[----:B------:R-:W-:-:S03]  /*244c0*/  IMAD.MOV.U32 R2, RZ, RZ, RZ ;  /* 0x000000ffff027224 */ /* 0x000fc600078e00ff */
[----:B------:R-:W-:-:S13]  /*244d0*/  ISETP.GE.OR P6, PT, R5, R6, !P0 ;  /* 0x000000060500720c */ /* 0x000fda00047c6670 */
[----:B------:R-:W-:Y:S05]  /*244e0*/  @P6 BRA `(.L_x_803) ;  /* 0x00000000000c6947 */ /* 0x000fea0003800000 */
[----:B0-----:R-:W0:Y:S02]  /*244f0*/  LDC.64 R2, c[0x0][0xc80] ;  /* 0x00032000ff027b82 */ /* 0x001e240000000a00 */
[----:B0-----:R-:W-:-:S06]  /*24500*/  IMAD.WIDE R2, R5, 0x4, R2 ;  /* 0x0000000405027825 */ /* 0x001fcc00078e0202 */
[----:B------:R1:W5:Y:S02]  /*24510*/  LDG.E R2, desc[UR36][R2.64] ;  /* 0x0000002402027981 */ /* 0x000364000c1e1900 */
.L_x_803:
[----:B------:R-:W-:Y:S05]  /*24520*/  BSYNC B0 ;  /* 0x0000000000007941 */ /* 0x000fea0003800000 */
.L_x_802:
[----:B------:R-:W-:-:S03]  /*24530*/  UMOV UR4, 0xffffffff ;  /* 0xffffffff00047882 */ /* 0x000fc60000000000 */
[----:B------:R-:W-:Y:S05]  /*24540*/  BRA.DIV UR4, `(.L_x_804) ;  /* 0x0000008204847947 */ /* 0x000fea000b800000 */
[----:B-----5:R-:W2:Y:S02]  /*24550*/  SHFL.UP PT, R14, R2, 0x1, RZ ;  /* 0x04200000020e7989 */ /* 0x020ea400000e00ff */
[----:B--2---:R-:W-:-:S04]  /*24560*/  SEL R13, R14, RZ, P1 ;  /* 0x000000ff0e0d7207 */ /* 0x004fc80000800000 */
[----:B------:R-:W-:-:S05]  /*24570*/  IADD3 R13, R2, R13, RZ ;  /* 0x0000000d020d7210 */ /* 0x000fca0007ffe0ff */
[----:B------:R-:W2:Y:S02]  /*24580*/  SHFL.UP PT, R14, R13, 0x2, RZ ;  /* 0x044000000d0e7989 */ /* 0x000ea400000e00ff */
[----:B--2---:R-:W-:-:S05]  /*24590*/  SEL R14, R14, RZ, P2 ;  /* 0x000000ff0e0e7207 */ /* 0x004fca0001000000 */
[----:B01----:R-:W-:-:S05]  /*245a0*/  IMAD.IADD R3, R13, 0x1, R14 ;  /* 0x000000010d037824 */ /* 0x003fca00078e020e */
        /* <DEDUP_REMOVED lines=9> */
[----:B------:R0:W1:Y:S02]  /*24640*/  SHFL.IDX PT, R14, R3, 0x1f, 0x1f ;  /* 0x03e01f00030e7f89 */ /* 0x00006400000e0000 */
.L_x_1103:
[----:B------:R-:W-:Y:S02]  /*24650*/  ULDC UR4, c[0x0][0xc38] ;  /* 0x00030e0000047ab9 */ /* 0x000fe40000000800 */
[----:B------:R-:W-:-:S04]  /*24660*/  IMAD.U32 R16, RZ, RZ, UR4 ;  /* 0x00000004ff107e24 */ /* 0x000fc8000f8e00ff */
[----:B-1----:R-:W-:-:S04]  /*24670*/  IMAD R5, R14, R16, RZ ;  /* 0x000000100e057224 */ /* 0x002fc800078e02ff */
[----:B------:R-:W-:-:S05]  /*24680*/  IMAD.IADD R4, R5, 0x1, R4 ;  /* 0x0000000105047824 */ /* 0x000fca00078e0204 */
[----:B------:R-:W-:-:S13]  /*24690*/  ISETP.GT.AND P6, PT, R4, R0, PT ;  /* 0x000000000400720c */ /* 0x000fda0003fc4270 */
[----:B------:R-:W-:Y:S05]  /*246a0*/  @!P6 BRA `(.L_x_805) ;  /* 0xfffffffc0064e947 */ /* 0x000fea000383ffff */
.L_x_800:
[----:B------:R-:W-:Y:S01]  /*246b0*/  IMAD.IADD R5, R4, 0x1, -R5 ;  /* 0x0000000104057824 */ /* 0x000fe200078e0a05 */
[----:B------:R-:W-:-:S03]  /*246c0*/  UMOV UR4, 0xffffffff ;  /* 0xffffffff00047882 */ /* 0x000fc60000000000 */
[----:B------:R-:W-:-:S05]  /*246d0*/  IMAD R7, R3, R16, R5 ;  /* 0x0000001003077224 */ /* 0x000fca00078e0205 */
[----:B------:R-:W-:Y:S01]  /*246e0*/  ISETP.GT.AND P6, PT, R7, R0, PT ;  /* 0x000000000700720c */ /* 0x000fe20003fc4270 */
[----:B------:R-:W-:-:S12]  /*246f0*/  BRA.DIV UR4, `(.L_x_806) ;  /* 0x0000008204d47947 */ /* 0x000fd8000b800000 */
[----:B------:R-:W-:-:S04]  /*24700*/  VOTE.ANY R6, PT, !P6 ;  /* 0x0000000000067806 */ /* 0x000fc800070e0100 */
[----:B------:R-:W1:Y:S02]  /*24710*/  POPC R4, R6 ;  /* 0x0000000600047309 */ /* 0x000e640000000000 */
[----:B-1----:R1:W2:Y:S02]  /*24720*/  SHFL.IDX PT, R17, R2, R4, 0x1f ;  /* 0x00001f0402117589 */ /* 0x0022a400000e0000 */
.L_x_1107:
[----:B------:R-:W-:Y:S02]  /*24730*/  ISETP.NE.AND P0, PT, R6, RZ, PT ;  /* 0x000000ff0600720c */ /* 0x000fe40003f05270 */
[----:B------:R-:W-:-:S11]  /*24740*/  MOV R14, RZ ;  /* 0x000000ff000e7202 */ /* 0x000fd60000000f00 */
[----:B------:R-:W-:Y:S05]  /*24750*/  @!P0 BRA `(.L_x_807) ;  /* 0x0000000000108947 */ /* 0x000fea0003800000 */
[----:B------:R-:W-:Y:S01]  /*24760*/  UMOV UR4, 0xffffffff ;  /* 0xffffffff00047882 */ /* 0x000fe20000000000 */
[----:B------:R-:W-:Y:S02]  /*24770*/  VIADD R12, R4, 0xffffffff ;  /* 0xffffffff040c7836 */ /* 0x000fe40000000000 */
[----:B------:R-:W-:Y:S05]  /*24780*/  BRA.DIV UR4, `(.L_x_808) ;  /* 0x0000008204f87947 */ /* 0x000fea000b800000 */
[----:B------:R3:W4:Y:S02]  /*24790*/  SHFL.IDX PT, R14, R3, R12, 0x1f ;  /* 0x00001f0c030e7589 */ /* 0x00072400000e0000 */
.L_x_807:
[----:B--2---:R-:W-:Y:S01]  /*247a0*/  IABS R6, R17 ;  /* 0x0000001100067213 */ /* 0x004fe20000000000 */
[----:B----4-:R-:W-:Y:S01]  /*247b0*/  IMAD R16, R14, R16, R5 ;  /* 0x000000100e107224 */ /* 0x010fe200078e0205 */
[----:B-1----:R-:W-:Y:S02]  /*247c0*/  MOV R2, RZ ;  /* 0x000000ff00027202 */ /* 0x002fe40000000f00 */
[----:B------:R-:W1:Y:S01]  /*247d0*/  I2F.RP R7, R6 ;  /* 0x0000000600077306 */ /* 0x000e620000209400 */
[----:B------:R-:W-:Y:S01]  /*247e0*/  IMAD.IADD R0, R0, 0x1, -R16 ;  /* 0x0000000100007824 */ /* 0x000fe200078e0a10 */
[----:B------:R-:W-:-:S06]  /*247f0*/  IADD3 R19, R4, R19, RZ ;  /* 0x0000001304137210 */ /* 0x000fcc0007ffe0ff */
[----:B-1----:R-:W0:Y:S02]  /*24800*/  MUFU.RCP R7, R7 ;  /* 0x0000000700077308 */ /* 0x002e240000001000 */
[----:B0--3--:R-:W-:-:S06]  /*24810*/  VIADD R3, R7, 0xffffffe ;  /* 0x0ffffffe07037836 */ /* 0x009fcc0000000000 */
[----:B------:R-:W0:Y:S02]  /*24820*/  F2I.FTZ.U32.TRUNC.NTZ R3, R3 ;  /* 0x0000000300037305 */ /* 0x000e24000021f000 */
[----:B0-----:R-:W-:-:S04]  /*24830*/  IMAD.MOV R5, RZ, RZ, -R3 ;  /* 0x000000ffff057224 */ /* 0x001fc800078e0a03 */
[----:B------:R-:W-:-:S04]  /*24840*/  IMAD R5, R5, R6, RZ ;  /* 0x0000000605057224 */ /* 0x000fc800078e02ff */
[----:B------:R-:W-:Y:S01]  /*24850*/  IMAD.HI.U32 R2, R3, R5, R2 ;  /* 0x0000000503027227 */ /* 0x000fe200078e0002 */
[----:B------:R-:W-:Y:S02]  /*24860*/  IABS R5, R17 ;  /* 0x0000001100057213 */ /* 0x000fe40000000000 */
[----:B------:R-:W-:-:S03]  /*24870*/  IABS R3, R0 ;  /* 0x0000000000037213 */ /* 0x000fc60000000000 */
[----:B------:R-:W-:Y:S02]  /*24880*/  IMAD.MOV R5, RZ, RZ, -R5 ;  /* 0x000000ffff057224 */ /* 0x000fe400078e0a05 */
[----:B------:R-:W-:-:S04]  /*24890*/  IMAD.HI.U32 R2, R2, R3, RZ ;  /* 0x0000000302027227 */ /* 0x000fc800078e00ff */
[----:B------:R-:W-:-:S05]  /*248a0*/  IMAD R3, R2, R5, R3 ;  /* 0x0000000502037224 */ /* 0x000fca00078e0203 */
[----:B------:R-:W-:-:S13]  /*248b0*/  ISETP.GT.U32.AND P1, PT, R6, R3, PT ;  /* 0x000000030600720c */ /* 0x000fda0003f24070 */
[----:B------:R-:W-:Y:S01]  /*248c0*/  @!P1 IMAD.IADD R3, R3, 0x1, -R6 ;  /* 0x0000000103039824 */ /* 0x000fe200078e0a06 */
[----:B------:R-:W-:Y:S02]  /*248d0*/  @!P1 IADD3 R2, R2, 0x1, RZ ;  /* 0x0000000102029810 */ /* 0x000fe40007ffe0ff */
        /* <DEDUP_REMOVED lines=11> */
.L_x_801:
[----:B------:R-:W-:Y:S01]  /*24990*/  UMOV UR4, URZ ;  /* 0x0000003f00047c82 */ /* 0x000fe20008000000 */
[----:B------:R-:W-:Y:S01]  /*249a0*/  UMOV UR5, URZ ;  /* 0x0000003f00057c82 */ /* 0x000fe20008000000 */
[----:B------:R-:W-:Y:S01]  /*249b0*/  ULDC UR6, c[0x0][0xc3c] ;  /* 0x00030f0000067ab9 */ /* 0x000fe20000000800 */
[----:B------:R-:W-:Y:S01]  /*249c0*/  IMAD.MOV.U32 R16, RZ, RZ, R0 ;  /* 0x000000ffff107224 */ /* 0x000fe200078e0000 */
[----:B------:R-:W-:Y:S01]  /*249d0*/  MOV R18, UR5 ;  /* 0x0000000500127c02 */ /* 0x000fe20008000f00 */
[----:B------:R-:W-:Y:S02]  /*249e0*/  IMAD.U32 R17, RZ, RZ, UR4 ;  /* 0x00000004ff117e24 */ /* 0x000fe4000f8e00ff */
[----:B------:R-:W-:-:S07]  /*249f0*/  IMAD.U32 R19, RZ, RZ, UR6 ;  /* 0x00000006ff137e24 */ /* 0x000fce000f8e00ff */
.L_x_809:
[----:B------:R1:W2:Y:S01]  /*24a00*/  LDL R2, [R1+0x10] ;  /* 0x0000100001027983 */ /* 0x0002a20000100800 */
[----:B------:R-:W3:Y:S01]  /*24a10*/  S2R R0, SR_TID.X ;  /* 0x0000000000007919 */ /* 0x000ee20000002100 */
[----:B------:R-:W-:Y:S05]  /*24a20*/  WARPSYNC.ALL ;  /* 0x0000000000007948 */ /* 0x000fea0003800000 */
[----:B---3--:R-:W-:Y:S01]  /*24a30*/  LOP3.LUT R0, R0, 0x1f, RZ, 0xc0, !PT ;  /* 0x0000001f00007812 */ /* 0x008fe200078ec0ff */
[----:B------:R-:W-:Y:S03]  /*24a40*/  BAR.SYNC.DEFER_BLOCKING 0x4, 0x180 ;  /* 0x0106000000007b1d */ /* 0x000fe60000010000 */
[----:B------:R-:W-:-:S13]  /*24a50*/  ISETP.NE.AND P0, PT, R0, RZ, PT ;  /* 0x000000ff0000720c */ /* 0x000fda0003f05270 */
[----:B------:R-:W-:Y:S01]  /*24a60*/  @!P0 MOV R0, 0x400 ;  /* 0x0000040000008802 */ /* 0x000fe20000000f00 */
[----:B--2---:R-:W2:Y:S03]  /*24a70*/  @!P0 S2R R2, SR_CgaCtaId ;  /* 0x0000000000028919 */ /* 0x004ea60000008800 */
[----:B--2---:R-:W-:Y:S01]  /*24a80*/  @!P0 LEA R23, R2, R0, 0x18 ;  /* 0x0000000002178211 */ /* 0x004fe200078ec0ff */
[----:B------:R1:W-:Y:S04]  /*24a90*/  @!P0 STL [R1+0x10], R2 ;  /* 0x0000100201008387 */ /* 0x0003e80000100800 */
[----:B------:R1:W-:Y:S01]  /*24aa0*/  @!P0 STS.128 [R23+0x388d0], R16 ;  /* 0x0388d01017008388 */ /* 0x0003e20000000c00 */
[----:B------:R-:W-:Y:S06]  /*24ab0*/  BAR.ARV 0x5, 0x180 ;  /* 0x0146000000007b1d */ /* 0x000fec0000002000 */
.L_x_798:
[----:B------:R-:W-:Y:S02]  /*24ac0*/  ULDC UR4, c[0x0][0xc3c] ;  /* 0x00030f0000047ab9 */ /* 0x000fe40000000800 */
[----:B---3--:R-:W-:-:S13]  /*24ad0*/  ISETP.GE.AND P0, PT, R19, UR4, PT ;  /* 0x0000000413007c0c */ /* 0x008fda000bf06270 */
[----:B------:R-:W-:Y:S05]  /*24ae0*/  @!P0 BRA `(.L_x_810) ;  /* 0xffffff9000448947 */ /* 0x000fea000383ffff */
[----:B------:R-:W-:Y:S05]  /*24af0*/  BSYNC B7 ;  /* 0x0000000000077941 */ /* 0x000fea0003800000 */
.L_x_696:
[----:B--2---:R-:W2:Y:S01]  /*24b00*/  LDL.LU R0, [R1+0x40] ;  /* 0x0000400001007983 */ /* 0x004ea20000300800 */
[----:B------:R-:W-:Y:S01]  /*24b10*/  BSSY B0, `(.L_x_811) ;  /* 0x000000b000007945 */ /* 0x000fe20003800000 */
[----:B------:R-:W3:Y:S01]  /*24b20*/  S2R R5, SR_CgaCtaId ;  /* 0x0000000000057919 */ /* 0x000ee20000008800 */
[----:B--2---:R-:W-:-:S05]  /*24b30*/  VIADD R0, R0, 0x1 ;  /* 0x0000000100007836 */ /* 0x004fca0000000000 */
[----:B01----:R-:W-:-:S04]  /*24b40*/  LEA.HI R2, R0, R0, RZ, 0x1 ;  /* 0x0000000000027211 */ /* 0x003fc800078f08ff */
[----:B------:R-:W-:Y:S02]  /*24b50*/  LOP3.LUT R3, R2, 0xfffffffe, RZ, 0xc0, !PT ;  /* 0xfffffffe02037812 */ /* 0x000fe400078ec0ff */
[----:B------:R-:W-:-:S03]  /*24b60*/  MOV R2, 0x400 ;  /* 0x0000040000027802 */ /* 0x000fc60000000f00 */
[----:B------:R-:W-:Y:S01]  /*24b70*/  IMAD.IADD R0, R0, 0x1, -R3 ;  /* 0x0000000100007824 */ /* 0x000fe200078e0a03 */
[----:B---3--:R-:W-:-:S04]  /*24b80*/  LEA R5, R5, R2, 0x18 ;  /* 0x0000000205057211 */ /* 0x008fc800078ec0ff */
[----:B------:R-:W-:-:S04]  /*24b90*/  SHF.L.U32 R0, R0, 0x1f, RZ ;  /* 0x0000001f00007819 */ /* 0x000fc800000006ff */
[----:B------:R-:W0:Y:S02]  /*24ba0*/  SYNCS.PHASECHK.TRANS64.TRYWAIT P0, [R5+URZ+0x38820], R0 ;  /* 0x03882000050075a7 */ /* 0x000e24000800017f */
[----:B0-----:R-:W-:Y:S05]  /*24bb0*/  @!P0 BRA `(.L_x_812) ;  /* 0x0000008000108947 */ /* 0x001fea0003800000 */
.L_x_1110:
[----:B------:R-:W-:Y:S05]  /*24bc0*/  BSYNC B0 ;  /* 0x0000000000007941 */ /* 0x000fea0003800000 */
.L_x_811:
[----:B------:R-:W-:-:S03]  /*24bd0*/  UMOV UR4, 0xffffffff ;  /* 0xffffffff00047882 */ /* 0x000fc60000000000 */
[----:B------:R-:W-:Y:S05]  /*24be0*/  BRA.DIV UR4, `(.L_x_813) ;  /* 0x0000008204187947 */ /* 0x000fea000b800000 */
[----:B0-----:R-:W0:Y:S02]  /*24bf0*/  S2R R0, SR_TID.X ;  /* 0x0000000000007919 */ /* 0x001e240000002100 */
[----:B0-----:R-:W-:-:S04]  /*24c00*/  SHF.R.U32.HI R0, RZ, 0x5, R0 ;  /* 0x00000005ff007819 */ /* 0x001fc80000011600 */
[----:B------:R-:W-:-:S05]  /*24c10*/  LOP3.LUT R0, R0, 0x3, RZ, 0xc0, !PT ;  /* 0x0000000300007812 */ /* 0x000fca00078ec0ff */
[----:B------:R0:W1:Y:S02]  /*24c20*/  SHFL.IDX PT, R14, R0, RZ, 0x1f ;  /* 0x00001fff000e7589 */ /* 0x00006400000e0000 */
.L_x_1113:
[----:B-1----:R-:W-:-:S13]  /*24c30*/  ISETP.NE.AND P0, PT, R14, RZ, PT ;  /* 0x000000ff0e00720c */ /* 0x002fda0003f05270 */
[----:B------:R-:W-:Y:S05]  /*24c40*/  @P0 BRA `(.L_x_491) ;  /* 0x0000000000b00947 */ /* 0x000fea0003800000 */
[----:B------:R-:W-:-:S03]  /*24c50*/  UMOV UR4, 0xffffffff ;  /* 0xffffffff00047882 */ /* 0x000fc60000000000 */
[----:B------:R-:W-:Y:S05]  /*24c60*/  BRA.DIV UR4, `(.L_x_814) ;  /* 0x00000082042c7947 */ /* 0x000fea000b800000 */
[----:B------:R-:W-:-:S13]  /*24c70*/  ELECT P6, URZ, PT ;  /* 0x00000000003f782f */ /* 0x000fda00038c0000 */
.L_x_1116:
[----:B------:R-:W-:Y:S05]  /*24c80*/  @!P6 BRA `(.L_x_491) ;  /* 0x0000000000a0e947 */ /* 0x000fea0003800000 */
[----:B0-----:R-:W2:Y:S02]  /*24c90*/  LDL R0, [R1+0x5c] ;  /* 0x00005c0001007983 */ /* 0x001ea40000100800 */
[----:B--2---:R-:W-:-:S13]  /*24ca0*/  R2UR UR4, R0 ;  /* 0x00000000000472ca */ /* 0x004fda00000e0000 */
[----:B------:R-:W-:-:S06]  /*24cb0*/  ULOP3.LUT UR4, UR4, 0x2, URZ, 0xfc, !UPT ;  /* 0x0000000204047892 */ /* 0x000fcc000f8efc3f */
[----:B------:R-:W-:-:S04]  /*24cc0*/  MOV R0, UR4 ;  /* 0x0000000400007c02 */ /* 0x000fc80008000f00 */
[----:B------:R-:W-:-:S13]  /*24cd0*/  ISETP.NE.AND P0, PT, R0, 0x3, PT ;  /* 0x000000030000780c */ /* 0x000fda0003f05270 */
[----:B------:R-:W-:Y:S05]  /*24ce0*/  @!P0 BRA `(.L_x_815) ;  /* 0x0000000000048947 */ /* 0x000fea0003800000 */
[----:B------:R-:W-:Y:S01]  /*24cf0*/  BPT.TRAP 0x1 ;  /* 0x000000040000795c */ /* 0x000fe20000300000 */
.L_x_815:
[----:B------:R-:W-:Y:S01]  /*24d00*/  IMAD R3, R27, 0x8, R5 ;  /* 0x000000081b037824 */ /* 0x000fe200078e0205 */
[----:B------:R-:W-:Y:S01]  /*24d10*/  SHF.L.U32 R2, R35, 0x1f, RZ ;  /* 0x0000001f23027819 */ /* 0x000fe200000006ff */
[----:B------:R-:W-:-:S03]  /*24d20*/  VIADD R27, R27, 0x1 ;  /* 0x000000011b1b7836 */ /* 0x000fc60000000000 */
[----:B------:R-:W0:Y:S02]  /*24d30*/  SYNCS.PHASECHK.TRANS64.TRYWAIT P1, [R3+URZ+0x38840], R2 ;  /* 0x03884002030075a7 */ /* 0x000e24000802017f */
[----:B------:R-:W-:-:S04]  /*24d40*/  ISETP.NE.AND P2, PT, R27, 0x2, PT ;  /* 0x000000021b00780c */ /* 0x000fc80003f45270 */
[----:B------:R-:W-:Y:S01]  /*24d50*/  SEL R0, RZ, 0x1, P2 ;  /* 0x00000001ff007807 */ /* 0x000fe20001000000 */
[----:B0-----:R-:W-:Y:S08]  /*24d60*/  @!P1 BRA `(.L_x_816) ;  /* 0x00000080000c9947 */ /* 0x001ff00003800000 */
.L_x_1117:
[----:B------:R-:W-:Y:S02]  /*24d70*/  SEL R27, R27, RZ, P2 ;  /* 0x000000ff1b1b7207 */ /* 0x000fe40001000000 */
[----:B------:R-:W-:Y:S01]  /*24d80*/  LOP3.LUT R0, R35, R0, RZ, 0x3c, !PT ;  /* 0x0000000023007212 */ /* 0x000fe200078e3cff */
[----:B------:R-:W-:Y:S06]  /*24d90*/  @!P0 BRA `(.L_x_817) ;  /* 0x0000000000048947 */ /* 0x000fec0003800000 */
[----:B------:R-:W-:Y:S01]  /*24da0*/  BPT.TRAP 0x1 ;  /* 0x000000040000795c */ /* 0x000fe20000300000 */
.L_x_817:
[----:B------:R-:W-:Y:S01]  /*24db0*/  IMAD R27, R27, 0x8, R5 ;  /* 0x000000081b1b7824 */ /* 0x000fe200078e0205 */
[----:B------:R-:W-:-:S04]  /*24dc0*/  SHF.L.U32 R0, R0, 0x1f, RZ ;  /* 0x0000001f00007819 */ /* 0x000fc800000006ff */
[----:B------:R-:W1:Y:S02]  /*24dd0*/  SYNCS.PHASECHK.TRANS64.TRYWAIT P1, [R27+URZ+0x38840], R0 ;  /* 0x038840001b0075a7 */ /* 0x000e64000802017f */
[----:B-1----:R-:W-:Y:S05]  /*24de0*/  @!P1 BRA `(.L_x_818) ;  /* 0x0000008000009947 */ /* 0x002fea0003800000 */
.L_x_1118:
[----:B------:R-:W-:Y:S05]  /*24df0*/  @!P0 BRA `(.L_x_819) ;  /* 0x0000000000048947 */ /* 0x000fea0003800000 */
[----:B------:R-:W-:Y:S01]  /*24e00*/  BPT.TRAP 0x1 ;  /* 0x000000040000795c */ /* 0x000fe20000300000 */
.L_x_819:
[----:B------:R-:W2:Y:S02]  /*24e10*/  SYNCS.PHASECHK.TRANS64.TRYWAIT P1, [R3+URZ+0x38860], R2 ;  /* 0x03886002030075a7 */ /* 0x000ea4000802017f */
[----:B--2---:R-:W-:Y:S05]  /*24e20*/  @!P1 BRA `(.L_x_820) ;  /* 0x0000008000049947 */ /* 0x004fea0003800000 */
.L_x_1119:
[----:B------:R-:W-:Y:S05]  /*24e30*/  @!P0 BRA `(.L_x_821) ;  /* 0x0000000000048947 */ /* 0x000fea0003800000 */
[----:B------:R-:W-:Y:S01]  /*24e40*/  BPT.TRAP 0x1 ;  /* 0x000000040000795c */ /* 0x000fe20000300000 */
.L_x_821:
[----:B------:R-:W3:Y:S02]  /*24e50*/  SYNCS.PHASECHK.TRANS64.TRYWAIT P1, [R27+URZ+0x38860], R0 ;  /* 0x038860001b0075a7 */ /* 0x000ee4000802017f */
[----:B---3--:R-:W-:Y:S05]  /*24e60*/  @!P1 BRA `(.L_x_822) ;  /* 0x0000008000089947 */ /* 0x008fea0003800000 */
.L_x_1120:
[----:B------:R-:W-:Y:S05]  /*24e70*/  @!P0 BRA `(.L_x_823) ;  /* 0x0000000000048947 */ /* 0x000fea0003800000 */
[----:B------:R-:W-:Y:S01]  /*24e80*/  BPT.TRAP 0x1 ;  /* 0x000000040000795c */ /* 0x000fe20000300000 */
.L_x_823:
[----:B------:R-:W4:Y:S02]  /*24e90*/  SYNCS.PHASECHK.TRANS64.TRYWAIT P1, [R3+URZ+0x38880], R2 ;  /* 0x03888002030075a7 */ /* 0x000f24000802017f */
[----:B----4-:R-:W-:Y:S05]  /*24ea0*/  @!P1 BRA `(.L_x_824) ;  /* 0x00000080000c9947 */ /* 0x010fea0003800000 */
.L_x_1121:
[----:B------:R-:W-:Y:S05]  /*24eb0*/  @!P0 BRA `(.L_x_825) ;  /* 0x0000000000048947 */ /* 0x000fea0003800000 */
[----:B------:R-:W-:Y:S01]  /*24ec0*/  BPT.TRAP 0x1 ;  /* 0x000000040000795c */ /* 0x000fe20000300000 */
.L_x_825:
[----:B------:R0:W0:Y:S02]  /*24ed0*/  SYNCS.PHASECHK.TRANS64.TRYWAIT P0, [R27+URZ+0x38880], R0 ;  /* 0x038880001b0075a7 */ /* 0x000024000800017f */
[----:B0-----:R-:W-:Y:S05]  /*24ee0*/  @!P0 NANOSLEEP.SYNCS 0x989680 ;  /* 0x009896800000895d */ /* 0x001fea0003900000 */
[----:B------:R-:W0:Y:S02]  /*24ef0*/  @!P0 SYNCS.PHASECHK.TRANS64 P0, [R27+URZ+0x38880], R0 ;  /* 0x038880001b0085a7 */ /* 0x000e24000800007f */
[----:B0-----:R-:W-:Y:S05]  /*24f00*/  @!P0 BRA `(.L_x_825) ;  /* 0xfffffffc00f08947 */ /* 0x001fea000383ffff */
.L_x_491:
[----:B------:R-:W-:Y:S05]  /*24f10*/  BSYNC B8 ;  /* 0x0000000000087941 */ /* 0x000fea0003800000 */
.L_x_488:
[----:B------:R-:W-:Y:S05]  /*24f20*/  EXIT ;  /* 0x000000000000794d */ /* 0x000fea0003800000 */
.L_x_513:
[----:B---3--:R3:W4:Y:S02]  /*24f30*/  SYNCS.PHASECHK.TRANS64.TRYWAIT P6, [R80+URZ+0x38890], R103 ;  /* 0x03889067500075a7 */ /* 0x00872400080c017f */
[----:B----4-:R-:W-:Y:S05]  /*24f40*/  @!P6 NANOSLEEP.SYNCS 0x989680 ;  /* 0x009896800000e95d */ /* 0x010fea0003900000 */
[----:B------:R-:W4:Y:S02]  /*24f50*/  @!P6 SYNCS.PHASECHK.TRANS64 P6, [R80+URZ+0x38890], R103 ;  /* 0x038890675000e5a7 */ /* 0x000f2400080c007f */
[----:B----4-:R-:W-:Y:S05]  /*24f60*/  @!P6 BRA `(.L_x_513) ;  /* 0xfffffffc00f0e947 */ /* 0x010fea000383ffff */
[----:B------:R-:W-:Y:S05]  /*24f70*/  BRA `(.L_x_826) ;  /* 0xfffffddc00747947 */ /* 0x000fea000383ffff */
.L_x_514:
[----:B------:R-:W-:Y:S01]  /*24f80*/  BSSY B1, `(.L_x_827) ;  /* 0x0000008000017945 */ /* 0x000fe20003800000 */
[----:B--2---:R-:W-:Y:S01]  /*24f90*/  MOV R13, R107 ;  /* 0x0000006b000d7202 */ /* 0x004fe20000000f00 */
[----:B------:R-:W-:Y:S02]  /*24fa0*/  IMAD.MOV.U32 R12, RZ, RZ, RZ ;  /* 0x000000ffff0c7224 */ /* 0x000fe400078e00ff */
[----:B------:R-:W-:Y:S02]  /*24fb0*/  IMAD.MOV.U32 R11, RZ, RZ, 0x181f ;  /* 0x0000181fff0b7424 */ /* 0x000fe400078e00ff */
[----:B------:R-:W-:-:S07]  /*24fc0*/  IMAD.MOV.U32 R15, RZ, RZ, -0x1 ;  /* 0xffffffffff0f7424 */ /* 0x000fce00078e00ff */
[----:B01-3--:R-:W-:Y:S05]  /*24fd0*/  WARPSYNC.COLLECTIVE R15, `(.L_x_828) ;  /* 0x000000000f087348 */ /* 0x00bfea0003c00000 */
[----:B------:R2:W4:Y:S02]  /*24fe0*/  SHFL.IDX P6, R14, R13, R12, R11 ;  /* 0x0000000c0d0e7389 */ /* 0x00052400000c000b */
[----:B01234-:R-:W-:Y:S01]  /*24ff0*/  ENDCOLLECTIVE ;  /* 0x000000000000791b */ /* 0x01ffe20003800000 */
.L_x_828:
[----:B------:R-:W-:Y:S05]  /*25000*/  BSYNC B1 ;  /* 0x0000000000017941 */ /* 0x000fea0003800000 */
.L_x_827:
[----:B------:R-:W-:Y:S01]  /*25010*/  IMAD.MOV.U32 R13, RZ, RZ, R106 ;  /* 0x000000ffff0d7224 */ /* 0x000fe200078e006a */
[----:B------:R-:W-:Y:S01]  /*25020*/  MOV R15, 0xffffffff ;  /* 0xffffffff000f7802 */ /* 0x000fe20000000f00 */
[----:B------:R-:W-:Y:S01]  /*25030*/  IMAD.MOV.U32 R12, RZ, RZ, RZ ;  /* 0x000000ffff0c7224 */ /* 0x000fe200078e00ff */
[----:B------:R-:W-:Y:S01]  /*25040*/  MOV R78, R14 ;  /* 0x0000000e004e7202 */ /* 0x000fe20000000f00 */
[----:B------:R-:W-:-:S07]  /*25050*/  IMAD.MOV.U32 R11, RZ, RZ, 0x181f ;  /* 0x0000181fff0b7424 */ /* 0x000fce00078e00ff */
[----:B------:R-:W-:Y:S05]  /*25060*/  WARPSYNC.COLLECTIVE R15, `(.L_x_829) ;  /* 0x000000000f087348 */ /* 0x000fea0003c00000 */
[----:B------:R0:W1:Y:S02]  /*25070*/  SHFL.IDX P6, R14, R13, R12, R11 ;  /* 0x0000000c0d0e7389 */ /* 0x00006400000c000b */
[----:B01----:R-:W-:Y:S01]  /*25080*/  ENDCOLLECTIVE ;  /* 0x000000000000791b */ /* 0x003fe20003800000 */
.L_x_829:
[----:B------:R-:W-:Y:S01]  /*25090*/  IMAD.MOV.U32 R79, RZ, RZ, R14 ;  /* 0x000000ffff4f7224 */ /* 0x000fe200078e000e */
[----:B------:R-:W-:Y:S06]  /*250a0*/  BRA `(.L_x_830) ;  /* 0xfffffddc003c7947 */ /* 0x000fec000383ffff */
.L_x_523:
[----:B------:R-:W-:Y:S01]  /*250b0*/  BSSY B1, `(.L_x_831) ;  /* 0x0000008000017945 */ /* 0x000fe20003800000 */
[----:B0-2---:R-:W-:Y:S01]  /*250c0*/  IMAD.MOV.U32 R13, RZ, RZ, R107 ;  /* 0x000000ffff0d7224 */ /* 0x005fe200078e006b */
[----:B------:R-:W-:Y:S01]  /*250d0*/  MOV R11, 0x181f ;  /* 0x0000181f000b7802 */ /* 0x000fe20000000f00 */
[----:B------:R-:W-:Y:S02]  /*250e0*/  IMAD.MOV.U32 R12, RZ, RZ, 0x1 ;  /* 0x00000001ff0c7424 */ /* 0x000fe400078e00ff */
[----:B------:R-:W-:-:S07]  /*250f0*/  IMAD.MOV.U32 R15, RZ, RZ, -0x1 ;  /* 0xffffffffff0f7424 */ /* 0x000fce00078e00ff */
[----:B-1-34-:R-:W-:Y:S05]  /*25100*/  WARPSYNC.COLLECTIVE R15, `(.L_x_832) ;  /* 0x000000000f087348 */ /* 0x01afea0003c00000 */
[----:B------:R0:W2:Y:S02]  /*25110*/  SHFL.IDX P6, R14, R13, R12, R11 ;  /* 0x0000000c0d0e7389 */ /* 0x0000a400000c000b */
[----:B01234-:R-:W-:Y:S01]  /*25120*/  ENDCOLLECTIVE ;  /* 0x000000000000791b */ /* 0x01ffe20003800000 */
.L_x_832:
[----:B------:R-:W-:Y:S05]  /*25130*/  BSYNC B1 ;  /* 0x0000000000017941 */ /* 0x000fea0003800000 */
.L_x_831:
[----:B------:R-:W-:Y:S01]  /*25140*/  IMAD.MOV.U32 R13, RZ, RZ, R106 ;  /* 0x000000ffff0d7224 */ /* 0x000fe200078e006a */
[----:B------:R-:W-:Y:S01]  /*25150*/  MOV R12, 0x1 ;  /* 0x00000001000c7802 */ /* 0x000fe20000000f00 */
[----:B------:R-:W-:Y:S02]  /*25160*/  IMAD.MOV.U32 R11, RZ, RZ, 0x181f ;  /* 0x0000181fff0b7424 */ /* 0x000fe400078e00ff */
[----:B------:R-:W-:Y:S02]  /*25170*/  IMAD.MOV.U32 R15, RZ, RZ, -0x1 ;  /* 0xffffffffff0f7424 */ /* 0x000fe400078e00ff */
[----:B------:R-:W-:-:S07]  /*25180*/  IMAD.MOV.U32 R70, RZ, RZ, R14 ;  /* 0x000000ffff467224 */ /* 0x000fce00078e000e */
[----:B------:R-:W-:Y:S05]  /*25190*/  WARPSYNC.COLLECTIVE R15, `(.L_x_833) ;  /* 0x000000000f087348 */ /* 0x000fea0003c00000 */
[----:B------:R0:W1:Y:S02]  /*251a0*/  SHFL.IDX P6, R14, R13, R12, R11 ;  /* 0x0000000c0d0e7389 */ /* 0x00006400000c000b */
[----:B01----:R-:W-:Y:S01]  /*251b0*/  ENDCOLLECTIVE ;  /* 0x000000000000791b */ /* 0x003fe20003800000 */
.L_x_833:
[----:B------:R-:W-:Y:S01]  /*251c0*/  IMAD.MOV.U32 R71, RZ, RZ, R14 ;  /* 0x000000ffff477224 */ /* 0x000fe200078e000e */
[----:B------:R-:W-:Y:S06]  /*251d0*/  BRA `(.L_x_834) ;  /* 0xfffffde800b87947 */ /* 0x000fec000383ffff */
.L_x_532:
[----:B------:R-:W-:Y:S01]  /*251e0*/  BSSY B1, `(.L_x_835) ;  /* 0x0000008000017945 */ /* 0x000fe20003800000 */
[----:B0-2---:R-:W-:Y:S01]  /*251f0*/  MOV R13, R107 ;  /* 0x0000006b000d7202 */ /* 0x005fe20000000f00 */
[----:B------:R-:W-:Y:S02]  /*25200*/  IMAD.MOV.U32 R12, RZ, RZ, 0x2 ;  /* 0x00000002ff0c7424 */ /* 0x000fe400078e00ff */
[----:B------:R-:W-:Y:S02]  /*25210*/  IMAD.MOV.U32 R11, RZ, RZ, 0x181f ;  /* 0x0000181fff0b7424 */ /* 0x000fe400078e00ff */
[----:B------:R-:W-:-:S07]  /*25220*/  IMAD.MOV.U32 R15, RZ, RZ, -0x1 ;  /* 0xffffffffff0f7424 */ /* 0x000fce00078e00ff */
[----:B-1-34-:R-:W-:Y:S05]  /*25230*/  WARPSYNC.COLLECTIVE R15, `(.L_x_836) ;  /* 0x000000000f087348 */ /* 0x01afea0003c00000 */
[----:B------:R0:W2:Y:S02]  /*25240*/  SHFL.IDX P6, R14, R13, R12, R11 ;  /* 0x0000000c0d0e7389 */ /* 0x0000a400000c000b */
[----:B01234-:R-:W-:Y:S01]  /*25250*/  ENDCOLLECTIVE ;  /* 0x000000000000791b */ /* 0x01ffe20003800000 */
.L_x_836:
[----:B------:R-:W-:Y:S05]  /*25260*/  BSYNC B1 ;  /* 0x0000000000017941 */ /* 0x000fea0003800000 */
.L_x_835:
[----:B------:R-:W-:Y:S01]  /*25270*/  IMAD.MOV.U32 R13, RZ, RZ, R106 ;  /* 0x000000ffff0d7224 */ /* 0x000fe200078e006a */
[----:B------:R-:W-:Y:S01]  /*25280*/  MOV R15, 0xffffffff ;  /* 0xffffffff000f7802 */ /* 0x000fe20000000f00 */
[----:B------:R-:W-:Y:S01]  /*25290*/  IMAD.MOV.U32 R12, RZ, RZ, 0x2 ;  /* 0x00000002ff0c7424 */ /* 0x000fe200078e00ff */
[----:B------:R-:W-:Y:S01]  /*252a0*/  MOV R60, R14 ;  /* 0x0000000e003c7202 */ /* 0x000fe20000000f00 */
[----:B------:R-:W-:-:S07]  /*252b0*/  IMAD.MOV.U32 R11, RZ, RZ, 0x181f ;  /* 0x0000181fff0b7424 */ /* 0x000fce00078e00ff */
[----:B------:R-:W-:Y:S05]  /*252c0*/  WARPSYNC.COLLECTIVE R15, `(.L_x_837) ;  /* 0x000000000f087348 */ /* 0x000fea0003c00000 */
[----:B------:R0:W1:Y:S02]  /*252d0*/  SHFL.IDX P6, R14, R13, R12, R11 ;  /* 0x0000000c0d0e7389 */ /* 0x00006400000c000b */
[----:B01----:R-:W-:Y:S01]  /*252e0*/  ENDCOLLECTIVE ;  /* 0x000000000000791b */ /* 0x003fe20003800000 */
.L_x_837:
[----:B------:R-:W-:Y:S01]  /*252f0*/  IMAD.MOV.U32 R61, RZ, RZ, R14 ;  /* 0x000000ffff3d7224 */ /* 0x000fe200078e000e */
[----:B------:R-:W-:Y:S06]  /*25300*/  BRA `(.L_x_838) ;  /* 0xfffffdf8003c7947 */ /* 0x000fec000383ffff */
.L_x_541:
        /* <DEDUP_REMOVED lines=8> */
.L_x_840:
[----:B------:R-:W-:Y:S05]  /*25390*/  BSYNC B1 ;  /* 0x0000000000017941 */ /* 0x000fea0003800000 */
.L_x_839:
        /* <DEDUP_REMOVED lines=8> */
.L_x_841:
[----:B------:R-:W-:Y:S01]  /*25420*/  IMAD.MOV.U32 R53, RZ, RZ, R14 ;  /* 0x000000ffff357224 */ /* 0x000fe200078e000e */
[----:B------:R-:W-:Y:S06]  /*25430*/  BRA `(.L_x_842) ;  /* 0xfffffe0400c87947 */ /* 0x000fec000383ffff */
.L_x_551:
[----:B-1----:R1:W2:Y:S02]  /*25440*/  SYNCS.PHASECHK.TRANS64.TRYWAIT P3, [R80+URZ+0x38890], R103 ;  /* 0x03889067500075a7 */ /* 0x0022a4000806017f */
[----:B--2---:R-:W-:Y:S05]  /*25450*/  @!P3 NANOSLEEP.SYNCS 0x989680 ;  /* 0x009896800000b95d */ /* 0x004fea0003900000 */
[----:B------:R-:W2:Y:S02]  /*25460*/  @!P3 SYNCS.PHASECHK.TRANS64 P3, [R80+URZ+0x38890], R103 ;  /* 0x038890675000b5a7 */ /* 0x000ea4000806007f */
[----:B--2---:R-:W-:Y:S05]  /*25470*/  @!P3 BRA `(.L_x_551) ;  /* 0xfffffffc00f0b947 */ /* 0x004fea000383ffff */
[----:B------:R-:W-:Y:S05]  /*25480*/  BRA `(.L_x_843) ;  /* 0xfffffe1c00187947 */ /* 0x000fea000383ffff */
.L_x_552:
[----:B------:R-:W-:Y:S01]  /*25490*/  BSSY B1, `(.L_x_844) ;  /* 0x0000008000017945 */ /* 0x000fe20003800000 */
[----:B------:R-:W-:Y:S01]  /*254a0*/  MOV R13, R107 ;  /* 0x0000006b000d7202 */ /* 0x000fe20000000f00 */
[----:B------:R-:W-:Y:S02]  /*254b0*/  IMAD.MOV.U32 R12, RZ, RZ, RZ ;  /* 0x000000ffff0c7224 */ /* 0x000fe400078e00ff */
[----:B------:R-:W-:Y:S02]  /*254c0*/  IMAD.MOV.U32 R11, RZ, RZ, 0x181f ;  /* 0x0000181fff0b7424 */ /* 0x000fe400078e00ff */
[----:B------:R-:W-:-:S07]  /*254d0*/  IMAD.MOV.U32 R15, RZ, RZ, -0x1 ;  /* 0xffffffffff0f7424 */ /* 0x000fce00078e00ff */
[----:B-1----:R-:W-:Y:S05]  /*254e0*/  WARPSYNC.COLLECTIVE R15, `(.L_x_845) ;  /* 0x000000000f087348 */ /* 0x002fea0003c00000 */
[----:B------:R0:W2:Y:S02]  /*254f0*/  SHFL.IDX P6, R14, R13, R12, R11 ;  /* 0x0000000c0d0e7389 */ /* 0x0000a400000c000b */
[----:B012---:R-:W-:Y:S01]  /*25500*/  ENDCOLLECTIVE ;  /* 0x000000000000791b */ /* 0x007fe20003800000 */
.L_x_845:
[----:B------:R-:W-:Y:S05]  /*25510*/  BSYNC B1 ;  /* 0x0000000000017941 */ /* 0x000fea0003800000 */
.L_x_844:
        /* <DEDUP_REMOVED lines=8> */
.L_x_846:
[----:B------:R-:W-:Y:S01]  /*255a0*/  IMAD.MOV.U32 R110, RZ, RZ, R14 ;  /* 0x000000ffff6e7224 */ /* 0x000fe200078e000e */
[----:B------:R-:W-:Y:S06]  /*255b0*/  BRA `(.L_x_847) ;  /* 0xfffffe1800e47947 */ /* 0x000fec000383ffff */
.L_x_557:
[----:B------:R-:W-:Y:S01]  /*255c0*/  BSSY B1, `(.L_x_848) ;  /* 0x0000008000017945 */ /* 0x000fe20003800000 */
[----:B----4-:R-:W-:Y:S01]  /*255d0*/  IMAD.MOV.U32 R13, RZ, RZ, R107 ;  /* 0x000000ffff0d7224 */ /* 0x010fe200078e006b */
[----:B------:R-:W-:Y:S01]  /*255e0*/  MOV R11, 0x181f ;  /* 0x0000181f000b7802 */ /* 0x000fe20000000f00 */
[----:B------:R-:W-:Y:S02]  /*255f0*/  IMAD.MOV.U32 R12, RZ, RZ, 0x1 ;  /* 0x00000001ff0c7424 */ /* 0x000fe400078e00ff */
[----:B------:R-:W-:-:S07]  /*25600*/  IMAD.MOV.U32 R15, RZ, RZ, -0x1 ;  /* 0xffffffffff0f7424 */ /* 0x000fce00078e00ff */
[----:B0123--:R-:W-:Y:S05]  /*25610*/  WARPSYNC.COLLECTIVE R15, `(.L_x_849) ;  /* 0x000000000f087348 */ /* 0x00ffea0003c00000 */
[----:B------:R4:W0:Y:S02]  /*25620*/  SHFL.IDX P6, R14, R13, R12, R11 ;  /* 0x0000000c0d0e7389 */ /* 0x00082400000c000b */
[----:B01234-:R-:W-:Y:S01]  /*25630*/  ENDCOLLECTIVE ;  /* 0x000000000000791b */ /* 0x01ffe20003800000 */
.L_x_849:
[----:B------:R-:W-:Y:S05]  /*25640*/  BSYNC B1 ;  /* 0x0000000000017941 */ /* 0x000fea0003800000 */
.L_x_848:
        /* <DEDUP_REMOVED lines=8> */
.L_x_850:
[----:B------:R-:W-:Y:S01]  /*256d0*/  IMAD.MOV.U32 R50, RZ, RZ, R14 ;  /* 0x000000ffff327224 */ /* 0x000fe200078e000e */
[----:B------:R-:W-:Y:S06]  /*256e0*/  BRA `(.L_x_851) ;  /* 0xfffffe2800907947 */ /* 0x000fec000383ffff */
.L_x_562:
[----:B------:R-:W-:Y:S01]  /*256f0*/  BSSY B1, `(.L_x_852) ;  /* 0x0000008000017945 */ /* 0x000fe20003800000 */
[----:B0-----:R-:W-:Y:S01]  /*25700*/  MOV R13, R107 ;  /* 0x0000006b000d7202 */ /* 0x001fe20000000f00 */
[----:B------:R-:W-:Y:S02]  /*25710*/  IMAD.MOV.U32 R12, RZ, RZ, 0x2 ;  /* 0x00000002ff0c7424 */ /* 0x000fe400078e00ff */
[----:B------:R-:W-:Y:S02]  /*25720*/  IMAD.MOV.U32 R11, RZ, RZ, 0x181f ;  /* 0x0000181fff0b7424 */ /* 0x000fe400078e00ff */
[----:B------:R-:W-:-:S07]  /*25730*/  IMAD.MOV.U32 R15, RZ, RZ, -0x1 ;  /* 0xffffffffff0f7424 */ /* 0x000fce00078e00ff */
[----:B-1234-:R-:W-:Y:S05]  /*25740*/  WARPSYNC.COLLECTIVE R15, `(.L_x_853) ;  /* 0x000000000f087348 */ /* 0x01efea0003c00000 */
[----:B------:R0:W0:Y:S02]  /*25750*/  SHFL.IDX P6, R14, R13, R12, R11 ;  /* 0x0000000c0d0e7389 */ /* 0x00002400000c000b */
[----:B01234-:R-:W-:Y:S01]  /*25760*/  ENDCOLLECTIVE ;  /* 0x000000000000791b */ /* 0x01ffe20003800000 */
.L_x_853:
[----:B------:R-:W-:Y:S05]  /*25770*/  BSYNC B1 ;  /* 0x0000000000017941 */ /* 0x000fea0003800000 */
.L_x_852:
        /* <DEDUP_REMOVED lines=8> */
.L_x_854:
[----:B------:R-:W-:Y:S01]  /*25800*/  IMAD.MOV.U32 R52, RZ, RZ, R14 ;  /* 0x000000ffff347224 */ /* 0x000fe200078e000e */
[----:B------:R-:W-:Y:S06]  /*25810*/  BRA `(.L_x_855) ;  /* 0xfffffe3800587947 */ /* 0x000fec000383ffff */
.L_x_567:
[----:B------:R-:W-:Y:S01]  /*25820*/  BSSY B1, `(.L_x_856) ;  /* 0x0000008000017945 */ /* 0x000fe20003800000 */
[----:B0-----:R-:W-:Y:S01]  /*25830*/  IMAD.MOV.U32 R13, RZ, RZ, R107 ;  /* 0x000000ffff0d7224 */ /* 0x001fe200078e006b */
[----:B------:R-:W-:Y:S01]  /*25840*/  MOV R11, 0x181f ;  /* 0x0000181f000b7802 */ /* 0x000fe20000000f00 */
[----:B------:R-:W-:Y:S02]  /*25850*/  IMAD.MOV.U32 R12, RZ, RZ, 0x3 ;  /* 0x00000003ff0c7424 */ /* 0x000fe400078e00ff */
[----:B------:R-:W-:-:S07]  /*25860*/  IMAD.MOV.U32 R15, RZ, RZ, -0x1 ;  /* 0xffffffffff0f7424 */ /* 0x000fce00078e00ff */
[----:B-1234-:R-:W-:Y:S05]  /*25870*/  WARPSYNC.COLLECTIVE R15, `(.L_x_857) ;  /* 0x000000000f087348 */ /* 0x01efea0003c00000 */
[----:B------:R0:W0:Y:S02]  /*25880*/  SHFL.IDX P6, R14, R13, R12, R11 ;  /* 0x0000000c0d0e7389 */ /* 0x00002400000c000b */
[----:B01234-:R-:W-:Y:S01]  /*25890*/  ENDCOLLECTIVE ;  /* 0x000000000000791b */ /* 0x01ffe20003800000 */
.L_x_857:
[----:B------:R-:W-:Y:S05]  /*258a0*/  BSYNC B1 ;  /* 0x0000000000017941 */ /* 0x000fea0003800000 */
.L_x_856:
        /* <DEDUP_REMOVED lines=8> */
.L_x_858:
[----:B------:R-:W-:Y:S01]  /*25930*/  IMAD.MOV.U32 R106, RZ, RZ, R14 ;  /* 0x000000ffff6a7224 */ /* 0x000fe200078e000e */
[----:B------:R-:W-:Y:S06]  /*25940*/  BRA `(.L_x_859) ;  /* 0xfffffe4800207947 */ /* 0x000fec000383ffff */
.L_x_572:
[----:B0-----:R0:W1:Y:S02]  /*25950*/  SYNCS.PHASECHK.TRANS64.TRYWAIT P2, [R80+URZ+0x38890], R103 ;  /* 0x03889067500075a7 */ /* 0x001064000804017f */
[----:B-1----:R-:W-:Y:S05]  /*25960*/  @!P2 NANOSLEEP.SYNCS 0x989680 ;  /* 0x009896800000a95d */ /* 0x002fea0003900000 */
[----:B------:R-:W1:Y:S02]  /*25970*/  @!P2 SYNCS.PHASECHK.TRANS64 P2, [R80+URZ+0x38890], R103 ;  /* 0x038890675000a5a7 */ /* 0x000e64000804007f */
[----:B-1----:R-:W-:Y:S05]  /*25980*/  @!P2 BRA `(.L_x_572) ;  /* 0xfffffffc00f0a947 */ /* 0x002fea000383ffff */
[----:B------:R-:W-:Y:S05]  /*25990*/  BRA `(.L_x_860) ;  /* 0xfffffe5800247947 */ /* 0x000fea000383ffff */
.L_x_573:
[----:B------:R-:W-:Y:S01]  /*259a0*/  BSSY B1, `(.L_x_861) ;  /* 0x0000008000017945 */ /* 0x000fe20003800000 */
[----:B------:R-:W-:Y:S01]  /*259b0*/  MOV R13, R46 ;  /* 0x0000002e000d7202 */ /* 0x000fe20000000f00 */
[----:B------:R-:W-:Y:S02]  /*259c0*/  IMAD.MOV.U32 R12, RZ, RZ, RZ ;  /* 0x000000ffff0c7224 */ /* 0x000fe400078e00ff */
[----:B------:R-:W-:Y:S02]  /*259d0*/  IMAD.MOV.U32 R11, RZ, RZ, 0x181f ;  /* 0x0000181fff0b7424 */ /* 0x000fe400078e00ff */
[----:B------:R-:W-:-:S07]  /*259e0*/  IMAD.MOV.U32 R15, RZ, RZ, -0x1 ;  /* 0xffffffffff0f7424 */ /* 0x000fce00078e00ff */
[----:B0-----:R-:W-:Y:S05]  /*259f0*/  WARPSYNC.COLLECTIVE R15, `(.L_x_862) ;  /* 0x000000000f087348 */ /* 0x001fea0003c00000 */
[----:B------:R1:W2:Y:S02]  /*25a00*/  SHFL.IDX P6, R14, R13, R12, R11 ;  /* 0x0000000c0d0e7389 */ /* 0x0002a400000c000b */
[----:B012---:R-:W-:Y:S01]  /*25a10*/  ENDCOLLECTIVE ;  /* 0x000000000000791b */ /* 0x007fe20003800000 */
.L_x_862:
[----:B------:R-:W-:Y:S05]  /*25a20*/  BSYNC B1 ;  /* 0x0000000000017941 */ /* 0x000fea0003800000 */
.L_x_861:
        /* <DEDUP_REMOVED lines=8> */
.L_x_863:
[----:B------:R-:W-:Y:S05]  /*25ab0*/  BRA `(.L_x_864) ;  /* 0xfffffe5800487947 */ /* 0x000fea000383ffff */
.L_x_576:
[----:B------:R-:W-:Y:S01]  /*25ac0*/  BSSY B1, `(.L_x_865) ;  /* 0x0000008000017945 */ /* 0x000fe20003800000 */
[----:B----4-:R-:W-:Y:S01]  /*25ad0*/  IMAD.MOV.U32 R13, RZ, RZ, R46 ;  /* 0x000000ffff0d7224 */ /* 0x010fe200078e002e */
[----:B------:R-:W-:Y:S01]  /*25ae0*/  MOV R15, 0xffffffff ;  /* 0xffffffff000f7802 */ /* 0x000fe20000000f00 */
[----:B------:R-:W-:Y:S02]  /*25af0*/  IMAD.MOV.U32 R12, RZ, RZ, 0x1 ;  /* 0x00000001ff0c7424 */ /* 0x000fe400078e00ff */
[----:B------:R-:W-:-:S07]  /*25b00*/  IMAD.MOV.U32 R11, RZ, RZ, 0x181f ;  /* 0x0000181fff0b7424 */ /* 0x000fce00078e00ff */
[----:B0123--:R-:W-:Y:S05]  /*25b10*/  WARPSYNC.COLLECTIVE R15, `(.L_x_866) ;  /* 0x000000000f087348 */ /* 0x00ffea0003c00000 */
[----:B---3--:R3:W4:Y:S02]  /*25b20*/  SHFL.IDX P6, R14, R13, R12, R11 ;  /* 0x0000000c0d0e7389 */ /* 0x00872400000c000b */
[----:B01234-:R-:W-:Y:S01]  /*25b30*/  ENDCOLLECTIVE ;  /* 0x000000000000791b */ /* 0x01ffe20003800000 */
.L_x_866:
[----:B------:R-:W-:Y:S05]  /*25b40*/  BSYNC B1 ;  /* 0x0000000000017941 */ /* 0x000fea0003800000 */
.L_x_865:
        /* <DEDUP_REMOVED lines=8> */
.L_x_867:
[----:B------:R-:W-:Y:S05]  /*25bd0*/  BRA `(.L_x_868) ;  /* 0xfffffe5800487947 */ /* 0x000fea000383ffff */
.L_x_579:
[----:B------:R-:W-:Y:S01]  /*25be0*/  BSSY B1, `(.L_x_869) ;  /* 0x0000008000017945 */ /* 0x000fe20003800000 */
[----:B----4-:R-:W-:Y:S01]  /*25bf0*/  IMAD.MOV.U32 R13, RZ, RZ, R46 ;  /* 0x000000ffff0d7224 */ /* 0x010fe200078e002e */
[----:B------:R-:W-:Y:S01]  /*25c00*/  MOV R11, 0x181f ;  /* 0x0000181f000b7802 */ /* 0x000fe20000000f00 */
[----:B------:R-:W-:Y:S02]  /*25c10*/  IMAD.MOV.U32 R12, RZ, RZ, 0x2 ;  /* 0x00000002ff0c7424 */ /* 0x000fe400078e00ff */
[----:B------:R-:W-:-:S07]  /*25c20*/  IMAD.MOV.U32 R15, RZ, RZ, -0x1 ;  /* 0xffffffffff0f7424 */ /* 0x000fce00078e00ff */
[----:B0123--:R-:W-:Y:S05]  /*25c30*/  WARPSYNC.COLLECTIVE R15, `(.L_x_870) ;  /* 0x000000000f087348 */ /* 0x00ffea0003c00000 */
[----:B---3--:R3:W4:Y:S02]  /*25c40*/  SHFL.IDX P6, R14, R13, R12, R11 ;  /* 0x0000000c0d0e7389 */ /* 0x00872400000c000b */
[----:B01234-:R-:W-:Y:S01]  /*25c50*/  ENDCOLLECTIVE ;  /* 0x000000000000791b */ /* 0x01ffe20003800000 */
.L_x_870:
[----:B------:R-:W-:Y:S05]  /*25c60*/  BSYNC B1 ;  /* 0x0000000000017941 */ /* 0x000fea0003800000 */
.L_x_869:
        /* <DEDUP_REMOVED lines=8> */
.L_x_871:
[----:B------:R-:W-:Y:S05]  /*25cf0*/  BRA `(.L_x_872) ;  /* 0xfffffe58004c7947 */ /* 0x000fea000383ffff */
.L_x_582:
[----:B------:R-:W-:Y:S01]  /*25d00*/  BSSY B1, `(.L_x_873) ;  /* 0x0000008000017945 */ /* 0x000fe20003800000 */
[----:B0-----:R-:W-:Y:S01]  /*25d10*/  IMAD.MOV.U32 R13, RZ, RZ, R46 ;  /* 0x000000ffff0d7224 */ /* 0x001fe200078e002e */
[----:B------:R-:W-:Y:S01]  /*25d20*/  MOV R12, 0x3 ;  /* 0x00000003000c7802 */ /* 0x000fe20000000f00 */
[----:B------:R-:W-:Y:S02]  /*25d30*/  IMAD.MOV.U32 R11, RZ, RZ, 0x181f ;  /* 0x0000181fff0b7424 */ /* 0x000fe400078e00ff */
[----:B------:R-:W-:-:S07]  /*25d40*/  IMAD.MOV.U32 R15, RZ, RZ, -0x1 ;  /* 0xffffffffff0f7424 */ /* 0x000fce00078e00ff */
[----:B-1234-:R-:W-:Y:S05]  /*25d50*/  WARPSYNC.COLLECTIVE R15, `(.L_x_874) ;  /* 0x000000000f087348 */ /* 0x01efea0003c00000 */
[----:B----4-:R0:W4:Y:S02]  /*25d60*/  SHFL.IDX P6, R14, R13, R12, R11 ;  /* 0x0000000c0d0e7389 */ /* 0x01012400000c000b */
[----:B01234-:R-:W-:Y:S01]  /*25d70*/  ENDCOLLECTIVE ;  /* 0x000000000000791b */ /* 0x01ffe20003800000 */
.L_x_874:
[----:B------:R-:W-:Y:S05]  /*25d80*/  BSYNC B1 ;  /* 0x0000000000017941 */ /* 0x000fea0003800000 */
.L_x_873:
[----:B------:R-:W-:Y:S01]  /*25d90*/  MOV R13, R45 ;  /* 0x0000002d000d7202 */ /* 0x000fe20000000f00 */
[----:B------:R-:W-:Y:S02]  /*25da0*/  IMAD.MOV.U32 R12, RZ, RZ, 0x3 ;  /* 0x00000003ff0c7424 */ /* 0x000fe400078e00ff */
[----:B------:R-:W-:Y:S02]  /*25db0*/  IMAD.MOV.U32 R11, RZ, RZ, 0x181f ;  /* 0x0000181fff0b7424 */ /* 0x000fe400078e00ff */
[----:B------:R-:W-:Y:S02]  /*25dc0*/  IMAD.MOV.U32 R15, RZ, RZ, -0x1 ;  /* 0xffffffffff0f7424 */ /* 0x000fe400078e00ff */
[----:B------:R-:W-:-:S07]  /*25dd0*/  IMAD.MOV.U32 R44, RZ, RZ, R14 ;  /* 0x000000ffff2c7224 */ /* 0x000fce00078e000e */
[----:B------:R-:W-:Y:S05]  /*25de0*/  WARPSYNC.COLLECTIVE R15, `(.L_x_875) ;  /* 0x000000000f087348 */ /* 0x000fea0003c00000 */
[----:B------:R0:W1:Y:S02]  /*25df0*/  SHFL.IDX P6, R14, R13, R12, R11 ;  /* 0x0000000c0d0e7389 */ /* 0x00006400000c000b */
[----:B01----:R-:W-:Y:S01]  /*25e00*/  ENDCOLLECTIVE ;  /* 0x000000000000791b */ /* 0x003fe20003800000 */
.L_x_875:
[----:B------:R-:W-:Y:S05]  /*25e10*/  BRA `(.L_x_876) ;  /* 0xfffffe5800507947 */ /* 0x000fea000383ffff */
.L_x_586:
[----:B------:R0:W0:Y:S02]  /*25e20*/  SYNCS.PHASECHK.TRANS64.TRYWAIT P3, [R80+URZ+0x388b0], R103 ;  /* 0x0388b067500075a7 */ /* 0x000024000806017f */
[----:B0-----:R-:W-:Y:S05]  /*25e30*/  @!P3 NANOSLEEP.SYNCS 0x989680 ;  /* 0x009896800000b95d */ /* 0x001fea0003900000 */
[----:B------:R-:W0:Y:S02]  /*25e40*/  @!P3 SYNCS.PHASECHK.TRANS64 P3, [R80+URZ+0x388b0], R103 ;  /* 0x0388b0675000b5a7 */ /* 0x000e24000806007f */
[----:B0-----:R-:W-:Y:S05]  /*25e50*/  @!P3 BRA `(.L_x_586) ;  /* 0xfffffffc00f0b947 */ /* 0x001fea000383ffff */
[----:B------:R-:W-:Y:S05]  /*25e60*/  BRA `(.L_x_877) ;  /* 0xfffffe5800c87947 */ /* 0x000fea000383ffff */
.L_x_598:
[----:B------:R-:W-:Y:S01]  /*25e70*/  BSSY B0, `(.L_x_878) ;  /* 0x0000007000007945 */ /* 0x000fe20003800000 */
[----:B------:R-:W-:Y:S01]  /*25e80*/  MOV R12, RZ ;  /* 0x000000ff000c7202 */ /* 0x000fe20000000f00 */
[----:B------:R-:W-:Y:S02]  /*25e90*/  IMAD.MOV.U32 R11, RZ, RZ, 0x1f ;  /* 0x0000001fff0b7424 */ /* 0x000fe400078e00ff */
[----:B------:R-:W-:-:S07]  /*25ea0*/  IMAD.MOV.U32 R15, RZ, RZ, -0x1 ;  /* 0xffffffffff0f7424 */ /* 0x000fce00078e00ff */
[----:B-----5:R-:W-:Y:S05]  /*25eb0*/  WARPSYNC.COLLECTIVE R15, `(.L_x_879) ;  /* 0x000000000f087348 */ /* 0x020fea0003c00000 */
[----:B------:R0:W1:Y:S02]  /*25ec0*/  SHFL.IDX P6, R14, R13, R12, R11 ;  /* 0x0000000c0d0e7389 */ /* 0x00006400000c000b */
[----:B01---5:R-:W-:Y:S01]  /*25ed0*/  ENDCOLLECTIVE ;  /* 0x000000000000791b */ /* 0x023fe20003800000 */
.L_x_879:
[----:B------:R-:W-:Y:S05]  /*25ee0*/  BSYNC B0 ;  /* 0x0000000000007941 */ /* 0x000fea0003800000 */
.L_x_878:
[----:B------:R-:W-:Y:S05]  /*25ef0*/  BRA `(.L_x_880) ;  /* 0xfffffe6800387947 */ /* 0x000fea000383ffff */
.L_x_608:
[----:B------:R-:W-:Y:S01]  /*25f00*/  BSSY B1, `(.L_x_881) ;  /* 0x0000008000017945 */ /* 0x000fe20003800000 */
[----:B0-----:R-:W-:Y:S01]  /*25f10*/  IMAD.MOV.U32 R13, RZ, RZ, R26 ;  /* 0x000000ffff0d7224 */ /* 0x001fe200078e001a */
[----:B------:R-:W-:Y:S01]  /*25f20*/  MOV R12, RZ ;  /* 0x000000ff000c7202 */ /* 0x000fe20000000f00 */
[----:B------:R-:W-:Y:S02]  /*25f30*/  IMAD.MOV.U32 R11, RZ, RZ, 0x181f ;  /* 0x0000181fff0b7424 */ /* 0x000fe400078e00ff */
[----:B------:R-:W-:-:S07]  /*25f40*/  IMAD.MOV.U32 R15, RZ, RZ, -0x1 ;  /* 0xffffffffff0f7424 */ /* 0x000fce00078e00ff */
[----:B------:R-:W-:Y:S05]  /*25f50*/  WARPSYNC.COLLECTIVE R15, `(.L_x_882) ;  /* 0x000000000f087348 */ /* 0x000fea0003c00000 */
[----:B------:R0:W1:Y:S02]  /*25f60*/  SHFL.IDX P6, R14, R13, R12, R11 ;  /* 0x0000000c0d0e7389 */ /* 0x00006400000c000b */
[----:B01----:R-:W-:Y:S01]  /*25f70*/  ENDCOLLECTIVE ;  /* 0x000000000000791b */ /* 0x003fe20003800000 */
.L_x_882:
[----:B------:R-:W-:Y:S05]  /*25f80*/  BSYNC B1 ;  /* 0x0000000000017941 */ /* 0x000fea0003800000 */
.L_x_881:
[----:B------:R-:W-:Y:S01]  /*25f90*/  MOV R13, R24 ;  /* 0x00000018000d7202 */ /* 0x000fe20000000f00 */
[----:B------:R-:W-:Y:S02]  /*25fa0*/  IMAD.MOV.U32 R12, RZ, RZ, RZ ;  /* 0x000000ffff0c7224 */ /* 0x000fe400078e00ff */
[----:B------:R-:W-:Y:S02]  /*25fb0*/  IMAD.MOV.U32 R11, RZ, RZ, 0x181f ;  /* 0x0000181fff0b7424 */ /* 0x000fe400078e00ff */
[----:B------:R-:W-:Y:S02]  /*25fc0*/  IMAD.MOV.U32 R15, RZ, RZ, -0x1 ;  /* 0xffffffffff0f7424 */ /* 0x000fe400078e00ff */
[----:B------:R-:W-:-:S07]  /*25fd0*/  IMAD.MOV.U32 R0, RZ, RZ, R14 ;  /* 0x000000ffff007224 */ /* 0x000fce00078e000e */
[----:B------:R-:W-:Y:S05]  /*25fe0*/  WARPSYNC.COLLECTIVE R15, `(.L_x_883) ;  /* 0x000000000f087348 */ /* 0x000fea0003c00000 */
[----:B------:R0:W1:Y:S02]  /*25ff0*/  SHFL.IDX P6, R14, R13, R12, R11 ;  /* 0x0000000c0d0e7389 */ /* 0x00006400000c000b */
[----:B01----:R-:W-:Y:S01]  /*26000*/  ENDCOLLECTIVE ;  /* 0x000000000000791b */ /* 0x003fe20003800000 */
.L_x_883:
[----:B------:R-:W-:Y:S01]  /*26010*/  IMAD.MOV.U32 R13, RZ, RZ, R27 ;  /* 0x000000ffff0d7224 */ /* 0x000fe200078e001b */
[----:B------:R-:W-:-:S07]  /*26020*/  MOV R3, R14 ;  /* 0x0000000e00037202 */ /* 0x000fce0000000f00 */
[----:B------:R-:W-:Y:S05]  /*26030*/  WARPSYNC.COLLECTIVE R15, `(.L_x_884) ;  /* 0x000000000f087348 */ /* 0x000fea0003c00000 */
[----:B------:R0:W1:Y:S02]  /*26040*/  SHFL.IDX P6, R14, R13, R12, R11 ;  /* 0x0000000c0d0e7389 */ /* 0x00006400000c000b */
[----:B01----:R-:W-:Y:S01]  /*26050*/  ENDCOLLECTIVE ;  /* 0x000000000000791b */ /* 0x003fe20003800000 */
.L_x_884:
[----:B------:R-:W-:Y:S02]  /*26060*/  IMAD.MOV.U32 R13, RZ, RZ, R28 ;  /* 0x000000ffff0d7224 */ /* 0x000fe400078e001c */
[----:B------:R-:W-:-:S07]  /*26070*/  IMAD.MOV.U32 R4, RZ, RZ, R14 ;  /* 0x000000ffff047224 */ /* 0x000fce00078e000e */
[----:B------:R-:W-:Y:S05]  /*26080*/  WARPSYNC.COLLECTIVE R15, `(.L_x_885) ;  /* 0x000000000f087348 */ /* 0x000fea0003c00000 */
[----:B------:R0:W1:Y:S02]  /*26090*/  SHFL.IDX P6, R14, R13, R12, R11 ;  /* 0x0000000c0d0e7389 */ /* 0x00006400000c000b */
[----:B01----:R-:W-:Y:S01]  /*260a0*/  ENDCOLLECTIVE ;  /* 0x000000000000791b */ /* 0x003fe20003800000 */
.L_x_885:
[----:B------:R-:W-:Y:S05]  /*260b0*/  BRA `(.L_x_886) ;  /* 0xfffffe6c002c7947 */ /* 0x000fea000383ffff */
.L_x_612:
[----:B0-----:R0:W1:Y:S02]  /*260c0*/  SYNCS.PHASECHK.TRANS64.TRYWAIT P0, [R23+URZ+0x38800], R34 ;  /* 0x03880022170075a7 */ /* 0x001064000800017f */
[----:B-1----:R-:W-:Y:S05]  /*260d0*/  @!P0 NANOSLEEP.SYNCS 0x989680 ;  /* 0x009896800000895d */ /* 0x002fea0003900000 */
[----:B------:R-:W1:Y:S02]  /*260e0*/  @!P0 SYNCS.PHASECHK.TRANS64 P0, [R23+URZ+0x38800], R34 ;  /* 0x03880022170085a7 */ /* 0x000e64000800007f */
[----:B-1----:R-:W-:Y:S05]  /*260f0*/  @!P0 BRA `(.L_x_612) ;  /* 0xfffffffc00f08947 */ /* 0x002fea000383ffff */
[----:B------:R-:W-:Y:S05]  /*26100*/  BRA `(.L_x_887) ;  /* 0xfffffe7000647947 */ /* 0x000fea000383ffff */
.L_x_628:
[----:B------:R-:W-:Y:S01]  /*26110*/  BSSY B1, `(.L_x_888) ;  /* 0x0000008000017945 */ /* 0x000fe20003800000 */
[----:B0-----:R-:W-:Y:S01]  /*26120*/  MOV R13, R26 ;  /* 0x0000001a000d7202 */ /* 0x001fe20000000f00 */
[----:B------:R-:W-:Y:S02]  /*26130*/  IMAD.MOV.U32 R12, RZ, RZ, RZ ;  /* 0x000000ffff0c7224 */ /* 0x000fe400078e00ff */
[----:B------:R-:W-:Y:S02]  /*26140*/  IMAD.MOV.U32 R11, RZ, RZ, 0x181f ;  /* 0x0000181fff0b7424 */ /* 0x000fe400078e00ff */
[----:B------:R-:W-:-:S07]  /*26150*/  IMAD.MOV.U32 R15, RZ, RZ, -0x1 ;  /* 0xffffffffff0f7424 */ /* 0x000fce00078e00ff */
[----:B------:R-:W-:Y:S05]  /*26160*/  WARPSYNC.COLLECTIVE R15, `(.L_x_889) ;  /* 0x000000000f087348 */ /* 0x000fea0003c00000 */
[----:B------:R0:W1:Y:S02]  /*26170*/  SHFL.IDX P6, R14, R13, R12, R11 ;  /* 0x0000000c0d0e7389 */ /* 0x00006400000c000b */
[----:B01----:R-:W-:Y:S01]  /*26180*/  ENDCOLLECTIVE ;  /* 0x000000000000791b */ /* 0x003fe20003800000 */
.L_x_889:
[----:B------:R-:W-:Y:S05]  /*26190*/  BSYNC B1 ;  /* 0x0000000000017941 */ /* 0x000fea0003800000 */
.L_x_888:
        /* <DEDUP_REMOVED lines=8> */
.L_x_890:
[----:B------:R-:W-:Y:S02]  /*26220*/  IMAD.MOV.U32 R13, RZ, RZ, R27 ;  /* 0x000000ffff0d7224 */ /* 0x000fe400078e001b */
[----:B------:R-:W-:-:S07]  /*26230*/  IMAD.MOV.U32 R5, RZ, RZ, R14 ;  /* 0x000000ffff057224 */ /* 0x000fce00078e000e */
[----:B------:R-:W-:Y:S05]  /*26240*/  WARPSYNC.COLLECTIVE R15, `(.L_x_891) ;  /* 0x000000000f087348 */ /* 0x000fea0003c00000 */
[----:B------:R0:W1:Y:S02]  /*26250*/  SHFL.IDX P6, R14, R13, R12, R11 ;  /* 0x0000000c0d0e7389 */ /* 0x00006400000c000b */
[----:B01----:R-:W-:Y:S01]  /*26260*/  ENDCOLLECTIVE ;  /* 0x000000000000791b */ /* 0x003fe20003800000 */
.L_x_891:
[----:B------:R-:W-:Y:S01]  /*26270*/  MOV R13, R28 ;  /* 0x0000001c000d7202 */ /* 0x000fe20000000f00 */
[----:B------:R-:W-:-:S07]  /*26280*/  IMAD.MOV.U32 R7, RZ, RZ, R14 ;  /* 0x000000ffff077224 */ /* 0x000fce00078e000e */
[----:B------:R-:W-:Y:S05]  /*26290*/  WARPSYNC.COLLECTIVE R15, `(.L_x_892) ;  /* 0x000000000f087348 */ /* 0x000fea0003c00000 */
[----:B------:R0:W1:Y:S02]  /*262a0*/  SHFL.IDX P6, R14, R13, R12, R11 ;  /* 0x0000000c0d0e7389 */ /* 0x00006400000c000b */
[----:B01----:R-:W-:Y:S01]  /*262b0*/  ENDCOLLECTIVE ;  /* 0x000000000000791b */ /* 0x003fe20003800000 */
.L_x_892:
[----:B------:R-:W-:Y:S05]  /*262c0*/  BRA `(.L_x_893) ;  /* 0xfffffea000487947 */ /* 0x000fea000383ffff */
.L_x_632:
[----:B0-----:R0:W1:Y:S02]  /*262d0*/  SYNCS.PHASECHK.TRANS64.TRYWAIT P1, [R23+URZ+0x38800], R34 ;  /* 0x03880022170075a7 */ /* 0x001064000802017f */
[----:B-1----:R-:W-:Y:S05]  /*262e0*/  @!P1 NANOSLEEP.SYNCS 0x989680 ;  /* 0x009896800000995d */ /* 0x002fea0003900000 */
[----:B------:R-:W1:Y:S02]  /*262f0*/  @!P1 SYNCS.PHASECHK.TRANS64 P1, [R23+URZ+0x38800], R34 ;  /* 0x03880022170095a7 */ /* 0x000e64000802007f */
[----:B-1----:R-:W-:Y:S05]  /*26300*/  @!P1 BRA `(.L_x_632) ;  /* 0xfffffffc00f09947 */ /* 0x002fea000383ffff */
[----:B------:R-:W-:Y:S05]  /*26310*/  BRA `(.L_x_894) ;  /* 0xfffffea400687947 */ /* 0x000fea000383ffff */
.L_x_642:
[----:B--2---:R2:W3:Y:S02]  /*26320*/  SYNCS.PHASECHK.TRANS64.TRYWAIT P1, [R3+URZ+0x38830], R6 ;  /* 0x03883006030075a7 */ /* 0x0044e4000802017f */
[----:B---3--:R-:W-:Y:S05]  /*26330*/  @!P1 NANOSLEEP.SYNCS 0x989680 ;  /* 0x009896800000995d */ /* 0x008fea0003900000 */
[----:B------:R-:W3:Y:S02]  /*26340*/  @!P1 SYNCS.PHASECHK.TRANS64 P1, [R3+URZ+0x38830], R6 ;  /* 0x03883006030095a7 */ /* 0x000ee4000802007f */
[----:B---3--:R-:W-:Y:S05]  /*26350*/  @!P1 BRA `(.L_x_642) ;  /* 0xfffffffc00f09947 */ /* 0x008fea000383ffff */
[----:B------:R-:W-:Y:S05]  /*26360*/  BRA `(.L_x_641) ;  /* 0xfffffed8006c7947 */ /* 0x000fea000383ffff */
.L_x_648:
[----:B-1----:R1:W2:Y:S02]  /*26370*/  SYNCS.PHASECHK.TRANS64.TRYWAIT P1, [R3+URZ+0x38850], R6 ;  /* 0x03885006030075a7 */ /* 0x0022a4000802017f */
[----:B--2---:R-:W-:Y:S05]  /*26380*/  @!P1 NANOSLEEP.SYNCS 0x989680 ;  /* 0x009896800000995d */ /* 0x004fea0003900000 */
[----:B------:R-:W2:Y:S02]  /*26390*/  @!P1 SYNCS.PHASECHK.TRANS64 P1, [R3+URZ+0x38850], R6 ;  /* 0x03885006030095a7 */ /* 0x000ea4000802007f */
[----:B--2---:R-:W-:Y:S05]  /*263a0*/  @!P1 BRA `(.L_x_648) ;  /* 0xfffffffc00f09947 */ /* 0x004fea000383ffff */
[----:B------:R-:W-:Y:S05]  /*263b0*/  BRA `(.L_x_647) ;  /* 0xfffffef8008c7947 */ /* 0x000fea000383ffff */
.L_x_654:
[----:B-1----:R1:W2:Y:S02]  /*263c0*/  SYNCS.PHASECHK.TRANS64.TRYWAIT P2, [R6+URZ+0x38830], R7 ;  /* 0x03883007060075a7 */ /* 0x0022a4000804017f */
[----:B--2---:R-:W-:Y:S05]  /*263d0*/  @!P2 NANOSLEEP.SYNCS 0x989680 ;  /* 0x009896800000a95d */ /* 0x004fea0003900000 */
[----:B------:R-:W2:Y:S02]  /*263e0*/  @!P2 SYNCS.PHASECHK.TRANS64 P2, [R6+URZ+0x38830], R7 ;  /* 0x038830070600a5a7 */ /* 0x000ea4000804007f */
[----:B--2---:R-:W-:Y:S05]  /*263f0*/  @!P2 BRA `(.L_x_654) ;  /* 0xfffffffc00f0a947 */ /* 0x004fea000383ffff */
[----:B------:R-:W-:Y:S05]  /*26400*/  BRA `(.L_x_653) ;  /* 0xfffffefc009c7947 */ /* 0x000fea000383ffff */
.L_x_660:
[----:B---3--:R3:W4:Y:S02]  /*26410*/  SYNCS.PHASECHK.TRANS64.TRYWAIT P2, [R6+URZ+0x38850], R7 ;  /* 0x03885007060075a7 */ /* 0x008724000804017f */
[----:B----4-:R-:W-:Y:S05]  /*26420*/  @!P2 NANOSLEEP.SYNCS 0x989680 ;  /* 0x009896800000a95d */ /* 0x010fea0003900000 */
[----:B------:R-:W4:Y:S02]  /*26430*/  @!P2 SYNCS.PHASECHK.TRANS64 P2, [R6+URZ+0x38850], R7 ;  /* 0x038850070600a5a7 */ /* 0x000f24000804007f */
[----:B----4-:R-:W-:Y:S05]  /*26440*/  @!P2 BRA `(.L_x_660) ;  /* 0xfffffffc00f0a947 */ /* 0x010fea000383ffff */
[----:B------:R-:W-:Y:S05]  /*26450*/  BRA `(.L_x_659) ;  /* 0xffffff1c00b47947 */ /* 0x000fea000383ffff */
.L_x_665:
[----:B------:R-:W-:Y:S02]  /*26460*/  SEL R25, R48, R27, P0 ;  /* 0x0000001b30197207 */ /* 0x000fe40000000000 */
        /* <DEDUP_REMOVED lines=8> */
[----:B------:R-:W-:Y:S01]  /*264f0*/  SEL R26, R14, R15, P0 ;  /* 0x0000000f0e1a7207 */ /* 0x000fe20000000000 */
[----:B------:R-:W-:Y:S01]  /*26500*/  IMAD.MOV.U32 R15, RZ, RZ, -0x1 ;  /* 0xffffffffff0f7424 */ /* 0x000fe200078e00ff */
[----:B------:R-:W-:Y:S02]  /*26510*/  SEL R35, R37, R12, P0 ;  /* 0x0000000c25237207 */ /* 0x000fe40000000000 */
[----:B------:R-:W-:Y:S01]  /*26520*/  SEL R32, R12, R37, P0 ;  /* 0x000000250c207207 */ /* 0x000fe20000000000 */
[----:B-----5:R-:W-:Y:S01]  /*26530*/  IMAD.MOV.U32 R12, RZ, RZ, R0 ;  /* 0x000000ffff0c7224 */ /* 0x020fe200078e0000 */
[----:B------:R-:W-:-:S02]  /*26540*/  SEL R71, R50, R11, P0 ;  /* 0x0000000b32477207 */ /* 0x000fc40000000000 */
[----:B------:R-:W-:Y:S01]  /*26550*/  SEL R98, R11, R50, P0 ;  /* 0x000000320b627207 */ /* 0x000fe20000000000 */
[----:B------:R-:W-:Y:S01]  /*26560*/  IMAD.MOV.U32 R11, RZ, RZ, 0x1c1f ;  /* 0x00001c1fff0b7424 */ /* 0x000fe200078e00ff */
[----:B------:R-:W-:Y:S02]  /*26570*/  SEL R59, R78, R5, P0 ;  /* 0x000000054e3b7207 */ /* 0x000fe40000000000 */
[----:B------:R-:W-:-:S07]  /*26580*/  SEL R78, R5, R78, P0 ;  /* 0x0000004e054e7207 */ /* 0x000fce0000000000 */
[----:B------:R-:W-:Y:S05]  /*26590*/  WARPSYNC.COLLECTIVE R15, `(.L_x_895) ;  /* 0x000000000f087348 */ /* 0x000fea0003c00000 */
[----:B------:R0:W1:Y:S02]  /*265a0*/  SHFL.IDX P6, R14, R13, R12, R11 ;  /* 0x0000000c0d0e7389 */ /* 0x00006400000c000b */
[----:B01----:R-:W-:Y:S01]  /*265b0*/  ENDCOLLECTIVE ;  /* 0x000000000000791b */ /* 0x003fe20003800000 */
.L_x_895:
[----:B------:R-:W-:Y:S02]  /*265c0*/  LOP3.LUT R5, R0, 0x2, RZ, 0x3c, !PT ;  /* 0x0000000200057812 */ /* 0x000fe400078e3cff */
[----:B------:R-:W-:Y:S02]  /*265d0*/  SEL R63, R34, R7, P0 ;  /* 0x00000007223f7207 */ /* 0x000fe40000000000 */
[----:B------:R-:W-:Y:S02]  /*265e0*/  SEL R80, R7, R34, P0 ;  /* 0x0000002207507207 */ /* 0x000fe40000000000 */
[----:B------:R-:W-:Y:S02]  /*265f0*/  SEL R21, R40, R41, P0 ;  /* 0x0000002928157207 */ /* 0x000fe40000000000 */
[----:B------:R-:W-:Y:S02]  /*26600*/  SEL R107, R125, R36, P0 ;  /* 0x000000247d6b7207 */ /* 0x000fe40000000000 */
[----:B------:R-:W-:-:S02]  /*26610*/  SEL R106, R36, R125, P0 ;  /* 0x0000007d246a7207 */ /* 0x000fc40000000000 */
[----:B------:R-:W-:Y:S01]  /*26620*/  SEL R8, R41, R40, P0 ;  /* 0x0000002829087207 */ /* 0x000fe20000000000 */
[----:B------:R-:W-:Y:S01]  /*26630*/  IMAD.MOV.U32 R13, RZ, RZ, R4 ;  /* 0x000000ffff0d7224 */ /* 0x000fe200078e0004 */
[----:B------:R-:W-:Y:S01]  /*26640*/  SEL R111, R38, R99, P0 ;  /* 0x00000063266f7207 */ /* 0x000fe20000000000 */
[----:B------:R-:W-:Y:S01]  /*26650*/  IMAD.MOV.U32 R12, RZ, RZ, R5 ;  /* 0x000000ffff0c7224 */ /* 0x000fe200078e0005 */
[----:B------:R-:W-:Y:S02]  /*26660*/  SEL R110, R99, R38, P0 ;  /* 0x00000026636e7207 */ /* 0x000fe40000000000 */
[----:B------:R-:W-:Y:S02]  /*26670*/  SEL R67, R42, R103, P0 ;  /* 0x000000672a437207 */ /* 0x000fe40000000000 */
[----:B------:R-:W-:Y:S02]  /*26680*/  SEL R82, R103, R42, P0 ;  /* 0x0000002a67527207 */ /* 0x000fe40000000000 */
[----:B------:R-:W-:-:S02]  /*26690*/  SEL R37, R43, R56, P0 ;  /* 0x000000382b257207 */ /* 0x000fc40000000000 */
[----:B------:R-:W-:-:S07]  /*266a0*/  MOV R7, R14 ;  /* 0x0000000e00077202 */ /* 0x000fce0000000f00 */
[----:B------:R-:W-:Y:S05]  /*266b0*/  WARPSYNC.COLLECTIVE R15, `(.L_x_896) ;  /* 0x000000000f087348 */ /* 0x000fea0003c00000 */
[----:B------:R0:W1:Y:S02]  /*266c0*/  SHFL.IDX P6, R14, R13, R12, R11 ;  /* 0x0000000c0d0e7389 */ /* 0x00006400000c000b */
[----:B01----:R-:W-:Y:S01]  /*266d0*/  ENDCOLLECTIVE ;  /* 0x000000000000791b */ /* 0x003fe20003800000 */
.L_x_896:
[----:B------:R-:W-:Y:S02]  /*266e0*/  SEL R52, R56, R43, P0 ;  /* 0x0000002b38347207 */ /* 0x000fe40000000000 */
[----:B------:R-:W-:Y:S02]  /*266f0*/  SEL R41, R112, R113, P0 ;  /* 0x0000007170297207 */ /* 0x000fe40000000000 */
[----:B------:R-:W-:Y:S02]  /*26700*/  SEL R56, R113, R112, P0 ;  /* 0x0000007071387207 */ /* 0x000fe40000000000 */
[----:B------:R-:W-:Y:S02]  /*26710*/  SEL R113, R133, R44, P0 ;  /* 0x0000002c85717207 */ /* 0x000fe40000000000 */
[----:B------:R-:W-:Y:S02]  /*26720*/  SEL R112, R44, R133, P0 ;  /* 0x000000852c707207 */ /* 0x000fe40000000000 */
[----:B------:R-:W-:-:S02]  /*26730*/  SEL R33, R30, R39, P0 ;  /* 0x000000271e217207 */ /* 0x000fc40000000000 */
[----:B------:R-:W-:Y:S01]  /*26740*/  SEL R30, R39, R30, P0 ;  /* 0x0000001e271e7207 */ /* 0x000fe20000000000 */
[----:B------:R-:W-:Y:S01]  /*26750*/  IMAD.MOV.U32 R12, RZ, RZ, R0 ;  /* 0x000000ffff0c7224 */ /* 0x000fe200078e0000 */
[----:B------:R-:W-:Y:S02]  /*26760*/  MOV R13, R9 ;  /* 0x00000009000d7202 */ /* 0x000fe40000000f00 */
[----:B------:R-:W-:Y:S02]  /*26770*/  SEL R39, R104, R105, P0 ;  /* 0x0000006968277207 */ /* 0x000fe40000000000 */
[----:B------:R-:W-:Y:S02]  /*26780*/  SEL R54, R105, R104, P0 ;  /* 0x0000006869367207 */ /* 0x000fe40000000000 */
[----:B------:R-:W-:Y:S02]  /*26790*/  SEL R55, R101, R100, P0 ;  /* 0x0000006465377207 */ /* 0x000fe40000000000 */
[----:B------:R-:W-:Y:S01]  /*267a0*/  SEL R72, R100, R101, P0 ;  /* 0x0000006564487207 */ /* 0x000fe20000000000 */
[----:B------:R-:W-:Y:S01]  /*267b0*/  IMAD.MOV.U32 R34, RZ, RZ, R14 ;  /* 0x000000ffff227224 */ /* 0x000fe200078e000e */
[----:B------:R-:W-:-:S07]  /*267c0*/  SEL R101, R58, R57, P0 ;  /* 0x000000393a657207 */ /* 0x000fce0000000000 */
[----:B------:R-:W-:Y:S05]  /*267d0*/  WARPSYNC.COLLECTIVE R15, `(.L_x_897) ;  /* 0x000000000f087348 */ /* 0x000fea0003c00000 */
[----:B------:R0:W1:Y:S02]  /*267e0*/  SHFL.IDX P6, R14, R13, R12, R11 ;  /* 0x0000000c0d0e7389 */ /* 0x00006400000c000b */
[----:B01----:R-:W-:Y:S01]  /*267f0*/  ENDCOLLECTIVE ;  /* 0x000000000000791b */ /* 0x003fe20003800000 */
.L_x_897:
        /* <DEDUP_REMOVED lines=18> */
.L_x_898:
        /* <DEDUP_REMOVED lines=19> */
.L_x_899:
[----:B------:R-:W-:Y:S01]  /*26a50*/  IMAD.MOV.U32 R13, RZ, RZ, R8 ;  /* 0x000000ffff0d7224 */ /* 0x000fe200078e0008 */
[----:B------:R-:W-:Y:S01]  /*26a60*/  SEL R8, R9, R36, P0 ;  /* 0x0000002409087207 */ /* 0x000fe20000000000 */
[----:B------:R-:W-:Y:S01]  /*26a70*/  IMAD.MOV.U32 R12, RZ, RZ, R5 ;  /* 0x000000ffff0c7224 */ /* 0x000fe200078e0005 */
[----:B------:R-:W-:-:S07]  /*26a80*/  MOV R21, R14 ;  /* 0x0000000e00157202 */ /* 0x000fce0000000f00 */
[----:B------:R-:W-:Y:S05]  /*26a90*/  WARPSYNC.COLLECTIVE R15, `(.L_x_900) ;  /* 0x000000000f087348 */ /* 0x000fea0003c00000 */
[----:B------:R0:W1:Y:S02]  /*26aa0*/  SHFL.IDX P6, R14, R13, R12, R11 ;  /* 0x0000000c0d0e7389 */ /* 0x00006400000c000b */
[----:B01----:R-:W-:Y:S01]  /*26ab0*/  ENDCOLLECTIVE ;  /* 0x000000000000791b */ /* 0x003fe20003800000 */
.L_x_900:
[----:B------:R-:W-:Y:S01]  /*26ac0*/  MOV R13, R25 ;  /* 0x00000019000d7202 */ /* 0x000fe20000000f00 */
[----:B------:R-:W-:Y:S02]  /*26ad0*/  IMAD.MOV.U32 R12, RZ, RZ, R0 ;  /* 0x000000ffff0c7224 */ /* 0x000fe400078e0000 */
[----:B------:R-:W-:-:S07]  /*26ae0*/  IMAD.MOV.U32 R38, RZ, RZ, R14 ;  /* 0x000000ffff267224 */ /* 0x000fce00078e000e */
[----:B------:R-:W-:Y:S05]  /*26af0*/  WARPSYNC.COLLECTIVE R15, `(.L_x_901) ;  /* 0x000000000f087348 */ /* 0x000fea0003c00000 */
[----:B------:R0:W1:Y:S02]  /*26b00*/  SHFL.IDX P6, R14, R13, R12, R11 ;  /* 0x0000000c0d0e7389 */ /* 0x00006400000c000b */
[----:B01----:R-:W-:Y:S01]  /*26b10*/  ENDCOLLECTIVE ;  /* 0x000000000000791b */ /* 0x003fe20003800000 */
.L_x_901:
[----:B------:R-:W-:Y:S01]  /*26b20*/  IMAD.MOV.U32 R13, RZ, RZ, R10 ;  /* 0x000000ffff0d7224 */ /* 0x000fe200078e000a */
[----:B------:R-:W-:Y:S02]  /*26b30*/  MOV R12, R5 ;  /* 0x00000005000c7202 */ /* 0x000fe40000000f00 */
[----:B------:R-:W-:Y:S01]  /*26b40*/  SEL R10, R36, R9, P0 ;  /* 0x00000009240a7207 */ /* 0x000fe20000000000 */
[----:B------:R-:W-:-:S07]  /*26b50*/  IMAD.MOV.U32 R25, RZ, RZ, R14 ;  /* 0x000000ffff197224 */ /* 0x000fce00078e000e */
[----:B------:R-:W-:Y:S05]  /*26b60*/  WARPSYNC.COLLECTIVE R15, `(.L_x_902) ;  /* 0x000000000f087348 */ /* 0x000fea0003c00000 */
[----:B------:R0:W1:Y:S02]  /*26b70*/  SHFL.IDX P6, R14, R13, R12, R11 ;  /* 0x0000000c0d0e7389 */ /* 0x00006400000c000b */
[----:B01----:R-:W-:Y:S01]  /*26b80*/  ENDCOLLECTIVE ;  /* 0x000000000000791b */ /* 0x003fe20003800000 */
.L_x_902:
[----:B------:R-:W-:Y:S02]  /*26b90*/  IMAD.MOV.U32 R13, RZ, RZ, R27 ;  /* 0x000000ffff0d7224 */ /* 0x000fe400078e001b */
[----:B------:R-:W-:Y:S02]  /*26ba0*/  IMAD.MOV.U32 R12, RZ, RZ, R0 ;  /* 0x000000ffff0c7224 */ /* 0x000fe400078e0000 */
[----:B------:R-:W-:-:S07]  /*26bb0*/  IMAD.MOV.U32 R40, RZ, RZ, R14 ;  /* 0x000000ffff287224 */ /* 0x000fce00078e000e */
[----:B------:R-:W-:Y:S05]  /*26bc0*/  WARPSYNC.COLLECTIVE R15, `(.L_x_903) ;  /* 0x000000000f087348 */ /* 0x000fea0003c00000 */
[----:B------:R0:W1:Y:S02]  /*26bd0*/  SHFL.IDX P6, R14, R13, R12, R11 ;  /* 0x0000000c0d0e7389 */ /* 0x00006400000c000b */
[----:B01----:R-:W-:Y:S01]  /*26be0*/  ENDCOLLECTIVE ;  /* 0x000000000000791b */ /* 0x003fe20003800000 */
.L_x_903:
[----:B------:R-:W-:Y:S01]  /*26bf0*/  IMAD.MOV.U32 R13, RZ, RZ, R24 ;  /* 0x000000ffff0d7224 */ /* 0x000fe200078e0018 */
[----:B------:R-:W-:Y:S01]  /*26c00*/  SEL R24, R25, R40, P0 ;  /* 0x0000002819187207 */ /* 0x000fe20000000000 */
[----:B------:R-:W-:Y:S01]  /*26c10*/  IMAD.MOV.U32 R12, RZ, RZ, R5 ;  /* 0x000000ffff0c7224 */ /* 0x000fe200078e0005 */
[----:B------:R-:W-:-:S07]  /*26c20*/  MOV R27, R14 ;  /* 0x0000000e001b7202 */ /* 0x000fce0000000f00 */
[----:B------:R-:W-:Y:S05]  /*26c30*/  WARPSYNC.COLLECTIVE R15, `(.L_x_904) ;  /* 0x000000000f087348 */ /* 0x000fea0003c00000 */
[----:B------:R0:W1:Y:S02]  /*26c40*/  SHFL.IDX P6, R14, R13, R12, R11 ;  /* 0x0000000c0d0e7389 */ /* 0x00006400000c000b */
[----:B01----:R-:W-:Y:S01]  /*26c50*/  ENDCOLLECTIVE ;  /* 0x000000000000791b */ /* 0x003fe20003800000 */
.L_x_904:
[----:B------:R-:W-:Y:S01]  /*26c60*/  MOV R13, R29 ;  /* 0x0000001d000d7202 */ /* 0x000fe20000000f00 */
[----:B------:R-:W-:Y:S02]  /*26c70*/  IMAD.MOV.U32 R12, RZ, RZ, R0 ;  /* 0x000000ffff0c7224 */ /* 0x000fe400078e0000 */
[----:B------:R-:W-:-:S07]  /*26c80*/  IMAD.MOV.U32 R42, RZ, RZ, R14 ;  /* 0x000000ffff2a7224 */ /* 0x000fce00078e000e */
[----:B------:R-:W-:Y:S05]  /*26c90*/  WARPSYNC.COLLECTIVE R15, `(.L_x_905) ;  /* 0x000000000f087348 */ /* 0x000fea0003c00000 */
[----:B------:R0:W1:Y:S02]  /*26ca0*/  SHFL.IDX P6, R14, R13, R12, R11 ;  /* 0x0000000c0d0e7389 */ /* 0x00006400000c000b */
[----:B01----:R-:W-:Y:S01]  /*26cb0*/  ENDCOLLECTIVE ;  /* 0x000000000000791b */ /* 0x003fe20003800000 */
.L_x_905:
[----:B------:R-:W-:Y:S01]  /*26cc0*/  IMAD.MOV.U32 R13, RZ, RZ, R26 ;  /* 0x000000ffff0d7224 */ /* 0x000fe200078e001a */
[----:B------:R-:W-:Y:S02]  /*26cd0*/  MOV R12, R5 ;  /* 0x00000005000c7202 */ /* 0x000fe40000000f00 */
[----:B------:R-:W-:Y:S01]  /*26ce0*/  SEL R26, R40, R25, P0 ;  /* 0x00000019281a7207 */ /* 0x000fe20000000000 */
[----:B------:R-:W-:-:S07]  /*26cf0*/  IMAD.MOV.U32 R29, RZ, RZ, R14 ;  /* 0x000000ffff1d7224 */ /* 0x000fce00078e000e */
[----:B------:R-:W-:Y:S05]  /*26d00*/  WARPSYNC.COLLECTIVE R15, `(.L_x_906) ;  /* 0x000000000f087348 */ /* 0x000fea0003c00000 */
[----:B------:R0:W1:Y:S02]  /*26d10*/  SHFL.IDX P6, R14, R13, R12, R11 ;  /* 0x0000000c0d0e7389 */ /* 0x00006400000c000b */
[----:B01----:R-:W-:Y:S01]  /*26d20*/  ENDCOLLECTIVE ;  /* 0x000000000000791b */ /* 0x003fe20003800000 */
.L_x_906:
[----:B------:R-:W-:Y:S02]  /*26d30*/  IMAD.MOV.U32 R13, RZ, RZ, R31 ;  /* 0x000000ffff0d7224 */ /* 0x000fe400078e001f */
[----:B------:R-:W-:Y:S02]  /*26d40*/  IMAD.MOV.U32 R12, RZ, RZ, R0 ;  /* 0x000000ffff0c7224 */ /* 0x000fe400078e0000 */
[----:B------:R-:W-:-:S07]  /*26d50*/  IMAD.MOV.U32 R44, RZ, RZ, R14 ;  /* 0x000000ffff2c7224 */ /* 0x000fce00078e000e */
[----:B------:R-:W-:Y:S05]  /*26d60*/  WARPSYNC.COLLECTIVE R15, `(.L_x_907) ;  /* 0x000000000f087348 */ /* 0x000fea0003c00000 */
[----:B------:R0:W1:Y:S02]  /*26d70*/  SHFL.IDX P6, R14, R13, R12, R11 ;  /* 0x0000000c0d0e7389 */ /* 0x00006400000c000b */
[----:B01----:R-:W-:Y:S01]  /*26d80*/  ENDCOLLECTIVE ;  /* 0x000000000000791b */ /* 0x003fe20003800000 */
.L_x_907:
[----:B------:R-:W-:Y:S01]  /*26d90*/  SEL R34, R44, R29, P0 ;  /* 0x0000001d2c227207 */ /* 0x000fe20000000000 */
[----:B------:R-:W-:Y:S01]  /*26da0*/  IMAD.MOV.U32 R13, RZ, RZ, R28 ;  /* 0x000000ffff0d7224 */ /* 0x000fe200078e001c */
[----:B------:R-:W-:Y:S01]  /*26db0*/  SEL R28, R27, R42, P0 ;  /* 0x0000002a1b1c7207 */ /* 0x000fe20000000000 */
[----:B------:R-:W-:Y:S01]  /*26dc0*/  IMAD.MOV.U32 R12, RZ, RZ, R5 ;  /* 0x000000ffff0c7224 */ /* 0x000fe200078e0005 */
[----:B------:R-:W-:-:S07]  /*26dd0*/  MOV R31, R14 ;  /* 0x0000000e001f7202 */ /* 0x000fce0000000f00 */
[----:B------:R-:W-:Y:S05]  /*26de0*/  WARPSYNC.COLLECTIVE R15, `(.L_x_908) ;  /* 0x000000000f087348 */ /* 0x000fea0003c00000 */
[----:B------:R0:W1:Y:S02]  /*26df0*/  SHFL.IDX P6, R14, R13, R12, R11 ;  /* 0x0000000c0d0e7389 */ /* 0x00006400000c000b */
[----:B01----:R-:W-:Y:S01]  /*26e00*/  ENDCOLLECTIVE ;  /* 0x000000000000791b */ /* 0x003fe20003800000 */
.L_x_908:
[----:B------:R-:W-:Y:S01]  /*26e10*/  MOV R13, R33 ;  /* 0x00000021000d7202 */ /* 0x000fe20000000f00 */
[----:B------:R-:W-:Y:S02]  /*26e20*/  IMAD.MOV.U32 R12, RZ, RZ, R0 ;  /* 0x000000ffff0c7224 */ /* 0x000fe400078e0000 */
[----:B------:R-:W-:-:S07]  /*26e30*/  IMAD.MOV.U32 R46, RZ, RZ, R14 ;  /* 0x000000ffff2e7224 */ /* 0x000fce00078e000e */
[----:B------:R-:W-:Y:S05]  /*26e40*/  WARPSYNC.COLLECTIVE R15, `(.L_x_909) ;  /* 0x000000000f087348 */ /* 0x000fea0003c00000 */
[----:B------:R0:W1:Y:S02]  /*26e50*/  SHFL.IDX P6, R14, R13, R12, R11 ;  /* 0x0000000c0d0e7389 */ /* 0x00006400000c000b */
[----:B01----:R-:W-:Y:S01]  /*26e60*/  ENDCOLLECTIVE ;  /* 0x000000000000791b */ /* 0x003fe20003800000 */
.L_x_909:
[----:B------:R-:W-:Y:S01]  /*26e70*/  SEL R36, R31, R46, P0 ;  /* 0x0000002e1f247207 */ /* 0x000fe20000000000 */
[----:B------:R-:W-:Y:S01]  /*26e80*/  IMAD.MOV.U32 R13, RZ, RZ, R30 ;  /* 0x000000ffff0d7224 */ /* 0x000fe200078e001e */
[----:B------:R-:W-:Y:S02]  /*26e90*/  MOV R12, R5 ;  /* 0x00000005000c7202 */ /* 0x000fe40000000f00 */
[----:B------:R-:W-:Y:S01]  /*26ea0*/  SEL R30, R42, R27, P0 ;  /* 0x0000001b2a1e7207 */ /* 0x000fe20000000000 */
[----:B------:R-:W-:-:S07]  /*26eb0*/  IMAD.MOV.U32 R33, RZ, RZ, R14 ;  /* 0x000000ffff217224 */ /* 0x000fce00078e000e */
[----:B------:R-:W-:Y:S05]  /*26ec0*/  WARPSYNC.COLLECTIVE R15, `(.L_x_910) ;  /* 0x000000000f087348 */ /* 0x000fea0003c00000 */
[----:B------:R0:W1:Y:S02]  /*26ed0*/  SHFL.IDX P6, R14, R13, R12, R11 ;  /* 0x0000000c0d0e7389 */ /* 0x00006400000c000b */
[----:B01----:R-:W-:Y:S01]  /*26ee0*/  ENDCOLLECTIVE ;  /* 0x000000000000791b */ /* 0x003fe20003800000 */
.L_x_910:
[----:B------:R-:W-:Y:S02]  /*26ef0*/  IMAD.MOV.U32 R13, RZ, RZ, R35 ;  /* 0x000000ffff0d7224 */ /* 0x000fe400078e0023 */
[----:B------:R-:W-:Y:S02]  /*26f00*/  IMAD.MOV.U32 R12, RZ, RZ, R0 ;  /* 0x000000ffff0c7224 */ /* 0x000fe400078e0000 */
[----:B------:R-:W-:-:S07]  /*26f10*/  IMAD.MOV.U32 R48, RZ, RZ, R14 ;  /* 0x000000ffff307224 */ /* 0x000fce00078e000e */
[----:B------:R-:W-:Y:S05]  /*26f20*/  WARPSYNC.COLLECTIVE R15, `(.L_x_911) ;  /* 0x000000000f087348 */ /* 0x000fea0003c00000 */
[----:B------:R0:W1:Y:S02]  /*26f30*/  SHFL.IDX P6, R14, R13, R12, R11 ;  /* 0x0000000c0d0e7389 */ /* 0x00006400000c000b */
[----:B01----:R-:W-:Y:S01]  /*26f40*/  ENDCOLLECTIVE ;  /* 0x000000000000791b */ /* 0x003fe20003800000 */
.L_x_911:
[----:B------:R-:W-:Y:S02]  /*26f50*/  SEL R40, R33, R48, P0 ;  /* 0x0000003021287207 */ /* 0x000fe40000000000 */
        /* <DEDUP_REMOVED lines=8> */
.L_x_912:
[----:B------:R-:W-:Y:S01]  /*26fe0*/  MOV R13, R37 ;  /* 0x00000025000d7202 */ /* 0x000fe20000000f00 */
[----:B------:R-:W-:Y:S02]  /*26ff0*/  IMAD.MOV.U32 R12, RZ, RZ, R0 ;  /* 0x000000ffff0c7224 */ /* 0x000fe400078e0000 */
[----:B------:R-:W-:-:S07]  /*27000*/  IMAD.MOV.U32 R50, RZ, RZ, R14 ;  /* 0x000000ffff327224 */ /* 0x000fce00078e000e */
[----:B------:R-:W-:Y:S05]  /*27010*/  WARPSYNC.COLLECTIVE R15, `(.L_x_913) ;  /* 0x000000000f087348 */ /* 0x000fea0003c00000 */
[----:B------:R0:W1:Y:S02]  /*27020*/  SHFL.IDX P6, R14, R13, R12, R11 ;  /* 0x0000000c0d0e7389 */ /* 0x00006400000c000b */
[----:B01----:R-:W-:Y:S01]  /*27030*/  ENDCOLLECTIVE ;  /* 0x000000000000791b */ /* 0x003fe20003800000 */
.L_x_913:
[----:B------:R-:W-:Y:S01]  /*27040*/  SEL R44, R35, R50, P0 ;  /* 0x00000032232c7207 */ /* 0x000fe20000000000 */
[----:B------:R-:W-:Y:S01]  /*27050*/  IMAD.MOV.U32 R13, RZ, RZ, R52 ;  /* 0x000000ffff0d7224 */ /* 0x000fe200078e0034 */
[----:B------:R-:W-:Y:S01]  /*27060*/  MOV R12, R5 ;  /* 0x00000005000c7202 */ /* 0x000fe20000000f00 */
[----:B------:R-:W-:-:S07]  /*27070*/  IMAD.MOV.U32 R37, RZ, RZ, R14 ;  /* 0x000000ffff257224 */ /* 0x000fce00078e000e */
[----:B------:R-:W-:Y:S05]  /*27080*/  WARPSYNC.COLLECTIVE R15, `(.L_x_914) ;  /* 0x000000000f087348 */ /* 0x000fea0003c00000 */
[----:B------:R0:W1:Y:S02]  /*27090*/  SHFL.IDX P6, R14, R13, R12, R11 ;  /* 0x0000000c0d0e7389 */ /* 0x00006400000c000b */
[----:B01----:R-:W-:Y:S01]  /*270a0*/  ENDCOLLECTIVE ;  /* 0x000000000000791b */ /* 0x003fe20003800000 */
.L_x_914:
[----:B------:R-:W-:Y:S02]  /*270b0*/  IMAD.MOV.U32 R13, RZ, RZ, R39 ;  /* 0x000000ffff0d7224 */ /* 0x000fe400078e0027 */
[----:B------:R-:W-:Y:S02]  /*270c0*/  IMAD.MOV.U32 R12, RZ, RZ, R0 ;  /* 0x000000ffff0c7224 */ /* 0x000fe400078e0000 */
[----:B------:R-:W-:-:S07]  /*270d0*/  IMAD.MOV.U32 R52, RZ, RZ, R14 ;  /* 0x000000ffff347224 */ /* 0x000fce00078e000e */
[----:B------:R-:W-:Y:S05]  /*270e0*/  WARPSYNC.COLLECTIVE R15, `(.L_x_915) ;  /* 0x000000000f087348 */ /* 0x000fea0003c00000 */
[----:B------:R0:W1:Y:S02]  /*270f0*/  SHFL.IDX P6, R14, R13, R12, R11 ;  /* 0x0000000c0d0e7389 */ /* 0x00006400000c000b */
[----:B01----:R-:W-:Y:S01]  /*27100*/  ENDCOLLECTIVE ;  /* 0x000000000000791b */ /* 0x003fe20003800000 */
.L_x_915:
[----:B------:R-:W-:Y:S01]  /*27110*/  SEL R48, R37, R52, P0 ;  /* 0x0000003425307207 */ /* 0x000fe20000000000 */
[----:B------:R-:W-:Y:S02]  /*27120*/  IMAD.MOV.U32 R13, RZ, RZ, R54 ;  /* 0x000000ffff0d7224 */ /* 0x000fe400078e0036 */
[----:B------:R-:W-:Y:S01]  /*27130*/  IMAD.MOV.U32 R12, RZ, RZ, R5 ;  /* 0x000000ffff0c7224 */ /* 0x000fe200078e0005 */
[----:B------:R-:W-:-:S07]  /*27140*/  MOV R39, R14 ;  /* 0x0000000e00277202 */ /* 0x000fce0000000f00 */
[----:B------:R-:W-:Y:S05]  /*27150*/  WARPSYNC.COLLECTIVE R15, `(.L_x_916) ;  /* 0x000000000f087348 */ /* 0x000fea0003c00000 */
[----:B------:R0:W1:Y:S02]  /*27160*/  SHFL.IDX P6, R14, R13, R12, R11 ;  /* 0x0000000c0d0e7389 */ /* 0x00006400000c000b */
[----:B01----:R-:W-:Y:S01]  /*27170*/  ENDCOLLECTIVE ;  /* 0x000000000000791b */ /* 0x003fe20003800000 */
.L_x_916:
[----:B------:R-:W-:Y:S01]  /*27180*/  MOV R13, R41 ;  /* 0x00000029000d7202 */ /* 0x000fe20000000f00 */
[----:B------:R-:W-:Y:S02]  /*27190*/  IMAD.MOV.U32 R12, RZ, RZ, R0 ;  /* 0x000000ffff0c7224 */ /* 0x000fe400078e0000 */
[----:B------:R-:W-:-:S07]  /*271a0*/  IMAD.MOV.U32 R54, RZ, RZ, R14 ;  /* 0x000000ffff367224 */ /* 0x000fce00078e000e */
[----:B------:R-:W-:Y:S05]  /*271b0*/  WARPSYNC.COLLECTIVE R15, `(.L_x_917) ;  /* 0x000000000f087348 */ /* 0x000fea0003c00000 */
[----:B------:R0:W1:Y:S02]  /*271c0*/  SHFL.IDX P6, R14, R13, R12, R11 ;  /* 0x0000000c0d0e7389 */ /* 0x00006400000c000b */
[----:B01----:R-:W-:Y:S01]  /*271d0*/  ENDCOLLECTIVE ;  /* 0x000000000000791b */ /* 0x003fe20003800000 */
.L_x_917:
[----:B------:R-:W-:Y:S01]  /*271e0*/  IMAD.MOV.U32 R13, RZ, RZ, R56 ;  /* 0x000000ffff0d7224 */ /* 0x000fe200078e0038 */
[----:B------:R-:W-:Y:S01]  /*271f0*/  MOV R12, R5 ;  /* 0x00000005000c7202 */ /* 0x000fe20000000f00 */
[----:B------:R-:W-:-:S07]  /*27200*/  IMAD.MOV.U32 R58, RZ, RZ, R14 ;  /* 0x000000ffff3a7224 */ /* 0x000fce00078e000e */
[----:B------:R-:W-:Y:S05]  /*27210*/  WARPSYNC.COLLECTIVE R15, `(.L_x_918) ;  /* 0x000000000f087348 */ /* 0x000fea0003c00000 */
[----:B------:R0:W1:Y:S02]  /*27220*/  SHFL.IDX P6, R14, R13, R12, R11 ;  /* 0x0000000c0d0e7389 */ /* 0x00006400000c000b */
[----:B01----:R-:W-:Y:S01]  /*27230*/  ENDCOLLECTIVE ;  /* 0x000000000000791b */ /* 0x003fe20003800000 */
.L_x_918:
[----:B------:R-:W-:Y:S02]  /*27240*/  IMAD.MOV.U32 R13, RZ, RZ, R43 ;  /* 0x000000ffff0d7224 */ /* 0x000fe400078e002b */
[----:B------:R-:W-:Y:S02]  /*27250*/  IMAD.MOV.U32 R12, RZ, RZ, R0 ;  /* 0x000000ffff0c7224 */ /* 0x000fe400078e0000 */
[----:B------:R-:W-:-:S07]  /*27260*/  IMAD.MOV.U32 R41, RZ, RZ, R14 ;  /* 0x000000ffff297224 */ /* 0x000fce00078e000e */
[----:B------:R-:W-:Y:S05]  /*27270*/  WARPSYNC.COLLECTIVE R15, `(.L_x_919) ;  /* 0x000000000f087348 */ /* 0x000fea0003c00000 */
[----:B------:R0:W1:Y:S02]  /*27280*/  SHFL.IDX P6, R14, R13, R12, R11 ;  /* 0x0000000c0d0e7389 */ /* 0x00006400000c000b */
[----:B01----:R-:W-:Y:S01]  /*27290*/  ENDCOLLECTIVE ;  /* 0x000000000000791b */ /* 0x003fe20003800000 */
.L_x_919:
[----:B------:R-:W-:Y:S02]  /*272a0*/  SEL R56, R58, R41, P0 ;  /* 0x000000293a387207 */ /* 0x000fe40000000000 */
[----:B------:R-:W-:Y:S01]  /*272b0*/  SEL R58, R41, R58, P0 ;  /* 0x0000003a293a7207 */ /* 0x000fe20000000000 */
[----:B------:R-:W-:Y:S02]  /*272c0*/  IMAD.MOV.U32 R13, RZ, RZ, R60 ;  /* 0x000000ffff0d7224 */ /* 0x000fe400078e003c */
[----:B------:R-:W-:Y:S01]  /*272d0*/  IMAD.MOV.U32 R12, RZ, RZ, R5 ;  /* 0x000000ffff0c7224 */ /* 0x000fe200078e0005 */
[----:B------:R-:W-:-:S07]  /*272e0*/  MOV R62, R14 ;  /* 0x0000000e003e7202 */ /* 0x000fce0000000f00 */
[----:B------:R-:W-:Y:S05]  /*272f0*/  WARPSYNC.COLLECTIVE R15, `(.L_x_920) ;  /* 0x000000000f087348 */ /* 0x000fea0003c00000 */
[----:B------:R0:W1:Y:S02]  /*27300*/  SHFL.IDX P6, R14, R13, R12, R11 ;  /* 0x0000000c0d0e7389 */ /* 0x00006400000c000b */
[----:B01----:R-:W-:Y:S01]  /*27310*/  ENDCOLLECTIVE ;  /* 0x000000000000791b */ /* 0x003fe20003800000 */
.L_x_920:
[----:B------:R-:W-:Y:S01]  /*27320*/  MOV R13, R47 ;  /* 0x0000002f000d7202 */ /* 0x000fe20000000f00 */
[----:B------:R-:W-:Y:S02]  /*27330*/  IMAD.MOV.U32 R12, RZ, RZ, R0 ;  /* 0x000000ffff0c7224 */ /* 0x000fe400078e0000 */
[----:B------:R-:W-:-:S07]  /*27340*/  IMAD.MOV.U32 R45, RZ, RZ, R14 ;  /* 0x000000ffff2d7224 */ /* 0x000fce00078e000e */
[----:B------:R-:W-:Y:S05]  /*27350*/  WARPSYNC.COLLECTIVE R15, `(.L_x_921) ;  /* 0x000000000f087348 */ /* 0x000fea0003c00000 */
[----:B------:R0:W1:Y:S02]  /*27360*/  SHFL.IDX P6, R14, R13, R12, R11 ;  /* 0x0000000c0d0e7389 */ /* 0x00006400000c000b */
[----:B01----:R-:W-:Y:S01]  /*27370*/  ENDCOLLECTIVE ;  /* 0x000000000000791b */ /* 0x003fe20003800000 */
.L_x_921:
[----:B------:R-:W-:Y:S02]  /*27380*/  SEL R60, R62, R45, P0 ;  /* 0x0000002d3e3c7207 */ /* 0x000fe40000000000 */
[----:B------:R-:W-:Y:S01]  /*27390*/  SEL R62, R45, R62, P0 ;  /* 0x0000003e2d3e7207 */ /* 0x000fe20000000000 */
[----:B------:R-:W-:Y:S01]  /*273a0*/  IMAD.MOV.U32 R13, RZ, RZ, R64 ;  /* 0x000000ffff0d7224 */ /* 0x000fe200078e0040 */
[----:B------:R-:W-:Y:S01]  /*273b0*/  MOV R12, R5 ;  /* 0x00000005000c7202 */ /* 0x000fe20000000f00 */
[----:B------:R-:W-:-:S07]  /*273c0*/  IMAD.MOV.U32 R66, RZ, RZ, R14 ;  /* 0x000000ffff427224 */ /* 0x000fce00078e000e */
[----:B------:R-:W-:Y:S05]  /*273d0*/  WARPSYNC.COLLECTIVE R15, `(.L_x_922) ;  /* 0x000000000f087348 */ /* 0x000fea0003c00000 */
[----:B------:R0:W1:Y:S02]  /*273e0*/  SHFL.IDX P6, R14, R13, R12, R11 ;  /* 0x0000000c0d0e7389 */ /* 0x00006400000c000b */
[----:B01----:R-:W-:Y:S01]  /*273f0*/  ENDCOLLECTIVE ;  /* 0x000000000000791b */ /* 0x003fe20003800000 */
.L_x_922:
[----:B------:R-:W-:Y:S02]  /*27400*/  IMAD.MOV.U32 R13, RZ, RZ, R51 ;  /* 0x000000ffff0d7224 */ /* 0x000fe400078e0033 */
[----:B------:R-:W-:Y:S02]  /*27410*/  IMAD.MOV.U32 R12, RZ, RZ, R0 ;  /* 0x000000ffff0c7224 */ /* 0x000fe400078e0000 */
[----:B------:R-:W-:-:S07]  /*27420*/  IMAD.MOV.U32 R49, RZ, RZ, R14 ;  /* 0x000000ffff317224 */ /* 0x000fce00078e000e */
[----:B------:R-:W-:Y:S05]  /*27430*/  WARPSYNC.COLLECTIVE R15, `(.L_x_923) ;  /* 0x000000000f087348 */ /* 0x000fea0003c00000 */
[----:B------:R0:W1:Y:S02]  /*27440*/  SHFL.IDX P6, R14, R13, R12, R11 ;  /* 0x0000000c0d0e7389 */ /* 0x00006400000c000b */
[----:B01----:R-:W-:Y:S01]  /*27450*/  ENDCOLLECTIVE ;  /* 0x000000000000791b */ /* 0x003fe20003800000 */
.L_x_923:
        /* <DEDUP_REMOVED lines=8> */
.L_x_924:
[----:B------:R-:W-:Y:S01]  /*274e0*/  MOV R13, R55 ;  /* 0x00000037000d7202 */ /* 0x000fe20000000f00 */
[----:B------:R-:W-:Y:S02]  /*274f0*/  IMAD.MOV.U32 R12, RZ, RZ, R0 ;  /* 0x000000ffff0c7224 */ /* 0x000fe400078e0000 */
[----:B------:R-:W-:-:S07]  /*27500*/  IMAD.MOV.U32 R53, RZ, RZ, R14 ;  /* 0x000000ffff357224 */ /* 0x000fce00078e000e */
[----:B------:R-:W-:Y:S05]  /*27510*/  WARPSYNC.COLLECTIVE R15, `(.L_x_925) ;  /* 0x000000000f087348 */ /* 0x000fea0003c00000 */
[----:B------:R0:W1:Y:S02]  /*27520*/  SHFL.IDX P6, R14, R13, R12, R11 ;  /* 0x0000000c0d0e7389 */ /* 0x00006400000c000b */
[----:B01----:R-:W-:Y:S01]  /*27530*/  ENDCOLLECTIVE ;  /* 0x000000000000791b */ /* 0x003fe20003800000 */
.L_x_925:
        /* <DEDUP_REMOVED lines=8> */
.L_x_926:
[----:B------:R-:W-:Y:S02]  /*275c0*/  IMAD.MOV.U32 R13, RZ, RZ, R59 ;  /* 0x000000ffff0d7224 */ /* 0x000fe400078e003b */
[----:B------:R-:W-:Y:S02]  /*275d0*/  IMAD.MOV.U32 R12, RZ, RZ, R0 ;  /* 0x000000ffff0c7224 */ /* 0x000fe400078e0000 */
[----:B------:R-:W-:-:S07]  /*275e0*/  IMAD.MOV.U32 R57, RZ, RZ, R14 ;  /* 0x000000ffff397224 */ /* 0x000fce00078e000e */
[----:B------:R-:W-:Y:S05]  /*275f0*/  WARPSYNC.COLLECTIVE R15, `(.L_x_927) ;  /* 0x000000000f087348 */ /* 0x000fea0003c00000 */
[----:B------:R0:W1:Y:S02]  /*27600*/  SHFL.IDX P6, R14, R13, R12, R11 ;  /* 0x0000000c0d0e7389 */ /* 0x00006400000c000b */
[----:B01----:R-:W-:Y:S01]  /*27610*/  ENDCOLLECTIVE ;  /* 0x000000000000791b */ /* 0x003fe20003800000 */
.L_x_927:
        /* <DEDUP_REMOVED lines=8> */
.L_x_928:
[----:B------:R-:W-:Y:S01]  /*276a0*/  MOV R13, R63 ;  /* 0x0000003f000d7202 */ /* 0x000fe20000000f00 */
[----:B------:R-:W-:Y:S02]  /*276b0*/  IMAD.MOV.U32 R12, RZ, RZ, R0 ;  /* 0x000000ffff0c7224 */ /* 0x000fe400078e0000 */
[----:B------:R-:W-:-:S07]  /*276c0*/  IMAD.MOV.U32 R78, RZ, RZ, R14 ;  /* 0x000000ffff4e7224 */ /* 0x000fce00078e000e */
[----:B------:R-:W-:Y:S05]  /*276d0*/  WARPSYNC.COLLECTIVE R15, `(.L_x_929) ;  /* 0x000000000f087348 */ /* 0x000fea0003c00000 */
[----:B------:R0:W1:Y:S02]  /*276e0*/  SHFL.IDX P6, R14, R13, R12, R11 ;  /* 0x0000000c0d0e7389 */ /* 0x00006400000c000b */
[----:B01----:R-:W-:Y:S01]  /*276f0*/  ENDCOLLECTIVE ;  /* 0x000000000000791b */ /* 0x003fe20003800000 */
.L_x_929:
[----:B------:R-:W-:Y:S01]  /*27700*/  SEL R7, R78, R61, P0 ;  /* 0x0000003d4e077207 */ /* 0x000fe20000000000 */
[----:B------:R-:W-:Y:S01]  /*27710*/  IMAD.MOV.U32 R13, RZ, RZ, R80 ;  /* 0x000000ffff0d7224 */ /* 0x000fe200078e0050 */
[----:B------:R-:W-:Y:S01]  /*27720*/  MOV R12, R5 ;  /* 0x00000005000c7202 */ /* 0x000fe20000000f00 */
[----:B------:R-:W-:-:S07]  /*27730*/  IMAD.MOV.U32 R65, RZ, RZ, R14 ;  /* 0x000000ffff417224 */ /* 0x000fce00078e000e */
[----:B------:R-:W-:Y:S05]  /*27740*/  WARPSYNC.COLLECTIVE R15, `(.L_x_930) ;  /* 0x000000000f087348 */ /* 0x000fea0003c00000 */
[----:B------:R0:W1:Y:S02]  /*27750*/  SHFL.IDX P6, R14, R13, R12, R11 ;  /* 0x0000000c0d0e7389 */ /* 0x00006400000c000b */
[----:B01----:R-:W-:Y:S01]  /*27760*/  ENDCOLLECTIVE ;  /* 0x000000000000791b */ /* 0x003fe20003800000 */
.L_x_930:
[----:B------:R-:W-:Y:S02]  /*27770*/  IMAD.MOV.U32 R13, RZ, RZ, R67 ;  /* 0x000000ffff0d7224 */ /* 0x000fe400078e0043 */
[----:B------:R-:W-:Y:S02]  /*27780*/  IMAD.MOV.U32 R12, RZ, RZ, R0 ;  /* 0x000000ffff0c7224 */ /* 0x000fe400078e0000 */
[----:B------:R-:W-:-:S07]  /*27790*/  IMAD.MOV.U32 R80, RZ, RZ, R14 ;  /* 0x000000ffff507224 */ /* 0x000fce00078e000e */
[----:B------:R-:W-:Y:S05]  /*277a0*/  WARPSYNC.COLLECTIVE R15, `(.L_x_931) ;  /* 0x000000000f087348 */ /* 0x000fea0003c00000 */
[----:B------:R0:W1:Y:S02]  /*277b0*/  SHFL.IDX P6, R14, R13, R12, R11 ;  /* 0x0000000c0d0e7389 */ /* 0x00006400000c000b */
[----:B01----:R-:W-:Y:S01]  /*277c0*/  ENDCOLLECTIVE ;  /* 0x000000000000791b */ /* 0x003fe20003800000 */
.L_x_931:
[----:B------:R-:W-:Y:S01]  /*277d0*/  SEL R9, R65, R80, P0 ;  /* 0x0000005041097207 */ /* 0x000fe20000000000 */
[----:B------:R-:W-:Y:S02]  /*277e0*/  IMAD.MOV.U32 R13, RZ, RZ, R82 ;  /* 0x000000ffff0d7224 */ /* 0x000fe400078e0052 */
[----:B------:R-:W-:Y:S01]  /*277f0*/  IMAD.MOV.U32 R12, RZ, RZ, R5 ;  /* 0x000000ffff0c7224 */ /* 0x000fe200078e0005 */
[----:B------:R-:W-:-:S07]  /*27800*/  MOV R69, R14 ;  /* 0x0000000e00457202 */ /* 0x000fce0000000f00 */
[----:B------:R-:W-:Y:S05]  /*27810*/  WARPSYNC.COLLECTIVE R15, `(.L_x_932) ;  /* 0x000000000f087348 */ /* 0x000fea0003c00000 */
[----:B------:R0:W1:Y:S02]  /*27820*/  SHFL.IDX P6, R14, R13, R12, R11 ;  /* 0x0000000c0d0e7389 */ /* 0x00006400000c000b */
[----:B01----:R-:W-:Y:S01]  /*27830*/  ENDCOLLECTIVE ;  /* 0x000000000000791b */ /* 0x003fe20003800000 */
.L_x_932:
[----:B------:R-:W-:Y:S01]  /*27840*/  MOV R13, R71 ;  /* 0x00000047000d7202 */ /* 0x000fe20000000f00 */
[----:B------:R-:W-:Y:S02]  /*27850*/  IMAD.MOV.U32 R12, RZ, RZ, R0 ;  /* 0x000000ffff0c7224 */ /* 0x000fe400078e0000 */
[----:B------:R-:W-:-:S07]  /*27860*/  IMAD.MOV.U32 R82, RZ, RZ, R14 ;  /* 0x000000ffff527224 */ /* 0x000fce00078e000e */
[----:B------:R-:W-:Y:S05]  /*27870*/  WARPSYNC.COLLECTIVE R15, `(.L_x_933) ;  /* 0x000000000f087348 */ /* 0x000fea0003c00000 */
[----:B------:R0:W1:Y:S02]  /*27880*/  SHFL.IDX P6, R14, R13, R12, R11 ;  /* 0x0000000c0d0e7389 */ /* 0x00006400000c000b */
[----:B01----:R-:W-:Y:S01]  /*27890*/  ENDCOLLECTIVE ;  /* 0x000000000000791b */ /* 0x003fe20003800000 */
.L_x_933:
[----:B------:R-:W-:Y:S01]  /*278a0*/  IMAD.MOV.U32 R13, RZ, RZ, R98 ;  /* 0x000000ffff0d7224 */ /* 0x000fe200078e0062 */
[----:B------:R-:W-:Y:S01]  /*278b0*/  MOV R12, R5 ;  /* 0x00000005000c7202 */ /* 0x000fe20000000f00 */
[----:B------:R-:W-:-:S07]  /*278c0*/  IMAD.MOV.U32 R99, RZ, RZ, R14 ;  /* 0x000000ffff637224 */ /* 0x000fce00078e000e */
[----:B------:R-:W-:Y:S05]  /*278d0*/  WARPSYNC.COLLECTIVE R15, `(.L_x_934) ;  /* 0x000000000f087348 */ /* 0x000fea0003c00000 */
[----:B------:R0:W1:Y:S02]  /*278e0*/  SHFL.IDX P6, R14, R13, R12, R11 ;  /* 0x0000000c0d0e7389 */ /* 0x00006400000c000b */
[----:B01----:R-:W-:Y:S01]  /*278f0*/  ENDCOLLECTIVE ;  /* 0x000000000000791b */ /* 0x003fe20003800000 */
.L_x_934:
[----:B------:R-:W-:Y:S02]  /*27900*/  IMAD.MOV.U32 R13, RZ, RZ, R101 ;  /* 0x000000ffff0d7224 */ /* 0x000fe400078e0065 */
[----:B------:R-:W-:Y:S02]  /*27910*/  IMAD.MOV.U32 R12, RZ, RZ, R0 ;  /* 0x000000ffff0c7224 */ /* 0x000fe400078e0000 */
[----:B------:R-:W-:-:S07]  /*27920*/  IMAD.MOV.U32 R98, RZ, RZ, R14 ;  /* 0x000000ffff627224 */ /* 0x000fce00078e000e */
[----:B------:R-:W-:Y:S05]  /*27930*/  WARPSYNC.COLLECTIVE R15, `(.L_x_935) ;  /* 0x000000000f087348 */ /* 0x000fea0003c00000 */
[----:B------:R0:W1:Y:S02]  /*27940*/  SHFL.IDX P6, R14, R13, R12, R11 ;  /* 0x0000000c0d0e7389 */ /* 0x00006400000c000b */
[----:B01----:R-:W-:Y:S01]  /*27950*/  ENDCOLLECTIVE ;  /* 0x000000000000791b */ /* 0x003fe20003800000 */
.L_x_935:
        /* <DEDUP_REMOVED lines=8> */
.L_x_936:
[----:B------:R-:W-:Y:S01]  /*279e0*/  MOV R13, R103 ;  /* 0x00000067000d7202 */ /* 0x000fe20000000f00 */
[----:B------:R-:W-:Y:S02]  /*279f0*/  IMAD.MOV.U32 R12, RZ, RZ, R0 ;  /* 0x000000ffff0c7224 */ /* 0x000fe400078e0000 */
[----:B------:R-:W-:-:S07]  /*27a00*/  IMAD.MOV.U32 R100, RZ, RZ, R14 ;  /* 0x000000ffff647224 */ /* 0x000fce00078e000e */
[----:B------:R-:W-:Y:S05]  /*27a10*/  WARPSYNC.COLLECTIVE R15, `(.L_x_937) ;  /* 0x000000000f087348 */ /* 0x000fea0003c00000 */
[----:B------:R0:W1:Y:S02]  /*27a20*/  SHFL.IDX P6, R14, R13, R12, R11 ;  /* 0x0000000c0d0e7389 */ /* 0x00006400000c000b */
[----:B01----:R-:W-:Y:S01]  /*27a30*/  ENDCOLLECTIVE ;  /* 0x000000000000791b */ /* 0x003fe20003800000 */
.L_x_937:
[----:B------:R-:W-:Y:S01]  /*27a40*/  SEL R29, R101, R100, P0 ;  /* 0x00000064651d7207 */ /* 0x000fe20000000000 */
[----:B------:R-:W-:Y:S01]  /*27a50*/  IMAD.MOV.U32 R13, RZ, RZ, R102 ;  /* 0x000000ffff0d7224 */ /* 0x000fe200078e0066 */
[----:B------:R-:W-:Y:S01]  /*27a60*/  MOV R12, R5 ;  /* 0x00000005000c7202 */ /* 0x000fe20000000f00 */
[----:B------:R-:W-:-:S07]  /*27a70*/  IMAD.MOV.U32 R103, RZ, RZ, R14 ;  /* 0x000000ffff677224 */ /* 0x000fce00078e000e */
[----:B------:R-:W-:Y:S05]  /*27a80*/  WARPSYNC.COLLECTIVE R15, `(.L_x_938) ;  /* 0x000000000f087348 */ /* 0x000fea0003c00000 */
[----:B------:R0:W1:Y:S02]  /*27a90*/  SHFL.IDX P6, R14, R13, R12, R11 ;  /* 0x0000000c0d0e7389 */ /* 0x00006400000c000b */
[----:B01----:R-:W-:Y:S01]  /*27aa0*/  ENDCOLLECTIVE ;  /* 0x000000000000791b */ /* 0x003fe20003800000 */
.L_x_938:
[----:B------:R-:W-:Y:S02]  /*27ab0*/  IMAD.MOV.U32 R13, RZ, RZ, R105 ;  /* 0x000000ffff0d7224 */ /* 0x000fe400078e0069 */
[----:B------:R-:W-:Y:S02]  /*27ac0*/  IMAD.MOV.U32 R12, RZ, RZ, R0 ;  /* 0x000000ffff0c7224 */ /* 0x000fe400078e0000 */
[----:B------:R-:W-:-:S07]  /*27ad0*/  IMAD.MOV.U32 R102, RZ, RZ, R14 ;  /* 0x000000ffff667224 */ /* 0x000fce00078e000e */
[----:B------:R-:W-:Y:S05]  /*27ae0*/  WARPSYNC.COLLECTIVE R15, `(.L_x_939) ;  /* 0x000000000f087348 */ /* 0x000fea0003c00000 */
[----:B------:R0:W1:Y:S02]  /*27af0*/  SHFL.IDX P6, R14, R13, R12, R11 ;  /* 0x0000000c0d0e7389 */ /* 0x00006400000c000b */
[----:B01----:R-:W-:Y:S01]  /*27b00*/  ENDCOLLECTIVE ;  /* 0x000000000000791b */ /* 0x003fe20003800000 */
.L_x_939:
[----:B------:R-:W-:Y:S01]  /*27b10*/  SEL R33, R103, R102, P0 ;  /* 0x0000006667217207 */ /* 0x000fe20000000000 */
[----:B------:R-:W-:Y:S02]  /*27b20*/  IMAD.MOV.U32 R13, RZ, RZ, R104 ;  /* 0x000000ffff0d7224 */ /* 0x000fe400078e0068 */
[----:B------:R-:W-:Y:S01]  /*27b30*/  IMAD.MOV.U32 R12, RZ, RZ, R5 ;  /* 0x000000ffff0c7224 */ /* 0x000fe200078e0005 */
[----:B------:R-:W-:-:S07]  /*27b40*/  MOV R105, R14 ;  /* 0x0000000e00697202 */ /* 0x000fce0000000f00 */
[----:B------:R-:W-:Y:S05]  /*27b50*/  WARPSYNC.COLLECTIVE R15, `(.L_x_940) ;  /* 0x000000000f087348 */ /* 0x000fea0003c00000 */
[----:B------:R0:W1:Y:S02]  /*27b60*/  SHFL.IDX P6, R14, R13, R12, R11 ;  /* 0x0000000c0d0e7389 */ /* 0x00006400000c000b */
[----:B01----:R-:W-:Y:S01]  /*27b70*/  ENDCOLLECTIVE ;  /* 0x000000000000791b */ /* 0x003fe20003800000 */
.L_x_940:
[----:B------:R-:W-:Y:S01]  /*27b80*/  MOV R13, R107 ;  /* 0x0000006b000d7202 */ /* 0x000fe20000000f00 */
[----:B------:R-:W-:Y:S02]  /*27b90*/  IMAD.MOV.U32 R12, RZ, RZ, R0 ;  /* 0x000000ffff0c7224 */ /* 0x000fe400078e0000 */
[----:B------:R-:W-:-:S07]  /*27ba0*/  IMAD.MOV.U32 R104, RZ, RZ, R14 ;  /* 0x000000ffff687224 */ /* 0x000fce00078e000e */
[----:B------:R-:W-:Y:S05]  /*27bb0*/  WARPSYNC.COLLECTIVE R15, `(.L_x_941) ;  /* 0x000000000f087348 */ /* 0x000fea0003c00000 */
[----:B------:R0:W1:Y:S02]  /*27bc0*/  SHFL.IDX P6, R14, R13, R12, R11 ;  /* 0x0000000c0d0e7389 */ /* 0x00006400000c000b */
[----:B01----:R-:W-:Y:S01]  /*27bd0*/  ENDCOLLECTIVE ;  /* 0x000000000000791b */ /* 0x003fe20003800000 */
.L_x_941:
[----:B------:R-:W-:Y:S01]  /*27be0*/  IMAD.MOV.U32 R13, RZ, RZ, R106 ;  /* 0x000000ffff0d7224 */ /* 0x000fe200078e006a */
[----:B------:R-:W-:Y:S01]  /*27bf0*/  MOV R12, R5 ;  /* 0x00000005000c7202 */ /* 0x000fe20000000f00 */
[----:B------:R-:W-:-:S07]  /*27c00*/  IMAD.MOV.U32 R43, RZ, RZ, R14 ;  /* 0x000000ffff2b7224 */ /* 0x000fce00078e000e */
[----:B------:R-:W-:Y:S05]  /*27c10*/  WARPSYNC.COLLECTIVE R15, `(.L_x_942) ;  /* 0x000000000f087348 */ /* 0x000fea0003c00000 */
[----:B------:R0:W1:Y:S02]  /*27c20*/  SHFL.IDX P6, R14, R13, R12, R11 ;  /* 0x0000000c0d0e7389 */ /* 0x00006400000c000b */
[----:B01----:R-:W-:Y:S01]  /*27c30*/  ENDCOLLECTIVE ;  /* 0x000000000000791b */ /* 0x003fe20003800000 */
.L_x_942:
[----:B------:R-:W-:Y:S02]  /*27c40*/  IMAD.MOV.U32 R13, RZ, RZ, R109 ;  /* 0x000000ffff0d7224 */ /* 0x000fe400078e006d */
[----:B------:R-:W-:Y:S02]  /*27c50*/  IMAD.MOV.U32 R12, RZ, RZ, R0 ;  /* 0x000000ffff0c7224 */ /* 0x000fe400078e0000 */
[----:B------:R-:W-:-:S07]  /*27c60*/  IMAD.MOV.U32 R106, RZ, RZ, R14 ;  /* 0x000000ffff6a7224 */ /* 0x000fce00078e000e */
[----:B------:R-:W-:Y:S05]  /*27c70*/  WARPSYNC.COLLECTIVE R15, `(.L_x_943) ;  /* 0x000000000f087348 */ /* 0x000fea0003c00000 */
[----:B------:R0:W1:Y:S02]  /*27c80*/  SHFL.IDX P6, R14, R13, R12, R11 ;  /* 0x0000000c0d0e7389 */ /* 0x00006400000c000b */
[----:B01----:R-:W-:Y:S01]  /*27c90*/  ENDCOLLECTIVE ;  /* 0x000000000000791b */ /* 0x003fe20003800000 */
.L_x_943:
        /* <DEDUP_REMOVED lines=8> */
.L_x_944:
[----:B------:R-:W-:Y:S01]  /*27d20*/  MOV R13, R111 ;  /* 0x0000006f000d7202 */ /* 0x000fe20000000f00 */
[----:B------:R-:W-:Y:S02]  /*27d30*/  IMAD.MOV.U32 R12, RZ, RZ, R0 ;  /* 0x000000ffff0c7224 */ /* 0x000fe400078e0000 */
[----:B------:R-:W-:-:S07]  /*27d40*/  IMAD.MOV.U32 R108, RZ, RZ, R14 ;  /* 0x000000ffff6c7224 */ /* 0x000fce00078e000e */
[----:B------:R-:W-:Y:S05]  /*27d50*/  WARPSYNC.COLLECTIVE R15, `(.L_x_945) ;  /* 0x000000000f087348 */ /* 0x000fea0003c00000 */
[----:B------:R0:W1:Y:S02]  /*27d60*/  SHFL.IDX P6, R14, R13, R12, R11 ;  /* 0x0000000c0d0e7389 */ /* 0x00006400000c000b */
[----:B01----:R-:W-:Y:S01]  /*27d70*/  ENDCOLLECTIVE ;  /* 0x000000000000791b */ /* 0x003fe20003800000 */
.L_x_945:
        /* <DEDUP_REMOVED lines=8> */
.L_x_946:
[----:B------:R-:W-:Y:S02]  /*27e00*/  IMAD.MOV.U32 R13, RZ, RZ, R113 ;  /* 0x000000ffff0d7224 */ /* 0x000fe400078e0071 */
[----:B------:R-:W-:Y:S02]  /*27e10*/  IMAD.MOV.U32 R12, RZ, RZ, R0 ;  /* 0x000000ffff0c7224 */ /* 0x000fe400078e0000 */
[----:B------:R-:W-:-:S07]  /*27e20*/  IMAD.MOV.U32 R110, RZ, RZ, R14 ;  /* 0x000000ffff6e7224 */ /* 0x000fce00078e000e */
[----:B------:R-:W-:Y:S05]  /*27e30*/  WARPSYNC.COLLECTIVE R15, `(.L_x_947) ;  /* 0x000000000f087348 */ /* 0x000fea0003c00000 */
[----:B------:R0:W1:Y:S02]  /*27e40*/  SHFL.IDX P6, R14, R13, R12, R11 ;  /* 0x0000000c0d0e7389 */ /* 0x00006400000c000b */
[----:B01----:R-:W-:Y:S01]  /*27e50*/  ENDCOLLECTIVE ;  /* 0x000000000000791b */ /* 0x003fe20003800000 */
.L_x_947:
        /* <DEDUP_REMOVED lines=8> */
.L_x_948:
[----:B------:R-:W-:Y:S01]  /*27ee0*/  MOV R13, R115 ;  /* 0x00000073000d7202 */ /* 0x000fe20000000f00 */
[----:B------:R-:W-:Y:S02]  /*27ef0*/  IMAD.MOV.U32 R12, RZ, RZ, R0 ;  /* 0x000000ffff0c7224 */ /* 0x000fe400078e0000 */
[----:B------:R-:W-:-:S07]  /*27f00*/  IMAD.MOV.U32 R112, RZ, RZ, R14 ;  /* 0x000000ffff707224 */ /* 0x000fce00078e000e */
[----:B------:R-:W-:Y:S05]  /*27f10*/  WARPSYNC.COLLECTIVE R15, `(.L_x_949) ;  /* 0x000000000f087348 */ /* 0x000fea0003c00000 */
[----:B------:R0:W1:Y:S02]  /*27f20*/  SHFL.IDX P6, R14, R13, R12, R11 ;  /* 0x0000000c0d0e7389 */ /* 0x00006400000c000b */
[----:B01----:R-:W-:Y:S01]  /*27f30*/  ENDCOLLECTIVE ;  /* 0x000000000000791b */ /* 0x003fe20003800000 */
.L_x_949:
        /* <DEDUP_REMOVED lines=8> */
.L_x_950:
[----:B------:R-:W-:Y:S02]  /*27fc0*/  IMAD.MOV.U32 R13, RZ, RZ, R117 ;  /* 0x000000ffff0d7224 */ /* 0x000fe400078e0075 */
[----:B------:R-:W-:Y:S02]  /*27fd0*/  IMAD.MOV.U32 R12, RZ, RZ, R0 ;  /* 0x000000ffff0c7224 */ /* 0x000fe400078e0000 */
[----:B------:R-:W-:-:S07]  /*27fe0*/  IMAD.MOV.U32 R114, RZ, RZ, R14 ;  /* 0x000000ffff727224 */ /* 0x000fce00078e000e */
[----:B------:R-:W-:Y:S05]  /*27ff0*/  WARPSYNC.COLLECTIVE R15, `(.L_x_951) ;  /* 0x000000000f087348 */ /* 0x000fea0003c00000 */
[----:B------:R0:W1:Y:S02]  /*28000*/  SHFL.IDX P6, R14, R13, R12, R11 ;  /* 0x0000000c0d0e7389 */ /* 0x00006400000c000b */
[----:B01----:R-:W-:Y:S01]  /*28010*/  ENDCOLLECTIVE ;  /* 0x000000000000791b */ /* 0x003fe20003800000 */
.L_x_951:
        /* <DEDUP_REMOVED lines=8> */
.L_x_952:
[----:B------:R-:W-:Y:S01]  /*280a0*/  MOV R13, R119 ;  /* 0x00000077000d7202 */ /* 0x000fe20000000f00 */
[----:B------:R-:W-:Y:S02]  /*280b0*/  IMAD.MOV.U32 R12, RZ, RZ, R0 ;  /* 0x000000ffff0c7224 */ /* 0x000fe400078e0000 */
[----:B------:R-:W-:-:S07]  /*280c0*/  IMAD.MOV.U32 R116, RZ, RZ, R14 ;  /* 0x000000ffff747224 */ /* 0x000fce00078e000e */
[----:B------:R-:W-:Y:S05]  /*280d0*/  WARPSYNC.COLLECTIVE R15, `(.L_x_953) ;  /* 0x000000000f087348 */ /* 0x000fea0003c00000 */
[----:B------:R0:W1:Y:S02]  /*280e0*/  SHFL.IDX P6, R14, R13, R12, R11 ;  /* 0x0000000c0d0e7389 */ /* 0x00006400000c000b */
[----:B01----:R-:W-:Y:S01]  /*280f0*/  ENDCOLLECTIVE ;  /* 0x000000000000791b */ /* 0x003fe20003800000 */
.L_x_953:
[----:B------:R-:W-:Y:S01]  /*28100*/  IMAD.MOV.U32 R13, RZ, RZ, R118 ;  /* 0x000000ffff0d7224 */ /* 0x000fe200078e0076 */
[----:B------:R-:W-:Y:S01]  /*28110*/  MOV R12, R5 ;  /* 0x00000005000c7202 */ /* 0x000fe20000000f00 */
[----:B------:R-:W-:-:S07]  /*28120*/  IMAD.MOV.U32 R67, RZ, RZ, R14 ;  /* 0x000000ffff437224 */ /* 0x000fce00078e000e */
[----:B------:R-:W-:Y:S05]  /*28130*/  WARPSYNC.COLLECTIVE R15, `(.L_x_954) ;  /* 0x000000000f087348 */ /* 0x000fea0003c00000 */
[----:B------:R0:W1:Y:S02]  /*28140*/  SHFL.IDX P6, R14, R13, R12, R11 ;  /* 0x0000000c0d0e7389 */ /* 0x00006400000c000b */
[----:B01----:R-:W-:Y:S01]  /*28150*/  ENDCOLLECTIVE ;  /* 0x000000000000791b */ /* 0x003fe20003800000 */
.L_x_954:
[----:B------:R-:W-:Y:S02]  /*28160*/  IMAD.MOV.U32 R13, RZ, RZ, R121 ;  /* 0x000000ffff0d7224 */ /* 0x000fe400078e0079 */
[----:B------:R-:W-:Y:S02]  /*28170*/  IMAD.MOV.U32 R12, RZ, RZ, R0 ;  /* 0x000000ffff0c7224 */ /* 0x000fe400078e0000 */
[----:B------:R-:W-:-:S07]  /*28180*/  IMAD.MOV.U32 R118, RZ, RZ, R14 ;  /* 0x000000ffff767224 */ /* 0x000fce00078e000e */
[----:B------:R-:W-:Y:S05]  /*28190*/  WARPSYNC.COLLECTIVE R15, `(.L_x_955) ;  /* 0x000000000f087348 */ /* 0x000fea0003c00000 */
[----:B------:R0:W1:Y:S02]  /*281a0*/  SHFL.IDX P6, R14, R13, R12, R11 ;  /* 0x0000000c0d0e7389 */ /* 0x00006400000c000b */
[----:B01----:R-:W-:Y:S01]  /*281b0*/  ENDCOLLECTIVE ;  /* 0x000000000000791b */ /* 0x003fe20003800000 */
.L_x_955:
[----:B------:R-:W-:Y:S02]  /*281c0*/  IMAD.MOV.U32 R13, RZ, RZ, R132 ;  /* 0x000000ffff0d7224 */ /* 0x000fe400078e0084 */
[----:B------:R-:W-:Y:S01]  /*281d0*/  IMAD.MOV.U32 R12, RZ, RZ, R5 ;  /* 0x000000ffff0c7224 */ /* 0x000fe200078e0005 */
[----:B------:R-:W-:-:S07]  /*281e0*/  MOV R71, R14 ;  /* 0x0000000e00477202 */ /* 0x000fce0000000f00 */
[----:B------:R-:W-:Y:S05]  /*281f0*/  WARPSYNC.COLLECTIVE R15, `(.L_x_956) ;  /* 0x000000000f087348 */ /* 0x000fea0003c00000 */
[----:B------:R0:W1:Y:S02]  /*28200*/  SHFL.IDX P6, R14, R13, R12, R11 ;  /* 0x0000000c0d0e7389 */ /* 0x00006400000c000b */
[----:B01----:R-:W-:Y:S01]  /*28210*/  ENDCOLLECTIVE ;  /* 0x000000000000791b */ /* 0x003fe20003800000 */
.L_x_956:
[----:B------:R-:W-:Y:S01]  /*28220*/  MOV R13, R75 ;  /* 0x0000004b000d7202 */ /* 0x000fe20000000f00 */
[----:B------:R-:W-:Y:S02]  /*28230*/  IMAD.MOV.U32 R12, RZ, RZ, R0 ;  /* 0x000000ffff0c7224 */ /* 0x000fe400078e0000 */
[----:B------:R-:W-:Y:S02]  /*28240*/  IMAD.MOV.U32 R0, RZ, RZ, RZ ;  /* 0x000000ffff007224 */ /* 0x000fe400078e00ff */
[----:B------:R-:W-:-:S07]  /*28250*/  IMAD.MOV.U32 R132, RZ, RZ, R14 ;  /* 0x000000ffff847224 */ /* 0x000fce00078e000e */
[----:B------:R-:W-:Y:S05]  /*28260*/  WARPSYNC.COLLECTIVE R15, `(.L_x_957) ;  /* 0x000000000f087348 */ /* 0x000fea0003c00000 */
[----:B------:R0:W1:Y:S02]  /*28270*/  SHFL.IDX P6, R14, R13, R12, R11 ;  /* 0x0000000c0d0e7389 */ /* 0x00006400000c000b */
[----:B01----:R-:W-:Y:S01]  /*28280*/  ENDCOLLECTIVE ;  /* 0x000000000000791b */ /* 0x003fe20003800000 */
.L_x_957:
[----:B------:R-:W-:Y:S01]  /*28290*/  IMAD.MOV.U32 R13, RZ, RZ, R2 ;  /* 0x000000ffff0d7224 */ /* 0x000fe200078e0002 */
[----:B------:R-:W-:Y:S02]  /*282a0*/  MOV R12, R5 ;  /* 0x00000005000c7202 */ /* 0x000fe40000000f00 */
[----:B------:R-:W-:Y:S02]  /*282b0*/  SEL R5, R61, R78, P0 ;  /* 0x0000004e3d057207 */ /* 0x000fe40000000000 */
[----:B------:R-:W-:Y:S02]  /*282c0*/  SEL R61, R63, R116, P0 ;  /* 0x000000743f3d7207 */ /* 0x000fe40000000000 */
[----:B------:R-:W-:Y:S01]  /*282d0*/  SEL R63, R116, R63, P0 ;  /* 0x0000003f743f7207 */ /* 0x000fe20000000000 */
[----:B------:R-:W-:-:S07]  /*282e0*/  IMAD.MOV.U32 R75, RZ, RZ, R14 ;  /* 0x000000ffff4b7224 */ /* 0x000fce00078e000e */
[----:B------:R-:W-:Y:S05]  /*282f0*/  WARPSYNC.COLLECTIVE R15, `(.L_x_958) ;  /* 0x000000000f087348 */ /* 0x000fea0003c00000 */
[----:B------:R0:W1:Y:S02]  /*28300*/  SHFL.IDX P6, R14, R13, R12, R11 ;  /* 0x0000000c0d0e7389 */ /* 0x00006400000c000b */
[----:B01----:R-:W-:Y:S01]  /*28310*/  ENDCOLLECTIVE ;  /* 0x000000000000791b */ /* 0x003fe20003800000 */
.L_x_958:
[----:B------:R-:W-:Y:S02]  /*28320*/  SEL R12, R21, R38, P0 ;  /* 0x00000026150c7207 */ /* 0x000fe40000000000 */
[----:B------:R-:W-:Y:S02]  /*28330*/  SEL R11, R80, R65, P0 ;  /* 0x00000041500b7207 */ /* 0x000fe40000000000 */
[----:B------:R-:W-:Y:S02]  /*28340*/  SEL R13, R69, R82, P0 ;  /* 0x00000052450d7207 */ /* 0x000fe40000000000 */
[----:B------:R-:W-:Y:S02]  /*28350*/  SEL R15, R82, R69, P0 ;  /* 0x00000045520f7207 */ /* 0x000fe40000000000 */
[----:B------:R-:W-:Y:S01]  /*28360*/  SEL R65, R67, R118, P0 ;  /* 0x0000007643417207 */ /* 0x000fe20000000000 */
[----:B------:R-:W-:Y:S01]  /*28370*/  IMAD.MOV.U32 R2, RZ, RZ, R14 ;  /* 0x000000ffff027224 */ /* 0x000fe200078e000e */
[----:B------:R-:W-:-:S02]  /*28380*/  SEL R14, R38, R21, P0 ;  /* 0x00000015260e7207 */ /* 0x000fc40000000000 */
        /* <DEDUP_REMOVED lines=12> */
[----:B------:R-:W-:Y:S06]  /*28450*/  BRA `(.L_x_959) ;  /* 0xffffff2400547947 */ /* 0x000fec000383ffff */
.L_x_677:
[----:B------:R-:W-:Y:S01]  /*28460*/  IMAD.MOV.U32 R13, RZ, RZ, R2 ;  /* 0x000000ffff0d7224 */ /* 0x000fe200078e0002 */
[----:B------:R-:W-:Y:S01]  /*28470*/  MOV R12, RZ ;  /* 0x000000ff000c7202 */ /* 0x000fe20000000f00 */
[----:B------:R-:W-:Y:S02]  /*28480*/  IMAD.MOV.U32 R11, RZ, RZ, 0x181f ;  /* 0x0000181fff0b7424 */ /* 0x000fe400078e00ff */
[----:B------:R-:W-:-:S07]  /*28490*/  IMAD.MOV.U32 R15, RZ, RZ, -0x1 ;  /* 0xffffffffff0f7424 */ /* 0x000fce00078e00ff */
[----:B01----:R-:W-:Y:S05]  /*284a0*/  WARPSYNC.COLLECTIVE R15, `(.L_x_960) ;  /* 0x000000000f087348 */ /* 0x003fea0003c00000 */
[----:B------:R2:W3:Y:S02]  /*284b0*/  SHFL.IDX P6, R14, R13, R12, R11 ;  /* 0x0000000c0d0e7389 */ /* 0x0004e400000c000b */
[----:B0123--:R-:W-:Y:S01]  /*284c0*/  ENDCOLLECTIVE ;  /* 0x000000000000791b */ /* 0x00ffe20003800000 */
.L_x_960:
[----:B------:R-:W-:Y:S01]  /*284d0*/  MOV R13, R0 ;  /* 0x00000000000d7202 */ /* 0x000fe20000000f00 */
[----:B------:R-:W-:-:S07]  /*284e0*/  IMAD.MOV.U32 R3, RZ, RZ, R14 ;  /* 0x000000ffff037224 */ /* 0x000fce00078e000e */
[----:B------:R-:W-:Y:S05]  /*284f0*/  WARPSYNC.COLLECTIVE R15, `(.L_x_961) ;  /* 0x000000000f087348 */ /* 0x000fea0003c00000 */
[----:B------:R0:W1:Y:S02]  /*28500*/  SHFL.IDX P6, R14, R13, R12, R11 ;  /* 0x0000000c0d0e7389 */ /* 0x00006400000c000b */
[----:B01----:R-:W-:Y:S01]  /*28510*/  ENDCOLLECTIVE ;  /* 0x000000000000791b */ /* 0x003fe20003800000 */
.L_x_961:
[----:B------:R-:W-:Y:S05]  /*28520*/  BRA `(.L_x_962) ;  /* 0xffffff4000e87947 */ /* 0x000fea000383ffff */
.L_x_680:
[----:B------:R-:W-:Y:S01]  /*28530*/  BSSY B1, `(.L_x_963) ;  /* 0x0000008000017945 */ /* 0x000fe20003800000 */
[----:B---3--:R-:W-:Y:S01]  /*28540*/  IMAD.MOV.U32 R13, RZ, RZ, R2 ;  /* 0x000000ffff0d7224 */ /* 0x008fe200078e0002 */
[----:B------:R-:W-:Y:S01]  /*28550*/  MOV R15, 0xffffffff ;  /* 0xffffffff000f7802 */ /* 0x000fe20000000f00 */
[----:B------:R-:W-:Y:S02]  /*28560*/  IMAD.MOV.U32 R12, RZ, RZ, 0x1 ;  /* 0x00000001ff0c7424 */ /* 0x000fe400078e00ff */
[----:B------:R-:W-:-:S07]  /*28570*/  IMAD.MOV.U32 R11, RZ, RZ, 0x181f ;  /* 0x0000181fff0b7424 */ /* 0x000fce00078e00ff */
[----:B012-4-:R-:W-:Y:S05]  /*28580*/  WARPSYNC.COLLECTIVE R15, `(.L_x_964) ;  /* 0x000000000f087348 */ /* 0x017fea0003c00000 */
[----:B----4-:R3:W4:Y:S02]  /*28590*/  SHFL.IDX P6, R14, R13, R12, R11 ;  /* 0x0000000c0d0e7389 */ /* 0x01072400000c000b */
[----:B01234-:R-:W-:Y:S01]  /*285a0*/  ENDCOLLECTIVE ;  /* 0x000000000000791b */ /* 0x01ffe20003800000 */
.L_x_964:
[----:B------:R-:W-:Y:S05]  /*285b0*/  BSYNC B1 ;  /* 0x0000000000017941 */ /* 0x000fea0003800000 */
.L_x_963:
        /* <DEDUP_REMOVED lines=8> */
.L_x_965:
[----:B------:R-:W-:Y:S05]  /*28640*/  BRA `(.L_x_966) ;  /* 0xffffff4400087947 */ /* 0x000fea000383ffff */
.L_x_683:
        /* <DEDUP_REMOVED lines=8> */
.L_x_968:
[----:B------:R-:W-:Y:S05]  /*286d0*/  BSYNC B1 ;  /* 0x0000000000017941 */ /* 0x000fea0003800000 */
.L_x_967:
        /* <DEDUP_REMOVED lines=8> */
.L_x_969:
[----:B------:R-:W-:Y:S05]  /*28760*/  BRA `(.L_x_970) ;  /* 0xffffff4400287947 */ /* 0x000fea000383ffff */
.L_x_686:
        /* <DEDUP_REMOVED lines=8> */
.L_x_972:
[----:B------:R-:W-:Y:S05]  /*287f0*/  BSYNC B1 ;  /* 0x0000000000017941 */ /* 0x000fea0003800000 */
.L_x_971:
        /* <DEDUP_REMOVED lines=8> */
.L_x_973:
[----:B------:R-:W-:Y:S05]  /*28880*/  BRA `(.L_x_974) ;  /* 0xffffff4400487947 */ /* 0x000fea000383ffff */
.L_x_702:
[----:B------:R-:W0:Y:S01]  /*28890*/  S2R R8, SR_TID.X ;  /* 0x0000000000087919 */ /* 0x000e220000002100 */
[----:B------:R-:W-:Y:S01]  /*288a0*/  BSSY B1, `(.L_x_975) ;  /* 0x000000a000017945 */ /* 0x000fe20003800000 */
[----:B------:R-:W-:Y:S02]  /*288b0*/  IMAD.MOV.U32 R12, RZ, RZ, RZ ;  /* 0x000000ffff0c7224 */ /* 0x000fe400078e00ff */
[----:B------:R-:W-:Y:S02]  /*288c0*/  IMAD.MOV.U32 R11, RZ, RZ, 0x1f ;  /* 0x0000001fff0b7424 */ /* 0x000fe400078e00ff */
[----:B------:R-:W-:Y:S01]  /*288d0*/  IMAD.MOV.U32 R15, RZ, RZ, -0x1 ;  /* 0xffffffffff0f7424 */ /* 0x000fe200078e00ff */
[----:B0-----:R-:W-:-:S04]  /*288e0*/  SHF.R.U32.HI R8, RZ, 0x5, R8 ;  /* 0x00000005ff087819 */ /* 0x001fc80000011608 */
[----:B------:R-:W-:-:S04]  /*288f0*/  LOP3.LUT R8, R8, 0x3, RZ, 0xc0, !PT ;  /* 0x0000000308087812 */ /* 0x000fc800078ec0ff */
[----:B------:R-:W-:-:S07]  /*28900*/  MOV R13, R8 ;  /* 0x00000008000d7202 */ /* 0x000fce0000000f00 */
[----:B------:R-:W-:Y:S05]  /*28910*/  WARPSYNC.COLLECTIVE R15, `(.L_x_976) ;  /* 0x000000000f087348 */ /* 0x000fea0003c00000 */
[----:B------:R0:W1:Y:S02]  /*28920*/  SHFL.IDX P6, R14, R13, R12, R11 ;  /* 0x0000000c0d0e7389 */ /* 0x00006400000c000b */
[----:B01----:R-:W-:Y:S01]  /*28930*/  ENDCOLLECTIVE ;  /* 0x000000000000791b */ /* 0x003fe20003800000 */
.L_x_976:
[----:B------:R-:W-:Y:S05]  /*28940*/  BSYNC B1 ;  /* 0x0000000000017941 */ /* 0x000fea0003800000 */
.L_x_975:
[----:B------:R-:W-:Y:S05]  /*28950*/  BRA `(.L_x_977) ;  /* 0xffffff5800507947 */ /* 0x000fea000383ffff */
.L_x_704:
[----:B------:R-:W-:Y:S01]  /*28960*/  BSSY B1, `(.L_x_978) ;  /* 0x0000006000017945 */ /* 0x000fe20003800000 */
[----:B------:R-:W-:-:S07]  /*28970*/  MOV R15, 0xffffffff ;  /* 0xffffffff000f7802 */ /* 0x000fce0000000f00 */
[----:B0-----:R-:W-:Y:S05]  /*28980*/  WARPSYNC.COLLECTIVE R15, `(.L_x_979) ;  /* 0x000000000f0c7348 */ /* 0x001fea0003c00000 */
[----:B------:R-:W-:Y:S02]  /*28990*/  ELECT P6, UR62, PT ;  /* 0x00000000003e782f */ /* 0x000fe400038c0000 */
[----:B------:R-:W-:Y:S01]  /*289a0*/  MOV R14, UR62 ;  /* 0x0000003e000e7c02 */ /* 0x000fe20008000f00 */
[----:B0-----:R-:W-:Y:S10]  /*289b0*/  ENDCOLLECTIVE ;  /* 0x000000000000791b */ /* 0x001ff40003800000 */
.L_x_979:
[----:B------:R-:W-:Y:S05]  /*289c0*/  BSYNC B1 ;  /* 0x0000000000017941 */ /* 0x000fea0003800000 */
.L_x_978:
[----:B------:R-:W-:Y:S05]  /*289d0*/  BRA `(.L_x_703) ;  /* 0xffffff5800487947 */ /* 0x000fea000383ffff */
.L_x_706:
[----:B0-----:R0:W1:Y:S02]  /*289e0*/  SYNCS.PHASECHK.TRANS64.TRYWAIT P0, [R23+URZ+0x38820], R5 ;  /* 0x03882005170075a7 */ /* 0x001064000800017f */
[----:B-1----:R-:W-:Y:S05]  /*289f0*/  @!P0 NANOSLEEP.SYNCS 0x989680 ;  /* 0x009896800000895d */ /* 0x002fea0003900000 */
[----:B------:R-:W1:Y:S02]  /*28a00*/  @!P0 SYNCS.PHASECHK.TRANS64 P0, [R23+URZ+0x38820], R5 ;  /* 0x03882005170085a7 */ /* 0x000e64000800007f */
[----:B-1----:R-:W-:Y:S05]  /*28a10*/  @!P0 BRA `(.L_x_706) ;  /* 0xfffffffc00f08947 */ /* 0x002fea000383ffff */
[----:B------:R-:W-:Y:S05]  /*28a20*/  BRA `(.L_x_980) ;  /* 0xffffff5800587947 */ /* 0x000fea000383ffff */
.L_x_710:
[----:B-1----:R1:W2:Y:S02]  /*28a30*/  SYNCS.PHASECHK.TRANS64.TRYWAIT P0, [R8+URZ+0x388a0], R10 ;  /* 0x0388a00a080075a7 */ /* 0x0022a4000800017f */
[----:B--2---:R-:W-:Y:S05]  /*28a40*/  @!P0 NANOSLEEP.SYNCS 0x989680 ;  /* 0x009896800000895d */ /* 0x004fea0003900000 */
[----:B------:R-:W2:Y:S02]  /*28a50*/  @!P0 SYNCS.PHASECHK.TRANS64 P0, [R8+URZ+0x388a0], R10 ;  /* 0x0388a00a080085a7 */ /* 0x000ea4000800007f */
[----:B--2---:R-:W-:Y:S05]  /*28a60*/  @!P0 BRA `(.L_x_710) ;  /* 0xfffffffc00f08947 */ /* 0x004fea000383ffff */
[----:B------:R-:W-:Y:S05]  /*28a70*/  BRA `(.L_x_981) ;  /* 0xffffff5800707947 */ /* 0x000fea000383ffff */
.L_x_716:
[----:B0-----:R0:W2:Y:S02]  /*28a80*/  SYNCS.PHASECHK.TRANS64.TRYWAIT P0, [R8+URZ+0x388c0], R10 ;  /* 0x0388c00a080075a7 */ /* 0x0010a4000800017f */
[----:B--2---:R-:W-:Y:S05]  /*28a90*/  @!P0 NANOSLEEP.SYNCS 0x989680 ;  /* 0x009896800000895d */ /* 0x004fea0003900000 */
[----:B------:R-:W2:Y:S02]  /*28aa0*/  @!P0 SYNCS.PHASECHK.TRANS64 P0, [R8+URZ+0x388c0], R10 ;  /* 0x0388c00a080085a7 */ /* 0x000ea4000800007f */
[----:B--2---:R-:W-:Y:S05]  /*28ab0*/  @!P0 BRA `(.L_x_716) ;  /* 0xfffffffc00f08947 */ /* 0x004fea000383ffff */
[----:B------:R-:W-:Y:S05]  /*28ac0*/  BRA `(.L_x_982) ;  /* 0xffffff5c002c7947 */ /* 0x000fea000383ffff */
.L_x_724:
[----:B-1----:R1:W2:Y:S02]  /*28ad0*/  SYNCS.PHASECHK.TRANS64.TRYWAIT P1, [R8+URZ+0x388a0], R7 ;  /* 0x0388a007080075a7 */ /* 0x0022a4000802017f */
[----:B--2---:R-:W-:Y:S05]  /*28ae0*/  @!P1 NANOSLEEP.SYNCS 0x989680 ;  /* 0x009896800000995d */ /* 0x004fea0003900000 */
[----:B------:R-:W2:Y:S02]  /*28af0*/  @!P1 SYNCS.PHASECHK.TRANS64 P1, [R8+URZ+0x388a0], R7 ;  /* 0x0388a007080095a7 */ /* 0x000ea4000802007f */
[----:B--2---:R-:W-:Y:S05]  /*28b00*/  @!P1 BRA `(.L_x_724) ;  /* 0xfffffffc00f09947 */ /* 0x004fea000383ffff */
[----:B------:R-:W-:Y:S05]  /*28b10*/  BRA `(.L_x_983) ;  /* 0xffffff6000247947 */ /* 0x000fea000383ffff */
.L_x_730:
[----:B0-----:R0:W2:Y:S02]  /*28b20*/  SYNCS.PHASECHK.TRANS64.TRYWAIT P1, [R8+URZ+0x388c0], R7 ;  /* 0x0388c007080075a7 */ /* 0x0010a4000802017f */
[----:B--2---:R-:W-:Y:S05]  /*28b30*/  @!P1 NANOSLEEP.SYNCS 0x989680 ;  /* 0x009896800000995d */ /* 0x004fea0003900000 */
[----:B------:R-:W2:Y:S02]  /*28b40*/  @!P1 SYNCS.PHASECHK.TRANS64 P1, [R8+URZ+0x388c0], R7 ;  /* 0x0388c007080095a7 */ /* 0x000ea4000802007f */
[----:B--2---:R-:W-:Y:S05]  /*28b50*/  @!P1 BRA `(.L_x_730) ;  /* 0xfffffffc00f09947 */ /* 0x004fea000383ffff */
[----:B------:R-:W-:Y:S05]  /*28b60*/  BRA `(.L_x_984) ;  /* 0xffffff6000dc7947 */ /* 0x000fea000383ffff */
.L_x_746:
[----:B------:R-:W0:Y:S01]  /*28b70*/  S2R R20, SR_TID.X ;  /* 0x0000000000147919 */ /* 0x000e220000002100 */
[----:B------:R-:W-:Y:S01]  /*28b80*/  BSSY B0, `(.L_x_985) ;  /* 0x000000a000007945 */ /* 0x000fe20003800000 */
[----:B------:R-:W-:Y:S01]  /*28b90*/  IMAD.MOV.U32 R12, RZ, RZ, RZ ;  /* 0x000000ffff0c7224 */ /* 0x000fe200078e00ff */
[----:B------:R-:W-:Y:S01]  /*28ba0*/  MOV R15, 0xffffffff ;  /* 0xffffffff000f7802 */ /* 0x000fe20000000f00 */
[----:B------:R-:W-:Y:S01]  /*28bb0*/  IMAD.MOV.U32 R11, RZ, RZ, 0x1f ;  /* 0x0000001fff0b7424 */ /* 0x000fe200078e00ff */
[----:B0-----:R-:W-:-:S04]  /*28bc0*/  SHF.R.U32.HI R10, RZ, 0x5, R20 ;  /* 0x00000005ff0a7819 */ /* 0x001fc80000011614 */
[----:B------:R-:W-:-:S05]  /*28bd0*/  LOP3.LUT R10, R10, 0x3, RZ, 0xc0, !PT ;  /* 0x000000030a0a7812 */ /* 0x000fca00078ec0ff */
[----:B------:R-:W-:-:S07]  /*28be0*/  IMAD.MOV.U32 R13, RZ, RZ, R10 ;  /* 0x000000ffff0d7224 */ /* 0x000fce00078e000a */
[----:B-----5:R-:W-:Y:S05]  /*28bf0*/  WARPSYNC.COLLECTIVE R15, `(.L_x_986) ;  /* 0x000000000f087348 */ /* 0x020fea0003c00000 */
[----:B------:R0:W1:Y:S02]  /*28c00*/  SHFL.IDX P6, R14, R13, R12, R11 ;  /* 0x0000000c0d0e7389 */ /* 0x00006400000c000b */
[----:B01---5:R-:W-:Y:S01]  /*28c10*/  ENDCOLLECTIVE ;  /* 0x000000000000791b */ /* 0x023fe20003800000 */
.L_x_986:
[----:B------:R-:W-:Y:S05]  /*28c20*/  BSYNC B0 ;  /* 0x0000000000007941 */ /* 0x000fea0003800000 */
.L_x_985:
[----:B------:R-:W-:Y:S05]  /*28c30*/  BRA `(.L_x_987) ;  /* 0xffffff70000c7947 */ /* 0x000fea000383ffff */
.L_x_749:
[----:B-1----:R1:W2:Y:S02]  /*28c40*/  SYNCS.PHASECHK.TRANS64.TRYWAIT P0, [R6+URZ+0x38880], R29 ;  /* 0x0388801d060075a7 */ /* 0x0022a4000800017f */
[----:B--2---:R-:W-:Y:S05]  /*28c50*/  @!P0 NANOSLEEP.SYNCS 0x989680 ;  /* 0x009896800000895d */ /* 0x004fea0003900000 */
[----:B------:R-:W2:Y:S02]  /*28c60*/  @!P0 SYNCS.PHASECHK.TRANS64 P0, [R6+URZ+0x38880], R29 ;  /* 0x0388801d060085a7 */ /* 0x000ea4000800007f */
[----:B--2---:R-:W-:Y:S05]  /*28c70*/  @!P0 BRA `(.L_x_749) ;  /* 0xfffffffc00f08947 */ /* 0x004fea000383ffff */
[----:B------:R-:W-:Y:S05]  /*28c80*/  BRA `(.L_x_988) ;  /* 0xffffff7000207947 */ /* 0x000fea000383ffff */
.L_x_750:
[----:B------:R-:W-:Y:S01]  /*28c90*/  BSSY B0, `(.L_x_989) ;  /* 0x0000008000007945 */ /* 0x000fe20003800000 */
[----:B------:R-:W-:Y:S01]  /*28ca0*/  IMAD.MOV.U32 R13, RZ, RZ, R2 ;  /* 0x000000ffff0d7224 */ /* 0x000fe200078e0002 */
[----:B------:R-:W-:Y:S01]  /*28cb0*/  MOV R15, 0xffffffff ;  /* 0xffffffff000f7802 */ /* 0x000fe20000000f00 */
[----:B------:R-:W-:Y:S02]  /*28cc0*/  IMAD.MOV.U32 R12, RZ, RZ, RZ ;  /* 0x000000ffff0c7224 */ /* 0x000fe400078e00ff */
[----:B------:R-:W-:-:S07]  /*28cd0*/  IMAD.MOV.U32 R11, RZ, RZ, 0x181f ;  /* 0x0000181fff0b7424 */ /* 0x000fce00078e00ff */
[----:B-1----:R-:W-:Y:S05]  /*28ce0*/  WARPSYNC.COLLECTIVE R15, `(.L_x_990) ;  /* 0x000000000f087348 */ /* 0x002fea0003c00000 */
[----:B------:R0:W2:Y:S02]  /*28cf0*/  SHFL.IDX P6, R14, R13, R12, R11 ;  /* 0x0000000c0d0e7389 */ /* 0x0000a400000c000b */
[----:B012---:R-:W-:Y:S01]  /*28d00*/  ENDCOLLECTIVE ;  /* 0x000000000000791b */ /* 0x007fe20003800000 */
.L_x_990:
[----:B------:R-:W-:Y:S05]  /*28d10*/  BSYNC B0 ;  /* 0x0000000000007941 */ /* 0x000fea0003800000 */
.L_x_989:
[----:B------:R-:W-:Y:S01]  /*28d20*/  IMAD.MOV.U32 R13, RZ, RZ, R0 ;  /* 0x000000ffff0d7224 */ /* 0x000fe200078e0000 */
[----:B------:R-:W-:Y:S01]  /*28d30*/  MOV R11, 0x181f ;  /* 0x0000181f000b7802 */ /* 0x000fe20000000f00 */
[----:B------:R-:W-:Y:S01]  /*28d40*/  IMAD.MOV.U32 R12, RZ, RZ, RZ ;  /* 0x000000ffff0c7224 */ /* 0x000fe200078e00ff */
[----:B------:R-:W-:Y:S01]  /*28d50*/  LOP3.LUT R30, R34, 0x80, RZ, 0xfc, !PT ;  /* 0x00000080221e7812 */ /* 0x000fe200078efcff */
[----:B------:R-:W-:Y:S01]  /*28d60*/  IMAD.MOV.U32 R15, RZ, RZ, -0x1 ;  /* 0xffffffffff0f7424 */ /* 0x000fe200078e00ff */
[----:B------:R-:W-:Y:S01]  /*28d70*/  ISETP.GE.AND P3, PT, R7, 0x11, PT ;  /* 0x000000110700780c */ /* 0x000fe20003f66270 */
[----:B------:R-:W-:Y:S01]  /*28d80*/  IMAD.MOV.U32 R5, RZ, RZ, R14 ;  /* 0x000000ffff057224 */ /* 0x000fe200078e000e */
[----:B------:R-:W-:-:S11]  /*28d90*/  LOP3.LUT R22, R22, 0xffffffef, RZ, 0xc0, !PT ;  /* 0xffffffef16167812 */ /* 0x000fd600078ec0ff */
[----:B------:R-:W-:Y:S05]  /*28da0*/  WARPSYNC.COLLECTIVE R15, `(.L_x_991) ;  /* 0x000000000f087348 */ /* 0x000fea0003c00000 */
[----:B------:R0:W1:Y:S02]  /*28db0*/  SHFL.IDX P6, R14, R13, R12, R11 ;  /* 0x0000000c0d0e7389 */ /* 0x00006400000c000b */
[----:B01----:R-:W-:Y:S01]  /*28dc0*/  ENDCOLLECTIVE ;  /* 0x000000000000791b */ /* 0x003fe20003800000 */
.L_x_991:
[C---:B------:R-:W-:Y:S02]  /*28dd0*/  ISETP.GE.AND P5, PT, R7.reuse, 0x31, PT ;  /* 0x000000310700780c */ /* 0x040fe40003fa6270 */
[C---:B------:R-:W-:Y:S02]  /*28de0*/  ISETP.GE.AND P4, PT, R7.reuse, 0x41, PT ;  /* 0x000000410700780c */ /* 0x040fe40003f86270 */
[----:B------:R-:W-:Y:S02]  /*28df0*/  @P3 LOP3.LUT R22, R22, 0x10, RZ, 0xfc, !PT ;  /* 0x0000001016163812 */ /* 0x000fe400078efcff */
[----:B------:R-:W-:Y:S02]  /*28e00*/  ISETP.GE.AND P3, PT, R7, 0x51, PT ;  /* 0x000000510700780c */ /* 0x000fe40003f66270 */
[----:B------:R-:W-:Y:S01]  /*28e10*/  LOP3.LUT R22, R22, 0xfffffff7, RZ, 0xc0, !PT ;  /* 0xfffffff716167812 */ /* 0x000fe200078ec0ff */
[----:B------:R-:W0:Y:S01]  /*28e20*/  LDC R15, c[0x0][0x2f4] ;  /* 0x0000bd00ff0f7b82 */ /* 0x000e220000000800 */
[----:B------:R-:W-:-:S02]  /*28e30*/  IMAD.MOV.U32 R13, RZ, RZ, R2 ;  /* 0x000000ffff0d7224 */ /* 0x000fc400078e0002 */
[----:B------:R-:W-:Y:S02]  /*28e40*/  IMAD.MOV.U32 R12, RZ, RZ, 0x1 ;  /* 0x00000001ff0c7424 */ /* 0x000fe400078e00ff */
[----:B------:R-:W-:-:S05]  /*28e50*/  IMAD.MOV.U32 R8, RZ, RZ, R14 ;  /* 0x000000ffff087224 */ /* 0x000fca00078e000e */
[----:B------:R-:W-:-:S05]  /*28e60*/  IADD3 R8, P0, R34, R8, RZ ;  /* 0x0000000822087210 */ /* 0x000fca0007f1e0ff */
[----:B------:R-:W-:Y:S01]  /*28e70*/  IMAD.X R9, RZ, RZ, R5, P0 ;  /* 0x000000ffff097224 */ /* 0x000fe200000e0605 */
[----:B------:R-:W-:Y:S02]  /*28e80*/  IADD3 R5, R23, R10, RZ ;  /* 0x0000000a17057210 */ /* 0x000fe40007ffe0ff */
[-C--:B0-----:R-:W-:Y:S02]  /*28e90*/  ISETP.GE.AND P1, PT, R34, R15.reuse, PT ;  /* 0x0000000f2200720c */ /* 0x081fe40003f26270 */
[----:B------:R-:W-:Y:S01]  /*28ea0*/  ISETP.GE.AND P0, PT, R30, R15, PT ;  /* 0x0000000f1e00720c */ /* 0x000fe20003f06270 */
[----:B------:R-:W-:Y:S01]  /*28eb0*/  IMAD.MOV.U32 R15, RZ, RZ, -0x1 ;  /* 0xffffffffff0f7424 */ /* 0x000fe200078e00ff */
[----:B------:R-:W-:-:S13]  /*28ec0*/  ISETP.LT.OR P2, PT, R7, 0x1, P1 ;  /* 0x000000010700780c */ /* 0x000fda0000f41670 */
[----:B------:R-:W-:Y:S05]  /*28ed0*/  WARPSYNC.COLLECTIVE R15, `(.L_x_992) ;  /* 0x000000000f087348 */ /* 0x000fea0003c00000 */
[----:B------:R0:W1:Y:S02]  /*28ee0*/  SHFL.IDX P6, R14, R13, R12, R11 ;  /* 0x0000000c0d0e7389 */ /* 0x00006400000c000b */
[----:B01----:R-:W-:Y:S01]  /*28ef0*/  ENDCOLLECTIVE ;  /* 0x000000000000791b */ /* 0x003fe20003800000 */
.L_x_992:
[----:B------:R-:W-:Y:S01]  /*28f00*/  @!PT LDS RZ, [RZ] ;  /* 0x00000000fffff984 */ /* 0x000fe20000000800 */
[----:B------:R-:W-:Y:S01]  /*28f10*/  @!PT LDS RZ, [RZ] ;  /* 0x00000000fffff984 */ /* 0x000fe20000000800 */
[----:B------:R-:W-:Y:S01]  /*28f20*/  @!PT LDS RZ, [RZ] ;  /* 0x00000000fffff984 */ /* 0x000fe20000000800 */
[----:B------:R-:W-:Y:S01]  /*28f30*/  LDGSTS.E.BYPASS.LTC128B.128 [R5+0x10400], desc[UR36][R8.64], !P2 ;  /* 0x1040000008057fae */ /* 0x000fe2000d101d64 */
[----:B------:R-:W-:Y:S01]  /*28f40*/  ISETP.LT.OR P2, PT, R7, 0x1, P0 ;  /* 0x000000010700780c */ /* 0x000fe20000741670 */
[----:B------:R-:W-:-:S12]  /*28f50*/  IMAD.MOV.U32 R13, RZ, RZ, R0 ;  /* 0x000000ffff0d7224 */ /* 0x000fd800078e0000 */
[----:B------:R0:W-:Y:S02]  /*28f60*/  LDGSTS.E.BYPASS.LTC128B.128 [R5+0x14400], desc[UR36][R8.64+0x80], !P2 ;  /* 0x1440008008057fae */ /* 0x0001e4000d101d64 */
[----:B0-----:R-:W-:-:S07]  /*28f70*/  MOV R9, R14 ;  /* 0x0000000e00097202 */ /* 0x001fce0000000f00 */
[----:B------:R-:W-:Y:S05]  /*28f80*/  WARPSYNC.COLLECTIVE R15, `(.L_x_993) ;  /* 0x000000000f087348 */ /* 0x000fea0003c00000 */
[----:B------:R0:W1:Y:S02]  /*28f90*/  SHFL.IDX P6, R14, R13, R12, R11 ;  /* 0x0000000c0d0e7389 */ /* 0x00006400000c000b */
[----:B01----:R-:W-:Y:S01]  /*28fa0*/  ENDCOLLECTIVE ;  /* 0x000000000000791b */ /* 0x003fe20003800000 */
.L_x_993:
[----:B------:R-:W-:Y:S01]  /*28fb0*/  MOV R13, R2 ;  /* 0x00000002000d7202 */ /* 0x000fe20000000f00 */
[----:B------:R-:W-:Y:S02]  /*28fc0*/  IMAD.MOV.U32 R12, RZ, RZ, 0x2 ;  /* 0x00000002ff0c7424 */ /* 0x000fe400078e00ff */
[----:B------:R-:W-:-:S07]  /*28fd0*/  IMAD.MOV.U32 R8, RZ, RZ, R14 ;  /* 0x000000ffff087224 */ /* 0x000fce00078e000e */
[----:B------:R-:W-:Y:S05]  /*28fe0*/  WARPSYNC.COLLECTIVE R15, `(.L_x_994) ;  /* 0x000000000f087348 */ /* 0x000fea0003c00000 */
[----:B------:R0:W1:Y:S02]  /*28ff0*/  SHFL.IDX P6, R14, R13, R12, R11 ;  /* 0x0000000c0d0e7389 */ /* 0x00006400000c000b */
[----:B01----:R-:W-:Y:S01]  /*29000*/  ENDCOLLECTIVE ;  /* 0x000000000000791b */ /* 0x003fe20003800000 */
.L_x_994:
        /* <DEDUP_REMOVED lines=14> */
.L_x_995:
[----:B------:R-:W-:Y:S02]  /*290f0*/  IMAD.MOV.U32 R13, RZ, RZ, R2 ;  /* 0x000000ffff0d7224 */ /* 0x000fe400078e0002 */
[----:B------:R-:W-:Y:S01]  /*29100*/  IMAD.MOV.U32 R12, RZ, RZ, 0x3 ;  /* 0x00000003ff0c7424 */ /* 0x000fe200078e00ff */
[----:B------:R-:W-:-:S07]  /*29110*/  MOV R8, R14 ;  /* 0x0000000e00087202 */ /* 0x000fce0000000f00 */
[----:B------:R-:W-:Y:S05]  /*29120*/  WARPSYNC.COLLECTIVE R15, `(.L_x_996) ;  /* 0x000000000f087348 */ /* 0x000fea0003c00000 */
[----:B------:R0:W1:Y:S02]  /*29130*/  SHFL.IDX P6, R14, R13, R12, R11 ;  /* 0x0000000c0d0e7389 */ /* 0x00006400000c000b */
[----:B01----:R-:W-:Y:S01]  /*29140*/  ENDCOLLECTIVE ;  /* 0x000000000000791b */ /* 0x003fe20003800000 */
.L_x_996:
        /* <DEDUP_REMOVED lines=10> */
[----:B0-----:R-:W-:-:S07]  /*291f0*/  MOV R9, R14 ;  /* 0x0000000e00097202 */ /* 0x001fce0000000f00 */
[----:B------:R-:W-:Y:S05]  /*29200*/  WARPSYNC.COLLECTIVE R15, `(.L_x_997) ;  /* 0x000000000f087348 */ /* 0x000fea0003c00000 */
[----:B------:R0:W1:Y:S02]  /*29210*/  SHFL.IDX P6, R14, R13, R12, R11 ;  /* 0x0000000c0d0e7389 */ /* 0x00006400000c000b */
[----:B01----:R-:W-:Y:S01]  /*29220*/  ENDCOLLECTIVE ;  /* 0x000000000000791b */ /* 0x003fe20003800000 */
.L_x_997:
[----:B------:R-:W-:Y:S01]  /*29230*/  MOV R13, R2 ;  /* 0x00000002000d7202 */ /* 0x000fe20000000f00 */
[----:B------:R-:W-:Y:S02]  /*29240*/  IMAD.MOV.U32 R12, RZ, RZ, 0x4 ;  /* 0x00000004ff0c7424 */ /* 0x000fe400078e00ff */
[----:B------:R-:W-:-:S07]  /*29250*/  IMAD.MOV.U32 R8, RZ, RZ, R14 ;  /* 0x000000ffff087224 */ /* 0x000fce00078e000e */
[----:B------:R-:W-:Y:S05]  /*29260*/  WARPSYNC.COLLECTIVE R15, `(.L_x_998) ;  /* 0x000000000f087348 */ /* 0x000fea0003c00000 */
[----:B------:R0:W1:Y:S02]  /*29270*/  SHFL.IDX P6, R14, R13, R12, R11 ;  /* 0x0000000c0d0e7389 */ /* 0x00006400000c000b */
[----:B01----:R-:W-:Y:S01]  /*29280*/  ENDCOLLECTIVE ;  /* 0x000000000000791b */ /* 0x003fe20003800000 */
.L_x_998:
        /* <DEDUP_REMOVED lines=14> */
.L_x_999:
[----:B------:R-:W-:Y:S02]  /*29370*/  IMAD.MOV.U32 R13, RZ, RZ, R2 ;  /* 0x000000ffff0d7224 */ /* 0x000fe400078e0002 */
[----:B------:R-:W-:Y:S01]  /*29380*/  IMAD.MOV.U32 R12, RZ, RZ, 0x5 ;  /* 0x00000005ff0c7424 */ /* 0x000fe200078e00ff */
[----:B------:R-:W-:-:S07]  /*29390*/  MOV R8, R14 ;  /* 0x0000000e00087202 */ /* 0x000fce0000000f00 */
[----:B------:R-:W-:Y:S05]  /*293a0*/  WARPSYNC.COLLECTIVE R15, `(.L_x_1000) ;  /* 0x000000000f087348 */ /* 0x000fea0003c00000 */
[----:B------:R0:W1:Y:S02]  /*293b0*/  SHFL.IDX P6, R14, R13, R12, R11 ;  /* 0x0000000c0d0e7389 */ /* 0x00006400000c000b */
[----:B01----:R-:W-:Y:S01]  /*293c0*/  ENDCOLLECTIVE ;  /* 0x000000000000791b */ /* 0x003fe20003800000 */
.L_x_1000:
        /* <DEDUP_REMOVED lines=14> */
.L_x_1001:
[----:B------:R-:W-:Y:S01]  /*294b0*/  MOV R13, R2 ;  /* 0x00000002000d7202 */ /* 0x000fe20000000f00 */
[----:B------:R-:W-:Y:S02]  /*294c0*/  IMAD.MOV.U32 R12, RZ, RZ, 0x6 ;  /* 0x00000006ff0c7424 */ /* 0x000fe400078e00ff */
[----:B------:R-:W-:-:S07]  /*294d0*/  IMAD.MOV.U32 R8, RZ, RZ, R14 ;  /* 0x000000ffff087224 */ /* 0x000fce00078e000e */
[----:B------:R-:W-:Y:S05]  /*294e0*/  WARPSYNC.COLLECTIVE R15, `(.L_x_1002) ;  /* 0x000000000f087348 */ /* 0x000fea0003c00000 */
[----:B------:R0:W1:Y:S02]  /*294f0*/  SHFL.IDX P6, R14, R13, R12, R11 ;  /* 0x0000000c0d0e7389 */ /* 0x00006400000c000b */
[----:B01----:R-:W-:Y:S01]  /*29500*/  ENDCOLLECTIVE ;  /* 0x000000000000791b */ /* 0x003fe20003800000 */
.L_x_1002:
        /* <DEDUP_REMOVED lines=14> */
.L_x_1003:
[----:B------:R-:W-:Y:S02]  /*295f0*/  IMAD.MOV.U32 R13, RZ, RZ, R2 ;  /* 0x000000ffff0d7224 */ /* 0x000fe400078e0002 */
[----:B------:R-:W-:Y:S01]  /*29600*/  IMAD.MOV.U32 R12, RZ, RZ, 0x7 ;  /* 0x00000007ff0c7424 */ /* 0x000fe200078e00ff */
[----:B------:R-:W-:-:S07]  /*29610*/  MOV R8, R14 ;  /* 0x0000000e00087202 */ /* 0x000fce0000000f00 */
[----:B------:R-:W-:Y:S05]  /*29620*/  WARPSYNC.COLLECTIVE R15, `(.L_x_1004) ;  /* 0x000000000f087348 */ /* 0x000fea0003c00000 */
[----:B------:R0:W1:Y:S02]  /*29630*/  SHFL.IDX P6, R14, R13, R12, R11 ;  /* 0x0000000c0d0e7389 */ /* 0x00006400000c000b */
[----:B01----:R-:W-:Y:S01]  /*29640*/  ENDCOLLECTIVE ;  /* 0x000000000000791b */ /* 0x003fe20003800000 */
.L_x_1004:
        /* <DEDUP_REMOVED lines=8> */
[----:B------:R-:W-:Y:S02]  /*296d0*/  ISETP.LT.OR P2, PT, R7, 0x61, P0 ;  /* 0x000000610700780c */ /* 0x000fe40000741670 */
[----:B------:R-:W-:-:S11]  /*296e0*/  MOV R2, R14 ;  /* 0x0000000e00027202 */ /* 0x000fd60000000f00 */
[----:B0-----:R-:W-:Y:S05]  /*296f0*/  WARPSYNC.COLLECTIVE R15, `(.L_x_1005) ;  /* 0x000000000f087348 */ /* 0x001fea0003c00000 */
[----:B------:R1:W2:Y:S02]  /*29700*/  SHFL.IDX P6, R14, R13, R12, R11 ;  /* 0x0000000c0d0e7389 */ /* 0x0002a400000c000b */
[----:B012---:R-:W-:Y:S01]  /*29710*/  ENDCOLLECTIVE ;  /* 0x000000000000791b */ /* 0x007fe20003800000 */
.L_x_1005:
[----:B------:R-:W-:Y:S01]  /*29720*/  @!PT LDS RZ, [RZ] ;  /* 0x00000000fffff984 */ /* 0x000fe20000000800 */
[----:B------:R-:W-:Y:S01]  /*29730*/  @!PT LDS RZ, [RZ] ;  /* 0x00000000fffff984 */ /* 0x000fe20000000800 */
[----:B------:R-:W-:Y:S01]  /*29740*/  @!PT LDS RZ, [RZ] ;  /* 0x00000000fffff984 */ /* 0x000fe20000000800 */
[----:B------:R0:W-:Y:S01]  /*29750*/  LDGSTS.E.BYPASS.LTC128B.128 [R5+0x17400], desc[UR36][R8.64+0x80], !P2 ;  /* 0x1740008008057fae */ /* 0x0001e2000d101d64 */
[----:B------:R-:W-:-:S13]  /*29760*/  ISETP.GE.AND P2, PT, R7, 0x21, PT ;  /* 0x000000210700780c */ /* 0x000fda0003f46270 */
[----:B------:R-:W-:Y:S01]  /*29770*/  @P2 LOP3.LUT R22, R22, 0x8, RZ, 0xfc, !PT ;  /* 0x0000000816162812 */ /* 0x000fe200078efcff */
[----:B------:R-:W-:Y:S01]  /*29780*/  IMAD.MOV.U32 R0, RZ, RZ, R14 ;  /* 0x000000ffff007224 */ /* 0x000fe200078e000e */
[C---:B------:R-:W-:Y:S02]  /*29790*/  ISETP.GE.AND P6, PT, R7.reuse, 0x71, PT ;  /* 0x000000710700780c */ /* 0x040fe40003fc6270 */
[----:B------:R-:W-:Y:S02]  /*297a0*/  LOP3.LUT R22, R22, 0xffffffbf, RZ, 0xc0, !PT ;  /* 0xffffffbf16167812 */ /* 0x000fe400078ec0ff */
[----:B------:R-:W-:-:S09]  /*297b0*/  ISETP.GE.AND P2, PT, R7, 0x61, PT ;  /* 0x000000610700780c */ /* 0x000fd20003f46270 */
[----:B------:R-:W-:Y:S01]  /*297c0*/  @P6 LOP3.LUT R22, R22, 0x40, RZ, 0xfc, !PT ;  /* 0x0000004016166812 */ /* 0x000fe200078efcff */
[----:B0-----:R-:W-:Y:S06]  /*297d0*/  BRA `(.L_x_1006) ;  /* 0xffffff6800fc7947 */ /* 0x001fec000383ffff */
.L_x_755:
[----:B---3--:R3:W4:Y:S02]  /*297e0*/  SYNCS.PHASECHK.TRANS64.TRYWAIT P0, [R6+URZ+0x38840], R29 ;  /* 0x0388401d060075a7 */ /* 0x008724000800017f */
[----:B----4-:R-:W-:Y:S05]  /*297f0*/  @!P0 NANOSLEEP.SYNCS 0x989680 ;  /* 0x009896800000895d */ /* 0x010fea0003900000 */
[----:B------:R-:W4:Y:S02]  /*29800*/  @!P0 SYNCS.PHASECHK.TRANS64 P0, [R6+URZ+0x38840], R29 ;  /* 0x0388401d060085a7 */ /* 0x000f24000800007f */
[----:B----4-:R-:W-:Y:S05]  /*29810*/  @!P0 BRA `(.L_x_755) ;  /* 0xfffffffc00f08947 */ /* 0x010fea000383ffff */
[----:B------:R-:W-:Y:S05]  /*29820*/  BRA `(.L_x_1007) ;  /* 0xffffff6c00547947 */ /* 0x000fea000383ffff */
.L_x_756:
[----:B------:R-:W-:Y:S01]  /*29830*/  BSSY B0, `(.L_x_1008) ;  /* 0x0000008000007945 */ /* 0x000fe20003800000 */
[----:B------:R-:W-:Y:S01]  /*29840*/  IMAD.MOV.U32 R13, RZ, RZ, R0 ;  /* 0x000000ffff0d7224 */ /* 0x000fe200078e0000 */
[----:B------:R-:W-:Y:S01]  /*29850*/  MOV R12, RZ ;  /* 0x000000ff000c7202 */ /* 0x000fe20000000f00 */
[----:B------:R-:W-:Y:S02]  /*29860*/  IMAD.MOV.U32 R11, RZ, RZ, 0x181f ;  /* 0x0000181fff0b7424 */ /* 0x000fe400078e00ff */
[----:B------:R-:W-:-:S07]  /*29870*/  IMAD.MOV.U32 R15, RZ, RZ, -0x1 ;  /* 0xffffffffff0f7424 */ /* 0x000fce00078e00ff */
[----:B-123--:R-:W-:Y:S05]  /*29880*/  WARPSYNC.COLLECTIVE R15, `(.L_x_1009) ;  /* 0x000000000f087348 */ /* 0x00efea0003c00000 */
[----:B------:R0:W4:Y:S02]  /*29890*/  SHFL.IDX P6, R14, R13, R12, R11 ;  /* 0x0000000c0d0e7389 */ /* 0x00012400000c000b */
[----:B01234-:R-:W-:Y:S01]  /*298a0*/  ENDCOLLECTIVE ;  /* 0x000000000000791b */ /* 0x01ffe20003800000 */
.L_x_1009:
[----:B------:R-:W-:Y:S05]  /*298b0*/  BSYNC B0 ;  /* 0x0000000000007941 */ /* 0x000fea0003800000 */
.L_x_1008:
        /* <DEDUP_REMOVED lines=8> */
.L_x_1010:
[----:B------:R-:W-:Y:S02]  /*29940*/  IMAD.MOV.U32 R13, RZ, RZ, R0 ;  /* 0x000000ffff0d7224 */ /* 0x000fe400078e0000 */
[----:B------:R-:W-:Y:S01]  /*29950*/  IMAD.MOV.U32 R12, RZ, RZ, 0x1 ;  /* 0x00000001ff0c7424 */ /* 0x000fe200078e00ff */
[----:B------:R-:W-:Y:S02]  /*29960*/  LOP3.LUT P6, RZ, R22, 0x20, RZ, 0xc0, !PT ;  /* 0x0000002016ff7812 */ /* 0x000fe400078cc0ff */
[----:B------:R-:W-:-:S11]  /*29970*/  MOV R3, R14 ;  /* 0x0000000e00037202 */ /* 0x000fd60000000f00 */
        /* <DEDUP_REMOVED lines=14> */
.L_x_1011:
[----:B------:R-:W-:Y:S01]  /*29a60*/  IMAD.MOV.U32 R13, RZ, RZ, R4 ;  /* 0x000000ffff0d7224 */ /* 0x000fe200078e0004 */
[----:B------:R-:W-:-:S07]  /*29a70*/  MOV R2, R14 ;  /* 0x0000000e00027202 */ /* 0x000fce0000000f00 */
[----:B------:R-:W-:Y:S05]  /*29a80*/  WARPSYNC.COLLECTIVE R15, `(.L_x_1012) ;  /* 0x000000000f087348 */ /* 0x000fea0003c00000 */
[----:B------:R0:W1:Y:S02]  /*29a90*/  SHFL.IDX P6, R14, R13, R12, R11 ;  /* 0x0000000c0d0e7389 */ /* 0x00006400000c000b */
[----:B01----:R-:W-:Y:S01]  /*29aa0*/  ENDCOLLECTIVE ;  /* 0x000000000000791b */ /* 0x003fe20003800000 */
.L_x_1012:
[----:B------:R-:W-:Y:S01]  /*29ab0*/  MOV R13, R0 ;  /* 0x00000000000d7202 */ /* 0x000fe20000000f00 */
        /* <DEDUP_REMOVED lines=17> */
.L_x_1013:
[----:B------:R-:W-:Y:S02]  /*29bd0*/  IMAD.MOV.U32 R13, RZ, RZ, R4 ;  /* 0x000000ffff0d7224 */ /* 0x000fe400078e0004 */
[----:B------:R-:W-:-:S07]  /*29be0*/  IMAD.MOV.U32 R2, RZ, RZ, R14 ;  /* 0x000000ffff027224 */ /* 0x000fce00078e000e */
[----:B------:R-:W-:Y:S05]  /*29bf0*/  WARPSYNC.COLLECTIVE R15, `(.L_x_1014) ;  /* 0x000000000f087348 */ /* 0x000fea0003c00000 */
[----:B------:R0:W1:Y:S02]  /*29c00*/  SHFL.IDX P6, R14, R13, R12, R11 ;  /* 0x0000000c0d0e7389 */ /* 0x00006400000c000b */
[----:B01----:R-:W-:Y:S01]  /*29c10*/  ENDCOLLECTIVE ;  /* 0x000000000000791b */ /* 0x003fe20003800000 */
.L_x_1014:
        /* <DEDUP_REMOVED lines=18> */
.L_x_1015:
[----:B------:R-:W-:Y:S01]  /*29d40*/  IMAD.MOV.U32 R13, RZ, RZ, R4 ;  /* 0x000000ffff0d7224 */ /* 0x000fe200078e0004 */
[----:B------:R-:W-:-:S07]  /*29d50*/  MOV R2, R14 ;  /* 0x0000000e00027202 */ /* 0x000fce0000000f00 */
[----:B------:R-:W-:Y:S05]  /*29d60*/  WARPSYNC.COLLECTIVE R15, `(.L_x_1016) ;  /* 0x000000000f087348 */ /* 0x000fea0003c00000 */
[----:B------:R0:W1:Y:S02]  /*29d70*/  SHFL.IDX P6, R14, R13, R12, R11 ;  /* 0x0000000c0d0e7389 */ /* 0x00006400000c000b */
[----:B01----:R-:W-:Y:S01]  /*29d80*/  ENDCOLLECTIVE ;  /* 0x000000000000791b */ /* 0x003fe20003800000 */
.L_x_1016:
[----:B------:R-:W-:Y:S01]  /*29d90*/  MOV R13, R0 ;  /* 0x00000000000d7202 */ /* 0x000fe20000000f00 */
        /* <DEDUP_REMOVED lines=15> */
.L_x_1017:
        /* <DEDUP_REMOVED lines=10> */
.L_x_1018:
[----:B------:R-:W-:Y:S02]  /*29f30*/  IMAD.MOV.U32 R13, RZ, RZ, R0 ;  /* 0x000000ffff0d7224 */ /* 0x000fe400078e0000 */
[----:B------:R-:W-:Y:S01]  /*29f40*/  IMAD.MOV.U32 R12, RZ, RZ, 0x5 ;  /* 0x00000005ff0c7424 */ /* 0x000fe200078e00ff */
[----:B------:R-:W-:-:S07]  /*29f50*/  MOV R3, R14 ;  /* 0x0000000e00037202 */ /* 0x000fce0000000f00 */
[----:B------:R-:W-:Y:S05]  /*29f60*/  WARPSYNC.COLLECTIVE R15, `(.L_x_1019) ;  /* 0x000000000f087348 */ /* 0x000fea0003c00000 */
[----:B------:R0:W1:Y:S02]  /*29f70*/  SHFL.IDX P6, R14, R13, R12, R11 ;  /* 0x0000000c0d0e7389 */ /* 0x00006400000c000b */
[----:B01----:R-:W-:Y:S01]  /*29f80*/  ENDCOLLECTIVE ;  /* 0x000000000000791b */ /* 0x003fe20003800000 */
.L_x_1019:
        /* <DEDUP_REMOVED lines=11> */
[----:B0-----:R-:W-:-:S07]  /*2a040*/  MOV R2, R14 ;  /* 0x0000000e00027202 */ /* 0x001fce0000000f00 */
[----:B------:R-:W-:Y:S05]  /*2a050*/  WARPSYNC.COLLECTIVE R15, `(.L_x_1020) ;  /* 0x000000000f087348 */ /* 0x000fea0003c00000 */
[----:B------:R0:W1:Y:S02]  /*2a060*/  SHFL.IDX P6, R14, R13, R12, R11 ;  /* 0x0000000c0d0e7389 */ /* 0x00006400000c000b */
[----:B01----:R-:W-:Y:S01]  /*2a070*/  ENDCOLLECTIVE ;  /* 0x000000000000791b */ /* 0x003fe20003800000 */
.L_x_1020:
[----:B------:R-:W-:Y:S01]  /*2a080*/  MOV R13, R0 ;  /* 0x00000000000d7202 */ /* 0x000fe20000000f00 */
[----:B------:R-:W-:Y:S02]  /*2a090*/  IMAD.MOV.U32 R12, RZ, RZ, 0x6 ;  /* 0x00000006ff0c7424 */ /* 0x000fe400078e00ff */
[----:B------:R-:W-:-:S07]  /*2a0a0*/  IMAD.MOV.U32 R3, RZ, RZ, R14 ;  /* 0x000000ffff037224 */ /* 0x000fce00078e000e */
[----:B------:R-:W-:Y:S05]  /*2a0b0*/  WARPSYNC.COLLECTIVE R15, `(.L_x_1021) ;  /* 0x000000000f087348 */ /* 0x000fea0003c00000 */
[----:B------:R0:W1:Y:S02]  /*2a0c0*/  SHFL.IDX P6, R14, R13, R12, R11 ;  /* 0x0000000c0d0e7389 */ /* 0x00006400000c000b */
[----:B01----:R-:W-:Y:S01]  /*2a0d0*/  ENDCOLLECTIVE ;  /* 0x000000000000791b */ /* 0x003fe20003800000 */
.L_x_1021:
        /* <DEDUP_REMOVED lines=15> */
.L_x_1022:
[----:B------:R-:W-:Y:S02]  /*2a1d0*/  IMAD.MOV.U32 R13, RZ, RZ, R0 ;  /* 0x000000ffff0d7224 */ /* 0x000fe400078e0000 */
[----:B------:R-:W-:Y:S01]  /*2a1e0*/  IMAD.MOV.U32 R12, RZ, RZ, 0x7 ;  /* 0x00000007ff0c7424 */ /* 0x000fe200078e00ff */
[----:B------:R-:W-:-:S07]  /*2a1f0*/  MOV R3, R14 ;  /* 0x0000000e00037202 */ /* 0x000fce0000000f00 */
[----:B------:R-:W-:Y:S05]  /*2a200*/  WARPSYNC.COLLECTIVE R15, `(.L_x_1023) ;  /* 0x000000000f087348 */ /* 0x000fea0003c00000 */
[----:B------:R0:W1:Y:S02]  /*2a210*/  SHFL.IDX P6, R14, R13, R12, R11 ;  /* 0x0000000c0d0e7389 */ /* 0x00006400000c000b */
[----:B01----:R-:W-:Y:S01]  /*2a220*/  ENDCOLLECTIVE ;  /* 0x000000000000791b */ /* 0x003fe20003800000 */
.L_x_1023:
[----:B------:R-:W-:-:S05]  /*2a230*/  @P2 IADD3 R3, P0, R34, R3, RZ ;  /* 0x0000000322032210 */ /* 0x000fca0007f1e0ff */
[----:B------:R-:W-:-:S05]  /*2a240*/  @P2 IMAD.X R2, RZ, RZ, R2, P0 ;  /* 0x000000ffff022224 */ /* 0x000fca00000e0602 */
[----:B------:R-:W-:Y:S01]  /*2a250*/  @P2 LOP3.LUT R3, R3, R2, RZ, 0x3c, !PT ;  /* 0x0000000203032212 */ /* 0x000fe200078e3cff */
[----:B------:R-:W-:-:S03]  /*2a260*/  IMAD.MOV.U32 R13, RZ, RZ, R4 ;  /* 0x000000ffff0d7224 */ /* 0x000fc600078e0004 */
[----:B------:R-:W-:-:S04]  /*2a270*/  @P2 LOP3.LUT R2, R3, R2, RZ, 0x3c, !PT ;  /* 0x0000000203022212 */ /* 0x000fc800078e3cff */
[----:B------:R-:W-:Y:S02]  /*2a280*/  @P2 LOP3.LUT R3, R3, R2, RZ, 0x3c, !PT ;  /* 0x0000000203032212 */ /* 0x000fe400078e3cff */
[----:B------:R-:W-:-:S03]  /*2a290*/  MOV R0, R14 ;  /* 0x0000000e00007202 */ /* 0x000fc60000000f00 */
[----:B------:R-:W-:Y:S01]  /*2a2a0*/  @!PT LDS RZ, [RZ] ;  /* 0x00000000fffff984 */ /* 0x000fe20000000800 */
[----:B------:R-:W-:Y:S01]  /*2a2b0*/  @!PT LDS RZ, [RZ] ;  /* 0x00000000fffff984 */ /* 0x000fe20000000800 */
[----:B------:R-:W-:Y:S01]  /*2a2c0*/  @!PT LDS RZ, [RZ] ;  /* 0x00000000fffff984 */ /* 0x000fe20000000800 */
[----:B------:R0:W-:Y:S04]  /*2a2d0*/  @P2 LDGSTS.E.BYPASS.LTC128B.128 [R5+0x2b400], desc[UR36][R2.64], !P5 ;  /* 0x2b40000002052fae */ /* 0x0001e8000e901d64 */
[----:B0-----:R-:W-:Y:S05]  /*2a2e0*/  WARPSYNC.COLLECTIVE R15, `(.L_x_1024) ;  /* 0x000000000f087348 */ /* 0x001fea0003c00000 */
[----:B------:R1:W2:Y:S02]  /*2a2f0*/  SHFL.IDX P6, R14, R13, R12, R11 ;  /* 0x0000000c0d0e7389 */ /* 0x0002a400000c000b */
[----:B012---:R-:W-:Y:S01]  /*2a300*/  ENDCOLLECTIVE ;  /* 0x000000000000791b */ /* 0x007fe20003800000 */
.L_x_1024:
[----:B------:R-:W-:Y:S01]  /*2a310*/  @!PT LDS RZ, [RZ] ;  /* 0x00000000fffff984 */ /* 0x000fe20000000800 */
[----:B------:R-:W-:Y:S01]  /*2a320*/  @!PT LDS RZ, [RZ] ;  /* 0x00000000fffff984 */ /* 0x000fe20000000800 */
[----:B------:R-:W-:Y:S01]  /*2a330*/  @!PT LDS RZ, [RZ] ;  /* 0x00000000fffff984 */ /* 0x000fe20000000800 */
[----:B------:R0:W-:Y:S01]  /*2a340*/  @P2 LDGSTS.E.BYPASS.LTC128B.128 [R5+0x2f400], desc[UR36][R2.64+0x80], !P1 ;  /* 0x2f40008002052fae */ /* 0x0001e2000c901d64 */
[----:B------:R-:W-:Y:S01]  /*2a350*/  IMAD.MOV.U32 R4, RZ, RZ, R14 ;  /* 0x000000ffff047224 */ /* 0x000fe200078e000e */
[----:B------:R-:W-:Y:S06]  /*2a360*/  BRA `(.L_x_1025) ;  /* 0xffffff6800247947 */ /* 0x000fec000383ffff */
.L_x_761:
[----:B------:R-:W-:Y:S01]  /*2a370*/  IMAD.MOV.U32 R13, RZ, RZ, R5 ;  /* 0x000000ffff0d7224 */ /* 0x000fe200078e0005 */
[----:B------:R-:W-:Y:S01]  /*2a380*/  MOV R12, RZ ;  /* 0x000000ff000c7202 */ /* 0x000fe20000000f00 */
[----:B------:R-:W-:Y:S02]  /*2a390*/  IMAD.MOV.U32 R11, RZ, RZ, 0x181f ;  /* 0x0000181fff0b7424 */ /* 0x000fe400078e00ff */
[----:B------:R-:W-:Y:S02]  /*2a3a0*/  IMAD.MOV.U32 R15, RZ, RZ, -0x1 ;  /* 0xffffffffff0f7424 */ /* 0x000fe400078e00ff */
[----:B-----5:R-:W-:Y:S02]  /*2a3b0*/  IMAD R6, R20, R8, RZ ;  /* 0x0000000814067224 */ /* 0x020fe400078e02ff */
[----:B------:R-:W-:-:S07]  /*2a3c0*/  IMAD.IADD R4, R10, 0x1, R4 ;  /* 0x000000010a047824 */ /* 0x000fce00078e0204 */
[----:B------:R-:W-:Y:S05]  /*2a3d0*/  WARPSYNC.COLLECTIVE R15, `(.L_x_1026) ;  /* 0x000000000f087348 */ /* 0x000fea0003c00000 */
[----:B------:R0:W1:Y:S02]  /*2a3e0*/  SHFL.IDX P6, R14, R13, R12, R11 ;  /* 0x0000000c0d0e7389 */ /* 0x00006400000c000b */
[----:B01----:R-:W-:Y:S01]  /*2a3f0*/  ENDCOLLECTIVE ;  /* 0x000000000000791b */ /* 0x003fe20003800000 */
.L_x_1026:
[C---:B------:R-:W-:Y:S02]  /*2a400*/  ISETP.GE.AND P3, PT, R4.reuse, R6, PT ;  /* 0x000000060400720c */ /* 0x040fe40003f66270 */
[----:B------:R-:W-:Y:S02]  /*2a410*/  IADD3 R7, R4, 0x60, RZ ;  /* 0x0000006004077810 */ /* 0x000fe40007ffe0ff */
[----:B------:R-:W-:Y:S01]  /*2a420*/  MOV R13, R0 ;  /* 0x00000000000d7202 */ /* 0x000fe20000000f00 */
[----:B------:R-:W-:-:S08]  /*2a430*/  IMAD.MOV.U32 R2, RZ, RZ, R14 ;  /* 0x000000ffff027224 */ /* 0x000fd000078e000e */
[----:B------:R-:W-:Y:S05]  /*2a440*/  WARPSYNC.COLLECTIVE R15, `(.L_x_1027) ;  /* 0x000000000f087348 */ /* 0x000fea0003c00000 */
[----:B------:R0:W1:Y:S02]  /*2a450*/  SHFL.IDX P6, R14, R13, R12, R11 ;  /* 0x0000000c0d0e7389 */ /* 0x00006400000c000b */
[----:B01----:R-:W-:Y:S01]  /*2a460*/  ENDCOLLECTIVE ;  /* 0x000000000000791b */ /* 0x003fe20003800000 */
.L_x_1027:
[----:B------:R-:W-:Y:S02]  /*2a470*/  IMAD.MOV.U32 R13, RZ, RZ, R5 ;  /* 0x000000ffff0d7224 */ /* 0x000fe400078e0005 */
[----:B------:R-:W-:Y:S02]  /*2a480*/  IMAD.MOV.U32 R12, RZ, RZ, 0x1 ;  /* 0x00000001ff0c7424 */ /* 0x000fe400078e00ff */
[----:B------:R-:W-:-:S07]  /*2a490*/  IMAD.MOV.U32 R3, RZ, RZ, R14 ;  /* 0x000000ffff037224 */ /* 0x000fce00078e000e */
[----:B------:R-:W-:Y:S05]  /*2a4a0*/  WARPSYNC.COLLECTIVE R15, `(.L_x_1028) ;  /* 0x000000000f087348 */ /* 0x000fea0003c00000 */
[----:B------:R0:W1:Y:S02]  /*2a4b0*/  SHFL.IDX P6, R14, R13, R12, R11 ;  /* 0x0000000c0d0e7389 */ /* 0x00006400000c000b */
[----:B01----:R-:W-:Y:S01]  /*2a4c0*/  ENDCOLLECTIVE ;  /* 0x000000000000791b */ /* 0x003fe20003800000 */
.L_x_1028:
[----:B------:R-:W-:-:S05]  /*2a4d0*/  @!P3 IADD3 R3, P2, R34, R3, RZ ;  /* 0x000000032203b210 */ /* 0x000fca0007f5e0ff */
[----:B------:R-:W-:-:S05]  /*2a4e0*/  @!P3 IMAD.X R2, RZ, RZ, R2, P2 ;  /* 0x000000ffff02b224 */ /* 0x000fca00010e0602 */
[----:B------:R-:W-:Y:S02]  /*2a4f0*/  @!P3 LOP3.LUT R3, R3, R2, RZ, 0x3c, !PT ;  /* 0x000000020303b212 */ /* 0x000fe400078e3cff */
[----:B------:R-:W-:Y:S02]  /*2a500*/  MOV R13, R0 ;  /* 0x00000000000d7202 */ /* 0x000fe40000000f00 */
[----:B------:R-:W-:-:S04]  /*2a510*/  @!P3 LOP3.LUT R2, R3, R2, RZ, 0x3c, !PT ;  /* 0x000000020302b212 */ /* 0x000fc800078e3cff */
[----:B------:R-:W-:-:S05]  /*2a520*/  @!P3 LOP3.LUT R3, R3, R2, RZ, 0x3c, !PT ;  /* 0x000000020303b212 */ /* 0x000fca00078e3cff */
[----:B------:R-:W-:Y:S01]  /*2a530*/  @!PT LDS RZ, [RZ] ;  /* 0x00000000fffff984 */ /* 0x000fe20000000800 */
[----:B------:R-:W-:Y:S01]  /*2a540*/  @!PT LDS RZ, [RZ] ;  /* 0x00000000fffff984 */ /* 0x000fe20000000800 */
[----:B------:R-:W-:Y:S01]  /*2a550*/  @!PT LDS RZ, [RZ] ;  /* 0x00000000fffff984 */ /* 0x000fe20000000800 */
[----:B------:R-:W-:Y:S04]  /*2a560*/  @!P3 LDGSTS.E.BYPASS.LTC128B.128 [R9+0x20400], desc[UR36][R2.64], !P0 ;  /* 0x204000000209bfae */ /* 0x000fe8000c101d64 */
[----:B------:R0:W-:Y:S02]  /*2a570*/  @!P3 LDGSTS.E.BYPASS.LTC128B.128 [R9+0x24400], desc[UR36][R2.64+0x80], !P1 ;  /* 0x244000800209bfae */ /* 0x0001e4000c901d64 */
[----:B0-----:R-:W-:-:S04]  /*2a580*/  IADD3 R2, R4, 0x10, RZ ;  /* 0x0000001004027810 */ /* 0x001fc80007ffe0ff */
[----:B------:R-:W-:Y:S01]  /*2a590*/  ISETP.GE.AND P3, PT, R2, R6, PT ;  /* 0x000000060200720c */ /* 0x000fe20003f66270 */
[----:B------:R-:W-:-:S12]  /*2a5a0*/  IMAD.MOV.U32 R2, RZ, RZ, R14 ;  /* 0x000000ffff027224 */ /* 0x000fd800078e000e */
[----:B------:R-:W-:Y:S05]  /*2a5b0*/  WARPSYNC.COLLECTIVE R15, `(.L_x_1029) ;  /* 0x000000000f087348 */ /* 0x000fea0003c00000 */
[----:B------:R0:W1:Y:S02]  /*2a5c0*/  SHFL.IDX P6, R14, R13, R12, R11 ;  /* 0x0000000c0d0e7389 */ /* 0x00006400000c000b */
[----:B01----:R-:W-:Y:S01]  /*2a5d0*/  ENDCOLLECTIVE ;  /* 0x000000000000791b */ /* 0x003fe20003800000 */
.L_x_1029:
[----:B------:R-:W-:Y:S01]  /*2a5e0*/  MOV R13, R5 ;  /* 0x00000005000d7202 */ /* 0x000fe20000000f00 */
[----:B------:R-:W-:Y:S02]  /*2a5f0*/  IMAD.MOV.U32 R12, RZ, RZ, 0x2 ;  /* 0x00000002ff0c7424 */ /* 0x000fe400078e00ff */
[----:B------:R-:W-:-:S07]  /*2a600*/  IMAD.MOV.U32 R3, RZ, RZ, R14 ;  /* 0x000000ffff037224 */ /* 0x000fce00078e000e */
[----:B------:R-:W-:Y:S05]  /*2a610*/  WARPSYNC.COLLECTIVE R15, `(.L_x_1030) ;  /* 0x000000000f087348 */ /* 0x000fea0003c00000 */
[----:B------:R0:W1:Y:S02]  /*2a620*/  SHFL.IDX P6, R14, R13, R12, R11 ;  /* 0x0000000c0d0e7389 */ /* 0x00006400000c000b */
[----:B01----:R-:W-:Y:S01]  /*2a630*/  ENDCOLLECTIVE ;  /* 0x000000000000791b */ /* 0x003fe20003800000 */
.L_x_1030:
[----:B------:R-:W-:-:S05]  /*2a640*/  @!P3 IADD3 R3, P2, R34, R3, RZ ;  /* 0x000000032203b210 */ /* 0x000fca0007f5e0ff */
[----:B------:R-:W-:-:S05]  /*2a650*/  @!P3 IMAD.X R2, RZ, RZ, R2, P2 ;  /* 0x000000ffff02b224 */ /* 0x000fca00010e0602 */
[----:B------:R-:W-:Y:S01]  /*2a660*/  @!P3 LOP3.LUT R3, R3, R2, RZ, 0x3c, !PT ;  /* 0x000000020303b212 */ /* 0x000fe200078e3cff */
[----:B------:R-:W-:-:S03]  /*2a670*/  IMAD.MOV.U32 R13, RZ, RZ, R0 ;  /* 0x000000ffff0d7224 */ /* 0x000fc600078e0000 */
[----:B------:R-:W-:-:S04]  /*2a680*/  @!P3 LOP3.LUT R2, R3, R2, RZ, 0x3c, !PT ;  /* 0x000000020302b212 */ /* 0x000fc800078e3cff */
[----:B------:R-:W-:-:S05]  /*2a690*/  @!P3 LOP3.LUT R3, R3, R2, RZ, 0x3c, !PT ;  /* 0x000000020303b212 */ /* 0x000fca00078e3cff */
[----:B------:R-:W-:Y:S01]  /*2a6a0*/  @!PT LDS RZ, [RZ] ;  /* 0x00000000fffff984 */ /* 0x000fe20000000800 */
[----:B------:R-:W-:Y:S01]  /*2a6b0*/  @!PT LDS RZ, [RZ] ;  /* 0x00000000fffff984 */ /* 0x000fe20000000800 */
[----:B------:R-:W-:Y:S01]  /*2a6c0*/  @!PT LDS RZ, [RZ] ;  /* 0x00000000fffff984 */ /* 0x000fe20000000800 */
[----:B------:R-:W-:Y:S04]  /*2a6d0*/  @!P3 LDGSTS.E.BYPASS.LTC128B.128 [R9+0x20c00], desc[UR36][R2.64], !P0 ;  /* 0x20c000000209bfae */ /* 0x000fe8000c101d64 */
[----:B------:R0:W-:Y:S02]  /*2a6e0*/  @!P3 LDGSTS.E.BYPASS.LTC128B.128 [R9+0x24c00], desc[UR36][R2.64+0x80], !P1 ;  /* 0x24c000800209bfae */ /* 0x0001e4000c901d64 */
[----:B0-----:R-:W-:-:S05]  /*2a6f0*/  VIADD R2, R4, 0x20 ;  /* 0x0000002004027836 */ /* 0x001fca0000000000 */
[----:B------:R-:W-:Y:S01]  /*2a700*/  ISETP.GE.AND P3, PT, R2, R6, PT ;  /* 0x000000060200720c */ /* 0x000fe20003f66270 */
[----:B------:R-:W-:-:S12]  /*2a710*/  IMAD.MOV.U32 R2, RZ, RZ, R14 ;  /* 0x000000ffff027224 */ /* 0x000fd800078e000e */
[----:B------:R-:W-:Y:S05]  /*2a720*/  WARPSYNC.COLLECTIVE R15, `(.L_x_1031) ;  /* 0x000000000f087348 */ /* 0x000fea0003c00000 */
[----:B------:R0:W1:Y:S02]  /*2a730*/  SHFL.IDX P6, R14, R13, R12, R11 ;  /* 0x0000000c0d0e7389 */ /* 0x00006400000c000b */
[----:B01----:R-:W-:Y:S01]  /*2a740*/  ENDCOLLECTIVE ;  /* 0x000000000000791b */ /* 0x003fe20003800000 */
.L_x_1031:
[----:B------:R-:W-:Y:S01]  /*2a750*/  IMAD.MOV.U32 R13, RZ, RZ, R5 ;  /* 0x000000ffff0d7224 */ /* 0x000fe200078e0005 */
[----:B------:R-:W-:Y:S02]  /*2a760*/  MOV R12, 0x3 ;  /* 0x00000003000c7802 */ /* 0x000fe40000000f00 */
[----:B------:R-:W-:-:S07]  /*2a770*/  MOV R3, R14 ;  /* 0x0000000e00037202 */ /* 0x000fce0000000f00 */
[----:B------:R-:W-:Y:S05]  /*2a780*/  WARPSYNC.COLLECTIVE R15, `(.L_x_1032) ;  /* 0x000000000f087348 */ /* 0x000fea0003c00000 */
[----:B------:R0:W1:Y:S02]  /*2a790*/  SHFL.IDX P6, R14, R13, R12, R11 ;  /* 0x0000000c0d0e7389 */ /* 0x00006400000c000b */
[----:B01----:R-:W-:Y:S01]  /*2a7a0*/  ENDCOLLECTIVE ;  /* 0x000000000000791b */ /* 0x003fe20003800000 */
.L_x_1032:
        /* <DEDUP_REMOVED lines=17> */
.L_x_1033:
[----:B------:R-:W-:Y:S02]  /*2a8c0*/  IMAD.MOV.U32 R13, RZ, RZ, R5 ;  /* 0x000000ffff0d7224 */ /* 0x000fe400078e0005 */
[----:B------:R-:W-:Y:S02]  /*2a8d0*/  IMAD.MOV.U32 R12, RZ, RZ, 0x4 ;  /* 0x00000004ff0c7424 */ /* 0x000fe400078e00ff */
[----:B------:R-:W-:-:S07]  /*2a8e0*/  IMAD.MOV.U32 R3, RZ, RZ, R14 ;  /* 0x000000ffff037224 */ /* 0x000fce00078e000e */
[----:B------:R-:W-:Y:S05]  /*2a8f0*/  WARPSYNC.COLLECTIVE R15, `(.L_x_1034) ;  /* 0x000000000f087348 */ /* 0x000fea0003c00000 */
[----:B------:R0:W1:Y:S02]  /*2a900*/  SHFL.IDX P6, R14, R13, R12, R11 ;  /* 0x0000000c0d0e7389 */ /* 0x00006400000c000b */
[----:B01----:R-:W-:Y:S01]  /*2a910*/  ENDCOLLECTIVE ;  /* 0x000000000000791b */ /* 0x003fe20003800000 */
.L_x_1034:
[----:B------:R-:W-:-:S04]  /*2a920*/  @!P3 IADD3 R3, P2, R34, R3, RZ ;  /* 0x000000032203b210 */ /* 0x000fc80007f5e0ff */
[----:B------:R-:W-:-:S04]  /*2a930*/  @!P3 IADD3.X R2, RZ, R2, RZ, P2, !PT ;  /* 0x00000002ff02b210 */ /* 0x000fc800017fe4ff */
        /* <DEDUP_REMOVED lines=10> */
[----:B------:R-:W-:Y:S02]  /*2a9e0*/  ISETP.GE.AND P3, PT, R2, R6, PT ;  /* 0x000000060200720c */ /* 0x000fe40003f66270 */
[----:B------:R-:W-:-:S11]  /*2a9f0*/  MOV R2, R14 ;  /* 0x0000000e00027202 */ /* 0x000fd60000000f00 */
[----:B------:R-:W-:Y:S05]  /*2aa00*/  WARPSYNC.COLLECTIVE R15, `(.L_x_1035) ;  /* 0x000000000f087348 */ /* 0x000fea0003c00000 */
[----:B------:R0:W1:Y:S02]  /*2aa10*/  SHFL.IDX P6, R14, R13, R12, R11 ;  /* 0x0000000c0d0e7389 */ /* 0x00006400000c000b */
[----:B01----:R-:W-:Y:S01]  /*2aa20*/  ENDCOLLECTIVE ;  /* 0x000000000000791b */ /* 0x003fe20003800000 */
.L_x_1035:
[----:B------:R-:W-:Y:S02]  /*2aa30*/  IMAD.MOV.U32 R13, RZ, RZ, R5 ;  /* 0x000000ffff0d7224 */ /* 0x000fe400078e0005 */
[----:B------:R-:W-:Y:S02]  /*2aa40*/  IMAD.MOV.U32 R12, RZ, RZ, 0x5 ;  /* 0x00000005ff0c7424 */ /* 0x000fe400078e00ff */
[----:B------:R-:W-:-:S07]  /*2aa50*/  IMAD.MOV.U32 R3, RZ, RZ, R14 ;  /* 0x000000ffff037224 */ /* 0x000fce00078e000e */
[----:B------:R-:W-:Y:S05]  /*2aa60*/  WARPSYNC.COLLECTIVE R15, `(.L_x_1036) ;  /* 0x000000000f087348 */ /* 0x000fea0003c00000 */
[----:B------:R0:W1:Y:S02]  /*2aa70*/  SHFL.IDX P6, R14, R13, R12, R11 ;  /* 0x0000000c0d0e7389 */ /* 0x00006400000c000b */
[----:B01----:R-:W-:Y:S01]  /*2aa80*/  ENDCOLLECTIVE ;  /* 0x000000000000791b */ /* 0x003fe20003800000 */
.L_x_1036:
        /* <DEDUP_REMOVED lines=17> */
.L_x_1037:
[----:B------:R-:W-:Y:S01]  /*2aba0*/  IMAD.MOV.U32 R13, RZ, RZ, R5 ;  /* 0x000000ffff0d7224 */ /* 0x000fe200078e0005 */
[----:B------:R-:W-:Y:S01]  /*2abb0*/  MOV R12, 0x6 ;  /* 0x00000006000c7802 */ /* 0x000fe20000000f00 */
[----:B------:R-:W-:-:S07]  /*2abc0*/  IMAD.MOV.U32 R3, RZ, RZ, R14 ;  /* 0x000000ffff037224 */ /* 0x000fce00078e000e */
[----:B------:R-:W-:Y:S05]  /*2abd0*/  WARPSYNC.COLLECTIVE R15, `(.L_x_1038) ;  /* 0x000000000f087348 */ /* 0x000fea0003c00000 */
[----:B------:R0:W1:Y:S02]  /*2abe0*/  SHFL.IDX P6, R14, R13, R12, R11 ;  /* 0x0000000c0d0e7389 */ /* 0x00006400000c000b */
[----:B01----:R-:W-:Y:S01]  /*2abf0*/  ENDCOLLECTIVE ;  /* 0x000000000000791b */ /* 0x003fe20003800000 */
.L_x_1038:
        /* <DEDUP_REMOVED lines=10> */
[----:B------:R0:W-:Y:S01]  /*2aca0*/  @!P3 LDGSTS.E.BYPASS.LTC128B.128 [R9+0x26c00], desc[UR36][R2.64+0x80], !P1 ;  /* 0x26c000800209bfae */ /* 0x0001e2000c901d64 */
[----:B------:R-:W-:Y:S01]  /*2acb0*/  ISETP.GE.AND P3, PT, R7, R6, PT ;  /* 0x000000060700720c */ /* 0x000fe20003f66270 */
[----:B0-----:R-:W-:-:S12]  /*2acc0*/  IMAD.MOV.U32 R2, RZ, RZ, R14 ;  /* 0x000000ffff027224 */ /* 0x001fd800078e000e */
[----:B------:R-:W-:Y:S05]  /*2acd0*/  WARPSYNC.COLLECTIVE R15, `(.L_x_1039) ;  /* 0x000000000f087348 */ /* 0x000fea0003c00000 */
[----:B------:R0:W1:Y:S02]  /*2ace0*/  SHFL.IDX P6, R14, R13, R12, R11 ;  /* 0x0000000c0d0e7389 */ /* 0x00006400000c000b */
[----:B01----:R-:W-:Y:S01]  /*2acf0*/  ENDCOLLECTIVE ;  /* 0x000000000000791b */ /* 0x003fe20003800000 */
.L_x_1039:
[----:B------:R-:W-:Y:S02]  /*2ad00*/  IMAD.MOV.U32 R13, RZ, RZ, R5 ;  /* 0x000000ffff0d7224 */ /* 0x000fe400078e0005 */
[----:B------:R-:W-:Y:S02]  /*2ad10*/  IMAD.MOV.U32 R12, RZ, RZ, 0x7 ;  /* 0x00000007ff0c7424 */ /* 0x000fe400078e00ff */
[----:B------:R-:W-:-:S07]  /*2ad20*/  IMAD.MOV.U32 R3, RZ, RZ, R14 ;  /* 0x000000ffff037224 */ /* 0x000fce00078e000e */
[----:B------:R-:W-:Y:S05]  /*2ad30*/  WARPSYNC.COLLECTIVE R15, `(.L_x_1040) ;  /* 0x000000000f087348 */ /* 0x000fea0003c00000 */
[----:B------:R0:W1:Y:S02]  /*2ad40*/  SHFL.IDX P6, R14, R13, R12, R11 ;  /* 0x0000000c0d0e7389 */ /* 0x00006400000c000b */
[----:B01----:R-:W-:Y:S01]  /*2ad50*/  ENDCOLLECTIVE ;  /* 0x000000000000791b */ /* 0x003fe20003800000 */
.L_x_1040:
[----:B------:R-:W-:-:S05]  /*2ad60*/  @!P3 IADD3 R3, P2, R34, R3, RZ ;  /* 0x000000032203b210 */ /* 0x000fca0007f5e0ff */
[----:B------:R-:W-:-:S05]  /*2ad70*/  @!P3 IMAD.X R2, RZ, RZ, R2, P2 ;  /* 0x000000ffff02b224 */ /* 0x000fca00010e0602 */
[----:B------:R-:W-:Y:S01]  /*2ad80*/  @!P3 LOP3.LUT R3, R3, R2, RZ, 0x3c, !PT ;  /* 0x000000020303b212 */ /* 0x000fe200078e3cff */
[----:B------:R-:W-:-:S03]  /*2ad90*/  IMAD.MOV.U32 R13, RZ, RZ, R0 ;  /* 0x000000ffff0d7224 */ /* 0x000fc600078e0000 */
[----:B------:R-:W-:-:S04]  /*2ada0*/  @!P3 LOP3.LUT R2, R3, R2, RZ, 0x3c, !PT ;  /* 0x000000020302b212 */ /* 0x000fc800078e3cff */
[----:B------:R-:W-:Y:S02]  /*2adb0*/  @!P3 LOP3.LUT R3, R3, R2, RZ, 0x3c, !PT ;  /* 0x000000020303b212 */ /* 0x000fe400078e3cff */
[----:B------:R-:W-:-:S07]  /*2adc0*/  MOV R5, R14 ;  /* 0x0000000e00057202 */ /* 0x000fce0000000f00 */
[----:B------:R-:W-:Y:S05]  /*2add0*/  WARPSYNC.COLLECTIVE R15, `(.L_x_1041) ;  /* 0x000000000f087348 */ /* 0x000fea0003c00000 */
[----:B------:R0:W1:Y:S02]  /*2ade0*/  SHFL.IDX P6, R14, R13, R12, R11 ;  /* 0x0000000c0d0e7389 */ /* 0x00006400000c000b */
[----:B01----:R-:W-:Y:S01]  /*2adf0*/  ENDCOLLECTIVE ;  /* 0x000000000000791b */ /* 0x003fe20003800000 */
.L_x_1041:
[----:B------:R-:W-:Y:S01]  /*2ae00*/  @!PT LDS RZ, [RZ] ;  /* 0x00000000fffff984 */ /* 0x000fe20000000800 */
[----:B------:R-:W-:Y:S01]  /*2ae10*/  @!PT LDS RZ, [RZ] ;  /* 0x00000000fffff984 */ /* 0x000fe20000000800 */
[----:B------:R-:W-:Y:S01]  /*2ae20*/  @!PT LDS RZ, [RZ] ;  /* 0x00000000fffff984 */ /* 0x000fe20000000800 */
[----:B------:R0:W-:Y:S04]  /*2ae30*/  @!P3 LDGSTS.E.BYPASS.LTC128B.128 [R9+0x23400], desc[UR36][R2.64], !P0 ;  /* 0x234000000209bfae */ /* 0x0001e8000c101d64 */
[----:B------:R0:W-:Y:S01]  /*2ae40*/  @!P3 LDGSTS.E.BYPASS.LTC128B.128 [R9+0x27400], desc[UR36][R2.64+0x80], !P1 ;  /* 0x274000800209bfae */ /* 0x0001e2000c901d64 */
[----:B------:R-:W-:Y:S01]  /*2ae50*/  IMAD.MOV.U32 R0, RZ, RZ, R14 ;  /* 0x000000ffff007224 */ /* 0x000fe200078e000e */
[----:B------:R-:W-:Y:S06]  /*2ae60*/  BRA `(.L_x_1042) ;  /* 0xffffff68006c7947 */ /* 0x000fec000383ffff */
.L_x_766:
[----:B0-----:R0:W1:Y:S02]  /*2ae70*/  SYNCS.PHASECHK.TRANS64.TRYWAIT P0, [R23+URZ+0x38820], R0 ;  /* 0x03882000170075a7 */ /* 0x001064000800017f */
[----:B-1----:R-:W-:Y:S05]  /*2ae80*/  @!P0 NANOSLEEP.SYNCS 0x989680 ;  /* 0x009896800000895d */ /* 0x002fea0003900000 */
[----:B------:R-:W1:Y:S02]  /*2ae90*/  @!P0 SYNCS.PHASECHK.TRANS64 P0, [R23+URZ+0x38820], R0 ;  /* 0x03882000170085a7 */ /* 0x000e64000800007f */
[----:B-1----:R-:W-:Y:S05]  /*2aea0*/  @!P0 BRA `(.L_x_766) ;  /* 0xfffffffc00f08947 */ /* 0x002fea000383ffff */
[----:B------:R-:W-:Y:S05]  /*2aeb0*/  BRA `(.L_x_1043) ;  /* 0xffffff6800dc7947 */ /* 0x000fea000383ffff */
.L_x_770:
[----:B0-----:R0:W1:Y:S02]  /*2aec0*/  SYNCS.PHASECHK.TRANS64.TRYWAIT P0, [R0+URZ+0x38880], R21 ;  /* 0x03888015000075a7 */ /* 0x001064000800017f */
[----:B-1----:R-:W-:Y:S05]  /*2aed0*/  @!P0 NANOSLEEP.SYNCS 0x989680 ;  /* 0x009896800000895d */ /* 0x002fea0003900000 */
[----:B------:R-:W1:Y:S02]  /*2aee0*/  @!P0 SYNCS.PHASECHK.TRANS64 P0, [R0+URZ+0x38880], R21 ;  /* 0x03888015000085a7 */ /* 0x000e64000800007f */
[----:B-1----:R-:W-:Y:S05]  /*2aef0*/  @!P0 BRA `(.L_x_770) ;  /* 0xfffffffc00f08947 */ /* 0x002fea000383ffff */
[----:B------:R-:W-:Y:S05]  /*2af00*/  BRA `(.L_x_1044) ;  /* 0xffffff6c00947947 */ /* 0x000fea000383ffff */
.L_x_771:
[----:B------:R-:W-:Y:S01]  /*2af10*/  BSSY B0, `(.L_x_1045) ;  /* 0x0000008000007945 */ /* 0x000fe20003800000 */
[----:B------:R-:W-:Y:S01]  /*2af20*/  IMAD.MOV.U32 R13, RZ, RZ, R7 ;  /* 0x000000ffff0d7224 */ /* 0x000fe200078e0007 */
[----:B------:R-:W-:Y:S01]  /*2af30*/  MOV R12, RZ ;  /* 0x000000ff000c7202 */ /* 0x000fe20000000f00 */
[----:B------:R-:W-:Y:S02]  /*2af40*/  IMAD.MOV.U32 R11, RZ, RZ, 0x181f ;  /* 0x0000181fff0b7424 */ /* 0x000fe400078e00ff */
[----:B------:R-:W-:-:S07]  /*2af50*/  IMAD.MOV.U32 R15, RZ, RZ, -0x1 ;  /* 0xffffffffff0f7424 */ /* 0x000fce00078e00ff */
[----:B0-----:R-:W-:Y:S05]  /*2af60*/  WARPSYNC.COLLECTIVE R15, `(.L_x_1046) ;  /* 0x000000000f087348 */ /* 0x001fea0003c00000 */
[----:B------:R1:W2:Y:S02]  /*2af70*/  SHFL.IDX P6, R14, R13, R12, R11 ;  /* 0x0000000c0d0e7389 */ /* 0x0002a400000c000b */
[----:B012---:R-:W-:Y:S01]  /*2af80*/  ENDCOLLECTIVE ;  /* 0x000000000000791b */ /* 0x007fe20003800000 */
.L_x_1046:
[----:B------:R-:W-:Y:S05]  /*2af90*/  BSYNC B0 ;  /* 0x0000000000007941 */ /* 0x000fea0003800000 */
.L_x_1045:
[----:B------:R-:W-:Y:S01]  /*2afa0*/  MOV R13, R8 ;  /* 0x00000008000d7202 */ /* 0x000fe20000000f00 */
        /* <DEDUP_REMOVED lines=8> */
.L_x_1047:
[----:B------:R-:W-:Y:S01]  /*2b030*/  IMAD.MOV.U32 R13, RZ, RZ, R7 ;  /* 0x000000ffff0d7224 */ /* 0x000fe200078e0007 */
[----:B------:R-:W-:Y:S02]  /*2b040*/  MOV R12, 0x1 ;  /* 0x00000001000c7802 */ /* 0x000fe40000000f00 */
[----:B------:R-:W-:-:S07]  /*2b050*/  MOV R2, R14 ;  /* 0x0000000e00027202 */ /* 0x000fce0000000f00 */
[----:B------:R-:W-:Y:S05]  /*2b060*/  WARPSYNC.COLLECTIVE R15, `(.L_x_1048) ;  /* 0x000000000f087348 */ /* 0x000fea0003c00000 */
[----:B------:R0:W1:Y:S02]  /*2b070*/  SHFL.IDX P6, R14, R13, R12, R11 ;  /* 0x0000000c0d0e7389 */ /* 0x00006400000c000b */
[----:B01----:R-:W-:Y:S01]  /*2b080*/  ENDCOLLECTIVE ;  /* 0x000000000000791b */ /* 0x003fe20003800000 */
.L_x_1048:
        /* <DEDUP_REMOVED lines=12> */
.L_x_1049:
[----:B------:R-:W-:Y:S02]  /*2b150*/  IMAD.MOV.U32 R13, RZ, RZ, R7 ;  /* 0x000000ffff0d7224 */ /* 0x000fe400078e0007 */
[----:B------:R-:W-:Y:S02]  /*2b160*/  IMAD.MOV.U32 R12, RZ, RZ, 0x2 ;  /* 0x00000002ff0c7424 */ /* 0x000fe400078e00ff */
[----:B------:R-:W-:-:S07]  /*2b170*/  IMAD.MOV.U32 R2, RZ, RZ, R14 ;  /* 0x000000ffff027224 */ /* 0x000fce00078e000e */
[----:B------:R-:W-:Y:S05]  /*2b180*/  WARPSYNC.COLLECTIVE R15, `(.L_x_1050) ;  /* 0x000000000f087348 */ /* 0x000fea0003c00000 */
[----:B------:R0:W1:Y:S02]  /*2b190*/  SHFL.IDX P6, R14, R13, R12, R11 ;  /* 0x0000000c0d0e7389 */ /* 0x00006400000c000b */
[----:B01----:R-:W-:Y:S01]  /*2b1a0*/  ENDCOLLECTIVE ;  /* 0x000000000000791b */ /* 0x003fe20003800000 */
.L_x_1050:
[----:B------:R-:W-:-:S04]  /*2b1b0*/  IADD3 R2, P0, R34, R2, RZ ;  /* 0x0000000222027210 */ /* 0x000fc80007f1e0ff */
[----:B------:R-:W-:-:S05]  /*2b1c0*/  IADD3.X R3, RZ, R3, RZ, P0, !PT ;  /* 0x00000003ff037210 */ /* 0x000fca00007fe4ff */
[----:B------:R-:W-:Y:S01]  /*2b1d0*/  @!PT LDS RZ, [RZ] ;  /* 0x00000000fffff984 */ /* 0x000fe20000000800 */
[----:B------:R-:W-:Y:S01]  /*2b1e0*/  @!PT LDS RZ, [RZ] ;  /* 0x00000000fffff984 */ /* 0x000fe20000000800 */
[----:B------:R-:W-:Y:S01]  /*2b1f0*/  @!PT LDS RZ, [RZ] ;  /* 0x00000000fffff984 */ /* 0x000fe20000000800 */
[----:B------:R-:W-:Y:S01]  /*2b200*/  LDGSTS.E.BYPASS.LTC128B.128 [R4+0x10c00], desc[UR36][R2.64], !P3 ;  /* 0x10c0000002047fae */ /* 0x000fe2000d901d64 */
[----:B------:R-:W-:-:S03]  /*2b210*/  MOV R13, R8 ;  /* 0x00000008000d7202 */ /* 0x000fc60000000f00 */
[----:B------:R0:W-:Y:S02]  /*2b220*/  LDGSTS.E.BYPASS.LTC128B.128 [R4+0x14c00], desc[UR36][R2.64+0x80], !P2 ;  /* 0x14c0008002047fae */ /* 0x0001e4000d101d64 */
[----:B0-----:R-:W-:-:S07]  /*2b230*/  IMAD.MOV.U32 R3, RZ, RZ, R14 ;  /* 0x000000ffff037224 */ /* 0x001fce00078e000e */
[----:B------:R-:W-:Y:S05]  /*2b240*/  WARPSYNC.COLLECTIVE R15, `(.L_x_1051) ;  /* 0x000000000f087348 */ /* 0x000fea0003c00000 */
[----:B------:R0:W1:Y:S02]  /*2b250*/  SHFL.IDX P6, R14, R13, R12, R11 ;  /* 0x0000000c0d0e7389 */ /* 0x00006400000c000b */
[----:B01----:R-:W-:Y:S01]  /*2b260*/  ENDCOLLECTIVE ;  /* 0x000000000000791b */ /* 0x003fe20003800000 */
.L_x_1051:
[----:B------:R-:W-:Y:S01]  /*2b270*/  IMAD.MOV.U32 R13, RZ, RZ, R7 ;  /* 0x000000ffff0d7224 */ /* 0x000fe200078e0007 */
[----:B------:R-:W-:Y:S01]  /*2b280*/  MOV R12, 0x3 ;  /* 0x00000003000c7802 */ /* 0x000fe20000000f00 */
[----:B------:R-:W-:-:S07]  /*2b290*/  IMAD.MOV.U32 R2, RZ, RZ, R14 ;  /* 0x000000ffff027224 */ /* 0x000fce00078e000e */
[----:B------:R-:W-:Y:S05]  /*2b2a0*/  WARPSYNC.COLLECTIVE R15, `(.L_x_1052) ;  /* 0x000000000f087348 */ /* 0x000fea0003c00000 */
[----:B------:R0:W1:Y:S02]  /*2b2b0*/  SHFL.IDX P6, R14, R13, R12, R11 ;  /* 0x0000000c0d0e7389 */ /* 0x00006400000c000b */
[----:B01----:R-:W-:Y:S01]  /*2b2c0*/  ENDCOLLECTIVE ;  /* 0x000000000000791b */ /* 0x003fe20003800000 */
.L_x_1052:
        /* <DEDUP_REMOVED lines=12> */
.L_x_1053:
[----:B------:R-:W-:Y:S02]  /*2b390*/  IMAD.MOV.U32 R13, RZ, RZ, R7 ;  /* 0x000000ffff0d7224 */ /* 0x000fe400078e0007 */
[----:B------:R-:W-:Y:S02]  /*2b3a0*/  IMAD.MOV.U32 R12, RZ, RZ, 0x4 ;  /* 0x00000004ff0c7424 */ /* 0x000fe400078e00ff */
[----:B------:R-:W-:-:S07]  /*2b3b0*/  IMAD.MOV.U32 R2, RZ, RZ, R14 ;  /* 0x000000ffff027224 */ /* 0x000fce00078e000e */
[----:B------:R-:W-:Y:S05]  /*2b3c0*/  WARPSYNC.COLLECTIVE R15, `(.L_x_1054) ;  /* 0x000000000f087348 */ /* 0x000fea0003c00000 */
[----:B------:R0:W1:Y:S02]  /*2b3d0*/  SHFL.IDX P6, R14, R13, R12, R11 ;  /* 0x0000000c0d0e7389 */ /* 0x00006400000c000b */
[----:B01----:R-:W-:Y:S01]  /*2b3e0*/  ENDCOLLECTIVE ;  /* 0x000000000000791b */ /* 0x003fe20003800000 */
.L_x_1054:
        /* <DEDUP_REMOVED lines=12> */
.L_x_1055:
[----:B------:R-:W-:Y:S01]  /*2b4b0*/  IMAD.MOV.U32 R13, RZ, RZ, R7 ;  /* 0x000000ffff0d7224 */ /* 0x000fe200078e0007 */
[----:B------:R-:W-:Y:S01]  /*2b4c0*/  MOV R12, 0x5 ;  /* 0x00000005000c7802 */ /* 0x000fe20000000f00 */
[----:B------:R-:W-:-:S07]  /*2b4d0*/  IMAD.MOV.U32 R2, RZ, RZ, R14 ;  /* 0x000000ffff027224 */ /* 0x000fce00078e000e */
[----:B------:R-:W-:Y:S05]  /*2b4e0*/  WARPSYNC.COLLECTIVE R15, `(.L_x_1056) ;  /* 0x000000000f087348 */ /* 0x000fea0003c00000 */
[----:B------:R0:W1:Y:S02]  /*2b4f0*/  SHFL.IDX P6, R14, R13, R12, R11 ;  /* 0x0000000c0d0e7389 */ /* 0x00006400000c000b */
[----:B01----:R-:W-:Y:S01]  /*2b500*/  ENDCOLLECTIVE ;  /* 0x000000000000791b */ /* 0x003fe20003800000 */
.L_x_1056:
        /* <DEDUP_REMOVED lines=12> */
.L_x_1057:
[----:B------:R-:W-:Y:S02]  /*2b5d0*/  IMAD.MOV.U32 R13, RZ, RZ, R7 ;  /* 0x000000ffff0d7224 */ /* 0x000fe400078e0007 */
[----:B------:R-:W-:Y:S02]  /*2b5e0*/  IMAD.MOV.U32 R12, RZ, RZ, 0x6 ;  /* 0x00000006ff0c7424 */ /* 0x000fe400078e00ff */
[----:B------:R-:W-:-:S07]  /*2b5f0*/  IMAD.MOV.U32 R2, RZ, RZ, R14 ;  /* 0x000000ffff027224 */ /* 0x000fce00078e000e */
[----:B------:R-:W-:Y:S05]  /*2b600*/  WARPSYNC.COLLECTIVE R15, `(.L_x_1058) ;  /* 0x000000000f087348 */ /* 0x000fea0003c00000 */
[----:B------:R0:W1:Y:S02]  /*2b610*/  SHFL.IDX P6, R14, R13, R12, R11 ;  /* 0x0000000c0d0e7389 */ /* 0x00006400000c000b */
[----:B01----:R-:W-:Y:S01]  /*2b620*/  ENDCOLLECTIVE ;  /* 0x000000000000791b */ /* 0x003fe20003800000 */
.L_x_1058:
        /* <DEDUP_REMOVED lines=12> */
.L_x_1059:
[----:B------:R-:W-:Y:S01]  /*2b6f0*/  IMAD.MOV.U32 R13, RZ, RZ, R7 ;  /* 0x000000ffff0d7224 */ /* 0x000fe200078e0007 */
[----:B------:R-:W-:Y:S01]  /*2b700*/  MOV R12, 0x7 ;  /* 0x00000007000c7802 */ /* 0x000fe20000000f00 */
[----:B------:R-:W-:-:S07]  /*2b710*/  IMAD.MOV.U32 R2, RZ, RZ, R14 ;  /* 0x000000ffff027224 */ /* 0x000fce00078e000e */
[----:B------:R-:W-:Y:S05]  /*2b720*/  WARPSYNC.COLLECTIVE R15, `(.L_x_1060) ;  /* 0x000000000f087348 */ /* 0x000fea0003c00000 */
[----:B------:R0:W1:Y:S02]  /*2b730*/  SHFL.IDX P6, R14, R13, R12, R11 ;  /* 0x0000000c0d0e7389 */ /* 0x00006400000c000b */
[----:B01----:R-:W-:Y:S01]  /*2b740*/  ENDCOLLECTIVE ;  /* 0x000000000000791b */ /* 0x003fe20003800000 */
.L_x_1060:
        /* <DEDUP_REMOVED lines=12> */
.L_x_1061:
[----:B------:R-:W-:Y:S01]  /*2b810*/  IMAD.MOV.U32 R2, RZ, RZ, R14 ;  /* 0x000000ffff027224 */ /* 0x000fe200078e000e */
[----:B------:R-:W-:Y:S06]  /*2b820*/  BRA `(.L_x_1062) ;  /* 0xffffff6800707947 */ /* 0x000fec000383ffff */
.L_x_776:
[----:B----4-:R4:W0:Y:S02]  /*2b830*/  SYNCS.PHASECHK.TRANS64.TRYWAIT P0, [R0+URZ+0x38840], R21 ;  /* 0x03884015000075a7 */ /* 0x010824000800017f */
[----:B0-----:R-:W-:Y:S05]  /*2b840*/  @!P0 NANOSLEEP.SYNCS 0x989680 ;  /* 0x009896800000895d */ /* 0x001fea0003900000 */
[----:B------:R-:W0:Y:S02]  /*2b850*/  @!P0 SYNCS.PHASECHK.TRANS64 P0, [R0+URZ+0x38840], R21 ;  /* 0x03884015000085a7 */ /* 0x000e24000800007f */
[----:B0-----:R-:W-:Y:S05]  /*2b860*/  @!P0 BRA `(.L_x_776) ;  /* 0xfffffffc00f08947 */ /* 0x001fea000383ffff */
[----:B------:R-:W-:Y:S05]  /*2b870*/  BRA `(.L_x_1063) ;  /* 0xffffff6800c07947 */ /* 0x000fea000383ffff */
.L_x_777:
[----:B------:R-:W-:Y:S01]  /*2b880*/  BSSY B0, `(.L_x_1064) ;  /* 0x0000008000007945 */ /* 0x000fe20003800000 */
[----:B------:R-:W-:Y:S01]  /*2b890*/  MOV R13, R5 ;  /* 0x00000005000d7202 */ /* 0x000fe20000000f00 */
[----:B------:R-:W-:Y:S02]  /*2b8a0*/  IMAD.MOV.U32 R12, RZ, RZ, RZ ;  /* 0x000000ffff0c7224 */ /* 0x000fe400078e00ff */
[----:B------:R-:W-:Y:S02]  /*2b8b0*/  IMAD.MOV.U32 R11, RZ, RZ, 0x181f ;  /* 0x0000181fff0b7424 */ /* 0x000fe400078e00ff */
[----:B------:R-:W-:-:S07]  /*2b8c0*/  IMAD.MOV.U32 R15, RZ, RZ, -0x1 ;  /* 0xffffffffff0f7424 */ /* 0x000fce00078e00ff */
[----:B0--34-:R-:W-:Y:S05]  /*2b8d0*/  WARPSYNC.COLLECTIVE R15, `(.L_x_1065) ;  /* 0x000000000f087348 */ /* 0x019fea0003c00000 */
[----:B------:R1:W2:Y:S02]  /*2b8e0*/  SHFL.IDX P6, R14, R13, R12, R11 ;  /* 0x0000000c0d0e7389 */ /* 0x0002a400000c000b */
[----:B01234-:R-:W-:Y:S01]  /*2b8f0*/  ENDCOLLECTIVE ;  /* 0x000000000000791b */ /* 0x01ffe20003800000 */
.L_x_1065:
[----:B------:R-:W-:Y:S05]  /*2b900*/  BSYNC B0 ;  /* 0x0000000000007941 */ /* 0x000fea0003800000 */
.L_x_1064:
        /* <DEDUP_REMOVED lines=8> */
.L_x_1066:
[----:B------:R-:W-:Y:S01]  /*2b990*/  IMAD.MOV.U32 R13, RZ, RZ, R5 ;  /* 0x000000ffff0d7224 */ /* 0x000fe200078e0005 */
[----:B------:R-:W-:Y:S01]  /*2b9a0*/  MOV R12, 0x1 ;  /* 0x00000001000c7802 */ /* 0x000fe20000000f00 */
[----:B------:R-:W-:-:S07]  /*2b9b0*/  IMAD.MOV.U32 R2, RZ, RZ, R14 ;  /* 0x000000ffff027224 */ /* 0x000fce00078e000e */
[----:B------:R-:W-:Y:S05]  /*2b9c0*/  WARPSYNC.COLLECTIVE R15, `(.L_x_1067) ;  /* 0x000000000f087348 */ /* 0x000fea0003c00000 */
[----:B------:R0:W1:Y:S02]  /*2b9d0*/  SHFL.IDX P6, R14, R13, R12, R11 ;  /* 0x0000000c0d0e7389 */ /* 0x00006400000c000b */
[----:B01----:R-:W-:Y:S01]  /*2b9e0*/  ENDCOLLECTIVE ;  /* 0x000000000000791b */ /* 0x003fe20003800000 */
.L_x_1067:
        /* <DEDUP_REMOVED lines=12> */
.L_x_1068:
[----:B------:R-:W-:Y:S02]  /*2bab0*/  IMAD.MOV.U32 R13, RZ, RZ, R5 ;  /* 0x000000ffff0d7224 */ /* 0x000fe400078e0005 */
[----:B------:R-:W-:Y:S02]  /*2bac0*/  IMAD.MOV.U32 R12, RZ, RZ, 0x2 ;  /* 0x00000002ff0c7424 */ /* 0x000fe400078e00ff */
[----:B------:R-:W-:-:S07]  /*2bad0*/  IMAD.MOV.U32 R2, RZ, RZ, R14 ;  /* 0x000000ffff027224 */ /* 0x000fce00078e000e */
[----:B------:R-:W-:Y:S05]  /*2bae0*/  WARPSYNC.COLLECTIVE R15, `(.L_x_1069) ;  /* 0x000000000f087348 */ /* 0x000fea0003c00000 */
[----:B------:R0:W1:Y:S02]  /*2baf0*/  SHFL.IDX P6, R14, R13, R12, R11 ;  /* 0x0000000c0d0e7389 */ /* 0x00006400000c000b */
[----:B01----:R-:W-:Y:S01]  /*2bb00*/  ENDCOLLECTIVE ;  /* 0x000000000000791b */ /* 0x003fe20003800000 */
.L_x_1069:
        /* <DEDUP_REMOVED lines=12> */
.L_x_1070:
[----:B------:R-:W-:Y:S01]  /*2bbd0*/  IMAD.MOV.U32 R13, RZ, RZ, R5 ;  /* 0x000000ffff0d7224 */ /* 0x000fe200078e0005 */
[----:B------:R-:W-:Y:S01]  /*2bbe0*/  MOV R12, 0x3 ;  /* 0x00000003000c7802 */ /* 0x000fe20000000f00 */
[----:B------:R-:W-:-:S07]  /*2bbf0*/  IMAD.MOV.U32 R2, RZ, RZ, R14 ;  /* 0x000000ffff027224 */ /* 0x000fce00078e000e */
[----:B------:R-:W-:Y:S05]  /*2bc00*/  WARPSYNC.COLLECTIVE R15, `(.L_x_1071) ;  /* 0x000000000f087348 */ /* 0x000fea0003c00000 */
[----:B------:R0:W1:Y:S02]  /*2bc10*/  SHFL.IDX P6, R14, R13, R12, R11 ;  /* 0x0000000c0d0e7389 */ /* 0x00006400000c000b */
[----:B01----:R-:W-:Y:S01]  /*2bc20*/  ENDCOLLECTIVE ;  /* 0x000000000000791b */ /* 0x003fe20003800000 */
.L_x_1071:
        /* <DEDUP_REMOVED lines=12> */
.L_x_1072:
[----:B------:R-:W-:Y:S02]  /*2bcf0*/  IMAD.MOV.U32 R13, RZ, RZ, R5 ;  /* 0x000000ffff0d7224 */ /* 0x000fe400078e0005 */
[----:B------:R-:W-:Y:S02]  /*2bd00*/  IMAD.MOV.U32 R12, RZ, RZ, 0x4 ;  /* 0x00000004ff0c7424 */ /* 0x000fe400078e00ff */
[----:B------:R-:W-:-:S07]  /*2bd10*/  IMAD.MOV.U32 R2, RZ, RZ, R14 ;  /* 0x000000ffff027224 */ /* 0x000fce00078e000e */
[----:B------:R-:W-:Y:S05]  /*2bd20*/  WARPSYNC.COLLECTIVE R15, `(.L_x_1073) ;  /* 0x000000000f087348 */ /* 0x000fea0003c00000 */
[----:B------:R0:W1:Y:S02]  /*2bd30*/  SHFL.IDX P6, R14, R13, R12, R11 ;  /* 0x0000000c0d0e7389 */ /* 0x00006400000c000b */
[----:B01----:R-:W-:Y:S01]  /*2bd40*/  ENDCOLLECTIVE ;  /* 0x000000000000791b */ /* 0x003fe20003800000 */
.L_x_1073:
        /* <DEDUP_REMOVED lines=12> */
.L_x_1074:
[----:B------:R-:W-:Y:S01]  /*2be10*/  IMAD.MOV.U32 R13, RZ, RZ, R5 ;  /* 0x000000ffff0d7224 */ /* 0x000fe200078e0005 */
[----:B------:R-:W-:Y:S01]  /*2be20*/  MOV R12, 0x5 ;  /* 0x00000005000c7802 */ /* 0x000fe20000000f00 */
[----:B------:R-:W-:-:S07]  /*2be30*/  IMAD.MOV.U32 R2, RZ, RZ, R14 ;  /* 0x000000ffff027224 */ /* 0x000fce00078e000e */
[----:B------:R-:W-:Y:S05]  /*2be40*/  WARPSYNC.COLLECTIVE R15, `(.L_x_1075) ;  /* 0x000000000f087348 */ /* 0x000fea0003c00000 */
[----:B------:R0:W1:Y:S02]  /*2be50*/  SHFL.IDX P6, R14, R13, R12, R11 ;  /* 0x0000000c0d0e7389 */ /* 0x00006400000c000b */
[----:B01----:R-:W-:Y:S01]  /*2be60*/  ENDCOLLECTIVE ;  /* 0x000000000000791b */ /* 0x003fe20003800000 */
.L_x_1075:
        /* <DEDUP_REMOVED lines=12> */
.L_x_1076:
[----:B------:R-:W-:Y:S02]  /*2bf30*/  IMAD.MOV.U32 R13, RZ, RZ, R5 ;  /* 0x000000ffff0d7224 */ /* 0x000fe400078e0005 */
[----:B------:R-:W-:Y:S02]  /*2bf40*/  IMAD.MOV.U32 R12, RZ, RZ, 0x6 ;  /* 0x00000006ff0c7424 */ /* 0x000fe400078e00ff */
[----:B------:R-:W-:-:S07]  /*2bf50*/  IMAD.MOV.U32 R2, RZ, RZ, R14 ;  /* 0x000000ffff027224 */ /* 0x000fce00078e000e */
[----:B------:R-:W-:Y:S05]  /*2bf60*/  WARPSYNC.COLLECTIVE R15, `(.L_x_1077) ;  /* 0x000000000f087348 */ /* 0x000fea0003c00000 */
[----:B------:R0:W1:Y:S02]  /*2bf70*/  SHFL.IDX P6, R14, R13, R12, R11 ;  /* 0x0000000c0d0e7389 */ /* 0x00006400000c000b */
[----:B01----:R-:W-:Y:S01]  /*2bf80*/  ENDCOLLECTIVE ;  /* 0x000000000000791b */ /* 0x003fe20003800000 */
.L_x_1077:
        /* <DEDUP_REMOVED lines=12> */
.L_x_1078:
[----:B------:R-:W-:Y:S01]  /*2c050*/  IMAD.MOV.U32 R13, RZ, RZ, R5 ;  /* 0x000000ffff0d7224 */ /* 0x000fe200078e0005 */
[----:B------:R-:W-:Y:S01]  /*2c060*/  MOV R12, 0x7 ;  /* 0x00000007000c7802 */ /* 0x000fe20000000f00 */
[----:B------:R-:W-:-:S07]  /*2c070*/  IMAD.MOV.U32 R2, RZ, RZ, R14 ;  /* 0x000000ffff027224 */ /* 0x000fce00078e000e */
[----:B------:R-:W-:Y:S05]  /*2c080*/  WARPSYNC.COLLECTIVE R15, `(.L_x_1079) ;  /* 0x000000000f087348 */ /* 0x000fea0003c00000 */
[----:B------:R0:W1:Y:S02]  /*2c090*/  SHFL.IDX P6, R14, R13, R12, R11 ;  /* 0x0000000c0d0e7389 */ /* 0x00006400000c000b */
[----:B01----:R-:W-:Y:S01]  /*2c0a0*/  ENDCOLLECTIVE ;  /* 0x000000000000791b */ /* 0x003fe20003800000 */
.L_x_1079:
        /* <DEDUP_REMOVED lines=12> */
.L_x_1080:
[----:B------:R-:W-:Y:S01]  /*2c170*/  IMAD.MOV.U32 R2, RZ, RZ, R14 ;  /* 0x000000ffff027224 */ /* 0x000fe200078e000e */
[----:B------:R-:W-:Y:S06]  /*2c180*/  BRA `(.L_x_1081) ;  /* 0xffffff6400947947 */ /* 0x000fec000383ffff */
.L_x_782:
[----:B0-----:R0:W2:Y:S02]  /*2c190*/  SYNCS.PHASECHK.TRANS64.TRYWAIT P2, [R2+URZ+0x38870], R0 ;  /* 0x03887000020075a7 */ /* 0x0010a4000804017f */
[----:B--2---:R-:W-:Y:S05]  /*2c1a0*/  @!P2 NANOSLEEP.SYNCS 0x989680 ;  /* 0x009896800000a95d */ /* 0x004fea0003900000 */
[----:B------:R-:W2:Y:S02]  /*2c1b0*/  @!P2 SYNCS.PHASECHK.TRANS64 P2, [R2+URZ+0x38870], R0 ;  /* 0x038870000200a5a7 */ /* 0x000ea4000804007f */
[----:B--2---:R-:W-:Y:S05]  /*2c1c0*/  @!P2 BRA `(.L_x_782) ;  /* 0xfffffffc00f0a947 */ /* 0x004fea000383ffff */
[----:B------:R-:W-:Y:S05]  /*2c1d0*/  BRA `(.L_x_1082) ;  /* 0xffffff6400f87947 */ /* 0x000fea000383ffff */
.L_x_784:
[----:B0-----:R0:W2:Y:S02]  /*2c1e0*/  SYNCS.PHASECHK.TRANS64.TRYWAIT P2, [R2+URZ+0x38860], R3 ;  /* 0x03886003020075a7 */ /* 0x0010a4000804017f */
[----:B--2---:R-:W-:Y:S05]  /*2c1f0*/  @!P2 NANOSLEEP.SYNCS 0x989680 ;  /* 0x009896800000a95d */ /* 0x004fea0003900000 */
[----:B------:R-:W2:Y:S02]  /*2c200*/  @!P2 SYNCS.PHASECHK.TRANS64 P2, [R2+URZ+0x38860], R3 ;  /* 0x038860030200a5a7 */ /* 0x000ea4000804007f */
[----:B--2---:R-:W-:Y:S05]  /*2c210*/  @!P2 BRA `(.L_x_784) ;  /* 0xfffffffc00f0a947 */ /* 0x004fea000383ffff */
[----:B------:R-:W-:Y:S05]  /*2c220*/  BRA `(.L_x_1083) ;  /* 0xffffff6800047947 */ /* 0x000fea000383ffff */
.L_x_792:
[----:B0-----:R0:W1:Y:S02]  /*2c230*/  SYNCS.PHASECHK.TRANS64.TRYWAIT P1, [R0+URZ+0x38870], R3 ;  /* 0x03887003000075a7 */ /* 0x001064000802017f */
[----:B-1----:R-:W-:Y:S05]  /*2c240*/  @!P1 NANOSLEEP.SYNCS 0x989680 ;  /* 0x009896800000995d */ /* 0x002fea0003900000 */
[----:B------:R-:W1:Y:S02]  /*2c250*/  @!P1 SYNCS.PHASECHK.TRANS64 P1, [R0+URZ+0x38870], R3 ;  /* 0x03887003000095a7 */ /* 0x000e64000802007f */
[----:B-1----:R-:W-:Y:S05]  /*2c260*/  @!P1 BRA `(.L_x_792) ;  /* 0xfffffffc00f09947 */ /* 0x002fea000383ffff */
[----:B------:R-:W-:Y:S05]  /*2c270*/  BRA `(.L_x_1084) ;  /* 0xffffff7000e87947 */ /* 0x000fea000383ffff */
.L_x_794:
[----:B0-----:R0:W1:Y:S02]  /*2c280*/  SYNCS.PHASECHK.TRANS64.TRYWAIT P1, [R0+URZ+0x38860], R3 ;  /* 0x03886003000075a7 */ /* 0x001064000802017f */
[----:B-1----:R-:W-:Y:S05]  /*2c290*/  @!P1 NANOSLEEP.SYNCS 0x989680 ;  /* 0x009896800000995d */ /* 0x002fea0003900000 */
[----:B------:R-:W1:Y:S02]  /*2c2a0*/  @!P1 SYNCS.PHASECHK.TRANS64 P1, [R0+URZ+0x38860], R3 ;  /* 0x03886003000095a7 */ /* 0x000e64000802007f */
[----:B-1----:R-:W-:Y:S05]  /*2c2b0*/  @!P1 BRA `(.L_x_794) ;  /* 0xfffffffc00f09947 */ /* 0x002fea000383ffff */
[----:B------:R-:W-:Y:S05]  /*2c2c0*/  BRA `(.L_x_1085) ;  /* 0xffffff7000f07947 */ /* 0x000fea000383ffff */
.L_x_799:
[----:B------:R-:W-:Y:S01]  /*2c2d0*/  BSSY B0, `(.L_x_1086) ;  /* 0x0000008000007945 */ /* 0x000fe20003800000 */
[----:B------:R-:W-:Y:S01]  /*2c2e0*/  MOV R13, R16 ;  /* 0x00000010000d7202 */ /* 0x000fe20000000f00 */
[----:B------:R-:W-:Y:S02]  /*2c2f0*/  IMAD.MOV.U32 R12, RZ, RZ, RZ ;  /* 0x000000ffff0c7224 */ /* 0x000fe400078e00ff */
[----:B------:R-:W-:Y:S02]  /*2c300*/  IMAD.MOV.U32 R11, RZ, RZ, 0x1f ;  /* 0x0000001fff0b7424 */ /* 0x000fe400078e00ff */
[----:B------:R-:W-:-:S07]  /*2c310*/  IMAD.MOV.U32 R15, RZ, RZ, -0x1 ;  /* 0xffffffffff0f7424 */ /* 0x000fce00078e00ff */
[----:B------:R-:W-:Y:S05]  /*2c320*/  WARPSYNC.COLLECTIVE R15, `(.L_x_1087) ;  /* 0x000000000f087348 */ /* 0x000fea0003c00000 */
[----:B------:R0:W1:Y:S02]  /*2c330*/  SHFL.IDX P6, R14, R13, R12, R11 ;  /* 0x0000000c0d0e7389 */ /* 0x00006400000c000b */
[----:B01----:R-:W-:Y:S01]  /*2c340*/  ENDCOLLECTIVE ;  /* 0x000000000000791b */ /* 0x003fe20003800000 */
.L_x_1087:
[----:B------:R-:W-:Y:S05]  /*2c350*/  BSYNC B0 ;  /* 0x0000000000007941 */ /* 0x000fea0003800000 */
.L_x_1086:
[----:B------:R-:W-:Y:S01]  /*2c360*/  IMAD.MOV.U32 R13, RZ, RZ, R16 ;  /* 0x000000ffff0d7224 */ /* 0x000fe200078e0010 */
[----:B------:R-:W-:Y:S01]  /*2c370*/  MOV R15, 0xffffffff ;  /* 0xffffffff000f7802 */ /* 0x000fe20000000f00 */
[----:B------:R-:W-:Y:S01]  /*2c380*/  IMAD.MOV.U32 R12, RZ, RZ, 0x1 ;  /* 0x00000001ff0c7424 */ /* 0x000fe200078e00ff */
[----:B------:R-:W-:Y:S01]  /*2c390*/  MOV R0, R14 ;  /* 0x0000000e00007202 */ /* 0x000fe20000000f00 */
[----:B------:R-:W-:Y:S02]  /*2c3a0*/  IMAD.MOV.U32 R11, RZ, RZ, 0x1f ;  /* 0x0000001fff0b7424 */ /* 0x000fe400078e00ff */
[----:B------:R-:W-:-:S07]  /*2c3b0*/  IMAD.IADD R5, R19, 0x1, R8 ;  /* 0x0000000113057824 */ /* 0x000fce00078e0208 */
[----:B------:R-:W-:Y:S05]  /*2c3c0*/  WARPSYNC.COLLECTIVE R15, `(.L_x_1088) ;  /* 0x000000000f087348 */ /* 0x000fea0003c00000 */
[----:B------:R0:W1:Y:S02]  /*2c3d0*/  SHFL.IDX P6, R14, R13, R12, R11 ;  /* 0x0000000c0d0e7389 */ /* 0x00006400000c000b */
[----:B01----:R-:W-:Y:S01]  /*2c3e0*/  ENDCOLLECTIVE ;  /* 0x000000000000791b */ /* 0x003fe20003800000 */
.L_x_1088:
[----:B------:R-:W-:Y:S02]  /*2c3f0*/  ULDC UR4, c[0x0][0xc3c] ;  /* 0x00030f0000047ab9 */ /* 0x000fe40000000800 */
[----:B------:R-:W-:-:S13]  /*2c400*/  ISETP.GE.OR P1, PT, R5, UR4, !P0 ;  /* 0x0000000405007c0c */ /* 0x000fda000c726670 */
[----:B------:R-:W0:Y:S01]  /*2c410*/  @!P1 LDC.64 R2, c[0x0][0xc80] ;  /* 0x00032000ff029b82 */ /* 0x000e220000000a00 */
[----:B------:R-:W-:Y:S02]  /*2c420*/  IMAD.MOV.U32 R11, RZ, RZ, RZ ;  /* 0x000000ffff0b7224 */ /* 0x000fe400078e00ff */
[----:B------:R-:W-:Y:S02]  /*2c430*/  IMAD.MOV.U32 R4, RZ, RZ, R14 ;  /* 0x000000ffff047224 */ /* 0x000fe400078e000e */
[----:B0-----:R-:W-:-:S06]  /*2c440*/  @!P1 IMAD.WIDE R2, R5, 0x4, R2 ;  /* 0x0000000405029825 */ /* 0x001fcc00078e0202 */
[----:B------:R0:W2:Y:S01]  /*2c450*/  @!P1 LDG.E R3, desc[UR36][R2.64] ;  /* 0x0000002402039981 */ /* 0x0000a2000c1e1900 */
[C---:B------:R-:W-:Y:S02]  /*2c460*/  ISETP.GE.U32.AND P2, PT, R8.reuse, 0x2, PT ;  /* 0x000000020800780c */ /* 0x040fe40003f46070 */
[C---:B------:R-:W-:Y:S02]  /*2c470*/  ISETP.GE.U32.AND P3, PT, R8.reuse, 0x4, PT ;  /* 0x000000040800780c */ /* 0x040fe40003f66070 */
[C---:B------:R-:W-:Y:S02]  /*2c480*/  ISETP.GE.U32.AND P4, PT, R8.reuse, 0x8, PT ;  /* 0x000000080800780c */ /* 0x040fe40003f86070 */
[C---:B------:R-:W-:Y:S01]  /*2c490*/  ISETP.GE.U32.AND P5, PT, R8.reuse, 0x10, PT ;  /* 0x000000100800780c */ /* 0x040fe20003fa6070 */
[----:B0-----:R-:W-:Y:S01]  /*2c4a0*/  IMAD.MOV.U32 R2, RZ, RZ, RZ ;  /* 0x000000ffff027224 */ /* 0x001fe200078e00ff */
[----:B--2---:R-:W-:Y:S02]  /*2c4b0*/  @!P1 MOV R2, R3 ;  /* 0x0000000300029202 */ /* 0x004fe40000000f00 */
[----:B------:R-:W-:-:S03]  /*2c4c0*/  ISETP.NE.AND P1, PT, R8, RZ, PT ;  /* 0x000000ff0800720c */ /* 0x000fc60003f25270 */
[----:B------:R-:W-:-:S10]  /*2c4d0*/  IMAD.MOV.U32 R13, RZ, RZ, R2 ;  /* 0x000000ffff0d7224 */ /* 0x000fd400078e0002 */
[----:B------:R-:W-:Y:S05]  /*2c4e0*/  WARPSYNC.COLLECTIVE R15, `(.L_x_1089) ;  /* 0x000000000f087348 */ /* 0x000fea0003c00000 */
[----:B------:R0:W1:Y:S02]  /*2c4f0*/  SHFL.UP P6, R14, R13, R12, R11 ;  /* 0x0400000c0d0e7389 */ /* 0x00006400000c000b */
[----:B01----:R-:W-:Y:S01]  /*2c500*/  ENDCOLLECTIVE ;  /* 0x000000000000791b */ /* 0x003fe20003800000 */
.L_x_1089:
[----:B------:R-:W-:Y:S01]  /*2c510*/  IMAD.MOV.U32 R12, RZ, RZ, 0x2 ;  /* 0x00000002ff0c7424 */ /* 0x000fe200078e00ff */
[----:B------:R-:W-:-:S05]  /*2c520*/  SEL R5, R14, RZ, P1 ;  /* 0x000000ff0e057207 */ /* 0x000fca0000800000 */
[----:B------:R-:W-:-:S05]  /*2c530*/  IMAD.IADD R5, R2, 0x1, R5 ;  /* 0x0000000102057824 */ /* 0x000fca00078e0205 */
[----:B------:R-:W-:-:S07]  /*2c540*/  MOV R13, R5 ;  /* 0x00000005000d7202 */ /* 0x000fce0000000f00 */
[----:B------:R-:W-:Y:S05]  /*2c550*/  WARPSYNC.COLLECTIVE R15, `(.L_x_1090) ;  /* 0x000000000f087348 */ /* 0x000fea0003c00000 */
[----:B------:R0:W1:Y:S02]  /*2c560*/  SHFL.UP P6, R14, R13, R12, R11 ;  /* 0x0400000c0d0e7389 */ /* 0x00006400000c000b */
[----:B01----:R-:W-:Y:S01]  /*2c570*/  ENDCOLLECTIVE ;  /* 0x000000000000791b */ /* 0x003fe20003800000 */
.L_x_1090:
[----:B------:R-:W-:Y:S02]  /*2c580*/  MOV R12, 0x4 ;  /* 0x00000004000c7802 */ /* 0x000fe40000000f00 */
[----:B------:R-:W-:-:S05]  /*2c590*/  SEL R6, R14, RZ, P2 ;  /* 0x000000ff0e067207 */ /* 0x000fca0001000000 */
[----:B------:R-:W-:-:S04]  /*2c5a0*/  IMAD.IADD R6, R5, 0x1, R6 ;  /* 0x0000000105067824 */ /* 0x000fc800078e0206 */
[----:B------:R-:W-:-:S07]  /*2c5b0*/  IMAD.MOV.U32 R13, RZ, RZ, R6 ;  /* 0x000000ffff0d7224 */ /* 0x000fce00078e0006 */
[----:B------:R-:W-:Y:S05]  /*2c5c0*/  WARPSYNC.COLLECTIVE R15, `(.L_x_1091) ;  /* 0x000000000f087348 */ /* 0x000fea0003c00000 */
[----:B------:R0:W1:Y:S02]  /*2c5d0*/  SHFL.UP P6, R14, R13, R12, R11 ;  /* 0x0400000c0d0e7389 */ /* 0x00006400000c000b */
[----:B01----:R-:W-:Y:S01]  /*2c5e0*/  ENDCOLLECTIVE ;  /* 0x000000000000791b */ /* 0x003fe20003800000 */
.L_x_1091:
[----:B------:R-:W-:Y:S01]  /*2c5f0*/  IMAD.MOV.U32 R12, RZ, RZ, 0x8 ;  /* 0x00000008ff0c7424 */ /* 0x000fe200078e00ff */
[----:B------:R-:W-:-:S05]  /*2c600*/  SEL R7, R14, RZ, P3 ;  /* 0x000000ff0e077207 */ /* 0x000fca0001800000 */
[----:B------:R-:W-:-:S04]  /*2c610*/  IMAD.IADD R7, R6, 0x1, R7 ;  /* 0x0000000106077824 */ /* 0x000fc800078e0207 */
[----:B------:R-:W-:-:S07]  /*2c620*/  IMAD.MOV.U32 R13, RZ, RZ, R7 ;  /* 0x000000ffff0d7224 */ /* 0x000fce00078e0007 */
[----:B------:R-:W-:Y:S05]  /*2c630*/  WARPSYNC.COLLECTIVE R15, `(.L_x_1092) ;  /* 0x000000000f087348 */ /* 0x000fea0003c00000 */
[----:B------:R0:W1:Y:S02]  /*2c640*/  SHFL.UP P6, R14, R13, R12, R11 ;  /* 0x0400000c0d0e7389 */ /* 0x00006400000c000b */
[----:B01----:R-:W-:Y:S01]  /*2c650*/  ENDCOLLECTIVE ;  /* 0x000000000000791b */ /* 0x003fe20003800000 */
.L_x_1092:
[----:B------:R-:W-:Y:S01]  /*2c660*/  IMAD.MOV.U32 R12, RZ, RZ, 0x10 ;  /* 0x00000010ff0c7424 */ /* 0x000fe200078e00ff */
[----:B------:R-:W-:-:S04]  /*2c670*/  SEL R14, R14, RZ, P4 ;  /* 0x000000ff0e0e7207 */ /* 0x000fc80002000000 */
[----:B------:R-:W-:-:S05]  /*2c680*/  IADD3 R5, R7, R14, RZ ;  /* 0x0000000e07057210 */ /* 0x000fca0007ffe0ff */
[----:B------:R-:W-:-:S07]  /*2c690*/  IMAD.MOV.U32 R13, RZ, RZ, R5 ;  /* 0x000000ffff0d7224 */ /* 0x000fce00078e0005 */
[----:B------:R-:W-:Y:S05]  /*2c6a0*/  WARPSYNC.COLLECTIVE R15, `(.L_x_1093) ;  /* 0x000000000f087348 */ /* 0x000fea0003c00000 */
[----:B------:R0:W1:Y:S02]  /*2c6b0*/  SHFL.UP P6, R14, R13, R12, R11 ;  /* 0x0400000c0d0e7389 */ /* 0x00006400000c000b */
[----:B01----:R-:W-:Y:S01]  /*2c6c0*/  ENDCOLLECTIVE ;  /* 0x000000000000791b */ /* 0x003fe20003800000 */
.L_x_1093:
[----:B------:R-:W-:Y:S02]  /*2c6d0*/  IMAD.MOV.U32 R12, RZ, RZ, 0x1f ;  /* 0x0000001fff0c7424 */ /* 0x000fe400078e00ff */
[----:B------:R-:W-:Y:S01]  /*2c6e0*/  IMAD.MOV.U32 R11, RZ, RZ, 0x1f ;  /* 0x0000001fff0b7424 */ /* 0x000fe200078e00ff */
[----:B------:R-:W-:-:S05]  /*2c6f0*/  SEL R14, R14, RZ, P5 ;  /* 0x000000ff0e0e7207 */ /* 0x000fca0002800000 */
[----:B------:R-:W-:-:S05]  /*2c700*/  IMAD.IADD R3, R5, 0x1, R14 ;  /* 0x0000000105037824 */ /* 0x000fca00078e020e */
[----:B------:R-:W-:-:S07]  /*2c710*/  MOV R13, R3 ;  /* 0x00000003000d7202 */ /* 0x000fce0000000f00 */
[----:B------:R-:W-:Y:S05]  /*2c720*/  WARPSYNC.COLLECTIVE R15, `(.L_x_1094) ;  /* 0x000000000f087348 */ /* 0x000fea0003c00000 */
[----:B------:R0:W1:Y:S02]  /*2c730*/  SHFL.IDX P6, R14, R13, R12, R11 ;  /* 0x0000000c0d0e7389 */ /* 0x00006400000c000b */
[----:B01----:R-:W-:Y:S01]  /*2c740*/  ENDCOLLECTIVE ;  /* 0x000000000000791b */ /* 0x003fe20003800000 */
.L_x_1094:
[----:B------:R-:W-:Y:S05]  /*2c750*/  BRA `(.L_x_1095) ;  /* 0xffffff7c00207947 */ /* 0x000fea000383ffff */
.L_x_804:
[----:B------:R-:W-:Y:S01]  /*2c760*/  BSSY B0, `(.L_x_1096) ;  /* 0x0000008000007945 */ /* 0x000fe20003800000 */
[----:B-----5:R-:W-:Y:S01]  /*2c770*/  IMAD.MOV.U32 R13, RZ, RZ, R2 ;  /* 0x000000ffff0d7224 */ /* 0x020fe200078e0002 */
[----:B------:R-:W-:Y:S01]  /*2c780*/  MOV R12, 0x1 ;  /* 0x00000001000c7802 */ /* 0x000fe20000000f00 */
[----:B------:R-:W-:Y:S02]  /*2c790*/  IMAD.MOV.U32 R11, RZ, RZ, RZ ;  /* 0x000000ffff0b7224 */ /* 0x000fe400078e00ff */
[----:B------:R-:W-:-:S07]  /*2c7a0*/  IMAD.MOV.U32 R15, RZ, RZ, -0x1 ;  /* 0xffffffffff0f7424 */ /* 0x000fce00078e00ff */
[----:B01----:R-:W-:Y:S05]  /*2c7b0*/  WARPSYNC.COLLECTIVE R15, `(.L_x_1097) ;  /* 0x000000000f087348 */ /* 0x003fea0003c00000 */
[----:B------:R2:W3:Y:S02]  /*2c7c0*/  SHFL.UP P6, R14, R13, R12, R11 ;  /* 0x0400000c0d0e7389 */ /* 0x0004e400000c000b */
[----:B0123--:R-:W-:Y:S01]  /*2c7d0*/  ENDCOLLECTIVE ;  /* 0x000000000000791b */ /* 0x00ffe20003800000 */
.L_x_1097:
[----:B------:R-:W-:Y:S05]  /*2c7e0*/  BSYNC B0 ;  /* 0x0000000000007941 */ /* 0x000fea0003800000 */
.L_x_1096:
[----:B------:R-:W-:Y:S01]  /*2c7f0*/  SEL R13, R14, RZ, P1 ;  /* 0x000000ff0e0d7207 */ /* 0x000fe20000800000 */
[----:B------:R-:W-:Y:S01]  /*2c800*/  IMAD.MOV.U32 R11, RZ, RZ, RZ ;  /* 0x000000ffff0b7224 */ /* 0x000fe200078e00ff */
[----:B------:R-:W-:Y:S01]  /*2c810*/  MOV R12, 0x2 ;  /* 0x00000002000c7802 */ /* 0x000fe20000000f00 */
[----:B------:R-:W-:Y:S02]  /*2c820*/  IMAD.MOV.U32 R15, RZ, RZ, -0x1 ;  /* 0xffffffffff0f7424 */ /* 0x000fe400078e00ff */
[----:B------:R-:W-:-:S07]  /*2c830*/  IMAD.IADD R13, R2, 0x1, R13 ;  /* 0x00000001020d7824 */ /* 0x000fce00078e020d */
[----:B------:R-:W-:Y:S05]  /*2c840*/  WARPSYNC.COLLECTIVE R15, `(.L_x_1098) ;  /* 0x000000000f087348 */ /* 0x000fea0003c00000 */
[----:B------:R0:W1:Y:S02]  /*2c850*/  SHFL.UP P6, R14, R13, R12, R11 ;  /* 0x0400000c0d0e7389 */ /* 0x00006400000c000b */
[----:B01----:R-:W-:Y:S01]  /*2c860*/  ENDCOLLECTIVE ;  /* 0x000000000000791b */ /* 0x003fe20003800000 */
.L_x_1098:
[----:B------:R-:W-:Y:S01]  /*2c870*/  IMAD.MOV.U32 R12, RZ, RZ, 0x4 ;  /* 0x00000004ff0c7424 */ /* 0x000fe200078e00ff */
[----:B------:R-:W-:-:S05]  /*2c880*/  SEL R14, R14, RZ, P2 ;  /* 0x000000ff0e0e7207 */ /* 0x000fca0001000000 */
[----:B------:R-:W-:-:S05]  /*2c890*/  IMAD.IADD R3, R13, 0x1, R14 ;  /* 0x000000010d037824 */ /* 0x000fca00078e020e */
[----:B------:R-:W-:-:S07]  /*2c8a0*/  MOV R13, R3 ;  /* 0x00000003000d7202 */ /* 0x000fce0000000f00 */
[----:B------:R-:W-:Y:S05]  /*2c8b0*/  WARPSYNC.COLLECTIVE R15, `(.L_x_1099) ;  /* 0x000000000f087348 */ /* 0x000fea0003c00000 */
[----:B------:R0:W1:Y:S02]  /*2c8c0*/  SHFL.UP P6, R14, R13, R12, R11 ;  /* 0x0400000c0d0e7389 */ /* 0x00006400000c000b */
[----:B01----:R-:W-:Y:S01]  /*2c8d0*/  ENDCOLLECTIVE ;  /* 0x000000000000791b */ /* 0x003fe20003800000 */
.L_x_1099:
[----:B------:R-:W-:Y:S02]  /*2c8e0*/  MOV R12, 0x8 ;  /* 0x00000008000c7802 */ /* 0x000fe40000000f00 */
[----:B------:R-:W-:-:S05]  /*2c8f0*/  SEL R14, R14, RZ, P3 ;  /* 0x000000ff0e0e7207 */ /* 0x000fca0001800000 */
[----:B------:R-:W-:-:S04]  /*2c900*/  IMAD.IADD R5, R3, 0x1, R14 ;  /* 0x0000000103057824 */ /* 0x000fc800078e020e */
[----:B------:R-:W-:-:S07]  /*2c910*/  IMAD.MOV.U32 R13, RZ, RZ, R5 ;  /* 0x000000ffff0d7224 */ /* 0x000fce00078e0005 */
[----:B------:R-:W-:Y:S05]  /*2c920*/  WARPSYNC.COLLECTIVE R15, `(.L_x_1100) ;  /* 0x000000000f087348 */ /* 0x000fea0003c00000 */
[----:B------:R0:W1:Y:S02]  /*2c930*/  SHFL.UP P6, R14, R13, R12, R11 ;  /* 0x0400000c0d0e7389 */ /* 0x00006400000c000b */
[----:B01----:R-:W-:Y:S01]  /*2c940*/  ENDCOLLECTIVE ;  /* 0x000000000000791b */ /* 0x003fe20003800000 */
.L_x_1100:
[----:B------:R-:W-:Y:S01]  /*2c950*/  IMAD.MOV.U32 R12, RZ, RZ, 0x10 ;  /* 0x00000010ff0c7424 */ /* 0x000fe200078e00ff */
[----:B------:R-:W-:-:S05]  /*2c960*/  SEL R6, R14, RZ, P4 ;  /* 0x000000ff0e067207 */ /* 0x000fca0002000000 */
[----:B------:R-:W-:-:S04]  /*2c970*/  IMAD.IADD R6, R5, 0x1, R6 ;  /* 0x0000000105067824 */ /* 0x000fc800078e0206 */
[----:B------:R-:W-:-:S07]  /*2c980*/  IMAD.MOV.U32 R13, RZ, RZ, R6 ;  /* 0x000000ffff0d7224 */ /* 0x000fce00078e0006 */
[----:B------:R-:W-:Y:S05]  /*2c990*/  WARPSYNC.COLLECTIVE R15, `(.L_x_1101) ;  /* 0x000000000f087348 */ /* 0x000fea0003c00000 */
[----:B------:R0:W1:Y:S02]  /*2c9a0*/  SHFL.UP P6, R14, R13, R12, R11 ;  /* 0x0400000c0d0e7389 */ /* 0x00006400000c000b */
[----:B01----:R-:W-:Y:S01]  /*2c9b0*/  ENDCOLLECTIVE ;  /* 0x000000000000791b */ /* 0x003fe20003800000 */
.L_x_1101:
[----:B------:R-:W-:Y:S02]  /*2c9c0*/  IMAD.MOV.U32 R12, RZ, RZ, 0x1f ;  /* 0x0000001fff0c7424 */ /* 0x000fe400078e00ff */
[----:B------:R-:W-:Y:S01]  /*2c9d0*/  IMAD.MOV.U32 R11, RZ, RZ, 0x1f ;  /* 0x0000001fff0b7424 */ /* 0x000fe200078e00ff */
[----:B------:R-:W-:-:S04]  /*2c9e0*/  SEL R3, R14, RZ, P5 ;  /* 0x000000ff0e037207 */ /* 0x000fc80002800000 */
[----:B------:R-:W-:-:S05]  /*2c9f0*/  IADD3 R3, R6, R3, RZ ;  /* 0x0000000306037210 */ /* 0x000fca0007ffe0ff */
[----:B------:R-:W-:-:S07]  /*2ca00*/  IMAD.MOV.U32 R13, RZ, RZ, R3 ;  /* 0x000000ffff0d7224 */ /* 0x000fce00078e0003 */
[----:B------:R-:W-:Y:S05]  /*2ca10*/  WARPSYNC.COLLECTIVE R15, `(.L_x_1102) ;  /* 0x000000000f087348 */ /* 0x000fea0003c00000 */
[----:B------:R0:W1:Y:S02]  /*2ca20*/  SHFL.IDX P6, R14, R13, R12, R11 ;  /* 0x0000000c0d0e7389 */ /* 0x00006400000c000b */
[----:B01----:R-:W-:Y:S01]  /*2ca30*/  ENDCOLLECTIVE ;  /* 0x000000000000791b */ /* 0x003fe20003800000 */
.L_x_1102:
[----:B------:R-:W-:Y:S05]  /*2ca40*/  BRA `(.L_x_1103) ;  /* 0xffffff7c00007947 */ /* 0x000fea000383ffff */
.L_x_806:
[----:B------:R-:W-:Y:S01]  /*2ca50*/  BSSY B0, `(.L_x_1104) ;  /* 0x0000006000007945 */ /* 0x000fe20003800000 */
[----:B------:R-:W-:Y:S02]  /*2ca60*/  PLOP3.LUT P6, PT, P6, PT, PT, 0x8, 0x0 ;  /* 0x000000000000781c */ /* 0x000fe400037ce170 */
[----:B------:R-:W-:-:S11]  /*2ca70*/  MOV R15, 0xffffffff ;  /* 0xffffffff000f7802 */ /* 0x000fd60000000f00 */
[----:B0-----:R-:W-:Y:S05]  /*2ca80*/  WARPSYNC.COLLECTIVE R15, `(.L_x_1105) ;  /* 0x000000000f087348 */ /* 0x001fea0003c00000 */
[----:B------:R-:W-:Y:S01]  /*2ca90*/  VOTE.ANY R14, PT, P6 ;  /* 0x00000000000e7806 */ /* 0x000fe200030e0100 */
[----:B0-----:R-:W-:Y:S06]  /*2caa0*/  ENDCOLLECTIVE ;  /* 0x000000000000791b */ /* 0x001fec0003800000 */
.L_x_1105:
[----:B------:R-:W-:Y:S05]  /*2cab0*/  BSYNC B0 ;  /* 0x0000000000007941 */ /* 0x000fea0003800000 */
.L_x_1104:
[----:B------:R-:W-:Y:S01]  /*2cac0*/  IMAD.MOV.U32 R6, RZ, RZ, R14 ;  /* 0x000000ffff067224 */ /* 0x000fe200078e000e */
[----:B------:R-:W-:Y:S01]  /*2cad0*/  MOV R11, 0x1f ;  /* 0x0000001f000b7802 */ /* 0x000fe20000000f00 */
[----:B------:R-:W-:Y:S02]  /*2cae0*/  IMAD.MOV.U32 R13, RZ, RZ, R2 ;  /* 0x000000ffff0d7224 */ /* 0x000fe400078e0002 */
[----:B------:R-:W0:Y:S01]  /*2caf0*/  POPC R4, R6 ;  /* 0x0000000600047309 */ /* 0x000e220000000000 */
[----:B------:R-:W-:Y:S02]  /*2cb00*/  IMAD.MOV.U32 R15, RZ, RZ, -0x1 ;  /* 0xffffffffff0f7424 */ /* 0x000fe400078e00ff */
[----:B0-----:R-:W-:-:S07]  /*2cb10*/  IMAD.MOV.U32 R12, RZ, RZ, R4 ;  /* 0x000000ffff0c7224 */ /* 0x001fce00078e0004 */
[----:B------:R-:W-:Y:S05]  /*2cb20*/  WARPSYNC.COLLECTIVE R15, `(.L_x_1106) ;  /* 0x000000000f087348 */ /* 0x000fea0003c00000 */
[----:B------:R0:W1:Y:S02]  /*2cb30*/  SHFL.IDX P6, R14, R13, R12, R11 ;  /* 0x0000000c0d0e7389 */ /* 0x00006400000c000b */
[----:B01----:R-:W-:Y:S01]  /*2cb40*/  ENDCOLLECTIVE ;  /* 0x000000000000791b */ /* 0x003fe20003800000 */
.L_x_1106:
[----:B------:R-:W-:Y:S01]  /*2cb50*/  IMAD.MOV.U32 R17, RZ, RZ, R14 ;  /* 0x000000ffff117224 */ /* 0x000fe200078e000e */
[----:B------:R-:W-:Y:S06]  /*2cb60*/  BRA `(.L_x_1107) ;  /* 0xffffff7800f07947 */ /* 0x000fec000383ffff */
.L_x_808:
[----:B------:R-:W-:Y:S01]  /*2cb70*/  BSSY B0, `(.L_x_1108) ;  /* 0x0000007000007945 */ /* 0x000fe20003800000 */
[----:B------:R-:W-:Y:S01]  /*2cb80*/  IMAD.MOV.U32 R13, RZ, RZ, R3 ;  /* 0x000000ffff0d7224 */ /* 0x000fe200078e0003 */
[----:B------:R-:W-:Y:S01]  /*2cb90*/  MOV R11, 0x1f ;  /* 0x0000001f000b7802 */ /* 0x000fe20000000f00 */
[----:B------:R-:W-:-:S07]  /*2cba0*/  IMAD.MOV.U32 R15, RZ, RZ, -0x1 ;  /* 0xffffffffff0f7424 */ /* 0x000fce00078e00ff */
[----:B012---:R-:W-:Y:S05]  /*2cbb0*/  WARPSYNC.COLLECTIVE R15, `(.L_x_1109) ;  /* 0x000000000f087348 */ /* 0x007fea0003c00000 */
[----:B------:R3:W4:Y:S02]  /*2cbc0*/  SHFL.IDX P6, R14, R13, R12, R11 ;  /* 0x0000000c0d0e7389 */ /* 0x00072400000c000b */
[----:B01234-:R-:W-:Y:S01]  /*2cbd0*/  ENDCOLLECTIVE ;  /* 0x000000000000791b */ /* 0x01ffe20003800000 */
.L_x_1109:
[----:B------:R-:W-:Y:S05]  /*2cbe0*/  BSYNC B0 ;  /* 0x0000000000007941 */ /* 0x000fea0003800000 */
.L_x_1108:
[----:B------:R-:W-:Y:S05]  /*2cbf0*/  BRA `(.L_x_807) ;  /* 0xffffff7800e87947 */ /* 0x000fea000383ffff */
.L_x_812:
[----:B0-----:R0:W1:Y:S02]  /*2cc00*/  SYNCS.PHASECHK.TRANS64.TRYWAIT P0, [R5+URZ+0x38820], R0 ;  /* 0x03882000050075a7 */ /* 0x001064000800017f */
[----:B-1----:R-:W-:Y:S05]  /*2cc10*/  @!P0 NANOSLEEP.SYNCS 0x989680 ;  /* 0x009896800000895d */ /* 0x002fea0003900000 */
[----:B------:R-:W1:Y:S02]  /*2cc20*/  @!P0 SYNCS.PHASECHK.TRANS64 P0, [R5+URZ+0x38820], R0 ;  /* 0x03882000050085a7 */ /* 0x000e64000800007f */
[----:B-1----:R-:W-:Y:S05]  /*2cc30*/  @!P0 BRA `(.L_x_812) ;  /* 0xfffffffc00f08947 */ /* 0x002fea000383ffff */
[----:B------:R-:W-:Y:S05]  /*2cc40*/  BRA `(.L_x_1110) ;  /* 0xffffff7c00dc7947 */ /* 0x000fea000383ffff */
.L_x_813:
[----:B------:R-:W1:Y:S01]  /*2cc50*/  S2R R2, SR_TID.X ;  /* 0x0000000000027919 */ /* 0x000e620000002100 */
[----:B------:R-:W-:Y:S01]  /*2cc60*/  BSSY B0, `(.L_x_1111) ;  /* 0x000000a000007945 */ /* 0x000fe20003800000 */
[----:B------:R-:W-:Y:S01]  /*2cc70*/  IMAD.MOV.U32 R12, RZ, RZ, RZ ;  /* 0x000000ffff0c7224 */ /* 0x000fe200078e00ff */
[----:B------:R-:W-:Y:S01]  /*2cc80*/  MOV R11, 0x1f ;  /* 0x0000001f000b7802 */ /* 0x000fe20000000f00 */
[----:B------:R-:W-:Y:S01]  /*2cc90*/  IMAD.MOV.U32 R15, RZ, RZ, -0x1 ;  /* 0xffffffffff0f7424 */ /* 0x000fe200078e00ff */
[----:B-1----:R-:W-:-:S04]  /*2cca0*/  SHF.R.U32.HI R2, RZ, 0x5, R2 ;  /* 0x00000005ff027819 */ /* 0x002fc80000011602 */
[----:B------:R-:W-:-:S05]  /*2ccb0*/  LOP3.LUT R2, R2, 0x3, RZ, 0xc0, !PT ;  /* 0x0000000302027812 */ /* 0x000fca00078ec0ff */
[----:B------:R-:W-:-:S07]  /*2ccc0*/  IMAD.MOV.U32 R13, RZ, RZ, R2 ;  /* 0x000000ffff0d7224 */ /* 0x000fce00078e0002 */
[----:B0-----:R-:W-:Y:S05]  /*2ccd0*/  WARPSYNC.COLLECTIVE R15, `(.L_x_1112) ;  /* 0x000000000f087348 */ /* 0x001fea0003c00000 */
[----:B------:R1:W2:Y:S02]  /*2cce0*/  SHFL.IDX P6, R14, R13, R12, R11 ;  /* 0x0000000c0d0e7389 */ /* 0x0002a400000c000b */
[----:B012---:R-:W-:Y:S01]  /*2ccf0*/  ENDCOLLECTIVE ;  /* 0x000000000000791b */ /* 0x007fe20003800000 */
.L_x_1112:
[----:B------:R-:W-:Y:S05]  /*2cd00*/  BSYNC B0 ;  /* 0x0000000000007941 */ /* 0x000fea0003800000 */
.L_x_1111:
[----:B------:R-:W-:Y:S05]  /*2cd10*/  BRA `(.L_x_1113) ;  /* 0xffffff7c00c47947 */ /* 0x000fea000383ffff */
.L_x_814:
[----:B------:R-:W-:Y:S01]  /*2cd20*/  BSSY B0, `(.L_x_1114) ;  /* 0x0000006000007945 */ /* 0x000fe20003800000 */
[----:B------:R-:W-:-:S07]  /*2cd30*/  IMAD.MOV.U32 R15, RZ, RZ, -0x1 ;  /* 0xffffffffff0f7424 */ /* 0x000fce00078e00ff */
[----:B0-----:R-:W-:Y:S05]  /*2cd40*/  WARPSYNC.COLLECTIVE R15, `(.L_x_1115) ;  /* 0x000000000f0c7348 */ /* 0x001fea0003c00000 */
[----:B------:R-:W-:Y:S02]  /*2cd50*/  ELECT P6, UR62, PT ;  /* 0x00000000003e782f */ /* 0x000fe400038c0000 */
[----:B------:R-:W-:Y:S01]  /*2cd60*/  MOV R14, UR62 ;  /* 0x0000003e000e7c02 */ /* 0x000fe20008000f00 */
[----:B0-----:R-:W-:Y:S10]  /*2cd70*/  ENDCOLLECTIVE ;  /* 0x000000000000791b */ /* 0x001ff40003800000 */
.L_x_1115:
[----:B------:R-:W-:Y:S05]  /*2cd80*/  BSYNC B0 ;  /* 0x0000000000007941 */ /* 0x000fea0003800000 */
.L_x_1114:
[----:B------:R-:W-:Y:S05]  /*2cd90*/  BRA `(.L_x_1116) ;  /* 0xffffff7c00b87947 */ /* 0x000fea000383ffff */
.L_x_816:
[----:B0-----:R0:W1:Y:S02]  /*2cda0*/  SYNCS.PHASECHK.TRANS64.TRYWAIT P1, [R3+URZ+0x38840], R2 ;  /* 0x03884002030075a7 */ /* 0x001064000802017f */
[----:B-1----:R-:W-:Y:S05]  /*2cdb0*/  @!P1 NANOSLEEP.SYNCS 0x989680 ;  /* 0x009896800000995d */ /* 0x002fea0003900000 */
[----:B------:R-:W1:Y:S02]  /*2cdc0*/  @!P1 SYNCS.PHASECHK.TRANS64 P1, [R3+URZ+0x38840], R2 ;  /* 0x03884002030095a7 */ /* 0x000e64000802007f */
[----:B-1----:R-:W-:Y:S05]  /*2cdd0*/  @!P1 BRA `(.L_x_816) ;  /* 0xfffffffc00f09947 */ /* 0x002fea000383ffff */
[----:B------:R-:W-:Y:S05]  /*2cde0*/  BRA `(.L_x_1117) ;  /* 0xffffff7c00e07947 */ /* 0x000fea000383ffff */
.L_x_818:
[----:B-1----:R1:W2:Y:S02]  /*2cdf0*/  SYNCS.PHASECHK.TRANS64.TRYWAIT P1, [R27+URZ+0x38840], R0 ;  /* 0x038840001b0075a7 */ /* 0x0022a4000802017f */
[----:B--2---:R-:W-:Y:S05]  /*2ce00*/  @!P1 NANOSLEEP.SYNCS 0x989680 ;  /* 0x009896800000995d */ /* 0x004fea0003900000 */
[----:B------:R-:W2:Y:S02]  /*2ce10*/  @!P1 SYNCS.PHASECHK.TRANS64 P1, [R27+URZ+0x38840], R0 ;  /* 0x038840001b0095a7 */ /* 0x000ea4000802007f */
[----:B--2---:R-:W-:Y:S05]  /*2ce20*/  @!P1 BRA `(.L_x_818) ;  /* 0xfffffffc00f09947 */ /* 0x004fea000383ffff */
[----:B------:R-:W-:Y:S05]  /*2ce30*/  BRA `(.L_x_1118) ;  /* 0xffffff7c00ec7947 */ /* 0x000fea000383ffff */
.L_x_820:
[----:B--2---:R2:W3:Y:S02]  /*2ce40*/  SYNCS.PHASECHK.TRANS64.TRYWAIT P1, [R3+URZ+0x38860], R2 ;  /* 0x03886002030075a7 */ /* 0x0044e4000802017f */
[----:B---3--:R-:W-:Y:S05]  /*2ce50*/  @!P1 NANOSLEEP.SYNCS 0x989680 ;  /* 0x009896800000995d */ /* 0x008fea0003900000 */
[----:B------:R-:W3:Y:S02]  /*2ce60*/  @!P1 SYNCS.PHASECHK.TRANS64 P1, [R3+URZ+0x38860], R2 ;  /* 0x03886002030095a7 */ /* 0x000ee4000802007f */
[----:B---3--:R-:W-:Y:S05]  /*2ce70*/  @!P1 BRA `(.L_x_820) ;  /* 0xfffffffc00f09947 */ /* 0x008fea000383ffff */
[----:B------:R-:W-:Y:S05]  /*2ce80*/  BRA `(.L_x_1119) ;  /* 0xffffff7c00e87947 */ /* 0x000fea000383ffff */
.L_x_822:
[----:B---3--:R3:W4:Y:S02]  /*2ce90*/  SYNCS.PHASECHK.TRANS64.TRYWAIT P1, [R27+URZ+0x38860], R0 ;  /* 0x038860001b0075a7 */ /* 0x008724000802017f */
[----:B----4-:R-:W-:Y:S05]  /*2cea0*/  @!P1 NANOSLEEP.SYNCS 0x989680 ;  /* 0x009896800000995d */ /* 0x010fea0003900000 */
[----:B------:R-:W4:Y:S02]  /*2ceb0*/  @!P1 SYNCS.PHASECHK.TRANS64 P1, [R27+URZ+0x38860], R0 ;  /* 0x038860001b0095a7 */ /* 0x000f24000802007f */
[----:B----4-:R-:W-:Y:S05]  /*2cec0*/  @!P1 BRA `(.L_x_822) ;  /* 0xfffffffc00f09947 */ /* 0x010fea000383ffff */
[----:B------:R-:W-:Y:S05]  /*2ced0*/  BRA `(.L_x_1120) ;  /* 0xffffff7c00e47947 */ /* 0x000fea000383ffff */
.L_x_824:
[----:B----4-:R4:W0:Y:S02]  /*2cee0*/  SYNCS.PHASECHK.TRANS64.TRYWAIT P1, [R3+URZ+0x38880], R2 ;  /* 0x03888002030075a7 */ /* 0x010824000802017f */
[----:B0-----:R-:W-:Y:S05]  /*2cef0*/  @!P1 NANOSLEEP.SYNCS 0x989680 ;  /* 0x009896800000995d */ /* 0x001fea0003900000 */
[----:B------:R-:W0:Y:S02]  /*2cf00*/  @!P1 SYNCS.PHASECHK.TRANS64 P1, [R3+URZ+0x38880], R2 ;  /* 0x03888002030095a7 */ /* 0x000e24000802007f */
[----:B0-----:R-:W-:Y:S05]  /*2cf10*/  @!P1 BRA `(.L_x_824) ;  /* 0xfffffffc00f09947 */ /* 0x001fea000383ffff */
[----:B------:R-:W-:Y:S05]  /*2cf20*/  BRA `(.L_x_1121) ;  /* 0xffffff7c00e07947 */ /* 0x000fea000383ffff */
.L_x_1122:
        /* <DEDUP_REMOVED lines=13> */
.L_x_15827:


//--------------------- .text._ZN7cutlass13device_kernelIN5flash11enable_sm90INS1_16FlashAttnFwdSm90INS1_25CollectiveMainloopFwdSm90ILi2EN4cute5tupleIJNS5_1CILi1EEES8_S8_EEENS6_IJNS7_ILi128EEENS7_ILi64EEENS7_ILi256EEEEEELi256ENS_12float_e4m3_tEfNS_4arch4Sm90ELb0ELb1ELb0ELb0ELb1ELb0ELb0ELb1ELb0ELb1ELb0ELb0EEENS1_21CollectiveEpilogueFwdINS6_IJSA_SC_SB_EEES9_NS_10bfloat16_tESG_Li256ELb0ELb1ELb0ELb1EEENS1_30DynamicPersistentTileSchedulerILi256ELi128ELb0ELb1ELb1EEEEEEEEEvNT_6ParamsE --------------------------
	.section	.text._ZN7cutlass13device_kernelIN5flash11enable_sm90INS1_16FlashAttnFwdSm90INS1_25CollectiveMainloopFwdSm90ILi2EN4cute5tupleIJNS5_1CILi1EEES8_S8_EEENS6_IJNS7_ILi128EEENS7_ILi64EEENS7_ILi256EEEEEELi256ENS_12float_e4m3_tEfNS_4arch4Sm90ELb0ELb1ELb0ELb0ELb1ELb0ELb0ELb1ELb0ELb1ELb0ELb0EEENS1_21CollectiveEpilogueFwdINS6_IJSA_SC_SB_EEES9_NS_10bfloat16_tESG_Li256ELb0ELb1ELb0ELb1EEENS1_30DynamicPersistentTileSchedulerILi256ELi128ELb0ELb1ELb1EEEEEEEEEvNT_6ParamsE,"ax",@progbits
	.align	128
.text._ZN7cutlass13device_kernelIN5flash11enable_sm90INS1_16FlashAttnFwdSm90INS1_25CollectiveMainloopFwdSm90ILi2EN4cute5tupleIJNS5_1CILi1EEES8_S8_EEENS6_IJNS7_ILi128EEENS7_ILi64EEENS7_ILi256EEEEEELi256ENS_12float_e4m3_tEfNS_4arch4Sm90ELb0ELb1ELb0ELb0ELb1ELb0ELb0ELb1ELb0ELb1ELb0ELb0EEENS1_21CollectiveEpilogueFwdINS6_IJSA_SC_SB_EEES9_NS_10bfloat16_tESG_Li256ELb0ELb1ELb0ELb1EEENS1_30DynamicPersistentTileSchedulerILi256ELi128ELb0ELb1ELb1EEEEEEEEEvNT_6ParamsE:
        .type           _ZN7cutlass13device_kernelIN5flash11enable_sm90INS1_16FlashAttnFwdSm90INS1_25CollectiveMainloopFwdSm90ILi2EN4cute5tupleIJNS5_1CILi1EEES8_S8_EEENS6_IJNS7_ILi128EEENS7_ILi64EEENS7_ILi256EEEEEELi256ENS_12float_e4m3_tEfNS_4arch4Sm90ELb0ELb1ELb0ELb0ELb1ELb0ELb0ELb1ELb0ELb1ELb0ELb0EEENS1_21CollectiveEpilogueFwdINS6_IJSA_SC_SB_EEES9_NS_10bfloat16_tESG_Li256ELb0ELb1ELb0ELb1EEENS1_30DynamicPersistentTileSchedulerILi256ELi128ELb0ELb1ELb1EEEEEEEEEvNT_6ParamsE,@function
        .size           _ZN7cutlass13device_kernelIN5flash11enable_sm90INS1_16FlashAttnFwdSm90INS1_25CollectiveMainloopFwdSm90ILi2EN4cute5tupleIJNS5_1CILi1EEES8_S8_EEENS6_IJNS7_ILi128EEENS7_ILi64EEENS7_ILi256EEEEEELi256ENS_12float_e4m3_tEfNS_4arch4Sm90ELb0ELb1ELb0ELb0ELb1ELb0ELb0ELb1ELb0ELb1ELb0ELb0EEENS1_21CollectiveEpilogueFwdINS6_IJSA_SC_SB_EEES9_NS_10bfloat16_tESG_Li256ELb0ELb1ELb0ELb1EEENS1_30DynamicPersistentTileSchedulerILi256ELi128ELb0ELb1ELb1EEEEEEEEEvNT_6ParamsE,(.L_x_15828 - _ZN7cutlass13device_kernelIN5flash11enable_sm90INS1_16FlashAttnFwdSm90INS1_25CollectiveMainloopFwdSm90ILi2EN4cute5tupleIJNS5_1CILi1EEES8_S8_EEENS6_IJNS7_ILi128EEENS7_ILi64EEENS7_ILi256EEEEEELi256ENS_12float_e4m3_tEfNS_4arch4Sm90ELb0ELb1ELb0ELb0ELb1ELb0ELb0ELb1ELb0ELb1ELb0ELb0EEENS1_21CollectiveEpilogueFwdINS6_IJSA_SC_SB_EEES9_NS_10bfloat16_tESG_Li256ELb0ELb1ELb0ELb1EEENS1_30DynamicPersistentTileSchedulerILi256ELi128ELb0ELb1ELb1EEEEEEEEEvNT_6ParamsE)
        .other          _ZN7cutlass13device_kernelIN5flash11enable_sm90INS1_16FlashAttnFwdSm90INS1_25CollectiveMainloopFwdSm90ILi2EN4cute5tupleIJNS5_1CILi1EEES8_S8_EEENS6_IJNS7_ILi128EEENS7_ILi64EEENS7_ILi256EEEEEELi256ENS_12float_e4m3_tEfNS_4arch4Sm90ELb0ELb1ELb0ELb0ELb1ELb0ELb0ELb1ELb0ELb1ELb0ELb0EEENS1_21CollectiveEpilogueFwdINS6_IJSA_SC_SB_EEES9_NS_10bfloat16_tESG_Li256ELb0ELb1ELb0ELb1EEENS1_30DynamicPersistentTileSchedulerILi256ELi128ELb0ELb1ELb1EEEEEEEEEvNT_6ParamsE,@"STO_CUDA_ENTRY STV_DEFAULT"
_ZN7cutlass13device_kernelIN5flash11enable_sm90INS1_16FlashAttnFwdSm90INS1_25CollectiveMainloopFwdSm90ILi2EN4cute5tupleIJNS5_1CILi1EEES8_S8_EEENS6_IJNS7_ILi128EEENS7_ILi64EEENS7_ILi256EEEEEELi256ENS_12float_e4m3_tEfNS_4arch4Sm90ELb0ELb1ELb0ELb0ELb1ELb0ELb0ELb1ELb0ELb1ELb0ELb0EEENS1_21CollectiveEpilogueFwdINS6_IJSA_SC_SB_EEES9_NS_10bfloat16_tESG_Li256ELb0ELb1ELb0ELb1EEENS1_30DynamicPersistentTileSchedulerILi256ELi128ELb0ELb1ELb1EEEEEEEEEvNT_6ParamsE:
        /* <DEDUP_REMOVED lines=45> */
.L_x_1123:
        /* <DEDUP_REMOVED lines=22> */
.L_x_1124:
        /* <DEDUP_REMOVED lines=18> */
.L_x_1125:
        /* <DEDUP_REMOVED lines=22> */
.L_x_1126:
        /* <DEDUP_REMOVED lines=24> */
.L_x_1127:
[----:B------:R-:W-:Y:S01]  /*0830*/  UISETP.NE.AND UP0, UPT, UR9, URZ, UPT ;  /* 0x0000003f0900728c */ /* 0x000fe2000bf05270 */
[----:B------:R-:W-:Y:S01]  /*0840*/  NOP ;  /* 0x0000000000007918 */ /* 0x000fe20000000000 */
[----:B------:R-:W-:Y:S01]  /*0850*/  UMOV UR36, 0x1 ;  /* 0x0000000100247882 */ /* 0x000fe20000000000 */
[----:B------:R-:W-:Y:S01]  /*0860*/  IMAD.U32 R33, RZ, RZ, UR10 ;  /* 0x0000000aff217e24 */ /* 0x000fe2000f8e00ff */
[----:B------:R-:W-:Y:S01]  /*0870*/  USEL UR36, UR36, 0x2, !UP0 ;  /* 0x0000000224247887 */ /* 0x000fe2000c000000 */
[----:B01234-:R-:W-:Y:S01]  /*0880*/  BAR.SYNC.DEFER_BLOCKING 0x0 ;  /* 0x0000000000007b1d */ /* 0x01ffe20000010000 */
[----:B------:R-:W-:-:S05]  /*0890*/  PLOP3.LUT P0, PT, PT, PT, UP0, 0x80, 0x0 ;  /* 0x000000000000781c */ /* 0x000fca0003f0f008 */
[----:B------:R-:W-:-:S08]  /*08a0*/  ULDC.64 UR52, c[0x0][0x208] ;  /* 0x0000820000347ab9 */ /* 0x000fd00000000a00 */
[----:B------:R-:W-:Y:S05]  /*08b0*/  @!P0 BRA `(.L_x_1128) ;  /* 0x000000dc00008947 */ /* 0x000fea0003800000 */
.L_x_1129:
[----:B------:R-:W-:-:S08]  /*08c0*/  NOP ;  /* 0x0000000000007918 */ /* 0x000fd00000000000 */
[----:B------:R-:W0:Y:S02]  /*08d0*/  USETMAXREG.TRY_ALLOC.CTAPOOL UP0, 0xe8 ;  /* 0x000000e8000079c8 */ /* 0x000e240008000600 */
[----:B0-----:R-:W-:-:S13]  /*08e0*/  PLOP3.LUT P0, PT, PT, PT, UP0, 0x80, 0x0 ;  /* 0x000000000000781c */ /* 0x001fda0003f0f008 */
[----:B------:R-:W-:Y:S05]  /*08f0*/  @!P0 BRA `(.L_x_1129) ;  /* 0xfffffffc00f08947 */ /* 0x000fea000383ffff */
[----:B------:R-:W0:Y:S01]  /*0900*/  S2R R0, SR_TID.X ;  /* 0x0000000000007919 */ /* 0x000e220000002100 */
[----:B------:R-:W1:Y:S08]  /*0910*/  S2UR UR4, SR_CTAID.X ;  /* 0x00000000000479c3 */ /* 0x000e700000002500 */
[----:B------:R-:W-:Y:S08]  /*0920*/  BAR.ARV 0x4, 0x180 ;  /* 0x0106000000007b1d */ /* 0x000ff00000002000 */
        /* <DEDUP_REMOVED lines=65> */
.L_x_1234:
[----:B------:R-:W-:Y:S01]  /*0d40*/  ULDC UR5, c[0x0][0xc60] ;  /* 0x0003180000057ab9 */ /* 0x000fe20000000800 */
[----:B------:R-:W-:Y:S01]  /*0d50*/  UMOV UR9, UR4 ;  /* 0x0000000400097c82 */ /* 0x000fe20008000000 */
[----:B------:R-:W-:-:S11]  /*0d60*/  UISETP.NE.AND UP0, UPT, UR5, 0x1, UPT ;  /* 0x000000010500788c */ /* 0x000fd6000bf05270 */
[----:B------:R-:W-:Y:S01]  /*0d70*/  @UP0 ULDC UR6, c[0x0][0xc64] ;  /* 0x0003190000060ab9 */ /* 0x000fe20000000800 */
[----:B------:R-:W-:Y:S01]  /*0d80*/  @UP0 ULDC UR8, c[0x0][0xc68] ;  /* 0x00031a0000080ab9 */ /* 0x000fe20000000800 */
[----:B------:R-:W-:-:S04]  /*0d90*/  UIMAD.WIDE.U32 UR6, UR4, UR6, URZ ;  /* 0x00000006040672a5 */ /* 0x000fc8000f8e003f */
[----:B------:R-:W-:-:S03]  /*0da0*/  @UP0 USHF.R.U32.HI UR9, URZ, UR8, UR7 ;  /* 0x000000083f090299 */ /* 0x000fc60008011607 */
[----:B------:R-:W-:Y:S02]  /*0db0*/  ULDC UR6, c[0x0][0xc78] ;  /* 0x00031e0000067ab9 */ /* 0x000fe40000000800 */
[----:B------:R-:W-:Y:S02]  /*0dc0*/  UISETP.GE.AND UP0, UPT, UR9, UR6, UPT ;  /* 0x000000060900728c */ /* 0x000fe4000bf06270 */
[----:B------:R-:W-:-:S04]  /*0dd0*/  UIADD3 UR6, -UR9, URZ, URZ ;  /* 0x0000003f09067290 */ /* 0x000fc8000fffe13f */
[----:B------:R-:W-:Y:S01]  /*0de0*/  PLOP3.LUT P0, PT, PT, PT, UP0, 0x80, 0x0 ;  /* 0x000000000000781c */ /* 0x000fe20003f0f008 */
[----:B------:R-:W-:-:S12]  /*0df0*/  UIMAD UR7, UR5, UR6, UR4 ;  /* 0x00000006050772a4 */ /* 0x000fd8000f8e0204 */
[----:B012345:R-:W-:Y:S05]  /*0e00*/  @!P0 BRA `(.L_x_1130) ;  /* 0x0000000000208947 */ /* 0x03ffea0003800000 */
[----:B------:R-:W-:Y:S01]  /*0e10*/  ULDC UR6, c[0x0][0xc6c] ;  /* 0x00031b0000067ab9 */ /* 0x000fe20000000800 */
[----:B------:R-:W-:Y:S01]  /*0e20*/  UMOV UR8, UR7 ;  /* 0x0000000700087c82 */ /* 0x000fe20008000000 */
[----:B------:R-:W-:-:S11]  /*0e30*/  UISETP.NE.AND UP0, UPT, UR6, 0x1, UPT ;  /* 0x000000010600788c */ /* 0x000fd6000bf05270 */
[----:B------:R-:W-:Y:S02]  /*0e40*/  @UP0 ULDC.64 UR10, c[0x0][0xc70] ;  /* 0x00031c00000a0ab9 */ /* 0x000fe40000000a00 */
[----:B------:R-:W-:-:S04]  /*0e50*/  UIMAD.WIDE.U32 UR4, UR7, UR10, URZ ;  /* 0x0000000a070472a5 */ /* 0x000fc8000f8e003f */
[----:B------:R-:W-:-:S04]  /*0e60*/  @UP0 USHF.R.U32.HI UR8, URZ, UR11, UR5 ;  /* 0x0000000b3f080299 */ /* 0x000fc80008011605 */
[----:B------:R-:W-:Y:S01]  /*0e70*/  UIMAD UR4, UR8, UR6, URZ ;  /* 0x00000006080472a4 */ /* 0x000fe2000f8e023f */
[----:B------:R-:W-:Y:S11]  /*0e80*/  BRA `(.L_x_1131) ;  /* 0x00000000001c7947 */ /* 0x000ff60003800000 */
.L_x_1130:
[----:B------:R-:W-:Y:S01]  /*0e90*/  ULDC UR6, c[0x0][0xc54] ;  /* 0x0003150000067ab9 */ /* 0x000fe20000000800 */
[----:B------:R-:W-:Y:S01]  /*0ea0*/  UMOV UR8, UR7 ;  /* 0x0000000700087c82 */ /* 0x000fe20008000000 */
[----:B------:R-:W-:-:S11]  /*0eb0*/  UISETP.NE.AND UP0, UPT, UR6, 0x1, UPT ;  /* 0x000000010600788c */ /* 0x000fd6000bf05270 */
[----:B------:R-:W-:Y:S02]  /*0ec0*/  @UP0 ULDC.64 UR10, c[0x0][0xc58] ;  /* 0x00031600000a0ab9 */ /* 0x000fe40000000a00 */
[----:B------:R-:W-:-:S04]  /*0ed0*/  UIMAD.WIDE.U32 UR4, UR7, UR10, URZ ;  /* 0x0000000a070472a5 */ /* 0x000fc8000f8e003f */
[----:B------:R-:W-:-:S04]  /*0ee0*/  @UP0 USHF.R.U32.HI UR8, URZ, UR11, UR5 ;  /* 0x0000000b3f080299 */ /* 0x000fc80008011605 */
[----:B------:R-:W-:-:S12]  /*0ef0*/  UIMAD UR4, UR8, UR6, URZ ;  /* 0x00000006080472a4 */ /* 0x000fd8000f8e023f */
.L_x_1131:
[----:B------:R-:W-:Y:S01]  /*0f00*/  ULDC UR37, c[0x0][0xc48] ;  /* 0x0003120000257ab9 */ /* 0x000fe20000000800 */
[----:B------:R-:W-:Y:S01]  /*0f10*/  UIADD3 UR6, UR7, -UR4, URZ ;  /* 0x8000000407067290 */ /* 0x000fe2000fffe03f */
[----:B------:R-:W-:Y:S01]  /*0f20*/  IMAD.MOV.U32 R3, RZ, RZ, 0x3f800000 ;  /* 0x3f800000ff037424 */ /* 0x000fe200078e00ff */
[----:B------:R-:W-:Y:S01]  /*0f30*/  UISETP.NE.AND UP2, UPT, UR37, 0x1, UPT ;  /* 0x000000012500788c */ /* 0x000fe2000bf45270 */
[----:B------:R-:W-:Y:S01]  /*0f40*/  IMAD.MOV.U32 R0, RZ, RZ, 0x3f800000 ;  /* 0x3f800000ff007424 */ /* 0x000fe200078e00ff */
[----:B------:R-:W-:Y:S01]  /*0f50*/  ULDC.64 UR4, c[0x0][0x990] ;  /* 0x0002640000047ab9 */ /* 0x000fe20000000a00 */
[----:B------:R-:W-:Y:S01]  /*0f60*/  ULDC UR18, c[0x0][0xc54] ;  /* 0x0003150000127ab9 */ /* 0x000fe20000000800 */
[----:B------:R-:W-:Y:S02]  /*0f70*/  UISETP.NE.U32.AND UP0, UPT, UR4, URZ, UPT ;  /* 0x0000003f0400728c */ /* 0x000fe4000bf05070 */
[----:B------:R-:W-:Y:S02]  /*0f80*/  UIMAD UR18, UR9, UR18, UR6 ;  /* 0x00000012091272a4 */ /* 0x000fe4000f8e0206 */
[----:B------:R-:W-:Y:S01]  /*0f90*/  UISETP.NE.AND.EX UP0, UPT, UR5, URZ, UPT, UP0 ;  /* 0x0000003f0500728c */ /* 0x000fe2000bf05300 */
[----:B------:R-:W-:-:S02]  /*0fa0*/  ULDC.64 UR6, c[0x0][0x998] ;  /* 0x0002660000067ab9 */ /* 0x000fc40000000a00 */
[----:B------:R-:W-:Y:S01]  /*0fb0*/  @UP2 ULDC UR10, c[0x0][0xc4c] ;  /* 0x00031300000a2ab9 */ /* 0x000fe20000000800 */
[----:B------:R-:W-:Y:S02]  /*0fc0*/  UISETP.NE.U32.AND UP1, UPT, UR6, URZ, UPT ;  /* 0x0000003f0600728c */ /* 0x000fe4000bf25070 */
[----:B------:R-:W-:Y:S01]  /*0fd0*/  UIMAD.WIDE.U32 UR10, UR18, UR10, URZ ;  /* 0x0000000a120a72a5 */ /* 0x000fe2000f8e003f */
[----:B------:R-:W-:Y:S01]  /*0fe0*/  PLOP3.LUT P0, PT, PT, PT, UP0, 0x80, 0x0 ;  /* 0x000000000000781c */ /* 0x000fe20003f0f008 */
[----:B------:R-:W-:Y:S01]  /*0ff0*/  @UP2 ULDC UR9, c[0x0][0xc50] ;  /* 0x0003140000092ab9 */ /* 0x000fe20000000800 */
[----:B------:R-:W-:Y:S01]  /*1000*/  UISETP.NE.AND.EX UP1, UPT, UR7, URZ, UPT, UP1 ;  /* 0x0000003f0700728c */ /* 0x000fe2000bf25310 */
[----:B------:R-:W-:Y:S01]  /*1010*/  UMOV UR42, UR18 ;  /* 0x00000012002a7c82 */ /* 0x000fe20008000000 */
[----:B------:R-:W-:Y:S02]  /*1020*/  @UP2 USHF.R.U32.HI UR42, URZ, UR9, UR11 ;  /* 0x000000093f2a2299 */ /* 0x000fe4000801160b */
[----:B------:R-:W-:-:S02]  /*1030*/  ULOP3.LUT UR8, UR8, 0x1ffffff, URZ, 0x3c, !UPT ;  /* 0x01ffffff08087892 */ /* 0x000fc4000f8e3c3f */
[----:B------:R-:W-:Y:S01]  /*1040*/  PLOP3.LUT P1, PT, PT, PT, UP1, 0x80, 0x0 ;  /* 0x000000000000781c */ /* 0x000fe20003f2f018 */
[----:B------:R-:W-:Y:S01]  /*1050*/  @UP0 USHF.R.S32.HI UR9, URZ, 0x1f, UR42 ;  /* 0x0000001f3f090899 */ /* 0x000fe2000801142a */
[----:B------:R-:W-:Y:S01]  /*1060*/  @UP0 ULDC.64 UR10, c[0x0][0x9a8] ;  /* 0x00026a00000a0ab9 */ /* 0x000fe20000000a00 */
[----:B------:R-:W-:Y:S02]  /*1070*/  UIADD3 UR15, -UR42, URZ, URZ ;  /* 0x0000003f2a0f7290 */ /* 0x000fe4000fffe13f */
[----:B------:R-:W-:Y:S02]  /*1080*/  @UP0 UIMAD UR9, UR9, UR10, URZ ;  /* 0x0000000a090902a4 */ /* 0x000fe4000f8e023f */
[----:B------:R-:W-:Y:S02]  /*1090*/  @UP0 UIMAD.WIDE.U32 UR12, UR42, UR10, URZ ;  /* 0x0000000a2a0c02a5 */ /* 0x000fe4000f8e003f */
[----:B------:R-:W-:Y:S01]  /*10a0*/  @UP1 USHF.R.S32.HI UR10, URZ, 0x1f, UR42 ;  /* 0x0000001f3f0a1899 */ /* 0x000fe2000801142a */
[----:B------:R-:W-:Y:S01]  /*10b0*/  @UP1 ULDC.64 UR16, c[0x0][0x9b8] ;  /* 0x00026e0000101ab9 */ /* 0x000fe20000000a00 */
[----:B------:R-:W-:-:S02]  /*10c0*/  @UP0 UIMAD UR14, UR42, UR11, UR9 ;  /* 0x0000000b2a0e02a4 */ /* 0x000fc4000f8e0209 */
[----:B------:R-:W-:Y:S02]  /*10d0*/  @UP1 UIMAD UR9, UR10, UR16, URZ ;  /* 0x000000100a0912a4 */ /* 0x000fe4000f8e023f */
[----:B------:R-:W-:Y:S02]  /*10e0*/  UIMAD UR37, UR37, UR15, UR18 ;  /* 0x0000000f252572a4 */ /* 0x000fe4000f8e0212 */
[----:B------:R-:W-:Y:S02]  /*10f0*/  @UP1 UIMAD UR15, UR42, UR17, UR9 ;  /* 0x000000112a0f12a4 */ /* 0x000fe4000f8e0209 */
[----:B------:R-:W-:Y:S02]  /*1100*/  @UP0 USHF.R.S32.HI UR9, URZ, 0x1f, UR37 ;  /* 0x0000001f3f090899 */ /* 0x000fe40008011425 */
[----:B------:R-:W-:Y:S02]  /*1110*/  @UP1 UIMAD.WIDE.U32 UR10, UR42, UR16, URZ ;  /* 0x000000102a0a12a5 */ /* 0x000fe4000f8e003f */
[----:B------:R-:W-:Y:S01]  /*1120*/  @UP1 USHF.R.S32.HI UR20, URZ, 0x1f, UR37 ;  /* 0x0000001f3f141899 */ /* 0x000fe20008011425 */
[----:B------:R-:W-:Y:S01]  /*1130*/  @UP0 ULDC.64 UR16, c[0x0][0x9b0] ;  /* 0x00026c0000100ab9 */ /* 0x000fe20000000a00 */
[----:B------:R-:W-:Y:S01]  /*1140*/  @UP1 ULDC.64 UR18, c[0x0][0x9c0] ;  /* 0x0002700000121ab9 */ /* 0x000fe20000000a00 */
[----:B------:R-:W-:-:S02]  /*1150*/  @UP0 UIADD3 UR13, UR13, UR14, URZ ;  /* 0x0000000e0d0d0290 */ /* 0x000fc4000fffe03f */
[----:B------:R-:W-:Y:S02]  /*1160*/  @UP0 UIMAD UR9, UR9, UR16, URZ ;  /* 0x00000010090902a4 */ /* 0x000fe4000f8e023f */
[----:B------:R-:W-:Y:S02]  /*1170*/  @UP1 UIADD3 UR11, UR11, UR15, URZ ;  /* 0x0000000f0b0b1290 */ /* 0x000fe4000fffe03f */
[----:B------:R-:W-:Y:S02]  /*1180*/  @UP1 UIMAD UR14, UR20, UR18, URZ ;  /* 0x00000012140e12a4 */ /* 0x000fe4000f8e023f */
[----:B------:R-:W-:Y:S02]  /*1190*/  @UP0 UIMAD UR9, UR37, UR17, UR9 ;  /* 0x00000011250902a4 */ /* 0x000fe4000f8e0209 */
[----:B------:R-:W-:Y:S02]  /*11a0*/  @UP0 UIMAD.WIDE.U32 UR12, UR37, UR16, UR12 ;  /* 0x00000010250c02a5 */ /* 0x000fe4000f8e000c */
[----:B------:R-:W-:-:S02]  /*11b0*/  @UP1 UIMAD UR14, UR37, UR19, UR14 ;  /* 0x00000013250e12a4 */ /* 0x000fc4000f8e020e */
[----:B------:R-:W-:Y:S02]  /*11c0*/  @UP1 UIMAD.WIDE.U32 UR10, UR37, UR18, UR10 ;  /* 0x00000012250a12a5 */ /* 0x000fe4000f8e000a */
        /* <DEDUP_REMOVED lines=8> */
[----:B------:R-:W-:Y:S01]  /*1250*/  ULDC UR39, c[0x0][0x424] ;  /* 0x0001090000277ab9 */ /* 0x000fe20000000800 */
[----:B------:R-:W-:Y:S01]  /*1260*/  IMAD.U32 R5, RZ, RZ, UR5 ;  /* 0x00000005ff057e24 */ /* 0x000fe2000f8e00ff */
[----:B------:R-:W-:Y:S01]  /*1270*/  ULDC.64 UR4, c[0x0][0x418] ;  /* 0x0001060000047ab9 */ /* 0x000fe20000000a00 */
[----:B------:R-:W-:Y:S01]  /*1280*/  IMAD.U32 R7, RZ, RZ, UR7 ;  /* 0x00000007ff077e24 */ /* 0x000fe2000f8e00ff */
[----:B------:R-:W-:Y:S01]  /*1290*/  ULDC UR54, c[0x0][0x288] ;  /* 0x0000a20000367ab9 */ /* 0x000fe20000000800 */
[----:B------:R-:W-:Y:S01]  /*12a0*/  ULDC UR10, c[0x0][0x2f0] ;  /* 0x0000bc00000a7ab9 */ /* 0x000fe20000000800 */
[----:B------:R-:W2:Y:S01]  /*12b0*/  @P0 LDG.E R3, desc[UR52][R4.64] ;  /* 0x0000003404030981 */ /* 0x000ea2000c1e1900 */
[----:B------:R-:W-:-:S03]  /*12c0*/  ULDC UR11, c[0x0][0x988] ;  /* 0x00026200000b7ab9 */ /* 0x000fc60000000800 */
[----:B------:R-:W2:Y:S01]  /*12d0*/  @P1 LDG.E R0, desc[UR52][R6.64] ;  /* 0x0000003406001981 */ /* 0x000ea2000c1e1900 */
[----:B------:R-:W-:Y:S02]  /*12e0*/  UISETP.NE.U32.AND UP0, UPT, UR4, URZ, UPT ;  /* 0x0000003f0400728c */ /* 0x000fe4000bf05070 */
[----:B------:R-:W-:Y:S02]  /*12f0*/  UIADD3 UR9, -UR54, 0x1, URZ ;  /* 0x0000000136097890 */ /* 0x000fe4000fffe13f */
[----:B------:R-:W-:Y:S01]  /*1300*/  UISETP.NE.AND.EX UP0, UPT, UR5, URZ, UPT, UP0 ;  /* 0x0000003f0500728c */ /* 0x000fe2000bf05300 */
[----:B------:R-:W-:Y:S02]  /*1310*/  ULDC UR4, c[0x0][0xc3c] ;  /* 0x00030f0000047ab9 */ /* 0x000fe40000000800 */
[----:B------:R-:W-:Y:S01]  /*1320*/  ULDC UR5, c[0x0][0x448] ;  /* 0x0001120000057ab9 */ /* 0x000fe20000000800 */
[----:B------:R-:W-:Y:S02]  /*1330*/  UIADD3 UR4, UR8, UR4, URZ ;  /* 0x0000000408047290 */ /* 0x000fe4000fffe03f */
[----:B------:R-:W-:-:S02]  /*1340*/  UISETP.NE.AND UP5, UPT, UR5, 0x1, UPT ;  /* 0x000000010500788c */ /* 0x000fc4000bfa5270 */
[----:B------:R-:W-:Y:S02]  /*1350*/  USHF.L.U32 UR38, UR4, 0x7, URZ ;  /* 0x0000000704267899 */ /* 0x000fe4000800063f */
[----:B------:R-:W-:Y:S02]  /*1360*/  USEL UR39, UR39, 0x1, UP0 ;  /* 0x0000000127277887 */ /* 0x000fe40008000000 */
[----:B------:R-:W-:Y:S01]  /*1370*/  UIADD3 UR8, UR38, 0x7f, URZ ;  /* 0x0000007f26087890 */ /* 0x000fe2000fffe03f */
[----:B------:R-:W-:Y:S01]  /*1380*/  ULDC.64 UR4, c[0x0][0x9e0] ;  /* 0x0002780000047ab9 */ /* 0x000fe20000000a00 */
[----:B------:R-:W-:-:S03]  /*1390*/  UIMAD UR9, UR39, UR10, UR9 ;  /* 0x0000000a270972a4 */ /* 0x000fc6000f8e0209 */
[----:B------:R-:W-:Y:S01]  /*13a0*/  @UP5 ULDC UR6, c[0x0][0x44c] ;  /* 0x0001130000065ab9 */ /* 0x000fe20000000800 */
[----:B------:R-:W-:Y:S02]  /*13b0*/  UISETP.GE.AND UP4, UPT, UR5, 0x1, UPT ;  /* 0x000000010500788c */ /* 0x000fe4000bf86270 */
[----:B------:R-:W-:Y:S01]  /*13c0*/  UIMAD.WIDE.U32 UR6, UR8, UR6, URZ ;  /* 0x00000006080672a5 */ /* 0x000fe2000f8e003f */
[----:B------:R-:W-:Y:S01]  /*13d0*/  @UP5 ULDC UR12, c[0x0][0x450] ;  /* 0x00011400000c5ab9 */ /* 0x000fe20000000800 */
[----:B------:R-:W-:Y:S02]  /*13e0*/  UP2UR UR48, UPR, URZ, 0x20 ;  /* 0x000000203f307883 */ /* 0x000fe40008000000 */
[----:B------:R-:W-:Y:S01]  /*13f0*/  PLOP3.LUT P0, PT, PT, PT, UP4, 0x40, 0x0 ;  /* 0x000000000000781c */ /* 0x000fe20003f0e848 */
[----:B------:R-:W-:Y:S02]  /*1400*/  @UP5 USHF.R.U32.HI UR8, URZ, UR12, UR7 ;  /* 0x0000000c3f085299 */ /* 0x000fe40008011607 */
[----:B------:R-:W-:-:S02]  /*1410*/  UP2UR UR47, UPR, URZ, 0x10 ;  /* 0x000000103f2f7883 */ /* 0x000fc40008000000 */
[----:B------:R-:W-:-:S04]  /*1420*/  UIADD3 UR8, UR9, UR8, URZ ;  /* 0x0000000809087290 */ /* 0x000fc8000fffe03f */
[----:B------:R-:W-:Y:S01]  /*1430*/  UIADD3 UR4, UR8, UR4, URZ ;  /* 0x0000000408047290 */ /* 0x000fe2000fffe03f */
[----:B--2---:R-:W-:-:S04]  /*1440*/  FMUL.FTZ R0, R3, R0 ;  /* 0x0000000003007220 */ /* 0x004fc80000410000 */
[----:B------:R-:W-:-:S05]  /*1450*/  FMUL.FTZ R0, R0, UR11 ;  /* 0x0000000b00007c20 */ /* 0x000fca0008410000 */
[----:B------:R-:W-:Y:S01]  /*1460*/  R2UR UR40, R0 ;  /* 0x00000000002872ca */ /* 0x000fe200000e0000 */
[----:B------:R-:W-:Y:S01]  /*1470*/  IMAD.U32 R0, RZ, RZ, UR4 ;  /* 0x00000004ff007e24 */ /* 0x000fe2000f8e00ff */
[----:B------:R-:W-:-:S13]  /*1480*/  @P0 BRA `(.L_x_1132) ;  /* 0x0000000000400947 */ /* 0x000fda0003800000 */
[----:B------:R-:W-:Y:S01]  /*1490*/  ISETP.LT.AND P0, PT, RZ, UR8, PT ;  /* 0x00000008ff007c0c */ /* 0x000fe2000bf01270 */
[----:B------:R-:W-:-:S12]  /*14a0*/  UIADD3 UR4, UR8, -0x1, URZ ;  /* 0xffffffff08047890 */ /* 0x000fd8000fffe03f */
[----:B------:R-:W-:Y:S05]  /*14b0*/  @P0 BRA `(.L_x_1133) ;  /* 0x00000000001c0947 */ /* 0x000fea0003800000 */
[----:B------:R-:W-:Y:S02]  /*14c0*/  UISETP.NE.AND UP0, UPT, UR5, 0x1, UPT ;  /* 0x000000010500788c */ /* 0x000fe4000bf05270 */
[----:B------:R-:W-:-:S09]  /*14d0*/  UIADD3 UR4, -UR8, URZ, URZ ;  /* 0x0000003f08047290 */ /* 0x000fd2000fffe13f */
[----:B------:R-:W-:Y:S02]  /*14e0*/  @UP0 ULDC.64 UR8, c[0x0][0x9e8] ;  /* 0x00027a0000080ab9 */ /* 0x000fe40000000a00 */
[----:B------:R-:W-:-:S04]  /*14f0*/  UIMAD.WIDE.U32 UR6, UR4, UR8, URZ ;  /* 0x00000008040672a5 */ /* 0x000fc8000f8e003f */
[----:B------:R-:W-:-:S04]  /*1500*/  @UP0 USHF.R.U32.HI UR4, URZ, UR9, UR7 ;  /* 0x000000093f040299 */ /* 0x000fc80008011607 */
[----:B------:R-:W-:Y:S01]  /*1510*/  ULOP3.LUT UR4, URZ, UR4, URZ, 0x33, !UPT ;  /* 0x000000043f047292 */ /* 0x000fe2000f8e333f */
[----:B------:R-:W-:Y:S11]  /*1520*/  BRA `(.L_x_1134) ;  /* 0x0000000000107947 */ /* 0x000ff60003800000 */
.L_x_1133:
[----:B------:R-:W-:-:S11]  /*1530*/  UISETP.NE.AND UP0, UPT, UR5, 0x1, UPT ;  /* 0x000000010500788c */ /* 0x000fd6000bf05270 */
[----:B------:R-:W-:Y:S02]  /*1540*/  @UP0 ULDC.64 UR8, c[0x0][0x9e8] ;  /* 0x00027a0000080ab9 */ /* 0x000fe40000000a00 */
[----:B------:R-:W-:-:S04]  /*1550*/  UIMAD.WIDE.U32 UR6, UR4, UR8, URZ ;  /* 0x00000008040672a5 */ /* 0x000fc8000f8e003f */
[----:B------:R-:W-:-:S12]  /*1560*/  @UP0 USHF.R.U32.HI UR4, URZ, UR9, UR7 ;  /* 0x000000093f040299 */ /* 0x000fd80008011607 */
.L_x_1134:
[----:B------:R-:W-:-:S06]  /*1570*/  UIMAD UR4, UR4, UR5, UR5 ;  /* 0x00000005040472a4 */ /* 0x000fcc000f8e0205 */
[----:B------:R-:W-:-:S07]  /*1580*/  VIMNMX R0, R0, UR4, PT ;  /* 0x0000000400007c48 */ /* 0x000fce000bfe0100 */
.L_x_1132:
[----:B------:R-:W-:Y:S01]  /*1590*/  UISETP.NE.AND UP0, UPT, UR48, URZ, UPT ;  /* 0x0000003f3000728c */ /* 0x000fe2000bf05270 */
[----:B------:R-:W-:Y:S01]  /*15a0*/  VIADD R0, R0, 0x3f ;  /* 0x0000003f00007836 */ /* 0x000fe20000000000 */
[----:B------:R-:W-:Y:S01]  /*15b0*/  UMOV UR9, UR38 ;  /* 0x0000002600097c82 */ /* 0x000fe20008000000 */
[----:B------:R-:W-:Y:S02]  /*15c0*/  UIMAD UR4, UR39, UR10, 0x3f ;  /* 0x0000003f270474a4 */ /* 0x000fe4000f8e020a */
[----:B------:R-:W-:Y:S01]  /*15d0*/  UIMAD UR54, UR39, UR10, -UR54 ;  /* 0x0000000a273672a4 */ /* 0x000fe2000f8e0a36 */
[----:B------:R-:W-:Y:S01]  /*15e0*/  SHF.R.S32.HI R3, RZ, 0x1f, R0 ;  /* 0x0000001fff037819 */ /* 0x000fe20000011400 */
[----:B------:R-:W-:Y:S01]  /*15f0*/  USHF.R.S32.HI UR8, URZ, 0x1f, UR4 ;  /* 0x0000001f3f087899 */ /* 0x000fe20008011404 */
[----:B------:R-:W-:Y:S02]  /*1600*/  ULDC UR10, c[0x0][0x9dc] ;  /* 0x00027700000a7ab9 */ /* 0x000fe40000000800 */
[----:B------:R-:W-:Y:S01]  /*1610*/  LEA.HI R3, R3, R0, RZ, 0x6 ;  /* 0x0000000003037211 */ /* 0x000fe200078f30ff */
[----:B------:R-:W-:Y:S01]  /*1620*/  @UP0 ULDC UR6, c[0x0][0x44c] ;  /* 0x0001130000060ab9 */ /* 0x000fe20000000800 */
[----:B------:R-:W-:Y:S01]  /*1630*/  @UP0 ULDC UR11, c[0x0][0x450] ;  /* 0x00011400000b0ab9 */ /* 0x000fe20000000800 */
[----:B------:R-:W-:Y:S01]  /*1640*/  UIMAD.WIDE.U32 UR6, UR38, UR6, URZ ;  /* 0x00000006260672a5 */ /* 0x000fe2000f8e003f */
[----:B------:R-:W-:Y:S01]  /*1650*/  SHF.R.S32.HI R3, RZ, 0x6, R3 ;  /* 0x00000006ff037819 */ /* 0x000fe20000011403 */
[----:B------:R-:W-:-:S02]  /*1660*/  ULEA.HI UR8, UR8, UR4, URZ, 0x6 ;  /* 0x0000000408087291 */ /* 0x000fc4000f8f303f */
[----:B------:R-:W-:Y:S02]  /*1670*/  @UP0 USHF.R.U32.HI UR9, URZ, UR11, UR7 ;  /* 0x0000000b3f090299 */ /* 0x000fe40008011607 */
[----:B------:R-:W-:Y:S02]  /*1680*/  UISETP.GE.AND UP0, UPT, UR5, 0x1, UPT ;  /* 0x000000010500788c */ /* 0x000fe4000bf06270 */
[----:B------:R-:W-:Y:S02]  /*1690*/  USHF.R.S32.HI UR8, URZ, 0x6, UR8 ;  /* 0x000000063f087899 */ /* 0x000fe40008011408 */
[----:B------:R-:W-:Y:S02]  /*16a0*/  UIADD3 UR4, UR54, UR9, URZ ;  /* 0x0000000936047290 */ /* 0x000fe4000fffe03f */
[----:B------:R-:W-:Y:S02]  /*16b0*/  PLOP3.LUT P0, PT, PT, PT, UP0, 0x40, 0x0 ;  /* 0x000000000000781c */ /* 0x000fe40003f0e808 */
[----:B------:R-:W-:Y:S01]  /*16c0*/  UIADD3 UR9, UR4, -UR10, URZ ;  /* 0x8000000a04097290 */ /* 0x000fe2000fffe03f */
[----:B------:R-:W-:-:S10]  /*16d0*/  VIMNMX R160, R3, UR8, PT ;  /* 0x0000000803a07c48 */ /* 0x000fd4000bfe0100 */
[----:B------:R-:W-:Y:S05]  /*16e0*/  @P0 BRA `(.L_x_1135) ;  /* 0x0000000000440947 */ /* 0x000fea0003800000 */
[----:B------:R-:W-:-:S06]  /*16f0*/  UISETP.GT.AND UP0, UPT, UR4, -0x1, UPT ;  /* 0xffffffff0400788c */ /* 0x000fcc000bf04270 */
[----:B------:R-:W-:-:S13]  /*1700*/  PLOP3.LUT P0, PT, PT, PT, UP0, 0x80, 0x0 ;  /* 0x000000000000781c */ /* 0x000fda0003f0f008 */
[----:B------:R-:W-:Y:S05]  /*1710*/  @P0 BRA `(.L_x_1136) ;  /* 0x00000000001c0947 */ /* 0x000fea0003800000 */
[----:B------:R-:W-:Y:S02]  /*1720*/  UISETP.NE.AND UP0, UPT, UR5, 0x1, UPT ;  /* 0x000000010500788c */ /* 0x000fe4000bf05270 */
[----:B------:R-:W-:-:S09]  /*1730*/  ULOP3.LUT UR4, URZ, UR4, URZ, 0x33, !UPT ;  /* 0x000000043f047292 */ /* 0x000fd2000f8e333f */
[----:B------:R-:W-:Y:S02]  /*1740*/  @UP0 ULDC.64 UR10, c[0x0][0x9e8] ;  /* 0x00027a00000a0ab9 */ /* 0x000fe40000000a00 */
[----:B------:R-:W-:-:S04]  /*1750*/  UIMAD.WIDE.U32 UR6, UR4, UR10, URZ ;  /* 0x0000000a040672a5 */ /* 0x000fc8000f8e003f */
[----:B------:R-:W-:-:S04]  /*1760*/  @UP0 USHF.R.U32.HI UR4, URZ, UR11, UR7 ;  /* 0x0000000b3f040299 */ /* 0x000fc80008011607 */
[----:B------:R-:W-:Y:S01]  /*1770*/  ULOP3.LUT UR4, URZ, UR4, URZ, 0x33, !UPT ;  /* 0x000000043f047292 */ /* 0x000fe2000f8e333f */
[----:B------:R-:W-:Y:S11]  /*1780*/  BRA `(.L_x_1137) ;  /* 0x0000000000107947 */ /* 0x000ff60003800000 */
.L_x_1136:
[----:B------:R-:W-:-:S11]  /*1790*/  UISETP.NE.AND UP0, UPT, UR5, 0x1, UPT ;  /* 0x000000010500788c */ /* 0x000fd6000bf05270 */
[----:B------:R-:W-:Y:S02]  /*17a0*/  @UP0 ULDC.64 UR10, c[0x0][0x9e8] ;  /* 0x00027a00000a0ab9 */ /* 0x000fe40000000a00 */
[----:B------:R-:W-:-:S04]  /*17b0*/  UIMAD.WIDE.U32 UR6, UR4, UR10, URZ ;  /* 0x0000000a040672a5 */ /* 0x000fc8000f8e003f */
[----:B------:R-:W-:-:S12]  /*17c0*/  @UP0 USHF.R.U32.HI UR4, URZ, UR11, UR7 ;  /* 0x0000000b3f040299 */ /* 0x000fd80008011607 */
.L_x_1137:
[----:B------:R-:W-:-:S04]  /*17d0*/  UIMAD UR4, UR4, UR5, URZ ;  /* 0x00000005040472a4 */ /* 0x000fc8000f8e023f */
[----:B------:R-:W-:-:S04]  /*17e0*/  UISETP.LT.AND UP0, UPT, UR9, UR4, UPT ;  /* 0x000000040900728c */ /* 0x000fc8000bf01270 */
[----:B------:R-:W-:-:S12]  /*17f0*/  USEL UR9, UR9, UR4, !UP0 ;  /* 0x0000000409097287 */ /* 0x000fd8000c000000 */
.L_x_1135:
[----:B------:R-:W-:Y:S01]  /*1800*/  USHF.R.S32.HI UR4, URZ, 0x1f, UR9 ;  /* 0x0000001f3f047899 */ /* 0x000fe20008011409 */
[----:B------:R-:W-:Y:S01]  /*1810*/  PLOP3.LUT P0, PT, PT, PT, PT, 0x80, 0x0 ;  /* 0x000000000000781c */ /* 0x000fe20003f0f070 */
[----:B------:R-:W-:Y:S01]  /*1820*/  IMAD.MOV.U32 R0, RZ, RZ, RZ ;  /* 0x000000ffff007224 */ /* 0x000fe200078e00ff */
[----:B------:R-:W-:Y:S01]  /*1830*/  CS2R R150, SRZ ;  /* 0x0000000000967805 */ /* 0x000fe2000001ff00 */
[----:B------:R-:W-:Y:S01]  /*1840*/  ULEA.HI UR4, UR4, UR9, URZ, 0x6 ;  /* 0x0000000904047291 */ /* 0x000fe2000f8f303f */
[----:B------:R-:W-:Y:S01]  /*1850*/  IMAD.MOV.U32 R3, RZ, RZ, RZ ;  /* 0x000000ffff037224 */ /* 0x000fe200078e00ff */
[----:B------:R-:W-:Y:S02]  /*1860*/  CS2R R26, SRZ ;  /* 0x00000000001a7805 */ /* 0x000fe4000001ff00 */
[----:B------:R-:W-:Y:S01]  /*1870*/  CS2R R100, SRZ ;  /* 0x0000000000647805 */ /* 0x000fe2000001ff00 */
[----:B------:R-:W-:Y:S01]  /*1880*/  USHF.R.S32.HI UR4, URZ, 0x6, UR4 ;  /* 0x000000063f047899 */ /* 0x000fe20008011404 */
[----:B------:R-:W-:-:S02]  /*1890*/  CS2R R144, SRZ ;  /* 0x0000000000907805 */ /* 0x000fc4000001ff00 */
[----:B------:R-:W-:Y:S02]  /*18a0*/  CS2R R92, SRZ ;  /* 0x00000000005c7805 */ /* 0x000fe4000001ff00 */
[----:B------:R-:W-:Y:S01]  /*18b0*/  CS2R R142, SRZ ;  /* 0x00000000008e7805 */ /* 0x000fe2000001ff00 */
[----:B------:R-:W-:Y:S01]  /*18c0*/  UISETP.LT.AND UP0, UPT, URZ, UR4, UPT ;  /* 0x000000043f00728c */ /* 0x000fe2000bf01270 */
[----:B------:R-:W-:Y:S02]  /*18d0*/  CS2R R30, SRZ ;  /* 0x00000000001e7805 */ /* 0x000fe4000001ff00 */
[----:B------:R-:W-:Y:S02]  /*18e0*/  CS2R R136, SRZ ;  /* 0x0000000000887805 */ /* 0x000fe4000001ff00 */
[----:B------:R-:W-:Y:S01]  /*18f0*/  CS2R R84, SRZ ;  /* 0x0000000000547805 */ /* 0x000fe2000001ff00 */
[----:B------:R-:W-:Y:S01]  /*1900*/  USEL UR41, URZ, UR4, !UP0 ;  /* 0x000000043f297287 */ /* 0x000fe2000c000000 */
[----:B------:R-:W-:-:S02]  /*1910*/  CS2R R134, SRZ ;  /* 0x0000000000867805 */ /* 0x000fc4000001ff00 */
[----:B------:R-:W-:Y:S02]  /*1920*/  CS2R R34, SRZ ;  /* 0x0000000000227805 */ /* 0x000fe4000001ff00 */
[----:B------:R-:W-:Y:S02]  /*1930*/  CS2R R128, SRZ ;  /* 0x0000000000807805 */ /* 0x000fe4000001ff00 */
[----:B------:R-:W-:Y:S02]  /*1940*/  CS2R R76, SRZ ;  /* 0x00000000004c7805 */ /* 0x000fe4000001ff00 */
[----:B------:R-:W-:Y:S02]  /*1950*/  CS2R R126, SRZ ;  /* 0x00000000007e7805 */ /* 0x000fe4000001ff00 */
[----:B------:R-:W-:Y:S02]  /*1960*/  ISETP.GT.AND P1, PT, R160, UR41, PT ;  /* 0x00000029a0007c0c */ /* 0x000fe4000bf24270 */
        /* <DEDUP_REMOVED lines=27> */
[----:B------:R-:W-:Y:S01]  /*1b20*/  CS2R R70, SRZ ;  /* 0x0000000000467805 */ /* 0x000fe2000001ff00 */
[----:B------:R-:W-:Y:S01]  /*1b30*/  IMAD.MOV.U32 R66, RZ, RZ, RZ ;  /* 0x000000ffff427224 */ /* 0x000fe200078e00ff */
        /* <DEDUP_REMOVED lines=20> */
[----:B------:R-:W-:Y:S01]  /*1c80*/  CS2R R158, SRZ ;  /* 0x00000000009e7805 */ /* 0x000fe2000001ff00 */
[----:B------:R-:W-:Y:S01]  /*1c90*/  IMAD.MOV.U32 R5, RZ, RZ, RZ ;  /* 0x000000ffff057224 */ /* 0x000fe200078e00ff */
[----:B------:R-:W-:Y:S06]  /*1ca0*/  @!P1 BRA `(.L_x_1138) ;  /* 0x0000009000809947 */ /* 0x000fec0003800000 */
[----:B------:R-:W0:Y:S01]  /*1cb0*/  SHFL.IDX PT, R0, R186, RZ, 0x1f ;  /* 0x00001fffba007589 */ /* 0x000e2200000e0000 */
[----:B------:R-:W1:Y:S01]  /*1cc0*/  S2UR UR51, SR_CgaCtaId ;  /* 0x00000000003379c3 */ /* 0x000e620000008800 */
[----:B------:R-:W-:Y:S01]  /*1cd0*/  UMOV UR50, 0x400 ;  /* 0x0000040000327882 */ /* 0x000fe20000000000 */
        /* <DEDUP_REMOVED lines=28> */
.L_x_1139:
        /* <DEDUP_REMOVED lines=10> */
.L_x_1324:
[----:B0-----:R-:W-:Y:S01]  /*1f40*/  IMAD.U32 R0, RZ, RZ, UR46 ;  /* 0x0000002eff007e24 */ /* 0x001fe2000f8e00ff */
[----:B------:R-:W-:Y:S05]  /*1f50*/  WARPSYNC.ALL ;  /* 0x0000000000007948 */ /* 0x000fea0003800000 */
[----:B------:R0:W-:Y:S01]  /*1f60*/  BAR.SYNC.DEFER_BLOCKING R9, 0x100 ;  /* 0x000400090000751d */ /* 0x0001e20000010000 */
[----:B------:R-:W-:-:S13]  /*1f70*/  ISETP.NE.AND P0, PT, R0, 0x3, PT ;  /* 0x000000030000780c */ /* 0x000fda0003f05270 */
[----:B0-----:R-:W-:Y:S05]  /*1f80*/  @!P0 BRA `(.L_x_1141) ;  /* 0x0000000000048947 */ /* 0x001fea0003800000 */
[----:B------:R-:W-:Y:S01]  /*1f90*/  BPT.TRAP 0x1 ;  /* 0x000000040000795c */ /* 0x000fe20000300000 */
.L_x_1141:
[----:B------:R-:W-:Y:S01]  /*1fa0*/  ULEA UR55, UR43, UR50, 0x3 ;  /* 0x000000322b377291 */ /* 0x000fe2000f8e183f */
[----:B------:R-:W-:-:S05]  /*1fb0*/  IMAD.U32 R10, RZ, RZ, UR44 ;  /* 0x0000002cff0a7e24 */ /* 0x000fca000f8e00ff */
[----:B------:R-:W-:-:S04]  /*1fc0*/  SHF.L.U32 R10, R10, 0x1f, RZ ;  /* 0x0000001f0a0a7819 */ /* 0x000fc800000006ff */
[----:B------:R0:W1:Y:S01]  /*1fd0*/  SYNCS.PHASECHK.TRANS64.TRYWAIT P1, [UR55+0x28430], R10 ;  /* 0x0284300aff0075a7 */ /* 0x0000620008020177 */
[----:B------:R-:W-:Y:S05]  /*1fe0*/  @!P0 BRA `(.L_x_1142) ;  /* 0x0000000000048947 */ /* 0x000fea0003800000 */
[----:B------:R-:W-:Y:S01]  /*1ff0*/  BPT.TRAP 0x1 ;  /* 0x000000040000795c */ /* 0x000fe20000300000 */
.L_x_1142:
[----:B-1----:R-:W-:Y:S05]  /*2000*/  @P1 BRA `(.L_x_1143) ;  /* 0x0000000000081947 */ /* 0x002fea0003800000 */
[----:B------:R-:W1:Y:S02]  /*2010*/  SYNCS.PHASECHK.TRANS64.TRYWAIT P1, [UR55+0x28430], R10 ;  /* 0x0284300aff0075a7 */ /* 0x000e640008020177 */
[----:B-1----:R-:W-:Y:S05]  /*2020*/  @!P1 BRA `(.L_x_1144) ;  /* 0x0000011000889947 */ /* 0x002fea0003800000 */
.L_x_1143:
[----:B------:R-:W-:Y:S01]  /*2030*/  UIADD3 UR4, UR50, 0x20000, URZ ;  /* 0x0002000032047890 */ /* 0x000fe2000fffe03f */
[----:B------:R-:W-:Y:S01]  /*2040*/  WARPGROUP.ARRIVE ;  /* 0x00000000000079c5 */ /* 0x000fe20000000000 */
[----:B------:R-:W-:-:S05]  /*2050*/  ULOP3.LUT UR32, UR56, 0x10000, URZ, 0xfc, !UPT ;  /* 0x0001000038207892 */ /* 0x000fca000f8efc3f */
[----:B------:R-:W2:Y:S01]  /*2060*/  S2R R0, SR_TID.X ;  /* 0x0000000000007919 */ /* 0x000ea20000002100 */
        /* <DEDUP_REMOVED lines=13> */
[----:B------:R-:W-:Y:S01]  /*2140*/  QGMMA.64x64x32.F32.E4M3.E4M3 R24, gdesc[UR32], RZ, !UPT, gsb0 ;  /* 0x00e00000201879f3 */ /* 0x000fe2000c0008ff */
[----:B------:R-:W-:Y:S01]  /*2150*/  UMOV UR11, 0x40000040 ;  /* 0x40000040000b7882 */ /* 0x000fe20000000000 */
[----:B------:R-:W-:-:S02]  /*2160*/  UIADD3 UR12, UR32, 0x6, URZ ;  /* 0x00000006200c7890 */ /* 0x000fc4000fffe03f */
[----:B------:R-:W-:Y:S01]  /*2170*/  UIADD3 UR14, UR34, 0x6, URZ ;  /* 0x00000006220e7890 */ /* 0x000fe2000fffe03f */
[----:B------:R-:W-:Y:S01]  /*2180*/  UMOV UR13, 0x40000040 ;  /* 0x40000040000d7882 */ /* 0x000fe20000000000 */
[----:B------:R-:W-:Y:S01]  /*2190*/  UMOV UR15, 0x40000040 ;  /* 0x40000040000f7882 */ /* 0x000fe20000000000 */
[----:B------:R-:W-:Y:S02]  /*21a0*/  UIADD3 UR16, UR32, 0x400, URZ ;  /* 0x0000040020107890 */ /* 0x000fe4000fffe03f */
[----:B------:R-:W-:Y:S01]  /*21b0*/  UIADD3 UR18, UR34, 0x200, URZ ;  /* 0x0000020022127890 */ /* 0x000fe2000fffe03f */
[----:B--2---:R-:W-:Y:S01]  /*21c0*/  SHF.R.U32.HI R0, RZ, 0x7, R0 ;  /* 0x00000007ff007819 */ /* 0x004fe20000011600 */
        /* <DEDUP_REMOVED lines=17> */
[----:B------:R-:W-:Y:S03]  /*22e0*/  QGMMA.64x64x32.F32.E4M3.E4M3 R24, gdesc[UR4], R24, gsb0 ;  /* 0x00e00000041879f3 */ /* 0x000fe60008000818 */
        /* <DEDUP_REMOVED lines=19> */
[----:B------:R2:W-:Y:S06]  /*2420*/  BAR.ARV R0, 0x100 ;  /* 0x000400000000751d */ /* 0x0005ec0000002000 */
[----:B------:R-:W-:Y:S05]  /*2430*/  @!P0 BRA `(.L_x_1145) ;  /* 0x0000000000048947 */ /* 0x000fea0003800000 */
[----:B------:R-:W-:Y:S01]  /*2440*/  BPT.TRAP 0x1 ;  /* 0x000000040000795c */ /* 0x000fe20000300000 */
.L_x_1145:
[----:B------:R-:W-:Y:S01]  /*2450*/  UISETP.NE.AND UP1, UPT, UR48, URZ, UPT ;  /* 0x0000003f3000728c */ /* 0x000fe2000bf25270 */
[----:B------:R-:W3:Y:S01]  /*2460*/  LDC R6, c[0x0][0x2f0] ;  /* 0x0000bc00ff067b82 */ /* 0x000ee20000000800 */
[----:B------:R-:W-:Y:S01]  /*2470*/  VIADD R4, R17, UR38 ;  /* 0x0000002611047c36 */ /* 0x000fe20008000000 */
[----:B------:R-:W-:Y:S01]  /*2480*/  UISETP.NE.AND UP0, UPT, UR47, URZ, UPT ;  /* 0x0000003f2f00728c */ /* 0x000fe2000bf05270 */
[----:B------:R-:W-:Y:S01]  /*2490*/  IMAD.MOV.U32 R5, RZ, RZ, -0x40 ;  /* 0xffffffc0ff057424 */ /* 0x000fe200078e00ff */
[C---:B------:R-:W-:Y:S01]  /*24a0*/  LEA R12, R160.reuse, 0xffffffc0, 0x6 ;  /* 0xffffffc0a00c7811 */ /* 0x040fe200078e30ff */
[----:B------:R-:W-:Y:S01]  /*24b0*/  ULDC UR10, c[0x0][0x9dc] ;  /* 0x00027700000a7ab9 */ /* 0x000fe20000000800 */
[----:B------:R-:W-:Y:S01]  /*24c0*/  PLOP3.LUT P1, PT, PT, PT, UP1, 0x80, 0x0 ;  /* 0x000000000000781c */ /* 0x000fe20003f2f018 */
[----:B------:R-:W-:Y:S01]  /*24d0*/  IMAD R5, R160, R5, 0x41 ;  /* 0x00000041a0057424 */ /* 0x000fe200078e0205 */
[----:B------:R-:W-:Y:S01]  /*24e0*/  PLOP3.LUT P2, PT, PT, PT, UP1, 0x80, 0x0 ;  /* 0x000000000000781c */ /* 0x000fe20003f4f018 */
[----:B------:R-:W4:Y:S01]  /*24f0*/  LDC R7, c[0x0][0x288] ;  /* 0x0000a200ff077b82 */ /* 0x000f220000000800 */
[----:B------:R-:W-:Y:S01]  /*2500*/  @UP1 ULDC UR6, c[0x0][0x44c] ;  /* 0x0001130000061ab9 */ /* 0x000fe20000000800 */
[----:B------:R-:W-:Y:S01]  /*2510*/  ULDC UR11, c[0x0][0x9e0] ;  /* 0x00027800000b7ab9 */ /* 0x000fe20000000800 */
[----:B------:R-:W-:-:S07]  /*2520*/  VIADD R20, R5, 0xffffffff ;  /* 0xffffffff05147836 */ /* 0x000fce0000000000 */
[----:B-1----:R-:W-:Y:S01]  /*2530*/  @P1 IMAD.HI.U32 R3, R4, UR6, RZ ;  /* 0x0000000604031c27 */ /* 0x002fe2000f8e00ff */
[----:B------:R-:W-:Y:S01]  /*2540*/  @UP1 ULDC UR6, c[0x0][0x450] ;  /* 0x0001140000061ab9 */ /* 0x000fe20000000800 */
[----:B------:R-:W-:-:S03]  /*2550*/  PLOP3.LUT P1, PT, PT, PT, UP0, 0x40, 0x0 ;  /* 0x000000000000781c */ /* 0x000fc60003f2e808 */
[----:B------:R-:W-:Y:S01]  /*2560*/  @P2 SHF.R.U32.HI R4, RZ, UR6, R3 ;  /* 0x00000006ff042c19 */ /* 0x000fe20008011603 */
[----:B------:R-:W-:Y:S01]  /*2570*/  UIADD3 UR6, UR55, 0x28440, URZ ;  /* 0x0002844037067890 */ /* 0x000fe2000fffe03f */
[----:B---3--:R-:W-:-:S03]  /*2580*/  IMAD R3, R6, UR39, R5 ;  /* 0x0000002706037c24 */ /* 0x008fc6000f8e0205 */
[----:B------:R-:W1:Y:S01]  /*2590*/  SHFL.IDX PT, R11, R4, RZ, 0x1c1f ;  /* 0x001c1fff040b7589 */ /* 0x000e6200000e0000 */
[----:B------:R-:W-:Y:S01]  /*25a0*/  UPRMT UR6, UR51, 0x654, UR6 ;  /* 0x0000065433067896 */ /* 0x000fe20008000006 */
[----:B------:R-:W-:Y:S02]  /*25b0*/  IMAD R8, R2, -0x2, R3 ;  /* 0xfffffffe02087824 */ /* 0x000fe400078e0203 */
[----:B------:R-:W-:Y:S02]  /*25c0*/  IMAD R3, R6, UR39, -R12 ;  /* 0x0000002706037c24 */ /* 0x000fe4000f8e0a0c */
[----:B----4-:R-:W-:Y:S02]  /*25d0*/  IMAD.IADD R8, R8, 0x1, -R7 ;  /* 0x0000000108087824 */ /* 0x010fe400078e0a07 */
[----:B------:R-:W-:Y:S02]  /*25e0*/  IMAD R13, R2, -0x2, R3 ;  /* 0xfffffffe020d7824 */ /* 0x000fe400078e0203 */
[----:B------:R-:W-:Y:S01]  /*25f0*/  SYNCS.ARRIVE.TRANS64.RED.A1T0 RZ, [UR6], RZ ;  /* 0x000000ffffff79a7 */ /* 0x000fe20008100406 */
[----:B------:R-:W-:Y:S01]  /*2600*/  ULOP3.LUT UR6, URZ, UR10, URZ, 0x33, !UPT ;  /* 0x0000000a3f067292 */ /* 0x000fe2000f8e333f */
[----:B------:R-:W-:-:S05]  /*2610*/  VIADD R14, R8, UR11 ;  /* 0x0000000b080e7c36 */ /* 0x000fca0008000000 */
[----:B------:R-:W-:Y:S01]  /*2620*/  VIADD R15, R8, UR6 ;  /* 0x00000006080f7c36 */ /* 0x000fe20008000000 */
[----:B-1----:R-:W-:-:S03]  /*2630*/  VIADDMNMX R3, R11, R14, R13, PT ;  /* 0x0000000e0b037246 */ /* 0x002fc6000380010d */
[----:B------:R-:W-:Y:S01]  /*2640*/  IMAD.IADD R5, R15, 0x1, R11 ;  /* 0x000000010f057824 */ /* 0x000fe200078e020b */
[----:B------:R-:W-:Y:S06]  /*2650*/  @P1 BRA `(.L_x_1146) ;  /* 0x0000000000641947 */ /* 0x000fec0003800000 */
[----:B------:R-:W-:Y:S01]  /*2660*/  IMAD R8, R6, UR39, R11 ;  /* 0x0000002706087c24 */ /* 0x000fe2000f8e020b */
[----:B------:R-:W-:Y:S03]  /*2670*/  BSSY B0, `(.L_x_1147) ;  /* 0x0000013000007945 */ /* 0x000fe60003800000 */
[----:B------:R-:W-:-:S05]  /*2680*/  IMAD.IADD R11, R8, 0x1, -R7 ;  /* 0x00000001080b7824 */ /* 0x000fca00078e0a07 */
[----:B------:R-:W-:-:S13]  /*2690*/  ISETP.GT.AND P1, PT, R11, -0x1, PT ;  /* 0xffffffff0b00780c */ /* 0x000fda0003f24270 */
[----:B------:R-:W-:Y:S05]  /*26a0*/  @P1 BRA `(.L_x_1148) ;  /* 0x0000000000241947 */ /* 0x000fea0003800000 */
[----:B------:R-:W-:Y:S01]  /*26b0*/  ULDC UR6, c[0x0][0x9e4] ;  /* 0x0002790000067ab9 */ /* 0x000fe20000000800 */
[----:B------:R-:W-:Y:S01]  /*26c0*/  LOP3.LUT R11, RZ, R11, RZ, 0x33, !PT ;  /* 0x0000000bff0b7212 */ /* 0x000fe200078e33ff */
[----:B------:R-:W-:-:S05]  /*26d0*/  IMAD.U32 R21, RZ, RZ, UR6 ;  /* 0x00000006ff157e24 */ /* 0x000fca000f8e00ff */
[----:B------:R-:W-:-:S13]  /*26e0*/  ISETP.NE.AND P1, PT, R21, 0x1, PT ;  /* 0x000000011500780c */ /* 0x000fda0003f25270 */
[----:B------:R-:W1:Y:S02]  /*26f0*/  @P1 LDC.64 R56, c[0x0][0x9e8] ;  /* 0x00027a00ff381b82 */ /* 0x000e640000000a00 */
[----:B-1----:R-:W-:-:S05]  /*2700*/  @P1 IMAD.HI.U32 R8, R11, R56, RZ ;  /* 0x000000380b081227 */ /* 0x002fca00078e00ff */
[----:B------:R-:W-:-:S04]  /*2710*/  @P1 SHF.R.U32.HI R11, RZ, R57, R8 ;  /* 0x00000039ff0b1219 */ /* 0x000fc80000011608 */
[----:B------:R-:W-:Y:S01]  /*2720*/  LOP3.LUT R11, RZ, R11, RZ, 0x33, !PT ;  /* 0x0000000bff0b7212 */ /* 0x000fe200078e33ff */
[----:B------:R-:W-:Y:S06]  /*2730*/  BRA `(.L_x_1149) ;  /* 0x0000000000187947 */ /* 0x000fec0003800000 */
.L_x_1148:
[----:B------:R-:W-:Y:S02]  /*2740*/  ULDC UR6, c[0x0][0x9e4] ;  /* 0x0002790000067ab9 */ /* 0x000fe40000000800 */
[----:B------:R-:W-:-:S05]  /*2750*/  IMAD.U32 R21, RZ, RZ, UR6 ;  /* 0x00000006ff157e24 */ /* 0x000fca000f8e00ff */
[----:B------:R-:W-:-:S13]  /*2760*/  ISETP.NE.AND P1, PT, R21, 0x1, PT ;  /* 0x000000011500780c */ /* 0x000fda0003f25270 */
[----:B------:R-:W1:Y:S02]  /*2770*/  @P1 LDC.64 R56, c[0x0][0x9e8] ;  /* 0x00027a00ff381b82 */ /* 0x000e640000000a00 */
[----:B-1----:R-:W-:-:S05]  /*2780*/  @P1 IMAD.HI.U32 R8, R11, R56, RZ ;  /* 0x000000380b081227 */ /* 0x002fca00078e00ff */
[----:B------:R-:W-:-:S07]  /*2790*/  @P1 SHF.R.U32.HI R11, RZ, R57, R8 ;  /* 0x00000039ff0b1219 */ /* 0x000fce0000011608 */
.L_x_1149:
[----:B------:R-:W-:Y:S05]  /*27a0*/  BSYNC B0 ;  /* 0x0000000000007941 */ /* 0x000fea0003800000 */
.L_x_1147:
[----:B------:R-:W-:-:S04]  /*27b0*/  IMAD R11, R11, R21, -R12 ;  /* 0x000000150b0b7224 */ /* 0x000fc800078e0a0c */
[----:B------:R-:W-:-:S05]  /*27c0*/  IMAD R8, R2, -0x2, R11 ;  /* 0xfffffffe02087824 */ /* 0x000fca00078e020b */
[----:B------:R-:W-:Y:S02]  /*27d0*/  VIADDMNMX R3, R8, R21, R3, PT ;  /* 0x0000001508037246 */ /* 0x000fe40003800103 */
[----:B------:R-:W-:-:S07]  /*27e0*/  VIMNMX R5, R5, R8, !PT ;  /* 0x0000000805057248 */ /* 0x000fce0007fe0100 */
.L_x_1146:
[C---:B------:R-:W-:Y:S01]  /*27f0*/  ISETP.GE.AND P2, PT, R20.reuse, 0x9, PT ;  /* 0x000000091400780c */ /* 0x040fe20003f46270 */
[----:B------:R-:W1:Y:S01]  /*2800*/  SHFL.IDX PT, R4, R4, 0x1, 0x1c1f ;  /* 0x003c1f0004047f89 */ /* 0x000e6200000e0000 */
[C---:B------:R-:W-:Y:S01]  /*2810*/  ISETP.GE.AND P1, PT, R20.reuse, 0x2, PT ;  /* 0x000000021400780c */ /* 0x040fe20003f26270 */
[----:B------:R-:W-:Y:S01]  /*2820*/  UISETP.NE.AND UP0, UPT, UR47, URZ, UPT ;  /* 0x0000003f2f00728c */ /* 0x000fe2000bf05270 */
[C---:B------:R-:W-:Y:S02]  /*2830*/  ISETP.GT.AND P3, PT, R5.reuse, 0x8, !P2 ;  /* 0x000000080500780c */ /* 0x040fe40005764270 */
[----:B------:R-:W-:Y:S02]  /*2840*/  ISETP.GT.AND P4, PT, R5, 0x1, !P1 ;  /* 0x000000010500780c */ /* 0x000fe40004f84270 */
[----:B------:R-:W-:Y:S02]  /*2850*/  ISETP.LT.OR P3, PT, R3, 0x9, P3 ;  /* 0x000000090300780c */ /* 0x000fe40001f61670 */
[----:B------:R-:W-:-:S02]  /*2860*/  ISETP.GE.AND P5, PT, R20, 0x11, PT ;  /* 0x000000111400780c */ /* 0x000fc40003fa6270 */
[----:B------:R-:W-:Y:S02]  /*2870*/  FSEL R57, R28, -INF , !P3 ;  /* 0xff8000001c397808 */ /* 0x000fe40005800000 */
[----:B------:R-:W-:Y:S02]  /*2880*/  ISETP.LT.OR P4, PT, R3, 0x2, P4 ;  /* 0x000000020300780c */ /* 0x000fe40002781670 */
[----:B------:R-:W-:Y:S02]  /*2890*/  ISETP.GT.AND P3, PT, R5, 0x10, !P5 ;  /* 0x000000100500780c */ /* 0x000fe40006f64270 */
[----:B------:R-:W-:Y:S02]  /*28a0*/  ISETP.GE.AND P6, PT, R20, 0xa, PT ;  /* 0x0000000a1400780c */ /* 0x000fe40003fc6270 */
[----:B------:R-:W-:Y:S02]  /*28b0*/  FSEL R25, R25, -INF , !P4 ;  /* 0xff80000019197808 */ /* 0x000fe40006000000 */
[----:B------:R-:W-:-:S02]  /*28c0*/  P2R R58, PR, RZ, 0x20 ;  /* 0x00000020ff3a7803 */ /* 0x000fc40000000000 */
[----:B------:R-:W-:Y:S01]  /*28d0*/  ISETP.LT.OR P3, PT, R3, 0x11, P3 ;  /* 0x000000110300780c */ /* 0x000fe20001f61670 */
[----:B-1----:R-:W-:Y:S01]  /*28e0*/  IMAD.IADD R8, R15, 0x1, R4 ;  /* 0x000000010f087824 */ /* 0x002fe200078e0204 */
[----:B------:R-:W-:Y:S02]  /*28f0*/  ISETP.GT.AND P4, PT, R5, 0x9, !P6 ;  /* 0x000000090500780c */ /* 0x000fe40007784270 */
[----:B------:R-:W-:Y:S02]  /*2900*/  ISETP.GE.AND P5, PT, R20, 0x12, PT ;  /* 0x000000121400780c */ /* 0x000fe40003fa6270 */
[----:B------:R-:W-:Y:S02]  /*2910*/  FSEL R59, R32, -INF , !P3 ;  /* 0xff800000203b7808 */ /* 0x000fe40005800000 */
[----:B------:R-:W-:Y:S02]  /*2920*/  ISETP.LT.OR P4, PT, R3, 0xa, P4 ;  /* 0x0000000a0300780c */ /* 0x000fe40002781670 */
[----:B------:R-:W-:-:S02]  /*2930*/  ISETP.GT.AND P3, PT, R5, 0x11, !P5 ;  /* 0x000000110500780c */ /* 0x000fc40006f64270 */
[----:B------:R-:W-:Y:S02]  /*2940*/  FSEL R29, R29, -INF , !P4 ;  /* 0xff8000001d1d7808 */ /* 0x000fe40006000000 */
[----:B------:R-:W-:Y:S02]  /*2950*/  ISETP.LT.OR P3, PT, R3, 0x12, P3 ;  /* 0x000000120300780c */ /* 0x000fe40001f61670 */
[----:B------:R-:W-:Y:S02]  /*2960*/  ISETP.GE.AND P4, PT, R20, 0x19, PT ;  /* 0x000000191400780c */ /* 0x000fe40003f86270 */
[----:B------:R-:W-:Y:S02]  /*2970*/  FSEL R33, R33, -INF , !P3 ;  /* 0xff80000021217808 */ /* 0x000fe40005800000 */
[----:B------:R-:W-:Y:S02]  /*2980*/  ISETP.GT.AND P3, PT, R5, 0x18, !P4 ;  /* 0x000000180500780c */ /* 0x000fe40006764270 */
[----:B------:R-:W-:-:S02]  /*2990*/  P2R R32, PR, RZ, 0x10 ;  /* 0x00000010ff207803 */ /* 0x000fc40000000000 */
[----:B------:R-:W-:Y:S02]  /*29a0*/  ISETP.LT.OR P3, PT, R3, 0x19, P3 ;  /* 0x000000190300780c */ /* 0x000fe40001f61670 */
[----:B------:R-:W-:Y:S02]  /*29b0*/  ISETP.GE.AND P4, PT, R20, 0x1a, PT ;  /* 0x0000001a1400780c */ /* 0x000fe40003f86270 */
[----:B------:R-:W-:Y:S02]  /*29c0*/  FSEL R61, R36, -INF , !P3 ;  /* 0xff800000243d7808 */ /* 0x000fe40005800000 */
[----:B------:R-:W-:Y:S02]  /*29d0*/  ISETP.GT.AND P3, PT, R5, 0x19, !P4 ;  /* 0x000000190500780c */ /* 0x000fe40006764270 */
[----:B------:R-:W-:Y:S02]  /*29e0*/  P2R R36, PR, RZ, 0x10 ;  /* 0x00000010ff247803 */ /* 0x000fe40000000000 */
[----:B------:R-:W-:-:S02]  /*29f0*/  ISETP.LT.OR P3, PT, R3, 0x1a, P3 ;  /* 0x0000001a0300780c */ /* 0x000fc40001f61670 */
[C---:B------:R-:W-:Y:S02]  /*2a00*/  ISETP.GE.AND P4, PT, R20.reuse, 0x21, PT ;  /* 0x000000211400780c */ /* 0x040fe40003f86270 */
[----:B------:R-:W-:Y:S02]  /*2a10*/  FSEL R37, R37, -INF , !P3 ;  /* 0xff80000025257808 */ /* 0x000fe40005800000 */
[----:B------:R-:W-:Y:S02]  /*2a20*/  ISETP.GT.AND P3, PT, R5, 0x20, !P4 ;  /* 0x000000200500780c */ /* 0x000fe40006764270 */
[----:B------:R-:W-:Y:S02]  /*2a30*/  P2R R60, PR, RZ, 0x10 ;  /* 0x00000010ff3c7803 */ /* 0x000fe40000000000 */
[----:B------:R-:W-:Y:S02]  /*2a40*/  ISETP.LT.OR P3, PT, R3, 0x21, P3 ;  /* 0x000000210300780c */ /* 0x000fe40001f61670 */
[----:B------:R-:W-:-:S02]  /*2a50*/  ISETP.GE.AND P4, PT, R20, 0x22, PT ;  /* 0x000000221400780c */ /* 0x000fc40003f86270 */
[----:B------:R-:W-:Y:S02]  /*2a60*/  FSEL R63, R40, -INF , !P3 ;  /* 0xff800000283f7808 */ /* 0x000fe40005800000 */
[----:B------:R-:W-:Y:S02]  /*2a70*/  ISETP.GT.AND P3, PT, R5, 0x21, !P4 ;  /* 0x000000210500780c */ /* 0x000fe40006764270 */
[----:B------:R-:W-:Y:S02]  /*2a80*/  P2R R40, PR, RZ, 0x10 ;  /* 0x00000010ff287803 */ /* 0x000fe40000000000 */
[----:B------:R-:W-:Y:S02]  /*2a90*/  ISETP.LT.OR P3, PT, R3, 0x22, P3 ;  /* 0x000000220300780c */ /* 0x000fe40001f61670 */
[----:B------:R-:W-:Y:S02]  /*2aa0*/  ISETP.GE.AND P4, PT, R20, 0x29, PT ;  /* 0x000000291400780c */ /* 0x000fe40003f86270 */
[----:B------:R-:W-:-:S02]  /*2ab0*/  FSEL R41, R41, -INF , !P3 ;  /* 0xff80000029297808 */ /* 0x000fc40005800000 */
[----:B------:R-:W-:Y:S02]  /*2ac0*/  ISETP.GT.AND P3, PT, R5, 0x28, !P4 ;  /* 0x000000280500780c */ /* 0x000fe40006764270 */
[----:B------:R-:W-:Y:S02]  /*2ad0*/  P2R R62, PR, RZ, 0x10 ;  /* 0x00000010ff3e7803 */ /* 0x000fe40000000000 */
[----:B------:R-:W-:Y:S02]  /*2ae0*/  ISETP.LT.OR P3, PT, R3, 0x29, P3 ;  /* 0x000000290300780c */ /* 0x000fe40001f61670 */
[----:B------:R-:W-:Y:S02]  /*2af0*/  ISETP.GE.AND P4, PT, R20, 0x2a, PT ;  /* 0x0000002a1400780c */ /* 0x000fe40003f86270 */
[----:B------:R-:W-:Y:S02]  /*2b00*/  FSEL R65, R44, -INF , !P3 ;  /* 0xff8000002c417808 */ /* 0x000fe40005800000 */
[----:B------:R-:W-:-:S02]  /*2b10*/  ISETP.GT.AND P3, PT, R5, 0x29, !P4 ;  /* 0x000000290500780c */ /* 0x000fc40006764270 */
[----:B------:R-:W-:Y:S02]  /*2b20*/  P2R R44, PR, RZ, 0x10 ;  /* 0x00000010ff2c7803 */ /* 0x000fe40000000000 */
[----:B------:R-:W-:Y:S02]  /*2b30*/  ISETP.LT.OR P3, PT, R3, 0x2a, P3 ;  /* 0x0000002a0300780c */ /* 0x000fe40001f61670 */
[----:B------:R-:W-:Y:S02]  /*2b40*/  P2R R28, PR, RZ, 0x20 ;  /* 0x00000020ff1c7803 */ /* 0x000fe40000000000 */
[----:B------:R-:W-:Y:S02]  /*2b50*/  FSEL R45, R45, -INF , !P3 ;  /* 0xff8000002d2d7808 */ /* 0x000fe40005800000 */
[----:B------:R-:W-:Y:S02]  /*2b60*/  ISETP.GE.AND P3, PT, R20, 0x31, PT ;  /* 0x000000311400780c */ /* 0x000fe40003f66270 */
[----:B------:R-:W-:-:S02]  /*2b70*/  P2R R56, PR, RZ, 0x40 ;  /* 0x00000040ff387803 */ /* 0x000fc40000000000 */
[----:B------:R-:W-:-:S04]  /*2b80*/  ISETP.GT.AND P4, PT, R5, 0x30, !P3 ;  /* 0x000000300500780c */ /* 0x000fc80005f84270 */
[----:B------:R-:W-:-:S04]  /*2b90*/  ISETP.LT.OR P4, PT, R3, 0x31, P4 ;  /* 0x000000310300780c */ /* 0x000fc80002781670 */
[----:B------:R-:W-:Y:S02]  /*2ba0*/  FSEL R67, R48, -INF , !P4 ;  /* 0xff80000030437808 */ /* 0x000fe40006000000 */
[----:B------:R-:W-:-:S04]  /*2bb0*/  ISETP.GE.AND P4, PT, R20, 0x32, PT ;  /* 0x000000321400780c */ /* 0x000fc80003f86270 */
        /* <DEDUP_REMOVED lines=8> */
[----:B------:R-:W-:Y:S02]  /*2c40*/  P2R R11, PR, RZ, 0x40 ;  /* 0x00000040ff0b7803 */ /* 0x000fe40000000000 */
[----:B------:R-:W-:-:S04]  /*2c50*/  ISETP.GT.AND P6, PT, R5, RZ, !P6 ;  /* 0x000000ff0500720c */ /* 0x000fc800077c4270 */
[----:B------:R-:W-:-:S04]  /*2c60*/  ISETP.LT.OR P6, PT, R3, 0x1, P6 ;  /* 0x000000010300780c */ /* 0x000fc800037c1670 */
[----:B------:R-:W-:Y:S02]  /*2c70*/  FSEL R21, R24, -INF , !P6 ;  /* 0xff80000018157808 */ /* 0x000fe40007000000 */
[----:B------:R-:W-:-:S04]  /*2c80*/  ISETP.GE.AND P6, PT, R20, 0x3a, PT ;  /* 0x0000003a1400780c */ /* 0x000fc80003fc6270 */
[----:B------:R-:W-:Y:S02]  /*2c90*/  P2R R20, PR, RZ, 0x40 ;  /* 0x00000040ff147803 */ /* 0x000fe40000000000 */
[----:B------:R-:W-:-:S04]  /*2ca0*/  ISETP.GT.AND P6, PT, R5, 0x39, !P6 ;  /* 0x000000390500780c */ /* 0x000fc800077c4270 */
[----:B------:R-:W-:Y:S02]  /*2cb0*/  ISETP.LT.OR P6, PT, R3, 0x3a, P6 ;  /* 0x0000003a0300780c */ /* 0x000fe400037c1670 */
[----:B------:R-:W-:Y:S02]  /*2cc0*/  VIADDMNMX R3, R4, R14, R13, PT ;  /* 0x0000000e04037246 */ /* 0x000fe4000380010d */
[----:B------:R-:W-:Y:S02]  /*2cd0*/  FSEL R53, R53, -INF , !P6 ;  /* 0xff80000035357808 */ /* 0x000fe40007000000 */
[----:B------:R-:W-:-:S13]  /*2ce0*/  PLOP3.LUT P6, PT, PT, PT, UP0, 0x40, 0x0 ;  /* 0x000000000000781c */ /* 0x000fda0003fce808 */
[----:B------:R-:W-:Y:S05]  /*2cf0*/  @P6 BRA `(.L_x_1150) ;  /* 0x0000000000646947 */ /* 0x000fea0003800000 */
        /* <DEDUP_REMOVED lines=14> */
.L_x_1152:
[----:B------:R-:W-:Y:S02]  /*2de0*/  ULDC UR6, c[0x0][0x9e4] ;  /* 0x0002790000067ab9 */ /* 0x000fe40000000800 */
[----:B------:R-:W-:-:S05]  /*2df0*/  IMAD.U32 R14, RZ, RZ, UR6 ;  /* 0x00000006ff0e7e24 */ /* 0x000fca000f8e00ff */
[----:B------:R-:W-:-:S13]  /*2e00*/  ISETP.NE.AND P6, PT, R14, 0x1, PT ;  /* 0x000000010e00780c */ /* 0x000fda0003fc5270 */
[----:B------:R-:W1:Y:S02]  /*2e10*/  @P6 LDC.64 R70, c[0x0][0x9e8] ;  /* 0x00027a00ff466b82 */ /* 0x000e640000000a00 */
[----:B-1----:R-:W-:-:S05]  /*2e20*/  @P6 IMAD.HI.U32 R4, R5, R70, RZ ;  /* 0x0000004605046227 */ /* 0x002fca00078e00ff */
[----:B------:R-:W-:-:S07]  /*2e30*/  @P6 SHF.R.U32.HI R5, RZ, R71, R4 ;  /* 0x00000047ff056219 */ /* 0x000fce0000011604 */
.L_x_1153:
[----:B------:R-:W-:Y:S05]  /*2e40*/  BSYNC B0 ;  /* 0x0000000000007941 */ /* 0x000fea0003800000 */
.L_x_1151:
[----:B------:R-:W-:-:S04]  /*2e50*/  IMAD R5, R5, R14, -R12 ;  /* 0x0000000e05057224 */ /* 0x000fc800078e0a0c */
[----:B------:R-:W-:-:S05]  /*2e60*/  IMAD R5, R2, -0x2, R5 ;  /* 0xfffffffe02057824 */ /* 0x000fca00078e0205 */
[----:B------:R-:W-:Y:S02]  /*2e70*/  VIADDMNMX R3, R5, R14, R3, PT ;  /* 0x0000000e05037246 */ /* 0x000fe40003800103 */
[----:B------:R-:W-:-:S07]  /*2e80*/  VIMNMX R8, R8, R5, !PT ;  /* 0x0000000508087248 */ /* 0x000fce0007fe0100 */
.L_x_1150:
[----:B------:R-:W-:Y:S02]  /*2e90*/  ISETP.GT.AND P1, PT, R8, 0x1, !P1 ;  /* 0x000000010800780c */ /* 0x000fe40004f24270 */
[----:B------:R-:W-:Y:S02]  /*2ea0*/  FMNMX.FTZ R4, R21, R25, !PT ;  /* 0x0000001915047209 */ /* 0x000fe40007810000 */
[----:B------:R-:W-:Y:S02]  /*2eb0*/  ISETP.LT.OR P1, PT, R3, 0x2, P1 ;  /* 0x000000020300780c */ /* 0x000fe40000f21670 */
[----:B------:R-:W-:Y:S02]  /*2ec0*/  FMNMX.FTZ R4, R57, R4, !PT ;  /* 0x0000000439047209 */ /* 0x000fe40007810000 */
[----:B------:R-:W-:Y:S02]  /*2ed0*/  FSEL R27, R27, -INF , !P1 ;  /* 0xff8000001b1b7808 */ /* 0x000fe40004800000 */
[----:B------:R-:W-:-:S02]  /*2ee0*/  ISETP.NE.AND P1, PT, R56, RZ, PT ;  /* 0x000000ff3800720c */ /* 0x000fc40003f25270 */
[----:B------:R-:W-:Y:S02]  /*2ef0*/  FMNMX.FTZ R4, R29, R4, !PT ;  /* 0x000000041d047209 */ /* 0x000fe40007810000 */
[----:B------:R-:W-:Y:S02]  /*2f00*/  ISETP.GT.AND P1, PT, R8, 0x9, !P1 ;  /* 0x000000090800780c */ /* 0x000fe40004f24270 */
[----:B------:R-:W-:Y:S02]  /*2f10*/  FMNMX.FTZ R4, R59, R4, !PT ;  /* 0x000000043b047209 */ /* 0x000fe40007810000 */
[----:B------:R-:W-:Y:S02]  /*2f20*/  ISETP.LT.OR P1, PT, R3, 0xa, P1 ;  /* 0x0000000a0300780c */ /* 0x000fe40000f21670 */
[----:B------:R-:W-:Y:S02]  /*2f30*/  FMNMX.FTZ R4, R33, R4, !PT ;  /* 0x0000000421047209 */ /* 0x000fe40007810000 */
[----:B------:R-:W-:-:S02]  /*2f40*/  FSEL R31, R31, -INF , !P1 ;  /* 0xff8000001f1f7808 */ /* 0x000fc40004800000 */
[----:B------:R-:W-:Y:S02]  /*2f50*/  ISETP.NE.AND P1, PT, R58, RZ, PT ;  /* 0x000000ff3a00720c */ /* 0x000fe40003f25270 */
[----:B------:R-:W-:Y:S02]  /*2f60*/  FMNMX.FTZ R4, R61, R4, !PT ;  /* 0x000000043d047209 */ /* 0x000fe40007810000 */
[----:B------:R-:W-:Y:S02]  /*2f70*/  ISETP.GT.AND P1, PT, R8, 0x10, !P1 ;  /* 0x000000100800780c */ /* 0x000fe40004f24270 */
[----:B------:R-:W-:Y:S02]  /*2f80*/  FMNMX.FTZ R4, R37, R4, !PT ;  /* 0x0000000425047209 */ /* 0x000fe40007810000 */
[----:B------:R-:W-:Y:S02]  /*2f90*/  ISETP.LT.OR P1, PT, R3, 0x11, P1 ;  /* 0x000000110300780c */ /* 0x000fe40000f21670 */
[----:B------:R-:W-:-:S02]  /*2fa0*/  FMNMX.FTZ R4, R63, R4, !PT ;  /* 0x000000043f047209 */ /* 0x000fc40007810000 */
[----:B------:R-:W-:Y:S02]  /*2fb0*/  FSEL R34, R34, -INF , !P1 ;  /* 0xff80000022227808 */ /* 0x000fe40004800000 */
[----:B------:R-:W-:Y:S02]  /*2fc0*/  ISETP.NE.AND P1, PT, R28, RZ, PT ;  /* 0x000000ff1c00720c */ /* 0x000fe40003f25270 */
[----:B------:R-:W-:Y:S02]  /*2fd0*/  FMNMX.FTZ R4, R41, R4, !PT ;  /* 0x0000000429047209 */ /* 0x000fe40007810000 */
[----:B------:R-:W-:Y:S02]  /*2fe0*/  ISETP.GT.AND P1, PT, R8, 0x11, !P1 ;  /* 0x000000110800780c */ /* 0x000fe40004f24270 */
[----:B------:R-:W-:Y:S02]  /*2ff0*/  FMNMX.FTZ R4, R65, R4, !PT ;  /* 0x0000000441047209 */ /* 0x000fe40007810000 */
[----:B------:R-:W-:-:S02]  /*3000*/  ISETP.LT.OR P1, PT, R3, 0x12, P1 ;  /* 0x000000120300780c */ /* 0x000fc40000f21670 */
[----:B------:R-:W-:Y:S02]  /*3010*/  FMNMX.FTZ R4, R45, R4, !PT ;  /* 0x000000042d047209 */ /* 0x000fe40007810000 */
[----:B------:R-:W-:Y:S02]  /*3020*/  FSEL R35, R35, -INF , !P1 ;  /* 0xff80000023237808 */ /* 0x000fe40004800000 */
[----:B------:R-:W-:Y:S02]  /*3030*/  ISETP.NE.AND P1, PT, R32, RZ, PT ;  /* 0x000000ff2000720c */ /* 0x000fe40003f25270 */
[----:B------:R-:W-:Y:S02]  /*3040*/  FMNMX.FTZ R4, R67, R4, !PT ;  /* 0x0000000443047209 */ /* 0x000fe40007810000 */
[----:B------:R-:W-:Y:S02]  /*3050*/  ISETP.GT.AND P1, PT, R8, 0x18, !P1 ;  /* 0x000000180800780c */ /* 0x000fe40004f24270 */
[----:B------:R-:W-:-:S02]  /*3060*/  FMNMX.FTZ R4, R49, R4, !PT ;  /* 0x0000000431047209 */ /* 0x000fc40007810000 */
[----:B------:R-:W-:Y:S02]  /*3070*/  ISETP.LT.OR P1, PT, R3, 0x19, P1 ;  /* 0x000000190300780c */ /* 0x000fe40000f21670 */
[----:B------:R-:W-:Y:S02]  /*3080*/  ISETP.GT.AND P2, PT, R8, 0x8, !P2 ;  /* 0x000000080800780c */ /* 0x000fe40005744270 */
[----:B------:R-:W-:Y:S02]  /*3090*/  FSEL R38, R38, -INF , !P1 ;  /* 0xff80000026267808 */ /* 0x000fe40004800000 */
[----:B------:R-:W-:Y:S02]  /*30a0*/  ISETP.NE.AND P1, PT, R36, RZ, PT ;  /* 0x000000ff2400720c */ /* 0x000fe40003f25270 */
[----:B------:R-:W-:Y:S02]  /*30b0*/  FMNMX.FTZ R4, R69, R4, !PT ;  /* 0x0000000445047209 */ /* 0x000fe40007810000 */
[----:B------:R-:W-:-:S02]  /*30c0*/  ISETP.GT.AND P1, PT, R8, 0x19, !P1 ;  /* 0x000000190800780c */ /* 0x000fc40004f24270 */
[C---:B------:R-:W-:Y:S02]  /*30d0*/  ISETP.LT.OR P2, PT, R3.reuse, 0x9, P2 ;  /* 0x000000090300780c */ /* 0x040fe40001741670 */
[----:B------:R-:W-:Y:S02]  /*30e0*/  ISETP.LT.OR P1, PT, R3, 0x1a, P1 ;  /* 0x0000001a0300780c */ /* 0x000fe40000f21670 */
[----:B------:R-:W-:Y:S02]  /*30f0*/  FMNMX.FTZ R12, R53, R4, !PT ;  /* 0x00000004350c7209 */ /* 0x000fe40007810000 */
[----:B------:R-:W-:Y:S02]  /*3100*/  FSEL R39, R39, -INF , !P1 ;  /* 0xff80000027277808 */ /* 0x000fe40004800000 */
[----:B------:R-:W-:Y:S01]  /*3110*/  ISETP.NE.AND P1, PT, R60, RZ, PT ;  /* 0x000000ff3c00720c */ /* 0x000fe20003f25270 */
[----:B------:R-:W1:Y:S01]  /*3120*/  SHFL.BFLY PT, R5, R12, 0x2, 0x1f ;  /* 0x0c401f000c057f89 */ /* 0x000e6200000e0000 */
[----:B------:R-:W-:-:S02]  /*3130*/  FSEL R30, R30, -INF , !P2 ;  /* 0xff8000001e1e7808 */ /* 0x000fc40005000000 */
[----:B------:R-:W-:Y:S02]  /*3140*/  ISETP.GT.AND P1, PT, R8, 0x20, !P1 ;  /* 0x000000200800780c */ /* 0x000fe40004f24270 */
[----:B------:R-:W-:Y:S02]  /*3150*/  ISETP.NE.AND P2, PT, R40, RZ, PT ;  /* 0x000000ff2800720c */ /* 0x000fe40003f45270 */
[----:B------:R-:W-:Y:S02]  /*3160*/  ISETP.LT.OR P1, PT, R3, 0x21, P1 ;  /* 0x000000210300780c */ /* 0x000fe40000f21670 */
[----:B------:R-:W-:Y:S02]  /*3170*/  ISETP.NE.AND P6, PT, R11, RZ, PT ;  /* 0x000000ff0b00720c */ /* 0x000fe40003fc5270 */
[----:B------:R-:W-:Y:S02]  /*3180*/  FSEL R42, R42, -INF , !P1 ;  /* 0xff8000002a2a7808 */ /* 0x000fe40004800000 */
[----:B------:R-:W-:-:S02]  /*3190*/  ISETP.GT.AND P1, PT, R8, 0x21, !P2 ;  /* 0x000000210800780c */ /* 0x000fc40005724270 */
[----:B------:R-:W-:Y:S02]  /*31a0*/  ISETP.NE.AND P2, PT, R44, RZ, PT ;  /* 0x000000ff2c00720c */ /* 0x000fe40003f45270 */
[----:B------:R-:W-:Y:S02]  /*31b0*/  ISETP.LT.OR P1, PT, R3, 0x22, P1 ;  /* 0x000000220300780c */ /* 0x000fe40000f21670 */
[C---:B------:R-:W-:Y:S02]  /*31c0*/  ISETP.GT.AND P2, PT, R8.reuse, 0x29, !P2 ;  /* 0x000000290800780c */ /* 0x040fe40005744270 */
[----:B------:R-:W-:Y:S02]  /*31d0*/  FSEL R43, R43, -INF , !P1 ;  /* 0xff8000002b2b7808 */ /* 0x000fe40004800000 */
[----:B------:R-:W-:Y:S02]  /*31e0*/  ISETP.GT.AND P1, PT, R8, RZ, !P6 ;  /* 0x000000ff0800720c */ /* 0x000fe40007724270 */
[----:B-1----:R-:W-:Y:S01]  /*31f0*/  FMNMX.FTZ R13, R12, R5, !PT ;  /* 0x000000050c0d7209 */ /* 0x002fe20007810000 */
[----:B------:R-:W-:Y:S01]  /*3200*/  IMAD.U32 R12, RZ, RZ, UR40 ;  /* 0x00000028ff0c7e24 */ /* 0x000fe2000f8e00ff */
[----:B------:R-:W-:-:S02]  /*3210*/  ISETP.LT.OR P1, PT, R3, 0x1, P1 ;  /* 0x000000010300780c */ /* 0x000fc40000f21670 */
[----:B------:R-:W-:Y:S01]  /*3220*/  ISETP.GT.AND P3, PT, R8, 0x30, !P3 ;  /* 0x000000300800780c */ /* 0x000fe20005f64270 */
[----:B------:R-:W1:Y:S01]  /*3230*/  SHFL.BFLY PT, R14, R13, 0x1, 0x1f ;  /* 0x0c201f000d0e7f89 */ /* 0x000e6200000e0000 */
[----:B------:R-:W-:Y:S02]  /*3240*/  FSEL R26, R26, -INF , !P1 ;  /* 0xff8000001a1a7808 */ /* 0x000fe40004800000 */
[----:B------:R-:W-:Y:S02]  /*3250*/  ISETP.NE.AND P1, PT, R62, RZ, PT ;  /* 0x000000ff3e00720c */ /* 0x000fe40003f25270 */
[----:B------:R-:W-:Y:S02]  /*3260*/  FMNMX.FTZ R5, R26, R27, !PT ;  /* 0x0000001b1a057209 */ /* 0x000fe40007810000 */
[----:B------:R-:W-:Y:S02]  /*3270*/  ISETP.GT.AND P1, PT, R8, 0x28, !P1 ;  /* 0x000000280800780c */ /* 0x000fe40004f24270 */
[----:B------:R-:W-:-:S02]  /*3280*/  FMNMX.FTZ R4, R30, R5, !PT ;  /* 0x000000051e047209 */ /* 0x000fc40007810000 */
[----:B------:R-:W-:Y:S02]  /*3290*/  ISETP.LT.OR P1, PT, R3, 0x29, P1 ;  /* 0x000000290300780c */ /* 0x000fe40000f21670 */
[----:B------:R-:W-:Y:S02]  /*32a0*/  FMNMX.FTZ R5, R31, R4, !PT ;  /* 0x000000041f057209 */ /* 0x000fe40007810000 */
[----:B------:R-:W-:Y:S02]  /*32b0*/  FSEL R46, R46, -INF , !P1 ;  /* 0xff8000002e2e7808 */ /* 0x000fe40004800000 */
[----:B------:R-:W-:Y:S02]  /*32c0*/  FMNMX.FTZ R4, R34, R5, !PT ;  /* 0x0000000522047209 */ /* 0x000fe40007810000 */
[----:B------:R-:W-:Y:S02]  /*32d0*/  ISETP.LT.OR P2, PT, R3, 0x2a, P2 ;  /* 0x0000002a0300780c */ /* 0x000fe40001741670 */
[----:B------:R-:W-:-:S02]  /*32e0*/  FMNMX.FTZ R11, R35, R4, !PT ;  /* 0x00000004230b7209 */ /* 0x000fc40007810000 */
[----:B------:R-:W-:Y:S02]  /*32f0*/  ISETP.GT.AND P4, PT, R8, 0x31, !P4 ;  /* 0x000000310800780c */ /* 0x000fe40006784270 */
[----:B------:R-:W-:Y:S02]  /*3300*/  FMNMX.FTZ R4, R38, R11, !PT ;  /* 0x0000000b26047209 */ /* 0x000fe40007810000 */
[----:B-1----:R-:W-:Y:S02]  /*3310*/  FMNMX.FTZ R5, R13, R14, !PT ;  /* 0x0000000e0d057209 */ /* 0x002fe40007810000 */
[----:B------:R-:W-:Y:S02]  /*3320*/  FMNMX.FTZ R11, R39, R4, !PT ;  /* 0x00000004270b7209 */ /* 0x000fe40007810000 */
[----:B------:R-:W-:Y:S01]  /*3330*/  ISETP.LT.OR P3, PT, R3, 0x31, P3 ;  /* 0x000000310300780c */ /* 0x000fe20001f61670 */
[----:B------:R-:W-:-:S01]  /*3340*/  FFMA.FTZ R12, R5, R12, -8 ;  /* 0xc1000000050c7423 */ /* 0x000fc2000001000c */
[----:B------:R-:W-:-:S02]  /*3350*/  FMNMX.FTZ R4, R42, R11, !PT ;  /* 0x0000000b2a047209 */ /* 0x000fc40007810000 */
[----:B------:R-:W-:Y:S02]  /*3360*/  FSEL R47, R47, -INF , !P2 ;  /* 0xff8000002f2f7808 */ /* 0x000fe40005000000 */
[----:B------:R-:W-:Y:S02]  /*3370*/  FMNMX.FTZ R11, R43, R4, !PT ;  /* 0x000000042b0b7209 */ /* 0x000fe40007810000 */
[----:B------:R-:W-:Y:S02]  /*3380*/  FSETP.NEU.FTZ.AND P1, PT, R5, -INF , PT ;  /* 0xff8000000500780b */ /* 0x000fe40003f3d000 */
[----:B------:R-:W-:Y:S02]  /*3390*/  FMNMX.FTZ R4, R46, R11, !PT ;  /* 0x0000000b2e047209 */ /* 0x000fe40007810000 */
[----:B------:R-:W-:Y:S02]  /*33a0*/  ISETP.NE.AND P6, PT, R20, RZ, PT ;  /* 0x000000ff1400720c */ /* 0x000fe40003fc5270 */
[----:B------:R-:W-:-:S02]  /*33b0*/  ISETP.GT.AND P5, PT, R8, 0x38, !P5 ;  /* 0x000000380800780c */ /* 0x000fc40006fa4270 */
[----:B------:R-:W-:Y:S02]  /*33c0*/  ISETP.LT.OR P4, PT, R3, 0x32, P4 ;  /* 0x000000320300780c */ /* 0x000fe40002781670 */
[----:B------:R-:W-:Y:S02]  /*33d0*/  FSEL R50, R50, -INF , !P3 ;  /* 0xff80000032327808 */ /* 0x000fe40005800000 */
[----:B------:R-:W-:Y:S02]  /*33e0*/  FMNMX.FTZ R11, R47, R4, !PT ;  /* 0x000000042f0b7209 */ /* 0x000fe40007810000 */
[----:B------:R-:W-:Y:S02]  /*33f0*/  FSEL R12, R12, RZ, P1 ;  /* 0x000000ff0c0c7208 */ /* 0x000fe40000800000 */
[----:B------:R-:W-:Y:S02]  /*3400*/  ISETP.GT.AND P1, PT, R8, 0x39, !P6 ;  /* 0x000000390800780c */ /* 0x000fe40007724270 */
[----:B------:R-:W-:Y:S01]  /*3410*/  ISETP.LT.OR P5, PT, R3, 0x39, P5 ;  /* 0x000000390300780c */ /* 0x000fe20002fa1670 */
[----:B------:R-:W-:-:S01]  /*3420*/  FFMA.FTZ R8, R21, UR40, -R12 ;  /* 0x0000002815087c23 */ /* 0x000fc2000801080c */
[----:B------:R-:W-:Y:S01]  /*3430*/  FSEL R51, R51, -INF , !P4 ;  /* 0xff80000033337808 */ /* 0x000fe20006000000 */
[----:B------:R-:W-:-:S01]  /*3440*/  FFMA.FTZ R24, R37, UR40, -R12 ;  /* 0x0000002825187c23 */ /* 0x000fc2000801080c */
[----:B------:R-:W-:Y:S01]  /*3450*/  FMNMX.FTZ R4, R50, R11, !PT ;  /* 0x0000000b32047209 */ /* 0x000fe20007810000 */
[----:B------:R1:W-:Y:S01]  /*3460*/  MUFU.EX2 R152, R8 ;  /* 0x0000000800987308 */ /* 0x0003e20000000800 */
[----:B------:R-:W-:Y:S01]  /*3470*/  ISETP.LT.OR P1, PT, R3, 0x3a, P1 ;  /* 0x0000003a0300780c */ /* 0x000fe20000f21670 */
[----:B------:R-:W-:Y:S01]  /*3480*/  IMAD.U32 R37, RZ, RZ, UR40 ;  /* 0x00000028ff257e24 */ /* 0x000fe2000f8e00ff */
[----:B------:R-:W-:Y:S01]  /*3490*/  FSEL R54, R54, -INF , !P5 ;  /* 0xff80000036367808 */ /* 0x000fe20006800000 */
[--C-:B------:R-:W-:Y:S01]  /*34a0*/  FFMA.FTZ R13, R25, UR40, -R12.reuse ;  /* 0x00000028190d7c23 */ /* 0x100fe2000801080c */
[----:B------:R-:W-:Y:S01]  /*34b0*/  FMNMX.FTZ R3, R51, R4, !PT ;  /* 0x0000000433037209 */ /* 0x000fe20007810000 */
[--C-:B------:R-:W-:Y:S01]  /*34c0*/  FFMA.FTZ R14, R29, UR40, -R12.reuse ;  /* 0x000000281d0e7c23 */ /* 0x100fe2000801080c */
[----:B------:R-:W-:Y:S01]  /*34d0*/  FSEL R55, R55, -INF , !P1 ;  /* 0xff80000037377808 */ /* 0x000fe20004800000 */
[--C-:B------:R-:W-:Y:S01]  /*34e0*/  FFMA.FTZ R15, R59, UR40, -R12.reuse ;  /* 0x000000283b0f7c23 */ /* 0x100fe2000801080c */
[----:B------:R-:W-:Y:S01]  /*34f0*/  FMNMX.FTZ R4, R54, R3, !PT ;  /* 0x0000000336047209 */ /* 0x000fe20007810000 */
[--C-:B-1----:R-:W-:Y:S01]  /*3500*/  FFMA.FTZ R8, R57, UR40, -R12.reuse ;  /* 0x0000002839087c23 */ /* 0x102fe2000801080c */
[----:B------:R-:W1:Y:S01]  /*3510*/  MUFU.EX2 R13, R13 ;  /* 0x0000000d000d7308 */ /* 0x000e620000000800 */
[----:B------:R-:W-:-:S01]  /*3520*/  FFMA.FTZ R20, R33, UR40, -R12 ;  /* 0x0000002821147c23 */ /* 0x000fc2000801080c */
[----:B------:R-:W-:Y:S01]  /*3530*/  FMNMX.FTZ R4, R55, R4, !PT ;  /* 0x0000000437047209 */ /* 0x000fe20007810000 */
[----:B------:R-:W-:-:S01]  /*3540*/  FFMA.FTZ R21, R61, UR40, -R12 ;  /* 0x000000283d157c23 */ /* 0x000fc2000801080c */
[--C-:B------:R-:W-:Y:S01]  /*3550*/  FFMA.FTZ R25, R63, UR40, -R12.reuse ;  /* 0x000000283f197c23 */ /* 0x100fe2000801080c */
[----:B------:R-:W-:-:S01]  /*3560*/  FFMA.FTZ R28, R65, UR40, -R12 ;  /* 0x00000028411c7c23 */ /* 0x000fc2000801080c */
[--C-:B------:R-:W-:Y:S01]  /*3570*/  FFMA.FTZ R29, R45, UR40, -R12.reuse ;  /* 0x000000282d1d7c23 */ /* 0x100fe2000801080c */
[----:B------:R-:W3:Y:S01]  /*3580*/  SHFL.BFLY PT, R3, R4, 0x2, 0x1f ;  /* 0x0c401f0004037f89 */ /* 0x000ee200000e0000 */
[----:B------:R-:W4:Y:S01]  /*3590*/  MUFU.EX2 R11, R8 ;  /* 0x00000008000b7308 */ /* 0x000f220000000800 */
[----:B------:R-:W-:-:S01]  /*35a0*/  FFMA.FTZ R32, R67, UR40, -R12 ;  /* 0x0000002843207c23 */ /* 0x000fc2000801080c */
[----:B------:R-:W-:-:S06]  /*35b0*/  FFMA.FTZ R33, R49, UR40, -R12 ;  /* 0x0000002831217c23 */ /* 0x000fcc000801080c */
[----:B------:R-:W5:Y:S01]  /*35c0*/  MUFU.EX2 R14, R14 ;  /* 0x0000000e000e7308 */ /* 0x000f620000000800 */
[----:B-1----:R-:W-:-:S07]  /*35d0*/  FADD.FTZ R36, R152, R13 ;  /* 0x0000000d98247221 */ /* 0x002fce0000010000 */
[----:B------:R-:W1:Y:S01]  /*35e0*/  MUFU.EX2 R15, R15 ;  /* 0x0000000f000f7308 */ /* 0x000e620000000800 */
[----:B---3--:R-:W-:Y:S01]  /*35f0*/  FMNMX.FTZ R3, R4, R3, !PT ;  /* 0x0000000304037209 */ /* 0x008fe20007810000 */
[----:B------:R-:W-:-:S06]  /*3600*/  FFMA.FTZ R4, R41, UR40, -R12 ;  /* 0x0000002829047c23 */ /* 0x000fcc000801080c */
[----:B------:R-:W3:Y:S01]  /*3610*/  MUFU.EX2 R20, R20 ;  /* 0x0000001400147308 */ /* 0x000ee20000000800 */
[----:B----4-:R-:W-:-:S01]  /*3620*/  FADD.FTZ R41, R11, R36 ;  /* 0x000000240b297221 */ /* 0x010fc20000010000 */
[----:B------:R-:W4:Y:S03]  /*3630*/  SHFL.BFLY PT, R8, R3, 0x1, 0x1f ;  /* 0x0c201f0003087f89 */ /* 0x000f2600000e0000 */
[----:B-----5:R-:W-:-:S03]  /*3640*/  FADD.FTZ R40, R14, R41 ;  /* 0x000000290e287221 */ /* 0x020fc60000010000 */
[----:B------:R5:W-:Y:S01]  /*3650*/  MUFU.EX2 R156, R4 ;  /* 0x00000004009c7308 */ /* 0x000be20000000800 */
[----:B-1----:R-:W-:-:S07]  /*3660*/  FADD.FTZ R41, R15, R40 ;  /* 0x000000280f297221 */ /* 0x002fce0000010000 */
[----:B------:R-:W1:Y:S01]  /*3670*/  MUFU.EX2 R21, R21 ;  /* 0x0000001500157308 */ /* 0x000e620000000800 */
[----:B---3--:R-:W-:-:S07]  /*3680*/  FADD.FTZ R40, R20, R41 ;  /* 0x0000002914287221 */ /* 0x008fce0000010000 */
[----:B------:R-:W3:Y:S01]  /*3690*/  MUFU.EX2 R24, R24 ;  /* 0x0000001800187308 */ /* 0x000ee20000000800 */
[----:B----4-:R-:W-:Y:S01]  /*36a0*/  FMNMX.FTZ R8, R3, R8, !PT ;  /* 0x0000000803087209 */ /* 0x010fe20007810000 */
[--C-:B------:R-:W-:Y:S01]  /*36b0*/  FFMA.FTZ R3, R69, UR40, -R12.reuse ;  /* 0x0000002845037c23 */ /* 0x100fe2000801080c */
[----:B------:R-:W-:-:S02]  /*36c0*/  FFMA.FTZ R12, R53, UR40, -R12 ;  /* 0x00000028350c7c23 */ /* 0x000fc4000801080c */
[C---:B------:R-:W-:Y:S01]  /*36d0*/  FSETP.NEU.FTZ.AND P1, PT, R8.reuse, -INF , PT ;  /* 0xff8000000800780b */ /* 0x040fe20003f3d000 */
[----:B-----5:R-:W-:-:S02]  /*36e0*/  FFMA.FTZ R4, R8, R37, -8 ;  /* 0xc100000008047423 */ /* 0x020fc40000010025 */
[----:B------:R-:W4:Y:S01]  /*36f0*/  MUFU.EX2 R25, R25 ;  /* 0x0000001900197308 */ /* 0x000f220000000800 */
[----:B-1----:R-:W-:-:S02]  /*3700*/  FADD.FTZ R41, R21, R40 ;  /* 0x0000002815297221 */ /* 0x002fc40000010000 */
        /* <DEDUP_REMOVED lines=17> */
[----:B------:R-:W1:Y:S01]  /*3820*/  MUFU.EX2 R27, R27 ;  /* 0x0000001b001b7308 */ /* 0x000e620000000800 */
[----:B---3--:R-:W-:-:S01]  /*3830*/  FADD.FTZ R40, R24, R41 ;  /* 0x0000002918287221 */ /* 0x008fc20000010000 */
[--C-:B------:R-:W-:Y:S01]  /*3840*/  FFMA.FTZ R54, R54, UR40, -R4.reuse ;  /* 0x0000002836367c23 */ /* 0x100fe20008010804 */
[----:B------:R-:W-:-:S01]  /*3850*/  FFMA.FTZ R4, R55, UR40, -R4 ;  /* 0x0000002837047c23 */ /* 0x000fc20008010804 */
[----:B------:R-:W-:Y:S01]  /*3860*/  F2FP.SATFINITE.E4M3.F32.PACK_AB_MERGE_C R154, R24, R21, RZ ;  /* 0x00000015189a723e */ /* 0x000fe200048070ff */
[----:B----4-:R-:W-:-:S03]  /*3870*/  FADD.FTZ R41, R25, R40 ;  /* 0x0000002819297221 */ /* 0x010fc60000010000 */
[----:B------:R-:W3:Y:S01]  /*3880*/  MUFU.EX2 R30, R30 ;  /* 0x0000001e001e7308 */ /* 0x000ee20000000800 */
[----:B------:R-:W-:-:S01]  /*3890*/  FADD.FTZ R41, R156, R41 ;  /* 0x000000299c297221 */ /* 0x000fc20000010000 */
[----:B------:R-:W-:-:S06]  /*38a0*/  F2FP.SATFINITE.E4M3.F32.PACK_AB_MERGE_C R154, R20, R15, R154 ;  /* 0x0000000f149a723e */ /* 0x000fcc000480709a */
[----:B------:R-:W4:Y:S01]  /*38b0*/  MUFU.EX2 R31, R31 ;  /* 0x0000001f001f7308 */ /* 0x000f220000000800 */
[----:B-1----:R-:W-:-:S07]  /*38c0*/  FADD.FTZ R37, R26, R27 ;  /* 0x0000001b1a257221 */ /* 0x002fce0000010000 */
[----:B------:R-:W1:Y:S01]  /*38d0*/  MUFU.EX2 R34, R34 ;  /* 0x0000002200227308 */ /* 0x000e620000000800 */
[----:B---3--:R-:W-:-:S07]  /*38e0*/  FADD.FTZ R36, R30, R37 ;  /* 0x000000251e247221 */ /* 0x008fce0000010000 */
[----:B------:R-:W3:Y:S01]  /*38f0*/  MUFU.EX2 R35, R35 ;  /* 0x0000002300237308 */ /* 0x000ee20000000800 */
[----:B----4-:R-:W-:-:S01]  /*3900*/  FADD.FTZ R37, R31, R36 ;  /* 0x000000241f257221 */ /* 0x010fc20000010000 */
[----:B------:R-:W-:-:S04]  /*3910*/  F2FP.SATFINITE.E4M3.F32.PACK_AB_MERGE_C R30, R31, R30, RZ ;  /* 0x0000001e1f1e723e */ /* 0x000fc800048070ff */
[----:B------:R-:W-:Y:S02]  /*3920*/  F2FP.SATFINITE.E4M3.F32.PACK_AB_MERGE_C R153, R27, R26, R30 ;  /* 0x0000001a1b99723e */ /* 0x000fe4000480701e */
[----:B------:R-:W4:Y:S01]  /*3930*/  MUFU.EX2 R38, R38 ;  /* 0x0000002600267308 */ /* 0x000f220000000800 */
[----:B-1----:R-:W-:-:S07]  /*3940*/  FADD.FTZ R36, R34, R37 ;  /* 0x0000002522247221 */ /* 0x002fce0000010000 */
[----:B------:R-:W1:Y:S01]  /*3950*/  MUFU.EX2 R39, R39 ;  /* 0x0000002700277308 */ /* 0x000e620000000800 */
[----:B---3--:R-:W-:-:S07]  /*3960*/  FADD.FTZ R37, R35, R36 ;  /* 0x0000002423257221 */ /* 0x008fce0000010000 */
[----:B------:R-:W3:Y:S01]  /*3970*/  MUFU.EX2 R42, R42 ;  /* 0x0000002a002a7308 */ /* 0x000ee20000000800 */
[----:B----4-:R-:W-:-:S07]  /*3980*/  FADD.FTZ R36, R38, R37 ;  /* 0x0000002526247221 */ /* 0x010fce0000010000 */
[----:B------:R-:W4:Y:S01]  /*3990*/  MUFU.EX2 R43, R43 ;  /* 0x0000002b002b7308 */ /* 0x000f220000000800 */
[----:B-1----:R-:W-:-:S01]  /*39a0*/  FADD.FTZ R37, R39, R36 ;  /* 0x0000002427257221 */ /* 0x002fc20000010000 */
[----:B------:R-:W-:-:S04]  /*39b0*/  F2FP.SATFINITE.E4M3.F32.PACK_AB_MERGE_C R38, R39, R38, RZ ;  /* 0x000000262726723e */ /* 0x000fc800048070ff */
[----:B------:R-:W-:Y:S02]  /*39c0*/  F2FP.SATFINITE.E4M3.F32.PACK_AB_MERGE_C R155, R35, R34, R38 ;  /* 0x00000022239b723e */ /* 0x000fe40004807026 */
[----:B------:R-:W1:Y:S01]  /*39d0*/  MUFU.EX2 R46, R46 ;  /* 0x0000002e002e7308 */ /* 0x000e620000000800 */
[----:B---3--:R-:W-:-:S07]  /*39e0*/  FADD.FTZ R36, R42, R37 ;  /* 0x000000252a247221 */ /* 0x008fce0000010000 */
[----:B------:R-:W3:Y:S01]  /*39f0*/  MUFU.EX2 R47, R47 ;  /* 0x0000002f002f7308 */ /* 0x000ee20000000800 */
[----:B----4-:R-:W-:-:S01]  /*3a00*/  FADD.FTZ R37, R43, R36 ;  /* 0x000000242b257221 */ /* 0x010fc20000010000 */
[----:B------:R-:W-:-:S06]  /*3a10*/  FADD.FTZ R36, R28, R41 ;  /* 0x000000291c247221 */ /* 0x000fcc0000010000 */
[----:B------:R-:W4:Y:S01]  /*3a20*/  MUFU.EX2 R29, R29 ;  /* 0x0000001d001d7308 */ /* 0x000f220000000800 */
[----:B-1----:R-:W-:-:S07]  /*3a30*/  FADD.FTZ R40, R46, R37 ;  /* 0x000000252e287221 */ /* 0x002fce0000010000 */
[----:B------:R-:W1:Y:S01]  /*3a40*/  MUFU.EX2 R50, R50 ;  /* 0x0000003200327308 */ /* 0x000e620000000800 */
[----:B---3--:R-:W-:-:S01]  /*3a50*/  FADD.FTZ R45, R47, R40 ;  /* 0x000000282f2d7221 */ /* 0x008fc20000010000 */
[----:B------:R-:W-:-:S04]  /*3a60*/  F2FP.SATFINITE.E4M3.F32.PACK_AB_MERGE_C R46, R47, R46, RZ ;  /* 0x0000002e2f2e723e */ /* 0x000fc800048070ff */
[----:B------:R-:W-:Y:S02]  /*3a70*/  F2FP.SATFINITE.E4M3.F32.PACK_AB_MERGE_C R157, R43, R42, R46 ;  /* 0x0000002a2b9d723e */ /* 0x000fe4000480702e */
[----:B------:R-:W3:Y:S01]  /*3a80*/  MUFU.EX2 R32, R32 ;  /* 0x0000002000207308 */ /* 0x000ee20000000800 */
[----:B----4-:R-:W-:-:S01]  /*3a90*/  FADD.FTZ R41, R29, R36 ;  /* 0x000000241d297221 */ /* 0x010fc20000010000 */
[----:B------:R-:W-:Y:S02]  /*3aa0*/  F2FP.SATFINITE.E4M3.F32.PACK_AB_MERGE_C R36, R14, R11, RZ ;  /* 0x0000000b0e24723e */ /* 0x000fe400048070ff */
[----:B------:R-:W-:Y:S02]  /*3ab0*/  F2FP.SATFINITE.E4M3.F32.PACK_AB_MERGE_C R28, R29, R28, RZ ;  /* 0x0000001c1d1c723e */ /* 0x000fe400048070ff */
[----:B------:R-:W-:Y:S02]  /*3ac0*/  F2FP.SATFINITE.E4M3.F32.PACK_AB_MERGE_C R152, R13, R152, R36 ;  /* 0x000000980d98723e */ /* 0x000fe40004807024 */
[----:B------:R-:W4:Y:S01]  /*3ad0*/  MUFU.EX2 R51, R51 ;  /* 0x0000003300337308 */ /* 0x000f220000000800 */
[----:B-1----:R-:W-:-:S01]  /*3ae0*/  FADD.FTZ R24, R50, R45 ;  /* 0x0000002d32187221 */ /* 0x002fc20000010000 */
[----:B------:R-:W-:-:S06]  /*3af0*/  F2FP.SATFINITE.E4M3.F32.PACK_AB_MERGE_C R156, R156, R25, R28 ;  /* 0x000000199c9c723e */ /* 0x000fcc000480701c */
[----:B------:R-:W1:Y:S01]  /*3b00*/  MUFU.EX2 R33, R33 ;  /* 0x0000002100217308 */ /* 0x000e620000000800 */
[----:B---3--:R-:W-:-:S07]  /*3b10*/  FADD.FTZ R14, R32, R41 ;  /* 0x00000029200e7221 */ /* 0x008fce0000010000 */
[----:B------:R-:W-:Y:S01]  /*3b20*/  MUFU.EX2 R54, R54 ;  /* 0x0000003600367308 */ /* 0x000fe20000000800 */
[----:B----4-:R-:W-:-:S07]  /*3b30*/  FADD.FTZ R11, R51, R24 ;  /* 0x00000018330b7221 */ /* 0x010fce0000010000 */
[----:B------:R-:W3:Y:S01]  /*3b40*/  MUFU.EX2 R3, R3 ;  /* 0x0000000300037308 */ /* 0x000ee20000000800 */
[----:B-1----:R-:W-:-:S07]  /*3b50*/  FADD.FTZ R14, R33, R14 ;  /* 0x0000000e210e7221 */ /* 0x002fce0000010000 */
[----:B------:R-:W1:Y:S08]  /*3b60*/  MUFU.EX2 R12, R12 ;  /* 0x0000000c000c7308 */ /* 0x000e700000000800 */
[----:B------:R4:W5:Y:S01]  /*3b70*/  MUFU.EX2 R37, R4 ;  /* 0x0000000400257308 */ /* 0x0009620000000800 */
[----:B---3--:R-:W-:-:S01]  /*3b80*/  FADD.FTZ R21, R3, R14 ;  /* 0x0000000e03157221 */ /* 0x008fc20000010000 */
[----:B----4-:R-:W-:Y:S01]  /*3b90*/  FADD.FTZ R4, R54, R11 ;  /* 0x0000000b36047221 */ /* 0x010fe20000010000 */
[----:B-1----:R-:W-:-:S02]  /*3ba0*/  F2FP.SATFINITE.E4M3.F32.PACK_AB_MERGE_C R158, R12, R3, RZ ;  /* 0x000000030c9e723e */ /* 0x002fc400048070ff */
[----:B------:R-:W-:Y:S02]  /*3bb0*/  FADD.FTZ R3, R12, R21 ;  /* 0x000000150c037221 */ /* 0x000fe40000010000 */
[----:B------:R-:W-:Y:S02]  /*3bc0*/  F2FP.SATFINITE.E4M3.F32.PACK_AB_MERGE_C R158, R33, R32, R158 ;  /* 0x00000020219e723e */ /* 0x000fe4000480709e */
[C---:B-----5:R-:W-:Y:S01]  /*3bd0*/  F2FP.SATFINITE.E4M3.F32.PACK_AB_MERGE_C R54, R37.reuse, R54, RZ ;  /* 0x000000362536723e */ /* 0x060fe200048070ff */
[----:B------:R-:W-:-:S03]  /*3be0*/  FADD.FTZ R4, R37, R4 ;  /* 0x0000000425047221 */ /* 0x000fc60000010000 */
[----:B------:R-:W-:Y:S01]  /*3bf0*/  F2FP.SATFINITE.E4M3.F32.PACK_AB_MERGE_C R159, R51, R50, R54 ;  /* 0x00000032339f723e */ /* 0x000fe20004807036 */
[----:B------:R-:W-:Y:S06]  /*3c00*/  @!P0 BRA `(.L_x_1154) ;  /* 0x0000000000048947 */ /* 0x000fec0003800000 */
[----:B------:R-:W-:Y:S01]  /*3c10*/  BPT.TRAP 0x1 ;  /* 0x000000040000795c */ /* 0x000fe20000300000 */
.L_x_1154:
[----:B------:R1:W3:Y:S01]  /*3c20*/  SYNCS.PHASECHK.TRANS64.TRYWAIT P1, [UR55+0x28450], R10 ;  /* 0x0284500aff0075a7 */ /* 0x0002e20008020177 */
[----:B------:R-:W-:Y:S05]  /*3c30*/  @!P0 BRA `(.L_x_1155) ;  /* 0x0000000000048947 */ /* 0x000fea0003800000 */
[----:B------:R-:W-:Y:S01]  /*3c40*/  BPT.TRAP 0x1 ;  /* 0x000000040000795c */ /* 0x000fe20000300000 */
.L_x_1155:
[----:B---3--:R-:W-:Y:S05]  /*3c50*/  @P1 BRA `(.L_x_1156) ;  /* 0x0000000000081947 */ /* 0x008fea0003800000 */
[----:B------:R-:W3:Y:S02]  /*3c60*/  SYNCS.PHASECHK.TRANS64.TRYWAIT P1, [UR55+0x28450], R10 ;  /* 0x0284500aff0075a7 */ /* 0x000ee40008020177 */
[----:B---3--:R-:W-:Y:S05]  /*3c70*/  @!P1 BRA `(.L_x_1157) ;  /* 0x000000f4008c9947 */ /* 0x008fea0003800000 */
.L_x_1156:
[----:B------:R4:W-:Y:S01]  /*3c80*/  BAR.SYNC.DEFER_BLOCKING R9, 0x100 ;  /* 0x000400090000751d */ /* 0x0009e20000010000 */
[----:B------:R-:W-:-:S04]  /*3c90*/  UIADD3 UR50, UR50, 0x8000, URZ ;  /* 0x0000800032327890 */ /* 0x000fc8000fffe03f */
[----:B------:R-:W-:Y:S01]  /*3ca0*/  USHF.R.U32.HI UR50, URZ, 0x4, UR50 ;  /* 0x000000043f327899 */ /* 0x000fe20008011632 */
[----:B------:R-:W-:-:S03]  /*3cb0*/  UMOV UR7, 0x80000020 ;  /* 0x8000002000077882 */ /* 0x000fc60000000000 */
[----:B------:R-:W-:-:S04]  /*3cc0*/  ULOP3.LUT UR50, UR50, 0x3fff, URZ, 0xc0, !UPT ;  /* 0x00003fff32327892 */ /* 0x000fc8000f8ec03f */
[----:B------:R-:W-:-:S04]  /*3cd0*/  ULOP3.LUT UR50, UR50, 0x10000, URZ, 0xfc, !UPT ;  /* 0x0001000032327892 */ /* 0x000fc8000f8efc3f */
[----:B------:R-:W-:Y:S01]  /*3ce0*/  ULEA UR6, UR43, UR50, 0xa ;  /* 0x000000322b067291 */ /* 0x000fe2000f8e503f */
[----:B------:R-:W-:-:S08]  /*3cf0*/  WARPGROUP.ARRIVE ;  /* 0x00000000000079c5 */ /* 0x000fd00000000000 */
[----:B------:R-:W-:Y:S01]  /*3d00*/  QGMMA.64x256x32.F32.E4M3.E4M3 R24, R152, gdesc[UR4], RZ, !UPT, gsb0 ;  /* 0x03e0000498187df3 */ /* 0x000fe2000c0008ff */
[----:B------:R-:W-:Y:S01]  /*3d10*/  UIADD3 UR6, UR6, 0x2, URZ ;  /* 0x0000000206067890 */ /* 0x000fe2000fffe03f */
[----:B------:R-:W-:Y:S01]  /*3d20*/  UMOV UR7, 0x80000020 ;  /* 0x8000002000077882 */ /* 0x000fe20000000000 */
[----:B------:R-:W-:Y:S02]  /*3d30*/  WARPGROUP.DEPBAR.LE gsb0, 0x0 ;  /* 0x00008000000079c5 */ /* 0x000fe40000010000 */
[----:B------:R-:W-:-:S15]  /*3d40*/  WARPGROUP.ARRIVE ;  /* 0x00000000000079c5 */ /* 0x000fde0000000000 */
[----:B------:R-:W-:-:S08]  /*3d50*/  NOP ;  /* 0x0000000000007918 */ /* 0x000fd00000000000 */
[----:B------:R-:W-:Y:S03]  /*3d60*/  QGMMA.64x256x32.F32.E4M3.E4M3 R24, R156, gdesc[UR4], R24, gsb0 ;  /* 0x03e000049c187df3 */ /* 0x000fe60008000818 */
[----:B------:R-:W-:Y:S02]  /*3d70*/  WARPGROUP.DEPBAR.LE gsb0, 0x0 ;  /* 0x00008000000079c5 */ /* 0x000fe40000010000 */
[----:B----4-:R-:W-:Y:S05]  /*3d80*/  @!P0 BRA `(.L_x_1158) ;  /* 0x0000000000048947 */ /* 0x010fea0003800000 */
[----:B------:R-:W-:Y:S01]  /*3d90*/  BPT.TRAP 0x1 ;  /* 0x000000040000795c */ /* 0x000fe20000300000 */
.L_x_1158:
[----:B------:R-:W-:Y:S01]  /*3da0*/  UISETP.NE.AND UP1, UPT, UR48, URZ, UPT ;  /* 0x0000003f3000728c */ /* 0x000fe2000bf25270 */
[----:B---3--:R-:W-:Y:S01]  /*3db0*/  VIADD R11, R160, 0xfffffffe ;  /* 0xfffffffea00b7836 */ /* 0x008fe20000000000 */
[----:B------:R-:W-:Y:S02]  /*3dc0*/  UISETP.NE.AND UP0, UPT, UR47, URZ, UPT ;  /* 0x0000003f2f00728c */ /* 0x000fe4000bf05270 */
[----:B------:R-:W-:Y:S01]  /*3dd0*/  UIADD3 UR55, UR55, 0x28460, URZ ;  /* 0x0002846037377890 */ /* 0x000fe2000fffe03f */
[----:B------:R-:W-:-:S03]  /*3de0*/  UMOV UR14, UR38 ;  /* 0x00000026000e7c82 */ /* 0x000fc60008000000 */
[----:B------:R-:W-:Y:S01]  /*3df0*/  PLOP3.LUT P1, PT, PT, PT, UP0, 0x40, 0x0 ;  /* 0x000000000000781c */ /* 0x000fe20003f2e808 */
[----:B------:R-:W-:Y:S02]  /*3e00*/  UPRMT UR55, UR51, 0x654, UR55 ;  /* 0x0000065433377896 */ /* 0x000fe40008000037 */
[----:B------:R-:W-:Y:S01]  /*3e10*/  @UP1 ULDC UR6, c[0x0][0x44c] ;  /* 0x0001130000061ab9 */ /* 0x000fe20000000800 */
[----:B------:R-:W-:Y:S01]  /*3e20*/  @UP1 ULDC UR15, c[0x0][0x450] ;  /* 0x00011400000f1ab9 */ /* 0x000fe20000000800 */
[----:B------:R-:W-:-:S04]  /*3e30*/  UIMAD.WIDE.U32 UR6, UR38, UR6, URZ ;  /* 0x00000006260672a5 */ /* 0x000fc8000f8e003f */
[----:B------:R-:W-:Y:S01]  /*3e40*/  @UP1 USHF.R.U32.HI UR14, URZ, UR15, UR7 ;  /* 0x0000000f3f0e1299 */ /* 0x000fe20008011607 */
[----:B------:R-:W-:Y:S03]  /*3e50*/  SYNCS.ARRIVE.TRANS64.RED.A1T0 RZ, [UR55], RZ ;  /* 0x000000ffffff79a7 */ /* 0x000fe60008100437 */
[----:B------:R-:W-:-:S04]  /*3e60*/  UIADD3 UR54, UR54, UR14, URZ ;  /* 0x0000000e36367290 */ /* 0x000fc8000fffe03f */
[----:B------:R-:W-:Y:S01]  /*3e70*/  UIADD3 UR11, UR54, UR11, URZ ;  /* 0x0000000b360b7290 */ /* 0x000fe2000fffe03f */
[----:B------:R-:W-:Y:S11]  /*3e80*/  @P1 BRA `(.L_x_1159) ;  /* 0x00000000004c1947 */ /* 0x000ff60003800000 */
[----:B------:R-:W-:Y:S01]  /*3e90*/  ISETP.LT.AND P1, PT, RZ, UR54, PT ;  /* 0x00000036ff007c0c */ /* 0x000fe2000bf21270 */
[----:B------:R-:W-:-:S12]  /*3ea0*/  UIADD3 UR18, UR54, -0x1, URZ ;  /* 0xffffffff36127890 */ /* 0x000fd8000fffe03f */
[----:B------:R-:W-:Y:S05]  /*3eb0*/  @P1 BRA `(.L_x_1160) ;  /* 0x0000000000201947 */ /* 0x000fea0003800000 */
[----:B------:R-:W-:Y:S01]  /*3ec0*/  ULDC UR19, c[0x0][0x9e4] ;  /* 0x0002790000137ab9 */ /* 0x000fe20000000800 */
[----:B------:R-:W-:Y:S02]  /*3ed0*/  UIADD3 UR18, -UR54, URZ, URZ ;  /* 0x0000003f36127290 */ /* 0x000fe4000fffe13f */
[----:B------:R-:W-:-:S11]  /*3ee0*/  UISETP.NE.AND UP0, UPT, UR19, 0x1, UPT ;  /* 0x000000011300788c */ /* 0x000fd6000bf05270 */
[----:B------:R-:W-:Y:S02]  /*3ef0*/  @UP0 ULDC.64 UR6, c[0x0][0x9e8] ;  /* 0x00027a0000060ab9 */ /* 0x000fe40000000a00 */
[----:B------:R-:W-:-:S04]  /*3f00*/  UIMAD.WIDE.U32 UR14, UR18, UR6, URZ ;  /* 0x00000006120e72a5 */ /* 0x000fc8000f8e003f */
[----:B------:R-:W-:-:S04]  /*3f10*/  @UP0 USHF.R.U32.HI UR18, URZ, UR7, UR15 ;  /* 0x000000073f120299 */ /* 0x000fc8000801160f */
[----:B------:R-:W-:Y:S01]  /*3f20*/  ULOP3.LUT UR18, URZ, UR18, URZ, 0x33, !UPT ;  /* 0x000000123f127292 */ /* 0x000fe2000f8e333f */
[----:B------:R-:W-:Y:S11]  /*3f30*/  BRA `(.L_x_1161) ;  /* 0x0000000000147947 */ /* 0x000ff60003800000 */
.L_x_1160:
[----:B------:R-:W-:Y:S02]  /*3f40*/  ULDC UR19, c[0x0][0x9e4] ;  /* 0x0002790000137ab9 */ /* 0x000fe40000000800 */
[----:B------:R-:W-:-:S11]  /*3f50*/  UISETP.NE.AND UP0, UPT, UR19, 0x1, UPT ;  /* 0x000000011300788c */ /* 0x000fd6000bf05270 */
[----:B------:R-:W-:Y:S02]  /*3f60*/  @UP0 ULDC.64 UR6, c[0x0][0x9e8] ;  /* 0x00027a0000060ab9 */ /* 0x000fe40000000a00 */
[----:B------:R-:W-:-:S04]  /*3f70*/  UIMAD.WIDE.U32 UR14, UR18, UR6, URZ ;  /* 0x00000006120e72a5 */ /* 0x000fc8000f8e003f */
[----:B------:R-:W-:-:S12]  /*3f80*/  @UP0 USHF.R.U32.HI UR18, URZ, UR7, UR15 ;  /* 0x000000073f120299 */ /* 0x000fd8000801160f */
.L_x_1161:
[----:B------:R-:W-:-:S04]  /*3f90*/  UIMAD UR18, UR18, UR19, UR19 ;  /* 0x00000013121272a4 */ /* 0x000fc8000f8e0213 */
[----:B------:R-:W-:-:S04]  /*3fa0*/  UISETP.LT.AND UP0, UPT, UR11, UR18, UPT ;  /* 0x000000120b00728c */ /* 0x000fc8000bf01270 */
[----:B------:R-:W-:-:S12]  /*3fb0*/  USEL UR11, UR11, UR18, UP0 ;  /* 0x000000120b0b7287 */ /* 0x000fd80008000000 */
.L_x_1159:
[----:B------:R-:W-:-:S04]  /*3fc0*/  USHF.R.S32.HI UR6, URZ, 0x1f, UR11 ;  /* 0x0000001f3f067899 */ /* 0x000fc8000801140b */
[----:B------:R-:W-:-:S04]  /*3fd0*/  ULEA.HI UR6, UR6, UR11, URZ, 0x6 ;  /* 0x0000000b06067291 */ /* 0x000fc8000f8f303f */
[----:B------:R-:W-:-:S04]  /*3fe0*/  USHF.R.S32.HI UR6, URZ, 0x6, UR6 ;  /* 0x000000063f067899 */ /* 0x000fc80008011406 */
[----:B------:R-:W-:-:S04]  /*3ff0*/  UISETP.LT.AND UP0, UPT, UR41, UR6, UPT ;  /* 0x000000062900728c */ /* 0x000fc8000bf01270 */
[----:B------:R-:W-:-:S06]  /*4000*/  USEL UR58, UR41, UR6, !UP0 ;  /* 0x00000006293a7287 */ /* 0x000fcc000c000000 */
[----:B------:R-:W-:-:S13]  /*4010*/  ISETP.GE.AND P1, PT, R11, UR58, PT ;  /* 0x0000003a0b007c0c */ /* 0x000fda000bf26270 */
[----:B------:R-:W-:Y:S05]  /*4020*/  @!P1 BRA `(.L_x_1162) ;  /* 0x0000002000f89947 */ /* 0x000fea0003800000 */
[----:B------:R-:W-:Y:S01]  /*4030*/  IMAD.MOV.U32 R13, RZ, RZ, R8 ;  /* 0x000000ffff0d7224 */ /* 0x000fe200078e0008 */
[----:B------:R-:W-:Y:S01]  /*4040*/  ULDC UR51, c[0x0][0x9e4] ;  /* 0x0002790000337ab9 */ /* 0x000fe20000000800 */
[----:B------:R-:W-:Y:S01]  /*4050*/  IMAD.MOV.U32 R12, RZ, RZ, R5 ;  /* 0x000000ffff0c7224 */ /* 0x000fe200078e0005 */
[----:B------:R-:W-:Y:S01]  /*4060*/  ULDC UR54, c[0x0][0x9dc] ;  /* 0x0002770000367ab9 */ /* 0x000fe20000000800 */
[----:B------:R-:W-:-:S05]  /*4070*/  ULDC UR55, c[0x0][0x9e0] ;  /* 0x0002780000377ab9 */ /* 0x000fca0000000800 */
.L_x_1181:
[----:B------:R-:W-:-:S04]  /*4080*/  UIADD3 UR43, UR43, 0x1, URZ ;  /* 0x000000012b2b7890 */ /* 0x000fc8000fffe03f */
[----:B------:R-:W-:-:S04]  /*4090*/  UISETP.NE.AND UP0, UPT, UR43, 0x2, UPT ;  /* 0x000000022b00788c */ /* 0x000fc8000bf05270 */
[----:B------:R-:W-:Y:S02]  /*40a0*/  USEL UR6, URZ, 0x1, UP0 ;  /* 0x000000013f067887 */ /* 0x000fe40008000000 */
[----:B------:R-:W-:Y:S02]  /*40b0*/  USEL UR43, UR43, URZ, UP0 ;  /* 0x0000003f2b2b7287 */ /* 0x000fe40008000000 */
[----:B------:R-:W-:Y:S01]  /*40c0*/  ULOP3.LUT UR44, UR44, UR6, URZ, 0x3c, !UPT ;  /* 0x000000062c2c7292 */ /* 0x000fe2000f8e3c3f */
[----:B------:R-:W-:Y:S11]  /*40d0*/  @!P0 BRA `(.L_x_1163) ;  /* 0x0000000000048947 */ /* 0x000ff60003800000 */
[----:B------:R-:W-:Y:S01]  /*40e0*/  BPT.TRAP 0x1 ;  /* 0x000000040000795c */ /* 0x000fe20000300000 */
.L_x_1163:
[----:B------:R-:W3:Y:S01]  /*40f0*/  S2UR UR57, SR_CgaCtaId ;  /* 0x00000000003979c3 */ /* 0x000ee20000008800 */
[----:B------:R-:W-:Y:S01]  /*4100*/  UMOV UR6, 0x400 ;  /* 0x0000040000067882 */ /* 0x000fe20000000000 */
[----:B01----:R-:W-:-:S05]  /*4110*/  IMAD.U32 R10, RZ, RZ, UR44 ;  /* 0x0000002cff0a7e24 */ /* 0x003fca000f8e00ff */
[----:B------:R-:W-:Y:S01]  /*4120*/  SHF.L.U32 R10, R10, 0x1f, RZ ;  /* 0x0000001f0a0a7819 */ /* 0x000fe200000006ff */
[----:B---3--:R-:W-:-:S04]  /*4130*/  ULEA UR6, UR57, UR6, 0x18 ;  /* 0x0000000639067291 */ /* 0x008fc8000f8ec03f */
[----:B------:R-:W-:-:S09]  /*4140*/  ULEA UR56, UR43, UR6, 0x3 ;  /* 0x000000062b387291 */ /* 0x000fd2000f8e183f */
[----:B------:R0:W1:Y:S01]  /*4150*/  SYNCS.PHASECHK.TRANS64.TRYWAIT P1, [UR56+0x28430], R10 ;  /* 0x0284300aff0075a7 */ /* 0x0000620008020178 */
[----:B------:R-:W-:Y:S05]  /*4160*/  @!P0 BRA `(.L_x_1164) ;  /* 0x0000000000048947 */ /* 0x000fea0003800000 */
[----:B------:R-:W-:Y:S01]  /*4170*/  BPT.TRAP 0x1 ;  /* 0x000000040000795c */ /* 0x000fe20000300000 */
.L_x_1164:
[----:B-1----:R-:W-:Y:S05]  /*4180*/  @P1 BRA `(.L_x_1165) ;  /* 0x0000000000081947 */ /* 0x002fea0003800000 */
[----:B------:R-:W1:Y:S02]  /*4190*/  SYNCS.PHASECHK.TRANS64.TRYWAIT P1, [UR56+0x28430], R10 ;  /* 0x0284300aff0075a7 */ /* 0x000e640008020178 */
[----:B-1----:R-:W-:Y:S05]  /*41a0*/  @!P1 BRA `(.L_x_1166) ;  /* 0x000000f000589947 */ /* 0x002fea0003800000 */
.L_x_1165:
[----:B------:R-:W-:Y:S01]  /*41b0*/  ULEA UR34, UR43, UR49, 0xa ;  /* 0x000000312b227291 */ /* 0x000fe2000f8e503f */
[----:B------:R-:W-:Y:S01]  /*41c0*/  WARPGROUP.ARRIVE ;  /* 0x00000000000079c5 */ /* 0x000fe20000000000 */
[----:B------:R-:W-:Y:S01]  /*41d0*/  UMOV UR35, 0x40000040 ;  /* 0x4000004000237882 */ /* 0x000fe20000000000 */
[----:B------:R-:W-:Y:S01]  /*41e0*/  UMOV UR7, 0x40000040 ;  /* 0x4000004000077882 */ /* 0x000fe20000000000 */
[----:B------:R-:W-:-:S03]  /*41f0*/  UIADD3 UR6, UR34, 0x2, URZ ;  /* 0x0000000222067890 */ /* 0x000fc6000fffe03f */
[----:B--2---:R-:W2:Y:S01]  /*4200*/  S2R R0, SR_TID.X ;  /* 0x0000000000007919 */ /* 0x004ea20000002100 */
[----:B------:R-:W-:Y:S01]  /*4210*/  UIADD3 UR10, UR34, 0x4, URZ ;  /* 0x00000004220a7890 */ /* 0x000fe2000fffe03f */
[----:B------:R-:W-:Y:S01]  /*4220*/  UMOV UR11, 0x40000040 ;  /* 0x40000040000b7882 */ /* 0x000fe20000000000 */
[----:B------:R-:W-:Y:S01]  /*4230*/  QGMMA.64x64x32.F32.E4M3.E4M3 R152, gdesc[UR32], RZ, !UPT, gsb0 ;  /* 0x00e00000209879f3 */ /* 0x000fe2000c0008ff */
        /* <DEDUP_REMOVED lines=10> */
[----:B--2---:R-:W-:-:S04]  /*42e0*/  SHF.R.U32.HI R197, RZ, 0x7, R0 ;  /* 0x00000007ffc57819 */ /* 0x004fc80000011600 */
[----:B------:R-:W-:Y:S01]  /*42f0*/  IADD3 R0, -R197, 0xb, RZ ;  /* 0x0000000bc5007810 */ /* 0x000fe20007ffe1ff */
        /* <DEDUP_REMOVED lines=25> */
.L_x_1167:
[----:B------:R-:W-:Y:S01]  /*4490*/  UISETP.NE.AND UP1, UPT, UR48, URZ, UPT ;  /* 0x0000003f3000728c */ /* 0x000fe2000bf25270 */
[----:B------:R-:W-:Y:S01]  /*44a0*/  VIADD R14, R17, UR38 ;  /* 0x00000026110e7c36 */ /* 0x000fe20008000000 */
[----:B------:R-:W3:Y:S01]  /*44b0*/  LDC R6, c[0x0][0x2f0] ;  /* 0x0000bc00ff067b82 */ /* 0x000ee20000000800 */
[----:B------:R-:W-:Y:S01]  /*44c0*/  UISETP.NE.AND UP0, UPT, UR47, URZ, UPT ;  /* 0x0000003f2f00728c */ /* 0x000fe2000bf05270 */
[----:B------:R-:W-:Y:S02]  /*44d0*/  UMOV UR10, UR54 ;  /* 0x00000036000a7c82 */ /* 0x000fe40008000000 */
[----:B------:R-:W-:Y:S02]  /*44e0*/  PLOP3.LUT P1, PT, PT, PT, UP1, 0x80, 0x0 ;  /* 0x000000000000781c */ /* 0x000fe40003f2f018 */
[----:B------:R-:W-:Y:S02]  /*44f0*/  PLOP3.LUT P2, PT, PT, PT, UP1, 0x80, 0x0 ;  /* 0x000000000000781c */ /* 0x000fe40003f4f018 */
[----:B------:R-:W4:Y:S01]  /*4500*/  LDC R7, c[0x0][0x288] ;  /* 0x0000a200ff077b82 */ /* 0x000f220000000800 */
[----:B------:R-:W-:-:S08]  /*4510*/  @UP1 ULDC UR6, c[0x0][0x44c] ;  /* 0x0001130000061ab9 */ /* 0x000fd00000000800 */
[----:B-1----:R-:W-:Y:S01]  /*4520*/  @P1 IMAD.HI.U32 R5, R14, UR6, RZ ;  /* 0x000000060e051c27 */ /* 0x002fe2000f8e00ff */
[----:B------:R-:W-:Y:S01]  /*4530*/  @UP1 ULDC UR6, c[0x0][0x450] ;  /* 0x0001140000061ab9 */ /* 0x000fe20000000800 */
[----:B------:R-:W-:-:S03]  /*4540*/  PLOP3.LUT P1, PT, PT, PT, UP0, 0x40, 0x0 ;  /* 0x000000000000781c */ /* 0x000fc60003f2e808 */
[----:B------:R-:W-:Y:S01]  /*4550*/  @P2 SHF.R.U32.HI R14, RZ, UR6, R5 ;  /* 0x00000006ff0e2c19 */ /* 0x000fe20008011605 */
[----:B------:R-:W-:Y:S01]  /*4560*/  IMAD.SHL.U32 R5, R11, 0x40, RZ ;  /* 0x000000400b057824 */ /* 0x000fe200078e00ff */
[----:B------:R-:W-:-:S03]  /*4570*/  UIADD3 UR6, UR56, 0x28440, URZ ;  /* 0x0002844038067890 */ /* 0x000fc6000fffe03f */
[----:B------:R-:W1:Y:S01]  /*4580*/  SHFL.IDX PT, R15, R14, RZ, 0x1c1f ;  /* 0x001c1fff0e0f7589 */ /* 0x000e6200000e0000 */
[----:B------:R-:W-:Y:S01]  /*4590*/  IADD3 R9, -R5, 0x1, RZ ;  /* 0x0000000105097810 */ /* 0x000fe20007ffe1ff */
[----:B------:R-:W-:-:S04]  /*45a0*/  UPRMT UR6, UR57, 0x654, UR6 ;  /* 0x0000065439067896 */ /* 0x000fc80008000006 */
[----:B------:R-:W-:-:S04]  /*45b0*/  IMAD R9, R2, -0x2, R9 ;  /* 0xfffffffe02097824 */ /* 0x000fc800078e0209 */
[----:B---3--:R-:W-:Y:S01]  /*45c0*/  IMAD R8, R6, UR39, R9 ;  /* 0x0000002706087c24 */ /* 0x008fe2000f8e0209 */
[----:B------:R-:W-:Y:S01]  /*45d0*/  SYNCS.ARRIVE.TRANS64.RED.A1T0 RZ, [UR6], RZ ;  /* 0x000000ffffff79a7 */ /* 0x000fe20008100406 */
[----:B------:R-:W-:Y:S02]  /*45e0*/  ULOP3.LUT UR6, URZ, UR10, URZ, 0x33, !UPT ;  /* 0x0000000a3f067292 */ /* 0x000fe4000f8e333f */
[----:B----4-:R-:W-:-:S04]  /*45f0*/  IMAD.IADD R8, R8, 0x1, -R7 ;  /* 0x0000000108087824 */ /* 0x010fc800078e0a07 */
[C---:B------:R-:W-:Y:S02]  /*4600*/  VIADD R194, R8.reuse, UR55 ;  /* 0x0000003708c27c36 */ /* 0x040fe40008000000 */
[----:B------:R-:W-:Y:S02]  /*4610*/  VIADD R196, R8, UR6 ;  /* 0x0000000608c47c36 */ /* 0x000fe40008000000 */
[----:B-1----:R-:W-:Y:S02]  /*4620*/  IMAD.IADD R20, R194, 0x1, R15 ;  /* 0x00000001c2147824 */ /* 0x002fe400078e020f */
[----:B------:R-:W-:Y:S01]  /*4630*/  IMAD.IADD R21, R15, 0x1, R196 ;  /* 0x000000010f157824 */ /* 0x000fe200078e02c4 */
[----:B------:R-:W-:Y:S06]  /*4640*/  @P1 BRA `(.L_x_1168) ;  /* 0x00000000005c1947 */ /* 0x000fec0003800000 */
[----:B------:R-:W-:Y:S01]  /*4650*/  IMAD R8, R6, UR39, R15 ;  /* 0x0000002706087c24 */ /* 0x000fe2000f8e020f */
[----:B------:R-:W-:Y:S03]  /*4660*/  BSSY B0, `(.L_x_1169) ;  /* 0x0000011000007945 */ /* 0x000fe60003800000 */
[----:B------:R-:W-:-:S05]  /*4670*/  IMAD.IADD R15, R8, 0x1, -R7 ;  /* 0x00000001080f7824 */ /* 0x000fca00078e0a07 */
[----:B------:R-:W-:-:S13]  /*4680*/  ISETP.GT.AND P1, PT, R15, -0x1, PT ;  /* 0xffffffff0f00780c */ /* 0x000fda0003f24270 */
[----:B------:R-:W-:Y:S05]  /*4690*/  @P1 BRA `(.L_x_1170) ;  /* 0x0000000000201947 */ /* 0x000fea0003800000 */
[----:B------:R-:W-:Y:S01]  /*46a0*/  IMAD.U32 R198, RZ, RZ, UR51 ;  /* 0x00000033ffc67e24 */ /* 0x000fe2000f8e00ff */
[----:B------:R-:W-:-:S04]  /*46b0*/  LOP3.LUT R15, RZ, R15, RZ, 0x33, !PT ;  /* 0x0000000fff0f7212 */ /* 0x000fc800078e33ff */
[----:B------:R-:W-:-:S13]  /*46c0*/  ISETP.NE.AND P1, PT, R198, 0x1, PT ;  /* 0x00000001c600780c */ /* 0x000fda0003f25270 */
[----:B------:R-:W1:Y:S02]  /*46d0*/  @P1 LDC.64 R8, c[0x0][0x9e8] ;  /* 0x00027a00ff081b82 */ /* 0x000e640000000a00 */
[----:B-1----:R-:W-:-:S05]  /*46e0*/  @P1 IMAD.HI.U32 R8, R15, R8, RZ ;  /* 0x000000080f081227 */ /* 0x002fca00078e00ff */
[----:B------:R-:W-:-:S04]  /*46f0*/  @P1 SHF.R.U32.HI R15, RZ, R9, R8 ;  /* 0x00000009ff0f1219 */ /* 0x000fc80000011608 */
[----:B------:R-:W-:Y:S01]  /*4700*/  LOP3.LUT R15, RZ, R15, RZ, 0x33, !PT ;  /* 0x0000000fff0f7212 */ /* 0x000fe200078e33ff */
[----:B------:R-:W-:Y:S06]  /*4710*/  BRA `(.L_x_1171) ;  /* 0x0000000000147947 */ /* 0x000fec0003800000 */
.L_x_1170:
[----:B------:R-:W-:-:S05]  /*4720*/  IMAD.U32 R198, RZ, RZ, UR51 ;  /* 0x00000033ffc67e24 */ /* 0x000fca000f8e00ff */
[----:B------:R-:W-:-:S13]  /*4730*/  ISETP.NE.AND P1, PT, R198, 0x1, PT ;  /* 0x00000001c600780c */ /* 0x000fda0003f25270 */
[----:B------:R-:W1:Y:S02]  /*4740*/  @P1 LDC.64 R8, c[0x0][0x9e8] ;  /* 0x00027a00ff081b82 */ /* 0x000e640000000a00 */
[----:B-1----:R-:W-:-:S05]  /*4750*/  @P1 IMAD.HI.U32 R8, R15, R8, RZ ;  /* 0x000000080f081227 */ /* 0x002fca00078e00ff */
[----:B------:R-:W-:-:S07]  /*4760*/  @P1 SHF.R.U32.HI R15, RZ, R9, R8 ;  /* 0x00000009ff0f1219 */ /* 0x000fce0000011608 */
.L_x_1171:
[----:B------:R-:W-:Y:S05]  /*4770*/  BSYNC B0 ;  /* 0x0000000000007941 */ /* 0x000fea0003800000 */
.L_x_1169:
[----:B------:R-:W-:-:S04]  /*4780*/  IMAD R15, R15, R198, -R5 ;  /* 0x000000c60f0f7224 */ /* 0x000fc800078e0a05 */
[----:B------:R-:W-:-:S05]  /*4790*/  IMAD R15, R2, -0x2, R15 ;  /* 0xfffffffe020f7824 */ /* 0x000fca00078e020f */
[----:B------:R-:W-:Y:S02]  /*47a0*/  VIADDMNMX R20, R15, R198, R20, PT ;  /* 0x000000c60f147246 */ /* 0x000fe40003800114 */
[----:B------:R-:W-:-:S07]  /*47b0*/  VIMNMX R21, R21, R15, !PT ;  /* 0x0000000f15157248 */ /* 0x000fce0007fe0100 */
.L_x_1168:
[----:B------:R-:W-:Y:S01]  /*47c0*/  ISETP.GT.AND P1, PT, R11, -0x1, PT ;  /* 0xffffffff0b00780c */ /* 0x000fe20003f24270 */
[----:B------:R-:W1:Y:S01]  /*47d0*/  SHFL.IDX PT, R9, R14, 0x1, 0x1c1f ;  /* 0x003c1f000e097f89 */ /* 0x000e6200000e0000 */
[----:B------:R-:W-:Y:S02]  /*47e0*/  UISETP.NE.AND UP0, UPT, UR47, URZ, UPT ;  /* 0x0000003f2f00728c */ /* 0x000fe4000bf05270 */
[C---:B------:R-:W-:Y:S02]  /*47f0*/  ISETP.GT.AND P4, PT, R21.reuse, 0x1, P1 ;  /* 0x000000011500780c */ /* 0x040fe40000f84270 */
[----:B------:R-:W-:Y:S02]  /*4800*/  ISETP.GT.AND P5, PT, R21, RZ, P1 ;  /* 0x000000ff1500720c */ /* 0x000fe40000fa4270 */
[C---:B------:R-:W-:Y:S02]  /*4810*/  ISETP.LT.OR P4, PT, R20.reuse, 0x2, P4 ;  /* 0x000000021400780c */ /* 0x040fe40002781670 */
[----:B------:R-:W-:-:S02]  /*4820*/  ISETP.LT.OR P5, PT, R20, 0x1, P5 ;  /* 0x000000011400780c */ /* 0x000fc40002fa1670 */
[----:B------:R-:W-:Y:S02]  /*4830*/  FSEL R153, R153, -INF , !P4 ;  /* 0xff80000099997808 */ /* 0x000fe40006000000 */
[C---:B------:R-:W-:Y:S02]  /*4840*/  ISETP.GT.AND P4, PT, R21.reuse, 0x18, P1 ;  /* 0x000000181500780c */ /* 0x040fe40000f84270 */
[----:B------:R-:W-:Y:S02]  /*4850*/  FSEL R15, R152, -INF , !P5 ;  /* 0xff800000980f7808 */ /* 0x000fe40006800000 */
[----:B------:R-:W-:Y:S02]  /*4860*/  ISETP.LT.OR P4, PT, R20, 0x19, P4 ;  /* 0x000000191400780c */ /* 0x000fe40002781670 */
[C---:B------:R-:W-:Y:S02]  /*4870*/  ISETP.GT.AND P6, PT, R21.reuse, 0x8, P1 ;  /* 0x000000081500780c */ /* 0x040fe40000fc4270 */
[----:B------:R-:W-:-:S02]  /*4880*/  ISETP.GT.AND P2, PT, R21, 0x9, P1 ;  /* 0x000000091500780c */ /* 0x000fc40000f44270 */
[C---:B------:R-:W-:Y:S01]  /*4890*/  ISETP.GT.AND P3, PT, R21.reuse, 0x10, P1 ;  /* 0x000000101500780c */ /* 0x040fe20000f64270 */
[----:B-1----:R-:W-:Y:S01]  /*48a0*/  IMAD.IADD R14, R194, 0x1, R9 ;  /* 0x00000001c20e7824 */ /* 0x002fe200078e0209 */
[C---:B------:R-:W-:Y:S02]  /*48b0*/  ISETP.GT.AND P5, PT, R21.reuse, 0x11, P1 ;  /* 0x000000111500780c */ /* 0x040fe40000fa4270 */
[----:B------:R-:W-:Y:S02]  /*48c0*/  FSEL R164, R164, -INF , !P4 ;  /* 0xff800000a4a47808 */ /* 0x000fe40006000000 */
[----:B------:R-:W-:Y:S02]  /*48d0*/  ISETP.GT.AND P4, PT, R21, 0x29, P1 ;  /* 0x000000291500780c */ /* 0x000fe40000f84270 */
[C---:B------:R-:W-:Y:S02]  /*48e0*/  ISETP.LT.OR P6, PT, R20.reuse, 0x9, P6 ;  /* 0x000000091400780c */ /* 0x040fe400037c1670 */
[----:B------:R-:W-:-:S02]  /*48f0*/  ISETP.LT.OR P2, PT, R20, 0xa, P2 ;  /* 0x0000000a1400780c */ /* 0x000fc40001741670 */
[C---:B------:R-:W-:Y:S02]  /*4900*/  ISETP.LT.OR P3, PT, R20.reuse, 0x11, P3 ;  /* 0x000000111400780c */ /* 0x040fe40001f61670 */
[C---:B------:R-:W-:Y:S02]  /*4910*/  ISETP.LT.OR P5, PT, R20.reuse, 0x12, P5 ;  /* 0x000000121400780c */ /* 0x040fe40002fa1670 */
[----:B------:R-:W-:Y:S02]  /*4920*/  ISETP.LT.OR P4, PT, R20, 0x2a, P4 ;  /* 0x0000002a1400780c */ /* 0x000fe40002781670 */
[----:B------:R-:W-:Y:S02]  /*4930*/  FSEL R156, R156, -INF , !P6 ;  /* 0xff8000009c9c7808 */ /* 0x000fe40007000000 */
[----:B------:R-:W-:Y:S02]  /*4940*/  FSEL R157, R157, -INF , !P2 ;  /* 0xff8000009d9d7808 */ /* 0x000fe40005000000 */
[----:B------:R-:W-:-:S02]  /*4950*/  FSEL R160, R160, -INF , !P3 ;  /* 0xff800000a0a07808 */ /* 0x000fc40005800000 */
[----:B------:R-:W-:Y:S02]  /*4960*/  FSEL R161, R161, -INF , !P5 ;  /* 0xff800000a1a17808 */ /* 0x000fe40006800000 */
[C---:B------:R-:W-:Y:S02]  /*4970*/  ISETP.GT.AND P6, PT, R21.reuse, 0x19, P1 ;  /* 0x000000191500780c */ /* 0x040fe40000fc4270 */
[C---:B------:R-:W-:Y:S02]  /*4980*/  ISETP.GT.AND P2, PT, R21.reuse, 0x20, P1 ;  /* 0x000000201500780c */ /* 0x040fe40000f44270 */
[C---:B------:R-:W-:Y:S02]  /*4990*/  ISETP.GT.AND P3, PT, R21.reuse, 0x21, P1 ;  /* 0x000000211500780c */ /* 0x040fe40000f64270 */
[----:B------:R-:W-:Y:S02]  /*49a0*/  ISETP.GT.AND P5, PT, R21, 0x28, P1 ;  /* 0x000000281500780c */ /* 0x000fe40000fa4270 */
[----:B------:R-:W-:-:S02]  /*49b0*/  FSEL R173, R173, -INF , !P4 ;  /* 0xff800000adad7808 */ /* 0x000fc40006000000 */
[----:B------:R-:W-:Y:S02]  /*49c0*/  PLOP3.LUT P4, PT, PT, PT, UP0, 0x40, 0x0 ;  /* 0x000000000000781c */ /* 0x000fe40003f8e808 */
[C---:B------:R-:W-:Y:S02]  /*49d0*/  ISETP.LT.OR P6, PT, R20.reuse, 0x1a, P6 ;  /* 0x0000001a1400780c */ /* 0x040fe400037c1670 */
[C---:B------:R-:W-:Y:S02]  /*49e0*/  ISETP.LT.OR P2, PT, R20.reuse, 0x21, P2 ;  /* 0x000000211400780c */ /* 0x040fe40001741670 */
[C---:B------:R-:W-:Y:S02]  /*49f0*/  ISETP.LT.OR P3, PT, R20.reuse, 0x22, P3 ;  /* 0x000000221400780c */ /* 0x040fe40001f61670 */
[----:B------:R-:W-:Y:S02]  /*4a00*/  ISETP.LT.OR P5, PT, R20, 0x29, P5 ;  /* 0x000000291400780c */ /* 0x000fe40002fa1670 */
[----:B------:R-:W-:-:S02]  /*4a10*/  FSEL R165, R165, -INF , !P6 ;  /* 0xff800000a5a57808 */ /* 0x000fc40007000000 */
[----:B------:R-:W-:Y:S02]  /*4a20*/  FSEL R168, R168, -INF , !P2 ;  /* 0xff800000a8a87808 */ /* 0x000fe40005000000 */
[----:B------:R-:W-:Y:S02]  /*4a30*/  FSEL R169, R169, -INF , !P3 ;  /* 0xff800000a9a97808 */ /* 0x000fe40005800000 */
[----:B------:R-:W-:Y:S02]  /*4a40*/  FSEL R172, R172, -INF , !P5 ;  /* 0xff800000acac7808 */ /* 0x000fe40006800000 */
[C---:B------:R-:W-:Y:S02]  /*4a50*/  ISETP.GT.AND P6, PT, R21.reuse, 0x30, P1 ;  /* 0x000000301500780c */ /* 0x040fe40000fc4270 */
[C---:B------:R-:W-:Y:S02]  /*4a60*/  ISETP.GT.AND P2, PT, R21.reuse, 0x31, P1 ;  /* 0x000000311500780c */ /* 0x040fe40000f44270 */
[----:B------:R-:W-:-:S02]  /*4a70*/  ISETP.GT.AND P3, PT, R21, 0x38, P1 ;  /* 0x000000381500780c */ /* 0x000fc40000f64270 */
[----:B------:R-:W-:Y:S02]  /*4a80*/  ISETP.GT.AND P5, PT, R21, 0x39, P1 ;  /* 0x000000391500780c */ /* 0x000fe40000fa4270 */
[C---:B------:R-:W-:Y:S02]  /*4a90*/  ISETP.LT.OR P6, PT, R20.reuse, 0x31, P6 ;  /* 0x000000311400780c */ /* 0x040fe400037c1670 */
[C---:B------:R-:W-:Y:S02]  /*4aa0*/  ISETP.LT.OR P2, PT, R20.reuse, 0x32, P2 ;  /* 0x000000321400780c */ /* 0x040fe40001741670 */
[C---:B------:R-:W-:Y:S02]  /*4ab0*/  ISETP.LT.OR P3, PT, R20.reuse, 0x39, P3 ;  /* 0x000000391400780c */ /* 0x040fe40001f61670 */
[----:B------:R-:W-:Y:S01]  /*4ac0*/  ISETP.LT.OR P5, PT, R20, 0x3a, P5 ;  /* 0x0000003a1400780c */ /* 0x000fe20002fa1670 */
[----:B------:R-:W-:Y:S01]  /*4ad0*/  IMAD.IADD R20, R196, 0x1, R9 ;  /* 0x00000001c4147824 */ /* 0x000fe200078e0209 */
[----:B------:R-:W-:-:S02]  /*4ae0*/  FSEL R176, R176, -INF , !P6 ;  /* 0xff800000b0b07808 */ /* 0x000fc40007000000 */
[----:B------:R-:W-:Y:S02]  /*4af0*/  FSEL R177, R177, -INF , !P2 ;  /* 0xff800000b1b17808 */ /* 0x000fe40005000000 */
[----:B------:R-:W-:Y:S02]  /*4b00*/  FSEL R180, R180, -INF , !P3 ;  /* 0xff800000b4b47808 */ /* 0x000fe40005800000 */
[----:B------:R-:W-:Y:S01]  /*4b10*/  FSEL R181, R181, -INF , !P5 ;  /* 0xff800000b5b57808 */ /* 0x000fe20006800000 */
        /* <DEDUP_REMOVED lines=14> */
.L_x_1174:
[----:B------:R-:W-:-:S05]  /*4c00*/  IMAD.U32 R152, RZ, RZ, UR51 ;  /* 0x00000033ff987e24 */ /* 0x000fca000f8e00ff */
[----:B------:R-:W-:-:S13]  /*4c10*/  ISETP.NE.AND P2, PT, R152, 0x1, PT ;  /* 0x000000019800780c */ /* 0x000fda0003f45270 */
[----:B------:R-:W1:Y:S02]  /*4c20*/  @P2 LDC.64 R8, c[0x0][0x9e8] ;  /* 0x00027a00ff082b82 */ /* 0x000e640000000a00 */
[----:B-1----:R-:W-:-:S05]  /*4c30*/  @P2 IMAD.HI.U32 R8, R21, R8, RZ ;  /* 0x0000000815082227 */ /* 0x002fca00078e00ff */
[----:B------:R-:W-:-:S07]  /*4c40*/  @P2 SHF.R.U32.HI R21, RZ, R9, R8 ;  /* 0x00000009ff152219 */ /* 0x000fce0000011608 */
.L_x_1175:
[----:B------:R-:W-:Y:S05]  /*4c50*/  BSYNC B0 ;  /* 0x0000000000007941 */ /* 0x000fea0003800000 */
.L_x_1173:
[----:B------:R-:W-:-:S04]  /*4c60*/  IMAD R5, R21, R152, -R5 ;  /* 0x0000009815057224 */ /* 0x000fc800078e0a05 */
[----:B------:R-:W-:-:S05]  /*4c70*/  IMAD R5, R2, -0x2, R5 ;  /* 0xfffffffe02057824 */ /* 0x000fca00078e0205 */
[----:B------:R-:W-:Y:S02]  /*4c80*/  VIADDMNMX R14, R5, R152, R14, PT ;  /* 0x00000098050e7246 */ /* 0x000fe4000380010e */
[----:B------:R-:W-:-:S07]  /*4c90*/  VIMNMX R20, R20, R5, !PT ;  /* 0x0000000514147248 */ /* 0x000fce0007fe0100 */
.L_x_1172:
[----:B------:R-:W-:Y:S02]  /*4ca0*/  FMNMX.FTZ R8, R15, R12, !PT ;  /* 0x0000000c0f087209 */ /* 0x000fe40007810000 */
[C---:B------:R-:W-:Y:S02]  /*4cb0*/  ISETP.GT.AND P3, PT, R20.reuse, RZ, P1 ;  /* 0x000000ff1400720c */ /* 0x040fe40000f64270 */
[----:B------:R-:W-:Y:S02]  /*4cc0*/  FMNMX.FTZ R5, R153, R8, !PT ;  /* 0x0000000899057209 */ /* 0x000fe40007810000 */
[----:B------:R-:W-:Y:S02]  /*4cd0*/  ISETP.GT.AND P5, PT, R20, 0x1, P1 ;  /* 0x000000011400780c */ /* 0x000fe40000fa4270 */
[----:B------:R-:W-:Y:S02]  /*4ce0*/  FMNMX.FTZ R8, R156, R5, !PT ;  /* 0x000000059c087209 */ /* 0x000fe40007810000 */
[----:B------:R-:W-:-:S02]  /*4cf0*/  ISETP.LT.OR P3, PT, R14, 0x1, P3 ;  /* 0x000000010e00780c */ /* 0x000fc40001f61670 */
[----:B------:R-:W-:Y:S02]  /*4d00*/  FMNMX.FTZ R5, R157, R8, !PT ;  /* 0x000000089d057209 */ /* 0x000fe40007810000 */
[----:B------:R-:W-:Y:S02]  /*4d10*/  ISETP.GT.AND P6, PT, R20, 0x8, P1 ;  /* 0x000000081400780c */ /* 0x000fe40000fc4270 */
[----:B------:R-:W-:Y:S02]  /*4d20*/  FMNMX.FTZ R8, R160, R5, !PT ;  /* 0x00000005a0087209 */ /* 0x000fe40007810000 */
[----:B------:R-:W-:Y:S02]  /*4d30*/  ISETP.LT.OR P5, PT, R14, 0x2, P5 ;  /* 0x000000020e00780c */ /* 0x000fe40002fa1670 */
[----:B------:R-:W-:Y:S02]  /*4d40*/  FMNMX.FTZ R5, R161, R8, !PT ;  /* 0x00000008a1057209 */ /* 0x000fe40007810000 */
[----:B------:R-:W-:-:S02]  /*4d50*/  FSEL R154, R154, -INF , !P3 ;  /* 0xff8000009a9a7808 */ /* 0x000fc40005800000 */
        /* <DEDUP_REMOVED lines=15> */
[----:B------:R-:W-:Y:S02]  /*4e50*/  FSEL R159, R159, -INF , !P2 ;  /* 0xff8000009f9f7808 */ /* 0x000fe40005000000 */
[----:B------:R-:W-:Y:S02]  /*4e60*/  FMNMX.FTZ R8, R180, R5, !PT ;  /* 0x00000005b4087209 */ /* 0x000fe40007810000 */
[----:B------:R-:W-:-:S02]  /*4e70*/  ISETP.LT.OR P4, PT, R14, 0x11, P4 ;  /* 0x000000110e00780c */ /* 0x000fc40002781670 */
[----:B------:R-:W-:Y:S02]  /*4e80*/  FMNMX.FTZ R8, R181, R8, !PT ;  /* 0x00000008b5087209 */ /* 0x000fe40007810000 */
[----:B------:R-:W-:Y:S02]  /*4e90*/  ISETP.GT.AND P6, PT, R20, 0x18, P1 ;  /* 0x000000181400780c */ /* 0x000fe40000fc4270 */
[----:B------:R-:W-:Y:S01]  /*4ea0*/  ISETP.LT.OR P5, PT, R14, 0x12, P5 ;  /* 0x000000120e00780c */ /* 0x000fe20002fa1670 */
[----:B------:R-:W1:Y:S01]  /*4eb0*/  SHFL.BFLY PT, R5, R8, 0x2, 0x1f ;  /* 0x0c401f0008057f89 */ /* 0x000e6200000e0000 */
[----:B------:R-:W-:Y:S02]  /*4ec0*/  FSEL R162, R162, -INF , !P4 ;  /* 0xff800000a2a27808 */ /* 0x000fe40006000000 */
[----:B------:R-:W-:Y:S02]  /*4ed0*/  ISETP.GT.AND P2, PT, R20, 0x19, P1 ;  /* 0x000000191400780c */ /* 0x000fe40000f44270 */
[----:B------:R-:W-:-:S02]  /*4ee0*/  FSEL R163, R163, -INF , !P5 ;  /* 0xff800000a3a37808 */ /* 0x000fc40006800000 */
[----:B------:R-:W-:Y:S02]  /*4ef0*/  ISETP.LT.OR P6, PT, R14, 0x19, P6 ;  /* 0x000000190e00780c */ /* 0x000fe400037c1670 */
[----:B------:R-:W-:Y:S02]  /*4f00*/  ISETP.GT.AND P3, PT, R20, 0x20, P1 ;  /* 0x000000201400780c */ /* 0x000fe40000f64270 */
[----:B------:R-:W-:Y:S02]  /*4f10*/  ISETP.LT.OR P2, PT, R14, 0x1a, P2 ;  /* 0x0000001a0e00780c */ /* 0x000fe40001741670 */
[----:B------:R-:W-:Y:S02]  /*4f20*/  FSEL R166, R166, -INF , !P6 ;  /* 0xff800000a6a67808 */ /* 0x000fe40007000000 */
[----:B------:R-:W-:Y:S02]  /*4f30*/  ISETP.LT.OR P3, PT, R14, 0x21, P3 ;  /* 0x000000210e00780c */ /* 0x000fe40001f61670 */
[----:B------:R-:W-:-:S02]  /*4f40*/  ISETP.GT.AND P4, PT, R20, 0x21, P1 ;  /* 0x000000211400780c */ /* 0x000fc40000f84270 */
[----:B------:R-:W-:Y:S02]  /*4f50*/  FSEL R167, R167, -INF , !P2 ;  /* 0xff800000a7a77808 */ /* 0x000fe40005000000 */
[----:B------:R-:W-:Y:S02]  /*4f60*/  FSEL R170, R170, -INF , !P3 ;  /* 0xff800000aaaa7808 */ /* 0x000fe40005800000 */
[----:B------:R-:W-:Y:S02]  /*4f70*/  ISETP.GT.AND P5, PT, R20, 0x28, P1 ;  /* 0x000000281400780c */ /* 0x000fe40000fa4270 */
[----:B-1----:R-:W-:Y:S02]  /*4f80*/  FMNMX.FTZ R9, R8, R5, !PT ;  /* 0x0000000508097209 */ /* 0x002fe40007810000 */
[----:B------:R-:W-:Y:S02]  /*4f90*/  FMNMX.FTZ R8, R154, R13, !PT ;  /* 0x0000000d9a087209 */ /* 0x000fe40007810000 */
[----:B------:R-:W-:Y:S01]  /*4fa0*/  ISETP.LT.OR P4, PT, R14, 0x22, P4 ;  /* 0x000000220e00780c */ /* 0x000fe20002781670 */
[----:B------:R-:W1:Y:S01]  /*4fb0*/  SHFL.BFLY PT, R152, R9, 0x1, 0x1f ;  /* 0x0c201f0009987f89 */ /* 0x000e6200000e0000 */
[----:B------:R-:W-:-:S02]  /*4fc0*/  ISETP.GT.AND P6, PT, R20, 0x29, P1 ;  /* 0x000000291400780c */ /* 0x000fc40000fc4270 */
[----:B------:R-:W-:Y:S02]  /*4fd0*/  ISETP.LT.OR P5, PT, R14, 0x29, P5 ;  /* 0x000000290e00780c */ /* 0x000fe40002fa1670 */
[----:B------:R-:W-:Y:S02]  /*4fe0*/  FSEL R171, R171, -INF , !P4 ;  /* 0xff800000abab7808 */ /* 0x000fe40006000000 */
[----:B------:R-:W-:Y:S02]  /*4ff0*/  ISETP.GT.AND P2, PT, R20, 0x30, P1 ;  /* 0x000000301400780c */ /* 0x000fe40000f44270 */
[----:B------:R-:W-:Y:S02]  /*5000*/  FSEL R174, R174, -INF , !P5 ;  /* 0xff800000aeae7808 */ /* 0x000fe40006800000 */
[----:B------:R-:W-:Y:S02]  /*5010*/  ISETP.LT.OR P6, PT, R14, 0x2a, P6 ;  /* 0x0000002a0e00780c */ /* 0x000fe400037c1670 */
[----:B------:R-:W-:-:S02]  /*5020*/  ISETP.GT.AND P4, PT, R20, 0x31, P1 ;  /* 0x000000311400780c */ /* 0x000fc40000f84270 */
[C---:B------:R-:W-:Y:S02]  /*5030*/  ISETP.GT.AND P5, PT, R20.reuse, 0x38, P1 ;  /* 0x000000381400780c */ /* 0x040fe40000fa4270 */
[----:B------:R-:W-:Y:S02]  /*5040*/  ISETP.GT.AND P1, PT, R20, 0x39, P1 ;  /* 0x000000391400780c */ /* 0x000fe40000f24270 */
[C---:B------:R-:W-:Y:S02]  /*5050*/  ISETP.LT.OR P2, PT, R14.reuse, 0x31, P2 ;  /* 0x000000310e00780c */ /* 0x040fe40001741670 */
[----:B------:R-:W-:Y:S02]  /*5060*/  FSEL R175, R175, -INF , !P6 ;  /* 0xff800000afaf7808 */ /* 0x000fe40007000000 */
[----:B------:R-:W-:Y:S02]  /*5070*/  ISETP.LT.OR P4, PT, R14, 0x32, P4 ;  /* 0x000000320e00780c */ /* 0x000fe40002781670 */
[----:B-1----:R-:W-:Y:S01]  /*5080*/  FMNMX.FTZ R5, R9, R152, !PT ;  /* 0x0000009809057209 */ /* 0x002fe20007810000 */
[----:B------:R-:W-:Y:S01]  /*5090*/  IMAD.U32 R152, RZ, RZ, UR40 ;  /* 0x00000028ff987e24 */ /* 0x000fe2000f8e00ff */
[----:B------:R-:W-:-:S02]  /*50a0*/  FMNMX.FTZ R9, R155, R8, !PT ;  /* 0x000000089b097209 */ /* 0x000fc40007810000 */
[C---:B------:R-:W-:Y:S01]  /*50b0*/  FSETP.NEU.FTZ.AND P3, PT, R5.reuse, -INF , PT ;  /* 0xff8000000500780b */ /* 0x040fe20003f7d000 */
[----:B------:R-:W-:-:S01]  /*50c0*/  FFMA.FTZ R21, R5, R152, -8 ;  /* 0xc100000005157423 */ /* 0x000fc20000010098 */
[----:B------:R-:W-:Y:S02]  /*50d0*/  FMNMX.FTZ R8, R158, R9, !PT ;  /* 0x000000099e087209 */ /* 0x000fe40007810000 */
[----:B------:R-:W-:Y:S02]  /*50e0*/  FSEL R178, R178, -INF , !P2 ;  /* 0xff800000b2b27808 */ /* 0x000fe40005000000 */
[----:B------:R-:W-:Y:S02]  /*50f0*/  FMNMX.FTZ R9, R159, R8, !PT ;  /* 0x000000089f097209 */ /* 0x000fe40007810000 */
[----:B------:R-:W-:Y:S02]  /*5100*/  ISETP.LT.OR P5, PT, R14, 0x39, P5 ;  /* 0x000000390e00780c */ /* 0x000fe40002fa1670 */
[----:B------:R-:W-:-:S02]  /*5110*/  FMNMX.FTZ R8, R162, R9, !PT ;  /* 0x00000009a2087209 */ /* 0x000fc40007810000 */
[----:B------:R-:W-:Y:S02]  /*5120*/  FSEL R179, R179, -INF , !P4 ;  /* 0xff800000b3b37808 */ /* 0x000fe40006000000 */
[----:B------:R-:W-:Y:S02]  /*5130*/  FMNMX.FTZ R9, R163, R8, !PT ;  /* 0x00000008a3097209 */ /* 0x000fe40007810000 */
[----:B------:R-:W-:Y:S02]  /*5140*/  FSEL R8, R21, RZ, P3 ;  /* 0x000000ff15087208 */ /* 0x000fe40001800000 */
[----:B------:R-:W-:Y:S02]  /*5150*/  FMNMX.FTZ R152, R166, R9, !PT ;  /* 0x00000009a6987209 */ /* 0x000fe40007810000 */
[----:B------:R-:W-:Y:S01]  /*5160*/  ISETP.LT.OR P1, PT, R14, 0x3a, P1 ;  /* 0x0000003a0e00780c */ /* 0x000fe20000f21670 */
[--C-:B------:R-:W-:Y:S01]  /*5170*/  FFMA.FTZ R21, R15, UR40, -R8.reuse ;  /* 0x000000280f157c23 */ /* 0x100fe20008010808 */
[----:B------:R-:W-:Y:S01]  /*5180*/  FMNMX.FTZ R9, R167, R152, !PT ;  /* 0x00000098a7097209 */ /* 0x000fe20007810000 */
[--C-:B------:R-:W-:Y:S01]  /*5190*/  FFMA.FTZ R14, R157, UR40, -R8.reuse ;  /* 0x000000289d0e7c23 */ /* 0x100fe20008010808 */
[----:B------:R-:W-:Y:S01]  /*51a0*/  FSEL R182, R182, -INF , !P5 ;  /* 0xff800000b6b67808 */ /* 0x000fe20006800000 */
[----:B------:R1:W-:Y:S01]  /*51b0*/  MUFU.EX2 R152, R21 ;  /* 0x0000001500987308 */ /* 0x0003e20000000800 */
[----:B------:R-:W-:Y:S01]  /*51c0*/  FMNMX.FTZ R194, R170, R9, !PT ;  /* 0x00000009aac27209 */ /* 0x000fe20007810000 */
[--C-:B------:R-:W-:Y:S01]  /*51d0*/  FFMA.FTZ R157, R160, UR40, -R8.reuse ;  /* 0x00000028a09d7c23 */ /* 0x100fe20008010808 */
[----:B------:R-:W-:Y:S01]  /*51e0*/  FSEL R183, R183, -INF , !P1 ;  /* 0xff800000b7b77808 */ /* 0x000fe20004800000 */
        /* <DEDUP_REMOVED lines=9> */
[----:B-1----:R-:W-:Y:S01]  /*5280*/  FMNMX.FTZ R21, R175, R20, !PT ;  /* 0x00000014af157209 */ /* 0x002fe20007810000 */
[--C-:B------:R-:W-:Y:S01]  /*5290*/  FFMA.FTZ R164, R176, UR40, -R8.reuse ;  /* 0x00000028b0a47c23 */ /* 0x100fe20008010808 */
[----:B------:R-:W-:-:S01]  /*52a0*/  FFMA.FTZ R165, R177, UR40, -R8 ;  /* 0x00000028b1a57c23 */ /* 0x000fc20008010808 */
[----:B------:R-:W-:Y:S01]  /*52b0*/  FFMA.FTZ R181, R181, UR40, -R8 ;  /* 0x00000028b5b57c23 */ /* 0x000fe20008010808 */
[----:B------:R-:W-:Y:S01]  /*52c0*/  FMNMX.FTZ R20, R178, R21, !PT ;  /* 0x00000015b2147209 */ /* 0x000fe20007810000 */
[----:B------:R-:W-:Y:S01]  /*52d0*/  IMAD.U32 R177, RZ, RZ, UR40 ;  /* 0x00000028ffb17e24 */ /* 0x000fe2000f8e00ff */
[----:B------:R-:W-:Y:S01]  /*52e0*/  FSEL R173, R5, RZ, P3 ;  /* 0x000000ff05ad7208 */ /* 0x000fe20001800000 */
[----:B------:R-:W-:Y:S01]  /*52f0*/  MUFU.EX2 R9, R9 ;  /* 0x0000000900097308 */ /* 0x000fe20000000800 */
[----:B------:R-:W-:-:S03]  /*5300*/  FMNMX.FTZ R21, R179, R20, !PT ;  /* 0x00000014b3157209 */ /* 0x000fc60007810000 */
[----:B------:R-:W-:Y:S01]  /*5310*/  FADD.FTZ R173, -R173, R12 ;  /* 0x0000000cadad7221 */ /* 0x000fe20000010100 */
[----:B------:R-:W-:Y:S01]  /*5320*/  FMNMX.FTZ R20, R182, R21, !PT ;  /* 0x00000015b6147209 */ /* 0x000fe20007810000 */
[--C-:B------:R-:W-:Y:S02]  /*5330*/  FFMA.FTZ R21, R161, UR40, -R8.reuse ;  /* 0x00000028a1157c23 */ /* 0x100fe40008010808 */
[----:B------:R-:W-:Y:S01]  /*5340*/  FMUL.FTZ R173, R173, UR40 ;  /* 0x00000028adad7c20 */ /* 0x000fe20008410000 */
[----:B------:R-:W-:Y:S01]  /*5350*/  FMNMX.FTZ R194, R183, R20, !PT ;  /* 0x00000014b7c27209 */ /* 0x000fe20007810000 */
[----:B------:R-:W-:Y:S04]  /*5360*/  MUFU.EX2 R15, R15 ;  /* 0x0000000f000f7308 */ /* 0x000fe80000000800 */
[----:B------:R-:W1:Y:S04]  /*5370*/  SHFL.BFLY PT, R161, R194, 0x2, 0x1f ;  /* 0x0c401f00c2a17f89 */ /* 0x000e6800000e0000 */
[----:B------:R-:W-:Y:S08]  /*5380*/  MUFU.EX2 R20, R157 ;  /* 0x0000009d00147308 */ /* 0x000ff00000000800 */
[----:B------:R3:W-:Y:S08]  /*5390*/  MUFU.EX2 R157, R169 ;  /* 0x000000a9009d7308 */ /* 0x0007f00000000800 */
[----:B------:R-:W4:Y:S01]  /*53a0*/  MUFU.EX2 R173, R173 ;  /* 0x000000ad00ad7308 */ /* 0x000f220000000800 */
[----:B---3--:R-:W-:-:S01]  /*53b0*/  FFMA.FTZ R169, R180, UR40, -R8 ;  /* 0x00000028b4a97c23 */ /* 0x008fc20008010808 */
[----:B-1----:R-:W-:Y:S01]  /*53c0*/  FMNMX.FTZ R195, R194, R161, !PT ;  /* 0x000000a1c2c37209 */ /* 0x002fe20007810000 */
[----:B------:R-:W-:-:S05]  /*53d0*/  FFMA.FTZ R161, R172, UR40, -R8 ;  /* 0x00000028aca17c23 */ /* 0x000fca0008010808 */
[----:B------:R-:W1:Y:S01]  /*53e0*/  MUFU.EX2 R14, R14 ;  /* 0x0000000e000e7308 */ /* 0x000e620000000800 */
[----:B------:R-:W3:Y:S07]  /*53f0*/  SHFL.BFLY PT, R172, R195, 0x1, 0x1f ;  /* 0x0c201f00c3ac7f89 */ /* 0x000eee00000e0000 */
[----:B------:R-:W-:Y:S01]  /*5400*/  MUFU.EX2 R21, R21 ;  /* 0x0000001500157308 */ /* 0x000fe20000000800 */
[----:B----4-:R-:W-:-:S01]  /*5410*/  FFMA.FTZ R180, R173, R3, R152 ;  /* 0x00000003adb47223 */ /* 0x010fc20000010098 */
[-C--:B------:R-:W-:Y:S01]  /*5420*/  FMUL.FTZ R24, R24, R173.reuse ;  /* 0x000000ad18187220 */ /* 0x080fe20000410000 */
[-C--:B------:R-:W-:Y:S01]  /*5430*/  FMUL.FTZ R25, R25, R173.reuse ;  /* 0x000000ad19197220 */ /* 0x080fe20000410000 */
[----:B------:R-:W-:Y:S01]  /*5440*/  FMUL.FTZ R28, R28, R173 ;  /* 0x000000ad1c1c7220 */ /* 0x000fe20000410000 */
[----:B------:R-:W-:-:S01]  /*5450*/  FADD.FTZ R180, R9, R180 ;  /* 0x000000b409b47221 */ /* 0x000fc20000010000 */
        /* <DEDUP_REMOVED lines=11> */
[----:B---3--:R-:W-:Y:S01]  /*5510*/  FMNMX.FTZ R8, R195, R172, !PT ;  /* 0x000000acc3087209 */ /* 0x008fe20007810000 */
[-C--:B------:R-:W-:Y:S01]  /*5520*/  FMUL.FTZ R48, R48, R173.reuse ;  /* 0x000000ad30307220 */ /* 0x080fe20000410000 */
[-C--:B------:R-:W-:Y:S01]  /*5530*/  FMUL.FTZ R49, R49, R173.reuse ;  /* 0x000000ad31317220 */ /* 0x080fe20000410000 */
[----:B------:R-:W-:Y:S01]  /*5540*/  FMUL.FTZ R52, R52, R173 ;  /* 0x000000ad34347220 */ /* 0x000fe20000410000 */
[C---:B------:R-:W-:Y:S01]  /*5550*/  FSETP.NEU.FTZ.AND P1, PT, R8.reuse, -INF , PT ;  /* 0xff8000000800780b */ /* 0x040fe20003f3d000 */
[----:B------:R-:W-:Y:S01]  /*5560*/  FFMA.FTZ R176, R8, R177, -8 ;  /* 0xc100000008b07423 */ /* 0x000fe200000100b1 */
[-C--:B------:R-:W-:Y:S01]  /*5570*/  FMUL.FTZ R53, R53, R173.reuse ;  /* 0x000000ad35357220 */ /* 0x080fe20000410000 */
[----:B------:R-:W-:Y:S01]  /*5580*/  MUFU.EX2 R156, R156 ;  /* 0x0000009c009c7308 */ /* 0x000fe20000000800 */
[-C--:B------:R-:W-:Y:S01]  /*5590*/  FMUL.FTZ R56, R56, R173.reuse ;  /* 0x000000ad38387220 */ /* 0x080fe20000410000 */
[-C--:B------:R-:W-:Y:S01]  /*55a0*/  FMUL.FTZ R57, R57, R173.reuse ;  /* 0x000000ad39397220 */ /* 0x080fe20000410000 */
[----:B------:R-:W-:Y:S01]  /*55b0*/  FSEL R176, R176, RZ, P1 ;  /* 0x000000ffb0b07208 */ /* 0x000fe20000800000 */
[-C--:B------:R-:W-:Y:S01]  /*55c0*/  FMUL.FTZ R60, R60, R173.reuse ;  /* 0x000000ad3c3c7220 */ /* 0x080fe20000410000 */
[-C--:B------:R-:W-:Y:S01]  /*55d0*/  FMUL.FTZ R61, R61, R173.reuse ;  /* 0x000000ad3d3d7220 */ /* 0x080fe20000410000 */
[-C--:B------:R-:W-:Y:S01]  /*55e0*/  FMUL.FTZ R64, R64, R173.reuse ;  /* 0x000000ad40407220 */ /* 0x080fe20000410000 */
[----:B------:R-:W-:Y:S01]  /*55f0*/  FMUL.FTZ R65, R65, R173 ;  /* 0x000000ad41417220 */ /* 0x000fe20000410000 */
[--C-:B------:R-:W-:Y:S01]  /*5600*/  FFMA.FTZ R177, R154, UR40, -R176.reuse ;  /* 0x000000289ab17c23 */ /* 0x100fe200080108b0 */
[----:B------:R-:W-:-:S01]  /*5610*/  FFMA.FTZ R154, R158, UR40, -R176 ;  /* 0x000000289e9a7c23 */ /* 0x000fc200080108b0 */
[--C-:B------:R-:W-:Y:S01]  /*5620*/  FFMA.FTZ R158, R166, UR40, -R176.reuse ;  /* 0x00000028a69e7c23 */ /* 0x100fe200080108b0 */
[----:B------:R-:W-:Y:S01]  /*5630*/  FSEL R166, R8, RZ, P1 ;  /* 0x000000ff08a67208 */ /* 0x000fe20000800000 */
[--C-:B------:R-:W-:Y:S01]  /*5640*/  FFMA.FTZ R172, R155, UR40, -R176.reuse ;  /* 0x000000289bac7c23 */ /* 0x100fe200080108b0 */
[----:B------:R-:W-:-:S01]  /*5650*/  FFMA.FTZ R159, R159, UR40, -R176 ;  /* 0x000000289f9f7c23 */ /* 0x000fc200080108b0 */
[----:B------:R-:W-:Y:S01]  /*5660*/  MUFU.EX2 R177, R177 ;  /* 0x000000b100b17308 */ /* 0x000fe20000000800 */
[----:B------:R-:W-:-:S01]  /*5670*/  FFMA.FTZ R155, R162, UR40, -R176 ;  /* 0x00000028a29b7c23 */ /* 0x000fc200080108b0 */
[----:B------:R-:W-:Y:S01]  /*5680*/  FADD.FTZ R166, -R166, R13 ;  /* 0x0000000da6a67221 */ /* 0x000fe20000010100 */
[----:B------:R-:W-:-:S01]  /*5690*/  FFMA.FTZ R162, R163, UR40, -R176 ;  /* 0x00000028a3a27c23 */ /* 0x000fc200080108b0 */
[--C-:B------:R-:W-:Y:S01]  /*56a0*/  FFMA.FTZ R163, R167, UR40, -R176.reuse ;  /* 0x00000028a7a37c23 */ /* 0x100fe200080108b0 */
[----:B------:R-:W-:-:S01]  /*56b0*/  FFMA.FTZ R13, R170, UR40, -R176 ;  /* 0x00000028aa0d7c23 */ /* 0x000fc200080108b0 */
[----:B------:R-:W-:Y:S01]  /*56c0*/  FMUL.FTZ R166, R166, UR40 ;  /* 0x00000028a6a67c20 */ /* 0x000fe20008410000 */
[----:B------:R-:W-:-:S01]  /*56d0*/  FFMA.FTZ R170, R171, UR40, -R176 ;  /* 0x00000028abaa7c23 */ /* 0x000fc200080108b0 */
[----:B------:R-:W-:Y:S01]  /*56e0*/  MUFU.EX2 R172, R172 ;  /* 0x000000ac00ac7308 */ /* 0x000fe20000000800 */
[----:B------:R-:W-:-:S01]  /*56f0*/  FADD.FTZ R171, R15, R180 ;  /* 0x000000b40fab7221 */ /* 0x000fc20000010000 */
[--C-:B------:R-:W-:Y:S01]  /*5700*/  FFMA.FTZ R174, R174, UR40, -R176.reuse ;  /* 0x00000028aeae7c23 */ /* 0x100fe200080108b0 */
[----:B------:R-:W-:-:S01]  /*5710*/  FFMA.FTZ R175, R175, UR40, -R176 ;  /* 0x00000028afaf7c23 */ /* 0x000fc200080108b0 */
[----:B------:R-:W-:Y:S01]  /*5720*/  FFMA.FTZ R179, R179, UR40, -R176 ;  /* 0x00000028b3b37c23 */ /* 0x000fe200080108b0 */
[----:B-1----:R-:W-:-:S01]  /*5730*/  FADD.FTZ R171, R14, R171 ;  /* 0x000000ab0eab7221 */ /* 0x002fc20000010000 */
[----:B------:R-:W-:Y:S01]  /*5740*/  FFMA.FTZ R182, R182, UR40, -R176 ;  /* 0x00000028b6b67c23 */ /* 0x000fe200080108b0 */
        /* <DEDUP_REMOVED lines=9> */
[----:B------:R-:W3:Y:S01]  /*57e0*/  MUFU.EX2 R154, R154 ;  /* 0x0000009a009a7308 */ /* 0x000ee20000000800 */
[-C--:B------:R-:W-:Y:S01]  /*57f0*/  FMUL.FTZ R84, R84, R173.reuse ;  /* 0x000000ad54547220 */ /* 0x080fe20000410000 */
[-C--:B------:R-:W-:Y:S01]  /*5800*/  FMUL.FTZ R85, R85, R173.reuse ;  /* 0x000000ad55557220 */ /* 0x080fe20000410000 */
[-C--:B------:R-:W-:Y:S01]  /*5810*/  FMUL.FTZ R88, R88, R173.reuse ;  /* 0x000000ad58587220 */ /* 0x080fe20000410000 */
[-C--:B------:R-:W-:Y:S01]  /*5820*/  FMUL.FTZ R89, R89, R173.reuse ;  /* 0x000000ad59597220 */ /* 0x080fe20000410000 */
[-C--:B------:R-:W-:Y:S01]  /*5830*/  FMUL.FTZ R92, R92, R173.reuse ;  /* 0x000000ad5c5c7220 */ /* 0x080fe20000410000 */
[-C--:B------:R-:W-:Y:S01]  /*5840*/  FMUL.FTZ R93, R93, R173.reuse ;  /* 0x000000ad5d5d7220 */ /* 0x080fe20000410000 */
[----:B------:R-:W-:Y:S01]  /*5850*/  FMUL.FTZ R96, R96, R173 ;  /* 0x000000ad60607220 */ /* 0x000fe20000410000 */
[----:B------:R-:W4:Y:S01]  /*5860*/  MUFU.EX2 R159, R159 ;  /* 0x0000009f009f7308 */ /* 0x000f220000000800 */
[----:B-1----:R-:W-:-:S01]  /*5870*/  FFMA.FTZ R167, R166, R4, R177 ;  /* 0x00000004a6a77223 */ /* 0x002fc200000100b1 */
[-C--:B------:R-:W-:Y:S01]  /*5880*/  FMUL.FTZ R97, R97, R173.reuse ;  /* 0x000000ad61617220 */ /* 0x080fe20000410000 */
[-C--:B------:R-:W-:Y:S01]  /*5890*/  FMUL.FTZ R100, R100, R173.reuse ;  /* 0x000000ad64647220 */ /* 0x080fe20000410000 */
[----:B------:R-:W-:Y:S01]  /*58a0*/  FMUL.FTZ R101, R101, R173 ;  /* 0x000000ad65657220 */ /* 0x000fe20000410000 */
[----:B------:R-:W-:-:S01]  /*58b0*/  FADD.FTZ R167, R172, R167 ;  /* 0x000000a7aca77221 */ /* 0x000fc20000010000 */
[-C--:B------:R-:W-:Y:S01]  /*58c0*/  FMUL.FTZ R104, R104, R173.reuse ;  /* 0x000000ad68687220 */ /* 0x080fe20000410000 */
[----:B------:R-:W-:Y:S01]  /*58d0*/  FMUL.FTZ R105, R105, R173 ;  /* 0x000000ad69697220 */ /* 0x000fe20000410000 */
[----:B------:R-:W1:Y:S01]  /*58e0*/  MUFU.EX2 R155, R155 ;  /* 0x0000009b009b7308 */ /* 0x000e620000000800 */
[----:B---3--:R-:W-:-:S01]  /*58f0*/  FADD.FTZ R180, R154, R167 ;  /* 0x000000a79ab47221 */ /* 0x008fc20000010000 */
[----:B------:R-:W-:Y:S01]  /*5900*/  FFMA.FTZ R167, R178, UR40, -R176 ;  /* 0x00000028b2a77c23 */ /* 0x000fe200080108b0 */
[----:B------:R-:W-:-:S01]  /*5910*/  FADD.FTZ R178, R20, R171 ;  /* 0x000000ab14b27221 */ /* 0x000fc20000010000 */
[----:B------:R-:W-:Y:S01]  /*5920*/  FFMA.FTZ R176, R183, UR40, -R176 ;  /* 0x00000028b7b07c23 */ /* 0x000fe200080108b0 */
[-C--:B------:R-:W-:Y:S01]  /*5930*/  FMUL.FTZ R108, R108, R173.reuse ;  /* 0x000000ad6c6c7220 */ /* 0x080fe20000410000 */
[----:B------:R-:W-:Y:S01]  /*5940*/  FMUL.FTZ R109, R109, R173 ;  /* 0x000000ad6d6d7220 */ /* 0x000fe20000410000 */
[----:B------:R-:W-:-:S01]  /*5950*/  FADD.FTZ R178, R21, R178 ;  /* 0x000000b215b27221 */ /* 0x000fc20000010000 */
[----:B------:R-:W3:Y:S01]  /*5960*/  MUFU.EX2 R162, R162 ;  /* 0x000000a200a27308 */ /* 0x000ee20000000800 */
[----:B----4-:R-:W-:-:S01]  /*5970*/  FADD.FTZ R180, R159, R180 ;  /* 0x000000b49fb47221 */ /* 0x010fc20000010000 */
[----:B------:R-:W-:Y:S01]  /*5980*/  F2FP.SATFINITE.E4M3.F32.PACK_AB_MERGE_C R159, R159, R154, RZ ;  /* 0x0000009a9f9f723e */ /* 0x000fe200048070ff */
[-C--:B------:R-:W-:Y:S01]  /*5990*/  FMUL.FTZ R112, R112, R173.reuse ;  /* 0x000000ad70707220 */ /* 0x080fe20000410000 */
[-C--:B------:R-:W-:Y:S01]  /*59a0*/  FMUL.FTZ R113, R113, R173.reuse ;  /* 0x000000ad71717220 */ /* 0x080fe20000410000 */
[-C--:B------:R-:W-:Y:S01]  /*59b0*/  FMUL.FTZ R116, R116, R173.reuse ;  /* 0x000000ad74747220 */ /* 0x080fe20000410000 */
[-C--:B------:R-:W-:Y:S01]  /*59c0*/  FMUL.FTZ R117, R117, R173.reuse ;  /* 0x000000ad75757220 */ /* 0x080fe20000410000 */
[----:B------:R-:W-:Y:S01]  /*59d0*/  FMUL.FTZ R120, R120, R173 ;  /* 0x000000ad78787220 */ /* 0x000fe20000410000 */
[----:B------:R-:W4:Y:S01]  /*59e0*/  MUFU.EX2 R158, R158 ;  /* 0x0000009e009e7308 */ /* 0x000f220000000800 */
        /* <DEDUP_REMOVED lines=18> */
[----:B------:R-:W-:Y:S01]  /*5b10*/  FMUL.FTZ R149, R149, R173 ;  /* 0x000000ad95957220 */ /* 0x000fe20000410000 */
[-C--:B------:R-:W-:Y:S01]  /*5b20*/  FMUL.FTZ R26, R26, R166.reuse ;  /* 0x000000a61a1a7220 */ /* 0x080fe20000410000 */
[-C--:B------:R-:W-:Y:S01]  /*5b30*/  FMUL.FTZ R27, R27, R166.reuse ;  /* 0x000000a61b1b7220 */ /* 0x080fe20000410000 */
[-C--:B------:R-:W-:Y:S01]  /*5b40*/  FMUL.FTZ R30, R30, R166.reuse ;  /* 0x000000a61e1e7220 */ /* 0x080fe20000410000 */
[-C--:B------:R-:W-:Y:S01]  /*5b50*/  FMUL.FTZ R31, R31, R166.reuse ;  /* 0x000000a61f1f7220 */ /* 0x080fe20000410000 */
[----:B------:R-:W5:Y:S01]  /*5b60*/  MUFU.EX2 R170, R170 ;  /* 0x000000aa00aa7308 */ /* 0x000f620000000800 */
[-C--:B------:R-:W-:Y:S01]  /*5b70*/  FMUL.FTZ R34, R34, R166.reuse ;  /* 0x000000a622227220 */ /* 0x080fe20000410000 */
[-C--:B------:R-:W-:Y:S01]  /*5b80*/  FMUL.FTZ R35, R35, R166.reuse ;  /* 0x000000a623237220 */ /* 0x080fe20000410000 */
[-C--:B------:R-:W-:Y:S01]  /*5b90*/  FMUL.FTZ R38, R38, R166.reuse ;  /* 0x000000a626267220 */ /* 0x080fe20000410000 */
[-C--:B------:R-:W-:Y:S01]  /*5ba0*/  FMUL.FTZ R39, R39, R166.reuse ;  /* 0x000000a627277220 */ /* 0x080fe20000410000 */
[-C--:B------:R-:W-:Y:S01]  /*5bb0*/  FMUL.FTZ R42, R42, R166.reuse ;  /* 0x000000a62a2a7220 */ /* 0x080fe20000410000 */
[-C--:B------:R-:W-:Y:S01]  /*5bc0*/  FMUL.FTZ R43, R43, R166.reuse ;  /* 0x000000a62b2b7220 */ /* 0x080fe20000410000 */
[-C--:B------:R-:W-:Y:S01]  /*5bd0*/  FMUL.FTZ R46, R46, R166.reuse ;  /* 0x000000a62e2e7220 */ /* 0x080fe20000410000 */
[----:B------:R-:W0:Y:S01]  /*5be0*/  MUFU.EX2 R161, R161 ;  /* 0x000000a100a17308 */ /* 0x000e220000000800 */
[-C--:B------:R-:W-:Y:S01]  /*5bf0*/  FMUL.FTZ R47, R47, R166.reuse ;  /* 0x000000a62f2f7220 */ /* 0x080fe20000410000 */
[-C--:B------:R-:W-:Y:S01]  /*5c00*/  FMUL.FTZ R50, R50, R166.reuse ;  /* 0x000000a632327220 */ /* 0x080fe20000410000 */
[-C--:B------:R-:W-:Y:S01]  /*5c10*/  FMUL.FTZ R51, R51, R166.reuse ;  /* 0x000000a633337220 */ /* 0x080fe20000410000 */
[-C--:B------:R-:W-:Y:S01]  /*5c20*/  FMUL.FTZ R54, R54, R166.reuse ;  /* 0x000000a636367220 */ /* 0x080fe20000410000 */
[-C--:B------:R-:W-:Y:S01]  /*5c30*/  FMUL.FTZ R55, R55, R166.reuse ;  /* 0x000000a637377220 */ /* 0x080fe20000410000 */
[-C--:B------:R-:W-:Y:S01]  /*5c40*/  FMUL.FTZ R58, R58, R166.reuse ;  /* 0x000000a63a3a7220 */ /* 0x080fe20000410000 */
[-C--:B------:R-:W-:Y:S01]  /*5c50*/  FMUL.FTZ R59, R59, R166.reuse ;  /* 0x000000a63b3b7220 */ /* 0x080fe20000410000 */
[----:B------:R2:W-:Y:S01]  /*5c60*/  MUFU.EX2 R12, R181 ;  /* 0x000000b5000c7308 */ /* 0x0005e20000000800 */
[-C--:B------:R-:W-:Y:S01]  /*5c70*/  FMUL.FTZ R62, R62, R166.reuse ;  /* 0x000000a63e3e7220 */ /* 0x080fe20000410000 */
[-C--:B------:R-:W-:Y:S01]  /*5c80*/  FMUL.FTZ R63, R63, R166.reuse ;  /* 0x000000a63f3f7220 */ /* 0x080fe20000410000 */
[-C--:B------:R-:W-:Y:S01]  /*5c90*/  FMUL.FTZ R66, R66, R166.reuse ;  /* 0x000000a642427220 */ /* 0x080fe20000410000 */
[-C--:B------:R-:W-:Y:S01]  /*5ca0*/  FMUL.FTZ R67, R67, R166.reuse ;  /* 0x000000a643437220 */ /* 0x080fe20000410000 */
[-C--:B------:R-:W-:Y:S01]  /*5cb0*/  FMUL.FTZ R70, R70, R166.reuse ;  /* 0x000000a646467220 */ /* 0x080fe20000410000 */
[-C--:B------:R-:W-:Y:S01]  /*5cc0*/  FMUL.FTZ R71, R71, R166.reuse ;  /* 0x000000a647477220 */ /* 0x080fe20000410000 */
[----:B------:R-:W-:Y:S01]  /*5cd0*/  FMUL.FTZ R74, R74, R166 ;  /* 0x000000a64a4a7220 */ /* 0x000fe20000410000 */
[----:B------:R-:W-:Y:S01]  /*5ce0*/  MUFU.EX2 R3, R174 ;  /* 0x000000ae00037308 */ /* 0x000fe20000000800 */
[----:B--2---:R-:W-:-:S01]  /*5cf0*/  FADD.FTZ R181, R153, R178 ;  /* 0x000000b299b57221 */ /* 0x004fc20000010000 */
[----:B----4-:R-:W-:Y:S01]  /*5d00*/  FADD.FTZ R178, R158, R171 ;  /* 0x000000ab9eb27221 */ /* 0x010fe20000010000 */
[-C--:B------:R-:W-:Y:S01]  /*5d10*/  FMUL.FTZ R75, R75, R166.reuse ;  /* 0x000000a64b4b7220 */ /* 0x080fe20000410000 */
[----:B------:R-:W-:Y:S01]  /*5d20*/  FMUL.FTZ R78, R78, R166 ;  /* 0x000000a64e4e7220 */ /* 0x000fe20000410000 */
[----:B------:R-:W-:-:S01]  /*5d30*/  FADD.FTZ R181, R160, R181 ;  /* 0x000000b5a0b57221 */ /* 0x000fc20000010000 */
[----:B-1----:R-:W-:Y:S01]  /*5d40*/  FADD.FTZ R178, R163, R178 ;  /* 0x000000b2a3b27221 */ /* 0x002fe20000010000 */
[----:B------:R-:W-:Y:S01]  /*5d50*/  F2FP.SATFINITE.E4M3.F32.PACK_AB_MERGE_C R160, R160, R153, RZ ;  /* 0x00000099a0a0723e */ /* 0x000fe200048070ff */
[----:B------:R-:W1:Y:S01]  /*5d60*/  MUFU.EX2 R168, R168 ;  /* 0x000000a800a87308 */ /* 0x000e620000000800 */
[----:B------:R-:W-:-:S01]  /*5d70*/  FADD.FTZ R180, R156, R181 ;  /* 0x000000b59cb47221 */ /* 0x000fc20000010000 */
[----:B---3--:R-:W-:Y:S01]  /*5d80*/  FADD.FTZ R171, R13, R178 ;  /* 0x000000b20dab7221 */ /* 0x008fe20000010000 */
[----:B------:R-:W-:Y:S01]  /*5d90*/  F2FP.SATFINITE.E4M3.F32.PACK_AB_MERGE_C R163, R163, R158, RZ ;  /* 0x0000009ea3a3723e */ /* 0x000fe200048070ff */
[----:B------:R-:W-:Y:S01]  /*5da0*/  FMUL.FTZ R79, R79, R166 ;  /* 0x000000a64f4f7220 */ /* 0x000fe20000410000 */
[----:B------:R-:W-:-:S01]  /*5db0*/  FADD.FTZ R180, R157, R180 ;  /* 0x000000b49db47221 */ /* 0x000fc20000010000 */
[----:B-----5:R-:W-:Y:S01]  /*5dc0*/  FADD.FTZ R178, R170, R171 ;  /* 0x000000abaab27221 */ /* 0x020fe20000010000 */
[----:B------:R-:W-:Y:S01]  /*5dd0*/  F2FP.SATFINITE.E4M3.F32.PACK_AB_MERGE_C R154, R21, R20, R160 ;  /* 0x00000014159a723e */ /* 0x000fe200048070a0 */
[----:B------:R0:W2:Y:S01]  /*5de0*/  MUFU.EX2 R4, R175 ;  /* 0x000000af00047308 */ /* 0x0000a20000000800 */
[----:B------:R-:W-:Y:S01]  /*5df0*/  F2FP.SATFINITE.E4M3.F32.PACK_AB_MERGE_C R155, R162, R155, R163 ;  /* 0x0000009ba29b723e */ /* 0x000fe200048070a3 */
[-C--:B------:R-:W-:Y:S01]  /*5e00*/  FMUL.FTZ R82, R82, R166.reuse ;  /* 0x000000a652527220 */ /* 0x080fe20000410000 */
[-C--:B------:R-:W-:Y:S01]  /*5e10*/  FMUL.FTZ R83, R83, R166.reuse ;  /* 0x000000a653537220 */ /* 0x080fe20000410000 */
[-C--:B------:R-:W-:Y:S01]  /*5e20*/  FMUL.FTZ R86, R86, R166.reuse ;  /* 0x000000a656567220 */ /* 0x080fe20000410000 */
[-C--:B------:R-:W-:Y:S01]  /*5e30*/  FMUL.FTZ R87, R87, R166.reuse ;  /* 0x000000a657577220 */ /* 0x080fe20000410000 */
[-C--:B------:R-:W-:Y:S01]  /*5e40*/  FMUL.FTZ R90, R90, R166.reuse ;  /* 0x000000a65a5a7220 */ /* 0x080fe20000410000 */
[----:B------:R-:W-:Y:S01]  /*5e50*/  FMUL.FTZ R91, R91, R166 ;  /* 0x000000a65b5b7220 */ /* 0x000fe20000410000 */
[----:B------:R-:W3:Y:S01]  /*5e60*/  MUFU.EX2 R164, R164 ;  /* 0x000000a400a47308 */ /* 0x000ee20000000800 */
[----:B0-----:R-:W-:-:S01]  /*5e70*/  FADD.FTZ R175, R161, R180 ;  /* 0x000000b4a1af7221 */ /* 0x001fc20000010000 */
[----:B-1----:R-:W-:Y:S01]  /*5e80*/  F2FP.SATFINITE.E4M3.F32.PACK_AB_MERGE_C R161, R168, R161, RZ ;  /* 0x000000a1a8a1723e */ /* 0x002fe200048070ff */
[-C--:B------:R-:W-:Y:S01]  /*5e90*/  FMUL.FTZ R94, R94, R166.reuse ;  /* 0x000000a65e5e7220 */ /* 0x080fe20000410000 */
[----:B------:R-:W-:Y:S01]  /*5ea0*/  FMUL.FTZ R95, R95, R166 ;  /* 0x000000a65f5f7220 */ /* 0x000fe20000410000 */
[----:B------:R-:W-:-:S01]  /*5eb0*/  FADD.FTZ R175, R168, R175 ;  /* 0x000000afa8af7221 */ /* 0x000fc20000010000 */
[----:B------:R-:W-:Y:S01]  /*5ec0*/  F2FP.SATFINITE.E4M3.F32.PACK_AB_MERGE_C R156, R157, R156, R161 ;  /* 0x0000009c9d9c723e */ /* 0x000fe200048070a1 */
        /* <DEDUP_REMOVED lines=17> */
[----:B------:R4:W5:Y:S01]  /*5fe0*/  MUFU.EX2 R174, R179 ;  /* 0x000000b300ae7308 */ /* 0x0009620000000800 */
[-C--:B------:R-:W-:Y:S01]  /*5ff0*/  FMUL.FTZ R127, R127, R166.reuse ;  /* 0x000000a67f7f7220 */ /* 0x080fe20000410000 */
[-C--:B------:R-:W-:Y:S01]  /*6000*/  FMUL.FTZ R130, R130, R166.reuse ;  /* 0x000000a682827220 */ /* 0x080fe20000410000 */
[-C--:B------:R-:W-:Y:S01]  /*6010*/  FMUL.FTZ R131, R131, R166.reuse ;  /* 0x000000a683837220 */ /* 0x080fe20000410000 */
[-C--:B------:R-:W-:Y:S01]  /*6020*/  FMUL.FTZ R134, R134, R166.reuse ;  /* 0x000000a686867220 */ /* 0x080fe20000410000 */
[-C--:B------:R-:W-:Y:S01]  /*6030*/  FMUL.FTZ R135, R135, R166.reuse ;  /* 0x000000a687877220 */ /* 0x080fe20000410000 */
[-C--:B------:R-:W-:Y:S01]  /*6040*/  FMUL.FTZ R138, R138, R166.reuse ;  /* 0x000000a68a8a7220 */ /* 0x080fe20000410000 */
[----:B------:R-:W-:Y:S01]  /*6050*/  FMUL.FTZ R139, R139, R166 ;  /* 0x000000a68b8b7220 */ /* 0x000fe20000410000 */
[----:B------:R-:W5:Y:S01]  /*6060*/  MUFU.EX2 R169, R169 ;  /* 0x000000a900a97308 */ /* 0x000f620000000800 */
[----:B----4-:R-:W-:-:S01]  /*6070*/  FADD.FTZ R179, R3, R178 ;  /* 0x000000b203b37221 */ /* 0x010fc20000010000 */
[-C--:B------:R-:W-:Y:S01]  /*6080*/  FMUL.FTZ R142, R142, R166.reuse ;  /* 0x000000a68e8e7220 */ /* 0x080fe20000410000 */
[-C--:B------:R-:W-:Y:S01]  /*6090*/  FMUL.FTZ R143, R143, R166.reuse ;  /* 0x000000a68f8f7220 */ /* 0x080fe20000410000 */
[----:B------:R-:W-:Y:S01]  /*60a0*/  FMUL.FTZ R146, R146, R166 ;  /* 0x000000a692927220 */ /* 0x000fe20000410000 */
[----:B--2---:R-:W-:-:S01]  /*60b0*/  FADD.FTZ R178, R4, R179 ;  /* 0x000000b304b27221 */ /* 0x004fc20000010000 */
[----:B------:R-:W-:Y:S01]  /*60c0*/  F2FP.SATFINITE.E4M3.F32.PACK_AB_MERGE_C R179, R14, R15, RZ ;  /* 0x0000000f0eb3723e */ /* 0x000fe200048070ff */
[----:B---3--:R-:W-:-:S01]  /*60d0*/  FADD.FTZ R14, R164, R175 ;  /* 0x000000afa40e7221 */ /* 0x008fc20000010000 */
[----:B------:R-:W2:Y:S01]  /*60e0*/  MUFU.EX2 R182, R182 ;  /* 0x000000b600b67308 */ /* 0x000ea20000000800 */
[----:B0-----:R-:W-:-:S01]  /*60f0*/  FADD.FTZ R15, R167, R178 ;  /* 0x000000b2a70f7221 */ /* 0x001fc20000010000 */
[----:B------:R-:W-:Y:S01]  /*6100*/  F2FP.SATFINITE.E4M3.F32.PACK_AB_MERGE_C R152, R9, R152, R179 ;  /* 0x000000980998723e */ /* 0x000fe200048070b3 */
[----:B-1----:R-:W-:-:S01]  /*6110*/  FADD.FTZ R14, R165, R14 ;  /* 0x0000000ea50e7221 */ /* 0x002fc20000010000 */
[----:B------:R-:W-:Y:S01]  /*6120*/  FMUL.FTZ R147, R147, R166 ;  /* 0x000000a693937220 */ /* 0x000fe20000410000 */
[----:B-----5:R-:W-:-:S01]  /*6130*/  FADD.FTZ R15, R174, R15 ;  /* 0x0000000fae0f7221 */ /* 0x020fc20000010000 */
[-C--:B------:R-:W-:Y:S01]  /*6140*/  FMUL.FTZ R150, R150, R166.reuse ;  /* 0x000000a696967220 */ /* 0x080fe20000410000 */
[----:B------:R-:W-:Y:S01]  /*6150*/  FMUL.FTZ R151, R151, R166 ;  /* 0x000000a697977220 */ /* 0x000fe20000410000 */
[----:B------:R-:W0:Y:S01]  /*6160*/  MUFU.EX2 R171, R176 ;  /* 0x000000b000ab7308 */ /* 0x000e220000000800 */
[----:B------:R-:W-:-:S01]  /*6170*/  FADD.FTZ R153, R169, R14 ;  /* 0x0000000ea9997221 */ /* 0x000fc20000010000 */
[----:B------:R-:W-:-:S02]  /*6180*/  F2FP.SATFINITE.E4M3.F32.PACK_AB_MERGE_C R14, R4, R3, RZ ;  /* 0x00000003040e723e */ /* 0x000fc400048070ff */
[C---:B------:R-:W-:Y:S01]  /*6190*/  F2FP.SATFINITE.E4M3.F32.PACK_AB_MERGE_C R158, R12.reuse, R169, RZ ;  /* 0x000000a90c9e723e */ /* 0x040fe200048070ff */
[----:B------:R-:W-:Y:S01]  /*61a0*/  FADD.FTZ R3, R12, R153 ;  /* 0x000000990c037221 */ /* 0x000fe20000010000 */
[----:B------:R-:W-:Y:S02]  /*61b0*/  F2FP.SATFINITE.E4M3.F32.PACK_AB_MERGE_C R153, R172, R177, R159 ;  /* 0x000000b1ac99723e */ /* 0x000fe4000480709f */
[----:B------:R-:W-:Y:S01]  /*61c0*/  F2FP.SATFINITE.E4M3.F32.PACK_AB_MERGE_C R158, R165, R164, R158 ;  /* 0x000000a4a59e723e */ /* 0x000fe2000480709e */
[----:B--2---:R-:W-:-:S01]  /*61d0*/  FADD.FTZ R4, R182, R15 ;  /* 0x0000000fb6047221 */ /* 0x004fc20000010000 */
[----:B------:R-:W-:Y:S02]  /*61e0*/  F2FP.SATFINITE.E4M3.F32.PACK_AB_MERGE_C R157, R170, R13, R14 ;  /* 0x0000000daa9d723e */ /* 0x000fe4000480700e */
[C---:B0-----:R-:W-:Y:S01]  /*61f0*/  F2FP.SATFINITE.E4M3.F32.PACK_AB_MERGE_C R182, R171.reuse, R182, RZ ;  /* 0x000000b6abb6723e */ /* 0x041fe200048070ff */
[----:B------:R-:W-:-:S03]  /*6200*/  FADD.FTZ R4, R171, R4 ;  /* 0x00000004ab047221 */ /* 0x000fc60000010000 */
[----:B------:R-:W-:Y:S01]  /*6210*/  F2FP.SATFINITE.E4M3.F32.PACK_AB_MERGE_C R159, R174, R167, R182 ;  /* 0x000000a7ae9f723e */ /* 0x000fe200048070b6 */
[----:B------:R-:W-:Y:S06]  /*6220*/  @!P0 BRA `(.L_x_1176) ;  /* 0x0000000000048947 */ /* 0x000fec0003800000 */
[----:B------:R-:W-:Y:S01]  /*6230*/  BPT.TRAP 0x1 ;  /* 0x000000040000795c */ /* 0x000fe20000300000 */
.L_x_1176:
[----:B------:R0:W1:Y:S01]  /*6240*/  SYNCS.PHASECHK.TRANS64.TRYWAIT P1, [UR56+0x28450], R10 ;  /* 0x0284500aff0075a7 */ /* 0x0000620008020178 */
[----:B------:R-:W-:Y:S05]  /*6250*/  @!P0 BRA `(.L_x_1177) ;  /* 0x0000000000048947 */ /* 0x000fea0003800000 */
[----:B------:R-:W-:Y:S01]  /*6260*/  BPT.TRAP 0x1 ;  /* 0x000000040000795c */ /* 0x000fe20000300000 */
.L_x_1177:
[----:B------:R-:W-:Y:S01]  /*6270*/  VIADD R9, R197, 0x8 ;  /* 0x00000008c5097836 */ /* 0x000fe20000000000 */
[----:B-1----:R-:W-:Y:S06]  /*6280*/  @P1 BRA `(.L_x_1178) ;  /* 0x0000000000081947 */ /* 0x002fec0003800000 */
[----:B------:R-:W1:Y:S02]  /*6290*/  SYNCS.PHASECHK.TRANS64.TRYWAIT P1, [UR56+0x28450], R10 ;  /* 0x0284500aff0075a7 */ /* 0x000e640008020178 */
[----:B-1----:R-:W-:Y:S05]  /*62a0*/  @!P1 BRA `(.L_x_1179) ;  /* 0x000000d000309947 */ /* 0x002fea0003800000 */
.L_x_1178:
[----:B------:R2:W-:Y:S01]  /*62b0*/  BAR.SYNC.DEFER_BLOCKING R9, 0x100 ;  /* 0x000400090000751d */ /* 0x0005e20000010000 */
[----:B------:R-:W-:-:S05]  /*62c0*/  ULEA UR6, UR43, UR50, 0xa ;  /* 0x000000322b067291 */ /* 0x000fca000f8e503f */
[----:B------:R-:W-:Y:S01]  /*62d0*/  UMOV UR7, 0x80000020 ;  /* 0x8000002000077882 */ /* 0x000fe20000000000 */
[----:B------:R-:W-:-:S06]  /*62e0*/  WARPGROUP.ARRIVE ;  /* 0x00000000000079c5 */ /* 0x000fcc0000000000 */
        /* <DEDUP_REMOVED lines=10> */
.L_x_1180:
[----:B------:R-:W-:Y:S01]  /*6390*/  UIADD3 UR56, UR56, 0x28460, URZ ;  /* 0x0002846038387890 */ /* 0x000fe2000fffe03f */
[C---:B------:R-:W-:Y:S01]  /*63a0*/  ISETP.GT.AND P1, PT, R11.reuse, UR58, PT ;  /* 0x0000003a0b007c0c */ /* 0x040fe2000bf24270 */
[----:B------:R-:W-:Y:S02]  /*63b0*/  VIADD R11, R11, 0xffffffff ;  /* 0xffffffff0b0b7836 */ /* 0x000fe40000000000 */
[----:B------:R-:W-:Y:S01]  /*63c0*/  UPRMT UR56, UR57, 0x654, UR56 ;  /* 0x0000065439387896 */ /* 0x000fe20008000038 */
[----:B-1----:R-:W-:Y:S02]  /*63d0*/  IMAD.MOV.U32 R13, RZ, RZ, R8 ;  /* 0x000000ffff0d7224 */ /* 0x002fe400078e0008 */
[----:B------:R-:W-:-:S06]  /*63e0*/  IMAD.MOV.U32 R12, RZ, RZ, R5 ;  /* 0x000000ffff0c7224 */ /* 0x000fcc00078e0005 */
[----:B------:R-:W-:Y:S01]  /*63f0*/  SYNCS.ARRIVE.TRANS64.RED.A1T0 RZ, [UR56], RZ ;  /* 0x000000ffffff79a7 */ /* 0x000fe20008100438 */
[----:B------:R-:W-:Y:S05]  /*6400*/  @P1 BRA `(.L_x_1181) ;  /* 0xffffffdc001c1947 */ /* 0x000fea000383ffff */
.L_x_1162:
[----:B------:R-:W-:Y:S01]  /*6410*/  UISETP.NE.AND UP1, UPT, UR48, URZ, UPT ;  /* 0x0000003f3000728c */ /* 0x000fe2000bf25270 */
[----:B------:R-:W-:Y:S01]  /*6420*/  IADD3 R7, -R7, 0x1, RZ ;  /* 0x0000000107077810 */ /* 0x000fe20007ffe1ff */
[----:B------:R-:W-:Y:S02]  /*6430*/  UISETP.NE.AND UP0, UPT, UR47, URZ, UPT ;  /* 0x0000003f2f00728c */ /* 0x000fe4000bf05270 */
[----:B------:R-:W-:Y:S02]  /*6440*/  UIADD3 UR11, UR38, 0x7f, URZ ;  /* 0x0000007f260b7890 */ /* 0x000fe4000fffe03f */
[----:B------:R-:W-:Y:S02]  /*6450*/  IMAD R6, R6, UR39, R7 ;  /* 0x0000002706067c24 */ /* 0x000fe4000f8e0207 */
[----:B------:R-:W-:-:S03]  /*6460*/  PLOP3.LUT P1, PT, PT, PT, UP0, 0x40, 0x0 ;  /* 0x000000000000781c */ /* 0x000fc60003f2e808 */
[----:B------:R-:W-:Y:S01]  /*6470*/  @UP1 ULDC UR6, c[0x0][0x44c] ;  /* 0x0001130000061ab9 */ /* 0x000fe20000000800 */
[----:B------:R-:W-:Y:S01]  /*6480*/  @UP1 ULDC UR14, c[0x0][0x450] ;  /* 0x00011400000e1ab9 */ /* 0x000fe20000000800 */
[----:B------:R-:W-:-:S04]  /*6490*/  UIMAD.WIDE.U32 UR6, UR11, UR6, URZ ;  /* 0x000000060b0672a5 */ /* 0x000fc8000f8e003f */
[----:B------:R-:W-:-:S06]  /*64a0*/  @UP1 USHF.R.U32.HI UR11, URZ, UR14, UR7 ;  /* 0x0000000e3f0b1299 */ /* 0x000fcc0008011607 */
[----:B------:R-:W-:-:S04]  /*64b0*/  VIADD R6, R6, UR11 ;  /* 0x0000000b06067c36 */ /* 0x000fc80008000000 */
[----:B------:R-:W-:Y:S01]  /*64c0*/  VIADD R7, R6, -UR10 ;  /* 0x8000000a06077c36 */ /* 0x000fe20008000000 */
[----:B------:R-:W-:Y:S06]  /*64d0*/  @P1 BRA `(.L_x_1182) ;  /* 0x0000000000441947 */ /* 0x000fec0003800000 */
[----:B------:R-:W-:-:S13]  /*64e0*/  ISETP.GT.AND P1, PT, R6, -0x1, PT ;  /* 0xffffffff0600780c */ /* 0x000fda0003f24270 */
[----:B------:R-:W-:Y:S05]  /*64f0*/  @P1 BRA `(.L_x_1183) ;  /* 0x0000000000201947 */ /* 0x000fea0003800000 */
[----:B------:R-:W3:Y:S01]  /*6500*/  LDC R13, c[0x0][0x9e4] ;  /* 0x00027900ff0d7b82 */ /* 0x000ee20000000800 */
[----:B------:R-:W-:Y:S02]  /*6510*/  LOP3.LUT R9, RZ, R6, RZ, 0x33, !PT ;  /* 0x00000006ff097212 */ /* 0x000fe400078e33ff */
[----:B---3--:R-:W-:-:S13]  /*6520*/  ISETP.NE.AND P1, PT, R13, 0x1, PT ;  /* 0x000000010d00780c */ /* 0x008fda0003f25270 */
[----:B------:R-:W3:Y:S02]  /*6530*/  @P1 LDC.64 R14, c[0x0][0x9e8] ;  /* 0x00027a00ff0e1b82 */ /* 0x000ee40000000a00 */
[----:B---3--:R-:W-:-:S05]  /*6540*/  @P1 IMAD.HI.U32 R6, R9, R14, RZ ;  /* 0x0000000e09061227 */ /* 0x008fca00078e00ff */
[----:B------:R-:W-:-:S04]  /*6550*/  @P1 SHF.R.U32.HI R9, RZ, R15, R6 ;  /* 0x0000000fff091219 */ /* 0x000fc80000011606 */
[----:B------:R-:W-:Y:S01]  /*6560*/  LOP3.LUT R6, RZ, R9, RZ, 0x33, !PT ;  /* 0x00000009ff067212 */ /* 0x000fe200078e33ff */
[----:B------:R-:W-:Y:S06]  /*6570*/  BRA `(.L_x_1184) ;  /* 0x0000000000147947 */ /* 0x000fec0003800000 */
.L_x_1183:
[----:B------:R-:W3:Y:S02]  /*6580*/  LDC R13, c[0x0][0x9e4] ;  /* 0x00027900ff0d7b82 */ /* 0x000ee40000000800 */
[----:B---3--:R-:W-:-:S13]  /*6590*/  ISETP.NE.AND P1, PT, R13, 0x1, PT ;  /* 0x000000010d00780c */ /* 0x008fda0003f25270 */
[----:B------:R-:W0:Y:S02]  /*65a0*/  @P1 LDC.64 R14, c[0x0][0x9e8] ;  /* 0x00027a00ff0e1b82 */ /* 0x000e240000000a00 */
[----:B01----:R-:W-:-:S05]  /*65b0*/  @P1 IMAD.HI.U32 R10, R6, R14, RZ ;  /* 0x0000000e060a1227 */ /* 0x003fca00078e00ff */
[----:B------:R-:W-:-:S07]  /*65c0*/  @P1 SHF.R.U32.HI R6, RZ, R15, R10 ;  /* 0x0000000fff061219 */ /* 0x000fce000001160a */
.L_x_1184:
[----:B------:R-:W-:-:S05]  /*65d0*/  IMAD R6, R6, R13, RZ ;  /* 0x0000000d06067224 */ /* 0x000fca00078e02ff */
[----:B------:R-:W-:-:S07]  /*65e0*/  VIMNMX R7, R7, R6, !PT ;  /* 0x0000000607077248 */ /* 0x000fce0007fe0100 */
.L_x_1182:
[----:B------:R-:W-:-:S05]  /*65f0*/  VIADD R7, R7, 0x3f ;  /* 0x0000003f07077836 */ /* 0x000fca0000000000 */
[----:B------:R-:W-:-:S04]  /*6600*/  SHF.R.S32.HI R6, RZ, 0x1f, R7 ;  /* 0x0000001fff067819 */ /* 0x000fc80000011407 */
[----:B------:R-:W-:-:S04]  /*6610*/  LEA.HI R6, R6, R7, RZ, 0x6 ;  /* 0x0000000706067211 */ /* 0x000fc800078f30ff */
[----:B------:R-:W-:-:S04]  /*6620*/  SHF.R.S32.HI R6, RZ, 0x6, R6 ;  /* 0x00000006ff067819 */ /* 0x000fc80000011406 */
[----:B------:R-:W-:-:S04]  /*6630*/  VIMNMX R6, R6, UR41, !PT ;  /* 0x0000002906067c48 */ /* 0x000fc8000ffe0100 */
[----:B------:R-:W-:-:S13]  /*6640*/  ISETP.GE.AND P1, PT, R11, R6, PT ;  /* 0x000000060b00720c */ /* 0x000fda0003f26270 */
[----:B------:R-:W-:Y:S05]  /*6650*/  @!P1 BRA `(.L_x_1185) ;  /* 0x00000018001c9947 */ /* 0x000fea0003800000 */
[----:B------:R-:W-:Y:S02]  /*6660*/  IMAD.MOV.U32 R9, RZ, RZ, R8 ;  /* 0x000000ffff097224 */ /* 0x000fe400078e0008 */
[----:B01----:R-:W-:-:S07]  /*6670*/  IMAD.MOV.U32 R10, RZ, RZ, R5 ;  /* 0x000000ffff0a7224 */ /* 0x003fce00078e0005 */
.L_x_1196:
[----:B------:R-:W-:Y:S01]  /*6680*/  UIADD3 UR43, UR43, 0x1, URZ ;  /* 0x000000012b2b7890 */ /* 0x000fe2000fffe03f */
[C---:B------:R-:W-:Y:S01]  /*6690*/  ISETP.GT.AND P1, PT, R11.reuse, R6, PT ;  /* 0x000000060b00720c */ /* 0x040fe20003f24270 */
[----:B------:R-:W-:Y:S02]  /*66a0*/  VIADD R11, R11, 0xffffffff ;  /* 0xffffffff0b0b7836 */ /* 0x000fe40000000000 */
[----:B------:R-:W-:-:S04]  /*66b0*/  UISETP.NE.AND UP0, UPT, UR43, 0x2, UPT ;  /* 0x000000022b00788c */ /* 0x000fc8000bf05270 */
[----:B------:R-:W-:Y:S02]  /*66c0*/  USEL UR6, URZ, 0x1, UP0 ;  /* 0x000000013f067887 */ /* 0x000fe40008000000 */
[----:B------:R-:W-:Y:S02]  /*66d0*/  USEL UR43, UR43, URZ, UP0 ;  /* 0x0000003f2b2b7287 */ /* 0x000fe40008000000 */
[----:B------:R-:W-:Y:S01]  /*66e0*/  ULOP3.LUT UR44, UR44, UR6, URZ, 0x3c, !UPT ;  /* 0x000000062c2c7292 */ /* 0x000fe2000f8e3c3f */
[----:B01----:R-:W-:Y:S11]  /*66f0*/  @!P0 BRA `(.L_x_1186) ;  /* 0x0000000000048947 */ /* 0x003ff60003800000 */
[----:B------:R-:W-:Y:S01]  /*6700*/  BPT.TRAP 0x1 ;  /* 0x000000040000795c */ /* 0x000fe20000300000 */
.L_x_1186:
[----:B------:R-:W0:Y:S01]  /*6710*/  S2UR UR54, SR_CgaCtaId ;  /* 0x00000000003679c3 */ /* 0x000e220000008800 */
[----:B------:R-:W-:Y:S01]  /*6720*/  UMOV UR6, 0x400 ;  /* 0x0000040000067882 */ /* 0x000fe20000000000 */
[----:B------:R-:W-:-:S05]  /*6730*/  IMAD.U32 R7, RZ, RZ, UR44 ;  /* 0x0000002cff077e24 */ /* 0x000fca000f8e00ff */
[----:B------:R-:W-:Y:S01]  /*6740*/  SHF.L.U32 R7, R7, 0x1f, RZ ;  /* 0x0000001f07077819 */ /* 0x000fe200000006ff */
[----:B0-----:R-:W-:-:S04]  /*6750*/  ULEA UR6, UR54, UR6, 0x18 ;  /* 0x0000000636067291 */ /* 0x001fc8000f8ec03f */
[----:B------:R-:W-:-:S09]  /*6760*/  ULEA UR51, UR43, UR6, 0x3 ;  /* 0x000000062b337291 */ /* 0x000fd2000f8e183f */
[----:B------:R0:W1:Y:S01]  /*6770*/  SYNCS.PHASECHK.TRANS64.TRYWAIT P2, [UR51+0x28430], R7 ;  /* 0x02843007ff0075a7 */ /* 0x0000620008040173 */
[----:B------:R-:W-:Y:S05]  /*6780*/  @!P0 BRA `(.L_x_1187) ;  /* 0x0000000000048947 */ /* 0x000fea0003800000 */
[----:B------:R-:W-:Y:S01]  /*6790*/  BPT.TRAP 0x1 ;  /* 0x000000040000795c */ /* 0x000fe20000300000 */
.L_x_1187:
[----:B-1----:R-:W-:Y:S05]  /*67a0*/  @P2 BRA `(.L_x_1188) ;  /* 0x0000000000082947 */ /* 0x002fea0003800000 */
[----:B------:R-:W1:Y:S02]  /*67b0*/  SYNCS.PHASECHK.TRANS64.TRYWAIT P2, [UR51+0x28430], R7 ;  /* 0x02843007ff0075a7 */ /* 0x000e640008040173 */
[----:B-1----:R-:W-:Y:S05]  /*67c0*/  @!P2 BRA `(.L_x_1189) ;  /* 0x000000cc0000a947 */ /* 0x002fea0003800000 */
.L_x_1188:
[----:B------:R-:W-:Y:S01]  /*67d0*/  ULEA UR34, UR43, UR49, 0xa ;  /* 0x000000312b227291 */ /* 0x000fe2000f8e503f */
[----:B------:R-:W-:Y:S01]  /*67e0*/  WARPGROUP.ARRIVE ;  /* 0x00000000000079c5 */ /* 0x000fe20000000000 */
[----:B------:R-:W-:Y:S01]  /*67f0*/  UMOV UR35, 0x40000040 ;  /* 0x4000004000237882 */ /* 0x000fe20000000000 */
[----:B------:R-:W-:Y:S01]  /*6800*/  UMOV UR7, 0x40000040 ;  /* 0x4000004000077882 */ /* 0x000fe20000000000 */
[----:B------:R-:W-:-:S03]  /*6810*/  UIADD3 UR6, UR34, 0x2, URZ ;  /* 0x0000000222067890 */ /* 0x000fc6000fffe03f */
[----:B-12---:R-:W1:Y:S01]  /*6820*/  S2R R0, SR_TID.X ;  /* 0x0000000000007919 */ /* 0x006e620000002100 */
        /* <DEDUP_REMOVED lines=13> */
[----:B-1----:R-:W-:-:S04]  /*6900*/  SHF.R.U32.HI R195, RZ, 0x7, R0 ;  /* 0x00000007ffc37819 */ /* 0x002fc80000011600 */
        /* <DEDUP_REMOVED lines=26> */
.L_x_1190:
[----:B------:R-:W-:Y:S01]  /*6ab0*/  FMNMX.FTZ R8, R152, R10, !PT ;  /* 0x0000000a98087209 */ /* 0x000fe20007810000 */
[----:B------:R-:W-:-:S03]  /*6ac0*/  UIADD3 UR6, UR51, 0x28440, URZ ;  /* 0x0002844033067890 */ /* 0x000fc6000fffe03f */
[----:B------:R-:W-:Y:S01]  /*6ad0*/  FMNMX.FTZ R5, R153, R8, !PT ;  /* 0x0000000899057209 */ /* 0x000fe20007810000 */
[----:B------:R-:W-:-:S03]  /*6ae0*/  UPRMT UR6, UR54, 0x654, UR6 ;  /* 0x0000065436067896 */ /* 0x000fc60008000006 */
[----:B------:R-:W-:-:S04]  /*6af0*/  FMNMX.FTZ R8, R156, R5, !PT ;  /* 0x000000059c087209 */ /* 0x000fc80007810000 */
[----:B------:R-:W-:Y:S02]  /*6b00*/  FMNMX.FTZ R5, R157, R8, !PT ;  /* 0x000000089d057209 */ /* 0x000fe40007810000 */
[----:B------:R-:W-:Y:S02]  /*6b10*/  SYNCS.ARRIVE.TRANS64.RED.A1T0 RZ, [UR6], RZ ;  /* 0x000000ffffff79a7 */ /* 0x000fe40008100406 */
        /* <DEDUP_REMOVED lines=11> */
[----:B------:R-:W-:Y:S02]  /*6bd0*/  FMNMX.FTZ R12, R181, R8, !PT ;  /* 0x00000008b50c7209 */ /* 0x000fe40007810000 */
[----:B------:R-:W-:-:S03]  /*6be0*/  FMNMX.FTZ R8, R154, R9, !PT ;  /* 0x000000099a087209 */ /* 0x000fc60007810000 */
[----:B------:R-:W2:Y:S02]  /*6bf0*/  SHFL.BFLY PT, R5, R12, 0x2, 0x1f ;  /* 0x0c401f000c057f89 */ /* 0x000ea400000e0000 */
[----:B--2---:R-:W-:Y:S01]  /*6c00*/  FMNMX.FTZ R14, R12, R5, !PT ;  /* 0x000000050c0e7209 */ /* 0x004fe20007810000 */
[----:B------:R-:W-:Y:S01]  /*6c10*/  IMAD.U32 R12, RZ, RZ, UR40 ;  /* 0x00000028ff0c7e24 */ /* 0x000fe2000f8e00ff */
[----:B------:R-:W-:-:S03]  /*6c20*/  FMNMX.FTZ R5, R155, R8, !PT ;  /* 0x000000089b057209 */ /* 0x000fc60007810000 */
[----:B------:R-:W2:Y:S01]  /*6c30*/  SHFL.BFLY PT, R13, R14, 0x1, 0x1f ;  /* 0x0c201f000e0d7f89 */ /* 0x000ea200000e0000 */
[----:B------:R-:W-:-:S04]  /*6c40*/  FMNMX.FTZ R8, R158, R5, !PT ;  /* 0x000000059e087209 */ /* 0x000fc80007810000 */
[----:B------:R-:W-:-:S04]  /*6c50*/  FMNMX.FTZ R5, R159, R8, !PT ;  /* 0x000000089f057209 */ /* 0x000fc80007810000 */
[----:B------:R-:W-:Y:S02]  /*6c60*/  FMNMX.FTZ R8, R162, R5, !PT ;  /* 0x00000005a2087209 */ /* 0x000fe40007810000 */
[----:B--2---:R-:W-:Y:S02]  /*6c70*/  FMNMX.FTZ R5, R14, R13, !PT ;  /* 0x0000000d0e057209 */ /* 0x004fe40007810000 */
[----:B------:R-:W-:-:S03]  /*6c80*/  FMNMX.FTZ R13, R163, R8, !PT ;  /* 0x00000008a30d7209 */ /* 0x000fc60007810000 */
[C---:B------:R-:W-:Y:S01]  /*6c90*/  FFMA.FTZ R14, R5.reuse, R12, -8 ;  /* 0xc1000000050e7423 */ /* 0x040fe2000001000c */
[----:B------:R-:W-:Y:S01]  /*6ca0*/  FMNMX.FTZ R8, R166, R13, !PT ;  /* 0x0000000da6087209 */ /* 0x000fe20007810000 */
[----:B------:R-:W-:Y:S02]  /*6cb0*/  FADD.FTZ R10, -R5, R10 ;  /* 0x0000000a050a7221 */ /* 0x000fe40000010100 */
[----:B------:R-:W-:-:S01]  /*6cc0*/  FFMA.FTZ R21, R157, UR40, -R14 ;  /* 0x000000289d157c23 */ /* 0x000fc2000801080e */
[----:B------:R-:W-:Y:S01]  /*6cd0*/  FMNMX.FTZ R13, R167, R8, !PT ;  /* 0x00000008a70d7209 */ /* 0x000fe20007810000 */
[----:B------:R-:W-:Y:S01]  /*6ce0*/  FMUL.FTZ R10, R10, UR40 ;  /* 0x000000280a0a7c20 */ /* 0x000fe20008410000 */
[--C-:B------:R-:W-:Y:S01]  /*6cf0*/  FFMA.FTZ R12, R156, UR40, -R14.reuse ;  /* 0x000000289c0c7c23 */ /* 0x100fe2000801080e */
[----:B------:R-:W-:-:S01]  /*6d00*/  FFMA.FTZ R20, R161, UR40, -R14 ;  /* 0x00000028a1147c23 */ /* 0x000fc2000801080e */
[----:B------:R-:W-:Y:S01]  /*6d10*/  FMNMX.FTZ R8, R170, R13, !PT ;  /* 0x0000000daa087209 */ /* 0x000fe20007810000 */
[----:B------:R-:W-:-:S01]  /*6d20*/  FFMA.FTZ R13, R152, UR40, -R14 ;  /* 0x00000028980d7c23 */ /* 0x000fc2000801080e */
[--C-:B------:R-:W-:Y:S01]  /*6d30*/  FFMA.FTZ R152, R153, UR40, -R14.reuse ;  /* 0x0000002899987c23 */ /* 0x100fe2000801080e */
[----:B------:R-:W-:-:S01]  /*6d40*/  FFMA.FTZ R153, R164, UR40, -R14 ;  /* 0x00000028a4997c23 */ /* 0x000fc2000801080e */
[----:B------:R-:W-:Y:S01]  /*6d50*/  FMNMX.FTZ R15, R171, R8, !PT ;  /* 0x00000008ab0f7209 */ /* 0x000fe20007810000 */
[----:B------:R-:W-:-:S01]  /*6d60*/  FFMA.FTZ R164, R172, UR40, -R14 ;  /* 0x00000028aca47c23 */ /* 0x000fc2000801080e */
[----:B------:R-:W2:Y:S01]  /*6d70*/  MUFU.EX2 R10, R10 ;  /* 0x0000000a000a7308 */ /* 0x000ea20000000800 */
[----:B------:R-:W-:-:S01]  /*6d80*/  FFMA.FTZ R156, R168, UR40, -R14 ;  /* 0x00000028a89c7c23 */ /* 0x000fc2000801080e */
[----:B------:R-:W-:Y:S01]  /*6d90*/  FMNMX.FTZ R8, R174, R15, !PT ;  /* 0x0000000fae087209 */ /* 0x000fe20007810000 */
[----:B------:R-:W-:-:S01]  /*6da0*/  FFMA.FTZ R168, R177, UR40, -R14 ;  /* 0x00000028b1a87c23 */ /* 0x000fc2000801080e */
[--C-:B------:R-:W-:Y:S01]  /*6db0*/  FFMA.FTZ R180, R180, UR40, -R14.reuse ;  /* 0x00000028b4b47c23 */ /* 0x100fe2000801080e */
[----:B------:R-:W-:-:S01]  /*6dc0*/  FFMA.FTZ R161, R176, UR40, -R14 ;  /* 0x00000028b0a17c23 */ /* 0x000fc2000801080e */
[----:B------:R-:W-:-:S02]  /*6dd0*/  FMNMX.FTZ R15, R175, R8, !PT ;  /* 0x00000008af0f7209 */ /* 0x000fc40007810000 */
[----:B------:R-:W3:Y:S02]  /*6de0*/  MUFU.EX2 R13, R13 ;  /* 0x0000000d000d7308 */ /* 0x000ee40000000800 */
[----:B------:R-:W-:-:S04]  /*6df0*/  FMNMX.FTZ R8, R178, R15, !PT ;  /* 0x0000000fb2087209 */ /* 0x000fc80007810000 */
[----:B------:R-:W-:Y:S02]  /*6e00*/  FMNMX.FTZ R15, R179, R8, !PT ;  /* 0x00000008b30f7209 */ /* 0x000fe40007810000 */
[----:B------:R-:W4:Y:S01]  /*6e10*/  MUFU.EX2 R152, R152 ;  /* 0x0000009800987308 */ /* 0x000f220000000800 */
[----:B--2---:R-:W-:Y:S01]  /*6e20*/  FMUL.FTZ R24, R24, R10 ;  /* 0x0000000a18187220 */ /* 0x004fe20000410000 */
[----:B------:R-:W-:Y:S01]  /*6e30*/  FMNMX.FTZ R8, R182, R15, !PT ;  /* 0x0000000fb6087209 */ /* 0x000fe20007810000 */
[----:B------:R-:W-:-:S01]  /*6e40*/  FFMA.FTZ R15, R160, UR40, -R14 ;  /* 0x00000028a00f7c23 */ /* 0x000fc2000801080e */
[--C-:B------:R-:W-:Y:S01]  /*6e50*/  FFMA.FTZ R160, R165, UR40, -R14.reuse ;  /* 0x00000028a5a07c23 */ /* 0x100fe2000801080e */
[----:B------:R-:W-:-:S01]  /*6e60*/  FFMA.FTZ R165, R173, UR40, -R14 ;  /* 0x00000028ada57c23 */ /* 0x000fc2000801080e */
[----:B------:R-:W-:Y:S01]  /*6e70*/  FMNMX.FTZ R8, R183, R8, !PT ;  /* 0x00000008b7087209 */ /* 0x000fe20007810000 */
[----:B------:R-:W-:Y:S01]  /*6e80*/  IMAD.U32 R173, RZ, RZ, UR40 ;  /* 0x00000028ffad7e24 */ /* 0x000fe2000f8e00ff */
[----:B------:R-:W2:Y:S01]  /*6e90*/  MUFU.EX2 R12, R12 ;  /* 0x0000000c000c7308 */ /* 0x000ea20000000800 */
[-C--:B------:R-:W-:Y:S01]  /*6ea0*/  FMUL.FTZ R25, R25, R10.reuse ;  /* 0x0000000a19197220 */ /* 0x080fe20000410000 */
[-C--:B------:R-:W-:Y:S01]  /*6eb0*/  FMUL.FTZ R28, R28, R10.reuse ;  /* 0x0000000a1c1c7220 */ /* 0x080fe20000410000 */
[----:B------:R-:W5:Y:S01]  /*6ec0*/  SHFL.BFLY PT, R157, R8, 0x2, 0x1f ;  /* 0x0c401f00089d7f89 */ /* 0x000f6200000e0000 */
        /* <DEDUP_REMOVED lines=22> */
[----:B------:R-:W-:Y:S01]  /*7030*/  FMUL.FTZ R68, R68, R10 ;  /* 0x0000000a44447220 */ /* 0x000fe20000410000 */
[----:B-----5:R-:W-:Y:S01]  /*7040*/  FMNMX.FTZ R194, R8, R157, !PT ;  /* 0x0000009d08c27209 */ /* 0x020fe20007810000 */
[--C-:B------:R-:W-:Y:S01]  /*7050*/  FFMA.FTZ R157, R169, UR40, -R14.reuse ;  /* 0x00000028a99d7c23 */ /* 0x100fe2000801080e */
[----:B------:R-:W-:-:S01]  /*7060*/  FFMA.FTZ R14, R181, UR40, -R14 ;  /* 0x00000028b50e7c23 */ /* 0x000fc2000801080e */
[-C--:B------:R-:W-:Y:S01]  /*7070*/  FMUL.FTZ R69, R69, R10.reuse ;  /* 0x0000000a45457220 */ /* 0x080fe20000410000 */
[-C--:B------:R-:W-:Y:S01]  /*7080*/  FMUL.FTZ R72, R72, R10.reuse ;  /* 0x0000000a48487220 */ /* 0x080fe20000410000 */
[----:B------:R-:W5:Y:S01]  /*7090*/  SHFL.BFLY PT, R169, R194, 0x1, 0x1f ;  /* 0x0c201f00c2a97f89 */ /* 0x000f6200000e0000 */
        /* <DEDUP_REMOVED lines=23> */
[----:B-----5:R-:W-:Y:S01]  /*7210*/  FMNMX.FTZ R8, R194, R169, !PT ;  /* 0x000000a9c2087209 */ /* 0x020fe20007810000 */
[----:B------:R-:W-:Y:S01]  /*7220*/  MUFU.EX2 R157, R157 ;  /* 0x0000009d009d7308 */ /* 0x000fe20000000800 */
[-C--:B------:R-:W-:Y:S01]  /*7230*/  FMUL.FTZ R113, R113, R10.reuse ;  /* 0x0000000a71717220 */ /* 0x080fe20000410000 */
[-C--:B------:R-:W-:Y:S01]  /*7240*/  FMUL.FTZ R116, R116, R10.reuse ;  /* 0x0000000a74747220 */ /* 0x080fe20000410000 */
[----:B------:R-:W-:Y:S01]  /*7250*/  FMUL.FTZ R117, R117, R10 ;  /* 0x0000000a75757220 */ /* 0x000fe20000410000 */
[C---:B------:R-:W-:Y:S01]  /*7260*/  FADD.FTZ R9, -R8.reuse, R9 ;  /* 0x0000000908097221 */ /* 0x040fe20000010100 */
[----:B------:R-:W-:-:S01]  /*7270*/  FFMA.FTZ R172, R8, R173, -8 ;  /* 0xc100000008ac7423 */ /* 0x000fc200000100ad */
[-C--:B------:R-:W-:Y:S01]  /*7280*/  FMUL.FTZ R120, R120, R10.reuse ;  /* 0x0000000a78787220 */ /* 0x080fe20000410000 */
[----:B------:R-:W-:Y:S01]  /*7290*/  FMUL.FTZ R121, R121, R10 ;  /* 0x0000000a79797220 */ /* 0x000fe20000410000 */
[----:B------:R-:W-:Y:S01]  /*72a0*/  FMUL.FTZ R9, R9, UR40 ;  /* 0x0000002809097c20 */ /* 0x000fe20008410000 */
        /* <DEDUP_REMOVED lines=9> */
[----:B---3--:R-:W-:Y:S01]  /*7340*/  FFMA.FTZ R171, R10, R3, R13 ;  /* 0x000000030aab7223 */ /* 0x008fe2000001000d */
[----:B------:R-:W-:-:S01]  /*7350*/  FFMA.FTZ R166, R166, UR40, -R172 ;  /* 0x00000028a6a67c23 */ /* 0x000fc200080108ac */
[--C-:B------:R-:W-:Y:S01]  /*7360*/  FFMA.FTZ R167, R167, UR40, -R172.reuse ;  /* 0x00000028a7a77c23 */ /* 0x100fe200080108ac */
[----:B------:R-:W-:-:S01]  /*7370*/  FFMA.FTZ R174, R174, UR40, -R172 ;  /* 0x00000028aeae7c23 */ /* 0x000fc200080108ac */
[----:B------:R-:W3:Y:S01]  /*7380*/  MUFU.EX2 R154, R154 ;  /* 0x0000009a009a7308 */ /* 0x000ee20000000800 */
[----:B----4-:R-:W-:-:S01]  /*7390*/  FADD.FTZ R171, R152, R171 ;  /* 0x000000ab98ab7221 */ /* 0x010fc20000010000 */
[--C-:B------:R-:W-:Y:S01]  /*73a0*/  FFMA.FTZ R175, R175, UR40, -R172.reuse ;  /* 0x00000028afaf7c23 */ /* 0x100fe200080108ac */
[----:B------:R-:W-:-:S01]  /*73b0*/  FFMA.FTZ R179, R179, UR40, -R172 ;  /* 0x00000028b3b37c23 */ /* 0x000fc200080108ac */
[----:B------:R-:W-:Y:S01]  /*73c0*/  FFMA.FTZ R182, R182, UR40, -R172 ;  /* 0x00000028b6b67c23 */ /* 0x000fe200080108ac */
[----:B--2---:R-:W-:-:S01]  /*73d0*/  FADD.FTZ R176, R12, R171 ;  /* 0x000000ab0cb07221 */ /* 0x004fc20000010000 */
[--C-:B------:R-:W-:Y:S01]  /*73e0*/  FFMA.FTZ R171, R178, UR40, -R172.reuse ;  /* 0x00000028b2ab7c23 */ /* 0x100fe200080108ac */
[----:B------:R-:W-:-:S01]  /*73f0*/  FFMA.FTZ R172, R183, UR40, -R172 ;  /* 0x00000028b7ac7c23 */ /* 0x000fc200080108ac */
[----:B------:R-:W2:Y:S01]  /*7400*/  MUFU.EX2 R155, R155 ;  /* 0x0000009b009b7308 */ /* 0x000ea20000000800 */
        /* <DEDUP_REMOVED lines=8> */
[----:B---3--:R-:W-:-:S01]  /*7490*/  FFMA.FTZ R4, R9, R4, R154 ;  /* 0x0000000409047223 */ /* 0x008fc2000001009a */
        /* <DEDUP_REMOVED lines=9> */
[----:B------:R-:W-:Y:S01]  /*7530*/  FMUL.FTZ R149, R149, R10 ;  /* 0x0000000a95957220 */ /* 0x000fe20000410000 */
[-C--:B------:R-:W-:Y:S01]  /*7540*/  FMUL.FTZ R26, R26, R9.reuse ;  /* 0x000000091a1a7220 */ /* 0x080fe20000410000 */
[-C--:B------:R-:W-:Y:S01]  /*7550*/  FMUL.FTZ R27, R27, R9.reuse ;  /* 0x000000091b1b7220 */ /* 0x080fe20000410000 */
[-C--:B------:R-:W-:Y:S01]  /*7560*/  FMUL.FTZ R30, R30, R9.reuse ;  /* 0x000000091e1e7220 */ /* 0x080fe20000410000 */
[-C--:B------:R-:W-:Y:S01]  /*7570*/  FMUL.FTZ R31, R31, R9.reuse ;  /* 0x000000091f1f7220 */ /* 0x080fe20000410000 */
[----:B------:R-:W2:Y:S01]  /*7580*/  MUFU.EX2 R159, R159 ;  /* 0x0000009f009f7308 */ /* 0x000ea20000000800 */
[-C--:B------:R-:W-:Y:S01]  /*7590*/  FMUL.FTZ R34, R34, R9.reuse ;  /* 0x0000000922227220 */ /* 0x080fe20000410000 */
[-C--:B------:R-:W-:Y:S01]  /*75a0*/  FMUL.FTZ R35, R35, R9.reuse ;  /* 0x0000000923237220 */ /* 0x080fe20000410000 */
[-C--:B------:R-:W-:Y:S01]  /*75b0*/  FMUL.FTZ R38, R38, R9.reuse ;  /* 0x0000000926267220 */ /* 0x080fe20000410000 */
[-C--:B------:R-:W-:Y:S01]  /*75c0*/  FMUL.FTZ R39, R39, R9.reuse ;  /* 0x0000000927277220 */ /* 0x080fe20000410000 */
[-C--:B------:R-:W-:Y:S01]  /*75d0*/  FMUL.FTZ R42, R42, R9.reuse ;  /* 0x000000092a2a7220 */ /* 0x080fe20000410000 */
[-C--:B------:R-:W-:Y:S01]  /*75e0*/  FMUL.FTZ R43, R43, R9.reuse ;  /* 0x000000092b2b7220 */ /* 0x080fe20000410000 */
[-C--:B------:R-:W-:Y:S01]  /*75f0*/  FMUL.FTZ R46, R46, R9.reuse ;  /* 0x000000092e2e7220 */ /* 0x080fe20000410000 */
[----:B------:R-:W4:Y:S01]  /*7600*/  MUFU.EX2 R162, R162 ;  /* 0x000000a200a27308 */ /* 0x000f220000000800 */
        /* <DEDUP_REMOVED lines=17> */
[----:B------:R-:W-:Y:S01]  /*7720*/  FADD.FTZ R177, R15, R176 ;  /* 0x000000b00fb17221 */ /* 0x000fe20000010000 */
[----:B---3--:R-:W-:Y:S01]  /*7730*/  F2FP.SATFINITE.E4M3.F32.PACK_AB_MERGE_C R158, R173, R158, RZ ;  /* 0x0000009ead9e723e */ /* 0x008fe200048070ff */
[----:B------:R-:W-:Y:S01]  /*7740*/  FMUL.FTZ R75, R75, R9 ;  /* 0x000000094b4b7220 */ /* 0x000fe20000410000 */
[----:B------:R-:W-:-:S01]  /*7750*/  FADD.FTZ R180, R173, R180 ;  /* 0x000000b4adb47221 */ /* 0x000fc20000010000 */
[-C--:B------:R-:W-:Y:S01]  /*7760*/  FMUL.FTZ R78, R78, R9.reuse ;  /* 0x000000094e4e7220 */ /* 0x080fe20000410000 */
[----:B------:R-:W-:Y:S01]  /*7770*/  FMUL.FTZ R79, R79, R9 ;  /* 0x000000094f4f7220 */ /* 0x000fe20000410000 */
[----:B------:R-:W0:Y:S01]  /*7780*/  MUFU.EX2 R167, R167 ;  /* 0x000000a700a77308 */ /* 0x000e220000000800 */
[----:B--2---:R-:W-:-:S01]  /*7790*/  FADD.FTZ R181, R159, R180 ;  /* 0x000000b49fb57221 */ /* 0x004fc20000010000 */
[-C--:B------:R-:W-:Y:S01]  /*77a0*/  FMUL.FTZ R82, R82, R9.reuse ;  /* 0x0000000952527220 */ /* 0x080fe20000410000 */
[-C--:B------:R-:W-:Y:S01]  /*77b0*/  FMUL.FTZ R83, R83, R9.reuse ;  /* 0x0000000953537220 */ /* 0x080fe20000410000 */
[----:B------:R-:W-:Y:S01]  /*77c0*/  FMUL.FTZ R86, R86, R9 ;  /* 0x0000000956567220 */ /* 0x000fe20000410000 */
[----:B----4-:R-:W-:-:S01]  /*77d0*/  FADD.FTZ R181, R162, R181 ;  /* 0x000000b5a2b57221 */ /* 0x010fc20000010000 */
[-C--:B------:R-:W-:Y:S01]  /*77e0*/  FMUL.FTZ R87, R87, R9.reuse ;  /* 0x0000000957577220 */ /* 0x080fe20000410000 */
[----:B------:R-:W-:Y:S01]  /*77f0*/  FMUL.FTZ R90, R90, R9 ;  /* 0x000000095a5a7220 */ /* 0x000fe20000410000 */
[----:B------:R-:W-:Y:S01]  /*7800*/  MUFU.EX2 R163, R163 ;  /* 0x000000a300a37308 */ /* 0x000fe20000000800 */
[----:B-----5:R-:W-:-:S01]  /*7810*/  FADD.FTZ R176, R166, R181 ;  /* 0x000000b5a6b07221 */ /* 0x020fc20000010000 */
[-C--:B------:R-:W-:Y:S01]  /*7820*/  FMUL.FTZ R91, R91, R9.reuse ;  /* 0x000000095b5b7220 */ /* 0x080fe20000410000 */
[-C--:B------:R-:W-:Y:S01]  /*7830*/  FMUL.FTZ R94, R94, R9.reuse ;  /* 0x000000095e5e7220 */ /* 0x080fe20000410000 */
[-C--:B------:R-:W-:Y:S01]  /*7840*/  FMUL.FTZ R95, R95, R9.reuse ;  /* 0x000000095f5f7220 */ /* 0x080fe20000410000 */
[-C--:B------:R-:W-:Y:S01]  /*7850*/  FMUL.FTZ R98, R98, R9.reuse ;  /* 0x0000000962627220 */ /* 0x080fe20000410000 */
[-C--:B------:R-:W-:Y:S01]  /*7860*/  FMUL.FTZ R99, R99, R9.reuse ;  /* 0x0000000963637220 */ /* 0x080fe20000410000 */
[----:B------:R-:W-:Y:S01]  /*7870*/  FMUL.FTZ R102, R102, R9 ;  /* 0x0000000966667220 */ /* 0x000fe20000410000 */
[----:B------:R2:W-:Y:S01]  /*7880*/  MUFU.EX2 R3, R174 ;  /* 0x000000ae00037308 */ /* 0x0005e20000000800 */
[----:B0-----:R-:W-:-:S01]  /*7890*/  FADD.FTZ R176, R167, R176 ;  /* 0x000000b0a7b07221 */ /* 0x001fc20000010000 */
[----:B------:R-:W-:Y:S01]  /*78a0*/  F2FP.SATFINITE.E4M3.F32.PACK_AB_MERGE_C R166, R167, R166, RZ ;  /* 0x000000a6a7a6723e */ /* 0x000fe200048070ff */
[-C--:B------:R-:W-:Y:S01]  /*78b0*/  FMUL.FTZ R103, R103, R9.reuse ;  /* 0x0000000967677220 */ /* 0x080fe20000410000 */
[-C--:B------:R-:W-:Y:S01]  /*78c0*/  FMUL.FTZ R106, R106, R9.reuse ;  /* 0x000000096a6a7220 */ /* 0x080fe20000410000 */
[-C--:B------:R-:W-:Y:S01]  /*78d0*/  FMUL.FTZ R107, R107, R9.reuse ;  /* 0x000000096b6b7220 */ /* 0x080fe20000410000 */
[-C--:B------:R-:W-:Y:S01]  /*78e0*/  FMUL.FTZ R110, R110, R9.reuse ;  /* 0x000000096e6e7220 */ /* 0x080fe20000410000 */
[----:B------:R-:W-:Y:S01]  /*78f0*/  FMUL.FTZ R111, R111, R9 ;  /* 0x000000096f6f7220 */ /* 0x000fe20000410000 */
[----:B------:R-:W-:Y:S01]  /*7900*/  MUFU.EX2 R170, R170 ;  /* 0x000000aa00aa7308 */ /* 0x000fe20000000800 */
[----:B--2---:R-:W-:-:S01]  /*7910*/  FADD.FTZ R174, R20, R177 ;  /* 0x000000b114ae7221 */ /* 0x004fc20000010000 */
[-C--:B------:R-:W-:Y:S01]  /*7920*/  FMUL.FTZ R114, R114, R9.reuse ;  /* 0x0000000972727220 */ /* 0x080fe20000410000 */
[-C--:B------:R-:W-:Y:S01]  /*7930*/  FMUL.FTZ R115, R115, R9.reuse ;  /* 0x0000000973737220 */ /* 0x080fe20000410000 */
[----:B------:R-:W-:Y:S01]  /*7940*/  FMUL.FTZ R118, R118, R9 ;  /* 0x0000000976767220 */ /* 0x000fe20000410000 */
[----:B------:R-:W-:-:S01]  /*7950*/  FADD.FTZ R177, R153, R174 ;  /* 0x000000ae99b17221 */ /* 0x000fc20000010000 */
[-C--:B------:R-:W-:Y:S01]  /*7960*/  FMUL.FTZ R119, R119, R9.reuse ;  /* 0x0000000977777220 */ /* 0x080fe20000410000 */
[----:B------:R-:W-:Y:S01]  /*7970*/  FMUL.FTZ R122, R122, R9 ;  /* 0x000000097a7a7220 */ /* 0x000fe20000410000 */
[----:B------:R-:W0:Y:S01]  /*7980*/  MUFU.EX2 R164, R164 ;  /* 0x000000a400a47308 */ /* 0x000e220000000800 */
[----:B------:R-:W-:-:S01]  /*7990*/  FADD.FTZ R177, R160, R177 ;  /* 0x000000b1a0b17221 */ /* 0x000fc20000010000 */
[----:B------:R-:W-:Y:S01]  /*79a0*/  F2FP.SATFINITE.E4M3.F32.PACK_AB_MERGE_C R160, R160, R153, RZ ;  /* 0x00000099a0a0723e */ /* 0x000fe200048070ff */
[-C--:B------:R-:W-:Y:S01]  /*79b0*/  FMUL.FTZ R123, R123, R9.reuse ;  /* 0x000000097b7b7220 */ /* 0x080fe20000410000 */
[----:B------:R-:W-:Y:S01]  /*79c0*/  FMUL.FTZ R126, R126, R9 ;  /* 0x000000097e7e7220 */ /* 0x000fe20000410000 */
[----:B------:R-:W-:-:S01]  /*79d0*/  FADD.FTZ R178, R156, R177 ;  /* 0x000000b19cb27221 */ /* 0x000fc20000010000 */
[-C--:B------:R-:W-:Y:S01]  /*79e0*/  FMUL.FTZ R127, R127, R9.reuse ;  /* 0x000000097f7f7220 */ /* 0x080fe20000410000 */
[----:B------:R-:W-:Y:S01]  /*79f0*/  FMUL.FTZ R130, R130, R9 ;  /* 0x0000000982827220 */ /* 0x000fe20000410000 */
[----:B------:R-:W2:Y:S01]  /*7a00*/  MUFU.EX2 R165, R165 ;  /* 0x000000a500a57308 */ /* 0x000ea20000000800 */
[----:B------:R-:W-:-:S01]  /*7a10*/  FADD.FTZ R177, R157, R178 ;  /* 0x000000b29db17221 */ /* 0x000fc20000010000 */
[-C--:B------:R-:W-:Y:S01]  /*7a20*/  FMUL.FTZ R131, R131, R9.reuse ;  /* 0x0000000983837220 */ /* 0x080fe20000410000 */
[-C--:B------:R-:W-:Y:S01]  /*7a30*/  FMUL.FTZ R134, R134, R9.reuse ;  /* 0x0000000986867220 */ /* 0x080fe20000410000 */
[-C--:B------:R-:W-:Y:S01]  /*7a40*/  FMUL.FTZ R135, R135, R9.reuse ;  /* 0x0000000987877220 */ /* 0x080fe20000410000 */
[-C--:B------:R-:W-:Y:S01]  /*7a50*/  FMUL.FTZ R138, R138, R9.reuse ;  /* 0x000000098a8a7220 */ /* 0x080fe20000410000 */
[-C--:B------:R-:W-:Y:S01]  /*7a60*/  FMUL.FTZ R139, R139, R9.reuse ;  /* 0x000000098b8b7220 */ /* 0x080fe20000410000 */
[----:B------:R-:W-:Y:S01]  /*7a70*/  FMUL.FTZ R142, R142, R9 ;  /* 0x000000098e8e7220 */ /* 0x000fe20000410000 */
[----:B------:R3:W4:Y:S01]  /*7a80*/  MUFU.EX2 R4, R175 ;  /* 0x000000af00047308 */ /* 0x0007220000000800 */
[----:B0-----:R-:W-:-:S01]  /*7a90*/  FADD.FTZ R178, R164, R177 ;  /* 0x000000b1a4b27221 */ /* 0x001fc20000010000 */
[-C--:B------:R-:W-:Y:S01]  /*7aa0*/  FMUL.FTZ R143, R143, R9.reuse ;  /* 0x000000098f8f7220 */ /* 0x080fe20000410000 */
[-C--:B------:R-:W-:Y:S01]  /*7ab0*/  FMUL.FTZ R146, R146, R9.reuse ;  /* 0x0000000992927220 */ /* 0x080fe20000410000 */
[-C--:B------:R-:W-:Y:S01]  /*7ac0*/  FMUL.FTZ R147, R147, R9.reuse ;  /* 0x0000000993937220 */ /* 0x080fe20000410000 */
[-C--:B------:R-:W-:Y:S01]  /*7ad0*/  FMUL.FTZ R150, R150, R9.reuse ;  /* 0x0000000996967220 */ /* 0x080fe20000410000 */
[----:B------:R-:W-:-:S02]  /*7ae0*/  FMUL.FTZ R151, R151, R9 ;  /* 0x0000000997977220 */ /* 0x000fc40000410000 */
[----:B------:R-:W0:Y:S01]  /*7af0*/  MUFU.EX2 R161, R161 ;  /* 0x000000a100a17308 */ /* 0x000e220000000800 */
[----:B---3--:R-:W-:-:S01]  /*7b00*/  FADD.FTZ R175, R163, R176 ;  /* 0x000000b0a3af7221 */ /* 0x008fc20000010000 */
[C---:B--2---:R-:W-:Y:S01]  /*7b10*/  FADD.FTZ R178, R165.reuse, R178 ;  /* 0x000000b2a5b27221 */ /* 0x044fe20000010000 */
[----:B------:R-:W-:Y:S02]  /*7b20*/  F2FP.SATFINITE.E4M3.F32.PACK_AB_MERGE_C R164, R165, R164, RZ ;  /* 0x000000a4a5a4723e */ /* 0x000fe400048070ff */
[----:B------:R-:W-:Y:S02]  /*7b30*/  FADD.FTZ R176, R170, R175 ;  /* 0x000000afaab07221 */ /* 0x000fe40000010000 */
[----:B------:R-:W-:Y:S01]  /*7b40*/  F2FP.SATFINITE.E4M3.F32.PACK_AB_MERGE_C R156, R157, R156, R164 ;  /* 0x0000009c9d9c723e */ /* 0x000fe200048070a4 */
[----:B------:R-:W2:Y:S01]  /*7b50*/  MUFU.EX2 R171, R171 ;  /* 0x000000ab00ab7308 */ /* 0x000ea20000000800 */
[----:B------:R-:W-:-:S01]  /*7b60*/  FADD.FTZ R177, R3, R176 ;  /* 0x000000b003b17221 */ /* 0x000fc20000010000 */
[----:B------:R-:W-:-:S03]  /*7b70*/  F2FP.SATFINITE.E4M3.F32.PACK_AB_MERGE_C R176, R21, R12, RZ ;  /* 0x0000000c15b0723e */ /* 0x000fc600048070ff */
[----:B----4-:R-:W-:Y:S01]  /*7b80*/  FADD.FTZ R12, R4, R177 ;  /* 0x000000b1040c7221 */ /* 0x010fe20000010000 */
[----:B------:R-:W-:Y:S02]  /*7b90*/  F2FP.SATFINITE.E4M3.F32.PACK_AB_MERGE_C R152, R152, R13, R176 ;  /* 0x0000000d9898723e */ /* 0x000fe400048070b0 */
[----:B------:R-:W3:Y:S01]  /*7ba0*/  MUFU.EX2 R168, R168 ;  /* 0x000000a800a87308 */ /* 0x000ee20000000800 */
[----:B0-----:R-:W-:-:S07]  /*7bb0*/  FADD.FTZ R21, R161, R178 ;  /* 0x000000b2a1157221 */ /* 0x001fce0000010000 */
[----:B------:R-:W0:Y:S01]  /*7bc0*/  MUFU.EX2 R174, R179 ;  /* 0x000000b300ae7308 */ /* 0x000e220000000800 */
[----:B--2---:R-:W-:-:S07]  /*7bd0*/  FADD.FTZ R153, R171, R12 ;  /* 0x0000000cab997221 */ /* 0x004fce0000010000 */
[----:B------:R-:W2:Y:S01]  /*7be0*/  MUFU.EX2 R182, R182 ;  /* 0x000000b600b67308 */ /* 0x000ea20000000800 */
[----:B---3--:R-:W-:-:S01]  /*7bf0*/  FADD.FTZ R12, R168, R21 ;  /* 0x00000015a80c7221 */ /* 0x008fc20000010000 */
[----:B------:R-:W-:-:S03]  /*7c00*/  F2FP.SATFINITE.E4M3.F32.PACK_AB_MERGE_C R21, R4, R3, RZ ;  /* 0x000000030415723e */ /* 0x000fc600048070ff */
[----:B------:R-:W-:Y:S01]  /*7c10*/  FADD.FTZ R3, R169, R12 ;  /* 0x0000000ca9037221 */ /* 0x000fe20000010000 */
[----:B------:R-:W-:Y:S02]  /*7c20*/  F2FP.SATFINITE.E4M3.F32.PACK_AB_MERGE_C R157, R170, R163, R21 ;  /* 0x000000a3aa9d723e */ /* 0x000fe40004807015 */
[----:B------:R-:W3:Y:S01]  /*7c30*/  MUFU.EX2 R14, R14 ;  /* 0x0000000e000e7308 */ /* 0x000ee20000000800 */
[----:B0-----:R-:W-:-:S07]  /*7c40*/  FADD.FTZ R153, R174, R153 ;  /* 0x00000099ae997221 */ /* 0x001fce0000010000 */
[----:B------:R-:W0:Y:S01]  /*7c50*/  MUFU.EX2 R175, R172 ;  /* 0x000000ac00af7308 */ /* 0x000e220000000800 */
[----:B--2---:R-:W-:-:S01]  /*7c60*/  FADD.FTZ R4, R182, R153 ;  /* 0x00000099b6047221 */ /* 0x004fc20000010000 */
[----:B------:R-:W-:Y:S02]  /*7c70*/  F2FP.SATFINITE.E4M3.F32.PACK_AB_MERGE_C R153, R155, R154, R158 ;  /* 0x0000009a9b99723e */ /* 0x000fe4000480709e */
[----:B------:R-:W-:Y:S02]  /*7c80*/  F2FP.SATFINITE.E4M3.F32.PACK_AB_MERGE_C R155, R162, R159, R166 ;  /* 0x0000009fa29b723e */ /* 0x000fe400048070a6 */
[----:B------:R-:W-:Y:S02]  /*7c90*/  F2FP.SATFINITE.E4M3.F32.PACK_AB_MERGE_C R154, R20, R15, R160 ;  /* 0x0000000f149a723e */ /* 0x000fe400048070a0 */
        /* <DEDUP_REMOVED lines=8> */
.L_x_1191:
[----:B------:R0:W2:Y:S01]  /*7d20*/  SYNCS.PHASECHK.TRANS64.TRYWAIT P2, [UR51+0x28450], R7 ;  /* 0x02845007ff0075a7 */ /* 0x0000a20008040173 */
[----:B------:R-:W-:Y:S05]  /*7d30*/  @!P0 BRA `(.L_x_1192) ;  /* 0x0000000000048947 */ /* 0x000fea0003800000 */
[----:B------:R-:W-:Y:S01]  /*7d40*/  BPT.TRAP 0x1 ;  /* 0x000000040000795c */ /* 0x000fe20000300000 */
.L_x_1192:
[----:B------:R-:W-:Y:S01]  /*7d50*/  VIADD R9, R195, 0x8 ;  /* 0x00000008c3097836 */ /* 0x000fe20000000000 */
[----:B--2---:R-:W-:Y:S06]  /*7d60*/  @P2 BRA `(.L_x_1193) ;  /* 0x0000000000082947 */ /* 0x004fec0003800000 */
[----:B------:R-:W2:Y:S02]  /*7d70*/  SYNCS.PHASECHK.TRANS64.TRYWAIT P2, [UR51+0x28450], R7 ;  /* 0x02845007ff0075a7 */ /* 0x000ea40008040173 */
[----:B--2---:R-:W-:Y:S05]  /*7d80*/  @!P2 BRA `(.L_x_1194) ;  /* 0x000000b400a8a947 */ /* 0x004fea0003800000 */
.L_x_1193:
        /* <DEDUP_REMOVED lines=14> */
.L_x_1195:
[----:B------:R-:W-:Y:S01]  /*7e70*/  UIADD3 UR51, UR51, 0x28460, URZ ;  /* 0x0002846033337890 */ /* 0x000fe2000fffe03f */
[----:B------:R-:W-:Y:S02]  /*7e80*/  IMAD.MOV.U32 R9, RZ, RZ, R8 ;  /* 0x000000ffff097224 */ /* 0x000fe400078e0008 */
[----:B--2---:R-:W-:Y:S01]  /*7e90*/  IMAD.MOV.U32 R10, RZ, RZ, R5 ;  /* 0x000000ffff0a7224 */ /* 0x004fe200078e0005 */
[----:B------:R-:W-:-:S09]  /*7ea0*/  UPRMT UR51, UR54, 0x654, UR51 ;  /* 0x0000065436337896 */ /* 0x000fd20008000033 */
[----:B------:R-:W-:Y:S01]  /*7eb0*/  SYNCS.ARRIVE.TRANS64.RED.A1T0 RZ, [UR51], RZ ;  /* 0x000000ffffff79a7 */ /* 0x000fe20008100433 */
[----:B------:R-:W-:Y:S05]  /*7ec0*/  @P1 BRA `(.L_x_1196) ;  /* 0xffffffe400ec1947 */ /* 0x000fea000383ffff */
.L_x_1185:
[----:B------:R-:W-:-:S13]  /*7ed0*/  ISETP.GE.AND P1, PT, R11, UR41, PT ;  /* 0x000000290b007c0c */ /* 0x000fda000bf26270 */
[----:B------:R-:W-:Y:S05]  /*7ee0*/  @!P1 BRA `(.L_x_1197) ;  /* 0x0000002000f49947 */ /* 0x000fea0003800000 */
[----:B------:R-:W-:Y:S01]  /*7ef0*/  IMAD.MOV.U32 R12, RZ, RZ, R8 ;  /* 0x000000ffff0c7224 */ /* 0x000fe200078e0008 */
[----:B------:R-:W-:Y:S01]  /*7f00*/  ULDC UR51, c[0x0][0x9e4] ;  /* 0x0002790000337ab9 */ /* 0x000fe20000000800 */
[----:B01----:R-:W-:Y:S01]  /*7f10*/  IMAD.MOV.U32 R10, RZ, RZ, R5 ;  /* 0x000000ffff0a7224 */ /* 0x003fe200078e0005 */
[----:B------:R-:W-:Y:S01]  /*7f20*/  ULDC UR56, c[0x0][0x9dc] ;  /* 0x0002770000387ab9 */ /* 0x000fe20000000800 */
[----:B------:R-:W-:Y:S01]  /*7f30*/  ULDC UR55, c[0x0][0x288] ;  /* 0x0000a20000377ab9 */ /* 0x000fe20000000800 */
[----:B------:R-:W-:-:S05]  /*7f40*/  ULDC UR54, c[0x0][0x9e0] ;  /* 0x0002780000367ab9 */ /* 0x000fca0000000800 */
.L_x_1216:
[----:B------:R-:W-:-:S04]  /*7f50*/  UIADD3 UR43, UR43, 0x1, URZ ;  /* 0x000000012b2b7890 */ /* 0x000fc8000fffe03f */
[----:B------:R-:W-:-:S04]  /*7f60*/  UISETP.NE.AND UP0, UPT, UR43, 0x2, UPT ;  /* 0x000000022b00788c */ /* 0x000fc8000bf05270 */
[----:B------:R-:W-:Y:S02]  /*7f70*/  USEL UR6, URZ, 0x1, UP0 ;  /* 0x000000013f067887 */ /* 0x000fe40008000000 */
[----:B------:R-:W-:Y:S02]  /*7f80*/  USEL UR43, UR43, URZ, UP0 ;  /* 0x0000003f2b2b7287 */ /* 0x000fe40008000000 */
[----:B------:R-:W-:Y:S01]  /*7f90*/  ULOP3.LUT UR44, UR44, UR6, URZ, 0x3c, !UPT ;  /* 0x000000062c2c7292 */ /* 0x000fe2000f8e3c3f */
[----:B0-----:R-:W-:Y:S11]  /*7fa0*/  @!P0 BRA `(.L_x_1198) ;  /* 0x0000000000048947 */ /* 0x001ff60003800000 */
[----:B------:R-:W-:Y:S01]  /*7fb0*/  BPT.TRAP 0x1 ;  /* 0x000000040000795c */ /* 0x000fe20000300000 */
.L_x_1198:
        /* <DEDUP_REMOVED lines=9> */
.L_x_1199:
[----:B-1----:R-:W-:Y:S05]  /*8050*/  @P1 BRA `(.L_x_1200) ;  /* 0x0000000000081947 */ /* 0x002fea0003800000 */
[----:B------:R-:W1:Y:S02]  /*8060*/  SYNCS.PHASECHK.TRANS64.TRYWAIT P1, [UR57+0x28430], R9 ;  /* 0x02843009ff0075a7 */ /* 0x000e640008020179 */
[----:B-1----:R-:W-:Y:S05]  /*8070*/  @!P1 BRA `(.L_x_1201) ;  /* 0x000000b400049947 */ /* 0x002fea0003800000 */
.L_x_1200:
        /* <DEDUP_REMOVED lines=46> */
.L_x_1202:
[----:B------:R-:W-:Y:S01]  /*8360*/  UISETP.NE.AND UP1, UPT, UR48, URZ, UPT ;  /* 0x0000003f3000728c */ /* 0x000fe2000bf25270 */
[----:B------:R-:W-:Y:S01]  /*8370*/  VIADD R8, R17, UR38 ;  /* 0x0000002611087c36 */ /* 0x000fe20008000000 */
[----:B------:R-:W2:Y:S01]  /*8380*/  LDC R15, c[0x0][0x2f0] ;  /* 0x0000bc00ff0f7b82 */ /* 0x000ea20000000800 */
[----:B------:R-:W-:-:S03]  /*8390*/  UISETP.NE.AND UP0, UPT, UR47, URZ, UPT ;  /* 0x0000003f2f00728c */ /* 0x000fc6000bf05270 */
[----:B------:R-:W-:Y:S02]  /*83a0*/  PLOP3.LUT P1, PT, PT, PT, UP1, 0x80, 0x0 ;  /* 0x000000000000781c */ /* 0x000fe40003f2f018 */
[----:B------:R-:W-:-:S03]  /*83b0*/  PLOP3.LUT P2, PT, PT, PT, UP1, 0x80, 0x0 ;  /* 0x000000000000781c */ /* 0x000fc60003f4f018 */
[----:B------:R-:W-:Y:S01]  /*83c0*/  @UP1 ULDC UR6, c[0x0][0x44c] ;  /* 0x0001130000061ab9 */ /* 0x000fe20000000800 */
[----:B------:R-:W-:-:S07]  /*83d0*/  @UP1 ULDC UR7, c[0x0][0x450] ;  /* 0x0001140000071ab9 */ /* 0x000fce0000000800 */
[----:B------:R-:W-:Y:S01]  /*83e0*/  @P1 IMAD.HI.U32 R5, R8, UR6, RZ ;  /* 0x0000000608051c27 */ /* 0x000fe2000f8e00ff */
[----:B------:R-:W-:Y:S01]  /*83f0*/  UIADD3 UR6, UR57, 0x28440, URZ ;  /* 0x0002844039067890 */ /* 0x000fe2000fffe03f */
[----:B------:R-:W-:-:S03]  /*8400*/  PLOP3.LUT P1, PT, PT, PT, UP0, 0x40, 0x0 ;  /* 0x000000000000781c */ /* 0x000fc60003f2e808 */
[----:B------:R-:W-:Y:S01]  /*8410*/  @P2 SHF.R.U32.HI R8, RZ, UR7, R5 ;  /* 0x00000007ff082c19 */ /* 0x000fe20008011605 */
[----:B------:R-:W-:Y:S01]  /*8420*/  IMAD.SHL.U32 R5, R11, 0x40, RZ ;  /* 0x000000400b057824 */ /* 0x000fe200078e00ff */
[----:B------:R-:W-:-:S03]  /*8430*/  UPRMT UR6, UR58, 0x654, UR6 ;  /* 0x000006543a067896 */ /* 0x000fc60008000006 */
[----:B------:R-:W3:Y:S01]  /*8440*/  SHFL.IDX PT, R194, R8, RZ, 0x1c1f ;  /* 0x001c1fff08c27589 */ /* 0x000ee200000e0000 */
[----:B------:R-:W-:-:S05]  /*8450*/  IADD3 R7, -R5, 0x1, RZ ;  /* 0x0000000105077810 */ /* 0x000fca0007ffe1ff */
[----:B------:R-:W-:Y:S01]  /*8460*/  IMAD R6, R2, -0x2, R7 ;  /* 0xfffffffe02067824 */ /* 0x000fe200078e0207 */
[----:B------:R-:W-:Y:S01]  /*8470*/  SYNCS.ARRIVE.TRANS64.RED.A1T0 RZ, [UR6], RZ ;  /* 0x000000ffffff79a7 */ /* 0x000fe20008100406 */
[----:B------:R-:W-:Y:S02]  /*8480*/  ULOP3.LUT UR6, URZ, UR56, URZ, 0x33, !UPT ;  /* 0x000000383f067292 */ /* 0x000fe4000f8e333f */
[----:B--2---:R-:W-:-:S04]  /*8490*/  IMAD R6, R15, UR39, R6 ;  /* 0x000000270f067c24 */ /* 0x004fc8000f8e0206 */
[----:B------:R-:W-:-:S04]  /*84a0*/  VIADD R6, R6, -UR55 ;  /* 0x8000003706067c36 */ /* 0x000fc80008000000 */
[C---:B------:R-:W-:Y:S02]  /*84b0*/  VIADD R21, R6.reuse, UR54 ;  /* 0x0000003606157c36 */ /* 0x040fe40008000000 */
[----:B------:R-:W-:Y:S02]  /*84c0*/  VIADD R195, R6, UR6 ;  /* 0x0000000606c37c36 */ /* 0x000fe40008000000 */
[----:B---3--:R-:W-:Y:S02]  /*84d0*/  IMAD.IADD R14, R21, 0x1, R194 ;  /* 0x00000001150e7824 */ /* 0x008fe400078e02c2 */
[----:B------:R-:W-:Y:S01]  /*84e0*/  IMAD.IADD R20, R194, 0x1, R195 ;  /* 0x00000001c2147824 */ /* 0x000fe200078e02c3 */
[----:B------:R-:W-:Y:S06]  /*84f0*/  @P1 BRA `(.L_x_1203) ;  /* 0x00000000005c1947 */ /* 0x000fec0003800000 */
[----:B------:R-:W-:Y:S01]  /*8500*/  IMAD R6, R15, UR39, R194 ;  /* 0x000000270f067c24 */ /* 0x000fe2000f8e02c2 */
[----:B------:R-:W-:Y:S03]  /*8510*/  BSSY B0, `(.L_x_1204) ;  /* 0x0000011000007945 */ /* 0x000fe60003800000 */
[----:B------:R-:W-:-:S05]  /*8520*/  VIADD R13, R6, -UR55 ;  /* 0x80000037060d7c36 */ /* 0x000fca0008000000 */
[----:B------:R-:W-:-:S13]  /*8530*/  ISETP.GT.AND P1, PT, R13, -0x1, PT ;  /* 0xffffffff0d00780c */ /* 0x000fda0003f24270 */
[----:B------:R-:W-:Y:S05]  /*8540*/  @P1 BRA `(.L_x_1205) ;  /* 0x0000000000201947 */ /* 0x000fea0003800000 */
[----:B------:R-:W-:Y:S01]  /*8550*/  IMAD.U32 R194, RZ, RZ, UR51 ;  /* 0x00000033ffc27e24 */ /* 0x000fe2000f8e00ff */
[----:B------:R-:W-:-:S04]  /*8560*/  LOP3.LUT R13, RZ, R13, RZ, 0x33, !PT ;  /* 0x0000000dff0d7212 */ /* 0x000fc800078e33ff */
[----:B------:R-:W-:-:S13]  /*8570*/  ISETP.NE.AND P1, PT, R194, 0x1, PT ;  /* 0x00000001c200780c */ /* 0x000fda0003f25270 */
[----:B------:R-:W2:Y:S02]  /*8580*/  @P1 LDC.64 R6, c[0x0][0x9e8] ;  /* 0x00027a00ff061b82 */ /* 0x000ea40000000a00 */
[----:B--2---:R-:W-:-:S05]  /*8590*/  @P1 IMAD.HI.U32 R6, R13, R6, RZ ;  /* 0x000000060d061227 */ /* 0x004fca00078e00ff */
[----:B------:R-:W-:-:S04]  /*85a0*/  @P1 SHF.R.U32.HI R13, RZ, R7, R6 ;  /* 0x00000007ff0d1219 */ /* 0x000fc80000011606 */
[----:B------:R-:W-:Y:S01]  /*85b0*/  LOP3.LUT R13, RZ, R13, RZ, 0x33, !PT ;  /* 0x0000000dff0d7212 */ /* 0x000fe200078e33ff */
[----:B------:R-:W-:Y:S06]  /*85c0*/  BRA `(.L_x_1206) ;  /* 0x0000000000147947 */ /* 0x000fec0003800000 */
.L_x_1205:
[----:B------:R-:W-:-:S05]  /*85d0*/  IMAD.U32 R194, RZ, RZ, UR51 ;  /* 0x00000033ffc27e24 */ /* 0x000fca000f8e00ff */
[----:B------:R-:W-:-:S13]  /*85e0*/  ISETP.NE.AND P1, PT, R194, 0x1, PT ;  /* 0x00000001c200780c */ /* 0x000fda0003f25270 */
[----:B------:R-:W2:Y:S02]  /*85f0*/  @P1 LDC.64 R6, c[0x0][0x9e8] ;  /* 0x00027a00ff061b82 */ /* 0x000ea40000000a00 */
[----:B--2---:R-:W-:-:S05]  /*8600*/  @P1 IMAD.HI.U32 R6, R13, R6, RZ ;  /* 0x000000060d061227 */ /* 0x004fca00078e00ff */
[----:B------:R-:W-:-:S07]  /*8610*/  @P1 SHF.R.U32.HI R13, RZ, R7, R6 ;  /* 0x00000007ff0d1219 */ /* 0x000fce0000011606 */
.L_x_1206:
[----:B------:R-:W-:Y:S05]  /*8620*/  BSYNC B0 ;  /* 0x0000000000007941 */ /* 0x000fea0003800000 */
.L_x_1204:
[----:B------:R-:W-:-:S04]  /*8630*/  IMAD R13, R13, R194, -R5 ;  /* 0x000000c20d0d7224 */ /* 0x000fc800078e0a05 */
[----:B------:R-:W-:-:S05]  /*8640*/  IMAD R13, R2, -0x2, R13 ;  /* 0xfffffffe020d7824 */ /* 0x000fca00078e020d */
[----:B------:R-:W-:Y:S02]  /*8650*/  VIADDMNMX R14, R13, R194, R14, PT ;  /* 0x000000c20d0e7246 */ /* 0x000fe4000380010e */
[----:B------:R-:W-:-:S07]  /*8660*/  VIMNMX R20, R20, R13, !PT ;  /* 0x0000000d14147248 */ /* 0x000fce0007fe0100 */
.L_x_1203:
[----:B------:R-:W-:Y:S01]  /*8670*/  ISETP.GT.AND P1, PT, R11, -0x1, PT ;  /* 0xffffffff0b00780c */ /* 0x000fe20003f24270 */
[----:B------:R-:W2:Y:S01]  /*8680*/  SHFL.IDX PT, R6, R8, 0x1, 0x1c1f ;  /* 0x003c1f0008067f89 */ /* 0x000ea200000e0000 */
[----:B------:R-:W-:Y:S02]  /*8690*/  UISETP.NE.AND UP0, UPT, UR47, URZ, UPT ;  /* 0x0000003f2f00728c */ /* 0x000fe4000bf05270 */
[C---:B------:R-:W-:Y:S02]  /*86a0*/  ISETP.GT.AND P4, PT, R20.reuse, 0x1, P1 ;  /* 0x000000011400780c */ /* 0x040fe40000f84270 */
[----:B------:R-:W-:Y:S02]  /*86b0*/  ISETP.GT.AND P5, PT, R20, RZ, P1 ;  /* 0x000000ff1400720c */ /* 0x000fe40000fa4270 */
[C---:B------:R-:W-:Y:S02]  /*86c0*/  ISETP.LT.OR P4, PT, R14.reuse, 0x2, P4 ;  /* 0x000000020e00780c */ /* 0x040fe40002781670 */
[----:B------:R-:W-:-:S02]  /*86d0*/  ISETP.LT.OR P5, PT, R14, 0x1, P5 ;  /* 0x000000010e00780c */ /* 0x000fc40002fa1670 */
[----:B------:R-:W-:Y:S02]  /*86e0*/  FSEL R153, R153, -INF , !P4 ;  /* 0xff80000099997808 */ /* 0x000fe40006000000 */
[----:B------:R-:W-:Y:S02]  /*86f0*/  ISETP.GT.AND P4, PT, R20, 0x18, P1 ;  /* 0x000000181400780c */ /* 0x000fe40000f84270 */
[----:B------:R-:W-:Y:S02]  /*8700*/  FSEL R13, R152, -INF , !P5 ;  /* 0xff800000980d7808 */ /* 0x000fe40006800000 */
[----:B------:R-:W-:Y:S02]  /*8710*/  ISETP.LT.OR P4, PT, R14, 0x19, P4 ;  /* 0x000000190e00780c */ /* 0x000fe40002781670 */
[C---:B------:R-:W-:Y:S02]  /*8720*/  ISETP.GT.AND P6, PT, R20.reuse, 0x8, P1 ;  /* 0x000000081400780c */ /* 0x040fe40000fc4270 */
[----:B------:R-:W-:-:S02]  /*8730*/  ISETP.GT.AND P2, PT, R20, 0x9, P1 ;  /* 0x000000091400780c */ /* 0x000fc40000f44270 */
[C---:B------:R-:W-:Y:S01]  /*8740*/  ISETP.GT.AND P3, PT, R20.reuse, 0x10, P1 ;  /* 0x000000101400780c */ /* 0x040fe20000f64270 */
[----:B--2---:R-:W-:Y:S01]  /*8750*/  IMAD.IADD R8, R21, 0x1, R6 ;  /* 0x0000000115087824 */ /* 0x004fe200078e0206 */
[----:B------:R-:W-:Y:S02]  /*8760*/  ISETP.GT.AND P5, PT, R20, 0x11, P1 ;  /* 0x000000111400780c */ /* 0x000fe40000fa4270 */
        /* <DEDUP_REMOVED lines=52> */
.L_x_1209:
[----:B------:R-:W-:-:S05]  /*8ab0*/  IMAD.U32 R20, RZ, RZ, UR51 ;  /* 0x00000033ff147e24 */ /* 0x000fca000f8e00ff */
[----:B------:R-:W-:-:S13]  /*8ac0*/  ISETP.NE.AND P2, PT, R20, 0x1, PT ;  /* 0x000000011400780c */ /* 0x000fda0003f45270 */
[----:B------:R-:W2:Y:S02]  /*8ad0*/  @P2 LDC.64 R6, c[0x0][0x9e8] ;  /* 0x00027a00ff062b82 */ /* 0x000ea40000000a00 */
[----:B--2---:R-:W-:-:S05]  /*8ae0*/  @P2 IMAD.HI.U32 R6, R15, R6, RZ ;  /* 0x000000060f062227 */ /* 0x004fca00078e00ff */
[----:B------:R-:W-:-:S07]  /*8af0*/  @P2 SHF.R.U32.HI R15, RZ, R7, R6 ;  /* 0x00000007ff0f2219 */ /* 0x000fce0000011606 */
.L_x_1210:
[----:B------:R-:W-:Y:S05]  /*8b00*/  BSYNC B0 ;  /* 0x0000000000007941 */ /* 0x000fea0003800000 */
.L_x_1208:
[----:B------:R-:W-:-:S04]  /*8b10*/  IMAD R5, R15, R20, -R5 ;  /* 0x000000140f057224 */ /* 0x000fc800078e0a05 */
[----:B------:R-:W-:-:S05]  /*8b20*/  IMAD R5, R2, -0x2, R5 ;  /* 0xfffffffe02057824 */ /* 0x000fca00078e0205 */
[----:B------:R-:W-:Y:S02]  /*8b30*/  VIADDMNMX R8, R5, R20, R8, PT ;  /* 0x0000001405087246 */ /* 0x000fe40003800108 */
[----:B------:R-:W-:-:S07]  /*8b40*/  VIMNMX R14, R14, R5, !PT ;  /* 0x000000050e0e7248 */ /* 0x000fce0007fe0100 */
.L_x_1207:
        /* <DEDUP_REMOVED lines=11> */
[----:B------:R-:W-:-:S02]  /*8c00*/  ISETP.GT.AND P2, PT, R14, 0x9, P1 ;  /* 0x000000090e00780c */ /* 0x000fc40000f44270 */
[----:B------:R-:W-:Y:S02]  /*8c10*/  FMNMX.FTZ R6, R164, R5, !PT ;  /* 0x00000005a4067209 */ /* 0x000fe40007810000 */
[----:B------:R-:W-:Y:S02]  /*8c20*/  ISETP.LT.OR P6, PT, R8, 0x9, P6 ;  /* 0x000000090800780c */ /* 0x000fe400037c1670 */
[----:B------:R-:W-:Y:S02]  /*8c30*/  FMNMX.FTZ R5, R165, R6, !PT ;  /* 0x00000006a5057209 */ /* 0x000fe40007810000 */
[----:B------:R-:W-:Y:S02]  /*8c40*/  FSEL R155, R155, -INF , !P5 ;  /* 0xff8000009b9b7808 */ /* 0x000fe40006800000 */
        /* <DEDUP_REMOVED lines=9> */
[----:B------:R-:W-:Y:S02]  /*8ce0*/  FSEL R159, R159, -INF , !P2 ;  /* 0xff8000009f9f7808 */ /* 0x000fe40005000000 */
[----:B------:R-:W-:Y:S02]  /*8cf0*/  FMNMX.FTZ R5, R177, R6, !PT ;  /* 0x00000006b1057209 */ /* 0x000fe40007810000 */
[----:B------:R-:W-:Y:S02]  /*8d00*/  ISETP.LT.OR P4, PT, R8, 0x11, P4 ;  /* 0x000000110800780c */ /* 0x000fe40002781670 */
[----:B------:R-:W-:Y:S02]  /*8d10*/  FMNMX.FTZ R6, R180, R5, !PT ;  /* 0x00000005b4067209 */ /* 0x000fe40007810000 */
[----:B------:R-:W-:-:S02]  /*8d20*/  ISETP.GT.AND P6, PT, R14, 0x18, P1 ;  /* 0x000000180e00780c */ /* 0x000fc40000fc4270 */
[----:B------:R-:W-:Y:S02]  /*8d30*/  FMNMX.FTZ R6, R181, R6, !PT ;  /* 0x00000006b5067209 */ /* 0x000fe40007810000 */
[----:B------:R-:W-:Y:S02]  /*8d40*/  ISETP.LT.OR P5, PT, R8, 0x12, P5 ;  /* 0x000000120800780c */ /* 0x000fe40002fa1670 */
[----:B------:R-:W-:Y:S01]  /*8d50*/  FSEL R162, R162, -INF , !P4 ;  /* 0xff800000a2a27808 */ /* 0x000fe20006000000 */
[----:B------:R-:W2:Y:S01]  /*8d60*/  SHFL.BFLY PT, R5, R6, 0x2, 0x1f ;  /* 0x0c401f0006057f89 */ /* 0x000ea200000e0000 */
[----:B------:R-:W-:Y:S02]  /*8d70*/  ISETP.GT.AND P2, PT, R14, 0x19, P1 ;  /* 0x000000190e00780c */ /* 0x000fe40000f44270 */
[----:B------:R-:W-:Y:S02]  /*8d80*/  FSEL R163, R163, -INF , !P5 ;  /* 0xff800000a3a37808 */ /* 0x000fe40006800000 */
[----:B------:R-:W-:-:S02]  /*8d90*/  ISETP.LT.OR P6, PT, R8, 0x19, P6 ;  /* 0x000000190800780c */ /* 0x000fc400037c1670 */
[----:B------:R-:W-:Y:S02]  /*8da0*/  ISETP.LT.OR P2, PT, R8, 0x1a, P2 ;  /* 0x0000001a0800780c */ /* 0x000fe40001741670 */
[----:B------:R-:W-:Y:S02]  /*8db0*/  FSEL R166, R166, -INF , !P6 ;  /* 0xff800000a6a67808 */ /* 0x000fe40007000000 */
[C---:B------:R-:W-:Y:S02]  /*8dc0*/  ISETP.GT.AND P4, PT, R14.reuse, 0x21, P1 ;  /* 0x000000210e00780c */ /* 0x040fe40000f84270 */
[----:B------:R-:W-:Y:S02]  /*8dd0*/  FSEL R167, R167, -INF , !P2 ;  /* 0xff800000a7a77808 */ /* 0x000fe40005000000 */
[----:B------:R-:W-:Y:S02]  /*8de0*/  ISETP.GT.AND P5, PT, R14, 0x28, P1 ;  /* 0x000000280e00780c */ /* 0x000fe40000fa4270 */
[----:B------:R-:W-:-:S02]  /*8df0*/  ISETP.LT.OR P4, PT, R8, 0x22, P4 ;  /* 0x000000220800780c */ /* 0x000fc40002781670 */
[----:B------:R-:W-:Y:S02]  /*8e00*/  ISETP.GT.AND P6, PT, R14, 0x29, P1 ;  /* 0x000000290e00780c */ /* 0x000fe40000fc4270 */
[----:B------:R-:W-:Y:S02]  /*8e10*/  ISETP.LT.OR P5, PT, R8, 0x29, P5 ;  /* 0x000000290800780c */ /* 0x000fe40002fa1670 */
[----:B------:R-:W-:Y:S02]  /*8e20*/  FSEL R171, R171, -INF , !P4 ;  /* 0xff800000abab7808 */ /* 0x000fe40006000000 */
[----:B--2---:R-:W-:Y:S02]  /*8e30*/  FMNMX.FTZ R7, R6, R5, !PT ;  /* 0x0000000506077209 */ /* 0x004fe40007810000 */
[----:B------:R-:W-:Y:S02]  /*8e40*/  ISETP.GT.AND P2, PT, R14, 0x30, P1 ;  /* 0x000000300e00780c */ /* 0x000fe40000f44270 */
[----:B------:R-:W-:Y:S01]  /*8e50*/  FSEL R174, R174, -INF , !P5 ;  /* 0xff800000aeae7808 */ /* 0x000fe20006800000 */
[----:B------:R-:W2:Y:S01]  /*8e60*/  SHFL.BFLY PT, R20, R7, 0x1, 0x1f ;  /* 0x0c201f0007147f89 */ /* 0x000ea200000e0000 */
[----:B------:R-:W-:-:S02]  /*8e70*/  ISETP.LT.OR P6, PT, R8, 0x2a, P6 ;  /* 0x0000002a0800780c */ /* 0x000fc400037c1670 */
[----:B------:R-:W-:Y:S02]  /*8e80*/  ISETP.GT.AND P4, PT, R14, 0x31, P1 ;  /* 0x000000310e00780c */ /* 0x000fe40000f84270 */
[----:B------:R-:W-:Y:S02]  /*8e90*/  ISETP.LT.OR P2, PT, R8, 0x31, P2 ;  /* 0x000000310800780c */ /* 0x000fe40001741670 */
[----:B------:R-:W-:Y:S02]  /*8ea0*/  FSEL R175, R175, -INF , !P6 ;  /* 0xff800000afaf7808 */ /* 0x000fe40007000000 */
[----:B------:R-:W-:Y:S02]  /*8eb0*/  ISETP.GT.AND P5, PT, R14, 0x38, P1 ;  /* 0x000000380e00780c */ /* 0x000fe40000fa4270 */
[----:B------:R-:W-:Y:S02]  /*8ec0*/  ISETP.LT.OR P4, PT, R8, 0x32, P4 ;  /* 0x000000320800780c */ /* 0x000fe40002781670 */
[----:B------:R-:W-:-:S02]  /*8ed0*/  FSEL R178, R178, -INF , !P2 ;  /* 0xff800000b2b27808 */ /* 0x000fc40005000000 */
[----:B------:R-:W-:Y:S02]  /*8ee0*/  ISETP.LT.OR P5, PT, R8, 0x39, P5 ;  /* 0x000000390800780c */ /* 0x000fe40002fa1670 */
[----:B------:R-:W-:Y:S02]  /*8ef0*/  FSEL R179, R179, -INF , !P4 ;  /* 0xff800000b3b37808 */ /* 0x000fe40006000000 */
[----:B------:R-:W-:Y:S02]  /*8f00*/  FSEL R182, R182, -INF , !P5 ;  /* 0xff800000b6b67808 */ /* 0x000fe40006800000 */
[----:B--2---:R-:W-:Y:S01]  /*8f10*/  FMNMX.FTZ R5, R7, R20, !PT ;  /* 0x0000001407057209 */ /* 0x004fe20007810000 */
[----:B------:R-:W-:Y:S01]  /*8f20*/  IMAD.U32 R20, RZ, RZ, UR40 ;  /* 0x00000028ff147e24 */ /* 0x000fe2000f8e00ff */
[----:B------:R-:W-:Y:S02]  /*8f30*/  FSEL R7, R154, -INF , !P3 ;  /* 0xff8000009a077808 */ /* 0x000fe40005800000 */
[----:B------:R-:W-:Y:S01]  /*8f40*/  ISETP.GT.AND P3, PT, R14, 0x20, P1 ;  /* 0x000000200e00780c */ /* 0x000fe20000f64270 */
[----:B------:R-:W-:-:S01]  /*8f50*/  FFMA.FTZ R20, R5, R20, -8 ;  /* 0xc100000005147423 */ /* 0x000fc20000010014 */
[----:B------:R-:W-:-:S02]  /*8f60*/  FMNMX.FTZ R6, R7, R12, !PT ;  /* 0x0000000c07067209 */ /* 0x000fc40007810000 */
[----:B------:R-:W-:Y:S02]  /*8f70*/  ISETP.LT.OR P3, PT, R8, 0x21, P3 ;  /* 0x000000210800780c */ /* 0x000fe40001f61670 */
[----:B------:R-:W-:Y:S02]  /*8f80*/  FMNMX.FTZ R15, R155, R6, !PT ;  /* 0x000000069b0f7209 */ /* 0x000fe40007810000 */
[----:B------:R-:W-:Y:S02]  /*8f90*/  FSEL R170, R170, -INF , !P3 ;  /* 0xff800000aaaa7808 */ /* 0x000fe40005800000 */
[----:B------:R-:W-:Y:S02]  /*8fa0*/  FMNMX.FTZ R6, R158, R15, !PT ;  /* 0x0000000f9e067209 */ /* 0x000fe40007810000 */
[----:B------:R-:W-:Y:S02]  /*8fb0*/  FSETP.NEU.FTZ.AND P3, PT, R5, -INF , PT ;  /* 0xff8000000500780b */ /* 0x000fe40003f7d000 */
[----:B------:R-:W-:-:S02]  /*8fc0*/  FMNMX.FTZ R15, R159, R6, !PT ;  /* 0x000000069f0f7209 */ /* 0x000fc40007810000 */
[----:B------:R-:W-:Y:S02]  /*8fd0*/  FSEL R20, R20, RZ, P3 ;  /* 0x000000ff14147208 */ /* 0x000fe40001800000 */
[----:B------:R-:W-:Y:S02]  /*8fe0*/  FMNMX.FTZ R6, R162, R15, !PT ;  /* 0x0000000fa2067209 */ /* 0x000fe40007810000 */
[----:B------:R-:W-:Y:S01]  /*8ff0*/  ISETP.GT.AND P1, PT, R14, 0x39, P1 ;  /* 0x000000390e00780c */ /* 0x000fe20000f24270 */
[--C-:B------:R-:W-:Y:S01]  /*9000*/  FFMA.FTZ R152, R13, UR40, -R20.reuse ;  /* 0x000000280d987c23 */ /* 0x100fe20008010814 */
[----:B------:R-:W-:Y:S01]  /*9010*/  FMNMX.FTZ R15, R163, R6, !PT ;  /* 0x00000006a30f7209 */ /* 0x000fe20007810000 */
[--C-:B------:R-:W-:Y:S01]  /*9020*/  FFMA.FTZ R156, R156, UR40, -R20.reuse ;  /* 0x000000289c9c7c23 */ /* 0x100fe20008010814 */
[----:B------:R-:W-:Y:S01]  /*9030*/  ISETP.LT.OR P1, PT, R8, 0x3a, P1 ;  /* 0x0000003a0800780c */ /* 0x000fe20000f21670 */
[--C-:B------:R-:W-:Y:S01]  /*9040*/  FFMA.FTZ R154, R160, UR40, -R20.reuse ;  /* 0x00000028a09a7c23 */ /* 0x100fe20008010814 */
[----:B------:R-:W-:Y:S01]  /*9050*/  FMNMX.FTZ R6, R166, R15, !PT ;  /* 0x0000000fa6067209 */ /* 0x000fe20007810000 */
[--C-:B------:R-:W-:Y:S01]  /*9060*/  FFMA.FTZ R160, R172, UR40, -R20.reuse ;  /* 0x00000028aca07c23 */ /* 0x100fe20008010814 */
[----:B------:R-:W-:Y:S01]  /*9070*/  FSEL R183, R183, -INF , !P1 ;  /* 0xff800000b7b77808 */ /* 0x000fe20004800000 */
[--C-:B------:R-:W-:Y:S01]  /*9080*/  FFMA.FTZ R181, R181, UR40, -R20.reuse ;  /* 0x00000028b5b57c23 */ /* 0x100fe20008010814 */
[----:B------:R-:W-:Y:S01]  /*9090*/  FMNMX.FTZ R13, R167, R6, !PT ;  /* 0x00000006a70d7209 */ /* 0x000fe20007810000 */
[----:B------:R-:W-:Y:S03]  /*90a0*/  MUFU.EX2 R152, R152 ;  /* 0x0000009800987308 */ /* 0x000fe60000000800 */
[----:B------:R-:W-:Y:S01]  /*90b0*/  FMNMX.FTZ R6, R170, R13, !PT ;  /* 0x0000000daa067209 */ /* 0x000fe20007810000 */
[--C-:B------:R-:W-:Y:S01]  /*90c0*/  FFMA.FTZ R13, R153, UR40, -R20.reuse ;  /* 0x00000028990d7c23 */ /* 0x100fe20008010814 */
[----:B------:R-:W-:-:S01]  /*90d0*/  FFMA.FTZ R153, R165, UR40, -R20 ;  /* 0x00000028a5997c23 */ /* 0x000fc20008010814 */
[----:B------:R-:W-:Y:S01]  /*90e0*/  FFMA.FTZ R165, R173, UR40, -R20 ;  /* 0x00000028ada57c23 */ /* 0x000fe20008010814 */
[----:B------:R-:W-:Y:S01]  /*90f0*/  FMNMX.FTZ R15, R171, R6, !PT ;  /* 0x00000006ab0f7209 */ /* 0x000fe20007810000 */
[----:B------:R-:W-:Y:S01]  /*9100*/  MUFU.EX2 R154, R154 ;  /* 0x0000009a009a7308 */ /* 0x000fe20000000800 */
[----:B------:R-:W-:-:S02]  /*9110*/  FSEL R173, R5, RZ, P3 ;  /* 0x000000ff05ad7208 */ /* 0x000fc40001800000 */
[----:B------:R-:W-:-:S03]  /*9120*/  FMNMX.FTZ R6, R174, R15, !PT ;  /* 0x0000000fae067209 */ /* 0x000fc60007810000 */
[----:B------:R-:W-:Y:S01]  /*9130*/  FADD.FTZ R10, -R173, R10 ;  /* 0x0000000aad0a7221 */ /* 0x000fe20000010100 */
[----:B------:R-:W-:Y:S01]  /*9140*/  FMNMX.FTZ R15, R175, R6, !PT ;  /* 0x00000006af0f7209 */ /* 0x000fe20007810000 */
[----:B------:R-:W-:Y:S03]  /*9150*/  MUFU.EX2 R13, R13 ;  /* 0x0000000d000d7308 */ /* 0x000fe60000000800 */
[----:B------:R-:W-:Y:S01]  /*9160*/  FMNMX.FTZ R14, R178, R15, !PT ;  /* 0x0000000fb20e7209 */ /* 0x000fe20007810000 */
[--C-:B------:R-:W-:Y:S01]  /*9170*/  FFMA.FTZ R15, R157, UR40, -R20.reuse ;  /* 0x000000289d0f7c23 */ /* 0x100fe20008010814 */
[----:B------:R-:W-:-:S02]  /*9180*/  FFMA.FTZ R157, R169, UR40, -R20 ;  /* 0x00000028a99d7c23 */ /* 0x000fc40008010814 */
[----:B------:R-:W-:Y:S01]  /*9190*/  FMNMX.FTZ R21, R179, R14, !PT ;  /* 0x0000000eb3157209 */ /* 0x000fe20007810000 */
[----:B------:R2:W-:Y:S01]  /*91a0*/  MUFU.EX2 R6, R156 ;  /* 0x0000009c00067308 */ /* 0x0005e20000000800 */
[----:B------:R-:W-:-:S01]  /*91b0*/  FFMA.FTZ R14, R164, UR40, -R20 ;  /* 0x00000028a40e7c23 */ /* 0x000fc20008010814 */
[--C-:B------:R-:W-:Y:S01]  /*91c0*/  FFMA.FTZ R164, R177, UR40, -R20.reuse ;  /* 0x00000028b1a47c23 */ /* 0x100fe20008010814 */
[----:B------:R-:W-:Y:S01]  /*91d0*/  FMNMX.FTZ R8, R182, R21, !PT ;  /* 0x00000015b6087209 */ /* 0x000fe20007810000 */
[----:B------:R-:W-:-:S03]  /*91e0*/  FFMA.FTZ R21, R161, UR40, -R20 ;  /* 0x00000028a1157c23 */ /* 0x000fc60008010814 */
[----:B------:R-:W-:Y:S01]  /*91f0*/  FMNMX.FTZ R8, R183, R8, !PT ;  /* 0x00000008b7087209 */ /* 0x000fe20007810000 */
[----:B------:R-:W-:Y:S01]  /*9200*/  MUFU.EX2 R15, R15 ;  /* 0x0000000f000f7308 */ /* 0x000fe20000000800 */
[----:B--2---:R-:W-:-:S01]  /*9210*/  FFMA.FTZ R156, R168, UR40, -R20 ;  /* 0x00000028a89c7c23 */ /* 0x004fc20008010814 */
[--C-:B------:R-:W-:Y:S02]  /*9220*/  FFMA.FTZ R168, R180, UR40, -R20.reuse ;  /* 0x00000028b4a87c23 */ /* 0x100fe40008010814 */
[----:B------:R-:W2:Y:S04]  /*9230*/  SHFL.BFLY PT, R161, R8, 0x2, 0x1f ;  /* 0x0c401f0008a17f89 */ /* 0x000ea800000e0000 */
[----:B------:R-:W-:Y:S08]  /*9240*/  MUFU.EX2 R21, R21 ;  /* 0x0000001500157308 */ /* 0x000ff00000000800 */
[----:B------:R-:W-:Y:S08]  /*9250*/  MUFU.EX2 R14, R14 ;  /* 0x0000000e000e7308 */ /* 0x000ff00000000800 */
[----:B------:R-:W-:Y:S01]  /*9260*/  MUFU.EX2 R153, R153 ;  /* 0x0000009900997308 */ /* 0x000fe20000000800 */
[----:B--2---:R-:W-:Y:S01]  /*9270*/  FMNMX.FTZ R169, R8, R161, !PT ;  /* 0x000000a108a97209 */ /* 0x004fe20007810000 */
[----:B------:R-:W-:-:S06]  /*9280*/  FFMA.FTZ R161, R176, UR40, -R20 ;  /* 0x00000028b0a17c23 */ /* 0x000fcc0008010814 */
[----:B------:R-:W-:Y:S01]  /*9290*/  MUFU.EX2 R156, R156 ;  /* 0x0000009c009c7308 */ /* 0x000fe20000000800 */
[----:B------:R-:W2:Y:S07]  /*92a0*/  SHFL.BFLY PT, R8, R169, 0x1, 0x1f ;  /* 0x0c201f00a9087f89 */ /* 0x000eae00000e0000 */
[----:B------:R-:W-:Y:S08]  /*92b0*/  MUFU.EX2 R157, R157 ;  /* 0x0000009d009d7308 */ /* 0x000ff00000000800 */
[----:B------:R-:W-:Y:S08]  /*92c0*/  MUFU.EX2 R160, R160 ;  /* 0x000000a000a07308 */ /* 0x000ff00000000800 */
[----:B------:R-:W-:Y:S01]  /*92d0*/  MUFU.EX2 R165, R165 ;  /* 0x000000a500a57308 */ /* 0x000fe20000000800 */
[----:B--2---:R-:W-:Y:S01]  /*92e0*/  FMNMX.FTZ R8, R169, R8, !PT ;  /* 0x00000008a9087209 */ /* 0x004fe20007810000 */
[----:B------:R-:W-:-:S03]  /*92f0*/  IMAD.U32 R169, RZ, RZ, UR40 ;  /* 0x00000028ffa97e24 */ /* 0x000fc6000f8e00ff */
[C---:B------:R-:W-:Y:S01]  /*9300*/  FSETP.NEU.FTZ.AND P1, PT, R8.reuse, -INF , PT ;  /* 0xff8000000800780b */ /* 0x040fe20003f3d000 */
[----:B------:R-:W-:-:S01]  /*9310*/  FFMA.FTZ R20, R8, R169, -8 ;  /* 0xc100000008147423 */ /* 0x000fc200000100a9 */
[----:B------:R-:W-:Y:S01]  /*9320*/  FMUL.FTZ R169, R10, UR40 ;  /* 0x000000280aa97c20 */ /* 0x000fe20008410000 */
[----:B------:R-:W-:Y:S01]  /*9330*/  MUFU.EX2 R161, R161 ;  /* 0x000000a100a17308 */ /* 0x000fe20000000800 */
[----:B------:R-:W-:Y:S02]  /*9340*/  FSEL R177, R8, RZ, P1 ;  /* 0x000000ff08b17208 */ /* 0x000fe40000800000 */
[----:B------:R-:W-:-:S03]  /*9350*/  FSEL R20, R20, RZ, P1 ;  /* 0x000000ff14147208 */ /* 0x000fc60000800000 */
[----:B------:R-:W-:Y:S02]  /*9360*/  FADD.FTZ R177, -R177, R12 ;  /* 0x0000000cb1b17221 */ /* 0x000fe40000010100 */
[----:B------:R-:W-:-:S01]  /*9370*/  FFMA.FTZ R7, R7, UR40, -R20 ;  /* 0x0000002807077c23 */ /* 0x000fc20008010814 */
[----:B------:R-:W2:Y:S01]  /*9380*/  MUFU.EX2 R169, R169 ;  /* 0x000000a900a97308 */ /* 0x000ea20000000800 */
[----:B------:R-:W-:Y:S01]  /*9390*/  FMUL.FTZ R12, R177, UR40 ;  /* 0x00000028b10c7c20 */ /* 0x000fe20008410000 */
        /* <DEDUP_REMOVED lines=16> */
[-C--:B------:R-:W-:Y:S01]  /*94a0*/  FMUL.FTZ R24, R24, R169.reuse ;  /* 0x000000a918187220 */ /* 0x080fe20000410000 */
        /* <DEDUP_REMOVED lines=13> */
[----:B------:R-:W4:Y:S01]  /*9580*/  MUFU.EX2 R158, R158 ;  /* 0x0000009e009e7308 */ /* 0x000f220000000800 */
        /* <DEDUP_REMOVED lines=16> */
[----:B----4-:R-:W-:-:S01]  /*9690*/  FADD.FTZ R176, R158, R171 ;  /* 0x000000ab9eb07221 */ /* 0x010fc20000010000 */
[----:B------:R-:W-:Y:S01]  /*96a0*/  FADD.FTZ R171, R15, R170 ;  /* 0x000000aa0fab7221 */ /* 0x000fe20000010000 */
[----:B------:R-:W-:-:S01]  /*96b0*/  FFMA.FTZ R170, R178, UR40, -R20 ;  /* 0x00000028b2aa7c23 */ /* 0x000fc20008010814 */
[----:B------:R-:W-:Y:S01]  /*96c0*/  FFMA.FTZ R20, R183, UR40, -R20 ;  /* 0x00000028b7147c23 */ /* 0x000fe20008010814 */
[-C--:B------:R-:W-:Y:S01]  /*96d0*/  FMUL.FTZ R69, R69, R169.reuse ;  /* 0x000000a945457220 */ /* 0x080fe20000410000 */
[----:B------:R-:W-:Y:S01]  /*96e0*/  FADD.FTZ R178, R154, R171 ;  /* 0x000000ab9ab27221 */ /* 0x000fe20000010000 */
[----:B------:R-:W-:Y:S01]  /*96f0*/  FMUL.FTZ R72, R72, R169 ;  /* 0x000000a948487220 */ /* 0x000fe20000410000 */
[----:B------:R-:W4:Y:S01]  /*9700*/  MUFU.EX2 R162, R162 ;  /* 0x000000a200a27308 */ /* 0x000f220000000800 */
[----:B---3--:R-:W-:-:S01]  /*9710*/  FADD.FTZ R176, R159, R176 ;  /* 0x000000b09fb07221 */ /* 0x008fc20000010000 */
[----:B------:R-:W-:Y:S01]  /*9720*/  FADD.FTZ R177, R21, R178 ;  /* 0x000000b215b17221 */ /* 0x000fe20000010000 */
[----:B------:R-:W-:Y:S01]  /*9730*/  F2FP.SATFINITE.E4M3.F32.PACK_AB_MERGE_C R159, R159, R158, RZ ;  /* 0x0000009e9f9f723e */ /* 0x000fe200048070ff */
[-C--:B------:R-:W-:Y:S01]  /*9740*/  FMUL.FTZ R73, R73, R169.reuse ;  /* 0x000000a949497220 */ /* 0x080fe20000410000 */
[-C--:B------:R-:W-:Y:S01]  /*9750*/  FMUL.FTZ R76, R76, R169.reuse ;  /* 0x000000a94c4c7220 */ /* 0x080fe20000410000 */
[-C--:B------:R-:W-:Y:S01]  /*9760*/  FMUL.FTZ R77, R77, R169.reuse ;  /* 0x000000a94d4d7220 */ /* 0x080fe20000410000 */
[----:B------:R-:W-:Y:S01]  /*9770*/  FMUL.FTZ R80, R80, R169 ;  /* 0x000000a950507220 */ /* 0x000fe20000410000 */
[----:B------:R-:W3:Y:S01]  /*9780*/  MUFU.EX2 R163, R163 ;  /* 0x000000a300a37308 */ /* 0x000ee20000000800 */
[----:B--2---:R-:W-:-:S01]  /*9790*/  FADD.FTZ R171, R155, R176 ;  /* 0x000000b09bab7221 */ /* 0x004fc20000010000 */
[----:B------:R-:W-:Y:S01]  /*97a0*/  FADD.FTZ R176, R14, R177 ;  /* 0x000000b10eb07221 */ /* 0x000fe20000010000 */
[----:B------:R-:W-:Y:S01]  /*97b0*/  F2FP.SATFINITE.E4M3.F32.PACK_AB_MERGE_C R14, R153, R14, RZ ;  /* 0x0000000e990e723e */ /* 0x000fe200048070ff */
[-C--:B------:R-:W-:Y:S01]  /*97c0*/  FMUL.FTZ R81, R81, R169.reuse ;  /* 0x000000a951517220 */ /* 0x080fe20000410000 */
[-C--:B------:R-:W-:Y:S01]  /*97d0*/  FMUL.FTZ R84, R84, R169.reuse ;  /* 0x000000a954547220 */ /* 0x080fe20000410000 */
[-C--:B------:R-:W-:Y:S01]  /*97e0*/  FMUL.FTZ R85, R85, R169.reuse ;  /* 0x000000a955557220 */ /* 0x080fe20000410000 */
[----:B------:R-:W-:Y:S01]  /*97f0*/  F2FP.SATFINITE.E4M3.F32.PACK_AB_MERGE_C R154, R21, R154, R14 ;  /* 0x0000009a159a723e */ /* 0x000fe2000480700e */
        /* <DEDUP_REMOVED lines=24> */
[----:B------:R4:W1:Y:S01]  /*9980*/  MUFU.EX2 R3, R174 ;  /* 0x000000ae00037308 */ /* 0x0008620000000800 */
[-C--:B------:R-:W-:Y:S01]  /*9990*/  FMUL.FTZ R129, R129, R169.reuse ;  /* 0x000000a981817220 */ /* 0x080fe20000410000 */
[-C--:B------:R-:W-:Y:S01]  /*99a0*/  FMUL.FTZ R132, R132, R169.reuse ;  /* 0x000000a984847220 */ /* 0x080fe20000410000 */
[-C--:B------:R-:W-:Y:S01]  /*99b0*/  FMUL.FTZ R133, R133, R169.reuse ;  /* 0x000000a985857220 */ /* 0x080fe20000410000 */
[-C--:B------:R-:W-:Y:S01]  /*99c0*/  FMUL.FTZ R136, R136, R169.reuse ;  /* 0x000000a988887220 */ /* 0x080fe20000410000 */
[-C--:B------:R-:W-:Y:S01]  /*99d0*/  FMUL.FTZ R137, R137, R169.reuse ;  /* 0x000000a989897220 */ /* 0x080fe20000410000 */
[-C--:B------:R-:W-:Y:S01]  /*99e0*/  FMUL.FTZ R140, R140, R169.reuse ;  /* 0x000000a98c8c7220 */ /* 0x080fe20000410000 */
[----:B------:R-:W-:Y:S01]  /*99f0*/  FMUL.FTZ R141, R141, R169 ;  /* 0x000000a98d8d7220 */ /* 0x000fe20000410000 */
[----:B------:R5:W1:Y:S01]  /*9a00*/  MUFU.EX2 R4, R175 ;  /* 0x000000af00047308 */ /* 0x000a620000000800 */
[----:B----4-:R-:W-:-:S01]  /*9a10*/  FADD.FTZ R174, R162, R171 ;  /* 0x000000aba2ae7221 */ /* 0x010fc20000010000 */
[-C--:B------:R-:W-:Y:S01]  /*9a20*/  FMUL.FTZ R144, R144, R169.reuse ;  /* 0x000000a990907220 */ /* 0x080fe20000410000 */
[-C--:B------:R-:W-:Y:S01]  /*9a30*/  FMUL.FTZ R145, R145, R169.reuse ;  /* 0x000000a991917220 */ /* 0x080fe20000410000 */
[----:B------:R-:W-:Y:S01]  /*9a40*/  FMUL.FTZ R148, R148, R169 ;  /* 0x000000a994947220 */ /* 0x000fe20000410000 */
[----:B---3--:R-:W-:-:S01]  /*9a50*/  FADD.FTZ R171, R163, R174 ;  /* 0x000000aea3ab7221 */ /* 0x008fc20000010000 */
[----:B--2---:R-:W-:Y:S01]  /*9a60*/  F2FP.SATFINITE.E4M3.F32.PACK_AB_MERGE_C R163, R172, R163, RZ ;  /* 0x000000a3aca3723e */ /* 0x004fe200048070ff */
[----:B------:R-:W-:Y:S01]  /*9a70*/  FMUL.FTZ R149, R149, R169 ;  /* 0x000000a995957220 */ /* 0x000fe20000410000 */
[----:B------:R-:W2:Y:S01]  /*9a80*/  MUFU.EX2 R170, R170 ;  /* 0x000000aa00aa7308 */ /* 0x000ea20000000800 */
[----:B-----5:R-:W-:-:S01]  /*9a90*/  FADD.FTZ R175, R153, R176 ;  /* 0x000000b099af7221 */ /* 0x020fc20000010000 */
[----:B------:R-:W-:Y:S01]  /*9aa0*/  FADD.FTZ R171, R172, R171 ;  /* 0x000000abacab7221 */ /* 0x000fe20000010000 */
[----:B------:R-:W-:Y:S01]  /*9ab0*/  F2FP.SATFINITE.E4M3.F32.PACK_AB_MERGE_C R155, R162, R155, R163 ;  /* 0x0000009ba29b723e */ /* 0x000fe200048070a3 */
[----:B------:R-:W-:Y:S01]  /*9ac0*/  FMUL.FTZ R26, R26, R12 ;  /* 0x0000000c1a1a7220 */ /* 0x000fe20000410000 */
[----:B------:R-:W-:-:S01]  /*9ad0*/  FADD.FTZ R174, R156, R175 ;  /* 0x000000af9cae7221 */ /* 0x000fc20000010000 */
[----:B------:R-:W-:Y:S01]  /*9ae0*/  FADD.FTZ R176, R166, R171 ;  /* 0x000000aba6b07221 */ /* 0x000fe20000010000 */
[----:B------:R-:W-:Y:S01]  /*9af0*/  FMUL.FTZ R27, R27, R12 ;  /* 0x0000000c1b1b7220 */ /* 0x000fe20000410000 */
[----:B------:R-:W3:Y:S01]  /*9b00*/  MUFU.EX2 R164, R164 ;  /* 0x000000a400a47308 */ /* 0x000ee20000000800 */
[----:B------:R-:W-:-:S01]  /*9b10*/  FADD.FTZ R171, R157, R174 ;  /* 0x000000ae9dab7221 */ /* 0x000fc20000010000 */
[----:B0-----:R-:W-:Y:S01]  /*9b20*/  FADD.FTZ R176, R167, R176 ;  /* 0x000000b0a7b07221 */ /* 0x001fe20000010000 */
[-C--:B------:R-:W-:Y:S01]  /*9b30*/  FMUL.FTZ R30, R30, R12.reuse ;  /* 0x0000000c1e1e7220 */ /* 0x080fe20000410000 */
[----:B------:R-:W-:Y:S01]  /*9b40*/  FMUL.FTZ R31, R31, R12 ;  /* 0x0000000c1f1f7220 */ /* 0x000fe20000410000 */
[----:B------:R-:W-:-:S01]  /*9b50*/  FADD.FTZ R174, R160, R171 ;  /* 0x000000aba0ae7221 */ /* 0x000fc20000010000 */
[----:B-1----:R-:W-:Y:S01]  /*9b60*/  FADD.FTZ R175, R3, R176 ;  /* 0x000000b003af7221 */ /* 0x002fe20000010000 */
[----:B------:R-:W-:Y:S01]  /*9b70*/  F2FP.SATFINITE.E4M3.F32.PACK_AB_MERGE_C R176, R15, R6, RZ ;  /* 0x000000060fb0723e */ /* 0x000fe200048070ff */
[----:B------:R-:W0:Y:S01]  /*9b80*/  MUFU.EX2 R179, R179 ;  /* 0x000000b300b37308 */ /* 0x000e220000000800 */
[----:B------:R-:W-:-:S01]  /*9b90*/  FADD.FTZ R174, R165, R174 ;  /* 0x000000aea5ae7221 */ /* 0x000fc20000010000 */
[----:B------:R-:W-:Y:S01]  /*9ba0*/  FADD.FTZ R175, R4, R175 ;  /* 0x000000af04af7221 */ /* 0x000fe20000010000 */
[----:B------:R-:W-:Y:S01]  /*9bb0*/  F2FP.SATFINITE.E4M3.F32.PACK_AB_MERGE_C R160, R165, R160, RZ ;  /* 0x000000a0a5a0723e */ /* 0x000fe200048070ff */
[----:B------:R-:W-:Y:S01]  /*9bc0*/  FMUL.FTZ R34, R34, R12 ;  /* 0x0000000c22227220 */ /* 0x000fe20000410000 */
[----:B------:R-:W-:-:S01]  /*9bd0*/  FADD.FTZ R15, R161, R174 ;  /* 0x000000aea10f7221 */ /* 0x000fc20000010000 */
[----:B--2---:R-:W-:Y:S01]  /*9be0*/  FADD.FTZ R6, R170, R175 ;  /* 0x000000afaa067221 */ /* 0x004fe20000010000 */
[----:B------:R-:W-:Y:S01]  /*9bf0*/  F2FP.SATFINITE.E4M3.F32.PACK_AB_MERGE_C R156, R157, R156, R160 ;  /* 0x0000009c9d9c723e */ /* 0x000fe200048070a0 */
[----:B------:R-:W1:Y:S01]  /*9c00*/  MUFU.EX2 R168, R168 ;  /* 0x000000a800a87308 */ /* 0x000e620000000800 */
[----:B---3--:R-:W-:-:S01]  /*9c10*/  FADD.FTZ R15, R164, R15 ;  /* 0x0000000fa40f7221 */ /* 0x008fc20000010000 */
[----:B------:R-:W-:Y:S01]  /*9c20*/  F2FP.SATFINITE.E4M3.F32.PACK_AB_MERGE_C R152, R13, R152, R176 ;  /* 0x000000980d98723e */ /* 0x000fe200048070b0 */
[-C--:B------:R-:W-:Y:S01]  /*9c30*/  FMUL.FTZ R35, R35, R12.reuse ;  /* 0x0000000c23237220 */ /* 0x080fe20000410000 */
[-C--:B------:R-:W-:Y:S01]  /*9c40*/  FMUL.FTZ R38, R38, R12.reuse ;  /* 0x0000000c26267220 */ /* 0x080fe20000410000 */
[-C--:B------:R-:W-:Y:S01]  /*9c50*/  FMUL.FTZ R39, R39, R12.reuse ;  /* 0x0000000c27277220 */ /* 0x080fe20000410000 */
[-C--:B------:R-:W-:Y:S01]  /*9c60*/  FMUL.FTZ R42, R42, R12.reuse ;  /* 0x0000000c2a2a7220 */ /* 0x080fe20000410000 */
[----:B------:R-:W-:Y:S01]  /*9c70*/  FMUL.FTZ R43, R43, R12 ;  /* 0x0000000c2b2b7220 */ /* 0x000fe20000410000 */
        /* <DEDUP_REMOVED lines=9> */
[----:B-1----:R-:W-:-:S01]  /*9d10*/  FADD.FTZ R6, R168, R15 ;  /* 0x0000000fa8067221 */ /* 0x002fc20000010000 */
[----:B------:R-:W-:Y:S01]  /*9d20*/  F2FP.SATFINITE.E4M3.F32.PACK_AB_MERGE_C R15, R4, R3, RZ ;  /* 0x00000003040f723e */ /* 0x000fe200048070ff */
[-C--:B------:R-:W-:Y:S01]  /*9d30*/  FMUL.FTZ R58, R58, R12.reuse ;  /* 0x0000000c3a3a7220 */ /* 0x080fe20000410000 */
[-C--:B------:R-:W-:Y:S01]  /*9d40*/  FMUL.FTZ R59, R59, R12.reuse ;  /* 0x0000000c3b3b7220 */ /* 0x080fe20000410000 */
[----:B------:R-:W-:Y:S01]  /*9d50*/  FMUL.FTZ R62, R62, R12 ;  /* 0x0000000c3e3e7220 */ /* 0x000fe20000410000 */
[----:B------:R-:W-:Y:S01]  /*9d60*/  F2FP.SATFINITE.E4M3.F32.PACK_AB_MERGE_C R157, R167, R166, R15 ;  /* 0x000000a6a79d723e */ /* 0x000fe2000480700f */
[----:B------:R-:W-:Y:S01]  /*9d70*/  FMUL.FTZ R63, R63, R12 ;  /* 0x0000000c3f3f7220 */ /* 0x000fe20000410000 */
[----:B------:R-:W1:Y:S01]  /*9d80*/  MUFU.EX2 R171, R20 ;  /* 0x0000001400ab7308 */ /* 0x000e620000000800 */
[----:B--2---:R-:W-:-:S01]  /*9d90*/  FADD.FTZ R4, R182, R153 ;  /* 0x00000099b6047221 */ /* 0x004fc20000010000 */
[----:B------:R-:W-:Y:S01]  /*9da0*/  F2FP.SATFINITE.E4M3.F32.PACK_AB_MERGE_C R153, R10, R7, R159 ;  /* 0x000000070a99723e */ /* 0x000fe2000480709f */
[-C--:B------:R-:W-:Y:S01]  /*9db0*/  FMUL.FTZ R66, R66, R12.reuse ;  /* 0x0000000c42427220 */ /* 0x080fe20000410000 */
[-C--:B------:R-:W-:Y:S01]  /*9dc0*/  FMUL.FTZ R67, R67, R12.reuse ;  /* 0x0000000c43437220 */ /* 0x080fe20000410000 */
[-C--:B------:R-:W-:Y:S01]  /*9dd0*/  FMUL.FTZ R70, R70, R12.reuse ;  /* 0x0000000c46467220 */ /* 0x080fe20000410000 */
[-C--:B------:R-:W-:Y:S01]  /*9de0*/  FMUL.FTZ R71, R71, R12.reuse ;  /* 0x0000000c47477220 */ /* 0x080fe20000410000 */
[-C--:B------:R-:W-:Y:S01]  /*9df0*/  FMUL.FTZ R74, R74, R12.reuse ;  /* 0x0000000c4a4a7220 */ /* 0x080fe20000410000 */
[----:B------:R-:W-:Y:S01]  /*9e00*/  FMUL.FTZ R75, R75, R12 ;  /* 0x0000000c4b4b7220 */ /* 0x000fe20000410000 */
[C---:B0-----:R-:W-:Y:S01]  /*9e10*/  F2FP.SATFINITE.E4M3.F32.PACK_AB_MERGE_C R158, R173.reuse, R168, RZ ;  /* 0x000000a8ad9e723e */ /* 0x041fe200048070ff */
[----:B------:R-:W-:Y:S01]  /*9e20*/  FADD.FTZ R3, R173, R6 ;  /* 0x00000006ad037221 */ /* 0x000fe20000010000 */
[-C--:B------:R-:W-:Y:S01]  /*9e30*/  FMUL.FTZ R78, R78, R12.reuse ;  /* 0x0000000c4e4e7220 */ /* 0x080fe20000410000 */
[-C--:B------:R-:W-:Y:S01]  /*9e40*/  FMUL.FTZ R79, R79, R12.reuse ;  /* 0x0000000c4f4f7220 */ /* 0x080fe20000410000 */
[----:B------:R-:W-:Y:S01]  /*9e50*/  F2FP.SATFINITE.E4M3.F32.PACK_AB_MERGE_C R158, R164, R161, R158 ;  /* 0x000000a1a49e723e */ /* 0x000fe2000480709e */
[-C--:B------:R-:W-:Y:S01]  /*9e60*/  FMUL.FTZ R82, R82, R12.reuse ;  /* 0x0000000c52527220 */ /* 0x080fe20000410000 */
[-C--:B------:R-:W-:Y:S01]  /*9e70*/  FMUL.FTZ R83, R83, R12.reuse ;  /* 0x0000000c53537220 */ /* 0x080fe20000410000 */
[----:B------:R-:W-:Y:S01]  /*9e80*/  FMUL.FTZ R86, R86, R12 ;  /* 0x0000000c56567220 */ /* 0x000fe20000410000 */
[C---:B-1----:R-:W-:Y:S01]  /*9e90*/  F2FP.SATFINITE.E4M3.F32.PACK_AB_MERGE_C R182, R171.reuse, R182, RZ ;  /* 0x000000b6abb6723e */ /* 0x042fe200048070ff */
[----:B------:R-:W-:Y:S01]  /*9ea0*/  FADD.FTZ R4, R171, R4 ;  /* 0x00000004ab047221 */ /* 0x000fe20000010000 */
[-C--:B------:R-:W-:Y:S01]  /*9eb0*/  FMUL.FTZ R87, R87, R12.reuse ;  /* 0x0000000c57577220 */ /* 0x080fe20000410000 */
[----:B------:R-:W-:Y:S01]  /*9ec0*/  FMUL.FTZ R90, R90, R12 ;  /* 0x0000000c5a5a7220 */ /* 0x000fe20000410000 */
[----:B------:R-:W-:Y:S01]  /*9ed0*/  F2FP.SATFINITE.E4M3.F32.PACK_AB_MERGE_C R159, R179, R170, R182 ;  /* 0x000000aab39f723e */ /* 0x000fe200048070b6 */
        /* <DEDUP_REMOVED lines=31> */
[----:B------:R-:W-:Y:S06]  /*a0d0*/  @!P0 BRA `(.L_x_1211) ;  /* 0x0000000000048947 */ /* 0x000fec0003800000 */
[----:B------:R-:W-:Y:S01]  /*a0e0*/  BPT.TRAP 0x1 ;  /* 0x000000040000795c */ /* 0x000fe20000300000 */
.L_x_1211:
[----:B------:R0:W1:Y:S01]  /*a0f0*/  SYNCS.PHASECHK.TRANS64.TRYWAIT P1, [UR57+0x28450], R9 ;  /* 0x02845009ff0075a7 */ /* 0x0000620008020179 */
[----:B------:R-:W-:Y:S05]  /*a100*/  @!P0 BRA `(.L_x_1212) ;  /* 0x0000000000048947 */ /* 0x000fea0003800000 */
[----:B------:R-:W-:Y:S01]  /*a110*/  BPT.TRAP 0x1 ;  /* 0x000000040000795c */ /* 0x000fe20000300000 */
.L_x_1212:
[----:B------:R-:W-:Y:S01]  /*a120*/  VIADD R6, R196, 0x8 ;  /* 0x00000008c4067836 */ /* 0x000fe20000000000 */
[----:B-1----:R-:W-:Y:S06]  /*a130*/  @P1 BRA `(.L_x_1213) ;  /* 0x0000000000081947 */ /* 0x002fec0003800000 */
[----:B------:R-:W1:Y:S02]  /*a140*/  SYNCS.PHASECHK.TRANS64.TRYWAIT P1, [UR57+0x28450], R9 ;  /* 0x02845009ff0075a7 */ /* 0x000e640008020179 */
[----:B-1----:R-:W-:Y:S05]  /*a150*/  @!P1 BRA `(.L_x_1214) ;  /* 0x0000009000e49947 */ /* 0x002fea0003800000 */
.L_x_1213:
        /* <DEDUP_REMOVED lines=14> */
.L_x_1215:
[----:B------:R-:W-:Y:S01]  /*a240*/  UIADD3 UR57, UR57, 0x28460, URZ ;  /* 0x0002846039397890 */ /* 0x000fe2000fffe03f */
[C---:B------:R-:W-:Y:S01]  /*a250*/  ISETP.GT.AND P1, PT, R11.reuse, UR41, PT ;  /* 0x000000290b007c0c */ /* 0x040fe2000bf24270 */
[----:B------:R-:W-:Y:S02]  /*a260*/  VIADD R11, R11, 0xffffffff ;  /* 0xffffffff0b0b7836 */ /* 0x000fe40000000000 */
[----:B------:R-:W-:Y:S01]  /*a270*/  UPRMT UR57, UR58, 0x654, UR57 ;  /* 0x000006543a397896 */ /* 0x000fe20008000039 */
[----:B------:R-:W-:Y:S02]  /*a280*/  IMAD.MOV.U32 R12, RZ, RZ, R8 ;  /* 0x000000ffff0c7224 */ /* 0x000fe400078e0008 */
[----:B-1----:R-:W-:-:S06]  /*a290*/  IMAD.MOV.U32 R10, RZ, RZ, R5 ;  /* 0x000000ffff0a7224 */ /* 0x002fcc00078e0005 */
[----:B------:R-:W-:Y:S01]  /*a2a0*/  SYNCS.ARRIVE.TRANS64.RED.A1T0 RZ, [UR57], RZ ;  /* 0x000000ffffff79a7 */ /* 0x000fe20008100439 */
[----:B------:R-:W-:Y:S05]  /*a2b0*/  @P1 BRA `(.L_x_1216) ;  /* 0xffffffdc00241947 */ /* 0x000fea000383ffff */
.L_x_1197:
[----:B------:R-:W-:Y:S01]  /*a2c0*/  ULDC.64 UR8, c[0x0][0x9a0] ;  /* 0x0002680000087ab9 */ /* 0x000fe20000000a00 */
[----:B0-----:R-:W-:Y:S01]  /*a2d0*/  IMAD.MOV.U32 R9, RZ, RZ, 0x3f800000 ;  /* 0x3f800000ff097424 */ /* 0x001fe200078e00ff */
[----:B------:R-:W-:Y:S01]  /*a2e0*/  UISETP.NE.U32.AND UP0, UPT, UR8, URZ, UPT ;  /* 0x0000003f0800728c */ /* 0x000fe2000bf05070 */
[----:B------:R1:W-:Y:S06]  /*a2f0*/  BAR.ARV R0, 0x100 ;  /* 0x000400000000751d */ /* 0x0003ec0000002000 */
[----:B------:R-:W-:Y:S02]  /*a300*/  UISETP.NE.AND.EX UP0, UPT, UR9, URZ, UPT, UP0 ;  /* 0x0000003f0900728c */ /* 0x000fe4000bf05300 */
[----:B------:R-:W-:Y:S06]  /*a310*/  BAR.ARV 0x8, 0x180 ;  /* 0x0206000000007b1d */ /* 0x000fec0000002000 */
[----:B------:R-:W-:-:S03]  /*a320*/  PLOP3.LUT P0, PT, PT, PT, UP0, 0x80, 0x0 ;  /* 0x000000000000781c */ /* 0x000fc60003f0f008 */
[----:B------:R-:W-:Y:S01]  /*a330*/  @UP0 USHF.R.S32.HI UR6, URZ, 0x1f, UR42 ;  /* 0x0000001f3f060899 */ /* 0x000fe2000801142a */
        /* <DEDUP_REMOVED lines=14> */
[----:B------:R-:W-:-:S05]  /*a420*/  IMAD.U32 R7, RZ, RZ, UR7 ;  /* 0x00000007ff077e24 */ /* 0x000fca000f8e00ff */
[----:B------:R0:W3:Y:S01]  /*a430*/  @P0 LDG.E R9, desc[UR52][R6.64] ;  /* 0x0000003406090981 */ /* 0x0000e2000c1e1900 */
[----:B------:R-:W-:Y:S01]  /*a440*/  UIADD3 UR43, UR43, 0x1, URZ ;  /* 0x000000012b2b7890 */ /* 0x000fe2000fffe03f */
[----:B-12---:R-:W-:Y:S01]  /*a450*/  IMAD.MOV.U32 R0, RZ, RZ, -0x800000 ;  /* 0xff800000ff007424 */ /* 0x006fe200078e00ff */
[----:B------:R-:W-:Y:S01]  /*a460*/  UIADD3 UR45, UR45, 0x1, URZ ;  /* 0x000000012d2d7890 */ /* 0x000fe2000fffe03f */
[----:B------:R-:W1:Y:S01]  /*a470*/  SHFL.BFLY PT, R10, R3, 0x2, 0x1f ;  /* 0x0c401f00030a7f89 */ /* 0x000e6200000e0000 */
[----:B------:R-:W-:-:S03]  /*a480*/  UISETP.NE.AND UP0, UPT, UR43, 0x2, UPT ;  /* 0x000000022b00788c */ /* 0x000fc6000bf05270 */
[----:B------:R-:W2:Y:S01]  /*a490*/  SHFL.BFLY PT, R13, R4, 0x2, 0x1f ;  /* 0x0c401f00040d7f89 */ /* 0x000ea200000e0000 */
[----:B------:R-:W-:Y:S01]  /*a4a0*/  USEL UR4, URZ, 0x1, UP0 ;  /* 0x000000013f047887 */ /* 0x000fe20008000000 */
[----:B0-----:R-:W-:Y:S01]  /*a4b0*/  IMAD.MOV.U32 R6, RZ, RZ, RZ ;  /* 0x000000ffff067224 */ /* 0x001fe200078e00ff */
[----:B------:R-:W-:Y:S02]  /*a4c0*/  USEL UR43, UR43, URZ, UP0 ;  /* 0x0000003f2b2b7287 */ /* 0x000fe40008000000 */
[----:B------:R-:W-:Y:S01]  /*a4d0*/  ULOP3.LUT UR44, UR44, UR4, URZ, 0x3c, !UPT ;  /* 0x000000042c2c7292 */ /* 0x000fe2000f8e3c3f */
[----:B-1----:R-:W-:Y:S01]  /*a4e0*/  FADD.FTZ R10, R10, R3 ;  /* 0x000000030a0a7221 */ /* 0x002fe20000010000 */
[----:B------:R-:W-:Y:S02]  /*a4f0*/  IMAD.MOV.U32 R3, RZ, RZ, -0x800000 ;  /* 0xff800000ff037424 */ /* 0x000fe400078e00ff */
[----:B--2---:R-:W-:Y:S02]  /*a500*/  FADD.FTZ R13, R13, R4 ;  /* 0x000000040d0d7221 */ /* 0x004fe40000010000 */
[----:B------:R-:W0:Y:S01]  /*a510*/  SHFL.BFLY PT, R11, R10, 0x1, 0x1f ;  /* 0x0c201f000a0b7f89 */ /* 0x000e2200000e0000 */
[----:B------:R-:W-:-:S03]  /*a520*/  IMAD.U32 R4, RZ, RZ, UR40 ;  /* 0x00000028ff047e24 */ /* 0x000fc6000f8e00ff */
[----:B------:R-:W1:Y:S01]  /*a530*/  SHFL.BFLY PT, R12, R13, 0x1, 0x1f ;  /* 0x0c201f000d0c7f89 */ /* 0x000e6200000e0000 */
[----:B0-----:R-:W-:Y:S01]  /*a540*/  FADD.FTZ R14, R10, R11 ;  /* 0x0000000b0a0e7221 */ /* 0x001fe20000010000 */
[----:B------:R-:W-:Y:S02]  /*a550*/  IMAD.MOV.U32 R10, RZ, RZ, RZ ;  /* 0x000000ffff0a7224 */ /* 0x000fe400078e00ff */
[----:B-1----:R-:W-:Y:S02]  /*a560*/  FADD.FTZ R12, R13, R12 ;  /* 0x0000000c0d0c7221 */ /* 0x002fe40000010000 */
[C---:B------:R-:W-:Y:S01]  /*a570*/  FSETP.NE.FTZ.AND P0, PT, R14.reuse, RZ, PT ;  /* 0x000000ff0e00720b */ /* 0x040fe20003f15000 */
[----:B------:R-:W-:Y:S01]  /*a580*/  FMUL.FTZ R15, R14, 0.00390625 ;  /* 0x3b8000000e0f7820 */ /* 0x000fe20000410000 */
[----:B------:R-:W-:Y:S02]  /*a590*/  IMAD.U32 R13, RZ, RZ, UR40 ;  /* 0x00000028ff0d7e24 */ /* 0x000fe4000f8e00ff */
[----:B------:R-:W-:-:S02]  /*a5a0*/  FMUL.FTZ R20, R12, 0.00390625 ;  /* 0x3b8000000c147820 */ /* 0x000fc40000410000 */
[----:B------:R-:W-:-:S03]  /*a5b0*/  FSETP.NE.FTZ.AND P1, PT, R15, RZ, PT ;  /* 0x000000ff0f00720b */ /* 0x000fc60003f35000 */
[----:B------:R-:W-:-:S04]  /*a5c0*/  FSETP.NE.FTZ.AND P2, PT, R20, RZ, PT ;  /* 0x000000ff1400720b */ /* 0x000fc80003f55000 */
[----:B------:R0:W-:Y:S01]  /*a5d0*/  @P0 MUFU.RCP R6, R14 ;  /* 0x0000000e00060308 */ /* 0x0001e20000001000 */
[----:B------:R-:W-:-:S05]  /*a5e0*/  FSETP.NE.FTZ.AND P0, PT, R12, RZ, PT ;  /* 0x000000ff0c00720b */ /* 0x000fca0003f15000 */
[----:B------:R-:W-:Y:S02]  /*a5f0*/  @P1 FMUL.FTZ R4, R4, 0.69314718246459960938 ;  /* 0x3f31721804041820 */ /* 0x000fe40000410000 */
[----:B------:R-:W1:Y:S01]  /*a600*/  @P1 MUFU.LG2 R7, R15 ;  /* 0x0000000f00071308 */ /* 0x000e620000000c00 */
[----:B0-----:R-:W-:-:S07]  /*a610*/  @P2 FMUL.FTZ R14, R13, 0.69314718246459960938 ;  /* 0x3f3172180d0e2820 */ /* 0x001fce0000410000 */
[----:B------:R-:W0:Y:S08]  /*a620*/  @P2 MUFU.LG2 R11, R20 ;  /* 0x00000014000b2308 */ /* 0x000e300000000c00 */
[----:B------:R-:W2:Y:S01]  /*a630*/  @P0 MUFU.RCP R10, R12 ;  /* 0x0000000c000a0308 */ /* 0x000ea20000001000 */
[----:B-1----:R-:W-:Y:S01]  /*a640*/  @P1 FMUL.FTZ R7, R7, 0.69314718246459960938 ;  /* 0x3f31721807071820 */ /* 0x002fe20000410000 */
[----:B------:R-:W-:-:S03]  /*a650*/  PLOP3.LUT P0, PT, PT, PT, PT, 0x8, 0x0 ;  /* 0x000000000000781c */ /* 0x000fc60003f0e170 */
[----:B------:R-:W-:Y:S01]  /*a660*/  @P1 FFMA.FTZ R3, R4, R5, R7 ;  /* 0x0000000504031223 */ /* 0x000fe20000010007 */
[----:B0-----:R-:W-:-:S04]  /*a670*/  @P2 FMUL.FTZ R11, R11, 0.69314718246459960938 ;  /* 0x3f3172180b0b2820 */ /* 0x001fc80000410000 */
[----:B------:R-:W-:Y:S01]  /*a680*/  @P2 FFMA.FTZ R0, R14, R8, R11 ;  /* 0x000000080e002223 */ /* 0x000fe2000001000b */
[-C--:B---3--:R-:W-:Y:S01]  /*a690*/  FMUL.FTZ R152, R6, R9.reuse ;  /* 0x0000000906987220 */ /* 0x088fe20000410000 */
[----:B--2---:R-:W-:-:S03]  /*a6a0*/  FMUL.FTZ R4, R10, R9 ;  /* 0x000000090a047220 */ /* 0x004fc60000410000 */
        /* <DEDUP_REMOVED lines=128> */
.L_x_1138:
[----:B------:R-:W0:Y:S08]  /*aeb0*/  S2UR UR5, SR_CgaCtaId ;  /* 0x00000000000579c3 */ /* 0x000e300000008800 */
[----:B------:R-:W-:Y:S06]  /*aec0*/  BAR.SYNC.DEFER_BLOCKING 0x5, 0x180 ;  /* 0x0146000000007b1d */ /* 0x000fec0000010000 */
[----:B------:R-:W-:Y:S01]  /*aed0*/  UMOV UR4, 0x400 ;  /* 0x0000040000047882 */ /* 0x000fe20000000000 */
[----:B------:R-:W-:Y:S01]  /*aee0*/  BSSY B0, `(.L_x_1217) ;  /* 0x0000358000007945 */ /* 0x000fe20003800000 */
[----:B0-----:R-:W-:-:S09]  /*aef0*/  ULEA UR12, UR5, UR4, 0x18 ;  /* 0x00000004050c7291 */ /* 0x001fd2000f8ec03f */
[----:B------:R-:W0:Y:S02]  /*af00*/  LDS R4, [UR12+0x284d0] ;  /* 0x0284d00cff047984 */ /* 0x000e240008000800 */
[----:B0-----:R-:W-:Y:S01]  /*af10*/  R2UR UR4, R4 ;  /* 0x00000000040472ca */ /* 0x001fe200000e0000 */
[----:B------:R-:W-:Y:S06]  /*af20*/  BAR.ARV 0x4, 0x180 ;  /* 0x0106000000007b1d */ /* 0x000fec0000002000 */
[----:B------:R-:W-:Y:S08]  /*af30*/  @P0 BRA `(.L_x_1218) ;  /* 0x0000002800740947 */ /* 0x000ff00003800000 */
[----:B------:R-:W0:Y:S01]  /*af40*/  S2R R67, SR_TID.X ;  /* 0x0000000000437919 */ /* 0x000e220000002100 */
[----:B------:R-:W-:Y:S01]  /*af50*/  F2FP.BF16.F32.PACK_AB R11, R11, R48 ;  /* 0x000000300b0b723e */ /* 0x000fe200000010ff */
[----:B------:R-:W-:Y:S01]  /*af60*/  ULDC.64 UR6, c[0x4][0x128] ;  /* 0x01004a0000067ab9 */ /* 0x000fe20000000a00 */
[----:B------:R-:W1:Y:S01]  /*af70*/  S2UR UR5, SR_SWINHI ;  /* 0x00000000000579c3 */ /* 0x000e620000002f00 */
        /* <DEDUP_REMOVED lines=14> */
[----:B------:R-:W-:Y:S01]  /*b060*/  F2FP.BF16.F32.PACK_AB R4, R158, R159 ;  /* 0x0000009f9e04723e */ /* 0x000fe200000010ff */
[----:B0-----:R-:W-:Y:S01]  /*b070*/  IMAD.SHL.U32 R48, R67, 0x4, RZ ;  /* 0x0000000443307824 */ /* 0x001fe200078e00ff */
[----:B------:R-:W-:Y:S01]  /*b080*/  F2FP.BF16.F32.PACK_AB R10, R132, R133 ;  /* 0x00000085840a723e */ /* 0x000fe200000010ff */
[----:B------:R-:W-:Y:S01]  /*b090*/  IMAD.MOV.U32 R73, RZ, RZ, 0x2 ;  /* 0x00000002ff497424 */ /* 0x000fe200078e00ff */
        /* <DEDUP_REMOVED lines=40> */
[----:B------:R-:W-:Y:S01]  /*b320*/  F2FP.BF16.F32.PACK_AB R31, R142, R31 ;  /* 0x0000001f8e1f723e */ /* 0x000fe200000010ff */
[----:B------:R-:W-:Y:S01]  /*b330*/  USHF.R.S32.HI UR10, URZ, 0x1f, UR37 ;  /* 0x0000001f3f0a7899 */ /* 0x000fe20008011425 */
[----:B------:R-:W-:Y:S01]  /*b340*/  LOP3.LUT R48, R48, 0xc, RZ, 0xc0, !PT ;  /* 0x0000000c30307812 */ /* 0x000fe200078ec0ff */
[----:B------:R-:W-:Y:S01]  /*b350*/  ULDC.64 UR8, c[0x0][0xb90] ;  /* 0x0002e40000087ab9 */ /* 0x000fe20000000a00 */
[----:B------:R-:W-:-:S02]  /*b360*/  F2FP.BF16.F32.PACK_AB R6, R154, R155 ;  /* 0x0000009b9a06723e */ /* 0x000fc400000010ff */
[----:B------:R-:W-:Y:S02]  /*b370*/  IADD3 R74, P0, R48, UR6, RZ ;  /* 0x00000006304a7c10 */ /* 0x000fe4000ff1e0ff */
[----:B------:R-:W-:Y:S02]  /*b380*/  F2FP.BF16.F32.PACK_AB R7, R152, R153 ;  /* 0x000000999807723e */ /* 0x000fe400000010ff */
[----:B------:R-:W-:Y:S01]  /*b390*/  F2FP.BF16.F32.PACK_AB R9, R140, R141 ;  /* 0x0000008d8c09723e */ /* 0x000fe200000010ff */
[----:B------:R-:W-:Y:S01]  /*b3a0*/  IMAD.X R75, RZ, RZ, UR7, P0 ;  /* 0x00000007ff4b7e24 */ /* 0x000fe200080e06ff */
[----:B------:R-:W-:Y:S02]  /*b3b0*/  F2FP.BF16.F32.PACK_AB R57, R92, R137 ;  /* 0x000000895c39723e */ /* 0x000fe400000010ff */
[----:B------:R-:W-:Y:S02]  /*b3c0*/  F2FP.BF16.F32.PACK_AB R8, R148, R149 ;  /* 0x000000959408723e */ /* 0x000fe400000010ff */
[----:B------:R0:W2:Y:S01]  /*b3d0*/  LDG.E.CONSTANT R74, desc[UR52][R74.64] ;  /* 0x000000344a4a7981 */ /* 0x0000a2000c1e9900 */
[----:B------:R-:W-:Y:S01]  /*b3e0*/  BAR.SYNC.DEFER_BLOCKING 0x1, 0x100 ;  /* 0x0044000000007b1d */ /* 0x000fe20000010000 */
[----:B------:R-:W-:-:S02]  /*b3f0*/  LOP3.LUT P0, R48, R67, 0x3, RZ, 0xc0, !PT ;  /* 0x0000000343307812 */ /* 0x000fc4000780c0ff */
[----:B------:R-:W-:Y:S02]  /*b400*/  F2FP.BF16.F32.PACK_AB R49, R124, R125 ;  /* 0x0000007d7c31723e */ /* 0x000fe400000010ff */
[----:B------:R-:W-:Y:S01]  /*b410*/  ISETP.EQ.OR P0, PT, R48, 0x3, !P0 ;  /* 0x000000033000780c */ /* 0x000fe20004702670 */
[----:B------:R-:W-:Y:S01]  /*b420*/  UMOV UR6, UR12 ;  /* 0x0000000c00067c82 */ /* 0x000fe20008000000 */
[----:B-1----:R-:W-:Y:S02]  /*b430*/  UMOV UR7, UR5 ;  /* 0x0000000500077c82 */ /* 0x002fe40008000000 */
[----:B------:R-:W-:Y:S01]  /*b440*/  IMAD.WIDE R72, R188, R73, UR6 ;  /* 0x00000006bc487e25 */ /* 0x000fe2000f8e0249 */
[----:B------:R-:W-:Y:S02]  /*b450*/  SEL R133, R69, R90, P0 ;  /* 0x0000005a45857207 */ /* 0x000fe40000000000 */
[----:B------:R-:W-:Y:S02]  /*b460*/  SEL R90, R90, R69, P0 ;  /* 0x000000455a5a7207 */ /* 0x000fe40000000000 */
[----:B------:R-:W-:-:S02]  /*b470*/  IADD3 R69, P3, R72, 0xc040, RZ ;  /* 0x0000c04048457810 */ /* 0x000fc40007f7e0ff */
[----:B------:R-:W-:Y:S02]  /*b480*/  SEL R131, R61, R68, P0 ;  /* 0x000000443d837207 */ /* 0x000fe40000000000 */
[----:B------:R-:W-:Y:S02]  /*b490*/  SEL R89, R68, R61, P0 ;  /* 0x0000003d44597207 */ /* 0x000fe40000000000 */
[----:B------:R-:W-:Y:S02]  /*b4a0*/  LOP3.LUT R68, R69, 0x380, RZ, 0xc0, !PT ;  /* 0x0000038045447812 */ /* 0x000fe400078ec0ff */
[----:B------:R-:W-:Y:S02]  /*b4b0*/  SEL R151, R70, R71, P0 ;  /* 0x0000004746977207 */ /* 0x000fe40000000000 */
[----:B------:R-:W-:Y:S02]  /*b4c0*/  SEL R99, R71, R70, P0 ;  /* 0x0000004647637207 */ /* 0x000fe40000000000 */
[----:B------:R-:W-:-:S02]  /*b4d0*/  IADD3 R71, P4, R72, 0xc060, RZ ;  /* 0x0000c06048477810 */ /* 0x000fc40007f9e0ff */
[----:B------:R-:W-:Y:S02]  /*b4e0*/  SEL R81, R24, R25, P0 ;  /* 0x0000001918517207 */ /* 0x000fe40000000000 */
[----:B0-----:R-:W-:Y:S02]  /*b4f0*/  SEL R75, R25, R24, P0 ;  /* 0x00000018194b7207 */ /* 0x001fe40000000000 */
[----:B------:R-:W-:Y:S02]  /*b500*/  IADD3 R67, P2, R72, 0xc020, RZ ;  /* 0x0000c02048437810 */ /* 0x000fe40007f5e0ff */
[----:B------:R-:W-:Y:S02]  /*b510*/  SHF.R.U64 R68, R68, 0x3, RZ ;  /* 0x0000000344447819 */ /* 0x000fe400000012ff */
[----:B------:R-:W-:Y:S02]  /*b520*/  IADD3 R25, P6, R72, 0x8060, RZ ;  /* 0x0000806048197810 */ /* 0x000fe40007fde0ff */
[----:B------:R-:W-:-:S02]  /*b530*/  LOP3.LUT R70, R71, 0x380, RZ, 0xc0, !PT ;  /* 0x0000038047467812 */ /* 0x000fc400078ec0ff */
[----:B------:R-:W-:Y:S02]  /*b540*/  SEL R141, R4, R5, P0 ;  /* 0x00000005048d7207 */ /* 0x000fe40000000000 */
[----:B------:R-:W-:Y:S02]  /*b550*/  SEL R96, R5, R4, P0 ;  /* 0x0000000405607207 */ /* 0x000fe40000000000 */
[----:B------:R-:W-:Y:S02]  /*b560*/  LOP3.LUT R66, R67, 0x380, RZ, 0xc0, !PT ;  /* 0x0000038043427812 */ /* 0x000fe400078ec0ff */
[----:B------:R-:W-:Y:S01]  /*b570*/  LOP3.LUT R68, R68, R69, RZ, 0x3c, !PT ;  /* 0x0000004544447212 */ /* 0x000fe200078e3cff */
[----:B------:R-:W-:Y:S01]  /*b580*/  IMAD.X R69, RZ, RZ, R73, P3 ;  /* 0x000000ffff457224 */ /* 0x000fe200018e0649 */
[----:B------:R-:W-:Y:S02]  /*b590*/  LOP3.LUT R4, R25, 0x380, RZ, 0xc0, !PT ;  /* 0x0000038019047812 */ /* 0x000fe400078ec0ff */
[----:B------:R-:W-:-:S02]  /*b5a0*/  SEL R143, R6, R7, P0 ;  /* 0x00000007068f7207 */ /* 0x000fc40000000000 */
[----:B------:R-:W-:Y:S02]  /*b5b0*/  SEL R95, R7, R6, P0 ;  /* 0x00000006075f7207 */ /* 0x000fe40000000000 */
[----:B------:R-:W-:Y:S02]  /*b5c0*/  SHF.R.U64 R70, R70, 0x3, RZ ;  /* 0x0000000346467819 */ /* 0x000fe400000012ff */
[----:B------:R-:W-:Y:S02]  /*b5d0*/  IADD3 R7, P3, R72, 0x20, RZ ;  /* 0x0000002048077810 */ /* 0x000fe40007f7e0ff */
[----:B------:R-:W-:Y:S02]  /*b5e0*/  SEL R87, R40, R41, P0 ;  /* 0x0000002928577207 */ /* 0x000fe40000000000 */
[----:B------:R-:W-:Y:S01]  /*b5f0*/  SEL R77, R41, R40, P0 ;  /* 0x00000028294d7207 */ /* 0x000fe20000000000 */
[----:B------:R-:W-:Y:S01]  /*b600*/  IMAD R40, R184, 0x40, R16 ;  /* 0x00000040b8287824 */ /* 0x000fe200078e0210 */
[----:B------:R-:W-:Y:S01]  /*b610*/  SHF.R.U64 R66, R66, 0x3, RZ ;  /* 0x0000000342427819 */ /* 0x000fe200000012ff */
[----:B------:R-:W-:Y:S01]  /*b620*/  IMAD.MOV.U32 R41, RZ, RZ, 0x2 ;  /* 0x00000002ff297424 */ /* 0x000fe200078e00ff */
[----:B------:R-:W-:-:S02]  /*b630*/  SHF.R.U64 R4, R4, 0x3, RZ ;  /* 0x0000000304047819 */ /* 0x000fc400000012ff */
[----:B------:R-:W-:Y:S02]  /*b640*/  SEL R139, R93, R100, P0 ;  /* 0x000000645d8b7207 */ /* 0x000fe40000000000 */
[----:B------:R-:W-:Y:S02]  /*b650*/  SEL R137, R136, R57, P0 ;  /* 0x0000003988897207 */ /* 0x000fe40000000000 */
[----:B------:R-:W-:Y:S01]  /*b660*/  SEL R92, R57, R136, P0 ;  /* 0x00000088395c7207 */ /* 0x000fe20000000000 */
[--C-:B------:R-:W-:Y:S01]  /*b670*/  IMAD.X R57, RZ, RZ, R73.reuse, P3 ;  /* 0x000000ffff397224 */ /* 0x100fe200018e0649 */
[----:B------:R-:W-:Y:S02]  /*b680*/  SEL R93, R100, R93, P0 ;  /* 0x0000005d645d7207 */ /* 0x000fe40000000000 */
[----:B------:R-:W-:Y:S01]  /*b690*/  LOP3.LUT R70, R70, R71, RZ, 0x3c, !PT ;  /* 0x0000004746467212 */ /* 0x000fe200078e3cff */
[----:B------:R-:W-:Y:S01]  /*b6a0*/  IMAD.X R71, RZ, RZ, R73, P4 ;  /* 0x000000ffff477224 */ /* 0x000fe200020e0649 */
[----:B------:R-:W-:-:S02]  /*b6b0*/  SEL R121, R15, R20, P0 ;  /* 0x000000140f797207 */ /* 0x000fc40000000000 */
[----:B------:R-:W-:Y:S02]  /*b6c0*/  SEL R80, R20, R15, P0 ;  /* 0x0000000f14507207 */ /* 0x000fe40000000000 */
[----:B------:R-:W-:Y:S02]  /*b6d0*/  SEL R153, R63, R62, P0 ;  /* 0x0000003e3f997207 */ /* 0x000fe40000000000 */
[----:B------:R-:W-:Y:S01]  /*b6e0*/  SEL R100, R62, R63, P0 ;  /* 0x0000003f3e647207 */ /* 0x000fe20000000000 */
[----:B------:R-:W-:Y:S01]  /*b6f0*/  IMAD.WIDE R40, R40, R41, UR6 ;  /* 0x0000000628287e25 */ /* 0x000fe2000f8e0229 */
[----:B------:R-:W-:Y:S02]  /*b700*/  LOP3.LUT R66, R66, R67, RZ, 0x3c, !PT ;  /* 0x0000004342427212 */ /* 0x000fe400078e3cff */
[C---:B------:R-:W-:Y:S01]  /*b710*/  IADD3 R15, P4, R72.reuse, 0x8020, RZ ;  /* 0x00008020480f7810 */ /* 0x040fe20007f9e0ff */
[----:B------:R-:W-:Y:S01]  /*b720*/  IMAD.X R67, RZ, RZ, R73, P2 ;  /* 0x000000ffff437224 */ /* 0x000fe200010e0649 */
[----:B------:R-:W-:-:S02]  /*b730*/  IADD3 R6, P3, R72, 0x4000, RZ ;  /* 0x0000400048067810 */ /* 0x000fc40007f7e0ff */
[----:B------:R-:W-:Y:S02]  /*b740*/  LOP3.LUT R62, R4, R25, RZ, 0x3c, !PT ;  /* 0x00000019043e7212 */ /* 0x000fe400078e3cff */
[----:B------:R-:W-:Y:S02]  /*b750*/  SEL R117, R11, R12, P0 ;  /* 0x0000000c0b757207 */ /* 0x000fe40000000000 */
[----:B------:R-:W-:Y:S02]  /*b760*/  SEL R78, R12, R11, P0 ;  /* 0x0000000b0c4e7207 */ /* 0x000fe40000000000 */
[----:B------:R-:W-:Y:S02]  /*b770*/  SEL R123, R21, R28, P0 ;  /* 0x0000001c157b7207 */ /* 0x000fe40000000000 */
[----:B------:R-:W-:Y:S02]  /*b780*/  SEL R82, R28, R21, P0 ;  /* 0x000000151c527207 */ /* 0x000fe40000000000 */
[----:B------:R-:W-:-:S02]  /*b790*/  LOP3.LUT R5, R72, 0x380, RZ, 0xc0, !PT ;  /* 0x0000038048057812 */ /* 0x000fc400078ec0ff */
[----:B------:R-:W-:Y:S02]  /*b7a0*/  LOP3.LUT R4, R7, 0x380, RZ, 0xc0, !PT ;  /* 0x0000038007047812 */ /* 0x000fe400078ec0ff */
[C---:B------:R-:W-:Y:S02]  /*b7b0*/  IADD3 R20, P1, R72.reuse, 0xc000, RZ ;  /* 0x0000c00048147810 */ /* 0x040fe40007f3e0ff */
[C---:B------:R-:W-:Y:S02]  /*b7c0*/  IADD3 R21, P5, R72.reuse, 0x8040, RZ ;  /* 0x0000804048157810 */ /* 0x040fe40007fbe0ff */
[----:B------:R-:W-:Y:S02]  /*b7d0*/  IADD3 R12, P2, R72, 0x8000, RZ ;  /* 0x00008000480c7810 */ /* 0x000fe40007f5e0ff */
[----:B------:R-:W-:Y:S02]  /*b7e0*/  SEL R129, R45, R52, P0 ;  /* 0x000000342d817207 */ /* 0x000fe40000000000 */
[----:B------:R-:W-:Y:S01]  /*b7f0*/  SEL R86, R52, R45, P0 ;  /* 0x0000002d34567207 */ /* 0x000fe20000000000 */
[----:B------:R-:W-:Y:S01]  /*b800*/  IMAD.X R45, RZ, RZ, R73, P3 ;  /* 0x000000ffff2d7224 */ /* 0x000fe200018e0649 */
[----:B------:R-:W-:-:S02]  /*b810*/  SEL R155, R59, R58, P0 ;  /* 0x0000003a3b9b7207 */ /* 0x000fc40000000000 */
[----:B------:R-:W-:Y:S01]  /*b820*/  SEL R101, R58, R59, P0 ;  /* 0x0000003b3a657207 */ /* 0x000fe20000000000 */
[----:B------:R-:W-:Y:S01]  /*b830*/  IMAD.X R59, RZ, RZ, R73, P4 ;  /* 0x000000ffff3b7224 */ /* 0x000fe200020e0649 */
[----:B------:R-:W-:Y:S02]  /*b840*/  SEL R119, R13, R14, P0 ;  /* 0x0000000e0d777207 */ /* 0x000fe40000000000 */
[----:B------:R-:W-:Y:S02]  /*b850*/  SEL R79, R14, R13, P0 ;  /* 0x0000000d0e4f7207 */ /* 0x000fe40000000000 */
[----:B------:R-:W-:Y:S02]  /*b860*/  SEL R127, R37, R44, P0 ;  /* 0x0000002c257f7207 */ /* 0x000fe40000000000 */
[----:B------:R-:W-:Y:S02]  /*b870*/  SEL R85, R44, R37, P0 ;  /* 0x000000252c557207 */ /* 0x000fe40000000000 */
[----:B------:R-:W-:-:S02]  /*b880*/  SEL R145, R8, R9, P0 ;  /* 0x0000000908917207 */ /* 0x000fc40000000000 */
[----:B------:R-:W-:Y:S02]  /*b890*/  SEL R94, R9, R8, P0 ;  /* 0x00000008095e7207 */ /* 0x000fe40000000000 */
[----:B------:R-:W-:Y:S02]  /*b8a0*/  SHF.R.U64 R5, R5, 0x3, RZ ;  /* 0x0000000305057819 */ /* 0x000fe400000012ff */
[----:B------:R-:W-:Y:S01]  /*b8b0*/  SHF.R.U64 R4, R4, 0x3, RZ ;  /* 0x0000000304047819 */ /* 0x000fe200000012ff */
[--C-:B------:R-:W-:Y:S01]  /*b8c0*/  IMAD.X R65, RZ, RZ, R73.reuse, P1 ;  /* 0x000000ffff417224 */ /* 0x100fe200008e0649 */
[----:B------:R-:W-:Y:S01]  /*b8d0*/  SEL R157, R55, R54, P0 ;  /* 0x00000036379d7207 */ /* 0x000fe20000000000 */
[--C-:B------:R-:W-:Y:S01]  /*b8e0*/  IMAD.X R63, RZ, RZ, R73.reuse, P6 ;  /* 0x000000ffff3f7224 */ /* 0x100fe200030e0649 */
[----:B------:R-:W-:Y:S01]  /*b8f0*/  SEL R102, R54, R55, P0 ;  /* 0x0000003736667207 */ /* 0x000fe20000000000 */
[--C-:B------:R-:W-:Y:S01]  /*b900*/  IMAD.X R61, RZ, RZ, R73.reuse, P5 ;  /* 0x000000ffff3d7224 */ /* 0x100fe200028e0649 */
[----:B------:R-:W-:Y:S01]  /*b910*/  IADD3 R9, P4, R72, 0x40, RZ ;  /* 0x0000004048097810 */ /* 0x000fe20007f9e0ff */
[----:B------:R-:W-:Y:S01]  /*b920*/  IMAD.X R55, RZ, RZ, R73, P2 ;  /* 0x000000ffff377224 */ /* 0x000fe200010e0649 */
[----:B------:R-:W-:-:S02]  /*b930*/  LOP3.LUT R14, R20, 0x380, RZ, 0xc0, !PT ;  /* 0x00000380140e7812 */ /* 0x000fc400078ec0ff */
[----:B------:R-:W-:Y:S02]  /*b940*/  IADD3 R37, P3, R40, 0x2000, RZ ;  /* 0x0000200028257810 */ /* 0x000fe40007f7e0ff */
[----:B------:R-:W-:Y:S02]  /*b950*/  SEL R147, R10, R49, P0 ;  /* 0x000000310a937207 */ /* 0x000fe40000000000 */
[----:B------:R-:W-:Y:S02]  /*b960*/  SEL R97, R49, R10, P0 ;  /* 0x0000000a31617207 */ /* 0x000fe40000000000 */
[C---:B------:R-:W-:Y:S02]  /*b970*/  IADD3 R13, P1, R72.reuse, 0x4060, RZ ;  /* 0x00004060480d7810 */ /* 0x040fe40007f3e0ff */
[C---:B------:R-:W-:Y:S02]  /*b980*/  IADD3 R10, P6, R72.reuse, 0x4040, RZ ;  /* 0x00004040480a7810 */ /* 0x040fe40007fde0ff */
[----:B------:R-:W-:-:S02]  /*b990*/  IADD3 R8, P5, R72, 0x4020, RZ ;  /* 0x0000402048087810 */ /* 0x000fc40007fbe0ff */
[----:B------:R-:W-:Y:S02]  /*b9a0*/  IADD3 R11, P2, R72, 0x60, RZ ;  /* 0x00000060480b7810 */ /* 0x000fe40007f5e0ff */
[----:B------:R-:W-:Y:S02]  /*b9b0*/  SEL R125, R29, R36, P0 ;  /* 0x000000241d7d7207 */ /* 0x000fe40000000000 */
[----:B------:R-:W-:Y:S02]  /*b9c0*/  SEL R84, R36, R29, P0 ;  /* 0x0000001d24547207 */ /* 0x000fe40000000000 */
[----:B------:R-:W-:Y:S02]  /*b9d0*/  LOP3.LUT R72, R5, R72, RZ, 0x3c, !PT ;  /* 0x0000004805487212 */ /* 0x000fe400078e3cff */
[----:B------:R-:W-:Y:S02]  /*b9e0*/  LOP3.LUT R56, R4, R7, RZ, 0x3c, !PT ;  /* 0x0000000704387212 */ /* 0x000fe400078e3cff */
[----:B------:R-:W-:-:S02]  /*b9f0*/  SHF.R.U64 R5, R14, 0x3, RZ ;  /* 0x000000030e057819 */ /* 0x000fc400000012ff */
[----:B------:R-:W-:Y:S02]  /*ba00*/  LOP3.LUT R4, R9, 0x380, RZ, 0xc0, !PT ;  /* 0x0000038009047812 */ /* 0x000fe400078ec0ff */
[----:B------:R-:W-:Y:S02]  /*ba10*/  LOP3.LUT R36, R37, 0x380, RZ, 0xc0, !PT ;  /* 0x0000038025247812 */ /* 0x000fe400078ec0ff */
[----:B------:R-:W-:Y:S02]  /*ba20*/  LOP3.LUT R14, R15, 0x380, RZ, 0xc0, !PT ;  /* 0x000003800f0e7812 */ /* 0x000fe400078ec0ff */
[----:B------:R-:W-:Y:S02]  /*ba30*/  SHF.R.U64 R4, R4, 0x3, RZ ;  /* 0x0000000304047819 */ /* 0x000fe400000012ff */
[----:B------:R-:W-:Y:S02]  /*ba40*/  SHF.R.U64 R36, R36, 0x3, RZ ;  /* 0x0000000324247819 */ /* 0x000fe400000012ff */
[----:B------:R-:W-:-:S02]  /*ba50*/  SHF.R.U64 R14, R14, 0x3, RZ ;  /* 0x000000030e0e7819 */ /* 0x000fc400000012ff */
[----:B------:R-:W-:Y:S02]  /*ba60*/  SEL R163, R43, R42, P0 ;  /* 0x0000002a2ba37207 */ /* 0x000fe40000000000 */
[----:B------:R-:W-:Y:S01]  /*ba70*/  SEL R106, R42, R43, P0 ;  /* 0x0000002b2a6a7207 */ /* 0x000fe20000000000 */
[----:B------:R-:W-:Y:S01]  /*ba80*/  IMAD.X R43, RZ, RZ, R73, P4 ;  /* 0x000000ffff2b7224 */ /* 0x000fe200020e0649 */
[----:B------:R-:W-:Y:S02]  /*ba90*/  LOP3.LUT R42, R4, R9, RZ, 0x3c, !PT ;  /* 0x00000009042a7212 */ /* 0x000fe400078e3cff */
[----:B------:R-:W-:Y:S01]  /*baa0*/  LOP3.LUT R36, R36, R37, RZ, 0x3c, !PT ;  /* 0x0000002524247212 */ /* 0x000fe200078e3cff */
[----:B------:R-:W-:Y:S01]  /*bab0*/  IMAD.X R37, RZ, RZ, R41, P3 ;  /* 0x000000ffff257224 */ /* 0x000fe200018e0629 */
[----:B------:R-:W-:Y:S02]  /*bac0*/  LOP3.LUT R64, R5, R20, RZ, 0x3c, !PT ;  /* 0x0000001405407212 */ /* 0x000fe400078e3cff */
[----:B------:R-:W-:-:S02]  /*bad0*/  LOP3.LUT R58, R14, R15, RZ, 0x3c, !PT ;  /* 0x0000000f0e3a7212 */ /* 0x000fc400078e3cff */
[----:B------:R-:W-:Y:S02]  /*bae0*/  LOP3.LUT R5, R12, 0x380, RZ, 0xc0, !PT ;  /* 0x000003800c057812 */ /* 0x000fe400078ec0ff */
[----:B------:R-:W-:Y:S02]  /*baf0*/  IADD3 R15, P3, R40, 0x8000, RZ ;  /* 0x00008000280f7810 */ /* 0x000fe40007f7e0ff */
[----:B------:R-:W-:Y:S02]  /*bb00*/  MOV R132, R42 ;  /* 0x0000002a00847202 */ /* 0x000fe40000000f00 */
[----:B------:R-:W-:Y:S01]  /*bb10*/  SHF.R.U64 R5, R5, 0x3, RZ ;  /* 0x0000000305057819 */ /* 0x000fe200000012ff */
[----:B------:R-:W0:Y:S01]  /*bb20*/  LDC R42, c[0x0][0xbe8] ;  /* 0x0002fa00ff2a7b82 */ /* 0x000e220000000800 */
[----:B------:R-:W-:Y:S02]  /*bb30*/  LOP3.LUT R14, R15, 0x380, RZ, 0xc0, !PT ;  /* 0x000003800f0e7812 */ /* 0x000fe400078ec0ff */
[----:B------:R-:W-:-:S02]  /*bb40*/  LOP3.LUT R54, R5, R12, RZ, 0x3c, !PT ;  /* 0x0000000c05367212 */ /* 0x000fc400078e3cff */
[----:B------:R-:W-:Y:S02]  /*bb50*/  SHF.R.U64 R14, R14, 0x3, RZ ;  /* 0x000000030e0e7819 */ /* 0x000fe400000012ff */
[----:B------:R-:W-:Y:S02]  /*bb60*/  LOP3.LUT R5, R8, 0x380, RZ, 0xc0, !PT ;  /* 0x0000038008057812 */ /* 0x000fe400078ec0ff */
[----:B------:R-:W-:Y:S01]  /*bb70*/  LOP3.LUT R14, R14, R15, RZ, 0x3c, !PT ;  /* 0x0000000f0e0e7212 */ /* 0x000fe200078e3cff */
[----:B------:R-:W-:Y:S01]  /*bb80*/  IMAD.X R15, RZ, RZ, R41, P3 ;  /* 0x000000ffff0f7224 */ /* 0x000fe200018e0629 */
[----:B------:R-:W-:Y:S02]  /*bb90*/  SHF.R.U64 R5, R5, 0x3, RZ ;  /* 0x0000000305057819 */ /* 0x000fe400000012ff */
[----:B------:R-:W-:Y:S02]  /*bba0*/  IADD3 R9, P3, R40, 0xe000, RZ ;  /* 0x0000e00028097810 */ /* 0x000fe40007f7e0ff */
[----:B------:R-:W-:-:S02]  /*bbb0*/  LOP3.LUT R12, R13, 0x380, RZ, 0xc0, !PT ;  /* 0x000003800d0c7812 */ /* 0x000fc400078ec0ff */
[----:B------:R-:W-:Y:S02]  /*bbc0*/  SEL R149, R116, R109, P0 ;  /* 0x0000006d74957207 */ /* 0x000fe40000000000 */
[----:B------:R-:W-:Y:S02]  /*bbd0*/  SEL R98, R109, R116, P0 ;  /* 0x000000746d627207 */ /* 0x000fe40000000000 */
[----:B------:R-:W-:Y:S02]  /*bbe0*/  SEL R161, R47, R46, P0 ;  /* 0x0000002e2fa17207 */ /* 0x000fe40000000000 */
[----:B------:R-:W-:Y:S01]  /*bbf0*/  SEL R104, R46, R47, P0 ;  /* 0x0000002f2e687207 */ /* 0x000fe20000000000 */
[----:B------:R-:W-:Y:S01]  /*bc00*/  IMAD.X R47, RZ, RZ, R73, P2 ;  /* 0x000000ffff2f7224 */ /* 0x000fe200010e0649 */
[----:B------:R-:W-:Y:S02]  /*bc10*/  SEL R167, R35, R34, P0 ;  /* 0x0000002223a77207 */ /* 0x000fe40000000000 */
[----:B------:R-:W-:-:S02]  /*bc20*/  SEL R109, R34, R35, P0 ;  /* 0x00000023226d7207 */ /* 0x000fc40000000000 */
[----:B------:R-:W-:Y:S02]  /*bc30*/  LOP3.LUT R48, R5, R8, RZ, 0x3c, !PT ;  /* 0x0000000805307212 */ /* 0x000fe400078e3cff */
[----:B------:R-:W-:Y:S02]  /*bc40*/  IADD3 R35, P2, R40, 0x3000, RZ ;  /* 0x0000300028237810 */ /* 0x000fe40007f5e0ff */
[----:B------:R-:W-:Y:S02]  /*bc50*/  LOP3.LUT R8, R9, 0x380, RZ, 0xc0, !PT ;  /* 0x0000038009087812 */ /* 0x000fe400078ec0ff */
[----:B------:R-:W-:Y:S02]  /*bc60*/  SHF.R.U64 R12, R12, 0x3, RZ ;  /* 0x000000030c0c7819 */ /* 0x000fe400000012ff */
[----:B------:R-:W-:Y:S02]  /*bc70*/  LOP3.LUT R4, R11, 0x380, RZ, 0xc0, !PT ;  /* 0x000003800b047812 */ /* 0x000fe400078ec0ff */
[----:B------:R-:W-:-:S02]  /*bc80*/  LOP3.LUT R5, R6, 0x380, RZ, 0xc0, !PT ;  /* 0x0000038006057812 */ /* 0x000fc400078ec0ff */
[----:B------:R-:W-:Y:S02]  /*bc90*/  SEL R115, R53, R60, P0 ;  /* 0x0000003c35737207 */ /* 0x000fe40000000000 */
[----:B------:R-:W-:Y:S01]  /*bca0*/  SEL R88, R60, R53, P0 ;  /* 0x000000353c587207 */ /* 0x000fe20000000000 */
[----:B------:R-:W-:Y:S01]  /*bcb0*/  IMAD.X R53, RZ, RZ, R73, P1 ;  /* 0x000000ffff357224 */ /* 0x000fe200008e0649 */
[----:B------:R-:W-:Y:S02]  /*bcc0*/  LOP3.LUT R34, R35, 0x380, RZ, 0xc0, !PT ;  /* 0x0000038023227812 */ /* 0x000fe400078ec0ff */
[----:B------:R-:W-:Y:S02]  /*bcd0*/  SHF.R.U64 R8, R8, 0x3, RZ ;  /* 0x0000000308087819 */ /* 0x000fe400000012ff */
[----:B------:R-:W-:Y:S02]  /*bce0*/  LOP3.LUT R20, R21, 0x380, RZ, 0xc0, !PT ;  /* 0x0000038015147812 */ /* 0x000fe400078ec0ff */
[----:B------:R-:W-:-:S02]  /*bcf0*/  LOP3.LUT R52, R12, R13, RZ, 0x3c, !PT ;  /* 0x0000000d0c347212 */ /* 0x000fc400078e3cff */
[----:B------:R-:W-:Y:S02]  /*bd00*/  SHF.R.U64 R4, R4, 0x3, RZ ;  /* 0x0000000304047819 */ /* 0x000fe400000012ff */
[----:B------:R-:W-:Y:S02]  /*bd10*/  SHF.R.U64 R5, R5, 0x3, RZ ;  /* 0x0000000305057819 */ /* 0x000fe400000012ff */
[----:B------:R-:W-:Y:S02]  /*bd20*/  LOP3.LUT R7, R10, 0x380, RZ, 0xc0, !PT ;  /* 0x000003800a077812 */ /* 0x000fe400078ec0ff */
[----:B------:R-:W-:Y:S02]  /*bd30*/  SHF.R.U64 R34, R34, 0x3, RZ ;  /* 0x0000000322227819 */ /* 0x000fe400000012ff */
[----:B------:R-:W-:Y:S01]  /*bd40*/  LOP3.LUT R8, R8, R9, RZ, 0x3c, !PT ;  /* 0x0000000908087212 */ /* 0x000fe200078e3cff */
[----:B------:R-:W-:Y:S01]  /*bd50*/  IMAD.X R9, RZ, RZ, R41, P3 ;  /* 0x000000ffff097224 */ /* 0x000fe200018e0629 */
[----:B------:R-:W-:-:S02]  /*bd60*/  SHF.R.U64 R20, R20, 0x3, RZ ;  /* 0x0000000314147819 */ /* 0x000fc400000012ff */
[----:B------:R-:W-:Y:S02]  /*bd70*/  LOP3.LUT R46, R4, R11, RZ, 0x3c, !PT ;  /* 0x0000000b042e7212 */ /* 0x000fe400078e3cff */
[----:B------:R-:W-:Y:S02]  /*bd80*/  MOV R108, R52 ;  /* 0x00000034006c7202 */ /* 0x000fe40000000f00 */
[----:B------:R-:W-:Y:S02]  /*bd90*/  LOP3.LUT R44, R5, R6, RZ, 0x3c, !PT ;  /* 0x00000006052c7212 */ /* 0x000fe400078e3cff */
[----:B0-----:R-:W-:Y:S02]  /*bda0*/  ISETP.NE.AND P3, PT, R42, 0x1, PT ;  /* 0x000000012a00780c */ /* 0x001fe40003f65270 */
[----:B------:R-:W-:Y:S02]  /*bdb0*/  SHF.R.U64 R7, R7, 0x3, RZ ;  /* 0x0000000307077819 */ /* 0x000fe400000012ff */
[----:B------:R-:W-:-:S02]  /*bdc0*/  SEL R135, R128, R91, P0 ;  /* 0x0000005b80877207 */ /* 0x000fc40000000000 */
[----:B------:R-:W-:Y:S01]  /*bdd0*/  LOP3.LUT R34, R34, R35, RZ, 0x3c, !PT ;  /* 0x0000002322227212 */ /* 0x000fe200078e3cff */
[----:B------:R-:W-:Y:S01]  /*bde0*/  IMAD.X R35, RZ, RZ, R41, P2 ;  /* 0x000000ffff237224 */ /* 0x000fe200010e0629 */
[----:B------:R-:W-:Y:S02]  /*bdf0*/  SEL R91, R91, R128, P0 ;  /* 0x000000805b5b7207 */ /* 0x000fe40000000000 */
[----:B------:R-:W-:Y:S01]  /*be00*/  LOP3.LUT R60, R20, R21, RZ, 0x3c, !PT ;  /* 0x00000015143c7212 */ /* 0x000fe200078e3cff */
[--C-:B------:R-:W-:Y:S01]  /*be10*/  IMAD.X R49, RZ, RZ, R73.reuse, P5 ;  /* 0x000000ffff317224 */ /* 0x100fe200028e0649 */
[----:B------:R-:W-:Y:S02]  /*be20*/  SEL R159, R51, R50, P0 ;  /* 0x00000032339f7207 */ /* 0x000fe40000000000 */
[----:B------:R-:W-:Y:S01]  /*be30*/  SEL R103, R50, R51, P0 ;  /* 0x0000003332677207 */ /* 0x000fe20000000000 */
[----:B------:R-:W-:Y:S01]  /*be40*/  IMAD.X R51, RZ, RZ, R73, P6 ;  /* 0x000000ffff337224 */ /* 0x000fe200030e0649 */
[----:B------:R-:W-:-:S02]  /*be50*/  IADD3 R21, P2, R40, 0x9000, RZ ;  /* 0x0000900028157810 */ /* 0x000fc40007f5e0ff */
[----:B------:R-:W-:Y:S02]  /*be60*/  MOV R128, R44 ;  /* 0x0000002c00807202 */ /* 0x000fe40000000f00 */
[----:B------:R-:W-:Y:S02]  /*be70*/  MOV R130, R46 ;  /* 0x0000002e00827202 */ /* 0x000fe40000000f00 */
[----:B------:R-:W-:Y:S02]  /*be80*/  LOP3.LUT R50, R7, R10, RZ, 0x3c, !PT ;  /* 0x0000000a07327212 */ /* 0x000fe400078e3cff */
[----:B--2---:R-:W-:Y:S01]  /*be90*/  LOP3.LUT R53, R74, 0x2, RZ, 0x3c, !PT ;  /* 0x000000024a357812 */ /* 0x004fe200078e3cff */
[----:B------:R-:W-:Y:S01]  /*bea0*/  SHFL.IDX PT, R46, R81, R74, 0x1c1f ;  /* 0x001c1f4a512e7589 */ /* 0x000fe200000e0000 */
[----:B------:R-:W-:Y:S02]  /*beb0*/  SEL R83, R32, R33, P0 ;  /* 0x0000002120537207 */ /* 0x000fe40000000000 */
[----:B------:R-:W-:Y:S01]  /*bec0*/  SEL R76, R33, R32, P0 ;  /* 0x00000020214c7207 */ /* 0x000fe20000000000 */
[----:B------:R-:W0:Y:S01]  /*bed0*/  SHFL.IDX PT, R45, R75, R53, 0x1c1f ;  /* 0x001c1f354b2d7589 */ /* 0x000e2200000e0000 */
[----:B------:R-:W-:-:S03]  /*bee0*/  LOP3.LUT R20, R21, 0x380, RZ, 0xc0, !PT ;  /* 0x0000038015147812 */ /* 0x000fc600078ec0ff */
[----:B------:R-:W-:Y:S01]  /*bef0*/  SHFL.IDX PT, R141, R141, R74, 0x1c1f ;  /* 0x001c1f4a8d8d7589 */ /* 0x000fe200000e0000 */
[----:B------:R-:W-:-:S03]  /*bf00*/  MOV R64, R64 ;  /* 0x0000004000407202 */ /* 0x000fc60000000f00 */
[----:B------:R-:W1:Y:S01]  /*bf10*/  SHFL.IDX PT, R96, R96, R53, 0x1c1f ;  /* 0x001c1f3560607589 */ /* 0x000e6200000e0000 */
[----:B------:R-:W-:Y:S02]  /*bf20*/  MOV R111, R50 ;  /* 0x00000032006f7202 */ /* 0x000fe40000000f00 */
[----:B------:R-:W-:Y:S01]  /*bf30*/  MOV R113, R48 ;  /* 0x0000003000717202 */ /* 0x000fe20000000f00 */
[----:B------:R-:W-:Y:S01]  /*bf40*/  SHFL.IDX PT, R50, R83, R74, 0x1c1f ;  /* 0x001c1f4a53327589 */ /* 0x000fe200000e0000 */
[----:B------:R-:W-:Y:S02]  /*bf50*/  MOV R68, R68 ;  /* 0x0000004400447202 */ /* 0x000fe40000000f00 */
[----:B------:R-:W-:Y:S01]  /*bf60*/  MOV R65, R62 ;  /* 0x0000003e00417202 */ /* 0x000fe20000000f00 */
[----:B------:R-:W2:Y:S01]  /*bf70*/  SHFL.IDX PT, R49, R76, R53, 0x1c1f ;  /* 0x001c1f354c317589 */ /* 0x000ea200000e0000 */
[----:B------:R-:W-:Y:S02]  /*bf80*/  SHF.R.U64 R20, R20, 0x3, RZ ;  /* 0x0000000314147819 */ /* 0x000fe400000012ff */
[----:B------:R-:W-:Y:S01]  /*bf90*/  MOV R70, R70 ;  /* 0x0000004600467202 */ /* 0x000fe20000000f00 */
[----:B------:R3:W-:Y:S01]  /*bfa0*/  SHFL.IDX PT, R62, R79, R53, 0x1c1f ;  /* 0x001c1f354f3e7589 */ /* 0x0007e200000e0000 */
[----:B------:R-:W-:-:S02]  /*bfb0*/  MOV R69, R58 ;  /* 0x0000003a00457202 */ /* 0x000fc40000000f00 */
[----:B------:R-:W-:Y:S01]  /*bfc0*/  MOV R118, R56 ;  /* 0x0000003800767202 */ /* 0x000fe20000000f00 */
[----:B------:R-:W-:Y:S01]  /*bfd0*/  SHFL.IDX PT, R58, R117, R74, 0x1c1f ;  /* 0x001c1f4a753a7589 */ /* 0x000fe200000e0000 */
[----:B------:R-:W-:Y:S02]  /*bfe0*/  MOV R66, R66 ;  /* 0x0000004200427202 */ /* 0x000fe40000000f00 */
[----:B------:R-:W-:Y:S01]  /*bff0*/  MOV R71, R54 ;  /* 0x0000003600477202 */ /* 0x000fe20000000f00 */
[----:B------:R-:W-:Y:S01]  /*c000*/  SHFL.IDX PT, R143, R143, R74, 0x1c1f ;  /* 0x001c1f4a8f8f7589 */ /* 0x000fe200000e0000 */
[----:B------:R-:W-:Y:S01]  /*c010*/  MOV R67, R60 ;  /* 0x0000003c00437202 */ /* 0x000fe20000000f00 */
[----:B---3--:R-:W3:Y:S02]  /*c020*/  @P3 LDC R79, c[0x0][0xbec] ;  /* 0x0002fb00ff4f3b82 */ /* 0x008ee40000000800 */
[----:B------:R-:W-:Y:S01]  /*c030*/  SHFL.IDX PT, R57, R78, R53, 0x1c1f ;  /* 0x001c1f354e397589 */ /* 0x000fe200000e0000 */
[----:B------:R-:W-:-:S03]  /*c040*/  LOP3.LUT R20, R20, R21, RZ, 0x3c, !PT ;  /* 0x0000001514147212 */ /* 0x000fc600078e3cff */
[----:B------:R-:W4:Y:S01]  /*c050*/  SHFL.IDX PT, R52, R95, R53, 0x1c1f ;  /* 0x001c1f355f347589 */ /* 0x000f2200000e0000 */
[----:B------:R-:W-:-:S03]  /*c060*/  IMAD.X R21, RZ, RZ, R41, P2 ;  /* 0x000000ffff157224 */ /* 0x000fc600010e0629 */
[----:B------:R-:W-:Y:S04]  /*c070*/  SHFL.IDX PT, R54, R87, R74, 0x1c1f ;  /* 0x001c1f4a57367589 */ /* 0x000fe800000e0000 */
[----:B------:R-:W4:Y:S01]  /*c080*/  SHFL.IDX PT, R77, R77, R53, 0x1c1f ;  /* 0x001c1f354d4d7589 */ /* 0x000f2200000e0000 */
[----:B------:R-:W-:-:S03]  /*c090*/  SEL R165, R39, R38, P0 ;  /* 0x0000002627a57207 */ /* 0x000fc60000000000 */
[----:B------:R-:W-:Y:S01]  /*c0a0*/  SHFL.IDX PT, R145, R145, R74, 0x1c1f ;  /* 0x001c1f4a91917589 */ /* 0x000fe200000e0000 */
[----:B------:R-:W-:-:S03]  /*c0b0*/  SEL R107, R38, R39, P0 ;  /* 0x00000027266b7207 */ /* 0x000fc60000000000 */
[----:B------:R-:W-:Y:S01]  /*c0c0*/  SHFL.IDX PT, R147, R147, R74, 0x1c1f ;  /* 0x001c1f4a93937589 */ /* 0x000fe200000e0000 */
[----:B------:R-:W-:-:S03]  /*c0d0*/  IADD3 R105, P2, R40, 0xf000, RZ ;  /* 0x0000f00028697810 */ /* 0x000fc60007f5e0ff */
[----:B------:R-:W3:Y:S04]  /*c0e0*/  SHFL.IDX PT, R94, R94, R53, 0x1c1f ;  /* 0x001c1f355e5e7589 */ /* 0x000ee800000e0000 */
[----:B------:R-:W3:Y:S01]  /*c0f0*/  SHFL.IDX PT, R60, R97, R53, 0x1c1f ;  /* 0x001c1f35613c7589 */ /* 0x000ee200000e0000 */
[----:B------:R-:W-:-:S03]  /*c100*/  IADD3 R39, P4, R40, 0x1000, RZ ;  /* 0x0000100028277810 */ /* 0x000fc60007f9e0ff */
[----:B------:R-:W3:Y:S04]  /*c110*/  SHFL.IDX PT, R119, R119, R74, 0x1c1f ;  /* 0x001c1f4a77777589 */ /* 0x000ee800000e0000 */
[----:B------:R-:W-:Y:S04]  /*c120*/  SHFL.IDX PT, R149, R149, R74, 0x1c1f ;  /* 0x001c1f4a95957589 */ /* 0x000fe800000e0000 */
[----:B------:R0:W-:Y:S04]  /*c130*/  SHFL.IDX PT, R122, R85, R53, 0x1c1f ;  /* 0x001c1f35557a7589 */ /* 0x0001e800000e0000 */
[----:B------:R-:W3:Y:S01]  /*c140*/  SHFL.IDX PT, R98, R98, R53, 0x1c1f ;  /* 0x001c1f3562627589 */ /* 0x000ee200000e0000 */
[----:B------:R-:W-:Y:S01]  /*c150*/  LOP3.LUT R10, R105, 0x380, RZ, 0xc0, !PT ;  /* 0x00000380690a7812 */ /* 0x000fe200078ec0ff */
[----:B0-----:R-:W0:Y:S02]  /*c160*/  @P3 LDC R85, c[0x0][0xbf0] ;  /* 0x0002fc00ff553b82 */ /* 0x001e240000000800 */
[----:B------:R-:W-:Y:S01]  /*c170*/  SHFL.IDX PT, R121, R121, R74, 0x1c1f ;  /* 0x001c1f4a79797589 */ /* 0x000fe200000e0000 */
[----:B------:R-:W-:-:S03]  /*c180*/  LOP3.LUT R38, R39, 0x380, RZ, 0xc0, !PT ;  /* 0x0000038027267812 */ /* 0x000fc600078ec0ff */
[----:B------:R-:W-:Y:S04]  /*c190*/  SHFL.IDX PT, R120, R129, R74, 0x1c1f ;  /* 0x001c1f4a81787589 */ /* 0x000fe800000e0000 */
[----:B------:R-:W-:Y:S04]  /*c1a0*/  SHFL.IDX PT, R151, R151, R74, 0x1c1f ;  /* 0x001c1f4a97977589 */ /* 0x000fe800000e0000 */
[----:B------:R-:W0:Y:S04]  /*c1b0*/  SHFL.IDX PT, R80, R80, R53, 0x1c1f ;  /* 0x001c1f3550507589 */ /* 0x000e2800000e0000 */
[----:B------:R-:W0:Y:S04]  /*c1c0*/  SHFL.IDX PT, R78, R99, R53, 0x1c1f ;  /* 0x001c1f35634e7589 */ /* 0x000e2800000e0000 */
[----:B------:R-:W-:Y:S04]  /*c1d0*/  SHFL.IDX PT, R123, R123, R74, 0x1c1f ;  /* 0x001c1f4a7b7b7589 */ /* 0x000fe800000e0000 */
[----:B------:R-:W-:Y:S04]  /*c1e0*/  SHFL.IDX PT, R153, R153, R74, 0x1c1f ;  /* 0x001c1f4a99997589 */ /* 0x000fe800000e0000 */
[----:B------:R-:W0:Y:S04]  /*c1f0*/  SHFL.IDX PT, R82, R82, R53, 0x1c1f ;  /* 0x001c1f3552527589 */ /* 0x000e2800000e0000 */
[----:B------:R-:W-:Y:S04]  /*c200*/  SHFL.IDX PT, R129, R86, R53, 0x1c1f ;  /* 0x001c1f3556817589 */ /* 0x000fe800000e0000 */
[----:B------:R-:W0:Y:S01]  /*c210*/  SHFL.IDX PT, R100, R100, R53, 0x1c1f ;  /* 0x001c1f3564647589 */ /* 0x000e2200000e0000 */
[----:B------:R-:W-:-:S03]  /*c220*/  IADD3 R33, P1, R40, 0x4000, RZ ;  /* 0x0000400028217810 */ /* 0x000fc60007f3e0ff */
[----:B------:R-:W-:Y:S01]  /*c230*/  SHFL.IDX PT, R125, R125, R74, 0x1c1f ;  /* 0x001c1f4a7d7d7589 */ /* 0x000fe200000e0000 */
[----:B------:R-:W-:-:S03]  /*c240*/  SHF.R.U64 R10, R10, 0x3, RZ ;  /* 0x000000030a0a7819 */ /* 0x000fc600000012ff */
[----:B------:R-:W-:Y:S04]  /*c250*/  SHFL.IDX PT, R155, R155, R74, 0x1c1f ;  /* 0x001c1f4a9b9b7589 */ /* 0x000fe800000e0000 */
[----:B------:R-:W0:Y:S04]  /*c260*/  SHFL.IDX PT, R84, R84, R53, 0x1c1f ;  /* 0x001c1f3554547589 */ /* 0x000e2800000e0000 */
[----:B------:R-:W0:Y:S01]  /*c270*/  SHFL.IDX PT, R86, R101, R53, 0x1c1f ;  /* 0x001c1f3565567589 */ /* 0x000e2200000e0000 */
[----:B------:R-:W-:Y:S02]  /*c280*/  SHF.R.U64 R38, R38, 0x3, RZ ;  /* 0x0000000326267819 */ /* 0x000fe400000012ff */
[----:B------:R-:W-:-:S02]  /*c290*/  SEL R44, R46, R45, P0 ;  /* 0x0000002d2e2c7207 */ /* 0x000fc40000000000 */
[----:B------:R-:W-:Y:S02]  /*c2a0*/  LOP3.LUT R32, R33, 0x380, RZ, 0xc0, !PT ;  /* 0x0000038021207812 */ /* 0x000fe400078ec0ff */
[----:B------:R-:W-:Y:S02]  /*c2b0*/  LOP3.LUT R10, R10, R105, RZ, 0x3c, !PT ;  /* 0x000000690a0a7212 */ /* 0x000fe400078e3cff */
[----:B------:R-:W-:Y:S01]  /*c2c0*/  SEL R46, R45, R46, P0 ;  /* 0x0000002e2d2e7207 */ /* 0x000fe20000000000 */
[----:B------:R2:W-:Y:S01]  /*c2d0*/  SHFL.IDX PT, R75, R92, R53, 0x1c1f ;  /* 0x001c1f355c4b7589 */ /* 0x0005e200000e0000 */
[----:B------:R-:W-:Y:S02]  /*c2e0*/  SEL R171, R27, R26, P0 ;  /* 0x0000001a1bab7207 */ /* 0x000fe40000000000 */
[----:B------:R-:W-:Y:S01]  /*c2f0*/  LOP3.LUT R38, R38, R39, RZ, 0x3c, !PT ;  /* 0x0000002726267212 */ /* 0x000fe200078e3cff */
[----:B------:R-:W-:Y:S01]  /*c300*/  IMAD.X R39, RZ, RZ, R41, P4 ;  /* 0x000000ffff277224 */ /* 0x000fe200020e0629 */
[----:B------:R-:W-:-:S02]  /*c310*/  MOV R105, R72 ;  /* 0x0000004800697202 */ /* 0x000fc40000000f00 */
[----:B-1----:R-:W-:Y:S02]  /*c320*/  SEL R45, R141, R96, P0 ;  /* 0x000000608d2d7207 */ /* 0x002fe40000000000 */
[----:B------:R-:W-:Y:S01]  /*c330*/  SEL R47, R96, R141, P0 ;  /* 0x0000008d602f7207 */ /* 0x000fe20000000000 */
[----:B--2---:R-:W-:Y:S01]  /*c340*/  VIADD R92, R17, UR38 ;  /* 0x00000026115c7c36 */ /* 0x004fe20008000000 */
[----:B------:R-:W-:Y:S02]  /*c350*/  SEL R169, R31, R30, P0 ;  /* 0x0000001e1fa97207 */ /* 0x000fe40000000000 */
[----:B------:R-:W-:Y:S02]  /*c360*/  SEL R112, R30, R31, P0 ;  /* 0x0000001f1e707207 */ /* 0x000fe40000000000 */
[----:B------:R-:W-:Y:S01]  /*c370*/  SEL R114, R26, R27, P0 ;  /* 0x0000001b1a727207 */ /* 0x000fe20000000000 */
[----:B------:R-:W-:Y:S01]  /*c380*/  UIMAD UR5, UR10, UR8, URZ ;  /* 0x000000080a0572a4 */ /* 0x000fe2000f8e023f */
[----:B------:R-:W-:-:S02]  /*c390*/  IADD3 R27, P4, R40, 0x7000, RZ ;  /* 0x00007000281b7810 */ /* 0x000fc40007f9e0ff */
[----:B------:R-:W-:Y:S01]  /*c3a0*/  SHF.R.U64 R32, R32, 0x3, RZ ;  /* 0x0000000320207819 */ /* 0x000fe200000012ff */
[----:B------:R3:W-:Y:S01]  /*c3b0*/  STSM.16.M88.4 [R105], R44 ;  /* 0x0000002c69007844 */ /* 0x0007e20000000200 */
[----:B------:R-:W-:Y:S02]  /*c3c0*/  SEL R48, R50, R49, P0 ;  /* 0x0000003132307207 */ /* 0x000fe40000000000 */
[----:B------:R-:W-:Y:S01]  /*c3d0*/  SEL R50, R49, R50, P0 ;  /* 0x0000003231327207 */ /* 0x000fe20000000000 */
[----:B------:R-:W1:Y:S01]  /*c3e0*/  SHFL.IDX PT, R127, R127, R74, 0x1c1f ;  /* 0x001c1f4a7f7f7589 */ /* 0x000e6200000e0000 */
[----:B------:R-:W-:Y:S01]  /*c3f0*/  LOP3.LUT R26, R27, 0x380, RZ, 0xc0, !PT ;  /* 0x000003801b1a7812 */ /* 0x000fe200078ec0ff */
[----:B------:R-:W-:Y:S01]  /*c400*/  UIMAD.WIDE.U32 UR6, UR37, UR8, URZ ;  /* 0x00000008250672a5 */ /* 0x000fe2000f8e003f */
[----:B----4-:R-:W-:Y:S01]  /*c410*/  SEL R49, R143, R52, P0 ;  /* 0x000000348f317207 */ /* 0x010fe20000000000 */
[----:B------:R-:W-:Y:S01]  /*c420*/  SHFL.IDX PT, R115, R115, R74, 0x1c1f ;  /* 0x001c1f4a73737589 */ /* 0x000fe200000e0000 */
[----:B------:R-:W-:Y:S01]  /*c430*/  SEL R51, R52, R143, P0 ;  /* 0x0000008f34337207 */ /* 0x000fe20000000000 */
[----:B------:R-:W-:Y:S01]  /*c440*/  UIMAD UR5, UR37, UR9, UR5 ;  /* 0x00000009250572a4 */ /* 0x000fe2000f8e0205 */
[----:B------:R-:W-:Y:S01]  /*c450*/  SEL R56, R58, R57, P0 ;  /* 0x000000393a387207 */ /* 0x000fe20000000000 */
[----:B------:R-:W-:Y:S01]  /*c460*/  SHFL.IDX PT, R110, R131, R74, 0x1c1f ;  /* 0x001c1f4a836e7589 */ /* 0x000fe200000e0000 */
[----:B------:R-:W-:Y:S01]  /*c470*/  LOP3.LUT R32, R32, R33, RZ, 0x3c, !PT ;  /* 0x0000002120207212 */ /* 0x000fe200078e3cff */
[----:B------:R-:W-:Y:S01]  /*c480*/  IMAD.X R33, RZ, RZ, R41, P1 ;  /* 0x000000ffff217224 */ /* 0x000fe200008e0629 */
[----:B------:R-:W-:Y:S01]  /*c490*/  SEL R52, R54, R77, P0 ;  /* 0x0000004d36347207 */ /* 0x000fe20000000000 */
[----:B------:R-:W-:Y:S01]  /*c4a0*/  SHFL.IDX PT, R81, R133, R74, 0x1c1f ;  /* 0x001c1f4a85517589 */ /* 0x000fe200000e0000 */
[----:B---3--:R-:W-:Y:S01]  /*c4b0*/  @P3 IMAD.HI.U32 R44, R92, R79, RZ ;  /* 0x0000004f5c2c3227 */ /* 0x008fe200078e00ff */
[----:B------:R-:W-:Y:S01]  /*c4c0*/  SEL R58, R57, R58, P0 ;  /* 0x0000003a393a7207 */ /* 0x000fe20000000000 */
[----:B------:R-:W-:Y:S01]  /*c4d0*/  USHF.R.S32.HI UR13, URZ, 0x1f, UR42 ;  /* 0x0000001f3f0d7899 */ /* 0x000fe2000801142a */
[----:B------:R-:W-:Y:S01]  /*c4e0*/  SHFL.IDX PT, R73, R135, R74, 0x1c1f ;  /* 0x001c1f4a87497589 */ /* 0x000fe200000e0000 */
[----:B------:R-:W-:Y:S01]  /*c4f0*/  SEL R54, R77, R54, P0 ;  /* 0x000000364d367207 */ /* 0x000fe20000000000 */
[----:B------:R-:W-:-:S02]  /*c500*/  ULDC.64 UR8, c[0x0][0xb98] ;  /* 0x0002e60000087ab9 */ /* 0x000fc40000000a00 */
[----:B------:R-:W-:Y:S01]  /*c510*/  SHFL.IDX PT, R72, R137, R74, 0x1c1f ;  /* 0x001c1f4a89487589 */ /* 0x000fe200000e0000 */
[----:B------:R-:W-:-:S03]  /*c520*/  SEL R55, R94, R145, P0 ;  /* 0x000000915e377207 */ /* 0x000fc60000000000 */
[----:B------:R-:W-:Y:S01]  /*c530*/  SHFL.IDX PT, R43, R139, R74, 0x1c1f ;  /* 0x001c1f4a8b2b7589 */ /* 0x000fe200000e0000 */
[----:B------:R-:W-:-:S03]  /*c540*/  SEL R57, R147, R60, P0 ;  /* 0x0000003c93397207 */ /* 0x000fc60000000000 */
[----:B------:R-:W-:Y:S01]  /*c550*/  SHFL.IDX PT, R157, R157, R74, 0x1c1f ;  /* 0x001c1f4a9d9d7589 */ /* 0x000fe200000e0000 */
[----:B------:R-:W-:-:S03]  /*c560*/  SEL R59, R60, R147, P0 ;  /* 0x000000933c3b7207 */ /* 0x000fc60000000000 */
[----:B------:R-:W-:Y:S01]  /*c570*/  SHFL.IDX PT, R159, R159, R74, 0x1c1f ;  /* 0x001c1f4a9f9f7589 */ /* 0x000fe200000e0000 */
[----:B------:R-:W-:-:S03]  /*c580*/  IADD3 R25, P1, R40, 0xa000, RZ ;  /* 0x0000a00028197810 */ /* 0x000fc60007f3e0ff */
[----:B------:R-:W-:Y:S01]  /*c590*/  SHFL.IDX PT, R161, R161, R74, 0x1c1f ;  /* 0x001c1f4aa1a17589 */ /* 0x000fe200000e0000 */
[----:B------:R-:W-:-:S03]  /*c5a0*/  SEL R60, R119, R62, P0 ;  /* 0x0000003e773c7207 */ /* 0x000fc60000000000 */
[----:B------:R-:W-:Y:S04]  /*c5b0*/  SHFL.IDX PT, R117, R163, R74, 0x1c1f ;  /* 0x001c1f4aa3757589 */ /* 0x000fe800000e0000 */
[----:B------:R-:W-:Y:S04]  /*c5c0*/  SHFL.IDX PT, R116, R165, R74, 0x1c1f ;  /* 0x001c1f4aa5747589 */ /* 0x000fe800000e0000 */
[----:B------:R-:W-:Y:S04]  /*c5d0*/  SHFL.IDX PT, R87, R167, R74, 0x1c1f ;  /* 0x001c1f4aa7577589 */ /* 0x000fe800000e0000 */
[----:B------:R-:W-:Y:S04]  /*c5e0*/  SHFL.IDX PT, R83, R169, R74, 0x1c1f ;  /* 0x001c1f4aa9537589 */ /* 0x000fe800000e0000 */
[----:B------:R-:W-:Y:S01]  /*c5f0*/  SHFL.IDX PT, R171, R171, R74, 0x1c1f ;  /* 0x001c1f4aabab7589 */ /* 0x000fe200000e0000 */
[----:B------:R-:W-:-:S03]  /*c600*/  SHF.R.U64 R26, R26, 0x3, RZ ;  /* 0x000000031a1a7819 */ /* 0x000fc600000012ff */
[----:B------:R-:W-:Y:S01]  /*c610*/  SHFL.IDX PT, R88, R88, R53, 0x1c1f ;  /* 0x001c1f3558587589 */ /* 0x000fe200000e0000 */
[----:B------:R-:W-:-:S03]  /*c620*/  SEL R62, R62, R119, P0 ;  /* 0x000000773e3e7207 */ /* 0x000fc60000000000 */
[----:B------:R-:W-:Y:S01]  /*c630*/  SHFL.IDX PT, R89, R89, R53, 0x1c1f ;  /* 0x001c1f3559597589 */ /* 0x000fe200000e0000 */
[----:B------:R-:W-:-:S03]  /*c640*/  SEL R61, R149, R98, P0 ;  /* 0x00000062953d7207 */ /* 0x000fc60000000000 */
[----:B------:R-:W-:Y:S01]  /*c650*/  SHFL.IDX PT, R90, R90, R53, 0x1c1f ;  /* 0x001c1f355a5a7589 */ /* 0x000fe200000e0000 */
[----:B------:R-:W-:-:S03]  /*c660*/  SEL R63, R98, R149, P0 ;  /* 0x00000095623f7207 */ /* 0x000fc60000000000 */
[----:B------:R-:W-:Y:S01]  /*c670*/  SHFL.IDX PT, R76, R91, R53, 0x1c1f ;  /* 0x001c1f355b4c7589 */ /* 0x000fe200000e0000 */
[----:B------:R-:W-:-:S03]  /*c680*/  IMAD.MOV.U32 R77, RZ, RZ, R92 ;  /* 0x000000ffff4d7224 */ /* 0x000fc600078e005c */
[----:B------:R-:W-:Y:S04]  /*c690*/  SHFL.IDX PT, R74, R93, R53, 0x1c1f ;  /* 0x001c1f355d4a7589 */ /* 0x000fe800000e0000 */
[----:B------:R-:W2:Y:S04]  /*c6a0*/  SHFL.IDX PT, R102, R102, R53, 0x1c1f ;  /* 0x001c1f3566667589 */ /* 0x000ea800000e0000 */
[----:B------:R-:W3:Y:S04]  /*c6b0*/  SHFL.IDX PT, R124, R103, R53, 0x1c1f ;  /* 0x001c1f35677c7589 */ /* 0x000ee800000e0000 */
[----:B------:R-:W4:Y:S04]  /*c6c0*/  SHFL.IDX PT, R104, R104, R53, 0x1c1f ;  /* 0x001c1f3568687589 */ /* 0x000f2800000e0000 */
[----:B------:R-:W4:Y:S04]  /*c6d0*/  SHFL.IDX PT, R106, R106, R53, 0x1c1f ;  /* 0x001c1f356a6a7589 */ /* 0x000f2800000e0000 */
[----:B------:R-:W-:Y:S04]  /*c6e0*/  SHFL.IDX PT, R107, R107, R53, 0x1c1f ;  /* 0x001c1f356b6b7589 */ /* 0x000fe800000e0000 */
[----:B------:R-:W4:Y:S04]  /*c6f0*/  SHFL.IDX PT, R126, R109, R53, 0x1c1f ;  /* 0x001c1f356d7e7589 */ /* 0x000f2800000e0000 */
[----:B------:R-:W4:Y:S04]  /*c700*/  SHFL.IDX PT, R112, R112, R53, 0x1c1f ;  /* 0x001c1f3570707589 */ /* 0x000f2800000e0000 */
[----:B------:R1:W4:Y:S01]  /*c710*/  SHFL.IDX PT, R114, R114, R53, 0x1c1f ;  /* 0x001c1f3572727589 */ /* 0x00032200000e0000 */
[----:B0-----:R-:W-:Y:S01]  /*c720*/  @P3 SHF.R.U32.HI R77, RZ, R85, R44 ;  /* 0x00000055ff4d3219 */ /* 0x001fe2000001162c */
[----:B------:R-:W-:Y:S01]  /*c730*/  UIADD3 UR7, UR7, UR5, URZ ;  /* 0x0000000507077290 */ /* 0x000fe2000fffe03f */
[----:B------:R-:W-:Y:S01]  /*c740*/  LOP3.LUT R24, R25, 0x380, RZ, 0xc0, !PT ;  /* 0x0000038019187812 */ /* 0x000fe200078ec0ff */
[----:B------:R0:W-:Y:S01]  /*c750*/  STSM.16.M88.4 [R118], R48 ;  /* 0x0000003076007844 */ /* 0x0001e20000000200 */
[----:B------:R-:W-:Y:S01]  /*c760*/  UIMAD UR5, UR13, UR8, URZ ;  /* 0x000000080d0572a4 */ /* 0x000fe2000f8e023f */
[----:B-1----:R-:W-:-:S02]  /*c770*/  SEL R53, R145, R94, P0 ;  /* 0x0000005e91357207 */ /* 0x002fc40000000000 */
[----:B------:R-:W-:Y:S01]  /*c780*/  LOP3.LUT R26, R26, R27, RZ, 0x3c, !PT ;  /* 0x0000001b1a1a7212 */ /* 0x000fe200078e3cff */
[----:B------:R-:W-:Y:S01]  /*c790*/  IMAD.X R27, RZ, RZ, R41, P4 ;  /* 0x000000ffff1b7224 */ /* 0x000fe200020e0629 */
[----:B------:R-:W-:Y:S01]  /*c7a0*/  SEL R44, R121, R80, P0 ;  /* 0x00000050792c7207 */ /* 0x000fe20000000000 */
[----:B------:R1:W-:Y:S01]  /*c7b0*/  STSM.16.M88.4 [R132], R52 ;  /* 0x0000003484007844 */ /* 0x0003e20000000200 */
[----:B------:R-:W-:Y:S02]  /*c7c0*/  SEL R46, R80, R121, P0 ;  /* 0x00000079502e7207 */ /* 0x000fe40000000000 */
[----:B------:R-:W-:Y:S01]  /*c7d0*/  SEL R45, R151, R78, P0 ;  /* 0x0000004e972d7207 */ /* 0x000fe20000000000 */
[----:B------:R-:W-:Y:S01]  /*c7e0*/  STSM.16.M88.4 [R130], R56 ;  /* 0x0000003882007844 */ /* 0x000fe20000000200 */
[----:B------:R-:W-:Y:S01]  /*c7f0*/  SEL R47, R78, R151, P0 ;  /* 0x000000974e2f7207 */ /* 0x000fe20000000000 */
[----:B------:R-:W-:Y:S01]  /*c800*/  UIMAD UR5, UR42, UR9, UR5 ;  /* 0x000000092a0572a4 */ /* 0x000fe2000f8e0205 */
[----:B0-----:R-:W-:Y:S01]  /*c810*/  SEL R48, R123, R82, P0 ;  /* 0x000000527b307207 */ /* 0x001fe20000000000 */
[----:B------:R0:W-:Y:S01]  /*c820*/  STSM.16.M88.4 [R128], R60 ;  /* 0x0000003c80007844 */ /* 0x0001e20000000200 */
[----:B------:R-:W-:-:S02]  /*c830*/  SEL R50, R82, R123, P0 ;  /* 0x0000007b52327207 */ /* 0x000fc40000000000 */
[----:B------:R-:W-:Y:S02]  /*c840*/  SEL R49, R153, R100, P0 ;  /* 0x0000006499317207 */ /* 0x000fe40000000000 */
[----:B------:R-:W-:Y:S01]  /*c850*/  SEL R51, R100, R153, P0 ;  /* 0x0000009964337207 */ /* 0x000fe20000000000 */
[----:B------:R-:W-:Y:S01]  /*c860*/  UIMAD.WIDE.U32 UR6, UR42, UR8, UR6 ;  /* 0x000000082a0672a5 */ /* 0x000fe2000f8e0006 */
[----:B------:R-:W-:Y:S02]  /*c870*/  IADD3 R7, P4, R40, 0xd000, RZ ;  /* 0x0000d00028077810 */ /* 0x000fe40007f9e0ff */
[----:B-1----:R-:W-:Y:S02]  /*c880*/  SEL R52, R125, R84, P0 ;  /* 0x000000547d347207 */ /* 0x002fe40000000000 */
[----:B------:R-:W-:Y:S02]  /*c890*/  SEL R54, R84, R125, P0 ;  /* 0x0000007d54367207 */ /* 0x000fe40000000000 */
[----:B------:R-:W-:-:S02]  /*c8a0*/  SEL R53, R155, R86, P0 ;  /* 0x000000569b357207 */ /* 0x000fc40000000000 */
[----:B------:R-:W-:Y:S01]  /*c8b0*/  SEL R55, R86, R155, P0 ;  /* 0x0000009b56377207 */ /* 0x000fe20000000000 */
[----:B0-----:R-:W-:Y:S01]  /*c8c0*/  IMAD.MOV R61, RZ, RZ, -R77 ;  /* 0x000000ffff3d7224 */ /* 0x001fe200078e0a4d */
[----:B------:R-:W-:Y:S01]  /*c8d0*/  SHF.R.U64 R24, R24, 0x3, RZ ;  /* 0x0000000318187819 */ /* 0x000fe200000012ff */
[----:B------:R-:W-:Y:S01]  /*c8e0*/  STSM.16.M88.4 [R113], R44 ;  /* 0x0000002c71007844 */ /* 0x000fe20000000200 */
[----:B------:R-:W-:Y:S01]  /*c8f0*/  LOP3.LUT R6, R7, 0x380, RZ, 0xc0, !PT ;  /* 0x0000038007067812 */ /* 0x000fe200078ec0ff */
[----:B------:R-:W-:Y:S01]  /*c900*/  IMAD R61, R42, R61, R92 ;  /* 0x0000003d2a3d7224 */ /* 0x000fe200078e025c */
[----:B------:R-:W-:Y:S01]  /*c910*/  LOP3.LUT R24, R24, R25, RZ, 0x3c, !PT ;  /* 0x0000001918187212 */ /* 0x000fe200078e3cff */
[----:B------:R0:W-:Y:S01]  /*c920*/  STSM.16.M88.4 [R111], R48 ;  /* 0x000000306f007844 */ /* 0x0001e20000000200 */
[C---:B------:R-:W-:Y:S01]  /*c930*/  IADD3 R31, P6, R40.reuse, 0x5000, RZ ;  /* 0x00005000281f7810 */ /* 0x040fe20007fde0ff */
[--C-:B------:R-:W-:Y:S01]  /*c940*/  IMAD.X R25, RZ, RZ, R41.reuse, P1 ;  /* 0x000000ffff197224 */ /* 0x100fe200008e0629 */
[----:B------:R-:W-:Y:S01]  /*c950*/  IADD3 R29, P5, R40, 0x6000, RZ ;  /* 0x00006000281d7810 */ /* 0x000fe20007fbe0ff */
[----:B------:R1:W-:Y:S01]  /*c960*/  STSM.16.M88.4 [R108], R52 ;  /* 0x000000346c007844 */ /* 0x0003e20000000200 */
[----:B------:R-:W-:Y:S01]  /*c970*/  SHF.R.U64 R6, R6, 0x3, RZ ;  /* 0x0000000306067819 */ /* 0x000fe200000012ff */
[----:B------:R-:W-:Y:S01]  /*c980*/  IMAD.X R11, RZ, RZ, R41, P2 ;  /* 0x000000ffff0b7224 */ /* 0x000fe200010e0629 */
[----:B------:R-:W-:Y:S01]  /*c990*/  LOP3.LUT R30, R31, 0x380, RZ, 0xc0, !PT ;  /* 0x000003801f1e7812 */ /* 0x000fe200078ec0ff */
[----:B------:R-:W-:Y:S01]  /*c9a0*/  ULDC.64 UR8, c[0x0][0xae8] ;  /* 0x0002ba0000087ab9 */ /* 0x000fe20000000a00 */
[----:B------:R-:W-:-:S02]  /*c9b0*/  LOP3.LUT R28, R29, 0x380, RZ, 0xc0, !PT ;  /* 0x000003801d1c7812 */ /* 0x000fc400078ec0ff */
[----:B------:R-:W-:Y:S02]  /*c9c0*/  LOP3.LUT R6, R6, R7, RZ, 0x3c, !PT ;  /* 0x0000000706067212 */ /* 0x000fe400078e3cff */
[----:B0-----:R-:W-:Y:S02]  /*c9d0*/  SHF.R.S32.HI R49, RZ, 0x1f, R77 ;  /* 0x0000001fff317819 */ /* 0x001fe4000001144d */
[----:B------:R-:W-:Y:S01]  /*c9e0*/  IADD3 R48, P1, R77, UR6, RZ ;  /* 0x000000064d307c10 */ /* 0x000fe2000ff3e0ff */
[----:B-1----:R-:W-:Y:S01]  /*c9f0*/  IMAD.U32 R52, RZ, RZ, UR5 ;  /* 0x00000005ff347e24 */ /* 0x002fe2000f8e00ff */
[----:B------:R-:W-:Y:S01]  /*ca00*/  SHF.R.S32.HI R50, RZ, 0x1f, R61 ;  /* 0x0000001fff327819 */ /* 0x000fe2000001143d */
[----:B------:R-:W-:Y:S01]  /*ca10*/  ULDC UR5, c[0x0][0xa88] ;  /* 0x0002a20000057ab9 */ /* 0x000fe20000000800 */
[----:B------:R-:W-:Y:S02]  /*ca20*/  LOP3.LUT R7, R40, 0x380, RZ, 0xc0, !PT ;  /* 0x0000038028077812 */ /* 0x000fe400078ec0ff */
[----:B------:R-:W-:Y:S01]  /*ca30*/  IADD3.X R49, R49, UR7, R52, P1, !PT ;  /* 0x0000000731317c10 */ /* 0x000fe20008ffe434 */
[----:B------:R-:W-:Y:S01]  /*ca40*/  ULDC.64 UR6, c[0x0][0xb88] ;  /* 0x0002e20000067ab9 */ /* 0x000fe20000000a00 */
[----:B------:R-:W-:Y:S01]  /*ca50*/  SHF.R.U64 R30, R30, 0x3, RZ ;  /* 0x000000031e1e7819 */ /* 0x000fe200000012ff */
[----:B------:R-:W-:Y:S01]  /*ca60*/  IMAD R50, R50, UR6, RZ ;  /* 0x0000000632327c24 */ /* 0x000fe2000f8e02ff */
[----:B------:R-:W-:-:S02]  /*ca70*/  SHF.R.U64 R28, R28, 0x3, RZ ;  /* 0x000000031c1c7819 */ /* 0x000fc400000012ff */
[----:B------:R-:W-:Y:S02]  /*ca80*/  SEL R56, R127, R122, P0 ;  /* 0x0000007a7f387207 */ /* 0x000fe40000000000 */
[----:B------:R-:W-:Y:S02]  /*ca90*/  SEL R58, R122, R127, P0 ;  /* 0x0000007f7a3a7207 */ /* 0x000fe40000000000 */
[----:B--2---:R-:W-:Y:S02]  /*caa0*/  SEL R57, R157, R102, P0 ;  /* 0x000000669d397207 */ /* 0x004fe40000000000 */
[----:B------:R-:W-:Y:S01]  /*cab0*/  SEL R59, R102, R157, P0 ;  /* 0x0000009d663b7207 */ /* 0x000fe20000000000 */
[----:B------:R-:W-:Y:S01]  /*cac0*/  IMAD.WIDE.U32 R48, R61, UR6, R48 ;  /* 0x000000063d307c25 */ /* 0x000fe2000f8e0030 */
[----:B------:R-:W-:Y:S02]  /*cad0*/  SEL R44, R120, R129, P0 ;  /* 0x00000081782c7207 */ /* 0x000fe40000000000 */
[----:B------:R-:W-:-:S02]  /*cae0*/  SEL R46, R129, R120, P0 ;  /* 0x00000078812e7207 */ /* 0x000fc40000000000 */
[----:B---3--:R-:W-:Y:S02]  /*caf0*/  SEL R45, R159, R124, P0 ;  /* 0x0000007c9f2d7207 */ /* 0x008fe40000000000 */
[----:B------:R-:W-:Y:S01]  /*cb00*/  SEL R47, R124, R159, P0 ;  /* 0x0000009f7c2f7207 */ /* 0x000fe20000000000 */
[----:B------:R-:W-:Y:S01]  /*cb10*/  IMAD R61, R61, UR7, R50 ;  /* 0x000000073d3d7c24 */ /* 0x000fe2000f8e0232 */
[----:B------:R-:W-:Y:S02]  /*cb20*/  SHF.R.U64 R7, R7, 0x3, RZ ;  /* 0x0000000307077819 */ /* 0x000fe400000012ff */
[----:B------:R-:W-:Y:S01]  /*cb30*/  LOP3.LUT R30, R30, R31, RZ, 0x3c, !PT ;  /* 0x0000001f1e1e7212 */ /* 0x000fe200078e3cff */
[--C-:B------:R-:W-:Y:S01]  /*cb40*/  IMAD.X R31, RZ, RZ, R41.reuse, P6 ;  /* 0x000000ffff1f7224 */ /* 0x100fe200030e0629 */
[----:B------:R-:W-:Y:S01]  /*cb50*/  LOP3.LUT R28, R28, R29, RZ, 0x3c, !PT ;  /* 0x0000001d1c1c7212 */ /* 0x000fe200078e3cff */
[--C-:B------:R-:W-:Y:S01]  /*cb60*/  IMAD.X R29, RZ, RZ, R41.reuse, P5 ;  /* 0x000000ffff1d7224 */ /* 0x100fe200028e0629 */
[C---:B------:R-:W-:Y:S01]  /*cb70*/  IADD3 R13, P6, R40.reuse, 0xb000, RZ ;  /* 0x0000b000280d7810 */ /* 0x040fe20007fde0ff */
[----:B------:R-:W-:Y:S01]  /*cb80*/  STSM.16.M88.4 [R71], R56 ;  /* 0x0000003847007844 */ /* 0x000fe20000000200 */
[----:B------:R-:W-:Y:S01]  /*cb90*/  IADD3 R5, P5, R40, 0xc000, RZ ;  /* 0x0000c00028057810 */ /* 0x000fe20007fbe0ff */
[----:B------:R-:W-:Y:S01]  /*cba0*/  ULDC.64 UR6, c[0x0][0xb50] ;  /* 0x0002d40000067ab9 */ /* 0x000fe20000000a00 */
[----:B------:R-:W-:Y:S01]  /*cbb0*/  LOP3.LUT R40, R7, R40, RZ, 0x3c, !PT ;  /* 0x0000002807287212 */ /* 0x000fe200078e3cff */
[----:B------:R0:W-:Y:S01]  /*cbc0*/  STSM.16.M88.4 [R69], R44 ;  /* 0x0000002c45007844 */ /* 0x0001e20000000200 */
[----:B------:R-:W-:Y:S01]  /*cbd0*/  IMAD.X R7, RZ, RZ, R41, P4 ;  /* 0x000000ffff077224 */ /* 0x000fe200020e0629 */
[----:B------:R-:W-:Y:S01]  /*cbe0*/  SEL R52, R115, R88, P0 ;  /* 0x0000005873347207 */ /* 0x000fe20000000000 */
[----:B------:R-:W-:Y:S01]  /*cbf0*/  VIADD R51, R187, UR38 ;  /* 0x00000026bb337c36 */ /* 0x000fe20008000000 */
[----:B------:R-:W-:Y:S01]  /*cc00*/  SEL R54, R88, R115, P0 ;  /* 0x0000007358367207 */ /* 0x000fe20000000000 */
[----:B------:R-:W-:Y:S01]  /*cc10*/  IMAD R100, R42, UR5, RZ ;  /* 0x000000052a647c24 */ /* 0x000fe2000f8e02ff */
[----:B----4-:R-:W-:-:S02]  /*cc20*/  SEL R53, R161, R104, P0 ;  /* 0x00000068a1357207 */ /* 0x010fc40000000000 */
[----:B------:R-:W-:Y:S02]  /*cc30*/  SEL R55, R104, R161, P0 ;  /* 0x000000a168377207 */ /* 0x000fe40000000000 */
[----:B------:R-:W-:Y:S01]  /*cc40*/  LOP3.LUT P1, RZ, R185, 0x3, RZ, 0xc0, !PT ;  /* 0x00000003b9ff7812 */ /* 0x000fe2000782c0ff */
[----:B0-----:R-:W-:Y:S01]  /*cc50*/  IMAD.IADD R47, R49, 0x1, R61 ;  /* 0x00000001312f7824 */ /* 0x001fe200078e023d */
[C---:B------:R-:W-:Y:S01]  /*cc60*/  LEA R44, P4, R48.reuse, UR6, 0x2 ;  /* 0x00000006302c7c11 */ /* 0x040fe2000f8810ff */
[C---:B------:R-:W-:Y:S01]  /*cc70*/  VIADD R45, R51.reuse, 0x8 ;  /* 0x00000008332d7836 */ /* 0x040fe20000000000 */
[----:B------:R-:W-:Y:S02]  /*cc80*/  ISETP.GE.OR P2, PT, R51, R100, P1 ;  /* 0x000000643300720c */ /* 0x000fe40000f46670 */
[----:B------:R-:W-:Y:S01]  /*cc90*/  LEA.HI.X R46, R48, UR7, R47, 0x2, P4 ;  /* 0x00000007302e7c11 */ /* 0x000fe2000a0f142f */
[----:B------:R0:W-:Y:S01]  /*cca0*/  STSM.16.M88.4 [R67], R52 ;  /* 0x0000003443007844 */ /* 0x0001e20000000200 */
[----:B------:R-:W-:-:S02]  /*ccb0*/  SEL R48, R110, R89, P0 ;  /* 0x000000596e307207 */ /* 0x000fc40000000000 */
[----:B------:R-:W-:Y:S02]  /*ccc0*/  SEL R50, R89, R110, P0 ;  /* 0x0000006e59327207 */ /* 0x000fe40000000000 */
[----:B------:R-:W-:Y:S02]  /*ccd0*/  SEL R49, R117, R106, P0 ;  /* 0x0000006a75317207 */ /* 0x000fe40000000000 */
[----:B------:R-:W-:Y:S01]  /*cce0*/  SEL R51, R106, R117, P0 ;  /* 0x000000756a337207 */ /* 0x000fe20000000000 */
[----:B------:R-:W-:Y:S01]  /*ccf0*/  SHFL.IDX PT, R92, R44, RZ, 0x1c1f ;  /* 0x001c1fff2c5c7589 */ /* 0x000fe200000e0000 */
[----:B------:R-:W-:Y:S02]  /*cd00*/  SEL R56, R73, R76, P0 ;  /* 0x0000004c49387207 */ /* 0x000fe40000000000 */
[----:B------:R-:W-:Y:S01]  /*cd10*/  SEL R58, R76, R73, P0 ;  /* 0x000000494c3a7207 */ /* 0x000fe20000000000 */
[----:B------:R-:W1:Y:S01]  /*cd20*/  SHFL.IDX PT, R93, R46, RZ, 0x1c1f ;  /* 0x001c1fff2e5d7589 */ /* 0x000e6200000e0000 */
[----:B------:R-:W-:-:S02]  /*cd30*/  SEL R57, R87, R126, P0 ;  /* 0x0000007e57397207 */ /* 0x000fc40000000000 */
[----:B------:R-:W-:Y:S02]  /*cd40*/  SEL R59, R126, R87, P0 ;  /* 0x000000577e3b7207 */ /* 0x000fe40000000000 */
[----:B0-----:R-:W-:Y:S02]  /*cd50*/  SEL R52, R81, R90, P0 ;  /* 0x0000005a51347207 */ /* 0x001fe40000000000 */
[----:B------:R-:W-:Y:S02]  /*cd60*/  SEL R54, R90, R81, P0 ;  /* 0x000000515a367207 */ /* 0x000fe40000000000 */
[----:B------:R-:W-:Y:S02]  /*cd70*/  SEL R53, R116, R107, P0 ;  /* 0x0000006b74357207 */ /* 0x000fe40000000000 */
[----:B------:R-:W-:Y:S01]  /*cd80*/  SEL R55, R107, R116, P0 ;  /* 0x000000746b377207 */ /* 0x000fe20000000000 */
[----:B------:R0:W-:Y:S01]  /*cd90*/  SHFL.IDX PT, R94, R44, 0x1, 0x1c1f ;  /* 0x003c1f002c5e7f89 */ /* 0x0001e200000e0000 */
[----:B------:R-:W-:-:S02]  /*cda0*/  ISETP.GE.OR P1, PT, R45, R100, P1 ;  /* 0x000000642d00720c */ /* 0x000fc40000f26670 */
[----:B------:R-:W-:Y:S01]  /*cdb0*/  SEL R84, R72, R75, P0 ;  /* 0x0000004b48547207 */ /* 0x000fe20000000000 */
[----:B------:R2:W3:Y:S01]  /*cdc0*/  SHFL.IDX PT, R95, R46, 0x1, 0x1c1f ;  /* 0x003c1f002e5f7f89 */ /* 0x0004e200000e0000 */
[----:B------:R-:W-:Y:S02]  /*cdd0*/  SEL R86, R75, R72, P0 ;  /* 0x000000484b567207 */ /* 0x000fe40000000000 */
[----:B------:R-:W-:Y:S02]  /*cde0*/  SEL R85, R83, R112, P0 ;  /* 0x0000007053557207 */ /* 0x000fe40000000000 */
[----:B------:R-:W-:Y:S01]  /*cdf0*/  SEL R87, R112, R83, P0 ;  /* 0x0000005370577207 */ /* 0x000fe20000000000 */
[----:B------:R-:W-:Y:S01]  /*ce00*/  STSM.16.M88.4 [R65], R48 ;  /* 0x0000003041007844 */ /* 0x000fe20000000200 */
[----:B------:R-:W-:Y:S02]  /*ce10*/  SEL R45, R171, R114, P0 ;  /* 0x00000072ab2d7207 */ /* 0x000fe40000000000 */
[----:B------:R-:W-:-:S02]  /*ce20*/  SEL R47, R114, R171, P0 ;  /* 0x000000ab722f7207 */ /* 0x000fc40000000000 */
[----:B0-----:R-:W-:Y:S02]  /*ce30*/  SEL R44, R43, R74, P0 ;  /* 0x0000004a2b2c7207 */ /* 0x001fe40000000000 */
[----:B--2---:R-:W-:Y:S01]  /*ce40*/  SEL R46, R74, R43, P0 ;  /* 0x0000002b4a2e7207 */ /* 0x004fe20000000000 */
[----:B------:R0:W-:Y:S04]  /*ce50*/  STSM.16.M88.4 [R64], R52 ;  /* 0x0000003440007844 */ /* 0x0001e80000000200 */
[----:B------:R2:W-:Y:S04]  /*ce60*/  STSM.16.M88.4 [R66], R56 ;  /* 0x0000003842007844 */ /* 0x0005e80000000200 */
[----:B------:R-:W-:Y:S04]  /*ce70*/  STSM.16.M88.4 [R68], R84 ;  /* 0x0000005444007844 */ /* 0x000fe80000000200 */
[----:B------:R-:W-:Y:S01]  /*ce80*/  STSM.16.M88.4 [R70], R44 ;  /* 0x0000002c46007844 */ /* 0x000fe20000000200 */
[----:B------:R-:W-:Y:S01]  /*ce90*/  BAR.SYNC.DEFER_BLOCKING 0x1, 0x100 ;  /* 0x0044000000007b1d */ /* 0x000fe20000010000 */
[----:B------:R-:W-:-:S05]  /*cea0*/  UIMAD UR5, UR10, UR8, URZ ;  /* 0x000000080a0572a4 */ /* 0x000fca000f8e023f */
[----:B-1----:R-:W-:Y:S01]  /*ceb0*/  @!P2 ST.E desc[UR52][R92.64], R3 ;  /* 0x000000035c00a985 */ /* 0x002fe2000c101934 */
[----:B------:R-:W-:Y:S01]  /*cec0*/  UIMAD.WIDE.U32 UR6, UR37, UR8, URZ ;  /* 0x00000008250672a5 */ /* 0x000fe2000f8e003f */
[----:B------:R-:W-:Y:S01]  /*ced0*/  LOP3.LUT R4, R5, 0x380, RZ, 0xc0, !PT ;  /* 0x0000038005047812 */ /* 0x000fe200078ec0ff */
[----:B------:R-:W-:Y:S01]  /*cee0*/  ULDC.64 UR10, c[0x0][0xaf0] ;  /* 0x0002bc00000a7ab9 */ /* 0x000fe20000000a00 */
[----:B---3--:R1:W-:Y:S04]  /*cef0*/  @!P1 ST.E desc[UR52][R94.64], R0 ;  /* 0x000000005e009985 */ /* 0x0083e8000c101934 */
[----:B0-----:R0:W5:Y:S04]  /*cf00*/  LD.E.128 R52, desc[UR52][R30.64] ;  /* 0x000000341e347980 */ /* 0x001168000c101d00 */
[----:B--2---:R2:W5:Y:S01]  /*cf10*/  LD.E.128 R56, desc[UR52][R28.64] ;  /* 0x000000341c387980 */ /* 0x004562000c101d00 */
[----:B-1----:R-:W-:-:S03]  /*cf20*/  IMAD R0, R23, 0x20, R184 ;  /* 0x0000002017007824 */ /* 0x002fc600078e02b8 */
[----:B------:R1:W5:Y:S01]  /*cf30*/  LD.E.128 R92, desc[UR52][R6.64] ;  /* 0x00000034065c7980 */ /* 0x000362000c101d00 */
[----:B0-----:R-:W0:Y:S01]  /*cf40*/  @P3 LDC R31, c[0x0][0xbec] ;  /* 0x0002fb00ff1f3b82 */ /* 0x001e220000000800 */
[----:B------:R-:W-:Y:S01]  /*cf50*/  UIMAD UR5, UR37, UR9, UR5 ;  /* 0x00000009250572a4 */ /* 0x000fe2000f8e0205 */
[----:B------:R-:W-:Y:S01]  /*cf60*/  LOP3.LUT R12, R13, 0x380, RZ, 0xc0, !PT ;  /* 0x000003800d0c7812 */ /* 0x000fe200078ec0ff */
[----:B------:R-:W-:Y:S01]  /*cf70*/  UIMAD UR8, UR13, UR10, URZ ;  /* 0x0000000a0d0872a4 */ /* 0x000fe2000f8e023f */
[----:B------:R-:W-:Y:S01]  /*cf80*/  SHF.R.U64 R4, R4, 0x3, RZ ;  /* 0x0000000304047819 */ /* 0x000fe200000012ff */
[----:B------:R-:W5:Y:S03]  /*cf90*/  LD.E.128 R72, desc[UR52][R38.64] ;  /* 0x0000003426487980 */ /* 0x000f66000c101d00 */
[----:B--2---:R-:W2:Y:S01]  /*cfa0*/  @P3 LDC R29, c[0x0][0xbf0] ;  /* 0x0002fc00ff1d3b82 */ /* 0x004ea20000000800 */
[----:B-1----:R-:W-:Y:S01]  /*cfb0*/  VIADD R6, R0, UR38 ;  /* 0x0000002600067c36 */ /* 0x002fe20008000000 */
[----:B------:R-:W-:Y:S01]  /*cfc0*/  UIADD3 UR7, UR7, UR5, URZ ;  /* 0x0000000507077290 */ /* 0x000fe2000fffe03f */
[----:B------:R-:W5:Y:S02]  /*cfd0*/  LD.E.128 R76, desc[UR52][R36.64] ;  /* 0x00000034244c7980 */ /* 0x000f64000c101d00 */
[----:B------:R-:W-:Y:S01]  /*cfe0*/  IMAD.MOV.U32 R3, RZ, RZ, R6 ;  /* 0x000000ffff037224 */ /* 0x000fe200078e0006 */
[----:B------:R-:W-:Y:S01]  /*cff0*/  UIMAD UR5, UR42, UR11, UR8 ;  /* 0x0000000b2a0572a4 */ /* 0x000fe2000f8e0208 */
[----:B------:R-:W-:Y:S01]  /*d000*/  SHF.R.U64 R12, R12, 0x3, RZ ;  /* 0x000000030c0c7819 */ /* 0x000fe200000012ff */
[----:B------:R-:W-:Y:S01]  /*d010*/  UIMAD.WIDE.U32 UR6, UR42, UR10, UR6 ;  /* 0x0000000a2a0672a5 */ /* 0x000fe2000f8e0006 */
[----:B------:R-:W-:Y:S01]  /*d020*/  LOP3.LUT R4, R4, R5, RZ, 0x3c, !PT ;  /* 0x0000000504047212 */ /* 0x000fe200078e3cff */
[----:B------:R-:W5:Y:S04]  /*d030*/  LD.E.128 R48, desc[UR52][R34.64] ;  /* 0x0000003422307980 */ /* 0x000f68000c101d00 */
[----:B------:R-:W5:Y:S01]  /*d040*/  LD.E.128 R80, desc[UR52][R32.64] ;  /* 0x0000003420507980 */ /* 0x000f62000c101d00 */
[----:B0-----:R-:W-:Y:S01]  /*d050*/  @P3 IMAD.HI.U32 R0, R6, R31, RZ ;  /* 0x0000001f06003227 */ /* 0x001fe200078e00ff */
[----:B------:R-:W-:Y:S01]  /*d060*/  UIADD3 UR5, UR7, UR5, URZ ;  /* 0x0000000507057290 */ /* 0x000fe2000fffe03f */
[----:B------:R-:W-:Y:S01]  /*d070*/  LOP3.LUT R12, R12, R13, RZ, 0x3c, !PT ;  /* 0x0000000d0c0c7212 */ /* 0x000fe200078e3cff */
[----:B------:R-:W-:Y:S01]  /*d080*/  ULDC.64 UR8, c[0x0][0xae0] ;  /* 0x0002b80000087ab9 */ /* 0x000fe20000000a00 */
[--C-:B------:R-:W-:Y:S01]  /*d090*/  IMAD.X R5, RZ, RZ, R41.reuse, P5 ;  /* 0x000000ffff057224 */ /* 0x100fe200028e0629 */
[----:B------:R-:W5:Y:S01]  /*d0a0*/  LD.E.128 R60, desc[UR52][R40.64] ;  /* 0x00000034283c7980 */ /* 0x000f62000c101d00 */
[----:B--2---:R-:W-:Y:S01]  /*d0b0*/  @P3 SHF.R.U32.HI R3, RZ, R29, R0 ;  /* 0x0000001dff033219 */ /* 0x004fe20000011600 */
[----:B------:R-:W-:-:S02]  /*d0c0*/  IMAD.X R13, RZ, RZ, R41, P6 ;  /* 0x000000ffff0d7224 */ /* 0x000fc400030e0629 */
[----:B------:R0:W5:Y:S01]  /*d0d0*/  LD.E.128 R96, desc[UR52][R4.64] ;  /* 0x0000003404607980 */ /* 0x000162000c101d00 */
[--C-:B------:R-:W-:Y:S01]  /*d0e0*/  SHF.R.S32.HI R0, RZ, 0x1f, R3.reuse ;  /* 0x0000001fff007819 */ /* 0x100fe20000011403 */
[----:B------:R-:W-:Y:S02]  /*d0f0*/  IMAD.MOV R7, RZ, RZ, -R3 ;  /* 0x000000ffff077224 */ /* 0x000fe400078e0a03 */
[----:B------:R-:W5:Y:S02]  /*d100*/  LD.E.128 R44, desc[UR52][R26.64] ;  /* 0x000000341a2c7980 */ /* 0x000f64000c101d00 */
[----:B------:R-:W-:Y:S02]  /*d110*/  IMAD R0, R0, UR8, RZ ;  /* 0x0000000800007c24 */ /* 0x000fe4000f8e02ff */
[----:B------:R-:W5:Y:S01]  /*d120*/  LD.E.128 R88, desc[UR52][R14.64] ;  /* 0x000000340e587980 */ /* 0x000f62000c101d00 */
[----:B------:R-:W-:Y:S02]  /*d130*/  IMAD R7, R42, R7, R6 ;  /* 0x000000072a077224 */ /* 0x000fe400078e0206 */
[----:B0-----:R-:W-:Y:S01]  /*d140*/  IMAD.U32 R5, RZ, RZ, UR7 ;  /* 0x00000007ff057e24 */ /* 0x001fe2000f8e00ff */
[----:B------:R-:W5:Y:S01]  /*d150*/  LD.E.128 R84, desc[UR52][R20.64] ;  /* 0x0000003414547980 */ /* 0x000f62000c101d00 */
[----:B------:R-:W-:Y:S01]  /*d160*/  IMAD.U32 R4, RZ, RZ, UR6 ;  /* 0x00000006ff047e24 */ /* 0x000fe2000f8e00ff */
[----:B------:R-:W-:Y:S01]  /*d170*/  ULDC.64 UR6, c[0x0][0xad8] ;  /* 0x0002b60000067ab9 */ /* 0x000fe20000000a00 */
[----:B------:R-:W-:Y:S01]  /*d180*/  IMAD.U32 R5, RZ, RZ, UR5 ;  /* 0x00000005ff057e24 */ /* 0x000fe2000f8e00ff */
[----:B------:R-:W5:Y:S04]  /*d190*/  LD.E.128 R64, desc[UR52][R24.64] ;  /* 0x0000003418407980 */ /* 0x000f68000c101d00 */
[----:B------:R-:W5:Y:S01]  /*d1a0*/  LD.E.128 R68, desc[UR52][R12.64] ;  /* 0x000000340c447980 */ /* 0x000f62000c101d00 */
[----:B------:R-:W-:-:S03]  /*d1b0*/  IMAD.WIDE.U32 R4, R3, UR8, R4 ;  /* 0x0000000803047c25 */ /* 0x000fc6000f8e0004 */
[----:B------:R0:W5:Y:S04]  /*d1c0*/  LD.E.128 R36, desc[UR52][R8.64] ;  /* 0x0000003408247980 */ /* 0x000168000c101d00 */
[----:B------:R1:W5:Y:S01]  /*d1d0*/  LD.E.128 R32, desc[UR52][R10.64] ;  /* 0x000000340a207980 */ /* 0x000362000c101d00 */
[----:B------:R-:W-:Y:S01]  /*d1e0*/  @!PT LDS RZ, [RZ] ;  /* 0x00000000fffff984 */ /* 0x000fe20000000800 */
[----:B------:R-:W-:Y:S01]  /*d1f0*/  @!PT LDS RZ, [RZ] ;  /* 0x00000000fffff984 */ /* 0x000fe20000000800 */
[----:B------:R-:W-:Y:S01]  /*d200*/  @!PT LDS RZ, [RZ] ;  /* 0x00000000fffff984 */ /* 0x000fe20000000800 */
[----:B------:R-:W-:Y:S01]  /*d210*/  @!PT LDS RZ, [RZ] ;  /* 0x00000000fffff984 */ /* 0x000fe20000000800 */
[----:B------:R2:W-:Y:S06]  /*d220*/  MEMBAR.ALL.CTA ;  /* 0x0000000000007992 */ /* 0x0005ec0000008000 */
[----:B--2---:R-:W1:Y:S01]  /*d230*/  FENCE.VIEW.ASYNC.S ;  /* 0x00000000000073c6 */ /* 0x004e620000000000 */
[----:B0-----:R-:W-:Y:S01]  /*d240*/  IMAD R9, R3, UR9, R0 ;  /* 0x0000000903097c24 */ /* 0x001fe2000f8e0200 */
[----:B------:R-:W-:Y:S01]  /*d250*/  SHF.R.S32.HI R0, RZ, 0x1f, R7 ;  /* 0x0000001fff007819 */ /* 0x000fe20000011407 */
[----:B------:R-:W-:-:S02]  /*d260*/  VIADD R13, R184, UR38 ;  /* 0x00000026b80d7c36 */ /* 0x000fc40008000000 */
[----:B------:R-:W-:Y:S02]  /*d270*/  IMAD.IADD R5, R5, 0x1, R9 ;  /* 0x0000000105057824 */ /* 0x000fe400078e0209 */
[----:B------:R-:W-:Y:S01]  /*d280*/  IMAD R0, R0, UR6, RZ ;  /* 0x0000000600007c24 */ /* 0x000fe2000f8e02ff */
[----:B------:R-:W-:Y:S01]  /*d290*/  UIADD3 UR5, UR12, 0x28420, URZ ;  /* 0x000284200c057890 */ /* 0x000fe2000fffe03f */
[----:B------:R-:W-:Y:S01]  /*d2a0*/  IMAD.WIDE.U32 R4, R7, UR6, R4 ;  /* 0x0000000607047c25 */ /* 0x000fe2000f8e0004 */
[----:B------:R-:W-:-:S03]  /*d2b0*/  ISETP.GE.AND P2, PT, R13, R100, PT ;  /* 0x000000640d00720c */ /* 0x000fc60003f46270 */
[----:B------:R-:W-:Y:S01]  /*d2c0*/  IMAD R9, R7, UR7, R0 ;  /* 0x0000000707097c24 */ /* 0x000fe2000f8e0200 */
[----:B------:R-:W-:Y:S01]  /*d2d0*/  ULDC.64 UR6, c[0x0][0xa80] ;  /* 0x0002a00000067ab9 */ /* 0x000fe20000000a00 */
[----:B------:R-:W-:Y:S01]  /*d2e0*/  VIADD R3, R13, 0x20 ;  /* 0x000000200d037836 */ /* 0x000fe20000000000 */
[C---:B------:R-:W-:Y:S01]  /*d2f0*/  LEA R0, P3, R4.reuse, UR6, 0x1 ;  /* 0x0000000604007c11 */ /* 0x040fe2000f8608ff */
[----:B------:R-:W-:Y:S01]  /*d300*/  IMAD.IADD R5, R5, 0x1, R9 ;  /* 0x0000000105057824 */ /* 0x000fe200078e0209 */
[----:B------:R-:W-:Y:S02]  /*d310*/  UPRMT UR5, URZ, 0x654, UR5 ;  /* 0x000006543f057896 */ /* 0x000fe40008000005 */
[-C--:B------:R-:W-:Y:S01]  /*d320*/  ISETP.GE.AND P1, PT, R3, R100.reuse, PT ;  /* 0x000000640300720c */ /* 0x080fe20003f26270 */
[----:B------:R-:W-:Y:S01]  /*d330*/  VIADD R3, R13, 0x40 ;  /* 0x000000400d037836 */ /* 0x000fe20000000000 */
[----:B------:R-:W-:Y:S01]  /*d340*/  LEA.HI.X R12, R4, UR7, R5, 0x1, P3 ;  /* 0x00000007040c7c11 */ /* 0x000fe200098f0c05 */
[----:B-1----:R0:W1:Y:S01]  /*d350*/  SHFL.IDX PT, R11, R0, RZ, 0x181f ;  /* 0x00181fff000b7589 */ /* 0x00206200000e0000 */
[----:B------:R-:W-:Y:S02]  /*d360*/  BSSY B1, `(.L_x_1219) ;  /* 0x0000016000017945 */ /* 0x000fe40003800000 */
[----:B------:R-:W-:Y:S01]  /*d370*/  ISETP.GE.AND P0, PT, R3, R100, PT ;  /* 0x000000640300720c */ /* 0x000fe20003f06270 */
[----:B------:R-:W-:Y:S01]  /*d380*/  SYNCS.ARRIVE.TRANS64.RED.A1T0 RZ, [UR5], RZ ;  /* 0x000000ffffff79a7 */ /* 0x000fe20008100405 */
[----:B------:R0:W2:Y:S01]  /*d390*/  SHFL.IDX PT, R3, R12, RZ, 0x181f ;  /* 0x00181fff0c037589 */ /* 0x0000a200000e0000 */
        /* <DEDUP_REMOVED lines=18> */
.L_x_1220:
[----:B------:R-:W-:Y:S05]  /*d4c0*/  BSYNC B1 ;  /* 0x0000000000017941 */ /* 0x000fea0003800000 */
.L_x_1219:
[----:B--2---:R2:W4:Y:S01]  /*d4d0*/  SHFL.IDX PT, R3, R12, 0x1, 0x181f ;  /* 0x00381f000c037f89 */ /* 0x00452200000e0000 */
[----:B------:R-:W-:Y:S03]  /*d4e0*/  BSSY B1, `(.L_x_1221) ;  /* 0x0000014000017945 */ /* 0x000fe60003800000 */
[----:B-1-3--:R2:W1:Y:S01]  /*d4f0*/  SHFL.IDX PT, R11, R0, 0x1, 0x181f ;  /* 0x00381f00000b7f89 */ /* 0x00a46200000e0000 */
        /* <DEDUP_REMOVED lines=8> */
[----:B----4-:R-:W-:Y:S02]  /*d580*/  @!P4 LEA.HI.X R5, R16, R3, R192, 0x1, P6 ;  /* 0x000000031005c211 */ /* 0x010fe400030f0cc0 */
[----:B------:R-:W-:Y:S02]  /*d590*/  @!P2 LEA R8, P6, R18, R11, 0x1 ;  /* 0x0000000b1208a211 */ /* 0x000fe400078c08ff */
[----:B------:R-:W-:Y:S01]  /*d5a0*/  @!P3 LEA.HI.X R7, R19, R3, R191, 0x1, P5 ;  /* 0x000000031307b211 */ /* 0x000fe200028f0cbf */
[----:B-----5:R3:W-:Y:S01]  /*d5b0*/  @!P4 ST.E.128 desc[UR52][R4.64], R72 ;  /* 0x000000480400c985 */ /* 0x0207e2000c101d34 */
[----:B------:R-:W-:-:S02]  /*d5c0*/  @!P1 LEA R10, P5, R22, R11, 0x1 ;  /* 0x0000000b160a9211 */ /* 0x000fc400078a08ff */
[-C--:B------:R-:W-:Y:S01]  /*d5d0*/  @!P2 LEA.HI.X R9, R18, R3.reuse, R190, 0x1, P6 ;  /* 0x000000031209a211 */ /* 0x080fe200030f0cbe */
[----:B------:R3:W-:Y:S01]  /*d5e0*/  @!P3 ST.E.128 desc[UR52][R6.64], R52 ;  /* 0x000000340600b985 */ /* 0x0007e2000c101d34 */
[----:B------:R-:W-:-:S03]  /*d5f0*/  @!P1 LEA.HI.X R11, R22, R3, R189, 0x1, P5 ;  /* 0x00000003160b9211 */ /* 0x000fc600028f0cbd */
[----:B------:R3:W-:Y:S04]  /*d600*/  @!P2 ST.E.128 desc[UR52][R8.64], R84 ;  /* 0x000000540800a985 */ /* 0x0007e8000c101d34 */
[----:B------:R3:W-:Y:S02]  /*d610*/  @!P1 ST.E.128 desc[UR52][R10.64], R92 ;  /* 0x0000005c0a009985 */ /* 0x0007e4000c101d34 */
.L_x_1222:
[----:B------:R-:W-:Y:S05]  /*d620*/  BSYNC B1 ;  /* 0x0000000000017941 */ /* 0x000fea0003800000 */
.L_x_1221:
[----:B----4-:R4:W0:Y:S01]  /*d630*/  SHFL.IDX PT, R3, R12, 0x2, 0x181f ;  /* 0x00581f000c037f89 */ /* 0x01082200000e0000 */
        /* <DEDUP_REMOVED lines=11> */
[----:B0-----:R-:W-:Y:S02]  /*d6f0*/  @!P3 LEA.HI.X R5, R16, R3, R192, 0x1, P6 ;  /* 0x000000031005b211 */ /* 0x001fe400030f0cc0 */
[----:B------:R-:W-:Y:S02]  /*d700*/  @!P0 LEA R10, P6, R22, R11, 0x1 ;  /* 0x0000000b160a8211 */ /* 0x000fe400078c08ff */
[-C--:B------:R-:W-:Y:S01]  /*d710*/  @!P2 LEA.HI.X R7, R19, R3.reuse, R191, 0x1, P5 ;  /* 0x000000031307a211 */ /* 0x080fe200028f0cbf */
[----:B-----5:R3:W-:Y:S01]  /*d720*/  @!P3 ST.E.128 desc[UR52][R4.64], R76 ;  /* 0x0000004c0400b985 */ /* 0x0207e2000c101d34 */
[----:B------:R-:W-:-:S02]  /*d730*/  @!P1 LEA.HI.X R9, R18, R3, R190, 0x1, P4 ;  /* 0x0000000312099211 */ /* 0x000fc400020f0cbe */
[----:B------:R-:W-:Y:S01]  /*d740*/  @!P0 LEA.HI.X R11, R22, R3, R189, 0x1, P6 ;  /* 0x00000003160b8211 */ /* 0x000fe200030f0cbd */
[----:B------:R3:W-:Y:S04]  /*d750*/  @!P2 ST.E.128 desc[UR52][R6.64], R56 ;  /* 0x000000380600a985 */ /* 0x0007e8000c101d34 */
[----:B------:R3:W-:Y:S04]  /*d760*/  @!P1 ST.E.128 desc[UR52][R8.64], R64 ;  /* 0x0000004008009985 */ /* 0x0007e8000c101d34 */
[----:B------:R3:W-:Y:S02]  /*d770*/  @!P0 ST.E.128 desc[UR52][R10.64], R36 ;  /* 0x000000240a008985 */ /* 0x0007e4000c101d34 */
.L_x_1224:
[----:B------:R-:W-:Y:S05]  /*d780*/  BSYNC B1 ;  /* 0x0000000000017941 */ /* 0x000fea0003800000 */
.L_x_1223:
[----:B0-----:R-:W-:Y:S01]  /*d790*/  VIADD R3, R13, 0x60 ;  /* 0x000000600d037836 */ /* 0x001fe20000000000 */
[----:B-1-3--:R0:W1:Y:S04]  /*d7a0*/  SHFL.IDX PT, R11, R12, 0x3, 0x181f ;  /* 0x00781f000c0b7f89 */ /* 0x00a06800000e0000 */
[----:B------:R-:W-:Y:S01]  /*d7b0*/  ISETP.GE.AND P0, PT, R3, R100, PT ;  /* 0x000000640300720c */ /* 0x000fe20003f06270 */
[----:B------:R0:W3:-:S12]  /*d7c0*/  SHFL.IDX PT, R15, R0, 0x3, 0x181f ;  /* 0x00781f00000f7f89 */ /* 0x0000d800000e0000 */
[----:B0-----:R-:W-:Y:S05]  /*d7d0*/  @P0 BRA `(.L_x_1225) ;  /* 0x0000000c00200947 */ /* 0x001fea0003800000 */
[----:B------:R-:W-:Y:S02]  /*d7e0*/  ULDC UR5, c[0x0][0xac8] ;  /* 0x0002b20000057ab9 */ /* 0x000fe40000000800 */
[----:B------:R-:W-:Y:S02]  /*d7f0*/  ISETP.GE.AND P3, PT, R16, UR5, PT ;  /* 0x0000000510007c0c */ /* 0x000fe4000bf66270 */
[----:B------:R-:W-:Y:S02]  /*d800*/  ISETP.GE.AND P4, PT, R19, UR5, PT ;  /* 0x0000000513007c0c */ /* 0x000fe4000bf86270 */
[----:B------:R-:W-:-:S09]  /*d810*/  ISETP.GE.AND P5, PT, R18, UR5, PT ;  /* 0x0000000512007c0c */ /* 0x000fd2000bfa6270 */
[-C--:B---3--:R-:W-:Y:S02]  /*d820*/  @!P3 LEA R4, P0, R16, R15.reuse, 0x1 ;  /* 0x0000000f1004b211 */ /* 0x088fe400078008ff */
[CC--:B------:R-:W-:Y:S02]  /*d830*/  @!P4 LEA R6, P1, R19.reuse, R15.reuse, 0x1 ;  /* 0x0000000f1306c211 */ /* 0x0c0fe400078208ff */
[----:B------:R-:W-:Y:S02]  /*d840*/  @!P5 LEA R8, P2, R18, R15, 0x1 ;  /* 0x0000000f1208d211 */ /* 0x000fe400078408ff */
[-C--:B-1----:R-:W-:Y:S02]  /*d850*/  @!P3 LEA.HI.X R5, R16, R11.reuse, R192, 0x1, P0 ;  /* 0x0000000b1005b211 */ /* 0x082fe400000f0cc0 */
[-C--:B------:R-:W-:Y:S02]  /*d860*/  @!P4 LEA.HI.X R7, R19, R11.reuse, R191, 0x1, P1 ;  /* 0x0000000b1307c211 */ /* 0x080fe400008f0cbf */
[----:B------:R-:W-:Y:S01]  /*d870*/  @!P5 LEA.HI.X R9, R18, R11, R190, 0x1, P2 ;  /* 0x0000000b1209d211 */ /* 0x000fe200010f0cbe */
[----:B-----5:R0:W-:Y:S01]  /*d880*/  @!P3 ST.E.128 desc[UR52][R4.64], R48 ;  /* 0x000000300400b985 */ /* 0x0201e2000c101d34 */
        /* <DEDUP_REMOVED lines=8> */
.L_x_1218:
[----:B------:R-:W0:Y:S01]  /*d910*/  LDC R10, c[0x0][0xbe8] ;  /* 0x0002fa00ff0a7b82 */ /* 0x000e220000000800 */
[----:B------:R-:W-:Y:S01]  /*d920*/  ISETP.GE.AND P0, PT, R193, 0x80, PT ;  /* 0x00000080c100780c */ /* 0x000fe20003f06270 */
[----:B------:R-:W-:Y:S01]  /*d930*/  USHF.R.S32.HI UR8, URZ, 0x1f, UR37 ;  /* 0x0000001f3f087899 */ /* 0x000fe20008011425 */
[----:B------:R-:W-:Y:S01]  /*d940*/  BSSY B1, `(.L_x_1226) ;  /* 0x000002f000017945 */ /* 0x000fe20003800000 */
[----:B------:R-:W-:Y:S01]  /*d950*/  USHF.R.S32.HI UR9, URZ, 0x1f, UR42 ;  /* 0x0000001f3f097899 */ /* 0x000fe2000801142a */
[----:B------:R-:W-:Y:S01]  /*d960*/  IMAD R8, R23, 0x20, R184 ;  /* 0x0000002017087824 */ /* 0x000fe200078e02b8 */
[----:B0-----:R-:W-:-:S13]  /*d970*/  ISETP.NE.AND P1, PT, R10, 0x1, PT ;  /* 0x000000010a00780c */ /* 0x001fda0003f25270 */
[----:B------:R-:W0:Y:S08]  /*d980*/  @P1 LDC R9, c[0x0][0xbec] ;  /* 0x0002fb00ff091b82 */ /* 0x000e300000000800 */
[----:B------:R-:W1:Y:S01]  /*d990*/  @P1 LDC R11, c[0x0][0xbf0] ;  /* 0x0002fc00ff0b1b82 */ /* 0x000e620000000800 */
[----:B------:R-:W-:Y:S05]  /*d9a0*/  @P0 BRA `(.L_x_1227) ;  /* 0x0000000000a00947 */ /* 0x000fea0003800000 */
[----:B------:R-:W2:Y:S01]  /*d9b0*/  S2R R0, SR_TID.X ;  /* 0x0000000000007919 */ /* 0x000ea20000002100 */
[----:B------:R-:W3:Y:S01]  /*d9c0*/  LDC R5, c[0x0][0xbe8] ;  /* 0x0002fa00ff057b82 */ /* 0x000ee20000000800 */
[----:B------:R-:W-:Y:S01]  /*d9d0*/  IMAD.U32 R6, RZ, RZ, UR38 ;  /* 0x00000026ff067e24 */ /* 0x000fe2000f8e00ff */
[----:B------:R-:W-:Y:S02]  /*d9e0*/  ULDC UR5, c[0x0][0xa88] ;  /* 0x0002a20000057ab9 */ /* 0x000fe40000000800 */
[----:B---3--:R-:W-:Y:S02]  /*d9f0*/  IMAD R3, R5, UR5, RZ ;  /* 0x0000000505037c24 */ /* 0x008fe4000f8e02ff */
[----:B--2---:R-:W-:-:S04]  /*da00*/  IADD3 R6, R6, -0x80, R0 ;  /* 0xffffff8006067810 */ /* 0x004fc80007ffe000 */
[----:B------:R-:W-:-:S13]  /*da10*/  ISETP.GE.AND P0, PT, R6, R3, PT ;  /* 0x000000030600720c */ /* 0x000fda0003f06270 */
[----:B------:R-:W-:Y:S05]  /*da20*/  @P0 BRA `(.L_x_1227) ;  /* 0x0000000000800947 */ /* 0x000fea0003800000 */
[----:B------:R-:W-:Y:S01]  /*da30*/  ISETP.NE.AND P0, PT, R5, 0x1, PT ;  /* 0x000000010500780c */ /* 0x000fe20003f05270 */
[----:B------:R-:W-:Y:S01]  /*da40*/  ULDC.64 UR10, c[0x0][0xb90] ;  /* 0x0002e400000a7ab9 */ /* 0x000fe20000000a00 */
[----:B------:R-:W-:Y:S01]  /*da50*/  IMAD.MOV.U32 R4, RZ, RZ, R6 ;  /* 0x000000ffff047224 */ /* 0x000fe200078e0006 */
[----:B------:R-:W-:Y:S02]  /*da60*/  UIMAD UR5, UR8, UR10, URZ ;  /* 0x0000000a080572a4 */ /* 0x000fe4000f8e023f */
[----:B------:R-:W-:Y:S02]  /*da70*/  UIMAD.WIDE.U32 UR6, UR37, UR10, URZ ;  /* 0x0000000a250672a5 */ /* 0x000fe4000f8e003f */
[----:B------:R-:W-:-:S03]  /*da80*/  UIMAD UR5, UR37, UR11, UR5 ;  /* 0x0000000b250572a4 */ /* 0x000fc6000f8e0205 */
[----:B------:R-:W-:Y:S01]  /*da90*/  ULDC.64 UR10, c[0x0][0xb98] ;  /* 0x0002e600000a7ab9 */ /* 0x000fe20000000a00 */
[----:B------:R-:W-:Y:S02]  /*daa0*/  UIADD3 UR7, UR7, UR5, URZ ;  /* 0x0000000507077290 */ /* 0x000fe4000fffe03f */
[----:B------:R-:W2:Y:S01]  /*dab0*/  @P0 LDC R3, c[0x0][0xbec] ;  /* 0x0002fb00ff030b82 */ /* 0x000ea20000000800 */
[----:B------:R-:W-:Y:S02]  /*dac0*/  UIMAD UR5, UR9, UR10, URZ ;  /* 0x0000000a090572a4 */ /* 0x000fe4000f8e023f */
[----:B------:R-:W-:Y:S02]  /*dad0*/  UIMAD.WIDE.U32 UR6, UR42, UR10, UR6 ;  /* 0x0000000a2a0672a5 */ /* 0x000fe4000f8e0006 */
[----:B------:R-:W-:-:S03]  /*dae0*/  UIMAD UR5, UR42, UR11, UR5 ;  /* 0x0000000b2a0572a4 */ /* 0x000fc6000f8e0205 */
[----:B------:R-:W3:Y:S01]  /*daf0*/  @P0 LDC R7, c[0x0][0xbf0] ;  /* 0x0002fc00ff070b82 */ /* 0x000ee20000000800 */
[----:B------:R-:W-:Y:S01]  /*db00*/  ULDC.64 UR10, c[0x0][0xb88] ;  /* 0x0002e200000a7ab9 */ /* 0x000fe20000000a00 */
[----:B--2---:R-:W-:-:S05]  /*db10*/  @P0 IMAD.HI.U32 R0, R6, R3, RZ ;  /* 0x0000000306000227 */ /* 0x004fca00078e00ff */
[----:B---3--:R-:W-:-:S05]  /*db20*/  @P0 SHF.R.U32.HI R4, RZ, R7, R0 ;  /* 0x00000007ff040219 */ /* 0x008fca0000011600 */
[----:B------:R-:W-:-:S04]  /*db30*/  IMAD.MOV R3, RZ, RZ, -R4 ;  /* 0x000000ffff037224 */ /* 0x000fc800078e0a04 */
[----:B------:R-:W-:Y:S01]  /*db40*/  IMAD R3, R5, R3, R6 ;  /* 0x0000000305037224 */ /* 0x000fe200078e0206 */
[----:B------:R-:W-:Y:S01]  /*db50*/  SHF.R.S32.HI R5, RZ, 0x1f, R4 ;  /* 0x0000001fff057819 */ /* 0x000fe20000011404 */
[----:B------:R-:W-:Y:S01]  /*db60*/  IMAD.U32 R6, RZ, RZ, UR5 ;  /* 0x00000005ff067e24 */ /* 0x000fe2000f8e00ff */
        /* <DEDUP_REMOVED lines=12> */
.L_x_1227:
[----:B------:R-:W-:Y:S05]  /*dc30*/  BSYNC B1 ;  /* 0x0000000000017941 */ /* 0x000fea0003800000 */
.L_x_1226:
[----:B------:R-:W-:Y:S01]  /*dc40*/  ULDC.64 UR10, c[0x0][0xae8] ;  /* 0x0002ba00000a7ab9 */ /* 0x000fe20000000a00 */
[----:B------:R-:W-:Y:S01]  /*dc50*/  VIADD R8, R8, UR38 ;  /* 0x0000002608087c36 */ /* 0x000fe20008000000 */
[----:B------:R-:W-:Y:S01]  /*dc60*/  UIMAD UR5, UR8, UR10, URZ ;  /* 0x0000000a080572a4 */ /* 0x000fe2000f8e023f */
[----:B------:R-:W-:Y:S01]  /*dc70*/  BSSY B1, `(.L_x_1228) ;  /* 0x000003c000017945 */ /* 0x000fe20003800000 */
[----:B------:R-:W-:Y:S01]  /*dc80*/  UIMAD.WIDE.U32 UR6, UR37, UR10, URZ ;  /* 0x0000000a250672a5 */ /* 0x000fe2000f8e003f */
[----:B0-----:R-:W-:Y:S01]  /*dc90*/  @P1 IMAD.HI.U32 R0, R8, R9, RZ ;  /* 0x0000000908001227 */ /* 0x001fe200078e00ff */
[----:B------:R-:W-:-:S03]  /*dca0*/  UIMAD UR5, UR37, UR11, UR5 ;  /* 0x0000000b250572a4 */ /* 0x000fc6000f8e0205 */
[----:B------:R-:W-:Y:S01]  /*dcb0*/  ULDC.64 UR10, c[0x0][0xaf0] ;  /* 0x0002bc00000a7ab9 */ /* 0x000fe20000000a00 */
[----:B------:R-:W-:Y:S01]  /*dcc0*/  UIADD3 UR7, UR7, UR5, URZ ;  /* 0x0000000507077290 */ /* 0x000fe2000fffe03f */
[----:B--2---:R-:W-:Y:S01]  /*dcd0*/  IMAD.MOV.U32 R3, RZ, RZ, R8 ;  /* 0x000000ffff037224 */ /* 0x004fe200078e0008 */
        /* <DEDUP_REMOVED lines=10> */
[----:B------:R-:W-:Y:S02]  /*dd80*/  IMAD R7, R10, R7, R8 ;  /* 0x000000070a077224 */ /* 0x000fe400078e0208 */
[----:B------:R-:W-:Y:S01]  /*dd90*/  IMAD.U32 R4, RZ, RZ, UR6 ;  /* 0x00000006ff047e24 */ /* 0x000fe2000f8e00ff */
[----:B------:R-:W-:Y:S01]  /*dda0*/  ULDC.64 UR6, c[0x0][0xad8] ;  /* 0x0002b60000067ab9 */ /* 0x000fe20000000a00 */
[----:B------:R-:W-:Y:S01]  /*ddb0*/  IMAD.U32 R5, RZ, RZ, UR5 ;  /* 0x00000005ff057e24 */ /* 0x000fe2000f8e00ff */
[----:B------:R-:W-:Y:S01]  /*ddc0*/  ULDC UR5, c[0x0][0xa88] ;  /* 0x0002a20000057ab9 */ /* 0x000fe20000000800 */
[C---:B------:R-:W-:Y:S01]  /*ddd0*/  IMAD R9, R3.reuse, UR9, R0 ;  /* 0x0000000903097c24 */ /* 0x040fe2000f8e0200 */
[----:B------:R-:W-:Y:S01]  /*dde0*/  SHF.R.S32.HI R0, RZ, 0x1f, R7 ;  /* 0x0000001fff007819 */ /* 0x000fe20000011407 */
[----:B------:R-:W-:-:S04]  /*ddf0*/  IMAD.WIDE.U32 R4, R3, UR8, R4 ;  /* 0x0000000803047c25 */ /* 0x000fc8000f8e0004 */
[----:B------:R-:W-:Y:S02]  /*de00*/  IMAD.IADD R5, R5, 0x1, R9 ;  /* 0x0000000105057824 */ /* 0x000fe400078e0209 */
[----:B------:R-:W-:Y:S02]  /*de10*/  IMAD R6, R0, UR6, RZ ;  /* 0x0000000600067c24 */ /* 0x000fe4000f8e02ff */
[----:B------:R-:W-:Y:S02]  /*de20*/  VIADD R8, R184, UR38 ;  /* 0x00000026b8087c36 */ /* 0x000fe40008000000 */
[----:B------:R-:W-:Y:S02]  /*de30*/  IMAD R9, R10, UR5, RZ ;  /* 0x000000050a097c24 */ /* 0x000fe4000f8e02ff */
        /* <DEDUP_REMOVED lines=31> */
.L_x_1229:
[----:B------:R-:W-:Y:S05]  /*e030*/  BSYNC B1 ;  /* 0x0000000000017941 */ /* 0x000fea0003800000 */
.L_x_1228:
        /* <DEDUP_REMOVED lines=21> */
.L_x_1231:
[----:B------:R-:W-:Y:S05]  /*e190*/  BSYNC B1 ;  /* 0x0000000000017941 */ /* 0x000fea0003800000 */
.L_x_1230:
        /* <DEDUP_REMOVED lines=21> */
.L_x_1233:
[----:B------:R-:W-:Y:S05]  /*e2f0*/  BSYNC B1 ;  /* 0x0000000000017941 */ /* 0x000fea0003800000 */
.L_x_1232:
[----:B------:R-:W-:Y:S01]  /*e300*/  VIADD R0, R8, 0x60 ;  /* 0x0000006008007836 */ /* 0x000fe20000000000 */
[----:B0-----:R0:W0:Y:S04]  /*e310*/  SHFL.IDX PT, R3, R7, 0x3, 0x181f ;  /* 0x00781f0007037f89 */ /* 0x00102800000e0000 */
[----:B------:R-:W-:Y:S01]  /*e320*/  ISETP.GE.AND P0, PT, R0, R9, PT ;  /* 0x000000090000720c */ /* 0x000fe20003f06270 */
[----:B-1-3--:R1:W3:-:S12]  /*e330*/  SHFL.IDX PT, R5, R6, 0x3, 0x181f ;  /* 0x00781f0006057f89 */ /* 0x00a2d800000e0000 */
[----:B-1----:R-:W-:Y:S05]  /*e340*/  @P0 BRA `(.L_x_1225) ;  /* 0x0000000000440947 */ /* 0x002fea0003800000 */
[----:B------:R-:W-:Y:S02]  /*e350*/  ULDC UR5, c[0x0][0xac8] ;  /* 0x0002b20000057ab9 */ /* 0x000fe40000000800 */
[----:B------:R-:W-:Y:S02]  /*e360*/  ISETP.GE.AND P3, PT, R16, UR5, PT ;  /* 0x0000000510007c0c */ /* 0x000fe4000bf66270 */
[----:B------:R-:W-:Y:S02]  /*e370*/  ISETP.GE.AND P2, PT, R19, UR5, PT ;  /* 0x0000000513007c0c */ /* 0x000fe4000bf46270 */
[----:B------:R-:W-:Y:S02]  /*e380*/  ISETP.GE.AND P1, PT, R18, UR5, PT ;  /* 0x0000000512007c0c */ /* 0x000fe4000bf26270 */
[----:B------:R-:W-:-:S07]  /*e390*/  ISETP.GE.AND P0, PT, R22, UR5, PT ;  /* 0x0000000516007c0c */ /* 0x000fce000bf06270 */
[-C--:B--234-:R-:W-:Y:S02]  /*e3a0*/  @!P3 LEA R6, P6, R16, R5.reuse, 0x1 ;  /* 0x000000051006b211 */ /* 0x09cfe400078c08ff */
        /* <DEDUP_REMOVED lines=11> */
.L_x_1225:
[----:B------:R-:W-:Y:S05]  /*e460*/  BSYNC B0 ;  /* 0x0000000000007941 */ /* 0x000fea0003800000 */
.L_x_1217:
[----:B------:R-:W-:Y:S02]  /*e470*/  ULDC UR5, c[0x0][0xc38] ;  /* 0x00030e0000057ab9 */ /* 0x000fe40000000800 */
[----:B------:R-:W-:-:S06]  /*e480*/  UISETP.GE.AND UP0, UPT, UR4, UR5, UPT ;  /* 0x000000050400728c */ /* 0x000fcc000bf06270 */
[----:B------:R-:W-:-:S13]  /*e490*/  PLOP3.LUT P0, PT, PT, PT, UP0, 0x80, 0x0 ;  /* 0x000000000000781c */ /* 0x000fda0003f0f008 */
[----:B------:R-:W-:Y:S05]  /*e4a0*/  @!P0 BRA `(.L_x_1234) ;  /* 0xffffff2800248947 */ /* 0x000fea000383ffff */
[----:B------:R-:W-:Y:S05]  /*e4b0*/  EXIT ;  /* 0x000000000000794d */ /* 0x000fea0003800000 */
.L_x_1128:
[----:B------:R-:W-:-:S08]  /*e4c0*/  NOP ;  /* 0x0000000000007918 */ /* 0x000fd00000000000 */
[----:B------:R-:W0:-:S00]  /*e4d0*/  USETMAXREG.DEALLOC.CTAPOOL 0x28 ;  /* 0x00000028000079c8 */ /* 0x000e0000080e0500 */
[----:B0-----:R-:W-:-:S06]  /*e4e0*/  LOP3.LUT R0, R0, 0x3, RZ, 0xc0, !PT ;  /* 0x0000000300007812 */ /* 0x001fcc00078ec0ff */
[----:B------:R-:W0:Y:S01]  /*e4f0*/  S2UR UR5, SR_CTAID.X ;  /* 0x00000000000579c3 */ /* 0x000e220000002500 */
[----:B------:R-:W-:Y:S01]  /*e500*/  LOP3.LUT R16, R16, 0xfffffdff, RZ, 0xc0, !PT ;  /* 0xfffffdff10107812 */ /* 0x000fe200078ec0ff */
[----:B------:R-:W-:Y:S01]  /*e510*/  STL [R1+0x4], RZ ;  /* 0x000004ff01007387 */ /* 0x000fe20000100800 */
[----:B------:R-:W-:Y:S02]  /*e520*/  IMAD.MOV.U32 R19, RZ, RZ, RZ ;  /* 0x000000ffff137224 */ /* 0x000fe400078e00ff */
[----:B------:R-:W-:Y:S01]  /*e530*/  IMAD.MOV.U32 R23, RZ, RZ, 0x1 ;  /* 0x00000001ff177424 */ /* 0x000fe200078e00ff */
[----:B------:R1:W2:Y:S02]  /*e540*/  SHFL.IDX PT, R2, R0, RZ, 0x1f ;  /* 0x00001fff00027589 */ /* 0x0002a400000e0000 */
[----:B-1----:R-:W0:Y:S01]  /*e550*/  LDC R0, c[0x0][0xc38] ;  /* 0x00030e00ff007b82 */ /* 0x002e220000000800 */
[----:B--2---:R-:W-:-:S13]  /*e560*/  ISETP.NE.AND P0, PT, R2, RZ, PT ;  /* 0x000000ff0200720c */ /* 0x004fda0003f05270 */
[----:B------:R-:W-:Y:S01]  /*e570*/  @P0 LOP3.LUT R16, R16, 0x200, RZ, 0xfc, !PT ;  /* 0x0000020010100812 */ /* 0x000fe200078efcff */
[----:B------:R-:W-:Y:S06]  /*e580*/  @P0 BAR.ARV 0x4, 0x180 ;  /* 0x0106000000000b1d */ /* 0x000fec0000002000 */
[----:B0-----:R-:W-:-:S13]  /*e590*/  ISETP.LE.AND P0, PT, R0, UR5, PT ;  /* 0x0000000500007c0c */ /* 0x001fda000bf03270 */
[----:B------:R-:W-:Y:S05]  /*e5a0*/  @P0 BRA `(.L_x_1235) ;  /* 0x0000004800080947 */ /* 0x000fea0003800000 */
[----:B------:R-:W0:Y:S01]  /*e5b0*/  S2R R10, SR_TID.X ;  /* 0x00000000000a7919 */ /* 0x000e220000002100 */
[----:B------:R-:W-:Y:S01]  /*e5c0*/  ULDC.64 UR42, c[0x0][0x2f0] ;  /* 0x0000bc00002a7ab9 */ /* 0x000fe20000000a00 */
[----:B------:R-:W-:Y:S01]  /*e5d0*/  LOP3.LUT R16, R16, 0xfffffffe, RZ, 0xc0, !PT ;  /* 0xfffffffe10107812 */ /* 0x000fe200078ec0ff */
[----:B------:R-:W-:Y:S01]  /*e5e0*/  ULDC UR6, c[0x0][0x2b8] ;  /* 0x0000ae0000067ab9 */ /* 0x000fe20000000800 */
[----:B------:R-:W-:Y:S01]  /*e5f0*/  ULDC.64 UR8, c[0x0][0x418] ;  /* 0x0001060000087ab9 */ /* 0x000fe20000000a00 */
[----:B------:R-:W-:Y:S01]  /*e600*/  ULDC UR4, c[0x0][0x424] ;  /* 0x0001090000047ab9 */ /* 0x000fe20000000800 */
[----:B------:R-:W-:Y:S01]  /*e610*/  UISETP.NE.U32.AND UP0, UPT, UR8, URZ, UPT ;  /* 0x0000003f0800728c */ /* 0x000fe2000bf05070 */
[----:B------:R-:W-:Y:S01]  /*e620*/  IMAD.MOV.U32 R36, RZ, RZ, 0x20 ;  /* 0x00000020ff247424 */ /* 0x000fe200078e00ff */
[----:B------:R-:W-:Y:S01]  /*e630*/  ULDC UR40, c[0x0][0x288] ;  /* 0x0000a20000287ab9 */ /* 0x000fe20000000800 */
[----:B------:R-:W-:Y:S01]  /*e640*/  ULDC UR41, c[0x0][0x448] ;  /* 0x0001120000297ab9 */ /* 0x000fe20000000800 */
[----:B------:R-:W-:Y:S01]  /*e650*/  UISETP.NE.AND.EX UP0, UPT, UR9, URZ, UPT, UP0 ;  /* 0x0000003f0900728c */ /* 0x000fe2000bf05300 */
[----:B------:R-:W-:Y:S01]  /*e660*/  IMAD.MOV.U32 R23, RZ, RZ, 0x1 ;  /* 0x00000001ff177424 */ /* 0x000fe200078e00ff */
[----:B------:R-:W-:Y:S01]  /*e670*/  UIMAD UR41, UR41, UR40, URZ ;  /* 0x00000028292972a4 */ /* 0x000fe2000f8e023f */
[----:B------:R-:W-:Y:S01]  /*e680*/  IMAD.MOV.U32 R19, RZ, RZ, RZ ;  /* 0x000000ffff137224 */ /* 0x000fe200078e00ff */
[----:B------:R-:W-:-:S02]  /*e690*/  USEL UR4, UR4, 0x1, UP0 ;  /* 0x0000000104047887 */ /* 0x000fc40008000000 */
[----:B------:R-:W-:Y:S02]  /*e6a0*/  ULOP3.LUT UR49, UR36, 0x2, URZ, 0xfc, !UPT ;  /* 0x0000000224317892 */ /* 0x000fe4000f8efc3f */
[----:B------:R-:W-:Y:S02]  /*e6b0*/  UIMAD UR42, UR4, UR42, URZ ;  /* 0x0000002a042a72a4 */ /* 0x000fe4000f8e023f */
[----:B------:R-:W-:Y:S02]  /*e6c0*/  ULOP3.LUT UR48, UR36, 0x1, URZ, 0xfc, !UPT ;  /* 0x0000000124307892 */ /* 0x000fe4000f8efc3f */
[----:B------:R-:W-:Y:S02]  /*e6d0*/  UIADD3 UR4, UR42, 0x3f, URZ ;  /* 0x0000003f2a047890 */ /* 0x000fe4000fffe03f */
[----:B------:R-:W-:Y:S02]  /*e6e0*/  UIADD3 UR47, UR42, 0x1, -UR40 ;  /* 0x000000012a2f7890 */ /* 0x000fe4000fffe828 */
[----:B------:R-:W-:Y:S01]  /*e6f0*/  UIADD3 UR40, UR42, -UR40, URZ ;  /* 0x800000282a287290 */ /* 0x000fe2000fffe03f */
[----:B------:R-:W-:Y:S01]  /*e700*/  ULDC UR46, c[0x0][0xc] ;  /* 0x00000300002e7ab9 */ /* 0x000fe20000000800 */
[C---:B0-----:R-:W-:Y:S01]  /*e710*/  IMAD.SHL.U32 R2, R10.reuse, 0x10, RZ ;  /* 0x000000100a027824 */ /* 0x041fe200078e00ff */
[C---:B------:R-:W-:Y:S01]  /*e720*/  LOP3.LUT R9, R10.reuse, 0x7f, RZ, 0xc0, !PT ;  /* 0x0000007f0a097812 */ /* 0x040fe200078ec0ff */
[C---:B------:R-:W-:Y:S01]  /*e730*/  IMAD.SHL.U32 R8, R10.reuse, 0x2, RZ ;  /* 0x000000020a087824 */ /* 0x040fe200078e00ff */
[C---:B------:R-:W-:Y:S01]  /*e740*/  LOP3.LUT P0, RZ, R10.reuse, 0x4, RZ, 0xc0, !PT ;  /* 0x000000040aff7812 */ /* 0x040fe2000780c0ff */
[----:B------:R-:W-:Y:S01]  /*e750*/  IMAD.SHL.U32 R22, R10, 0x80, RZ ;  /* 0x000000800a167824 */ /* 0x000fe200078e00ff */
[----:B------:R-:W-:Y:S01]  /*e760*/  LOP3.LUT R7, R2, 0x3f0, RZ, 0xc0, !PT ;  /* 0x000003f002077812 */ /* 0x000fe200078ec0ff */
[----:B------:R-:W-:Y:S01]  /*e770*/  IMAD.SHL.U32 R4, R10, 0x40, RZ ;  /* 0x000000400a047824 */ /* 0x000fe200078e00ff */
[----:B------:R-:W-:-:S02]  /*e780*/  LOP3.LUT R30, R2, 0x70, RZ, 0xc0, !PT ;  /* 0x00000070021e7812 */ /* 0x000fc400078ec0ff */
[----:B------:R-:W-:Y:S02]  /*e790*/  LOP3.LUT R7, R7, 0x70, R8, 0x78, !PT ;  /* 0x0000007007077812 */ /* 0x000fe400078e7808 */
[----:B------:R-:W-:Y:S02]  /*e7a0*/  LOP3.LUT R8, R30, 0x80, RZ, 0xfc, !PT ;  /* 0x000000801e087812 */ /* 0x000fe400078efcff */
[----:B------:R-:W-:Y:S02]  /*e7b0*/  SHF.R.U32.HI R0, RZ, 0x5, R9 ;  /* 0x00000005ff007819 */ /* 0x000fe40000011609 */
[C---:B------:R-:W-:Y:S02]  /*e7c0*/  ISETP.GE.AND P3, PT, R8.reuse, UR43, PT ;  /* 0x0000002b08007c0c */ /* 0x040fe4000bf66270 */
[----:B------:R-:W-:Y:S02]  /*e7d0*/  ISETP.GE.AND P2, PT, R8, UR43, PT ;  /* 0x0000002b08007c0c */ /* 0x000fe4000bf46270 */
[----:B------:R-:W-:-:S02]  /*e7e0*/  LOP3.LUT R3, R22, 0x380, RZ, 0xc0, !PT ;  /* 0x0000038016037812 */ /* 0x000fc400078ec0ff */
[----:B------:R-:W-:Y:S02]  /*e7f0*/  ISETP.GE.AND P1, PT, R8, UR6, PT ;  /* 0x0000000608007c0c */ /* 0x000fe4000bf26270 */
[----:B------:R-:W-:Y:S01]  /*e800*/  LOP3.LUT R5, R4, 0x40, RZ, 0xc0, !PT ;  /* 0x0000004004057812 */ /* 0x000fe200078ec0ff */
[----:B------:R-:W-:Y:S01]  /*e810*/  IMAD R3, R0, 0x10, R3 ;  /* 0x0000001000037824 */ /* 0x000fe200078e0203 */
[----:B------:R-:W-:Y:S02]  /*e820*/  LOP3.LUT R29, R4, 0x200, RZ, 0xc0, !PT ;  /* 0x00000200041d7812 */ /* 0x000fe400078ec0ff */
[----:B------:R-:W-:Y:S01]  /*e830*/  SEL R36, R36, 0xffffffe0, !P0 ;  /* 0xffffffe024247807 */ /* 0x000fe20004000000 */
[----:B------:R-:W-:Y:S01]  /*e840*/  IMAD R6, R0, 0x400, R5 ;  /* 0x0000040000067824 */ /* 0x000fe200078e0205 */
[----:B------:R-:W-:Y:S01]  /*e850*/  @P3 LOP3.LUT R16, R16, 0x1, RZ, 0xfc, !PT ;  /* 0x0000000110103812 */ /* 0x000fe200078efcff */
[----:B------:R-:W-:Y:S01]  /*e860*/  IMAD.SHL.U32 R5, R10, 0x8, RZ ;  /* 0x000000080a057824 */ /* 0x000fe200078e00ff */
[----:B------:R-:W-:-:S02]  /*e870*/  LOP3.LUT R3, R3, 0x70, R2, 0x78, !PT ;  /* 0x0000007003037812 */ /* 0x000fc400078e7802 */
[----:B------:R-:W-:Y:S02]  /*e880*/  LOP3.LUT R16, R16, 0xffffff7f, RZ, 0xc0, !PT ;  /* 0xffffff7f10107812 */ /* 0x000fe400078ec0ff */
[----:B------:R-:W-:Y:S01]  /*e890*/  LOP3.LUT R22, R3, 0xc00, R22, 0xf8, !PT ;  /* 0x00000c0003167812 */ /* 0x000fe200078ef816 */
[----:B------:R-:W-:Y:S01]  /*e8a0*/  IMAD.U32 R3, RZ, RZ, UR5 ;  /* 0x00000005ff037e24 */ /* 0x000fe2000f8e00ff */
[----:B------:R-:W-:Y:S01]  /*e8b0*/  @P2 LOP3.LUT R16, R16, 0x80, RZ, 0xfc, !PT ;  /* 0x0000008010102812 */ /* 0x000fe200078efcff */
[----:B------:R-:W-:Y:S01]  /*e8c0*/  USHF.R.S32.HI UR5, URZ, 0x1f, UR4 ;  /* 0x0000001f3f057899 */ /* 0x000fe20008011404 */
[----:B------:R-:W-:Y:S01]  /*e8d0*/  ISETP.GE.AND P2, PT, R30, UR43, PT ;  /* 0x0000002b1e007c0c */ /* 0x000fe2000bf46270 */
[----:B------:R-:W-:Y:S01]  /*e8e0*/  VIADD R34, R22, 0x40 ;  /* 0x0000004016227836 */ /* 0x000fe20000000000 */
[----:B------:R-:W-:Y:S01]  /*e8f0*/  LOP3.LUT R16, R16, 0xffffffdf, RZ, 0xc0, !PT ;  /* 0xffffffdf10107812 */ /* 0x000fe200078ec0ff */
[----:B------:R0:W-:Y:S01]  /*e900*/  STL [R1], R3 ;  /* 0x0000000301007387 */ /* 0x0001e20000100800 */
[----:B------:R-:W-:Y:S01]  /*e910*/  LOP3.LUT R0, R4, 0x180, RZ, 0xc0, !PT ;  /* 0x0000018004007812 */ /* 0x000fe200078ec0ff */
[----:B------:R-:W-:Y:S01]  /*e920*/  @P0 VIADD R34, R22, 0xffffffc0 ;  /* 0xffffffc016220836 */ /* 0x000fe20000000000 */
[----:B------:R-:W-:Y:S01]  /*e930*/  @P1 LOP3.LUT R16, R16, 0x20, RZ, 0xfc, !PT ;  /* 0x0000002010101812 */ /* 0x000fe200078efcff */
[----:B------:R1:W-:Y:S01]  /*e940*/  STL [R1+0x4], RZ ;  /* 0x000004ff01007387 */ /* 0x0003e20000100800 */
[----:B------:R-:W-:Y:S01]  /*e950*/  ISETP.GE.AND P1, PT, R30, UR43, PT ;  /* 0x0000002b1e007c0c */ /* 0x000fe2000bf26270 */
[----:B------:R-:W-:Y:S01]  /*e960*/  ULEA.HI UR5, UR5, UR4, URZ, 0x6 ;  /* 0x0000000405057291 */ /* 0x000fe2000f8f303f */
[----:B------:R-:W-:-:S02]  /*e970*/  LOP3.LUT R16, R16, 0xfffffffd, RZ, 0xc0, !PT ;  /* 0xfffffffd10107812 */ /* 0x000fc400078ec0ff */
[----:B------:R-:W-:Y:S01]  /*e980*/  LOP3.LUT R0, R0, 0x10, R10, 0xf8, !PT ;  /* 0x0000001000007812 */ /* 0x000fe200078ef80a */
[----:B------:R-:W-:Y:S01]  /*e990*/  USHF.R.S32.HI UR39, URZ, 0x6, UR5 ;  /* 0x000000063f277899 */ /* 0x000fe20008011405 */
[----:B------:R-:W-:Y:S02]  /*e9a0*/  @P2 LOP3.LUT R16, R16, 0x2, RZ, 0xfc, !PT ;  /* 0x0000000210102812 */ /* 0x000fe400078efcff */
[----:B------:R-:W-:Y:S02]  /*e9b0*/  LOP3.LUT R0, R0, 0x30, R5, 0x78, !PT ;  /* 0x0000003000007812 */ /* 0x000fe400078e7805 */
[----:B------:R-:W-:Y:S02]  /*e9c0*/  ISETP.GE.AND P0, PT, R30, UR6, PT ;  /* 0x000000061e007c0c */ /* 0x000fe4000bf06270 */
[----:B------:R-:W-:Y:S02]  /*e9d0*/  LOP3.LUT R16, R16, 0xfffffeff, RZ, 0xc0, !PT ;  /* 0xfffffeff10107812 */ /* 0x000fe400078ec0ff */
[----:B------:R-:W-:-:S02]  /*e9e0*/  IADD3 R29, R0, R6, R29 ;  /* 0x00000006001d7210 */ /* 0x000fc40007ffe01d */
[----:B------:R-:W-:Y:S02]  /*e9f0*/  MOV R0, 0x400 ;  /* 0x0000040000007802 */ /* 0x000fe40000000f00 */
[----:B------:R-:W-:Y:S02]  /*ea00*/  @P1 LOP3.LUT R16, R16, 0x100, RZ, 0xfc, !PT ;  /* 0x0000010010101812 */ /* 0x000fe400078efcff */
[----:B------:R-:W-:Y:S02]  /*ea10*/  LEA R17, R33, R0, 0x18 ;  /* 0x0000000021117211 */ /* 0x000fe400078ec0ff */
[--C-:B------:R-:W-:Y:S02]  /*ea20*/  LOP3.LUT R35, R7, 0x400, R2.reuse, 0xf8, !PT ;  /* 0x0000040007237812 */ /* 0x100fe400078ef802 */
[----:B0-----:R-:W-:Y:S02]  /*ea30*/  SHF.R.U32.HI R3, RZ, 0x3, R9 ;  /* 0x00000003ff037819 */ /* 0x001fe40000011609 */
[----:B------:R-:W-:Y:S01]  /*ea40*/  LOP3.LUT R16, R16, 0xffffffbf, RZ, 0xc0, !PT ;  /* 0xffffffbf10107812 */ /* 0x000fe200078ec0ff */
[----:B------:R-:W-:Y:S01]  /*ea50*/  IMAD.IADD R37, R17, 0x1, R35 ;  /* 0x0000000111257824 */ /* 0x000fe200078e0223 */
[----:B------:R-:W-:-:S02]  /*ea60*/  LOP3.LUT R0, R3, 0x70, R2, 0xf8, !PT ;  /* 0x0000007003007812 */ /* 0x000fc400078ef802 */
[----:B-1----:R-:W-:-:S07]  /*ea70*/  @P0 LOP3.LUT R16, R16, 0x40, RZ, 0xfc, !PT ;  /* 0x0000004010100812 */ /* 0x002fce00078efcff */
.L_x_1306:
[----:B------:R-:W2:Y:S01]  /*ea80*/  LDL R0, [R1] ;  /* 0x0000000001007983 */ /* 0x000ea20000100800 */
[----:B------:R-:W-:Y:S02]  /*ea90*/  ULDC UR7, c[0x0][0xc60] ;  /* 0x0003180000077ab9 */ /* 0x000fe40000000800 */
[----:B------:R-:W-:-:S11]  /*eaa0*/  UISETP.NE.AND UP0, UPT, UR7, 0x1, UPT ;  /* 0x000000010700788c */ /* 0x000fd6000bf05270 */
[----:B------:R-:W-:Y:S01]  /*eab0*/  @UP0 ULDC UR4, c[0x0][0xc64] ;  /* 0x0003190000040ab9 */ /* 0x000fe20000000800 */
[----:B------:R-:W-:Y:S01]  /*eac0*/  @UP0 ULDC UR8, c[0x0][0xc68] ;  /* 0x00031a0000080ab9 */ /* 0x000fe20000000800 */
[C---:B--2---:R-:W-:Y:S02]  /*ead0*/  R2UR UR38, R0.reuse ;  /* 0x00000000002672ca */ /* 0x044fe400000e0000 */
[----:B------:R-:W-:-:S11]  /*eae0*/  R2UR UR6, R0 ;  /* 0x00000000000672ca */ /* 0x000fd600000e0000 */
[----:B------:R-:W-:-:S04]  /*eaf0*/  UIMAD.WIDE.U32 UR4, UR38, UR4, URZ ;  /* 0x00000004260472a5 */ /* 0x000fc8000f8e003f */
[----:B------:R-:W-:-:S03]  /*eb00*/  @UP0 USHF.R.U32.HI UR38, URZ, UR8, UR5 ;  /* 0x000000083f260299 */ /* 0x000fc60008011605 */
[----:B------:R-:W-:Y:S02]  /*eb10*/  ULDC UR4, c[0x0][0xc78] ;  /* 0x00031e0000047ab9 */ /* 0x000fe40000000800 */
[----:B------:R-:W-:Y:S02]  /*eb20*/  UISETP.GE.AND UP0, UPT, UR38, UR4, UPT ;  /* 0x000000042600728c */ /* 0x000fe4000bf06270 */
[----:B------:R-:W-:-:S04]  /*eb30*/  UIADD3 UR4, -UR38, URZ, URZ ;  /* 0x0000003f26047290 */ /* 0x000fc8000fffe13f */
[----:B------:R-:W-:Y:S01]  /*eb40*/  PLOP3.LUT P0, PT, PT, PT, UP0, 0x40, 0x0 ;  /* 0x000000000000781c */ /* 0x000fe20003f0e808 */
[----:B------:R-:W-:-:S12]  /*eb50*/  UIMAD UR7, UR7, UR4, UR6 ;  /* 0x00000004070772a4 */ /* 0x000fd8000f8e0206 */
[----:B01----:R-:W-:Y:S05]  /*eb60*/  @P0 BRA `(.L_x_1236) ;  /* 0x0000000000200947 */ /* 0x003fea0003800000 */
        /* <DEDUP_REMOVED lines=8> */
.L_x_1236:
[----:B------:R-:W-:Y:S01]  /*ebf0*/  ULDC UR8, c[0x0][0xc54] ;  /* 0x0003150000087ab9 */ /* 0x000fe20000000800 */
[----:B------:R-:W-:Y:S01]  /*ec00*/  UMOV UR6, UR7 ;  /* 0x0000000700067c82 */ /* 0x000fe20008000000 */
[----:B------:R-:W-:-:S11]  /*ec10*/  UISETP.NE.AND UP0, UPT, UR8, 0x1, UPT ;  /* 0x000000010800788c */ /* 0x000fd6000bf05270 */
[----:B------:R-:W-:Y:S02]  /*ec20*/  @UP0 ULDC.64 UR10, c[0x0][0xc58] ;  /* 0x00031600000a0ab9 */ /* 0x000fe40000000a00 */
[----:B------:R-:W-:-:S04]  /*ec30*/  UIMAD.WIDE.U32 UR4, UR7, UR10, URZ ;  /* 0x0000000a070472a5 */ /* 0x000fc8000f8e003f */
[----:B------:R-:W-:-:S04]  /*ec40*/  @UP0 USHF.R.U32.HI UR6, URZ, UR11, UR5 ;  /* 0x0000000b3f060299 */ /* 0x000fc80008011605 */
[----:B------:R-:W-:-:S12]  /*ec50*/  UIMAD UR4, UR6, UR8, URZ ;  /* 0x00000008060472a4 */ /* 0x000fd8000f8e023f */
.L_x_1237:
[----:B------:R-:W-:Y:S01]  /*ec60*/  ULDC UR5, c[0x0][0xc48] ;  /* 0x0003120000057ab9 */ /* 0x000fe20000000800 */
[----:B------:R-:W-:Y:S01]  /*ec70*/  ULDC.64 UR8, c[0x0][0xa28] ;  /* 0x00028a0000087ab9 */ /* 0x000fe20000000a00 */
[----:B------:R-:W-:Y:S01]  /*ec80*/  UISETP.NE.AND UP1, UPT, UR5, 0x1, UPT ;  /* 0x000000010500788c */ /* 0x000fe2000bf25270 */
[----:B------:R-:W-:Y:S01]  /*ec90*/  IMAD.MOV.U32 R32, RZ, RZ, RZ ;  /* 0x000000ffff207224 */ /* 0x000fe200078e00ff */
[----:B------:R-:W-:Y:S02]  /*eca0*/  UIADD3 UR4, UR7, -UR4, URZ ;  /* 0x8000000407047290 */ /* 0x000fe4000fffe03f */
[----:B------:R-:W-:Y:S01]  /*ecb0*/  UISETP.NE.U32.AND UP0, UPT, UR8, URZ, UPT ;  /* 0x0000003f0800728c */ /* 0x000fe2000bf05070 */
[----:B------:R-:W-:Y:S02]  /*ecc0*/  ULDC UR5, c[0x0][0xc54] ;  /* 0x0003150000057ab9 */ /* 0x000fe40000000800 */
[----:B------:R-:W-:Y:S02]  /*ecd0*/  UIMAD UR38, UR38, UR5, UR4 ;  /* 0x00000005262672a4 */ /* 0x000fe4000f8e0204 */
[----:B------:R-:W-:-:S02]  /*ece0*/  UISETP.NE.AND.EX UP0, UPT, UR9, URZ, UPT, UP0 ;  /* 0x0000003f0900728c */ /* 0x000fc4000bf05300 */
[----:B------:R-:W-:Y:S01]  /*ecf0*/  @UP1 ULDC UR4, c[0x0][0xc4c] ;  /* 0x0003130000041ab9 */ /* 0x000fe20000000800 */
[----:B------:R-:W-:Y:S01]  /*ed00*/  @UP1 ULDC UR7, c[0x0][0xc50] ;  /* 0x0003140000071ab9 */ /* 0x000fe20000000800 */
[----:B------:R-:W-:Y:S02]  /*ed10*/  UIMAD.WIDE.U32 UR4, UR38, UR4, URZ ;  /* 0x00000004260472a5 */ /* 0x000fe4000f8e003f */
[----:B------:R-:W-:Y:S01]  /*ed20*/  UMOV UR37, UR38 ;  /* 0x0000002600257c82 */ /* 0x000fe20008000000 */
[----:B------:R-:W-:Y:S01]  /*ed30*/  ULOP3.LUT UR6, UR6, 0x1ffffff, URZ, 0x3c, !UPT ;  /* 0x01ffffff06067892 */ /* 0x000fe2000f8e3c3f */
[----:B------:R-:W-:Y:S01]  /*ed40*/  PLOP3.LUT P0, PT, PT, PT, UP0, 0x80, 0x0 ;  /* 0x000000000000781c */ /* 0x000fe20003f0f008 */
[----:B------:R-:W-:-:S03]  /*ed50*/  @UP1 USHF.R.U32.HI UR37, URZ, UR7, UR5 ;  /* 0x000000073f251299 */ /* 0x000fc60008011605 */
[----:B------:R-:W-:Y:S02]  /*ed60*/  @UP0 ULDC.64 UR4, c[0x0][0xa28] ;  /* 0x00028a0000040ab9 */ /* 0x000fe40000000a00 */
[----:B------:R-:W-:-:S06]  /*ed70*/  @UP0 UIMAD.WIDE UR4, UR37, 0x4, UR4 ;  /* 0x00000004250408a5 */ /* 0x000fcc000f8e0204 */
[----:B------:R-:W-:Y:S01]  /*ed80*/  IMAD.U32 R3, RZ, RZ, UR5 ;  /* 0x00000005ff037e24 */ /* 0x000fe2000f8e00ff */
[----:B------:R-:W-:Y:S01]  /*ed90*/  ULDC UR5, c[0x0][0x448] ;  /* 0x0001120000057ab9 */ /* 0x000fe20000000800 */
[----:B------:R-:W-:Y:S01]  /*eda0*/  IMAD.U32 R2, RZ, RZ, UR4 ;  /* 0x00000004ff027e24 */ /* 0x000fe2000f8e00ff */
[----:B------:R-:W-:Y:S01]  /*edb0*/  ULDC UR4, c[0x0][0xc3c] ;  /* 0x00030f0000047ab9 */ /* 0x000fe20000000800 */
[----:B------:R-:W-:Y:S02]  /*edc0*/  UISETP.NE.AND UP2, UPT, UR5, 0x1, UPT ;  /* 0x000000010500788c */ /* 0x000fe4000bf45270 */
[----:B------:R-:W-:Y:S01]  /*edd0*/  UIADD3 UR6, UR6, UR4, URZ ;  /* 0x0000000406067290 */ /* 0x000fe2000fffe03f */
[----:B------:R0:W5:Y:S01]  /*ede0*/  @P0 LDG.E R32, desc[UR52][R2.64] ;  /* 0x0000003402200981 */ /* 0x000162000c1e1900 */
[----:B------:R-:W-:Y:S02]  /*edf0*/  UP2UR UR50, UPR, URZ, 0x4 ;  /* 0x000000043f327883 */ /* 0x000fe40008000000 */
[----:B------:R-:W-:-:S04]  /*ee00*/  USHF.L.U32 UR43, UR6, 0x7, URZ ;  /* 0x00000007062b7899 */ /* 0x000fc8000800063f */
[----:B------:R-:W-:Y:S01]  /*ee10*/  UIADD3 UR6, UR43, 0x7f, URZ ;  /* 0x0000007f2b067890 */ /* 0x000fe2000fffe03f */
[----:B------:R-:W-:Y:S01]  /*ee20*/  @UP2 ULDC UR4, c[0x0][0x44c] ;  /* 0x0001130000042ab9 */ /* 0x000fe20000000800 */
[----:B------:R-:W-:Y:S02]  /*ee30*/  @UP2 ULDC UR7, c[0x0][0x450] ;  /* 0x0001140000072ab9 */ /* 0x000fe40000000800 */
[----:B------:R-:W-:-:S04]  /*ee40*/  UIMAD.WIDE.U32 UR4, UR6, UR4, URZ ;  /* 0x00000004060472a5 */ /* 0x000fc8000f8e003f */
[----:B------:R-:W-:-:S03]  /*ee50*/  @UP2 USHF.R.U32.HI UR6, URZ, UR7, UR5 ;  /* 0x000000073f062299 */ /* 0x000fc60008011605 */
[----:B------:R-:W-:Y:S01]  /*ee60*/  ULDC.64 UR4, c[0x0][0x9e0] ;  /* 0x0002780000047ab9 */ /* 0x000fe20000000a00 */
[----:B------:R-:W-:Y:S02]  /*ee70*/  UIADD3 UR6, UR47, UR6, URZ ;  /* 0x000000062f067290 */ /* 0x000fe4000fffe03f */
[----:B------:R-:W-:Y:S02]  /*ee80*/  UISETP.GE.AND UP0, UPT, UR5, 0x1, UPT ;  /* 0x000000010500788c */ /* 0x000fe4000bf06270 */
[----:B------:R-:W-:-:S04]  /*ee90*/  UIADD3 UR4, UR6, UR4, URZ ;  /* 0x0000000406047290 */ /* 0x000fc8000fffe03f */
[----:B------:R-:W-:-:S13]  /*eea0*/  PLOP3.LUT P0, PT, PT, PT, UP0, 0x40, 0x0 ;  /* 0x000000000000781c */ /* 0x000fda0003f0e808 */
[----:B0-----:R-:W-:Y:S05]  /*eeb0*/  @P0 BRA `(.L_x_1238) ;  /* 0x0000000000440947 */ /* 0x001fea0003800000 */
        /* <DEDUP_REMOVED lines=10> */
.L_x_1239:
[----:B------:R-:W-:-:S11]  /*ef60*/  UISETP.NE.AND UP1, UPT, UR5, 0x1, UPT ;  /* 0x000000010500788c */ /* 0x000fd6000bf25270 */
[----:B------:R-:W-:Y:S02]  /*ef70*/  @UP1 ULDC.64 UR10, c[0x0][0x9e8] ;  /* 0x00027a00000a1ab9 */ /* 0x000fe40000000a00 */
[----:B------:R-:W-:-:S04]  /*ef80*/  UIMAD.WIDE.U32 UR6, UR8, UR10, URZ ;  /* 0x0000000a080672a5 */ /* 0x000fc8000f8e003f */
[----:B------:R-:W-:-:S12]  /*ef90*/  @UP1 USHF.R.U32.HI UR8, URZ, UR11, UR7 ;  /* 0x0000000b3f081299 */ /* 0x000fd80008011607 */
.L_x_1240:
[----:B------:R-:W-:-:S04]  /*efa0*/  UIMAD UR8, UR8, UR5, UR5 ;  /* 0x00000005080872a4 */ /* 0x000fc8000f8e0205 */
[----:B------:R-:W-:-:S04]  /*efb0*/  UISETP.LT.AND UP1, UPT, UR4, UR8, UPT ;  /* 0x000000080400728c */ /* 0x000fc8000bf21270 */
[----:B------:R-:W-:-:S12]  /*efc0*/  USEL UR4, UR4, UR8, UP1 ;  /* 0x0000000804047287 */ /* 0x000fd80008800000 */
.L_x_1238:
[----:B------:R-:W-:Y:S01]  /*efd0*/  UISETP.NE.AND UP1, UPT, UR50, URZ, UPT ;  /* 0x0000003f3200728c */ /* 0x000fe2000bf25270 */
[----:B------:R-:W-:Y:S01]  /*efe0*/  PLOP3.LUT P0, PT, PT, PT, UP0, 0x40, 0x0 ;  /* 0x000000000000781c */ /* 0x000fe20003f0e808 */
[----:B------:R-:W-:-:S04]  /*eff0*/  UIADD3 UR4, UR4, 0x3f, URZ ;  /* 0x0000003f04047890 */ /* 0x000fc8000fffe03f */
[----:B------:R-:W-:-:S04]  /*f000*/  USHF.R.S32.HI UR8, URZ, 0x1f, UR4 ;  /* 0x0000001f3f087899 */ /* 0x000fc80008011404 */
[----:B------:R-:W-:Y:S01]  /*f010*/  ULEA.HI UR8, UR8, UR4, URZ, 0x6 ;  /* 0x0000000408087291 */ /* 0x000fe2000f8f303f */
[----:B------:R-:W-:Y:S01]  /*f020*/  @UP1 ULDC UR6, c[0x0][0x44c] ;  /* 0x0001130000061ab9 */ /* 0x000fe20000000800 */
[----:B------:R-:W-:Y:S01]  /*f030*/  @UP1 ULDC UR9, c[0x0][0x450] ;  /* 0x0001140000091ab9 */ /* 0x000fe20000000800 */
[----:B------:R-:W-:Y:S02]  /*f040*/  UIMAD.WIDE.U32 UR6, UR43, UR6, URZ ;  /* 0x000000062b0672a5 */ /* 0x000fe4000f8e003f */
[----:B------:R-:W-:Y:S01]  /*f050*/  UMOV UR4, UR43 ;  /* 0x0000002b00047c82 */ /* 0x000fe20008000000 */
[----:B------:R-:W-:Y:S02]  /*f060*/  USHF.R.S32.HI UR8, URZ, 0x6, UR8 ;  /* 0x000000063f087899 */ /* 0x000fe40008011408 */
[----:B------:R-:W-:Y:S02]  /*f070*/  @UP1 USHF.R.U32.HI UR4, URZ, UR9, UR7 ;  /* 0x000000093f041299 */ /* 0x000fe40008011607 */
[----:B------:R-:W-:-:S02]  /*f080*/  UISETP.LT.AND UP1, UPT, UR39, UR8, UPT ;  /* 0x000000082700728c */ /* 0x000fc4000bf21270 */
[----:B------:R-:W-:Y:S01]  /*f090*/  UIADD3 UR4, UR40, UR4, URZ ;  /* 0x0000000428047290 */ /* 0x000fe2000fffe03f */
[----:B------:R-:W-:Y:S01]  /*f0a0*/  ULDC UR6, c[0x0][0x9dc] ;  /* 0x0002770000067ab9 */ /* 0x000fe20000000800 */
[----:B------:R-:W-:Y:S02]  /*f0b0*/  USEL UR44, UR39, UR8, UP1 ;  /* 0x00000008272c7287 */ /* 0x000fe40008800000 */
[----:B------:R-:W-:Y:S01]  /*f0c0*/  UIADD3 UR8, UR4, -UR6, URZ ;  /* 0x8000000604087290 */ /* 0x000fe2000fffe03f */
[----:B------:R-:W-:Y:S11]  /*f0d0*/  @P0 BRA `(.L_x_1241) ;  /* 0x0000000000440947 */ /* 0x000ff60003800000 */
        /* <DEDUP_REMOVED lines=10> */
.L_x_1242:
[----:B------:R-:W-:-:S11]  /*f180*/  UISETP.NE.AND UP0, UPT, UR5, 0x1, UPT ;  /* 0x000000010500788c */ /* 0x000fd6000bf05270 */
[----:B------:R-:W-:Y:S02]  /*f190*/  @UP0 ULDC.64 UR10, c[0x0][0x9e8] ;  /* 0x00027a00000a0ab9 */ /* 0x000fe40000000a00 */
[----:B------:R-:W-:-:S04]  /*f1a0*/  UIMAD.WIDE.U32 UR6, UR4, UR10, URZ ;  /* 0x0000000a040672a5 */ /* 0x000fc8000f8e003f */
[----:B------:R-:W-:-:S12]  /*f1b0*/  @UP0 USHF.R.U32.HI UR4, URZ, UR11, UR7 ;  /* 0x0000000b3f040299 */ /* 0x000fd80008011607 */
.L_x_1243:
[----:B------:R-:W-:-:S04]  /*f1c0*/  UIMAD UR4, UR4, UR5, URZ ;  /* 0x00000005040472a4 */ /* 0x000fc8000f8e023f */
[----:B------:R-:W-:-:S04]  /*f1d0*/  UISETP.LT.AND UP0, UPT, UR8, UR4, UPT ;  /* 0x000000040800728c */ /* 0x000fc8000bf01270 */
[----:B------:R-:W-:-:S12]  /*f1e0*/  USEL UR8, UR8, UR4, !UP0 ;  /* 0x0000000408087287 */ /* 0x000fd8000c000000 */
.L_x_1241:
[----:B------:R-:W-:Y:S01]  /*f1f0*/  USHF.R.S32.HI UR4, URZ, 0x1f, UR8 ;  /* 0x0000001f3f047899 */ /* 0x000fe20008011408 */
[----:B------:R-:W-:Y:S03]  /*f200*/  BSSY B7, `(.L_x_1244) ;  /* 0x00003a4000077945 */ /* 0x000fe60003800000 */
[----:B------:R-:W-:-:S04]  /*f210*/  ULEA.HI UR4, UR4, UR8, URZ, 0x6 ;  /* 0x0000000804047291 */ /* 0x000fc8000f8f303f */
[----:B------:R-:W-:-:S04]  /*f220*/  USHF.R.S32.HI UR4, URZ, 0x6, UR4 ;  /* 0x000000063f047899 */ /* 0x000fc80008011404 */
[----:B------:R-:W-:-:S04]  /*f230*/  UISETP.LT.AND UP0, UPT, URZ, UR4, UPT ;  /* 0x000000043f00728c */ /* 0x000fc8000bf01270 */
[----:B------:R-:W-:-:S04]  /*f240*/  USEL UR45, URZ, UR4, !UP0 ;  /* 0x000000043f2d7287 */ /* 0x000fc8000c000000 */
[----:B------:R-:W-:-:S06]  /*f250*/  UISETP.GT.AND UP0, UPT, UR44, UR45, UPT ;  /* 0x0000002d2c00728c */ /* 0x000fcc000bf04270 */
[----:B------:R-:W-:-:S13]  /*f260*/  PLOP3.LUT P0, PT, PT, PT, UP0, 0x80, 0x0 ;  /* 0x000000000000781c */ /* 0x000fda0003f0f008 */
[----:B------:R-:W-:Y:S05]  /*f270*/  @P0 BRA `(.L_x_1245) ;  /* 0x0000000000480947 */ /* 0x000fea0003800000 */
[----:B------:R-:W0:Y:S02]  /*f280*/  S2R R0, SR_TID.X ;  /* 0x0000000000007919 */ /* 0x000e240000002100 */
[----:B0-----:R-:W-:-:S04]  /*f290*/  LOP3.LUT R0, R0, 0x7f, RZ, 0xc0, !PT ;  /* 0x0000007f00007812 */ /* 0x001fc800078ec0ff */
[----:B------:R-:W-:-:S13]  /*f2a0*/  ISETP.NE.AND P0, PT, R0, RZ, PT ;  /* 0x000000ff0000720c */ /* 0x000fda0003f05270 */
[----:B------:R-:W-:Y:S05]  /*f2b0*/  @P0 BRA `(.L_x_1246) ;  /* 0x0000003800600947 */ /* 0x000fea0003800000 */
[----:B------:R-:W0:Y:S01]  /*f2c0*/  S2R R7, SR_LANEID ;  /* 0x0000000000077919 */ /* 0x000e220000000000 */
[----:B------:R-:W-:Y:S01]  /*f2d0*/  VOTEU.ANY UR4, UPT, PT ;  /* 0x0000000000047886 */ /* 0x000fe200038e0100 */
[----:B------:R-:W1:Y:S01]  /*f2e0*/  LDC.64 R2, c[0x0][0xc80] ;  /* 0x00032000ff027b82 */ /* 0x000e620000000a00 */
[----:B------:R-:W0:Y:S08]  /*f2f0*/  FLO.U32 R0, UR4 ;  /* 0x0000000400007d00 */ /* 0x000e3000080e0000 */
[----:B------:R-:W1:Y:S01]  /*f300*/  POPC R5, UR4 ;  /* 0x0000000400057d09 */ /* 0x000e620008000000 */
[----:B0-----:R-:W-:-:S13]  /*f310*/  ISETP.EQ.U32.AND P1, PT, R0, R7, PT ;  /* 0x000000070000720c */ /* 0x001fda0003f22070 */
[----:B-1----:R-:W2:Y:S01]  /*f320*/  @P1 ATOMG.E.ADD.STRONG.GPU PT, R3, desc[UR52][R2.64], R5 ;  /* 0x00000005020319a8 */ /* 0x002ea200081ee1f4 */
[----:B------:R-:W0:Y:S02]  /*f330*/  S2R R4, SR_LTMASK ;  /* 0x0000000000047919 */ /* 0x000e240000003900 */
[----:B0-----:R-:W-:-:S04]  /*f340*/  LOP3.LUT R4, R4, UR4, RZ, 0xc0, !PT ;  /* 0x0000000404047c12 */ /* 0x001fc8000f8ec0ff */
[----:B------:R-:W0:Y:S01]  /*f350*/  POPC R7, R4 ;  /* 0x0000000400077309 */ /* 0x000e220000000000 */
[----:B--2---:R-:W0:Y:S02]  /*f360*/  SHFL.IDX PT, R0, R3, R0, 0x1f ;  /* 0x00001f0003007589 */ /* 0x004e2400000e0000 */
[----:B0-----:R-:W-:-:S05]  /*f370*/  IADD3 R0, R0, UR46, R7 ;  /* 0x0000002e00007c10 */ /* 0x001fca000fffe007 */
[----:B------:R2:W-:Y:S01]  /*f380*/  STL [R1], R0 ;  /* 0x0000000001007387 */ /* 0x0005e20000100800 */
[----:B------:R-:W-:Y:S05]  /*f390*/  BRA `(.L_x_1246) ;  /* 0x0000003800287947 */ /* 0x000fea0003800000 */
.L_x_1245:
        /* <DEDUP_REMOVED lines=20> */
.L_x_1248:
[----:B------:R-:W-:Y:S05]  /*f4e0*/  BSYNC B6 ;  /* 0x0000000000067941 */ /* 0x000fea0003800000 */
.L_x_1247:
        /* <DEDUP_REMOVED lines=22> */
.L_x_1250:
[----:B------:R-:W-:Y:S05]  /*f650*/  BSYNC B6 ;  /* 0x0000000000067941 */ /* 0x000fea0003800000 */
.L_x_1249:
        /* <DEDUP_REMOVED lines=20> */
.L_x_1252:
[----:B------:R-:W-:Y:S05]  /*f7a0*/  BSYNC B6 ;  /* 0x0000000000067941 */ /* 0x000fea0003800000 */
.L_x_1251:
        /* <DEDUP_REMOVED lines=19> */
.L_x_1254:
[----:B------:R-:W-:Y:S05]  /*f8e0*/  BSYNC B6 ;  /* 0x0000000000067941 */ /* 0x000fea0003800000 */
.L_x_1253:
[----:B------:R-:W-:Y:S01]  /*f8f0*/  ULDC.64 UR4, c[0x0][0x9f8] ;  /* 0x00027e0000047ab9 */ /* 0x000fe20000000a00 */
[----:B------:R-:W-:Y:S01]  /*f900*/  IMAD.U32 R24, RZ, RZ, UR37 ;  /* 0x00000025ff187e24 */ /* 0x000fe2000f8e00ff */
[----:B------:R-:W-:Y:S01]  /*f910*/  UISETP.NE.U32.AND UP0, UPT, UR4, URZ, UPT ;  /* 0x0000003f0400728c */ /* 0x000fe2000bf05070 */
[----:B------:R-:W0:Y:S03]  /*f920*/  LDC R20, c[0x0][0x430] ;  /* 0x00010c00ff147b82 */ /* 0x000e260000000800 */
[----:B------:R-:W-:-:S06]  /*f930*/  UISETP.NE.AND.EX UP0, UPT, UR5, URZ, UPT, UP0 ;  /* 0x0000003f0500728c */ /* 0x000fcc000bf05300 */
[----:B------:R-:W-:-:S05]  /*f940*/  PLOP3.LUT P0, PT, PT, PT, UP0, 0x80, 0x0 ;  /* 0x000000000000781c */ /* 0x000fca0003f0f008 */
[----:B------:R-:W-:Y:S02]  /*f950*/  @UP0 ULDC.64 UR4, c[0x0][0x9f8] ;  /* 0x00027e0000040ab9 */ /* 0x000fe40000000a00 */
[----:B------:R-:W-:-:S06]  /*f960*/  @UP0 UIMAD.WIDE UR4, UR37, 0x4, UR4 ;  /* 0x00000004250408a5 */ /* 0x000fcc000f8e0204 */
[----:B------:R-:W-:Y:S01]  /*f970*/  IMAD.U32 R2, RZ, RZ, UR4 ;  /* 0x00000004ff027e24 */ /* 0x000fe2000f8e00ff */
[----:B------:R-:W-:Y:S01]  /*f980*/  ULDC UR4, c[0x0][0xc48] ;  /* 0x0003120000047ab9 */ /* 0x000fe20000000800 */
[----:B------:R-:W-:-:S05]  /*f990*/  IMAD.U32 R3, RZ, RZ, UR5 ;  /* 0x00000005ff037e24 */ /* 0x000fca000f8e00ff */
[----:B------:R1:W5:Y:S01]  /*f9a0*/  @P0 LDG.E R24, desc[UR52][R2.64] ;  /* 0x0000003402180981 */ /* 0x000362000c1e1900 */
[----:B------:R-:W-:Y:S01]  /*f9b0*/  IMAD.U32 R10, RZ, RZ, UR44 ;  /* 0x0000002cff0a7e24 */ /* 0x000fe2000f8e00ff */
[----:B------:R-:W-:Y:S01]  /*f9c0*/  UMOV UR5, 0xffffffff ;  /* 0xffffffff00057882 */ /* 0x000fe20000000000 */
[----:B------:R-:W-:-:S03]  /*f9d0*/  IMAD.U32 R18, RZ, RZ, UR4 ;  /* 0x00000004ff127e24 */ /* 0x000fc6000f8e00ff */
[----:B------:R-:W-:Y:S01]  /*f9e0*/  LEA R10, R10, 0xffffffc0, 0x6 ;  /* 0xffffffc00a0a7811 */ /* 0x000fe200078e30ff */
[----:B------:R-:W-:Y:S06]  /*f9f0*/  BRA.DIV UR5, `(.L_x_1255) ;  /* 0x0000003a05d47947 */ /* 0x000fec000b800000 */
.L_x_1326:
[----:B------:R-:W2:Y:S01]  /*fa00*/  S2R R0, SR_TID.X ;  /* 0x0000000000007919 */ /* 0x000ea20000002100 */
[----:B0-----:R-:W-:Y:S02]  /*fa10*/  ISETP.NE.AND P1, PT, R20, 0x1, PT ;  /* 0x000000011400780c */ /* 0x001fe40003f25270 */
[----:B-----5:R-:W-:Y:S01]  /*fa20*/  SHF.R.S32.HI R31, RZ, 0x1f, R24 ;  /* 0x0000001fff1f7819 */ /* 0x020fe20000011418 */
[----:B-1----:R-:W0:Y:S01]  /*fa30*/  S2R R2, SR_TID.X ;  /* 0x0000000000027919 */ /* 0x002e220000002100 */
[----:B------:R-:W-:-:S09]  /*fa40*/  LOP3.LUT R16, R16, 0xffffffef, RZ, 0xc0, !PT ;  /* 0xffffffef10107812 */ /* 0x000fd200078ec0ff */
[----:B------:R-:W1:Y:S01]  /*fa50*/  @P1 LDC R5, c[0x0][0x434] ;  /* 0x00010d00ff051b82 */ /* 0x000e620000000800 */
[----:B------:R-:W-:-:S07]  /*fa60*/  @P1 LOP3.LUT R16, R16, 0x10, RZ, 0xfc, !PT ;  /* 0x0000001010101812 */ /* 0x000fce00078efcff */
[----:B------:R-:W3:Y:S01]  /*fa70*/  @P1 LDC R7, c[0x0][0x438] ;  /* 0x00010e00ff071b82 */ /* 0x000ee20000000800 */
[----:B--2---:R-:W-:Y:S01]  /*fa80*/  LOP3.LUT R0, R0, 0x7f, RZ, 0xc0, !PT ;  /* 0x0000007f00007812 */ /* 0x004fe200078ec0ff */
[----:B0-----:R-:W-:-:S03]  /*fa90*/  IMAD.SHL.U32 R11, R2, 0x10, RZ ;  /* 0x00000010020b7824 */ /* 0x001fc600078e00ff */
[----:B------:R-:W-:-:S04]  /*faa0*/  SHF.R.U32.HI R0, RZ, 0x3, R0 ;  /* 0x00000003ff007819 */ /* 0x000fc80000011600 */
[----:B------:R-:W-:-:S05]  /*fab0*/  LOP3.LUT R11, R0, 0x70, R11, 0xf8, !PT ;  /* 0x00000070000b7812 */ /* 0x000fca00078ef80b */
[----:B------:R-:W-:-:S04]  /*fac0*/  IMAD.IADD R3, R11, 0x1, R10 ;  /* 0x000000010b037824 */ /* 0x000fc800078e020a */
[C---:B------:R-:W-:Y:S01]  /*fad0*/  IMAD.IADD R0, R3.reuse, 0x1, R32 ;  /* 0x0000000103007824 */ /* 0x040fe200078e0220 */
[----:B------:R-:W-:-:S03]  /*fae0*/  ISETP.GE.AND P0, PT, R3, UR42, PT ;  /* 0x0000002a03007c0c */ /* 0x000fc6000bf06270 */
[----:B-1----:R-:W-:Y:S01]  /*faf0*/  @P1 IMAD.HI.U32 R4, R0, R5, RZ ;  /* 0x0000000500041227 */ /* 0x002fe200078e00ff */
[----:B------:R-:W-:-:S03]  /*fb00*/  ISETP.GT.U32.OR P0, PT, R11, 0x3f, P0 ;  /* 0x0000003f0b00780c */ /* 0x000fc60000704470 */
[----:B------:R-:W-:Y:S01]  /*fb10*/  IMAD.MOV.U32 R8, RZ, RZ, R0 ;  /* 0x000000ffff087224 */ /* 0x000fe200078e0000 */
[----:B---3--:R-:W-:-:S09]  /*fb20*/  @P1 SHF.R.U32.HI R8, RZ, R7, R4 ;  /* 0x00000007ff081219 */ /* 0x008fd20000011604 */
[----:B------:R-:W0:Y:S01]  /*fb30*/  @!P0 LDC.64 R2, c[0x0][0x428] ;  /* 0x00010a00ff028b82 */ /* 0x000e220000000a00 */
[----:B------:R-:W-:-:S07]  /*fb40*/  @!P0 SHF.R.S32.HI R7, RZ, 0x1f, R8 ;  /* 0x0000001fff078819 */ /* 0x000fce0000011408 */
[----:B------:R-:W1:Y:S01]  /*fb50*/  @!P0 LDC.64 R4, c[0x0][0x418] ;  /* 0x00010600ff048b82 */ /* 0x000e620000000a00 */
[----:B0-----:R-:W-:-:S04]  /*fb60*/  @!P0 IMAD R6, R31, R2, RZ ;  /* 0x000000021f068224 */ /* 0x001fc800078e02ff */
[----:B------:R-:W-:Y:S02]  /*fb70*/  @!P0 IMAD R9, R24, R3, R6 ;  /* 0x0000000318098224 */ /* 0x000fe400078e0206 */
[----:B------:R-:W-:-:S04]  /*fb80*/  @!P0 IMAD.MOV.U32 R6, RZ, RZ, R8 ;  /* 0x000000ffff068224 */ /* 0x000fc800078e0008 */
[----:B------:R-:W-:-:S04]  /*fb90*/  @!P0 IMAD.WIDE.U32 R2, R24, R2, R6 ;  /* 0x0000000218028225 */ /* 0x000fc800078e0006 */
        /* <DEDUP_REMOVED lines=8> */
[----:B------:R-:W-:Y:S02]  /*fc20*/  ISETP.GT.U32.AND P0, PT, R11, 0x3f, PT ;  /* 0x0000003f0b00780c */ /* 0x000fe40003f04070 */
[----:B------:R-:W-:Y:S01]  /*fc30*/  LOP3.LUT R16, R16, 0xfffffff7, RZ, 0xc0, !PT ;  /* 0xfffffff710107812 */ /* 0x000fe200078ec0ff */
[----:B0-----:R-:W-:-:S06]  /*fc40*/  IMAD R6, R20, R3, R0 ;  /* 0x0000000314067224 */ /* 0x001fcc00078e0200 */
[----:B------:R-:W-:Y:S01]  /*fc50*/  @P2 LOP3.LUT R16, R16, 0x8, RZ, 0xfc, !PT ;  /* 0x0000000810102812 */ /* 0x000fe200078efcff */
[----:B------:R-:W-:-:S03]  /*fc60*/  IMAD R3, RZ, RZ, -UR37 ;  /* 0x80000025ff037e24 */ /* 0x000fc6000f8e02ff */
[----:B------:R-:W-:Y:S01]  /*fc70*/  LOP3.LUT R16, R16, 0xfffffffb, RZ, 0xc0, !PT ;  /* 0xfffffffb10107812 */ /* 0x000fe200078ec0ff */
[----:B------:R-:W-:-:S03]  /*fc80*/  IMAD R18, R18, R3, UR38 ;  /* 0x0000002612127e24 */ /* 0x000fc6000f8e0203 */
[----:B------:R-:W-:Y:S02]  /*fc90*/  @P0 LOP3.LUT R16, R16, 0x4, RZ, 0xfc, !PT ;  /* 0x0000000410100812 */ /* 0x000fe400078efcff */
[----:B------:R-:W-:Y:S01]  /*fca0*/  SHF.R.S32.HI R26, RZ, 0x1f, R18 ;  /* 0x0000001fff1a7819 */ /* 0x000fe20000011412 */
[----:B------:R-:W-:Y:S06]  /*fcb0*/  @!P2 BRA `(.L_x_1256) ;  /* 0x000000000004a947 */ /* 0x000fec0003800000 */
[----:B------:R-:W-:Y:S01]  /*fcc0*/  BPT.TRAP 0x1 ;  /* 0x000000040000795c */ /* 0x000fe20000300000 */
.L_x_1256:
[----:B------:R-:W-:Y:S01]  /*fcd0*/  IMAD R0, R19, 0x8, R17 ;  /* 0x0000000813007824 */ /* 0x000fe200078e0211 */
[----:B------:R-:W-:Y:S01]  /*fce0*/  SHF.L.U32 R25, R23, 0x1f, RZ ;  /* 0x0000001f17197819 */ /* 0x000fe200000006ff */
[----:B------:R-:W-:Y:S01]  /*fcf0*/  BSSY B0, `(.L_x_1257) ;  /* 0x0000004000007945 */ /* 0x000fe20003800000 */
[----:B------:R-:W-:Y:S02]  /*fd00*/  SHF.R.S32.HI R20, RZ, 0x1f, R6 ;  /* 0x0000001fff147819 */ /* 0x000fe40000011406 */
[----:B------:R-:W0:Y:S02]  /*fd10*/  SYNCS.PHASECHK.TRANS64.TRYWAIT P0, [R0+URZ+0x28480], R25 ;  /* 0x02848019000075a7 */ /* 0x000e24000800017f */
[----:B0-----:R-:W-:Y:S05]  /*fd20*/  @!P0 BRA `(.L_x_1258) ;  /* 0x0000003800348947 */ /* 0x001fea0003800000 */
.L_x_1327:
[----:B------:R-:W-:Y:S05]  /*fd30*/  BSYNC B0 ;  /* 0x0000000000007941 */ /* 0x000fea0003800000 */
.L_x_1257:
[----:B------:R-:W1:Y:S01]  /*fd40*/  S2R R8, SR_TID.X ;  /* 0x0000000000087919 */ /* 0x000e620000002100 */
[----:B------:R-:W-:Y:S01]  /*fd50*/  ULDC.64 UR4, c[0x0][0x328] ;  /* 0x0000ca0000047ab9 */ /* 0x000fe20000000a00 */
[----:B-----5:R-:W-:Y:S01]  /*fd60*/  SHF.R.S32.HI R21, RZ, 0x1f, R5 ;  /* 0x0000001fff157819 */ /* 0x020fe20000011405 */
[----:B------:R-:W-:Y:S01]  /*fd70*/  IMAD R3, R20, UR4, RZ ;  /* 0x0000000414037c24 */ /* 0x000fe2000f8e02ff */
[----:B------:R-:W-:Y:S01]  /*fd80*/  ULDC.64 UR6, c[0x0][0x318] ;  /* 0x0000c60000067ab9 */ /* 0x000fe20000000a00 */
[----:B------:R-:W-:Y:S02]  /*fd90*/  LOP3.LUT P2, RZ, R16, 0x80, RZ, 0xc0, !PT ;  /* 0x0000008010ff7812 */ /* 0x000fe4000784c0ff */
        /* <DEDUP_REMOVED lines=14> */
[----:B------:R-:W-:Y:S02]  /*fe80*/  IMAD R4, R19, 0x4000, R35 ;  /* 0x0000400013047824 */ /* 0x000fe400078e0223 */
[----:B------:R-:W-:Y:S02]  /*fe90*/  SHF.R.U32.HI R11, RZ, 0x3, R8 ;  /* 0x00000003ff0b7819 */ /* 0x000fe40000011608 */
[----:B------:R-:W-:-:S04]  /*fea0*/  IADD3 R8, P0, R2, UR6, RZ ;  /* 0x0000000602087c10 */ /* 0x000fc8000ff1e0ff */
[----:B------:R-:W-:Y:S02]  /*feb0*/  IADD3.X R9, R3, UR7, R7, P0, !PT ;  /* 0x0000000703097c10 */ /* 0x000fe400087fe407 */
[----:B------:R-:W-:-:S04]  /*fec0*/  IADD3 R7, -R11, UR42, -R10 ;  /* 0x0000002a0b077c10 */ /* 0x000fc8000fffe90a */
[----:B------:R-:W-:Y:S01]  /*fed0*/  ISETP.GE.AND P4, PT, R7, 0x1, PT ;  /* 0x000000010700780c */ /* 0x000fe20003f86270 */
[----:B------:R-:W-:-:S12]  /*fee0*/  BRA.DIV UR4, `(.L_x_1259) ;  /* 0x0000003604d87947 */ /* 0x000fd8000b800000 */
[----:B------:R-:W1:Y:S01]  /*fef0*/  SHFL.IDX PT, R2, R8, RZ, 0x181f ;  /* 0x00181fff08027589 */ /* 0x000e6200000e0000 */
[----:B------:R-:W-:Y:S01]  /*ff00*/  LOP3.LUT P6, RZ, R16, 0x100, RZ, 0xc0, !PT ;  /* 0x0000010010ff7812 */ /* 0x000fe200078cc0ff */
[----:B------:R-:W-:Y:S01]  /*ff10*/  IMAD.IADD R4, R17, 0x1, R4 ;  /* 0x0000000111047824 */ /* 0x000fe200078e0204 */
[C---:B------:R-:W-:Y:S01]  /*ff20*/  ISETP.GE.AND P3, PT, R7.reuse, 0x11, PT ;  /* 0x000000110700780c */ /* 0x040fe20003f66270 */
[----:B------:R-:W2:Y:S01]  /*ff30*/  SHFL.IDX PT, R3, R9, RZ, 0x181f ;  /* 0x00181fff09037589 */ /* 0x000ea200000e0000 */
[C---:B------:R-:W-:Y:S02]  /*ff40*/  ISETP.GE.AND P1, PT, R7.reuse, 0x21, PT ;  /* 0x000000210700780c */ /* 0x040fe40003f26270 */
[----:B------:R-:W-:Y:S01]  /*ff50*/  ISETP.GE.AND P5, PT, R7, 0x31, PT ;  /* 0x000000310700780c */ /* 0x000fe20003fa6270 */
[----:B------:R-:W-:Y:S01]  /*ff60*/  SHFL.IDX PT, R14, R8, 0x3, 0x181f ;  /* 0x00781f00080e7f89 */ /* 0x000fe200000e0000 */
[----:B-1----:R-:W-:-:S05]  /*ff70*/  IADD3 R2, P0, R30, R2, RZ ;  /* 0x000000021e027210 */ /* 0x002fca0007f1e0ff */
[----:B--2---:R-:W-:Y:S01]  /*ff80*/  IMAD.X R3, RZ, RZ, R3, P0 ;  /* 0x000000ffff037224 */ /* 0x004fe200000e0603 */
[----:B------:R-:W-:-:S13]  /*ff90*/  ISETP.LT.OR P0, PT, R7, 0x1, P6 ;  /* 0x000000010700780c */ /* 0x000fda0003701670 */
[----:B------:R-:W-:Y:S01]  /*ffa0*/  LDGSTS.E.BYPASS.LTC128B.128 [R4+0x10000], desc[UR52][R2.64], !P0 ;  /* 0x1000000002047fae */ /* 0x000fe2000c101d74 */
[----:B------:R-:W-:-:S13]  /*ffb0*/  ISETP.LT.OR P0, PT, R7, 0x1, P2 ;  /* 0x000000010700780c */ /* 0x000fda0001701670 */
[----:B------:R1:W-:Y:S04]  /*ffc0*/  LDGSTS.E.BYPASS.LTC128B.128 [R4+0x12000], desc[UR52][R2.64+0x80], !P0 ;  /* 0x1200008002047fae */ /* 0x0003e8000c101d74 */
[----:B-1----:R-:W1:Y:S04]  /*ffd0*/  SHFL.IDX PT, R2, R8, 0x1, 0x181f ;  /* 0x00381f0008027f89 */ /* 0x002e6800000e0000 */
[----:B------:R-:W2:Y:S01]  /*ffe0*/  SHFL.IDX PT, R3, R9, 0x1, 0x181f ;  /* 0x00381f0009037f89 */ /* 0x000ea200000e0000 */
[----:B-1----:R-:W-:-:S05]  /*fff0*/  IADD3 R2, P0, R30, R2, RZ ;  /* 0x000000021e027210 */ /* 0x002fca0007f1e0ff */
[----:B--2---:R-:W-:Y:S01]  /*10000*/  IMAD.X R3, RZ, RZ, R3, P0 ;  /* 0x000000ffff037224 */ /* 0x004fe200000e0603 */
[----:B------:R-:W-:-:S13]  /*10010*/  ISETP.LT.OR P0, PT, R7, 0x11, P6 ;  /* 0x000000110700780c */ /* 0x000fda0003701670 */
[----:B------:R-:W-:Y:S01]  /*10020*/  LDGSTS.E.BYPASS.LTC128B.128 [R4+0x10800], desc[UR52][R2.64], !P0 ;  /* 0x1080000002047fae */ /* 0x000fe2000c101d74 */
[----:B------:R-:W-:-:S13]  /*10030*/  ISETP.LT.OR P0, PT, R7, 0x11, P2 ;  /* 0x000000110700780c */ /* 0x000fda0001701670 */
[----:B------:R1:W-:Y:S04]  /*10040*/  LDGSTS.E.BYPASS.LTC128B.128 [R4+0x12800], desc[UR52][R2.64+0x80], !P0 ;  /* 0x1280008002047fae */ /* 0x0003e8000c101d74 */
[----:B-1----:R-:W1:Y:S04]  /*10050*/  SHFL.IDX PT, R2, R8, 0x2, 0x181f ;  /* 0x00581f0008027f89 */ /* 0x002e6800000e0000 */
[----:B------:R-:W2:Y:S04]  /*10060*/  SHFL.IDX PT, R3, R9, 0x2, 0x181f ;  /* 0x00581f0009037f89 */ /* 0x000ea800000e0000 */
[----:B------:R-:W3:Y:S01]  /*10070*/  SHFL.IDX PT, R9, R9, 0x3, 0x181f ;  /* 0x00781f0009097f89 */ /* 0x000ee200000e0000 */
[----:B-1----:R-:W-:-:S05]  /*10080*/  IADD3 R2, P0, R30, R2, RZ ;  /* 0x000000021e027210 */ /* 0x002fca0007f1e0ff */
[----:B--2---:R-:W-:Y:S01]  /*10090*/  IMAD.X R3, RZ, RZ, R3, P0 ;  /* 0x000000ffff037224 */ /* 0x004fe200000e0603 */
[----:B------:R-:W-:-:S13]  /*100a0*/  ISETP.LT.OR P0, PT, R7, 0x21, P6 ;  /* 0x000000210700780c */ /* 0x000fda0003701670 */
[----:B------:R1:W-:Y:S01]  /*100b0*/  LDGSTS.E.BYPASS.LTC128B.128 [R4+0x11000], desc[UR52][R2.64], !P0 ;  /* 0x1100000002047fae */ /* 0x0003e2000c101d74 */
[----:B------:R-:W-:-:S13]  /*100c0*/  ISETP.LT.OR P0, PT, R7, 0x21, P2 ;  /* 0x000000210700780c */ /* 0x000fda0001701670 */
[----:B---3--:R1:W-:Y:S02]  /*100d0*/  LDGSTS.E.BYPASS.LTC128B.128 [R4+0x13000], desc[UR52][R2.64+0x80], !P0 ;  /* 0x1300008002047fae */ /* 0x0083e4000c101d74 */
.L_x_1337:
[----:B01----:R-:W-:Y:S02]  /*100e0*/  IADD3 R2, P0, R30, R14, RZ ;  /* 0x0000000e1e027210 */ /* 0x003fe40007f1e0ff */
[----:B------:R-:W-:-:S03]  /*100f0*/  LOP3.LUT P6, RZ, R16, 0x100, RZ, 0xc0, !PT ;  /* 0x0000010010ff7812 */ /* 0x000fc600078cc0ff */
[----:B------:R-:W-:Y:S01]  /*10100*/  IMAD.X R3, RZ, RZ, R9, P0 ;  /* 0x000000ffff037224 */ /* 0x000fe200000e0609 */
[----:B------:R-:W-:-:S13]  /*10110*/  ISETP.LT.OR P0, PT, R7, 0x31, P6 ;  /* 0x000000310700780c */ /* 0x000fda0003701670 */
[----:B------:R-:W-:Y:S01]  /*10120*/  @!PT LDS RZ, [RZ] ;  /* 0x00000000fffff984 */ /* 0x000fe20000000800 */
[----:B------:R-:W-:Y:S01]  /*10130*/  @!PT LDS RZ, [RZ] ;  /* 0x00000000fffff984 */ /* 0x000fe20000000800 */
[----:B------:R-:W-:Y:S01]  /*10140*/  @!PT LDS RZ, [RZ] ;  /* 0x00000000fffff984 */ /* 0x000fe20000000800 */
[----:B------:R0:W-:Y:S01]  /*10150*/  LDGSTS.E.BYPASS.LTC128B.128 [R4+0x11800], desc[UR52][R2.64], !P0 ;  /* 0x1180000002047fae */ /* 0x0001e2000c101d74 */
[----:B------:R-:W-:-:S13]  /*10160*/  ISETP.LT.OR P0, PT, R7, 0x31, P2 ;  /* 0x000000310700780c */ /* 0x000fda0001701670 */
[----:B------:R0:W-:Y:S01]  /*10170*/  LDGSTS.E.BYPASS.LTC128B.128 [R4+0x13800], desc[UR52][R2.64+0x80], !P0 ;  /* 0x1380008002047fae */ /* 0x0001e2000c101d74 */
[----:B------:R-:W-:Y:S01]  /*10180*/  PLOP3.LUT P0, PT, PT, PT, PT, 0x80, 0x0 ;  /* 0x000000000000781c */ /* 0x000fe20003f0f070 */
[----:B------:R-:W-:-:S12]  /*10190*/  NOP ;  /* 0x0000000000007918 */ /* 0x000fd80000000000 */
.L_x_1260:
        /* <DEDUP_REMOVED lines=11> */
.L_x_1261:
[----:B------:R0:W-:Y:S01]  /*10250*/  SYNCS.ARRIVE.TRANS64.A1T0 RZ, [R0+URZ+0x28470], RZ ;  /* 0x028470ff00ff79a7 */ /* 0x0001e2000810003f */
[----:B------:R-:W-:Y:S05]  /*10260*/  @!P6 BRA `(.L_x_1262) ;  /* 0x000000000004e947 */ /* 0x000fea0003800000 */
[----:B------:R-:W-:Y:S01]  /*10270*/  BPT.TRAP 0x1 ;  /* 0x000000040000795c */ /* 0x000fe20000300000 */
.L_x_1262:
[----:B------:R-:W1:Y:S01]  /*10280*/  SYNCS.PHASECHK.TRANS64.TRYWAIT P0, [R0+URZ+0x28440], R25 ;  /* 0x02844019000075a7 */ /* 0x000e62000800017f */
[----:B------:R-:W-:Y:S04]  /*10290*/  BSSY B0, `(.L_x_1263) ;  /* 0x0000002000007945 */ /* 0x000fe80003800000 */
[----:B-1----:R-:W-:Y:S05]  /*102a0*/  @!P0 BRA `(.L_x_1264) ;  /* 0x0000003800408947 */ /* 0x002fea0003800000 */
.L_x_1338:
[----:B------:R-:W-:Y:S05]  /*102b0*/  BSYNC B0 ;  /* 0x0000000000007941 */ /* 0x000fea0003800000 */
.L_x_1263:
[----:B------:R-:W-:Y:S01]  /*102c0*/  ULDC.64 UR4, c[0x0][0x300] ;  /* 0x0000c00000047ab9 */ /* 0x000fe20000000a00 */
[----:B------:R-:W-:Y:S01]  /*102d0*/  ULDC.64 UR6, c[0x0][0x2e8] ;  /* 0x0000ba0000067ab9 */ /* 0x000fe20000000a00 */
[----:B------:R-:W-:Y:S01]  /*102e0*/  IMAD R3, R20, UR4, RZ ;  /* 0x0000000414037c24 */ /* 0x000fe2000f8e02ff */
[----:B------:R-:W-:-:S03]  /*102f0*/  LOP3.LUT P2, RZ, R16, 0x1, RZ, 0xc0, !PT ;  /* 0x0000000110ff7812 */ /* 0x000fc6000784c0ff */
        /* <DEDUP_REMOVED lines=12> */
[----:B------:R-:W-:-:S02]  /*103c0*/  UMOV UR4, 0xffffffff ;  /* 0xffffffff00047882 */ /* 0x000fc40000000000 */
[----:B------:R-:W-:-:S04]  /*103d0*/  IADD3 R5, P0, R2, UR6, RZ ;  /* 0x0000000602057c10 */ /* 0x000fc8000ff1e0ff */
[----:B------:R-:W-:Y:S01]  /*103e0*/  IADD3.X R6, R3, UR7, R7, P0, !PT ;  /* 0x0000000703067c10 */ /* 0x000fe200087fe407 */
[----:B------:R-:W-:Y:S08]  /*103f0*/  BRA.DIV UR4, `(.L_x_1265) ;  /* 0x0000003a04007947 */ /* 0x000ff0000b800000 */
[----:B------:R-:W2:Y:S01]  /*10400*/  SHFL.IDX PT, R14, R5, RZ, 0x181f ;  /* 0x00181fff050e7589 */ /* 0x000ea200000e0000 */
[----:B------:R-:W-:-:S03]  /*10410*/  LOP3.LUT P6, RZ, R16, 0x2, RZ, 0xc0, !PT ;  /* 0x0000000210ff7812 */ /* 0x000fc600078cc0ff */
[----:B------:R-:W3:Y:S04]  /*10420*/  SHFL.IDX PT, R2, R6, RZ, 0x181f ;  /* 0x00181fff06027589 */ /* 0x000ee800000e0000 */
[----:B------:R-:W-:Y:S01]  /*10430*/  SHFL.IDX PT, R7, R6, 0x1, 0x181f ;  /* 0x00381f0006077f89 */ /* 0x000fe200000e0000 */
[----:B--2---:R-:W-:-:S05]  /*10440*/  @P4 IADD3 R14, P0, R30, R14, RZ ;  /* 0x0000000e1e0e4210 */ /* 0x004fca0007f1e0ff */
[----:B---3--:R-:W-:Y:S02]  /*10450*/  @P4 IMAD.X R3, RZ, RZ, R2, P0 ;  /* 0x000000ffff034224 */ /* 0x008fe400000e0602 */
[----:B------:R-:W-:Y:S02]  /*10460*/  @P4 IMAD.MOV.U32 R2, RZ, RZ, R14 ;  /* 0x000000ffff024224 */ /* 0x000fe400078e000e */
[----:B------:R-:W2:Y:S04]  /*10470*/  SHFL.IDX PT, R14, R5, 0x1, 0x181f ;  /* 0x00381f00050e7f89 */ /* 0x000ea800000e0000 */
[----:B------:R-:W-:Y:S04]  /*10480*/  @P4 LDGSTS.E.BYPASS.LTC128B.128 [R4+0x20000], desc[UR52][R2.64], !P6 ;  /* 0x2000000002044fae */ /* 0x000fe8000f101d74 */
[----:B------:R3:W-:Y:S01]  /*10490*/  @P4 LDGSTS.E.BYPASS.LTC128B.128 [R4+0x22000], desc[UR52][R2.64+0x80], !P2 ;  /* 0x2200008002044fae */ /* 0x0007e2000d101d74 */
[----:B--2---:R-:W-:-:S05]  /*104a0*/  @P3 IADD3 R14, P0, R30, R14, RZ ;  /* 0x0000000e1e0e3210 */ /* 0x004fca0007f1e0ff */
[----:B------:R-:W-:Y:S02]  /*104b0*/  @P3 IMAD.X R7, RZ, RZ, R7, P0 ;  /* 0x000000ffff073224 */ /* 0x000fe400000e0607 */
[----:B---3--:R-:W-:Y:S02]  /*104c0*/  @P3 IMAD.MOV.U32 R2, RZ, RZ, R14 ;  /* 0x000000ffff023224 */ /* 0x008fe400078e000e */
[----:B------:R-:W2:Y:S01]  /*104d0*/  SHFL.IDX PT, R14, R5, 0x2, 0x181f ;  /* 0x00581f00050e7f89 */ /* 0x000ea200000e0000 */
[----:B------:R-:W-:-:S03]  /*104e0*/  @P3 IMAD.MOV.U32 R3, RZ, RZ, R7 ;  /* 0x000000ffff033224 */ /* 0x000fc600078e0007 */
[----:B------:R-:W3:Y:S04]  /*104f0*/  SHFL.IDX PT, R7, R6, 0x2, 0x181f ;  /* 0x00581f0006077f89 */ /* 0x000ee800000e0000 */
[----:B------:R-:W-:Y:S04]  /*10500*/  @P3 LDGSTS.E.BYPASS.LTC128B.128 [R4+0x20800], desc[UR52][R2.64], !P6 ;  /* 0x2080000002043fae */ /* 0x000fe8000f101d74 */
[----:B------:R4:W-:Y:S01]  /*10510*/  @P3 LDGSTS.E.BYPASS.LTC128B.128 [R4+0x22800], desc[UR52][R2.64+0x80], !P2 ;  /* 0x2280008002043fae */ /* 0x0009e2000d101d74 */
[----:B--2---:R-:W-:-:S05]  /*10520*/  @P1 IADD3 R14, P0, R30, R14, RZ ;  /* 0x0000000e1e0e1210 */ /* 0x004fca0007f1e0ff */
[----:B---3--:R-:W-:Y:S02]  /*10530*/  @P1 IMAD.X R7, RZ, RZ, R7, P0 ;  /* 0x000000ffff071224 */ /* 0x008fe400000e0607 */
[----:B----4-:R-:W-:Y:S02]  /*10540*/  @P1 IMAD.MOV.U32 R2, RZ, RZ, R14 ;  /* 0x000000ffff021224 */ /* 0x010fe400078e000e */
[----:B------:R-:W-:Y:S01]  /*10550*/  @P1 IMAD.MOV.U32 R3, RZ, RZ, R7 ;  /* 0x000000ffff031224 */ /* 0x000fe200078e0007 */
[----:B------:R2:W3:Y:S04]  /*10560*/  SHFL.IDX PT, R14, R5, 0x3, 0x181f ;  /* 0x00781f00050e7f89 */ /* 0x0004e800000e0000 */
[----:B------:R2:W-:Y:S04]  /*10570*/  @P1 LDGSTS.E.BYPASS.LTC128B.128 [R4+0x21000], desc[UR52][R2.64], !P6 ;  /* 0x2100000002041fae */ /* 0x0005e8000f101d74 */
[----:B------:R2:W-:Y:S04]  /*10580*/  @P1 LDGSTS.E.BYPASS.LTC128B.128 [R4+0x23000], desc[UR52][R2.64+0x80], !P2 ;  /* 0x2300008002041fae */ /* 0x0005e8000d101d74 */
[----:B------:R2:W4:Y:S02]  /*10590*/  SHFL.IDX PT, R7, R6, 0x3, 0x181f ;  /* 0x00781f0006077f89 */ /* 0x00052400000e0000 */
.L_x_1348:
[----:B------:R-:W-:Y:S02]  /*105a0*/  LOP3.LUT P1, RZ, R16, 0x2, RZ, 0xc0, !PT ;  /* 0x0000000210ff7812 */ /* 0x000fe4000782c0ff */
[----:B--23--:R-:W-:-:S05]  /*105b0*/  @P5 IADD3 R2, P0, R30, R14, RZ ;  /* 0x0000000e1e025210 */ /* 0x00cfca0007f1e0ff */
[----:B----4-:R-:W-:Y:S01]  /*105c0*/  @P5 IMAD.X R3, RZ, RZ, R7, P0 ;  /* 0x000000ffff035224 */ /* 0x010fe200000e0607 */
[----:B------:R-:W-:-:S05]  /*105d0*/  PLOP3.LUT P0, PT, PT, PT, PT, 0x80, 0x0 ;  /* 0x000000000000781c */ /* 0x000fca0003f0f070 */
[----:B------:R-:W-:Y:S01]  /*105e0*/  @!PT LDS RZ, [RZ] ;  /* 0x00000000fffff984 */ /* 0x000fe20000000800 */
[----:B------:R-:W-:Y:S01]  /*105f0*/  @!PT LDS RZ, [RZ] ;  /* 0x00000000fffff984 */ /* 0x000fe20000000800 */
[----:B------:R-:W-:Y:S01]  /*10600*/  @!PT LDS RZ, [RZ] ;  /* 0x00000000fffff984 */ /* 0x000fe20000000800 */
[----:B------:R2:W-:Y:S04]  /*10610*/  @P5 LDGSTS.E.BYPASS.LTC128B.128 [R4+0x21800], desc[UR52][R2.64], !P1 ;  /* 0x2180000002045fae */ /* 0x0005e8000c901d74 */
[----:B------:R2:W-:Y:S01]  /*10620*/  @P5 LDGSTS.E.BYPASS.LTC128B.128 [R4+0x23800], desc[UR52][R2.64+0x80], !P2 ;  /* 0x2380008002045fae */ /* 0x0005e2000d101d74 */
[----:B------:R-:W-:-:S03]  /*10630*/  NOP ;  /* 0x0000000000007918 */ /* 0x000fc60000000000 */
.L_x_1266:
        /* <DEDUP_REMOVED lines=11> */
.L_x_1267:
[----:B------:R2:W-:Y:S02]  /*106f0*/  SYNCS.ARRIVE.TRANS64.A1T0 RZ, [R0+URZ+0x28430], RZ ;  /* 0x028430ff00ff79a7 */ /* 0x0005e4000810003f */
[----:B------:R-:W-:Y:S05]  /*10700*/  WARPSYNC.ALL ;  /* 0x0000000000007948 */ /* 0x000fea0003800000 */
[----:B------:R-:W-:Y:S01]  /*10710*/  BSSY B6, `(.L_x_1268) ;  /* 0x0000015000067945 */ /* 0x000fe20003800000 */
[----:B012---:R-:W-:Y:S01]  /*10720*/  VIADD R0, R17, 0x18000 ;  /* 0x0001800011007836 */ /* 0x007fe20000000000 */
[----:B------:R-:W-:Y:S04]  /*10730*/  BAR.SYNC.DEFER_BLOCKING 0x8, 0x180 ;  /* 0x0206000000007b1d */ /* 0x000fe80000010000 */
        /* <DEDUP_REMOVED lines=18> */
.L_x_1269:
[----:B------:R-:W-:Y:S05]  /*10860*/  BSYNC B6 ;  /* 0x0000000000067941 */ /* 0x000fea0003800000 */
.L_x_1268:
[----:B------:R-:W0:Y:S01]  /*10870*/  S2R R2, SR_TID.X ;  /* 0x0000000000027919 */ /* 0x000e220000002100 */
[----:B------:R-:W-:Y:S01]  /*10880*/  UISETP.NE.AND UP0, UPT, UR50, URZ, UPT ;  /* 0x0000003f3200728c */ /* 0x000fe2000bf05270 */
[----:B------:R-:W-:Y:S01]  /*10890*/  R2UR UR6, R26 ;  /* 0x000000001a0672ca */ /* 0x000fe200000e0000 */
[----:B------:R-:W-:Y:S01]  /*108a0*/  ULDC.64 UR8, c[0x0][0x2d8] ;  /* 0x0000b60000087ab9 */ /* 0x000fe20000000a00 */
[----:B------:R-:W-:Y:S02]  /*108b0*/  R2UR UR7, R18 ;  /* 0x00000000120772ca */ /* 0x000fe400000e0000 */
[C---:B------:R-:W-:Y:S02]  /*108c0*/  LOP3.LUT P4, RZ, R16.reuse, 0x40, RZ, 0xc0, !PT ;  /* 0x0000004010ff7812 */ /* 0x040fe4000788c0ff */
[----:B------:R-:W-:Y:S02]  /*108d0*/  PLOP3.LUT P0, PT, PT, PT, UP0, 0x80, 0x0 ;  /* 0x000000000000781c */ /* 0x000fe40003f0f008 */
[----:B------:R-:W-:-:S02]  /*108e0*/  LOP3.LUT P5, RZ, R16, 0x20, RZ, 0xc0, !PT ;  /* 0x0000002010ff7812 */ /* 0x000fc400078ac0ff */
[----:B------:R-:W-:-:S03]  /*108f0*/  @UP0 ULDC UR4, c[0x0][0x44c] ;  /* 0x0001130000040ab9 */ /* 0x000fc60000000800 */
[----:B------:R-:W-:-:S04]  /*10900*/  UIMAD UR6, UR6, UR8, URZ ;  /* 0x00000008060672a4 */ /* 0x000fc8000f8e023f */
[----:B------:R-:W-:Y:S02]  /*10910*/  UIMAD UR7, UR7, UR9, UR6 ;  /* 0x00000009070772a4 */ /* 0x000fe4000f8e0206 */
[----:B------:R-:W-:Y:S01]  /*10920*/  USHF.R.S32.HI UR6, URZ, 0x1f, UR37 ;  /* 0x0000001f3f067899 */ /* 0x000fe20008011425 */
[C---:B0-----:R-:W-:Y:S01]  /*10930*/  LOP3.LUT R20, R2.reuse, 0x7f, RZ, 0xc0, !PT ;  /* 0x0000007f02147812 */ /* 0x041fe200078ec0ff */
[----:B------:R-:W-:-:S03]  /*10940*/  IMAD.SHL.U32 R2, R2, 0x10, RZ ;  /* 0x0000001002027824 */ /* 0x000fc600078e00ff */
[----:B------:R-:W-:-:S04]  /*10950*/  SHF.R.U32.HI R20, RZ, 0x3, R20 ;  /* 0x00000003ff147819 */ /* 0x000fc80000011614 */
[----:B------:R-:W-:Y:S02]  /*10960*/  LOP3.LUT R2, R20, 0x70, R2, 0xf8, !PT ;  /* 0x0000007014027812 */ /* 0x000fe400078ef802 */
[----:B------:R-:W0:Y:S03]  /*10970*/  S2R R20, SR_TID.X ;  /* 0x0000000000147919 */ /* 0x000e260000002100 */
[----:B------:R-:W-:-:S04]  /*10980*/  VIADD R4, R2, UR43 ;  /* 0x0000002b02047c36 */ /* 0x000fc80008000000 */
[----:B------:R-:W-:Y:S01]  /*10990*/  @P0 IMAD.HI.U32 R2, R4, UR4, RZ ;  /* 0x0000000404020c27 */ /* 0x000fe2000f8e00ff */
[----:B------:R-:W-:Y:S01]  /*109a0*/  PLOP3.LUT P0, PT, PT, PT, UP0, 0x80, 0x0 ;  /* 0x000000000000781c */ /* 0x000fe20003f0f008 */
[----:B------:R-:W-:Y:S02]  /*109b0*/  @UP0 ULDC UR4, c[0x0][0x450] ;  /* 0x0001140000040ab9 */ /* 0x000fe40000000800 */
[----:B------:R-:W-:-:S10]  /*109c0*/  IMAD.MOV.U32 R0, RZ, RZ, R4 ;  /* 0x000000ffff007224 */ /* 0x000fd400078e0004 */
[----:B------:R-:W-:Y:S02]  /*109d0*/  @P0 SHF.R.U32.HI R0, RZ, UR4, R2 ;  /* 0x00000004ff000c19 */ /* 0x000fe40008011602 */
[----:B------:R-:W-:Y:S02]  /*109e0*/  R2UR UR4, R18 ;  /* 0x00000000120472ca */ /* 0x000fe400000e0000 */
[--C-:B------:R-:W-:Y:S01]  /*109f0*/  SHF.R.S32.HI R2, RZ, 0x1f, R0.reuse ;  /* 0x0000001fff027819 */ /* 0x100fe20000011400 */
[----:B------:R-:W-:Y:S01]  /*10a00*/  IMAD.MOV R5, RZ, RZ, -R0 ;  /* 0x000000ffff057224 */ /* 0x000fe200078e0a00 */
[----:B0-----:R-:W-:-:S09]  /*10a10*/  LOP3.LUT R20, R20, 0x7f, RZ, 0xc0, !PT ;  /* 0x0000007f14147812 */ /* 0x001fd200078ec0ff */
[----:B------:R-:W-:Y:S01]  /*10a20*/  UIMAD.WIDE.U32 UR4, UR4, UR8, URZ ;  /* 0x00000008040472a5 */ /* 0x000fe2000f8e003f */
[----:B------:R-:W-:Y:S02]  /*10a30*/  SHF.R.U32.HI R8, RZ, 0x3, R20 ;  /* 0x00000003ff087819 */ /* 0x000fe40000011614 */
[----:B------:R-:W-:Y:S01]  /*10a40*/  ULDC.64 UR8, c[0x0][0x2e0] ;  /* 0x0000b80000087ab9 */ /* 0x000fe20000000a00 */
[----:B------:R-:W-:Y:S02]  /*10a50*/  UIADD3 UR5, UR5, UR7, URZ ;  /* 0x0000000705057290 */ /* 0x000fe4000fffe03f */
[----:B------:R-:W-:Y:S02]  /*10a60*/  UIMAD UR6, UR6, UR8, URZ ;  /* 0x00000008060672a4 */ /* 0x000fe4000f8e023f */
[----:B------:R-:W-:Y:S02]  /*10a70*/  UIMAD.WIDE.U32 UR4, UR37, UR8, UR4 ;  /* 0x00000008250472a5 */ /* 0x000fe4000f8e0004 */
[----:B------:R-:W-:-:S03]  /*10a80*/  UIMAD UR6, UR37, UR9, UR6 ;  /* 0x00000009250672a4 */ /* 0x000fc6000f8e0206 */
[----:B------:R-:W-:Y:S01]  /*10a90*/  ULDC.64 UR8, c[0x0][0x2d0] ;  /* 0x0000b40000087ab9 */ /* 0x000fe20000000a00 */
[----:B------:R-:W-:Y:S01]  /*10aa0*/  UIADD3 UR5, UR5, UR6, URZ ;  /* 0x0000000605057290 */ /* 0x000fe2000fffe03f */
[----:B------:R-:W-:Y:S02]  /*10ab0*/  IMAD R3, R2, UR8, RZ ;  /* 0x0000000802037c24 */ /* 0x000fe4000f8e02ff */
[----:B------:R-:W-:Y:S02]  /*10ac0*/  IMAD.U32 R9, RZ, RZ, UR8 ;  /* 0x00000008ff097e24 */ /* 0x000fe4000f8e00ff */
[C---:B------:R-:W-:Y:S02]  /*10ad0*/  IMAD R7, R0.reuse, UR9, R3 ;  /* 0x0000000900077c24 */ /* 0x040fe4000f8e0203 */
[----:B------:R-:W-:Y:S01]  /*10ae0*/  IMAD.WIDE.U32 R2, R0, R9, UR4 ;  /* 0x0000000400027e25 */ /* 0x000fe2000f8e0009 */
[----:B------:R-:W-:-:S03]  /*10af0*/  ULDC UR4, c[0x0][0x448] ;  /* 0x0001120000047ab9 */ /* 0x000fc60000000800 */
[----:B------:R-:W-:Y:S01]  /*10b00*/  IMAD R5, R5, UR4, R4 ;  /* 0x0000000405057c24 */ /* 0x000fe2000f8e0204 */
[----:B------:R-:W-:Y:S01]  /*10b10*/  ULDC.64 UR4, c[0x0][0x2c8] ;  /* 0x0000b20000047ab9 */ /* 0x000fe20000000a00 */
[----:B------:R-:W-:-:S03]  /*10b20*/  IMAD.IADD R3, R3, 0x1, R7 ;  /* 0x0000000103037824 */ /* 0x000fc600078e0207 */
[----:B------:R-:W-:Y:S01]  /*10b30*/  SHF.R.S32.HI R0, RZ, 0x1f, R5 ;  /* 0x0000001fff007819 */ /* 0x000fe20000011405 */
[----:B------:R-:W-:-:S04]  /*10b40*/  IMAD.WIDE.U32 R2, R5, UR4, R2 ;  /* 0x0000000405027c25 */ /* 0x000fc8000f8e0002 */
[----:B------:R-:W-:-:S04]  /*10b50*/  IMAD R0, R0, UR4, RZ ;  /* 0x0000000400007c24 */ /* 0x000fc8000f8e02ff */
[----:B------:R-:W-:Y:S01]  /*10b60*/  IMAD R5, R5, UR5, R0 ;  /* 0x0000000505057c24 */ /* 0x000fe2000f8e0200 */
[----:B------:R-:W-:Y:S02]  /*10b70*/  ULDC.64 UR4, c[0x0][0x280] ;  /* 0x0000a00000047ab9 */ /* 0x000fe40000000a00 */
[----:B------:R-:W-:Y:S01]  /*10b80*/  IADD3 R0, P0, R2, UR4, RZ ;  /* 0x0000000402007c10 */ /* 0x000fe2000ff1e0ff */
[----:B------:R-:W-:-:S03]  /*10b90*/  UMOV UR4, 0xffffffff ;  /* 0xffffffff00047882 */ /* 0x000fc60000000000 */
[----:B------:R-:W-:Y:S01]  /*10ba0*/  IADD3.X R5, R3, UR5, R5, P0, !PT ;  /* 0x0000000503057c10 */ /* 0x000fe200087fe405 */
[----:B------:R-:W-:Y:S08]  /*10bb0*/  BRA.DIV UR4, `(.L_x_1270) ;  /* 0x00000036044c7947 */ /* 0x000ff0000b800000 */
[----:B------:R-:W0:Y:S01]  /*10bc0*/  SHFL.IDX PT, R14, R0, RZ, 0x181f ;  /* 0x00181fff000e7589 */ /* 0x000e2200000e0000 */
[----:B------:R-:W-:-:S03]  /*10bd0*/  VIADD R4, R8, UR43 ;  /* 0x0000002b08047c36 */ /* 0x000fc60008000000 */
        /* <DEDUP_REMOVED lines=69> */
.L_x_1365:
        /* <DEDUP_REMOVED lines=9> */
[----:B------:R-:W-:Y:S01]  /*110c0*/  PLOP3.LUT P0, PT, PT, PT, PT, 0x80, 0x0 ;  /* 0x000000000000781c */ /* 0x000fe20003f0f070 */
[----:B------:R-:W-:-:S12]  /*110d0*/  NOP ;  /* 0x0000000000007918 */ /* 0x000fd80000000000 */
.L_x_1271:
[----:B------:R-:W-:Y:S02]  /*110e0*/  PLOP3.LUT P1, PT, P1, P0, PT, 0xa2, 0x0 ;  /* 0x000000000000781c */ /* 0x000fe40000f21472 */
[----:B------:R-:W-:-:S08]  /*110f0*/  @P0 R2UR P1, UR4, R17 ;  /* 0x00000000110402ca */ /* 0x000fd00000020000 */
[----:B------:R-:W-:-:S05]  /*11100*/  @P0 PLOP3.LUT P0, PT, P1, PT, PT, 0x80, 0x0 ;  /* 0x000000000000081c */ /* 0x000fca0000f0f070 */
[----:B------:R-:W-:Y:S01]  /*11110*/  @!P1 SYNCS.ARRIVE.TRANS64.RED.A0T1 RZ, [UR4+0x28400], RZ ;  /* 0x028400ffffff99a7 */ /* 0x000fe20008200404 */
[----:B------:R-:W-:Y:S07]  /*11120*/  @!P1 ARRIVES.LDGSTSBAR.64.TRANSCNT [UR4+0x28400] ;  /* 0x02840000ff0099b0 */ /* 0x000fee0008000a84 */
[----:B------:R-:W-:Y:S05]  /*11130*/  @P0 BRA.U.ANY `(.L_x_1271) ;  /* 0xfffffffd00e80947 */ /* 0x000fea000393ffff */
[----:B0-----:R-:W2:Y:S02]  /*11140*/  LDL.LU R2, [R1+0x4] ;  /* 0x0000040001027983 */ /* 0x001ea40000300800 */
        /* <DEDUP_REMOVED lines=11> */
.L_x_1366:
[----:B------:R-:W-:Y:S05]  /*11200*/  BSYNC B0 ;  /* 0x0000000000007941 */ /* 0x000fea0003800000 */
.L_x_1272:
[----:B------:R-:W-:-:S04]  /*11210*/  UIADD3 UR4, UR44, -0x2, URZ ;  /* 0xfffffffe2c047890 */ /* 0x000fc8000fffe03f */
[----:B------:R-:W-:-:S06]  /*11220*/  UISETP.GE.AND UP0, UPT, UR4, UR45, UPT ;  /* 0x0000002d0400728c */ /* 0x000fcc000bf06270 */
[----:B------:R-:W-:-:S13]  /*11230*/  PLOP3.LUT P0, PT, PT, PT, UP0, 0x40, 0x0 ;  /* 0x000000000000781c */ /* 0x000fda0003f0e808 */
[----:B------:R-:W-:Y:S05]  /*11240*/  @P0 BRA `(.L_x_1274) ;  /* 0x00000010008c0947 */ /* 0x000fea0003800000 */
[----:B------:R-:W-:Y:S02]  /*11250*/  IMAD.MOV.U32 R8, RZ, RZ, R23 ;  /* 0x000000ffff087224 */ /* 0x000fe400078e0017 */
[----:B------:R-:W-:Y:S02]  /*11260*/  IMAD.MOV.U32 R5, RZ, RZ, R19 ;  /* 0x000000ffff057224 */ /* 0x000fe400078e0013 */
[----:B------:R-:W-:-:S07]  /*11270*/  IMAD.U32 R21, RZ, RZ, UR4 ;  /* 0x00000004ff157e24 */ /* 0x000fce000f8e00ff */
.L_x_1294:
[----:B01----:R-:W0:Y:S01]  /*11280*/  S2R R0, SR_TID.X ;  /* 0x0000000000007919 */ /* 0x003e220000002100 */
[----:B------:R-:W-:Y:S01]  /*11290*/  VIADD R19, R5, 0x1 ;  /* 0x0000000105137836 */ /* 0x000fe20000000000 */
[----:B------:R-:W1:Y:S01]  /*112a0*/  S2R R2, SR_TID.X ;  /* 0x0000000000027919 */ /* 0x000e620000002100 */
[----:B0-----:R-:W-:-:S04]  /*112b0*/  LOP3.LUT R0, R0, 0x7f, RZ, 0xc0, !PT ;  /* 0x0000007f00007812 */ /* 0x001fc800078ec0ff */
[----:B------:R-:W-:Y:S01]  /*112c0*/  SHF.R.U32.HI R3, RZ, 0x3, R0 ;  /* 0x00000003ff037819 */ /* 0x000fe20000011600 */
[----:B-1----:R-:W-:Y:S01]  /*112d0*/  IMAD.SHL.U32 R2, R2, 0x10, RZ ;  /* 0x0000001002027824 */ /* 0x002fe200078e00ff */
[----:B------:R-:W0:Y:S04]  /*112e0*/  LDC R0, c[0x0][0x430] ;  /* 0x00010c00ff007b82 */ /* 0x000e280000000800 */
[----:B------:R-:W-:-:S04]  /*112f0*/  LOP3.LUT R2, R3, 0x70, R2, 0xf8, !PT ;  /* 0x0000007003027812 */ /* 0x000fc800078ef802 */
[----:B------:R-:W-:-:S13]  /*11300*/  ISETP.GT.U32.AND P1, PT, R2, 0x3f, PT ;  /* 0x0000003f0200780c */ /* 0x000fda0003f24070 */
[----:B------:R-:W1:Y:S01]  /*11310*/  @!P1 LDC.64 R6, c[0x0][0x428] ;  /* 0x00010a00ff069b82 */ /* 0x000e620000000a00 */
[----:B0-----:R-:W-:Y:S01]  /*11320*/  ISETP.NE.AND P0, PT, R0, 0x1, PT ;  /* 0x000000010000780c */ /* 0x001fe20003f05270 */
[----:B------:R-:W-:-:S04]  /*11330*/  IMAD R0, R21, 0x40, R32 ;  /* 0x0000004015007824 */ /* 0x000fc800078e0220 */
[----:B------:R-:W-:Y:S02]  /*11340*/  IMAD.IADD R0, R2, 0x1, R0 ;  /* 0x0000000102007824 */ /* 0x000fe400078e0200 */
[----:B------:R-:W0:Y:S02]  /*11350*/  @!P1 LDC.64 R10, c[0x0][0x418] ;  /* 0x00010600ff0a9b82 */ /* 0x000e240000000a00 */
[----:B------:R-:W-:-:S06]  /*11360*/  IMAD.MOV.U32 R4, RZ, RZ, R0 ;  /* 0x000000ffff047224 */ /* 0x000fcc00078e0000 */
[----:B------:R-:W2:Y:S08]  /*11370*/  @P0 LDC R3, c[0x0][0x434] ;  /* 0x00010d00ff030b82 */ /* 0x000eb00000000800 */
[----:B------:R-:W3:Y:S01]  /*11380*/  @P0 LDC R9, c[0x0][0x438] ;  /* 0x00010e00ff090b82 */ /* 0x000ee20000000800 */
[----:B------:R-:W-:Y:S02]  /*11390*/  IMAD.U32 R12, RZ, RZ, UR49 ;  /* 0x00000031ff0c7e24 */ /* 0x000fe4000f8e00ff */
[----:B--2---:R-:W-:-:S05]  /*113a0*/  @P0 IMAD.HI.U32 R2, R0, R3, RZ ;  /* 0x0000000300020227 */ /* 0x004fca00078e00ff */
[----:B---3--:R-:W-:Y:S01]  /*113b0*/  @P0 SHF.R.U32.HI R4, RZ, R9, R2 ;  /* 0x00000009ff040219 */ /* 0x008fe20000011602 */
[----:B-1----:R-:W-:-:S03]  /*113c0*/  @!P1 IMAD R2, R31, R6, RZ ;  /* 0x000000061f029224 */ /* 0x002fc600078e02ff */
[----:B------:R-:W-:Y:S01]  /*113d0*/  @!P1 SHF.R.S32.HI R3, RZ, 0x1f, R4 ;  /* 0x0000001fff039819 */ /* 0x000fe20000011404 */
[----:B------:R-:W-:Y:S02]  /*113e0*/  @!P1 IMAD R7, R24, R7, R2 ;  /* 0x0000000718079224 */ /* 0x000fe400078e0202 */
[----:B------:R-:W-:Y:S01]  /*113f0*/  @!P1 IMAD.MOV.U32 R2, RZ, RZ, R4 ;  /* 0x000000ffff029224 */ /* 0x000fe200078e0004 */
[----:B------:R-:W-:-:S03]  /*11400*/  ISETP.NE.AND P2, PT, R12, 0x3, PT ;  /* 0x000000030c00780c */ /* 0x000fc60003f45270 */
[----:B------:R-:W-:-:S04]  /*11410*/  @!P1 IMAD.WIDE.U32 R2, R24, R6, R2 ;  /* 0x0000000618029225 */ /* 0x000fc800078e0002 */
[----:B------:R-:W-:Y:S01]  /*11420*/  @!P1 IMAD.IADD R3, R7, 0x1, R3 ;  /* 0x0000000107039824 */ /* 0x000fe200078e0203 */
[C---:B0-----:R-:W-:Y:S01]  /*11430*/  @!P1 LEA R10, P0, R2.reuse, R10, 0x2 ;  /* 0x0000000a020a9211 */ /* 0x041fe200078010ff */
[----:B------:R-:W-:Y:S01]  /*11440*/  IMAD.MOV R7, RZ, RZ, -R4 ;  /* 0x000000ffff077224 */ /* 0x000fe200078e0a04 */
[----:B------:R-:W-:Y:S05]  /*11450*/  YIELD ;  /* 0x0000000000007946 */ /* 0x000fea0003800000 */
[----:B------:R-:W-:Y:S01]  /*11460*/  @!P1 LEA.HI.X R11, R2, R11, R3, 0x2, P0 ;  /* 0x0000000b020b9211 */ /* 0x000fe200000f1403 */
[----:B------:R-:W-:Y:S01]  /*11470*/  ULDC UR4, c[0x0][0x430] ;  /* 0x00010c0000047ab9 */ /* 0x000fe20000000800 */
[----:B------:R-:W-:Y:S01]  /*11480*/  ISETP.NE.AND P0, PT, R19, 0x2, PT ;  /* 0x000000021300780c */ /* 0x000fe20003f05270 */
[----:B------:R-:W-:-:S02]  /*11490*/  IMAD.MOV.U32 R6, RZ, RZ, RZ ;  /* 0x000000ffff067224 */ /* 0x000fc400078e00ff */
[----:B------:R-:W-:Y:S01]  /*114a0*/  IMAD R7, R7, UR4, R0 ;  /* 0x0000000407077c24 */ /* 0x000fe2000f8e0200 */
[----:B------:R-:W-:Y:S01]  /*114b0*/  SEL R23, RZ, 0x1, P0 ;  /* 0x00000001ff177807 */ /* 0x000fe20000000000 */
[----:B------:R-:W-:Y:S01]  /*114c0*/  IMAD.MOV.U32 R0, RZ, RZ, R21 ;  /* 0x000000ffff007224 */ /* 0x000fe200078e0015 */
[----:B------:R-:W-:Y:S01]  /*114d0*/  SEL R19, R19, RZ, P0 ;  /* 0x000000ff13137207 */ /* 0x000fe20000000000 */
[----:B------:R0:W5:Y:S01]  /*114e0*/  @!P1 LDG.E R6, desc[UR52][R10.64] ;  /* 0x000000340a069981 */ /* 0x000162000c1e1900 */
[----:B------:R-:W-:Y:S01]  /*114f0*/  VIADD R21, R21, 0xffffffff ;  /* 0xffffffff15157836 */ /* 0x000fe20000000000 */
[----:B------:R-:W-:Y:S02]  /*11500*/  LOP3.LUT R23, R8, R23, RZ, 0x3c, !PT ;  /* 0x0000001708177212 */ /* 0x000fe400078e3cff */
[----:B------:R-:W-:Y:S01]  /*11510*/  ISETP.GT.AND P1, PT, R0, UR45, PT ;  /* 0x0000002d00007c0c */ /* 0x000fe2000bf24270 */
[----:B------:R-:W-:-:S12]  /*11520*/  @!P2 BRA `(.L_x_1275) ;  /* 0x000000000004a947 */ /* 0x000fd80003800000 */
[----:B------:R-:W-:Y:S01]  /*11530*/  BPT.TRAP 0x1 ;  /* 0x000000040000795c */ /* 0x000fe20000300000 */
.L_x_1275:
[----:B------:R-:W-:Y:S01]  /*11540*/  IMAD R0, R19, 0x8, R17 ;  /* 0x0000000813007824 */ /* 0x000fe200078e0211 */
[----:B------:R-:W-:Y:S01]  /*11550*/  SHF.L.U32 R20, R23, 0x1f, RZ ;  /* 0x0000001f17147819 */ /* 0x000fe200000006ff */
[----:B------:R-:W-:Y:S01]  /*11560*/  BSSY B0, `(.L_x_1276) ;  /* 0x0000004000007945 */ /* 0x000fe20003800000 */
[----:B------:R-:W-:Y:S02]  /*11570*/  SHF.R.S32.HI R9, RZ, 0x1f, R7 ;  /* 0x0000001fff097819 */ /* 0x000fe40000011407 */
[----:B------:R-:W1:Y:S02]  /*11580*/  SYNCS.PHASECHK.TRANS64.TRYWAIT P0, [R0+URZ+0x28480], R20 ;  /* 0x02848014000075a7 */ /* 0x000e64000800017f */
[----:B-1----:R-:W-:Y:S05]  /*11590*/  @!P0 BRA `(.L_x_1277) ;  /* 0x0000003400648947 */ /* 0x002fea0003800000 */
.L_x_1367:
[----:B------:R-:W-:Y:S05]  /*115a0*/  BSYNC B0 ;  /* 0x0000000000007941 */ /* 0x000fea0003800000 */
.L_x_1276:
[----:B------:R-:W-:Y:S01]  /*115b0*/  ULDC.64 UR4, c[0x0][0x328] ;  /* 0x0000ca0000047ab9 */ /* 0x000fe20000000a00 */
[----:B0----5:R-:W-:Y:S01]  /*115c0*/  SHF.R.S32.HI R10, RZ, 0x1f, R6 ;  /* 0x0000001fff0a7819 */ /* 0x021fe20000011406 */
[----:B------:R-:W-:Y:S01]  /*115d0*/  IMAD R2, R9, UR4, RZ ;  /* 0x0000000409027c24 */ /* 0x000fe2000f8e02ff */
[----:B------:R-:W-:Y:S01]  /*115e0*/  ULDC.64 UR6, c[0x0][0x318] ;  /* 0x0000c60000067ab9 */ /* 0x000fe20000000a00 */
[C---:B------:R-:W-:Y:S02]  /*115f0*/  LOP3.LUT P3, RZ, R16.reuse, 0x2, RZ, 0xc0, !PT ;  /* 0x0000000210ff7812 */ /* 0x040fe4000786c0ff */
[C---:B------:R-:W-:Y:S01]  /*11600*/  IMAD R11, R7.reuse, UR5, R2 ;  /* 0x00000005070b7c24 */ /* 0x040fe2000f8e0202 */
[----:B------:R-:W-:Y:S01]  /*11610*/  LOP3.LUT P2, RZ, R16, 0x1, RZ, 0xc0, !PT ;  /* 0x0000000110ff7812 */ /* 0x000fe2000784c0ff */
        /* <DEDUP_REMOVED lines=16> */
[----:B------:R-:W0:Y:S01]  /*11720*/  SHFL.IDX PT, R2, R25, RZ, 0x181f ;  /* 0x00181fff19027589 */ /* 0x000e2200000e0000 */
[----:B------:R-:W-:-:S03]  /*11730*/  IMAD.IADD R4, R17, 0x1, R4 ;  /* 0x0000000111047824 */ /* 0x000fc600078e0204 */
[----:B------:R-:W2:Y:S01]  /*11740*/  SHFL.IDX PT, R3, R27, RZ, 0x181f ;  /* 0x00181fff1b037589 */ /* 0x000ea200000e0000 */
[----:B0-----:R-:W-:-:S05]  /*11750*/  IADD3 R2, P0, R30, R2, RZ ;  /* 0x000000021e027210 */ /* 0x001fca0007f1e0ff */
[----:B--2---:R-:W-:-:S05]  /*11760*/  IMAD.X R3, RZ, RZ, R3, P0 ;  /* 0x000000ffff037224 */ /* 0x004fca00000e0603 */
[----:B------:R-:W-:Y:S01]  /*11770*/  @!PT LDS RZ, [RZ] ;  /* 0x00000000fffff984 */ /* 0x000fe20000000800 */
[----:B------:R-:W-:Y:S04]  /*11780*/  LDGSTS.E.BYPASS.LTC128B.128 [R4+0x10000], desc[UR52][R2.64], !P3 ;  /* 0x1000000002047fae */ /* 0x000fe8000d901d74 */
[----:B------:R0:W-:Y:S04]  /*11790*/  LDGSTS.E.BYPASS.LTC128B.128 [R4+0x12000], desc[UR52][R2.64+0x80], !P2 ;  /* 0x1200008002047fae */ /* 0x0001e8000d101d74 */
[----:B0-----:R-:W0:Y:S04]  /*117a0*/  SHFL.IDX PT, R2, R25, 0x1, 0x181f ;  /* 0x00381f0019027f89 */ /* 0x001e2800000e0000 */
[----:B------:R-:W2:Y:S01]  /*117b0*/  SHFL.IDX PT, R3, R27, 0x1, 0x181f ;  /* 0x00381f001b037f89 */ /* 0x000ea200000e0000 */
[----:B0-----:R-:W-:-:S05]  /*117c0*/  IADD3 R2, P0, R30, R2, RZ ;  /* 0x000000021e027210 */ /* 0x001fca0007f1e0ff */
[----:B--2---:R-:W-:-:S05]  /*117d0*/  IMAD.X R3, RZ, RZ, R3, P0 ;  /* 0x000000ffff037224 */ /* 0x004fca00000e0603 */
[----:B------:R-:W-:Y:S04]  /*117e0*/  LDGSTS.E.BYPASS.LTC128B.128 [R4+0x10800], desc[UR52][R2.64], !P3 ;  /* 0x1080000002047fae */ /* 0x000fe8000d901d74 */
[----:B------:R0:W-:Y:S04]  /*117f0*/  LDGSTS.E.BYPASS.LTC128B.128 [R4+0x12800], desc[UR52][R2.64+0x80], !P2 ;  /* 0x1280008002047fae */ /* 0x0001e8000d101d74 */
[----:B0-----:R-:W0:Y:S04]  /*11800*/  SHFL.IDX PT, R2, R25, 0x2, 0x181f ;  /* 0x00581f0019027f89 */ /* 0x001e2800000e0000 */
[----:B------:R-:W2:Y:S04]  /*11810*/  SHFL.IDX PT, R3, R27, 0x2, 0x181f ;  /* 0x00581f001b037f89 */ /* 0x000ea800000e0000 */
[----:B------:R-:W3:Y:S01]  /*11820*/  SHFL.IDX PT, R27, R27, 0x3, 0x181f ;  /* 0x00781f001b1b7f89 */ /* 0x000ee200000e0000 */
[----:B0-----:R-:W-:-:S05]  /*11830*/  IADD3 R2, P0, R30, R2, RZ ;  /* 0x000000021e027210 */ /* 0x001fca0007f1e0ff */
[----:B--2---:R-:W-:-:S05]  /*11840*/  IMAD.X R3, RZ, RZ, R3, P0 ;  /* 0x000000ffff037224 */ /* 0x004fca00000e0603 */
[----:B------:R-:W-:Y:S04]  /*11850*/  LDGSTS.E.BYPASS.LTC128B.128 [R4+0x11000], desc[UR52][R2.64], !P3 ;  /* 0x1100000002047fae */ /* 0x000fe8000d901d74 */
[----:B------:R0:W-:Y:S04]  /*11860*/  LDGSTS.E.BYPASS.LTC128B.128 [R4+0x13000], desc[UR52][R2.64+0x80], !P2 ;  /* 0x1300008002047fae */ /* 0x0001e8000d101d74 */
[----:B0--3--:R0:W2:Y:S02]  /*11870*/  SHFL.IDX PT, R2, R25, 0x3, 0x181f ;  /* 0x00781f0019027f89 */ /* 0x0090a400000e0000 */
.L_x_1377:
        /* <DEDUP_REMOVED lines=9> */
.L_x_1279:
        /* <DEDUP_REMOVED lines=11> */
.L_x_1280:
[----:B------:R2:W-:Y:S01]  /*119c0*/  SYNCS.ARRIVE.TRANS64.A1T0 RZ, [R0+URZ+0x28470], RZ ;  /* 0x028470ff00ff79a7 */ /* 0x0005e2000810003f */
[----:B------:R-:W-:Y:S05]  /*119d0*/  @!P3 BRA `(.L_x_1281) ;  /* 0x000000000004b947 */ /* 0x000fea0003800000 */
[----:B------:R-:W-:Y:S01]  /*119e0*/  BPT.TRAP 0x1 ;  /* 0x000000040000795c */ /* 0x000fe20000300000 */
.L_x_1281:
[----:B------:R-:W3:Y:S01]  /*119f0*/  SYNCS.PHASECHK.TRANS64.TRYWAIT P0, [R0+URZ+0x28440], R20 ;  /* 0x02844014000075a7 */ /* 0x000ee2000800017f */
[----:B------:R-:W-:Y:S04]  /*11a00*/  BSSY B0, `(.L_x_1282) ;  /* 0x0000002000007945 */ /* 0x000fe80003800000 */
[----:B---3--:R-:W-:Y:S05]  /*11a10*/  @!P0 BRA `(.L_x_1283) ;  /* 0x0000003400808947 */ /* 0x008fea0003800000 */
.L_x_1378:
[----:B------:R-:W-:Y:S05]  /*11a20*/  BSYNC B0 ;  /* 0x0000000000007941 */ /* 0x000fea0003800000 */
.L_x_1282:
        /* <DEDUP_REMOVED lines=20> */
[----:B------:R-:W-:Y:S08]  /*11b70*/  BRA.DIV UR4, `(.L_x_1284) ;  /* 0x00000036043c7947 */ /* 0x000ff0000b800000 */
[----:B------:R-:W4:Y:S04]  /*11b80*/  SHFL.IDX PT, R14, R9, RZ, 0x181f ;  /* 0x00181fff090e7589 */ /* 0x000f2800000e0000 */
[----:B------:R-:W5:Y:S04]  /*11b90*/  SHFL.IDX PT, R3, R10, RZ, 0x181f ;  /* 0x00181fff0a037589 */ /* 0x000f6800000e0000 */
[----:B------:R-:W-:Y:S01]  /*11ba0*/  SHFL.IDX PT, R7, R10, 0x1, 0x181f ;  /* 0x00381f000a077f89 */ /* 0x000fe200000e0000 */
[----:B----4-:R-:W-:-:S03]  /*11bb0*/  IADD3 R2, P0, R30, R14, RZ ;  /* 0x0000000e1e027210 */ /* 0x010fc60007f1e0ff */
[----:B------:R-:W4:Y:S02]  /*11bc0*/  SHFL.IDX PT, R14, R9, 0x1, 0x181f ;  /* 0x00381f00090e7f89 */ /* 0x000f2400000e0000 */
[----:B-----5:R-:W-:-:S05]  /*11bd0*/  IMAD.X R3, RZ, RZ, R3, P0 ;  /* 0x000000ffff037224 */ /* 0x020fca00000e0603 */
[----:B------:R-:W-:Y:S04]  /*11be0*/  LDGSTS.E.BYPASS.LTC128B.128 [R4+0x20000], desc[UR52][R2.64], !P3 ;  /* 0x2000000002047fae */ /* 0x000fe8000d901d74 */
[----:B------:R5:W-:Y:S01]  /*11bf0*/  LDGSTS.E.BYPASS.LTC128B.128 [R4+0x22000], desc[UR52][R2.64+0x80], !P2 ;  /* 0x2200008002047fae */ /* 0x000be2000d101d74 */
[----:B----4-:R-:W-:-:S03]  /*11c00*/  IADD3 R6, P0, R30, R14, RZ ;  /* 0x0000000e1e067210 */ /* 0x010fc60007f1e0ff */
[----:B-----5:R-:W-:Y:S04]  /*11c10*/  SHFL.IDX PT, R3, R10, 0x2, 0x181f ;  /* 0x00581f000a037f89 */ /* 0x020fe800000e0000 */
[----:B------:R-:W4:Y:S01]  /*11c20*/  SHFL.IDX PT, R14, R9, 0x2, 0x181f ;  /* 0x00581f00090e7f89 */ /* 0x000f2200000e0000 */
[----:B------:R-:W-:-:S03]  /*11c30*/  IMAD.X R7, RZ, RZ, R7, P0 ;  /* 0x000000ffff077224 */ /* 0x000fc600000e0607 */
[----:B------:R-:W0:Y:S04]  /*11c40*/  SHFL.IDX PT, R10, R10, 0x3, 0x181f ;  /* 0x00781f000a0a7f89 */ /* 0x000e2800000e0000 */
[----:B------:R0:W-:Y:S04]  /*11c50*/  LDGSTS.E.BYPASS.LTC128B.128 [R4+0x20800], desc[UR52][R6.64], !P3 ;  /* 0x2080000006047fae */ /* 0x0001e8000d901d74 */
[----:B------:R0:W-:Y:S01]  /*11c60*/  LDGSTS.E.BYPASS.LTC128B.128 [R4+0x22800], desc[UR52][R6.64+0x80], !P2 ;  /* 0x2280008006047fae */ /* 0x0001e2000d101d74 */
[----:B----4-:R-:W-:-:S03]  /*11c70*/  IADD3 R2, P0, R30, R14, RZ ;  /* 0x0000000e1e027210 */ /* 0x010fc60007f1e0ff */
[----:B------:R4:W0:Y:S02]  /*11c80*/  SHFL.IDX PT, R14, R9, 0x3, 0x181f ;  /* 0x00781f00090e7f89 */ /* 0x00082400000e0000 */
[----:B------:R-:W-:-:S05]  /*11c90*/  IMAD.X R3, RZ, RZ, R3, P0 ;  /* 0x000000ffff037224 */ /* 0x000fca00000e0603 */
[----:B------:R4:W-:Y:S04]  /*11ca0*/  LDGSTS.E.BYPASS.LTC128B.128 [R4+0x21000], desc[UR52][R2.64], !P3 ;  /* 0x2100000002047fae */ /* 0x0009e8000d901d74 */
[----:B------:R4:W-:Y:S02]  /*11cb0*/  LDGSTS.E.BYPASS.LTC128B.128 [R4+0x23000], desc[UR52][R2.64+0x80], !P2 ;  /* 0x2300008002047fae */ /* 0x0009e4000d101d74 */
.L_x_1388:
[----:B0---4-:R-:W-:-:S05]  /*11cc0*/  IADD3 R2, P0, R30, R14, RZ ;  /* 0x0000000e1e027210 */ /* 0x011fca0007f1e0ff */
        /* <DEDUP_REMOVED lines=8> */
.L_x_1285:
        /* <DEDUP_REMOVED lines=11> */
.L_x_1286:
[----:B------:R1:W-:Y:S02]  /*11e00*/  SYNCS.ARRIVE.TRANS64.A1T0 RZ, [R0+URZ+0x28430], RZ ;  /* 0x028430ff00ff79a7 */ /* 0x0003e4000810003f */
[----:B-123--:R-:W-:-:S05]  /*11e10*/  IMAD.U32 R0, RZ, RZ, UR48 ;  /* 0x00000030ff007e24 */ /* 0x00efca000f8e00ff */
[----:B------:R-:W-:-:S13]  /*11e20*/  ISETP.NE.AND P0, PT, R0, 0x3, PT ;  /* 0x000000030000780c */ /* 0x000fda0003f05270 */
[----:B------:R-:W-:Y:S05]  /*11e30*/  @!P0 BRA `(.L_x_1287) ;  /* 0x0000000000048947 */ /* 0x000fea0003800000 */
[----:B------:R-:W-:Y:S01]  /*11e40*/  BPT.TRAP 0x1 ;  /* 0x000000040000795c */ /* 0x000fe20000300000 */
.L_x_1287:
[----:B------:R-:W-:Y:S01]  /*11e50*/  LOP3.LUT R3, R8, 0x1, RZ, 0x3c, !PT ;  /* 0x0000000108037812 */ /* 0x000fe200078e3cff */
[----:B------:R-:W-:Y:S01]  /*11e60*/  IMAD R0, R5, 0x8, R17 ;  /* 0x0000000805007824 */ /* 0x000fe200078e0211 */
[----:B------:R-:W-:Y:S02]  /*11e70*/  BSSY B0, `(.L_x_1288) ;  /* 0x0000004000007945 */ /* 0x000fe40003800000 */
[----:B------:R-:W-:-:S04]  /*11e80*/  SHF.L.U32 R3, R3, 0x1f, RZ ;  /* 0x0000001f03037819 */ /* 0x000fc800000006ff */
[----:B------:R-:W0:Y:S02]  /*11e90*/  SYNCS.PHASECHK.TRANS64.TRYWAIT P2, [R0+URZ+0x28470], R3 ;  /* 0x02847003000075a7 */ /* 0x000e24000804017f */
[----:B0-----:R-:W-:Y:S05]  /*11ea0*/  @!P2 BRA `(.L_x_1289) ;  /* 0x000000340084a947 */ /* 0x001fea0003800000 */
.L_x_1389:
[----:B------:R-:W-:Y:S05]  /*11eb0*/  BSYNC B0 ;  /* 0x0000000000007941 */ /* 0x000fea0003800000 */
.L_x_1288:
[----:B------:R-:W-:-:S05]  /*11ec0*/  IMAD.U32 R2, RZ, RZ, UR49 ;  /* 0x00000031ff027e24 */ /* 0x000fca000f8e00ff */
[----:B------:R-:W-:-:S13]  /*11ed0*/  ISETP.NE.AND P2, PT, R2, 0x3, PT ;  /* 0x000000030200780c */ /* 0x000fda0003f45270 */
[----:B------:R-:W-:Y:S05]  /*11ee0*/  @!P2 BRA `(.L_x_1290) ;  /* 0x000000000004a947 */ /* 0x000fea0003800000 */
[----:B------:R-:W-:Y:S01]  /*11ef0*/  BPT.TRAP 0x1 ;  /* 0x000000040000795c */ /* 0x000fe20000300000 */
.L_x_1290:
[----:B------:R-:W-:Y:S01]  /*11f00*/  SHF.L.U32 R7, R8, 0x1f, RZ ;  /* 0x0000001f08077819 */ /* 0x000fe200000006ff */
[----:B0-----:R-:W-:-:S03]  /*11f10*/  IMAD.SHL.U32 R3, R5, 0x4000, RZ ;  /* 0x0000400005037824 */ /* 0x001fc600078e00ff */
[----:B------:R-:W0:Y:S02]  /*11f20*/  SYNCS.PHASECHK.TRANS64.TRYWAIT P2, [R0+URZ+0x28460], R7 ;  /* 0x02846007000075a7 */ /* 0x000e24000804017f */
[----:B0-----:R-:W-:Y:S05]  /*11f30*/  @!P2 BRA `(.L_x_1291) ;  /* 0x000000340074a947 */ /* 0x001fea0003800000 */
.L_x_1390:
[----:B------:R-:W-:Y:S01]  /*11f40*/  LOP3.LUT R2, R3, R22, RZ, 0xfc, !PT ;  /* 0x0000001603027212 */ /* 0x000fe200078efcff */
[----:B------:R-:W-:Y:S05]  /*11f50*/  WARPSYNC.ALL ;  /* 0x0000000000007948 */ /* 0x000fea0003800000 */
[C---:B------:R-:W-:Y:S01]  /*11f60*/  IMAD.IADD R14, R17.reuse, 0x1, R2 ;  /* 0x00000001110e7824 */ /* 0x040fe200078e0202 */
[----:B------:R-:W-:Y:S01]  /*11f70*/  IADD3 R2, R17, R34, R3 ;  /* 0x0000002211027210 */ /* 0x000fe20007ffe003 */
[----:B------:R-:W-:Y:S01]  /*11f80*/  IMAD.U32 R27, RZ, RZ, UR49 ;  /* 0x00000031ff1b7e24 */ /* 0x000fe2000f8e00ff */
[----:B------:R-:W-:Y:S02]  /*11f90*/  IADD3 R20, R28, R3, R29 ;  /* 0x000000031c147210 */ /* 0x000fe40007ffe01d */
[----:B0-----:R-:W0:Y:S02]  /*11fa0*/  LDSM.16.MT88.4 R4, [R14+0x10000] ;  /* 0x010000000e04783b */ /* 0x001e240000004200 */
[----:B------:R-:W-:-:S02]  /*11fb0*/  ISETP.NE.AND P2, PT, R27, 0x3, PT ;  /* 0x000000031b00780c */ /* 0x000fc40003f45270 */
[C-C-:B0-----:R-:W-:Y:S02]  /*11fc0*/  PRMT R8, R4.reuse, 0x6420, R5.reuse ;  /* 0x0000642004087816 */ /* 0x141fe40000000005 */
        /* <DEDUP_REMOVED lines=29> */
[----:B0-----:R-:W-:Y:S01]  /*121a0*/  IADD3 R12, R29, R3, R36 ;  /* 0x000000031d0c7210 */ /* 0x001fe20007ffe024 */
[----:B------:R-:W-:-:S04]  /*121b0*/  VIADD R3, R3, 0x3000 ;  /* 0x0000300003037836 */ /* 0x000fc80000000000 */
        /* <DEDUP_REMOVED lines=8> */
[----:B------:R-:W-:Y:S02]  /*12240*/  PRMT R5, R8, 0x7531, R9 ;  /* 0x0000753108057816 */ /* 0x000fe40000000009 */
[----:B------:R-:W-:Y:S02]  /*12250*/  LOP3.LUT R8, R3, R22, RZ, 0xfc, !PT ;  /* 0x0000001603087212 */ /* 0x000fe400078efcff */
[C-C-:B------:R-:W-:Y:S02]  /*12260*/  PRMT R6, R10.reuse, 0x6420, R11.reuse ;  /* 0x000064200a067816 */ /* 0x140fe4000000000b */
        /* <DEDUP_REMOVED lines=9> */
[----:B------:R0:W-:Y:S02]  /*12300*/  STSM.16.M88.4 [R12+0x2000], R4 ;  /* 0x002000040c007844 */ /* 0x0001e40000000200 */
[C-C-:B0-----:R-:W-:Y:S02]  /*12310*/  PRMT R4, R8.reuse, 0x6420, R9.reuse ;  /* 0x0000642008047816 */ /* 0x141fe40000000009 */
[----:B------:R-:W-:-:S02]  /*12320*/  PRMT R5, R8, 0x7531, R9 ;  /* 0x0000753108057816 */ /* 0x000fc40000000009 */
        /* <DEDUP_REMOVED lines=11> */
.L_x_1292:
[----:B-1----:R1:W-:Y:S01]  /*123e0*/  SYNCS.ARRIVE.TRANS64.A1T0 RZ, [R0+URZ+0x28450], RZ ;  /* 0x028450ff00ff79a7 */ /* 0x0023e2000810003f */
[----:B------:R-:W-:Y:S06]  /*123f0*/  BAR.SYNC.DEFER_BLOCKING 0x2, 0x80 ;  /* 0x0082000000007b1d */ /* 0x000fec0000010000 */
[----:B------:R-:W-:Y:S05]  /*12400*/  @!P0 BRA `(.L_x_1293) ;  /* 0x0000000000048947 */ /* 0x000fea0003800000 */
[----:B------:R-:W-:Y:S01]  /*12410*/  BPT.TRAP 0x1 ;  /* 0x000000040000795c */ /* 0x000fe20000300000 */
.L_x_1293:
[----:B-1----:R-:W-:Y:S02]  /*12420*/  VIADD R0, R0, 0x28480 ;  /* 0x0002848000007836 */ /* 0x002fe40000000000 */
[----:B------:R-:W-:Y:S02]  /*12430*/  IMAD.MOV.U32 R8, RZ, RZ, R23 ;  /* 0x000000ffff087224 */ /* 0x000fe400078e0017 */
[----:B0-----:R-:W-:Y:S01]  /*12440*/  IMAD.MOV.U32 R5, RZ, RZ, R19 ;  /* 0x000000ffff057224 */ /* 0x001fe200078e0013 */
[----:B------:R-:W-:-:S04]  /*12450*/  PRMT R0, R33, 0x654, R0 ;  /* 0x0000065421007816 */ /* 0x000fc80000000000 */
[----:B------:R1:W-:Y:S01]  /*12460*/  SYNCS.ARRIVE.TRANS64.RED.A1T0 RZ, [R0+URZ], RZ ;  /* 0x000000ff00ff79a7 */ /* 0x0003e2000810043f */
[----:B------:R-:W-:Y:S05]  /*12470*/  @P1 BRA `(.L_x_1294) ;  /* 0xffffffec00801947 */ /* 0x000fea000383ffff */
.L_x_1274:
[----:B01----:R-:W0:Y:S01]  /*12480*/  S2R R0, SR_TID.X ;  /* 0x0000000000007919 */ /* 0x003e220000002100 */
[----:B------:R-:W-:Y:S01]  /*12490*/  BSSY B0, `(.L_x_1295) ;  /* 0x0000012000007945 */ /* 0x000fe20003800000 */
[----:B------:R-:W-:Y:S01]  /*124a0*/  IMAD.U32 R6, RZ, RZ, UR48 ;  /* 0x00000030ff067e24 */ /* 0x000fe2000f8e00ff */
        /* <DEDUP_REMOVED lines=15> */
[----:B------:R0:W-:Y:S02]  /*125a0*/  STL [R1], R0 ;  /* 0x0000000001007387 */ /* 0x0001e40000100800 */
.L_x_1296:
[----:B------:R-:W-:Y:S05]  /*125b0*/  BSYNC B0 ;  /* 0x0000000000007941 */ /* 0x000fea0003800000 */
.L_x_1295:
[----:B------:R-:W-:-:S13]  /*125c0*/  ISETP.NE.AND P1, PT, R6, 0x3, PT ;  /* 0x000000030600780c */ /* 0x000fda0003f25270 */
[----:B------:R-:W-:Y:S05]  /*125d0*/  @!P1 BRA `(.L_x_1297) ;  /* 0x0000000000049947 */ /* 0x000fea0003800000 */
[----:B------:R-:W-:Y:S01]  /*125e0*/  BPT.TRAP 0x1 ;  /* 0x000000040000795c */ /* 0x000fe20000300000 */
.L_x_1297:
[----:B------:R-:W-:Y:S01]  /*125f0*/  LOP3.LUT R3, R23, 0x1, RZ, 0x3c, !PT ;  /* 0x0000000117037812 */ /* 0x000fe200078e3cff */
[----:B------:R-:W-:Y:S01]  /*12600*/  IMAD R2, R19, 0x8, R17 ;  /* 0x0000000813027824 */ /* 0x000fe200078e0211 */
[----:B------:R-:W-:Y:S02]  /*12610*/  BSSY B0, `(.L_x_1298) ;  /* 0x0000004000007945 */ /* 0x000fe40003800000 */
[----:B------:R-:W-:-:S04]  /*12620*/  SHF.L.U32 R3, R3, 0x1f, RZ ;  /* 0x0000001f03037819 */ /* 0x000fc800000006ff */
[----:B------:R-:W1:Y:S02]  /*12630*/  SYNCS.PHASECHK.TRANS64.TRYWAIT P2, [R2+URZ+0x28470], R3 ;  /* 0x02847003020075a7 */ /* 0x000e64000804017f */
[----:B-1----:R-:W-:Y:S05]  /*12640*/  @!P2 BRA `(.L_x_1299) ;  /* 0x0000002c00c4a947 */ /* 0x002fea0003800000 */
.L_x_1391:
[----:B------:R-:W-:Y:S05]  /*12650*/  BSYNC B0 ;  /* 0x0000000000007941 */ /* 0x000fea0003800000 */
.L_x_1298:
[----:B0-----:R-:W-:-:S05]  /*12660*/  IMAD.U32 R0, RZ, RZ, UR49 ;  /* 0x00000031ff007e24 */ /* 0x001fca000f8e00ff */
[----:B------:R-:W-:-:S13]  /*12670*/  ISETP.NE.AND P2, PT, R0, 0x3, PT ;  /* 0x000000030000780c */ /* 0x000fda0003f45270 */
[----:B------:R-:W-:Y:S05]  /*12680*/  @!P2 BRA `(.L_x_1300) ;  /* 0x000000000004a947 */ /* 0x000fea0003800000 */
[----:B------:R-:W-:Y:S01]  /*12690*/  BPT.TRAP 0x1 ;  /* 0x000000040000795c */ /* 0x000fe20000300000 */
.L_x_1300:
[----:B-1----:R-:W-:-:S04]  /*126a0*/  SHF.L.U32 R3, R23, 0x1f, RZ ;  /* 0x0000001f17037819 */ /* 0x002fc800000006ff */
[----:B------:R-:W0:Y:S02]  /*126b0*/  SYNCS.PHASECHK.TRANS64.TRYWAIT P2, [R2+URZ+0x28460], R3 ;  /* 0x02846003020075a7 */ /* 0x000e24000804017f */
[----:B0-----:R-:W-:Y:S05]  /*126c0*/  @!P2 BRA `(.L_x_1301) ;  /* 0x0000002c00b8a947 */ /* 0x001fea0003800000 */
.L_x_1392:
[----:B------:R-:W-:Y:S01]  /*126d0*/  IMAD.SHL.U32 R18, R19, 0x4000, RZ ;  /* 0x0000400013127824 */ /* 0x000fe200078e00ff */
[----:B------:R-:W-:Y:S05]  /*126e0*/  WARPSYNC.ALL ;  /* 0x0000000000007948 */ /* 0x000fea0003800000 */
[----:B------:R-:W-:Y:S01]  /*126f0*/  LOP3.LUT R0, R18, R22, RZ, 0xfc, !PT ;  /* 0x0000001612007212 */ /* 0x000fe200078efcff */
[----:B------:R-:W-:Y:S01]  /*12700*/  IMAD.U32 R24, RZ, RZ, UR49 ;  /* 0x00000031ff187e24 */ /* 0x000fe2000f8e00ff */
[----:B0-----:R-:W-:Y:S02]  /*12710*/  IADD3 R3, R17, R34, R18 ;  /* 0x0000002211037210 */ /* 0x001fe40007ffe012 */
[-C--:B------:R-:W-:Y:S01]  /*12720*/  IADD3 R21, R29, R18.reuse, R36 ;  /* 0x000000121d157210 */ /* 0x080fe20007ffe024 */
[----:B------:R-:W-:Y:S01]  /*12730*/  IMAD.IADD R6, R17, 0x1, R0 ;  /* 0x0000000111067824 */ /* 0x000fe200078e0200 */
[----:B------:R-:W-:Y:S01]  /*12740*/  IADD3 R0, R28, R18, R29 ;  /* 0x000000121c007210 */ /* 0x000fe20007ffe01d */
[----:B------:R-:W-:Y:S01]  /*12750*/  LDSM.16.MT88.4 R8, [R3+0x10000] ;  /* 0x010000000308783b */ /* 0x000fe20000004200 */
[----:B------:R-:W-:Y:S01]  /*12760*/  ISETP.NE.AND P2, PT, R24, 0x3, PT ;  /* 0x000000031800780c */ /* 0x000fe20003f45270 */
[----:B------:R-:W-:-:S02]  /*12770*/  IMAD.IADD R28, R28, 0x1, R21 ;  /* 0x000000011c1c7824 */ /* 0x000fc400078e0215 */
[----:B------:R-:W0:Y:S02]  /*12780*/  LDSM.16.MT88.4 R4, [R6+0x10000] ;  /* 0x010000000604783b */ /* 0x000e240000004200 */
[C-C-:B0-----:R-:W-:Y:S02]  /*12790*/  PRMT R12, R4.reuse, 0x6420, R5.reuse ;  /* 0x00006420040c7816 */ /* 0x141fe40000000005 */
[----:B------:R-:W-:Y:S02]  /*127a0*/  PRMT R13, R4, 0x7531, R5 ;  /* 0x00007531040d7816 */ /* 0x000fe40000000005 */
[C-C-:B------:R-:W-:Y:S02]  /*127b0*/  PRMT R4, R8.reuse, 0x6420, R9.reuse ;  /* 0x0000642008047816 */ /* 0x140fe40000000009 */
[----:B------:R-:W-:Y:S01]  /*127c0*/  PRMT R5, R8, 0x7531, R9 ;  /* 0x0000753108057816 */ /* 0x000fe20000000009 */
[----:B------:R-:W-:Y:S01]  /*127d0*/  VIADD R9, R18, 0x2000 ;  /* 0x0000200012097836 */ /* 0x000fe20000000000 */
[----:B------:R-:W-:-:S02]  /*127e0*/  PRMT R14, R6, 0x6420, R7 ;  /* 0x00006420060e7816 */ /* 0x000fc40000000007 */
[----:B------:R-:W-:Y:S02]  /*127f0*/  PRMT R15, R6, 0x7531, R7 ;  /* 0x00007531060f7816 */ /* 0x000fe40000000007 */
[----:B------:R-:W-:Y:S02]  /*12800*/  LOP3.LUT R8, R9, R22, RZ, 0xfc, !PT ;  /* 0x0000001609087212 */ /* 0x000fe400078efcff */
[C-C-:B------:R-:W-:Y:S01]  /*12810*/  PRMT R6, R10.reuse, 0x6420, R11.reuse ;  /* 0x000064200a067816 */ /* 0x140fe2000000000b */
[----:B------:R-:W-:Y:S01]  /*12820*/  STSM.16.M88.4 [R0], R12 ;  /* 0x0000000c00007844 */ /* 0x000fe20000000200 */
[----:B------:R-:W-:Y:S01]  /*12830*/  PRMT R7, R10, 0x7531, R11 ;  /* 0x000075310a077816 */ /* 0x000fe2000000000b */
[----:B------:R-:W-:-:S04]  /*12840*/  IMAD.IADD R20, R17, 0x1, R8 ;  /* 0x0000000111147824 */ /* 0x000fc800078e0208 */
[----:B------:R-:W-:Y:S04]  /*12850*/  STSM.16.M88.4 [R0+0x1000], R4 ;  /* 0x0010000400007844 */ /* 0x000fe80000000200 */
[----:B------:R-:W0:Y:S04]  /*12860*/  LDSM.16.MT88.4 R4, [R20+0x10000] ;  /* 0x010000001404783b */ /* 0x000e280000004200 */
        /* <DEDUP_REMOVED lines=8> */
[----:B------:R-:W-:Y:S02]  /*128f0*/  LOP3.LUT R8, R9, R22, RZ, 0xfc, !PT ;  /* 0x0000001609087212 */ /* 0x000fe400078efcff */
[C-C-:B------:R-:W-:Y:S01]  /*12900*/  PRMT R6, R10.reuse, 0x6420, R11.reuse ;  /* 0x000064200a067816 */ /* 0x140fe2000000000b */
[----:B------:R-:W-:Y:S01]  /*12910*/  STSM.16.M88.4 [R0+0x2000], R12 ;  /* 0x0020000c00007844 */ /* 0x000fe20000000200 */
        /* <DEDUP_REMOVED lines=38> */
.L_x_1302:
[----:B-1----:R1:W-:Y:S01]  /*12b80*/  SYNCS.ARRIVE.TRANS64.A1T0 RZ, [R2+URZ+0x28450], RZ ;  /* 0x028450ff02ff79a7 */ /* 0x0023e2000810003f */
[----:B------:R-:W-:Y:S06]  /*12b90*/  BAR.SYNC.DEFER_BLOCKING 0x2, 0x80 ;  /* 0x0082000000007b1d */ /* 0x000fec0000010000 */
[----:B------:R-:W-:Y:S05]  /*12ba0*/  @!P1 BRA `(.L_x_1303) ;  /* 0x0000000000049947 */ /* 0x000fea0003800000 */
[----:B------:R-:W-:Y:S01]  /*12bb0*/  BPT.TRAP 0x1 ;  /* 0x000000040000795c */ /* 0x000fe20000300000 */
.L_x_1303:
        /* <DEDUP_REMOVED lines=8> */
.L_x_1246:
[----:B------:R-:W-:Y:S05]  /*12c40*/  BSYNC B7 ;  /* 0x0000000000077941 */ /* 0x000fea0003800000 */
.L_x_1244:
[----:B-1----:R1:W5:Y:S01]  /*12c50*/  LDL R2, [R1] ;  /* 0x0000000001027983 */ /* 0x0023620000100800 */
[----:B------:R-:W-:-:S13]  /*12c60*/  LOP3.LUT P1, RZ, R16, 0x200, RZ, 0xc0, !PT ;  /* 0x0000020010ff7812 */ /* 0x000fda000782c0ff */
[----:B-1----:R-:W-:Y:S05]  /*12c70*/  @!P1 BRA `(.L_x_1304) ;  /* 0x0000000000249947 */ /* 0x002fea0003800000 */
[----:B------:R-:W1:Y:S08]  /*12c80*/  S2UR UR4, SR_CgaCtaId ;  /* 0x00000000000479c3 */ /* 0x000e700000008800 */
[----:B------:R-:W-:Y:S01]  /*12c90*/  BAR.SYNC.DEFER_BLOCKING 0x5, 0x180 ;  /* 0x0146000000007b1d */ /* 0x000fe20000010000 */
[----:B--2---:R-:W-:Y:S01]  /*12ca0*/  MOV R0, 0x400 ;  /* 0x0000040000007802 */ /* 0x004fe20000000f00 */
[----:B-1----:R-:W-:-:S05]  /*12cb0*/  IMAD.U32 R33, RZ, RZ, UR4 ;  /* 0x00000004ff217e24 */ /* 0x002fca000f8e00ff */
[----:B------:R-:W-:-:S05]  /*12cc0*/  LEA R17, R33, R0, 0x18 ;  /* 0x0000000021117211 */ /* 0x000fca00078ec0ff */
[----:B-----5:R-:W1:Y:S04]  /*12cd0*/  LDS R2, [R17+0x284d0] ;  /* 0x0284d00011027984 */ /* 0x020e680000000800 */
[----:B-1----:R1:W-:Y:S01]  /*12ce0*/  STL [R1], R2 ;  /* 0x0000000201007387 */ /* 0x0023e20000100800 */
[----:B------:R-:W-:Y:S06]  /*12cf0*/  BAR.ARV 0x4, 0x180 ;  /* 0x0106000000007b1d */ /* 0x000fec0000002000 */
[----:B------:R-:W-:Y:S05]  /*12d00*/  BRA `(.L_x_1305) ;  /* 0x0000000000207947 */ /* 0x000fea0003800000 */
.L_x_1304:
[----:B------:R-:W1:Y:S01]  /*12d10*/  @!P0 S2R R33, SR_CgaCtaId ;  /* 0x0000000000218919 */ /* 0x000e620000008800 */
[----:B--2---:R-:W-:Y:S01]  /*12d20*/  @!P0 MOV R0, 0x400 ;  /* 0x0000040000008802 */ /* 0x004fe20000000f00 */
[----:B------:R-:W-:Y:S03]  /*12d30*/  BAR.SYNC.DEFER_BLOCKING 0x4, 0x180 ;  /* 0x0106000000007b1d */ /* 0x000fe60000010000 */
[----:B-1----:R-:W-:-:S03]  /*12d40*/  @!P0 LEA R17, R33, R0, 0x18 ;  /* 0x0000000021118211 */ /* 0x002fc600078ec0ff */
[----:B-----5:R-:W1:Y:S04]  /*12d50*/  SHFL.IDX PT, R0, R2, RZ, 0x1f ;  /* 0x00001fff02007589 */ /* 0x020e6800000e0000 */
[----:B------:R2:W-:Y:S04]  /*12d60*/  @!P0 STS [R17+0x284d0], R2 ;  /* 0x0284d00211008388 */ /* 0x0005e80000000800 */
[----:B-1----:R2:W-:Y:S01]  /*12d70*/  STL [R1], R0 ;  /* 0x0000000001007387 */ /* 0x0025e20000100800 */
[----:B------:R-:W-:Y:S06]  /*12d80*/  BAR.ARV 0x5, 0x180 ;  /* 0x0146000000007b1d */ /* 0x000fec0000002000 */
.L_x_1305:
[----:B--2---:R-:W2:Y:S01]  /*12d90*/  LDL R0, [R1] ;  /* 0x0000000001007983 */ /* 0x004ea20000100800 */
[----:B------:R-:W-:Y:S02]  /*12da0*/  ULDC UR4, c[0x0][0xc38] ;  /* 0x00030e0000047ab9 */ /* 0x000fe40000000800 */
[----:B--2---:R-:W-:-:S13]  /*12db0*/  ISETP.GE.AND P0, PT, R0, UR4, PT ;  /* 0x0000000400007c0c */ /* 0x004fda000bf06270 */
[----:B------:R-:W-:Y:S05]  /*12dc0*/  @!P0 BRA `(.L_x_1306) ;  /* 0xffffffbc002c8947 */ /* 0x000fea000383ffff */
.L_x_1235:
[----:B------:R-:W2:Y:S01]  /*12dd0*/  LDL.LU R0, [R1+0x4] ;  /* 0x0000040001007983 */ /* 0x000ea20000300800 */
[----:B------:R-:W-:Y:S01]  /*12de0*/  BSSY B0, `(.L_x_1307) ;  /* 0x000000b000007945 */ /* 0x000fe20003800000 */
[----:B0-----:R-:W0:Y:S01]  /*12df0*/  S2R R5, SR_CgaCtaId ;  /* 0x0000000000057919 */ /* 0x001e220000008800 */
[----:B--2---:R-:W-:-:S05]  /*12e00*/  VIADD R0, R0, 0x1 ;  /* 0x0000000100007836 */ /* 0x004fca0000000000 */
        /* <DEDUP_REMOVED lines=8> */
.L_x_1393:
[----:B------:R-:W-:Y:S05]  /*12e90*/  BSYNC B0 ;  /* 0x0000000000007941 */ /* 0x000fea0003800000 */
.L_x_1307:
[----:B------:R-:W-:-:S03]  /*12ea0*/  UMOV UR4, 0xffffffff ;  /* 0xffffffff00047882 */ /* 0x000fc60000000000 */
[----:B------:R-:W-:Y:S05]  /*12eb0*/  BRA.DIV UR4, `(.L_x_1309) ;  /* 0x0000002604e47947 */ /* 0x000fea000b800000 */
[----:B0-----:R-:W0:Y:S02]  /*12ec0*/  S2R R0, SR_TID.X ;  /* 0x0000000000007919 */ /* 0x001e240000002100 */
[----:B0-----:R-:W-:-:S04]  /*12ed0*/  SHF.R.U32.HI R0, RZ, 0x5, R0 ;  /* 0x00000005ff007819 */ /* 0x001fc80000011600 */
[----:B------:R-:W-:-:S05]  /*12ee0*/  LOP3.LUT R0, R0, 0x3, RZ, 0xc0, !PT ;  /* 0x0000000300007812 */ /* 0x000fca00078ec0ff */
[----:B------:R0:W1:Y:S02]  /*12ef0*/  SHFL.IDX PT, R14, R0, RZ, 0x1f ;  /* 0x00001fff000e7589 */ /* 0x00006400000e0000 */
.L_x_1396:
[----:B-1----:R-:W-:Y:S01]  /*12f00*/  ISETP.NE.AND P0, PT, R14, RZ, PT ;  /* 0x000000ff0e00720c */ /* 0x002fe20003f05270 */
[----:B------:R-:W-:-:S12]  /*12f10*/  BSSY B0, `(.L_x_1310) ;  /* 0x000002c000007945 */ /* 0x000fd80003800000 */
[----:B------:R-:W-:Y:S05]  /*12f20*/  @P0 BRA `(.L_x_1311) ;  /* 0x0000000000a80947 */ /* 0x000fea0003800000 */
[----:B------:R-:W-:-:S03]  /*12f30*/  UMOV UR4, 0xffffffff ;  /* 0xffffffff00047882 */ /* 0x000fc60000000000 */
[----:B------:R-:W-:Y:S05]  /*12f40*/  BRA.DIV UR4, `(.L_x_1312) ;  /* 0x0000002604f47947 */ /* 0x000fea000b800000 */
[----:B------:R-:W-:-:S13]  /*12f50*/  ELECT P6, URZ, PT ;  /* 0x00000000003f782f */ /* 0x000fda00038c0000 */
.L_x_1399:
[----:B------:R-:W-:Y:S05]  /*12f60*/  @!P6 BRA `(.L_x_1311) ;  /* 0x000000000098e947 */ /* 0x000fea0003800000 */
[----:B------:R-:W-:-:S06]  /*12f70*/  ULOP3.LUT UR4, UR36, 0x2, URZ, 0xfc, !UPT ;  /* 0x0000000224047892 */ /* 0x000fcc000f8efc3f */
[----:B0-----:R-:W-:-:S05]  /*12f80*/  IMAD.U32 R0, RZ, RZ, UR4 ;  /* 0x00000004ff007e24 */ /* 0x001fca000f8e00ff */
[----:B------:R-:W-:-:S13]  /*12f90*/  ISETP.NE.AND P0, PT, R0, 0x3, PT ;  /* 0x000000030000780c */ /* 0x000fda0003f05270 */
[----:B------:R-:W-:Y:S05]  /*12fa0*/  @!P0 BRA `(.L_x_1313) ;  /* 0x0000000000048947 */ /* 0x000fea0003800000 */
[----:B------:R-:W-:Y:S01]  /*12fb0*/  BPT.TRAP 0x1 ;  /* 0x000000040000795c */ /* 0x000fe20000300000 */
.L_x_1313:
[----:B------:R-:W-:Y:S01]  /*12fc0*/  IMAD R3, R19, 0x8, R5 ;  /* 0x0000000813037824 */ /* 0x000fe200078e0205 */
[----:B------:R-:W-:Y:S01]  /*12fd0*/  SHF.L.U32 R2, R23, 0x1f, RZ ;  /* 0x0000001f17027819 */ /* 0x000fe200000006ff */
[----:B------:R-:W-:-:S03]  /*12fe0*/  VIADD R19, R19, 0x1 ;  /* 0x0000000113137836 */ /* 0x000fc60000000000 */
[----:B------:R-:W0:Y:S02]  /*12ff0*/  SYNCS.PHASECHK.TRANS64.TRYWAIT P1, [R3+URZ+0x28440], R2 ;  /* 0x02844002030075a7 */ /* 0x000e24000802017f */
[----:B------:R-:W-:-:S04]  /*13000*/  ISETP.NE.AND P2, PT, R19, 0x2, PT ;  /* 0x000000021300780c */ /* 0x000fc80003f45270 */
[----:B------:R-:W-:Y:S01]  /*13010*/  SEL R0, RZ, 0x1, P2 ;  /* 0x00000001ff007807 */ /* 0x000fe20001000000 */
[----:B0-----:R-:W-:Y:S08]  /*13020*/  @!P1 BRA `(.L_x_1314) ;  /* 0x0000002400dc9947 */ /* 0x001ff00003800000 */
.L_x_1400:
[----:B------:R-:W-:Y:S02]  /*13030*/  SEL R19, R19, RZ, P2 ;  /* 0x000000ff13137207 */ /* 0x000fe40001000000 */
[----:B------:R-:W-:Y:S01]  /*13040*/  LOP3.LUT R0, R23, R0, RZ, 0x3c, !PT ;  /* 0x0000000017007212 */ /* 0x000fe200078e3cff */
[----:B------:R-:W-:Y:S06]  /*13050*/  @!P0 BRA `(.L_x_1315) ;  /* 0x0000000000048947 */ /* 0x000fec0003800000 */
[----:B------:R-:W-:Y:S01]  /*13060*/  BPT.TRAP 0x1 ;  /* 0x000000040000795c */ /* 0x000fe20000300000 */
.L_x_1315:
[----:B------:R-:W-:Y:S01]  /*13070*/  IMAD R19, R19, 0x8, R5 ;  /* 0x0000000813137824 */ /* 0x000fe200078e0205 */
[----:B------:R-:W-:-:S04]  /*13080*/  SHF.L.U32 R0, R0, 0x1f, RZ ;  /* 0x0000001f00007819 */ /* 0x000fc800000006ff */
[----:B------:R-:W1:Y:S02]  /*13090*/  SYNCS.PHASECHK.TRANS64.TRYWAIT P1, [R19+URZ+0x28440], R0 ;  /* 0x02844000130075a7 */ /* 0x000e64000802017f */
[----:B-1----:R-:W-:Y:S05]  /*130a0*/  @!P1 BRA `(.L_x_1316) ;  /* 0x0000002400d09947 */ /* 0x002fea0003800000 */
.L_x_1401:
[----:B------:R-:W-:Y:S05]  /*130b0*/  @!P0 BRA `(.L_x_1317) ;  /* 0x0000000000048947 */ /* 0x000fea0003800000 */
[----:B------:R-:W-:Y:S01]  /*130c0*/  BPT.TRAP 0x1 ;  /* 0x000000040000795c */ /* 0x000fe20000300000 */
.L_x_1317:
[----:B------:R-:W2:Y:S02]  /*130d0*/  SYNCS.PHASECHK.TRANS64.TRYWAIT P1, [R3+URZ+0x28460], R2 ;  /* 0x02846002030075a7 */ /* 0x000ea4000802017f */
[----:B--2---:R-:W-:Y:S05]  /*130e0*/  @!P1 BRA `(.L_x_1318) ;  /* 0x0000002400d49947 */ /* 0x004fea0003800000 */
.L_x_1402:
[----:B------:R-:W-:Y:S05]  /*130f0*/  @!P0 BRA `(.L_x_1319) ;  /* 0x0000000000048947 */ /* 0x000fea0003800000 */
[----:B------:R-:W-:Y:S01]  /*13100*/  BPT.TRAP 0x1 ;  /* 0x000000040000795c */ /* 0x000fe20000300000 */
.L_x_1319:
[----:B------:R-:W3:Y:S02]  /*13110*/  SYNCS.PHASECHK.TRANS64.TRYWAIT P1, [R19+URZ+0x28460], R0 ;  /* 0x02846000130075a7 */ /* 0x000ee4000802017f */
[----:B---3--:R-:W-:Y:S05]  /*13120*/  @!P1 BRA `(.L_x_1320) ;  /* 0x0000002400d89947 */ /* 0x008fea0003800000 */
.L_x_1403:
[----:B------:R-:W-:Y:S05]  /*13130*/  @!P0 BRA `(.L_x_1321) ;  /* 0x0000000000048947 */ /* 0x000fea0003800000 */
[----:B------:R-:W-:Y:S01]  /*13140*/  BPT.TRAP 0x1 ;  /* 0x000000040000795c */ /* 0x000fe20000300000 */
.L_x_1321:
[----:B------:R-:W4:Y:S02]  /*13150*/  SYNCS.PHASECHK.TRANS64.TRYWAIT P1, [R3+URZ+0x28480], R2 ;  /* 0x02848002030075a7 */ /* 0x000f24000802017f */
[----:B----4-:R-:W-:Y:S05]  /*13160*/  @!P1 BRA `(.L_x_1322) ;  /* 0x0000002400dc9947 */ /* 0x010fea0003800000 */
.L_x_1404:
[----:B------:R-:W-:Y:S05]  /*13170*/  @!P0 BRA `(.L_x_1323) ;  /* 0x0000000000048947 */ /* 0x000fea0003800000 */
[----:B------:R-:W-:Y:S01]  /*13180*/  BPT.TRAP 0x1 ;  /* 0x000000040000795c */ /* 0x000fe20000300000 */
.L_x_1323:
[----:B------:R0:W0:Y:S02]  /*13190*/  SYNCS.PHASECHK.TRANS64.TRYWAIT P0, [R19+URZ+0x28480], R0 ;  /* 0x02848000130075a7 */ /* 0x000024000800017f */
[----:B0-----:R-:W-:Y:S05]  /*131a0*/  @!P0 NANOSLEEP.SYNCS 0x989680 ;  /* 0x009896800000895d */ /* 0x001fea0003900000 */
[----:B------:R-:W0:Y:S02]  /*131b0*/  @!P0 SYNCS.PHASECHK.TRANS64 P0, [R19+URZ+0x28480], R0 ;  /* 0x02848000130085a7 */ /* 0x000e24000800007f */
[----:B0-----:R-:W-:Y:S05]  /*131c0*/  @!P0 BRA `(.L_x_1323) ;  /* 0xfffffffc00f08947 */ /* 0x001fea000383ffff */
.L_x_1311:
[----:B------:R-:W-:Y:S05]  /*131d0*/  BSYNC B0 ;  /* 0x0000000000007941 */ /* 0x000fea0003800000 */
.L_x_1310:
[----:B------:R-:W-:Y:S05]  /*131e0*/  EXIT ;  /* 0x000000000000794d */ /* 0x000fea0003800000 */
.L_x_1140:
[----:B0-----:R-:W-:-:S04]  /*131f0*/  IMAD.U32 R3, RZ, RZ, UR50 ;  /* 0x00000032ff037e24 */ /* 0x001fc8000f8e00ff */
[----:B------:R0:W1:Y:S03]  /*13200*/  SYNCS.PHASECHK.TRANS64.TRYWAIT P0, [R3+URZ+0x28400], R0 ;  /* 0x02840000030075a7 */ /* 0x000066000800017f */
[----:B-1----:R-:W-:Y:S05]  /*13210*/  @!P0 NANOSLEEP.SYNCS 0x989680 ;  /* 0x009896800000895d */ /* 0x002fea0003900000 */
[----:B------:R-:W1:Y:S02]  /*13220*/  @!P0 SYNCS.PHASECHK.TRANS64 P0, [R3+URZ+0x28400], R0 ;  /* 0x02840000030085a7 */ /* 0x000e64000800007f */
[----:B-1----:R-:W-:Y:S05]  /*13230*/  @!P0 BRA `(.L_x_1140) ;  /* 0xfffffffc00ec8947 */ /* 0x002fea000383ffff */
[----:B------:R-:W-:Y:S05]  /*13240*/  BRA `(.L_x_1324) ;  /* 0xfffffeec003c7947 */ /* 0x000fea000383ffff */
.L_x_1144:
[----:B-1----:R-:W-:-:S04]  /*13250*/  IMAD.U32 R3, RZ, RZ, UR55 ;  /* 0x00000037ff037e24 */ /* 0x002fc8000f8e00ff */
[----:B------:R1:W2:Y:S03]  /*13260*/  SYNCS.PHASECHK.TRANS64.TRYWAIT P1, [R3+URZ+0x28430], R10 ;  /* 0x0284300a030075a7 */ /* 0x0002a6000802017f */
[----:B--2---:R-:W-:Y:S05]  /*13270*/  @!P1 NANOSLEEP.SYNCS 0x989680 ;  /* 0x009896800000995d */ /* 0x004fea0003900000 */
[----:B------:R-:W2:Y:S02]  /*13280*/  @!P1 SYNCS.PHASECHK.TRANS64 P1, [R3+URZ+0x28430], R10 ;  /* 0x0284300a030095a7 */ /* 0x000ea4000802007f */
[----:B--2---:R-:W-:Y:S05]  /*13290*/  @!P1 BRA `(.L_x_1144) ;  /* 0xfffffffc00ec9947 */ /* 0x004fea000383ffff */
[----:B------:R-:W-:Y:S05]  /*132a0*/  BRA `(.L_x_1143) ;  /* 0xfffffeec00607947 */ /* 0x000fea000383ffff */
.L_x_1157:
[----:B---3--:R-:W-:-:S04]  /*132b0*/  IMAD.U32 R11, RZ, RZ, UR55 ;  /* 0x00000037ff0b7e24 */ /* 0x008fc8000f8e00ff */
[----:B------:R3:W4:Y:S03]  /*132c0*/  SYNCS.PHASECHK.TRANS64.TRYWAIT P1, [R11+URZ+0x28450], R10 ;  /* 0x0284500a0b0075a7 */ /* 0x000726000802017f */
[----:B----4-:R-:W-:Y:S05]  /*132d0*/  @!P1 NANOSLEEP.SYNCS 0x989680 ;  /* 0x009896800000995d */ /* 0x010fea0003900000 */
[----:B------:R-:W4:Y:S02]  /*132e0*/  @!P1 SYNCS.PHASECHK.TRANS64 P1, [R11+URZ+0x28450], R10 ;  /* 0x0284500a0b0095a7 */ /* 0x000f24000802007f */
[----:B----4-:R-:W-:Y:S05]  /*132f0*/  @!P1 BRA `(.L_x_1157) ;  /* 0xfffffffc00ec9947 */ /* 0x010fea000383ffff */
[----:B------:R-:W-:Y:S05]  /*13300*/  BRA `(.L_x_1156) ;  /* 0xffffff08005c7947 */ /* 0x000fea000383ffff */
.L_x_1166:
[----:B-1----:R-:W-:-:S04]  /*13310*/  IMAD.U32 R5, RZ, RZ, UR56 ;  /* 0x00000038ff057e24 */ /* 0x002fc8000f8e00ff */
[----:B------:R1:W3:Y:S03]  /*13320*/  SYNCS.PHASECHK.TRANS64.TRYWAIT P1, [R5+URZ+0x28430], R10 ;  /* 0x0284300a050075a7 */ /* 0x0002e6000802017f */
[----:B---3--:R-:W-:Y:S05]  /*13330*/  @!P1 NANOSLEEP.SYNCS 0x989680 ;  /* 0x009896800000995d */ /* 0x008fea0003900000 */
[----:B------:R-:W3:Y:S02]  /*13340*/  @!P1 SYNCS.PHASECHK.TRANS64 P1, [R5+URZ+0x28430], R10 ;  /* 0x0284300a050095a7 */ /* 0x000ee4000802007f */
[----:B---3--:R-:W-:Y:S05]  /*13350*/  @!P1 BRA `(.L_x_1166) ;  /* 0xfffffffc00ec9947 */ /* 0x008fea000383ffff */
[----:B------:R-:W-:Y:S05]  /*13360*/  BRA `(.L_x_1165) ;  /* 0xffffff0c00907947 */ /* 0x000fea000383ffff */
.L_x_1179:
[----:B-1----:R-:W-:-:S04]  /*13370*/  IMAD.U32 R13, RZ, RZ, UR56 ;  /* 0x00000038ff0d7e24 */ /* 0x002fc8000f8e00ff */
[----:B------:R1:W2:Y:S03]  /*13380*/  SYNCS.PHASECHK.TRANS64.TRYWAIT P1, [R13+URZ+0x28450], R10 ;  /* 0x0284500a0d0075a7 */ /* 0x0002a6000802017f */
[----:B--2---:R-:W-:Y:S05]  /*13390*/  @!P1 NANOSLEEP.SYNCS 0x989680 ;  /* 0x009896800000995d */ /* 0x004fea0003900000 */
[----:B------:R-:W2:Y:S02]  /*133a0*/  @!P1 SYNCS.PHASECHK.TRANS64 P1, [R13+URZ+0x28450], R10 ;  /* 0x0284500a0d0095a7 */ /* 0x000ea4000802007f */
[----:B--2---:R-:W-:Y:S05]  /*133b0*/  @!P1 BRA `(.L_x_1179) ;  /* 0xfffffffc00ec9947 */ /* 0x004fea000383ffff */
[----:B------:R-:W-:Y:S05]  /*133c0*/  BRA `(.L_x_1178) ;  /* 0xffffff2c00b87947 */ /* 0x000fea000383ffff */
.L_x_1189:
[----:B-12---:R-:W-:-:S04]  /*133d0*/  IMAD.U32 R0, RZ, RZ, UR51 ;  /* 0x00000033ff007e24 */ /* 0x006fc8000f8e00ff */
[----:B------:R1:W2:Y:S03]  /*133e0*/  SYNCS.PHASECHK.TRANS64.TRYWAIT P2, [R0+URZ+0x28430], R7 ;  /* 0x02843007000075a7 */ /* 0x0002a6000804017f */
[----:B--2---:R-:W-:Y:S05]  /*133f0*/  @!P2 NANOSLEEP.SYNCS 0x989680 ;  /* 0x009896800000a95d */ /* 0x004fea0003900000 */
[----:B------:R-:W2:Y:S02]  /*13400*/  @!P2 SYNCS.PHASECHK.TRANS64 P2, [R0+URZ+0x28430], R7 ;  /* 0x028430070000a5a7 */ /* 0x000ea4000804007f */
[----:B--2---:R-:W-:Y:S05]  /*13410*/  @!P2 BRA `(.L_x_1189) ;  /* 0xfffffffc00eca947 */ /* 0x004fea000383ffff */
[----:B------:R-:W-:Y:S05]  /*13420*/  BRA `(.L_x_1188) ;  /* 0xffffff3000e87947 */ /* 0x000fea000383ffff */
.L_x_1194:
[----:B--2---:R-:W-:-:S04]  /*13430*/  IMAD.U32 R10, RZ, RZ, UR51 ;  /* 0x00000033ff0a7e24 */ /* 0x004fc8000f8e00ff */
[----:B------:R2:W3:Y:S03]  /*13440*/  SYNCS.PHASECHK.TRANS64.TRYWAIT P2, [R10+URZ+0x28450], R7 ;  /* 0x028450070a0075a7 */ /* 0x0004e6000804017f */
[----:B---3--:R-:W-:Y:S05]  /*13450*/  @!P2 NANOSLEEP.SYNCS 0x989680 ;  /* 0x009896800000a95d */ /* 0x008fea0003900000 */
[----:B------:R-:W3:Y:S02]  /*13460*/  @!P2 SYNCS.PHASECHK.TRANS64 P2, [R10+URZ+0x28450], R7 ;  /* 0x028450070a00a5a7 */ /* 0x000ee4000804007f */
[----:B---3--:R-:W-:Y:S05]  /*13470*/  @!P2 BRA `(.L_x_1194) ;  /* 0xfffffffc00eca947 */ /* 0x008fea000383ffff */
[----:B------:R-:W-:Y:S05]  /*13480*/  BRA `(.L_x_1193) ;  /* 0xffffff4800407947 */ /* 0x000fea000383ffff */
.L_x_1201:
[----:B-12---:R-:W-:-:S04]  /*13490*/  IMAD.U32 R0, RZ, RZ, UR57 ;  /* 0x00000039ff007e24 */ /* 0x006fc8000f8e00ff */
[----:B------:R1:W2:Y:S03]  /*134a0*/  SYNCS.PHASECHK.TRANS64.TRYWAIT P1, [R0+URZ+0x28430], R9 ;  /* 0x02843009000075a7 */ /* 0x0002a6000802017f */
[----:B--2---:R-:W-:Y:S05]  /*134b0*/  @!P1 NANOSLEEP.SYNCS 0x989680 ;  /* 0x009896800000995d */ /* 0x004fea0003900000 */
[----:B------:R-:W2:Y:S02]  /*134c0*/  @!P1 SYNCS.PHASECHK.TRANS64 P1, [R0+URZ+0x28430], R9 ;  /* 0x02843009000095a7 */ /* 0x000ea4000802007f */
[----:B--2---:R-:W-:Y:S05]  /*134d0*/  @!P1 BRA `(.L_x_1201) ;  /* 0xfffffffc00ec9947 */ /* 0x004fea000383ffff */
[----:B------:R-:W-:Y:S05]  /*134e0*/  BRA `(.L_x_1200) ;  /* 0xffffff4800e47947 */ /* 0x000fea000383ffff */
.L_x_1214:
[----:B-1----:R-:W-:-:S04]  /*134f0*/  IMAD.U32 R10, RZ, RZ, UR57 ;  /* 0x00000039ff0a7e24 */ /* 0x002fc8000f8e00ff */
[----:B------:R1:W2:Y:S03]  /*13500*/  SYNCS.PHASECHK.TRANS64.TRYWAIT P1, [R10+URZ+0x28450], R9 ;  /* 0x028450090a0075a7 */ /* 0x0002a6000802017f */
[----:B--2---:R-:W-:Y:S05]  /*13510*/  @!P1 NANOSLEEP.SYNCS 0x989680 ;  /* 0x009896800000995d */ /* 0x004fea0003900000 */
[----:B------:R-:W2:Y:S02]  /*13520*/  @!P1 SYNCS.PHASECHK.TRANS64 P1, [R10+URZ+0x28450], R9 ;  /* 0x028450090a0095a7 */ /* 0x000ea4000802007f */
[----:B--2---:R-:W-:Y:S05]  /*13530*/  @!P1 BRA `(.L_x_1214) ;  /* 0xfffffffc00ec9947 */ /* 0x004fea000383ffff */
[----:B------:R-:W-:Y:S05]  /*13540*/  BRA `(.L_x_1213) ;  /* 0xffffff6c00047947 */ /* 0x000fea000383ffff */
.L_x_1255:
        /* <DEDUP_REMOVED lines=10> */
.L_x_1325:
[----:B------:R-:W-:Y:S05]  /*135f0*/  BRA `(.L_x_1326) ;  /* 0xffffffc400007947 */ /* 0x000fea000383ffff */
.L_x_1258:
[----:B0-----:R0:W1:Y:S02]  /*13600*/  SYNCS.PHASECHK.TRANS64.TRYWAIT P0, [R0+URZ+0x28480], R25 ;  /* 0x02848019000075a7 */ /* 0x001064000800017f */
[----:B-1----:R-:W-:Y:S05]  /*13610*/  @!P0 NANOSLEEP.SYNCS 0x989680 ;  /* 0x009896800000895d */ /* 0x002fea0003900000 */
[----:B------:R-:W1:Y:S02]  /*13620*/  @!P0 SYNCS.PHASECHK.TRANS64 P0, [R0+URZ+0x28480], R25 ;  /* 0x02848019000085a7 */ /* 0x000e64000800007f */
[----:B-1----:R-:W-:Y:S05]  /*13630*/  @!P0 BRA `(.L_x_1258) ;  /* 0xfffffffc00f08947 */ /* 0x002fea000383ffff */
[----:B------:R-:W-:Y:S05]  /*13640*/  BRA `(.L_x_1327) ;  /* 0xffffffc400b87947 */ /* 0x000fea000383ffff */
.L_x_1259:
        /* <DEDUP_REMOVED lines=8> */
.L_x_1329:
[----:B------:R-:W-:Y:S05]  /*136d0*/  BSYNC B0 ;  /* 0x0000000000007941 */ /* 0x000fea0003800000 */
.L_x_1328:
[----:B------:R-:W-:Y:S01]  /*136e0*/  IMAD.MOV.U32 R13, RZ, RZ, R8 ;  /* 0x000000ffff0d7224 */ /* 0x000fe200078e0008 */
[----:B------:R-:W-:Y:S01]  /*136f0*/  LOP3.LUT P1, RZ, R16, 0x100, RZ, 0xc0, !PT ;  /* 0x0000010010ff7812 */ /* 0x000fe2000782c0ff */
[----:B------:R-:W-:Y:S01]  /*13700*/  IMAD.MOV.U32 R12, RZ, RZ, RZ ;  /* 0x000000ffff0c7224 */ /* 0x000fe200078e00ff */
[C---:B------:R-:W-:Y:S01]  /*13710*/  ISETP.GE.AND P3, PT, R7.reuse, 0x11, PT ;  /* 0x000000110700780c */ /* 0x040fe20003f66270 */
[----:B------:R-:W-:Y:S01]  /*13720*/  IMAD.MOV.U32 R11, RZ, RZ, 0x181f ;  /* 0x0000181fff0b7424 */ /* 0x000fe200078e00ff */
[----:B------:R-:W-:Y:S01]  /*13730*/  ISETP.GE.AND P5, PT, R7, 0x31, PT ;  /* 0x000000310700780c */ /* 0x000fe20003fa6270 */
[----:B------:R-:W-:Y:S02]  /*13740*/  IMAD.MOV.U32 R15, RZ, RZ, -0x1 ;  /* 0xffffffffff0f7424 */ /* 0x000fe400078e00ff */
[----:B------:R-:W-:Y:S02]  /*13750*/  IMAD.MOV.U32 R3, RZ, RZ, R14 ;  /* 0x000000ffff037224 */ /* 0x000fe400078e000e */
[----:B------:R-:W-:-:S08]  /*13760*/  IMAD.IADD R4, R17, 0x1, R4 ;  /* 0x0000000111047824 */ /* 0x000fd000078e0204 */
[----:B------:R-:W-:Y:S05]  /*13770*/  WARPSYNC.COLLECTIVE R15, `(.L_x_1330) ;  /* 0x000000000f087348 */ /* 0x000fea0003c00000 */
[----:B------:R0:W1:Y:S02]  /*13780*/  SHFL.IDX P6, R14, R13, R12, R11 ;  /* 0x0000000c0d0e7389 */ /* 0x00006400000c000b */
[----:B01----:R-:W-:Y:S01]  /*13790*/  ENDCOLLECTIVE ;  /* 0x000000000000791b */ /* 0x003fe20003800000 */
.L_x_1330:
[----:B------:R-:W-:Y:S02]  /*137a0*/  IMAD.MOV.U32 R13, RZ, RZ, R9 ;  /* 0x000000ffff0d7224 */ /* 0x000fe400078e0009 */
[----:B------:R-:W-:Y:S02]  /*137b0*/  IMAD.MOV.U32 R12, RZ, RZ, 0x1 ;  /* 0x00000001ff0c7424 */ /* 0x000fe400078e00ff */
[----:B------:R-:W-:-:S07]  /*137c0*/  IMAD.MOV.U32 R2, RZ, RZ, R14 ;  /* 0x000000ffff027224 */ /* 0x000fce00078e000e */
[----:B------:R-:W-:Y:S05]  /*137d0*/  WARPSYNC.COLLECTIVE R15, `(.L_x_1331) ;  /* 0x000000000f087348 */ /* 0x000fea0003c00000 */
[----:B------:R0:W1:Y:S02]  /*137e0*/  SHFL.IDX P6, R14, R13, R12, R11 ;  /* 0x0000000c0d0e7389 */ /* 0x00006400000c000b */
[----:B01----:R-:W-:Y:S01]  /*137f0*/  ENDCOLLECTIVE ;  /* 0x000000000000791b */ /* 0x003fe20003800000 */
.L_x_1331:
        /* <DEDUP_REMOVED lines=14> */
.L_x_1332:
[----:B------:R-:W-:Y:S02]  /*138e0*/  IMAD.MOV.U32 R13, RZ, RZ, R9 ;  /* 0x000000ffff0d7224 */ /* 0x000fe400078e0009 */
[----:B------:R-:W-:Y:S02]  /*138f0*/  IMAD.MOV.U32 R12, RZ, RZ, 0x2 ;  /* 0x00000002ff0c7424 */ /* 0x000fe400078e00ff */
[----:B------:R-:W-:-:S07]  /*13900*/  IMAD.MOV.U32 R2, RZ, RZ, R14 ;  /* 0x000000ffff027224 */ /* 0x000fce00078e000e */
[----:B------:R-:W-:Y:S05]  /*13910*/  WARPSYNC.COLLECTIVE R15, `(.L_x_1333) ;  /* 0x000000000f087348 */ /* 0x000fea0003c00000 */
[----:B------:R0:W1:Y:S02]  /*13920*/  SHFL.IDX P6, R14, R13, R12, R11 ;  /* 0x0000000c0d0e7389 */ /* 0x00006400000c000b */
[----:B01----:R-:W-:Y:S01]  /*13930*/  ENDCOLLECTIVE ;  /* 0x000000000000791b */ /* 0x003fe20003800000 */
.L_x_1333:
        /* <DEDUP_REMOVED lines=14> */
.L_x_1334:
[----:B------:R-:W-:Y:S02]  /*13a20*/  IMAD.MOV.U32 R13, RZ, RZ, R9 ;  /* 0x000000ffff0d7224 */ /* 0x000fe400078e0009 */
[----:B------:R-:W-:Y:S02]  /*13a30*/  IMAD.MOV.U32 R12, RZ, RZ, 0x3 ;  /* 0x00000003ff0c7424 */ /* 0x000fe400078e00ff */
[----:B------:R-:W-:-:S07]  /*13a40*/  IMAD.MOV.U32 R2, RZ, RZ, R14 ;  /* 0x000000ffff027224 */ /* 0x000fce00078e000e */
[----:B------:R-:W-:Y:S05]  /*13a50*/  WARPSYNC.COLLECTIVE R15, `(.L_x_1335) ;  /* 0x000000000f087348 */ /* 0x000fea0003c00000 */
[----:B------:R0:W1:Y:S02]  /*13a60*/  SHFL.IDX P6, R14, R13, R12, R11 ;  /* 0x0000000c0d0e7389 */ /* 0x00006400000c000b */
[----:B01----:R-:W-:Y:S01]  /*13a70*/  ENDCOLLECTIVE ;  /* 0x000000000000791b */ /* 0x003fe20003800000 */
.L_x_1335:
[----:B------:R-:W-:-:S05]  /*13a80*/  IADD3 R2, P0, R30, R2, RZ ;  /* 0x000000021e027210 */ /* 0x000fca0007f1e0ff */
[----:B------:R-:W-:Y:S01]  /*13a90*/  IMAD.X R3, RZ, RZ, R3, P0 ;  /* 0x000000ffff037224 */ /* 0x000fe200000e0603 */
[C---:B------:R-:W-:Y:S02]  /*13aa0*/  ISETP.LT.OR P0, PT, R7.reuse, 0x21, P1 ;  /* 0x000000210700780c */ /* 0x040fe40000f01670 */
[----:B------:R-:W-:Y:S01]  /*13ab0*/  ISETP.GE.AND P1, PT, R7, 0x21, PT ;  /* 0x000000210700780c */ /* 0x000fe20003f26270 */
[----:B------:R-:W-:-:S10]  /*13ac0*/  IMAD.MOV.U32 R13, RZ, RZ, R8 ;  /* 0x000000ffff0d7224 */ /* 0x000fd400078e0008 */
        /* <DEDUP_REMOVED lines=9> */
.L_x_1336:
[----:B------:R-:W-:Y:S01]  /*13b60*/  @!PT LDS RZ, [RZ] ;  /* 0x00000000fffff984 */ /* 0x000fe20000000800 */
[----:B------:R-:W-:Y:S01]  /*13b70*/  @!PT LDS RZ, [RZ] ;  /* 0x00000000fffff984 */ /* 0x000fe20000000800 */
[----:B------:R-:W-:Y:S01]  /*13b80*/  @!PT LDS RZ, [RZ] ;  /* 0x00000000fffff984 */ /* 0x000fe20000000800 */
[----:B------:R0:W-:Y:S01]  /*13b90*/  LDGSTS.E.BYPASS.LTC128B.128 [R4+0x13000], desc[UR52][R2.64+0x80], !P0 ;  /* 0x1300008002047fae */ /* 0x0001e2000c101d74 */
[----:B------:R-:W-:Y:S05]  /*13ba0*/  BRA `(.L_x_1337) ;  /* 0xffffffc4004c7947 */ /* 0x000fea000383ffff */
.L_x_1264:
[----:B-1----:R1:W2:Y:S02]  /*13bb0*/  SYNCS.PHASECHK.TRANS64.TRYWAIT P0, [R0+URZ+0x28440], R25 ;  /* 0x02844019000075a7 */ /* 0x0022a4000800017f */
[----:B--2---:R-:W-:Y:S05]  /*13bc0*/  @!P0 NANOSLEEP.SYNCS 0x989680 ;  /* 0x009896800000895d */ /* 0x004fea0003900000 */
[----:B------:R-:W2:Y:S02]  /*13bd0*/  @!P0 SYNCS.PHASECHK.TRANS64 P0, [R0+URZ+0x28440], R25 ;  /* 0x02844019000085a7 */ /* 0x000ea4000800007f */
[----:B--2---:R-:W-:Y:S05]  /*13be0*/  @!P0 BRA `(.L_x_1264) ;  /* 0xfffffffc00f08947 */ /* 0x004fea000383ffff */
[----:B------:R-:W-:Y:S05]  /*13bf0*/  BRA `(.L_x_1338) ;  /* 0xffffffc400ac7947 */ /* 0x000fea000383ffff */
.L_x_1265:
[----:B------:R-:W-:Y:S01]  /*13c00*/  BSSY B0, `(.L_x_1339) ;  /* 0x0000008000007945 */ /* 0x000fe20003800000 */
[----:B------:R-:W-:Y:S02]  /*13c10*/  IMAD.MOV.U32 R13, RZ, RZ, R6 ;  /* 0x000000ffff0d7224 */ /* 0x000fe400078e0006 */
[----:B------:R-:W-:Y:S02]  /*13c20*/  IMAD.MOV.U32 R12, RZ, RZ, RZ ;  /* 0x000000ffff0c7224 */ /* 0x000fe400078e00ff */
[----:B------:R-:W-:Y:S02]  /*13c30*/  IMAD.MOV.U32 R11, RZ, RZ, 0x181f ;  /* 0x0000181fff0b7424 */ /* 0x000fe400078e00ff */
[----:B------:R-:W-:-:S07]  /*13c40*/  IMAD.MOV.U32 R15, RZ, RZ, -0x1 ;  /* 0xffffffffff0f7424 */ /* 0x000fce00078e00ff */
[----:B01----:R-:W-:Y:S05]  /*13c50*/  WARPSYNC.COLLECTIVE R15, `(.L_x_1340) ;  /* 0x000000000f087348 */ /* 0x003fea0003c00000 */
[----:B------:R2:W3:Y:S02]  /*13c60*/  SHFL.IDX P6, R14, R13, R12, R11 ;  /* 0x0000000c0d0e7389 */ /* 0x0004e400000c000b */
[----:B0123--:R-:W-:Y:S01]  /*13c70*/  ENDCOLLECTIVE ;  /* 0x000000000000791b */ /* 0x00ffe20003800000 */
.L_x_1340:
[----:B------:R-:W-:Y:S05]  /*13c80*/  BSYNC B0 ;  /* 0x0000000000007941 */ /* 0x000fea0003800000 */
.L_x_1339:
        /* <DEDUP_REMOVED lines=8> */
.L_x_1341:
[----:B------:R-:W-:Y:S02]  /*13d10*/  IMAD.MOV.U32 R13, RZ, RZ, R6 ;  /* 0x000000ffff0d7224 */ /* 0x000fe400078e0006 */
[----:B------:R-:W-:Y:S01]  /*13d20*/  IMAD.MOV.U32 R12, RZ, RZ, 0x1 ;  /* 0x00000001ff0c7424 */ /* 0x000fe200078e00ff */
[----:B------:R-:W-:Y:S02]  /*13d30*/  LOP3.LUT P6, RZ, R16, 0x2, RZ, 0xc0, !PT ;  /* 0x0000000210ff7812 */ /* 0x000fe400078cc0ff */
[----:B------:R-:W-:-:S05]  /*13d40*/  @P4 IADD3 R14, P0, R30, R14, RZ ;  /* 0x0000000e1e0e4210 */ /* 0x000fca0007f1e0ff */
[----:B------:R-:W-:Y:S02]  /*13d50*/  @P4 IMAD.X R3, RZ, RZ, R2, P0 ;  /* 0x000000ffff034224 */ /* 0x000fe400000e0602 */
[----:B------:R-:W-:-:S05]  /*13d60*/  @P4 IMAD.MOV.U32 R2, RZ, RZ, R14 ;  /* 0x000000ffff024224 */ /* 0x000fca00078e000e */
[----:B------:R-:W-:Y:S01]  /*13d70*/  @!PT LDS RZ, [RZ] ;  /* 0x00000000fffff984 */ /* 0x000fe20000000800 */
[----:B------:R-:W-:Y:S01]  /*13d80*/  @!PT LDS RZ, [RZ] ;  /* 0x00000000fffff984 */ /* 0x000fe20000000800 */
[----:B------:R-:W-:Y:S01]  /*13d90*/  @!PT LDS RZ, [RZ] ;  /* 0x00000000fffff984 */ /* 0x000fe20000000800 */
[----:B------:R0:W-:Y:S02]  /*13da0*/  @P4 LDGSTS.E.BYPASS.LTC128B.128 [R4+0x20000], desc[UR52][R2.64], !P6 ;  /* 0x2000000002044fae */ /* 0x0001e4000f101d74 */
[----:B0-----:R-:W-:Y:S05]  /*13db0*/  WARPSYNC.COLLECTIVE R15, `(.L_x_1342) ;  /* 0x000000000f087348 */ /* 0x001fea0003c00000 */
[----:B------:R1:W2:Y:S02]  /*13dc0*/  SHFL.IDX P6, R14, R13, R12, R11 ;  /* 0x0000000c0d0e7389 */ /* 0x0002a400000c000b */
[----:B012---:R-:W-:Y:S01]  /*13dd0*/  ENDCOLLECTIVE ;  /* 0x000000000000791b */ /* 0x007fe20003800000 */
.L_x_1342:
[----:B------:R-:W-:Y:S01]  /*13de0*/  @!PT LDS RZ, [RZ] ;  /* 0x00000000fffff984 */ /* 0x000fe20000000800 */
[----:B------:R-:W-:Y:S01]  /*13df0*/  @!PT LDS RZ, [RZ] ;  /* 0x00000000fffff984 */ /* 0x000fe20000000800 */
[----:B------:R-:W-:Y:S01]  /*13e00*/  @!PT LDS RZ, [RZ] ;  /* 0x00000000fffff984 */ /* 0x000fe20000000800 */
[----:B------:R0:W-:Y:S01]  /*13e10*/  @P4 LDGSTS.E.BYPASS.LTC128B.128 [R4+0x22000], desc[UR52][R2.64+0x80], !P2 ;  /* 0x2200008002044fae */ /* 0x0001e2000d101d74 */
[----:B------:R-:W-:Y:S01]  /*13e20*/  LOP3.LUT P4, RZ, R16, 0x2, RZ, 0xc0, !PT ;  /* 0x0000000210ff7812 */ /* 0x000fe2000788c0ff */
[----:B------:R-:W-:Y:S02]  /*13e30*/  IMAD.MOV.U32 R13, RZ, RZ, R5 ;  /* 0x000000ffff0d7224 */ /* 0x000fe400078e0005 */
[----:B------:R-:W-:-:S10]  /*13e40*/  IMAD.MOV.U32 R7, RZ, RZ, R14 ;  /* 0x000000ffff077224 */ /* 0x000fd400078e000e */
[----:B0-----:R-:W-:Y:S05]  /*13e50*/  WARPSYNC.COLLECTIVE R15, `(.L_x_1343) ;  /* 0x000000000f087348 */ /* 0x001fea0003c00000 */
[----:B------:R1:W2:Y:S02]  /*13e60*/  SHFL.IDX P6, R14, R13, R12, R11 ;  /* 0x0000000c0d0e7389 */ /* 0x0002a400000c000b */
[----:B012---:R-:W-:Y:S01]  /*13e70*/  ENDCOLLECTIVE ;  /* 0x000000000000791b */ /* 0x007fe20003800000 */
.L_x_1343:
[----:B------:R-:W-:Y:S02]  /*13e80*/  IMAD.MOV.U32 R13, RZ, RZ, R6 ;  /* 0x000000ffff0d7224 */ /* 0x000fe400078e0006 */
[----:B------:R-:W-:Y:S01]  /*13e90*/  IMAD.MOV.U32 R12, RZ, RZ, 0x2 ;  /* 0x00000002ff0c7424 */ /* 0x000fe200078e00ff */
[----:B------:R-:W-:-:S05]  /*13ea0*/  @P3 IADD3 R14, P0, R30, R14, RZ ;  /* 0x0000000e1e0e3210 */ /* 0x000fca0007f1e0ff */
[----:B------:R-:W-:-:S08]  /*13eb0*/  @P3 IMAD.MOV.U32 R2, RZ, RZ, R14 ;  /* 0x000000ffff023224 */ /* 0x000fd000078e000e */
[----:B------:R-:W-:Y:S05]  /*13ec0*/  WARPSYNC.COLLECTIVE R15, `(.L_x_1344) ;  /* 0x000000000f087348 */ /* 0x000fea0003c00000 */
[----:B------:R0:W1:Y:S02]  /*13ed0*/  SHFL.IDX P6, R14, R13, R12, R11 ;  /* 0x0000000c0d0e7389 */ /* 0x00006400000c000b */
[----:B01----:R-:W-:Y:S01]  /*13ee0*/  ENDCOLLECTIVE ;  /* 0x000000000000791b */ /* 0x003fe20003800000 */
.L_x_1344:
[----:B------:R-:W-:-:S04]  /*13ef0*/  @P3 IMAD.X R7, RZ, RZ, R7, P0 ;  /* 0x000000ffff073224 */ /* 0x000fc800000e0607 */
[----:B------:R-:W-:-:S05]  /*13f00*/  @P3 IMAD.MOV.U32 R3, RZ, RZ, R7 ;  /* 0x000000ffff033224 */ /* 0x000fca00078e0007 */
[----:B------:R-:W-:Y:S01]  /*13f10*/  @!PT LDS RZ, [RZ] ;  /* 0x00000000fffff984 */ /* 0x000fe20000000800 */
[----:B------:R-:W-:Y:S01]  /*13f20*/  @!PT LDS RZ, [RZ] ;  /* 0x00000000fffff984 */ /* 0x000fe20000000800 */
[----:B------:R-:W-:Y:S01]  /*13f30*/  @!PT LDS RZ, [RZ] ;  /* 0x00000000fffff984 */ /* 0x000fe20000000800 */
[----:B------:R0:W-:Y:S01]  /*13f40*/  @P3 LDGSTS.E.BYPASS.LTC128B.128 [R4+0x20800], desc[UR52][R2.64], !P4 ;  /* 0x2080000002043fae */ /* 0x0001e2000e101d74 */
[----:B------:R-:W-:-:S03]  /*13f50*/  IMAD.MOV.U32 R13, RZ, RZ, R5 ;  /* 0x000000ffff0d7224 */ /* 0x000fc600078e0005 */
[----:B------:R0:W-:Y:S01]  /*13f60*/  @P3 LDGSTS.E.BYPASS.LTC128B.128 [R4+0x22800], desc[UR52][R2.64+0x80], !P2 ;  /* 0x2280008002043fae */ /* 0x0001e2000d101d74 */
[----:B------:R-:W-:-:S07]  /*13f70*/  IMAD.MOV.U32 R7, RZ, RZ, R14 ;  /* 0x000000ffff077224 */ /* 0x000fce00078e000e */
[----:B0-----:R-:W-:Y:S05]  /*13f80*/  WARPSYNC.COLLECTIVE R15, `(.L_x_1345) ;  /* 0x000000000f087348 */ /* 0x001fea0003c00000 */
[----:B------:R1:W2:Y:S02]  /*13f90*/  SHFL.IDX P6, R14, R13, R12, R11 ;  /* 0x0000000c0d0e7389 */ /* 0x0002a400000c000b */
[----:B012---:R-:W-:Y:S01]  /*13fa0*/  ENDCOLLECTIVE ;  /* 0x000000000000791b */ /* 0x007fe20003800000 */
.L_x_1345:
[----:B------:R-:W-:Y:S02]  /*13fb0*/  IMAD.MOV.U32 R13, RZ, RZ, R6 ;  /* 0x000000ffff0d7224 */ /* 0x000fe400078e0006 */
[----:B------:R-:W-:Y:S01]  /*13fc0*/  IMAD.MOV.U32 R12, RZ, RZ, 0x3 ;  /* 0x00000003ff0c7424 */ /* 0x000fe200078e00ff */
[----:B------:R-:W-:-:S05]  /*13fd0*/  @P1 IADD3 R14, P0, R30, R14, RZ ;  /* 0x0000000e1e0e1210 */ /* 0x000fca0007f1e0ff */
[----:B------:R-:W-:-:S08]  /*13fe0*/  @P1 IMAD.MOV.U32 R2, RZ, RZ, R14 ;  /* 0x000000ffff021224 */ /* 0x000fd000078e000e */
[----:B------:R-:W-:Y:S05]  /*13ff0*/  WARPSYNC.COLLECTIVE R15, `(.L_x_1346) ;  /* 0x000000000f087348 */ /* 0x000fea0003c00000 */
[----:B------:R0:W1:Y:S02]  /*14000*/  SHFL.IDX P6, R14, R13, R12, R11 ;  /* 0x0000000c0d0e7389 */ /* 0x00006400000c000b */
[----:B01----:R-:W-:Y:S01]  /*14010*/  ENDCOLLECTIVE ;  /* 0x000000000000791b */ /* 0x003fe20003800000 */
.L_x_1346:
        /* <DEDUP_REMOVED lines=12> */
.L_x_1347:
[----:B------:R-:W-:Y:S05]  /*140e0*/  BRA `(.L_x_1348) ;  /* 0xffffffc4002c7947 */ /* 0x000fea000383ffff */
.L_x_1270:
[----:B------:R-:W-:Y:S02]  /*140f0*/  IMAD.MOV.U32 R13, RZ, RZ, R5 ;  /* 0x000000ffff0d7224 */ /* 0x000fe400078e0005 */
[----:B------:R-:W-:Y:S02]  /*14100*/  IMAD.MOV.U32 R12, RZ, RZ, RZ ;  /* 0x000000ffff0c7224 */ /* 0x000fe400078e00ff */
[----:B------:R-:W-:Y:S02]  /*14110*/  IMAD.MOV.U32 R11, RZ, RZ, 0x181f ;  /* 0x0000181fff0b7424 */ /* 0x000fe400078e00ff */
[----:B------:R-:W-:Y:S02]  /*14120*/  IMAD.MOV.U32 R15, RZ, RZ, -0x1 ;  /* 0xffffffffff0f7424 */ /* 0x000fe400078e00ff */
[----:B------:R-:W-:-:S07]  /*14130*/  VIADD R4, R8, UR43 ;  /* 0x0000002b08047c36 */ /* 0x000fce0008000000 */
[----:B------:R-:W-:Y:S05]  /*14140*/  WARPSYNC.COLLECTIVE R15, `(.L_x_1349) ;  /* 0x000000000f087348 */ /* 0x000fea0003c00000 */
[----:B------:R0:W1:Y:S02]  /*14150*/  SHFL.IDX P6, R14, R13, R12, R11 ;  /* 0x0000000c0d0e7389 */ /* 0x00006400000c000b */
[----:B01----:R-:W-:Y:S01]  /*14160*/  ENDCOLLECTIVE ;  /* 0x000000000000791b */ /* 0x003fe20003800000 */
.L_x_1349:
[C---:B------:R-:W-:Y:S01]  /*14170*/  VIADD R6, R4.reuse, 0x10 ;  /* 0x0000001004067836 */ /* 0x040fe20000000000 */
[----:B------:R-:W-:Y:S01]  /*14180*/  ISETP.GE.AND P1, PT, R4, UR41, PT ;  /* 0x0000002904007c0c */ /* 0x000fe2000bf26270 */
[----:B------:R-:W-:Y:S02]  /*14190*/  IMAD.MOV.U32 R13, RZ, RZ, R0 ;  /* 0x000000ffff0d7224 */ /* 0x000fe400078e0000 */
[----:B------:R-:W-:-:S10]  /*141a0*/  IMAD.MOV.U32 R2, RZ, RZ, R14 ;  /* 0x000000ffff027224 */ /* 0x000fd400078e000e */
[----:B------:R-:W-:Y:S05]  /*141b0*/  WARPSYNC.COLLECTIVE R15, `(.L_x_1350) ;  /* 0x000000000f087348 */ /* 0x000fea0003c00000 */
[----:B------:R0:W1:Y:S02]  /*141c0*/  SHFL.IDX P6, R14, R13, R12, R11 ;  /* 0x0000000c0d0e7389 */ /* 0x00006400000c000b */
[----:B01----:R-:W-:Y:S01]  /*141d0*/  ENDCOLLECTIVE ;  /* 0x000000000000791b */ /* 0x003fe20003800000 */
.L_x_1350:
        /* <DEDUP_REMOVED lines=8> */
.L_x_1351:
        /* <DEDUP_REMOVED lines=11> */
.L_x_1352:
[----:B------:R-:W-:Y:S02]  /*14310*/  IMAD.MOV.U32 R13, RZ, RZ, R5 ;  /* 0x000000ffff0d7224 */ /* 0x000fe400078e0005 */
[----:B------:R-:W-:Y:S01]  /*14320*/  IMAD.MOV.U32 R12, RZ, RZ, 0x2 ;  /* 0x00000002ff0c7424 */ /* 0x000fe200078e00ff */
[----:B------:R-:W-:-:S05]  /*14330*/  @!P1 IADD3 R14, P0, R30, R14, RZ ;  /* 0x0000000e1e0e9210 */ /* 0x000fca0007f1e0ff */
[----:B------:R-:W-:-:S08]  /*14340*/  @!P1 IMAD.MOV.U32 R2, RZ, RZ, R14 ;  /* 0x000000ffff029224 */ /* 0x000fd000078e000e */
[----:B------:R-:W-:Y:S05]  /*14350*/  WARPSYNC.COLLECTIVE R15, `(.L_x_1353) ;  /* 0x000000000f087348 */ /* 0x000fea0003c00000 */
[----:B------:R0:W1:Y:S02]  /*14360*/  SHFL.IDX P6, R14, R13, R12, R11 ;  /* 0x0000000c0d0e7389 */ /* 0x00006400000c000b */
[----:B01----:R-:W-:Y:S01]  /*14370*/  ENDCOLLECTIVE ;  /* 0x000000000000791b */ /* 0x003fe20003800000 */
.L_x_1353:
        /* <DEDUP_REMOVED lines=14> */
.L_x_1354:
[----:B------:R-:W-:Y:S02]  /*14460*/  IMAD.MOV.U32 R13, RZ, RZ, R5 ;  /* 0x000000ffff0d7224 */ /* 0x000fe400078e0005 */
[----:B------:R-:W-:Y:S01]  /*14470*/  IMAD.MOV.U32 R12, RZ, RZ, 0x3 ;  /* 0x00000003ff0c7424 */ /* 0x000fe200078e00ff */
[----:B------:R-:W-:-:S05]  /*14480*/  @!P1 IADD3 R14, P0, R30, R14, RZ ;  /* 0x0000000e1e0e9210 */ /* 0x000fca0007f1e0ff */
[----:B------:R-:W-:-:S08]  /*14490*/  @!P1 IMAD.MOV.U32 R2, RZ, RZ, R14 ;  /* 0x000000ffff029224 */ /* 0x000fd000078e000e */
[----:B------:R-:W-:Y:S05]  /*144a0*/  WARPSYNC.COLLECTIVE R15, `(.L_x_1355) ;  /* 0x000000000f087348 */ /* 0x000fea0003c00000 */
[----:B------:R0:W1:Y:S02]  /*144b0*/  SHFL.IDX P6, R14, R13, R12, R11 ;  /* 0x0000000c0d0e7389 */ /* 0x00006400000c000b */
[----:B01----:R-:W-:Y:S01]  /*144c0*/  ENDCOLLECTIVE ;  /* 0x000000000000791b */ /* 0x003fe20003800000 */
.L_x_1355:
        /* <DEDUP_REMOVED lines=14> */
.L_x_1356:
[----:B------:R-:W-:Y:S02]  /*145b0*/  IMAD.MOV.U32 R13, RZ, RZ, R5 ;  /* 0x000000ffff0d7224 */ /* 0x000fe400078e0005 */
[----:B------:R-:W-:Y:S01]  /*145c0*/  IMAD.MOV.U32 R12, RZ, RZ, 0x4 ;  /* 0x00000004ff0c7424 */ /* 0x000fe200078e00ff */
[----:B------:R-:W-:-:S05]  /*145d0*/  @!P1 IADD3 R14, P0, R30, R14, RZ ;  /* 0x0000000e1e0e9210 */ /* 0x000fca0007f1e0ff */
[----:B------:R-:W-:-:S08]  /*145e0*/  @!P1 IMAD.MOV.U32 R2, RZ, RZ, R14 ;  /* 0x000000ffff029224 */ /* 0x000fd000078e000e */
[----:B------:R-:W-:Y:S05]  /*145f0*/  WARPSYNC.COLLECTIVE R15, `(.L_x_1357) ;  /* 0x000000000f087348 */ /* 0x000fea0003c00000 */
[----:B------:R0:W1:Y:S02]  /*14600*/  SHFL.IDX P6, R14, R13, R12, R11 ;  /* 0x0000000c0d0e7389 */ /* 0x00006400000c000b */
[----:B01----:R-:W-:Y:S01]  /*14610*/  ENDCOLLECTIVE ;  /* 0x000000000000791b */ /* 0x003fe20003800000 */
.L_x_1357:
        /* <DEDUP_REMOVED lines=14> */
.L_x_1358:
[----:B------:R-:W-:Y:S02]  /*14700*/  IMAD.MOV.U32 R13, RZ, RZ, R5 ;  /* 0x000000ffff0d7224 */ /* 0x000fe400078e0005 */
[----:B------:R-:W-:Y:S01]  /*14710*/  IMAD.MOV.U32 R12, RZ, RZ, 0x5 ;  /* 0x00000005ff0c7424 */ /* 0x000fe200078e00ff */
[----:B------:R-:W-:-:S05]  /*14720*/  @!P1 IADD3 R14, P0, R30, R14, RZ ;  /* 0x0000000e1e0e9210 */ /* 0x000fca0007f1e0ff */
[----:B------:R-:W-:-:S08]  /*14730*/  @!P1 IMAD.MOV.U32 R2, RZ, RZ, R14 ;  /* 0x000000ffff029224 */ /* 0x000fd000078e000e */
[----:B------:R-:W-:Y:S05]  /*14740*/  WARPSYNC.COLLECTIVE R15, `(.L_x_1359) ;  /* 0x000000000f087348 */ /* 0x000fea0003c00000 */
[----:B------:R0:W1:Y:S02]  /*14750*/  SHFL.IDX P6, R14, R13, R12, R11 ;  /* 0x0000000c0d0e7389 */ /* 0x00006400000c000b */
[----:B01----:R-:W-:Y:S01]  /*14760*/  ENDCOLLECTIVE ;  /* 0x000000000000791b */ /* 0x003fe20003800000 */
.L_x_1359:
        /* <DEDUP_REMOVED lines=14> */
.L_x_1360:
[----:B------:R-:W-:Y:S02]  /*14850*/  IMAD.MOV.U32 R13, RZ, RZ, R5 ;  /* 0x000000ffff0d7224 */ /* 0x000fe400078e0005 */
[----:B------:R-:W-:Y:S01]  /*14860*/  IMAD.MOV.U32 R12, RZ, RZ, 0x6 ;  /* 0x00000006ff0c7424 */ /* 0x000fe200078e00ff */
[----:B------:R-:W-:-:S05]  /*14870*/  @!P1 IADD3 R14, P0, R30, R14, RZ ;  /* 0x0000000e1e0e9210 */ /* 0x000fca0007f1e0ff */
[----:B------:R-:W-:-:S08]  /*14880*/  @!P1 IMAD.MOV.U32 R2, RZ, RZ, R14 ;  /* 0x000000ffff029224 */ /* 0x000fd000078e000e */
[----:B------:R-:W-:Y:S05]  /*14890*/  WARPSYNC.COLLECTIVE R15, `(.L_x_1361) ;  /* 0x000000000f087348 */ /* 0x000fea0003c00000 */
[----:B------:R0:W1:Y:S02]  /*148a0*/  SHFL.IDX P6, R14, R13, R12, R11 ;  /* 0x0000000c0d0e7389 */ /* 0x00006400000c000b */
[----:B01----:R-:W-:Y:S01]  /*148b0*/  ENDCOLLECTIVE ;  /* 0x000000000000791b */ /* 0x003fe20003800000 */
.L_x_1361:
        /* <DEDUP_REMOVED lines=14> */
.L_x_1362:
[----:B------:R-:W-:Y:S02]  /*149a0*/  IMAD.MOV.U32 R13, RZ, RZ, R5 ;  /* 0x000000ffff0d7224 */ /* 0x000fe400078e0005 */
[----:B------:R-:W-:Y:S01]  /*149b0*/  IMAD.MOV.U32 R12, RZ, RZ, 0x7 ;  /* 0x00000007ff0c7424 */ /* 0x000fe200078e00ff */
[----:B------:R-:W-:-:S05]  /*149c0*/  @!P1 IADD3 R14, P0, R30, R14, RZ ;  /* 0x0000000e1e0e9210 */ /* 0x000fca0007f1e0ff */
[----:B------:R-:W-:-:S08]  /*149d0*/  @!P1 IMAD.MOV.U32 R2, RZ, RZ, R14 ;  /* 0x000000ffff029224 */ /* 0x000fd000078e000e */
[----:B------:R-:W-:Y:S05]  /*149e0*/  WARPSYNC.COLLECTIVE R15, `(.L_x_1363) ;  /* 0x000000000f087348 */ /* 0x000fea0003c00000 */
[----:B------:R0:W1:Y:S02]  /*149f0*/  SHFL.IDX P6, R14, R13, R12, R11 ;  /* 0x0000000c0d0e7389 */ /* 0x00006400000c000b */
[----:B01----:R-:W-:Y:S01]  /*14a00*/  ENDCOLLECTIVE ;  /* 0x000000000000791b */ /* 0x003fe20003800000 */
.L_x_1363:
        /* <DEDUP_REMOVED lines=12> */
.L_x_1364:
[----:B------:R-:W-:Y:S05]  /*14ad0*/  BRA `(.L_x_1365) ;  /* 0xffffffc400547947 */ /* 0x000fea000383ffff */
.L_x_1273:
[----:B0-----:R0:W1:Y:S02]  /*14ae0*/  SYNCS.PHASECHK.TRANS64.TRYWAIT P0, [R17+URZ+0x28420], R0 ;  /* 0x02842000110075a7 */ /* 0x001064000800017f */
[----:B-1----:R-:W-:Y:S05]  /*14af0*/  @!P0 NANOSLEEP.SYNCS 0x989680 ;  /* 0x009896800000895d */ /* 0x002fea0003900000 */
[----:B------:R-:W1:Y:S02]  /*14b00*/  @!P0 SYNCS.PHASECHK.TRANS64 P0, [R17+URZ+0x28420], R0 ;  /* 0x02842000110085a7 */ /* 0x000e64000800007f */
[----:B-1----:R-:W-:Y:S05]  /*14b10*/  @!P0 BRA `(.L_x_1273) ;  /* 0xfffffffc00f08947 */ /* 0x002fea000383ffff */
[----:B------:R-:W-:Y:S05]  /*14b20*/  BRA `(.L_x_1366) ;  /* 0xffffffc400b47947 */ /* 0x000fea000383ffff */
.L_x_1277:
[----:B-1----:R1:W2:Y:S02]  /*14b30*/  SYNCS.PHASECHK.TRANS64.TRYWAIT P0, [R0+URZ+0x28480], R20 ;  /* 0x02848014000075a7 */ /* 0x0022a4000800017f */
[----:B--2---:R-:W-:Y:S05]  /*14b40*/  @!P0 NANOSLEEP.SYNCS 0x989680 ;  /* 0x009896800000895d */ /* 0x004fea0003900000 */
[----:B------:R-:W2:Y:S02]  /*14b50*/  @!P0 SYNCS.PHASECHK.TRANS64 P0, [R0+URZ+0x28480], R20 ;  /* 0x02848014000085a7 */ /* 0x000ea4000800007f */
[----:B--2---:R-:W-:Y:S05]  /*14b60*/  @!P0 BRA `(.L_x_1277) ;  /* 0xfffffffc00f08947 */ /* 0x004fea000383ffff */
[----:B------:R-:W-:Y:S05]  /*14b70*/  BRA `(.L_x_1367) ;  /* 0xffffffc800887947 */ /* 0x000fea000383ffff */
.L_x_1278:
[----:B------:R-:W-:Y:S01]  /*14b80*/  BSSY B0, `(.L_x_1368) ;  /* 0x0000008000007945 */ /* 0x000fe20003800000 */
[----:B------:R-:W-:Y:S02]  /*14b90*/  IMAD.MOV.U32 R13, RZ, RZ, R27 ;  /* 0x000000ffff0d7224 */ /* 0x000fe400078e001b */
[----:B------:R-:W-:Y:S02]  /*14ba0*/  IMAD.MOV.U32 R12, RZ, RZ, RZ ;  /* 0x000000ffff0c7224 */ /* 0x000fe400078e00ff */
[----:B------:R-:W-:Y:S02]  /*14bb0*/  IMAD.MOV.U32 R11, RZ, RZ, 0x181f ;  /* 0x0000181fff0b7424 */ /* 0x000fe400078e00ff */
[----:B------:R-:W-:-:S07]  /*14bc0*/  IMAD.MOV.U32 R15, RZ, RZ, -0x1 ;  /* 0xffffffffff0f7424 */ /* 0x000fce00078e00ff */
[----:B-1----:R-:W-:Y:S05]  /*14bd0*/  WARPSYNC.COLLECTIVE R15, `(.L_x_1369) ;  /* 0x000000000f087348 */ /* 0x002fea0003c00000 */
[----:B------:R0:W2:Y:S02]  /*14be0*/  SHFL.IDX P6, R14, R13, R12, R11 ;  /* 0x0000000c0d0e7389 */ /* 0x0000a400000c000b */
[----:B012---:R-:W-:Y:S01]  /*14bf0*/  ENDCOLLECTIVE ;  /* 0x000000000000791b */ /* 0x007fe20003800000 */
.L_x_1369:
[----:B------:R-:W-:Y:S05]  /*14c00*/  BSYNC B0 ;  /* 0x0000000000007941 */ /* 0x000fea0003800000 */
.L_x_1368:
        /* <DEDUP_REMOVED lines=9> */
.L_x_1370:
[----:B------:R-:W-:Y:S02]  /*14ca0*/  IMAD.MOV.U32 R13, RZ, RZ, R27 ;  /* 0x000000ffff0d7224 */ /* 0x000fe400078e001b */
[----:B------:R-:W-:Y:S02]  /*14cb0*/  IMAD.MOV.U32 R12, RZ, RZ, 0x1 ;  /* 0x00000001ff0c7424 */ /* 0x000fe400078e00ff */
[----:B------:R-:W-:-:S07]  /*14cc0*/  IMAD.MOV.U32 R2, RZ, RZ, R14 ;  /* 0x000000ffff027224 */ /* 0x000fce00078e000e */
[----:B------:R-:W-:Y:S05]  /*14cd0*/  WARPSYNC.COLLECTIVE R15, `(.L_x_1371) ;  /* 0x000000000f087348 */ /* 0x000fea0003c00000 */
[----:B------:R0:W1:Y:S02]  /*14ce0*/  SHFL.IDX P6, R14, R13, R12, R11 ;  /* 0x0000000c0d0e7389 */ /* 0x00006400000c000b */
[----:B01----:R-:W-:Y:S01]  /*14cf0*/  ENDCOLLECTIVE ;  /* 0x000000000000791b */ /* 0x003fe20003800000 */
.L_x_1371:
        /* <DEDUP_REMOVED lines=12> */
.L_x_1372:
[----:B------:R-:W-:Y:S02]  /*14dc0*/  IMAD.MOV.U32 R13, RZ, RZ, R27 ;  /* 0x000000ffff0d7224 */ /* 0x000fe400078e001b */
[----:B------:R-:W-:Y:S02]  /*14dd0*/  IMAD.MOV.U32 R12, RZ, RZ, 0x2 ;  /* 0x00000002ff0c7424 */ /* 0x000fe400078e00ff */
[----:B------:R-:W-:-:S07]  /*14de0*/  IMAD.MOV.U32 R2, RZ, RZ, R14 ;  /* 0x000000ffff027224 */ /* 0x000fce00078e000e */
[----:B------:R-:W-:Y:S05]  /*14df0*/  WARPSYNC.COLLECTIVE R15, `(.L_x_1373) ;  /* 0x000000000f087348 */ /* 0x000fea0003c00000 */
[----:B------:R0:W1:Y:S02]  /*14e00*/  SHFL.IDX P6, R14, R13, R12, R11 ;  /* 0x0000000c0d0e7389 */ /* 0x00006400000c000b */
[----:B01----:R-:W-:Y:S01]  /*14e10*/  ENDCOLLECTIVE ;  /* 0x000000000000791b */ /* 0x003fe20003800000 */
.L_x_1373:
        /* <DEDUP_REMOVED lines=12> */
.L_x_1374:
[----:B------:R-:W-:Y:S02]  /*14ee0*/  IMAD.MOV.U32 R13, RZ, RZ, R27 ;  /* 0x000000ffff0d7224 */ /* 0x000fe400078e001b */
[----:B------:R-:W-:Y:S02]  /*14ef0*/  IMAD.MOV.U32 R12, RZ, RZ, 0x3 ;  /* 0x00000003ff0c7424 */ /* 0x000fe400078e00ff */
[----:B------:R-:W-:-:S07]  /*14f00*/  IMAD.MOV.U32 R2, RZ, RZ, R14 ;  /* 0x000000ffff027224 */ /* 0x000fce00078e000e */
[----:B------:R-:W-:Y:S05]  /*14f10*/  WARPSYNC.COLLECTIVE R15, `(.L_x_1375) ;  /* 0x000000000f087348 */ /* 0x000fea0003c00000 */
[----:B------:R0:W1:Y:S02]  /*14f20*/  SHFL.IDX P6, R14, R13, R12, R11 ;  /* 0x0000000c0d0e7389 */ /* 0x00006400000c000b */
[----:B01----:R-:W-:Y:S01]  /*14f30*/  ENDCOLLECTIVE ;  /* 0x000000000000791b */ /* 0x003fe20003800000 */
.L_x_1375:
        /* <DEDUP_REMOVED lines=12> */
.L_x_1376:
[----:B------:R-:W-:Y:S01]  /*15000*/  IMAD.MOV.U32 R2, RZ, RZ, R14 ;  /* 0x000000ffff027224 */ /* 0x000fe200078e000e */
[----:B------:R-:W-:Y:S06]  /*15010*/  BRA `(.L_x_1377) ;  /* 0xffffffc800187947 */ /* 0x000fec000383ffff */
.L_x_1283:
[----:B---3--:R3:W4:Y:S02]  /*15020*/  SYNCS.PHASECHK.TRANS64.TRYWAIT P0, [R0+URZ+0x28440], R20 ;  /* 0x02844014000075a7 */ /* 0x008724000800017f */
[----:B----4-:R-:W-:Y:S05]  /*15030*/  @!P0 NANOSLEEP.SYNCS 0x989680 ;  /* 0x009896800000895d */ /* 0x010fea0003900000 */
[----:B------:R-:W4:Y:S02]  /*15040*/  @!P0 SYNCS.PHASECHK.TRANS64 P0, [R0+URZ+0x28440], R20 ;  /* 0x02844014000085a7 */ /* 0x000f24000800007f */
[----:B----4-:R-:W-:Y:S05]  /*15050*/  @!P0 BRA `(.L_x_1283) ;  /* 0xfffffffc00f08947 */ /* 0x010fea000383ffff */
[----:B------:R-:W-:Y:S05]  /*15060*/  BRA `(.L_x_1378) ;  /* 0xffffffc8006c7947 */ /* 0x000fea000383ffff */
.L_x_1284:
[----:B------:R-:W-:Y:S01]  /*15070*/  BSSY B0, `(.L_x_1379) ;  /* 0x0000008000007945 */ /* 0x000fe20003800000 */
[----:B------:R-:W-:Y:S02]  /*15080*/  IMAD.MOV.U32 R13, RZ, RZ, R10 ;  /* 0x000000ffff0d7224 */ /* 0x000fe400078e000a */
[----:B------:R-:W-:Y:S02]  /*15090*/  IMAD.MOV.U32 R12, RZ, RZ, RZ ;  /* 0x000000ffff0c7224 */ /* 0x000fe400078e00ff */
[----:B------:R-:W-:Y:S02]  /*150a0*/  IMAD.MOV.U32 R11, RZ, RZ, 0x181f ;  /* 0x0000181fff0b7424 */ /* 0x000fe400078e00ff */
[----:B------:R-:W-:-:S07]  /*150b0*/  IMAD.MOV.U32 R15, RZ, RZ, -0x1 ;  /* 0xffffffffff0f7424 */ /* 0x000fce00078e00ff */
[----:B0123--:R-:W-:Y:S05]  /*150c0*/  WARPSYNC.COLLECTIVE R15, `(.L_x_1380) ;  /* 0x000000000f087348 */ /* 0x00ffea0003c00000 */
[----:B------:R4:W0:Y:S02]  /*150d0*/  SHFL.IDX P6, R14, R13, R12, R11 ;  /* 0x0000000c0d0e7389 */ /* 0x00082400000c000b */
[----:B01234-:R-:W-:Y:S01]  /*150e0*/  ENDCOLLECTIVE ;  /* 0x000000000000791b */ /* 0x01ffe20003800000 */
.L_x_1380:
[----:B------:R-:W-:Y:S05]  /*150f0*/  BSYNC B0 ;  /* 0x0000000000007941 */ /* 0x000fea0003800000 */
.L_x_1379:
        /* <DEDUP_REMOVED lines=8> */
.L_x_1381:
[----:B------:R-:W-:Y:S02]  /*15180*/  IMAD.MOV.U32 R13, RZ, RZ, R10 ;  /* 0x000000ffff0d7224 */ /* 0x000fe400078e000a */
[----:B------:R-:W-:Y:S01]  /*15190*/  IMAD.MOV.U32 R12, RZ, RZ, 0x1 ;  /* 0x00000001ff0c7424 */ /* 0x000fe200078e00ff */
[----:B------:R-:W-:-:S13]  /*151a0*/  IADD3 R2, P0, R30, R14, RZ ;  /* 0x0000000e1e027210 */ /* 0x000fda0007f1e0ff */
[----:B------:R-:W-:Y:S05]  /*151b0*/  WARPSYNC.COLLECTIVE R15, `(.L_x_1382) ;  /* 0x000000000f087348 */ /* 0x000fea0003c00000 */
[----:B------:R0:W1:Y:S02]  /*151c0*/  SHFL.IDX P6, R14, R13, R12, R11 ;  /* 0x0000000c0d0e7389 */ /* 0x00006400000c000b */
[----:B01----:R-:W-:Y:S01]  /*151d0*/  ENDCOLLECTIVE ;  /* 0x000000000000791b */ /* 0x003fe20003800000 */
.L_x_1382:
        /* <DEDUP_REMOVED lines=11> */
.L_x_1383:
[----:B------:R-:W-:Y:S02]  /*15290*/  IMAD.MOV.U32 R13, RZ, RZ, R10 ;  /* 0x000000ffff0d7224 */ /* 0x000fe400078e000a */
[----:B------:R-:W-:Y:S01]  /*152a0*/  IMAD.MOV.U32 R12, RZ, RZ, 0x2 ;  /* 0x00000002ff0c7424 */ /* 0x000fe200078e00ff */
[----:B------:R-:W-:-:S13]  /*152b0*/  IADD3 R2, P0, R30, R14, RZ ;  /* 0x0000000e1e027210 */ /* 0x000fda0007f1e0ff */
[----:B------:R-:W-:Y:S05]  /*152c0*/  WARPSYNC.COLLECTIVE R15, `(.L_x_1384) ;  /* 0x000000000f087348 */ /* 0x000fea0003c00000 */
[----:B------:R0:W1:Y:S02]  /*152d0*/  SHFL.IDX P6, R14, R13, R12, R11 ;  /* 0x0000000c0d0e7389 */ /* 0x00006400000c000b */
[----:B01----:R-:W-:Y:S01]  /*152e0*/  ENDCOLLECTIVE ;  /* 0x000000000000791b */ /* 0x003fe20003800000 */
.L_x_1384:
        /* <DEDUP_REMOVED lines=11> */
.L_x_1385:
[----:B------:R-:W-:Y:S02]  /*153a0*/  IMAD.MOV.U32 R13, RZ, RZ, R10 ;  /* 0x000000ffff0d7224 */ /* 0x000fe400078e000a */
[----:B------:R-:W-:Y:S01]  /*153b0*/  IMAD.MOV.U32 R12, RZ, RZ, 0x3 ;  /* 0x00000003ff0c7424 */ /* 0x000fe200078e00ff */
[----:B------:R-:W-:-:S13]  /*153c0*/  IADD3 R2, P0, R30, R14, RZ ;  /* 0x0000000e1e027210 */ /* 0x000fda0007f1e0ff */
[----:B------:R-:W-:Y:S05]  /*153d0*/  WARPSYNC.COLLECTIVE R15, `(.L_x_1386) ;  /* 0x000000000f087348 */ /* 0x000fea0003c00000 */
[----:B------:R0:W1:Y:S02]  /*153e0*/  SHFL.IDX P6, R14, R13, R12, R11 ;  /* 0x0000000c0d0e7389 */ /* 0x00006400000c000b */
[----:B01----:R-:W-:Y:S01]  /*153f0*/  ENDCOLLECTIVE ;  /* 0x000000000000791b */ /* 0x003fe20003800000 */
.L_x_1386:
        /* <DEDUP_REMOVED lines=11> */
.L_x_1387:
[----:B------:R-:W-:Y:S05]  /*154b0*/  BRA `(.L_x_1388) ;  /* 0xffffffc800007947 */ /* 0x000fea000383ffff */
.L_x_1289:
[----:B0-----:R0:W1:Y:S02]  /*154c0*/  SYNCS.PHASECHK.TRANS64.TRYWAIT P2, [R0+URZ+0x28470], R3 ;  /* 0x02847003000075a7 */ /* 0x001064000804017f */
[----:B-1----:R-:W-:Y:S05]  /*154d0*/  @!P2 NANOSLEEP.SYNCS 0x989680 ;  /* 0x009896800000a95d */ /* 0x002fea0003900000 */
[----:B------:R-:W1:Y:S02]  /*154e0*/  @!P2 SYNCS.PHASECHK.TRANS64 P2, [R0+URZ+0x28470], R3 ;  /* 0x028470030000a5a7 */ /* 0x000e64000804007f */
[----:B-1----:R-:W-:Y:S05]  /*154f0*/  @!P2 BRA `(.L_x_1289) ;  /* 0xfffffffc00f0a947 */ /* 0x002fea000383ffff */
[----:B------:R-:W-:Y:S05]  /*15500*/  BRA `(.L_x_1389) ;  /* 0xffffffc800687947 */ /* 0x000fea000383ffff */
.L_x_1291:
[----:B0-----:R0:W1:Y:S02]  /*15510*/  SYNCS.PHASECHK.TRANS64.TRYWAIT P2, [R0+URZ+0x28460], R7 ;  /* 0x02846007000075a7 */ /* 0x001064000804017f */
[----:B-1----:R-:W-:Y:S05]  /*15520*/  @!P2 NANOSLEEP.SYNCS 0x989680 ;  /* 0x009896800000a95d */ /* 0x002fea0003900000 */
[----:B------:R-:W1:Y:S02]  /*15530*/  @!P2 SYNCS.PHASECHK.TRANS64 P2, [R0+URZ+0x28460], R7 ;  /* 0x028460070000a5a7 */ /* 0x000e64000804007f */
[----:B-1----:R-:W-:Y:S05]  /*15540*/  @!P2 BRA `(.L_x_1291) ;  /* 0xfffffffc00f0a947 */ /* 0x002fea000383ffff */
[----:B------:R-:W-:Y:S05]  /*15550*/  BRA `(.L_x_1390) ;  /* 0xffffffc800787947 */ /* 0x000fea000383ffff */
.L_x_1299:
[----:B-1----:R1:W2:Y:S02]  /*15560*/  SYNCS.PHASECHK.TRANS64.TRYWAIT P2, [R2+URZ+0x28470], R3 ;  /* 0x02847003020075a7 */ /* 0x0022a4000804017f */
[----:B--2---:R-:W-:Y:S05]  /*15570*/  @!P2 NANOSLEEP.SYNCS 0x989680 ;  /* 0x009896800000a95d */ /* 0x004fea0003900000 */
[----:B------:R-:W2:Y:S02]  /*15580*/  @!P2 SYNCS.PHASECHK.TRANS64 P2, [R2+URZ+0x28470], R3 ;  /* 0x028470030200a5a7 */ /* 0x000ea4000804007f */
[----:B--2---:R-:W-:Y:S05]  /*15590*/  @!P2 BRA `(.L_x_1299) ;  /* 0xfffffffc00f0a947 */ /* 0x004fea000383ffff */
[----:B------:R-:W-:Y:S05]  /*155a0*/  BRA `(.L_x_1391) ;  /* 0xffffffd000287947 */ /* 0x000fea000383ffff */
.L_x_1301:
[----:B0-----:R0:W1:Y:S02]  /*155b0*/  SYNCS.PHASECHK.TRANS64.TRYWAIT P2, [R2+URZ+0x28460], R3 ;  /* 0x02846003020075a7 */ /* 0x001064000804017f */
[----:B-1----:R-:W-:Y:S05]  /*155c0*/  @!P2 NANOSLEEP.SYNCS 0x989680 ;  /* 0x009896800000a95d */ /* 0x002fea0003900000 */
[----:B------:R-:W1:Y:S02]  /*155d0*/  @!P2 SYNCS.PHASECHK.TRANS64 P2, [R2+URZ+0x28460], R3 ;  /* 0x028460030200a5a7 */ /* 0x000e64000804007f */
[----:B-1----:R-:W-:Y:S05]  /*155e0*/  @!P2 BRA `(.L_x_1301) ;  /* 0xfffffffc00f0a947 */ /* 0x002fea000383ffff */
[----:B------:R-:W-:Y:S05]  /*155f0*/  BRA `(.L_x_1392) ;  /* 0xffffffd000347947 */ /* 0x000fea000383ffff */
.L_x_1308:
[----:B0-----:R0:W1:Y:S02]  /*15600*/  SYNCS.PHASECHK.TRANS64.TRYWAIT P0, [R5+URZ+0x28420], R0 ;  /* 0x02842000050075a7 */ /* 0x001064000800017f */
[----:B-1----:R-:W-:Y:S05]  /*15610*/  @!P0 NANOSLEEP.SYNCS 0x989680 ;  /* 0x009896800000895d */ /* 0x002fea0003900000 */
[----:B------:R-:W1:Y:S02]  /*15620*/  @!P0 SYNCS.PHASECHK.TRANS64 P0, [R5+URZ+0x28420], R0 ;  /* 0x02842000050085a7 */ /* 0x000e64000800007f */
[----:B-1----:R-:W-:Y:S05]  /*15630*/  @!P0 BRA `(.L_x_1308) ;  /* 0xfffffffc00f08947 */ /* 0x002fea000383ffff */
[----:B------:R-:W-:Y:S05]  /*15640*/  BRA `(.L_x_1393) ;  /* 0xffffffd800107947 */ /* 0x000fea000383ffff */
.L_x_1309:
[----:B------:R-:W1:Y:S01]  /*15650*/  S2R R2, SR_TID.X ;  /* 0x0000000000027919 */ /* 0x000e620000002100 */
[----:B------:R-:W-:Y:S01]  /*15660*/  BSSY B0, `(.L_x_1394) ;  /* 0x000000a000007945 */ /* 0x000fe20003800000 */
[----:B------:R-:W-:Y:S02]  /*15670*/  IMAD.MOV.U32 R12, RZ, RZ, RZ ;  /* 0x000000ffff0c7224 */ /* 0x000fe400078e00ff */
[----:B------:R-:W-:Y:S02]  /*15680*/  IMAD.MOV.U32 R11, RZ, RZ, 0x1f ;  /* 0x0000001fff0b7424 */ /* 0x000fe400078e00ff */
[----:B------:R-:W-:Y:S01]  /*15690*/  IMAD.MOV.U32 R15, RZ, RZ, -0x1 ;  /* 0xffffffffff0f7424 */ /* 0x000fe200078e00ff */
[----:B-1----:R-:W-:-:S04]  /*156a0*/  SHF.R.U32.HI R2, RZ, 0x5, R2 ;  /* 0x00000005ff027819 */ /* 0x002fc80000011602 */
[----:B------:R-:W-:-:S05]  /*156b0*/  LOP3.LUT R2, R2, 0x3, RZ, 0xc0, !PT ;  /* 0x0000000302027812 */ /* 0x000fca00078ec0ff */
[----:B------:R-:W-:-:S07]  /*156c0*/  IMAD.MOV.U32 R13, RZ, RZ, R2 ;  /* 0x000000ffff0d7224 */ /* 0x000fce00078e0002 */
[----:B0-----:R-:W-:Y:S05]  /*156d0*/  WARPSYNC.COLLECTIVE R15, `(.L_x_1395) ;  /* 0x000000000f087348 */ /* 0x001fea0003c00000 */
[----:B------:R1:W2:Y:S02]  /*156e0*/  SHFL.IDX P6, R14, R13, R12, R11 ;  /* 0x0000000c0d0e7389 */ /* 0x0002a400000c000b */
[----:B012---:R-:W-:Y:S01]  /*156f0*/  ENDCOLLECTIVE ;  /* 0x000000000000791b */ /* 0x007fe20003800000 */
.L_x_1395:
[----:B------:R-:W-:Y:S05]  /*15700*/  BSYNC B0 ;  /* 0x0000000000007941 */ /* 0x000fea0003800000 */
.L_x_1394:
[----:B------:R-:W-:Y:S05]  /*15710*/  BRA `(.L_x_1396) ;  /* 0xffffffd400f87947 */ /* 0x000fea000383ffff */
.L_x_1312:
[----:B------:R-:W-:Y:S01]  /*15720*/  BSSY B1, `(.L_x_1397) ;  /* 0x0000006000017945 */ /* 0x000fe20003800000 */
[----:B------:R-:W-:-:S07]  /*15730*/  IMAD.MOV.U32 R15, RZ, RZ, -0x1 ;  /* 0xffffffffff0f7424 */ /* 0x000fce00078e00ff */
[----:B0-----:R-:W-:Y:S05]  /*15740*/  WARPSYNC.COLLECTIVE R15, `(.L_x_1398) ;  /* 0x000000000f0c7348 */ /* 0x001fea0003c00000 */
[----:B------:R-:W-:Y:S02]  /*15750*/  ELECT P6, UR62, PT ;  /* 0x00000000003e782f */ /* 0x000fe400038c0000 */
[----:B------:R-:W-:Y:S01]  /*15760*/  MOV R14, UR62 ;  /* 0x0000003e000e7c02 */ /* 0x000fe20008000f00 */
[----:B0-----:R-:W-:Y:S10]  /*15770*/  ENDCOLLECTIVE ;  /* 0x000000000000791b */ /* 0x001ff40003800000 */
.L_x_1398:
[----:B------:R-:W-:Y:S05]  /*15780*/  BSYNC B1 ;  /* 0x0000000000017941 */ /* 0x000fea0003800000 */
.L_x_1397:
[----:B------:R-:W-:Y:S05]  /*15790*/  BRA `(.L_x_1399) ;  /* 0xffffffd400f07947 */ /* 0x000fea000383ffff */
.L_x_1314:
[----:B0-----:R0:W1:Y:S02]  /*157a0*/  SYNCS.PHASECHK.TRANS64.TRYWAIT P1, [R3+URZ+0x28440], R2 ;  /* 0x02844002030075a7 */ /* 0x001064000802017f */
[----:B-1----:R-:W-:Y:S05]  /*157b0*/  @!P1 NANOSLEEP.SYNCS 0x989680 ;  /* 0x009896800000995d */ /* 0x002fea0003900000 */
[----:B------:R-:W1:Y:S02]  /*157c0*/  @!P1 SYNCS.PHASECHK.TRANS64 P1, [R3+URZ+0x28440], R2 ;  /* 0x02844002030095a7 */ /* 0x000e64000802007f */
[----:B-1----:R-:W-:Y:S05]  /*157d0*/  @!P1 BRA `(.L_x_1314) ;  /* 0xfffffffc00f09947 */ /* 0x002fea000383ffff */
[----:B------:R-:W-:Y:S05]  /*157e0*/  BRA `(.L_x_1400) ;  /* 0xffffffd800107947 */ /* 0x000fea000383ffff */
.L_x_1316:
[----:B-1----:R1:W2:Y:S02]  /*157f0*/  SYNCS.PHASECHK.TRANS64.TRYWAIT P1, [R19+URZ+0x28440], R0 ;  /* 0x02844000130075a7 */ /* 0x0022a4000802017f */
[----:B--2---:R-:W-:Y:S05]  /*15800*/  @!P1 NANOSLEEP.SYNCS 0x989680 ;  /* 0x009896800000995d */ /* 0x004fea0003900000 */
[----:B------:R-:W2:Y:S02]  /*15810*/  @!P1 SYNCS.PHASECHK.TRANS64 P1, [R19+URZ+0x28440], R0 ;  /* 0x02844000130095a7 */ /* 0x000ea4000802007f */
[----:B--2---:R-:W-:Y:S05]  /*15820*/  @!P1 BRA `(.L_x_1316) ;  /* 0xfffffffc00f09947 */ /* 0x004fea000383ffff */
[----:B------:R-:W-:Y:S05]  /*15830*/  BRA `(.L_x_1401) ;  /* 0xffffffd8001c7947 */ /* 0x000fea000383ffff */
.L_x_1318:
[----:B--2---:R2:W3:Y:S02]  /*15840*/  SYNCS.PHASECHK.TRANS64.TRYWAIT P1, [R3+URZ+0x28460], R2 ;  /* 0x02846002030075a7 */ /* 0x0044e4000802017f */
[----:B---3--:R-:W-:Y:S05]  /*15850*/  @!P1 NANOSLEEP.SYNCS 0x989680 ;  /* 0x009896800000995d */ /* 0x008fea0003900000 */
[----:B------:R-:W3:Y:S02]  /*15860*/  @!P1 SYNCS.PHASECHK.TRANS64 P1, [R3+URZ+0x28460], R2 ;  /* 0x02846002030095a7 */ /* 0x000ee4000802007f */
[----:B---3--:R-:W-:Y:S05]  /*15870*/  @!P1 BRA `(.L_x_1318) ;  /* 0xfffffffc00f09947 */ /* 0x008fea000383ffff */
[----:B------:R-:W-:Y:S05]  /*15880*/  BRA `(.L_x_1402) ;  /* 0xffffffd800187947 */ /* 0x000fea000383ffff */
.L_x_1320:
[----:B---3--:R3:W4:Y:S02]  /*15890*/  SYNCS.PHASECHK.TRANS64.TRYWAIT P1, [R19+URZ+0x28460], R0 ;  /* 0x02846000130075a7 */ /* 0x008724000802017f */
[----:B----4-:R-:W-:Y:S05]  /*158a0*/  @!P1 NANOSLEEP.SYNCS 0x989680 ;  /* 0x009896800000995d */ /* 0x010fea0003900000 */
[----:B------:R-:W4:Y:S02]  /*158b0*/  @!P1 SYNCS.PHASECHK.TRANS64 P1, [R19+URZ+0x28460], R0 ;  /* 0x02846000130095a7 */ /* 0x000f24000802007f */
[----:B----4-:R-:W-:Y:S05]  /*158c0*/  @!P1 BRA `(.L_x_1320) ;  /* 0xfffffffc00f09947 */ /* 0x010fea000383ffff */
[----:B------:R-:W-:Y:S05]  /*158d0*/  BRA `(.L_x_1403) ;  /* 0xffffffd800147947 */ /* 0x000fea000383ffff */
.L_x_1322:
[----:B----4-:R4:W0:Y:S02]  /*158e0*/  SYNCS.PHASECHK.TRANS64.TRYWAIT P1, [R3+URZ+0x28480], R2 ;  /* 0x02848002030075a7 */ /* 0x010824000802017f */
[----:B0-----:R-:W-:Y:S05]  /*158f0*/  @!P1 NANOSLEEP.SYNCS 0x989680 ;  /* 0x009896800000995d */ /* 0x001fea0003900000 */
[----:B------:R-:W0:Y:S02]  /*15900*/  @!P1 SYNCS.PHASECHK.TRANS64 P1, [R3+URZ+0x28480], R2 ;  /* 0x02848002030095a7 */ /* 0x000e24000802007f */
[----:B0-----:R-:W-:Y:S05]  /*15910*/  @!P1 BRA `(.L_x_1322) ;  /* 0xfffffffc00f09947 */ /* 0x001fea000383ffff */
[----:B------:R-:W-:Y:S05]  /*15920*/  BRA `(.L_x_1404) ;  /* 0xffffffd800107947 */ /* 0x000fea000383ffff */
.L_x_1405:
        /* <DEDUP_REMOVED lines=13> */
.L_x_15828:


//--------------------- .text._ZN7cutlass13device_kernelIN5flash11enable_sm90INS1_16FlashAttnFwdSm90INS1_25CollectiveMainloopFwdSm90ILi2EN4cute5tupleIJNS5_1CILi1EEES8_S8_EEENS6_IJNS7_ILi128EEENS7_ILi64EEENS7_ILi256EEEEEELi256ENS_12float_e4m3_tEfNS_4arch4Sm90ELb0ELb1ELb0ELb1ELb1ELb0ELb0ELb1ELb0ELb1ELb0ELb0EEENS1_21CollectiveEpilogueFwdINS6_IJSA_SC_SB_EEES9_NS_10bfloat16_tESG_Li256ELb1ELb1ELb0ELb1EEENS1_36VarlenDynamicPersistentTileSchedulerILi128ELi64ELi256ELi128ELb0ELb1ELb1ELb1ELb0ELb1EEEEEEEEEvNT_6ParamsE --------------------------
	.section	.text._ZN7cutlass13device_kernelIN5flash11enable_sm90INS1_16FlashAttnFwdSm90INS1_25CollectiveMainloopFwdSm90ILi2EN4cute5tupleIJNS5_1CILi1EEES8_S8_EEENS6_IJNS7_ILi128EEENS7_ILi64EEENS7_ILi256EEEEEELi256ENS_12float_e4m3_tEfNS_4arch4Sm90ELb0ELb1ELb0ELb1ELb1ELb0ELb0ELb1ELb0ELb1ELb0ELb0EEENS1_21CollectiveEpilogueFwdINS6_IJSA_SC_SB_EEES9_NS_10bfloat16_tESG_Li256ELb1ELb1ELb0ELb1EEENS1_36VarlenDynamicPersistentTileSchedulerILi128ELi64ELi256ELi128ELb0ELb1ELb1ELb1ELb0ELb1EEEEEEEEEvNT_6ParamsE,"ax",@progbits
	.align	128
.text._ZN7cutlass13device_kernelIN5flash11enable_sm90INS1_16FlashAttnFwdSm90INS1_25CollectiveMainloopFwdSm90ILi2EN4cute5tupleIJNS5_1CILi1EEES8_S8_EEENS6_IJNS7_ILi128EEENS7_ILi64EEENS7_ILi256EEEEEELi256ENS_12float_e4m3_tEfNS_4arch4Sm90ELb0ELb1ELb0ELb1ELb1ELb0ELb0ELb1ELb0ELb1ELb0ELb0EEENS1_21CollectiveEpilogueFwdINS6_IJSA_SC_SB_EEES9_NS_10bfloat16_tESG_Li256ELb1ELb1ELb0ELb1EEENS1_36VarlenDynamicPersistentTileSchedulerILi128ELi64ELi256ELi128ELb0ELb1ELb1ELb1ELb0ELb1EEEEEEEEEvNT_6ParamsE:
        .type           _ZN7cutlass13device_kernelIN5flash11enable_sm90INS1_16FlashAttnFwdSm90INS1_25CollectiveMainloopFwdSm90ILi2EN4cute5tupleIJNS5_1CILi1EEES8_S8_EEENS6_IJNS7_ILi128EEENS7_ILi64EEENS7_ILi256EEEEEELi256ENS_12float_e4m3_tEfNS_4arch4Sm90ELb0ELb1ELb0ELb1ELb1ELb0ELb0ELb1ELb0ELb1ELb0ELb0EEENS1_21CollectiveEpilogueFwdINS6_IJSA_SC_SB_EEES9_NS_10bfloat16_tESG_Li256ELb1ELb1ELb0ELb1EEENS1_36VarlenDynamicPersistentTileSchedulerILi128ELi64ELi256ELi128ELb0ELb1ELb1ELb1ELb0ELb1EEEEEEEEEvNT_6ParamsE,@function
        .size           _ZN7cutlass13device_kernelIN5flash11enable_sm90INS1_16FlashAttnFwdSm90INS1_25CollectiveMainloopFwdSm90ILi2EN4cute5tupleIJNS5_1CILi1EEES8_S8_EEENS6_IJNS7_ILi128EEENS7_ILi64EEENS7_ILi256EEEEEELi256ENS_12float_e4m3_tEfNS_4arch4Sm90ELb0ELb1ELb0ELb1ELb1ELb0ELb0ELb1ELb0ELb1ELb0ELb0EEENS1_21CollectiveEpilogueFwdINS6_IJSA_SC_SB_EEES9_NS_10bfloat16_tESG_Li256ELb1ELb1ELb0ELb1EEENS1_36VarlenDynamicPersistentTileSchedulerILi128ELi64ELi256ELi128ELb0ELb1ELb1ELb1ELb0ELb1EEEEEEEEEvNT_6ParamsE,(.L_x_15829 - _ZN7cutlass13device_kernelIN5flash11enable_sm90INS1_16FlashAttnFwdSm90INS1_25CollectiveMainloopFwdSm90ILi2EN4cute5tupleIJNS5_1CILi1EEES8_S8_EEENS6_IJNS7_ILi128EEENS7_ILi64EEENS7_ILi256EEEEEELi256ENS_12float_e4m3_tEfNS_4arch4Sm90ELb0ELb1ELb0ELb1ELb1ELb0ELb0ELb1ELb0ELb1ELb0ELb0EEENS1_21CollectiveEpilogueFwdINS6_IJSA_SC_SB_EEES9_NS_10bfloat16_tESG_Li256ELb1ELb1ELb0ELb1EEENS1_36VarlenDynamicPersistentTileSchedulerILi128ELi64ELi256ELi128ELb0ELb1ELb1ELb1ELb0ELb1EEEEEEEEEvNT_6ParamsE)
        .other          _ZN7cutlass13device_kernelIN5flash11enable_sm90INS1_16FlashAttnFwdSm90INS1_25CollectiveMainloopFwdSm90ILi2EN4cute5tupleIJNS5_1CILi1EEES8_S8_EEENS6_IJNS7_ILi128EEENS7_ILi64EEENS7_ILi256EEEEEELi256ENS_12float_e4m3_tEfNS_4arch4Sm90ELb0ELb1ELb0ELb1ELb1ELb0ELb0ELb1ELb0ELb1ELb0ELb0EEENS1_21CollectiveEpilogueFwdINS6_IJSA_SC_SB_EEES9_NS_10bfloat16_tESG_Li256ELb1ELb1ELb0ELb1EEENS1_36VarlenDynamicPersistentTileSchedulerILi128ELi64ELi256ELi128ELb0ELb1ELb1ELb1ELb0ELb1EEEEEEEEEvNT_6ParamsE,@"STO_CUDA_ENTRY STV_DEFAULT"
_ZN7cutlass13device_kernelIN5flash11enable_sm90INS1_16FlashAttnFwdSm90INS1_25CollectiveMainloopFwdSm90ILi2EN4cute5tupleIJNS5_1CILi1EEES8_S8_EEENS6_IJNS7_ILi128EEENS7_ILi64EEENS7_ILi256EEEEEELi256ENS_12float_e4m3_tEfNS_4arch4Sm90ELb0ELb1ELb0ELb1ELb1ELb0ELb0ELb1ELb0ELb1ELb0ELb0EEENS1_21CollectiveEpilogueFwdINS6_IJSA_SC_SB_EEES9_NS_10bfloat16_tESG_Li256ELb1ELb1ELb0ELb1EEENS1_36VarlenDynamicPersistentTileSchedulerILi128ELi64ELi256ELi128ELb0ELb1ELb1ELb1ELb0ELb1EEEEEEEEEvNT_6ParamsE:
        /* <DEDUP_REMOVED lines=45> */
.L_x_1406:
        /* <DEDUP_REMOVED lines=22> */
.L_x_1407:
        /* <DEDUP_REMOVED lines=18> */
.L_x_1408:
        /* <DEDUP_REMOVED lines=22> */
.L_x_1409:
        /* <DEDUP_REMOVED lines=24> */
.L_x_1410:
        /* <DEDUP_REMOVED lines=8> */
.L_x_1412:
        /* <DEDUP_REMOVED lines=23> */
[----:B------:R-:W-:Y:S01]  /*0a20*/  R2UR UR48, R7 ;  /* 0x00000000073072ca */ /* 0x000fe200000e0000 */
        /* <DEDUP_REMOVED lines=55> */
.L_x_1520:
[----:B------:R-:W-:Y:S01]  /*0da0*/  ULDC.64 UR6, c[0x0][0xa28] ;  /* 0x00028a0000067ab9 */ /* 0x000fe20000000a00 */
[----:B------:R-:W-:Y:S01]  /*0db0*/  ULDC UR4, c[0x0][0x424] ;  /* 0x0001090000047ab9 */ /* 0x000fe20000000800 */
[----:B------:R-:W-:-:S04]  /*0dc0*/  UISETP.NE.U32.AND UP0, UPT, UR6, URZ, UPT ;  /* 0x0000003f0600728c */ /* 0x000fc8000bf05070 */
[----:B------:R-:W-:-:S03]  /*0dd0*/  UISETP.NE.AND.EX UP0, UPT, UR7, URZ, UPT, UP0 ;  /* 0x0000003f0700728c */ /* 0x000fc6000bf05300 */
[----:B------:R-:W-:Y:S02]  /*0de0*/  ULDC.64 UR6, c[0x0][0xa18] ;  /* 0x0002860000067ab9 */ /* 0x000fe40000000a00 */
[----:B------:R-:W-:Y:S01]  /*0df0*/  UISETP.NE.U32.AND UP1, UPT, UR6, URZ, UPT ;  /* 0x0000003f0600728c */ /* 0x000fe2000bf25070 */
[----:B------:R-:W-:-:S03]  /*0e00*/  PLOP3.LUT P0, PT, PT, PT, UP0, 0x80, 0x0 ;  /* 0x000000000000781c */ /* 0x000fc60003f0f008 */
[----:B------:R-:W-:-:S03]  /*0e10*/  UISETP.NE.AND.EX UP1, UPT, UR7, URZ, UPT, UP1 ;  /* 0x0000003f0700728c */ /* 0x000fc6000bf25310 */
[----:B------:R-:W-:Y:S02]  /*0e20*/  @UP0 ULDC.64 UR6, c[0x0][0xa28] ;  /* 0x00028a0000060ab9 */ /* 0x000fe40000000a00 */
[----:B------:R-:W-:Y:S01]  /*0e30*/  @UP0 UIMAD.WIDE UR6, UR48, 0x4, UR6 ;  /* 0x00000004300608a5 */ /* 0x000fe2000f8e0206 */
[----:B------:R-:W-:-:S05]  /*0e40*/  PLOP3.LUT P2, PT, PT, PT, UP1, 0x80, 0x0 ;  /* 0x000000000000781c */ /* 0x000fca0003f4f018 */
[----:B------:R-:W-:Y:S01]  /*0e50*/  @UP1 ULDC.64 UR8, c[0x0][0xa18] ;  /* 0x0002860000081ab9 */ /* 0x000fe20000000a00 */
[----:B0--3--:R-:W-:Y:S02]  /*0e60*/  IMAD.U32 R4, RZ, RZ, UR6 ;  /* 0x00000006ff047e24 */ /* 0x009fe4000f8e00ff */
[----:B--2---:R-:W-:Y:S01]  /*0e70*/  IMAD.U32 R5, RZ, RZ, UR7 ;  /* 0x00000007ff057e24 */ /* 0x004fe2000f8e00ff */
[----:B------:R-:W-:-:S04]  /*0e80*/  @UP1 UIMAD.WIDE UR6, UR48, 0x4, UR8 ;  /* 0x00000004300618a5 */ /* 0x000fc8000f8e0208 */
[----:B------:R-:W2:Y:S02]  /*0e90*/  @P0 LDG.E R4, desc[UR54][R4.64] ;  /* 0x0000003604040981 */ /* 0x000ea4000c1e1900 */
[----:B------:R-:W-:Y:S02]  /*0ea0*/  IMAD.U32 R6, RZ, RZ, UR6 ;  /* 0x00000006ff067e24 */ /* 0x000fe4000f8e00ff */
[----:B------:R-:W-:Y:S01]  /*0eb0*/  IMAD.U32 R7, RZ, RZ, UR7 ;  /* 0x00000007ff077e24 */ /* 0x000fe2000f8e00ff */
[----:B------:R-:W-:-:S04]  /*0ec0*/  ULDC.64 UR6, c[0x0][0x418] ;  /* 0x0001060000067ab9 */ /* 0x000fc80000000a00 */
[----:B------:R-:W3:Y:S01]  /*0ed0*/  @P2 LDG.E R6, desc[UR54][R6.64] ;  /* 0x0000003606062981 */ /* 0x000ee2000c1e1900 */
[----:B------:R-:W-:Y:S01]  /*0ee0*/  UISETP.NE.U32.AND UP0, UPT, UR6, URZ, UPT ;  /* 0x0000003f0600728c */ /* 0x000fe2000bf05070 */
[----:B------:R-:W-:-:S03]  /*0ef0*/  UMOV UR39, URZ ;  /* 0x0000003f00277c82 */ /* 0x000fc60008000000 */
[----:B------:R-:W-:-:S03]  /*0f00*/  UISETP.NE.AND.EX UP0, UPT, UR7, URZ, UPT, UP0 ;  /* 0x0000003f0700728c */ /* 0x000fc6000bf05300 */
[----:B------:R-:W-:Y:S01]  /*0f10*/  ULDC.64 UR6, c[0x0][0xa20] ;  /* 0x0002880000067ab9 */ /* 0x000fe20000000a00 */
[----:B------:R-:W-:Y:S01]  /*0f20*/  USEL UR4, UR4, 0x1, UP0 ;  /* 0x0000000104047887 */ /* 0x000fe20008000000 */
[----:B------:R-:W-:Y:S01]  /*0f30*/  ISETP.NE.U32.AND P1, PT, RZ, UR6, PT ;  /* 0x00000006ff007c0c */ /* 0x000fe2000bf25070 */
[----:B------:R-:W-:Y:S02]  /*0f40*/  ULDC UR6, c[0x0][0x2f0] ;  /* 0x0000bc0000067ab9 */ /* 0x000fe40000000800 */
[----:B------:R-:W-:Y:S01]  /*0f50*/  UIMAD UR4, UR4, UR6, URZ ;  /* 0x00000006040472a4 */ /* 0x000fe2000f8e023f */
[----:B------:R-:W-:Y:S02]  /*0f60*/  ISETP.NE.AND.EX P1, PT, RZ, UR7, PT, P1 ;  /* 0x00000007ff007c0c */ /* 0x000fe4000bf25310 */
[----:B--2---:R-:W-:Y:S02]  /*0f70*/  @P0 R2UR UR39, R4 ;  /* 0x00000000042702ca */ /* 0x004fe400000e0000 */
[----:B---3--:R-:W-:Y:S01]  /*0f80*/  @P2 R2UR UR43, R6 ;  /* 0x00000000062b22ca */ /* 0x008fe200000e0000 */
[----:B-1--4-:R-:W-:-:S14]  /*0f90*/  @P2 BRA `(.L_x_1413) ;  /* 0x0000000000382947 */ /* 0x012fdc0003800000 */
[----:B------:R-:W-:Y:S01]  /*0fa0*/  ULDC.64 UR6, c[0x0][0xa00] ;  /* 0x0002800000067ab9 */ /* 0x000fe20000000a00 */
[----:B------:R-:W-:Y:S01]  /*0fb0*/  ULDC UR43, c[0x0][0x288] ;  /* 0x0000a200002b7ab9 */ /* 0x000fe20000000800 */
        /* <DEDUP_REMOVED lines=12> */
.L_x_1413:
[----:B------:R-:W-:Y:S01]  /*1080*/  UMOV UR36, UR49 ;  /* 0x0000003100247c82 */ /* 0x000fe20008000000 */
[----:B------:R-:W-:Y:S01]  /*1090*/  UMOV UR37, UR48 ;  /* 0x0000003000257c82 */ /* 0x000fe20008000000 */
[----:B------:R-:W-:Y:S05]  /*10a0*/  @!P1 BRA `(.L_x_1414) ;  /* 0x00000000001c9947 */ /* 0x000fea0003800000 */
[----:B------:R-:W-:Y:S02]  /*10b0*/  ULDC.64 UR6, c[0x0][0xa20] ;  /* 0x0002880000067ab9 */ /* 0x000fe40000000a00 */
[----:B------:R-:W-:-:S06]  /*10c0*/  UIMAD.WIDE UR6, UR48, 0x4, UR6 ;  /* 0x00000004300678a5 */ /* 0x000fcc000f8e0206 */
[----:B------:R-:W-:Y:S02]  /*10d0*/  IMAD.U32 R4, RZ, RZ, UR6 ;  /* 0x00000006ff047e24 */ /* 0x000fe4000f8e00ff */
[----:B------:R-:W-:-:S05]  /*10e0*/  IMAD.U32 R5, RZ, RZ, UR7 ;  /* 0x00000007ff057e24 */ /* 0x000fca000f8e00ff */
[----:B------:R-:W2:Y:S02]  /*10f0*/  LDG.E R4, desc[UR54][R4.64] ;  /* 0x0000003604047981 */ /* 0x000ea4000c1e1900 */
[----:B--2---:R-:W-:Y:S01]  /*1100*/  R2UR UR4, R4 ;  /* 0x00000000040472ca */ /* 0x004fe200000e0000 */
[----:B------:R-:W-:-:S14]  /*1110*/  BRA `(.L_x_1415) ;  /* 0x0000000000347947 */ /* 0x000fdc0003800000 */
.L_x_1414:
        /* <DEDUP_REMOVED lines=13> */
.L_x_1415:
[----:B------:R-:W-:Y:S01]  /*11f0*/  ULDC.64 UR8, c[0x0][0x990] ;  /* 0x0002640000087ab9 */ /* 0x000fe20000000a00 */
[----:B------:R-:W-:Y:S01]  /*1200*/  ULDC.64 UR6, c[0x0][0x998] ;  /* 0x0002660000067ab9 */ /* 0x000fe20000000a00 */
        /* <DEDUP_REMOVED lines=8> */
[----:B------:R-:W-:Y:S02]  /*1290*/  @UP0 USHF.R.S32.HI UR10, URZ, 0x1f, UR48 ;  /* 0x0000001f3f0a0899 */ /* 0x000fe40008011430 */
[----:B------:R-:W-:Y:S01]  /*12a0*/  @UP1 USHF.R.S32.HI UR14, URZ, 0x1f, UR48 ;  /* 0x0000001f3f0e1899 */ /* 0x000fe20008011430 */
[----:B------:R-:W-:Y:S01]  /*12b0*/  @UP0 ULDC.64 UR16, c[0x0][0x9a8] ;  /* 0x00026a0000100ab9 */ /* 0x000fe20000000a00 */
[----:B------:R-:W-:Y:S01]  /*12c0*/  @UP1 ULDC.64 UR18, c[0x0][0x9b8] ;  /* 0x00026e0000121ab9 */ /* 0x000fe20000000a00 */
[----:B------:R-:W-:Y:S02]  /*12d0*/  @UP0 UIMAD UR10, UR10, UR16, URZ ;  /* 0x000000100a0a02a4 */ /* 0x000fe4000f8e023f */
[----:B------:R-:W-:Y:S02]  /*12e0*/  @UP1 UIMAD UR14, UR14, UR18, URZ ;  /* 0x000000120e0e12a4 */ /* 0x000fe4000f8e023f */
[----:B------:R-:W-:Y:S02]  /*12f0*/  @UP0 UIMAD UR17, UR48, UR17, UR10 ;  /* 0x00000011301102a4 */ /* 0x000fe4000f8e020a */
[----:B------:R-:W-:-:S02]  /*1300*/  @UP1 UIMAD.WIDE.U32 UR10, UR48, UR18, URZ ;  /* 0x00000012300a12a5 */ /* 0x000fc4000f8e003f */
[----:B------:R-:W-:Y:S02]  /*1310*/  @UP0 UIMAD.WIDE.U32 UR12, UR48, UR16, URZ ;  /* 0x00000010300c02a5 */ /* 0x000fe4000f8e003f */
[----:B------:R-:W-:Y:S02]  /*1320*/  @UP1 UIMAD UR18, UR48, UR19, UR14 ;  /* 0x00000013301212a4 */ /* 0x000fe4000f8e020e */
[----:B------:R-:W-:Y:S02]  /*1330*/  @UP1 USHF.R.S32.HI UR19, URZ, 0x1f, UR49 ;  /* 0x0000001f3f131899 */ /* 0x000fe40008011431 */
[----:B------:R-:W-:Y:S01]  /*1340*/  @UP0 USHF.R.S32.HI UR16, URZ, 0x1f, UR49 ;  /* 0x0000001f3f100899 */ /* 0x000fe20008011431 */
[----:B------:R-:W-:Y:S01]  /*1350*/  @UP1 ULDC.64 UR14, c[0x0][0x9c0] ;  /* 0x00027000000e1ab9 */ /* 0x000fe20000000a00 */
[----:B------:R-:W-:Y:S01]  /*1360*/  @UP0 ULDC.64 UR20, c[0x0][0x9b0] ;  /* 0x00026c0000140ab9 */ /* 0x000fe20000000a00 */
[----:B------:R-:W-:Y:S02]  /*1370*/  @UP0 UIADD3 UR13, UR13, UR17, URZ ;  /* 0x000000110d0d0290 */ /* 0x000fe4000fffe03f */
[----:B------:R-:W-:-:S02]  /*1380*/  @UP1 UIMAD UR17, UR19, UR14, URZ ;  /* 0x0000000e131112a4 */ /* 0x000fc4000f8e023f */
[----:B------:R-:W-:Y:S02]  /*1390*/  @UP0 UIMAD UR16, UR16, UR20, URZ ;  /* 0x00000014101002a4 */ /* 0x000fe4000f8e023f */
[----:B------:R-:W-:Y:S02]  /*13a0*/  @UP1 UIADD3 UR11, UR11, UR18, URZ ;  /* 0x000000120b0b1290 */ /* 0x000fe4000fffe03f */
[----:B------:R-:W-:Y:S02]  /*13b0*/  @UP1 UIMAD UR17, UR49, UR15, UR17 ;  /* 0x0000000f311112a4 */ /* 0x000fe4000f8e0211 */
[----:B------:R-:W-:Y:S02]  /*13c0*/  @UP0 UIMAD UR16, UR49, UR21, UR16 ;  /* 0x00000015311002a4 */ /* 0x000fe4000f8e0210 */
[----:B------:R-:W-:Y:S02]  /*13d0*/  @UP0 UIMAD.WIDE.U32 UR12, UR49, UR20, UR12 ;  /* 0x00000014310c02a5 */ /* 0x000fe4000f8e000c */
        /* <DEDUP_REMOVED lines=11> */
[----:B------:R-:W-:Y:S01]  /*1490*/  USHF.L.U32 UR38, UR5, 0x7, URZ ;  /* 0x0000000705267899 */ /* 0x000fe2000800063f */
[----:B------:R-:W-:Y:S01]  /*14a0*/  IMAD.U32 R7, RZ, RZ, UR7 ;  /* 0x00000007ff077e24 */ /* 0x000fe2000f8e00ff */
[----:B------:R-:W-:Y:S02]  /*14b0*/  UIADD3 UR39, -UR39, UR4, URZ ;  /* 0x0000000427277290 */ /* 0x000fe4000fffe13f */
[----:B------:R-:W2:Y:S01]  /*14c0*/  @P0 LDG.E R3, desc[UR54][R4.64] ;  /* 0x0000003604030981 */ /* 0x000ea2000c1e1900 */
[----:B------:R-:W-:Y:S02]  /*14d0*/  UISETP.NE.AND UP5, UPT, UR6, 0x1, UPT ;  /* 0x000000010600788c */ /* 0x000fe4000bfa5270 */
[----:B------:R-:W-:Y:S01]  /*14e0*/  UIADD3 UR8, UR38, 0x7f, URZ ;  /* 0x0000007f26087890 */ /* 0x000fe2000fffe03f */
[----:B------:R-:W2:Y:S01]  /*14f0*/  @P1 LDG.E R0, desc[UR54][R6.64] ;  /* 0x0000003606001981 */ /* 0x000ea2000c1e1900 */
[----:B------:R-:W-:Y:S01]  /*1500*/  ULDC.64 UR4, c[0x0][0x9e0] ;  /* 0x0002780000047ab9 */ /* 0x000fe20000000a00 */
[----:B------:R-:W-:-:S02]  /*1510*/  UIADD3 UR9, UR39, 0x1, -UR43 ;  /* 0x0000000127097890 */ /* 0x000fc4000fffe82b */
[----:B------:R-:W-:Y:S01]  /*1520*/  UISETP.GE.AND UP4, UPT, UR5, 0x1, UPT ;  /* 0x000000010500788c */ /* 0x000fe2000bf86270 */
[----:B------:R-:W-:Y:S01]  /*1530*/  ULDC UR10, c[0x0][0x988] ;  /* 0x00026200000a7ab9 */ /* 0x000fe20000000800 */
[----:B------:R-:W-:Y:S02]  /*1540*/  UP2UR UR51, UPR, URZ, 0x20 ;  /* 0x000000203f337883 */ /* 0x000fe40008000000 */
[----:B------:R-:W-:Y:S01]  /*1550*/  @UP5 ULDC UR6, c[0x0][0x44c] ;  /* 0x0001130000065ab9 */ /* 0x000fe20000000800 */
[----:B------:R-:W-:Y:S01]  /*1560*/  @UP5 ULDC UR11, c[0x0][0x450] ;  /* 0x00011400000b5ab9 */ /* 0x000fe20000000800 */
[----:B------:R-:W-:Y:S01]  /*1570*/  UIMAD.WIDE.U32 UR6, UR8, UR6, URZ ;  /* 0x00000006080672a5 */ /* 0x000fe2000f8e003f */
[----:B------:R-:W-:Y:S01]  /*1580*/  PLOP3.LUT P0, PT, PT, PT, UP4, 0x40, 0x0 ;  /* 0x000000000000781c */ /* 0x000fe20003f0e848 */
[----:B------:R-:W-:Y:S02]  /*1590*/  UP2UR UR50, UPR, URZ, 0x10 ;  /* 0x000000103f327883 */ /* 0x000fe40008000000 */
[----:B------:R-:W-:-:S04]  /*15a0*/  @UP5 USHF.R.U32.HI UR8, URZ, UR11, UR7 ;  /* 0x0000000b3f085299 */ /* 0x000fc80008011607 */
        /* <DEDUP_REMOVED lines=17> */
.L_x_1417:
[----:B------:R-:W-:-:S11]  /*16c0*/  UISETP.NE.AND UP0, UPT, UR5, 0x1, UPT ;  /* 0x000000010500788c */ /* 0x000fd6000bf05270 */
[----:B------:R-:W-:Y:S02]  /*16d0*/  @UP0 ULDC.64 UR8, c[0x0][0x9e8] ;  /* 0x00027a0000080ab9 */ /* 0x000fe40000000a00 */
[----:B------:R-:W-:-:S04]  /*16e0*/  UIMAD.WIDE.U32 UR6, UR4, UR8, URZ ;  /* 0x00000008040672a5 */ /* 0x000fc8000f8e003f */
[----:B------:R-:W-:-:S12]  /*16f0*/  @UP0 USHF.R.U32.HI UR4, URZ, UR9, UR7 ;  /* 0x000000093f040299 */ /* 0x000fd80008011607 */
.L_x_1418:
[----:B------:R-:W-:-:S06]  /*1700*/  UIMAD UR4, UR4, UR5, UR5 ;  /* 0x00000005040472a4 */ /* 0x000fcc000f8e0205 */
[----:B------:R-:W-:-:S07]  /*1710*/  VIMNMX R0, R0, UR4, PT ;  /* 0x0000000400007c48 */ /* 0x000fce000bfe0100 */
.L_x_1416:
[----:B------:R-:W-:Y:S01]  /*1720*/  UISETP.NE.AND UP0, UPT, UR51, URZ, UPT ;  /* 0x0000003f3300728c */ /* 0x000fe2000bf05270 */
[----:B------:R-:W-:Y:S01]  /*1730*/  VIADD R0, R0, 0x3f ;  /* 0x0000003f00007836 */ /* 0x000fe20000000000 */
[----:B------:R-:W-:Y:S01]  /*1740*/  UMOV UR9, UR38 ;  /* 0x0000002600097c82 */ /* 0x000fe20008000000 */
[----:B------:R-:W-:Y:S02]  /*1750*/  UIADD3 UR4, UR39, 0x3f, URZ ;  /* 0x0000003f27047890 */ /* 0x000fe4000fffe03f */
[----:B------:R-:W-:Y:S01]  /*1760*/  UIADD3 UR57, UR39, -UR43, URZ ;  /* 0x8000002b27397290 */ /* 0x000fe2000fffe03f */
        /* <DEDUP_REMOVED lines=27> */
.L_x_1420:
[----:B------:R-:W-:-:S11]  /*1920*/  UISETP.NE.AND UP0, UPT, UR5, 0x1, UPT ;  /* 0x000000010500788c */ /* 0x000fd6000bf05270 */
[----:B------:R-:W-:Y:S02]  /*1930*/  @UP0 ULDC.64 UR10, c[0x0][0x9e8] ;  /* 0x00027a00000a0ab9 */ /* 0x000fe40000000a00 */
[----:B------:R-:W-:-:S04]  /*1940*/  UIMAD.WIDE.U32 UR6, UR4, UR10, URZ ;  /* 0x0000000a040672a5 */ /* 0x000fc8000f8e003f */
[----:B------:R-:W-:-:S12]  /*1950*/  @UP0 USHF.R.U32.HI UR4, URZ, UR11, UR7 ;  /* 0x0000000b3f040299 */ /* 0x000fd80008011607 */
.L_x_1421:
[----:B------:R-:W-:-:S04]  /*1960*/  UIMAD UR4, UR4, UR5, URZ ;  /* 0x00000005040472a4 */ /* 0x000fc8000f8e023f */
[----:B------:R-:W-:-:S04]  /*1970*/  UISETP.LT.AND UP0, UPT, UR9, UR4, UPT ;  /* 0x000000040900728c */ /* 0x000fc8000bf01270 */
[----:B------:R-:W-:-:S12]  /*1980*/  USEL UR9, UR9, UR4, !UP0 ;  /* 0x0000000409097287 */ /* 0x000fd8000c000000 */
.L_x_1419:
[----:B------:R-:W-:Y:S01]  /*1990*/  USHF.R.S32.HI UR4, URZ, 0x1f, UR9 ;  /* 0x0000001f3f047899 */ /* 0x000fe20008011409 */
[----:B------:R-:W-:Y:S01]  /*19a0*/  PLOP3.LUT P0, PT, PT, PT, PT, 0x80, 0x0 ;  /* 0x000000000000781c */ /* 0x000fe20003f0f070 */
[----:B------:R-:W-:Y:S01]  /*19b0*/  IMAD.MOV.U32 R0, RZ, RZ, RZ ;  /* 0x000000ffff007224 */ /* 0x000fe200078e00ff */
[----:B------:R-:W-:Y:S01]  /*19c0*/  CS2R R10, SRZ ;  /* 0x00000000000a7805 */ /* 0x000fe2000001ff00 */
[----:B------:R-:W-:Y:S01]  /*19d0*/  ULEA.HI UR4, UR4, UR9, URZ, 0x6 ;  /* 0x0000000904047291 */ /* 0x000fe2000f8f303f */
[----:B------:R-:W-:Y:S01]  /*19e0*/  IMAD.MOV.U32 R3, RZ, RZ, RZ ;  /* 0x000000ffff037224 */ /* 0x000fe200078e00ff */
[----:B------:R-:W-:Y:S01]  /*19f0*/  CS2R R108, SRZ ;  /* 0x00000000006c7805 */ /* 0x000fe2000001ff00 */
[----:B------:R-:W-:Y:S01]  /*1a00*/  IMAD.MOV.U32 R147, RZ, RZ, RZ ;  /* 0x000000ffff937224 */ /* 0x000fe200078e00ff */
[----:B------:R-:W-:Y:S01]  /*1a10*/  USHF.R.S32.HI UR4, URZ, 0x6, UR4 ;  /* 0x000000063f047899 */ /* 0x000fe20008011404 */
[----:B------:R-:W-:Y:S01]  /*1a20*/  CS2R R144, SRZ ;  /* 0x0000000000907805 */ /* 0x000fe2000001ff00 */
[----:B------:R-:W-:Y:S01]  /*1a30*/  IMAD.MOV.U32 R150, RZ, RZ, RZ ;  /* 0x000000ffff967224 */ /* 0x000fe200078e00ff */
[----:B------:R-:W-:Y:S01]  /*1a40*/  CS2R R30, SRZ ;  /* 0x00000000001e7805 */ /* 0x000fe2000001ff00 */
[----:B------:R-:W-:Y:S01]  /*1a50*/  UISETP.LT.AND UP0, UPT, URZ, UR4, UPT ;  /* 0x000000043f00728c */ /* 0x000fe2000bf01270 */
[----:B------:R-:W-:-:S02]  /*1a60*/  CS2R R100, SRZ ;  /* 0x0000000000647805 */ /* 0x000fc4000001ff00 */
[----:B------:R-:W-:Y:S02]  /*1a70*/  CS2R R142, SRZ ;  /* 0x00000000008e7805 */ /* 0x000fe4000001ff00 */
[----:B------:R-:W-:Y:S01]  /*1a80*/  CS2R R136, SRZ ;  /* 0x0000000000887805 */ /* 0x000fe2000001ff00 */
[----:B------:R-:W-:Y:S01]  /*1a90*/  USEL UR41, URZ, UR4, !UP0 ;  /* 0x000000043f297287 */ /* 0x000fe2000c000000 */
[----:B------:R-:W-:Y:S02]  /*1aa0*/  CS2R R34, SRZ ;  /* 0x0000000000227805 */ /* 0x000fe4000001ff00 */
[----:B------:R-:W-:Y:S02]  /*1ab0*/  CS2R R92, SRZ ;  /* 0x00000000005c7805 */ /* 0x000fe4000001ff00 */
[----:B------:R-:W-:Y:S02]  /*1ac0*/  CS2R R134, SRZ ;  /* 0x0000000000867805 */ /* 0x000fe4000001ff00 */
[----:B------:R-:W-:-:S02]  /*1ad0*/  CS2R R128, SRZ ;  /* 0x0000000000807805 */ /* 0x000fc4000001ff00 */
[----:B------:R-:W-:Y:S02]  /*1ae0*/  CS2R R38, SRZ ;  /* 0x0000000000267805 */ /* 0x000fe4000001ff00 */
[----:B------:R-:W-:Y:S02]  /*1af0*/  ISETP.GT.AND P1, PT, R160, UR41, PT ;  /* 0x00000029a0007c0c */ /* 0x000fe4000bf24270 */
        /* <DEDUP_REMOVED lines=46> */
[----:B------:R-:W-:Y:S01]  /*1de0*/  CS2R R158, SRZ ;  /* 0x00000000009e7805 */ /* 0x000fe2000001ff00 */
[----:B------:R-:W-:Y:S01]  /*1df0*/  IMAD.MOV.U32 R161, RZ, RZ, RZ ;  /* 0x000000ffffa17224 */ /* 0x000fe200078e00ff */
        /* <DEDUP_REMOVED lines=36> */
.L_x_1423:
        /* <DEDUP_REMOVED lines=10> */
.L_x_1628:
[----:B0-----:R-:W-:Y:S01]  /*20e0*/  IMAD.U32 R0, RZ, RZ, UR47 ;  /* 0x0000002fff007e24 */ /* 0x001fe2000f8e00ff */
[----:B------:R-:W-:Y:S05]  /*20f0*/  WARPSYNC.ALL ;  /* 0x0000000000007948 */ /* 0x000fea0003800000 */
[----:B------:R0:W-:Y:S01]  /*2100*/  BAR.SYNC.DEFER_BLOCKING R7, 0x100 ;  /* 0x000400070000751d */ /* 0x0001e20000010000 */
[----:B------:R-:W-:-:S13]  /*2110*/  ISETP.NE.AND P0, PT, R0, 0x3, PT ;  /* 0x000000030000780c */ /* 0x000fda0003f05270 */
[----:B0-----:R-:W-:Y:S05]  /*2120*/  @!P0 BRA `(.L_x_1425) ;  /* 0x0000000000048947 */ /* 0x001fea0003800000 */
[----:B------:R-:W-:Y:S01]  /*2130*/  BPT.TRAP 0x1 ;  /* 0x000000040000795c */ /* 0x000fe20000300000 */
.L_x_1425:
[----:B------:R-:W-:Y:S01]  /*2140*/  ULEA UR58, UR44, UR53, 0x3 ;  /* 0x000000352c3a7291 */ /* 0x000fe2000f8e183f */
[----:B------:R-:W-:-:S05]  /*2150*/  IMAD.U32 R8, RZ, RZ, UR45 ;  /* 0x0000002dff087e24 */ /* 0x000fca000f8e00ff */
[----:B------:R-:W-:-:S04]  /*2160*/  SHF.L.U32 R8, R8, 0x1f, RZ ;  /* 0x0000001f08087819 */ /* 0x000fc800000006ff */
[----:B------:R0:W1:Y:S01]  /*2170*/  SYNCS.PHASECHK.TRANS64.TRYWAIT P1, [UR58+0x28430], R8 ;  /* 0x02843008ff0075a7 */ /* 0x000062000802017a */
[----:B------:R-:W-:Y:S05]  /*2180*/  @!P0 BRA `(.L_x_1426) ;  /* 0x0000000000048947 */ /* 0x000fea0003800000 */
[----:B------:R-:W-:Y:S01]  /*2190*/  BPT.TRAP 0x1 ;  /* 0x000000040000795c */ /* 0x000fe20000300000 */
.L_x_1426:
[----:B-1----:R-:W-:Y:S05]  /*21a0*/  @P1 BRA `(.L_x_1427) ;  /* 0x0000000000081947 */ /* 0x002fea0003800000 */
[----:B------:R-:W1:Y:S02]  /*21b0*/  SYNCS.PHASECHK.TRANS64.TRYWAIT P1, [UR58+0x28430], R8 ;  /* 0x02843008ff0075a7 */ /* 0x000e64000802017a */
[----:B-1----:R-:W-:Y:S05]  /*21c0*/  @!P1 BRA `(.L_x_1428) ;  /* 0x0000012c00009947 */ /* 0x002fea0003800000 */
.L_x_1427:
        /* <DEDUP_REMOVED lines=66> */
.L_x_1429:
[----:B------:R-:W-:Y:S01]  /*25f0*/  UISETP.NE.AND UP1, UPT, UR51, URZ, UPT ;  /* 0x0000003f3300728c */ /* 0x000fe2000bf25270 */
        /* <DEDUP_REMOVED lines=8> */
[----:B------:R-:W-:Y:S02]  /*2680*/  ULDC UR11, c[0x0][0x9e0] ;  /* 0x00027800000b7ab9 */ /* 0x000fe40000000800 */
[----:B------:R-:W-:Y:S01]  /*2690*/  @UP1 ULDC UR6, c[0x0][0x44c] ;  /* 0x0001130000061ab9 */ /* 0x000fe20000000800 */
[----:B------:R-:W-:Y:S01]  /*26a0*/  @UP1 ULDC UR7, c[0x0][0x450] ;  /* 0x0001140000071ab9 */ /* 0x000fe20000000800 */
[----:B------:R-:W-:-:S06]  /*26b0*/  VIADD R14, R5, 0xffffffff ;  /* 0xffffffff050e7836 */ /* 0x000fcc0000000000 */
[----:B-1----:R-:W-:Y:S01]  /*26c0*/  @P1 IMAD.HI.U32 R3, R4, UR6, RZ ;  /* 0x0000000604031c27 */ /* 0x002fe2000f8e00ff */
[----:B------:R-:W-:Y:S01]  /*26d0*/  UIADD3 UR6, UR58, 0x28440, URZ ;  /* 0x000284403a067890 */ /* 0x000fe2000fffe03f */
[----:B------:R-:W-:-:S03]  /*26e0*/  PLOP3.LUT P1, PT, PT, PT, UP0, 0x40, 0x0 ;  /* 0x000000000000781c */ /* 0x000fc60003f2e808 */
[----:B------:R-:W-:Y:S01]  /*26f0*/  @P2 SHF.R.U32.HI R4, RZ, UR7, R3 ;  /* 0x00000007ff042c19 */ /* 0x000fe20008011603 */
[----:B------:R-:W-:Y:S01]  /*2700*/  UPRMT UR6, UR56, 0x654, UR6 ;  /* 0x0000065438067896 */ /* 0x000fe20008000006 */
[----:B------:R-:W-:-:S03]  /*2710*/  VIADD R3, R5, UR39 ;  /* 0x0000002705037c36 */ /* 0x000fc60008000000 */
[----:B------:R-:W1:Y:S01]  /*2720*/  SHFL.IDX PT, R20, R4, RZ, 0x1c1f ;  /* 0x001c1fff04147589 */ /* 0x000e6200000e0000 */
[----:B------:R-:W-:Y:S01]  /*2730*/  IMAD R6, R2, -0x2, R3 ;  /* 0xfffffffe02067824 */ /* 0x000fe200078e0203 */
[----:B------:R-:W-:-:S03]  /*2740*/  IADD3 R3, -R10, UR39, RZ ;  /* 0x000000270a037c10 */ /* 0x000fc6000fffe1ff */
[----:B------:R-:W-:Y:S01]  /*2750*/  SYNCS.ARRIVE.TRANS64.RED.A1T0 RZ, [UR6], RZ ;  /* 0x000000ffffff79a7 */ /* 0x000fe20008100406 */
[----:B------:R-:W-:Y:S01]  /*2760*/  ULOP3.LUT UR6, URZ, UR10, URZ, 0x33, !UPT ;  /* 0x0000000a3f067292 */ /* 0x000fe2000f8e333f */
[----:B------:R-:W-:Y:S02]  /*2770*/  VIADD R6, R6, -UR43 ;  /* 0x8000002b06067c36 */ /* 0x000fe40008000000 */
[----:B------:R-:W-:Y:S02]  /*2780*/  IMAD R11, R2, -0x2, R3 ;  /* 0xfffffffe020b7824 */ /* 0x000fe400078e0203 */
[C---:B------:R-:W-:Y:S02]  /*2790*/  VIADD R12, R6.reuse, UR11 ;  /* 0x0000000b060c7c36 */ /* 0x040fe40008000000 */
[----:B------:R-:W-:-:S03]  /*27a0*/  VIADD R13, R6, UR6 ;  /* 0x00000006060d7c36 */ /* 0x000fc60008000000 */
[----:B-1----:R-:W-:Y:S01]  /*27b0*/  VIADDMNMX R3, R20, R12, R11, PT ;  /* 0x0000000c14037246 */ /* 0x002fe2000380010b */
[----:B------:R-:W-:Y:S01]  /*27c0*/  IMAD.IADD R5, R13, 0x1, R20 ;  /* 0x000000010d057824 */ /* 0x000fe200078e0214 */
[----:B------:R-:W-:Y:S06]  /*27d0*/  @P1 BRA `(.L_x_1430) ;  /* 0x0000000000641947 */ /* 0x000fec0003800000 */
[----:B------:R-:W-:Y:S01]  /*27e0*/  IMAD.U32 R9, RZ, RZ, UR43 ;  /* 0x0000002bff097e24 */ /* 0x000fe2000f8e00ff */
[----:B------:R-:W-:Y:S04]  /*27f0*/  BSSY B0, `(.L_x_1431) ;  /* 0x0000013000007945 */ /* 0x000fe80003800000 */
[----:B------:R-:W-:-:S04]  /*2800*/  IADD3 R9, -R9, UR39, R20 ;  /* 0x0000002709097c10 */ /* 0x000fc8000fffe114 */
        /* <DEDUP_REMOVED lines=11> */
.L_x_1432:
[----:B------:R-:W-:Y:S02]  /*28c0*/  ULDC UR6, c[0x0][0x9e4] ;  /* 0x0002790000067ab9 */ /* 0x000fe40000000800 */
[----:B------:R-:W-:-:S05]  /*28d0*/  IMAD.U32 R15, RZ, RZ, UR6 ;  /* 0x00000006ff0f7e24 */ /* 0x000fca000f8e00ff */
[----:B------:R-:W-:-:S13]  /*28e0*/  ISETP.NE.AND P1, PT, R15, 0x1, PT ;  /* 0x000000010f00780c */ /* 0x000fda0003f25270 */
[----:B------:R-:W1:Y:S02]  /*28f0*/  @P1 LDC.64 R20, c[0x0][0x9e8] ;  /* 0x00027a00ff141b82 */ /* 0x000e640000000a00 */
[----:B-1----:R-:W-:-:S05]  /*2900*/  @P1 IMAD.HI.U32 R6, R9, R20, RZ ;  /* 0x0000001409061227 */ /* 0x002fca00078e00ff */
[----:B------:R-:W-:-:S07]  /*2910*/  @P1 SHF.R.U32.HI R9, RZ, R21, R6 ;  /* 0x00000015ff091219 */ /* 0x000fce0000011606 */
.L_x_1433:
[----:B------:R-:W-:Y:S05]  /*2920*/  BSYNC B0 ;  /* 0x0000000000007941 */ /* 0x000fea0003800000 */
.L_x_1431:
[----:B------:R-:W-:-:S04]  /*2930*/  IMAD R9, R9, R15, -R10 ;  /* 0x0000000f09097224 */ /* 0x000fc800078e0a0a */
[----:B------:R-:W-:-:S05]  /*2940*/  IMAD R6, R2, -0x2, R9 ;  /* 0xfffffffe02067824 */ /* 0x000fca00078e0209 */
[----:B------:R-:W-:Y:S02]  /*2950*/  VIADDMNMX R3, R6, R15, R3, PT ;  /* 0x0000000f06037246 */ /* 0x000fe40003800103 */
[----:B------:R-:W-:-:S07]  /*2960*/  VIMNMX R5, R5, R6, !PT ;  /* 0x0000000605057248 */ /* 0x000fce0007fe0100 */
.L_x_1430:
        /* <DEDUP_REMOVED lines=95> */
.L_x_1436:
[----:B------:R-:W-:Y:S02]  /*2f60*/  ULDC UR6, c[0x0][0x9e4] ;  /* 0x0002790000067ab9 */ /* 0x000fe40000000800 */
[----:B------:R-:W-:-:S05]  /*2f70*/  IMAD.U32 R12, RZ, RZ, UR6 ;  /* 0x00000006ff0c7e24 */ /* 0x000fca000f8e00ff */
[----:B------:R-:W-:-:S13]  /*2f80*/  ISETP.NE.AND P6, PT, R12, 0x1, PT ;  /* 0x000000010c00780c */ /* 0x000fda0003fc5270 */
[----:B------:R-:W1:Y:S02]  /*2f90*/  @P6 LDC.64 R68, c[0x0][0x9e8] ;  /* 0x00027a00ff446b82 */ /* 0x000e640000000a00 */
[----:B-1----:R-:W-:-:S05]  /*2fa0*/  @P6 IMAD.HI.U32 R4, R5, R68, RZ ;  /* 0x0000004405046227 */ /* 0x002fca00078e00ff */
[----:B------:R-:W-:-:S07]  /*2fb0*/  @P6 SHF.R.U32.HI R5, RZ, R69, R4 ;  /* 0x00000045ff056219 */ /* 0x000fce0000011604 */
.L_x_1437:
[----:B------:R-:W-:Y:S05]  /*2fc0*/  BSYNC B0 ;  /* 0x0000000000007941 */ /* 0x000fea0003800000 */
.L_x_1435:
[----:B------:R-:W-:-:S04]  /*2fd0*/  IMAD R5, R5, R12, -R10 ;  /* 0x0000000c05057224 */ /* 0x000fc800078e0a0a */
[----:B------:R-:W-:-:S05]  /*2fe0*/  IMAD R5, R2, -0x2, R5 ;  /* 0xfffffffe02057824 */ /* 0x000fca00078e0205 */
[----:B------:R-:W-:Y:S02]  /*2ff0*/  VIADDMNMX R3, R5, R12, R3, PT ;  /* 0x0000000c05037246 */ /* 0x000fe40003800103 */
[----:B------:R-:W-:-:S07]  /*3000*/  VIMNMX R6, R6, R5, !PT ;  /* 0x0000000506067248 */ /* 0x000fce0007fe0100 */
.L_x_1434:
        /* <DEDUP_REMOVED lines=118> */
[----:B----4-:R-:W-:-:S01]  /*3770*/  FADD.FTZ R37, R9, R32 ;  /* 0x0000002009257221 */ /* 0x010fc20000010000 */
[----:B---3--:R-:W-:Y:S01]  /*3780*/  FMNMX.FTZ R3, R4, R3, !PT ;  /* 0x0000000304037209 */ /* 0x008fe20007810000 */
[----:B------:R-:W-:-:S05]  /*3790*/  FFMA.FTZ R4, R41, UR40, -R10 ;  /* 0x0000002829047c23 */ /* 0x000fca000801080a */
[----:B------:R-:W3:Y:S01]  /*37a0*/  MUFU.EX2 R14, R14 ;  /* 0x0000000e000e7308 */ /* 0x000ee20000000800 */
[----:B-----5:R-:W-:-:S01]  /*37b0*/  FADD.FTZ R36, R12, R37 ;  /* 0x000000250c247221 */ /* 0x020fc20000010000 */
[----:B------:R-:W4:Y:S06]  /*37c0*/  SHFL.BFLY PT, R6, R3, 0x1, 0x1f ;  /* 0x0c201f0003067f89 */ /* 0x000f2c00000e0000 */
        /* <DEDUP_REMOVED lines=93> */
.L_x_1438:
[----:B------:R1:W3:Y:S01]  /*3da0*/  SYNCS.PHASECHK.TRANS64.TRYWAIT P1, [UR58+0x28450], R8 ;  /* 0x02845008ff0075a7 */ /* 0x0002e2000802017a */
[----:B------:R-:W-:Y:S05]  /*3db0*/  @!P0 BRA `(.L_x_1439) ;  /* 0x0000000000048947 */ /* 0x000fea0003800000 */
[----:B------:R-:W-:Y:S01]  /*3dc0*/  BPT.TRAP 0x1 ;  /* 0x000000040000795c */ /* 0x000fe20000300000 */
.L_x_1439:
[----:B---3--:R-:W-:Y:S05]  /*3dd0*/  @P1 BRA `(.L_x_1440) ;  /* 0x0000000000081947 */ /* 0x008fea0003800000 */
[----:B------:R-:W3:Y:S02]  /*3de0*/  SYNCS.PHASECHK.TRANS64.TRYWAIT P1, [UR58+0x28450], R8 ;  /* 0x02845008ff0075a7 */ /* 0x000ee4000802017a */
[----:B---3--:R-:W-:Y:S05]  /*3df0*/  @!P1 BRA `(.L_x_1441) ;  /* 0x00000110000c9947 */ /* 0x008fea0003800000 */
.L_x_1440:
        /* <DEDUP_REMOVED lines=18> */
.L_x_1442:
[----:B------:R-:W-:Y:S01]  /*3f20*/  UISETP.NE.AND UP1, UPT, UR51, URZ, UPT ;  /* 0x0000003f3300728c */ /* 0x000fe2000bf25270 */
[----:B01-3--:R-:W-:Y:S01]  /*3f30*/  VIADD R8, R160, 0xfffffffe ;  /* 0xfffffffea0087836 */ /* 0x00bfe20000000000 */
        /* <DEDUP_REMOVED lines=24> */
.L_x_1444:
[----:B------:R-:W-:Y:S02]  /*40c0*/  ULDC UR19, c[0x0][0x9e4] ;  /* 0x0002790000137ab9 */ /* 0x000fe40000000800 */
[----:B------:R-:W-:-:S11]  /*40d0*/  UISETP.NE.AND UP0, UPT, UR19, 0x1, UPT ;  /* 0x000000011300788c */ /* 0x000fd6000bf05270 */
[----:B------:R-:W-:Y:S02]  /*40e0*/  @UP0 ULDC.64 UR6, c[0x0][0x9e8] ;  /* 0x00027a0000060ab9 */ /* 0x000fe40000000a00 */
[----:B------:R-:W-:-:S04]  /*40f0*/  UIMAD.WIDE.U32 UR14, UR18, UR6, URZ ;  /* 0x00000006120e72a5 */ /* 0x000fc8000f8e003f */
[----:B------:R-:W-:-:S12]  /*4100*/  @UP0 USHF.R.U32.HI UR18, URZ, UR7, UR15 ;  /* 0x000000073f120299 */ /* 0x000fd8000801160f */
.L_x_1445:
[----:B------:R-:W-:-:S04]  /*4110*/  UIMAD UR18, UR18, UR19, UR19 ;  /* 0x00000013121272a4 */ /* 0x000fc8000f8e0213 */
[----:B------:R-:W-:-:S04]  /*4120*/  UISETP.LT.AND UP0, UPT, UR11, UR18, UPT ;  /* 0x000000120b00728c */ /* 0x000fc8000bf01270 */
[----:B------:R-:W-:-:S12]  /*4130*/  USEL UR11, UR11, UR18, UP0 ;  /* 0x000000120b0b7287 */ /* 0x000fd80008000000 */
.L_x_1443:
        /* <DEDUP_REMOVED lines=12> */
.L_x_1465:
[----:B------:R-:W-:-:S04]  /*4200*/  UIADD3 UR44, UR44, 0x1, URZ ;  /* 0x000000012c2c7890 */ /* 0x000fc8000fffe03f */
[----:B------:R-:W-:-:S04]  /*4210*/  UISETP.NE.AND UP0, UPT, UR44, 0x2, UPT ;  /* 0x000000022c00788c */ /* 0x000fc8000bf05270 */
[----:B------:R-:W-:Y:S02]  /*4220*/  USEL UR6, URZ, 0x1, UP0 ;  /* 0x000000013f067887 */ /* 0x000fe40008000000 */
[----:B------:R-:W-:Y:S02]  /*4230*/  USEL UR44, UR44, URZ, UP0 ;  /* 0x0000003f2c2c7287 */ /* 0x000fe40008000000 */
[----:B------:R-:W-:Y:S01]  /*4240*/  ULOP3.LUT UR45, UR45, UR6, URZ, 0x3c, !UPT ;  /* 0x000000062d2d7292 */ /* 0x000fe2000f8e3c3f */
[----:B012---:R-:W-:Y:S11]  /*4250*/  @!P0 BRA `(.L_x_1447) ;  /* 0x0000000000048947 */ /* 0x007ff60003800000 */
[----:B------:R-:W-:Y:S01]  /*4260*/  BPT.TRAP 0x1 ;  /* 0x000000040000795c */ /* 0x000fe20000300000 */
.L_x_1447:
        /* <DEDUP_REMOVED lines=9> */
.L_x_1448:
[----:B-1----:R-:W-:Y:S05]  /*4300*/  @P1 BRA `(.L_x_1449) ;  /* 0x0000000000081947 */ /* 0x002fea0003800000 */
[----:B------:R-:W1:Y:S02]  /*4310*/  SYNCS.PHASECHK.TRANS64.TRYWAIT P1, [UR59+0x28430], R9 ;  /* 0x02843009ff0075a7 */ /* 0x000e64000802017b */
[----:B-1----:R-:W-:Y:S05]  /*4320*/  @!P1 BRA `(.L_x_1450) ;  /* 0x0000010800d89947 */ /* 0x002fea0003800000 */
.L_x_1449:
        /* <DEDUP_REMOVED lines=46> */
.L_x_1451:
[----:B------:R-:W-:Y:S01]  /*4610*/  UISETP.NE.AND UP1, UPT, UR51, URZ, UPT ;  /* 0x0000003f3300728c */ /* 0x000fe2000bf25270 */
[----:B------:R-:W-:Y:S01]  /*4620*/  VIADD R12, R17, UR38 ;  /* 0x00000026110c7c36 */ /* 0x000fe20008000000 */
[----:B------:R-:W-:Y:S01]  /*4630*/  UISETP.NE.AND UP0, UPT, UR50, URZ, UPT ;  /* 0x0000003f3200728c */ /* 0x000fe2000bf05270 */
[----:B------:R-:W-:Y:S01]  /*4640*/  IMAD.U32 R6, RZ, RZ, UR43 ;  /* 0x0000002bff067e24 */ /* 0x000fe2000f8e00ff */
[----:B------:R-:W-:Y:S02]  /*4650*/  UMOV UR10, UR57 ;  /* 0x00000039000a7c82 */ /* 0x000fe40008000000 */
        /* <DEDUP_REMOVED lines=10> */
[----:B------:R-:W2:Y:S01]  /*4700*/  SHFL.IDX PT, R13, R12, RZ, 0x1c1f ;  /* 0x001c1fff0c0d7589 */ /* 0x000ea200000e0000 */
[----:B------:R-:W-:-:S05]  /*4710*/  IADD3 R7, -R5, 0x1, RZ ;  /* 0x0000000105077810 */ /* 0x000fca0007ffe1ff */
[----:B------:R-:W-:Y:S01]  /*4720*/  IMAD R7, R2, -0x2, R7 ;  /* 0xfffffffe02077824 */ /* 0x000fe200078e0207 */
[----:B------:R-:W-:Y:S01]  /*4730*/  SYNCS.ARRIVE.TRANS64.RED.A1T0 RZ, [UR6], RZ ;  /* 0x000000ffffff79a7 */ /* 0x000fe20008100406 */
[----:B------:R-:W-:-:S03]  /*4740*/  ULOP3.LUT UR6, URZ, UR10, URZ, 0x33, !UPT ;  /* 0x0000000a3f067292 */ /* 0x000fc6000f8e333f */
[----:B------:R-:W-:-:S05]  /*4750*/  IADD3 R7, -R6, UR39, R7 ;  /* 0x0000002706077c10 */ /* 0x000fca000fffe107 */
[C---:B------:R-:W-:Y:S02]  /*4760*/  VIADD R20, R7.reuse, UR58 ;  /* 0x0000003a07147c36 */ /* 0x040fe40008000000 */
[----:B------:R-:W-:Y:S02]  /*4770*/  VIADD R194, R7, UR6 ;  /* 0x0000000607c27c36 */ /* 0x000fe40008000000 */
[----:B--2---:R-:W-:Y:S02]  /*4780*/  IMAD.IADD R14, R20, 0x1, R13 ;  /* 0x00000001140e7824 */ /* 0x004fe400078e020d */
[----:B------:R-:W-:Y:S01]  /*4790*/  IMAD.IADD R15, R13, 0x1, R194 ;  /* 0x000000010d0f7824 */ /* 0x000fe200078e02c2 */
[----:B------:R-:W-:Y:S06]  /*47a0*/  @P1 BRA `(.L_x_1452) ;  /* 0x00000000005c1947 */ /* 0x000fec0003800000 */
[----:B------:R-:W-:Y:S01]  /*47b0*/  IMAD.U32 R6, RZ, RZ, UR43 ;  /* 0x0000002bff067e24 */ /* 0x000fe2000f8e00ff */
[----:B------:R-:W-:Y:S04]  /*47c0*/  BSSY B0, `(.L_x_1453) ;  /* 0x0000011000007945 */ /* 0x000fe80003800000 */
[----:B------:R-:W-:-:S04]  /*47d0*/  IADD3 R13, -R6, UR39, R13 ;  /* 0x00000027060d7c10 */ /* 0x000fc8000fffe10d */
        /* <DEDUP_REMOVED lines=10> */
.L_x_1454:
[----:B------:R-:W-:-:S05]  /*4880*/  IMAD.U32 R196, RZ, RZ, UR56 ;  /* 0x00000038ffc47e24 */ /* 0x000fca000f8e00ff */
[----:B------:R-:W-:-:S13]  /*4890*/  ISETP.NE.AND P1, PT, R196, 0x1, PT ;  /* 0x00000001c400780c */ /* 0x000fda0003f25270 */
[----:B------:R-:W2:Y:S02]  /*48a0*/  @P1 LDC.64 R6, c[0x0][0x9e8] ;  /* 0x00027a00ff061b82 */ /* 0x000ea40000000a00 */
[----:B--2---:R-:W-:-:S05]  /*48b0*/  @P1 IMAD.HI.U32 R6, R13, R6, RZ ;  /* 0x000000060d061227 */ /* 0x004fca00078e00ff */
[----:B------:R-:W-:-:S07]  /*48c0*/  @P1 SHF.R.U32.HI R13, RZ, R7, R6 ;  /* 0x00000007ff0d1219 */ /* 0x000fce0000011606 */
.L_x_1455:
[----:B------:R-:W-:Y:S05]  /*48d0*/  BSYNC B0 ;  /* 0x0000000000007941 */ /* 0x000fea0003800000 */
.L_x_1453:
[----:B------:R-:W-:-:S04]  /*48e0*/  IMAD R13, R13, R196, -R5 ;  /* 0x000000c40d0d7224 */ /* 0x000fc800078e0a05 */
[----:B------:R-:W-:-:S05]  /*48f0*/  IMAD R13, R2, -0x2, R13 ;  /* 0xfffffffe020d7824 */ /* 0x000fca00078e020d */
[----:B------:R-:W-:Y:S02]  /*4900*/  VIADDMNMX R14, R13, R196, R14, PT ;  /* 0x000000c40d0e7246 */ /* 0x000fe4000380010e */
[----:B------:R-:W-:-:S07]  /*4910*/  VIMNMX R15, R15, R13, !PT ;  /* 0x0000000d0f0f7248 */ /* 0x000fce0007fe0100 */
.L_x_1452:
        /* <DEDUP_REMOVED lines=14> */
[----:B--2---:R-:W-:Y:S01]  /*4a00*/  IMAD.IADD R12, R20, 0x1, R7 ;  /* 0x00000001140c7824 */ /* 0x004fe200078e0207 */
        /* <DEDUP_REMOVED lines=53> */
.L_x_1458:
[----:B------:R-:W-:-:S05]  /*4d60*/  IMAD.U32 R20, RZ, RZ, UR56 ;  /* 0x00000038ff147e24 */ /* 0x000fca000f8e00ff */
[----:B------:R-:W-:-:S13]  /*4d70*/  ISETP.NE.AND P2, PT, R20, 0x1, PT ;  /* 0x000000011400780c */ /* 0x000fda0003f45270 */
[----:B------:R-:W2:Y:S02]  /*4d80*/  @P2 LDC.64 R6, c[0x0][0x9e8] ;  /* 0x00027a00ff062b82 */ /* 0x000ea40000000a00 */
[----:B--2---:R-:W-:-:S05]  /*4d90*/  @P2 IMAD.HI.U32 R6, R15, R6, RZ ;  /* 0x000000060f062227 */ /* 0x004fca00078e00ff */
[----:B------:R-:W-:-:S07]  /*4da0*/  @P2 SHF.R.U32.HI R15, RZ, R7, R6 ;  /* 0x00000007ff0f2219 */ /* 0x000fce0000011606 */
.L_x_1459:
[----:B------:R-:W-:Y:S05]  /*4db0*/  BSYNC B0 ;  /* 0x0000000000007941 */ /* 0x000fea0003800000 */
.L_x_1457:
[----:B------:R-:W-:-:S04]  /*4dc0*/  IMAD R5, R15, R20, -R5 ;  /* 0x000000140f057224 */ /* 0x000fc800078e0a05 */
[----:B------:R-:W-:-:S05]  /*4dd0*/  IMAD R5, R2, -0x2, R5 ;  /* 0xfffffffe02057824 */ /* 0x000fca00078e0205 */
[----:B------:R-:W-:Y:S02]  /*4de0*/  VIADDMNMX R12, R5, R20, R12, PT ;  /* 0x00000014050c7246 */ /* 0x000fe4000380010c */
[----:B------:R-:W-:-:S07]  /*4df0*/  VIMNMX R14, R14, R5, !PT ;  /* 0x000000050e0e7248 */ /* 0x000fce0007fe0100 */
.L_x_1456:
        /* <DEDUP_REMOVED lines=33> */
[----:B------:R-:W2:Y:S01]  /*5010*/  SHFL.BFLY PT, R5, R6, 0x2, 0x1f ;  /* 0x0c401f0006057f89 */ /* 0x000ea200000e0000 */
        /* <DEDUP_REMOVED lines=12> */
[----:B--2---:R-:W-:Y:S02]  /*50e0*/  FMNMX.FTZ R7, R6, R5, !PT ;  /* 0x0000000506077209 */ /* 0x004fe40007810000 */
[----:B------:R-:W-:Y:S02]  /*50f0*/  FMNMX.FTZ R6, R154, R11, !PT ;  /* 0x0000000b9a067209 */ /* 0x000fe40007810000 */
[----:B------:R-:W-:Y:S01]  /*5100*/  ISETP.LT.OR P4, PT, R12, 0x22, P4 ;  /* 0x000000220c00780c */ /* 0x000fe20002781670 */
[----:B------:R-:W2:Y:S01]  /*5110*/  SHFL.BFLY PT, R20, R7, 0x1, 0x1f ;  /* 0x0c201f0007147f89 */ /* 0x000ea200000e0000 */
        /* <DEDUP_REMOVED lines=12> */
[----:B--2---:R-:W-:Y:S01]  /*51e0*/  FMNMX.FTZ R5, R7, R20, !PT ;  /* 0x0000001407057209 */ /* 0x004fe20007810000 */
        /* <DEDUP_REMOVED lines=18> */
[--C-:B------:R-:W-:Y:S01]  /*5310*/  FFMA.FTZ R21, R165, UR40, -R6.reuse ;  /* 0x00000028a5157c23 */ /* 0x100fe20008010806 */
        /* <DEDUP_REMOVED lines=23> */
[----:B------:R-:W-:Y:S04]  /*5490*/  MUFU.EX2 R13, R13 ;  /* 0x0000000d000d7308 */ /* 0x000fe80000000800 */
[----:B------:R-:W2:Y:S04]  /*54a0*/  SHFL.BFLY PT, R160, R157, 0x2, 0x1f ;  /* 0x0c401f009da07f89 */ /* 0x000ea800000e0000 */
[----:B------:R-:W-:Y:S08]  /*54b0*/  MUFU.EX2 R14, R153 ;  /* 0x00000099000e7308 */ /* 0x000ff00000000800 */
[----:B------:R3:W-:Y:S08]  /*54c0*/  MUFU.EX2 R153, R165 ;  /* 0x000000a500997308 */ /* 0x0007f00000000800 */
[----:B------:R-:W-:Y:S01]  /*54d0*/  MUFU.EX2 R12, R12 ;  /* 0x0000000c000c7308 */ /* 0x000fe20000000800 */
[----:B---3--:R-:W-:-:S01]  /*54e0*/  FFMA.FTZ R165, R180, UR40, -R6 ;  /* 0x00000028b4a57c23 */ /* 0x008fc20008010806 */
[----:B--2---:R-:W-:Y:S01]  /*54f0*/  FMNMX.FTZ R168, R157, R160, !PT ;  /* 0x000000a09da87209 */ /* 0x004fe20007810000 */
[----:B------:R-:W-:-:S01]  /*5500*/  FFMA.FTZ R157, R172, UR40, -R6 ;  /* 0x00000028ac9d7c23 */ /* 0x000fc20008010806 */
[----:B------:R-:W-:-:S04]  /*5510*/  FFMA.FTZ R160, R176, UR40, -R6 ;  /* 0x00000028b0a07c23 */ /* 0x000fc80008010806 */
        /* <DEDUP_REMOVED lines=10> */
[----:B------:R-:W-:Y:S03]  /*55c0*/  MUFU.EX2 R157, R157 ;  /* 0x0000009d009d7308 */ /* 0x000fe60000000800 */
[----:B------:R-:W-:-:S05]  /*55d0*/  FSEL R172, R172, RZ, P1 ;  /* 0x000000ffacac7208 */ /* 0x000fca0000800000 */
[--C-:B------:R-:W-:Y:S01]  /*55e0*/  FFMA.FTZ R173, R154, UR40, -R172.reuse ;  /* 0x000000289aad7c23 */ /* 0x100fe200080108ac */
[----:B------:R-:W-:-:S01]  /*55f0*/  FFMA.FTZ R154, R158, UR40, -R172 ;  /* 0x000000289e9a7c23 */ /* 0x000fc200080108ac */
[--C-:B------:R-:W-:Y:S01]  /*5600*/  FFMA.FTZ R158, R166, UR40, -R172.reuse ;  /* 0x00000028a69e7c23 */ /* 0x100fe200080108ac */
[----:B------:R-:W-:Y:S01]  /*5610*/  FSEL R166, R6, RZ, P1 ;  /* 0x000000ff06a67208 */ /* 0x000fe20000800000 */
[----:B------:R-:W2:Y:S01]  /*5620*/  MUFU.EX2 R169, R169 ;  /* 0x000000a900a97308 */ /* 0x000ea20000000800 */
[----:B------:R-:W-:-:S01]  /*5630*/  FFMA.FTZ R168, R155, UR40, -R172 ;  /* 0x000000289ba87c23 */ /* 0x000fc200080108ac */
[--C-:B------:R-:W-:Y:S01]  /*5640*/  FFMA.FTZ R159, R159, UR40, -R172.reuse ;  /* 0x000000289f9f7c23 */ /* 0x100fe200080108ac */
[----:B------:R-:W-:-:S01]  /*5650*/  FFMA.FTZ R155, R162, UR40, -R172 ;  /* 0x00000028a29b7c23 */ /* 0x000fc200080108ac */
[----:B------:R-:W-:Y:S01]  /*5660*/  FADD.FTZ R166, -R166, R11 ;  /* 0x0000000ba6a67221 */ /* 0x000fe20000010100 */
[----:B------:R-:W-:-:S01]  /*5670*/  FFMA.FTZ R162, R163, UR40, -R172 ;  /* 0x00000028a3a27c23 */ /* 0x000fc200080108ac */
[--C-:B------:R-:W-:Y:S01]  /*5680*/  FFMA.FTZ R163, R167, UR40, -R172.reuse ;  /* 0x00000028a7a37c23 */ /* 0x100fe200080108ac */
[----:B------:R-:W-:-:S01]  /*5690*/  FFMA.FTZ R11, R170, UR40, -R172 ;  /* 0x00000028aa0b7c23 */ /* 0x000fc200080108ac */
[----:B------:R-:W-:Y:S01]  /*56a0*/  FMUL.FTZ R166, R166, UR40 ;  /* 0x00000028a6a67c20 */ /* 0x000fe20008410000 */
[----:B------:R-:W-:Y:S01]  /*56b0*/  MUFU.EX2 R173, R173 ;  /* 0x000000ad00ad7308 */ /* 0x000fe20000000800 */
[----:B------:R-:W-:-:S01]  /*56c0*/  FFMA.FTZ R170, R171, UR40, -R172 ;  /* 0x00000028abaa7c23 */ /* 0x000fc200080108ac */
[--C-:B------:R-:W-:Y:S01]  /*56d0*/  FFMA.FTZ R174, R174, UR40, -R172.reuse ;  /* 0x00000028aeae7c23 */ /* 0x100fe200080108ac */
[----:B------:R-:W-:-:S01]  /*56e0*/  FFMA.FTZ R175, R175, UR40, -R172 ;  /* 0x00000028afaf7c23 */ /* 0x000fc200080108ac */
[--C-:B------:R-:W-:Y:S01]  /*56f0*/  FFMA.FTZ R179, R179, UR40, -R172.reuse ;  /* 0x00000028b3b37c23 */ /* 0x100fe200080108ac */
[----:B------:R-:W-:-:S03]  /*5700*/  FFMA.FTZ R182, R182, UR40, -R172 ;  /* 0x00000028b6b67c23 */ /* 0x000fc600080108ac */
        /* <DEDUP_REMOVED lines=12> */
[----:B------:R-:W-:Y:S01]  /*57d0*/  FMUL.FTZ R37, R37, R169 ;  /* 0x000000a925257220 */ /* 0x000fe20000410000 */
[----:B------:R-:W-:-:S01]  /*57e0*/  FADD.FTZ R171, R12, R171 ;  /* 0x000000ab0cab7221 */ /* 0x000fc20000010000 */
        /* <DEDUP_REMOVED lines=20> */
[----:B------:R-:W-:Y:S01]  /*5930*/  FFMA.FTZ R167, R178, UR40, -R172 ;  /* 0x00000028b2a77c23 */ /* 0x000fe200080108ac */
[----:B------:R-:W-:-:S01]  /*5940*/  FADD.FTZ R178, R14, R171 ;  /* 0x000000ab0eb27221 */ /* 0x000fc20000010000 */
[----:B------:R-:W-:Y:S01]  /*5950*/  FFMA.FTZ R172, R183, UR40, -R172 ;  /* 0x00000028b7ac7c23 */ /* 0x000fe200080108ac */
[-C--:B------:R-:W-:Y:S01]  /*5960*/  FMUL.FTZ R68, R68, R169.reuse ;  /* 0x000000a944447220 */ /* 0x080fe20000410000 */
[----:B------:R-:W-:Y:S01]  /*5970*/  FMUL.FTZ R69, R69, R169 ;  /* 0x000000a945457220 */ /* 0x000fe20000410000 */
[----:B------:R-:W-:-:S01]  /*5980*/  FADD.FTZ R177, R15, R178 ;  /* 0x000000b20fb17221 */ /* 0x000fc20000010000 */
[----:B------:R-:W4:Y:S01]  /*5990*/  MUFU.EX2 R162, R162 ;  /* 0x000000a200a27308 */ /* 0x000f220000000800 */
        /* <DEDUP_REMOVED lines=13> */
[----:B------:R-:W-:Y:S01]  /*5a70*/  FMUL.FTZ R85, R85, R169 ;  /* 0x000000a955557220 */ /* 0x000fe20000410000 */
[----:B------:R-:W-:Y:S01]  /*5a80*/  F2FP.SATFINITE.E4M3.F32.PACK_AB_MERGE_C R154, R15, R14, R20 ;  /* 0x0000000e0f9a723e */ /* 0x000fe20004807014 */
[----:B------:R-:W2:Y:S01]  /*5a90*/  MUFU.EX2 R163, R163 ;  /* 0x000000a300a37308 */ /* 0x000ea20000000800 */
        /* <DEDUP_REMOVED lines=22> */
[----:B------:R-:W-:Y:S01]  /*5c00*/  FMUL.FTZ R113, R113, R169 ;  /* 0x000000a971717220 */ /* 0x000fe20000410000 */
        /* <DEDUP_REMOVED lines=10> */
[-C--:B------:R-:W-:Y:S01]  /*5cb0*/  FMUL.FTZ R128, R128, R169.reuse ;  /* 0x000000a980807220 */ /* 0x080fe20000410000 */
[-C--:B------:R-:W-:Y:S01]  /*5cc0*/  FMUL.FTZ R129, R129, R169.reuse ;  /* 0x000000a981817220 */ /* 0x080fe20000410000 */
[-C--:B------:R-:W-:Y:S01]  /*5cd0*/  FMUL.FTZ R132, R132, R169.reuse ;  /* 0x000000a984847220 */ /* 0x080fe20000410000 */
[-C--:B------:R-:W-:Y:S01]  /*5ce0*/  FMUL.FTZ R133, R133, R169.reuse ;  /* 0x000000a985857220 */ /* 0x080fe20000410000 */
[-C--:B------:R-:W-:Y:S01]  /*5cf0*/  FMUL.FTZ R136, R136, R169.reuse ;  /* 0x000000a988887220 */ /* 0x080fe20000410000 */
[----:B------:R-:W-:Y:S01]  /*5d00*/  FMUL.FTZ R137, R137, R169 ;  /* 0x000000a989897220 */ /* 0x000fe20000410000 */
[----:B------:R3:W5:Y:S01]  /*5d10*/  MUFU.EX2 R4, R175 ;  /* 0x000000af00047308 */ /* 0x0007620000000800 */
        /* <DEDUP_REMOVED lines=9> */
[----:B----4-:R-:W-:Y:S01]  /*5db0*/  F2FP.SATFINITE.E4M3.F32.PACK_AB_MERGE_C R157, R164, R157, RZ ;  /* 0x0000009da49d723e */ /* 0x010fe200048070ff */
[----:B------:R-:W-:Y:S01]  /*5dc0*/  FMUL.FTZ R26, R26, R166 ;  /* 0x000000a61a1a7220 */ /* 0x000fe20000410000 */
[----:B------:R-:W-:Y:S01]  /*5dd0*/  F2FP.SATFINITE.E4M3.F32.PACK_AB_MERGE_C R155, R162, R155, R163 ;  /* 0x0000009ba29b723e */ /* 0x000fe200048070a3 */
[----:B------:R-:W-:-:S01]  /*5de0*/  FADD.FTZ R175, R164, R175 ;  /* 0x000000afa4af7221 */ /* 0x000fc20000010000 */
[----:B------:R-:W-:Y:S01]  /*5df0*/  F2FP.SATFINITE.E4M3.F32.PACK_AB_MERGE_C R156, R153, R156, R157 ;  /* 0x0000009c999c723e */ /* 0x000fe2000480709d */
[----:B------:R-:W-:Y:S01]  /*5e00*/  FMUL.FTZ R27, R27, R166 ;  /* 0x000000a61b1b7220 */ /* 0x000fe20000410000 */
[----:B------:R-:W3:Y:S01]  /*5e10*/  MUFU.EX2 R167, R167 ;  /* 0x000000a700a77308 */ /* 0x000ee20000000800 */
[----:B-----5:R-:W-:-:S01]  /*5e20*/  FADD.FTZ R176, R4, R177 ;  /* 0x000000b104b07221 */ /* 0x020fc20000010000 */
[----:B------:R-:W-:Y:S01]  /*5e30*/  F2FP.SATFINITE.E4M3.F32.PACK_AB_MERGE_C R177, R12, R13, RZ ;  /* 0x0000000d0cb1723e */ /* 0x000fe200048070ff */
[-C--:B------:R-:W-:Y:S01]  /*5e40*/  FMUL.FTZ R30, R30, R166.reuse ;  /* 0x000000a61e1e7220 */ /* 0x080fe20000410000 */
[----:B------:R-:W-:Y:S01]  /*5e50*/  F2FP.SATFINITE.E4M3.F32.PACK_AB_MERGE_C R153, R168, R173, R159 ;  /* 0x000000ada899723e */ /* 0x000fe2000480709f */
[----:B------:R-:W-:Y:S01]  /*5e60*/  FMUL.FTZ R31, R31, R166 ;  /* 0x000000a61f1f7220 */ /* 0x000fe20000410000 */
[----:B------:R-:W-:Y:S01]  /*5e70*/  F2FP.SATFINITE.E4M3.F32.PACK_AB_MERGE_C R152, R7, R152, R177 ;  /* 0x000000980798723e */ /* 0x000fe200048070b1 */
[----:B------:R-:W-:Y:S01]  /*5e80*/  FMUL.FTZ R34, R34, R166 ;  /* 0x000000a622227220 */ /* 0x000fe20000410000 */
[----:B------:R-:W4:Y:S01]  /*5e90*/  MUFU.EX2 R161, R161 ;  /* 0x000000a100a17308 */ /* 0x000f220000000800 */
        /* <DEDUP_REMOVED lines=37> */
[----:B------:R-:W-:Y:S01]  /*60f0*/  F2FP.SATFINITE.E4M3.F32.PACK_AB_MERGE_C R157, R170, R11, R12 ;  /* 0x0000000baa9d723e */ /* 0x000fe2000480700c */
        /* <DEDUP_REMOVED lines=8> */
[-C--:B------:R-:W-:Y:S01]  /*6180*/  FMUL.FTZ R102, R102, R166.reuse ;  /* 0x000000a666667220 */ /* 0x080fe20000410000 */
[-C--:B------:R-:W-:Y:S01]  /*6190*/  FMUL.FTZ R103, R103, R166.reuse ;  /* 0x000000a667677220 */ /* 0x080fe20000410000 */
[C---:B--2---:R-:W-:Y:S01]  /*61a0*/  F2FP.SATFINITE.E4M3.F32.PACK_AB_MERGE_C R158, R10.reuse, R165, RZ ;  /* 0x000000a50a9e723e */ /* 0x044fe200048070ff */
[----:B------:R-:W-:Y:S01]  /*61b0*/  FADD.FTZ R3, R10, R21 ;  /* 0x000000150a037221 */ /* 0x000fe20000010000 */
[-C--:B------:R-:W-:Y:S01]  /*61c0*/  FMUL.FTZ R106, R106, R166.reuse ;  /* 0x000000a66a6a7220 */ /* 0x080fe20000410000 */
[----:B------:R-:W-:Y:S01]  /*61d0*/  FMUL.FTZ R107, R107, R166 ;  /* 0x000000a66b6b7220 */ /* 0x000fe20000410000 */
[----:B------:R-:W-:Y:S01]  /*61e0*/  F2FP.SATFINITE.E4M3.F32.PACK_AB_MERGE_C R158, R161, R160, R158 ;  /* 0x000000a0a19e723e */ /* 0x000fe2000480709e */
[-C--:B------:R-:W-:Y:S01]  /*61f0*/  FMUL.FTZ R110, R110, R166.reuse ;  /* 0x000000a66e6e7220 */ /* 0x080fe20000410000 */
[-C--:B------:R-:W-:Y:S01]  /*6200*/  FMUL.FTZ R111, R111, R166.reuse ;  /* 0x000000a66f6f7220 */ /* 0x080fe20000410000 */
[----:B------:R-:W-:Y:S01]  /*6210*/  FMUL.FTZ R114, R114, R166 ;  /* 0x000000a672727220 */ /* 0x000fe20000410000 */
[C---:B---3--:R-:W-:Y:S01]  /*6220*/  F2FP.SATFINITE.E4M3.F32.PACK_AB_MERGE_C R182, R171.reuse, R182, RZ ;  /* 0x000000b6abb6723e */ /* 0x048fe200048070ff */
[----:B------:R-:W-:Y:S01]  /*6230*/  FADD.FTZ R4, R171, R4 ;  /* 0x00000004ab047221 */ /* 0x000fe20000010000 */
[-C--:B------:R-:W-:Y:S01]  /*6240*/  FMUL.FTZ R115, R115, R166.reuse ;  /* 0x000000a673737220 */ /* 0x080fe20000410000 */
[-C--:B------:R-:W-:Y:S01]  /*6250*/  FMUL.FTZ R118, R118, R166.reuse ;  /* 0x000000a676767220 */ /* 0x080fe20000410000 */
        /* <DEDUP_REMOVED lines=20> */
.L_x_1460:
[----:B------:R2:W3:Y:S01]  /*63a0*/  SYNCS.PHASECHK.TRANS64.TRYWAIT P1, [UR59+0x28450], R9 ;  /* 0x02845009ff0075a7 */ /* 0x0004e2000802017b */
[----:B------:R-:W-:Y:S05]  /*63b0*/  @!P0 BRA `(.L_x_1461) ;  /* 0x0000000000048947 */ /* 0x000fea0003800000 */
[----:B------:R-:W-:Y:S01]  /*63c0*/  BPT.TRAP 0x1 ;  /* 0x000000040000795c */ /* 0x000fe20000300000 */
.L_x_1461:
[----:B------:R-:W-:Y:S01]  /*63d0*/  VIADD R7, R195, 0x8 ;  /* 0x00000008c3077836 */ /* 0x000fe20000000000 */
[----:B---3--:R-:W-:Y:S06]  /*63e0*/  @P1 BRA `(.L_x_1462) ;  /* 0x0000000000081947 */ /* 0x008fec0003800000 */
[----:B------:R-:W3:Y:S02]  /*63f0*/  SYNCS.PHASECHK.TRANS64.TRYWAIT P1, [UR59+0x28450], R9 ;  /* 0x02845009ff0075a7 */ /* 0x000ee4000802017b */
[----:B---3--:R-:W-:Y:S05]  /*6400*/  @!P1 BRA `(.L_x_1463) ;  /* 0x000000e800b89947 */ /* 0x008fea0003800000 */
.L_x_1462:
        /* <DEDUP_REMOVED lines=14> */
.L_x_1464:
[----:B------:R-:W-:Y:S01]  /*64f0*/  UIADD3 UR59, UR59, 0x28460, URZ ;  /* 0x000284603b3b7890 */ /* 0x000fe2000fffe03f */
[C---:B------:R-:W-:Y:S01]  /*6500*/  ISETP.GT.AND P1, PT, R8.reuse, UR61, PT ;  /* 0x0000003d08007c0c */ /* 0x040fe2000bf24270 */
[----:B------:R-:W-:Y:S02]  /*6510*/  VIADD R8, R8, 0xffffffff ;  /* 0xffffffff08087836 */ /* 0x000fe40000000000 */
[----:B------:R-:W-:Y:S01]  /*6520*/  UPRMT UR59, UR60, 0x654, UR59 ;  /* 0x000006543c3b7896 */ /* 0x000fe2000800003b */
[----:B------:R-:W-:Y:S02]  /*6530*/  IMAD.MOV.U32 R11, RZ, RZ, R6 ;  /* 0x000000ffff0b7224 */ /* 0x000fe400078e0006 */
[----:B---3--:R-:W-:-:S06]  /*6540*/  IMAD.MOV.U32 R10, RZ, RZ, R5 ;  /* 0x000000ffff0a7224 */ /* 0x008fcc00078e0005 */
[----:B------:R-:W-:Y:S01]  /*6550*/  SYNCS.ARRIVE.TRANS64.RED.A1T0 RZ, [UR59], RZ ;  /* 0x000000ffffff79a7 */ /* 0x000fe2000810043b */
[----:B------:R-:W-:Y:S05]  /*6560*/  @P1 BRA `(.L_x_1465) ;  /* 0xffffffdc00241947 */ /* 0x000fea000383ffff */
.L_x_1446:
[----:B------:R-:W-:Y:S02]  /*6570*/  UISETP.NE.AND UP1, UPT, UR51, URZ, UPT ;  /* 0x0000003f3300728c */ /* 0x000fe4000bf25270 */
[----:B------:R-:W-:Y:S02]  /*6580*/  UISETP.NE.AND UP0, UPT, UR50, URZ, UPT ;  /* 0x0000003f3200728c */ /* 0x000fe4000bf05270 */
[----:B------:R-:W-:Y:S02]  /*6590*/  UIADD3 UR11, UR38, 0x7f, URZ ;  /* 0x0000007f260b7890 */ /* 0x000fe4000fffe03f */
[----:B------:R-:W-:Y:S02]  /*65a0*/  UIADD3 UR14, UR39, 0x1, -UR43 ;  /* 0x00000001270e7890 */ /* 0x000fe4000fffe82b */
[----:B------:R-:W-:-:S03]  /*65b0*/  PLOP3.LUT P1, PT, PT, PT, UP0, 0x40, 0x0 ;  /* 0x000000000000781c */ /* 0x000fc60003f2e808 */
[----:B------:R-:W-:Y:S01]  /*65c0*/  @UP1 ULDC UR6, c[0x0][0x44c] ;  /* 0x0001130000061ab9 */ /* 0x000fe20000000800 */
[----:B------:R-:W-:Y:S01]  /*65d0*/  @UP1 ULDC UR15, c[0x0][0x450] ;  /* 0x00011400000f1ab9 */ /* 0x000fe20000000800 */
[----:B------:R-:W-:-:S04]  /*65e0*/  UIMAD.WIDE.U32 UR6, UR11, UR6, URZ ;  /* 0x000000060b0672a5 */ /* 0x000fc8000f8e003f */
[----:B------:R-:W-:-:S04]  /*65f0*/  @UP1 USHF.R.U32.HI UR11, URZ, UR15, UR7 ;  /* 0x0000000f3f0b1299 */ /* 0x000fc80008011607 */
[----:B------:R-:W-:-:S04]  /*6600*/  UIADD3 UR11, UR14, UR11, URZ ;  /* 0x0000000b0e0b7290 */ /* 0x000fc8000fffe03f */
[----:B------:R-:W-:Y:S01]  /*6610*/  UIADD3 UR15, UR11, -UR10, URZ ;  /* 0x8000000a0b0f7290 */ /* 0x000fe2000fffe03f */
[----:B------:R-:W-:Y:S11]  /*6620*/  @P1 BRA `(.L_x_1466) ;  /* 0x0000000000501947 */ /* 0x000ff60003800000 */
[----:B------:R-:W-:Y:S02]  /*6630*/  UMOV UR14, UR11 ;  /* 0x0000000b000e7c82 */ /* 0x000fe40008000000 */
[----:B------:R-:W-:-:S06]  /*6640*/  UISETP.GT.AND UP0, UPT, UR14, -0x1, UPT ;  /* 0xffffffff0e00788c */ /* 0x000fcc000bf04270 */
[----:B------:R-:W-:-:S13]  /*6650*/  PLOP3.LUT P1, PT, PT, PT, UP0, 0x80, 0x0 ;  /* 0x000000000000781c */ /* 0x000fda0003f2f008 */
[----:B------:R-:W-:Y:S05]  /*6660*/  @P1 BRA `(.L_x_1467) ;  /* 0x0000000000201947 */ /* 0x000fea0003800000 */
[----:B------:R-:W-:Y:S01]  /*6670*/  ULDC UR18, c[0x0][0x9e4] ;  /* 0x0002790000127ab9 */ /* 0x000fe20000000800 */
[----:B------:R-:W-:Y:S02]  /*6680*/  ULOP3.LUT UR14, URZ, UR14, URZ, 0x33, !UPT ;  /* 0x0000000e3f0e7292 */ /* 0x000fe4000f8e333f */
[----:B------:R-:W-:-:S11]  /*6690*/  UISETP.NE.AND UP0, UPT, UR18, 0x1, UPT ;  /* 0x000000011200788c */ /* 0x000fd6000bf05270 */
[----:B------:R-:W-:Y:S02]  /*66a0*/  @UP0 ULDC.64 UR6, c[0x0][0x9e8] ;  /* 0x00027a0000060ab9 */ /* 0x000fe40000000a00 */
[----:B------:R-:W-:-:S04]  /*66b0*/  UIMAD.WIDE.U32 UR10, UR14, UR6, URZ ;  /* 0x000000060e0a72a5 */ /* 0x000fc8000f8e003f */
[----:B------:R-:W-:-:S04]  /*66c0*/  @UP0 USHF.R.U32.HI UR14, URZ, UR7, UR11 ;  /* 0x000000073f0e0299 */ /* 0x000fc8000801160b */
[----:B------:R-:W-:Y:S01]  /*66d0*/  ULOP3.LUT UR14, URZ, UR14, URZ, 0x33, !UPT ;  /* 0x0000000e3f0e7292 */ /* 0x000fe2000f8e333f */
[----:B------:R-:W-:Y:S11]  /*66e0*/  BRA `(.L_x_1468) ;  /* 0x0000000000147947 */ /* 0x000ff60003800000 */
.L_x_1467:
[----:B------:R-:W-:Y:S02]  /*66f0*/  ULDC UR18, c[0x0][0x9e4] ;  /* 0x0002790000127ab9 */ /* 0x000fe40000000800 */
[----:B------:R-:W-:-:S11]  /*6700*/  UISETP.NE.AND UP0, UPT, UR18, 0x1, UPT ;  /* 0x000000011200788c */ /* 0x000fd6000bf05270 */
[----:B------:R-:W-:Y:S02]  /*6710*/  @UP0 ULDC.64 UR6, c[0x0][0x9e8] ;  /* 0x00027a0000060ab9 */ /* 0x000fe40000000a00 */
[----:B------:R-:W-:-:S04]  /*6720*/  UIMAD.WIDE.U32 UR10, UR14, UR6, URZ ;  /* 0x000000060e0a72a5 */ /* 0x000fc8000f8e003f */
[----:B------:R-:W-:-:S12]  /*6730*/  @UP0 USHF.R.U32.HI UR14, URZ, UR7, UR11 ;  /* 0x000000073f0e0299 */ /* 0x000fd8000801160b */
.L_x_1468:
[----:B------:R-:W-:-:S04]  /*6740*/  UIMAD UR14, UR14, UR18, URZ ;  /* 0x000000120e0e72a4 */ /* 0x000fc8000f8e023f */
[----:B------:R-:W-:-:S04]  /*6750*/  UISETP.LT.AND UP0, UPT, UR15, UR14, UPT ;  /* 0x0000000e0f00728c */ /* 0x000fc8000bf01270 */
[----:B------:R-:W-:-:S12]  /*6760*/  USEL UR15, UR15, UR14, !UP0 ;  /* 0x0000000e0f0f7287 */ /* 0x000fd8000c000000 */
.L_x_1466:
[----:B------:R-:W-:-:S04]  /*6770*/  UIADD3 UR15, UR15, 0x3f, URZ ;  /* 0x0000003f0f0f7890 */ /* 0x000fc8000fffe03f */
[----:B------:R-:W-:-:S04]  /*6780*/  USHF.R.S32.HI UR6, URZ, 0x1f, UR15 ;  /* 0x0000001f3f067899 */ /* 0x000fc8000801140f */
[----:B------:R-:W-:-:S04]  /*6790*/  ULEA.HI UR6, UR6, UR15, URZ, 0x6 ;  /* 0x0000000f06067291 */ /* 0x000fc8000f8f303f */
[----:B------:R-:W-:-:S04]  /*67a0*/  USHF.R.S32.HI UR6, URZ, 0x6, UR6 ;  /* 0x000000063f067899 */ /* 0x000fc80008011406 */
[----:B------:R-:W-:-:S04]  /*67b0*/  UISETP.LT.AND UP0, UPT, UR41, UR6, UPT ;  /* 0x000000062900728c */ /* 0x000fc8000bf01270 */
[----:B------:R-:W-:-:S06]  /*67c0*/  USEL UR58, UR41, UR6, !UP0 ;  /* 0x00000006293a7287 */ /* 0x000fcc000c000000 */
[----:B------:R-:W-:-:S13]  /*67d0*/  ISETP.GE.AND P1, PT, R8, UR58, PT ;  /* 0x0000003a08007c0c */ /* 0x000fda000bf26270 */
[----:B------:R-:W-:Y:S05]  /*67e0*/  @!P1 BRA `(.L_x_1469) ;  /* 0x00000018001c9947 */ /* 0x000fea0003800000 */
[----:B0-2---:R-:W-:Y:S02]  /*67f0*/  IMAD.MOV.U32 R9, RZ, RZ, R6 ;  /* 0x000000ffff097224 */ /* 0x005fe400078e0006 */
[----:B------:R-:W-:-:S07]  /*6800*/  IMAD.MOV.U32 R10, RZ, RZ, R5 ;  /* 0x000000ffff0a7224 */ /* 0x000fce00078e0005 */
.L_x_1480:
[----:B------:R-:W-:Y:S01]  /*6810*/  UIADD3 UR44, UR44, 0x1, URZ ;  /* 0x000000012c2c7890 */ /* 0x000fe2000fffe03f */
[C---:B------:R-:W-:Y:S01]  /*6820*/  ISETP.GT.AND P1, PT, R8.reuse, UR58, PT ;  /* 0x0000003a08007c0c */ /* 0x040fe2000bf24270 */
[----:B------:R-:W-:Y:S02]  /*6830*/  VIADD R8, R8, 0xffffffff ;  /* 0xffffffff08087836 */ /* 0x000fe40000000000 */
[----:B------:R-:W-:-:S04]  /*6840*/  UISETP.NE.AND UP0, UPT, UR44, 0x2, UPT ;  /* 0x000000022c00788c */ /* 0x000fc8000bf05270 */
[----:B------:R-:W-:Y:S02]  /*6850*/  USEL UR6, URZ, 0x1, UP0 ;  /* 0x000000013f067887 */ /* 0x000fe40008000000 */
[----:B------:R-:W-:Y:S02]  /*6860*/  USEL UR44, UR44, URZ, UP0 ;  /* 0x0000003f2c2c7287 */ /* 0x000fe40008000000 */
[----:B------:R-:W-:Y:S01]  /*6870*/  ULOP3.LUT UR45, UR45, UR6, URZ, 0x3c, !UPT ;  /* 0x000000062d2d7292 */ /* 0x000fe2000f8e3c3f */
[----:B0-----:R-:W-:Y:S11]  /*6880*/  @!P0 BRA `(.L_x_1470) ;  /* 0x0000000000048947 */ /* 0x001ff60003800000 */
[----:B------:R-:W-:Y:S01]  /*6890*/  BPT.TRAP 0x1 ;  /* 0x000000040000795c */ /* 0x000fe20000300000 */
.L_x_1470:
[----:B------:R-:W0:Y:S01]  /*68a0*/  S2UR UR57, SR_CgaCtaId ;  /* 0x00000000003979c3 */ /* 0x000e220000008800 */
[----:B------:R-:W-:Y:S01]  /*68b0*/  UMOV UR6, 0x400 ;  /* 0x0000040000067882 */ /* 0x000fe20000000000 */
[----:B------:R-:W-:-:S05]  /*68c0*/  IMAD.U32 R7, RZ, RZ, UR45 ;  /* 0x0000002dff077e24 */ /* 0x000fca000f8e00ff */
[----:B------:R-:W-:Y:S01]  /*68d0*/  SHF.L.U32 R7, R7, 0x1f, RZ ;  /* 0x0000001f07077819 */ /* 0x000fe200000006ff */
[----:B0-----:R-:W-:-:S04]  /*68e0*/  ULEA UR6, UR57, UR6, 0x18 ;  /* 0x0000000639067291 */ /* 0x001fc8000f8ec03f */
[----:B------:R-:W-:-:S09]  /*68f0*/  ULEA UR56, UR44, UR6, 0x3 ;  /* 0x000000062c387291 */ /* 0x000fd2000f8e183f */
[----:B------:R0:W2:Y:S01]  /*6900*/  SYNCS.PHASECHK.TRANS64.TRYWAIT P2, [UR56+0x28430], R7 ;  /* 0x02843007ff0075a7 */ /* 0x0000a20008040178 */
[----:B------:R-:W-:Y:S05]  /*6910*/  @!P0 BRA `(.L_x_1471) ;  /* 0x0000000000048947 */ /* 0x000fea0003800000 */
[----:B------:R-:W-:Y:S01]  /*6920*/  BPT.TRAP 0x1 ;  /* 0x000000040000795c */ /* 0x000fe20000300000 */
.L_x_1471:
[----:B--2---:R-:W-:Y:S05]  /*6930*/  @P2 BRA `(.L_x_1472) ;  /* 0x0000000000082947 */ /* 0x004fea0003800000 */
[----:B------:R-:W2:Y:S02]  /*6940*/  SYNCS.PHASECHK.TRANS64.TRYWAIT P2, [UR56+0x28430], R7 ;  /* 0x02843007ff0075a7 */ /* 0x000ea40008040178 */
[----:B--2---:R-:W-:Y:S05]  /*6950*/  @!P2 BRA `(.L_x_1473) ;  /* 0x000000e4007ca947 */ /* 0x004fea0003800000 */
.L_x_1472:
[----:B------:R-:W-:Y:S01]  /*6960*/  ULEA UR34, UR44, UR52, 0xa ;  /* 0x000000342c227291 */ /* 0x000fe2000f8e503f */
[----:B------:R-:W-:Y:S01]  /*6970*/  WARPGROUP.ARRIVE ;  /* 0x00000000000079c5 */ /* 0x000fe20000000000 */
[----:B------:R-:W-:Y:S01]  /*6980*/  UMOV UR35, 0x40000040 ;  /* 0x4000004000237882 */ /* 0x000fe20000000000 */
[----:B------:R-:W-:Y:S01]  /*6990*/  UMOV UR7, 0x40000040 ;  /* 0x4000004000077882 */ /* 0x000fe20000000000 */
[----:B------:R-:W-:-:S03]  /*69a0*/  UIADD3 UR6, UR34, 0x2, URZ ;  /* 0x0000000222067890 */ /* 0x000fc6000fffe03f */
[----:B-1----:R-:W1:Y:S01]  /*69b0*/  S2R R0, SR_TID.X ;  /* 0x0000000000007919 */ /* 0x002e620000002100 */
        /* <DEDUP_REMOVED lines=40> */
.L_x_1474:
        /* <DEDUP_REMOVED lines=27> */
[----:B------:R-:W-:-:S04]  /*6df0*/  FMNMX.FTZ R6, R162, R5, !PT ;  /* 0x00000005a2067209 */ /* 0x000fc80007810000 */
[----:B------:R-:W-:-:S04]  /*6e00*/  FMNMX.FTZ R11, R163, R6, !PT ;  /* 0x00000006a30b7209 */ /* 0x000fc80007810000 */
[----:B------:R-:W-:-:S04]  /*6e10*/  FMNMX.FTZ R6, R166, R11, !PT ;  /* 0x0000000ba6067209 */ /* 0x000fc80007810000 */
[----:B------:R-:W-:Y:S02]  /*6e20*/  FMNMX.FTZ R11, R167, R6, !PT ;  /* 0x00000006a70b7209 */ /* 0x000fe40007810000 */
[----:B--2---:R-:W-:Y:S02]  /*6e30*/  FMNMX.FTZ R5, R13, R14, !PT ;  /* 0x0000000e0d057209 */ /* 0x004fe40007810000 */
[----:B------:R-:W-:-:S03]  /*6e40*/  FMNMX.FTZ R6, R170, R11, !PT ;  /* 0x0000000baa067209 */ /* 0x000fc60007810000 */
[----:B------:R-:W-:Y:S01]  /*6e50*/  FFMA.FTZ R13, R5, R12, -8 ;  /* 0xc1000000050d7423 */ /* 0x000fe2000001000c */
[----:B------:R-:W-:Y:S01]  /*6e60*/  FMNMX.FTZ R15, R171, R6, !PT ;  /* 0x00000006ab0f7209 */ /* 0x000fe20007810000 */
[----:B------:R-:W-:Y:S02]  /*6e70*/  FADD.FTZ R10, -R5, R10 ;  /* 0x0000000a050a7221 */ /* 0x000fe40000010100 */
[----:B------:R-:W-:-:S01]  /*6e80*/  FFMA.FTZ R12, R156, UR40, -R13 ;  /* 0x000000289c0c7c23 */ /* 0x000fc2000801080d */
[----:B------:R-:W-:Y:S01]  /*6e90*/  FMNMX.FTZ R6, R174, R15, !PT ;  /* 0x0000000fae067209 */ /* 0x000fe20007810000 */
[----:B------:R-:W-:-:S01]  /*6ea0*/  FFMA.FTZ R156, R168, UR40, -R13 ;  /* 0x00000028a89c7c23 */ /* 0x000fc2000801080d */
        /* <DEDUP_REMOVED lines=17> */
[----:B------:R-:W-:Y:S01]  /*6fc0*/  FMUL.FTZ R10, R10, UR40 ;  /* 0x000000280a0a7c20 */ /* 0x000fe20008410000 */
[----:B------:R-:W-:Y:S01]  /*6fd0*/  FMNMX.FTZ R6, R183, R6, !PT ;  /* 0x00000006b7067209 */ /* 0x000fe20007810000 */
[----:B------:R-:W-:Y:S04]  /*6fe0*/  MUFU.EX2 R11, R11 ;  /* 0x0000000b000b7308 */ /* 0x000fe80000000800 */
[----:B------:R-:W2:Y:S04]  /*6ff0*/  SHFL.BFLY PT, R157, R6, 0x2, 0x1f ;  /* 0x0c401f00069d7f89 */ /* 0x000ea800000e0000 */
[----:B------:R-:W3:Y:S08]  /*7000*/  MUFU.EX2 R10, R10 ;  /* 0x0000000a000a7308 */ /* 0x000ef00000000800 */
[----:B------:R-:W4:Y:S08]  /*7010*/  MUFU.EX2 R152, R152 ;  /* 0x0000009800987308 */ /* 0x000f300000000800 */
[----:B------:R-:W5:Y:S01]  /*7020*/  MUFU.EX2 R12, R12 ;  /* 0x0000000c000c7308 */ /* 0x000f620000000800 */
[-C--:B---3--:R-:W-:Y:S01]  /*7030*/  FMUL.FTZ R24, R24, R10.reuse ;  /* 0x0000000a18187220 */ /* 0x088fe20000410000 */
[-C--:B------:R-:W-:Y:S01]  /*7040*/  FMUL.FTZ R25, R25, R10.reuse ;  /* 0x0000000a19197220 */ /* 0x080fe20000410000 */
[----:B------:R-:W-:Y:S01]  /*7050*/  FMUL.FTZ R28, R28, R10 ;  /* 0x0000000a1c1c7220 */ /* 0x000fe20000410000 */
[----:B--2---:R-:W-:Y:S01]  /*7060*/  FMNMX.FTZ R168, R6, R157, !PT ;  /* 0x0000009d06a87209 */ /* 0x004fe20007810000 */
[----:B------:R-:W-:-:S01]  /*7070*/  FFMA.FTZ R157, R169, UR40, -R13 ;  /* 0x00000028a99d7c23 */ /* 0x000fc2000801080d */
[-C--:B------:R-:W-:Y:S01]  /*7080*/  FMUL.FTZ R29, R29, R10.reuse ;  /* 0x0000000a1d1d7220 */ /* 0x080fe20000410000 */
[-C--:B------:R-:W-:Y:S01]  /*7090*/  FMUL.FTZ R32, R32, R10.reuse ;  /* 0x0000000a20207220 */ /* 0x080fe20000410000 */
[----:B------:R-:W-:Y:S01]  /*70a0*/  MUFU.EX2 R15, R15 ;  /* 0x0000000f000f7308 */ /* 0x000fe20000000800 */
[----:B------:R-:W2:Y:S01]  /*70b0*/  SHFL.BFLY PT, R169, R168, 0x1, 0x1f ;  /* 0x0c201f00a8a97f89 */ /* 0x000ea200000e0000 */
        /* <DEDUP_REMOVED lines=23> */
[----:B--2---:R-:W-:Y:S01]  /*7230*/  FMNMX.FTZ R6, R168, R169, !PT ;  /* 0x000000a9a8067209 */ /* 0x004fe20007810000 */
[----:B------:R-:W-:-:S02]  /*7240*/  IMAD.U32 R169, RZ, RZ, UR40 ;  /* 0x00000028ffa97e24 */ /* 0x000fc4000f8e00ff */
[-C--:B------:R-:W-:Y:S01]  /*7250*/  FMUL.FTZ R73, R73, R10.reuse ;  /* 0x0000000a49497220 */ /* 0x080fe20000410000 */
[-C--:B------:R-:W-:Y:S01]  /*7260*/  FMUL.FTZ R76, R76, R10.reuse ;  /* 0x0000000a4c4c7220 */ /* 0x080fe20000410000 */
[----:B------:R-:W-:Y:S01]  /*7270*/  FMUL.FTZ R77, R77, R10 ;  /* 0x0000000a4d4d7220 */ /* 0x000fe20000410000 */
[C---:B------:R-:W-:Y:S01]  /*7280*/  FADD.FTZ R13, -R6.reuse, R9 ;  /* 0x00000009060d7221 */ /* 0x040fe20000010100 */
[----:B------:R-:W-:-:S01]  /*7290*/  FFMA.FTZ R169, R6, R169, -8 ;  /* 0xc100000006a97423 */ /* 0x000fc200000100a9 */
[----:B------:R-:W-:Y:S01]  /*72a0*/  MUFU.EX2 R153, R153 ;  /* 0x0000009900997308 */ /* 0x000fe20000000800 */
        /* <DEDUP_REMOVED lines=11> */
[----:B------:R-:W-:Y:S01]  /*7360*/  FFMA.FTZ R171, R10, R3, R11 ;  /* 0x000000030aab7223 */ /* 0x000fe2000001000b */
[----:B------:R-:W-:-:S01]  /*7370*/  FFMA.FTZ R166, R166, UR40, -R169 ;  /* 0x00000028a6a67c23 */ /* 0x000fc200080108a9 */
[--C-:B------:R-:W-:Y:S01]  /*7380*/  FFMA.FTZ R167, R167, UR40, -R169.reuse ;  /* 0x00000028a7a77c23 */ /* 0x100fe200080108a9 */
[----:B------:R-:W-:-:S01]  /*7390*/  FFMA.FTZ R174, R174, UR40, -R169 ;  /* 0x00000028aeae7c23 */ /* 0x000fc200080108a9 */
[----:B------:R-:W2:Y:S01]  /*73a0*/  MUFU.EX2 R154, R154 ;  /* 0x0000009a009a7308 */ /* 0x000ea20000000800 */
[----:B----4-:R-:W-:-:S01]  /*73b0*/  FADD.FTZ R171, R152, R171 ;  /* 0x000000ab98ab7221 */ /* 0x010fc20000010000 */
[--C-:B------:R-:W-:Y:S01]  /*73c0*/  FFMA.FTZ R175, R175, UR40, -R169.reuse ;  /* 0x00000028afaf7c23 */ /* 0x100fe200080108a9 */
[----:B------:R-:W-:-:S01]  /*73d0*/  FFMA.FTZ R179, R179, UR40, -R169 ;  /* 0x00000028b3b37c23 */ /* 0x000fc200080108a9 */
[----:B------:R-:W-:Y:S01]  /*73e0*/  FFMA.FTZ R182, R182, UR40, -R169 ;  /* 0x00000028b6b67c23 */ /* 0x000fe200080108a9 */
[----:B-----5:R-:W-:-:S01]  /*73f0*/  FADD.FTZ R172, R12, R171 ;  /* 0x000000ab0cac7221 */ /* 0x020fc20000010000 */
[--C-:B------:R-:W-:Y:S01]  /*7400*/  FFMA.FTZ R171, R178, UR40, -R169.reuse ;  /* 0x00000028b2ab7c23 */ /* 0x100fe200080108a9 */
[----:B------:R-:W-:-:S01]  /*7410*/  FFMA.FTZ R169, R183, UR40, -R169 ;  /* 0x00000028b7a97c23 */ /* 0x000fc200080108a9 */
        /* <DEDUP_REMOVED lines=9> */
[----:B--2---:R-:W-:-:S01]  /*74b0*/  FFMA.FTZ R4, R13, R4, R154 ;  /* 0x000000040d047223 */ /* 0x004fc2000001009a */
        /* <DEDUP_REMOVED lines=16> */
[----:B------:R-:W-:Y:S01]  /*75c0*/  FADD.FTZ R177, R15, R172 ;  /* 0x000000ac0fb17221 */ /* 0x000fe20000010000 */
[-C--:B------:R-:W-:Y:S01]  /*75d0*/  FMUL.FTZ R120, R120, R10.reuse ;  /* 0x0000000a78787220 */ /* 0x080fe20000410000 */
[-C--:B------:R-:W-:Y:S01]  /*75e0*/  FMUL.FTZ R121, R121, R10.reuse ;  /* 0x0000000a79797220 */ /* 0x080fe20000410000 */
[-C--:B------:R-:W-:Y:S01]  /*75f0*/  FMUL.FTZ R124, R124, R10.reuse ;  /* 0x0000000a7c7c7220 */ /* 0x080fe20000410000 */
[----:B------:R-:W-:Y:S01]  /*7600*/  FADD.FTZ R172, R14, R177 ;  /* 0x000000b10eac7221 */ /* 0x000fe20000010000 */
[----:B------:R-:W-:Y:S01]  /*7610*/  FMUL.FTZ R125, R125, R10 ;  /* 0x0000000a7d7d7220 */ /* 0x000fe20000410000 */
[----:B------:R-:W4:Y:S01]  /*7620*/  MUFU.EX2 R162, R162 ;  /* 0x000000a200a27308 */ /* 0x000f220000000800 */
[----:B--2---:R-:W-:-:S01]  /*7630*/  FADD.FTZ R176, R173, R176 ;  /* 0x000000b0adb07221 */ /* 0x004fc20000010000 */
[----:B------:R-:W-:Y:S01]  /*7640*/  F2FP.SATFINITE.E4M3.F32.PACK_AB_MERGE_C R173, R173, R158, RZ ;  /* 0x0000009eadad723e */ /* 0x000fe200048070ff */
        /* <DEDUP_REMOVED lines=15> */
[----:B------:R-:W-:Y:S01]  /*7740*/  FMUL.FTZ R149, R149, R10 ;  /* 0x0000000a95957220 */ /* 0x000fe20000410000 */
        /* <DEDUP_REMOVED lines=53> */
[----:B------:R-:W1:Y:S01]  /*7aa0*/  MUFU.EX2 R161, R161 ;  /* 0x000000a100a17308 */ /* 0x000e620000000800 */
[----:B0-----:R-:W-:-:S01]  /*7ab0*/  FADD.FTZ R174, R20, R181 ;  /* 0x000000b514ae7221 */ /* 0x001fc20000010000 */
        /* <DEDUP_REMOVED lines=16> */
[-C--:B------:R-:W-:Y:S01]  /*7bc0*/  FMUL.FTZ R135, R135, R13.reuse ;  /* 0x0000000d87877220 */ /* 0x080fe20000410000 */
[-C--:B------:R-:W-:Y:S01]  /*7bd0*/  FMUL.FTZ R138, R138, R13.reuse ;  /* 0x0000000d8a8a7220 */ /* 0x080fe20000410000 */
[----:B------:R-:W-:Y:S01]  /*7be0*/  FMUL.FTZ R139, R139, R13 ;  /* 0x0000000d8b8b7220 */ /* 0x000fe20000410000 */
[----:B----4-:R-:W-:-:S01]  /*7bf0*/  FADD.FTZ R174, R156, R175 ;  /* 0x000000af9cae7221 */ /* 0x010fc20000010000 */
[----:B--2---:R-:W-:Y:S01]  /*7c00*/  FADD.FTZ R175, R163, R176 ;  /* 0x000000b0a3af7221 */ /* 0x004fe20000010000 */
[----:B------:R-:W-:Y:S01]  /*7c10*/  FMUL.FTZ R142, R142, R13 ;  /* 0x0000000d8e8e7220 */ /* 0x000fe20000410000 */
[----:B------:R-:W0:Y:S01]  /*7c20*/  MUFU.EX2 R160, R160 ;  /* 0x000000a000a07308 */ /* 0x000e220000000800 */
[----:B-----5:R-:W-:-:S01]  /*7c30*/  FADD.FTZ R174, R157, R174 ;  /* 0x000000ae9dae7221 */ /* 0x020fc20000010000 */
[----:B---3--:R-:W-:Y:S01]  /*7c40*/  FADD.FTZ R176, R170, R175 ;  /* 0x000000afaab07221 */ /* 0x008fe20000010000 */
[-C--:B------:R-:W-:Y:S01]  /*7c50*/  FMUL.FTZ R143, R143, R13.reuse ;  /* 0x0000000d8f8f7220 */ /* 0x080fe20000410000 */
[----:B------:R-:W-:Y:S01]  /*7c60*/  FMUL.FTZ R146, R146, R13 ;  /* 0x0000000d92927220 */ /* 0x000fe20000410000 */
[----:B-1----:R-:W-:-:S01]  /*7c70*/  FADD.FTZ R175, R161, R174 ;  /* 0x000000aea1af7221 */ /* 0x002fc20000010000 */
[----:B------:R-:W-:Y:S01]  /*7c80*/  FADD.FTZ R177, R3, R176 ;  /* 0x000000b003b17221 */ /* 0x000fe20000010000 */
[----:B------:R-:W-:Y:S01]  /*7c90*/  F2FP.SATFINITE.E4M3.F32.PACK_AB_MERGE_C R174, R15, R12, RZ ;  /* 0x0000000c0fae723e */ /* 0x000fe200048070ff */
[----:B------:R-:W1:Y:S01]  /*7ca0*/  MUFU.EX2 R171, R171 ;  /* 0x000000ab00ab7308 */ /* 0x000e620000000800 */
[----:B------:R-:W-:-:S01]  /*7cb0*/  FADD.FTZ R175, R164, R175 ;  /* 0x000000afa4af7221 */ /* 0x000fc20000010000 */
[----:B------:R-:W-:Y:S01]  /*7cc0*/  FADD.FTZ R12, R4, R177 ;  /* 0x000000b1040c7221 */ /* 0x000fe20000010000 */
[----:B------:R-:W-:Y:S01]  /*7cd0*/  F2FP.SATFINITE.E4M3.F32.PACK_AB_MERGE_C R161, R164, R161, RZ ;  /* 0x000000a1a4a1723e */ /* 0x000fe200048070ff */
[-C--:B------:R-:W-:Y:S01]  /*7ce0*/  FMUL.FTZ R147, R147, R13.reuse ;  /* 0x0000000d93937220 */ /* 0x080fe20000410000 */
[-C--:B------:R-:W-:Y:S01]  /*7cf0*/  FMUL.FTZ R150, R150, R13.reuse ;  /* 0x0000000d96967220 */ /* 0x080fe20000410000 */
[----:B------:R-:W-:Y:S01]  /*7d00*/  FMUL.FTZ R151, R151, R13 ;  /* 0x0000000d97977220 */ /* 0x000fe20000410000 */
[----:B------:R-:W-:Y:S01]  /*7d10*/  F2FP.SATFINITE.E4M3.F32.PACK_AB_MERGE_C R156, R157, R156, R161 ;  /* 0x0000009c9d9c723e */ /* 0x000fe200048070a1 */
[----:B------:R-:W2:Y:S01]  /*7d20*/  MUFU.EX2 R165, R165 ;  /* 0x000000a500a57308 */ /* 0x000ea20000000800 */
[----:B0-----:R-:W-:-:S01]  /*7d30*/  FADD.FTZ R158, R160, R175 ;  /* 0x000000afa09e7221 */ /* 0x001fc20000010000 */
[----:B------:R-:W-:-:S06]  /*7d40*/  F2FP.SATFINITE.E4M3.F32.PACK_AB_MERGE_C R152, R152, R11, R174 ;  /* 0x0000000b9898723e */ /* 0x000fcc00048070ae */
[----:B------:R-:W0:Y:S01]  /*7d50*/  MUFU.EX2 R172, R179 ;  /* 0x000000b300ac7308 */ /* 0x000e220000000800 */
[----:B-1----:R-:W-:-:S07]  /*7d60*/  FADD.FTZ R15, R171, R12 ;  /* 0x0000000cab0f7221 */ /* 0x002fce0000010000 */
[----:B------:R-:W1:Y:S01]  /*7d70*/  MUFU.EX2 R168, R180 ;  /* 0x000000b400a87308 */ /* 0x000e620000000800 */
[----:B--2---:R-:W-:-:S01]  /*7d80*/  FADD.FTZ R153, R165, R158 ;  /* 0x0000009ea5997221 */ /* 0x004fc20000010000 */
[----:B------:R-:W-:-:S04]  /*7d90*/  F2FP.SATFINITE.E4M3.F32.PACK_AB_MERGE_C R158, R4, R3, RZ ;  /* 0x00000003049e723e */ /* 0x000fc800048070ff */
[----:B------:R-:W-:Y:S02]  /*7da0*/  F2FP.SATFINITE.E4M3.F32.PACK_AB_MERGE_C R157, R170, R163, R158 ;  /* 0x000000a3aa9d723e */ /* 0x000fe4000480709e */
[----:B------:R-:W2:Y:S01]  /*7db0*/  MUFU.EX2 R182, R182 ;  /* 0x000000b600b67308 */ /* 0x000ea20000000800 */
[----:B0-----:R-:W-:-:S07]  /*7dc0*/  FADD.FTZ R15, R172, R15 ;  /* 0x0000000fac0f7221 */ /* 0x001fce0000010000 */
[----:B------:R-:W0:Y:S01]  /*7dd0*/  MUFU.EX2 R169, R169 ;  /* 0x000000a900a97308 */ /* 0x000e220000000800 */
[----:B-1----:R-:W-:-:S01]  /*7de0*/  FADD.FTZ R4, R168, R153 ;  /* 0x00000099a8047221 */ /* 0x002fc20000010000 */
[----:B------:R-:W-:Y:S02]  /*7df0*/  F2FP.SATFINITE.E4M3.F32.PACK_AB_MERGE_C R168, R9, R168, RZ ;  /* 0x000000a809a8723e */ /* 0x000fe400048070ff */
[----:B------:R-:W-:Y:S01]  /*7e00*/  F2FP.SATFINITE.E4M3.F32.PACK_AB_MERGE_C R153, R155, R154, R173 ;  /* 0x0000009a9b99723e */ /* 0x000fe200048070ad */
[----:B------:R-:W-:Y:S01]  /*7e10*/  FADD.FTZ R3, R9, R4 ;  /* 0x0000000409037221 */ /* 0x000fe20000010000 */
[----:B------:R-:W-:Y:S02]  /*7e20*/  F2FP.SATFINITE.E4M3.F32.PACK_AB_MERGE_C R155, R162, R159, R166 ;  /* 0x0000009fa29b723e */ /* 0x000fe400048070a6 */
[----:B------:R-:W-:Y:S01]  /*7e30*/  F2FP.SATFINITE.E4M3.F32.PACK_AB_MERGE_C R154, R21, R14, R20 ;  /* 0x0000000e159a723e */ /* 0x000fe20004807014 */
[----:B--2---:R-:W-:-:S01]  /*7e40*/  FADD.FTZ R12, R182, R15 ;  /* 0x0000000fb60c7221 */ /* 0x004fc20000010000 */
[----:B------:R-:W-:-:S02]  /*7e50*/  F2FP.SATFINITE.E4M3.F32.PACK_AB_MERGE_C R158, R165, R160, R168 ;  /* 0x000000a0a59e723e */ /* 0x000fc400048070a8 */
[C---:B0-----:R-:W-:Y:S01]  /*7e60*/  F2FP.SATFINITE.E4M3.F32.PACK_AB_MERGE_C R182, R169.reuse, R182, RZ ;  /* 0x000000b6a9b6723e */ /* 0x041fe200048070ff */
[----:B------:R-:W-:-:S03]  /*7e70*/  FADD.FTZ R4, R169, R12 ;  /* 0x0000000ca9047221 */ /* 0x000fc60000010000 */
[----:B------:R-:W-:Y:S01]  /*7e80*/  F2FP.SATFINITE.E4M3.F32.PACK_AB_MERGE_C R159, R172, R171, R182 ;  /* 0x000000abac9f723e */ /* 0x000fe200048070b6 */
[----:B------:R-:W-:Y:S06]  /*7e90*/  @!P0 BRA `(.L_x_1475) ;  /* 0x0000000000048947 */ /* 0x000fec0003800000 */
[----:B------:R-:W-:Y:S01]  /*7ea0*/  BPT.TRAP 0x1 ;  /* 0x000000040000795c */ /* 0x000fe20000300000 */
.L_x_1475:
[----:B------:R0:W1:Y:S01]  /*7eb0*/  SYNCS.PHASECHK.TRANS64.TRYWAIT P2, [UR56+0x28450], R7 ;  /* 0x02845007ff0075a7 */ /* 0x0000620008040178 */
[----:B------:R-:W-:Y:S05]  /*7ec0*/  @!P0 BRA `(.L_x_1476) ;  /* 0x0000000000048947 */ /* 0x000fea0003800000 */
[----:B------:R-:W-:Y:S01]  /*7ed0*/  BPT.TRAP 0x1 ;  /* 0x000000040000795c */ /* 0x000fe20000300000 */
.L_x_1476:
[----:B------:R-:W-:Y:S01]  /*7ee0*/  VIADD R9, R194, 0x8 ;  /* 0x00000008c2097836 */ /* 0x000fe20000000000 */
[----:B-1----:R-:W-:Y:S06]  /*7ef0*/  @P2 BRA `(.L_x_1477) ;  /* 0x0000000000082947 */ /* 0x002fec0003800000 */
[----:B------:R-:W1:Y:S02]  /*7f00*/  SYNCS.PHASECHK.TRANS64.TRYWAIT P2, [UR56+0x28450], R7 ;  /* 0x02845007ff0075a7 */ /* 0x000e640008040178 */
[----:B-1----:R-:W-:Y:S05]  /*7f10*/  @!P2 BRA `(.L_x_1478) ;  /* 0x000000d00024a947 */ /* 0x002fea0003800000 */
.L_x_1477:
        /* <DEDUP_REMOVED lines=14> */
.L_x_1479:
[----:B------:R-:W-:Y:S01]  /*8000*/  UIADD3 UR56, UR56, 0x28460, URZ ;  /* 0x0002846038387890 */ /* 0x000fe2000fffe03f */
[----:B------:R-:W-:Y:S02]  /*8010*/  IMAD.MOV.U32 R9, RZ, RZ, R6 ;  /* 0x000000ffff097224 */ /* 0x000fe400078e0006 */
[----:B-1----:R-:W-:Y:S01]  /*8020*/  IMAD.MOV.U32 R10, RZ, RZ, R5 ;  /* 0x000000ffff0a7224 */ /* 0x002fe200078e0005 */
[----:B------:R-:W-:-:S09]  /*8030*/  UPRMT UR56, UR57, 0x654, UR56 ;  /* 0x0000065439387896 */ /* 0x000fd20008000038 */
[----:B------:R-:W-:Y:S01]  /*8040*/  SYNCS.ARRIVE.TRANS64.RED.A1T0 RZ, [UR56], RZ ;  /* 0x000000ffffff79a7 */ /* 0x000fe20008100438 */
[----:B------:R-:W-:Y:S05]  /*8050*/  @P1 BRA `(.L_x_1480) ;  /* 0xffffffe400ec1947 */ /* 0x000fea000383ffff */
.L_x_1469:
[----:B------:R-:W-:-:S13]  /*8060*/  ISETP.GE.AND P1, PT, R8, UR41, PT ;  /* 0x0000002908007c0c */ /* 0x000fda000bf26270 */
[----:B------:R-:W-:Y:S05]  /*8070*/  @!P1 BRA `(.L_x_1481) ;  /* 0x0000002000ec9947 */ /* 0x000fea0003800000 */
[----:B------:R-:W-:Y:S01]  /*8080*/  IMAD.MOV.U32 R11, RZ, RZ, R6 ;  /* 0x000000ffff0b7224 */ /* 0x000fe200078e0006 */
[----:B------:R-:W-:Y:S01]  /*8090*/  ULDC UR56, c[0x0][0x9e4] ;  /* 0x0002790000387ab9 */ /* 0x000fe20000000800 */
[----:B------:R-:W-:Y:S01]  /*80a0*/  IMAD.MOV.U32 R10, RZ, RZ, R5 ;  /* 0x000000ffff0a7224 */ /* 0x000fe200078e0005 */
[----:B------:R-:W-:Y:S01]  /*80b0*/  ULDC UR58, c[0x0][0x9dc] ;  /* 0x00027700003a7ab9 */ /* 0x000fe20000000800 */
[----:B------:R-:W-:-:S05]  /*80c0*/  ULDC UR57, c[0x0][0x9e0] ;  /* 0x0002780000397ab9 */ /* 0x000fca0000000800 */
.L_x_1500:
[----:B------:R-:W-:-:S04]  /*80d0*/  UIADD3 UR44, UR44, 0x1, URZ ;  /* 0x000000012c2c7890 */ /* 0x000fc8000fffe03f */
[----:B------:R-:W-:-:S04]  /*80e0*/  UISETP.NE.AND UP0, UPT, UR44, 0x2, UPT ;  /* 0x000000022c00788c */ /* 0x000fc8000bf05270 */
[----:B------:R-:W-:Y:S02]  /*80f0*/  USEL UR6, URZ, 0x1, UP0 ;  /* 0x000000013f067887 */ /* 0x000fe40008000000 */
[----:B------:R-:W-:Y:S02]  /*8100*/  USEL UR44, UR44, URZ, UP0 ;  /* 0x0000003f2c2c7287 */ /* 0x000fe40008000000 */
[----:B------:R-:W-:Y:S01]  /*8110*/  ULOP3.LUT UR45, UR45, UR6, URZ, 0x3c, !UPT ;  /* 0x000000062d2d7292 */ /* 0x000fe2000f8e3c3f */
[----:B------:R-:W-:Y:S11]  /*8120*/  @!P0 BRA `(.L_x_1482) ;  /* 0x0000000000048947 */ /* 0x000ff60003800000 */
[----:B------:R-:W-:Y:S01]  /*8130*/  BPT.TRAP 0x1 ;  /* 0x000000040000795c */ /* 0x000fe20000300000 */
.L_x_1482:
[----:B------:R-:W3:Y:S01]  /*8140*/  S2UR UR60, SR_CgaCtaId ;  /* 0x00000000003c79c3 */ /* 0x000ee20000008800 */
[----:B------:R-:W-:Y:S01]  /*8150*/  UMOV UR6, 0x400 ;  /* 0x0000040000067882 */ /* 0x000fe20000000000 */
[----:B0-2---:R-:W-:-:S05]  /*8160*/  IMAD.U32 R9, RZ, RZ, UR45 ;  /* 0x0000002dff097e24 */ /* 0x005fca000f8e00ff */
[----:B------:R-:W-:Y:S01]  /*8170*/  SHF.L.U32 R9, R9, 0x1f, RZ ;  /* 0x0000001f09097819 */ /* 0x000fe200000006ff */
[----:B---3--:R-:W-:-:S04]  /*8180*/  ULEA UR6, UR60, UR6, 0x18 ;  /* 0x000000063c067291 */ /* 0x008fc8000f8ec03f */
[----:B------:R-:W-:-:S09]  /*8190*/  ULEA UR59, UR44, UR6, 0x3 ;  /* 0x000000062c3b7291 */ /* 0x000fd2000f8e183f */
[----:B------:R0:W2:Y:S01]  /*81a0*/  SYNCS.PHASECHK.TRANS64.TRYWAIT P1, [UR59+0x28430], R9 ;  /* 0x02843009ff0075a7 */ /* 0x0000a2000802017b */
[----:B------:R-:W-:Y:S05]  /*81b0*/  @!P0 BRA `(.L_x_1483) ;  /* 0x0000000000048947 */ /* 0x000fea0003800000 */
[----:B------:R-:W-:Y:S01]  /*81c0*/  BPT.TRAP 0x1 ;  /* 0x000000040000795c */ /* 0x000fe20000300000 */
.L_x_1483:
[----:B--2---:R-:W-:Y:S05]  /*81d0*/  @P1 BRA `(.L_x_1484) ;  /* 0x0000000000081947 */ /* 0x004fea0003800000 */
[----:B------:R-:W2:Y:S02]  /*81e0*/  SYNCS.PHASECHK.TRANS64.TRYWAIT P1, [UR59+0x28430], R9 ;  /* 0x02843009ff0075a7 */ /* 0x000ea4000802017b */
[----:B--2---:R-:W-:Y:S05]  /*81f0*/  @!P1 BRA `(.L_x_1485) ;  /* 0x000000cc00849947 */ /* 0x004fea0003800000 */
.L_x_1484:
        /* <DEDUP_REMOVED lines=46> */
.L_x_1486:
[----:B------:R-:W-:Y:S01]  /*84e0*/  UISETP.NE.AND UP1, UPT, UR51, URZ, UPT ;  /* 0x0000003f3300728c */ /* 0x000fe2000bf25270 */
[----:B------:R-:W-:Y:S01]  /*84f0*/  VIADD R12, R17, UR38 ;  /* 0x00000026110c7c36 */ /* 0x000fe20008000000 */
[----:B------:R-:W-:Y:S01]  /*8500*/  UISETP.NE.AND UP0, UPT, UR50, URZ, UPT ;  /* 0x0000003f3200728c */ /* 0x000fe2000bf05270 */
[----:B------:R-:W-:-:S03]  /*8510*/  IMAD.U32 R6, RZ, RZ, UR43 ;  /* 0x0000002bff067e24 */ /* 0x000fc6000f8e00ff */
        /* <DEDUP_REMOVED lines=34> */
.L_x_1489:
[----:B------:R-:W-:-:S05]  /*8740*/  IMAD.U32 R196, RZ, RZ, UR56 ;  /* 0x00000038ffc47e24 */ /* 0x000fca000f8e00ff */
[----:B------:R-:W-:-:S13]  /*8750*/  ISETP.NE.AND P1, PT, R196, 0x1, PT ;  /* 0x00000001c400780c */ /* 0x000fda0003f25270 */
[----:B------:R-:W2:Y:S02]  /*8760*/  @P1 LDC.64 R6, c[0x0][0x9e8] ;  /* 0x00027a00ff061b82 */ /* 0x000ea40000000a00 */
[----:B--2---:R-:W-:-:S05]  /*8770*/  @P1 IMAD.HI.U32 R6, R13, R6, RZ ;  /* 0x000000060d061227 */ /* 0x004fca00078e00ff */
[----:B------:R-:W-:-:S07]  /*8780*/  @P1 SHF.R.U32.HI R13, RZ, R7, R6 ;  /* 0x00000007ff0d1219 */ /* 0x000fce0000011606 */
.L_x_1490:
[----:B------:R-:W-:Y:S05]  /*8790*/  BSYNC B0 ;  /* 0x0000000000007941 */ /* 0x000fea0003800000 */
.L_x_1488:
[----:B------:R-:W-:-:S04]  /*87a0*/  IMAD R13, R13, R196, -R5 ;  /* 0x000000c40d0d7224 */ /* 0x000fc800078e0a05 */
[----:B------:R-:W-:-:S05]  /*87b0*/  IMAD R13, R2, -0x2, R13 ;  /* 0xfffffffe020d7824 */ /* 0x000fca00078e020d */
[----:B------:R-:W-:Y:S02]  /*87c0*/  VIADDMNMX R14, R13, R196, R14, PT ;  /* 0x000000c40d0e7246 */ /* 0x000fe4000380010e */
[----:B------:R-:W-:-:S07]  /*87d0*/  VIMNMX R15, R15, R13, !PT ;  /* 0x0000000d0f0f7248 */ /* 0x000fce0007fe0100 */
.L_x_1487:
        /* <DEDUP_REMOVED lines=68> */
.L_x_1493:
[----:B------:R-:W-:-:S05]  /*8c20*/  IMAD.U32 R20, RZ, RZ, UR56 ;  /* 0x00000038ff147e24 */ /* 0x000fca000f8e00ff */
[----:B------:R-:W-:-:S13]  /*8c30*/  ISETP.NE.AND P2, PT, R20, 0x1, PT ;  /* 0x000000011400780c */ /* 0x000fda0003f45270 */
[----:B------:R-:W2:Y:S02]  /*8c40*/  @P2 LDC.64 R6, c[0x0][0x9e8] ;  /* 0x00027a00ff062b82 */ /* 0x000ea40000000a00 */
[----:B--2---:R-:W-:-:S05]  /*8c50*/  @P2 IMAD.HI.U32 R6, R15, R6, RZ ;  /* 0x000000060f062227 */ /* 0x004fca00078e00ff */
[----:B------:R-:W-:-:S07]  /*8c60*/  @P2 SHF.R.U32.HI R15, RZ, R7, R6 ;  /* 0x00000007ff0f2219 */ /* 0x000fce0000011606 */
.L_x_1494:
[----:B------:R-:W-:Y:S05]  /*8c70*/  BSYNC B0 ;  /* 0x0000000000007941 */ /* 0x000fea0003800000 */
.L_x_1492:
[----:B------:R-:W-:-:S04]  /*8c80*/  IMAD R5, R15, R20, -R5 ;  /* 0x000000140f057224 */ /* 0x000fc800078e0a05 */
[----:B------:R-:W-:-:S05]  /*8c90*/  IMAD R5, R2, -0x2, R5 ;  /* 0xfffffffe02057824 */ /* 0x000fca00078e0205 */
[----:B------:R-:W-:Y:S02]  /*8ca0*/  VIADDMNMX R12, R5, R20, R12, PT ;  /* 0x00000014050c7246 */ /* 0x000fe4000380010c */
[----:B------:R-:W-:-:S07]  /*8cb0*/  VIMNMX R14, R14, R5, !PT ;  /* 0x000000050e0e7248 */ /* 0x000fce0007fe0100 */
.L_x_1491:
        /* <DEDUP_REMOVED lines=346> */
.L_x_1495:
[----:B------:R2:W3:Y:S01]  /*a260*/  SYNCS.PHASECHK.TRANS64.TRYWAIT P1, [UR59+0x28450], R9 ;  /* 0x02845009ff0075a7 */ /* 0x0004e2000802017b */
[----:B------:R-:W-:Y:S05]  /*a270*/  @!P0 BRA `(.L_x_1496) ;  /* 0x0000000000048947 */ /* 0x000fea0003800000 */
[----:B------:R-:W-:Y:S01]  /*a280*/  BPT.TRAP 0x1 ;  /* 0x000000040000795c */ /* 0x000fe20000300000 */
.L_x_1496:
[----:B------:R-:W-:Y:S01]  /*a290*/  VIADD R7, R195, 0x8 ;  /* 0x00000008c3077836 */ /* 0x000fe20000000000 */
[----:B---3--:R-:W-:Y:S06]  /*a2a0*/  @P1 BRA `(.L_x_1497) ;  /* 0x0000000000081947 */ /* 0x008fec0003800000 */
[----:B------:R-:W3:Y:S02]  /*a2b0*/  SYNCS.PHASECHK.TRANS64.TRYWAIT P1, [UR59+0x28450], R9 ;  /* 0x02845009ff0075a7 */ /* 0x000ee4000802017b */
[----:B---3--:R-:W-:Y:S05]  /*a2c0*/  @!P1 BRA `(.L_x_1498) ;  /* 0x000000ac00689947 */ /* 0x008fea0003800000 */
.L_x_1497:
        /* <DEDUP_REMOVED lines=14> */
.L_x_1499:
        /* <DEDUP_REMOVED lines=8> */
.L_x_1481:
[----:B------:R-:W-:Y:S01]  /*a430*/  ULDC.64 UR8, c[0x0][0x9a0] ;  /* 0x0002680000087ab9 */ /* 0x000fe20000000a00 */
[----:B------:R-:W-:Y:S01]  /*a440*/  IMAD.MOV.U32 R10, RZ, RZ, 0x3f800000 ;  /* 0x3f800000ff0a7424 */ /* 0x000fe200078e00ff */
        /* <DEDUP_REMOVED lines=20> */
[----:B0-2---:R-:W-:-:S05]  /*a590*/  IMAD.U32 R9, RZ, RZ, UR7 ;  /* 0x00000007ff097e24 */ /* 0x005fca000f8e00ff */
[----:B------:R0:W2:Y:S01]  /*a5a0*/  @P0 LDG.E R10, desc[UR54][R8.64] ;  /* 0x00000036080a0981 */ /* 0x0000a2000c1e1900 */
[----:B------:R-:W-:Y:S01]  /*a5b0*/  IMAD.U32 R152, RZ, RZ, UR40 ;  /* 0x00000028ff987e24 */ /* 0x000fe2000f8e00ff */
[----:B------:R-:W-:Y:S01]  /*a5c0*/  UIADD3 UR44, UR44, 0x1, URZ ;  /* 0x000000012c2c7890 */ /* 0x000fe2000fffe03f */
[----:B-1----:R-:W-:Y:S01]  /*a5d0*/  IMAD.MOV.U32 R0, RZ, RZ, -0x800000 ;  /* 0xff800000ff007424 */ /* 0x002fe200078e00ff */
[----:B------:R-:W1:Y:S01]  /*a5e0*/  SHFL.BFLY PT, R12, R3, 0x2, 0x1f ;  /* 0x0c401f00030c7f89 */ /* 0x000e6200000e0000 */
[----:B------:R-:W-:Y:S02]  /*a5f0*/  UIADD3 UR46, UR46, 0x1, URZ ;  /* 0x000000012e2e7890 */ /* 0x000fe4000fffe03f */
[----:B------:R-:W-:Y:S01]  /*a600*/  UISETP.NE.AND UP0, UPT, UR44, 0x2, UPT ;  /* 0x000000022c00788c */ /* 0x000fe2000bf05270 */
[----:B------:R-:W3:Y:S03]  /*a610*/  SHFL.BFLY PT, R11, R4, 0x2, 0x1f ;  /* 0x0c401f00040b7f89 */ /* 0x000ee600000e0000 */
[----:B------:R-:W-:-:S02]  /*a620*/  USEL UR4, URZ, 0x1, UP0 ;  /* 0x000000013f047887 */ /* 0x000fc40008000000 */
[----:B------:R-:W-:Y:S02]  /*a630*/  USEL UR44, UR44, URZ, UP0 ;  /* 0x0000003f2c2c7287 */ /* 0x000fe40008000000 */
[----:B------:R-:W-:Y:S01]  /*a640*/  ULOP3.LUT UR45, UR45, UR4, URZ, 0x3c, !UPT ;  /* 0x000000042d2d7292 */ /* 0x000fe2000f8e3c3f */
[----:B-1----:R-:W-:Y:S01]  /*a650*/  FADD.FTZ R12, R12, R3 ;  /* 0x000000030c0c7221 */ /* 0x002fe20000010000 */
[----:B------:R-:W-:Y:S02]  /*a660*/  IMAD.MOV.U32 R3, RZ, RZ, -0x800000 ;  /* 0xff800000ff037424 */ /* 0x000fe400078e00ff */
[----:B---3--:R-:W-:Y:S02]  /*a670*/  FADD.FTZ R11, R11, R4 ;  /* 0x000000040b0b7221 */ /* 0x008fe40000010000 */
[----:B------:R-:W1:Y:S01]  /*a680*/  SHFL.BFLY PT, R7, R12, 0x1, 0x1f ;  /* 0x0c201f000c077f89 */ /* 0x000e6200000e0000 */
[----:B------:R-:W-:-:S03]  /*a690*/  IMAD.U32 R4, RZ, RZ, UR40 ;  /* 0x00000028ff047e24 */ /* 0x000fc6000f8e00ff */
[----:B------:R-:W3:Y:S01]  /*a6a0*/  SHFL.BFLY PT, R14, R11, 0x1, 0x1f ;  /* 0x0c201f000b0e7f89 */ /* 0x000ee200000e0000 */
[----:B-1----:R-:W-:Y:S01]  /*a6b0*/  FADD.FTZ R13, R12, R7 ;  /* 0x000000070c0d7221 */ /* 0x002fe20000010000 */
[----:B------:R-:W-:Y:S02]  /*a6c0*/  IMAD.MOV.U32 R7, RZ, RZ, RZ ;  /* 0x000000ffff077224 */ /* 0x000fe400078e00ff */
[----:B---3--:R-:W-:Y:S02]  /*a6d0*/  FADD.FTZ R14, R11, R14 ;  /* 0x0000000e0b0e7221 */ /* 0x008fe40000010000 */
[C---:B------:R-:W-:Y:S01]  /*a6e0*/  FSETP.NE.FTZ.AND P0, PT, R13.reuse, RZ, PT ;  /* 0x000000ff0d00720b */ /* 0x040fe20003f15000 */
[----:B------:R-:W-:Y:S01]  /*a6f0*/  FMUL.FTZ R15, R13, 0.00390625 ;  /* 0x3b8000000d0f7820 */ /* 0x000fe20000410000 */
[----:B------:R-:W-:Y:S02]  /*a700*/  IMAD.MOV.U32 R11, RZ, RZ, RZ ;  /* 0x000000ffff0b7224 */ /* 0x000fe400078e00ff */
[----:B------:R-:W-:-:S02]  /*a710*/  FMUL.FTZ R20, R14, 0.00390625 ;  /* 0x3b8000000e147820 */ /* 0x000fc40000410000 */
[----:B------:R-:W-:-:S03]  /*a720*/  FSETP.NE.FTZ.AND P1, PT, R15, RZ, PT ;  /* 0x000000ff0f00720b */ /* 0x000fc60003f35000 */
[----:B------:R-:W-:-:S04]  /*a730*/  FSETP.NE.FTZ.AND P2, PT, R20, RZ, PT ;  /* 0x000000ff1400720b */ /* 0x000fc80003f55000 */
[----:B------:R-:W-:Y:S01]  /*a740*/  @P0 MUFU.RCP R7, R13 ;  /* 0x0000000d00070308 */ /* 0x000fe20000001000 */
[----:B------:R-:W-:-:S05]  /*a750*/  FSETP.NE.FTZ.AND P0, PT, R14, RZ, PT ;  /* 0x000000ff0e00720b */ /* 0x000fca0003f15000 */
[----:B------:R-:W-:-:S03]  /*a760*/  @P1 FMUL.FTZ R4, R4, 0.69314718246459960938 ;  /* 0x3f31721804041820 */ /* 0x000fc60000410000 */
[----:B------:R-:W1:Y:S01]  /*a770*/  @P2 MUFU.LG2 R12, R20 ;  /* 0x00000014000c2308 */ /* 0x000e620000000c00 */
[----:B------:R-:W-:-:S07]  /*a780*/  @P2 FMUL.FTZ R152, R152, 0.69314718246459960938 ;  /* 0x3f31721898982820 */ /* 0x000fce0000410000 */
[----:B0-----:R-:W0:Y:S08]  /*a790*/  @P1 MUFU.LG2 R8, R15 ;  /* 0x0000000f00081308 */ /* 0x001e300000000c00 */
[----:B------:R-:W3:Y:S01]  /*a7a0*/  @P0 MUFU.RCP R11, R14 ;  /* 0x0000000e000b0308 */ /* 0x000ee20000001000 */
[----:B-1----:R-:W-:Y:S01]  /*a7b0*/  @P2 FMUL.FTZ R13, R12, 0.69314718246459960938 ;  /* 0x3f3172180c0d2820 */ /* 0x002fe20000410000 */
[----:B------:R-:W-:-:S03]  /*a7c0*/  PLOP3.LUT P0, PT, PT, PT, PT, 0x8, 0x0 ;  /* 0x000000000000781c */ /* 0x000fc60003f0e170 */
[----:B------:R-:W-:Y:S01]  /*a7d0*/  @P2 FFMA.FTZ R0, R152, R6, R13 ;  /* 0x0000000698002223 */ /* 0x000fe2000001000d */
[----:B0-----:R-:W-:-:S04]  /*a7e0*/  @P1 FMUL.FTZ R9, R8, 0.69314718246459960938 ;  /* 0x3f31721808091820 */ /* 0x001fc80000410000 */
        /* <DEDUP_REMOVED lines=131> */
.L_x_1422:
[----:B------:R-:W0:Y:S08]  /*b020*/  S2UR UR4, SR_CgaCtaId ;  /* 0x00000000000479c3 */ /* 0x000e300000008800 */
[----:B------:R-:W-:Y:S06]  /*b030*/  BAR.SYNC.DEFER_BLOCKING 0x5, 0x180 ;  /* 0x0146000000007b1d */ /* 0x000fec0000010000 */
[----:B------:R-:W-:Y:S01]  /*b040*/  UMOV UR6, 0x400 ;  /* 0x0000040000067882 */ /* 0x000fe20000000000 */
[----:B------:R-:W-:Y:S01]  /*b050*/  BSSY B0, `(.L_x_1501) ;  /* 0x00003a0000007945 */ /* 0x000fe20003800000 */
[----:B0-----:R-:W-:-:S09]  /*b060*/  ULEA UR6, UR4, UR6, 0x18 ;  /* 0x0000000604067291 */ /* 0x001fd2000f8ec03f */
[----:B------:R-:W0:Y:S02]  /*b070*/  LDS.128 R44, [UR6+0x284d0] ;  /* 0x0284d006ff2c7984 */ /* 0x000e240008000c00 */
[----:B0-----:R-:W-:Y:S02]  /*b080*/  R2UR UR5, R45 ;  /* 0x000000002d0572ca */ /* 0x001fe400000e0000 */
[----:B------:R-:W-:Y:S02]  /*b090*/  R2UR UR49, R46 ;  /* 0x000000002e3172ca */ /* 0x000fe400000e0000 */
[----:B------:R-:W-:Y:S01]  /*b0a0*/  R2UR UR48, R47 ;  /* 0x000000002f3072ca */ /* 0x000fe200000e0000 */
[----:B------:R-:W-:Y:S06]  /*b0b0*/  BAR.ARV 0x4, 0x180 ;  /* 0x0106000000007b1d */ /* 0x000fec0000002000 */
[----:B------:R-:W-:Y:S08]  /*b0c0*/  @P0 BRA `(.L_x_1502) ;  /* 0x0000002c00000947 */ /* 0x000ff00003800000 */
[----:B------:R-:W0:Y:S01]  /*b0d0*/  S2R R74, SR_TID.X ;  /* 0x00000000004a7919 */ /* 0x000e220000002100 */
[----:B------:R-:W-:Y:S01]  /*b0e0*/  ULDC.64 UR8, c[0x4][0x128] ;  /* 0x01004a0000087ab9 */ /* 0x000fe20000000a00 */
[----:B------:R-:W1:Y:S01]  /*b0f0*/  S2UR UR4, SR_SWINHI ;  /* 0x00000000000479c3 */ /* 0x000e620000002f00 */
[----:B------:R-:W-:Y:S01]  /*b100*/  F2FP.BF16.F32.PACK_AB R41, R8, R41 ;  /* 0x000000290829723e */ /* 0x000fe200000010ff */
[----:B------:R-:W-:Y:S01]  /*b110*/  ULDC.64 UR10, c[0x0][0xc00] ;  /* 0x00030000000a7ab9 */ /* 0x000fe20000000a00 */
[----:B0-----:R-:W-:-:S05]  /*b120*/  IMAD.SHL.U32 R26, R74, 0x4, RZ ;  /* 0x000000044a1a7824 */ /* 0x001fca00078e00ff */
[----:B------:R-:W-:-:S04]  /*b130*/  LOP3.LUT R26, R26, 0xc, RZ, 0xc0, !PT ;  /* 0x0000000c1a1a7812 */ /* 0x000fc800078ec0ff */
[----:B------:R-:W-:-:S05]  /*b140*/  IADD3 R26, P0, R26, UR8, RZ ;  /* 0x000000081a1a7c10 */ /* 0x000fca000ff1e0ff */
[----:B------:R-:W-:-:S05]  /*b150*/  IMAD.X R27, RZ, RZ, UR9, P0 ;  /* 0x00000009ff1b7e24 */ /* 0x000fca00080e06ff */
[----:B------:R0:W2:Y:S01]  /*b160*/  LDG.E.CONSTANT R26, desc[UR54][R26.64] ;  /* 0x000000361a1a7981 */ /* 0x0000a2000c1e9900 */
[----:B------:R-:W-:Y:S01]  /*b170*/  F2FP.BF16.F32.PACK_AB R8, R20, R65 ;  /* 0x000000411408723e */ /* 0x000fe200000010ff */
[----:B------:R-:W-:Y:S01]  /*b180*/  UMOV UR8, UR6 ;  /* 0x0000000600087c82 */ /* 0x000fe20008000000 */
[----:B-1----:R-:W-:Y:S01]  /*b190*/  UMOV UR9, UR4 ;  /* 0x0000000400097c82 */ /* 0x002fe20008000000 */
[----:B------:R-:W-:Y:S01]  /*b1a0*/  LOP3.LUT P0, R20, R74, 0x3, RZ, 0xc0, !PT ;  /* 0x000000034a147812 */ /* 0x000fe2000780c0ff */
[----:B------:R-:W-:Y:S01]  /*b1b0*/  UISETP.NE.U32.AND UP0, UPT, UR10, URZ, UPT ;  /* 0x0000003f0a00728c */ /* 0x000fe2000bf05070 */
[----:B------:R-:W-:Y:S02]  /*b1c0*/  F2FP.BF16.F32.PACK_AB R132, R132, R133 ;  /* 0x000000858484723e */ /* 0x000fe400000010ff */
[----:B------:R-:W-:Y:S01]  /*b1d0*/  F2FP.BF16.F32.PACK_AB R125, R124, R125 ;  /* 0x0000007d7c7d723e */ /* 0x000fe200000010ff */
[----:B------:R-:W-:Y:S01]  /*b1e0*/  UISETP.NE.AND.EX UP0, UPT, UR11, URZ, UPT, UP0 ;  /* 0x0000003f0b00728c */ /* 0x000fe2000bf05300 */
[----:B------:R-:W-:-:S02]  /*b1f0*/  F2FP.BF16.F32.PACK_AB R15, R15, R64 ;  /* 0x000000400f0f723e */ /* 0x000fc400000010ff */
[----:B------:R-:W-:Y:S01]  /*b200*/  ISETP.EQ.OR P0, PT, R20, 0x3, !P0 ;  /* 0x000000031400780c */ /* 0x000fe20004702670 */
[----:B------:R-:W-:Y:S01]  /*b210*/  ULDC.64 UR10, c[0x0][0xc00] ;  /* 0x00030000000a7ab9 */ /* 0x000fe20000000a00 */
[----:B------:R-:W-:Y:S01]  /*b220*/  F2FP.BF16.F32.PACK_AB R55, R110, R55 ;  /* 0x000000376e37723e */ /* 0x000fe200000010ff */
[----:B------:R-:W-:Y:S01]  /*b230*/  UIMAD.WIDE UR10, UR37, 0x4, UR10 ;  /* 0x00000004250a78a5 */ /* 0x000fe2000f8e020a */
[----:B------:R-:W-:Y:S02]  /*b240*/  F2FP.BF16.F32.PACK_AB R64, R111, R50 ;  /* 0x000000326f40723e */ /* 0x000fe400000010ff */
[----:B------:R-:W-:Y:S02]  /*b250*/  F2FP.BF16.F32.PACK_AB R45, R70, R109 ;  /* 0x0000006d462d723e */ /* 0x000fe400000010ff */
[----:B------:R-:W-:Y:S02]  /*b260*/  SEL R109, R132, R125, P0 ;  /* 0x0000007d846d7207 */ /* 0x000fe40000000000 */
[----:B------:R-:W-:-:S02]  /*b270*/  SEL R47, R125, R132, P0 ;  /* 0x000000847d2f7207 */ /* 0x000fc40000000000 */
[----:B------:R-:W-:Y:S02]  /*b280*/  SEL R125, R55, R64, P0 ;  /* 0x00000040377d7207 */ /* 0x000fe40000000000 */
[----:B------:R-:W-:Y:S01]  /*b290*/  SEL R64, R64, R55, P0 ;  /* 0x0000003740407207 */ /* 0x000fe20000000000 */
[----:B------:R-:W-:Y:S01]  /*b2a0*/  IMAD.MOV.U32 R55, RZ, RZ, 0x2 ;  /* 0x00000002ff377424 */ /* 0x000fe200078e00ff */
[----:B------:R-:W-:Y:S02]  /*b2b0*/  F2FP.BF16.F32.PACK_AB R14, R14, R57 ;  /* 0x000000390e0e723e */ /* 0x000fe400000010ff */
[----:B------:R-:W-:Y:S01]  /*b2c0*/  F2FP.BF16.F32.PACK_AB R57, R103, R54 ;  /* 0x000000366739723e */ /* 0x000fe200000010ff */
[----:B------:R-:W-:Y:S01]  /*b2d0*/  IMAD.WIDE R54, R188, R55, UR8 ;  /* 0x00000008bc367e25 */ /* 0x000fe2000f8e0237 */
        /* <DEDUP_REMOVED lines=14> */
[----:B------:R-:W-:Y:S02]  /*b3c0*/  SEL R99, R136, R137, P0 ;  /* 0x0000008988637207 */ /* 0x000fe40000000000 */
[----:B------:R-:W-:Y:S02]  /*b3d0*/  SEL R34, R137, R136, P0 ;  /* 0x0000008889227207 */ /* 0x000fe40000000000 */
[C---:B------:R-:W-:Y:S02]  /*b3e0*/  IADD3 R137, P2, R54.reuse, 0x20, RZ ;  /* 0x0000002036897810 */ /* 0x040fe40007f5e0ff */
[----:B------:R-:W-:Y:S02]  /*b3f0*/  IADD3 R139, P3, R54, 0x40, RZ ;  /* 0x00000040368b7810 */ /* 0x000fe40007f7e0ff */
[----:B------:R-:W-:Y:S02]  /*b400*/  F2FP.BF16.F32.PACK_AB R60, R60, R97 ;  /* 0x000000613c3c723e */ /* 0x000fe400000010ff */
[----:B------:R-:W-:-:S02]  /*b410*/  F2FP.BF16.F32.PACK_AB R150, R150, R31 ;  /* 0x0000001f9696723e */ /* 0x000fc400000010ff */
[----:B------:R-:W-:Y:S02]  /*b420*/  F2FP.BF16.F32.PACK_AB R148, R148, R149 ;  /* 0x000000959494723e */ /* 0x000fe400000010ff */
[----:B------:R-:W-:Y:S02]  /*b430*/  F2FP.BF16.F32.PACK_AB R141, R140, R141 ;  /* 0x0000008d8c8d723e */ /* 0x000fe400000010ff */
[----:B------:R-:W-:Y:S02]  /*b440*/  F2FP.BF16.F32.PACK_AB R116, R116, R117 ;  /* 0x000000757474723e */ /* 0x000fe400000010ff */
[----:B------:R-:W-:Y:S02]  /*b450*/  SEL R97, R112, R113, P0 ;  /* 0x0000007170617207 */ /* 0x000fe40000000000 */
[----:B------:R-:W-:Y:S02]  /*b460*/  SEL R31, R113, R112, P0 ;  /* 0x00000070711f7207 */ /* 0x000fe40000000000 */
        /* <DEDUP_REMOVED lines=8> */
[----:B------:R-:W-:Y:S02]  /*b4f0*/  F2FP.BF16.F32.PACK_AB R145, R108, R145 ;  /* 0x000000916c91723e */ /* 0x000fe400000010ff */
[----:B------:R-:W-:Y:S02]  /*b500*/  LOP3.LUT R4, R137, 0x380, RZ, 0xc0, !PT ;  /* 0x0000038089047812 */ /* 0x000fe400078ec0ff */
[----:B------:R-:W-:Y:S02]  /*b510*/  LOP3.LUT R6, R139, 0x380, RZ, 0xc0, !PT ;  /* 0x000003808b067812 */ /* 0x000fe400078ec0ff */
[----:B------:R-:W-:Y:S02]  /*b520*/  F2FP.BF16.F32.PACK_AB R72, R21, R72 ;  /* 0x000000481548723e */ /* 0x000fe400000010ff */
[----:B0-----:R-:W-:-:S02]  /*b530*/  F2FP.BF16.F32.PACK_AB R27, R28, R73 ;  /* 0x000000491c1b723e */ /* 0x001fc400000010ff */
        /* <DEDUP_REMOVED lines=8> */
[----:B------:R-:W-:Y:S02]  /*b5c0*/  IADD3 R141, P4, R54, 0x60, RZ ;  /* 0x00000060368d7810 */ /* 0x000fe40007f9e0ff */
[----:B------:R-:W-:Y:S02]  /*b5d0*/  F2FP.BF16.F32.PACK_AB R128, R85, R128 ;  /* 0x000000805580723e */ /* 0x000fe400000010ff */
[----:B------:R-:W-:Y:S02]  /*b5e0*/  SEL R73, R24, R25, P0 ;  /* 0x0000001918497207 */ /* 0x000fe40000000000 */
[----:B------:R-:W-:-:S02]  /*b5f0*/  SEL R69, R25, R24, P0 ;  /* 0x0000001819457207 */ /* 0x000fc40000000000 */
[----:B------:R-:W-:Y:S02]  /*b600*/  SEL R91, R144, R145, P0 ;  /* 0x00000091905b7207 */ /* 0x000fe40000000000 */
[----:B------:R-:W-:Y:S02]  /*b610*/  SEL R35, R145, R144, P0 ;  /* 0x0000009091237207 */ /* 0x000fe40000000000 */
[----:B------:R-:W-:Y:S02]  /*b620*/  SEL R133, R142, R143, P0 ;  /* 0x0000008f8e857207 */ /* 0x000fe40000000000 */
[----:B------:R-:W-:Y:S02]  /*b630*/  SEL R70, R143, R142, P0 ;  /* 0x0000008e8f467207 */ /* 0x000fe40000000000 */
[----:B------:R-:W-:Y:S02]  /*b640*/  SHF.R.U64 R4, R4, 0x3, RZ ;  /* 0x0000000304047819 */ /* 0x000fe400000012ff */
[----:B------:R-:W-:-:S02]  /*b650*/  SHF.R.U64 R6, R6, 0x3, RZ ;  /* 0x0000000306067819 */ /* 0x000fc400000012ff */
[----:B------:R-:W-:Y:S02]  /*b660*/  F2FP.BF16.F32.PACK_AB R62, R87, R62 ;  /* 0x0000003e573e723e */ /* 0x000fe400000010ff */
[----:B------:R-:W-:Y:S02]  /*b670*/  SEL R85, R72, R27, P0 ;  /* 0x0000001b48557207 */ /* 0x000fe40000000000 */
[----:B------:R-:W-:Y:S02]  /*b680*/  SEL R25, R27, R72, P0 ;  /* 0x000000481b197207 */ /* 0x000fe40000000000 */
[C---:B------:R-:W-:Y:S02]  /*b690*/  IADD3 R143, P5, R54.reuse, 0x4000, RZ ;  /* 0x00004000368f7810 */ /* 0x040fe40007fbe0ff */
[----:B------:R-:W-:Y:S02]  /*b6a0*/  IADD3 R145, P6, R54, 0x4020, RZ ;  /* 0x0000402036917810 */ /* 0x000fe40007fde0ff */
[----:B------:R-:W-:-:S02]  /*b6b0*/  F2FP.BF16.F32.PACK_AB R71, R78, R71 ;  /* 0x000000474e47723e */ /* 0x000fc400000010ff */
[----:B------:R-:W-:Y:S02]  /*b6c0*/  F2FP.BF16.F32.PACK_AB R44, R79, R66 ;  /* 0x000000424f2c723e */ /* 0x000fe400000010ff */
[----:B------:R-:W-:Y:S02]  /*b6d0*/  SEL R83, R15, R8, P0 ;  /* 0x000000080f537207 */ /* 0x000fe40000000000 */
[----:B------:R-:W-:Y:S02]  /*b6e0*/  SEL R24, R8, R15, P0 ;  /* 0x0000000f08187207 */ /* 0x000fe40000000000 */
[----:B------:R-:W-:Y:S02]  /*b6f0*/  SEL R87, R29, R36, P0 ;  /* 0x000000241d577207 */ /* 0x000fe40000000000 */
[----:B------:R-:W-:Y:S02]  /*b700*/  SEL R27, R36, R29, P0 ;  /* 0x0000001d241b7207 */ /* 0x000fe40000000000 */
[----:B------:R-:W-:-:S02]  /*b710*/  SEL R93, R61, R68, P0 ;  /* 0x000000443d5d7207 */ /* 0x000fc40000000000 */
[----:B------:R-:W-:Y:S01]  /*b720*/  SEL R30, R68, R61, P0 ;  /* 0x0000003d441e7207 */ /* 0x000fe20000000000 */
[--C-:B------:R-:W-:Y:S01]  /*b730*/  IMAD.X R61, RZ, RZ, R55.reuse, P2 ;  /* 0x000000ffff3d7224 */ /* 0x100fe200010e0637 */
[----:B------:R-:W-:Y:S02]  /*b740*/  F2FP.BF16.F32.PACK_AB R13, R13, R56 ;  /* 0x000000380d0d723e */ /* 0x000fe400000010ff */
[----:B------:R-:W-:Y:S02]  /*b750*/  F2FP.BF16.F32.PACK_AB R67, R86, R67 ;  /* 0x000000435643723e */ /* 0x000fe400000010ff */
[----:B------:R-:W-:Y:S02]  /*b760*/  F2FP.BF16.F32.PACK_AB R147, R10, R147 ;  /* 0x000000930a93723e */ /* 0x000fe400000010ff */
[----:B------:R-:W-:Y:S02]  /*b770*/  SEL R95, R53, R60, P0 ;  /* 0x0000003c355f7207 */ /* 0x000fe40000000000 */
[----:B------:R-:W-:Y:S01]  /*b780*/  SEL R29, R60, R53, P0 ;  /* 0x000000353c1d7207 */ /* 0x000fe20000000000 */
[----:B------:R-:W-:Y:S01]  /*b790*/  IMAD.X R53, RZ, RZ, R55, P4 ;  /* 0x000000ffff357224 */ /* 0x000fe200020e0637 */
[----:B------:R-:W-:-:S02]  /*b7a0*/  LOP3.LUT R8, R141, 0x380, RZ, 0xc0, !PT ;  /* 0x000003808d087812 */ /* 0x000fc400078ec0ff */
[----:B------:R-:W-:Y:S02]  /*b7b0*/  F2FP.BF16.F32.PACK_AB R102, R102, R59 ;  /* 0x0000003b6666723e */ /* 0x000fe400000010ff */
[----:B------:R-:W-:Y:S02]  /*b7c0*/  IADD3 R149, P2, R54, 0x4060, RZ ;  /* 0x0000406036957810 */ /* 0x000fe40007f5e0ff */
[----:B------:R-:W-:Y:S02]  /*b7d0*/  LOP3.LUT R60, R4, R137, RZ, 0x3c, !PT ;  /* 0x00000089043c7212 */ /* 0x000fe400078e3cff */
[----:B------:R-:W-:Y:S02]  /*b7e0*/  LOP3.LUT R56, R6, R139, RZ, 0x3c, !PT ;  /* 0x0000008b06387212 */ /* 0x000fe400078e3cff */
[----:B------:R-:W-:Y:S02]  /*b7f0*/  LOP3.LUT R4, R143, 0x380, RZ, 0xc0, !PT ;  /* 0x000003808f047812 */ /* 0x000fe400078ec0ff */
[----:B------:R-:W-:-:S02]  /*b800*/  LOP3.LUT R6, R145, 0x380, RZ, 0xc0, !PT ;  /* 0x0000038091067812 */ /* 0x000fc400078ec0ff */
        /* <DEDUP_REMOVED lines=9> */
[----:B------:R-:W-:Y:S02]  /*b8a0*/  SHF.R.U64 R8, R8, 0x3, RZ ;  /* 0x0000000308087819 */ /* 0x000fe400000012ff */
[----:B------:R-:W-:Y:S02]  /*b8b0*/  SEL R123, R102, R57, P0 ;  /* 0x00000039667b7207 */ /* 0x000fe40000000000 */
[----:B------:R-:W-:Y:S01]  /*b8c0*/  SEL R62, R57, R102, P0 ;  /* 0x00000066393e7207 */ /* 0x000fe20000000000 */
[----:B------:R-:W-:Y:S01]  /*b8d0*/  IMAD.X R57, RZ, RZ, R55, P3 ;  /* 0x000000ffff397224 */ /* 0x000fe200018e0637 */
[----:B------:R-:W-:-:S02]  /*b8e0*/  IADD3 R147, P1, R54, 0x4040, RZ ;  /* 0x0000404036937810 */ /* 0x000fc40007f3e0ff */
[----:B------:R-:W-:Y:S02]  /*b8f0*/  LOP3.LUT R10, R149, 0x380, RZ, 0xc0, !PT ;  /* 0x00000380950a7812 */ /* 0x000fe400078ec0ff */
[----:B------:R-:W-:Y:S02]  /*b900*/  F2FP.BF16.F32.PACK_AB R152, R152, R153 ;  /* 0x000000999898723e */ /* 0x000fe400000010ff */
[----:B------:R-:W-:Y:S02]  /*b910*/  SHF.R.U64 R4, R4, 0x3, RZ ;  /* 0x0000000304047819 */ /* 0x000fe400000012ff */
[----:B------:R-:W-:Y:S02]  /*b920*/  SHF.R.U64 R6, R6, 0x3, RZ ;  /* 0x0000000306067819 */ /* 0x000fe400000012ff */
[----:B------:R-:W-:Y:S02]  /*b930*/  F2FP.BF16.F32.PACK_AB R120, R77, R120 ;  /* 0x000000784d78723e */ /* 0x000fe400000010ff */
[----:B------:R-:W-:-:S02]  /*b940*/  F2FP.BF16.F32.PACK_AB R121, R84, R121 ;  /* 0x000000795479723e */ /* 0x000fc400000010ff */
[----:B------:R-:W-:Y:S02]  /*b950*/  SEL R89, R37, R52, P0 ;  /* 0x0000003425597207 */ /* 0x000fe40000000000 */
[----:B------:R-:W-:Y:S01]  /*b960*/  SEL R28, R52, R37, P0 ;  /* 0x00000025341c7207 */ /* 0x000fe20000000000 */
[--C-:B------:R-:W-:Y:S01]  /*b970*/  IMAD.X R37, RZ, RZ, R55.reuse, P2 ;  /* 0x000000ffff257224 */ /* 0x100fe200010e0637 */
[C---:B------:R-:W-:Y:S02]  /*b980*/  IADD3 R151, P3, R54.reuse, 0x8000, RZ ;  /* 0x0000800036977810 */ /* 0x040fe40007f7e0ff */
[----:B------:R-:W-:Y:S02]  /*b990*/  IADD3 R153, P4, R54, 0x8020, RZ ;  /* 0x0000802036997810 */ /* 0x000fe40007f9e0ff */
[----:B------:R-:W-:Y:S01]  /*b9a0*/  F2FP.BF16.F32.PACK_AB R94, R94, R63 ;  /* 0x0000003f5e5e723e */ /* 0x000fe200000010ff */
[----:B------:R-:W-:Y:S01]  /*b9b0*/  IMAD.X R15, RZ, RZ, R55, P3 ;  /* 0x000000ffff0f7224 */ /* 0x000fe200018e0637 */
[----:B------:R-:W-:-:S02]  /*b9c0*/  LOP3.LUT R52, R8, R141, RZ, 0x3c, !PT ;  /* 0x0000008d08347212 */ /* 0x000fc400078e3cff */
[----:B------:R-:W-:Y:S02]  /*b9d0*/  F2FP.BF16.F32.PACK_AB R11, R11, R48 ;  /* 0x000000300b0b723e */ /* 0x000fe400000010ff */
[----:B------:R-:W-:Y:S02]  /*b9e0*/  LOP3.LUT R8, R147, 0x380, RZ, 0xc0, !PT ;  /* 0x0000038093087812 */ /* 0x000fe400078ec0ff */
[----:B------:R-:W-:Y:S02]  /*b9f0*/  SHF.R.U64 R10, R10, 0x3, RZ ;  /* 0x000000030a0a7819 */ /* 0x000fe400000012ff */
[----:B------:R-:W-:Y:S02]  /*ba00*/  F2FP.BF16.F32.PACK_AB R39, R134, R39 ;  /* 0x000000278627723e */ /* 0x000fe400000010ff */
[----:B------:R-:W-:Y:S02]  /*ba10*/  SEL R75, R32, R33, P0 ;  /* 0x00000021204b7207 */ /* 0x000fe40000000000 */
[----:B------:R-:W-:-:S02]  /*ba20*/  SEL R66, R33, R32, P0 ;  /* 0x0000002021427207 */ /* 0x000fc40000000000 */
[----:B------:R-:W-:Y:S02]  /*ba30*/  LOP3.LUT R48, R4, R143, RZ, 0x3c, !PT ;  /* 0x0000008f04307212 */ /* 0x000fe400078e3cff */
[----:B------:R-:W-:Y:S02]  /*ba40*/  LOP3.LUT R44, R6, R145, RZ, 0x3c, !PT ;  /* 0x00000091062c7212 */ /* 0x000fe400078e3cff */
[----:B------:R-:W-:Y:S02]  /*ba50*/  F2FP.BF16.F32.PACK_AB R129, R92, R129 ;  /* 0x000000815c81723e */ /* 0x000fe400000010ff */
[----:B------:R-:W-:Y:S02]  /*ba60*/  SEL R101, R120, R121, P0 ;  /* 0x0000007978657207 */ /* 0x000fe40000000000 */
[----:B------:R-:W-:Y:S02]  /*ba70*/  SEL R32, R121, R120, P0 ;  /* 0x0000007879207207 */ /* 0x000fe40000000000 */
[----:B------:R-:W-:-:S02]  /*ba80*/  LOP3.LUT R4, R151, 0x380, RZ, 0xc0, !PT ;  /* 0x0000038097047812 */ /* 0x000fc400078ec0ff */
[----:B------:R-:W-:Y:S02]  /*ba90*/  LOP3.LUT R6, R153, 0x380, RZ, 0xc0, !PT ;  /* 0x0000038099067812 */ /* 0x000fe400078ec0ff */
[----:B------:R-:W-:Y:S02]  /*baa0*/  F2FP.BF16.F32.PACK_AB R40, R9, R40 ;  /* 0x000000280928723e */ /* 0x000fe400000010ff */
[----:B------:R-:W-:Y:S02]  /*bab0*/  F2FP.BF16.F32.PACK_AB R43, R126, R43 ;  /* 0x0000002b7e2b723e */ /* 0x000fe400000010ff */
[----:B------:R-:W-:Y:S02]  /*bac0*/  F2FP.BF16.F32.PACK_AB R38, R127, R38 ;  /* 0x000000267f26723e */ /* 0x000fe400000010ff */
[----:B------:R-:W-:Y:S02]  /*bad0*/  SEL R121, R94, R49, P0 ;  /* 0x000000315e797207 */ /* 0x000fe40000000000 */
[----:B------:R-:W-:Y:S01]  /*bae0*/  SEL R59, R49, R94, P0 ;  /* 0x0000005e313b7207 */ /* 0x000fe20000000000 */
[----:B------:R-:W-:Y:S01]  /*baf0*/  IMAD.X R49, RZ, RZ, R55, P5 ;  /* 0x000000ffff317224 */ /* 0x000fe200028e0637 */
[----:B------:R-:W-:-:S02]  /*bb00*/  F2FP.BF16.F32.PACK_AB R9, R154, R155 ;  /* 0x0000009b9a09723e */ /* 0x000fc400000010ff */
[----:B------:R-:W-:Y:S02]  /*bb10*/  SEL R111, R116, R45, P0 ;  /* 0x0000002d746f7207 */ /* 0x000fe40000000000 */
[----:B------:R-:W-:Y:S01]  /*bb20*/  SEL R46, R45, R116, P0 ;  /* 0x000000742d2e7207 */ /* 0x000fe20000000000 */
[--C-:B------:R-:W-:Y:S01]  /*bb30*/  IMAD.X R45, RZ, RZ, R55.reuse, P6 ;  /* 0x000000ffff2d7224 */ /* 0x100fe200030e0637 */
[----:B------:R-:W-:Y:S02]  /*bb40*/  SHF.R.U64 R8, R8, 0x3, RZ ;  /* 0x0000000308087819 */ /* 0x000fe400000012ff */
[----:B------:R-:W-:Y:S02]  /*bb50*/  LOP3.LUT R36, R10, R149, RZ, 0x3c, !PT ;  /* 0x000000950a247212 */ /* 0x000fe400078e3cff */
[----:B------:R-:W-:Y:S02]  /*bb60*/  SEL R131, R39, R42, P0 ;  /* 0x0000002a27837207 */ /* 0x000fe40000000000 */
[----:B------:R-:W-:Y:S01]  /*bb70*/  SEL R68, R42, R39, P0 ;  /* 0x000000272a447207 */ /* 0x000fe20000000000 */
[----:B------:R-:W-:Y:S01]  /*bb80*/  IMAD.X R39, RZ, RZ, R55, P1 ;  /* 0x000000ffff277224 */ /* 0x000fe200008e0637 */
[----:B------:R-:W-:-:S02]  /*bb90*/  IADD3 R155, P5, R54, 0x8040, RZ ;  /* 0x00008040369b7810 */ /* 0x000fc40007fbe0ff */
[----:B------:R-:W-:Y:S02]  /*bba0*/  SEL R103, R128, R129, P0 ;  /* 0x0000008180677207 */ /* 0x000fe40000000000 */
[----:B------:R-:W-:Y:S02]  /*bbb0*/  SEL R33, R129, R128, P0 ;  /* 0x0000008081217207 */ /* 0x000fe40000000000 */
[----:B------:R-:W-:Y:S01]  /*bbc0*/  IADD3 R157, P6, R54, 0x8060, RZ ;  /* 0x00008060369d7810 */ /* 0x000fe20007fde0ff */
[----:B--2---:R-:W-:Y:S01]  /*bbd0*/  SHFL.IDX PT, R75, R75, R26, 0x1c1f ;  /* 0x001c1f1a4b4b7589 */ /* 0x004fe200000e0000 */
[----:B------:R-:W-:Y:S02]  /*bbe0*/  SHF.R.U64 R4, R4, 0x3, RZ ;  /* 0x0000000304047819 */ /* 0x000fe400000012ff */
[----:B------:R-:W-:Y:S01]  /*bbf0*/  SHF.R.U64 R6, R6, 0x3, RZ ;  /* 0x0000000306067819 */ /* 0x000fe200000012ff */
[----:B------:R-:W-:Y:S01]  /*bc00*/  SHFL.IDX PT, R113, R113, R26, 0x1c1f ;  /* 0x001c1f1a71717589 */ /* 0x000fe200000e0000 */
[----:B------:R-:W-:-:S02]  /*bc10*/  SEL R129, R43, R38, P0 ;  /* 0x000000262b817207 */ /* 0x000fc40000000000 */
[----:B------:R-:W-:Y:S01]  /*bc20*/  SEL R67, R38, R43, P0 ;  /* 0x0000002b26437207 */ /* 0x000fe20000000000 */
[----:B------:R-:W-:Y:S01]  /*bc30*/  SHFL.IDX PT, R117, R117, R26, 0x1c1f ;  /* 0x001c1f1a75757589 */ /* 0x000fe200000e0000 */
[C---:B------:R-:W-:Y:S02]  /*bc40*/  IADD3 R159, P1, R54.reuse, 0xc000, RZ ;  /* 0x0000c000369f7810 */ /* 0x040fe40007f3e0ff */
[----:B------:R-:W-:Y:S01]  /*bc50*/  IADD3 R161, P2, R54, 0xc020, RZ ;  /* 0x0000c02036a17810 */ /* 0x000fe20007f5e0ff */
[----:B------:R-:W-:Y:S01]  /*bc60*/  SHFL.IDX PT, R73, R73, R26, 0x1c1f ;  /* 0x001c1f1a49497589 */ /* 0x000fe200000e0000 */
[----:B------:R-:W-:Y:S02]  /*bc70*/  MOV R96, R56 ;  /* 0x0000003800607202 */ /* 0x000fe40000000f00 */
[----:B------:R-:W-:Y:S01]  /*bc80*/  LOP3.LUT R38, R8, R147, RZ, 0x3c, !PT ;  /* 0x0000009308267212 */ /* 0x000fe200078e3cff */
[----:B------:R-:W-:Y:S01]  /*bc90*/  IMAD.X R7, RZ, RZ, R55, P2 ;  /* 0x000000ffff077224 */ /* 0x000fe200010e0637 */
[----:B------:R-:W-:Y:S01]  /*bca0*/  MOV R57, R36 ;  /* 0x0000002400397202 */ /* 0x000fe20000000f00 */
[----:B------:R-:W-:Y:S01]  /*bcb0*/  SHFL.IDX PT, R105, R105, R26, 0x1c1f ;  /* 0x001c1f1a69697589 */ /* 0x000fe200000e0000 */
[----:B------:R-:W-:-:S02]  /*bcc0*/  SEL R77, R40, R41, P0 ;  /* 0x00000029284d7207 */ /* 0x000fc40000000000 */
[----:B------:R-:W-:Y:S01]  /*bcd0*/  SEL R63, R41, R40, P0 ;  /* 0x00000028293f7207 */ /* 0x000fe20000000000 */
[--C-:B------:R-:W-:Y:S01]  /*bce0*/  IMAD.X R41, RZ, RZ, R55.reuse, P1 ;  /* 0x000000ffff297224 */ /* 0x100fe200008e0637 */
[----:B------:R-:W-:Y:S01]  /*bcf0*/  SEL R81, R13, R14, P0 ;  /* 0x0000000e0d517207 */ /* 0x000fe20000000000 */
[----:B------:R-:W-:Y:S01]  /*bd00*/  SHFL.IDX PT, R109, R109, R26, 0x1c1f ;  /* 0x001c1f1a6d6d7589 */ /* 0x000fe200000e0000 */
[----:B------:R-:W-:Y:S01]  /*bd10*/  SEL R21, R14, R13, P0 ;  /* 0x0000000d0e157207 */ /* 0x000fe20000000000 */
[--C-:B------:R-:W-:Y:S01]  /*bd20*/  IMAD.X R13, RZ, RZ, R55.reuse, P5 ;  /* 0x000000ffff0d7224 */ /* 0x100fe200028e0637 */
[----:B------:R-:W-:Y:S01]  /*bd30*/  SEL R107, R9, R152, P0 ;  /* 0x00000098096b7207 */ /* 0x000fe20000000000 */
[----:B------:R-:W-:Y:S01]  /*bd40*/  SHFL.IDX PT, R77, R77, R26, 0x1c1f ;  /* 0x001c1f1a4d4d7589 */ /* 0x000fe200000e0000 */
[----:B------:R-:W-:Y:S01]  /*bd50*/  SEL R72, R152, R9, P0 ;  /* 0x0000000998487207 */ /* 0x000fe20000000000 */
[----:B------:R-:W-:Y:S01]  /*bd60*/  IMAD.X R9, RZ, RZ, R55, P6 ;  /* 0x000000ffff097224 */ /* 0x000fe200030e0637 */
[----:B------:R-:W-:Y:S01]  /*bd70*/  LOP3.LUT R8, R155, 0x380, RZ, 0xc0, !PT ;  /* 0x000003809b087812 */ /* 0x000fe200078ec0ff */
[----:B------:R-:W-:Y:S01]  /*bd80*/  SHFL.IDX PT, R81, R81, R26, 0x1c1f ;  /* 0x001c1f1a51517589 */ /* 0x000fe200000e0000 */
[----:B------:R-:W-:-:S02]  /*bd90*/  LOP3.LUT R37, R26, 0x2, RZ, 0x3c, !PT ;  /* 0x000000021a257812 */ /* 0x000fc400078e3cff */
[----:B------:R-:W-:Y:S01]  /*bda0*/  LOP3.LUT R40, R157, 0x380, RZ, 0xc0, !PT ;  /* 0x000003809d287812 */ /* 0x000fe200078ec0ff */
[----:B------:R-:W-:Y:S01]  /*bdb0*/  SHFL.IDX PT, R107, R107, R26, 0x1c1f ;  /* 0x001c1f1a6b6b7589 */ /* 0x000fe200000e0000 */
[----:B------:R-:W-:Y:S02]  /*bdc0*/  LOP3.LUT R14, R4, R151, RZ, 0x3c, !PT ;  /* 0x00000097040e7212 */ /* 0x000fe400078e3cff */
[----:B------:R-:W-:Y:S01]  /*bdd0*/  LOP3.LUT R10, R6, R153, RZ, 0x3c, !PT ;  /* 0x00000099060a7212 */ /* 0x000fe200078e3cff */
[----:B------:R-:W0:Y:S01]  /*bde0*/  SHFL.IDX PT, R66, R66, R37, 0x1c1f ;  /* 0x001c1f2542427589 */ /* 0x000e2200000e0000 */
[----:B------:R-:W-:Y:S02]  /*bdf0*/  LOP3.LUT R4, R159, 0x380, RZ, 0xc0, !PT ;  /* 0x000003809f047812 */ /* 0x000fe400078ec0ff */
[----:B------:R-:W-:Y:S01]  /*be00*/  LOP3.LUT R6, R161, 0x380, RZ, 0xc0, !PT ;  /* 0x00000380a1067812 */ /* 0x000fe200078ec0ff */
[----:B------:R-:W1:Y:S01]  /*be10*/  SHFL.IDX PT, R72, R72, R37, 0x1c1f ;  /* 0x001c1f2548487589 */ /* 0x000e6200000e0000 */
[----:B------:R-:W-:-:S02]  /*be20*/  LOP3.LUT R5, R54, 0x380, RZ, 0xc0, !PT ;  /* 0x0000038036057812 */ /* 0x000fc400078ec0ff */
[----:B------:R-:W-:Y:S01]  /*be30*/  SHF.R.U64 R8, R8, 0x3, RZ ;  /* 0x0000000308087819 */ /* 0x000fe200000012ff */
[----:B------:R-:W2:Y:S01]  /*be40*/  SHFL.IDX PT, R74, R74, R37, 0x1c1f ;  /* 0x001c1f254a4a7589 */ /* 0x000ea200000e0000 */
[----:B------:R-:W-:Y:S02]  /*be50*/  SHF.R.U64 R40, R40, 0x3, RZ ;  /* 0x0000000328287819 */ /* 0x000fe400000012ff */
[----:B------:R-:W-:Y:S01]  /*be60*/  SEL R79, R11, R12, P0 ;  /* 0x0000000c0b4f7207 */ /* 0x000fe20000000000 */
[----:B------:R-:W3:Y:S01]  /*be70*/  SHFL.IDX PT, R76, R76, R37, 0x1c1f ;  /* 0x001c1f254c4c7589 */ /* 0x000ee200000e0000 */
[----:B------:R-:W-:Y:S01]  /*be80*/  SEL R20, R12, R11, P0 ;  /* 0x0000000b0c147207 */ /* 0x000fe20000000000 */
[----:B------:R-:W-:Y:S01]  /*be90*/  IMAD.X R11, RZ, RZ, R55, P4 ;  /* 0x000000ffff0b7224 */ /* 0x000fe200020e0637 */
[----:B------:R-:W-:Y:S01]  /*bea0*/  SHF.R.U64 R4, R4, 0x3, RZ ;  /* 0x0000000304047819 */ /* 0x000fe200000012ff */
[----:B------:R-:W-:Y:S01]  /*beb0*/  SHFL.IDX PT, R58, R58, R37, 0x1c1f ;  /* 0x001c1f253a3a7589 */ /* 0x000fe200000e0000 */
[----:B------:R-:W-:-:S02]  /*bec0*/  SHF.R.U64 R6, R6, 0x3, RZ ;  /* 0x0000000306067819 */ /* 0x000fc400000012ff */
[----:B------:R-:W-:Y:S01]  /*bed0*/  IADD3 R165, P4, R54, 0xc060, RZ ;  /* 0x0000c06036a57810 */ /* 0x000fe20007f9e0ff */
[----:B------:R-:W-:Y:S01]  /*bee0*/  SHFL.IDX PT, R79, R79, R26, 0x1c1f ;  /* 0x001c1f1a4f4f7589 */ /* 0x000fe200000e0000 */
[----:B------:R-:W-:Y:S02]  /*bef0*/  SHF.R.U64 R5, R5, 0x3, RZ ;  /* 0x0000000305057819 */ /* 0x000fe400000012ff */
[----:B------:R-:W-:Y:S01]  /*bf00*/  LOP3.LUT R12, R8, R155, RZ, 0x3c, !PT ;  /* 0x0000009b080c7212 */ /* 0x000fe200078e3cff */
[----:B------:R-:W-:Y:S01]  /*bf10*/  SHFL.IDX PT, R20, R20, R37, 0x1c1f ;  /* 0x001c1f2514147589 */ /* 0x000fe200000e0000 */
[----:B------:R-:W-:Y:S02]  /*bf20*/  LOP3.LUT R8, R40, R157, RZ, 0x3c, !PT ;  /* 0x0000009d28087212 */ /* 0x000fe400078e3cff */
[----:B------:R-:W-:Y:S01]  /*bf30*/  LOP3.LUT R40, R4, R159, RZ, 0x3c, !PT ;  /* 0x0000009f04287212 */ /* 0x000fe200078e3cff */
[----:B------:R-:W-:Y:S01]  /*bf40*/  SHFL.IDX PT, R36, R21, R37, 0x1c1f ;  /* 0x001c1f2515247589 */ /* 0x000fe200000e0000 */
[----:B------:R-:W-:-:S02]  /*bf50*/  LOP3.LUT R6, R6, R161, RZ, 0x3c, !PT ;  /* 0x000000a106067212 */ /* 0x000fc400078e3cff */
[----:B------:R-:W-:Y:S01]  /*bf60*/  IADD3 R163, P3, R54, 0xc040, RZ ;  /* 0x0000c04036a37810 */ /* 0x000fe20007f7e0ff */
[----:B------:R-:W-:Y:S01]  /*bf70*/  SHFL.IDX PT, R83, R83, R26, 0x1c1f ;  /* 0x001c1f1a53537589 */ /* 0x000fe200000e0000 */
[----:B------:R-:W-:Y:S01]  /*bf80*/  LOP3.LUT R54, R5, R54, RZ, 0x3c, !PT ;  /* 0x0000003605367212 */ /* 0x000fe200078e3cff */
[--C-:B------:R-:W-:Y:S01]  /*bf90*/  IMAD.X R5, RZ, RZ, R55.reuse, P4 ;  /* 0x000000ffff057224 */ /* 0x100fe200020e0637 */
[----:B------:R-:W-:Y:S01]  /*bfa0*/  LOP3.LUT R78, R165, 0x380, RZ, 0xc0, !PT ;  /* 0x00000380a54e7812 */ /* 0x000fe200078ec0ff */
[----:B------:R-:W-:Y:S01]  /*bfb0*/  IMAD.X R43, RZ, RZ, R55, P3 ;  /* 0x000000ffff2b7224 */ /* 0x000fe200018e0637 */
[----:B------:R-:W-:Y:S01]  /*bfc0*/  MOV R40, R40 ;  /* 0x0000002800287202 */ /* 0x000fe20000000f00 */
[----:B------:R-:W-:Y:S01]  /*bfd0*/  SHFL.IDX PT, R111, R111, R26, 0x1c1f ;  /* 0x001c1f1a6f6f7589 */ /* 0x000fe200000e0000 */
[----:B------:R-:W-:Y:S02]  /*bfe0*/  MOV R41, R6 ;  /* 0x0000000600297202 */ /* 0x000fe40000000f00 */
[----:B------:R-:W-:Y:S01]  /*bff0*/  SHF.R.U64 R78, R78, 0x3, RZ ;  /* 0x000000034e4e7819 */ /* 0x000fe200000012ff */
[----:B------:R-:W4:Y:S01]  /*c000*/  SHFL.IDX PT, R6, R69, R37, 0x1c1f ;  /* 0x001c1f2545067589 */ /* 0x000f2200000e0000 */
[----:B------:R-:W-:-:S02]  /*c010*/  MOV R100, R54 ;  /* 0x0000003600647202 */ /* 0x000fc40000000f00 */
[----:B------:R-:W-:Y:S01]  /*c020*/  MOV R55, R14 ;  /* 0x0000000e00377202 */ /* 0x000fe20000000f00 */
[----:B------:R-:W-:Y:S01]  /*c030*/  SHFL.IDX PT, R46, R46, R37, 0x1c1f ;  /* 0x001c1f252e2e7589 */ /* 0x000fe200000e0000 */
[----:B------:R-:W-:Y:S02]  /*c040*/  LOP3.LUT R42, R163, 0x380, RZ, 0xc0, !PT ;  /* 0x00000380a32a7812 */ /* 0x000fe400078ec0ff */
[----:B------:R-:W-:Y:S01]  /*c050*/  LOP3.LUT R4, R78, R165, RZ, 0x3c, !PT ;  /* 0x000000a54e047212 */ /* 0x000fe200078e3cff */
[----:B------:R-:W4:Y:S01]  /*c060*/  SHFL.IDX PT, R14, R63, R37, 0x1c1f ;  /* 0x001c1f253f0e7589 */ /* 0x000f2200000e0000 */
[----:B------:R-:W-:Y:S02]  /*c070*/  MOV R98, R60 ;  /* 0x0000003c00627202 */ /* 0x000fe40000000f00 */
[----:B------:R-:W-:Y:S01]  /*c080*/  MOV R61, R38 ;  /* 0x00000026003d7202 */ /* 0x000fe20000000f00 */
[----:B------:R-:W4:Y:S01]  /*c090*/  SHFL.IDX PT, R78, R47, R37, 0x1c1f ;  /* 0x001c1f252f4e7589 */ /* 0x000f2200000e0000 */
[----:B------:R-:W-:-:S02]  /*c0a0*/  SHF.R.U64 R42, R42, 0x3, RZ ;  /* 0x000000032a2a7819 */ /* 0x000fc400000012ff */
[----:B------:R-:W-:Y:S01]  /*c0b0*/  MOV R90, R44 ;  /* 0x0000002c005a7202 */ /* 0x000fe20000000f00 */
[----:B------:R4:W-:Y:S01]  /*c0c0*/  SHFL.IDX PT, R38, R24, R37, 0x1c1f ;  /* 0x001c1f2518267589 */ /* 0x0009e200000e0000 */
[----:B------:R-:W-:Y:S02]  /*c0d0*/  SEL R127, R118, R65, P0 ;  /* 0x00000041767f7207 */ /* 0x000fe40000000000 */
[----:B------:R-:W-:Y:S01]  /*c0e0*/  MOV R92, R48 ;  /* 0x00000030005c7202 */ /* 0x000fe20000000f00 */
[----:B------:R-:W-:Y:S01]  /*c0f0*/  SHFL.IDX PT, R85, R85, R26, 0x1c1f ;  /* 0x001c1f1a55557589 */ /* 0x000fe200000e0000 */
[----:B------:R-:W-:Y:S02]  /*c100*/  SEL R65, R65, R118, P0 ;  /* 0x0000007641417207 */ /* 0x000fe40000000000 */
[----:B------:R-:W-:Y:S01]  /*c110*/  MOV R94, R52 ;  /* 0x00000034005e7202 */ /* 0x000fe20000000f00 */
[----:B------:R-:W-:Y:S01]  /*c120*/  SHFL.IDX PT, R115, R115, R26, 0x1c1f ;  /* 0x001c1f1a73737589 */ /* 0x000fe200000e0000 */
[----:B------:R-:W-:-:S02]  /*c130*/  LOP3.LUT R42, R42, R163, RZ, 0x3c, !PT ;  /* 0x000000a32a2a7212 */ /* 0x000fc400078e3cff */
[----:B------:R-:W-:Y:S01]  /*c140*/  MOV R53, R10 ;  /* 0x0000000a00357202 */ /* 0x000fe20000000f00 */
[----:B------:R4:W-:Y:S01]  /*c150*/  SHFL.IDX PT, R44, R25, R37, 0x1c1f ;  /* 0x001c1f25192c7589 */ /* 0x0009e200000e0000 */
[----:B------:R-:W-:Y:S02]  /*c160*/  MOV R45, R8 ;  /* 0x00000008002d7202 */ /* 0x000fe40000000f00 */
[----:B------:R-:W-:Y:S01]  /*c170*/  MOV R49, R12 ;  /* 0x0000000c00317202 */ /* 0x000fe20000000f00 */
[----:B------:R-:W-:Y:S01]  /*c180*/  SHFL.IDX PT, R50, R50, R37, 0x1c1f ;  /* 0x001c1f2532327589 */ /* 0x000fe200000e0000 */
[----:B0-----:R-:W-:Y:S02]  /*c190*/  SEL R8, R75, R66, P0 ;  /* 0x000000424b087207 */ /* 0x001fe40000000000 */
[----:B------:R-:W-:Y:S01]  /*c1a0*/  SEL R10, R66, R75, P0 ;  /* 0x0000004b420a7207 */ /* 0x000fe20000000000 */
[----:B------:R-:W-:Y:S01]  /*c1b0*/  SHFL.IDX PT, R87, R87, R26, 0x1c1f ;  /* 0x001c1f1a57577589 */ /* 0x000fe200000e0000 */
[----:B-1----:R-:W-:-:S02]  /*c1c0*/  SEL R13, R107, R72, P0 ;  /* 0x000000486b0d7207 */ /* 0x002fc40000000000 */
[----:B------:R-:W-:Y:S01]  /*c1d0*/  SEL R15, R72, R107, P0 ;  /* 0x0000006b480f7207 */ /* 0x000fe20000000000 */
[----:B------:R-:W-:Y:S01]  /*c1e0*/  SHFL.IDX PT, R119, R119, R26, 0x1c1f ;  /* 0x001c1f1a77777589 */ /* 0x000fe200000e0000 */
[----:B------:R-:W-:Y:S02]  /*c1f0*/  MOV R42, R42 ;  /* 0x0000002a002a7202 */ /* 0x000fe40000000f00 */
[----:B--2---:R-:W-:Y:S01]  /*c200*/  SEL R9, R113, R74, P0 ;  /* 0x0000004a71097207 */ /* 0x004fe20000000000 */
[----:B------:R0:W-:Y:S01]  /*c210*/  SHFL.IDX PT, R48, R27, R37, 0x1c1f ;  /* 0x001c1f251b307589 */ /* 0x0001e200000e0000 */
[----:B------:R-:W-:Y:S02]  /*c220*/  SEL R11, R74, R113, P0 ;  /* 0x000000714a0b7207 */ /* 0x000fe40000000000 */
[----:B------:R-:W-:Y:S01]  /*c230*/  MOV R43, R4 ;  /* 0x00000004002b7202 */ /* 0x000fe20000000f00 */
[----:B------:R-:W-:Y:S01]  /*c240*/  SHFL.IDX PT, R80, R51, R37, 0x1c1f ;  /* 0x001c1f2533507589 */ /* 0x000fe200000e0000 */
[----:B---3--:R-:W-:-:S02]  /*c250*/  SEL R5, R117, R76, P0 ;  /* 0x0000004c75057207 */ /* 0x008fc40000000000 */
[----:B------:R-:W-:Y:S01]  /*c260*/  SEL R7, R76, R117, P0 ;  /* 0x000000754c077207 */ /* 0x000fe20000000000 */
[----:B------:R-:W-:Y:S01]  /*c270*/  SHFL.IDX PT, R89, R89, R26, 0x1c1f ;  /* 0x001c1f1a59597589 */ /* 0x000fe200000e0000 */
[----:B----4-:R-:W-:Y:S02]  /*c280*/  SEL R4, R73, R6, P0 ;  /* 0x0000000649047207 */ /* 0x010fe40000000000 */
[----:B------:R-:W-:Y:S01]  /*c290*/  SEL R6, R6, R73, P0 ;  /* 0x0000004906067207 */ /* 0x000fe20000000000 */
[----:B------:R-:W-:Y:S01]  /*c2a0*/  BAR.SYNC.DEFER_BLOCKING 0x1, 0x100 ;  /* 0x0044000000007b1d */ /* 0x000fe20000010000 */
[----:B------:R-:W-:Y:S02]  /*c2b0*/  SEL R12, R77, R14, P0 ;  /* 0x0000000e4d0c7207 */ /* 0x000fe40000000000 */
[----:B------:R-:W-:Y:S02]  /*c2c0*/  SEL R14, R14, R77, P0 ;  /* 0x0000004d0e0e7207 */ /* 0x000fe40000000000 */
[----:B------:R-:W-:Y:S01]  /*c2d0*/  SEL R24, R79, R20, P0 ;  /* 0x000000144f187207 */ /* 0x000fe20000000000 */
[----:B------:R-:W-:Y:S01]  /*c2e0*/  ULDC UR4, c[0x0][0xa88] ;  /* 0x0002a20000047ab9 */ /* 0x000fe20000000800 */
[----:B------:R-:W-:Y:S01]  /*c2f0*/  SEL R25, R105, R58, P0 ;  /* 0x0000003a69197207 */ /* 0x000fe20000000000 */
[----:B------:R-:W-:Y:S01]  /*c300*/  SHFL.IDX PT, R121, R121, R26, 0x1c1f ;  /* 0x001c1f1a79797589 */ /* 0x000fe200000e0000 */
[----:B0-----:R-:W-:Y:S01]  /*c310*/  SEL R27, R58, R105, P0 ;  /* 0x000000693a1b7207 */ /* 0x001fe20000000000 */
[----:B------:R-:W0:Y:S01]  /*c320*/  LDC R77, c[0x0][0xbe8] ;  /* 0x0002fa00ff4d7b82 */ /* 0x000e220000000800 */
[----:B------:R-:W-:Y:S01]  /*c330*/  PLOP3.LUT P2, PT, PT, PT, UP0, 0x80, 0x0 ;  /* 0x000000000000781c */ /* 0x000fe20003f4f008 */
[----:B------:R1:W-:Y:S04]  /*c340*/  SHFL.IDX PT, R52, R28, R37, 0x1c1f ;  /* 0x001c1f251c347589 */ /* 0x0003e800000e0000 */
[----:B------:R-:W-:Y:S04]  /*c350*/  SHFL.IDX PT, R82, R59, R37, 0x1c1f ;  /* 0x001c1f253b527589 */ /* 0x000fe800000e0000 */
[----:B------:R-:W-:Y:S01]  /*c360*/  SHFL.IDX PT, R95, R95, R26, 0x1c1f ;  /* 0x001c1f1a5f5f7589 */ /* 0x000fe200000e0000 */
[----:B-1----:R-:W-:-:S03]  /*c370*/  SEL R28, R81, R36, P0 ;  /* 0x00000024511c7207 */ /* 0x002fc60000000000 */
[----:B------:R-:W-:Y:S04]  /*c380*/  SHFL.IDX PT, R123, R123, R26, 0x1c1f ;  /* 0x001c1f1a7b7b7589 */ /* 0x000fe800000e0000 */
[----:B------:R1:W2:Y:S04]  /*c390*/  SHFL.IDX PT, R54, R29, R37, 0x1c1f ;  /* 0x001c1f251d367589 */ /* 0x0002a800000e0000 */
[----:B------:R-:W3:Y:S04]  /*c3a0*/  SHFL.IDX PT, R62, R62, R37, 0x1c1f ;  /* 0x001c1f253e3e7589 */ /* 0x000ee800000e0000 */
[----:B------:R-:W-:Y:S01]  /*c3b0*/  SHFL.IDX PT, R93, R93, R26, 0x1c1f ;  /* 0x001c1f1a5d5d7589 */ /* 0x000fe200000e0000 */
[----:B-1----:R-:W-:-:S03]  /*c3c0*/  SEL R29, R109, R78, P0 ;  /* 0x0000004e6d1d7207 */ /* 0x002fc60000000000 */
[----:B------:R-:W-:Y:S04]  /*c3d0*/  SHFL.IDX PT, R125, R125, R26, 0x1c1f ;  /* 0x001c1f1a7d7d7589 */ /* 0x000fe800000e0000 */
[----:B------:R1:W-:Y:S04]  /*c3e0*/  SHFL.IDX PT, R56, R30, R37, 0x1c1f ;  /* 0x001c1f251e387589 */ /* 0x0003e800000e0000 */
[----:B------:R-:W-:Y:S04]  /*c3f0*/  SHFL.IDX PT, R64, R64, R37, 0x1c1f ;  /* 0x001c1f2540407589 */ /* 0x000fe800000e0000 */
[----:B------:R-:W-:Y:S01]  /*c400*/  SHFL.IDX PT, R97, R97, R26, 0x1c1f ;  /* 0x001c1f1a61617589 */ /* 0x000fe200000e0000 */
[----:B-1----:R-:W-:-:S03]  /*c410*/  SEL R30, R36, R81, P0 ;  /* 0x00000051241e7207 */ /* 0x002fc60000000000 */
[----:B------:R-:W-:Y:S01]  /*c420*/  SHFL.IDX PT, R101, R101, R26, 0x1c1f ;  /* 0x001c1f1a65657589 */ /* 0x000fe200000e0000 */
[----:B--2---:R-:W-:Y:S02]  /*c430*/  SEL R36, R95, R54, P0 ;  /* 0x000000365f247207 */ /* 0x004fe40000000000 */
[----:B---3--:R-:W-:Y:S01]  /*c440*/  SEL R39, R62, R123, P0 ;  /* 0x0000007b3e277207 */ /* 0x008fe20000000000 */
[----:B------:R-:W-:Y:S04]  /*c450*/  SHFL.IDX PT, R127, R127, R26, 0x1c1f ;  /* 0x001c1f1a7f7f7589 */ /* 0x000fe800000e0000 */
[----:B------:R1:W-:Y:S04]  /*c460*/  SHFL.IDX PT, R60, R31, R37, 0x1c1f ;  /* 0x001c1f251f3c7589 */ /* 0x0003e800000e0000 */
[----:B------:R2:W-:Y:S04]  /*c470*/  SHFL.IDX PT, R66, R32, R37, 0x1c1f ;  /* 0x001c1f2520427589 */ /* 0x0005e800000e0000 */
[----:B------:R-:W-:Y:S01]  /*c480*/  SHFL.IDX PT, R84, R65, R37, 0x1c1f ;  /* 0x001c1f2541547589 */ /* 0x000fe200000e0000 */
[----:B-1----:R-:W-:-:S03]  /*c490*/  SEL R31, R78, R109, P0 ;  /* 0x0000006d4e1f7207 */ /* 0x002fc60000000000 */
[----:B------:R-:W-:Y:S01]  /*c4a0*/  SHFL.IDX PT, R103, R103, R26, 0x1c1f ;  /* 0x001c1f1a67677589 */ /* 0x000fe200000e0000 */
[----:B--2---:R-:W-:-:S03]  /*c4b0*/  SEL R32, R89, R52, P0 ;  /* 0x0000003459207207 */ /* 0x004fc60000000000 */
[----:B------:R-:W-:Y:S04]  /*c4c0*/  SHFL.IDX PT, R129, R129, R26, 0x1c1f ;  /* 0x001c1f1a81817589 */ /* 0x000fe800000e0000 */
[----:B------:R1:W-:Y:S04]  /*c4d0*/  SHFL.IDX PT, R72, R33, R37, 0x1c1f ;  /* 0x001c1f2521487589 */ /* 0x0003e800000e0000 */
[----:B------:R-:W2:Y:S04]  /*c4e0*/  SHFL.IDX PT, R86, R67, R37, 0x1c1f ;  /* 0x001c1f2543567589 */ /* 0x000ea800000e0000 */
[----:B------:R-:W-:Y:S01]  /*c4f0*/  SHFL.IDX PT, R99, R99, R26, 0x1c1f ;  /* 0x001c1f1a63637589 */ /* 0x000fe200000e0000 */
[----:B-1----:R-:W-:-:S03]  /*c500*/  SEL R33, R121, R82, P0 ;  /* 0x0000005279217207 */ /* 0x002fc60000000000 */
[----:B------:R-:W-:Y:S04]  /*c510*/  SHFL.IDX PT, R131, R131, R26, 0x1c1f ;  /* 0x001c1f1a83837589 */ /* 0x000fe800000e0000 */
[----:B------:R1:W-:Y:S04]  /*c520*/  SHFL.IDX PT, R74, R34, R37, 0x1c1f ;  /* 0x001c1f25224a7589 */ /* 0x0003e800000e0000 */
[----:B------:R-:W-:Y:S04]  /*c530*/  SHFL.IDX PT, R68, R68, R37, 0x1c1f ;  /* 0x001c1f2544447589 */ /* 0x000fe800000e0000 */
[----:B------:R-:W-:Y:S01]  /*c540*/  SHFL.IDX PT, R133, R133, R26, 0x1c1f ;  /* 0x001c1f1a85857589 */ /* 0x000fe200000e0000 */
[----:B-1----:R-:W-:-:S03]  /*c550*/  SEL R34, R52, R89, P0 ;  /* 0x0000005934227207 */ /* 0x002fc60000000000 */
[----:B------:R-:W1:Y:S01]  /*c560*/  SHFL.IDX PT, R70, R70, R37, 0x1c1f ;  /* 0x001c1f2546467589 */ /* 0x000e6200000e0000 */
[----:B--2---:R-:W-:Y:S02]  /*c570*/  SEL R65, R129, R86, P0 ;  /* 0x0000005681417207 */ /* 0x004fe40000000000 */
[----:B------:R-:W-:Y:S01]  /*c580*/  SEL R67, R86, R129, P0 ;  /* 0x0000008156437207 */ /* 0x000fe20000000000 */
[----:B------:R-:W-:Y:S04]  /*c590*/  SHFL.IDX PT, R91, R91, R26, 0x1c1f ;  /* 0x001c1f1a5b5b7589 */ /* 0x000fe800000e0000 */
[----:B------:R2:W-:Y:S04]  /*c5a0*/  SHFL.IDX PT, R135, R135, R26, 0x1c1f ;  /* 0x001c1f1a87877589 */ /* 0x0005e800000e0000 */
[----:B------:R3:W-:Y:S04]  /*c5b0*/  SHFL.IDX PT, R76, R35, R37, 0x1c1f ;  /* 0x001c1f25234c7589 */ /* 0x0007e800000e0000 */
[----:B------:R4:W0:Y:S01]  /*c5c0*/  SHFL.IDX PT, R88, R71, R37, 0x1c1f ;  /* 0x001c1f2547587589 */ /* 0x00082200000e0000 */
[----:B--2---:R-:W-:-:S03]  /*c5d0*/  SEL R26, R20, R79, P0 ;  /* 0x0000004f141a7207 */ /* 0x004fc60000000000 */
[----:B------:R2:W-:Y:S01]  /*c5e0*/  STSM.16.M88.4 [R100], R4 ;  /* 0x0000000464007844 */ /* 0x0005e20000000200 */
[----:B---3--:R-:W-:-:S03]  /*c5f0*/  SEL R35, R82, R121, P0 ;  /* 0x0000007952237207 */ /* 0x008fc60000000000 */
[----:B------:R3:W-:Y:S01]  /*c600*/  STSM.16.M88.4 [R98], R8 ;  /* 0x0000000862007844 */ /* 0x0007e20000000200 */
[----:B-1----:R-:W-:Y:S02]  /*c610*/  SEL R73, R133, R70, P0 ;  /* 0x0000004685497207 */ /* 0x002fe40000000000 */
[----:B----4-:R-:W-:Y:S01]  /*c620*/  SEL R37, R123, R62, P0 ;  /* 0x0000003e7b257207 */ /* 0x010fe20000000000 */
[----:B------:R1:W-:Y:S01]  /*c630*/  STSM.16.M88.4 [R96], R12 ;  /* 0x0000000c60007844 */ /* 0x0003e20000000200 */
[----:B------:R-:W-:-:S03]  /*c640*/  SEL R75, R70, R133, P0 ;  /* 0x00000085464b7207 */ /* 0x000fc60000000000 */
[----:B------:R0:W-:Y:S01]  /*c650*/  STSM.16.M88.4 [R94], R24 ;  /* 0x000000185e007844 */ /* 0x0001e20000000200 */
[----:B--2---:R-:W-:-:S03]  /*c660*/  SEL R4, R83, R38, P0 ;  /* 0x0000002653047207 */ /* 0x004fc60000000000 */
        /* <DEDUP_REMOVED lines=9> */
[----:B-1----:R-:W-:Y:S02]  /*c700*/  SEL R12, R87, R48, P0 ;  /* 0x00000030570c7207 */ /* 0x002fe40000000000 */
[----:B------:R-:W-:Y:S01]  /*c710*/  SEL R14, R48, R87, P0 ;  /* 0x00000057300e7207 */ /* 0x000fe20000000000 */
[----:B------:R1:W-:Y:S01]  /*c720*/  STSM.16.M88.4 [R61], R8 ;  /* 0x000000083d007844 */ /* 0x0003e20000000200 */
[----:B------:R-:W-:Y:S02]  /*c730*/  SEL R13, R119, R80, P0 ;  /* 0x00000050770d7207 */ /* 0x000fe40000000000 */
[----:B------:R-:W-:Y:S02]  /*c740*/  SEL R15, R80, R119, P0 ;  /* 0x00000077500f7207 */ /* 0x000fe40000000000 */
[----:B------:R-:W-:-:S02]  /*c750*/  SEL R38, R54, R95, P0 ;  /* 0x0000005f36267207 */ /* 0x000fc40000000000 */
[----:B0-----:R-:W-:Y:S01]  /*c760*/  SEL R25, R135, R88, P0 ;  /* 0x0000005887197207 */ /* 0x001fe20000000000 */
[----:B------:R0:W-:Y:S01]  /*c770*/  STSM.16.M88.4 [R57], R12 ;  /* 0x0000000c39007844 */ /* 0x0001e20000000200 */
[----:B--2---:R-:W-:Y:S02]  /*c780*/  SEL R4, R93, R56, P0 ;  /* 0x000000385d047207 */ /* 0x004fe40000000000 */
[----:B------:R-:W-:Y:S01]  /*c790*/  SEL R6, R56, R93, P0 ;  /* 0x0000005d38067207 */ /* 0x000fe20000000000 */
[----:B------:R-:W-:Y:S01]  /*c7a0*/  STSM.16.M88.4 [R55], R32 ;  /* 0x0000002037007844 */ /* 0x000fe20000000200 */
[----:B------:R-:W-:Y:S02]  /*c7b0*/  SEL R5, R125, R64, P0 ;  /* 0x000000407d057207 */ /* 0x000fe40000000000 */
[----:B------:R-:W-:Y:S01]  /*c7c0*/  SEL R7, R64, R125, P0 ;  /* 0x0000007d40077207 */ /* 0x000fe20000000000 */
[----:B------:R-:W-:Y:S01]  /*c7d0*/  STSM.16.M88.4 [R53], R36 ;  /* 0x0000002435007844 */ /* 0x000fe20000000200 */
[----:B-1----:R-:W-:-:S02]  /*c7e0*/  SEL R8, R97, R60, P0 ;  /* 0x0000003c61087207 */ /* 0x002fc40000000000 */
[----:B------:R-:W-:Y:S01]  /*c7f0*/  SEL R10, R60, R97, P0 ;  /* 0x000000613c0a7207 */ /* 0x000fe20000000000 */
[----:B------:R1:W-:Y:S01]  /*c800*/  STSM.16.M88.4 [R49], R4 ;  /* 0x0000000431007844 */ /* 0x0003e20000000200 */
[----:B------:R-:W-:Y:S02]  /*c810*/  SEL R9, R127, R84, P0 ;  /* 0x000000547f097207 */ /* 0x000fe40000000000 */
[----:B------:R-:W-:Y:S02]  /*c820*/  SEL R11, R84, R127, P0 ;  /* 0x0000007f540b7207 */ /* 0x000fe40000000000 */
[----:B------:R-:W-:Y:S02]  /*c830*/  SEL R64, R101, R66, P0 ;  /* 0x0000004265407207 */ /* 0x000fe40000000000 */
[----:B------:R-:W-:Y:S01]  /*c840*/  SEL R66, R66, R101, P0 ;  /* 0x0000006542427207 */ /* 0x000fe20000000000 */
[----:B------:R2:W-:Y:S01]  /*c850*/  STSM.16.M88.4 [R45], R8 ;  /* 0x000000082d007844 */ /* 0x0005e20000000200 */
[----:B0-----:R-:W-:-:S02]  /*c860*/  SEL R12, R103, R72, P0 ;  /* 0x00000048670c7207 */ /* 0x001fc40000000000 */
[----:B------:R-:W-:Y:S01]  /*c870*/  SEL R14, R72, R103, P0 ;  /* 0x00000067480e7207 */ /* 0x000fe20000000000 */
[----:B------:R-:W-:Y:S01]  /*c880*/  STSM.16.M88.4 [R40], R64 ;  /* 0x0000004028007844 */ /* 0x000fe20000000200 */
[----:B------:R-:W-:Y:S02]  /*c890*/  SEL R13, R131, R68, P0 ;  /* 0x00000044830d7207 */ /* 0x000fe40000000000 */
[----:B------:R-:W-:Y:S01]  /*c8a0*/  SEL R15, R68, R131, P0 ;  /* 0x00000083440f7207 */ /* 0x000fe20000000000 */
[----:B-1----:R-:W-:Y:S01]  /*c8b0*/  IMAD.U32 R4, RZ, RZ, UR10 ;  /* 0x0000000aff047e24 */ /* 0x002fe2000f8e00ff */
[----:B------:R-:W-:Y:S01]  /*c8c0*/  SEL R72, R99, R74, P0 ;  /* 0x0000004a63487207 */ /* 0x000fe20000000000 */
[----:B------:R-:W-:Y:S01]  /*c8d0*/  IMAD.U32 R5, RZ, RZ, UR11 ;  /* 0x0000000bff057e24 */ /* 0x000fe2000f8e00ff */
[----:B------:R-:W-:Y:S01]  /*c8e0*/  SEL R74, R74, R99, P0 ;  /* 0x000000634a4a7207 */ /* 0x000fe20000000000 */
[----:B------:R0:W-:Y:S01]  /*c8f0*/  STSM.16.M88.4 [R41], R12 ;  /* 0x0000000c29007844 */ /* 0x0001e20000000200 */
[----:B------:R-:W-:Y:S01]  /*c900*/  SEL R27, R88, R135, P0 ;  /* 0x00000087581b7207 */ /* 0x000fe20000000000 */
[----:B------:R-:W-:Y:S01]  /*c910*/  ULDC.64 UR10, c[0x0][0xc08] ;  /* 0x00030200000a7ab9 */ /* 0x000fe20000000a00 */
[----:B------:R-:W-:Y:S01]  /*c920*/  SEL R24, R91, R76, P0 ;  /* 0x0000004c5b187207 */ /* 0x000fe20000000000 */
[----:B------:R1:W-:Y:S01]  /*c930*/  STSM.16.M88.4 [R42], R72 ;  /* 0x000000482a007844 */ /* 0x0003e20000000200 */
[----:B------:R-:W-:Y:S01]  /*c940*/  SEL R26, R76, R91, P0 ;  /* 0x0000005b4c1a7207 */ /* 0x000fe20000000000 */
[----:B------:R-:W-:-:S04]  /*c950*/  UISETP.NE.U32.AND UP1, UPT, UR10, URZ, UPT ;  /* 0x0000003f0a00728c */ /* 0x000fc8000bf25070 */
[----:B------:R1:W-:Y:S01]  /*c960*/  STSM.16.M88.4 [R43], R24 ;  /* 0x000000182b007844 */ /* 0x0003e20000000200 */
[----:B------:R-:W-:Y:S01]  /*c970*/  BAR.SYNC.DEFER_BLOCKING 0x1, 0x100 ;  /* 0x0044000000007b1d */ /* 0x000fe20000010000 */
[----:B------:R-:W-:-:S06]  /*c980*/  UISETP.NE.AND.EX UP1, UPT, UR11, URZ, UPT, UP1 ;  /* 0x0000003f0b00728c */ /* 0x000fcc000bf25310 */
[----:B------:R-:W-:-:S05]  /*c990*/  PLOP3.LUT P0, PT, PT, PT, UP1, 0x80, 0x0 ;  /* 0x000000000000781c */ /* 0x000fca0003f0f018 */
[----:B------:R-:W-:Y:S02]  /*c9a0*/  @UP1 ULDC.64 UR10, c[0x0][0xc08] ;  /* 0x00030200000a1ab9 */ /* 0x000fe40000000a00 */
[----:B------:R-:W-:Y:S01]  /*c9b0*/  @UP1 UIMAD.WIDE UR10, UR37, 0x4, UR10 ;  /* 0x00000004250a18a5 */ /* 0x000fe2000f8e020a */
[----:B--2---:R-:W-:-:S05]  /*c9c0*/  IMAD.U32 R10, RZ, RZ, UR4 ;  /* 0x00000004ff0a7e24 */ /* 0x004fca000f8e00ff */
[----:B0-----:R-:W-:Y:S02]  /*c9d0*/  IMAD.U32 R12, RZ, RZ, UR10 ;  /* 0x0000000aff0c7e24 */ /* 0x001fe4000f8e00ff */
[----:B------:R-:W-:Y:S01]  /*c9e0*/  IMAD.U32 R13, RZ, RZ, UR11 ;  /* 0x0000000bff0d7e24 */ /* 0x000fe2000f8e00ff */
[----:B------:R-:W2:Y:S01]  /*c9f0*/  @P2 LDG.E R6, desc[UR54][R4.64] ;  /* 0x0000003604062981 */ /* 0x000ea2000c1e1900 */
[----:B------:R-:W-:Y:S01]  /*ca00*/  ISETP.NE.AND P1, PT, R77, 0x1, PT ;  /* 0x000000014d00780c */ /* 0x000fe20003f25270 */
[----:B------:R-:W-:Y:S01]  /*ca10*/  UMOV UR4, URZ ;  /* 0x0000003f00047c82 */ /* 0x000fe20008000000 */
[----:B------:R-:W-:Y:S01]  /*ca20*/  VIADD R8, R17, UR38 ;  /* 0x0000002611087c36 */ /* 0x000fe20008000000 */
        /* <DEDUP_REMOVED lines=9> */
.L_x_1503:
[----:B------:R-:W-:Y:S01]  /*cac0*/  USHF.R.S32.HI UR18, URZ, 0x1f, UR36 ;  /* 0x0000001f3f127899 */ /* 0x000fe20008011424 */
[----:B------:R-:W-:Y:S01]  /*cad0*/  @P1 IMAD.HI.U32 R4, R8, R7, RZ ;  /* 0x0000000708041227 */ /* 0x000fe200078e00ff */
[----:B------:R-:W-:Y:S01]  /*cae0*/  ULDC.64 UR14, c[0x0][0xb90] ;  /* 0x0002e400000e7ab9 */ /* 0x000fe20000000a00 */
[----:B------:R-:W-:Y:S01]  /*caf0*/  USHF.R.S32.HI UR11, URZ, 0x1f, UR4 ;  /* 0x0000001f3f0b7899 */ /* 0x000fe20008011404 */
[----:B------:R-:W0:Y:S01]  /*cb00*/  @P1 LDC R79, c[0x0][0xbf0] ;  /* 0x0002fc00ff4f1b82 */ /* 0x000e220000000800 */
[----:B------:R-:W-:Y:S01]  /*cb10*/  UIMAD UR7, UR18, UR14, URZ ;  /* 0x0000000e120772a4 */ /* 0x000fe2000f8e023f */
[----:B------:R-:W-:Y:S01]  /*cb20*/  IMAD.MOV.U32 R6, RZ, RZ, R8 ;  /* 0x000000ffff067224 */ /* 0x000fe200078e0008 */
[----:B------:R-:W-:Y:S01]  /*cb30*/  USHF.R.S32.HI UR17, URZ, 0x1f, UR37 ;  /* 0x0000001f3f117899 */ /* 0x000fe20008011425 */
[----:B------:R-:W-:Y:S01]  /*cb40*/  @P1 SHF.R.U32.HI R6, RZ, R9, R4 ;  /* 0x00000009ff061219 */ /* 0x000fe20000011604 */
[----:B------:R-:W-:Y:S01]  /*cb50*/  UMOV UR10, UR4 ;  /* 0x00000004000a7c82 */ /* 0x000fe20008000000 */
[----:B------:R-:W-:Y:S01]  /*cb60*/  UIMAD UR7, UR36, UR15, UR7 ;  /* 0x0000000f240772a4 */ /* 0x000fe2000f8e0207 */
[----:B------:R-:W-:Y:S01]  /*cb70*/  IMAD.MOV.U32 R5, RZ, RZ, 0x2 ;  /* 0x00000002ff057424 */ /* 0x000fe200078e00ff */
[----:B------:R-:W-:Y:S01]  /*cb80*/  UIMAD.WIDE.U32 UR12, UR36, UR14, UR10 ;  /* 0x0000000e240c72a5 */ /* 0x000fe2000f8e000a */
[----:B------:R-:W-:Y:S01]  /*cb90*/  IMAD.MOV R4, RZ, RZ, -R6 ;  /* 0x000000ffff047224 */ /* 0x000fe200078e0a06 */
[----:B------:R-:W-:Y:S01]  /*cba0*/  USEL UR17, UR17, URZ, !UP0 ;  /* 0x0000003f11117287 */ /* 0x000fe2000c000000 */
[----:B------:R-:W-:Y:S01]  /*cbb0*/  VIADD R26, R187, UR38 ;  /* 0x00000026bb1a7c36 */ /* 0x000fe20008000000 */
[----:B------:R-:W-:Y:S01]  /*cbc0*/  ULDC.64 UR14, c[0x0][0xb98] ;  /* 0x0002e600000e7ab9 */ /* 0x000fe20000000a00 */
[----:B------:R-:W-:Y:S01]  /*cbd0*/  UIADD3 UR13, UR13, UR7, URZ ;  /* 0x000000070d0d7290 */ /* 0x000fe2000fffe03f */
[----:B------:R-:W-:Y:S01]  /*cbe0*/  IMAD R9, R77, R4, R8 ;  /* 0x000000044d097224 */ /* 0x000fe200078e0208 */
[----:B------:R-:W-:Y:S01]  /*cbf0*/  USEL UR16, UR37, URZ, !UP0 ;  /* 0x0000003f25107287 */ /* 0x000fe2000c000000 */
[----:B------:R-:W-:Y:S01]  /*cc00*/  IMAD R4, R184, 0x40, R16 ;  /* 0x00000040b8047824 */ /* 0x000fe200078e0210 */
[----:B------:R-:W-:Y:S01]  /*cc10*/  UIMAD UR7, UR17, UR14, URZ ;  /* 0x0000000e110772a4 */ /* 0x000fe2000f8e023f */
[----:B------:R-:W-:Y:S01]  /*cc20*/  SHF.R.S32.HI R8, RZ, 0x1f, R6 ;  /* 0x0000001fff087819 */ /* 0x000fe20000011406 */
[----:B------:R-:W-:Y:S01]  /*cc30*/  UIMAD.WIDE.U32 UR12, UR16, UR14, UR12 ;  /* 0x0000000e100c72a5 */ /* 0x000fe2000f8e000c */
[----:B------:R-:W-:Y:S01]  /*cc40*/  SHF.R.S32.HI R7, RZ, 0x1f, R9 ;  /* 0x0000001fff077819 */ /* 0x000fe20000011409 */
[----:B------:R-:W-:Y:S01]  /*cc50*/  UIMAD UR7, UR16, UR15, UR7 ;  /* 0x0000000f100772a4 */ /* 0x000fe2000f8e0207 */
[----:B------:R-:W-:Y:S01]  /*cc60*/  IMAD.WIDE R4, R4, R5, UR8 ;  /* 0x0000000804047e25 */ /* 0x000fe2000f8e0205 */
[----:B------:R-:W-:-:S02]  /*cc70*/  ULDC.64 UR8, c[0x0][0xb88] ;  /* 0x0002e20000087ab9 */ /* 0x000fc40000000a00 */
[----:B------:R-:W-:Y:S01]  /*cc80*/  IADD3 R6, P0, R6, UR12, RZ ;  /* 0x0000000c06067c10 */ /* 0x000fe2000ff1e0ff */
[----:B------:R-:W-:Y:S01]  /*cc90*/  IMAD R12, R7, UR8, RZ ;  /* 0x00000008070c7c24 */ /* 0x000fe2000f8e02ff */
[C---:B------:R-:W-:Y:S01]  /*cca0*/  IADD3 R29, P2, R4.reuse, 0x5000, RZ ;  /* 0x00005000041d7810 */ /* 0x040fe20007f5e0ff */
[----:B------:R-:W-:Y:S01]  /*ccb0*/  IMAD.U32 R11, RZ, RZ, UR7 ;  /* 0x00000007ff0b7e24 */ /* 0x000fe2000f8e00ff */
[----:B------:R-:W-:Y:S01]  /*ccc0*/  IADD3 R13, P4, R4, 0x2000, RZ ;  /* 0x00002000040d7810 */ /* 0x000fe20007f9e0ff */
[----:B------:R-:W-:Y:S01]  /*ccd0*/  IMAD R15, R9, UR9, R12 ;  /* 0x00000009090f7c24 */ /* 0x000fe2000f8e020c */
[----:B------:R-:W-:Y:S01]  /*cce0*/  LOP3.LUT R28, R29, 0x380, RZ, 0xc0, !PT ;  /* 0x000003801d1c7812 */ /* 0x000fe200078ec0ff */
[----:B-----5:R-:W-:Y:S01]  /*ccf0*/  IMAD R83, R10, R77, RZ ;  /* 0x0000004d0a537224 */ /* 0x020fe200078e02ff */
[----:B------:R-:W-:Y:S01]  /*cd00*/  IADD3.X R7, R8, UR13, R11, P0, !PT ;  /* 0x0000000d08077c10 */ /* 0x000fe200087fe40b */
[----:B------:R-:W-:Y:S01]  /*cd10*/  ULDC.64 UR12, c[0x0][0xaa0] ;  /* 0x0002a800000c7ab9 */ /* 0x000fe20000000a00 */
[----:B------:R-:W-:-:S02]  /*cd20*/  SHF.R.U64 R28, R28, 0x3, RZ ;  /* 0x000000031c1c7819 */ /* 0x000fc400000012ff */
[----:B------:R-:W-:Y:S01]  /*cd30*/  IADD3 R53, P3, R4, 0x4000, RZ ;  /* 0x0000400004357810 */ /* 0x000fe20007f7e0ff */
[----:B------:R-:W-:Y:S01]  /*cd40*/  IMAD.WIDE.U32 R6, R9, UR8, R6 ;  /* 0x0000000809067c25 */ /* 0x000fe2000f8e0006 */
[----:B------:R-:W-:Y:S01]  /*cd50*/  ULDC.64 UR8, c[0x0][0xb50] ;  /* 0x0002d40000087ab9 */ /* 0x000fe20000000a00 */
[----:B------:R-:W-:Y:S02]  /*cd60*/  LOP3.LUT R28, R28, R29, RZ, 0x3c, !PT ;  /* 0x0000001d1c1c7212 */ /* 0x000fe400078e3cff */
[----:B------:R-:W-:Y:S01]  /*cd70*/  IMAD.IADD R7, R7, 0x1, R15 ;  /* 0x0000000107077824 */ /* 0x000fe200078e020f */
[----:B------:R-:W-:Y:S01]  /*cd80*/  LEA R14, P0, R6, UR8, 0x2 ;  /* 0x00000008060e7c11 */ /* 0x000fe2000f8010ff */
[----:B------:R-:W-:Y:S01]  /*cd90*/  IMAD.X R29, RZ, RZ, R5, P2 ;  /* 0x000000ffff1d7224 */ /* 0x000fe200010e0605 */
[----:B------:R-:W-:Y:S02]  /*cda0*/  IADD3 R41, P2, R4, 0xb000, RZ ;  /* 0x0000b00004297810 */ /* 0x000fe40007f5e0ff */
[----:B------:R-:W-:Y:S01]  /*cdb0*/  LEA.HI.X R15, R6, UR9, R7, 0x2, P0 ;  /* 0x00000009060f7c11 */ /* 0x000fe200080f1407 */
[----:B------:R-:W-:Y:S01]  /*cdc0*/  SHFL.IDX PT, R20, R14, RZ, 0x1c1f ;  /* 0x001c1fff0e147589 */ /* 0x000fe200000e0000 */
[----:B------:R-:W-:Y:S01]  /*cdd0*/  IADD3 R25, P0, R4, 0x3000, RZ ;  /* 0x0000300004197810 */ /* 0x000fe20007f1e0ff */
[----:B------:R-:W-:Y:S01]  /*cde0*/  VIADD R6, R26, 0x8 ;  /* 0x000000081a067836 */ /* 0x000fe20000000000 */
[----:B------:R-:W-:Y:S01]  /*cdf0*/  LOP3.LUT R40, R41, 0x380, RZ, 0xc0, !PT ;  /* 0x0000038029287812 */ /* 0x000fe200078ec0ff */
[----:B------:R-:W1:Y:S01]  /*ce00*/  SHFL.IDX PT, R21, R15, RZ, 0x1c1f ;  /* 0x001c1fff0f157589 */ /* 0x000e6200000e0000 */
[----:B------:R-:W-:-:S02]  /*ce10*/  LOP3.LUT R24, R25, 0x380, RZ, 0xc0, !PT ;  /* 0x0000038019187812 */ /* 0x000fc400078ec0ff */
[----:B------:R-:W-:Y:S01]  /*ce20*/  SHF.R.U64 R40, R40, 0x3, RZ ;  /* 0x0000000328287819 */ /* 0x000fe200000012ff */
[----:B------:R-:W-:Y:S01]  /*ce30*/  SHFL.IDX PT, R42, R14, 0x1, 0x1c1f ;  /* 0x003c1f000e2a7f89 */ /* 0x000fe200000e0000 */
[----:B------:R-:W-:Y:S02]  /*ce40*/  SHF.R.U64 R24, R24, 0x3, RZ ;  /* 0x0000000318187819 */ /* 0x000fe400000012ff */
[----:B------:R-:W-:Y:S01]  /*ce50*/  LOP3.LUT R40, R40, R41, RZ, 0x3c, !PT ;  /* 0x0000002928287212 */ /* 0x000fe200078e3cff */
[--C-:B------:R-:W-:Y:S01]  /*ce60*/  IMAD.X R41, RZ, RZ, R5.reuse, P2 ;  /* 0x000000ffff297224 */ /* 0x100fe200010e0605 */
[----:B------:R-:W-:Y:S01]  /*ce70*/  LOP3.LUT R24, R24, R25, RZ, 0x3c, !PT ;  /* 0x0000001918187212 */ /* 0x000fe200078e3cff */
[----:B------:R-:W-:Y:S01]  /*ce80*/  IMAD.X R25, RZ, RZ, R5, P0 ;  /* 0x000000ffff197224 */ /* 0x000fe200000e0605 */
[----:B------:R-:W-:Y:S01]  /*ce90*/  IADD3 R57, P0, R4, 0x9000, RZ ;  /* 0x0000900004397810 */ /* 0x000fe20007f1e0ff */
[----:B------:R-:W2:Y:S01]  /*cea0*/  SHFL.IDX PT, R43, R15, 0x1, 0x1c1f ;  /* 0x003c1f000f2b7f89 */ /* 0x000ea200000e0000 */
[----:B------:R-:W-:-:S02]  /*ceb0*/  LOP3.LUT R12, R13, 0x380, RZ, 0xc0, !PT ;  /* 0x000003800d0c7812 */ /* 0x000fc400078ec0ff */
[----:B------:R-:W-:Y:S02]  /*cec0*/  LOP3.LUT R56, R57, 0x380, RZ, 0xc0, !PT ;  /* 0x0000038039387812 */ /* 0x000fe400078ec0ff */
[----:B------:R-:W-:Y:S02]  /*ced0*/  LOP3.LUT R52, R53, 0x380, RZ, 0xc0, !PT ;  /* 0x0000038035347812 */ /* 0x000fe400078ec0ff */
[----:B------:R-:W-:Y:S02]  /*cee0*/  SHF.R.U64 R56, R56, 0x3, RZ ;  /* 0x0000000338387819 */ /* 0x000fe400000012ff */
[----:B------:R-:W-:Y:S02]  /*cef0*/  IADD3 R11, P5, R4, 0x1000, RZ ;  /* 0x00001000040b7810 */ /* 0x000fe40007fbe0ff */
[----:B------:R-:W-:Y:S01]  /*cf00*/  LOP3.LUT R56, R56, R57, RZ, 0x3c, !PT ;  /* 0x0000003938387212 */ /* 0x000fe200078e3cff */
[--C-:B------:R-:W-:Y:S01]  /*cf10*/  IMAD.X R57, RZ, RZ, R5.reuse, P0 ;  /* 0x000000ffff397224 */ /* 0x100fe200000e0605 */
[----:B------:R-:W-:Y:S01]  /*cf20*/  LOP3.LUT P0, RZ, R185, 0x3, RZ, 0xc0, !PT ;  /* 0x00000003b9ff7812 */ /* 0x000fe2000780c0ff */
[----:B------:R-:W-:Y:S01]  /*cf30*/  IMAD.X R9, RZ, RZ, R5, P5 ;  /* 0x000000ffff097224 */ /* 0x000fe200028e0605 */
[----:B------:R-:W-:-:S02]  /*cf40*/  SHF.R.U64 R12, R12, 0x3, RZ ;  /* 0x000000030c0c7819 */ /* 0x000fc400000012ff */
[-C--:B------:R-:W-:Y:S02]  /*cf50*/  ISETP.GE.OR P2, PT, R26, R83.reuse, P0 ;  /* 0x000000531a00720c */ /* 0x080fe40000746670 */
[----:B------:R-:W-:Y:S02]  /*cf60*/  ISETP.GE.OR P0, PT, R6, R83, P0 ;  /* 0x000000530600720c */ /* 0x000fe40000706670 */
[----:B------:R-:W-:Y:S02]  /*cf70*/  SHF.R.U64 R52, R52, 0x3, RZ ;  /* 0x0000000334347819 */ /* 0x000fe400000012ff */
[----:B------:R-:W-:Y:S01]  /*cf80*/  LOP3.LUT R12, R12, R13, RZ, 0x3c, !PT ;  /* 0x0000000d0c0c7212 */ /* 0x000fe200078e3cff */
[--C-:B------:R-:W-:Y:S01]  /*cf90*/  IMAD.X R13, RZ, RZ, R5.reuse, P4 ;  /* 0x000000ffff0d7224 */ /* 0x100fe200020e0605 */
[----:B------:R-:W-:Y:S01]  /*cfa0*/  LOP3.LUT R52, R52, R53, RZ, 0x3c, !PT ;  /* 0x0000003534347212 */ /* 0x000fe200078e3cff */
[----:B------:R-:W-:Y:S01]  /*cfb0*/  IMAD.X R53, RZ, RZ, R5, P3 ;  /* 0x000000ffff357224 */ /* 0x000fe200018e0605 */
[C---:B------:R-:W-:Y:S01]  /*cfc0*/  IADD3 R33, P6, R4.reuse, 0x6000, RZ ;  /* 0x0000600004217810 */ /* 0x040fe20007fde0ff */
[----:B------:R-:W-:Y:S01]  /*cfd0*/  UIMAD UR7, UR11, UR12, URZ ;  /* 0x0000000c0b0772a4 */ /* 0x000fe2000f8e023f */
[C---:B------:R-:W-:Y:S01]  /*cfe0*/  IADD3 R37, P5, R4.reuse, 0x7000, RZ ;  /* 0x0000700004257810 */ /* 0x040fe20007fbe0ff */
[----:B-1----:R1:W-:Y:S01]  /*cff0*/  @!P2 ST.E desc[UR54][R20.64], R3 ;  /* 0x000000031400a985 */ /* 0x0023e2000c101936 */
[----:B------:R-:W-:-:S02]  /*d000*/  IADD3 R65, P4, R4, 0x8000, RZ ;  /* 0x0000800004417810 */ /* 0x000fc40007f9e0ff */
[----:B------:R-:W-:Y:S01]  /*d010*/  IADD3 R45, P3, R4, 0xa000, RZ ;  /* 0x0000a000042d7810 */ /* 0x000fe20007f7e0ff */
[----:B------:R-:W-:Y:S01]  /*d020*/  UIMAD.WIDE.U32 UR8, UR4, UR12, URZ ;  /* 0x0000000c040872a5 */ /* 0x000fe2000f8e003f */
[----:B------:R-:W-:Y:S01]  /*d030*/  LOP3.LUT R32, R33, 0x380, RZ, 0xc0, !PT ;  /* 0x0000038021207812 */ /* 0x000fe200078ec0ff */
[----:B------:R-:W-:Y:S01]  /*d040*/  UIMAD UR7, UR4, UR13, UR7 ;  /* 0x0000000d040772a4 */ /* 0x000fe2000f8e0207 */
[----:B------:R-:W-:Y:S01]  /*d050*/  LOP3.LUT R36, R37, 0x380, RZ, 0xc0, !PT ;  /* 0x0000038025247812 */ /* 0x000fe200078ec0ff */
[----:B--2---:R2:W-:Y:S01]  /*d060*/  @!P0 ST.E desc[UR54][R42.64], R0 ;  /* 0x000000002a008985 */ /* 0x0045e2000c101936 */
[----:B------:R-:W-:Y:S01]  /*d070*/  LOP3.LUT R64, R65, 0x380, RZ, 0xc0, !PT ;  /* 0x0000038041407812 */ /* 0x000fe200078ec0ff */
[----:B------:R-:W-:Y:S01]  /*d080*/  ULDC.64 UR10, c[0x0][0xae8] ;  /* 0x0002ba00000a7ab9 */ /* 0x000fe20000000a00 */
[----:B------:R-:W-:Y:S01]  /*d090*/  LOP3.LUT R44, R45, 0x380, RZ, 0xc0, !PT ;  /* 0x000003802d2c7812 */ /* 0x000fe200078ec0ff */
[----:B-1----:R-:W1:Y:S01]  /*d0a0*/  @P1 LDC R21, c[0x0][0xbec] ;  /* 0x0002fb00ff151b82 */ /* 0x002e620000000800 */
[----:B------:R-:W-:Y:S01]  /*d0b0*/  SHF.R.U64 R32, R32, 0x3, RZ ;  /* 0x0000000320207819 */ /* 0x000fe200000012ff */
[----:B------:R-:W-:Y:S01]  /*d0c0*/  UIADD3 UR9, UR9, UR7, URZ ;  /* 0x0000000709097290 */ /* 0x000fe2000fffe03f */
[----:B------:R-:W-:Y:S01]  /*d0d0*/  SHF.R.U64 R36, R36, 0x3, RZ ;  /* 0x0000000324247819 */ /* 0x000fe200000012ff */
[----:B------:R-:W-:Y:S01]  /*d0e0*/  UIMAD UR4, UR18, UR10, URZ ;  /* 0x0000000a120472a4 */ /* 0x000fe2000f8e023f */
[----:B------:R-:W-:Y:S01]  /*d0f0*/  SHF.R.U64 R64, R64, 0x3, RZ ;  /* 0x0000000340407819 */ /* 0x000fe200000012ff */
[----:B------:R-:W5:Y:S01]  /*d100*/  LD.E.128 R12, desc[UR54][R12.64] ;  /* 0x000000360c0c7980 */ /* 0x000f62000c101d00 */
[----:B------:R-:W-:Y:S01]  /*d110*/  SHF.R.U64 R44, R44, 0x3, RZ ;  /* 0x000000032c2c7819 */ /* 0x000fe200000012ff */
[----:B--2---:R-:W-:Y:S01]  /*d120*/  IMAD R0, R23, 0x20, R184 ;  /* 0x0000002017007824 */ /* 0x004fe200078e02b8 */
[----:B------:R-:W-:Y:S01]  /*d130*/  LOP3.LUT R8, R11, 0x380, RZ, 0xc0, !PT ;  /* 0x000003800b087812 */ /* 0x000fe200078ec0ff */
[----:B------:R-:W-:Y:S01]  /*d140*/  UIMAD UR4, UR36, UR11, UR4 ;  /* 0x0000000b240472a4 */ /* 0x000fe2000f8e0204 */
[----:B------:R-:W-:Y:S01]  /*d150*/  LOP3.LUT R32, R32, R33, RZ, 0x3c, !PT ;  /* 0x0000002120207212 */ /* 0x000fe200078e3cff */
[----:B------:R-:W-:Y:S01]  /*d160*/  VIADD R78, R0, UR38 ;  /* 0x00000026004e7c36 */ /* 0x000fe20008000000 */
[----:B------:R-:W-:Y:S01]  /*d170*/  LOP3.LUT R36, R36, R37, RZ, 0x3c, !PT ;  /* 0x0000002524247212 */ /* 0x000fe200078e3cff */
[--C-:B------:R-:W-:Y:S01]  /*d180*/  IMAD.X R33, RZ, RZ, R5.reuse, P6 ;  /* 0x000000ffff217224 */ /* 0x100fe200030e0605 */
[----:B------:R-:W-:Y:S01]  /*d190*/  LOP3.LUT R64, R64, R65, RZ, 0x3c, !PT ;  /* 0x0000004140407212 */ /* 0x000fe200078e3cff */
[--C-:B------:R-:W-:Y:S01]  /*d1a0*/  IMAD.X R37, RZ, RZ, R5.reuse, P5 ;  /* 0x000000ffff257224 */ /* 0x100fe200028e0605 */
[----:B------:R-:W-:Y:S01]  /*d1b0*/  LOP3.LUT R44, R44, R45, RZ, 0x3c, !PT ;  /* 0x0000002d2c2c7212 */ /* 0x000fe200078e3cff */
[--C-:B------:R-:W-:Y:S01]  /*d1c0*/  IMAD.X R65, RZ, RZ, R5.reuse, P4 ;  /* 0x000000ffff417224 */ /* 0x100fe200020e0605 */
[----:B------:R-:W-:Y:S01]  /*d1d0*/  UIMAD.WIDE.U32 UR8, UR36, UR10, UR8 ;  /* 0x0000000a240872a5 */ /* 0x000fe2000f8e0008 */
[----:B------:R-:W-:Y:S01]  /*d1e0*/  SHF.R.U64 R8, R8, 0x3, RZ ;  /* 0x0000000308087819 */ /* 0x000fe200000012ff */
[----:B------:R-:W-:Y:S01]  /*d1f0*/  IMAD.X R45, RZ, RZ, R5, P3 ;  /* 0x000000ffff2d7224 */ /* 0x000fe200018e0605 */
[C---:B------:R-:W-:Y:S01]  /*d200*/  IADD3 R73, P6, R4.reuse, 0xc000, RZ ;  /* 0x0000c00004497810 */ /* 0x040fe20007fde0ff */
[----:B------:R-:W-:Y:S01]  /*d210*/  ULDC.64 UR10, c[0x0][0xaf0] ;  /* 0x0002bc00000a7ab9 */ /* 0x000fe20000000a00 */
[----:B------:R-:W-:Y:S01]  /*d220*/  IADD3 R69, P5, R4, 0xd000, RZ ;  /* 0x0000d00004457810 */ /* 0x000fe20007fbe0ff */
[----:B-1----:R-:W-:Y:S01]  /*d230*/  @P1 IMAD.HI.U32 R0, R78, R21, RZ ;  /* 0x000000154e001227 */ /* 0x002fe200078e00ff */
[C---:B------:R-:W-:Y:S01]  /*d240*/  IADD3 R61, P4, R4.reuse, 0xe000, RZ ;  /* 0x0000e000043d7810 */ /* 0x040fe20007f9e0ff */
[----:B------:R-:W-:Y:S01]  /*d250*/  UIADD3 UR9, UR9, UR4, URZ ;  /* 0x0000000409097290 */ /* 0x000fe2000fffe03f */
[----:B------:R-:W-:Y:S01]  /*d260*/  IADD3 R7, P3, R4, 0xf000, RZ ;  /* 0x0000f00004077810 */ /* 0x000fe20007f7e0ff */
[----:B------:R-:W-:Y:S01]  /*d270*/  UIMAD UR4, UR17, UR10, URZ ;  /* 0x0000000a110472a4 */ /* 0x000fe2000f8e023f */
[----:B------:R-:W-:Y:S01]  /*d280*/  LOP3.LUT R8, R8, R11, RZ, 0x3c, !PT ;  /* 0x0000000b08087212 */ /* 0x000fe200078e3cff */
[----:B------:R-:W-:Y:S01]  /*d290*/  IMAD.MOV.U32 R3, RZ, RZ, R78 ;  /* 0x000000ffff037224 */ /* 0x000fe200078e004e */
[----:B------:R-:W-:Y:S01]  /*d2a0*/  LOP3.LUT R72, R73, 0x380, RZ, 0xc0, !PT ;  /* 0x0000038049487812 */ /* 0x000fe200078ec0ff */
[----:B------:R-:W5:Y:S01]  /*d2b0*/  LD.E.128 R24, desc[UR54][R24.64] ;  /* 0x0000003618187980 */ /* 0x000f62000c101d00 */
[----:B------:R-:W-:-:S02]  /*d2c0*/  LOP3.LUT R68, R69, 0x380, RZ, 0xc0, !PT ;  /* 0x0000038045447812 */ /* 0x000fc400078ec0ff */
[----:B------:R-:W-:Y:S01]  /*d2d0*/  LOP3.LUT R60, R61, 0x380, RZ, 0xc0, !PT ;  /* 0x000003803d3c7812 */ /* 0x000fe200078ec0ff */
[----:B------:R-:W-:Y:S01]  /*d2e0*/  UIMAD.WIDE.U32 UR8, UR16, UR10, UR8 ;  /* 0x0000000a100872a5 */ /* 0x000fe2000f8e0008 */
[----:B------:R-:W-:Y:S01]  /*d2f0*/  LOP3.LUT R11, R4, 0x380, RZ, 0xc0, !PT ;  /* 0x00000380040b7812 */ /* 0x000fe200078ec0ff */
[----:B------:R-:W-:Y:S01]  /*d300*/  IMAD.X R49, RZ, RZ, R5, P3 ;  /* 0x000000ffff317224 */ /* 0x000fe200018e0605 */
[----:B------:R-:W-:Y:S01]  /*d310*/  LOP3.LUT R6, R7, 0x380, RZ, 0xc0, !PT ;  /* 0x0000038007067812 */ /* 0x000fe200078ec0ff */
[----:B------:R-:W-:Y:S01]  /*d320*/  UIMAD UR4, UR16, UR11, UR4 ;  /* 0x0000000b100472a4 */ /* 0x000fe2000f8e0204 */
[----:B0-----:R-:W-:Y:S01]  /*d330*/  @P1 SHF.R.U32.HI R3, RZ, R79, R0 ;  /* 0x0000004fff031219 */ /* 0x001fe20000011600 */
[----:B------:R-:W5:Y:S01]  /*d340*/  LD.E.128 R52, desc[UR54][R52.64] ;  /* 0x0000003634347980 */ /* 0x000f62000c101d00 */
[----:B------:R-:W-:Y:S02]  /*d350*/  SHF.R.U64 R72, R72, 0x3, RZ ;  /* 0x0000000348487819 */ /* 0x000fe400000012ff */
[----:B------:R-:W-:Y:S01]  /*d360*/  SHF.R.U64 R68, R68, 0x3, RZ ;  /* 0x0000000344447819 */ /* 0x000fe200000012ff */
[----:B------:R-:W5:Y:S01]  /*d370*/  LD.E.128 R28, desc[UR54][R28.64] ;  /* 0x000000361c1c7980 */ /* 0x000f62000c101d00 */
[----:B------:R-:W-:-:S02]  /*d380*/  SHF.R.U64 R60, R60, 0x3, RZ ;  /* 0x000000033c3c7819 */ /* 0x000fc400000012ff */
[----:B------:R-:W-:Y:S01]  /*d390*/  SHF.R.U64 R11, R11, 0x3, RZ ;  /* 0x000000030b0b7819 */ /* 0x000fe200000012ff */
[----:B------:R-:W5:Y:S01]  /*d3a0*/  LD.E.128 R32, desc[UR54][R32.64] ;  /* 0x0000003620207980 */ /* 0x000f62000c101d00 */
[----:B------:R-:W-:Y:S01]  /*d3b0*/  SHF.R.U64 R6, R6, 0x3, RZ ;  /* 0x0000000306067819 */ /* 0x000fe200000012ff */
[----:B------:R-:W-:Y:S01]  /*d3c0*/  UIADD3 UR4, UR9, UR4, URZ ;  /* 0x0000000409047290 */ /* 0x000fe2000fffe03f */
[--C-:B------:R-:W-:Y:S01]  /*d3d0*/  SHF.R.S32.HI R0, RZ, 0x1f, R3.reuse ;  /* 0x0000001fff007819 */ /* 0x100fe20000011403 */
[----:B------:R-:W-:Y:S01]  /*d3e0*/  IMAD.MOV R76, RZ, RZ, -R3 ;  /* 0x000000ffff4c7224 */ /* 0x000fe200078e0a03 */
[----:B------:R-:W-:Y:S01]  /*d3f0*/  LOP3.LUT R72, R72, R73, RZ, 0x3c, !PT ;  /* 0x0000004948487212 */ /* 0x000fe200078e3cff */
[--C-:B------:R-:W-:Y:S01]  /*d400*/  IMAD.X R73, RZ, RZ, R5.reuse, P6 ;  /* 0x000000ffff497224 */ /* 0x100fe200030e0605 */
[----:B------:R-:W-:Y:S01]  /*d410*/  LOP3.LUT R68, R68, R69, RZ, 0x3c, !PT ;  /* 0x0000004544447212 */ /* 0x000fe200078e3cff */
[--C-:B------:R-:W-:Y:S01]  /*d420*/  IMAD.X R69, RZ, RZ, R5.reuse, P5 ;  /* 0x000000ffff457224 */ /* 0x100fe200028e0605 */
[----:B------:R-:W-:Y:S01]  /*d430*/  LOP3.LUT R60, R60, R61, RZ, 0x3c, !PT ;  /* 0x0000003d3c3c7212 */ /* 0x000fe200078e3cff */
[----:B------:R-:W-:Y:S01]  /*d440*/  IMAD.X R61, RZ, RZ, R5, P4 ;  /* 0x000000ffff3d7224 */ /* 0x000fe200020e0605 */
[----:B------:R-:W-:Y:S01]  /*d450*/  LOP3.LUT R4, R11, R4, RZ, 0x3c, !PT ;  /* 0x000000040b047212 */ /* 0x000fe200078e3cff */
[----:B------:R-:W-:Y:S01]  /*d460*/  ULDC.64 UR10, c[0x0][0xae0] ;  /* 0x0002b800000a7ab9 */ /* 0x000fe20000000a00 */
[----:B------:R-:W-:Y:S01]  /*d470*/  LOP3.LUT R48, R6, R7, RZ, 0x3c, !PT ;  /* 0x0000000706307212 */ /* 0x000fe200078e3cff */
[----:B------:R-:W-:Y:S01]  /*d480*/  IMAD R0, R0, UR10, RZ ;  /* 0x0000000a00007c24 */ /* 0x000fe2000f8e02ff */
[----:B------:R-:W5:Y:S01]  /*d490*/  LD.E.128 R8, desc[UR54][R8.64] ;  /* 0x0000003608087980 */ /* 0x000f62000c101d00 */
[----:B------:R-:W-:-:S02]  /*d4a0*/  IMAD R77, R77, R76, R78 ;  /* 0x0000004c4d4d7224 */ /* 0x000fc400078e024e */
[----:B------:R-:W-:Y:S01]  /*d4b0*/  IMAD.U32 R21, RZ, RZ, UR9 ;  /* 0x00000009ff157e24 */ /* 0x000fe2000f8e00ff */
[----:B------:R-:W5:Y:S01]  /*d4c0*/  LD.E.128 R4, desc[UR54][R4.64] ;  /* 0x0000003604047980 */ /* 0x000f62000c101d00 */
[----:B------:R-:W-:Y:S01]  /*d4d0*/  IMAD.U32 R20, RZ, RZ, UR8 ;  /* 0x00000008ff147e24 */ /* 0x000fe2000f8e00ff */
[----:B------:R-:W-:Y:S01]  /*d4e0*/  ULDC.64 UR8, c[0x0][0xad8] ;  /* 0x0002b60000087ab9 */ /* 0x000fe20000000a00 */
[----:B------:R-:W-:Y:S01]  /*d4f0*/  IMAD.U32 R21, RZ, RZ, UR4 ;  /* 0x00000004ff157e24 */ /* 0x000fe2000f8e00ff */
[----:B------:R-:W5:Y:S01]  /*d500*/  LD.E.128 R36, desc[UR54][R36.64] ;  /* 0x0000003624247980 */ /* 0x000f62000c101d00 */
[C---:B------:R-:W-:Y:S01]  /*d510*/  IMAD R79, R3.reuse, UR11, R0 ;  /* 0x0000000b034f7c24 */ /* 0x040fe2000f8e0200 */
[----:B------:R-:W-:Y:S02]  /*d520*/  SHF.R.S32.HI R0, RZ, 0x1f, R77 ;  /* 0x0000001fff007819 */ /* 0x000fe4000001144d */
[----:B------:R-:W5:Y:S01]  /*d530*/  LD.E.128 R64, desc[UR54][R64.64] ;  /* 0x0000003640407980 */ /* 0x000f62000c101d00 */
[----:B------:R-:W-:-:S03]  /*d540*/  IMAD.WIDE.U32 R20, R3, UR10, R20 ;  /* 0x0000000a03147c25 */ /* 0x000fc6000f8e0014 */
[----:B------:R-:W5:Y:S04]  /*d550*/  LD.E.128 R56, desc[UR54][R56.64] ;  /* 0x0000003638387980 */ /* 0x000f68000c101d00 */
[----:B------:R-:W5:Y:S04]  /*d560*/  LD.E.128 R44, desc[UR54][R44.64] ;  /* 0x000000362c2c7980 */ /* 0x000f68000c101d00 */
[----:B------:R-:W5:Y:S04]  /*d570*/  LD.E.128 R40, desc[UR54][R40.64] ;  /* 0x0000003628287980 */ /* 0x000f68000c101d00 */
[----:B------:R-:W5:Y:S04]  /*d580*/  LD.E.128 R72, desc[UR54][R72.64] ;  /* 0x0000003648487980 */ /* 0x000f68000c101d00 */
[----:B------:R-:W5:Y:S04]  /*d590*/  LD.E.128 R68, desc[UR54][R68.64] ;  /* 0x0000003644447980 */ /* 0x000f68000c101d00 */
[----:B------:R-:W5:Y:S04]  /*d5a0*/  LD.E.128 R60, desc[UR54][R60.64] ;  /* 0x000000363c3c7980 */ /* 0x000f68000c101d00 */
[----:B------:R-:W5:Y:S01]  /*d5b0*/  LD.E.128 R48, desc[UR54][R48.64] ;  /* 0x0000003630307980 */ /* 0x000f62000c101d00 */
[----:B------:R-:W-:Y:S01]  /*d5c0*/  @!PT LDS RZ, [RZ] ;  /* 0x00000000fffff984 */ /* 0x000fe20000000800 */
[----:B------:R-:W-:Y:S01]  /*d5d0*/  @!PT LDS RZ, [RZ] ;  /* 0x00000000fffff984 */ /* 0x000fe20000000800 */
[----:B------:R-:W-:Y:S01]  /*d5e0*/  @!PT LDS RZ, [RZ] ;  /* 0x00000000fffff984 */ /* 0x000fe20000000800 */
[----:B------:R-:W-:Y:S01]  /*d5f0*/  @!PT LDS RZ, [RZ] ;  /* 0x00000000fffff984 */ /* 0x000fe20000000800 */
[----:B------:R0:W-:Y:S06]  /*d600*/  MEMBAR.ALL.CTA ;  /* 0x0000000000007992 */ /* 0x0001ec0000008000 */
[----:B0-----:R-:W0:Y:S01]  /*d610*/  FENCE.VIEW.ASYNC.S ;  /* 0x00000000000073c6 */ /* 0x001e220000000000 */
[----:B------:R-:W-:-:S02]  /*d620*/  IMAD.IADD R21, R21, 0x1, R79 ;  /* 0x0000000115157824 */ /* 0x000fc400078e024f */
[----:B------:R-:W-:Y:S02]  /*d630*/  IMAD R76, R0, UR8, RZ ;  /* 0x00000008004c7c24 */ /* 0x000fe4000f8e02ff */
[----:B------:R-:W-:Y:S01]  /*d640*/  VIADD R84, R184, UR38 ;  /* 0x00000026b8547c36 */ /* 0x000fe20008000000 */
[----:B------:R-:W-:Y:S01]  /*d650*/  UIADD3 UR6, UR6, 0x28420, URZ ;  /* 0x0002842006067890 */ /* 0x000fe2000fffe03f */
[C---:B------:R-:W-:Y:S02]  /*d660*/  IMAD R3, R77.reuse, UR9, R76 ;  /* 0x000000094d037c24 */ /* 0x040fe4000f8e024c */
[----:B------:R-:W-:Y:S01]  /*d670*/  IMAD.WIDE.U32 R20, R77, UR8, R20 ;  /* 0x000000084d147c25 */ /* 0x000fe2000f8e0014 */
[----:B------:R-:W-:Y:S01]  /*d680*/  ISETP.GE.AND P2, PT, R84, R83, PT ;  /* 0x000000535400720c */ /* 0x000fe20003f46270 */
[----:B------:R-:W-:Y:S01]  /*d690*/  ULDC.64 UR8, c[0x0][0xa80] ;  /* 0x0002a00000087ab9 */ /* 0x000fe20000000a00 */
[----:B------:R-:W-:Y:S01]  /*d6a0*/  UPRMT UR6, URZ, 0x654, UR6 ;  /* 0x000006543f067896 */ /* 0x000fe20008000006 */
[----:B------:R-:W-:Y:S01]  /*d6b0*/  IMAD.IADD R3, R21, 0x1, R3 ;  /* 0x0000000115037824 */ /* 0x000fe200078e0203 */
[----:B------:R-:W-:Y:S01]  /*d6c0*/  LEA R82, P3, R20, UR8, 0x1 ;  /* 0x0000000814527c11 */ /* 0x000fe2000f8608ff */
[----:B------:R-:W-:-:S03]  /*d6d0*/  VIADD R0, R84, 0x20 ;  /* 0x0000002054007836 */ /* 0x000fc60000000000 */
[----:B------:R-:W-:Y:S02]  /*d6e0*/  LEA.HI.X R3, R20, UR9, R3, 0x1, P3 ;  /* 0x0000000914037c11 */ /* 0x000fe400098f0c03 */
[-C--:B------:R-:W-:Y:S01]  /*d6f0*/  ISETP.GE.AND P1, PT, R0, R83.reuse, PT ;  /* 0x000000530000720c */ /* 0x080fe20003f26270 */
[----:B------:R-:W-:Y:S01]  /*d700*/  VIADD R0, R84, 0x40 ;  /* 0x0000004054007836 */ /* 0x000fe20000000000 */
[----:B0-----:R0:W1:Y:S01]  /*d710*/  SHFL.IDX PT, R85, R82, RZ, 0x181f ;  /* 0x00181fff52557589 */ /* 0x00106200000e0000 */
[----:B------:R-:W-:Y:S01]  /*d720*/  BSSY B1, `(.L_x_1504) ;  /* 0x0000016000017945 */ /* 0x000fe20003800000 */
[----:B------:R-:W-:Y:S02]  /*d730*/  SYNCS.ARRIVE.TRANS64.RED.A1T0 RZ, [UR6], RZ ;  /* 0x000000ffffff79a7 */ /* 0x000fe40008100406 */
[----:B------:R0:W2:Y:S01]  /*d740*/  SHFL.IDX PT, R81, R3, RZ, 0x181f ;  /* 0x00181fff03517589 */ /* 0x0000a200000e0000 */
        /* <DEDUP_REMOVED lines=19> */
.L_x_1505:
[----:B------:R-:W-:Y:S05]  /*d880*/  BSYNC B1 ;  /* 0x0000000000017941 */ /* 0x000fea0003800000 */
.L_x_1504:
        /* <DEDUP_REMOVED lines=21> */
.L_x_1507:
[----:B------:R-:W-:Y:S05]  /*d9e0*/  BSYNC B1 ;  /* 0x0000000000017941 */ /* 0x000fea0003800000 */
.L_x_1506:
        /* <DEDUP_REMOVED lines=12> */
[----:B------:R-:W-:Y:S02]  /*dab0*/  @!P3 LEA.HI.X R5, R16, R11, R192, 0x1, P6 ;  /* 0x0000000b1005b211 */ /* 0x000fe400030f0cc0 */
        /* <DEDUP_REMOVED lines=8> */
.L_x_1509:
[----:B------:R-:W-:Y:S05]  /*db40*/  BSYNC B1 ;  /* 0x0000000000017941 */ /* 0x000fea0003800000 */
.L_x_1508:
[----:B------:R-:W-:Y:S01]  /*db50*/  VIADD R0, R84, 0x60 ;  /* 0x0000006054007836 */ /* 0x000fe20000000000 */
[----:B0--3--:R-:W0:Y:S04]  /*db60*/  SHFL.IDX PT, R3, R3, 0x3, 0x181f ;  /* 0x00781f0003037f89 */ /* 0x009e2800000e0000 */
[----:B------:R-:W-:Y:S01]  /*db70*/  ISETP.GE.AND P0, PT, R0, R83, PT ;  /* 0x000000530000720c */ /* 0x000fe20003f06270 */
[----:B------:R3:W0:-:S12]  /*db80*/  SHFL.IDX PT, R11, R82, 0x3, 0x181f ;  /* 0x00781f00520b7f89 */ /* 0x00061800000e0000 */
[----:B---3--:R-:W-:Y:S05]  /*db90*/  @P0 BRA `(.L_x_1510) ;  /* 0x0000000c00ac0947 */ /* 0x008fea0003800000 */
        /* <DEDUP_REMOVED lines=15> */
[----:B---3--:R-:W-:-:S04]  /*dc90*/  LEA R4, P0, R22, R11, 0x1 ;  /* 0x0000000b16047211 */ /* 0x008fc800078008ff */
[----:B------:R-:W-:-:S05]  /*dca0*/  LEA.HI.X R5, R22, R3, R189, 0x1, P0 ;  /* 0x0000000316057211 */ /* 0x000fca00000f0cbd */
[----:B------:R0:W-:Y:S01]  /*dcb0*/  ST.E.128 desc[UR54][R4.64], R48 ;  /* 0x0000003004007985 */ /* 0x0001e2000c101d36 */
[----:B------:R-:W-:Y:S05]  /*dcc0*/  BRA `(.L_x_1510) ;  /* 0x0000000c00607947 */ /* 0x000fea0003800000 */
.L_x_1502:
[----:B------:R-:W-:Y:S01]  /*dcd0*/  ULDC.64 UR6, c[0x0][0xc00] ;  /* 0x0003000000067ab9 */ /* 0x000fe20000000a00 */
[----:B------:R-:W-:Y:S01]  /*dce0*/  ULDC UR4, c[0x0][0xa88] ;  /* 0x0002a20000047ab9 */ /* 0x000fe20000000800 */
[----:B------:R-:W-:Y:S01]  /*dcf0*/  UISETP.NE.U32.AND UP0, UPT, UR6, URZ, UPT ;  /* 0x0000003f0600728c */ /* 0x000fe2000bf05070 */
[----:B------:R-:W0:Y:S03]  /*dd00*/  LDC R11, c[0x0][0xbe8] ;  /* 0x0002fa00ff0b7b82 */ /* 0x000e260000000800 */
[----:B------:R-:W-:-:S03]  /*dd10*/  UISETP.NE.AND.EX UP0, UPT, UR7, URZ, UPT, UP0 ;  /* 0x0000003f0700728c */ /* 0x000fc6000bf05300 */
[----:B------:R-:W-:Y:S02]  /*dd20*/  ULDC.64 UR6, c[0x0][0xc00] ;  /* 0x0003000000067ab9 */ /* 0x000fe40000000a00 */
[----:B------:R-:W-:Y:S01]  /*dd30*/  UIMAD.WIDE UR6, UR37, 0x4, UR6 ;  /* 0x00000004250678a5 */ /* 0x000fe2000f8e0206 */
[----:B------:R-:W-:-:S05]  /*dd40*/  PLOP3.LUT P2, PT, PT, PT, UP0, 0x80, 0x0 ;  /* 0x000000000000781c */ /* 0x000fca0003f4f008 */
[----:B------:R-:W-:Y:S02]  /*dd50*/  IMAD.U32 R4, RZ, RZ, UR6 ;  /* 0x00000006ff047e24 */ /* 0x000fe4000f8e00ff */
[----:B------:R-:W-:Y:S01]  /*dd60*/  IMAD.U32 R5, RZ, RZ, UR7 ;  /* 0x00000007ff057e24 */ /* 0x000fe2000f8e00ff */
[----:B------:R-:W-:Y:S02]  /*dd70*/  ULDC.64 UR6, c[0x0][0xc08] ;  /* 0x0003020000067ab9 */ /* 0x000fe40000000a00 */
[----:B------:R-:W-:Y:S01]  /*dd80*/  UISETP.NE.U32.AND UP1, UPT, UR6, URZ, UPT ;  /* 0x0000003f0600728c */ /* 0x000fe2000bf25070 */
[----:B------:R-:W-:Y:S02]  /*dd90*/  IMAD.U32 R0, RZ, RZ, UR4 ;  /* 0x00000004ff007e24 */ /* 0x000fe4000f8e00ff */
[----:B------:R-:W2:Y:S01]  /*dda0*/  @P2 LDG.E R3, desc[UR54][R4.64] ;  /* 0x0000003604032981 */ /* 0x000ea2000c1e1900 */
[----:B------:R-:W-:-:S06]  /*ddb0*/  UISETP.NE.AND.EX UP1, UPT, UR7, URZ, UPT, UP1 ;  /* 0x0000003f0700728c */ /* 0x000fcc000bf25310 */
[----:B------:R-:W-:-:S05]  /*ddc0*/  PLOP3.LUT P3, PT, PT, PT, UP1, 0x80, 0x0 ;  /* 0x000000000000781c */ /* 0x000fca0003f6f018 */
        /* <DEDUP_REMOVED lines=10> */
[----:B--2---:R-:W-:Y:S01]  /*de70*/  @P2 R2UR UR4, R3 ;  /* 0x00000000030422ca */ /* 0x004fe200000e0000 */
[----:B01----:R-:W-:-:S14]  /*de80*/  @P3 BRA `(.L_x_1511) ;  /* 0x0000000000103947 */ /* 0x003fdc0003800000 */
[----:B------:R-:W-:Y:S05]  /*de90*/  @!P2 BRA `(.L_x_1511) ;  /* 0x00000000000ca947 */ /* 0x000fea0003800000 */
[----:B------:R-:W2:Y:S04]  /*dea0*/  LDG.E R3, desc[UR54][R4.64] ;  /* 0x0000003604037981 */ /* 0x000ea8000c1e1900 */
[----:B-----5:R-:W2:Y:S02]  /*deb0*/  LDG.E R0, desc[UR54][R4.64+0x4] ;  /* 0x0000043604007981 */ /* 0x020ea4000c1e1900 */
[----:B--2---:R-:W-:-:S07]  /*dec0*/  IMAD.IADD R0, R0, 0x1, -R3 ;  /* 0x0000000100007824 */ /* 0x004fce00078e0a03 */
.L_x_1511:
[----:B------:R-:W-:Y:S01]  /*ded0*/  USHF.R.S32.HI UR6, URZ, 0x1f, UR37 ;  /* 0x0000001f3f067899 */ /* 0x000fe20008011425 */
[----:B------:R-:W-:Y:S01]  /*dee0*/  BSSY B1, `(.L_x_1512) ;  /* 0x000002e000017945 */ /* 0x000fe20003800000 */
[----:B------:R-:W-:Y:S02]  /*def0*/  USHF.R.S32.HI UR9, URZ, 0x1f, UR4 ;  /* 0x0000001f3f097899 */ /* 0x000fe40008011404 */
[----:B------:R-:W-:Y:S02]  /*df00*/  USEL UR11, UR37, URZ, !UP0 ;  /* 0x0000003f250b7287 */ /* 0x000fe4000c000000 */
[----:B------:R-:W-:Y:S01]  /*df10*/  USEL UR12, UR6, URZ, !UP0 ;  /* 0x0000003f060c7287 */ /* 0x000fe2000c000000 */
[----:B------:R-:W-:Y:S11]  /*df20*/  @P1 BRA `(.L_x_1513) ;  /* 0x0000000000a41947 */ /* 0x000ff60003800000 */
[----:B------:R-:W0:Y:S01]  /*df30*/  S2R R4, SR_TID.X ;  /* 0x0000000000047919 */ /* 0x000e220000002100 */
[----:B------:R-:W1:Y:S01]  /*df40*/  LDC R5, c[0x0][0xbe8] ;  /* 0x0002fa00ff057b82 */ /* 0x000e620000000800 */
[----:B------:R-:W-:Y:S02]  /*df50*/  IMAD.U32 R6, RZ, RZ, UR38 ;  /* 0x00000026ff067e24 */ /* 0x000fe4000f8e00ff */
[----:B-1---5:R-:W-:-:S03]  /*df60*/  IMAD R3, R0, R5, RZ ;  /* 0x0000000500037224 */ /* 0x022fc600078e02ff */
[----:B0-----:R-:W-:-:S04]  /*df70*/  IADD3 R6, R6, -0x80, R4 ;  /* 0xffffff8006067810 */ /* 0x001fc80007ffe004 */
[----:B------:R-:W-:-:S13]  /*df80*/  ISETP.GE.AND P1, PT, R6, R3, PT ;  /* 0x000000030600720c */ /* 0x000fda0003f26270 */
[----:B------:R-:W-:Y:S05]  /*df90*/  @P1 BRA `(.L_x_1513) ;  /* 0x0000000000881947 */ /* 0x000fea0003800000 */
[----:B------:R-:W-:Y:S01]  /*dfa0*/  ISETP.NE.AND P1, PT, R5, 0x1, PT ;  /* 0x000000010500780c */ /* 0x000fe20003f25270 */
[----:B------:R-:W-:Y:S01]  /*dfb0*/  ULDC.64 UR14, c[0x0][0xb90] ;  /* 0x0002e400000e7ab9 */ /* 0x000fe20000000a00 */
[----:B------:R-:W-:Y:S01]  /*dfc0*/  UMOV UR6, UR4 ;  /* 0x0000000400067c82 */ /* 0x000fe20008000000 */
[----:B------:R-:W-:Y:S01]  /*dfd0*/  UIMAD UR8, UR10, UR14, URZ ;  /* 0x0000000e0a0872a4 */ /* 0x000fe2000f8e023f */
[----:B------:R-:W-:Y:S01]  /*dfe0*/  IMAD.MOV.U32 R4, RZ, RZ, R6 ;  /* 0x000000ffff047224 */ /* 0x000fe200078e0006 */
[----:B------:R-:W-:Y:S02]  /*dff0*/  UMOV UR7, UR9 ;  /* 0x0000000900077c82 */ /* 0x000fe40008000000 */
[----:B------:R-:W-:Y:S02]  /*e000*/  UIMAD.WIDE.U32 UR6, UR36, UR14, UR6 ;  /* 0x0000000e240672a5 */ /* 0x000fe4000f8e0006 */
[----:B------:R-:W-:-:S03]  /*e010*/  UIMAD UR8, UR36, UR15, UR8 ;  /* 0x0000000f240872a4 */ /* 0x000fc6000f8e0208 */
[----:B------:R-:W-:Y:S01]  /*e020*/  ULDC.64 UR14, c[0x0][0xb98] ;  /* 0x0002e600000e7ab9 */ /* 0x000fe20000000a00 */
[----:B------:R-:W0:Y:S01]  /*e030*/  @P1 LDC R3, c[0x0][0xbec] ;  /* 0x0002fb00ff031b82 */ /* 0x000e220000000800 */
[----:B------:R-:W-:Y:S02]  /*e040*/  UIADD3 UR7, UR7, UR8, URZ ;  /* 0x0000000807077290 */ /* 0x000fe4000fffe03f */
[----:B------:R-:W-:Y:S02]  /*e050*/  UIMAD UR8, UR12, UR14, URZ ;  /* 0x0000000e0c0872a4 */ /* 0x000fe4000f8e023f */
[----:B------:R-:W-:Y:S02]  /*e060*/  UIMAD.WIDE.U32 UR6, UR11, UR14, UR6 ;  /* 0x0000000e0b0672a5 */ /* 0x000fe4000f8e0006 */
[----:B------:R-:W-:Y:S01]  /*e070*/  UIMAD UR8, UR11, UR15, UR8 ;  /* 0x0000000f0b0872a4 */ /* 0x000fe2000f8e0208 */
[----:B------:R-:W1:Y:S02]  /*e080*/  @P1 LDC R8, c[0x0][0xbf0] ;  /* 0x0002fc00ff081b82 */ /* 0x000e640000000800 */
[----:B------:R-:W-:Y:S01]  /*e090*/  ULDC.64 UR14, c[0x0][0xb88] ;  /* 0x0002e200000e7ab9 */ /* 0x000fe20000000a00 */
[----:B0-----:R-:W-:-:S05]  /*e0a0*/  @P1 IMAD.HI.U32 R3, R6, R3, RZ ;  /* 0x0000000306031227 */ /* 0x001fca00078e00ff */
        /* <DEDUP_REMOVED lines=17> */
.L_x_1513:
[----:B------:R-:W-:Y:S05]  /*e1c0*/  BSYNC B1 ;  /* 0x0000000000017941 */ /* 0x000fea0003800000 */
.L_x_1512:
[----:B------:R-:W1:Y:S01]  /*e1d0*/  @P0 LDC R5, c[0x0][0xbf0] ;  /* 0x0002fc00ff050b82 */ /* 0x000e620000000800 */
[----:B------:R-:W-:Y:S01]  /*e1e0*/  ULDC.64 UR14, c[0x0][0xaa0] ;  /* 0x0002a800000e7ab9 */ /* 0x000fe20000000a00 */
[----:B0-----:R-:W-:Y:S01]  /*e1f0*/  IMAD R3, R23, 0x20, R184 ;  /* 0x0000002017037824 */ /* 0x001fe200078e02b8 */
[----:B------:R-:W-:Y:S01]  /*e200*/  UIMAD UR8, UR9, UR14, URZ ;  /* 0x0000000e090872a4 */ /* 0x000fe2000f8e023f */
[----:B------:R-:W-:Y:S01]  /*e210*/  BSSY B1, `(.L_x_1514) ;  /* 0x0000041000017945 */ /* 0x000fe20003800000 */
[----:B------:R-:W-:Y:S01]  /*e220*/  UIMAD.WIDE.U32 UR6, UR4, UR14, URZ ;  /* 0x0000000e040672a5 */ /* 0x000fe2000f8e003f */
[----:B------:R-:W-:Y:S01]  /*e230*/  VIADD R8, R3, UR38 ;  /* 0x0000002603087c36 */ /* 0x000fe20008000000 */
[----:B------:R-:W-:-:S03]  /*e240*/  UIMAD UR8, UR4, UR15, UR8 ;  /* 0x0000000f040872a4 */ /* 0x000fc6000f8e0208 */
[----:B------:R-:W-:Y:S01]  /*e250*/  ULDC.64 UR14, c[0x0][0xae8] ;  /* 0x0002ba00000e7ab9 */ /* 0x000fe20000000a00 */
[----:B------:R-:W-:Y:S01]  /*e260*/  UIADD3 UR7, UR7, UR8, URZ ;  /* 0x0000000807077290 */ /* 0x000fe2000fffe03f */
[----:B------:R-:W-:Y:S01]  /*e270*/  @P0 IMAD.HI.U32 R4, R8, R9, RZ ;  /* 0x0000000908040227 */ /* 0x000fe200078e00ff */
[----:B------:R-:W-:Y:S02]  /*e280*/  UIMAD UR4, UR10, UR14, URZ ;  /* 0x0000000e0a0472a4 */ /* 0x000fe4000f8e023f */
        /* <DEDUP_REMOVED lines=24> */
[----:B------:R-:W-:Y:S02]  /*e410*/  VIADD R8, R184, UR38 ;  /* 0x00000026b8087c36 */ /* 0x000fe40008000000 */
        /* <DEDUP_REMOVED lines=32> */
.L_x_1515:
[----:B------:R-:W-:Y:S05]  /*e620*/  BSYNC B1 ;  /* 0x0000000000017941 */ /* 0x000fea0003800000 */
.L_x_1514:
        /* <DEDUP_REMOVED lines=21> */
.L_x_1517:
[----:B------:R-:W-:Y:S05]  /*e780*/  BSYNC B1 ;  /* 0x0000000000017941 */ /* 0x000fea0003800000 */
.L_x_1516:
        /* <DEDUP_REMOVED lines=21> */
.L_x_1519:
[----:B------:R-:W-:Y:S05]  /*e8e0*/  BSYNC B1 ;  /* 0x0000000000017941 */ /* 0x000fea0003800000 */
.L_x_1518:
        /* <DEDUP_REMOVED lines=22> */
.L_x_1510:
[----:B------:R-:W-:Y:S05]  /*ea50*/  BSYNC B0 ;  /* 0x0000000000007941 */ /* 0x000fea0003800000 */
.L_x_1501:
[----:B------:R-:W-:Y:S02]  /*ea60*/  ULDC UR4, c[0x0][0xc3c] ;  /* 0x00030f0000047ab9 */ /* 0x000fe40000000800 */
[----:B------:R-:W-:-:S06]  /*ea70*/  UISETP.GE.AND UP0, UPT, UR48, UR4, UPT ;  /* 0x000000043000728c */ /* 0x000fcc000bf06270 */
[----:B------:R-:W-:-:S13]  /*ea80*/  PLOP3.LUT P0, PT, PT, PT, UP0, 0x80, 0x0 ;  /* 0x000000000000781c */ /* 0x000fda0003f0f008 */
[----:B------:R-:W-:Y:S05]  /*ea90*/  @!P0 BRA `(.L_x_1520) ;  /* 0xffffff2000c08947 */ /* 0x000fea000383ffff */
[----:B------:R-:W-:Y:S05]  /*eaa0*/  EXIT ;  /* 0x000000000000794d */ /* 0x000fea0003800000 */
.L_x_1411:
        /* <DEDUP_REMOVED lines=25> */
[----:B------:R-:W-:Y:S01]  /*ec40*/  IMAD.MOV.U32 R16, RZ, RZ, RZ ;  /* 0x000000ffff107224 */ /* 0x000fe200078e00ff */
        /* <DEDUP_REMOVED lines=21> */
[----:B-1----:R-:W-:Y:S02]  /*eda0*/  IMAD R6, R4, R9, RZ ;  /* 0x0000000904067224 */ /* 0x002fe400078e02ff */
[----:B------:R-:W-:Y:S02]  /*edb0*/  IMAD.MOV.U32 R4, RZ, RZ, RZ ;  /* 0x000000ffff047224 */ /* 0x000fe400078e00ff */
[----:B------:R-:W-:Y:S01]  /*edc0*/  IMAD.MOV.U32 R3, RZ, RZ, R6 ;  /* 0x000000ffff037224 */ /* 0x000fe200078e0006 */
[----:B0-----:R-:W-:-:S13]  /*edd0*/  ISETP.GT.AND P6, PT, R6, R7, PT ;  /* 0x000000070600720c */ /* 0x001fda0003fc4270 */
[----:B------:R-:W-:Y:S05]  /*ede0*/  @P6 BRA `(.L_x_1522) ;  /* 0x0000000000906947 */ /* 0x000fea0003800000 */
[----:B------:R-:W-:Y:S01]  /*edf0*/  IMAD.MOV.U32 R6, RZ, RZ, R3 ;  /* 0x000000ffff067224 */ /* 0x000fe200078e0003 */
[----:B------:R-:W-:Y:S01]  /*ee00*/  ULDC UR4, c[0x0][0xc3c] ;  /* 0x00030f0000047ab9 */ /* 0x000fe20000000800 */
[----:B------:R-:W-:-:S07]  /*ee10*/  IMAD.MOV.U32 R4, RZ, RZ, RZ ;  /* 0x000000ffff047224 */ /* 0x000fce00078e00ff */
.L_x_1526:
[----:B------:R-:W-:-:S05]  /*ee20*/  VIADD R4, R4, 0x1f ;  /* 0x0000001f04047836 */ /* 0x000fca0000000000 */
[----:B------:R-:W-:-:S13]  /*ee30*/  ISETP.GE.AND P6, PT, R4, UR4, PT ;  /* 0x0000000404007c0c */ /* 0x000fda000bfc6270 */
[----:B------:R-:W-:Y:S05]  /*ee40*/  @P6 BRA `(.L_x_1523) ;  /* 0x0000000400d86947 */ /* 0x000fea0003800000 */
[----:B------:R-:W-:Y:S01]  /*ee50*/  IMAD.IADD R9, R5, 0x1, R4 ;  /* 0x0000000105097824 */ /* 0x000fe200078e0204 */
[----:B------:R-:W-:Y:S01]  /*ee60*/  BSSY B0, `(.L_x_1524) ;  /* 0x0000007000007945 */ /* 0x000fe20003800000 */
[----:B------:R-:W-:-:S03]  /*ee70*/  IMAD.MOV.U32 R0, RZ, RZ, RZ ;  /* 0x000000ffff007224 */ /* 0x000fc600078e00ff */
[----:B------:R-:W-:-:S13]  /*ee80*/  ISETP.GE.OR P6, PT, R9, UR4, !P0 ;  /* 0x0000000409007c0c */ /* 0x000fda000c7c6670 */
[----:B------:R-:W-:Y:S05]  /*ee90*/  @P6 BRA `(.L_x_1525) ;  /* 0x00000000000c6947 */ /* 0x000fea0003800000 */
[----:B------:R-:W0:Y:S02]  /*eea0*/  LDC.64 R2, c[0x0][0xc80] ;  /* 0x00032000ff027b82 */ /* 0x000e240000000a00 */
[----:B0-----:R-:W-:-:S05]  /*eeb0*/  IMAD.WIDE R2, R9, 0x4, R2 ;  /* 0x0000000409027825 */ /* 0x001fca00078e0202 */
[----:B------:R0:W5:Y:S02]  /*eec0*/  LDG.E R0, desc[UR54][R2.64] ;  /* 0x0000003602007981 */ /* 0x000164000c1e1900 */
.L_x_1525:
[----:B------:R-:W-:Y:S05]  /*eed0*/  BSYNC B0 ;  /* 0x0000000000007941 */ /* 0x000fea0003800000 */
.L_x_1524:
        /* <DEDUP_REMOVED lines=21> */
.L_x_1522:
[----:B------:R-:W-:-:S04]  /*f030*/  IMAD.IADD R14, R6, 0x1, -R3 ;  /* 0x00000001060e7824 */ /* 0x000fc800078e0a03 */
[----:B------:R-:W-:-:S05]  /*f040*/  IMAD R2, R8, R9, R14 ;  /* 0x0000000908027224 */ /* 0x000fca00078e020e */
[----:B------:R-:W-:Y:S02]  /*f050*/  ISETP.GT.AND P0, PT, R2, R7, PT ;  /* 0x000000070200720c */ /* 0x000fe40003f04270 */
[----:B------:R-:W0:Y:S11]  /*f060*/  LDC.64 R2, c[0x0][0xc90] ;  /* 0x00032400ff027b82 */ /* 0x000e360000000a00 */
[----:B------:R-:W-:-:S04]  /*f070*/  VOTE.ANY R10, PT, !P0 ;  /* 0x00000000000a7806 */ /* 0x000fc800040e0100 */
[----:B------:R-:W1:Y:S02]  /*f080*/  POPC R15, R10 ;  /* 0x0000000a000f7309 */ /* 0x000e640000000000 */
[----:B-1----:R-:W-:-:S04]  /*f090*/  IMAD.IADD R19, R15, 0x1, R4 ;  /* 0x000000010f137824 */ /* 0x002fc800078e0204 */
[----:B0-----:R-:W-:-:S05]  /*f0a0*/  IMAD.WIDE R2, R19, 0x4, R2 ;  /* 0x0000000413027825 */ /* 0x001fca00078e0202 */
[----:B------:R-:W2:Y:S01]  /*f0b0*/  LDG.E R6, desc[UR54][R2.64] ;  /* 0x0000003602067981 */ /* 0x000ea2000c1e1900 */
[----:B------:R-:W-:-:S03]  /*f0c0*/  ISETP.NE.AND P0, PT, R10, RZ, PT ;  /* 0x000000ff0a00720c */ /* 0x000fc60003f05270 */
[----:B------:R-:W0:Y:S02]  /*f0d0*/  SHFL.IDX PT, R0, R0, R15, 0x1f ;  /* 0x00001f0f00007589 */ /* 0x000e2400000e0000 */
[----:B0-----:R-:W-:-:S13]  /*f0e0*/  R2UR UR7, R0 ;  /* 0x00000000000772ca */ /* 0x001fda00000e0000 */
[----:B--2---:R-:W-:-:S05]  /*f0f0*/  IMAD R4, R6, UR7, RZ ;  /* 0x0000000706047c24 */ /* 0x004fca000f8e02ff */
[----:B------:R-:W-:-:S04]  /*f100*/  IABS R13, R4 ;  /* 0x00000004000d7213 */ /* 0x000fc80000000000 */
[----:B------:R-:W0:Y:S08]  /*f110*/  I2F.RP R11, R13 ;  /* 0x0000000d000b7306 */ /* 0x000e300000209400 */
[----:B0-----:R-:W0:Y:S02]  /*f120*/  MUFU.RCP R11, R11 ;  /* 0x0000000b000b7308 */ /* 0x001e240000001000 */
[----:B0-----:R-:W-:-:S06]  /*f130*/  VIADD R12, R11, 0xffffffe ;  /* 0x0ffffffe0b0c7836 */ /* 0x001fcc0000000000 */
[----:B------:R0:W1:Y:S01]  /*f140*/  F2I.FTZ.U32.TRUNC.NTZ R3, R12 ;  /* 0x0000000c00037305 */ /* 0x000062000021f000 */
[----:B------:R-:W-:Y:S05]  /*f150*/  @!P0 BRA `(.L_x_1527) ;  /* 0x0000000000088947 */ /* 0x000fea0003800000 */
[----:B------:R-:W-:-:S05]  /*f160*/  VIADD R11, R15, 0xffffffff ;  /* 0xffffffff0f0b7836 */ /* 0x000fca0000000000 */
[----:B------:R2:W3:Y:S02]  /*f170*/  SHFL.IDX PT, R16, R8, R11, 0x1f ;  /* 0x00001f0b08107589 */ /* 0x0004e400000e0000 */
.L_x_1527:
[----:B---3--:R-:W-:Y:S01]  /*f180*/  IMAD R16, R16, R9, R14 ;  /* 0x0000000910107224 */ /* 0x008fe200078e020e */
[----:B------:R-:W-:Y:S01]  /*f190*/  IABS R2, R4 ;  /* 0x0000000400027213 */ /* 0x000fe20000000000 */
[----:B-1----:R-:W-:Y:S02]  /*f1a0*/  IMAD.MOV R0, RZ, RZ, -R3 ;  /* 0x000000ffff007224 */ /* 0x002fe400078e0a03 */
[----:B--2---:R-:W-:Y:S02]  /*f1b0*/  IMAD.IADD R11, R7, 0x1, -R16 ;  /* 0x00000001070b7824 */ /* 0x004fe400078e0a10 */
        /* <DEDUP_REMOVED lines=19> */
[----:B------:R-:W-:Y:S02]  /*f2f0*/  IMAD R18, R6, R2, RZ ;  /* 0x0000000206127224 */ /* 0x000fe400078e02ff */
[----:B------:R-:W-:Y:S02]  /*f300*/  IMAD.MOV R7, RZ, RZ, -R2 ;  /* 0x000000ffff077224 */ /* 0x000fe400078e0a02 */
[----:B------:R-:W-:Y:S02]  /*f310*/  IMAD.MOV R0, RZ, RZ, -R18 ;  /* 0x000000ffff007224 */ /* 0x000fe400078e0a12 */
[----:B------:R-:W-:-:S03]  /*f320*/  IMAD R7, R4, R7, R11 ;  /* 0x0000000704077224 */ /* 0x000fc600078e020b */
[----:B------:R-:W-:Y:S01]  /*f330*/  VIADDMNMX R0, R0, R9, R6, PT ;  /* 0x0000000900007246 */ /* 0x000fe20003800106 */
[----:B------:R-:W-:Y:S01]  /*f340*/  IMAD.IADD R18, R7, 0x1, R18 ;  /* 0x0000000107127824 */ /* 0x000fe200078e0212 */
[----:B------:R-:W-:Y:S02]  /*f350*/  IABS R2, R7 ;  /* 0x0000000700027213 */ /* 0x000fe40000000000 */
[----:B------:R-:W-:Y:S02]  /*f360*/  R2UR UR9, R0 ;  /* 0x00000000000972ca */ /* 0x000fe400000e0000 */
[----:B------:R-:W-:-:S11]  /*f370*/  R2UR UR8, R2 ;  /* 0x00000000020872ca */ /* 0x000fd600000e0000 */
[----:B------:R-:W-:-:S04]  /*f380*/  IABS R9, UR9 ;  /* 0x0000000900097c13 */ /* 0x000fc80008000000 */
[----:B------:R-:W1:Y:S01]  /*f390*/  I2F.RP R0, R9 ;  /* 0x0000000900007306 */ /* 0x000e620000209400 */
[----:B------:R-:W-:-:S07]  /*f3a0*/  R2UR UR6, R9 ;  /* 0x00000000090672ca */ /* 0x000fce00000e0000 */
[----:B-1----:R-:W1:Y:S02]  /*f3b0*/  MUFU.RCP R0, R0 ;  /* 0x0000000000007308 */ /* 0x002e640000001000 */
[----:B-1----:R-:W-:Y:S01]  /*f3c0*/  VIADD R3, R0, 0xffffffe ;  /* 0x0ffffffe00037836 */ /* 0x002fe20000000000 */
[----:B------:R-:W-:-:S05]  /*f3d0*/  IABS R0, UR9 ;  /* 0x0000000900007c13 */ /* 0x000fca0008000000 */
[----:B------:R-:W1:Y:S01]  /*f3e0*/  F2I.FTZ.U32.TRUNC.NTZ R3, R3 ;  /* 0x0000000300037305 */ /* 0x000e62000021f000 */
[----:B------:R-:W-:Y:S01]  /*f3f0*/  IMAD.MOV R0, RZ, RZ, -R0 ;  /* 0x000000ffff007224 */ /* 0x000fe200078e0a00 */
[----:B-1----:R-:W-:-:S13]  /*f400*/  R2UR UR5, R3 ;  /* 0x00000000030572ca */ /* 0x002fda00000e0000 */
[----:B------:R-:W-:-:S04]  /*f410*/  UIADD3 UR4, URZ, -UR5, URZ ;  /* 0x800000053f047290 */ /* 0x000fc8000fffe03f */
[----:B------:R-:W-:-:S03]  /*f420*/  UIMAD UR6, UR4, UR6, URZ ;  /* 0x00000006040672a4 */ /* 0x000fc6000f8e023f */
[----:B------:R-:W-:Y:S02]  /*f430*/  UMOV UR4, URZ ;  /* 0x0000003f00047c82 */ /* 0x000fe40008000000 */
[----:B------:R-:W-:-:S04]  /*f440*/  UIMAD.WIDE.U32 UR4, UR5, UR6, UR4 ;  /* 0x00000006050472a5 */ /* 0x000fc8000f8e0004 */
[----:B------:R-:W-:-:S06]  /*f450*/  UIMAD.WIDE.U32 UR4, UR5, UR8, URZ ;  /* 0x00000008050472a5 */ /* 0x000fcc000f8e003f */
[----:B------:R-:W-:Y:S01]  /*f460*/  IMAD.U32 R3, RZ, RZ, UR5 ;  /* 0x00000005ff037e24 */ /* 0x000fe2000f8e00ff */
[----:B------:R-:W-:-:S03]  /*f470*/  R2UR UR4, R7 ;  /* 0x00000000070472ca */ /* 0x000fc600000e0000 */
[----:B------:R-:W-:Y:S02]  /*f480*/  IMAD R0, R0, R3, UR8 ;  /* 0x0000000800007e24 */ /* 0x000fe4000f8e0203 */
[----:B------:R-:W-:-:S03]  /*f490*/  IMAD R3, RZ, RZ, -UR9 ;  /* 0x80000009ff037e24 */ /* 0x000fc6000f8e02ff */
[----:B------:R-:W-:-:S05]  /*f4a0*/  ISETP.GT.U32.AND P0, PT, R9, R0, PT ;  /* 0x000000000900720c */ /* 0x000fca0003f04070 */
[----:B------:R-:W-:-:S08]  /*f4b0*/  ULOP3.LUT UR4, UR4, UR9, URZ, 0x3c, !UPT ;  /* 0x0000000904047292 */ /* 0x000fd0000f8e3c3f */
[----:B------:R-:W-:Y:S01]  /*f4c0*/  VOTEU.ANY UP1, P0 ;  /* 0x00000000003f7886 */ /* 0x000fe20000020100 */
[----:B------:R-:W-:-:S04]  /*f4d0*/  PLOP3.LUT P0, PT, PT, PT, UP1, 0x80, 0x0 ;  /* 0x000000000000781c */ /* 0x000fc80003f0f018 */
[----:B------:R-:W-:Y:S02]  /*f4e0*/  @!UP1 UIADD3 UR5, UR5, 0x1, URZ ;  /* 0x0000000105059890 */ /* 0x000fe4000fffe03f */
[----:B------:R-:W-:-:S07]  /*f4f0*/  UISETP.GE.AND UP1, UPT, UR4, URZ, UPT ;  /* 0x0000003f0400728c */ /* 0x000fce000bf26270 */
[----:B------:R-:W-:-:S05]  /*f500*/  @!P0 IMAD.IADD R0, R0, 0x1, -R9 ;  /* 0x0000000100008824 */ /* 0x000fca00078e0a09 */
[----:B------:R-:W-:-:S13]  /*f510*/  ISETP.GE.U32.AND P0, PT, R0, R9, PT ;  /* 0x000000090000720c */ /* 0x000fda0003f06070 */
[----:B------:R-:W-:-:S05]  /*f520*/  VOTEU.ANY UP0, P0 ;  /* 0x00000000003f7886 */ /* 0x000fca0000000100 */
[----:B------:R-:W-:Y:S02]  /*f530*/  @UP0 UIADD3 UR5, UR5, 0x1, URZ ;  /* 0x0000000105050890 */ /* 0x000fe4000fffe03f */
[----:B------:R-:W-:Y:S02]  /*f540*/  UISETP.NE.AND UP0, UPT, UR9, URZ, UPT ;  /* 0x0000003f0900728c */ /* 0x000fe4000bf05270 */
[----:B------:R-:W-:-:S09]  /*f550*/  @!UP1 UIADD3 UR5, -UR5, URZ, URZ ;  /* 0x0000003f05059290 */ /* 0x000fd2000fffe13f */
[----:B------:R-:W-:-:S04]  /*f560*/  @!UP0 ULOP3.LUT UR5, URZ, UR9, URZ, 0x33, !UPT ;  /* 0x000000093f058292 */ /* 0x000fc8000f8e333f */
[----:B------:R-:W-:Y:S02]  /*f570*/  ULOP3.LUT UR4, URZ, UR5, URZ, 0x33, !UPT ;  /* 0x000000053f047292 */ /* 0x000fe4000f8e333f */
[----:B------:R-:W-:Y:S02]  /*f580*/  IMAD R18, R3, UR5, R18 ;  /* 0x0000000503127c24 */ /* 0x000fe4000f8e0212 */
[----:B------:R-:W-:Y:S01]  /*f590*/  UIADD3 UR4, UR7, UR4, URZ ;  /* 0x0000000407047290 */ /* 0x000fe2000fffe03f */
[----:B------:R-:W-:Y:S11]  /*f5a0*/  BRA `(.L_x_1528) ;  /* 0x0000000000107947 */ /* 0x000ff60003800000 */
.L_x_1523:
[----:B------:R-:W1:Y:S01]  /*f5b0*/  LDC R19, c[0x0][0xc3c] ;  /* 0x00030f00ff137b82 */ /* 0x000e620000000800 */
[----:B------:R-:W-:Y:S01]  /*f5c0*/  IMAD.MOV.U32 R16, RZ, RZ, R7 ;  /* 0x000000ffff107224 */ /* 0x000fe200078e0007 */
[----:B------:R-:W-:Y:S01]  /*f5d0*/  UMOV UR4, URZ ;  /* 0x0000003f00047c82 */ /* 0x000fe20008000000 */
[----:B------:R-:W-:-:S07]  /*f5e0*/  IMAD.MOV.U32 R18, RZ, RZ, RZ ;  /* 0x000000ffff127224 */ /* 0x000fce00078e00ff */
.L_x_1528:
[----:B------:R-:W-:Y:S01]  /*f5f0*/  ISETP.NE.AND P0, PT, R5, RZ, PT ;  /* 0x000000ff0500720c */ /* 0x000fe20003f05270 */
[----:B------:R-:W-:-:S12]  /*f600*/  IMAD.U32 R17, RZ, RZ, UR4 ;  /* 0x00000004ff117e24 */ /* 0x000fd8000f8e00ff */
[----:B------:R-:W2:Y:S01]  /*f610*/  @!P0 S2R R3, SR_CgaCtaId ;  /* 0x0000000000038919 */ /* 0x000ea20000008800 */
[----:B------:R-:W-:-:S04]  /*f620*/  @!P0 MOV R0, 0x400 ;  /* 0x0000040000008802 */ /* 0x000fc80000000f00 */
[----:B--2---:R-:W-:-:S05]  /*f630*/  @!P0 LEA R0, R3, R0, 0x18 ;  /* 0x0000000003008211 */ /* 0x004fca00078ec0ff */
[----:B-1----:R1:W-:Y:S01]  /*f640*/  @!P0 STS.128 [R0+0x284d0], R16 ;  /* 0x0284d01000008388 */ /* 0x0023e20000000c00 */
[----:B------:R-:W-:Y:S06]  /*f650*/  BAR.ARV 0x5, 0x180 ;  /* 0x0146000000007b1d */ /* 0x000fec0000002000 */
.L_x_1521:
[----:B------:R2:W-:Y:S01]  /*f660*/  STL [R1+0x10], RZ ;  /* 0x000010ff01007387 */ /* 0x0005e20000100800 */
[----:B------:R-:W-:Y:S01]  /*f670*/  ULDC UR5, c[0x0][0xc3c] ;  /* 0x00030f0000057ab9 */ /* 0x000fe20000000800 */
[----:B------:R-:W-:Y:S01]  /*f680*/  IMAD.MOV.U32 R25, RZ, RZ, 0x1 ;  /* 0x00000001ff197424 */ /* 0x000fe200078e00ff */
[----:B------:R-:W-:Y:S01]  /*f690*/  ISETP.GE.AND P0, PT, R19, UR5, PT ;  /* 0x0000000513007c0c */ /* 0x000fe2000bf06270 */
[----:B------:R-:W-:-:S12]  /*f6a0*/  IMAD.MOV.U32 R23, RZ, RZ, RZ ;  /* 0x000000ffff177224 */ /* 0x000fd800078e00ff */
[----:B--2---:R-:W-:Y:S05]  /*f6b0*/  @P0 BRA `(.L_x_1529) ;  /* 0x0000005000a40947 */ /* 0x004fea0003800000 */
[----:B------:R-:W2:Y:S01]  /*f6c0*/  S2R R9, SR_TID.X ;  /* 0x0000000000097919 */ /* 0x000ea20000002100 */
[----:B------:R-:W3:Y:S01]  /*f6d0*/  S2UR UR5, SR_CgaCtaId ;  /* 0x00000000000579c3 */ /* 0x000ee20000008800 */
[----:B------:R-:W-:Y:S01]  /*f6e0*/  IMAD.MOV.U32 R37, RZ, RZ, 0x20 ;  /* 0x00000020ff257424 */ /* 0x000fe200078e00ff */
[----:B------:R-:W-:Y:S01]  /*f6f0*/  ULOP3.LUT UR43, UR42, 0x2, URZ, 0xfc, !UPT ;  /* 0x000000022a2b7892 */ /* 0x000fe2000f8efc3f */
[----:B------:R4:W-:Y:S01]  /*f700*/  STL [R1+0x10], RZ ;  /* 0x000010ff01007387 */ /* 0x0009e20000100800 */
[----:B------:R-:W-:Y:S01]  /*f710*/  IMAD.MOV.U32 R25, RZ, RZ, 0x1 ;  /* 0x00000001ff197424 */ /* 0x000fe200078e00ff */
[----:B------:R-:W-:Y:S01]  /*f720*/  ULOP3.LUT UR44, UR42, 0x1, URZ, 0xfc, !UPT ;  /* 0x000000012a2c7892 */ /* 0x000fe2000f8efc3f */
[----:B------:R-:W-:Y:S01]  /*f730*/  IMAD.MOV.U32 R23, RZ, RZ, RZ ;  /* 0x000000ffff177224 */ /* 0x000fe200078e00ff */
[----:B------:R-:W-:Y:S01]  /*f740*/  ULDC UR45, c[0x0][0xc] ;  /* 0x00000300002d7ab9 */ /* 0x000fe20000000800 */
[----:B---3--:R-:W-:Y:S02]  /*f750*/  IMAD.U32 R34, RZ, RZ, UR5 ;  /* 0x00000005ff227e24 */ /* 0x008fe4000f8e00ff */
[C---:B--2---:R-:W-:Y:S01]  /*f760*/  IMAD.SHL.U32 R4, R9.reuse, 0x40, RZ ;  /* 0x0000004009047824 */ /* 0x044fe200078e00ff */
[C---:B------:R-:W-:Y:S01]  /*f770*/  LOP3.LUT R8, R9.reuse, 0x7f, RZ, 0xc0, !PT ;  /* 0x0000007f09087812 */ /* 0x040fe200078ec0ff */
[C---:B------:R-:W-:Y:S01]  /*f780*/  IMAD.SHL.U32 R24, R9.reuse, 0x80, RZ ;  /* 0x0000008009187824 */ /* 0x040fe200078e00ff */
[C---:B------:R-:W-:Y:S01]  /*f790*/  LOP3.LUT P0, RZ, R9.reuse, 0x4, RZ, 0xc0, !PT ;  /* 0x0000000409ff7812 */ /* 0x040fe2000780c0ff */
[----:B------:R-:W-:Y:S01]  /*f7a0*/  IMAD.SHL.U32 R6, R9, 0x8, RZ ;  /* 0x0000000809067824 */ /* 0x000fe200078e00ff */
[----:B-1----:R-:W-:-:S02]  /*f7b0*/  LOP3.LUT R0, R4, 0x180, RZ, 0xc0, !PT ;  /* 0x0000018004007812 */ /* 0x002fc400078ec0ff */
[----:B------:R-:W-:Y:S02]  /*f7c0*/  SHF.R.U32.HI R2, RZ, 0x5, R8 ;  /* 0x00000005ff027819 */ /* 0x000fe40000011608 */
[----:B------:R-:W-:Y:S02]  /*f7d0*/  LOP3.LUT R3, R24, 0x380, RZ, 0xc0, !PT ;  /* 0x0000038018037812 */ /* 0x000fe400078ec0ff */
[----:B------:R-:W-:Y:S01]  /*f7e0*/  LOP3.LUT R5, R0, 0x10, R9, 0xf8, !PT ;  /* 0x0000001000057812 */ /* 0x000fe200078ef809 */
[----:B------:R-:W-:Y:S01]  /*f7f0*/  IMAD.SHL.U32 R0, R9, 0x10, RZ ;  /* 0x0000001009007824 */ /* 0x000fe200078e00ff */
[----:B------:R-:W-:Y:S01]  /*f800*/  LOP3.LUT R7, R4, 0x40, RZ, 0xc0, !PT ;  /* 0x0000004004077812 */ /* 0x000fe200078ec0ff */
[----:B------:R-:W-:Y:S01]  /*f810*/  IMAD R3, R2, 0x10, R3 ;  /* 0x0000001002037824 */ /* 0x000fe200078e0203 */
[----:B------:R-:W-:Y:S01]  /*f820*/  LOP3.LUT R6, R5, 0x30, R6, 0x78, !PT ;  /* 0x0000003005067812 */ /* 0x000fe200078e7806 */
[----:B------:R-:W-:Y:S01]  /*f830*/  IMAD.SHL.U32 R5, R9, 0x2, RZ ;  /* 0x0000000209057824 */ /* 0x000fe200078e00ff */
[----:B------:R-:W-:Y:S01]  /*f840*/  LOP3.LUT R30, R0, 0x70, RZ, 0xc0, !PT ;  /* 0x00000070001e7812 */ /* 0x000fe200078ec0ff */
[----:B------:R-:W-:Y:S01]  /*f850*/  IMAD R7, R2, 0x400, R7 ;  /* 0x0000040002077824 */ /* 0x000fe200078e0207 */
[----:B------:R-:W-:-:S02]  /*f860*/  LOP3.LUT R3, R3, 0x70, R0, 0x78, !PT ;  /* 0x0000007003037812 */ /* 0x000fc400078e7800 */
[----:B------:R-:W-:Y:S02]  /*f870*/  LOP3.LUT R2, R0, 0x3f0, RZ, 0xc0, !PT ;  /* 0x000003f000027812 */ /* 0x000fe400078ec0ff */
[----:B------:R-:W-:Y:S02]  /*f880*/  LOP3.LUT R24, R3, 0xc00, R24, 0xf8, !PT ;  /* 0x00000c0003187812 */ /* 0x000fe400078ef818 */
[----:B------:R-:W-:Y:S02]  /*f890*/  LOP3.LUT R5, R2, 0x70, R5, 0x78, !PT ;  /* 0x0000007002057812 */ /* 0x000fe400078e7805 */
[----:B------:R-:W-:Y:S01]  /*f8a0*/  MOV R3, 0x400 ;  /* 0x0000040000037802 */ /* 0x000fe20000000f00 */
[C---:B------:R-:W-:Y:S01]  /*f8b0*/  VIADD R35, R24.reuse, 0x40 ;  /* 0x0000004018237836 */ /* 0x040fe20000000000 */
[----:B------:R-:W-:Y:S01]  /*f8c0*/  SHF.R.U32.HI R2, RZ, 0x3, R8 ;  /* 0x00000003ff027819 */ /* 0x000fe20000011608 */
[----:B------:R-:W-:Y:S01]  /*f8d0*/  @P0 VIADD R35, R24, 0xffffffc0 ;  /* 0xffffffc018230836 */ /* 0x000fe20000000000 */
[----:B------:R-:W-:-:S02]  /*f8e0*/  LEA R22, R34, R3, 0x18 ;  /* 0x0000000322167211 */ /* 0x000fc400078ec0ff */
[--C-:B------:R-:W-:Y:S02]  /*f8f0*/  LOP3.LUT R36, R5, 0x400, R0.reuse, 0xf8, !PT ;  /* 0x0000040005247812 */ /* 0x100fe400078ef800 */
[----:B------:R-:W-:Y:S02]  /*f900*/  LOP3.LUT R0, R2, 0x70, R0, 0xf8, !PT ;  /* 0x0000007002007812 */ /* 0x000fe400078ef800 */
[----:B------:R-:W-:Y:S01]  /*f910*/  LOP3.LUT R31, R4, 0x200, RZ, 0xc0, !PT ;  /* 0x00000200041f7812 */ /* 0x000fe200078ec0ff */
[----:B------:R-:W-:Y:S01]  /*f920*/  IMAD.IADD R0, R22, 0x1, R36 ;  /* 0x0000000116007824 */ /* 0x000fe200078e0224 */
[----:B------:R-:W-:Y:S02]  /*f930*/  SEL R37, R37, 0xffffffe0, !P0 ;  /* 0xffffffe025257807 */ /* 0x000fe40004000000 */
[----:B------:R-:W-:Y:S02]  /*f940*/  IADD3 R31, R6, R7, R31 ;  /* 0x00000007061f7210 */ /* 0x000fe40007ffe01f */
[----:B------:R4:W-:Y:S01]  /*f950*/  STL [R1], R0 ;  /* 0x0000000001007387 */ /* 0x0009e20000100800 */
[----:B------:R-:W-:-:S07]  /*f960*/  LOP3.LUT R2, R30, 0x80, RZ, 0xfc, !PT ;  /* 0x000000801e027812 */ /* 0x000fce00078efcff */
.L_x_1610:
[----:B01----:R-:W1:Y:S08]  /*f970*/  LDC.64 R4, c[0x0][0xa18] ;  /* 0x00028600ff047b82 */ /* 0x003e700000000a00 */
[----:B------:R-:W2:Y:S08]  /*f980*/  LDC.64 R2, c[0x0][0xa28] ;  /* 0x00028a00ff027b82 */ /* 0x000eb00000000a00 */
[----:B------:R-:W3:Y:S01]  /*f990*/  LDC.64 R8, c[0x0][0xa00] ;  /* 0x00028000ff087b82 */ /* 0x000ee20000000a00 */
[----:B-1----:R-:W-:-:S04]  /*f9a0*/  ISETP.NE.U32.AND P1, PT, R4, RZ, PT ;  /* 0x000000ff0400720c */ /* 0x002fc80003f25070 */
[----:B------:R-:W-:Y:S02]  /*f9b0*/  ISETP.NE.AND.EX P2, PT, R5, RZ, PT, P1 ;  /* 0x000000ff0500720c */ /* 0x000fe40003f45310 */
[----:B--2---:R-:W-:-:S04]  /*f9c0*/  ISETP.NE.U32.AND P0, PT, R2, RZ, PT ;  /* 0x000000ff0200720c */ /* 0x004fc80003f05070 */
[----:B------:R-:W-:Y:S02]  /*f9d0*/  ISETP.NE.AND.EX P0, PT, R3, RZ, PT, P0 ;  /* 0x000000ff0300720c */ /* 0x000fe40003f05300 */
[----:B------:R-:W1:Y:S08]  /*f9e0*/  LDC.64 R2, c[0x0][0xa00] ;  /* 0x00028000ff027b82 */ /* 0x000e700000000a00 */
[----:B------:R-:W2:Y:S08]  /*f9f0*/  @P2 LDC.64 R6, c[0x0][0xa18] ;  /* 0x00028600ff062b82 */ /* 0x000eb00000000a00 */
[----:B------:R-:W0:Y:S01]  /*fa00*/  @P0 LDC.64 R4, c[0x0][0xa28] ;  /* 0x00028a00ff040b82 */ /* 0x000e220000000a00 */
[----:B-1----:R-:W-:-:S04]  /*fa10*/  ISETP.NE.U32.AND P1, PT, R2, RZ, PT ;  /* 0x000000ff0200720c */ /* 0x002fc80003f25070 */
[----:B------:R-:W-:Y:S01]  /*fa20*/  ISETP.NE.AND.EX P3, PT, R3, RZ, PT, P1 ;  /* 0x000000ff0300720c */ /* 0x000fe20003f65310 */
[----:B--2---:R-:W-:-:S04]  /*fa30*/  @P2 IMAD.WIDE R2, R19, 0x4, R6 ;  /* 0x0000000413022825 */ /* 0x004fc800078e0206 */
[----:B------:R-:W-:Y:S01]  /*fa40*/  IMAD.MOV.U32 R17, RZ, RZ, RZ ;  /* 0x000000ffff117224 */ /* 0x000fe200078e00ff */
[----:B----4-:R3:W2:Y:S01]  /*fa50*/  @P2 LDG.E R0, desc[UR54][R2.64] ;  /* 0x0000003602002981 */ /* 0x0106a2000c1e1900 */
[----:B0-----:R-:W-:-:S06]  /*fa60*/  @P0 IMAD.WIDE R4, R19, 0x4, R4 ;  /* 0x0000000413040825 */ /* 0x001fcc00078e0204 */
[----:B------:R0:W5:Y:S01]  /*fa70*/  @P0 LDG.E R4, desc[UR54][R4.64] ;  /* 0x0000003604040981 */ /* 0x000162000c1e1900 */
[----:B---3--:R-:W-:Y:S01]  /*fa80*/  IMAD.WIDE R2, R19, 0x4, R8 ;  /* 0x0000000413027825 */ /* 0x008fe200078e0208 */
[----:B------:R-:W-:-:S04]  /*fa90*/  LOP3.LUT R32, R32, 0xffffffdf, RZ, 0xc0, !PT ;  /* 0xffffffdf20207812 */ /* 0x000fc800078ec0ff */
[----:B------:R0:W5:Y:S01]  /*faa0*/  @P3 LDG.E R17, desc[UR54][R2.64] ;  /* 0x0000003602113981 */ /* 0x000162000c1e1900 */
[----:B------:R-:W-:Y:S02]  /*fab0*/  @P3 LOP3.LUT R32, R32, 0x20, RZ, 0xfc, !PT ;  /* 0x0000002020203812 */ /* 0x000fe400078efcff */
[----:B--2---:R-:W-:Y:S01]  /*fac0*/  @P2 R2UR UR37, R0 ;  /* 0x00000000002522ca */ /* 0x004fe200000e0000 */
[----:B0-----:R-:W-:-:S14]  /*fad0*/  @P2 BRA `(.L_x_1530) ;  /* 0x00000000001c2947 */ /* 0x001fdc0003800000 */
[----:B------:R-:W-:Y:S01]  /*fae0*/  ULDC UR37, c[0x0][0x288] ;  /* 0x0000a20000257ab9 */ /* 0x000fe20000000800 */
[----:B------:R-:W-:Y:S05]  /*faf0*/  @!P3 BRA `(.L_x_1530) ;  /* 0x000000000014b947 */ /* 0x000fea0003800000 */
[----:B------:R-:W2:Y:S04]  /*fb00*/  LDG.E R5, desc[UR54][R2.64] ;  /* 0x0000003602057981 */ /* 0x000ea8000c1e1900 */
[----:B------:R-:W3:Y:S01]  /*fb10*/  LDG.E R0, desc[UR54][R2.64+0x4] ;  /* 0x0000043602007981 */ /* 0x000ee2000c1e1900 */
[----:B--2---:R-:W-:Y:S02]  /*fb20*/  R2UR UR5, R5 ;  /* 0x00000000050572ca */ /* 0x004fe400000e0000 */
[----:B---3--:R-:W-:-:S13]  /*fb30*/  R2UR UR37, R0 ;  /* 0x00000000002572ca */ /* 0x008fda00000e0000 */
[----:B------:R-:W-:-:S12]  /*fb40*/  UIADD3 UR37, -UR5, UR37, URZ ;  /* 0x0000002505257290 */ /* 0x000fd8000fffe13f */
.L_x_1530:
[----:B------:R-:W-:Y:S01]  /*fb50*/  ULDC.64 UR6, c[0x0][0x418] ;  /* 0x0001060000067ab9 */ /* 0x000fe20000000a00 */
[----:B------:R-:W-:Y:S01]  /*fb60*/  UMOV UR36, URZ ;  /* 0x0000003f00247c82 */ /* 0x000fe20008000000 */
[----:B------:R-:W-:Y:S01]  /*fb70*/  UISETP.NE.U32.AND UP0, UPT, UR6, URZ, UPT ;  /* 0x0000003f0600728c */ /* 0x000fe2000bf05070 */
[----:B-----5:R-:W-:Y:S01]  /*fb80*/  @P0 R2UR UR36, R4 ;  /* 0x00000000042402ca */ /* 0x020fe200000e0000 */
[----:B------:R-:W-:Y:S01]  /*fb90*/  ULDC UR5, c[0x0][0x424] ;  /* 0x0001090000057ab9 */ /* 0x000fe20000000800 */
[----:B------:R-:W-:Y:S01]  /*fba0*/  ULDC UR39, c[0x0][0x2f0] ;  /* 0x0000bc0000277ab9 */ /* 0x000fe20000000800 */
[----:B------:R-:W-:-:S03]  /*fbb0*/  UISETP.NE.AND.EX UP0, UPT, UR7, URZ, UPT, UP0 ;  /* 0x0000003f0700728c */ /* 0x000fc6000bf05300 */
[----:B------:R-:W-:Y:S01]  /*fbc0*/  ULDC.64 UR6, c[0x0][0xa20] ;  /* 0x0002880000067ab9 */ /* 0x000fe20000000a00 */
[----:B------:R-:W-:Y:S01]  /*fbd0*/  USEL UR5, UR5, 0x1, UP0 ;  /* 0x0000000105057887 */ /* 0x000fe20008000000 */
[----:B------:R-:W-:-:S03]  /*fbe0*/  ISETP.NE.U32.AND P0, PT, RZ, UR6, PT ;  /* 0x00000006ff007c0c */ /* 0x000fc6000bf05070 */
[----:B------:R-:W-:Y:S01]  /*fbf0*/  UIMAD UR39, UR5, UR39, URZ ;  /* 0x00000027052772a4 */ /* 0x000fe2000f8e023f */
[----:B------:R-:W-:-:S13]  /*fc00*/  ISETP.NE.AND.EX P0, PT, RZ, UR7, PT, P0 ;  /* 0x00000007ff007c0c */ /* 0x000fda000bf05300 */
[----:B------:R-:W-:Y:S05]  /*fc10*/  @!P0 BRA `(.L_x_1531) ;  /* 0x0000000000148947 */ /* 0x000fea0003800000 */
[----:B------:R-:W0:Y:S02]  /*fc20*/  LDC.64 R2, c[0x0][0xa20] ;  /* 0x00028800ff027b82 */ /* 0x000e240000000a00 */
[----:B0-----:R-:W-:-:S06]  /*fc30*/  IMAD.WIDE R2, R19, 0x4, R2 ;  /* 0x0000000413027825 */ /* 0x001fcc00078e0202 */
[----:B------:R-:W2:Y:S02]  /*fc40*/  LDG.E R2, desc[UR54][R2.64] ;  /* 0x0000003602027981 */ /* 0x000ea4000c1e1900 */
[----:B--2---:R-:W-:Y:S01]  /*fc50*/  R2UR UR39, R2 ;  /* 0x00000000022772ca */ /* 0x004fe200000e0000 */
[----:B------:R-:W-:-:S14]  /*fc60*/  BRA `(.L_x_1532) ;  /* 0x00000000002c7947 */ /* 0x000fdc0003800000 */
.L_x_1531:
        /* <DEDUP_REMOVED lines=11> */
.L_x_1532:
[----:B------:R-:W-:Y:S01]  /*fd20*/  ULDC UR5, c[0x0][0x448] ;  /* 0x0001120000057ab9 */ /* 0x000fe20000000800 */
[----:B------:R-:W-:Y:S02]  /*fd30*/  USHF.L.U32 UR38, UR4, 0x7, URZ ;  /* 0x0000000704267899 */ /* 0x000fe4000800063f */
[----:B------:R-:W-:Y:S02]  /*fd40*/  UISETP.NE.AND UP0, UPT, UR5, 0x1, UPT ;  /* 0x000000010500788c */ /* 0x000fe4000bf05270 */
[----:B------:R-:W-:Y:S01]  /*fd50*/  UIADD3 UR8, UR38, 0x7f, URZ ;  /* 0x0000007f26087890 */ /* 0x000fe2000fffe03f */
[----:B------:R-:W-:Y:S01]  /*fd60*/  ULDC.64 UR4, c[0x0][0x9e0] ;  /* 0x0002780000047ab9 */ /* 0x000fe20000000a00 */
[----:B------:R-:W-:Y:S02]  /*fd70*/  UP2UR UR46, UPR, URZ, 0x1 ;  /* 0x000000013f2e7883 */ /* 0x000fe40008000000 */
[----:B------:R-:W-:-:S05]  /*fd80*/  UIADD3 UR39, -UR36, UR39, URZ ;  /* 0x0000002724277290 */ /* 0x000fca000fffe13f */
[----:B------:R-:W-:Y:S01]  /*fd90*/  @UP0 ULDC UR6, c[0x0][0x44c] ;  /* 0x0001130000060ab9 */ /* 0x000fe20000000800 */
[----:B------:R-:W-:Y:S01]  /*fda0*/  @UP0 ULDC UR10, c[0x0][0x450] ;  /* 0x00011400000a0ab9 */ /* 0x000fe20000000800 */
[----:B------:R-:W-:Y:S02]  /*fdb0*/  UIMAD.WIDE.U32 UR6, UR8, UR6, URZ ;  /* 0x00000006080672a5 */ /* 0x000fe4000f8e003f */
[----:B------:R-:W-:Y:S02]  /*fdc0*/  UIADD3 UR9, UR39, 0x1, -UR37 ;  /* 0x0000000127097890 */ /* 0x000fe4000fffe825 */
[----:B------:R-:W-:Y:S02]  /*fdd0*/  @UP0 USHF.R.U32.HI UR8, URZ, UR10, UR7 ;  /* 0x0000000a3f080299 */ /* 0x000fe40008011607 */
[----:B------:R-:W-:Y:S02]  /*fde0*/  UISETP.GE.AND UP0, UPT, UR5, 0x1, UPT ;  /* 0x000000010500788c */ /* 0x000fe4000bf06270 */
[----:B------:R-:W-:-:S04]  /*fdf0*/  UIADD3 UR9, UR9, UR8, URZ ;  /* 0x0000000809097290 */ /* 0x000fc8000fffe03f */
[----:B------:R-:W-:Y:S01]  /*fe00*/  PLOP3.LUT P1, PT, PT, PT, UP0, 0x80, 0x0 ;  /* 0x000000000000781c */ /* 0x000fe20003f2f008 */
[----:B------:R-:W-:-:S12]  /*fe10*/  UIADD3 UR4, UR9, UR4, URZ ;  /* 0x0000000409047290 */ /* 0x000fd8000fffe03f */
[----:B------:R-:W-:Y:S05]  /*fe20*/  @!P1 BRA `(.L_x_1533) ;  /* 0x0000000000449947 */ /* 0x000fea0003800000 */
        /* <DEDUP_REMOVED lines=10> */
.L_x_1534:
[----:B------:R-:W-:-:S11]  /*fed0*/  UISETP.NE.AND UP0, UPT, UR5, 0x1, UPT ;  /* 0x000000010500788c */ /* 0x000fd6000bf05270 */
[----:B------:R-:W-:Y:S02]  /*fee0*/  @UP0 ULDC.64 UR10, c[0x0][0x9e8] ;  /* 0x00027a00000a0ab9 */ /* 0x000fe40000000a00 */
[----:B------:R-:W-:-:S04]  /*fef0*/  UIMAD.WIDE.U32 UR6, UR8, UR10, URZ ;  /* 0x0000000a080672a5 */ /* 0x000fc8000f8e003f */
[----:B------:R-:W-:-:S12]  /*ff00*/  @UP0 USHF.R.U32.HI UR8, URZ, UR11, UR7 ;  /* 0x0000000b3f080299 */ /* 0x000fd80008011607 */
.L_x_1535:
[----:B------:R-:W-:-:S04]  /*ff10*/  UIMAD UR8, UR8, UR5, UR5 ;  /* 0x00000005080872a4 */ /* 0x000fc8000f8e0205 */
[----:B------:R-:W-:-:S04]  /*ff20*/  UISETP.LT.AND UP0, UPT, UR4, UR8, UPT ;  /* 0x000000080400728c */ /* 0x000fc8000bf01270 */
[----:B------:R-:W-:-:S12]  /*ff30*/  USEL UR4, UR4, UR8, UP0 ;  /* 0x0000000804047287 */ /* 0x000fd80008000000 */
.L_x_1533:
[----:B------:R-:W-:Y:S02]  /*ff40*/  UISETP.NE.AND UP0, UPT, UR46, URZ, UPT ;  /* 0x0000003f2e00728c */ /* 0x000fe4000bf05270 */
[----:B------:R-:W-:Y:S02]  /*ff50*/  UIADD3 UR8, UR39, 0x3f, URZ ;  /* 0x0000003f27087890 */ /* 0x000fe4000fffe03f */
[----:B------:R-:W-:Y:S02]  /*ff60*/  UIADD3 UR9, UR4, 0x3f, URZ ;  /* 0x0000003f04097890 */ /* 0x000fe4000fffe03f */
[----:B------:R-:W-:Y:S02]  /*ff70*/  USHF.R.S32.HI UR4, URZ, 0x1f, UR8 ;  /* 0x0000001f3f047899 */ /* 0x000fe40008011408 */
[----:B------:R-:W-:Y:S02]  /*ff80*/  USHF.R.S32.HI UR10, URZ, 0x1f, UR9 ;  /* 0x0000001f3f0a7899 */ /* 0x000fe40008011409 */
[----:B------:R-:W-:Y:S01]  /*ff90*/  ULEA.HI UR4, UR4, UR8, URZ, 0x6 ;  /* 0x0000000804047291 */ /* 0x000fe2000f8f303f */
[----:B------:R-:W-:Y:S01]  /*ffa0*/  @UP0 ULDC UR6, c[0x0][0x44c] ;  /* 0x0001130000060ab9 */ /* 0x000fe20000000800 */
[----:B------:R-:W-:-:S02]  /*ffb0*/  ULEA.HI UR10, UR10, UR9, URZ, 0x6 ;  /* 0x000000090a0a7291 */ /* 0x000fc4000f8f303f */
[----:B------:R-:W-:Y:S01]  /*ffc0*/  UIMAD.WIDE.U32 UR6, UR38, UR6, URZ ;  /* 0x00000006260672a5 */ /* 0x000fe2000f8e003f */
[----:B------:R-:W-:Y:S01]  /*ffd0*/  @UP0 ULDC UR9, c[0x0][0x450] ;  /* 0x0001140000090ab9 */ /* 0x000fe20000000800 */
[----:B------:R-:W-:Y:S02]  /*ffe0*/  UMOV UR8, UR38 ;  /* 0x0000002600087c82 */ /* 0x000fe40008000000 */
[----:B------:R-:W-:Y:S02]  /*fff0*/  @UP0 USHF.R.U32.HI UR8, URZ, UR9, UR7 ;  /* 0x000000093f080299 */ /* 0x000fe40008011607 */
[----:B------:R-:W-:Y:S02]  /*10000*/  USHF.R.S32.HI UR4, URZ, 0x6, UR4 ;  /* 0x000000063f047899 */ /* 0x000fe40008011404 */
[----:B------:R-:W-:Y:S02]  /*10010*/  USHF.R.S32.HI UR10, URZ, 0x6, UR10 ;  /* 0x000000063f0a7899 */ /* 0x000fe4000801140a */
[----:B------:R-:W-:-:S02]  /*10020*/  UIADD3 UR6, UR8, UR39, -UR37 ;  /* 0x0000002708067290 */ /* 0x000fc4000fffe825 */
[----:B------:R-:W-:Y:S01]  /*10030*/  UISETP.LT.AND UP0, UPT, UR4, UR10, UPT ;  /* 0x0000000a0400728c */ /* 0x000fe2000bf01270 */
[----:B------:R-:W-:-:S03]  /*10040*/  ULDC UR8, c[0x0][0x9dc] ;  /* 0x0002770000087ab9 */ /* 0x000fc60000000800 */
[----:B------:R-:W-:Y:S02]  /*10050*/  USEL UR40, UR4, UR10, UP0 ;  /* 0x0000000a04287287 */ /* 0x000fe40008000000 */
[----:B------:R-:W-:Y:S01]  /*10060*/  UIADD3 UR8, UR6, -UR8, URZ ;  /* 0x8000000806087290 */ /* 0x000fe2000fffe03f */
[----:B------:R-:W-:Y:S11]  /*10070*/  @!P1 BRA `(.L_x_1536) ;  /* 0x0000000000489947 */ /* 0x000ff60003800000 */
[----:B------:R-:W-:Y:S02]  /*10080*/  UMOV UR4, UR6 ;  /* 0x0000000600047c82 */ /* 0x000fe40008000000 */
        /* <DEDUP_REMOVED lines=10> */
.L_x_1537:
[----:B------:R-:W-:-:S11]  /*10130*/  UISETP.NE.AND UP0, UPT, UR5, 0x1, UPT ;  /* 0x000000010500788c */ /* 0x000fd6000bf05270 */
[----:B------:R-:W-:Y:S02]  /*10140*/  @UP0 ULDC.64 UR10, c[0x0][0x9e8] ;  /* 0x00027a00000a0ab9 */ /* 0x000fe40000000a00 */
[----:B------:R-:W-:-:S04]  /*10150*/  UIMAD.WIDE.U32 UR6, UR4, UR10, URZ ;  /* 0x0000000a040672a5 */ /* 0x000fc8000f8e003f */
[----:B------:R-:W-:-:S12]  /*10160*/  @UP0 USHF.R.U32.HI UR4, URZ, UR11, UR7 ;  /* 0x0000000b3f040299 */ /* 0x000fd80008011607 */
.L_x_1538:
[----:B------:R-:W-:-:S04]  /*10170*/  UIMAD UR4, UR4, UR5, URZ ;  /* 0x00000005040472a4 */ /* 0x000fc8000f8e023f */
[----:B------:R-:W-:-:S04]  /*10180*/  UISETP.LT.AND UP0, UPT, UR8, UR4, UPT ;  /* 0x000000040800728c */ /* 0x000fc8000bf01270 */
[----:B------:R-:W-:-:S12]  /*10190*/  USEL UR8, UR8, UR4, !UP0 ;  /* 0x0000000408087287 */ /* 0x000fd8000c000000 */
.L_x_1536:
        /* <DEDUP_REMOVED lines=26> */
.L_x_1540:
        /* <DEDUP_REMOVED lines=20> */
.L_x_1543:
[----:B------:R-:W-:Y:S05]  /*10480*/  BSYNC B6 ;  /* 0x0000000000067941 */ /* 0x000fea0003800000 */
.L_x_1542:
        /* <DEDUP_REMOVED lines=22> */
.L_x_1545:
[----:B------:R-:W-:Y:S05]  /*105f0*/  BSYNC B6 ;  /* 0x0000000000067941 */ /* 0x000fea0003800000 */
.L_x_1544:
        /* <DEDUP_REMOVED lines=20> */
.L_x_1547:
[----:B------:R-:W-:Y:S05]  /*10740*/  BSYNC B6 ;  /* 0x0000000000067941 */ /* 0x000fea0003800000 */
.L_x_1546:
        /* <DEDUP_REMOVED lines=19> */
.L_x_1549:
[----:B------:R-:W-:Y:S05]  /*10880*/  BSYNC B6 ;  /* 0x0000000000067941 */ /* 0x000fea0003800000 */
.L_x_1548:
[----:B------:R-:W0:Y:S01]  /*10890*/  LDC.64 R2, c[0x0][0x9f8] ;  /* 0x00027e00ff027b82 */ /* 0x000e220000000a00 */
[----:B------:R-:W-:Y:S01]  /*108a0*/  IMAD.MOV.U32 R26, RZ, RZ, R19 ;  /* 0x000000ffff1a7224 */ /* 0x000fe200078e0013 */
[----:B------:R-:W1:Y:S01]  /*108b0*/  S2R R20, SR_TID.X ;  /* 0x0000000000147919 */ /* 0x000e620000002100 */
[----:B------:R-:W2:Y:S05]  /*108c0*/  S2R R21, SR_TID.X ;  /* 0x0000000000157919 */ /* 0x000eaa0000002100 */
[----:B------:R-:W3:Y:S01]  /*108d0*/  LDC R10, c[0x0][0x430] ;  /* 0x00010c00ff0a7b82 */ /* 0x000ee20000000800 */
[----:B0-----:R-:W-:-:S04]  /*108e0*/  ISETP.NE.U32.AND P0, PT, R2, RZ, PT ;  /* 0x000000ff0200720c */ /* 0x001fc80003f05070 */
[----:B------:R-:W-:Y:S01]  /*108f0*/  ISETP.NE.AND.EX P0, PT, R3, RZ, PT, P0 ;  /* 0x000000ff0300720c */ /* 0x000fe20003f05300 */
[----:B------:R-:W-:Y:S01]  /*10900*/  IMAD.U32 R7, RZ, RZ, UR40 ;  /* 0x00000028ff077e24 */ /* 0x000fe2000f8e00ff */
[----:B-1----:R-:W-:Y:S01]  /*10910*/  LOP3.LUT R20, R20, 0x7f, RZ, 0xc0, !PT ;  /* 0x0000007f14147812 */ /* 0x002fe200078ec0ff */
[----:B--2---:R-:W-:-:S03]  /*10920*/  IMAD.SHL.U32 R21, R21, 0x10, RZ ;  /* 0x0000001015157824 */ /* 0x004fc600078e00ff */
[----:B------:R-:W-:-:S07]  /*10930*/  SHF.R.U32.HI R20, RZ, 0x3, R20 ;  /* 0x00000003ff147819 */ /* 0x000fce0000011614 */
[----:B------:R-:W0:Y:S02]  /*10940*/  @P0 LDC.64 R2, c[0x0][0x9f8] ;  /* 0x00027e00ff020b82 */ /* 0x000e240000000a00 */
[----:B0-----:R-:W-:-:S05]  /*10950*/  @P0 IMAD.WIDE R2, R19, 0x4, R2 ;  /* 0x0000000413020825 */ /* 0x001fca00078e0202 */
[----:B------:R0:W2:Y:S01]  /*10960*/  @P0 LDG.E R26, desc[UR54][R2.64] ;  /* 0x00000036021a0981 */ /* 0x0000a2000c1e1900 */
[----:B------:R-:W-:Y:S02]  /*10970*/  LOP3.LUT R21, R20, 0x70, R21, 0xf8, !PT ;  /* 0x0000007014157812 */ /* 0x000fe400078ef815 */
[----:B------:R-:W-:Y:S02]  /*10980*/  LEA R7, R7, 0xffffffc0, 0x6 ;  /* 0xffffffc007077811 */ /* 0x000fe400078e30ff */
[----:B---3--:R-:W-:Y:S02]  /*10990*/  ISETP.NE.AND P1, PT, R10, 0x1, PT ;  /* 0x000000010a00780c */ /* 0x008fe40003f25270 */
[----:B------:R-:W-:Y:S01]  /*109a0*/  LOP3.LUT R32, R32, 0xffffffef, RZ, 0xc0, !PT ;  /* 0xffffffef20207812 */ /* 0x000fe200078ec0ff */
[----:B------:R-:W-:-:S05]  /*109b0*/  IMAD.IADD R6, R21, 0x1, R7 ;  /* 0x0000000115067824 */ /* 0x000fca00078e0207 */
[C---:B------:R-:W-:Y:S01]  /*109c0*/  ISETP.GE.AND P0, PT, R6.reuse, UR39, PT ;  /* 0x0000002706007c0c */ /* 0x040fe2000bf06270 */
[----:B------:R-:W-:-:S03]  /*109d0*/  VIADD R6, R6, UR36 ;  /* 0x0000002406067c36 */ /* 0x000fc60008000000 */
[----:B------:R-:W-:Y:S01]  /*109e0*/  ISETP.GT.U32.OR P0, PT, R21, 0x3f, P0 ;  /* 0x0000003f1500780c */ /* 0x000fe20000704470 */
[----:B------:R-:W1:Y:S01]  /*109f0*/  @P1 LDC R5, c[0x0][0x434] ;  /* 0x00010d00ff051b82 */ /* 0x000e620000000800 */
[----:B------:R-:W-:Y:S01]  /*10a00*/  IMAD.MOV.U32 R0, RZ, RZ, R6 ;  /* 0x000000ffff007224 */ /* 0x000fe200078e0006 */
[----:B------:R-:W-:-:S06]  /*10a10*/  @P1 LOP3.LUT R32, R32, 0x10, RZ, 0xfc, !PT ;  /* 0x0000001020201812 */ /* 0x000fcc00078efcff */
[----:B------:R-:W3:Y:S08]  /*10a20*/  @P1 LDC R9, c[0x0][0x438] ;  /* 0x00010e00ff091b82 */ /* 0x000ef00000000800 */
[----:B0-----:R-:W0:Y:S01]  /*10a30*/  @!P0 LDC.64 R2, c[0x0][0x428] ;  /* 0x00010a00ff028b82 */ /* 0x001e220000000a00 */
[----:B-1----:R-:W-:-:S05]  /*10a40*/  @P1 IMAD.HI.U32 R4, R6, R5, RZ ;  /* 0x0000000506041227 */ /* 0x002fca00078e00ff */
[----:B---3--:R-:W-:-:S04]  /*10a50*/  @P1 SHF.R.U32.HI R0, RZ, R9, R4 ;  /* 0x00000009ff001219 */ /* 0x008fc80000011604 */
[--C-:B------:R-:W-:Y:S01]  /*10a60*/  @!P0 SHF.R.S32.HI R5, RZ, 0x1f, R0.reuse ;  /* 0x0000001fff058819 */ /* 0x100fe20000011400 */
[--C-:B------:R-:W-:Y:S02]  /*10a70*/  @!P0 IMAD.MOV.U32 R4, RZ, RZ, R0.reuse ;  /* 0x000000ffff048224 */ /* 0x100fe400078e0000 */
[----:B------:R-:W-:Y:S02]  /*10a80*/  IMAD.MOV R9, RZ, RZ, -R0 ;  /* 0x000000ffff097224 */ /* 0x000fe400078e0a00 */
[----:B------:R-:W1:Y:S01]  /*10a90*/  LDC R0, c[0x0][0x2f4] ;  /* 0x0000bd00ff007b82 */ /* 0x000e620000000800 */
[----:B------:R-:W-:Y:S02]  /*10aa0*/  ISETP.GT.U32.AND P3, PT, R21, 0x3f, PT ;  /* 0x0000003f1500780c */ /* 0x000fe40003f64070 */
[----:B------:R-:W-:Y:S02]  /*10ab0*/  LOP3.LUT R32, R32, 0xfffffffb, RZ, 0xc0, !PT ;  /* 0xfffffffb20207812 */ /* 0x000fe400078ec0ff */
[----:B------:R-:W-:-:S09]  /*10ac0*/  LOP3.LUT R20, R30, 0x80, RZ, 0xfc, !PT ;  /* 0x000000801e147812 */ /* 0x000fd200078efcff */
[----:B------:R-:W-:-:S04]  /*10ad0*/  @P3 LOP3.LUT R32, R32, 0x4, RZ, 0xfc, !PT ;  /* 0x0000000420203812 */ /* 0x000fc800078efcff */
[----:B------:R-:W-:-:S04]  /*10ae0*/  LOP3.LUT R32, R32, 0xfffffff7, RZ, 0xc0, !PT ;  /* 0xfffffff720207812 */ /* 0x000fc800078ec0ff */
[----:B------:R-:W-:Y:S01]  /*10af0*/  LOP3.LUT R32, R32, 0xfffffffd, RZ, 0xc0, !PT ;  /* 0xfffffffd20207812 */ /* 0x000fe200078ec0ff */
[----:B------:R-:W-:Y:S01]  /*10b00*/  UMOV UR4, 0xffffffff ;  /* 0xffffffff00047882 */ /* 0x000fe20000000000 */
[----:B------:R-:W-:Y:S01]  /*10b10*/  IMAD R6, R10, R9, R6 ;  /* 0x000000090a067224 */ /* 0x000fe200078e0206 */
[----:B--2---:R-:W-:Y:S01]  /*10b20*/  SHF.R.S32.HI R33, RZ, 0x1f, R26 ;  /* 0x0000001fff217819 */ /* 0x004fe2000001141a */
[----:B0-----:R-:W-:-:S04]  /*10b30*/  @!P0 IMAD.WIDE.U32 R4, R26, R2, R4 ;  /* 0x000000021a048225 */ /* 0x001fc800078e0004 */
[----:B------:R-:W-:-:S04]  /*10b40*/  @!P0 IMAD R8, R33, R2, RZ ;  /* 0x0000000221088224 */ /* 0x000fc800078e02ff */
[----:B------:R-:W-:Y:S02]  /*10b50*/  @!P0 IMAD R8, R26, R3, R8 ;  /* 0x000000031a088224 */ /* 0x000fe400078e0208 */
[----:B------:R-:W0:Y:S02]  /*10b60*/  @!P0 LDC.64 R2, c[0x0][0x418] ;  /* 0x00010600ff028b82 */ /* 0x000e240000000a00 */
[----:B------:R-:W-:Y:S02]  /*10b70*/  @!P0 IMAD.IADD R8, R5, 0x1, R8 ;  /* 0x0000000105088824 */ /* 0x000fe400078e0208 */
[----:B------:R-:W-:Y:S01]  /*10b80*/  IMAD.MOV.U32 R5, RZ, RZ, RZ ;  /* 0x000000ffff057224 */ /* 0x000fe200078e00ff */
[----:B0-----:R-:W-:-:S04]  /*10b90*/  @!P0 LEA R2, P1, R4, R2, 0x2 ;  /* 0x0000000204028211 */ /* 0x001fc800078210ff */
[----:B------:R-:W-:Y:S02]  /*10ba0*/  @!P0 LEA.HI.X R3, R4, R3, R8, 0x2, P1 ;  /* 0x0000000304038211 */ /* 0x000fe400008f1408 */
[----:B-1----:R-:W-:-:S03]  /*10bb0*/  ISETP.GE.AND P1, PT, R30, R0, PT ;  /* 0x000000001e00720c */ /* 0x002fc60003f26270 */
[----:B------:R0:W5:Y:S01]  /*10bc0*/  @!P0 LDG.E R5, desc[UR54][R2.64] ;  /* 0x0000003602058981 */ /* 0x000162000c1e1900 */
[----:B------:R-:W-:Y:S01]  /*10bd0*/  ISETP.GE.AND P0, PT, R20, R0, PT ;  /* 0x000000001400720c */ /* 0x000fe20003f06270 */
[----:B0-----:R-:W-:-:S08]  /*10be0*/  IMAD.U32 R2, RZ, RZ, UR43 ;  /* 0x0000002bff027e24 */ /* 0x001fd0000f8e00ff */
[----:B------:R-:W-:Y:S02]  /*10bf0*/  @P1 LOP3.LUT R32, R32, 0x2, RZ, 0xfc, !PT ;  /* 0x0000000220201812 */ /* 0x000fe400078efcff */
[----:B------:R-:W-:-:S13]  /*10c00*/  ISETP.NE.AND P2, PT, R2, 0x3, PT ;  /* 0x000000030200780c */ /* 0x000fda0003f45270 */
[----:B------:R-:W-:-:S04]  /*10c10*/  @P2 LOP3.LUT R32, R32, 0x8, RZ, 0xfc, !PT ;  /* 0x0000000820202812 */ /* 0x000fc800078efcff */
[----:B------:R-:W-:-:S04]  /*10c20*/  LOP3.LUT R32, R32, 0xfffffffe, RZ, 0xc0, !PT ;  /* 0xfffffffe20207812 */ /* 0x000fc800078ec0ff */
[----:B------:R-:W-:Y:S01]  /*10c30*/  @P0 LOP3.LUT R32, R32, 0x1, RZ, 0xfc, !PT ;  /* 0x0000000120200812 */ /* 0x000fe200078efcff */
[----:B------:R-:W-:Y:S06]  /*10c40*/  BRA.DIV UR4, `(.L_x_1550) ;  /* 0x0000004604207947 */ /* 0x000fec000b800000 */
.L_x_1630:
[----:B------:R-:W-:Y:S01]  /*10c50*/  SHF.R.S32.HI R29, RZ, 0x1f, R18 ;  /* 0x0000001fff1d7819 */ /* 0x000fe20000011412 */
[----:B------:R-:W-:Y:S06]  /*10c60*/  @!P2 BRA `(.L_x_1551) ;  /* 0x000000000004a947 */ /* 0x000fec0003800000 */
[----:B------:R-:W-:Y:S01]  /*10c70*/  BPT.TRAP 0x1 ;  /* 0x000000040000795c */ /* 0x000fe20000300000 */
.L_x_1551:
[----:B------:R-:W-:Y:S01]  /*10c80*/  IMAD R0, R23, 0x8, R22 ;  /* 0x0000000817007824 */ /* 0x000fe200078e0216 */
[----:B------:R-:W-:Y:S01]  /*10c90*/  SHF.L.U32 R21, R25, 0x1f, RZ ;  /* 0x0000001f19157819 */ /* 0x000fe200000006ff */
[----:B------:R-:W-:Y:S01]  /*10ca0*/  BSSY B0, `(.L_x_1552) ;  /* 0x0000004000007945 */ /* 0x000fe20003800000 */
[----:B------:R-:W-:Y:S02]  /*10cb0*/  SHF.R.S32.HI R10, RZ, 0x1f, R6 ;  /* 0x0000001fff0a7819 */ /* 0x000fe40000011406 */
[----:B------:R-:W0:Y:S02]  /*10cc0*/  SYNCS.PHASECHK.TRANS64.TRYWAIT P0, [R0+URZ+0x28480], R21 ;  /* 0x02848015000075a7 */ /* 0x000e24000800017f */
[----:B0-----:R-:W-:Y:S05]  /*10cd0*/  @!P0 BRA `(.L_x_1553) ;  /* 0x0000004400288947 */ /* 0x001fea0003800000 */
.L_x_1631:
[----:B------:R-:W-:Y:S05]  /*10ce0*/  BSYNC B0 ;  /* 0x0000000000007941 */ /* 0x000fea0003800000 */
.L_x_1552:
[----:B------:R-:W1:Y:S01]  /*10cf0*/  S2R R8, SR_TID.X ;  /* 0x0000000000087919 */ /* 0x000e620000002100 */
        /* <DEDUP_REMOVED lines=20> */
[----:B------:R-:W-:Y:S02]  /*10e40*/  IADD3 R8, P0, R2, UR6, RZ ;  /* 0x0000000602087c10 */ /* 0x000fe4000ff1e0ff */
[----:B------:R-:W-:Y:S02]  /*10e50*/  IADD3 R7, -R11, UR39, -R7 ;  /* 0x000000270b077c10 */ /* 0x000fe4000fffe907 */
[----:B------:R-:W-:Y:S02]  /*10e60*/  IADD3.X R9, R3, UR7, R9, P0, !PT ;  /* 0x0000000703097c10 */ /* 0x000fe400087fe409 */
[----:B------:R-:W-:Y:S01]  /*10e70*/  ISETP.GE.AND P4, PT, R7, 0x1, PT ;  /* 0x000000010700780c */ /* 0x000fe20003f86270 */
[----:B------:R-:W-:-:S12]  /*10e80*/  BRA.DIV UR4, `(.L_x_1554) ;  /* 0x0000004204d07947 */ /* 0x000fd8000b800000 */
[----:B------:R-:W1:Y:S01]  /*10e90*/  LDC R12, c[0x0][0x2f4] ;  /* 0x0000bd00ff0c7b82 */ /* 0x000e620000000800 */
[----:B------:R-:W2:Y:S01]  /*10ea0*/  SHFL.IDX PT, R2, R8, RZ, 0x181f ;  /* 0x00181fff08027589 */ /* 0x000ea200000e0000 */
[----:B------:R-:W-:Y:S01]  /*10eb0*/  LOP3.LUT R11, R30, 0x80, RZ, 0xfc, !PT ;  /* 0x000000801e0b7812 */ /* 0x000fe200078efcff */
[----:B------:R-:W-:Y:S01]  /*10ec0*/  IMAD.IADD R4, R22, 0x1, R4 ;  /* 0x0000000116047824 */ /* 0x000fe200078e0204 */
[C---:B------:R-:W-:Y:S01]  /*10ed0*/  ISETP.GE.AND P3, PT, R7.reuse, 0x11, PT ;  /* 0x000000110700780c */ /* 0x040fe20003f66270 */
[----:B------:R-:W3:Y:S01]  /*10ee0*/  SHFL.IDX PT, R3, R9, RZ, 0x181f ;  /* 0x00181fff09037589 */ /* 0x000ee200000e0000 */
[----:B------:R-:W-:Y:S02]  /*10ef0*/  ISETP.GE.AND P5, PT, R7, 0x31, PT ;  /* 0x000000310700780c */ /* 0x000fe40003fa6270 */
[C---:B-1----:R-:W-:Y:S02]  /*10f00*/  ISETP.GE.AND P2, PT, R30.reuse, R12, PT ;  /* 0x0000000c1e00720c */ /* 0x042fe40003f46270 */
[----:B--2---:R-:W-:-:S02]  /*10f10*/  IADD3 R2, P0, R30, R2, RZ ;  /* 0x000000021e027210 */ /* 0x004fc40007f1e0ff */
[----:B------:R-:W-:-:S03]  /*10f20*/  ISETP.LT.OR P1, PT, R7, 0x1, P2 ;  /* 0x000000010700780c */ /* 0x000fc60001721670 */
[----:B---3--:R-:W-:Y:S01]  /*10f30*/  IMAD.X R3, RZ, RZ, R3, P0 ;  /* 0x000000ffff037224 */ /* 0x008fe200000e0603 */
[----:B------:R-:W-:-:S09]  /*10f40*/  ISETP.GE.AND P0, PT, R11, R12, PT ;  /* 0x0000000c0b00720c */ /* 0x000fd20003f06270 */
[----:B------:R-:W-:Y:S01]  /*10f50*/  @!PT LDS RZ, [RZ] ;  /* 0x00000000fffff984 */ /* 0x000fe20000000800 */
        /* <DEDUP_REMOVED lines=17> */
[----:B------:R-:W-:Y:S01]  /*11070*/  LDGSTS.E.BYPASS.LTC128B.128 [R4+0x11000], desc[UR54][R2.64], !P1 ;  /* 0x1100000002047fae */ /* 0x000fe2000c901d76 */
[----:B------:R-:W-:-:S13]  /*11080*/  ISETP.LT.OR P1, PT, R7, 0x21, P0 ;  /* 0x000000210700780c */ /* 0x000fda0000721670 */
[----:B------:R1:W-:Y:S01]  /*11090*/  LDGSTS.E.BYPASS.LTC128B.128 [R4+0x13000], desc[UR54][R2.64+0x80], !P1 ;  /* 0x1300008002047fae */ /* 0x0003e2000c901d76 */
[----:B------:R-:W-:-:S03]  /*110a0*/  ISETP.GE.AND P1, PT, R7, 0x21, PT ;  /* 0x000000210700780c */ /* 0x000fc60003f26270 */
[----:B-1-3--:R1:W2:Y:S10]  /*110b0*/  SHFL.IDX PT, R2, R8, 0x3, 0x181f ;  /* 0x00781f0008027f89 */ /* 0x00a2b400000e0000 */
.L_x_1641:
[C---:B------:R-:W-:Y:S02]  /*110c0*/  ISETP.LT.OR P2, PT, R7.reuse, 0x31, P2 ;  /* 0x000000310700780c */ /* 0x040fe40001741670 */
[----:B------:R-:W-:Y:S02]  /*110d0*/  ISETP.LT.OR P0, PT, R7, 0x31, P0 ;  /* 0x000000310700780c */ /* 0x000fe40000701670 */
[----:B--2---:R-:W-:-:S05]  /*110e0*/  IADD3 R2, P6, R30, R2, RZ ;  /* 0x000000021e027210 */ /* 0x004fca0007fde0ff */
        /* <DEDUP_REMOVED lines=8> */
.L_x_1555:
        /* <DEDUP_REMOVED lines=11> */
.L_x_1556:
[----:B------:R2:W-:Y:S01]  /*11220*/  SYNCS.ARRIVE.TRANS64.A1T0 RZ, [R0+URZ+0x28470], RZ ;  /* 0x028470ff00ff79a7 */ /* 0x0005e2000810003f */
[----:B------:R-:W-:Y:S05]  /*11230*/  @!P6 BRA `(.L_x_1557) ;  /* 0x000000000004e947 */ /* 0x000fea0003800000 */
[----:B------:R-:W-:Y:S01]  /*11240*/  BPT.TRAP 0x1 ;  /* 0x000000040000795c */ /* 0x000fe20000300000 */
.L_x_1557:
[----:B------:R-:W3:Y:S01]  /*11250*/  SYNCS.PHASECHK.TRANS64.TRYWAIT P0, [R0+URZ+0x28440], R21 ;  /* 0x02844015000075a7 */ /* 0x000ee2000800017f */
[----:B------:R-:W-:Y:S04]  /*11260*/  BSSY B0, `(.L_x_1558) ;  /* 0x0000002000007945 */ /* 0x000fe80003800000 */
[----:B---3--:R-:W-:Y:S05]  /*11270*/  @!P0 BRA `(.L_x_1559) ;  /* 0x0000004400408947 */ /* 0x008fea0003800000 */
.L_x_1642:
[----:B------:R-:W-:Y:S05]  /*11280*/  BSYNC B0 ;  /* 0x0000000000007941 */ /* 0x000fea0003800000 */
.L_x_1558:
        /* <DEDUP_REMOVED lines=17> */
[----:B-1----:R-:W-:Y:S02]  /*113a0*/  ISETP.GE.AND P2, PT, R9, R8, PT ;  /* 0x000000080900720c */ /* 0x002fe40003f46270 */
[----:B------:R-:W-:Y:S01]  /*113b0*/  IMAD R7, R18, UR5, R5 ;  /* 0x0000000512077c24 */ /* 0x000fe2000f8e0205 */
[----:B------:R-:W-:-:S04]  /*113c0*/  IADD3 R5, P0, R2, UR6, RZ ;  /* 0x0000000602057c10 */ /* 0x000fc8000ff1e0ff */
[----:B------:R-:W-:Y:S01]  /*113d0*/  IADD3.X R6, R3, UR7, R7, P0, !PT ;  /* 0x0000000703067c10 */ /* 0x000fe200087fe407 */
[----:B------:R-:W-:Y:S08]  /*113e0*/  BRA.DIV UR4, `(.L_x_1560) ;  /* 0x0000004204f87947 */ /* 0x000ff0000b800000 */
[----:B------:R-:W1:Y:S01]  /*113f0*/  SHFL.IDX PT, R14, R5, RZ, 0x181f ;  /* 0x00181fff050e7589 */ /* 0x000e6200000e0000 */
[----:B------:R-:W-:-:S03]  /*11400*/  ISETP.GE.AND P6, PT, R30, R8, PT ;  /* 0x000000081e00720c */ /* 0x000fc60003fc6270 */
[----:B------:R-:W4:Y:S01]  /*11410*/  SHFL.IDX PT, R2, R6, RZ, 0x181f ;  /* 0x00181fff06027589 */ /* 0x000f2200000e0000 */
[----:B-1----:R-:W-:-:S05]  /*11420*/  @P4 IADD3 R14, P0, R30, R14, RZ ;  /* 0x0000000e1e0e4210 */ /* 0x002fca0007f1e0ff */
[----:B----4-:R-:W-:Y:S02]  /*11430*/  @P4 IMAD.X R3, RZ, RZ, R2, P0 ;  /* 0x000000ffff034224 */ /* 0x010fe400000e0602 */
[----:B------:R-:W-:Y:S02]  /*11440*/  @P4 IMAD.MOV.U32 R2, RZ, RZ, R14 ;  /* 0x000000ffff024224 */ /* 0x000fe400078e000e */
[----:B------:R-:W1:Y:S04]  /*11450*/  SHFL.IDX PT, R14, R5, 0x1, 0x181f ;  /* 0x00381f00050e7f89 */ /* 0x000e6800000e0000 */
[----:B------:R-:W-:Y:S04]  /*11460*/  @P4 LDGSTS.E.BYPASS.LTC128B.128 [R4+0x20000], desc[UR54][R2.64], !P6 ;  /* 0x2000000002044fae */ /* 0x000fe8000f101d76 */
[----:B------:R4:W-:Y:S04]  /*11470*/  @P4 LDGSTS.E.BYPASS.LTC128B.128 [R4+0x22000], desc[UR54][R2.64+0x80], !P2 ;  /* 0x2200008002044fae */ /* 0x0009e8000d101d76 */
[----:B----4-:R-:W4:Y:S01]  /*11480*/  SHFL.IDX PT, R2, R6, 0x1, 0x181f ;  /* 0x00381f0006027f89 */ /* 0x010f2200000e0000 */
[----:B-1----:R-:W-:-:S05]  /*11490*/  @P3 IADD3 R14, P0, R30, R14, RZ ;  /* 0x0000000e1e0e3210 */ /* 0x002fca0007f1e0ff */
[----:B----4-:R-:W-:Y:S02]  /*114a0*/  @P3 IMAD.X R7, RZ, RZ, R2, P0 ;  /* 0x000000ffff073224 */ /* 0x010fe400000e0602 */
[----:B------:R-:W-:Y:S02]  /*114b0*/  @P3 IMAD.MOV.U32 R2, RZ, RZ, R14 ;  /* 0x000000ffff023224 */ /* 0x000fe400078e000e */
[----:B------:R-:W-:Y:S01]  /*114c0*/  @P3 IMAD.MOV.U32 R3, RZ, RZ, R7 ;  /* 0x000000ffff033224 */ /* 0x000fe200078e0007 */
[----:B------:R-:W1:Y:S04]  /*114d0*/  SHFL.IDX PT, R14, R5, 0x2, 0x181f ;  /* 0x00581f00050e7f89 */ /* 0x000e6800000e0000 */
[----:B------:R-:W-:Y:S04]  /*114e0*/  @P3 LDGSTS.E.BYPASS.LTC128B.128 [R4+0x20800], desc[UR54][R2.64], !P6 ;  /* 0x2080000002043fae */ /* 0x000fe8000f101d76 */
[----:B------:R4:W-:Y:S04]  /*114f0*/  @P3 LDGSTS.E.BYPASS.LTC128B.128 [R4+0x22800], desc[UR54][R2.64+0x80], !P2 ;  /* 0x2280008002043fae */ /* 0x0009e8000d101d76 */
[----:B----4-:R-:W4:Y:S01]  /*11500*/  SHFL.IDX PT, R2, R6, 0x2, 0x181f ;  /* 0x00581f0006027f89 */ /* 0x010f2200000e0000 */
[----:B-1----:R-:W-:-:S03]  /*11510*/  @P1 IADD3 R14, P0, R30, R14, RZ ;  /* 0x0000000e1e0e1210 */ /* 0x002fc60007f1e0ff */
[----:B------:R-:W1:Y:S02]  /*11520*/  SHFL.IDX PT, R6, R6, 0x3, 0x181f ;  /* 0x00781f0006067f89 */ /* 0x000e6400000e0000 */
[----:B----4-:R-:W-:Y:S02]  /*11530*/  @P1 IMAD.X R7, RZ, RZ, R2, P0 ;  /* 0x000000ffff071224 */ /* 0x010fe400000e0602 */
[----:B------:R-:W-:Y:S02]  /*11540*/  @P1 IMAD.MOV.U32 R2, RZ, RZ, R14 ;  /* 0x000000ffff021224 */ /* 0x000fe400078e000e */
[----:B------:R-:W-:Y:S01]  /*11550*/  @P1 IMAD.MOV.U32 R3, RZ, RZ, R7 ;  /* 0x000000ffff031224 */ /* 0x000fe200078e0007 */
[----:B------:R4:W0:Y:S04]  /*11560*/  SHFL.IDX PT, R14, R5, 0x3, 0x181f ;  /* 0x00781f00050e7f89 */ /* 0x00082800000e0000 */
[----:B------:R4:W-:Y:S04]  /*11570*/  @P1 LDGSTS.E.BYPASS.LTC128B.128 [R4+0x21000], desc[UR54][R2.64], !P6 ;  /* 0x2100000002041fae */ /* 0x0009e8000f101d76 */
[----:B-1----:R4:W-:Y:S02]  /*11580*/  @P1 LDGSTS.E.BYPASS.LTC128B.128 [R4+0x23000], desc[UR54][R2.64+0x80], !P2 ;  /* 0x2300008002041fae */ /* 0x0029e4000d101d76 */
.L_x_1652:
[C---:B------:R-:W-:Y:S02]  /*11590*/  ISETP.GE.AND P1, PT, R30.reuse, R8, PT ;  /* 0x000000081e00720c */ /* 0x040fe40003f26270 */
[----:B0---4-:R-:W-:-:S05]  /*115a0*/  @P5 IADD3 R2, P0, R30, R14, RZ ;  /* 0x0000000e1e025210 */ /* 0x011fca0007f1e0ff */
[----:B------:R-:W-:Y:S01]  /*115b0*/  @P5 IMAD.X R3, RZ, RZ, R6, P0 ;  /* 0x000000ffff035224 */ /* 0x000fe200000e0606 */
[----:B------:R-:W-:-:S05]  /*115c0*/  PLOP3.LUT P0, PT, PT, PT, PT, 0x80, 0x0 ;  /* 0x000000000000781c */ /* 0x000fca0003f0f070 */
[----:B------:R-:W-:Y:S01]  /*115d0*/  @!PT LDS RZ, [RZ] ;  /* 0x00000000fffff984 */ /* 0x000fe20000000800 */
[----:B------:R-:W-:Y:S01]  /*115e0*/  @!PT LDS RZ, [RZ] ;  /* 0x00000000fffff984 */ /* 0x000fe20000000800 */
[----:B------:R-:W-:Y:S01]  /*115f0*/  @!PT LDS RZ, [RZ] ;  /* 0x00000000fffff984 */ /* 0x000fe20000000800 */
[----:B------:R0:W-:Y:S04]  /*11600*/  @P5 LDGSTS.E.BYPASS.LTC128B.128 [R4+0x21800], desc[UR54][R2.64], !P1 ;  /* 0x2180000002045fae */ /* 0x0001e8000c901d76 */
[----:B------:R0:W-:Y:S01]  /*11610*/  @P5 LDGSTS.E.BYPASS.LTC128B.128 [R4+0x23800], desc[UR54][R2.64+0x80], !P2 ;  /* 0x2380008002045fae */ /* 0x0001e2000d101d76 */
[----:B------:R-:W-:-:S03]  /*11620*/  NOP ;  /* 0x0000000000007918 */ /* 0x000fc60000000000 */
.L_x_1561:
        /* <DEDUP_REMOVED lines=11> */
.L_x_1562:
[----:B------:R0:W-:Y:S02]  /*116e0*/  SYNCS.ARRIVE.TRANS64.A1T0 RZ, [R0+URZ+0x28430], RZ ;  /* 0x028430ff00ff79a7 */ /* 0x0001e4000810003f */
[----:B------:R-:W-:Y:S05]  /*116f0*/  WARPSYNC.ALL ;  /* 0x0000000000007948 */ /* 0x000fea0003800000 */
[----:B------:R-:W-:Y:S01]  /*11700*/  ULDC.64 UR4, c[0x0][0x298] ;  /* 0x0000a60000047ab9 */ /* 0x000fe20000000a00 */
[----:B------:R-:W-:Y:S01]  /*11710*/  VIADD R2, R22, 0x18000 ;  /* 0x0001800016027836 */ /* 0x000fe20000000000 */
[----:B0-23--:R-:W-:Y:S01]  /*11720*/  SHF.R.S32.HI R0, RZ, 0x1f, R17 ;  /* 0x0000001fff007819 */ /* 0x00dfe20000011411 */
[----:B------:R-:W-:Y:S01]  /*11730*/  IMAD.WIDE.U32 R4, R17, UR4, RZ ;  /* 0x0000000411047c25 */ /* 0x000fe2000f8e00ff */
[----:B------:R-:W-:Y:S01]  /*11740*/  BSSY B6, `(.L_x_1563) ;  /* 0x0000018000067945 */ /* 0x000fe20003800000 */
[----:B------:R-:W-:Y:S01]  /*11750*/  BAR.SYNC.DEFER_BLOCKING 0x8, 0x180 ;  /* 0x0206000000007b1d */ /* 0x000fe20000010000 */
[----:B------:R-:W-:Y:S01]  /*11760*/  LOP3.LUT P0, RZ, R2, 0x3ff, RZ, 0xc0, !PT ;  /* 0x000003ff02ff7812 */ /* 0x000fe2000780c0ff */
[----:B------:R-:W-:-:S04]  /*11770*/  IMAD R0, R0, UR4, RZ ;  /* 0x0000000400007c24 */ /* 0x000fc8000f8e02ff */
[----:B------:R-:W-:Y:S01]  /*11780*/  IMAD R0, R17, UR5, R0 ;  /* 0x0000000511007c24 */ /* 0x000fe2000f8e0200 */
[----:B------:R0:W-:Y:S03]  /*11790*/  STL.64 [R1+0x8], R4 ;  /* 0x0000080401007387 */ /* 0x0001e60000100a00 */
[----:B------:R-:W-:-:S04]  /*117a0*/  IMAD.IADD R17, R5, 0x1, R0 ;  /* 0x0000000105117824 */ /* 0x000fc800078e0200 */
[----:B------:R-:W-:Y:S05]  /*117b0*/  @!P0 BRA `(.L_x_1564) ;  /* 0x0000000000408947 */ /* 0x000fea0003800000 */
[----:B------:R-:W-:Y:S01]  /*117c0*/  MOV R2, 0x0 ;  /* 0x0000000000027802 */ /* 0x000fe20000000f00 */
[----:B------:R-:W-:Y:S01]  /*117d0*/  ULDC.64 UR6, c[0x4][0x1b0] ;  /* 0x01006c0000067ab9 */ /* 0x000fe20000000a00 */
[----:B------:R-:W-:Y:S01]  /*117e0*/  ULDC.64 UR8, c[0x4][0x1b8] ;  /* 0x01006e0000087ab9 */ /* 0x000fe20000000a00 */
[----:B------:R-:W-:Y:S01]  /*117f0*/  ULDC.64 UR4, c[0x4][0x120] ;  /* 0x0100480000047ab9 */ /* 0x000fe20000000a00 */
[----:B0-----:R-:W-:Y:S02]  /*11800*/  IMAD.U32 R4, RZ, RZ, UR6 ;  /* 0x00000006ff047e24 */ /* 0x001fe4000f8e00ff */
        /* <DEDUP_REMOVED lines=11> */
.L_x_1564:
[----:B------:R-:W-:Y:S05]  /*118c0*/  BSYNC B6 ;  /* 0x0000000000067941 */ /* 0x000fea0003800000 */
.L_x_1563:
[----:B------:R-:W2:Y:S01]  /*118d0*/  LDL.LU.64 R2, [R1+0x8] ;  /* 0x0000080001027983 */ /* 0x000ea20000300a00 */
[----:B------:R-:W-:Y:S01]  /*118e0*/  UISETP.NE.AND UP0, UPT, UR46, URZ, UPT ;  /* 0x0000003f2e00728c */ /* 0x000fe2000bf05270 */
[----:B------:R-:W-:Y:S01]  /*118f0*/  LOP3.LUT P6, RZ, R32, 0x20, RZ, 0xc0, !PT ;  /* 0x0000002020ff7812 */ /* 0x000fe200078cc0ff */
[----:B------:R-:W-:Y:S01]  /*11900*/  ULDC.64 UR4, c[0x0][0x2d8] ;  /* 0x0000b60000047ab9 */ /* 0x000fe20000000a00 */
[----:B------:R1:W5:Y:S01]  /*11910*/  LDL R10, [R1] ;  /* 0x00000000010a7983 */ /* 0x0003620000100800 */
[----:B0-----:R-:W-:Y:S01]  /*11920*/  IMAD R5, R29, UR4, RZ ;  /* 0x000000041d057c24 */ /* 0x001fe2000f8e02ff */
[----:B------:R-:W-:Y:S01]  /*11930*/  SHF.R.S32.HI R4, RZ, 0x1f, R19 ;  /* 0x0000001fff047819 */ /* 0x000fe20000011413 */
[----:B------:R-:W0:Y:S01]  /*11940*/  S2R R20, SR_TID.X ;  /* 0x0000000000147919 */ /* 0x000e220000002100 */
[----:B------:R-:W-:Y:S01]  /*11950*/  PLOP3.LUT P0, PT, PT, PT, UP0, 0x80, 0x0 ;  /* 0x000000000000781c */ /* 0x000fe20003f0f008 */
[----:B------:R-:W-:Y:S01]  /*11960*/  IMAD R5, R18, UR5, R5 ;  /* 0x0000000512057c24 */ /* 0x000fe2000f8e0205 */
[----:B------:R-:W-:-:S02]  /*11970*/  SEL R4, R4, RZ, !P6 ;  /* 0x000000ff04047207 */ /* 0x000fc40007000000 */
[----:B------:R-:W-:Y:S01]  /*11980*/  @UP0 ULDC UR6, c[0x0][0x450] ;  /* 0x0001140000060ab9 */ /* 0x000fe20000000800 */
[----:B------:R-:W-:Y:S02]  /*11990*/  SEL R6, R19, RZ, !P6 ;  /* 0x000000ff13067207 */ /* 0x000fe40007000000 */
[C---:B0-----:R-:W-:Y:S01]  /*119a0*/  LOP3.LUT R21, R20.reuse, 0x7f, RZ, 0xc0, !PT ;  /* 0x0000007f14157812 */ /* 0x041fe200078ec0ff */
[----:B------:R-:W-:-:S03]  /*119b0*/  IMAD.SHL.U32 R20, R20, 0x10, RZ ;  /* 0x0000001014147824 */ /* 0x000fc600078e00ff */
[----:B------:R-:W-:-:S04]  /*119c0*/  SHF.R.U32.HI R21, RZ, 0x3, R21 ;  /* 0x00000003ff157819 */ /* 0x000fc80000011615 */
[----:B------:R-:W-:-:S05]  /*119d0*/  LOP3.LUT R20, R21, 0x70, R20, 0xf8, !PT ;  /* 0x0000007015147812 */ /* 0x000fca00078ef814 */
[----:B------:R-:W-:Y:S02]  /*119e0*/  VIADD R0, R20, UR38 ;  /* 0x0000002614007c36 */ /* 0x000fe40008000000 */
[----:B------:R-:W0:Y:S01]  /*119f0*/  S2R R20, SR_TID.X ;  /* 0x0000000000147919 */ /* 0x000e220000002100 */
[----:B------:R-:W-:Y:S02]  /*11a00*/  LOP3.LUT R8, R30, 0x80, RZ, 0xfc, !PT ;  /* 0x000000801e087812 */ /* 0x000fe400078efcff */
[----:B0-----:R-:W-:Y:S01]  /*11a10*/  LOP3.LUT R20, R20, 0x7f, RZ, 0xc0, !PT ;  /* 0x0000007f14147812 */ /* 0x001fe200078ec0ff */
[----:B--2---:R-:W-:Y:S02]  /*11a20*/  IMAD.MOV.U32 R3, RZ, RZ, R17 ;  /* 0x000000ffff037224 */ /* 0x004fe400078e0011 */
[----:B------:R-:W-:Y:S01]  /*11a30*/  IMAD.WIDE.U32 R2, R18, UR4, R2 ;  /* 0x0000000412027c25 */ /* 0x000fe2000f8e0002 */
[----:B------:R-:W-:-:S03]  /*11a40*/  @UP0 ULDC UR4, c[0x0][0x44c] ;  /* 0x0001130000040ab9 */ /* 0x000fc60000000800 */
[----:B------:R-:W-:Y:S01]  /*11a50*/  @P0 IMAD.HI.U32 R7, R0, UR4, RZ ;  /* 0x0000000400070c27 */ /* 0x000fe2000f8e00ff */
[----:B------:R-:W-:Y:S01]  /*11a60*/  PLOP3.LUT P0, PT, PT, PT, UP0, 0x80, 0x0 ;  /* 0x000000000000781c */ /* 0x000fe20003f0f008 */
[----:B------:R-:W-:Y:S02]  /*11a70*/  ULDC.64 UR4, c[0x0][0x2e0] ;  /* 0x0000b80000047ab9 */ /* 0x000fe40000000a00 */
[----:B------:R-:W-:Y:S02]  /*11a80*/  IMAD.IADD R3, R3, 0x1, R5 ;  /* 0x0000000103037824 */ /* 0x000fe400078e0205 */
[----:B------:R-:W0:Y:S01]  /*11a90*/  LDC R5, c[0x0][0x448] ;  /* 0x00011200ff057b82 */ /* 0x000e220000000800 */
[----:B------:R-:W-:Y:S02]  /*11aa0*/  IMAD R9, R4, UR4, RZ ;  /* 0x0000000404097c24 */ /* 0x000fe4000f8e02ff */
[----:B------:R-:W-:Y:S02]  /*11ab0*/  IMAD.MOV.U32 R4, RZ, RZ, R0 ;  /* 0x000000ffff047224 */ /* 0x000fe400078e0000 */
[----:B------:R-:W-:-:S03]  /*11ac0*/  IMAD.WIDE.U32 R2, R6, UR4, R2 ;  /* 0x0000000406027c25 */ /* 0x000fc6000f8e0002 */
[----:B------:R-:W-:Y:S01]  /*11ad0*/  @P0 SHF.R.U32.HI R4, RZ, UR6, R7 ;  /* 0x00000006ff040c19 */ /* 0x000fe20008011607 */
[----:B------:R-:W-:Y:S01]  /*11ae0*/  IMAD R7, R6, UR5, R9 ;  /* 0x0000000506077c24 */ /* 0x000fe2000f8e0209 */
[----:B------:R-:W-:Y:S02]  /*11af0*/  ULDC.64 UR4, c[0x0][0x2d0] ;  /* 0x0000b40000047ab9 */ /* 0x000fe40000000a00 */
[----:B------:R-:W-:Y:S01]  /*11b00*/  SHF.R.S32.HI R6, RZ, 0x1f, R4 ;  /* 0x0000001fff067819 */ /* 0x000fe20000011404 */
[----:B------:R-:W-:-:S04]  /*11b10*/  IMAD.IADD R3, R3, 0x1, R7 ;  /* 0x0000000103037824 */ /* 0x000fc800078e0207 */
[----:B------:R-:W-:Y:S02]  /*11b20*/  IMAD R7, R6, UR4, RZ ;  /* 0x0000000406077c24 */ /* 0x000fe4000f8e02ff */
[----:B------:R-:W-:-:S04]  /*11b30*/  IMAD.WIDE.U32 R2, R4, UR4, R2 ;  /* 0x0000000404027c25 */ /* 0x000fc8000f8e0002 */
[----:B------:R-:W-:Y:S01]  /*11b40*/  IMAD R6, R4, UR5, R7 ;  /* 0x0000000504067c24 */ /* 0x000fe2000f8e0207 */
[----:B------:R-:W-:Y:S01]  /*11b50*/  ULDC.64 UR4, c[0x0][0x2c8] ;  /* 0x0000b20000047ab9 */ /* 0x000fe20000000a00 */
[----:B------:R-:W-:-:S04]  /*11b60*/  IMAD.MOV R4, RZ, RZ, -R4 ;  /* 0x000000ffff047224 */ /* 0x000fc800078e0a04 */
[----:B0-----:R-:W-:Y:S02]  /*11b70*/  IMAD R0, R5, R4, R0 ;  /* 0x0000000405007224 */ /* 0x001fe400078e0200 */
[----:B------:R-:W-:-:S03]  /*11b80*/  IMAD.IADD R3, R3, 0x1, R6 ;  /* 0x0000000103037824 */ /* 0x000fc600078e0206 */
[----:B------:R-:W-:Y:S01]  /*11b90*/  SHF.R.S32.HI R4, RZ, 0x1f, R0 ;  /* 0x0000001fff047819 */ /* 0x000fe20000011400 */
[----:B------:R-:W-:-:S04]  /*11ba0*/  IMAD.WIDE.U32 R2, R0, UR4, R2 ;  /* 0x0000000400027c25 */ /* 0x000fc8000f8e0002 */
[----:B------:R-:W-:-:S04]  /*11bb0*/  IMAD R7, R4, UR4, RZ ;  /* 0x0000000404077c24 */ /* 0x000fc8000f8e02ff */
[----:B------:R-:W-:Y:S01]  /*11bc0*/  IMAD R7, R0, UR5, R7 ;  /* 0x0000000500077c24 */ /* 0x000fe2000f8e0207 */
[----:B------:R-:W-:Y:S02]  /*11bd0*/  ULDC.64 UR4, c[0x0][0x280] ;  /* 0x0000a00000047ab9 */ /* 0x000fe40000000a00 */
[----:B------:R-:W-:Y:S01]  /*11be0*/  IADD3 R0, P0, R2, UR4, RZ ;  /* 0x0000000402007c10 */ /* 0x000fe2000ff1e0ff */
[----:B------:R-:W-:-:S03]  /*11bf0*/  ULDC UR4, c[0x0][0x2b8] ;  /* 0x0000ae0000047ab9 */ /* 0x000fc60000000800 */
[----:B------:R-:W-:Y:S01]  /*11c00*/  IADD3.X R6, R3, UR5, R7, P0, !PT ;  /* 0x0000000503067c10 */ /* 0x000fe200087fe407 */
[----:B------:R-:W-:Y:S01]  /*11c10*/  UMOV UR5, 0xffffffff ;  /* 0xffffffff00057882 */ /* 0x000fe20000000000 */
[----:B------:R-:W-:Y:S02]  /*11c20*/  ISETP.GE.AND P0, PT, R30, UR4, PT ;  /* 0x000000041e007c0c */ /* 0x000fe4000bf06270 */
[----:B------:R-:W-:Y:S02]  /*11c30*/  ISETP.GE.AND P1, PT, R8, UR4, PT ;  /* 0x0000000408007c0c */ /* 0x000fe4000bf26270 */
[----:B------:R-:W-:Y:S01]  /*11c40*/  SHF.R.U32.HI R17, RZ, 0x3, R20 ;  /* 0x00000003ff117819 */ /* 0x000fe20000011614 */
[----:B-1----:R-:W-:Y:S10]  /*11c50*/  BRA.DIV UR5, `(.L_x_1565) ;  /* 0x0000004205187947 */ /* 0x002ff4000b800000 */
[----:B------:R-:W0:Y:S01]  /*11c60*/  SHFL.IDX PT, R14, R0, RZ, 0x181f ;  /* 0x00181fff000e7589 */ /* 0x000e2200000e0000 */
[----:B------:R-:W-:Y:S02]  /*11c70*/  IMAD R5, R5, UR37, RZ ;  /* 0x0000002505057c24 */ /* 0x000fe4000f8e02ff */
[----:B------:R-:W-:Y:S01]  /*11c80*/  VIADD R4, R17, UR38 ;  /* 0x0000002611047c36 */ /* 0x000fe20008000000 */
[----:B------:R-:W1:Y:S03]  /*11c90*/  SHFL.IDX PT, R2, R6, RZ, 0x181f ;  /* 0x00181fff06027589 */ /* 0x000e6600000e0000 */
[C---:B------:R-:W-:Y:S01]  /*11ca0*/  VIADD R8, R4.reuse, 0x10 ;  /* 0x0000001004087836 */ /* 0x040fe20000000000 */
[----:B------:R-:W-:-:S13]  /*11cb0*/  ISETP.GE.AND P2, PT, R4, R5, PT ;  /* 0x000000050400720c */ /* 0x000fda0003f46270 */
[----:B0-----:R-:W-:-:S05]  /*11cc0*/  @!P2 IADD3 R14, P3, R30, R14, RZ ;  /* 0x0000000e1e0ea210 */ /* 0x001fca0007f7e0ff */
[----:B-1----:R-:W-:Y:S02]  /*11cd0*/  @!P2 IMAD.X R3, RZ, RZ, R2, P3 ;  /* 0x000000ffff03a224 */ /* 0x002fe400018e0602 */
[----:B------:R-:W-:Y:S02]  /*11ce0*/  @!P2 IMAD.MOV.U32 R2, RZ, RZ, R14 ;  /* 0x000000ffff02a224 */ /* 0x000fe400078e000e */
[----:B------:R-:W0:Y:S04]  /*11cf0*/  SHFL.IDX PT, R14, R0, 0x1, 0x181f ;  /* 0x00381f00000e7f89 */ /* 0x000e2800000e0000 */
[----:B-----5:R-:W-:Y:S04]  /*11d00*/  @!P2 LDGSTS.E.BYPASS.LTC128B.128 [R10+0x18000], desc[UR54][R2.64], !P0 ;  /* 0x18000000020aafae */ /* 0x020fe8000c101d76 */
        /* <DEDUP_REMOVED lines=61> */
.L_x_1669:
        /* <DEDUP_REMOVED lines=11> */
.L_x_1567:
[----:B------:R-:W-:Y:S05]  /*12190*/  BSYNC B0 ;  /* 0x0000000000007941 */ /* 0x000fea0003800000 */
.L_x_1566:
[----:B------:R-:W-:Y:S01]  /*121a0*/  NOP ;  /* 0x0000000000007918 */ /* 0x000fe20000000000 */
[----:B------:R-:W-:-:S13]  /*121b0*/  PLOP3.LUT P0, PT, PT, PT, PT, 0x80, 0x0 ;  /* 0x000000000000781c */ /* 0x000fda0003f0f070 */
.L_x_1568:
        /* <DEDUP_REMOVED lines=18> */
.L_x_1670:
[----:B------:R-:W-:Y:S05]  /*122e0*/  BSYNC B0 ;  /* 0x0000000000007941 */ /* 0x000fea0003800000 */
.L_x_1569:
[----:B------:R-:W-:-:S04]  /*122f0*/  UIADD3 UR4, UR40, -0x2, URZ ;  /* 0xfffffffe28047890 */ /* 0x000fc8000fffe03f */
[----:B------:R-:W-:-:S06]  /*12300*/  UISETP.GE.AND UP0, UPT, UR4, UR41, UPT ;  /* 0x000000290400728c */ /* 0x000fcc000bf06270 */
[----:B------:R-:W-:-:S13]  /*12310*/  PLOP3.LUT P0, PT, PT, PT, UP0, 0x80, 0x0 ;  /* 0x000000000000781c */ /* 0x000fda0003f0f008 */
[----:B------:R-:W-:Y:S05]  /*12320*/  @!P0 BRA `(.L_x_1571) ;  /* 0x0000001000988947 */ /* 0x000fea0003800000 */
[----:B------:R-:W-:Y:S02]  /*12330*/  IMAD.MOV.U32 R6, RZ, RZ, R25 ;  /* 0x000000ffff067224 */ /* 0x000fe400078e0019 */
[----:B------:R-:W-:Y:S02]  /*12340*/  IMAD.MOV.U32 R5, RZ, RZ, R23 ;  /* 0x000000ffff057224 */ /* 0x000fe400078e0017 */
[----:B------:R-:W-:-:S07]  /*12350*/  IMAD.U32 R20, RZ, RZ, UR4 ;  /* 0x00000004ff147e24 */ /* 0x000fce000f8e00ff */
.L_x_1591:
[----:B-1----:R-:W1:Y:S01]  /*12360*/  S2R R0, SR_TID.X ;  /* 0x0000000000007919 */ /* 0x002e620000002100 */
[----:B------:R-:W-:Y:S01]  /*12370*/  IMAD.MOV.U32 R7, RZ, RZ, RZ ;  /* 0x000000ffff077224 */ /* 0x000fe200078e00ff */
[----:B0--3--:R-:W0:Y:S01]  /*12380*/  S2R R3, SR_TID.X ;  /* 0x0000000000037919 */ /* 0x009e220000002100 */
[----:B-1----:R-:W-:-:S04]  /*12390*/  LOP3.LUT R0, R0, 0x7f, RZ, 0xc0, !PT ;  /* 0x0000007f00007812 */ /* 0x002fc800078ec0ff */
[----:B------:R-:W-:Y:S01]  /*123a0*/  SHF.R.U32.HI R2, RZ, 0x3, R0 ;  /* 0x00000003ff027819 */ /* 0x000fe20000011600 */
[----:B0-----:R-:W-:Y:S01]  /*123b0*/  IMAD.SHL.U32 R4, R3, 0x10, RZ ;  /* 0x0000001003047824 */ /* 0x001fe200078e00ff */
[----:B------:R-:W0:Y:S04]  /*123c0*/  LDC R0, c[0x0][0x430] ;  /* 0x00010c00ff007b82 */ /* 0x000e280000000800 */
[----:B------:R-:W-:-:S04]  /*123d0*/  LOP3.LUT R4, R2, 0x70, R4, 0xf8, !PT ;  /* 0x0000007002047812 */ /* 0x000fc800078ef804 */
[----:B------:R-:W-:-:S13]  /*123e0*/  ISETP.GT.U32.AND P1, PT, R4, 0x3f, PT ;  /* 0x0000003f0400780c */ /* 0x000fda0003f24070 */
[----:B------:R-:W1:Y:S01]  /*123f0*/  @!P1 LDC.64 R10, c[0x0][0x428] ;  /* 0x00010a00ff0a9b82 */ /* 0x000e620000000a00 */
[----:B0-----:R-:W-:Y:S02]  /*12400*/  ISETP.NE.AND P0, PT, R0, 0x1, PT ;  /* 0x000000010000780c */ /* 0x001fe40003f05270 */
[----:B------:R-:W-:-:S05]  /*12410*/  LEA R0, R20, UR36, 0x6 ;  /* 0x0000002414007c11 */ /* 0x000fca000f8e30ff */
[----:B------:R-:W0:Y:S01]  /*12420*/  @!P1 LDC.64 R8, c[0x0][0x418] ;  /* 0x00010600ff089b82 */ /* 0x000e220000000a00 */
[----:B------:R-:W-:-:S04]  /*12430*/  IMAD.IADD R0, R4, 0x1, R0 ;  /* 0x0000000104007824 */ /* 0x000fc800078e0200 */
[----:B------:R-:W-:-:S03]  /*12440*/  IMAD.MOV.U32 R4, RZ, RZ, R0 ;  /* 0x000000ffff047224 */ /* 0x000fc600078e0000 */
[----:B------:R-:W3:Y:S08]  /*12450*/  @P0 LDC R3, c[0x0][0x434] ;  /* 0x00010d00ff030b82 */ /* 0x000ef00000000800 */
[----:B------:R-:W4:Y:S01]  /*12460*/  @P0 LDC R2, c[0x0][0x438] ;  /* 0x00010e00ff020b82 */ /* 0x000f220000000800 */
[----:B------:R-:W-:Y:S02]  /*12470*/  IMAD.U32 R12, RZ, RZ, UR43 ;  /* 0x0000002bff0c7e24 */ /* 0x000fe4000f8e00ff */
[----:B---3--:R-:W-:-:S05]  /*12480*/  @P0 IMAD.HI.U32 R3, R0, R3, RZ ;  /* 0x0000000300030227 */ /* 0x008fca00078e00ff */
[----:B----4-:R-:W-:Y:S01]  /*12490*/  @P0 SHF.R.U32.HI R4, RZ, R2, R3 ;  /* 0x00000002ff040219 */ /* 0x010fe20000011603 */
[----:B-1----:R-:W-:-:S03]  /*124a0*/  @!P1 IMAD R2, R33, R10, RZ ;  /* 0x0000000a21029224 */ /* 0x002fc600078e02ff */
[----:B------:R-:W-:Y:S01]  /*124b0*/  @!P1 SHF.R.S32.HI R3, RZ, 0x1f, R4 ;  /* 0x0000001fff039819 */ /* 0x000fe20000011404 */
[----:B------:R-:W-:Y:S02]  /*124c0*/  @!P1 IMAD R11, R26, R11, R2 ;  /* 0x0000000b1a0b9224 */ /* 0x000fe400078e0202 */
[----:B------:R-:W-:Y:S01]  /*124d0*/  @!P1 IMAD.MOV.U32 R2, RZ, RZ, R4 ;  /* 0x000000ffff029224 */ /* 0x000fe200078e0004 */
[----:B------:R-:W-:-:S03]  /*124e0*/  ISETP.NE.AND P2, PT, R12, 0x3, PT ;  /* 0x000000030c00780c */ /* 0x000fc60003f45270 */
[----:B------:R-:W-:-:S04]  /*124f0*/  @!P1 IMAD.WIDE.U32 R2, R26, R10, R2 ;  /* 0x0000000a1a029225 */ /* 0x000fc800078e0002 */
[----:B------:R-:W-:Y:S01]  /*12500*/  @!P1 IMAD.IADD R11, R11, 0x1, R3 ;  /* 0x000000010b0b9824 */ /* 0x000fe200078e0203 */
[----:B0-----:R-:W-:Y:S01]  /*12510*/  @!P1 LEA R8, P0, R2, R8, 0x2 ;  /* 0x0000000802089211 */ /* 0x001fe200078010ff */
[----:B------:R-:W-:-:S03]  /*12520*/  VIADD R23, R5, 0x1 ;  /* 0x0000000105177836 */ /* 0x000fc60000000000 */
[----:B------:R-:W-:Y:S01]  /*12530*/  @!P1 LEA.HI.X R9, R2, R9, R11, 0x2, P0 ;  /* 0x0000000902099211 */ /* 0x000fe200000f140b */
[----:B------:R-:W-:Y:S01]  /*12540*/  IMAD.MOV R3, RZ, RZ, -R4 ;  /* 0x000000ffff037224 */ /* 0x000fe200078e0a04 */
[----:B------:R-:W-:Y:S01]  /*12550*/  ISETP.NE.AND P0, PT, R23, 0x2, PT ;  /* 0x000000021700780c */ /* 0x000fe20003f05270 */
[----:B------:R-:W-:Y:S05]  /*12560*/  YIELD ;  /* 0x0000000000007946 */ /* 0x000fea0003800000 */
[----:B------:R-:W-:Y:S01]  /*12570*/  ULDC UR4, c[0x0][0x430] ;  /* 0x00010c0000047ab9 */ /* 0x000fe20000000800 */
[----:B------:R0:W5:Y:S01]  /*12580*/  @!P1 LDG.E R7, desc[UR54][R8.64] ;  /* 0x0000003608079981 */ /* 0x000162000c1e1900 */
[----:B------:R-:W-:-:S02]  /*12590*/  SEL R25, RZ, 0x1, P0 ;  /* 0x00000001ff197807 */ /* 0x000fc40000000000 */
[C---:B------:R-:W-:Y:S01]  /*125a0*/  ISETP.GT.AND P1, PT, R20.reuse, UR41, PT ;  /* 0x0000002914007c0c */ /* 0x040fe2000bf24270 */
[----:B------:R-:W-:Y:S01]  /*125b0*/  VIADD R20, R20, 0xffffffff ;  /* 0xffffffff14147836 */ /* 0x000fe20000000000 */
[----:B------:R-:W-:Y:S02]  /*125c0*/  SEL R23, R23, RZ, P0 ;  /* 0x000000ff17177207 */ /* 0x000fe40000000000 */
[----:B------:R-:W-:Y:S01]  /*125d0*/  LOP3.LUT R25, R6, R25, RZ, 0x3c, !PT ;  /* 0x0000001906197212 */ /* 0x000fe200078e3cff */
[----:B0-----:R-:W-:Y:S01]  /*125e0*/  IMAD R8, R3, UR4, R0 ;  /* 0x0000000403087c24 */ /* 0x001fe2000f8e0200 */
[----:B------:R-:W-:Y:S07]  /*125f0*/  @!P2 BRA `(.L_x_1572) ;  /* 0x000000000004a947 */ /* 0x000fee0003800000 */
[----:B------:R-:W-:Y:S01]  /*12600*/  BPT.TRAP 0x1 ;  /* 0x000000040000795c */ /* 0x000fe20000300000 */
.L_x_1572:
[----:B------:R-:W-:Y:S01]  /*12610*/  IMAD R0, R23, 0x8, R22 ;  /* 0x0000000817007824 */ /* 0x000fe200078e0216 */
[----:B------:R-:W-:Y:S01]  /*12620*/  SHF.L.U32 R17, R25, 0x1f, RZ ;  /* 0x0000001f19117819 */ /* 0x000fe200000006ff */
[----:B------:R-:W-:Y:S01]  /*12630*/  BSSY B0, `(.L_x_1573) ;  /* 0x0000004000007945 */ /* 0x000fe20003800000 */
[----:B------:R-:W-:Y:S02]  /*12640*/  SHF.R.S32.HI R9, RZ, 0x1f, R8 ;  /* 0x0000001fff097819 */ /* 0x000fe40000011408 */
[----:B------:R-:W0:Y:S02]  /*12650*/  SYNCS.PHASECHK.TRANS64.TRYWAIT P0, [R0+URZ+0x28480], R17 ;  /* 0x02848011000075a7 */ /* 0x000e24000800017f */
[----:B0-----:R-:W-:Y:S05]  /*12660*/  @!P0 BRA `(.L_x_1574) ;  /* 0x0000004000288947 */ /* 0x001fea0003800000 */
.L_x_1671:
[----:B------:R-:W-:Y:S05]  /*12670*/  BSYNC B0 ;  /* 0x0000000000007941 */ /* 0x000fea0003800000 */
.L_x_1573:
[----:B------:R-:W-:Y:S01]  /*12680*/  ULDC.64 UR4, c[0x0][0x328] ;  /* 0x0000ca0000047ab9 */ /* 0x000fe20000000a00 */
[----:B-----5:R-:W-:Y:S01]  /*12690*/  SHF.R.S32.HI R10, RZ, 0x1f, R7 ;  /* 0x0000001fff0a7819 */ /* 0x020fe20000011407 */
[----:B------:R-:W-:Y:S01]  /*126a0*/  IMAD R4, R9, UR4, RZ ;  /* 0x0000000409047c24 */ /* 0x000fe2000f8e02ff */
[----:B------:R-:W1:Y:S01]  /*126b0*/  LDC R11, c[0x0][0x2f4] ;  /* 0x0000bd00ff0b7b82 */ /* 0x000e620000000800 */
[----:B------:R-:W-:Y:S01]  /*126c0*/  IMAD.WIDE.U32 R2, R8, UR4, RZ ;  /* 0x0000000408027c25 */ /* 0x000fe2000f8e00ff */
[----:B------:R-:W-:Y:S01]  /*126d0*/  ULDC.64 UR6, c[0x0][0x318] ;  /* 0x0000c60000067ab9 */ /* 0x000fe20000000a00 */
[----:B------:R-:W-:Y:S02]  /*126e0*/  LOP3.LUT R12, R30, 0x80, RZ, 0xfc, !PT ;  /* 0x000000801e0c7812 */ /* 0x000fe400078efcff */
        /* <DEDUP_REMOVED lines=9> */
[----:B------:R-:W-:Y:S01]  /*12780*/  IMAD R27, R18, UR5, R27 ;  /* 0x00000005121b7c24 */ /* 0x000fe2000f8e021b */
[-C--:B-1----:R-:W-:Y:S01]  /*12790*/  ISETP.GE.AND P2, PT, R12, R11.reuse, PT ;  /* 0x0000000b0c00720c */ /* 0x082fe20003f46270 */
[----:B------:R-:W-:Y:S01]  /*127a0*/  IMAD.WIDE.U32 R2, R18, UR4, R2 ;  /* 0x0000000412027c25 */ /* 0x000fe2000f8e0002 */
[----:B------:R-:W-:Y:S01]  /*127b0*/  UMOV UR4, 0xffffffff ;  /* 0xffffffff00047882 */ /* 0x000fe20000000000 */
[----:B------:R-:W-:-:S02]  /*127c0*/  ISETP.GE.AND P3, PT, R30, R11, PT ;  /* 0x0000000b1e00720c */ /* 0x000fc40003f66270 */
        /* <DEDUP_REMOVED lines=26> */
.L_x_1681:
        /* <DEDUP_REMOVED lines=9> */
.L_x_1576:
        /* <DEDUP_REMOVED lines=11> */
.L_x_1577:
[----:B------:R3:W-:Y:S01]  /*12ab0*/  SYNCS.ARRIVE.TRANS64.A1T0 RZ, [R0+URZ+0x28470], RZ ;  /* 0x028470ff00ff79a7 */ /* 0x0007e2000810003f */
[----:B------:R-:W-:Y:S05]  /*12ac0*/  @!P3 BRA `(.L_x_1578) ;  /* 0x000000000004b947 */ /* 0x000fea0003800000 */
[----:B------:R-:W-:Y:S01]  /*12ad0*/  BPT.TRAP 0x1 ;  /* 0x000000040000795c */ /* 0x000fe20000300000 */
.L_x_1578:
[----:B------:R-:W4:Y:S01]  /*12ae0*/  SYNCS.PHASECHK.TRANS64.TRYWAIT P0, [R0+URZ+0x28440], R17 ;  /* 0x02844011000075a7 */ /* 0x000f22000800017f */
[----:B------:R-:W-:Y:S04]  /*12af0*/  BSSY B0, `(.L_x_1579) ;  /* 0x0000002000007945 */ /* 0x000fe80003800000 */
[----:B----4-:R-:W-:Y:S05]  /*12b00*/  @!P0 BRA `(.L_x_1580) ;  /* 0x00000040003c8947 */ /* 0x010fea0003800000 */
.L_x_1682:
[----:B------:R-:W-:Y:S05]  /*12b10*/  BSYNC B0 ;  /* 0x0000000000007941 */ /* 0x000fea0003800000 */
.L_x_1579:
[----:B------:R-:W-:Y:S01]  /*12b20*/  ULDC.64 UR4, c[0x0][0x300] ;  /* 0x0000c00000047ab9 */ /* 0x000fe20000000a00 */
[----:B------:R-:W5:Y:S01]  /*12b30*/  LDC R11, c[0x0][0x2f4] ;  /* 0x0000bd00ff0b7b82 */ /* 0x000f620000000800 */
        /* <DEDUP_REMOVED lines=14> */
[----:B------:R-:W-:Y:S01]  /*12c20*/  UMOV UR4, 0xffffffff ;  /* 0xffffffff00047882 */ /* 0x000fe20000000000 */
[-C--:B-----5:R-:W-:Y:S02]  /*12c30*/  ISETP.GE.AND P2, PT, R12, R11.reuse, PT ;  /* 0x0000000b0c00720c */ /* 0x0a0fe40003f46270 */
[----:B------:R-:W-:Y:S01]  /*12c40*/  IMAD R8, R18, UR5, R7 ;  /* 0x0000000512087c24 */ /* 0x000fe2000f8e0207 */
[----:B------:R-:W-:Y:S02]  /*12c50*/  IADD3 R7, P0, R2, UR6, RZ ;  /* 0x0000000602077c10 */ /* 0x000fe4000ff1e0ff */
[----:B------:R-:W-:-:S02]  /*12c60*/  ISETP.GE.AND P3, PT, R30, R11, PT ;  /* 0x0000000b1e00720c */ /* 0x000fc40003f66270 */
[----:B------:R-:W-:Y:S01]  /*12c70*/  IADD3.X R8, R8, UR7, R3, P0, !PT ;  /* 0x0000000708087c10 */ /* 0x000fe200087fe403 */
[----:B------:R-:W-:Y:S10]  /*12c80*/  BRA.DIV UR4, `(.L_x_1581) ;  /* 0x0000003e04f07947 */ /* 0x000ff4000b800000 */
[----:B------:R-:W5:Y:S04]  /*12c90*/  SHFL.IDX PT, R2, R7, RZ, 0x181f ;  /* 0x00181fff07027589 */ /* 0x000f6800000e0000 */
[----:B------:R-:W0:Y:S04]  /*12ca0*/  SHFL.IDX PT, R3, R8, RZ, 0x181f ;  /* 0x00181fff08037589 */ /* 0x000e2800000e0000 */
[----:B--2---:R-:W-:Y:S01]  /*12cb0*/  SHFL.IDX PT, R14, R7, 0x3, 0x181f ;  /* 0x00781f00070e7f89 */ /* 0x004fe200000e0000 */
[----:B-----5:R-:W-:-:S05]  /*12cc0*/  IADD3 R2, P0, R30, R2, RZ ;  /* 0x000000021e027210 */ /* 0x020fca0007f1e0ff */
[----:B0-----:R-:W-:-:S05]  /*12cd0*/  IMAD.X R3, RZ, RZ, R3, P0 ;  /* 0x000000ffff037224 */ /* 0x001fca00000e0603 */
        /* <DEDUP_REMOVED lines=10> */
[----:B------:R-:W1:Y:S01]  /*12d80*/  SHFL.IDX PT, R8, R8, 0x3, 0x181f ;  /* 0x00781f0008087f89 */ /* 0x000e6200000e0000 */
[----:B0-----:R-:W-:-:S05]  /*12d90*/  IADD3 R2, P0, R30, R2, RZ ;  /* 0x000000021e027210 */ /* 0x001fca0007f1e0ff */
[----:B--2---:R-:W-:-:S05]  /*12da0*/  IMAD.X R3, RZ, RZ, R3, P0 ;  /* 0x000000ffff037224 */ /* 0x004fca00000e0603 */
[----:B------:R0:W-:Y:S04]  /*12db0*/  LDGSTS.E.BYPASS.LTC128B.128 [R4+0x21000], desc[UR54][R2.64], !P3 ;  /* 0x2100000002047fae */ /* 0x0001e8000d901d76 */
[----:B-1----:R0:W-:Y:S02]  /*12dc0*/  LDGSTS.E.BYPASS.LTC128B.128 [R4+0x23000], desc[UR54][R2.64+0x80], !P2 ;  /* 0x2300008002047fae */ /* 0x0021e4000d101d76 */
.L_x_1692:
        /* <DEDUP_REMOVED lines=9> */
.L_x_1582:
        /* <DEDUP_REMOVED lines=11> */
.L_x_1583:
[----:B------:R3:W-:Y:S02]  /*12f10*/  SYNCS.ARRIVE.TRANS64.A1T0 RZ, [R0+URZ+0x28430], RZ ;  /* 0x028430ff00ff79a7 */ /* 0x0007e4000810003f */
[----:B---34-:R-:W-:-:S05]  /*12f20*/  IMAD.U32 R0, RZ, RZ, UR44 ;  /* 0x0000002cff007e24 */ /* 0x018fca000f8e00ff */
[----:B------:R-:W-:-:S13]  /*12f30*/  ISETP.NE.AND P0, PT, R0, 0x3, PT ;  /* 0x000000030000780c */ /* 0x000fda0003f05270 */
[----:B------:R-:W-:Y:S05]  /*12f40*/  @!P0 BRA `(.L_x_1584) ;  /* 0x0000000000048947 */ /* 0x000fea0003800000 */
[----:B------:R-:W-:Y:S01]  /*12f50*/  BPT.TRAP 0x1 ;  /* 0x000000040000795c */ /* 0x000fe20000300000 */
.L_x_1584:
[----:B------:R-:W-:Y:S01]  /*12f60*/  LOP3.LUT R3, R6, 0x1, RZ, 0x3c, !PT ;  /* 0x0000000106037812 */ /* 0x000fe200078e3cff */
[----:B------:R-:W-:Y:S01]  /*12f70*/  IMAD R0, R5, 0x8, R22 ;  /* 0x0000000805007824 */ /* 0x000fe200078e0216 */
[----:B------:R-:W-:Y:S02]  /*12f80*/  BSSY B0, `(.L_x_1585) ;  /* 0x0000004000007945 */ /* 0x000fe40003800000 */
[----:B------:R-:W-:-:S04]  /*12f90*/  SHF.L.U32 R3, R3, 0x1f, RZ ;  /* 0x0000001f03037819 */ /* 0x000fc800000006ff */
[----:B------:R-:W0:Y:S02]  /*12fa0*/  SYNCS.PHASECHK.TRANS64.TRYWAIT P2, [R0+URZ+0x28470], R3 ;  /* 0x02847003000075a7 */ /* 0x000e24000804017f */
[----:B0-----:R-:W-:Y:S05]  /*12fb0*/  @!P2 BRA `(.L_x_1586) ;  /* 0x000000400044a947 */ /* 0x001fea0003800000 */
.L_x_1693:
[----:B------:R-:W-:Y:S05]  /*12fc0*/  BSYNC B0 ;  /* 0x0000000000007941 */ /* 0x000fea0003800000 */
.L_x_1585:
[----:B------:R-:W-:-:S05]  /*12fd0*/  IMAD.U32 R2, RZ, RZ, UR43 ;  /* 0x0000002bff027e24 */ /* 0x000fca000f8e00ff */
[----:B------:R-:W-:-:S13]  /*12fe0*/  ISETP.NE.AND P2, PT, R2, 0x3, PT ;  /* 0x000000030200780c */ /* 0x000fda0003f45270 */
[----:B------:R-:W-:Y:S05]  /*12ff0*/  @!P2 BRA `(.L_x_1587) ;  /* 0x000000000004a947 */ /* 0x000fea0003800000 */
[----:B------:R-:W-:Y:S01]  /*13000*/  BPT.TRAP 0x1 ;  /* 0x000000040000795c */ /* 0x000fe20000300000 */
.L_x_1587:
[----:B------:R-:W-:Y:S01]  /*13010*/  SHF.L.U32 R7, R6, 0x1f, RZ ;  /* 0x0000001f06077819 */ /* 0x000fe200000006ff */
[----:B0-----:R-:W-:-:S03]  /*13020*/  IMAD.SHL.U32 R3, R5, 0x4000, RZ ;  /* 0x0000400005037824 */ /* 0x001fc600078e00ff */
[----:B------:R-:W0:Y:S02]  /*13030*/  SYNCS.PHASECHK.TRANS64.TRYWAIT P2, [R0+URZ+0x28460], R7 ;  /* 0x02846007000075a7 */ /* 0x000e24000804017f */
[----:B0-----:R-:W-:Y:S05]  /*13040*/  @!P2 BRA `(.L_x_1588) ;  /* 0x000000400034a947 */ /* 0x001fea0003800000 */
.L_x_1694:
        /* <DEDUP_REMOVED lines=41> */
[----:B------:R-:W-:-:S05]  /*132e0*/  LOP3.LUT R3, R3, R24, RZ, 0xfc, !PT ;  /* 0x0000001803037212 */ /* 0x000fca00078efcff */
        /* <DEDUP_REMOVED lines=9> */
[C-C-:B------:R-:W-:Y:S02]  /*13380*/  PRMT R6, R10.reuse, 0x6420, R11.reuse ;  /* 0x000064200a067816 */ /* 0x140fe4000000000b */
[----:B------:R-:W-:-:S05]  /*13390*/  PRMT R7, R10, 0x7531, R11 ;  /* 0x000075310a077816 */ /* 0x000fca000000000b */
        /* <DEDUP_REMOVED lines=21> */
.L_x_1589:
[----:B-1----:R1:W-:Y:S01]  /*134f0*/  SYNCS.ARRIVE.TRANS64.A1T0 RZ, [R0+URZ+0x28450], RZ ;  /* 0x028450ff00ff79a7 */ /* 0x0023e2000810003f */
[----:B------:R-:W-:Y:S06]  /*13500*/  BAR.SYNC.DEFER_BLOCKING 0x2, 0x80 ;  /* 0x0082000000007b1d */ /* 0x000fec0000010000 */
[----:B------:R-:W-:Y:S05]  /*13510*/  @!P0 BRA `(.L_x_1590) ;  /* 0x0000000000048947 */ /* 0x000fea0003800000 */
[----:B------:R-:W-:Y:S01]  /*13520*/  BPT.TRAP 0x1 ;  /* 0x000000040000795c */ /* 0x000fe20000300000 */
.L_x_1590:
[----:B------:R-:W-:Y:S02]  /*13530*/  VIADD R3, R0, 0x28480 ;  /* 0x0002848000037836 */ /* 0x000fe40000000000 */
[----:B0-----:R-:W-:Y:S02]  /*13540*/  IMAD.MOV.U32 R6, RZ, RZ, R25 ;  /* 0x000000ffff067224 */ /* 0x001fe400078e0019 */
[----:B------:R-:W-:Y:S01]  /*13550*/  IMAD.MOV.U32 R5, RZ, RZ, R23 ;  /* 0x000000ffff057224 */ /* 0x000fe200078e0017 */
[----:B------:R-:W-:-:S04]  /*13560*/  PRMT R3, R34, 0x654, R3 ;  /* 0x0000065422037816 */ /* 0x000fc80000000003 */
[----:B------:R3:W-:Y:S01]  /*13570*/  SYNCS.ARRIVE.TRANS64.RED.A1T0 RZ, [R3+URZ], RZ ;  /* 0x000000ff03ff79a7 */ /* 0x0007e2000810043f */
[----:B------:R-:W-:Y:S05]  /*13580*/  @P1 BRA `(.L_x_1591) ;  /* 0xffffffec00741947 */ /* 0x000fea000383ffff */
.L_x_1571:
[----:B-1----:R-:W1:Y:S01]  /*13590*/  S2R R0, SR_TID.X ;  /* 0x0000000000007919 */ /* 0x002e620000002100 */
[----:B------:R-:W-:Y:S01]  /*135a0*/  BSSY B0, `(.L_x_1592) ;  /* 0x0000012000007945 */ /* 0x000fe20003800000 */
[----:B-1----:R-:W-:Y:S01]  /*135b0*/  LOP3.LUT R2, R0, 0x7f, RZ, 0xc0, !PT ;  /* 0x0000007f00027812 */ /* 0x002fe200078ec0ff */
[----:B------:R-:W-:-:S03]  /*135c0*/  IMAD.U32 R0, RZ, RZ, UR44 ;  /* 0x0000002cff007e24 */ /* 0x000fc6000f8e00ff */
[----:B------:R-:W-:Y:S02]  /*135d0*/  ISETP.NE.AND P1, PT, R2, RZ, PT ;  /* 0x000000ff0200720c */ /* 0x000fe40003f25270 */
[----:B------:R-:W-:-:S11]  /*135e0*/  ISETP.NE.AND P0, PT, R0, 0x3, PT ;  /* 0x000000030000780c */ /* 0x000fd60003f05270 */
[----:B------:R-:W-:Y:S05]  /*135f0*/  @P1 BRA `(.L_x_1593) ;  /* 0x0000000000301947 */ /* 0x000fea0003800000 */
[----:B------:R-:W1:Y:S01]  /*13600*/  S2R R5, SR_LANEID ;  /* 0x0000000000057919 */ /* 0x000e620000000000 */
[----:B------:R-:W-:Y:S01]  /*13610*/  VOTEU.ANY UR4, UPT, PT ;  /* 0x0000000000047886 */ /* 0x000fe200038e0100 */
[----:B0--3--:R-:W0:Y:S01]  /*13620*/  LDC.64 R2, c[0x0][0xc60] ;  /* 0x00031800ff027b82 */ /* 0x009e220000000a00 */
[----:B------:R-:W1:Y:S02]  /*13630*/  FLO.U32 R0, UR4 ;  /* 0x0000000400007d00 */ /* 0x000e6400080e0000 */
[----:B-1----:R-:W-:-:S06]  /*13640*/  ISETP.EQ.U32.AND P1, PT, R0, R5, PT ;  /* 0x000000050000720c */ /* 0x002fcc0003f22070 */
[----:B------:R-:W0:Y:S07]  /*13650*/  POPC R5, UR4 ;  /* 0x0000000400057d09 */ /* 0x000e2e0008000000 */
[----:B0-----:R-:W3:Y:S01]  /*13660*/  @P1 ATOMG.E.ADD.STRONG.GPU PT, R3, desc[UR54][R2.64], R5 ;  /* 0x00000005020319a8 */ /* 0x001ee200081ee1f6 */
[----:B------:R-:W0:Y:S02]  /*13670*/  S2R R4, SR_LTMASK ;  /* 0x0000000000047919 */ /* 0x000e240000003900 */
[----:B0-----:R-:W-:-:S04]  /*13680*/  LOP3.LUT R4, R4, UR4, RZ, 0xc0, !PT ;  /* 0x0000000404047c12 */ /* 0x001fc8000f8ec0ff */
[----:B------:R-:W0:Y:S01]  /*13690*/  POPC R7, R4 ;  /* 0x0000000400077309 */ /* 0x000e220000000000 */
[----:B---3--:R-:W0:Y:S02]  /*136a0*/  SHFL.IDX PT, R0, R3, R0, 0x1f ;  /* 0x00001f0003007589 */ /* 0x008e2400000e0000 */
[----:B0-----:R-:W-:-:S07]  /*136b0*/  IADD3 R16, R0, UR45, R7 ;  /* 0x0000002d00107c10 */ /* 0x001fce000fffe007 */
.L_x_1593:
[----:B------:R-:W-:Y:S05]  /*136c0*/  BSYNC B0 ;  /* 0x0000000000007941 */ /* 0x000fea0003800000 */
.L_x_1592:
[----:B------:R-:W-:Y:S05]  /*136d0*/  @!P0 BRA `(.L_x_1594) ;  /* 0x0000000000048947 */ /* 0x000fea0003800000 */
[----:B------:R-:W-:Y:S01]  /*136e0*/  BPT.TRAP 0x1 ;  /* 0x000000040000795c */ /* 0x000fe20000300000 */
.L_x_1594:
[----:B0--3--:R-:W-:Y:S01]  /*136f0*/  LOP3.LUT R3, R25, 0x1, RZ, 0x3c, !PT ;  /* 0x0000000119037812 */ /* 0x009fe200078e3cff */
[----:B------:R-:W-:Y:S01]  /*13700*/  IMAD R2, R23, 0x8, R22 ;  /* 0x0000000817027824 */ /* 0x000fe200078e0216 */
[----:B------:R-:W-:Y:S02]  /*13710*/  BSSY B0, `(.L_x_1595) ;  /* 0x0000004000007945 */ /* 0x000fe40003800000 */
[----:B------:R-:W-:-:S04]  /*13720*/  SHF.L.U32 R3, R3, 0x1f, RZ ;  /* 0x0000001f03037819 */ /* 0x000fc800000006ff */
[----:B------:R-:W0:Y:S02]  /*13730*/  SYNCS.PHASECHK.TRANS64.TRYWAIT P1, [R2+URZ+0x28470], R3 ;  /* 0x02847003020075a7 */ /* 0x000e24000802017f */
[----:B0-----:R-:W-:Y:S05]  /*13740*/  @!P1 BRA `(.L_x_1596) ;  /* 0x0000003800889947 */ /* 0x001fea0003800000 */
.L_x_1695:
[----:B------:R-:W-:Y:S05]  /*13750*/  BSYNC B0 ;  /* 0x0000000000007941 */ /* 0x000fea0003800000 */
.L_x_1595:
[----:B------:R-:W-:-:S05]  /*13760*/  IMAD.U32 R0, RZ, RZ, UR43 ;  /* 0x0000002bff007e24 */ /* 0x000fca000f8e00ff */
[----:B------:R-:W-:-:S13]  /*13770*/  ISETP.NE.AND P1, PT, R0, 0x3, PT ;  /* 0x000000030000780c */ /* 0x000fda0003f25270 */
[----:B------:R-:W-:Y:S05]  /*13780*/  @!P1 BRA `(.L_x_1597) ;  /* 0x0000000000049947 */ /* 0x000fea0003800000 */
[----:B------:R-:W-:Y:S01]  /*13790*/  BPT.TRAP 0x1 ;  /* 0x000000040000795c */ /* 0x000fe20000300000 */
.L_x_1597:
[----:B0-----:R-:W-:-:S04]  /*137a0*/  SHF.L.U32 R3, R25, 0x1f, RZ ;  /* 0x0000001f19037819 */ /* 0x001fc800000006ff */
[----:B------:R-:W0:Y:S02]  /*137b0*/  SYNCS.PHASECHK.TRANS64.TRYWAIT P1, [R2+URZ+0x28460], R3 ;  /* 0x02846003020075a7 */ /* 0x000e24000802017f */
[----:B0-----:R-:W-:Y:S05]  /*137c0*/  @!P1 BRA `(.L_x_1598) ;  /* 0x00000038007c9947 */ /* 0x001fea0003800000 */
.L_x_1696:
[----:B------:R-:W-:Y:S01]  /*137d0*/  IMAD.SHL.U32 R17, R23, 0x4000, RZ ;  /* 0x0000400017117824 */ /* 0x000fe200078e00ff */
[----:B------:R-:W-:Y:S05]  /*137e0*/  WARPSYNC.ALL ;  /* 0x0000000000007948 */ /* 0x000fea0003800000 */
[----:B0-----:R-:W-:Y:S01]  /*137f0*/  LOP3.LUT R3, R17, R24, RZ, 0xfc, !PT ;  /* 0x0000001811037212 */ /* 0x001fe200078efcff */
[----:B------:R-:W-:Y:S01]  /*13800*/  IMAD.U32 R20, RZ, RZ, UR43 ;  /* 0x0000002bff147e24 */ /* 0x000fe2000f8e00ff */
[-C--:B------:R-:W-:Y:S02]  /*13810*/  IADD3 R0, R28, R17.reuse, R31 ;  /* 0x000000111c007210 */ /* 0x080fe40007ffe01f */
[----:B------:R-:W-:Y:S01]  /*13820*/  IADD3 R21, R31, R17, R37 ;  /* 0x000000111f157210 */ /* 0x000fe20007ffe025 */
[C---:B------:R-:W-:Y:S01]  /*13830*/  IMAD.IADD R6, R22.reuse, 0x1, R3 ;  /* 0x0000000116067824 */ /* 0x040fe200078e0203 */
[----:B------:R-:W-:-:S02]  /*13840*/  IADD3 R3, R22, R35, R17 ;  /* 0x0000002316037210 */ /* 0x000fc40007ffe011 */
[----:B------:R-:W-:Y:S01]  /*13850*/  ISETP.NE.AND P1, PT, R20, 0x3, PT ;  /* 0x000000031400780c */ /* 0x000fe20003f25270 */
[----:B------:R-:W-:Y:S02]  /*13860*/  IMAD.IADD R28, R28, 0x1, R21 ;  /* 0x000000011c1c7824 */ /* 0x000fe400078e0215 */
[----:B------:R-:W0:Y:S04]  /*13870*/  LDSM.16.MT88.4 R4, [R6+0x10000] ;  /* 0x010000000604783b */ /* 0x000e280000004200 */
[----:B------:R-:W1:Y:S01]  /*13880*/  LDSM.16.MT88.4 R8, [R3+0x10000] ;  /* 0x010000000308783b */ /* 0x000e620000004200 */
[C-C-:B0-----:R-:W-:Y:S02]  /*13890*/  PRMT R12, R4.reuse, 0x6420, R5.reuse ;  /* 0x00006420040c7816 */ /* 0x141fe40000000005 */
[----:B------:R-:W-:-:S02]  /*138a0*/  PRMT R13, R4, 0x7531, R5 ;  /* 0x00007531040d7816 */ /* 0x000fc40000000005 */
[C-C-:B-1----:R-:W-:Y:S02]  /*138b0*/  PRMT R4, R8.reuse, 0x6420, R9.reuse ;  /* 0x0000642008047816 */ /* 0x142fe40000000009 */
[----:B------:R-:W-:Y:S01]  /*138c0*/  PRMT R5, R8, 0x7531, R9 ;  /* 0x0000753108057816 */ /* 0x000fe20000000009 */
[----:B------:R-:W-:Y:S01]  /*138d0*/  VIADD R9, R17, 0x2000 ;  /* 0x0000200011097836 */ /* 0x000fe20000000000 */
[C-C-:B--2---:R-:W-:Y:S02]  /*138e0*/  PRMT R14, R6.reuse, 0x6420, R7.reuse ;  /* 0x00006420060e7816 */ /* 0x144fe40000000007 */
        /* <DEDUP_REMOVED lines=13> */
[C---:B------:R-:W-:Y:S01]  /*139c0*/  VIADD R9, R17.reuse, 0x1000 ;  /* 0x0000100011097836 */ /* 0x040fe20000000000 */
[C-C-:B------:R-:W-:Y:S01]  /*139d0*/  PRMT R14, R6.reuse, 0x6420, R7.reuse ;  /* 0x00006420060e7816 */ /* 0x140fe20000000007 */
[----:B------:R-:W-:Y:S01]  /*139e0*/  VIADD R17, R17, 0x3000 ;  /* 0x0000300011117836 */ /* 0x000fe20000000000 */
[----:B------:R-:W-:Y:S02]  /*139f0*/  PRMT R15, R6, 0x7531, R7 ;  /* 0x00007531060f7816 */ /* 0x000fe40000000007 */
[-C--:B------:R-:W-:Y:S02]  /*13a00*/  LOP3.LUT R9, R9, R24.reuse, RZ, 0xfc, !PT ;  /* 0x0000001809097212 */ /* 0x080fe400078efcff */
[C-C-:B------:R-:W-:Y:S01]  /*13a10*/  PRMT R6, R10.reuse, 0x6420, R11.reuse ;  /* 0x000064200a067816 */ /* 0x140fe2000000000b */
[----:B------:R-:W-:Y:S01]  /*13a20*/  STSM.16.M88.4 [R0+0x2000], R12 ;  /* 0x0020000c00007844 */ /* 0x000fe20000000200 */
[----:B------:R-:W-:Y:S01]  /*13a30*/  PRMT R7, R10, 0x7531, R11 ;  /* 0x000075310a077816 */ /* 0x000fe2000000000b */
[----:B------:R-:W-:Y:S01]  /*13a40*/  IMAD.IADD R18, R22, 0x1, R9 ;  /* 0x0000000116127824 */ /* 0x000fe200078e0209 */
[----:B------:R-:W-:-:S03]  /*13a50*/  LOP3.LUT R17, R17, R24, RZ, 0xfc, !PT ;  /* 0x0000001811117212 */ /* 0x000fc600078efcff */
[----:B------:R-:W-:Y:S02]  /*13a60*/  STSM.16.M88.4 [R0+0x3000], R4 ;  /* 0x0030000400007844 */ /* 0x000fe40000000200 */
[----:B------:R-:W-:Y:S02]  /*13a70*/  IMAD.IADD R17, R22, 0x1, R17 ;  /* 0x0000000116117824 */ /* 0x000fe400078e0211 */
        /* <DEDUP_REMOVED lines=8> */
[----:B------:R-:W-:Y:S01]  /*13b00*/  STSM.16.M88.4 [R28], R12 ;  /* 0x0000000c1c007844 */ /* 0x000fe20000000200 */
        /* <DEDUP_REMOVED lines=23> */
.L_x_1599:
[----:B-1----:R1:W-:Y:S01]  /*13c80*/  SYNCS.ARRIVE.TRANS64.A1T0 RZ, [R2+URZ+0x28450], RZ ;  /* 0x028450ff02ff79a7 */ /* 0x0023e2000810003f */
[----:B------:R-:W-:Y:S06]  /*13c90*/  BAR.SYNC.DEFER_BLOCKING 0x2, 0x80 ;  /* 0x0082000000007b1d */ /* 0x000fec0000010000 */
[----:B------:R-:W-:Y:S05]  /*13ca0*/  @!P0 BRA `(.L_x_1600) ;  /* 0x0000000000048947 */ /* 0x000fea0003800000 */
[----:B------:R-:W-:Y:S01]  /*13cb0*/  BPT.TRAP 0x1 ;  /* 0x000000040000795c */ /* 0x000fe20000300000 */
.L_x_1600:
[----:B------:R-:W-:Y:S02]  /*13cc0*/  VIADD R3, R2, 0x28480 ;  /* 0x0002848002037836 */ /* 0x000fe40000000000 */
[----:B------:R-:W-:-:S03]  /*13cd0*/  VIADD R23, R23, 0x1 ;  /* 0x0000000117177836 */ /* 0x000fc60000000000 */
[----:B------:R-:W-:Y:S02]  /*13ce0*/  PRMT R3, R34, 0x654, R3 ;  /* 0x0000065422037816 */ /* 0x000fe40000000003 */
[C---:B------:R-:W-:Y:S02]  /*13cf0*/  ISETP.NE.AND P0, PT, R23.reuse, 0x2, PT ;  /* 0x000000021700780c */ /* 0x040fe40003f05270 */
[----:B------:R2:W-:Y:S02]  /*13d00*/  SYNCS.ARRIVE.TRANS64.RED.A1T0 RZ, [R3+URZ], RZ ;  /* 0x000000ff03ff79a7 */ /* 0x0005e4000810043f */
[----:B------:R-:W-:Y:S02]  /*13d10*/  SEL R0, RZ, 0x1, P0 ;  /* 0x00000001ff007807 */ /* 0x000fe40000000000 */
[----:B------:R-:W-:Y:S02]  /*13d20*/  SEL R23, R23, RZ, P0 ;  /* 0x000000ff17177207 */ /* 0x000fe40000000000 */
[----:B------:R-:W-:-:S07]  /*13d30*/  LOP3.LUT R25, R25, R0, RZ, 0x3c, !PT ;  /* 0x0000000019197212 */ /* 0x000fce00078e3cff */
.L_x_1541:
[----:B------:R-:W-:Y:S05]  /*13d40*/  BSYNC B7 ;  /* 0x0000000000077941 */ /* 0x000fea0003800000 */
.L_x_1539:
[----:B------:R-:W-:-:S13]  /*13d50*/  LOP3.LUT P0, RZ, R32, 0x40, RZ, 0xc0, !PT ;  /* 0x0000004020ff7812 */ /* 0x000fda000780c0ff */
[----:B------:R-:W-:Y:S05]  /*13d60*/  @!P0 BRA `(.L_x_1601) ;  /* 0x0000000000248947 */ /* 0x000fea0003800000 */
[----:B------:R-:W3:Y:S08]  /*13d70*/  S2UR UR4, SR_CgaCtaId ;  /* 0x00000000000479c3 */ /* 0x000ef00000008800 */
[----:B------:R-:W-:Y:S01]  /*13d80*/  BAR.SYNC.DEFER_BLOCKING 0x5, 0x180 ;  /* 0x0146000000007b1d */ /* 0x000fe20000010000 */
[----:B--2---:R-:W-:Y:S01]  /*13d90*/  MOV R3, 0x400 ;  /* 0x0000040000037802 */ /* 0x004fe20000000f00 */
[----:B---3--:R-:W-:-:S05]  /*13da0*/  IMAD.U32 R34, RZ, RZ, UR4 ;  /* 0x00000004ff227e24 */ /* 0x008fca000f8e00ff */
[----:B------:R-:W-:-:S05]  /*13db0*/  LEA R22, R34, R3, 0x18 ;  /* 0x0000000322167211 */ /* 0x000fca00078ec0ff */
[----:B------:R-:W2:Y:S02]  /*13dc0*/  LDS.128 R16, [R22+0x284d0] ;  /* 0x0284d00016107984 */ /* 0x000ea40000000c00 */
[----:B--2---:R-:W-:Y:S01]  /*13dd0*/  R2UR UR4, R17 ;  /* 0x00000000110472ca */ /* 0x004fe200000e0000 */
[----:B------:R-:W-:Y:S06]  /*13de0*/  BAR.ARV 0x4, 0x180 ;  /* 0x0106000000007b1d */ /* 0x000fec0000002000 */
[----:B------:R-:W-:Y:S08]  /*13df0*/  BRA `(.L_x_1602) ;  /* 0x0000000800c87947 */ /* 0x000ff00003800000 */
.L_x_1601:
[----:B------:R-:W3:Y:S01]  /*13e00*/  S2R R0, SR_TID.X ;  /* 0x0000000000007919 */ /* 0x000ee20000002100 */
[----:B------:R-:W-:Y:S01]  /*13e10*/  ULDC UR4, c[0x0][0xc3c] ;  /* 0x00030f0000047ab9 */ /* 0x000fe20000000800 */
[----:B0-----:R-:W-:Y:S01]  /*13e20*/  IMAD.MOV.U32 R4, RZ, RZ, RZ ;  /* 0x000000ffff047224 */ /* 0x001fe200078e00ff */
[----:B---3--:R-:W-:-:S04]  /*13e30*/  LOP3.LUT R7, R0, 0x1f, RZ, 0xc0, !PT ;  /* 0x0000001f00077812 */ /* 0x008fc800078ec0ff */
[----:B------:R-:W-:Y:S01]  /*13e40*/  ISETP.NE.AND P0, PT, R7, 0x1f, PT ;  /* 0x0000001f0700780c */ /* 0x000fe20003f05270 */
[----:B------:R-:W-:-:S05]  /*13e50*/  IMAD.IADD R5, R19, 0x1, R7 ;  /* 0x0000000113057824 */ /* 0x000fca00078e0207 */
[----:B------:R-:W-:Y:S01]  /*13e60*/  ISETP.GE.OR P1, PT, R5, UR4, !P0 ;  /* 0x0000000405007c0c */ /* 0x000fe2000c726670 */
[----:B------:R-:W-:-:S12]  /*13e70*/  ULDC UR4, c[0x0][0xc3c] ;  /* 0x00030f0000047ab9 */ /* 0x000fd80000000800 */
[----:B-12---:R-:W0:Y:S02]  /*13e80*/  @!P1 LDC.64 R2, c[0x0][0xc80] ;  /* 0x00032000ff029b82 */ /* 0x006e240000000a00 */
        /* <DEDUP_REMOVED lines=14> */
[----:B0-----:R-:W-:Y:S02]  /*13f70*/  SEL R3, R6, RZ, P3 ;  /* 0x000000ff06037207 */ /* 0x001fe40001800000 */
[----:B------:R-:W-:Y:S03]  /*13f80*/  SHFL.IDX PT, R6, R16, 0x1, 0x1f ;  /* 0x00201f0010067f89 */ /* 0x000fe600000e0000 */
[----:B------:R-:W-:Y:S02]  /*13f90*/  IMAD.IADD R3, R0, 0x1, R3 ;  /* 0x0000000100037824 */ /* 0x000fe400078e0203 */
[----:B------:R-:W0:Y:S03]  /*13fa0*/  LDC R0, c[0x0][0xc38] ;  /* 0x00030e00ff007b82 */ /* 0x000e260000000800 */
[----:B------:R-:W1:Y:S02]  /*13fb0*/  SHFL.UP PT, R2, R3, 0x8, RZ ;  /* 0x0500000003027989 */ /* 0x000e6400000e00ff */
[----:B-1----:R-:W-:-:S05]  /*13fc0*/  SEL R2, R2, RZ, P4 ;  /* 0x000000ff02027207 */ /* 0x002fca0002000000 */
[----:B------:R-:W-:-:S05]  /*13fd0*/  IMAD.IADD R2, R3, 0x1, R2 ;  /* 0x0000000103027824 */ /* 0x000fca00078e0202 */
[----:B------:R-:W1:Y:S02]  /*13fe0*/  SHFL.UP PT, R5, R2, 0x10, RZ ;  /* 0x0600000002057989 */ /* 0x000e6400000e00ff */
[----:B-1----:R-:W-:-:S05]  /*13ff0*/  SEL R5, R5, RZ, P5 ;  /* 0x000000ff05057207 */ /* 0x002fca0002800000 */
[----:B------:R-:W-:Y:S02]  /*14000*/  IMAD.IADD R7, R2, 0x1, R5 ;  /* 0x0000000102077824 */ /* 0x000fe400078e0205 */
[----:B------:R-:W-:Y:S04]  /*14010*/  SHFL.IDX PT, R5, R16, RZ, 0x1f ;  /* 0x00001fff10057589 */ /* 0x000fe800000e0000 */
[----:B------:R-:W0:Y:S02]  /*14020*/  SHFL.IDX PT, R9, R7, 0x1f, 0x1f ;  /* 0x03e01f0007097f89 */ /* 0x000e2400000e0000 */
[----:B0-----:R-:W-:-:S04]  /*14030*/  IMAD R9, R9, R0, RZ ;  /* 0x0000000009097224 */ /* 0x001fc800078e02ff */
[----:B------:R-:W-:-:S05]  /*14040*/  IMAD.IADD R6, R6, 0x1, R9 ;  /* 0x0000000106067824 */ /* 0x000fca00078e0209 */
[----:B------:R-:W-:-:S13]  /*14050*/  ISETP.GT.AND P6, PT, R6, R5, PT ;  /* 0x000000050600720c */ /* 0x000fda0003fc4270 */
[----:B------:R-:W-:Y:S05]  /*14060*/  @P6 BRA `(.L_x_1603) ;  /* 0x0000000000946947 */ /* 0x000fea0003800000 */
.L_x_1607:
[----:B------:R-:W-:-:S05]  /*14070*/  VIADD R19, R19, 0x1f ;  /* 0x0000001f13137836 */ /* 0x000fca0000000000 */
[----:B------:R-:W-:-:S13]  /*14080*/  ISETP.GE.AND P6, PT, R19, UR4, PT ;  /* 0x0000000413007c0c */ /* 0x000fda000bfc6270 */
[----:B------:R-:W-:Y:S05]  /*14090*/  @P6 BRA `(.L_x_1604) ;  /* 0x0000000400e86947 */ /* 0x000fea0003800000 */
[----:B------:R-:W0:Y:S01]  /*140a0*/  S2R R0, SR_TID.X ;  /* 0x0000000000007919 */ /* 0x000e220000002100 */
[----:B------:R-:W-:Y:S01]  /*140b0*/  BSSY B0, `(.L_x_1605) ;  /* 0x0000009000007945 */ /* 0x000fe20003800000 */
[----:B------:R-:W-:Y:S01]  /*140c0*/  IMAD.MOV.U32 R4, RZ, RZ, RZ ;  /* 0x000000ffff047224 */ /* 0x000fe200078e00ff */
[----:B0-----:R-:W-:-:S05]  /*140d0*/  LOP3.LUT R0, R0, 0x1f, RZ, 0xc0, !PT ;  /* 0x0000001f00007812 */ /* 0x001fca00078ec0ff */
[----:B------:R-:W-:-:S05]  /*140e0*/  IMAD.IADD R7, R19, 0x1, R0 ;  /* 0x0000000113077824 */ /* 0x000fca00078e0200 */
[----:B------:R-:W-:-:S13]  /*140f0*/  ISETP.GE.OR P6, PT, R7, UR4, !P0 ;  /* 0x0000000407007c0c */ /* 0x000fda000c7c6670 */
[----:B------:R-:W-:Y:S05]  /*14100*/  @P6 BRA `(.L_x_1606) ;  /* 0x00000000000c6947 */ /* 0x000fea0003800000 */
[----:B------:R-:W0:Y:S02]  /*14110*/  LDC.64 R2, c[0x0][0xc80] ;  /* 0x00032000ff027b82 */ /* 0x000e240000000a00 */
[----:B0-----:R-:W-:-:S05]  /*14120*/  IMAD.WIDE R2, R7, 0x4, R2 ;  /* 0x0000000407027825 */ /* 0x001fca00078e0202 */
[----:B------:R0:W5:Y:S02]  /*14130*/  LDG.E R4, desc[UR54][R2.64] ;  /* 0x0000003602047981 */ /* 0x000164000c1e1900 */
.L_x_1606:
[----:B------:R-:W-:Y:S05]  /*14140*/  BSYNC B0 ;  /* 0x0000000000007941 */ /* 0x000fea0003800000 */
.L_x_1605:
[----:B-----5:R-:W0:Y:S02]  /*14150*/  SHFL.UP PT, R0, R4, 0x1, RZ ;  /* 0x0420000004007989 */ /* 0x020e2400000e00ff */
        /* <DEDUP_REMOVED lines=20> */
[----:B------:R-:W-:Y:S02]  /*142a0*/  IMAD.MOV.U32 R7, RZ, RZ, R9 ;  /* 0x000000ffff077224 */ /* 0x000fe400078e0009 */
[----:B------:R-:W-:-:S07]  /*142b0*/  IMAD.MOV.U32 R9, RZ, RZ, R3 ;  /* 0x000000ffff097224 */ /* 0x000fce00078e0003 */
.L_x_1603:
        /* <DEDUP_REMOVED lines=9> */
[----:B------:R-:W-:Y:S01]  /*14350*/  ISETP.NE.AND P0, PT, R12, RZ, PT ;  /* 0x000000ff0c00720c */ /* 0x000fe20003f05270 */
[----:B------:R-:W-:Y:S02]  /*14360*/  IMAD.MOV.U32 R16, RZ, RZ, RZ ;  /* 0x000000ffff107224 */ /* 0x000fe400078e00ff */
        /* <DEDUP_REMOVED lines=11> */
.L_x_1608:
[----:B-12---:R-:W-:Y:S02]  /*14420*/  IMAD.MOV R7, RZ, RZ, -R3 ;  /* 0x000000ffff077224 */ /* 0x006fe400078e0a03 */
[----:B------:R-:W-:Y:S02]  /*14430*/  IMAD.MOV.U32 R2, RZ, RZ, RZ ;  /* 0x000000ffff027224 */ /* 0x000fe400078e00ff */
[----:B------:R-:W-:Y:S02]  /*14440*/  IMAD R4, R7, R10, RZ ;  /* 0x0000000a07047224 */ /* 0x000fe400078e02ff */
[----:B---3--:R-:W-:Y:S02]  /*14450*/  IMAD R16, R16, R0, R9 ;  /* 0x0000000010107224 */ /* 0x008fe400078e0209 */
[----:B------:R-:W-:Y:S01]  /*14460*/  IMAD.HI.U32 R2, R3, R4, R2 ;  /* 0x0000000403027227 */ /* 0x000fe200078e0002 */
[----:B------:R-:W-:-:S03]  /*14470*/  IABS R4, R6 ;  /* 0x0000000600047213 */ /* 0x000fc60000000000 */
[----:B------:R-:W-:Y:S02]  /*14480*/  IMAD.IADD R3, R5, 0x1, -R16 ;  /* 0x0000000105037824 */ /* 0x000fe400078e0a10 */
[----:B------:R-:W-:-:S03]  /*14490*/  IMAD.MOV R4, RZ, RZ, -R4 ;  /* 0x000000ffff047224 */ /* 0x000fc600078e0a04 */
[----:B------:R-:W-:-:S05]  /*144a0*/  IABS R5, R3 ;  /* 0x0000000300057213 */ /* 0x000fca0000000000 */
        /* <DEDUP_REMOVED lines=10> */
[----:B------:R-:W-:-:S04]  /*14550*/  IMAD.MOV.U32 R4, RZ, RZ, R2 ;  /* 0x000000ffff047224 */ /* 0x000fc800078e0002 */
        /* <DEDUP_REMOVED lines=11> */
[----:B------:R-:W-:Y:S02]  /*14610*/  IABS R0, UR9 ;  /* 0x0000000900007c13 */ /* 0x000fe40008000000 */
[----:B------:R-:W-:Y:S02]  /*14620*/  IABS R3, UR9 ;  /* 0x0000000900037c13 */ /* 0x000fe40008000000 */
[----:B------:R-:W1:Y:S01]  /*14630*/  I2F.RP R5, R0 ;  /* 0x0000000000057306 */ /* 0x000e620000209400 */
[----:B------:R-:W-:Y:S02]  /*14640*/  R2UR UR6, R0 ;  /* 0x00000000000672ca */ /* 0x000fe400000e0000 */
[----:B------:R-:W-:-:S05]  /*14650*/  IMAD.MOV R3, RZ, RZ, -R3 ;  /* 0x000000ffff037224 */ /* 0x000fca00078e0a03 */
[----:B-1----:R-:W1:Y:S02]  /*14660*/  MUFU.RCP R5, R5 ;  /* 0x0000000500057308 */ /* 0x002e640000001000 */
[----:B-1----:R-:W-:-:S06]  /*14670*/  VIADD R7, R5, 0xffffffe ;  /* 0x0ffffffe05077836 */ /* 0x002fcc0000000000 */
[----:B------:R-:W1:Y:S02]  /*14680*/  F2I.FTZ.U32.TRUNC.NTZ R7, R7 ;  /* 0x0000000700077305 */ /* 0x000e64000021f000 */
        /* <DEDUP_REMOVED lines=8> */
[----:B------:R-:W-:-:S05]  /*14710*/  IMAD R3, R3, R4, UR8 ;  /* 0x0000000803037e24 */ /* 0x000fca000f8e0204 */
[----:B------:R-:W-:-:S05]  /*14720*/  ISETP.GT.U32.AND P0, PT, R0, R3, PT ;  /* 0x000000030000720c */ /* 0x000fca0003f04070 */
[----:B------:R-:W-:-:S08]  /*14730*/  ULOP3.LUT UR4, UR4, UR9, URZ, 0x3c, !UPT ;  /* 0x0000000904047292 */ /* 0x000fd0000f8e3c3f */
[----:B------:R-:W-:Y:S01]  /*14740*/  VOTEU.ANY UP1, P0 ;  /* 0x00000000003f7886 */ /* 0x000fe20000020100 */
[----:B------:R-:W-:-:S04]  /*14750*/  PLOP3.LUT P0, PT, PT, PT, UP1, 0x80, 0x0 ;  /* 0x000000000000781c */ /* 0x000fc80003f0f018 */
[----:B------:R-:W-:Y:S02]  /*14760*/  @!UP1 UIADD3 UR5, UR5, 0x1, URZ ;  /* 0x0000000105059890 */ /* 0x000fe4000fffe03f */
[----:B------:R-:W-:-:S07]  /*14770*/  UISETP.GE.AND UP1, UPT, UR4, URZ, UPT ;  /* 0x0000003f0400728c */ /* 0x000fce000bf26270 */
[----:B------:R-:W-:-:S05]  /*14780*/  @!P0 IMAD.IADD R3, R3, 0x1, -R0 ;  /* 0x0000000103038824 */ /* 0x000fca00078e0a00 */
[----:B------:R-:W-:Y:S01]  /*14790*/  ISETP.GE.U32.AND P0, PT, R3, R0, PT ;  /* 0x000000000300720c */ /* 0x000fe20003f06070 */
[----:B------:R-:W-:-:S12]  /*147a0*/  IMAD R3, RZ, RZ, -UR9 ;  /* 0x80000009ff037e24 */ /* 0x000fd8000f8e02ff */
        /* <DEDUP_REMOVED lines=9> */
.L_x_1604:
[----:B------:R-:W0:Y:S01]  /*14840*/  LDC R19, c[0x0][0xc3c] ;  /* 0x00030f00ff137b82 */ /* 0x000e220000000800 */
[----:B------:R-:W-:Y:S01]  /*14850*/  IMAD.MOV.U32 R16, RZ, RZ, R5 ;  /* 0x000000ffff107224 */ /* 0x000fe200078e0005 */
[----:B------:R-:W-:Y:S01]  /*14860*/  UMOV UR4, URZ ;  /* 0x0000003f00047c82 */ /* 0x000fe20008000000 */
[----:B------:R-:W-:-:S07]  /*14870*/  IMAD.MOV.U32 R18, RZ, RZ, RZ ;  /* 0x000000ffff127224 */ /* 0x000fce00078e00ff */
.L_x_1609:
        /* <DEDUP_REMOVED lines=8> */
[----:B0-----:R0:W-:Y:S01]  /*14900*/  @!P0 STS.128 [R22+0x284d0], R16 ;  /* 0x0284d01016008388 */ /* 0x0011e20000000c00 */
[----:B------:R-:W-:Y:S06]  /*14910*/  BAR.ARV 0x5, 0x180 ;  /* 0x0146000000007b1d */ /* 0x000fec0000002000 */
.L_x_1602:
[----:B------:R-:W-:Y:S02]  /*14920*/  ULDC UR5, c[0x0][0xc3c] ;  /* 0x00030f0000057ab9 */ /* 0x000fe40000000800 */
[----:B------:R-:W-:-:S13]  /*14930*/  ISETP.GE.AND P0, PT, R19, UR5, PT ;  /* 0x0000000513007c0c */ /* 0x000fda000bf06270 */
[----:B------:R-:W-:Y:S05]  /*14940*/  @!P0 BRA `(.L_x_1610) ;  /* 0xffffffb000088947 */ /* 0x000fea000383ffff */
.L_x_1529:
[----:B-1----:R-:W2:Y:S01]  /*14950*/  LDL.LU R0, [R1+0x10] ;  /* 0x0000100001007983 */ /* 0x002ea20000300800 */
[----:B------:R-:W-:Y:S01]  /*14960*/  BSSY B0, `(.L_x_1611) ;  /* 0x000000b000007945 */ /* 0x000fe20003800000 */
[----:B0-----:R-:W0:Y:S01]  /*14970*/  S2R R5, SR_CgaCtaId ;  /* 0x0000000000057919 */ /* 0x001e220000008800 */
[----:B--2---:R-:W-:-:S05]  /*14980*/  VIADD R0, R0, 0x1 ;  /* 0x0000000100007836 */ /* 0x004fca0000000000 */
[----:B------:R-:W-:-:S04]  /*14990*/  LEA.HI R2, R0, R0, RZ, 0x1 ;  /* 0x0000000000027211 */ /* 0x000fc800078f08ff */
[----:B------:R-:W-:Y:S02]  /*149a0*/  LOP3.LUT R3, R2, 0xfffffffe, RZ, 0xc0, !PT ;  /* 0xfffffffe02037812 */ /* 0x000fe400078ec0ff */
[----:B------:R-:W-:-:S03]  /*149b0*/  MOV R2, 0x400 ;  /* 0x0000040000027802 */ /* 0x000fc60000000f00 */
[----:B------:R-:W-:Y:S01]  /*149c0*/  IMAD.IADD R0, R0, 0x1, -R3 ;  /* 0x0000000100007824 */ /* 0x000fe200078e0a03 */
[----:B0-----:R-:W-:-:S04]  /*149d0*/  LEA R5, R5, R2, 0x18 ;  /* 0x0000000205057211 */ /* 0x001fc800078ec0ff */
[----:B------:R-:W-:-:S04]  /*149e0*/  SHF.L.U32 R0, R0, 0x1f, RZ ;  /* 0x0000001f00007819 */ /* 0x000fc800000006ff */
[----:B------:R-:W0:Y:S02]  /*149f0*/  SYNCS.PHASECHK.TRANS64.TRYWAIT P0, [R5+URZ+0x28420], R0 ;  /* 0x02842000050075a7 */ /* 0x000e24000800017f */
[----:B0-----:R-:W-:Y:S05]  /*14a00*/  @!P0 BRA `(.L_x_1612) ;  /* 0x0000002800008947 */ /* 0x001fea0003800000 */
.L_x_1697:
[----:B------:R-:W-:Y:S05]  /*14a10*/  BSYNC B0 ;  /* 0x0000000000007941 */ /* 0x000fea0003800000 */
.L_x_1611:
[----:B------:R-:W-:-:S03]  /*14a20*/  UMOV UR4, 0xffffffff ;  /* 0xffffffff00047882 */ /* 0x000fc60000000000 */
[----:B------:R-:W-:Y:S05]  /*14a30*/  BRA.DIV UR4, `(.L_x_1613) ;  /* 0x0000002a04087947 */ /* 0x000fea000b800000 */
[----:B0-----:R-:W0:Y:S02]  /*14a40*/  S2R R0, SR_TID.X ;  /* 0x0000000000007919 */ /* 0x001e240000002100 */
[----:B0-----:R-:W-:-:S04]  /*14a50*/  SHF.R.U32.HI R0, RZ, 0x5, R0 ;  /* 0x00000005ff007819 */ /* 0x001fc80000011600 */
[----:B------:R-:W-:-:S05]  /*14a60*/  LOP3.LUT R0, R0, 0x3, RZ, 0xc0, !PT ;  /* 0x0000000300007812 */ /* 0x000fca00078ec0ff */
[----:B------:R0:W1:Y:S02]  /*14a70*/  SHFL.IDX PT, R14, R0, RZ, 0x1f ;  /* 0x00001fff000e7589 */ /* 0x00006400000e0000 */
.L_x_1700:
[----:B-1----:R-:W-:Y:S01]  /*14a80*/  ISETP.NE.AND P0, PT, R14, RZ, PT ;  /* 0x000000ff0e00720c */ /* 0x002fe20003f05270 */
[----:B------:R-:W-:-:S12]  /*14a90*/  BSSY B0, `(.L_x_1614) ;  /* 0x000002c000007945 */ /* 0x000fd80003800000 */
[----:B------:R-:W-:Y:S05]  /*14aa0*/  @P0 BRA `(.L_x_1615) ;  /* 0x0000000000a80947 */ /* 0x000fea0003800000 */
[----:B------:R-:W-:-:S03]  /*14ab0*/  UMOV UR4, 0xffffffff ;  /* 0xffffffff00047882 */ /* 0x000fc60000000000 */
[----:B------:R-:W-:Y:S05]  /*14ac0*/  BRA.DIV UR4, `(.L_x_1616) ;  /* 0x0000002a04187947 */ /* 0x000fea000b800000 */
[----:B------:R-:W-:-:S13]  /*14ad0*/  ELECT P6, URZ, PT ;  /* 0x00000000003f782f */ /* 0x000fda00038c0000 */
.L_x_1703:
[----:B------:R-:W-:Y:S05]  /*14ae0*/  @!P6 BRA `(.L_x_1615) ;  /* 0x000000000098e947 */ /* 0x000fea0003800000 */
[----:B------:R-:W-:-:S06]  /*14af0*/  ULOP3.LUT UR4, UR42, 0x2, URZ, 0xfc, !UPT ;  /* 0x000000022a047892 */ /* 0x000fcc000f8efc3f */
[----:B0-----:R-:W-:-:S05]  /*14b00*/  IMAD.U32 R0, RZ, RZ, UR4 ;  /* 0x00000004ff007e24 */ /* 0x001fca000f8e00ff */
[----:B------:R-:W-:-:S13]  /*14b10*/  ISETP.NE.AND P0, PT, R0, 0x3, PT ;  /* 0x000000030000780c */ /* 0x000fda0003f05270 */
[----:B------:R-:W-:Y:S05]  /*14b20*/  @!P0 BRA `(.L_x_1617) ;  /* 0x0000000000048947 */ /* 0x000fea0003800000 */
[----:B------:R-:W-:Y:S01]  /*14b30*/  BPT.TRAP 0x1 ;  /* 0x000000040000795c */ /* 0x000fe20000300000 */
.L_x_1617:
[----:B------:R-:W-:Y:S01]  /*14b40*/  IMAD R3, R23, 0x8, R5 ;  /* 0x0000000817037824 */ /* 0x000fe200078e0205 */
[----:B------:R-:W-:Y:S01]  /*14b50*/  SHF.L.U32 R2, R25, 0x1f, RZ ;  /* 0x0000001f19027819 */ /* 0x000fe200000006ff */
[----:B------:R-:W-:-:S03]  /*14b60*/  VIADD R23, R23, 0x1 ;  /* 0x0000000117177836 */ /* 0x000fc60000000000 */
[----:B------:R-:W0:Y:S02]  /*14b70*/  SYNCS.PHASECHK.TRANS64.TRYWAIT P1, [R3+URZ+0x28440], R2 ;  /* 0x02844002030075a7 */ /* 0x000e24000802017f */
[----:B------:R-:W-:-:S04]  /*14b80*/  ISETP.NE.AND P2, PT, R23, 0x2, PT ;  /* 0x000000021700780c */ /* 0x000fc80003f45270 */
[----:B------:R-:W-:Y:S01]  /*14b90*/  SEL R0, RZ, 0x1, P2 ;  /* 0x00000001ff007807 */ /* 0x000fe20001000000 */
[----:B0-----:R-:W-:Y:S08]  /*14ba0*/  @!P1 BRA `(.L_x_1618) ;  /* 0x0000002800009947 */ /* 0x001ff00003800000 */
.L_x_1704:
[----:B------:R-:W-:Y:S02]  /*14bb0*/  SEL R23, R23, RZ, P2 ;  /* 0x000000ff17177207 */ /* 0x000fe40001000000 */
[----:B------:R-:W-:Y:S01]  /*14bc0*/  LOP3.LUT R0, R25, R0, RZ, 0x3c, !PT ;  /* 0x0000000019007212 */ /* 0x000fe200078e3cff */
[----:B------:R-:W-:Y:S06]  /*14bd0*/  @!P0 BRA `(.L_x_1619) ;  /* 0x0000000000048947 */ /* 0x000fec0003800000 */
[----:B------:R-:W-:Y:S01]  /*14be0*/  BPT.TRAP 0x1 ;  /* 0x000000040000795c */ /* 0x000fe20000300000 */
.L_x_1619:
[----:B------:R-:W-:Y:S01]  /*14bf0*/  IMAD R23, R23, 0x8, R5 ;  /* 0x0000000817177824 */ /* 0x000fe200078e0205 */
[----:B------:R-:W-:-:S04]  /*14c00*/  SHF.L.U32 R0, R0, 0x1f, RZ ;  /* 0x0000001f00007819 */ /* 0x000fc800000006ff */
[----:B------:R-:W1:Y:S02]  /*14c10*/  SYNCS.PHASECHK.TRANS64.TRYWAIT P1, [R23+URZ+0x28440], R0 ;  /* 0x02844000170075a7 */ /* 0x000e64000802017f */
[----:B-1----:R-:W-:Y:S05]  /*14c20*/  @!P1 BRA `(.L_x_1620) ;  /* 0x0000002400f49947 */ /* 0x002fea0003800000 */
.L_x_1705:
[----:B------:R-:W-:Y:S05]  /*14c30*/  @!P0 BRA `(.L_x_1621) ;  /* 0x0000000000048947 */ /* 0x000fea0003800000 */
[----:B------:R-:W-:Y:S01]  /*14c40*/  BPT.TRAP 0x1 ;  /* 0x000000040000795c */ /* 0x000fe20000300000 */
.L_x_1621:
[----:B------:R-:W2:Y:S02]  /*14c50*/  SYNCS.PHASECHK.TRANS64.TRYWAIT P1, [R3+URZ+0x28460], R2 ;  /* 0x02846002030075a7 */ /* 0x000ea4000802017f */
[----:B--2---:R-:W-:Y:S05]  /*14c60*/  @!P1 BRA `(.L_x_1622) ;  /* 0x0000002400f89947 */ /* 0x004fea0003800000 */
.L_x_1706:
[----:B------:R-:W-:Y:S05]  /*14c70*/  @!P0 BRA `(.L_x_1623) ;  /* 0x0000000000048947 */ /* 0x000fea0003800000 */
[----:B------:R-:W-:Y:S01]  /*14c80*/  BPT.TRAP 0x1 ;  /* 0x000000040000795c */ /* 0x000fe20000300000 */
.L_x_1623:
[----:B------:R-:W3:Y:S02]  /*14c90*/  SYNCS.PHASECHK.TRANS64.TRYWAIT P1, [R23+URZ+0x28460], R0 ;  /* 0x02846000170075a7 */ /* 0x000ee4000802017f */
[----:B---3--:R-:W-:Y:S05]  /*14ca0*/  @!P1 BRA `(.L_x_1624) ;  /* 0x0000002400fc9947 */ /* 0x008fea0003800000 */
.L_x_1707:
[----:B------:R-:W-:Y:S05]  /*14cb0*/  @!P0 BRA `(.L_x_1625) ;  /* 0x0000000000048947 */ /* 0x000fea0003800000 */
[----:B------:R-:W-:Y:S01]  /*14cc0*/  BPT.TRAP 0x1 ;  /* 0x000000040000795c */ /* 0x000fe20000300000 */
.L_x_1625:
[----:B------:R-:W4:Y:S02]  /*14cd0*/  SYNCS.PHASECHK.TRANS64.TRYWAIT P1, [R3+URZ+0x28480], R2 ;  /* 0x02848002030075a7 */ /* 0x000f24000802017f */
[----:B----4-:R-:W-:Y:S05]  /*14ce0*/  @!P1 BRA `(.L_x_1626) ;  /* 0x0000002800009947 */ /* 0x010fea0003800000 */
.L_x_1708:
[----:B------:R-:W-:Y:S05]  /*14cf0*/  @!P0 BRA `(.L_x_1627) ;  /* 0x0000000000048947 */ /* 0x000fea0003800000 */
[----:B------:R-:W-:Y:S01]  /*14d00*/  BPT.TRAP 0x1 ;  /* 0x000000040000795c */ /* 0x000fe20000300000 */
.L_x_1627:
[----:B------:R0:W0:Y:S02]  /*14d10*/  SYNCS.PHASECHK.TRANS64.TRYWAIT P0, [R23+URZ+0x28480], R0 ;  /* 0x02848000170075a7 */ /* 0x000024000800017f */
[----:B0-----:R-:W-:Y:S05]  /*14d20*/  @!P0 NANOSLEEP.SYNCS 0x989680 ;  /* 0x009896800000895d */ /* 0x001fea0003900000 */
[----:B------:R-:W0:Y:S02]  /*14d30*/  @!P0 SYNCS.PHASECHK.TRANS64 P0, [R23+URZ+0x28480], R0 ;  /* 0x02848000170085a7 */ /* 0x000e24000800007f */
[----:B0-----:R-:W-:Y:S05]  /*14d40*/  @!P0 BRA `(.L_x_1627) ;  /* 0xfffffffc00f08947 */ /* 0x001fea000383ffff */
.L_x_1615:
[----:B------:R-:W-:Y:S05]  /*14d50*/  BSYNC B0 ;  /* 0x0000000000007941 */ /* 0x000fea0003800000 */
.L_x_1614:
[----:B------:R-:W-:Y:S05]  /*14d60*/  EXIT ;  /* 0x000000000000794d */ /* 0x000fea0003800000 */
.L_x_1424:
[----:B0-----:R-:W-:-:S04]  /*14d70*/  IMAD.U32 R3, RZ, RZ, UR53 ;  /* 0x00000035ff037e24 */ /* 0x001fc8000f8e00ff */
[----:B------:R0:W1:Y:S03]  /*14d80*/  SYNCS.PHASECHK.TRANS64.TRYWAIT P0, [R3+URZ+0x28400], R0 ;  /* 0x02840000030075a7 */ /* 0x000066000800017f */
[----:B-1----:R-:W-:Y:S05]  /*14d90*/  @!P0 NANOSLEEP.SYNCS 0x989680 ;  /* 0x009896800000895d */ /* 0x002fea0003900000 */
[----:B------:R-:W1:Y:S02]  /*14da0*/  @!P0 SYNCS.PHASECHK.TRANS64 P0, [R3+URZ+0x28400], R0 ;  /* 0x02840000030085a7 */ /* 0x000e64000800007f */
[----:B-1----:R-:W-:Y:S05]  /*14db0*/  @!P0 BRA `(.L_x_1424) ;  /* 0xfffffffc00ec8947 */ /* 0x002fea000383ffff */
[----:B------:R-:W-:Y:S05]  /*14dc0*/  BRA `(.L_x_1628) ;  /* 0xfffffed000c47947 */ /* 0x000fea000383ffff */
.L_x_1428:
[----:B-1----:R-:W-:-:S04]  /*14dd0*/  IMAD.U32 R3, RZ, RZ, UR58 ;  /* 0x0000003aff037e24 */ /* 0x002fc8000f8e00ff */
[----:B------:R1:W2:Y:S03]  /*14de0*/  SYNCS.PHASECHK.TRANS64.TRYWAIT P1, [R3+URZ+0x28430], R8 ;  /* 0x02843008030075a7 */ /* 0x0002a6000802017f */
[----:B--2---:R-:W-:Y:S05]  /*14df0*/  @!P1 NANOSLEEP.SYNCS 0x989680 ;  /* 0x009896800000995d */ /* 0x004fea0003900000 */
[----:B------:R-:W2:Y:S02]  /*14e00*/  @!P1 SYNCS.PHASECHK.TRANS64 P1, [R3+URZ+0x28430], R8 ;  /* 0x02843008030095a7 */ /* 0x000ea4000802007f */
[----:B--2---:R-:W-:Y:S05]  /*14e10*/  @!P1 BRA `(.L_x_1428) ;  /* 0xfffffffc00ec9947 */ /* 0x004fea000383ffff */
[----:B------:R-:W-:Y:S05]  /*14e20*/  BRA `(.L_x_1427) ;  /* 0xfffffed000e87947 */ /* 0x000fea000383ffff */
.L_x_1441:
[----:B---3--:R-:W-:-:S04]  /*14e30*/  IMAD.U32 R9, RZ, RZ, UR58 ;  /* 0x0000003aff097e24 */ /* 0x008fc8000f8e00ff */
[----:B------:R3:W4:Y:S03]  /*14e40*/  SYNCS.PHASECHK.TRANS64.TRYWAIT P1, [R9+URZ+0x28450], R8 ;  /* 0x02845008090075a7 */ /* 0x000726000802017f */
[----:B----4-:R-:W-:Y:S05]  /*14e50*/  @!P1 NANOSLEEP.SYNCS 0x989680 ;  /* 0x009896800000995d */ /* 0x010fea0003900000 */
[----:B------:R-:W4:Y:S02]  /*14e60*/  @!P1 SYNCS.PHASECHK.TRANS64 P1, [R9+URZ+0x28450], R8 ;  /* 0x02845008090095a7 */ /* 0x000f24000802007f */
[----:B----4-:R-:W-:Y:S05]  /*14e70*/  @!P1 BRA `(.L_x_1441) ;  /* 0xfffffffc00ec9947 */ /* 0x010fea000383ffff */
[----:B------:R-:W-:Y:S05]  /*14e80*/  BRA `(.L_x_1440) ;  /* 0xfffffeec00dc7947 */ /* 0x000fea000383ffff */
.L_x_1450:
[----:B-12---:R-:W-:-:S04]  /*14e90*/  IMAD.U32 R0, RZ, RZ, UR59 ;  /* 0x0000003bff007e24 */ /* 0x006fc8000f8e00ff */
[----:B------:R1:W2:Y:S03]  /*14ea0*/  SYNCS.PHASECHK.TRANS64.TRYWAIT P1, [R0+URZ+0x28430], R9 ;  /* 0x02843009000075a7 */ /* 0x0002a6000802017f */
[----:B--2---:R-:W-:Y:S05]  /*14eb0*/  @!P1 NANOSLEEP.SYNCS 0x989680 ;  /* 0x009896800000995d */ /* 0x004fea0003900000 */
[----:B------:R-:W2:Y:S02]  /*14ec0*/  @!P1 SYNCS.PHASECHK.TRANS64 P1, [R0+URZ+0x28430], R9 ;  /* 0x02843009000095a7 */ /* 0x000ea4000802007f */
[----:B--2---:R-:W-:Y:S05]  /*14ed0*/  @!P1 BRA `(.L_x_1450) ;  /* 0xfffffffc00ec9947 */ /* 0x004fea000383ffff */
[----:B------:R-:W-:Y:S05]  /*14ee0*/  BRA `(.L_x_1449) ;  /* 0xfffffef400107947 */ /* 0x000fea000383ffff */
.L_x_1463:
[----:B---3--:R-:W-:-:S04]  /*14ef0*/  IMAD.U32 R10, RZ, RZ, UR59 ;  /* 0x0000003bff0a7e24 */ /* 0x008fc8000f8e00ff */
[----:B------:R3:W4:Y:S03]  /*14f00*/  SYNCS.PHASECHK.TRANS64.TRYWAIT P1, [R10+URZ+0x28450], R9 ;  /* 0x028450090a0075a7 */ /* 0x000726000802017f */
[----:B----4-:R-:W-:Y:S05]  /*14f10*/  @!P1 NANOSLEEP.SYNCS 0x989680 ;  /* 0x009896800000995d */ /* 0x010fea0003900000 */
[----:B------:R-:W4:Y:S02]  /*14f20*/  @!P1 SYNCS.PHASECHK.TRANS64 P1, [R10+URZ+0x28450], R9 ;  /* 0x028450090a0095a7 */ /* 0x000f24000802007f */
[----:B----4-:R-:W-:Y:S05]  /*14f30*/  @!P1 BRA `(.L_x_1463) ;  /* 0xfffffffc00ec9947 */ /* 0x010fea000383ffff */
[----:B------:R-:W-:Y:S05]  /*14f40*/  BRA `(.L_x_1462) ;  /* 0xffffff1400307947 */ /* 0x000fea000383ffff */
.L_x_1473:
[----:B-1----:R-:W-:-:S04]  /*14f50*/  IMAD.U32 R0, RZ, RZ, UR56 ;  /* 0x00000038ff007e24 */ /* 0x002fc8000f8e00ff */
[----:B------:R1:W2:Y:S03]  /*14f60*/  SYNCS.PHASECHK.TRANS64.TRYWAIT P2, [R0+URZ+0x28430], R7 ;  /* 0x02843007000075a7 */ /* 0x0002a6000804017f */
[----:B--2---:R-:W-:Y:S05]  /*14f70*/  @!P2 NANOSLEEP.SYNCS 0x989680 ;  /* 0x009896800000a95d */ /* 0x004fea0003900000 */
[----:B------:R-:W2:Y:S02]  /*14f80*/  @!P2 SYNCS.PHASECHK.TRANS64 P2, [R0+URZ+0x28430], R7 ;  /* 0x028430070000a5a7 */ /* 0x000ea4000804007f */
[----:B--2---:R-:W-:Y:S05]  /*14f90*/  @!P2 BRA `(.L_x_1473) ;  /* 0xfffffffc00eca947 */ /* 0x004fea000383ffff */
[----:B------:R-:W-:Y:S05]  /*14fa0*/  BRA `(.L_x_1472) ;  /* 0xffffff18006c7947 */ /* 0x000fea000383ffff */
.L_x_1478:
[----:B-1----:R-:W-:-:S04]  /*14fb0*/  IMAD.U32 R10, RZ, RZ, UR56 ;  /* 0x00000038ff0a7e24 */ /* 0x002fc8000f8e00ff */
[----:B------:R1:W2:Y:S03]  /*14fc0*/  SYNCS.PHASECHK.TRANS64.TRYWAIT P2, [R10+URZ+0x28450], R7 ;  /* 0x028450070a0075a7 */ /* 0x0002a6000804017f */
[----:B--2---:R-:W-:Y:S05]  /*14fd0*/  @!P2 NANOSLEEP.SYNCS 0x989680 ;  /* 0x009896800000a95d */ /* 0x004fea0003900000 */
[----:B------:R-:W2:Y:S02]  /*14fe0*/  @!P2 SYNCS.PHASECHK.TRANS64 P2, [R10+URZ+0x28450], R7 ;  /* 0x028450070a00a5a7 */ /* 0x000ea4000804007f */
[----:B--2---:R-:W-:Y:S05]  /*14ff0*/  @!P2 BRA `(.L_x_1478) ;  /* 0xfffffffc00eca947 */ /* 0x004fea000383ffff */
[----:B------:R-:W-:Y:S05]  /*15000*/  BRA `(.L_x_1477) ;  /* 0xffffff2c00c47947 */ /* 0x000fea000383ffff */
.L_x_1485:
[----:B-1----:R-:W-:-:S04]  /*15010*/  IMAD.U32 R0, RZ, RZ, UR59 ;  /* 0x0000003bff007e24 */ /* 0x002fc8000f8e00ff */
[----:B------:R1:W2:Y:S03]  /*15020*/  SYNCS.PHASECHK.TRANS64.TRYWAIT P1, [R0+URZ+0x28430], R9 ;  /* 0x02843009000075a7 */ /* 0x0002a6000802017f */
[----:B--2---:R-:W-:Y:S05]  /*15030*/  @!P1 NANOSLEEP.SYNCS 0x989680 ;  /* 0x009896800000995d */ /* 0x004fea0003900000 */
[----:B------:R-:W2:Y:S02]  /*15040*/  @!P1 SYNCS.PHASECHK.TRANS64 P1, [R0+URZ+0x28430], R9 ;  /* 0x02843009000095a7 */ /* 0x000ea4000802007f */
[----:B--2---:R-:W-:Y:S05]  /*15050*/  @!P1 BRA `(.L_x_1485) ;  /* 0xfffffffc00ec9947 */ /* 0x004fea000383ffff */
[----:B------:R-:W-:Y:S05]  /*15060*/  BRA `(.L_x_1484) ;  /* 0xffffff3000647947 */ /* 0x000fea000383ffff */
.L_x_1498:
[----:B---3--:R-:W-:-:S04]  /*15070*/  IMAD.U32 R10, RZ, RZ, UR59 ;  /* 0x0000003bff0a7e24 */ /* 0x008fc8000f8e00ff */
[----:B------:R3:W4:Y:S03]  /*15080*/  SYNCS.PHASECHK.TRANS64.TRYWAIT P1, [R10+URZ+0x28450], R9 ;  /* 0x028450090a0075a7 */ /* 0x000726000802017f */
[----:B----4-:R-:W-:Y:S05]  /*15090*/  @!P1 NANOSLEEP.SYNCS 0x989680 ;  /* 0x009896800000995d */ /* 0x010fea0003900000 */
[----:B------:R-:W4:Y:S02]  /*150a0*/  @!P1 SYNCS.PHASECHK.TRANS64 P1, [R10+URZ+0x28450], R9 ;  /* 0x028450090a0095a7 */ /* 0x000f24000802007f */
[----:B----4-:R-:W-:Y:S05]  /*150b0*/  @!P1 BRA `(.L_x_1498) ;  /* 0xfffffffc00ec9947 */ /* 0x010fea000383ffff */
[----:B------:R-:W-:Y:S05]  /*150c0*/  BRA `(.L_x_1497) ;  /* 0xffffff5000807947 */ /* 0x000fea000383ffff */
.L_x_1550:
        /* <DEDUP_REMOVED lines=10> */
.L_x_1629:
[----:B------:R-:W-:Y:S05]  /*15170*/  BRA `(.L_x_1630) ;  /* 0xffffffb800b47947 */ /* 0x000fea000383ffff */
.L_x_1553:
[----:B0-----:R0:W1:Y:S02]  /*15180*/  SYNCS.PHASECHK.TRANS64.TRYWAIT P0, [R0+URZ+0x28480], R21 ;  /* 0x02848015000075a7 */ /* 0x001064000800017f */
[----:B-1----:R-:W-:Y:S05]  /*15190*/  @!P0 NANOSLEEP.SYNCS 0x989680 ;  /* 0x009896800000895d */ /* 0x002fea0003900000 */
[----:B------:R-:W1:Y:S02]  /*151a0*/  @!P0 SYNCS.PHASECHK.TRANS64 P0, [R0+URZ+0x28480], R21 ;  /* 0x02848015000085a7 */ /* 0x000e64000800007f */
[----:B-1----:R-:W-:Y:S05]  /*151b0*/  @!P0 BRA `(.L_x_1553) ;  /* 0xfffffffc00f08947 */ /* 0x002fea000383ffff */
[----:B------:R-:W-:Y:S05]  /*151c0*/  BRA `(.L_x_1631) ;  /* 0xffffffb800c47947 */ /* 0x000fea000383ffff */
.L_x_1554:
        /* <DEDUP_REMOVED lines=8> */
.L_x_1633:
[----:B------:R-:W-:Y:S05]  /*15250*/  BSYNC B0 ;  /* 0x0000000000007941 */ /* 0x000fea0003800000 */
.L_x_1632:
[----:B------:R-:W-:Y:S01]  /*15260*/  IMAD.MOV.U32 R13, RZ, RZ, R8 ;  /* 0x000000ffff0d7224 */ /* 0x000fe200078e0008 */
[----:B------:R-:W-:Y:S01]  /*15270*/  LOP3.LUT R27, R30, 0x80, RZ, 0xfc, !PT ;  /* 0x000000801e1b7812 */ /* 0x000fe200078efcff */
        /* <DEDUP_REMOVED lines=10> */
.L_x_1634:
        /* <DEDUP_REMOVED lines=13> */
.L_x_1635:
        /* <DEDUP_REMOVED lines=11> */
.L_x_1636:
[----:B------:R-:W-:Y:S02]  /*154a0*/  IMAD.MOV.U32 R13, RZ, RZ, R9 ;  /* 0x000000ffff0d7224 */ /* 0x000fe400078e0009 */
[----:B------:R-:W-:Y:S02]  /*154b0*/  IMAD.MOV.U32 R12, RZ, RZ, 0x2 ;  /* 0x00000002ff0c7424 */ /* 0x000fe400078e00ff */
[----:B------:R-:W-:-:S07]  /*154c0*/  IMAD.MOV.U32 R2, RZ, RZ, R14 ;  /* 0x000000ffff027224 */ /* 0x000fce00078e000e */
[----:B------:R-:W-:Y:S05]  /*154d0*/  WARPSYNC.COLLECTIVE R15, `(.L_x_1637) ;  /* 0x000000000f087348 */ /* 0x000fea0003c00000 */
[----:B------:R0:W1:Y:S02]  /*154e0*/  SHFL.IDX P6, R14, R13, R12, R11 ;  /* 0x0000000c0d0e7389 */ /* 0x00006400000c000b */
[----:B01----:R-:W-:Y:S01]  /*154f0*/  ENDCOLLECTIVE ;  /* 0x000000000000791b */ /* 0x003fe20003800000 */
.L_x_1637:
        /* <DEDUP_REMOVED lines=14> */
.L_x_1638:
[----:B------:R-:W-:Y:S02]  /*155e0*/  IMAD.MOV.U32 R13, RZ, RZ, R9 ;  /* 0x000000ffff0d7224 */ /* 0x000fe400078e0009 */
[----:B------:R-:W-:Y:S02]  /*155f0*/  IMAD.MOV.U32 R12, RZ, RZ, 0x3 ;  /* 0x00000003ff0c7424 */ /* 0x000fe400078e00ff */
[----:B------:R-:W-:-:S07]  /*15600*/  IMAD.MOV.U32 R2, RZ, RZ, R14 ;  /* 0x000000ffff027224 */ /* 0x000fce00078e000e */
[----:B------:R-:W-:Y:S05]  /*15610*/  WARPSYNC.COLLECTIVE R15, `(.L_x_1639) ;  /* 0x000000000f087348 */ /* 0x000fea0003c00000 */
[----:B------:R0:W1:Y:S02]  /*15620*/  SHFL.IDX P6, R14, R13, R12, R11 ;  /* 0x0000000c0d0e7389 */ /* 0x00006400000c000b */
[----:B01----:R-:W-:Y:S01]  /*15630*/  ENDCOLLECTIVE ;  /* 0x000000000000791b */ /* 0x003fe20003800000 */
.L_x_1639:
        /* <DEDUP_REMOVED lines=13> */
.L_x_1640:
[----:B------:R-:W-:Y:S01]  /*15710*/  @!PT LDS RZ, [RZ] ;  /* 0x00000000fffff984 */ /* 0x000fe20000000800 */
[----:B------:R-:W-:Y:S01]  /*15720*/  @!PT LDS RZ, [RZ] ;  /* 0x00000000fffff984 */ /* 0x000fe20000000800 */
[----:B------:R-:W-:Y:S01]  /*15730*/  @!PT LDS RZ, [RZ] ;  /* 0x00000000fffff984 */ /* 0x000fe20000000800 */
[----:B------:R0:W-:Y:S01]  /*15740*/  LDGSTS.E.BYPASS.LTC128B.128 [R4+0x13000], desc[UR54][R2.64+0x80], !P1 ;  /* 0x1300008002047fae */ /* 0x0001e2000c901d76 */
[----:B------:R-:W-:Y:S01]  /*15750*/  ISETP.GE.AND P1, PT, R7, 0x21, PT ;  /* 0x000000210700780c */ /* 0x000fe20003f26270 */
[----:B0-----:R-:W-:Y:S01]  /*15760*/  IMAD.MOV.U32 R2, RZ, RZ, R14 ;  /* 0x000000ffff027224 */ /* 0x001fe200078e000e */
[----:B------:R-:W-:Y:S11]  /*15770*/  BRA `(.L_x_1641) ;  /* 0xffffffb800507947 */ /* 0x000ff6000383ffff */
.L_x_1559:
[----:B---3--:R3:W4:Y:S02]  /*15780*/  SYNCS.PHASECHK.TRANS64.TRYWAIT P0, [R0+URZ+0x28440], R21 ;  /* 0x02844015000075a7 */ /* 0x008724000800017f */
[----:B----4-:R-:W-:Y:S05]  /*15790*/  @!P0 NANOSLEEP.SYNCS 0x989680 ;  /* 0x009896800000895d */ /* 0x010fea0003900000 */
[----:B------:R-:W4:Y:S02]  /*157a0*/  @!P0 SYNCS.PHASECHK.TRANS64 P0, [R0+URZ+0x28440], R21 ;  /* 0x02844015000085a7 */ /* 0x000f24000800007f */
[----:B----4-:R-:W-:Y:S05]  /*157b0*/  @!P0 BRA `(.L_x_1559) ;  /* 0xfffffffc00f08947 */ /* 0x010fea000383ffff */
[----:B------:R-:W-:Y:S05]  /*157c0*/  BRA `(.L_x_1642) ;  /* 0xffffffb800ac7947 */ /* 0x000fea000383ffff */
.L_x_1560:
[----:B------:R-:W-:Y:S01]  /*157d0*/  BSSY B0, `(.L_x_1643) ;  /* 0x0000008000007945 */ /* 0x000fe20003800000 */
[----:B------:R-:W-:Y:S02]  /*157e0*/  IMAD.MOV.U32 R13, RZ, RZ, R6 ;  /* 0x000000ffff0d7224 */ /* 0x000fe400078e0006 */
[----:B------:R-:W-:Y:S02]  /*157f0*/  IMAD.MOV.U32 R12, RZ, RZ, RZ ;  /* 0x000000ffff0c7224 */ /* 0x000fe400078e00ff */
[----:B------:R-:W-:Y:S02]  /*15800*/  IMAD.MOV.U32 R11, RZ, RZ, 0x181f ;  /* 0x0000181fff0b7424 */ /* 0x000fe400078e00ff */
[----:B------:R-:W-:-:S07]  /*15810*/  IMAD.MOV.U32 R15, RZ, RZ, -0x1 ;  /* 0xffffffffff0f7424 */ /* 0x000fce00078e00ff */
[----:B0-23--:R-:W-:Y:S05]  /*15820*/  WARPSYNC.COLLECTIVE R15, `(.L_x_1644) ;  /* 0x000000000f087348 */ /* 0x00dfea0003c00000 */
[----:B------:R1:W4:Y:S02]  /*15830*/  SHFL.IDX P6, R14, R13, R12, R11 ;  /* 0x0000000c0d0e7389 */ /* 0x00032400000c000b */
[----:B01234-:R-:W-:Y:S01]  /*15840*/  ENDCOLLECTIVE ;  /* 0x000000000000791b */ /* 0x01ffe20003800000 */
.L_x_1644:
[----:B------:R-:W-:Y:S05]  /*15850*/  BSYNC B0 ;  /* 0x0000000000007941 */ /* 0x000fea0003800000 */
.L_x_1643:
        /* <DEDUP_REMOVED lines=8> */
.L_x_1645:
[----:B------:R-:W-:Y:S02]  /*158e0*/  IMAD.MOV.U32 R13, RZ, RZ, R6 ;  /* 0x000000ffff0d7224 */ /* 0x000fe400078e0006 */
[----:B------:R-:W-:Y:S01]  /*158f0*/  IMAD.MOV.U32 R12, RZ, RZ, 0x1 ;  /* 0x00000001ff0c7424 */ /* 0x000fe200078e00ff */
[C---:B------:R-:W-:Y:S02]  /*15900*/  ISETP.GE.AND P6, PT, R30.reuse, R8, PT ;  /* 0x000000081e00720c */ /* 0x040fe40003fc6270 */
        /* <DEDUP_REMOVED lines=10> */
.L_x_1646:
        /* <DEDUP_REMOVED lines=10> */
.L_x_1647:
[----:B------:R-:W-:Y:S02]  /*15a50*/  IMAD.MOV.U32 R13, RZ, RZ, R6 ;  /* 0x000000ffff0d7224 */ /* 0x000fe400078e0006 */
[----:B------:R-:W-:Y:S01]  /*15a60*/  IMAD.MOV.U32 R12, RZ, RZ, 0x2 ;  /* 0x00000002ff0c7424 */ /* 0x000fe200078e00ff */
[----:B------:R-:W-:-:S05]  /*15a70*/  @P3 IADD3 R14, P0, R30, R14, RZ ;  /* 0x0000000e1e0e3210 */ /* 0x000fca0007f1e0ff */
[----:B------:R-:W-:Y:S02]  /*15a80*/  @P3 IMAD.X R7, RZ, RZ, R2, P0 ;  /* 0x000000ffff073224 */ /* 0x000fe400000e0602 */
[----:B------:R-:W-:-:S07]  /*15a90*/  @P3 IMAD.MOV.U32 R2, RZ, RZ, R14 ;  /* 0x000000ffff023224 */ /* 0x000fce00078e000e */
[----:B------:R-:W-:Y:S05]  /*15aa0*/  WARPSYNC.COLLECTIVE R15, `(.L_x_1648) ;  /* 0x000000000f087348 */ /* 0x000fea0003c00000 */
[----:B------:R0:W1:Y:S02]  /*15ab0*/  SHFL.IDX P6, R14, R13, R12, R11 ;  /* 0x0000000c0d0e7389 */ /* 0x00006400000c000b */
[----:B01----:R-:W-:Y:S01]  /*15ac0*/  ENDCOLLECTIVE ;  /* 0x000000000000791b */ /* 0x003fe20003800000 */
.L_x_1648:
[----:B------:R-:W-:-:S05]  /*15ad0*/  @P3 IMAD.MOV.U32 R3, RZ, RZ, R7 ;  /* 0x000000ffff033224 */ /* 0x000fca00078e0007 */
[----:B------:R-:W-:Y:S01]  /*15ae0*/  @!PT LDS RZ, [RZ] ;  /* 0x00000000fffff984 */ /* 0x000fe20000000800 */
[----:B------:R-:W-:Y:S01]  /*15af0*/  @!PT LDS RZ, [RZ] ;  /* 0x00000000fffff984 */ /* 0x000fe20000000800 */
[----:B------:R-:W-:Y:S01]  /*15b00*/  @!PT LDS RZ, [RZ] ;  /* 0x00000000fffff984 */ /* 0x000fe20000000800 */
[----:B------:R-:W-:Y:S04]  /*15b10*/  @P3 LDGSTS.E.BYPASS.LTC128B.128 [R4+0x20800], desc[UR54][R2.64], !P4 ;  /* 0x2080000002043fae */ /* 0x000fe8000e101d76 */
[----:B------:R0:W-:Y:S01]  /*15b20*/  @P3 LDGSTS.E.BYPASS.LTC128B.128 [R4+0x22800], desc[UR54][R2.64+0x80], !P2 ;  /* 0x2280008002043fae */ /* 0x0001e2000d101d76 */
[----:B------:R-:W-:Y:S02]  /*15b30*/  IMAD.MOV.U32 R13, RZ, RZ, R5 ;  /* 0x000000ffff0d7224 */ /* 0x000fe400078e0005 */
[----:B0-----:R-:W-:-:S07]  /*15b40*/  IMAD.MOV.U32 R2, RZ, RZ, R14 ;  /* 0x000000ffff027224 */ /* 0x001fce00078e000e */
[----:B------:R-:W-:Y:S05]  /*15b50*/  WARPSYNC.COLLECTIVE R15, `(.L_x_1649) ;  /* 0x000000000f087348 */ /* 0x000fea0003c00000 */
[----:B------:R0:W1:Y:S02]  /*15b60*/  SHFL.IDX P6, R14, R13, R12, R11 ;  /* 0x0000000c0d0e7389 */ /* 0x00006400000c000b */
[----:B01----:R-:W-:Y:S01]  /*15b70*/  ENDCOLLECTIVE ;  /* 0x000000000000791b */ /* 0x003fe20003800000 */
.L_x_1649:
        /* <DEDUP_REMOVED lines=8> */
.L_x_1650:
[----:B------:R-:W-:-:S05]  /*15c00*/  @P1 IMAD.MOV.U32 R3, RZ, RZ, R7 ;  /* 0x000000ffff031224 */ /* 0x000fca00078e0007 */
        /* <DEDUP_REMOVED lines=10> */
.L_x_1651:
[----:B------:R-:W-:Y:S05]  /*15cb0*/  BRA `(.L_x_1652) ;  /* 0xffffffb800347947 */ /* 0x000fea000383ffff */
.L_x_1565:
[----:B------:R-:W-:Y:S02]  /*15cc0*/  IMAD.MOV.U32 R13, RZ, RZ, R6 ;  /* 0x000000ffff0d7224 */ /* 0x000fe400078e0006 */
[----:B------:R-:W-:Y:S02]  /*15cd0*/  IMAD.MOV.U32 R12, RZ, RZ, RZ ;  /* 0x000000ffff0c7224 */ /* 0x000fe400078e00ff */
[----:B------:R-:W-:Y:S02]  /*15ce0*/  IMAD.MOV.U32 R11, RZ, RZ, 0x181f ;  /* 0x0000181fff0b7424 */ /* 0x000fe400078e00ff */
[----:B------:R-:W-:Y:S02]  /*15cf0*/  IMAD.MOV.U32 R15, RZ, RZ, -0x1 ;  /* 0xffffffffff0f7424 */ /* 0x000fe400078e00ff */
[----:B------:R-:W-:Y:S02]  /*15d00*/  IMAD R5, R5, UR37, RZ ;  /* 0x0000002505057c24 */ /* 0x000fe4000f8e02ff */
[----:B------:R-:W-:-:S07]  /*15d10*/  VIADD R4, R17, UR38 ;  /* 0x0000002611047c36 */ /* 0x000fce0008000000 */
[----:B-----5:R-:W-:Y:S05]  /*15d20*/  WARPSYNC.COLLECTIVE R15, `(.L_x_1653) ;  /* 0x000000000f087348 */ /* 0x020fea0003c00000 */
[----:B------:R0:W1:Y:S02]  /*15d30*/  SHFL.IDX P6, R14, R13, R12, R11 ;  /* 0x0000000c0d0e7389 */ /* 0x00006400000c000b */
[----:B01---5:R-:W-:Y:S01]  /*15d40*/  ENDCOLLECTIVE ;  /* 0x000000000000791b */ /* 0x023fe20003800000 */
.L_x_1653:
[C---:B------:R-:W-:Y:S01]  /*15d50*/  VIADD R8, R4.reuse, 0x10 ;  /* 0x0000001004087836 */ /* 0x040fe20000000000 */
[----:B------:R-:W-:Y:S01]  /*15d60*/  ISETP.GE.AND P2, PT, R4, R5, PT ;  /* 0x000000050400720c */ /* 0x000fe20003f46270 */
[----:B------:R-:W-:Y:S02]  /*15d70*/  IMAD.MOV.U32 R13, RZ, RZ, R0 ;  /* 0x000000ffff0d7224 */ /* 0x000fe400078e0000 */
[----:B------:R-:W-:-:S10]  /*15d80*/  IMAD.MOV.U32 R2, RZ, RZ, R14 ;  /* 0x000000ffff027224 */ /* 0x000fd400078e000e */
[----:B------:R-:W-:Y:S05]  /*15d90*/  WARPSYNC.COLLECTIVE R15, `(.L_x_1654) ;  /* 0x000000000f087348 */ /* 0x000fea0003c00000 */
[----:B------:R0:W1:Y:S02]  /*15da0*/  SHFL.IDX P6, R14, R13, R12, R11 ;  /* 0x0000000c0d0e7389 */ /* 0x00006400000c000b */
[----:B01----:R-:W-:Y:S01]  /*15db0*/  ENDCOLLECTIVE ;  /* 0x000000000000791b */ /* 0x003fe20003800000 */
.L_x_1654:
        /* <DEDUP_REMOVED lines=8> */
.L_x_1655:
        /* <DEDUP_REMOVED lines=12> */
.L_x_1656:
        /* <DEDUP_REMOVED lines=8> */
.L_x_1657:
        /* <DEDUP_REMOVED lines=13> */
.L_x_1658:
        /* <DEDUP_REMOVED lines=8> */
.L_x_1659:
        /* <DEDUP_REMOVED lines=13> */
.L_x_1660:
        /* <DEDUP_REMOVED lines=8> */
.L_x_1661:
        /* <DEDUP_REMOVED lines=13> */
.L_x_1662:
        /* <DEDUP_REMOVED lines=8> */
.L_x_1663:
        /* <DEDUP_REMOVED lines=13> */
.L_x_1664:
        /* <DEDUP_REMOVED lines=8> */
.L_x_1665:
        /* <DEDUP_REMOVED lines=12> */
.L_x_1666:
        /* <DEDUP_REMOVED lines=8> */
.L_x_1667:
        /* <DEDUP_REMOVED lines=11> */
.L_x_1668:
[----:B------:R-:W-:Y:S05]  /*166b0*/  BRA `(.L_x_1669) ;  /* 0xffffffb800887947 */ /* 0x000fea000383ffff */
.L_x_1570:
[----:B0-----:R0:W1:Y:S02]  /*166c0*/  SYNCS.PHASECHK.TRANS64.TRYWAIT P0, [R22+URZ+0x28420], R3 ;  /* 0x02842003160075a7 */ /* 0x001064000800017f */
[----:B-1----:R-:W-:Y:S05]  /*166d0*/  @!P0 NANOSLEEP.SYNCS 0x989680 ;  /* 0x009896800000895d */ /* 0x002fea0003900000 */
[----:B------:R-:W1:Y:S02]  /*166e0*/  @!P0 SYNCS.PHASECHK.TRANS64 P0, [R22+URZ+0x28420], R3 ;  /* 0x02842003160085a7 */ /* 0x000e64000800007f */
[----:B-1----:R-:W-:Y:S05]  /*166f0*/  @!P0 BRA `(.L_x_1570) ;  /* 0xfffffffc00f08947 */ /* 0x002fea000383ffff */
[----:B------:R-:W-:Y:S05]  /*16700*/  BRA `(.L_x_1670) ;  /* 0xffffffb800f47947 */ /* 0x000fea000383ffff */
.L_x_1574:
[----:B0-----:R0:W1:Y:S02]  /*16710*/  SYNCS.PHASECHK.TRANS64.TRYWAIT P0, [R0+URZ+0x28480], R17 ;  /* 0x02848011000075a7 */ /* 0x001064000800017f */
[----:B-1----:R-:W-:Y:S05]  /*16720*/  @!P0 NANOSLEEP.SYNCS 0x989680 ;  /* 0x009896800000895d */ /* 0x002fea0003900000 */
[----:B------:R-:W1:Y:S02]  /*16730*/  @!P0 SYNCS.PHASECHK.TRANS64 P0, [R0+URZ+0x28480], R17 ;  /* 0x02848011000085a7 */ /* 0x000e64000800007f */
[----:B-1----:R-:W-:Y:S05]  /*16740*/  @!P0 BRA `(.L_x_1574) ;  /* 0xfffffffc00f08947 */ /* 0x002fea000383ffff */
[----:B------:R-:W-:Y:S05]  /*16750*/  BRA `(.L_x_1671) ;  /* 0xffffffbc00c47947 */ /* 0x000fea000383ffff */
.L_x_1575:
        /* <DEDUP_REMOVED lines=8> */
.L_x_1673:
[----:B------:R-:W-:Y:S05]  /*167e0*/  BSYNC B0 ;  /* 0x0000000000007941 */ /* 0x000fea0003800000 */
.L_x_1672:
        /* <DEDUP_REMOVED lines=9> */
.L_x_1674:
[----:B------:R-:W-:Y:S02]  /*16880*/  IMAD.MOV.U32 R13, RZ, RZ, R27 ;  /* 0x000000ffff0d7224 */ /* 0x000fe400078e001b */
[----:B------:R-:W-:Y:S02]  /*16890*/  IMAD.MOV.U32 R12, RZ, RZ, 0x1 ;  /* 0x00000001ff0c7424 */ /* 0x000fe400078e00ff */
[----:B------:R-:W-:-:S07]  /*168a0*/  IMAD.MOV.U32 R2, RZ, RZ, R14 ;  /* 0x000000ffff027224 */ /* 0x000fce00078e000e */
[----:B------:R-:W-:Y:S05]  /*168b0*/  WARPSYNC.COLLECTIVE R15, `(.L_x_1675) ;  /* 0x000000000f087348 */ /* 0x000fea0003c00000 */
[----:B------:R0:W1:Y:S02]  /*168c0*/  SHFL.IDX P6, R14, R13, R12, R11 ;  /* 0x0000000c0d0e7389 */ /* 0x00006400000c000b */
[----:B01----:R-:W-:Y:S01]  /*168d0*/  ENDCOLLECTIVE ;  /* 0x000000000000791b */ /* 0x003fe20003800000 */
.L_x_1675:
        /* <DEDUP_REMOVED lines=12> */
.L_x_1676:
[----:B------:R-:W-:Y:S02]  /*169a0*/  IMAD.MOV.U32 R13, RZ, RZ, R27 ;  /* 0x000000ffff0d7224 */ /* 0x000fe400078e001b */
[----:B------:R-:W-:Y:S02]  /*169b0*/  IMAD.MOV.U32 R12, RZ, RZ, 0x2 ;  /* 0x00000002ff0c7424 */ /* 0x000fe400078e00ff */
[----:B------:R-:W-:-:S07]  /*169c0*/  IMAD.MOV.U32 R2, RZ, RZ, R14 ;  /* 0x000000ffff027224 */ /* 0x000fce00078e000e */
[----:B------:R-:W-:Y:S05]  /*169d0*/  WARPSYNC.COLLECTIVE R15, `(.L_x_1677) ;  /* 0x000000000f087348 */ /* 0x000fea0003c00000 */
[----:B------:R0:W1:Y:S02]  /*169e0*/  SHFL.IDX P6, R14, R13, R12, R11 ;  /* 0x0000000c0d0e7389 */ /* 0x00006400000c000b */
[----:B01----:R-:W-:Y:S01]  /*169f0*/  ENDCOLLECTIVE ;  /* 0x000000000000791b */ /* 0x003fe20003800000 */
.L_x_1677:
        /* <DEDUP_REMOVED lines=12> */
.L_x_1678:
[----:B------:R-:W-:Y:S02]  /*16ac0*/  IMAD.MOV.U32 R13, RZ, RZ, R27 ;  /* 0x000000ffff0d7224 */ /* 0x000fe400078e001b */
[----:B------:R-:W-:Y:S02]  /*16ad0*/  IMAD.MOV.U32 R12, RZ, RZ, 0x3 ;  /* 0x00000003ff0c7424 */ /* 0x000fe400078e00ff */
[----:B------:R-:W-:-:S07]  /*16ae0*/  IMAD.MOV.U32 R2, RZ, RZ, R14 ;  /* 0x000000ffff027224 */ /* 0x000fce00078e000e */
[----:B------:R-:W-:Y:S05]  /*16af0*/  WARPSYNC.COLLECTIVE R15, `(.L_x_1679) ;  /* 0x000000000f087348 */ /* 0x000fea0003c00000 */
[----:B------:R0:W1:Y:S02]  /*16b00*/  SHFL.IDX P6, R14, R13, R12, R11 ;  /* 0x0000000c0d0e7389 */ /* 0x00006400000c000b */
[----:B01----:R-:W-:Y:S01]  /*16b10*/  ENDCOLLECTIVE ;  /* 0x000000000000791b */ /* 0x003fe20003800000 */
.L_x_1679:
        /* <DEDUP_REMOVED lines=12> */
.L_x_1680:
[----:B------:R-:W-:Y:S01]  /*16be0*/  IMAD.MOV.U32 R2, RZ, RZ, R14 ;  /* 0x000000ffff027224 */ /* 0x000fe200078e000e */
[----:B------:R-:W-:Y:S06]  /*16bf0*/  BRA `(.L_x_1681) ;  /* 0xffffffbc005c7947 */ /* 0x000fec000383ffff */
.L_x_1580:
[----:B----4-:R4:W0:Y:S02]  /*16c00*/  SYNCS.PHASECHK.TRANS64.TRYWAIT P0, [R0+URZ+0x28440], R17 ;  /* 0x02844011000075a7 */ /* 0x010824000800017f */
[----:B0-----:R-:W-:Y:S05]  /*16c10*/  @!P0 NANOSLEEP.SYNCS 0x989680 ;  /* 0x009896800000895d */ /* 0x001fea0003900000 */
[----:B------:R-:W0:Y:S02]  /*16c20*/  @!P0 SYNCS.PHASECHK.TRANS64 P0, [R0+URZ+0x28440], R17 ;  /* 0x02844011000085a7 */ /* 0x000e24000800007f */
[----:B0-----:R-:W-:Y:S05]  /*16c30*/  @!P0 BRA `(.L_x_1580) ;  /* 0xfffffffc00f08947 */ /* 0x001fea000383ffff */
[----:B------:R-:W-:Y:S05]  /*16c40*/  BRA `(.L_x_1682) ;  /* 0xffffffbc00b07947 */ /* 0x000fea000383ffff */
.L_x_1581:
[----:B------:R-:W-:Y:S01]  /*16c50*/  BSSY B0, `(.L_x_1683) ;  /* 0x0000008000007945 */ /* 0x000fe20003800000 */
[----:B------:R-:W-:Y:S02]  /*16c60*/  IMAD.MOV.U32 R13, RZ, RZ, R8 ;  /* 0x000000ffff0d7224 */ /* 0x000fe400078e0008 */
[----:B------:R-:W-:Y:S02]  /*16c70*/  IMAD.MOV.U32 R12, RZ, RZ, RZ ;  /* 0x000000ffff0c7224 */ /* 0x000fe400078e00ff */
[----:B------:R-:W-:Y:S02]  /*16c80*/  IMAD.MOV.U32 R11, RZ, RZ, 0x181f ;  /* 0x0000181fff0b7424 */ /* 0x000fe400078e00ff */
[----:B------:R-:W-:-:S07]  /*16c90*/  IMAD.MOV.U32 R15, RZ, RZ, -0x1 ;  /* 0xffffffffff0f7424 */ /* 0x000fce00078e00ff */
[----:B01234-:R-:W-:Y:S05]  /*16ca0*/  WARPSYNC.COLLECTIVE R15, `(.L_x_1684) ;  /* 0x000000000f087348 */ /* 0x01ffea0003c00000 */
[----:B--2---:R2:W0:Y:S02]  /*16cb0*/  SHFL.IDX P6, R14, R13, R12, R11 ;  /* 0x0000000c0d0e7389 */ /* 0x00442400000c000b */
[----:B01234-:R-:W-:Y:S01]  /*16cc0*/  ENDCOLLECTIVE ;  /* 0x000000000000791b */ /* 0x01ffe20003800000 */
.L_x_1684:
[----:B------:R-:W-:Y:S05]  /*16cd0*/  BSYNC B0 ;  /* 0x0000000000007941 */ /* 0x000fea0003800000 */
.L_x_1683:
        /* <DEDUP_REMOVED lines=8> */
.L_x_1685:
[----:B------:R-:W-:Y:S02]  /*16d60*/  IMAD.MOV.U32 R13, RZ, RZ, R8 ;  /* 0x000000ffff0d7224 */ /* 0x000fe400078e0008 */
[----:B------:R-:W-:Y:S02]  /*16d70*/  IMAD.MOV.U32 R12, RZ, RZ, 0x1 ;  /* 0x00000001ff0c7424 */ /* 0x000fe400078e00ff */
[----:B------:R-:W-:-:S07]  /*16d80*/  IMAD.MOV.U32 R2, RZ, RZ, R14 ;  /* 0x000000ffff027224 */ /* 0x000fce00078e000e */
[----:B------:R-:W-:Y:S05]  /*16d90*/  WARPSYNC.COLLECTIVE R15, `(.L_x_1686) ;  /* 0x000000000f087348 */ /* 0x000fea0003c00000 */
[----:B------:R0:W1:Y:S02]  /*16da0*/  SHFL.IDX P6, R14, R13, R12, R11 ;  /* 0x0000000c0d0e7389 */ /* 0x00006400000c000b */
[----:B01----:R-:W-:Y:S01]  /*16db0*/  ENDCOLLECTIVE ;  /* 0x000000000000791b */ /* 0x003fe20003800000 */
.L_x_1686:
        /* <DEDUP_REMOVED lines=12> */
.L_x_1687:
[----:B------:R-:W-:Y:S02]  /*16e80*/  IMAD.MOV.U32 R13, RZ, RZ, R8 ;  /* 0x000000ffff0d7224 */ /* 0x000fe400078e0008 */
[----:B------:R-:W-:Y:S02]  /*16e90*/  IMAD.MOV.U32 R12, RZ, RZ, 0x2 ;  /* 0x00000002ff0c7424 */ /* 0x000fe400078e00ff */
[----:B------:R-:W-:-:S07]  /*16ea0*/  IMAD.MOV.U32 R2, RZ, RZ, R14 ;  /* 0x000000ffff027224 */ /* 0x000fce00078e000e */
[----:B------:R-:W-:Y:S05]  /*16eb0*/  WARPSYNC.COLLECTIVE R15, `(.L_x_1688) ;  /* 0x000000000f087348 */ /* 0x000fea0003c00000 */
[----:B------:R0:W1:Y:S02]  /*16ec0*/  SHFL.IDX P6, R14, R13, R12, R11 ;  /* 0x0000000c0d0e7389 */ /* 0x00006400000c000b */
[----:B01----:R-:W-:Y:S01]  /*16ed0*/  ENDCOLLECTIVE ;  /* 0x000000000000791b */ /* 0x003fe20003800000 */
.L_x_1688:
        /* <DEDUP_REMOVED lines=12> */
.L_x_1689:
[----:B------:R-:W-:Y:S02]  /*16fa0*/  IMAD.MOV.U32 R13, RZ, RZ, R8 ;  /* 0x000000ffff0d7224 */ /* 0x000fe400078e0008 */
[----:B------:R-:W-:Y:S02]  /*16fb0*/  IMAD.MOV.U32 R12, RZ, RZ, 0x3 ;  /* 0x00000003ff0c7424 */ /* 0x000fe400078e00ff */
[----:B------:R-:W-:-:S07]  /*16fc0*/  IMAD.MOV.U32 R2, RZ, RZ, R14 ;  /* 0x000000ffff027224 */ /* 0x000fce00078e000e */
[----:B------:R-:W-:Y:S05]  /*16fd0*/  WARPSYNC.COLLECTIVE R15, `(.L_x_1690) ;  /* 0x000000000f087348 */ /* 0x000fea0003c00000 */
[----:B------:R0:W1:Y:S02]  /*16fe0*/  SHFL.IDX P6, R14, R13, R12, R11 ;  /* 0x0000000c0d0e7389 */ /* 0x00006400000c000b */
[----:B01----:R-:W-:Y:S01]  /*16ff0*/  ENDCOLLECTIVE ;  /* 0x000000000000791b */ /* 0x003fe20003800000 */
.L_x_1690:
        /* <DEDUP_REMOVED lines=12> */
.L_x_1691:
[----:B------:R-:W-:Y:S05]  /*170c0*/  BRA `(.L_x_1692) ;  /* 0xffffffbc00407947 */ /* 0x000fea000383ffff */
.L_x_1586:
[----:B0-----:R0:W1:Y:S02]  /*170d0*/  SYNCS.PHASECHK.TRANS64.TRYWAIT P2, [R0+URZ+0x28470], R3 ;  /* 0x02847003000075a7 */ /* 0x001064000804017f */
[----:B-1----:R-:W-:Y:S05]  /*170e0*/  @!P2 NANOSLEEP.SYNCS 0x989680 ;  /* 0x009896800000a95d */ /* 0x002fea0003900000 */
[----:B------:R-:W1:Y:S02]  /*170f0*/  @!P2 SYNCS.PHASECHK.TRANS64 P2, [R0+URZ+0x28470], R3 ;  /* 0x028470030000a5a7 */ /* 0x000e64000804007f */
[----:B-1----:R-:W-:Y:S05]  /*17100*/  @!P2 BRA `(.L_x_1586) ;  /* 0xfffffffc00f0a947 */ /* 0x002fea000383ffff */
[----:B------:R-:W-:Y:S05]  /*17110*/  BRA `(.L_x_1693) ;  /* 0xffffffbc00a87947 */ /* 0x000fea000383ffff */
.L_x_1588:
[----:B0-----:R0:W1:Y:S02]  /*17120*/  SYNCS.PHASECHK.TRANS64.TRYWAIT P2, [R0+URZ+0x28460], R7 ;  /* 0x02846007000075a7 */ /* 0x001064000804017f */
[----:B-1----:R-:W-:Y:S05]  /*17130*/  @!P2 NANOSLEEP.SYNCS 0x989680 ;  /* 0x009896800000a95d */ /* 0x002fea0003900000 */
[----:B------:R-:W1:Y:S02]  /*17140*/  @!P2 SYNCS.PHASECHK.TRANS64 P2, [R0+URZ+0x28460], R7 ;  /* 0x028460070000a5a7 */ /* 0x000e64000804007f */
[----:B-1----:R-:W-:Y:S05]  /*17150*/  @!P2 BRA `(.L_x_1588) ;  /* 0xfffffffc00f0a947 */ /* 0x002fea000383ffff */
[----:B------:R-:W-:Y:S05]  /*17160*/  BRA `(.L_x_1694) ;  /* 0xffffffbc00b87947 */ /* 0x000fea000383ffff */
.L_x_1596:
[----:B0-----:R0:W1:Y:S02]  /*17170*/  SYNCS.PHASECHK.TRANS64.TRYWAIT P1, [R2+URZ+0x28470], R3 ;  /* 0x02847003020075a7 */ /* 0x001064000802017f */
[----:B-1----:R-:W-:Y:S05]  /*17180*/  @!P1 NANOSLEEP.SYNCS 0x989680 ;  /* 0x009896800000995d */ /* 0x002fea0003900000 */
[----:B------:R-:W1:Y:S02]  /*17190*/  @!P1 SYNCS.PHASECHK.TRANS64 P1, [R2+URZ+0x28470], R3 ;  /* 0x02847003020095a7 */ /* 0x000e64000802007f */
[----:B-1----:R-:W-:Y:S05]  /*171a0*/  @!P1 BRA `(.L_x_1596) ;  /* 0xfffffffc00f09947 */ /* 0x002fea000383ffff */
[----:B------:R-:W-:Y:S05]  /*171b0*/  BRA `(.L_x_1695) ;  /* 0xffffffc400647947 */ /* 0x000fea000383ffff */
.L_x_1598:
[----:B0-----:R0:W1:Y:S02]  /*171c0*/  SYNCS.PHASECHK.TRANS64.TRYWAIT P1, [R2+URZ+0x28460], R3 ;  /* 0x02846003020075a7 */ /* 0x001064000802017f */
[----:B-1----:R-:W-:Y:S05]  /*171d0*/  @!P1 NANOSLEEP.SYNCS 0x989680 ;  /* 0x009896800000995d */ /* 0x002fea0003900000 */
[----:B------:R-:W1:Y:S02]  /*171e0*/  @!P1 SYNCS.PHASECHK.TRANS64 P1, [R2+URZ+0x28460], R3 ;  /* 0x02846003020095a7 */ /* 0x000e64000802007f */
[----:B-1----:R-:W-:Y:S05]  /*171f0*/  @!P1 BRA `(.L_x_1598) ;  /* 0xfffffffc00f09947 */ /* 0x002fea000383ffff */
[----:B------:R-:W-:Y:S05]  /*17200*/  BRA `(.L_x_1696) ;  /* 0xffffffc400707947 */ /* 0x000fea000383ffff */
.L_x_1612:
[----:B0-----:R0:W1:Y:S02]  /*17210*/  SYNCS.PHASECHK.TRANS64.TRYWAIT P0, [R5+URZ+0x28420], R0 ;  /* 0x02842000050075a7 */ /* 0x001064000800017f */
[----:B-1----:R-:W-:Y:S05]  /*17220*/  @!P0 NANOSLEEP.SYNCS 0x989680 ;  /* 0x009896800000895d */ /* 0x002fea0003900000 */
[----:B------:R-:W1:Y:S02]  /*17230*/  @!P0 SYNCS.PHASECHK.TRANS64 P0, [R5+URZ+0x28420], R0 ;  /* 0x02842000050085a7 */ /* 0x000e64000800007f */
[----:B-1----:R-:W-:Y:S05]  /*17240*/  @!P0 BRA `(.L_x_1612) ;  /* 0xfffffffc00f08947 */ /* 0x002fea000383ffff */
[----:B------:R-:W-:Y:S05]  /*17250*/  BRA `(.L_x_1697) ;  /* 0xffffffd400ec7947 */ /* 0x000fea000383ffff */
.L_x_1613:
        /* <DEDUP_REMOVED lines=11> */
.L_x_1699:
[----:B------:R-:W-:Y:S05]  /*17310*/  BSYNC B0 ;  /* 0x0000000000007941 */ /* 0x000fea0003800000 */
.L_x_1698:
[----:B------:R-:W-:Y:S05]  /*17320*/  BRA `(.L_x_1700) ;  /* 0xffffffd400d47947 */ /* 0x000fea000383ffff */
.L_x_1616:
[----:B------:R-:W-:Y:S01]  /*17330*/  BSSY B1, `(.L_x_1701) ;  /* 0x0000006000017945 */ /* 0x000fe20003800000 */
[----:B------:R-:W-:-:S07]  /*17340*/  IMAD.MOV.U32 R15, RZ, RZ, -0x1 ;  /* 0xffffffffff0f7424 */ /* 0x000fce00078e00ff */
[----:B0-----:R-:W-:Y:S05]  /*17350*/  WARPSYNC.COLLECTIVE R15, `(.L_x_1702) ;  /* 0x000000000f0c7348 */ /* 0x001fea0003c00000 */
[----:B------:R-:W-:Y:S02]  /*17360*/  ELECT P6, UR62, PT ;  /* 0x00000000003e782f */ /* 0x000fe400038c0000 */
[----:B------:R-:W-:Y:S01]  /*17370*/  MOV R14, UR62 ;  /* 0x0000003e000e7c02 */ /* 0x000fe20008000f00 */
[----:B0-----:R-:W-:Y:S10]  /*17380*/  ENDCOLLECTIVE ;  /* 0x000000000000791b */ /* 0x001ff40003800000 */
.L_x_1702:
[----:B------:R-:W-:Y:S05]  /*17390*/  BSYNC B1 ;  /* 0x0000000000017941 */ /* 0x000fea0003800000 */
.L_x_1701:
[----:B------:R-:W-:Y:S05]  /*173a0*/  BRA `(.L_x_1703) ;  /* 0xffffffd400cc7947 */ /* 0x000fea000383ffff */
.L_x_1618:
[----:B0-----:R0:W1:Y:S02]  /*173b0*/  SYNCS.PHASECHK.TRANS64.TRYWAIT P1, [R3+URZ+0x28440], R2 ;  /* 0x02844002030075a7 */ /* 0x001064000802017f */
[----:B-1----:R-:W-:Y:S05]  /*173c0*/  @!P1 NANOSLEEP.SYNCS 0x989680 ;  /* 0x009896800000995d */ /* 0x002fea0003900000 */
[----:B------:R-:W1:Y:S02]  /*173d0*/  @!P1 SYNCS.PHASECHK.TRANS64 P1, [R3+URZ+0x28440], R2 ;  /* 0x02844002030095a7 */ /* 0x000e64000802007f */
[----:B-1----:R-:W-:Y:S05]  /*173e0*/  @!P1 BRA `(.L_x_1618) ;  /* 0xfffffffc00f09947 */ /* 0x002fea000383ffff */
[----:B------:R-:W-:Y:S05]  /*173f0*/  BRA `(.L_x_1704) ;  /* 0xffffffd400ec7947 */ /* 0x000fea000383ffff */
.L_x_1620:
[----:B-1----:R1:W2:Y:S02]  /*17400*/  SYNCS.PHASECHK.TRANS64.TRYWAIT P1, [R23+URZ+0x28440], R0 ;  /* 0x02844000170075a7 */ /* 0x0022a4000802017f */
[----:B--2---:R-:W-:Y:S05]  /*17410*/  @!P1 NANOSLEEP.SYNCS 0x989680 ;  /* 0x009896800000995d */ /* 0x004fea0003900000 */
[----:B------:R-:W2:Y:S02]  /*17420*/  @!P1 SYNCS.PHASECHK.TRANS64 P1, [R23+URZ+0x28440], R0 ;  /* 0x02844000170095a7 */ /* 0x000ea4000802007f */
[----:B--2---:R-:W-:Y:S05]  /*17430*/  @!P1 BRA `(.L_x_1620) ;  /* 0xfffffffc00f09947 */ /* 0x004fea000383ffff */
[----:B------:R-:W-:Y:S05]  /*17440*/  BRA `(.L_x_1705) ;  /* 0xffffffd400f87947 */ /* 0x000fea000383ffff */
.L_x_1622:
[----:B--2---:R2:W3:Y:S02]  /*17450*/  SYNCS.PHASECHK.TRANS64.TRYWAIT P1, [R3+URZ+0x28460], R2 ;  /* 0x02846002030075a7 */ /* 0x0044e4000802017f */
[----:B---3--:R-:W-:Y:S05]  /*17460*/  @!P1 NANOSLEEP.SYNCS 0x989680 ;  /* 0x009896800000995d */ /* 0x008fea0003900000 */
[----:B------:R-:W3:Y:S02]  /*17470*/  @!P1 SYNCS.PHASECHK.TRANS64 P1, [R3+URZ+0x28460], R2 ;  /* 0x02846002030095a7 */ /* 0x000ee4000802007f */
[----:B---3--:R-:W-:Y:S05]  /*17480*/  @!P1 BRA `(.L_x_1622) ;  /* 0xfffffffc00f09947 */ /* 0x008fea000383ffff */
[----:B------:R-:W-:Y:S05]  /*17490*/  BRA `(.L_x_1706) ;  /* 0xffffffd400f47947 */ /* 0x000fea000383ffff */
.L_x_1624:
[----:B---3--:R3:W4:Y:S02]  /*174a0*/  SYNCS.PHASECHK.TRANS64.TRYWAIT P1, [R23+URZ+0x28460], R0 ;  /* 0x02846000170075a7 */ /* 0x008724000802017f */
[----:B----4-:R-:W-:Y:S05]  /*174b0*/  @!P1 NANOSLEEP.SYNCS 0x989680 ;  /* 0x009896800000995d */ /* 0x010fea0003900000 */
[----:B------:R-:W4:Y:S02]  /*174c0*/  @!P1 SYNCS.PHASECHK.TRANS64 P1, [R23+URZ+0x28460], R0 ;  /* 0x02846000170095a7 */ /* 0x000f24000802007f */
[----:B----4-:R-:W-:Y:S05]  /*174d0*/  @!P1 BRA `(.L_x_1624) ;  /* 0xfffffffc00f09947 */ /* 0x010fea000383ffff */
[----:B------:R-:W-:Y:S05]  /*174e0*/  BRA `(.L_x_1707) ;  /* 0xffffffd400f07947 */ /* 0x000fea000383ffff */
.L_x_1626:
[----:B----4-:R4:W0:Y:S02]  /*174f0*/  SYNCS.PHASECHK.TRANS64.TRYWAIT P1, [R3+URZ+0x28480], R2 ;  /* 0x02848002030075a7 */ /* 0x010824000802017f */
[----:B0-----:R-:W-:Y:S05]  /*17500*/  @!P1 NANOSLEEP.SYNCS 0x989680 ;  /* 0x009896800000995d */ /* 0x001fea0003900000 */
[----:B------:R-:W0:Y:S02]  /*17510*/  @!P1 SYNCS.PHASECHK.TRANS64 P1, [R3+URZ+0x28480], R2 ;  /* 0x02848002030095a7 */ /* 0x000e24000802007f */
[----:B0-----:R-:W-:Y:S05]  /*17520*/  @!P1 BRA `(.L_x_1626) ;  /* 0xfffffffc00f09947 */ /* 0x001fea000383ffff */
[----:B------:R-:W-:Y:S05]  /*17530*/  BRA `(.L_x_1708) ;  /* 0xffffffd400ec7947 */ /* 0x000fea000383ffff */
.L_x_1709:
        /* <DEDUP_REMOVED lines=12> */
.L_x_15829:


//--------------------- .text._ZN7cutlass13device_kernelIN5flash11enable_sm90INS1_16FlashAttnFwdSm90INS1_25CollectiveMainloopFwdSm90ILi2EN4cute5tupleIJNS5_1CILi1EEES8_S8_EEENS6_IJNS7_ILi128EEENS7_ILi64EEENS7_ILi256EEEEEELi256ENS_12float_e4m3_tEfNS_4arch4Sm90ELb0ELb1ELb0ELb1ELb1ELb1ELb0ELb1ELb0ELb1ELb0ELb0EEENS1_21CollectiveEpilogueFwdINS6_IJSA_SC_SB_EEES9_NS_10bfloat16_tESG_Li256ELb1ELb1ELb0ELb1EEENS1_36VarlenDynamicPersistentTileSchedulerILi128ELi64ELi256ELi128ELb0ELb1ELb1ELb1ELb0ELb1EEEEEEEEEvNT_6ParamsE --------------------------
	.section	.text._ZN7cutlass13device_kernelIN5flash11enable_sm90INS1_16FlashAttnFwdSm90INS1_25CollectiveMainloopFwdSm90ILi2EN4cute5tupleIJNS5_1CILi1EEES8_S8_EEENS6_IJNS7_ILi128EEENS7_ILi64EEENS7_ILi256EEEEEELi256ENS_12float_e4m3_tEfNS_4arch4Sm90ELb0ELb1ELb0ELb1ELb1ELb1ELb0ELb1ELb0ELb1ELb0ELb0EEENS1_21CollectiveEpilogueFwdINS6_IJSA_SC_SB_EEES9_NS_10bfloat16_tESG_Li256ELb1ELb1ELb0ELb1EEENS1_36VarlenDynamicPersistentTileSchedulerILi128ELi64ELi256ELi128ELb0ELb1ELb1ELb1ELb0ELb1EEEEEEEEEvNT_6ParamsE,"ax",@progbits
	.align	128
.text._ZN7cutlass13device_kernelIN5flash11enable_sm90INS1_16FlashAttnFwdSm90INS1_25CollectiveMainloopFwdSm90ILi2EN4cute5tupleIJNS5_1CILi1EEES8_S8_EEENS6_IJNS7_ILi128EEENS7_ILi64EEENS7_ILi256EEEEEELi256ENS_12float_e4m3_tEfNS_4arch4Sm90ELb0ELb1ELb0ELb1ELb1ELb1ELb0ELb1ELb0ELb1ELb0ELb0EEENS1_21CollectiveEpilogueFwdINS6_IJSA_SC_SB_EEES9_NS_10bfloat16_tESG_Li256ELb1ELb1ELb0ELb1EEENS1_36VarlenDynamicPersistentTileSchedulerILi128ELi64ELi256ELi128ELb0ELb1ELb1ELb1ELb0ELb1EEEEEEEEEvNT_6ParamsE:
        .type           _ZN7cutlass13device_kernelIN5flash11enable_sm90INS1_16FlashAttnFwdSm90INS1_25CollectiveMainloopFwdSm90ILi2EN4cute5tupleIJNS5_1CILi1EEES8_S8_EEENS6_IJNS7_ILi128EEENS7_ILi64EEENS7_ILi256EEEEEELi256ENS_12float_e4m3_tEfNS_4arch4Sm90ELb0ELb1ELb0ELb1ELb1ELb1ELb0ELb1ELb0ELb1ELb0ELb0EEENS1_21CollectiveEpilogueFwdINS6_IJSA_SC_SB_EEES9_NS_10bfloat16_tESG_Li256ELb1ELb1ELb0ELb1EEENS1_36VarlenDynamicPersistentTileSchedulerILi128ELi64ELi256ELi128ELb0ELb1ELb1ELb1ELb0ELb1EEEEEEEEEvNT_6ParamsE,@function
        .size           _ZN7cutlass13device_kernelIN5flash11enable_sm90INS1_16FlashAttnFwdSm90INS1_25CollectiveMainloopFwdSm90ILi2EN4cute5tupleIJNS5_1CILi1EEES8_S8_EEENS6_IJNS7_ILi128EEENS7_ILi64EEENS7_ILi256EEEEEELi256ENS_12float_e4m3_tEfNS_4arch4Sm90ELb0ELb1ELb0ELb1ELb1ELb1ELb0ELb1ELb0ELb1ELb0ELb0EEENS1_21CollectiveEpilogueFwdINS6_IJSA_SC_SB_EEES9_NS_10bfloat16_tESG_Li256ELb1ELb1ELb0ELb1EEENS1_36VarlenDynamicPersistentTileSchedulerILi128ELi64ELi256ELi128ELb0ELb1ELb1ELb1ELb0ELb1EEEEEEEEEvNT_6ParamsE,(.L_x_15830 - _ZN7cutlass13device_kernelIN5flash11enable_sm90INS1_16FlashAttnFwdSm90INS1_25CollectiveMainloopFwdSm90ILi2EN4cute5tupleIJNS5_1CILi1EEES8_S8_EEENS6_IJNS7_ILi128EEENS7_ILi64EEENS7_ILi256EEEEEELi256ENS_12float_e4m3_tEfNS_4arch4Sm90ELb0ELb1ELb0ELb1ELb1ELb1ELb0ELb1ELb0ELb1ELb0ELb0EEENS1_21CollectiveEpilogueFwdINS6_IJSA_SC_SB_EEES9_NS_10bfloat16_tESG_Li256ELb1ELb1ELb0ELb1EEENS1_36VarlenDynamicPersistentTileSchedulerILi128ELi64ELi256ELi128ELb0ELb1ELb1ELb1ELb0ELb1EEEEEEEEEvNT_6ParamsE)
        .other          _ZN7cutlass13device_kernelIN5flash11enable_sm90INS1_16FlashAttnFwdSm90INS1_25CollectiveMainloopFwdSm90ILi2EN4cute5tupleIJNS5_1CILi1EEES8_S8_EEENS6_IJNS7_ILi128EEENS7_ILi64EEENS7_ILi256EEEEEELi256ENS_12float_e4m3_tEfNS_4arch4Sm90ELb0ELb1ELb0ELb1ELb1ELb1ELb0ELb1ELb0ELb1ELb0ELb0EEENS1_21CollectiveEpilogueFwdINS6_IJSA_SC_SB_EEES9_NS_10bfloat16_tESG_Li256ELb1ELb1ELb0ELb1EEENS1_36VarlenDynamicPersistentTileSchedulerILi128ELi64ELi256ELi128ELb0ELb1ELb1ELb1ELb0ELb1EEEEEEEEEvNT_6ParamsE,@"STO_CUDA_ENTRY STV_DEFAULT"
_ZN7cutlass13device_kernelIN5flash11enable_sm90INS1_16FlashAttnFwdSm90INS1_25CollectiveMainloopFwdSm90ILi2EN4cute5tupleIJNS5_1CILi1EEES8_S8_EEENS6_IJNS7_ILi128EEENS7_ILi64EEENS7_ILi256EEEEEELi256ENS_12float_e4m3_tEfNS_4arch4Sm90ELb0ELb1ELb0ELb1ELb1ELb1ELb0ELb1ELb0ELb1ELb0ELb0EEENS1_21CollectiveEpilogueFwdINS6_IJSA_SC_SB_EEES9_NS_10bfloat16_tESG_Li256ELb1ELb1ELb0ELb1EEENS1_36VarlenDynamicPersistentTileSchedulerILi128ELi64ELi256ELi128ELb0ELb1ELb1ELb1ELb0ELb1EEEEEEEEEvNT_6ParamsE:
        /* <DEDUP_REMOVED lines=18> */
.L_x_1711:
[----:B------:R-:W-:Y:S05]  /*0120*/  BSYNC B0 ;  /* 0x0000000000007941 */ /* 0x000fea0003800000 */
.L_x_1710:
        /* <DEDUP_REMOVED lines=41> */
.L_x_1712:
        /* <DEDUP_REMOVED lines=22> */
.L_x_1713:
        /* <DEDUP_REMOVED lines=18> */
.L_x_1714:
        /* <DEDUP_REMOVED lines=22> */
.L_x_1715:
        /* <DEDUP_REMOVED lines=23> */
.L_x_1716:
        /* <DEDUP_REMOVED lines=10> */
.L_x_1719:
        /* <DEDUP_REMOVED lines=20> */
[----:B------:R-:W-:Y:S01]  /*0af0*/  R2UR UR4, R184 ;  /* 0x00000000b80472ca */ /* 0x000fe200000e0000 */
[----:B------:R-:W-:Y:S01]  /*0b00*/  IMAD.MOV.U32 R217, RZ, RZ, RZ ;  /* 0x000000ffffd97224 */ /* 0x000fe200078e00ff */
[----:B------:R-:W1:Y:S01]  /*0b10*/  S2R R0, SR_TID.X ;  /* 0x0000000000007919 */ /* 0x000e620000002100 */
[----:B------:R-:W-:Y:S02]  /*0b20*/  IMAD.MOV.U32 R186, RZ, RZ, RZ ;  /* 0x000000ffffba7224 */ /* 0x000fe400078e00ff */
[----:B------:R-:W-:Y:S02]  /*0b30*/  IMAD.MOV.U32 R195, RZ, RZ, RZ ;  /* 0x000000ffffc37224 */ /* 0x000fe400078e00ff */
[----:B------:R-:W-:Y:S02]  /*0b40*/  IMAD.MOV.U32 R188, RZ, RZ, RZ ;  /* 0x000000ffffbc7224 */ /* 0x000fe400078e00ff */
[----:B------:R-:W-:-:S04]  /*0b50*/  IMAD.MOV.U32 R185, RZ, RZ, RZ ;  /* 0x000000ffffb97224 */ /* 0x000fc800078e00ff */
[----:B------:R-:W-:Y:S01]  /*0b60*/  UIADD3 UR4, UR4, 0x18000, URZ ;  /* 0x0001800004047890 */ /* 0x000fe2000fffe03f */
[----:B-1----:R-:W-:-:S05]  /*0b70*/  VIADD R12, R0, 0xffffff80 ;  /* 0xffffff80000c7836 */ /* 0x002fca0000000000 */
[----:B------:R-:W-:-:S04]  /*0b80*/  SHF.R.S32.HI R0, RZ, 0x1f, R12 ;  /* 0x0000001fff007819 */ /* 0x000fc8000001140c */
[CC--:B------:R-:W-:Y:S02]  /*0b90*/  LEA.HI R4, R0.reuse, R12.reuse, RZ, 0x5 ;  /* 0x0000000c00047211 */ /* 0x0c0fe400078f28ff */
[CC--:B0-----:R-:W-:Y:S02]  /*0ba0*/  LEA.HI R3, R0.reuse, R12.reuse, RZ, 0x4 ;  /* 0x0000000c00037211 */ /* 0x0c1fe400078f20ff */
[-C--:B------:R-:W-:Y:S01]  /*0bb0*/  LEA.HI R11, R0, R12.reuse, RZ, 0x2 ;  /* 0x0000000c000b7211 */ /* 0x080fe200078f10ff */
[----:B------:R-:W-:Y:S01]  /*0bc0*/  IMAD.SHL.U32 R5, R4, 0x20, RZ ;  /* 0x0000002004057824 */ /* 0x000fe200078e00ff */
[----:B------:R-:W-:Y:S02]  /*0bd0*/  LOP3.LUT R4, R3, 0x3fffff0, RZ, 0xc0, !PT ;  /* 0x03fffff003047812 */ /* 0x000fe400078ec0ff */
[----:B------:R-:W-:Y:S02]  /*0be0*/  LOP3.LUT R11, R11, 0xfffffffc, RZ, 0xc0, !PT ;  /* 0xfffffffc0b0b7812 */ /* 0x000fe400078ec0ff */
[----:B------:R-:W-:Y:S01]  /*0bf0*/  LOP3.LUT R5, R5, 0xfffffc00, RZ, 0xc0, !PT ;  /* 0xfffffc0005057812 */ /* 0x000fe200078ec0ff */
[----:B------:R-:W-:Y:S01]  /*0c00*/  IMAD.IADD R4, R12, 0x1, -R4 ;  /* 0x000000010c047824 */ /* 0x000fe200078e0a04 */
[----:B------:R-:W-:Y:S01]  /*0c10*/  LEA.HI R189, R0, R12, RZ, 0x3 ;  /* 0x0000000c00bd7211 */ /* 0x000fe200078f18ff */
[----:B------:R-:W-:-:S03]  /*0c20*/  IMAD.IADD R11, R12, 0x1, -R11 ;  /* 0x000000010c0b7824 */ /* 0x000fc600078e0a0b */
[----:B------:R-:W-:Y:S02]  /*0c30*/  LOP3.LUT R214, R189, 0xfffffff8, RZ, 0xc0, !PT ;  /* 0xfffffff8bdd67812 */ /* 0x000fe400078ec0ff */
[----:B------:R-:W-:-:S03]  /*0c40*/  SHF.R.S32.HI R189, RZ, 0x3, R189 ;  /* 0x00000003ffbd7819 */ /* 0x000fc600000114bd */
[----:B------:R-:W-:Y:S02]  /*0c50*/  IMAD.IADD R214, R12, 0x1, -R214 ;  /* 0x000000010cd67824 */ /* 0x000fe400078e0ad6 */
[C---:B------:R-:W-:Y:S02]  /*0c60*/  VIADD R227, R189.reuse, 0x20 ;  /* 0x00000020bde37836 */ /* 0x040fe40000000000 */
[----:B------:R-:W-:Y:S01]  /*0c70*/  IMAD.SHL.U32 R206, R189, 0x80, RZ ;  /* 0x00000080bdce7824 */ /* 0x000fe200078e00ff */
[C---:B------:R-:W-:Y:S01]  /*0c80*/  SHF.L.U32 R18, R214.reuse, 0x3, RZ ;  /* 0x00000003d6127819 */ /* 0x040fe200000006ff */
[----:B------:R-:W-:Y:S02]  /*0c90*/  IMAD.SHL.U32 R204, R227, 0x80, RZ ;  /* 0x00000080e3cc7824 */ /* 0x000fe400078e00ff */
[----:B------:R-:W-:Y:S01]  /*0ca0*/  IMAD.SHL.U32 R16, R214, 0x10, RZ ;  /* 0x00000010d6107824 */ /* 0x000fe200078e00ff */
[----:B------:R-:W-:Y:S01]  /*0cb0*/  LOP3.LUT R206, R206, 0x380, RZ, 0xc0, !PT ;  /* 0x00000380cece7812 */ /* 0x000fe200078ec0ff */
[----:B------:R-:W-:Y:S01]  /*0cc0*/  VIADD R191, R18, 0x40 ;  /* 0x0000004012bf7836 */ /* 0x000fe20000000000 */
[----:B------:R-:W-:Y:S01]  /*0cd0*/  LOP3.LUT R204, R204, 0x380, RZ, 0xc0, !PT ;  /* 0x00000380cccc7812 */ /* 0x000fe200078ec0ff */
[----:B------:R-:W-:Y:S01]  /*0ce0*/  VIADD R187, R16, 0x80 ;  /* 0x0000008010bb7836 */ /* 0x000fe20000000000 */
[----:B------:R-:W-:Y:S01]  /*0cf0*/  SHF.R.S32.HI R19, RZ, 0x1f, R18 ;  /* 0x0000001fff137819 */ /* 0x000fe20000011412 */
[C---:B------:R-:W-:Y:S01]  /*0d00*/  VIADD R205, R18.reuse, 0x80 ;  /* 0x0000008012cd7836 */ /* 0x040fe20000000000 */
[----:B------:R-:W-:Y:S01]  /*0d10*/  SHF.R.S32.HI R17, RZ, 0x1f, R16 ;  /* 0x0000001fff117819 */ /* 0x000fe20000011410 */
[----:B------:R-:W-:Y:S01]  /*0d20*/  VIADD R207, R18, 0xc0 ;  /* 0x000000c012cf7836 */ /* 0x000fe20000000000 */
[----:B------:R-:W-:-:S02]  /*0d30*/  SHF.R.S32.HI R194, RZ, 0x1f, R187 ;  /* 0x0000001fffc27819 */ /* 0x000fc400000114bb */
[----:B------:R-:W-:Y:S02]  /*0d40*/  SHF.R.S32.HI R213, RZ, 0x1f, R191 ;  /* 0x0000001fffd57819 */ /* 0x000fe400000114bf */
[----:B------:R-:W-:Y:S02]  /*0d50*/  SHF.R.S32.HI R219, RZ, 0x1f, R205 ;  /* 0x0000001fffdb7819 */ /* 0x000fe400000114cd */
[----:B------:R-:W-:Y:S02]  /*0d60*/  SHF.R.S32.HI R218, RZ, 0x1f, R207 ;  /* 0x0000001fffda7819 */ /* 0x000fe400000114cf */
[----:B--2---:R-:W-:Y:S02]  /*0d70*/  R2UR UR5, R2 ;  /* 0x00000000020572ca */ /* 0x004fe400000e0000 */
[CC--:B------:R-:W-:Y:S02]  /*0d80*/  LEA.HI R2, R0.reuse, R12.reuse, RZ, 0x7 ;  /* 0x0000000c00027211 */ /* 0x0c0fe400078f38ff */
[----:B------:R-:W-:-:S02]  /*0d90*/  LEA.HI R0, R0, R12, RZ, 0x6 ;  /* 0x0000000c00007211 */ /* 0x000fc400078f30ff */
[----:B------:R-:W-:Y:S02]  /*0da0*/  LOP3.LUT R220, R2, 0xffffff80, RZ, 0xc0, !PT ;  /* 0xffffff8002dc7812 */ /* 0x000fe400078ec0ff */
[----:B------:R-:W-:Y:S02]  /*0db0*/  SHF.R.S32.HI R13, RZ, 0x7, R2 ;  /* 0x00000007ff0d7819 */ /* 0x000fe40000011402 */
[----:B------:R-:W-:Y:S01]  /*0dc0*/  SHF.L.U32 R0, R0, 0x4, RZ ;  /* 0x0000000400007819 */ /* 0x000fe200000006ff */
[----:B------:R-:W-:Y:S01]  /*0dd0*/  IMAD.IADD R220, R12, 0x1, -R220 ;  /* 0x000000010cdc7824 */ /* 0x000fe200078e0adc */
[----:B------:R-:W-:Y:S01]  /*0de0*/  LEA.HI R2, R2, R13, RZ, 0x1 ;  /* 0x0000000d02027211 */ /* 0x000fe200078f08ff */
[----:B------:R-:W-:Y:S01]  /*0df0*/  ULOP3.LUT UR61, UR5, 0x1, URZ, 0xfc, !UPT ;  /* 0x00000001053d7892 */ /* 0x000fe2000f8efc3f */
[----:B------:R-:W-:Y:S01]  /*0e00*/  LOP3.LUT R210, R0, 0xfffffc00, RZ, 0xc0, !PT ;  /* 0xfffffc0000d27812 */ /* 0x000fe200078ec0ff */
[----:B------:R-:W-:Y:S01]  /*0e10*/  IMAD.U32 R0, RZ, RZ, UR4 ;  /* 0x00000004ff007e24 */ /* 0x000fe2000f8e00ff */
[----:B------:R-:W-:-:S02]  /*0e20*/  SHF.R.S32.HI R7, RZ, 0x1f, R220 ;  /* 0x0000001fff077819 */ /* 0x000fc400000114dc */
[----:B------:R-:W-:Y:S02]  /*0e30*/  LOP3.LUT R2, R2, 0x3fffffe, RZ, 0xc0, !PT ;  /* 0x03fffffe02027812 */ /* 0x000fe400078ec0ff */
[CC--:B------:R-:W-:Y:S02]  /*0e40*/  LEA.HI R8, R7.reuse, R220.reuse, RZ, 0x2 ;  /* 0x000000dc07087211 */ /* 0x0c0fe400078f10ff */
[----:B------:R-:W-:Y:S01]  /*0e50*/  LEA.HI R7, R7, R220, RZ, 0x5 ;  /* 0x000000dc07077211 */ /* 0x000fe200078f28ff */
[----:B------:R-:W-:Y:S01]  /*0e60*/  IMAD.IADD R2, R13, 0x1, -R2 ;  /* 0x000000010d027824 */ /* 0x000fe200078e0a02 */
[--C-:B------:R-:W-:Y:S02]  /*0e70*/  SHF.R.S32.HI R9, RZ, 0x2, R8.reuse ;  /* 0x00000002ff097819 */ /* 0x100fe40000011408 */
[----:B------:R-:W-:Y:S02]  /*0e80*/  SHF.R.S32.HI R6, RZ, 0x1f, R8 ;  /* 0x0000001fff067819 */ /* 0x000fe40000011408 */
[----:B------:R-:W-:-:S02]  /*0e90*/  SHF.R.S32.HI R7, RZ, 0x5, R7 ;  /* 0x00000005ff077819 */ /* 0x000fc40000011407 */
[----:B------:R-:W-:Y:S02]  /*0ea0*/  LEA.HI R6, R6, R9, RZ, 0x3 ;  /* 0x0000000906067211 */ /* 0x000fe400078f18ff */
[----:B------:R-:W-:Y:S02]  /*0eb0*/  LOP3.LUT R193, R8, 0x7ffffffc, RZ, 0xc0, !PT ;  /* 0x7ffffffc08c17812 */ /* 0x000fe400078ec0ff */
[----:B------:R-:W-:Y:S01]  /*0ec0*/  LOP3.LUT R10, R6, 0xfffffff8, RZ, 0xc0, !PT ;  /* 0xfffffff8060a7812 */ /* 0x000fe200078ec0ff */
[----:B------:R-:W-:Y:S01]  /*0ed0*/  IMAD R6, R4, 0x40, R5 ;  /* 0x0000004004067824 */ /* 0x000fe200078e0205 */
[----:B------:R-:W-:Y:S01]  /*0ee0*/  SHF.R.S32.HI R4, RZ, 0x4, R3 ;  /* 0x00000004ff047819 */ /* 0x000fe20000011403 */
[----:B------:R-:W-:Y:S01]  /*0ef0*/  IMAD.IADD R193, R220, 0x1, -R193 ;  /* 0x00000001dcc17824 */ /* 0x000fe200078e0ac1 */
[----:B------:R-:W-:Y:S01]  /*0f00*/  LEA.HI R5, R11, R11, RZ, 0x1 ;  /* 0x0000000b0b057211 */ /* 0x000fe200078f08ff */
[----:B------:R-:W-:Y:S01]  /*0f10*/  IMAD.IADD R10, R9, 0x1, -R10 ;  /* 0x00000001090a7824 */ /* 0x000fe200078e0a0a */
[----:B------:R-:W-:-:S03]  /*0f20*/  LEA.HI R3, R3, R4, RZ, 0x1 ;  /* 0x0000000403037211 */ /* 0x000fc600078f08ff */
[----:B------:R-:W-:Y:S01]  /*0f30*/  IMAD R7, R7, 0x10, R10 ;  /* 0x0000001007077824 */ /* 0x000fe200078e020a */
[----:B------:R-:W-:Y:S02]  /*0f40*/  LOP3.LUT R3, R3, 0x1ffffffe, RZ, 0xc0, !PT ;  /* 0x1ffffffe03037812 */ /* 0x000fe400078ec0ff */
[----:B------:R-:W-:Y:S01]  /*0f50*/  SHF.R.U32.HI R10, RZ, 0x3, R206 ;  /* 0x00000003ff0a7819 */ /* 0x000fe200000116ce */
[----:B------:R-:W-:Y:S01]  /*0f60*/  IMAD R9, R2, 0x40, R7 ;  /* 0x0000004002097824 */ /* 0x000fe200078e0207 */
[----:B------:R-:W-:Y:S02]  /*0f70*/  IADD3 R3, R4, -R3, RZ ;  /* 0x8000000304037210 */ /* 0x000fe40007ffe0ff */
[----:B------:R-:W-:Y:S01]  /*0f80*/  LOP3.LUT R4, R5, 0x1ffffffe, RZ, 0xc0, !PT ;  /* 0x1ffffffe05047812 */ /* 0x000fe200078ec0ff */
[----:B------:R-:W-:Y:S02]  /*0f90*/  VIADD R5, R189, 0x60 ;  /* 0x00000060bd057836 */ /* 0x000fe40000000000 */
[----:B------:R-:W-:-:S02]  /*0fa0*/  IMAD R3, R3, 0x8, R6 ;  /* 0x0000000803037824 */ /* 0x000fc400078e0206 */
[----:B------:R-:W-:Y:S02]  /*0fb0*/  VIADD R6, R189, 0x40 ;  /* 0x00000040bd067836 */ /* 0x000fe40000000000 */
[----:B------:R-:W-:Y:S01]  /*0fc0*/  IMAD.SHL.U32 R228, R5, 0x80, RZ ;  /* 0x0000008005e47824 */ /* 0x000fe200078e00ff */
[----:B------:R0:W-:Y:S01]  /*0fd0*/  STL [R1+0x18], R3 ;  /* 0x0000180301007387 */ /* 0x0001e20000100800 */
[----:B------:R-:W-:Y:S01]  /*0fe0*/  IMAD.SHL.U32 R229, R6, 0x80, RZ ;  /* 0x0000008006e57824 */ /* 0x000fe200078e00ff */
[----:B------:R-:W-:Y:S01]  /*0ff0*/  SHF.R.S32.HI R2, RZ, 0x1f, R6 ;  /* 0x0000001fff027819 */ /* 0x000fe20000011406 */
[----:B------:R-:W-:Y:S01]  /*1000*/  IMAD.IADD R4, R11, 0x1, -R4 ;  /* 0x000000010b047824 */ /* 0x000fe200078e0a04 */
[----:B------:R-:W-:Y:S01]  /*1010*/  STL [R1+0x14], R9 ;  /* 0x0000140901007387 */ /* 0x000fe20000100800 */
[----:B------:R-:W-:Y:S02]  /*1020*/  LOP3.LUT R228, R228, 0x380, RZ, 0xc0, !PT ;  /* 0x00000380e4e47812 */ /* 0x000fe400078ec0ff */
[----:B------:R-:W-:Y:S01]  /*1030*/  LEA.HI R2, R2, R6, RZ, 0x3 ;  /* 0x0000000602027211 */ /* 0x000fe200078f18ff */
[----:B------:R1:W-:Y:S01]  /*1040*/  STL [R1+0x4], R0 ;  /* 0x0000040001007387 */ /* 0x0003e20000100800 */
[----:B------:R-:W-:Y:S01]  /*1050*/  LOP3.LUT R229, R229, 0x380, RZ, 0xc0, !PT ;  /* 0x00000380e5e57812 */ /* 0x000fe200078ec0ff */
[----:B------:R-:W-:Y:S01]  /*1060*/  IMAD R203, R4, 0x8, R9 ;  /* 0x0000000804cb7824 */ /* 0x000fe200078e0209 */
[----:B0-----:R-:W-:-:S02]  /*1070*/  SHF.R.S32.HI R3, RZ, 0x1f, R5 ;  /* 0x0000001fff037819 */ /* 0x001fc40000011405 */
[----:B------:R-:W-:Y:S02]  /*1080*/  SHF.R.U32.HI R11, RZ, 0x3, R204 ;  /* 0x00000003ff0b7819 */ /* 0x000fe400000116cc */
[----:B------:R-:W-:Y:S01]  /*1090*/  LEA.HI R6, R3, R5, RZ, 0x3 ;  /* 0x0000000503067211 */ /* 0x000fe200078f18ff */
[----:B------:R-:W-:Y:S01]  /*10a0*/  IMAD.SHL.U32 R5, R2, 0x80, RZ ;  /* 0x0000008002057824 */ /* 0x000fe200078e00ff */
[----:B------:R-:W-:Y:S02]  /*10b0*/  LOP3.LUT R3, R206, 0x70, R16, 0xf8, !PT ;  /* 0x00000070ce037812 */ /* 0x000fe400078ef810 */
[----:B-1----:R-:W-:Y:S01]  /*10c0*/  SHF.R.S32.HI R0, RZ, 0x1f, R189 ;  /* 0x0000001fff007819 */ /* 0x002fe200000114bd */
[----:B------:R-:W-:Y:S01]  /*10d0*/  IMAD.SHL.U32 R7, R6, 0x80, RZ ;  /* 0x0000008006077824 */ /* 0x000fe200078e00ff */
[----:B------:R-:W-:Y:S02]  /*10e0*/  LOP3.LUT R5, R5, 0xfffffc00, RZ, 0xc0, !PT ;  /* 0xfffffc0005057812 */ /* 0x000fe400078ec0ff */
[----:B------:R-:W-:-:S02]  /*10f0*/  SHF.R.S32.HI R0, RZ, 0x1f, R227 ;  /* 0x0000001fff007819 */ /* 0x000fc400000114e3 */
[----:B------:R-:W-:Y:S01]  /*1100*/  LOP3.LUT R7, R7, 0xfffffc00, RZ, 0xc0, !PT ;  /* 0xfffffc0007077812 */ /* 0x000fe200078ec0ff */
[----:B------:R0:W-:Y:S01]  /*1110*/  STL [R1+0x10], R5 ;  /* 0x0000100501007387 */ /* 0x0001e20000100800 */
[----:B------:R-:W-:Y:S02]  /*1120*/  LEA.HI R0, R0, R227, RZ, 0x3 ;  /* 0x000000e300007211 */ /* 0x000fe400078f18ff */
[----:B------:R-:W-:Y:S01]  /*1130*/  LOP3.LUT R212, R210, R3, R10, 0xf6, !PT ;  /* 0x00000003d2d47212 */ /* 0x000fe200078ef60a */
[----:B------:R0:W-:Y:S01]  /*1140*/  STL [R1+0xc], R7 ;  /* 0x00000c0701007387 */ /* 0x0001e20000100800 */
[--C-:B------:R-:W-:Y:S01]  /*1150*/  LOP3.LUT R2, R204, 0x70, R16.reuse, 0xf8, !PT ;  /* 0x00000070cc027812 */ /* 0x100fe200078ef810 */
[----:B------:R-:W-:Y:S01]  /*1160*/  IMAD.SHL.U32 R0, R0, 0x80, RZ ;  /* 0x0000008000007824 */ /* 0x000fe200078e00ff */
[----:B------:R-:W-:Y:S01]  /*1170*/  LOP3.LUT R6, R228, 0x70, R16, 0xf8, !PT ;  /* 0x00000070e4067812 */ /* 0x000fe200078ef810 */
[----:B------:R-:W-:Y:S01]  /*1180*/  IMAD.IADD R211, R184, 0x1, R212 ;  /* 0x00000001b8d37824 */ /* 0x000fe200078e02d4 */
[----:B------:R-:W-:-:S02]  /*1190*/  SHF.R.U32.HI R8, RZ, 0x3, R228 ;  /* 0x00000003ff087819 */ /* 0x000fc400000116e4 */
[----:B------:R-:W-:Y:S02]  /*11a0*/  LOP3.LUT R209, R0, 0xfffffc00, RZ, 0xc0, !PT ;  /* 0xfffffc0000d17812 */ /* 0x000fe400078ec0ff */
[----:B------:R-:W-:Y:S02]  /*11b0*/  LOP3.LUT R3, R229, 0x70, R16, 0xf8, !PT ;  /* 0x00000070e5037812 */ /* 0x000fe400078ef810 */
[----:B------:R-:W-:Y:S02]  /*11c0*/  SHF.R.U32.HI R10, RZ, 0x3, R229 ;  /* 0x00000003ff0a7819 */ /* 0x000fe400000116e5 */
[----:B------:R-:W-:Y:S02]  /*11d0*/  LOP3.LUT R223, R209, R2, R11, 0xf6, !PT ;  /* 0x00000002d1df7212 */ /* 0x000fe400078ef60b */
[----:B------:R-:W-:Y:S02]  /*11e0*/  LOP3.LUT R221, R7, R6, R8, 0xf6, !PT ;  /* 0x0000000607dd7212 */ /* 0x000fe400078ef608 */
[----:B------:R-:W-:Y:S01]  /*11f0*/  LOP3.LUT R3, R5, R3, R10, 0xf6, !PT ;  /* 0x0000000305037212 */ /* 0x000fe200078ef60a */
[----:B------:R-:W-:-:S02]  /*1200*/  IMAD.IADD R223, R184, 0x1, R223 ;  /* 0x00000001b8df7824 */ /* 0x000fc400078e02df */
[C---:B------:R-:W-:Y:S01]  /*1210*/  IMAD.IADD R221, R184.reuse, 0x1, R221 ;  /* 0x00000001b8dd7824 */ /* 0x040fe200078e02dd */
[----:B0-----:R-:W-:-:S07]  /*1220*/  IADD3 R222, R184, R3, RZ ;  /* 0x00000003b8de7210 */ /* 0x001fce0007ffe0ff */
.L_x_1960:
[----:B------:R-:W-:Y:S05]  /*1230*/  YIELD ;  /* 0x0000000000007946 */ /* 0x000fea0003800000 */
[----:B------:R-:W-:Y:S01]  /*1240*/  ULDC.64 UR4, c[0x0][0xa28] ;  /* 0x00028a0000047ab9 */ /* 0x000fe20000000a00 */
[----:B0---4-:R-:W0:Y:S01]  /*1250*/  LDC.64 R4, c[0x0][0xa08] ;  /* 0x00028200ff047b82 */ /* 0x011e220000000a00 */
[----:B------:R-:W-:Y:S01]  /*1260*/  ISETP.NE.U32.AND P1, PT, RZ, UR4, PT ;  /* 0x00000004ff007c0c */ /* 0x000fe2000bf25070 */
[----:B------:R-:W-:Y:S02]  /*1270*/  IMAD.MOV.U32 R11, RZ, RZ, RZ ;  /* 0x000000ffff0b7224 */ /* 0x000fe400078e00ff */
[----:B------:R-:W-:Y:S01]  /*1280*/  IMAD.MOV.U32 R25, RZ, RZ, RZ ;  /* 0x000000ffff197224 */ /* 0x000fe200078e00ff */
[----:B------:R-:W-:Y:S01]  /*1290*/  ISETP.NE.AND.EX P1, PT, RZ, UR5, PT, P1 ;  /* 0x00000005ff007c0c */ /* 0x000fe2000bf25310 */
[----:B------:R-:W-:-:S02]  /*12a0*/  ULDC.64 UR4, c[0x0][0xa18] ;  /* 0x0002860000047ab9 */ /* 0x000fc40000000a00 */
[----:B------:R-:W-:-:S04]  /*12b0*/  ISETP.NE.U32.AND P2, PT, RZ, UR4, PT ;  /* 0x00000004ff007c0c */ /* 0x000fc8000bf45070 */
[----:B------:R-:W-:Y:S01]  /*12c0*/  ISETP.NE.AND.EX P2, PT, RZ, UR5, PT, P2 ;  /* 0x00000005ff007c0c */ /* 0x000fe2000bf45320 */
[----:B------:R-:W-:Y:S02]  /*12d0*/  ULDC.64 UR4, c[0x0][0xa08] ;  /* 0x0002820000047ab9 */ /* 0x000fe40000000a00 */
[----:B------:R-:W-:-:S03]  /*12e0*/  ISETP.NE.U32.AND P0, PT, RZ, UR4, PT ;  /* 0x00000004ff007c0c */ /* 0x000fc6000bf05070 */
[----:B-1----:R-:W1:Y:S01]  /*12f0*/  @P1 LDC.64 R2, c[0x0][0xa28] ;  /* 0x00028a00ff021b82 */ /* 0x002e620000000a00 */
[----:B------:R-:W-:Y:S01]  /*1300*/  ISETP.NE.AND.EX P0, PT, RZ, UR5, PT, P0 ;  /* 0x00000005ff007c0c */ /* 0x000fe2000bf05300 */
[----:B0-----:R-:W-:-:S06]  /*1310*/  IMAD.WIDE R8, R23, 0x4, R4 ;  /* 0x0000000417087825 */ /* 0x001fcc00078e0204 */
[----:B------:R-:W0:Y:S01]  /*1320*/  @P2 LDC.64 R6, c[0x0][0xa18] ;  /* 0x00028600ff062b82 */ /* 0x000e220000000a00 */
[----:B------:R-:W-:Y:S02]  /*1330*/  ULDC UR4, c[0x0][0x288] ;  /* 0x0000a20000047ab9 */ /* 0x000fe40000000800 */
[----:B------:R-:W-:Y:S01]  /*1340*/  IMAD.U32 R190, RZ, RZ, UR4 ;  /* 0x00000004ffbe7e24 */ /* 0x000fe2000f8e00ff */
[----:B------:R-:W-:Y:S02]  /*1350*/  ULDC.64 UR4, c[0x0][0x418] ;  /* 0x0001060000047ab9 */ /* 0x000fe40000000a00 */
[----:B--2---:R2:W5:Y:S01]  /*1360*/  @P0 LDG.E R25, desc[UR36][R8.64] ;  /* 0x0000002408190981 */ /* 0x004562000c1e1900 */
[----:B-1----:R-:W-:-:S05]  /*1370*/  @P1 IMAD.WIDE R2, R23, 0x4, R2 ;  /* 0x0000000417021825 */ /* 0x002fca00078e0202 */
[----:B------:R2:W5:Y:S01]  /*1380*/  @P1 LDG.E R11, desc[UR36][R2.64] ;  /* 0x00000024020b1981 */ /* 0x000562000c1e1900 */
[----:B0-----:R-:W-:-:S05]  /*1390*/  @P2 IMAD.WIDE R4, R23, 0x4, R6 ;  /* 0x0000000417042825 */ /* 0x001fca00078e0206 */
[----:B------:R2:W5:Y:S01]  /*13a0*/  @P2 LDG.E R190, desc[UR36][R4.64] ;  /* 0x0000002404be2981 */ /* 0x000562000c1e1900 */
[----:B------:R-:W-:-:S03]  /*13b0*/  UISETP.NE.U32.AND UP0, UPT, UR4, URZ, UPT ;  /* 0x0000003f0400728c */ /* 0x000fc6000bf05070 */
        /* <DEDUP_REMOVED lines=8> */
[----:B--23--:R-:W-:Y:S06]  /*1440*/  @P2 BRA `(.L_x_1721) ;  /* 0x0000000000242947 */ /* 0x00cfec0003800000 */
        /* <DEDUP_REMOVED lines=8> */
[----:B--2---:R-:W-:-:S07]  /*14d0*/  IMAD.IADD R190, R5, 0x1, -R190 ;  /* 0x0000000105be7824 */ /* 0x004fce00078e0abe */
.L_x_1721:
[----:B------:R-:W-:Y:S01]  /*14e0*/  ULDC.64 UR4, c[0x0][0xa20] ;  /* 0x0002880000047ab9 */ /* 0x000fe20000000a00 */
[----:B------:R-:W-:Y:S01]  /*14f0*/  IMAD.MOV.U32 R215, RZ, RZ, R22 ;  /* 0x000000ffffd77224 */ /* 0x000fe200078e0016 */
[----:B------:R-:W-:Y:S01]  /*1500*/  ISETP.NE.U32.AND P1, PT, RZ, UR4, PT ;  /* 0x00000004ff007c0c */ /* 0x000fe2000bf25070 */
[----:B------:R-:W-:-:S03]  /*1510*/  IMAD.MOV.U32 R216, RZ, RZ, R23 ;  /* 0x000000ffffd87224 */ /* 0x000fc600078e0017 */
[----:B------:R-:W-:-:S13]  /*1520*/  ISETP.NE.AND.EX P1, PT, RZ, UR5, PT, P1 ;  /* 0x00000005ff007c0c */ /* 0x000fda000bf25310 */
[----:B------:R-:W-:Y:S05]  /*1530*/  @!P1 BRA `(.L_x_1722) ;  /* 0x0000000000109947 */ /* 0x000fea0003800000 */
[----:B------:R-:W0:Y:S02]  /*1540*/  LDC.64 R2, c[0x0][0xa20] ;  /* 0x00028800ff027b82 */ /* 0x000e240000000a00 */
[----:B0-----:R-:W-:-:S05]  /*1550*/  IMAD.WIDE R2, R23, 0x4, R2 ;  /* 0x0000000417027825 */ /* 0x001fca00078e0202 */
[----:B------:R0:W5:Y:S01]  /*1560*/  LDG.E R24, desc[UR36][R2.64] ;  /* 0x0000002402187981 */ /* 0x000162000c1e1900 */
[----:B------:R-:W-:Y:S05]  /*1570*/  BRA `(.L_x_1723) ;  /* 0x0000000000107947 */ /* 0x000fea0003800000 */
.L_x_1722:
[----:B------:R-:W-:Y:S05]  /*1580*/  @!P0 BRA `(.L_x_1723) ;  /* 0x00000000000c8947 */ /* 0x000fea0003800000 */
[----:B------:R-:W2:Y:S04]  /*1590*/  LDG.E R3, desc[UR36][R8.64] ;  /* 0x0000002408037981 */ /* 0x000ea8000c1e1900 */
[----:B------:R-:W2:Y:S02]  /*15a0*/  LDG.E R24, desc[UR36][R8.64+0x4] ;  /* 0x0000042408187981 */ /* 0x000ea4000c1e1900 */
[----:B--2---:R-:W-:-:S07]  /*15b0*/  IADD3 R24, -R3, R24, RZ ;  /* 0x0000001803187210 */ /* 0x004fce0007ffe1ff */
.L_x_1723:
[----:B------:R-:W-:Y:S01]  /*15c0*/  ULDC.64 UR4, c[0x0][0xa10] ;  /* 0x0002840000047ab9 */ /* 0x000fe20000000a00 */
[----:B------:R-:W1:Y:S01]  /*15d0*/  LDC R6, c[0x0][0x448] ;  /* 0x00011200ff067b82 */ /* 0x000e620000000800 */
[----:B------:R-:W-:-:S04]  /*15e0*/  ISETP.NE.U32.AND P0, PT, RZ, UR4, PT ;  /* 0x00000004ff007c0c */ /* 0x000fc8000bf05070 */
[----:B------:R-:W-:Y:S01]  /*15f0*/  ISETP.NE.AND.EX P0, PT, RZ, UR5, PT, P0 ;  /* 0x00000005ff007c0c */ /* 0x000fe2000bf05300 */
[----:B------:R-:W-:Y:S02]  /*1600*/  ULDC.64 UR4, c[0x0][0xa30] ;  /* 0x00028c0000047ab9 */ /* 0x000fe40000000a00 */
[----:B------:R-:W-:Y:S01]  /*1610*/  ISETP.NE.U32.AND P1, PT, RZ, UR4, PT ;  /* 0x00000004ff007c0c */ /* 0x000fe2000bf25070 */
[----:B-----5:R-:W-:Y:S01]  /*1620*/  IMAD.MOV.U32 R39, RZ, RZ, R24 ;  /* 0x000000ffff277224 */ /* 0x020fe200078e0018 */
[----:B------:R-:W2:Y:S02]  /*1630*/  LDC.64 R12, c[0x0][0x9e0] ;  /* 0x00027800ff0c7b82 */ /* 0x000ea40000000a00 */
[----:B------:R-:W-:-:S06]  /*1640*/  ISETP.NE.AND.EX P1, PT, RZ, UR5, PT, P1 ;  /* 0x00000005ff007c0c */ /* 0x000fcc000bf25310 */
[----:B0-----:R-:W0:Y:S08]  /*1650*/  @P0 LDC.64 R2, c[0x0][0xa10] ;  /* 0x00028400ff020b82 */ /* 0x001e300000000a00 */
[----:B------:R-:W3:Y:S01]  /*1660*/  @P1 LDC.64 R4, c[0x0][0xa30] ;  /* 0x00028c00ff041b82 */ /* 0x000ee20000000a00 */
[----:B0-----:R-:W-:-:S05]  /*1670*/  @P0 IMAD.WIDE R2, R23, 0x4, R2 ;  /* 0x0000000417020825 */ /* 0x001fca00078e0202 */
[----:B------:R-:W4:Y:S04]  /*1680*/  @P0 LDG.E R0, desc[UR36][R2.64] ;  /* 0x0000002402000981 */ /* 0x000f28000c1e1900 */
[----:B------:R-:W4:Y:S01]  /*1690*/  @P0 LDG.E R7, desc[UR36][R2.64+0x4] ;  /* 0x0000042402070981 */ /* 0x000f22000c1e1900 */
[----:B---3--:R-:W-:-:S05]  /*16a0*/  @P1 IMAD.WIDE R4, R23, 0x4, R4 ;  /* 0x0000000417041825 */ /* 0x008fca00078e0204 */
[----:B------:R0:W5:Y:S01]  /*16b0*/  @P1 LDG.E R39, desc[UR36][R4.64] ;  /* 0x0000002404271981 */ /* 0x000162000c1e1900 */
[----:B-1----:R-:W-:Y:S01]  /*16c0*/  ISETP.NE.AND P1, PT, R6, 0x1, PT ;  /* 0x000000010600780c */ /* 0x002fe20003f25270 */
[----:B------:R-:W-:Y:S01]  /*16d0*/  IMAD.SHL.U32 R202, R21, 0x80, RZ ;  /* 0x0000008015ca7824 */ /* 0x000fe200078e00ff */
[----:B--2---:R-:W-:Y:S01]  /*16e0*/  ISETP.GE.AND P2, PT, R13, 0x1, PT ;  /* 0x000000010d00780c */ /* 0x004fe20003f46270 */
[----:B------:R-:W-:-:S10]  /*16f0*/  IMAD.IADD R11, R24, 0x1, -R11 ;  /* 0x00000001180b7824 */ /* 0x000fd400078e0a0b */
[----:B------:R-:W1:Y:S08]  /*1700*/  @P1 LDC R9, c[0x0][0x44c] ;  /* 0x00011300ff091b82 */ /* 0x000e700000000800 */
[----:B------:R-:W2:Y:S01]  /*1710*/  @P1 LDC R6, c[0x0][0x450] ;  /* 0x00011400ff061b82 */ /* 0x000ea20000000800 */
[----:B----4-:R-:W-:Y:S02]  /*1720*/  @P0 IMAD.IADD R44, R7, 0x1, -R0 ;  /* 0x00000001072c0824 */ /* 0x010fe400078e0a00 */
[----:B------:R-:W-:-:S02]  /*1730*/  VIADD R0, R202, 0x7f ;  /* 0x0000007fca007836 */ /* 0x000fc40000000000 */
[----:B------:R-:W-:Y:S02]  /*1740*/  IMAD.IADD R192, R11, 0x1, R44 ;  /* 0x000000010bc07824 */ /* 0x000fe400078e022c */
[----:B-1----:R-:W-:-:S03]  /*1750*/  @P1 IMAD.HI.U32 R3, R0, R9, RZ ;  /* 0x0000000900031227 */ /* 0x002fc600078e00ff */
[C---:B0-----:R-:W-:Y:S01]  /*1760*/  IADD3 R5, R192.reuse, 0x1, -R190 ;  /* 0x00000001c0057810 */ /* 0x041fe20007ffe8be */
[----:B------:R-:W-:Y:S01]  /*1770*/  IMAD.MOV.U32 R2, RZ, RZ, R0 ;  /* 0x000000ffff027224 */ /* 0x000fe200078e0000 */
[----:B--2---:R-:W-:Y:S01]  /*1780*/  @P1 SHF.R.U32.HI R2, RZ, R6, R3 ;  /* 0x00000006ff021219 */ /* 0x004fe20000011603 */
[----:B------:R-:W-:-:S04]  /*1790*/  VIADD R0, R192, 0x3f ;  /* 0x0000003fc0007836 */ /* 0x000fc80000000000 */
[----:B------:R-:W-:Y:S01]  /*17a0*/  IMAD.IADD R7, R5, 0x1, R2 ;  /* 0x0000000105077824 */ /* 0x000fe200078e0202 */
[----:B------:R-:W-:-:S04]  /*17b0*/  SHF.R.S32.HI R3, RZ, 0x1f, R0 ;  /* 0x0000001fff037819 */ /* 0x000fc80000011400 */
[----:B------:R-:W-:Y:S01]  /*17c0*/  LEA.HI R3, R3, R0, RZ, 0x6 ;  /* 0x0000000003037211 */ /* 0x000fe200078f30ff */
[----:B------:R-:W-:-:S03]  /*17d0*/  IMAD.IADD R0, R7, 0x1, R12 ;  /* 0x0000000107007824 */ /* 0x000fc600078e020c */
[----:B------:R-:W-:Y:S01]  /*17e0*/  SHF.R.S32.HI R160, RZ, 0x6, R3 ;  /* 0x00000006ffa07819 */ /* 0x000fe20000011403 */
[----:B------:R-:W-:Y:S06]  /*17f0*/  @!P2 BRA `(.L_x_1724) ;  /* 0x000000000048a947 */ /* 0x000fec0003800000 */
[C---:B------:R-:W-:Y:S01]  /*1800*/  ISETP.GT.AND P0, PT, R7.reuse, RZ, PT ;  /* 0x000000ff0700720c */ /* 0x040fe20003f04270 */
[----:B------:R-:W-:Y:S01]  /*1810*/  BSSY B0, `(.L_x_1725) ;  /* 0x000000e000007945 */ /* 0x000fe20003800000 */
[----:B------:R-:W-:-:S11]  /*1820*/  IADD3 R2, R7, -0x1, RZ ;  /* 0xffffffff07027810 */ /* 0x000fd60007ffe0ff */
[----:B------:R-:W-:Y:S05]  /*1830*/  @P0 BRA `(.L_x_1726) ;  /* 0x00000000001c0947 */ /* 0x000fea0003800000 */
[----:B------:R-:W-:Y:S01]  /*1840*/  ISETP.NE.AND P0, PT, R13, 0x1, PT ;  /* 0x000000010d00780c */ /* 0x000fe20003f05270 */
[----:B------:R-:W-:-:S12]  /*1850*/  IMAD.MOV R3, RZ, RZ, -R7 ;  /* 0x000000ffff037224 */ /* 0x000fd800078e0a07 */
[----:B------:R-:W0:Y:S02]  /*1860*/  @P0 LDC.64 R4, c[0x0][0x9e8] ;  /* 0x00027a00ff040b82 */ /* 0x000e240000000a00 */
[----:B0-----:R-:W-:-:S05]  /*1870*/  @P0 IMAD.HI.U32 R2, R3, R4, RZ ;  /* 0x0000000403020227 */ /* 0x001fca00078e00ff */
[----:B------:R-:W-:-:S04]  /*1880*/  @P0 SHF.R.U32.HI R3, RZ, R5, R2 ;  /* 0x00000005ff030219 */ /* 0x000fc80000011602 */
[----:B------:R-:W-:Y:S01]  /*1890*/  LOP3.LUT R2, RZ, R3, RZ, 0x33, !PT ;  /* 0x00000003ff027212 */ /* 0x000fe200078e33ff */
[----:B------:R-:W-:Y:S06]  /*18a0*/  BRA `(.L_x_1727) ;  /* 0x0000000000107947 */ /* 0x000fec0003800000 */
.L_x_1726:
[----:B------:R-:W-:-:S13]  /*18b0*/  ISETP.NE.AND P0, PT, R13, 0x1, PT ;  /* 0x000000010d00780c */ /* 0x000fda0003f05270 */
[----:B------:R-:W0:Y:S02]  /*18c0*/  @P0 LDC.64 R4, c[0x0][0x9e8] ;  /* 0x00027a00ff040b82 */ /* 0x000e240000000a00 */
[----:B0-----:R-:W-:-:S05]  /*18d0*/  @P0 IMAD.HI.U32 R4, R2, R4, RZ ;  /* 0x0000000402040227 */ /* 0x001fca00078e00ff */
[----:B------:R-:W-:-:S07]  /*18e0*/  @P0 SHF.R.U32.HI R2, RZ, R5, R4 ;  /* 0x00000005ff020219 */ /* 0x000fce0000011604 */
.L_x_1727:
[----:B------:R-:W-:Y:S05]  /*18f0*/  BSYNC B0 ;  /* 0x0000000000007941 */ /* 0x000fea0003800000 */
.L_x_1725:
[----:B------:R-:W-:-:S05]  /*1900*/  IMAD R3, R2, R13, R13 ;  /* 0x0000000d02037224 */ /* 0x000fca00078e020d */
[----:B------:R-:W-:-:S07]  /*1910*/  VIMNMX R0, R0, R3, PT ;  /* 0x0000000300007248 */ /* 0x000fce0003fe0100 */
.L_x_1724:
[----:B------:R-:W0:Y:S01]  /*1920*/  @P1 LDC R3, c[0x0][0x44c] ;  /* 0x00011300ff031b82 */ /* 0x000e220000000800 */
[----:B------:R-:W-:Y:S01]  /*1930*/  IMAD.MOV.U32 R2, RZ, RZ, R202 ;  /* 0x000000ffff027224 */ /* 0x000fe200078e00ca */
[----:B------:R-:W-:Y:S01]  /*1940*/  ULDC UR4, c[0x0][0x9dc] ;  /* 0x0002770000047ab9 */ /* 0x000fe20000000800 */
[----:B------:R-:W-:-:S05]  /*1950*/  IMAD.IADD R161, R192, 0x1, -R190 ;  /* 0x00000001c0a17824 */ /* 0x000fca00078e0abe */
[----:B------:R-:W1:Y:S01]  /*1960*/  @P1 LDC R4, c[0x0][0x450] ;  /* 0x00011400ff041b82 */ /* 0x000e620000000800 */
[----:B0-----:R-:W-:-:S05]  /*1970*/  @P1 IMAD.HI.U32 R3, R202, R3, RZ ;  /* 0x00000003ca031227 */ /* 0x001fca00078e00ff */
[----:B-1----:R-:W-:-:S05]  /*1980*/  @P1 SHF.R.U32.HI R2, RZ, R4, R3 ;  /* 0x00000004ff021219 */ /* 0x002fca0000011603 */
[----:B------:R-:W-:-:S04]  /*1990*/  IMAD.IADD R2, R161, 0x1, R2 ;  /* 0x00000001a1027824 */ /* 0x000fc800078e0202 */
[----:B------:R-:W-:Y:S01]  /*19a0*/  VIADD R3, R2, -UR4 ;  /* 0x8000000402037c36 */ /* 0x000fe20008000000 */
[----:B------:R-:W-:Y:S06]  /*19b0*/  @!P2 BRA `(.L_x_1728) ;  /* 0x000000000044a947 */ /* 0x000fec0003800000 */
[----:B------:R-:W-:Y:S01]  /*19c0*/  ISETP.GT.AND P0, PT, R2, -0x1, PT ;  /* 0xffffffff0200780c */ /* 0x000fe20003f04270 */
[----:B------:R-:W-:-:S12]  /*19d0*/  BSSY B0, `(.L_x_1729) ;  /* 0x000000d000007945 */ /* 0x000fd80003800000 */
[----:B------:R-:W-:Y:S05]  /*19e0*/  @P0 BRA `(.L_x_1730) ;  /* 0x00000000001c0947 */ /* 0x000fea0003800000 */
[----:B------:R-:W-:Y:S02]  /*19f0*/  ISETP.NE.AND P0, PT, R13, 0x1, PT ;  /* 0x000000010d00780c */ /* 0x000fe40003f05270 */
[----:B------:R-:W-:-:S11]  /*1a00*/  LOP3.LUT R5, RZ, R2, RZ, 0x33, !PT ;  /* 0x00000002ff057212 */ /* 0x000fd600078e33ff */
[----:B------:R-:W0:Y:S02]  /*1a10*/  @P0 LDC.64 R6, c[0x0][0x9e8] ;  /* 0x00027a00ff060b82 */ /* 0x000e240000000a00 */
[----:B0-----:R-:W-:-:S05]  /*1a20*/  @P0 IMAD.HI.U32 R2, R5, R6, RZ ;  /* 0x0000000605020227 */ /* 0x001fca00078e00ff */
[----:B------:R-:W-:-:S04]  /*1a30*/  @P0 SHF.R.U32.HI R5, RZ, R7, R2 ;  /* 0x00000007ff050219 */ /* 0x000fc80000011602 */
[----:B------:R-:W-:Y:S01]  /*1a40*/  LOP3.LUT R2, RZ, R5, RZ, 0x33, !PT ;  /* 0x00000005ff027212 */ /* 0x000fe200078e33ff */
[----:B------:R-:W-:Y:S06]  /*1a50*/  BRA `(.L_x_1731) ;  /* 0x0000000000107947 */ /* 0x000fec0003800000 */
.L_x_1730:
[----:B------:R-:W-:-:S13]  /*1a60*/  ISETP.NE.AND P0, PT, R13, 0x1, PT ;  /* 0x000000010d00780c */ /* 0x000fda0003f05270 */
[----:B------:R-:W0:Y:S02]  /*1a70*/  @P0 LDC.64 R4, c[0x0][0x9e8] ;  /* 0x00027a00ff040b82 */ /* 0x000e240000000a00 */
[----:B0-----:R-:W-:-:S05]  /*1a80*/  @P0 IMAD.HI.U32 R4, R2, R4, RZ ;  /* 0x0000000402040227 */ /* 0x001fca00078e00ff */
[----:B------:R-:W-:-:S07]  /*1a90*/  @P0 SHF.R.U32.HI R2, RZ, R5, R4 ;  /* 0x00000005ff020219 */ /* 0x000fce0000011604 */
.L_x_1731:
[----:B------:R-:W-:Y:S05]  /*1aa0*/  BSYNC B0 ;  /* 0x0000000000007941 */ /* 0x000fea0003800000 */
.L_x_1729:
[----:B------:R-:W-:-:S05]  /*1ab0*/  IMAD R2, R2, R13, RZ ;  /* 0x0000000d02027224 */ /* 0x000fca00078e02ff */
[----:B------:R-:W-:-:S07]  /*1ac0*/  VIMNMX R3, R3, R2, !PT ;  /* 0x0000000203037248 */ /* 0x000fce0007fe0100 */
.L_x_1728:
[----:B------:R-:W-:Y:S01]  /*1ad0*/  VIADD R0, R0, 0x3f ;  /* 0x0000003f00007836 */ /* 0x000fe20000000000 */
[----:B------:R-:W-:-:S04]  /*1ae0*/  SHF.R.S32.HI R2, RZ, 0x1f, R3 ;  /* 0x0000001fff027819 */ /* 0x000fc80000011403 */
[----:B------:R-:W-:Y:S02]  /*1af0*/  SHF.R.S32.HI R5, RZ, 0x1f, R0 ;  /* 0x0000001fff057819 */ /* 0x000fe40000011400 */
[----:B------:R-:W-:Y:S02]  /*1b00*/  LEA.HI R2, R2, R3, RZ, 0x6 ;  /* 0x0000000302027211 */ /* 0x000fe400078f30ff */
[----:B------:R-:W-:Y:S02]  /*1b10*/  LEA.HI R5, R5, R0, RZ, 0x6 ;  /* 0x0000000005057211 */ /* 0x000fe400078f30ff */
[----:B------:R-:W-:Y:S02]  /*1b20*/  SHF.R.S32.HI R2, RZ, 0x6, R2 ;  /* 0x00000006ff027819 */ /* 0x000fe40000011402 */
[----:B------:R-:W-:Y:S02]  /*1b30*/  SHF.R.S32.HI R5, RZ, 0x6, R5 ;  /* 0x00000006ff057819 */ /* 0x000fe40000011405 */
[----:B------:R-:W-:-:S02]  /*1b40*/  VIMNMX R2, RZ, R2, !PT ;  /* 0x00000002ff027248 */ /* 0x000fc40007fe0100 */
[----:B------:R-:W-:-:S03]  /*1b50*/  VIMNMX R5, R160, R5, PT ;  /* 0x00000005a0057248 */ /* 0x000fc60003fe0100 */
[--C-:B------:R-:W-:Y:S02]  /*1b60*/  IMAD R2, R2, 0x40, -R11.reuse ;  /* 0x0000004002027824 */ /* 0x100fe400078e0a0b */
[----:B------:R-:W-:-:S03]  /*1b70*/  IMAD R5, R5, 0x40, -R11 ;  /* 0x0000004005057824 */ /* 0x000fc600078e0a0b */
[----:B------:R-:W-:Y:S02]  /*1b80*/  VIMNMX R2, RZ, R2, !PT ;  /* 0x00000002ff027248 */ /* 0x000fe40007fe0100 */
[----:B------:R-:W-:Y:S02]  /*1b90*/  VIMNMX R5, R5, R44, PT ;  /* 0x0000002c05057248 */ /* 0x000fe40003fe0100 */
[----:B------:R-:W-:Y:S02]  /*1ba0*/  SHF.R.U32.HI R46, RZ, 0x6, R2 ;  /* 0x00000006ff2e7819 */ /* 0x000fe40000011602 */
[----:B------:R-:W-:-:S03]  /*1bb0*/  ISETP.GT.AND P0, PT, R5, R2, PT ;  /* 0x000000020500720c */ /* 0x000fc60003f04270 */
[----:B------:R-:W-:-:S10]  /*1bc0*/  IMAD.MOV.U32 R45, RZ, RZ, R46 ;  /* 0x000000ffff2d7224 */ /* 0x000fd400078e002e */
[----:B------:R-:W-:-:S05]  /*1bd0*/  @P0 VIADD R0, R5, 0x3f ;  /* 0x0000003f05000836 */ /* 0x000fca0000000000 */
[----:B------:R-:W-:-:S04]  /*1be0*/  @P0 SHF.R.S32.HI R3, RZ, 0x1f, R0 ;  /* 0x0000001fff030819 */ /* 0x000fc80000011400 */
[----:B------:R-:W-:-:S04]  /*1bf0*/  @P0 LEA.HI R3, R3, R0, RZ, 0x6 ;  /* 0x0000000003030211 */ /* 0x000fc800078f30ff */
[----:B------:R-:W-:Y:S02]  /*1c00*/  @P0 SHF.R.S32.HI R45, RZ, 0x6, R3 ;  /* 0x00000006ff2d0819 */ /* 0x000fe40000011403 */
[----:B------:R-:W-:Y:S02]  /*1c10*/  PLOP3.LUT P0, PT, PT, PT, PT, 0x80, 0x0 ;  /* 0x000000000000781c */ /* 0x000fe40003f0f070 */
[----:B------:R-:W-:-:S13]  /*1c20*/  ISETP.GT.AND P1, PT, R45, R46, PT ;  /* 0x0000002e2d00720c */ /* 0x000fda0003f24270 */
[----:B------:R-:W-:Y:S05]  /*1c30*/  @!P1 BRA `(.L_x_1732) ;  /* 0x0000005800d89947 */ /* 0x000fea0003800000 */
        /* <DEDUP_REMOVED lines=20> */
.L_x_1734:
[----:B------:R-:W-:Y:S05]  /*1d80*/  BSYNC B6 ;  /* 0x0000000000067941 */ /* 0x000fea0003800000 */
.L_x_1733:
[----:B------:R-:W-:Y:S01]  /*1d90*/  VIADD R0, R184, 0x10000 ;  /* 0x00010000b8007836 */ /* 0x000fe20000000000 */
[----:B------:R-:W-:Y:S04]  /*1da0*/  BSSY B6, `(.L_x_1735) ;  /* 0x0000013000067945 */ /* 0x000fe80003800000 */
[----:B------:R-:W-:-:S13]  /*1db0*/  LOP3.LUT P0, RZ, R0, 0x3ff, RZ, 0xc0, !PT ;  /* 0x000003ff00ff7812 */ /* 0x000fda000780c0ff */
[----:B------:R-:W-:Y:S05]  /*1dc0*/  @!P0 BRA `(.L_x_1736) ;  /* 0x0000000000408947 */ /* 0x000fea0003800000 */
[----:B------:R-:W-:Y:S01]  /*1dd0*/  MOV R0, 0x0 ;  /* 0x0000000000007802 */ /* 0x000fe20000000f00 */
[----:B------:R-:W-:Y:S01]  /*1de0*/  ULDC.64 UR4, c[0x4][0x1b0] ;  /* 0x01006c0000047ab9 */ /* 0x000fe20000000a00 */
[----:B------:R-:W-:Y:S01]  /*1df0*/  ULDC.64 UR6, c[0x4][0x148] ;  /* 0x0100520000067ab9 */ /* 0x000fe20000000a00 */
[----:B------:R-:W-:Y:S01]  /*1e00*/  MOV R4, UR4 ;  /* 0x0000000400047c02 */ /* 0x000fe20008000f00 */
        /* <DEDUP_REMOVED lines=12> */
.L_x_1736:
[----:B------:R-:W-:Y:S05]  /*1ed0*/  BSYNC B6 ;  /* 0x0000000000067941 */ /* 0x000fea0003800000 */
.L_x_1735:
[----:B------:R-:W-:Y:S01]  /*1ee0*/  ULDC.64 UR4, c[0x0][0x9f8] ;  /* 0x00027e0000047ab9 */ /* 0x000fe20000000a00 */
[----:B------:R-:W-:Y:S01]  /*1ef0*/  IMAD.MOV.U32 R71, RZ, RZ, R23 ;  /* 0x000000ffff477224 */ /* 0x000fe200078e0017 */
[----:B------:R-:W-:Y:S01]  /*1f00*/  ISETP.NE.U32.AND P0, PT, RZ, UR4, PT ;  /* 0x00000004ff007c0c */ /* 0x000fe2000bf05070 */
[----:B------:R-:W0:Y:S03]  /*1f10*/  LDC.64 R64, c[0x0][0x3f8] ;  /* 0x0000fe00ff407b82 */ /* 0x000e260000000a00 */
[----:B------:R-:W-:-:S05]  /*1f20*/  ISETP.NE.AND.EX P0, PT, RZ, UR5, PT, P0 ;  /* 0x00000005ff007c0c */ /* 0x000fca000bf05300 */
[----:B------:R-:W1:Y:S08]  /*1f30*/  LDC R27, c[0x0][0x3f4] ;  /* 0x0000fd00ff1b7b82 */ /* 0x000e700000000800 */
[----:B------:R-:W2:Y:S08]  /*1f40*/  @P0 LDC.64 R2, c[0x0][0x9f8] ;  /* 0x00027e00ff020b82 */ /* 0x000eb00000000a00 */
[----:B------:R-:W3:Y:S01]  /*1f50*/  LDC.64 R28, c[0x0][0x408] ;  /* 0x00010200ff1c7b82 */ /* 0x000ee20000000a00 */
[----:B--2---:R-:W-:-:S05]  /*1f60*/  @P0 IMAD.WIDE R2, R23, 0x4, R2 ;  /* 0x0000000417020825 */ /* 0x004fca00078e0202 */
[----:B------:R2:W4:Y:S01]  /*1f70*/  @P0 LDG.E R71, desc[UR36][R2.64] ;  /* 0x0000002402470981 */ /* 0x000522000c1e1900 */
[----:B------:R-:W-:Y:S01]  /*1f80*/  SHF.R.S32.HI R20, RZ, 0x1f, R189 ;  /* 0x0000001fff147819 */ /* 0x000fe200000114bd */
[-C--:B0-----:R-:W-:Y:S01]  /*1f90*/  IMAD.WIDE.U32 R4, R189, R64.reuse, R18 ;  /* 0x00000040bd047225 */ /* 0x081fe200078e0012 */
[----:B-1----:R-:W-:Y:S02]  /*1fa0*/  ISETP.GE.AND P0, PT, R16, R27, PT ;  /* 0x0000001b1000720c */ /* 0x002fe40003f06270 */
[----:B------:R-:W-:Y:S01]  /*1fb0*/  SHF.R.U32.HI R21, RZ, 0x3, R206 ;  /* 0x00000003ff157819 */ /* 0x000fe200000116ce */
[-C--:B------:R-:W-:Y:S01]  /*1fc0*/  IMAD R0, R20, R64.reuse, RZ ;  /* 0x0000004014007224 */ /* 0x080fe200078e02ff */
[----:B------:R-:W-:Y:S01]  /*1fd0*/  SEL R9, R27, RZ, P0 ;  /* 0x000000ff1b097207 */ /* 0x000fe20000000000 */
[C---:B------:R-:W-:Y:S01]  /*1fe0*/  IMAD.WIDE.U32 R6, R189.reuse, R64, R16 ;  /* 0x00000040bd067225 */ /* 0x040fe200078e0010 */
[----:B------:R-:W-:Y:S02]  /*1ff0*/  SHF.L.U64.HI R68, R64, 0x6, R65 ;  /* 0x0000000640447819 */ /* 0x000fe40000010241 */
[----:B---3--:R-:W-:Y:S01]  /*2000*/  SHF.L.U64.HI R62, R28, 0x5, R29 ;  /* 0x000000051c3e7819 */ /* 0x008fe2000001021d */
[----:B------:R-:W-:Y:S01]  /*2010*/  IMAD R11, R189, R65, R0 ;  /* 0x00000041bd0b7224 */ /* 0x000fe200078e0200 */
[----:B------:R-:W-:Y:S01]  /*2020*/  SHF.R.S32.HI R74, RZ, 0x1f, R22 ;  /* 0x0000001fff4a7819 */ /* 0x000fe20000011416 */
[----:B------:R-:W-:Y:S01]  /*2030*/  IMAD R0, R20, R28, RZ ;  /* 0x0000001c14007224 */ /* 0x000fe200078e02ff */
[----:B------:R-:W-:Y:S01]  /*2040*/  SHF.R.U32.HI R20, RZ, 0x3, R204 ;  /* 0x00000003ff147819 */ /* 0x000fe200000116cc */
[----:B------:R-:W-:-:S02]  /*2050*/  IMAD.IADD R5, R5, 0x1, R11 ;  /* 0x0000000105057824 */ /* 0x000fc400078e020b */
[----:B------:R-:W-:Y:S01]  /*2060*/  IMAD R13, R189, R29, R0 ;  /* 0x0000001dbd0d7224 */ /* 0x000fe200078e0200 */
[----:B------:R-:W-:Y:S01]  /*2070*/  IADD3 R0, R16, R9, RZ ;  /* 0x0000000910007210 */ /* 0x000fe20007ffe0ff */
[----:B------:R-:W-:Y:S02]  /*2080*/  IMAD.IADD R7, R11, 0x1, R7 ;  /* 0x000000010b077824 */ /* 0x000fe400078e0207 */
[----:B--2---:R-:W-:Y:S01]  /*2090*/  IMAD.WIDE.U32 R2, R189, R28, R18 ;  /* 0x0000001cbd027225 */ /* 0x004fe200078e0012 */
[----:B------:R-:W-:-:S03]  /*20a0*/  SHF.R.S32.HI R11, RZ, 0x1f, R0 ;  /* 0x0000001fff0b7819 */ /* 0x000fc60000011400 */
[----:B------:R-:W-:Y:S01]  /*20b0*/  IMAD.WIDE.U32 R8, R189, R28, R16 ;  /* 0x0000001cbd087225 */ /* 0x000fe200078e0010 */
[CC--:B------:R-:W-:Y:S02]  /*20c0*/  LEA.HI R10, R11.reuse, R0.reuse, RZ, 0x7 ;  /* 0x000000000b0a7211 */ /* 0x0c0fe400078f38ff */
[----:B------:R-:W-:Y:S01]  /*20d0*/  LEA.HI R11, R11, R0, RZ, 0x4 ;  /* 0x000000000b0b7211 */ /* 0x000fe200078f20ff */
[----:B------:R-:W-:Y:S02]  /*20e0*/  IMAD.IADD R3, R3, 0x1, R13 ;  /* 0x0000000103037824 */ /* 0x000fe400078e020d */
[----:B------:R-:W-:Y:S01]  /*20f0*/  IMAD.IADD R9, R13, 0x1, R9 ;  /* 0x000000010d097824 */ /* 0x000fe200078e0209 */
[--C-:B------:R-:W-:Y:S01]  /*2100*/  LOP3.LUT R12, R204, 0x70, R11.reuse, 0xf8, !PT ;  /* 0x00000070cc0c7812 */ /* 0x100fe200078ef80b */
[----:B------:R-:W-:Y:S01]  /*2110*/  IMAD.SHL.U32 R10, R10, 0x40, RZ ;  /* 0x000000400a0a7824 */ /* 0x000fe200078e00ff */
[----:B------:R-:W-:Y:S01]  /*2120*/  LOP3.LUT R0, R206, 0x70, R11, 0xf8, !PT ;  /* 0x00000070ce007812 */ /* 0x000fe200078ef80b */
[----:B-----5:R-:W-:Y:S01]  /*2130*/  IMAD.WIDE.U32 R42, R39, R64, R4 ;  /* 0x00000040272a7225 */ /* 0x020fe200078e0004 */
[----:B------:R-:W-:-:S02]  /*2140*/  LOP3.LUT R12, R12, R20, RZ, 0x3c, !PT ;  /* 0x000000140c0c7212 */ /* 0x000fc400078e3cff */
[----:B------:R-:W0:Y:S01]  /*2150*/  S2R R20, SR_TID.X ;  /* 0x0000000000147919 */ /* 0x000e220000002100 */
[----:B------:R-:W-:Y:S01]  /*2160*/  SHF.R.S32.HI R13, RZ, 0x1f, R39 ;  /* 0x0000001fff0d7819 */ /* 0x000fe20000011427 */
[-C--:B------:R-:W-:Y:S01]  /*2170*/  IMAD.WIDE.U32 R40, R39, R64.reuse, R6 ;  /* 0x0000004027287225 */ /* 0x080fe200078e0006 */
[----:B------:R-:W-:Y:S02]  /*2180*/  LOP3.LUT R69, R0, R21, RZ, 0x3c, !PT ;  /* 0x0000001500457212 */ /* 0x000fe400078e3cff */
[----:B------:R-:W-:Y:S01]  /*2190*/  LOP3.LUT R10, R10, 0xffffe000, RZ, 0xc0, !PT ;  /* 0xffffe0000a0a7812 */ /* 0x000fe200078ec0ff */
[----:B------:R-:W-:Y:S01]  /*21a0*/  IMAD R0, R13, R64, RZ ;  /* 0x000000400d007224 */ /* 0x000fe200078e02ff */
[----:B------:R-:W-:Y:S01]  /*21b0*/  LOP3.LUT R53, R11, 0xfffffff0, RZ, 0xc0, !PT ;  /* 0xfffffff00b357812 */ /* 0x000fe200078ec0ff */
[----:B------:R-:W-:Y:S01]  /*21c0*/  IMAD.WIDE.U32 R36, R39, R28, R2 ;  /* 0x0000001c27247225 */ /* 0x000fe200078e0002 */
[-C--:B------:R-:W-:Y:S02]  /*21d0*/  IADD3 R69, R69, R10.reuse, R210 ;  /* 0x0000000a45457210 */ /* 0x080fe40007ffe0d2 */
[----:B------:R-:W-:Y:S01]  /*21e0*/  IADD3 R67, R12, R10, R209 ;  /* 0x0000000a0c437210 */ /* 0x000fe20007ffe0d1 */
[----:B------:R-:W-:Y:S01]  /*21f0*/  IMAD R15, R39, R65, R0 ;  /* 0x00000041270f7224 */ /* 0x000fe200078e0200 */
[C---:B------:R-:W-:Y:S01]  /*2200*/  SHF.L.U64.HI R65, R64.reuse, 0x5, R65 ;  /* 0x0000000540417819 */ /* 0x040fe20000010241 */
[----:B------:R-:W-:Y:S01]  /*2210*/  IMAD R0, R13, R28, RZ ;  /* 0x0000001c0d007224 */ /* 0x000fe200078e02ff */
[----:B------:R-:W-:Y:S01]  /*2220*/  SHF.R.S32.HI R50, RZ, 0x4, R11 ;  /* 0x00000004ff327819 */ /* 0x000fe2000001140b */
[----:B------:R-:W-:Y:S01]  /*2230*/  IMAD.SHL.U32 R66, R64, 0x40, RZ ;  /* 0x0000004040427824 */ /* 0x000fe200078e00ff */
[----:B------:R-:W-:Y:S01]  /*2240*/  SHF.R.S32.HI R47, RZ, 0x1f, R53 ;  /* 0x0000001fff2f7819 */ /* 0x000fe20000011435 */
[----:B------:R-:W-:-:S02]  /*2250*/  IMAD R5, R39, R29, R0 ;  /* 0x0000001d27057224 */ /* 0x000fc400078e0200 */
[----:B------:R-:W-:Y:S01]  /*2260*/  IMAD.SHL.U32 R63, R64, 0x20, RZ ;  /* 0x00000020403f7824 */ /* 0x000fe200078e00ff */
[C---:B------:R-:W-:Y:S01]  /*2270*/  SHF.L.U64.HI R64, R28.reuse, 0x6, R29 ;  /* 0x000000061c407819 */ /* 0x040fe2000001021d */
[----:B------:R-:W-:Y:S02]  /*2280*/  IMAD.IADD R70, R25, 0x1, R24 ;  /* 0x0000000119467824 */ /* 0x000fe400078e0218 */
[C---:B------:R-:W-:Y:S02]  /*2290*/  IMAD.SHL.U32 R60, R28.reuse, 0x40, RZ ;  /* 0x000000401c3c7824 */ /* 0x040fe400078e00ff */
[----:B------:R-:W-:Y:S02]  /*22a0*/  IMAD.SHL.U32 R61, R28, 0x20, RZ ;  /* 0x000000201c3d7824 */ /* 0x000fe400078e00ff */
[----:B------:R-:W-:Y:S02]  /*22b0*/  IMAD R59, R214, 0x20, R189 ;  /* 0x00000020d63b7824 */ /* 0x000fe400078e02bd */
[----:B------:R-:W-:Y:S01]  /*22c0*/  IMAD.SHL.U32 R56, R27, 0x2, RZ ;  /* 0x000000021b387824 */ /* 0x000fe200078e00ff */
[----:B0-----:R-:W-:Y:S01]  /*22d0*/  SHF.R.U32.HI R14, RZ, 0x7, R20 ;  /* 0x00000007ff0e7819 */ /* 0x001fe20000011614 */
[----:B------:R-:W-:-:S03]  /*22e0*/  IMAD.WIDE.U32 R20, R39, R28, R8 ;  /* 0x0000001c27147225 */ /* 0x000fc600078e0008 */
[C---:B------:R-:W-:Y:S01]  /*22f0*/  ISETP.NE.AND P6, PT, R14.reuse, 0x1, PT ;  /* 0x000000010e00780c */ /* 0x040fe20003fc5270 */
[----:B------:R-:W-:Y:S01]  /*2300*/  IMAD.IADD R55, R43, 0x1, R15 ;  /* 0x000000012b377824 */ /* 0x000fe200078e020f */
[----:B------:R-:W-:Y:S01]  /*2310*/  IADD3 R58, R14, 0x8, RZ ;  /* 0x000000080e3a7810 */ /* 0x000fe20007ffe0ff */
[----:B------:R-:W-:Y:S02]  /*2320*/  IMAD.IADD R54, R15, 0x1, R41 ;  /* 0x000000010f367824 */ /* 0x000fe400078e0229 */
[----:B------:R-:W-:Y:S02]  /*2330*/  IMAD.IADD R51, R37, 0x1, R5 ;  /* 0x0000000125337824 */ /* 0x000fe400078e0205 */
[----:B------:R-:W-:-:S06]  /*2340*/  IMAD.IADD R52, R5, 0x1, R21 ;  /* 0x0000000105347824 */ /* 0x000fcc00078e0215 */
[----:B------:R-:W-:Y:S05]  /*2350*/  @!P6 WARPSYNC.ALL ;  /* 0x000000000000e948 */ /* 0x000fea0003800000 */
[----:B------:R-:W-:Y:S01]  /*2360*/  ULDC UR4, c[0x0][0x2f4] ;  /* 0x0000bd0000047ab9 */ /* 0x000fe20000000800 */
[----:B------:R-:W-:Y:S01]  /*2370*/  @!P6 BAR.SYNC.DEFER_BLOCKING 0x9, 0x100 ;  /* 0x024400000000eb1d */ /* 0x000fe20000010000 */
[----:B------:R-:W-:Y:S02]  /*2380*/  ISETP.GE.AND P1, PT, R16, UR4, PT ;  /* 0x0000000410007c0c */ /* 0x000fe4000bf26270 */
[----:B------:R-:W-:Y:S02]  /*2390*/  ISETP.GE.AND P2, PT, R187, UR4, PT ;  /* 0x00000004bb007c0c */ /* 0x000fe4000bf46270 */
[----:B----4-:R-:W-:-:S11]  /*23a0*/  SHF.R.S32.HI R57, RZ, 0x1f, R71 ;  /* 0x0000001fff397819 */ /* 0x010fd60000011447 */
.L_x_1790:
[----:B0-----:R-:W0:Y:S01]  /*23b0*/  LDC R78, c[0x0][0x430] ;  /* 0x00010c00ff4e7b82 */ /* 0x001e220000000800 */
[----:B------:R-:W-:Y:S02]  /*23c0*/  VIADD R45, R45, 0xffffffff ;  /* 0xffffffff2d2d7836 */ /* 0x000fe40000000000 */
[----:B------:R-:W-:Y:S02]  /*23d0*/  IMAD.MOV.U32 R79, RZ, RZ, RZ ;  /* 0x000000ffff4f7224 */ /* 0x000fe400078e00ff */
[----:B------:R-:W-:-:S03]  /*23e0*/  IMAD R7, R45, 0x40, R59 ;  /* 0x000000402d077824 */ /* 0x000fc600078e023b */
[----:B------:R-:W1:Y:S01]  /*23f0*/  LDC R83, c[0x0][0x3f4] ;  /* 0x0000fd00ff537b82 */ /* 0x000e620000000800 */
[----:B------:R-:W-:Y:S01]  /*2400*/  IMAD.IADD R9, R70, 0x1, R7 ;  /* 0x0000000146097824 */ /* 0x000fe200078e0207 */
[----:B------:R-:W-:-:S03]  /*2410*/  ISETP.GE.AND P3, PT, R7, R44, PT ;  /* 0x0000002c0700720c */ /* 0x000fc60003f66270 */
[----:B------:R-:W-:Y:S01]  /*2420*/  IMAD.MOV.U32 R7, RZ, RZ, R9 ;  /* 0x000000ffff077224 */ /* 0x000fe200078e0009 */
[----:B------:R-:W-:Y:S02]  /*2430*/  ISETP.GT.OR P3, PT, R59, 0x3f, P3 ;  /* 0x0000003f3b00780c */ /* 0x000fe40001f64670 */
[----:B0-----:R-:W-:-:S11]  /*2440*/  ISETP.NE.AND P4, PT, R78, 0x1, PT ;  /* 0x000000014e00780c */ /* 0x001fd60003f85270 */
[----:B---3--:R-:W0:Y:S08]  /*2450*/  @!P3 LDC.64 R4, c[0x0][0x428] ;  /* 0x00010a00ff04bb82 */ /* 0x008e300000000a00 */
[----:B--2---:R-:W2:Y:S08]  /*2460*/  @!P3 LDC.64 R10, c[0x0][0x418] ;  /* 0x00010600ff0abb82 */ /* 0x004eb00000000a00 */
[----:B------:R-:W3:Y:S08]  /*2470*/  @P4 LDC R0, c[0x0][0x434] ;  /* 0x00010d00ff004b82 */ /* 0x000ef00000000800 */
[----:B------:R-:W4:Y:S01]  /*2480*/  @P4 LDC R3, c[0x0][0x438] ;  /* 0x00010e00ff034b82 */ /* 0x000f220000000800 */
[----:B---3--:R-:W-:-:S05]  /*2490*/  @P4 IMAD.HI.U32 R0, R9, R0, RZ ;  /* 0x0000000009004227 */ /* 0x008fca00078e00ff */
[----:B----4-:R-:W-:Y:S01]  /*24a0*/  @P4 SHF.R.U32.HI R7, RZ, R3, R0 ;  /* 0x00000003ff074219 */ /* 0x010fe20000011600 */
[----:B0-----:R-:W-:-:S03]  /*24b0*/  @!P3 IMAD R0, R57, R4, RZ ;  /* 0x000000043900b224 */ /* 0x001fc600078e02ff */
[--C-:B------:R-:W-:Y:S01]  /*24c0*/  @!P3 SHF.R.S32.HI R3, RZ, 0x1f, R7.reuse ;  /* 0x0000001fff03b819 */ /* 0x100fe20000011407 */
[----:B------:R-:W-:Y:S02]  /*24d0*/  @!P3 IMAD.MOV.U32 R2, RZ, RZ, R7 ;  /* 0x000000ffff02b224 */ /* 0x000fe400078e0007 */
[C---:B------:R-:W-:Y:S02]  /*24e0*/  @!P3 IMAD R5, R71.reuse, R5, R0 ;  /* 0x000000054705b224 */ /* 0x040fe400078e0200 */
[----:B------:R-:W-:-:S05]  /*24f0*/  @!P3 IMAD.WIDE.U32 R2, R71, R4, R2 ;  /* 0x000000044702b225 */ /* 0x000fca00078e0002 */
[----:B------:R-:W-:Y:S02]  /*2500*/  @!P3 IADD3 R0, R3, R5, RZ ;  /* 0x000000050300b210 */ /* 0x000fe40007ffe0ff */
[----:B--2---:R-:W-:-:S04]  /*2510*/  @!P3 LEA R4, P4, R2, R10, 0x2 ;  /* 0x0000000a0204b211 */ /* 0x004fc800078810ff */
[----:B------:R-:W-:-:S05]  /*2520*/  @!P3 LEA.HI.X R5, R2, R11, R0, 0x2, P4 ;  /* 0x0000000b0205b211 */ /* 0x000fca00020f1400 */
[----:B------:R0:W5:Y:S01]  /*2530*/  @!P3 LDG.E R79, desc[UR36][R4.64] ;  /* 0x00000024044fb981 */ /* 0x000162000c1e1900 */
[----:B-1----:R-:W-:Y:S01]  /*2540*/  ISETP.GE.AND P3, PT, R83, 0x1, PT ;  /* 0x000000015300780c */ /* 0x002fe20003f66270 */
[----:B------:R-:W-:Y:S01]  /*2550*/  IMAD.MOV R3, RZ, RZ, -R7 ;  /* 0x000000ffff037224 */ /* 0x000fe200078e0a07 */
[----:B------:R-:W-:Y:S01]  /*2560*/  ISETP.GT.AND P4, PT, R45, R46, PT ;  /* 0x0000002e2d00720c */ /* 0x000fe20003f84270 */
[----:B------:R-:W-:Y:S01]  /*2570*/  IMAD R73, R186, 0x4000, R212 ;  /* 0x00004000ba497824 */ /* 0x000fe200078e02d4 */
[----:B------:R-:W-:Y:S05]  /*2580*/  YIELD ;  /* 0x0000000000007946 */ /* 0x000fea0003800000 */
[----:B------:R-:W-:Y:S01]  /*2590*/  BSSY B0, `(.L_x_1737) ;  /* 0x00004c1000007945 */ /* 0x000fe20003800000 */
[----:B------:R-:W-:Y:S01]  /*25a0*/  IMAD R78, R78, R3, R9 ;  /* 0x000000034e4e7224 */ /* 0x000fe200078e0209 */
[----:B------:R-:W-:Y:S01]  /*25b0*/  P2R R75, PR, RZ, 0x10 ;  /* 0x00000010ff4b7803 */ /* 0x000fe20000000000 */
        /* <DEDUP_REMOVED lines=9> */
[----:B------:R-:W-:Y:S02]  /*2650*/  IMAD R4, R64, R45, RZ ;  /* 0x0000002d40047224 */ /* 0x000fe400078e02ff */
[----:B------:R-:W-:Y:S01]  /*2660*/  IMAD R5, R78, UR5, R5 ;  /* 0x000000054e057c24 */ /* 0x000fe2000f8e0205 */
[----:B------:R-:W-:Y:S01]  /*2670*/  ULDC.64 UR4, c[0x0][0x310] ;  /* 0x0000c40000047ab9 */ /* 0x000fe20000000a00 */
[----:B------:R-:W-:-:S02]  /*2680*/  IMAD R80, R45, -0x40, R44 ;  /* 0xffffffc02d507824 */ /* 0x000fc400078e022c */
[----:B------:R-:W-:Y:S02]  /*2690*/  IMAD R0, R76, UR4, RZ ;  /* 0x000000044c007c24 */ /* 0x000fe4000f8e02ff */
[----:B------:R-:W-:Y:S01]  /*26a0*/  IMAD.IADD R3, R3, 0x1, R5 ;  /* 0x0000000103037824 */ /* 0x000fe200078e0205 */
[----:B------:R-:W-:Y:S01]  /*26b0*/  SHF.R.S32.HI R5, RZ, 0x1f, R45 ;  /* 0x0000001fff057819 */ /* 0x000fe2000001142d */
[C---:B------:R-:W-:Y:S01]  /*26c0*/  IMAD R7, R79.reuse, UR5, R0 ;  /* 0x000000054f077c24 */ /* 0x040fe2000f8e0200 */
[----:B------:R-:W-:Y:S01]  /*26d0*/  VIMNMX R80, R80, 0x40, PT ;  /* 0x0000004050507848 */ /* 0x000fe20003fe0100 */
[----:B------:R-:W-:Y:S01]  /*26e0*/  IMAD.WIDE.U32 R2, R79, UR4, R2 ;  /* 0x000000044f027c25 */ /* 0x000fe2000f8e0002 */
[----:B------:R-:W-:-:S03]  /*26f0*/  ULDC.64 UR4, c[0x0][0x308] ;  /* 0x0000c20000047ab9 */ /* 0x000fc60000000a00 */
[----:B------:R-:W-:Y:S02]  /*2700*/  IMAD.IADD R3, R3, 0x1, R7 ;  /* 0x0000000103037824 */ /* 0x000fe400078e0207 */
[----:B------:R-:W-:Y:S02]  /*2710*/  IMAD R7, R74, UR4, RZ ;  /* 0x000000044a077c24 */ /* 0x000fe4000f8e02ff */
[----:B------:R-:W-:Y:S02]  /*2720*/  IMAD R0, R68, R45, RZ ;  /* 0x0000002d44007224 */ /* 0x000fe400078e02ff */
[----:B------:R-:W-:-:S04]  /*2730*/  IMAD.WIDE.U32 R2, R22, UR4, R2 ;  /* 0x0000000416027c25 */ /* 0x000fc8000f8e0002 */
[----:B------:R-:W-:Y:S01]  /*2740*/  IMAD R9, R22, UR5, R7 ;  /* 0x0000000516097c24 */ /* 0x000fe2000f8e0207 */
[----:B------:R-:W-:Y:S01]  /*2750*/  ULDC.64 UR4, c[0x0][0x2e8] ;  /* 0x0000ba0000047ab9 */ /* 0x000fe20000000a00 */
[C---:B------:R-:W-:Y:S01]  /*2760*/  IMAD R11, R5.reuse, R66, R0 ;  /* 0x00000042050b7224 */ /* 0x040fe200078e0200 */
[----:B------:R-:W-:Y:S01]  /*2770*/  IADD3 R0, P4, R2, UR4, RZ ;  /* 0x0000000402007c10 */ /* 0x000fe2000ff9e0ff */
[----:B------:R-:W-:Y:S02]  /*2780*/  IMAD R13, R5, R60, R4 ;  /* 0x0000003c050d7224 */ /* 0x000fe400078e0204 */
[----:B------:R-:W-:Y:S01]  /*2790*/  IMAD.WIDE.U32 R6, R66, R45, RZ ;  /* 0x0000002d42067225 */ /* 0x000fe200078e00ff */
[----:B------:R-:W-:-:S03]  /*27a0*/  IADD3.X R2, R3, UR5, R9, P4, !PT ;  /* 0x0000000503027c10 */ /* 0x000fc6000a7fe409 */
[----:B------:R-:W-:-:S04]  /*27b0*/  IMAD.WIDE.U32 R4, R60, R45, RZ ;  /* 0x0000002d3c047225 */ /* 0x000fc800078e00ff */
        /* <DEDUP_REMOVED lines=8> */
[----:B------:R-:W-:Y:S02]  /*2840*/  CS2R R30, SRZ ;  /* 0x00000000001e7805 */ /* 0x000fe4000001ff00 */
[----:B------:R-:W-:-:S03]  /*2850*/  CS2R R48, SRZ ;  /* 0x0000000000307805 */ /* 0x000fc6000001ff00 */
[----:B------:R-:W-:Y:S05]  /*2860*/  @P3 BRA `(.L_x_1741) ;  /* 0x0000000000403947 */ /* 0x000fea0003800000 */
        /* <DEDUP_REMOVED lines=16> */
.L_x_1741:
[----:B------:R-:W-:Y:S05]  /*2970*/  BSYNC B1 ;  /* 0x0000000000017941 */ /* 0x000fea0003800000 */
.L_x_1740:
[----:B------:R-:W-:Y:S01]  /*2980*/  ISETP.GE.AND P4, PT, R227, R80, PT ;  /* 0x00000050e300720c */ /* 0x000fe20003f86270 */
[----:B------:R-:W-:Y:S01]  /*2990*/  BSSY B1, `(.L_x_1742) ;  /* 0x000001b000017945 */ /* 0x000fe20003800000 */
[----:B------:R-:W-:Y:S02]  /*29a0*/  CS2R R26, SRZ ;  /* 0x00000000001a7805 */ /* 0x000fe4000001ff00 */
[----:B------:R-:W-:Y:S01]  /*29b0*/  CS2R R24, SRZ ;  /* 0x0000000000187805 */ /* 0x000fe2000001ff00 */
[----:B-----5:R-:W-:Y:S01]  /*29c0*/  IMAD.MOV.U32 R84, RZ, RZ, R32 ;  /* 0x000000ffff547224 */ /* 0x020fe200078e0020 */
[----:B------:R-:W-:Y:S01]  /*29d0*/  CS2R R28, SRZ ;  /* 0x00000000001c7805 */ /* 0x000fe2000001ff00 */
[----:B------:R-:W-:-:S06]  /*29e0*/  IMAD.MOV.U32 R96, RZ, RZ, R34 ;  /* 0x000000ffff607224 */ /* 0x000fcc00078e0022 */
[----:B------:R-:W-:Y:S05]  /*29f0*/  @P4 BRA `(.L_x_1743) ;  /* 0x0000000000504947 */ /* 0x000fea0003800000 */
        /* <DEDUP_REMOVED lines=20> */
.L_x_1743:
[----:B------:R-:W-:Y:S05]  /*2b40*/  BSYNC B1 ;  /* 0x0000000000017941 */ /* 0x000fea0003800000 */
.L_x_1742:
[----:B------:R-:W-:Y:S01]  /*2b50*/  UISETP.NE.AND UP0, UPT, UR61, 0x3, UPT ;  /* 0x000000033d00788c */ /* 0x000fe2000bf05270 */
[----:B------:R-:W-:Y:S01]  /*2b60*/  MOV R87, R30 ;  /* 0x0000001e00577202 */ /* 0x000fe20000000f00 */
[----:B------:R-:W-:Y:S02]  /*2b70*/  IMAD.MOV.U32 R93, RZ, RZ, R48 ;  /* 0x000000ffff5d7224 */ /* 0x000fe400078e0030 */
[----:B-----5:R-:W-:Y:S02]  /*2b80*/  IMAD.MOV.U32 R38, RZ, RZ, R8 ;  /* 0x000000ffff267224 */ /* 0x020fe400078e0008 */
[----:B------:R-:W-:Y:S01]  /*2b90*/  PLOP3.LUT P5, PT, PT, PT, UP0, 0x80, 0x0 ;  /* 0x000000000000781c */ /* 0x000fe20003faf008 */
[----:B------:R-:W-:Y:S02]  /*2ba0*/  IMAD.MOV.U32 R85, RZ, RZ, R26 ;  /* 0x000000ffff557224 */ /* 0x000fe400078e001a */
[----:B------:R-:W-:Y:S02]  /*2bb0*/  IMAD.MOV.U32 R82, RZ, RZ, R24 ;  /* 0x000000ffff527224 */ /* 0x000fe400078e0018 */
[----:B------:R-:W-:-:S08]  /*2bc0*/  IMAD.MOV.U32 R86, RZ, RZ, R28 ;  /* 0x000000ffff567224 */ /* 0x000fd000078e001c */
[----:B------:R-:W-:Y:S05]  /*2bd0*/  @!P5 BRA `(.L_x_1744) ;  /* 0x000000000004d947 */ /* 0x000fea0003800000 */
[----:B------:R-:W-:Y:S01]  /*2be0*/  BPT.TRAP 0x1 ;  /* 0x000000040000795c */ /* 0x000fe20000300000 */
.L_x_1744:
[----:B------:R-:W-:Y:S01]  /*2bf0*/  IMAD R72, R186, 0x8, R184 ;  /* 0x00000008ba487824 */ /* 0x000fe200078e02b8 */
[----:B------:R-:W-:Y:S01]  /*2c00*/  SHF.L.U32 R81, R195, 0x1f, RZ ;  /* 0x0000001fc3517819 */ /* 0x000fe200000006ff */
[----:B------:R-:W-:Y:S03]  /*2c10*/  BSSY B1, `(.L_x_1745) ;  /* 0x0000003000017945 */ /* 0x000fe60003800000 */
[----:B------:R-:W2:Y:S02]  /*2c20*/  SYNCS.PHASECHK.TRANS64.TRYWAIT P6, [R72+URZ+0x28490], R81 ;  /* 0x02849051480075a7 */ /* 0x000ea400080c017f */
[----:B--2---:R-:W-:Y:S05]  /*2c30*/  @!P6 BRA `(.L_x_1746) ;  /* 0x0000023800d8e947 */ /* 0x004fea0003800000 */
.L_x_2115:
[----:B------:R-:W-:Y:S05]  /*2c40*/  BSYNC B1 ;  /* 0x0000000000017941 */ /* 0x000fea0003800000 */
.L_x_1745:
[----:B------:R-:W-:-:S03]  /*2c50*/  UMOV UR4, 0xffffffff ;  /* 0xffffffff00047882 */ /* 0x000fc60000000000 */
[----:B------:R-:W-:Y:S05]  /*2c60*/  BRA.DIV UR4, `(.L_x_1747) ;  /* 0x0000023a04e07947 */ /* 0x000fea000b800000 */
[----:B------:R3:W4:Y:S04]  /*2c70*/  SHFL.IDX PT, R3, R2, RZ, 0x181f ;  /* 0x00181fff02037589 */ /* 0x00072800000e0000 */
[----:B------:R3:W0:Y:S02]  /*2c80*/  SHFL.IDX PT, R14, R0, RZ, 0x181f ;  /* 0x00181fff000e7589 */ /* 0x00062400000e0000 */
.L_x_2119:
[----:B------:R-:W-:Y:S04]  /*2c90*/  BSSY B1, `(.L_x_1748) ;  /* 0x00000ef000017945 */ /* 0x000fe80003800000 */
[----:B------:R-:W-:Y:S05]  /*2ca0*/  @P3 BRA `(.L_x_1749) ;  /* 0x0000000c00b43947 */ /* 0x000fea0003800000 */
[----:B------:R-:W-:Y:S04]  /*2cb0*/  BSSY B2, `(.L_x_1750) ;  /* 0x0000076000027945 */ /* 0x000fe80003800000 */
[----:B------:R-:W-:Y:S05]  /*2cc0*/  @P1 BRA `(.L_x_1751) ;  /* 0x0000000400d01947 */ /* 0x000fea0003800000 */
[----:B-1----:R1:W1:Y:S01]  /*2cd0*/  LDS.128 R4, [R73+0x20000] ;  /* 0x0200000049047984 */ /* 0x0022620000000c00 */
[----:B0-----:R-:W-:Y:S01]  /*2ce0*/  IADD3 R10, P3, R16, R14, RZ ;  /* 0x0000000e100a7210 */ /* 0x001fe20007f7e0ff */
[----:B------:R-:W-:Y:S04]  /*2cf0*/  BSSY B3, `(.L_x_1752) ;  /* 0x0000070000037945 */ /* 0x000fe80003800000 */
[----:B----4-:R-:W-:Y:S01]  /*2d00*/  IMAD.X R11, R3, 0x1, R17, P3 ;  /* 0x00000001030b7824 */ /* 0x010fe200018e0611 */
[----:B------:R-:W-:-:S13]  /*2d10*/  ISETP.GE.AND P3, PT, R18, R83, PT ;  /* 0x000000531200720c */ /* 0x000fda0003f66270 */
[----:B------:R-:W-:Y:S05]  /*2d20*/  @P3 BRA `(.L_x_1753) ;  /* 0x0000000400b03947 */ /* 0x000fea0003800000 */
[--C-:B------:R-:W-:Y:S01]  /*2d30*/  SHF.R.U32.HI R91, RZ, 0x10, R35.reuse ;  /* 0x00000010ff5b7819 */ /* 0x100fe20000011623 */
[----:B-1----:R-:W-:Y:S01]  /*2d40*/  IMAD.MOV.U32 R13, RZ, RZ, R6 ;  /* 0x000000ffff0d7224 */ /* 0x002fe200078e0006 */
[----:B------:R-:W-:Y:S01]  /*2d50*/  SHF.R.U32.HI R90, RZ, 0x8, R35 ;  /* 0x00000008ff5a7819 */ /* 0x000fe20000011623 */
[----:B------:R-:W-:Y:S01]  /*2d60*/  IMAD.MOV.U32 R15, RZ, RZ, R7 ;  /* 0x000000ffff0f7224 */ /* 0x000fe200078e0007 */
[----:B------:R-:W-:Y:S02]  /*2d70*/  LOP3.LUT R12, R35, 0xff, RZ, 0xc0, !PT ;  /* 0x000000ff230c7812 */ /* 0x000fe400078ec0ff */
[----:B------:R-:W-:Y:S01]  /*2d80*/  SHF.R.U32.HI R89, RZ, 0x18, R35 ;  /* 0x00000018ff597819 */ /* 0x000fe20000011623 */
[----:B------:R-:W-:Y:S01]  /*2d90*/  IMAD.SHL.U32 R6, R90, 0x100, RZ ;  /* 0x000001005a067824 */ /* 0x000fe200078e00ff */
[----:B------:R-:W-:Y:S02]  /*2da0*/  LOP3.LUT R34, R49, 0xff, RZ, 0xc0, !PT ;  /* 0x000000ff31227812 */ /* 0x000fe400078ec0ff */
[----:B------:R-:W-:-:S02]  /*2db0*/  SHF.R.U32.HI R35, RZ, 0x18, R49 ;  /* 0x00000018ff237819 */ /* 0x000fc40000011631 */
[--C-:B------:R-:W-:Y:S02]  /*2dc0*/  SHF.R.U32.HI R48, RZ, 0x8, R49.reuse ;  /* 0x00000008ff307819 */ /* 0x100fe40000011631 */
[----:B------:R-:W-:Y:S02]  /*2dd0*/  PRMT R35, R35, 0x654, R34 ;  /* 0x0000065423237816 */ /* 0x000fe40000000022 */
[----:B------:R-:W-:Y:S02]  /*2de0*/  SHF.R.U32.HI R88, RZ, 0x10, R49 ;  /* 0x00000010ff587819 */ /* 0x000fe40000011631 */
[----:B------:R-:W-:Y:S02]  /*2df0*/  SHF.L.U32 R34, R48, 0x8, RZ ;  /* 0x0000000830227819 */ /* 0x000fe400000006ff */
[----:B------:R-:W-:Y:S02]  /*2e00*/  PRMT R7, R89, 0x654, R12 ;  /* 0x0000065459077816 */ /* 0x000fe4000000000c */
[----:B------:R-:W-:Y:S01]  /*2e10*/  LOP3.LUT R49, R35, 0xff00, R34, 0xf8, !PT ;  /* 0x0000ff0023317812 */ /* 0x000fe200078ef822 */
[----:B------:R-:W-:Y:S01]  /*2e20*/  IMAD.U32 R34, R88, 0x10000, RZ ;  /* 0x0001000058227824 */ /* 0x000fe200078e00ff */
[----:B------:R-:W-:Y:S01]  /*2e30*/  LOP3.LUT R12, R7, 0xff00, R6, 0xf8, !PT ;  /* 0x0000ff00070c7812 */ /* 0x000fe200078ef806 */
[----:B------:R-:W-:Y:S01]  /*2e40*/  IMAD.U32 R7, R91, 0x10000, RZ ;  /* 0x000100005b077824 */ /* 0x000fe200078e00ff */
[----:B------:R-:W-:-:S02]  /*2e50*/  F2FP.F16.E4M3.UNPACK_B R35, R93.H1 ;  /* 0x0000005dff23723e */ /* 0x000fc400030006ff */
[-C--:B------:R-:W-:Y:S02]  /*2e60*/  F2FP.F16.E4M3.UNPACK_B R6, R5.reuse ;  /* 0x00000005ff06723e */ /* 0x080fe400020006ff */
[----:B------:R-:W-:Y:S01]  /*2e70*/  F2FP.F16.E4M3.UNPACK_B R5, R5.H1 ;  /* 0x00000005ff05723e */ /* 0x000fe200030006ff */
[--C-:B------:R-:W-:Y:S01]  /*2e80*/  HADD2.F32 R88, -RZ, R35.reuse.H1_H1 ;  /* 0x30000023ff587230 */ /* 0x100fe20000004100 */
[----:B------:R-:W-:Y:S01]  /*2e90*/  LOP3.LUT R89, R49, 0xff0000, R34, 0xf8, !PT ;  /* 0x00ff000031597812 */ /* 0x000fe200078ef822 */
[----:B------:R-:W-:Y:S01]  /*2ea0*/  HADD2.F32 R49, -RZ, R35.H0_H0 ;  /* 0x20000023ff317230 */ /* 0x000fe20000004100 */
[----:B------:R-:W-:Y:S01]  /*2eb0*/  LOP3.LUT R48, R12, 0xff0000, R7, 0xf8, !PT ;  /* 0x00ff00000c307812 */ /* 0x000fe200078ef807 */
[--C-:B------:R-:W-:Y:S01]  /*2ec0*/  HADD2.F32 R7, -RZ, R6.reuse.H1_H1 ;  /* 0x30000006ff077230 */ /* 0x100fe20000004100 */
[----:B------:R-:W-:Y:S01]  /*2ed0*/  F2FP.F16.E4M3.UNPACK_B R34, R96.H1 ;  /* 0x00000060ff22723e */ /* 0x000fe200030006ff */
[----:B------:R-:W-:Y:S02]  /*2ee0*/  HADD2.F32 R12, -RZ, R5.H1_H1 ;  /* 0x30000005ff0c7230 */ /* 0x000fe40000004100 */
[----:B------:R-:W-:-:S02]  /*2ef0*/  HADD2.F32 R6, -RZ, R6.H0_H0 ;  /* 0x20000006ff067230 */ /* 0x000fc40000004100 */
[-C--:B------:R-:W-:Y:S01]  /*2f00*/  FMUL.FTZ R91, R7, R49.reuse ;  /* 0x00000031075b7220 */ /* 0x080fe20000410000 */
[--C-:B------:R-:W-:Y:S02]  /*2f10*/  HADD2.F32 R35, -RZ, R34.reuse.H0_H0 ;  /* 0x20000022ff237230 */ /* 0x100fe40000004100 */
[-C--:B------:R-:W-:Y:S01]  /*2f20*/  FMUL.FTZ R94, R12, R88.reuse ;  /* 0x000000580c5e7220 */ /* 0x080fe20000410000 */
[----:B------:R-:W-:Y:S02]  /*2f30*/  HADD2.F32 R5, -RZ, R5.H0_H0 ;  /* 0x20000005ff057230 */ /* 0x000fe40000004100 */
[C---:B------:R-:W-:Y:S01]  /*2f40*/  FMUL.FTZ R90, R6.reuse, R49 ;  /* 0x00000031065a7220 */ /* 0x040fe20000410000 */
[----:B------:R-:W-:Y:S02]  /*2f50*/  HADD2.F32 R34, -RZ, R34.H1_H1 ;  /* 0x30000022ff227230 */ /* 0x000fe40000004100 */
[----:B------:R-:W-:Y:S01]  /*2f60*/  FFMA.FTZ R92, R6, R35, -R91 ;  /* 0x00000023065c7223 */ /* 0x000fe2000001085b */
[----:B------:R-:W-:Y:S01]  /*2f70*/  F2FP.F16.E4M3.UNPACK_B R6, R93 ;  /* 0x0000005dff06723e */ /* 0x000fe200020006ff */
[----:B------:R-:W-:Y:S01]  /*2f80*/  FMUL.FTZ R49, R5, R88 ;  /* 0x0000005805317220 */ /* 0x000fe20000410000 */
[----:B------:R-:W-:Y:S01]  /*2f90*/  FFMA.FTZ R93, R7, R35, R90 ;  /* 0x00000023075d7223 */ /* 0x000fe2000001005a */
[----:B------:R-:W-:Y:S01]  /*2fa0*/  FFMA.FTZ R94, R5, R34, -R94 ;  /* 0x00000022055e7223 */ /* 0x000fe2000001085e */
[----:B------:R-:W-:Y:S01]  /*2fb0*/  F2FP.F16.E4M3.UNPACK_B R5, R4.H1 ;  /* 0x00000004ff05723e */ /* 0x000fe200030006ff */
[----:B------:R-:W-:Y:S01]  /*2fc0*/  FFMA.FTZ R95, R12, R34, R49 ;  /* 0x000000220c5f7223 */ /* 0x000fe20000010031 */
[----:B------:R-:W-:Y:S01]  /*2fd0*/  F2FP.F16.E4M3.UNPACK_B R4, R4 ;  /* 0x00000004ff04723e */ /* 0x000fe200020006ff */
[--C-:B------:R-:W-:Y:S01]  /*2fe0*/  HADD2.F32 R49, -RZ, R6.reuse.H1_H1 ;  /* 0x30000006ff317230 */ /* 0x100fe20000004100 */
[----:B------:R-:W-:Y:S01]  /*2ff0*/  F2FP.F16.E4M3.UNPACK_B R12, R96 ;  /* 0x00000060ff0c723e */ /* 0x000fe200020006ff */
[----:B------:R-:W-:Y:S01]  /*3000*/  HADD2.F32 R35, -RZ, R6.H0_H0 ;  /* 0x20000006ff237230 */ /* 0x000fe20000004100 */
[----:B------:R-:W-:Y:S01]  /*3010*/  F2FP.SATFINITE.E4M3.F32.PACK_AB_MERGE_C R98, R95, R94, RZ ;  /* 0x0000005e5f62723e */ /* 0x000fe200048070ff */
[----:B------:R-:W-:-:S02]  /*3020*/  HADD2.F32 R6, -RZ, R5.H0_H0 ;  /* 0x20000005ff067230 */ /* 0x000fc40000004100 */
[----:B------:R-:W-:Y:S02]  /*3030*/  HADD2.F32 R7, -RZ, R5.H1_H1 ;  /* 0x30000005ff077230 */ /* 0x000fe40000004100 */
[--C-:B------:R-:W-:Y:S02]  /*3040*/  HADD2.F32 R5, -RZ, R4.reuse.H0_H0 ;  /* 0x20000004ff057230 */ /* 0x100fe40000004100 */
[-C--:B------:R-:W-:Y:S01]  /*3050*/  FMUL.FTZ R90, R6, R49.reuse ;  /* 0x00000031065a7220 */ /* 0x080fe20000410000 */
[----:B------:R-:W-:Y:S02]  /*3060*/  HADD2.F32 R4, -RZ, R4.H1_H1 ;  /* 0x30000004ff047230 */ /* 0x000fe40000004100 */
[----:B------:R-:W-:Y:S01]  /*3070*/  FMUL.FTZ R91, R7, R49 ;  /* 0x00000031075b7220 */ /* 0x000fe20000410000 */
[--C-:B------:R-:W-:Y:S02]  /*3080*/  HADD2.F32 R34, -RZ, R12.reuse.H1_H1 ;  /* 0x3000000cff227230 */ /* 0x100fe40000004100 */
[----:B------:R-:W-:-:S02]  /*3090*/  HADD2.F32 R12, -RZ, R12.H0_H0 ;  /* 0x2000000cff0c7230 */ /* 0x000fc40000004100 */
[-C--:B------:R-:W-:Y:S01]  /*30a0*/  FMUL.FTZ R88, R4, R35.reuse ;  /* 0x0000002304587220 */ /* 0x080fe20000410000 */
[----:B------:R-:W-:Y:S01]  /*30b0*/  FMUL.FTZ R35, R5, R35 ;  /* 0x0000002305237220 */ /* 0x000fe20000410000 */
[-C--:B------:R-:W-:Y:S01]  /*30c0*/  FFMA.FTZ R6, R6, R34.reuse, -R91 ;  /* 0x0000002206067223 */ /* 0x080fe2000001085b */
[----:B------:R-:W-:Y:S01]  /*30d0*/  FFMA.FTZ R7, R7, R34, R90 ;  /* 0x0000002207077223 */ /* 0x000fe2000001005a */
[-C--:B------:R-:W-:Y:S01]  /*30e0*/  FFMA.FTZ R90, R5, R12.reuse, -R88 ;  /* 0x0000000c055a7223 */ /* 0x080fe20000010858 */
[----:B------:R-:W-:Y:S01]  /*30f0*/  FFMA.FTZ R91, R4, R12, R35 ;  /* 0x0000000c045b7223 */ /* 0x000fe20000010023 */
[----:B------:R-:W-:Y:S02]  /*3100*/  F2FP.F16.E4M3.UNPACK_B R5, R15.H1 ;  /* 0x0000000fff05723e */ /* 0x000fe400030006ff */
[----:B------:R-:W-:Y:S02]  /*3110*/  F2FP.F16.E4M3.UNPACK_B R35, R89.H1 ;  /* 0x00000059ff23723e */ /* 0x000fe400030006ff */
[----:B------:R-:W-:Y:S01]  /*3120*/  F2FP.SATFINITE.E4M3.F32.PACK_AB_MERGE_C R97, R7, R6, RZ ;  /* 0x000000060761723e */ /* 0x000fe200048070ff */
[----:B------:R-:W-:Y:S01]  /*3130*/  HADD2.F32 R7, -RZ, R5.H1_H1 ;  /* 0x30000005ff077230 */ /* 0x000fe20000004100 */
[-C--:B------:R-:W-:Y:S01]  /*3140*/  F2FP.F16.E4M3.UNPACK_B R12, R48.reuse.H1 ;  /* 0x00000030ff0c723e */ /* 0x080fe200030006ff */
[----:B------:R-:W-:Y:S01]  /*3150*/  HADD2.F32 R88, -RZ, R35.H1_H1 ;  /* 0x30000023ff587230 */ /* 0x000fe20000004100 */
[----:B------:R-:W-:Y:S01]  /*3160*/  F2FP.F16.E4M3.UNPACK_B R4, R13.H1 ;  /* 0x0000000dff04723e */ /* 0x000fe200030006ff */
[----:B------:R-:W-:Y:S01]  /*3170*/  HADD2.F32 R6, -RZ, R5.H0_H0 ;  /* 0x20000005ff067230 */ /* 0x000fe20000004100 */
[----:B------:R-:W-:Y:S01]  /*3180*/  F2FP.F16.E4M3.UNPACK_B R89, R89 ;  /* 0x00000059ff59723e */ /* 0x000fe200020006ff */
[----:B------:R-:W-:Y:S01]  /*3190*/  HADD2.F32 R34, -RZ, R12.H1_H1 ;  /* 0x3000000cff227230 */ /* 0x000fe20000004100 */
[----:B------:R-:W-:Y:S01]  /*31a0*/  F2FP.F16.E4M3.UNPACK_B R48, R48 ;  /* 0x00000030ff30723e */ /* 0x000fe200020006ff */
[----:B------:R-:W-:-:S02]  /*31b0*/  HADD2.F32 R5, -RZ, R4.H1_H1 ;  /* 0x30000004ff057230 */ /* 0x000fc40000004100 */
[-C--:B------:R-:W-:Y:S01]  /*31c0*/  FMUL.FTZ R95, R7, R88.reuse ;  /* 0x00000058075f7220 */ /* 0x080fe20000410000 */
[--C-:B------:R-:W-:Y:S02]  /*31d0*/  HADD2.F32 R49, -RZ, R89.reuse.H1_H1 ;  /* 0x30000059ff317230 */ /* 0x100fe40000004100 */
[C---:B------:R-:W-:Y:S01]  /*31e0*/  FMUL.FTZ R94, R6.reuse, R88 ;  /* 0x00000058065e7220 */ /* 0x040fe20000410000 */
[----:B------:R-:W-:Y:S02]  /*31f0*/  HADD2.F32 R4, -RZ, R4.H0_H0 ;  /* 0x20000004ff047230 */ /* 0x000fe40000004100 */
[----:B------:R-:W-:Y:S01]  /*3200*/  FFMA.FTZ R96, R6, R34, -R95 ;  /* 0x0000002206607223 */ /* 0x000fe2000001085f */
[----:B------:R-:W-:Y:S01]  /*3210*/  HADD2.F32 R6, -RZ, R48.H1_H1 ;  /* 0x30000030ff067230 */ /* 0x000fe20000004100 */
[----:B------:R-:W-:Y:S01]  /*3220*/  F2FP.F16.E4M3.UNPACK_B R15, R15 ;  /* 0x0000000fff0f723e */ /* 0x000fe200020006ff */
[-C--:B------:R-:W-:Y:S01]  /*3230*/  FMUL.FTZ R95, R5, R49.reuse ;  /* 0x00000031055f7220 */ /* 0x080fe20000410000 */
[----:B------:R-:W-:Y:S01]  /*3240*/  FMUL.FTZ R88, R4, R49 ;  /* 0x0000003104587220 */ /* 0x000fe20000410000 */
[----:B------:R-:W-:Y:S01]  /*3250*/  F2FP.F16.E4M3.UNPACK_B R13, R13 ;  /* 0x0000000dff0d723e */ /* 0x000fe200020006ff */
[----:B------:R-:W-:-:S02]  /*3260*/  HADD2.F32 R89, -RZ, R89.H0_H0 ;  /* 0x20000059ff597230 */ /* 0x000fc40000004100 */
[-C--:B------:R-:W-:Y:S01]  /*3270*/  FFMA.FTZ R95, R4, R6.reuse, -R95 ;  /* 0x00000006045f7223 */ /* 0x080fe2000001085f */
[----:B------:R-:W-:Y:S01]  /*3280*/  FFMA.FTZ R88, R5, R6, R88 ;  /* 0x0000000605587223 */ /* 0x000fe20000010058 */
[--C-:B------:R-:W-:Y:S02]  /*3290*/  HADD2.F32 R5, -RZ, R15.reuse.H0_H0 ;  /* 0x2000000fff057230 */ /* 0x100fe40000004100 */
[----:B------:R-:W-:Y:S01]  /*32a0*/  FFMA.FTZ R49, R7, R34, R94 ;  /* 0x0000002207317223 */ /* 0x000fe2000001005e */
[----:B------:R-:W-:Y:S02]  /*32b0*/  HADD2.F32 R15, -RZ, R15.H1_H1 ;  /* 0x3000000fff0f7230 */ /* 0x000fe40000004100 */
[----:B------:R-:W-:Y:S01]  /*32c0*/  HADD2.F32 R6, -RZ, R35.H0_H0 ;  /* 0x20000023ff067230 */ /* 0x000fe20000004100 */
[----:B------:R-:W-:Y:S01]  /*32d0*/  F2FP.SATFINITE.E4M3.F32.PACK_AB_MERGE_C R88, R88, R95, RZ ;  /* 0x0000005f5858723e */ /* 0x000fe200048070ff */
[--C-:B------:R-:W-:Y:S01]  /*32e0*/  HADD2.F32 R4, -RZ, R13.reuse.H0_H0 ;  /* 0x2000000dff047230 */ /* 0x100fe20000004100 */
[----:B------:R-:W-:Y:S01]  /*32f0*/  F2FP.SATFINITE.E4M3.F32.PACK_AB_MERGE_C R49, R49, R96, RZ ;  /* 0x000000603131723e */ /* 0x000fe200048070ff */
[----:B------:R-:W-:-:S02]  /*3300*/  HADD2.F32 R13, -RZ, R13.H1_H1 ;  /* 0x3000000dff0d7230 */ /* 0x000fc40000004100 */
[-C--:B------:R-:W-:Y:S01]  /*3310*/  FMUL.FTZ R34, R15, R6.reuse ;  /* 0x000000060f227220 */ /* 0x080fe20000410000 */
[----:B------:R-:W-:Y:S02]  /*3320*/  HADD2.F32 R48, -RZ, R48.H0_H0 ;  /* 0x20000030ff307230 */ /* 0x000fe40000004100 */
[----:B------:R-:W-:Y:S01]  /*3330*/  FMUL.FTZ R94, R5, R6 ;  /* 0x00000006055e7220 */ /* 0x000fe20000410000 */
[----:B------:R-:W-:Y:S02]  /*3340*/  HADD2.F32 R12, -RZ, R12.H0_H0 ;  /* 0x2000000cff0c7230 */ /* 0x000fe40000004100 */
[-C--:B------:R-:W-:Y:S01]  /*3350*/  FMUL.FTZ R7, R13, R89.reuse ;  /* 0x000000590d077220 */ /* 0x080fe20000410000 */
[----:B------:R-:W-:-:S03]  /*3360*/  FMUL.FTZ R6, R4, R89 ;  /* 0x0000005904067220 */ /* 0x000fc60000410000 */
[-C--:B------:R-:W-:Y:S01]  /*3370*/  FFMA.FTZ R7, R4, R48.reuse, -R7 ;  /* 0x0000003004077223 */ /* 0x080fe20000010807 */
[----:B------:R-:W-:Y:S01]  /*3380*/  FFMA.FTZ R6, R13, R48, R6 ;  /* 0x000000300d067223 */ /* 0x000fe20000010006 */
[-C--:B------:R-:W-:Y:S01]  /*3390*/  FFMA.FTZ R34, R5, R12.reuse, -R34 ;  /* 0x0000000c05227223 */ /* 0x080fe20000010822 */
[----:B------:R-:W-:Y:S01]  /*33a0*/  FFMA.FTZ R15, R15, R12, R94 ;  /* 0x0000000c0f0f7223 */ /* 0x000fe2000001005e */
[----:B------:R-:W-:Y:S02]  /*33b0*/  F2FP.SATFINITE.E4M3.F32.PACK_AB_MERGE_C R5, R93, R92, R98 ;  /* 0x0000005c5d05723e */ /* 0x000fe40004807062 */
[----:B------:R-:W-:Y:S02]  /*33c0*/  F2FP.SATFINITE.E4M3.F32.PACK_AB_MERGE_C R6, R6, R7, R88 ;  /* 0x000000070606723e */ /* 0x000fe40004807058 */
[----:B------:R-:W-:Y:S02]  /*33d0*/  F2FP.SATFINITE.E4M3.F32.PACK_AB_MERGE_C R4, R91, R90, R97 ;  /* 0x0000005a5b04723e */ /* 0x000fe40004807061 */
[----:B------:R-:W-:-:S07]  /*33e0*/  F2FP.SATFINITE.E4M3.F32.PACK_AB_MERGE_C R7, R15, R34, R49 ;  /* 0x000000220f07723e */ /* 0x000fce0004807031 */
.L_x_1753:
[----:B------:R-:W-:Y:S05]  /*33f0*/  BSYNC B3 ;  /* 0x0000000000037941 */ /* 0x000fea0003800000 */
.L_x_1752:
[----:B-1----:R0:W-:Y:S02]  /*3400*/  ST.E.128 desc[UR36][R10.64], R4 ;  /* 0x000000040a007985 */ /* 0x0021e4000c101d24 */
.L_x_1751:
[----:B------:R-:W-:Y:S05]  /*3410*/  BSYNC B2 ;  /* 0x0000000000027941 */ /* 0x000fea0003800000 */
.L_x_1750:
[----:B------:R-:W-:Y:S05]  /*3420*/  @P2 BRA `(.L_x_1749) ;  /* 0x0000000400d42947 */ /* 0x000fea0003800000 */
[----:B01----:R0:W1:Y:S01]  /*3430*/  LDS.128 R4, [R73+0x22000] ;  /* 0x0220000049047984 */ /* 0x0030620000000c00 */
[----:B------:R-:W-:Y:S01]  /*3440*/  IADD3 R14, P3, R187, R14, RZ ;  /* 0x0000000ebb0e7210 */ /* 0x000fe20007f7e0ff */
[----:B------:R-:W-:Y:S04]  /*3450*/  BSSY B2, `(.L_x_1754) ;  /* 0x0000071000027945 */ /* 0x000fe80003800000 */
[----:B----4-:R-:W-:Y:S01]  /*3460*/  IMAD.X R15, R3, 0x1, R194, P3 ;  /* 0x00000001030f7824 */ /* 0x010fe200018e06c2 */
[----:B------:R-:W-:-:S13]  /*3470*/  ISETP.GE.AND P3, PT, R191, R83, PT ;  /* 0x00000053bf00720c */ /* 0x000fda0003f66270 */
[----:B0-----:R-:W-:Y:S05]  /*3480*/  @P3 BRA `(.L_x_1755) ;  /* 0x0000000400b43947 */ /* 0x001fea0003800000 */
[----:B------:R-:W-:Y:S01]  /*3490*/  SHF.R.U32.HI R13, RZ, 0x8, R31 ;  /* 0x00000008ff0d7819 */ /* 0x000fe2000001161f */
[----:B-1----:R-:W-:Y:S01]  /*34a0*/  IMAD.MOV.U32 R11, RZ, RZ, R7 ;  /* 0x000000ffff0b7224 */ /* 0x002fe200078e0007 */
[--C-:B------:R-:W-:Y:S01]  /*34b0*/  SHF.R.U32.HI R34, RZ, 0x18, R33.reuse ;  /* 0x00000018ff227819 */ /* 0x100fe20000011621 */
[----:B------:R-:W-:Y:S01]  /*34c0*/  IMAD.MOV.U32 R10, RZ, RZ, R6 ;  /* 0x000000ffff0a7224 */ /* 0x000fe200078e0006 */
[----:B------:R-:W-:Y:S01]  /*34d0*/  LOP3.LUT R3, R33, 0xff, RZ, 0xc0, !PT ;  /* 0x000000ff21037812 */ /* 0x000fe200078ec0ff */
[----:B------:R-:W-:Y:S01]  /*34e0*/  IMAD.SHL.U32 R7, R13, 0x100, RZ ;  /* 0x000001000d077824 */ /* 0x000fe200078e00ff */
[--C-:B------:R-:W-:Y:S02]  /*34f0*/  SHF.R.U32.HI R32, RZ, 0x8, R33.reuse ;  /* 0x00000008ff207819 */ /* 0x100fe40000011621 */
[----:B------:R-:W-:Y:S02]  /*3500*/  SHF.R.U32.HI R30, RZ, 0x10, R33 ;  /* 0x00000010ff1e7819 */ /* 0x000fe40000011621 */
[----:B------:R-:W-:Y:S01]  /*3510*/  SHF.R.U32.HI R33, RZ, 0x18, R31 ;  /* 0x00000018ff217819 */ /* 0x000fe2000001161f */
[----:B------:R-:W-:Y:S01]  /*3520*/  IMAD.SHL.U32 R6, R32, 0x100, RZ ;  /* 0x0000010020067824 */ /* 0x000fe200078e00ff */
[----:B------:R-:W-:-:S02]  /*3530*/  LOP3.LUT R12, R31, 0xff, RZ, 0xc0, !PT ;  /* 0x000000ff1f0c7812 */ /* 0x000fc400078ec0ff */
[----:B------:R-:W-:Y:S02]  /*3540*/  SHF.R.U32.HI R31, RZ, 0x10, R31 ;  /* 0x00000010ff1f7819 */ /* 0x000fe4000001161f */
[----:B------:R-:W-:Y:S02]  /*3550*/  PRMT R12, R33, 0x654, R12 ;  /* 0x00000654210c7816 */ /* 0x000fe4000000000c */
[----:B------:R-:W-:Y:S01]  /*3560*/  PRMT R3, R34, 0x654, R3 ;  /* 0x0000065422037816 */ /* 0x000fe20000000003 */
[----:B------:R-:W-:Y:S01]  /*3570*/  IMAD.U32 R31, R31, 0x10000, RZ ;  /* 0x000100001f1f7824 */ /* 0x000fe200078e00ff */
[----:B------:R-:W-:Y:S01]  /*3580*/  LOP3.LUT R12, R12, 0xff00, R7, 0xf8, !PT ;  /* 0x0000ff000c0c7812 */ /* 0x000fe200078ef807 */
[----:B------:R-:W-:Y:S01]  /*3590*/  IMAD.U32 R7, R30, 0x10000, RZ ;  /* 0x000100001e077824 */ /* 0x000fe200078e00ff */
[----:B------:R-:W-:Y:S02]  /*35a0*/  LOP3.LUT R6, R3, 0xff00, R6, 0xf8, !PT ;  /* 0x0000ff0003067812 */ /* 0x000fe400078ef806 */
        /* <DEDUP_REMOVED lines=91> */
.L_x_1755:
[----:B------:R-:W-:Y:S05]  /*3b60*/  BSYNC B2 ;  /* 0x0000000000027941 */ /* 0x000fea0003800000 */
.L_x_1754:
[----:B-1----:R0:W-:Y:S02]  /*3b70*/  ST.E.128 desc[UR36][R14.64], R4 ;  /* 0x000000040e007985 */ /* 0x0021e4000c101d24 */
.L_x_1749:
[----:B------:R-:W-:Y:S05]  /*3b80*/  BSYNC B1 ;  /* 0x0000000000017941 */ /* 0x000fea0003800000 */
.L_x_1748:
[----:B------:R-:W-:-:S03]  /*3b90*/  UMOV UR4, 0xffffffff ;  /* 0xffffffff00047882 */ /* 0x000fc60000000000 */
[----:B------:R-:W-:Y:S05]  /*3ba0*/  BRA.DIV UR4, `(.L_x_1756) ;  /* 0x0000022e04587947 */ /* 0x000fea000b800000 */
[----:B----4-:R4:W1:Y:S04]  /*3bb0*/  SHFL.IDX PT, R3, R2, 0x1, 0x181f ;  /* 0x00381f0002037f89 */ /* 0x01086800000e0000 */
[----:B0-----:R4:W0:Y:S02]  /*3bc0*/  SHFL.IDX PT, R14, R0, 0x1, 0x181f ;  /* 0x00381f00000e7f89 */ /* 0x00182400000e0000 */
.L_x_2123:
[----:B------:R-:W-:Y:S05]  /*3bd0*/  @P4 BRA `(.L_x_1757) ;  /* 0x0000003400704947 */ /* 0x000fea0003800000 */
[----:B------:R-:W-:Y:S04]  /*3be0*/  BSSY B1, `(.L_x_1758) ;  /* 0x0000075000017945 */ /* 0x000fe80003800000 */
[----:B------:R-:W-:Y:S05]  /*3bf0*/  @P1 BRA `(.L_x_1759) ;  /* 0x0000000400cc1947 */ /* 0x000fea0003800000 */
[----:B-1----:R1:W1:Y:S01]  /*3c00*/  LDS.128 R4, [R73+0x21000] ;  /* 0x0210000049047984 */ /* 0x0022620000000c00 */
[----:B0-----:R-:W-:Y:S01]  /*3c10*/  IADD3 R10, P3, R16, R14, RZ ;  /* 0x0000000e100a7210 */ /* 0x001fe20007f7e0ff */
[----:B------:R-:W-:Y:S03]  /*3c20*/  BSSY B2, `(.L_x_1760) ;  /* 0x000006f000027945 */ /* 0x000fe60003800000 */
[----:B------:R-:W-:Y:S02]  /*3c30*/  IADD3.X R11, R3, R17, RZ, P3, !PT ;  /* 0x00000011030b7210 */ /* 0x000fe40001ffe4ff */
[----:B------:R-:W-:-:S13]  /*3c40*/  ISETP.GE.AND P3, PT, R18, R83, PT ;  /* 0x000000531200720c */ /* 0x000fda0003f66270 */
[----:B------:R-:W-:Y:S05]  /*3c50*/  @P3 BRA `(.L_x_1761) ;  /* 0x0000000400ac3947 */ /* 0x000fea0003800000 */
[----:B------:R-:W-:Y:S01]  /*3c60*/  SHF.R.U32.HI R15, RZ, 0x8, R29 ;  /* 0x00000008ff0f7819 */ /* 0x000fe2000001161d */
[----:B-1----:R-:W-:Y:S01]  /*3c70*/  IMAD.MOV.U32 R12, RZ, RZ, R6 ;  /* 0x000000ffff0c7224 */ /* 0x002fe200078e0006 */
[----:B------:R-:W-:Y:S02]  /*3c80*/  SHF.R.U32.HI R30, RZ, 0x8, R27 ;  /* 0x00000008ff1e7819 */ /* 0x000fe4000001161b */
[----:B------:R-:W-:Y:S01]  /*3c90*/  SHF.R.U32.HI R13, RZ, 0x18, R29 ;  /* 0x00000018ff0d7819 */ /* 0x000fe2000001161d */
[----:B------:R-:W-:Y:S01]  /*3ca0*/  IMAD.SHL.U32 R15, R15, 0x100, RZ ;  /* 0x000001000f0f7824 */ /* 0x000fe200078e00ff */
[----:B---34-:R-:W-:Y:S02]  /*3cb0*/  LOP3.LUT R2, R29, 0xff, RZ, 0xc0, !PT ;  /* 0x000000ff1d027812 */ /* 0x018fe400078ec0ff */
[----:B------:R-:W-:Y:S02]  /*3cc0*/  SHF.R.U32.HI R31, RZ, 0x18, R27 ;  /* 0x00000018ff1f7819 */ /* 0x000fe4000001161b */
[----:B------:R-:W-:-:S02]  /*3cd0*/  LOP3.LUT R0, R27, 0xff, RZ, 0xc0, !PT ;  /* 0x000000ff1b007812 */ /* 0x000fc400078ec0ff */
[----:B------:R-:W-:Y:S02]  /*3ce0*/  SHF.R.U32.HI R26, RZ, 0x10, R27 ;  /* 0x00000010ff1a7819 */ /* 0x000fe4000001161b */
[----:B------:R-:W-:Y:S01]  /*3cf0*/  PRMT R2, R13, 0x654, R2 ;  /* 0x000006540d027816 */ /* 0x000fe20000000002 */
[----:B------:R-:W-:Y:S01]  /*3d00*/  IMAD.SHL.U32 R13, R30, 0x100, RZ ;  /* 0x000001001e0d7824 */ /* 0x000fe200078e00ff */
[----:B------:R-:W-:Y:S02]  /*3d10*/  PRMT R0, R31, 0x654, R0 ;  /* 0x000006541f007816 */ /* 0x000fe40000000000 */
[----:B------:R-:W-:Y:S01]  /*3d20*/  LOP3.LUT R15, R2, 0xff00, R15, 0xf8, !PT ;  /* 0x0000ff00020f7812 */ /* 0x000fe200078ef80f */
[----:B------:R-:W-:Y:S01]  /*3d30*/  IMAD.U32 R2, R26, 0x10000, RZ ;  /* 0x000100001a027824 */ /* 0x000fe200078e00ff */
[----:B------:R-:W-:Y:S02]  /*3d40*/  SHF.R.U32.HI R28, RZ, 0x10, R29 ;  /* 0x00000010ff1c7819 */ /* 0x000fe4000001161d */
[----:B------:R-:W-:-:S02]  /*3d50*/  LOP3.LUT R13, R0, 0xff00, R13, 0xf8, !PT ;  /* 0x0000ff00000d7812 */ /* 0x000fc400078ef80d */
[----:B------:R-:W-:Y:S01]  /*3d60*/  F2FP.F16.E4M3.UNPACK_B R6, R86.H1 ;  /* 0x00000056ff06723e */ /* 0x000fe200030006ff */
[----:B------:R-:W-:Y:S01]  /*3d70*/  IMAD.U32 R28, R28, 0x10000, RZ ;  /* 0x000100001c1c7824 */ /* 0x000fe200078e00ff */
[----:B------:R-:W-:Y:S02]  /*3d80*/  F2FP.F16.E4M3.UNPACK_B R0, R5 ;  /* 0x00000005ff00723e */ /* 0x000fe400020006ff */
[----:B------:R-:W-:Y:S01]  /*3d90*/  LOP3.LUT R26, R13, 0xff0000, R2, 0xf8, !PT ;  /* 0x00ff00000d1a7812 */ /* 0x000fe200078ef802 */
[----:B------:R-:W-:Y:S01]  /*3da0*/  HADD2.F32 R27, -RZ, R6.H0_H0 ;  /* 0x20000006ff1b7230 */ /* 0x000fe20000004100 */
[----:B------:R-:W-:Y:S01]  /*3db0*/  F2FP.F16.E4M3.UNPACK_B R13, R85.H1 ;  /* 0x00000055ff0d723e */ /* 0x000fe200030006ff */
[--C-:B------:R-:W-:Y:S01]  /*3dc0*/  HADD2.F32 R2, -RZ, R0.reuse.H1_H1 ;  /* 0x30000000ff027230 */ /* 0x100fe20000004100 */
[----:B------:R-:W-:Y:S01]  /*3dd0*/  F2FP.F16.E4M3.UNPACK_B R5, R5.H1 ;  /* 0x00000005ff05723e */ /* 0x000fe200030006ff */
[----:B------:R-:W-:Y:S01]  /*3de0*/  HADD2.F32 R0, -RZ, R0.H0_H0 ;  /* 0x20000000ff007230 */ /* 0x000fe20000004100 */
[----:B------:R-:W-:Y:S01]  /*3df0*/  LOP3.LUT R29, R15, 0xff0000, R28, 0xf8, !PT ;  /* 0x00ff00000f1d7812 */ /* 0x000fe200078ef81c */
[----:B------:R-:W-:-:S02]  /*3e00*/  HADD2.F32 R28, -RZ, R6.H1_H1 ;  /* 0x30000006ff1c7230 */ /* 0x000fc40000004100 */
[-C--:B------:R-:W-:Y:S01]  /*3e10*/  FMUL.FTZ R31, R2, R27.reuse ;  /* 0x0000001b021f7220 */ /* 0x080fe20000410000 */
[----:B------:R-:W-:Y:S02]  /*3e20*/  HADD2.F32 R15, -RZ, R13.H0_H0 ;  /* 0x2000000dff0f7230 */ /* 0x000fe40000004100 */
        /* <DEDUP_REMOVED lines=12> */
[----:B------:R-:W-:-:S02]  /*3ef0*/  HADD2.F32 R15, -RZ, R86.H1_H1 ;  /* 0x30000056ff0f7230 */ /* 0x000fc40000004100 */
[----:B------:R-:W-:Y:S01]  /*3f00*/  FFMA.FTZ R32, R6, R13, R35 ;  /* 0x0000000d06207223 */ /* 0x000fe20000010023 */
[----:B------:R-:W-:Y:S01]  /*3f10*/  F2FP.F16.E4M3.UNPACK_B R4, R4 ;  /* 0x00000004ff04723e */ /* 0x000fe200020006ff */
[----:B------:R-:W-:Y:S02]  /*3f20*/  HADD2.F32 R6, -RZ, R85.H1_H1 ;  /* 0x30000055ff067230 */ /* 0x000fe40000004100 */
[--C-:B------:R-:W-:Y:S01]  /*3f30*/  HADD2.F32 R5, -RZ, R0.reuse.H1_H1 ;  /* 0x30000000ff057230 */ /* 0x100fe20000004100 */
[----:B------:R-:W-:Y:S01]  /*3f40*/  F2FP.SATFINITE.E4M3.F32.PACK_AB_MERGE_C R84, R32, R31, RZ ;  /* 0x0000001f2054723e */ /* 0x000fe200048070ff */
[----:B------:R-:W-:Y:S02]  /*3f50*/  HADD2.F32 R2, -RZ, R0.H0_H0 ;  /* 0x20000000ff027230 */ /* 0x000fe40000004100 */
[----:B------:R-:W-:Y:S02]  /*3f60*/  HADD2.F32 R0, -RZ, R4.H0_H0 ;  /* 0x20000004ff007230 */ /* 0x000fe40000004100 */
[----:B------:R-:W-:Y:S01]  /*3f70*/  FMUL.FTZ R27, R5, R15 ;  /* 0x0000000f051b7220 */ /* 0x000fe20000410000 */
[----:B------:R-:W-:-:S02]  /*3f80*/  HADD2.F32 R13, -RZ, R86.H0_H0 ;  /* 0x20000056ff0d7230 */ /* 0x000fc40000004100 */
[C---:B------:R-:W-:Y:S01]  /*3f90*/  FMUL.FTZ R28, R2.reuse, R15 ;  /* 0x0000000f021c7220 */ /* 0x040fe20000410000 */
[----:B------:R-:W-:Y:S02]  /*3fa0*/  HADD2.F32 R4, -RZ, R4.H1_H1 ;  /* 0x30000004ff047230 */ /* 0x000fe40000004100 */
[-C--:B------:R-:W-:Y:S01]  /*3fb0*/  FFMA.FTZ R27, R2, R6.reuse, -R27 ;  /* 0x00000006021b7223 */ /* 0x080fe2000001081b */
[----:B------:R-:W-:Y:S02]  /*3fc0*/  HADD2.F32 R85, -RZ, R85.H0_H0 ;  /* 0x20000055ff557230 */ /* 0x000fe40000004100 */
[----:B------:R-:W-:Y:S01]  /*3fd0*/  FFMA.FTZ R6, R5, R6, R28 ;  /* 0x0000000605067223 */ /* 0x000fe2000001001c */
[----:B------:R-:W-:Y:S01]  /*3fe0*/  F2FP.F16.E4M3.UNPACK_B R2, R7.H1 ;  /* 0x00000007ff02723e */ /* 0x000fe200030006ff */
[-C--:B------:R-:W-:Y:S01]  /*3ff0*/  FMUL.FTZ R15, R4, R13.reuse ;  /* 0x0000000d040f7220 */ /* 0x080fe20000410000 */
[----:B------:R-:W-:Y:S01]  /*4000*/  FMUL.FTZ R13, R0, R13 ;  /* 0x0000000d000d7220 */ /* 0x000fe20000410000 */
[----:B------:R-:W-:-:S02]  /*4010*/  F2FP.F16.E4M3.UNPACK_B R7, R7 ;  /* 0x00000007ff07723e */ /* 0x000fc400020006ff */
[----:B------:R-:W-:Y:S01]  /*4020*/  F2FP.SATFINITE.E4M3.F32.PACK_AB_MERGE_C R48, R6, R27, RZ ;  /* 0x0000001b0630723e */ /* 0x000fe200048070ff */
[----:B------:R-:W-:Y:S01]  /*4030*/  FFMA.FTZ R28, R0, R85, -R15 ;  /* 0x00000055001c7223 */ /* 0x000fe2000001080f */
[----:B------:R-:W-:Y:S01]  /*4040*/  F2FP.F16.E4M3.UNPACK_B R27, R29.H1 ;  /* 0x0000001dff1b723e */ /* 0x000fe200030006ff */
[----:B------:R-:W-:Y:S01]  /*4050*/  FFMA.FTZ R85, R4, R85, R13 ;  /* 0x0000005504557223 */ /* 0x000fe2000001000d */
[----:B------:R-:W-:Y:S01]  /*4060*/  F2FP.F16.E4M3.UNPACK_B R6, R26.H1 ;  /* 0x0000001aff06723e */ /* 0x000fe200030006ff */
[--C-:B------:R-:W-:Y:S01]  /*4070*/  HADD2.F32 R5, -RZ, R2.reuse.H1_H1 ;  /* 0x30000002ff057230 */ /* 0x100fe20000004100 */
[----:B------:R-:W-:Y:S01]  /*4080*/  F2FP.F16.E4M3.UNPACK_B R0, R12.H1 ;  /* 0x0000000cff00723e */ /* 0x000fe200030006ff */
        /* <DEDUP_REMOVED lines=8> */
[--C-:B------:R-:W-:Y:S02]  /*4110*/  HADD2.F32 R31, -RZ, R29.reuse.H1_H1 ;  /* 0x3000001dff1f7230 */ /* 0x100fe40000004100 */
[----:B------:R-:W-:Y:S01]  /*4120*/  FFMA.FTZ R32, R4, R15, -R35 ;  /* 0x0000000f04207223 */ /* 0x000fe20000010823 */
[----:B------:R-:W-:Y:S01]  /*4130*/  HADD2.F32 R0, -RZ, R0.H0_H0 ;  /* 0x20000000ff007230 */ /* 0x000fe20000004100 */
[----:B------:R-:W-:Y:S01]  /*4140*/  F2FP.F16.E4M3.UNPACK_B R12, R12 ;  /* 0x0000000cff0c723e */ /* 0x000fe200020006ff */
[----:B------:R-:W-:Y:S02]  /*4150*/  HADD2.F32 R13, -RZ, R26.H1_H1 ;  /* 0x3000001aff0d7230 */ /* 0x000fe40000004100 */
[----:B------:R-:W-:Y:S01]  /*4160*/  FMUL.FTZ R35, R2, R31 ;  /* 0x0000001f02237220 */ /* 0x000fe20000410000 */
[----:B------:R-:W-:-:S02]  /*4170*/  HADD2.F32 R29, -RZ, R29.H0_H0 ;  /* 0x2000001dff1d7230 */ /* 0x000fc40000004100 */
[C---:B------:R-:W-:Y:S01]  /*4180*/  FMUL.FTZ R31, R0.reuse, R31 ;  /* 0x0000001f001f7220 */ /* 0x040fe20000410000 */
[----:B------:R-:W-:Y:S02]  /*4190*/  HADD2.F32 R27, -RZ, R27.H0_H0 ;  /* 0x2000001bff1b7230 */ /* 0x000fe40000004100 */
[-C--:B------:R-:W-:Y:S01]  /*41a0*/  FFMA.FTZ R35, R0, R13.reuse, -R35 ;  /* 0x0000000d00237223 */ /* 0x080fe20000010823 */
[--C-:B------:R-:W-:Y:S02]  /*41b0*/  HADD2.F32 R0, -RZ, R12.reuse.H0_H0 ;  /* 0x2000000cff007230 */ /* 0x100fe40000004100 */
[----:B------:R-:W-:Y:S01]  /*41c0*/  FFMA.FTZ R4, R2, R13, R31 ;  /* 0x0000000d02047223 */ /* 0x000fe2000001001f */
[----:B------:R-:W-:Y:S02]  /*41d0*/  HADD2.F32 R2, -RZ, R7.H0_H0 ;  /* 0x20000007ff027230 */ /* 0x000fe40000004100 */
[----:B------:R-:W-:Y:S01]  /*41e0*/  FFMA.FTZ R49, R5, R15, R34 ;  /* 0x0000000f05317223 */ /* 0x000fe20000010022 */
[----:B------:R-:W-:-:S02]  /*41f0*/  HADD2.F32 R12, -RZ, R12.H1_H1 ;  /* 0x3000000cff0c7230 */ /* 0x000fc40000004100 */
[----:B------:R-:W-:Y:S01]  /*4200*/  HADD2.F32 R7, -RZ, R7.H1_H1 ;  /* 0x30000007ff077230 */ /* 0x000fe20000004100 */
[----:B------:R-:W-:Y:S01]  /*4210*/  F2FP.SATFINITE.E4M3.F32.PACK_AB_MERGE_C R35, R4, R35, RZ ;  /* 0x000000230423723e */ /* 0x000fe200048070ff */
[----:B------:R-:W-:Y:S02]  /*4220*/  HADD2.F32 R6, -RZ, R6.H0_H0 ;  /* 0x20000006ff067230 */ /* 0x000fe40000004100 */
[----:B------:R-:W-:Y:S01]  /*4230*/  FMUL.FTZ R13, R12, R29 ;  /* 0x0000001d0c0d7220 */ /* 0x000fe20000410000 */
[----:B------:R-:W-:Y:S02]  /*4240*/  HADD2.F32 R5, -RZ, R26.H0_H0 ;  /* 0x2000001aff057230 */ /* 0x000fe40000004100 */
[-C--:B------:R-:W-:Y:S01]  /*4250*/  FMUL.FTZ R15, R7, R27.reuse ;  /* 0x0000001b070f7220 */ /* 0x080fe20000410000 */
[----:B------:R-:W-:Y:S01]  /*4260*/  FMUL.FTZ R26, R2, R27 ;  /* 0x0000001b021a7220 */ /* 0x000fe20000410000 */
[----:B------:R-:W-:Y:S01]  /*4270*/  FMUL.FTZ R29, R0, R29 ;  /* 0x0000001d001d7220 */ /* 0x000fe20000410000 */
[----:B------:R-:W-:Y:S01]  /*4280*/  F2FP.SATFINITE.E4M3.F32.PACK_AB_MERGE_C R32, R49, R32, RZ ;  /* 0x000000203120723e */ /* 0x000fe200048070ff */
        /* <DEDUP_REMOVED lines=8> */
.L_x_1761:
[----:B------:R-:W-:Y:S05]  /*4310*/  BSYNC B2 ;  /* 0x0000000000027941 */ /* 0x000fea0003800000 */
.L_x_1760:
[----:B-1----:R0:W-:Y:S02]  /*4320*/  ST.E.128 desc[UR36][R10.64], R4 ;  /* 0x000000040a007985 */ /* 0x0021e4000c101d24 */
.L_x_1759:
[----:B------:R-:W-:Y:S05]  /*4330*/  BSYNC B1 ;  /* 0x0000000000017941 */ /* 0x000fea0003800000 */
.L_x_1758:
[----:B------:R-:W-:Y:S05]  /*4340*/  @P2 BRA `(.L_x_1757) ;  /* 0x0000002c00942947 */ /* 0x000fea0003800000 */
[----:B01----:R0:W1:Y:S01]  /*4350*/  LDS.128 R4, [R73+0x23000] ;  /* 0x0230000049047984 */ /* 0x0030620000000c00 */
[----:B------:R-:W-:Y:S01]  /*4360*/  IADD3 R14, P3, R187, R14, RZ ;  /* 0x0000000ebb0e7210 */ /* 0x000fe20007f7e0ff */
[----:B------:R-:W-:Y:S04]  /*4370*/  BSSY B1, `(.L_x_1762) ;  /* 0x000006c000017945 */ /* 0x000fe80003800000 */
[----:B------:R-:W-:Y:S01]  /*4380*/  IMAD.X R15, R3, 0x1, R194, P3 ;  /* 0x00000001030f7824 */ /* 0x000fe200018e06c2 */
[----:B------:R-:W-:-:S13]  /*4390*/  ISETP.GE.AND P3, PT, R191, R83, PT ;  /* 0x00000053bf00720c */ /* 0x000fda0003f66270 */
[----:B0-----:R-:W-:Y:S05]  /*43a0*/  @P3 BRA `(.L_x_1763) ;  /* 0x0000000400a03947 */ /* 0x001fea0003800000 */
[----:B---34-:R-:W-:Y:S02]  /*43b0*/  SHF.R.U32.HI R2, RZ, 0x8, R25 ;  /* 0x00000008ff027819 */ /* 0x018fe40000011619 */
[--C-:B------:R-:W-:Y:S02]  /*43c0*/  SHF.R.U32.HI R10, RZ, 0x8, R9.reuse ;  /* 0x00000008ff0a7819 */ /* 0x100fe40000011609 */
[----:B------:R-:W-:Y:S01]  /*43d0*/  LOP3.LUT R0, R9, 0xff, RZ, 0xc0, !PT ;  /* 0x000000ff09007812 */ /* 0x000fe200078ec0ff */
[----:B------:R-:W-:Y:S01]  /*43e0*/  IMAD.SHL.U32 R2, R2, 0x100, RZ ;  /* 0x0000010002027824 */ /* 0x000fe200078e00ff */
[--C-:B------:R-:W-:Y:S02]  /*43f0*/  SHF.R.U32.HI R3, RZ, 0x18, R9.reuse ;  /* 0x00000018ff037819 */ /* 0x100fe40000011609 */
[----:B------:R-:W-:Y:S02]  /*4400*/  SHF.R.U32.HI R12, RZ, 0x10, R9 ;  /* 0x00000010ff0c7819 */ /* 0x000fe40000011609 */
[----:B------:R-:W-:-:S02]  /*4410*/  SHF.R.U32.HI R8, RZ, 0x10, R25 ;  /* 0x00000010ff087819 */ /* 0x000fc40000011619 */
[----:B------:R-:W-:Y:S01]  /*4420*/  PRMT R3, R3, 0x654, R0 ;  /* 0x0000065403037816 */ /* 0x000fe20000000000 */
[----:B------:R-:W-:Y:S01]  /*4430*/  IMAD.SHL.U32 R0, R10, 0x100, RZ ;  /* 0x000001000a007824 */ /* 0x000fe200078e00ff */
[----:B------:R-:W-:Y:S01]  /*4440*/  LOP3.LUT R9, R25, 0xff0000ff, RZ, 0xc0, !PT ;  /* 0xff0000ff19097812 */ /* 0x000fe200078ec0ff */
[----:B------:R-:W-:-:S03]  /*4450*/  IMAD.U32 R8, R8, 0x10000, RZ ;  /* 0x0001000008087824 */ /* 0x000fc600078e00ff */
[----:B------:R-:W-:Y:S01]  /*4460*/  LOP3.LUT R11, R9, 0xff00, R2, 0xf8, !PT ;  /* 0x0000ff00090b7812 */ /* 0x000fe200078ef802 */
[----:B------:R-:W-:Y:S01]  /*4470*/  IMAD.U32 R2, R12, 0x10000, RZ ;  /* 0x000100000c027824 */ /* 0x000fe200078e00ff */
[----:B------:R-:W-:Y:S02]  /*4480*/  LOP3.LUT R3, R3, 0xff00, R0, 0xf8, !PT ;  /* 0x0000ff0003037812 */ /* 0x000fe400078ef800 */
[----:B------:R-:W-:Y:S02]  /*4490*/  F2FP.F16.E4M3.UNPACK_B R9, R82.H1 ;  /* 0x00000052ff09723e */ /* 0x000fe400030006ff */
[-C--:B-1----:R-:W-:Y:S02]  /*44a0*/  F2FP.F16.E4M3.UNPACK_B R0, R5.reuse ;  /* 0x00000005ff00723e */ /* 0x082fe400020006ff */
[----:B------:R-:W-:Y:S01]  /*44b0*/  LOP3.LUT R13, R11, 0xff0000, R8, 0xf8, !PT ;  /* 0x00ff00000b0d7812 */ /* 0x000fe200078ef808 */
[--C-:B------:R-:W-:Y:S01]  /*44c0*/  HADD2.F32 R11, -RZ, R9.reuse.H0_H0 ;  /* 0x20000009ff0b7230 */ /* 0x100fe20000004100 */
[----:B------:R-:W-:Y:S01]  /*44d0*/  LOP3.LUT R10, R3, 0xff0000, R2, 0xf8, !PT ;  /* 0x00ff0000030a7812 */ /* 0x000fe200078ef802 */
[--C-:B------:R-:W-:Y:S01]  /*44e0*/  HADD2.F32 R2, -RZ, R0.reuse.H1_H1 ;  /* 0x30000000ff027230 */ /* 0x100fe20000004100 */
[----:B------:R-:W-:Y:S01]  /*44f0*/  F2FP.F16.E4M3.UNPACK_B R8, R38.H1 ;  /* 0x00000026ff08723e */ /* 0x000fe200030006ff */
[----:B------:R-:W-:Y:S01]  /*4500*/  HADD2.F32 R12, -RZ, R9.H1_H1 ;  /* 0x30000009ff0c7230 */ /* 0x000fe20000004100 */
[----:B------:R-:W-:Y:S01]  /*4510*/  F2FP.F16.E4M3.UNPACK_B R5, R5.H1 ;  /* 0x00000005ff05723e */ /* 0x000fe200030006ff */
[----:B------:R-:W-:-:S02]  /*4520*/  HADD2.F32 R0, -RZ, R0.H0_H0 ;  /* 0x20000000ff007230 */ /* 0x000fc40000004100 */
[-C--:B------:R-:W-:Y:S01]  /*4530*/  FMUL.FTZ R25, R2, R11.reuse ;  /* 0x0000000b02197220 */ /* 0x080fe20000410000 */
[--C-:B------:R-:W-:Y:S01]  /*4540*/  HADD2.F32 R9, -RZ, R8.reuse.H0_H0 ;  /* 0x20000008ff097230 */ /* 0x100fe20000004100 */
[----:B------:R-:W-:Y:S01]  /*4550*/  F2FP.F16.E4M3.UNPACK_B R82, R82 ;  /* 0x00000052ff52723e */ /* 0x000fe200020006ff */
[--C-:B------:R-:W-:Y:S02]  /*4560*/  HADD2.F32 R3, -RZ, R5.reuse.H1_H1 ;  /* 0x30000005ff037230 */ /* 0x100fe40000004100 */
[C---:B------:R-:W-:Y:S01]  /*4570*/  FMUL.FTZ R11, R0.reuse, R11 ;  /* 0x0000000b000b7220 */ /* 0x040fe20000410000 */
[----:B------:R-:W-:Y:S02]  /*4580*/  HADD2.F32 R5, -RZ, R5.H0_H0 ;  /* 0x20000005ff057230 */ /* 0x000fe40000004100 */
[-C--:B------:R-:W-:Y:S01]  /*4590*/  FFMA.FTZ R26, R0, R9.reuse, -R25 ;  /* 0x00000009001a7223 */ /* 0x080fe20000010819 */
[----:B------:R-:W-:Y:S02]  /*45a0*/  HADD2.F32 R8, -RZ, R8.H1_H1 ;  /* 0x30000008ff087230 */ /* 0x000fe40000004100 */
[-C--:B------:R-:W-:Y:S01]  /*45b0*/  FMUL.FTZ R0, R3, R12.reuse ;  /* 0x0000000c03007220 */ /* 0x080fe20000410000 */
[----:B------:R-:W-:Y:S01]  /*45c0*/  FFMA.FTZ R27, R2, R9, R11 ;  /* 0x00000009021b7223 */ /* 0x000fe2000001000b */
[----:B------:R-:W-:Y:S01]  /*45d0*/  FMUL.FTZ R12, R5, R12 ;  /* 0x0000000c050c7220 */ /* 0x000fe20000410000 */
[----:B------:R-:W-:-:S02]  /*45e0*/  HADD2.F32 R11, -RZ, R82.H1_H1 ;  /* 0x30000052ff0b7230 */ /* 0x000fc40000004100 */
[----:B------:R-:W-:Y:S01]  /*45f0*/  FFMA.FTZ R28, R5, R8, -R0 ;  /* 0x00000008051c7223 */ /* 0x000fe20000010800 */
[----:B------:R-:W-:Y:S01]  /*4600*/  F2FP.F16.E4M3.UNPACK_B R0, R4.H1 ;  /* 0x00000004ff00723e */ /* 0x000fe200030006ff */
[----:B------:R-:W-:Y:S01]  /*4610*/  FFMA.FTZ R29, R3, R8, R12 ;  /* 0x00000008031d7223 */ /* 0x000fe2000001000c */
[----:B------:R-:W-:Y:S01]  /*4620*/  F2FP.F16.E4M3.UNPACK_B R4, R4 ;  /* 0x00000004ff04723e */ /* 0x000fe200020006ff */
[----:B------:R-:W-:Y:S01]  /*4630*/  HADD2.F32 R9, -RZ, R82.H0_H0 ;  /* 0x20000052ff097230 */ /* 0x000fe20000004100 */
[----:B------:R-:W-:Y:S01]  /*4640*/  F2FP.F16.E4M3.UNPACK_B R38, R38 ;  /* 0x00000026ff26723e */ /* 0x000fe200020006ff */
[--C-:B------:R-:W-:Y:S01]  /*4650*/  HADD2.F32 R2, -RZ, R0.reuse.H0_H0 ;  /* 0x20000000ff027230 */ /* 0x100fe20000004100 */
[----:B------:R-:W-:Y:S01]  /*4660*/  F2FP.SATFINITE.E4M3.F32.PACK_AB_MERGE_C R32, R29, R28, RZ ;  /* 0x0000001c1d20723e */ /* 0x000fe200048070ff */
[----:B------:R-:W-:Y:S02]  /*4670*/  HADD2.F32 R3, -RZ, R0.H1_H1 ;  /* 0x30000000ff037230 */ /* 0x000fe40000004100 */
[----:B------:R-:W-:-:S02]  /*4680*/  HADD2.F32 R0, -RZ, R4.H0_H0 ;  /* 0x20000004ff007230 */ /* 0x000fc40000004100 */
[-C--:B------:R-:W-:Y:S01]  /*4690*/  FMUL.FTZ R24, R2, R11.reuse ;  /* 0x0000000b02187220 */ /* 0x080fe20000410000 */
[----:B------:R-:W-:Y:S02]  /*46a0*/  HADD2.F32 R4, -RZ, R4.H1_H1 ;  /* 0x30000004ff047230 */ /* 0x000fe40000004100 */
[C---:B------:R-:W-:Y:S01]  /*46b0*/  FMUL.FTZ R25, R3.reuse, R11 ;  /* 0x0000000b03197220 */ /* 0x040fe20000410000 */
[--C-:B------:R-:W-:Y:S02]  /*46c0*/  HADD2.F32 R8, -RZ, R38.reuse.H1_H1 ;  /* 0x30000026ff087230 */ /* 0x100fe40000004100 */
[----:B------:R-:W-:Y:S02]  /*46d0*/  HADD2.F32 R5, -RZ, R38.H0_H0 ;  /* 0x20000026ff057230 */ /* 0x000fe40000004100 */
[-C--:B------:R-:W-:Y:S01]  /*46e0*/  FMUL.FTZ R11, R4, R9.reuse ;  /* 0x00000009040b7220 */ /* 0x080fe20000410000 */
[----:B------:R-:W-:Y:S01]  /*46f0*/  FMUL.FTZ R9, R0, R9 ;  /* 0x0000000900097220 */ /* 0x000fe20000410000 */
[-C--:B------:R-:W-:Y:S01]  /*4700*/  FFMA.FTZ R12, R2, R8.reuse, -R25 ;  /* 0x00000008020c7223 */ /* 0x080fe20000010819 */
[----:B------:R-:W-:Y:S01]  /*4710*/  FFMA.FTZ R3, R3, R8, R24 ;  /* 0x0000000803037223 */ /* 0x000fe20000010018 */
[----:B------:R-:W-:Y:S01]  /*4720*/  F2FP.F16.E4M3.UNPACK_B R2, R7.H1 ;  /* 0x00000007ff02723e */ /* 0x000fe200030006ff */
[----:B------:R-:W-:Y:S01]  /*4730*/  FFMA.FTZ R25, R4, R5, R9 ;  /* 0x0000000504197223 */ /* 0x000fe20000010009 */
[----:B------:R-:W-:Y:S01]  /*4740*/  F2FP.F16.E4M3.UNPACK_B R9, R13.H1 ;  /* 0x0000000dff09723e */ /* 0x000fe200030006ff */
[----:B------:R-:W-:Y:S01]  /*4750*/  FFMA.FTZ R24, R0, R5, -R11 ;  /* 0x0000000500187223 */ /* 0x000fe2000001080b */
        /* <DEDUP_REMOVED lines=11> */
[----:B------:R-:W-:Y:S02]  /*4810*/  HADD2.F32 R11, -RZ, R13.H1_H1 ;  /* 0x3000000dff0b7230 */ /* 0x000fe40000004100 */
[C---:B------:R-:W-:Y:S01]  /*4820*/  FMUL.FTZ R31, R3.reuse, R12 ;  /* 0x0000000c031f7220 */ /* 0x040fe20000410000 */
[----:B------:R-:W-:Y:S02]  /*4830*/  HADD2.F32 R0, -RZ, R0.H0_H0 ;  /* 0x20000000ff007230 */ /* 0x000fe40000004100 */
[----:B------:R-:W-:Y:S01]  /*4840*/  FFMA.FTZ R28, R3, R8, -R28 ;  /* 0x00000008031c7223 */ /* 0x000fe2000001081c */
[----:B------:R-:W-:Y:S02]  /*4850*/  HADD2.F32 R3, -RZ, R10.H1_H1 ;  /* 0x3000000aff037230 */ /* 0x000fe40000004100 */
[----:B------:R-:W-:Y:S01]  /*4860*/  FMUL.FTZ R29, R2, R11 ;  /* 0x0000000b021d7220 */ /* 0x000fe20000410000 */
[----:B------:R-:W-:Y:S01]  /*4870*/  F2FP.F16.E4M3.UNPACK_B R7, R7 ;  /* 0x00000007ff07723e */ /* 0x000fe200020006ff */
[----:B------:R-:W-:Y:S01]  /*4880*/  FMUL.FTZ R11, R0, R11 ;  /* 0x0000000b000b7220 */ /* 0x000fe20000410000 */
[----:B------:R-:W-:Y:S01]  /*4890*/  F2FP.F16.E4M3.UNPACK_B R6, R6 ;  /* 0x00000006ff06723e */ /* 0x000fe200020006ff */
[----:B------:R-:W-:Y:S01]  /*48a0*/  FFMA.FTZ R31, R4, R8, R31 ;  /* 0x00000008041f7223 */ /* 0x000fe2000001001f */
[-C--:B------:R-:W-:Y:S01]  /*48b0*/  FFMA.FTZ R29, R0, R3.reuse, -R29 ;  /* 0x00000003001d7223 */ /* 0x080fe2000001081d */
[----:B------:R-:W-:Y:S01]  /*48c0*/  FFMA.FTZ R4, R2, R3, R11 ;  /* 0x0000000302047223 */ /* 0x000fe2000001000b */
[----:B------:R-:W-:-:S02]  /*48d0*/  HADD2.F32 R2, -RZ, R7.H0_H0 ;  /* 0x20000007ff027230 */ /* 0x000fc40000004100 */
[----:B------:R-:W-:Y:S01]  /*48e0*/  HADD2.F32 R7, -RZ, R7.H1_H1 ;  /* 0x30000007ff077230 */ /* 0x000fe20000004100 */
[----:B------:R-:W-:Y:S01]  /*48f0*/  F2FP.SATFINITE.E4M3.F32.PACK_AB_MERGE_C R28, R31, R28, RZ ;  /* 0x0000001c1f1c723e */ /* 0x000fe200048070ff */
[----:B------:R-:W-:Y:S01]  /*4900*/  HADD2.F32 R9, -RZ, R9.H0_H0 ;  /* 0x20000009ff097230 */ /* 0x000fe20000004100 */
[----:B------:R-:W-:Y:S01]  /*4910*/  F2FP.SATFINITE.E4M3.F32.PACK_AB_MERGE_C R29, R4, R29, RZ ;  /* 0x0000001d041d723e */ /* 0x000fe200048070ff */
[--C-:B------:R-:W-:Y:S01]  /*4920*/  HADD2.F32 R0, -RZ, R6.reuse.H0_H0 ;  /* 0x20000006ff007230 */ /* 0x100fe20000004100 */
[----:B------:R-:W-:Y:S01]  /*4930*/  F2FP.SATFINITE.E4M3.F32.PACK_AB_MERGE_C R4, R25, R24, R30 ;  /* 0x000000181904723e */ /* 0x000fe2000480701e */
[----:B------:R-:W-:Y:S02]  /*4940*/  HADD2.F32 R6, -RZ, R6.H1_H1 ;  /* 0x30000006ff067230 */ /* 0x000fe40000004100 */
[-C--:B------:R-:W-:Y:S01]  /*4950*/  FMUL.FTZ R11, R7, R9.reuse ;  /* 0x00000009070b7220 */ /* 0x080fe20000410000 */
[----:B------:R-:W-:Y:S02]  /*4960*/  HADD2.F32 R13, -RZ, R13.H0_H0 ;  /* 0x2000000dff0d7230 */ /* 0x000fe40000004100 */
[----:B------:R-:W-:Y:S01]  /*4970*/  FMUL.FTZ R8, R2, R9 ;  /* 0x0000000902087220 */ /* 0x000fe20000410000 */
[----:B------:R-:W-:-:S02]  /*4980*/  HADD2.F32 R5, -RZ, R5.H0_H0 ;  /* 0x20000005ff057230 */ /* 0x000fc40000004100 */
[----:B------:R-:W-:Y:S02]  /*4990*/  HADD2.F32 R3, -RZ, R10.H0_H0 ;  /* 0x2000000aff037230 */ /* 0x000fe40000004100 */
[-C--:B------:R-:W-:Y:S01]  /*49a0*/  FMUL.FTZ R9, R6, R13.reuse ;  /* 0x0000000d06097220 */ /* 0x080fe20000410000 */
[----:B------:R-:W-:Y:S01]  /*49b0*/  FMUL.FTZ R13, R0, R13 ;  /* 0x0000000d000d7220 */ /* 0x000fe20000410000 */
[-C--:B------:R-:W-:Y:S01]  /*49c0*/  FFMA.FTZ R11, R2, R5.reuse, -R11 ;  /* 0x00000005020b7223 */ /* 0x080fe2000001080b */
[----:B------:R-:W-:Y:S01]  /*49d0*/  FFMA.FTZ R8, R7, R5, R8 ;  /* 0x0000000507087223 */ /* 0x000fe20000010008 */
[-C--:B------:R-:W-:Y:S01]  /*49e0*/  FFMA.FTZ R9, R0, R3.reuse, -R9 ;  /* 0x0000000300097223 */ /* 0x080fe20000010809 */
[----:B------:R-:W-:Y:S01]  /*49f0*/  FFMA.FTZ R6, R6, R3, R13 ;  /* 0x0000000306067223 */ /* 0x000fe2000001000d */
[----:B------:R-:W-:Y:S02]  /*4a00*/  F2FP.SATFINITE.E4M3.F32.PACK_AB_MERGE_C R5, R27, R26, R32 ;  /* 0x0000001a1b05723e */ /* 0x000fe40004807020 */
[----:B------:R-:W-:-:S02]  /*4a10*/  F2FP.SATFINITE.E4M3.F32.PACK_AB_MERGE_C R7, R8, R11, R28 ;  /* 0x0000000b0807723e */ /* 0x000fc4000480701c */
[----:B------:R-:W-:-:S07]  /*4a20*/  F2FP.SATFINITE.E4M3.F32.PACK_AB_MERGE_C R6, R6, R9, R29 ;  /* 0x000000090606723e */ /* 0x000fce000480701d */
.L_x_1763:
[----:B------:R-:W-:Y:S05]  /*4a30*/  BSYNC B1 ;  /* 0x0000000000017941 */ /* 0x000fea0003800000 */
.L_x_1762:
[----:B-1----:R0:W-:Y:S01]  /*4a40*/  ST.E.128 desc[UR36][R14.64], R4 ;  /* 0x000000040e007985 */ /* 0x0021e2000c101d24 */
[----:B------:R-:W-:Y:S05]  /*4a50*/  BRA `(.L_x_1757) ;  /* 0x0000002400d07947 */ /* 0x000fea0003800000 */
.L_x_1739:
[----:B------:R-:W-:Y:S02]  /*4a60*/  ISETP.GE.AND P3, PT, R227, R80, PT ;  /* 0x00000050e300720c */ /* 0x000fe40003f66270 */
[----:B------:R-:W-:Y:S02]  /*4a70*/  CS2R R26, SRZ ;  /* 0x00000000001a7805 */ /* 0x000fe4000001ff00 */
[----:B------:R-:W-:Y:S02]  /*4a80*/  CS2R R24, SRZ ;  /* 0x0000000000187805 */ /* 0x000fe4000001ff00 */
[----:B------:R-:W-:-:S13]  /*4a90*/  ISETP.GE.OR P3, PT, R16, R83, P3 ;  /* 0x000000531000720c */ /* 0x000fda0001f66670 */
[----:B------:R-:W-:Y:S01]  /*4aa0*/  @!P3 IADD3 R29, P4, P5, R40, R6, R63 ;  /* 0x00000006281db210 */ /* 0x000fe20007d9e03f */
[----:B------:R-:W0:Y:S03]  /*4ab0*/  @!P3 LDC.64 R8, c[0x0][0x3e8] ;  /* 0x0000fa00ff08bb82 */ /* 0x000e260000000a00 */
[----:B------:R-:W-:Y:S02]  /*4ac0*/  @!P3 IADD3.X R30, R54, R14, R65, P4, P5 ;  /* 0x0000000e361eb210 */ /* 0x000fe400027ea441 */
[----:B------:R-:W-:-:S03]  /*4ad0*/  ISETP.GE.AND P4, PT, R189, R80, PT ;  /* 0x00000050bd00720c */ /* 0x000fc60003f86270 */
[----:B------:R-:W1:Y:S01]  /*4ae0*/  @!P3 LDC.64 R10, c[0x0][0x400] ;  /* 0x00010000ff0abb82 */ /* 0x000e620000000a00 */
[----:B------:R-:W-:-:S13]  /*4af0*/  ISETP.GE.OR P4, PT, R16, R83, P4 ;  /* 0x000000531000720c */ /* 0x000fda0002786670 */
[----:B------:R-:W2:Y:S02]  /*4b00*/  @!P4 LDC.64 R12, c[0x0][0x3e8] ;  /* 0x0000fa00ff0ccb82 */ /* 0x000ea40000000a00 */
[----:B--2---:R-:W-:Y:S02]  /*4b10*/  @!P4 IADD3 R12, P5, P6, R40, R12, R6 ;  /* 0x0000000c280cc210 */ /* 0x004fe40007ebe006 */
[----:B------:R-:W-:Y:S02]  /*4b20*/  CS2R R6, SRZ ;  /* 0x0000000000067805 */ /* 0x000fe4000001ff00 */
[----:B------:R-:W-:Y:S02]  /*4b30*/  @!P4 IADD3.X R13, R54, R13, R14, P5, P6 ;  /* 0x0000000d360dc210 */ /* 0x000fe40002fec40e */
[----:B------:R-:W2:Y:S02]  /*4b40*/  @!P4 LDC.64 R14, c[0x0][0x400] ;  /* 0x00010000ff0ecb82 */ /* 0x000ea40000000a00 */
[----:B--2---:R-:W-:-:S04]  /*4b50*/  @!P4 IADD3 R14, P5, P6, R20, R14, R4 ;  /* 0x0000000e140ec210 */ /* 0x004fc80007ebe004 */
[----:B------:R-:W-:Y:S02]  /*4b60*/  @!P4 IADD3.X R15, R52, R15, R81, P5, P6 ;  /* 0x0000000f340fc210 */ /* 0x000fe40002fec451 */
[----:B------:R-:W-:Y:S02]  /*4b70*/  @!P3 IADD3 R3, P5, P6, R20, R4, R61 ;  /* 0x000000041403b210 */ /* 0x000fe40007ebe03d */
[----:B------:R-:W-:Y:S01]  /*4b80*/  CS2R R4, SRZ ;  /* 0x0000000000047805 */ /* 0x000fe2000001ff00 */
[----:B------:R-:W2:Y:S01]  /*4b90*/  @!P4 LDG.E.128 R24, desc[UR36][R14.64] ;  /* 0x000000240e18c981 */ /* 0x000ea2000c1e1d00 */
[----:B------:R-:W-:-:S04]  /*4ba0*/  @!P3 IADD3.X R28, R52, R81, R62, P5, P6 ;  /* 0x00000051341cb210 */ /* 0x000fc80002fec43e */
[----:B------:R-:W3:Y:S01]  /*4bb0*/  @!P4 LDG.E.128 R4, desc[UR36][R12.64] ;  /* 0x000000240c04c981 */ /* 0x000ee2000c1e1d00 */
[----:B0-----:R-:W-:-:S04]  /*4bc0*/  @!P3 IADD3 R8, P4, R29, R8, RZ ;  /* 0x000000081d08b210 */ /* 0x001fc80007f9e0ff */
[----:B------:R-:W-:Y:S02]  /*4bd0*/  @!P3 IADD3.X R9, R30, R9, RZ, P4, !PT ;  /* 0x000000091e09b210 */ /* 0x000fe400027fe4ff */
[----:B-1----:R-:W-:Y:S02]  /*4be0*/  @!P3 IADD3 R10, P4, R3, R10, RZ ;  /* 0x0000000a030ab210 */ /* 0x002fe40007f9e0ff */
[----:B------:R-:W-:Y:S02]  /*4bf0*/  CS2R R30, SRZ ;  /* 0x00000000001e7805 */ /* 0x000fe4000001ff00 */
[----:B------:R-:W-:Y:S02]  /*4c00*/  CS2R R34, SRZ ;  /* 0x0000000000227805 */ /* 0x000fe4000001ff00 */
[----:B------:R-:W-:Y:S01]  /*4c10*/  CS2R R32, SRZ ;  /* 0x0000000000207805 */ /* 0x000fe2000001ff00 */
[----:B------:R-:W-:Y:S01]  /*4c20*/  @!P3 IMAD.X R11, R28, 0x1, R11, P4 ;  /* 0x000000011c0bb824 */ /* 0x000fe200020e060b */
[----:B------:R-:W-:-:S04]  /*4c30*/  CS2R R28, SRZ ;  /* 0x00000000001c7805 */ /* 0x000fc8000001ff00 */
[----:B------:R-:W4:Y:S04]  /*4c40*/  @!P3 LDG.E.128 R32, desc[UR36][R10.64] ;  /* 0x000000240a20b981 */ /* 0x000f28000c1e1d00 */
[----:B------:R-:W5:Y:S01]  /*4c50*/  @!P3 LDG.E.128 R28, desc[UR36][R8.64] ;  /* 0x00000024081cb981 */ /* 0x000f62000c1e1d00 */
[----:B------:R-:W-:-:S06]  /*4c60*/  UISETP.NE.AND UP0, UPT, UR61, 0x3, UPT ;  /* 0x000000033d00788c */ /* 0x000fcc000bf05270 */
[----:B------:R-:W-:Y:S02]  /*4c70*/  PLOP3.LUT P5, PT, PT, PT, UP0, 0x80, 0x0 ;  /* 0x000000000000781c */ /* 0x000fe40003faf008 */
[----:B------:R-:W-:Y:S01]  /*4c80*/  ISETP.GE.AND P3, PT, R16, R83, PT ;  /* 0x000000531000720c */ /* 0x000fe20003f66270 */
[----:B--2---:R-:W-:Y:S02]  /*4c90*/  IMAD.MOV.U32 R90, RZ, RZ, R26 ;  /* 0x000000ffff5a7224 */ /* 0x004fe400078e001a */
[----:B------:R-:W-:Y:S02]  /*4ca0*/  IMAD.MOV.U32 R92, RZ, RZ, R24 ;  /* 0x000000ffff5c7224 */ /* 0x000fe400078e0018 */
[----:B---3--:R-:W-:Y:S02]  /*4cb0*/  IMAD.MOV.U32 R88, RZ, RZ, R6 ;  /* 0x000000ffff587224 */ /* 0x008fe400078e0006 */
[----:B------:R-:W-:Y:S02]  /*4cc0*/  IMAD.MOV.U32 R91, RZ, RZ, R4 ;  /* 0x000000ffff5b7224 */ /* 0x000fe400078e0004 */
[----:B----4-:R-:W-:-:S02]  /*4cd0*/  IMAD.MOV.U32 R84, RZ, RZ, R34 ;  /* 0x000000ffff547224 */ /* 0x010fc400078e0022 */
[----:B------:R-:W-:Y:S02]  /*4ce0*/  IMAD.MOV.U32 R85, RZ, RZ, R32 ;  /* 0x000000ffff557224 */ /* 0x000fe400078e0020 */
[----:B-----5:R-:W-:Y:S02]  /*4cf0*/  IMAD.MOV.U32 R82, RZ, RZ, R30 ;  /* 0x000000ffff527224 */ /* 0x020fe400078e001e */
[----:B------:R-:W-:Y:S01]  /*4d00*/  IMAD.MOV.U32 R83, RZ, RZ, R28 ;  /* 0x000000ffff537224 */ /* 0x000fe200078e001c */
[----:B------:R-:W-:Y:S06]  /*4d10*/  @!P5 BRA `(.L_x_1764) ;  /* 0x000000000004d947 */ /* 0x000fec0003800000 */
[----:B------:R-:W-:Y:S01]  /*4d20*/  BPT.TRAP 0x1 ;  /* 0x000000040000795c */ /* 0x000fe20000300000 */
.L_x_1764:
[----:B------:R-:W-:Y:S01]  /*4d30*/  IMAD R72, R186, 0x8, R184 ;  /* 0x00000008ba487824 */ /* 0x000fe200078e02b8 */
[----:B------:R-:W-:Y:S01]  /*4d40*/  SHF.L.U32 R81, R195, 0x1f, RZ ;  /* 0x0000001fc3517819 */ /* 0x000fe200000006ff */
[----:B------:R-:W0:Y:S01]  /*4d50*/  LDC R87, c[0x0][0x2f4] ;  /* 0x0000bd00ff577b82 */ /* 0x000e220000000800 */
[----:B------:R-:W-:Y:S02]  /*4d60*/  BSSY B1, `(.L_x_1765) ;  /* 0x0000003000017945 */ /* 0x000fe40003800000 */
[----:B------:R-:W1:Y:S02]  /*4d70*/  SYNCS.PHASECHK.TRANS64.TRYWAIT P4, [R72+URZ+0x28490], R81 ;  /* 0x02849051480075a7 */ /* 0x000e64000808017f */
[----:B-1----:R-:W-:Y:S05]  /*4d80*/  @!P4 BRA `(.L_x_1766) ;  /* 0x0000021c0028c947 */ /* 0x002fea0003800000 */
.L_x_2124:
[----:B------:R-:W-:Y:S05]  /*4d90*/  BSYNC B1 ;  /* 0x0000000000017941 */ /* 0x000fea0003800000 */
.L_x_1765:
[----:B------:R-:W-:Y:S01]  /*4da0*/  UMOV UR4, 0xffffffff ;  /* 0xffffffff00047882 */ /* 0x000fe20000000000 */
[----:B0-----:R-:W-:Y:S02]  /*4db0*/  IADD3 R89, -R56, R87, RZ ;  /* 0x0000005738597210 */ /* 0x001fe40007ffe1ff */
[----:B------:R-:W-:Y:S05]  /*4dc0*/  BRA.DIV UR4, `(.L_x_1767) ;  /* 0x0000021e042c7947 */ /* 0x000fea000b800000 */
[----:B------:R0:W2:Y:S04]  /*4dd0*/  SHFL.IDX PT, R3, R2, RZ, 0x181f ;  /* 0x00181fff02037589 */ /* 0x0000a800000e0000 */
[----:B------:R0:W3:Y:S02]  /*4de0*/  SHFL.IDX PT, R38, R0, RZ, 0x181f ;  /* 0x00181fff00267589 */ /* 0x0000e400000e0000 */
.L_x_2128:
        /* <DEDUP_REMOVED lines=18> */
[----:B------:R-:W-:Y:S01]  /*4f10*/  IADD3 R11, R8, R9, R210 ;  /* 0x00000009080b7210 */ /* 0x000fe20007ffe0d2 */
[----:B------:R-:W-:-:S04]  /*4f20*/  IMAD R9, R186, 0x4000, R69 ;  /* 0x00004000ba097824 */ /* 0x000fc800078e0245 */
[----:B------:R-:W-:Y:S02]  /*4f30*/  IMAD R11, R186, 0x4000, R11 ;  /* 0x00004000ba0b7824 */ /* 0x000fe400078e020b */
[C---:B------:R-:W-:Y:S02]  /*4f40*/  IMAD.IADD R9, R184.reuse, 0x1, R9 ;  /* 0x00000001b8097824 */ /* 0x040fe400078e0209 */
[----:B------:R-:W-:-:S04]  /*4f50*/  IMAD.IADD R12, R184, 0x1, R11 ;  /* 0x00000001b80c7824 */ /* 0x000fc800078e020b */
[----:B------:R-:W2:Y:S04]  /*4f60*/  LDS.128 R8, [R9+0x20000] ;  /* 0x0200000009087984 */ /* 0x000ea80000000c00 */
[----:B------:R-:W3:Y:S01]  /*4f70*/  LDS.128 R12, [R12+0x20000] ;  /* 0x020000000c0c7984 */ /* 0x000ee20000000c00 */
[----:B------:R-:W-:Y:S05]  /*4f80*/  @P3 BRA `(.L_x_1771) ;  /* 0x0000000c00583947 */ /* 0x000fea0003800000 */
[--C-:B------:R-:W-:Y:S02]  /*4f90*/  SHF.R.U32.HI R102, RZ, 0x8, R5.reuse ;  /* 0x00000008ff667819 */ /* 0x100fe40000011605 */
[--C-:B------:R-:W-:Y:S02]  /*4fa0*/  SHF.R.U32.HI R103, RZ, 0x18, R5.reuse ;  /* 0x00000018ff677819 */ /* 0x100fe40000011605 */
[----:B------:R-:W-:Y:S02]  /*4fb0*/  LOP3.LUT R4, R5, 0xff, RZ, 0xc0, !PT ;  /* 0x000000ff05047812 */ /* 0x000fe400078ec0ff */
[----:B------:R-:W-:Y:S01]  /*4fc0*/  SHF.R.U32.HI R100, RZ, 0x10, R5 ;  /* 0x00000010ff647819 */ /* 0x000fe20000011605 */
[----:B------:R-:W-:Y:S01]  /*4fd0*/  IMAD.SHL.U32 R5, R102, 0x100, RZ ;  /* 0x0000010066057824 */ /* 0x000fe200078e00ff */
[----:B------:R-:W-:Y:S02]  /*4fe0*/  SHF.R.U32.HI R101, RZ, 0x18, R7 ;  /* 0x00000018ff657819 */ /* 0x000fe40000011607 */
[----:B------:R-:W-:-:S02]  /*4ff0*/  LOP3.LUT R6, R7, 0xff, RZ, 0xc0, !PT ;  /* 0x000000ff07067812 */ /* 0x000fc400078ec0ff */
[--C-:B------:R-:W-:Y:S02]  /*5000*/  SHF.R.U32.HI R97, RZ, 0x8, R7.reuse ;  /* 0x00000008ff617819 */ /* 0x100fe40000011607 */
[----:B------:R-:W-:Y:S02]  /*5010*/  SHF.R.U32.HI R99, RZ, 0x10, R7 ;  /* 0x00000010ff637819 */ /* 0x000fe40000011607 */
[--C-:B------:R-:W-:Y:S02]  /*5020*/  SHF.R.U32.HI R96, RZ, 0x18, R25.reuse ;  /* 0x00000018ff607819 */ /* 0x100fe40000011619 */
[----:B------:R-:W-:Y:S02]  /*5030*/  LOP3.LUT R7, R25, 0xff, RZ, 0xc0, !PT ;  /* 0x000000ff19077812 */ /* 0x000fe400078ec0ff */
[----:B------:R-:W-:Y:S02]  /*5040*/  SHF.R.U32.HI R26, RZ, 0x8, R25 ;  /* 0x00000008ff1a7819 */ /* 0x000fe40000011619 */
[----:B------:R-:W-:-:S02]  /*5050*/  PRMT R4, R103, 0x654, R4 ;  /* 0x0000065467047816 */ /* 0x000fc40000000004 */
[----:B------:R-:W-:Y:S01]  /*5060*/  SHF.R.U32.HI R94, RZ, 0x10, R25 ;  /* 0x00000010ff5e7819 */ /* 0x000fe20000011619 */
[----:B---3--:R-:W-:Y:S01]  /*5070*/  IMAD.MOV.U32 R25, RZ, RZ, R12 ;  /* 0x000000ffff197224 */ /* 0x008fe200078e000c */
[--C-:B------:R-:W-:Y:S02]  /*5080*/  SHF.R.U32.HI R93, RZ, 0x8, R27.reuse ;  /* 0x00000008ff5d7819 */ /* 0x100fe4000001161b */
[--C-:B------:R-:W-:Y:S02]  /*5090*/  SHF.R.U32.HI R95, RZ, 0x18, R27.reuse ;  /* 0x00000018ff5f7819 */ /* 0x100fe4000001161b */
[----:B------:R-:W-:Y:S01]  /*50a0*/  LOP3.LUT R24, R27, 0xff, RZ, 0xc0, !PT ;  /* 0x000000ff1b187812 */ /* 0x000fe200078ec0ff */
[----:B------:R-:W-:Y:S01]  /*50b0*/  IMAD.SHL.U32 R93, R93, 0x100, RZ ;  /* 0x000001005d5d7824 */ /* 0x000fe200078e00ff */
[----:B------:R-:W-:Y:S02]  /*50c0*/  SHF.R.U32.HI R98, RZ, 0x10, R27 ;  /* 0x00000010ff627819 */ /* 0x000fe4000001161b */
[----:B------:R-:W-:Y:S01]  /*50d0*/  PRMT R12, R96, 0x654, R7 ;  /* 0x00000654600c7816 */ /* 0x000fe20000000007 */
[----:B------:R-:W-:Y:S01]  /*50e0*/  IMAD.SHL.U32 R7, R97, 0x100, RZ ;  /* 0x0000010061077824 */ /* 0x000fe200078e00ff */
[----:B------:R-:W-:Y:S01]  /*50f0*/  LOP3.LUT R4, R4, 0xff00, R5, 0xf8, !PT ;  /* 0x0000ff0004047812 */ /* 0x000fe200078ef805 */
[----:B------:R-:W-:Y:S01]  /*5100*/  IMAD.U32 R5, R100, 0x10000, RZ ;  /* 0x0001000064057824 */ /* 0x000fe200078e00ff */
[----:B------:R-:W-:Y:S01]  /*5110*/  SHF.L.U32 R27, R26, 0x8, RZ ;  /* 0x000000081a1b7819 */ /* 0x000fe200000006ff */
[----:B------:R-:W-:Y:S01]  /*5120*/  IMAD.U32 R98, R98, 0x10000, RZ ;  /* 0x0001000062627824 */ /* 0x000fe200078e00ff */
[----:B------:R-:W-:-:S02]  /*5130*/  PRMT R6, R101, 0x654, R6 ;  /* 0x0000065465067816 */ /* 0x000fc40000000006 */
[----:B------:R-:W-:Y:S02]  /*5140*/  PRMT R24, R95, 0x654, R24 ;  /* 0x000006545f187816 */ /* 0x000fe40000000018 */
[----:B------:R-:W-:Y:S02]  /*5150*/  LOP3.LUT R96, R12, 0xff00, R27, 0xf8, !PT ;  /* 0x0000ff000c607812 */ /* 0x000fe400078ef81b */
[----:B------:R-:W-:Y:S02]  /*5160*/  LOP3.LUT R7, R6, 0xff00, R7, 0xf8, !PT ;  /* 0x0000ff0006077812 */ /* 0x000fe400078ef807 */
[----:B------:R-:W-:Y:S02]  /*5170*/  F2FP.F16.E4M3.UNPACK_B R95, R92.H1 ;  /* 0x0000005cff5f723e */ /* 0x000fe400030006ff */
[----:B------:R-:W-:Y:S02]  /*5180*/  F2FP.F16.E4M3.UNPACK_B R26, R25.H1 ;  /* 0x00000019ff1a723e */ /* 0x000fe400030006ff */
[----:B--2---:R-:W-:-:S02]  /*5190*/  F2FP.F16.E4M3.UNPACK_B R12, R8.H1 ;  /* 0x00000008ff0c723e */ /* 0x004fc400030006ff */
[----:B------:R-:W-:Y:S01]  /*51a0*/  LOP3.LUT R6, R4, 0xff0000, R5, 0xf8, !PT ;  /* 0x00ff000004067812 */ /* 0x000fe200078ef805 */
[----:B------:R-:W-:Y:S01]  /*51b0*/  IMAD.U32 R4, R99, 0x10000, RZ ;  /* 0x0001000063047824 */ /* 0x000fe200078e00ff */
[----:B------:R-:W-:Y:S01]  /*51c0*/  LOP3.LUT R97, R24, 0xff00, R93, 0xf8, !PT ;  /* 0x0000ff0018617812 */ /* 0x000fe200078ef85d */
[----:B------:R-:W-:Y:S01]  /*51d0*/  HADD2.F32 R5, -RZ, R95.H0_H0 ;  /* 0x2000005fff057230 */ /* 0x000fe20000004100 */
[----:B------:R-:W-:Y:S01]  /*51e0*/  F2FP.F16.E4M3.UNPACK_B R93, R91.H1 ;  /* 0x0000005bff5d723e */ /* 0x000fe200030006ff */
[----:B------:R-:W-:Y:S01]  /*51f0*/  HADD2.F32 R27, -RZ, R26.H0_H0 ;  /* 0x2000001aff1b7230 */ /* 0x000fe20000004100 */
[----:B------:R-:W-:Y:S01]  /*5200*/  LOP3.LUT R4, R7, 0xff0000, R4, 0xf8, !PT ;  /* 0x00ff000007047812 */ /* 0x000fe200078ef804 */
[----:B------:R-:W-:Y:S01]  /*5210*/  HADD2.F32 R24, -RZ, R12.H0_H0 ;  /* 0x2000000cff187230 */ /* 0x000fe20000004100 */
[----:B------:R-:W-:Y:S01]  /*5220*/  F2FP.F16.E4M3.UNPACK_B R92, R92 ;  /* 0x0000005cff5c723e */ /* 0x000fe200020006ff */
[----:B------:R-:W-:Y:S02]  /*5230*/  IMAD.U32 R7, R94, 0x10000, RZ ;  /* 0x000100005e077824 */ /* 0x000fe400078e00ff */
[----:B------:R-:W-:Y:S01]  /*5240*/  FMUL.FTZ R99, R27, R5 ;  /* 0x000000051b637220 */ /* 0x000fe20000410000 */
[----:B------:R-:W-:-:S02]  /*5250*/  HADD2.F32 R94, -RZ, R93.H0_H0 ;  /* 0x2000005dff5e7230 */ /* 0x000fc40000004100 */
[C---:B------:R-:W-:Y:S01]  /*5260*/  FMUL.FTZ R100, R24.reuse, R5 ;  /* 0x0000000518647220 */ /* 0x040fe20000410000 */
[----:B------:R-:W-:Y:S01]  /*5270*/  F2FP.F16.E4M3.UNPACK_B R25, R25 ;  /* 0x00000019ff19723e */ /* 0x000fe200020006ff */
[----:B------:R-:W-:Y:S01]  /*5280*/  HADD2.F32 R93, -RZ, R93.H1_H1 ;  /* 0x3000005dff5d7230 */ /* 0x000fe20000004100 */
[----:B------:R-:W-:Y:S01]  /*5290*/  F2FP.F16.E4M3.UNPACK_B R8, R8 ;  /* 0x00000008ff08723e */ /* 0x000fe200020006ff */
[-C--:B------:R-:W-:Y:S01]  /*52a0*/  FFMA.FTZ R99, R24, R94.reuse, -R99 ;  /* 0x0000005e18637223 */ /* 0x080fe20000010863 */
[----:B------:R-:W-:Y:S01]  /*52b0*/  FFMA.FTZ R100, R27, R94, R100 ;  /* 0x0000005e1b647223 */ /* 0x000fe20000010064 */
[----:B------:R-:W-:Y:S01]  /*52c0*/  HADD2.F32 R94, -RZ, R95.H1_H1 ;  /* 0x3000005fff5e7230 */ /* 0x000fe20000004100 */
[----:B------:R-:W-:Y:S01]  /*52d0*/  LOP3.LUT R5, R97, 0xff0000, R98, 0xf8, !PT ;  /* 0x00ff000061057812 */ /* 0x000fe200078ef862 */
[----:B------:R-:W-:Y:S01]  /*52e0*/  HADD2.F32 R27, -RZ, R26.H1_H1 ;  /* 0x3000001aff1b7230 */ /* 0x000fe20000004100 */
[----:B------:R-:W-:Y:S01]  /*52f0*/  F2FP.F16.E4M3.UNPACK_B R91, R91 ;  /* 0x0000005bff5b723e */ /* 0x000fe200020006ff */
[----:B------:R-:W-:Y:S01]  /*5300*/  HADD2.F32 R24, -RZ, R12.H1_H1 ;  /* 0x3000000cff187230 */ /* 0x000fe20000004100 */
[----:B------:R-:W-:Y:S01]  /*5310*/  LOP3.LUT R7, R96, 0xff0000, R7, 0xf8, !PT ;  /* 0x00ff000060077812 */ /* 0x000fe200078ef807 */
[----:B------:R-:W-:-:S02]  /*5320*/  HADD2.F32 R95, -RZ, R92.H0_H0 ;  /* 0x2000005cff5f7230 */ /* 0x000fc40000004100 */
[CC--:B------:R-:W-:Y:S01]  /*5330*/  FMUL.FTZ R97, R27.reuse, R94.reuse ;  /* 0x0000005e1b617220 */ /* 0x0c0fe20000410000 */
[----:B------:R-:W-:Y:S02]  /*5340*/  HADD2.F32 R26, -RZ, R25.H0_H0 ;  /* 0x20000019ff1a7230 */ /* 0x000fe40000004100 */
[C---:B------:R-:W-:Y:S01]  /*5350*/  FMUL.FTZ R94, R24.reuse, R94 ;  /* 0x0000005e185e7220 */ /* 0x040fe20000410000 */
[----:B------:R-:W-:Y:S02]  /*5360*/  HADD2.F32 R12, -RZ, R8.H0_H0 ;  /* 0x20000008ff0c7230 */ /* 0x000fe40000004100 */
[-C--:B------:R-:W-:Y:S01]  /*5370*/  FFMA.FTZ R96, R24, R93.reuse, -R97 ;  /* 0x0000005d18607223 */ /* 0x080fe20000010861 */
[----:B------:R-:W-:Y:S02]  /*5380*/  HADD2.F32 R92, -RZ, R92.H1_H1 ;  /* 0x3000005cff5c7230 */ /* 0x000fe40000004100 */
[----:B------:R-:W-:Y:S01]  /*5390*/  FFMA.FTZ R101, R27, R93, R94 ;  /* 0x0000005d1b657223 */ /* 0x000fe2000001005e */
[----:B------:R-:W-:-:S02]  /*53a0*/  HADD2.F32 R27, -RZ, R91.H0_H0 ;  /* 0x2000005bff1b7230 */ /* 0x000fc40000004100 */
[-C--:B------:R-:W-:Y:S01]  /*53b0*/  FMUL.FTZ R93, R26, R95.reuse ;  /* 0x0000005f1a5d7220 */ /* 0x080fe20000410000 */
[C---:B------:R-:W-:Y:S01]  /*53c0*/  FMUL.FTZ R95, R12.reuse, R95 ;  /* 0x0000005f0c5f7220 */ /* 0x040fe20000410000 */
[----:B------:R-:W-:Y:S01]  /*53d0*/  HADD2.F32 R25, -RZ, R25.H1_H1 ;  /* 0x30000019ff197230 */ /* 0x000fe20000004100 */
[----:B------:R-:W-:Y:S01]  /*53e0*/  F2FP.F16.E4M3.UNPACK_B R24, R14.H1 ;  /* 0x0000000eff18723e */ /* 0x000fe200030006ff */
[-C--:B------:R-:W-:Y:S01]  /*53f0*/  FFMA.FTZ R94, R12, R27.reuse, -R93 ;  /* 0x0000001b0c5e7223 */ /* 0x080fe2000001085d */
[----:B------:R-:W-:Y:S01]  /*5400*/  FFMA.FTZ R95, R26, R27, R95 ;  /* 0x0000001b1a5f7223 */ /* 0x000fe2000001005f */
[----:B------:R-:W-:Y:S02]  /*5410*/  HADD2.F32 R8, -RZ, R8.H1_H1 ;  /* 0x30000008ff087230 */ /* 0x000fe40000004100 */
[----:B------:R-:W-:Y:S01]  /*5420*/  FMUL.FTZ R27, R25, R92 ;  /* 0x0000005c191b7220 */ /* 0x000fe20000410000 */
[----:B------:R-:W-:Y:S01]  /*5430*/  HADD2.F32 R91, -RZ, R91.H1_H1 ;  /* 0x3000005bff5b7230 */ /* 0x000fe20000004100 */
[----:B------:R-:W-:Y:S01]  /*5440*/  F2FP.F16.E4M3.UNPACK_B R12, R90.H1 ;  /* 0x0000005aff0c723e */ /* 0x000fe200030006ff */
[----:B------:R-:W-:-:S02]  /*5450*/  HADD2.F32 R26, -RZ, R24.H0_H0 ;  /* 0x20000018ff1a7230 */ /* 0x000fc40000004100 */
[C---:B------:R-:W-:Y:S01]  /*5460*/  FMUL.FTZ R92, R8.reuse, R92 ;  /* 0x0000005c085c7220 */ /* 0x040fe20000410000 */
[----:B------:R-:W-:Y:S02]  /*5470*/  HADD2.F32 R24, -RZ, R24.H1_H1 ;  /* 0x30000018ff187230 */ /* 0x000fe40000004100 */
[-C--:B------:R-:W-:Y:S01]  /*5480*/  FFMA.FTZ R97, R8, R91.reuse, -R27 ;  /* 0x0000005b08617223 */ /* 0x080fe2000001081b */
[----:B------:R-:W-:Y:S01]  /*5490*/  F2FP.F16.E4M3.UNPACK_B R27, R88.H1 ;  /* 0x00000058ff1b723e */ /* 0x000fe200030006ff */
[--C-:B------:R-:W-:Y:S01]  /*54a0*/  HADD2.F32 R93, -RZ, R12.reuse.H0_H0 ;  /* 0x2000000cff5d7230 */ /* 0x100fe20000004100 */
[----:B------:R-:W-:Y:S01]  /*54b0*/  F2FP.F16.E4M3.UNPACK_B R8, R10.H1 ;  /* 0x0000000aff08723e */ /* 0x000fe200030006ff */
[----:B------:R-:W-:Y:S01]  /*54c0*/  FFMA.FTZ R92, R25, R91, R92 ;  /* 0x0000005b195c7223 */ /* 0x000fe2000001005c */
[----:B------:R-:W-:Y:S01]  /*54d0*/  HADD2.F32 R91, -RZ, R12.H1_H1 ;  /* 0x3000000cff5b7230 */ /* 0x000fe20000004100 */
[----:B------:R-:W-:Y:S01]  /*54e0*/  F2FP.F16.E4M3.UNPACK_B R14, R14 ;  /* 0x0000000eff0e723e */ /* 0x000fe200020006ff */
[----:B------:R-:W-:-:S02]  /*54f0*/  HADD2.F32 R25, -RZ, R27.H0_H0 ;  /* 0x2000001bff197230 */ /* 0x000fc40000004100 */
[----:B------:R-:W-:Y:S01]  /*5500*/  FMUL.FTZ R103, R26, R93 ;  /* 0x0000005d1a677220 */ /* 0x000fe20000410000 */
[--C-:B------:R-:W-:Y:S01]  /*5510*/  HADD2.F32 R12, -RZ, R8.reuse.H0_H0 ;  /* 0x20000008ff0c7230 */ /* 0x100fe20000004100 */
[----:B------:R-:W-:Y:S01]  /*5520*/  F2FP.F16.E4M3.UNPACK_B R90, R90 ;  /* 0x0000005aff5a723e */ /* 0x000fe200020006ff */
[----:B------:R-:W-:Y:S01]  /*5530*/  HADD2.F32 R8, -RZ, R8.H1_H1 ;  /* 0x30000008ff087230 */ /* 0x000fe20000004100 */
[----:B------:R-:W-:Y:S01]  /*5540*/  F2FP.F16.E4M3.UNPACK_B R10, R10 ;  /* 0x0000000aff0a723e */ /* 0x000fe200020006ff */
[----:B------:R-:W-:Y:S02]  /*5550*/  HADD2.F32 R27, -RZ, R27.H1_H1 ;  /* 0x3000001bff1b7230 */ /* 0x000fe40000004100 */
[C---:B------:R-:W-:Y:S01]  /*5560*/  FFMA.FTZ R98, R12.reuse, R25, -R103 ;  /* 0x000000190c627223 */ /* 0x040fe20000010867 */
[----:B------:R-:W-:Y:S01]  /*5570*/  FMUL.FTZ R93, R12, R93 ;  /* 0x0000005d0c5d7220 */ /* 0x000fe20000410000 */
[-C--:B------:R-:W-:Y:S01]  /*5580*/  FMUL.FTZ R103, R24, R91.reuse ;  /* 0x0000005b18677220 */ /* 0x080fe20000410000 */
[----:B------:R-:W-:Y:S01]  /*5590*/  FMUL.FTZ R91, R8, R91 ;  /* 0x0000005b085b7220 */ /* 0x000fe20000410000 */
[----:B------:R-:W-:-:S02]  /*55a0*/  HADD2.F32 R12, -RZ, R14.H0_H0 ;  /* 0x2000000eff0c7230 */ /* 0x000fc40000004100 */
[----:B------:R-:W-:Y:S01]  /*55b0*/  FFMA.FTZ R26, R26, R25, R93 ;  /* 0x000000191a1a7223 */ /* 0x000fe2000001005d */
[-C--:B------:R-:W-:Y:S01]  /*55c0*/  FFMA.FTZ R107, R8, R27.reuse, -R103 ;  /* 0x0000001b086b7223 */ /* 0x080fe20000010867 */
[----:B------:R-:W-:Y:S01]  /*55d0*/  FFMA.FTZ R109, R24, R27, R91 ;  /* 0x0000001b186d7223 */ /* 0x000fe2000001005b */
[----:B------:R-:W-:Y:S01]  /*55e0*/  HADD2.F32 R93, -RZ, R90.H1_H1 ;  /* 0x3000005aff5d7230 */ /* 0x000fe20000004100 */
[----:B------:R-:W-:Y:S01]  /*55f0*/  F2FP.F16.E4M3.UNPACK_B R88, R88 ;  /* 0x00000058ff58723e */ /* 0x000fe200020006ff */
[----:B------:R-:W-:Y:S01]  /*5600*/  HADD2.F32 R8, -RZ, R10.H0_H0 ;  /* 0x2000000aff087230 */ /* 0x000fe20000004100 */
[-C--:B------:R-:W-:Y:S01]  /*5610*/  F2FP.F16.E4M3.UNPACK_B R24, R9.reuse ;  /* 0x00000009ff18723e */ /* 0x080fe200020006ff */
[----:B------:R-:W-:Y:S01]  /*5620*/  HADD2.F32 R14, -RZ, R14.H1_H1 ;  /* 0x3000000eff0e7230 */ /* 0x000fe20000004100 */
[----:B------:R-:W-:Y:S01]  /*5630*/  F2FP.F16.E4M3.UNPACK_B R9, R9.H1 ;  /* 0x00000009ff09723e */ /* 0x000fe200030006ff */
[----:B------:R-:W-:Y:S01]  /*5640*/  HADD2.F32 R91, -RZ, R90.H0_H0 ;  /* 0x2000005aff5b7230 */ /* 0x000fe20000004100 */
[----:B------:R-:W-:Y:S01]  /*5650*/  F2FP.SATFINITE.E4M3.F32.PACK_AB_MERGE_C R98, R107, R98, RZ ;  /* 0x000000626b62723e */ /* 0x000fe200048070ff */
[----:B------:R-:W-:-:S02]  /*5660*/  HADD2.F32 R10, -RZ, R10.H1_H1 ;  /* 0x3000000aff0a7230 */ /* 0x000fc40000004100 */
[----:B------:R-:W-:Y:S01]  /*5670*/  FMUL.FTZ R105, R14, R93 ;  /* 0x0000005d0e697220 */ /* 0x000fe20000410000 */
[--C-:B------:R-:W-:Y:S02]  /*5680*/  HADD2.F32 R27, -RZ, R88.reuse.H1_H1 ;  /* 0x30000058ff1b7230 */ /* 0x100fe40000004100 */
[----:B------:R-:W-:Y:S01]  /*5690*/  FMUL.FTZ R103, R12, R91 ;  /* 0x0000005b0c677220 */ /* 0x000fe20000410000 */
[----:B------:R-:W-:Y:S02]  /*56a0*/  HADD2.F32 R25, -RZ, R88.H0_H0 ;  /* 0x20000058ff197230 */ /* 0x000fe40000004100 */
[----:B------:R-:W-:Y:S01]  /*56b0*/  FMUL.FTZ R93, R10, R93 ;  /* 0x0000005d0a5d7220 */ /* 0x000fe20000410000 */
[----:B------:R-:W-:Y:S01]  /*56c0*/  FMUL.FTZ R91, R8, R91 ;  /* 0x0000005b085b7220 */ /* 0x000fe20000410000 */
[-C--:B------:R-:W-:Y:S01]  /*56d0*/  FFMA.FTZ R10, R10, R27.reuse, -R105 ;  /* 0x0000001b0a0a7223 */ /* 0x080fe20000010869 */
[----:B------:R-:W-:Y:S01]  /*56e0*/  F2FP.F16.E4M3.UNPACK_B R88, R6 ;  /* 0x00000006ff58723e */ /* 0x000fe200020006ff */
[----:B------:R-:W-:Y:S01]  /*56f0*/  FFMA.FTZ R93, R14, R27, R93 ;  /* 0x0000001b0e5d7223 */ /* 0x000fe2000001005d */
[-C--:B------:R-:W-:Y:S01]  /*5700*/  FFMA.FTZ R90, R12, R25.reuse, R91 ;  /* 0x000000190c5a7223 */ /* 0x080fe2000001005b */
[----:B------:R-:W-:Y:S01]  /*5710*/  F2FP.SATFINITE.E4M3.F32.PACK_AB_MERGE_C R14, R109, R26, RZ ;  /* 0x0000001a6d0e723e */ /* 0x000fe200048070ff */
[----:B------:R-:W-:Y:S01]  /*5720*/  FFMA.FTZ R103, R8, R25, -R103 ;  /* 0x0000001908677223 */ /* 0x000fe20000010867 */
[----:B------:R-:W-:Y:S01]  /*5730*/  F2FP.SATFINITE.E4M3.F32.PACK_AB_MERGE_C R12, R101, R100, RZ ;  /* 0x00000064650c723e */ /* 0x000fe200048070ff */
[--C-:B------:R-:W-:Y:S01]  /*5740*/  HADD2.F32 R25, -RZ, R24.reuse.H0_H0 ;  /* 0x20000018ff197230 */ /* 0x100fe20000004100 */
[----:B------:R-:W-:Y:S01]  /*5750*/  F2FP.F16.E4M3.UNPACK_B R26, R13 ;  /* 0x0000000dff1a723e */ /* 0x000fe200020006ff */
[----:B------:R-:W-:Y:S01]  /*5760*/  HADD2.F32 R24, -RZ, R24.H1_H1 ;  /* 0x30000018ff187230 */ /* 0x000fe20000004100 */
[----:B------:R-:W-:-:S02]  /*5770*/  F2FP.F16.E4M3.UNPACK_B R91, R7 ;  /* 0x00000007ff5b723e */ /* 0x000fc400020006ff */
[----:B------:R-:W-:Y:S01]  /*5780*/  F2FP.SATFINITE.E4M3.F32.PACK_AB_MERGE_C R12, R92, R95, R12 ;  /* 0x0000005f5c0c723e */ /* 0x000fe2000480700c */
[----:B------:R-:W-:Y:S01]  /*5790*/  HADD2.F32 R27, -RZ, R26.H0_H0 ;  /* 0x2000001aff1b7230 */ /* 0x000fe20000004100 */
[----:B------:R-:W-:Y:S01]  /*57a0*/  F2FP.SATFINITE.E4M3.F32.PACK_AB_MERGE_C R8, R96, R99, RZ ;  /* 0x000000636008723e */ /* 0x000fe200048070ff */
[--C-:B------:R-:W-:Y:S01]  /*57b0*/  HADD2.F32 R92, -RZ, R91.reuse.H0_H0 ;  /* 0x2000005bff5c7230 */ /* 0x100fe20000004100 */
[----:B------:R-:W-:Y:S01]  /*57c0*/  F2FP.SATFINITE.E4M3.F32.PACK_AB_MERGE_C R14, R93, R90, R14 ;  /* 0x0000005a5d0e723e */ /* 0x000fe2000480700e */
[----:B------:R-:W-:Y:S01]  /*57d0*/  HADD2.F32 R90, -RZ, R88.H0_H0 ;  /* 0x20000058ff5a7230 */ /* 0x000fe20000004100 */
[----:B------:R-:W-:Y:S01]  /*57e0*/  F2FP.SATFINITE.E4M3.F32.PACK_AB_MERGE_C R8, R97, R94, R8 ;  /* 0x0000005e6108723e */ /* 0x000fe20004807008 */
[----:B------:R-:W-:Y:S02]  /*57f0*/  HADD2.F32 R26, -RZ, R26.H1_H1 ;  /* 0x3000001aff1a7230 */ /* 0x000fe40000004100 */
[-C--:B------:R-:W-:Y:S01]  /*5800*/  FMUL.FTZ R94, R27, R92.reuse ;  /* 0x0000005c1b5e7220 */ /* 0x080fe20000410000 */
[C---:B------:R-:W-:Y:S01]  /*5810*/  FMUL.FTZ R92, R25.reuse, R92 ;  /* 0x0000005c195c7220 */ /* 0x040fe20000410000 */
[----:B------:R-:W-:Y:S01]  /*5820*/  HADD2.F32 R91, -RZ, R91.H1_H1 ;  /* 0x3000005bff5b7230 */ /* 0x000fe20000004100 */
[----:B------:R-:W-:Y:S01]  /*5830*/  F2FP.F16.E4M3.UNPACK_B R13, R13.H1 ;  /* 0x0000000dff0d723e */ /* 0x000fe200030006ff */
[-C--:B------:R-:W-:Y:S01]  /*5840*/  FFMA.FTZ R94, R25, R90.reuse, -R94 ;  /* 0x0000005a195e7223 */ /* 0x080fe2000001085e */
[----:B------:R-:W-:Y:S01]  /*5850*/  FFMA.FTZ R93, R27, R90, R92 ;  /* 0x0000005a1b5d7223 */ /* 0x000fe2000001005c */
[----:B------:R-:W-:-:S02]  /*5860*/  HADD2.F32 R25, -RZ, R88.H1_H1 ;  /* 0x30000058ff197230 */ /* 0x000fc40000004100 */
[-C--:B------:R-:W-:Y:S01]  /*5870*/  FMUL.FTZ R27, R26, R91.reuse ;  /* 0x0000005b1a1b7220 */ /* 0x080fe20000410000 */
[C---:B------:R-:W-:Y:S01]  /*5880*/  FMUL.FTZ R91, R24.reuse, R91 ;  /* 0x0000005b185b7220 */ /* 0x040fe20000410000 */
[----:B------:R-:W-:Y:S02]  /*5890*/  F2FP.F16.E4M3.UNPACK_B R6, R6.H1 ;  /* 0x00000006ff06723e */ /* 0x000fe400030006ff */
[----:B------:R-:W-:Y:S01]  /*58a0*/  FFMA.FTZ R95, R24, R25, -R27 ;  /* 0x00000019185f7223 */ /* 0x000fe2000001081b */
[----:B------:R-:W-:Y:S01]  /*58b0*/  F2FP.F16.E4M3.UNPACK_B R27, R7.H1 ;  /* 0x00000007ff1b723e */ /* 0x000fe200030006ff */
[----:B------:R-:W-:Y:S01]  /*58c0*/  FFMA.FTZ R96, R26, R25, R91 ;  /* 0x000000191a607223 */ /* 0x000fe2000001005b */
[----:B------:R-:W-:Y:S01]  /*58d0*/  HADD2.F32 R7, -RZ, R9.H0_H0 ;  /* 0x20000009ff077230 */ /* 0x000fe20000004100 */
[----:B------:R-:W-:Y:S01]  /*58e0*/  F2FP.SATFINITE.E4M3.F32.PACK_AB_MERGE_C R10, R10, R103, R98 ;  /* 0x000000670a0a723e */ /* 0x000fe20004807062 */
[----:B------:R-:W-:Y:S02]  /*58f0*/  HADD2.F32 R24, -RZ, R13.H0_H0 ;  /* 0x2000000dff187230 */ /* 0x000fe40000004100 */
[----:B------:R-:W-:-:S02]  /*5900*/  HADD2.F32 R26, -RZ, R27.H0_H0 ;  /* 0x2000001bff1a7230 */ /* 0x000fc40000004100 */
[----:B------:R-:W-:Y:S02]  /*5910*/  HADD2.F32 R13, -RZ, R13.H1_H1 ;  /* 0x3000000dff0d7230 */ /* 0x000fe40000004100 */
[----:B------:R-:W-:Y:S02]  /*5920*/  HADD2.F32 R88, -RZ, R27.H1_H1 ;  /* 0x3000001bff587230 */ /* 0x000fe40000004100 */
[-C--:B------:R-:W-:Y:S01]  /*5930*/  FMUL.FTZ R90, R24, R26.reuse ;  /* 0x0000001a185a7220 */ /* 0x080fe20000410000 */
[----:B------:R-:W-:Y:S02]  /*5940*/  HADD2.F32 R9, -RZ, R9.H1_H1 ;  /* 0x30000009ff097230 */ /* 0x000fe40000004100 */
[----:B------:R-:W-:Y:S01]  /*5950*/  FMUL.FTZ R27, R7, R26 ;  /* 0x0000001a071b7220 */ /* 0x000fe20000410000 */
[--C-:B------:R-:W-:Y:S02]  /*5960*/  HADD2.F32 R25, -RZ, R6.reuse.H0_H0 ;  /* 0x20000006ff197230 */ /* 0x100fe40000004100 */
[----:B------:R-:W-:-:S02]  /*5970*/  HADD2.F32 R26, -RZ, R6.H1_H1 ;  /* 0x30000006ff1a7230 */ /* 0x000fc40000004100 */
[-C--:B------:R-:W-:Y:S01]  /*5980*/  FMUL.FTZ R6, R13, R88.reuse ;  /* 0x000000580d067220 */ /* 0x080fe20000410000 */
[----:B------:R-:W-:Y:S01]  /*5990*/  FMUL.FTZ R88, R9, R88 ;  /* 0x0000005809587220 */ /* 0x000fe20000410000 */
[-C--:B------:R-:W-:Y:S01]  /*59a0*/  FFMA.FTZ R98, R24, R25.reuse, R27 ;  /* 0x0000001918627223 */ /* 0x080fe2000001001b */
[----:B------:R-:W-:Y:S01]  /*59b0*/  FFMA.FTZ R97, R7, R25, -R90 ;  /* 0x0000001907617223 */ /* 0x000fe2000001085a */
[-C--:B------:R-:W-:Y:S01]  /*59c0*/  FFMA.FTZ R100, R9, R26.reuse, -R6 ;  /* 0x0000001a09647223 */ /* 0x080fe20000010806 */
[----:B------:R-:W-:Y:S01]  /*59d0*/  F2FP.F16.E4M3.UNPACK_B R24, R15 ;  /* 0x0000000fff18723e */ /* 0x000fe200020006ff */
[----:B------:R-:W-:Y:S01]  /*59e0*/  FFMA.FTZ R99, R13, R26, R88 ;  /* 0x0000001a0d637223 */ /* 0x000fe20000010058 */
[----:B------:R-:W-:Y:S02]  /*59f0*/  F2FP.F16.E4M3.UNPACK_B R6, R11 ;  /* 0x0000000bff06723e */ /* 0x000fe400020006ff */
[----:B------:R-:W-:Y:S01]  /*5a00*/  F2FP.F16.E4M3.UNPACK_B R15, R15.H1 ;  /* 0x0000000fff0f723e */ /* 0x000fe200030006ff */
[----:B------:R-:W-:Y:S01]  /*5a10*/  HADD2.F32 R13, -RZ, R24.H0_H0 ;  /* 0x20000018ff0d7230 */ /* 0x000fe20000004100 */
[----:B------:R-:W-:Y:S01]  /*5a20*/  F2FP.F16.E4M3.UNPACK_B R90, R5.H1 ;  /* 0x00000005ff5a723e */ /* 0x000fe200030006ff */
[----:B------:R-:W-:Y:S01]  /*5a30*/  HADD2.F32 R7, -RZ, R6.H0_H0 ;  /* 0x20000006ff077230 */ /* 0x000fe20000004100 */
[----:B------:R-:W-:Y:S01]  /*5a40*/  F2FP.F16.E4M3.UNPACK_B R11, R11.H1 ;  /* 0x0000000bff0b723e */ /* 0x000fe200030006ff */
[----:B------:R-:W-:Y:S01]  /*5a50*/  HADD2.F32 R24, -RZ, R24.H1_H1 ;  /* 0x30000018ff187230 */ /* 0x000fe20000004100 */
[----:B------:R-:W-:Y:S01]  /*5a60*/  F2FP.F16.E4M3.UNPACK_B R88, R5 ;  /* 0x00000005ff58723e */ /* 0x000fe200020006ff */
[----:B------:R-:W-:Y:S01]  /*5a70*/  HADD2.F32 R91, -RZ, R90.H0_H0 ;  /* 0x2000005aff5b7230 */ /* 0x000fe20000004100 */
[-C--:B------:R-:W-:Y:S01]  /*5a80*/  F2FP.F16.E4M3.UNPACK_B R5, R4.reuse ;  /* 0x00000004ff05723e */ /* 0x080fe200020006ff */
[----:B------:R-:W-:Y:S01]  /*5a90*/  HADD2.F32 R9, -RZ, R11.H0_H0 ;  /* 0x2000000bff097230 */ /* 0x000fe20000004100 */
[----:B------:R-:W-:Y:S01]  /*5aa0*/  F2FP.F16.E4M3.UNPACK_B R25, R4.H1 ;  /* 0x00000004ff19723e */ /* 0x000fe200030006ff */
[----:B------:R-:W-:Y:S01]  /*5ab0*/  HADD2.F32 R4, -RZ, R15.H0_H0 ;  /* 0x2000000fff047230 */ /* 0x000fe20000004100 */
[----:B------:R-:W-:Y:S01]  /*5ac0*/  F2FP.SATFINITE.E4M3.F32.PACK_AB_MERGE_C R97, R100, R97, RZ ;  /* 0x000000616461723e */ /* 0x000fe200048070ff */
[----:B------:R-:W-:Y:S01]  /*5ad0*/  HADD2.F32 R92, -RZ, R88.H0_H0 ;  /* 0x20000058ff5c7230 */ /* 0x000fe20000004100 */
[----:B------:R-:W-:Y:S01]  /*5ae0*/  F2FP.SATFINITE.E4M3.F32.PACK_AB_MERGE_C R98, R99, R98, RZ ;  /* 0x000000626362723e */ /* 0x000fe200048070ff */
[----:B------:R-:W-:-:S02]  /*5af0*/  HADD2.F32 R26, -RZ, R5.H0_H0 ;  /* 0x20000005ff1a7230 */ /* 0x000fc40000004100 */
[CC--:B------:R-:W-:Y:S01]  /*5b00*/  FMUL.FTZ R104, R4.reuse, R91.reuse ;  /* 0x0000005b04687220 */ /* 0x0c0fe20000410000 */
[----:B------:R-:W-:Y:S02]  /*5b10*/  HADD2.F32 R27, -RZ, R25.H0_H0 ;  /* 0x20000019ff1b7230 */ /* 0x000fe40000004100 */
[-C--:B------:R-:W-:Y:S01]  /*5b20*/  FMUL.FTZ R102, R13, R92.reuse ;  /* 0x0000005c0d667220 */ /* 0x080fe20000410000 */
[----:B------:R-:W-:Y:S01]  /*5b30*/  FMUL.FTZ R91, R9, R91 ;  /* 0x0000005b095b7220 */ /* 0x000fe20000410000 */
[C---:B------:R-:W-:Y:S01]  /*5b40*/  FMUL.FTZ R92, R7.reuse, R92 ;  /* 0x0000005c075c7220 */ /* 0x040fe20000410000 */
[----:B------:R-:W-:Y:S02]  /*5b50*/  HADD2.F32 R15, -RZ, R15.H1_H1 ;  /* 0x3000000fff0f7230 */ /* 0x000fe40000004100 */
[----:B------:R-:W-:Y:S01]  /*5b60*/  FFMA.FTZ R102, R7, R26, -R102 ;  /* 0x0000001a07667223 */ /* 0x000fe20000010866 */
[----:B------:R-:W-:Y:S02]  /*5b70*/  HADD2.F32 R90, -RZ, R90.H1_H1 ;  /* 0x3000005aff5a7230 */ /* 0x000fe40000004100 */
[----:B------:R-:W-:Y:S01]  /*5b80*/  FFMA.FTZ R91, R4, R27, R91 ;  /* 0x0000001b045b7223 */ /* 0x000fe2000001005b */
[----:B------:R-:W-:-:S02]  /*5b90*/  HADD2.F32 R11, -RZ, R11.H1_H1 ;  /* 0x3000000bff0b7230 */ /* 0x000fc40000004100 */
[----:B------:R-:W-:Y:S01]  /*5ba0*/  FFMA.FTZ R92, R13, R26, R92 ;  /* 0x0000001a0d5c7223 */ /* 0x000fe2000001005c */
[----:B------:R-:W-:Y:S02]  /*5bb0*/  HADD2.F32 R7, -RZ, R88.H1_H1 ;  /* 0x30000058ff077230 */ /* 0x000fe40000004100 */
[-C--:B------:R-:W-:Y:S01]  /*5bc0*/  FMUL.FTZ R26, R15, R90.reuse ;  /* 0x0000005a0f1a7220 */ /* 0x080fe20000410000 */
[----:B------:R-:W-:Y:S02]  /*5bd0*/  HADD2.F32 R4, -RZ, R25.H1_H1 ;  /* 0x30000019ff047230 */ /* 0x000fe40000004100 */
[----:B------:R-:W-:Y:S01]  /*5be0*/  FMUL.FTZ R90, R11, R90 ;  /* 0x0000005a0b5a7220 */ /* 0x000fe20000410000 */
[----:B------:R-:W-:Y:S02]  /*5bf0*/  HADD2.F32 R6, -RZ, R6.H1_H1 ;  /* 0x30000006ff067230 */ /* 0x000fe40000004100 */
[----:B------:R-:W-:Y:S01]  /*5c00*/  FFMA.FTZ R104, R9, R27, -R104 ;  /* 0x0000001b09687223 */ /* 0x000fe20000010868 */
[----:B------:R-:W-:-:S02]  /*5c10*/  HADD2.F32 R5, -RZ, R5.H1_H1 ;  /* 0x30000005ff057230 */ /* 0x000fc40000004100 */
[-C--:B------:R-:W-:Y:S01]  /*5c20*/  FMUL.FTZ R9, R24, R7.reuse ;  /* 0x0000000718097220 */ /* 0x080fe20000410000 */
[-C--:B------:R-:W-:Y:S01]  /*5c30*/  FFMA.FTZ R11, R11, R4.reuse, -R26 ;  /* 0x000000040b0b7223 */ /* 0x080fe2000001081a */
[C---:B------:R-:W-:Y:S01]  /*5c40*/  FMUL.FTZ R7, R6.reuse, R7 ;  /* 0x0000000706077220 */ /* 0x040fe20000410000 */
[----:B------:R-:W-:Y:S01]  /*5c50*/  FFMA.FTZ R90, R15, R4, R90 ;  /* 0x000000040f5a7223 */ /* 0x000fe2000001005a */
[-C--:B------:R-:W-:Y:S01]  /*5c60*/  FFMA.FTZ R9, R6, R5.reuse, -R9 ;  /* 0x0000000506097223 */ /* 0x080fe20000010809 */
[----:B------:R-:W-:Y:S01]  /*5c70*/  F2FP.SATFINITE.E4M3.F32.PACK_AB_MERGE_C R95, R95, R94, R97 ;  /* 0x0000005e5f5f723e */ /* 0x000fe20004807061 */
[----:B------:R-:W-:Y:S01]  /*5c80*/  FFMA.FTZ R7, R24, R5, R7 ;  /* 0x0000000518077223 */ /* 0x000fe20000010007 */
[----:B------:R-:W-:Y:S02]  /*5c90*/  F2FP.SATFINITE.E4M3.F32.PACK_AB_MERGE_C R11, R11, R104, RZ ;  /* 0x000000680b0b723e */ /* 0x000fe400048070ff */
[----:B------:R-:W-:Y:S02]  /*5ca0*/  F2FP.SATFINITE.E4M3.F32.PACK_AB_MERGE_C R90, R90, R91, RZ ;  /* 0x0000005b5a5a723e */ /* 0x000fe400048070ff */
[----:B------:R-:W-:Y:S01]  /*5cb0*/  F2FP.SATFINITE.E4M3.F32.PACK_AB_MERGE_C R11, R9, R102, R11 ;  /* 0x00000066090b723e */ /* 0x000fe2000480700b */
[----:B------:R-:W-:Y:S01]  /*5cc0*/  IMAD.MOV.U32 R9, RZ, RZ, R95 ;  /* 0x000000ffff097224 */ /* 0x000fe200078e005f */
[----:B------:R-:W-:-:S02]  /*5cd0*/  F2FP.SATFINITE.E4M3.F32.PACK_AB_MERGE_C R13, R96, R93, R98 ;  /* 0x0000005d600d723e */ /* 0x000fc40004807062 */
[----:B------:R-:W-:-:S07]  /*5ce0*/  F2FP.SATFINITE.E4M3.F32.PACK_AB_MERGE_C R15, R7, R92, R90 ;  /* 0x0000005c070f723e */ /* 0x000fce000480705a */
.L_x_1771:
[----:B------:R-:W-:Y:S05]  /*5cf0*/  BSYNC B2 ;  /* 0x0000000000027941 */ /* 0x000fea0003800000 */
.L_x_1770:
[----:B------:R-:W-:Y:S01]  /*5d00*/  ISETP.GE.AND P4, PT, R86, R87, PT ;  /* 0x000000575600720c */ /* 0x000fe20003f86270 */
[----:B--2---:R4:W-:-:S12]  /*5d10*/  ST.E.128 desc[UR36][R48.64], R8 ;  /* 0x0000000830007985 */ /* 0x0049d8000c101d24 */
[----:B------:R-:W-:-:S04]  /*5d20*/  @!P4 IADD3 R4, P6, R38, R86, RZ ;  /* 0x000000562604c210 */ /* 0x000fc80007fde0ff */
[----:B------:R-:W-:-:S05]  /*5d30*/  @!P4 LEA.HI.X.SX32 R5, R86, R3, 0x1, P6 ;  /* 0x000000035605c211 */ /* 0x000fca00030f0eff */
[----:B---3--:R4:W-:Y:S04]  /*5d40*/  @!P4 ST.E.128 desc[UR36][R4.64], R12 ;  /* 0x0000000c0400c985 */ /* 0x0089e8000c101d24 */
.L_x_1769:
[----:B------:R-:W-:Y:S05]  /*5d50*/  BSYNC B1 ;  /* 0x0000000000017941 */ /* 0x000fea0003800000 */
.L_x_1768:
[----:B------:R-:W-:-:S03]  /*5d60*/  UMOV UR4, 0xffffffff ;  /* 0xffffffff00047882 */ /* 0x000fc60000000000 */
[----:B------:R-:W-:Y:S05]  /*5d70*/  BRA.DIV UR4, `(.L_x_1772) ;  /* 0x0000020e048c7947 */ /* 0x000fea000b800000 */
[----:B0-----:R-:W0:Y:S04]  /*5d80*/  SHFL.IDX PT, R2, R2, 0x1, 0x181f ;  /* 0x00381f0002027f89 */ /* 0x001e2800000e0000 */
[----:B----4-:R4:W0:Y:S02]  /*5d90*/  SHFL.IDX PT, R14, R0, 0x1, 0x181f ;  /* 0x00381f00000e7f89 */ /* 0x01082400000e0000 */
.L_x_2132:
[----:B------:R-:W-:-:S13]  /*5da0*/  ISETP.GE.OR P4, PT, R227, R80, P1 ;  /* 0x00000050e300720c */ /* 0x000fda0000f86670 */
[----:B------:R-:W-:Y:S05]  /*5db0*/  @P4 BRA `(.L_x_1757) ;  /* 0x0000001000f84947 */ /* 0x000fea0003800000 */
[----:B------:R-:W-:Y:S01]  /*5dc0*/  SEL R89, R56, R89, !P0 ;  /* 0x0000005938597207 */ /* 0x000fe20004000000 */
[----:B------:R-:W-:Y:S01]  /*5dd0*/  IMAD R5, R186, 0x4000, R67 ;  /* 0x00004000ba057824 */ /* 0x000fe200078e0243 */
[----:B------:R-:W-:Y:S01]  /*5de0*/  SHF.R.U32.HI R4, RZ, 0x3, R204 ;  /* 0x00000003ff047819 */ /* 0x000fe200000116cc */
[----:B------:R-:W-:Y:S01]  /*5df0*/  BSSY B1, `(.L_x_1773) ;  /* 0x00000ef000017945 */ /* 0x000fe20003800000 */
[----:B----4-:R-:W-:Y:S01]  /*5e00*/  SHF.R.S32.HI R0, RZ, 0x1f, R89 ;  /* 0x0000001fff007819 */ /* 0x010fe20000011459 */
[----:B------:R-:W-:Y:S01]  /*5e10*/  IMAD.IADD R5, R184, 0x1, R5 ;  /* 0x00000001b8057824 */ /* 0x000fe200078e0205 */
[----:B0-----:R-:W-:Y:S02]  /*5e20*/  IADD3 R12, P4, R53, R14, RZ ;  /* 0x0000000e350c7210 */ /* 0x001fe40007f9e0ff */
[----:B------:R-:W-:-:S03]  /*5e30*/  LEA.HI R89, R0, R89, RZ, 0x5 ;  /* 0x0000005900597211 */ /* 0x000fc600078f28ff */
[----:B------:R-:W-:Y:S01]  /*5e40*/  IMAD.X R13, R2, 0x1, R47, P4 ;  /* 0x00000001020d7824 */ /* 0x000fe200020e062f */
[----:B------:R-:W-:-:S04]  /*5e50*/  LEA.HI.SX32 R89, R89, R50, 0x1b ;  /* 0x0000003259597211 */ /* 0x000fc800078fdaff */
[----:B------:R-:W-:Y:S01]  /*5e60*/  SHF.R.S32.HI R0, RZ, 0x1f, R89 ;  /* 0x0000001fff007819 */ /* 0x000fe20000011459 */
[----:B--2---:R-:W-:-:S03]  /*5e70*/  IMAD.SHL.U32 R3, R89, 0x10, RZ ;  /* 0x0000001059037824 */ /* 0x004fc600078e00ff */
[----:B------:R-:W-:Y:S02]  /*5e80*/  LEA.HI R89, R0, R89, RZ, 0x3 ;  /* 0x0000005900597211 */ /* 0x000fe400078f18ff */
[----:B------:R-:W-:-:S03]  /*5e90*/  LOP3.LUT R0, R204, 0x70, R3, 0xf8, !PT ;  /* 0x00000070cc007812 */ /* 0x000fc600078ef803 */
[----:B------:R-:W-:Y:S01]  /*5ea0*/  IMAD.SHL.U32 R89, R89, 0x400, RZ ;  /* 0x0000040059597824 */ /* 0x000fe200078e00ff */
[----:B------:R-:W-:-:S04]  /*5eb0*/  LOP3.LUT R0, R0, R4, RZ, 0x3c, !PT ;  /* 0x0000000400007212 */ /* 0x000fc800078e3cff */
[----:B------:R-:W-:-:S04]  /*5ec0*/  LOP3.LUT R7, R89, 0xffffe000, RZ, 0xc0, !PT ;  /* 0xffffe00059077812 */ /* 0x000fc800078ec0ff */
[----:B------:R-:W-:-:S04]  /*5ed0*/  IADD3 R7, R0, R7, R209 ;  /* 0x0000000700077210 */ /* 0x000fc80007ffe0d1 */
[----:B------:R-:W-:-:S05]  /*5ee0*/  LEA R7, R186, R7, 0xe ;  /* 0x00000007ba077211 */ /* 0x000fca00078e70ff */
[----:B------:R-:W-:Y:S02]  /*5ef0*/  IMAD.IADD R8, R184, 0x1, R7 ;  /* 0x00000001b8087824 */ /* 0x000fe400078e0207 */
[----:B------:R-:W0:Y:S04]  /*5f00*/  LDS.128 R4, [R5+0x20000] ;  /* 0x0200000005047984 */ /* 0x000e280000000c00 */
[----:B------:R-:W2:Y:S01]  /*5f10*/  LDS.128 R8, [R8+0x20000] ;  /* 0x0200000008087984 */ /* 0x000ea20000000c00 */
[----:B------:R-:W-:Y:S05]  /*5f20*/  @P3 BRA `(.L_x_1774) ;  /* 0x0000000c006c3947 */ /* 0x000fea0003800000 */
[--C-:B------:R-:W-:Y:S01]  /*5f30*/  SHF.R.U32.HI R88, RZ, 0x8, R29.reuse ;  /* 0x00000008ff587819 */ /* 0x100fe2000001161d */
[----:B0-----:R-:W-:Y:S01]  /*5f40*/  IMAD.MOV.U32 R25, RZ, RZ, R6 ;  /* 0x000000ffff197224 */ /* 0x001fe200078e0006 */
[----:B------:R-:W-:Y:S01]  /*5f50*/  LOP3.LUT R0, R29, 0xff, RZ, 0xc0, !PT ;  /* 0x000000ff1d007812 */ /* 0x000fe200078ec0ff */
[----:B--2---:R-:W-:Y:S01]  /*5f60*/  IMAD.MOV.U32 R26, RZ, RZ, R8 ;  /* 0x000000ffff1a7224 */ /* 0x004fe200078e0008 */
[--C-:B------:R-:W-:Y:S01]  /*5f70*/  SHF.R.U32.HI R27, RZ, 0x18, R29.reuse ;  /* 0x00000018ff1b7819 */ /* 0x100fe2000001161d */
[----:B------:R-:W-:Y:S01]  /*5f80*/  IMAD.MOV.U32 R15, RZ, RZ, R4 ;  /* 0x000000ffff0f7224 */ /* 0x000fe200078e0004 */
[----:B------:R-:W-:Y:S01]  /*5f90*/  SHF.R.U32.HI R89, RZ, 0x10, R29 ;  /* 0x00000010ff597819 */ /* 0x000fe2000001161d */
[----:B------:R-:W-:Y:S01]  /*5fa0*/  IMAD.MOV.U32 R29, RZ, RZ, R10 ;  /* 0x000000ffff1d7224 */ /* 0x000fe200078e000a */
[----:B------:R-:W-:Y:S01]  /*5fb0*/  PRMT R27, R27, 0x654, R0 ;  /* 0x000006541b1b7816 */ /* 0x000fe20000000000 */
[----:B------:R-:W-:Y:S01]  /*5fc0*/  IMAD.SHL.U32 R0, R88, 0x100, RZ ;  /* 0x0000010058007824 */ /* 0x000fe200078e00ff */
[----:B------:R-:W-:-:S02]  /*5fd0*/  SHF.R.U32.HI R48, RZ, 0x8, R31 ;  /* 0x00000008ff307819 */ /* 0x000fc4000001161f */
[----:B------:R-:W-:Y:S02]  /*5fe0*/  SHF.R.U32.HI R86, RZ, 0x10, R31 ;  /* 0x00000010ff567819 */ /* 0x000fe4000001161f */
[----:B------:R-:W-:Y:S02]  /*5ff0*/  LOP3.LUT R24, R31, 0xff, RZ, 0xc0, !PT ;  /* 0x000000ff1f187812 */ /* 0x000fe400078ec0ff */
[----:B------:R-:W-:Y:S02]  /*6000*/  SHF.R.U32.HI R32, RZ, 0x8, R33 ;  /* 0x00000008ff207819 */ /* 0x000fe40000011621 */
[----:B------:R-:W-:Y:S02]  /*6010*/  SHF.R.U32.HI R31, RZ, 0x18, R31 ;  /* 0x00000018ff1f7819 */ /* 0x000fe4000001161f */
[----:B---3--:R-:W-:Y:S01]  /*6020*/  SHF.R.U32.HI R38, RZ, 0x10, R33 ;  /* 0x00000010ff267819 */ /* 0x008fe20000011621 */
[----:B------:R-:W-:Y:S01]  /*6030*/  IMAD.SHL.U32 R4, R32, 0x100, RZ ;  /* 0x0000010020047824 */ /* 0x000fe200078e00ff */
[----:B------:R-:W-:-:S02]  /*6040*/  LOP3.LUT R28, R33, 0xff, RZ, 0xc0, !PT ;  /* 0x000000ff211c7812 */ /* 0x000fc400078ec0ff */
[----:B------:R-:W-:Y:S01]  /*6050*/  LOP3.LUT R27, R27, 0xff00, R0, 0xf8, !PT ;  /* 0x0000ff001b1b7812 */ /* 0x000fe200078ef800 */
[----:B------:R-:W-:Y:S01]  /*6060*/  IMAD.SHL.U32 R0, R48, 0x100, RZ ;  /* 0x0000010030007824 */ /* 0x000fe200078e00ff */
[----:B------:R-:W-:Y:S02]  /*6070*/  SHF.L.U32 R6, R89, 0x10, RZ ;  /* 0x0000001059067819 */ /* 0x000fe400000006ff */
[----:B------:R-:W-:Y:S02]  /*6080*/  SHF.R.U32.HI R33, RZ, 0x18, R33 ;  /* 0x00000018ff217819 */ /* 0x000fe40000011621 */
[----:B------:R-:W-:Y:S02]  /*6090*/  SHF.R.U32.HI R30, RZ, 0x8, R35 ;  /* 0x00000008ff1e7819 */ /* 0x000fe40000011623 */
[----:B------:R-:W-:Y:S02]  /*60a0*/  PRMT R31, R31, 0x654, R24 ;  /* 0x000006541f1f7816 */ /* 0x000fe40000000018 */
[----:B------:R-:W-:Y:S01]  /*60b0*/  LOP3.LUT R6, R27, 0xff0000, R6, 0xf8, !PT ;  /* 0x00ff00001b067812 */ /* 0x000fe200078ef806 */
[----:B------:R-:W-:Y:S01]  /*60c0*/  IMAD.SHL.U32 R8, R30, 0x100, RZ ;  /* 0x000001001e087824 */ /* 0x000fe200078e00ff */
[----:B------:R-:W-:-:S02]  /*60d0*/  PRMT R33, R33, 0x654, R28 ;  /* 0x0000065421217816 */ /* 0x000fc4000000001c */
[----:B------:R-:W-:Y:S02]  /*60e0*/  F2FP.F16.E4M3.UNPACK_B R32, R85.H1 ;  /* 0x00000055ff20723e */ /* 0x000fe400030006ff */
[----:B------:R-:W-:Y:S02]  /*60f0*/  F2FP.F16.E4M3.UNPACK_B R27, R26.H1 ;  /* 0x0000001aff1b723e */ /* 0x000fe400030006ff */
[----:B------:R-:W-:Y:S02]  /*6100*/  F2FP.F16.E4M3.UNPACK_B R10, R15.H1 ;  /* 0x0000000fff0a723e */ /* 0x000fe400030006ff */
[----:B------:R-:W-:Y:S01]  /*6110*/  SHF.R.U32.HI R34, RZ, 0x10, R35 ;  /* 0x00000010ff227819 */ /* 0x000fe20000011623 */
[----:B------:R-:W-:Y:S01]  /*6120*/  HADD2.F32 R28, -RZ, R27.H0_H0 ;  /* 0x2000001bff1c7230 */ /* 0x000fe20000004100 */
[----:B------:R-:W-:Y:S01]  /*6130*/  LOP3.LUT R49, R35, 0xff0000ff, RZ, 0xc0, !PT ;  /* 0xff0000ff23317812 */ /* 0x000fe200078ec0ff */
[----:B------:R-:W-:Y:S01]  /*6140*/  HADD2.F32 R24, -RZ, R10.H0_H0 ;  /* 0x2000000aff187230 */ /* 0x000fe20000004100 */
[----:B------:R-:W-:Y:S01]  /*6150*/  LOP3.LUT R31, R31, 0xff00, R0, 0xf8, !PT ;  /* 0x0000ff001f1f7812 */ /* 0x000fe200078ef800 */
[----:B------:R-:W-:Y:S01]  /*6160*/  IMAD.U32 R0, R86, 0x10000, RZ ;  /* 0x0001000056007824 */ /* 0x000fe200078e00ff */
[----:B------:R-:W-:Y:S01]  /*6170*/  LOP3.LUT R35, R33, 0xff00, R4, 0xf8, !PT ;  /* 0x0000ff0021237812 */ /* 0x000fe200078ef804 */
[----:B------:R-:W-:Y:S01]  /*6180*/  HADD2.F32 R33, -RZ, R32.H0_H0 ;  /* 0x20000020ff217230 */ /* 0x000fe20000004100 */
[----:B------:R-:W-:Y:S01]  /*6190*/  F2FP.F16.E4M3.UNPACK_B R30, R83.H1 ;  /* 0x00000053ff1e723e */ /* 0x000fe200030006ff */
[----:B------:R-:W-:Y:S01]  /*61a0*/  IMAD.U32 R4, R34, 0x10000, RZ ;  /* 0x0001000022047824 */ /* 0x000fe200078e00ff */
[----:B------:R-:W-:Y:S01]  /*61b0*/  LOP3.LUT R49, R49, 0xff00, R8, 0xf8, !PT ;  /* 0x0000ff0031317812 */ /* 0x000fe200078ef808 */
[----:B------:R-:W-:Y:S01]  /*61c0*/  IMAD.U32 R8, R38, 0x10000, RZ ;  /* 0x0001000026087824 */ /* 0x000fe200078e00ff */
[----:B------:R-:W-:Y:S01]  /*61d0*/  LOP3.LUT R0, R31, 0xff0000, R0, 0xf8, !PT ;  /* 0x00ff00001f007812 */ /* 0x000fe200078ef800 */
[----:B------:R-:W-:-:S02]  /*61e0*/  HADD2.F32 R31, -RZ, R30.H0_H0 ;  /* 0x2000001eff1f7230 */ /* 0x000fc40000004100 */
[-C--:B------:R-:W-:Y:S01]  /*61f0*/  FMUL.FTZ R89, R28, R33.reuse ;  /* 0x000000211c597220 */ /* 0x080fe20000410000 */
[C---:B------:R-:W-:Y:S01]  /*6200*/  FMUL.FTZ R33, R24.reuse, R33 ;  /* 0x0000002118217220 */ /* 0x040fe20000410000 */
[----:B------:R-:W-:Y:S02]  /*6210*/  LOP3.LUT R8, R35, 0xff0000, R8, 0xf8, !PT ;  /* 0x00ff000023087812 */ /* 0x000fe400078ef808 */
[-C--:B------:R-:W-:Y:S01]  /*6220*/  FFMA.FTZ R89, R24, R31.reuse, -R89 ;  /* 0x0000001f18597223 */ /* 0x080fe20000010859 */
[----:B------:R-:W-:Y:S01]  /*6230*/  FFMA.FTZ R35, R28, R31, R33 ;  /* 0x0000001f1c237223 */ /* 0x000fe20000010021 */
[----:B------:R-:W-:Y:S01]  /*6240*/  HADD2.F32 R33, -RZ, R32.H1_H1 ;  /* 0x30000020ff217230 */ /* 0x000fe20000004100 */
[----:B------:R-:W-:Y:S01]  /*6250*/  F2FP.F16.E4M3.UNPACK_B R85, R85 ;  /* 0x00000055ff55723e */ /* 0x000fe200020006ff */
[----:B------:R-:W-:Y:S01]  /*6260*/  HADD2.F32 R28, -RZ, R27.H1_H1 ;  /* 0x3000001bff1c7230 */ /* 0x000fe20000004100 */
[----:B------:R-:W-:Y:S01]  /*6270*/  F2FP.F16.E4M3.UNPACK_B R26, R26 ;  /* 0x0000001aff1a723e */ /* 0x000fe200020006ff */
[----:B------:R-:W-:Y:S01]  /*6280*/  HADD2.F32 R24, -RZ, R10.H1_H1 ;  /* 0x3000000aff187230 */ /* 0x000fe20000004100 */
[----:B------:R-:W-:Y:S01]  /*6290*/  F2FP.F16.E4M3.UNPACK_B R15, R15 ;  /* 0x0000000fff0f723e */ /* 0x000fe200020006ff */
        /* <DEDUP_REMOVED lines=29> */
[----:B------:R-:W-:Y:S01]  /*6470*/  HADD2.F32 R15, -RZ, R10.H0_H0 ;  /* 0x2000000aff0f7230 */ /* 0x000fe20000004100 */
[----:B------:R-:W-:Y:S01]  /*6480*/  F2FP.F16.E4M3.UNPACK_B R84, R84 ;  /* 0x00000054ff54723e */ /* 0x000fe200020006ff */
[----:B------:R-:W-:Y:S02]  /*6490*/  HADD2.F32 R31, -RZ, R30.H1_H1 ;  /* 0x3000001eff1f7230 */ /* 0x000fe40000004100 */
[-C--:B------:R-:W-:Y:S01]  /*64a0*/  FMUL.FTZ R30, R27, R32.reuse ;  /* 0x000000201b1e7220 */ /* 0x080fe20000410000 */
[----:B------:R-:W-:Y:S02]  /*64b0*/  HADD2.F32 R26, -RZ, R28.H0_H0 ;  /* 0x2000001cff1a7230 */ /* 0x000fe40000004100 */
[----:B------:R-:W-:Y:S01]  /*64c0*/  FMUL.FTZ R88, R15, R32 ;  /* 0x000000200f587220 */ /* 0x000fe20000410000 */
[----:B------:R-:W-:Y:S01]  /*64d0*/  HADD2.F32 R24, -RZ, R24.H1_H1 ;  /* 0x30000018ff187230 */ /* 0x000fe20000004100 */
[----:B------:R-:W-:Y:S01]  /*64e0*/  F2FP.F16.E4M3.UNPACK_B R29, R29 ;  /* 0x0000001dff1d723e */ /* 0x000fe200020006ff */
[----:B------:R-:W-:-:S02]  /*64f0*/  HADD2.F32 R10, -RZ, R10.H1_H1 ;  /* 0x3000000aff0a7230 */ /* 0x000fc40000004100 */
[-C--:B------:R-:W-:Y:S01]  /*6500*/  FFMA.FTZ R32, R15, R26.reuse, -R30 ;  /* 0x0000001a0f207223 */ /* 0x080fe2000001081e */
[----:B------:R-:W-:Y:S02]  /*6510*/  HADD2.F32 R15, -RZ, R28.H1_H1 ;  /* 0x3000001cff0f7230 */ /* 0x000fe40000004100 */
[----:B------:R-:W-:Y:S01]  /*6520*/  FMUL.FTZ R49, R24, R31 ;  /* 0x0000001f18317220 */ /* 0x000fe20000410000 */
[----:B------:R-:W-:Y:S01]  /*6530*/  F2FP.F16.E4M3.UNPACK_B R25, R25 ;  /* 0x00000019ff19723e */ /* 0x000fe200020006ff */
[C---:B------:R-:W-:Y:S01]  /*6540*/  FMUL.FTZ R31, R10.reuse, R31 ;  /* 0x0000001f0a1f7220 */ /* 0x040fe20000410000 */
[----:B------:R-:W-:Y:S01]  /*6550*/  FFMA.FTZ R88, R27, R26, R88 ;  /* 0x0000001a1b587223 */ /* 0x000fe20000010058 */
[-C--:B------:R-:W-:Y:S01]  /*6560*/  FFMA.FTZ R49, R10, R15.reuse, -R49 ;  /* 0x0000000f0a317223 */ /* 0x080fe20000010831 */
[--C-:B------:R-:W-:Y:S02]  /*6570*/  HADD2.F32 R26, -RZ, R84.reuse.H0_H0 ;  /* 0x20000054ff1a7230 */ /* 0x100fe40000004100 */
[----:B------:R-:W-:Y:S01]  /*6580*/  FFMA.FTZ R83, R24, R15, R31 ;  /* 0x0000000f18537223 */ /* 0x000fe2000001001f */
[----:B------:R-:W-:Y:S01]  /*6590*/  F2FP.F16.E4M3.UNPACK_B R82, R82 ;  /* 0x00000052ff52723e */ /* 0x000fe200020006ff */
[----:B------:R-:W-:Y:S01]  /*65a0*/  HADD2.F32 R15, -RZ, R29.H0_H0 ;  /* 0x2000001dff0f7230 */ /* 0x000fe20000004100 */
[----:B------:R-:W-:Y:S01]  /*65b0*/  F2FP.SATFINITE.E4M3.F32.PACK_AB_MERGE_C R32, R49, R32, RZ ;  /* 0x000000203120723e */ /* 0x000fe200048070ff */
[----:B------:R-:W-:Y:S01]  /*65c0*/  HADD2.F32 R10, -RZ, R25.H0_H0 ;  /* 0x20000019ff0a7230 */ /* 0x000fe20000004100 */
[----:B------:R-:W-:Y:S01]  /*65d0*/  F2FP.SATFINITE.E4M3.F32.PACK_AB_MERGE_C R83, R83, R88, RZ ;  /* 0x000000585353723e */ /* 0x000fe200048070ff */
[----:B------:R-:W-:-:S02]  /*65e0*/  HADD2.F32 R84, -RZ, R84.H1_H1 ;  /* 0x30000054ff547230 */ /* 0x000fc40000004100 */
[-C--:B------:R-:W-:Y:S01]  /*65f0*/  FMUL.FTZ R27, R15, R26.reuse ;  /* 0x0000001a0f1b7220 */ /* 0x080fe20000410000 */
[----:B------:R-:W-:Y:S02]  /*6600*/  HADD2.F32 R29, -RZ, R29.H1_H1 ;  /* 0x3000001dff1d7230 */ /* 0x000fe40000004100 */
[----:B------:R-:W-:Y:S01]  /*6610*/  FMUL.FTZ R26, R10, R26 ;  /* 0x0000001a0a1a7220 */ /* 0x000fe20000410000 */
[--C-:B------:R-:W-:Y:S01]  /*6620*/  HADD2.F32 R24, -RZ, R82.reuse.H0_H0 ;  /* 0x20000052ff187230 */ /* 0x100fe20000004100 */
[----:B------:R-:W-:Y:S01]  /*6630*/  F2FP.SATFINITE.E4M3.F32.PACK_AB_MERGE_C R48, R48, R89, RZ ;  /* 0x000000593030723e */ /* 0x000fe200048070ff */
[----:B------:R-:W-:Y:S02]  /*6640*/  HADD2.F32 R25, -RZ, R25.H1_H1 ;  /* 0x30000019ff197230 */ /* 0x000fe40000004100 */
[----:B------:R-:W-:Y:S01]  /*6650*/  FMUL.FTZ R30, R29, R84 ;  /* 0x000000541d1e7220 */ /* 0x000fe20000410000 */
[----:B------:R-:W-:Y:S02]  /*6660*/  HADD2.F32 R82, -RZ, R82.H1_H1 ;  /* 0x30000052ff527230 */ /* 0x000fe40000004100 */
[-C--:B------:R-:W-:Y:S01]  /*6670*/  FFMA.FTZ R28, R10, R24.reuse, -R27 ;  /* 0x000000180a1c7223 */ /* 0x080fe2000001081b */
[----:B------:R-:W-:Y:S01]  /*6680*/  FFMA.FTZ R31, R15, R24, R26 ;  /* 0x000000180f1f7223 */ /* 0x000fe2000001001a */
[C---:B------:R-:W-:Y:S01]  /*6690*/  FMUL.FTZ R84, R25.reuse, R84 ;  /* 0x0000005419547220 */ /* 0x040fe20000410000 */
[----:B------:R-:W-:Y:S01]  /*66a0*/  F2FP.F16.E4M3.UNPACK_B R24, R9 ;  /* 0x00000009ff18723e */ /* 0x000fe200020006ff */
[----:B------:R-:W-:Y:S01]  /*66b0*/  FFMA.FTZ R15, R25, R82, -R30 ;  /* 0x00000052190f7223 */ /* 0x000fe2000001081e */
[----:B------:R-:W-:Y:S01]  /*66c0*/  F2FP.F16.E4M3.UNPACK_B R27, R8 ;  /* 0x00000008ff1b723e */ /* 0x000fe200020006ff */
[----:B------:R-:W-:Y:S01]  /*66d0*/  FFMA.FTZ R84, R29, R82, R84 ;  /* 0x000000521d547223 */ /* 0x000fe20000010054 */
[----:B------:R-:W-:Y:S01]  /*66e0*/  F2FP.F16.E4M3.UNPACK_B R10, R5 ;  /* 0x00000005ff0a723e */ /* 0x000fe200020006ff */
[----:B------:R-:W-:Y:S01]  /*66f0*/  HADD2.F32 R25, -RZ, R24.H0_H0 ;  /* 0x20000018ff197230 */ /* 0x000fe20000004100 */
[----:B------:R-:W-:Y:S01]  /*6700*/  F2FP.F16.E4M3.UNPACK_B R26, R6 ;  /* 0x00000006ff1a723e */ /* 0x000fe200020006ff */
[----:B------:R-:W-:Y:S01]  /*6710*/  HADD2.F32 R30, -RZ, R27.H0_H0 ;  /* 0x2000001bff1e7230 */ /* 0x000fe20000004100 */
[----:B------:R-:W-:Y:S01]  /*6720*/  F2FP.SATFINITE.E4M3.F32.PACK_AB_MERGE_C R82, R15, R28, R32 ;  /* 0x0000001c0f52723e */ /* 0x000fe20004807020 */
[----:B------:R-:W-:Y:S01]  /*6730*/  HADD2.F32 R15, -RZ, R10.H0_H0 ;  /* 0x2000000aff0f7230 */ /* 0x000fe20000004100 */
        /* <DEDUP_REMOVED lines=13> */
[----:B------:R-:W-:Y:S01]  /*6810*/  F2FP.F16.E4M3.UNPACK_B R5, R5.H1 ;  /* 0x00000005ff05723e */ /* 0x000fe200030006ff */
[----:B------:R-:W-:Y:S01]  /*6820*/  FFMA.FTZ R31, R10, R15, -R25 ;  /* 0x0000000f0a1f7223 */ /* 0x000fe20000010819 */
[----:B------:R-:W-:Y:S01]  /*6830*/  F2FP.F16.E4M3.UNPACK_B R25, R8.H1 ;  /* 0x00000008ff19723e */ /* 0x000fe200030006ff */
[----:B------:R-:W-:Y:S01]  /*6840*/  HADD2.F32 R10, -RZ, R9.H0_H0 ;  /* 0x20000009ff0a7230 */ /* 0x000fe20000004100 */
[----:B------:R-:W-:Y:S01]  /*6850*/  F2FP.SATFINITE.E4M3.F32.PACK_AB_MERGE_C R48, R38, R33, R48 ;  /* 0x000000212630723e */ /* 0x000fe20004807030 */
[----:B------:R-:W-:Y:S01]  /*6860*/  FFMA.FTZ R33, R24, R15, R27 ;  /* 0x0000000f18217223 */ /* 0x000fe2000001001b */
[----:B------:R-:W-:Y:S01]  /*6870*/  F2FP.F16.E4M3.UNPACK_B R6, R6.H1 ;  /* 0x00000006ff06723e */ /* 0x000fe200030006ff */
[----:B------:R-:W-:Y:S01]  /*6880*/  HADD2.F32 R27, -RZ, R25.H0_H0 ;  /* 0x20000019ff1b7230 */ /* 0x000fe20000004100 */
[----:B------:R-:W-:Y:S01]  /*6890*/  F2FP.SATFINITE.E4M3.F32.PACK_AB_MERGE_C R35, R86, R35, RZ ;  /* 0x000000235623723e */ /* 0x000fe200048070ff */
[----:B------:R-:W-:-:S02]  /*68a0*/  HADD2.F32 R8, -RZ, R5.H0_H0 ;  /* 0x20000005ff087230 */ /* 0x000fc40000004100 */
[----:B------:R-:W-:Y:S01]  /*68b0*/  HADD2.F32 R9, -RZ, R9.H1_H1 ;  /* 0x30000009ff097230 */ /* 0x000fe20000004100 */
[----:B------:R-:W-:Y:S01]  /*68c0*/  F2FP.SATFINITE.E4M3.F32.PACK_AB_MERGE_C R86, R85, R34, R35 ;  /* 0x000000225556723e */ /* 0x000fe20004807023 */
[----:B------:R-:W-:Y:S02]  /*68d0*/  HADD2.F32 R24, -RZ, R25.H1_H1 ;  /* 0x30000019ff187230 */ /* 0x000fe40000004100 */
[-C--:B------:R-:W-:Y:S01]  /*68e0*/  FMUL.FTZ R25, R10, R27.reuse ;  /* 0x0000001b0a197220 */ /* 0x080fe20000410000 */
[--C-:B------:R-:W-:Y:S02]  /*68f0*/  HADD2.F32 R15, -RZ, R6.reuse.H0_H0 ;  /* 0x20000006ff0f7230 */ /* 0x100fe40000004100 */
[----:B------:R-:W-:Y:S01]  /*6900*/  FMUL.FTZ R27, R8, R27 ;  /* 0x0000001b081b7220 */ /* 0x000fe20000410000 */
[----:B------:R-:W-:Y:S02]  /*6910*/  HADD2.F32 R5, -RZ, R5.H1_H1 ;  /* 0x30000005ff057230 */ /* 0x000fe40000004100 */
[----:B------:R-:W-:Y:S01]  /*6920*/  FMUL.FTZ R26, R9, R24 ;  /* 0x00000018091a7220 */ /* 0x000fe20000410000 */
[----:B------:R-:W-:-:S02]  /*6930*/  HADD2.F32 R6, -RZ, R6.H1_H1 ;  /* 0x30000006ff067230 */ /* 0x000fc40000004100 */
[----:B------:R-:W-:Y:S01]  /*6940*/  FFMA.FTZ R35, R10, R15, R27 ;  /* 0x0000000f0a237223 */ /* 0x000fe2000001001b */
[-C--:B------:R-:W-:Y:S01]  /*6950*/  F2FP.F16.E4M3.UNPACK_B R10, R11.reuse ;  /* 0x0000000bff0a723e */ /* 0x080fe200020006ff */
[C---:B------:R-:W-:Y:S01]  /*6960*/  FMUL.FTZ R24, R5.reuse, R24 ;  /* 0x0000001805187220 */ /* 0x040fe20000410000 */
[----:B------:R-:W-:Y:S01]  /*6970*/  F2FP.F16.E4M3.UNPACK_B R11, R11.H1 ;  /* 0x0000000bff0b723e */ /* 0x000fe200030006ff */
[----:B------:R-:W-:Y:S01]  /*6980*/  FFMA.FTZ R49, R5, R6, -R26 ;  /* 0x0000000605317223 */ /* 0x000fe2000001081a */
[----:B------:R-:W-:Y:S01]  /*6990*/  F2FP.F16.E4M3.UNPACK_B R26, R4 ;  /* 0x00000004ff1a723e */ /* 0x000fe200020006ff */
[----:B------:R-:W-:Y:S01]  /*69a0*/  FFMA.FTZ R38, R9, R6, R24 ;  /* 0x0000000609267223 */ /* 0x000fe20000010018 */
[-C--:B------:R-:W-:Y:S01]  /*69b0*/  F2FP.F16.E4M3.UNPACK_B R5, R7.reuse ;  /* 0x00000007ff05723e */ /* 0x080fe200020006ff */
[----:B------:R-:W-:Y:S01]  /*69c0*/  HADD2.F32 R9, -RZ, R10.H0_H0 ;  /* 0x2000000aff097230 */ /* 0x000fe20000004100 */
[----:B------:R-:W-:Y:S01]  /*69d0*/  F2FP.F16.E4M3.UNPACK_B R27, R4.H1 ;  /* 0x00000004ff1b723e */ /* 0x000fe200030006ff */
[----:B------:R-:W-:Y:S01]  /*69e0*/  HADD2.F32 R28, -RZ, R26.H0_H0 ;  /* 0x2000001aff1c7230 */ /* 0x000fe20000004100 */
[----:B------:R-:W-:Y:S01]  /*69f0*/  F2FP.F16.E4M3.UNPACK_B R7, R7.H1 ;  /* 0x00000007ff07723e */ /* 0x000fe200030006ff */
[----:B------:R-:W-:Y:S01]  /*6a00*/  FFMA.FTZ R34, R8, R15, -R25 ;  /* 0x0000000f08227223 */ /* 0x000fe20000010819 */
[-C--:B------:R-:W-:Y:S01]  /*6a10*/  F2FP.F16.E4M3.UNPACK_B R4, R0.reuse ;  /* 0x00000000ff04723e */ /* 0x080fe200020006ff */
[----:B------:R-:W-:Y:S01]  /*6a20*/  HADD2.F32 R29, -RZ, R27.H0_H0 ;  /* 0x2000001bff1d7230 */ /* 0x000fe20000004100 */
[----:B------:R-:W-:Y:S01]  /*6a30*/  F2FP.F16.E4M3.UNPACK_B R15, R0.H1 ;  /* 0x00000000ff0f723e */ /* 0x000fe200030006ff */
[----:B------:R-:W-:-:S02]  /*6a40*/  HADD2.F32 R0, -RZ, R11.H0_H0 ;  /* 0x2000000bff007230 */ /* 0x000fc40000004100 */
[-C--:B------:R-:W-:Y:S01]  /*6a50*/  FMUL.FTZ R83, R9, R28.reuse ;  /* 0x0000001c09537220 */ /* 0x080fe20000410000 */
[----:B------:R-:W-:Y:S01]  /*6a60*/  HADD2.F32 R6, -RZ, R5.H0_H0 ;  /* 0x20000005ff067230 */ /* 0x000fe20000004100 */
[----:B------:R-:W-:Y:S01]  /*6a70*/  F2FP.SATFINITE.E4M3.F32.PACK_AB_MERGE_C R35, R38, R35, RZ ;  /* 0x000000232623723e */ /* 0x000fe200048070ff */
[----:B------:R-:W-:Y:S02]  /*6a80*/  HADD2.F32 R8, -RZ, R7.H0_H0 ;  /* 0x20000007ff087230 */ /* 0x000fe40000004100 */
[-C--:B------:R-:W-:Y:S01]  /*6a90*/  FMUL.FTZ R85, R0, R29.reuse ;  /* 0x0000001d00557220 */ /* 0x080fe20000410000 */
[----:B------:R-:W-:Y:S02]  /*6aa0*/  HADD2.F32 R24, -RZ, R4.H0_H0 ;  /* 0x20000004ff187230 */ /* 0x000fe40000004100 */
[----:B------:R-:W-:Y:S01]  /*6ab0*/  FMUL.FTZ R28, R6, R28 ;  /* 0x0000001c061c7220 */ /* 0x000fe20000410000 */
[----:B------:R-:W-:Y:S02]  /*6ac0*/  HADD2.F32 R25, -RZ, R15.H0_H0 ;  /* 0x2000000fff197230 */ /* 0x000fe40000004100 */
[----:B------:R-:W-:Y:S01]  /*6ad0*/  FMUL.FTZ R29, R8, R29 ;  /* 0x0000001d081d7220 */ /* 0x000fe20000410000 */
[----:B------:R-:W-:-:S02]  /*6ae0*/  HADD2.F32 R11, -RZ, R11.H1_H1 ;  /* 0x3000000bff0b7230 */ /* 0x000fc40000004100 */
[-C--:B------:R-:W-:Y:S01]  /*6af0*/  FFMA.FTZ R83, R6, R24.reuse, -R83 ;  /* 0x0000001806537223 */ /* 0x080fe20000010853 */
[----:B------:R-:W-:Y:S02]  /*6b00*/  HADD2.F32 R6, -RZ, R27.H1_H1 ;  /* 0x3000001bff067230 */ /* 0x000fe40000004100 */
[-C--:B------:R-:W-:Y:S01]  /*6b10*/  FFMA.FTZ R29, R0, R25.reuse, R29 ;  /* 0x00000019001d7223 */ /* 0x080fe2000001001d */
[----:B------:R-:W-:Y:S02]  /*6b20*/  HADD2.F32 R7, -RZ, R7.H1_H1 ;  /* 0x30000007ff077230 */ /* 0x000fe40000004100 */
[----:B------:R-:W-:Y:S01]  /*6b30*/  FFMA.FTZ R28, R9, R24, R28 ;  /* 0x00000018091c7223 */ /* 0x000fe2000001001c */
[----:B------:R-:W-:Y:S01]  /*6b40*/  FFMA.FTZ R85, R8, R25, -R85 ;  /* 0x0000001908557223 */ /* 0x000fe20000010855 */
[----:B------:R-:W-:Y:S02]  /*6b50*/  HADD2.F32 R5, -RZ, R5.H1_H1 ;  /* 0x30000005ff057230 */ /* 0x000fe40000004100 */
[----:B------:R-:W-:Y:S01]  /*6b60*/  FMUL.FTZ R8, R11, R6 ;  /* 0x000000060b087220 */ /* 0x000fe20000410000 */
[----:B------:R-:W-:-:S02]  /*6b70*/  HADD2.F32 R10, -RZ, R10.H1_H1 ;  /* 0x3000000aff0a7230 */ /* 0x000fc40000004100 */
[----:B------:R-:W-:Y:S01]  /*6b80*/  FMUL.FTZ R24, R7, R6 ;  /* 0x0000000607187220 */ /* 0x000fe20000410000 */
[----:B------:R-:W-:Y:S01]  /*6b90*/  HADD2.F32 R26, -RZ, R26.H1_H1 ;  /* 0x3000001aff1a7230 */ /* 0x000fe20000004100 */
[----:B------:R-:W-:Y:S01]  /*6ba0*/  F2FP.SATFINITE.E4M3.F32.PACK_AB_MERGE_C R33, R33, R30, R35 ;  /* 0x0000001e2121723e */ /* 0x000fe20004807023 */
[----:B------:R-:W-:Y:S01]  /*6bb0*/  HADD2.F32 R0, -RZ, R15.H1_H1 ;  /* 0x3000000fff007230 */ /* 0x000fe20000004100 */
[----:B------:R-:W-:Y:S01]  /*6bc0*/  F2FP.SATFINITE.E4M3.F32.PACK_AB_MERGE_C R34, R49, R34, RZ ;  /* 0x000000223122723e */ /* 0x000fe200048070ff */
[----:B------:R-:W-:Y:S02]  /*6bd0*/  HADD2.F32 R4, -RZ, R4.H1_H1 ;  /* 0x30000004ff047230 */ /* 0x000fe40000004100 */
[CC--:B------:R-:W-:Y:S01]  /*6be0*/  FMUL.FTZ R6, R10.reuse, R26.reuse ;  /* 0x0000001a0a067220 */ /* 0x0c0fe20000410000 */
[----:B------:R-:W-:Y:S01]  /*6bf0*/  FMUL.FTZ R9, R5, R26 ;  /* 0x0000001a05097220 */ /* 0x000fe20000410000 */
[-C--:B------:R-:W-:Y:S01]  /*6c00*/  FFMA.FTZ R8, R7, R0.reuse, -R8 ;  /* 0x0000000007087223 */ /* 0x080fe20000010808 */
[----:B------:R-:W-:Y:S01]  /*6c10*/  FFMA.FTZ R24, R11, R0, R24 ;  /* 0x000000000b187223 */ /* 0x000fe20000010018 */
[-C--:B------:R-:W-:Y:S01]  /*6c20*/  FFMA.FTZ R6, R5, R4.reuse, -R6 ;  /* 0x0000000405067223 */ /* 0x080fe20000010806 */
[----:B------:R-:W-:Y:S01]  /*6c30*/  FFMA.FTZ R9, R10, R4, R9 ;  /* 0x000000040a097223 */ /* 0x000fe20000010009 */
[----:B------:R-:W-:Y:S01]  /*6c40*/  F2FP.SATFINITE.E4M3.F32.PACK_AB_MERGE_C R5, R31, R32, R34 ;  /* 0x000000201f05723e */ /* 0x000fe20004807022 */
[----:B------:R-:W-:Y:S01]  /*6c50*/  IMAD.MOV.U32 R4, RZ, RZ, R48 ;  /* 0x000000ffff047224 */ /* 0x000fe200078e0030 */
[----:B------:R-:W-:Y:S01]  /*6c60*/  F2FP.SATFINITE.E4M3.F32.PACK_AB_MERGE_C R8, R8, R85, RZ ;  /* 0x000000550808723e */ /* 0x000fe200048070ff */
[----:B------:R-:W-:Y:S01]  /*6c70*/  IMAD.MOV.U32 R10, RZ, RZ, R84 ;  /* 0x000000ffff0a7224 */ /* 0x000fe200078e0054 */
[----:B------:R-:W-:-:S02]  /*6c80*/  F2FP.SATFINITE.E4M3.F32.PACK_AB_MERGE_C R24, R24, R29, RZ ;  /* 0x0000001d1818723e */ /* 0x000fc400048070ff */
[----:B------:R-:W-:Y:S01]  /*6c90*/  F2FP.SATFINITE.E4M3.F32.PACK_AB_MERGE_C R7, R6, R83, R8 ;  /* 0x000000530607723e */ /* 0x000fe20004807008 */
[----:B------:R-:W-:Y:S01]  /*6ca0*/  IMAD.MOV.U32 R8, RZ, RZ, R86 ;  /* 0x000000ffff087224 */ /* 0x000fe200078e0056 */
[----:B------:R-:W-:Y:S01]  /*6cb0*/  F2FP.SATFINITE.E4M3.F32.PACK_AB_MERGE_C R11, R9, R28, R24 ;  /* 0x0000001c090b723e */ /* 0x000fe20004807018 */
[----:B------:R-:W-:Y:S02]  /*6cc0*/  IMAD.MOV.U32 R9, RZ, RZ, R33 ;  /* 0x000000ffff097224 */ /* 0x000fe400078e0021 */
[----:B------:R-:W-:-:S07]  /*6cd0*/  IMAD.MOV.U32 R6, RZ, RZ, R82 ;  /* 0x000000ffff067224 */ /* 0x000fce00078e0052 */
.L_x_1774:
[----:B------:R-:W-:Y:S05]  /*6ce0*/  BSYNC B1 ;  /* 0x0000000000017941 */ /* 0x000fea0003800000 */
.L_x_1773:
[----:B0-----:R0:W-:Y:S01]  /*6cf0*/  ST.E.128 desc[UR36][R12.64], R4 ;  /* 0x000000040c007985 */ /* 0x0011e2000c101d24 */
[----:B------:R-:W-:-:S13]  /*6d00*/  ISETP.GE.AND P3, PT, R3, R87, PT ;  /* 0x000000570300720c */ /* 0x000fda0003f66270 */
[----:B------:R-:W-:Y:S05]  /*6d10*/  @P3 BRA `(.L_x_1757) ;  /* 0x0000000400203947 */ /* 0x000fea0003800000 */
[----:B------:R-:W-:-:S04]  /*6d20*/  IADD3 R14, P3, R3, R14, RZ ;  /* 0x0000000e030e7210 */ /* 0x000fc80007f7e0ff */
[----:B------:R-:W-:-:S05]  /*6d30*/  LEA.HI.X.SX32 R15, R3, R2, 0x1, P3 ;  /* 0x00000002030f7211 */ /* 0x000fca00018f0eff */
[----:B--2---:R2:W-:Y:S01]  /*6d40*/  ST.E.128 desc[UR36][R14.64], R8 ;  /* 0x000000080e007985 */ /* 0x0045e2000c101d24 */
[----:B------:R-:W-:Y:S05]  /*6d50*/  BRA `(.L_x_1757) ;  /* 0x0000000400107947 */ /* 0x000fea0003800000 */
.L_x_1738:
[----:B------:R-:W-:-:S06]  /*6d60*/  UISETP.NE.AND UP0, UPT, UR61, 0x3, UPT ;  /* 0x000000033d00788c */ /* 0x000fcc000bf05270 */
[----:B------:R-:W-:-:S13]  /*6d70*/  PLOP3.LUT P5, PT, PT, PT, UP0, 0x80, 0x0 ;  /* 0x000000000000781c */ /* 0x000fda0003faf008 */
[----:B------:R-:W-:Y:S05]  /*6d80*/  @!P5 BRA `(.L_x_1775) ;  /* 0x000000000004d947 */ /* 0x000fea0003800000 */
[----:B------:R-:W-:Y:S01]  /*6d90*/  BPT.TRAP 0x1 ;  /* 0x000000040000795c */ /* 0x000fe20000300000 */
.L_x_1775:
[----:B------:R-:W-:Y:S01]  /*6da0*/  IMAD R72, R186, 0x8, R184 ;  /* 0x00000008ba487824 */ /* 0x000fe200078e02b8 */
[----:B------:R-:W-:Y:S01]  /*6db0*/  SHF.L.U32 R81, R195, 0x1f, RZ ;  /* 0x0000001fc3517819 */ /* 0x000fe200000006ff */
[----:B------:R-:W-:Y:S01]  /*6dc0*/  BSSY B1, `(.L_x_1776) ;  /* 0x0000004000017945 */ /* 0x000fe20003800000 */
[----:B------:R-:W-:Y:S02]  /*6dd0*/  SHF.R.S32.HI R77, RZ, 0x1f, R78 ;  /* 0x0000001fff4d7819 */ /* 0x000fe4000001144e */
[----:B------:R-:W0:Y:S02]  /*6de0*/  SYNCS.PHASECHK.TRANS64.TRYWAIT P3, [R72+URZ+0x28490], R81 ;  /* 0x02849051480075a7 */ /* 0x000e24000806017f */
[----:B0-----:R-:W-:Y:S05]  /*6df0*/  @!P3 BRA `(.L_x_1777) ;  /* 0x000001fc00b4b947 */ /* 0x001fea0003800000 */
.L_x_2133:
[----:B------:R-:W-:Y:S05]  /*6e00*/  BSYNC B1 ;  /* 0x0000000000017941 */ /* 0x000fea0003800000 */
.L_x_1776:
        /* <DEDUP_REMOVED lines=13> */
[----:B------:R-:W-:-:S03]  /*6ee0*/  ULDC.64 UR4, c[0x0][0x308] ;  /* 0x0000c20000047ab9 */ /* 0x000fc60000000a00 */
[----:B------:R-:W-:Y:S01]  /*6ef0*/  IMAD.IADD R10, R80, 0x1, -R189 ;  /* 0x00000001500a7824 */ /* 0x000fe200078e0abd */
[----:B------:R-:W-:Y:S01]  /*6f00*/  IADD3 R3, R3, R5, RZ ;  /* 0x0000000503037210 */ /* 0x000fe20007ffe0ff */
        /* <DEDUP_REMOVED lines=10> */
.L_x_2137:
[----:B------:R-:W-:Y:S04]  /*6fb0*/  BSSY B1, `(.L_x_1779) ;  /* 0x000000d000017945 */ /* 0x000fe80003800000 */
[----:B------:R-:W-:Y:S05]  /*6fc0*/  @!P3 BRA `(.L_x_1780) ;  /* 0x00000000002cb947 */ /* 0x000fea0003800000 */
[----:B------:R-:W-:Y:S02]  /*6fd0*/  ULDC UR4, c[0x0][0x2f4] ;  /* 0x0000bd0000047ab9 */ /* 0x000fe40000000800 */
[----:B------:R-:W-:-:S13]  /*6fe0*/  ISETP.GE.AND P3, PT, R16, UR4, PT ;  /* 0x0000000410007c0c */ /* 0x000fda000bf66270 */
[----:B------:R-:W4:Y:S01]  /*6ff0*/  @!P3 LDS.128 R4, [R73+0x20000] ;  /* 0x020000004904b984 */ /* 0x000f220000000c00 */
[----:B---3--:R-:W-:-:S05]  /*7000*/  @!P3 IADD3 R8, P4, R16, R14, RZ ;  /* 0x0000000e1008b210 */ /* 0x008fca0007f9e0ff */
[----:B--2---:R-:W-:Y:S01]  /*7010*/  @!P3 IMAD.X R9, R3, 0x1, R17, P4 ;  /* 0x000000010309b824 */ /* 0x004fe200020e0611 */
[----:B------:R-:W-:-:S13]  /*7020*/  ISETP.GE.AND P4, PT, R187, UR4, PT ;  /* 0x00000004bb007c0c */ /* 0x000fda000bf86270 */
[----:B------:R-:W-:-:S05]  /*7030*/  @!P4 IADD3 R14, P6, R187, R14, RZ ;  /* 0x0000000ebb0ec210 */ /* 0x000fca0007fde0ff */
[----:B------:R-:W-:Y:S01]  /*7040*/  @!P4 IMAD.X R15, R3, 0x1, R194, P6 ;  /* 0x00000001030fc824 */ /* 0x000fe200030e06c2 */
[----:B----4-:R-:W-:Y:S04]  /*7050*/  @!P3 ST.E.128 desc[UR36][R8.64], R4 ;  /* 0x000000040800b985 */ /* 0x010fe8000c101d24 */
[----:B------:R-:W2:Y:S04]  /*7060*/  @!P4 LDS.128 R4, [R73+0x22000] ;  /* 0x022000004904c984 */ /* 0x000ea80000000c00 */
[----:B--2---:R4:W-:Y:S02]  /*7070*/  @!P4 ST.E.128 desc[UR36][R14.64], R4 ;  /* 0x000000040e00c985 */ /* 0x0049e4000c101d24 */
.L_x_1780:
[----:B------:R-:W-:Y:S05]  /*7080*/  BSYNC B1 ;  /* 0x0000000000017941 */ /* 0x000fea0003800000 */
.L_x_1779:
[----:B------:R-:W-:-:S03]  /*7090*/  UMOV UR4, 0xffffffff ;  /* 0xffffffff00047882 */ /* 0x000fc60000000000 */
[----:B------:R-:W-:Y:S05]  /*70a0*/  BRA.DIV UR4, `(.L_x_1781) ;  /* 0x000001fe04647947 */ /* 0x000fea000b800000 */
[----:B--2---:R2:W0:Y:S04]  /*70b0*/  SHFL.IDX PT, R3, R2, 0x1, 0x181f ;  /* 0x00381f0002037f89 */ /* 0x00442800000e0000 */
[----:B---34-:R2:W3:Y:S02]  /*70c0*/  SHFL.IDX PT, R14, R0, 0x1, 0x181f ;  /* 0x00381f00000e7f89 */ /* 0x0184e400000e0000 */
.L_x_2141:
[----:B------:R-:W-:-:S13]  /*70d0*/  ISETP.GE.AND P3, PT, R10, 0x21, PT ;  /* 0x000000210a00780c */ /* 0x000fda0003f66270 */
[----:B------:R-:W-:Y:S05]  /*70e0*/  @!P3 BRA `(.L_x_1757) ;  /* 0x00000000002cb947 */ /* 0x000fea0003800000 */
[----:B------:R-:W-:Y:S02]  /*70f0*/  ULDC UR4, c[0x0][0x2f4] ;  /* 0x0000bd0000047ab9 */ /* 0x000fe40000000800 */
[----:B------:R-:W-:-:S13]  /*7100*/  ISETP.GE.AND P3, PT, R16, UR4, PT ;  /* 0x0000000410007c0c */ /* 0x000fda000bf66270 */
[----:B------:R-:W4:Y:S01]  /*7110*/  @!P3 LDS.128 R4, [R73+0x21000] ;  /* 0x021000004904b984 */ /* 0x000f220000000c00 */
[----:B---3--:R-:W-:-:S05]  /*7120*/  @!P3 IADD3 R8, P4, R16, R14, RZ ;  /* 0x0000000e1008b210 */ /* 0x008fca0007f9e0ff */
[----:B0-----:R-:W-:Y:S01]  /*7130*/  @!P3 IMAD.X R9, R3, 0x1, R17, P4 ;  /* 0x000000010309b824 */ /* 0x001fe200020e0611 */
[----:B------:R-:W-:-:S13]  /*7140*/  ISETP.GE.AND P4, PT, R187, UR4, PT ;  /* 0x00000004bb007c0c */ /* 0x000fda000bf86270 */
[----:B------:R-:W-:-:S05]  /*7150*/  @!P4 IADD3 R14, P6, R187, R14, RZ ;  /* 0x0000000ebb0ec210 */ /* 0x000fca0007fde0ff */
[----:B------:R-:W-:Y:S01]  /*7160*/  @!P4 IMAD.X R15, R3, 0x1, R194, P6 ;  /* 0x00000001030fc824 */ /* 0x000fe200030e06c2 */
[----:B----4-:R-:W-:Y:S04]  /*7170*/  @!P3 ST.E.128 desc[UR36][R8.64], R4 ;  /* 0x000000040800b985 */ /* 0x010fe8000c101d24 */
[----:B------:R-:W0:Y:S04]  /*7180*/  @!P4 LDS.128 R4, [R73+0x23000] ;  /* 0x023000004904c984 */ /* 0x000e280000000c00 */
[----:B0-----:R0:W-:Y:S02]  /*7190*/  @!P4 ST.E.128 desc[UR36][R14.64], R4 ;  /* 0x000000040e00c985 */ /* 0x0011e4000c101d24 */
.L_x_1757:
[----:B------:R-:W-:Y:S05]  /*71a0*/  BSYNC B0 ;  /* 0x0000000000007941 */ /* 0x000fea0003800000 */
.L_x_1737:
[----:B-1234-:R-:W1:Y:S01]  /*71b0*/  S2R R0, SR_TID.X ;  /* 0x0000000000007919 */ /* 0x01ee620000002100 */
[----:B------:R-:W-:Y:S01]  /*71c0*/  @!PT LDS RZ, [RZ] ;  /* 0x00000000fffff984 */ /* 0x000fe20000000800 */
[----:B------:R-:W-:Y:S01]  /*71d0*/  @!PT LDS RZ, [RZ] ;  /* 0x00000000fffff984 */ /* 0x000fe20000000800 */
[----:B------:R-:W-:Y:S01]  /*71e0*/  @!PT LDS RZ, [RZ] ;  /* 0x00000000fffff984 */ /* 0x000fe20000000800 */
[----:B------:R-:W-:Y:S01]  /*71f0*/  @!PT LDS RZ, [RZ] ;  /* 0x00000000fffff984 */ /* 0x000fe20000000800 */
[----:B------:R2:W-:Y:S06]  /*7200*/  MEMBAR.ALL.CTA ;  /* 0x0000000000007992 */ /* 0x0005ec0000008000 */
[----:B--2---:R-:W2:Y:S01]  /*7210*/  FENCE.VIEW.ASYNC.S ;  /* 0x00000000000073c6 */ /* 0x004ea20000000000 */
[----:B------:R-:W-:Y:S05]  /*7220*/  WARPSYNC.ALL ;  /* 0x0000000000007948 */ /* 0x000fea0003800000 */
[----:B------:R-:W-:Y:S01]  /*7230*/  BSSY B0, `(.L_x_1782) ;  /* 0x0000008000007945 */ /* 0x000fe20003800000 */
[----:B--2---:R2:W-:Y:S01]  /*7240*/  BAR.SYNC.DEFER_BLOCKING R58, 0x80 ;  /* 0x0002003a0000751d */ /* 0x0045e20000010000 */
[----:B-1----:R-:W-:-:S13]  /*7250*/  LOP3.LUT P3, RZ, R0, 0x7f, RZ, 0xc0, !PT ;  /* 0x0000007f00ff7812 */ /* 0x002fda000786c0ff */
[----:B------:R-:W-:-:S05]  /*7260*/  @!P3 VIADD R0, R72, 0x284a0 ;  /* 0x000284a04800b836 */ /* 0x000fca0000000000 */
[----:B------:R-:W-:-:S04]  /*7270*/  @!P3 PRMT R0, RZ, 0x654, R0 ;  /* 0x00000654ff00b816 */ /* 0x000fc80000000000 */
[----:B------:R2:W-:Y:S01]  /*7280*/  @!P3 SYNCS.ARRIVE.TRANS64.RED.A1T0 RZ, [R0+URZ], RZ ;  /* 0x000000ff00ffb9a7 */ /* 0x0005e2000810043f */
[----:B------:R-:W-:Y:S05]  /*7290*/  @!P5 BRA `(.L_x_1783) ;  /* 0x000000000004d947 */ /* 0x000fea0003800000 */
[----:B------:R-:W-:Y:S01]  /*72a0*/  BPT.TRAP 0x1 ;  /* 0x000000040000795c */ /* 0x000fe20000300000 */
.L_x_1783:
[----:B------:R-:W-:Y:S05]  /*72b0*/  BSYNC B0 ;  /* 0x0000000000007941 */ /* 0x000fea0003800000 */
.L_x_1782:
[----:B------:R-:W1:Y:S01]  /*72c0*/  SYNCS.PHASECHK.TRANS64.TRYWAIT P4, [R72+URZ+0x284b0], R81 ;  /* 0x0284b051480075a7 */ /* 0x000e62000808017f */
[----:B------:R-:W-:Y:S04]  /*72d0*/  BSSY B0, `(.L_x_1784) ;  /* 0x0000002000007945 */ /* 0x000fe80003800000 */
[----:B-1----:R-:W-:Y:S05]  /*72e0*/  @!P4 BRA `(.L_x_1785) ;  /* 0x000001fc001cc947 */ /* 0x002fea0003800000 */
.L_x_2142:
[----:B------:R-:W-:Y:S05]  /*72f0*/  BSYNC B0 ;  /* 0x0000000000007941 */ /* 0x000fea0003800000 */
.L_x_1784:
[----:B------:R-:W-:Y:S01]  /*7300*/  ULDC.64 UR4, c[0x0][0x328] ;  /* 0x0000ca0000047ab9 */ /* 0x000fe20000000a00 */
[----:B------:R-:W-:Y:S01]  /*7310*/  ULDC.64 UR6, c[0x0][0x318] ;  /* 0x0000c60000067ab9 */ /* 0x000fe20000000a00 */
[----:B------:R-:W-:Y:S01]  /*7320*/  IMAD R77, R77, UR4, RZ ;  /* 0x000000044d4d7c24 */ /* 0x000fe2000f8e02ff */
[----:B------:R-:W-:Y:S01]  /*7330*/  BSSY B0, `(.L_x_1786) ;  /* 0x000001f000007945 */ /* 0x000fe20003800000 */
[----:B0-----:R-:W-:-:S04]  /*7340*/  IMAD.WIDE.U32 R2, R78, UR4, RZ ;  /* 0x000000044e027c25 */ /* 0x001fc8000f8e00ff */
[----:B------:R-:W-:Y:S01]  /*7350*/  IMAD R77, R78, UR5, R77 ;  /* 0x000000054e4d7c24 */ /* 0x000fe2000f8e024d */
[----:B------:R-:W-:Y:S01]  /*7360*/  ULDC.64 UR4, c[0x0][0x338] ;  /* 0x0000ce0000047ab9 */ /* 0x000fe20000000a00 */
[----:B------:R-:W-:Y:S02]  /*7370*/  IMAD.IADD R80, R80, 0x1, -R189 ;  /* 0x0000000150507824 */ /* 0x000fe400078e0abd */
[----:B------:R-:W-:Y:S02]  /*7380*/  IMAD R76, R76, UR4, RZ ;  /* 0x000000044c4c7c24 */ /* 0x000fe4000f8e02ff */
[----:B------:R-:W-:Y:S02]  /*7390*/  IMAD.IADD R3, R3, 0x1, R77 ;  /* 0x0000000103037824 */ /* 0x000fe400078e024d */
[C---:B------:R-:W-:Y:S02]  /*73a0*/  IMAD R5, R79.reuse, UR5, R76 ;  /* 0x000000054f057c24 */ /* 0x040fe4000f8e024c */
[----:B------:R-:W-:Y:S01]  /*73b0*/  IMAD.WIDE.U32 R2, R79, UR4, R2 ;  /* 0x000000044f027c25 */ /* 0x000fe2000f8e0002 */
[----:B------:R-:W-:-:S03]  /*73c0*/  ULDC.64 UR4, c[0x0][0x330] ;  /* 0x0000cc0000047ab9 */ /* 0x000fc60000000a00 */
[----:B------:R-:W-:Y:S02]  /*73d0*/  IMAD.IADD R3, R3, 0x1, R5 ;  /* 0x0000000103037824 */ /* 0x000fe400078e0205 */
[----:B------:R-:W-:Y:S02]  /*73e0*/  IMAD R5, R74, UR4, RZ ;  /* 0x000000044a057c24 */ /* 0x000fe4000f8e02ff */
[----:B------:R-:W-:-:S04]  /*73f0*/  IMAD.WIDE.U32 R2, R22, UR4, R2 ;  /* 0x0000000416027c25 */ /* 0x000fc8000f8e0002 */
[----:B------:R-:W-:Y:S01]  /*7400*/  IMAD R5, R22, UR5, R5 ;  /* 0x0000000516057c24 */ /* 0x000fe2000f8e0205 */
[----:B--2---:R-:W-:-:S04]  /*7410*/  IADD3 R0, P4, R2, UR6, RZ ;  /* 0x0000000602007c10 */ /* 0x004fc8000ff9e0ff */
[----:B------:R-:W-:Y:S01]  /*7420*/  IADD3.X R10, R3, UR7, R5, P4, !PT ;  /* 0x00000007030a7c10 */ /* 0x000fe2000a7fe405 */
[----:B------:R0:W2:Y:S01]  /*7430*/  SHFL.IDX PT, R8, R0, RZ, 0x181f ;  /* 0x00181fff00087589 */ /* 0x0000a200000e0000 */
[----:B------:R-:W-:-:S03]  /*7440*/  ISETP.GE.AND P4, PT, R80, 0x1, PT ;  /* 0x000000015000780c */ /* 0x000fc60003f86270 */
[----:B------:R0:W3:Y:S10]  /*7450*/  SHFL.IDX PT, R5, R10, RZ, 0x181f ;  /* 0x00181fff0a057589 */ /* 0x0000f400000e0000 */
[----:B0-----:R-:W-:Y:S05]  /*7460*/  @!P4 BRA `(.L_x_1787) ;  /* 0x00000000002cc947 */ /* 0x001fea0003800000 */
[----:B------:R-:W-:Y:S02]  /*7470*/  ULDC UR4, c[0x0][0x2f4] ;  /* 0x0000bd0000047ab9 */ /* 0x000fe40000000800 */
[----:B------:R-:W-:-:S13]  /*7480*/  ISETP.GE.AND P4, PT, R16, UR4, PT ;  /* 0x0000000410007c0c */ /* 0x000fda000bf86270 */
[----:B--2---:R-:W-:-:S05]  /*7490*/  @!P4 IADD3 R2, P5, R16, R8, RZ ;  /* 0x000000081002c210 */ /* 0x004fca0007fbe0ff */
[----:B---3--:R-:W-:Y:S01]  /*74a0*/  @!P4 IMAD.X R3, R5, 0x1, R17, P5 ;  /* 0x000000010503c824 */ /* 0x008fe200028e0611 */
[----:B------:R-:W-:-:S13]  /*74b0*/  ISETP.GE.AND P5, PT, R187, UR4, PT ;  /* 0x00000004bb007c0c */ /* 0x000fda000bfa6270 */
[----:B------:R-:W-:-:S04]  /*74c0*/  @!P5 IADD3 R8, P6, R187, R8, RZ ;  /* 0x00000008bb08d210 */ /* 0x000fc80007fde0ff */
[----:B------:R-:W-:Y:S02]  /*74d0*/  @!P5 IADD3.X R9, R5, R194, RZ, P6, !PT ;  /* 0x000000c20509d210 */ /* 0x000fe400037fe4ff */
[----:B------:R-:W0:Y:S04]  /*74e0*/  @!P4 LDS.128 R4, [R73+0x10000] ;  /* 0x010000004904c984 */ /* 0x000e280000000c00 */
[----:B0-----:R-:W-:Y:S04]  /*74f0*/  @!P4 ST.E.128 desc[UR36][R2.64], R4 ;  /* 0x000000040200c985 */ /* 0x001fe8000c101d24 */
[----:B------:R-:W0:Y:S04]  /*7500*/  @!P5 LDS.128 R4, [R73+0x12000] ;  /* 0x012000004904d984 */ /* 0x000e280000000c00 */
[----:B0-----:R0:W-:Y:S02]  /*7510*/  @!P5 ST.E.128 desc[UR36][R8.64], R4 ;  /* 0x000000040800d985 */ /* 0x0011e4000c101d24 */
.L_x_1787:
[----:B------:R-:W-:Y:S05]  /*7520*/  BSYNC B0 ;  /* 0x0000000000007941 */ /* 0x000fea0003800000 */
.L_x_1786:
[----:B------:R-:W-:Y:S01]  /*7530*/  ISETP.GE.AND P4, PT, R80, 0x21, PT ;  /* 0x000000215000780c */ /* 0x000fe20003f86270 */
[----:B0--3--:R0:W3:Y:S01]  /*7540*/  SHFL.IDX PT, R5, R10, 0x1, 0x181f ;  /* 0x00381f000a057f89 */ /* 0x0090e200000e0000 */
[----:B------:R-:W-:Y:S03]  /*7550*/  BSSY B0, `(.L_x_1788) ;  /* 0x000000e000007945 */ /* 0x000fe60003800000 */
[----:B------:R-:W4:Y:S08]  /*7560*/  SHFL.IDX PT, R0, R0, 0x1, 0x181f ;  /* 0x00381f0000007f89 */ /* 0x000f3000000e0000 */
[----:B0-----:R-:W-:Y:S05]  /*7570*/  @!P4 BRA `(.L_x_1789) ;  /* 0x00000000002cc947 */ /* 0x001fea0003800000 */
[----:B------:R-:W-:Y:S02]  /*7580*/  ULDC UR4, c[0x0][0x2f4] ;  /* 0x0000bd0000047ab9 */ /* 0x000fe40000000800 */
[----:B------:R-:W-:-:S13]  /*7590*/  ISETP.GE.AND P4, PT, R16, UR4, PT ;  /* 0x0000000410007c0c */ /* 0x000fda000bf86270 */
[----:B----4-:R-:W-:-:S05]  /*75a0*/  @!P4 IADD3 R2, P5, R16, R0, RZ ;  /* 0x000000001002c210 */ /* 0x010fca0007fbe0ff */
[----:B---3--:R-:W-:Y:S01]  /*75b0*/  @!P4 IMAD.X R3, R5, 0x1, R17, P5 ;  /* 0x000000010503c824 */ /* 0x008fe200028e0611 */
[----:B------:R-:W-:-:S13]  /*75c0*/  ISETP.GE.AND P5, PT, R187, UR4, PT ;  /* 0x00000004bb007c0c */ /* 0x000fda000bfa6270 */
[----:B--2---:R-:W-:-:S05]  /*75d0*/  @!P5 IADD3 R8, P6, R187, R0, RZ ;  /* 0x00000000bb08d210 */ /* 0x004fca0007fde0ff */
[----:B------:R-:W-:Y:S02]  /*75e0*/  @!P5 IMAD.X R9, R5, 0x1, R194, P6 ;  /* 0x000000010509d824 */ /* 0x000fe400030e06c2 */
[----:B------:R-:W0:Y:S04]  /*75f0*/  @!P4 LDS.128 R4, [R73+0x11000] ;  /* 0x011000004904c984 */ /* 0x000e280000000c00 */
[----:B0-----:R-:W-:Y:S04]  /*7600*/  @!P4 ST.E.128 desc[UR36][R2.64], R4 ;  /* 0x000000040200c985 */ /* 0x001fe8000c101d24 */
[----:B------:R-:W0:Y:S04]  /*7610*/  @!P5 LDS.128 R4, [R73+0x13000] ;  /* 0x013000004904d984 */ /* 0x000e280000000c00 */
[----:B0-----:R0:W-:Y:S02]  /*7620*/  @!P5 ST.E.128 desc[UR36][R8.64], R4 ;  /* 0x000000040800d985 */ /* 0x0011e4000c101d24 */
.L_x_1789:
[----:B------:R-:W-:Y:S05]  /*7630*/  BSYNC B0 ;  /* 0x0000000000007941 */ /* 0x000fea0003800000 */
.L_x_1788:
[----:B------:R-:W-:Y:S01]  /*7640*/  @!PT LDS RZ, [RZ] ;  /* 0x00000000fffff984 */ /* 0x000fe20000000800 */
[----:B------:R-:W-:Y:S01]  /*7650*/  @!PT LDS RZ, [RZ] ;  /* 0x00000000fffff984 */ /* 0x000fe20000000800 */
[----:B------:R-:W-:Y:S01]  /*7660*/  @!PT LDS RZ, [RZ] ;  /* 0x00000000fffff984 */ /* 0x000fe20000000800 */
[----:B------:R-:W-:Y:S01]  /*7670*/  @!PT LDS RZ, [RZ] ;  /* 0x00000000fffff984 */ /* 0x000fe20000000800 */
[----:B------:R5:W-:Y:S06]  /*7680*/  MEMBAR.ALL.CTA ;  /* 0x0000000000007992 */ /* 0x000bec0000008000 */
[----:B-----5:R-:W5:Y:S01]  /*7690*/  FENCE.VIEW.ASYNC.S ;  /* 0x00000000000073c6 */ /* 0x020f620000000000 */
[----:B-1----:R-:W-:Y:S01]  /*76a0*/  @!P3 VIADD R72, R72, 0x284c0 ;  /* 0x000284c04848b836 */ /* 0x002fe20000000000 */
        /* <DEDUP_REMOVED lines=9> */
[----:B-1----:R-:W-:Y:S06]  /*7740*/  @P4 BRA `(.L_x_1790) ;  /* 0xffffffac00184947 */ /* 0x002fec000383ffff */
[----:B------:R-:W1:Y:S01]  /*7750*/  S2R R2, SR_TID.X ;  /* 0x0000000000027919 */ /* 0x000e620000002100 */
[----:B------:R-:W-:Y:S02]  /*7760*/  PLOP3.LUT P0, PT, PT, PT, PT, 0x8, 0x0 ;  /* 0x000000000000781c */ /* 0x000fe40003f0e170 */
[----:B-1----:R-:W-:-:S04]  /*7770*/  SHF.R.U32.HI R2, RZ, 0x7, R2 ;  /* 0x00000007ff027819 */ /* 0x002fc80000011602 */
[----:B------:R-:W-:-:S13]  /*7780*/  ISETP.NE.AND P4, PT, R2, 0x1, PT ;  /* 0x000000010200780c */ /* 0x000fda0003f85270 */
[----:B------:R-:W-:Y:S06]  /*7790*/  @!P4 BAR.ARV 0x9, 0x100 ;  /* 0x024400000000cb1d */ /* 0x000fec0000002000 */
.L_x_1732:
[----:B------:R-:W-:Y:S05]  /*77a0*/  @P0 BRA `(.L_x_1791) ;  /* 0x00000000000c0947 */ /* 0x000fea0003800000 */
[----:B------:R-:W1:Y:S01]  /*77b0*/  FENCE.VIEW.ASYNC.G ;  /* 0x00000000000073c6 */ /* 0x000e620000000100 */
[----:B------:R-:W-:Y:S05]  /*77c0*/  WARPSYNC.ALL ;  /* 0x0000000000007948 */ /* 0x000fea0003800000 */
[----:B-1----:R-:W-:Y:S06]  /*77d0*/  BAR.ARV 0xc, 0x180 ;  /* 0x0306000000007b1d */ /* 0x002fec0000002000 */
.L_x_1791:
[----:B------:R-:W-:Y:S01]  /*77e0*/  ULDC.64 UR6, c[0x0][0x998] ;  /* 0x0002660000067ab9 */ /* 0x000fe20000000a00 */
[----:B------:R-:W-:Y:S01]  /*77f0*/  ULDC.64 UR4, c[0x0][0x990] ;  /* 0x0002640000047ab9 */ /* 0x000fe20000000a00 */
[----:B------:R-:W-:Y:S02]  /*7800*/  ISETP.NE.U32.AND P1, PT, RZ, UR6, PT ;  /* 0x00000006ff007c0c */ /* 0x000fe4000bf25070 */
[----:B------:R-:W-:Y:S02]  /*7810*/  ISETP.NE.U32.AND P0, PT, RZ, UR4, PT ;  /* 0x00000004ff007c0c */ /* 0x000fe4000bf05070 */
[----:B------:R-:W-:Y:S02]  /*7820*/  ISETP.NE.AND.EX P1, PT, RZ, UR7, PT, P1 ;  /* 0x00000007ff007c0c */ /* 0x000fe4000bf25310 */
[----:B------:R-:W-:-:S11]  /*7830*/  ISETP.NE.AND.EX P0, PT, RZ, UR5, PT, P0 ;  /* 0x00000005ff007c0c */ /* 0x000fd6000bf05300 */
[----:B0-2---:R-:W0:Y:S01]  /*7840*/  @P1 LDC.64 R8, c[0x0][0x9b8] ;  /* 0x00026e00ff081b82 */ /* 0x005e220000000a00 */
[--C-:B---3--:R-:W-:Y:S02]  /*7850*/  @P1 SHF.R.S32.HI R5, RZ, 0x1f, R23.reuse ;  /* 0x0000001fff051819 */ /* 0x108fe40000011417 */
[----:B------:R-:W-:Y:S02]  /*7860*/  @P0 SHF.R.S32.HI R3, RZ, 0x1f, R23 ;  /* 0x0000001fff030819 */ /* 0x000fe40000011417 */
[----:B------:R-:W-:-:S03]  /*7870*/  @P1 SHF.R.S32.HI R15, RZ, 0x1f, R22 ;  /* 0x0000001fff0f1819 */ /* 0x000fc60000011416 */
[----:B------:R-:W1:Y:S08]  /*7880*/  @P0 LDC.64 R6, c[0x0][0x9a8] ;  /* 0x00026a00ff060b82 */ /* 0x000e700000000a00 */
[----:B------:R-:W2:Y:S08]  /*7890*/  @P1 LDC.64 R10, c[0x0][0x9c0] ;  /* 0x00027000ff0a1b82 */ /* 0x000eb00000000a00 */
[----:B------:R-:W3:Y:S01]  /*78a0*/  @P0 LDC.64 R12, c[0x0][0x9b0] ;  /* 0x00026c00ff0c0b82 */ /* 0x000ee20000000a00 */
[----:B0-----:R-:W-:-:S02]  /*78b0*/  @P1 IMAD R2, R5, R8, RZ ;  /* 0x0000000805021224 */ /* 0x001fc400078e02ff */
[----:B------:R-:W-:-:S04]  /*78c0*/  @P1 IMAD.WIDE.U32 R4, R23, R8, RZ ;  /* 0x0000000817041225 */ /* 0x000fc800078e00ff */
[----:B------:R-:W-:Y:S02]  /*78d0*/  @P1 IMAD R9, R23, R9, R2 ;  /* 0x0000000917091224 */ /* 0x000fe400078e0202 */
[-C--:B-1----:R-:W-:Y:S02]  /*78e0*/  @P0 IMAD R0, R3, R6.reuse, RZ ;  /* 0x0000000603000224 */ /* 0x082fe400078e02ff */
[----:B------:R-:W-:Y:S01]  /*78f0*/  @P1 IMAD.IADD R5, R5, 0x1, R9 ;  /* 0x0000000105051824 */ /* 0x000fe200078e0209 */
[----:B------:R-:W-:Y:S01]  /*7900*/  @P0 SHF.R.S32.HI R9, RZ, 0x1f, R22 ;  /* 0x0000001fff090819 */ /* 0x000fe20000011416 */
[C---:B------:R-:W-:Y:S02]  /*7910*/  @P0 IMAD R7, R23.reuse, R7, R0 ;  /* 0x0000000717070224 */ /* 0x040fe400078e0200 */
[----:B------:R-:W-:-:S04]  /*7920*/  @P0 IMAD.WIDE.U32 R2, R23, R6, RZ ;  /* 0x0000000617020225 */ /* 0x000fc800078e00ff */
[----:B--2---:R-:W-:Y:S02]  /*7930*/  @P1 IMAD R6, R15, R10, RZ ;  /* 0x0000000a0f061224 */ /* 0x004fe400078e02ff */
[----:B------:R-:W-:Y:S02]  /*7940*/  @P0 IMAD.IADD R3, R3, 0x1, R7 ;  /* 0x0000000103030824 */ /* 0x000fe400078e0207 */
[C---:B------:R-:W-:Y:S02]  /*7950*/  @P1 IMAD R11, R22.reuse, R11, R6 ;  /* 0x0000000b160b1224 */ /* 0x040fe400078e0206 */
[----:B---3--:R-:W-:Y:S02]  /*7960*/  @P0 IMAD R0, R9, R12, RZ ;  /* 0x0000000c09000224 */ /* 0x008fe400078e02ff */
[----:B------:R-:W-:-:S04]  /*7970*/  @P1 IMAD.WIDE.U32 R6, R22, R10, R4 ;  /* 0x0000000a16061225 */ /* 0x000fc800078e0004 */
[----:B------:R-:W-:Y:S01]  /*7980*/  @P0 IMAD R9, R22, R13, R0 ;  /* 0x0000000d16090224 */ /* 0x000fe200078e0200 */
[----:B------:R-:W-:Y:S01]  /*7990*/  @P1 LEA R8, P3, R6, UR6, 0x2 ;  /* 0x0000000606081c11 */ /* 0x000fe2000f8610ff */
[----:B------:R-:W-:-:S04]  /*79a0*/  @P0 IMAD.WIDE.U32 R2, R22, R12, R2 ;  /* 0x0000000c16020225 */ /* 0x000fc800078e0002 */
[----:B------:R-:W-:Y:S01]  /*79b0*/  @P1 IMAD.IADD R5, R7, 0x1, R11 ;  /* 0x0000000107051824 */ /* 0x000fe200078e020b */
[----:B------:R-:W-:Y:S01]  /*79c0*/  @P0 LEA R4, P2, R2, UR4, 0x2 ;  /* 0x0000000402040c11 */ /* 0x000fe2000f8410ff */
[----:B------:R-:W-:Y:S01]  /*79d0*/  @P0 IMAD.IADD R3, R3, 0x1, R9 ;  /* 0x0000000103030824 */ /* 0x000fe200078e0209 */
[----:B------:R-:W0:Y:S01]  /*79e0*/  LDC.64 R10, c[0x0][0x9e0] ;  /* 0x00027800ff0a7b82 */ /* 0x000e220000000a00 */
[----:B------:R-:W-:Y:S01]  /*79f0*/  IMAD.MOV.U32 R0, RZ, RZ, 0x3f800000 ;  /* 0x3f800000ff007424 */ /* 0x000fe200078e00ff */
[----:B------:R-:W-:Y:S01]  /*7a00*/  @P1 LEA.HI.X R9, R6, UR7, R5, 0x2, P3 ;  /* 0x0000000706091c11 */ /* 0x000fe200098f1405 */
[----:B------:R-:W-:Y:S01]  /*7a10*/  ULDC UR4, c[0x0][0x988] ;  /* 0x0002620000047ab9 */ /* 0x000fe20000000800 */
[----:B------:R-:W-:Y:S01]  /*7a20*/  @P0 LEA.HI.X R5, R2, UR5, R3, 0x2, P2 ;  /* 0x0000000502050c11 */ /* 0x000fe200090f1403 */
[----:B------:R-:W-:Y:S02]  /*7a30*/  IMAD.MOV.U32 R3, RZ, RZ, 0x3f800000 ;  /* 0x3f800000ff037424 */ /* 0x000fe400078e00ff */
[----:B------:R-:W2:Y:S01]  /*7a40*/  @P1 LDG.E R0, desc[UR36][R8.64] ;  /* 0x0000002408001981 */ /* 0x000ea2000c1e1900 */
[----:B------:R-:W1:Y:S03]  /*7a50*/  LDC R2, c[0x0][0x448] ;  /* 0x00011200ff027b82 */ /* 0x000e660000000800 */
[----:B------:R3:W2:Y:S01]  /*7a60*/  @P0 LDG.E R3, desc[UR36][R4.64] ;  /* 0x0000002404030981 */ /* 0x0006a2000c1e1900 */
[----:B0-----:R-:W-:-:S02]  /*7a70*/  ISETP.GE.AND P2, PT, R11, 0x1, PT ;  /* 0x000000010b00780c */ /* 0x001fc40003f46270 */
[----:B-1----:R-:W-:Y:S02]  /*7a80*/  ISETP.NE.AND P1, PT, R2, 0x1, PT ;  /* 0x000000010200780c */ /* 0x002fe40003f25270 */
[----:B------:R-:W-:-:S11]  /*7a90*/  IADD3 R2, R202, 0x7f, RZ ;  /* 0x0000007fca027810 */ /* 0x000fd60007ffe0ff */
[----:B------:R-:W0:Y:S08]  /*7aa0*/  @P1 LDC R7, c[0x0][0x44c] ;  /* 0x00011300ff071b82 */ /* 0x000e300000000800 */
[----:B------:R-:W1:Y:S01]  /*7ab0*/  @P1 LDC R6, c[0x0][0x450] ;  /* 0x00011400ff061b82 */ /* 0x000e620000000800 */
[----:B0-----:R-:W-:-:S05]  /*7ac0*/  @P1 IMAD.HI.U32 R7, R2, R7, RZ ;  /* 0x0000000702071227 */ /* 0x001fca00078e00ff */
[----:B-1----:R-:W-:Y:S02]  /*7ad0*/  @P1 SHF.R.U32.HI R2, RZ, R6, R7 ;  /* 0x00000006ff021219 */ /* 0x002fe40000011607 */
[----:B------:R-:W-:-:S05]  /*7ae0*/  IADD3 R7, R192, 0x1, -R190 ;  /* 0x00000001c0077810 */ /* 0x000fca0007ffe8be */
[----:B---3--:R-:W-:Y:S02]  /*7af0*/  IMAD.IADD R5, R7, 0x1, R2 ;  /* 0x0000000107057824 */ /* 0x008fe400078e0202 */
[----:B--2---:R-:W-:Y:S02]  /*7b00*/  FMUL.FTZ R0, R3, R0 ;  /* 0x0000000003007220 */ /* 0x004fe40000410000 */
[----:B------:R-:W-:Y:S02]  /*7b10*/  IMAD.IADD R3, R5, 0x1, R10 ;  /* 0x0000000105037824 */ /* 0x000fe400078e020a */
[----:B------:R-:W-:Y:S01]  /*7b20*/  FMUL.FTZ R2, R0, UR4 ;  /* 0x0000000400027c20 */ /* 0x000fe20008410000 */
[----:B------:R-:W-:Y:S06]  /*7b30*/  @!P2 BRA `(.L_x_1792) ;  /* 0x000000000048a947 */ /* 0x000fec0003800000 */
[C---:B------:R-:W-:Y:S01]  /*7b40*/  ISETP.GT.AND P0, PT, R5.reuse, RZ, PT ;  /* 0x000000ff0500720c */ /* 0x040fe20003f04270 */
[----:B------:R-:W-:Y:S01]  /*7b50*/  BSSY B0, `(.L_x_1793) ;  /* 0x000000e000007945 */ /* 0x000fe20003800000 */
[----:B------:R-:W-:-:S11]  /*7b60*/  VIADD R0, R5, 0xffffffff ;  /* 0xffffffff05007836 */ /* 0x000fd60000000000 */
        /* <DEDUP_REMOVED lines=8> */
.L_x_1794:
[----:B------:R-:W-:-:S13]  /*7bf0*/  ISETP.NE.AND P0, PT, R11, 0x1, PT ;  /* 0x000000010b00780c */ /* 0x000fda0003f05270 */
[----:B------:R-:W0:Y:S02]  /*7c00*/  @P0 LDC.64 R4, c[0x0][0x9e8] ;  /* 0x00027a00ff040b82 */ /* 0x000e240000000a00 */
[----:B0-----:R-:W-:-:S05]  /*7c10*/  @P0 IMAD.HI.U32 R4, R0, R4, RZ ;  /* 0x0000000400040227 */ /* 0x001fca00078e00ff */
[----:B------:R-:W-:-:S07]  /*7c20*/  @P0 SHF.R.U32.HI R0, RZ, R5, R4 ;  /* 0x00000005ff000219 */ /* 0x000fce0000011604 */
.L_x_1795:
[----:B------:R-:W-:Y:S05]  /*7c30*/  BSYNC B0 ;  /* 0x0000000000007941 */ /* 0x000fea0003800000 */
.L_x_1793:
[----:B------:R-:W-:-:S05]  /*7c40*/  IMAD R0, R0, R11, R11 ;  /* 0x0000000b00007224 */ /* 0x000fca00078e020b */
[----:B------:R-:W-:-:S07]  /*7c50*/  VIMNMX R3, R3, R0, PT ;  /* 0x0000000003037248 */ /* 0x000fce0003fe0100 */
.L_x_1792:
[----:B------:R-:W0:Y:S01]  /*7c60*/  @P1 LDC R5, c[0x0][0x44c] ;  /* 0x00011300ff051b82 */ /* 0x000e220000000800 */
[----:B------:R-:W-:Y:S01]  /*7c70*/  VIADD R3, R3, 0x3f ;  /* 0x0000003f03037836 */ /* 0x000fe20000000000 */
[----:B------:R-:W-:Y:S01]  /*7c80*/  ULDC UR4, c[0x0][0x9dc] ;  /* 0x0002770000047ab9 */ /* 0x000fe20000000800 */
[----:B------:R-:W-:-:S03]  /*7c90*/  IMAD.MOV.U32 R4, RZ, RZ, R202 ;  /* 0x000000ffff047224 */ /* 0x000fc600078e00ca */
[----:B------:R-:W-:Y:S02]  /*7ca0*/  SHF.R.S32.HI R0, RZ, 0x1f, R3 ;  /* 0x0000001fff007819 */ /* 0x000fe40000011403 */
[----:B------:R-:W1:Y:S02]  /*7cb0*/  @P1 LDC R6, c[0x0][0x450] ;  /* 0x00011400ff061b82 */ /* 0x000e640000000800 */
[----:B------:R-:W-:-:S04]  /*7cc0*/  LEA.HI R0, R0, R3, RZ, 0x6 ;  /* 0x0000000300007211 */ /* 0x000fc800078f30ff */
[----:B------:R-:W-:-:S04]  /*7cd0*/  SHF.R.S32.HI R3, RZ, 0x6, R0 ;  /* 0x00000006ff037819 */ /* 0x000fc80000011400 */
[----:B------:R-:W-:Y:S01]  /*7ce0*/  VIMNMX R160, R160, R3, PT ;  /* 0x00000003a0a07248 */ /* 0x000fe20003fe0100 */
        /* <DEDUP_REMOVED lines=15> */
.L_x_1798:
[----:B------:R-:W-:-:S13]  /*7de0*/  ISETP.NE.AND P0, PT, R11, 0x1, PT ;  /* 0x000000010b00780c */ /* 0x000fda0003f05270 */
[----:B------:R-:W0:Y:S02]  /*7df0*/  @P0 LDC.64 R6, c[0x0][0x9e8] ;  /* 0x00027a00ff060b82 */ /* 0x000e240000000a00 */
[----:B0-----:R-:W-:-:S05]  /*7e00*/  @P0 IMAD.HI.U32 R6, R0, R6, RZ ;  /* 0x0000000600060227 */ /* 0x001fca00078e00ff */
[----:B------:R-:W-:-:S07]  /*7e10*/  @P0 SHF.R.U32.HI R0, RZ, R7, R6 ;  /* 0x00000007ff000219 */ /* 0x000fce0000011606 */
.L_x_1799:
[----:B------:R-:W-:Y:S05]  /*7e20*/  BSYNC B0 ;  /* 0x0000000000007941 */ /* 0x000fea0003800000 */
.L_x_1797:
[----:B------:R-:W-:-:S05]  /*7e30*/  IMAD R3, R0, R11, RZ ;  /* 0x0000000b00037224 */ /* 0x000fca00078e02ff */
[----:B------:R-:W-:-:S07]  /*7e40*/  VIMNMX R4, R4, R3, !PT ;  /* 0x0000000304047248 */ /* 0x000fce0007fe0100 */
.L_x_1796:
[----:B------:R-:W-:Y:S01]  /*7e50*/  SHF.R.S32.HI R5, RZ, 0x1f, R4 ;  /* 0x0000001fff057819 */ /* 0x000fe20000011404 */
[----:B------:R-:W-:Y:S01]  /*7e60*/  IMAD.MOV.U32 R3, RZ, RZ, RZ ;  /* 0x000000ffff037224 */ /* 0x000fe200078e00ff */
[----:B------:R-:W-:Y:S02]  /*7e70*/  PLOP3.LUT P0, PT, PT, PT, PT, 0x80, 0x0 ;  /* 0x000000000000781c */ /* 0x000fe40003f0f070 */
[----:B------:R-:W-:Y:S02]  /*7e80*/  CS2R R134, SRZ ;  /* 0x0000000000867805 */ /* 0x000fe4000001ff00 */
[----:B------:R-:W-:Y:S02]  /*7e90*/  LEA.HI R5, R5, R4, RZ, 0x6 ;  /* 0x0000000405057211 */ /* 0x000fe400078f30ff */
[----:B------:R-:W-:Y:S02]  /*7ea0*/  CS2R R146, SRZ ;  /* 0x0000000000927805 */ /* 0x000fe4000001ff00 */
[----:B------:R-:W-:-:S02]  /*7eb0*/  MOV R0, RZ ;  /* 0x000000ff00007202 */ /* 0x000fc40000000f00 */
[----:B------:R-:W-:Y:S02]  /*7ec0*/  CS2R R108, SRZ ;  /* 0x00000000006c7805 */ /* 0x000fe4000001ff00 */
[----:B------:R-:W-:Y:S02]  /*7ed0*/  SHF.R.S32.HI R5, RZ, 0x6, R5 ;  /* 0x00000006ff057819 */ /* 0x000fe40000011405 */
[----:B------:R-:W-:Y:S02]  /*7ee0*/  CS2R R144, SRZ ;  /* 0x0000000000907805 */ /* 0x000fe4000001ff00 */
[----:B------:R-:W-:Y:S02]  /*7ef0*/  CS2R R100, SRZ ;  /* 0x0000000000647805 */ /* 0x000fe4000001ff00 */
[----:B------:R-:W-:Y:S02]  /*7f00*/  CS2R R132, SRZ ;  /* 0x0000000000847805 */ /* 0x000fe4000001ff00 */
[----:B------:R-:W-:-:S02]  /*7f10*/  VIMNMX R208, RZ, R5, !PT ;  /* 0x00000005ffd07248 */ /* 0x000fc40007fe0100 */
[----:B------:R-:W-:Y:S02]  /*7f20*/  CS2R R138, SRZ ;  /* 0x00000000008a7805 */ /* 0x000fe4000001ff00 */
[----:B------:R-:W-:Y:S02]  /*7f30*/  CS2R R136, SRZ ;  /* 0x0000000000887805 */ /* 0x000fe4000001ff00 */
[----:B------:R-:W-:Y:S02]  /*7f40*/  CS2R R92, SRZ ;  /* 0x00000000005c7805 */ /* 0x000fe4000001ff00 */
[----:B------:R-:W-:Y:S02]  /*7f50*/  ISETP.GT.AND P1, PT, R160, R208, PT ;  /* 0x000000d0a000720c */ /* 0x000fe40003f24270 */
        /* <DEDUP_REMOVED lines=39> */
[----:B------:R-:W-:Y:S01]  /*81d0*/  CS2R R54, SRZ ;  /* 0x0000000000367805 */ /* 0x000fe2000001ff00 */
[----:B------:R-:W-:Y:S01]  /*81e0*/  IMAD.MOV.U32 R13, RZ, RZ, RZ ;  /* 0x000000ffff0d7224 */ /* 0x000fe200078e00ff */
        /* <DEDUP_REMOVED lines=14> */
[----:B------:R-:W-:Y:S01]  /*82d0*/  CS2R R24, SRZ ;  /* 0x0000000000187805 */ /* 0x000fe2000001ff00 */
[----:B------:R-:W-:Y:S06]  /*82e0*/  @!P1 BRA `(.L_x_1800) ;  /* 0x0000012c00e89947 */ /* 0x000fec0003800000 */
[----:B------:R-:W-:-:S03]  /*82f0*/  UMOV UR4, 0xffffffff ;  /* 0xffffffff00047882 */ /* 0x000fc60000000000 */
[----:B------:R-:W-:Y:S05]  /*8300*/  BRA.DIV UR4, `(.L_x_1801) ;  /* 0x000001ee04287947 */ /* 0x000fea000b800000 */
[----:B------:R-:W0:Y:S02]  /*8310*/  S2R R0, SR_TID.X ;  /* 0x0000000000007919 */ /* 0x000e240000002100 */
[----:B0-----:R-:W-:-:S05]  /*8320*/  VIADD R3, R0, 0xffffff80 ;  /* 0xffffff8000037836 */ /* 0x001fca0000000000 */
[----:B------:R-:W-:-:S04]  /*8330*/  SHF.R.S32.HI R0, RZ, 0x1f, R3 ;  /* 0x0000001fff007819 */ /* 0x000fc80000011403 */
[----:B------:R-:W-:-:S04]  /*8340*/  LEA.HI R0, R0, R3, RZ, 0x7 ;  /* 0x0000000300007211 */ /* 0x000fc800078f38ff */
[----:B------:R-:W-:-:S05]  /*8350*/  SHF.R.S32.HI R0, RZ, 0x7, R0 ;  /* 0x00000007ff007819 */ /* 0x000fca0000011400 */
[----:B------:R0:W1:Y:S02]  /*8360*/  SHFL.IDX PT, R14, R0, RZ, 0x1f ;  /* 0x00001fff000e7589 */ /* 0x00006400000e0000 */
.L_x_2145:
[----:B0-----:R-:W2:Y:S02]  /*8370*/  LDL R0, [R1+0x4] ;  /* 0x0000040001007983 */ /* 0x001ea40000100800 */
[----:B--2---:R-:W-:Y:S02]  /*8380*/  R2UR UR4, R0 ;  /* 0x00000000000472ca */ /* 0x004fe400000e0000 */
[----:B-1----:R-:W-:-:S04]  /*8390*/  LEA.HI R0, R14, R14, RZ, 0x1 ;  /* 0x0000000e0e007211 */ /* 0x002fc800078f08ff */
[----:B------:R-:W-:-:S05]  /*83a0*/  LOP3.LUT R3, R0, 0x1e, RZ, 0xc0, !PT ;  /* 0x0000001e00037812 */ /* 0x000fca00078ec0ff */
[----:B------:R-:W-:Y:S02]  /*83b0*/  IMAD.IADD R3, R14, 0x1, -R3 ;  /* 0x000000010e037824 */ /* 0x000fe400078e0a03 */
[----:B------:R-:W-:-:S03]  /*83c0*/  ULOP3.LUT UP0, URZ, UR4, 0x1bf, URZ, 0xc0, !UPT ;  /* 0x000001bf043f7892 */ /* 0x000fc6000f80c03f */
[----:B------:R-:W-:-:S03]  /*83d0*/  LEA R3, R3, UR4, 0xd ;  /* 0x0000000403037c11 */ /* 0x000fc6000f8e68ff */
[----:B------:R-:W-:Y:S02]  /*83e0*/  PLOP3.LUT P0, PT, PT, PT, UP0, 0x80, 0x0 ;  /* 0x000000000000781c */ /* 0x000fe40003f0f008 */
[----:B------:R-:W-:-:S04]  /*83f0*/  SHF.R.U32.HI R3, RZ, 0x4, R3 ;  /* 0x00000004ff037819 */ /* 0x000fc80000011603 */
[----:B------:R-:W-:-:S07]  /*8400*/  LOP3.LUT R36, R3, 0x3fff, RZ, 0xc0, !PT ;  /* 0x00003fff03247812 */ /* 0x000fce00078ec0ff */
        /* <DEDUP_REMOVED lines=8> */
[----:B------:R-:W-:Y:S01]  /*8490*/  IMAD.U32 R6, RZ, RZ, UR6 ;  /* 0x00000006ff067e24 */ /* 0x000fe2000f8e00ff */
[----:B------:R-:W-:Y:S01]  /*84a0*/  MOV R11, UR5 ;  /* 0x00000005000b7c02 */ /* 0x000fe20008000f00 */
[----:B------:R-:W-:Y:S02]  /*84b0*/  IMAD.U32 R7, RZ, RZ, UR7 ;  /* 0x00000007ff077e24 */ /* 0x000fe4000f8e00ff */
[----:B------:R-:W-:-:S02]  /*84c0*/  IMAD.U32 R10, RZ, RZ, UR4 ;  /* 0x00000004ff0a7e24 */ /* 0x000fc4000f8e00ff */
[----:B------:R-:W-:Y:S02]  /*84d0*/  IMAD.MOV.U32 R8, RZ, RZ, 0x70 ;  /* 0x00000070ff087424 */ /* 0x000fe400078e00ff */
[----:B------:R-:W-:Y:S02]  /*84e0*/  IMAD.MOV.U32 R12, RZ, RZ, 0x1 ;  /* 0x00000001ff0c7424 */ /* 0x000fe400078e00ff */
[----:B0-----:R-:W-:-:S07]  /*84f0*/  IMAD.MOV.U32 R13, RZ, RZ, RZ ;  /* 0x000000ffff0d7224 */ /* 0x001fce00078e00ff */
[----:B------:R-:W-:-:S07]  /*8500*/  LEPC R20, `(.L_x_1802) ;  /* 0x000000001014794e */ /* 0x000fce0000000000 */
[----:B-1---5:R-:W-:Y:S05]  /*8510*/  CALL.ABS.NOINC R14 ;  /* 0x000000000e007343 */ /* 0x022fea0003c00000 */
.L_x_1802:
[----:B------:R-:W-:Y:S02]  /*8520*/  ULDC UR4, c[0x0][0x3f4] ;  /* 0x0000fd0000047ab9 */ /* 0x000fe40000000800 */
[----:B------:R-:W-:-:S13]  /*8530*/  ISETP.LT.AND P0, PT, RZ, UR4, PT ;  /* 0x00000004ff007c0c */ /* 0x000fda000bf01270 */
[----:B------:R-:W-:Y:S05]  /*8540*/  @P0 BRA `(.L_x_1803) ;  /* 0x00000000003c0947 */ /* 0x000fea0003800000 */
[----:B------:R-:W-:-:S04]  /*8550*/  LEA.HI R0, R217, R217, RZ, 0x1 ;  /* 0x000000d9d9007211 */ /* 0x000fc800078f08ff */
[----:B------:R-:W-:-:S05]  /*8560*/  LOP3.LUT R0, R0, 0xfffffffe, RZ, 0xc0, !PT ;  /* 0xfffffffe00007812 */ /* 0x000fca00078ec0ff */
[----:B------:R-:W-:-:S05]  /*8570*/  IMAD.IADD R0, R217, 0x1, -R0 ;  /* 0x00000001d9007824 */ /* 0x000fca00078e0a00 */
[----:B------:R-:W-:-:S04]  /*8580*/  SHF.L.U32 R3, R0, 0x1f, RZ ;  /* 0x0000001f00037819 */ /* 0x000fc800000006ff */
[----:B------:R0:W1:Y:S03]  /*8590*/  SYNCS.PHASECHK.TRANS64.TRYWAIT P0, [R184+URZ+0x28400], R3 ;  /* 0x02840003b80075a7 */ /* 0x000066000800017f */
[----:B-1----:R-:W-:Y:S05]  /*85a0*/  @!P0 NANOSLEEP.SYNCS 0x989680 ;  /* 0x009896800000895d */ /* 0x002fea0003900000 */
[----:B------:R-:W1:Y:S01]  /*85b0*/  @!P0 SYNCS.PHASECHK.TRANS64 P0, [R184+URZ+0x28400], R3 ;  /* 0x02840003b80085a7 */ /* 0x000e62000800007f */
[----:B------:R-:W-:Y:S04]  /*85c0*/  BSSY B0, `(.L_x_1804) ;  /* 0x0000006000007945 */ /* 0x000fe80003800000 */
[----:B-1----:R-:W-:Y:S05]  /*85d0*/  @P0 BRA `(.L_x_1805) ;  /* 0x0000000000100947 */ /* 0x002fea0003800000 */
.L_x_1806:
[----:B-1----:R1:W2:Y:S02]  /*85e0*/  SYNCS.PHASECHK.TRANS64.TRYWAIT P0, [R184+URZ+0x28400], R3 ;  /* 0x02840003b80075a7 */ /* 0x0022a4000800017f */
[----:B--2---:R-:W-:Y:S05]  /*85f0*/  @!P0 NANOSLEEP.SYNCS 0x989680 ;  /* 0x009896800000895d */ /* 0x004fea0003900000 */
[----:B------:R-:W2:Y:S02]  /*8600*/  @!P0 SYNCS.PHASECHK.TRANS64 P0, [R184+URZ+0x28400], R3 ;  /* 0x02840003b80085a7 */ /* 0x000ea4000800007f */
[----:B--2---:R-:W-:Y:S05]  /*8610*/  @!P0 BRA `(.L_x_1806) ;  /* 0xfffffffc00f08947 */ /* 0x004fea000383ffff */
.L_x_1805:
[----:B------:R-:W-:Y:S05]  /*8620*/  BSYNC B0 ;  /* 0x0000000000007941 */ /* 0x000fea0003800000 */
.L_x_1804:
[----:B------:R-:W-:Y:S05]  /*8630*/  BRA `(.L_x_1807) ;  /* 0x0000009400387947 */ /* 0x000fea0003800000 */
.L_x_1803:
[----:B------:R-:W2:Y:S01]  /*8640*/  LDL R0, [R1+0x4] ;  /* 0x0000040001007983 */ /* 0x000ea20000100800 */
[----:B------:R-:W-:Y:S02]  /*8650*/  ULDC.64 UR6, c[0x0][0x408] ;  /* 0x0001020000067ab9 */ /* 0x000fe40000000a00 */
[----:B-----5:R-:W-:Y:S01]  /*8660*/  IMAD.WIDE.U32 R26, R39, UR6, RZ ;  /* 0x00000006271a7c25 */ /* 0x020fe2000f8e00ff */
[----:B--2---:R-:W-:Y:S02]  /*8670*/  R2UR UR4, R0 ;  /* 0x00000000000472ca */ /* 0x004fe400000e0000 */
[----:B------:R-:W-:-:S11]  /*8680*/  SHF.R.S32.HI R0, RZ, 0x1f, R39 ;  /* 0x0000001fff007819 */ /* 0x000fd60000011427 */
[----:B------:R-:W-:-:S03]  /*8690*/  ULOP3.LUT UP0, URZ, UR4, 0x3ff, URZ, 0xc0, !UPT ;  /* 0x000003ff043f7892 */ /* 0x000fc6000f80c03f */
[----:B------:R-:W-:Y:S02]  /*86a0*/  ULDC.64 UR4, c[0x0][0x3f8] ;  /* 0x0000fe0000047ab9 */ /* 0x000fe40000000a00 */
[C---:B------:R-:W-:Y:S01]  /*86b0*/  IMAD R4, R0.reuse, UR4, RZ ;  /* 0x0000000400047c24 */ /* 0x040fe2000f8e02ff */
[----:B------:R-:W-:Y:S01]  /*86c0*/  PLOP3.LUT P0, PT, PT, PT, UP0, 0x80, 0x0 ;  /* 0x000000000000781c */ /* 0x000fe20003f0f008 */
[----:B------:R-:W-:Y:S02]  /*86d0*/  IMAD R0, R0, UR6, RZ ;  /* 0x0000000600007c24 */ /* 0x000fe4000f8e02ff */
[----:B------:R-:W-:-:S04]  /*86e0*/  IMAD.WIDE.U32 R24, R39, UR4, RZ ;  /* 0x0000000427187c25 */ /* 0x000fc8000f8e00ff */
[C---:B------:R-:W-:Y:S02]  /*86f0*/  IMAD R29, R39.reuse, UR5, R4 ;  /* 0x00000005271d7c24 */ /* 0x040fe4000f8e0204 */
[----:B------:R-:W-:Y:S02]  /*8700*/  IMAD R31, R39, UR7, R0 ;  /* 0x00000007271f7c24 */ /* 0x000fe4000f8e0200 */
[----:B------:R-:W-:Y:S02]  /*8710*/  IMAD.IADD R29, R29, 0x1, R25 ;  /* 0x000000011d1d7824 */ /* 0x000fe400078e0219 */
[----:B------:R-:W-:Y:S01]  /*8720*/  IMAD.IADD R31, R31, 0x1, R27 ;  /* 0x000000011f1f7824 */ /* 0x000fe200078e021b */
[----:B------:R-:W-:Y:S06]  /*8730*/  @!P0 BRA `(.L_x_1808) ;  /* 0x0000000000408947 */ /* 0x000fec0003800000 */
        /* <DEDUP_REMOVED lines=15> */
[----:B-1----:R-:W-:Y:S05]  /*8830*/  CALL.ABS.NOINC R14 ;  /* 0x000000000e007343 */ /* 0x002fea0003c00000 */
.L_x_1808:
[----:B------:R-:W-:Y:S01]  /*8840*/  ULDC.U8 UR4, c[0x0][0x410] ;  /* 0x0001040000047ab9 */ /* 0x000fe20000000000 */
[----:B------:R-:W-:Y:S01]  /*8850*/  IMAD.IADD R52, R189, 0x1, R202 ;  /* 0x00000001bd347824 */ /* 0x000fe200078e02ca */
[----:B------:R-:W-:Y:S01]  /*8860*/  ISETP.NE.AND P0, PT, RZ, UR4, PT ;  /* 0x00000004ff007c0c */ /* 0x000fe2000bf05270 */
[----:B------:R-:W-:Y:S02]  /*8870*/  BSSY B0, `(.L_x_1809) ;  /* 0x0000922000007945 */ /* 0x000fe40003800000 */
[----:B------:R-:W-:-:S10]  /*8880*/  IMAD R3, R214, 0x20, R52 ;  /* 0x00000020d6037824 */ /* 0x000fd400078e0234 */
[----:B------:R-:W-:Y:S05]  /*8890*/  @!P0 BRA `(.L_x_1810) ;  /* 0x00000048005c8947 */ /* 0x000fea0003800000 */
[----:B------:R-:W0:Y:S01]  /*88a0*/  LDC R37, c[0x0][0x448] ;  /* 0x00011200ff257b82 */ /* 0x000e220000000800 */
[----:B------:R-:W-:Y:S01]  /*88b0*/  MOV R10, R26 ;  /* 0x0000001a000a7202 */ /* 0x000fe20000000f00 */
[----:B------:R-:W-:Y:S01]  /*88c0*/  IMAD.MOV.U32 R8, RZ, RZ, R24 ;  /* 0x000000ffff087224 */ /* 0x000fe200078e0018 */
[----:B------:R-:W-:Y:S01]  /*88d0*/  ULDC.64 UR4, c[0x0][0x3f8] ;  /* 0x0000fe0000047ab9 */ /* 0x000fe20000000a00 */
[----:B------:R-:W-:Y:S01]  /*88e0*/  IMAD.MOV.U32 R9, RZ, RZ, R29 ;  /* 0x000000ffff097224 */ /* 0x000fe200078e001d */
[----:B------:R-:W-:Y:S01]  /*88f0*/  ULDC.64 UR6, c[0x0][0x408] ;  /* 0x0001020000067ab9 */ /* 0x000fe20000000a00 */
[----:B------:R-:W-:Y:S01]  /*8900*/  IMAD.MOV.U32 R11, RZ, RZ, R31 ;  /* 0x000000ffff0b7224 */ /* 0x000fe200078e001f */
[----:B------:R-:W-:Y:S01]  /*8910*/  ULDC.64 UR8, c[0x0][0x400] ;  /* 0x0001000000087ab9 */ /* 0x000fe20000000a00 */
[----:B0-----:R-:W-:-:S13]  /*8920*/  ISETP.NE.AND P0, PT, R37, 0x1, PT ;  /* 0x000000012500780c */ /* 0x001fda0003f05270 */
[----:B------:R-:W0:Y:S08]  /*8930*/  @P0 LDC R0, c[0x0][0x44c] ;  /* 0x00011300ff000b82 */ /* 0x000e300000000800 */
[----:B------:R-:W1:Y:S01]  /*8940*/  @P0 LDC R5, c[0x0][0x450] ;  /* 0x00011400ff050b82 */ /* 0x000e620000000800 */
[----:B0-----:R-:W-:-:S05]  /*8950*/  @P0 IMAD.HI.U32 R0, R3, R0, RZ ;  /* 0x0000000003000227 */ /* 0x001fca00078e00ff */
[----:B-1----:R-:W-:-:S04]  /*8960*/  @P0 SHF.R.U32.HI R3, RZ, R5, R0 ;  /* 0x00000005ff030219 */ /* 0x002fc80000011600 */
[----:B------:R-:W-:Y:S01]  /*8970*/  SHF.R.S32.HI R0, RZ, 0x1f, R3 ;  /* 0x0000001fff007819 */ /* 0x000fe20000011403 */
[----:B------:R-:W-:-:S04]  /*8980*/  IMAD.WIDE.U32 R8, R3, UR4, R8 ;  /* 0x0000000403087c25 */ /* 0x000fc8000f8e0008 */
[----:B------:R-:W-:Y:S02]  /*8990*/  IMAD R4, R0, UR4, RZ ;  /* 0x0000000400047c24 */ /* 0x000fe4000f8e02ff */
[----:B------:R-:W-:-:S04]  /*89a0*/  IMAD.WIDE.U32 R10, R3, UR6, R10 ;  /* 0x00000006030a7c25 */ /* 0x000fc8000f8e000a */
[----:B------:R-:W-:Y:S01]  /*89b0*/  IMAD R0, R0, UR6, RZ ;  /* 0x0000000600007c24 */ /* 0x000fe2000f8e02ff */
[----:B------:R-:W-:Y:S01]  /*89c0*/  IADD3 R7, P1, R10, UR8, RZ ;  /* 0x000000080a077c10 */ /* 0x000fe2000ff3e0ff */
[C---:B------:R-:W-:Y:S01]  /*89d0*/  IMAD R13, R3.reuse, UR5, R4 ;  /* 0x00000005030d7c24 */ /* 0x040fe2000f8e0204 */
[----:B------:R-:W-:Y:S01]  /*89e0*/  ULDC.64 UR4, c[0x0][0x3e8] ;  /* 0x0000fa0000047ab9 */ /* 0x000fe20000000a00 */
[----:B------:R-:W-:Y:S01]  /*89f0*/  IMAD R3, R3, UR7, R0 ;  /* 0x0000000703037c24 */ /* 0x000fe2000f8e0200 */
[----:B------:R-:W-:Y:S01]  /*8a00*/  IADD3 R5, P0, R8, UR4, RZ ;  /* 0x0000000408057c10 */ /* 0x000fe2000ff1e0ff */
[----:B------:R-:W-:-:S03]  /*8a10*/  UMOV UR4, 0xffffffff ;  /* 0xffffffff00047882 */ /* 0x000fc60000000000 */
[----:B------:R-:W-:Y:S02]  /*8a20*/  IADD3.X R6, R9, UR5, R13, P0, !PT ;  /* 0x0000000509067c10 */ /* 0x000fe400087fe40d */
[----:B------:R-:W-:Y:S01]  /*8a30*/  IADD3.X R8, R11, UR9, R3, P1, !PT ;  /* 0x000000090b087c10 */ /* 0x000fe20008ffe403 */
[----:B------:R-:W-:Y:S06]  /*8a40*/  BRA.DIV UR4, `(.L_x_1811) ;  /* 0x000001e604947947 */ /* 0x000fec000b800000 */
[----:B------:R0:W1:Y:S04]  /*8a50*/  SHFL.IDX PT, R0, R6, RZ, 0x181f ;  /* 0x00181fff06007589 */ /* 0x00006800000e0000 */
[----:B------:R0:W2:Y:S04]  /*8a60*/  SHFL.IDX PT, R3, R5, RZ, 0x181f ;  /* 0x00181fff05037589 */ /* 0x0000a800000e0000 */
[----:B------:R0:W3:Y:S04]  /*8a70*/  SHFL.IDX PT, R4, R8, RZ, 0x181f ;  /* 0x00181fff08047589 */ /* 0x0000e800000e0000 */
[----:B------:R0:W4:Y:S02]  /*8a80*/  SHFL.IDX PT, R14, R7, RZ, 0x181f ;  /* 0x00181fff070e7589 */ /* 0x00012400000e0000 */
.L_x_2151:
[----:B------:R-:W-:Y:S01]  /*8a90*/  IMAD R37, R190, R37, RZ ;  /* 0x00000025be257224 */ /* 0x000fe200078e02ff */
[----:B------:R-:W-:Y:S01]  /*8aa0*/  BSSY B1, `(.L_x_1812) ;  /* 0x000001a000017945 */ /* 0x000fe20003800000 */
[----:B------:R-:W-:Y:S02]  /*8ab0*/  CS2R R30, SRZ ;  /* 0x00000000001e7805 */ /* 0x000fe4000001ff00 */
[----:B------:R-:W-:Y:S02]  /*8ac0*/  CS2R R40, SRZ ;  /* 0x0000000000287805 */ /* 0x000fe4000001ff00 */
[----:B------:R-:W-:Y:S02]  /*8ad0*/  CS2R R34, SRZ ;  /* 0x0000000000227805 */ /* 0x000fe4000001ff00 */
[----:B------:R-:W-:Y:S02]  /*8ae0*/  ISETP.GE.AND P0, PT, R52, R37, PT ;  /* 0x000000253400720c */ /* 0x000fe40003f06270 */
[----:B------:R-:W-:-:S11]  /*8af0*/  CS2R R46, SRZ ;  /* 0x00000000002e7805 */ /* 0x000fd6000001ff00 */
[----:B------:R-:W-:Y:S05]  /*8b00*/  @P0 BRA `(.L_x_1813) ;  /* 0x00000000004c0947 */ /* 0x000fea0003800000 */
[----:B------:R-:W-:Y:S01]  /*8b10*/  ULDC UR4, c[0x0][0x3f4] ;  /* 0x0000fd0000047ab9 */ /* 0x000fe20000000800 */
[----:B------:R-:W-:Y:S02]  /*8b20*/  CS2R R30, SRZ ;  /* 0x00000000001e7805 */ /* 0x000fe4000001ff00 */
[----:B------:R-:W-:Y:S02]  /*8b30*/  ISETP.GE.AND P4, PT, R191, UR4, PT ;  /* 0x00000004bf007c0c */ /* 0x000fe4000bf86270 */
[----:B------:R-:W-:Y:S02]  /*8b40*/  CS2R R40, SRZ ;  /* 0x0000000000287805 */ /* 0x000fe4000001ff00 */
[----:B------:R-:W-:Y:S02]  /*8b50*/  ISETP.GE.AND P3, PT, R18, UR4, PT ;  /* 0x0000000412007c0c */ /* 0x000fe4000bf66270 */
[----:B------:R-:W-:-:S07]  /*8b60*/  CS2R R46, SRZ ;  /* 0x00000000002e7805 */ /* 0x000fce000001ff00 */
[----:B--2---:R-:W-:-:S04]  /*8b70*/  @!P4 IADD3 R20, P0, R191, R3, RZ ;  /* 0x00000003bf14c210 */ /* 0x004fc80007f1e0ff */
[-C--:B----4-:R-:W-:Y:S02]  /*8b80*/  @!P3 IADD3 R12, P1, R18, R14.reuse, RZ ;  /* 0x0000000e120cb210 */ /* 0x090fe40007f3e0ff */
[----:B------:R-:W-:Y:S01]  /*8b90*/  @!P4 IADD3 R14, P2, R191, R14, RZ ;  /* 0x0000000ebf0ec210 */ /* 0x000fe20007f5e0ff */
[----:B-1----:R-:W-:Y:S01]  /*8ba0*/  @!P4 IMAD.X R21, R0, 0x1, R213, P0 ;  /* 0x000000010015c824 */ /* 0x002fe200000e06d5 */
[----:B------:R-:W-:Y:S02]  /*8bb0*/  @!P3 IADD3 R10, P0, R18, R3, RZ ;  /* 0x00000003120ab210 */ /* 0x000fe40007f1e0ff */
[----:B------:R-:W-:Y:S01]  /*8bc0*/  CS2R R34, SRZ ;  /* 0x0000000000227805 */ /* 0x000fe2000001ff00 */
[C---:B---3--:R-:W-:Y:S02]  /*8bd0*/  @!P3 IMAD.X R13, R4.reuse, 0x1, R19, P1 ;  /* 0x00000001040db824 */ /* 0x048fe400008e0613 */
[----:B------:R-:W-:Y:S01]  /*8be0*/  @!P4 IMAD.X R15, R4, 0x1, R213, P2 ;  /* 0x00000001040fc824 */ /* 0x000fe200010e06d5 */
[----:B------:R1:W5:Y:S01]  /*8bf0*/  @!P4 LD.E.64 R30, desc[UR36][R20.64] ;  /* 0x00000024141ec980 */ /* 0x000362000c101b00 */
[----:B------:R-:W-:-:S03]  /*8c00*/  @!P3 IMAD.X R11, R0, 0x1, R19, P0 ;  /* 0x00000001000bb824 */ /* 0x000fc600000e0613 */
[----:B------:R1:W5:Y:S04]  /*8c10*/  @!P3 LD.E.64 R46, desc[UR36][R12.64] ;  /* 0x000000240c2eb980 */ /* 0x000368000c101b00 */
[----:B------:R1:W5:Y:S04]  /*8c20*/  @!P3 LD.E.64 R40, desc[UR36][R10.64] ;  /* 0x000000240a28b980 */ /* 0x000368000c101b00 */
[----:B------:R1:W5:Y:S02]  /*8c30*/  @!P4 LD.E.64 R34, desc[UR36][R14.64] ;  /* 0x000000240e22c980 */ /* 0x000364000c101b00 */
.L_x_1813:
[----:B------:R-:W-:Y:S05]  /*8c40*/  BSYNC B1 ;  /* 0x0000000000017941 */ /* 0x000fea0003800000 */
.L_x_1812:
[----:B------:R-:W-:Y:S01]  /*8c50*/  UMOV UR4, 0xffffffff ;  /* 0xffffffff00047882 */ /* 0x000fe20000000000 */
[----:B------:R-:W-:Y:S02]  /*8c60*/  CS2R R32, SRZ ;  /* 0x0000000000207805 */ /* 0x000fe4000001ff00 */
[----:B------:R-:W-:Y:S05]  /*8c70*/  BRA.DIV UR4, `(.L_x_1814) ;  /* 0x000001e604787947 */ /* 0x000fea000b800000 */
[----:B-1----:R1:W0:Y:S04]  /*8c80*/  SHFL.IDX PT, R0, R6, 0x1, 0x181f ;  /* 0x00381f0006007f89 */ /* 0x00222800000e0000 */
[----:B--2---:R1:W2:Y:S04]  /*8c90*/  SHFL.IDX PT, R3, R5, 0x1, 0x181f ;  /* 0x00381f0005037f89 */ /* 0x0042a800000e0000 */
[----:B---3--:R1:W3:Y:S04]  /*8ca0*/  SHFL.IDX PT, R4, R8, 0x1, 0x181f ;  /* 0x00381f0008047f89 */ /* 0x0082e800000e0000 */
[----:B----4-:R1:W4:Y:S02]  /*8cb0*/  SHFL.IDX PT, R14, R7, 0x1, 0x181f ;  /* 0x00381f00070e7f89 */ /* 0x01032400000e0000 */
.L_x_2157:
[----:B------:R-:W-:Y:S01]  /*8cc0*/  VIADD R9, R52, 0x20 ;  /* 0x0000002034097836 */ /* 0x000fe20000000000 */
[----:B------:R-:W-:Y:S01]  /*8cd0*/  BSSY B1, `(.L_x_1815) ;  /* 0x0000019000017945 */ /* 0x000fe20003800000 */
[----:B------:R-:W-:Y:S02]  /*8ce0*/  CS2R R42, SRZ ;  /* 0x00000000002a7805 */ /* 0x000fe4000001ff00 */
[----:B------:R-:W-:Y:S02]  /*8cf0*/  CS2R R28, SRZ ;  /* 0x00000000001c7805 */ /* 0x000fe4000001ff00 */
[----:B------:R-:W-:Y:S02]  /*8d00*/  CS2R R48, SRZ ;  /* 0x0000000000307805 */ /* 0x000fe4000001ff00 */
[----:B------:R-:W-:-:S13]  /*8d10*/  ISETP.GE.AND P0, PT, R9, R37, PT ;  /* 0x000000250900720c */ /* 0x000fda0003f06270 */
        /* <DEDUP_REMOVED lines=8> */
[-C--:B----4-:R-:W-:Y:S01]  /*8da0*/  @!P3 IADD3 R12, P1, R18, R14.reuse, RZ ;  /* 0x0000000e120cb210 */ /* 0x090fe20007f3e0ff */
[----:B0-----:R-:W-:Y:S01]  /*8db0*/  @!P4 IMAD.X R21, R0, 0x1, R213, P0 ;  /* 0x000000010015c824 */ /* 0x001fe200000e06d5 */
[----:B------:R-:W-:Y:S02]  /*8dc0*/  @!P3 IADD3 R10, P0, R18, R3, RZ ;  /* 0x00000003120ab210 */ /* 0x000fe40007f1e0ff */
[----:B------:R-:W-:Y:S02]  /*8dd0*/  @!P4 IADD3 R14, P2, R191, R14, RZ ;  /* 0x0000000ebf0ec210 */ /* 0x000fe40007f5e0ff */
[----:B------:R-:W-:Y:S01]  /*8de0*/  CS2R R28, SRZ ;  /* 0x00000000001c7805 */ /* 0x000fe2000001ff00 */
[--C-:B---3--:R-:W-:Y:S01]  /*8df0*/  @!P3 IMAD.X R13, R4, 0x1, R19.reuse, P1 ;  /* 0x00000001040db824 */ /* 0x108fe200008e0613 */
[----:B------:R0:W5:Y:S01]  /*8e00*/  @!P4 LD.E.64 R32, desc[UR36][R20.64] ;  /* 0x000000241420c980 */ /* 0x000162000c101b00 */
[----:B------:R-:W-:Y:S01]  /*8e10*/  @!P3 IMAD.X R11, R0, 0x1, R19, P0 ;  /* 0x00000001000bb824 */ /* 0x000fe200000e0613 */
[----:B------:R-:W-:-:S02]  /*8e20*/  @!P4 IADD3.X R15, R4, R213, RZ, P2, !PT ;  /* 0x000000d5040fc210 */ /* 0x000fc400017fe4ff */
[----:B------:R0:W5:Y:S04]  /*8e30*/  @!P3 LD.E.64 R48, desc[UR36][R12.64] ;  /* 0x000000240c30b980 */ /* 0x000168000c101b00 */
[----:B------:R0:W5:Y:S04]  /*8e40*/  @!P3 LD.E.64 R42, desc[UR36][R10.64] ;  /* 0x000000240a2ab980 */ /* 0x000168000c101b00 */
[----:B------:R0:W5:Y:S02]  /*8e50*/  @!P4 LD.E.64 R28, desc[UR36][R14.64] ;  /* 0x000000240e1cc980 */ /* 0x000164000c101b00 */
.L_x_1816:
[----:B------:R-:W-:Y:S05]  /*8e60*/  BSYNC B1 ;  /* 0x0000000000017941 */ /* 0x000fea0003800000 */
.L_x_1815:
[----:B------:R-:W-:-:S03]  /*8e70*/  UMOV UR4, 0xffffffff ;  /* 0xffffffff00047882 */ /* 0x000fc60000000000 */
[----:B------:R-:W-:Y:S05]  /*8e80*/  BRA.DIV UR4, `(.L_x_1817) ;  /* 0x000001e604647947 */ /* 0x000fea000b800000 */
[----:B0-----:R0:W0:Y:S04]  /*8e90*/  SHFL.IDX PT, R0, R6, 0x2, 0x181f ;  /* 0x00581f0006007f89 */ /* 0x00102800000e0000 */
[----:B--2---:R2:W0:Y:S04]  /*8ea0*/  SHFL.IDX PT, R3, R5, 0x2, 0x181f ;  /* 0x00581f0005037f89 */ /* 0x00442800000e0000 */
[----:B---3--:R2:W3:Y:S04]  /*8eb0*/  SHFL.IDX PT, R4, R8, 0x2, 0x181f ;  /* 0x00581f0008047f89 */ /* 0x0084e800000e0000 */
[----:B----4-:R2:W4:Y:S02]  /*8ec0*/  SHFL.IDX PT, R14, R7, 0x2, 0x181f ;  /* 0x00581f00070e7f89 */ /* 0x01052400000e0000 */
.L_x_2163:
[----:B------:R-:W-:Y:S01]  /*8ed0*/  VIADD R9, R52, 0x40 ;  /* 0x0000004034097836 */ /* 0x000fe20000000000 */
        /* <DEDUP_REMOVED lines=13> */
[----:B0-----:R-:W-:-:S04]  /*8fb0*/  @!P4 IADD3 R20, P0, R191, R3, RZ ;  /* 0x00000003bf14c210 */ /* 0x001fc80007f1e0ff */
[-C--:B----4-:R-:W-:Y:S02]  /*8fc0*/  @!P3 IADD3 R12, P1, R18, R14.reuse, RZ ;  /* 0x0000000e120cb210 */ /* 0x090fe40007f3e0ff */
[----:B------:R-:W-:Y:S01]  /*8fd0*/  @!P4 IADD3 R14, P2, R191, R14, RZ ;  /* 0x0000000ebf0ec210 */ /* 0x000fe20007f5e0ff */
[----:B------:R-:W-:Y:S01]  /*8fe0*/  @!P4 IMAD.X R21, R0, 0x1, R213, P0 ;  /* 0x000000010015c824 */ /* 0x000fe200000e06d5 */
        /* <DEDUP_REMOVED lines=9> */
.L_x_1819:
[----:B------:R-:W-:Y:S05]  /*9080*/  BSYNC B1 ;  /* 0x0000000000017941 */ /* 0x000fea0003800000 */
.L_x_1818:
[----:B------:R-:W-:Y:S01]  /*9090*/  UMOV UR4, 0xffffffff ;  /* 0xffffffff00047882 */ /* 0x000fe20000000000 */
[----:B0-----:R-:W-:Y:S02]  /*90a0*/  CS2R R20, SRZ ;  /* 0x0000000000147805 */ /* 0x001fe4000001ff00 */
[----:B------:R-:W-:Y:S05]  /*90b0*/  BRA.DIV UR4, `(.L_x_1820) ;  /* 0x000001e604487947 */ /* 0x000fea000b800000 */
[----:B------:R0:W0:Y:S04]  /*90c0*/  SHFL.IDX PT, R0, R6, 0x3, 0x181f ;  /* 0x00781f0006007f89 */ /* 0x00002800000e0000 */
[----:B------:R0:W0:Y:S04]  /*90d0*/  SHFL.IDX PT, R3, R5, 0x3, 0x181f ;  /* 0x00781f0005037f89 */ /* 0x00002800000e0000 */
[----:B---3--:R3:W0:Y:S04]  /*90e0*/  SHFL.IDX PT, R4, R8, 0x3, 0x181f ;  /* 0x00781f0008047f89 */ /* 0x00862800000e0000 */
[----:B----4-:R3:W4:Y:S02]  /*90f0*/  SHFL.IDX PT, R14, R7, 0x3, 0x181f ;  /* 0x00781f00070e7f89 */ /* 0x01072400000e0000 */
.L_x_2169:
[----:B------:R-:W-:Y:S01]  /*9100*/  VIADD R52, R52, 0x60 ;  /* 0x0000006034347836 */ /* 0x000fe20000000000 */
[----:B012---:R-:W-:Y:S01]  /*9110*/  LEA.HI R5, R217, R217, RZ, 0x1 ;  /* 0x000000d9d9057211 */ /* 0x007fe200078f08ff */
[----:B------:R-:W-:Y:S01]  /*9120*/  BSSY B1, `(.L_x_1821) ;  /* 0x000001c000017945 */ /* 0x000fe20003800000 */
[----:B------:R-:W-:Y:S02]  /*9130*/  CS2R R10, SRZ ;  /* 0x00000000000a7805 */ /* 0x000fe4000001ff00 */
[----:B---3--:R-:W-:Y:S02]  /*9140*/  CS2R R8, SRZ ;  /* 0x0000000000087805 */ /* 0x008fe4000001ff00 */
[----:B------:R-:W-:Y:S02]  /*9150*/  ISETP.GE.AND P0, PT, R52, R37, PT ;  /* 0x000000253400720c */ /* 0x000fe40003f06270 */
[----:B------:R-:W-:Y:S02]  /*9160*/  CS2R R12, SRZ ;  /* 0x00000000000c7805 */ /* 0x000fe4000001ff00 */
[----:B------:R-:W-:-:S05]  /*9170*/  LOP3.LUT R6, R5, 0xfffffffe, RZ, 0xc0, !PT ;  /* 0xfffffffe05067812 */ /* 0x000fca00078ec0ff */
[----:B------:R-:W-:-:S05]  /*9180*/  IMAD.IADD R5, R217, 0x1, -R6 ;  /* 0x00000001d9057824 */ /* 0x000fca00078e0a06 */
[----:B------:R-:W-:Y:S01]  /*9190*/  SHF.L.U32 R5, R5, 0x1f, RZ ;  /* 0x0000001f05057819 */ /* 0x000fe200000006ff */
[----:B------:R-:W-:Y:S06]  /*91a0*/  @P0 BRA `(.L_x_1822) ;  /* 0x00000000004c0947 */ /* 0x000fec0003800000 */
[----:B------:R-:W-:Y:S01]  /*91b0*/  ULDC UR4, c[0x0][0x3f4] ;  /* 0x0000fd0000047ab9 */ /* 0x000fe20000000800 */
[----:B------:R-:W-:Y:S02]  /*91c0*/  CS2R R20, SRZ ;  /* 0x0000000000147805 */ /* 0x000fe4000001ff00 */
[----:B------:R-:W-:Y:S02]  /*91d0*/  ISETP.GE.AND P4, PT, R191, UR4, PT ;  /* 0x00000004bf007c0c */ /* 0x000fe4000bf86270 */
[----:B------:R-:W-:Y:S02]  /*91e0*/  CS2R R10, SRZ ;  /* 0x00000000000a7805 */ /* 0x000fe4000001ff00 */
[----:B------:R-:W-:Y:S02]  /*91f0*/  ISETP.GE.AND P3, PT, R18, UR4, PT ;  /* 0x0000000412007c0c */ /* 0x000fe4000bf66270 */
[----:B------:R-:W-:-:S07]  /*9200*/  CS2R R12, SRZ ;  /* 0x00000000000c7805 */ /* 0x000fce000001ff00 */
[----:B------:R-:W-:-:S04]  /*9210*/  @!P4 IADD3 R52, P0, R191, R3, RZ ;  /* 0x00000003bf34c210 */ /* 0x000fc80007f1e0ff */
[-C--:B----4-:R-:W-:Y:S02]  /*9220*/  @!P3 IADD3 R50, P1, R18, R14.reuse, RZ ;  /* 0x0000000e1232b210 */ /* 0x090fe40007f3e0ff */
[----:B------:R-:W-:Y:S01]  /*9230*/  @!P4 IADD3 R14, P2, R191, R14, RZ ;  /* 0x0000000ebf0ec210 */ /* 0x000fe20007f5e0ff */
[--C-:B------:R-:W-:Y:S01]  /*9240*/  @!P4 IMAD.X R53, R0, 0x1, R213.reuse, P0 ;  /* 0x000000010035c824 */ /* 0x100fe200000e06d5 */
[----:B------:R-:W-:Y:S02]  /*9250*/  @!P3 IADD3 R6, P0, R18, R3, RZ ;  /* 0x000000031206b210 */ /* 0x000fe40007f1e0ff */
[----:B------:R-:W-:Y:S02]  /*9260*/  CS2R R8, SRZ ;  /* 0x0000000000087805 */ /* 0x000fe4000001ff00 */
[C---:B------:R-:W-:Y:S01]  /*9270*/  @!P3 IADD3.X R51, R4.reuse, R19, RZ, P1, !PT ;  /* 0x000000130433b210 */ /* 0x040fe20000ffe4ff */
[----:B------:R-:W-:Y:S01]  /*9280*/  @!P4 IMAD.X R15, R4, 0x1, R213, P2 ;  /* 0x00000001040fc824 */ /* 0x000fe200010e06d5 */
[----:B------:R0:W5:Y:S01]  /*9290*/  @!P4 LD.E.64 R20, desc[UR36][R52.64] ;  /* 0x000000243414c980 */ /* 0x000162000c101b00 */
[----:B------:R-:W-:-:S03]  /*92a0*/  @!P3 IMAD.X R7, R0, 0x1, R19, P0 ;  /* 0x000000010007b824 */ /* 0x000fc600000e0613 */
[----:B------:R0:W5:Y:S04]  /*92b0*/  @!P3 LD.E.64 R12, desc[UR36][R50.64] ;  /* 0x00000024320cb980 */ /* 0x000168000c101b00 */
[----:B------:R0:W5:Y:S04]  /*92c0*/  @!P3 LD.E.64 R10, desc[UR36][R6.64] ;  /* 0x00000024060ab980 */ /* 0x000168000c101b00 */
[----:B------:R0:W5:Y:S02]  /*92d0*/  @!P4 LD.E.64 R8, desc[UR36][R14.64] ;  /* 0x000000240e08c980 */ /* 0x000164000c101b00 */
.L_x_1822:
[----:B------:R-:W-:Y:S05]  /*92e0*/  BSYNC B1 ;  /* 0x0000000000017941 */ /* 0x000fea0003800000 */
.L_x_1821:
[----:B------:R-:W1:Y:S01]  /*92f0*/  SYNCS.PHASECHK.TRANS64.TRYWAIT P0, [R184+URZ+0x28400], R5 ;  /* 0x02840005b80075a7 */ /* 0x000e62000800017f */
[----:B------:R-:W-:Y:S01]  /*9300*/  VIADDMNMX R0, R37, -R202, 0x80, PT ;  /* 0x0000008025007446 */ /* 0x000fe200038009ca */
[----:B------:R-:W-:Y:S03]  /*9310*/  BSSY B1, `(.L_x_1823) ;  /* 0x0000003000017945 */ /* 0x000fe60003800000 */
[----:B------:R-:W-:Y:S01]  /*9320*/  ISETP.GE.AND P1, PT, R189, R0, PT ;  /* 0x00000000bd00720c */ /* 0x000fe20003f26270 */
[----:B-1----:R-:W-:-:S12]  /*9330*/  @!P0 BRA `(.L_x_1824) ;  /* 0x000001e400188947 */ /* 0x002fd80003800000 */
.L_x_2170:
[----:B------:R-:W-:Y:S05]  /*9340*/  BSYNC B1 ;  /* 0x0000000000017941 */ /* 0x000fea0003800000 */
.L_x_1823:
[----:B------:R-:W-:Y:S04]  /*9350*/  BSSY B1, `(.L_x_1825) ;  /* 0x00000f9000017945 */ /* 0x000fe80003800000 */
[----:B------:R-:W-:Y:S05]  /*9360*/  @P1 BRA `(.L_x_1826) ;  /* 0x0000000c00dc1947 */ /* 0x000fea0003800000 */
[----:B------:R-:W2:Y:S01]  /*9370*/  LDC R3, c[0x0][0x3f4] ;  /* 0x0000fd00ff037b82 */ /* 0x000ea20000000800 */
[----:B------:R-:W-:Y:S01]  /*9380*/  BSSY B2, `(.L_x_1827) ;  /* 0x000007a000027945 */ /* 0x000fe20003800000 */
[-C--:B--2---:R-:W-:Y:S02]  /*9390*/  ISETP.GE.AND P0, PT, R18, R3.reuse, PT ;  /* 0x000000031200720c */ /* 0x084fe40003f06270 */
[----:B------:R-:W-:-:S11]  /*93a0*/  ISETP.GE.AND P1, PT, R191, R3, PT ;  /* 0x00000003bf00720c */ /* 0x000fd60003f26270 */
[----:B------:R-:W-:Y:S05]  /*93b0*/  @P0 BRA `(.L_x_1828) ;  /* 0x0000000400d80947 */ /* 0x000fea0003800000 */
[----:B01----:R-:W0:Y:S01]  /*93c0*/  LDS.128 R4, [R211+0x18000] ;  /* 0x01800000d3047984 */ /* 0x003e220000000c00 */
[----:B----45:R-:W-:Y:S02]  /*93d0*/  SHF.R.U32.HI R14, RZ, 0x8, R40 ;  /* 0x00000008ff0e7819 */ /* 0x030fe40000011628 */
[----:B------:R-:W-:Y:S02]  /*93e0*/  SHF.R.U32.HI R50, RZ, 0x8, R41 ;  /* 0x00000008ff327819 */ /* 0x000fe40000011629 */
[----:B------:R-:W-:Y:S02]  /*93f0*/  LOP3.LUT R3, R40, 0xff, RZ, 0xc0, !PT ;  /* 0x000000ff28037812 */ /* 0x000fe400078ec0ff */
[----:B------:R-:W-:Y:S02]  /*9400*/  LOP3.LUT R14, R14, 0xff, RZ, 0xc0, !PT ;  /* 0x000000ff0e0e7812 */ /* 0x000fe400078ec0ff */
[----:B------:R-:W-:Y:S02]  /*9410*/  SHF.R.U32.HI R52, RZ, 0x8, R47 ;  /* 0x00000008ff347819 */ /* 0x000fe4000001162f */
[----:B------:R-:W-:-:S02]  /*9420*/  LOP3.LUT R15, R41, 0xff, RZ, 0xc0, !PT ;  /* 0x000000ff290f7812 */ /* 0x000fc400078ec0ff */
[----:B------:R-:W-:Y:S02]  /*9430*/  LOP3.LUT R50, R50, 0xff, RZ, 0xc0, !PT ;  /* 0x000000ff32327812 */ /* 0x000fe400078ec0ff */
[----:B------:R-:W-:Y:S02]  /*9440*/  PRMT R3, R14, 0x7604, R3 ;  /* 0x000076040e037816 */ /* 0x000fe40000000003 */
[----:B------:R-:W-:Y:S02]  /*9450*/  SHF.R.U32.HI R54, RZ, 0x10, R41 ;  /* 0x00000010ff367819 */ /* 0x000fe40000011629 */
[----:B------:R-:W-:Y:S02]  /*9460*/  SHF.R.U32.HI R14, RZ, 0x8, R46 ;  /* 0x00000008ff0e7819 */ /* 0x000fe4000001162e */
[----:B------:R-:W-:Y:S02]  /*9470*/  SHF.R.U32.HI R53, RZ, 0x10, R47 ;  /* 0x00000010ff357819 */ /* 0x000fe4000001162f */
[----:B------:R-:W-:-:S02]  /*9480*/  LOP3.LUT R51, R47, 0xff, RZ, 0xc0, !PT ;  /* 0x000000ff2f337812 */ /* 0x000fc400078ec0ff */
[----:B------:R-:W-:Y:S01]  /*9490*/  LOP3.LUT R52, R52, 0xff, RZ, 0xc0, !PT ;  /* 0x000000ff34347812 */ /* 0x000fe200078ec0ff */
[----:B------:R-:W-:Y:S01]  /*94a0*/  IMAD.U32 R53, R53, 0x10000, RZ ;  /* 0x0001000035357824 */ /* 0x000fe200078e00ff */
[----:B------:R-:W-:Y:S02]  /*94b0*/  PRMT R15, R50, 0x7604, R15 ;  /* 0x00007604320f7816 */ /* 0x000fe4000000000f */
[----:B------:R-:W-:Y:S01]  /*94c0*/  LOP3.LUT R50, R14, 0xff, RZ, 0xc0, !PT ;  /* 0x000000ff0e327812 */ /* 0x000fe200078ec0ff */
[----:B------:R-:W-:Y:S01]  /*94d0*/  IMAD.U32 R14, R54, 0x10000, RZ ;  /* 0x00010000360e7824 */ /* 0x000fe200078e00ff */
[----:B------:R-:W-:Y:S02]  /*94e0*/  LOP3.LUT R37, R46, 0xff, RZ, 0xc0, !PT ;  /* 0x000000ff2e257812 */ /* 0x000fe400078ec0ff */
[----:B------:R-:W-:Y:S02]  /*94f0*/  PRMT R52, R52, 0x7604, R51 ;  /* 0x0000760434347816 */ /* 0x000fe40000000033 */
[----:B------:R-:W-:-:S02]  /*9500*/  PRMT R51, R50, 0x7604, R37 ;  /* 0x0000760432337816 */ /* 0x000fc40000000025 */
[----:B------:R-:W-:Y:S02]  /*9510*/  LOP3.LUT R37, R15, 0xff0000, R14, 0xf8, !PT ;  /* 0x00ff00000f257812 */ /* 0x000fe400078ef80e */
[----:B------:R-:W-:Y:S02]  /*9520*/  LOP3.LUT R53, R52, 0xff0000, R53, 0xf8, !PT ;  /* 0x00ff000034357812 */ /* 0x000fe400078ef835 */
[----:B------:R-:W-:Y:S02]  /*9530*/  LOP3.LUT R51, R51, 0xff0000, R46, 0xf8, !PT ;  /* 0x00ff000033337812 */ /* 0x000fe400078ef82e */
[----:B------:R-:W-:Y:S02]  /*9540*/  LOP3.LUT R53, R53, 0xff000000, R47, 0xf8, !PT ;  /* 0xff00000035357812 */ /* 0x000fe400078ef82f */
[----:B------:R-:W-:Y:S02]  /*9550*/  LOP3.LUT R41, R37, 0xff000000, R41, 0xf8, !PT ;  /* 0xff00000025297812 */ /* 0x000fe400078ef829 */
[----:B------:R-:W-:-:S02]  /*9560*/  LOP3.LUT R15, R3, 0xff0000, R40, 0xf8, !PT ;  /* 0x00ff0000030f7812 */ /* 0x000fc400078ef828 */
[----:B------:R-:W-:Y:S02]  /*9570*/  LOP3.LUT R51, R51, 0xff000000, R46, 0xf8, !PT ;  /* 0xff00000033337812 */ /* 0x000fe400078ef82e */
[-C--:B0-----:R-:W-:Y:S02]  /*9580*/  F2FP.F16.E4M3.UNPACK_B R3, R6.reuse.H1 ;  /* 0x00000006ff03723e */ /* 0x081fe400030006ff */
[----:B------:R-:W-:Y:S02]  /*9590*/  F2FP.F16.E4M3.UNPACK_B R52, R53 ;  /* 0x00000035ff34723e */ /* 0x000fe400020006ff */
[----:B------:R-:W-:Y:S01]  /*95a0*/  F2FP.F16.E4M3.UNPACK_B R46, R41 ;  /* 0x00000029ff2e723e */ /* 0x000fe200020006ff */
[--C-:B------:R-:W-:Y:S01]  /*95b0*/  HADD2.F32 R14, -RZ, R3.reuse.H1_H1 ;  /* 0x30000003ff0e7230 */ /* 0x100fe20000004100 */
[----:B------:R-:W-:Y:S01]  /*95c0*/  F2FP.F16.E4M3.UNPACK_B R6, R6 ;  /* 0x00000006ff06723e */ /* 0x000fe200020006ff */
[----:B------:R-:W-:Y:S01]  /*95d0*/  HADD2.F32 R54, -RZ, R52.H1_H1 ;  /* 0x30000034ff367230 */ /* 0x000fe20000004100 */
[----:B------:R-:W-:Y:S01]  /*95e0*/  LOP3.LUT R50, R15, 0xff000000, R40, 0xf8, !PT ;  /* 0xff0000000f327812 */ /* 0x000fe200078ef828 */
[----:B------:R-:W-:Y:S01]  /*95f0*/  HADD2.F32 R47, -RZ, R46.H1_H1 ;  /* 0x3000002eff2f7230 */ /* 0x000fe20000004100 */
[-C--:B------:R-:W-:Y:S01]  /*9600*/  F2FP.F16.E4M3.UNPACK_B R37, R7.reuse ;  /* 0x00000007ff25723e */ /* 0x080fe200020006ff */
[----:B------:R-:W-:Y:S01]  /*9610*/  HADD2.F32 R15, -RZ, R3.H0_H0 ;  /* 0x20000003ff0f7230 */ /* 0x000fe20000004100 */
[----:B------:R-:W-:Y:S01]  /*9620*/  F2FP.F16.E4M3.UNPACK_B R40, R7.H1 ;  /* 0x00000007ff28723e */ /* 0x000fe200030006ff */
[C---:B------:R-:W-:Y:S01]  /*9630*/  FMUL.FTZ R56, R14.reuse, R54 ;  /* 0x000000360e387220 */ /* 0x040fe20000410000 */
[----:B------:R-:W-:Y:S01]  /*9640*/  FMUL.FTZ R55, R14, R47 ;  /* 0x0000002f0e377220 */ /* 0x000fe20000410000 */
[-C--:B------:R-:W-:Y:S01]  /*9650*/  F2FP.F16.E4M3.UNPACK_B R7, R5.reuse ;  /* 0x00000005ff07723e */ /* 0x080fe200020006ff */
[----:B------:R-:W-:Y:S01]  /*9660*/  HADD2.F32 R52, -RZ, R52.H0_H0 ;  /* 0x20000034ff347230 */ /* 0x000fe20000004100 */
[----:B------:R-:W-:Y:S01]  /*9670*/  F2FP.F16.E4M3.UNPACK_B R14, R5.H1 ;  /* 0x00000005ff0e723e */ /* 0x000fe200030006ff */
[----:B------:R-:W-:-:S02]  /*9680*/  HADD2.F32 R5, -RZ, R6.H1_H1 ;  /* 0x30000006ff057230 */ /* 0x000fc40000004100 */
[C---:B------:R-:W-:Y:S01]  /*9690*/  FFMA.FTZ R57, R15.reuse, R47, -R56 ;  /* 0x0000002f0f397223 */ /* 0x040fe20000010838 */
[----:B------:R-:W-:Y:S02]  /*96a0*/  HADD2.F32 R46, -RZ, R46.H0_H0 ;  /* 0x2000002eff2e7230 */ /* 0x000fe40000004100 */
[----:B------:R-:W-:Y:S01]  /*96b0*/  FFMA.FTZ R58, R15, R54, R55 ;  /* 0x000000360f3a7223 */ /* 0x000fe20000010037 */
[----:B------:R-:W-:Y:S01]  /*96c0*/  HADD2.F32 R6, -RZ, R6.H0_H0 ;  /* 0x20000006ff067230 */ /* 0x000fe20000004100 */
[----:B------:R-:W-:Y:S01]  /*96d0*/  F2FP.F16.E4M3.UNPACK_B R53, R53.H1 ;  /* 0x00000035ff35723e */ /* 0x000fe200030006ff */
[C---:B------:R-:W-:Y:S01]  /*96e0*/  FMUL.FTZ R15, R5.reuse, R52 ;  /* 0x00000034050f7220 */ /* 0x040fe20000410000 */
[----:B------:R-:W-:Y:S01]  /*96f0*/  F2FP.F16.E4M3.UNPACK_B R41, R41.H1 ;  /* 0x00000029ff29723e */ /* 0x000fe200030006ff */
[-C--:B------:R-:W-:Y:S01]  /*9700*/  FMUL.FTZ R47, R5, R46.reuse ;  /* 0x0000002e052f7220 */ /* 0x080fe20000410000 */
[----:B------:R-:W-:Y:S02]  /*9710*/  HADD2.F32 R5, -RZ, R37.H1_H1 ;  /* 0x30000025ff057230 */ /* 0x000fe40000004100 */
[----:B------:R-:W-:Y:S01]  /*9720*/  FFMA.FTZ R55, R6, R46, -R15 ;  /* 0x0000002e06377223 */ /* 0x000fe2000001080f */
[----:B------:R-:W-:-:S02]  /*9730*/  HADD2.F32 R54, -RZ, R53.H0_H0 ;  /* 0x20000035ff367230 */ /* 0x000fc40000004100 */
[----:B------:R-:W-:Y:S01]  /*9740*/  FFMA.FTZ R56, R6, R52, R47 ;  /* 0x0000003406387223 */ /* 0x000fe2000001002f */
[----:B------:R-:W-:Y:S01]  /*9750*/  HADD2.F32 R46, -RZ, R41.H0_H0 ;  /* 0x20000029ff2e7230 */ /* 0x000fe20000004100 */
[----:B------:R-:W-:Y:S01]  /*9760*/  F2FP.F16.E4M3.UNPACK_B R3, R4 ;  /* 0x00000004ff03723e */ /* 0x000fe200020006ff */
[----:B------:R-:W-:Y:S02]  /*9770*/  HADD2.F32 R53, -RZ, R53.H1_H1 ;  /* 0x30000035ff357230 */ /* 0x000fe40000004100 */
[C---:B------:R-:W-:Y:S01]  /*9780*/  FMUL.FTZ R52, R5.reuse, R54 ;  /* 0x0000003605347220 */ /* 0x040fe20000410000 */
[----:B------:R-:W-:Y:S02]  /*9790*/  HADD2.F32 R6, -RZ, R40.H1_H1 ;  /* 0x30000028ff067230 */ /* 0x000fe40000004100 */
[----:B------:R-:W-:Y:S01]  /*97a0*/  FMUL.FTZ R60, R5, R46 ;  /* 0x0000002e053c7220 */ /* 0x000fe20000410000 */
[----:B------:R-:W-:Y:S01]  /*97b0*/  HADD2.F32 R37, -RZ, R37.H0_H0 ;  /* 0x20000025ff257230 */ /* 0x000fe20000004100 */
[----:B------:R-:W-:Y:S01]  /*97c0*/  F2FP.F16.E4M3.UNPACK_B R5, R51 ;  /* 0x00000033ff05723e */ /* 0x000fe200020006ff */
[----:B------:R-:W-:-:S02]  /*97d0*/  HADD2.F32 R41, -RZ, R41.H1_H1 ;  /* 0x30000029ff297230 */ /* 0x000fc40000004100 */
[C---:B------:R-:W-:Y:S01]  /*97e0*/  FMUL.FTZ R15, R6.reuse, R53 ;  /* 0x00000035060f7220 */ /* 0x040fe20000410000 */
[----:B------:R-:W-:Y:S02]  /*97f0*/  HADD2.F32 R40, -RZ, R40.H0_H0 ;  /* 0x20000028ff287230 */ /* 0x000fe40000004100 */
[C---:B------:R-:W-:Y:S01]  /*9800*/  FFMA.FTZ R59, R37.reuse, R46, -R52 ;  /* 0x0000002e253b7223 */ /* 0x040fe20000010834 */
[----:B------:R-:W-:Y:S01]  /*9810*/  FFMA.FTZ R60, R37, R54, R60 ;  /* 0x00000036253c7223 */ /* 0x000fe2000001003c */
[-C--:B------:R-:W-:Y:S01]  /*9820*/  FMUL.FTZ R37, R6, R41.reuse ;  /* 0x0000002906257220 */ /* 0x080fe20000410000 */
[----:B------:R-:W-:Y:S01]  /*9830*/  F2FP.F16.E4M3.UNPACK_B R4, R4.H1 ;  /* 0x00000004ff04723e */ /* 0x000fe200030006ff */
[C---:B------:R-:W-:Y:S01]  /*9840*/  FFMA.FTZ R54, R40.reuse, R41, -R15 ;  /* 0x0000002928367223 */ /* 0x040fe2000001080f */
[-C--:B------:R-:W-:Y:S01]  /*9850*/  F2FP.F16.E4M3.UNPACK_B R15, R50.reuse ;  /* 0x00000032ff0f723e */ /* 0x080fe200020006ff */
[----:B------:R-:W-:Y:S01]  /*9860*/  FFMA.FTZ R53, R40, R53, R37 ;  /* 0x0000003528357223 */ /* 0x000fe20000010025 */
[--C-:B------:R-:W-:Y:S01]  /*9870*/  HADD2.F32 R41, -RZ, R5.reuse.H1_H1 ;  /* 0x30000005ff297230 */ /* 0x100fe20000004100 */
[----:B------:R-:W-:Y:S01]  /*9880*/  F2FP.F16.E4M3.UNPACK_B R50, R50.H1 ;  /* 0x00000032ff32723e */ /* 0x000fe200030006ff */
[----:B------:R-:W-:Y:S01]  /*9890*/  HADD2.F32 R40, -RZ, R5.H0_H0 ;  /* 0x20000005ff287230 */ /* 0x000fe20000004100 */
[----:B------:R-:W-:Y:S01]  /*98a0*/  F2FP.F16.E4M3.UNPACK_B R51, R51.H1 ;  /* 0x00000033ff33723e */ /* 0x000fe200030006ff */
[----:B------:R-:W-:-:S02]  /*98b0*/  HADD2.F32 R6, -RZ, R4.H1_H1 ;  /* 0x30000004ff067230 */ /* 0x000fc40000004100 */
[----:B------:R-:W-:Y:S02]  /*98c0*/  HADD2.F32 R37, -RZ, R15.H1_H1 ;  /* 0x3000000fff257230 */ /* 0x000fe40000004100 */
[----:B------:R-:W-:Y:S02]  /*98d0*/  HADD2.F32 R5, -RZ, R4.H0_H0 ;  /* 0x20000004ff057230 */ /* 0x000fe40000004100 */
[C---:B------:R-:W-:Y:S01]  /*98e0*/  FMUL.FTZ R46, R6.reuse, R41 ;  /* 0x00000029062e7220 */ /* 0x040fe20000410000 */
[----:B------:R-:W-:Y:S02]  /*98f0*/  HADD2.F32 R4, -RZ, R3.H1_H1 ;  /* 0x30000003ff047230 */ /* 0x000fe40000004100 */
[-C--:B------:R-:W-:Y:S01]  /*9900*/  FMUL.FTZ R52, R6, R37.reuse ;  /* 0x0000002506347220 */ /* 0x080fe20000410000 */
[----:B------:R-:W-:Y:S02]  /*9910*/  HADD2.F32 R15, -RZ, R15.H0_H0 ;  /* 0x2000000fff0f7230 */ /* 0x000fe40000004100 */
[----:B------:R-:W-:Y:S01]  /*9920*/  FFMA.FTZ R46, R5, R37, -R46 ;  /* 0x00000025052e7223 */ /* 0x000fe2000001082e */
[----:B------:R-:W-:-:S02]  /*9930*/  HADD2.F32 R3, -RZ, R3.H0_H0 ;  /* 0x20000003ff037230 */ /* 0x000fc40000004100 */
[CC--:B------:R-:W-:Y:S01]  /*9940*/  FMUL.FTZ R6, R4.reuse, R40.reuse ;  /* 0x0000002804067220 */ /* 0x0c0fe20000410000 */
[----:B------:R-:W-:Y:S01]  /*9950*/  FFMA.FTZ R41, R5, R41, R52 ;  /* 0x0000002905297223 */ /* 0x000fe20000010034 */
[-C--:B------:R-:W-:Y:S01]  /*9960*/  FMUL.FTZ R47, R4, R15.reuse ;  /* 0x0000000f042f7220 */ /* 0x080fe20000410000 */
[----:B------:R-:W-:Y:S02]  /*9970*/  HADD2.F32 R5, -RZ, R50.H1_H1 ;  /* 0x30000032ff057230 */ /* 0x000fe40000004100 */
[C---:B------:R-:W-:Y:S01]  /*9980*/  FFMA.FTZ R37, R3.reuse, R15, -R6 ;  /* 0x0000000f03257223 */ /* 0x040fe20000010806 */
[----:B------:R-:W-:Y:S02]  /*9990*/  HADD2.F32 R4, -RZ, R14.H1_H1 ;  /* 0x3000000eff047230 */ /* 0x000fe40000004100 */
[----:B------:R-:W-:Y:S01]  /*99a0*/  FFMA.FTZ R40, R3, R40, R47 ;  /* 0x0000002803287223 */ /* 0x000fe2000001002f */
[--C-:B------:R-:W-:Y:S02]  /*99b0*/  HADD2.F32 R15, -RZ, R51.reuse.H1_H1 ;  /* 0x30000033ff0f7230 */ /* 0x100fe40000004100 */
[----:B------:R-:W-:-:S02]  /*99c0*/  HADD2.F32 R6, -RZ, R51.H0_H0 ;  /* 0x20000033ff067230 */ /* 0x000fc40000004100 */
[C---:B------:R-:W-:Y:S01]  /*99d0*/  FMUL.FTZ R52, R4.reuse, R5 ;  /* 0x0000000504347220 */ /* 0x040fe20000410000 */
[--C-:B------:R-:W-:Y:S02]  /*99e0*/  HADD2.F32 R3, -RZ, R7.reuse.H1_H1 ;  /* 0x30000007ff037230 */ /* 0x100fe40000004100 */
[----:B------:R-:W-:Y:S01]  /*99f0*/  FMUL.FTZ R47, R4, R15 ;  /* 0x0000000f042f7220 */ /* 0x000fe20000410000 */
[----:B------:R-:W-:Y:S02]  /*9a00*/  HADD2.F32 R50, -RZ, R50.H0_H0 ;  /* 0x20000032ff327230 */ /* 0x000fe40000004100 */
[----:B------:R-:W-:Y:S02]  /*9a10*/  HADD2.F32 R14, -RZ, R14.H0_H0 ;  /* 0x2000000eff0e7230 */ /* 0x000fe40000004100 */
[C---:B------:R-:W-:Y:S01]  /*9a20*/  FMUL.FTZ R4, R3.reuse, R6 ;  /* 0x0000000603047220 */ /* 0x040fe20000410000 */
[----:B------:R-:W-:Y:S02]  /*9a30*/  HADD2.F32 R7, -RZ, R7.H0_H0 ;  /* 0x20000007ff077230 */ /* 0x000fe40000004100 */
[-C--:B------:R-:W-:Y:S01]  /*9a40*/  FMUL.FTZ R3, R3, R50.reuse ;  /* 0x0000003203037220 */ /* 0x080fe20000410000 */
        /* <DEDUP_REMOVED lines=8> */
[----:B------:R-:W-:Y:S02]  /*9ad0*/  F2FP.SATFINITE.E4M3.F32.PACK_AB_MERGE_C R6, R56, R55, R6 ;  /* 0x000000373806723e */ /* 0x000fe40004807006 */
[----:B------:R-:W-:Y:S02]  /*9ae0*/  F2FP.SATFINITE.E4M3.F32.PACK_AB_MERGE_C R7, R60, R59, R7 ;  /* 0x0000003b3c07723e */ /* 0x000fe40004807007 */
[----:B------:R-:W-:-:S02]  /*9af0*/  F2FP.SATFINITE.E4M3.F32.PACK_AB_MERGE_C R4, R40, R37, R4 ;  /* 0x000000252804723e */ /* 0x000fc40004807004 */
[----:B------:R-:W-:-:S05]  /*9b00*/  F2FP.SATFINITE.E4M3.F32.PACK_AB_MERGE_C R5, R14, R5, R47 ;  /* 0x000000050e05723e */ /* 0x000fca000480702f */
[----:B------:R2:W-:Y:S02]  /*9b10*/  STS.128 [R211+0x18000], R4 ;  /* 0x01800004d3007388 */ /* 0x0005e40000000c00 */
.L_x_1828:
[----:B------:R-:W-:Y:S05]  /*9b20*/  BSYNC B2 ;  /* 0x0000000000027941 */ /* 0x000fea0003800000 */
.L_x_1827:
[----:B------:R-:W-:Y:S05]  /*9b30*/  @P1 BRA `(.L_x_1826) ;  /* 0x0000000400e81947 */ /* 0x000fea0003800000 */
[----:B012---:R-:W0:Y:S01]  /*9b40*/  LDS.128 R4, [R211+0x1c000] ;  /* 0x01c00000d3047984 */ /* 0x007e220000000c00 */
[----:B-----5:R-:W-:Y:S02]  /*9b50*/  SHF.R.U32.HI R37, RZ, 0x8, R34 ;  /* 0x00000008ff257819 */ /* 0x020fe40000011622 */
[----:B------:R-:W-:Y:S02]  /*9b60*/  SHF.R.U32.HI R41, RZ, 0x8, R35 ;  /* 0x00000008ff297819 */ /* 0x000fe40000011623 */
[----:B------:R-:W-:Y:S02]  /*9b70*/  SHF.R.U32.HI R15, RZ, 0x8, R31 ;  /* 0x00000008ff0f7819 */ /* 0x000fe4000001161f */
[----:B------:R-:W-:Y:S02]  /*9b80*/  LOP3.LUT R46, R34, 0xff, RZ, 0xc0, !PT ;  /* 0x000000ff222e7812 */ /* 0x000fe400078ec0ff */
[----:B------:R-:W-:Y:S02]  /*9b90*/  LOP3.LUT R50, R35, 0xff, RZ, 0xc0, !PT ;  /* 0x000000ff23327812 */ /* 0x000fe400078ec0ff */
[----:B------:R-:W-:-:S02]  /*9ba0*/  LOP3.LUT R37, R37, 0xff, RZ, 0xc0, !PT ;  /* 0x000000ff25257812 */ /* 0x000fc400078ec0ff */
[----:B------:R-:W-:Y:S02]  /*9bb0*/  LOP3.LUT R41, R41, 0xff, RZ, 0xc0, !PT ;  /* 0x000000ff29297812 */ /* 0x000fe400078ec0ff */
[----:B------:R-:W-:Y:S02]  /*9bc0*/  SHF.R.U32.HI R3, RZ, 0x8, R30 ;  /* 0x00000008ff037819 */ /* 0x000fe4000001161e */
[----:B------:R-:W-:Y:S02]  /*9bd0*/  LOP3.LUT R40, R31, 0xff, RZ, 0xc0, !PT ;  /* 0x000000ff1f287812 */ /* 0x000fe400078ec0ff */
[----:B------:R-:W-:Y:S02]  /*9be0*/  LOP3.LUT R15, R15, 0xff, RZ, 0xc0, !PT ;  /* 0x000000ff0f0f7812 */ /* 0x000fe400078ec0ff */
[----:B------:R-:W-:Y:S02]  /*9bf0*/  PRMT R47, R37, 0x7604, R46 ;  /* 0x00007604252f7816 */ /* 0x000fe4000000002e */
[----:B------:R-:W-:-:S02]  /*9c00*/  PRMT R51, R41, 0x7604, R50 ;  /* 0x0000760429337816 */ /* 0x000fc40000000032 */
[----:B------:R-:W-:Y:S02]  /*9c10*/  SHF.R.U32.HI R37, RZ, 0x10, R31 ;  /* 0x00000010ff257819 */ /* 0x000fe4000001161f */
[----:B------:R-:W-:Y:S02]  /*9c20*/  SHF.R.U32.HI R50, RZ, 0x10, R35 ;  /* 0x00000010ff327819 */ /* 0x000fe40000011623 */
[----:B----4-:R-:W-:Y:S02]  /*9c30*/  LOP3.LUT R14, R30, 0xff, RZ, 0xc0, !PT ;  /* 0x000000ff1e0e7812 */ /* 0x010fe400078ec0ff */
[----:B------:R-:W-:Y:S02]  /*9c40*/  LOP3.LUT R3, R3, 0xff, RZ, 0xc0, !PT ;  /* 0x000000ff03037812 */ /* 0x000fe400078ec0ff */
[----:B------:R-:W-:Y:S02]  /*9c50*/  PRMT R40, R15, 0x7604, R40 ;  /* 0x000076040f287816 */ /* 0x000fe40000000028 */
[----:B------:R-:W-:-:S02]  /*9c60*/  SHF.R.U32.HI R15, RZ, 0x10, R34 ;  /* 0x00000010ff0f7819 */ /* 0x000fc40000011622 */
[----:B------:R-:W-:Y:S02]  /*9c70*/  LOP3.LUT R37, R37, 0xff, RZ, 0xc0, !PT ;  /* 0x000000ff25257812 */ /* 0x000fe400078ec0ff */
[----:B------:R-:W-:Y:S02]  /*9c80*/  LOP3.LUT R50, R50, 0xff, RZ, 0xc0, !PT ;  /* 0x000000ff32327812 */ /* 0x000fe400078ec0ff */
[----:B------:R-:W-:Y:S02]  /*9c90*/  PRMT R14, R3, 0x7604, R14 ;  /* 0x00007604030e7816 */ /* 0x000fe4000000000e */
[----:B------:R-:W-:Y:S02]  /*9ca0*/  SHF.R.U32.HI R3, RZ, 0x10, R30 ;  /* 0x00000010ff037819 */ /* 0x000fe4000001161e */
[----:B------:R-:W-:Y:S02]  /*9cb0*/  LOP3.LUT R46, R15, 0xff, RZ, 0xc0, !PT ;  /* 0x000000ff0f2e7812 */ /* 0x000fe400078ec0ff */
[----:B------:R-:W-:-:S02]  /*9cc0*/  PRMT R41, R37, 0x7054, R40 ;  /* 0x0000705425297816 */ /* 0x000fc40000000028 */
[----:B------:R-:W-:Y:S02]  /*9cd0*/  PRMT R51, R50, 0x7054, R51 ;  /* 0x0000705432337816 */ /* 0x000fe40000000033 */
[----:B------:R-:W-:Y:S02]  /*9ce0*/  LOP3.LUT R3, R3, 0xff, RZ, 0xc0, !PT ;  /* 0x000000ff03037812 */ /* 0x000fe400078ec0ff */
[----:B------:R-:W-:Y:S02]  /*9cf0*/  PRMT R47, R46, 0x7054, R47 ;  /* 0x000070542e2f7816 */ /* 0x000fe4000000002f */
[----:B------:R-:W-:Y:S02]  /*9d00*/  LOP3.LUT R51, R51, 0xff000000, R35, 0xf8, !PT ;  /* 0xff00000033337812 */ /* 0x000fe400078ef823 */
[----:B------:R-:W-:Y:S02]  /*9d10*/  LOP3.LUT R41, R41, 0xff000000, R31, 0xf8, !PT ;  /* 0xff00000029297812 */ /* 0x000fe400078ef81f */
[----:B------:R-:W-:-:S02]  /*9d20*/  PRMT R15, R3, 0x7054, R14 ;  /* 0x00007054030f7816 */ /* 0x000fc4000000000e */
        /* <DEDUP_REMOVED lines=32> */
[----:B------:R-:W-:Y:S02]  /*9f30*/  HADD2.F32 R30, -RZ, R30.H0_H0 ;  /* 0x2000001eff1e7230 */ /* 0x000fe40000004100 */
[C---:B------:R-:W-:Y:S01]  /*9f40*/  FMUL.FTZ R57, R5.reuse, R35 ;  /* 0x0000002305397220 */ /* 0x040fe20000410000 */
[----:B------:R-:W-:Y:S02]  /*9f50*/  HADD2.F32 R51, -RZ, R51.H1_H1 ;  /* 0x30000033ff337230 */ /* 0x000fe40000004100 */
[-C--:B------:R-:W-:Y:S01]  /*9f60*/  FMUL.FTZ R5, R5, R15.reuse ;  /* 0x0000000f05057220 */ /* 0x080fe20000410000 */
[----:B------:R-:W-:Y:S02]  /*9f70*/  HADD2.F32 R6, -RZ, R31.H1_H1 ;  /* 0x3000001fff067230 */ /* 0x000fe40000004100 */
[----:B------:R-:W-:Y:S01]  /*9f80*/  FFMA.FTZ R57, R30, R15, -R57 ;  /* 0x0000000f1e397223 */ /* 0x000fe20000010839 */
[----:B------:R-:W-:-:S02]  /*9f90*/  HADD2.F32 R41, -RZ, R41.H1_H1 ;  /* 0x30000029ff297230 */ /* 0x000fc40000004100 */
[----:B------:R-:W-:Y:S01]  /*9fa0*/  FFMA.FTZ R54, R30, R35, R5 ;  /* 0x000000231e367223 */ /* 0x000fe20000010005 */
[----:B------:R-:W-:Y:S02]  /*9fb0*/  HADD2.F32 R31, -RZ, R31.H0_H0 ;  /* 0x2000001fff1f7230 */ /* 0x000fe40000004100 */
[C---:B------:R-:W-:Y:S01]  /*9fc0*/  FMUL.FTZ R34, R6.reuse, R51 ;  /* 0x0000003306227220 */ /* 0x040fe20000410000 */
[----:B------:R-:W-:Y:S01]  /*9fd0*/  F2FP.F16.E4M3.UNPACK_B R5, R47 ;  /* 0x0000002fff05723e */ /* 0x000fe200020006ff */
[-C--:B------:R-:W-:Y:S01]  /*9fe0*/  FMUL.FTZ R30, R6, R41.reuse ;  /* 0x00000029061e7220 */ /* 0x080fe20000410000 */
[----:B------:R-:W-:Y:S01]  /*9ff0*/  F2FP.F16.E4M3.UNPACK_B R4, R4.H1 ;  /* 0x00000004ff04723e */ /* 0x000fe200030006ff */
[C---:B------:R-:W-:Y:S01]  /*a000*/  FFMA.FTZ R41, R31.reuse, R41, -R34 ;  /* 0x000000291f297223 */ /* 0x040fe20000010822 */
[----:B------:R-:W-:Y:S01]  /*a010*/  F2FP.F16.E4M3.UNPACK_B R15, R37 ;  /* 0x00000025ff0f723e */ /* 0x000fe200020006ff */
        /* <DEDUP_REMOVED lines=14> */
[C---:B------:R-:W-:Y:S01]  /*a100*/  FMUL.FTZ R6, R4.reuse, R31 ;  /* 0x0000001f04067220 */ /* 0x040fe20000410000 */
[----:B------:R-:W-:Y:S01]  /*a110*/  FFMA.FTZ R35, R5, R34, R46 ;  /* 0x0000002205237223 */ /* 0x000fe2000001002e */
[-C--:B------:R-:W-:Y:S01]  /*a120*/  FMUL.FTZ R4, R4, R15.reuse ;  /* 0x0000000f04047220 */ /* 0x080fe20000410000 */
[----:B------:R-:W-:Y:S02]  /*a130*/  HADD2.F32 R5, -RZ, R37.H1_H1 ;  /* 0x30000025ff057230 */ /* 0x000fe40000004100 */
[C---:B------:R-:W-:Y:S01]  /*a140*/  FFMA.FTZ R34, R3.reuse, R15, -R6 ;  /* 0x0000000f03227223 */ /* 0x040fe20000010806 */
[--C-:B------:R-:W-:Y:S02]  /*a150*/  HADD2.F32 R15, -RZ, R47.reuse.H1_H1 ;  /* 0x3000002fff0f7230 */ /* 0x100fe40000004100 */
[----:B------:R-:W-:Y:S01]  /*a160*/  FFMA.FTZ R31, R3, R31, R4 ;  /* 0x0000001f031f7223 */ /* 0x000fe20000010004 */
[----:B------:R-:W-:Y:S02]  /*a170*/  HADD2.F32 R4, -RZ, R14.H1_H1 ;  /* 0x3000000eff047230 */ /* 0x000fe40000004100 */
[----:B------:R-:W-:-:S02]  /*a180*/  HADD2.F32 R30, -RZ, R47.H0_H0 ;  /* 0x2000002fff1e7230 */ /* 0x000fc40000004100 */
[----:B------:R-:W-:Y:S02]  /*a190*/  HADD2.F32 R3, -RZ, R7.H1_H1 ;  /* 0x30000007ff037230 */ /* 0x000fe40000004100 */
[C---:B------:R-:W-:Y:S01]  /*a1a0*/  FMUL.FTZ R46, R4.reuse, R5 ;  /* 0x00000005042e7220 */ /* 0x040fe20000410000 */
[----:B------:R-:W-:Y:S02]  /*a1b0*/  HADD2.F32 R6, -RZ, R37.H0_H0 ;  /* 0x20000025ff067230 */ /* 0x000fe40000004100 */
[----:B------:R-:W-:Y:S01]  /*a1c0*/  FMUL.FTZ R37, R4, R15 ;  /* 0x0000000f04257220 */ /* 0x000fe20000410000 */
        /* <DEDUP_REMOVED lines=17> */
.L_x_1826:
[----:B------:R-:W-:Y:S05]  /*a2e0*/  BSYNC B1 ;  /* 0x0000000000017941 */ /* 0x000fea0003800000 */
.L_x_1825:
[----:B------:R-:W-:Y:S01]  /*a2f0*/  ISETP.GE.AND P0, PT, R227, R0, PT ;  /* 0x00000000e300720c */ /* 0x000fe20003f06270 */
[----:B------:R-:W-:-:S12]  /*a300*/  BSSY B1, `(.L_x_1829) ;  /* 0x00000f9000017945 */ /* 0x000fd80003800000 */
[----:B------:R-:W-:Y:S05]  /*a310*/  @P0 BRA `(.L_x_1830) ;  /* 0x0000000c00dc0947 */ /* 0x000fea0003800000 */
[----:B------:R-:W0:Y:S01]  /*a320*/  LDC R3, c[0x0][0x3f4] ;  /* 0x0000fd00ff037b82 */ /* 0x000e220000000800 */
[----:B------:R-:W-:Y:S01]  /*a330*/  BSSY B2, `(.L_x_1831) ;  /* 0x000007e000027945 */ /* 0x000fe20003800000 */
[-C--:B0-----:R-:W-:Y:S02]  /*a340*/  ISETP.GE.AND P0, PT, R18, R3.reuse, PT ;  /* 0x000000031200720c */ /* 0x081fe40003f06270 */
[----:B------:R-:W-:-:S11]  /*a350*/  ISETP.GE.AND P1, PT, R191, R3, PT ;  /* 0x00000003bf00720c */ /* 0x000fd60003f26270 */
[----:B------:R-:W-:Y:S05]  /*a360*/  @P0 BRA `(.L_x_1832) ;  /* 0x0000000400e80947 */ /* 0x000fea0003800000 */
[----:B-123--:R-:W0:Y:S01]  /*a370*/  LDS.128 R4, [R211+0x19000] ;  /* 0x01900000d3047984 */ /* 0x00ee220000000c00 */
[----:B-----5:R-:W-:Y:S02]  /*a380*/  SHF.R.U32.HI R3, RZ, 0x8, R42 ;  /* 0x00000008ff037819 */ /* 0x020fe4000001162a */
[----:B------:R-:W-:Y:S02]  /*a390*/  SHF.R.U32.HI R15, RZ, 0x8, R43 ;  /* 0x00000008ff0f7819 */ /* 0x000fe4000001162b */
[----:B------:R-:W-:Y:S02]  /*a3a0*/  SHF.R.U32.HI R37, RZ, 0x8, R49 ;  /* 0x00000008ff257819 */ /* 0x000fe40000011631 */
[----:B----4-:R-:W-:Y:S02]  /*a3b0*/  LOP3.LUT R14, R42, 0xff, RZ, 0xc0, !PT ;  /* 0x000000ff2a0e7812 */ /* 0x010fe400078ec0ff */
[----:B------:R-:W-:Y:S02]  /*a3c0*/  SHF.R.U32.HI R31, RZ, 0x8, R48 ;  /* 0x00000008ff1f7819 */ /* 0x000fe40000011630 */
[----:B------:R-:W-:-:S02]  /*a3d0*/  LOP3.LUT R3, R3, 0xff, RZ, 0xc0, !PT ;  /* 0x000000ff03037812 */ /* 0x000fc400078ec0ff */
[----:B------:R-:W-:Y:S02]  /*a3e0*/  LOP3.LUT R30, R43, 0xff, RZ, 0xc0, !PT ;  /* 0x000000ff2b1e7812 */ /* 0x000fe400078ec0ff */
[----:B------:R-:W-:Y:S02]  /*a3f0*/  LOP3.LUT R40, R49, 0xff, RZ, 0xc0, !PT ;  /* 0x000000ff31287812 */ /* 0x000fe400078ec0ff */
[----:B------:R-:W-:Y:S02]  /*a400*/  LOP3.LUT R15, R15, 0xff, RZ, 0xc0, !PT ;  /* 0x000000ff0f0f7812 */ /* 0x000fe400078ec0ff */
[----:B------:R-:W-:Y:S02]  /*a410*/  LOP3.LUT R37, R37, 0xff, RZ, 0xc0, !PT ;  /* 0x000000ff25257812 */ /* 0x000fe400078ec0ff */
[----:B------:R-:W-:Y:S02]  /*a420*/  LOP3.LUT R34, R31, 0xff, RZ, 0xc0, !PT ;  /* 0x000000ff1f227812 */ /* 0x000fe400078ec0ff */
[----:B------:R-:W-:-:S02]  /*a430*/  PRMT R14, R3, 0x7604, R14 ;  /* 0x00007604030e7816 */ /* 0x000fc4000000000e */
[----:B------:R-:W-:Y:S02]  /*a440*/  PRMT R31, R15, 0x7604, R30 ;  /* 0x000076040f1f7816 */ /* 0x000fe4000000001e */
[----:B------:R-:W-:Y:S02]  /*a450*/  PRMT R40, R37, 0x7604, R40 ;  /* 0x0000760425287816 */ /* 0x000fe40000000028 */
[----:B------:R-:W-:Y:S02]  /*a460*/  SHF.R.U32.HI R3, RZ, 0x10, R42 ;  /* 0x00000010ff037819 */ /* 0x000fe4000001162a */
[----:B------:R-:W-:Y:S02]  /*a470*/  SHF.R.U32.HI R30, RZ, 0x10, R43 ;  /* 0x00000010ff1e7819 */ /* 0x000fe4000001162b */
[----:B------:R-:W-:Y:S02]  /*a480*/  SHF.R.U32.HI R37, RZ, 0x10, R49 ;  /* 0x00000010ff257819 */ /* 0x000fe40000011631 */
[----:B------:R-:W-:-:S02]  /*a490*/  LOP3.LUT R35, R48, 0xff, RZ, 0xc0, !PT ;  /* 0x000000ff30237812 */ /* 0x000fc400078ec0ff */
[----:B------:R-:W-:Y:S02]  /*a4a0*/  SHF.R.U32.HI R15, RZ, 0x10, R48 ;  /* 0x00000010ff0f7819 */ /* 0x000fe40000011630 */
[----:B------:R-:W-:Y:S02]  /*a4b0*/  LOP3.LUT R3, R3, 0xff, RZ, 0xc0, !PT ;  /* 0x000000ff03037812 */ /* 0x000fe400078ec0ff */
[----:B------:R-:W-:Y:S02]  /*a4c0*/  LOP3.LUT R30, R30, 0xff, RZ, 0xc0, !PT ;  /* 0x000000ff1e1e7812 */ /* 0x000fe400078ec0ff */
[----:B------:R-:W-:Y:S02]  /*a4d0*/  LOP3.LUT R37, R37, 0xff, RZ, 0xc0, !PT ;  /* 0x000000ff25257812 */ /* 0x000fe400078ec0ff */
[----:B------:R-:W-:Y:S02]  /*a4e0*/  PRMT R35, R34, 0x7604, R35 ;  /* 0x0000760422237816 */ /* 0x000fe40000000023 */
[----:B------:R-:W-:-:S02]  /*a4f0*/  LOP3.LUT R34, R15, 0xff, RZ, 0xc0, !PT ;  /* 0x000000ff0f227812 */ /* 0x000fc400078ec0ff */
[----:B------:R-:W-:Y:S02]  /*a500*/  PRMT R15, R3, 0x7054, R14 ;  /* 0x00007054030f7816 */ /* 0x000fe4000000000e */
[----:B------:R-:W-:Y:S02]  /*a510*/  PRMT R31, R30, 0x7054, R31 ;  /* 0x000070541e1f7816 */ /* 0x000fe4000000001f */
[----:B------:R-:W-:Y:S02]  /*a520*/  PRMT R37, R37, 0x7054, R40 ;  /* 0x0000705425257816 */ /* 0x000fe40000000028 */
[----:B------:R-:W-:Y:S02]  /*a530*/  PRMT R35, R34, 0x7054, R35 ;  /* 0x0000705422237816 */ /* 0x000fe40000000023 */
[----:B------:R-:W-:Y:S02]  /*a540*/  LOP3.LUT R34, R15, 0xff000000, R42, 0xf8, !PT ;  /* 0xff0000000f227812 */ /* 0x000fe400078ef82a */
[----:B------:R-:W-:-:S02]  /*a550*/  LOP3.LUT R40, R37, 0xff000000, R49, 0xf8, !PT ;  /* 0xff00000025287812 */ /* 0x000fc400078ef831 */
[----:B------:R-:W-:Y:S02]  /*a560*/  LOP3.LUT R42, R31, 0xff000000, R43, 0xf8, !PT ;  /* 0xff0000001f2a7812 */ /* 0x000fe400078ef82b */
[----:B------:R-:W-:Y:S02]  /*a570*/  LOP3.LUT R48, R35, 0xff000000, R48, 0xf8, !PT ;  /* 0xff00000023307812 */ /* 0x000fe400078ef830 */
[----:B0-----:R-:W-:Y:S02]  /*a580*/  F2FP.F16.E4M3.UNPACK_B R3, R6.H1 ;  /* 0x00000006ff03723e */ /* 0x001fe400030006ff */
[----:B------:R-:W-:Y:S02]  /*a590*/  F2FP.F16.E4M3.UNPACK_B R41, R40 ;  /* 0x00000028ff29723e */ /* 0x000fe400020006ff */
[----:B------:R-:W-:Y:S01]  /*a5a0*/  F2FP.F16.E4M3.UNPACK_B R35, R42 ;  /* 0x0000002aff23723e */ /* 0x000fe200020006ff */
[----:B------:R-:W-:Y:S01]  /*a5b0*/  HADD2.F32 R14, -RZ, R3.H1_H1 ;  /* 0x30000003ff0e7230 */ /* 0x000fe20000004100 */
[----:B------:R-:W-:Y:S01]  /*a5c0*/  F2FP.F16.E4M3.UNPACK_B R6, R6 ;  /* 0x00000006ff06723e */ /* 0x000fe200020006ff */
[----:B------:R-:W-:Y:S01]  /*a5d0*/  HADD2.F32 R43, -RZ, R41.H1_H1 ;  /* 0x30000029ff2b7230 */ /* 0x000fe20000004100 */
[-C--:B------:R-:W-:Y:S01]  /*a5e0*/  F2FP.F16.E4M3.UNPACK_B R30, R7.reuse ;  /* 0x00000007ff1e723e */ /* 0x080fe200020006ff */
[----:B------:R-:W-:Y:S01]  /*a5f0*/  HADD2.F32 R37, -RZ, R35.H1_H1 ;  /* 0x30000023ff257230 */ /* 0x000fe20000004100 */
[----:B------:R-:W-:Y:S01]  /*a600*/  F2FP.F16.E4M3.UNPACK_B R31, R7.H1 ;  /* 0x00000007ff1f723e */ /* 0x000fe200030006ff */
[----:B------:R-:W-:-:S02]  /*a610*/  HADD2.F32 R15, -RZ, R3.H0_H0 ;  /* 0x20000003ff0f7230 */ /* 0x000fc40000004100 */
[C---:B------:R-:W-:Y:S01]  /*a620*/  FMUL.FTZ R46, R14.reuse, R43 ;  /* 0x0000002b0e2e7220 */ /* 0x040fe20000410000 */
[----:B------:R-:W-:Y:S01]  /*a630*/  F2FP.F16.E4M3.UNPACK_B R7, R5 ;  /* 0x00000005ff07723e */ /* 0x000fe200020006ff */
[----:B------:R-:W-:Y:S01]  /*a640*/  FMUL.FTZ R50, R14, R37 ;  /* 0x000000250e327220 */ /* 0x000fe20000410000 */
[----:B------:R-:W-:Y:S01]  /*a650*/  F2FP.F16.E4M3.UNPACK_B R14, R5.H1 ;  /* 0x00000005ff0e723e */ /* 0x000fe200030006ff */
[----:B------:R-:W-:Y:S02]  /*a660*/  HADD2.F32 R41, -RZ, R41.H0_H0 ;  /* 0x20000029ff297230 */ /* 0x000fe40000004100 */
[C---:B------:R-:W-:Y:S01]  /*a670*/  FFMA.FTZ R47, R15.reuse, R37, -R46 ;  /* 0x000000250f2f7223 */ /* 0x040fe2000001082e */
[--C-:B------:R-:W-:Y:S02]  /*a680*/  HADD2.F32 R5, -RZ, R6.reuse.H1_H1 ;  /* 0x30000006ff057230 */ /* 0x100fe40000004100 */
[----:B------:R-:W-:Y:S01]  /*a690*/  FFMA.FTZ R50, R15, R43, R50 ;  /* 0x0000002b0f327223 */ /* 0x000fe20000010032 */
[----:B------:R-:W-:Y:S01]  /*a6a0*/  HADD2.F32 R35, -RZ, R35.H0_H0 ;  /* 0x20000023ff237230 */ /* 0x000fe20000004100 */
[----:B------:R-:W-:Y:S01]  /*a6b0*/  F2FP.F16.E4M3.UNPACK_B R40, R40.H1 ;  /* 0x00000028ff28723e */ /* 0x000fe200030006ff */
[----:B------:R-:W-:Y:S01]  /*a6c0*/  HADD2.F32 R6, -RZ, R6.H0_H0 ;  /* 0x20000006ff067230 */ /* 0x000fe20000004100 */
[----:B------:R-:W-:Y:S01]  /*a6d0*/  F2FP.F16.E4M3.UNPACK_B R42, R42.H1 ;  /* 0x0000002aff2a723e */ /* 0x000fe200030006ff */
[C---:B------:R-:W-:Y:S01]  /*a6e0*/  FMUL.FTZ R15, R5.reuse, R41 ;  /* 0x00000029050f7220 */ /* 0x040fe20000410000 */
[----:B------:R-:W-:Y:S01]  /*a6f0*/  FMUL.FTZ R46, R5, R35 ;  /* 0x00000023052e7220 */ /* 0x000fe20000410000 */
[----:B------:R-:W-:Y:S01]  /*a700*/  HADD2.F32 R5, -RZ, R30.H1_H1 ;  /* 0x3000001eff057230 */ /* 0x000fe20000004100 */
[----:B------:R-:W-:Y:S01]  /*a710*/  F2FP.F16.E4M3.UNPACK_B R3, R4 ;  /* 0x00000004ff03723e */ /* 0x000fe200020006ff */
[----:B------:R-:W-:-:S02]  /*a720*/  HADD2.F32 R37, -RZ, R40.H0_H0 ;  /* 0x20000028ff257230 */ /* 0x000fc40000004100 */
[C---:B------:R-:W-:Y:S01]  /*a730*/  FFMA.FTZ R43, R6.reuse, R35, -R15 ;  /* 0x00000023062b7223 */ /* 0x040fe2000001080f */
[----:B------:R-:W-:Y:S02]  /*a740*/  HADD2.F32 R15, -RZ, R42.H0_H0 ;  /* 0x2000002aff0f7230 */ /* 0x000fe40000004100 */
[----:B------:R-:W-:Y:S01]  /*a750*/  FFMA.FTZ R46, R6, R41, R46 ;  /* 0x00000029062e7223 */ /* 0x000fe2000001002e */
[----:B------:R-:W-:Y:S02]  /*a760*/  HADD2.F32 R30, -RZ, R30.H0_H0 ;  /* 0x2000001eff1e7230 */ /* 0x000fe40000004100 */
[C---:B------:R-:W-:Y:S01]  /*a770*/  FMUL.FTZ R35, R5.reuse, R37 ;  /* 0x0000002505237220 */ /* 0x040fe20000410000 */
[----:B------:R-:W-:Y:S02]  /*a780*/  HADD2.F32 R40, -RZ, R40.H1_H1 ;  /* 0x30000028ff287230 */ /* 0x000fe40000004100 */
[----:B------:R-:W-:Y:S01]  /*a790*/  FMUL.FTZ R5, R5, R15 ;  /* 0x0000000f05057220 */ /* 0x000fe20000410000 */
[----:B------:R-:W-:-:S02]  /*a7a0*/  HADD2.F32 R6, -RZ, R31.H1_H1 ;  /* 0x3000001fff067230 */ /* 0x000fc40000004100 */
[C---:B------:R-:W-:Y:S01]  /*a7b0*/  FFMA.FTZ R41, R30.reuse, R15, -R35 ;  /* 0x0000000f1e297223 */ /* 0x040fe20000010823 */
[----:B------:R-:W-:Y:S02]  /*a7c0*/  HADD2.F32 R42, -RZ, R42.H1_H1 ;  /* 0x3000002aff2a7230 */ /* 0x000fe40000004100 */
[----:B------:R-:W-:Y:S01]  /*a7d0*/  FFMA.FTZ R52, R30, R37, R5 ;  /* 0x000000251e347223 */ /* 0x000fe20000010005 */
[----:B------:R-:W-:Y:S02]  /*a7e0*/  HADD2.F32 R31, -RZ, R31.H0_H0 ;  /* 0x2000001fff1f7230 */ /* 0x000fe40000004100 */
[C---:B------:R-:W-:Y:S01]  /*a7f0*/  FMUL.FTZ R54, R6.reuse, R40 ;  /* 0x0000002806367220 */ /* 0x040fe20000410000 */
[----:B------:R-:W-:Y:S01]  /*a800*/  F2FP.F16.E4M3.UNPACK_B R5, R48 ;  /* 0x00000030ff05723e */ /* 0x000fe200020006ff */
[----:B------:R-:W-:Y:S01]  /*a810*/  FMUL.FTZ R30, R6, R42 ;  /* 0x0000002a061e7220 */ /* 0x000fe20000410000 */
        /* <DEDUP_REMOVED lines=8> */
[----:B------:R-:W-:Y:S01]  /*a8a0*/  HADD2.F32 R6, -RZ, R4.H1_H1 ;  /* 0x30000004ff067230 */ /* 0x000fe20000004100 */
[----:B------:R-:W-:Y:S01]  /*a8b0*/  F2FP.SATFINITE.E4M3.F32.PACK_AB_MERGE_C R47, R50, R47, RZ ;  /* 0x0000002f322f723e */ /* 0x000fe200048070ff */
[----:B------:R-:W-:-:S02]  /*a8c0*/  HADD2.F32 R30, -RZ, R15.H1_H1 ;  /* 0x3000000fff1e7230 */ /* 0x000fc40000004100 */
[----:B------:R-:W-:Y:S02]  /*a8d0*/  HADD2.F32 R5, -RZ, R4.H0_H0 ;  /* 0x20000004ff057230 */ /* 0x000fe40000004100 */
[C---:B------:R-:W-:Y:S01]  /*a8e0*/  FMUL.FTZ R40, R6.reuse, R35 ;  /* 0x0000002306287220 */ /* 0x040fe20000410000 */
[----:B------:R-:W-:Y:S02]  /*a8f0*/  HADD2.F32 R4, -RZ, R3.H1_H1 ;  /* 0x30000003ff047230 */ /* 0x000fe40000004100 */
[-C--:B------:R-:W-:Y:S01]  /*a900*/  FMUL.FTZ R42, R6, R30.reuse ;  /* 0x0000001e062a7220 */ /* 0x080fe20000410000 */
[----:B------:R-:W-:Y:S02]  /*a910*/  HADD2.F32 R15, -RZ, R15.H0_H0 ;  /* 0x2000000fff0f7230 */ /* 0x000fe40000004100 */
[C---:B------:R-:W-:Y:S01]  /*a920*/  FFMA.FTZ R40, R5.reuse, R30, -R40 ;  /* 0x0000001e05287223 */ /* 0x040fe20000010828 */
[----:B------:R-:W-:Y:S02]  /*a930*/  HADD2.F32 R3, -RZ, R3.H0_H0 ;  /* 0x20000003ff037230 */ /* 0x000fe40000004100 */
[C---:B------:R-:W-:Y:S01]  /*a940*/  FMUL.FTZ R6, R4.reuse, R31 ;  /* 0x0000001f04067220 */ /* 0x040fe20000410000 */
[----:B------:R-:W-:Y:S01]  /*a950*/  FFMA.FTZ R35, R5, R35, R42 ;  /* 0x0000002305237223 */ /* 0x000fe2000001002a */
[----:B------:R-:W-:Y:S01]  /*a960*/  FMUL.FTZ R4, R4, R15 ;  /* 0x0000000f04047220 */ /* 0x000fe20000410000 */
[----:B------:R-:W-:-:S02]  /*a970*/  HADD2.F32 R5, -RZ, R34.H1_H1 ;  /* 0x30000022ff057230 */ /* 0x000fc40000004100 */
[C---:B------:R-:W-:Y:S01]  /*a980*/  FFMA.FTZ R30, R3.reuse, R15, -R6 ;  /* 0x0000000f031e7223 */ /* 0x040fe20000010806 */
[----:B------:R-:W-:Y:S02]  /*a990*/  HADD2.F32 R15, -RZ, R48.H1_H1 ;  /* 0x30000030ff0f7230 */ /* 0x000fe40000004100 */
[----:B------:R-:W-:Y:S01]  /*a9a0*/  FFMA.FTZ R31, R3, R31, R4 ;  /* 0x0000001f031f7223 */ /* 0x000fe20000010004 */
[----:B------:R-:W-:Y:S02]  /*a9b0*/  HADD2.F32 R4, -RZ, R14.H1_H1 ;  /* 0x3000000eff047230 */ /* 0x000fe40000004100 */
[----:B------:R-:W-:Y:S02]  /*a9c0*/  HADD2.F32 R48, -RZ, R48.H0_H0 ;  /* 0x20000030ff307230 */ /* 0x000fe40000004100 */
[----:B------:R-:W-:Y:S02]  /*a9d0*/  HADD2.F32 R3, -RZ, R7.H1_H1 ;  /* 0x30000007ff037230 */ /* 0x000fe40000004100 */
[----:B------:R-:W-:Y:S01]  /*a9e0*/  FMUL.FTZ R37, R4, R15 ;  /* 0x0000000f04257220 */ /* 0x000fe20000410000 */
[----:B------:R-:W-:-:S02]  /*a9f0*/  HADD2.F32 R34, -RZ, R34.H0_H0 ;  /* 0x20000022ff227230 */ /* 0x000fc40000004100 */
[-C--:B------:R-:W-:Y:S01]  /*aa00*/  FMUL.FTZ R6, R4, R5.reuse ;  /* 0x0000000504067220 */ /* 0x080fe20000410000 */
        /* <DEDUP_REMOVED lines=11> */
[----:B------:R-:W-:Y:S02]  /*aac0*/  F2FP.SATFINITE.E4M3.F32.PACK_AB_MERGE_C R6, R46, R43, R47 ;  /* 0x0000002b2e06723e */ /* 0x000fe4000480702f */
[----:B------:R-:W-:Y:S02]  /*aad0*/  F2FP.SATFINITE.E4M3.F32.PACK_AB_MERGE_C R7, R52, R41, R7 ;  /* 0x000000293407723e */ /* 0x000fe40004807007 */
[----:B------:R-:W-:Y:S02]  /*aae0*/  F2FP.SATFINITE.E4M3.F32.PACK_AB_MERGE_C R4, R31, R30, R4 ;  /* 0x0000001e1f04723e */ /* 0x000fe40004807004 */
[----:B------:R-:W-:-:S05]  /*aaf0*/  F2FP.SATFINITE.E4M3.F32.PACK_AB_MERGE_C R5, R48, R5, R37 ;  /* 0x000000053005723e */ /* 0x000fca0004807025 */
[----:B------:R0:W-:Y:S02]  /*ab00*/  STS.128 [R211+0x19000], R4 ;  /* 0x01900004d3007388 */ /* 0x0001e40000000c00 */
.L_x_1832:
[----:B------:R-:W-:Y:S05]  /*ab10*/  BSYNC B2 ;  /* 0x0000000000027941 */ /* 0x000fea0003800000 */
.L_x_1831:
[----:B------:R-:W-:Y:S05]  /*ab20*/  @P1 BRA `(.L_x_1830) ;  /* 0x0000000400d81947 */ /* 0x000fea0003800000 */
[----:B0123--:R-:W0:Y:S01]  /*ab30*/  LDS.128 R4, [R211+0x1d000] ;  /* 0x01d00000d3047984 */ /* 0x00fe220000000c00 */
[----:B----45:R-:W-:Y:S02]  /*ab40*/  SHF.R.U32.HI R14, RZ, 0x8, R32 ;  /* 0x00000008ff0e7819 */ /* 0x030fe40000011620 */
[----:B------:R-:W-:Y:S02]  /*ab50*/  LOP3.LUT R3, R32, 0xff, RZ, 0xc0, !PT ;  /* 0x000000ff20037812 */ /* 0x000fe400078ec0ff */
[----:B------:R-:W-:Y:S02]  /*ab60*/  LOP3.LUT R14, R14, 0xff, RZ, 0xc0, !PT ;  /* 0x000000ff0e0e7812 */ /* 0x000fe400078ec0ff */
[----:B------:R-:W-:Y:S02]  /*ab70*/  SHF.R.U32.HI R30, RZ, 0x8, R33 ;  /* 0x00000008ff1e7819 */ /* 0x000fe40000011621 */
[----:B------:R-:W-:Y:S02]  /*ab80*/  SHF.R.U32.HI R35, RZ, 0x8, R29 ;  /* 0x00000008ff237819 */ /* 0x000fe4000001161d */
[----:B------:R-:W-:-:S02]  /*ab90*/  PRMT R3, R14, 0x7604, R3 ;  /* 0x000076040e037816 */ /* 0x000fc40000000003 */
[----:B------:R-:W-:Y:S02]  /*aba0*/  LOP3.LUT R15, R33, 0xff, RZ, 0xc0, !PT ;  /* 0x000000ff210f7812 */ /* 0x000fe400078ec0ff */
[----:B------:R-:W-:Y:S02]  /*abb0*/  LOP3.LUT R30, R30, 0xff, RZ, 0xc0, !PT ;  /* 0x000000ff1e1e7812 */ /* 0x000fe400078ec0ff */
        /* <DEDUP_REMOVED lines=14> */
[--C-:B------:R-:W-:Y:S02]  /*aca0*/  LOP3.LUT R15, R3, 0xff0000, R32.reuse, 0xf8, !PT ;  /* 0x00ff0000030f7812 */ /* 0x100fe400078ef820 */
[----:B------:R-:W-:Y:S02]  /*acb0*/  LOP3.LUT R37, R37, 0xff000000, R29, 0xf8, !PT ;  /* 0xff00000025257812 */ /* 0x000fe400078ef81d */
[----:B------:R-:W-:Y:S02]  /*acc0*/  LOP3.LUT R31, R31, 0xff000000, R33, 0xf8, !PT ;  /* 0xff0000001f1f7812 */ /* 0x000fe400078ef821 */
[----:B------:R-:W-:-:S02]  /*acd0*/  LOP3.LUT R30, R15, 0xff000000, R32, 0xf8, !PT ;  /* 0xff0000000f1e7812 */ /* 0x000fc400078ef820 */
[-C--:B0-----:R-:W-:Y:S02]  /*ace0*/  F2FP.F16.E4M3.UNPACK_B R3, R6.reuse.H1 ;  /* 0x00000006ff03723e */ /* 0x081fe400030006ff */
[----:B------:R-:W-:Y:S02]  /*acf0*/  F2FP.F16.E4M3.UNPACK_B R34, R37 ;  /* 0x00000025ff22723e */ /* 0x000fe400020006ff */
[----:B------:R-:W-:Y:S01]  /*ad00*/  F2FP.F16.E4M3.UNPACK_B R32, R31 ;  /* 0x0000001fff20723e */ /* 0x000fe200020006ff */
[--C-:B------:R-:W-:Y:S01]  /*ad10*/  HADD2.F32 R14, -RZ, R3.reuse.H1_H1 ;  /* 0x30000003ff0e7230 */ /* 0x100fe20000004100 */
[--C-:B------:R-:W-:Y:S01]  /*ad20*/  LOP3.LUT R35, R35, 0xff0000, R28.reuse, 0xf8, !PT ;  /* 0x00ff000023237812 */ /* 0x100fe200078ef81c */
[----:B------:R-:W-:Y:S01]  /*ad30*/  HADD2.F32 R40, -RZ, R34.H1_H1 ;  /* 0x30000022ff287230 */ /* 0x000fe20000004100 */
[----:B------:R-:W-:Y:S01]  /*ad40*/  F2FP.F16.E4M3.UNPACK_B R6, R6 ;  /* 0x00000006ff06723e */ /* 0x000fe200020006ff */
[----:B------:R-:W-:Y:S01]  /*ad50*/  HADD2.F32 R33, -RZ, R32.H1_H1 ;  /* 0x30000020ff217230 */ /* 0x000fe20000004100 */
[----:B------:R-:W-:Y:S01]  /*ad60*/  LOP3.LUT R35, R35, 0xff000000, R28, 0xf8, !PT ;  /* 0xff00000023237812 */ /* 0x000fe200078ef81c */
[----:B------:R-:W-:Y:S01]  /*ad70*/  HADD2.F32 R15, -RZ, R3.H0_H0 ;  /* 0x20000003ff0f7230 */ /* 0x000fe20000004100 */
[-C--:B------:R-:W-:Y:S01]  /*ad80*/  F2FP.F16.E4M3.UNPACK_B R28, R7.reuse ;  /* 0x00000007ff1c723e */ /* 0x080fe200020006ff */
[C---:B------:R-:W-:Y:S01]  /*ad90*/  FMUL.FTZ R42, R14.reuse, R40 ;  /* 0x000000280e2a7220 */ /* 0x040fe20000410000 */
[----:B------:R-:W-:Y:S01]  /*ada0*/  F2FP.F16.E4M3.UNPACK_B R29, R7.H1 ;  /* 0x00000007ff1d723e */ /* 0x000fe200030006ff */
        /* <DEDUP_REMOVED lines=57> */
[--C-:B------:R-:W-:Y:S02]  /*b140*/  HADD2.F32 R3, -RZ, R7.reuse.H1_H1 ;  /* 0x30000007ff037230 */ /* 0x100fe40000004100 */
[C---:B------:R-:W-:Y:S01]  /*b150*/  FMUL.FTZ R33, R4.reuse, R15 ;  /* 0x0000000f04217220 */ /* 0x040fe20000410000 */
[----:B------:R-:W-:Y:S02]  /*b160*/  HADD2.F32 R30, -RZ, R30.H0_H0 ;  /* 0x2000001eff1e7230 */ /* 0x000fe40000004100 */
        /* <DEDUP_REMOVED lines=18> */
.L_x_1830:
[----:B------:R-:W-:Y:S05]  /*b290*/  BSYNC B1 ;  /* 0x0000000000017941 */ /* 0x000fea0003800000 */
.L_x_1829:
[----:B------:R-:W-:Y:S01]  /*b2a0*/  VIADD R3, R189, 0x40 ;  /* 0x00000040bd037836 */ /* 0x000fe20000000000 */
[----:B------:R-:W-:Y:S04]  /*b2b0*/  BSSY B1, `(.L_x_1833) ;  /* 0x00000fa000017945 */ /* 0x000fe80003800000 */
[----:B------:R-:W-:-:S13]  /*b2c0*/  ISETP.GE.AND P0, PT, R3, R0, PT ;  /* 0x000000000300720c */ /* 0x000fda0003f06270 */
[----:B------:R-:W-:Y:S05]  /*b2d0*/  @P0 BRA `(.L_x_1834) ;  /* 0x0000000c00dc0947 */ /* 0x000fea0003800000 */
[----:B------:R-:W0:Y:S01]  /*b2e0*/  LDC R3, c[0x0][0x3f4] ;  /* 0x0000fd00ff037b82 */ /* 0x000e220000000800 */
[----:B------:R-:W-:Y:S01]  /*b2f0*/  BSSY B2, `(.L_x_1835) ;  /* 0x000007a000027945 */ /* 0x000fe20003800000 */
[-C--:B0-----:R-:W-:Y:S02]  /*b300*/  ISETP.GE.AND P0, PT, R18, R3.reuse, PT ;  /* 0x000000031200720c */ /* 0x081fe40003f06270 */
[----:B------:R-:W-:-:S11]  /*b310*/  ISETP.GE.AND P1, PT, R191, R3, PT ;  /* 0x00000003bf00720c */ /* 0x000fd60003f26270 */
[----:B------:R-:W-:Y:S05]  /*b320*/  @P0 BRA `(.L_x_1836) ;  /* 0x0000000400d80947 */ /* 0x000fea0003800000 */
[----:B-123--:R-:W0:Y:S01]  /*b330*/  LDS.128 R4, [R211+0x1a000] ;  /* 0x01a00000d3047984 */ /* 0x00ee220000000c00 */
[----:B----45:R-:W-:Y:S02]  /*b340*/  SHF.R.U32.HI R14, RZ, 0x8, R44 ;  /* 0x00000008ff0e7819 */ /* 0x030fe4000001162c */
[----:B------:R-:W-:Y:S02]  /*b350*/  LOP3.LUT R3, R44, 0xff, RZ, 0xc0, !PT ;  /* 0x000000ff2c037812 */ /* 0x000fe400078ec0ff */
[----:B------:R-:W-:Y:S02]  /*b360*/  LOP3.LUT R14, R14, 0xff, RZ, 0xc0, !PT ;  /* 0x000000ff0e0e7812 */ /* 0x000fe400078ec0ff */
[----:B------:R-:W-:Y:S02]  /*b370*/  SHF.R.U32.HI R28, RZ, 0x8, R45 ;  /* 0x00000008ff1c7819 */ /* 0x000fe4000001162d */
[----:B------:R-:W-:Y:S02]  /*b380*/  PRMT R3, R14, 0x7604, R3 ;  /* 0x000076040e037816 */ /* 0x000fe40000000003 */
[----:B------:R-:W-:-:S02]  /*b390*/  LOP3.LUT R15, R45, 0xff, RZ, 0xc0, !PT ;  /* 0x000000ff2d0f7812 */ /* 0x000fc400078ec0ff */
[----:B------:R-:W-:Y:S02]  /*b3a0*/  LOP3.LUT R28, R28, 0xff, RZ, 0xc0, !PT ;  /* 0x000000ff1c1c7812 */ /* 0x000fe400078ec0ff */
[----:B------:R-:W-:Y:S02]  /*b3b0*/  SHF.R.U32.HI R32, RZ, 0x10, R45 ;  /* 0x00000010ff207819 */ /* 0x000fe4000001162d */
[--C-:B------:R-:W-:Y:S02]  /*b3c0*/  SHF.R.U32.HI R31, RZ, 0x8, R39.reuse ;  /* 0x00000008ff1f7819 */ /* 0x100fe40000011627 */
[----:B------:R-:W-:Y:S02]  /*b3d0*/  SHF.R.U32.HI R14, RZ, 0x8, R38 ;  /* 0x00000008ff0e7819 */ /* 0x000fe40000011626 */
[----:B------:R-:W-:Y:S02]  /*b3e0*/  SHF.R.U32.HI R33, RZ, 0x10, R39 ;  /* 0x00000010ff217819 */ /* 0x000fe40000011627 */
[----:B------:R-:W-:-:S02]  /*b3f0*/  PRMT R15, R28, 0x7604, R15 ;  /* 0x000076041c0f7816 */ /* 0x000fc4000000000f */
[----:B------:R-:W-:Y:S01]  /*b400*/  LOP3.LUT R30, R39, 0xff, RZ, 0xc0, !PT ;  /* 0x000000ff271e7812 */ /* 0x000fe200078ec0ff */
[----:B------:R-:W-:Y:S01]  /*b410*/  IMAD.U32 R33, R33, 0x10000, RZ ;  /* 0x0001000021217824 */ /* 0x000fe200078e00ff */
[----:B------:R-:W-:Y:S02]  /*b420*/  LOP3.LUT R31, R31, 0xff, RZ, 0xc0, !PT ;  /* 0x000000ff1f1f7812 */ /* 0x000fe400078ec0ff */
        /* <DEDUP_REMOVED lines=24> */
[-C--:B------:R-:W-:Y:S01]  /*b5b0*/  F2FP.F16.E4M3.UNPACK_B R7, R5.reuse ;  /* 0x00000005ff07723e */ /* 0x080fe200020006ff */
[-C--:B------:R-:W-:Y:S01]  /*b5c0*/  FMUL.FTZ R42, R14, R32.reuse ;  /* 0x000000200e2a7220 */ /* 0x080fe20000410000 */
        /* <DEDUP_REMOVED lines=26> */
[CC--:B------:R-:W-:Y:S01]  /*b770*/  FMUL.FTZ R34, R6.reuse, R33.reuse ;  /* 0x0000002106227220 */ /* 0x0c0fe20000410000 */
[----:B------:R-:W-:Y:S01]  /*b780*/  F2FP.F16.E4M3.UNPACK_B R5, R38 ;  /* 0x00000026ff05723e */ /* 0x000fe200020006ff */
[----:B------:R-:W-:Y:S01]  /*b790*/  FMUL.FTZ R28, R6, R44 ;  /* 0x0000002c061c7220 */ /* 0x000fe20000410000 */
        /* <DEDUP_REMOVED lines=47> */
.L_x_1836:
[----:B------:R-:W-:Y:S05]  /*ba90*/  BSYNC B2 ;  /* 0x0000000000027941 */ /* 0x000fea0003800000 */
.L_x_1835:
[----:B------:R-:W-:Y:S05]  /*baa0*/  @P1 BRA `(.L_x_1834) ;  /* 0x0000000400e81947 */ /* 0x000fea0003800000 */
[----:B0123--:R-:W0:Y:S01]  /*bab0*/  LDS.128 R4, [R211+0x1e000] ;  /* 0x01e00000d3047984 */ /* 0x00fe220000000c00 */
        /* <DEDUP_REMOVED lines=9> */
[----:B------:R-:W-:Y:S02]  /*bb50*/  PRMT R29, R15, 0x7604, R28 ;  /* 0x000076040f1d7816 */ /* 0x000fe4000000001c */
[----:B------:R-:W-:Y:S02]  /*bb60*/  PRMT R33, R32, 0x7604, R33 ;  /* 0x0000760420217816 */ /* 0x000fe40000000021 */
[----:B------:R-:W-:-:S02]  /*bb70*/  SHF.R.U32.HI R28, RZ, 0x10, R25 ;  /* 0x00000010ff1c7819 */ /* 0x000fc40000011619 */
[----:B------:R-:W-:Y:S02]  /*bb80*/  SHF.R.U32.HI R32, RZ, 0x10, R27 ;  /* 0x00000010ff207819 */ /* 0x000fe4000001161b */
[----:B----4-:R-:W-:Y:S02]  /*bb90*/  LOP3.LUT R14, R24, 0xff, RZ, 0xc0, !PT ;  /* 0x000000ff180e7812 */ /* 0x010fe400078ec0ff */
[----:B------:R-:W-:Y:S02]  /*bba0*/  LOP3.LUT R31, R26, 0xff, RZ, 0xc0, !PT ;  /* 0x000000ff1a1f7812 */ /* 0x000fe400078ec0ff */
[----:B------:R-:W-:Y:S02]  /*bbb0*/  LOP3.LUT R3, R3, 0xff, RZ, 0xc0, !PT ;  /* 0x000000ff03037812 */ /* 0x000fe400078ec0ff */
[----:B------:R-:W-:Y:S02]  /*bbc0*/  SHF.R.U32.HI R15, RZ, 0x10, R26 ;  /* 0x00000010ff0f7819 */ /* 0x000fe4000001161a */
[----:B------:R-:W-:-:S02]  /*bbd0*/  LOP3.LUT R28, R28, 0xff, RZ, 0xc0, !PT ;  /* 0x000000ff1c1c7812 */ /* 0x000fc400078ec0ff */
[----:B------:R-:W-:Y:S02]  /*bbe0*/  LOP3.LUT R32, R32, 0xff, RZ, 0xc0, !PT ;  /* 0x000000ff20207812 */ /* 0x000fe400078ec0ff */
[----:B------:R-:W-:Y:S02]  /*bbf0*/  PRMT R14, R3, 0x7604, R14 ;  /* 0x00007604030e7816 */ /* 0x000fe4000000000e */
        /* <DEDUP_REMOVED lines=101> */
.L_x_1834:
[----:B------:R-:W-:Y:S05]  /*c250*/  BSYNC B1 ;  /* 0x0000000000017941 */ /* 0x000fea0003800000 */
.L_x_1833:
[----:B------:R-:W-:-:S05]  /*c260*/  VIADD R3, R189, 0x60 ;  /* 0x00000060bd037836 */ /* 0x000fca0000000000 */
        /* <DEDUP_REMOVED lines=9> */
[----:B------:R-:W-:Y:S02]  /*c300*/  SHF.R.U32.HI R26, RZ, 0x8, R13 ;  /* 0x00000008ff1a7819 */ /* 0x000fe4000001160d */
[----:B------:R-:W-:Y:S02]  /*c310*/  LOP3.LUT R15, R11, 0xff, RZ, 0xc0, !PT ;  /* 0x000000ff0b0f7812 */ /* 0x000fe400078ec0ff */
[----:B------:R-:W-:Y:S02]  /*c320*/  LOP3.LUT R27, R13, 0xff, RZ, 0xc0, !PT ;  /* 0x000000ff0d1b7812 */ /* 0x000fe400078ec0ff */
[----:B------:R-:W-:Y:S02]  /*c330*/  LOP3.LUT R14, R14, 0xff, RZ, 0xc0, !PT ;  /* 0x000000ff0e0e7812 */ /* 0x000fe400078ec0ff */
[----:B------:R-:W-:-:S02]  /*c340*/  LOP3.LUT R26, R26, 0xff, RZ, 0xc0, !PT ;  /* 0x000000ff1a1a7812 */ /* 0x000fc400078ec0ff */
[----:B------:R-:W-:Y:S02]  /*c350*/  SHF.R.U32.HI R0, RZ, 0x8, R10 ;  /* 0x00000008ff007819 */ /* 0x000fe4000001160a */
[----:B------:R-:W-:Y:S02]  /*c360*/  SHF.R.U32.HI R24, RZ, 0x8, R12 ;  /* 0x00000008ff187819 */ /* 0x000fe4000001160c */
[----:B------:R-:W-:Y:S02]  /*c370*/  PRMT R15, R14, 0x7604, R15 ;  /* 0x000076040e0f7816 */ /* 0x000fe4000000000f */
[----:B------:R-:W-:Y:S02]  /*c380*/  PRMT R27, R26, 0x7604, R27 ;  /* 0x000076041a1b7816 */ /* 0x000fe4000000001b */
[----:B------:R-:W-:Y:S02]  /*c390*/  SHF.R.U32.HI R14, RZ, 0x10, R11 ;  /* 0x00000010ff0e7819 */ /* 0x000fe4000001160b */
[----:B------:R-:W-:-:S02]  /*c3a0*/  SHF.R.U32.HI R26, RZ, 0x10, R13 ;  /* 0x00000010ff1a7819 */ /* 0x000fc4000001160d */
[----:B------:R-:W-:Y:S02]  /*c3b0*/  LOP3.LUT R3, R10, 0xff, RZ, 0xc0, !PT ;  /* 0x000000ff0a037812 */ /* 0x000fe400078ec0ff */
[----:B------:R-:W-:Y:S02]  /*c3c0*/  LOP3.LUT R25, R12, 0xff, RZ, 0xc0, !PT ;  /* 0x000000ff0c197812 */ /* 0x000fe400078ec0ff */
        /* <DEDUP_REMOVED lines=8> */
[----:B------:R-:W-:Y:S02]  /*c450*/  PRMT R15, R14, 0x7054, R15 ;  /* 0x000070540e0f7816 */ /* 0x000fe4000000000f */
[----:B------:R-:W-:-:S02]  /*c460*/  PRMT R27, R26, 0x7054, R27 ;  /* 0x000070541a1b7816 */ /* 0x000fc4000000001b */
[----:B------:R-:W-:Y:S02]  /*c470*/  LOP3.LUT R0, R0, 0xff, RZ, 0xc0, !PT ;  /* 0x000000ff00007812 */ /* 0x000fe400078ec0ff */
[----:B------:R-:W-:Y:S02]  /*c480*/  LOP3.LUT R24, R24, 0xff, RZ, 0xc0, !PT ;  /* 0x000000ff18187812 */ /* 0x000fe400078ec0ff */
[----:B------:R-:W-:Y:S02]  /*c490*/  LOP3.LUT R27, R27, 0xff000000, R13, 0xf8, !PT ;  /* 0xff0000001b1b7812 */ /* 0x000fe400078ef80d */
[----:B------:R-:W-:Y:S02]  /*c4a0*/  LOP3.LUT R15, R15, 0xff000000, R11, 0xf8, !PT ;  /* 0xff0000000f0f7812 */ /* 0x000fe400078ef80b */
[----:B------:R-:W-:Y:S02]  /*c4b0*/  PRMT R3, R0, 0x7054, R3 ;  /* 0x0000705400037816 */ /* 0x000fe40000000003 */
[----:B------:R-:W-:-:S02]  /*c4c0*/  PRMT R25, R24, 0x7054, R25 ;  /* 0x0000705418197816 */ /* 0x000fc40000000019 */
[-C--:B0-----:R-:W-:Y:S02]  /*c4d0*/  F2FP.F16.E4M3.UNPACK_B R0, R6.reuse.H1 ;  /* 0x00000006ff00723e */ /* 0x081fe400030006ff */
[----:B------:R-:W-:Y:S02]  /*c4e0*/  F2FP.F16.E4M3.UNPACK_B R28, R27 ;  /* 0x0000001bff1c723e */ /* 0x000fe400020006ff */
[----:B------:R-:W-:Y:S01]  /*c4f0*/  F2FP.F16.E4M3.UNPACK_B R24, R15 ;  /* 0x0000000fff18723e */ /* 0x000fe200020006ff */
[----:B------:R-:W-:Y:S01]  /*c500*/  HADD2.F32 R11, -RZ, R0.H1_H1 ;  /* 0x30000000ff0b7230 */ /* 0x000fe20000004100 */
[----:B------:R-:W-:Y:S01]  /*c510*/  LOP3.LUT R14, R3, 0xff000000, R10, 0xf8, !PT ;  /* 0xff000000030e7812 */ /* 0x000fe200078ef80a */
[----:B------:R-:W-:Y:S01]  /*c520*/  HADD2.F32 R29, -RZ, R28.H1_H1 ;  /* 0x3000001cff1d7230 */ /* 0x000fe20000004100 */
[----:B------:R-:W-:Y:S01]  /*c530*/  LOP3.LUT R26, R25, 0xff000000, R12, 0xf8, !PT ;  /* 0xff000000191a7812 */ /* 0x000fe200078ef80c */
[----:B------:R-:W-:Y:S01]  /*c540*/  HADD2.F32 R25, -RZ, R24.H1_H1 ;  /* 0x30000018ff197230 */ /* 0x000fe20000004100 */
[----:B------:R-:W-:Y:S01]  /*c550*/  F2FP.F16.E4M3.UNPACK_B R3, R6 ;  /* 0x00000006ff03723e */ /* 0x000fe200020006ff */
[----:B------:R-:W-:Y:S01]  /*c560*/  HADD2.F32 R10, -RZ, R0.H0_H0 ;  /* 0x20000000ff0a7230 */ /* 0x000fe20000004100 */
[----:B------:R-:W-:Y:S01]  /*c570*/  F2FP.F16.E4M3.UNPACK_B R12, R7 ;  /* 0x00000007ff0c723e */ /* 0x000fe200020006ff */
[C---:B------:R-:W-:Y:S01]  /*c580*/  FMUL.FTZ R31, R11.reuse, R29 ;  /* 0x0000001d0b1f7220 */ /* 0x040fe20000410000 */
[----:B------:R-:W-:Y:S01]  /*c590*/  F2FP.F16.E4M3.UNPACK_B R13, R7.H1 ;  /* 0x00000007ff0d723e */ /* 0x000fe200030006ff */
[----:B------:R-:W-:Y:S01]  /*c5a0*/  FMUL.FTZ R30, R11, R25 ;  /* 0x000000190b1e7220 */ /* 0x000fe20000410000 */
[-C--:B------:R-:W-:Y:S01]  /*c5b0*/  F2FP.F16.E4M3.UNPACK_B R6, R5.reuse ;  /* 0x00000005ff06723e */ /* 0x080fe200020006ff */
[----:B------:R-:W-:Y:S01]  /*c5c0*/  HADD2.F32 R28, -RZ, R28.H0_H0 ;  /* 0x2000001cff1c7230 */ /* 0x000fe20000004100 */
[----:B------:R-:W-:Y:S01]  /*c5d0*/  F2FP.F16.E4M3.UNPACK_B R7, R5.H1 ;  /* 0x00000005ff07723e */ /* 0x000fe200030006ff */
[----:B------:R-:W-:Y:S01]  /*c5e0*/  HADD2.F32 R5, -RZ, R3.H1_H1 ;  /* 0x30000003ff057230 */ /* 0x000fe20000004100 */
[----:B------:R-:W-:Y:S01]  /*c5f0*/  F2FP.F16.E4M3.UNPACK_B R27, R27.H1 ;  /* 0x0000001bff1b723e */ /* 0x000fe200030006ff */
[----:B------:R-:W-:-:S02]  /*c600*/  HADD2.F32 R24, -RZ, R24.H0_H0 ;  /* 0x20000018ff187230 */ /* 0x000fc40000004100 */
[C---:B------:R-:W-:Y:S01]  /*c610*/  FFMA.FTZ R31, R10.reuse, R25, -R31 ;  /* 0x000000190a1f7223 */ /* 0x040fe2000001081f */
[----:B------:R-:W-:Y:S01]  /*c620*/  FFMA.FTZ R30, R10, R29, R30 ;  /* 0x0000001d0a1e7223 */ /* 0x000fe2000001001e */
[----:B------:R-:W-:Y:S01]  /*c630*/  HADD2.F32 R3, -RZ, R3.H0_H0 ;  /* 0x20000003ff037230 */ /* 0x000fe20000004100 */
[----:B------:R-:W-:Y:S01]  /*c640*/  F2FP.F16.E4M3.UNPACK_B R15, R15.H1 ;  /* 0x0000000fff0f723e */ /* 0x000fe200030006ff */
[C---:B------:R-:W-:Y:S01]  /*c650*/  FMUL.FTZ R10, R5.reuse, R28 ;  /* 0x0000001c050a7220 */ /* 0x040fe20000410000 */
[----:B------:R-:W-:Y:S01]  /*c660*/  FMUL.FTZ R25, R5, R24 ;  /* 0x0000001805197220 */ /* 0x000fe20000410000 */
[--C-:B------:R-:W-:Y:S01]  /*c670*/  HADD2.F32 R5, -RZ, R12.reuse.H1_H1 ;  /* 0x3000000cff057230 */ /* 0x100fe20000004100 */
[----:B------:R-:W-:Y:S01]  /*c680*/  F2FP.F16.E4M3.UNPACK_B R0, R4 ;  /* 0x00000004ff00723e */ /* 0x000fe200020006ff */
[----:B------:R-:W-:Y:S02]  /*c690*/  HADD2.F32 R11, -RZ, R27.H0_H0 ;  /* 0x2000001bff0b7230 */ /* 0x000fe40000004100 */
[C---:B------:R-:W-:Y:S01]  /*c6a0*/  FFMA.FTZ R29, R3.reuse, R24, -R10 ;  /* 0x00000018031d7223 */ /* 0x040fe2000001080a */
[----:B------:R-:W-:Y:S01]  /*c6b0*/  FFMA.FTZ R28, R3, R28, R25 ;  /* 0x0000001c031c7223 */ /* 0x000fe20000010019 */
[----:B------:R-:W-:Y:S01]  /*c6c0*/  HADD2.F32 R10, -RZ, R15.H0_H0 ;  /* 0x2000000fff0a7230 */ /* 0x000fe20000004100 */
[----:B------:R-:W-:Y:S01]  /*c6d0*/  F2FP.F16.E4M3.UNPACK_B R4, R4.H1 ;  /* 0x00000004ff04723e */ /* 0x000fe200030006ff */
[----:B------:R-:W-:-:S02]  /*c6e0*/  HADD2.F32 R12, -RZ, R12.H0_H0 ;  /* 0x2000000cff0c7230 */ /* 0x000fc40000004100 */
[CC--:B------:R-:W-:Y:S01]  /*c6f0*/  FMUL.FTZ R25, R5.reuse, R11.reuse ;  /* 0x0000000b05197220 */ /* 0x0c0fe20000410000 */
[----:B------:R-:W-:Y:S02]  /*c700*/  HADD2.F32 R24, -RZ, R27.H1_H1 ;  /* 0x3000001bff187230 */ /* 0x000fe40000004100 */
[-C--:B------:R-:W-:Y:S01]  /*c710*/  FMUL.FTZ R5, R5, R10.reuse ;  /* 0x0000000a05057220 */ /* 0x080fe20000410000 */
[----:B------:R-:W-:Y:S02]  /*c720*/  HADD2.F32 R3, -RZ, R13.H1_H1 ;  /* 0x3000000dff037230 */ /* 0x000fe40000004100 */
[C---:B------:R-:W-:Y:S01]  /*c730*/  FFMA.FTZ R27, R12.reuse, R10, -R25 ;  /* 0x0000000a0c1b7223 */ /* 0x040fe20000010819 */
[----:B------:R-:W-:Y:S02]  /*c740*/  HADD2.F32 R10, -RZ, R15.H1_H1 ;  /* 0x3000000fff0a7230 */ /* 0x000fe40000004100 */
[----:B------:R-:W-:Y:S01]  /*c750*/  FFMA.FTZ R32, R12, R11, R5 ;  /* 0x0000000b0c207223 */ /* 0x000fe20000010005 */
[----:B------:R-:W-:-:S02]  /*c760*/  HADD2.F32 R13, -RZ, R13.H0_H0 ;  /* 0x2000000dff0d7230 */ /* 0x000fc40000004100 */
[C---:B------:R-:W-:Y:S01]  /*c770*/  FMUL.FTZ R34, R3.reuse, R24 ;  /* 0x0000001803227220 */ /* 0x040fe20000410000 */
[----:B------:R-:W-:Y:S01]  /*c780*/  F2FP.F16.E4M3.UNPACK_B R11, R26 ;  /* 0x0000001aff0b723e */ /* 0x000fe200020006ff */
[-C--:B------:R-:W-:Y:S01]  /*c790*/  FMUL.FTZ R12, R3, R10.reuse ;  /* 0x0000000a030c7220 */ /* 0x080fe20000410000 */
[----:B------:R-:W-:Y:S02]  /*c7a0*/  HADD2.F32 R5, -RZ, R4.H1_H1 ;  /* 0x30000004ff057230 */ /* 0x000fe40000004100 */
        /* <DEDUP_REMOVED lines=8> */
[C---:B------:R-:W-:Y:S01]  /*c830*/  FMUL.FTZ R13, R5.reuse, R15 ;  /* 0x0000000f050d7220 */ /* 0x040fe20000410000 */
[----:B------:R-:W-:Y:S02]  /*c840*/  HADD2.F32 R3, -RZ, R0.H1_H1 ;  /* 0x30000000ff037230 */ /* 0x000fe40000004100 */
        /* <DEDUP_REMOVED lines=10> */
[----:B------:R-:W-:-:S02]  /*c8f0*/  HADD2.F32 R4, -RZ, R14.H1_H1 ;  /* 0x3000000eff047230 */ /* 0x000fc40000004100 */
[--C-:B------:R-:W-:Y:S02]  /*c900*/  HADD2.F32 R3, -RZ, R7.reuse.H1_H1 ;  /* 0x30000007ff037230 */ /* 0x100fe40000004100 */
[--C-:B------:R-:W-:Y:S02]  /*c910*/  HADD2.F32 R10, -RZ, R26.reuse.H1_H1 ;  /* 0x3000001aff0a7230 */ /* 0x100fe40000004100 */
[----:B------:R-:W-:Y:S02]  /*c920*/  HADD2.F32 R11, -RZ, R26.H0_H0 ;  /* 0x2000001aff0b7230 */ /* 0x000fe40000004100 */
[C---:B------:R-:W-:Y:S01]  /*c930*/  FMUL.FTZ R15, R3.reuse, R4 ;  /* 0x00000004030f7220 */ /* 0x040fe20000410000 */
[----:B------:R-:W-:Y:S02]  /*c940*/  HADD2.F32 R0, -RZ, R6.H1_H1 ;  /* 0x30000006ff007230 */ /* 0x000fe40000004100 */
[----:B------:R-:W-:Y:S02]  /*c950*/  HADD2.F32 R5, -RZ, R14.H0_H0 ;  /* 0x2000000eff057230 */ /* 0x000fe40000004100 */
[----:B------:R-:W-:Y:S01]  /*c960*/  FMUL.FTZ R14, R3, R10 ;  /* 0x0000000a030e7220 */ /* 0x000fe20000410000 */
[----:B------:R-:W-:-:S02]  /*c970*/  HADD2.F32 R7, -RZ, R7.H0_H0 ;  /* 0x20000007ff077230 */ /* 0x000fc40000004100 */
[C---:B------:R-:W-:Y:S01]  /*c980*/  FMUL.FTZ R3, R0.reuse, R11 ;  /* 0x0000000b00037220 */ /* 0x040fe20000410000 */
[----:B------:R-:W-:Y:S02]  /*c990*/  HADD2.F32 R6, -RZ, R6.H0_H0 ;  /* 0x20000006ff067230 */ /* 0x000fe40000004100 */
[-C--:B------:R-:W-:Y:S01]  /*c9a0*/  FMUL.FTZ R0, R0, R5.reuse ;  /* 0x0000000500007220 */ /* 0x080fe20000410000 */
[C---:B------:R-:W-:Y:S01]  /*c9b0*/  FFMA.FTZ R14, R7.reuse, R4, -R14 ;  /* 0x00000004070e7223 */ /* 0x040fe2000001080e */
[----:B------:R-:W-:Y:S01]  /*c9c0*/  FFMA.FTZ R15, R7, R10, R15 ;  /* 0x0000000a070f7223 */ /* 0x000fe2000001000f */
[C---:B------:R-:W-:Y:S01]  /*c9d0*/  FFMA.FTZ R5, R6.reuse, R5, -R3 ;  /* 0x0000000506057223 */ /* 0x040fe20000010803 */
[----:B------:R-:W-:Y:S01]  /*c9e0*/  FFMA.FTZ R0, R6, R11, R0 ;  /* 0x0000000b06007223 */ /* 0x000fe20000010000 */
[----:B------:R-:W-:Y:S02]  /*c9f0*/  F2FP.SATFINITE.E4M3.F32.PACK_AB_MERGE_C R6, R30, R31, RZ ;  /* 0x0000001f1e06723e */ /* 0x000fe400048070ff */
        /* <DEDUP_REMOVED lines=8> */
.L_x_1839:
[----:B------:R-:W-:Y:S05]  /*ca80*/  BSYNC B1 ;  /* 0x0000000000017941 */ /* 0x000fea0003800000 */
.L_x_1838:
        /* <DEDUP_REMOVED lines=9> */
[----:B----4-:R-:W-:Y:S02]  /*cb20*/  SHF.R.U32.HI R14, RZ, 0x10, R9 ;  /* 0x00000010ff0e7819 */ /* 0x010fe40000011609 */
[----:B------:R-:W-:Y:S02]  /*cb30*/  LOP3.LUT R0, R20, 0xff, RZ, 0xc0, !PT ;  /* 0x000000ff14007812 */ /* 0x000fe400078ec0ff */
[----:B------:R-:W-:Y:S02]  /*cb40*/  LOP3.LUT R3, R3, 0xff, RZ, 0xc0, !PT ;  /* 0x000000ff03037812 */ /* 0x000fe400078ec0ff */
[----:B------:R-:W-:Y:S02]  /*cb50*/  PRMT R10, R11, 0x7604, R10 ;  /* 0x000076040b0a7816 */ /* 0x000fe4000000000a */
[----:B------:R-:W-:-:S02]  /*cb60*/  SHF.R.U32.HI R11, RZ, 0x8, R8 ;  /* 0x00000008ff0b7819 */ /* 0x000fc40000011608 */
[----:B------:R-:W-:Y:S02]  /*cb70*/  SHF.R.U32.HI R24, RZ, 0x10, R21 ;  /* 0x00000010ff187819 */ /* 0x000fe40000011615 */
        /* <DEDUP_REMOVED lines=15> */
[----:B------:R-:W-:Y:S02]  /*cc70*/  LOP3.LUT R15, R13, 0xff000000, R8, 0xf8, !PT ;  /* 0xff0000000d0f7812 */ /* 0x000fe400078ef808 */
[----:B------:R-:W-:Y:S01]  /*cc80*/  F2FP.F16.E4M3.UNPACK_B R21, R24 ;  /* 0x00000018ff15723e */ /* 0x000fe200020006ff */
[--C-:B------:R-:W-:Y:S01]  /*cc90*/  HADD2.F32 R9, -RZ, R0.reuse.H1_H1 ;  /* 0x30000000ff097230 */ /* 0x100fe20000004100 */
[----:B------:R-:W-:Y:S01]  /*cca0*/  F2FP.F16.E4M3.UNPACK_B R13, R20 ;  /* 0x00000014ff0d723e */ /* 0x000fe200020006ff */
[----:B------:R-:W-:Y:S01]  /*ccb0*/  HADD2.F32 R8, -RZ, R0.H0_H0 ;  /* 0x20000000ff087230 */ /* 0x000fe20000004100 */
[----:B------:R-:W-:Y:S01]  /*ccc0*/  F2FP.F16.E4M3.UNPACK_B R3, R6 ;  /* 0x00000006ff03723e */ /* 0x000fe200020006ff */
[----:B------:R-:W-:Y:S01]  /*ccd0*/  HADD2.F32 R25, -RZ, R21.H1_H1 ;  /* 0x30000015ff197230 */ /* 0x000fe20000004100 */
[-C--:B------:R-:W-:Y:S01]  /*cce0*/  F2FP.F16.E4M3.UNPACK_B R10, R7.reuse ;  /* 0x00000007ff0a723e */ /* 0x080fe200020006ff */
[----:B------:R-:W-:Y:S01]  /*ccf0*/  HADD2.F32 R14, -RZ, R13.H1_H1 ;  /* 0x3000000dff0e7230 */ /* 0x000fe20000004100 */
[----:B------:R-:W-:-:S02]  /*cd00*/  F2FP.F16.E4M3.UNPACK_B R11, R7.H1 ;  /* 0x00000007ff0b723e */ /* 0x000fc400030006ff */
[C---:B------:R-:W-:Y:S01]  /*cd10*/  FMUL.FTZ R27, R9.reuse, R25 ;  /* 0x00000019091b7220 */ /* 0x040fe20000410000 */
[-C--:B------:R-:W-:Y:S01]  /*cd20*/  F2FP.F16.E4M3.UNPACK_B R6, R5.reuse ;  /* 0x00000005ff06723e */ /* 0x080fe200020006ff */
[-C--:B------:R-:W-:Y:S01]  /*cd30*/  FMUL.FTZ R26, R9, R14.reuse ;  /* 0x0000000e091a7220 */ /* 0x080fe20000410000 */
[----:B------:R-:W-:Y:S01]  /*cd40*/  F2FP.F16.E4M3.UNPACK_B R7, R5.H1 ;  /* 0x00000005ff07723e */ /* 0x000fe200030006ff */
[C---:B------:R-:W-:Y:S01]  /*cd50*/  FFMA.FTZ R27, R8.reuse, R14, -R27 ;  /* 0x0000000e081b7223 */ /* 0x040fe2000001081b */
[----:B------:R-:W-:Y:S02]  /*cd60*/  HADD2.F32 R14, -RZ, R21.H0_H0 ;  /* 0x20000015ff0e7230 */ /* 0x000fe40000004100 */
[----:B------:R-:W-:Y:S01]  /*cd70*/  FFMA.FTZ R28, R8, R25, R26 ;  /* 0x00000019081c7223 */ /* 0x000fe2000001001a */
[----:B------:R-:W-:Y:S01]  /*cd80*/  HADD2.F32 R5, -RZ, R3.H1_H1 ;  /* 0x30000003ff057230 */ /* 0x000fe20000004100 */
[----:B------:R-:W-:Y:S01]  /*cd90*/  F2FP.F16.E4M3.UNPACK_B R24, R24.H1 ;  /* 0x00000018ff18723e */ /* 0x000fe200030006ff */
[----:B------:R-:W-:Y:S01]  /*cda0*/  HADD2.F32 R8, -RZ, R13.H0_H0 ;  /* 0x2000000dff087230 */ /* 0x000fe20000004100 */
[----:B------:R-:W-:Y:S01]  /*cdb0*/  F2FP.F16.E4M3.UNPACK_B R20, R20.H1 ;  /* 0x00000014ff14723e */ /* 0x000fe200030006ff */
[----:B------:R-:W-:-:S02]  /*cdc0*/  HADD2.F32 R3, -RZ, R3.H0_H0 ;  /* 0x20000003ff037230 */ /* 0x000fc40000004100 */
[C---:B------:R-:W-:Y:S01]  /*cdd0*/  FMUL.FTZ R26, R5.reuse, R14 ;  /* 0x0000000e051a7220 */ /* 0x040fe20000410000 */
[----:B------:R-:W-:Y:S02]  /*cde0*/  HADD2.F32 R9, -RZ, R24.H0_H0 ;  /* 0x20000018ff097230 */ /* 0x000fe40000004100 */
[-C--:B------:R-:W-:Y:S01]  /*cdf0*/  FMUL.FTZ R13, R5, R8.reuse ;  /* 0x00000008050d7220 */ /* 0x080fe20000410000 */
[----:B------:R-:W-:Y:S02]  /*ce00*/  HADD2.F32 R5, -RZ, R10.H1_H1 ;  /* 0x3000000aff057230 */ /* 0x000fe40000004100 */
[C---:B------:R-:W-:Y:S01]  /*ce10*/  FFMA.FTZ R26, R3.reuse, R8, -R26 ;  /* 0x00000008031a7223 */ /* 0x040fe2000001081a */
[----:B------:R-:W-:Y:S02]  /*ce20*/  HADD2.F32 R8, -RZ, R20.H0_H0 ;  /* 0x20000014ff087230 */ /* 0x000fe40000004100 */
[----:B------:R-:W-:Y:S01]  /*ce30*/  FFMA.FTZ R25, R3, R14, R13 ;  /* 0x0000000e03197223 */ /* 0x000fe2000001000d */
[----:B------:R-:W-:-:S02]  /*ce40*/  HADD2.F32 R10, -RZ, R10.H0_H0 ;  /* 0x2000000aff0a7230 */ /* 0x000fc40000004100 */
[CC--:B------:R-:W-:Y:S01]  /*ce50*/  FMUL.FTZ R13, R5.reuse, R9.reuse ;  /* 0x00000009050d7220 */ /* 0x0c0fe20000410000 */
[----:B------:R-:W-:Y:S02]  /*ce60*/  HADD2.F32 R24, -RZ, R24.H1_H1 ;  /* 0x30000018ff187230 */ /* 0x000fe40000004100 */
[-C--:B------:R-:W-:Y:S01]  /*ce70*/  FMUL.FTZ R5, R5, R8.reuse ;  /* 0x0000000805057220 */ /* 0x080fe20000410000 */
[--C-:B------:R-:W-:Y:S02]  /*ce80*/  HADD2.F32 R3, -RZ, R11.reuse.H1_H1 ;  /* 0x3000000bff037230 */ /* 0x100fe40000004100 */
[C---:B------:R-:W-:Y:S01]  /*ce90*/  FFMA.FTZ R29, R10.reuse, R8, -R13 ;  /* 0x000000080a1d7223 */ /* 0x040fe2000001080d */
[----:B------:R-:W-:Y:S02]  /*cea0*/  HADD2.F32 R20, -RZ, R20.H1_H1 ;  /* 0x30000014ff147230 */ /* 0x000fe40000004100 */
[----:B------:R-:W-:Y:S01]  /*ceb0*/  FFMA.FTZ R30, R10, R9, R5 ;  /* 0x000000090a1e7223 */ /* 0x000fe20000010005 */
[----:B------:R-:W-:-:S02]  /*cec0*/  HADD2.F32 R11, -RZ, R11.H0_H0 ;  /* 0x2000000bff0b7230 */ /* 0x000fc40000004100 */
[C---:B------:R-:W-:Y:S01]  /*ced0*/  FMUL.FTZ R8, R3.reuse, R24 ;  /* 0x0000001803087220 */ /* 0x040fe20000410000 */
[----:B------:R-:W-:Y:S01]  /*cee0*/  F2FP.F16.E4M3.UNPACK_B R0, R4 ;  /* 0x00000004ff00723e */ /* 0x000fe200020006ff */
[-C--:B------:R-:W-:Y:S01]  /*cef0*/  FMUL.FTZ R10, R3, R20.reuse ;  /* 0x00000014030a7220 */ /* 0x080fe20000410000 */
[-C--:B------:R-:W-:Y:S01]  /*cf00*/  F2FP.F16.E4M3.UNPACK_B R9, R15.reuse ;  /* 0x0000000fff09723e */ /* 0x080fe200020006ff */
[C---:B------:R-:W-:Y:S01]  /*cf10*/  FFMA.FTZ R20, R11.reuse, R20, -R8 ;  /* 0x000000140b147223 */ /* 0x040fe20000010808 */
[----:B------:R-:W-:Y:S01]  /*cf20*/  F2FP.F16.E4M3.UNPACK_B R4, R4.H1 ;  /* 0x00000004ff04723e */ /* 0x000fe200030006ff */
[----:B------:R-:W-:Y:S01]  /*cf30*/  FFMA.FTZ R31, R11, R24, R10 ;  /* 0x000000180b1f7223 */ /* 0x000fe2000001000a */
[-C--:B------:R-:W-:Y:S01]  /*cf40*/  F2FP.F16.E4M3.UNPACK_B R8, R12.reuse ;  /* 0x0000000cff08723e */ /* 0x080fe200020006ff */
[--C-:B------:R-:W-:Y:S01]  /*cf50*/  HADD2.F32 R13, -RZ, R9.reuse.H1_H1 ;  /* 0x30000009ff0d7230 */ /* 0x100fe20000004100 */
[----:B------:R-:W-:Y:S01]  /*cf60*/  F2FP.F16.E4M3.UNPACK_B R12, R12.H1 ;  /* 0x0000000cff0c723e */ /* 0x000fe200030006ff */
[----:B------:R-:W-:Y:S01]  /*cf70*/  HADD2.F32 R10, -RZ, R9.H0_H0 ;  /* 0x20000009ff0a7230 */ /* 0x000fe20000004100 */
[----:B------:R-:W-:Y:S01]  /*cf80*/  F2FP.F16.E4M3.UNPACK_B R15, R15.H1 ;  /* 0x0000000fff0f723e */ /* 0x000fe200030006ff */
[----:B------:R-:W-:-:S02]  /*cf90*/  HADD2.F32 R5, -RZ, R4.H1_H1 ;  /* 0x30000004ff057230 */ /* 0x000fc40000004100 */
[----:B------:R-:W-:Y:S02]  /*cfa0*/  HADD2.F32 R9, -RZ, R8.H1_H1 ;  /* 0x30000008ff097230 */ /* 0x000fe40000004100 */
[----:B------:R-:W-:Y:S02]  /*cfb0*/  HADD2.F32 R3, -RZ, R0.H1_H1 ;  /* 0x30000000ff037230 */ /* 0x000fe40000004100 */
[C---:B------:R-:W-:Y:S01]  /*cfc0*/  FMUL.FTZ R11, R5.reuse, R13 ;  /* 0x0000000d050b7220 */ /* 0x040fe20000410000 */
[----:B------:R-:W-:Y:S02]  /*cfd0*/  HADD2.F32 R8, -RZ, R8.H0_H0 ;  /* 0x20000008ff087230 */ /* 0x000fe40000004100 */
[----:B------:R-:W-:Y:S01]  /*cfe0*/  FMUL.FTZ R21, R5, R9 ;  /* 0x0000000905157220 */ /* 0x000fe20000410000 */
[----:B------:R-:W-:Y:S02]  /*cff0*/  HADD2.F32 R4, -RZ, R4.H0_H0 ;  /* 0x20000004ff047230 */ /* 0x000fe40000004100 */
[----:B------:R-:W-:Y:S01]  /*d000*/  FMUL.FTZ R5, R3, R10 ;  /* 0x0000000a03057220 */ /* 0x000fe20000410000 */
[----:B------:R-:W-:-:S02]  /*d010*/  HADD2.F32 R0, -RZ, R0.H0_H0 ;  /* 0x20000000ff007230 */ /* 0x000fc40000004100 */
[-C--:B------:R-:W-:Y:S01]  /*d020*/  FMUL.FTZ R3, R3, R8.reuse ;  /* 0x0000000803037220 */ /* 0x080fe20000410000 */
[C---:B------:R-:W-:Y:S01]  /*d030*/  FFMA.FTZ R11, R4.reuse, R9, -R11 ;  /* 0x00000009040b7223 */ /* 0x040fe2000001080b */
[----:B------:R-:W-:Y:S01]  /*d040*/  FFMA.FTZ R14, R4, R13, R21 ;  /* 0x0000000d040e7223 */ /* 0x000fe20000010015 */
[C---:B------:R-:W-:Y:S01]  /*d050*/  FFMA.FTZ R9, R0.reuse, R8, -R5 ;  /* 0x0000000800097223 */ /* 0x040fe20000010805 */
[----:B------:R-:W-:Y:S01]  /*d060*/  FFMA.FTZ R10, R0, R10, R3 ;  /* 0x0000000a000a7223 */ /* 0x000fe20000010003 */
[----:B------:R-:W-:Y:S02]  /*d070*/  HADD2.F32 R4, -RZ, R12.H1_H1 ;  /* 0x3000000cff047230 */ /* 0x000fe40000004100 */
[----:B------:R-:W-:Y:S02]  /*d080*/  HADD2.F32 R3, -RZ, R7.H1_H1 ;  /* 0x30000007ff037230 */ /* 0x000fe40000004100 */
[--C-:B------:R-:W-:Y:S02]  /*d090*/  HADD2.F32 R8, -RZ, R15.reuse.H1_H1 ;  /* 0x3000000fff087230 */ /* 0x100fe40000004100 */
[----:B------:R-:W-:-:S02]  /*d0a0*/  HADD2.F32 R15, -RZ, R15.H0_H0 ;  /* 0x2000000fff0f7230 */ /* 0x000fc40000004100 */
[C---:B------:R-:W-:Y:S01]  /*d0b0*/  FMUL.FTZ R13, R3.reuse, R4 ;  /* 0x00000004030d7220 */ /* 0x040fe20000410000 */
[----:B------:R-:W-:Y:S02]  /*d0c0*/  HADD2.F32 R0, -RZ, R6.H1_H1 ;  /* 0x30000006ff007230 */ /* 0x000fe40000004100 */
        /* <DEDUP_REMOVED lines=18> */
[----:B------:R0:W-:Y:S01]  /*d1f0*/  STS.128 [R211+0x1f000], R4 ;  /* 0x01f00004d3007388 */ /* 0x0001e20000000c00 */
[----:B------:R-:W-:Y:S05]  /*d200*/  BRA `(.L_x_1837) ;  /* 0x0000004800207947 */ /* 0x000fea0003800000 */
.L_x_1810:
[----:B------:R-:W0:Y:S01]  /*d210*/  LDC R57, c[0x0][0x448] ;  /* 0x00011200ff397b82 */ /* 0x000e220000000800 */
[----:B------:R-:W-:Y:S01]  /*d220*/  IMAD.MOV.U32 R25, RZ, RZ, R29 ;  /* 0x000000ffff197224 */ /* 0x000fe200078e001d */
[----:B------:R-:W-:Y:S01]  /*d230*/  ULDC.64 UR4, c[0x0][0x3f8] ;  /* 0x0000fe0000047ab9 */ /* 0x000fe20000000a00 */
[----:B------:R-:W-:Y:S01]  /*d240*/  IMAD.MOV.U32 R27, RZ, RZ, R31 ;  /* 0x000000ffff1b7224 */ /* 0x000fe200078e001f */
[----:B------:R-:W-:Y:S01]  /*d250*/  ULDC.64 UR6, c[0x0][0x408] ;  /* 0x0001020000067ab9 */ /* 0x000fe20000000a00 */
        /* <DEDUP_REMOVED lines=20> */
[----:B------:R-:W0:Y:S01]  /*d3a0*/  LDC R59, c[0x0][0x3f4] ;  /* 0x0000fd00ff3b7b82 */ /* 0x000e220000000800 */
[----:B------:R-:W1:Y:S01]  /*d3b0*/  SHFL.IDX PT, R5, R37, RZ, 0x181f ;  /* 0x00181fff25057589 */ /* 0x000e6200000e0000 */
[----:B------:R-:W-:-:S03]  /*d3c0*/  IMAD R57, R190, R57, RZ ;  /* 0x00000039be397224 */ /* 0x000fc600078e02ff */
[----:B------:R-:W2:Y:S04]  /*d3d0*/  SHFL.IDX PT, R14, R55, RZ, 0x181f ;  /* 0x00181fff370e7589 */ /* 0x000ea800000e0000 */
[----:B------:R-:W3:Y:S04]  /*d3e0*/  SHFL.IDX PT, R3, R10, RZ, 0x181f ;  /* 0x00181fff0a037589 */ /* 0x000ee800000e0000 */
[----:B------:R-:W4:Y:S01]  /*d3f0*/  SHFL.IDX PT, R7, R53, RZ, 0x181f ;  /* 0x00181fff35077589 */ /* 0x000f2200000e0000 */
[----:B0-----:R-:W-:-:S04]  /*d400*/  ISETP.GE.AND P0, PT, R16, R59, PT ;  /* 0x0000003b1000720c */ /* 0x001fc80003f06270 */
[----:B------:R-:W-:-:S13]  /*d410*/  ISETP.GE.OR P1, PT, R52, R57, P0 ;  /* 0x000000393400720c */ /* 0x000fda0000726670 */
[C---:B-1----:R-:W-:Y:S02]  /*d420*/  @!P1 IADD3 R0, P2, R16.reuse, R5, RZ ;  /* 0x0000000510009210 */ /* 0x042fe40007f5e0ff */
[----:B--2---:R-:W-:-:S03]  /*d430*/  @!P1 IADD3 R14, P3, R16, R14, RZ ;  /* 0x0000000e100e9210 */ /* 0x004fc60007f7e0ff */
[--C-:B---3--:R-:W-:Y:S02]  /*d440*/  @!P1 IMAD.X R5, R3, 0x1, R17.reuse, P2 ;  /* 0x0000000103059824 */ /* 0x108fe400010e0611 */
[----:B----4-:R-:W-:Y:S02]  /*d450*/  @!P1 IMAD.X R3, R7, 0x1, R17, P3 ;  /* 0x0000000107039824 */ /* 0x010fe400018e0611 */
[----:B------:R-:W-:Y:S02]  /*d460*/  @!P1 IMAD.MOV.U32 R4, RZ, RZ, R0 ;  /* 0x000000ffff049224 */ /* 0x000fe400078e0000 */
[----:B------:R-:W-:Y:S02]  /*d470*/  @!P1 IMAD.MOV.U32 R24, RZ, RZ, R14 ;  /* 0x000000ffff189224 */ /* 0x000fe400078e000e */
[----:B------:R-:W-:Y:S02]  /*d480*/  @!P1 IMAD.MOV.U32 R25, RZ, RZ, R3 ;  /* 0x000000ffff199224 */ /* 0x000fe400078e0003 */
[----:B------:R-:W2:Y:S04]  /*d490*/  @!P1 LD.E.128 R4, desc[UR36][R4.64] ;  /* 0x0000002404049980 */ /* 0x000ea8000c101d00 */
[----:B------:R-:W3:Y:S01]  /*d4a0*/  @!P1 LD.E.128 R24, desc[UR36][R24.64] ;  /* 0x0000002418189980 */ /* 0x000ee2000c101d00 */
[----:B------:R-:W-:-:S02]  /*d4b0*/  CS2R R20, SRZ ;  /* 0x0000000000147805 */ /* 0x000fc4000001ff00 */
[----:B------:R-:W-:Y:S02]  /*d4c0*/  CS2R R38, SRZ ;  /* 0x0000000000267805 */ /* 0x000fe4000001ff00 */
[----:B------:R-:W-:Y:S01]  /*d4d0*/  CS2R R40, SRZ ;  /* 0x0000000000287805 */ /* 0x000fe2000001ff00 */
[----:B------:R0:W1:Y:S01]  /*d4e0*/  SHFL.IDX PT, R3, R10, 0x1, 0x181f ;  /* 0x00381f000a037f89 */ /* 0x00006200000e0000 */
[----:B------:R-:W-:-:S03]  /*d4f0*/  CS2R R42, SRZ ;  /* 0x00000000002a7805 */ /* 0x000fc6000001ff00 */
[----:B------:R0:W4:Y:S04]  /*d500*/  SHFL.IDX PT, R9, R37, 0x1, 0x181f ;  /* 0x00381f0025097f89 */ /* 0x00012800000e0000 */
[----:B------:R0:W0:Y:S04]  /*d510*/  SHFL.IDX PT, R33, R53, 0x1, 0x181f ;  /* 0x00381f0035217f89 */ /* 0x00002800000e0000 */
[----:B------:R0:W0:Y:S01]  /*d520*/  SHFL.IDX PT, R14, R55, 0x1, 0x181f ;  /* 0x00381f00370e7f89 */ /* 0x00002200000e0000 */
[----:B--2---:R-:W-:Y:S01]  /*d530*/  @!P1 IMAD.MOV.U32 R20, RZ, RZ, R4 ;  /* 0x000000ffff149224 */ /* 0x004fe200078e0004 */
[----:B------:R-:W-:Y:S01]  /*d540*/  @!P1 MOV R21, R5 ;  /* 0x0000000500159202 */ /* 0x000fe20000000f00 */
[----:B------:R-:W-:Y:S01]  /*d550*/  @!P1 IMAD.MOV.U32 R38, RZ, RZ, R6 ;  /* 0x000000ffff269224 */ /* 0x000fe200078e0006 */
[----:B------:R-:W-:Y:S01]  /*d560*/  CS2R R4, SRZ ;  /* 0x0000000000047805 */ /* 0x000fe2000001ff00 */
[----:B------:R-:W-:-:S02]  /*d570*/  @!P1 IMAD.MOV.U32 R39, RZ, RZ, R7 ;  /* 0x000000ffff279224 */ /* 0x000fc400078e0007 */
[----:B---3--:R-:W-:Y:S02]  /*d580*/  @!P1 IMAD.MOV.U32 R40, RZ, RZ, R24 ;  /* 0x000000ffff289224 */ /* 0x008fe400078e0018 */
[----:B------:R-:W-:Y:S02]  /*d590*/  @!P1 IMAD.MOV.U32 R41, RZ, RZ, R25 ;  /* 0x000000ffff299224 */ /* 0x000fe400078e0019 */
[----:B------:R-:W-:Y:S02]  /*d5a0*/  @!P1 IMAD.MOV.U32 R42, RZ, RZ, R26 ;  /* 0x000000ffff2a9224 */ /* 0x000fe400078e001a */
[----:B01--4-:R-:W-:-:S07]  /*d5b0*/  @!P1 IMAD.MOV.U32 R43, RZ, RZ, R27 ;  /* 0x000000ffff2b9224 */ /* 0x013fce00078e001b */
.L_x_2180:
[----:B------:R-:W-:Y:S01]  /*d5c0*/  VIADD R0, R52, 0x20 ;  /* 0x0000002034007836 */ /* 0x000fe20000000000 */
[----:B------:R-:W-:Y:S01]  /*d5d0*/  BSSY B1, `(.L_x_1841) ;  /* 0x0000010000017945 */ /* 0x000fe20003800000 */
[----:B------:R-:W-:Y:S02]  /*d5e0*/  CS2R R6, SRZ ;  /* 0x0000000000067805 */ /* 0x000fe4000001ff00 */
[----:B------:R-:W-:Y:S02]  /*d5f0*/  CS2R R28, SRZ ;  /* 0x00000000001c7805 */ /* 0x000fe4000001ff00 */
[----:B------:R-:W-:Y:S02]  /*d600*/  CS2R R30, SRZ ;  /* 0x00000000001e7805 */ /* 0x000fe4000001ff00 */
[----:B------:R-:W-:-:S13]  /*d610*/  ISETP.GE.AND P1, PT, R0, R57, PT ;  /* 0x000000390000720c */ /* 0x000fda0003f26270 */
[----:B------:R-:W-:Y:S05]  /*d620*/  @P1 BRA `(.L_x_1842) ;  /* 0x0000000000281947 */ /* 0x000fea0003800000 */
[----:B------:R-:W-:Y:S02]  /*d630*/  CS2R R6, SRZ ;  /* 0x0000000000067805 */ /* 0x000fe4000001ff00 */
[----:B------:R-:W-:Y:S02]  /*d640*/  CS2R R28, SRZ ;  /* 0x00000000001c7805 */ /* 0x000fe4000001ff00 */
[----:B------:R-:W-:Y:S01]  /*d650*/  CS2R R30, SRZ ;  /* 0x00000000001e7805 */ /* 0x000fe2000001ff00 */
[----:B------:R-:W-:Y:S06]  /*d660*/  @P0 BRA `(.L_x_1842) ;  /* 0x0000000000180947 */ /* 0x000fec0003800000 */
[C---:B------:R-:W-:Y:S02]  /*d670*/  IADD3 R28, P1, R16.reuse, R9, RZ ;  /* 0x00000009101c7210 */ /* 0x040fe40007f3e0ff */
[----:B------:R-:W-:-:S03]  /*d680*/  IADD3 R4, P2, R16, R14, RZ ;  /* 0x0000000e10047210 */ /* 0x000fc60007f5e0ff */
[--C-:B------:R-:W-:Y:S02]  /*d690*/  IMAD.X R29, R3, 0x1, R17.reuse, P1 ;  /* 0x00000001031d7824 */ /* 0x100fe400008e0611 */
[----:B------:R-:W-:-:S04]  /*d6a0*/  IMAD.X R5, R33, 0x1, R17, P2 ;  /* 0x0000000121057824 */ /* 0x000fc800010e0611 */
[----:B------:R-:W5:Y:S04]  /*d6b0*/  LD.E.128 R28, desc[UR36][R28.64] ;  /* 0x000000241c1c7980 */ /* 0x000f68000c101d00 */
[----:B------:R-:W5:Y:S02]  /*d6c0*/  LD.E.128 R4, desc[UR36][R4.64] ;  /* 0x0000002404047980 */ /* 0x000f64000c101d00 */
.L_x_1842:
[----:B------:R-:W-:Y:S05]  /*d6d0*/  BSYNC B1 ;  /* 0x0000000000017941 */ /* 0x000fea0003800000 */
.L_x_1841:
[----:B------:R-:W-:-:S03]  /*d6e0*/  UMOV UR4, 0xffffffff ;  /* 0xffffffff00047882 */ /* 0x000fc60000000000 */
[----:B------:R-:W-:Y:S05]  /*d6f0*/  BRA.DIV UR4, `(.L_x_1843) ;  /* 0x000001a604647947 */ /* 0x000fea000b800000 */
[----:B------:R-:W0:Y:S01]  /*d700*/  SHFL.IDX PT, R9, R37, 0x2, 0x181f ;  /* 0x00581f0025097f89 */ /* 0x000e2200000e0000 */
[----:B------:R-:W-:-:S03]  /*d710*/  IADD3 R0, R52, 0x40, RZ ;  /* 0x0000004034007810 */ /* 0x000fc60007ffe0ff */
[----:B------:R-:W1:Y:S01]  /*d720*/  SHFL.IDX PT, R14, R55, 0x2, 0x181f ;  /* 0x00581f00370e7f89 */ /* 0x000e6200000e0000 */
[----:B------:R-:W-:-:S03]  /*d730*/  ISETP.GE.OR P1, PT, R0, R57, P0 ;  /* 0x000000390000720c */ /* 0x000fc60000726670 */
[----:B------:R-:W2:Y:S04]  /*d740*/  SHFL.IDX PT, R3, R10, 0x2, 0x181f ;  /* 0x00581f000a037f89 */ /* 0x000ea800000e0000 */
[----:B------:R-:W3:Y:S06]  /*d750*/  SHFL.IDX PT, R25, R53, 0x2, 0x181f ;  /* 0x00581f0035197f89 */ /* 0x000eec00000e0000 */
[----:B0-----:R-:W-:-:S02]  /*d760*/  @!P1 IADD3 R0, P2, R16, R9, RZ ;  /* 0x0000000910009210 */ /* 0x001fc40007f5e0ff */
[----:B-1----:R-:W-:-:S03]  /*d770*/  @!P1 IADD3 R14, P3, R16, R14, RZ ;  /* 0x0000000e100e9210 */ /* 0x002fc60007f7e0ff */
[----:B------:R-:W-:Y:S02]  /*d780*/  @!P1 IMAD.MOV.U32 R8, RZ, RZ, R0 ;  /* 0x000000ffff089224 */ /* 0x000fe400078e0000 */
[--C-:B--2---:R-:W-:Y:S02]  /*d790*/  @!P1 IMAD.X R9, R3, 0x1, R17.reuse, P2 ;  /* 0x0000000103099824 */ /* 0x104fe400010e0611 */
[----:B---3--:R-:W-:Y:S02]  /*d7a0*/  @!P1 IMAD.X R3, R25, 0x1, R17, P3 ;  /* 0x0000000119039824 */ /* 0x008fe400018e0611 */
[----:B------:R-:W-:Y:S01]  /*d7b0*/  @!P1 IMAD.MOV.U32 R32, RZ, RZ, R14 ;  /* 0x000000ffff209224 */ /* 0x000fe200078e000e */
[----:B------:R0:W2:Y:S01]  /*d7c0*/  @!P1 LD.E.128 R24, desc[UR36][R8.64] ;  /* 0x0000002408189980 */ /* 0x0000a2000c101d00 */
[----:B------:R-:W-:-:S06]  /*d7d0*/  @!P1 IMAD.MOV.U32 R33, RZ, RZ, R3 ;  /* 0x000000ffff219224 */ /* 0x000fcc00078e0003 */
[----:B------:R-:W3:Y:S01]  /*d7e0*/  @!P1 LD.E.128 R32, desc[UR36][R32.64] ;  /* 0x0000002420209980 */ /* 0x000ee2000c101d00 */
[----:B------:R-:W-:Y:S02]  /*d7f0*/  CS2R R44, SRZ ;  /* 0x00000000002c7805 */ /* 0x000fe4000001ff00 */
[----:B------:R-:W-:Y:S02]  /*d800*/  CS2R R46, SRZ ;  /* 0x00000000002e7805 */ /* 0x000fe4000001ff00 */
[----:B------:R-:W-:Y:S01]  /*d810*/  CS2R R48, SRZ ;  /* 0x0000000000307805 */ /* 0x000fe2000001ff00 */
[----:B------:R-:W1:Y:S01]  /*d820*/  SHFL.IDX PT, R37, R37, 0x3, 0x181f ;  /* 0x00781f0025257f89 */ /* 0x000e6200000e0000 */
[----:B------:R-:W-:Y:S02]  /*d830*/  CS2R R50, SRZ ;  /* 0x0000000000327805 */ /* 0x000fe4000001ff00 */
[----:B0-----:R-:W-:Y:S01]  /*d840*/  CS2R R8, SRZ ;  /* 0x0000000000087805 */ /* 0x001fe2000001ff00 */
[----:B------:R0:W4:Y:S04]  /*d850*/  SHFL.IDX PT, R3, R10, 0x3, 0x181f ;  /* 0x00781f000a037f89 */ /* 0x00012800000e0000 */
[----:B------:R-:W0:Y:S04]  /*d860*/  SHFL.IDX PT, R55, R55, 0x3, 0x181f ;  /* 0x00781f0037377f89 */ /* 0x000e2800000e0000 */
[----:B------:R-:W0:Y:S01]  /*d870*/  SHFL.IDX PT, R53, R53, 0x3, 0x181f ;  /* 0x00781f0035357f89 */ /* 0x000e2200000e0000 */
[----:B--2---:R-:W-:-:S02]  /*d880*/  @!P1 IMAD.MOV.U32 R44, RZ, RZ, R24 ;  /* 0x000000ffff2c9224 */ /* 0x004fc400078e0018 */
[----:B------:R-:W-:Y:S02]  /*d890*/  @!P1 IMAD.MOV.U32 R45, RZ, RZ, R25 ;  /* 0x000000ffff2d9224 */ /* 0x000fe400078e0019 */
[----:B------:R-:W-:Y:S02]  /*d8a0*/  @!P1 IMAD.MOV.U32 R46, RZ, RZ, R26 ;  /* 0x000000ffff2e9224 */ /* 0x000fe400078e001a */
[----:B------:R-:W-:Y:S01]  /*d8b0*/  @!P1 IMAD.MOV.U32 R47, RZ, RZ, R27 ;  /* 0x000000ffff2f9224 */ /* 0x000fe200078e001b */
[----:B---3--:R-:W-:Y:S01]  /*d8c0*/  @!P1 MOV R48, R32 ;  /* 0x0000002000309202 */ /* 0x008fe20000000f00 */
[----:B------:R-:W-:Y:S02]  /*d8d0*/  @!P1 IMAD.MOV.U32 R49, RZ, RZ, R33 ;  /* 0x000000ffff319224 */ /* 0x000fe400078e0021 */
[----:B------:R-:W-:Y:S02]  /*d8e0*/  @!P1 IMAD.MOV.U32 R50, RZ, RZ, R34 ;  /* 0x000000ffff329224 */ /* 0x000fe400078e0022 */
[----:B01--4-:R-:W-:-:S07]  /*d8f0*/  @!P1 IMAD.MOV.U32 R51, RZ, RZ, R35 ;  /* 0x000000ffff339224 */ /* 0x013fce00078e0023 */
.L_x_2190:
[----:B------:R-:W-:Y:S01]  /*d900*/  VIADD R52, R52, 0x60 ;  /* 0x0000006034347836 */ /* 0x000fe20000000000 */
[----:B------:R-:W-:Y:S01]  /*d910*/  LEA.HI R0, R217, R217, RZ, 0x1 ;  /* 0x000000d9d9007211 */ /* 0x000fe200078f08ff */
[----:B------:R-:W-:Y:S01]  /*d920*/  BSSY B1, `(.L_x_1844) ;  /* 0x0000013000017945 */ /* 0x000fe20003800000 */
[----:B------:R-:W-:Y:S02]  /*d930*/  CS2R R10, SRZ ;  /* 0x00000000000a7805 */ /* 0x000fe4000001ff00 */
[----:B------:R-:W-:Y:S02]  /*d940*/  CS2R R12, SRZ ;  /* 0x00000000000c7805 */ /* 0x000fe4000001ff00 */
[----:B------:R-:W-:Y:S02]  /*d950*/  ISETP.GE.AND P1, PT, R52, R57, PT ;  /* 0x000000393400720c */ /* 0x000fe40003f26270 */
[----:B------:R-:W-:Y:S02]  /*d960*/  CS2R R14, SRZ ;  /* 0x00000000000e7805 */ /* 0x000fe4000001ff00 */
[----:B------:R-:W-:-:S05]  /*d970*/  LOP3.LUT R0, R0, 0xfffffffe, RZ, 0xc0, !PT ;  /* 0xfffffffe00007812 */ /* 0x000fca00078ec0ff */
[----:B------:R-:W-:-:S05]  /*d980*/  IMAD.IADD R0, R217, 0x1, -R0 ;  /* 0x00000001d9007824 */ /* 0x000fca00078e0a00 */
[----:B------:R-:W-:Y:S01]  /*d990*/  SHF.L.U32 R25, R0, 0x1f, RZ ;  /* 0x0000001f00197819 */ /* 0x000fe200000006ff */
[----:B------:R-:W-:Y:S06]  /*d9a0*/  @P1 BRA `(.L_x_1845) ;  /* 0x0000000000281947 */ /* 0x000fec0003800000 */
        /* <DEDUP_REMOVED lines=10> */
.L_x_1845:
[----:B------:R-:W-:Y:S05]  /*da50*/  BSYNC B1 ;  /* 0x0000000000017941 */ /* 0x000fea0003800000 */
.L_x_1844:
[----:B------:R-:W0:Y:S01]  /*da60*/  SYNCS.PHASECHK.TRANS64.TRYWAIT P4, [R184+URZ+0x28400], R25 ;  /* 0x02840019b80075a7 */ /* 0x000e22000808017f */
[----:B------:R-:W-:Y:S01]  /*da70*/  VIADD R24, R189, 0x40 ;  /* 0x00000040bd187836 */ /* 0x000fe20000000000 */
[----:B------:R-:W-:Y:S01]  /*da80*/  VIADDMNMX R0, R57, -R202, 0x80, PT ;  /* 0x0000008039007446 */ /* 0x000fe200038009ca */
[C---:B------:R-:W-:Y:S01]  /*da90*/  VIADD R3, R189.reuse, 0x60 ;  /* 0x00000060bd037836 */ /* 0x040fe20000000000 */
[----:B------:R-:W-:Y:S02]  /*daa0*/  BSSY B1, `(.L_x_1846) ;  /* 0x0000006000017945 */ /* 0x000fe40003800000 */
[-C--:B------:R-:W-:Y:S02]  /*dab0*/  ISETP.GE.OR P3, PT, R189, R0.reuse, P0 ;  /* 0x00000000bd00720c */ /* 0x080fe40000766670 */
[-C--:B------:R-:W-:Y:S02]  /*dac0*/  ISETP.GE.OR P2, PT, R227, R0.reuse, P0 ;  /* 0x00000000e300720c */ /* 0x080fe40000746670 */
[----:B------:R-:W-:-:S02]  /*dad0*/  ISETP.GE.OR P1, PT, R24, R0, P0 ;  /* 0x000000001800720c */ /* 0x000fc40000726670 */
[----:B------:R-:W-:Y:S01]  /*dae0*/  ISETP.GE.OR P0, PT, R3, R0, P0 ;  /* 0x000000000300720c */ /* 0x000fe20000706670 */
[----:B0-----:R-:W-:-:S12]  /*daf0*/  @!P4 BRA `(.L_x_1847) ;  /* 0x000001a40088c947 */ /* 0x001fd80003800000 */
.L_x_2191:
[----:B------:R-:W-:Y:S05]  /*db00*/  BSYNC B1 ;  /* 0x0000000000017941 */ /* 0x000fea0003800000 */
.L_x_1846:
[----:B------:R-:W-:Y:S04]  /*db10*/  BSSY B1, `(.L_x_1848) ;  /* 0x0000101000017945 */ /* 0x000fe80003800000 */
[----:B------:R-:W-:Y:S05]  /*db20*/  @P3 BRA `(.L_x_1849) ;  /* 0x0000000c00fc3947 */ /* 0x000fea0003800000 */
[----:B------:R-:W-:Y:S02]  /*db30*/  SHF.R.U32.HI R0, RZ, 0x8, R20 ;  /* 0x00000008ff007819 */ /* 0x000fe40000011614 */
[----:B------:R-:W-:Y:S02]  /*db40*/  LOP3.LUT R24, R20, 0xff, RZ, 0xc0, !PT ;  /* 0x000000ff14187812 */ /* 0x000fe400078ec0ff */
[----:B------:R-:W-:Y:S02]  /*db50*/  LOP3.LUT R3, R0, 0xff, RZ, 0xc0, !PT ;  /* 0x000000ff00037812 */ /* 0x000fe400078ec0ff */
[----:B------:R-:W-:Y:S02]  /*db60*/  LEA.HI R0, R59, R214, RZ, 0x1c ;  /* 0x000000d63b007211 */ /* 0x000fe400078fe0ff */
[----:B------:R-:W-:Y:S02]  /*db70*/  PRMT R52, R3, 0x7604, R24 ;  /* 0x0000760403347816 */ /* 0x000fe40000000018 */
[----:B------:R-:W-:-:S02]  /*db80*/  SHF.R.S32.HI R3, RZ, 0x1f, R0 ;  /* 0x0000001fff037819 */ /* 0x000fc40000011400 */
[----:B------:R-:W-:Y:S02]  /*db90*/  SHF.R.U32.HI R35, RZ, 0x3, R206 ;  /* 0x00000003ff237819 */ /* 0x000fe400000116ce */
[----:B------:R-:W-:Y:S02]  /*dba0*/  LEA.HI R24, R3, R0, RZ, 0x3 ;  /* 0x0000000003187211 */ /* 0x000fe400078f18ff */
[----:B------:R-:W-:Y:S02]  /*dbb0*/  SHF.L.U32 R3, R0, 0x4, RZ ;  /* 0x0000000400037819 */ /* 0x000fe400000006ff */
[----:B------:R-:W-:Y:S01]  /*dbc0*/  SHF.R.U32.HI R0, RZ, 0x8, R40 ;  /* 0x00000008ff007819 */ /* 0x000fe20000011628 */
[----:B------:R-:W-:Y:S01]  /*dbd0*/  IMAD.SHL.U32 R24, R24, 0x800, RZ ;  /* 0x0000080018187824 */ /* 0x000fe200078e00ff */
[----:B------:R-:W-:Y:S02]  /*dbe0*/  LOP3.LUT R3, R206, 0x70, R3, 0xf8, !PT ;  /* 0x00000070ce037812 */ /* 0x000fe400078ef803 */
[----:B------:R-:W-:-:S02]  /*dbf0*/  LOP3.LUT R33, R0, 0xff, RZ, 0xc0, !PT ;  /* 0x000000ff00217812 */ /* 0x000fc400078ec0ff */
[----:B------:R-:W-:Y:S02]  /*dc00*/  LOP3.LUT R0, R3, R35, RZ, 0x3c, !PT ;  /* 0x0000002303007212 */ /* 0x000fe400078e3cff */
[----:B------:R-:W-:Y:S02]  /*dc10*/  SHF.R.U32.HI R27, RZ, 0x8, R39 ;  /* 0x00000008ff1b7819 */ /* 0x000fe40000011627 */
[----:B------:R-:W-:Y:S02]  /*dc20*/  LOP3.LUT R3, R24, 0xffffc000, RZ, 0xc0, !PT ;  /* 0xffffc00018037812 */ /* 0x000fe400078ec0ff */
[----:B0-----:R-:W-:Y:S02]  /*dc30*/  SHF.R.U32.HI R25, RZ, 0x8, R21 ;  /* 0x00000008ff197819 */ /* 0x001fe40000011615 */
[----:B------:R-:W-:Y:S02]  /*dc40*/  LOP3.LUT R32, R39, 0xff, RZ, 0xc0, !PT ;  /* 0x000000ff27207812 */ /* 0x000fe400078ec0ff */
[----:B------:R-:W-:-:S02]  /*dc50*/  LOP3.LUT R34, R40, 0xff, RZ, 0xc0, !PT ;  /* 0x000000ff28227812 */ /* 0x000fc400078ec0ff */
[----:B------:R-:W-:Y:S02]  /*dc60*/  LOP3.LUT R27, R27, 0xff, RZ, 0xc0, !PT ;  /* 0x000000ff1b1b7812 */ /* 0x000fe400078ec0ff */
[----:B------:R-:W-:Y:S02]  /*dc70*/  IADD3 R3, R0, R3, R210 ;  /* 0x0000000300037210 */ /* 0x000fe40007ffe0d2 */
[----:B------:R-:W-:Y:S02]  /*dc80*/  SHF.R.U32.HI R0, RZ, 0x8, R41 ;  /* 0x00000008ff007819 */ /* 0x000fe40000011629 */
[----:B------:R-:W-:Y:S02]  /*dc90*/  LOP3.LUT R26, R21, 0xff, RZ, 0xc0, !PT ;  /* 0x000000ff151a7812 */ /* 0x000fe400078ec0ff */
[----:B------:R-:W-:Y:S02]  /*dca0*/  LOP3.LUT R25, R25, 0xff, RZ, 0xc0, !PT ;  /* 0x000000ff19197812 */ /* 0x000fe400078ec0ff */
[----:B------:R-:W-:-:S02]  /*dcb0*/  PRMT R58, R27, 0x7604, R32 ;  /* 0x000076041b3a7816 */ /* 0x000fc40000000020 */
[----:B------:R-:W-:Y:S02]  /*dcc0*/  PRMT R57, R33, 0x7604, R34 ;  /* 0x0000760421397816 */ /* 0x000fe40000000022 */
[----:B------:R-:W-:Y:S02]  /*dcd0*/  LOP3.LUT R33, R41, 0xff, RZ, 0xc0, !PT ;  /* 0x000000ff29217812 */ /* 0x000fe400078ec0ff */
[----:B------:R-:W-:Y:S02]  /*dce0*/  SHF.R.U32.HI R32, RZ, 0x8, R42 ;  /* 0x00000008ff207819 */ /* 0x000fe4000001162a */
[----:B------:R-:W-:Y:S02]  /*dcf0*/  SHF.R.U32.HI R34, RZ, 0x8, R43 ;  /* 0x00000008ff227819 */ /* 0x000fe4000001162b */
[----:B------:R-:W-:Y:S02]  /*dd00*/  LOP3.LUT R0, R0, 0xff, RZ, 0xc0, !PT ;  /* 0x000000ff00007812 */ /* 0x000fe400078ec0ff */
[----:B------:R-:W-:-:S02]  /*dd10*/  PRMT R54, R25, 0x7604, R26 ;  /* 0x0000760419367816 */ /* 0x000fc4000000001a */
[----:B------:R-:W-:Y:S02]  /*dd20*/  SHF.R.U32.HI R25, RZ, 0x8, R38 ;  /* 0x00000008ff197819 */ /* 0x000fe40000011626 */
[----:B------:R-:W-:Y:S02]  /*dd30*/  LOP3.LUT R35, R42, 0xff, RZ, 0xc0, !PT ;  /* 0x000000ff2a237812 */ /* 0x000fe400078ec0ff */
[----:B------:R-:W-:Y:S02]  /*dd40*/  LOP3.LUT R32, R32, 0xff, RZ, 0xc0, !PT ;  /* 0x000000ff20207812 */ /* 0x000fe400078ec0ff */
[----:B------:R-:W-:Y:S02]  /*dd50*/  LOP3.LUT R34, R34, 0xff, RZ, 0xc0, !PT ;  /* 0x000000ff22227812 */ /* 0x000fe400078ec0ff */
[----:B------:R-:W-:Y:S01]  /*dd60*/  PRMT R61, R0, 0x7604, R33 ;  /* 0x00007604003d7816 */ /* 0x000fe20000000021 */
[----:B------:R-:W-:Y:S01]  /*dd70*/  IMAD.IADD R0, R184, 0x1, R3 ;  /* 0x00000001b8007824 */ /* 0x000fe200078e0203 */
[----:B------:R-:W-:-:S02]  /*dd80*/  LOP3.LUT R37, R43, 0xff, RZ, 0xc0, !PT ;  /* 0x000000ff2b257812 */ /* 0x000fc400078ec0ff */
[----:B------:R-:W-:Y:S02]  /*dd90*/  LOP3.LUT R26, R38, 0xff, RZ, 0xc0, !PT ;  /* 0x000000ff261a7812 */ /* 0x000fe400078ec0ff */
[----:B------:R-:W-:Y:S02]  /*dda0*/  LOP3.LUT R25, R25, 0xff, RZ, 0xc0, !PT ;  /* 0x000000ff19197812 */ /* 0x000fe400078ec0ff */
[----:B------:R-:W-:Y:S02]  /*ddb0*/  PRMT R63, R32, 0x7604, R35 ;  /* 0x00007604203f7816 */ /* 0x000fe40000000023 */
[----:B------:R-:W-:Y:S02]  /*ddc0*/  PRMT R67, R34, 0x7604, R37 ;  /* 0x0000760422437816 */ /* 0x000fe40000000025 */
[----:B------:R-:W0:Y:S01]  /*ddd0*/  LDS.128 R32, [R0+0x18000] ;  /* 0x0180000000207984 */ /* 0x000e220000000c00 */
[----:B------:R-:W-:Y:S02]  /*dde0*/  PRMT R56, R25, 0x7604, R26 ;  /* 0x0000760419387816 */ /* 0x000fe4000000001a */
[----:B------:R-:W-:Y:S01]  /*ddf0*/  SHF.R.U32.HI R37, RZ, 0x10, R21 ;  /* 0x00000010ff257819 */ /* 0x000fe20000011615 */
[----:B------:R-:W1:Y:S01]  /*de00*/  LDS.128 R24, [R211+0x18000] ;  /* 0x01800000d3187984 */ /* 0x000e620000000c00 */
[----:B------:R-:W-:-:S02]  /*de10*/  SHF.R.U32.HI R53, RZ, 0x10, R38 ;  /* 0x00000010ff357819 */ /* 0x000fc40000011626 */
[----:B------:R-:W-:Y:S02]  /*de20*/  LOP3.LUT R37, R37, 0xff, RZ, 0xc0, !PT ;  /* 0x000000ff25257812 */ /* 0x000fe400078ec0ff */
[----:B------:R-:W-:Y:S02]  /*de30*/  SHF.R.U32.HI R3, RZ, 0x10, R20 ;  /* 0x00000010ff037819 */ /* 0x000fe40000011614 */
[----:B------:R-:W-:Y:S02]  /*de40*/  LOP3.LUT R53, R53, 0xff, RZ, 0xc0, !PT ;  /* 0x000000ff35357812 */ /* 0x000fe400078ec0ff */
[----:B------:R-:W-:Y:S02]  /*de50*/  SHF.R.U32.HI R55, RZ, 0x10, R39 ;  /* 0x00000010ff377819 */ /* 0x000fe40000011627 */
[----:B------:R-:W-:Y:S02]  /*de60*/  PRMT R37, R37, 0x7054, R54 ;  /* 0x0000705425257816 */ /* 0x000fe40000000036 */
[----:B------:R-:W-:-:S02]  /*de70*/  SHF.R.U32.HI R54, RZ, 0x10, R41 ;  /* 0x00000010ff367819 */ /* 0x000fc40000011629 */
[----:B------:R-:W-:Y:S02]  /*de80*/  LOP3.LUT R3, R3, 0xff, RZ, 0xc0, !PT ;  /* 0x000000ff03037812 */ /* 0x000fe400078ec0ff */
[----:B------:R-:W-:Y:S02]  /*de90*/  PRMT R53, R53, 0x7054, R56 ;  /* 0x0000705435357816 */ /* 0x000fe40000000038 */
[----:B------:R-:W-:Y:S02]  /*dea0*/  LOP3.LUT R55, R55, 0xff, RZ, 0xc0, !PT ;  /* 0x000000ff37377812 */ /* 0x000fe400078ec0ff */
[----:B------:R-:W-:Y:S02]  /*deb0*/  SHF.R.U32.HI R56, RZ, 0x10, R42 ;  /* 0x00000010ff387819 */ /* 0x000fe4000001162a */
[----:B------:R-:W-:Y:S02]  /*dec0*/  LOP3.LUT R54, R54, 0xff, RZ, 0xc0, !PT ;  /* 0x000000ff36367812 */ /* 0x000fe400078ec0ff */
[----:B------:R-:W-:-:S02]  /*ded0*/  PRMT R3, R3, 0x7054, R52 ;  /* 0x0000705403037816 */ /* 0x000fc40000000034 */
[----:B------:R-:W-:Y:S02]  /*dee0*/  PRMT R55, R55, 0x7054, R58 ;  /* 0x0000705437377816 */ /* 0x000fe4000000003a */
[----:B------:R-:W-:Y:S02]  /*def0*/  SHF.R.U32.HI R52, RZ, 0x10, R40 ;  /* 0x00000010ff347819 */ /* 0x000fe40000011628 */
[----:B------:R-:W-:Y:S02]  /*df00*/  LOP3.LUT R56, R56, 0xff, RZ, 0xc0, !PT ;  /* 0x000000ff38387812 */ /* 0x000fe400078ec0ff */
[----:B------:R-:W-:Y:S02]  /*df10*/  SHF.R.U32.HI R58, RZ, 0x10, R43 ;  /* 0x00000010ff3a7819 */ /* 0x000fe4000001162b */
[----:B------:R-:W-:Y:S02]  /*df20*/  PRMT R61, R54, 0x7054, R61 ;  /* 0x00007054363d7816 */ /* 0x000fe4000000003d */
[----:B------:R-:W-:-:S02]  /*df30*/  LOP3.LUT R52, R52, 0xff, RZ, 0xc0, !PT ;  /* 0x000000ff34347812 */ /* 0x000fc400078ec0ff */
[----:B------:R-:W-:Y:S02]  /*df40*/  PRMT R65, R56, 0x7054, R63 ;  /* 0x0000705438417816 */ /* 0x000fe4000000003f */
[----:B------:R-:W-:Y:S02]  /*df50*/  LOP3.LUT R58, R58, 0xff, RZ, 0xc0, !PT ;  /* 0x000000ff3a3a7812 */ /* 0x000fe400078ec0ff */
[----:B------:R-:W-:Y:S02]  /*df60*/  LOP3.LUT R63, R61, 0xff000000, R41, 0xf8, !PT ;  /* 0xff0000003d3f7812 */ /* 0x000fe400078ef829 */
[----:B------:R-:W-:Y:S02]  /*df70*/  LOP3.LUT R60, R37, 0xff000000, R21, 0xf8, !PT ;  /* 0xff000000253c7812 */ /* 0x000fe400078ef815 */
[----:B------:R-:W-:Y:S02]  /*df80*/  PRMT R57, R52, 0x7054, R57 ;  /* 0x0000705434397816 */ /* 0x000fe40000000039 */
[----:B------:R-:W-:-:S02]  /*df90*/  LOP3.LUT R21, R65, 0xff000000, R42, 0xf8, !PT ;  /* 0xff00000041157812 */ /* 0x000fc400078ef82a */
[----:B------:R-:W-:Y:S02]  /*dfa0*/  PRMT R67, R58, 0x7054, R67 ;  /* 0x000070543a437816 */ /* 0x000fe40000000043 */
[----:B------:R-:W-:Y:S02]  /*dfb0*/  F2FP.F16.E4M3.UNPACK_B R65, R63 ;  /* 0x0000003fff41723e */ /* 0x000fe400020006ff */
[----:B0-----:R-:W-:Y:S02]  /*dfc0*/  F2FP.F16.E4M3.UNPACK_B R52, R33 ;  /* 0x00000021ff34723e */ /* 0x001fe400020006ff */
[----:B------:R-:W-:Y:S02]  /*dfd0*/  F2FP.F16.E4M3.UNPACK_B R61, R60 ;  /* 0x0000003cff3d723e */ /* 0x000fe400020006ff */
[----:B------:R-:W-:Y:S02]  /*dfe0*/  LOP3.LUT R58, R3, 0xff000000, R20, 0xf8, !PT ;  /* 0xff000000033a7812 */ /* 0x000fe400078ef814 */
[----:B------:R-:W-:-:S02]  /*dff0*/  LOP3.LUT R3, R53, 0xff000000, R38, 0xf8, !PT ;  /* 0xff00000035037812 */ /* 0x000fc400078ef826 */
[----:B------:R-:W-:Y:S02]  /*e000*/  LOP3.LUT R62, R55, 0xff000000, R39, 0xf8, !PT ;  /* 0xff000000373e7812 */ /* 0x000fe400078ef827 */
[----:B------:R-:W-:Y:S02]  /*e010*/  LOP3.LUT R64, R57, 0xff000000, R40, 0xf8, !PT ;  /* 0xff00000039407812 */ /* 0x000fe400078ef828 */
[----:B------:R-:W-:Y:S01]  /*e020*/  LOP3.LUT R68, R67, 0xff000000, R43, 0xf8, !PT ;  /* 0xff00000043447812 */ /* 0x000fe200078ef82b */
[--C-:B------:R-:W-:Y:S01]  /*e030*/  HADD2.F32 R67, -RZ, R65.reuse.H0_H0 ;  /* 0x20000041ff437230 */ /* 0x100fe20000004100 */
[-C--:B-1----:R-:W-:Y:S01]  /*e040*/  F2FP.F16.E4M3.UNPACK_B R38, R25.reuse ;  /* 0x00000019ff26723e */ /* 0x082fe200020006ff */
[----:B------:R-:W-:Y:S01]  /*e050*/  HADD2.F32 R65, -RZ, R65.H1_H1 ;  /* 0x30000041ff417230 */ /* 0x000fe20000004100 */
[-C--:B------:R-:W-:Y:S02]  /*e060*/  F2FP.F16.E4M3.UNPACK_B R39, R24.reuse ;  /* 0x00000018ff27723e */ /* 0x080fe400020006ff */
[----:B------:R-:W-:Y:S01]  /*e070*/  F2FP.F16.E4M3.UNPACK_B R40, R24.H1 ;  /* 0x00000018ff28723e */ /* 0x000fe200030006ff */
[--C-:B------:R-:W-:Y:S01]  /*e080*/  HADD2.F32 R24, -RZ, R52.reuse.H0_H0 ;  /* 0x20000034ff187230 */ /* 0x100fe20000004100 */
[----:B------:R-:W-:Y:S01]  /*e090*/  F2FP.F16.E4M3.UNPACK_B R41, R25.H1 ;  /* 0x00000019ff29723e */ /* 0x000fe200030006ff */
[--C-:B------:R-:W-:Y:S01]  /*e0a0*/  HADD2.F32 R25, -RZ, R61.reuse.H0_H0 ;  /* 0x2000003dff197230 */ /* 0x100fe20000004100 */
[-C--:B------:R-:W-:Y:S01]  /*e0b0*/  F2FP.F16.E4M3.UNPACK_B R42, R27.reuse ;  /* 0x0000001bff2a723e */ /* 0x080fe200020006ff */
[----:B------:R-:W-:Y:S01]  /*e0c0*/  HADD2.F32 R61, -RZ, R61.H1_H1 ;  /* 0x3000003dff3d7230 */ /* 0x000fe20000004100 */
[----:B------:R-:W-:Y:S01]  /*e0d0*/  F2FP.F16.E4M3.UNPACK_B R43, R27.H1 ;  /* 0x0000001bff2b723e */ /* 0x000fe200030006ff */
[----:B------:R-:W-:Y:S01]  /*e0e0*/  HADD2.F32 R52, -RZ, R52.H1_H1 ;  /* 0x30000034ff347230 */ /* 0x000fe20000004100 */
[----:B------:R-:W-:-:S02]  /*e0f0*/  F2FP.F16.E4M3.UNPACK_B R20, R26 ;  /* 0x0000001aff14723e */ /* 0x000fc400020006ff */
[----:B------:R-:W-:Y:S01]  /*e100*/  F2FP.F16.E4M3.UNPACK_B R27, R26.H1 ;  /* 0x0000001aff1b723e */ /* 0x000fe200030006ff */
[--C-:B------:R-:W-:Y:S01]  /*e110*/  HADD2.F32 R26, -RZ, R38.reuse.H0_H0 ;  /* 0x20000026ff1a7230 */ /* 0x100fe20000004100 */
[----:B------:R-:W-:Y:S01]  /*e120*/  F2FP.F16.E4M3.UNPACK_B R55, R33.H1 ;  /* 0x00000021ff37723e */ /* 0x000fe200030006ff */
[C---:B------:R-:W-:Y:S01]  /*e130*/  FMUL.FTZ R33, R24.reuse, R67 ;  /* 0x0000004318217220 */ /* 0x040fe20000410000 */
[-C--:B------:R-:W-:Y:S01]  /*e140*/  F2FP.F16.E4M3.UNPACK_B R53, R32.reuse ;  /* 0x00000020ff35723e */ /* 0x080fe200020006ff */
[----:B------:R-:W-:Y:S01]  /*e150*/  HADD2.F32 R38, -RZ, R38.H1_H1 ;  /* 0x30000026ff267230 */ /* 0x000fe20000004100 */
[----:B------:R-:W-:Y:S01]  /*e160*/  F2FP.F16.E4M3.UNPACK_B R54, R32.H1 ;  /* 0x00000020ff36723e */ /* 0x000fe200030006ff */
[----:B------:R-:W-:Y:S01]  /*e170*/  FMUL.FTZ R32, R24, R25 ;  /* 0x0000001918207220 */ /* 0x000fe20000410000 */
[----:B------:R-:W-:Y:S01]  /*e180*/  F2FP.F16.E4M3.UNPACK_B R63, R63.H1 ;  /* 0x0000003fff3f723e */ /* 0x000fe200030006ff */
[C---:B------:R-:W-:Y:S01]  /*e190*/  FFMA.FTZ R25, R26.reuse, R25, -R33 ;  /* 0x000000191a197223 */ /* 0x040fe20000010821 */
[----:B------:R-:W-:Y:S01]  /*e1a0*/  F2FP.F16.E4M3.UNPACK_B R60, R60.H1 ;  /* 0x0000003cff3c723e */ /* 0x000fe200030006ff */
[----:B------:R-:W-:Y:S01]  /*e1b0*/  FFMA.FTZ R33, R26, R67, R32 ;  /* 0x000000431a217223 */ /* 0x000fe20000010020 */
[-C--:B------:R-:W-:Y:S01]  /*e1c0*/  F2FP.F16.E4M3.UNPACK_B R24, R34.reuse ;  /* 0x00000022ff18723e */ /* 0x080fe200020006ff */
[----:B------:R-:W-:Y:S01]  /*e1d0*/  HADD2.F32 R66, -RZ, R63.H0_H0 ;  /* 0x2000003fff427230 */ /* 0x000fe20000004100 */
[----:B------:R-:W-:Y:S01]  /*e1e0*/  F2FP.F16.E4M3.UNPACK_B R37, R34.H1 ;  /* 0x00000022ff25723e */ /* 0x000fe200030006ff */
[----:B------:R-:W-:-:S02]  /*e1f0*/  HADD2.F32 R26, -RZ, R55.H0_H0 ;  /* 0x20000037ff1a7230 */ /* 0x000fc40000004100 */
[C---:B------:R-:W-:Y:S01]  /*e200*/  FMUL.FTZ R32, R52.reuse, R61 ;  /* 0x0000003d34207220 */ /* 0x040fe20000410000 */
[----:B------:R-:W-:Y:S02]  /*e210*/  HADD2.F32 R34, -RZ, R60.H0_H0 ;  /* 0x2000003cff227230 */ /* 0x000fe40000004100 */
[----:B------:R-:W-:Y:S01]  /*e220*/  FMUL.FTZ R67, R52, R65 ;  /* 0x0000004134437220 */ /* 0x000fe20000410000 */
[-C--:B------:R-:W-:Y:S01]  /*e230*/  F2FP.F16.E4M3.UNPACK_B R56, R35.reuse ;  /* 0x00000023ff38723e */ /* 0x080fe200020006ff */
[C---:B------:R-:W-:Y:S01]  /*e240*/  FMUL.FTZ R52, R26.reuse, R66 ;  /* 0x000000421a347220 */ /* 0x040fe20000410000 */
[----:B------:R-:W-:Y:S01]  /*e250*/  F2FP.F16.E4M3.UNPACK_B R57, R35.H1 ;  /* 0x00000023ff39723e */ /* 0x000fe200030006ff */
[----:B------:R-:W-:Y:S02]  /*e260*/  HADD2.F32 R35, -RZ, R41.H0_H0 ;  /* 0x20000029ff237230 */ /* 0x000fe40000004100 */
[----:B------:R-:W-:Y:S01]  /*e270*/  FMUL.FTZ R69, R26, R34 ;  /* 0x000000221a457220 */ /* 0x000fe20000410000 */
[C---:B------:R-:W-:Y:S01]  /*e280*/  FFMA.FTZ R32, R38.reuse, R65, R32 ;  /* 0x0000004126207223 */ /* 0x040fe20000010020 */
[----:B------:R-:W-:Y:S01]  /*e290*/  FFMA.FTZ R26, R38, R61, -R67 ;  /* 0x0000003d261a7223 */ /* 0x000fe20000010843 */
[----:B------:R-:W-:Y:S01]  /*e2a0*/  F2FP.F16.E4M3.UNPACK_B R65, R68 ;  /* 0x00000044ff41723e */ /* 0x000fe200020006ff */
[C---:B------:R-:W-:Y:S01]  /*e2b0*/  FFMA.FTZ R34, R35.reuse, R34, -R52 ;  /* 0x0000002223227223 */ /* 0x040fe20000010834 */
[----:B------:R-:W-:Y:S01]  /*e2c0*/  F2FP.F16.E4M3.UNPACK_B R61, R62 ;  /* 0x0000003eff3d723e */ /* 0x000fe200020006ff */
[----:B------:R-:W-:Y:S01]  /*e2d0*/  FFMA.FTZ R35, R35, R66, R69 ;  /* 0x0000004223237223 */ /* 0x000fe20000010045 */
[----:B------:R-:W-:Y:S01]  /*e2e0*/  HADD2.F32 R66, -RZ, R63.H1_H1 ;  /* 0x3000003fff427230 */ /* 0x000fe20000004100 */
[----:B------:R-:W-:Y:S01]  /*e2f0*/  F2FP.F16.E4M3.UNPACK_B R62, R62.H1 ;  /* 0x0000003eff3e723e */ /* 0x000fe200030006ff */
[----:B------:R-:W-:Y:S01]  /*e300*/  HADD2.F32 R55, -RZ, R55.H1_H1 ;  /* 0x30000037ff377230 */ /* 0x000fe20000004100 */
[----:B------:R-:W-:Y:S01]  /*e310*/  F2FP.F16.E4M3.UNPACK_B R68, R68.H1 ;  /* 0x00000044ff44723e */ /* 0x000fe200030006ff */
[----:B------:R-:W-:-:S02]  /*e320*/  HADD2.F32 R67, -RZ, R65.H0_H0 ;  /* 0x20000041ff437230 */ /* 0x000fc40000004100 */
[----:B------:R-:W-:Y:S02]  /*e330*/  HADD2.F32 R38, -RZ, R56.H0_H0 ;  /* 0x20000038ff267230 */ /* 0x000fe40000004100 */
[C---:B------:R-:W-:Y:S01]  /*e340*/  FMUL.FTZ R70, R55.reuse, R66 ;  /* 0x0000004237467220 */ /* 0x040fe20000410000 */
[----:B------:R-:W-:Y:S02]  /*e350*/  HADD2.F32 R60, -RZ, R60.H1_H1 ;  /* 0x3000003cff3c7230 */ /* 0x000fe40000004100 */
[----:B------:R-:W-:Y:S02]  /*e360*/  HADD2.F32 R63, -RZ, R61.H0_H0 ;  /* 0x2000003dff3f7230 */ /* 0x000fe40000004100 */
[----:B------:R-:W-:Y:S01]  /*e370*/  FMUL.FTZ R71, R38, R67 ;  /* 0x0000004326477220 */ /* 0x000fe20000410000 */
[----:B------:R-:W-:Y:S02]  /*e380*/  HADD2.F32 R41, -RZ, R41.H1_H1 ;  /* 0x30000029ff297230 */ /* 0x000fe40000004100 */
[----:B------:R-:W-:Y:S01]  /*e390*/  FMUL.FTZ R55, R55, R60 ;  /* 0x0000003c37377220 */ /* 0x000fe20000410000 */
[----:B------:R-:W-:-:S02]  /*e3a0*/  HADD2.F32 R52, -RZ, R42.H0_H0 ;  /* 0x2000002aff347230 */ /* 0x000fc40000004100 */
[-C--:B------:R-:W-:Y:S01]  /*e3b0*/  FMUL.FTZ R72, R38, R63.reuse ;  /* 0x0000003f26487220 */ /* 0x080fe20000410000 */
[----:B------:R-:W-:Y:S02]  /*e3c0*/  HADD2.F32 R65, -RZ, R65.H1_H1 ;  /* 0x30000041ff417230 */ /* 0x000fe40000004100 */
[C---:B------:R-:W-:Y:S01]  /*e3d0*/  FFMA.FTZ R69, R41.reuse, R60, -R70 ;  /* 0x0000003c29457223 */ /* 0x040fe20000010846 */
[----:B------:R-:W-:Y:S02]  /*e3e0*/  HADD2.F32 R56, -RZ, R56.H1_H1 ;  /* 0x30000038ff387230 */ /* 0x000fe40000004100 */
[C---:B------:R-:W-:Y:S01]  /*e3f0*/  FFMA.FTZ R38, R52.reuse, R63, -R71 ;  /* 0x0000003f34267223 */ /* 0x040fe20000010847 */
[----:B------:R-:W-:Y:S02]  /*e400*/  HADD2.F32 R61, -RZ, R61.H1_H1 ;  /* 0x3000003dff3d7230 */ /* 0x000fe40000004100 */
[----:B------:R-:W-:Y:S01]  /*e410*/  FFMA.FTZ R70, R41, R66, R55 ;  /* 0x0000004229467223 */ /* 0x000fe20000010037 */
[----:B------:R-:W-:Y:S01]  /*e420*/  FFMA.FTZ R72, R52, R67, R72 ;  /* 0x0000004334487223 */ /* 0x000fe20000010048 */
[----:B------:R-:W-:-:S02]  /*e430*/  HADD2.F32 R42, -RZ, R42.H1_H1 ;  /* 0x3000002aff2a7230 */ /* 0x000fc40000004100 */
[C---:B------:R-:W-:Y:S01]  /*e440*/  FMUL.FTZ R63, R56.reuse, R65 ;  /* 0x00000041383f7220 */ /* 0x040fe20000410000 */
[----:B------:R-:W-:Y:S02]  /*e450*/  HADD2.F32 R52, -RZ, R57.H0_H0 ;  /* 0x20000039ff347230 */ /* 0x000fe40000004100 */
[-C--:B------:R-:W-:Y:S01]  /*e460*/  FMUL.FTZ R56, R56, R61.reuse ;  /* 0x0000003d38387220 */ /* 0x080fe20000410000 */
[----:B------:R-:W-:Y:S02]  /*e470*/  HADD2.F32 R55, -RZ, R62.H0_H0 ;  /* 0x2000003eff377230 */ /* 0x000fe40000004100 */
[C---:B------:R-:W-:Y:S01]  /*e480*/  FFMA.FTZ R67, R42.reuse, R61, -R63 ;  /* 0x0000003d2a437223 */ /* 0x040fe2000001083f */
[----:B------:R-:W-:Y:S02]  /*e490*/  HADD2.F32 R60, -RZ, R68.H0_H0 ;  /* 0x20000044ff3c7230 */ /* 0x000fe40000004100 */
[----:B------:R-:W-:Y:S01]  /*e4a0*/  FFMA.FTZ R65, R42, R65, R56 ;  /* 0x000000412a417223 */ /* 0x000fe20000010038 */
[----:B------:R-:W-:-:S02]  /*e4b0*/  HADD2.F32 R41, -RZ, R43.H0_H0 ;  /* 0x2000002bff297230 */ /* 0x000fc40000004100 */
[CC--:B------:R-:W-:Y:S01]  /*e4c0*/  FMUL.FTZ R73, R52.reuse, R55.reuse ;  /* 0x0000003734497220 */ /* 0x0c0fe20000410000 */
[----:B------:R-:W-:Y:S01]  /*e4d0*/  F2FP.F16.E4M3.UNPACK_B R56, R64.H1 ;  /* 0x00000040ff38723e */ /* 0x000fe200030006ff */
[----:B------:R-:W-:Y:S01]  /*e4e0*/  FMUL.FTZ R66, R52, R60 ;  /* 0x0000003c34427220 */ /* 0x000fe20000410000 */
[----:B------:R-:W-:Y:S01]  /*e4f0*/  F2FP.F16.E4M3.UNPACK_B R52, R58.H1 ;  /* 0x0000003aff34723e */ /* 0x000fe200030006ff */
[C---:B------:R-:W-:Y:S01]  /*e500*/  FFMA.FTZ R73, R41.reuse, R60, R73 ;  /* 0x0000003c29497223 */ /* 0x040fe20000010049 */
[----:B------:R-:W-:Y:S02]  /*e510*/  HADD2.F32 R42, -RZ, R54.H0_H0 ;  /* 0x20000036ff2a7230 */ /* 0x000fe40000004100 */
[----:B------:R-:W-:Y:S01]  /*e520*/  FFMA.FTZ R71, R41, R55, -R66 ;  /* 0x0000003729477223 */ /* 0x000fe20000010842 */
[----:B------:R-:W-:Y:S01]  /*e530*/  HADD2.F32 R60, -RZ, R56.H0_H0 ;  /* 0x20000038ff3c7230 */ /* 0x000fe20000004100 */
[----:B------:R-:W-:Y:S01]  /*e540*/  F2FP.F16.E4M3.UNPACK_B R64, R64 ;  /* 0x00000040ff40723e */ /* 0x000fe200020006ff */
[----:B------:R-:W-:Y:S01]  /*e550*/  HADD2.F32 R62, -RZ, R62.H1_H1 ;  /* 0x3000003eff3e7230 */ /* 0x000fe20000004100 */
[----:B------:R-:W-:Y:S01]  /*e560*/  F2FP.F16.E4M3.UNPACK_B R58, R58 ;  /* 0x0000003aff3a723e */ /* 0x000fe200020006ff */
[----:B------:R-:W-:-:S02]  /*e570*/  HADD2.F32 R68, -RZ, R68.H1_H1 ;  /* 0x30000044ff447230 */ /* 0x000fc40000004100 */
[----:B------:R-:W-:Y:S01]  /*e580*/  FMUL.FTZ R66, R42, R60 ;  /* 0x0000003c2a427220 */ /* 0x000fe20000410000 */
[----:B------:R-:W-:Y:S01]  /*e590*/  HADD2.F32 R57, -RZ, R57.H1_H1 ;  /* 0x30000039ff397230 */ /* 0x000fe20000004100 */
[----:B------:R-:W-:Y:S01]  /*e5a0*/  F2FP.SATFINITE.E4M3.F32.PACK_AB_MERGE_C R34, R69, R34, RZ ;  /* 0x000000224522723e */ /* 0x000fe200048070ff */
[----:B------:R-:W-:Y:S01]  /*e5b0*/  HADD2.F32 R55, -RZ, R52.H0_H0 ;  /* 0x20000034ff377230 */ /* 0x000fe20000004100 */
[----:B------:R-:W-:Y:S01]  /*e5c0*/  F2FP.SATFINITE.E4M3.F32.PACK_AB_MERGE_C R35, R70, R35, RZ ;  /* 0x000000234623723e */ /* 0x000fe200048070ff */
[----:B------:R-:W-:Y:S02]  /*e5d0*/  HADD2.F32 R41, -RZ, R40.H0_H0 ;  /* 0x20000028ff297230 */ /* 0x000fe40000004100 */
[C---:B------:R-:W-:Y:S01]  /*e5e0*/  FMUL.FTZ R74, R57.reuse, R68 ;  /* 0x00000044394a7220 */ /* 0x040fe20000410000 */
[----:B------:R-:W-:Y:S02]  /*e5f0*/  HADD2.F32 R43, -RZ, R43.H1_H1 ;  /* 0x3000002bff2b7230 */ /* 0x000fe40000004100 */
[----:B------:R-:W-:Y:S01]  /*e600*/  FMUL.FTZ R61, R57, R62 ;  /* 0x0000003e393d7220 */ /* 0x000fe20000410000 */
[-C--:B------:R-:W-:Y:S01]  /*e610*/  FMUL.FTZ R57, R42, R55.reuse ;  /* 0x000000372a397220 */ /* 0x080fe20000410000 */
[----:B------:R-:W-:Y:S01]  /*e620*/  FFMA.FTZ R66, R41, R55, -R66 ;  /* 0x0000003729427223 */ /* 0x000fe20000010842 */
[----:B------:R-:W-:-:S02]  /*e630*/  HADD2.F32 R55, -RZ, R56.H1_H1 ;  /* 0x30000038ff377230 */ /* 0x000fc40000004100 */
[C---:B------:R-:W-:Y:S01]  /*e640*/  FFMA.FTZ R74, R43.reuse, R62, -R74 ;  /* 0x0000003e2b4a7223 */ /* 0x040fe2000001084a */
[----:B------:R-:W-:Y:S01]  /*e650*/  FFMA.FTZ R68, R43, R68, R61 ;  /* 0x000000442b447223 */ /* 0x000fe2000001003d */
[----:B------:R-:W-:Y:S02]  /*e660*/  HADD2.F32 R54, -RZ, R54.H1_H1 ;  /* 0x30000036ff367230 */ /* 0x000fe40000004100 */
[----:B------:R-:W-:Y:S01]  /*e670*/  FFMA.FTZ R60, R41, R60, R57 ;  /* 0x0000003c293c7223 */ /* 0x000fe20000010039 */
[----:B------:R-:W-:Y:S01]  /*e680*/  HADD2.F32 R43, -RZ, R52.H1_H1 ;  /* 0x30000034ff2b7230 */ /* 0x000fe20000004100 */
[----:B------:R-:W-:Y:S01]  /*e690*/  F2FP.SATFINITE.E4M3.F32.PACK_AB_MERGE_C R25, R26, R25, R34 ;  /* 0x000000191a19723e */ /* 0x000fe20004807022 */
[----:B------:R-:W-:Y:S02]  /*e6a0*/  HADD2.F32 R40, -RZ, R40.H1_H1 ;  /* 0x30000028ff287230 */ /* 0x000fe40000004100 */
[----:B------:R-:W-:Y:S01]  /*e6b0*/  FMUL.FTZ R57, R54, R55 ;  /* 0x0000003736397220 */ /* 0x000fe20000410000 */
[----:B------:R-:W-:-:S02]  /*e6c0*/  HADD2.F32 R52, -RZ, R64.H0_H0 ;  /* 0x20000040ff347230 */ /* 0x000fc40000004100 */
[-C--:B------:R-:W-:Y:S01]  /*e6d0*/  FMUL.FTZ R54, R54, R43.reuse ;  /* 0x0000002b36367220 */ /* 0x080fe20000410000 */
[----:B------:R-:W-:Y:S02]  /*e6e0*/  HADD2.F32 R41, -RZ, R53.H0_H0 ;  /* 0x20000035ff297230 */ /* 0x000fe40000004100 */
[C---:B------:R-:W-:Y:S01]  /*e6f0*/  FFMA.FTZ R61, R40.reuse, R43, -R57 ;  /* 0x0000002b283d7223 */ /* 0x040fe20000010839 */
[----:B------:R-:W-:Y:S02]  /*e700*/  HADD2.F32 R42, -RZ, R58.H0_H0 ;  /* 0x2000003aff2a7230 */ /* 0x000fe40000004100 */
[----:B------:R-:W-:Y:S01]  /*e710*/  FFMA.FTZ R63, R40, R55, R54 ;  /* 0x00000037283f7223 */ /* 0x000fe20000010036 */
[----:B------:R-:W-:Y:S02]  /*e720*/  HADD2.F32 R40, -RZ, R39.H0_H0 ;  /* 0x20000027ff287230 */ /* 0x000fe40000004100 */
[----:B------:R-:W-:Y:S01]  /*e730*/  FMUL.FTZ R43, R41, R52 ;  /* 0x00000034292b7220 */ /* 0x000fe20000410000 */
[----:B------:R-:W-:-:S02]  /*e740*/  HADD2.F32 R64, -RZ, R64.H1_H1 ;  /* 0x30000040ff407230 */ /* 0x000fc40000004100 */
[-C--:B------:R-:W-:Y:S01]  /*e750*/  FMUL.FTZ R41, R41, R42.reuse ;  /* 0x0000002a29297220 */ /* 0x080fe20000410000 */
[----:B------:R-:W-:Y:S02]  /*e760*/  HADD2.F32 R53, -RZ, R53.H1_H1 ;  /* 0x30000035ff357230 */ /* 0x000fe40000004100 */
[C---:B------:R-:W-:Y:S01]  /*e770*/  FFMA.FTZ R55, R40.reuse, R42, -R43 ;  /* 0x0000002a28377223 */ /* 0x040fe2000001082b */
[----:B------:R-:W-:Y:S01]  /*e780*/  HADD2.F32 R58, -RZ, R58.H1_H1 ;  /* 0x3000003aff3a7230 */ /* 0x000fe20000004100 */
[----:B------:R-:W-:Y:S01]  /*e790*/  F2FP.F16.E4M3.UNPACK_B R43, R21.H1 ;  /* 0x00000015ff2b723e */ /* 0x000fe200030006ff */
[----:B------:R-:W-:Y:S02]  /*e7a0*/  HADD2.F32 R39, -RZ, R39.H1_H1 ;  /* 0x30000027ff277230 */ /* 0x000fe40000004100 */
[----:B------:R-:W-:Y:S01]  /*e7b0*/  FFMA.FTZ R56, R40, R52, R41 ;  /* 0x0000003428387223 */ /* 0x000fe20000010029 */
[C---:B------:R-:W-:Y:S01]  /*e7c0*/  FMUL.FTZ R42, R53.reuse, R64 ;  /* 0x00000040352a7220 */ /* 0x040fe20000410000 */
[----:B------:R-:W-:Y:S01]  /*e7d0*/  F2FP.F16.E4M3.UNPACK_B R41, R3.H1 ;  /* 0x00000003ff29723e */ /* 0x000fe200030006ff */
[----:B------:R-:W-:Y:S01]  /*e7e0*/  FMUL.FTZ R57, R53, R58 ;  /* 0x0000003a35397220 */ /* 0x000fe20000410000 */
[----:B------:R-:W-:-:S02]  /*e7f0*/  HADD2.F32 R53, -RZ, R43.H0_H0 ;  /* 0x2000002bff357230 */ /* 0x000fc40000004100 */
[C---:B------:R-:W-:Y:S01]  /*e800*/  FFMA.FTZ R58, R39.reuse, R58, -R42 ;  /* 0x0000003a273a7223 */ /* 0x040fe2000001082a */
[----:B------:R-:W-:Y:S02]  /*e810*/  HADD2.F32 R40, -RZ, R37.H0_H0 ;  /* 0x20000025ff287230 */ /* 0x000fe40000004100 */
[----:B------:R-:W-:Y:S01]  /*e820*/  FFMA.FTZ R57, R39, R64, R57 ;  /* 0x0000004027397223 */ /* 0x000fe20000010039 */
[----:B------:R-:W-:Y:S01]  /*e830*/  HADD2.F32 R42, -RZ, R41.H0_H0 ;  /* 0x20000029ff2a7230 */ /* 0x000fe20000004100 */
[----:B------:R-:W-:Y:S01]  /*e840*/  F2FP.F16.E4M3.UNPACK_B R3, R3 ;  /* 0x00000003ff03723e */ /* 0x000fe200020006ff */
        /* <DEDUP_REMOVED lines=8> */
[----:B------:R-:W-:Y:S01]  /*e8d0*/  HADD2.F32 R27, -RZ, R27.H1_H1 ;  /* 0x3000001bff1b7230 */ /* 0x000fe20000004100 */
[----:B------:R-:W-:Y:S01]  /*e8e0*/  F2FP.SATFINITE.E4M3.F32.PACK_AB_MERGE_C R68, R68, R73, RZ ;  /* 0x000000494444723e */ /* 0x000fe200048070ff */
[----:B------:R-:W-:Y:S02]  /*e8f0*/  HADD2.F32 R40, -RZ, R3.H0_H0 ;  /* 0x20000003ff287230 */ /* 0x000fe40000004100 */
[C---:B------:R-:W-:Y:S01]  /*e900*/  FMUL.FTZ R42, R37.reuse, R54 ;  /* 0x00000036252a7220 */ /* 0x040fe20000410000 */
[----:B------:R-:W-:Y:S01]  /*e910*/  FMUL.FTZ R43, R37, R52 ;  /* 0x00000034252b7220 */ /* 0x000fe20000410000 */
[----:B------:R-:W-:Y:S01]  /*e920*/  F2FP.F16.E4M3.UNPACK_B R37, R21 ;  /* 0x00000015ff25723e */ /* 0x000fe200020006ff */
[----:B------:R-:W-:-:S02]  /*e930*/  HADD2.F32 R21, -RZ, R24.H0_H0 ;  /* 0x20000018ff157230 */ /* 0x000fc40000004100 */
[C---:B------:R-:W-:Y:S01]  /*e940*/  FFMA.FTZ R41, R27.reuse, R52, -R42 ;  /* 0x000000341b297223 */ /* 0x040fe2000001082a */
[----:B------:R-:W-:Y:S01]  /*e950*/  FFMA.FTZ R54, R27, R54, R43 ;  /* 0x000000361b367223 */ /* 0x000fe2000001002b */
[----:B------:R-:W-:Y:S01]  /*e960*/  HADD2.F32 R24, -RZ, R24.H1_H1 ;  /* 0x30000018ff187230 */ /* 0x000fe20000004100 */
[----:B------:R-:W-:Y:S01]  /*e970*/  F2FP.SATFINITE.E4M3.F32.PACK_AB_MERGE_C R60, R63, R60, RZ ;  /* 0x0000003c3f3c723e */ /* 0x000fe200048070ff */
[--C-:B------:R-:W-:Y:S01]  /*e980*/  HADD2.F32 R42, -RZ, R37.reuse.H0_H0 ;  /* 0x20000025ff2a7230 */ /* 0x100fe20000004100 */
        /* <DEDUP_REMOVED lines=8> */
[----:B------:R-:W-:Y:S01]  /*ea10*/  FMUL.FTZ R24, R24, R27 ;  /* 0x0000001b18187220 */ /* 0x000fe20000410000 */
[-C--:B------:R-:W-:Y:S01]  /*ea20*/  FMUL.FTZ R21, R21, R40.reuse ;  /* 0x0000002815157220 */ /* 0x080fe20000410000 */
[C---:B------:R-:W-:Y:S01]  /*ea30*/  FFMA.FTZ R52, R3.reuse, R40, -R52 ;  /* 0x0000002803347223 */ /* 0x040fe20000010834 */
[----:B------:R-:W-:Y:S01]  /*ea40*/  F2FP.SATFINITE.E4M3.F32.PACK_AB_MERGE_C R33, R32, R33, R35 ;  /* 0x000000212021723e */ /* 0x000fe20004807023 */
[C---:B------:R-:W-:Y:S01]  /*ea50*/  FFMA.FTZ R39, R20.reuse, R27, -R39 ;  /* 0x0000001b14277223 */ /* 0x040fe20000010827 */
[----:B------:R-:W-:Y:S01]  /*ea60*/  FFMA.FTZ R20, R20, R37, R24 ;  /* 0x0000002514147223 */ /* 0x000fe20000010018 */
[----:B------:R-:W-:Y:S01]  /*ea70*/  FFMA.FTZ R21, R3, R42, R21 ;  /* 0x0000002a03157223 */ /* 0x000fe20000010015 */
[----:B------:R-:W-:-:S02]  /*ea80*/  F2FP.SATFINITE.E4M3.F32.PACK_AB_MERGE_C R27, R74, R71, RZ ;  /* 0x000000474a1b723e */ /* 0x000fc400048070ff */
[----:B------:R-:W-:Y:S02]  /*ea90*/  F2FP.SATFINITE.E4M3.F32.PACK_AB_MERGE_C R24, R61, R66, RZ ;  /* 0x000000423d18723e */ /* 0x000fe400048070ff */
        /* <DEDUP_REMOVED lines=8> */
.L_x_1849:
[----:B------:R-:W-:Y:S05]  /*eb20*/  BSYNC B1 ;  /* 0x0000000000017941 */ /* 0x000fea0003800000 */
.L_x_1848:
[----:B------:R-:W-:Y:S04]  /*eb30*/  BSSY B1, `(.L_x_1850) ;  /* 0x00000f9000017945 */ /* 0x000fe80003800000 */
[----:B------:R-:W-:Y:S05]  /*eb40*/  @P2 BRA `(.L_x_1851) ;  /* 0x0000000c00dc2947 */ /* 0x000fea0003800000 */
[----:B-----5:R-:W-:Y:S02]  /*eb50*/  SHF.R.U32.HI R3, RZ, 0x8, R28 ;  /* 0x00000008ff037819 */ /* 0x020fe4000001161c */
[----:B------:R-:W-:Y:S02]  /*eb60*/  SHF.R.U32.HI R21, RZ, 0x8, R30 ;  /* 0x00000008ff157819 */ /* 0x000fe4000001161e */
[----:B-1----:R-:W-:Y:S02]  /*eb70*/  LOP3.LUT R0, R28, 0xff, RZ, 0xc0, !PT ;  /* 0x000000ff1c007812 */ /* 0x002fe400078ec0ff */
[----:B------:R-:W-:Y:S02]  /*eb80*/  LOP3.LUT R3, R3, 0xff, RZ, 0xc0, !PT ;  /* 0x000000ff03037812 */ /* 0x000fe400078ec0ff */
[----:B------:R-:W-:Y:S02]  /*eb90*/  LEA.HI R26, R59, R214, RZ, 0x1c ;  /* 0x000000d63b1a7211 */ /* 0x000fe400078fe0ff */
[----:B------:R-:W-:-:S02]  /*eba0*/  LOP3.LUT R27, R21, 0xff, RZ, 0xc0, !PT ;  /* 0x000000ff151b7812 */ /* 0x000fc400078ec0ff */
[----:B------:R-:W-:Y:S02]  /*ebb0*/  PRMT R21, R3, 0x7604, R0 ;  /* 0x0000760403157816 */ /* 0x000fe40000000000 */
[----:B------:R-:W-:Y:S02]  /*ebc0*/  LOP3.LUT R24, R30, 0xff, RZ, 0xc0, !PT ;  /* 0x000000ff1e187812 */ /* 0x000fe400078ec0ff */
[----:B------:R-:W-:Y:S02]  /*ebd0*/  SHF.R.S32.HI R3, RZ, 0x1f, R26 ;  /* 0x0000001fff037819 */ /* 0x000fe4000001141a */
[----:B------:R-:W-:Y:S01]  /*ebe0*/  PRMT R37, R27, 0x7604, R24 ;  /* 0x000076041b257816 */ /* 0x000fe20000000018 */
[----:B------:R-:W-:Y:S01]  /*ebf0*/  IMAD.SHL.U32 R27, R26, 0x10, RZ ;  /* 0x000000101a1b7824 */ /* 0x000fe200078e00ff */
[----:B------:R-:W-:Y:S02]  /*ec00*/  LEA.HI R32, R3, R26, RZ, 0x3 ;  /* 0x0000001a03207211 */ /* 0x000fe400078f18ff */
[----:B------:R-:W-:-:S02]  /*ec10*/  SHF.R.U32.HI R24, RZ, 0x8, R31 ;  /* 0x00000008ff187819 */ /* 0x000fc4000001161f */
[----:B------:R-:W-:Y:S01]  /*ec20*/  LOP3.LUT R0, R204, 0x70, R27, 0xf8, !PT ;  /* 0x00000070cc007812 */ /* 0x000fe200078ef81b */
[----:B------:R-:W-:Y:S01]  /*ec30*/  IMAD.SHL.U32 R32, R32, 0x800, RZ ;  /* 0x0000080020207824 */ /* 0x000fe200078e00ff */
[----:B------:R-:W-:Y:S02]  /*ec40*/  SHF.R.U32.HI R33, RZ, 0x3, R204 ;  /* 0x00000003ff217819 */ /* 0x000fe400000116cc */
[----:B0-----:R-:W-:Y:S02]  /*ec50*/  SHF.R.U32.HI R25, RZ, 0x8, R29 ;  /* 0x00000008ff197819 */ /* 0x001fe4000001161d */
[----:B------:R-:W-:Y:S02]  /*ec60*/  LOP3.LUT R3, R31, 0xff, RZ, 0xc0, !PT ;  /* 0x000000ff1f037812 */ /* 0x000fe400078ec0ff */
[----:B------:R-:W-:Y:S02]  /*ec70*/  LOP3.LUT R24, R24, 0xff, RZ, 0xc0, !PT ;  /* 0x000000ff18187812 */ /* 0x000fe400078ec0ff */
[----:B------:R-:W-:-:S02]  /*ec80*/  LOP3.LUT R0, R0, R33, RZ, 0x3c, !PT ;  /* 0x0000002100007212 */ /* 0x000fc400078e3cff */
[----:B------:R-:W-:Y:S02]  /*ec90*/  LOP3.LUT R32, R32, 0xffffc000, RZ, 0xc0, !PT ;  /* 0xffffc00020207812 */ /* 0x000fe400078ec0ff */
[----:B------:R-:W-:Y:S02]  /*eca0*/  LOP3.LUT R20, R29, 0xff, RZ, 0xc0, !PT ;  /* 0x000000ff1d147812 */ /* 0x000fe400078ec0ff */
[----:B------:R-:W-:Y:S02]  /*ecb0*/  LOP3.LUT R25, R25, 0xff, RZ, 0xc0, !PT ;  /* 0x000000ff19197812 */ /* 0x000fe400078ec0ff */
[----:B------:R-:W-:Y:S02]  /*ecc0*/  SHF.R.U32.HI R26, RZ, 0x8, R4 ;  /* 0x00000008ff1a7819 */ /* 0x000fe40000011604 */
[----:B------:R-:W-:Y:S02]  /*ecd0*/  PRMT R38, R24, 0x7604, R3 ;  /* 0x0000760418267816 */ /* 0x000fe40000000003 */
[----:B------:R-:W-:-:S02]  /*ece0*/  IADD3 R3, R0, R32, R209 ;  /* 0x0000002000037210 */ /* 0x000fc40007ffe0d1 */
[----:B------:R-:W-:Y:S02]  /*ecf0*/  PRMT R20, R25, 0x7604, R20 ;  /* 0x0000760419147816 */ /* 0x000fe40000000014 */
[----:B------:R-:W-:Y:S01]  /*ed00*/  LOP3.LUT R25, R4, 0xff, RZ, 0xc0, !PT ;  /* 0x000000ff04197812 */ /* 0x000fe200078ec0ff */
[----:B------:R-:W-:Y:S01]  /*ed10*/  IMAD.IADD R0, R184, 0x1, R3 ;  /* 0x00000001b8007824 */ /* 0x000fe200078e0203 */
[----:B------:R-:W-:Y:S02]  /*ed20*/  LOP3.LUT R26, R26, 0xff, RZ, 0xc0, !PT ;  /* 0x000000ff1a1a7812 */ /* 0x000fe400078ec0ff */
[----:B------:R-:W-:Y:S02]  /*ed30*/  SHF.R.U32.HI R41, RZ, 0x8, R6 ;  /* 0x00000008ff297819 */ /* 0x000fe40000011606 */
[----:B------:R-:W-:Y:S01]  /*ed40*/  PRMT R43, R26, 0x7604, R25 ;  /* 0x000076041a2b7816 */ /* 0x000fe20000000019 */
[----:B------:R-:W-:Y:S01]  /*ed50*/  LDS.128 R32, [R0+0x18000] ;  /* 0x0180000000207984 */ /* 0x000fe20000000c00 */
[----:B------:R-:W-:-:S02]  /*ed60*/  SHF.R.U32.HI R53, RZ, 0x8, R7 ;  /* 0x00000008ff357819 */ /* 0x000fc40000011607 */
[----:B------:R-:W-:Y:S01]  /*ed70*/  SHF.R.U32.HI R40, RZ, 0x8, R5 ;  /* 0x00000008ff287819 */ /* 0x000fe20000011605 */
[----:B------:R-:W0:Y:S01]  /*ed80*/  LDS.128 R24, [R223+0x18000] ;  /* 0x01800000df187984 */ /* 0x000e220000000c00 */
[----:B------:R-:W-:Y:S02]  /*ed90*/  LOP3.LUT R42, R41, 0xff, RZ, 0xc0, !PT ;  /* 0x000000ff292a7812 */ /* 0x000fe400078ec0ff */
[----:B------:R-:W-:Y:S02]  /*eda0*/  LOP3.LUT R52, R7, 0xff, RZ, 0xc0, !PT ;  /* 0x000000ff07347812 */ /* 0x000fe400078ec0ff */
[----:B------:R-:W-:Y:S02]  /*edb0*/  LOP3.LUT R41, R53, 0xff, RZ, 0xc0, !PT ;  /* 0x000000ff35297812 */ /* 0x000fe400078ec0ff */
[----:B------:R-:W-:Y:S02]  /*edc0*/  LOP3.LUT R39, R5, 0xff, RZ, 0xc0, !PT ;  /* 0x000000ff05277812 */ /* 0x000fe400078ec0ff */
[----:B------:R-:W-:-:S02]  /*edd0*/  LOP3.LUT R40, R40, 0xff, RZ, 0xc0, !PT ;  /* 0x000000ff28287812 */ /* 0x000fc400078ec0ff */
[----:B------:R-:W-:Y:S02]  /*ede0*/  PRMT R52, R41, 0x7604, R52 ;  /* 0x0000760429347816 */ /* 0x000fe40000000034 */
[----:B------:R-:W-:Y:S02]  /*edf0*/  SHF.R.U32.HI R41, RZ, 0x10, R5 ;  /* 0x00000010ff297819 */ /* 0x000fe40000011605 */
[----:B------:R-:W-:Y:S02]  /*ee00*/  LOP3.LUT R3, R6, 0xff, RZ, 0xc0, !PT ;  /* 0x000000ff06037812 */ /* 0x000fe400078ec0ff */
[----:B------:R-:W-:Y:S01]  /*ee10*/  PRMT R40, R40, 0x7604, R39 ;  /* 0x0000760428287816 */ /* 0x000fe20000000027 */
[----:B------:R-:W-:Y:S01]  /*ee20*/  IMAD.U32 R41, R41, 0x10000, RZ ;  /* 0x0001000029297824 */ /* 0x000fe200078e00ff */
[----:B------:R-:W-:Y:S02]  /*ee30*/  SHF.R.U32.HI R54, RZ, 0x10, R29 ;  /* 0x00000010ff367819 */ /* 0x000fe4000001161d */
[----:B------:R-:W-:-:S02]  /*ee40*/  SHF.R.U32.HI R39, RZ, 0x10, R31 ;  /* 0x00000010ff277819 */ /* 0x000fc4000001161f */
[----:B------:R-:W-:Y:S01]  /*ee50*/  PRMT R53, R42, 0x7604, R3 ;  /* 0x000076042a357816 */ /* 0x000fe20000000003 */
[----:B------:R-:W-:Y:S01]  /*ee60*/  IMAD.U32 R3, R54, 0x10000, RZ ;  /* 0x0001000036037824 */ /* 0x000fe200078e00ff */
[----:B------:R-:W-:Y:S01]  /*ee70*/  SHF.R.U32.HI R57, RZ, 0x10, R7 ;  /* 0x00000010ff397819 */ /* 0x000fe20000011607 */
[----:B------:R-:W-:Y:S01]  /*ee80*/  IMAD.U32 R39, R39, 0x10000, RZ ;  /* 0x0001000027277824 */ /* 0x000fe200078e00ff */
[----:B------:R-:W-:Y:S02]  /*ee90*/  LOP3.LUT R21, R21, 0xff0000, R28, 0xf8, !PT ;  /* 0x00ff000015157812 */ /* 0x000fe400078ef81c */
[----:B------:R-:W-:Y:S01]  /*eea0*/  LOP3.LUT R55, R40, 0xff0000, R41, 0xf8, !PT ;  /* 0x00ff000028377812 */ /* 0x000fe200078ef829 */
[----:B------:R-:W-:Y:S01]  /*eeb0*/  IMAD.U32 R57, R57, 0x10000, RZ ;  /* 0x0001000039397824 */ /* 0x000fe200078e00ff */
        /* <DEDUP_REMOVED lines=11> */
[-C--:B0-----:R-:W-:Y:S02]  /*ef70*/  F2FP.F16.E4M3.UNPACK_B R30, R27.reuse ;  /* 0x0000001bff1e723e */ /* 0x081fe400020006ff */
[----:B------:R-:W-:Y:S02]  /*ef80*/  F2FP.F16.E4M3.UNPACK_B R31, R27.H1 ;  /* 0x0000001bff1f723e */ /* 0x000fe400030006ff */
[----:B------:R-:W-:-:S02]  /*ef90*/  F2FP.F16.E4M3.UNPACK_B R21, R24 ;  /* 0x00000018ff15723e */ /* 0x000fc400020006ff */
[----:B------:R-:W-:Y:S02]  /*efa0*/  F2FP.F16.E4M3.UNPACK_B R27, R24.H1 ;  /* 0x00000018ff1b723e */ /* 0x000fe400030006ff */
[----:B------:R-:W-:Y:S02]  /*efb0*/  F2FP.F16.E4M3.UNPACK_B R54, R55 ;  /* 0x00000037ff36723e */ /* 0x000fe400020006ff */
[----:B------:R-:W-:Y:S02]  /*efc0*/  F2FP.F16.E4M3.UNPACK_B R29, R33 ;  /* 0x00000021ff1d723e */ /* 0x000fe400020006ff */
[----:B------:R-:W-:Y:S01]  /*efd0*/  F2FP.F16.E4M3.UNPACK_B R24, R41 ;  /* 0x00000029ff18723e */ /* 0x000fe200020006ff */
[----:B------:R-:W-:Y:S01]  /*efe0*/  HADD2.F32 R56, -RZ, R54.H0_H0 ;  /* 0x20000036ff387230 */ /* 0x000fe20000004100 */
[-C--:B------:R-:W-:Y:S01]  /*eff0*/  F2FP.F16.E4M3.UNPACK_B R20, R25.reuse ;  /* 0x00000019ff14723e */ /* 0x080fe200020006ff */
[----:B------:R-:W-:Y:S01]  /*f000*/  HADD2.F32 R5, -RZ, R29.H0_H0 ;  /* 0x2000001dff057230 */ /* 0x000fe20000004100 */
[--C-:B------:R-:W-:Y:S01]  /*f010*/  LOP3.LUT R43, R43, 0xff0000, R4.reuse, 0xf8, !PT ;  /* 0x00ff00002b2b7812 */ /* 0x100fe200078ef804 */
[----:B------:R-:W-:Y:S01]  /*f020*/  HADD2.F32 R42, -RZ, R24.H0_H0 ;  /* 0x20000018ff2a7230 */ /* 0x000fe20000004100 */
[----:B------:R-:W-:Y:S01]  /*f030*/  F2FP.F16.E4M3.UNPACK_B R28, R25.H1 ;  /* 0x00000019ff1c723e */ /* 0x000fe200030006ff */
[----:B------:R-:W-:Y:S01]  /*f040*/  HADD2.F32 R25, -RZ, R20.H0_H0 ;  /* 0x20000014ff197230 */ /* 0x000fe20000004100 */
[----:B------:R-:W-:Y:S01]  /*f050*/  LOP3.LUT R53, R43, 0xff000000, R4, 0xf8, !PT ;  /* 0xff0000002b357812 */ /* 0x000fe200078ef804 */
[C---:B------:R-:W-:Y:S01]  /*f060*/  FMUL.FTZ R60, R5.reuse, R56 ;  /* 0x00000038053c7220 */ /* 0x040fe20000410000 */
[----:B------:R-:W-:Y:S01]  /*f070*/  F2FP.F16.E4M3.UNPACK_B R37, R33.H1 ;  /* 0x00000021ff25723e */ /* 0x000fe200030006ff */
[-C--:B------:R-:W-:Y:S01]  /*f080*/  FMUL.FTZ R43, R5, R42.reuse ;  /* 0x0000002a052b7220 */ /* 0x080fe20000410000 */
[----:B------:R-:W-:Y:S01]  /*f090*/  F2FP.F16.E4M3.UNPACK_B R55, R55.H1 ;  /* 0x00000037ff37723e */ /* 0x000fe200030006ff */
[C---:B------:R-:W-:Y:S01]  /*f0a0*/  FFMA.FTZ R5, R25.reuse, R42, -R60 ;  /* 0x0000002a19057223 */ /* 0x040fe2000001083c */
[----:B------:R-:W-:Y:S01]  /*f0b0*/  F2FP.F16.E4M3.UNPACK_B R41, R41.H1 ;  /* 0x00000029ff29723e */ /* 0x000fe200030006ff */
[----:B------:R-:W-:Y:S01]  /*f0c0*/  FFMA.FTZ R25, R25, R56, R43 ;  /* 0x0000003819197223 */ /* 0x000fe2000001002b */
[----:B------:R-:W-:Y:S01]  /*f0d0*/  LOP3.LUT R58, R57, 0xff000000, R7, 0xf8, !PT ;  /* 0xff000000393a7812 */ /* 0x000fe200078ef807 */
[----:B------:R-:W-:Y:S01]  /*f0e0*/  HADD2.F32 R57, -RZ, R54.H1_H1 ;  /* 0x30000036ff397230 */ /* 0x000fe20000004100 */
[-C--:B------:R-:W-:Y:S01]  /*f0f0*/  F2FP.F16.E4M3.UNPACK_B R38, R35.reuse ;  /* 0x00000023ff26723e */ /* 0x080fe200020006ff */
[----:B------:R-:W-:Y:S01]  /*f100*/  HADD2.F32 R54, -RZ, R55.H0_H0 ;  /* 0x20000037ff367230 */ /* 0x000fe20000004100 */
[----:B------:R-:W-:Y:S01]  /*f110*/  F2FP.F16.E4M3.UNPACK_B R39, R35.H1 ;  /* 0x00000023ff27723e */ /* 0x000fe200030006ff */
[----:B------:R-:W-:Y:S01]  /*f120*/  HADD2.F32 R43, -RZ, R24.H1_H1 ;  /* 0x30000018ff2b7230 */ /* 0x000fe20000004100 */
        /* <DEDUP_REMOVED lines=8> */
[C---:B------:R-:W-:Y:S01]  /*f1b0*/  FMUL.FTZ R60, R34.reuse, R54 ;  /* 0x00000036223c7220 */ /* 0x040fe20000410000 */
[----:B------:R-:W-:Y:S02]  /*f1c0*/  HADD2.F32 R29, -RZ, R28.H0_H0 ;  /* 0x2000001cff1d7230 */ /* 0x000fe40000004100 */
[-C--:B------:R-:W-:Y:S01]  /*f1d0*/  FMUL.FTZ R63, R34, R42.reuse ;  /* 0x0000002a223f7220 */ /* 0x080fe20000410000 */
[----:B------:R-:W-:Y:S02]  /*f1e0*/  HADD2.F32 R55, -RZ, R55.H1_H1 ;  /* 0x30000037ff377230 */ /* 0x000fe40000004100 */
[C---:B------:R-:W-:Y:S01]  /*f1f0*/  FMUL.FTZ R61, R20.reuse, R57 ;  /* 0x00000039143d7220 */ /* 0x040fe20000410000 */
[----:B------:R-:W-:Y:S01]  /*f200*/  FMUL.FTZ R56, R20, R43 ;  /* 0x0000002b14387220 */ /* 0x000fe20000410000 */
[C---:B------:R-:W-:Y:S01]  /*f210*/  FFMA.FTZ R60, R29.reuse, R42, -R60 ;  /* 0x0000002a1d3c7223 */ /* 0x040fe2000001083c */
[----:B------:R-:W-:Y:S01]  /*f220*/  F2FP.F16.E4M3.UNPACK_B R42, R52 ;  /* 0x00000034ff2a723e */ /* 0x000fe200020006ff */
[----:B------:R-:W-:Y:S01]  /*f230*/  FFMA.FTZ R63, R29, R54, R63 ;  /* 0x000000361d3f7223 */ /* 0x000fe2000001003f */
[----:B------:R-:W-:Y:S01]  /*f240*/  F2FP.F16.E4M3.UNPACK_B R54, R58 ;  /* 0x0000003aff36723e */ /* 0x000fe200020006ff */
[----:B------:R-:W-:-:S02]  /*f250*/  HADD2.F32 R37, -RZ, R37.H1_H1 ;  /* 0x30000025ff257230 */ /* 0x000fc40000004100 */
[C---:B------:R-:W-:Y:S01]  /*f260*/  FFMA.FTZ R20, R24.reuse, R43, -R61 ;  /* 0x0000002b18147223 */ /* 0x040fe2000001083d */
[----:B------:R-:W-:Y:S02]  /*f270*/  HADD2.F32 R41, -RZ, R41.H1_H1 ;  /* 0x30000029ff297230 */ /* 0x000fe40000004100 */
[----:B------:R-:W-:Y:S01]  /*f280*/  FFMA.FTZ R24, R24, R57, R56 ;  /* 0x0000003918187223 */ /* 0x000fe20000010038 */
[----:B------:R-:W-:Y:S02]  /*f290*/  HADD2.F32 R34, -RZ, R38.H0_H0 ;  /* 0x20000026ff227230 */ /* 0x000fe40000004100 */
[C---:B------:R-:W-:Y:S01]  /*f2a0*/  FMUL.FTZ R57, R37.reuse, R55 ;  /* 0x0000003725397220 */ /* 0x040fe20000410000 */
[----:B------:R-:W-:Y:S02]  /*f2b0*/  HADD2.F32 R43, -RZ, R42.H0_H0 ;  /* 0x2000002aff2b7230 */ /* 0x000fe40000004100 */
[----:B------:R-:W-:Y:S01]  /*f2c0*/  FMUL.FTZ R62, R37, R41 ;  /* 0x00000029253e7220 */ /* 0x000fe20000410000 */
[----:B------:R-:W-:Y:S01]  /*f2d0*/  HADD2.F32 R28, -RZ, R28.H1_H1 ;  /* 0x3000001cff1c7230 */ /* 0x000fe20000004100 */
[----:B------:R-:W-:Y:S01]  /*f2e0*/  F2FP.F16.E4M3.UNPACK_B R58, R58.H1 ;  /* 0x0000003aff3a723e */ /* 0x000fe200030006ff */
[----:B------:R-:W-:-:S02]  /*f2f0*/  HADD2.F32 R56, -RZ, R54.H0_H0 ;  /* 0x20000036ff387230 */ /* 0x000fc40000004100 */
[----:B------:R-:W-:Y:S01]  /*f300*/  FMUL.FTZ R37, R34, R43 ;  /* 0x0000002b22257220 */ /* 0x000fe20000410000 */
[----:B------:R-:W-:Y:S02]  /*f310*/  HADD2.F32 R29, -RZ, R30.H0_H0 ;  /* 0x2000001eff1d7230 */ /* 0x000fe40000004100 */
[----:B------:R-:W-:Y:S01]  /*f320*/  FFMA.FTZ R57, R28, R41, -R57 ;  /* 0x000000291c397223 */ /* 0x000fe20000010839 */
[----:B------:R-:W-:Y:S02]  /*f330*/  HADD2.F32 R41, -RZ, R54.H1_H1 ;  /* 0x30000036ff297230 */ /* 0x000fe40000004100 */
[----:B------:R-:W-:Y:S01]  /*f340*/  FMUL.FTZ R64, R34, R56 ;  /* 0x0000003822407220 */ /* 0x000fe20000410000 */
[----:B------:R-:W-:Y:S01]  /*f350*/  F2FP.F16.E4M3.UNPACK_B R52, R52.H1 ;  /* 0x00000034ff34723e */ /* 0x000fe200030006ff */
[----:B------:R-:W-:Y:S02]  /*f360*/  HADD2.F32 R38, -RZ, R38.H1_H1 ;  /* 0x30000026ff267230 */ /* 0x000fe40000004100 */
[----:B------:R-:W-:Y:S01]  /*f370*/  FFMA.FTZ R56, R29, R56, R37 ;  /* 0x000000381d387223 */ /* 0x000fe20000010025 */
[----:B------:R-:W-:-:S02]  /*f380*/  HADD2.F32 R37, -RZ, R42.H1_H1 ;  /* 0x3000002aff257230 */ /* 0x000fc40000004100 */
[----:B------:R-:W-:Y:S01]  /*f390*/  FFMA.FTZ R64, R29, R43, -R64 ;  /* 0x0000002b1d407223 */ /* 0x000fe20000010840 */
[----:B------:R-:W-:Y:S02]  /*f3a0*/  HADD2.F32 R30, -RZ, R30.H1_H1 ;  /* 0x3000001eff1e7230 */ /* 0x000fe40000004100 */
[C---:B------:R-:W-:Y:S01]  /*f3b0*/  FMUL.FTZ R43, R38.reuse, R41 ;  /* 0x00000029262b7220 */ /* 0x040fe20000410000 */
[----:B------:R-:W-:Y:S02]  /*f3c0*/  HADD2.F32 R42, -RZ, R58.H0_H0 ;  /* 0x2000003aff2a7230 */ /* 0x000fe40000004100 */
[----:B------:R-:W-:Y:S01]  /*f3d0*/  FMUL.FTZ R38, R38, R37 ;  /* 0x0000002526267220 */ /* 0x000fe20000410000 */
[----:B------:R-:W-:Y:S02]  /*f3e0*/  HADD2.F32 R29, -RZ, R39.H0_H0 ;  /* 0x20000027ff1d7230 */ /* 0x000fe40000004100 */
[----:B------:R-:W-:Y:S01]  /*f3f0*/  FFMA.FTZ R62, R28, R55, R62 ;  /* 0x000000371c3e7223 */ /* 0x000fe2000001003e */
[----:B------:R-:W-:-:S02]  /*f400*/  HADD2.F32 R34, -RZ, R52.H0_H0 ;  /* 0x20000034ff227230 */ /* 0x000fc40000004100 */
[C---:B------:R-:W-:Y:S01]  /*f410*/  FFMA.FTZ R55, R30.reuse, R37, -R43 ;  /* 0x000000251e377223 */ /* 0x040fe2000001082b */
[----:B------:R-:W-:Y:S02]  /*f420*/  HADD2.F32 R28, -RZ, R31.H0_H0 ;  /* 0x2000001fff1c7230 */ /* 0x000fe40000004100 */
[C---:B------:R-:W-:Y:S01]  /*f430*/  FMUL.FTZ R65, R29.reuse, R42 ;  /* 0x0000002a1d417220 */ /* 0x040fe20000410000 */
[----:B------:R-:W-:Y:S01]  /*f440*/  F2FP.F16.E4M3.UNPACK_B R37, R53.H1 ;  /* 0x00000035ff25723e */ /* 0x000fe200030006ff */
[----:B------:R-:W-:Y:S01]  /*f450*/  FMUL.FTZ R29, R29, R34 ;  /* 0x000000221d1d7220 */ /* 0x000fe20000410000 */
[----:B------:R-:W-:Y:S01]  /*f460*/  FFMA.FTZ R61, R30, R41, R38 ;  /* 0x000000291e3d7223 */ /* 0x000fe20000010026 */
[----:B------:R-:W-:Y:S01]  /*f470*/  F2FP.F16.E4M3.UNPACK_B R30, R40.H1 ;  /* 0x00000028ff1e723e */ /* 0x000fe200030006ff */
[----:B------:R-:W-:Y:S02]  /*f480*/  HADD2.F32 R52, -RZ, R52.H1_H1 ;  /* 0x30000034ff347230 */ /* 0x000fe40000004100 */
[----:B------:R-:W-:Y:S01]  /*f490*/  FFMA.FTZ R66, R28, R42, R29 ;  /* 0x0000002a1c427223 */ /* 0x000fe2000001001d */
[----:B------:R-:W-:-:S02]  /*f4a0*/  HADD2.F32 R58, -RZ, R58.H1_H1 ;  /* 0x3000003aff3a7230 */ /* 0x000fc40000004100 */
[----:B------:R-:W-:Y:S01]  /*f4b0*/  FFMA.FTZ R65, R28, R34, -R65 ;  /* 0x000000221c417223 */ /* 0x000fe20000010841 */
[----:B------:R-:W-:Y:S01]  /*f4c0*/  HADD2.F32 R39, -RZ, R39.H1_H1 ;  /* 0x30000027ff277230 */ /* 0x000fe20000004100 */
[----:B------:R-:W-:Y:S01]  /*f4d0*/  F2FP.F16.E4M3.UNPACK_B R53, R53 ;  /* 0x00000035ff35723e */ /* 0x000fe200020006ff */
[----:B------:R-:W-:Y:S01]  /*f4e0*/  HADD2.F32 R38, -RZ, R37.H0_H0 ;  /* 0x20000025ff267230 */ /* 0x000fe20000004100 */
[----:B------:R-:W-:Y:S01]  /*f4f0*/  F2FP.F16.E4M3.UNPACK_B R40, R40 ;  /* 0x00000028ff28723e */ /* 0x000fe200020006ff */
[----:B------:R-:W-:Y:S02]  /*f500*/  HADD2.F32 R29, -RZ, R32.H0_H0 ;  /* 0x20000020ff1d7230 */ /* 0x000fe40000004100 */
[C---:B------:R-:W-:Y:S01]  /*f510*/  FMUL.FTZ R42, R39.reuse, R58 ;  /* 0x0000003a272a7220 */ /* 0x040fe20000410000 */
[----:B------:R-:W-:Y:S02]  /*f520*/  HADD2.F32 R34, -RZ, R30.H0_H0 ;  /* 0x2000001eff227230 */ /* 0x000fe40000004100 */
[----:B------:R-:W-:Y:S01]  /*f530*/  FMUL.FTZ R41, R39, R52 ;  /* 0x0000003427297220 */ /* 0x000fe20000410000 */
[----:B------:R-:W-:-:S02]  /*f540*/  HADD2.F32 R28, -RZ, R27.H0_H0 ;  /* 0x2000001bff1c7230 */ /* 0x000fc40000004100 */
[C---:B------:R-:W-:Y:S01]  /*f550*/  FMUL.FTZ R39, R29.reuse, R38 ;  /* 0x000000261d277220 */ /* 0x040fe20000410000 */
[----:B------:R-:W-:Y:S02]  /*f560*/  HADD2.F32 R31, -RZ, R31.H1_H1 ;  /* 0x3000001fff1f7230 */ /* 0x000fe40000004100 */
[-C--:B------:R-:W-:Y:S01]  /*f570*/  FMUL.FTZ R29, R29, R34.reuse ;  /* 0x000000221d1d7220 */ /* 0x080fe20000410000 */
[----:B------:R-:W-:Y:S02]  /*f580*/  HADD2.F32 R37, -RZ, R37.H1_H1 ;  /* 0x30000025ff257230 */ /* 0x000fe40000004100 */
[----:B------:R-:W-:Y:S01]  /*f590*/  FFMA.FTZ R39, R28, R34, -R39 ;  /* 0x000000221c277223 */ /* 0x000fe20000010827 */
[----:B------:R-:W-:Y:S02]  /*f5a0*/  HADD2.F32 R32, -RZ, R32.H1_H1 ;  /* 0x30000020ff207230 */ /* 0x000fe40000004100 */
[----:B------:R-:W-:Y:S01]  /*f5b0*/  FFMA.FTZ R67, R31, R58, R41 ;  /* 0x0000003a1f437223 */ /* 0x000fe20000010029 */
[----:B------:R-:W-:-:S02]  /*f5c0*/  HADD2.F32 R30, -RZ, R30.H1_H1 ;  /* 0x3000001eff1e7230 */ /* 0x000fc40000004100 */
[----:B------:R-:W-:Y:S01]  /*f5d0*/  FFMA.FTZ R68, R31, R52, -R42 ;  /* 0x000000341f447223 */ /* 0x000fe2000001082a */
[----:B------:R-:W-:Y:S02]  /*f5e0*/  HADD2.F32 R27, -RZ, R27.H1_H1 ;  /* 0x3000001bff1b7230 */ /* 0x000fe40000004100 */
[-C--:B------:R-:W-:Y:S01]  /*f5f0*/  FMUL.FTZ R34, R32, R37.reuse ;  /* 0x0000002520227220 */ /* 0x080fe20000410000 */
[----:B------:R-:W-:Y:S01]  /*f600*/  FFMA.FTZ R41, R28, R38, R29 ;  /* 0x000000261c297223 */ /* 0x000fe2000001001d */
[-C--:B------:R-:W-:Y:S01]  /*f610*/  FMUL.FTZ R32, R32, R30.reuse ;  /* 0x0000001e20207220 */ /* 0x080fe20000410000 */
[----:B------:R-:W-:Y:S02]  /*f620*/  HADD2.F32 R31, -RZ, R53.H0_H0 ;  /* 0x20000035ff1f7230 */ /* 0x000fe40000004100 */
[C---:B------:R-:W-:Y:S01]  /*f630*/  FFMA.FTZ R42, R27.reuse, R30, -R34 ;  /* 0x0000001e1b2a7223 */ /* 0x040fe20000010822 */
[----:B------:R-:W-:Y:S02]  /*f640*/  HADD2.F32 R28, -RZ, R33.H0_H0 ;  /* 0x20000021ff1c7230 */ /* 0x000fe40000004100 */
[----:B------:R-:W-:Y:S01]  /*f650*/  FFMA.FTZ R52, R27, R37, R32 ;  /* 0x000000251b347223 */ /* 0x000fe20000010020 */
[----:B------:R-:W-:Y:S01]  /*f660*/  HADD2.F32 R29, -RZ, R40.H0_H0 ;  /* 0x20000028ff1d7230 */ /* 0x000fe20000004100 */
[----:B------:R-:W-:Y:S01]  /*f670*/  F2FP.F16.E4M3.UNPACK_B R4, R26 ;  /* 0x0000001aff04723e */ /* 0x000fe200020006ff */
[----:B------:R-:W-:-:S02]  /*f680*/  HADD2.F32 R27, -RZ, R21.H0_H0 ;  /* 0x20000015ff1b7230 */ /* 0x000fc40000004100 */
[C---:B------:R-:W-:Y:S01]  /*f690*/  FMUL.FTZ R32, R28.reuse, R31 ;  /* 0x0000001f1c207220 */ /* 0x040fe20000410000 */
[----:B------:R-:W-:Y:S02]  /*f6a0*/  HADD2.F32 R30, -RZ, R53.H1_H1 ;  /* 0x30000035ff1e7230 */ /* 0x000fe40000004100 */
[-C--:B------:R-:W-:Y:S01]  /*f6b0*/  FMUL.FTZ R28, R28, R29.reuse ;  /* 0x0000001d1c1c7220 */ /* 0x080fe20000410000 */
        /* <DEDUP_REMOVED lines=8> */
[----:B------:R-:W-:Y:S01]  /*f740*/  FMUL.FTZ R37, R33, R40 ;  /* 0x0000002821257220 */ /* 0x000fe20000410000 */
[----:B------:R-:W-:Y:S01]  /*f750*/  F2FP.F16.E4M3.UNPACK_B R26, R26.H1 ;  /* 0x0000001aff1a723e */ /* 0x000fe200030006ff */
[----:B------:R-:W-:Y:S01]  /*f760*/  FFMA.FTZ R33, R21, R40, -R32 ;  /* 0x0000002815217223 */ /* 0x000fe20000010820 */
[----:B------:R-:W-:-:S02]  /*f770*/  HADD2.F32 R32, -RZ, R29.H0_H0 ;  /* 0x2000001dff207230 */ /* 0x000fc40000004100 */
[----:B------:R-:W-:Y:S01]  /*f780*/  FFMA.FTZ R38, R21, R30, R37 ;  /* 0x0000001e15267223 */ /* 0x000fe20000010025 */
[----:B------:R-:W-:Y:S01]  /*f790*/  HADD2.F32 R27, -RZ, R35.H0_H0 ;  /* 0x20000023ff1b7230 */ /* 0x000fe20000004100 */
[----:B------:R-:W-:Y:S01]  /*f7a0*/  F2FP.F16.E4M3.UNPACK_B R3, R3 ;  /* 0x00000003ff03723e */ /* 0x000fe200020006ff */
[----:B------:R-:W-:Y:S01]  /*f7b0*/  HADD2.F32 R30, -RZ, R28.H0_H0 ;  /* 0x2000001cff1e7230 */ /* 0x000fe20000004100 */
[----:B------:R-:W-:Y:S01]  /*f7c0*/  F2FP.SATFINITE.E4M3.F32.PACK_AB_MERGE_C R57, R57, R60, RZ ;  /* 0x0000003c3939723e */ /* 0x000fe200048070ff */
[----:B------:R-:W-:Y:S02]  /*f7d0*/  HADD2.F32 R29, -RZ, R29.H1_H1 ;  /* 0x3000001dff1d7230 */ /* 0x000fe40000004100 */
[C---:B------:R-:W-:Y:S01]  /*f7e0*/  FMUL.FTZ R40, R27.reuse, R32 ;  /* 0x000000201b287220 */ /* 0x040fe20000410000 */
[----:B------:R-:W-:Y:S02]  /*f7f0*/  HADD2.F32 R35, -RZ, R35.H1_H1 ;  /* 0x30000023ff237230 */ /* 0x000fe40000004100 */
[----:B------:R-:W-:Y:S01]  /*f800*/  FMUL.FTZ R54, R27, R30 ;  /* 0x0000001e1b367220 */ /* 0x000fe20000410000 */
[----:B------:R-:W-:Y:S01]  /*f810*/  HADD2.F32 R21, -RZ, R26.H0_H0 ;  /* 0x2000001aff157230 */ /* 0x000fe20000004100 */
[----:B------:R-:W-:Y:S01]  /*f820*/  F2FP.F16.E4M3.UNPACK_B R27, R6 ;  /* 0x00000006ff1b723e */ /* 0x000fe200020006ff */
[----:B------:R-:W-:-:S02]  /*f830*/  HADD2.F32 R28, -RZ, R28.H1_H1 ;  /* 0x3000001cff1c7230 */ /* 0x000fc40000004100 */
[----:B------:R-:W-:Y:S01]  /*f840*/  FMUL.FTZ R37, R35, R29 ;  /* 0x0000001d23257220 */ /* 0x000fe20000410000 */
[----:B------:R-:W-:Y:S02]  /*f850*/  HADD2.F32 R26, -RZ, R26.H1_H1 ;  /* 0x3000001aff1a7230 */ /* 0x000fe40000004100 */
[----:B------:R-:W-:Y:S01]  /*f860*/  FFMA.FTZ R40, R21, R30, -R40 ;  /* 0x0000001e15287223 */ /* 0x000fe20000010828 */
[--C-:B------:R-:W-:Y:S02]  /*f870*/  HADD2.F32 R6, -RZ, R7.reuse.H0_H0 ;  /* 0x20000007ff067230 */ /* 0x100fe40000004100 */
[-C--:B------:R-:W-:Y:S01]  /*f880*/  FMUL.FTZ R30, R35, R28.reuse ;  /* 0x0000001c231e7220 */ /* 0x080fe20000410000 */
[----:B------:R-:W-:Y:S02]  /*f890*/  HADD2.F32 R7, -RZ, R7.H1_H1 ;  /* 0x30000007ff077230 */ /* 0x000fe40000004100 */
[----:B------:R-:W-:Y:S01]  /*f8a0*/  FFMA.FTZ R37, R26, R28, -R37 ;  /* 0x0000001c1a257223 */ /* 0x000fe20000010825 */
[----:B------:R-:W-:-:S02]  /*f8b0*/  HADD2.F32 R28, -RZ, R27.H0_H0 ;  /* 0x2000001bff1c7230 */ /* 0x000fc40000004100 */
[----:B------:R-:W-:Y:S01]  /*f8c0*/  FFMA.FTZ R43, R26, R29, R30 ;  /* 0x0000001d1a2b7223 */ /* 0x000fe2000001001e */
[----:B------:R-:W-:Y:S02]  /*f8d0*/  HADD2.F32 R27, -RZ, R27.H1_H1 ;  /* 0x3000001bff1b7230 */ /* 0x000fe40000004100 */
[----:B------:R-:W-:Y:S01]  /*f8e0*/  FFMA.FTZ R54, R21, R32, R54 ;  /* 0x0000002015367223 */ /* 0x000fe20000010036 */
[--C-:B------:R-:W-:Y:S02]  /*f8f0*/  HADD2.F32 R26, -RZ, R3.reuse.H1_H1 ;  /* 0x30000003ff1a7230 */ /* 0x100fe40000004100 */
[----:B------:R-:W-:Y:S01]  /*f900*/  FMUL.FTZ R30, R6, R28 ;  /* 0x0000001c061e7220 */ /* 0x000fe20000410000 */
[----:B------:R-:W-:Y:S02]  /*f910*/  HADD2.F32 R21, -RZ, R3.H0_H0 ;  /* 0x20000003ff157230 */ /* 0x000fe40000004100 */
[----:B------:R-:W-:Y:S01]  /*f920*/  FMUL.FTZ R35, R7, R27 ;  /* 0x0000001b07237220 */ /* 0x000fe20000410000 */
[----:B------:R-:W-:-:S02]  /*f930*/  HADD2.F32 R3, -RZ, R4.H0_H0 ;  /* 0x20000004ff037230 */ /* 0x000fc40000004100 */
[-C--:B------:R-:W-:Y:S01]  /*f940*/  FMUL.FTZ R32, R7, R26.reuse ;  /* 0x0000001a07207220 */ /* 0x080fe20000410000 */
[----:B------:R-:W-:Y:S02]  /*f950*/  HADD2.F32 R4, -RZ, R4.H1_H1 ;  /* 0x30000004ff047230 */ /* 0x000fe40000004100 */
[----:B------:R-:W-:Y:S01]  /*f960*/  FMUL.FTZ R29, R6, R21 ;  /* 0x00000015061d7220 */ /* 0x000fe20000410000 */
[----:B------:R-:W-:Y:S01]  /*f970*/  F2FP.SATFINITE.E4M3.F32.PACK_AB_MERGE_C R7, R68, R65, RZ ;  /* 0x000000414407723e */ /* 0x000fe200048070ff */
[C---:B------:R-:W-:Y:S01]  /*f980*/  FFMA.FTZ R6, R3.reuse, R21, -R30 ;  /* 0x0000001503067223 */ /* 0x040fe2000001081e */
[----:B------:R-:W-:Y:S01]  /*f990*/  F2FP.SATFINITE.E4M3.F32.PACK_AB_MERGE_C R62, R62, R63, RZ ;  /* 0x0000003f3e3e723e */ /* 0x000fe200048070ff */
[C---:B------:R-:W-:Y:S01]  /*f9a0*/  FFMA.FTZ R35, R4.reuse, R26, -R35 ;  /* 0x0000001a04237223 */ /* 0x040fe20000010823 */
[----:B------:R-:W-:Y:S01]  /*f9b0*/  FFMA.FTZ R26, R4, R27, R32 ;  /* 0x0000001b041a7223 */ /* 0x000fe20000010020 */
[----:B------:R-:W-:Y:S01]  /*f9c0*/  FFMA.FTZ R29, R3, R28, R29 ;  /* 0x0000001c031d7223 */ /* 0x000fe2000001001d */
[----:B------:R-:W-:-:S02]  /*f9d0*/  F2FP.SATFINITE.E4M3.F32.PACK_AB_MERGE_C R4, R42, R39, RZ ;  /* 0x000000272a04723e */ /* 0x000fc400048070ff */
[----:B------:R-:W-:Y:S02]  /*f9e0*/  F2FP.SATFINITE.E4M3.F32.PACK_AB_MERGE_C R37, R37, R40, RZ ;  /* 0x000000282525723e */ /* 0x000fe400048070ff */
[----:B------:R-:W-:Y:S02]  /*f9f0*/  F2FP.SATFINITE.E4M3.F32.PACK_AB_MERGE_C R27, R67, R66, RZ ;  /* 0x00000042431b723e */ /* 0x000fe400048070ff */
[----:B------:R-:W-:Y:S02]  /*fa00*/  F2FP.SATFINITE.E4M3.F32.PACK_AB_MERGE_C R41, R52, R41, RZ ;  /* 0x000000293429723e */ /* 0x000fe400048070ff */
[----:B------:R-:W-:Y:S02]  /*fa10*/  F2FP.SATFINITE.E4M3.F32.PACK_AB_MERGE_C R43, R43, R54, RZ ;  /* 0x000000362b2b723e */ /* 0x000fe400048070ff */
[----:B------:R-:W-:Y:S02]  /*fa20*/  F2FP.SATFINITE.E4M3.F32.PACK_AB_MERGE_C R5, R20, R5, R57 ;  /* 0x000000051405723e */ /* 0x000fe40004807039 */
        /* <DEDUP_REMOVED lines=9> */
.L_x_1851:
[----:B------:R-:W-:Y:S05]  /*fac0*/  BSYNC B1 ;  /* 0x0000000000017941 */ /* 0x000fea0003800000 */
.L_x_1850:
[----:B------:R-:W-:Y:S04]  /*fad0*/  BSSY B1, `(.L_x_1852) ;  /* 0x0000102000017945 */ /* 0x000fe80003800000 */
[----:B------:R-:W-:Y:S05]  /*fae0*/  @P1 BRA `(.L_x_1853) ;  /* 0x0000001000001947 */ /* 0x000fea0003800000 */
[----:B012---:R-:W2:Y:S01]  /*faf0*/  LDL R25, [R1+0x10] ;  /* 0x0000100001197983 */ /* 0x007ea20000100800 */
[----:B------:R-:W-:Y:S02]  /*fb00*/  SHF.R.U32.HI R0, RZ, 0x8, R44 ;  /* 0x00000008ff007819 */ /* 0x000fe4000001162c */
[----:B-----5:R-:W-:Y:S02]  /*fb10*/  LEA.HI R7, R59, R214, RZ, 0x1c ;  /* 0x000000d63b077211 */ /* 0x020fe400078fe0ff */
[----:B------:R-:W-:Y:S02]  /*fb20*/  LOP3.LUT R3, R44, 0xff, RZ, 0xc0, !PT ;  /* 0x000000ff2c037812 */ /* 0x000fe400078ec0ff */
[----:B------:R-:W-:Y:S02]  /*fb30*/  LOP3.LUT R0, R0, 0xff, RZ, 0xc0, !PT ;  /* 0x000000ff00007812 */ /* 0x000fe400078ec0ff */
[----:B------:R-:W-:Y:S02]  /*fb40*/  SHF.R.S32.HI R24, RZ, 0x1f, R7 ;  /* 0x0000001fff187819 */ /* 0x000fe40000011407 */
[----:B------:R-:W-:-:S02]  /*fb50*/  SHF.R.U32.HI R4, RZ, 0x8, R45 ;  /* 0x00000008ff047819 */ /* 0x000fc4000001162d */
[----:B------:R-:W-:Y:S02]  /*fb60*/  PRMT R20, R0, 0x7604, R3 ;  /* 0x0000760400147816 */ /* 0x000fe40000000003 */
[----:B------:R-:W-:Y:S02]  /*fb70*/  LEA.HI R21, R24, R7, RZ, 0x3 ;  /* 0x0000000718157211 */ /* 0x000fe400078f18ff */
[----:B------:R-:W-:Y:S02]  /*fb80*/  SHF.R.U32.HI R0, RZ, 0x8, R46 ;  /* 0x00000008ff007819 */ /* 0x000fe4000001162e */
[----:B------:R-:W-:Y:S01]  /*fb90*/  SHF.L.U32 R26, R7, 0x4, RZ ;  /* 0x00000004071a7819 */ /* 0x000fe200000006ff */
[----:B------:R-:W-:Y:S01]  /*fba0*/  IMAD.SHL.U32 R21, R21, 0x800, RZ ;  /* 0x0000080015157824 */ /* 0x000fe200078e00ff */
[----:B------:R-:W-:Y:S02]  /*fbb0*/  LOP3.LUT R5, R45, 0xff, RZ, 0xc0, !PT ;  /* 0x000000ff2d057812 */ /* 0x000fe400078ec0ff */
[----:B------:R-:W-:-:S02]  /*fbc0*/  LOP3.LUT R4, R4, 0xff, RZ, 0xc0, !PT ;  /* 0x000000ff04047812 */ /* 0x000fc400078ec0ff */
[----:B------:R-:W-:Y:S02]  /*fbd0*/  LOP3.LUT R3, R0, 0xff, RZ, 0xc0, !PT ;  /* 0x000000ff00037812 */ /* 0x000fe400078ec0ff */
[----:B------:R-:W-:Y:S02]  /*fbe0*/  LOP3.LUT R0, R229, 0x70, R26, 0xf8, !PT ;  /* 0x00000070e5007812 */ /* 0x000fe400078ef81a */
[----:B------:R-:W-:Y:S02]  /*fbf0*/  SHF.R.U32.HI R27, RZ, 0x3, R229 ;  /* 0x00000003ff1b7819 */ /* 0x000fe400000116e5 */
[----:B------:R-:W-:Y:S02]  /*fc00*/  PRMT R28, R4, 0x7604, R5 ;  /* 0x00007604041c7816 */ /* 0x000fe40000000005 */
[----:B------:R-:W-:Y:S02]  /*fc10*/  LOP3.LUT R4, R46, 0xff, RZ, 0xc0, !PT ;  /* 0x000000ff2e047812 */ /* 0x000fe400078ec0ff */
[----:B------:R-:W-:-:S02]  /*fc20*/  SHF.R.U32.HI R7, RZ, 0x8, R48 ;  /* 0x00000008ff077819 */ /* 0x000fc40000011630 */
[----:B------:R-:W-:Y:S02]  /*fc30*/  LOP3.LUT R0, R0, R27, RZ, 0x3c, !PT ;  /* 0x0000001b00007212 */ /* 0x000fe400078e3cff */
[----:B------:R-:W-:Y:S02]  /*fc40*/  LOP3.LUT R21, R21, 0xffffc000, RZ, 0xc0, !PT ;  /* 0xffffc00015157812 */ /* 0x000fe400078ec0ff */
[----:B------:R-:W-:Y:S02]  /*fc50*/  PRMT R30, R3, 0x7604, R4 ;  /* 0x00007604031e7816 */ /* 0x000fe40000000004 */
[----:B------:R-:W-:Y:S02]  /*fc60*/  LOP3.LUT R24, R48, 0xff, RZ, 0xc0, !PT ;  /* 0x000000ff30187812 */ /* 0x000fe400078ec0ff */
[----:B------:R-:W-:Y:S02]  /*fc70*/  LOP3.LUT R7, R7, 0xff, RZ, 0xc0, !PT ;  /* 0x000000ff07077812 */ /* 0x000fe400078ec0ff */
[----:B------:R-:W-:-:S02]  /*fc80*/  SHF.R.U32.HI R26, RZ, 0x8, R51 ;  /* 0x00000008ff1a7819 */ /* 0x000fc40000011633 */
[----:B------:R-:W-:Y:S02]  /*fc90*/  PRMT R33, R7, 0x7604, R24 ;  /* 0x0000760407217816 */ /* 0x000fe40000000018 */
[----:B------:R-:W-:Y:S02]  /*fca0*/  SHF.R.U32.HI R24, RZ, 0x8, R50 ;  /* 0x00000008ff187819 */ /* 0x000fe40000011632 */
[----:B------:R-:W-:Y:S02]  /*fcb0*/  SHF.R.U32.HI R5, RZ, 0x8, R47 ;  /* 0x00000008ff057819 */ /* 0x000fe4000001162f */
[----:B------:R-:W-:Y:S02]  /*fcc0*/  LOP3.LUT R24, R24, 0xff, RZ, 0xc0, !PT ;  /* 0x000000ff18187812 */ /* 0x000fe400078ec0ff */
[----:B------:R-:W-:Y:S02]  /*fcd0*/  LOP3.LUT R27, R51, 0xff, RZ, 0xc0, !PT ;  /* 0x000000ff331b7812 */ /* 0x000fe400078ec0ff */
[----:B------:R-:W-:-:S02]  /*fce0*/  LOP3.LUT R26, R26, 0xff, RZ, 0xc0, !PT ;  /* 0x000000ff1a1a7812 */ /* 0x000fc400078ec0ff */
[----:B------:R-:W-:Y:S02]  /*fcf0*/  LOP3.LUT R6, R47, 0xff, RZ, 0xc0, !PT ;  /* 0x000000ff2f067812 */ /* 0x000fe400078ec0ff */
[----:B------:R-:W-:Y:S02]  /*fd00*/  LOP3.LUT R5, R5, 0xff, RZ, 0xc0, !PT ;  /* 0x000000ff05057812 */ /* 0x000fe400078ec0ff */
[----:B------:R-:W-:Y:S02]  /*fd10*/  PRMT R39, R26, 0x7604, R27 ;  /* 0x000076041a277816 */ /* 0x000fe4000000001b */
[----:B------:R-:W-:Y:S02]  /*fd20*/  PRMT R32, R5, 0x7604, R6 ;  /* 0x0000760405207816 */ /* 0x000fe40000000006 */
[----:B------:R-:W0:Y:S01]  /*fd30*/  LDS.128 R4, [R222+0x18000] ;  /* 0x01800000de047984 */ /* 0x000e220000000c00 */
[----:B------:R-:W-:Y:S02]  /*fd40*/  SHF.R.U32.HI R31, RZ, 0x10, R47 ;  /* 0x00000010ff1f7819 */ /* 0x000fe4000001162f */
[----:B------:R-:W-:-:S02]  /*fd50*/  SHF.R.U32.HI R29, RZ, 0x10, R46 ;  /* 0x00000010ff1d7819 */ /* 0x000fc4000001162e */
[----:B------:R-:W-:Y:S02]  /*fd60*/  LOP3.LUT R31, R31, 0xff, RZ, 0xc0, !PT ;  /* 0x000000ff1f1f7812 */ /* 0x000fe400078ec0ff */
[----:B------:R-:W-:Y:S02]  /*fd70*/  LOP3.LUT R29, R29, 0xff, RZ, 0xc0, !PT ;  /* 0x000000ff1d1d7812 */ /* 0x000fe400078ec0ff */
[----:B------:R-:W-:Y:S02]  /*fd80*/  PRMT R31, R31, 0x7054, R32 ;  /* 0x000070541f1f7816 */ /* 0x000fe40000000020 */
[----:B------:R-:W-:Y:S02]  /*fd90*/  PRMT R29, R29, 0x7054, R30 ;  /* 0x000070541d1d7816 */ /* 0x000fe4000000001e */
[----:B------:R-:W-:Y:S02]  /*fda0*/  SHF.R.U32.HI R32, RZ, 0x10, R51 ;  /* 0x00000010ff207819 */ /* 0x000fe40000011633 */
[----:B------:R-:W-:-:S02]  /*fdb0*/  SHF.R.U32.HI R30, RZ, 0x10, R50 ;  /* 0x00000010ff1e7819 */ /* 0x000fc40000011632 */
[----:B------:R-:W-:Y:S02]  /*fdc0*/  LOP3.LUT R32, R32, 0xff, RZ, 0xc0, !PT ;  /* 0x000000ff20207812 */ /* 0x000fe400078ec0ff */
[----:B------:R-:W-:Y:S02]  /*fdd0*/  LOP3.LUT R30, R30, 0xff, RZ, 0xc0, !PT ;  /* 0x000000ff1e1e7812 */ /* 0x000fe400078ec0ff */
[----:B------:R-:W-:Y:S02]  /*fde0*/  PRMT R39, R32, 0x7054, R39 ;  /* 0x0000705420277816 */ /* 0x000fe40000000027 */
[----:B0-----:R-:W-:Y:S02]  /*fdf0*/  F2FP.F16.E4M3.UNPACK_B R32, R7 ;  /* 0x00000007ff20723e */ /* 0x001fe400020006ff */
[----:B--2---:R-:W-:Y:S02]  /*fe00*/  IADD3 R3, R0, R21, R25 ;  /* 0x0000001500037210 */ /* 0x004fe40007ffe019 */
[----:B------:R-:W-:-:S02]  /*fe10*/  SHF.R.U32.HI R0, RZ, 0x8, R49 ;  /* 0x00000008ff007819 */ /* 0x000fc40000011631 */
[----:B------:R-:W-:Y:S02]  /*fe20*/  LOP3.LUT R21, R49, 0xff, RZ, 0xc0, !PT ;  /* 0x000000ff31157812 */ /* 0x000fe400078ec0ff */
[----:B------:R-:W-:Y:S02]  /*fe30*/  LOP3.LUT R0, R0, 0xff, RZ, 0xc0, !PT ;  /* 0x000000ff00007812 */ /* 0x000fe400078ec0ff */
[----:B------:R-:W-:Y:S02]  /*fe40*/  LOP3.LUT R25, R50, 0xff, RZ, 0xc0, !PT ;  /* 0x000000ff32197812 */ /* 0x000fe400078ec0ff */
[----:B------:R-:W-:Y:S01]  /*fe50*/  PRMT R35, R0, 0x7604, R21 ;  /* 0x0000760400237816 */ /* 0x000fe20000000015 */
[----:B------:R-:W-:Y:S01]  /*fe60*/  IMAD.IADD R0, R184, 0x1, R3 ;  /* 0x00000001b8007824 */ /* 0x000fe200078e0203 */
[----:B------:R-:W-:Y:S02]  /*fe70*/  PRMT R37, R24, 0x7604, R25 ;  /* 0x0000760418257816 */ /* 0x000fe40000000019 */
[----:B------:R-:W-:-:S02]  /*fe80*/  SHF.R.U32.HI R3, RZ, 0x10, R44 ;  /* 0x00000010ff037819 */ /* 0x000fc4000001162c */
[----:B------:R-:W0:Y:S01]  /*fe90*/  LDS.128 R24, [R0+0x18000] ;  /* 0x0180000000187984 */ /* 0x000e220000000c00 */
[----:B------:R-:W-:Y:S02]  /*fea0*/  SHF.R.U32.HI R21, RZ, 0x10, R45 ;  /* 0x00000010ff157819 */ /* 0x000fe4000001162d */
[----:B------:R-:W-:Y:S02]  /*feb0*/  LOP3.LUT R3, R3, 0xff, RZ, 0xc0, !PT ;  /* 0x000000ff03037812 */ /* 0x000fe400078ec0ff */
[----:B------:R-:W-:Y:S02]  /*fec0*/  LOP3.LUT R21, R21, 0xff, RZ, 0xc0, !PT ;  /* 0x000000ff15157812 */ /* 0x000fe400078ec0ff */
[----:B------:R-:W-:Y:S02]  /*fed0*/  PRMT R3, R3, 0x7054, R20 ;  /* 0x0000705403037816 */ /* 0x000fe40000000014 */
[----:B------:R-:W-:Y:S02]  /*fee0*/  PRMT R21, R21, 0x7054, R28 ;  /* 0x0000705415157816 */ /* 0x000fe4000000001c */
[----:B------:R-:W-:-:S02]  /*fef0*/  SHF.R.U32.HI R20, RZ, 0x10, R48 ;  /* 0x00000010ff147819 */ /* 0x000fc40000011630 */
[----:B------:R-:W-:Y:S02]  /*ff00*/  SHF.R.U32.HI R28, RZ, 0x10, R49 ;  /* 0x00000010ff1c7819 */ /* 0x000fe40000011631 */
[----:B------:R-:W-:Y:S02]  /*ff10*/  LOP3.LUT R20, R20, 0xff, RZ, 0xc0, !PT ;  /* 0x000000ff14147812 */ /* 0x000fe400078ec0ff */
[----:B------:R-:W-:Y:S02]  /*ff20*/  LOP3.LUT R28, R28, 0xff, RZ, 0xc0, !PT ;  /* 0x000000ff1c1c7812 */ /* 0x000fe400078ec0ff */
[----:B------:R-:W-:Y:S02]  /*ff30*/  PRMT R33, R20, 0x7054, R33 ;  /* 0x0000705414217816 */ /* 0x000fe40000000021 */
[----:B------:R-:W-:Y:S02]  /*ff40*/  PRMT R35, R28, 0x7054, R35 ;  /* 0x000070541c237816 */ /* 0x000fe40000000023 */
[----:B------:R-:W-:-:S02]  /*ff50*/  LOP3.LUT R41, R3, 0xff000000, R44, 0xf8, !PT ;  /* 0xff00000003297812 */ /* 0x000fc400078ef82c */
[----:B------:R-:W-:Y:S02]  /*ff60*/  LOP3.LUT R44, R21, 0xff000000, R45, 0xf8, !PT ;  /* 0xff000000152c7812 */ /* 0x000fe400078ef82d */
[----:B------:R-:W-:Y:S02]  /*ff70*/  LOP3.LUT R45, R33, 0xff000000, R48, 0xf8, !PT ;  /* 0xff000000212d7812 */ /* 0x000fe400078ef830 */
[----:B------:R-:W-:Y:S02]  /*ff80*/  LOP3.LUT R48, R35, 0xff000000, R49, 0xf8, !PT ;  /* 0xff00000023307812 */ /* 0x000fe400078ef831 */
[----:B------:R-:W-:Y:S02]  /*ff90*/  F2FP.F16.E4M3.UNPACK_B R42, R44 ;  /* 0x0000002cff2a723e */ /* 0x000fe400020006ff */
[----:B------:R-:W-:Y:S02]  /*ffa0*/  F2FP.F16.E4M3.UNPACK_B R43, R48 ;  /* 0x00000030ff2b723e */ /* 0x000fe400020006ff */
[----:B------:R-:W-:-:S02]  /*ffb0*/  PRMT R37, R30, 0x7054, R37 ;  /* 0x000070541e257816 */ /* 0x000fc40000000025 */
[----:B------:R-:W-:Y:S02]  /*ffc0*/  LOP3.LUT R20, R29, 0xff000000, R46, 0xf8, !PT ;  /* 0xff0000001d147812 */ /* 0x000fe400078ef82e */
[----:B------:R-:W-:Y:S02]  /*ffd0*/  F2FP.F16.E4M3.UNPACK_B R33, R7.H1 ;  /* 0x00000007ff21723e */ /* 0x000fe400030006ff */
[----:B0-----:R-:W-:Y:S02]  /*ffe0*/  F2FP.F16.E4M3.UNPACK_B R35, R25 ;  /* 0x00000019ff23723e */ /* 0x001fe400020006ff */
[----:B------:R-:W-:Y:S01]  /*fff0*/  LOP3.LUT R46, R31, 0xff000000, R47, 0xf8, !PT ;  /* 0xff0000001f2e7812 */ /* 0x000fe200078ef82f */
[----:B------:R-:W-:Y:S01]  /*10000*/  HADD2.F32 R47, -RZ, R43.H0_H0 ;  /* 0x2000002bff2f7230 */ /* 0x000fe20000004100 */
[----:B------:R-:W-:Y:S02]  /*10010*/  F2FP.F16.E4M3.UNPACK_B R29, R5 ;  /* 0x00000005ff1d723e */ /* 0x000fe400020006ff */
[----:B------:R-:W-:-:S02]  /*10020*/  F2FP.F16.E4M3.UNPACK_B R7, R4 ;  /* 0x00000004ff07723e */ /* 0x000fc400020006ff */
[----:B------:R-:W-:Y:S01]  /*10030*/  F2FP.F16.E4M3.UNPACK_B R28, R4.H1 ;  /* 0x00000004ff1c723e */ /* 0x000fe200030006ff */
[--C-:B------:R-:W-:Y:S01]  /*10040*/  HADD2.F32 R4, -RZ, R35.reuse.H0_H0 ;  /* 0x20000023ff047230 */ /* 0x100fe20000004100 */
[----:B------:R-:W-:Y:S01]  /*10050*/  F2FP.F16.E4M3.UNPACK_B R30, R5.H1 ;  /* 0x00000005ff1e723e */ /* 0x000fe200030006ff */
[--C-:B------:R-:W-:Y:S01]  /*10060*/  HADD2.F32 R5, -RZ, R42.reuse.H0_H0 ;  /* 0x2000002aff057230 */ /* 0x100fe20000004100 */
[----:B------:R-:W-:Y:S01]  /*10070*/  LOP3.LUT R21, R37, 0xff000000, R50, 0xf8, !PT ;  /* 0xff00000025157812 */ /* 0x000fe200078ef832 */
[----:B------:R-:W-:Y:S01]  /*10080*/  HADD2.F32 R35, -RZ, R35.H1_H1 ;  /* 0x30000023ff237230 */ /* 0x000fe20000004100 */
[----:B------:R-:W-:Y:S01]  /*10090*/  LOP3.LUT R50, R39, 0xff000000, R51, 0xf8, !PT ;  /* 0xff00000027327812 */ /* 0x000fe200078ef833 */
[----:B------:R-:W-:Y:S01]  /*100a0*/  HADD2.F32 R42, -RZ, R42.H1_H1 ;  /* 0x3000002aff2a7230 */ /* 0x000fe20000004100 */
[-C--:B------:R-:W-:Y:S02]  /*100b0*/  F2FP.F16.E4M3.UNPACK_B R3, R6.reuse ;  /* 0x00000006ff03723e */ /* 0x080fe400020006ff */
[----:B------:R-:W-:Y:S01]  /*100c0*/  F2FP.F16.E4M3.UNPACK_B R31, R6.H1 ;  /* 0x00000006ff1f723e */ /* 0x000fe200030006ff */
[--C-:B------:R-:W-:Y:S01]  /*100d0*/  HADD2.F32 R6, -RZ, R29.reuse.H0_H0 ;  /* 0x2000001dff067230 */ /* 0x100fe20000004100 */
[----:B------:R-:W-:Y:S01]  /*100e0*/  F2FP.F16.E4M3.UNPACK_B R37, R25.H1 ;  /* 0x00000019ff25723e */ /* 0x000fe200030006ff */
[----:B------:R-:W-:Y:S01]  /*100f0*/  FMUL.FTZ R25, R4, R47 ;  /* 0x0000002f04197220 */ /* 0x000fe20000410000 */
[-C--:B------:R-:W-:Y:S01]  /*10100*/  F2FP.F16.E4M3.UNPACK_B R39, R27.reuse ;  /* 0x0000001bff27723e */ /* 0x080fe200020006ff */
[----:B------:R-:W-:Y:S01]  /*10110*/  HADD2.F32 R29, -RZ, R29.H1_H1 ;  /* 0x3000001dff1d7230 */ /* 0x000fe20000004100 */
[----:B------:R-:W-:-:S02]  /*10120*/  F2FP.F16.E4M3.UNPACK_B R40, R27.H1 ;  /* 0x0000001bff28723e */ /* 0x000fc400030006ff */
[-C--:B------:R-:W-:Y:S02]  /*10130*/  F2FP.F16.E4M3.UNPACK_B R27, R24.reuse ;  /* 0x00000018ff1b723e */ /* 0x080fe400020006ff */
[----:B------:R-:W-:Y:S01]  /*10140*/  F2FP.F16.E4M3.UNPACK_B R34, R24.H1 ;  /* 0x00000018ff22723e */ /* 0x000fe200030006ff */
[-C--:B------:R-:W-:Y:S01]  /*10150*/  FMUL.FTZ R24, R4, R5.reuse ;  /* 0x0000000504187220 */ /* 0x080fe20000410000 */
[----:B------:R-:W-:Y:S01]  /*10160*/  F2FP.F16.E4M3.UNPACK_B R48, R48.H1 ;  /* 0x00000030ff30723e */ /* 0x000fe200030006ff */
[C---:B------:R-:W-:Y:S01]  /*10170*/  FFMA.FTZ R5, R6.reuse, R5, -R25 ;  /* 0x0000000506057223 */ /* 0x040fe20000010819 */
[----:B------:R-:W-:Y:S01]  /*10180*/  F2FP.F16.E4M3.UNPACK_B R44, R44.H1 ;  /* 0x0000002cff2c723e */ /* 0x000fe200030006ff */
[----:B------:R-:W-:Y:S01]  /*10190*/  FFMA.FTZ R25, R6, R47, R24 ;  /* 0x0000002f06197223 */ /* 0x000fe20000010018 */
[----:B------:R-:W-:Y:S01]  /*101a0*/  HADD2.F32 R24, -RZ, R43.H1_H1 ;  /* 0x3000002bff187230 */ /* 0x000fe20000004100 */
[-C--:B------:R-:W-:Y:S01]  /*101b0*/  F2FP.F16.E4M3.UNPACK_B R4, R26.reuse ;  /* 0x0000001aff04723e */ /* 0x080fe200020006ff */
[----:B------:R-:W-:Y:S01]  /*101c0*/  HADD2.F32 R47, -RZ, R48.H0_H0 ;  /* 0x20000030ff2f7230 */ /* 0x000fe20000004100 */
[----:B------:R-:W-:Y:S01]  /*101d0*/  F2FP.F16.E4M3.UNPACK_B R38, R26.H1 ;  /* 0x0000001aff26723e */ /* 0x000fe200030006ff */
[----:B------:R-:W-:-:S02]  /*101e0*/  HADD2.F32 R6, -RZ, R37.H0_H0 ;  /* 0x20000025ff067230 */ /* 0x000fc40000004100 */
[C---:B------:R-:W-:Y:S01]  /*101f0*/  FMUL.FTZ R52, R35.reuse, R24 ;  /* 0x0000001823347220 */ /* 0x040fe20000410000 */
[----:B------:R-:W-:Y:S02]  /*10200*/  HADD2.F32 R43, -RZ, R44.H0_H0 ;  /* 0x2000002cff2b7230 */ /* 0x000fe40000004100 */
[----:B------:R-:W-:Y:S01]  /*10210*/  FMUL.FTZ R35, R35, R42 ;  /* 0x0000002a23237220 */ /* 0x000fe20000410000 */
[----:B------:R-:W-:Y:S02]  /*10220*/  HADD2.F32 R26, -RZ, R30.H0_H0 ;  /* 0x2000001eff1a7230 */ /* 0x000fe40000004100 */
[C---:B------:R-:W-:Y:S01]  /*10230*/  FMUL.FTZ R49, R6.reuse, R47 ;  /* 0x0000002f06317220 */ /* 0x040fe20000410000 */
[----:B------:R-:W-:Y:S02]  /*10240*/  HADD2.F32 R48, -RZ, R48.H1_H1 ;  /* 0x30000030ff307230 */ /* 0x000fe40000004100 */
[-C--:B------:R-:W-:Y:S01]  /*10250*/  FMUL.FTZ R54, R6, R43.reuse ;  /* 0x0000002b06367220 */ /* 0x080fe20000410000 */
[----:B------:R-:W-:Y:S01]  /*10260*/  FFMA.FTZ R24, R29, R24, R35 ;  /* 0x000000181d187223 */ /* 0x000fe20000010023 */
[----:B------:R-:W-:Y:S01]  /*10270*/  FFMA.FTZ R49, R26, R43, -R49 ;  /* 0x0000002b1a317223 */ /* 0x000fe20000010831 */
[----:B------:R-:W-:Y:S01]  /*10280*/  F2FP.F16.E4M3.UNPACK_B R43, R50 ;  /* 0x00000032ff2b723e */ /* 0x000fe200020006ff */
[----:B------:R-:W-:Y:S01]  /*10290*/  HADD2.F32 R37, -RZ, R37.H1_H1 ;  /* 0x30000025ff257230 */ /* 0x000fe20000004100 */
[----:B------:R-:W-:Y:S01]  /*102a0*/  F2FP.F16.E4M3.UNPACK_B R35, R46 ;  /* 0x0000002eff23723e */ /* 0x000fe200020006ff */
[----:B------:R-:W-:-:S02]  /*102b0*/  HADD2.F32 R44, -RZ, R44.H1_H1 ;  /* 0x3000002cff2c7230 */ /* 0x000fc40000004100 */
[----:B------:R-:W-:Y:S01]  /*102c0*/  FFMA.FTZ R6, R29, R42, -R52 ;  /* 0x0000002a1d067223 */ /* 0x000fe20000010834 */
[----:B------:R-:W-:Y:S01]  /*102d0*/  FFMA.FTZ R54, R26, R47, R54 ;  /* 0x0000002f1a367223 */ /* 0x000fe20000010036 */
[----:B------:R-:W-:Y:S02]  /*102e0*/  HADD2.F32 R30, -RZ, R30.H1_H1 ;  /* 0x3000001eff1e7230 */ /* 0x000fe40000004100 */
[C---:B------:R-:W-:Y:S01]  /*102f0*/  FMUL.FTZ R51, R37.reuse, R48 ;  /* 0x0000003025337220 */ /* 0x040fe20000410000 */
[----:B------:R-:W-:Y:S02]  /*10300*/  HADD2.F32 R47, -RZ, R43.H0_H0 ;  /* 0x2000002bff2f7230 */ /* 0x000fe40000004100 */
[----:B------:R-:W-:Y:S01]  /*10310*/  FMUL.FTZ R37, R37, R44 ;  /* 0x0000002c25257220 */ /* 0x000fe20000410000 */
[----:B------:R-:W-:Y:S01]  /*10320*/  HADD2.F32 R29, -RZ, R39.H0_H0 ;  /* 0x20000027ff1d7230 */ /* 0x000fe20000004100 */
[----:B------:R-:W-:Y:S01]  /*10330*/  F2FP.F16.E4M3.UNPACK_B R50, R50.H1 ;  /* 0x00000032ff32723e */ /* 0x000fe200030006ff */
[----:B------:R-:W-:-:S02]  /*10340*/  HADD2.F32 R42, -RZ, R35.H0_H0 ;  /* 0x20000023ff2a7230 */ /* 0x000fc40000004100 */
[C---:B------:R-:W-:Y:S01]  /*10350*/  FFMA.FTZ R52, R30.reuse, R44, -R51 ;  /* 0x0000002c1e347223 */ /* 0x040fe20000010833 */
[----:B------:R-:W-:Y:S02]  /*10360*/  HADD2.F32 R26, -RZ, R32.H0_H0 ;  /* 0x20000020ff1a7230 */ /* 0x000fe40000004100 */
[C---:B------:R-:W-:Y:S01]  /*10370*/  FMUL.FTZ R53, R29.reuse, R47 ;  /* 0x0000002f1d357220 */ /* 0x040fe20000410000 */
[----:B------:R-:W-:Y:S01]  /*10380*/  FFMA.FTZ R51, R30, R48, R37 ;  /* 0x000000301e337223 */ /* 0x000fe20000010025 */
[----:B------:R-:W-:Y:S01]  /*10390*/  FMUL.FTZ R56, R29, R42 ;  /* 0x0000002a1d387220 */ /* 0x000fe20000410000 */
[----:B------:R-:W-:Y:S01]  /*103a0*/  HADD2.F32 R35, -RZ, R35.H1_H1 ;  /* 0x30000023ff237230 */ /* 0x000fe20000004100 */
[----:B------:R-:W-:Y:S01]  /*103b0*/  F2FP.F16.E4M3.UNPACK_B R46, R46.H1 ;  /* 0x0000002eff2e723e */ /* 0x000fe200030006ff */
[----:B------:R-:W-:Y:S02]  /*103c0*/  HADD2.F32 R43, -RZ, R43.H1_H1 ;  /* 0x3000002bff2b7230 */ /* 0x000fe40000004100 */
[----:B------:R-:W-:Y:S01]  /*103d0*/  FFMA.FTZ R53, R26, R42, -R53 ;  /* 0x0000002a1a357223 */ /* 0x000fe20000010835 */
[----:B------:R-:W-:-:S02]  /*103e0*/  HADD2.F32 R39, -RZ, R39.H1_H1 ;  /* 0x30000027ff277230 */ /* 0x000fc40000004100 */
[----:B------:R-:W-:Y:S01]  /*103f0*/  FFMA.FTZ R56, R26, R47, R56 ;  /* 0x0000002f1a387223 */ /* 0x000fe20000010038 */
[----:B------:R-:W-:Y:S01]  /*10400*/  HADD2.F32 R37, -RZ, R50.H0_H0 ;  /* 0x20000032ff257230 */ /* 0x000fe20000004100 */
[----:B------:R-:W-:Y:S01]  /*10410*/  F2FP.SATFINITE.E4M3.F32.PACK_AB_MERGE_C R49, R52, R49, RZ ;  /* 0x000000313431723e */ /* 0x000fe200048070ff */
[----:B------:R-:W-:Y:S02]  /*10420*/  HADD2.F32 R29, -RZ, R40.H0_H0 ;  /* 0x20000028ff1d7230 */ /* 0x000fe40000004100 */
[C---:B------:R-:W-:Y:S01]  /*10430*/  FMUL.FTZ R47, R39.reuse, R43 ;  /* 0x0000002b272f7220 */ /* 0x040fe20000410000 */
[----:B------:R-:W-:Y:S02]  /*10440*/  HADD2.F32 R30, -RZ, R46.H0_H0 ;  /* 0x2000002eff1e7230 */ /* 0x000fe40000004100 */
[----:B------:R-:W-:Y:S01]  /*10450*/  FMUL.FTZ R42, R39, R35 ;  /* 0x00000023272a7220 */ /* 0x000fe20000410000 */
[----:B------:R-:W-:Y:S02]  /*10460*/  HADD2.F32 R26, -RZ, R33.H0_H0 ;  /* 0x20000021ff1a7230 */ /* 0x000fe40000004100 */
[----:B------:R-:W-:Y:S01]  /*10470*/  FMUL.FTZ R39, R29, R37 ;  /* 0x000000251d277220 */ /* 0x000fe20000410000 */
[----:B------:R-:W-:-:S02]  /*10480*/  HADD2.F32 R32, -RZ, R32.H1_H1 ;  /* 0x30000020ff207230 */ /* 0x000fc40000004100 */
[-C--:B------:R-:W-:Y:S01]  /*10490*/  FMUL.FTZ R44, R29, R30.reuse ;  /* 0x0000001e1d2c7220 */ /* 0x080fe20000410000 */
[----:B------:R-:W-:Y:S02]  /*104a0*/  HADD2.F32 R46, -RZ, R46.H1_H1 ;  /* 0x3000002eff2e7230 */ /* 0x000fe40000004100 */
[----:B------:R-:W-:Y:S01]  /*104b0*/  FFMA.FTZ R55, R26, R30, -R39 ;  /* 0x0000001e1a377223 */ /* 0x000fe20000010827 */
[----:B------:R-:W-:Y:S01]  /*104c0*/  F2FP.F16.E4M3.UNPACK_B R30, R41.H1 ;  /* 0x00000029ff1e723e */ /* 0x000fe200030006ff */
[----:B------:R-:W-:Y:S02]  /*104d0*/  HADD2.F32 R50, -RZ, R50.H1_H1 ;  /* 0x30000032ff327230 */ /* 0x000fe40000004100 */
[C---:B------:R-:W-:Y:S01]  /*104e0*/  FFMA.FTZ R48, R32.reuse, R35, -R47 ;  /* 0x0000002320307223 */ /* 0x040fe2000001082f */
[----:B------:R-:W-:Y:S02]  /*104f0*/  HADD2.F32 R40, -RZ, R40.H1_H1 ;  /* 0x30000028ff287230 */ /* 0x000fe40000004100 */
[----:B------:R-:W-:Y:S01]  /*10500*/  FFMA.FTZ R47, R32, R43, R42 ;  /* 0x0000002b202f7223 */ /* 0x000fe2000001002a */
[----:B------:R-:W-:Y:S01]  /*10510*/  F2FP.F16.E4M3.UNPACK_B R35, R45.H1 ;  /* 0x0000002dff23723e */ /* 0x000fe200030006ff */
[----:B------:R-:W-:-:S02]  /*10520*/  HADD2.F32 R33, -RZ, R33.H1_H1 ;  /* 0x30000021ff217230 */ /* 0x000fc40000004100 */
[----:B------:R-:W-:Y:S01]  /*10530*/  FFMA.FTZ R57, R26, R37, R44 ;  /* 0x000000251a397223 */ /* 0x000fe2000001002c */
[----:B------:R-:W-:Y:S02]  /*10540*/  HADD2.F32 R29, -RZ, R34.H0_H0 ;  /* 0x20000022ff1d7230 */ /* 0x000fe40000004100 */
[C---:B------:R-:W-:Y:S01]  /*10550*/  FMUL.FTZ R42, R40.reuse, R50 ;  /* 0x00000032282a7220 */ /* 0x040fe20000410000 */
[----:B------:R-:W-:Y:S02]  /*10560*/  HADD2.F32 R32, -RZ, R30.H0_H0 ;  /* 0x2000001eff207230 */ /* 0x000fe40000004100 */
[-C--:B------:R-:W-:Y:S01]  /*10570*/  FMUL.FTZ R43, R40, R46.reuse ;  /* 0x0000002e282b7220 */ /* 0x080fe20000410000 */
[----:B------:R-:W-:Y:S02]  /*10580*/  HADD2.F32 R37, -RZ, R35.H0_H0 ;  /* 0x20000023ff257230 */ /* 0x000fe40000004100 */
[----:B------:R-:W-:Y:S01]  /*10590*/  FFMA.FTZ R58, R33, R46, -R42 ;  /* 0x0000002e213a7223 */ /* 0x000fe2000001082a */
[----:B------:R-:W-:-:S02]  /*105a0*/  HADD2.F32 R26, -RZ, R28.H0_H0 ;  /* 0x2000001cff1a7230 */ /* 0x000fc40000004100 */
[----:B------:R-:W-:Y:S01]  /*105b0*/  FMUL.FTZ R40, R29, R32 ;  /* 0x000000201d287220 */ /* 0x000fe20000410000 */
[----:B------:R-:W-:Y:S01]  /*105c0*/  FFMA.FTZ R50, R33, R50, R43 ;  /* 0x0000003221327223 */ /* 0x000fe2000001002b */
[----:B------:R-:W-:Y:S01]  /*105d0*/  HADD2.F32 R35, -RZ, R35.H1_H1 ;  /* 0x30000023ff237230 */ /* 0x000fe20000004100 */
[----:B------:R-:W-:Y:S01]  /*105e0*/  F2FP.F16.E4M3.UNPACK_B R45, R45 ;  /* 0x0000002dff2d723e */ /* 0x000fe200020006ff */
[----:B------:R-:W-:Y:S02]  /*105f0*/  HADD2.F32 R34, -RZ, R34.H1_H1 ;  /* 0x30000022ff227230 */ /* 0x000fe40000004100 */
[-C--:B------:R-:W-:Y:S01]  /*10600*/  FMUL.FTZ R39, R29, R37.reuse ;  /* 0x000000251d277220 */ /* 0x080fe20000410000 */
[----:B------:R-:W-:Y:S02]  /*10610*/  HADD2.F32 R33, -RZ, R30.H1_H1 ;  /* 0x3000001eff217230 */ /* 0x000fe40000004100 */
[----:B------:R-:W-:Y:S01]  /*10620*/  FFMA.FTZ R42, R26, R37, R40 ;  /* 0x000000251a2a7223 */ /* 0x000fe20000010028 */
[----:B------:R-:W-:-:S02]  /*10630*/  HADD2.F32 R28, -RZ, R28.H1_H1 ;  /* 0x3000001cff1c7230 */ /* 0x000fc40000004100 */
[C---:B------:R-:W-:Y:S01]  /*10640*/  FMUL.FTZ R37, R34.reuse, R35 ;  /* 0x0000002322257220 */ /* 0x040fe20000410000 */
[----:B------:R-:W-:Y:S01]  /*10650*/  F2FP.F16.E4M3.UNPACK_B R41, R41 ;  /* 0x00000029ff29723e */ /* 0x000fe200020006ff */
[-C--:B------:R-:W-:Y:S01]  /*10660*/  FMUL.FTZ R34, R34, R33.reuse ;  /* 0x0000002122227220 */ /* 0x080fe20000410000 */
[----:B------:R-:W-:Y:S02]  /*10670*/  HADD2.F32 R30, -RZ, R45.H0_H0 ;  /* 0x2000002dff1e7230 */ /* 0x000fe40000004100 */
[----:B------:R-:W-:Y:S01]  /*10680*/  FFMA.FTZ R39, R26, R32, -R39 ;  /* 0x000000201a277223 */ /* 0x000fe20000010827 */
[----:B------:R-:W-:Y:S02]  /*10690*/  HADD2.F32 R29, -RZ, R27.H0_H0 ;  /* 0x2000001bff1d7230 */ /* 0x000fe40000004100 */
[C---:B------:R-:W-:Y:S01]  /*106a0*/  FFMA.FTZ R44, R28.reuse, R33, -R37 ;  /* 0x000000211c2c7223 */ /* 0x040fe20000010825 */
[----:B------:R-:W-:Y:S01]  /*106b0*/  FFMA.FTZ R43, R28, R35, R34 ;  /* 0x000000231c2b7223 */ /* 0x000fe20000010022 */
[----:B------:R-:W-:Y:S01]  /*106c0*/  HADD2.F32 R28, -RZ, R41.H0_H0 ;  /* 0x20000029ff1c7230 */ /* 0x000fe20000004100 */
[----:B------:R-:W-:Y:S01]  /*106d0*/  F2FP.SATFINITE.E4M3.F32.PACK_AB_MERGE_C R51, R51, R54, RZ ;  /* 0x000000363333723e */ /* 0x000fe200048070ff */
[----:B------:R-:W-:-:S02]  /*106e0*/  HADD2.F32 R26, -RZ, R7.H0_H0 ;  /* 0x20000007ff1a7230 */ /* 0x000fc40000004100 */
[C---:B------:R-:W-:Y:S01]  /*106f0*/  FMUL.FTZ R33, R29.reuse, R30 ;  /* 0x0000001e1d217220 */ /* 0x040fe20000410000 */
[----:B------:R-:W-:Y:S02]  /*10700*/  HADD2.F32 R32, -RZ, R45.H1_H1 ;  /* 0x3000002dff207230 */ /* 0x000fe40000004100 */
[-C--:B------:R-:W-:Y:S01]  /*10710*/  FMUL.FTZ R29, R29, R28.reuse ;  /* 0x0000001c1d1d7220 */ /* 0x080fe20000410000 */
[----:B------:R-:W-:Y:S02]  /*10720*/  HADD2.F32 R27, -RZ, R27.H1_H1 ;  /* 0x3000001bff1b7230 */ /* 0x000fe40000004100 */
[C---:B------:R-:W-:Y:S01]  /*10730*/  FFMA.FTZ R34, R26.reuse, R28, -R33 ;  /* 0x0000001c1a227223 */ /* 0x040fe20000010821 */
[----:B------:R-:W-:Y:S01]  /*10740*/  HADD2.F32 R28, -RZ, R41.H1_H1 ;  /* 0x30000029ff1c7230 */ /* 0x000fe20000004100 */
[----:B------:R-:W-:Y:S01]  /*10750*/  F2FP.F16.E4M3.UNPACK_B R33, R21.H1 ;  /* 0x00000015ff21723e */ /* 0x000fe200030006ff */
[----:B------:R-:W-:Y:S02]  /*10760*/  HADD2.F32 R7, -RZ, R7.H1_H1 ;  /* 0x30000007ff077230 */ /* 0x000fe40000004100 */
[C---:B------:R-:W-:Y:S01]  /*10770*/  FMUL.FTZ R40, R27.reuse, R32 ;  /* 0x000000201b287220 */ /* 0x040fe20000410000 */
[----:B------:R-:W-:Y:S01]  /*10780*/  FFMA.FTZ R30, R26, R30, R29 ;  /* 0x0000001e1a1e7223 */ /* 0x000fe2000001001d */
[----:B------:R-:W-:Y:S01]  /*10790*/  F2FP.F16.E4M3.UNPACK_B R29, R20.H1 ;  /* 0x00000014ff1d723e */ /* 0x000fe200030006ff */
[-C--:B------:R-:W-:Y:S01]  /*107a0*/  FMUL.FTZ R27, R27, R28.reuse ;  /* 0x0000001c1b1b7220 */ /* 0x080fe20000410000 */
[----:B------:R-:W-:Y:S01]  /*107b0*/  FFMA.FTZ R35, R7, R28, -R40 ;  /* 0x0000001c07237223 */ /* 0x000fe20000010828 */
[----:B------:R-:W-:Y:S01]  /*107c0*/  HADD2.F32 R28, -RZ, R33.H0_H0 ;  /* 0x20000021ff1c7230 */ /* 0x000fe20000004100 */
[----:B------:R-:W-:Y:S01]  /*107d0*/  F2FP.F16.E4M3.UNPACK_B R20, R20 ;  /* 0x00000014ff14723e */ /* 0x000fe200020006ff */
[----:B------:R-:W-:-:S02]  /*107e0*/  HADD2.F32 R26, -RZ, R38.H0_H0 ;  /* 0x20000026ff1a7230 */ /* 0x000fc40000004100 */
[----:B------:R-:W-:Y:S01]  /*107f0*/  FFMA.FTZ R37, R7, R32, R27 ;  /* 0x0000002007257223 */ /* 0x000fe2000001001b */
[----:B------:R-:W-:Y:S01]  /*10800*/  HADD2.F32 R27, -RZ, R29.H0_H0 ;  /* 0x2000001dff1b7230 */ /* 0x000fe20000004100 */
[----:B------:R-:W-:Y:S01]  /*10810*/  F2FP.SATFINITE.E4M3.F32.PACK_AB_MERGE_C R42, R43, R42, RZ ;  /* 0x0000002a2b2a723e */ /* 0x000fe200048070ff */
[----:B------:R-:W-:Y:S02]  /*10820*/  HADD2.F32 R7, -RZ, R31.H0_H0 ;  /* 0x2000001fff077230 */ /* 0x000fe40000004100 */
[C---:B------:R-:W-:Y:S01]  /*10830*/  FMUL.FTZ R32, R26.reuse, R28 ;  /* 0x0000001c1a207220 */ /* 0x040fe20000410000 */
[----:B------:R-:W-:Y:S02]  /*10840*/  HADD2.F32 R29, -RZ, R29.H1_H1 ;  /* 0x3000001dff1d7230 */ /* 0x000fe40000004100 */
[-C--:B------:R-:W-:Y:S01]  /*10850*/  FMUL.FTZ R26, R26, R27.reuse ;  /* 0x0000001b1a1a7220 */ /* 0x080fe20000410000 */
[----:B------:R-:W-:Y:S02]  /*10860*/  HADD2.F32 R33, -RZ, R33.H1_H1 ;  /* 0x30000021ff217230 */ /* 0x000fe40000004100 */
[----:B------:R-:W-:Y:S01]  /*10870*/  FFMA.FTZ R40, R7, R27, -R32 ;  /* 0x0000001b07287223 */ /* 0x000fe20000010820 */
[----:B------:R-:W-:Y:S01]  /*10880*/  HADD2.F32 R38, -RZ, R38.H1_H1 ;  /* 0x30000026ff267230 */ /* 0x000fe20000004100 */
[----:B------:R-:W-:Y:S01]  /*10890*/  F2FP.F16.E4M3.UNPACK_B R27, R21 ;  /* 0x00000015ff1b723e */ /* 0x000fe200020006ff */
[----:B------:R-:W-:Y:S01]  /*108a0*/  HADD2.F32 R31, -RZ, R31.H1_H1 ;  /* 0x3000001fff1f7230 */ /* 0x000fe20000004100 */
[----:B------:R-:W-:Y:S01]  /*108b0*/  F2FP.SATFINITE.E4M3.F32.PACK_AB_MERGE_C R5, R6, R5, R49 ;  /* 0x000000050605723e */ /* 0x000fe20004807031 */
[----:B------:R-:W-:-:S02]  /*108c0*/  HADD2.F32 R21, -RZ, R20.H0_H0 ;  /* 0x20000014ff157230 */ /* 0x000fc40000004100 */
[C---:B------:R-:W-:Y:S01]  /*108d0*/  FMUL.FTZ R32, R38.reuse, R33 ;  /* 0x0000002126207220 */ /* 0x040fe20000410000 */
[-C--:B------:R-:W-:Y:S01]  /*108e0*/  FMUL.FTZ R46, R38, R29.reuse ;  /* 0x0000001d262e7220 */ /* 0x080fe20000410000 */
[----:B------:R-:W-:Y:S01]  /*108f0*/  FFMA.FTZ R38, R7, R28, R26 ;  /* 0x0000001c07267223 */ /* 0x000fe2000001001a */
[----:B------:R-:W-:Y:S02]  /*10900*/  HADD2.F32 R26, -RZ, R20.H1_H1 ;  /* 0x30000014ff1a7230 */ /* 0x000fe40000004100 */
[C---:B------:R-:W-:Y:S01]  /*10910*/  FFMA.FTZ R41, R31.reuse, R29, -R32 ;  /* 0x0000001d1f297223 */ /* 0x040fe20000010820 */
[--C-:B------:R-:W-:Y:S02]  /*10920*/  HADD2.F32 R28, -RZ, R27.reuse.H0_H0 ;  /* 0x2000001bff1c7230 */ /* 0x100fe40000004100 */
[----:B------:R-:W-:Y:S01]  /*10930*/  FFMA.FTZ R31, R31, R33, R46 ;  /* 0x000000211f1f7223 */ /* 0x000fe2000001002e */
[--C-:B------:R-:W-:Y:S01]  /*10940*/  HADD2.F32 R7, -RZ, R4.reuse.H0_H0 ;  /* 0x20000004ff077230 */ /* 0x100fe20000004100 */
[----:B------:R-:W-:Y:S01]  /*10950*/  F2FP.SATFINITE.E4M3.F32.PACK_AB_MERGE_C R25, R24, R25, R51 ;  /* 0x000000191819723e */ /* 0x000fe20004807033 */
[----:B------:R-:W-:Y:S01]  /*10960*/  HADD2.F32 R27, -RZ, R27.H1_H1 ;  /* 0x3000001bff1b7230 */ /* 0x000fe20000004100 */
[----:B------:R-:W-:Y:S01]  /*10970*/  F2FP.SATFINITE.E4M3.F32.PACK_AB_MERGE_C R40, R41, R40, RZ ;  /* 0x000000282928723e */ /* 0x000fe200048070ff */
[----:B------:R-:W-:-:S02]  /*10980*/  HADD2.F32 R20, -RZ, R4.H1_H1 ;  /* 0x30000004ff147230 */ /* 0x000fc40000004100 */
[C---:B------:R-:W-:Y:S01]  /*10990*/  FMUL.FTZ R29, R7.reuse, R28 ;  /* 0x0000001c071d7220 */ /* 0x040fe20000410000 */
[--C-:B------:R-:W-:Y:S02]  /*109a0*/  HADD2.F32 R4, -RZ, R3.reuse.H0_H0 ;  /* 0x20000003ff047230 */ /* 0x100fe40000004100 */
[----:B------:R-:W-:Y:S01]  /*109b0*/  FMUL.FTZ R7, R7, R21 ;  /* 0x0000001507077220 */ /* 0x000fe20000410000 */
        /* <DEDUP_REMOVED lines=19> */
.L_x_1853:
[----:B------:R-:W-:Y:S05]  /*10af0*/  BSYNC B1 ;  /* 0x0000000000017941 */ /* 0x000fea0003800000 */
.L_x_1852:
[----:B------:R-:W-:Y:S05]  /*10b00*/  @P0 BRA `(.L_x_1837) ;  /* 0x0000000c00e00947 */ /* 0x000fea0003800000 */
[----:B-123--:R-:W2:Y:S01]  /*10b10*/  LDL R24, [R1+0xc] ;  /* 0x00000c0001187983 */ /* 0x00eea20000100800 */
[----:B-----5:R-:W-:Y:S02]  /*10b20*/  SHF.R.U32.HI R3, RZ, 0x8, R12 ;  /* 0x00000008ff037819 */ /* 0x020fe4000001160c */
[----:B------:R-:W-:Y:S02]  /*10b30*/  LOP3.LUT R0, R12, 0xff, RZ, 0xc0, !PT ;  /* 0x000000ff0c007812 */ /* 0x000fe400078ec0ff */
[----:B------:R-:W-:Y:S02]  /*10b40*/  SHF.R.U32.HI R7, RZ, 0x8, R14 ;  /* 0x00000008ff077819 */ /* 0x000fe4000001160e */
[----:B------:R-:W-:Y:S02]  /*10b50*/  LOP3.LUT R3, R3, 0xff, RZ, 0xc0, !PT ;  /* 0x000000ff03037812 */ /* 0x000fe400078ec0ff */
[----:B------:R-:W-:Y:S02]  /*10b60*/  LEA.HI R59, R59, R214, RZ, 0x1c ;  /* 0x000000d63b3b7211 */ /* 0x000fe400078fe0ff */
[----:B------:R-:W-:-:S02]  /*10b70*/  LOP3.LUT R6, R14, 0xff, RZ, 0xc0, !PT ;  /* 0x000000ff0e067812 */ /* 0x000fc400078ec0ff */
[----:B------:R-:W-:Y:S02]  /*10b80*/  LOP3.LUT R7, R7, 0xff, RZ, 0xc0, !PT ;  /* 0x000000ff07077812 */ /* 0x000fe400078ec0ff */
[----:B------:R-:W-:Y:S02]  /*10b90*/  PRMT R21, R3, 0x7604, R0 ;  /* 0x0000760403157816 */ /* 0x000fe40000000000 */
[----:B------:R-:W-:Y:S02]  /*10ba0*/  SHF.R.S32.HI R0, RZ, 0x1f, R59 ;  /* 0x0000001fff007819 */ /* 0x000fe4000001143b */
[----:B------:R-:W-:Y:S02]  /*10bb0*/  SHF.R.U32.HI R5, RZ, 0x8, R13 ;  /* 0x00000008ff057819 */ /* 0x000fe4000001160d */
[----:B------:R-:W-:Y:S02]  /*10bc0*/  PRMT R29, R7, 0x7604, R6 ;  /* 0x00007604071d7816 */ /* 0x000fe40000000006 */
[----:B------:R-:W-:Y:S01]  /*10bd0*/  LEA.HI R7, R0, R59, RZ, 0x3 ;  /* 0x0000003b00077211 */ /* 0x000fe200078f18ff */
[----:B------:R-:W-:Y:S01]  /*10be0*/  IMAD.SHL.U32 R59, R59, 0x10, RZ ;  /* 0x000000103b3b7824 */ /* 0x000fe200078e00ff */
[----:B------:R-:W-:-:S02]  /*10bf0*/  LOP3.LUT R4, R13, 0xff, RZ, 0xc0, !PT ;  /* 0x000000ff0d047812 */ /* 0x000fc400078ec0ff */
[----:B------:R-:W-:Y:S01]  /*10c00*/  LOP3.LUT R5, R5, 0xff, RZ, 0xc0, !PT ;  /* 0x000000ff05057812 */ /* 0x000fe200078ec0ff */
[----:B------:R-:W-:Y:S01]  /*10c10*/  IMAD.SHL.U32 R7, R7, 0x800, RZ ;  /* 0x0000080007077824 */ /* 0x000fe200078e00ff */
[----:B------:R-:W-:Y:S02]  /*10c20*/  LOP3.LUT R0, R228, 0x70, R59, 0xf8, !PT ;  /* 0x00000070e4007812 */ /* 0x000fe400078ef83b */
[----:B------:R-:W-:Y:S02]  /*10c30*/  PRMT R20, R5, 0x7604, R4 ;  /* 0x0000760405147816 */ /* 0x000fe40000000004 */
[----:B------:R-:W-:Y:S02]  /*10c40*/  SHF.R.U32.HI R4, RZ, 0x8, R15 ;  /* 0x00000008ff047819 */ /* 0x000fe4000001160f */
[----:B0-----:R-:W-:Y:S02]  /*10c50*/  SHF.R.U32.HI R25, RZ, 0x3, R228 ;  /* 0x00000003ff197819 */ /* 0x001fe400000116e4 */
[----:B------:R-:W-:-:S02]  /*10c60*/  LOP3.LUT R3, R15, 0xff, RZ, 0xc0, !PT ;  /* 0x000000ff0f037812 */ /* 0x000fc400078ec0ff */
[----:B------:R-:W-:Y:S02]  /*10c70*/  LOP3.LUT R4, R4, 0xff, RZ, 0xc0, !PT ;  /* 0x000000ff04047812 */ /* 0x000fe400078ec0ff */
[----:B------:R-:W-:Y:S02]  /*10c80*/  LOP3.LUT R0, R0, R25, RZ, 0x3c, !PT ;  /* 0x0000001900007212 */ /* 0x000fe400078e3cff */
[----:B------:R-:W-:Y:S02]  /*10c90*/  LOP3.LUT R25, R7, 0xffffc000, RZ, 0xc0, !PT ;  /* 0xffffc00007197812 */ /* 0x000fe400078ec0ff */
[----:B------:R-:W-:Y:S02]  /*10ca0*/  SHF.R.U32.HI R6, RZ, 0x8, R8 ;  /* 0x00000008ff067819 */ /* 0x000fe40000011608 */
[----:B------:R-:W-:Y:S02]  /*10cb0*/  PRMT R28, R4, 0x7604, R3 ;  /* 0x00007604041c7816 */ /* 0x000fe40000000003 */
[----:B------:R-:W-:-:S02]  /*10cc0*/  LOP3.LUT R5, R8, 0xff, RZ, 0xc0, !PT ;  /* 0x000000ff08057812 */ /* 0x000fc400078ec0ff */
[----:B------:R-:W-:Y:S02]  /*10cd0*/  LOP3.LUT R6, R6, 0xff, RZ, 0xc0, !PT ;  /* 0x000000ff06067812 */ /* 0x000fe400078ec0ff */
[----:B------:R-:W-:Y:S02]  /*10ce0*/  SHF.R.U32.HI R32, RZ, 0x8, R10 ;  /* 0x00000008ff207819 */ /* 0x000fe4000001160a */
[----:B------:R-:W-:Y:S02]  /*10cf0*/  PRMT R35, R6, 0x7604, R5 ;  /* 0x0000760406237816 */ /* 0x000fe40000000005 */
[----:B------:R-:W0:Y:S01]  /*10d00*/  LDS.128 R4, [R221+0x18000] ;  /* 0x01800000dd047984 */ /* 0x000e220000000c00 */
[----:B------:R-:W-:Y:S02]  /*10d10*/  LOP3.LUT R30, R9, 0xff, RZ, 0xc0, !PT ;  /* 0x000000ff091e7812 */ /* 0x000fe400078ec0ff */
[----:B------:R-:W-:Y:S02]  /*10d20*/  LOP3.LUT R31, R10, 0xff, RZ, 0xc0, !PT ;  /* 0x000000ff0a1f7812 */ /* 0x000fe400078ec0ff */
[----:B------:R-:W-:-:S02]  /*10d30*/  LOP3.LUT R32, R32, 0xff, RZ, 0xc0, !PT ;  /* 0x000000ff20207812 */ /* 0x000fc400078ec0ff */
[----:B------:R-:W-:Y:S02]  /*10d40*/  SHF.R.U32.HI R34, RZ, 0x8, R11 ;  /* 0x00000008ff227819 */ /* 0x000fe4000001160b */
[----:B------:R-:W-:Y:S02]  /*10d50*/  SHF.R.U32.HI R37, RZ, 0x10, R9 ;  /* 0x00000010ff257819 */ /* 0x000fe40000011609 */
[----:B------:R-:W-:Y:S02]  /*10d60*/  PRMT R39, R32, 0x7604, R31 ;  /* 0x0000760420277816 */ /* 0x000fe4000000001f */
[----:B------:R-:W-:Y:S01]  /*10d70*/  SHF.R.U32.HI R41, RZ, 0x10, R11 ;  /* 0x00000010ff297819 */ /* 0x000fe2000001160b */
[----:B------:R-:W-:Y:S01]  /*10d80*/  IMAD.U32 R37, R37, 0x10000, RZ ;  /* 0x0001000025257824 */ /* 0x000fe200078e00ff */
[----:B------:R-:W-:Y:S02]  /*10d90*/  SHF.R.U32.HI R31, RZ, 0x10, R15 ;  /* 0x00000010ff1f7819 */ /* 0x000fe4000001160f */
[----:B------:R-:W-:Y:S01]  /*10da0*/  LOP3.LUT R33, R11, 0xff, RZ, 0xc0, !PT ;  /* 0x000000ff0b217812 */ /* 0x000fe200078ec0ff */
[----:B------:R-:W-:Y:S01]  /*10db0*/  IMAD.U32 R41, R41, 0x10000, RZ ;  /* 0x0001000029297824 */ /* 0x000fe200078e00ff */
[----:B------:R-:W-:Y:S01]  /*10dc0*/  LOP3.LUT R34, R34, 0xff, RZ, 0xc0, !PT ;  /* 0x000000ff22227812 */ /* 0x000fe200078ec0ff */
[----:B------:R-:W-:Y:S01]  /*10dd0*/  IMAD.U32 R31, R31, 0x10000, RZ ;  /* 0x000100001f1f7824 */ /* 0x000fe200078e00ff */
[----:B------:R-:W-:-:S02]  /*10de0*/  LOP3.LUT R21, R21, 0xff0000, R12, 0xf8, !PT ;  /* 0x00ff000015157812 */ /* 0x000fc400078ef80c */
        /* <DEDUP_REMOVED lines=9> */
[----:B0-----:R-:W-:Y:S02]  /*10e80*/  F2FP.F16.E4M3.UNPACK_B R12, R7 ;  /* 0x00000007ff0c723e */ /* 0x001fe400020006ff */
[----:B------:R-:W-:Y:S02]  /*10e90*/  F2FP.F16.E4M3.UNPACK_B R11, R6.H1 ;  /* 0x00000006ff0b723e */ /* 0x000fe400030006ff */
[----:B------:R-:W-:-:S02]  /*10ea0*/  LOP3.LUT R35, R35, 0xff000000, R8, 0xf8, !PT ;  /* 0xff00000023237812 */ /* 0x000fc400078ef808 */
[----:B------:R-:W-:Y:S02]  /*10eb0*/  LOP3.LUT R40, R39, 0xff000000, R10, 0xf8, !PT ;  /* 0xff00000027287812 */ /* 0x000fe400078ef80a */
[-C--:B------:R-:W-:Y:S02]  /*10ec0*/  F2FP.F16.E4M3.UNPACK_B R8, R5.reuse ;  /* 0x00000005ff08723e */ /* 0x080fe400020006ff */
[----:B------:R-:W-:Y:S02]  /*10ed0*/  F2FP.F16.E4M3.UNPACK_B R10, R5.H1 ;  /* 0x00000005ff0a723e */ /* 0x000fe400030006ff */
[----:B------:R-:W-:Y:S02]  /*10ee0*/  LOP3.LUT R32, R31, 0xff000000, R14, 0xf8, !PT ;  /* 0xff0000001f207812 */ /* 0x000fe400078ef80e */
[----:B--2---:R-:W-:Y:S02]  /*10ef0*/  IADD3 R3, R0, R25, R24 ;  /* 0x0000001900037210 */ /* 0x004fe40007ffe018 */
[----:B------:R-:W-:-:S03]  /*10f00*/  SHF.R.U32.HI R24, RZ, 0x8, R9 ;  /* 0x00000008ff187819 */ /* 0x000fc60000011609 */
[----:B------:R-:W-:Y:S01]  /*10f10*/  IMAD.IADD R0, R184, 0x1, R3 ;  /* 0x00000001b8007824 */ /* 0x000fe200078e0203 */
[----:B------:R-:W-:-:S04]  /*10f20*/  LOP3.LUT R3, R24, 0xff, RZ, 0xc0, !PT ;  /* 0x000000ff18037812 */ /* 0x000fc800078ec0ff */
[----:B------:R-:W0:Y:S01]  /*10f30*/  LDS.128 R24, [R0+0x18000] ;  /* 0x0180000000187984 */ /* 0x000e220000000c00 */
[----:B------:R-:W-:Y:S02]  /*10f40*/  PRMT R30, R3, 0x7604, R30 ;  /* 0x00007604031e7816 */ /* 0x000fe4000000001e */
[----:B------:R-:W-:Y:S02]  /*10f50*/  SHF.R.U32.HI R3, RZ, 0x10, R13 ;  /* 0x00000010ff037819 */ /* 0x000fe4000001160d */
[----:B------:R-:W-:-:S03]  /*10f60*/  LOP3.LUT R37, R30, 0xff0000, R37, 0xf8, !PT ;  /* 0x00ff00001e257812 */ /* 0x000fc600078ef825 */
[----:B------:R-:W-:Y:S01]  /*10f70*/  IMAD.U32 R3, R3, 0x10000, RZ ;  /* 0x0001000003037824 */ /* 0x000fe200078e00ff */
[----:B------:R-:W-:Y:S01]  /*10f80*/  LOP3.LUT R37, R37, 0xff000000, R9, 0xf8, !PT ;  /* 0xff00000025257812 */ /* 0x000fe200078ef809 */
[--C-:B------:R-:W-:Y:S02]  /*10f90*/  HADD2.F32 R9, -RZ, R8.reuse.H0_H0 ;  /* 0x20000008ff097230 */ /* 0x100fe40000004100 */
[----:B------:R-:W-:Y:S01]  /*10fa0*/  HADD2.F32 R8, -RZ, R8.H1_H1 ;  /* 0x30000008ff087230 */ /* 0x000fe20000004100 */
[----:B------:R-:W-:Y:S02]  /*10fb0*/  LOP3.LUT R3, R20, 0xff0000, R3, 0xf8, !PT ;  /* 0x00ff000014037812 */ /* 0x000fe400078ef803 */
[----:B------:R-:W-:Y:S02]  /*10fc0*/  F2FP.F16.E4M3.UNPACK_B R33, R37 ;  /* 0x00000025ff21723e */ /* 0x000fe400020006ff */
[----:B------:R-:W-:Y:S02]  /*10fd0*/  LOP3.LUT R20, R3, 0xff000000, R13, 0xf8, !PT ;  /* 0xff00000003147812 */ /* 0x000fe400078ef80d */
[----:B------:R-:W-:Y:S01]  /*10fe0*/  F2FP.F16.E4M3.UNPACK_B R13, R7.H1 ;  /* 0x00000007ff0d723e */ /* 0x000fe200030006ff */
[----:B------:R-:W-:Y:S01]  /*10ff0*/  HADD2.F32 R38, -RZ, R33.H0_H0 ;  /* 0x20000021ff267230 */ /* 0x000fe20000004100 */
[----:B------:R-:W-:-:S02]  /*11000*/  F2FP.F16.E4M3.UNPACK_B R7, R6 ;  /* 0x00000006ff07723e */ /* 0x000fc400020006ff */
[----:B------:R-:W-:Y:S02]  /*11010*/  F2FP.F16.E4M3.UNPACK_B R15, R20 ;  /* 0x00000014ff0f723e */ /* 0x000fe400020006ff */
[----:B------:R-:W-:Y:S02]  /*11020*/  F2FP.F16.E4M3.UNPACK_B R37, R37.H1 ;  /* 0x00000025ff25723e */ /* 0x000fe400030006ff */
[-C--:B------:R-:W-:Y:S01]  /*11030*/  F2FP.F16.E4M3.UNPACK_B R3, R4.reuse ;  /* 0x00000004ff03723e */ /* 0x080fe200020006ff */
[----:B------:R-:W-:Y:S01]  /*11040*/  HADD2.F32 R30, -RZ, R15.H0_H0 ;  /* 0x2000000fff1e7230 */ /* 0x000fe20000004100 */
[----:B------:R-:W-:Y:S01]  /*11050*/  F2FP.F16.E4M3.UNPACK_B R4, R4.H1 ;  /* 0x00000004ff04723e */ /* 0x000fe200030006ff */
[--C-:B------:R-:W-:Y:S02]  /*11060*/  HADD2.F32 R39, -RZ, R37.reuse.H0_H0 ;  /* 0x20000025ff277230 */ /* 0x100fe40000004100 */
[----:B------:R-:W-:Y:S01]  /*11070*/  HADD2.F32 R37, -RZ, R37.H1_H1 ;  /* 0x30000025ff257230 */ /* 0x000fe20000004100 */
[----:B0-----:R-:W-:-:S02]  /*11080*/  F2FP.F16.E4M3.UNPACK_B R6, R25 ;  /* 0x00000019ff06723e */ /* 0x001fc400020006ff */
[----:B------:R-:W-:Y:S02]  /*11090*/  F2FP.F16.E4M3.UNPACK_B R25, R25.H1 ;  /* 0x00000019ff19723e */ /* 0x000fe400030006ff */
[-C--:B------:R-:W-:Y:S01]  /*110a0*/  F2FP.F16.E4M3.UNPACK_B R28, R27.reuse ;  /* 0x0000001bff1c723e */ /* 0x080fe200020006ff */
[----:B------:R-:W-:Y:S01]  /*110b0*/  HADD2.F32 R5, -RZ, R6.H0_H0 ;  /* 0x20000006ff057230 */ /* 0x000fe20000004100 */
[----:B------:R-:W-:Y:S02]  /*110c0*/  F2FP.F16.E4M3.UNPACK_B R27, R27.H1 ;  /* 0x0000001bff1b723e */ /* 0x000fe400030006ff */
[----:B------:R-:W-:Y:S02]  /*110d0*/  F2FP.F16.E4M3.UNPACK_B R14, R24 ;  /* 0x00000018ff0e723e */ /* 0x000fe400020006ff */
[C---:B------:R-:W-:Y:S01]  /*110e0*/  FMUL.FTZ R42, R5.reuse, R38 ;  /* 0x00000026052a7220 */ /* 0x040fe20000410000 */
[----:B------:R-:W-:Y:S01]  /*110f0*/  FMUL.FTZ R31, R5, R30 ;  /* 0x0000001e051f7220 */ /* 0x000fe20000410000 */
[----:B------:R-:W-:-:S02]  /*11100*/  F2FP.F16.E4M3.UNPACK_B R24, R24.H1 ;  /* 0x00000018ff18723e */ /* 0x000fc400030006ff */
[C---:B------:R-:W-:Y:S01]  /*11110*/  FFMA.FTZ R5, R9.reuse, R30, -R42 ;  /* 0x0000001e09057223 */ /* 0x040fe2000001082a */
[----:B------:R-:W-:Y:S01]  /*11120*/  F2FP.F16.E4M3.UNPACK_B R30, R20.H1 ;  /* 0x00000014ff1e723e */ /* 0x000fe200030006ff */
[----:B------:R-:W-:Y:S01]  /*11130*/  FFMA.FTZ R9, R9, R38, R31 ;  /* 0x0000002609097223 */ /* 0x000fe2000001001f */
[----:B------:R-:W-:Y:S01]  /*11140*/  HADD2.F32 R38, -RZ, R33.H1_H1 ;  /* 0x30000021ff267230 */ /* 0x000fe20000004100 */
[-C--:B------:R-:W-:Y:S01]  /*11150*/  F2FP.F16.E4M3.UNPACK_B R21, R26.reuse ;  /* 0x0000001aff15723e */ /* 0x080fe200020006ff */
[----:B------:R-:W-:Y:S01]  /*11160*/  HADD2.F32 R20, -RZ, R25.H0_H0 ;  /* 0x20000019ff147230 */ /* 0x000fe20000004100 */
[----:B------:R-:W-:Y:S01]  /*11170*/  F2FP.F16.E4M3.UNPACK_B R26, R26.H1 ;  /* 0x0000001aff1a723e */ /* 0x000fe200030006ff */
[----:B------:R-:W-:Y:S02]  /*11180*/  HADD2.F32 R33, -RZ, R30.H0_H0 ;  /* 0x2000001eff217230 */ /* 0x000fe40000004100 */
[----:B------:R-:W-:Y:S02]  /*11190*/  HADD2.F32 R31, -RZ, R15.H1_H1 ;  /* 0x3000000fff1f7230 */ /* 0x000fe40000004100 */
[----:B------:R-:W-:Y:S01]  /*111a0*/  FMUL.FTZ R45, R20, R39 ;  /* 0x00000027142d7220 */ /* 0x000fe20000410000 */
[----:B------:R-:W-:-:S02]  /*111b0*/  HADD2.F32 R15, -RZ, R6.H1_H1 ;  /* 0x30000006ff0f7230 */ /* 0x000fc40000004100 */
[----:B------:R-:W-:Y:S01]  /*111c0*/  FMUL.FTZ R20, R20, R33 ;  /* 0x0000002114147220 */ /* 0x000fe20000410000 */
[----:B------:R-:W-:Y:S02]  /*111d0*/  HADD2.F32 R6, -RZ, R10.H0_H0 ;  /* 0x2000000aff067230 */ /* 0x000fe40000004100 */
[----:B------:R-:W-:Y:S02]  /*111e0*/  HADD2.F32 R30, -RZ, R30.H1_H1 ;  /* 0x3000001eff1e7230 */ /* 0x000fe40000004100 */
[CC--:B------:R-:W-:Y:S01]  /*111f0*/  FMUL.FTZ R43, R15.reuse, R38.reuse ;  /* 0x000000260f2b7220 */ /* 0x0c0fe20000410000 */
[----:B------:R-:W-:Y:S01]  /*11200*/  FMUL.FTZ R15, R15, R31 ;  /* 0x0000001f0f0f7220 */ /* 0x000fe20000410000 */
[----:B------:R-:W-:Y:S01]  /*11210*/  FFMA.FTZ R39, R6, R39, R20 ;  /* 0x0000002706277223 */ /* 0x000fe20000010014 */
[----:B------:R-:W-:Y:S01]  /*11220*/  F2FP.F16.E4M3.UNPACK_B R20, R41 ;  /* 0x00000029ff14723e */ /* 0x000fe200020006ff */
[C---:B------:R-:W-:Y:S01]  /*11230*/  FFMA.FTZ R42, R8.reuse, R31, -R43 ;  /* 0x0000001f082a7223 */ /* 0x040fe2000001082b */
[----:B------:R-:W-:Y:S01]  /*11240*/  FFMA.FTZ R38, R8, R38, R15 ;  /* 0x0000002608267223 */ /* 0x000fe2000001000f */
[----:B------:R-:W-:Y:S01]  /*11250*/  FFMA.FTZ R45, R6, R33, -R45 ;  /* 0x00000021062d7223 */ /* 0x000fe2000001082d */
[-C--:B------:R-:W-:Y:S01]  /*11260*/  F2FP.F16.E4M3.UNPACK_B R15, R34.reuse ;  /* 0x00000022ff0f723e */ /* 0x080fe200020006ff */
[----:B------:R-:W-:Y:S01]  /*11270*/  HADD2.F32 R25, -RZ, R25.H1_H1 ;  /* 0x30000019ff197230 */ /* 0x000fe20000004100 */
[----:B------:R-:W-:Y:S01]  /*11280*/  F2FP.F16.E4M3.UNPACK_B R41, R41.H1 ;  /* 0x00000029ff29723e */ /* 0x000fe200030006ff */
[----:B------:R-:W-:Y:S01]  /*11290*/  HADD2.F32 R33, -RZ, R20.H0_H0 ;  /* 0x20000014ff217230 */ /* 0x000fe20000004100 */
[----:B------:R-:W-:Y:S01]  /*112a0*/  F2FP.F16.E4M3.UNPACK_B R34, R34.H1 ;  /* 0x00000022ff22723e */ /* 0x000fe200030006ff */
[----:B------:R-:W-:-:S02]  /*112b0*/  HADD2.F32 R8, -RZ, R28.H0_H0 ;  /* 0x2000001cff087230 */ /* 0x000fc40000004100 */
[C---:B------:R-:W-:Y:S01]  /*112c0*/  FMUL.FTZ R43, R25.reuse, R37 ;  /* 0x00000025192b7220 */ /* 0x040fe20000410000 */
[----:B------:R-:W-:Y:S02]  /*112d0*/  HADD2.F32 R10, -RZ, R10.H1_H1 ;  /* 0x3000000aff0a7230 */ /* 0x000fe40000004100 */
[----:B------:R-:W-:Y:S01]  /*112e0*/  FMUL.FTZ R46, R25, R30 ;  /* 0x0000001e192e7220 */ /* 0x000fe20000410000 */
[----:B------:R-:W-:Y:S02]  /*112f0*/  HADD2.F32 R31, -RZ, R15.H0_H0 ;  /* 0x2000000fff1f7230 */ /* 0x000fe40000004100 */
[----:B------:R-:W-:Y:S01]  /*11300*/  FMUL.FTZ R25, R8, R33 ;  /* 0x0000002108197220 */ /* 0x000fe20000410000 */
[----:B------:R-:W-:Y:S02]  /*11310*/  HADD2.F32 R6, -RZ, R12.H0_H0 ;  /* 0x2000000cff067230 */ /* 0x000fe40000004100 */
[----:B------:R-:W-:Y:S01]  /*11320*/  FFMA.FTZ R46, R10, R37, R46 ;  /* 0x000000250a2e7223 */ /* 0x000fe2000001002e */
[----:B------:R-:W-:-:S02]  /*11330*/  HADD2.F32 R28, -RZ, R28.H1_H1 ;  /* 0x3000001cff1c7230 */ /* 0x000fc40000004100 */
[-C--:B------:R-:W-:Y:S01]  /*11340*/  FMUL.FTZ R8, R8, R31.reuse ;  /* 0x0000001f08087220 */ /* 0x080fe20000410000 */
[----:B------:R-:W-:Y:S02]  /*11350*/  HADD2.F32 R15, -RZ, R15.H1_H1 ;  /* 0x3000000fff0f7230 */ /* 0x000fe40000004100 */
[----:B------:R-:W-:Y:S01]  /*11360*/  FFMA.FTZ R37, R6, R31, -R25 ;  /* 0x0000001f06257223 */ /* 0x000fe20000010819 */
[----:B------:R-:W-:Y:S02]  /*11370*/  HADD2.F32 R31, -RZ, R20.H1_H1 ;  /* 0x30000014ff1f7230 */ /* 0x000fe40000004100 */
[----:B------:R-:W-:Y:S01]  /*11380*/  FFMA.FTZ R44, R10, R30, -R43 ;  /* 0x0000001e0a2c7223 */ /* 0x000fe2000001082b */
[----:B------:R-:W-:Y:S01]  /*11390*/  FFMA.FTZ R43, R6, R33, R8 ;  /* 0x00000021062b7223 */ /* 0x000fe20000010008 */
[----:B------:R-:W-:Y:S01]  /*113a0*/  HADD2.F32 R12, -RZ, R12.H1_H1 ;  /* 0x3000000cff0c7230 */ /* 0x000fe20000004100 */
[----:B------:R-:W-:Y:S01]  /*113b0*/  F2FP.F16.E4M3.UNPACK_B R10, R29.H1 ;  /* 0x0000001dff0a723e */ /* 0x000fe200030006ff */
[----:B------:R-:W-:-:S02]  /*113c0*/  HADD2.F32 R33, -RZ, R41.H0_H0 ;  /* 0x20000029ff217230 */ /* 0x000fc40000004100 */
[C---:B------:R-:W-:Y:S01]  /*113d0*/  FMUL.FTZ R47, R28.reuse, R31 ;  /* 0x0000001f1c2f7220 */ /* 0x040fe20000410000 */
[----:B------:R-:W-:Y:S02]  /*113e0*/  HADD2.F32 R8, -RZ, R27.H0_H0 ;  /* 0x2000001bff087230 */ /* 0x000fe40000004100 */
[-C--:B------:R-:W-:Y:S01]  /*113f0*/  FMUL.FTZ R28, R28, R15.reuse ;  /* 0x0000000f1c1c7220 */ /* 0x080fe20000410000 */
[--C-:B------:R-:W-:Y:S02]  /*11400*/  HADD2.F32 R25, -RZ, R34.reuse.H0_H0 ;  /* 0x20000022ff197230 */ /* 0x100fe40000004100 */
[----:B------:R-:W-:Y:S01]  /*11410*/  FFMA.FTZ R48, R12, R15, -R47 ;  /* 0x0000000f0c307223 */ /* 0x000fe2000001082f */
[----:B------:R-:W-:Y:S02]  /*11420*/  HADD2.F32 R6, -RZ, R13.H0_H0 ;  /* 0x2000000dff067230 */ /* 0x000fe40000004100 */
[----:B------:R-:W-:Y:S01]  /*11430*/  FMUL.FTZ R49, R8, R33 ;  /* 0x0000002108317220 */ /* 0x000fe20000410000 */
[----:B------:R-:W-:Y:S01]  /*11440*/  FFMA.FTZ R50, R12, R31, R28 ;  /* 0x0000001f0c327223 */ /* 0x000fe2000001001c */
[----:B------:R-:W-:Y:S01]  /*11450*/  FMUL.FTZ R8, R8, R25 ;  /* 0x0000001908087220 */ /* 0x000fe20000410000 */
[----:B------:R-:W-:Y:S01]  /*11460*/  F2FP.F16.E4M3.UNPACK_B R12, R35.H1 ;  /* 0x00000023ff0c723e */ /* 0x000fe200030006ff */
[----:B------:R-:W-:Y:S01]  /*11470*/  FFMA.FTZ R49, R6, R25, -R49 ;  /* 0x0000001906317223 */ /* 0x000fe20000010831 */
[----:B------:R-:W-:-:S02]  /*11480*/  HADD2.F32 R34, -RZ, R34.H1_H1 ;  /* 0x30000022ff227230 */ /* 0x000fc40000004100 */
[----:B------:R-:W-:Y:S01]  /*11490*/  FFMA.FTZ R47, R6, R33, R8 ;  /* 0x00000021062f7223 */ /* 0x000fe20000010008 */
[----:B------:R-:W-:Y:S01]  /*114a0*/  HADD2.F32 R20, -RZ, R41.H1_H1 ;  /* 0x30000029ff147230 */ /* 0x000fe20000004100 */
[----:B------:R-:W-:Y:S01]  /*114b0*/  F2FP.F16.E4M3.UNPACK_B R35, R35 ;  /* 0x00000023ff23723e */ /* 0x000fe200020006ff */
[----:B------:R-:W-:Y:S01]  /*114c0*/  HADD2.F32 R27, -RZ, R27.H1_H1 ;  /* 0x3000001bff1b7230 */ /* 0x000fe20000004100 */
[----:B------:R-:W-:Y:S01]  /*114d0*/  F2FP.F16.E4M3.UNPACK_B R29, R29 ;  /* 0x0000001dff1d723e */ /* 0x000fe200020006ff */
[----:B------:R-:W-:Y:S01]  /*114e0*/  HADD2.F32 R25, -RZ, R12.H0_H0 ;  /* 0x2000000cff197230 */ /* 0x000fe20000004100 */
[----:B------:R-:W-:Y:S01]  /*114f0*/  F2FP.SATFINITE.E4M3.F32.PACK_AB_MERGE_C R44, R44, R45, RZ ;  /* 0x0000002d2c2c723e */ /* 0x000fe200048070ff */
[----:B------:R-:W-:Y:S02]  /*11500*/  HADD2.F32 R8, -RZ, R24.H0_H0 ;  /* 0x20000018ff087230 */ /* 0x000fe40000004100 */
[----:B------:R-:W-:Y:S01]  /*11510*/  FMUL.FTZ R28, R27, R20 ;  /* 0x000000141b1c7220 */ /* 0x000fe20000410000 */
[----:B------:R-:W-:-:S02]  /*11520*/  HADD2.F32 R15, -RZ, R10.H0_H0 ;  /* 0x2000000aff0f7230 */ /* 0x000fc40000004100 */
[----:B------:R-:W-:Y:S01]  /*11530*/  FMUL.FTZ R31, R27, R34 ;  /* 0x000000221b1f7220 */ /* 0x000fe20000410000 */
[----:B------:R-:W-:Y:S02]  /*11540*/  HADD2.F32 R6, -RZ, R4.H0_H0 ;  /* 0x20000004ff067230 */ /* 0x000fe40000004100 */
[C---:B------:R-:W-:Y:S01]  /*11550*/  FMUL.FTZ R27, R8.reuse, R25 ;  /* 0x00000019081b7220 */ /* 0x040fe20000410000 */
[----:B------:R-:W-:Y:S02]  /*11560*/  HADD2.F32 R13, -RZ, R13.H1_H1 ;  /* 0x3000000dff0d7230 */ /* 0x000fe40000004100 */
[----:B------:R-:W-:Y:S01]  /*11570*/  FMUL.FTZ R8, R8, R15 ;  /* 0x0000000f08087220 */ /* 0x000fe20000410000 */
[----:B------:R-:W-:Y:S01]  /*11580*/  HADD2.F32 R24, -RZ, R24.H1_H1 ;  /* 0x30000018ff187230 */ /* 0x000fe20000004100 */
[----:B------:R-:W-:Y:S01]  /*11590*/  F2FP.SATFINITE.E4M3.F32.PACK_AB_MERGE_C R39, R46, R39, RZ ;  /* 0x000000272e27723e */ /* 0x000fe200048070ff */
[----:B------:R-:W-:Y:S02]  /*115a0*/  HADD2.F32 R4, -RZ, R4.H1_H1 ;  /* 0x30000004ff047230 */ /* 0x000fe40000004100 */
[----:B------:R-:W-:Y:S01]  /*115b0*/  FFMA.FTZ R30, R6, R25, R8 ;  /* 0x00000019061e7223 */ /* 0x000fe20000010008 */
[----:B------:R-:W-:-:S02]  /*115c0*/  HADD2.F32 R25, -RZ, R12.H1_H1 ;  /* 0x3000000cff197230 */ /* 0x000fc40000004100 */
[C---:B------:R-:W-:Y:S01]  /*115d0*/  FFMA.FTZ R34, R13.reuse, R34, -R28 ;  /* 0x000000220d227223 */ /* 0x040fe2000001081c */
[----:B------:R-:W-:Y:S01]  /*115e0*/  FFMA.FTZ R52, R13, R20, R31 ;  /* 0x000000140d347223 */ /* 0x000fe2000001001f */
[----:B------:R-:W-:Y:S01]  /*115f0*/  FFMA.FTZ R28, R6, R15, -R27 ;  /* 0x0000000f061c7223 */ /* 0x000fe2000001081b */
[----:B------:R-:W-:Y:S02]  /*11600*/  HADD2.F32 R13, -RZ, R10.H1_H1 ;  /* 0x3000000aff0d7230 */ /* 0x000fe40000004100 */
[C---:B------:R-:W-:Y:S01]  /*11610*/  FMUL.FTZ R27, R24.reuse, R25 ;  /* 0x00000019181b7220 */ /* 0x040fe20000410000 */
[----:B------:R-:W-:Y:S01]  /*11620*/  HADD2.F32 R15, -RZ, R35.H0_H0 ;  /* 0x20000023ff0f7230 */ /* 0x000fe20000004100 */
[-C--:B------:R-:W-:Y:S01]  /*11630*/  F2FP.F16.E4M3.UNPACK_B R10, R40.reuse.H1 ;  /* 0x00000028ff0a723e */ /* 0x080fe200030006ff */
[----:B------:R-:W-:Y:S02]  /*11640*/  HADD2.F32 R6, -RZ, R14.H0_H0 ;  /* 0x2000000eff067230 */ /* 0x000fe40000004100 */
[-C--:B------:R-:W-:Y:S01]  /*11650*/  FMUL.FTZ R24, R24, R13.reuse ;  /* 0x0000000d18187220 */ /* 0x080fe20000410000 */
[C---:B------:R-:W-:Y:S01]  /*11660*/  FFMA.FTZ R31, R4.reuse, R13, -R27 ;  /* 0x0000000d041f7223 */ /* 0x040fe2000001081b */
[----:B------:R-:W-:Y:S01]  /*11670*/  HADD2.F32 R13, -RZ, R29.H0_H0 ;  /* 0x2000001dff0d7230 */ /* 0x000fe20000004100 */
[----:B------:R-:W-:Y:S01]  /*11680*/  F2FP.F16.E4M3.UNPACK_B R40, R40 ;  /* 0x00000028ff28723e */ /* 0x000fe200020006ff */
[----:B------:R-:W-:Y:S01]  /*11690*/  FFMA.FTZ R33, R4, R25, R24 ;  /* 0x0000001904217223 */ /* 0x000fe20000010018 */
[----:B------:R-:W-:-:S02]  /*116a0*/  HADD2.F32 R4, -RZ, R3.H0_H0 ;  /* 0x20000003ff047230 */ /* 0x000fc40000004100 */
[C---:B------:R-:W-:Y:S01]  /*116b0*/  FMUL.FTZ R25, R6.reuse, R15 ;  /* 0x0000000f06197220 */ /* 0x040fe20000410000 */
[----:B------:R-:W-:Y:S02]  /*116c0*/  HADD2.F32 R35, -RZ, R35.H1_H1 ;  /* 0x30000023ff237230 */ /* 0x000fe40000004100 */
[-C--:B------:R-:W-:Y:S01]  /*116d0*/  FMUL.FTZ R27, R6, R13.reuse ;  /* 0x0000000d061b7220 */ /* 0x080fe20000410000 */
[----:B------:R-:W-:Y:S02]  /*116e0*/  HADD2.F32 R14, -RZ, R14.H1_H1 ;  /* 0x3000000eff0e7230 */ /* 0x000fe40000004100 */
[C---:B------:R-:W-:Y:S01]  /*116f0*/  FFMA.FTZ R25, R4.reuse, R13, -R25 ;  /* 0x0000000d04197223 */ /* 0x040fe20000010819 */
[----:B------:R-:W-:Y:S02]  /*11700*/  HADD2.F32 R29, -RZ, R29.H1_H1 ;  /* 0x3000001dff1d7230 */ /* 0x000fe40000004100 */
[----:B------:R-:W-:Y:S01]  /*11710*/  FFMA.FTZ R27, R4, R15, R27 ;  /* 0x0000000f041b7223 */ /* 0x000fe2000001001b */
[----:B------:R-:W-:-:S02]  /*11720*/  HADD2.F32 R3, -RZ, R3.H1_H1 ;  /* 0x30000003ff037230 */ /* 0x000fc40000004100 */
[C---:B------:R-:W-:Y:S01]  /*11730*/  FMUL.FTZ R8, R14.reuse, R35 ;  /* 0x000000230e087220 */ /* 0x040fe20000410000 */
[-C--:B------:R-:W-:Y:S01]  /*11740*/  F2FP.F16.E4M3.UNPACK_B R6, R32.reuse.H1 ;  /* 0x00000020ff06723e */ /* 0x080fe200030006ff */
        /* <DEDUP_REMOVED lines=17> */
[--C-:B------:R-:W-:Y:S02]  /*11860*/  HADD2.F32 R4, -RZ, R21.reuse.H0_H0 ;  /* 0x20000015ff047230 */ /* 0x100fe40000004100 */
[-C--:B------:R-:W-:Y:S01]  /*11870*/  FMUL.FTZ R15, R26, R6.reuse ;  /* 0x000000061a0f7220 */ /* 0x080fe20000410000 */
[----:B------:R-:W-:Y:S02]  /*11880*/  HADD2.F32 R21, -RZ, R21.H1_H1 ;  /* 0x30000015ff157230 */ /* 0x000fe40000004100 */
[C---:B------:R-:W-:Y:S01]  /*11890*/  FFMA.FTZ R13, R11.reuse, R6, -R8 ;  /* 0x000000060b0d7223 */ /* 0x040fe20000010808 */
[----:B------:R-:W-:Y:S02]  /*118a0*/  HADD2.F32 R6, -RZ, R32.H0_H0 ;  /* 0x20000020ff067230 */ /* 0x000fe40000004100 */
[----:B------:R-:W-:Y:S01]  /*118b0*/  FFMA.FTZ R15, R11, R10, R15 ;  /* 0x0000000a0b0f7223 */ /* 0x000fe2000001000f */
[--C-:B------:R-:W-:Y:S01]  /*118c0*/  HADD2.F32 R8, -RZ, R40.reuse.H0_H0 ;  /* 0x20000028ff087230 */ /* 0x100fe20000004100 */
[----:B------:R-:W-:Y:S01]  /*118d0*/  F2FP.SATFINITE.E4M3.F32.PACK_AB_MERGE_C R5, R42, R5, R44 ;  /* 0x000000052a05723e */ /* 0x000fe2000480702c */
[----:B------:R-:W-:-:S02]  /*118e0*/  HADD2.F32 R40, -RZ, R40.H1_H1 ;  /* 0x30000028ff287230 */ /* 0x000fc40000004100 */
[C---:B------:R-:W-:Y:S01]  /*118f0*/  FMUL.FTZ R11, R4.reuse, R6 ;  /* 0x00000006040b7220 */ /* 0x040fe20000410000 */
[----:B------:R-:W-:Y:S02]  /*11900*/  HADD2.F32 R32, -RZ, R32.H1_H1 ;  /* 0x30000020ff207230 */ /* 0x000fe40000004100 */
[----:B------:R-:W-:Y:S01]  /*11910*/  FMUL.FTZ R10, R4, R8 ;  /* 0x00000008040a7220 */ /* 0x000fe20000410000 */
[--C-:B------:R-:W-:Y:S02]  /*11920*/  HADD2.F32 R3, -RZ, R7.reuse.H0_H0 ;  /* 0x20000007ff037230 */ /* 0x100fe40000004100 */
[C---:B------:R-:W-:Y:S01]  /*11930*/  FMUL.FTZ R4, R21.reuse, R40 ;  /* 0x0000002815047220 */ /* 0x040fe20000410000 */
[----:B------:R-:W-:Y:S02]  /*11940*/  HADD2.F32 R7, -RZ, R7.H1_H1 ;  /* 0x30000007ff077230 */ /* 0x000fe40000004100 */
[----:B------:R-:W-:Y:S01]  /*11950*/  FMUL.FTZ R21, R21, R32 ;  /* 0x0000002015157220 */ /* 0x000fe20000410000 */
[----:B------:R-:W-:Y:S01]  /*11960*/  F2FP.SATFINITE.E4M3.F32.PACK_AB_MERGE_C R13, R13, R24, RZ ;  /* 0x000000180d0d723e */ /* 0x000fe200048070ff */
        /* <DEDUP_REMOVED lines=13> */
[----:B------:R-:W-:Y:S01]  /*11a40*/  F2FP.SATFINITE.E4M3.F32.PACK_AB_MERGE_C R11, R50, R43, R11 ;  /* 0x0000002b320b723e */ /* 0x000fe2000480700b */
[----:B------:R4:W-:Y:S01]  /*11a50*/  STS.128 [R221+0x18000], R4 ;  /* 0x01800004dd007388 */ /* 0x0009e20000000c00 */
[----:B------:R-:W-:Y:S02]  /*11a60*/  F2FP.SATFINITE.E4M3.F32.PACK_AB_MERGE_C R8, R20, R27, R8 ;  /* 0x0000001b1408723e */ /* 0x000fe40004807008 */
[----:B------:R-:W-:-:S05]  /*11a70*/  F2FP.SATFINITE.E4M3.F32.PACK_AB_MERGE_C R10, R21, R10, R12 ;  /* 0x0000000a150a723e */ /* 0x000fca000480700c */
[----:B------:R4:W-:Y:S02]  /*11a80*/  STS.128 [R0+0x18000], R8 ;  /* 0x0180000800007388 */ /* 0x0009e40000000c00 */
.L_x_1837:
[----:B------:R-:W-:Y:S05]  /*11a90*/  BSYNC B0 ;  /* 0x0000000000007941 */ /* 0x000fea0003800000 */
.L_x_1809:
[----:B------:R-:W-:Y:S01]  /*11aa0*/  @!PT LDS RZ, [RZ] ;  /* 0x00000000fffff984 */ /* 0x000fe20000000800 */
[----:B------:R-:W-:Y:S01]  /*11ab0*/  @!PT LDS RZ, [RZ] ;  /* 0x00000000fffff984 */ /* 0x000fe20000000800 */
[----:B------:R-:W-:Y:S01]  /*11ac0*/  @!PT LDS RZ, [RZ] ;  /* 0x00000000fffff984 */ /* 0x000fe20000000800 */
[----:B------:R-:W-:Y:S01]  /*11ad0*/  @!PT LDS RZ, [RZ] ;  /* 0x00000000fffff984 */ /* 0x000fe20000000800 */
[----:B------:R1:W-:Y:S06]  /*11ae0*/  MEMBAR.ALL.CTA ;  /* 0x0000000000007992 */ /* 0x0003ec0000008000 */
[----:B-1----:R-:W1:Y:S01]  /*11af0*/  FENCE.VIEW.ASYNC.S ;  /* 0x00000000000073c6 */ /* 0x002e620000000000 */
[----:B------:R-:W-:Y:S05]  /*11b00*/  WARPSYNC.ALL ;  /* 0x0000000000007948 */ /* 0x000fea0003800000 */
[----:B-1----:R-:W-:Y:S06]  /*11b10*/  BAR.SYNC.DEFER_BLOCKING 0xd, 0x100 ;  /* 0x0344000000007b1d */ /* 0x002fec0000010000 */
.L_x_1807:
[----:B--234-:R-:W2:Y:S01]  /*11b20*/  S2R R0, SR_TID.X ;  /* 0x0000000000007919 */ /* 0x01cea20000002100 */
[----:B------:R-:W-:Y:S05]  /*11b30*/  WARPSYNC.ALL ;  /* 0x0000000000007948 */ /* 0x000fea0003800000 */
[----:B--2---:R-:W-:-:S04]  /*11b40*/  SHF.R.U32.HI R0, RZ, 0x7, R0 ;  /* 0x00000007ff007819 */ /* 0x004fc80000011600 */
[----:B-----5:R-:W-:Y:S01]  /*11b50*/  IADD3 R10, R0, 0x8, RZ ;  /* 0x00000008000a7810 */ /* 0x020fe20007ffe0ff */
[----:B------:R-:W-:-:S04]  /*11b60*/  IMAD.U32 R0, RZ, RZ, UR61 ;  /* 0x0000003dff007e24 */ /* 0x000fc8000f8e00ff */
[----:B------:R2:W-:Y:S01]  /*11b70*/  BAR.SYNC.DEFER_BLOCKING R10, 0x100 ;  /* 0x0004000a0000751d */ /* 0x0005e20000010000 */
[----:B------:R-:W-:-:S13]  /*11b80*/  ISETP.NE.AND P0, PT, R0, 0x3, PT ;  /* 0x000000030000780c */ /* 0x000fda0003f05270 */
[----:B--2---:R-:W-:Y:S05]  /*11b90*/  @!P0 BRA `(.L_x_1854) ;  /* 0x0000000000048947 */ /* 0x004fea0003800000 */
[----:B------:R-:W-:Y:S01]  /*11ba0*/  BPT.TRAP 0x1 ;  /* 0x000000040000795c */ /* 0x000fe20000300000 */
.L_x_1854:
[----:B0-----:R-:W-:Y:S01]  /*11bb0*/  IMAD R6, R185, 0x8, R184 ;  /* 0x00000008b9067824 */ /* 0x001fe200078e02b8 */
[----:B------:R-:W-:-:S04]  /*11bc0*/  SHF.L.U32 R9, R188, 0x1f, RZ ;  /* 0x0000001fbc097819 */ /* 0x000fc800000006ff */
[----:B------:R0:W2:Y:S01]  /*11bd0*/  SYNCS.PHASECHK.TRANS64.TRYWAIT P1, [R6+URZ+0x28430], R9 ;  /* 0x02843009060075a7 */ /* 0x0000a2000802017f */
[----:B------:R-:W-:Y:S05]  /*11be0*/  @!P0 BRA `(.L_x_1855) ;  /* 0x0000000000048947 */ /* 0x000fea0003800000 */
[----:B------:R-:W-:Y:S01]  /*11bf0*/  BPT.TRAP 0x1 ;  /* 0x000000040000795c */ /* 0x000fe20000300000 */
.L_x_1855:
[----:B--2---:R-:W-:Y:S05]  /*11c00*/  @P1 BRA `(.L_x_1856) ;  /* 0x0000000000081947 */ /* 0x004fea0003800000 */
[----:B------:R-:W2:Y:S02]  /*11c10*/  SYNCS.PHASECHK.TRANS64.TRYWAIT P1, [R6+URZ+0x28430], R9 ;  /* 0x02843009060075a7 */ /* 0x000ea4000802017f */
[----:B--2---:R-:W-:Y:S05]  /*11c20*/  @!P1 BRA `(.L_x_1857) ;  /* 0x0000016400509947 */ /* 0x004fea0003800000 */
.L_x_1856:
[----:B------:R-:W-:Y:S05]  /*11c30*/  WARPSYNC.ALL ;  /* 0x0000000000007948 */ /* 0x000fea0003800000 */
[----:B------:R-:W-:Y:S01]  /*11c40*/  R2UR UR4, R184 ;  /* 0x00000000b80472ca */ /* 0x000fe200000e0000 */
[----:B------:R-:W-:Y:S01]  /*11c50*/  IMAD.MOV.U32 R5, RZ, RZ, 0x40000040 ;  /* 0x40000040ff057424 */ /* 0x000fe200078e00ff */
[----:B------:R-:W-:Y:S01]  /*11c60*/  R2UR UR5, R36 ;  /* 0x00000000240572ca */ /* 0x000fe200000e0000 */
[----:B------:R-:W-:Y:S01]  /*11c70*/  UMOV UR9, 0x40000040 ;  /* 0x4000004000097882 */ /* 0x000fe20000000000 */
[----:B------:R-:W-:Y:S01]  /*11c80*/  WARPGROUP.ARRIVE ;  /* 0x00000000000079c5 */ /* 0x000fe20000000000 */
[----:B------:R-:W-:Y:S01]  /*11c90*/  IMAD.MOV.U32 R13, RZ, RZ, 0x40000040 ;  /* 0x40000040ff0d7424 */ /* 0x000fe200078e00ff */
[----:B------:R-:W-:Y:S01]  /*11ca0*/  R2UR UR11, R5 ;  /* 0x00000000050b72ca */ /* 0x000fe200000e0000 */
[----:B------:R-:W-:Y:S01]  /*11cb0*/  IMAD.U32 R201, RZ, RZ, UR9 ;  /* 0x00000009ffc97e24 */ /* 0x000fe2000f8e00ff */
[----:B------:R-:W-:Y:S01]  /*11cc0*/  UMOV UR57, 0x40000040 ;  /* 0x4000004000397882 */ /* 0x000fe20000000000 */
[----:B------:R-:W-:Y:S01]  /*11cd0*/  UMOV UR53, 0x40000040 ;  /* 0x4000004000357882 */ /* 0x000fe20000000000 */
[----:B------:R-:W-:Y:S01]  /*11ce0*/  UMOV UR49, 0x40000040 ;  /* 0x4000004000317882 */ /* 0x000fe20000000000 */
[----:B------:R-:W-:Y:S01]  /*11cf0*/  UMOV UR45, 0x40000040 ;  /* 0x40000040002d7882 */ /* 0x000fe20000000000 */
[----:B------:R-:W-:Y:S01]  /*11d00*/  IMAD.MOV.U32 R5, RZ, RZ, 0x40000040 ;  /* 0x40000040ff057424 */ /* 0x000fe200078e00ff */
[----:B------:R-:W-:Y:S01]  /*11d10*/  UIADD3 UR4, UR4, 0x20000, URZ ;  /* 0x0002000004047890 */ /* 0x000fe2000fffe03f */
[----:B------:R-:W3:Y:S01]  /*11d20*/  S2R R0, SR_TID.X ;  /* 0x0000000000007919 */ /* 0x000ee20000002100 */
[----:B------:R-:W-:-:S02]  /*11d30*/  ULOP3.LUT UR5, UR5, 0x10000, URZ, 0xfc, !UPT ;  /* 0x0001000005057892 */ /* 0x000fc4000f8efc3f */
[----:B------:R-:W-:Y:S01]  /*11d40*/  USHF.R.U32.HI UR4, URZ, 0x4, UR4 ;  /* 0x000000043f047899 */ /* 0x000fe20008011604 */
[----:B------:R-:W-:Y:S01]  /*11d50*/  R2UR UR43, R5 ;  /* 0x00000000052b72ca */ /* 0x000fe200000e0000 */
[----:B------:R-:W-:Y:S02]  /*11d60*/  UIADD3 UR56, UR5, 0x6, URZ ;  /* 0x0000000605387890 */ /* 0x000fe4000fffe03f */
[----:B------:R-:W-:Y:S01]  /*11d70*/  ULOP3.LUT UR4, UR4, 0x3fff, URZ, 0xc0, !UPT ;  /* 0x00003fff04047892 */ /* 0x000fe2000f8ec03f */
[----:B------:R-:W-:Y:S01]  /*11d80*/  UMOV UR8, UR5 ;  /* 0x0000000500087c82 */ /* 0x000fe20008000000 */
[----:B------:R-:W-:Y:S01]  /*11d90*/  UIADD3 UR52, UR5, 0x400, URZ ;  /* 0x0000040005347890 */ /* 0x000fe2000fffe03f */
[----:B------:R-:W-:Y:S01]  /*11da0*/  IMAD.U32 R200, RZ, RZ, UR8 ;  /* 0x00000008ffc87e24 */ /* 0x000fe2000f8e00ff */
[----:B------:R-:W-:Y:S02]  /*11db0*/  ULOP3.LUT UR60, UR4, 0x10000, URZ, 0xfc, !UPT ;  /* 0x00010000043c7892 */ /* 0x000fe4000f8efc3f */
[----:B------:R-:W-:-:S02]  /*11dc0*/  UIADD3 UR4, UR5, 0x2, URZ ;  /* 0x0000000205047890 */ /* 0x000fc4000fffe03f */
[----:B------:R-:W-:Y:S02]  /*11dd0*/  UIADD3 UR48, UR5, 0x402, URZ ;  /* 0x0000040205307890 */ /* 0x000fe4000fffe03f */
[----:B------:R-:W-:Y:S01]  /*11de0*/  LEA R4, R185, UR60, 0xa ;  /* 0x0000003cb9047c11 */ /* 0x000fe2000f8e50ff */
[----:B------:R-:W-:Y:S02]  /*11df0*/  UIADD3 UR44, UR5, 0x404, URZ ;  /* 0x00000404052c7890 */ /* 0x000fe4000fffe03f */
[----:B------:R-:W-:Y:S01]  /*11e00*/  UIADD3 UR40, UR5, 0x406, URZ ;  /* 0x0000040605287890 */ /* 0x000fe2000fffe03f */
[C---:B------:R-:W-:Y:S01]  /*11e10*/  R2UR UR10, R4.reuse ;  /* 0x00000000040a72ca */ /* 0x040fe200000e0000 */
[----:B------:R-:W-:Y:S01]  /*11e20*/  VIADD R12, R4, 0x2 ;  /* 0x00000002040c7836 */ /* 0x000fe20000000000 */
[----:B------:R-:W-:Y:S01]  /*11e30*/  UMOV UR41, 0x40000040 ;  /* 0x4000004000297882 */ /* 0x000fe20000000000 */
[----:B---3--:R-:W-:-:S10]  /*11e40*/  SHF.R.U32.HI R0, RZ, 0x7, R0 ;  /* 0x00000007ff007819 */ /* 0x008fd40000011600 */
[----:B------:R-:W-:Y:S01]  /*11e50*/  QGMMA.64x64x32.F32.E4M3.E4M3 R24, gdesc[UR8], RZ, !UPT, gsb0 ;  /* 0x00e00000081879f3 */ /* 0x000fe2000c0008ff */
[----:B------:R-:W-:Y:S01]  /*11e60*/  R2UR UR10, R12 ;  /* 0x000000000c0a72ca */ /* 0x000fe200000e0000 */
[----:B------:R-:W-:Y:S01]  /*11e70*/  UMOV UR8, UR4 ;  /* 0x0000000400087c82 */ /* 0x000fe20008000000 */
[----:B------:R-:W-:Y:S01]  /*11e80*/  R2UR UR11, R13 ;  /* 0x000000000d0b72ca */ /* 0x000fe200000e0000 */
[----:B------:R-:W-:Y:S01]  /*11e90*/  UMOV UR9, 0x40000040 ;  /* 0x4000004000097882 */ /* 0x000fe20000000000 */
[----:B------:R-:W-:Y:S01]  /*11ea0*/  IMAD.MOV.U32 R13, RZ, RZ, 0x40000040 ;  /* 0x40000040ff0d7424 */ /* 0x000fe200078e00ff */
[----:B------:R-:W-:Y:S01]  /*11eb0*/  IADD3 R12, R4, 0x4, RZ ;  /* 0x00000004040c7810 */ /* 0x000fe20007ffe0ff */
[----:B------:R-:W-:Y:S01]  /*11ec0*/  UIADD3 UR4, UR5, 0x4, URZ ;  /* 0x0000000405047890 */ /* 0x000fe2000fffe03f */
[----:B------:R-:W-:Y:S01]  /*11ed0*/  IMAD.U32 R198, RZ, RZ, UR8 ;  /* 0x00000008ffc67e24 */ /* 0x000fe2000f8e00ff */
[----:B------:R-:W-:Y:S01]  /*11ee0*/  IADD3 R5, -R0, 0xb, RZ ;  /* 0x0000000b00057810 */ /* 0x000fe20007ffe1ff */
[----:B------:R-:W-:Y:S01]  /*11ef0*/  IMAD.U32 R199, RZ, RZ, UR9 ;  /* 0x00000009ffc77e24 */ /* 0x000fe2000f8e00ff */
[----:B------:R-:W-:-:S02]  /*11f00*/  WARPGROUP.DEPBAR.LE gsb0, 0x0 ;  /* 0x00008000000079c5 */ /* 0x000fc40000010000 */
[----:B------:R-:W-:-:S06]  /*11f10*/  WARPGROUP.ARRIVE ;  /* 0x00000000000079c5 */ /* 0x000fcc0000000000 */
[----:B------:R-:W-:Y:S01]  /*11f20*/  QGMMA.64x64x32.F32.E4M3.E4M3 R24, gdesc[UR8], R24, gsb0 ;  /* 0x00e00000081879f3 */ /* 0x000fe20008000818 */
[----:B------:R-:W-:Y:S01]  /*11f30*/  R2UR UR10, R12 ;  /* 0x000000000c0a72ca */ /* 0x000fe200000e0000 */
[----:B------:R-:W-:Y:S01]  /*11f40*/  UMOV UR8, UR4 ;  /* 0x0000000400087c82 */ /* 0x000fe20008000000 */
[----:B------:R-:W-:Y:S01]  /*11f50*/  R2UR UR11, R13 ;  /* 0x000000000d0b72ca */ /* 0x000fe200000e0000 */
[----:B------:R-:W-:Y:S01]  /*11f60*/  UMOV UR9, 0x40000040 ;  /* 0x4000004000097882 */ /* 0x000fe20000000000 */
[----:B------:R-:W-:Y:S02]  /*11f70*/  VIADD R12, R4, 0x6 ;  /* 0x00000006040c7836 */ /* 0x000fe40000000000 */
[----:B------:R-:W-:Y:S02]  /*11f80*/  IMAD.MOV.U32 R13, RZ, RZ, 0x40000040 ;  /* 0x40000040ff0d7424 */ /* 0x000fe400078e00ff */
[----:B------:R-:W-:Y:S01]  /*11f90*/  IMAD.U32 R196, RZ, RZ, UR8 ;  /* 0x00000008ffc47e24 */ /* 0x000fe2000f8e00ff */
[----:B------:R-:W-:Y:S01]  /*11fa0*/  R2UR UR58, R12 ;  /* 0x000000000c3a72ca */ /* 0x000fe200000e0000 */
[----:B------:R-:W-:Y:S01]  /*11fb0*/  VIADD R12, R4, 0x200 ;  /* 0x00000200040c7836 */ /* 0x000fe20000000000 */
[----:B------:R-:W-:Y:S01]  /*11fc0*/  R2UR UR59, R13 ;  /* 0x000000000d3b72ca */ /* 0x000fe200000e0000 */
[----:B------:R-:W-:-:S02]  /*11fd0*/  IMAD.MOV.U32 R13, RZ, RZ, 0x40000040 ;  /* 0x40000040ff0d7424 */ /* 0x000fc400078e00ff */
[----:B------:R-:W-:Y:S01]  /*11fe0*/  IMAD.U32 R197, RZ, RZ, UR9 ;  /* 0x00000009ffc57e24 */ /* 0x000fe2000f8e00ff */
        /* <DEDUP_REMOVED lines=34> */
.L_x_1858:
[----:B------:R-:W4:Y:S01]  /*12210*/  LDC R0, c[0x0][0x448] ;  /* 0x00011200ff007b82 */ /* 0x000f220000000800 */
[----:B------:R-:W-:Y:S01]  /*12220*/  ULDC.64 UR6, c[0x0][0x9e0] ;  /* 0x0002780000067ab9 */ /* 0x000fe20000000a00 */
[----:B------:R-:W-:Y:S01]  /*12230*/  IMAD.U32 R11, RZ, RZ, UR39 ;  /* 0x00000027ff0b7e24 */ /* 0x000fe2000f8e00ff */
[----:B------:R-:W-:Y:S01]  /*12240*/  UISETP.GE.AND UP0, UPT, UR7, 0x1, UPT ;  /* 0x000000010700788c */ /* 0x000fe2000bf06270 */
[----:B------:R-:W-:Y:S01]  /*12250*/  LEA R12, R160, 0xffffffc0, 0x6 ;  /* 0xffffffc0a00c7811 */ /* 0x000fe200078e30ff */
[----:B------:R-:W-:Y:S02]  /*12260*/  ULDC UR38, c[0x0][0x9dc] ;  /* 0x0002770000267ab9 */ /* 0x000fe40000000800 */
[----:B------:R-:W-:Y:S02]  /*12270*/  ULOP3.LUT UR4, URZ, UR38, URZ, 0x33, !UPT ;  /* 0x000000263f047292 */ /* 0x000fe4000f8e333f */
[----:B------:R-:W-:Y:S01]  /*12280*/  PLOP3.LUT P2, PT, PT, PT, UP0, 0x40, 0x0 ;  /* 0x000000000000781c */ /* 0x000fe20003f4e808 */
[----:B------:R-:W-:Y:S01]  /*12290*/  UP2UR UR42, UPR, URZ, 0x1 ;  /* 0x000000013f2a7883 */ /* 0x000fe20008000000 */
[----:B----4-:R-:W-:Y:S01]  /*122a0*/  ISETP.NE.AND P1, PT, R0, 0x1, PT ;  /* 0x000000010000780c */ /* 0x010fe20003f25270 */
[----:B------:R-:W-:-:S12]  /*122b0*/  IMAD.IADD R0, R203, 0x1, R202 ;  /* 0x00000001cb007824 */ /* 0x000fd800078e02ca */
[----:B-1----:R-:W1:Y:S08]  /*122c0*/  @P1 LDC R3, c[0x0][0x44c] ;  /* 0x00011300ff031b82 */ /* 0x002e700000000800 */
[----:B------:R-:W4:Y:S01]  /*122d0*/  @P1 LDC R7, c[0x0][0x450] ;  /* 0x00011400ff071b82 */ /* 0x000f220000000800 */
[----:B-1----:R-:W-:-:S04]  /*122e0*/  @P1 IMAD.HI.U32 R4, R0, R3, RZ ;  /* 0x0000000300041227 */ /* 0x002fc800078e00ff */
[----:B------:R-:W-:Y:S02]  /*122f0*/  IMAD.MOV.U32 R3, RZ, RZ, R0 ;  /* 0x000000ffff037224 */ /* 0x000fe400078e0000 */
[----:B------:R-:W-:Y:S01]  /*12300*/  VIADD R0, R6, 0x28440 ;  /* 0x0002844006007836 */ /* 0x000fe20000000000 */
[----:B----4-:R-:W-:Y:S01]  /*12310*/  @P1 SHF.R.U32.HI R3, RZ, R7, R4 ;  /* 0x00000007ff031219 */ /* 0x010fe20000011604 */
[----:B------:R-:W-:-:S03]  /*12320*/  IMAD.MOV.U32 R7, RZ, RZ, -0x40 ;  /* 0xffffffc0ff077424 */ /* 0x000fc600078e00ff */
[----:B------:R-:W-:Y:S01]  /*12330*/  PRMT R0, R11, 0x654, R0 ;  /* 0x000006540b007816 */ /* 0x000fe20000000000 */
[----:B------:R-:W1:Y:S01]  /*12340*/  SHFL.IDX PT, R21, R3, RZ, 0x1c1f ;  /* 0x001c1fff03157589 */ /* 0x000e6200000e0000 */
[----:B------:R-:W-:Y:S02]  /*12350*/  IMAD R7, R160, R7, 0x41 ;  /* 0x00000041a0077424 */ /* 0x000fe400078e0207 */
[----:B------:R4:W-:Y:S02]  /*12360*/  SYNCS.ARRIVE.TRANS64.RED.A1T0 RZ, [R0+URZ], RZ ;  /* 0x000000ff00ff79a7 */ /* 0x0009e4000810043f */
[C---:B------:R-:W-:Y:S02]  /*12370*/  IMAD.IADD R4, R192.reuse, 0x1, R7 ;  /* 0x00000001c0047824 */ /* 0x040fe400078e0207 */
[----:B------:R-:W-:Y:S02]  /*12380*/  VIADD R15, R7, 0xffffffff ;  /* 0xffffffff070f7836 */ /* 0x000fe40000000000 */
[----:B------:R-:W-:Y:S01]  /*12390*/  IMAD R11, R193, -0x2, R4 ;  /* 0xfffffffec10b7824 */ /* 0x000fe200078e0204 */
[----:B----4-:R-:W-:-:S03]  /*123a0*/  IADD3 R0, R192, -R12, RZ ;  /* 0x8000000cc0007210 */ /* 0x010fc60007ffe0ff */
[----:B------:R-:W-:Y:S02]  /*123b0*/  IMAD.IADD R11, R11, 0x1, -R190 ;  /* 0x000000010b0b7824 */ /* 0x000fe400078e0abe */
[----:B------:R-:W-:Y:S02]  /*123c0*/  IMAD R13, R193, -0x2, R0 ;  /* 0xfffffffec10d7824 */ /* 0x000fe400078e0200 */
[C---:B------:R-:W-:Y:S02]  /*123d0*/  VIADD R14, R11.reuse, UR6 ;  /* 0x000000060b0e7c36 */ /* 0x040fe40008000000 */
[----:B------:R-:W-:-:S03]  /*123e0*/  VIADD R11, R11, UR4 ;  /* 0x000000040b0b7c36 */ /* 0x000fc60008000000 */
[----:B-1----:R-:W-:Y:S01]  /*123f0*/  VIADDMNMX R0, R21, R14, R13, PT ;  /* 0x0000000e15007246 */ /* 0x002fe2000380010d */
[----:B------:R-:W-:Y:S01]  /*12400*/  IMAD.IADD R4, R11, 0x1, R21 ;  /* 0x000000010b047824 */ /* 0x000fe200078e0215 */
[----:B------:R-:W-:Y:S06]  /*12410*/  @P2 BRA `(.L_x_1859) ;  /* 0x0000000000582947 */ /* 0x000fec0003800000 */
[----:B------:R-:W-:Y:S01]  /*12420*/  IADD3 R7, -R190, R192, R21 ;  /* 0x000000c0be077210 */ /* 0x000fe20007ffe115 */
[----:B------:R-:W-:Y:S03]  /*12430*/  BSSY B0, `(.L_x_1860) ;  /* 0x0000010000007945 */ /* 0x000fe60003800000 */
[----:B------:R-:W-:-:S13]  /*12440*/  ISETP.GT.AND P2, PT, R7, -0x1, PT ;  /* 0xffffffff0700780c */ /* 0x000fda0003f44270 */
[----:B------:R-:W-:Y:S05]  /*12450*/  @P2 BRA `(.L_x_1861) ;  /* 0x0000000000202947 */ /* 0x000fea0003800000 */
[----:B------:R-:W-:Y:S01]  /*12460*/  UISETP.NE.AND UP0, UPT, UR7, 0x1, UPT ;  /* 0x000000010700788c */ /* 0x000fe2000bf05270 */
[----:B------:R-:W-:-:S05]  /*12470*/  LOP3.LUT R7, RZ, R7, RZ, 0x33, !PT ;  /* 0x00000007ff077212 */ /* 0x000fca00078e33ff */
[----:B------:R-:W-:-:S05]  /*12480*/  PLOP3.LUT P2, PT, PT, PT, UP0, 0x80, 0x0 ;  /* 0x000000000000781c */ /* 0x000fca0003f4f008 */
[----:B------:R-:W-:-:S08]  /*12490*/  @UP0 ULDC.64 UR4, c[0x0][0x9e8] ;  /* 0x00027a0000040ab9 */ /* 0x000fd00000000a00 */
[----:B------:R-:W-:-:S05]  /*124a0*/  @P2 IMAD.HI.U32 R8, R7, UR4, RZ ;  /* 0x0000000407082c27 */ /* 0x000fca000f8e00ff */
[----:B------:R-:W-:-:S04]  /*124b0*/  @P2 SHF.R.U32.HI R7, RZ, UR5, R8 ;  /* 0x00000005ff072c19 */ /* 0x000fc80008011608 */
[----:B------:R-:W-:Y:S01]  /*124c0*/  LOP3.LUT R7, RZ, R7, RZ, 0x33, !PT ;  /* 0x00000007ff077212 */ /* 0x000fe200078e33ff */
[----:B------:R-:W-:Y:S06]  /*124d0*/  BRA `(.L_x_1862) ;  /* 0x0000000000147947 */ /* 0x000fec0003800000 */
.L_x_1861:
[----:B------:R-:W-:-:S06]  /*124e0*/  UISETP.NE.AND UP0, UPT, UR7, 0x1, UPT ;  /* 0x000000010700788c */ /* 0x000fcc000bf05270 */
[----:B------:R-:W-:-:S05]  /*124f0*/  PLOP3.LUT P2, PT, PT, PT, UP0, 0x80, 0x0 ;  /* 0x000000000000781c */ /* 0x000fca0003f4f008 */
[----:B------:R-:W-:-:S08]  /*12500*/  @UP0 ULDC.64 UR4, c[0x0][0x9e8] ;  /* 0x00027a0000040ab9 */ /* 0x000fd00000000a00 */
[----:B------:R-:W-:-:S05]  /*12510*/  @P2 IMAD.HI.U32 R8, R7, UR4, RZ ;  /* 0x0000000407082c27 */ /* 0x000fca000f8e00ff */
[----:B------:R-:W-:-:S07]  /*12520*/  @P2 SHF.R.U32.HI R7, RZ, UR5, R8 ;  /* 0x00000005ff072c19 */ /* 0x000fce0008011608 */
.L_x_1862:
[----:B------:R-:W-:Y:S05]  /*12530*/  BSYNC B0 ;  /* 0x0000000000007941 */ /* 0x000fea0003800000 */
.L_x_1860:
[----:B------:R-:W-:-:S04]  /*12540*/  IMAD R8, R7, UR7, -R12 ;  /* 0x0000000707087c24 */ /* 0x000fc8000f8e0a0c */
[----:B------:R-:W-:-:S05]  /*12550*/  IMAD R7, R193, -0x2, R8 ;  /* 0xfffffffec1077824 */ /* 0x000fca00078e0208 */
[----:B------:R-:W-:Y:S02]  /*12560*/  VIMNMX R4, R4, R7, !PT ;  /* 0x0000000704047248 */ /* 0x000fe40007fe0100 */
[----:B------:R-:W-:-:S07]  /*12570*/  VIADDMNMX R0, R7, UR7, R0, PT ;  /* 0x0000000707007c46 */ /* 0x000fce000b800100 */
.L_x_1859:
[C---:B------:R-:W-:Y:S01]  /*12580*/  ISETP.GE.AND P3, PT, R15.reuse, 0x9, PT ;  /* 0x000000090f00780c */ /* 0x040fe20003f66270 */
[----:B------:R-:W1:Y:S01]  /*12590*/  SHFL.IDX PT, R3, R3, 0x1, 0x1c1f ;  /* 0x003c1f0003037f89 */ /* 0x000e6200000e0000 */
[C---:B------:R-:W-:Y:S01]  /*125a0*/  ISETP.GE.AND P2, PT, R15.reuse, 0x2, PT ;  /* 0x000000020f00780c */ /* 0x040fe20003f46270 */
[----:B------:R-:W-:Y:S01]  /*125b0*/  UISETP.GE.AND UP0, UPT, UR7, 0x1, UPT ;  /* 0x000000010700788c */ /* 0x000fe2000bf06270 */
[C---:B------:R-:W-:Y:S02]  /*125c0*/  ISETP.GT.AND P4, PT, R4.reuse, 0x8, !P3 ;  /* 0x000000080400780c */ /* 0x040fe40005f84270 */
[----:B------:R-:W-:Y:S02]  /*125d0*/  ISETP.GT.AND P5, PT, R4, 0x1, !P2 ;  /* 0x000000010400780c */ /* 0x000fe400057a4270 */
[----:B------:R-:W-:Y:S02]  /*125e0*/  ISETP.LT.OR P4, PT, R0, 0x9, P4 ;  /* 0x000000090000780c */ /* 0x000fe40002781670 */
[----:B------:R-:W-:-:S02]  /*125f0*/  ISETP.GE.AND P6, PT, R15, 0xa, PT ;  /* 0x0000000a0f00780c */ /* 0x000fc40003fc6270 */
[----:B------:R-:W-:Y:S02]  /*12600*/  FSEL R59, R28, -INF , !P4 ;  /* 0xff8000001c3b7808 */ /* 0x000fe40006000000 */
[----:B------:R-:W-:Y:S02]  /*12610*/  ISETP.LT.OR P5, PT, R0, 0x2, P5 ;  /* 0x000000020000780c */ /* 0x000fe40002fa1670 */
[----:B------:R-:W-:Y:S02]  /*12620*/  ISETP.GT.AND P4, PT, R4, 0x9, !P6 ;  /* 0x000000090400780c */ /* 0x000fe40007784270 */
[----:B------:R-:W-:Y:S02]  /*12630*/  FSEL R57, R25, -INF , !P5 ;  /* 0xff80000019397808 */ /* 0x000fe40006800000 */
[----:B------:R-:W-:Y:S02]  /*12640*/  ISETP.LT.OR P4, PT, R0, 0xa, P4 ;  /* 0x0000000a0000780c */ /* 0x000fe40002781670 */
[----:B------:R-:W-:-:S02]  /*12650*/  ISETP.GE.AND P5, PT, R15, 0x11, PT ;  /* 0x000000110f00780c */ /* 0x000fc40003fa6270 */
[----:B------:R-:W-:Y:S01]  /*12660*/  FSEL R61, R29, -INF , !P4 ;  /* 0xff8000001d3d7808 */ /* 0x000fe20006000000 */
[----:B-1----:R-:W-:Y:S01]  /*12670*/  IMAD.IADD R7, R11, 0x1, R3 ;  /* 0x000000010b077824 */ /* 0x002fe200078e0203 */
        /* <DEDUP_REMOVED lines=74> */
[----:B------:R-:W-:Y:S01]  /*12b20*/  @P6 IMAD.HI.U32 R4, R3, UR4, RZ ;  /* 0x0000000403046c27 */ /* 0x000fe2000f8e00ff */
[----:B------:R-:W-:-:S13]  /*12b30*/  PLOP3.LUT P6, PT, PT, PT, UP0, 0x80, 0x0 ;  /* 0x000000000000781c */ /* 0x000fda0003fcf008 */
[----:B------:R-:W-:-:S04]  /*12b40*/  @P6 SHF.R.U32.HI R3, RZ, UR5, R4 ;  /* 0x00000005ff036c19 */ /* 0x000fc80008011604 */
[----:B------:R-:W-:Y:S01]  /*12b50*/  LOP3.LUT R3, RZ, R3, RZ, 0x33, !PT ;  /* 0x00000003ff037212 */ /* 0x000fe200078e33ff */
[----:B------:R-:W-:Y:S06]  /*12b60*/  BRA `(.L_x_1866) ;  /* 0x0000000000187947 */ /* 0x000fec0003800000 */
.L_x_1865:
[----:B------:R-:W-:-:S06]  /*12b70*/  UISETP.NE.AND UP0, UPT, UR7, 0x1, UPT ;  /* 0x000000010700788c */ /* 0x000fcc000bf05270 */
[----:B------:R-:W-:-:S05]  /*12b80*/  PLOP3.LUT P6, PT, PT, PT, UP0, 0x80, 0x0 ;  /* 0x000000000000781c */ /* 0x000fca0003fcf008 */
[----:B------:R-:W-:-:S08]  /*12b90*/  @UP0 ULDC.64 UR4, c[0x0][0x9e8] ;  /* 0x00027a0000040ab9 */ /* 0x000fd00000000a00 */
[----:B------:R-:W-:Y:S01]  /*12ba0*/  @P6 IMAD.HI.U32 R4, R3, UR4, RZ ;  /* 0x0000000403046c27 */ /* 0x000fe2000f8e00ff */
[----:B------:R-:W-:-:S13]  /*12bb0*/  PLOP3.LUT P6, PT, PT, PT, UP0, 0x80, 0x0 ;  /* 0x000000000000781c */ /* 0x000fda0003fcf008 */
[----:B------:R-:W-:-:S07]  /*12bc0*/  @P6 SHF.R.U32.HI R3, RZ, UR5, R4 ;  /* 0x00000005ff036c19 */ /* 0x000fce0008011604 */
.L_x_1866:
[----:B------:R-:W-:Y:S05]  /*12bd0*/  BSYNC B0 ;  /* 0x0000000000007941 */ /* 0x000fea0003800000 */
.L_x_1864:
[----:B------:R-:W-:-:S04]  /*12be0*/  IMAD R4, R3, UR7, -R12 ;  /* 0x0000000703047c24 */ /* 0x000fc8000f8e0a0c */
[----:B------:R-:W-:-:S05]  /*12bf0*/  IMAD R4, R193, -0x2, R4 ;  /* 0xfffffffec1047824 */ /* 0x000fca00078e0204 */
[----:B------:R-:W-:Y:S02]  /*12c00*/  VIMNMX R7, R7, R4, !PT ;  /* 0x0000000407077248 */ /* 0x000fe40007fe0100 */
[----:B------:R-:W-:-:S07]  /*12c10*/  VIADDMNMX R0, R4, UR7, R0, PT ;  /* 0x0000000704007c46 */ /* 0x000fce000b800100 */
.L_x_1863:
        /* <DEDUP_REMOVED lines=33> */
[----:B------:R-:W-:Y:S02]  /*12e30*/  ISETP.NE.AND P2, PT, R33, RZ, PT ;  /* 0x000000ff2100720c */ /* 0x000fe40003f45270 */
[----:B------:R-:W-:Y:S02]  /*12e40*/  FMNMX.FTZ R12, R64, R4, !PT ;  /* 0x00000004400c7209 */ /* 0x000fe40007810000 */
[----:B------:R-:W-:-:S02]  /*12e50*/  ISETP.GT.AND P2, PT, R7, 0x19, !P2 ;  /* 0x000000190700780c */ /* 0x000fc40005744270 */
[----:B------:R-:W-:Y:S01]  /*12e60*/  ISETP.GT.AND P3, PT, R7, 0x8, !P3 ;  /* 0x000000080700780c */ /* 0x000fe20005f64270 */
[----:B------:R-:W1:Y:S01]  /*12e70*/  SHFL.BFLY PT, R29, R12, 0x2, 0x1f ;  /* 0x0c401f000c1d7f89 */ /* 0x000e6200000e0000 */
[C---:B------:R-:W-:Y:S02]  /*12e80*/  ISETP.LT.OR P2, PT, R0.reuse, 0x1a, P2 ;  /* 0x0000001a0000780c */ /* 0x040fe40001741670 */
[----:B------:R-:W-:Y:S02]  /*12e90*/  ISETP.LT.OR P3, PT, R0, 0x9, P3 ;  /* 0x000000090000780c */ /* 0x000fe40001f61670 */
[----:B------:R-:W-:Y:S02]  /*12ea0*/  FSEL R39, R39, -INF , !P2 ;  /* 0xff80000027277808 */ /* 0x000fe40005000000 */
[----:B------:R-:W-:Y:S02]  /*12eb0*/  ISETP.NE.AND P2, PT, R37, RZ, PT ;  /* 0x000000ff2500720c */ /* 0x000fe40003f45270 */
[----:B------:R-:W-:-:S02]  /*12ec0*/  FSEL R11, R30, -INF , !P3 ;  /* 0xff8000001e0b7808 */ /* 0x000fc40005800000 */
[----:B------:R-:W-:Y:S02]  /*12ed0*/  ISETP.GT.AND P2, PT, R7, 0x20, !P2 ;  /* 0x000000200700780c */ /* 0x000fe40005744270 */
[----:B------:R-:W-:Y:S02]  /*12ee0*/  ISETP.NE.AND P3, PT, R65, RZ, PT ;  /* 0x000000ff4100720c */ /* 0x000fe40003f65270 */
[----:B------:R-:W-:Y:S02]  /*12ef0*/  ISETP.LT.OR P2, PT, R0, 0x21, P2 ;  /* 0x000000210000780c */ /* 0x000fe40001741670 */
[----:B------:R-:W-:Y:S02]  /*12f00*/  ISETP.NE.AND P6, PT, R8, RZ, PT ;  /* 0x000000ff0800720c */ /* 0x000fe40003fc5270 */
[----:B------:R-:W-:Y:S02]  /*12f10*/  FSEL R21, R42, -INF , !P2 ;  /* 0xff8000002a157808 */ /* 0x000fe40005000000 */
[----:B------:R-:W-:-:S02]  /*12f20*/  ISETP.NE.AND P2, PT, R63, RZ, PT ;  /* 0x000000ff3f00720c */ /* 0x000fc40003f45270 */
[C---:B------:R-:W-:Y:S02]  /*12f30*/  ISETP.GT.AND P4, PT, R7.reuse, 0x31, !P4 ;  /* 0x000000310700780c */ /* 0x040fe40006784270 */
[C---:B------:R-:W-:Y:S02]  /*12f40*/  ISETP.GT.AND P2, PT, R7.reuse, 0x21, !P2 ;  /* 0x000000210700780c */ /* 0x040fe40005744270 */
[----:B-1----:R-:W-:Y:S02]  /*12f50*/  FMNMX.FTZ R29, R12, R29, !PT ;  /* 0x0000001d0c1d7209 */ /* 0x002fe40007810000 */
[----:B------:R-:W-:Y:S02]  /*12f60*/  ISETP.LT.OR P2, PT, R0, 0x22, P2 ;  /* 0x000000220000780c */ /* 0x000fe40001741670 */
[----:B------:R-:W-:Y:S01]  /*12f70*/  ISETP.GT.AND P5, PT, R7, 0x38, !P5 ;  /* 0x000000380700780c */ /* 0x000fe20006fa4270 */
[----:B------:R-:W1:Y:S01]  /*12f80*/  SHFL.BFLY PT, R4, R29, 0x1, 0x1f ;  /* 0x0c201f001d047f89 */ /* 0x000e6200000e0000 */
[----:B------:R-:W-:-:S02]  /*12f90*/  FSEL R43, R43, -INF , !P2 ;  /* 0xff8000002b2b7808 */ /* 0x000fc40005000000 */
[----:B------:R-:W-:Y:S02]  /*12fa0*/  ISETP.NE.AND P2, PT, R41, RZ, PT ;  /* 0x000000ff2900720c */ /* 0x000fe40003f45270 */
[C---:B------:R-:W-:Y:S02]  /*12fb0*/  ISETP.LT.OR P4, PT, R0.reuse, 0x32, P4 ;  /* 0x000000320000780c */ /* 0x040fe40002781670 */
[----:B------:R-:W-:Y:S02]  /*12fc0*/  ISETP.GT.AND P2, PT, R7, 0x28, !P2 ;  /* 0x000000280700780c */ /* 0x000fe40005744270 */
[C---:B------:R-:W-:Y:S02]  /*12fd0*/  ISETP.LT.OR P5, PT, R0.reuse, 0x39, P5 ;  /* 0x000000390000780c */ /* 0x040fe40002fa1670 */
[----:B------:R-:W-:Y:S02]  /*12fe0*/  ISETP.LT.OR P2, PT, R0, 0x29, P2 ;  /* 0x000000290000780c */ /* 0x000fe40001741670 */
[----:B------:R-:W-:-:S02]  /*12ff0*/  FSEL R51, R51, -INF , !P4 ;  /* 0xff80000033337808 */ /* 0x000fc40006000000 */
[----:B------:R-:W-:Y:S02]  /*13000*/  FSEL R25, R46, -INF , !P2 ;  /* 0xff8000002e197808 */ /* 0x000fe40005000000 */
[----:B------:R-:W-:Y:S02]  /*13010*/  ISETP.GT.AND P2, PT, R7, 0x29, !P3 ;  /* 0x000000290700780c */ /* 0x000fe40005f44270 */
[----:B------:R-:W-:Y:S02]  /*13020*/  ISETP.NE.AND P3, PT, R45, RZ, PT ;  /* 0x000000ff2d00720c */ /* 0x000fe40003f65270 */
[----:B------:R-:W-:Y:S02]  /*13030*/  ISETP.LT.OR P2, PT, R0, 0x2a, P2 ;  /* 0x0000002a0000780c */ /* 0x000fe40001741670 */
[----:B------:R-:W-:Y:S02]  /*13040*/  FSEL R33, R54, -INF , !P5 ;  /* 0xff80000036217808 */ /* 0x000fe40006800000 */
[----:B------:R-:W-:-:S02]  /*13050*/  FSEL R47, R47, -INF , !P2 ;  /* 0xff8000002f2f7808 */ /* 0x000fc40005000000 */
[----:B------:R-:W-:Y:S02]  /*13060*/  ISETP.GT.AND P2, PT, R7, RZ, !P6 ;  /* 0x000000ff0700720c */ /* 0x000fe40007744270 */
[----:B-1----:R-:W-:Y:S02]  /*13070*/  FMNMX.FTZ R4, R29, R4, !PT ;  /* 0x000000041d047209 */ /* 0x002fe40007810000 */
[----:B------:R-:W-:Y:S02]  /*13080*/  ISETP.LT.OR P2, PT, R0, 0x1, P2 ;  /* 0x000000010000780c */ /* 0x000fe40001741670 */
[----:B------:R-:W-:Y:S01]  /*13090*/  ISETP.NE.AND P6, PT, R49, RZ, PT ;  /* 0x000000ff3100720c */ /* 0x000fe20003fc5270 */
[----:B------:R-:W-:-:S01]  /*130a0*/  FFMA.FTZ R8, R2, R4, -8 ;  /* 0xc100000002087423 */ /* 0x000fc20000010004 */
[----:B------:R-:W-:Y:S02]  /*130b0*/  FSEL R3, R26, -INF , !P2 ;  /* 0xff8000001a037808 */ /* 0x000fe40005000000 */
[----:B------:R-:W-:-:S04]  /*130c0*/  FSETP.NEU.FTZ.AND P2, PT, R4, -INF , PT ;  /* 0xff8000000400780b */ /* 0x000fc80003f5d000 */
[----:B------:R-:W-:Y:S02]  /*130d0*/  FSEL R37, R8, RZ, P2 ;  /* 0x000000ff08257208 */ /* 0x000fe40001000000 */
[----:B------:R-:W-:Y:S02]  /*130e0*/  FMNMX.FTZ R8, R3, R27, !PT ;  /* 0x0000001b03087209 */ /* 0x000fe40007810000 */
[----:B------:R-:W-:Y:S01]  /*130f0*/  ISETP.GT.AND P2, PT, R7, 0x30, !P3 ;  /* 0x000000300700780c */ /* 0x000fe20005f44270 */
[----:B------:R-:W-:-:S01]  /*13100*/  FFMA.FTZ R12, R2, R57, -R37 ;  /* 0x00000039020c7223 */ /* 0x000fc20000010825 */
[----:B------:R-:W-:Y:S01]  /*13110*/  FMNMX.FTZ R8, R11, R8, !PT ;  /* 0x000000080b087209 */ /* 0x000fe20007810000 */
[----:B------:R-:W-:-:S01]  /*13120*/  FFMA.FTZ R20, R2, R61, -R37 ;  /* 0x0000003d02147223 */ /* 0x000fc20000010825 */
[----:B------:R-:W-:Y:S01]  /*13130*/  ISETP.LT.OR P2, PT, R0, 0x31, P2 ;  /* 0x000000310000780c */ /* 0x000fe20001741670 */
[----:B------:R-:W-:Y:S01]  /*13140*/  MUFU.EX2 R41, R12 ;  /* 0x0000000c00297308 */ /* 0x000fe20000000800 */
[----:B------:R-:W-:Y:S01]  /*13150*/  FMNMX.FTZ R8, R31, R8, !PT ;  /* 0x000000081f087209 */ /* 0x000fe20007810000 */
[--C-:B------:R-:W-:Y:S01]  /*13160*/  FFMA.FTZ R26, R2, R36, -R37.reuse ;  /* 0x00000024021a7223 */ /* 0x100fe20000010825 */
[----:B------:R-:W-:Y:S01]  /*13170*/  FSEL R29, R50, -INF , !P2 ;  /* 0xff800000321d7808 */ /* 0x000fe20005000000 */
[----:B------:R-:W-:Y:S01]  /*13180*/  FFMA.FTZ R30, R2, R40, -R37 ;  /* 0x00000028021e7223 */ /* 0x000fe20000010825 */
[----:B------:R-:W-:-:S02]  /*13190*/  FMNMX.FTZ R8, R13, R8, !PT ;  /* 0x000000080d087209 */ /* 0x000fc40007810000 */
[----:B------:R-:W-:Y:S01]  /*131a0*/  ISETP.GT.AND P3, PT, R7, 0x39, !P6 ;  /* 0x000000390700780c */ /* 0x000fe20007764270 */
[----:B------:R-:W-:-:S01]  /*131b0*/  FFMA.FTZ R7, R2, R24, -R37 ;  /* 0x0000001802077223 */ /* 0x000fc20000010825 */
[----:B------:R-:W-:Y:S01]  /*131c0*/  FMNMX.FTZ R8, R35, R8, !PT ;  /* 0x0000000823087209 */ /* 0x000fe20007810000 */
[----:B------:R1:W-:Y:S01]  /*131d0*/  MUFU.EX2 R45, R20 ;  /* 0x00000014002d7308 */ /* 0x0003e20000000800 */
[----:B------:R-:W-:Y:S01]  /*131e0*/  ISETP.LT.OR P3, PT, R0, 0x3a, P3 ;  /* 0x0000003a0000780c */ /* 0x000fe20001f61670 */
[C-C-:B------:R-:W-:Y:S01]  /*131f0*/  FFMA.FTZ R0, R2.reuse, R59, -R37.reuse ;  /* 0x0000003b02007223 */ /* 0x140fe20000010825 */
[----:B------:R-:W-:Y:S01]  /*13200*/  FMNMX.FTZ R8, R15, R8, !PT ;  /* 0x000000080f087209 */ /* 0x000fe20007810000 */
[C-C-:B------:R-:W-:Y:S01]  /*13210*/  FFMA.FTZ R24, R2.reuse, R32, -R37.reuse ;  /* 0x0000002002187223 */ /* 0x140fe20000010825 */
[----:B------:R-:W-:Y:S01]  /*13220*/  FSEL R55, R55, -INF , !P3 ;  /* 0xff80000037377808 */ /* 0x000fe20005800000 */
[C-C-:B------:R-:W-:Y:S01]  /*13230*/  FFMA.FTZ R32, R2.reuse, R62, -R37.reuse ;  /* 0x0000003e02207223 */ /* 0x140fe20000010825 */
[----:B------:R-:W-:Y:S01]  /*13240*/  FMNMX.FTZ R8, R39, R8, !PT ;  /* 0x0000000827087209 */ /* 0x000fe20007810000 */
[----:B------:R4:W5:Y:S01]  /*13250*/  MUFU.EX2 R152, R7 ;  /* 0x0000000700987308 */ /* 0x0009620000000800 */
[----:B-1----:R-:W-:-:S01]  /*13260*/  FFMA.FTZ R20, R2, R60, -R37 ;  /* 0x0000003c02147223 */ /* 0x002fc20000010825 */
[C-C-:B------:R-:W-:Y:S01]  /*13270*/  FFMA.FTZ R12, R2.reuse, R28, -R37.reuse ;  /* 0x0000001c020c7223 */ /* 0x140fe20000010825 */
[----:B------:R-:W-:Y:S01]  /*13280*/  FMNMX.FTZ R8, R21, R8, !PT ;  /* 0x0000000815087209 */ /* 0x000fe20007810000 */
[----:B------:R-:W-:-:S03]  /*13290*/  FFMA.FTZ R28, R2, R56, -R37 ;  /* 0x00000038021c7223 */ /* 0x000fc60000010825 */
        /* <DEDUP_REMOVED lines=10> */
[----:B------:R-:W0:Y:S04]  /*13340*/  MUFU.EX2 R24, R24 ;  /* 0x0000001800187308 */ /* 0x000e280000000800 */
[----:B----4-:R-:W4:Y:S04]  /*13350*/  SHFL.BFLY PT, R7, R8, 0x2, 0x1f ;  /* 0x0c401f0008077f89 */ /* 0x010f2800000e0000 */
[----:B------:R2:W-:Y:S08]  /*13360*/  MUFU.EX2 R49, R12 ;  /* 0x0000000c00317308 */ /* 0x0005f00000000800 */
[----:B------:R-:W-:Y:S01]  /*13370*/  MUFU.EX2 R26, R26 ;  /* 0x0000001a001a7308 */ /* 0x000fe20000000800 */
[----:B--2---:R-:W-:-:S07]  /*13380*/  FFMA.FTZ R12, R2, R44, -R37 ;  /* 0x0000002c020c7223 */ /* 0x004fce0000010825 */
[----:B------:R2:W-:Y:S01]  /*13390*/  MUFU.EX2 R53, R28 ;  /* 0x0000001c00357308 */ /* 0x0005e20000000800 */
[----:B----4-:R-:W-:Y:S01]  /*133a0*/  FMNMX.FTZ R0, R8, R7, !PT ;  /* 0x0000000708007209 */ /* 0x010fe20007810000 */
[----:B------:R-:W-:-:S06]  /*133b0*/  FFMA.FTZ R8, R2, R58, -R37 ;  /* 0x0000003a02087223 */ /* 0x000fcc0000010825 */
[----:B------:R-:W-:Y:S01]  /*133c0*/  MUFU.EX2 R30, R30 ;  /* 0x0000001e001e7308 */ /* 0x000fe20000000800 */
[----:B------:R-:W4:Y:S01]  /*133d0*/  SHFL.BFLY PT, R7, R0, 0x1, 0x1f ;  /* 0x0c201f0000077f89 */ /* 0x000f2200000e0000 */
[----:B--2---:R-:W-:-:S06]  /*133e0*/  FFMA.FTZ R28, R2, R48, -R37 ;  /* 0x00000030021c7223 */ /* 0x004fcc0000010825 */
[----:B------:R2:W-:Y:S08]  /*133f0*/  MUFU.EX2 R57, R8 ;  /* 0x0000000800397308 */ /* 0x0005f00000000800 */
[----:B------:R-:W-:Y:S08]  /*13400*/  MUFU.EX2 R12, R12 ;  /* 0x0000000c000c7308 */ /* 0x000ff00000000800 */
[----:B------:R-:W-:Y:S01]  /*13410*/  MUFU.EX2 R28, R28 ;  /* 0x0000001c001c7308 */ /* 0x000fe20000000800 */
[----:B----4-:R-:W-:Y:S01]  /*13420*/  FMNMX.FTZ R7, R0, R7, !PT ;  /* 0x0000000700077209 */ /* 0x010fe20007810000 */
[C-C-:B------:R-:W-:Y:S01]  /*13430*/  FFMA.FTZ R0, R2.reuse, R52, -R37.reuse ;  /* 0x0000003402007223 */ /* 0x140fe20000010825 */
[----:B------:R-:W-:-:S02]  /*13440*/  FFMA.FTZ R37, R2, R64, -R37 ;  /* 0x0000004002257223 */ /* 0x000fc40000010825 */
[----:B------:R-:W-:Y:S01]  /*13450*/  FSETP.NEU.FTZ.AND P2, PT, R7, -INF , PT ;  /* 0xff8000000700780b */ /* 0x000fe20003f5d000 */
[----:B--2---:R-:W-:-:S02]  /*13460*/  FFMA.FTZ R8, R2, R7, -8 ;  /* 0xc100000002087423 */ /* 0x004fc40000010007 */
[----:B------:R-:W-:Y:S03]  /*13470*/  MUFU.EX2 R0, R0 ;  /* 0x0000000000007308 */ /* 0x000fe60000000800 */
[----:B------:R-:W-:-:S05]  /*13480*/  FSEL R8, R8, RZ, P2 ;  /* 0x000000ff08087208 */ /* 0x000fca0001000000 */
[C-C-:B------:R-:W-:Y:S01]  /*13490*/  FFMA.FTZ R3, R2.reuse, R3, -R8.reuse ;  /* 0x0000000302037223 */ /* 0x140fe20000010808 */
[----:B------:R-:W-:-:S01]  /*134a0*/  FFMA.FTZ R27, R2, R27, -R8 ;  /* 0x0000001b021b7223 */ /* 0x000fc20000010808 */
[C-C-:B------:R-:W-:Y:S01]  /*134b0*/  FFMA.FTZ R11, R2.reuse, R11, -R8.reuse ;  /* 0x0000000b020b7223 */ /* 0x140fe20000010808 */
[----:B------:R-:W-:-:S01]  /*134c0*/  FFMA.FTZ R31, R2, R31, -R8 ;  /* 0x0000001f021f7223 */ /* 0x000fc20000010808 */
[----:B------:R5:W-:Y:S01]  /*134d0*/  MUFU.EX2 R153, R3 ;  /* 0x0000000300997308 */ /* 0x000be20000000800 */
[----:B------:R-:W-:-:S01]  /*134e0*/  FFMA.FTZ R13, R2, R13, -R8 ;  /* 0x0000000d020d7223 */ /* 0x000fc20000010808 */
[C-C-:B------:R-:W-:Y:S01]  /*134f0*/  FFMA.FTZ R35, R2.reuse, R35, -R8.reuse ;  /* 0x0000002302237223 */ /* 0x140fe20000010808 */
[----:B------:R-:W-:-:S01]  /*13500*/  FFMA.FTZ R15, R2, R15, -R8 ;  /* 0x0000000f020f7223 */ /* 0x000fc20000010808 */
[C-C-:B------:R-:W-:Y:S01]  /*13510*/  FFMA.FTZ R39, R2.reuse, R39, -R8.reuse ;  /* 0x0000002702277223 */ /* 0x140fe20000010808 */
[----:B------:R-:W-:-:S01]  /*13520*/  FFMA.FTZ R21, R2, R21, -R8 ;  /* 0x0000001502157223 */ /* 0x000fc20000010808 */
[C-C-:B------:R-:W-:Y:S01]  /*13530*/  FFMA.FTZ R43, R2.reuse, R43, -R8.reuse ;  /* 0x0000002b022b7223 */ /* 0x140fe20000010808 */
[----:B------:R-:W-:-:S01]  /*13540*/  FFMA.FTZ R25, R2, R25, -R8 ;  /* 0x0000001902197223 */ /* 0x000fc20000010808 */
[----:B------:R2:W4:Y:S01]  /*13550*/  MUFU.EX2 R20, R27 ;  /* 0x0000001b00147308 */ /* 0x0005220000000800 */
[----:B-----5:R-:W-:-:S01]  /*13560*/  FADD.FTZ R3, R152, R41 ;  /* 0x0000002998037221 */ /* 0x020fc20000010000 */
[C-C-:B------:R-:W-:Y:S01]  /*13570*/  FFMA.FTZ R47, R2.reuse, R47, -R8.reuse ;  /* 0x0000002f022f7223 */ /* 0x140fe20000010808 */
[----:B------:R-:W-:-:S01]  /*13580*/  FFMA.FTZ R29, R2, R29, -R8 ;  /* 0x0000001d021d7223 */ /* 0x000fc20000010808 */
[----:B------:R-:W-:Y:S01]  /*13590*/  FFMA.FTZ R51, R2, R51, -R8 ;  /* 0x0000003302337223 */ /* 0x000fe20000010808 */
[----:B-1----:R-:W-:-:S01]  /*135a0*/  FADD.FTZ R42, R14, R3 ;  /* 0x000000030e2a7221 */ /* 0x002fc20000010000 */
[C-C-:B------:R-:W-:Y:S01]  /*135b0*/  FFMA.FTZ R33, R2.reuse, R33, -R8.reuse ;  /* 0x0000002102217223 */ /* 0x140fe20000010808 */
[----:B------:R-:W-:-:S01]  /*135c0*/  FFMA.FTZ R8, R2, R55, -R8 ;  /* 0x0000003702087223 */ /* 0x000fc20000010808 */
[----:B------:R-:W1:Y:S01]  /*135d0*/  MUFU.EX2 R11, R11 ;  /* 0x0000000b000b7308 */ /* 0x000e620000000800 */
[----:B--2---:R-:W-:-:S01]  /*135e0*/  FADD.FTZ R27, R45, R42 ;  /* 0x0000002a2d1b7221 */ /* 0x004fc20000010000 */
[----:B------:R-:W-:-:S03]  /*135f0*/  F2FP.SATFINITE.E4M3.F32.PACK_AB_MERGE_C R45, R45, R14, RZ ;  /* 0x0000000e2d2d723e */ /* 0x000fc600048070ff */
[----:B0-----:R-:W-:Y:S01]  /*13600*/  FADD.FTZ R44, R24, R27 ;  /* 0x0000001b182c7221 */ /* 0x001fe20000010000 */
[----:B------:R-:W-:Y:S02]  /*13610*/  F2FP.SATFINITE.E4M3.F32.PACK_AB_MERGE_C R152, R41, R152, R45 ;  /* 0x000000982998723e */ /* 0x000fe4000480702d */
[----:B------:R-:W0:Y:S01]  /*13620*/  MUFU.EX2 R32, R31 ;  /* 0x0000001f00207308 */ /* 0x000e220000000800 */
[----:B----4-:R-:W-:-:S01]  /*13630*/  FADD.FTZ R40, R153, R20 ;  /* 0x0000001499287221 */ /* 0x010fc20000010000 */
[----:B------:R-:W-:-:S04]  /*13640*/  FADD.FTZ R27, R49, R44 ;  /* 0x0000002c311b7221 */ /* 0x000fc80000010000 */
[----:B------:R-:W-:Y:S01]  /*13650*/  FADD.FTZ R44, R26, R27 ;  /* 0x0000001b1a2c7221 */ /* 0x000fe20000010000 */
[----:B------:R-:W-:Y:S01]  /*13660*/  F2FP.SATFINITE.E4M3.F32.PACK_AB_MERGE_C R26, R53, R26, RZ ;  /* 0x0000001a351a723e */ /* 0x000fe200048070ff */
[----:B------:R-:W2:Y:S01]  /*13670*/  MUFU.EX2 R13, R13 ;  /* 0x0000000d000d7308 */ /* 0x000ea20000000800 */
[----:B-1----:R-:W-:-:S01]  /*13680*/  FADD.FTZ R3, R11, R40 ;  /* 0x000000280b037221 */ /* 0x002fc20000010000 */
[----:B------:R-:W-:Y:S01]  /*13690*/  FADD.FTZ R27, R53, R44 ;  /* 0x0000002c351b7221 */ /* 0x000fe20000010000 */
[----:B------:R-:W-:-:S03]  /*136a0*/  F2FP.SATFINITE.E4M3.F32.PACK_AB_MERGE_C R154, R49, R24, R26 ;  /* 0x00000018319a723e */ /* 0x000fc6000480701a */
        /* <DEDUP_REMOVED lines=9> */
[C---:B------:R-:W-:Y:S01]  /*13740*/  FADD.FTZ R27, R59.reuse, R46 ;  /* 0x0000002e3b1b7221 */ /* 0x040fe20000010000 */
        /* <DEDUP_REMOVED lines=28> */
[----:B-1----:R-:W-:-:S01]  /*13910*/  FADD.FTZ R11, R33, R12 ;  /* 0x0000000c210b7221 */ /* 0x002fc20000010000 */
[C---:B0-----:R-:W-:Y:S01]  /*13920*/  F2FP.SATFINITE.E4M3.F32.PACK_AB_MERGE_C R158, R37.reuse, R0, RZ ;  /* 0x00000000259e723e */ /* 0x041fe200048070ff */
[----:B------:R-:W-:-:S03]  /*13930*/  FADD.FTZ R3, R37, R14 ;  /* 0x0000000e25037221 */ /* 0x000fc60000010000 */
[----:B------:R-:W-:Y:S02]  /*13940*/  F2FP.SATFINITE.E4M3.F32.PACK_AB_MERGE_C R158, R61, R28, R158 ;  /* 0x0000001c3d9e723e */ /* 0x000fe4000480709e */
[C---:B--2---:R-:W-:Y:S01]  /*13950*/  F2FP.SATFINITE.E4M3.F32.PACK_AB_MERGE_C R33, R8.reuse, R33, RZ ;  /* 0x000000210821723e */ /* 0x044fe200048070ff */
[----:B------:R-:W-:-:S03]  /*13960*/  FADD.FTZ R0, R8, R11 ;  /* 0x0000000b08007221 */ /* 0x000fc60000010000 */
[----:B------:R-:W-:Y:S01]  /*13970*/  F2FP.SATFINITE.E4M3.F32.PACK_AB_MERGE_C R159, R42, R29, R33 ;  /* 0x0000001d2a9f723e */ /* 0x000fe20004807021 */
[----:B------:R-:W-:Y:S06]  /*13980*/  @!P0 BRA `(.L_x_1867) ;  /* 0x0000000000048947 */ /* 0x000fec0003800000 */
[----:B------:R-:W-:Y:S01]  /*13990*/  BPT.TRAP 0x1 ;  /* 0x000000040000795c */ /* 0x000fe20000300000 */
.L_x_1867:
[----:B------:R0:W1:Y:S01]  /*139a0*/  SYNCS.PHASECHK.TRANS64.TRYWAIT P2, [R6+URZ+0x28450], R9 ;  /* 0x02845009060075a7 */ /* 0x000062000804017f */
[----:B------:R-:W-:Y:S05]  /*139b0*/  @!P0 BRA `(.L_x_1868) ;  /* 0x0000000000048947 */ /* 0x000fea0003800000 */
[----:B------:R-:W-:Y:S01]  /*139c0*/  BPT.TRAP 0x1 ;  /* 0x000000040000795c */ /* 0x000fe20000300000 */
.L_x_1868:
[----:B------:R-:W-:Y:S04]  /*139d0*/  BSSY B0, `(.L_x_1869) ;  /* 0x0000004000007945 */ /* 0x000fe80003800000 */
[----:B-1----:R-:W-:Y:S05]  /*139e0*/  @P2 BRA `(.L_x_1870) ;  /* 0x0000000000082947 */ /* 0x002fea0003800000 */
[----:B------:R-:W1:Y:S02]  /*139f0*/  SYNCS.PHASECHK.TRANS64.TRYWAIT P2, [R6+URZ+0x28450], R9 ;  /* 0x02845009060075a7 */ /* 0x000e64000804017f */
[----:B-1----:R-:W-:Y:S05]  /*13a00*/  @!P2 BRA `(.L_x_1871) ;  /* 0x0000014400eca947 */ /* 0x002fea0003800000 */
.L_x_1870:
[----:B------:R-:W-:Y:S05]  /*13a10*/  BSYNC B0 ;  /* 0x0000000000007941 */ /* 0x000fea0003800000 */
.L_x_1869:
[----:B------:R-:W-:Y:S05]  /*13a20*/  WARPSYNC.ALL ;  /* 0x0000000000007948 */ /* 0x000fea0003800000 */
[----:B------:R-:W-:Y:S01]  /*13a30*/  R2UR UR4, R184 ;  /* 0x00000000b80472ca */ /* 0x000fe200000e0000 */
[----:B------:R2:W-:Y:S01]  /*13a40*/  BAR.SYNC.DEFER_BLOCKING R10, 0x100 ;  /* 0x0004000a0000751d */ /* 0x0005e20000010000 */
[----:B01----:R-:W-:-:S05]  /*13a50*/  IMAD.MOV.U32 R9, RZ, RZ, -0x7fffffe0 ;  /* 0x80000020ff097424 */ /* 0x003fca00078e00ff */
[----:B------:R-:W-:Y:S01]  /*13a60*/  R2UR UR11, R9 ;  /* 0x00000000090b72ca */ /* 0x000fe200000e0000 */
[----:B------:R-:W-:-:S05]  /*13a70*/  IMAD.MOV.U32 R9, RZ, RZ, -0x7fffffe0 ;  /* 0x80000020ff097424 */ /* 0x000fca00078e00ff */
[----:B------:R-:W-:-:S04]  /*13a80*/  UIADD3 UR4, UR4, 0x8000, URZ ;  /* 0x0000800004047890 */ /* 0x000fc8000fffe03f */
[----:B------:R-:W-:-:S04]  /*13a90*/  USHF.R.U32.HI UR4, URZ, 0x4, UR4 ;  /* 0x000000043f047899 */ /* 0x000fc80008011604 */
[----:B------:R-:W-:-:S04]  /*13aa0*/  ULOP3.LUT UR4, UR4, 0x3fff, URZ, 0xc0, !UPT ;  /* 0x00003fff04047892 */ /* 0x000fc8000f8ec03f */
[----:B------:R-:W-:Y:S01]  /*13ab0*/  ULOP3.LUT UR43, UR4, 0x10000, URZ, 0xfc, !UPT ;  /* 0x00010000042b7892 */ /* 0x000fe2000f8efc3f */
[----:B------:R-:W-:-:S05]  /*13ac0*/  WARPGROUP.ARRIVE ;  /* 0x00000000000079c5 */ /* 0x000fca0000000000 */
[----:B------:R-:W-:-:S04]  /*13ad0*/  LEA R8, R185, UR43, 0xa ;  /* 0x0000002bb9087c11 */ /* 0x000fc8000f8e50ff */
[C---:B------:R-:W-:Y:S01]  /*13ae0*/  R2UR UR10, R8.reuse ;  /* 0x00000000080a72ca */ /* 0x040fe200000e0000 */
[----:B------:R-:W-:-:S12]  /*13af0*/  VIADD R8, R8, 0x2 ;  /* 0x0000000208087836 */ /* 0x000fd80000000000 */
[----:B------:R-:W-:Y:S01]  /*13b00*/  QGMMA.64x256x32.F32.E4M3.E4M3 R24, R152, gdesc[UR8], RZ, !UPT, gsb0 ;  /* 0x03e0000898187df3 */ /* 0x000fe2000c0008ff */
        /* <DEDUP_REMOVED lines=9> */
.L_x_1872:
[----:B------:R-:W0:Y:S01]  /*13ba0*/  @P1 LDC R9, c[0x0][0x44c] ;  /* 0x00011300ff091b82 */ /* 0x000e220000000800 */
[----:B------:R-:W-:Y:S01]  /*13bb0*/  UISETP.GE.AND UP0, UPT, UR7, 0x1, UPT ;  /* 0x000000010700788c */ /* 0x000fe2000bf06270 */
[----:B------:R-:W-:Y:S01]  /*13bc0*/  IMAD.U32 R11, RZ, RZ, UR39 ;  /* 0x00000027ff0b7e24 */ /* 0x000fe2000f8e00ff */
[----:B------:R-:W-:-:S04]  /*13bd0*/  IADD3 R6, R6, 0x28460, RZ ;  /* 0x0002846006067810 */ /* 0x000fc80007ffe0ff */
[----:B------:R-:W-:Y:S01]  /*13be0*/  PRMT R6, R11, 0x654, R6 ;  /* 0x000006540b067816 */ /* 0x000fe20000000006 */
[----:B------:R-:W1:Y:S01]  /*13bf0*/  @P1 LDC R8, c[0x0][0x450] ;  /* 0x00011400ff081b82 */ /* 0x000e620000000800 */
[----:B------:R-:W-:Y:S02]  /*13c00*/  PLOP3.LUT P2, PT, PT, PT, UP0, 0x40, 0x0 ;  /* 0x000000000000781c */ /* 0x000fe40003f4e808 */
[----:B------:R2:W-:Y:S01]  /*13c10*/  SYNCS.ARRIVE.TRANS64.RED.A1T0 RZ, [R6+URZ], RZ ;  /* 0x000000ff06ff79a7 */ /* 0x0005e2000810043f */
[----:B0-----:R-:W-:-:S04]  /*13c20*/  @P1 IMAD.HI.U32 R9, R202, R9, RZ ;  /* 0x00000009ca091227 */ /* 0x001fc800078e00ff */
[----:B--2---:R-:W-:Y:S01]  /*13c30*/  IMAD.MOV.U32 R6, RZ, RZ, R202 ;  /* 0x000000ffff067224 */ /* 0x004fe200078e00ca */
[----:B-1----:R-:W-:-:S05]  /*13c40*/  @P1 SHF.R.U32.HI R6, RZ, R8, R9 ;  /* 0x00000008ff061219 */ /* 0x002fca0000011609 */
[----:B------:R-:W-:Y:S02]  /*13c50*/  IMAD.IADD R161, R161, 0x1, R6 ;  /* 0x00000001a1a17824 */ /* 0x000fe400078e0206 */
[----:B------:R-:W-:Y:S02]  /*13c60*/  VIADD R6, R160, 0xfffffffe ;  /* 0xfffffffea0067836 */ /* 0x000fe40000000000 */
[----:B------:R-:W-:Y:S01]  /*13c70*/  VIADD R8, R161, UR6 ;  /* 0x00000006a1087c36 */ /* 0x000fe20008000000 */
[----:B------:R-:W-:Y:S06]  /*13c80*/  @P2 BRA `(.L_x_1873) ;  /* 0x0000000000542947 */ /* 0x000fec0003800000 */
[C---:B------:R-:W-:Y:S01]  /*13c90*/  ISETP.GT.AND P2, PT, R161.reuse, RZ, PT ;  /* 0x000000ffa100720c */ /* 0x040fe20003f44270 */
[----:B------:R-:W-:Y:S01]  /*13ca0*/  BSSY B0, `(.L_x_1874) ;  /* 0x0000010000007945 */ /* 0x000fe20003800000 */
[----:B------:R-:W-:-:S11]  /*13cb0*/  VIADD R9, R161, 0xffffffff ;  /* 0xffffffffa1097836 */ /* 0x000fd60000000000 */
[----:B------:R-:W-:Y:S05]  /*13cc0*/  @P2 BRA `(.L_x_1875) ;  /* 0x0000000000202947 */ /* 0x000fea0003800000 */
[----:B------:R-:W-:Y:S01]  /*13cd0*/  UISETP.NE.AND UP0, UPT, UR7, 0x1, UPT ;  /* 0x000000010700788c */ /* 0x000fe2000bf05270 */
[----:B------:R-:W-:-:S05]  /*13ce0*/  IMAD.MOV R9, RZ, RZ, -R161 ;  /* 0x000000ffff097224 */ /* 0x000fca00078e0aa1 */
[----:B------:R-:W-:-:S05]  /*13cf0*/  PLOP3.LUT P2, PT, PT, PT, UP0, 0x80, 0x0 ;  /* 0x000000000000781c */ /* 0x000fca0003f4f008 */
[----:B------:R-:W-:-:S08]  /*13d00*/  @UP0 ULDC.64 UR4, c[0x0][0x9e8] ;  /* 0x00027a0000040ab9 */ /* 0x000fd00000000a00 */
[----:B------:R-:W-:-:S05]  /*13d10*/  @P2 IMAD.HI.U32 R10, R9, UR4, RZ ;  /* 0x00000004090a2c27 */ /* 0x000fca000f8e00ff */
[----:B------:R-:W-:-:S04]  /*13d20*/  @P2 SHF.R.U32.HI R9, RZ, UR5, R10 ;  /* 0x00000005ff092c19 */ /* 0x000fc8000801160a */
[----:B------:R-:W-:Y:S01]  /*13d30*/  LOP3.LUT R9, RZ, R9, RZ, 0x33, !PT ;  /* 0x00000009ff097212 */ /* 0x000fe200078e33ff */
[----:B------:R-:W-:Y:S06]  /*13d40*/  BRA `(.L_x_1876) ;  /* 0x0000000000147947 */ /* 0x000fec0003800000 */
.L_x_1875:
[----:B------:R-:W-:-:S06]  /*13d50*/  UISETP.NE.AND UP0, UPT, UR7, 0x1, UPT ;  /* 0x000000010700788c */ /* 0x000fcc000bf05270 */
[----:B------:R-:W-:-:S05]  /*13d60*/  PLOP3.LUT P2, PT, PT, PT, UP0, 0x80, 0x0 ;  /* 0x000000000000781c */ /* 0x000fca0003f4f008 */
[----:B------:R-:W-:-:S08]  /*13d70*/  @UP0 ULDC.64 UR4, c[0x0][0x9e8] ;  /* 0x00027a0000040ab9 */ /* 0x000fd00000000a00 */
[----:B------:R-:W-:-:S05]  /*13d80*/  @P2 IMAD.HI.U32 R10, R9, UR4, RZ ;  /* 0x00000004090a2c27 */ /* 0x000fca000f8e00ff */
[----:B------:R-:W-:-:S07]  /*13d90*/  @P2 SHF.R.U32.HI R9, RZ, UR5, R10 ;  /* 0x00000005ff092c19 */ /* 0x000fce000801160a */
.L_x_1876:
[----:B------:R-:W-:Y:S05]  /*13da0*/  BSYNC B0 ;  /* 0x0000000000007941 */ /* 0x000fea0003800000 */
.L_x_1874:
[----:B------:R-:W-:-:S04]  /*13db0*/  IMAD.U32 R10, RZ, RZ, UR7 ;  /* 0x00000007ff0a7e24 */ /* 0x000fc8000f8e00ff */
[----:B------:R-:W-:-:S05]  /*13dc0*/  IMAD R9, R9, R10, UR7 ;  /* 0x0000000709097e24 */ /* 0x000fca000f8e020a */
[----:B------:R-:W-:-:S07]  /*13dd0*/  VIMNMX R8, R8, R9, PT ;  /* 0x0000000908087248 */ /* 0x000fce0003fe0100 */
.L_x_1873:
[----:B------:R-:W-:Y:S01]  /*13de0*/  SHF.R.S32.HI R9, RZ, 0x1f, R8 ;  /* 0x0000001fff097819 */ /* 0x000fe20000011408 */
[----:B------:R-:W-:Y:S01]  /*13df0*/  ULDC UR46, c[0x0][0x9e4] ;  /* 0x00027900002e7ab9 */ /* 0x000fe20000000800 */
[----:B------:R-:W-:Y:S01]  /*13e00*/  ULDC UR51, c[0x0][0x9e4] ;  /* 0x0002790000337ab9 */ /* 0x000fe20000000800 */
[----:B------:R-:W-:Y:S01]  /*13e10*/  ULDC UR47, c[0x0][0x9dc] ;  /* 0x00027700002f7ab9 */ /* 0x000fe20000000800 */
[----:B------:R-:W-:Y:S01]  /*13e20*/  LEA.HI R9, R9, R8, RZ, 0x6 ;  /* 0x0000000809097211 */ /* 0x000fe200078f30ff */
[----:B------:R-:W-:Y:S01]  /*13e30*/  ULDC UR54, c[0x0][0x9dc] ;  /* 0x0002770000367ab9 */ /* 0x000fe20000000800 */
[----:B------:R-:W-:Y:S01]  /*13e40*/  ULDC UR50, c[0x0][0x9e0] ;  /* 0x0002780000327ab9 */ /* 0x000fe20000000800 */
[----:B------:R-:W-:Y:S01]  /*13e50*/  ULDC UR55, c[0x0][0x9e0] ;  /* 0x0002780000377ab9 */ /* 0x000fe20000000800 */
[----:B------:R-:W-:-:S04]  /*13e60*/  SHF.R.S32.HI R9, RZ, 0x6, R9 ;  /* 0x00000006ff097819 */ /* 0x000fc80000011409 */
[----:B------:R-:W-:-:S04]  /*13e70*/  VIMNMX R10, R208, R9, !PT ;  /* 0x00000009d00a7248 */ /* 0x000fc80007fe0100 */
[----:B------:R-:W-:-:S13]  /*13e80*/  ISETP.GE.AND P2, PT, R6, R10, PT ;  /* 0x0000000a0600720c */ /* 0x000fda0003f46270 */
[----:B------:R-:W-:Y:S05]  /*13e90*/  @!P2 BRA `(.L_x_1877) ;  /* 0x000000240060a947 */ /* 0x000fea0003800000 */
.L_x_1897:
[----:B------:R-:W-:Y:S01]  /*13ea0*/  VIADD R185, R185, 0x1 ;  /* 0x00000001b9b97836 */ /* 0x000fe20000000000 */
[----:B------:R-:W-:Y:S05]  /*13eb0*/  YIELD ;  /* 0x0000000000007946 */ /* 0x000fea0003800000 */
[----:B------:R-:W-:-:S04]  /*13ec0*/  ISETP.NE.AND P2, PT, R185, 0x2, PT ;  /* 0x00000002b900780c */ /* 0x000fc80003f45270 */
[----:B--23--:R-:W-:Y:S02]  /*13ed0*/  SEL R5, RZ, 0x1, P2 ;  /* 0x00000001ff057807 */ /* 0x00cfe40001000000 */
[----:B------:R-:W-:Y:S02]  /*13ee0*/  SEL R185, R185, RZ, P2 ;  /* 0x000000ffb9b97207 */ /* 0x000fe40001000000 */
[----:B------:R-:W-:Y:S01]  /*13ef0*/  LOP3.LUT R188, R188, R5, RZ, 0x3c, !PT ;  /* 0x00000005bcbc7212 */ /* 0x000fe200078e3cff */
[----:B0-----:R-:W-:Y:S06]  /*13f00*/  @!P0 BRA `(.L_x_1878) ;  /* 0x0000000000048947 */ /* 0x001fec0003800000 */
[----:B------:R-:W-:Y:S01]  /*13f10*/  BPT.TRAP 0x1 ;  /* 0x000000040000795c */ /* 0x000fe20000300000 */
.L_x_1878:
[----:B------:R-:W-:Y:S02]  /*13f20*/  LEA R12, R185, R184, 0x3 ;  /* 0x000000b8b90c7211 */ /* 0x000fe400078e18ff */
[----:B------:R-:W-:-:S04]  /*13f30*/  SHF.L.U32 R11, R188, 0x1f, RZ ;  /* 0x0000001fbc0b7819 */ /* 0x000fc800000006ff */
[----:B------:R0:W1:Y:S01]  /*13f40*/  SYNCS.PHASECHK.TRANS64.TRYWAIT P2, [R12+URZ+0x28430], R11 ;  /* 0x0284300b0c0075a7 */ /* 0x000062000804017f */
[----:B------:R-:W-:Y:S05]  /*13f50*/  @!P0 BRA `(.L_x_1879) ;  /* 0x0000000000048947 */ /* 0x000fea0003800000 */
[----:B------:R-:W-:Y:S01]  /*13f60*/  BPT.TRAP 0x1 ;  /* 0x000000040000795c */ /* 0x000fe20000300000 */
.L_x_1879:
[----:B------:R-:W-:Y:S01]  /*13f70*/  LEA R8, R185, UR60, 0xa ;  /* 0x0000003cb9087c11 */ /* 0x000fe2000f8e50ff */
[----:B------:R-:W-:-:S04]  /*13f80*/  IMAD.MOV.U32 R9, RZ, RZ, 0x40000040 ;  /* 0x40000040ff097424 */ /* 0x000fc800078e00ff */
[C---:B------:R-:W-:Y:S02]  /*13f90*/  VIADD R14, R8.reuse, 0x2 ;  /* 0x00000002080e7836 */ /* 0x040fe40000000000 */
[----:B------:R-:W-:Y:S01]  /*13fa0*/  VIADD R5, R8, 0x4 ;  /* 0x0000000408057836 */ /* 0x000fe20000000000 */
[----:B-1----:R-:W-:Y:S06]  /*13fb0*/  @P2 BRA `(.L_x_1880) ;  /* 0x0000000000082947 */ /* 0x002fec0003800000 */
[----:B------:R-:W1:Y:S02]  /*13fc0*/  SYNCS.PHASECHK.TRANS64.TRYWAIT P2, [R12+URZ+0x28430], R11 ;  /* 0x0284300b0c0075a7 */ /* 0x000e64000804017f */
[----:B-1----:R-:W-:Y:S05]  /*13fd0*/  @!P2 BRA `(.L_x_1881) ;  /* 0x00000140008ca947 */ /* 0x002fea0003800000 */
.L_x_1880:
[----:B------:R-:W-:Y:S05]  /*13fe0*/  WARPSYNC.ALL ;  /* 0x0000000000007948 */ /* 0x000fea0003800000 */
[----:B------:R-:W-:Y:S01]  /*13ff0*/  R2UR UR10, R8 ;  /* 0x00000000080a72ca */ /* 0x000fe200000e0000 */
[----:B------:R-:W-:Y:S01]  /*14000*/  IMAD.MOV.U32 R153, RZ, RZ, 0x40000040 ;  /* 0x40000040ff997424 */ /* 0x000fe200078e00ff */
[----:B------:R-:W-:Y:S01]  /*14010*/  R2UR UR11, R9 ;  /* 0x00000000090b72ca */ /* 0x000fe200000e0000 */
[----:B------:R-:W-:Y:S01]  /*14020*/  IMAD.MOV.U32 R15, RZ, RZ, 0x40000040 ;  /* 0x40000040ff0f7424 */ /* 0x000fe200078e00ff */
[----:B------:R-:W-:Y:S01]  /*14030*/  R2UR UR8, R200 ;  /* 0x00000000c80872ca */ /* 0x000fe200000e0000 */
[C---:B------:R-:W-:Y:S01]  /*14040*/  VIADD R20, R8.reuse, 0x6 ;  /* 0x0000000608147836 */ /* 0x040fe20000000000 */
[----:B------:R-:W-:Y:S01]  /*14050*/  R2UR UR9, R201 ;  /* 0x00000000c90972ca */ /* 0x000fe200000e0000 */
[----:B------:R-:W-:Y:S01]  /*14060*/  IMAD.MOV.U32 R21, RZ, RZ, 0x40000040 ;  /* 0x40000040ff157424 */ /* 0x000fe200078e00ff */
[----:B------:R-:W-:Y:S01]  /*14070*/  IADD3 R152, R8, 0x204, RZ ;  /* 0x0000020408987810 */ /* 0x000fe20007ffe0ff */
[----:B------:R-:W-:Y:S01]  /*14080*/  UMOV UR16, UR56 ;  /* 0x0000003800107c82 */ /* 0x000fe20008000000 */
[----:B------:R-:W-:Y:S01]  /*14090*/  R2UR UR31, R153 ;  /* 0x00000000991f72ca */ /* 0x000fe200000e0000 */
[----:B------:R-:W-:Y:S01]  /*140a0*/  UMOV UR17, UR57 ;  /* 0x0000003900117c82 */ /* 0x000fe20008000000 */
[----:B------:R-:W-:Y:S01]  /*140b0*/  R2UR UR30, R152 ;  /* 0x00000000981e72ca */ /* 0x000fe200000e0000 */
[----:B------:R-:W-:Y:S01]  /*140c0*/  UMOV UR20, UR52 ;  /* 0x0000003400147c82 */ /* 0x000fe20008000000 */
[----:B------:R-:W-:Y:S01]  /*140d0*/  WARPGROUP.ARRIVE ;  /* 0x00000000000079c5 */ /* 0x000fe20000000000 */
[----:B------:R-:W-:Y:S01]  /*140e0*/  R2UR UR6, R14 ;  /* 0x000000000e0672ca */ /* 0x000fe200000e0000 */
[----:B------:R-:W-:Y:S01]  /*140f0*/  IMAD.MOV.U32 R14, RZ, RZ, R5 ;  /* 0x000000ffff0e7224 */ /* 0x000fe200078e0005 */
[----:B------:R-:W-:Y:S01]  /*14100*/  R2UR UR7, R15 ;  /* 0x000000000f0772ca */ /* 0x000fe200000e0000 */
[----:B------:R-:W-:Y:S01]  /*14110*/  UMOV UR21, UR53 ;  /* 0x0000003500157c82 */ /* 0x000fe20008000000 */
[----:B------:R-:W-:Y:S01]  /*14120*/  R2UR UR4, R198 ;  /* 0x00000000c60472ca */ /* 0x000fe200000e0000 */
[----:B------:R-:W-:Y:S01]  /*14130*/  QGMMA.64x64x32.F32.E4M3.E4M3 R152, gdesc[UR8], RZ, !UPT, gsb0 ;  /* 0x00e00000089879f3 */ /* 0x000fe2000c0008ff */
[----:B------:R-:W-:Y:S01]  /*14140*/  R2UR UR5, R199 ;  /* 0x00000000c70572ca */ /* 0x000fe200000e0000 */
[----:B------:R-:W-:Y:S01]  /*14150*/  UMOV UR24, UR48 ;  /* 0x0000003000187c82 */ /* 0x000fe20008000000 */
[----:B------:R-:W-:Y:S01]  /*14160*/  R2UR UR14, R14 ;  /* 0x000000000e0e72ca */ /* 0x000fe200000e0000 */
[----:B------:R-:W-:Y:S01]  /*14170*/  VIADD R14, R8, 0x200 ;  /* 0x00000200080e7836 */ /* 0x000fe20000000000 */
[----:B------:R-:W-:Y:S01]  /*14180*/  R2UR UR15, R15 ;  /* 0x000000000f0f72ca */ /* 0x000fe200000e0000 */
[----:B------:R-:W-:Y:S01]  /*14190*/  UMOV UR25, UR49 ;  /* 0x0000003100197c82 */ /* 0x000fe20008000000 */
[----:B------:R-:W-:Y:S01]  /*141a0*/  R2UR UR12, R196 ;  /* 0x00000000c40c72ca */ /* 0x000fe200000e0000 */
[----:B------:R-:W-:Y:S01]  /*141b0*/  UMOV UR28, UR44 ;  /* 0x0000002c001c7c82 */ /* 0x000fe20008000000 */
[----:B------:R-:W-:Y:S01]  /*141c0*/  R2UR UR13, R197 ;  /* 0x00000000c50d72ca */ /* 0x000fe200000e0000 */
[----:B------:R-:W-:Y:S01]  /*141d0*/  UMOV UR29, UR45 ;  /* 0x0000002d001d7c82 */ /* 0x000fe20008000000 */
[----:B------:R-:W-:Y:S01]  /*141e0*/  R2UR UR18, R20 ;  /* 0x00000000141272ca */ /* 0x000fe200000e0000 */
[C---:B------:R-:W-:Y:S01]  /*141f0*/  VIADD R20, R8.reuse, 0x202 ;  /* 0x0000020208147836 */ /* 0x040fe20000000000 */
[----:B------:R-:W-:Y:S01]  /*14200*/  R2UR UR19, R21 ;  /* 0x00000000151372ca */ /* 0x000fe200000e0000 */
[----:B------:R-:W-:Y:S01]  /*14210*/  VIADD R8, R8, 0x206 ;  /* 0x0000020608087836 */ /* 0x000fe20000000000 */
[----:B------:R-:W-:Y:S01]  /*14220*/  R2UR UR22, R14 ;  /* 0x000000000e1672ca */ /* 0x000fe200000e0000 */
[----:B------:R-:W-:Y:S01]  /*14230*/  IMAD.MOV.U32 R9, RZ, RZ, 0x40000040 ;  /* 0x40000040ff097424 */ /* 0x000fe200078e00ff */
[----:B------:R-:W-:Y:S01]  /*14240*/  R2UR UR23, R15 ;  /* 0x000000000f1772ca */ /* 0x000fe200000e0000 */
[----:B------:R-:W-:Y:S01]  /*14250*/  UMOV UR32, UR40 ;  /* 0x0000002800207c82 */ /* 0x000fe20008000000 */
[----:B------:R-:W-:Y:S01]  /*14260*/  R2UR UR26, R20 ;  /* 0x00000000141a72ca */ /* 0x000fe200000e0000 */
[----:B------:R-:W-:Y:S01]  /*14270*/  UMOV UR33, UR41 ;  /* 0x0000002900217c82 */ /* 0x000fe20008000000 */
[----:B------:R-:W-:Y:S01]  /*14280*/  R2UR UR27, R21 ;  /* 0x00000000151b72ca */ /* 0x000fe200000e0000 */
[----:B------:R-:W2:Y:S01]  /*14290*/  S2R R13, SR_TID.X ;  /* 0x00000000000d7919 */ /* 0x000ea20000002100 */
[----:B------:R-:W-:-:S02]  /*142a0*/  R2UR UR34, R8 ;  /* 0x00000000082272ca */ /* 0x000fc400000e0000 */
[----:B------:R-:W-:Y:S02]  /*142b0*/  R2UR UR35, R9 ;  /* 0x00000000092372ca */ /* 0x000fe400000e0000 */
        /* <DEDUP_REMOVED lines=27> */
.L_x_1882:
[----:B------:R-:W3:Y:S01]  /*14470*/  @P1 LDC R9, c[0x0][0x44c] ;  /* 0x00011300ff091b82 */ /* 0x000ee20000000800 */
[----:B------:R-:W-:Y:S01]  /*14480*/  IMAD.IADD R14, R203, 0x1, R202 ;  /* 0x00000001cb0e7824 */ /* 0x000fe200078e02ca */
[----:B------:R-:W-:Y:S01]  /*14490*/  UISETP.NE.AND UP0, UPT, UR42, URZ, UPT ;  /* 0x0000003f2a00728c */ /* 0x000fe2000bf05270 */
[----:B------:R-:W-:Y:S01]  /*144a0*/  IMAD.SHL.U32 R13, R6, 0x40, RZ ;  /* 0x00000040060d7824 */ /* 0x000fe200078e00ff */
[----:B------:R-:W-:Y:S02]  /*144b0*/  UMOV UR38, UR47 ;  /* 0x0000002f00267c82 */ /* 0x000fe40008000000 */
[----:B------:R-:W-:Y:S02]  /*144c0*/  ULOP3.LUT UR4, URZ, UR38, URZ, 0x33, !UPT ;  /* 0x000000263f047292 */ /* 0x000fe4000f8e333f */
[----:B------:R-:W4:Y:S01]  /*144d0*/  @P1 LDC R8, c[0x0][0x450] ;  /* 0x00011400ff081b82 */ /* 0x000f220000000800 */
[----:B------:R-:W-:Y:S01]  /*144e0*/  PLOP3.LUT P2, PT, PT, PT, UP0, 0x40, 0x0 ;  /* 0x000000000000781c */ /* 0x000fe20003f4e808 */
[----:B---3--:R-:W-:-:S05]  /*144f0*/  @P1 IMAD.HI.U32 R9, R14, R9, RZ ;  /* 0x000000090e091227 */ /* 0x008fca00078e00ff */
[----:B----4-:R-:W-:Y:S01]  /*14500*/  @P1 SHF.R.U32.HI R14, RZ, R8, R9 ;  /* 0x00000008ff0e1219 */ /* 0x010fe20000011609 */
[----:B------:R-:W-:Y:S02]  /*14510*/  VIADD R8, R12, 0x28440 ;  /* 0x000284400c087836 */ /* 0x000fe40000000000 */
[----:B------:R-:W-:Y:S02]  /*14520*/  IMAD.U32 R9, RZ, RZ, UR39 ;  /* 0x00000027ff097e24 */ /* 0x000fe4000f8e00ff */
[----:B------:R-:W3:Y:S03]  /*14530*/  SHFL.IDX PT, R225, R14, RZ, 0x1c1f ;  /* 0x001c1fff0ee17589 */ /* 0x000ee600000e0000 */
[----:B------:R-:W-:-:S04]  /*14540*/  PRMT R8, R9, 0x654, R8 ;  /* 0x0000065409087816 */ /* 0x000fc80000000008 */
[----:B------:R4:W-:Y:S02]  /*14550*/  SYNCS.ARRIVE.TRANS64.RED.A1T0 RZ, [R8+URZ], RZ ;  /* 0x000000ff08ff79a7 */ /* 0x0009e4000810043f */
[----:B----4-:R-:W-:-:S05]  /*14560*/  IADD3 R8, -R13, 0x1, RZ ;  /* 0x000000010d087810 */ /* 0x010fca0007ffe1ff */
[----:B------:R-:W-:-:S05]  /*14570*/  IMAD R8, R193, -0x2, R8 ;  /* 0xfffffffec1087824 */ /* 0x000fca00078e0208 */
[----:B------:R-:W-:-:S05]  /*14580*/  IADD3 R20, -R190, R8, R192 ;  /* 0x00000008be147210 */ /* 0x000fca0007ffe1c0 */
[C---:B------:R-:W-:Y:S02]  /*14590*/  VIADD R15, R20.reuse, UR50 ;  /* 0x00000032140f7c36 */ /* 0x040fe40008000000 */
[----:B------:R-:W-:-:S03]  /*145a0*/  VIADD R20, R20, UR4 ;  /* 0x0000000414147c36 */ /* 0x000fc60008000000 */
[C---:B---3--:R-:W-:Y:S01]  /*145b0*/  IADD3 R21, R225.reuse, R15, RZ ;  /* 0x0000000fe1157210 */ /* 0x048fe20007ffe0ff */
[----:B------:R-:W-:Y:S01]  /*145c0*/  IMAD.IADD R224, R225, 0x1, R20 ;  /* 0x00000001e1e07824 */ /* 0x000fe200078e0214 */
[----:B------:R-:W-:Y:S06]  /*145d0*/  @P2 BRA `(.L_x_1883) ;  /* 0x0000000000582947 */ /* 0x000fec0003800000 */
[----:B------:R-:W-:Y:S01]  /*145e0*/  IADD3 R225, -R190, R192, R225 ;  /* 0x000000c0bee17210 */ /* 0x000fe20007ffe1e1 */
[----:B------:R-:W-:Y:S03]  /*145f0*/  BSSY B0, `(.L_x_1884) ;  /* 0x0000010000007945 */ /* 0x000fe60003800000 */
[----:B------:R-:W-:-:S13]  /*14600*/  ISETP.GT.AND P2, PT, R225, -0x1, PT ;  /* 0xffffffffe100780c */ /* 0x000fda0003f44270 */
[----:B------:R-:W-:Y:S05]  /*14610*/  @P2 BRA `(.L_x_1885) ;  /* 0x0000000000202947 */ /* 0x000fea0003800000 */
[----:B------:R-:W-:Y:S01]  /*14620*/  IMAD.U32 R226, RZ, RZ, UR46 ;  /* 0x0000002effe27e24 */ /* 0x000fe2000f8e00ff */
[----:B------:R-:W-:-:S04]  /*14630*/  LOP3.LUT R225, RZ, R225, RZ, 0x33, !PT ;  /* 0x000000e1ffe17212 */ /* 0x000fc800078e33ff */
[----:B------:R-:W-:-:S13]  /*14640*/  ISETP.NE.AND P2, PT, R226, 0x1, PT ;  /* 0x00000001e200780c */ /* 0x000fda0003f45270 */
[----:B------:R-:W3:Y:S02]  /*14650*/  @P2 LDC.64 R8, c[0x0][0x9e8] ;  /* 0x00027a00ff082b82 */ /* 0x000ee40000000a00 */
[----:B---3--:R-:W-:-:S05]  /*14660*/  @P2 IMAD.HI.U32 R8, R225, R8, RZ ;  /* 0x00000008e1082227 */ /* 0x008fca00078e00ff */
[----:B------:R-:W-:-:S04]  /*14670*/  @P2 SHF.R.U32.HI R225, RZ, R9, R8 ;  /* 0x00000009ffe12219 */ /* 0x000fc80000011608 */
[----:B------:R-:W-:Y:S01]  /*14680*/  LOP3.LUT R225, RZ, R225, RZ, 0x33, !PT ;  /* 0x000000e1ffe17212 */ /* 0x000fe200078e33ff */
[----:B------:R-:W-:Y:S06]  /*14690*/  BRA `(.L_x_1886) ;  /* 0x0000000000147947 */ /* 0x000fec0003800000 */
.L_x_1885:
[----:B------:R-:W-:-:S05]  /*146a0*/  IMAD.U32 R226, RZ, RZ, UR46 ;  /* 0x0000002effe27e24 */ /* 0x000fca000f8e00ff */
[----:B------:R-:W-:-:S13]  /*146b0*/  ISETP.NE.AND P2, PT, R226, 0x1, PT ;  /* 0x00000001e200780c */ /* 0x000fda0003f45270 */
[----:B------:R-:W3:Y:S02]  /*146c0*/  @P2 LDC.64 R8, c[0x0][0x9e8] ;  /* 0x00027a00ff082b82 */ /* 0x000ee40000000a00 */
[----:B---3--:R-:W-:-:S05]  /*146d0*/  @P2 IMAD.HI.U32 R8, R225, R8, RZ ;  /* 0x00000008e1082227 */ /* 0x008fca00078e00ff */
[----:B------:R-:W-:-:S07]  /*146e0*/  @P2 SHF.R.U32.HI R225, RZ, R9, R8 ;  /* 0x00000009ffe12219 */ /* 0x000fce0000011608 */
.L_x_1886:
[----:B------:R-:W-:Y:S05]  /*146f0*/  BSYNC B0 ;  /* 0x0000000000007941 */ /* 0x000fea0003800000 */
.L_x_1884:
[----:B------:R-:W-:-:S04]  /*14700*/  IMAD R225, R225, R226, -R13 ;  /* 0x000000e2e1e17224 */ /* 0x000fc800078e0a0d */
[----:B------:R-:W-:-:S05]  /*14710*/  IMAD R225, R193, -0x2, R225 ;  /* 0xfffffffec1e17824 */ /* 0x000fca00078e02e1 */
[----:B------:R-:W-:Y:S02]  /*14720*/  VIMNMX R224, R224, R225, !PT ;  /* 0x000000e1e0e07248 */ /* 0x000fe40007fe0100 */
[----:B------:R-:W-:-:S07]  /*14730*/  VIADDMNMX R21, R225, R226, R21, PT ;  /* 0x000000e2e1157246 */ /* 0x000fce0003800115 */
.L_x_1883:
[----:B------:R-:W-:Y:S01]  /*14740*/  ISETP.GT.AND P2, PT, R6, -0x1, PT ;  /* 0xffffffff0600780c */ /* 0x000fe20003f44270 */
[----:B------:R-:W3:Y:S01]  /*14750*/  SHFL.IDX PT, R14, R14, 0x1, 0x1c1f ;  /* 0x003c1f000e0e7f89 */ /* 0x000ee200000e0000 */
[----:B------:R-:W-:Y:S02]  /*14760*/  UISETP.NE.AND UP0, UPT, UR42, URZ, UPT ;  /* 0x0000003f2a00728c */ /* 0x000fe4000bf05270 */
[C---:B------:R-:W-:Y:S02]  /*14770*/  ISETP.GT.AND P3, PT, R224.reuse, RZ, P2 ;  /* 0x000000ffe000720c */ /* 0x040fe40001764270 */
[C---:B------:R-:W-:Y:S02]  /*14780*/  ISETP.GT.AND P5, PT, R224.reuse, 0x8, P2 ;  /* 0x00000008e000780c */ /* 0x040fe400017a4270 */
[----:B------:R-:W-:Y:S02]  /*14790*/  ISETP.LT.OR P4, PT, R21, 0x1, P3 ;  /* 0x000000011500780c */ /* 0x000fe40001f81670 */
[----:B------:R-:W-:-:S02]  /*147a0*/  ISETP.GT.AND P3, PT, R224, 0x1, P2 ;  /* 0x00000001e000780c */ /* 0x000fc40001764270 */
[----:B------:R-:W-:Y:S02]  /*147b0*/  FSEL R152, R152, -INF , !P4 ;  /* 0xff80000098987808 */ /* 0x000fe40006000000 */
[----:B------:R-:W-:Y:S02]  /*147c0*/  ISETP.LT.OR P3, PT, R21, 0x2, P3 ;  /* 0x000000021500780c */ /* 0x000fe40001f61670 */
[C---:B------:R-:W-:Y:S02]  /*147d0*/  ISETP.GT.AND P4, PT, R224.reuse, 0x9, P2 ;  /* 0x00000009e000780c */ /* 0x040fe40001784270 */
[----:B------:R-:W-:Y:S02]  /*147e0*/  FSEL R153, R153, -INF , !P3 ;  /* 0xff80000099997808 */ /* 0x000fe40005800000 */
[----:B------:R-:W-:Y:S02]  /*147f0*/  ISETP.GT.AND P3, PT, R224, 0x10, P2 ;  /* 0x00000010e000780c */ /* 0x000fe40001764270 */
[----:B------:R-:W-:-:S02]  /*14800*/  ISETP.LT.OR P5, PT, R21, 0x9, P5 ;  /* 0x000000091500780c */ /* 0x000fc40002fa1670 */
[----:B------:R-:W-:Y:S01]  /*14810*/  ISETP.LT.OR P3, PT, R21, 0x11, P3 ;  /* 0x000000111500780c */ /* 0x000fe20001f61670 */
[--C-:B---3--:R-:W-:Y:S01]  /*14820*/  IMAD.IADD R15, R15, 0x1, R14.reuse ;  /* 0x000000010f0f7824 */ /* 0x108fe200078e020e */
[C---:B------:R-:W-:Y:S01]  /*14830*/  ISETP.LT.OR P4, PT, R21.reuse, 0xa, P4 ;  /* 0x0000000a1500780c */ /* 0x040fe20002781670 */
[----:B------:R-:W-:Y:S01]  /*14840*/  IMAD.IADD R20, R20, 0x1, R14 ;  /* 0x0000000114147824 */ /* 0x000fe200078e020e */
[----:B------:R-:W-:Y:S02]  /*14850*/  FSEL R160, R160, -INF , !P3 ;  /* 0xff800000a0a07808 */ /* 0x000fe40005800000 */
[----:B------:R-:W-:Y:S02]  /*14860*/  ISETP.GT.AND P3, PT, R224, 0x19, P2 ;  /* 0x00000019e000780c */ /* 0x000fe40001764270 */
[----:B------:R-:W-:Y:S02]  /*14870*/  FSEL R156, R156, -INF , !P5 ;  /* 0xff8000009c9c7808 */ /* 0x000fe40006800000 */
[----:B------:R-:W-:-:S02]  /*14880*/  ISETP.LT.OR P3, PT, R21, 0x1a, P3 ;  /* 0x0000001a1500780c */ /* 0x000fc40001f61670 */
[----:B------:R-:W-:Y:S02]  /*14890*/  FSEL R157, R157, -INF , !P4 ;  /* 0xff8000009d9d7808 */ /* 0x000fe40006000000 */
[C---:B------:R-:W-:Y:S02]  /*148a0*/  ISETP.GT.AND P5, PT, R224.reuse, 0x11, P2 ;  /* 0x00000011e000780c */ /* 0x040fe400017a4270 */
[C---:B------:R-:W-:Y:S02]  /*148b0*/  ISETP.GT.AND P4, PT, R224.reuse, 0x18, P2 ;  /* 0x00000018e000780c */ /* 0x040fe40001784270 */
[----:B------:R-:W-:Y:S02]  /*148c0*/  FSEL R165, R165, -INF , !P3 ;  /* 0xff800000a5a57808 */ /* 0x000fe40005800000 */
[----:B------:R-:W-:Y:S02]  /*148d0*/  ISETP.GT.AND P3, PT, R224, 0x28, P2 ;  /* 0x00000028e000780c */ /* 0x000fe40001764270 */
[----:B------:R-:W-:-:S02]  /*148e0*/  ISETP.LT.OR P5, PT, R21, 0x12, P5 ;  /* 0x000000121500780c */ /* 0x000fc40002fa1670 */
[C---:B------:R-:W-:Y:S02]  /*148f0*/  ISETP.LT.OR P4, PT, R21.reuse, 0x19, P4 ;  /* 0x000000191500780c */ /* 0x040fe40002781670 */
[----:B------:R-:W-:Y:S02]  /*14900*/  ISETP.LT.OR P3, PT, R21, 0x29, P3 ;  /* 0x000000291500780c */ /* 0x000fe40001f61670 */
[----:B------:R-:W-:Y:S02]  /*14910*/  FSEL R161, R161, -INF , !P5 ;  /* 0xff800000a1a17808 */ /* 0x000fe40006800000 */
[----:B------:R-:W-:Y:S02]  /*14920*/  FSEL R164, R164, -INF , !P4 ;  /* 0xff800000a4a47808 */ /* 0x000fe40006000000 */
[C---:B------:R-:W-:Y:S02]  /*14930*/  ISETP.GT.AND P5, PT, R224.reuse, 0x20, P2 ;  /* 0x00000020e000780c */ /* 0x040fe400017a4270 */
[----:B------:R-:W-:-:S02]  /*14940*/  ISETP.GT.AND P4, PT, R224, 0x21, P2 ;  /* 0x00000021e000780c */ /* 0x000fc40001784270 */
[----:B------:R-:W-:Y:S02]  /*14950*/  FSEL R172, R172, -INF , !P3 ;  /* 0xff800000acac7808 */ /* 0x000fe40005800000 */
[----:B------:R-:W-:Y:S02]  /*14960*/  ISETP.GT.AND P3, PT, R224, 0x31, P2 ;  /* 0x00000031e000780c */ /* 0x000fe40001764270 */
[C---:B------:R-:W-:Y:S02]  /*14970*/  ISETP.LT.OR P5, PT, R21.reuse, 0x21, P5 ;  /* 0x000000211500780c */ /* 0x040fe40002fa1670 */
[C---:B------:R-:W-:Y:S02]  /*14980*/  ISETP.LT.OR P4, PT, R21.reuse, 0x22, P4 ;  /* 0x000000221500780c */ /* 0x040fe40002781670 */
[----:B------:R-:W-:Y:S02]  /*14990*/  ISETP.LT.OR P3, PT, R21, 0x32, P3 ;  /* 0x000000321500780c */ /* 0x000fe40001f61670 */
[----:B------:R-:W-:-:S02]  /*149a0*/  FSEL R168, R168, -INF , !P5 ;  /* 0xff800000a8a87808 */ /* 0x000fc40006800000 */
[----:B------:R-:W-:Y:S02]  /*149b0*/  FSEL R169, R169, -INF , !P4 ;  /* 0xff800000a9a97808 */ /* 0x000fe40006000000 */
[C---:B------:R-:W-:Y:S02]  /*149c0*/  ISETP.GT.AND P5, PT, R224.reuse, 0x29, P2 ;  /* 0x00000029e000780c */ /* 0x040fe400017a4270 */
[----:B------:R-:W-:Y:S02]  /*149d0*/  ISETP.GT.AND P4, PT, R224, 0x30, P2 ;  /* 0x00000030e000780c */ /* 0x000fe40001784270 */
[----:B------:R-:W-:Y:S02]  /*149e0*/  FSEL R177, R177, -INF , !P3 ;  /* 0xff800000b1b17808 */ /* 0x000fe40005800000 */
[----:B------:R-:W-:Y:S02]  /*149f0*/  PLOP3.LUT P3, PT, PT, PT, UP0, 0x40, 0x0 ;  /* 0x000000000000781c */ /* 0x000fe40003f6e808 */
[----:B------:R-:W-:-:S02]  /*14a00*/  ISETP.LT.OR P5, PT, R21, 0x2a, P5 ;  /* 0x0000002a1500780c */ /* 0x000fc40002fa1670 */
[----:B------:R-:W-:Y:S02]  /*14a10*/  ISETP.LT.OR P4, PT, R21, 0x31, P4 ;  /* 0x000000311500780c */ /* 0x000fe40002781670 */
[----:B------:R-:W-:Y:S02]  /*14a20*/  FSEL R173, R173, -INF , !P5 ;  /* 0xff800000adad7808 */ /* 0x000fe40006800000 */
[----:B------:R-:W-:Y:S02]  /*14a30*/  FSEL R176, R176, -INF , !P4 ;  /* 0xff800000b0b07808 */ /* 0x000fe40006000000 */
[C---:B------:R-:W-:Y:S02]  /*14a40*/  ISETP.GT.AND P5, PT, R224.reuse, 0x38, P2 ;  /* 0x00000038e000780c */ /* 0x040fe400017a4270 */
[----:B------:R-:W-:Y:S02]  /*14a50*/  ISETP.GT.AND P4, PT, R224, 0x39, P2 ;  /* 0x00000039e000780c */ /* 0x000fe40001784270 */
[----:B------:R-:W-:-:S02]  /*14a60*/  ISETP.LT.OR P5, PT, R21, 0x39, P5 ;  /* 0x000000391500780c */ /* 0x000fc40002fa1670 */
[----:B------:R-:W-:Y:S02]  /*14a70*/  ISETP.LT.OR P4, PT, R21, 0x3a, P4 ;  /* 0x0000003a1500780c */ /* 0x000fe40002781670 */
[----:B------:R-:W-:Y:S02]  /*14a80*/  FSEL R180, R180, -INF , !P5 ;  /* 0xff800000b4b47808 */ /* 0x000fe40006800000 */
[----:B------:R-:W-:Y:S01]  /*14a90*/  FSEL R181, R181, -INF , !P4 ;  /* 0xff800000b5b57808 */ /* 0x000fe20006000000 */
[----:B------:R-:W-:Y:S08]  /*14aa0*/  @P3 BRA `(.L_x_1887) ;  /* 0x0000000000583947 */ /* 0x000ff00003800000 */
        /* <DEDUP_REMOVED lines=12> */
.L_x_1889:
[----:B------:R-:W-:-:S05]  /*14b70*/  IMAD.U32 R21, RZ, RZ, UR46 ;  /* 0x0000002eff157e24 */ /* 0x000fca000f8e00ff */
[----:B------:R-:W-:-:S13]  /*14b80*/  ISETP.NE.AND P3, PT, R21, 0x1, PT ;  /* 0x000000011500780c */ /* 0x000fda0003f65270 */
[----:B------:R-:W3:Y:S02]  /*14b90*/  @P3 LDC.64 R8, c[0x0][0x9e8] ;  /* 0x00027a00ff083b82 */ /* 0x000ee40000000a00 */
[----:B---3--:R-:W-:-:S05]  /*14ba0*/  @P3 IMAD.HI.U32 R8, R14, R8, RZ ;  /* 0x000000080e083227 */ /* 0x008fca00078e00ff */
[----:B------:R-:W-:-:S07]  /*14bb0*/  @P3 SHF.R.U32.HI R14, RZ, R9, R8 ;  /* 0x00000009ff0e3219 */ /* 0x000fce0000011608 */
.L_x_1890:
[----:B------:R-:W-:Y:S05]  /*14bc0*/  BSYNC B0 ;  /* 0x0000000000007941 */ /* 0x000fea0003800000 */
.L_x_1888:
[----:B------:R-:W-:-:S04]  /*14bd0*/  IMAD R13, R14, R21, -R13 ;  /* 0x000000150e0d7224 */ /* 0x000fc800078e0a0d */
[----:B------:R-:W-:-:S05]  /*14be0*/  IMAD R13, R193, -0x2, R13 ;  /* 0xfffffffec10d7824 */ /* 0x000fca00078e020d */
[----:B------:R-:W-:Y:S02]  /*14bf0*/  VIMNMX R20, R20, R13, !PT ;  /* 0x0000000d14147248 */ /* 0x000fe40007fe0100 */
[----:B------:R-:W-:-:S07]  /*14c00*/  VIADDMNMX R15, R13, R21, R15, PT ;  /* 0x000000150d0f7246 */ /* 0x000fce000380010f */
.L_x_1887:
        /* <DEDUP_REMOVED lines=30> */
[----:B------:R-:W-:-:S05]  /*14df0*/  FMNMX.FTZ R8, R181, R8, !PT ;  /* 0x00000008b5087209 */ /* 0x000fca0007810000 */
[----:B------:R-:W3:Y:S02]  /*14e00*/  SHFL.BFLY PT, R9, R8, 0x2, 0x1f ;  /* 0x0c401f0008097f89 */ /* 0x000ee400000e0000 */
[----:B---3--:R-:W-:-:S05]  /*14e10*/  FMNMX.FTZ R9, R8, R9, !PT ;  /* 0x0000000908097209 */ /* 0x008fca0007810000 */
[----:B------:R-:W3:Y:S02]  /*14e20*/  SHFL.BFLY PT, R13, R9, 0x1, 0x1f ;  /* 0x0c201f00090d7f89 */ /* 0x000ee400000e0000 */
[----:B---3--:R-:W-:-:S04]  /*14e30*/  FMNMX.FTZ R13, R9, R13, !PT ;  /* 0x0000000d090d7209 */ /* 0x008fc80007810000 */
[----:B------:R-:W-:-:S04]  /*14e40*/  FSETP.NEU.FTZ.AND P3, PT, R13, -INF , PT ;  /* 0xff8000000d00780b */ /* 0x000fc80003f7d000 */
[----:B------:R-:W-:-:S05]  /*14e50*/  FSEL R8, R13, RZ, P3 ;  /* 0x000000ff0d087208 */ /* 0x000fca0001800000 */
[----:B------:R-:W-:Y:S01]  /*14e60*/  FADD.FTZ R8, -R8, R4 ;  /* 0x0000000408087221 */ /* 0x000fe20000010100 */
[----:B------:R-:W-:-:S03]  /*14e70*/  FFMA.FTZ R4, R2, R13, -8 ;  /* 0xc100000002047423 */ /* 0x000fc6000001000d */
[----:B------:R-:W-:Y:S02]  /*14e80*/  FMUL.FTZ R8, R2, R8 ;  /* 0x0000000802087220 */ /* 0x000fe40000410000 */
[----:B------:R-:W-:Y:S02]  /*14e90*/  FSEL R4, R4, RZ, P3 ;  /* 0x000000ff04047208 */ /* 0x000fe40001800000 */
[----:B------:R-:W-:Y:S02]  /*14ea0*/  ISETP.GT.AND P3, PT, R20, 0x1, P2 ;  /* 0x000000011400780c */ /* 0x000fe40001764270 */
[----:B------:R-:W-:Y:S01]  /*14eb0*/  MUFU.EX2 R8, R8 ;  /* 0x0000000800087308 */ /* 0x000fe20000000800 */
[----:B------:R-:W-:-:S01]  /*14ec0*/  FFMA.FTZ R152, R2, R152, -R4 ;  /* 0x0000009802987223 */ /* 0x000fc20000010804 */
[----:B------:R-:W-:Y:S01]  /*14ed0*/  ISETP.LT.OR P5, PT, R15, 0x2, P3 ;  /* 0x000000020f00780c */ /* 0x000fe20001fa1670 */
[----:B------:R-:W-:-:S01]  /*14ee0*/  FFMA.FTZ R153, R2, R153, -R4 ;  /* 0x0000009902997223 */ /* 0x000fc20000010804 */
[----:B------:R-:W-:Y:S01]  /*14ef0*/  ISETP.GT.AND P3, PT, R20, 0x9, P2 ;  /* 0x000000091400780c */ /* 0x000fe20001764270 */
[----:B------:R-:W-:-:S01]  /*14f00*/  FFMA.FTZ R156, R2, R156, -R4 ;  /* 0x0000009c029c7223 */ /* 0x000fc20000010804 */
[----:B------:R-:W-:Y:S01]  /*14f10*/  FSEL R155, R155, -INF , !P5 ;  /* 0xff8000009b9b7808 */ /* 0x000fe20006800000 */
[----:B------:R-:W-:-:S01]  /*14f20*/  FFMA.FTZ R157, R2, R157, -R4 ;  /* 0x0000009d029d7223 */ /* 0x000fc20000010804 */
[----:B------:R-:W-:Y:S01]  /*14f30*/  ISETP.GT.AND P5, PT, R20, RZ, P2 ;  /* 0x000000ff1400720c */ /* 0x000fe200017a4270 */
[----:B------:R-:W3:Y:S01]  /*14f40*/  MUFU.EX2 R152, R152 ;  /* 0x0000009800987308 */ /* 0x000ee20000000800 */
[C---:B------:R-:W-:Y:S01]  /*14f50*/  ISETP.LT.OR P3, PT, R15.reuse, 0xa, P3 ;  /* 0x0000000a0f00780c */ /* 0x040fe20001f61670 */
[C-C-:B------:R-:W-:Y:S01]  /*14f60*/  FFMA.FTZ R160, R2.reuse, R160, -R4.reuse ;  /* 0x000000a002a07223 */ /* 0x140fe20000010804 */
[----:B------:R-:W-:Y:S01]  /*14f70*/  ISETP.LT.OR P5, PT, R15, 0x1, P5 ;  /* 0x000000010f00780c */ /* 0x000fe20002fa1670 */
[C-C-:B------:R-:W-:Y:S01]  /*14f80*/  FFMA.FTZ R164, R2.reuse, R164, -R4.reuse ;  /* 0x000000a402a47223 */ /* 0x140fe20000010804 */
[----:B------:R-:W-:Y:S01]  /*14f90*/  FSEL R159, R159, -INF , !P3 ;  /* 0xff8000009f9f7808 */ /* 0x000fe20005800000 */
[--C-:B------:R-:W-:Y:S01]  /*14fa0*/  FFMA.FTZ R165, R2, R165, -R4.reuse ;  /* 0x000000a502a57223 */ /* 0x100fe20000010804 */
[----:B------:R-:W-:Y:S01]  /*14fb0*/  FSEL R154, R154, -INF , !P5 ;  /* 0xff8000009a9a7808 */ /* 0x000fe20006800000 */
[----:B------:R-:W4:Y:S01]  /*14fc0*/  MUFU.EX2 R153, R153 ;  /* 0x0000009900997308 */ /* 0x000f220000000800 */
[----:B------:R-:W-:Y:S01]  /*14fd0*/  ISETP.GT.AND P3, PT, R20, 0x11, P2 ;  /* 0x000000111400780c */ /* 0x000fe20001764270 */
[--C-:B------:R-:W-:Y:S01]  /*14fe0*/  FFMA.FTZ R161, R2, R161, -R4.reuse ;  /* 0x000000a102a17223 */ /* 0x100fe20000010804 */
[----:B------:R-:W-:Y:S01]  /*14ff0*/  FMNMX.FTZ R9, R154, R7, !PT ;  /* 0x000000079a097209 */ /* 0x000fe20007810000 */
[--C-:B------:R-:W-:Y:S01]  /*15000*/  FFMA.FTZ R168, R2, R168, -R4.reuse ;  /* 0x000000a802a87223 */ /* 0x100fe20000010804 */
[----:B------:R-:W-:Y:S01]  /*15010*/  ISETP.GT.AND P5, PT, R20, 0x18, P2 ;  /* 0x000000181400780c */ /* 0x000fe200017a4270 */
[----:B------:R-:W-:Y:S01]  /*15020*/  FFMA.FTZ R169, R2, R169, -R4 ;  /* 0x000000a902a97223 */ /* 0x000fe20000010804 */
[----:B------:R-:W-:Y:S01]  /*15030*/  FMNMX.FTZ R9, R155, R9, !PT ;  /* 0x000000099b097209 */ /* 0x000fe20007810000 */
[----:B------:R-:W5:Y:S01]  /*15040*/  MUFU.EX2 R156, R156 ;  /* 0x0000009c009c7308 */ /* 0x000f620000000800 */
[C---:B------:R-:W-:Y:S01]  /*15050*/  ISETP.LT.OR P3, PT, R15.reuse, 0x12, P3 ;  /* 0x000000120f00780c */ /* 0x040fe20001f61670 */
[----:B---3--:R-:W-:Y:S01]  /*15060*/  FFMA.FTZ R3, R8, R3, R152 ;  /* 0x0000000308037223 */ /* 0x008fe20000010098 */
[----:B------:R-:W-:Y:S01]  /*15070*/  FMNMX.FTZ R9, R158, R9, !PT ;  /* 0x000000099e097209 */ /* 0x000fe20007810000 */
[C-C-:B------:R-:W-:Y:S01]  /*15080*/  FFMA.FTZ R172, R2.reuse, R172, -R4.reuse ;  /* 0x000000ac02ac7223 */ /* 0x140fe20000010804 */
[----:B------:R-:W-:Y:S01]  /*15090*/  ISETP.LT.OR P5, PT, R15, 0x19, P5 ;  /* 0x000000190f00780c */ /* 0x000fe20002fa1670 */
[--C-:B------:R-:W-:Y:S01]  /*150a0*/  FFMA.FTZ R173, R2, R173, -R4.reuse ;  /* 0x000000ad02ad7223 */ /* 0x100fe20000010804 */
[----:B------:R-:W-:Y:S01]  /*150b0*/  FMNMX.FTZ R9, R159, R9, !PT ;  /* 0x000000099f097209 */ /* 0x000fe20007810000 */
[----:B------:R-:W3:Y:S01]  /*150c0*/  MUFU.EX2 R157, R157 ;  /* 0x0000009d009d7308 */ /* 0x000ee20000000800 */
[----:B------:R-:W-:Y:S01]  /*150d0*/  FSEL R163, R163, -INF , !P3 ;  /* 0xff800000a3a37808 */ /* 0x000fe20005800000 */
[----:B----4-:R-:W-:Y:S01]  /*150e0*/  FADD.FTZ R3, R153, R3 ;  /* 0x0000000399037221 */ /* 0x010fe20000010000 */
[----:B------:R-:W-:Y:S01]  /*150f0*/  FMNMX.FTZ R9, R162, R9, !PT ;  /* 0x00000009a2097209 */ /* 0x000fe20007810000 */
[--C-:B------:R-:W-:Y:S01]  /*15100*/  FFMA.FTZ R176, R2, R176, -R4.reuse ;  /* 0x000000b002b07223 */ /* 0x100fe20000010804 */
[----:B------:R-:W-:Y:S01]  /*15110*/  ISETP.GT.AND P3, PT, R20, 0x20, P2 ;  /* 0x000000201400780c */ /* 0x000fe20001764270 */
[--C-:B------:R-:W-:Y:S01]  /*15120*/  FFMA.FTZ R177, R2, R177, -R4.reuse ;  /* 0x000000b102b17223 */ /* 0x100fe20000010804 */
[----:B------:R-:W-:Y:S01]  /*15130*/  FSEL R166, R166, -INF , !P5 ;  /* 0xff800000a6a67808 */ /* 0x000fe20006800000 */
[----:B------:R-:W4:Y:S01]  /*15140*/  MUFU.EX2 R160, R160 ;  /* 0x000000a000a07308 */ /* 0x000f220000000800 */
[----:B------:R-:W-:Y:S01]  /*15150*/  FMNMX.FTZ R9, R163, R9, !PT ;  /* 0x00000009a3097209 */ /* 0x000fe20007810000 */
[----:B-----5:R-:W-:Y:S01]  /*15160*/  FADD.FTZ R3, R156, R3 ;  /* 0x000000039c037221 */ /* 0x020fe20000010000 */
[----:B------:R-:W-:Y:S01]  /*15170*/  ISETP.GT.AND P5, PT, R20, 0x21, P2 ;  /* 0x000000211400780c */ /* 0x000fe200017a4270 */
[C-C-:B------:R-:W-:Y:S01]  /*15180*/  FFMA.FTZ R180, R2.reuse, R180, -R4.reuse ;  /* 0x000000b402b47223 */ /* 0x140fe20000010804 */
[C---:B------:R-:W-:Y:S01]  /*15190*/  ISETP.LT.OR P3, PT, R15.reuse, 0x21, P3 ;  /* 0x000000210f00780c */ /* 0x040fe20001f61670 */
[----:B------:R-:W-:Y:S01]  /*151a0*/  FFMA.FTZ R4, R2, R181, -R4 ;  /* 0x000000b502047223 */ /* 0x000fe20000010804 */
[----:B------:R-:W-:Y:S01]  /*151b0*/  FMNMX.FTZ R9, R166, R9, !PT ;  /* 0x00000009a6097209 */ /* 0x000fe20007810000 */
[----:B------:R-:W-:Y:S01]  /*151c0*/  MUFU.EX2 R164, R164 ;  /* 0x000000a400a47308 */ /* 0x000fe20000000800 */
[----:B------:R-:W-:Y:S01]  /*151d0*/  ISETP.LT.OR P5, PT, R15, 0x22, P5 ;  /* 0x000000220f00780c */ /* 0x000fe20002fa1670 */
[----:B---3--:R-:W-:Y:S01]  /*151e0*/  FADD.FTZ R3, R157, R3 ;  /* 0x000000039d037221 */ /* 0x008fe20000010000 */
[----:B------:R-:W-:Y:S01]  /*151f0*/  FSEL R170, R170, -INF , !P3 ;  /* 0xff800000aaaa7808 */ /* 0x000fe20005800000 */
[-C--:B------:R-:W-:Y:S01]  /*15200*/  FMUL.FTZ R24, R24, R8.reuse ;  /* 0x0000000818187220 */ /* 0x080fe20000410000 */
[----:B------:R-:W-:Y:S01]  /*15210*/  FMNMX.FTZ R9, R167, R9, !PT ;  /* 0x00000009a7097209 */ /* 0x000fe20007810000 */
[-C--:B------:R-:W-:Y:S01]  /*15220*/  FMUL.FTZ R25, R25, R8.reuse ;  /* 0x0000000819197220 */ /* 0x080fe20000410000 */
[----:B------:R-:W-:Y:S01]  /*15230*/  ISETP.GT.AND P3, PT, R20, 0x29, P2 ;  /* 0x000000291400780c */ /* 0x000fe20001764270 */
[----:B------:R-:W-:Y:S01]  /*15240*/  MUFU.EX2 R165, R165 ;  /* 0x000000a500a57308 */ /* 0x000fe20000000800 */
[----:B------:R-:W-:Y:S01]  /*15250*/  FSEL R171, R171, -INF , !P5 ;  /* 0xff800000abab7808 */ /* 0x000fe20006800000 */
[----:B----4-:R-:W-:Y:S01]  /*15260*/  FADD.FTZ R3, R160, R3 ;  /* 0x00000003a0037221 */ /* 0x010fe20000010000 */
[----:B------:R-:W-:Y:S01]  /*15270*/  FMNMX.FTZ R9, R170, R9, !PT ;  /* 0x00000009aa097209 */ /* 0x000fe20007810000 */
[-C--:B------:R-:W-:Y:S01]  /*15280*/  FMUL.FTZ R28, R28, R8.reuse ;  /* 0x000000081c1c7220 */ /* 0x080fe20000410000 */
[----:B------:R-:W-:Y:S01]  /*15290*/  ISETP.GT.AND P5, PT, R20, 0x30, P2 ;  /* 0x000000301400780c */ /* 0x000fe200017a4270 */
[-C--:B------:R-:W-:Y:S01]  /*152a0*/  FMUL.FTZ R29, R29, R8.reuse ;  /* 0x000000081d1d7220 */ /* 0x080fe20000410000 */
[----:B------:R-:W-:Y:S01]  /*152b0*/  ISETP.LT.OR P3, PT, R15, 0x2a, P3 ;  /* 0x0000002a0f00780c */ /* 0x000fe20001f61670 */
[----:B------:R-:W3:Y:S01]  /*152c0*/  MUFU.EX2 R161, R161 ;  /* 0x000000a100a17308 */ /* 0x000ee20000000800 */
[----:B------:R-:W-:Y:S01]  /*152d0*/  FMNMX.FTZ R9, R171, R9, !PT ;  /* 0x00000009ab097209 */ /* 0x000fe20007810000 */
[-C--:B------:R-:W-:Y:S01]  /*152e0*/  FMUL.FTZ R32, R32, R8.reuse ;  /* 0x0000000820207220 */ /* 0x080fe20000410000 */
[----:B------:R-:W-:Y:S01]  /*152f0*/  FSEL R175, R175, -INF , !P3 ;  /* 0xff800000afaf7808 */ /* 0x000fe20005800000 */
[-C--:B------:R-:W-:Y:S01]  /*15300*/  FMUL.FTZ R33, R33, R8.reuse ;  /* 0x0000000821217220 */ /* 0x080fe20000410000 */
[----:B------:R-:W-:Y:S01]  /*15310*/  ISETP.LT.OR P5, PT, R15, 0x31, P5 ;  /* 0x000000310f00780c */ /* 0x000fe20002fa1670 */
[-C--:B------:R-:W-:Y:S01]  /*15320*/  FMUL.FTZ R36, R36, R8.reuse ;  /* 0x0000000824247220 */ /* 0x080fe20000410000 */
[----:B------:R-:W-:Y:S01]  /*15330*/  FMNMX.FTZ R9, R174, R9, !PT ;  /* 0x00000009ae097209 */ /* 0x000fe20007810000 */
[----:B------:R-:W4:Y:S01]  /*15340*/  MUFU.EX2 R168, R168 ;  /* 0x000000a800a87308 */ /* 0x000f220000000800 */
[----:B------:R-:W-:Y:S01]  /*15350*/  ISETP.GT.AND P3, PT, R20, 0x38, P2 ;  /* 0x000000381400780c */ /* 0x000fe20001764270 */
[-C--:B------:R-:W-:Y:S01]  /*15360*/  FMUL.FTZ R37, R37, R8.reuse ;  /* 0x0000000825257220 */ /* 0x080fe20000410000 */
[----:B------:R-:W-:Y:S01]  /*15370*/  FSEL R178, R178, -INF , !P5 ;  /* 0xff800000b2b27808 */ /* 0x000fe20006800000 */
[-C--:B------:R-:W-:Y:S01]  /*15380*/  FMUL.FTZ R40, R40, R8.reuse ;  /* 0x0000000828287220 */ /* 0x080fe20000410000 */
[----:B------:R-:W-:Y:S01]  /*15390*/  FMNMX.FTZ R9, R175, R9, !PT ;  /* 0x00000009af097209 */ /* 0x000fe20007810000 */
[-C--:B------:R-:W-:Y:S01]  /*153a0*/  FMUL.FTZ R41, R41, R8.reuse ;  /* 0x0000000829297220 */ /* 0x080fe20000410000 */
[----:B------:R-:W-:Y:S01]  /*153b0*/  ISETP.GT.AND P2, PT, R20, 0x39, P2 ;  /* 0x000000391400780c */ /* 0x000fe20001744270 */
[----:B------:R-:W5:Y:S01]  /*153c0*/  MUFU.EX2 R169, R169 ;  /* 0x000000a900a97308 */ /* 0x000f620000000800 */
[----:B------:R-:W-:Y:S01]  /*153d0*/  ISETP.LT.OR P3, PT, R15, 0x39, P3 ;  /* 0x000000390f00780c */ /* 0x000fe20001f61670 */
[----:B---3--:R-:W-:Y:S01]  /*153e0*/  FADD.FTZ R3, R161, R3 ;  /* 0x00000003a1037221 */ /* 0x008fe20000010000 */
[----:B------:R-:W-:Y:S01]  /*153f0*/  FMNMX.FTZ R9, R178, R9, !PT ;  /* 0x00000009b2097209 */ /* 0x000fe20007810000 */
[-C--:B------:R-:W-:Y:S01]  /*15400*/  FMUL.FTZ R44, R44, R8.reuse ;  /* 0x000000082c2c7220 */ /* 0x080fe20000410000 */
[----:B------:R-:W-:Y:S01]  /*15410*/  ISETP.LT.OR P2, PT, R15, 0x3a, P2 ;  /* 0x0000003a0f00780c */ /* 0x000fe20001741670 */
[----:B------:R-:W-:Y:S01]  /*15420*/  FADD.FTZ R3, R164, R3 ;  /* 0x00000003a4037221 */ /* 0x000fe20000010000 */
[----:B------:R-:W-:Y:S01]  /*15430*/  FSEL R182, R182, -INF , !P3 ;  /* 0xff800000b6b67808 */ /* 0x000fe20005800000 */
[----:B------:R-:W-:Y:S01]  /*15440*/  MUFU.EX2 R172, R172 ;  /* 0x000000ac00ac7308 */ /* 0x000fe20000000800 */
[----:B------:R-:W-:Y:S01]  /*15450*/  FMNMX.FTZ R9, R179, R9, !PT ;  /* 0x00000009b3097209 */ /* 0x000fe20007810000 */
[----:B------:R-:W-:Y:S01]  /*15460*/  FADD.FTZ R3, R165, R3 ;  /* 0x00000003a5037221 */ /* 0x000fe20000010000 */
[----:B------:R-:W-:Y:S01]  /*15470*/  FSEL R183, R183, -INF , !P2 ;  /* 0xff800000b7b77808 */ /* 0x000fe20005000000 */
[----:B------:R-:W-:Y:S01]  /*15480*/  FMUL.FTZ R45, R45, R8 ;  /* 0x000000082d2d7220 */ /* 0x000fe20000410000 */
[----:B------:R-:W-:Y:S01]  /*15490*/  FMNMX.FTZ R9, R182, R9, !PT ;  /* 0x00000009b6097209 */ /* 0x000fe20007810000 */
[----:B----4-:R-:W-:Y:S01]  /*154a0*/  FADD.FTZ R3, R168, R3 ;  /* 0x00000003a8037221 */ /* 0x010fe20000010000 */
[----:B------:R-:W-:Y:S01]  /*154b0*/  F2FP.SATFINITE.E4M3.F32.PACK_AB_MERGE_C R156, R157, R156, RZ ;  /* 0x0000009c9d9c723e */ /* 0x000fe200048070ff */
[----:B------:R-:W3:Y:S01]  /*154c0*/  MUFU.EX2 R173, R173 ;  /* 0x000000ad00ad7308 */ /* 0x000ee20000000800 */
[----:B------:R-:W-:Y:S01]  /*154d0*/  FMNMX.FTZ R9, R183, R9, !PT ;  /* 0x00000009b7097209 */ /* 0x000fe20007810000 */
[----:B-----5:R-:W-:Y:S01]  /*154e0*/  FADD.FTZ R3, R169, R3 ;  /* 0x00000003a9037221 */ /* 0x020fe20000010000 */
[----:B------:R-:W-:Y:S01]  /*154f0*/  F2FP.SATFINITE.E4M3.F32.PACK_AB_MERGE_C R152, R153, R152, R156 ;  /* 0x000000989998723e */ /* 0x000fe2000480709c */
[-C--:B------:R-:W-:Y:S01]  /*15500*/  FMUL.FTZ R48, R48, R8.reuse ;  /* 0x0000000830307220 */ /* 0x080fe20000410000 */
[-C--:B------:R-:W-:Y:S01]  /*15510*/  FMUL.FTZ R49, R49, R8.reuse ;  /* 0x0000000831317220 */ /* 0x080fe20000410000 */
[----:B------:R-:W4:Y:S01]  /*15520*/  SHFL.BFLY PT, R14, R9, 0x2, 0x1f ;  /* 0x0c401f00090e7f89 */ /* 0x000f2200000e0000 */
        /* <DEDUP_REMOVED lines=10> */
[----:B---3--:R-:W-:Y:S01]  /*155d0*/  F2FP.SATFINITE.E4M3.F32.PACK_AB_MERGE_C R156, R173, R172, RZ ;  /* 0x000000acad9c723e */ /* 0x008fe200048070ff */
[----:B------:R-:W-:Y:S01]  /*155e0*/  FADD.FTZ R172, R172, R3 ;  /* 0x00000003acac7221 */ /* 0x000fe20000010000 */
[-C--:B------:R-:W-:Y:S01]  /*155f0*/  FMUL.FTZ R68, R68, R8.reuse ;  /* 0x0000000844447220 */ /* 0x080fe20000410000 */
[----:B------:R-:W-:Y:S01]  /*15600*/  FMUL.FTZ R69, R69, R8 ;  /* 0x0000000845457220 */ /* 0x000fe20000410000 */
[----:B------:R-:W-:Y:S01]  /*15610*/  F2FP.SATFINITE.E4M3.F32.PACK_AB_MERGE_C R156, R169, R168, R156 ;  /* 0x000000a8a99c723e */ /* 0x000fe2000480709c */
[----:B------:R-:W-:Y:S01]  /*15620*/  FADD.FTZ R173, R173, R172 ;  /* 0x000000acadad7221 */ /* 0x000fe20000010000 */
[-C--:B------:R-:W-:Y:S01]  /*15630*/  FMUL.FTZ R72, R72, R8.reuse ;  /* 0x0000000848487220 */ /* 0x080fe20000410000 */
[----:B------:R-:W-:Y:S01]  /*15640*/  MUFU.EX2 R176, R176 ;  /* 0x000000b000b07308 */ /* 0x000fe20000000800 */
[-C--:B------:R-:W-:Y:S01]  /*15650*/  FMUL.FTZ R73, R73, R8.reuse ;  /* 0x0000000849497220 */ /* 0x080fe20000410000 */
[-C--:B------:R-:W-:Y:S01]  /*15660*/  FMUL.FTZ R76, R76, R8.reuse ;  /* 0x000000084c4c7220 */ /* 0x080fe20000410000 */
[-C--:B------:R-:W-:Y:S01]  /*15670*/  FMUL.FTZ R77, R77, R8.reuse ;  /* 0x000000084d4d7220 */ /* 0x080fe20000410000 */
[-C--:B------:R-:W-:Y:S01]  /*15680*/  FMUL.FTZ R80, R80, R8.reuse ;  /* 0x0000000850507220 */ /* 0x080fe20000410000 */
[----:B------:R-:W-:Y:S01]  /*15690*/  FMUL.FTZ R81, R81, R8 ;  /* 0x0000000851517220 */ /* 0x000fe20000410000 */
[----:B----4-:R-:W-:Y:S01]  /*156a0*/  FMNMX.FTZ R9, R9, R14, !PT ;  /* 0x0000000e09097209 */ /* 0x010fe20007810000 */
[-C--:B------:R-:W-:Y:S01]  /*156b0*/  FMUL.FTZ R84, R84, R8.reuse ;  /* 0x0000000854547220 */ /* 0x080fe20000410000 */
[----:B------:R-:W-:Y:S01]  /*156c0*/  MUFU.EX2 R177, R177 ;  /* 0x000000b100b17308 */ /* 0x000fe20000000800 */
[-C--:B------:R-:W-:Y:S01]  /*156d0*/  FMUL.FTZ R85, R85, R8.reuse ;  /* 0x0000000855557220 */ /* 0x080fe20000410000 */
[-C--:B------:R-:W-:Y:S01]  /*156e0*/  FMUL.FTZ R88, R88, R8.reuse ;  /* 0x0000000858587220 */ /* 0x080fe20000410000 */
[----:B------:R-:W3:Y:S01]  /*156f0*/  SHFL.BFLY PT, R14, R9, 0x1, 0x1f ;  /* 0x0c201f00090e7f89 */ /* 0x000ee200000e0000 */
        /* <DEDUP_REMOVED lines=23> */
[----:B---3--:R-:W-:Y:S01]  /*15870*/  FMNMX.FTZ R14, R9, R14, !PT ;  /* 0x0000000e090e7209 */ /* 0x008fe20007810000 */
[-C--:B------:R-:W-:Y:S01]  /*15880*/  FMUL.FTZ R136, R136, R8.reuse ;  /* 0x0000000888887220 */ /* 0x080fe20000410000 */
[-C--:B------:R-:W-:Y:S01]  /*15890*/  FMUL.FTZ R137, R137, R8.reuse ;  /* 0x0000000889897220 */ /* 0x080fe20000410000 */
[----:B------:R-:W-:Y:S01]  /*158a0*/  FMUL.FTZ R140, R140, R8 ;  /* 0x000000088c8c7220 */ /* 0x000fe20000410000 */
[----:B------:R-:W-:Y:S01]  /*158b0*/  FSETP.NEU.FTZ.AND P2, PT, R14, -INF , PT ;  /* 0xff8000000e00780b */ /* 0x000fe20003f5d000 */
[----:B------:R-:W-:-:S01]  /*158c0*/  FFMA.FTZ R9, R2, R14, -8 ;  /* 0xc100000002097423 */ /* 0x000fc2000001000e */
[-C--:B------:R-:W-:Y:S01]  /*158d0*/  FMUL.FTZ R141, R141, R8.reuse ;  /* 0x000000088d8d7220 */ /* 0x080fe20000410000 */
[-C--:B------:R-:W-:Y:S01]  /*158e0*/  FMUL.FTZ R144, R144, R8.reuse ;  /* 0x0000000890907220 */ /* 0x080fe20000410000 */
[-C--:B------:R-:W-:Y:S01]  /*158f0*/  FMUL.FTZ R145, R145, R8.reuse ;  /* 0x0000000891917220 */ /* 0x080fe20000410000 */
[-C--:B------:R-:W-:Y:S01]  /*15900*/  FMUL.FTZ R148, R148, R8.reuse ;  /* 0x0000000894947220 */ /* 0x080fe20000410000 */
[----:B------:R-:W-:Y:S01]  /*15910*/  FSEL R9, R9, RZ, P2 ;  /* 0x000000ff09097208 */ /* 0x000fe20001000000 */
[----:B------:R-:W-:-:S04]  /*15920*/  FMUL.FTZ R149, R149, R8 ;  /* 0x0000000895957220 */ /* 0x000fc80000410000 */
[--C-:B------:R-:W-:Y:S01]  /*15930*/  FFMA.FTZ R153, R2, R154, -R9.reuse ;  /* 0x0000009a02997223 */ /* 0x100fe20000010809 */
[----:B------:R-:W-:Y:S01]  /*15940*/  FSEL R154, R14, RZ, P2 ;  /* 0x000000ff0e9a7208 */ /* 0x000fe20001000000 */
[C-C-:B------:R-:W-:Y:S01]  /*15950*/  FFMA.FTZ R15, R2.reuse, R155, -R9.reuse ;  /* 0x0000009b020f7223 */ /* 0x140fe20000010809 */
[----:B------:R-:W-:-:S01]  /*15960*/  FFMA.FTZ R20, R2, R158, -R9 ;  /* 0x0000009e02147223 */ /* 0x000fc20000010809 */
[C-C-:B------:R-:W-:Y:S01]  /*15970*/  FFMA.FTZ R157, R2.reuse, R159, -R9.reuse ;  /* 0x0000009f029d7223 */ /* 0x140fe20000010809 */
[----:B------:R-:W-:-:S01]  /*15980*/  FFMA.FTZ R155, R2, R162, -R9 ;  /* 0x000000a2029b7223 */ /* 0x000fc20000010809 */
[----:B------:R-:W-:Y:S01]  /*15990*/  FADD.FTZ R154, -R154, R7 ;  /* 0x000000079a9a7221 */ /* 0x000fe20000010100 */
[----:B------:R-:W-:Y:S01]  /*159a0*/  MUFU.EX2 R153, R153 ;  /* 0x0000009900997308 */ /* 0x000fe20000000800 */
[----:B------:R-:W-:-:S01]  /*159b0*/  FFMA.FTZ R21, R2, R163, -R9 ;  /* 0x000000a302157223 */ /* 0x000fc20000010809 */
[C-C-:B------:R-:W-:Y:S01]  /*159c0*/  FFMA.FTZ R158, R2.reuse, R166, -R9.reuse ;  /* 0x000000a6029e7223 */ /* 0x140fe20000010809 */
[C---:B------:R-:W-:Y:S01]  /*159d0*/  FMUL.FTZ R7, R2.reuse, R154 ;  /* 0x0000009a02077220 */ /* 0x040fe20000410000 */
[C-C-:B------:R-:W-:Y:S01]  /*159e0*/  FFMA.FTZ R162, R2.reuse, R167, -R9.reuse ;  /* 0x000000a702a27223 */ /* 0x140fe20000010809 */
[----:B------:R-:W-:Y:S01]  /*159f0*/  F2FP.SATFINITE.E4M3.F32.PACK_AB_MERGE_C R154, R165, R164, RZ ;  /* 0x000000a4a59a723e */ /* 0x000fe200048070ff */
[C-C-:B------:R-:W-:Y:S01]  /*15a00*/  FFMA.FTZ R159, R2.reuse, R170, -R9.reuse ;  /* 0x000000aa029f7223 */ /* 0x140fe20000010809 */
[----:B------:R-:W-:-:S01]  /*15a10*/  FFMA.FTZ R174, R2, R174, -R9 ;  /* 0x000000ae02ae7223 */ /* 0x000fc20000010809 */
[----:B------:R-:W-:Y:S01]  /*15a20*/  MUFU.EX2 R15, R15 ;  /* 0x0000000f000f7308 */ /* 0x000fe20000000800 */
[----:B------:R-:W-:Y:S01]  /*15a30*/  F2FP.SATFINITE.E4M3.F32.PACK_AB_MERGE_C R154, R161, R160, R154 ;  /* 0x000000a0a19a723e */ /* 0x000fe2000480709a */
[C-C-:B------:R-:W-:Y:S01]  /*15a40*/  FFMA.FTZ R160, R2.reuse, R171, -R9.reuse ;  /* 0x000000ab02a07223 */ /* 0x140fe20000010809 */
[----:B------:R-:W-:-:S01]  /*15a50*/  FFMA.FTZ R175, R2, R175, -R9 ;  /* 0x000000af02af7223 */ /* 0x000fc20000010809 */
[C-C-:B------:R-:W-:Y:S01]  /*15a60*/  FFMA.FTZ R178, R2.reuse, R178, -R9.reuse ;  /* 0x000000b202b27223 */ /* 0x140fe20000010809 */
[----:B------:R-:W-:-:S01]  /*15a70*/  FFMA.FTZ R179, R2, R179, -R9 ;  /* 0x000000b302b37223 */ /* 0x000fc20000010809 */
[C-C-:B------:R-:W-:Y:S01]  /*15a80*/  FFMA.FTZ R182, R2.reuse, R182, -R9.reuse ;  /* 0x000000b602b67223 */ /* 0x140fe20000010809 */
[----:B------:R-:W-:-:S01]  /*15a90*/  FFMA.FTZ R9, R2, R183, -R9 ;  /* 0x000000b702097223 */ /* 0x000fc20000010809 */
[----:B------:R-:W3:Y:S08]  /*15aa0*/  MUFU.EX2 R7, R7 ;  /* 0x0000000700077308 */ /* 0x000ef00000000800 */
[----:B------:R-:W4:Y:S08]  /*15ab0*/  MUFU.EX2 R20, R20 ;  /* 0x0000001400147308 */ /* 0x000f300000000800 */
[----:B------:R-:W5:Y:S01]  /*15ac0*/  MUFU.EX2 R157, R157 ;  /* 0x0000009d009d7308 */ /* 0x000f620000000800 */
[----:B---3--:R-:W-:-:S01]  /*15ad0*/  FFMA.FTZ R0, R7, R0, R153 ;  /* 0x0000000007007223 */ /* 0x008fc20000010099 */
[-C--:B------:R-:W-:Y:S01]  /*15ae0*/  FMUL.FTZ R26, R26, R7.reuse ;  /* 0x000000071a1a7220 */ /* 0x080fe20000410000 */
[-C--:B------:R-:W-:Y:S01]  /*15af0*/  FMUL.FTZ R27, R27, R7.reuse ;  /* 0x000000071b1b7220 */ /* 0x080fe20000410000 */
[----:B------:R-:W-:Y:S01]  /*15b00*/  FMUL.FTZ R30, R30, R7 ;  /* 0x000000071e1e7220 */ /* 0x000fe20000410000 */
[----:B------:R-:W-:-:S01]  /*15b10*/  FADD.FTZ R0, R15, R0 ;  /* 0x000000000f007221 */ /* 0x000fc20000010000 */
        /* <DEDUP_REMOVED lines=11> */
[----:B-----5:R-:W-:-:S01]  /*15bd0*/  FADD.FTZ R0, R157, R0 ;  /* 0x000000009d007221 */ /* 0x020fc20000010000 */
[----:B------:R-:W-:Y:S01]  /*15be0*/  F2FP.SATFINITE.E4M3.F32.PACK_AB_MERGE_C R20, R157, R20, RZ ;  /* 0x000000149d14723e */ /* 0x000fe200048070ff */
[-C--:B------:R-:W-:Y:S01]  /*15bf0*/  FMUL.FTZ R47, R47, R7.reuse ;  /* 0x000000072f2f7220 */ /* 0x080fe20000410000 */
[-C--:B------:R-:W-:Y:S01]  /*15c00*/  FMUL.FTZ R50, R50, R7.reuse ;  /* 0x0000000732327220 */ /* 0x080fe20000410000 */
[----:B------:R-:W-:Y:S01]  /*15c10*/  FMUL.FTZ R51, R51, R7 ;  /* 0x0000000733337220 */ /* 0x000fe20000410000 */
[----:B------:R-:W-:Y:S01]  /*15c20*/  F2FP.SATFINITE.E4M3.F32.PACK_AB_MERGE_C R153, R15, R153, R20 ;  /* 0x000000990f99723e */ /* 0x000fe20004807014 */
        /* <DEDUP_REMOVED lines=27> */
[----:B------:R-:W-:Y:S01]  /*15de0*/  F2FP.SATFINITE.E4M3.F32.PACK_AB_MERGE_C R162, R162, R158, RZ ;  /* 0x0000009ea2a2723e */ /* 0x000fe200048070ff */
[-C--:B------:R-:W-:Y:S01]  /*15df0*/  FMUL.FTZ R91, R91, R7.reuse ;  /* 0x000000075b5b7220 */ /* 0x080fe20000410000 */
[----:B------:R-:W-:Y:S01]  /*15e00*/  F2FP.SATFINITE.E4M3.F32.PACK_AB_MERGE_C R158, R4, R180, RZ ;  /* 0x000000b4049e723e */ /* 0x000fe200048070ff */
[----:B------:R-:W-:Y:S01]  /*15e10*/  FMUL.FTZ R94, R94, R7 ;  /* 0x000000075e5e7220 */ /* 0x000fe20000410000 */
[----:B------:R-:W-:Y:S01]  /*15e20*/  F2FP.SATFINITE.E4M3.F32.PACK_AB_MERGE_C R155, R21, R155, R162 ;  /* 0x0000009b159b723e */ /* 0x000fe200048070a2 */
[----:B------:R-:W-:Y:S01]  /*15e30*/  FMUL.FTZ R95, R95, R7 ;  /* 0x000000075f5f7220 */ /* 0x000fe20000410000 */
[----:B------:R-:W3:Y:S01]  /*15e40*/  MUFU.EX2 R174, R174 ;  /* 0x000000ae00ae7308 */ /* 0x000ee20000000800 */
[----:B----4-:R-:W-:-:S01]  /*15e50*/  FADD.FTZ R3, R159, R0 ;  /* 0x000000009f037221 */ /* 0x010fc20000010000 */
[----:B------:R-:W-:Y:S01]  /*15e60*/  F2FP.SATFINITE.E4M3.F32.PACK_AB_MERGE_C R158, R177, R176, R158 ;  /* 0x000000b0b19e723e */ /* 0x000fe2000480709e */
        /* <DEDUP_REMOVED lines=22> */
[C---:B----4-:R-:W-:Y:S01]  /*15fd0*/  F2FP.SATFINITE.E4M3.F32.PACK_AB_MERGE_C R157, R175.reuse, R174, RZ ;  /* 0x000000aeaf9d723e */ /* 0x050fe200048070ff */
[----:B------:R-:W-:Y:S01]  /*15fe0*/  FADD.FTZ R175, R175, R0 ;  /* 0x00000000afaf7221 */ /* 0x000fe20000010000 */
[----:B------:R-:W-:-:S01]  /*15ff0*/  FADD.FTZ R0, R176, R173 ;  /* 0x000000adb0007221 */ /* 0x000fc20000010000 */
[----:B------:R-:W-:Y:S01]  /*16000*/  FMUL.FTZ R131, R131, R7 ;  /* 0x0000000783837220 */ /* 0x000fe20000410000 */
[----:B------:R-:W-:Y:S01]  /*16010*/  F2FP.SATFINITE.E4M3.F32.PACK_AB_MERGE_C R157, R160, R159, R157 ;  /* 0x0000009fa09d723e */ /* 0x000fe2000480709d */
[----:B------:R-:W-:Y:S01]  /*16020*/  FMUL.FTZ R134, R134, R7 ;  /* 0x0000000786867220 */ /* 0x000fe20000410000 */
[----:B------:R-:W-:-:S01]  /*16030*/  FADD.FTZ R177, R177, R0 ;  /* 0x00000000b1b17221 */ /* 0x000fc20000010000 */
[----:B------:R-:W4:Y:S01]  /*16040*/  MUFU.EX2 R182, R182 ;  /* 0x000000b600b67308 */ /* 0x000f220000000800 */
[----:B-----5:R-:W-:-:S01]  /*16050*/  FADD.FTZ R0, R178, R175 ;  /* 0x000000afb2007221 */ /* 0x020fc20000010000 */
[----:B------:R-:W-:Y:S01]  /*16060*/  FMUL.FTZ R135, R135, R7 ;  /* 0x0000000787877220 */ /* 0x000fe20000410000 */
[----:B------:R-:W-:-:S01]  /*16070*/  FADD.FTZ R177, R180, R177 ;  /* 0x000000b1b4b17221 */ /* 0x000fc20000010000 */
[-C--:B------:R-:W-:Y:S01]  /*16080*/  FMUL.FTZ R138, R138, R7.reuse ;  /* 0x000000078a8a7220 */ /* 0x080fe20000410000 */
[-C--:B------:R-:W-:Y:S01]  /*16090*/  FMUL.FTZ R139, R139, R7.reuse ;  /* 0x000000078b8b7220 */ /* 0x080fe20000410000 */
[----:B------:R-:W-:Y:S01]  /*160a0*/  FMUL.FTZ R142, R142, R7 ;  /* 0x000000078e8e7220 */ /* 0x000fe20000410000 */
[----:B------:R-:W-:-:S01]  /*160b0*/  FADD.FTZ R3, R4, R177 ;  /* 0x000000b104037221 */ /* 0x000fc20000010000 */
[----:B------:R-:W5:Y:S01]  /*160c0*/  MUFU.EX2 R9, R9 ;  /* 0x0000000900097308 */ /* 0x000f620000000800 */
[----:B---3--:R-:W-:-:S01]  /*160d0*/  FADD.FTZ R161, R179, R0 ;  /* 0x00000000b3a17221 */ /* 0x008fc20000010000 */
[-C--:B------:R-:W-:Y:S01]  /*160e0*/  FMUL.FTZ R143, R143, R7.reuse ;  /* 0x000000078f8f7220 */ /* 0x080fe20000410000 */
[-C--:B------:R-:W-:Y:S01]  /*160f0*/  FMUL.FTZ R146, R146, R7.reuse ;  /* 0x0000000792927220 */ /* 0x080fe20000410000 */
[-C--:B------:R-:W-:Y:S01]  /*16100*/  FMUL.FTZ R147, R147, R7.reuse ;  /* 0x0000000793937220 */ /* 0x080fe20000410000 */
[-C--:B------:R-:W-:Y:S01]  /*16110*/  FMUL.FTZ R150, R150, R7.reuse ;  /* 0x0000000796967220 */ /* 0x080fe20000410000 */
[----:B------:R-:W-:Y:S01]  /*16120*/  FMUL.FTZ R151, R151, R7 ;  /* 0x0000000797977220 */ /* 0x000fe20000410000 */
[----:B----4-:R-:W-:-:S01]  /*16130*/  FADD.FTZ R0, R182, R161 ;  /* 0x000000a1b6007221 */ /* 0x010fc20000010000 */
[----:B-----5:R-:W-:-:S03]  /*16140*/  F2FP.SATFINITE.E4M3.F32.PACK_AB_MERGE_C R182, R9, R182, RZ ;  /* 0x000000b609b6723e */ /* 0x020fc600048070ff */
[----:B------:R-:W-:Y:S01]  /*16150*/  FADD.FTZ R0, R9, R0 ;  /* 0x0000000009007221 */ /* 0x000fe20000010000 */
[----:B------:R-:W-:Y:S01]  /*16160*/  F2FP.SATFINITE.E4M3.F32.PACK_AB_MERGE_C R159, R179, R178, R182 ;  /* 0x000000b2b39f723e */ /* 0x000fe200048070b6 */
[----:B------:R-:W-:Y:S06]  /*16170*/  @!P0 BRA `(.L_x_1891) ;  /* 0x0000000000048947 */ /* 0x000fec0003800000 */
[----:B------:R-:W-:Y:S01]  /*16180*/  BPT.TRAP 0x1 ;  /* 0x000000040000795c */ /* 0x000fe20000300000 */
.L_x_1891:
[----:B------:R3:W4:Y:S01]  /*16190*/  SYNCS.PHASECHK.TRANS64.TRYWAIT P2, [R12+URZ+0x28450], R11 ;  /* 0x0284500b0c0075a7 */ /* 0x000722000804017f */
[----:B------:R-:W-:Y:S05]  /*161a0*/  @!P0 BRA `(.L_x_1892) ;  /* 0x0000000000048947 */ /* 0x000fea0003800000 */
[----:B------:R-:W-:Y:S01]  /*161b0*/  BPT.TRAP 0x1 ;  /* 0x000000040000795c */ /* 0x000fe20000300000 */
.L_x_1892:
[----:B------:R-:W-:Y:S01]  /*161c0*/  BSSY B0, `(.L_x_1893) ;  /* 0x0000006000007945 */ /* 0x000fe20003800000 */
[----:B------:R-:W-:Y:S01]  /*161d0*/  LEA R8, R185, UR43, 0xa ;  /* 0x0000002bb9087c11 */ /* 0x000fe2000f8e50ff */
[----:B------:R-:W-:Y:S02]  /*161e0*/  IMAD.MOV.U32 R9, RZ, RZ, -0x7fffffe0 ;  /* 0x80000020ff097424 */ /* 0x000fe400078e00ff */
[----:B----4-:R-:W-:Y:S05]  /*161f0*/  @P2 BRA `(.L_x_1894) ;  /* 0x0000000000082947 */ /* 0x010fea0003800000 */
[----:B------:R-:W4:Y:S02]  /*16200*/  SYNCS.PHASECHK.TRANS64.TRYWAIT P2, [R12+URZ+0x28450], R11 ;  /* 0x0284500b0c0075a7 */ /* 0x000f24000804017f */
[----:B----4-:R-:W-:Y:S05]  /*16210*/  @!P2 BRA `(.L_x_1895) ;  /* 0x000001200010a947 */ /* 0x010fea0003800000 */
.L_x_1894:
[----:B------:R-:W-:Y:S05]  /*16220*/  BSYNC B0 ;  /* 0x0000000000007941 */ /* 0x000fea0003800000 */
.L_x_1893:
[----:B------:R-:W5:Y:S01]  /*16230*/  S2R R4, SR_TID.X ;  /* 0x0000000000047919 */ /* 0x000f620000002100 */
[----:B------:R-:W-:Y:S05]  /*16240*/  WARPSYNC.ALL ;  /* 0x0000000000007948 */ /* 0x000fea0003800000 */
[C---:B------:R-:W-:Y:S02]  /*16250*/  R2UR UR6, R8.reuse ;  /* 0x00000000080672ca */ /* 0x040fe400000e0000 */
[----:B------:R-:W-:Y:S01]  /*16260*/  R2UR UR7, R9 ;  /* 0x00000000090772ca */ /* 0x000fe200000e0000 */
[----:B------:R-:W-:Y:S01]  /*16270*/  IMAD.MOV.U32 R9, RZ, RZ, -0x7fffffe0 ;  /* 0x80000020ff097424 */ /* 0x000fe200078e00ff */
[----:B------:R-:W-:-:S02]  /*16280*/  IADD3 R8, R8, 0x2, RZ ;  /* 0x0000000208087810 */ /* 0x000fc40007ffe0ff */
[----:B-----5:R-:W-:-:S05]  /*16290*/  SHF.R.U32.HI R4, RZ, 0x7, R4 ;  /* 0x00000007ff047819 */ /* 0x020fca0000011604 */
[----:B------:R-:W-:-:S05]  /*162a0*/  VIADD R4, R4, 0x8 ;  /* 0x0000000804047836 */ /* 0x000fca0000000000 */
[----:B------:R0:W-:Y:S06]  /*162b0*/  BAR.SYNC.DEFER_BLOCKING R4, 0x100 ;  /* 0x000400040000751d */ /* 0x0001ec0000010000 */
[----:B------:R-:W-:-:S06]  /*162c0*/  WARPGROUP.ARRIVE ;  /* 0x00000000000079c5 */ /* 0x000fcc0000000000 */
        /* <DEDUP_REMOVED lines=10> */
.L_x_1896:
[----:B------:R-:W-:Y:S01]  /*16370*/  ISETP.GT.AND P2, PT, R6, R10, PT ;  /* 0x0000000a0600720c */ /* 0x000fe20003f44270 */
[----:B-1-34-:R-:W-:Y:S02]  /*16380*/  VIADD R12, R12, 0x28460 ;  /* 0x000284600c0c7836 */ /* 0x01afe40000000000 */
[----:B------:R-:W-:Y:S02]  /*16390*/  IMAD.U32 R7, RZ, RZ, UR39 ;  /* 0x00000027ff077e24 */ /* 0x000fe4000f8e00ff */
[----:B------:R-:W-:Y:S02]  /*163a0*/  VIADD R6, R6, 0xffffffff ;  /* 0xffffffff06067836 */ /* 0x000fe40000000000 */
[----:B------:R-:W-:Y:S01]  /*163b0*/  IMAD.MOV.U32 R4, RZ, RZ, R13 ;  /* 0x000000ffff047224 */ /* 0x000fe200078e000d */
[----:B------:R-:W-:Y:S01]  /*163c0*/  PRMT R12, R7, 0x654, R12 ;  /* 0x00000654070c7816 */ /* 0x000fe2000000000c */
[----:B------:R-:W-:-:S03]  /*163d0*/  IMAD.MOV.U32 R7, RZ, RZ, R14 ;  /* 0x000000ffff077224 */ /* 0x000fc600078e000e */
[----:B------:R0:W-:Y:S01]  /*163e0*/  SYNCS.ARRIVE.TRANS64.RED.A1T0 RZ, [R12+URZ], RZ ;  /* 0x000000ff0cff79a7 */ /* 0x0001e2000810043f */
[----:B------:R-:W-:Y:S05]  /*163f0*/  @P2 BRA `(.L_x_1897) ;  /* 0xffffffd800a82947 */ /* 0x000fea000383ffff */
[----:B------:R-:W-:Y:S02]  /*16400*/  IMAD.MOV.U32 R7, RZ, RZ, R14 ;  /* 0x000000ffff077224 */ /* 0x000fe400078e000e */
[----:B------:R-:W-:-:S07]  /*16410*/  IMAD.MOV.U32 R4, RZ, RZ, R13 ;  /* 0x000000ffff047224 */ /* 0x000fce00078e000d */
.L_x_1877:
[----:B------:R-:W1:Y:S01]  /*16420*/  LDC R8, c[0x0][0x448] ;  /* 0x00011200ff087b82 */ /* 0x000e620000000800 */
[----:B------:R-:W-:-:S07]  /*16430*/  IADD3 R11, R192, 0x1, -R190 ;  /* 0x00000001c00b7810 */ /* 0x000fce0007ffe8be */
[----:B0-----:R-:W0:Y:S01]  /*16440*/  LDC R12, c[0x0][0x9e4] ;  /* 0x00027900ff0c7b82 */ /* 0x001e220000000800 */
[----:B-1----:R-:W-:Y:S01]  /*16450*/  ISETP.NE.AND P4, PT, R8, 0x1, PT ;  /* 0x000000010800780c */ /* 0x002fe20003f85270 */
[----:B------:R-:W-:Y:S01]  /*16460*/  VIADD R8, R202, 0x7f ;  /* 0x0000007fca087836 */ /* 0x000fe20000000000 */
[----:B0-----:R-:W-:-:S11]  /*16470*/  ISETP.GE.AND P5, PT, R12, 0x1, PT ;  /* 0x000000010c00780c */ /* 0x001fd60003fa6270 */
[----:B------:R-:W0:Y:S08]  /*16480*/  @P4 LDC R9, c[0x0][0x44c] ;  /* 0x00011300ff094b82 */ /* 0x000e300000000800 */
[----:B------:R-:W1:Y:S01]  /*16490*/  @P4 LDC R10, c[0x0][0x450] ;  /* 0x00011400ff0a4b82 */ /* 0x000e620000000800 */
[----:B0-----:R-:W-:-:S05]  /*164a0*/  @P4 IMAD.HI.U32 R9, R8, R9, RZ ;  /* 0x0000000908094227 */ /* 0x001fca00078e00ff */
[----:B-1----:R-:W-:-:S04]  /*164b0*/  @P4 SHF.R.U32.HI R8, RZ, R10, R9 ;  /* 0x0000000aff084219 */ /* 0x002fc80000011609 */
[----:B------:R-:W-:-:S05]  /*164c0*/  IADD3 R8, R11, R8, RZ ;  /* 0x000000080b087210 */ /* 0x000fca0007ffe0ff */
[----:B------:R-:W-:Y:S01]  /*164d0*/  VIADD R10, R8, -UR38 ;  /* 0x80000026080a7c36 */ /* 0x000fe20008000000 */
[----:B------:R-:W-:Y:S06]  /*164e0*/  @!P5 BRA `(.L_x_1898) ;  /* 0x000000000048d947 */ /* 0x000fec0003800000 */
[----:B------:R-:W-:Y:S01]  /*164f0*/  IMAD.MOV.U32 R11, RZ, RZ, R8 ;  /* 0x000000ffff0b7224 */ /* 0x000fe200078e0008 */
[----:B------:R-:W-:Y:S04]  /*16500*/  BSSY B0, `(.L_x_1899) ;  /* 0x000000e000007945 */ /* 0x000fe80003800000 */
[----:B------:R-:W-:-:S13]  /*16510*/  ISETP.GT.AND P1, PT, R11, -0x1, PT ;  /* 0xffffffff0b00780c */ /* 0x000fda0003f24270 */
        /* <DEDUP_REMOVED lines=8> */
.L_x_1900:
[----:B------:R-:W-:-:S13]  /*165a0*/  ISETP.NE.AND P1, PT, R12, 0x1, PT ;  /* 0x000000010c00780c */ /* 0x000fda0003f25270 */
[----:B------:R-:W0:Y:S02]  /*165b0*/  @P1 LDC.64 R8, c[0x0][0x9e8] ;  /* 0x00027a00ff081b82 */ /* 0x000e240000000a00 */
[----:B0-----:R-:W-:-:S05]  /*165c0*/  @P1 IMAD.HI.U32 R8, R11, R8, RZ ;  /* 0x000000080b081227 */ /* 0x001fca00078e00ff */
[----:B------:R-:W-:-:S07]  /*165d0*/  @P1 SHF.R.U32.HI R11, RZ, R9, R8 ;  /* 0x00000009ff0b1219 */ /* 0x000fce0000011608 */
.L_x_1901:
[----:B------:R-:W-:Y:S05]  /*165e0*/  BSYNC B0 ;  /* 0x0000000000007941 */ /* 0x000fea0003800000 */
.L_x_1899:
[----:B------:R-:W-:-:S05]  /*165f0*/  IMAD R11, R11, R12, RZ ;  /* 0x0000000c0b0b7224 */ /* 0x000fca00078e02ff */
[----:B------:R-:W-:-:S07]  /*16600*/  VIMNMX R10, R10, R11, !PT ;  /* 0x0000000b0a0a7248 */ /* 0x000fce0007fe0100 */
.L_x_1898:
[----:B------:R-:W-:-:S05]  /*16610*/  VIADD R10, R10, 0x3f ;  /* 0x0000003f0a0a7836 */ /* 0x000fca0000000000 */
[----:B------:R-:W-:-:S04]  /*16620*/  SHF.R.S32.HI R9, RZ, 0x1f, R10 ;  /* 0x0000001fff097819 */ /* 0x000fc8000001140a */
[----:B------:R-:W-:-:S04]  /*16630*/  LEA.HI R9, R9, R10, RZ, 0x6 ;  /* 0x0000000a09097211 */ /* 0x000fc800078f30ff */
[----:B------:R-:W-:-:S04]  /*16640*/  SHF.R.S32.HI R9, RZ, 0x6, R9 ;  /* 0x00000006ff097819 */ /* 0x000fc80000011409 */
[----:B------:R-:W-:-:S04]  /*16650*/  VIMNMX R8, R208, R9, !PT ;  /* 0x00000009d0087248 */ /* 0x000fc80007fe0100 */
[----:B------:R-:W-:-:S13]  /*16660*/  ISETP.GE.AND P1, PT, R6, R8, PT ;  /* 0x000000080600720c */ /* 0x000fda0003f26270 */
[----:B------:R-:W-:Y:S05]  /*16670*/  @!P1 BRA `(.L_x_1902) ;  /* 0x0000001800c09947 */ /* 0x000fea0003800000 */
[----:B------:R-:W-:Y:S02]  /*16680*/  IMAD.MOV.U32 R11, RZ, RZ, R7 ;  /* 0x000000ffff0b7224 */ /* 0x000fe400078e0007 */
[----:B------:R-:W-:Y:S02]  /*16690*/  IMAD.MOV.U32 R13, RZ, RZ, R4 ;  /* 0x000000ffff0d7224 */ /* 0x000fe400078e0004 */
[----:B------:R-:W-:-:S07]  /*166a0*/  IMAD.MOV.U32 R9, RZ, RZ, R6 ;  /* 0x000000ffff097224 */ /* 0x000fce00078e0006 */
.L_x_1914:
[----:B------:R-:W-:Y:S01]  /*166b0*/  VIADD R185, R185, 0x1 ;  /* 0x00000001b9b97836 */ /* 0x000fe20000000000 */
[----:B------:R-:W-:Y:S05]  /*166c0*/  YIELD ;  /* 0x0000000000007946 */ /* 0x000fea0003800000 */
[----:B------:R-:W-:Y:S01]  /*166d0*/  ISETP.NE.AND P1, PT, R185, 0x2, PT ;  /* 0x00000002b900780c */ /* 0x000fe20003f25270 */
[----:B------:R-:W-:Y:S02]  /*166e0*/  IMAD.MOV.U32 R7, RZ, RZ, R9 ;  /* 0x000000ffff077224 */ /* 0x000fe400078e0009 */
[----:B------:R-:W-:Y:S01]  /*166f0*/  VIADD R9, R9, 0xffffffff ;  /* 0xffffffff09097836 */ /* 0x000fe20000000000 */
[----:B--23--:R-:W-:-:S02]  /*16700*/  SEL R5, RZ, 0x1, P1 ;  /* 0x00000001ff057807 */ /* 0x00cfc40000800000 */
[----:B------:R-:W-:Y:S02]  /*16710*/  SEL R10, R185, RZ, P1 ;  /* 0x000000ffb90a7207 */ /* 0x000fe40000800000 */
[----:B------:R-:W-:Y:S02]  /*16720*/  ISETP.GT.AND P1, PT, R7, R8, PT ;  /* 0x000000080700720c */ /* 0x000fe40003f24270 */
[----:B------:R-:W-:Y:S02]  /*16730*/  LOP3.LUT R188, R188, R5, RZ, 0x3c, !PT ;  /* 0x00000005bcbc7212 */ /* 0x000fe400078e3cff */
[----:B------:R-:W-:Y:S01]  /*16740*/  MOV R185, R10 ;  /* 0x0000000a00b97202 */ /* 0x000fe20000000f00 */
[----:B0-----:R-:W-:Y:S08]  /*16750*/  @!P0 BRA `(.L_x_1903) ;  /* 0x0000000000048947 */ /* 0x001ff00003800000 */
[----:B------:R-:W-:Y:S01]  /*16760*/  BPT.TRAP 0x1 ;  /* 0x000000040000795c */ /* 0x000fe20000300000 */
.L_x_1903:
[----:B------:R-:W-:Y:S01]  /*16770*/  IMAD R12, R185, 0x8, R184 ;  /* 0x00000008b90c7824 */ /* 0x000fe200078e02b8 */
[----:B------:R-:W-:-:S04]  /*16780*/  SHF.L.U32 R6, R188, 0x1f, RZ ;  /* 0x0000001fbc067819 */ /* 0x000fc800000006ff */
[----:B------:R0:W1:Y:S01]  /*16790*/  SYNCS.PHASECHK.TRANS64.TRYWAIT P2, [R12+URZ+0x28430], R6 ;  /* 0x028430060c0075a7 */ /* 0x000062000804017f */
[----:B------:R-:W-:Y:S05]  /*167a0*/  @!P0 BRA `(.L_x_1904) ;  /* 0x0000000000048947 */ /* 0x000fea0003800000 */
[----:B------:R-:W-:Y:S01]  /*167b0*/  BPT.TRAP 0x1 ;  /* 0x000000040000795c */ /* 0x000fe20000300000 */
.L_x_1904:
[----:B------:R-:W-:Y:S01]  /*167c0*/  LEA R4, R185, UR60, 0xa ;  /* 0x0000003cb9047c11 */ /* 0x000fe2000f8e50ff */
[----:B------:R-:W-:-:S04]  /*167d0*/  IMAD.MOV.U32 R5, RZ, RZ, 0x40000040 ;  /* 0x40000040ff057424 */ /* 0x000fc800078e00ff */
[C---:B------:R-:W-:Y:S02]  /*167e0*/  VIADD R14, R4.reuse, 0x2 ;  /* 0x00000002040e7836 */ /* 0x040fe40000000000 */
[----:B------:R-:W-:Y:S01]  /*167f0*/  VIADD R7, R4, 0x4 ;  /* 0x0000000404077836 */ /* 0x000fe20000000000 */
[----:B-1----:R-:W-:Y:S06]  /*16800*/  @P2 BRA `(.L_x_1905) ;  /* 0x0000000000082947 */ /* 0x002fec0003800000 */
[----:B------:R-:W1:Y:S02]  /*16810*/  SYNCS.PHASECHK.TRANS64.TRYWAIT P2, [R12+URZ+0x28430], R6 ;  /* 0x028430060c0075a7 */ /* 0x000e64000804017f */
[----:B-1----:R-:W-:Y:S05]  /*16820*/  @!P2 BRA `(.L_x_1906) ;  /* 0x0000011800a0a947 */ /* 0x002fea0003800000 */
.L_x_1905:
[----:B------:R-:W-:Y:S05]  /*16830*/  WARPSYNC.ALL ;  /* 0x0000000000007948 */ /* 0x000fea0003800000 */
[C---:B------:R-:W-:Y:S01]  /*16840*/  R2UR UR10, R4.reuse ;  /* 0x00000000040a72ca */ /* 0x040fe200000e0000 */
[----:B------:R-:W-:Y:S01]  /*16850*/  VIADD R152, R4, 0x204 ;  /* 0x0000020404987836 */ /* 0x000fe20000000000 */
[----:B------:R-:W-:Y:S01]  /*16860*/  R2UR UR11, R5 ;  /* 0x00000000050b72ca */ /* 0x000fe200000e0000 */
[----:B------:R-:W-:Y:S01]  /*16870*/  IMAD.MOV.U32 R153, RZ, RZ, 0x40000040 ;  /* 0x40000040ff997424 */ /* 0x000fe200078e00ff */
[----:B------:R-:W-:Y:S01]  /*16880*/  R2UR UR8, R200 ;  /* 0x00000000c80872ca */ /* 0x000fe200000e0000 */
[----:B------:R-:W-:Y:S01]  /*16890*/  IMAD.MOV.U32 R15, RZ, RZ, 0x40000040 ;  /* 0x40000040ff0f7424 */ /* 0x000fe200078e00ff */
[----:B------:R-:W-:Y:S01]  /*168a0*/  R2UR UR9, R201 ;  /* 0x00000000c90972ca */ /* 0x000fe200000e0000 */
[----:B------:R-:W-:Y:S01]  /*168b0*/  VIADD R20, R4, 0x6 ;  /* 0x0000000604147836 */ /* 0x000fe20000000000 */
[----:B------:R-:W-:Y:S01]  /*168c0*/  R2UR UR30, R152 ;  /* 0x00000000981e72ca */ /* 0x000fe200000e0000 */
[----:B------:R-:W-:Y:S01]  /*168d0*/  IMAD.MOV.U32 R21, RZ, RZ, 0x40000040 ;  /* 0x40000040ff157424 */ /* 0x000fe200078e00ff */
        /* <DEDUP_REMOVED lines=8> */
[----:B------:R-:W-:Y:S01]  /*16960*/  UMOV UR20, UR52 ;  /* 0x0000003400147c82 */ /* 0x000fe20008000000 */
        /* <DEDUP_REMOVED lines=12> */
[----:B------:R-:W-:Y:S01]  /*16a30*/  UMOV UR29, UR45 ;  /* 0x0000002d001d7c82 */ /* 0x000fe20008000000 */
[----:B------:R-:W-:Y:S01]  /*16a40*/  R2UR UR19, R21 ;  /* 0x00000000151372ca */ /* 0x000fe200000e0000 */
[----:B------:R-:W-:Y:S01]  /*16a50*/  IMAD.MOV.U32 R5, RZ, RZ, 0x40000040 ;  /* 0x40000040ff057424 */ /* 0x000fe200078e00ff */
[----:B------:R-:W-:Y:S01]  /*16a60*/  R2UR UR22, R14 ;  /* 0x000000000e1672ca */ /* 0x000fe200000e0000 */
[----:B------:R-:W-:Y:S01]  /*16a70*/  UMOV UR32, UR40 ;  /* 0x0000002800207c82 */ /* 0x000fe20008000000 */
[----:B------:R-:W-:Y:S01]  /*16a80*/  R2UR UR23, R15 ;  /* 0x000000000f1772ca */ /* 0x000fe200000e0000 */
[----:B------:R-:W-:Y:S01]  /*16a90*/  UMOV UR33, UR41 ;  /* 0x0000002900217c82 */ /* 0x000fe20008000000 */
[C---:B------:R-:W-:Y:S01]  /*16aa0*/  IADD3 R20, R4.reuse, 0x202, RZ ;  /* 0x0000020204147810 */ /* 0x040fe20007ffe0ff */
[----:B------:R-:W-:Y:S01]  /*16ab0*/  VIADD R4, R4, 0x206 ;  /* 0x0000020604047836 */ /* 0x000fe20000000000 */
[----:B------:R-:W-:Y:S01]  /*16ac0*/  R2UR UR27, R21 ;  /* 0x00000000151b72ca */ /* 0x000fe200000e0000 */
[----:B------:R-:W2:Y:S01]  /*16ad0*/  S2R R224, SR_TID.X ;  /* 0x0000000000e07919 */ /* 0x000ea20000002100 */
[----:B------:R-:W-:-:S02]  /*16ae0*/  R2UR UR26, R20 ;  /* 0x00000000141a72ca */ /* 0x000fc400000e0000 */
[----:B------:R-:W-:Y:S02]  /*16af0*/  R2UR UR34, R4 ;  /* 0x00000000042272ca */ /* 0x000fe400000e0000 */
        /* <DEDUP_REMOVED lines=28> */
.L_x_1907:
[----:B------:R-:W-:Y:S01]  /*16cc0*/  FMNMX.FTZ R4, R152, R13, !PT ;  /* 0x0000000d98047209 */ /* 0x000fe20007810000 */
[----:B------:R-:W-:Y:S02]  /*16cd0*/  VIADD R15, R12, 0x28440 ;  /* 0x000284400c0f7836 */ /* 0x000fe40000000000 */
[----:B------:R-:W-:Y:S01]  /*16ce0*/  IMAD.U32 R20, RZ, RZ, UR39 ;  /* 0x00000027ff147e24 */ /* 0x000fe2000f8e00ff */
[----:B------:R-:W-:-:S04]  /*16cf0*/  FMNMX.FTZ R4, R153, R4, !PT ;  /* 0x0000000499047209 */ /* 0x000fc80007810000 */
[----:B------:R-:W-:Y:S02]  /*16d00*/  FMNMX.FTZ R4, R156, R4, !PT ;  /* 0x000000049c047209 */ /* 0x000fe40007810000 */
[----:B------:R-:W-:Y:S02]  /*16d10*/  PRMT R15, R20, 0x654, R15 ;  /* 0x00000654140f7816 */ /* 0x000fe4000000000f */
[----:B------:R-:W-:Y:S02]  /*16d20*/  FMNMX.FTZ R4, R157, R4, !PT ;  /* 0x000000049d047209 */ /* 0x000fe40007810000 */
[----:B------:R3:W-:Y:S02]  /*16d30*/  SYNCS.ARRIVE.TRANS64.RED.A1T0 RZ, [R15+URZ], RZ ;  /* 0x000000ff0fff79a7 */ /* 0x0007e4000810043f */
        /* <DEDUP_REMOVED lines=12> */
[----:B------:R-:W4:Y:S02]  /*16e00*/  SHFL.BFLY PT, R7, R4, 0x2, 0x1f ;  /* 0x0c401f0004077f89 */ /* 0x000f2400000e0000 */
[----:B----4-:R-:W-:-:S05]  /*16e10*/  FMNMX.FTZ R4, R4, R7, !PT ;  /* 0x0000000704047209 */ /* 0x010fca0007810000 */
[----:B------:R-:W4:Y:S02]  /*16e20*/  SHFL.BFLY PT, R7, R4, 0x1, 0x1f ;  /* 0x0c201f0004077f89 */ /* 0x000f2400000e0000 */
[----:B----4-:R-:W-:-:S05]  /*16e30*/  FMNMX.FTZ R4, R4, R7, !PT ;  /* 0x0000000704047209 */ /* 0x010fca0007810000 */
[----:B------:R-:W-:Y:S01]  /*16e40*/  FFMA.FTZ R7, R2, R4, -8 ;  /* 0xc100000002077423 */ /* 0x000fe20000010004 */
[----:B------:R-:W-:-:S03]  /*16e50*/  FADD.FTZ R13, -R4, R13 ;  /* 0x0000000d040d7221 */ /* 0x000fc60000010100 */
[C-C-:B------:R-:W-:Y:S01]  /*16e60*/  FFMA.FTZ R152, R2.reuse, R152, -R7.reuse ;  /* 0x0000009802987223 */ /* 0x140fe20000010807 */
[----:B------:R-:W-:-:S01]  /*16e70*/  FFMA.FTZ R153, R2, R153, -R7 ;  /* 0x0000009902997223 */ /* 0x000fc20000010807 */
        /* <DEDUP_REMOVED lines=14> */
[----:B------:R-:W-:Y:S01]  /*16f60*/  FMNMX.FTZ R7, R154, R11, !PT ;  /* 0x0000000b9a077209 */ /* 0x000fe20007810000 */
[----:B------:R-:W-:Y:S01]  /*16f70*/  FMUL.FTZ R13, R2, R13 ;  /* 0x0000000d020d7220 */ /* 0x000fe20000410000 */
[----:B------:R-:W-:Y:S02]  /*16f80*/  MUFU.EX2 R152, R152 ;  /* 0x0000009800987308 */ /* 0x000fe40000000800 */
[----:B------:R-:W-:-:S04]  /*16f90*/  FMNMX.FTZ R7, R155, R7, !PT ;  /* 0x000000079b077209 */ /* 0x000fc80007810000 */
[----:B------:R-:W-:Y:S02]  /*16fa0*/  FMNMX.FTZ R7, R158, R7, !PT ;  /* 0x000000079e077209 */ /* 0x000fe40007810000 */
[----:B------:R-:W4:Y:S02]  /*16fb0*/  MUFU.EX2 R13, R13 ;  /* 0x0000000d000d7308 */ /* 0x000f240000000800 */
[----:B------:R-:W-:-:S04]  /*16fc0*/  FMNMX.FTZ R7, R159, R7, !PT ;  /* 0x000000079f077209 */ /* 0x000fc80007810000 */
[----:B------:R-:W-:Y:S02]  /*16fd0*/  FMNMX.FTZ R7, R162, R7, !PT ;  /* 0x00000007a2077209 */ /* 0x000fe40007810000 */
[----:B------:R-:W5:Y:S02]  /*16fe0*/  MUFU.EX2 R153, R153 ;  /* 0x0000009900997308 */ /* 0x000f640000000800 */
[----:B------:R-:W-:-:S04]  /*16ff0*/  FMNMX.FTZ R7, R163, R7, !PT ;  /* 0x00000007a3077209 */ /* 0x000fc80007810000 */
[----:B------:R-:W-:Y:S02]  /*17000*/  FMNMX.FTZ R7, R166, R7, !PT ;  /* 0x00000007a6077209 */ /* 0x000fe40007810000 */
[----:B------:R-:W0:Y:S01]  /*17010*/  MUFU.EX2 R156, R156 ;  /* 0x0000009c009c7308 */ /* 0x000e220000000800 */
[----:B----4-:R-:W-:-:S01]  /*17020*/  FFMA.FTZ R3, R13, R3, R152 ;  /* 0x000000030d037223 */ /* 0x010fc20000010098 */
[----:B------:R-:W-:Y:S01]  /*17030*/  FMNMX.FTZ R7, R167, R7, !PT ;  /* 0x00000007a7077209 */ /* 0x000fe20007810000 */
[-C--:B------:R-:W-:Y:S01]  /*17040*/  FMUL.FTZ R24, R24, R13.reuse ;  /* 0x0000000d18187220 */ /* 0x080fe20000410000 */
[-C--:B------:R-:W-:Y:S01]  /*17050*/  FMUL.FTZ R25, R25, R13.reuse ;  /* 0x0000000d19197220 */ /* 0x080fe20000410000 */
[----:B------:R-:W-:Y:S01]  /*17060*/  FMUL.FTZ R28, R28, R13 ;  /* 0x0000000d1c1c7220 */ /* 0x000fe20000410000 */
[----:B------:R-:W-:Y:S01]  /*17070*/  FMNMX.FTZ R7, R170, R7, !PT ;  /* 0x00000007aa077209 */ /* 0x000fe20007810000 */
[----:B------:R-:W-:Y:S01]  /*17080*/  FMUL.FTZ R29, R29, R13 ;  /* 0x0000000d1d1d7220 */ /* 0x000fe20000410000 */
[----:B------:R-:W4:Y:S01]  /*17090*/  MUFU.EX2 R157, R157 ;  /* 0x0000009d009d7308 */ /* 0x000f220000000800 */
[----:B-----5:R-:W-:-:S01]  /*170a0*/  FADD.FTZ R3, R153, R3 ;  /* 0x0000000399037221 */ /* 0x020fc20000010000 */
[----:B------:R-:W-:Y:S01]  /*170b0*/  FMNMX.FTZ R7, R171, R7, !PT ;  /* 0x00000007ab077209 */ /* 0x000fe20007810000 */
[-C--:B------:R-:W-:Y:S01]  /*170c0*/  FMUL.FTZ R32, R32, R13.reuse ;  /* 0x0000000d20207220 */ /* 0x080fe20000410000 */
[-C--:B------:R-:W-:Y:S01]  /*170d0*/  FMUL.FTZ R33, R33, R13.reuse ;  /* 0x0000000d21217220 */ /* 0x080fe20000410000 */
[----:B------:R-:W-:Y:S01]  /*170e0*/  FMUL.FTZ R36, R36, R13 ;  /* 0x0000000d24247220 */ /* 0x000fe20000410000 */
[----:B------:R-:W-:Y:S01]  /*170f0*/  FMNMX.FTZ R7, R174, R7, !PT ;  /* 0x00000007ae077209 */ /* 0x000fe20007810000 */
[----:B------:R-:W-:Y:S01]  /*17100*/  FMUL.FTZ R37, R37, R13 ;  /* 0x0000000d25257220 */ /* 0x000fe20000410000 */
[----:B------:R-:W5:Y:S01]  /*17110*/  MUFU.EX2 R160, R160 ;  /* 0x000000a000a07308 */ /* 0x000f620000000800 */
[----:B0-----:R-:W-:-:S01]  /*17120*/  FADD.FTZ R3, R156, R3 ;  /* 0x000000039c037221 */ /* 0x001fc20000010000 */
[----:B------:R-:W-:Y:S01]  /*17130*/  FMNMX.FTZ R7, R175, R7, !PT ;  /* 0x00000007af077209 */ /* 0x000fe20007810000 */
[-C--:B------:R-:W-:Y:S01]  /*17140*/  FMUL.FTZ R40, R40, R13.reuse ;  /* 0x0000000d28287220 */ /* 0x080fe20000410000 */
[-C--:B------:R-:W-:Y:S01]  /*17150*/  FMUL.FTZ R41, R41, R13.reuse ;  /* 0x0000000d29297220 */ /* 0x080fe20000410000 */
[----:B------:R-:W-:Y:S01]  /*17160*/  FMUL.FTZ R44, R44, R13 ;  /* 0x0000000d2c2c7220 */ /* 0x000fe20000410000 */
[----:B------:R-:W-:Y:S01]  /*17170*/  FMNMX.FTZ R7, R178, R7, !PT ;  /* 0x00000007b2077209 */ /* 0x000fe20007810000 */
[----:B------:R-:W-:Y:S01]  /*17180*/  FMUL.FTZ R45, R45, R13 ;  /* 0x0000000d2d2d7220 */ /* 0x000fe20000410000 */
[----:B------:R-:W0:Y:S01]  /*17190*/  MUFU.EX2 R161, R161 ;  /* 0x000000a100a17308 */ /* 0x000e220000000800 */
[----:B----4-:R-:W-:-:S01]  /*171a0*/  FADD.FTZ R3, R157, R3 ;  /* 0x000000039d037221 */ /* 0x010fc20000010000 */
[----:B------:R-:W-:Y:S01]  /*171b0*/  FMNMX.FTZ R7, R179, R7, !PT ;  /* 0x00000007b3077209 */ /* 0x000fe20007810000 */
[-C--:B------:R-:W-:Y:S01]  /*171c0*/  FMUL.FTZ R48, R48, R13.reuse ;  /* 0x0000000d30307220 */ /* 0x080fe20000410000 */
[----:B------:R-:W-:Y:S01]  /*171d0*/  F2FP.SATFINITE.E4M3.F32.PACK_AB_MERGE_C R156, R157, R156, RZ ;  /* 0x0000009c9d9c723e */ /* 0x000fe200048070ff */
[----:B------:R-:W-:Y:S01]  /*171e0*/  FMUL.FTZ R49, R49, R13 ;  /* 0x0000000d31317220 */ /* 0x000fe20000410000 */
[----:B------:R-:W-:Y:S01]  /*171f0*/  FMNMX.FTZ R7, R182, R7, !PT ;  /* 0x00000007b6077209 */ /* 0x000fe20007810000 */
[----:B------:R-:W-:Y:S01]  /*17200*/  FMUL.FTZ R52, R52, R13 ;  /* 0x0000000d34347220 */ /* 0x000fe20000410000 */
[----:B------:R-:W4:Y:S01]  /*17210*/  MUFU.EX2 R164, R164 ;  /* 0x000000a400a47308 */ /* 0x000f220000000800 */
[----:B-----5:R-:W-:-:S01]  /*17220*/  FADD.FTZ R3, R160, R3 ;  /* 0x00000003a0037221 */ /* 0x020fc20000010000 */
[----:B------:R-:W-:Y:S01]  /*17230*/  FMNMX.FTZ R14, R183, R7, !PT ;  /* 0x00000007b70e7209 */ /* 0x000fe20007810000 */
[-C--:B------:R-:W-:Y:S01]  /*17240*/  FMUL.FTZ R53, R53, R13.reuse ;  /* 0x0000000d35357220 */ /* 0x080fe20000410000 */
[----:B------:R-:W-:Y:S01]  /*17250*/  F2FP.SATFINITE.E4M3.F32.PACK_AB_MERGE_C R152, R153, R152, R156 ;  /* 0x000000989998723e */ /* 0x000fe2000480709c */
[-C--:B------:R-:W-:Y:S01]  /*17260*/  FMUL.FTZ R56, R56, R13.reuse ;  /* 0x0000000d38387220 */ /* 0x080fe20000410000 */
[----:B------:R-:W-:Y:S01]  /*17270*/  FMUL.FTZ R57, R57, R13 ;  /* 0x0000000d39397220 */ /* 0x000fe20000410000 */
[----:B------:R-:W5:Y:S01]  /*17280*/  SHFL.BFLY PT, R7, R14, 0x2, 0x1f ;  /* 0x0c401f000e077f89 */ /* 0x000f6200000e0000 */
[----:B------:R-:W1:Y:S01]  /*17290*/  MUFU.EX2 R165, R165 ;  /* 0x000000a500a57308 */ /* 0x000e620000000800 */
        /* <DEDUP_REMOVED lines=21> */
[----:B------:R-:W-:Y:S01]  /*173f0*/  FMUL.FTZ R92, R92, R13 ;  /* 0x0000000d5c5c7220 */ /* 0x000fe20000410000 */
[----:B-----5:R-:W-:Y:S01]  /*17400*/  FMNMX.FTZ R14, R14, R7, !PT ;  /* 0x000000070e0e7209 */ /* 0x020fe20007810000 */
[----:B------:R-:W1:Y:S01]  /*17410*/  MUFU.EX2 R172, R172 ;  /* 0x000000ac00ac7308 */ /* 0x000e620000000800 */
[----:B0-----:R-:W-:-:S01]  /*17420*/  FADD.FTZ R20, R168, R3 ;  /* 0x00000003a8147221 */ /* 0x001fc20000010000 */
[-C--:B------:R-:W-:Y:S01]  /*17430*/  FMUL.FTZ R93, R93, R13.reuse ;  /* 0x0000000d5d5d7220 */ /* 0x080fe20000410000 */
[-C--:B------:R-:W-:Y:S01]  /*17440*/  FMUL.FTZ R96, R96, R13.reuse ;  /* 0x0000000d60607220 */ /* 0x080fe20000410000 */
[----:B------:R-:W0:Y:S01]  /*17450*/  SHFL.BFLY PT, R7, R14, 0x1, 0x1f ;  /* 0x0c201f000e077f89 */ /* 0x000e2200000e0000 */
[-C--:B------:R-:W-:Y:S01]  /*17460*/  FMUL.FTZ R97, R97, R13.reuse ;  /* 0x0000000d61617220 */ /* 0x080fe20000410000 */
[-C--:B------:R-:W-:Y:S01]  /*17470*/  FMUL.FTZ R100, R100, R13.reuse ;  /* 0x0000000d64647220 */ /* 0x080fe20000410000 */
[----:B------:R-:W-:Y:S01]  /*17480*/  FMUL.FTZ R101, R101, R13 ;  /* 0x0000000d65657220 */ /* 0x000fe20000410000 */
[----:B------:R-:W5:Y:S01]  /*17490*/  MUFU.EX2 R173, R173 ;  /* 0x000000ad00ad7308 */ /* 0x000f620000000800 */
        /* <DEDUP_REMOVED lines=16> */
[----:B-----5:R-:W-:-:S01]  /*175a0*/  FADD.FTZ R3, R173, R20 ;  /* 0x00000014ad037221 */ /* 0x020fc20000010000 */
[----:B------:R-:W-:Y:S01]  /*175b0*/  F2FP.SATFINITE.E4M3.F32.PACK_AB_MERGE_C R156, R173, R172, RZ ;  /* 0x000000acad9c723e */ /* 0x000fe200048070ff */
[----:B------:R-:W-:Y:S01]  /*175c0*/  FMUL.FTZ R128, R128, R13 ;  /* 0x0000000d80807220 */ /* 0x000fe20000410000 */
[----:B0-----:R-:W-:Y:S01]  /*175d0*/  FMNMX.FTZ R7, R14, R7, !PT ;  /* 0x000000070e077209 */ /* 0x001fe20007810000 */
[-C--:B------:R-:W-:Y:S01]  /*175e0*/  FMUL.FTZ R129, R129, R13.reuse ;  /* 0x0000000d81817220 */ /* 0x080fe20000410000 */
[-C--:B------:R-:W-:Y:S01]  /*175f0*/  FMUL.FTZ R132, R132, R13.reuse ;  /* 0x0000000d84847220 */ /* 0x080fe20000410000 */
[----:B------:R-:W-:Y:S01]  /*17600*/  FMUL.FTZ R133, R133, R13 ;  /* 0x0000000d85857220 */ /* 0x000fe20000410000 */
[----:B------:R-:W0:Y:S01]  /*17610*/  MUFU.EX2 R180, R180 ;  /* 0x000000b400b47308 */ /* 0x000e220000000800 */
[----:B------:R-:W-:-:S01]  /*17620*/  FFMA.FTZ R14, R2, R7, -8 ;  /* 0xc1000000020e7423 */ /* 0x000fc20000010007 */
[----:B------:R-:W-:Y:S01]  /*17630*/  FADD.FTZ R11, -R7, R11 ;  /* 0x0000000b070b7221 */ /* 0x000fe20000010100 */
[----:B----4-:R-:W-:-:S01]  /*17640*/  FADD.FTZ R20, R176, R3 ;  /* 0x00000003b0147221 */ /* 0x010fc20000010000 */
[----:B------:R-:W-:Y:S01]  /*17650*/  FMUL.FTZ R136, R136, R13 ;  /* 0x0000000d88887220 */ /* 0x000fe20000410000 */
[----:B------:R-:W-:-:S01]  /*17660*/  FFMA.FTZ R154, R2, R154, -R14 ;  /* 0x0000009a029a7223 */ /* 0x000fc2000001080e */
[C---:B------:R-:W-:Y:S01]  /*17670*/  FMUL.FTZ R11, R2.reuse, R11 ;  /* 0x0000000b020b7220 */ /* 0x040fe20000410000 */
[----:B------:R-:W-:-:S01]  /*17680*/  FFMA.FTZ R155, R2, R155, -R14 ;  /* 0x0000009b029b7223 */ /* 0x000fc2000001080e */
[C-C-:B------:R-:W-:Y:S01]  /*17690*/  FFMA.FTZ R158, R2.reuse, R158, -R14.reuse ;  /* 0x0000009e029e7223 */ /* 0x140fe2000001080e */
[----:B------:R-:W-:-:S01]  /*176a0*/  FFMA.FTZ R159, R2, R159, -R14 ;  /* 0x0000009f029f7223 */ /* 0x000fc2000001080e */
[C-C-:B------:R-:W-:Y:S01]  /*176b0*/  FFMA.FTZ R162, R2.reuse, R162, -R14.reuse ;  /* 0x000000a202a27223 */ /* 0x140fe2000001080e */
        /* <DEDUP_REMOVED lines=8> */
[----:B------:R-:W4:Y:S01]  /*17740*/  MUFU.EX2 R11, R11 ;  /* 0x0000000b000b7308 */ /* 0x000f220000000800 */
[----:B------:R-:W-:-:S01]  /*17750*/  FFMA.FTZ R178, R2, R178, -R14 ;  /* 0x000000b202b27223 */ /* 0x000fc2000001080e */
[C-C-:B------:R-:W-:Y:S01]  /*17760*/  FFMA.FTZ R179, R2.reuse, R179, -R14.reuse ;  /* 0x000000b302b37223 */ /* 0x140fe2000001080e */
[----:B------:R-:W-:-:S01]  /*17770*/  FFMA.FTZ R182, R2, R182, -R14 ;  /* 0x000000b602b67223 */ /* 0x000fc2000001080e */
[----:B------:R-:W-:Y:S01]  /*17780*/  FFMA.FTZ R14, R2, R183, -R14 ;  /* 0x000000b7020e7223 */ /* 0x000fe2000001080e */
[----:B-1----:R-:W-:-:S01]  /*17790*/  FADD.FTZ R21, R177, R20 ;  /* 0x00000014b1157221 */ /* 0x002fc20000010000 */
[-C--:B------:R-:W-:Y:S01]  /*177a0*/  FMUL.FTZ R137, R137, R13.reuse ;  /* 0x0000000d89897220 */ /* 0x080fe20000410000 */
[----:B------:R-:W-:Y:S01]  /*177b0*/  FMUL.FTZ R140, R140, R13 ;  /* 0x0000000d8c8c7220 */ /* 0x000fe20000410000 */
[----:B------:R-:W1:Y:S01]  /*177c0*/  MUFU.EX2 R155, R155 ;  /* 0x0000009b009b7308 */ /* 0x000e620000000800 */
[----:B0-----:R-:W-:-:S01]  /*177d0*/  FADD.FTZ R20, R180, R21 ;  /* 0x00000015b4147221 */ /* 0x001fc20000010000 */
[-C--:B------:R-:W-:Y:S01]  /*177e0*/  FMUL.FTZ R141, R141, R13.reuse ;  /* 0x0000000d8d8d7220 */ /* 0x080fe20000410000 */
[-C--:B------:R-:W-:Y:S01]  /*177f0*/  FMUL.FTZ R144, R144, R13.reuse ;  /* 0x0000000d90907220 */ /* 0x080fe20000410000 */
[-C--:B------:R-:W-:Y:S01]  /*17800*/  FMUL.FTZ R145, R145, R13.reuse ;  /* 0x0000000d91917220 */ /* 0x080fe20000410000 */
[-C--:B------:R-:W-:Y:S01]  /*17810*/  FMUL.FTZ R148, R148, R13.reuse ;  /* 0x0000000d94947220 */ /* 0x080fe20000410000 */
[----:B------:R-:W-:Y:S01]  /*17820*/  FMUL.FTZ R149, R149, R13 ;  /* 0x0000000d95957220 */ /* 0x000fe20000410000 */
[----:B------:R-:W-:Y:S01]  /*17830*/  F2FP.SATFINITE.E4M3.F32.PACK_AB_MERGE_C R156, R169, R168, R156 ;  /* 0x000000a8a99c723e */ /* 0x000fe2000480709c */
[----:B------:R-:W0:Y:S01]  /*17840*/  MUFU.EX2 R158, R158 ;  /* 0x0000009e009e7308 */ /* 0x000e220000000800 */
[----:B----4-:R-:W-:-:S01]  /*17850*/  FFMA.FTZ R0, R11, R0, R154 ;  /* 0x000000000b007223 */ /* 0x010fc2000001009a */
        /* <DEDUP_REMOVED lines=24> */
[----:B------:R-:W-:Y:S01]  /*179e0*/  F2FP.SATFINITE.E4M3.F32.PACK_AB_MERGE_C R153, R159, R158, RZ ;  /* 0x0000009e9f99723e */ /* 0x000fe200048070ff */
[-C--:B------:R-:W-:Y:S01]  /*179f0*/  FMUL.FTZ R62, R62, R11.reuse ;  /* 0x0000000b3e3e7220 */ /* 0x080fe20000410000 */
[-C--:B------:R-:W-:Y:S01]  /*17a00*/  FMUL.FTZ R63, R63, R11.reuse ;  /* 0x0000000b3f3f7220 */ /* 0x080fe20000410000 */
[-C--:B------:R-:W-:Y:S01]  /*17a10*/  FMUL.FTZ R66, R66, R11.reuse ;  /* 0x0000000b42427220 */ /* 0x080fe20000410000 */
[----:B------:R-:W-:Y:S01]  /*17a20*/  F2FP.SATFINITE.E4M3.F32.PACK_AB_MERGE_C R153, R155, R154, R153 ;  /* 0x0000009a9b99723e */ /* 0x000fe20004807099 */
[----:B------:R-:W-:Y:S01]  /*17a30*/  FMUL.FTZ R67, R67, R11 ;  /* 0x0000000b43437220 */ /* 0x000fe20000410000 */
[----:B------:R-:W4:Y:S01]  /*17a40*/  MUFU.EX2 R166, R166 ;  /* 0x000000a600a67308 */ /* 0x000f220000000800 */
        /* <DEDUP_REMOVED lines=61> */
[----:B------:R-:W-:Y:S01]  /*17e20*/  FMUL.FTZ R151, R151, R11 ;  /* 0x0000000b97977220 */ /* 0x000fe20000410000 */
[----:B------:R-:W-:Y:S01]  /*17e30*/  F2FP.SATFINITE.E4M3.F32.PACK_AB_MERGE_C R157, R171, R170, R157 ;  /* 0x000000aaab9d723e */ /* 0x000fe2000480709d */
[----:B------:R-:W0:Y:S01]  /*17e40*/  MUFU.EX2 R181, R181 ;  /* 0x000000b500b57308 */ /* 0x000e220000000800 */
[----:B---3--:R-:W-:-:S07]  /*17e50*/  FADD.FTZ R0, R178, R3 ;  /* 0x00000003b2007221 */ /* 0x008fce0000010000 */
[----:B------:R-:W3:Y:S01]  /*17e60*/  MUFU.EX2 R182, R182 ;  /* 0x000000b600b67308 */ /* 0x000ee20000000800 */
[----:B-1----:R-:W-:-:S07]  /*17e70*/  FADD.FTZ R21, R179, R0 ;  /* 0x00000000b3157221 */ /* 0x002fce0000010000 */
[----:B------:R-:W1:Y:S01]  /*17e80*/  MUFU.EX2 R15, R14 ;  /* 0x0000000e000f7308 */ /* 0x000e620000000800 */
[C---:B0-----:R-:W-:Y:S01]  /*17e90*/  F2FP.SATFINITE.E4M3.F32.PACK_AB_MERGE_C R158, R181.reuse, R180, RZ ;  /* 0x000000b4b59e723e */ /* 0x041fe200048070ff */
[----:B------:R-:W-:-:S03]  /*17ea0*/  FADD.FTZ R3, R181, R20 ;  /* 0x00000014b5037221 */ /* 0x000fc60000010000 */
[----:B------:R-:W-:Y:S01]  /*17eb0*/  F2FP.SATFINITE.E4M3.F32.PACK_AB_MERGE_C R158, R177, R176, R158 ;  /* 0x000000b0b19e723e */ /* 0x000fe2000480709e */
[----:B---3--:R-:W-:-:S01]  /*17ec0*/  FADD.FTZ R0, R182, R21 ;  /* 0x00000015b6007221 */ /* 0x008fc20000010000 */
[----:B-1----:R-:W-:-:S03]  /*17ed0*/  F2FP.SATFINITE.E4M3.F32.PACK_AB_MERGE_C R159, R15, R182, RZ ;  /* 0x000000b60f9f723e */ /* 0x002fc600048070ff */
[----:B------:R-:W-:Y:S01]  /*17ee0*/  FADD.FTZ R0, R15, R0 ;  /* 0x000000000f007221 */ /* 0x000fe20000010000 */
[----:B------:R-:W-:Y:S01]  /*17ef0*/  F2FP.SATFINITE.E4M3.F32.PACK_AB_MERGE_C R159, R179, R178, R159 ;  /* 0x000000b2b39f723e */ /* 0x000fe2000480709f */
[----:B------:R-:W-:Y:S06]  /*17f00*/  @!P0 BRA `(.L_x_1908) ;  /* 0x0000000000048947 */ /* 0x000fec0003800000 */
[----:B------:R-:W-:Y:S01]  /*17f10*/  BPT.TRAP 0x1 ;  /* 0x000000040000795c */ /* 0x000fe20000300000 */
.L_x_1908:
[----:B------:R0:W1:Y:S01]  /*17f20*/  SYNCS.PHASECHK.TRANS64.TRYWAIT P2, [R12+URZ+0x28450], R6 ;  /* 0x028450060c0075a7 */ /* 0x000062000804017f */
[----:B------:R-:W-:Y:S05]  /*17f30*/  @!P0 BRA `(.L_x_1909) ;  /* 0x0000000000048947 */ /* 0x000fea0003800000 */
[----:B------:R-:W-:Y:S01]  /*17f40*/  BPT.TRAP 0x1 ;  /* 0x000000040000795c */ /* 0x000fe20000300000 */
.L_x_1909:
[----:B------:R-:W-:Y:S01]  /*17f50*/  BSSY B0, `(.L_x_1910) ;  /* 0x0000006000007945 */ /* 0x000fe20003800000 */
[----:B------:R-:W-:Y:S01]  /*17f60*/  LEA R10, R10, UR43, 0xa ;  /* 0x0000002b0a0a7c11 */ /* 0x000fe2000f8e50ff */
[----:B------:R-:W-:Y:S02]  /*17f70*/  IMAD.MOV.U32 R11, RZ, RZ, -0x7fffffe0 ;  /* 0x80000020ff0b7424 */ /* 0x000fe400078e00ff */
[----:B-1----:R-:W-:Y:S05]  /*17f80*/  @P2 BRA `(.L_x_1911) ;  /* 0x0000000000082947 */ /* 0x002fea0003800000 */
[----:B------:R-:W1:Y:S02]  /*17f90*/  SYNCS.PHASECHK.TRANS64.TRYWAIT P2, [R12+URZ+0x28450], R6 ;  /* 0x028450060c0075a7 */ /* 0x000e64000804017f */
[----:B-1----:R-:W-:Y:S05]  /*17fa0*/  @!P2 BRA `(.L_x_1912) ;  /* 0x0000010000d4a947 */ /* 0x002fea0003800000 */
.L_x_1911:
[----:B------:R-:W-:Y:S05]  /*17fb0*/  BSYNC B0 ;  /* 0x0000000000007941 */ /* 0x000fea0003800000 */
.L_x_1910:
[----:B------:R-:W3:Y:S01]  /*17fc0*/  S2R R13, SR_TID.X ;  /* 0x00000000000d7919 */ /* 0x000ee20000002100 */
[----:B------:R-:W-:Y:S05]  /*17fd0*/  WARPSYNC.ALL ;  /* 0x0000000000007948 */ /* 0x000fea0003800000 */
[C---:B------:R-:W-:Y:S01]  /*17fe0*/  R2UR UR6, R10.reuse ;  /* 0x000000000a0672ca */ /* 0x040fe200000e0000 */
[----:B------:R-:W-:Y:S01]  /*17ff0*/  VIADD R10, R10, 0x2 ;  /* 0x000000020a0a7836 */ /* 0x000fe20000000000 */
[----:B------:R-:W-:Y:S02]  /*18000*/  R2UR UR7, R11 ;  /* 0x000000000b0772ca */ /* 0x000fe400000e0000 */
[----:B------:R-:W-:-:S02]  /*18010*/  MOV R11, 0x80000020 ;  /* 0x80000020000b7802 */ /* 0x000fc40000000f00 */
[----:B---3--:R-:W-:-:S05]  /*18020*/  SHF.R.U32.HI R13, RZ, 0x7, R13 ;  /* 0x00000007ff0d7819 */ /* 0x008fca000001160d */
[----:B01----:R-:W-:-:S05]  /*18030*/  VIADD R6, R13, 0x8 ;  /* 0x000000080d067836 */ /* 0x003fca0000000000 */
        /* <DEDUP_REMOVED lines=12> */
.L_x_1913:
[----:B------:R-:W-:Y:S02]  /*18100*/  VIADD R12, R12, 0x28460 ;  /* 0x000284600c0c7836 */ /* 0x000fe40000000000 */
[----:B------:R-:W-:Y:S02]  /*18110*/  IMAD.U32 R11, RZ, RZ, UR39 ;  /* 0x00000027ff0b7e24 */ /* 0x000fe4000f8e00ff */
[----:B------:R-:W-:-:S03]  /*18120*/  IMAD.MOV.U32 R13, RZ, RZ, R4 ;  /* 0x000000ffff0d7224 */ /* 0x000fc600078e0004 */
[----:B------:R-:W-:Y:S01]  /*18130*/  PRMT R12, R11, 0x654, R12 ;  /* 0x000006540b0c7816 */ /* 0x000fe2000000000c */
[----:B------:R-:W-:-:S03]  /*18140*/  IMAD.MOV.U32 R11, RZ, RZ, R7 ;  /* 0x000000ffff0b7224 */ /* 0x000fc600078e0007 */
[----:B------:R0:W-:Y:S01]  /*18150*/  SYNCS.ARRIVE.TRANS64.RED.A1T0 RZ, [R12+URZ], RZ ;  /* 0x000000ff0cff79a7 */ /* 0x0001e2000810043f */
[----:B------:R-:W-:Y:S05]  /*18160*/  @P1 BRA `(.L_x_1914) ;  /* 0xffffffe400501947 */ /* 0x000fea000383ffff */
[----:B------:R-:W-:-:S07]  /*18170*/  IMAD.MOV.U32 R6, RZ, RZ, R9 ;  /* 0x000000ffff067224 */ /* 0x000fce00078e0009 */
.L_x_1902:
[----:B------:R-:W-:-:S13]  /*18180*/  ISETP.GE.AND P1, PT, R6, R208, PT ;  /* 0x000000d00600720c */ /* 0x000fda0003f26270 */
[----:B------:R-:W-:Y:S05]  /*18190*/  @!P1 BRA `(.L_x_1915) ;  /* 0x0000002400509947 */ /* 0x000fea0003800000 */
[----:B------:R-:W-:Y:S02]  /*181a0*/  IMAD.MOV.U32 R13, RZ, RZ, R7 ;  /* 0x000000ffff0d7224 */ /* 0x000fe400078e0007 */
[----:B------:R-:W-:-:S07]  /*181b0*/  IMAD.MOV.U32 R14, RZ, RZ, R4 ;  /* 0x000000ffff0e7224 */ /* 0x000fce00078e0004 */
.L_x_1935:
[----:B------:R-:W-:Y:S01]  /*181c0*/  VIADD R185, R185, 0x1 ;  /* 0x00000001b9b97836 */ /* 0x000fe20000000000 */
[----:B------:R-:W-:Y:S05]  /*181d0*/  YIELD ;  /* 0x0000000000007946 */ /* 0x000fea0003800000 */
[----:B------:R-:W-:-:S04]  /*181e0*/  ISETP.NE.AND P1, PT, R185, 0x2, PT ;  /* 0x00000002b900780c */ /* 0x000fc80003f25270 */
[----:B0-----:R-:W-:Y:S02]  /*181f0*/  SEL R12, R185, RZ, P1 ;  /* 0x000000ffb90c7207 */ /* 0x001fe40000800000 */
[----:B--23--:R-:W-:-:S03]  /*18200*/  SEL R5, RZ, 0x1, P1 ;  /* 0x00000001ff057807 */ /* 0x00cfc60000800000 */
[----:B------:R-:W-:Y:S01]  /*18210*/  IMAD.MOV.U32 R185, RZ, RZ, R12 ;  /* 0x000000ffffb97224 */ /* 0x000fe200078e000c */
[----:B------:R-:W-:Y:S01]  /*18220*/  LOP3.LUT R188, R188, R5, RZ, 0x3c, !PT ;  /* 0x00000005bcbc7212 */ /* 0x000fe200078e3cff */
[----:B-1----:R-:W-:Y:S06]  /*18230*/  @!P0 BRA `(.L_x_1916) ;  /* 0x0000000000048947 */ /* 0x002fec0003800000 */
[----:B------:R-:W-:Y:S01]  /*18240*/  BPT.TRAP 0x1 ;  /* 0x000000040000795c */ /* 0x000fe20000300000 */
.L_x_1916:
[----:B------:R-:W-:Y:S02]  /*18250*/  LEA R10, R185, R184, 0x3 ;  /* 0x000000b8b90a7211 */ /* 0x000fe400078e18ff */
[----:B------:R-:W-:-:S04]  /*18260*/  SHF.L.U32 R11, R188, 0x1f, RZ ;  /* 0x0000001fbc0b7819 */ /* 0x000fc800000006ff */
[----:B------:R0:W1:Y:S01]  /*18270*/  SYNCS.PHASECHK.TRANS64.TRYWAIT P1, [R10+URZ+0x28430], R11 ;  /* 0x0284300b0a0075a7 */ /* 0x000062000802017f */
[----:B------:R-:W-:Y:S05]  /*18280*/  @!P0 BRA `(.L_x_1917) ;  /* 0x0000000000048947 */ /* 0x000fea0003800000 */
[----:B------:R-:W-:Y:S01]  /*18290*/  BPT.TRAP 0x1 ;  /* 0x000000040000795c */ /* 0x000fe20000300000 */
.L_x_1917:
[----:B------:R-:W-:Y:S01]  /*182a0*/  LEA R4, R185, UR60, 0xa ;  /* 0x0000003cb9047c11 */ /* 0x000fe2000f8e50ff */
[----:B------:R-:W-:-:S04]  /*182b0*/  IMAD.MOV.U32 R5, RZ, RZ, 0x40000040 ;  /* 0x40000040ff057424 */ /* 0x000fc800078e00ff */
[C---:B------:R-:W-:Y:S02]  /*182c0*/  VIADD R8, R4.reuse, 0x2 ;  /* 0x0000000204087836 */ /* 0x040fe40000000000 */
[----:B------:R-:W-:Y:S01]  /*182d0*/  VIADD R7, R4, 0x4 ;  /* 0x0000000404077836 */ /* 0x000fe20000000000 */
[----:B-1----:R-:W-:Y:S06]  /*182e0*/  @P1 BRA `(.L_x_1918) ;  /* 0x0000000000081947 */ /* 0x002fec0003800000 */
[----:B------:R-:W1:Y:S02]  /*182f0*/  SYNCS.PHASECHK.TRANS64.TRYWAIT P1, [R10+URZ+0x28430], R11 ;  /* 0x0284300b0a0075a7 */ /* 0x000e64000802017f */
[----:B-1----:R-:W-:Y:S05]  /*18300*/  @!P1 BRA `(.L_x_1919) ;  /* 0x0000010000109947 */ /* 0x002fea0003800000 */
.L_x_1918:
        /* <DEDUP_REMOVED lines=73> */
.L_x_1920:
[----:B------:R-:W3:Y:S01]  /*187a0*/  @P4 LDC R8, c[0x0][0x44c] ;  /* 0x00011300ff084b82 */ /* 0x000ee20000000800 */
[----:B------:R-:W-:Y:S01]  /*187b0*/  IMAD.IADD R7, R203, 0x1, R202 ;  /* 0x00000001cb077824 */ /* 0x000fe200078e02ca */
[----:B------:R-:W-:-:S06]  /*187c0*/  ULOP3.LUT UR4, URZ, UR54, URZ, 0x33, !UPT ;  /* 0x000000363f047292 */ /* 0x000fcc000f8e333f */
[----:B------:R-:W4:Y:S01]  /*187d0*/  @P4 LDC R4, c[0x0][0x450] ;  /* 0x00011400ff044b82 */ /* 0x000f220000000800 */
[----:B---3--:R-:W-:-:S05]  /*187e0*/  @P4 IMAD.HI.U32 R8, R7, R8, RZ ;  /* 0x0000000807084227 */ /* 0x008fca00078e00ff */
[----:B----4-:R-:W-:Y:S01]  /*187f0*/  @P4 SHF.R.U32.HI R7, RZ, R4, R8 ;  /* 0x00000004ff074219 */ /* 0x010fe20000011608 */
[----:B------:R-:W-:Y:S02]  /*18800*/  VIADD R4, R10, 0x28440 ;  /* 0x000284400a047836 */ /* 0x000fe40000000000 */
[----:B------:R-:W-:Y:S02]  /*18810*/  IMAD.U32 R8, RZ, RZ, UR39 ;  /* 0x00000027ff087e24 */ /* 0x000fe4000f8e00ff */
[----:B------:R-:W3:Y:S03]  /*18820*/  SHFL.IDX PT, R225, R7, RZ, 0x1c1f ;  /* 0x001c1fff07e17589 */ /* 0x000ee600000e0000 */
[----:B------:R-:W-:-:S04]  /*18830*/  PRMT R4, R8, 0x654, R4 ;  /* 0x0000065408047816 */ /* 0x000fc80000000004 */
[----:B------:R4:W-:Y:S02]  /*18840*/  SYNCS.ARRIVE.TRANS64.RED.A1T0 RZ, [R4+URZ], RZ ;  /* 0x000000ff04ff79a7 */ /* 0x0009e4000810043f */
[----:B----4-:R-:W-:-:S05]  /*18850*/  IMAD.SHL.U32 R4, R6, 0x40, RZ ;  /* 0x0000004006047824 */ /* 0x010fca00078e00ff */
[----:B------:R-:W-:-:S05]  /*18860*/  IADD3 R8, -R4, 0x1, RZ ;  /* 0x0000000104087810 */ /* 0x000fca0007ffe1ff */
[----:B------:R-:W-:-:S05]  /*18870*/  IMAD R8, R193, -0x2, R8 ;  /* 0xfffffffec1087824 */ /* 0x000fca00078e0208 */
[----:B------:R-:W-:-:S05]  /*18880*/  IADD3 R20, -R190, R8, R192 ;  /* 0x00000008be147210 */ /* 0x000fca0007ffe1c0 */
[C---:B------:R-:W-:Y:S02]  /*18890*/  VIADD R15, R20.reuse, UR55 ;  /* 0x00000037140f7c36 */ /* 0x040fe40008000000 */
[----:B------:R-:W-:-:S03]  /*188a0*/  VIADD R20, R20, UR4 ;  /* 0x0000000414147c36 */ /* 0x000fc60008000000 */
[----:B---3--:R-:W-:Y:S01]  /*188b0*/  IADD3 R21, R15, R225, RZ ;  /* 0x000000e10f157210 */ /* 0x008fe20007ffe0ff */
[----:B------:R-:W-:Y:S01]  /*188c0*/  IMAD.IADD R224, R20, 0x1, R225 ;  /* 0x0000000114e07824 */ /* 0x000fe200078e02e1 */
[----:B------:R-:W-:Y:S06]  /*188d0*/  @!P5 BRA `(.L_x_1921) ;  /* 0x000000000058d947 */ /* 0x000fec0003800000 */
        /* <DEDUP_REMOVED lines=12> */
.L_x_1923:
[----:B------:R-:W-:-:S05]  /*189a0*/  IMAD.U32 R226, RZ, RZ, UR51 ;  /* 0x00000033ffe27e24 */ /* 0x000fca000f8e00ff */
[----:B------:R-:W-:-:S13]  /*189b0*/  ISETP.NE.AND P1, PT, R226, 0x1, PT ;  /* 0x00000001e200780c */ /* 0x000fda0003f25270 */
[----:B------:R-:W3:Y:S02]  /*189c0*/  @P1 LDC.64 R8, c[0x0][0x9e8] ;  /* 0x00027a00ff081b82 */ /* 0x000ee40000000a00 */
[----:B---3--:R-:W-:-:S05]  /*189d0*/  @P1 IMAD.HI.U32 R8, R225, R8, RZ ;  /* 0x00000008e1081227 */ /* 0x008fca00078e00ff */
[----:B------:R-:W-:-:S07]  /*189e0*/  @P1 SHF.R.U32.HI R225, RZ, R9, R8 ;  /* 0x00000009ffe11219 */ /* 0x000fce0000011608 */
.L_x_1924:
[----:B------:R-:W-:Y:S05]  /*189f0*/  BSYNC B0 ;  /* 0x0000000000007941 */ /* 0x000fea0003800000 */
.L_x_1922:
[----:B------:R-:W-:-:S04]  /*18a00*/  IMAD R225, R225, R226, -R4 ;  /* 0x000000e2e1e17224 */ /* 0x000fc800078e0a04 */
[----:B------:R-:W-:-:S05]  /*18a10*/  IMAD R225, R193, -0x2, R225 ;  /* 0xfffffffec1e17824 */ /* 0x000fca00078e02e1 */
[----:B------:R-:W-:Y:S02]  /*18a20*/  VIMNMX R224, R224, R225, !PT ;  /* 0x000000e1e0e07248 */ /* 0x000fe40007fe0100 */
[----:B------:R-:W-:-:S07]  /*18a30*/  VIADDMNMX R21, R225, R226, R21, PT ;  /* 0x000000e2e1157246 */ /* 0x000fce0003800115 */
.L_x_1921:
[----:B------:R-:W-:Y:S01]  /*18a40*/  ISETP.GT.AND P1, PT, R6, -0x1, PT ;  /* 0xffffffff0600780c */ /* 0x000fe20003f24270 */
[----:B------:R-:W3:Y:S03]  /*18a50*/  SHFL.IDX PT, R7, R7, 0x1, 0x1c1f ;  /* 0x003c1f0007077f89 */ /* 0x000ee600000e0000 */
[C---:B------:R-:W-:Y:S02]  /*18a60*/  ISETP.GT.AND P3, PT, R224.reuse, RZ, P1 ;  /* 0x000000ffe000720c */ /* 0x040fe40000f64270 */
[----:B------:R-:W-:Y:S02]  /*18a70*/  ISETP.GT.AND P2, PT, R224, 0x1, P1 ;  /* 0x00000001e000780c */ /* 0x000fe40000f44270 */
[C---:B------:R-:W-:Y:S02]  /*18a80*/  ISETP.LT.OR P3, PT, R21.reuse, 0x1, P3 ;  /* 0x000000011500780c */ /* 0x040fe40001f61670 */
[----:B------:R-:W-:-:S02]  /*18a90*/  ISETP.LT.OR P2, PT, R21, 0x2, P2 ;  /* 0x000000021500780c */ /* 0x000fc40001741670 */
[----:B------:R-:W-:Y:S02]  /*18aa0*/  FSEL R152, R152, -INF , !P3 ;  /* 0xff80000098987808 */ /* 0x000fe40005800000 */
[----:B------:R-:W-:Y:S02]  /*18ab0*/  FSEL R153, R153, -INF , !P2 ;  /* 0xff80000099997808 */ /* 0x000fe40005000000 */
[C---:B------:R-:W-:Y:S02]  /*18ac0*/  ISETP.GT.AND P3, PT, R224.reuse, 0x8, P1 ;  /* 0x00000008e000780c */ /* 0x040fe40000f64270 */
[----:B------:R-:W-:Y:S02]  /*18ad0*/  ISETP.GT.AND P2, PT, R224, 0x9, P1 ;  /* 0x00000009e000780c */ /* 0x000fe40000f44270 */
[C---:B------:R-:W-:Y:S02]  /*18ae0*/  ISETP.LT.OR P3, PT, R21.reuse, 0x9, P3 ;  /* 0x000000091500780c */ /* 0x040fe40001f61670 */
[----:B------:R-:W-:-:S02]  /*18af0*/  ISETP.LT.OR P2, PT, R21, 0xa, P2 ;  /* 0x0000000a1500780c */ /* 0x000fc40001741670 */
[----:B------:R-:W-:Y:S01]  /*18b00*/  FSEL R156, R156, -INF , !P3 ;  /* 0xff8000009c9c7808 */ /* 0x000fe20005800000 */
[--C-:B---3--:R-:W-:Y:S01]  /*18b10*/  IMAD.IADD R15, R15, 0x1, R7.reuse ;  /* 0x000000010f0f7824 */ /* 0x108fe200078e0207 */
[----:B------:R-:W-:Y:S01]  /*18b20*/  FSEL R157, R157, -INF , !P2 ;  /* 0xff8000009d9d7808 */ /* 0x000fe20005000000 */
[----:B------:R-:W-:Y:S01]  /*18b30*/  IMAD.IADD R20, R20, 0x1, R7 ;  /* 0x0000000114147824 */ /* 0x000fe200078e0207 */
[C---:B------:R-:W-:Y:S02]  /*18b40*/  ISETP.GT.AND P3, PT, R224.reuse, 0x10, P1 ;  /* 0x00000010e000780c */ /* 0x040fe40000f64270 */
        /* <DEDUP_REMOVED lines=34> */
[----:B------:R-:W-:Y:S01]  /*18d70*/  FSEL R181, R181, -INF , !P2 ;  /* 0xff800000b5b57808 */ /* 0x000fe20005000000 */
[----:B------:R-:W-:Y:S08]  /*18d80*/  @!P5 BRA `(.L_x_1925) ;  /* 0x000000000058d947 */ /* 0x000ff00003800000 */
        /* <DEDUP_REMOVED lines=12> */
.L_x_1927:
[----:B------:R-:W-:-:S05]  /*18e50*/  IMAD.U32 R21, RZ, RZ, UR51 ;  /* 0x00000033ff157e24 */ /* 0x000fca000f8e00ff */
[----:B------:R-:W-:-:S13]  /*18e60*/  ISETP.NE.AND P2, PT, R21, 0x1, PT ;  /* 0x000000011500780c */ /* 0x000fda0003f45270 */
[----:B------:R-:W3:Y:S02]  /*18e70*/  @P2 LDC.64 R8, c[0x0][0x9e8] ;  /* 0x00027a00ff082b82 */ /* 0x000ee40000000a00 */
[----:B---3--:R-:W-:-:S05]  /*18e80*/  @P2 IMAD.HI.U32 R8, R7, R8, RZ ;  /* 0x0000000807082227 */ /* 0x008fca00078e00ff */
[----:B------:R-:W-:-:S07]  /*18e90*/  @P2 SHF.R.U32.HI R7, RZ, R9, R8 ;  /* 0x00000009ff072219 */ /* 0x000fce0000011608 */
.L_x_1928:
[----:B------:R-:W-:Y:S05]  /*18ea0*/  BSYNC B0 ;  /* 0x0000000000007941 */ /* 0x000fea0003800000 */
.L_x_1926:
[----:B------:R-:W-:-:S04]  /*18eb0*/  IMAD R4, R7, R21, -R4 ;  /* 0x0000001507047224 */ /* 0x000fc800078e0a04 */
[----:B------:R-:W-:-:S05]  /*18ec0*/  IMAD R4, R193, -0x2, R4 ;  /* 0xfffffffec1047824 */ /* 0x000fca00078e0204 */
[----:B------:R-:W-:Y:S02]  /*18ed0*/  VIMNMX R20, R20, R4, !PT ;  /* 0x0000000414147248 */ /* 0x000fe40007fe0100 */
[----:B------:R-:W-:-:S07]  /*18ee0*/  VIADDMNMX R15, R4, R21, R15, PT ;  /* 0x00000015040f7246 */ /* 0x000fce000380010f */
.L_x_1925:
[----:B------:R-:W-:Y:S02]  /*18ef0*/  FMNMX.FTZ R4, R152, R14, !PT ;  /* 0x0000000e98047209 */ /* 0x000fe40007810000 */
[----:B------:R-:W-:Y:S02]  /*18f00*/  ISETP.GT.AND P3, PT, R20, 0x8, P1 ;  /* 0x000000081400780c */ /* 0x000fe40000f64270 */
[----:B------:R-:W-:Y:S02]  /*18f10*/  FMNMX.FTZ R4, R153, R4, !PT ;  /* 0x0000000499047209 */ /* 0x000fe40007810000 */
[----:B------:R-:W-:Y:S02]  /*18f20*/  ISETP.LT.OR P3, PT, R15, 0x9, P3 ;  /* 0x000000090f00780c */ /* 0x000fe40001f61670 */
[----:B------:R-:W-:Y:S02]  /*18f30*/  FMNMX.FTZ R4, R156, R4, !PT ;  /* 0x000000049c047209 */ /* 0x000fe40007810000 */
[----:B------:R-:W-:-:S02]  /*18f40*/  FSEL R158, R158, -INF , !P3 ;  /* 0xff8000009e9e7808 */ /* 0x000fc40005800000 */
[----:B------:R-:W-:Y:S02]  /*18f50*/  FMNMX.FTZ R4, R157, R4, !PT ;  /* 0x000000049d047209 */ /* 0x000fe40007810000 */
[----:B------:R-:W-:Y:S02]  /*18f60*/  ISETP.GT.AND P3, PT, R20, RZ, P1 ;  /* 0x000000ff1400720c */ /* 0x000fe40000f64270 */
        /* <DEDUP_REMOVED lines=23> */
[----:B------:R-:W-:-:S03]  /*190e0*/  ISETP.GT.AND P3, PT, R20, 0x30, P1 ;  /* 0x000000301400780c */ /* 0x000fc60000f64270 */
[----:B------:R-:W3:Y:S01]  /*190f0*/  SHFL.BFLY PT, R7, R4, 0x2, 0x1f ;  /* 0x0c401f0004077f89 */ /* 0x000ee200000e0000 */
[----:B------:R-:W-:-:S04]  /*19100*/  ISETP.LT.OR P3, PT, R15, 0x31, P3 ;  /* 0x000000310f00780c */ /* 0x000fc80001f61670 */
[----:B------:R-:W-:Y:S02]  /*19110*/  FSEL R178, R178, -INF , !P3 ;  /* 0xff800000b2b27808 */ /* 0x000fe40005800000 */
[----:B------:R-:W-:-:S04]  /*19120*/  ISETP.GT.AND P3, PT, R20, 0x38, P1 ;  /* 0x000000381400780c */ /* 0x000fc80000f64270 */
[----:B------:R-:W-:-:S04]  /*19130*/  ISETP.LT.OR P3, PT, R15, 0x39, P3 ;  /* 0x000000390f00780c */ /* 0x000fc80001f61670 */
[----:B------:R-:W-:Y:S02]  /*19140*/  FSEL R182, R182, -INF , !P3 ;  /* 0xff800000b6b67808 */ /* 0x000fe40005800000 */
[----:B---3--:R-:W-:-:S05]  /*19150*/  FMNMX.FTZ R4, R4, R7, !PT ;  /* 0x0000000704047209 */ /* 0x008fca0007810000 */
[----:B------:R-:W3:Y:S02]  /*19160*/  SHFL.BFLY PT, R7, R4, 0x1, 0x1f ;  /* 0x0c201f0004077f89 */ /* 0x000ee400000e0000 */
[----:B---3--:R-:W-:-:S04]  /*19170*/  FMNMX.FTZ R4, R4, R7, !PT ;  /* 0x0000000704047209 */ /* 0x008fc80007810000 */
[----:B------:R-:W-:Y:S01]  /*19180*/  FSETP.NEU.FTZ.AND P2, PT, R4, -INF , PT ;  /* 0xff8000000400780b */ /* 0x000fe20003f5d000 */
[----:B------:R-:W-:-:S03]  /*19190*/  FFMA.FTZ R7, R2, R4, -8 ;  /* 0xc100000002077423 */ /* 0x000fc60000010004 */
[----:B------:R-:W-:Y:S02]  /*191a0*/  FSEL R8, R4, RZ, P2 ;  /* 0x000000ff04087208 */ /* 0x000fe40001000000 */
[----:B------:R-:W-:Y:S02]  /*191b0*/  FSEL R7, R7, RZ, P2 ;  /* 0x000000ff07077208 */ /* 0x000fe40001000000 */
[----:B------:R-:W-:Y:S01]  /*191c0*/  ISETP.GT.AND P2, PT, R20, 0x1, P1 ;  /* 0x000000011400780c */ /* 0x000fe20000f44270 */
[----:B------:R-:W-:-:S02]  /*191d0*/  FADD.FTZ R8, -R8, R14 ;  /* 0x0000000e08087221 */ /* 0x000fc40000010100 */
[C-C-:B------:R-:W-:Y:S01]  /*191e0*/  FFMA.FTZ R152, R2.reuse, R152, -R7.reuse ;  /* 0x0000009802987223 */ /* 0x140fe20000010807 */
[----:B------:R-:W-:Y:S01]  /*191f0*/  ISETP.LT.OR P2, PT, R15, 0x2, P2 ;  /* 0x000000020f00780c */ /* 0x000fe20001741670 */
[C-C-:B------:R-:W-:Y:S01]  /*19200*/  FFMA.FTZ R153, R2.reuse, R153, -R7.reuse ;  /* 0x0000009902997223 */ /* 0x140fe20000010807 */
[----:B------:R-:W-:-:S01]  /*19210*/  FFMA.FTZ R156, R2, R156, -R7 ;  /* 0x0000009c029c7223 */ /* 0x000fc20000010807 */
[C-C-:B------:R-:W-:Y:S01]  /*19220*/  FFMA.FTZ R157, R2.reuse, R157, -R7.reuse ;  /* 0x0000009d029d7223 */ /* 0x140fe20000010807 */
[----:B------:R-:W-:Y:S01]  /*19230*/  FSEL R155, R155, -INF , !P2 ;  /* 0xff8000009b9b7808 */ /* 0x000fe20005000000 */
[--C-:B------:R-:W-:Y:S01]  /*19240*/  FFMA.FTZ R160, R2, R160, -R7.reuse ;  /* 0x000000a002a07223 */ /* 0x100fe20000010807 */
[----:B------:R-:W-:Y:S01]  /*19250*/  ISETP.GT.AND P2, PT, R20, 0x9, P1 ;  /* 0x000000091400780c */ /* 0x000fe20000f44270 */
[C-C-:B------:R-:W-:Y:S01]  /*19260*/  FFMA.FTZ R161, R2.reuse, R161, -R7.reuse ;  /* 0x000000a102a17223 */ /* 0x140fe20000010807 */
[----:B------:R-:W-:-:S01]  /*19270*/  FFMA.FTZ R164, R2, R164, -R7 ;  /* 0x000000a402a47223 */ /* 0x000fc20000010807 */
        /* <DEDUP_REMOVED lines=11> */
[----:B------:R-:W-:-:S01]  /*19330*/  FFMA.FTZ R181, R2, R181, -R7 ;  /* 0x000000b502b57223 */ /* 0x000fc20000010807 */
[----:B------:R-:W-:Y:S01]  /*19340*/  ISETP.LT.OR P2, PT, R15, 0x11, P2 ;  /* 0x000000110f00780c */ /* 0x000fe20001741670 */
[----:B------:R-:W-:Y:S01]  /*19350*/  FMUL.FTZ R8, R2, R8 ;  /* 0x0000000802087220 */ /* 0x000fe20000410000 */
[----:B------:R-:W-:Y:S01]  /*19360*/  FMNMX.FTZ R7, R154, R13, !PT ;  /* 0x0000000d9a077209 */ /* 0x000fe20007810000 */
[----:B------:R-:W-:Y:S01]  /*19370*/  MUFU.EX2 R152, R152 ;  /* 0x0000009800987308 */ /* 0x000fe20000000800 */
[----:B------:R-:W-:-:S02]  /*19380*/  FSEL R162, R162, -INF , !P2 ;  /* 0xff800000a2a27808 */ /* 0x000fc40005000000 */
[----:B------:R-:W-:Y:S02]  /*19390*/  ISETP.GT.AND P2, PT, R20, 0x11, P1 ;  /* 0x000000111400780c */ /* 0x000fe40000f44270 */
[----:B------:R-:W-:Y:S02]  /*193a0*/  FMNMX.FTZ R7, R155, R7, !PT ;  /* 0x000000079b077209 */ /* 0x000fe40007810000 */
[----:B------:R-:W-:Y:S01]  /*193b0*/  ISETP.LT.OR P2, PT, R15, 0x12, P2 ;  /* 0x000000120f00780c */ /* 0x000fe20001741670 */
[----:B------:R-:W3:Y:S01]  /*193c0*/  MUFU.EX2 R8, R8 ;  /* 0x0000000800087308 */ /* 0x000ee20000000800 */
[----:B------:R-:W-:Y:S02]  /*193d0*/  FMNMX.FTZ R7, R158, R7, !PT ;  /* 0x000000079e077209 */ /* 0x000fe40007810000 */
[----:B------:R-:W-:Y:S02]  /*193e0*/  FSEL R163, R163, -INF , !P2 ;  /* 0xff800000a3a37808 */ /* 0x000fe40005000000 */
[----:B------:R-:W-:-:S02]  /*193f0*/  FMNMX.FTZ R7, R159, R7, !PT ;  /* 0x000000079f077209 */ /* 0x000fc40007810000 */
[----:B------:R-:W-:Y:S01]  /*19400*/  ISETP.GT.AND P2, PT, R20, 0x19, P1 ;  /* 0x000000191400780c */ /* 0x000fe20000f44270 */
[----:B------:R-:W4:Y:S01]  /*19410*/  MUFU.EX2 R153, R153 ;  /* 0x0000009900997308 */ /* 0x000f220000000800 */
[----:B------:R-:W-:Y:S02]  /*19420*/  FMNMX.FTZ R7, R162, R7, !PT ;  /* 0x00000007a2077209 */ /* 0x000fe40007810000 */
[----:B------:R-:W-:Y:S02]  /*19430*/  ISETP.LT.OR P2, PT, R15, 0x1a, P2 ;  /* 0x0000001a0f00780c */ /* 0x000fe40001741670 */
[----:B------:R-:W-:Y:S02]  /*19440*/  FMNMX.FTZ R7, R163, R7, !PT ;  /* 0x00000007a3077209 */ /* 0x000fe40007810000 */
[----:B------:R-:W-:Y:S01]  /*19450*/  FSEL R167, R167, -INF , !P2 ;  /* 0xff800000a7a77808 */ /* 0x000fe20005000000 */
[----:B------:R-:W5:Y:S01]  /*19460*/  MUFU.EX2 R156, R156 ;  /* 0x0000009c009c7308 */ /* 0x000f620000000800 */
[----:B------:R-:W-:Y:S01]  /*19470*/  ISETP.GT.AND P2, PT, R20, 0x21, P1 ;  /* 0x000000211400780c */ /* 0x000fe20000f44270 */
[----:B---3--:R-:W-:Y:S01]  /*19480*/  FFMA.FTZ R3, R8, R3, R152 ;  /* 0x0000000308037223 */ /* 0x008fe20000010098 */
[----:B------:R-:W-:Y:S01]  /*19490*/  FMNMX.FTZ R7, R166, R7, !PT ;  /* 0x00000007a6077209 */ /* 0x000fe20007810000 */
[-C--:B------:R-:W-:Y:S01]  /*194a0*/  FMUL.FTZ R24, R24, R8.reuse ;  /* 0x0000000818187220 */ /* 0x080fe20000410000 */
[----:B------:R-:W-:Y:S01]  /*194b0*/  ISETP.LT.OR P2, PT, R15, 0x22, P2 ;  /* 0x000000220f00780c */ /* 0x000fe20001741670 */
[-C--:B------:R-:W-:Y:S01]  /*194c0*/  FMUL.FTZ R25, R25, R8.reuse ;  /* 0x0000000819197220 */ /* 0x080fe20000410000 */
[----:B------:R-:W-:Y:S01]  /*194d0*/  FMNMX.FTZ R7, R167, R7, !PT ;  /* 0x00000007a7077209 */ /* 0x000fe20007810000 */
[----:B------:R-:W3:Y:S01]  /*194e0*/  MUFU.EX2 R157, R157 ;  /* 0x0000009d009d7308 */ /* 0x000ee20000000800 */
[----:B------:R-:W-:Y:S01]  /*194f0*/  FSEL R171, R171, -INF , !P2 ;  /* 0xff800000abab7808 */ /* 0x000fe20005000000 */
[----:B----4-:R-:W-:Y:S01]  /*19500*/  FADD.FTZ R3, R153, R3 ;  /* 0x0000000399037221 */ /* 0x010fe20000010000 */
[----:B------:R-:W-:Y:S01]  /*19510*/  ISETP.GT.AND P2, PT, R20, 0x29, P1 ;  /* 0x000000291400780c */ /* 0x000fe20000f44270 */
[-C--:B------:R-:W-:Y:S01]  /*19520*/  FMUL.FTZ R28, R28, R8.reuse ;  /* 0x000000081c1c7220 */ /* 0x080fe20000410000 */
[----:B------:R-:W-:Y:S01]  /*19530*/  FMNMX.FTZ R7, R170, R7, !PT ;  /* 0x00000007aa077209 */ /* 0x000fe20007810000 */
[-C--:B------:R-:W-:Y:S01]  /*19540*/  FMUL.FTZ R29, R29, R8.reuse ;  /* 0x000000081d1d7220 */ /* 0x080fe20000410000 */
[----:B------:R-:W-:Y:S01]  /*19550*/  ISETP.LT.OR P2, PT, R15, 0x2a, P2 ;  /* 0x0000002a0f00780c */ /* 0x000fe20001741670 */
[----:B------:R-:W4:Y:S01]  /*19560*/  MUFU.EX2 R160, R160 ;  /* 0x000000a000a07308 */ /* 0x000f220000000800 */
[----:B------:R-:W-:Y:S01]  /*19570*/  FMNMX.FTZ R7, R171, R7, !PT ;  /* 0x00000007ab077209 */ /* 0x000fe20007810000 */
[----:B-----5:R-:W-:Y:S01]  /*19580*/  FADD.FTZ R3, R156, R3 ;  /* 0x000000039c037221 */ /* 0x020fe20000010000 */
[----:B------:R-:W-:Y:S01]  /*19590*/  FSEL R175, R175, -INF , !P2 ;  /* 0xff800000afaf7808 */ /* 0x000fe20005000000 */
[-C--:B------:R-:W-:Y:S01]  /*195a0*/  FMUL.FTZ R32, R32, R8.reuse ;  /* 0x0000000820207220 */ /* 0x080fe20000410000 */
[----:B------:R-:W-:Y:S01]  /*195b0*/  ISETP.GT.AND P2, PT, R20, 0x31, P1 ;  /* 0x000000311400780c */ /* 0x000fe20000f44270 */
[-C--:B------:R-:W-:Y:S01]  /*195c0*/  FMUL.FTZ R33, R33, R8.reuse ;  /* 0x0000000821217220 */ /* 0x080fe20000410000 */
[----:B------:R-:W-:Y:S01]  /*195d0*/  FMNMX.FTZ R7, R174, R7, !PT ;  /* 0x00000007ae077209 */ /* 0x000fe20007810000 */
[----:B------:R-:W-:Y:S01]  /*195e0*/  MUFU.EX2 R164, R164 ;  /* 0x000000a400a47308 */ /* 0x000fe20000000800 */
[----:B------:R-:W-:Y:S01]  /*195f0*/  ISETP.LT.OR P2, PT, R15, 0x32, P2 ;  /* 0x000000320f00780c */ /* 0x000fe20001741670 */
[----:B---3--:R-:W-:Y:S01]  /*19600*/  FADD.FTZ R3, R157, R3 ;  /* 0x000000039d037221 */ /* 0x008fe20000010000 */
[----:B------:R-:W-:Y:S01]  /*19610*/  FMNMX.FTZ R7, R175, R7, !PT ;  /* 0x00000007af077209 */ /* 0x000fe20007810000 */
[-C--:B------:R-:W-:Y:S01]  /*19620*/  FMUL.FTZ R36, R36, R8.reuse ;  /* 0x0000000824247220 */ /* 0x080fe20000410000 */
[----:B------:R-:W-:Y:S01]  /*19630*/  ISETP.GT.AND P1, PT, R20, 0x39, P1 ;  /* 0x000000391400780c */ /* 0x000fe20000f24270 */
[-C--:B------:R-:W-:Y:S01]  /*19640*/  FMUL.FTZ R37, R37, R8.reuse ;  /* 0x0000000825257220 */ /* 0x080fe20000410000 */
[----:B------:R-:W-:Y:S01]  /*19650*/  FSEL R179, R179, -INF , !P2 ;  /* 0xff800000b3b37808 */ /* 0x000fe20005000000 */
[----:B------:R-:W-:Y:S01]  /*19660*/  MUFU.EX2 R165, R165 ;  /* 0x000000a500a57308 */ /* 0x000fe20000000800 */
[----:B------:R-:W-:Y:S01]  /*19670*/  FMNMX.FTZ R7, R178, R7, !PT ;  /* 0x00000007b2077209 */ /* 0x000fe20007810000 */
[----:B----4-:R-:W-:Y:S01]  /*19680*/  FADD.FTZ R3, R160, R3 ;  /* 0x00000003a0037221 */ /* 0x010fe20000010000 */
[----:B------:R-:W-:Y:S01]  /*19690*/  ISETP.LT.OR P1, PT, R15, 0x3a, P1 ;  /* 0x0000003a0f00780c */ /* 0x000fe20000f21670 */
[-C--:B------:R-:W-:Y:S01]  /*196a0*/  FMUL.FTZ R40, R40, R8.reuse ;  /* 0x0000000828287220 */ /* 0x080fe20000410000 */
[----:B------:R-:W-:Y:S01]  /*196b0*/  FMNMX.FTZ R7, R179, R7, !PT ;  /* 0x00000007b3077209 */ /* 0x000fe20007810000 */
[-C--:B------:R-:W-:Y:S01]  /*196c0*/  FMUL.FTZ R41, R41, R8.reuse ;  /* 0x0000000829297220 */ /* 0x080fe20000410000 */
[----:B------:R-:W-:Y:S01]  /*196d0*/  FSEL R183, R183, -INF , !P1 ;  /* 0xff800000b7b77808 */ /* 0x000fe20004800000 */
[----:B------:R-:W3:Y:S01]  /*196e0*/  MUFU.EX2 R161, R161 ;  /* 0x000000a100a17308 */ /* 0x000ee20000000800 */
[----:B------:R-:W-:Y:S01]  /*196f0*/  FMNMX.FTZ R7, R182, R7, !PT ;  /* 0x00000007b6077209 */ /* 0x000fe20007810000 */
[----:B------:R-:W-:Y:S01]  /*19700*/  FMUL.FTZ R44, R44, R8 ;  /* 0x000000082c2c7220 */ /* 0x000fe20000410000 */
[----:B------:R-:W-:Y:S01]  /*19710*/  F2FP.SATFINITE.E4M3.F32.PACK_AB_MERGE_C R156, R157, R156, RZ ;  /* 0x0000009c9d9c723e */ /* 0x000fe200048070ff */
[-C--:B------:R-:W-:Y:S01]  /*19720*/  FMUL.FTZ R45, R45, R8.reuse ;  /* 0x000000082d2d7220 */ /* 0x080fe20000410000 */
[----:B------:R-:W-:Y:S01]  /*19730*/  FMNMX.FTZ R9, R183, R7, !PT ;  /* 0x00000007b7097209 */ /* 0x000fe20007810000 */
[----:B------:R-:W-:Y:S01]  /*19740*/  FMUL.FTZ R48, R48, R8 ;  /* 0x0000000830307220 */ /* 0x000fe20000410000 */
[----:B------:R-:W-:Y:S01]  /*19750*/  F2FP.SATFINITE.E4M3.F32.PACK_AB_MERGE_C R152, R153, R152, R156 ;  /* 0x000000989998723e */ /* 0x000fe2000480709c */
[----:B------:R-:W4:Y:S01]  /*19760*/  MUFU.EX2 R168, R168 ;  /* 0x000000a800a87308 */ /* 0x000f220000000800 */
[-C--:B------:R-:W-:Y:S01]  /*19770*/  FMUL.FTZ R49, R49, R8.reuse ;  /* 0x0000000831317220 */ /* 0x080fe20000410000 */
[----:B------:R-:W5:Y:S01]  /*19780*/  SHFL.BFLY PT, R7, R9, 0x2, 0x1f ;  /* 0x0c401f0009077f89 */ /* 0x000f6200000e0000 */
        /* <DEDUP_REMOVED lines=9> */
[----:B------:R-:W-:Y:S01]  /*19820*/  FMUL.FTZ R65, R65, R8 ;  /* 0x0000000841417220 */ /* 0x000fe20000410000 */
[----:B------:R-:W-:-:S01]  /*19830*/  FADD.FTZ R3, R164, R3 ;  /* 0x00000003a4037221 */ /* 0x000fc20000010000 */
[-C--:B------:R-:W-:Y:S01]  /*19840*/  FMUL.FTZ R68, R68, R8.reuse ;  /* 0x0000000844447220 */ /* 0x080fe20000410000 */
[----:B------:R-:W-:Y:S01]  /*19850*/  FMUL.FTZ R69, R69, R8 ;  /* 0x0000000845457220 */ /* 0x000fe20000410000 */
[----:B------:R-:W-:Y:S01]  /*19860*/  MUFU.EX2 R172, R172 ;  /* 0x000000ac00ac7308 */ /* 0x000fe20000000800 */
[----:B------:R-:W-:-:S01]  /*19870*/  FADD.FTZ R3, R165, R3 ;  /* 0x00000003a5037221 */ /* 0x000fc20000010000 */
[-C--:B------:R-:W-:Y:S01]  /*19880*/  FMUL.FTZ R72, R72, R8.reuse ;  /* 0x0000000848487220 */ /* 0x080fe20000410000 */
[-C--:B------:R-:W-:Y:S01]  /*19890*/  FMUL.FTZ R73, R73, R8.reuse ;  /* 0x0000000849497220 */ /* 0x080fe20000410000 */
[----:B------:R-:W-:Y:S01]  /*198a0*/  FMUL.FTZ R76, R76, R8 ;  /* 0x000000084c4c7220 */ /* 0x000fe20000410000 */
[----:B----4-:R-:W-:-:S01]  /*198b0*/  FADD.FTZ R3, R168, R3 ;  /* 0x00000003a8037221 */ /* 0x010fc20000010000 */
[-C--:B------:R-:W-:Y:S01]  /*198c0*/  FMUL.FTZ R77, R77, R8.reuse ;  /* 0x000000084d4d7220 */ /* 0x080fe20000410000 */
[----:B------:R-:W-:Y:S01]  /*198d0*/  FMUL.FTZ R80, R80, R8 ;  /* 0x0000000850507220 */ /* 0x000fe20000410000 */
[----:B------:R-:W3:Y:S01]  /*198e0*/  MUFU.EX2 R173, R173 ;  /* 0x000000ad00ad7308 */ /* 0x000ee20000000800 */
[----:B0-----:R-:W-:-:S01]  /*198f0*/  FADD.FTZ R3, R169, R3 ;  /* 0x00000003a9037221 */ /* 0x001fc20000010000 */
[----:B-----5:R-:W-:Y:S01]  /*19900*/  FMNMX.FTZ R9, R9, R7, !PT ;  /* 0x0000000709097209 */ /* 0x020fe20007810000 */
[-C--:B------:R-:W-:Y:S01]  /*19910*/  FMUL.FTZ R81, R81, R8.reuse ;  /* 0x0000000851517220 */ /* 0x080fe20000410000 */
[-C--:B------:R-:W-:Y:S01]  /*19920*/  FMUL.FTZ R84, R84, R8.reuse ;  /* 0x0000000854547220 */ /* 0x080fe20000410000 */
[-C--:B------:R-:W-:Y:S01]  /*19930*/  FMUL.FTZ R85, R85, R8.reuse ;  /* 0x0000000855557220 */ /* 0x080fe20000410000 */
[-C--:B------:R-:W-:Y:S01]  /*19940*/  FMUL.FTZ R88, R88, R8.reuse ;  /* 0x0000000858587220 */ /* 0x080fe20000410000 */
[----:B------:R-:W0:Y:S01]  /*19950*/  SHFL.BFLY PT, R7, R9, 0x1, 0x1f ;  /* 0x0c201f0009077f89 */ /* 0x000e2200000e0000 */
        /* <DEDUP_REMOVED lines=23> */
[----:B0-----:R-:W-:Y:S01]  /*19ad0*/  FMNMX.FTZ R7, R9, R7, !PT ;  /* 0x0000000709077209 */ /* 0x001fe20007810000 */
[----:B------:R-:W-:Y:S01]  /*19ae0*/  MUFU.EX2 R177, R177 ;  /* 0x000000b100b17308 */ /* 0x000fe20000000800 */
[-C--:B------:R-:W-:Y:S01]  /*19af0*/  FMUL.FTZ R121, R121, R8.reuse ;  /* 0x0000000879797220 */ /* 0x080fe20000410000 */
[-C--:B------:R-:W-:Y:S01]  /*19b00*/  FMUL.FTZ R124, R124, R8.reuse ;  /* 0x000000087c7c7220 */ /* 0x080fe20000410000 */
[----:B------:R-:W-:Y:S01]  /*19b10*/  FSETP.NEU.FTZ.AND P1, PT, R7, -INF , PT ;  /* 0xff8000000700780b */ /* 0x000fe20003f3d000 */
[----:B------:R-:W-:Y:S01]  /*19b20*/  FFMA.FTZ R9, R2, R7, -8 ;  /* 0xc100000002097423 */ /* 0x000fe20000010007 */
[-C--:B------:R-:W-:Y:S01]  /*19b30*/  FMUL.FTZ R125, R125, R8.reuse ;  /* 0x000000087d7d7220 */ /* 0x080fe20000410000 */
[-C--:B------:R-:W-:Y:S01]  /*19b40*/  FMUL.FTZ R128, R128, R8.reuse ;  /* 0x0000000880807220 */ /* 0x080fe20000410000 */
[-C--:B------:R-:W-:Y:S01]  /*19b50*/  FMUL.FTZ R129, R129, R8.reuse ;  /* 0x0000000881817220 */ /* 0x080fe20000410000 */
[-C--:B------:R-:W-:Y:S01]  /*19b60*/  FMUL.FTZ R132, R132, R8.reuse ;  /* 0x0000000884847220 */ /* 0x080fe20000410000 */
[----:B------:R-:W-:Y:S01]  /*19b70*/  FSEL R9, R9, RZ, P1 ;  /* 0x000000ff09097208 */ /* 0x000fe20000800000 */
[-C--:B------:R-:W-:Y:S01]  /*19b80*/  FMUL.FTZ R133, R133, R8.reuse ;  /* 0x0000000885857220 */ /* 0x080fe20000410000 */
[-C--:B------:R-:W-:Y:S01]  /*19b90*/  FMUL.FTZ R136, R136, R8.reuse ;  /* 0x0000000888887220 */ /* 0x080fe20000410000 */
[-C--:B------:R-:W-:Y:S01]  /*19ba0*/  FMUL.FTZ R137, R137, R8.reuse ;  /* 0x0000000889897220 */ /* 0x080fe20000410000 */
[----:B------:R-:W-:Y:S01]  /*19bb0*/  FMUL.FTZ R140, R140, R8 ;  /* 0x000000088c8c7220 */ /* 0x000fe20000410000 */
[C-C-:B------:R-:W-:Y:S01]  /*19bc0*/  FFMA.FTZ R153, R2.reuse, R154, -R9.reuse ;  /* 0x0000009a02997223 */ /* 0x140fe20000010809 */
        /* <DEDUP_REMOVED lines=22> */
[----:B------:R-:W0:Y:S01]  /*19d30*/  MUFU.EX2 R13, R13 ;  /* 0x0000000d000d7308 */ /* 0x000e220000000800 */
[-C--:B------:R-:W-:Y:S01]  /*19d40*/  FMUL.FTZ R141, R141, R8.reuse ;  /* 0x000000088d8d7220 */ /* 0x080fe20000410000 */
[-C--:B------:R-:W-:Y:S01]  /*19d50*/  FMUL.FTZ R144, R144, R8.reuse ;  /* 0x0000000890907220 */ /* 0x080fe20000410000 */
[-C--:B------:R-:W-:Y:S01]  /*19d60*/  FMUL.FTZ R145, R145, R8.reuse ;  /* 0x0000000891917220 */ /* 0x080fe20000410000 */
[-C--:B------:R-:W-:Y:S01]  /*19d70*/  FMUL.FTZ R148, R148, R8.reuse ;  /* 0x0000000894947220 */ /* 0x080fe20000410000 */
[----:B------:R-:W-:-:S03]  /*19d80*/  FMUL.FTZ R149, R149, R8 ;  /* 0x0000000895957220 */ /* 0x000fc60000410000 */
[----:B------:R-:W3:Y:S08]  /*19d90*/  MUFU.EX2 R15, R15 ;  /* 0x0000000f000f7308 */ /* 0x000ef00000000800 */
[----:B------:R-:W4:Y:S01]  /*19da0*/  MUFU.EX2 R21, R21 ;  /* 0x0000001500157308 */ /* 0x000f220000000800 */
[----:B0-----:R-:W-:-:S01]  /*19db0*/  FFMA.FTZ R0, R13, R0, R153 ;  /* 0x000000000d007223 */ /* 0x001fc20000010099 */
[-C--:B------:R-:W-:Y:S01]  /*19dc0*/  FMUL.FTZ R26, R26, R13.reuse ;  /* 0x0000000d1a1a7220 */ /* 0x080fe20000410000 */
[-C--:B------:R-:W-:Y:S01]  /*19dd0*/  FMUL.FTZ R27, R27, R13.reuse ;  /* 0x0000000d1b1b7220 */ /* 0x080fe20000410000 */
[----:B------:R-:W-:Y:S01]  /*19de0*/  FMUL.FTZ R30, R30, R13 ;  /* 0x0000000d1e1e7220 */ /* 0x000fe20000410000 */
[----:B------:R-:W-:-:S01]  /*19df0*/  FADD.FTZ R0, R14, R0 ;  /* 0x000000000e007221 */ /* 0x000fc20000010000 */
        /* <DEDUP_REMOVED lines=12> */
[----:B------:R-:W-:Y:S01]  /*19ec0*/  F2FP.SATFINITE.E4M3.F32.PACK_AB_MERGE_C R15, R21, R15, RZ ;  /* 0x0000000f150f723e */ /* 0x000fe200048070ff */
[-C--:B------:R-:W-:Y:S01]  /*19ed0*/  FMUL.FTZ R47, R47, R13.reuse ;  /* 0x0000000d2f2f7220 */ /* 0x080fe20000410000 */
[-C--:B------:R-:W-:Y:S01]  /*19ee0*/  FMUL.FTZ R50, R50, R13.reuse ;  /* 0x0000000d32327220 */ /* 0x080fe20000410000 */
[----:B------:R-:W-:Y:S01]  /*19ef0*/  FMUL.FTZ R51, R51, R13 ;  /* 0x0000000d33337220 */ /* 0x000fe20000410000 */
[----:B------:R-:W-:Y:S01]  /*19f00*/  F2FP.SATFINITE.E4M3.F32.PACK_AB_MERGE_C R153, R14, R153, R15 ;  /* 0x000000990e99723e */ /* 0x000fe2000480700f */
        /* <DEDUP_REMOVED lines=27> */
[----:B------:R-:W-:Y:S01]  /*1a0c0*/  F2FP.SATFINITE.E4M3.F32.PACK_AB_MERGE_C R157, R158, R157, RZ ;  /* 0x0000009d9e9d723e */ /* 0x000fe200048070ff */
[-C--:B------:R-:W-:Y:S01]  /*1a0d0*/  FMUL.FTZ R91, R91, R13.reuse ;  /* 0x0000000d5b5b7220 */ /* 0x080fe20000410000 */
[----:B------:R-:W-:Y:S01]  /*1a0e0*/  F2FP.SATFINITE.E4M3.F32.PACK_AB_MERGE_C R158, R181, R180, RZ ;  /* 0x000000b4b59e723e */ /* 0x000fe200048070ff */
[----:B------:R-:W-:Y:S01]  /*1a0f0*/  FMUL.FTZ R94, R94, R13 ;  /* 0x0000000d5e5e7220 */ /* 0x000fe20000410000 */
[----:B------:R-:W-:Y:S01]  /*1a100*/  F2FP.SATFINITE.E4M3.F32.PACK_AB_MERGE_C R155, R20, R155, R157 ;  /* 0x0000009b149b723e */ /* 0x000fe2000480709d */
[----:B------:R-:W-:Y:S01]  /*1a110*/  FMUL.FTZ R95, R95, R13 ;  /* 0x0000000d5f5f7220 */ /* 0x000fe20000410000 */
[----:B------:R-:W0:Y:S01]  /*1a120*/  MUFU.EX2 R174, R174 ;  /* 0x000000ae00ae7308 */ /* 0x000e220000000800 */
[----:B---3--:R-:W-:-:S01]  /*1a130*/  FADD.FTZ R3, R159, R0 ;  /* 0x000000009f037221 */ /* 0x008fc20000010000 */
[----:B------:R-:W-:Y:S01]  /*1a140*/  F2FP.SATFINITE.E4M3.F32.PACK_AB_MERGE_C R158, R177, R176, R158 ;  /* 0x000000b0b19e723e */ /* 0x000fe2000480709e */
        /* <DEDUP_REMOVED lines=22> */
[C---:B---3--:R-:W-:Y:S01]  /*1a2b0*/  F2FP.SATFINITE.E4M3.F32.PACK_AB_MERGE_C R174, R175.reuse, R174, RZ ;  /* 0x000000aeafae723e */ /* 0x048fe200048070ff */
[----:B------:R-:W-:Y:S01]  /*1a2c0*/  FADD.FTZ R175, R175, R0 ;  /* 0x00000000afaf7221 */ /* 0x000fe20000010000 */
[----:B------:R-:W-:-:S01]  /*1a2d0*/  FADD.FTZ R0, R176, R173 ;  /* 0x000000adb0007221 */ /* 0x000fc20000010000 */
[----:B------:R-:W-:Y:S01]  /*1a2e0*/  FMUL.FTZ R131, R131, R13 ;  /* 0x0000000d83837220 */ /* 0x000fe20000410000 */
[----:B------:R-:W-:Y:S01]  /*1a2f0*/  F2FP.SATFINITE.E4M3.F32.PACK_AB_MERGE_C R157, R160, R159, R174 ;  /* 0x0000009fa09d723e */ /* 0x000fe200048070ae */
[----:B------:R-:W-:Y:S01]  /*1a300*/  FMUL.FTZ R134, R134, R13 ;  /* 0x0000000d86867220 */ /* 0x000fe20000410000 */
[----:B------:R-:W-:-:S01]  /*1a310*/  FADD.FTZ R177, R177, R0 ;  /* 0x00000000b1b17221 */ /* 0x000fc20000010000 */
[----:B------:R-:W3:Y:S01]  /*1a320*/  MUFU.EX2 R182, R182 ;  /* 0x000000b600b67308 */ /* 0x000ee20000000800 */
[----:B----4-:R-:W-:-:S01]  /*1a330*/  FADD.FTZ R0, R178, R175 ;  /* 0x000000afb2007221 */ /* 0x010fc20000010000 */
[----:B------:R-:W-:Y:S01]  /*1a340*/  FMUL.FTZ R135, R135, R13 ;  /* 0x0000000d87877220 */ /* 0x000fe20000410000 */
[----:B------:R-:W-:-:S01]  /*1a350*/  FADD.FTZ R180, R180, R177 ;  /* 0x000000b1b4b47221 */ /* 0x000fc20000010000 */
[-C--:B------:R-:W-:Y:S01]  /*1a360*/  FMUL.FTZ R138, R138, R13.reuse ;  /* 0x0000000d8a8a7220 */ /* 0x080fe20000410000 */
[-C--:B------:R-:W-:Y:S01]  /*1a370*/  FMUL.FTZ R139, R139, R13.reuse ;  /* 0x0000000d8b8b7220 */ /* 0x080fe20000410000 */
[----:B------:R-:W-:Y:S01]  /*1a380*/  FMUL.FTZ R142, R142, R13 ;  /* 0x0000000d8e8e7220 */ /* 0x000fe20000410000 */
[----:B------:R-:W-:-:S01]  /*1a390*/  FADD.FTZ R3, R181, R180 ;  /* 0x000000b4b5037221 */ /* 0x000fc20000010000 */
[----:B------:R-:W4:Y:S01]  /*1a3a0*/  MUFU.EX2 R9, R9 ;  /* 0x0000000900097308 */ /* 0x000f220000000800 */
[----:B0-----:R-:W-:-:S01]  /*1a3b0*/  FADD.FTZ R21, R179, R0 ;  /* 0x00000000b3157221 */ /* 0x001fc20000010000 */
[-C--:B------:R-:W-:Y:S01]  /*1a3c0*/  FMUL.FTZ R143, R143, R13.reuse ;  /* 0x0000000d8f8f7220 */ /* 0x080fe20000410000 */
[-C--:B------:R-:W-:Y:S01]  /*1a3d0*/  FMUL.FTZ R146, R146, R13.reuse ;  /* 0x0000000d92927220 */ /* 0x080fe20000410000 */
[-C--:B------:R-:W-:Y:S01]  /*1a3e0*/  FMUL.FTZ R147, R147, R13.reuse ;  /* 0x0000000d93937220 */ /* 0x080fe20000410000 */
[-C--:B------:R-:W-:Y:S01]  /*1a3f0*/  FMUL.FTZ R150, R150, R13.reuse ;  /* 0x0000000d96967220 */ /* 0x080fe20000410000 */
[----:B------:R-:W-:Y:S01]  /*1a400*/  FMUL.FTZ R151, R151, R13 ;  /* 0x0000000d97977220 */ /* 0x000fe20000410000 */
[----:B---3--:R-:W-:-:S01]  /*1a410*/  FADD.FTZ R0, R182, R21 ;  /* 0x00000015b6007221 */ /* 0x008fc20000010000 */
[----:B----4-:R-:W-:-:S03]  /*1a420*/  F2FP.SATFINITE.E4M3.F32.PACK_AB_MERGE_C R182, R9, R182, RZ ;  /* 0x000000b609b6723e */ /* 0x010fc600048070ff */
[----:B------:R-:W-:Y:S01]  /*1a430*/  FADD.FTZ R0, R9, R0 ;  /* 0x0000000009007221 */ /* 0x000fe20000010000 */
[----:B------:R-:W-:Y:S01]  /*1a440*/  F2FP.SATFINITE.E4M3.F32.PACK_AB_MERGE_C R159, R179, R178, R182 ;  /* 0x000000b2b39f723e */ /* 0x000fe200048070b6 */
[----:B------:R-:W-:Y:S06]  /*1a450*/  @!P0 BRA `(.L_x_1929) ;  /* 0x0000000000048947 */ /* 0x000fec0003800000 */
[----:B------:R-:W-:Y:S01]  /*1a460*/  BPT.TRAP 0x1 ;  /* 0x000000040000795c */ /* 0x000fe20000300000 */
.L_x_1929:
[----:B------:R0:W3:Y:S01]  /*1a470*/  SYNCS.PHASECHK.TRANS64.TRYWAIT P1, [R10+URZ+0x28450], R11 ;  /* 0x0284500b0a0075a7 */ /* 0x0000e2000802017f */
[----:B------:R-:W-:Y:S05]  /*1a480*/  @!P0 BRA `(.L_x_1930) ;  /* 0x0000000000048947 */ /* 0x000fea0003800000 */
[----:B------:R-:W-:Y:S01]  /*1a490*/  BPT.TRAP 0x1 ;  /* 0x000000040000795c */ /* 0x000fe20000300000 */
.L_x_1930:
[----:B------:R-:W-:Y:S01]  /*1a4a0*/  BSSY B0, `(.L_x_1931) ;  /* 0x0000006000007945 */ /* 0x000fe20003800000 */
[----:B------:R-:W-:Y:S01]  /*1a4b0*/  LEA R8, R12, UR43, 0xa ;  /* 0x0000002b0c087c11 */ /* 0x000fe2000f8e50ff */
[----:B------:R-:W-:Y:S02]  /*1a4c0*/  IMAD.MOV.U32 R9, RZ, RZ, -0x7fffffe0 ;  /* 0x80000020ff097424 */ /* 0x000fe400078e00ff */
[----:B---3--:R-:W-:Y:S05]  /*1a4d0*/  @P1 BRA `(.L_x_1932) ;  /* 0x0000000000081947 */ /* 0x008fea0003800000 */
[----:B------:R-:W3:Y:S02]  /*1a4e0*/  SYNCS.PHASECHK.TRANS64.TRYWAIT P1, [R10+URZ+0x28450], R11 ;  /* 0x0284500b0a0075a7 */ /* 0x000ee4000802017f */
[----:B---3--:R-:W-:Y:S05]  /*1a4f0*/  @!P1 BRA `(.L_x_1933) ;  /* 0x000000dc00a89947 */ /* 0x008fea0003800000 */
.L_x_1932:
[----:B------:R-:W-:Y:S05]  /*1a500*/  BSYNC B0 ;  /* 0x0000000000007941 */ /* 0x000fea0003800000 */
.L_x_1931:
[----:B------:R-:W4:Y:S01]  /*1a510*/  S2R R12, SR_TID.X ;  /* 0x00000000000c7919 */ /* 0x000f220000002100 */
[----:B------:R-:W-:Y:S05]  /*1a520*/  WARPSYNC.ALL ;  /* 0x0000000000007948 */ /* 0x000fea0003800000 */
[C---:B------:R-:W-:Y:S02]  /*1a530*/  R2UR UR6, R8.reuse ;  /* 0x00000000080672ca */ /* 0x040fe400000e0000 */
[----:B------:R-:W-:Y:S01]  /*1a540*/  R2UR UR7, R9 ;  /* 0x00000000090772ca */ /* 0x000fe200000e0000 */
[----:B------:R-:W-:Y:S01]  /*1a550*/  IMAD.MOV.U32 R9, RZ, RZ, -0x7fffffe0 ;  /* 0x80000020ff097424 */ /* 0x000fe200078e00ff */
[----:B------:R-:W-:-:S02]  /*1a560*/  IADD3 R8, R8, 0x2, RZ ;  /* 0x0000000208087810 */ /* 0x000fc40007ffe0ff */
[----:B----4-:R-:W-:-:S05]  /*1a570*/  SHF.R.U32.HI R12, RZ, 0x7, R12 ;  /* 0x00000007ff0c7819 */ /* 0x010fca000001160c */
[----:B01-3--:R-:W-:-:S05]  /*1a580*/  VIADD R11, R12, 0x8 ;  /* 0x000000080c0b7836 */ /* 0x00bfca0000000000 */
        /* <DEDUP_REMOVED lines=12> */
.L_x_1934:
[----:B------:R-:W-:Y:S01]  /*1a650*/  ISETP.GT.AND P1, PT, R6, R208, PT ;  /* 0x000000d00600720c */ /* 0x000fe20003f24270 */
[----:B------:R-:W-:Y:S02]  /*1a660*/  VIADD R10, R10, 0x28460 ;  /* 0x000284600a0a7836 */ /* 0x000fe40000000000 */
[----:B------:R-:W-:Y:S02]  /*1a670*/  IMAD.U32 R9, RZ, RZ, UR39 ;  /* 0x00000027ff097e24 */ /* 0x000fe4000f8e00ff */
[----:B------:R-:W-:Y:S02]  /*1a680*/  VIADD R6, R6, 0xffffffff ;  /* 0xffffffff06067836 */ /* 0x000fe40000000000 */
[----:B------:R-:W-:Y:S01]  /*1a690*/  IMAD.MOV.U32 R13, RZ, RZ, R7 ;  /* 0x000000ffff0d7224 */ /* 0x000fe200078e0007 */
[----:B------:R-:W-:Y:S01]  /*1a6a0*/  PRMT R10, R9, 0x654, R10 ;  /* 0x00000654090a7816 */ /* 0x000fe2000000000a */
[----:B------:R-:W-:-:S03]  /*1a6b0*/  IMAD.MOV.U32 R14, RZ, RZ, R4 ;  /* 0x000000ffff0e7224 */ /* 0x000fc600078e0004 */
[----:B------:R1:W-:Y:S01]  /*1a6c0*/  SYNCS.ARRIVE.TRANS64.RED.A1T0 RZ, [R10+URZ], RZ ;  /* 0x000000ff0aff79a7 */ /* 0x0003e2000810043f */
[----:B------:R-:W-:Y:S05]  /*1a6d0*/  @P1 BRA `(.L_x_1935) ;  /* 0xffffffd800b81947 */ /* 0x000fea000383ffff */
.L_x_1915:
[----:B------:R-:W-:Y:S05]  /*1a6e0*/  WARPSYNC.ALL ;  /* 0x0000000000007948 */ /* 0x000fea0003800000 */
[----:B------:R-:W-:Y:S01]  /*1a6f0*/  ULDC.64 UR4, c[0x0][0x9a0] ;  /* 0x0002680000047ab9 */ /* 0x000fe20000000a00 */
[----:B0-----:R-:W-:Y:S01]  /*1a700*/  IMAD.MOV.U32 R12, RZ, RZ, 0x3f800000 ;  /* 0x3f800000ff0c7424 */ /* 0x001fe200078e00ff */
[----:B------:R2:W-:Y:S08]  /*1a710*/  BAR.ARV R5, 0x100 ;  /* 0x000400050000751d */ /* 0x0005f00000002000 */
[----:B------:R-:W-:Y:S06]  /*1a720*/  BAR.ARV 0x8, 0x180 ;  /* 0x0206000000007b1d */ /* 0x000fec0000002000 */
[----:B------:R-:W-:-:S04]  /*1a730*/  ISETP.NE.U32.AND P0, PT, RZ, UR4, PT ;  /* 0x00000004ff007c0c */ /* 0x000fc8000bf05070 */
[----:B------:R-:W-:-:S13]  /*1a740*/  ISETP.NE.AND.EX P0, PT, RZ, UR5, PT, P0 ;  /* 0x00000005ff007c0c */ /* 0x000fda000bf05300 */
[----:B-1----:R-:W0:Y:S01]  /*1a750*/  @P0 LDC.64 R10, c[0x0][0x9c8] ;  /* 0x00027200ff0a0b82 */ /* 0x002e220000000a00 */
[----:B------:R-:W-:Y:S02]  /*1a760*/  @P0 SHF.R.S32.HI R13, RZ, 0x1f, R23 ;  /* 0x0000001fff0d0819 */ /* 0x000fe40000011417 */
[----:B------:R-:W-:-:S05]  /*1a770*/  @P0 SHF.R.S32.HI R15, RZ, 0x1f, R22 ;  /* 0x0000001fff0f0819 */ /* 0x000fca0000011416 */
[----:B------:R-:W1:Y:S01]  /*1a780*/  @P0 LDC.64 R8, c[0x0][0x9d0] ;  /* 0x00027400ff080b82 */ /* 0x000e620000000a00 */
[----:B0-----:R-:W-:-:S04]  /*1a790*/  @P0 IMAD R6, R13, R10, RZ ;  /* 0x0000000a0d060224 */ /* 0x001fc800078e02ff */
[C---:B------:R-:W-:Y:S02]  /*1a7a0*/  @P0 IMAD R13, R23.reuse, R11, R6 ;  /* 0x0000000b170d0224 */ /* 0x040fe400078e0206 */
[----:B------:R-:W-:-:S04]  /*1a7b0*/  @P0 IMAD.WIDE.U32 R10, R23, R10, RZ ;  /* 0x0000000a170a0225 */ /* 0x000fc800078e00ff */
[-C--:B-1----:R-:W-:Y:S02]  /*1a7c0*/  @P0 IMAD R6, R15, R8.reuse, RZ ;  /* 0x000000080f060224 */ /* 0x082fe400078e02ff */
[----:B------:R-:W-:Y:S02]  /*1a7d0*/  @P0 IMAD.IADD R11, R11, 0x1, R13 ;  /* 0x000000010b0b0824 */ /* 0x000fe400078e020d */
[C---:B------:R-:W-:Y:S02]  /*1a7e0*/  @P0 IMAD R13, R22.reuse, R9, R6 ;  /* 0x00000009160d0224 */ /* 0x040fe400078e0206 */
[----:B------:R-:W-:-:S04]  /*1a7f0*/  @P0 IMAD.WIDE.U32 R8, R22, R8, R10 ;  /* 0x0000000816080225 */ /* 0x000fc800078e000a */
[----:B------:R-:W-:Y:S01]  /*1a800*/  @P0 IMAD.IADD R9, R9, 0x1, R13 ;  /* 0x0000000109090824 */ /* 0x000fe200078e020d */
[----:B------:R-:W-:-:S04]  /*1a810*/  @P0 LEA R10, P1, R8, UR4, 0x2 ;  /* 0x00000004080a0c11 */ /* 0x000fc8000f8210ff */
[----:B------:R-:W-:-:S05]  /*1a820*/  @P0 LEA.HI.X R11, R8, UR5, R9, 0x2, P1 ;  /* 0x00000005080b0c11 */ /* 0x000fca00088f1409 */
[----:B------:R0:W4:Y:S01]  /*1a830*/  @P0 LDG.E R12, desc[UR36][R10.64] ;  /* 0x000000240a0c0981 */ /* 0x000122000c1e1900 */
[----:B--23--:R-:W-:Y:S01]  /*1a840*/  MOV R5, RZ ;  /* 0x000000ff00057202 */ /* 0x00cfe20000000f00 */
[----:B------:R-:W-:Y:S02]  /*1a850*/  VIADD R185, R185, 0x1 ;  /* 0x00000001b9b97836 */ /* 0x000fe40000000000 */
[----:B------:R-:W1:Y:S01]  /*1a860*/  SHFL.BFLY PT, R6, R3, 0x2, 0x1f ;  /* 0x0c401f0003067f89 */ /* 0x000e6200000e0000 */
[----:B------:R-:W-:Y:S02]  /*1a870*/  VIADD R217, R217, 0x1 ;  /* 0x00000001d9d97836 */ /* 0x000fe40000000000 */
[C---:B------:R-:W-:Y:S01]  /*1a880*/  ISETP.NE.AND P3, PT, R185.reuse, 0x2, PT ;  /* 0x00000002b900780c */ /* 0x040fe20003f65270 */
[----:B------:R-:W2:Y:S01]  /*1a890*/  SHFL.BFLY PT, R9, R0, 0x2, 0x1f ;  /* 0x0c401f0000097f89 */ /* 0x000ea200000e0000 */
[----:B0-----:R-:W-:Y:S02]  /*1a8a0*/  IMAD.MOV.U32 R11, RZ, RZ, RZ ;  /* 0x000000ffff0b7224 */ /* 0x001fe400078e00ff */
[----:B------:R-:W-:Y:S01]  /*1a8b0*/  SEL R185, R185, RZ, P3 ;  /* 0x000000ffb9b97207 */ /* 0x000fe20001800000 */
[----:B-1----:R-:W-:Y:S01]  /*1a8c0*/  FADD.FTZ R6, R6, R3 ;  /* 0x0000000306067221 */ /* 0x002fe20000010000 */
[----:B------:R-:W-:-:S02]  /*1a8d0*/  IMAD.MOV.U32 R3, RZ, RZ, -0x800000 ;  /* 0xff800000ff037424 */ /* 0x000fc400078e00ff */
[----:B--2---:R-:W-:Y:S01]  /*1a8e0*/  FADD.FTZ R8, R9, R0 ;  /* 0x0000000009087221 */ /* 0x004fe20000010000 */
[----:B------:R-:W-:Y:S01]  /*1a8f0*/  IMAD.MOV.U32 R0, RZ, RZ, -0x800000 ;  /* 0xff800000ff007424 */ /* 0x000fe200078e00ff */
[----:B------:R-:W0:Y:S04]  /*1a900*/  SHFL.BFLY PT, R9, R6, 0x1, 0x1f ;  /* 0x0c201f0006097f89 */ /* 0x000e2800000e0000 */
[----:B------:R-:W1:Y:S01]  /*1a910*/  SHFL.BFLY PT, R13, R8, 0x1, 0x1f ;  /* 0x0c201f00080d7f89 */ /* 0x000e6200000e0000 */
[----:B0-----:R-:W-:-:S04]  /*1a920*/  FADD.FTZ R9, R6, R9 ;  /* 0x0000000906097221 */ /* 0x001fc80000010000 */
[C---:B------:R-:W-:Y:S01]  /*1a930*/  FMUL.FTZ R15, R9.reuse, 0.00390625 ;  /* 0x3b800000090f7820 */ /* 0x040fe20000410000 */
[----:B------:R-:W-:Y:S01]  /*1a940*/  FSETP.NE.FTZ.AND P0, PT, R9, RZ, PT ;  /* 0x000000ff0900720b */ /* 0x000fe20003f15000 */
[----:B-1----:R-:W-:Y:S01]  /*1a950*/  FADD.FTZ R14, R8, R13 ;  /* 0x0000000d080e7221 */ /* 0x002fe20000010000 */
[----:B------:R-:W-:Y:S02]  /*1a960*/  SEL R13, RZ, 0x1, P3 ;  /* 0x00000001ff0d7807 */ /* 0x000fe40001800000 */
[----:B------:R-:W-:Y:S01]  /*1a970*/  FSETP.NE.FTZ.AND P1, PT, R15, RZ, PT ;  /* 0x000000ff0f00720b */ /* 0x000fe20003f35000 */
[----:B------:R-:W-:Y:S01]  /*1a980*/  FMUL.FTZ R10, R14, 0.00390625 ;  /* 0x3b8000000e0a7820 */ /* 0x000fe20000410000 */
[----:B------:R-:W-:-:S04]  /*1a990*/  LOP3.LUT R188, R188, R13, RZ, 0x3c, !PT ;  /* 0x0000000dbcbc7212 */ /* 0x000fc800078e3cff */
[----:B------:R-:W-:-:S03]  /*1a9a0*/  FSETP.NE.FTZ.AND P2, PT, R10, RZ, PT ;  /* 0x000000ff0a00720b */ /* 0x000fc60003f55000 */
[----:B------:R0:W-:Y:S01]  /*1a9b0*/  @P0 MUFU.RCP R5, R9 ;  /* 0x0000000900050308 */ /* 0x0001e20000001000 */
[----:B------:R-:W-:-:S07]  /*1a9c0*/  FSETP.NE.FTZ.AND P0, PT, R14, RZ, PT ;  /* 0x000000ff0e00720b */ /* 0x000fce0003f15000 */
[----:B------:R-:W1:Y:S01]  /*1a9d0*/  @P1 MUFU.LG2 R6, R15 ;  /* 0x0000000f00061308 */ /* 0x000e620000000c00 */
[C---:B0-----:R-:W-:Y:S01]  /*1a9e0*/  @P1 FMUL.FTZ R9, R2.reuse, 0.69314718246459960938 ;  /* 0x3f31721802091820 */ /* 0x041fe20000410000 */
[----:B------:R-:W-:-:S06]  /*1a9f0*/  @P2 FMUL.FTZ R21, R2, 0.69314718246459960938 ;  /* 0x3f31721802152820 */ /* 0x000fcc0000410000 */
[----:B------:R-:W-:Y:S01]  /*1aa00*/  @P0 MUFU.RCP R11, R14 ;  /* 0x0000000e000b0308 */ /* 0x000fe20000001000 */
[----:B------:R-:W-:-:S07]  /*1aa10*/  PLOP3.LUT P0, PT, PT, PT, PT, 0x8, 0x0 ;  /* 0x000000000000781c */ /* 0x000fce0003f0e170 */
[----:B------:R-:W0:Y:S01]  /*1aa20*/  @P2 MUFU.LG2 R8, R10 ;  /* 0x0000000a00082308 */ /* 0x000e220000000c00 */
[----:B-1----:R-:W-:-:S04]  /*1aa30*/  @P1 FMUL.FTZ R6, R6, 0.69314718246459960938 ;  /* 0x3f31721806061820 */ /* 0x002fc80000410000 */
[----:B------:R-:W-:Y:S01]  /*1aa40*/  @P1 FFMA.FTZ R0, R9, R4, R6 ;  /* 0x0000000409001223 */ /* 0x000fe20000010006 */
[----:B0-----:R-:W-:-:S04]  /*1aa50*/  @P2 FMUL.FTZ R8, R8, 0.69314718246459960938 ;  /* 0x3f31721808082820 */ /* 0x001fc80000410000 */
[----:B------:R-:W-:Y:S01]  /*1aa60*/  @P2 FFMA.FTZ R3, R21, R7, R8 ;  /* 0x0000000715032223 */ /* 0x000fe20000010008 */
[-C--:B----4-:R-:W-:Y:S01]  /*1aa70*/  FMUL.FTZ R2, R5, R12.reuse ;  /* 0x0000000c05027220 */ /* 0x090fe20000410000 */
[----:B------:R-:W-:-:S03]  /*1aa80*/  FMUL.FTZ R12, R11, R12 ;  /* 0x0000000c0b0c7220 */ /* 0x000fc60000410000 */
        /* <DEDUP_REMOVED lines=128> */
.L_x_1800:
        /* <DEDUP_REMOVED lines=10> */
[----:B------:R-:W2:Y:S01]  /*1b330*/  LDL R140, [R1+0x18] ;  /* 0x00001800018c7983 */ /* 0x000ea20000100800 */
[----:B-1----:R-:W-:Y:S01]  /*1b340*/  F2FP.BF16.F32.PACK_AB R20, R13, R56 ;  /* 0x000000380d14723e */ /* 0x002fe200000010ff */
[----:B------:R-:W-:Y:S01]  /*1b350*/  ULDC.64 UR4, c[0x4][0x128] ;  /* 0x01004a0000047ab9 */ /* 0x000fe20000000a00 */
[----:B------:R-:W1:Y:S01]  /*1b360*/  S2R R13, SR_SWINHI ;  /* 0x00000000000d7919 */ /* 0x000e620000002f00 */
[----:B-----5:R-:W3:Y:S01]  /*1b370*/  S2R R39, SR_TID.X ;  /* 0x0000000000277919 */ /* 0x020ee20000002100 */
        /* <DEDUP_REMOVED lines=10> */
[----:B------:R-:W-:Y:S02]  /*1b420*/  MOV R76, R184 ;  /* 0x000000b8004c7202 */ /* 0x000fe40000000f00 */
[----:B-1----:R-:W-:Y:S01]  /*1b430*/  MOV R77, R13 ;  /* 0x0000000d004d7202 */ /* 0x002fe20000000f00 */
[----:B---3--:R-:W-:Y:S01]  /*1b440*/  IMAD.SHL.U32 R2, R39, 0x4, RZ ;  /* 0x0000000427027824 */ /* 0x008fe200078e00ff */
[----:B------:R-:W-:Y:S02]  /*1b450*/  F2FP.BF16.F32.PACK_AB R58, R53, R96 ;  /* 0x00000060353a723e */ /* 0x000fe400000010ff */
[----:B------:R-:W-:Y:S02]  /*1b460*/  F2FP.BF16.F32.PACK_AB R104, R61, R104 ;  /* 0x000000683d68723e */ /* 0x000fe400000010ff */
[----:B------:R-:W-:Y:S02]  /*1b470*/  LOP3.LUT R2, R2, 0xc, RZ, 0xc0, !PT ;  /* 0x0000000c02027812 */ /* 0x000fe400078ec0ff */
[----:B------:R-:W-:-:S02]  /*1b480*/  F2FP.BF16.F32.PACK_AB R11, R11, R48 ;  /* 0x000000300b0b723e */ /* 0x000fc400000010ff */
[----:B------:R-:W-:Y:S02]  /*1b490*/  IADD3 R26, P0, R2, UR4, RZ ;  /* 0x00000004021a7c10 */ /* 0x000fe4000ff1e0ff */
[----:B------:R-:W-:Y:S02]  /*1b4a0*/  F2FP.BF16.F32.PACK_AB R47, R47, R50 ;  /* 0x000000322f2f723e */ /* 0x000fe400000010ff */
[----:B------:R-:W-:Y:S01]  /*1b4b0*/  F2FP.BF16.F32.PACK_AB R63, R63, R66 ;  /* 0x000000423f3f723e */ /* 0x000fe200000010ff */
[----:B------:R-:W-:Y:S01]  /*1b4c0*/  IMAD.X R27, RZ, RZ, UR5, P0 ;  /* 0x00000005ff1b7e24 */ /* 0x000fe200080e06ff */
[----:B------:R-:W-:Y:S02]  /*1b4d0*/  F2FP.BF16.F32.PACK_AB R141, R52, R89 ;  /* 0x00000059348d723e */ /* 0x000fe400000010ff */
[----:B------:R-:W-:Y:S02]  /*1b4e0*/  F2FP.BF16.F32.PACK_AB R97, R60, R97 ;  /* 0x000000613c61723e */ /* 0x000fe400000010ff */
[----:B------:R1:W5:Y:S01]  /*1b4f0*/  LDG.E.CONSTANT R2, desc[UR36][R26.64] ;  /* 0x000000241a027981 */ /* 0x000362000c1e9900 */
[----:B------:R-:W-:Y:S01]  /*1b500*/  F2FP.BF16.F32.PACK_AB R8, R8, R41 ;  /* 0x000000290808723e */ /* 0x000fe200000010ff */
[----:B------:R-:W-:Y:S01]  /*1b510*/  UMOV UR4, 0xffffffff ;  /* 0xffffffff00047882 */ /* 0x000fe20000000000 */
[----:B------:R-:W-:-:S02]  /*1b520*/  F2FP.BF16.F32.PACK_AB R46, R45, R88 ;  /* 0x000000582d2e723e */ /* 0x000fc400000010ff */
[----:B------:R-:W-:Y:S02]  /*1b530*/  LOP3.LUT P0, R13, R39, 0x3, RZ, 0xc0, !PT ;  /* 0x00000003270d7812 */ /* 0x000fe4000780c0ff */
[----:B------:R-:W-:Y:S02]  /*1b540*/  F2FP.BF16.F32.PACK_AB R128, R85, R128 ;  /* 0x000000805580723e */ /* 0x000fe400000010ff */
[----:B------:R-:W-:Y:S02]  /*1b550*/  F2FP.BF16.F32.PACK_AB R30, R30, R109 ;  /* 0x0000006d1e1e723e */ /* 0x000fe400000010ff */
[----:B-1----:R-:W-:Y:S02]  /*1b560*/  F2FP.BF16.F32.PACK_AB R26, R37, R80 ;  /* 0x00000050251a723e */ /* 0x002fe400000010ff */
        /* <DEDUP_REMOVED lines=11> */
[----:B------:R-:W-:Y:S02]  /*1b620*/  ISETP.EQ.OR P0, PT, R13, 0x3, !P0 ;  /* 0x000000030d00780c */ /* 0x000fe40004702670 */
[----:B------:R-:W-:Y:S02]  /*1b630*/  F2FP.BF16.F32.PACK_AB R7, R7, R32 ;  /* 0x000000200707723e */ /* 0x000fe400000010ff */
[----:B------:R-:W-:-:S02]  /*1b640*/  F2FP.BF16.F32.PACK_AB R117, R117, R34 ;  /* 0x000000227575723e */ /* 0x000fc400000010ff */
[----:B------:R-:W-:Y:S02]  /*1b650*/  F2FP.BF16.F32.PACK_AB R57, R14, R57 ;  /* 0x000000390e39723e */ /* 0x000fe400000010ff */
[----:B------:R-:W-:Y:S02]  /*1b660*/  F2FP.BF16.F32.PACK_AB R65, R28, R65 ;  /* 0x000000411c41723e */ /* 0x000fe400000010ff */
[----:B------:R-:W-:Y:S02]  /*1b670*/  SEL R13, R5, R4, P0 ;  /* 0x00000004050d7207 */ /* 0x000fe40000000000 */
[----:B------:R-:W-:Y:S02]  /*1b680*/  SEL R4, R4, R5, P0 ;  /* 0x0000000504047207 */ /* 0x000fe40000000000 */
        /* <DEDUP_REMOVED lines=25> */
[----:B------:R-:W-:Y:S01]  /*1b820*/  F2FP.BF16.F32.PACK_AB R134, R134, R147 ;  /* 0x000000938686723e */ /* 0x000fe200000010ff */
[----:B--2---:R-:W-:-:S03]  /*1b830*/  IMAD.WIDE R42, R140, 0x2, R76 ;  /* 0x000000028c2a7825 */ /* 0x004fc600078e024c */
        /* <DEDUP_REMOVED lines=24> */
[C---:B------:R-:W-:Y:S02]  /*1b9c0*/  IADD3 R45, P3, R42.reuse, 0x8040, RZ ;  /* 0x000080402a2d7810 */ /* 0x040fe40007f7e0ff */
[----:B------:R-:W-:Y:S02]  /*1b9d0*/  IADD3.X R61, RZ, R43, RZ, P2, !PT ;  /* 0x0000002bff3d7210 */ /* 0x000fe400017fe4ff */
[C---:B------:R-:W-:Y:S02]  /*1b9e0*/  IADD3 R41, P1, R42.reuse, 0x8000, RZ ;  /* 0x000080002a297810 */ /* 0x040fe40007f3e0ff */
[C---:B------:R-:W-:Y:S02]  /*1b9f0*/  IADD3 R39, P5, R42.reuse, 0x4060, RZ ;  /* 0x000040602a277810 */ /* 0x040fe40007fbe0ff */
[C---:B------:R-:W-:Y:S02]  /*1ba00*/  IADD3 R37, P4, R42.reuse, 0x4040, RZ ;  /* 0x000040402a257810 */ /* 0x040fe40007f9e0ff */
[----:B------:R-:W-:-:S02]  /*1ba10*/  IADD3 R85, P2, R42, 0x8020, RZ ;  /* 0x000080202a557810 */ /* 0x000fc40007f5e0ff */
        /* <DEDUP_REMOVED lines=21> */
[C---:B------:R-:W-:Y:S02]  /*1bb70*/  IADD3 R29, P1, R42.reuse, 0x60, RZ ;  /* 0x000000602a1d7810 */ /* 0x040fe40007f3e0ff */
[C---:B------:R-:W-:Y:S02]  /*1bb80*/  IADD3 R33, P5, R42.reuse, 0x40, RZ ;  /* 0x000000402a217810 */ /* 0x040fe40007fbe0ff */
[C---:B------:R-:W-:Y:S02]  /*1bb90*/  IADD3 R35, P4, R42.reuse, 0x20, RZ ;  /* 0x000000202a237810 */ /* 0x040fe40007f9e0ff */
[----:B------:R-:W-:Y:S02]  /*1bba0*/  IADD3 R25, P2, R42, 0x4000, RZ ;  /* 0x000040002a197810 */ /* 0x000fe40007f5e0ff */
[----:B------:R-:W-:Y:S02]  /*1bbb0*/  LOP3.LUT R14, R15, 0x380, RZ, 0xc0, !PT ;  /* 0x000003800f0e7812 */ /* 0x000fe400078ec0ff */
        /* <DEDUP_REMOVED lines=37> */
[----:B------:R-:W-:Y:S01]  /*1be10*/  MOV R96, R34 ;  /* 0x0000002200607202 */ /* 0x000fe20000000f00 */
[----:B------:R-:W-:Y:S06]  /*1be20*/  BRA.DIV UR4, `(.L_x_1938) ;  /* 0x000000c604707947 */ /* 0x000fec000b800000 */
[----:B------:R-:W-:Y:S01]  /*1be30*/  SEL R29, R7, R6, P0 ;  /* 0x00000006071d7207 */ /* 0x000fe20000000000 */
[----:B-----5:R-:W-:Y:S01]  /*1be40*/  SHFL.IDX PT, R25, R13, R2, 0x1c1f ;  /* 0x001c1f020d197589 */ /* 0x020fe200000e0000 */
[----:B------:R-:W-:Y:S02]  /*1be50*/  SEL R6, R6, R7, P0 ;  /* 0x0000000706067207 */ /* 0x000fe40000000000 */
[----:B------:R-:W-:Y:S01]  /*1be60*/  SEL R33, R9, R8, P0 ;  /* 0x0000000809217207 */ /* 0x000fe20000000000 */
[----:B------:R-:W-:Y:S01]  /*1be70*/  SHFL.IDX PT, R45, R29, R2, 0x1c1f ;  /* 0x001c1f021d2d7589 */ /* 0x000fe200000e0000 */
[----:B------:R-:W-:Y:S02]  /*1be80*/  SEL R7, R8, R9, P0 ;  /* 0x0000000908077207 */ /* 0x000fe40000000000 */
[----:B------:R-:W-:Y:S01]  /*1be90*/  SEL R51, R26, R109, P0 ;  /* 0x0000006d1a337207 */ /* 0x000fe20000000000 */
[----:B------:R-:W-:Y:S01]  /*1bea0*/  SHFL.IDX PT, R49, R33, R2, 0x1c1f ;  /* 0x001c1f0221317589 */ /* 0x000fe200000e0000 */
[----:B------:R-:W-:-:S02]  /*1beb0*/  SEL R35, R11, R10, P0 ;  /* 0x0000000a0b237207 */ /* 0x000fc40000000000 */
[----:B------:R-:W-:Y:S02]  /*1bec0*/  SEL R8, R10, R11, P0 ;  /* 0x0000000b0a087207 */ /* 0x000fe40000000000 */
[----:B------:R-:W-:Y:S01]  /*1bed0*/  SEL R26, R109, R26, P0 ;  /* 0x0000001a6d1a7207 */ /* 0x000fe20000000000 */
[----:B------:R-:W-:Y:S01]  /*1bee0*/  SHFL.IDX PT, R53, R35, R2, 0x1c1f ;  /* 0x001c1f0223357589 */ /* 0x000fe200000e0000 */
[----:B------:R-:W-:Y:S02]  /*1bef0*/  LOP3.LUT R9, R2, 0x2, RZ, 0x3c, !PT ;  /* 0x0000000202097812 */ /* 0x000fe400078e3cff */
        /* <DEDUP_REMOVED lines=11> */
[----:B------:R-:W1:Y:S01]  /*1bfb0*/  SHFL.IDX PT, R30, R4, R9, 0x1c1f ;  /* 0x001c1f09041e7589 */ /* 0x000e6200000e0000 */
        /* <DEDUP_REMOVED lines=11> */
[----:B------:R2:W-:Y:S01]  /*1c070*/  SHFL.IDX PT, R52, R6, R9, 0x1c1f ;  /* 0x001c1f0906347589 */ /* 0x0005e200000e0000 */
        /* <DEDUP_REMOVED lines=50> */
[----:B------:R4:W0:Y:S01]  /*1c3a0*/  SHFL.IDX PT, R68, R24, R9, 0x1c1f ;  /* 0x001c1f0918447589 */ /* 0x00082200000e0000 */
[----:B------:R-:W-:-:S02]  /*1c3b0*/  SEL R125, R27, R86, P0 ;  /* 0x000000561b7d7207 */ /* 0x000fc40000000000 */
[----:B------:R-:W-:Y:S01]  /*1c3c0*/  SEL R129, R95, R102, P0 ;  /* 0x000000665f817207 */ /* 0x000fe20000000000 */
[----:B------:R-:W-:Y:S01]  /*1c3d0*/  SHFL.IDX PT, R86, R59, R2, 0x1c1f ;  /* 0x001c1f023b567589 */ /* 0x000fe200000e0000 */
[----:B------:R-:W-:Y:S02]  /*1c3e0*/  SEL R75, R135, R134, P0 ;  /* 0x00000086874b7207 */ /* 0x000fe40000000000 */
[----:B------:R-:W-:Y:S01]  /*1c3f0*/  SEL R5, R134, R135, P0 ;  /* 0x0000008786057207 */ /* 0x000fe20000000000 */
[----:B------:R0:W-:Y:S01]  /*1c400*/  SHFL.IDX PT, R102, R36, R9, 0x1c1f ;  /* 0x001c1f0924667589 */ /* 0x0001e200000e0000 */
[----:B-1----:R-:W-:Y:S02]  /*1c410*/  SEL R4, R25, R30, P0 ;  /* 0x0000001e19047207 */ /* 0x002fe40000000000 */
[----:B--2---:R-:W-:Y:S01]  /*1c420*/  SEL R6, R30, R25, P0 ;  /* 0x000000191e067207 */ /* 0x004fe20000000000 */
[----:B------:R-:W-:Y:S01]  /*1c430*/  SHFL.IDX PT, R70, R105, R2, 0x1c1f ;  /* 0x001c1f0269467589 */ /* 0x000fe200000e0000 */
[----:B---3--:R-:W-:-:S02]  /*1c440*/  SEL R30, R64, R57, P0 ;  /* 0x00000039401e7207 */ /* 0x008fc40000000000 */
[----:B----4-:R-:W-:Y:S01]  /*1c450*/  SEL R24, R53, R60, P0 ;  /* 0x0000003c35187207 */ /* 0x010fe20000000000 */
        /* <DEDUP_REMOVED lines=8> */
[----:B0-----:R-:W-:Y:S01]  /*1c4e0*/  SEL R36, R65, R68, P0 ;  /* 0x0000004441247207 */ /* 0x001fe20000000000 */
[----:B------:R-:W-:Y:S01]  /*1c4f0*/  SHFL.IDX PT, R43, R125, R2, 0x1c1f ;  /* 0x001c1f027d2b7589 */ /* 0x000fe200000e0000 */
[----:B------:R-:W-:Y:S02]  /*1c500*/  SEL R42, R72, R69, P0 ;  /* 0x00000045482a7207 */ /* 0x000fe40000000000 */
[----:B------:R-:W-:Y:S01]  /*1c510*/  SEL R60, R41, R100, P0 ;  /* 0x00000064293c7207 */ /* 0x000fe20000000000 */
[----:B------:R-:W-:Y:S01]  /*1c520*/  SHFL.IDX PT, R47, R47, R2, 0x1c1f ;  /* 0x001c1f022f2f7589 */ /* 0x000fe200000e0000 */
[----:B------:R-:W-:Y:S02]  /*1c530*/  SEL R11, R104, R33, P0 ;  /* 0x00000021680b7207 */ /* 0x000fe40000000000 */
[----:B------:R-:W-:Y:S01]  /*1c540*/  SEL R13, R29, R106, P0 ;  /* 0x0000006a1d0d7207 */ /* 0x000fe20000000000 */
[----:B------:R-:W-:Y:S01]  /*1c550*/  SHFL.IDX PT, R51, R129, R2, 0x1c1f ;  /* 0x001c1f0281337589 */ /* 0x000fe200000e0000 */
[----:B------:R-:W-:-:S03]  /*1c560*/  SEL R15, R106, R29, P0 ;  /* 0x0000001d6a0f7207 */ /* 0x000fc60000000000 */
[----:B------:R-:W-:Y:S04]  /*1c570*/  SHFL.IDX PT, R55, R55, R2, 0x1c1f ;  /* 0x001c1f0237377589 */ /* 0x000fe800000e0000 */
[----:B------:R-:W-:Y:S04]  /*1c580*/  SHFL.IDX PT, R59, R131, R2, 0x1c1f ;  /* 0x001c1f02833b7589 */ /* 0x000fe800000e0000 */
[----:B------:R-:W-:Y:S04]  /*1c590*/  SHFL.IDX PT, R63, R63, R2, 0x1c1f ;  /* 0x001c1f023f3f7589 */ /* 0x000fe800000e0000 */
[----:B------:R-:W-:Y:S04]  /*1c5a0*/  SHFL.IDX PT, R67, R111, R2, 0x1c1f ;  /* 0x001c1f026f437589 */ /* 0x000fe800000e0000 */
[----:B------:R-:W-:Y:S04]  /*1c5b0*/  SHFL.IDX PT, R71, R71, R2, 0x1c1f ;  /* 0x001c1f0247477589 */ /* 0x000fe800000e0000 */
[----:B------:R-:W0:Y:S04]  /*1c5c0*/  SHFL.IDX PT, R99, R46, R9, 0x1c1f ;  /* 0x001c1f092e637589 */ /* 0x000e2800000e0000 */
[----:B------:R1:W2:Y:S04]  /*1c5d0*/  SHFL.IDX PT, R101, R38, R9, 0x1c1f ;  /* 0x001c1f0926657589 */ /* 0x0002a800000e0000 */
[----:B------:R3:W-:Y:S04]  /*1c5e0*/  SHFL.IDX PT, R103, R32, R9, 0x1c1f ;  /* 0x001c1f0920677589 */ /* 0x0007e800000e0000 */
[----:B------:R-:W4:Y:S01]  /*1c5f0*/  SHFL.IDX PT, R108, R54, R9, 0x1c1f ;  /* 0x001c1f09366c7589 */ /* 0x000f2200000e0000 */
[----:B-1----:R-:W-:-:S03]  /*1c600*/  SEL R38, R68, R65, P0 ;  /* 0x0000004144267207 */ /* 0x002fc60000000000 */
[----:B------:R1:W4:Y:S01]  /*1c610*/  SHFL.IDX PT, R110, R62, R9, 0x1c1f ;  /* 0x001c1f093e6e7589 */ /* 0x00032200000e0000 */
[----:B---3--:R-:W-:-:S03]  /*1c620*/  SEL R32, R61, R20, P0 ;  /* 0x000000143d207207 */ /* 0x008fc60000000000 */
[----:B------:R-:W-:Y:S04]  /*1c630*/  SHFL.IDX PT, R112, R112, R9, 0x1c1f ;  /* 0x001c1f0970707589 */ /* 0x000fe800000e0000 */
[----:B------:R-:W-:Y:S01]  /*1c640*/  SHFL.IDX PT, R114, R114, R9, 0x1c1f ;  /* 0x001c1f0972727589 */ /* 0x000fe200000e0000 */
[----:B0-----:R-:W-:Y:S02]  /*1c650*/  SEL R56, R58, R99, P0 ;  /* 0x000000633a387207 */ /* 0x001fe40000000000 */
[----:B-1----:R-:W-:Y:S01]  /*1c660*/  SEL R62, R100, R41, P0 ;  /* 0x00000029643e7207 */ /* 0x002fe20000000000 */
[----:B------:R-:W0:Y:S01]  /*1c670*/  SHFL.IDX PT, R116, R116, R9, 0x1c1f ;  /* 0x001c1f0974747589 */ /* 0x000e2200000e0000 */
[----:B--2---:R-:W-:Y:S02]  /*1c680*/  SEL R68, R70, R101, P0 ;  /* 0x0000006546447207 */ /* 0x004fe40000000000 */
[----:B------:R-:W-:Y:S01]  /*1c690*/  SEL R58, R99, R58, P0 ;  /* 0x0000003a633a7207 */ /* 0x000fe20000000000 */
[----:B------:R-:W1:Y:S01]  /*1c6a0*/  SHFL.IDX PT, R120, R120, R9, 0x1c1f ;  /* 0x001c1f0978787589 */ /* 0x000e6200000e0000 */
[----:B------:R-:W-:-:S03]  /*1c6b0*/  SEL R70, R101, R70, P0 ;  /* 0x0000004665467207 */ /* 0x000fc60000000000 */
[----:B------:R-:W2:Y:S01]  /*1c6c0*/  SHFL.IDX PT, R122, R122, R9, 0x1c1f ;  /* 0x001c1f097a7a7589 */ /* 0x000ea200000e0000 */
[----:B----4-:R-:W-:Y:S02]  /*1c6d0*/  SEL R25, R27, R108, P0 ;  /* 0x0000006c1b197207 */ /* 0x010fe40000000000 */
[----:B------:R-:W-:Y:S01]  /*1c6e0*/  SEL R27, R108, R27, P0 ;  /* 0x0000001b6c1b7207 */ /* 0x000fe20000000000 */
[----:B------:R-:W3:Y:S01]  /*1c6f0*/  SHFL.IDX PT, R128, R128, R9, 0x1c1f ;  /* 0x001c1f0980807589 */ /* 0x000ee200000e0000 */
[----:B------:R-:W-:Y:S02]  /*1c700*/  SEL R29, R31, R110, P0 ;  /* 0x0000006e1f1d7207 */ /* 0x000fe40000000000 */
[----:B------:R-:W-:Y:S01]  /*1c710*/  SEL R31, R110, R31, P0 ;  /* 0x0000001f6e1f7207 */ /* 0x000fe20000000000 */
[----:B------:R-:W4:Y:S04]  /*1c720*/  SHFL.IDX PT, R118, R118, R9, 0x1c1f ;  /* 0x001c1f0976767589 */ /* 0x000f2800000e0000 */
[----:B------:R-:W4:Y:S04]  /*1c730*/  SHFL.IDX PT, R124, R124, R9, 0x1c1f ;  /* 0x001c1f097c7c7589 */ /* 0x000f2800000e0000 */
        /* <DEDUP_REMOVED lines=9> */
[----:B------:R1:W2:Y:S01]  /*1c7d0*/  SHFL.IDX PT, R91, R28, R9, 0x1c1f ;  /* 0x001c1f091c5b7589 */ /* 0x0002a200000e0000 */
[----:B---3--:R-:W-:-:S02]  /*1c7e0*/  SEL R53, R55, R128, P0 ;  /* 0x0000008037357207 */ /* 0x008fc40000000000 */
[----:B------:R-:W-:Y:S01]  /*1c7f0*/  SEL R55, R128, R55, P0 ;  /* 0x0000003780377207 */ /* 0x000fe20000000000 */
[----:B------:R3:W2:Y:S04]  /*1c800*/  SHFL.IDX PT, R95, R34, R9, 0x1c1f ;  /* 0x001c1f09225f7589 */ /* 0x0006a800000e0000 */
[----:B------:R4:W2:Y:S01]  /*1c810*/  SHFL.IDX PT, R98, R40, R9, 0x1c1f ;  /* 0x001c1f0928627589 */ /* 0x0008a200000e0000 */
[----:B-1----:R-:W-:-:S03]  /*1c820*/  SEL R28, R57, R64, P0 ;  /* 0x00000040391c7207 */ /* 0x002fc60000000000 */
[----:B------:R-:W1:Y:S01]  /*1c830*/  SHFL.IDX PT, R75, R75, R2, 0x1c1f ;  /* 0x001c1f024b4b7589 */ /* 0x000e6200000e0000 */
[----:B------:R-:W-:Y:S02]  /*1c840*/  SEL R64, R66, R7, P0 ;  /* 0x0000000742407207 */ /* 0x000fe40000000000 */
[----:B------:R-:W-:Y:S01]  /*1c850*/  SEL R66, R7, R66, P0 ;  /* 0x0000004207427207 */ /* 0x000fe20000000000 */
[----:B------:R0:W1:Y:S01]  /*1c860*/  SHFL.IDX PT, R2, R5, R9, 0x1c1f ;  /* 0x001c1f0905027589 */ /* 0x00006200000e0000 */
[----:B---3--:R-:W-:Y:S01]  /*1c870*/  SEL R34, R20, R61, P0 ;  /* 0x0000003d14227207 */ /* 0x008fe20000000000 */
[----:B------:R-:W-:Y:S01]  /*1c880*/  IMAD.MOV.U32 R20, RZ, RZ, RZ ;  /* 0x000000ffff147224 */ /* 0x000fe200078e00ff */
[----:B----4-:R-:W-:Y:S02]  /*1c890*/  SEL R40, R69, R72, P0 ;  /* 0x0000004845287207 */ /* 0x010fe40000000000 */
[----:B------:R-:W-:Y:S02]  /*1c8a0*/  SEL R7, R102, R37, P0 ;  /* 0x0000002566077207 */ /* 0x000fe40000000000 */
[----:B------:R-:W-:-:S02]  /*1c8b0*/  SEL R72, R74, R103, P0 ;  /* 0x000000674a487207 */ /* 0x000fc40000000000 */
[----:B------:R-:W-:Y:S02]  /*1c8c0*/  SEL R57, R59, R118, P0 ;  /* 0x000000763b397207 */ /* 0x000fe40000000000 */
[----:B0-----:R-:W-:Y:S02]  /*1c8d0*/  SEL R5, R37, R102, P0 ;  /* 0x0000006625057207 */ /* 0x001fe40000000000 */
[----:B------:R-:W-:Y:S02]  /*1c8e0*/  SEL R9, R33, R104, P0 ;  /* 0x0000006821097207 */ /* 0x000fe40000000000 */
[----:B------:R-:W-:Y:S02]  /*1c8f0*/  SEL R33, R35, R112, P0 ;  /* 0x0000007023217207 */ /* 0x000fe40000000000 */
[----:B------:R-:W-:Y:S02]  /*1c900*/  SEL R37, R39, R114, P0 ;  /* 0x0000007227257207 */ /* 0x000fe40000000000 */
[----:B------:R-:W-:-:S02]  /*1c910*/  SEL R61, R63, R124, P0 ;  /* 0x0000007c3f3d7207 */ /* 0x000fc40000000000 */
[----:B------:R-:W-:Y:S02]  /*1c920*/  SEL R65, R67, R126, P0 ;  /* 0x0000007e43417207 */ /* 0x000fe40000000000 */
[----:B------:R-:W-:Y:S02]  /*1c930*/  SEL R69, R71, R132, P0 ;  /* 0x0000008447457207 */ /* 0x000fe40000000000 */
[----:B--2---:R-:W-:Y:S02]  /*1c940*/  SEL R44, R86, R91, P0 ;  /* 0x0000005b562c7207 */ /* 0x004fe40000000000 */
        /* <DEDUP_REMOVED lines=11> */
[----:B-1----:R-:W-:-:S07]  /*1ca00*/  SEL R71, R132, R71, P0 ;  /* 0x0000004784477207 */ /* 0x002fce0000000000 */
.L_x_2256:
[----:B------:R-:W-:Y:S05]  /*1ca10*/  WARPSYNC.ALL ;  /* 0x0000000000007948 */ /* 0x000fea0003800000 */
[----:B------:R-:W-:Y:S06]  /*1ca20*/  BAR.SYNC.DEFER_BLOCKING 0x1, 0x100 ;  /* 0x0044000000007b1d */ /* 0x000fec0000010000 */
[----:B------:R-:W-:-:S02]  /*1ca30*/  ULDC.64 UR4, c[0x0][0xc00] ;  /* 0x0003000000047ab9 */ /* 0x000fc40000000a00 */
[----:B------:R-:W0:Y:S01]  /*1ca40*/  LDC.64 R90, c[0x0][0xc00] ;  /* 0x00030000ff5a7b82 */ /* 0x000e220000000a00 */
[----:B------:R-:W-:-:S04]  /*1ca50*/  ISETP.NE.U32.AND P2, PT, RZ, UR4, PT ;  /* 0x00000004ff007c0c */ /* 0x000fc8000bf45070 */
[----:B------:R-:W-:Y:S01]  /*1ca60*/  ISETP.NE.AND.EX P2, PT, RZ, UR5, PT, P2 ;  /* 0x00000005ff007c0c */ /* 0x000fe2000bf45320 */
[----:B------:R-:W-:Y:S01]  /*1ca70*/  ULDC.64 UR4, c[0x0][0xc08] ;  /* 0x0003020000047ab9 */ /* 0x000fe20000000a00 */
[----:B------:R1:W-:Y:S04]  /*1ca80*/  STSM.16.M88.4 [R73], R4 ;  /* 0x0000000449007844 */ /* 0x0003e80000000200 */
[----:B------:R-:W-:Y:S01]  /*1ca90*/  STSM.16.M88.4 [R96], R8 ;  /* 0x0000000860007844 */ /* 0x000fe20000000200 */
[----:B0-----:R-:W-:-:S03]  /*1caa0*/  IMAD.WIDE R90, R216, 0x4, R90 ;  /* 0x00000004d85a7825 */ /* 0x001fc600078e025a */
[----:B------:R-:W-:Y:S04]  /*1cab0*/  STSM.16.M88.4 [R94], R12 ;  /* 0x0000000c5e007844 */ /* 0x000fe80000000200 */
[----:B------:R-:W-:Y:S01]  /*1cac0*/  STSM.16.M88.4 [R93], R24 ;  /* 0x000000185d007844 */ /* 0x000fe20000000200 */
[----:B-1----:R-:W-:-:S03]  /*1cad0*/  SEL R73, R75, R2, P0 ;  /* 0x000000024b497207 */ /* 0x002fc60000000000 */
[----:B------:R-:W-:Y:S01]  /*1cae0*/  STSM.16.M88.4 [R92], R28 ;  /* 0x0000001c5c007844 */ /* 0x000fe20000000200 */
[----:B------:R-:W-:Y:S02]  /*1caf0*/  SEL R75, R2, R75, P0 ;  /* 0x0000004b024b7207 */ /* 0x000fe40000000000 */
[----:B------:R-:W-:Y:S01]  /*1cb00*/  ISETP.NE.U32.AND P0, PT, RZ, UR4, PT ;  /* 0x00000004ff007c0c */ /* 0x000fe2000bf05070 */
[----:B------:R-:W-:Y:S03]  /*1cb10*/  STSM.16.M88.4 [R89], R32 ;  /* 0x0000002059007844 */ /* 0x000fe60000000200 */
[----:B------:R-:W-:Y:S01]  /*1cb20*/  ISETP.NE.AND.EX P0, PT, RZ, UR5, PT, P0 ;  /* 0x00000005ff007c0c */ /* 0x000fe2000bf05300 */
[----:B------:R-:W-:Y:S04]  /*1cb30*/  STSM.16.M88.4 [R88], R36 ;  /* 0x0000002458007844 */ /* 0x000fe80000000200 */
[----:B------:R-:W-:Y:S04]  /*1cb40*/  STSM.16.M88.4 [R87], R40 ;  /* 0x0000002857007844 */ /* 0x000fe80000000200 */
[----:B------:R-:W-:Y:S04]  /*1cb50*/  STSM.16.M88.4 [R85], R44 ;  /* 0x0000002c55007844 */ /* 0x000fe80000000200 */
[----:B------:R-:W-:Y:S01]  /*1cb60*/  STSM.16.M88.4 [R84], R48 ;  /* 0x0000003054007844 */ /* 0x000fe20000000200 */
[----:B------:R-:W0:Y:S03]  /*1cb70*/  @P0 LDC.64 R4, c[0x0][0xc08] ;  /* 0x00030200ff040b82 */ /* 0x000e260000000a00 */
[----:B------:R1:W-:Y:S04]  /*1cb80*/  STSM.16.M88.4 [R82], R52 ;  /* 0x0000003452007844 */ /* 0x0003e80000000200 */
[----:B------:R2:W-:Y:S04]  /*1cb90*/  STSM.16.M88.4 [R83], R56 ;  /* 0x0000003853007844 */ /* 0x0005e80000000200 */
[----:B------:R2:W-:Y:S04]  /*1cba0*/  STSM.16.M88.4 [R78], R60 ;  /* 0x0000003c4e007844 */ /* 0x0005e80000000200 */
[----:B------:R2:W-:Y:S04]  /*1cbb0*/  STSM.16.M88.4 [R79], R64 ;  /* 0x000000404f007844 */ /* 0x0005e80000000200 */
[----:B------:R2:W-:Y:S01]  /*1cbc0*/  STSM.16.M88.4 [R80], R68 ;  /* 0x0000004450007844 */ /* 0x0005e20000000200 */
[----:B------:R-:W-:Y:S01]  /*1cbd0*/  ULDC UR4, c[0x0][0xa88] ;  /* 0x0002a20000047ab9 */ /* 0x000fe20000000800 */
[----:B-1----:R-:W1:Y:S02]  /*1cbe0*/  LDC R82, c[0x0][0xbe8] ;  /* 0x0002fa00ff527b82 */ /* 0x002e640000000800 */
[----:B------:R2:W-:Y:S06]  /*1cbf0*/  STSM.16.M88.4 [R81], R72 ;  /* 0x0000004851007844 */ /* 0x0005ec0000000200 */
[----:B------:R-:W-:Y:S01]  /*1cc00*/  BAR.SYNC.DEFER_BLOCKING 0x1, 0x100 ;  /* 0x0044000000007b1d */ /* 0x000fe20000010000 */
[----:B------:R-:W-:-:S02]  /*1cc10*/  IMAD.U32 R7, RZ, RZ, UR4 ;  /* 0x00000004ff077e24 */ /* 0x000fc4000f8e00ff */
[----:B0-----:R-:W-:-:S03]  /*1cc20*/  @P0 IMAD.WIDE R4, R216, 0x4, R4 ;  /* 0x00000004d8040825 */ /* 0x001fc600078e0204 */
[----:B------:R2:W5:Y:S01]  /*1cc30*/  @P2 LDG.E R20, desc[UR36][R90.64] ;  /* 0x000000245a142981 */ /* 0x000562000c1e1900 */
[----:B-1----:R-:W-:Y:S01]  /*1cc40*/  ISETP.NE.AND P1, PT, R82, 0x1, PT ;  /* 0x000000015200780c */ /* 0x002fe20003f25270 */
[----:B------:R-:W-:Y:S02]  /*1cc50*/  IMAD.IADD R25, R203, 0x1, R202 ;  /* 0x00000001cb197824 */ /* 0x000fe400078e02ca */
[----:B------:R2:W5:Y:S10]  /*1cc60*/  @P0 LDG.E R7, desc[UR36][R4.64] ;  /* 0x0000002404070981 */ /* 0x000574000c1e1900 */
[----:B------:R-:W0:Y:S08]  /*1cc70*/  @P1 LDC R2, c[0x0][0xbec] ;  /* 0x0002fb00ff021b82 */ /* 0x000e300000000800 */
[----:B------:R-:W1:Y:S01]  /*1cc80*/  @P1 LDC R11, c[0x0][0xbf0] ;  /* 0x0002fc00ff0b1b82 */ /* 0x000e620000000800 */
[----:B--2---:R-:W-:Y:S05]  /*1cc90*/  @P0 BRA `(.L_x_1939) ;  /* 0x0000000000100947 */ /* 0x004fea0003800000 */
[----:B------:R-:W-:Y:S05]  /*1cca0*/  @!P2 BRA `(.L_x_1939) ;  /* 0x00000000000ca947 */ /* 0x000fea0003800000 */
[----:B------:R-:W2:Y:S04]  /*1ccb0*/  LDG.E R4, desc[UR36][R90.64] ;  /* 0x000000245a047981 */ /* 0x000ea8000c1e1900 */
[----:B-----5:R-:W2:Y:S02]  /*1ccc0*/  LDG.E R7, desc[UR36][R90.64+0x4] ;  /* 0x000004245a077981 */ /* 0x020ea4000c1e1900 */
[----:B--2---:R-:W-:-:S07]  /*1ccd0*/  IMAD.IADD R7, R7, 0x1, -R4 ;  /* 0x0000000107077824 */ /* 0x004fce00078e0a04 */
.L_x_1939:
[----:B------:R-:W2:Y:S01]  /*1cce0*/  LDL R10, [R1+0x14] ;  /* 0x00001400010a7983 */ /* 0x000ea20000100800 */
[----:B------:R-:W-:Y:S01]  /*1ccf0*/  SHF.R.S32.HI R81, RZ, 0x1f, R215 ;  /* 0x0000001fff517819 */ /* 0x000fe200000114d7 */
[----:B0-----:R-:W-:Y:S01]  /*1cd00*/  @P1 IMAD.HI.U32 R2, R25, R2, RZ ;  /* 0x0000000219021227 */ /* 0x001fe200078e00ff */
[--C-:B-----5:R-:W-:Y:S01]  /*1cd10*/  SHF.R.S32.HI R79, RZ, 0x1f, R20.reuse ;  /* 0x0000001fff4f7819 */ /* 0x120fe20000011414 */
[----:B------:R-:W-:Y:S01]  /*1cd20*/  ULDC.64 UR4, c[0x0][0xb90] ;  /* 0x0002e40000047ab9 */ /* 0x000fe20000000a00 */
[----:B------:R-:W-:Y:S01]  /*1cd30*/  SEL R80, R216, RZ, !P2 ;  /* 0x000000ffd8507207 */ /* 0x000fe20005000000 */
[----:B------:R-:W-:Y:S01]  /*1cd40*/  IMAD.MOV.U32 R78, RZ, RZ, R20 ;  /* 0x000000ffff4e7224 */ /* 0x000fe200078e0014 */
[----:B------:R-:W-:Y:S01]  /*1cd50*/  LEA R13, R189, R18, 0x6 ;  /* 0x00000012bd0d7211 */ /* 0x000fe200078e30ff */
[----:B------:R-:W-:Y:S01]  /*1cd60*/  IMAD R6, R81, UR4, RZ ;  /* 0x0000000451067c24 */ /* 0x000fe2000f8e02ff */
[----:B------:R-:W0:Y:S01]  /*1cd70*/  @P1 LDC R83, c[0x0][0xbec] ;  /* 0x0002fb00ff531b82 */ /* 0x000e220000000800 */
[----:B------:R-:W-:Y:S01]  /*1cd80*/  IMAD.MOV.U32 R9, RZ, RZ, R25 ;  /* 0x000000ffff097224 */ /* 0x000fe200078e0019 */
[----:B-1----:R-:W-:Y:S01]  /*1cd90*/  @P1 SHF.R.U32.HI R9, RZ, R11, R2 ;  /* 0x0000000bff091219 */ /* 0x002fe20000011602 */
[----:B------:R-:W-:Y:S01]  /*1cda0*/  IMAD.WIDE.U32 R4, R215, UR4, R78 ;  /* 0x00000004d7047c25 */ /* 0x000fe2000f8e004e */
[----:B------:R-:W-:-:S03]  /*1cdb0*/  SHF.R.S32.HI R78, RZ, 0x1f, R216 ;  /* 0x0000001fff4e7819 */ /* 0x000fc600000114d8 */
[----:B------:R-:W-:Y:S01]  /*1cdc0*/  IMAD R11, R215, UR5, R6 ;  /* 0x00000005d70b7c24 */ /* 0x000fe2000f8e0206 */
[----:B------:R-:W-:Y:S01]  /*1cdd0*/  SEL R78, R78, RZ, !P2 ;  /* 0x000000ff4e4e7207 */ /* 0x000fe20005000000 */
[----:B------:R-:W-:Y:S01]  /*1cde0*/  IMAD.MOV R15, RZ, RZ, -R9 ;  /* 0x000000ffff0f7224 */ /* 0x000fe200078e0a09 */
[----:B------:R-:W-:Y:S01]  /*1cdf0*/  ULDC.64 UR4, c[0x0][0xb98] ;  /* 0x0002e60000047ab9 */ /* 0x000fe20000000a00 */
[----:B------:R-:W-:Y:S01]  /*1ce00*/  IMAD.IADD R5, R5, 0x1, R11 ;  /* 0x0000000105057824 */ /* 0x000fe200078e020b */
[----:B------:R-:W1:Y:S01]  /*1ce10*/  @P1 LDC R85, c[0x0][0xbf0] ;  /* 0x0002fc00ff551b82 */ /* 0x000e620000000800 */
[----:B------:R-:W-:Y:S02]  /*1ce20*/  IMAD R11, R82, R15, R25 ;  /* 0x0000000f520b7224 */ /* 0x000fe400078e0219 */
[----:B------:R-:W-:Y:S02]  /*1ce30*/  IMAD R15, R78, UR4, RZ ;  /* 0x000000044e0f7c24 */ /* 0x000fe4000f8e02ff */
[----:B------:R-:W-:Y:S01]  /*1ce40*/  IMAD.WIDE.U32 R4, R80, UR4, R4 ;  /* 0x0000000450047c25 */ /* 0x000fe2000f8e0004 */
[----:B------:R-:W-:-:S03]  /*1ce50*/  SHF.R.S32.HI R2, RZ, 0x1f, R11 ;  /* 0x0000001fff027819 */ /* 0x000fc6000001140b */
[----:B------:R-:W-:Y:S01]  /*1ce60*/  IMAD.WIDE R76, R13, 0x2, R76 ;  /* 0x000000020d4c7825 */ /* 0x000fe200078e024c */
[----:B------:R-:W-:Y:S02]  /*1ce70*/  SHF.R.S32.HI R13, RZ, 0x1f, R9 ;  /* 0x0000001fff0d7819 */ /* 0x000fe40000011409 */
[----:B------:R-:W-:Y:S01]  /*1ce80*/  IADD3 R4, P0, R9, R4, RZ ;  /* 0x0000000409047210 */ /* 0x000fe20007f1e0ff */
[----:B------:R-:W-:Y:S01]  /*1ce90*/  IMAD R15, R80, UR5, R15 ;  /* 0x00000005500f7c24 */ /* 0x000fe2000f8e020f */
[----:B------:R-:W-:Y:S01]  /*1cea0*/  ULDC.64 UR4, c[0x0][0xb88] ;  /* 0x0002e20000047ab9 */ /* 0x000fe20000000a00 */
[----:B------:R-:W-:Y:S01]  /*1ceb0*/  IADD3 R9, P2, R76, 0x1000, RZ ;  /* 0x000010004c097810 */ /* 0x000fe20007f5e0ff */
[----:B------:R-:W-:Y:S01]  /*1cec0*/  IMAD R2, R2, UR4, RZ ;  /* 0x0000000402027c24 */ /* 0x000fe2000f8e02ff */
[C---:B------:R-:W-:Y:S02]  /*1ced0*/  IADD3 R25, P5, R76.reuse, 0x3000, RZ ;  /* 0x000030004c197810 */ /* 0x040fe40007fbe0ff */
[----:B------:R-:W-:Y:S01]  /*1cee0*/  IADD3.X R5, R13, R5, R15, P0, !PT ;  /* 0x000000050d057210 */ /* 0x000fe200007fe40f */
[----:B------:R-:W-:Y:S01]  /*1cef0*/  IMAD R13, R11, UR5, R2 ;  /* 0x000000050b0d7c24 */ /* 0x000fe2000f8e0202 */
[----:B------:R-:W-:Y:S01]  /*1cf00*/  LOP3.LUT R8, R9, 0x380, RZ, 0xc0, !PT ;  /* 0x0000038009087812 */ /* 0x000fe200078ec0ff */
[----:B------:R-:W-:Y:S01]  /*1cf10*/  IMAD R2, R7, R82, RZ ;  /* 0x0000005207027224 */ /* 0x000fe200078e02ff */
[----:B------:R-:W-:Y:S01]  /*1cf20*/  IADD3 R33, P4, R76, 0x5000, RZ ;  /* 0x000050004c217810 */ /* 0x000fe20007f9e0ff */
[----:B------:R-:W-:Y:S01]  /*1cf30*/  IMAD.WIDE.U32 R4, R11, UR4, R4 ;  /* 0x000000040b047c25 */ /* 0x000fe2000f8e0004 */
[----:B------:R-:W-:Y:S01]  /*1cf40*/  ULDC.64 UR4, c[0x0][0xb50] ;  /* 0x0002d40000047ab9 */ /* 0x000fe20000000a00 */
[----:B------:R-:W-:-:S02]  /*1cf50*/  SHF.R.U64 R8, R8, 0x3, RZ ;  /* 0x0000000308087819 */ /* 0x000fc400000012ff */
[----:B------:R-:W-:Y:S01]  /*1cf60*/  IMAD.IADD R5, R5, 0x1, R13 ;  /* 0x0000000105057824 */ /* 0x000fe200078e020d */
[----:B------:R-:W-:Y:S02]  /*1cf70*/  LEA R6, P0, R4, UR4, 0x2 ;  /* 0x0000000404067c11 */ /* 0x000fe4000f8010ff */
[----:B------:R-:W-:Y:S02]  /*1cf80*/  IADD3 R13, P3, R76, 0x2000, RZ ;  /* 0x000020004c0d7810 */ /* 0x000fe40007f7e0ff */
[----:B------:R-:W-:Y:S01]  /*1cf90*/  LEA.HI.X R4, R4, UR5, R5, 0x2, P0 ;  /* 0x0000000504047c11 */ /* 0x000fe200080f1405 */
[----:B------:R-:W-:Y:S01]  /*1cfa0*/  SHFL.IDX PT, R50, R6, RZ, 0x1c1f ;  /* 0x001c1fff06327589 */ /* 0x000fe200000e0000 */
[----:B------:R-:W-:Y:S01]  /*1cfb0*/  IADD3 R29, P0, R76, 0x4000, RZ ;  /* 0x000040004c1d7810 */ /* 0x000fe20007f1e0ff */
[----:B------:R-:W-:Y:S01]  /*1cfc0*/  ULDC.64 UR4, c[0x0][0xaa0] ;  /* 0x0002a80000047ab9 */ /* 0x000fe20000000a00 */
[----:B------:R-:W-:Y:S01]  /*1cfd0*/  LOP3.LUT R8, R8, R9, RZ, 0x3c, !PT ;  /* 0x0000000908087212 */ /* 0x000fe200078e3cff */
[----:B------:R-:W-:Y:S01]  /*1cfe0*/  IMAD.X R9, RZ, RZ, R77, P2 ;  /* 0x000000ffff097224 */ /* 0x000fe200010e064d */
[----:B------:R-:W-:Y:S01]  /*1cff0*/  LOP3.LUT R12, R13, 0x380, RZ, 0xc0, !PT ;  /* 0x000003800d0c7812 */ /* 0x000fe200078ec0ff */
[----:B------:R-:W3:Y:S01]  /*1d000*/  SHFL.IDX PT, R51, R4, RZ, 0x1c1f ;  /* 0x001c1fff04337589 */ /* 0x000ee200000e0000 */
[----:B------:R-:W-:-:S02]  /*1d010*/  LOP3.LUT R28, R29, 0x380, RZ, 0xc0, !PT ;  /* 0x000003801d1c7812 */ /* 0x000fc400078ec0ff */
[----:B------:R-:W-:Y:S01]  /*1d020*/  IADD3 R37, P2, R76, 0x6000, RZ ;  /* 0x000060004c257810 */ /* 0x000fe20007f5e0ff */
[----:B------:R-:W-:Y:S01]  /*1d030*/  SHFL.IDX PT, R54, R6, 0x1, 0x1c1f ;  /* 0x003c1f0006367f89 */ /* 0x000fe200000e0000 */
[----:B------:R-:W-:Y:S02]  /*1d040*/  SHF.R.U64 R12, R12, 0x3, RZ ;  /* 0x000000030c0c7819 */ /* 0x000fe400000012ff */
[----:B------:R-:W-:Y:S01]  /*1d050*/  SHF.R.U64 R28, R28, 0x3, RZ ;  /* 0x000000031c1c7819 */ /* 0x000fe200000012ff */
[----:B------:R4:W0:Y:S01]  /*1d060*/  SHFL.IDX PT, R55, R4, 0x1, 0x1c1f ;  /* 0x003c1f0004377f89 */ /* 0x00082200000e0000 */
        /* <DEDUP_REMOVED lines=8> */
[----:B------:R-:W-:Y:S01]  /*1d0f0*/  LOP3.LUT R36, R36, R37, RZ, 0x3c, !PT ;  /* 0x0000002524247212 */ /* 0x000fe200078e3cff */
[----:B------:R-:W-:Y:S01]  /*1d100*/  IMAD.X R37, RZ, RZ, R77, P2 ;  /* 0x000000ffff257224 */ /* 0x000fe200010e064d */
[----:B------:R-:W-:Y:S02]  /*1d110*/  LOP3.LUT R40, R41, 0x380, RZ, 0xc0, !PT ;  /* 0x0000038029287812 */ /* 0x000fe400078ec0ff */
[----:B------:R-:W-:Y:S02]  /*1d120*/  LOP3.LUT R24, R25, 0x380, RZ, 0xc0, !PT ;  /* 0x0000038019187812 */ /* 0x000fe400078ec0ff */
[----:B------:R-:W-:-:S02]  /*1d130*/  LOP3.LUT R32, R33, 0x380, RZ, 0xc0, !PT ;  /* 0x0000038021207812 */ /* 0x000fc400078ec0ff */
[----:B------:R-:W-:Y:S02]  /*1d140*/  LOP3.LUT R48, R49, 0x380, RZ, 0xc0, !PT ;  /* 0x0000038031307812 */ /* 0x000fe400078ec0ff */
[----:B------:R-:W-:Y:S02]  /*1d150*/  IADD3 R57, P2, R76, 0xb000, RZ ;  /* 0x0000b0004c397810 */ /* 0x000fe40007f5e0ff */
[----:B------:R-:W-:Y:S02]  /*1d160*/  SHF.R.U64 R40, R40, 0x3, RZ ;  /* 0x0000000328287819 */ /* 0x000fe400000012ff */
[----:B------:R-:W-:Y:S02]  /*1d170*/  SHF.R.U64 R24, R24, 0x3, RZ ;  /* 0x0000000318187819 */ /* 0x000fe400000012ff */
[----:B------:R-:W-:Y:S02]  /*1d180*/  SHF.R.U64 R32, R32, 0x3, RZ ;  /* 0x0000000320207819 */ /* 0x000fe400000012ff */
[----:B------:R-:W-:-:S02]  /*1d190*/  SHF.R.U64 R48, R48, 0x3, RZ ;  /* 0x0000000330307819 */ /* 0x000fc400000012ff */
[----:B------:R-:W-:Y:S02]  /*1d1a0*/  LOP3.LUT R56, R57, 0x380, RZ, 0xc0, !PT ;  /* 0x0000038039387812 */ /* 0x000fe400078ec0ff */
[----:B------:R-:W-:Y:S02]  /*1d1b0*/  LOP3.LUT R40, R40, R41, RZ, 0x3c, !PT ;  /* 0x0000002928287212 */ /* 0x000fe400078e3cff */
[----:B------:R-:W-:Y:S01]  /*1d1c0*/  LOP3.LUT R24, R24, R25, RZ, 0x3c, !PT ;  /* 0x0000001918187212 */ /* 0x000fe200078e3cff */
[--C-:B------:R-:W-:Y:S01]  /*1d1d0*/  IMAD.X R25, RZ, RZ, R77.reuse, P5 ;  /* 0x000000ffff197224 */ /* 0x100fe200028e064d */
[----:B------:R-:W-:Y:S01]  /*1d1e0*/  LOP3.LUT R32, R32, R33, RZ, 0x3c, !PT ;  /* 0x0000002120207212 */ /* 0x000fe200078e3cff */
[--C-:B------:R-:W-:Y:S01]  /*1d1f0*/  IMAD.X R33, RZ, RZ, R77.reuse, P4 ;  /* 0x000000ffff217224 */ /* 0x100fe200020e064d */
[----:B------:R-:W-:Y:S01]  /*1d200*/  LOP3.LUT R48, R48, R49, RZ, 0x3c, !PT ;  /* 0x0000003130307212 */ /* 0x000fe200078e3cff */
[----:B------:R-:W-:Y:S01]  /*1d210*/  IMAD.X R49, RZ, RZ, R77, P0 ;  /* 0x000000ffff317224 */ /* 0x000fe200000e064d */
[----:B------:R-:W-:-:S02]  /*1d220*/  IADD3.X R41, RZ, R77, RZ, P3, !PT ;  /* 0x0000004dff297210 */ /* 0x000fc40001ffe4ff */
[----:B------:R-:W-:Y:S02]  /*1d230*/  SHF.R.U64 R56, R56, 0x3, RZ ;  /* 0x0000000338387819 */ /* 0x000fe400000012ff */
[C---:B------:R-:W-:Y:S02]  /*1d240*/  IADD3 R61, P3, R76.reuse, 0xc000, RZ ;  /* 0x0000c0004c3d7810 */ /* 0x040fe40007f7e0ff */
[C---:B------:R-:W-:Y:S02]  /*1d250*/  IADD3 R45, P5, R76.reuse, 0x8000, RZ ;  /* 0x000080004c2d7810 */ /* 0x040fe40007fbe0ff */
[----:B------:R-:W-:Y:S02]  /*1d260*/  IADD3 R53, P4, R76, 0xa000, RZ ;  /* 0x0000a0004c357810 */ /* 0x000fe40007f9e0ff */
[----:B------:R-:W-:Y:S02]  /*1d270*/  LOP3.LUT P0, RZ, R220, 0x3, RZ, 0xc0, !PT ;  /* 0x00000003dcff7812 */ /* 0x000fe4000780c0ff */
[----:B------:R-:W-:Y:S01]  /*1d280*/  LOP3.LUT R56, R56, R57, RZ, 0x3c, !PT ;  /* 0x0000003938387212 */ /* 0x000fe200078e3cff */
[----:B------:R-:W-:Y:S01]  /*1d290*/  IMAD.X R57, RZ, RZ, R77, P2 ;  /* 0x000000ffff397224 */ /* 0x000fe200010e064d */
[----:B------:R-:W-:-:S02]  /*1d2a0*/  LOP3.LUT R60, R61, 0x380, RZ, 0xc0, !PT ;  /* 0x000003803d3c7812 */ /* 0x000fc400078ec0ff */
[----:B------:R-:W-:Y:S02]  /*1d2b0*/  LOP3.LUT R44, R45, 0x380, RZ, 0xc0, !PT ;  /* 0x000003802d2c7812 */ /* 0x000fe400078ec0ff */
[----:B------:R-:W-:Y:S02]  /*1d2c0*/  LOP3.LUT R52, R53, 0x380, RZ, 0xc0, !PT ;  /* 0x0000038035347812 */ /* 0x000fe400078ec0ff */
        /* <DEDUP_REMOVED lines=12> */
[----:B------:R-:W-:Y:S02]  /*1d390*/  LOP3.LUT R11, R76, 0x380, RZ, 0xc0, !PT ;  /* 0x000003804c0b7812 */ /* 0x000fe400078ec0ff */
[----:B----4-:R-:W-:Y:S02]  /*1d3a0*/  LOP3.LUT R4, R7, 0x380, RZ, 0xc0, !PT ;  /* 0x0000038007047812 */ /* 0x010fe400078ec0ff */
[----:B------:R-:W-:Y:S02]  /*1d3b0*/  LOP3.LUT R64, R65, 0x380, RZ, 0xc0, !PT ;  /* 0x0000038041407812 */ /* 0x000fe400078ec0ff */
[----:B------:R-:W-:-:S02]  /*1d3c0*/  LOP3.LUT R68, R69, 0x380, RZ, 0xc0, !PT ;  /* 0x0000038045447812 */ /* 0x000fc400078ec0ff */
[----:B------:R-:W-:Y:S02]  /*1d3d0*/  SHF.R.U64 R11, R11, 0x3, RZ ;  /* 0x000000030b0b7819 */ /* 0x000fe400000012ff */
[----:B------:R-:W-:Y:S02]  /*1d3e0*/  SHF.R.U64 R4, R4, 0x3, RZ ;  /* 0x0000000304047819 */ /* 0x000fe400000012ff */
[----:B------:R-:W-:Y:S02]  /*1d3f0*/  SHF.R.U64 R64, R64, 0x3, RZ ;  /* 0x0000000340407819 */ /* 0x000fe400000012ff */
[----:B------:R-:W-:Y:S02]  /*1d400*/  SHF.R.U64 R68, R68, 0x3, RZ ;  /* 0x0000000344447819 */ /* 0x000fe400000012ff */
[----:B------:R-:W-:Y:S02]  /*1d410*/  LOP3.LUT R76, R11, R76, RZ, 0x3c, !PT ;  /* 0x0000004c0b4c7212 */ /* 0x000fe400078e3cff */
[----:B------:R-:W-:Y:S01]  /*1d420*/  LOP3.LUT R64, R64, R65, RZ, 0x3c, !PT ;  /* 0x0000004140407212 */ /* 0x000fe200078e3cff */
[--C-:B------:R-:W-:Y:S01]  /*1d430*/  IMAD.X R65, RZ, RZ, R77.reuse, P5 ;  /* 0x000000ffff417224 */ /* 0x100fe200028e064d */
[----:B------:R-:W-:Y:S01]  /*1d440*/  LOP3.LUT R68, R68, R69, RZ, 0x3c, !PT ;  /* 0x0000004544447212 */ /* 0x000fe200078e3cff */
[----:B------:R-:W-:Y:S01]  /*1d450*/  IMAD.X R69, RZ, RZ, R77, P4 ;  /* 0x000000ffff457224 */ /* 0x000fe200020e064d */
[----:B------:R-:W-:-:S02]  /*1d460*/  LOP3.LUT R72, R4, R7, RZ, 0x3c, !PT ;  /* 0x0000000704487212 */ /* 0x000fc400078e3cff */
[----:B------:R-:W-:Y:S01]  /*1d470*/  IADD3.X R73, RZ, R77, RZ, P3, !PT ;  /* 0x0000004dff497210 */ /* 0x000fe20001ffe4ff */
[----:B------:R-:W-:Y:S01]  /*1d480*/  BSSY B1, `(.L_x_1940) ;  /* 0x000005e000017945 */ /* 0x000fe20003800000 */
[----:B--2---:R-:W-:-:S05]  /*1d490*/  IMAD.IADD R5, R10, 0x1, R202 ;  /* 0x000000010a057824 */ /* 0x004fca00078e02ca */
[C---:B------:R-:W-:Y:S01]  /*1d4a0*/  ISETP.GE.OR P2, PT, R5.reuse, R2, P0 ;  /* 0x000000020500720c */ /* 0x040fe20000746670 */
[----:B------:R-:W-:-:S05]  /*1d4b0*/  VIADD R5, R5, 0x8 ;  /* 0x0000000805057836 */ /* 0x000fca0000000000 */
[----:B------:R-:W-:-:S07]  /*1d4c0*/  ISETP.GE.OR P0, PT, R5, R2, P0 ;  /* 0x000000020500720c */ /* 0x000fce0000706670 */
[----:B---3--:R-:W-:Y:S06]  /*1d4d0*/  @!P2 ST.E desc[UR36][R50.64], R0 ;  /* 0x000000003200a985 */ /* 0x008fec000c101924 */
[----:B0-----:R0:W-:Y:S04]  /*1d4e0*/  @!P0 ST.E desc[UR36][R54.64], R3 ;  /* 0x0000000336008985 */ /* 0x0011e8000c101924 */
[----:B------:R2:W5:Y:S04]  /*1d4f0*/  LD.E.128 R4, desc[UR36][R76.64] ;  /* 0x000000244c047980 */ /* 0x000568000c101d00 */
[----:B------:R-:W5:Y:S01]  /*1d500*/  LD.E.128 R8, desc[UR36][R8.64] ;  /* 0x0000002408087980 */ /* 0x000f62000c101d00 */
[----:B0-----:R-:W-:-:S03]  /*1d510*/  IMAD R3, R79, UR4, RZ ;  /* 0x000000044f037c24 */ /* 0x001fc6000f8e02ff */
[----:B------:R-:W5:Y:S01]  /*1d520*/  LD.E.128 R12, desc[UR36][R12.64] ;  /* 0x000000240c0c7980 */ /* 0x000f62000c101d00 */
[----:B--2---:R-:W-:-:S03]  /*1d530*/  IMAD.WIDE.U32 R76, R20, UR4, RZ ;  /* 0x00000004144c7c25 */ /* 0x004fc6000f8e00ff */
[----:B------:R-:W5:Y:S01]  /*1d540*/  LD.E.128 R24, desc[UR36][R24.64] ;  /* 0x0000002418187980 */ /* 0x000f62000c101d00 */
[----:B------:R-:W-:Y:S01]  /*1d550*/  IMAD R3, R20, UR5, R3 ;  /* 0x0000000514037c24 */ /* 0x000fe2000f8e0203 */
[----:B------:R-:W-:Y:S02]  /*1d560*/  ULDC.64 UR4, c[0x0][0xae8] ;  /* 0x0002ba0000047ab9 */ /* 0x000fe40000000a00 */
[----:B------:R-:W5:Y:S01]  /*1d570*/  LD.E.128 R28, desc[UR36][R28.64] ;  /* 0x000000241c1c7980 */ /* 0x000f62000c101d00 */
[----:B------:R-:W-:Y:S02]  /*1d580*/  IMAD.IADD R77, R77, 0x1, R3 ;  /* 0x000000014d4d7824 */ /* 0x000fe400078e0203 */
[----:B------:R-:W-:Y:S01]  /*1d590*/  IMAD R3, R214, 0x20, R189 ;  /* 0x00000020d6037824 */ /* 0x000fe200078e02bd */
[----:B------:R-:W5:Y:S01]  /*1d5a0*/  LD.E.128 R32, desc[UR36][R32.64] ;  /* 0x0000002420207980 */ /* 0x000f62000c101d00 */
[----:B------:R-:W-:Y:S02]  /*1d5b0*/  IMAD R0, R81, UR4, RZ ;  /* 0x0000000451007c24 */ /* 0x000fe4000f8e02ff */
[----:B------:R-:W-:Y:S01]  /*1d5c0*/  IMAD.IADD R20, R202, 0x1, R3 ;  /* 0x00000001ca147824 */ /* 0x000fe200078e0203 */
[----:B------:R-:W5:Y:S01]  /*1d5d0*/  LD.E.128 R36, desc[UR36][R36.64] ;  /* 0x0000002424247980 */ /* 0x000f62000c101d00 */
[----:B------:R-:W-:-:S02]  /*1d5e0*/  IMAD R3, R215, UR5, R0 ;  /* 0x00000005d7037c24 */ /* 0x000fc4000f8e0200 */
[----:B------:R-:W-:Y:S01]  /*1d5f0*/  IMAD.WIDE.U32 R76, R215, UR4, R76 ;  /* 0x00000004d74c7c25 */ /* 0x000fe2000f8e004c */
[----:B------:R-:W-:Y:S01]  /*1d600*/  ULDC.64 UR4, c[0x0][0xaf0] ;  /* 0x0002bc0000047ab9 */ /* 0x000fe20000000a00 */
[----:B------:R-:W5:Y:S02]  /*1d610*/  LD.E.128 R40, desc[UR36][R40.64] ;  /* 0x0000002428287980 */ /* 0x000f64000c101d00 */
[----:B------:R-:W-:Y:S02]  /*1d620*/  @P1 IMAD.HI.U32 R0, R20, R83, RZ ;  /* 0x0000005314001227 */ /* 0x000fe400078e00ff */
[----:B------:R-:W5:Y:S02]  /*1d630*/  LD.E.128 R44, desc[UR36][R44.64] ;  /* 0x000000242c2c7980 */ /* 0x000f64000c101d00 */
[----:B------:R-:W-:Y:S02]  /*1d640*/  IMAD.IADD R77, R77, 0x1, R3 ;  /* 0x000000014d4d7824 */ /* 0x000fe400078e0203 */
[----:B------:R-:W-:Y:S01]  /*1d650*/  IMAD.MOV.U32 R3, RZ, RZ, R20 ;  /* 0x000000ffff037224 */ /* 0x000fe200078e0014 */
[----:B-1----:R-:W-:Y:S01]  /*1d660*/  @P1 SHF.R.U32.HI R3, RZ, R85, R0 ;  /* 0x00000055ff031219 */ /* 0x002fe20000011600 */
[----:B------:R-:W-:Y:S01]  /*1d670*/  IMAD R79, R78, UR4, RZ ;  /* 0x000000044e4f7c24 */ /* 0x000fe2000f8e02ff */
[----:B------:R-:W5:Y:S02]  /*1d680*/  LD.E.128 R48, desc[UR36][R48.64] ;  /* 0x0000002430307980 */ /* 0x000f64000c101d00 */
[----:B------:R-:W-:Y:S01]  /*1d690*/  SHF.R.S32.HI R0, RZ, 0x1f, R3 ;  /* 0x0000001fff007819 */ /* 0x000fe20000011403 */
[C---:B------:R-:W-:Y:S01]  /*1d6a0*/  IMAD R79, R80.reuse, UR5, R79 ;  /* 0x00000005504f7c24 */ /* 0x040fe2000f8e024f */
[----:B------:R-:W5:Y:S01]  /*1d6b0*/  LD.E.128 R52, desc[UR36][R52.64] ;  /* 0x0000002434347980 */ /* 0x000f62000c101d00 */
[----:B------:R-:W-:Y:S01]  /*1d6c0*/  IMAD.WIDE.U32 R80, R80, UR4, R76 ;  /* 0x0000000450507c25 */ /* 0x000fe2000f8e004c */
[----:B------:R-:W-:-:S02]  /*1d6d0*/  ULDC.64 UR4, c[0x0][0xae0] ;  /* 0x0002b80000047ab9 */ /* 0x000fc40000000a00 */
[----:B------:R-:W5:Y:S01]  /*1d6e0*/  LD.E.128 R56, desc[UR36][R56.64] ;  /* 0x0000002438387980 */ /* 0x000f62000c101d00 */
[----:B------:R-:W-:Y:S02]  /*1d6f0*/  IMAD.MOV R77, RZ, RZ, -R3 ;  /* 0x000000ffff4d7224 */ /* 0x000fe400078e0a03 */
[----:B------:R-:W-:Y:S01]  /*1d700*/  IMAD.IADD R81, R81, 0x1, R79 ;  /* 0x0000000151517824 */ /* 0x000fe200078e024f */
[----:B------:R-:W5:Y:S01]  /*1d710*/  LD.E.128 R60, desc[UR36][R60.64] ;  /* 0x000000243c3c7980 */ /* 0x000f62000c101d00 */
[----:B------:R-:W-:Y:S02]  /*1d720*/  IMAD R0, R0, UR4, RZ ;  /* 0x0000000400007c24 */ /* 0x000fe4000f8e02ff */
[----:B------:R-:W-:Y:S01]  /*1d730*/  IMAD R79, R82, R77, R20 ;  /* 0x0000004d524f7224 */ /* 0x000fe200078e0214 */
[----:B------:R-:W5:Y:S01]  /*1d740*/  LD.E.128 R64, desc[UR36][R64.64] ;  /* 0x0000002440407980 */ /* 0x000f62000c101d00 */
[----:B------:R-:W-:-:S03]  /*1d750*/  IMAD R83, R3, UR5, R0 ;  /* 0x0000000503537c24 */ /* 0x000fc6000f8e0200 */
[----:B------:R-:W5:Y:S01]  /*1d760*/  LD.E.128 R68, desc[UR36][R68.64] ;  /* 0x0000002444447980 */ /* 0x000f62000c101d00 */
[----:B------:R-:W-:-:S03]  /*1d770*/  SHF.R.S32.HI R0, RZ, 0x1f, R79 ;  /* 0x0000001fff007819 */ /* 0x000fc6000001144f */
        /* <DEDUP_REMOVED lines=11> */
[----:B------:R-:W-:Y:S02]  /*1d830*/  IMAD.IADD R85, R189, 0x1, R202 ;  /* 0x00000001bd557824 */ /* 0x000fe400078e02ca */
[C---:B------:R-:W-:Y:S02]  /*1d840*/  IMAD R81, R79.reuse, UR5, R0 ;  /* 0x000000054f517c24 */ /* 0x040fe4000f8e0200 */
[----:B------:R-:W-:Y:S01]  /*1d850*/  IMAD.WIDE.U32 R76, R79, UR4, R76 ;  /* 0x000000044f4c7c25 */ /* 0x000fe2000f8e004c */
[CC--:B------:R-:W-:Y:S01]  /*1d860*/  ISETP.GE.AND P2, PT, R85.reuse, R2.reuse, PT ;  /* 0x000000025500720c */ /* 0x0c0fe20003f46270 */
[----:B------:R-:W-:Y:S01]  /*1d870*/  ULDC.64 UR4, c[0x0][0xa80] ;  /* 0x0002a00000047ab9 */ /* 0x000fe20000000a00 */
[----:B------:R-:W-:Y:S01]  /*1d880*/  IADD3 R3, R85, 0x20, RZ ;  /* 0x0000002055037810 */ /* 0x000fe20007ffe0ff */
[----:B------:R-:W-:Y:S01]  /*1d890*/  VIADD R0, R184, 0x28420 ;  /* 0x00028420b8007836 */ /* 0x000fe20000000000 */
[C---:B------:R-:W-:Y:S01]  /*1d8a0*/  LEA R20, P3, R76.reuse, UR4, 0x1 ;  /* 0x000000044c147c11 */ /* 0x040fe2000f8608ff */
[----:B------:R-:W-:Y:S01]  /*1d8b0*/  IMAD.IADD R77, R77, 0x1, R81 ;  /* 0x000000014d4d7824 */ /* 0x000fe200078e0251 */
[----:B------:R-:W-:Y:S01]  /*1d8c0*/  ISETP.GE.AND P1, PT, R3, R2, PT ;  /* 0x000000020300720c */ /* 0x000fe20003f26270 */
[----:B------:R-:W-:Y:S01]  /*1d8d0*/  VIADD R3, R85, 0x40 ;  /* 0x0000004055037836 */ /* 0x000fe20000000000 */
[----:B------:R-:W-:Y:S01]  /*1d8e0*/  PRMT R0, RZ, 0x654, R0 ;  /* 0x00000654ff007816 */ /* 0x000fe20000000000 */
[----:B0-----:R0:W1:Y:S01]  /*1d8f0*/  SHFL.IDX PT, R82, R20, RZ, 0x181f ;  /* 0x00181fff14527589 */ /* 0x00106200000e0000 */
[----:B------:R-:W-:-:S02]  /*1d900*/  LEA.HI.X R84, R76, UR5, R77, 0x1, P3 ;  /* 0x000000054c547c11 */ /* 0x000fc400098f0c4d */
[----:B------:R-:W-:Y:S01]  /*1d910*/  ISETP.GE.AND P0, PT, R3, R2, PT ;  /* 0x000000020300720c */ /* 0x000fe20003f06270 */
[----:B------:R2:W-:Y:S02]  /*1d920*/  SYNCS.ARRIVE.TRANS64.RED.A1T0 RZ, [R0+URZ], RZ ;  /* 0x000000ff00ff79a7 */ /* 0x0005e4000810043f */
[----:B--2---:R0:W2:Y:S01]  /*1d930*/  SHFL.IDX PT, R0, R84, RZ, 0x181f ;  /* 0x00181fff54007589 */ /* 0x0040a200000e0000 */
[----:B------:R-:W-:Y:S09]  /*1d940*/  @P2 BRA `(.L_x_1941) ;  /* 0x0000000000442947 */ /* 0x000ff20003800000 */
        /* <DEDUP_REMOVED lines=17> */
.L_x_1941:
[----:B------:R-:W-:Y:S05]  /*1da60*/  BSYNC B1 ;  /* 0x0000000000017941 */ /* 0x000fea0003800000 */
.L_x_1940:
[----:B--2---:R2:W4:Y:S01]  /*1da70*/  SHFL.IDX PT, R0, R84, 0x1, 0x181f ;  /* 0x00381f0054007f89 */ /* 0x00452200000e0000 */
        /* <DEDUP_REMOVED lines=8> */
[----:B---3--:R-:W-:-:S04]  /*1db00*/  @!P4 LEA R4, P5, R18, R30, 0x1 ;  /* 0x0000001e1204c211 */ /* 0x008fc800078a08ff */
        /* <DEDUP_REMOVED lines=11> */
.L_x_1943:
[----:B------:R-:W-:Y:S05]  /*1dbc0*/  BSYNC B1 ;  /* 0x0000000000017941 */ /* 0x000fea0003800000 */
.L_x_1942:
[----:B----4-:R4:W0:Y:S01]  /*1dbd0*/  SHFL.IDX PT, R0, R84, 0x2, 0x181f ;  /* 0x00581f0054007f89 */ /* 0x01082200000e0000 */
        /* <DEDUP_REMOVED lines=8> */
[CC--:B---3--:R-:W-:Y:S02]  /*1dc60*/  @!P3 LEA R4, P5, R18.reuse, R10.reuse, 0x1 ;  /* 0x0000000a1204b211 */ /* 0x0c8fe400078a08ff */
[----:B------:R-:W-:Y:S02]  /*1dc70*/  @!P2 LEA R6, P4, R191, R10, 0x1 ;  /* 0x0000000abf06a211 */ /* 0x000fe400078808ff */
[----:B0-----:R-:W-:Y:S02]  /*1dc80*/  @!P3 LEA.HI.X R5, R18, R0, R19, 0x1, P5 ;  /* 0x000000001205b211 */ /* 0x001fe400028f0c13 */
        /* <DEDUP_REMOVED lines=9> */
.L_x_1945:
[----:B------:R-:W-:Y:S05]  /*1dd20*/  BSYNC B1 ;  /* 0x0000000000017941 */ /* 0x000fea0003800000 */
.L_x_1944:
[----:B------:R-:W-:Y:S01]  /*1dd30*/  VIADD R3, R85, 0x60 ;  /* 0x0000006055037836 */ /* 0x000fe20000000000 */
[----:B0-2-4-:R-:W0:Y:S04]  /*1dd40*/  SHFL.IDX PT, R84, R84, 0x3, 0x181f ;  /* 0x00781f0054547f89 */ /* 0x015e2800000e0000 */
[----:B------:R-:W-:Y:S01]  /*1dd50*/  ISETP.GE.AND P0, PT, R3, R2, PT ;  /* 0x000000020300720c */ /* 0x000fe20003f06270 */
[----:B------:R-:W2:-:S12]  /*1dd60*/  SHFL.IDX PT, R20, R20, 0x3, 0x181f ;  /* 0x00781f0014147f89 */ /* 0x000e9800000e0000 */
[----:B------:R-:W-:Y:S05]  /*1dd70*/  @P0 BRA `(.L_x_1946) ;  /* 0x0000000c00a40947 */ /* 0x000fea0003800000 */
[----:B------:R-:W-:Y:S02]  /*1dd80*/  ULDC UR4, c[0x0][0xac8] ;  /* 0x0002b20000047ab9 */ /* 0x000fe40000000800 */
[----:B------:R-:W-:Y:S02]  /*1dd90*/  ISETP.GE.AND P3, PT, R18, UR4, PT ;  /* 0x0000000412007c0c */ /* 0x000fe4000bf66270 */
[----:B------:R-:W-:Y:S02]  /*1dda0*/  ISETP.GE.AND P4, PT, R191, UR4, PT ;  /* 0x00000004bf007c0c */ /* 0x000fe4000bf86270 */
[----:B------:R-:W-:-:S09]  /*1ddb0*/  ISETP.GE.AND P5, PT, R205, UR4, PT ;  /* 0x00000004cd007c0c */ /* 0x000fd2000bfa6270 */
[CC--:B--2---:R-:W-:Y:S02]  /*1ddc0*/  @!P3 LEA R2, P0, R18.reuse, R20.reuse, 0x1 ;  /* 0x000000141202b211 */ /* 0x0c4fe400078008ff */
[-C--:B------:R-:W-:Y:S02]  /*1ddd0*/  @!P4 LEA R4, P1, R191, R20.reuse, 0x1 ;  /* 0x00000014bf04c211 */ /* 0x080fe400078208ff */
[----:B------:R-:W-:Y:S02]  /*1dde0*/  @!P5 LEA R6, P2, R205, R20, 0x1 ;  /* 0x00000014cd06d211 */ /* 0x000fe400078408ff */
[-C--:B0-----:R-:W-:Y:S02]  /*1ddf0*/  @!P3 LEA.HI.X R3, R18, R84.reuse, R19, 0x1, P0 ;  /* 0x000000541203b211 */ /* 0x081fe400000f0c13 */
[-C--:B------:R-:W-:Y:S02]  /*1de00*/  @!P4 LEA.HI.X R5, R191, R84.reuse, R213, 0x1, P1 ;  /* 0x00000054bf05c211 */ /* 0x080fe400008f0cd5 */
[----:B------:R-:W-:Y:S01]  /*1de10*/  @!P5 LEA.HI.X R7, R205, R84, R219, 0x1, P2 ;  /* 0x00000054cd07d211 */ /* 0x000fe200010f0cdb */
[----:B------:R4:W-:Y:S01]  /*1de20*/  @!P3 ST.E.128 desc[UR36][R2.64], R24 ;  /* 0x000000180200b985 */ /* 0x0009e2000c101d24 */
[----:B------:R-:W-:-:S03]  /*1de30*/  ISETP.GE.AND P0, PT, R207, UR4, PT ;  /* 0x00000004cf007c0c */ /* 0x000fc6000bf06270 */
[----:B------:R4:W-:Y:S04]  /*1de40*/  @!P4 ST.E.128 desc[UR36][R4.64], R40 ;  /* 0x000000280400c985 */ /* 0x0009e8000c101d24 */
[----:B------:R4:W-:Y:S06]  /*1de50*/  @!P5 ST.E.128 desc[UR36][R6.64], R56 ;  /* 0x000000380600d985 */ /* 0x0009ec000c101d24 */
[----:B------:R-:W-:Y:S05]  /*1de60*/  @P0 BRA `(.L_x_1946) ;  /* 0x0000000c00680947 */ /* 0x000fea0003800000 */
[----:B----4-:R-:W-:-:S04]  /*1de70*/  LEA R2, P0, R207, R20, 0x1 ;  /* 0x00000014cf027211 */ /* 0x010fc800078008ff */
[----:B------:R-:W-:-:S05]  /*1de80*/  LEA.HI.X R3, R207, R84, R218, 0x1, P0 ;  /* 0x00000054cf037211 */ /* 0x000fca00000f0cda */
[----:B------:R0:W-:Y:S01]  /*1de90*/  ST.E.128 desc[UR36][R2.64], R72 ;  /* 0x0000004802007985 */ /* 0x0001e2000c101d24 */
[----:B------:R-:W-:Y:S05]  /*1dea0*/  BRA `(.L_x_1946) ;  /* 0x0000000c00587947 */ /* 0x000fea0003800000 */
.L_x_1937:
[----:B------:R-:W-:Y:S01]  /*1deb0*/  ULDC.64 UR4, c[0x0][0xc00] ;  /* 0x0003000000047ab9 */ /* 0x000fe20000000a00 */
[----:B------:R-:W2:Y:S01]  /*1dec0*/  LDC.64 R2, c[0x0][0xc00] ;  /* 0x00030000ff027b82 */ /* 0x000ea20000000a00 */
[----:B------:R-:W-:Y:S01]  /*1ded0*/  ISETP.NE.U32.AND P0, PT, RZ, UR4, PT ;  /* 0x00000004ff007c0c */ /* 0x000fe2000bf05070 */
[----:B------:R-:W-:-:S03]  /*1dee0*/  IMAD.MOV.U32 R0, RZ, RZ, RZ ;  /* 0x000000ffff007224 */ /* 0x000fc600078e00ff */
[----:B------:R-:W-:Y:S01]  /*1def0*/  ISETP.NE.AND.EX P0, PT, RZ, UR5, PT, P0 ;  /* 0x00000005ff007c0c */ /* 0x000fe2000bf05300 */
[----:B------:R-:W-:Y:S02]  /*1df00*/  ULDC.64 UR4, c[0x0][0xc08] ;  /* 0x0003020000047ab9 */ /* 0x000fe40000000a00 */
[----:B------:R-:W-:Y:S01]  /*1df10*/  ISETP.NE.U32.AND P1, PT, RZ, UR4, PT ;  /* 0x00000004ff007c0c */ /* 0x000fe2000bf25070 */
[----:B------:R-:W3:Y:S03]  /*1df20*/  LDC R25, c[0x0][0xbe8] ;  /* 0x0002fa00ff197b82 */ /* 0x000ee60000000800 */
[----:B------:R-:W-:Y:S01]  /*1df30*/  ISETP.NE.AND.EX P1, PT, RZ, UR5, PT, P1 ;  /* 0x00000005ff007c0c */ /* 0x000fe2000bf25310 */
[----:B--2---:R-:W-:-:S12]  /*1df40*/  IMAD.WIDE R2, R216, 0x4, R2 ;  /* 0x00000004d8027825 */ /* 0x004fd800078e0202 */
[----:B------:R-:W2:Y:S01]  /*1df50*/  @P1 LDC.64 R4, c[0x0][0xc08] ;  /* 0x00030200ff041b82 */ /* 0x000ea20000000a00 */
[----:B------:R-:W-:Y:S02]  /*1df60*/  ULDC UR4, c[0x0][0xa88] ;  /* 0x0002a20000047ab9 */ /* 0x000fe40000000800 */
[----:B------:R-:W-:Y:S01]  /*1df70*/  IMAD.U32 R6, RZ, RZ, UR4 ;  /* 0x00000004ff067e24 */ /* 0x000fe2000f8e00ff */
[----:B------:R4:W5:Y:S01]  /*1df80*/  @P0 LDG.E R0, desc[UR36][R2.64] ;  /* 0x0000002402000981 */ /* 0x000962000c1e1900 */
[----:B------:R-:W0:Y:S01]  /*1df90*/  S2R R7, SR_TID.X ;  /* 0x0000000000077919 */ /* 0x000e220000002100 */
[----:B--2---:R-:W-:-:S05]  /*1dfa0*/  @P1 IMAD.WIDE R4, R216, 0x4, R4 ;  /* 0x00000004d8041825 */ /* 0x004fca00078e0204 */
[----:B------:R4:W5:Y:S01]  /*1dfb0*/  @P1 LDG.E R6, desc[UR36][R4.64] ;  /* 0x0000002404061981 */ /* 0x000962000c1e1900 */
[----:B---3--:R-:W-:Y:S01]  /*1dfc0*/  ISETP.NE.AND P2, PT, R25, 0x1, PT ;  /* 0x000000011900780c */ /* 0x008fe20003f45270 */
[----:B0-----:R-:W-:-:S12]  /*1dfd0*/  VIADD R7, R7, 0xffffff80 ;  /* 0xffffff8007077836 */ /* 0x001fd80000000000 */
[----:B-1----:R-:W0:Y:S01]  /*1dfe0*/  @P2 LDC R20, c[0x0][0xbec] ;  /* 0x0002fb00ff142b82 */ /* 0x002e220000000800 */
[----:B------:R-:W-:Y:S02]  /*1dff0*/  ISETP.GE.AND P3, PT, R7, 0x80, PT ;  /* 0x000000800700780c */ /* 0x000fe40003f66270 */
[----:B------:R-:W-:-:S05]  /*1e000*/  SHF.R.S32.HI R7, RZ, 0x1f, R216 ;  /* 0x0000001fff077819 */ /* 0x000fca00000114d8 */
[----:B------:R-:W1:Y:S01]  /*1e010*/  @P2 LDC R27, c[0x0][0xbf0] ;  /* 0x0002fc00ff1b2b82 */ /* 0x000e620000000800 */
[----:B----4-:R-:W-:Y:S05]  /*1e020*/  @P1 BRA `(.L_x_1947) ;  /* 0x0000000000101947 */ /* 0x010fea0003800000 */
[----:B------:R-:W-:Y:S05]  /*1e030*/  @!P0 BRA `(.L_x_1947) ;  /* 0x00000000000c8947 */ /* 0x000fea0003800000 */
[----:B------:R-:W2:Y:S04]  /*1e040*/  LDG.E R5, desc[UR36][R2.64] ;  /* 0x0000002402057981 */ /* 0x000ea8000c1e1900 */
[----:B-----5:R-:W2:Y:S02]  /*1e050*/  LDG.E R6, desc[UR36][R2.64+0x4] ;  /* 0x0000042402067981 */ /* 0x020ea4000c1e1900 */
[----:B--2---:R-:W-:-:S07]  /*1e060*/  IMAD.IADD R6, R6, 0x1, -R5 ;  /* 0x0000000106067824 */ /* 0x004fce00078e0a05 */
.L_x_1947:
[----:B------:R-:W-:Y:S01]  /*1e070*/  BSSY B1, `(.L_x_1948) ;  /* 0x000002d000017945 */ /* 0x000fe20003800000 */
[----:B------:R-:W-:Y:S02]  /*1e080*/  SHF.R.S32.HI R10, RZ, 0x1f, R215 ;  /* 0x0000001fff0a7819 */ /* 0x000fe400000114d7 */
[----:B------:R-:W-:Y:S02]  /*1e090*/  SEL R13, R216, RZ, !P0 ;  /* 0x000000ffd80d7207 */ /* 0x000fe40004000000 */
[----:B------:R-:W-:Y:S02]  /*1e0a0*/  SEL R12, R7, RZ, !P0 ;  /* 0x000000ff070c7207 */ /* 0x000fe40004000000 */
[----:B-----5:R-:W-:Y:S01]  /*1e0b0*/  SHF.R.S32.HI R11, RZ, 0x1f, R0 ;  /* 0x0000001fff0b7819 */ /* 0x020fe20000011400 */
[----:B------:R-:W-:Y:S06]  /*1e0c0*/  @P3 BRA `(.L_x_1949) ;  /* 0x00000000009c3947 */ /* 0x000fec0003800000 */
[----:B------:R-:W2:Y:S01]  /*1e0d0*/  S2R R3, SR_TID.X ;  /* 0x0000000000037919 */ /* 0x000ea20000002100 */
[----:B------:R-:W3:Y:S02]  /*1e0e0*/  LDC R14, c[0x0][0xbe8] ;  /* 0x0002fa00ff0e7b82 */ /* 0x000ee40000000800 */
[----:B---3--:R-:W-:Y:S01]  /*1e0f0*/  IMAD R2, R6, R14, RZ ;  /* 0x0000000e06027224 */ /* 0x008fe200078e02ff */
[----:B--2---:R-:W-:-:S04]  /*1e100*/  IADD3 R9, R202, -0x80, R3 ;  /* 0xffffff80ca097810 */ /* 0x004fc80007ffe003 */
        /* <DEDUP_REMOVED lines=13> */
[----:B------:R-:W3:Y:S01]  /*1e1e0*/  @P0 LDC R15, c[0x0][0xbf0] ;  /* 0x0002fc00ff0f0b82 */ /* 0x000ee20000000800 */
[----:B------:R-:W-:-:S04]  /*1e1f0*/  IMAD.WIDE.U32 R2, R13, UR4, R2 ;  /* 0x000000040d027c25 */ /* 0x000fc8000f8e0002 */
[----:B--2---:R-:W-:-:S05]  /*1e200*/  @P0 IMAD.HI.U32 R4, R9, R4, RZ ;  /* 0x0000000409040227 */ /* 0x004fca00078e00ff */
[----:B---3--:R-:W-:Y:S01]  /*1e210*/  @P0 SHF.R.U32.HI R5, RZ, R15, R4 ;  /* 0x0000000fff050219 */ /* 0x008fe20000011604 */
[----:B------:R-:W-:-:S03]  /*1e220*/  IMAD R4, R12, UR4, RZ ;  /* 0x000000040c047c24 */ /* 0x000fc6000f8e02ff */
[----:B------:R-:W-:Y:S01]  /*1e230*/  IADD3 R2, P0, R5, R2, RZ ;  /* 0x0000000205027210 */ /* 0x000fe20007f1e0ff */
[----:B------:R-:W-:Y:S02]  /*1e240*/  IMAD.MOV R7, RZ, RZ, -R5 ;  /* 0x000000ffff077224 */ /* 0x000fe400078e0a05 */
[----:B------:R-:W-:Y:S01]  /*1e250*/  IMAD R8, R13, UR5, R4 ;  /* 0x000000050d087c24 */ /* 0x000fe2000f8e0204 */
[----:B------:R-:W-:Y:S01]  /*1e260*/  ULDC.64 UR4, c[0x0][0xb88] ;  /* 0x0002e20000047ab9 */ /* 0x000fe20000000a00 */
[----:B------:R-:W-:Y:S01]  /*1e270*/  IMAD R7, R14, R7, R9 ;  /* 0x000000070e077224 */ /* 0x000fe200078e0209 */
[----:B------:R-:W-:-:S04]  /*1e280*/  SHF.R.S32.HI R9, RZ, 0x1f, R5 ;  /* 0x0000001fff097819 */ /* 0x000fc80000011405 */
[----:B------:R-:W-:Y:S02]  /*1e290*/  SHF.R.S32.HI R4, RZ, 0x1f, R7 ;  /* 0x0000001fff047819 */ /* 0x000fe40000011407 */
[----:B------:R-:W-:-:S03]  /*1e2a0*/  IADD3.X R3, R9, R3, R8, P0, !PT ;  /* 0x0000000309037210 */ /* 0x000fc600007fe408 */
[----:B------:R-:W-:Y:S02]  /*1e2b0*/  IMAD R4, R4, UR4, RZ ;  /* 0x0000000404047c24 */ /* 0x000fe4000f8e02ff */
[----:B------:R-:W-:-:S04]  /*1e2c0*/  IMAD.WIDE.U32 R2, R7, UR4, R2 ;  /* 0x0000000407027c25 */ /* 0x000fc8000f8e0002 */
[----:B------:R-:W-:Y:S01]  /*1e2d0*/  IMAD R5, R7, UR5, R4 ;  /* 0x0000000507057c24 */ /* 0x000fe2000f8e0204 */
[----:B------:R-:W-:Y:S02]  /*1e2e0*/  ULDC.64 UR4, c[0x0][0xb50] ;  /* 0x0002d40000047ab9 */ /* 0x000fe40000000a00 */
[----:B------:R-:W-:Y:S01]  /*1e2f0*/  LEA R4, P0, R2, UR4, 0x2 ;  /* 0x0000000402047c11 */ /* 0x000fe2000f8010ff */
[----:B------:R-:W-:-:S05]  /*1e300*/  IMAD.IADD R3, R3, 0x1, R5 ;  /* 0x0000000103037824 */ /* 0x000fca00078e0205 */
[----:B------:R-:W-:Y:S01]  /*1e310*/  LEA.HI.X R5, R2, UR5, R3, 0x2, P0 ;  /* 0x0000000502057c11 */ /* 0x000fe200080f1403 */
[----:B------:R-:W-:-:S05]  /*1e320*/  IMAD.MOV.U32 R3, RZ, RZ, -0x800000 ;  /* 0xff800000ff037424 */ /* 0x000fca00078e00ff */
[----:B------:R2:W-:Y:S02]  /*1e330*/  STG.E desc[UR36][R4.64], R3 ;  /* 0x0000000304007986 */ /* 0x0005e4000c101924 */
.L_x_1949:
[----:B------:R-:W-:Y:S05]  /*1e340*/  BSYNC B1 ;  /* 0x0000000000017941 */ /* 0x000fea0003800000 */
.L_x_1948:
[----:B------:R-:W-:Y:S01]  /*1e350*/  ULDC.64 UR4, c[0x0][0xaa0] ;  /* 0x0002a80000047ab9 */ /* 0x000fe20000000a00 */
[----:B------:R-:W-:Y:S02]  /*1e360*/  IMAD R7, R214, 0x20, R189 ;  /* 0x00000020d6077824 */ /* 0x000fe400078e02bd */
[----:B--2---:R-:W-:Y:S02]  /*1e370*/  IMAD R3, R11, UR4, RZ ;  /* 0x000000040b037c24 */ /* 0x004fe4000f8e02ff */
[----:B------:R-:W-:Y:S02]  /*1e380*/  IMAD.IADD R9, R202, 0x1, R7 ;  /* 0x00000001ca097824 */ /* 0x000fe400078e0207 */
[C---:B------:R-:W-:Y:S02]  /*1e390*/  IMAD R5, R0.reuse, UR5, R3 ;  /* 0x0000000500057c24 */ /* 0x040fe4000f8e0203 */
[----:B------:R-:W-:Y:S01]  /*1e3a0*/  IMAD.WIDE.U32 R2, R0, UR4, RZ ;  /* 0x0000000400027c25 */ /* 0x000fe2000f8e00ff */
[----:B------:R-:W-:-:S03]  /*1e3b0*/  ULDC.64 UR4, c[0x0][0xae8] ;  /* 0x0002ba0000047ab9 */ /* 0x000fc60000000a00 */
[----:B------:R-:W-:Y:S02]  /*1e3c0*/  IMAD.IADD R3, R3, 0x1, R5 ;  /* 0x0000000103037824 */ /* 0x000fe400078e0205 */
[----:B------:R-:W-:Y:S02]  /*1e3d0*/  IMAD R4, R10, UR4, RZ ;  /* 0x000000040a047c24 */ /* 0x000fe4000f8e02ff */
[----:B------:R-:W-:-:S04]  /*1e3e0*/  IMAD.WIDE.U32 R2, R215, UR4, R2 ;  /* 0x00000004d7027c25 */ /* 0x000fc8000f8e0002 */
[----:B------:R-:W-:Y:S01]  /*1e3f0*/  IMAD R7, R215, UR5, R4 ;  /* 0x00000005d7077c24 */ /* 0x000fe2000f8e0204 */
[----:B------:R-:W-:Y:S01]  /*1e400*/  ULDC.64 UR4, c[0x0][0xaf0] ;  /* 0x0002bc0000047ab9 */ /* 0x000fe20000000a00 */
[----:B0-----:R-:W-:-:S03]  /*1e410*/  @P2 IMAD.HI.U32 R0, R9, R20, RZ ;  /* 0x0000001409002227 */ /* 0x001fc600078e00ff */
[----:B------:R-:W-:Y:S01]  /*1e420*/  IADD3 R3, R3, R7, RZ ;  /* 0x0000000703037210 */ /* 0x000fe20007ffe0ff */
[----:B------:R-:W-:Y:S01]  /*1e430*/  IMAD.MOV.U32 R5, RZ, RZ, R9 ;  /* 0x000000ffff057224 */ /* 0x000fe200078e0009 */
[----:B-1----:R-:W-:Y:S01]  /*1e440*/  @P2 SHF.R.U32.HI R5, RZ, R27, R0 ;  /* 0x0000001bff052219 */ /* 0x002fe20000011600 */
[----:B------:R-:W-:Y:S02]  /*1e450*/  IMAD R4, R12, UR4, RZ ;  /* 0x000000040c047c24 */ /* 0x000fe4000f8e02ff */
[----:B------:R-:W-:Y:S01]  /*1e460*/  IMAD.WIDE.U32 R2, R13, UR4, R2 ;  /* 0x000000040d027c25 */ /* 0x000fe2000f8e0002 */
[----:B------:R-:W-:-:S03]  /*1e470*/  SHF.R.S32.HI R0, RZ, 0x1f, R5 ;  /* 0x0000001fff007819 */ /* 0x000fc60000011405 */
[----:B------:R-:W-:Y:S01]  /*1e480*/  IMAD R7, R13, UR5, R4 ;  /* 0x000000050d077c24 */ /* 0x000fe2000f8e0204 */
[----:B------:R-:W-:Y:S01]  /*1e490*/  ULDC.64 UR4, c[0x0][0xae0] ;  /* 0x0002b80000047ab9 */ /* 0x000fe20000000a00 */
[----:B------:R-:W-:Y:S02]  /*1e4a0*/  IMAD.MOV R4, RZ, RZ, -R5 ;  /* 0x000000ffff047224 */ /* 0x000fe400078e0a05 */
[----:B------:R-:W-:Y:S02]  /*1e4b0*/  IMAD.IADD R3, R3, 0x1, R7 ;  /* 0x0000000103037824 */ /* 0x000fe400078e0207 */
[----:B------:R-:W-:Y:S02]  /*1e4c0*/  IMAD R0, R0, UR4, RZ ;  /* 0x0000000400007c24 */ /* 0x000fe4000f8e02ff */
[----:B------:R-:W-:Y:S02]  /*1e4d0*/  IMAD R7, R25, R4, R9 ;  /* 0x0000000419077224 */ /* 0x000fe400078e0209 */
[----:B------:R-:W-:-:S02]  /*1e4e0*/  IMAD R9, R5, UR5, R0 ;  /* 0x0000000505097c24 */ /* 0x000fc4000f8e0200 */
[----:B------:R-:W-:Y:S01]  /*1e4f0*/  IMAD.WIDE.U32 R2, R5, UR4, R2 ;  /* 0x0000000405027c25 */ /* 0x000fe2000f8e0002 */
[----:B------:R-:W-:Y:S01]  /*1e500*/  SHF.R.S32.HI R0, RZ, 0x1f, R7 ;  /* 0x0000001fff007819 */ /* 0x000fe20000011407 */
[----:B------:R-:W-:Y:S02]  /*1e510*/  ULDC.64 UR4, c[0x0][0xad8] ;  /* 0x0002b60000047ab9 */ /* 0x000fe40000000a00 */
[----:B------:R-:W-:Y:S02]  /*1e520*/  IMAD.IADD R3, R3, 0x1, R9 ;  /* 0x0000000103037824 */ /* 0x000fe400078e0209 */
[----:B------:R-:W-:Y:S02]  /*1e530*/  IMAD R0, R0, UR4, RZ ;  /* 0x0000000400007c24 */ /* 0x000fe4000f8e02ff */
[----:B------:R-:W-:-:S04]  /*1e540*/  IMAD.WIDE.U32 R4, R7, UR4, R2 ;  /* 0x0000000407047c25 */ /* 0x000fc8000f8e0002 */
[----:B------:R-:W-:Y:S01]  /*1e550*/  IMAD R3, R7, UR5, R0 ;  /* 0x0000000507037c24 */ /* 0x000fe2000f8e0200 */
[----:B------:R-:W-:Y:S01]  /*1e560*/  ULDC.64 UR4, c[0x0][0xa80] ;  /* 0x0002a00000047ab9 */ /* 0x000fe20000000a00 */
[----:B------:R-:W-:Y:S01]  /*1e570*/  IMAD.IADD R202, R189, 0x1, R202 ;  /* 0x00000001bdca7824 */ /* 0x000fe200078e02ca */
[----:B------:R-:W-:Y:S01]  /*1e580*/  LEA R2, P0, R4, UR4, 0x1 ;  /* 0x0000000404027c11 */ /* 0x000fe2000f8008ff */
[----:B------:R-:W-:Y:S01]  /*1e590*/  IMAD.IADD R3, R5, 0x1, R3 ;  /* 0x0000000105037824 */ /* 0x000fe200078e0203 */
[----:B------:R-:W-:-:S04]  /*1e5a0*/  UMOV UR4, 0xffffffff ;  /* 0xffffffff00047882 */ /* 0x000fc80000000000 */
[----:B------:R-:W-:Y:S01]  /*1e5b0*/  LEA.HI.X R3, R4, UR5, R3, 0x1, P0 ;  /* 0x0000000504037c11 */ /* 0x000fe200080f0c03 */
[----:B------:R-:W-:Y:S06]  /*1e5c0*/  BRA.DIV UR4, `(.L_x_1950) ;  /* 0x000000be04887947 */ /* 0x000fec000b800000 */
[----:B------:R0:W1:Y:S04]  /*1e5d0*/  SHFL.IDX PT, R0, R3, RZ, 0x181f ;  /* 0x00181fff03007589 */ /* 0x00006800000e0000 */
[----:B------:R0:W2:Y:S02]  /*1e5e0*/  SHFL.IDX PT, R14, R2, RZ, 0x181f ;  /* 0x00181fff020e7589 */ /* 0x0000a400000e0000 */
.L_x_2259:
        /* <DEDUP_REMOVED lines=9> */
[CC--:B--2---:R-:W-:Y:S02]  /*1e680*/  @!P3 LEA R4, P5, R18.reuse, R14.reuse, 0x1 ;  /* 0x0000000e1204b211 */ /* 0x0c4fe400078a08ff */
[----:B------:R-:W-:Y:S02]  /*1e690*/  @!P2 LEA R6, P4, R191, R14, 0x1 ;  /* 0x0000000ebf06a211 */ /* 0x000fe400078808ff */
[----:B-1----:R-:W-:Y:S02]  /*1e6a0*/  @!P3 LEA.HI.X R5, R18, R0, R19, 0x1, P5 ;  /* 0x000000001205b211 */ /* 0x002fe400028f0c13 */
        /* <DEDUP_REMOVED lines=9> */
.L_x_1952:
[----:B------:R-:W-:Y:S05]  /*1e740*/  BSYNC B1 ;  /* 0x0000000000017941 */ /* 0x000fea0003800000 */
.L_x_1951:
[----:B------:R-:W-:-:S03]  /*1e750*/  UMOV UR4, 0xffffffff ;  /* 0xffffffff00047882 */ /* 0x000fc60000000000 */
[----:B------:R-:W-:Y:S05]  /*1e760*/  BRA.DIV UR4, `(.L_x_1953) ;  /* 0x000000be04547947 */ /* 0x000fea000b800000 */
[----:B-1----:R1:W4:Y:S04]  /*1e770*/  SHFL.IDX PT, R0, R3, 0x1, 0x181f ;  /* 0x00381f0003007f89 */ /* 0x00232800000e0000 */
[----:B--23--:R1:W2:Y:S02]  /*1e780*/  SHFL.IDX PT, R14, R2, 0x1, 0x181f ;  /* 0x00381f00020e7f89 */ /* 0x00c2a400000e0000 */
.L_x_2263:
        /* <DEDUP_REMOVED lines=21> */
.L_x_1955:
[----:B------:R-:W-:Y:S05]  /*1e8e0*/  BSYNC B1 ;  /* 0x0000000000017941 */ /* 0x000fea0003800000 */
.L_x_1954:
[----:B------:R-:W-:-:S03]  /*1e8f0*/  UMOV UR4, 0xffffffff ;  /* 0xffffffff00047882 */ /* 0x000fc60000000000 */
[----:B------:R-:W-:Y:S05]  /*1e900*/  BRA.DIV UR4, `(.L_x_1956) ;  /* 0x000000be04347947 */ /* 0x000fea000b800000 */
[----:B----4-:R4:W0:Y:S04]  /*1e910*/  SHFL.IDX PT, R0, R3, 0x2, 0x181f ;  /* 0x00581f0003007f89 */ /* 0x01082800000e0000 */
[----:B--23--:R4:W2:Y:S02]  /*1e920*/  SHFL.IDX PT, R14, R2, 0x2, 0x181f ;  /* 0x00581f00020e7f89 */ /* 0x00c8a400000e0000 */
.L_x_2267:
        /* <DEDUP_REMOVED lines=11> */
[----:B0-----:R-:W-:Y:S02]  /*1e9e0*/  @!P3 LEA.HI.X R5, R18, R0, R19, 0x1, P5 ;  /* 0x000000001205b211 */ /* 0x001fe400028f0c13 */
        /* <DEDUP_REMOVED lines=9> */
.L_x_1958:
[----:B------:R-:W-:Y:S05]  /*1ea80*/  BSYNC B1 ;  /* 0x0000000000017941 */ /* 0x000fea0003800000 */
.L_x_1957:
[----:B------:R-:W-:-:S03]  /*1ea90*/  UMOV UR4, 0xffffffff ;  /* 0xffffffff00047882 */ /* 0x000fc60000000000 */
[----:B------:R-:W-:Y:S05]  /*1eaa0*/  BRA.DIV UR4, `(.L_x_1959) ;  /* 0x000000be04147947 */ /* 0x000fea000b800000 */
[----:B0-----:R0:W0:Y:S04]  /*1eab0*/  SHFL.IDX PT, R0, R3, 0x3, 0x181f ;  /* 0x00781f0003007f89 */ /* 0x00102800000e0000 */
[----:B--23--:R2:W3:Y:S02]  /*1eac0*/  SHFL.IDX PT, R14, R2, 0x3, 0x181f ;  /* 0x00781f00020e7f89 */ /* 0x00c4e400000e0000 */
.L_x_2271:
[----:B-12-4-:R-:W-:-:S05]  /*1ead0*/  VIADD R2, R202, 0x60 ;  /* 0x00000060ca027836 */ /* 0x016fca0000000000 */
[----:B------:R-:W-:-:S13]  /*1eae0*/  ISETP.GE.AND P0, PT, R2, R25, PT ;  /* 0x000000190200720c */ /* 0x000fda0003f06270 */
        /* <DEDUP_REMOVED lines=18> */
.L_x_1946:
[----:B------:R-:W-:Y:S05]  /*1ec10*/  BSYNC B0 ;  /* 0x0000000000007941 */ /* 0x000fea0003800000 */
.L_x_1936:
[----:B------:R-:W-:Y:S02]  /*1ec20*/  ULDC UR4, c[0x0][0xc3c] ;  /* 0x00030f0000047ab9 */ /* 0x000fe40000000800 */
[----:B------:R-:W-:-:S13]  /*1ec30*/  ISETP.GE.AND P0, PT, R23, UR4, PT ;  /* 0x0000000417007c0c */ /* 0x000fda000bf06270 */
[----:B------:R-:W-:Y:S05]  /*1ec40*/  @!P0 BRA `(.L_x_1960) ;  /* 0xfffffe2400788947 */ /* 0x000fea000383ffff */
[----:B------:R-:W-:Y:S05]  /*1ec50*/  BRA `(.L_x_1720) ;  /* 0x0000007800c87947 */ /* 0x000fea0003800000 */
.L_x_1718:
        /* <DEDUP_REMOVED lines=26> */
[C---:B------:R-:W-:Y:S01]  /*1ee00*/  ISETP.GE.U32.AND P2, PT, R5.reuse, 0x2, PT ;  /* 0x000000020500780c */ /* 0x040fe20003f46070 */
[----:B-1----:R-:W-:Y:S01]  /*1ee10*/  IMAD.MOV.U32 R16, RZ, RZ, RZ ;  /* 0x000000ffff107224 */ /* 0x002fe200078e00ff */
[C---:B------:R-:W-:Y:S02]  /*1ee20*/  ISETP.GE.U32.AND P3, PT, R5.reuse, 0x4, PT ;  /* 0x000000040500780c */ /* 0x040fe40003f66070 */
[C---:B------:R-:W-:Y:S02]  /*1ee30*/  ISETP.GE.U32.AND P4, PT, R5.reuse, 0x8, PT ;  /* 0x000000080500780c */ /* 0x040fe40003f86070 */
[----:B------:R-:W-:Y:S01]  /*1ee40*/  ISETP.GE.U32.AND P5, PT, R5, 0x10, PT ;  /* 0x000000100500780c */ /* 0x000fe20003fa6070 */
[----:B--2---:R-:W0:Y:S02]  /*1ee50*/  SHFL.UP PT, R4, R0, 0x1, RZ ;  /* 0x0420000000047989 */ /* 0x004e2400000e00ff */
        /* <DEDUP_REMOVED lines=24> */
.L_x_1966:
[----:B------:R-:W-:Y:S01]  /*1efe0*/  UIADD3 UR4, UR4, 0x1f, URZ ;  /* 0x0000001f04047890 */ /* 0x000fe2000fffe03f */
[----:B------:R-:W-:-:S05]  /*1eff0*/  IMAD.U32 R19, RZ, RZ, UR7 ;  /* 0x00000007ff137e24 */ /* 0x000fca000f8e00ff */
[----:B0-----:R-:W-:-:S13]  /*1f000*/  ISETP.LE.AND P6, PT, R10, UR4, PT ;  /* 0x000000040a007c0c */ /* 0x001fda000bfc3270 */
[----:B------:R-:W-:Y:S05]  /*1f010*/  @P6 BRA `(.L_x_1963) ;  /* 0x0000000400b46947 */ /* 0x000fea0003800000 */
[----:B------:R-:W-:Y:S01]  /*1f020*/  VIADD R7, R5, UR4 ;  /* 0x0000000405077c36 */ /* 0x000fe20008000000 */
[----:B------:R-:W-:Y:S01]  /*1f030*/  BSSY B0, `(.L_x_1964) ;  /* 0x0000007000007945 */ /* 0x000fe20003800000 */
[----:B------:R-:W-:-:S03]  /*1f040*/  MOV R0, RZ ;  /* 0x000000ff00007202 */ /* 0x000fc60000000f00 */
[----:B------:R-:W-:-:S13]  /*1f050*/  ISETP.GE.OR P6, PT, R7, R10, !P0 ;  /* 0x0000000a0700720c */ /* 0x000fda00047c6670 */
[----:B------:R-:W-:Y:S05]  /*1f060*/  @P6 BRA `(.L_x_1965) ;  /* 0x00000000000c6947 */ /* 0x000fea0003800000 */
[----:B------:R-:W0:Y:S02]  /*1f070*/  LDC.64 R2, c[0x0][0xc80] ;  /* 0x00032000ff027b82 */ /* 0x000e240000000a00 */
[----:B0-----:R-:W-:-:S05]  /*1f080*/  IMAD.WIDE R2, R7, 0x4, R2 ;  /* 0x0000000407027825 */ /* 0x001fca00078e0202 */
[----:B------:R0:W5:Y:S02]  /*1f090*/  LDG.E R0, desc[UR36][R2.64] ;  /* 0x0000002402007981 */ /* 0x000164000c1e1900 */
.L_x_1965:
[----:B------:R-:W-:Y:S05]  /*1f0a0*/  BSYNC B0 ;  /* 0x0000000000007941 */ /* 0x000fea0003800000 */
.L_x_1964:
        /* <DEDUP_REMOVED lines=20> */
.L_x_1962:
[----:B------:R-:W-:-:S04]  /*1f1f0*/  IMAD.IADD R11, R4, 0x1, -R3 ;  /* 0x00000001040b7824 */ /* 0x000fc800078e0a03 */
[----:B------:R-:W-:-:S05]  /*1f200*/  IMAD R2, R6, UR5, R11 ;  /* 0x0000000506027c24 */ /* 0x000fca000f8e020b */
[----:B------:R-:W-:Y:S02]  /*1f210*/  ISETP.GT.AND P0, PT, R2, UR6, PT ;  /* 0x0000000602007c0c */ /* 0x000fe4000bf04270 */
[----:B------:R-:W0:Y:S11]  /*1f220*/  LDC.64 R2, c[0x0][0xc90] ;  /* 0x00032400ff027b82 */ /* 0x000e360000000a00 */
[----:B------:R-:W-:-:S04]  /*1f230*/  VOTE.ANY R8, PT, !P0 ;  /* 0x0000000000087806 */ /* 0x000fc800040e0100 */
[----:B------:R-:W1:Y:S02]  /*1f240*/  POPC R13, R8 ;  /* 0x00000008000d7309 */ /* 0x000e640000000000 */
[----:B-1----:R-:W-:-:S04]  /*1f250*/  VIADD R19, R13, UR4 ;  /* 0x000000040d137c36 */ /* 0x002fc80008000000 */
[----:B0-----:R-:W-:-:S05]  /*1f260*/  IMAD.WIDE R2, R19, 0x4, R2 ;  /* 0x0000000413027825 */ /* 0x001fca00078e0202 */
[----:B------:R-:W2:Y:S01]  /*1f270*/  LDG.E R7, desc[UR36][R2.64] ;  /* 0x0000002402077981 */ /* 0x000ea2000c1e1900 */
[----:B------:R-:W-:-:S03]  /*1f280*/  ISETP.NE.AND P0, PT, R8, RZ, PT ;  /* 0x000000ff0800720c */ /* 0x000fc60003f05270 */
[----:B------:R-:W2:Y:S02]  /*1f290*/  SHFL.IDX PT, R0, R0, R13, 0x1f ;  /* 0x00001f0d00007589 */ /* 0x000ea400000e0000 */
[----:B--2---:R-:W-:-:S05]  /*1f2a0*/  IMAD R4, R0, R7, RZ ;  /* 0x0000000700047224 */ /* 0x004fca00078e02ff */
[----:B------:R-:W-:-:S04]  /*1f2b0*/  IABS R12, R4 ;  /* 0x00000004000c7213 */ /* 0x000fc80000000000 */
[----:B------:R-:W0:Y:S08]  /*1f2c0*/  I2F.RP R9, R12 ;  /* 0x0000000c00097306 */ /* 0x000e300000209400 */
[----:B0-----:R-:W0:Y:S02]  /*1f2d0*/  MUFU.RCP R9, R9 ;  /* 0x0000000900097308 */ /* 0x001e240000001000 */
[----:B0-----:R-:W-:-:S06]  /*1f2e0*/  VIADD R10, R9, 0xffffffe ;  /* 0x0ffffffe090a7836 */ /* 0x001fcc0000000000 */
[----:B------:R0:W1:Y:S01]  /*1f2f0*/  F2I.FTZ.U32.TRUNC.NTZ R3, R10 ;  /* 0x0000000a00037305 */ /* 0x000062000021f000 */
[----:B------:R-:W-:Y:S05]  /*1f300*/  @!P0 BRA `(.L_x_1967) ;  /* 0x0000000000088947 */ /* 0x000fea0003800000 */
[----:B------:R-:W-:-:S05]  /*1f310*/  IADD3 R9, R13, -0x1, RZ ;  /* 0xffffffff0d097810 */ /* 0x000fca0007ffe0ff */
[----:B------:R2:W3:Y:S02]  /*1f320*/  SHFL.IDX PT, R16, R6, R9, 0x1f ;  /* 0x00001f0906107589 */ /* 0x0004e400000e0000 */
.L_x_1967:
[----:B-1----:R-:W-:Y:S02]  /*1f330*/  IMAD.MOV R2, RZ, RZ, -R3 ;  /* 0x000000ffff027224 */ /* 0x002fe400078e0a03 */
[----:B---3--:R-:W-:Y:S02]  /*1f340*/  IMAD R16, R16, UR5, R11 ;  /* 0x0000000510107c24 */ /* 0x008fe4000f8e020b */
[----:B------:R-:W-:Y:S01]  /*1f350*/  IMAD.MOV.U32 R11, RZ, RZ, R2 ;  /* 0x000000ffff0b7224 */ /* 0x000fe200078e0002 */
[----:B------:R-:W-:Y:S02]  /*1f360*/  IABS R2, R4 ;  /* 0x0000000400027213 */ /* 0x000fe40000000000 */
[----:B--2---:R-:W-:Y:S01]  /*1f370*/  IADD3 R9, -R16, UR6, RZ ;  /* 0x0000000610097c10 */ /* 0x004fe2000fffe1ff */
[----:B------:R-:W-:Y:S02]  /*1f380*/  IMAD R11, R11, R12, RZ ;  /* 0x0000000c0b0b7224 */ /* 0x000fe400078e02ff */
[----:B------:R-:W-:Y:S01]  /*1f390*/  IMAD.MOV R8, RZ, RZ, -R2 ;  /* 0x000000ffff087224 */ /* 0x000fe200078e0a02 */
        /* <DEDUP_REMOVED lines=17> */
[----:B------:R-:W-:Y:S02]  /*1f4b0*/  IMAD R6, R7, R2, RZ ;  /* 0x0000000207067224 */ /* 0x000fe400078e02ff */
[----:B------:R-:W-:Y:S02]  /*1f4c0*/  IMAD.MOV R2, RZ, RZ, -R2 ;  /* 0x000000ffff027224 */ /* 0x000fe400078e0a02 */
[----:B------:R-:W-:Y:S02]  /*1f4d0*/  IMAD.MOV R8, RZ, RZ, -R6 ;  /* 0x000000ffff087224 */ /* 0x000fe400078e0a06 */
[----:B------:R-:W-:Y:S02]  /*1f4e0*/  IMAD R13, R4, R2, R9 ;  /* 0x00000002040d7224 */ /* 0x000fe400078e0209 */
[----:B------:R-:W-:Y:S01]  /*1f4f0*/  IMAD.MOV.U32 R2, RZ, RZ, RZ ;  /* 0x000000ffff027224 */ /* 0x000fe200078e00ff */
[----:B------:R-:W-:Y:S02]  /*1f500*/  VIADDMNMX R18, R8, UR5, R7, PT ;  /* 0x0000000508127c46 */ /* 0x000fe4000b800107 */
[----:B------:R-:W-:-:S02]  /*1f510*/  IABS R11, R13 ;  /* 0x0000000d000b7213 */ /* 0x000fc40000000000 */
[-C--:B------:R-:W-:Y:S02]  /*1f520*/  IABS R8, R18.reuse ;  /* 0x0000001200087213 */ /* 0x080fe40000000000 */
[----:B------:R-:W-:Y:S02]  /*1f530*/  IABS R4, R18 ;  /* 0x0000001200047213 */ /* 0x000fe40000000000 */
[----:B------:R-:W1:Y:S08]  /*1f540*/  I2F.RP R7, R8 ;  /* 0x0000000800077306 */ /* 0x000e700000209400 */
[----:B-1----:R-:W1:Y:S02]  /*1f550*/  MUFU.RCP R7, R7 ;  /* 0x0000000700077308 */ /* 0x002e640000001000 */
[----:B-1----:R-:W-:-:S06]  /*1f560*/  VIADD R3, R7, 0xffffffe ;  /* 0x0ffffffe07037836 */ /* 0x002fcc0000000000 */
[----:B------:R-:W0:Y:S02]  /*1f570*/  F2I.FTZ.U32.TRUNC.NTZ R3, R3 ;  /* 0x0000000300037305 */ /* 0x000e24000021f000 */
[----:B0-----:R-:W-:-:S04]  /*1f580*/  IMAD.MOV R10, RZ, RZ, -R3 ;  /* 0x000000ffff0a7224 */ /* 0x001fc800078e0a03 */
[----:B------:R-:W-:-:S04]  /*1f590*/  IMAD.MOV.U32 R9, RZ, RZ, R10 ;  /* 0x000000ffff097224 */ /* 0x000fc800078e000a */
[----:B------:R-:W-:-:S04]  /*1f5a0*/  IMAD R9, R9, R8, RZ ;  /* 0x0000000809097224 */ /* 0x000fc800078e02ff */
[----:B------:R-:W-:-:S04]  /*1f5b0*/  IMAD.HI.U32 R2, R3, R9, R2 ;  /* 0x0000000903027227 */ /* 0x000fc800078e0002 */
[----:B------:R-:W-:Y:S02]  /*1f5c0*/  IMAD.MOV R3, RZ, RZ, -R4 ;  /* 0x000000ffff037224 */ /* 0x000fe400078e0a04 */
        /* <DEDUP_REMOVED lines=8> */
[----:B------:R-:W-:Y:S01]  /*1f650*/  ISETP.GE.AND P2, PT, R3, RZ, PT ;  /* 0x000000ff0300720c */ /* 0x000fe20003f46270 */
[----:B------:R-:W-:-:S06]  /*1f660*/  IMAD.IADD R3, R13, 0x1, R6 ;  /* 0x000000010d037824 */ /* 0x000fcc00078e0206 */
[----:B------:R-:W-:-:S06]  /*1f670*/  @P0 IADD3 R2, R2, 0x1, RZ ;  /* 0x0000000102020810 */ /* 0x000fcc0007ffe0ff */
[----:B------:R-:W-:Y:S01]  /*1f680*/  @!P2 IMAD.MOV R2, RZ, RZ, -R2 ;  /* 0x000000ffff02a224 */ /* 0x000fe200078e0a02 */
[----:B------:R-:W-:Y:S01]  /*1f690*/  @!P1 LOP3.LUT R2, RZ, R18, RZ, 0x33, !PT ;  /* 0x00000012ff029212 */ /* 0x000fe200078e33ff */
[----:B------:R-:W-:-:S03]  /*1f6a0*/  IMAD.MOV R18, RZ, RZ, -R18 ;  /* 0x000000ffff127224 */ /* 0x000fc600078e0a12 */
[----:B------:R-:W-:Y:S01]  /*1f6b0*/  LOP3.LUT R17, RZ, R2, RZ, 0x33, !PT ;  /* 0x00000002ff117212 */ /* 0x000fe200078e33ff */
[----:B------:R-:W-:-:S04]  /*1f6c0*/  IMAD R18, R2, R18, R3 ;  /* 0x0000001202127224 */ /* 0x000fc800078e0203 */
[----:B------:R-:W-:Y:S01]  /*1f6d0*/  IMAD.IADD R17, R0, 0x1, R17 ;  /* 0x0000000100117824 */ /* 0x000fe200078e0211 */
[----:B------:R-:W-:Y:S06]  /*1f6e0*/  BRA `(.L_x_1968) ;  /* 0x00000000000c7947 */ /* 0x000fec0003800000 */
.L_x_1963:
[----:B------:R-:W-:Y:S02]  /*1f6f0*/  IMAD.MOV.U32 R17, RZ, RZ, RZ ;  /* 0x000000ffff117224 */ /* 0x000fe400078e00ff */
[----:B------:R-:W-:Y:S02]  /*1f700*/  IMAD.U32 R16, RZ, RZ, UR6 ;  /* 0x00000006ff107e24 */ /* 0x000fe4000f8e00ff */
[----:B------:R-:W-:-:S07]  /*1f710*/  IMAD.MOV.U32 R18, RZ, RZ, RZ ;  /* 0x000000ffff127224 */ /* 0x000fce00078e00ff */
.L_x_1968:
[----:B------:R-:W-:-:S13]  /*1f720*/  ISETP.NE.AND P0, PT, R5, RZ, PT ;  /* 0x000000ff0500720c */ /* 0x000fda0003f05270 */
[----:B------:R-:W0:Y:S01]  /*1f730*/  @!P0 S2R R3, SR_CgaCtaId ;  /* 0x0000000000038919 */ /* 0x000e220000008800 */
[----:B------:R-:W-:-:S04]  /*1f740*/  @!P0 MOV R0, 0x400 ;  /* 0x0000040000008802 */ /* 0x000fc80000000f00 */
[----:B0-----:R-:W-:-:S05]  /*1f750*/  @!P0 LEA R0, R3, R0, 0x18 ;  /* 0x0000000003008211 */ /* 0x001fca00078ec0ff */
[----:B------:R2:W-:Y:S01]  /*1f760*/  @!P0 STS.128 [R0+0x284d0], R16 ;  /* 0x0284d01000008388 */ /* 0x0005e20000000c00 */
[----:B------:R-:W-:Y:S06]  /*1f770*/  BAR.ARV 0x5, 0x180 ;  /* 0x0146000000007b1d */ /* 0x000fec0000002000 */
.L_x_1961:
[----:B------:R3:W-:Y:S01]  /*1f780*/  STL [R1+0x30], RZ ;  /* 0x000030ff01007387 */ /* 0x0007e20000100800 */
[----:B------:R-:W-:Y:S01]  /*1f790*/  ULDC UR4, c[0x0][0xc3c] ;  /* 0x00030f0000047ab9 */ /* 0x000fe20000000800 */
[----:B------:R-:W-:Y:S01]  /*1f7a0*/  IMAD.MOV.U32 R30, RZ, RZ, 0x1 ;  /* 0x00000001ff1e7424 */ /* 0x000fe200078e00ff */
[----:B-1----:R-:W-:Y:S01]  /*1f7b0*/  ISETP.GE.AND P0, PT, R19, UR4, PT ;  /* 0x0000000413007c0c */ /* 0x002fe2000bf06270 */
[----:B------:R-:W-:-:S12]  /*1f7c0*/  IMAD.MOV.U32 R25, RZ, RZ, RZ ;  /* 0x000000ffff197224 */ /* 0x000fd800078e00ff */
[----:B---3--:R-:W-:Y:S05]  /*1f7d0*/  @P0 BRA `(.L_x_1969) ;  /* 0x0000006800e40947 */ /* 0x008fea0003800000 */
[----:B--2---:R-:W2:Y:S01]  /*1f7e0*/  LDL R0, [R1+0x34] ;  /* 0x0000340001007983 */ /* 0x004ea20000100800 */
[----:B------:R-:W1:Y:S01]  /*1f7f0*/  S2UR UR4, SR_CgaCtaId ;  /* 0x00000000000479c3 */ /* 0x000e620000008800 */
[----:B------:R-:W-:Y:S01]  /*1f800*/  MOV R23, 0x400 ;  /* 0x0000040000177802 */ /* 0x000fe20000000f00 */
[----:B------:R-:W-:Y:S01]  /*1f810*/  BSSY B7, `(.L_x_1969) ;  /* 0x00006b5000077945 */ /* 0x000fe20003800000 */
[----:B------:R-:W3:Y:S01]  /*1f820*/  S2R R12, SR_TID.X ;  /* 0x00000000000c7919 */ /* 0x000ee20000002100 */
[----:B------:R-:W-:Y:S01]  /*1f830*/  IMAD.MOV.U32 R31, RZ, RZ, 0x1 ;  /* 0x00000001ff1f7424 */ /* 0x000fe200078e00ff */
[----:B------:R-:W-:Y:S01]  /*1f840*/  ULDC.64 UR40, c[0x0][0x198] ;  /* 0x0000660000287ab9 */ /* 0x000fe20000000a00 */
[----:B------:R-:W-:Y:S01]  /*1f850*/  IMAD.MOV.U32 R29, RZ, RZ, RZ ;  /* 0x000000ffff1d7224 */ /* 0x000fe200078e00ff */
[----:B------:R-:W-:Y:S01]  /*1f860*/  ULDC UR39, c[0x0][0xc] ;  /* 0x0000030000277ab9 */ /* 0x000fe20000000800 */
[----:B------:R-:W-:Y:S02]  /*1f870*/  IMAD.MOV.U32 R25, RZ, RZ, RZ ;  /* 0x000000ffff197224 */ /* 0x000fe400078e00ff */
[----:B------:R-:W-:Y:S01]  /*1f880*/  IMAD.MOV.U32 R30, RZ, RZ, 0x1 ;  /* 0x00000001ff1e7424 */ /* 0x000fe200078e00ff */
[C---:B---3--:R-:W-:Y:S01]  /*1f890*/  LOP3.LUT R11, R12.reuse, 0x7f, RZ, 0xc0, !PT ;  /* 0x0000007f0c0b7812 */ /* 0x048fe200078ec0ff */
[C---:B------:R-:W-:Y:S01]  /*1f8a0*/  IMAD.SHL.U32 R28, R12.reuse, 0x80, RZ ;  /* 0x000000800c1c7824 */ /* 0x040fe200078e00ff */
[C---:B------:R-:W-:Y:S01]  /*1f8b0*/  SHF.L.U32 R4, R12.reuse, 0x6, RZ ;  /* 0x000000060c047819 */ /* 0x040fe200000006ff */
[----:B------:R-:W-:Y:S01]  /*1f8c0*/  IMAD.SHL.U32 R9, R12, 0x2, RZ ;  /* 0x000000020c097824 */ /* 0x000fe200078e00ff */
[----:B------:R-:W-:Y:S01]  /*1f8d0*/  SHF.R.U32.HI R3, RZ, 0x1, R12 ;  /* 0x00000001ff037819 */ /* 0x000fe2000001160c */
[----:B------:R-:W-:Y:S01]  /*1f8e0*/  IMAD.SHL.U32 R6, R11, 0x20, RZ ;  /* 0x000000200b067824 */ /* 0x000fe200078e00ff */
[----:B0-----:R-:W-:Y:S01]  /*1f8f0*/  LOP3.LUT R2, R28, 0x380, RZ, 0xc0, !PT ;  /* 0x000003801c027812 */ /* 0x001fe200078ec0ff */
[C---:B------:R-:W-:Y:S01]  /*1f900*/  IMAD.SHL.U32 R8, R12.reuse, 0x8, RZ ;  /* 0x000000080c087824 */ /* 0x040fe200078e00ff */
[----:B------:R-:W-:-:S02]  /*1f910*/  LOP3.LUT P0, RZ, R12, 0x4, RZ, 0xc0, !PT ;  /* 0x000000040cff7812 */ /* 0x000fc4000780c0ff */
[----:B------:R-:W-:Y:S02]  /*1f920*/  LOP3.LUT R7, R6, 0xc00, RZ, 0xc0, !PT ;  /* 0x00000c0006077812 */ /* 0x000fe400078ec0ff */
[----:B------:R-:W-:Y:S01]  /*1f930*/  LOP3.LUT R3, R2, 0x30, R3, 0xf8, !PT ;  /* 0x0000003002037812 */ /* 0x000fe200078ef803 */
[----:B------:R-:W-:Y:S01]  /*1f940*/  IMAD.SHL.U32 R2, R11, 0x10, RZ ;  /* 0x000000100b027824 */ /* 0x000fe200078e00ff */
[--C-:B------:R-:W-:Y:S02]  /*1f950*/  LOP3.LUT R7, R7, 0x40, R4.reuse, 0xf8, !PT ;  /* 0x0000004007077812 */ /* 0x100fe400078ef804 */
[----:B------:R-:W-:Y:S02]  /*1f960*/  LOP3.LUT R5, R4, 0x180, RZ, 0xc0, !PT ;  /* 0x0000018004057812 */ /* 0x000fe400078ec0ff */
[----:B------:R-:W-:Y:S01]  /*1f970*/  LOP3.LUT R24, R7, 0x200, R4, 0xf8, !PT ;  /* 0x0000020007187812 */ /* 0x000fe200078ef804 */
[----:B-1----:R-:W-:Y:S01]  /*1f980*/  IMAD.U32 R4, RZ, RZ, UR4 ;  /* 0x00000004ff047e24 */ /* 0x002fe2000f8e00ff */
[----:B------:R-:W-:-:S04]  /*1f990*/  LOP3.LUT R5, R5, 0x10, R12, 0xf8, !PT ;  /* 0x0000001005057812 */ /* 0x000fc800078ef80c */
[----:B------:R-:W-:Y:S02]  /*1f9a0*/  LEA R23, R4, R23, 0x18 ;  /* 0x0000001704177211 */ /* 0x000fe400078ec0ff */
[----:B------:R-:W-:-:S04]  /*1f9b0*/  LOP3.LUT R5, R5, 0x30, R8, 0x78, !PT ;  /* 0x0000003005057812 */ /* 0x000fc800078e7808 */
[----:B------:R-:W-:Y:S02]  /*1f9c0*/  LOP3.LUT R24, R24, R5, RZ, 0xfc, !PT ;  /* 0x0000000518187212 */ /* 0x000fe400078efcff */
[----:B------:R-:W-:Y:S02]  /*1f9d0*/  SHF.R.U32.HI R5, RZ, 0x3, R11 ;  /* 0x00000003ff057819 */ /* 0x000fe4000001160b */
[----:B--2---:R-:W-:Y:S01]  /*1f9e0*/  R2UR UR5, R0 ;  /* 0x00000000000572ca */ /* 0x004fe200000e0000 */
[----:B------:R-:W-:-:S05]  /*1f9f0*/  IMAD.SHL.U32 R0, R12, 0x10, RZ ;  /* 0x000000100c007824 */ /* 0x000fca00078e00ff */
[----:B------:R-:W-:Y:S02]  /*1fa00*/  LOP3.LUT R6, R0, 0x3f0, RZ, 0xc0, !PT ;  /* 0x000003f000067812 */ /* 0x000fe400078ec0ff */
[----:B------:R-:W-:Y:S02]  /*1fa10*/  LOP3.LUT R3, R3, 0x70, R0, 0x78, !PT ;  /* 0x0000007003037812 */ /* 0x000fe400078e7800 */
[----:B------:R-:W-:Y:S02]  /*1fa20*/  LOP3.LUT R9, R6, 0x70, R9, 0x78, !PT ;  /* 0x0000007006097812 */ /* 0x000fe400078e7809 */
[----:B------:R-:W-:Y:S01]  /*1fa30*/  LOP3.LUT R28, R3, 0xc00, R28, 0xf8, !PT ;  /* 0x00000c00031c7812 */ /* 0x000fe200078ef81c */
[----:B------:R-:W-:Y:S01]  /*1fa40*/  ULOP3.LUT UR42, UR5, 0x2, URZ, 0xfc, !UPT ;  /* 0x00000002052a7892 */ /* 0x000fe2000f8efc3f */
[----:B------:R-:W-:Y:S01]  /*1fa50*/  LOP3.LUT R10, R9, 0x400, R2, 0xf8, !PT ;  /* 0x00000400090a7812 */ /* 0x000fe200078ef802 */
[----:B------:R-:W-:Y:S01]  /*1fa60*/  IMAD.MOV.U32 R2, RZ, RZ, 0x20 ;  /* 0x00000020ff027424 */ /* 0x000fe200078e00ff */
[C---:B------:R-:W-:Y:S01]  /*1fa70*/  IADD3 R3, R28.reuse, 0x40, RZ ;  /* 0x000000401c037810 */ /* 0x040fe20007ffe0ff */
[----:B------:R-:W-:Y:S01]  /*1fa80*/  @P0 VIADD R3, R28, 0xffffffc0 ;  /* 0xffffffc01c030836 */ /* 0x000fe20000000000 */
[----:B------:R-:W-:Y:S01]  /*1fa90*/  LOP3.LUT R34, R0, 0x70, RZ, 0xc0, !PT ;  /* 0x0000007000227812 */ /* 0x000fe200078ec0ff */
[----:B------:R-:W-:Y:S01]  /*1faa0*/  STL [R1+0x8], R10 ;  /* 0x0000080a01007387 */ /* 0x000fe20000100800 */
[----:B------:R-:W-:Y:S01]  /*1fab0*/  SEL R2, R2, 0xffffffe0, !P0 ;  /* 0xffffffe002027807 */ /* 0x000fe20004000000 */
[----:B------:R-:W-:Y:S01]  /*1fac0*/  IMAD.IADD R2, R23, 0x1, R10 ;  /* 0x0000000117027824 */ /* 0x000fe200078e020a */
[----:B------:R-:W-:Y:S01]  /*1fad0*/  LOP3.LUT R0, R5, 0x70, R0, 0xf8, !PT ;  /* 0x0000007005007812 */ /* 0x000fe200078ef800 */
[----:B------:R-:W-:Y:S01]  /*1fae0*/  STL [R1+0x30], RZ ;  /* 0x000030ff01007387 */ /* 0x000fe20000100800 */
[----:B------:R-:W-:Y:S01]  /*1faf0*/  LOP3.LUT R0, R24, 0x1000, RZ, 0xfc, !PT ;  /* 0x0000100018007812 */ /* 0x000fe200078efcff */
[----:B------:R-:W-:-:S02]  /*1fb00*/  ULOP3.LUT UR38, UR5, 0x1, URZ, 0xfc, !UPT ;  /* 0x0000000105267892 */ /* 0x000fc4000f8efc3f */
[----:B------:R-:W-:Y:S04]  /*1fb10*/  STL [R1], R4 ;  /* 0x0000000401007387 */ /* 0x000fe80000100800 */
[----:B------:R0:W-:Y:S04]  /*1fb20*/  STL [R1+0x4], R3 ;  /* 0x0000040301007387 */ /* 0x0001e80000100800 */
[----:B------:R1:W-:Y:S01]  /*1fb30*/  STL [R1+0x14], R2 ;  /* 0x0000140201007387 */ /* 0x0003e20000100800 */
[----:B0-----:R-:W-:-:S07]  /*1fb40*/  LOP3.LUT R3, R34, 0x80, RZ, 0xfc, !PT ;  /* 0x0000008022037812 */ /* 0x001fce00078efcff */
.L_x_2099:
[----:B------:R-:W-:Y:S05]  /*1fb50*/  YIELD ;  /* 0x0000000000007946 */ /* 0x000fea0003800000 */
[----:B------:R-:W-:Y:S01]  /*1fb60*/  ULDC.64 UR4, c[0x0][0xa28] ;  /* 0x00028a0000047ab9 */ /* 0x000fe20000000a00 */
[----:B------:R-:W-:Y:S01]  /*1fb70*/  IMAD.MOV.U32 R35, RZ, RZ, RZ ;  /* 0x000000ffff237224 */ /* 0x000fe200078e00ff */
[----:B------:R-:W-:Y:S01]  /*1fb80*/  ISETP.NE.U32.AND P0, PT, RZ, UR4, PT ;  /* 0x00000004ff007c0c */ /* 0x000fe2000bf05070 */
[----:B0-----:R-:W0:Y:S01]  /*1fb90*/  LDC.64 R4, c[0x0][0xa00] ;  /* 0x00028000ff047b82 */ /* 0x001e220000000a00 */
[----:B------:R-:W-:Y:S01]  /*1fba0*/  IMAD.MOV.U32 R8, RZ, RZ, RZ ;  /* 0x000000ffff087224 */ /* 0x000fe200078e00ff */
[----:B------:R-:W-:Y:S01]  /*1fbb0*/  ULDC.64 UR6, c[0x0][0xa10] ;  /* 0x0002840000067ab9 */ /* 0x000fe20000000a00 */
[----:B------:R-:W-:Y:S01]  /*1fbc0*/  ISETP.NE.AND.EX P0, PT, RZ, UR5, PT, P0 ;  /* 0x00000005ff007c0c */ /* 0x000fe2000bf05300 */
[----:B------:R-:W-:-:S12]  /*1fbd0*/  ULDC.64 UR4, c[0x0][0xa18] ;  /* 0x0002860000047ab9 */ /* 0x000fd80000000a00 */
[----:B-12---:R-:W1:Y:S02]  /*1fbe0*/  @P0 LDC.64 R2, c[0x0][0xa28] ;  /* 0x00028a00ff020b82 */ /* 0x006e640000000a00 */
[----:B-1----:R-:W-:-:S05]  /*1fbf0*/  @P0 IMAD.WIDE R2, R19, 0x4, R2 ;  /* 0x0000000413020825 */ /* 0x002fca00078e0202 */
[----:B------:R1:W5:Y:S01]  /*1fc00*/  @P0 LDG.E R35, desc[UR36][R2.64] ;  /* 0x0000002402230981 */ /* 0x000362000c1e1900 */
[----:B------:R-:W-:Y:S01]  /*1fc10*/  ISETP.NE.U32.AND P0, PT, RZ, UR4, PT ;  /* 0x00000004ff007c0c */ /* 0x000fe2000bf05070 */
[----:B0-----:R-:W-:Y:S01]  /*1fc20*/  IMAD.WIDE R4, R19, 0x4, R4 ;  /* 0x0000000413047825 */ /* 0x001fe200078e0204 */
[----:B------:R-:W-:Y:S02]  /*1fc30*/  ISETP.NE.U32.AND P1, PT, RZ, UR6, PT ;  /* 0x00000006ff007c0c */ /* 0x000fe4000bf25070 */
[----:B------:R-:W-:Y:S01]  /*1fc40*/  ISETP.NE.AND.EX P2, PT, RZ, UR5, PT, P0 ;  /* 0x00000005ff007c0c */ /* 0x000fe2000bf45300 */
[----:B------:R-:W-:Y:S01]  /*1fc50*/  ULDC.64 UR4, c[0x0][0xa00] ;  /* 0x0002800000047ab9 */ /* 0x000fe20000000a00 */
[----:B------:R-:W-:Y:S01]  /*1fc60*/  ISETP.NE.AND.EX P1, PT, RZ, UR7, PT, P1 ;  /* 0x00000007ff007c0c */ /* 0x000fe2000bf25310 */
[----:B------:R-:W-:Y:S01]  /*1fc70*/  IMAD.MOV.U32 R0, RZ, RZ, RZ ;  /* 0x000000ffff007224 */ /* 0x000fe200078e00ff */
[----:B------:R-:W-:Y:S01]  /*1fc80*/  ISETP.NE.U32.AND P0, PT, RZ, UR4, PT ;  /* 0x00000004ff007c0c */ /* 0x000fe2000bf05070 */
[----:B-1----:R-:W0:Y:S03]  /*1fc90*/  LDC.64 R2, c[0x0][0xa10] ;  /* 0x00028400ff027b82 */ /* 0x002e260000000a00 */
[----:B------:R-:W-:-:S05]  /*1fca0*/  ISETP.NE.AND.EX P0, PT, RZ, UR5, PT, P0 ;  /* 0x00000005ff007c0c */ /* 0x000fca000bf05300 */
[----:B------:R-:W1:Y:S08]  /*1fcb0*/  @P2 LDC.64 R6, c[0x0][0xa18] ;  /* 0x00028600ff062b82 */ /* 0x000e700000000a00 */
[----:B------:R-:W2:Y:S01]  /*1fcc0*/  @P0 LDG.E R8, desc[UR36][R4.64] ;  /* 0x0000002404080981 */ /* 0x000ea2000c1e1900 */
[----:B------:R-:W-:Y:S01]  /*1fcd0*/  ULDC UR4, c[0x0][0x288] ;  /* 0x0000a20000047ab9 */ /* 0x000fe20000000800 */
[----:B0-----:R-:W-:-:S05]  /*1fce0*/  IMAD.WIDE R2, R19, 0x4, R2 ;  /* 0x0000000413027825 */ /* 0x001fca00078e0202 */
[----:B------:R-:W5:Y:S01]  /*1fcf0*/  @P1 LDG.E R0, desc[UR36][R2.64] ;  /* 0x0000002402001981 */ /* 0x000f62000c1e1900 */
[----:B-1----:R-:W-:-:S03]  /*1fd00*/  @P2 IMAD.WIDE R6, R19, 0x4, R6 ;  /* 0x0000000413062825 */ /* 0x002fc600078e0206 */
[----:B--2---:R0:W-:Y:S02]  /*1fd10*/  STL [R1+0x1c], R8 ;  /* 0x00001c0801007387 */ /* 0x0041e40000100800 */
[----:B0-----:R-:W-:Y:S01]  /*1fd20*/  IMAD.U32 R8, RZ, RZ, UR4 ;  /* 0x00000004ff087e24 */ /* 0x001fe2000f8e00ff */
[----:B------:R-:W-:-:S05]  /*1fd30*/  ULDC.64 UR4, c[0x0][0x418] ;  /* 0x0001060000047ab9 */ /* 0x000fca0000000a00 */
[----:B------:R0:W2:Y:S01]  /*1fd40*/  @P2 LDG.E R8, desc[UR36][R6.64] ;  /* 0x0000002406082981 */ /* 0x0000a2000c1e1900 */
[----:B------:R-:W-:-:S03]  /*1fd50*/  UISETP.NE.U32.AND UP0, UPT, UR4, URZ, UPT ;  /* 0x0000003f0400728c */ /* 0x000fc6000bf05070 */
[----:B------:R-:W-:Y:S01]  /*1fd60*/  ULDC UR4, c[0x0][0x424] ;  /* 0x0001090000047ab9 */ /* 0x000fe20000000800 */
[----:B------:R-:W-:-:S03]  /*1fd70*/  UISETP.NE.AND.EX UP0, UPT, UR5, URZ, UPT, UP0 ;  /* 0x0000003f0500728c */ /* 0x000fc6000bf05300 */
[----:B------:R-:W-:Y:S01]  /*1fd80*/  ULDC UR5, c[0x0][0x2f0] ;  /* 0x0000bc0000057ab9 */ /* 0x000fe20000000800 */
[----:B------:R-:W-:-:S04]  /*1fd90*/  USEL UR4, UR4, 0x1, UP0 ;  /* 0x0000000104047887 */ /* 0x000fc80008000000 */
[----:B------:R-:W-:-:S03]  /*1fda0*/  UIMAD UR4, UR4, UR5, URZ ;  /* 0x00000005040472a4 */ /* 0x000fc6000f8e023f */
[----:B------:R-:W-:Y:S02]  /*1fdb0*/  ULDC UR5, c[0x0][0x348] ;  /* 0x0000d20000057ab9 */ /* 0x000fe40000000800 */
[----:B0-----:R-:W-:Y:S01]  /*1fdc0*/  IMAD.U32 R6, RZ, RZ, UR5 ;  /* 0x00000005ff067e24 */ /* 0x001fe2000f8e00ff */
[----:B--2---:R0:W-:Y:S01]  /*1fdd0*/  STL [R1+0x18], R8 ;  /* 0x0000180801007387 */ /* 0x0041e20000100800 */
[----:B------:R-:W-:Y:S01]  /*1fde0*/  MOV R12, R8 ;  /* 0x00000008000c7202 */ /* 0x000fe20000000f00 */
[----:B0-----:R-:W-:Y:S01]  /*1fdf0*/  IMAD.U32 R8, RZ, RZ, UR4 ;  /* 0x00000004ff087e24 */ /* 0x001fe2000f8e00ff */
[----:B------:R-:W-:Y:S06]  /*1fe00*/  @P2 BRA `(.L_x_1970) ;  /* 0x0000000000142947 */ /* 0x000fec0003800000 */
[----:B------:R-:W-:Y:S05]  /*1fe10*/  @!P0 BRA `(.L_x_1970) ;  /* 0x0000000000108947 */ /* 0x000fea0003800000 */
[----:B------:R-:W2:Y:S04]  /*1fe20*/  LDG.E R7, desc[UR36][R4.64] ;  /* 0x0000002404077981 */ /* 0x000ea8000c1e1900 */
[----:B------:R-:W2:Y:S02]  /*1fe30*/  LDG.E R10, desc[UR36][R4.64+0x4] ;  /* 0x00000424040a7981 */ /* 0x000ea4000c1e1900 */
[----:B--2---:R-:W-:-:S05]  /*1fe40*/  IMAD.IADD R12, R10, 0x1, -R7 ;  /* 0x000000010a0c7824 */ /* 0x004fca00078e0a07 */
[----:B------:R0:W-:Y:S02]  /*1fe50*/  STL [R1+0x18], R12 ;  /* 0x0000180c01007387 */ /* 0x0001e40000100800 */
.L_x_1970:
[----:B------:R-:W-:Y:S02]  /*1fe60*/  ULDC.64 UR4, c[0x0][0xa20] ;  /* 0x0002880000047ab9 */ /* 0x000fe40000000a00 */
[----:B------:R-:W-:-:S04]  /*1fe70*/  ISETP.NE.U32.AND P0, PT, RZ, UR4, PT ;  /* 0x00000004ff007c0c */ /* 0x000fc8000bf05070 */
[----:B------:R-:W-:-:S13]  /*1fe80*/  ISETP.NE.AND.EX P0, PT, RZ, UR5, PT, P0 ;  /* 0x00000005ff007c0c */ /* 0x000fda000bf05300 */
[----:B------:R-:W-:Y:S05]  /*1fe90*/  @!P0 BRA `(.L_x_1971) ;  /* 0x0000000000108947 */ /* 0x000fea0003800000 */
[----:B------:R-:W1:Y:S02]  /*1fea0*/  LDC.64 R4, c[0x0][0xa20] ;  /* 0x00028800ff047b82 */ /* 0x000e640000000a00 */
[----:B-1----:R-:W-:-:S05]  /*1feb0*/  IMAD.WIDE R4, R19, 0x4, R4 ;  /* 0x0000000413047825 */ /* 0x002fca00078e0204 */
[----:B------:R1:W5:Y:S01]  /*1fec0*/  LDG.E R8, desc[UR36][R4.64] ;  /* 0x0000002404087981 */ /* 0x000362000c1e1900 */
[----:B------:R-:W-:Y:S05]  /*1fed0*/  BRA `(.L_x_1972) ;  /* 0x0000000000247947 */ /* 0x000fea0003800000 */
.L_x_1971:
[----:B------:R-:W-:Y:S02]  /*1fee0*/  ULDC.64 UR4, c[0x0][0xa08] ;  /* 0x0002820000047ab9 */ /* 0x000fe40000000a00 */
[----:B------:R-:W-:-:S04]  /*1fef0*/  ISETP.NE.U32.AND P0, PT, RZ, UR4, PT ;  /* 0x00000004ff007c0c */ /* 0x000fc8000bf05070 */
[----:B------:R-:W-:-:S13]  /*1ff00*/  ISETP.NE.AND.EX P0, PT, RZ, UR5, PT, P0 ;  /* 0x00000005ff007c0c */ /* 0x000fda000bf05300 */
[----:B------:R-:W-:Y:S05]  /*1ff10*/  @!P0 BRA `(.L_x_1972) ;  /* 0x0000000000148947 */ /* 0x000fea0003800000 */
[----:B------:R-:W1:Y:S02]  /*1ff20*/  LDC.64 R4, c[0x0][0xa08] ;  /* 0x00028200ff047b82 */ /* 0x000e640000000a00 */
[----:B-1----:R-:W-:-:S05]  /*1ff30*/  IMAD.WIDE R4, R19, 0x4, R4 ;  /* 0x0000000413047825 */ /* 0x002fca00078e0204 */
[----:B------:R-:W2:Y:S04]  /*1ff40*/  LDG.E R8, desc[UR36][R4.64] ;  /* 0x0000002404087981 */ /* 0x000ea8000c1e1900 */
[----:B------:R-:W2:Y:S02]  /*1ff50*/  LDG.E R7, desc[UR36][R4.64+0x4] ;  /* 0x0000042404077981 */ /* 0x000ea4000c1e1900 */
[----:B--2---:R-:W-:-:S07]  /*1ff60*/  IMAD.IADD R8, R7, 0x1, -R8 ;  /* 0x0000000107087824 */ /* 0x004fce00078e0a08 */
.L_x_1972:
[----:B-1----:R-:W2:Y:S01]  /*1ff70*/  @P1 LDG.E R4, desc[UR36][R2.64] ;  /* 0x0000002402041981 */ /* 0x002ea2000c1e1900 */
[----:B------:R-:W1:Y:S03]  /*1ff80*/  LDC R5, c[0x0][0x448] ;  /* 0x00011200ff057b82 */ /* 0x000e660000000800 */
[----:B------:R-:W2:Y:S01]  /*1ff90*/  @P1 LDG.E R9, desc[UR36][R2.64+0x4] ;  /* 0x0000042402091981 */ /* 0x000ea2000c1e1900 */
[----:B-----5:R-:W-:Y:S02]  /*1ffa0*/  IMAD.IADD R8, R8, 0x1, -R35 ;  /* 0x0000000108087824 */ /* 0x020fe400078e0a23 */
[----:B------:R-:W-:Y:S01]  /*1ffb0*/  IMAD.SHL.U32 R26, R17, 0x80, RZ ;  /* 0x00000080111a7824 */ /* 0x000fe200078e00ff */
[----:B-1----:R-:W-:-:S13]  /*1ffc0*/  ISETP.NE.AND P2, PT, R5, 0x1, PT ;  /* 0x000000010500780c */ /* 0x002fda0003f45270 */
[----:B------:R-:W1:Y:S08]  /*1ffd0*/  @P2 LDC R7, c[0x0][0x44c] ;  /* 0x00011300ff072b82 */ /* 0x000e700000000800 */
[----:B------:R-:W3:Y:S01]  /*1ffe0*/  @P2 LDC R5, c[0x0][0x450] ;  /* 0x00011400ff052b82 */ /* 0x000ee20000000800 */
[----:B--2---:R-:W-:Y:S02]  /*1fff0*/  @P1 IMAD.IADD R6, R9, 0x1, -R4 ;  /* 0x0000000109061824 */ /* 0x004fe400078e0a04 */
[----:B------:R-:W-:-:S02]  /*20000*/  VIADD R9, R26, 0x7f ;  /* 0x0000007f1a097836 */ /* 0x000fc40000000000 */
[----:B------:R-:W-:Y:S02]  /*20010*/  IMAD.IADD R27, R8, 0x1, R6 ;  /* 0x00000001081b7824 */ /* 0x000fe400078e0206 */
[----:B-1----:R-:W-:-:S03]  /*20020*/  @P2 IMAD.HI.U32 R4, R9, R7, RZ ;  /* 0x0000000709042227 */ /* 0x002fc600078e00ff */
[C---:B------:R-:W-:Y:S02]  /*20030*/  IADD3 R10, R27.reuse, 0x3f, RZ ;  /* 0x0000003f1b0a7810 */ /* 0x040fe40007ffe0ff */
[----:B---3--:R-:W-:Y:S02]  /*20040*/  @P2 SHF.R.U32.HI R9, RZ, R5, R4 ;  /* 0x00000005ff092219 */ /* 0x008fe40000011604 */
[----:B------:R-:W-:Y:S02]  /*20050*/  SHF.R.S32.HI R3, RZ, 0x1f, R10 ;  /* 0x0000001fff037819 */ /* 0x000fe4000001140a */
[----:B------:R-:W-:Y:S02]  /*20060*/  IADD3 R7, R27, 0x1, -R12 ;  /* 0x000000011b077810 */ /* 0x000fe40007ffe80c */
[----:B------:R-:W-:Y:S02]  /*20070*/  LEA.HI R10, R3, R10, RZ, 0x6 ;  /* 0x0000000a030a7211 */ /* 0x000fe400078f30ff */
[----:B------:R-:W1:Y:S01]  /*20080*/  LDC.64 R2, c[0x0][0x9e0] ;  /* 0x00027800ff027b82 */ /* 0x000e620000000a00 */
[----:B------:R-:W-:Y:S01]  /*20090*/  IMAD.IADD R9, R7, 0x1, R9 ;  /* 0x0000000107097824 */ /* 0x000fe200078e0209 */
[----:B------:R-:W-:-:S02]  /*200a0*/  SHF.R.S32.HI R10, RZ, 0x6, R10 ;  /* 0x00000006ff0a7819 */ /* 0x000fc4000001140a */
[----:B-1----:R-:W-:Y:S01]  /*200b0*/  ISETP.GE.AND P3, PT, R3, 0x1, PT ;  /* 0x000000010300780c */ /* 0x002fe20003f66270 */
[----:B------:R-:W-:-:S12]  /*200c0*/  IMAD.IADD R2, R9, 0x1, R2 ;  /* 0x0000000109027824 */ /* 0x000fd800078e0202 */
[----:B------:R-:W-:Y:S05]  /*200d0*/  @!P3 BRA `(.L_x_1973) ;  /* 0x000000000048b947 */ /* 0x000fea0003800000 */
[C---:B------:R-:W-:Y:S01]  /*200e0*/  ISETP.GT.AND P0, PT, R9.reuse, RZ, PT ;  /* 0x000000ff0900720c */ /* 0x040fe20003f04270 */
[----:B------:R-:W-:Y:S01]  /*200f0*/  BSSY B0, `(.L_x_1974) ;  /* 0x000000e000007945 */ /* 0x000fe20003800000 */
[----:B------:R-:W-:-:S11]  /*20100*/  VIADD R11, R9, 0xffffffff ;  /* 0xffffffff090b7836 */ /* 0x000fd60000000000 */
[----:B------:R-:W-:Y:S05]  /*20110*/  @P0 BRA `(.L_x_1975) ;  /* 0x00000000001c0947 */ /* 0x000fea0003800000 */
[----:B------:R-:W-:Y:S01]  /*20120*/  ISETP.NE.AND P0, PT, R3, 0x1, PT ;  /* 0x000000010300780c */ /* 0x000fe20003f05270 */
[----:B------:R-:W-:-:S12]  /*20130*/  IMAD.MOV R9, RZ, RZ, -R9 ;  /* 0x000000ffff097224 */ /* 0x000fd800078e0a09 */
[----:B------:R-:W1:Y:S02]  /*20140*/  @P0 LDC.64 R4, c[0x0][0x9e8] ;  /* 0x00027a00ff040b82 */ /* 0x000e640000000a00 */
[----:B-1----:R-:W-:-:S05]  /*20150*/  @P0 IMAD.HI.U32 R4, R9, R4, RZ ;  /* 0x0000000409040227 */ /* 0x002fca00078e00ff */
[----:B------:R-:W-:-:S04]  /*20160*/  @P0 SHF.R.U32.HI R9, RZ, R5, R4 ;  /* 0x00000005ff090219 */ /* 0x000fc80000011604 */
[----:B------:R-:W-:Y:S01]  /*20170*/  LOP3.LUT R11, RZ, R9, RZ, 0x33, !PT ;  /* 0x00000009ff0b7212 */ /* 0x000fe200078e33ff */
[----:B------:R-:W-:Y:S06]  /*20180*/  BRA `(.L_x_1976) ;  /* 0x0000000000107947 */ /* 0x000fec0003800000 */
.L_x_1975:
[----:B------:R-:W-:-:S13]  /*20190*/  ISETP.NE.AND P0, PT, R3, 0x1, PT ;  /* 0x000000010300780c */ /* 0x000fda0003f05270 */
[----:B------:R-:W1:Y:S02]  /*201a0*/  @P0 LDC.64 R4, c[0x0][0x9e8] ;  /* 0x00027a00ff040b82 */ /* 0x000e640000000a00 */
[----:B-1----:R-:W-:-:S05]  /*201b0*/  @P0 IMAD.HI.U32 R4, R11, R4, RZ ;  /* 0x000000040b040227 */ /* 0x002fca00078e00ff */
[----:B------:R-:W-:-:S07]  /*201c0*/  @P0 SHF.R.U32.HI R11, RZ, R5, R4 ;  /* 0x00000005ff0b0219 */ /* 0x000fce0000011604 */
.L_x_1976:
[----:B------:R-:W-:Y:S05]  /*201d0*/  BSYNC B0 ;  /* 0x0000000000007941 */ /* 0x000fea0003800000 */
.L_x_1974:
[----:B------:R-:W-:-:S05]  /*201e0*/  IMAD R11, R11, R3, R3 ;  /* 0x000000030b0b7224 */ /* 0x000fca00078e0203 */
[----:B------:R-:W-:-:S07]  /*201f0*/  VIMNMX R2, R2, R11, PT ;  /* 0x0000000b02027248 */ /* 0x000fce0003fe0100 */
.L_x_1973:
[----:B------:R-:W1:Y:S01]  /*20200*/  @P2 LDC R9, c[0x0][0x44c] ;  /* 0x00011300ff092b82 */ /* 0x000e620000000800 */
[----:B------:R-:W-:Y:S01]  /*20210*/  IMAD.MOV.U32 R4, RZ, RZ, R26 ;  /* 0x000000ffff047224 */ /* 0x000fe200078e001a */
[----:B------:R-:W-:-:S06]  /*20220*/  ULDC UR4, c[0x0][0x9dc] ;  /* 0x0002770000047ab9 */ /* 0x000fcc0000000800 */
[----:B------:R-:W2:Y:S01]  /*20230*/  @P2 LDC R5, c[0x0][0x450] ;  /* 0x00011400ff052b82 */ /* 0x000ea20000000800 */
[----:B-1----:R-:W-:-:S05]  /*20240*/  @P2 IMAD.HI.U32 R9, R26, R9, RZ ;  /* 0x000000091a092227 */ /* 0x002fca00078e00ff */
[----:B--2---:R-:W-:Y:S01]  /*20250*/  @P2 SHF.R.U32.HI R4, RZ, R5, R9 ;  /* 0x00000005ff042219 */ /* 0x004fe20000011609 */
[----:B------:R-:W-:-:S04]  /*20260*/  IMAD.IADD R9, R27, 0x1, -R12 ;  /* 0x000000011b097824 */ /* 0x000fc800078e0a0c */
[----:B0-----:R-:W-:-:S04]  /*20270*/  IMAD.IADD R12, R9, 0x1, R4 ;  /* 0x00000001090c7824 */ /* 0x001fc800078e0204 */
        /* <DEDUP_REMOVED lines=12> */
.L_x_1979:
[----:B------:R-:W-:-:S13]  /*20340*/  ISETP.NE.AND P0, PT, R3, 0x1, PT ;  /* 0x000000010300780c */ /* 0x000fda0003f05270 */
[----:B------:R-:W0:Y:S02]  /*20350*/  @P0 LDC.64 R4, c[0x0][0x9e8] ;  /* 0x00027a00ff040b82 */ /* 0x000e240000000a00 */
[----:B0-----:R-:W-:-:S05]  /*20360*/  @P0 IMAD.HI.U32 R4, R12, R4, RZ ;  /* 0x000000040c040227 */ /* 0x001fca00078e00ff */
[----:B------:R-:W-:-:S07]  /*20370*/  @P0 SHF.R.U32.HI R12, RZ, R5, R4 ;  /* 0x00000005ff0c0219 */ /* 0x000fce0000011604 */
.L_x_1980:
[----:B------:R-:W-:Y:S05]  /*20380*/  BSYNC B0 ;  /* 0x0000000000007941 */ /* 0x000fea0003800000 */
.L_x_1978:
[----:B------:R-:W-:-:S05]  /*20390*/  IMAD R3, R12, R3, RZ ;  /* 0x000000030c037224 */ /* 0x000fca00078e02ff */
[----:B------:R-:W-:-:S07]  /*203a0*/  VIMNMX R11, R11, R3, !PT ;  /* 0x000000030b0b7248 */ /* 0x000fce0007fe0100 */
.L_x_1977:
[----:B------:R-:W-:Y:S01]  /*203b0*/  VIADD R2, R2, 0x3f ;  /* 0x0000003f02027836 */ /* 0x000fe20000000000 */
[----:B------:R-:W-:Y:S04]  /*203c0*/  BSSY B0, `(.L_x_1981) ;  /* 0x0000119000007945 */ /* 0x000fe80003800000 */
[----:B------:R-:W-:-:S04]  /*203d0*/  SHF.R.S32.HI R3, RZ, 0x1f, R2 ;  /* 0x0000001fff037819 */ /* 0x000fc80000011402 */
[----:B------:R-:W-:Y:S02]  /*203e0*/  LEA.HI R3, R3, R2, RZ, 0x6 ;  /* 0x0000000203037211 */ /* 0x000fe400078f30ff */
[----:B------:R-:W-:Y:S02]  /*203f0*/  SHF.R.S32.HI R2, RZ, 0x1f, R11 ;  /* 0x0000001fff027819 */ /* 0x000fe4000001140b */
[----:B------:R-:W-:Y:S02]  /*20400*/  SHF.R.S32.HI R3, RZ, 0x6, R3 ;  /* 0x00000006ff037819 */ /* 0x000fe40000011403 */
[----:B------:R-:W-:Y:S02]  /*20410*/  LEA.HI R2, R2, R11, RZ, 0x6 ;  /* 0x0000000b02027211 */ /* 0x000fe400078f30ff */
[----:B------:R-:W-:Y:S02]  /*20420*/  VIMNMX R3, R10, R3, PT ;  /* 0x000000030a037248 */ /* 0x000fe40003fe0100 */
[----:B------:R-:W-:-:S03]  /*20430*/  SHF.R.S32.HI R2, RZ, 0x6, R2 ;  /* 0x00000006ff027819 */ /* 0x000fc60000011402 */
[----:B------:R-:W-:Y:S01]  /*20440*/  IMAD R3, R3, 0x40, -R8 ;  /* 0x0000004003037824 */ /* 0x000fe200078e0a08 */
[----:B------:R-:W-:-:S04]  /*20450*/  VIMNMX R2, RZ, R2, !PT ;  /* 0x00000002ff027248 */ /* 0x000fc80007fe0100 */
[----:B------:R-:W-:Y:S02]  /*20460*/  LEA R2, R2, -R8, 0x6 ;  /* 0x8000000802027211 */ /* 0x000fe400078e30ff */
[----:B------:R-:W-:Y:S02]  /*20470*/  VIMNMX R3, R3, R6, PT ;  /* 0x0000000603037248 */ /* 0x000fe40003fe0100 */
[----:B------:R-:W-:-:S04]  /*20480*/  VIMNMX R4, RZ, R2, !PT ;  /* 0x00000002ff047248 */ /* 0x000fc80007fe0100 */
[----:B------:R-:W-:Y:S02]  /*20490*/  ISETP.GT.AND P0, PT, R3, R4, PT ;  /* 0x000000040300720c */ /* 0x000fe40003f04270 */
[----:B------:R-:W-:-:S11]  /*204a0*/  SHF.R.U32.HI R4, RZ, 0x6, R4 ;  /* 0x00000006ff047819 */ /* 0x000fd60000011604 */
[----:B------:R-:W-:-:S05]  /*204b0*/  @P0 VIADD R2, R3, 0x3f ;  /* 0x0000003f03020836 */ /* 0x000fca0000000000 */
[----:B------:R-:W-:-:S04]  /*204c0*/  @P0 SHF.R.S32.HI R3, RZ, 0x1f, R2 ;  /* 0x0000001fff030819 */ /* 0x000fc80000011402 */
[----:B------:R-:W-:Y:S01]  /*204d0*/  @P0 LEA.HI R2, R3, R2, RZ, 0x6 ;  /* 0x0000000203020211 */ /* 0x000fe200078f30ff */
[----:B------:R-:W-:-:S03]  /*204e0*/  IMAD.MOV.U32 R3, RZ, RZ, R4 ;  /* 0x000000ffff037224 */ /* 0x000fc600078e0004 */
        /* <DEDUP_REMOVED lines=11> */
.L_x_2274:
[----:B-1----:R-:W-:Y:S02]  /*205a0*/  ISETP.NE.AND P0, PT, R14, RZ, PT ;  /* 0x000000ff0e00720c */ /* 0x002fe40003f05270 */
[----:B------:R-:W-:-:S11]  /*205b0*/  PLOP3.LUT P6, PT, PT, PT, PT, 0x8, 0x0 ;  /* 0x000000000000781c */ /* 0x000fd60003fce170 */
[----:B------:R-:W-:Y:S05]  /*205c0*/  @P0 BRA `(.L_x_1984) ;  /* 0x00000000000c0947 */ /* 0x000fea0003800000 */
[----:B------:R-:W-:-:S03]  /*205d0*/  UMOV UR4, 0xffffffff ;  /* 0xffffffff00047882 */ /* 0x000fc60000000000 */
[----:B------:R-:W-:Y:S05]  /*205e0*/  BRA.DIV UR4, `(.L_x_1985) ;  /* 0x000000a204c07947 */ /* 0x000fea000b800000 */
[----:B------:R-:W-:-:S13]  /*205f0*/  ELECT P6, URZ, PT ;  /* 0x00000000003f782f */ /* 0x000fda00038c0000 */
.L_x_1984:
        /* <DEDUP_REMOVED lines=9> */
.L_x_2277:
[----:B------:R-:W-:Y:S05]  /*20690*/  BSYNC B1 ;  /* 0x0000000000017941 */ /* 0x000fea0003800000 */
.L_x_1986:
        /* <DEDUP_REMOVED lines=10> */
.L_x_2278:
[----:B------:R-:W-:Y:S05]  /*20740*/  BSYNC B2 ;  /* 0x0000000000027941 */ /* 0x000fea0003800000 */
.L_x_1990:
[----:B------:R-:W-:Y:S04]  /*20750*/  BSSY B2, `(.L_x_1992) ;  /* 0x0000009000027945 */ /* 0x000fe80003800000 */
[----:B------:R-:W-:Y:S05]  /*20760*/  @P1 BRA `(.L_x_1993) ;  /* 0x00000000001c1947 */ /* 0x000fea0003800000 */
[----:B0-----:R-:W0:Y:S02]  /*20770*/  S2R R5, SR_TID.X ;  /* 0x0000000000057919 */ /* 0x001e240000002100 */
[----:B0-----:R-:W-:Y:S01]  /*20780*/  LOP3.LUT R6, R5, 0x1f, RZ, 0xc0, !PT ;  /* 0x0000001f05067812 */ /* 0x001fe200078ec0ff */
[----:B------:R-:W-:-:S03]  /*20790*/  IMAD.MOV.U32 R5, RZ, RZ, 0x4000 ;  /* 0x00004000ff057424 */ /* 0x000fc600078e00ff */
[----:B------:R-:W-:Y:S01]  /*207a0*/  ISETP.NE.AND P0, PT, R6, RZ, PT ;  /* 0x000000ff0600720c */ /* 0x000fe20003f05270 */
[----:B------:R2:W-:-:S12]  /*207b0*/  SYNCS.ARRIVE.TRANS64 RZ, [R12+URZ+0x28490], R5 ;  /* 0x028490050cff79a7 */ /* 0x0005d8000800003f */
[----:B--2---:R-:W-:Y:S05]  /*207c0*/  @!P0 BRA `(.L_x_1993) ;  /* 0x0000000000048947 */ /* 0x004fea0003800000 */
[----:B------:R-:W-:Y:S01]  /*207d0*/  BPT.TRAP 0x1 ;  /* 0x000000040000795c */ /* 0x000fe20000300000 */
.L_x_1993:
[----:B------:R-:W-:Y:S05]  /*207e0*/  BSYNC B2 ;  /* 0x0000000000027941 */ /* 0x000fea0003800000 */
.L_x_1992:
[----:B------:R-:W-:Y:S01]  /*207f0*/  IMAD.MOV.U32 R20, RZ, RZ, RZ ;  /* 0x000000ffff147224 */ /* 0x000fe200078e00ff */
[----:B------:R-:W-:Y:S01]  /*20800*/  LEA R8, R29, R23, 0xe ;  /* 0x000000171d087211 */ /* 0x000fe200078e70ff */
[----:B------:R-:W-:Y:S01]  /*20810*/  IMAD R6, R3, 0x40, R0 ;  /* 0x0000004003067824 */ /* 0x000fe200078e0200 */
[----:B------:R-:W-:Y:S01]  /*20820*/  UIADD3 UR4, UP0, UR40, 0x570, URZ ;  /* 0x0000057028047890 */ /* 0x000fe2000ff1e03f */
[----:B------:R-:W-:Y:S01]  /*20830*/  PLOP3.LUT P0, PT, PT, PT, PT, 0x80, 0x0 ;  /* 0x000000000000781c */ /* 0x000fe20003f0f070 */
[----:B0-----:R-:W-:Y:S01]  /*20840*/  VIADD R5, R12, 0x28490 ;  /* 0x000284900c057836 */ /* 0x001fe20000000000 */
[----:B------:R-:W-:Y:S01]  /*20850*/  R2UR UR10, R20 ;  /* 0x00000000140a72ca */ /* 0x000fe200000e0000 */
[----:B------:R-:W-:Y:S01]  /*20860*/  VIADD R6, R6, 0xffffffc0 ;  /* 0xffffffc006067836 */ /* 0x000fe20000000000 */
[----:B------:R-:W-:Y:S01]  /*20870*/  UIADD3.X UR5, URZ, UR41, URZ, UP0, !UPT ;  /* 0x000000293f057290 */ /* 0x000fe200087fe43f */
[----:B------:R-:W-:Y:S01]  /*20880*/  VIADD R13, R8, 0x20000 ;  /* 0x00020000080d7836 */ /* 0x000fe20000000000 */
[----:B------:R-:W-:Y:S01]  /*20890*/  UMOV UR6, 0x0 ;  /* 0x0000000000067882 */ /* 0x000fe20000000000 */
[----:B------:R-:W-:-:S10]  /*208a0*/  UMOV UR7, 0x12f00000 ;  /* 0x12f0000000077882 */ /* 0x000fd40000000000 */
.L_x_1994:
        /* <DEDUP_REMOVED lines=12> */
[----:B------:R-:W-:Y:S01]  /*20970*/  VIADD R13, R8, 0x22000 ;  /* 0x00022000080d7836 */ /* 0x000fe20000000000 */
[----:B------:R-:W-:Y:S01]  /*20980*/  UMOV UR6, 0x0 ;  /* 0x0000000000067882 */ /* 0x000fe20000000000 */
[----:B------:R-:W-:Y:S01]  /*20990*/  UMOV UR7, 0x12f00000 ;  /* 0x12f0000000077882 */ /* 0x000fe20000000000 */
[----:B------:R-:W-:-:S15]  /*209a0*/  R2UR UR10, R17 ;  /* 0x00000000110a72ca */ /* 0x000fde00000e0000 */
.L_x_1995:
        /* <DEDUP_REMOVED lines=13> */
.L_x_2279:
[----:B------:R-:W-:Y:S05]  /*20a80*/  BSYNC B2 ;  /* 0x0000000000027941 */ /* 0x000fea0003800000 */
.L_x_1996:
[----:B------:R-:W-:Y:S01]  /*20a90*/  BSSY B2, `(.L_x_1998) ;  /* 0x000000b000027945 */ /* 0x000fe20003800000 */
[----:B------:R-:W-:Y:S02]  /*20aa0*/  IMAD.MOV.U32 R14, RZ, RZ, 0x0 ;  /* 0x00000000ff0e7424 */ /* 0x000fe400078e00ff */
[----:B------:R-:W-:Y:S01]  /*20ab0*/  IMAD.MOV.U32 R15, RZ, RZ, 0x12f00000 ;  /* 0x12f00000ff0f7424 */ /* 0x000fe200078e00ff */
[----:B------:R-:W-:Y:S06]  /*20ac0*/  @P1 BRA `(.L_x_1999) ;  /* 0x00000000001c1947 */ /* 0x000fec0003800000 */
[----:B------:R-:W2:Y:S02]  /*20ad0*/  S2R R5, SR_TID.X ;  /* 0x0000000000057919 */ /* 0x000ea40000002100 */
[----:B--2---:R-:W-:Y:S01]  /*20ae0*/  LOP3.LUT R13, R5, 0x1f, RZ, 0xc0, !PT ;  /* 0x0000001f050d7812 */ /* 0x004fe200078ec0ff */
[----:B------:R-:W-:-:S03]  /*20af0*/  IMAD.MOV.U32 R5, RZ, RZ, 0x4000 ;  /* 0x00004000ff057424 */ /* 0x000fc600078e00ff */
[----:B------:R-:W-:Y:S01]  /*20b00*/  ISETP.NE.AND P0, PT, R13, RZ, PT ;  /* 0x000000ff0d00720c */ /* 0x000fe20003f05270 */
[----:B------:R2:W-:-:S12]  /*20b10*/  SYNCS.ARRIVE.TRANS64 RZ, [R12+URZ+0x284b0], R5 ;  /* 0x0284b0050cff79a7 */ /* 0x0005d8000800003f */
[----:B--2---:R-:W-:Y:S05]  /*20b20*/  @!P0 BRA `(.L_x_1999) ;  /* 0x0000000000048947 */ /* 0x004fea0003800000 */
[----:B------:R-:W-:Y:S01]  /*20b30*/  BPT.TRAP 0x1 ;  /* 0x000000040000795c */ /* 0x000fe20000300000 */
.L_x_1999:
[----:B------:R-:W-:Y:S05]  /*20b40*/  BSYNC B2 ;  /* 0x0000000000027941 */ /* 0x000fea0003800000 */
.L_x_1998:
[----:B------:R-:W-:Y:S01]  /*20b50*/  R2UR UR10, R20 ;  /* 0x00000000140a72ca */ /* 0x000fe200000e0000 */
[----:B------:R-:W-:Y:S01]  /*20b60*/  UIADD3 UR4, UP0, UR40, 0x670, URZ ;  /* 0x0000067028047890 */ /* 0x000fe2000ff1e03f */
[----:B------:R-:W-:Y:S01]  /*20b70*/  R2UR UR6, R14 ;  /* 0x000000000e0672ca */ /* 0x000fe200000e0000 */
[----:B01----:R-:W-:Y:S01]  /*20b80*/  VIADD R12, R12, 0x284b0 ;  /* 0x000284b00c0c7836 */ /* 0x003fe20000000000 */
[----:B------:R-:W-:Y:S01]  /*20b90*/  R2UR UR7, R15 ;  /* 0x000000000f0772ca */ /* 0x000fe200000e0000 */
[----:B------:R-:W-:Y:S01]  /*20ba0*/  UIADD3.X UR5, URZ, UR41, URZ, UP0, !UPT ;  /* 0x000000293f057290 */ /* 0x000fe200087fe43f */
[----:B------:R-:W-:Y:S02]  /*20bb0*/  PLOP3.LUT P0, PT, PT, PT, PT, 0x80, 0x0 ;  /* 0x000000000000781c */ /* 0x000fe40003f0f070 */
[----:B------:R-:W-:-:S11]  /*20bc0*/  IADD3 R5, R8, 0x10000, RZ ;  /* 0x0001000008057810 */ /* 0x000fd60007ffe0ff */
.L_x_2000:
        /* <DEDUP_REMOVED lines=15> */
.L_x_2001:
        /* <DEDUP_REMOVED lines=10> */
.L_x_1989:
[----:B------:R-:W-:Y:S05]  /*20d60*/  BSYNC B1 ;  /* 0x0000000000017941 */ /* 0x000fea0003800000 */
.L_x_1988:
[----:B------:R-:W-:Y:S01]  /*20d70*/  VIADD R12, R3, 0xfffffffe ;  /* 0xfffffffe030c7836 */ /* 0x000fe20000000000 */
[----:B------:R-:W-:Y:S01]  /*20d80*/  PLOP3.LUT P0, PT, PT, PT, PT, 0x8, 0x0 ;  /* 0x000000000000781c */ /* 0x000fe20003f0e170 */
[----:B------:R-:W-:-:S03]  /*20d90*/  VIADD R29, R29, 0x1 ;  /* 0x000000011d1d7836 */ /* 0x000fc60000000000 */
[----:B------:R-:W-:Y:S02]  /*20da0*/  ISETP.GE.AND P2, PT, R12, R4, PT ;  /* 0x000000040c00720c */ /* 0x000fe40003f46270 */
[----:B------:R-:W-:-:S04]  /*20db0*/  ISETP.NE.AND P1, PT, R29, 0x2, PT ;  /* 0x000000021d00780c */ /* 0x000fc80003f25270 */
[----:B------:R-:W-:Y:S02]  /*20dc0*/  SEL R3, RZ, 0x1, P1 ;  /* 0x00000001ff037807 */ /* 0x000fe40000800000 */
[----:B------:R-:W-:Y:S02]  /*20dd0*/  SEL R29, R29, RZ, P1 ;  /* 0x000000ff1d1d7207 */ /* 0x000fe40000800000 */
[----:B------:R-:W-:-:S03]  /*20de0*/  LOP3.LUT R31, R31, R3, RZ, 0x3c, !PT ;  /* 0x000000031f1f7212 */ /* 0x000fc600078e3cff */
[----:B------:R-:W-:Y:S05]  /*20df0*/  @!P2 BRA `(.L_x_1982) ;  /* 0x0000000400d4a947 */ /* 0x000fea0003800000 */
.L_x_2016:
        /* <DEDUP_REMOVED lines=11> */
.L_x_2280:
[----:B------:R-:W-:Y:S05]  /*20eb0*/  BSYNC B2 ;  /* 0x0000000000027941 */ /* 0x000fea0003800000 */
.L_x_2004:
        /* <DEDUP_REMOVED lines=9> */
.L_x_2007:
[----:B------:R-:W-:Y:S05]  /*20f50*/  BSYNC B2 ;  /* 0x0000000000027941 */ /* 0x000fea0003800000 */
.L_x_2006:
[----:B------:R-:W-:Y:S01]  /*20f60*/  IMAD.MOV.U32 R17, RZ, RZ, RZ ;  /* 0x000000ffff117224 */ /* 0x000fe200078e00ff */
[----:B------:R-:W-:Y:S01]  /*20f70*/  UIADD3 UR4, UP0, UR40, 0x570, URZ ;  /* 0x0000057028047890 */ /* 0x000fe2000ff1e03f */
[----:B------:R-:W-:Y:S01]  /*20f80*/  IMAD R6, R29, 0x4000, R23 ;  /* 0x000040001d067824 */ /* 0x000fe200078e0217 */
[----:B------:R-:W-:Y:S01]  /*20f90*/  PLOP3.LUT P1, PT, PT, PT, PT, 0x80, 0x0 ;  /* 0x000000000000781c */ /* 0x000fe20003f2f070 */
[----:B0-----:R-:W-:Y:S01]  /*20fa0*/  IMAD R5, R12, 0x40, R0 ;  /* 0x000000400c057824 */ /* 0x001fe200078e0200 */
[----:B------:R-:W-:Y:S01]  /*20fb0*/  R2UR UR10, R17 ;  /* 0x00000000110a72ca */ /* 0x000fe200000e0000 */
[----:B------:R-:W-:Y:S01]  /*20fc0*/  VIADD R3, R11, 0x28490 ;  /* 0x000284900b037836 */ /* 0x000fe20000000000 */
[----:B------:R-:W-:Y:S01]  /*20fd0*/  IADD3 R13, R6, 0x20000, RZ ;  /* 0x00020000060d7810 */ /* 0x000fe20007ffe0ff */
[----:B------:R-:W-:Y:S01]  /*20fe0*/  UIADD3.X UR5, URZ, UR41, URZ, UP0, !UPT ;  /* 0x000000293f057290 */ /* 0x000fe200087fe43f */
[----:B------:R-:W-:Y:S01]  /*20ff0*/  UMOV UR6, 0x0 ;  /* 0x0000000000067882 */ /* 0x000fe20000000000 */
[----:B------:R-:W-:-:S10]  /*21000*/  UMOV UR7, 0x12f00000 ;  /* 0x12f0000000077882 */ /* 0x000fd40000000000 */
.L_x_2008:
        /* <DEDUP_REMOVED lines=16> */
.L_x_2009:
        /* <DEDUP_REMOVED lines=13> */
.L_x_2281:
[----:B------:R-:W-:Y:S05]  /*211e0*/  BSYNC B2 ;  /* 0x0000000000027941 */ /* 0x000fea0003800000 */
.L_x_2010:
        /* <DEDUP_REMOVED lines=11> */
.L_x_2013:
[----:B------:R-:W-:Y:S05]  /*212a0*/  BSYNC B2 ;  /* 0x0000000000027941 */ /* 0x000fea0003800000 */
.L_x_2012:
        /* <DEDUP_REMOVED lines=8> */
.L_x_2014:
        /* <DEDUP_REMOVED lines=15> */
.L_x_2015:
        /* <DEDUP_REMOVED lines=10> */
.L_x_2003:
[----:B------:R-:W-:Y:S05]  /*214c0*/  BSYNC B1 ;  /* 0x0000000000017941 */ /* 0x000fea0003800000 */
.L_x_2002:
[C---:B------:R-:W-:Y:S01]  /*214d0*/  ISETP.GT.AND P2, PT, R12.reuse, R4, PT ;  /* 0x000000040c00720c */ /* 0x040fe20003f44270 */
[----:B------:R-:W-:Y:S01]  /*214e0*/  VIADD R29, R29, 0x1 ;  /* 0x000000011d1d7836 */ /* 0x000fe20000000000 */
[----:B------:R-:W-:-:S04]  /*214f0*/  IADD3 R12, R12, -0x1, RZ ;  /* 0xffffffff0c0c7810 */ /* 0x000fc80007ffe0ff */
[----:B------:R-:W-:-:S04]  /*21500*/  ISETP.NE.AND P1, PT, R29, 0x2, PT ;  /* 0x000000021d00780c */ /* 0x000fc80003f25270 */
[----:B------:R-:W-:Y:S02]  /*21510*/  SEL R3, RZ, 0x1, P1 ;  /* 0x00000001ff037807 */ /* 0x000fe40000800000 */
[----:B------:R-:W-:Y:S02]  /*21520*/  SEL R29, R29, RZ, P1 ;  /* 0x000000ff1d1d7207 */ /* 0x000fe40000800000 */
[----:B------:R-:W-:Y:S01]  /*21530*/  LOP3.LUT R31, R31, R3, RZ, 0x3c, !PT ;  /* 0x000000031f1f7212 */ /* 0x000fe200078e3cff */
[----:B------:R-:W-:Y:S06]  /*21540*/  @P2 BRA `(.L_x_2016) ;  /* 0xfffffff8002c2947 */ /* 0x000fec000383ffff */
.L_x_1982:
[----:B------:R-:W-:Y:S05]  /*21550*/  BSYNC B0 ;  /* 0x0000000000007941 */ /* 0x000fea0003800000 */
.L_x_1981:
[----:B------:R-:W1:Y:S01]  /*21560*/  LDC R0, c[0x0][0x448] ;  /* 0x00011200ff007b82 */ /* 0x000e620000000800 */
[----:B------:R-:W-:Y:S01]  /*21570*/  VIADD R2, R26, 0x7f ;  /* 0x0000007f1a027836 */ /* 0x000fe20000000000 */
[----:B------:R-:W-:Y:S06]  /*21580*/  @!P0 WARPSYNC.ALL ;  /* 0x0000000000008948 */ /* 0x000fec0003800000 */
[----:B------:R-:W-:Y:S01]  /*21590*/  @!P0 BAR.SYNC.DEFER_BLOCKING 0xc, 0x180 ;  /* 0x0306000000008b1d */ /* 0x000fe20000010000 */
[----:B-1----:R-:W-:-:S13]  /*215a0*/  ISETP.NE.AND P1, PT, R0, 0x1, PT ;  /* 0x000000010000780c */ /* 0x002fda0003f25270 */
[----:B0-----:R-:W0:Y:S08]  /*215b0*/  @P1 LDC R5, c[0x0][0x44c] ;  /* 0x00011300ff051b82 */ /* 0x001e300000000800 */
[----:B------:R-:W1:Y:S01]  /*215c0*/  @P1 LDC R3, c[0x0][0x450] ;  /* 0x00011400ff031b82 */ /* 0x000e620000000800 */
[----:B0-----:R-:W-:-:S05]  /*215d0*/  @P1 IMAD.HI.U32 R0, R2, R5, RZ ;  /* 0x0000000502001227 */ /* 0x001fca00078e00ff */
[----:B-1----:R-:W-:-:S05]  /*215e0*/  @P1 SHF.R.U32.HI R2, RZ, R3, R0 ;  /* 0x00000003ff021219 */ /* 0x002fca0000011600 */
[----:B------:R-:W-:Y:S02]  /*215f0*/  IMAD.IADD R7, R7, 0x1, R2 ;  /* 0x0000000107077824 */ /* 0x000fe400078e0202 */
[----:B------:R-:W0:Y:S02]  /*21600*/  LDC.64 R2, c[0x0][0x9e0] ;  /* 0x00027800ff027b82 */ /* 0x000e240000000a00 */
[----:B0-----:R-:W-:Y:S01]  /*21610*/  ISETP.GE.AND P2, PT, R3, 0x1, PT ;  /* 0x000000010300780c */ /* 0x001fe20003f46270 */
        /* <DEDUP_REMOVED lines=13> */
.L_x_2019:
[----:B------:R-:W-:-:S13]  /*216f0*/  ISETP.NE.AND P0, PT, R3, 0x1, PT ;  /* 0x000000010300780c */ /* 0x000fda0003f05270 */
[----:B------:R-:W0:Y:S02]  /*21700*/  @P0 LDC.64 R4, c[0x0][0x9e8] ;  /* 0x00027a00ff040b82 */ /* 0x000e240000000a00 */
[----:B0-----:R-:W-:-:S05]  /*21710*/  @P0 IMAD.HI.U32 R4, R0, R4, RZ ;  /* 0x0000000400040227 */ /* 0x001fca00078e00ff */
[----:B------:R-:W-:-:S07]  /*21720*/  @P0 SHF.R.U32.HI R0, RZ, R5, R4 ;  /* 0x00000005ff000219 */ /* 0x000fce0000011604 */
.L_x_2020:
[----:B------:R-:W-:Y:S05]  /*21730*/  BSYNC B0 ;  /* 0x0000000000007941 */ /* 0x000fea0003800000 */
.L_x_2018:
[----:B------:R-:W-:-:S05]  /*21740*/  IMAD R5, R0, R3, R3 ;  /* 0x0000000300057224 */ /* 0x000fca00078e0203 */
[----:B------:R-:W-:-:S07]  /*21750*/  VIMNMX R2, R2, R5, PT ;  /* 0x0000000502027248 */ /* 0x000fce0003fe0100 */
.L_x_2017:
[----:B------:R-:W-:Y:S01]  /*21760*/  VIADD R2, R2, 0x3f ;  /* 0x0000003f02027836 */ /* 0x000fe20000000000 */
[----:B------:R-:W0:Y:S01]  /*21770*/  @P1 LDC R0, c[0x0][0x450] ;  /* 0x00011400ff001b82 */ /* 0x000e220000000800 */
[----:B------:R-:W-:-:S03]  /*21780*/  ULDC UR4, c[0x0][0x9dc] ;  /* 0x0002770000047ab9 */ /* 0x000fc60000000800 */
[----:B------:R-:W-:-:S04]  /*21790*/  SHF.R.S32.HI R5, RZ, 0x1f, R2 ;  /* 0x0000001fff057819 */ /* 0x000fc80000011402 */
[----:B------:R-:W-:Y:S01]  /*217a0*/  LEA.HI R5, R5, R2, RZ, 0x6 ;  /* 0x0000000205057211 */ /* 0x000fe200078f30ff */
[----:B------:R-:W-:-:S03]  /*217b0*/  IMAD.MOV.U32 R2, RZ, RZ, R26 ;  /* 0x000000ffff027224 */ /* 0x000fc600078e001a */
[----:B------:R-:W-:-:S04]  /*217c0*/  SHF.R.S32.HI R5, RZ, 0x6, R5 ;  /* 0x00000006ff057819 */ /* 0x000fc80000011405 */
[----:B------:R-:W-:Y:S02]  /*217d0*/  VIMNMX R33, R10, R5, PT ;  /* 0x000000050a217248 */ /* 0x000fe40003fe0100 */
[----:B------:R-:W1:Y:S03]  /*217e0*/  @P1 LDC R5, c[0x0][0x44c] ;  /* 0x00011300ff051b82 */ /* 0x000e660000000800 */
[----:B------:R2:W-:Y:S01]  /*217f0*/  STL [R1+0x28], R33 ;  /* 0x0000282101007387 */ /* 0x0005e20000100800 */
[----:B-1----:R-:W-:-:S05]  /*21800*/  @P1 IMAD.HI.U32 R5, R26, R5, RZ ;  /* 0x000000051a051227 */ /* 0x002fca00078e00ff */
[----:B0-----:R-:W-:-:S05]  /*21810*/  @P1 SHF.R.U32.HI R2, RZ, R0, R5 ;  /* 0x00000000ff021219 */ /* 0x001fca0000011605 */
[----:B------:R-:W-:-:S04]  /*21820*/  IMAD.IADD R2, R9, 0x1, R2 ;  /* 0x0000000109027824 */ /* 0x000fc800078e0202 */
[----:B------:R-:W-:Y:S01]  /*21830*/  VIADD R0, R2, -UR4 ;  /* 0x8000000402007c36 */ /* 0x000fe20008000000 */
[----:B--2---:R-:W-:Y:S06]  /*21840*/  @!P2 BRA `(.L_x_2021) ;  /* 0x000000000044a947 */ /* 0x004fec0003800000 */
        /* <DEDUP_REMOVED lines=10> */
.L_x_2023:
[----:B------:R-:W-:-:S13]  /*218f0*/  ISETP.NE.AND P0, PT, R3, 0x1, PT ;  /* 0x000000010300780c */ /* 0x000fda0003f05270 */
[----:B------:R-:W0:Y:S02]  /*21900*/  @P0 LDC.64 R4, c[0x0][0x9e8] ;  /* 0x00027a00ff040b82 */ /* 0x000e240000000a00 */
[----:B0-----:R-:W-:-:S05]  /*21910*/  @P0 IMAD.HI.U32 R4, R2, R4, RZ ;  /* 0x0000000402040227 */ /* 0x001fca00078e00ff */
[----:B------:R-:W-:-:S07]  /*21920*/  @P0 SHF.R.U32.HI R2, RZ, R5, R4 ;  /* 0x00000005ff020219 */ /* 0x000fce0000011604 */
.L_x_2024:
[----:B------:R-:W-:Y:S05]  /*21930*/  BSYNC B0 ;  /* 0x0000000000007941 */ /* 0x000fea0003800000 */
.L_x_2022:
[----:B------:R-:W-:-:S05]  /*21940*/  IMAD R3, R2, R3, RZ ;  /* 0x0000000302037224 */ /* 0x000fca00078e02ff */
[----:B------:R-:W-:-:S07]  /*21950*/  VIMNMX R0, R0, R3, !PT ;  /* 0x0000000300007248 */ /* 0x000fce0007fe0100 */
.L_x_2021:
[----:B------:R-:W-:-:S04]  /*21960*/  SHF.R.S32.HI R3, RZ, 0x1f, R0 ;  /* 0x0000001fff037819 */ /* 0x000fc80000011400 */
[----:B------:R-:W-:-:S04]  /*21970*/  LEA.HI R3, R3, R0, RZ, 0x6 ;  /* 0x0000000003037211 */ /* 0x000fc800078f30ff */
[----:B------:R-:W-:-:S04]  /*21980*/  SHF.R.S32.HI R3, RZ, 0x6, R3 ;  /* 0x00000006ff037819 */ /* 0x000fc80000011403 */
[----:B------:R-:W-:-:S04]  /*21990*/  VIMNMX R36, RZ, R3, !PT ;  /* 0x00000003ff247248 */ /* 0x000fc80007fe0100 */
[----:B------:R-:W-:-:S13]  /*219a0*/  ISETP.GT.AND P0, PT, R33, R36, PT ;  /* 0x000000242100720c */ /* 0x000fda0003f04270 */
        /* <DEDUP_REMOVED lines=18> */
.L_x_2025:
[----:B------:R-:W-:Y:S01]  /*21ad0*/  IADD3 R0, R23, 0x20000, RZ ;  /* 0x0002000017007810 */ /* 0x000fe20007ffe0ff */
[----:B------:R-:W-:Y:S03]  /*21ae0*/  BSSY B6, `(.L_x_2027) ;  /* 0x0000013000067945 */ /* 0x000fe60003800000 */
        /* <DEDUP_REMOVED lines=18> */
.L_x_2028:
[----:B------:R-:W-:Y:S05]  /*21c10*/  BSYNC B6 ;  /* 0x0000000000067941 */ /* 0x000fea0003800000 */
.L_x_2027:
        /* <DEDUP_REMOVED lines=22> */
.L_x_2030:
[----:B------:R-:W-:Y:S05]  /*21d80*/  BSYNC B6 ;  /* 0x0000000000067941 */ /* 0x000fea0003800000 */
.L_x_2029:
        /* <DEDUP_REMOVED lines=20> */
.L_x_2032:
[----:B------:R-:W-:Y:S05]  /*21ed0*/  BSYNC B6 ;  /* 0x0000000000067941 */ /* 0x000fea0003800000 */
.L_x_2031:
        /* <DEDUP_REMOVED lines=8> */
[----:B------:R-:W-:Y:S01]  /*21f60*/  IMAD.U32 R5, RZ, RZ, UR5 ;  /* 0x00000005ff057e24 */ /* 0x000fe2000f8e00ff */
[----:B------:R-:W0:Y:S01]  /*21f70*/  LDC.64 R2, c[0x4][R2] ;  /* 0x0100000002027b82 */ /* 0x000e220000000a00 */
[----:B------:R-:W-:Y:S02]  /*21f80*/  IMAD.U32 R6, RZ, RZ, UR6 ;  /* 0x00000006ff067e24 */ /* 0x000fe4000f8e00ff */
[----:B------:R-:W-:Y:S02]  /*21f90*/  IMAD.U32 R7, RZ, RZ, UR7 ;  /* 0x00000007ff077e24 */ /* 0x000fe4000f8e00ff */
[----:B------:R-:W-:-:S02]  /*21fa0*/  IMAD.U32 R10, RZ, RZ, UR8 ;  /* 0x00000008ff0a7e24 */ /* 0x000fc4000f8e00ff */
[----:B------:R-:W-:Y:S02]  /*21fb0*/  IMAD.U32 R11, RZ, RZ, UR9 ;  /* 0x00000009ff0b7e24 */ /* 0x000fe4000f8e00ff */
[----:B------:R-:W-:Y:S02]  /*21fc0*/  IMAD.MOV.U32 R8, RZ, RZ, 0x70 ;  /* 0x00000070ff087424 */ /* 0x000fe400078e00ff */
[----:B------:R-:W-:Y:S02]  /*21fd0*/  IMAD.MOV.U32 R12, RZ, RZ, 0x1 ;  /* 0x00000001ff0c7424 */ /* 0x000fe400078e00ff */
[----:B------:R-:W-:-:S07]  /*21fe0*/  IMAD.MOV.U32 R13, RZ, RZ, RZ ;  /* 0x000000ffff0d7224 */ /* 0x000fce00078e00ff */
[----:B------:R-:W-:-:S07]  /*21ff0*/  LEPC R20, `(.L_x_2034) ;  /* 0x000000001014794e */ /* 0x000fce0000000000 */
[----:B0-----:R-:W-:Y:S05]  /*22000*/  CALL.ABS.NOINC R2 ;  /* 0x0000000002007343 */ /* 0x001fea0003c00000 */
.L_x_2034:
[----:B------:R-:W-:Y:S05]  /*22010*/  BSYNC B6 ;  /* 0x0000000000067941 */ /* 0x000fea0003800000 */
.L_x_2033:
[----:B------:R-:W-:Y:S01]  /*22020*/  ULDC.64 UR4, c[0x0][0x9f8] ;  /* 0x00027e0000047ab9 */ /* 0x000fe20000000a00 */
[----:B------:R-:W-:Y:S01]  /*22030*/  IMAD.MOV.U32 R32, RZ, RZ, R19 ;  /* 0x000000ffff207224 */ /* 0x000fe200078e0013 */
[----:B------:R-:W-:Y:S01]  /*22040*/  ISETP.NE.U32.AND P0, PT, RZ, UR4, PT ;  /* 0x00000004ff007c0c */ /* 0x000fe2000bf05070 */
[----:B------:R-:W0:Y:S01]  /*22050*/  LDC R5, c[0x0][0x430] ;  /* 0x00010c00ff057b82 */ /* 0x000e220000000800 */
[----:B------:R-:W1:Y:S02]  /*22060*/  S2R R20, SR_TID.X ;  /* 0x0000000000147919 */ /* 0x000e640000002100 */
[----:B------:R-:W-:Y:S01]  /*22070*/  ISETP.NE.AND.EX P0, PT, RZ, UR5, PT, P0 ;  /* 0x00000005ff007c0c */ /* 0x000fe2000bf05300 */
[----:B------:R-:W2:Y:S01]  /*22080*/  S2R R21, SR_TID.X ;  /* 0x0000000000157919 */ /* 0x000ea20000002100 */
[----:B------:R-:W-:-:S03]  /*22090*/  LEA R8, R33, 0xffffffc0, 0x6 ;  /* 0xffffffc021087811 */ /* 0x000fc600078e30ff */
[----:B------:R-:W3:Y:S08]  /*220a0*/  LDC R9, c[0x0][0x2f4] ;  /* 0x0000bd00ff097b82 */ /* 0x000ef00000000800 */
[----:B------:R-:W4:Y:S01]  /*220b0*/  @P0 LDC.64 R2, c[0x0][0x9f8] ;  /* 0x00027e00ff020b82 */ /* 0x000f220000000a00 */
[----:B0-----:R-:W-:Y:S02]  /*220c0*/  ISETP.NE.AND P1, PT, R5, 0x1, PT ;  /* 0x000000010500780c */ /* 0x001fe40003f25270 */
[----:B-1----:R-:W-:-:S11]  /*220d0*/  LOP3.LUT R20, R20, 0x7f, RZ, 0xc0, !PT ;  /* 0x0000007f14147812 */ /* 0x002fd600078ec0ff */
[----:B------:R-:W0:Y:S01]  /*220e0*/  @P1 LDC R0, c[0x0][0x438] ;  /* 0x00010e00ff001b82 */ /* 0x000e220000000800 */
[----:B----4-:R-:W-:-:S05]  /*220f0*/  @P0 IMAD.WIDE R2, R19, 0x4, R2 ;  /* 0x0000000413020825 */ /* 0x010fca00078e0202 */
[----:B------:R1:W4:Y:S01]  /*22100*/  @P0 LDG.E R32, desc[UR36][R2.64] ;  /* 0x0000002402200981 */ /* 0x000322000c1e1900 */
[----:B------:R-:W-:Y:S02]  /*22110*/  SHF.R.U32.HI R20, RZ, 0x3, R20 ;  /* 0x00000003ff147819 */ /* 0x000fe40000011614 */
[----:B--2---:R-:W-:-:S04]  /*22120*/  SHF.L.U32 R21, R21, 0x4, RZ ;  /* 0x0000000415157819 */ /* 0x004fc800000006ff */
[----:B------:R-:W-:Y:S01]  /*22130*/  LOP3.LUT R21, R20, 0x70, R21, 0xf8, !PT ;  /* 0x0000007014157812 */ /* 0x000fe200078ef815 */
[----:B-1----:R-:W1:Y:S04]  /*22140*/  @P1 LDC R3, c[0x0][0x434] ;  /* 0x00010d00ff031b82 */ /* 0x002e680000000800 */
[----:B------:R-:W-:-:S04]  /*22150*/  IMAD.IADD R4, R21, 0x1, R8 ;  /* 0x0000000115047824 */ /* 0x000fc800078e0208 */
[C---:B------:R-:W-:Y:S01]  /*22160*/  IMAD.IADD R2, R4.reuse, 0x1, R35 ;  /* 0x0000000104027824 */ /* 0x040fe200078e0223 */
[----:B------:R-:W-:-:S03]  /*22170*/  ISETP.GE.AND P0, PT, R4, R27, PT ;  /* 0x0000001b0400720c */ /* 0x000fc60003f06270 */
[----:B------:R-:W-:Y:S01]  /*22180*/  IMAD.MOV.U32 R6, RZ, RZ, R2 ;  /* 0x000000ffff067224 */ /* 0x000fe200078e0002 */
[----:B------:R-:W-:Y:S01]  /*22190*/  ISETP.GT.U32.OR P0, PT, R21, 0x3f, P0 ;  /* 0x0000003f1500780c */ /* 0x000fe20000704470 */
[----:B-1----:R-:W-:-:S05]  /*221a0*/  @P1 IMAD.HI.U32 R3, R2, R3, RZ ;  /* 0x0000000302031227 */ /* 0x002fca00078e00ff */
[----:B0-----:R-:W-:-:S07]  /*221b0*/  @P1 SHF.R.U32.HI R6, RZ, R0, R3 ;  /* 0x00000000ff061219 */ /* 0x001fce0000011603 */
[--C-:B------:R-:W-:Y:S01]  /*221c0*/  @!P0 SHF.R.S32.HI R7, RZ, 0x1f, R6.reuse ;  /* 0x0000001fff078819 */ /* 0x100fe20000011406 */
[----:B------:R-:W-:-:S04]  /*221d0*/  IMAD.MOV R0, RZ, RZ, -R6 ;  /* 0x000000ffff007224 */ /* 0x000fc800078e0a06 */
[----:B------:R-:W-:Y:S02]  /*221e0*/  IMAD R0, R5, R0, R2 ;  /* 0x0000000005007224 */ /* 0x000fe400078e0202 */
[----:B------:R-:W0:Y:S08]  /*221f0*/  @!P0 LDC.64 R2, c[0x0][0x428] ;  /* 0x00010a00ff028b82 */ /* 0x000e300000000a00 */
[----:B------:R-:W1:Y:S01]  /*22200*/  @!P0 LDC.64 R4, c[0x0][0x418] ;  /* 0x00010600ff048b82 */ /* 0x000e620000000a00 */
[----:B------:R-:W-:-:S02]  /*22210*/  ISETP.GT.U32.AND P3, PT, R21, 0x3f, PT ;  /* 0x0000003f1500780c */ /* 0x000fc40003f64070 */
[----:B------:R-:W-:Y:S02]  /*22220*/  LOP3.LUT R22, R22, 0xfffffffb, RZ, 0xc0, !PT ;  /* 0xfffffffb16167812 */ /* 0x000fe400078ec0ff */
[----:B------:R-:W-:-:S09]  /*22230*/  LOP3.LUT R20, R34, 0x80, RZ, 0xfc, !PT ;  /* 0x0000008022147812 */ /* 0x000fd200078efcff */
[----:B------:R-:W-:-:S04]  /*22240*/  @P3 LOP3.LUT R22, R22, 0x4, RZ, 0xfc, !PT ;  /* 0x0000000416163812 */ /* 0x000fc800078efcff */
[----:B------:R-:W-:-:S04]  /*22250*/  LOP3.LUT R22, R22, 0xfffffff7, RZ, 0xc0, !PT ;  /* 0xfffffff716167812 */ /* 0x000fc800078ec0ff */
[----:B------:R-:W-:Y:S01]  /*22260*/  LOP3.LUT R22, R22, 0xfffffffd, RZ, 0xc0, !PT ;  /* 0xfffffffd16167812 */ /* 0x000fe200078ec0ff */
[----:B------:R-:W-:Y:S01]  /*22270*/  UMOV UR4, 0xffffffff ;  /* 0xffffffff00047882 */ /* 0x000fe20000000000 */
[----:B----4-:R-:W-:Y:S01]  /*22280*/  SHF.R.S32.HI R37, RZ, 0x1f, R32 ;  /* 0x0000001fff257819 */ /* 0x010fe20000011420 */
[----:B0-----:R-:W-:-:S04]  /*22290*/  @!P0 IMAD.WIDE.U32 R6, R32, R2, R6 ;  /* 0x0000000220068225 */ /* 0x001fc800078e0006 */
[----:B------:R-:W-:-:S04]  /*222a0*/  @!P0 IMAD R2, R37, R2, RZ ;  /* 0x0000000225028224 */ /* 0x000fc800078e02ff */
[----:B------:R-:W-:Y:S01]  /*222b0*/  @!P0 IMAD R3, R32, R3, R2 ;  /* 0x0000000320038224 */ /* 0x000fe200078e0202 */
[----:B-1----:R-:W-:Y:S01]  /*222c0*/  @!P0 LEA R2, P1, R6, R4, 0x2 ;  /* 0x0000000406028211 */ /* 0x002fe200078210ff */
[----:B------:R-:W-:Y:S02]  /*222d0*/  IMAD.MOV.U32 R4, RZ, RZ, RZ ;  /* 0x000000ffff047224 */ /* 0x000fe400078e00ff */
[----:B------:R-:W-:-:S05]  /*222e0*/  @!P0 IMAD.IADD R3, R7, 0x1, R3 ;  /* 0x0000000107038824 */ /* 0x000fca00078e0203 */
[----:B------:R-:W-:Y:S02]  /*222f0*/  @!P0 LEA.HI.X R3, R6, R5, R3, 0x2, P1 ;  /* 0x0000000506038211 */ /* 0x000fe400008f1403 */
[----:B---3--:R-:W-:-:S03]  /*22300*/  ISETP.GE.AND P1, PT, R34, R9, PT ;  /* 0x000000092200720c */ /* 0x008fc60003f26270 */
        /* <DEDUP_REMOVED lines=9> */
.L_x_2284:
[----:B------:R-:W-:Y:S01]  /*223a0*/  SHF.R.S32.HI R33, RZ, 0x1f, R18 ;  /* 0x0000001fff217819 */ /* 0x000fe20000011412 */
[----:B------:R-:W-:Y:S06]  /*223b0*/  @!P2 BRA `(.L_x_2036) ;  /* 0x000000000004a947 */ /* 0x000fec0003800000 */
[----:B------:R-:W-:Y:S01]  /*223c0*/  BPT.TRAP 0x1 ;  /* 0x000000040000795c */ /* 0x000fe20000300000 */
.L_x_2036:
[----:B------:R-:W-:Y:S01]  /*223d0*/  IMAD R6, R25, 0x8, R23 ;  /* 0x0000000819067824 */ /* 0x000fe200078e0217 */
[----:B------:R-:W-:Y:S01]  /*223e0*/  SHF.L.U32 R21, R30, 0x1f, RZ ;  /* 0x0000001f1e157819 */ /* 0x000fe200000006ff */
[----:B------:R-:W0:Y:S01]  /*223f0*/  S2R R2, SR_TID.X ;  /* 0x0000000000027919 */ /* 0x000e220000002100 */
[----:B------:R-:W-:Y:S01]  /*22400*/  BSSY B0, `(.L_x_2037) ;  /* 0x0000007000007945 */ /* 0x000fe20003800000 */
[----:B------:R-:W-:Y:S01]  /*22410*/  SHF.R.S32.HI R10, RZ, 0x1f, R0 ;  /* 0x0000001fff0a7819 */ /* 0x000fe20000011400 */
[----:B------:R-:W1:Y:S01]  /*22420*/  SYNCS.PHASECHK.TRANS64.TRYWAIT P0, [R6+URZ+0x28480], R21 ;  /* 0x02848015060075a7 */ /* 0x000e62000800017f */
[----:B0-----:R-:W-:-:S04]  /*22430*/  LOP3.LUT R2, R2, 0x7f, RZ, 0xc0, !PT ;  /* 0x0000007f02027812 */ /* 0x001fc800078ec0ff */
[----:B------:R-:W-:-:S04]  /*22440*/  SHF.R.U32.HI R2, RZ, 0x3, R2 ;  /* 0x00000003ff027819 */ /* 0x000fc80000011602 */
[----:B------:R-:W-:Y:S01]  /*22450*/  IADD3 R27, -R2, R27, -R8 ;  /* 0x0000001b021b7210 */ /* 0x000fe20007ffe908 */
[----:B-1----:R-:W-:Y:S06]  /*22460*/  @!P0 BRA `(.L_x_2038) ;  /* 0x0000008400d88947 */ /* 0x002fec0003800000 */
.L_x_2285:
[----:B------:R-:W-:Y:S05]  /*22470*/  BSYNC B0 ;  /* 0x0000000000007941 */ /* 0x000fea0003800000 */
.L_x_2037:
[----:B------:R-:W2:Y:S01]  /*22480*/  LDL R7, [R1+0x8] ;  /* 0x0000080001077983 */ /* 0x000ea20000100800 */
[----:B------:R-:W-:Y:S01]  /*22490*/  ULDC.64 UR4, c[0x0][0x328] ;  /* 0x0000ca0000047ab9 */ /* 0x000fe20000000a00 */
[----:B-----5:R-:W-:Y:S01]  /*224a0*/  SHF.R.S32.HI R20, RZ, 0x1f, R4 ;  /* 0x0000001fff147819 */ /* 0x020fe20000011404 */
[----:B------:R-:W-:Y:S01]  /*224b0*/  IMAD R5, R10, UR4, RZ ;  /* 0x000000040a057c24 */ /* 0x000fe2000f8e02ff */
[----:B------:R-:W-:Y:S01]  /*224c0*/  ISETP.GE.AND P4, PT, R27, 0x1, PT ;  /* 0x000000011b00780c */ /* 0x000fe20003f86270 */
[----:B------:R-:W-:-:S04]  /*224d0*/  IMAD.WIDE.U32 R2, R0, UR4, RZ ;  /* 0x0000000400027c25 */ /* 0x000fc8000f8e00ff */
[----:B------:R-:W-:Y:S01]  /*224e0*/  IMAD R5, R0, UR5, R5 ;  /* 0x0000000500057c24 */ /* 0x000fe2000f8e0205 */
[----:B------:R-:W-:-:S03]  /*224f0*/  ULDC.64 UR4, c[0x0][0x338] ;  /* 0x0000ce0000047ab9 */ /* 0x000fc60000000a00 */
[----:B------:R-:W-:Y:S02]  /*22500*/  IMAD.IADD R3, R3, 0x1, R5 ;  /* 0x0000000103037824 */ /* 0x000fe400078e0205 */
[----:B------:R-:W-:Y:S02]  /*22510*/  IMAD R5, R20, UR4, RZ ;  /* 0x0000000414057c24 */ /* 0x000fe4000f8e02ff */
[----:B------:R-:W-:-:S04]  /*22520*/  IMAD.WIDE.U32 R2, R4, UR4, R2 ;  /* 0x0000000404027c25 */ /* 0x000fc8000f8e0002 */
[----:B------:R-:W-:Y:S01]  /*22530*/  IMAD R5, R4, UR5, R5 ;  /* 0x0000000504057c24 */ /* 0x000fe2000f8e0205 */
[----:B------:R-:W-:-:S04]  /*22540*/  ULDC.64 UR4, c[0x0][0x330] ;  /* 0x0000cc0000047ab9 */ /* 0x000fc80000000a00 */
[----:B------:R-:W-:Y:S01]  /*22550*/  IADD3 R3, R3, R5, RZ ;  /* 0x0000000503037210 */ /* 0x000fe20007ffe0ff */
[----:B------:R-:W-:Y:S02]  /*22560*/  IMAD R5, R33, UR4, RZ ;  /* 0x0000000421057c24 */ /* 0x000fe4000f8e02ff */
[----:B------:R-:W-:-:S04]  /*22570*/  IMAD.WIDE.U32 R2, R18, UR4, R2 ;  /* 0x0000000412027c25 */ /* 0x000fc8000f8e0002 */
[----:B------:R-:W-:Y:S01]  /*22580*/  IMAD R5, R18, UR5, R5 ;  /* 0x0000000512057c24 */ /* 0x000fe2000f8e0205 */
[----:B------:R-:W-:Y:S02]  /*22590*/  ULDC.64 UR4, c[0x0][0x318] ;  /* 0x0000c60000047ab9 */ /* 0x000fe40000000a00 */
[----:B------:R-:W-:Y:S01]  /*225a0*/  IADD3 R2, P0, R2, UR4, RZ ;  /* 0x0000000402027c10 */ /* 0x000fe2000ff1e0ff */
[----:B------:R-:W-:-:S03]  /*225b0*/  UMOV UR4, 0xffffffff ;  /* 0xffffffff00047882 */ /* 0x000fc60000000000 */
[----:B------:R-:W-:Y:S01]  /*225c0*/  IADD3.X R3, R3, UR5, R5, P0, !PT ;  /* 0x0000000503037c10 */ /* 0x000fe200087fe405 */
[----:B--2---:R-:W-:Y:S01]  /*225d0*/  IMAD R7, R25, 0x4000, R7 ;  /* 0x0000400019077824 */ /* 0x004fe200078e0207 */
[----:B------:R-:W-:Y:S07]  /*225e0*/  BRA.DIV UR4, `(.L_x_2039) ;  /* 0x00000086048c7947 */ /* 0x000fee000b800000 */
[----:B------:R-:W1:Y:S01]  /*225f0*/  LDC R12, c[0x0][0x2f4] ;  /* 0x0000bd00ff0c7b82 */ /* 0x000e620000000800 */
[----:B------:R-:W2:Y:S01]  /*22600*/  SHFL.IDX PT, R8, R2, RZ, 0x181f ;  /* 0x00181fff02087589 */ /* 0x000ea200000e0000 */
[C---:B------:R-:W-:Y:S02]  /*22610*/  LOP3.LUT R11, R34.reuse, 0x80, RZ, 0xfc, !PT ;  /* 0x00000080220b7812 */ /* 0x040fe400078efcff */
[C---:B------:R-:W-:Y:S01]  /*22620*/  ISETP.GE.AND P3, PT, R27.reuse, 0x11, PT ;  /* 0x000000111b00780c */ /* 0x040fe20003f66270 */
[----:B------:R-:W3:Y:S01]  /*22630*/  SHFL.IDX PT, R5, R3, RZ, 0x181f ;  /* 0x00181fff03057589 */ /* 0x000ee200000e0000 */
[----:B------:R-:W-:Y:S02]  /*22640*/  ISETP.GE.AND P5, PT, R27, 0x31, PT ;  /* 0x000000311b00780c */ /* 0x000fe40003fa6270 */
[C---:B-1----:R-:W-:Y:S02]  /*22650*/  ISETP.GE.AND P2, PT, R34.reuse, R12, PT ;  /* 0x0000000c2200720c */ /* 0x042fe40003f46270 */
[----:B--2---:R-:W-:-:S02]  /*22660*/  IADD3 R8, P0, R34, R8, RZ ;  /* 0x0000000822087210 */ /* 0x004fc40007f1e0ff */
[----:B------:R-:W-:-:S03]  /*22670*/  ISETP.LT.OR P1, PT, R27, 0x1, P2 ;  /* 0x000000011b00780c */ /* 0x000fc60001721670 */
[----:B---3--:R-:W-:Y:S01]  /*22680*/  IMAD.X R9, RZ, RZ, R5, P0 ;  /* 0x000000ffff097224 */ /* 0x008fe200000e0605 */
[----:B------:R-:W-:Y:S01]  /*22690*/  ISETP.GE.AND P0, PT, R11, R12, PT ;  /* 0x0000000c0b00720c */ /* 0x000fe20003f06270 */
[----:B------:R-:W-:Y:S02]  /*226a0*/  IMAD.IADD R5, R23, 0x1, R7 ;  /* 0x0000000117057824 */ /* 0x000fe400078e0207 */
[----:B------:R-:W-:Y:S06]  /*226b0*/  SHFL.IDX PT, R7, R3, 0x1, 0x181f ;  /* 0x00381f0003077f89 */ /* 0x000fec00000e0000 */
[----:B------:R-:W-:Y:S01]  /*226c0*/  LDGSTS.E.BYPASS.LTC128B.128 [R5+0x10000], desc[UR36][R8.64], !P1 ;  /* 0x1000000008057fae */ /* 0x000fe2000c901d64 */
[----:B------:R-:W-:-:S13]  /*226d0*/  ISETP.LT.OR P1, PT, R27, 0x1, P0 ;  /* 0x000000011b00780c */ /* 0x000fda0000721670 */
[----:B------:R1:W-:Y:S04]  /*226e0*/  LDGSTS.E.BYPASS.LTC128B.128 [R5+0x12000], desc[UR36][R8.64+0x80], !P1 ;  /* 0x1200008008057fae */ /* 0x0003e8000c901d64 */
[----:B-1----:R-:W1:Y:S02]  /*226f0*/  SHFL.IDX PT, R8, R2, 0x1, 0x181f ;  /* 0x00381f0002087f89 */ /* 0x002e6400000e0000 */
[----:B-1----:R-:W-:-:S05]  /*22700*/  IADD3 R8, P1, R34, R8, RZ ;  /* 0x0000000822087210 */ /* 0x002fca0007f3e0ff */
[----:B------:R-:W-:Y:S01]  /*22710*/  IMAD.X R9, RZ, RZ, R7, P1 ;  /* 0x000000ffff097224 */ /* 0x000fe200008e0607 */
[C---:B------:R-:W-:Y:S01]  /*22720*/  ISETP.LT.OR P1, PT, R27.reuse, 0x11, P2 ;  /* 0x000000111b00780c */ /* 0x040fe20001721670 */
[----:B------:R-:W-:Y:S04]  /*22730*/  SHFL.IDX PT, R7, R3, 0x2, 0x181f ;  /* 0x00581f0003077f89 */ /* 0x000fe800000e0000 */
[----:B------:R-:W-:Y:S08]  /*22740*/  SHFL.IDX PT, R3, R3, 0x3, 0x181f ;  /* 0x00781f0003037f89 */ /* 0x000ff000000e0000 */
[----:B------:R-:W-:Y:S01]  /*22750*/  LDGSTS.E.BYPASS.LTC128B.128 [R5+0x10800], desc[UR36][R8.64], !P1 ;  /* 0x1080000008057fae */ /* 0x000fe2000c901d64 */
[----:B------:R-:W-:-:S13]  /*22760*/  ISETP.LT.OR P1, PT, R27, 0x11, P0 ;  /* 0x000000111b00780c */ /* 0x000fda0000721670 */
[----:B------:R1:W-:Y:S04]  /*22770*/  LDGSTS.E.BYPASS.LTC128B.128 [R5+0x12800], desc[UR36][R8.64+0x80], !P1 ;  /* 0x1280008008057fae */ /* 0x0003e8000c901d64 */
[----:B-1----:R-:W1:Y:S04]  /*22780*/  SHFL.IDX PT, R8, R2, 0x2, 0x181f ;  /* 0x00581f0002087f89 */ /* 0x002e6800000e0000 */
[----:B------:R-:W2:Y:S01]  /*22790*/  SHFL.IDX PT, R2, R2, 0x3, 0x181f ;  /* 0x00781f0002027f89 */ /* 0x000ea200000e0000 */
[----:B-1----:R-:W-:-:S05]  /*227a0*/  IADD3 R8, P1, R34, R8, RZ ;  /* 0x0000000822087210 */ /* 0x002fca0007f3e0ff */
[----:B------:R-:W-:Y:S01]  /*227b0*/  IMAD.X R9, RZ, RZ, R7, P1 ;  /* 0x000000ffff097224 */ /* 0x000fe200008e0607 */
[----:B------:R-:W-:-:S13]  /*227c0*/  ISETP.LT.OR P1, PT, R27, 0x21, P2 ;  /* 0x000000211b00780c */ /* 0x000fda0001721670 */
[----:B------:R1:W-:Y:S01]  /*227d0*/  LDGSTS.E.BYPASS.LTC128B.128 [R5+0x11000], desc[UR36][R8.64], !P1 ;  /* 0x1100000008057fae */ /* 0x0003e2000c901d64 */
[----:B------:R-:W-:-:S13]  /*227e0*/  ISETP.LT.OR P1, PT, R27, 0x21, P0 ;  /* 0x000000211b00780c */ /* 0x000fda0000721670 */
[----:B------:R1:W-:Y:S01]  /*227f0*/  LDGSTS.E.BYPASS.LTC128B.128 [R5+0x13000], desc[UR36][R8.64+0x80], !P1 ;  /* 0x1300008008057fae */ /* 0x0003e2000c901d64 */
[----:B--2---:R-:W-:-:S13]  /*22800*/  ISETP.GE.AND P1, PT, R27, 0x21, PT ;  /* 0x000000211b00780c */ /* 0x004fda0003f26270 */
.L_x_2295:
        /* <DEDUP_REMOVED lines=11> */
.L_x_2040:
        /* <DEDUP_REMOVED lines=10> */
.L_x_2041:
[----:B------:R4:W-:Y:S01]  /*22960*/  SYNCS.ARRIVE.TRANS64.A1T0 RZ, [R6+URZ+0x28470], RZ ;  /* 0x028470ff06ff79a7 */ /* 0x0009e2000810003f */
[----:B------:R-:W-:Y:S05]  /*22970*/  @!P6 BRA `(.L_x_2042) ;  /* 0x000000000004e947 */ /* 0x000fea0003800000 */
[----:B------:R-:W-:Y:S01]  /*22980*/  BPT.TRAP 0x1 ;  /* 0x000000040000795c */ /* 0x000fe20000300000 */
.L_x_2042:
[----:B------:R-:W5:Y:S01]  /*22990*/  SYNCS.PHASECHK.TRANS64.TRYWAIT P0, [R6+URZ+0x28440], R21 ;  /* 0x02844015060075a7 */ /* 0x000f62000800017f */
[----:B------:R-:W-:Y:S04]  /*229a0*/  BSSY B0, `(.L_x_2043) ;  /* 0x0000002000007945 */ /* 0x000fe80003800000 */
[----:B-----5:R-:W-:Y:S05]  /*229b0*/  @!P0 BRA `(.L_x_2044) ;  /* 0x0000008800148947 */ /* 0x020fea0003800000 */
.L_x_2296:
[----:B------:R-:W-:Y:S05]  /*229c0*/  BSYNC B0 ;  /* 0x0000000000007941 */ /* 0x000fea0003800000 */
.L_x_2043:
[----:B------:R-:W-:Y:S01]  /*229d0*/  ULDC.64 UR4, c[0x0][0x300] ;  /* 0x0000c00000047ab9 */ /* 0x000fe20000000a00 */
[----:B-12---:R-:W1:Y:S01]  /*229e0*/  LDC R8, c[0x0][0x2f4] ;  /* 0x0000bd00ff087b82 */ /* 0x006e620000000800 */
[----:B------:R-:W-:Y:S01]  /*229f0*/  IMAD R7, R10, UR4, RZ ;  /* 0x000000040a077c24 */ /* 0x000fe2000f8e02ff */
[----:B------:R-:W-:Y:S01]  /*22a00*/  ULDC.64 UR6, c[0x0][0x2e8] ;  /* 0x0000ba0000067ab9 */ /* 0x000fe20000000a00 */
[----:B---3--:R-:W-:Y:S01]  /*22a10*/  IMAD.WIDE.U32 R2, R0, UR4, RZ ;  /* 0x0000000400027c25 */ /* 0x008fe2000f8e00ff */
        /* <DEDUP_REMOVED lines=19> */
[----:B------:R-:W2:Y:S01]  /*22b50*/  SHFL.IDX PT, R2, R0, RZ, 0x181f ;  /* 0x00181fff00027589 */ /* 0x000ea200000e0000 */
[----:B-1----:R-:W-:-:S05]  /*22b60*/  @P4 IADD3 R3, P0, R34, R3, RZ ;  /* 0x0000000322034210 */ /* 0x002fca0007f1e0ff */
[----:B--2---:R-:W-:-:S05]  /*22b70*/  @P4 IMAD.X R2, RZ, RZ, R2, P0 ;  /* 0x000000ffff024224 */ /* 0x004fca00000e0602 */
[----:B------:R-:W-:-:S04]  /*22b80*/  @P4 LOP3.LUT R3, R3, R2, RZ, 0x3c, !PT ;  /* 0x0000000203034212 */ /* 0x000fc800078e3cff */
[----:B------:R-:W-:-:S04]  /*22b90*/  @P4 LOP3.LUT R2, R3, R2, RZ, 0x3c, !PT ;  /* 0x0000000203024212 */ /* 0x000fc800078e3cff */
[----:B------:R-:W-:-:S05]  /*22ba0*/  @P4 LOP3.LUT R3, R3, R2, RZ, 0x3c, !PT ;  /* 0x0000000203034212 */ /* 0x000fca00078e3cff */
[----:B------:R-:W-:Y:S01]  /*22bb0*/  @!PT LDS RZ, [RZ] ;  /* 0x00000000fffff984 */ /* 0x000fe20000000800 */
[----:B------:R-:W-:Y:S04]  /*22bc0*/  @P4 LDGSTS.E.BYPASS.LTC128B.128 [R5+0x20000], desc[UR36][R2.64], !P6 ;  /* 0x2000000002054fae */ /* 0x000fe8000f101d64 */
[----:B------:R1:W-:Y:S04]  /*22bd0*/  @P4 LDGSTS.E.BYPASS.LTC128B.128 [R5+0x22000], desc[UR36][R2.64+0x80], !P2 ;  /* 0x2200008002054fae */ /* 0x0003e8000d101d64 */
[----:B-1----:R-:W1:Y:S04]  /*22be0*/  SHFL.IDX PT, R3, R4, 0x1, 0x181f ;  /* 0x00381f0004037f89 */ /* 0x002e6800000e0000 */
[----:B------:R-:W2:Y:S01]  /*22bf0*/  SHFL.IDX PT, R2, R0, 0x1, 0x181f ;  /* 0x00381f0000027f89 */ /* 0x000ea200000e0000 */
[----:B-1----:R-:W-:-:S04]  /*22c00*/  @P3 IADD3 R3, P0, R34, R3, RZ ;  /* 0x0000000322033210 */ /* 0x002fc80007f1e0ff */
[----:B--2---:R-:W-:-:S04]  /*22c10*/  @P3 IADD3.X R2, RZ, R2, RZ, P0, !PT ;  /* 0x00000002ff023210 */ /* 0x004fc800007fe4ff */
[----:B------:R-:W-:-:S04]  /*22c20*/  @P3 LOP3.LUT R3, R3, R2, RZ, 0x3c, !PT ;  /* 0x0000000203033212 */ /* 0x000fc800078e3cff */
[----:B------:R-:W-:-:S04]  /*22c30*/  @P3 LOP3.LUT R2, R3, R2, RZ, 0x3c, !PT ;  /* 0x0000000203023212 */ /* 0x000fc800078e3cff */
[----:B------:R-:W-:-:S05]  /*22c40*/  @P3 LOP3.LUT R3, R3, R2, RZ, 0x3c, !PT ;  /* 0x0000000203033212 */ /* 0x000fca00078e3cff */
[----:B------:R-:W-:Y:S04]  /*22c50*/  @P3 LDGSTS.E.BYPASS.LTC128B.128 [R5+0x20800], desc[UR36][R2.64], !P6 ;  /* 0x2080000002053fae */ /* 0x000fe8000f101d64 */
[----:B------:R1:W-:Y:S04]  /*22c60*/  @P3 LDGSTS.E.BYPASS.LTC128B.128 [R5+0x22800], desc[UR36][R2.64+0x80], !P2 ;  /* 0x2280008002053fae */ /* 0x0003e8000d101d64 */
[----:B-1----:R-:W1:Y:S04]  /*22c70*/  SHFL.IDX PT, R3, R4, 0x2, 0x181f ;  /* 0x00581f0004037f89 */ /* 0x002e6800000e0000 */
[----:B------:R-:W2:Y:S04]  /*22c80*/  SHFL.IDX PT, R2, R0, 0x2, 0x181f ;  /* 0x00581f0000027f89 */ /* 0x000ea800000e0000 */
[----:B------:R-:W3:Y:S04]  /*22c90*/  SHFL.IDX PT, R4, R4, 0x3, 0x181f ;  /* 0x00781f0004047f89 */ /* 0x000ee800000e0000 */
[----:B------:R-:W0:Y:S01]  /*22ca0*/  SHFL.IDX PT, R0, R0, 0x3, 0x181f ;  /* 0x00781f0000007f89 */ /* 0x000e2200000e0000 */
[----:B-1----:R-:W-:-:S05]  /*22cb0*/  @P1 IADD3 R3, P0, R34, R3, RZ ;  /* 0x0000000322031210 */ /* 0x002fca0007f1e0ff */
[----:B--2---:R-:W-:-:S05]  /*22cc0*/  @P1 IMAD.X R2, RZ, RZ, R2, P0 ;  /* 0x000000ffff021224 */ /* 0x004fca00000e0602 */
[----:B------:R-:W-:-:S04]  /*22cd0*/  @P1 LOP3.LUT R3, R3, R2, RZ, 0x3c, !PT ;  /* 0x0000000203031212 */ /* 0x000fc800078e3cff */
[----:B------:R-:W-:-:S04]  /*22ce0*/  @P1 LOP3.LUT R2, R3, R2, RZ, 0x3c, !PT ;  /* 0x0000000203021212 */ /* 0x000fc800078e3cff */
[----:B------:R-:W-:-:S05]  /*22cf0*/  @P1 LOP3.LUT R3, R3, R2, RZ, 0x3c, !PT ;  /* 0x0000000203031212 */ /* 0x000fca00078e3cff */
[----:B------:R1:W-:Y:S04]  /*22d00*/  @P1 LDGSTS.E.BYPASS.LTC128B.128 [R5+0x21000], desc[UR36][R2.64], !P6 ;  /* 0x2100000002051fae */ /* 0x0003e8000f101d64 */
[----:B0--3--:R1:W-:Y:S02]  /*22d10*/  @P1 LDGSTS.E.BYPASS.LTC128B.128 [R5+0x23000], desc[UR36][R2.64+0x80], !P2 ;  /* 0x2300008002051fae */ /* 0x0093e4000d101d64 */
.L_x_2306:
[C---:B01----:R-:W-:Y:S02]  /*22d20*/  @P5 IADD3 R2, P0, R34.reuse, R4, RZ ;  /* 0x0000000422025210 */ /* 0x043fe40007f1e0ff */
[----:B------:R-:W-:-:S03]  /*22d30*/  ISETP.GE.AND P1, PT, R34, R8, PT ;  /* 0x000000082200720c */ /* 0x000fc60003f26270 */
[----:B------:R-:W-:Y:S01]  /*22d40*/  @P5 IMAD.X R0, RZ, RZ, R0, P0 ;  /* 0x000000ffff005224 */ /* 0x000fe200000e0600 */
[----:B------:R-:W-:-:S03]  /*22d50*/  PLOP3.LUT P0, PT, PT, PT, PT, 0x80, 0x0 ;  /* 0x000000000000781c */ /* 0x000fc60003f0f070 */
[----:B------:R-:W-:-:S06]  /*22d60*/  @P5 IMAD.MOV.U32 R3, RZ, RZ, R0 ;  /* 0x000000ffff035224 */ /* 0x000fcc00078e0000 */
[----:B------:R-:W-:Y:S01]  /*22d70*/  @!PT LDS RZ, [RZ] ;  /* 0x00000000fffff984 */ /* 0x000fe20000000800 */
[----:B------:R-:W-:Y:S01]  /*22d80*/  @!PT LDS RZ, [RZ] ;  /* 0x00000000fffff984 */ /* 0x000fe20000000800 */
[----:B------:R-:W-:Y:S01]  /*22d90*/  @!PT LDS RZ, [RZ] ;  /* 0x00000000fffff984 */ /* 0x000fe20000000800 */
[----:B------:R0:W-:Y:S04]  /*22da0*/  @P5 LDGSTS.E.BYPASS.LTC128B.128 [R5+0x21800], desc[UR36][R2.64], !P1 ;  /* 0x2180000002055fae */ /* 0x0001e8000c901d64 */
[----:B------:R0:W-:Y:S01]  /*22db0*/  @P5 LDGSTS.E.BYPASS.LTC128B.128 [R5+0x23800], desc[UR36][R2.64+0x80], !P2 ;  /* 0x2380008002055fae */ /* 0x0001e2000d101d64 */
[----:B------:R-:W-:Y:S01]  /*22dc0*/  NOP ;  /* 0x0000000000007918 */ /* 0x000fe20000000000 */
.L_x_2046:
        /* <DEDUP_REMOVED lines=10> */
.L_x_2047:
[----:B0-----:R0:W5:Y:S01]  /*22e70*/  LDL.LU R3, [R1+0x1c] ;  /* 0x00001c0001037983 */ /* 0x0011620000300800 */
[----:B------:R0:W-:Y:S02]  /*22e80*/  SYNCS.ARRIVE.TRANS64.A1T0 RZ, [R6+URZ+0x28430], RZ ;  /* 0x028430ff06ff79a7 */ /* 0x0001e4000810003f */
[----:B------:R-:W-:Y:S05]  /*22e90*/  WARPSYNC.ALL ;  /* 0x0000000000007948 */ /* 0x000fea0003800000 */
[----:B------:R-:W-:Y:S01]  /*22ea0*/  ULDC.64 UR4, c[0x0][0x298] ;  /* 0x0000a60000047ab9 */ /* 0x000fe20000000a00 */
[----:B------:R-:W-:Y:S01]  /*22eb0*/  VIADD R0, R23, 0x18000 ;  /* 0x0001800017007836 */ /* 0x000fe20000000000 */
[----:B------:R-:W-:Y:S01]  /*22ec0*/  ULDC.64 UR6, c[0x0][0xa00] ;  /* 0x0002800000067ab9 */ /* 0x000fe20000000a00 */
[----:B------:R-:W-:Y:S01]  /*22ed0*/  BSSY B6, `(.L_x_2048) ;  /* 0x0000021000067945 */ /* 0x000fe20003800000 */
[----:B------:R-:W-:Y:S01]  /*22ee0*/  BAR.SYNC.DEFER_BLOCKING 0x8, 0x180 ;  /* 0x0206000000007b1d */ /* 0x000fe20000010000 */
[----:B------:R-:W-:-:S02]  /*22ef0*/  ISETP.NE.U32.AND P0, PT, RZ, UR6, PT ;  /* 0x00000006ff007c0c */ /* 0x000fc4000bf05070 */
[----:B------:R-:W-:Y:S02]  /*22f00*/  LOP3.LUT P1, RZ, R0, 0x3ff, RZ, 0xc0, !PT ;  /* 0x000003ff00ff7812 */ /* 0x000fe4000782c0ff */
[----:B------:R-:W-:-:S04]  /*22f10*/  ISETP.NE.AND.EX P0, PT, RZ, UR7, PT, P0 ;  /* 0x00000007ff007c0c */ /* 0x000fc8000bf05300 */
[----:B------:R-:W-:Y:S02]  /*22f20*/  SEL R27, R19, RZ, !P0 ;  /* 0x000000ff131b7207 */ /* 0x000fe40004000000 */
[----:B-----5:R-:W-:Y:S01]  /*22f30*/  SHF.R.S32.HI R2, RZ, 0x1f, R3 ;  /* 0x0000001fff027819 */ /* 0x020fe20000011403 */
[----:B------:R-:W-:-:S04]  /*22f40*/  IMAD.WIDE.U32 R4, R3, UR4, RZ ;  /* 0x0000000403047c25 */ /* 0x000fc8000f8e00ff */
[----:B------:R-:W-:Y:S01]  /*22f50*/  IMAD R2, R2, UR4, RZ ;  /* 0x0000000402027c24 */ /* 0x000fe2000f8e02ff */
[----:B------:R1:W-:Y:S03]  /*22f60*/  STL.64 [R1+0x20], R4 ;  /* 0x0000200401007387 */ /* 0x0003e60000100a00 */
[----:B------:R-:W-:Y:S01]  /*22f70*/  IMAD R0, R3, UR5, R2 ;  /* 0x0000000503007c24 */ /* 0x000fe2000f8e0202 */
[----:B------:R-:W-:-:S03]  /*22f80*/  SHF.R.S32.HI R2, RZ, 0x1f, R19 ;  /* 0x0000001fff027819 */ /* 0x000fc60000011413 */
[----:B------:R-:W-:Y:S01]  /*22f90*/  IMAD.IADD R3, R5, 0x1, R0 ;  /* 0x0000000105037824 */ /* 0x000fe200078e0200 */
[----:B------:R-:W-:-:S04]  /*22fa0*/  SEL R0, R2, RZ, !P0 ;  /* 0x000000ff02007207 */ /* 0x000fc80004000000 */
[----:B------:R1:W-:Y:S04]  /*22fb0*/  STL [R1+0x1c], R3 ;  /* 0x00001c0301007387 */ /* 0x0003e80000100800 */
[----:B------:R1:W-:Y:S01]  /*22fc0*/  STL [R1+0x2c], R0 ;  /* 0x00002c0001007387 */ /* 0x0003e20000100800 */
[----:B------:R-:W-:Y:S05]  /*22fd0*/  @!P1 BRA `(.L_x_2049) ;  /* 0x0000000000409947 */ /* 0x000fea0003800000 */
[----:B------:R-:W-:Y:S01]  /*22fe0*/  MOV R2, 0x0 ;  /* 0x0000000000027802 */ /* 0x000fe20000000f00 */
[----:B------:R-:W-:Y:S01]  /*22ff0*/  ULDC.64 UR4, c[0x4][0x1b0] ;  /* 0x01006c0000047ab9 */ /* 0x000fe20000000a00 */
[----:B------:R-:W-:Y:S01]  /*23000*/  ULDC.64 UR6, c[0x4][0x1b8] ;  /* 0x01006e0000067ab9 */ /* 0x000fe20000000a00 */
[----:B------:R-:W-:Y:S01]  /*23010*/  ULDC.64 UR8, c[0x4][0x120] ;  /* 0x0100480000087ab9 */ /* 0x000fe20000000a00 */
[----:B-1----:R-:W-:Y:S01]  /*23020*/  IMAD.U32 R4, RZ, RZ, UR4 ;  /* 0x00000004ff047e24 */ /* 0x002fe2000f8e00ff */
[----:B------:R-:W-:Y:S01]  /*23030*/  MOV R10, UR8 ;  /* 0x00000008000a7c02 */ /* 0x000fe20008000f00 */
[----:B------:R-:W1:Y:S01]  /*23040*/  LDC.64 R2, c[0x4][R2] ;  /* 0x0100000002027b82 */ /* 0x000e620000000a00 */
[----:B------:R-:W-:Y:S02]  /*23050*/  IMAD.U32 R5, RZ, RZ, UR5 ;  /* 0x00000005ff057e24 */ /* 0x000fe4000f8e00ff */
[----:B0---4-:R-:W-:Y:S02]  /*23060*/  IMAD.U32 R6, RZ, RZ, UR6 ;  /* 0x00000006ff067e24 */ /* 0x011fe4000f8e00ff */
[----:B------:R-:W-:-:S02]  /*23070*/  IMAD.U32 R7, RZ, RZ, UR7 ;  /* 0x00000007ff077e24 */ /* 0x000fc4000f8e00ff */
[----:B------:R-:W-:Y:S02]  /*23080*/  IMAD.U32 R11, RZ, RZ, UR9 ;  /* 0x00000009ff0b7e24 */ /* 0x000fe4000f8e00ff */
[----:B------:R-:W-:Y:S02]  /*23090*/  IMAD.MOV.U32 R8, RZ, RZ, 0x70 ;  /* 0x00000070ff087424 */ /* 0x000fe400078e00ff */
[----:B------:R-:W-:Y:S02]  /*230a0*/  IMAD.MOV.U32 R12, RZ, RZ, 0x1 ;  /* 0x00000001ff0c7424 */ /* 0x000fe400078e00ff */
[----:B------:R-:W-:-:S07]  /*230b0*/  IMAD.MOV.U32 R13, RZ, RZ, RZ ;  /* 0x000000ffff0d7224 */ /* 0x000fce00078e00ff */
[----:B------:R-:W-:-:S07]  /*230c0*/  LEPC R20, `(.L_x_2049) ;  /* 0x000000001014794e */ /* 0x000fce0000000000 */
[----:B-1----:R-:W-:Y:S05]  /*230d0*/  CALL.ABS.NOINC R2 ;  /* 0x0000000002007343 */ /* 0x002fea0003c00000 */
.L_x_2049:
[----:B------:R-:W-:Y:S05]  /*230e0*/  BSYNC B6 ;  /* 0x0000000000067941 */ /* 0x000fea0003800000 */
.L_x_2048:
[----:B------:R-:W2:Y:S01]  /*230f0*/  LDL.LU R21, [R1+0x2c] ;  /* 0x00002c0001157983 */ /* 0x000ea20000300800 */
[----:B------:R-:W3:Y:S01]  /*23100*/  LDC R7, c[0x0][0x448] ;  /* 0x00011200ff077b82 */ /* 0x000ee20000000800 */
[----:B------:R-:W-:Y:S02]  /*23110*/  ULDC.64 UR4, c[0x0][0x2d8] ;  /* 0x0000b60000047ab9 */ /* 0x000fe40000000a00 */
[----:B------:R-:W2:Y:S04]  /*23120*/  LDL.LU R20, [R1+0x1c] ;  /* 0x00001c0001147983 */ /* 0x000ea80000300800 */
[----:B-1----:R-:W2:Y:S01]  /*23130*/  LDL.LU.64 R2, [R1+0x20] ;  /* 0x0000200001027983 */ /* 0x002ea20000300a00 */
[----:B------:R-:W-:-:S03]  /*23140*/  IMAD R0, R33, UR4, RZ ;  /* 0x0000000421007c24 */ /* 0x000fc6000f8e02ff */
[----:B------:R1:W5:Y:S01]  /*23150*/  LDL R10, [R1+0x18] ;  /* 0x00001800010a7983 */ /* 0x0003620000100800 */
[----:B------:R-:W-:-:S03]  /*23160*/  IMAD R0, R18, UR5, R0 ;  /* 0x0000000512007c24 */ /* 0x000fc6000f8e0200 */
[----:B------:R1:W5:Y:S01]  /*23170*/  LDL R8, [R1+0x14] ;  /* 0x0000140001087983 */ /* 0x0003620000100800 */
[----:B---3--:R-:W-:-:S13]  /*23180*/  ISETP.NE.AND P0, PT, R7, 0x1, PT ;  /* 0x000000010700780c */ /* 0x008fda0003f05270 */
[----:B0---4-:R-:W0:Y:S01]  /*23190*/  @P0 LDC R6, c[0x0][0x44c] ;  /* 0x00011300ff060b82 */ /* 0x011e220000000800 */
[----:B------:R-:W-:Y:S01]  /*231a0*/  LOP3.LUT R9, R34, 0x80, RZ, 0xfc, !PT ;  /* 0x0000008022097812 */ /* 0x000fe200078efcff */
[----:B--2---:R-:W-:Y:S02]  /*231b0*/  IMAD.MOV.U32 R3, RZ, RZ, R20 ;  /* 0x000000ffff037224 */ /* 0x004fe400078e0014 */
[----:B------:R-:W2:Y:S01]  /*231c0*/  S2R R20, SR_TID.X ;  /* 0x0000000000147919 */ /* 0x000ea20000002100 */
[----:B------:R-:W-:Y:S01]  /*231d0*/  IMAD.WIDE.U32 R2, R18, UR4, R2 ;  /* 0x0000000412027c25 */ /* 0x000fe2000f8e0002 */
[----:B------:R-:W-:-:S03]  /*231e0*/  ULDC.64 UR4, c[0x0][0x2e0] ;  /* 0x0000b80000047ab9 */ /* 0x000fc60000000a00 */
[----:B------:R-:W-:Y:S02]  /*231f0*/  IMAD.IADD R3, R3, 0x1, R0 ;  /* 0x0000000103037824 */ /* 0x000fe400078e0200 */
[----:B------:R-:W-:Y:S02]  /*23200*/  IMAD R0, R21, UR4, RZ ;  /* 0x0000000415007c24 */ /* 0x000fe4000f8e02ff */
[----:B------:R-:W-:-:S04]  /*23210*/  IMAD.WIDE.U32 R2, R27, UR4, R2 ;  /* 0x000000041b027c25 */ /* 0x000fc8000f8e0002 */
[----:B------:R-:W-:Y:S01]  /*23220*/  IMAD R0, R27, UR5, R0 ;  /* 0x000000051b007c24 */ /* 0x000fe2000f8e0200 */
[----:B------:R-:W-:-:S03]  /*23230*/  ULDC.64 UR4, c[0x0][0x2d0] ;  /* 0x0000b40000047ab9 */ /* 0x000fc60000000a00 */
[----:B------:R-:W-:Y:S02]  /*23240*/  IMAD.IADD R3, R3, 0x1, R0 ;  /* 0x0000000103037824 */ /* 0x000fe400078e0200 */
[----:B------:R-:W3:Y:S01]  /*23250*/  @P0 LDC R0, c[0x0][0x450] ;  /* 0x00011400ff000b82 */ /* 0x000ee20000000800 */
[C---:B--2---:R-:W-:Y:S01]  /*23260*/  LOP3.LUT R21, R20.reuse, 0x7f, RZ, 0xc0, !PT ;  /* 0x0000007f14157812 */ /* 0x044fe200078ec0ff */
[----:B------:R-:W-:-:S03]  /*23270*/  IMAD.SHL.U32 R20, R20, 0x10, RZ ;  /* 0x0000001014147824 */ /* 0x000fc600078e00ff */
[----:B------:R-:W-:-:S04]  /*23280*/  SHF.R.U32.HI R21, RZ, 0x3, R21 ;  /* 0x00000003ff157819 */ /* 0x000fc80000011615 */
[----:B------:R-:W-:-:S05]  /*23290*/  LOP3.LUT R20, R21, 0x70, R20, 0xf8, !PT ;  /* 0x0000007015147812 */ /* 0x000fca00078ef814 */
[----:B------:R-:W-:-:S04]  /*232a0*/  IMAD.IADD R5, R20, 0x1, R26 ;  /* 0x0000000114057824 */ /* 0x000fc800078e021a */
[----:B0-----:R-:W-:Y:S01]  /*232b0*/  @P0 IMAD.HI.U32 R6, R5, R6, RZ ;  /* 0x0000000605060227 */ /* 0x001fe200078e00ff */
[----:B------:R-:W-:-:S04]  /*232c0*/  MOV R4, R5 ;  /* 0x0000000500047202 */ /* 0x000fc80000000f00 */
[----:B---3--:R-:W-:Y:S01]  /*232d0*/  @P0 SHF.R.U32.HI R4, RZ, R0, R6 ;  /* 0x00000000ff040219 */ /* 0x008fe20000011606 */
[----:B------:R-:W0:Y:S04]  /*232e0*/  S2R R20, SR_TID.X ;  /* 0x0000000000147919 */ /* 0x000e280000002100 */
[----:B------:R-:W-:-:S04]  /*232f0*/  IMAD.MOV R0, RZ, RZ, -R4 ;  /* 0x000000ffff007224 */ /* 0x000fc800078e0a04 */
        /* <DEDUP_REMOVED lines=9> */
[----:B------:R-:W-:-:S04]  /*23390*/  IMAD.WIDE.U32 R2, R0, UR4, R2 ;  /* 0x0000000400027c25 */ /* 0x000fc8000f8e0002 */
[----:B------:R-:W-:Y:S01]  /*233a0*/  IMAD R4, R0, UR5, R4 ;  /* 0x0000000500047c24 */ /* 0x000fe2000f8e0204 */
[----:B------:R-:W-:Y:S02]  /*233b0*/  ULDC.64 UR4, c[0x0][0x280] ;  /* 0x0000a00000047ab9 */ /* 0x000fe40000000a00 */
        /* <DEDUP_REMOVED lines=48> */
[----:B0-----:R-:W-:-:S04]  /*236c0*/  @!P2 IADD3 R3, P3, R34, R3, RZ ;  /* 0x000000032203a210 */ /* 0x001fc80007f7e0ff */
[----:B-1----:R-:W-:-:S04]  /*236d0*/  @!P2 IADD3.X R2, RZ, R2, RZ, P3, !PT ;  /* 0x00000002ff02a210 */ /* 0x002fc80001ffe4ff */
        /* <DEDUP_REMOVED lines=40> */
.L_x_2323:
[----:B------:R-:W-:Y:S01]  /*23960*/  VIADD R26, R26, 0x70 ;  /* 0x000000701a1a7836 */ /* 0x000fe20000000000 */
[----:B------:R-:W-:Y:S04]  /*23970*/  BSSY B0, `(.L_x_2051) ;  /* 0x000000a000007945 */ /* 0x000fe80003800000 */
        /* <DEDUP_REMOVED lines=9> */
.L_x_2052:
[----:B------:R-:W-:Y:S05]  /*23a10*/  BSYNC B0 ;  /* 0x0000000000007941 */ /* 0x000fea0003800000 */
.L_x_2051:
[----:B------:R-:W-:Y:S01]  /*23a20*/  NOP ;  /* 0x0000000000007918 */ /* 0x000fe20000000000 */
[----:B------:R-:W-:-:S13]  /*23a30*/  PLOP3.LUT P0, PT, PT, PT, PT, 0x80, 0x0 ;  /* 0x000000000000781c */ /* 0x000fda0003f0f070 */
.L_x_2053:
        /* <DEDUP_REMOVED lines=10> */
[----:B------:R-:W-:-:S04]  /*23ae0*/  LOP3.LUT R0, R0, 0xfffffffe, RZ, 0xc0, !PT ;  /* 0xfffffffe00007812 */ /* 0x000fc800078ec0ff */
[----:B------:R-:W-:-:S04]  /*23af0*/  IADD3 R0, R2, -R0, RZ ;  /* 0x8000000002007210 */ /* 0x000fc80007ffe0ff */
[----:B------:R-:W-:Y:S01]  /*23b00*/  SHF.L.U32 R0, R0, 0x1f, RZ ;  /* 0x0000001f00007819 */ /* 0x000fe200000006ff */
[----:B------:R-:W-:Y:S01]  /*23b10*/  NOP ;  /* 0x0000000000007918 */ /* 0x000fe20000000000 */
[----:B0-----:R-:W2:Y:S01]  /*23b20*/  LDL.LU R2, [R1+0x28] ;  /* 0x0000280001027983 */ /* 0x001ea20000300800 */
[----:B------:R0:W-:Y:S01]  /*23b30*/  SYNCS.ARRIVE.TRANS64.A1T0 RZ, [R23+URZ+0x28400], RZ ;  /* 0x028400ff17ff79a7 */ /* 0x0001e2000810003f */
[----:B------:R-:W-:Y:S01]  /*23b40*/  BSSY B0, `(.L_x_2054) ;  /* 0x0000005000007945 */ /* 0x000fe20003800000 */
[----:B------:R-:W1:Y:S01]  /*23b50*/  SYNCS.PHASECHK.TRANS64.TRYWAIT P1, [R23+URZ+0x28420], R0 ;  /* 0x02842000170075a7 */ /* 0x000e62000802017f */
[----:B--2---:R-:W-:-:S05]  /*23b60*/  VIADD R26, R2, 0xfffffffe ;  /* 0xfffffffe021a7836 */ /* 0x004fca0000000000 */
[----:B------:R-:W-:Y:S01]  /*23b70*/  ISETP.GE.AND P0, PT, R26, R36, PT ;  /* 0x000000241a00720c */ /* 0x000fe20003f06270 */
[----:B01----:R-:W-:-:S12]  /*23b80*/  @!P1 BRA `(.L_x_2055) ;  /* 0x0000008400d09947 */ /* 0x003fd80003800000 */
.L_x_2324:
[----:B------:R-:W-:Y:S05]  /*23b90*/  BSYNC B0 ;  /* 0x0000000000007941 */ /* 0x000fea0003800000 */
.L_x_2054:
[----:B------:R-:W-:Y:S05]  /*23ba0*/  @!P0 BRA `(.L_x_2056) ;  /* 0x0000001000bc8947 */ /* 0x000fea0003800000 */
[----:B------:R-:W-:Y:S02]  /*23bb0*/  IMAD.MOV.U32 R5, RZ, RZ, R25 ;  /* 0x000000ffff057224 */ /* 0x000fe400078e0019 */
[----:B------:R-:W-:-:S07]  /*23bc0*/  IMAD.MOV.U32 R7, RZ, RZ, R30 ;  /* 0x000000ffff077224 */ /* 0x000fce00078e001e */
.L_x_2076:
[----:B0-----:R-:W0:Y:S01]  /*23bd0*/  S2R R0, SR_TID.X ;  /* 0x0000000000007919 */ /* 0x001e220000002100 */
[----:B-1----:R-:W1:Y:S01]  /*23be0*/  LDC R6, c[0x0][0x430] ;  /* 0x00010c00ff067b82 */ /* 0x002e620000000800 */
[----:B------:R-:W-:Y:S01]  /*23bf0*/  IMAD R3, R26, 0x40, R35 ;  /* 0x000000401a037824 */ /* 0x000fe200078e0223 */
[----:B------:R-:W-:Y:S01]  /*23c00*/  LOP3.LUT P2, RZ, R22, 0x8, RZ, 0xc0, !PT ;  /* 0x0000000816ff7812 */ /* 0x000fe2000784c0ff */
[----:B------:R-:W2:Y:S01]  /*23c10*/  S2R R2, SR_TID.X ;  /* 0x0000000000027919 */ /* 0x000ea20000002100 */
[----:B-1----:R-:W-:Y:S02]  /*23c20*/  ISETP.NE.AND P0, PT, R6, 0x1, PT ;  /* 0x000000010600780c */ /* 0x002fe40003f05270 */
[----:B0-----:R-:W-:Y:S01]  /*23c30*/  LOP3.LUT R0, R0, 0x7f, RZ, 0xc0, !PT ;  /* 0x0000007f00007812 */ /* 0x001fe200078ec0ff */
[----:B--2---:R-:W-:-:S03]  /*23c40*/  IMAD.SHL.U32 R8, R2, 0x10, RZ ;  /* 0x0000001002087824 */ /* 0x004fc600078e00ff */
[----:B------:R-:W-:-:S07]  /*23c50*/  SHF.R.U32.HI R0, RZ, 0x3, R0 ;  /* 0x00000003ff007819 */ /* 0x000fce0000011600 */
[----:B------:R-:W0:Y:S01]  /*23c60*/  @P0 LDC R4, c[0x0][0x434] ;  /* 0x00010d00ff040b82 */ /* 0x000e220000000800 */
[----:B------:R-:W-:-:S04]  /*23c70*/  LOP3.LUT R8, R0, 0x70, R8, 0xf8, !PT ;  /* 0x0000007000087812 */ /* 0x000fc800078ef808 */
[----:B------:R-:W-:-:S03]  /*23c80*/  ISETP.GT.U32.AND P1, PT, R8, 0x3f, PT ;  /* 0x0000003f0800780c */ /* 0x000fc60003f24070 */
[----:B------:R-:W1:Y:S01]  /*23c90*/  @P0 LDC R0, c[0x0][0x438] ;  /* 0x00010e00ff000b82 */ /* 0x000e620000000800 */
[----:B------:R-:W-:-:S04]  /*23ca0*/  IMAD.IADD R3, R8, 0x1, R3 ;  /* 0x0000000108037824 */ /* 0x000fc800078e0203 */
[----:B------:R-:W-:-:S05]  /*23cb0*/  IMAD.MOV.U32 R2, RZ, RZ, R3 ;  /* 0x000000ffff027224 */ /* 0x000fca00078e0003 */
[----:B------:R-:W2:Y:S01]  /*23cc0*/  @!P1 LDC.64 R8, c[0x0][0x428] ;  /* 0x00010a00ff089b82 */ /* 0x000ea20000000a00 */
[----:B0-----:R-:W-:-:S07]  /*23cd0*/  @P0 IMAD.HI.U32 R4, R3, R4, RZ ;  /* 0x0000000403040227 */ /* 0x001fce00078e00ff */
[----:B------:R-:W0:Y:S01]  /*23ce0*/  @!P1 LDC.64 R10, c[0x0][0x418] ;  /* 0x00010600ff0a9b82 */ /* 0x000e220000000a00 */
[----:B-1----:R-:W-:-:S05]  /*23cf0*/  @P0 SHF.R.U32.HI R2, RZ, R0, R4 ;  /* 0x00000000ff020219 */ /* 0x002fca0000011604 */
[----:B------:R-:W-:-:S04]  /*23d00*/  IMAD.MOV R0, RZ, RZ, -R2 ;  /* 0x000000ffff007224 */ /* 0x000fc800078e0a02 */
[----:B------:R-:W-:Y:S01]  /*23d10*/  IMAD R6, R6, R0, R3 ;  /* 0x0000000006067224 */ /* 0x000fe200078e0203 */
[--C-:B------:R-:W-:Y:S01]  /*23d20*/  @!P1 SHF.R.S32.HI R3, RZ, 0x1f, R2.reuse ;  /* 0x0000001fff039819 */ /* 0x100fe20000011402 */
[-C--:B--2---:R-:W-:Y:S02]  /*23d30*/  @!P1 IMAD R0, R37, R8.reuse, RZ ;  /* 0x0000000825009224 */ /* 0x084fe400078e02ff */
[----:B------:R-:W-:Y:S01]  /*23d40*/  @!P1 IMAD.WIDE.U32 R2, R32, R8, R2 ;  /* 0x0000000820029225 */ /* 0x000fe200078e0002 */
[----:B------:R-:W-:-:S03]  /*23d50*/  MOV R8, RZ ;  /* 0x000000ff00087202 */ /* 0x000fc60000000f00 */
[----:B------:R-:W-:Y:S01]  /*23d60*/  @!P1 IMAD R0, R32, R9, R0 ;  /* 0x0000000920009224 */ /* 0x000fe200078e0200 */
[----:B0-----:R-:W-:Y:S01]  /*23d70*/  @!P1 LEA R10, P0, R2, R10, 0x2 ;  /* 0x0000000a020a9211 */ /* 0x001fe200078010ff */
[----:B------:R-:W-:Y:S02]  /*23d80*/  VIADD R25, R5, 0x1 ;  /* 0x0000000105197836 */ /* 0x000fe40000000000 */
[----:B------:R-:W-:-:S05]  /*23d90*/  @!P1 IMAD.IADD R0, R0, 0x1, R3 ;  /* 0x0000000100009824 */ /* 0x000fca00078e0203 */
[----:B------:R-:W-:Y:S02]  /*23da0*/  @!P1 LEA.HI.X R11, R2, R11, R0, 0x2, P0 ;  /* 0x0000000b020b9211 */ /* 0x000fe400000f1400 */
[C---:B------:R-:W-:Y:S01]  /*23db0*/  ISETP.NE.AND P0, PT, R25.reuse, 0x2, PT ;  /* 0x000000021900780c */ /* 0x040fe20003f05270 */
[----:B------:R-:W-:Y:S05]  /*23dc0*/  YIELD ;  /* 0x0000000000007946 */ /* 0x000fea0003800000 */
[----:B------:R-:W-:Y:S01]  /*23dd0*/  SEL R30, RZ, 0x1, P0 ;  /* 0x00000001ff1e7807 */ /* 0x000fe20000000000 */
[----:B------:R0:W5:Y:S01]  /*23de0*/  @!P1 LDG.E R8, desc[UR36][R10.64] ;  /* 0x000000240a089981 */ /* 0x000162000c1e1900 */
[C---:B------:R-:W-:Y:S01]  /*23df0*/  ISETP.GT.AND P1, PT, R26.reuse, R36, PT ;  /* 0x000000241a00720c */ /* 0x040fe20003f24270 */
[----:B------:R-:W-:Y:S01]  /*23e00*/  VIADD R26, R26, 0xffffffff ;  /* 0xffffffff1a1a7836 */ /* 0x000fe20000000000 */
[----:B------:R-:W-:-:S02]  /*23e10*/  SEL R25, R25, RZ, P0 ;  /* 0x000000ff19197207 */ /* 0x000fc40000000000 */
[----:B------:R-:W-:Y:S01]  /*23e20*/  LOP3.LUT R30, R7, R30, RZ, 0x3c, !PT ;  /* 0x0000001e071e7212 */ /* 0x000fe200078e3cff */
[----:B------:R-:W-:Y:S08]  /*23e30*/  @!P2 BRA `(.L_x_2057) ;  /* 0x000000000004a947 */ /* 0x000ff00003800000 */
[----:B------:R-:W-:Y:S01]  /*23e40*/  BPT.TRAP 0x1 ;  /* 0x000000040000795c */ /* 0x000fe20000300000 */
.L_x_2057:
[----:B------:R-:W-:Y:S01]  /*23e50*/  IMAD R0, R25, 0x8, R23 ;  /* 0x0000000819007824 */ /* 0x000fe200078e0217 */
[----:B------:R-:W-:Y:S01]  /*23e60*/  SHF.L.U32 R20, R30, 0x1f, RZ ;  /* 0x0000001f1e147819 */ /* 0x000fe200000006ff */
[----:B------:R-:W-:Y:S01]  /*23e70*/  BSSY B0, `(.L_x_2058) ;  /* 0x0000004000007945 */ /* 0x000fe20003800000 */
[----:B------:R-:W-:Y:S02]  /*23e80*/  SHF.R.S32.HI R9, RZ, 0x1f, R6 ;  /* 0x0000001fff097819 */ /* 0x000fe40000011406 */
[----:B------:R-:W1:Y:S02]  /*23e90*/  SYNCS.PHASECHK.TRANS64.TRYWAIT P0, [R0+URZ+0x28480], R20 ;  /* 0x02848014000075a7 */ /* 0x000e64000800017f */
[----:B-1----:R-:W-:Y:S05]  /*23ea0*/  @!P0 BRA `(.L_x_2059) ;  /* 0x00000084001c8947 */ /* 0x002fea0003800000 */
.L_x_2325:
[----:B------:R-:W-:Y:S05]  /*23eb0*/  BSYNC B0 ;  /* 0x0000000000007941 */ /* 0x000fea0003800000 */
.L_x_2058:
[----:B------:R-:W2:Y:S01]  /*23ec0*/  LDL R13, [R1+0x8] ;  /* 0x00000800010d7983 */ /* 0x000ea20000100800 */
[----:B------:R-:W-:Y:S01]  /*23ed0*/  ULDC.64 UR4, c[0x0][0x328] ;  /* 0x0000ca0000047ab9 */ /* 0x000fe20000000a00 */
[----:B0----5:R-:W-:Y:S01]  /*23ee0*/  SHF.R.S32.HI R10, RZ, 0x1f, R8 ;  /* 0x0000001fff0a7819 */ /* 0x021fe20000011408 */
[----:B------:R-:W-:Y:S01]  /*23ef0*/  IMAD R4, R9, UR4, RZ ;  /* 0x0000000409047c24 */ /* 0x000fe2000f8e02ff */
[----:B------:R-:W0:Y:S01]  /*23f00*/  LDC R11, c[0x0][0x2f4] ;  /* 0x0000bd00ff0b7b82 */ /* 0x000e220000000800 */
        /* <DEDUP_REMOVED lines=13> */
[-C--:B0-----:R-:W-:Y:S01]  /*23fe0*/  ISETP.GE.AND P2, PT, R12, R11.reuse, PT ;  /* 0x0000000b0c00720c */ /* 0x081fe20003f46270 */
[----:B------:R-:W-:Y:S01]  /*23ff0*/  IMAD.WIDE.U32 R2, R18, UR4, R2 ;  /* 0x0000000412027c25 */ /* 0x000fe2000f8e0002 */
[----:B------:R-:W-:Y:S01]  /*24000*/  UMOV UR4, 0xffffffff ;  /* 0xffffffff00047882 */ /* 0x000fe20000000000 */
[----:B------:R-:W-:-:S02]  /*24010*/  ISETP.GE.AND P3, PT, R34, R11, PT ;  /* 0x0000000b2200720c */ /* 0x000fc40003f66270 */
[----:B------:R-:W-:-:S04]  /*24020*/  IADD3 R21, P0, R2, UR6, RZ ;  /* 0x0000000602157c10 */ /* 0x000fc8000ff1e0ff */
[----:B------:R-:W-:Y:S01]  /*24030*/  IADD3.X R27, R27, UR7, R3, P0, !PT ;  /* 0x000000071b1b7c10 */ /* 0x000fe200087fe403 */
[----:B--2---:R-:W-:Y:S01]  /*24040*/  IMAD R4, R25, 0x4000, R13 ;  /* 0x0000400019047824 */ /* 0x004fe200078e020d */
[----:B------:R-:W-:Y:S07]  /*24050*/  BRA.DIV UR4, `(.L_x_2060) ;  /* 0x0000008204c47947 */ /* 0x000fee000b800000 */
        /* <DEDUP_REMOVED lines=17> */
[----:B0-----:R-:W-:-:S04]  /*24170*/  IADD3 R2, P0, R34, R2, RZ ;  /* 0x0000000222027210 */ /* 0x001fc80007f1e0ff */
[----:B--2---:R-:W-:-:S05]  /*24180*/  IADD3.X R3, RZ, R3, RZ, P0, !PT ;  /* 0x00000003ff037210 */ /* 0x004fca00007fe4ff */
[----:B------:R-:W-:Y:S04]  /*24190*/  LDGSTS.E.BYPASS.LTC128B.128 [R4+0x11000], desc[UR36][R2.64], !P3 ;  /* 0x1100000002047fae */ /* 0x000fe8000d901d64 */
[----:B------:R0:W-:Y:S04]  /*241a0*/  LDGSTS.E.BYPASS.LTC128B.128 [R4+0x13000], desc[UR36][R2.64+0x80], !P2 ;  /* 0x1300008002047fae */ /* 0x0001e8000d101d64 */
[----:B0--3--:R0:W2:Y:S02]  /*241b0*/  SHFL.IDX PT, R2, R21, 0x3, 0x181f ;  /* 0x00781f0015027f89 */ /* 0x0090a400000e0000 */
.L_x_2335:
        /* <DEDUP_REMOVED lines=9> */
.L_x_2061:
        /* <DEDUP_REMOVED lines=10> */
.L_x_2062:
[----:B------:R3:W-:Y:S01]  /*242f0*/  SYNCS.ARRIVE.TRANS64.A1T0 RZ, [R0+URZ+0x28470], RZ ;  /* 0x028470ff00ff79a7 */ /* 0x0007e2000810003f */
[----:B------:R-:W-:Y:S05]  /*24300*/  @!P3 BRA `(.L_x_2063) ;  /* 0x000000000004b947 */ /* 0x000fea0003800000 */
[----:B------:R-:W-:Y:S01]  /*24310*/  BPT.TRAP 0x1 ;  /* 0x000000040000795c */ /* 0x000fe20000300000 */
.L_x_2063:
[----:B------:R-:W4:Y:S01]  /*24320*/  SYNCS.PHASECHK.TRANS64.TRYWAIT P0, [R0+URZ+0x28440], R20 ;  /* 0x02844014000075a7 */ /* 0x000f22000800017f */
[----:B------:R-:W-:Y:S04]  /*24330*/  BSSY B0, `(.L_x_2064) ;  /* 0x0000002000007945 */ /* 0x000fe80003800000 */
[----:B----4-:R-:W-:Y:S05]  /*24340*/  @!P0 BRA `(.L_x_2065) ;  /* 0x0000008400308947 */ /* 0x010fea0003800000 */
.L_x_2336:
[----:B------:R-:W-:Y:S05]  /*24350*/  BSYNC B0 ;  /* 0x0000000000007941 */ /* 0x000fea0003800000 */
.L_x_2064:
[----:B------:R-:W-:Y:S01]  /*24360*/  ULDC.64 UR4, c[0x0][0x300] ;  /* 0x0000c00000047ab9 */ /* 0x000fe20000000a00 */
[----:B------:R-:W5:Y:S01]  /*24370*/  LDC R11, c[0x0][0x2f4] ;  /* 0x0000bd00ff0b7b82 */ /* 0x000f620000000800 */
[----:B------:R-:W-:Y:S01]  /*24380*/  IMAD R9, R9, UR4, RZ ;  /* 0x0000000409097c24 */ /* 0x000fe2000f8e02ff */
[----:B------:R-:W-:Y:S01]  /*24390*/  ULDC.64 UR6, c[0x0][0x2e8] ;  /* 0x0000ba0000067ab9 */ /* 0x000fe20000000a00 */
[----:B--2---:R-:W-:Y:S01]  /*243a0*/  IMAD.WIDE.U32 R2, R6, UR4, RZ ;  /* 0x0000000406027c25 */ /* 0x004fe2000f8e00ff */
        /* <DEDUP_REMOVED lines=18> */
[----:B------:R-:W2:Y:S04]  /*244d0*/  SHFL.IDX PT, R2, R6, RZ, 0x181f ;  /* 0x00181fff06027589 */ /* 0x000ea800000e0000 */
[----:B------:R-:W5:Y:S01]  /*244e0*/  SHFL.IDX PT, R3, R8, RZ, 0x181f ;  /* 0x00181fff08037589 */ /* 0x000f6200000e0000 */
[----:B--2---:R-:W-:-:S05]  /*244f0*/  IADD3 R2, P0, R34, R2, RZ ;  /* 0x0000000222027210 */ /* 0x004fca0007f1e0ff */
[----:B-----5:R-:W-:-:S05]  /*24500*/  IMAD.X R3, RZ, RZ, R3, P0 ;  /* 0x000000ffff037224 */ /* 0x020fca00000e0603 */
[----:B------:R-:W-:Y:S01]  /*24510*/  @!PT LDS RZ, [RZ] ;  /* 0x00000000fffff984 */ /* 0x000fe20000000800 */
[----:B------:R-:W-:Y:S04]  /*24520*/  LDGSTS.E.BYPASS.LTC128B.128 [R4+0x20000], desc[UR36][R2.64], !P3 ;  /* 0x2000000002047fae */ /* 0x000fe8000d901d64 */
[----:B------:R2:W-:Y:S04]  /*24530*/  LDGSTS.E.BYPASS.LTC128B.128 [R4+0x22000], desc[UR36][R2.64+0x80], !P2 ;  /* 0x2200008002047fae */ /* 0x0005e8000d101d64 */
[----:B--2---:R-:W2:Y:S04]  /*24540*/  SHFL.IDX PT, R2, R6, 0x1, 0x181f ;  /* 0x00381f0006027f89 */ /* 0x004ea800000e0000 */
[----:B------:R-:W5:Y:S01]  /*24550*/  SHFL.IDX PT, R3, R8, 0x1, 0x181f ;  /* 0x00381f0008037f89 */ /* 0x000f6200000e0000 */
[----:B--2---:R-:W-:-:S05]  /*24560*/  IADD3 R2, P0, R34, R2, RZ ;  /* 0x0000000222027210 */ /* 0x004fca0007f1e0ff */
[----:B-----5:R-:W-:-:S05]  /*24570*/  IMAD.X R3, RZ, RZ, R3, P0 ;  /* 0x000000ffff037224 */ /* 0x020fca00000e0603 */
[----:B------:R-:W-:Y:S04]  /*24580*/  LDGSTS.E.BYPASS.LTC128B.128 [R4+0x20800], desc[UR36][R2.64], !P3 ;  /* 0x2080000002047fae */ /* 0x000fe8000d901d64 */
[----:B------:R2:W-:Y:S04]  /*24590*/  LDGSTS.E.BYPASS.LTC128B.128 [R4+0x22800], desc[UR36][R2.64+0x80], !P2 ;  /* 0x2280008002047fae */ /* 0x0005e8000d101d64 */
[----:B--2---:R-:W2:Y:S04]  /*245a0*/  SHFL.IDX PT, R2, R6, 0x2, 0x181f ;  /* 0x00581f0006027f89 */ /* 0x004ea800000e0000 */
[----:B------:R-:W5:Y:S04]  /*245b0*/  SHFL.IDX PT, R3, R8, 0x2, 0x181f ;  /* 0x00581f0008037f89 */ /* 0x000f6800000e0000 */
[----:B------:R-:W0:Y:S01]  /*245c0*/  SHFL.IDX PT, R8, R8, 0x3, 0x181f ;  /* 0x00781f0008087f89 */ /* 0x000e2200000e0000 */
[----:B--2---:R-:W-:-:S05]  /*245d0*/  IADD3 R2, P0, R34, R2, RZ ;  /* 0x0000000222027210 */ /* 0x004fca0007f1e0ff */
[----:B-----5:R-:W-:-:S05]  /*245e0*/  IMAD.X R3, RZ, RZ, R3, P0 ;  /* 0x000000ffff037224 */ /* 0x020fca00000e0603 */
[----:B------:R-:W-:Y:S04]  /*245f0*/  LDGSTS.E.BYPASS.LTC128B.128 [R4+0x21000], desc[UR36][R2.64], !P3 ;  /* 0x2100000002047fae */ /* 0x000fe8000d901d64 */
[----:B------:R2:W-:Y:S04]  /*24600*/  LDGSTS.E.BYPASS.LTC128B.128 [R4+0x23000], desc[UR36][R2.64+0x80], !P2 ;  /* 0x2300008002047fae */ /* 0x0005e8000d101d64 */
[----:B--2---:R2:W0:Y:S02]  /*24610*/  SHFL.IDX PT, R2, R6, 0x3, 0x181f ;  /* 0x00781f0006027f89 */ /* 0x00442400000e0000 */
.L_x_2346:
        /* <DEDUP_REMOVED lines=9> */
.L_x_2067:
        /* <DEDUP_REMOVED lines=10> */
.L_x_2068:
[----:B------:R1:W-:Y:S02]  /*24750*/  SYNCS.ARRIVE.TRANS64.A1T0 RZ, [R0+URZ+0x28430], RZ ;  /* 0x028430ff00ff79a7 */ /* 0x0003e4000810003f */
[----:B-1-34-:R-:W-:-:S05]  /*24760*/  IMAD.U32 R0, RZ, RZ, UR38 ;  /* 0x00000026ff007e24 */ /* 0x01afca000f8e00ff */
[----:B------:R-:W-:-:S13]  /*24770*/  ISETP.NE.AND P0, PT, R0, 0x3, PT ;  /* 0x000000030000780c */ /* 0x000fda0003f05270 */
[----:B------:R-:W-:Y:S05]  /*24780*/  @!P0 BRA `(.L_x_2069) ;  /* 0x0000000000048947 */ /* 0x000fea0003800000 */
[----:B------:R-:W-:Y:S01]  /*24790*/  BPT.TRAP 0x1 ;  /* 0x000000040000795c */ /* 0x000fe20000300000 */
.L_x_2069:
[----:B------:R-:W-:Y:S01]  /*247a0*/  LOP3.LUT R0, R7, 0x1, RZ, 0x3c, !PT ;  /* 0x0000000107007812 */ /* 0x000fe200078e3cff */
[----:B0-----:R-:W-:Y:S01]  /*247b0*/  IMAD R3, R5, 0x8, R23 ;  /* 0x0000000805037824 */ /* 0x001fe200078e0217 */
[----:B------:R-:W-:Y:S02]  /*247c0*/  BSSY B0, `(.L_x_2070) ;  /* 0x0000004000007945 */ /* 0x000fe40003800000 */
[----:B------:R-:W-:-:S04]  /*247d0*/  SHF.L.U32 R0, R0, 0x1f, RZ ;  /* 0x0000001f00007819 */ /* 0x000fc800000006ff */
[----:B------:R-:W0:Y:S02]  /*247e0*/  SYNCS.PHASECHK.TRANS64.TRYWAIT P2, [R3+URZ+0x28470], R0 ;  /* 0x02847000030075a7 */ /* 0x000e24000804017f */
[----:B0-----:R-:W-:Y:S05]  /*247f0*/  @!P2 BRA `(.L_x_2071) ;  /* 0x00000084003ca947 */ /* 0x001fea0003800000 */
.L_x_2347:
[----:B------:R-:W-:Y:S05]  /*24800*/  BSYNC B0 ;  /* 0x0000000000007941 */ /* 0x000fea0003800000 */
.L_x_2070:
[----:B------:R-:W-:-:S13]  /*24810*/  LOP3.LUT P2, RZ, R22, 0x8, RZ, 0xc0, !PT ;  /* 0x0000000816ff7812 */ /* 0x000fda000784c0ff */
[----:B------:R-:W-:Y:S05]  /*24820*/  @!P2 BRA `(.L_x_2072) ;  /* 0x000000000004a947 */ /* 0x000fea0003800000 */
[----:B------:R-:W-:Y:S01]  /*24830*/  BPT.TRAP 0x1 ;  /* 0x000000040000795c */ /* 0x000fe20000300000 */
.L_x_2072:
[----:B------:R-:W-:Y:S02]  /*24840*/  SHF.L.U32 R2, R7, 0x1f, RZ ;  /* 0x0000001f07027819 */ /* 0x000fe400000006ff */
[----:B0-----:R-:W-:Y:S02]  /*24850*/  SHF.L.U32 R0, R5, 0xe, RZ ;  /* 0x0000000e05007819 */ /* 0x001fe400000006ff */
[----:B------:R-:W0:Y:S02]  /*24860*/  SYNCS.PHASECHK.TRANS64.TRYWAIT P2, [R3+URZ+0x28460], R2 ;  /* 0x02846002030075a7 */ /* 0x000e24000804017f */
[----:B0-----:R-:W-:Y:S05]  /*24870*/  @!P2 BRA `(.L_x_2073) ;  /* 0x000000840030a947 */ /* 0x001fea0003800000 */
.L_x_2348:
[----:B------:R-:W3:Y:S01]  /*24880*/  LDL R12, [R1+0x4] ;  /* 0x00000400010c7983 */ /* 0x000ee20000100800 */
[C---:B0-----:R-:W-:Y:S01]  /*24890*/  LOP3.LUT R2, R0.reuse, R28, RZ, 0xfc, !PT ;  /* 0x0000001c00027212 */ /* 0x041fe200078efcff */
[----:B------:R-:W-:Y:S05]  /*248a0*/  WARPSYNC.ALL ;  /* 0x0000000000007948 */ /* 0x000fea0003800000 */
[----:B------:R-:W-:Y:S01]  /*248b0*/  IMAD.IADD R13, R23, 0x1, R2 ;  /* 0x00000001170d7824 */ /* 0x000fe200078e0202 */
[----:B------:R-:W0:Y:S01]  /*248c0*/  S2R R21, SR_TID.X ;  /* 0x0000000000157919 */ /* 0x000e220000002100 */
[----:B------:R-:W-:Y:S01]  /*248d0*/  VIADD R20, R0, 0x1000 ;  /* 0x0000100000147836 */ /* 0x000fe20000000000 */
[----:B------:R-:W-:-:S02]  /*248e0*/  LOP3.LUT P2, RZ, R22, 0x8, RZ, 0xc0, !PT ;  /* 0x0000000816ff7812 */ /* 0x000fc4000784c0ff */
[----:B--2---:R-:W1:Y:S01]  /*248f0*/  LDSM.16.MT88.4 R4, [R13+0x10000] ;  /* 0x010000000d04783b */ /* 0x004e620000004200 */
[----:B0-----:R-:W-:Y:S01]  /*24900*/  LOP3.LUT P3, RZ, R21, 0x4, RZ, 0xc0, !PT ;  /* 0x0000000415ff7812 */ /* 0x001fe2000786c0ff */
[----:B------:R-:W-:-:S05]  /*24910*/  IMAD.MOV.U32 R21, RZ, RZ, 0x20 ;  /* 0x00000020ff157424 */ /* 0x000fca00078e00ff */
[----:B------:R-:W-:Y:S02]  /*24920*/  SEL R21, R21, 0xffffffe0, !P3 ;  /* 0xffffffe015157807 */ /* 0x000fe40005800000 */
[C-C-:B-1----:R-:W-:Y:S02]  /*24930*/  PRMT R8, R4.reuse, 0x6420, R5.reuse ;  /* 0x0000642004087816 */ /* 0x142fe40000000005 */
[----:B------:R-:W-:Y:S02]  /*24940*/  PRMT R9, R4, 0x7531, R5 ;  /* 0x0000753104097816 */ /* 0x000fe40000000005 */
[C-C-:B------:R-:W-:Y:S02]  /*24950*/  PRMT R10, R6.reuse, 0x6420, R7.reuse ;  /* 0x00006420060a7816 */ /* 0x140fe40000000007 */
[----:B------:R-:W-:Y:S02]  /*24960*/  PRMT R11, R6, 0x7531, R7 ;  /* 0x00007531060b7816 */ /* 0x000fe40000000007 */
[----:B---3--:R-:W-:-:S02]  /*24970*/  IADD3 R2, R23, R12, R0 ;  /* 0x0000000c17027210 */ /* 0x008fc40007ffe000 */
[----:B------:R-:W-:-:S03]  /*24980*/  LOP3.LUT R12, R0, R24, RZ, 0xfc, !PT ;  /* 0x00000018000c7212 */ /* 0x000fc600078efcff */
[----:B------:R-:W0:Y:S02]  /*24990*/  LDSM.16.MT88.4 R4, [R2+0x10000] ;  /* 0x010000000204783b */ /* 0x000e240000004200 */
[----:B------:R-:W-:-:S05]  /*249a0*/  IMAD.IADD R12, R17, 0x1, R12 ;  /* 0x00000001110c7824 */ /* 0x000fca00078e020c */
[----:B------:R0:W-:Y:S02]  /*249b0*/  STSM.16.M88.4 [R12], R8 ;  /* 0x000000080c007844 */ /* 0x0001e40000000200 */
[C-C-:B0-----:R-:W-:Y:S02]  /*249c0*/  PRMT R12, R4.reuse, 0x6420, R5.reuse ;  /* 0x00006420040c7816 */ /* 0x141fe40000000005 */
[----:B------:R-:W-:Y:S02]  /*249d0*/  PRMT R13, R4, 0x7531, R5 ;  /* 0x00007531040d7816 */ /* 0x000fe40000000005 */
[----:B------:R-:W-:Y:S02]  /*249e0*/  LOP3.LUT R4, R20, R24, RZ, 0xfc, !PT ;  /* 0x0000001814047212 */ /* 0x000fe400078efcff */
[C-C-:B------:R-:W-:Y:S02]  /*249f0*/  PRMT R14, R6.reuse, 0x6420, R7.reuse ;  /* 0x00006420060e7816 */ /* 0x140fe40000000007 */
[----:B------:R-:W-:Y:S01]  /*24a00*/  PRMT R15, R6, 0x7531, R7 ;  /* 0x00007531060f7816 */ /* 0x000fe20000000007 */
[----:B------:R-:W-:Y:S01]  /*24a10*/  IMAD.IADD R4, R17, 0x1, R4 ;  /* 0x0000000111047824 */ /* 0x000fe200078e0204 */
[----:B------:R-:W-:-:S04]  /*24a20*/  LOP3.LUT R20, R20, R28, RZ, 0xfc, !PT ;  /* 0x0000001c14147212 */ /* 0x000fc800078efcff */
[----:B------:R0:W-:Y:S02]  /*24a30*/  STSM.16.M88.4 [R4], R12 ;  /* 0x0000000c04007844 */ /* 0x0001e40000000200 */
[----:B0-----:R-:W-:Y:S02]  /*24a40*/  VIADD R12, R0, 0x2000 ;  /* 0x00002000000c7836 */ /* 0x001fe40000000000 */
[----:B------:R-:W-:Y:S01]  /*24a50*/  IMAD.IADD R13, R21, 0x1, R0 ;  /* 0x00000001150d7824 */ /* 0x000fe200078e0200 */
[----:B------:R-:W-:Y:S02]  /*24a60*/  LOP3.LUT R21, R24, 0x1000, RZ, 0xfc, !PT ;  /* 0x0000100018157812 */ /* 0x000fe400078efcff */
[C---:B------:R-:W-:Y:S02]  /*24a70*/  LOP3.LUT R4, R12.reuse, R28, RZ, 0xfc, !PT ;  /* 0x0000001c0c047212 */ /* 0x040fe400078efcff */
[----:B------:R-:W-:-:S03]  /*24a80*/  LOP3.LUT R12, R12, R24, RZ, 0xfc, !PT ;  /* 0x000000180c0c7212 */ /* 0x000fc600078efcff */
[----:B------:R-:W-:Y:S02]  /*24a90*/  IMAD.IADD R4, R23, 0x1, R4 ;  /* 0x0000000117047824 */ /* 0x000fe400078e0204 */
[----:B------:R-:W-:-:S03]  /*24aa0*/  IMAD.IADD R12, R17, 0x1, R12 ;  /* 0x00000001110c7824 */ /* 0x000fc600078e020c */
[----:B------:R-:W0:Y:S02]  /*24ab0*/  LDSM.16.MT88.4 R8, [R4+0x10000] ;  /* 0x010000000408783b */ /* 0x000e240000004200 */
[C-C-:B0-----:R-:W-:Y:S02]  /*24ac0*/  PRMT R4, R8.reuse, 0x6420, R9.reuse ;  /* 0x0000642008047816 */ /* 0x141fe40000000009 */
[----:B------:R-:W-:Y:S02]  /*24ad0*/  PRMT R5, R8, 0x7531, R9 ;  /* 0x0000753108057816 */ /* 0x000fe40000000009 */
[C-C-:B------:R-:W-:Y:S02]  /*24ae0*/  PRMT R6, R10.reuse, 0x6420, R11.reuse ;  /* 0x000064200a067816 */ /* 0x140fe4000000000b */
[----:B------:R-:W-:Y:S02]  /*24af0*/  PRMT R7, R10, 0x7531, R11 ;  /* 0x000075310a077816 */ /* 0x000fe4000000000b */
[----:B------:R-:W0:Y:S04]  /*24b00*/  LDSM.16.MT88.4 R8, [R2+0x12000] ;  /* 0x012000000208783b */ /* 0x000e280000004200 */
[----:B------:R1:W-:Y:S02]  /*24b10*/  STSM.16.M88.4 [R12], R4 ;  /* 0x000000040c007844 */ /* 0x0003e40000000200 */
[----:B-1----:R-:W-:Y:S01]  /*24b20*/  VIADD R12, R0, 0x3000 ;  /* 0x00003000000c7836 */ /* 0x002fe20000000000 */
[----:B------:R-:W-:-:S02]  /*24b30*/  IADD3 R0, R17, R13, R24 ;  /* 0x0000000d11007210 */ /* 0x000fc40007ffe018 */
[C---:B------:R-:W-:Y:S02]  /*24b40*/  IADD3 R13, R17.reuse, R21, R13 ;  /* 0x00000015110d7210 */ /* 0x040fe40007ffe00d */
        /* <DEDUP_REMOVED lines=8> */
[----:B0-----:R-:W-:-:S06]  /*24bd0*/  IADD3 R8, R23, R20, RZ ;  /* 0x0000001417087210 */ /* 0x001fcc0007ffe0ff */
[----:B------:R-:W0:Y:S02]  /*24be0*/  LDSM.16.MT88.4 R8, [R8+0x10000] ;  /* 0x010000000808783b */ /* 0x000e240000004200 */
[C-C-:B0-----:R-:W-:Y:S02]  /*24bf0*/  PRMT R4, R8.reuse, 0x6420, R9.reuse ;  /* 0x0000642008047816 */ /* 0x141fe40000000009 */
[----:B------:R-:W-:Y:S02]  /*24c00*/  PRMT R5, R8, 0x7531, R9 ;  /* 0x0000753108057816 */ /* 0x000fe40000000009 */
[C-C-:B------:R-:W-:Y:S02]  /*24c10*/  PRMT R6, R10.reuse, 0x6420, R11.reuse ;  /* 0x000064200a067816 */ /* 0x140fe4000000000b */
[----:B------:R-:W-:Y:S02]  /*24c20*/  PRMT R7, R10, 0x7531, R11 ;  /* 0x000075310a077816 */ /* 0x000fe4000000000b */
[----:B------:R-:W0:Y:S04]  /*24c30*/  LDSM.16.MT88.4 R8, [R2+0x11000] ;  /* 0x011000000208783b */ /* 0x000e280000004200 */
[----:B------:R0:W-:Y:S02]  /*24c40*/  STSM.16.M88.4 [R0], R4 ;  /* 0x0000000400007844 */ /* 0x0001e40000000200 */
[----:B0-----:R-:W-:-:S02]  /*24c50*/  PRMT R4, R8, 0x6420, R9 ;  /* 0x0000642008047816 */ /* 0x001fc40000000009 */
[----:B------:R-:W-:Y:S01]  /*24c60*/  PRMT R5, R8, 0x7531, R9 ;  /* 0x0000753108057816 */ /* 0x000fe20000000009 */
[----:B------:R-:W-:Y:S01]  /*24c70*/  IMAD.IADD R8, R23, 0x1, R12 ;  /* 0x0000000117087824 */ /* 0x000fe200078e020c */
[C-C-:B------:R-:W-:Y:S02]  /*24c80*/  PRMT R6, R10.reuse, 0x6420, R11.reuse ;  /* 0x000064200a067816 */ /* 0x140fe4000000000b */
[----:B------:R-:W-:-:S05]  /*24c90*/  PRMT R7, R10, 0x7531, R11 ;  /* 0x000075310a077816 */ /* 0x000fca000000000b */
[----:B------:R-:W-:Y:S04]  /*24ca0*/  STSM.16.M88.4 [R13], R4 ;  /* 0x000000040d007844 */ /* 0x000fe80000000200 */
        /* <DEDUP_REMOVED lines=20> */
.L_x_2074:
[----:B-1----:R1:W-:Y:S01]  /*24df0*/  SYNCS.ARRIVE.TRANS64.A1T0 RZ, [R3+URZ+0x28450], RZ ;  /* 0x028450ff03ff79a7 */ /* 0x0023e2000810003f */
[----:B------:R-:W-:Y:S06]  /*24e00*/  BAR.SYNC.DEFER_BLOCKING 0x2, 0x80 ;  /* 0x0082000000007b1d */ /* 0x000fec0000010000 */
[----:B------:R-:W-:Y:S05]  /*24e10*/  @!P0 BRA `(.L_x_2075) ;  /* 0x0000000000048947 */ /* 0x000fea0003800000 */
[----:B------:R-:W-:Y:S01]  /*24e20*/  BPT.TRAP 0x1 ;  /* 0x000000040000795c */ /* 0x000fe20000300000 */
.L_x_2075:
[----:B------:R-:W2:Y:S01]  /*24e30*/  LDL R0, [R1] ;  /* 0x0000000001007983 */ /* 0x000ea20000100800 */
[----:B-1----:R-:W-:Y:S02]  /*24e40*/  VIADD R3, R3, 0x28480 ;  /* 0x0002848003037836 */ /* 0x002fe40000000000 */
[----:B0-----:R-:W-:Y:S02]  /*24e50*/  IMAD.MOV.U32 R5, RZ, RZ, R25 ;  /* 0x000000ffff057224 */ /* 0x001fe400078e0019 */
[----:B------:R-:W-:Y:S01]  /*24e60*/  IMAD.MOV.U32 R7, RZ, RZ, R30 ;  /* 0x000000ffff077224 */ /* 0x000fe200078e001e */
[----:B--2---:R-:W-:-:S04]  /*24e70*/  PRMT R3, R0, 0x654, R3 ;  /* 0x0000065400037816 */ /* 0x004fc80000000003 */
[----:B------:R1:W-:Y:S01]  /*24e80*/  SYNCS.ARRIVE.TRANS64.RED.A1T0 RZ, [R3+URZ], RZ ;  /* 0x000000ff03ff79a7 */ /* 0x0003e2000810043f */
[----:B------:R-:W-:Y:S05]  /*24e90*/  @P1 BRA `(.L_x_2076) ;  /* 0xffffffec004c1947 */ /* 0x000fea000383ffff */
.L_x_2056:
[----:B0-----:R-:W0:Y:S01]  /*24ea0*/  S2R R0, SR_TID.X ;  /* 0x0000000000007919 */ /* 0x001e220000002100 */
        /* <DEDUP_REMOVED lines=8> */
[----:B-1----:R-:W1:Y:S01]  /*24f30*/  LDC.64 R2, c[0x0][0xc60] ;  /* 0x00031800ff027b82 */ /* 0x002e620000000a00 */
        /* <DEDUP_REMOVED lines=9> */
.L_x_2078:
[----:B------:R-:W-:Y:S05]  /*24fd0*/  BSYNC B0 ;  /* 0x0000000000007941 */ /* 0x000fea0003800000 */
.L_x_2077:
[----:B------:R-:W-:Y:S05]  /*24fe0*/  @!P0 BRA `(.L_x_2079) ;  /* 0x0000000000048947 */ /* 0x000fea0003800000 */
[----:B------:R-:W-:Y:S01]  /*24ff0*/  BPT.TRAP 0x1 ;  /* 0x000000040000795c */ /* 0x000fe20000300000 */
.L_x_2079:
[----:B-1----:R-:W-:Y:S01]  /*25000*/  LOP3.LUT R3, R30, 0x1, RZ, 0x3c, !PT ;  /* 0x000000011e037812 */ /* 0x002fe200078e3cff */
[----:B------:R-:W-:Y:S01]  /*25010*/  IMAD R0, R25, 0x8, R23 ;  /* 0x0000000819007824 */ /* 0x000fe200078e0217 */
[----:B------:R-:W-:Y:S02]  /*25020*/  BSSY B0, `(.L_x_2080) ;  /* 0x0000004000007945 */ /* 0x000fe40003800000 */
[----:B------:R-:W-:-:S04]  /*25030*/  SHF.L.U32 R3, R3, 0x1f, RZ ;  /* 0x0000001f03037819 */ /* 0x000fc800000006ff */
[----:B------:R-:W0:Y:S02]  /*25040*/  SYNCS.PHASECHK.TRANS64.TRYWAIT P1, [R0+URZ+0x28470], R3 ;  /* 0x02847003000075a7 */ /* 0x000e24000802017f */
[----:B0-----:R-:W-:Y:S05]  /*25050*/  @!P1 BRA `(.L_x_2081) ;  /* 0x0000007c004c9947 */ /* 0x001fea0003800000 */
.L_x_2349:
[----:B------:R-:W-:Y:S05]  /*25060*/  BSYNC B0 ;  /* 0x0000000000007941 */ /* 0x000fea0003800000 */
.L_x_2080:
[----:B------:R-:W-:-:S13]  /*25070*/  LOP3.LUT P1, RZ, R22, 0x8, RZ, 0xc0, !PT ;  /* 0x0000000816ff7812 */ /* 0x000fda000782c0ff */
[----:B------:R-:W-:Y:S05]  /*25080*/  @!P1 BRA `(.L_x_2082) ;  /* 0x0000000000049947 */ /* 0x000fea0003800000 */
[----:B------:R-:W-:Y:S01]  /*25090*/  BPT.TRAP 0x1 ;  /* 0x000000040000795c */ /* 0x000fe20000300000 */
.L_x_2082:
[----:B0-----:R-:W-:-:S04]  /*250a0*/  SHF.L.U32 R3, R30, 0x1f, RZ ;  /* 0x0000001f1e037819 */ /* 0x001fc800000006ff */
[----:B------:R-:W0:Y:S02]  /*250b0*/  SYNCS.PHASECHK.TRANS64.TRYWAIT P1, [R0+URZ+0x28460], R3 ;  /* 0x02846003000075a7 */ /* 0x000e24000802017f */
[----:B0-----:R-:W-:Y:S05]  /*250c0*/  @!P1 BRA `(.L_x_2083) ;  /* 0x0000007c00449947 */ /* 0x001fea0003800000 */
.L_x_2350:
[----:B------:R-:W2:Y:S01]  /*250d0*/  LDL R12, [R1+0x4] ;  /* 0x00000400010c7983 */ /* 0x000ea20000100800 */
[----:B0-----:R-:W-:Y:S01]  /*250e0*/  IMAD.SHL.U32 R3, R25, 0x4000, RZ ;  /* 0x0000400019037824 */ /* 0x001fe200078e00ff */
[----:B------:R-:W-:Y:S05]  /*250f0*/  WARPSYNC.ALL ;  /* 0x0000000000007948 */ /* 0x000fea0003800000 */
[C---:B------:R-:W-:Y:S01]  /*25100*/  LOP3.LUT R2, R3.reuse, R28, RZ, 0xfc, !PT ;  /* 0x0000001c03027212 */ /* 0x040fe200078efcff */
[----:B------:R-:W-:Y:S01]  /*25110*/  VIADD R18, R3, 0x1000 ;  /* 0x0000100003127836 */ /* 0x000fe20000000000 */
[----:B------:R-:W0:Y:S01]  /*25120*/  S2R R26, SR_TID.X ;  /* 0x00000000001a7919 */ /* 0x000e220000002100 */
[----:B------:R-:W-:Y:S01]  /*25130*/  IMAD.MOV.U32 R27, RZ, RZ, 0x20 ;  /* 0x00000020ff1b7424 */ /* 0x000fe200078e00ff */
[----:B------:R-:W-:-:S02]  /*25140*/  IADD3 R13, R23, R2, RZ ;  /* 0x00000002170d7210 */ /* 0x000fc40007ffe0ff */
[----:B------:R-:W-:-:S03]  /*25150*/  LOP3.LUT P1, RZ, R22, 0x8, RZ, 0xc0, !PT ;  /* 0x0000000816ff7812 */ /* 0x000fc6000782c0ff */
[----:B------:R-:W1:Y:S01]  /*25160*/  LDSM.16.MT88.4 R4, [R13+0x10000] ;  /* 0x010000000d04783b */ /* 0x000e620000004200 */
[----:B0-----:R-:W-:Y:S02]  /*25170*/  LOP3.LUT P2, RZ, R26, 0x4, RZ, 0xc0, !PT ;  /* 0x000000041aff7812 */ /* 0x001fe4000784c0ff */
[----:B------:R-:W-:Y:S02]  /*25180*/  LOP3.LUT R26, R24, 0x1000, RZ, 0xfc, !PT ;  /* 0x00001000181a7812 */ /* 0x000fe400078efcff */
[----:B------:R-:W-:Y:S02]  /*25190*/  SEL R27, R27, 0xffffffe0, !P2 ;  /* 0xffffffe01b1b7807 */ /* 0x000fe40005000000 */
[C-C-:B-1----:R-:W-:Y:S02]  /*251a0*/  PRMT R8, R4.reuse, 0x6420, R5.reuse ;  /* 0x0000642004087816 */ /* 0x142fe40000000005 */
[----:B------:R-:W-:Y:S02]  /*251b0*/  PRMT R9, R4, 0x7531, R5 ;  /* 0x0000753104097816 */ /* 0x000fe40000000005 */
[----:B------:R-:W-:-:S02]  /*251c0*/  PRMT R10, R6, 0x6420, R7 ;  /* 0x00006420060a7816 */ /* 0x000fc40000000007 */
[----:B------:R-:W-:Y:S02]  /*251d0*/  PRMT R11, R6, 0x7531, R7 ;  /* 0x00007531060b7816 */ /* 0x000fe40000000007 */
[----:B--2---:R-:W-:Y:S02]  /*251e0*/  IADD3 R2, R23, R12, R3 ;  /* 0x0000000c17027210 */ /* 0x004fe40007ffe003 */
        /* <DEDUP_REMOVED lines=11> */
[----:B------:R0:W-:Y:S01]  /*252a0*/  STSM.16.M88.4 [R20], R8 ;  /* 0x0000000814007844 */ /* 0x0001e20000000200 */
[----:B------:R-:W-:Y:S01]  /*252b0*/  IADD3 R18, R23, R18, RZ ;  /* 0x0000001217127210 */ /* 0x000fe20007ffe0ff */
[----:B0-----:R-:W-:-:S05]  /*252c0*/  VIADD R8, R3, 0x2000 ;  /* 0x0000200003087836 */ /* 0x001fca0000000000 */
        /* <DEDUP_REMOVED lines=11> */
[----:B-1----:R-:W-:-:S02]  /*25380*/  VIADD R12, R3, 0x3000 ;  /* 0x00003000030c7836 */ /* 0x002fc40000000000 */
[----:B------:R-:W-:-:S05]  /*25390*/  IMAD.IADD R14, R27, 0x1, R3 ;  /* 0x000000011b0e7824 */ /* 0x000fca00078e0203 */
[C---:B------:R-:W-:Y:S02]  /*253a0*/  IADD3 R3, R17.reuse, R14, R24 ;  /* 0x0000000e11037210 */ /* 0x040fe40007ffe018 */
[C-C-:B0-----:R-:W-:Y:S02]  /*253b0*/  PRMT R8, R4.reuse, 0x6420, R5.reuse ;  /* 0x0000642004087816 */ /* 0x141fe40000000005 */
[----:B------:R-:W-:Y:S02]  /*253c0*/  PRMT R9, R4, 0x7531, R5 ;  /* 0x0000753104097816 */ /* 0x000fe40000000005 */
[----:B------:R-:W-:Y:S02]  /*253d0*/  LOP3.LUT R4, R12, R24, RZ, 0xfc, !PT ;  /* 0x000000180c047212 */ /* 0x000fe400078efcff */
[C-C-:B------:R-:W-:Y:S02]  /*253e0*/  PRMT R10, R6.reuse, 0x6420, R7.reuse ;  /* 0x00006420060a7816 */ /* 0x140fe40000000007 */
[----:B------:R-:W-:Y:S01]  /*253f0*/  PRMT R11, R6, 0x7531, R7 ;  /* 0x00007531060b7816 */ /* 0x000fe20000000007 */
[----:B------:R-:W-:Y:S01]  /*25400*/  IMAD.IADD R20, R17, 0x1, R4 ;  /* 0x0000000111147824 */ /* 0x000fe200078e0204 */
[----:B------:R-:W-:-:S02]  /*25410*/  LOP3.LUT R12, R12, R28, RZ, 0xfc, !PT ;  /* 0x0000001c0c0c7212 */ /* 0x000fc400078efcff */
[----:B------:R-:W-:Y:S02]  /*25420*/  IADD3 R17, R17, R26, R14 ;  /* 0x0000001a11117210 */ /* 0x000fe40007ffe00e */
[----:B------:R-:W-:Y:S04]  /*25430*/  STSM.16.M88.4 [R20], R8 ;  /* 0x0000000814007844 */ /* 0x000fe80000000200 */
[----:B------:R0:W1:Y:S02]  /*25440*/  LDSM.16.MT88.4 R4, [R18+0x10000] ;  /* 0x010000001204783b */ /* 0x0000640000004200 */
[----:B0-----:R-:W-:Y:S01]  /*25450*/  IMAD.IADD R18, R23, 0x1, R12 ;  /* 0x0000000117127824 */ /* 0x001fe200078e020c */
[C-C-:B-1----:R-:W-:Y:S02]  /*25460*/  PRMT R8, R4.reuse, 0x6420, R5.reuse ;  /* 0x0000642004087816 */ /* 0x142fe40000000005 */
[----:B------:R-:W-:-:S02]  /*25470*/  PRMT R9, R4, 0x7531, R5 ;  /* 0x0000753104097816 */ /* 0x000fc40000000005 */
        /* <DEDUP_REMOVED lines=15> */
[----:B------:R1:W-:Y:S01]  /*25570*/  STSM.16.M88.4 [R3+0x2000], R12 ;  /* 0x0020000c03007844 */ /* 0x0003e20000000200 */
[C-C-:B0-----:R-:W-:Y:S02]  /*25580*/  PRMT R8, R4.reuse, 0x6420, R5.reuse ;  /* 0x0000642004087816 */ /* 0x141fe40000000005 */
[----:B------:R-:W-:Y:S02]  /*25590*/  PRMT R9, R4, 0x7531, R5 ;  /* 0x0000753104097816 */ /* 0x000fe40000000005 */
        /* <DEDUP_REMOVED lines=8> */
[----:B0-----:R-:W0:Y:S01]  /*25620*/  FENCE.VIEW.ASYNC.S ;  /* 0x00000000000073c6 */ /* 0x001e220000000000 */
[----:B------:R-:W-:Y:S05]  /*25630*/  @!P1 BRA `(.L_x_2084) ;  /* 0x0000000000049947 */ /* 0x000fea0003800000 */
[----:B------:R-:W-:Y:S01]  /*25640*/  BPT.TRAP 0x1 ;  /* 0x000000040000795c */ /* 0x000fe20000300000 */
.L_x_2084:
[----:B0-----:R0:W-:Y:S01]  /*25650*/  SYNCS.ARRIVE.TRANS64.A1T0 RZ, [R0+URZ+0x28450], RZ ;  /* 0x028450ff00ff79a7 */ /* 0x0011e2000810003f */
[----:B------:R-:W-:Y:S06]  /*25660*/  BAR.SYNC.DEFER_BLOCKING 0x2, 0x80 ;  /* 0x0082000000007b1d */ /* 0x000fec0000010000 */
[----:B------:R-:W-:Y:S05]  /*25670*/  @!P0 BRA `(.L_x_2085) ;  /* 0x0000000000048947 */ /* 0x000fea0003800000 */
[----:B------:R-:W-:Y:S01]  /*25680*/  BPT.TRAP 0x1 ;  /* 0x000000040000795c */ /* 0x000fe20000300000 */
.L_x_2085:
[----:B------:R-:W2:Y:S01]  /*25690*/  LDL R2, [R1] ;  /* 0x0000000001027983 */ /* 0x000ea20000100800 */
[----:B0-----:R-:W-:Y:S02]  /*256a0*/  VIADD R0, R0, 0x28480 ;  /* 0x0002848000007836 */ /* 0x001fe40000000000 */
[----:B------:R-:W-:-:S05]  /*256b0*/  VIADD R25, R25, 0x1 ;  /* 0x0000000119197836 */ /* 0x000fca0000000000 */
[----:B------:R-:W-:-:S04]  /*256c0*/  ISETP.NE.AND P0, PT, R25, 0x2, PT ;  /* 0x000000021900780c */ /* 0x000fc80003f05270 */
[----:B-1----:R-:W-:Y:S02]  /*256d0*/  SEL R3, RZ, 0x1, P0 ;  /* 0x00000001ff037807 */ /* 0x002fe40000000000 */
[----:B------:R-:W-:Y:S02]  /*256e0*/  SEL R25, R25, RZ, P0 ;  /* 0x000000ff19197207 */ /* 0x000fe40000000000 */
[----:B------:R-:W-:Y:S02]  /*256f0*/  LOP3.LUT R30, R30, R3, RZ, 0x3c, !PT ;  /* 0x000000031e1e7212 */ /* 0x000fe400078e3cff */
[----:B--2---:R-:W-:-:S04]  /*25700*/  PRMT R0, R2, 0x654, R0 ;  /* 0x0000065402007816 */ /* 0x004fc80000000000 */
[----:B------:R0:W-:Y:S03]  /*25710*/  SYNCS.ARRIVE.TRANS64.RED.A1T0 RZ, [R0+URZ], RZ ;  /* 0x000000ff00ff79a7 */ /* 0x0001e6000810043f */
.L_x_2026:
[----:B------:R-:W-:-:S13]  /*25720*/  LOP3.LUT P0, RZ, R22, 0x10, RZ, 0xc0, !PT ;  /* 0x0000001016ff7812 */ /* 0x000fda000780c0ff */
[----:B------:R-:W-:Y:S05]  /*25730*/  @!P0 BRA `(.L_x_2086) ;  /* 0x0000000000288947 */ /* 0x000fea0003800000 */
[----:B------:R-:W-:Y:S05]  /*25740*/  WARPSYNC.ALL ;  /* 0x0000000000007948 */ /* 0x000fea0003800000 */
[----:B------:R-:W0:Y:S08]  /*25750*/  S2UR UR4, SR_CgaCtaId ;  /* 0x00000000000479c3 */ /* 0x000e300000008800 */
[----:B------:R-:W-:Y:S01]  /*25760*/  BAR.SYNC.DEFER_BLOCKING 0x5, 0x180 ;  /* 0x0146000000007b1d */ /* 0x000fe20000010000 */
[----:B------:R-:W-:Y:S01]  /*25770*/  MOV R23, 0x400 ;  /* 0x0000040000177802 */ /* 0x000fe20000000f00 */
[----:B0-----:R-:W-:-:S05]  /*25780*/  IMAD.U32 R0, RZ, RZ, UR4 ;  /* 0x00000004ff007e24 */ /* 0x001fca000f8e00ff */
[----:B------:R-:W-:Y:S01]  /*25790*/  LEA R23, R0, R23, 0x18 ;  /* 0x0000001700177211 */ /* 0x000fe200078ec0ff */
[----:B------:R0:W-:Y:S04]  /*257a0*/  STL [R1], R0 ;  /* 0x0000000001007387 */ /* 0x0001e80000100800 */
[----:B------:R0:W1:Y:S01]  /*257b0*/  LDS.128 R16, [R23+0x284d0] ;  /* 0x0284d00017107984 */ /* 0x0000620000000c00 */
[----:B------:R-:W-:Y:S06]  /*257c0*/  BAR.ARV 0x4, 0x180 ;  /* 0x0106000000007b1d */ /* 0x000fec0000002000 */
[----:B------:R-:W-:Y:S05]  /*257d0*/  BRA `(.L_x_2087) ;  /* 0x0000000800d47947 */ /* 0x000fea0003800000 */
.L_x_2086:
[----:B0-----:R-:W0:Y:S01]  /*257e0*/  S2R R0, SR_TID.X ;  /* 0x0000000000007919 */ /* 0x001e220000002100 */
        /* <DEDUP_REMOVED lines=9> */
[----:B------:R-:W2:Y:S01]  /*25880*/  @!P1 LDG.E R2, desc[UR36][R2.64] ;  /* 0x0000002402029981 */ /* 0x000ea2000c1e1900 */
[----:B------:R-:W-:Y:S01]  /*25890*/  IMAD.MOV.U32 R17, RZ, RZ, RZ ;  /* 0x000000ffff117224 */ /* 0x000fe200078e00ff */
[C---:B------:R-:W-:Y:S02]  /*258a0*/  ISETP.GE.U32.AND P2, PT, R8.reuse, 0x2, PT ;  /* 0x000000020800780c */ /* 0x040fe40003f46070 */
[C---:B------:R-:W-:Y:S01]  /*258b0*/  ISETP.GE.U32.AND P3, PT, R8.reuse, 0x4, PT ;  /* 0x000000040800780c */ /* 0x040fe20003f66070 */
[----:B------:R-:W-:Y:S01]  /*258c0*/  SHFL.IDX PT, R0, R16, RZ, 0x1f ;  /* 0x00001fff10007589 */ /* 0x000fe200000e0000 */
[C---:B------:R-:W-:Y:S02]  /*258d0*/  ISETP.GE.U32.AND P4, PT, R8.reuse, 0x8, PT ;  /* 0x000000080800780c */ /* 0x040fe40003f86070 */
[C---:B------:R-:W-:Y:S01]  /*258e0*/  ISETP.GE.U32.AND P5, PT, R8.reuse, 0x10, PT ;  /* 0x000000100800780c */ /* 0x040fe20003fa6070 */
[----:B--2---:R-:W-:Y:S01]  /*258f0*/  @!P1 IMAD.MOV.U32 R17, RZ, RZ, R2 ;  /* 0x000000ffff119224 */ /* 0x004fe200078e0002 */
[----:B------:R-:W-:-:S04]  /*25900*/  ISETP.NE.AND P1, PT, R8, RZ, PT ;  /* 0x000000ff0800720c */ /* 0x000fc80003f25270 */
[----:B------:R-:W0:Y:S02]  /*25910*/  SHFL.UP PT, R14, R17, 0x1, RZ ;  /* 0x04200000110e7989 */ /* 0x000e2400000e00ff */
[----:B0-----:R-:W-:-:S05]  /*25920*/  SEL R4, R14, RZ, P1 ;  /* 0x000000ff0e047207 */ /* 0x001fca0000800000 */
[----:B------:R-:W-:-:S05]  /*25930*/  IMAD.IADD R4, R17, 0x1, R4 ;  /* 0x0000000111047824 */ /* 0x000fca00078e0204 */
[----:B------:R-:W0:Y:S02]  /*25940*/  SHFL.UP PT, R14, R4, 0x2, RZ ;  /* 0x04400000040e7989 */ /* 0x000e2400000e00ff */
[----:B0-----:R-:W-:-:S04]  /*25950*/  SEL R5, R14, RZ, P2 ;  /* 0x000000ff0e057207 */ /* 0x001fc80001000000 */
[----:B------:R-:W-:Y:S02]  /*25960*/  IADD3 R6, R4, R5, RZ ;  /* 0x0000000504067210 */ /* 0x000fe40007ffe0ff */
[----:B------:R-:W-:Y:S04]  /*25970*/  SHFL.IDX PT, R5, R16, 0x1, 0x1f ;  /* 0x00201f0010057f89 */ /* 0x000fe800000e0000 */
        /* <DEDUP_REMOVED lines=9> */
[----:B------:R0:W1:Y:S02]  /*25a10*/  SHFL.IDX PT, R14, R3, 0x1f, 0x1f ;  /* 0x03e01f00030e7f89 */ /* 0x00006400000e0000 */
.L_x_2360:
[----:B------:R-:W-:Y:S02]  /*25a20*/  ULDC UR4, c[0x0][0xc38] ;  /* 0x00030e0000047ab9 */ /* 0x000fe40000000800 */
[----:B------:R-:W-:-:S04]  /*25a30*/  IMAD.U32 R4, RZ, RZ, UR4 ;  /* 0x00000004ff047e24 */ /* 0x000fc8000f8e00ff */
[----:B-1----:R-:W-:-:S04]  /*25a40*/  IMAD R14, R14, R4, RZ ;  /* 0x000000040e0e7224 */ /* 0x002fc800078e02ff */
[----:B------:R-:W-:-:S05]  /*25a50*/  IMAD.IADD R5, R5, 0x1, R14 ;  /* 0x0000000105057824 */ /* 0x000fca00078e020e */
[----:B------:R-:W-:-:S13]  /*25a60*/  ISETP.GT.AND P6, PT, R5, R0, PT ;  /* 0x000000000500720c */ /* 0x000fda0003fc4270 */
[----:B------:R-:W-:Y:S05]  /*25a70*/  @P6 BRA `(.L_x_2089) ;  /* 0x00000000009c6947 */ /* 0x000fea0003800000 */
.L_x_2094:
[----:B------:R-:W1:Y:S01]  /*25a80*/  LDC R2, c[0x0][0xc3c] ;  /* 0x00030f00ff027b82 */ /* 0x000e620000000800 */
[----:B------:R-:W-:-:S05]  /*25a90*/  VIADD R19, R19, 0x1f ;  /* 0x0000001f13137836 */ /* 0x000fca0000000000 */
[----:B-1----:R-:W-:-:S13]  /*25aa0*/  ISETP.GE.AND P6, PT, R19, R2, PT ;  /* 0x000000021300720c */ /* 0x002fda0003fc6270 */
[----:B------:R-:W-:Y:S05]  /*25ab0*/  @P6 BRA `(.L_x_2090) ;  /* 0x0000000400d06947 */ /* 0x000fea0003800000 */
[----:B0-----:R-:W0:Y:S01]  /*25ac0*/  S2R R3, SR_TID.X ;  /* 0x0000000000037919 */ /* 0x001e220000002100 */
[----:B------:R-:W-:Y:S01]  /*25ad0*/  BSSY B0, `(.L_x_2091) ;  /* 0x0000009000007945 */ /* 0x000fe20003800000 */
[----:B------:R-:W-:Y:S01]  /*25ae0*/  IMAD.MOV.U32 R17, RZ, RZ, RZ ;  /* 0x000000ffff117224 */ /* 0x000fe200078e00ff */
[----:B0-----:R-:W-:-:S05]  /*25af0*/  LOP3.LUT R3, R3, 0x1f, RZ, 0xc0, !PT ;  /* 0x0000001f03037812 */ /* 0x001fca00078ec0ff */
[----:B------:R-:W-:-:S05]  /*25b00*/  IMAD.IADD R7, R19, 0x1, R3 ;  /* 0x0000000113077824 */ /* 0x000fca00078e0203 */
[----:B------:R-:W-:-:S13]  /*25b10*/  ISETP.GE.OR P6, PT, R7, R2, !P0 ;  /* 0x000000020700720c */ /* 0x000fda00047c6670 */
[----:B------:R-:W-:Y:S05]  /*25b20*/  @P6 BRA `(.L_x_2092) ;  /* 0x00000000000c6947 */ /* 0x000fea0003800000 */
[----:B------:R-:W0:Y:S02]  /*25b30*/  LDC.64 R2, c[0x0][0xc80] ;  /* 0x00032000ff027b82 */ /* 0x000e240000000a00 */
[----:B0-----:R-:W-:-:S05]  /*25b40*/  IMAD.WIDE R2, R7, 0x4, R2 ;  /* 0x0000000407027825 */ /* 0x001fca00078e0202 */
[----:B------:R0:W5:Y:S02]  /*25b50*/  LDG.E R17, desc[UR36][R2.64] ;  /* 0x0000002402117981 */ /* 0x000164000c1e1900 */
.L_x_2092:
[----:B------:R-:W-:Y:S05]  /*25b60*/  BSYNC B0 ;  /* 0x0000000000007941 */ /* 0x000fea0003800000 */
.L_x_2091:
[----:B------:R-:W-:-:S03]  /*25b70*/  UMOV UR4, 0xffffffff ;  /* 0xffffffff00047882 */ /* 0x000fc60000000000 */
[----:B------:R-:W-:Y:S05]  /*25b80*/  BRA.DIV UR4, `(.L_x_2093) ;  /* 0x0000007604cc7947 */ /* 0x000fea000b800000 */
[----:B-----5:R-:W1:Y:S02]  /*25b90*/  SHFL.UP PT, R14, R17, 0x1, RZ ;  /* 0x04200000110e7989 */ /* 0x020e6400000e00ff */
[----:B-1----:R-:W-:-:S05]  /*25ba0*/  SEL R14, R14, RZ, P1 ;  /* 0x000000ff0e0e7207 */ /* 0x002fca0000800000 */
        /* <DEDUP_REMOVED lines=14> */
.L_x_2368:
[----:B------:R-:W-:Y:S02]  /*25c90*/  ULDC UR4, c[0x0][0xc38] ;  /* 0x00030e0000047ab9 */ /* 0x000fe40000000800 */
[----:B------:R-:W-:-:S04]  /*25ca0*/  IMAD.U32 R4, RZ, RZ, UR4 ;  /* 0x00000004ff047e24 */ /* 0x000fc8000f8e00ff */
[----:B-1----:R-:W-:-:S04]  /*25cb0*/  IMAD R14, R14, R4, RZ ;  /* 0x000000040e0e7224 */ /* 0x002fc800078e02ff */
[----:B------:R-:W-:-:S05]  /*25cc0*/  IMAD.IADD R5, R14, 0x1, R5 ;  /* 0x000000010e057824 */ /* 0x000fca00078e0205 */
[----:B------:R-:W-:-:S13]  /*25cd0*/  ISETP.GT.AND P6, PT, R5, R0, PT ;  /* 0x000000000500720c */ /* 0x000fda0003fc4270 */
[----:B------:R-:W-:Y:S05]  /*25ce0*/  @!P6 BRA `(.L_x_2094) ;  /* 0xfffffffc0064e947 */ /* 0x000fea000383ffff */
.L_x_2089:
        /* <DEDUP_REMOVED lines=8> */
.L_x_2372:
[----:B------:R-:W-:Y:S01]  /*25d70*/  ISETP.NE.AND P0, PT, R2, RZ, PT ;  /* 0x000000ff0200720c */ /* 0x000fe20003f05270 */
[----:B------:R-:W-:-:S12]  /*25d80*/  IMAD.MOV.U32 R14, RZ, RZ, RZ ;  /* 0x000000ffff0e7224 */ /* 0x000fd800078e00ff */
[----:B------:R-:W-:Y:S05]  /*25d90*/  @!P0 BRA `(.L_x_2096) ;  /* 0x0000000000108947 */ /* 0x000fea0003800000 */
[----:B------:R-:W-:Y:S01]  /*25da0*/  UMOV UR4, 0xffffffff ;  /* 0xffffffff00047882 */ /* 0x000fe20000000000 */
[----:B------:R-:W-:Y:S02]  /*25db0*/  VIADD R12, R6, 0xffffffff ;  /* 0xffffffff060c7836 */ /* 0x000fe40000000000 */
[----:B------:R-:W-:Y:S05]  /*25dc0*/  BRA.DIV UR4, `(.L_x_2097) ;  /* 0x0000007a04407947 */ /* 0x000fea000b800000 */
[----:B------:R3:W4:Y:S02]  /*25dd0*/  SHFL.IDX PT, R14, R3, R12, 0x1f ;  /* 0x00001f0c030e7589 */ /* 0x00072400000e0000 */
.L_x_2096:
[----:B0--3--:R-:W0:Y:S01]  /*25de0*/  LDC.64 R2, c[0x0][0xc90] ;  /* 0x00032400ff027b82 */ /* 0x009e220000000a00 */
[----:B------:R-:W-:-:S04]  /*25df0*/  IMAD.IADD R19, R6, 0x1, R19 ;  /* 0x0000000106137824 */ /* 0x000fc800078e0213 */
[----:B0-----:R-:W-:-:S05]  /*25e00*/  IMAD.WIDE R2, R19, 0x4, R2 ;  /* 0x0000000413027825 */ /* 0x001fca00078e0202 */
[----:B-1----:R0:W2:Y:S01]  /*25e10*/  LDG.E R6, desc[UR36][R2.64] ;  /* 0x0000002402067981 */ /* 0x0020a2000c1e1900 */
[----:B----4-:R-:W-:-:S04]  /*25e20*/  IMAD R16, R14, R4, R16 ;  /* 0x000000040e107224 */ /* 0x010fc800078e0210 */
[----:B------:R-:W-:Y:S02]  /*25e30*/  IMAD.IADD R0, R0, 0x1, -R16 ;  /* 0x0000000100007824 */ /* 0x000fe400078e0a10 */
[----:B0-----:R-:W-:Y:S02]  /*25e40*/  IMAD.MOV.U32 R2, RZ, RZ, RZ ;  /* 0x000000ffff027224 */ /* 0x001fe400078e00ff */
[----:B--2---:R-:W-:-:S05]  /*25e50*/  IMAD R5, R17, R6, RZ ;  /* 0x0000000611057224 */ /* 0x004fca00078e02ff */
[----:B------:R-:W-:-:S04]  /*25e60*/  IABS R7, R5 ;  /* 0x0000000500077213 */ /* 0x000fc80000000000 */
[----:B------:R-:W0:Y:S08]  /*25e70*/  I2F.RP R8, R7 ;  /* 0x0000000700087306 */ /* 0x000e300000209400 */
[----:B0-----:R-:W0:Y:S02]  /*25e80*/  MUFU.RCP R8, R8 ;  /* 0x0000000800087308 */ /* 0x001e240000001000 */
[----:B0-----:R-:W-:-:S02]  /*25e90*/  IADD3 R9, R8, 0xffffffe, RZ ;  /* 0x0ffffffe08097810 */ /* 0x001fc40007ffe0ff */
[----:B------:R-:W-:-:S04]  /*25ea0*/  IABS R8, R5 ;  /* 0x0000000500087213 */ /* 0x000fc80000000000 */
[----:B------:R-:W0:Y:S01]  /*25eb0*/  F2I.FTZ.U32.TRUNC.NTZ R3, R9 ;  /* 0x0000000900037305 */ /* 0x000e22000021f000 */
[----:B------:R-:W-:Y:S02]  /*25ec0*/  IMAD.MOV R8, RZ, RZ, -R8 ;  /* 0x000000ffff087224 */ /* 0x000fe400078e0a08 */
[----:B0-----:R-:W-:-:S04]  /*25ed0*/  IMAD.MOV R10, RZ, RZ, -R3 ;  /* 0x000000ffff0a7224 */ /* 0x001fc800078e0a03 */
[----:B------:R-:W-:-:S04]  /*25ee0*/  IMAD R11, R10, R7, RZ ;  /* 0x000000070a0b7224 */ /* 0x000fc800078e02ff */
[----:B------:R-:W-:Y:S01]  /*25ef0*/  IMAD.HI.U32 R2, R3, R11, R2 ;  /* 0x0000000b03027227 */ /* 0x000fe200078e0002 */
[----:B------:R-:W-:-:S05]  /*25f00*/  IABS R3, R0 ;  /* 0x0000000000037213 */ /* 0x000fca0000000000 */
        /* <DEDUP_REMOVED lines=16> */
[----:B------:R-:W-:-:S04]  /*26010*/  VIADDMNMX R4, R3, R4, R6, PT ;  /* 0x0000000403047246 */ /* 0x000fc80003800106 */
[----:B------:R-:W-:-:S04]  /*26020*/  IABS R6, R4 ;  /* 0x0000000400067213 */ /* 0x000fc80000000000 */
[----:B------:R-:W0:Y:S08]  /*26030*/  I2F.RP R8, R6 ;  /* 0x0000000600087306 */ /* 0x000e300000209400 */
[----:B0-----:R-:W0:Y:S02]  /*26040*/  MUFU.RCP R8, R8 ;  /* 0x0000000800087308 */ /* 0x001e240000001000 */
[----:B0-----:R-:W-:-:S02]  /*26050*/  IADD3 R2, R8, 0xffffffe, RZ ;  /* 0x0ffffffe08027810 */ /* 0x001fc40007ffe0ff */
[----:B------:R-:W-:-:S04]  /*26060*/  IABS R8, R0 ;  /* 0x0000000000087213 */ /* 0x000fc80000000000 */
[----:B------:R0:W1:Y:S02]  /*26070*/  F2I.FTZ.U32.TRUNC.NTZ R3, R2 ;  /* 0x0000000200037305 */ /* 0x000064000021f000 */
[----:B0-----:R-:W-:Y:S02]  /*26080*/  IMAD.MOV.U32 R2, RZ, RZ, RZ ;  /* 0x000000ffff027224 */ /* 0x001fe400078e00ff */
[----:B-1----:R-:W-:-:S04]  /*26090*/  IMAD.MOV R5, RZ, RZ, -R3 ;  /* 0x000000ffff057224 */ /* 0x002fc800078e0a03 */
[----:B------:R-:W-:-:S04]  /*260a0*/  IMAD R5, R5, R6, RZ ;  /* 0x0000000605057224 */ /* 0x000fc800078e02ff */
[----:B------:R-:W-:Y:S01]  /*260b0*/  IMAD.HI.U32 R3, R3, R5, R2 ;  /* 0x0000000503037227 */ /* 0x000fe200078e0002 */
[-C--:B------:R-:W-:Y:S02]  /*260c0*/  IABS R5, R4.reuse ;  /* 0x0000000400057213 */ /* 0x080fe40000000000 */
[C---:B------:R-:W-:Y:S01]  /*260d0*/  LOP3.LUT R2, R0.reuse, R4, RZ, 0x3c, !PT ;  /* 0x0000000400027212 */ /* 0x040fe200078e3cff */
[----:B------:R-:W-:Y:S02]  /*260e0*/  IMAD.IADD R0, R0, 0x1, R7 ;  /* 0x0000000100007824 */ /* 0x000fe400078e0207 */
[----:B------:R-:W-:Y:S01]  /*260f0*/  IMAD.MOV R5, RZ, RZ, -R5 ;  /* 0x000000ffff057224 */ /* 0x000fe200078e0a05 */
[----:B------:R-:W-:Y:S01]  /*26100*/  ISETP.GE.AND P2, PT, R2, RZ, PT ;  /* 0x000000ff0200720c */ /* 0x000fe20003f46270 */
[----:B------:R-:W-:-:S04]  /*26110*/  IMAD.HI.U32 R3, R3, R8, RZ ;  /* 0x0000000803037227 */ /* 0x000fc800078e00ff */
[----:B------:R-:W-:-:S05]  /*26120*/  IMAD R5, R3, R5, R8 ;  /* 0x0000000503057224 */ /* 0x000fca00078e0208 */
[----:B------:R-:W-:-:S13]  /*26130*/  ISETP.GT.U32.AND P1, PT, R6, R5, PT ;  /* 0x000000050600720c */ /* 0x000fda0003f24070 */
[----:B------:R-:W-:Y:S02]  /*26140*/  @!P1 IMAD.IADD R5, R5, 0x1, -R6 ;  /* 0x0000000105059824 */ /* 0x000fe400078e0a06 */
[----:B------:R-:W-:Y:S01]  /*26150*/  @!P1 VIADD R3, R3, 0x1 ;  /* 0x0000000103039836 */ /* 0x000fe20000000000 */
[----:B------:R-:W-:Y:S02]  /*26160*/  ISETP.NE.AND P1, PT, R4, RZ, PT ;  /* 0x000000ff0400720c */ /* 0x000fe40003f25270 */
[----:B------:R-:W-:-:S13]  /*26170*/  ISETP.GE.U32.AND P0, PT, R5, R6, PT ;  /* 0x000000060500720c */ /* 0x000fda0003f06070 */
[----:B------:R-:W-:-:S04]  /*26180*/  @P0 VIADD R3, R3, 0x1 ;  /* 0x0000000103030836 */ /* 0x000fc80000000000 */
[----:B------:R-:W-:Y:S01]  /*26190*/  @!P2 IMAD.MOV R3, RZ, RZ, -R3 ;  /* 0x000000ffff03a224 */ /* 0x000fe200078e0a03 */
[----:B------:R-:W-:Y:S02]  /*261a0*/  @!P1 LOP3.LUT R3, RZ, R4, RZ, 0x33, !PT ;  /* 0x00000004ff039212 */ /* 0x000fe400078e33ff */
[----:B------:R-:W-:-:S05]  /*261b0*/  IADD3 R4, -R4, RZ, RZ ;  /* 0x000000ff04047210 */ /* 0x000fca0007ffe1ff */
[----:B------:R-:W-:Y:S01]  /*261c0*/  IMAD R18, R3, R4, R0 ;  /* 0x0000000403127224 */ /* 0x000fe200078e0200 */
[----:B------:R-:W-:-:S05]  /*261d0*/  LOP3.LUT R0, RZ, R3, RZ, 0x33, !PT ;  /* 0x00000003ff007212 */ /* 0x000fca00078e33ff */
[----:B------:R-:W-:Y:S01]  /*261e0*/  IMAD.IADD R17, R17, 0x1, R0 ;  /* 0x0000000111117824 */ /* 0x000fe200078e0200 */
[----:B------:R-:W-:Y:S06]  /*261f0*/  BRA `(.L_x_2098) ;  /* 0x00000000001c7947 */ /* 0x000fec0003800000 */
.L_x_2090:
[----:B------:R-:W-:Y:S01]  /*26200*/  UMOV UR4, URZ ;  /* 0x0000003f00047c82 */ /* 0x000fe20008000000 */
[----:B------:R-:W-:Y:S01]  /*26210*/  UMOV UR5, URZ ;  /* 0x0000003f00057c82 */ /* 0x000fe20008000000 */
[----:B------:R-:W-:Y:S01]  /*26220*/  ULDC UR6, c[0x0][0xc3c] ;  /* 0x00030f0000067ab9 */ /* 0x000fe20000000800 */
[----:B------:R-:W-:Y:S02]  /*26230*/  IMAD.MOV.U32 R16, RZ, RZ, R0 ;  /* 0x000000ffff107224 */ /* 0x000fe400078e0000 */
[----:B------:R-:W-:Y:S02]  /*26240*/  IMAD.U32 R17, RZ, RZ, UR4 ;  /* 0x00000004ff117e24 */ /* 0x000fe4000f8e00ff */
[----:B------:R-:W-:Y:S02]  /*26250*/  IMAD.U32 R18, RZ, RZ, UR5 ;  /* 0x00000005ff127e24 */ /* 0x000fe4000f8e00ff */
[----:B------:R-:W-:-:S07]  /*26260*/  IMAD.U32 R19, RZ, RZ, UR6 ;  /* 0x00000006ff137e24 */ /* 0x000fce000f8e00ff */
.L_x_2098:
[----:B------:R2:W3:Y:S01]  /*26270*/  LDL R2, [R1] ;  /* 0x0000000001027983 */ /* 0x0004e20000100800 */
[----:B------:R-:W1:Y:S01]  /*26280*/  S2R R0, SR_TID.X ;  /* 0x0000000000007919 */ /* 0x000e620000002100 */
[----:B------:R-:W-:Y:S05]  /*26290*/  WARPSYNC.ALL ;  /* 0x0000000000007948 */ /* 0x000fea0003800000 */
[----:B-1----:R-:W-:Y:S01]  /*262a0*/  LOP3.LUT R0, R0, 0x1f, RZ, 0xc0, !PT ;  /* 0x0000001f00007812 */ /* 0x002fe200078ec0ff */
[----:B------:R-:W-:Y:S03]  /*262b0*/  BAR.SYNC.DEFER_BLOCKING 0x4, 0x180 ;  /* 0x0106000000007b1d */ /* 0x000fe60000010000 */
[----:B------:R-:W-:-:S13]  /*262c0*/  ISETP.NE.AND P0, PT, R0, RZ, PT ;  /* 0x000000ff0000720c */ /* 0x000fda0003f05270 */
[----:B------:R-:W-:Y:S01]  /*262d0*/  @!P0 MOV R0, 0x400 ;  /* 0x0000040000008802 */ /* 0x000fe20000000f00 */
[----:B---3--:R-:W1:Y:S03]  /*262e0*/  @!P0 S2R R2, SR_CgaCtaId ;  /* 0x0000000000028919 */ /* 0x008e660000008800 */
[----:B-1----:R-:W-:Y:S01]  /*262f0*/  @!P0 LEA R23, R2, R0, 0x18 ;  /* 0x0000000002178211 */ /* 0x002fe200078ec0ff */
[----:B------:R2:W-:Y:S04]  /*26300*/  @!P0 STL [R1], R2 ;  /* 0x0000000201008387 */ /* 0x0005e80000100800 */
[----:B------:R2:W-:Y:S01]  /*26310*/  @!P0 STS.128 [R23+0x284d0], R16 ;  /* 0x0284d01017008388 */ /* 0x0005e20000000c00 */
[----:B------:R-:W-:Y:S06]  /*26320*/  BAR.ARV 0x5, 0x180 ;  /* 0x0146000000007b1d */ /* 0x000fec0000002000 */
.L_x_2087:
[----:B------:R-:W-:Y:S02]  /*26330*/  ULDC UR4, c[0x0][0xc3c] ;  /* 0x00030f0000047ab9 */ /* 0x000fe40000000800 */
[----:B-1----:R-:W-:-:S13]  /*26340*/  ISETP.GE.AND P0, PT, R19, UR4, PT ;  /* 0x0000000413007c0c */ /* 0x002fda000bf06270 */
[----:B------:R-:W-:Y:S05]  /*26350*/  @!P0 BRA `(.L_x_2099) ;  /* 0xffffff9400fc8947 */ /* 0x000fea000383ffff */
[----:B------:R-:W-:Y:S05]  /*26360*/  BSYNC B7 ;  /* 0x0000000000077941 */ /* 0x000fea0003800000 */
.L_x_1969:
[----:B0-2---:R-:W2:Y:S01]  /*26370*/  LDL.LU R0, [R1+0x30] ;  /* 0x0000300001007983 */ /* 0x005ea20000300800 */
[----:B------:R-:W-:Y:S01]  /*26380*/  BSSY B0, `(.L_x_2100) ;  /* 0x000000b000007945 */ /* 0x000fe20003800000 */
[----:B------:R-:W0:Y:S01]  /*26390*/  S2R R5, SR_CgaCtaId ;  /* 0x0000000000057919 */ /* 0x000e220000008800 */
        /* <DEDUP_REMOVED lines=9> */
.L_x_2375:
[----:B------:R-:W-:Y:S05]  /*26430*/  BSYNC B0 ;  /* 0x0000000000007941 */ /* 0x000fea0003800000 */
.L_x_2100:
[----:B------:R-:W-:-:S03]  /*26440*/  UMOV UR4, 0xffffffff ;  /* 0xffffffff00047882 */ /* 0x000fc60000000000 */
[----:B------:R-:W-:Y:S05]  /*26450*/  BRA.DIV UR4, `(.L_x_2102) ;  /* 0x0000007204d47947 */ /* 0x000fea000b800000 */
[----:B0-----:R-:W0:Y:S02]  /*26460*/  S2R R0, SR_TID.X ;  /* 0x0000000000007919 */ /* 0x001e240000002100 */
[----:B0-----:R-:W-:-:S04]  /*26470*/  SHF.R.U32.HI R0, RZ, 0x5, R0 ;  /* 0x00000005ff007819 */ /* 0x001fc80000011600 */
[----:B------:R-:W-:-:S05]  /*26480*/  LOP3.LUT R0, R0, 0x3, RZ, 0xc0, !PT ;  /* 0x0000000300007812 */ /* 0x000fca00078ec0ff */
[----:B------:R0:W1:Y:S02]  /*26490*/  SHFL.IDX PT, R14, R0, RZ, 0x1f ;  /* 0x00001fff000e7589 */ /* 0x00006400000e0000 */
.L_x_2378:
[----:B-1----:R-:W-:-:S13]  /*264a0*/  ISETP.NE.AND P0, PT, R14, RZ, PT ;  /* 0x000000ff0e00720c */ /* 0x002fda0003f05270 */
[----:B------:R-:W-:Y:S05]  /*264b0*/  @P0 BRA `(.L_x_1720) ;  /* 0x0000000000b00947 */ /* 0x000fea0003800000 */
[----:B------:R-:W-:-:S03]  /*264c0*/  UMOV UR4, 0xffffffff ;  /* 0xffffffff00047882 */ /* 0x000fc60000000000 */
[----:B------:R-:W-:Y:S05]  /*264d0*/  BRA.DIV UR4, `(.L_x_2103) ;  /* 0x0000007204e87947 */ /* 0x000fea000b800000 */
[----:B------:R-:W-:-:S13]  /*264e0*/  ELECT P6, URZ, PT ;  /* 0x00000000003f782f */ /* 0x000fda00038c0000 */
.L_x_2381:
[----:B------:R-:W-:Y:S05]  /*264f0*/  @!P6 BRA `(.L_x_1720) ;  /* 0x0000000000a0e947 */ /* 0x000fea0003800000 */
[----:B0-----:R-:W2:Y:S02]  /*26500*/  LDL R0, [R1+0x34] ;  /* 0x0000340001007983 */ /* 0x001ea40000100800 */
[----:B--2---:R-:W-:-:S13]  /*26510*/  R2UR UR4, R0 ;  /* 0x00000000000472ca */ /* 0x004fda00000e0000 */
[----:B------:R-:W-:-:S06]  /*26520*/  ULOP3.LUT UR4, UR4, 0x2, URZ, 0xfc, !UPT ;  /* 0x0000000204047892 */ /* 0x000fcc000f8efc3f */
[----:B------:R-:W-:-:S05]  /*26530*/  IMAD.U32 R0, RZ, RZ, UR4 ;  /* 0x00000004ff007e24 */ /* 0x000fca000f8e00ff */
[----:B------:R-:W-:-:S13]  /*26540*/  ISETP.NE.AND P0, PT, R0, 0x3, PT ;  /* 0x000000030000780c */ /* 0x000fda0003f05270 */
[----:B------:R-:W-:Y:S05]  /*26550*/  @!P0 BRA `(.L_x_2104) ;  /* 0x0000000000048947 */ /* 0x000fea0003800000 */
[----:B------:R-:W-:Y:S01]  /*26560*/  BPT.TRAP 0x1 ;  /* 0x000000040000795c */ /* 0x000fe20000300000 */
.L_x_2104:
[C---:B------:R-:W-:Y:S01]  /*26570*/  IMAD R5, R25.reuse, 0x8, R4 ;  /* 0x0000000819057824 */ /* 0x040fe200078e0204 */
[----:B------:R-:W-:Y:S02]  /*26580*/  SHF.L.U32 R0, R30, 0x1f, RZ ;  /* 0x0000001f1e007819 */ /* 0x000fe400000006ff */
[----:B------:R-:W-:Y:S02]  /*26590*/  IADD3 R25, R25, 0x1, RZ ;  /* 0x0000000119197810 */ /* 0x000fe40007ffe0ff */
[----:B------:R-:W0:Y:S02]  /*265a0*/  SYNCS.PHASECHK.TRANS64.TRYWAIT P1, [R5+URZ+0x28440], R0 ;  /* 0x02844000050075a7 */ /* 0x000e24000802017f */
[----:B------:R-:W-:-:S04]  /*265b0*/  ISETP.NE.AND P2, PT, R25, 0x2, PT ;  /* 0x000000021900780c */ /* 0x000fc80003f45270 */
[----:B------:R-:W-:Y:S01]  /*265c0*/  SEL R3, RZ, 0x1, P2 ;  /* 0x00000001ff037807 */ /* 0x000fe20001000000 */
[----:B0-----:R-:W-:Y:S08]  /*265d0*/  @!P1 BRA `(.L_x_2105) ;  /* 0x0000007000c89947 */ /* 0x001ff00003800000 */
.L_x_2382:
[----:B------:R-:W-:Y:S02]  /*265e0*/  SEL R25, R25, RZ, P2 ;  /* 0x000000ff19197207 */ /* 0x000fe40001000000 */
[----:B------:R-:W-:Y:S01]  /*265f0*/  LOP3.LUT R2, R30, R3, RZ, 0x3c, !PT ;  /* 0x000000031e027212 */ /* 0x000fe200078e3cff */
[----:B------:R-:W-:Y:S06]  /*26600*/  @!P0 BRA `(.L_x_2106) ;  /* 0x0000000000048947 */ /* 0x000fec0003800000 */
[----:B------:R-:W-:Y:S01]  /*26610*/  BPT.TRAP 0x1 ;  /* 0x000000040000795c */ /* 0x000fe20000300000 */
.L_x_2106:
[----:B------:R-:W-:Y:S01]  /*26620*/  IMAD R25, R25, 0x8, R4 ;  /* 0x0000000819197824 */ /* 0x000fe200078e0204 */
[----:B------:R-:W-:-:S04]  /*26630*/  SHF.L.U32 R2, R2, 0x1f, RZ ;  /* 0x0000001f02027819 */ /* 0x000fc800000006ff */
[----:B------:R-:W1:Y:S02]  /*26640*/  SYNCS.PHASECHK.TRANS64.TRYWAIT P1, [R25+URZ+0x28440], R2 ;  /* 0x02844002190075a7 */ /* 0x000e64000802017f */
[----:B-1----:R-:W-:Y:S05]  /*26650*/  @!P1 BRA `(.L_x_2107) ;  /* 0x0000007000bc9947 */ /* 0x002fea0003800000 */
.L_x_2383:
[----:B------:R-:W-:Y:S05]  /*26660*/  @!P0 BRA `(.L_x_2108) ;  /* 0x0000000000048947 */ /* 0x000fea0003800000 */
[----:B------:R-:W-:Y:S01]  /*26670*/  BPT.TRAP 0x1 ;  /* 0x000000040000795c */ /* 0x000fe20000300000 */
.L_x_2108:
[----:B------:R-:W2:Y:S02]  /*26680*/  SYNCS.PHASECHK.TRANS64.TRYWAIT P1, [R5+URZ+0x28460], R0 ;  /* 0x02846000050075a7 */ /* 0x000ea4000802017f */
[----:B--2---:R-:W-:Y:S05]  /*26690*/  @!P1 BRA `(.L_x_2109) ;  /* 0x0000007000c09947 */ /* 0x004fea0003800000 */
.L_x_2384:
[----:B------:R-:W-:Y:S05]  /*266a0*/  @!P0 BRA `(.L_x_2110) ;  /* 0x0000000000048947 */ /* 0x000fea0003800000 */
[----:B------:R-:W-:Y:S01]  /*266b0*/  BPT.TRAP 0x1 ;  /* 0x000000040000795c */ /* 0x000fe20000300000 */
.L_x_2110:
[----:B------:R-:W3:Y:S02]  /*266c0*/  SYNCS.PHASECHK.TRANS64.TRYWAIT P1, [R25+URZ+0x28460], R2 ;  /* 0x02846002190075a7 */ /* 0x000ee4000802017f */
[----:B---3--:R-:W-:Y:S05]  /*266d0*/  @!P1 BRA `(.L_x_2111) ;  /* 0x0000007000c49947 */ /* 0x008fea0003800000 */
.L_x_2385:
[----:B------:R-:W-:Y:S05]  /*266e0*/  @!P0 BRA `(.L_x_2112) ;  /* 0x0000000000048947 */ /* 0x000fea0003800000 */
[----:B------:R-:W-:Y:S01]  /*266f0*/  BPT.TRAP 0x1 ;  /* 0x000000040000795c */ /* 0x000fe20000300000 */
.L_x_2112:
[----:B------:R-:W4:Y:S02]  /*26700*/  SYNCS.PHASECHK.TRANS64.TRYWAIT P1, [R5+URZ+0x28480], R0 ;  /* 0x02848000050075a7 */ /* 0x000f24000802017f */
[----:B----4-:R-:W-:Y:S05]  /*26710*/  @!P1 BRA `(.L_x_2113) ;  /* 0x0000007000c89947 */ /* 0x010fea0003800000 */
.L_x_2386:
[----:B------:R-:W-:Y:S05]  /*26720*/  @!P0 BRA `(.L_x_2114) ;  /* 0x0000000000048947 */ /* 0x000fea0003800000 */
[----:B------:R-:W-:Y:S01]  /*26730*/  BPT.TRAP 0x1 ;  /* 0x000000040000795c */ /* 0x000fe20000300000 */
.L_x_2114:
[----:B------:R0:W0:Y:S02]  /*26740*/  SYNCS.PHASECHK.TRANS64.TRYWAIT P0, [R25+URZ+0x28480], R2 ;  /* 0x02848002190075a7 */ /* 0x000024000800017f */
[----:B0-----:R-:W-:Y:S05]  /*26750*/  @!P0 NANOSLEEP.SYNCS 0x989680 ;  /* 0x009896800000895d */ /* 0x001fea0003900000 */
[----:B------:R-:W0:Y:S02]  /*26760*/  @!P0 SYNCS.PHASECHK.TRANS64 P0, [R25+URZ+0x28480], R2 ;  /* 0x02848002190085a7 */ /* 0x000e24000800007f */
[----:B0-----:R-:W-:Y:S05]  /*26770*/  @!P0 BRA `(.L_x_2114) ;  /* 0xfffffffc00f08947 */ /* 0x001fea000383ffff */
.L_x_1720:
[----:B------:R-:W-:Y:S05]  /*26780*/  BSYNC B8 ;  /* 0x0000000000087941 */ /* 0x000fea0003800000 */
.L_x_1717:
[----:B------:R-:W-:Y:S05]  /*26790*/  EXIT ;  /* 0x000000000000794d */ /* 0x000fea0003800000 */
.L_x_1746:
[----:B--2---:R2:W3:Y:S02]  /*267a0*/  SYNCS.PHASECHK.TRANS64.TRYWAIT P6, [R72+URZ+0x28490], R81 ;  /* 0x02849051480075a7 */ /* 0x0044e400080c017f */
[----:B---3--:R-:W-:Y:S05]  /*267b0*/  @!P6 NANOSLEEP.SYNCS 0x989680 ;  /* 0x009896800000e95d */ /* 0x008fea0003900000 */
[----:B------:R-:W3:Y:S02]  /*267c0*/  @!P6 SYNCS.PHASECHK.TRANS64 P6, [R72+URZ+0x28490], R81 ;  /* 0x028490514800e5a7 */ /* 0x000ee400080c007f */
[----:B---3--:R-:W-:Y:S05]  /*267d0*/  @!P6 BRA `(.L_x_1746) ;  /* 0xfffffffc00f0e947 */ /* 0x008fea000383ffff */
[----:B------:R-:W-:Y:S05]  /*267e0*/  BRA `(.L_x_2115) ;  /* 0xfffffdc400147947 */ /* 0x000fea000383ffff */
.L_x_1747:
[----:B------:R-:W-:Y:S01]  /*267f0*/  BSSY B1, `(.L_x_2116) ;  /* 0x0000008000017945 */ /* 0x000fe20003800000 */
[----:B0-----:R-:W-:Y:S02]  /*26800*/  IMAD.MOV.U32 R13, RZ, RZ, R2 ;  /* 0x000000ffff0d7224 */ /* 0x001fe400078e0002 */
[----:B------:R-:W-:Y:S02]  /*26810*/  IMAD.MOV.U32 R12, RZ, RZ, RZ ;  /* 0x000000ffff0c7224 */ /* 0x000fe400078e00ff */
[----:B------:R-:W-:Y:S02]  /*26820*/  IMAD.MOV.U32 R11, RZ, RZ, 0x181f ;  /* 0x0000181fff0b7424 */ /* 0x000fe400078e00ff */
[----:B------:R-:W-:-:S07]  /*26830*/  IMAD.MOV.U32 R15, RZ, RZ, -0x1 ;  /* 0xffffffffff0f7424 */ /* 0x000fce00078e00ff */
[----:B-12---:R-:W-:Y:S05]  /*26840*/  WARPSYNC.COLLECTIVE R15, `(.L_x_2117) ;  /* 0x000000000f087348 */ /* 0x006fea0003c00000 */
[----:B------:R0:W3:Y:S02]  /*26850*/  SHFL.IDX P6, R14, R13, R12, R11 ;  /* 0x0000000c0d0e7389 */ /* 0x0000e400000c000b */
[----:B0123--:R-:W-:Y:S01]  /*26860*/  ENDCOLLECTIVE ;  /* 0x000000000000791b */ /* 0x00ffe20003800000 */
.L_x_2117:
[----:B------:R-:W-:Y:S05]  /*26870*/  BSYNC B1 ;  /* 0x0000000000017941 */ /* 0x000fea0003800000 */
.L_x_2116:
[----:B------:R-:W-:Y:S01]  /*26880*/  IMAD.MOV.U32 R13, RZ, RZ, R0 ;  /* 0x000000ffff0d7224 */ /* 0x000fe200078e0000 */
[----:B------:R-:W-:Y:S01]  /*26890*/  MOV R15, 0xffffffff ;  /* 0xffffffff000f7802 */ /* 0x000fe20000000f00 */
[----:B------:R-:W-:Y:S02]  /*268a0*/  IMAD.MOV.U32 R12, RZ, RZ, RZ ;  /* 0x000000ffff0c7224 */ /* 0x000fe400078e00ff */
[----:B------:R-:W-:Y:S02]  /*268b0*/  IMAD.MOV.U32 R11, RZ, RZ, 0x181f ;  /* 0x0000181fff0b7424 */ /* 0x000fe400078e00ff */
[----:B------:R-:W-:-:S07]  /*268c0*/  IMAD.MOV.U32 R3, RZ, RZ, R14 ;  /* 0x000000ffff037224 */ /* 0x000fce00078e000e */
[----:B------:R-:W-:Y:S05]  /*268d0*/  WARPSYNC.COLLECTIVE R15, `(.L_x_2118) ;  /* 0x000000000f087348 */ /* 0x000fea0003c00000 */
[----:B------:R0:W1:Y:S02]  /*268e0*/  SHFL.IDX P6, R14, R13, R12, R11 ;  /* 0x0000000c0d0e7389 */ /* 0x00006400000c000b */
[----:B01----:R-:W-:Y:S01]  /*268f0*/  ENDCOLLECTIVE ;  /* 0x000000000000791b */ /* 0x003fe20003800000 */
.L_x_2118:
[----:B------:R-:W-:Y:S05]  /*26900*/  BRA `(.L_x_2119) ;  /* 0xfffffdc000e07947 */ /* 0x000fea000383ffff */
.L_x_1756:
[----:B------:R-:W-:Y:S01]  /*26910*/  BSSY B1, `(.L_x_2120) ;  /* 0x0000008000017945 */ /* 0x000fe20003800000 */
[----:B0-----:R-:W-:Y:S02]  /*26920*/  IMAD.MOV.U32 R13, RZ, RZ, R2 ;  /* 0x000000ffff0d7224 */ /* 0x001fe400078e0002 */
[----:B------:R-:W-:Y:S02]  /*26930*/  IMAD.MOV.U32 R12, RZ, RZ, 0x1 ;  /* 0x00000001ff0c7424 */ /* 0x000fe400078e00ff */
[----:B------:R-:W-:Y:S02]  /*26940*/  IMAD.MOV.U32 R11, RZ, RZ, 0x181f ;  /* 0x0000181fff0b7424 */ /* 0x000fe400078e00ff */
[----:B------:R-:W-:-:S07]  /*26950*/  IMAD.MOV.U32 R15, RZ, RZ, -0x1 ;  /* 0xffffffffff0f7424 */ /* 0x000fce00078e00ff */
[----:B-1234-:R-:W-:Y:S05]  /*26960*/  WARPSYNC.COLLECTIVE R15, `(.L_x_2121) ;  /* 0x000000000f087348 */ /* 0x01efea0003c00000 */
[----:B------:R0:W0:Y:S02]  /*26970*/  SHFL.IDX P6, R14, R13, R12, R11 ;  /* 0x0000000c0d0e7389 */ /* 0x00002400000c000b */
[----:B01234-:R-:W-:Y:S01]  /*26980*/  ENDCOLLECTIVE ;  /* 0x000000000000791b */ /* 0x01ffe20003800000 */
.L_x_2121:
[----:B------:R-:W-:Y:S05]  /*26990*/  BSYNC B1 ;  /* 0x0000000000017941 */ /* 0x000fea0003800000 */
.L_x_2120:
[----:B------:R-:W-:Y:S02]  /*269a0*/  IMAD.MOV.U32 R13, RZ, RZ, R0 ;  /* 0x000000ffff0d7224 */ /* 0x000fe400078e0000 */
[----:B------:R-:W-:Y:S02]  /*269b0*/  IMAD.MOV.U32 R12, RZ, RZ, 0x1 ;  /* 0x00000001ff0c7424 */ /* 0x000fe400078e00ff */
[----:B------:R-:W-:Y:S02]  /*269c0*/  IMAD.MOV.U32 R11, RZ, RZ, 0x181f ;  /* 0x0000181fff0b7424 */ /* 0x000fe400078e00ff */
[----:B------:R-:W-:Y:S02]  /*269d0*/  IMAD.MOV.U32 R15, RZ, RZ, -0x1 ;  /* 0xffffffffff0f7424 */ /* 0x000fe400078e00ff */
[----:B------:R-:W-:-:S07]  /*269e0*/  IMAD.MOV.U32 R3, RZ, RZ, R14 ;  /* 0x000000ffff037224 */ /* 0x000fce00078e000e */
[----:B------:R-:W-:Y:S05]  /*269f0*/  WARPSYNC.COLLECTIVE R15, `(.L_x_2122) ;  /* 0x000000000f087348 */ /* 0x000fea0003c00000 */
[----:B------:R0:W1:Y:S02]  /*26a00*/  SHFL.IDX P6, R14, R13, R12, R11 ;  /* 0x0000000c0d0e7389 */ /* 0x00006400000c000b */
[----:B01----:R-:W-:Y:S01]  /*26a10*/  ENDCOLLECTIVE ;  /* 0x000000000000791b */ /* 0x003fe20003800000 */
.L_x_2122:
[----:B------:R-:W-:Y:S05]  /*26a20*/  BRA `(.L_x_2123) ;  /* 0xfffffdd000687947 */ /* 0x000fea000383ffff */
.L_x_1766:
[----:B-1----:R1:W2:Y:S02]  /*26a30*/  SYNCS.PHASECHK.TRANS64.TRYWAIT P4, [R72+URZ+0x28490], R81 ;  /* 0x02849051480075a7 */ /* 0x0022a4000808017f */
[----:B--2---:R-:W-:Y:S05]  /*26a40*/  @!P4 NANOSLEEP.SYNCS 0x989680 ;  /* 0x009896800000c95d */ /* 0x004fea0003900000 */
[----:B------:R-:W2:Y:S02]  /*26a50*/  @!P4 SYNCS.PHASECHK.TRANS64 P4, [R72+URZ+0x28490], R81 ;  /* 0x028490514800c5a7 */ /* 0x000ea4000808007f */
[----:B--2---:R-:W-:Y:S05]  /*26a60*/  @!P4 BRA `(.L_x_1766) ;  /* 0xfffffffc00f0c947 */ /* 0x004fea000383ffff */
[----:B------:R-:W-:Y:S05]  /*26a70*/  BRA `(.L_x_2124) ;  /* 0xfffffde000c47947 */ /* 0x000fea000383ffff */
.L_x_1767:
        /* <DEDUP_REMOVED lines=8> */
.L_x_2126:
[----:B------:R-:W-:Y:S05]  /*26b00*/  BSYNC B1 ;  /* 0x0000000000017941 */ /* 0x000fea0003800000 */
.L_x_2125:
        /* <DEDUP_REMOVED lines=8> */
.L_x_2127:
[----:B------:R-:W-:Y:S01]  /*26b90*/  IMAD.MOV.U32 R38, RZ, RZ, R14 ;  /* 0x000000ffff267224 */ /* 0x000fe200078e000e */
[----:B------:R-:W-:Y:S06]  /*26ba0*/  BRA `(.L_x_2128) ;  /* 0xfffffde000907947 */ /* 0x000fec000383ffff */
.L_x_1772:
[----:B------:R-:W-:Y:S01]  /*26bb0*/  BSSY B1, `(.L_x_2129) ;  /* 0x0000008000017945 */ /* 0x000fe20003800000 */
[----:B----4-:R-:W-:Y:S01]  /*26bc0*/  MOV R13, R2 ;  /* 0x00000002000d7202 */ /* 0x010fe20000000f00 */
[----:B------:R-:W-:Y:S02]  /*26bd0*/  IMAD.MOV.U32 R12, RZ, RZ, 0x1 ;  /* 0x00000001ff0c7424 */ /* 0x000fe400078e00ff */
[----:B------:R-:W-:Y:S02]  /*26be0*/  IMAD.MOV.U32 R11, RZ, RZ, 0x181f ;  /* 0x0000181fff0b7424 */ /* 0x000fe400078e00ff */
[----:B------:R-:W-:-:S07]  /*26bf0*/  IMAD.MOV.U32 R15, RZ, RZ, -0x1 ;  /* 0xffffffffff0f7424 */ /* 0x000fce00078e00ff */
[----:B0123--:R-:W-:Y:S05]  /*26c00*/  WARPSYNC.COLLECTIVE R15, `(.L_x_2130) ;  /* 0x000000000f087348 */ /* 0x00ffea0003c00000 */
[----:B------:R4:W0:Y:S02]  /*26c10*/  SHFL.IDX P6, R14, R13, R12, R11 ;  /* 0x0000000c0d0e7389 */ /* 0x00082400000c000b */
[----:B01234-:R-:W-:Y:S01]  /*26c20*/  ENDCOLLECTIVE ;  /* 0x000000000000791b */ /* 0x01ffe20003800000 */
.L_x_2130:
[----:B------:R-:W-:Y:S05]  /*26c30*/  BSYNC B1 ;  /* 0x0000000000017941 */ /* 0x000fea0003800000 */
.L_x_2129:
        /* <DEDUP_REMOVED lines=8> */
.L_x_2131:
[----:B------:R-:W-:Y:S05]  /*26cc0*/  BRA `(.L_x_2132) ;  /* 0xfffffdf000347947 */ /* 0x000fea000383ffff */
.L_x_1777:
[----:B0-----:R0:W1:Y:S02]  /*26cd0*/  SYNCS.PHASECHK.TRANS64.TRYWAIT P3, [R72+URZ+0x28490], R81 ;  /* 0x02849051480075a7 */ /* 0x001064000806017f */
[----:B-1----:R-:W-:Y:S05]  /*26ce0*/  @!P3 NANOSLEEP.SYNCS 0x989680 ;  /* 0x009896800000b95d */ /* 0x002fea0003900000 */
[----:B------:R-:W1:Y:S02]  /*26cf0*/  @!P3 SYNCS.PHASECHK.TRANS64 P3, [R72+URZ+0x28490], R81 ;  /* 0x028490514800b5a7 */ /* 0x000e64000806007f */
[----:B-1----:R-:W-:Y:S05]  /*26d00*/  @!P3 BRA `(.L_x_1777) ;  /* 0xfffffffc00f0b947 */ /* 0x002fea000383ffff */
[----:B------:R-:W-:Y:S05]  /*26d10*/  BRA `(.L_x_2133) ;  /* 0xfffffe0000387947 */ /* 0x000fea000383ffff */
.L_x_1778:
        /* <DEDUP_REMOVED lines=8> */
.L_x_2135:
[----:B------:R-:W-:Y:S05]  /*26da0*/  BSYNC B1 ;  /* 0x0000000000017941 */ /* 0x000fea0003800000 */
.L_x_2134:
        /* <DEDUP_REMOVED lines=8> */
.L_x_2136:
[----:B------:R-:W-:Y:S05]  /*26e30*/  BRA `(.L_x_2137) ;  /* 0xfffffe00005c7947 */ /* 0x000fea000383ffff */
.L_x_1781:
[----:B------:R-:W-:Y:S01]  /*26e40*/  BSSY B1, `(.L_x_2138) ;  /* 0x0000008000017945 */ /* 0x000fe20003800000 */
[----:B------:R-:W-:Y:S01]  /*26e50*/  IMAD.MOV.U32 R13, RZ, RZ, R2 ;  /* 0x000000ffff0d7224 */ /* 0x000fe200078e0002 */
[----:B------:R-:W-:Y:S01]  /*26e60*/  MOV R11, 0x181f ;  /* 0x0000181f000b7802 */ /* 0x000fe20000000f00 */
[----:B------:R-:W-:Y:S02]  /*26e70*/  IMAD.MOV.U32 R12, RZ, RZ, 0x1 ;  /* 0x00000001ff0c7424 */ /* 0x000fe400078e00ff */
[----:B----4-:R-:W-:-:S07]  /*26e80*/  IMAD.MOV.U32 R15, RZ, RZ, -0x1 ;  /* 0xffffffffff0f7424 */ /* 0x010fce00078e00ff */
[----:B0123--:R-:W-:Y:S05]  /*26e90*/  WARPSYNC.COLLECTIVE R15, `(.L_x_2139) ;  /* 0x000000000f087348 */ /* 0x00ffea0003c00000 */
[----:B---3--:R3:W4:Y:S02]  /*26ea0*/  SHFL.IDX P6, R14, R13, R12, R11 ;  /* 0x0000000c0d0e7389 */ /* 0x00872400000c000b */
[----:B01234-:R-:W-:Y:S01]  /*26eb0*/  ENDCOLLECTIVE ;  /* 0x000000000000791b */ /* 0x01ffe20003800000 */
.L_x_2139:
[----:B------:R-:W-:Y:S05]  /*26ec0*/  BSYNC B1 ;  /* 0x0000000000017941 */ /* 0x000fea0003800000 */
.L_x_2138:
        /* <DEDUP_REMOVED lines=8> */
.L_x_2140:
[----:B------:R-:W-:Y:S05]  /*26f50*/  BRA `(.L_x_2141) ;  /* 0xfffffe00005c7947 */ /* 0x000fea000383ffff */
.L_x_1785:
[----:B-1----:R1:W3:Y:S02]  /*26f60*/  SYNCS.PHASECHK.TRANS64.TRYWAIT P4, [R72+URZ+0x284b0], R81 ;  /* 0x0284b051480075a7 */ /* 0x0022e4000808017f */
[----:B---3--:R-:W-:Y:S05]  /*26f70*/  @!P4 NANOSLEEP.SYNCS 0x989680 ;  /* 0x009896800000c95d */ /* 0x008fea0003900000 */
[----:B------:R-:W3:Y:S02]  /*26f80*/  @!P4 SYNCS.PHASECHK.TRANS64 P4, [R72+URZ+0x284b0], R81 ;  /* 0x0284b0514800c5a7 */ /* 0x000ee4000808007f */
[----:B---3--:R-:W-:Y:S05]  /*26f90*/  @!P4 BRA `(.L_x_1785) ;  /* 0xfffffffc00f0c947 */ /* 0x008fea000383ffff */
[----:B------:R-:W-:Y:S05]  /*26fa0*/  BRA `(.L_x_2142) ;  /* 0xfffffe0000d07947 */ /* 0x000fea000383ffff */
.L_x_1801:
[----:B------:R-:W0:Y:S01]  /*26fb0*/  S2R R12, SR_TID.X ;  /* 0x00000000000c7919 */ /* 0x000e220000002100 */
[----:B------:R-:W-:Y:S01]  /*26fc0*/  BSSY B0, `(.L_x_2143) ;  /* 0x000000c000007945 */ /* 0x000fe20003800000 */
[----:B------:R-:W-:Y:S01]  /*26fd0*/  MOV R11, 0x1f ;  /* 0x0000001f000b7802 */ /* 0x000fe20000000f00 */
[----:B------:R-:W-:Y:S02]  /*26fe0*/  IMAD.MOV.U32 R15, RZ, RZ, -0x1 ;  /* 0xffffffffff0f7424 */ /* 0x000fe400078e00ff */
[----:B0-----:R-:W-:-:S05]  /*26ff0*/  VIADD R20, R12, 0xffffff80 ;  /* 0xffffff800c147836 */ /* 0x001fca0000000000 */
[----:B------:R-:W-:-:S04]  /*27000*/  SHF.R.S32.HI R12, RZ, 0x1f, R20 ;  /* 0x0000001fff0c7819 */ /* 0x000fc80000011414 */
[----:B------:R-:W-:-:S04]  /*27010*/  LEA.HI R12, R12, R20, RZ, 0x7 ;  /* 0x000000140c0c7211 */ /* 0x000fc800078f38ff */
[----:B------:R-:W-:-:S05]  /*27020*/  SHF.R.S32.HI R12, RZ, 0x7, R12 ;  /* 0x00000007ff0c7819 */ /* 0x000fca000001140c */
[----:B------:R-:W-:Y:S02]  /*27030*/  IMAD.MOV.U32 R13, RZ, RZ, R12 ;  /* 0x000000ffff0d7224 */ /* 0x000fe400078e000c */
[----:B------:R-:W-:-:S07]  /*27040*/  IMAD.MOV.U32 R12, RZ, RZ, RZ ;  /* 0x000000ffff0c7224 */ /* 0x000fce00078e00ff */
[----:B-----5:R-:W-:Y:S05]  /*27050*/  WARPSYNC.COLLECTIVE R15, `(.L_x_2144) ;  /* 0x000000000f087348 */ /* 0x020fea0003c00000 */
[----:B------:R0:W1:Y:S02]  /*27060*/  SHFL.IDX P6, R14, R13, R12, R11 ;  /* 0x0000000c0d0e7389 */ /* 0x00006400000c000b */
[----:B01---5:R-:W-:Y:S01]  /*27070*/  ENDCOLLECTIVE ;  /* 0x000000000000791b */ /* 0x023fe20003800000 */
.L_x_2144:
[----:B------:R-:W-:Y:S05]  /*27080*/  BSYNC B0 ;  /* 0x0000000000007941 */ /* 0x000fea0003800000 */
.L_x_2143:
[----:B------:R-:W-:Y:S05]  /*27090*/  BRA `(.L_x_2145) ;  /* 0xfffffe1000b47947 */ /* 0x000fea000383ffff */
.L_x_1811:
        /* <DEDUP_REMOVED lines=8> */
.L_x_2147:
[----:B------:R-:W-:Y:S05]  /*27120*/  BSYNC B1 ;  /* 0x0000000000017941 */ /* 0x000fea0003800000 */
.L_x_2146:
        /* <DEDUP_REMOVED lines=8> */
.L_x_2148:
[----:B------:R-:W-:Y:S02]  /*271b0*/  IMAD.MOV.U32 R13, RZ, RZ, R8 ;  /* 0x000000ffff0d7224 */ /* 0x000fe400078e0008 */
[----:B------:R-:W-:-:S07]  /*271c0*/  IMAD.MOV.U32 R3, RZ, RZ, R14 ;  /* 0x000000ffff037224 */ /* 0x000fce00078e000e */
[----:B------:R-:W-:Y:S05]  /*271d0*/  WARPSYNC.COLLECTIVE R15, `(.L_x_2149) ;  /* 0x000000000f087348 */ /* 0x000fea0003c00000 */
[----:B------:R0:W1:Y:S02]  /*271e0*/  SHFL.IDX P6, R14, R13, R12, R11 ;  /* 0x0000000c0d0e7389 */ /* 0x00006400000c000b */
[----:B01----:R-:W-:Y:S01]  /*271f0*/  ENDCOLLECTIVE ;  /* 0x000000000000791b */ /* 0x003fe20003800000 */
.L_x_2149:
[----:B------:R-:W-:Y:S02]  /*27200*/  IMAD.MOV.U32 R13, RZ, RZ, R7 ;  /* 0x000000ffff0d7224 */ /* 0x000fe400078e0007 */
[----:B------:R-:W-:-:S07]  /*27210*/  IMAD.MOV.U32 R4, RZ, RZ, R14 ;  /* 0x000000ffff047224 */ /* 0x000fce00078e000e */
[----:B------:R-:W-:Y:S05]  /*27220*/  WARPSYNC.COLLECTIVE R15, `(.L_x_2150) ;  /* 0x000000000f087348 */ /* 0x000fea0003c00000 */
[----:B------:R0:W1:Y:S02]  /*27230*/  SHFL.IDX P6, R14, R13, R12, R11 ;  /* 0x0000000c0d0e7389 */ /* 0x00006400000c000b */
[----:B01----:R-:W-:Y:S01]  /*27240*/  ENDCOLLECTIVE ;  /* 0x000000000000791b */ /* 0x003fe20003800000 */
.L_x_2150:
[----:B------:R-:W-:Y:S05]  /*27250*/  BRA `(.L_x_2151) ;  /* 0xfffffe18000c7947 */ /* 0x000fea000383ffff */
.L_x_1814:
[----:B------:R-:W-:Y:S01]  /*27260*/  BSSY B1, `(.L_x_2152) ;  /* 0x0000008000017945 */ /* 0x000fe20003800000 */
[----:B-1----:R-:W-:Y:S02]  /*27270*/  IMAD.MOV.U32 R13, RZ, RZ, R6 ;  /* 0x000000ffff0d7224 */ /* 0x002fe400078e0006 */
[----:B------:R-:W-:Y:S02]  /*27280*/  IMAD.MOV.U32 R12, RZ, RZ, 0x1 ;  /* 0x00000001ff0c7424 */ /* 0x000fe400078e00ff */
[----:B------:R-:W-:Y:S02]  /*27290*/  IMAD.MOV.U32 R11, RZ, RZ, 0x181f ;  /* 0x0000181fff0b7424 */ /* 0x000fe400078e00ff */
[----:B------:R-:W-:-:S07]  /*272a0*/  IMAD.MOV.U32 R15, RZ, RZ, -0x1 ;  /* 0xffffffffff0f7424 */ /* 0x000fce00078e00ff */
[----:B0-2345:R-:W-:Y:S05]  /*272b0*/  WARPSYNC.COLLECTIVE R15, `(.L_x_2153) ;  /* 0x000000000f087348 */ /* 0x03dfea0003c00000 */
[----:B----4-:R1:W4:Y:S02]  /*272c0*/  SHFL.IDX P6, R14, R13, R12, R11 ;  /* 0x0000000c0d0e7389 */ /* 0x01032400000c000b */
[----:B012345:R-:W-:Y:S01]  /*272d0*/  ENDCOLLECTIVE ;  /* 0x000000000000791b */ /* 0x03ffe20003800000 */
.L_x_2153:
[----:B------:R-:W-:Y:S05]  /*272e0*/  BSYNC B1 ;  /* 0x0000000000017941 */ /* 0x000fea0003800000 */
.L_x_2152:
        /* <DEDUP_REMOVED lines=8> */
.L_x_2154:
[----:B------:R-:W-:Y:S02]  /*27370*/  IMAD.MOV.U32 R13, RZ, RZ, R8 ;  /* 0x000000ffff0d7224 */ /* 0x000fe400078e0008 */
[----:B------:R-:W-:-:S07]  /*27380*/  IMAD.MOV.U32 R3, RZ, RZ, R14 ;  /* 0x000000ffff037224 */ /* 0x000fce00078e000e */
[----:B------:R-:W-:Y:S05]  /*27390*/  WARPSYNC.COLLECTIVE R15, `(.L_x_2155) ;  /* 0x000000000f087348 */ /* 0x000fea0003c00000 */
[----:B------:R0:W1:Y:S02]  /*273a0*/  SHFL.IDX P6, R14, R13, R12, R11 ;  /* 0x0000000c0d0e7389 */ /* 0x00006400000c000b */
[----:B01----:R-:W-:Y:S01]  /*273b0*/  ENDCOLLECTIVE ;  /* 0x000000000000791b */ /* 0x003fe20003800000 */
.L_x_2155:
[----:B------:R-:W-:Y:S02]  /*273c0*/  IMAD.MOV.U32 R13, RZ, RZ, R7 ;  /* 0x000000ffff0d7224 */ /* 0x000fe400078e0007 */
[----:B------:R-:W-:-:S07]  /*273d0*/  IMAD.MOV.U32 R4, RZ, RZ, R14 ;  /* 0x000000ffff047224 */ /* 0x000fce00078e000e */
[----:B------:R-:W-:Y:S05]  /*273e0*/  WARPSYNC.COLLECTIVE R15, `(.L_x_2156) ;  /* 0x000000000f087348 */ /* 0x000fea0003c00000 */
[----:B------:R0:W1:Y:S02]  /*273f0*/  SHFL.IDX P6, R14, R13, R12, R11 ;  /* 0x0000000c0d0e7389 */ /* 0x00006400000c000b */
[----:B01----:R-:W-:Y:S01]  /*27400*/  ENDCOLLECTIVE ;  /* 0x000000000000791b */ /* 0x003fe20003800000 */
.L_x_2156:
[----:B------:R-:W-:Y:S05]  /*27410*/  BRA `(.L_x_2157) ;  /* 0xfffffe1800287947 */ /* 0x000fea000383ffff */
.L_x_1817:
[----:B------:R-:W-:Y:S01]  /*27420*/  BSSY B1, `(.L_x_2158) ;  /* 0x0000008000017945 */ /* 0x000fe20003800000 */
[----:B0-----:R-:W-:Y:S01]  /*27430*/  IMAD.MOV.U32 R13, RZ, RZ, R6 ;  /* 0x000000ffff0d7224 */ /* 0x001fe200078e0006 */
[----:B------:R-:W-:Y:S01]  /*27440*/  MOV R11, 0x181f ;  /* 0x0000181f000b7802 */ /* 0x000fe20000000f00 */
[----:B------:R-:W-:Y:S02]  /*27450*/  IMAD.MOV.U32 R12, RZ, RZ, 0x2 ;  /* 0x00000002ff0c7424 */ /* 0x000fe400078e00ff */
[----:B------:R-:W-:-:S07]  /*27460*/  IMAD.MOV.U32 R15, RZ, RZ, -0x1 ;  /* 0xffffffffff0f7424 */ /* 0x000fce00078e00ff */
[----:B-12345:R-:W-:Y:S05]  /*27470*/  WARPSYNC.COLLECTIVE R15, `(.L_x_2159) ;  /* 0x000000000f087348 */ /* 0x03efea0003c00000 */
[----:B----4-:R0:W4:Y:S02]  /*27480*/  SHFL.IDX P6, R14, R13, R12, R11 ;  /* 0x0000000c0d0e7389 */ /* 0x01012400000c000b */
[----:B012345:R-:W-:Y:S01]  /*27490*/  ENDCOLLECTIVE ;  /* 0x000000000000791b */ /* 0x03ffe20003800000 */
.L_x_2159:
[----:B------:R-:W-:Y:S05]  /*274a0*/  BSYNC B1 ;  /* 0x0000000000017941 */ /* 0x000fea0003800000 */
.L_x_2158:
        /* <DEDUP_REMOVED lines=8> */
.L_x_2160:
[----:B------:R-:W-:Y:S02]  /*27530*/  IMAD.MOV.U32 R13, RZ, RZ, R8 ;  /* 0x000000ffff0d7224 */ /* 0x000fe400078e0008 */
[----:B------:R-:W-:-:S07]  /*27540*/  IMAD.MOV.U32 R3, RZ, RZ, R14 ;  /* 0x000000ffff037224 */ /* 0x000fce00078e000e */
[----:B------:R-:W-:Y:S05]  /*27550*/  WARPSYNC.COLLECTIVE R15, `(.L_x_2161) ;  /* 0x000000000f087348 */ /* 0x000fea0003c00000 */
[----:B------:R0:W1:Y:S02]  /*27560*/  SHFL.IDX P6, R14, R13, R12, R11 ;  /* 0x0000000c0d0e7389 */ /* 0x00006400000c000b */
[----:B01----:R-:W-:Y:S01]  /*27570*/  ENDCOLLECTIVE ;  /* 0x000000000000791b */ /* 0x003fe20003800000 */
.L_x_2161:
[----:B------:R-:W-:Y:S01]  /*27580*/  MOV R13, R7 ;  /* 0x00000007000d7202 */ /* 0x000fe20000000f00 */
[----:B------:R-:W-:-:S07]  /*27590*/  IMAD.MOV.U32 R4, RZ, RZ, R14 ;  /* 0x000000ffff047224 */ /* 0x000fce00078e000e */
[----:B------:R-:W-:Y:S05]  /*275a0*/  WARPSYNC.COLLECTIVE R15, `(.L_x_2162) ;  /* 0x000000000f087348 */ /* 0x000fea0003c00000 */
[----:B------:R0:W1:Y:S02]  /*275b0*/  SHFL.IDX P6, R14, R13, R12, R11 ;  /* 0x0000000c0d0e7389 */ /* 0x00006400000c000b */
[----:B01----:R-:W-:Y:S01]  /*275c0*/  ENDCOLLECTIVE ;  /* 0x000000000000791b */ /* 0x003fe20003800000 */
.L_x_2162:
[----:B------:R-:W-:Y:S05]  /*275d0*/  BRA `(.L_x_2163) ;  /* 0xfffffe18003c7947 */ /* 0x000fea000383ffff */
.L_x_1820:
[----:B------:R-:W-:Y:S01]  /*275e0*/  BSSY B1, `(.L_x_2164) ;  /* 0x0000008000017945 */ /* 0x000fe20003800000 */
[----:B------:R-:W-:Y:S02]  /*275f0*/  IMAD.MOV.U32 R13, RZ, RZ, R6 ;  /* 0x000000ffff0d7224 */ /* 0x000fe400078e0006 */
[----:B------:R-:W-:Y:S02]  /*27600*/  IMAD.MOV.U32 R12, RZ, RZ, 0x3 ;  /* 0x00000003ff0c7424 */ /* 0x000fe400078e00ff */
[----:B------:R-:W-:Y:S02]  /*27610*/  IMAD.MOV.U32 R11, RZ, RZ, 0x181f ;  /* 0x0000181fff0b7424 */ /* 0x000fe400078e00ff */
[----:B------:R-:W-:-:S07]  /*27620*/  IMAD.MOV.U32 R15, RZ, RZ, -0x1 ;  /* 0xffffffffff0f7424 */ /* 0x000fce00078e00ff */
[----:B-12345:R-:W-:Y:S05]  /*27630*/  WARPSYNC.COLLECTIVE R15, `(.L_x_2165) ;  /* 0x000000000f087348 */ /* 0x03efea0003c00000 */
[----:B----4-:R0:W4:Y:S02]  /*27640*/  SHFL.IDX P6, R14, R13, R12, R11 ;  /* 0x0000000c0d0e7389 */ /* 0x01012400000c000b */
[----:B012345:R-:W-:Y:S01]  /*27650*/  ENDCOLLECTIVE ;  /* 0x000000000000791b */ /* 0x03ffe20003800000 */
.L_x_2165:
[----:B------:R-:W-:Y:S05]  /*27660*/  BSYNC B1 ;  /* 0x0000000000017941 */ /* 0x000fea0003800000 */
.L_x_2164:
        /* <DEDUP_REMOVED lines=8> */
.L_x_2166:
[----:B------:R-:W-:Y:S01]  /*276f0*/  IMAD.MOV.U32 R13, RZ, RZ, R8 ;  /* 0x000000ffff0d7224 */ /* 0x000fe200078e0008 */
[----:B------:R-:W-:-:S07]  /*27700*/  MOV R3, R14 ;  /* 0x0000000e00037202 */ /* 0x000fce0000000f00 */
[----:B------:R-:W-:Y:S05]  /*27710*/  WARPSYNC.COLLECTIVE R15, `(.L_x_2167) ;  /* 0x000000000f087348 */ /* 0x000fea0003c00000 */
[----:B------:R0:W1:Y:S02]  /*27720*/  SHFL.IDX P6, R14, R13, R12, R11 ;  /* 0x0000000c0d0e7389 */ /* 0x00006400000c000b */
[----:B01----:R-:W-:Y:S01]  /*27730*/  ENDCOLLECTIVE ;  /* 0x000000000000791b */ /* 0x003fe20003800000 */
.L_x_2167:
[----:B------:R-:W-:Y:S02]  /*27740*/  IMAD.MOV.U32 R13, RZ, RZ, R7 ;  /* 0x000000ffff0d7224 */ /* 0x000fe400078e0007 */
[----:B------:R-:W-:-:S07]  /*27750*/  IMAD.MOV.U32 R4, RZ, RZ, R14 ;  /* 0x000000ffff047224 */ /* 0x000fce00078e000e */
[----:B------:R-:W-:Y:S05]  /*27760*/  WARPSYNC.COLLECTIVE R15, `(.L_x_2168) ;  /* 0x000000000f087348 */ /* 0x000fea0003c00000 */
[----:B------:R0:W1:Y:S02]  /*27770*/  SHFL.IDX P6, R14, R13, R12, R11 ;  /* 0x0000000c0d0e7389 */ /* 0x00006400000c000b */
[----:B01----:R-:W-:Y:S01]  /*27780*/  ENDCOLLECTIVE ;  /* 0x000000000000791b */ /* 0x003fe20003800000 */
.L_x_2168:
[----:B------:R-:W-:Y:S05]  /*27790*/  BRA `(.L_x_2169) ;  /* 0xfffffe1800587947 */ /* 0x000fea000383ffff */
.L_x_1824:
[----:B-1----:R1:W2:Y:S02]  /*277a0*/  SYNCS.PHASECHK.TRANS64.TRYWAIT P0, [R184+URZ+0x28400], R5 ;  /* 0x02840005b80075a7 */ /* 0x0022a4000800017f */
[----:B--2---:R-:W-:Y:S05]  /*277b0*/  @!P0 NANOSLEEP.SYNCS 0x989680 ;  /* 0x009896800000895d */ /* 0x004fea0003900000 */
[----:B------:R-:W2:Y:S02]  /*277c0*/  @!P0 SYNCS.PHASECHK.TRANS64 P0, [R184+URZ+0x28400], R5 ;  /* 0x02840005b80085a7 */ /* 0x000ea4000800007f */
[----:B--2---:R-:W-:Y:S05]  /*277d0*/  @!P0 BRA `(.L_x_1824) ;  /* 0xfffffffc00f08947 */ /* 0x004fea000383ffff */
[----:B------:R-:W-:Y:S05]  /*277e0*/  BRA `(.L_x_2170) ;  /* 0xfffffe1800d47947 */ /* 0x000fea000383ffff */
.L_x_1840:
[----:B------:R-:W0:Y:S01]  /*277f0*/  LDC R59, c[0x0][0x3f4] ;  /* 0x0000fd00ff3b7b82 */ /* 0x000e220000000800 */
        /* <DEDUP_REMOVED lines=8> */
.L_x_2172:
[----:B------:R-:W-:Y:S05]  /*27880*/  BSYNC B1 ;  /* 0x0000000000017941 */ /* 0x000fea0003800000 */
.L_x_2171:
[----:B------:R-:W-:Y:S01]  /*27890*/  IMAD.MOV.U32 R13, RZ, RZ, R37 ;  /* 0x000000ffff0d7224 */ /* 0x000fe200078e0025 */
[----:B------:R-:W-:Y:S01]  /*278a0*/  MOV R12, RZ ;  /* 0x000000ff000c7202 */ /* 0x000fe20000000f00 */
[----:B------:R-:W-:Y:S01]  /*278b0*/  IMAD.MOV.U32 R11, RZ, RZ, 0x181f ;  /* 0x0000181fff0b7424 */ /* 0x000fe200078e00ff */
[----:B------:R-:W-:Y:S01]  /*278c0*/  ISETP.GE.AND P0, PT, R16, R59, PT ;  /* 0x0000003b1000720c */ /* 0x000fe20003f06270 */
[----:B------:R-:W-:Y:S02]  /*278d0*/  IMAD.MOV.U32 R15, RZ, RZ, -0x1 ;  /* 0xffffffffff0f7424 */ /* 0x000fe400078e00ff */
[----:B------:R-:W-:Y:S02]  /*278e0*/  IMAD.MOV.U32 R3, RZ, RZ, R14 ;  /* 0x000000ffff037224 */ /* 0x000fe400078e000e */
[----:B------:R-:W-:-:S08]  /*278f0*/  IMAD R57, R190, R57, RZ ;  /* 0x00000039be397224 */ /* 0x000fd000078e02ff */
[----:B------:R-:W-:Y:S05]  /*27900*/  WARPSYNC.COLLECTIVE R15, `(.L_x_2173) ;  /* 0x000000000f087348 */ /* 0x000fea0003c00000 */
[----:B------:R0:W1:Y:S02]  /*27910*/  SHFL.IDX P6, R14, R13, R12, R11 ;  /* 0x0000000c0d0e7389 */ /* 0x00006400000c000b */
[----:B01----:R-:W-:Y:S01]  /*27920*/  ENDCOLLECTIVE ;  /* 0x000000000000791b */ /* 0x003fe20003800000 */
.L_x_2173:
[----:B------:R-:W-:Y:S01]  /*27930*/  ISETP.GE.OR P1, PT, R52, R57, P0 ;  /* 0x000000393400720c */ /* 0x000fe20000726670 */
[----:B------:R-:W-:Y:S02]  /*27940*/  IMAD.MOV.U32 R13, RZ, RZ, R53 ;  /* 0x000000ffff0d7224 */ /* 0x000fe400078e0035 */
[----:B------:R-:W-:-:S10]  /*27950*/  IMAD.MOV.U32 R5, RZ, RZ, R14 ;  /* 0x000000ffff057224 */ /* 0x000fd400078e000e */
[----:B------:R-:W-:Y:S05]  /*27960*/  WARPSYNC.COLLECTIVE R15, `(.L_x_2174) ;  /* 0x000000000f087348 */ /* 0x000fea0003c00000 */
[----:B------:R0:W1:Y:S02]  /*27970*/  SHFL.IDX P6, R14, R13, R12, R11 ;  /* 0x0000000c0d0e7389 */ /* 0x00006400000c000b */
[----:B01----:R-:W-:Y:S01]  /*27980*/  ENDCOLLECTIVE ;  /* 0x000000000000791b */ /* 0x003fe20003800000 */
.L_x_2174:
[----:B------:R-:W-:-:S05]  /*27990*/  @!P1 IADD3 R0, P2, R16, R5, RZ ;  /* 0x0000000510009210 */ /* 0x000fca0007f5e0ff */
[----:B------:R-:W-:Y:S02]  /*279a0*/  @!P1 IMAD.X R5, R3, 0x1, R17, P2 ;  /* 0x0000000103059824 */ /* 0x000fe400010e0611 */
[----:B------:R-:W-:Y:S02]  /*279b0*/  @!P1 IMAD.MOV.U32 R4, RZ, RZ, R0 ;  /* 0x000000ffff049224 */ /* 0x000fe400078e0000 */
[----:B------:R-:W-:Y:S02]  /*279c0*/  IMAD.MOV.U32 R13, RZ, RZ, R55 ;  /* 0x000000ffff0d7224 */ /* 0x000fe400078e0037 */
[----:B------:R-:W-:-:S07]  /*279d0*/  IMAD.MOV.U32 R7, RZ, RZ, R14 ;  /* 0x000000ffff077224 */ /* 0x000fce00078e000e */
[----:B------:R-:W-:Y:S05]  /*279e0*/  WARPSYNC.COLLECTIVE R15, `(.L_x_2175) ;  /* 0x000000000f087348 */ /* 0x000fea0003c00000 */
[----:B------:R0:W1:Y:S02]  /*279f0*/  SHFL.IDX P6, R14, R13, R12, R11 ;  /* 0x0000000c0d0e7389 */ /* 0x00006400000c000b */
[----:B01----:R-:W-:Y:S01]  /*27a00*/  ENDCOLLECTIVE ;  /* 0x000000000000791b */ /* 0x003fe20003800000 */
.L_x_2175:
[----:B------:R-:W-:-:S05]  /*27a10*/  @!P1 IADD3 R14, P3, R16, R14, RZ ;  /* 0x0000000e100e9210 */ /* 0x000fca0007f7e0ff */
[----:B------:R-:W-:Y:S01]  /*27a20*/  @!P1 IMAD.X R3, R7, 0x1, R17, P3 ;  /* 0x0000000107039824 */ /* 0x000fe200018e0611 */
[----:B------:R-:W-:Y:S01]  /*27a30*/  @!P1 MOV R24, R14 ;  /* 0x0000000e00189202 */ /* 0x000fe20000000f00 */
[----:B------:R-:W5:Y:S02]  /*27a40*/  @!P1 LD.E.128 R4, desc[UR36][R4.64] ;  /* 0x0000002404049980 */ /* 0x000f64000c101d00 */
[----:B------:R-:W-:-:S06]  /*27a50*/  @!P1 IMAD.MOV.U32 R25, RZ, RZ, R3 ;  /* 0x000000ffff199224 */ /* 0x000fcc00078e0003 */
[----:B------:R-:W5:Y:S01]  /*27a60*/  @!P1 LD.E.128 R24, desc[UR36][R24.64] ;  /* 0x0000002418189980 */ /* 0x000f62000c101d00 */
[----:B------:R-:W-:Y:S01]  /*27a70*/  IMAD.MOV.U32 R13, RZ, RZ, R10 ;  /* 0x000000ffff0d7224 */ /* 0x000fe200078e000a */
[----:B------:R-:W-:Y:S01]  /*27a80*/  CS2R R20, SRZ ;  /* 0x0000000000147805 */ /* 0x000fe2000001ff00 */
[----:B------:R-:W-:Y:S01]  /*27a90*/  IMAD.MOV.U32 R12, RZ, RZ, 0x1 ;  /* 0x00000001ff0c7424 */ /* 0x000fe200078e00ff */
[----:B------:R-:W-:Y:S02]  /*27aa0*/  CS2R R38, SRZ ;  /* 0x0000000000267805 */ /* 0x000fe4000001ff00 */
[----:B------:R-:W-:Y:S02]  /*27ab0*/  CS2R R40, SRZ ;  /* 0x0000000000287805 */ /* 0x000fe4000001ff00 */
[----:B------:R-:W-:-:S07]  /*27ac0*/  CS2R R42, SRZ ;  /* 0x00000000002a7805 */ /* 0x000fce000001ff00 */
[----:B-----5:R-:W-:Y:S05]  /*27ad0*/  WARPSYNC.COLLECTIVE R15, `(.L_x_2176) ;  /* 0x000000000f087348 */ /* 0x020fea0003c00000 */
[----:B------:R0:W1:Y:S02]  /*27ae0*/  SHFL.IDX P6, R14, R13, R12, R11 ;  /* 0x0000000c0d0e7389 */ /* 0x00006400000c000b */
[----:B01---5:R-:W-:Y:S01]  /*27af0*/  ENDCOLLECTIVE ;  /* 0x000000000000791b */ /* 0x023fe20003800000 */
.L_x_2176:
[----:B------:R-:W-:Y:S02]  /*27b00*/  IMAD.MOV.U32 R13, RZ, RZ, R37 ;  /* 0x000000ffff0d7224 */ /* 0x000fe400078e0025 */
[----:B------:R-:W-:-:S07]  /*27b10*/  IMAD.MOV.U32 R3, RZ, RZ, R14 ;  /* 0x000000ffff037224 */ /* 0x000fce00078e000e */
[----:B------:R-:W-:Y:S05]  /*27b20*/  WARPSYNC.COLLECTIVE R15, `(.L_x_2177) ;  /* 0x000000000f087348 */ /* 0x000fea0003c00000 */
[----:B------:R0:W1:Y:S02]  /*27b30*/  SHFL.IDX P6, R14, R13, R12, R11 ;  /* 0x0000000c0d0e7389 */ /* 0x00006400000c000b */
[----:B01----:R-:W-:Y:S01]  /*27b40*/  ENDCOLLECTIVE ;  /* 0x000000000000791b */ /* 0x003fe20003800000 */
.L_x_2177:
[----:B------:R-:W-:Y:S02]  /*27b50*/  IMAD.MOV.U32 R13, RZ, RZ, R53 ;  /* 0x000000ffff0d7224 */ /* 0x000fe400078e0035 */
[----:B------:R-:W-:-:S07]  /*27b60*/  IMAD.MOV.U32 R9, RZ, RZ, R14 ;  /* 0x000000ffff097224 */ /* 0x000fce00078e000e */
[----:B------:R-:W-:Y:S05]  /*27b70*/  WARPSYNC.COLLECTIVE R15, `(.L_x_2178) ;  /* 0x000000000f087348 */ /* 0x000fea0003c00000 */
[----:B------:R0:W1:Y:S02]  /*27b80*/  SHFL.IDX P6, R14, R13, R12, R11 ;  /* 0x0000000c0d0e7389 */ /* 0x00006400000c000b */
[----:B01----:R-:W-:Y:S01]  /*27b90*/  ENDCOLLECTIVE ;  /* 0x000000000000791b */ /* 0x003fe20003800000 */
.L_x_2178:
[----:B------:R-:W-:Y:S02]  /*27ba0*/  IMAD.MOV.U32 R13, RZ, RZ, R55 ;  /* 0x000000ffff0d7224 */ /* 0x000fe400078e0037 */
[----:B------:R-:W-:-:S07]  /*27bb0*/  IMAD.MOV.U32 R33, RZ, RZ, R14 ;  /* 0x000000ffff217224 */ /* 0x000fce00078e000e */
[----:B------:R-:W-:Y:S05]  /*27bc0*/  WARPSYNC.COLLECTIVE R15, `(.L_x_2179) ;  /* 0x000000000f087348 */ /* 0x000fea0003c00000 */
[----:B------:R0:W1:Y:S02]  /*27bd0*/  SHFL.IDX P6, R14, R13, R12, R11 ;  /* 0x0000000c0d0e7389 */ /* 0x00006400000c000b */
[----:B01----:R-:W-:Y:S01]  /*27be0*/  ENDCOLLECTIVE ;  /* 0x000000000000791b */ /* 0x003fe20003800000 */
.L_x_2179:
[----:B------:R-:W-:Y:S01]  /*27bf0*/  @!P1 MOV R20, R4 ;  /* 0x0000000400149202 */ /* 0x000fe20000000f00 */
[----:B------:R-:W-:Y:S01]  /*27c00*/  @!P1 IMAD.MOV.U32 R21, RZ, RZ, R5 ;  /* 0x000000ffff159224 */ /* 0x000fe200078e0005 */
[----:B------:R-:W-:Y:S01]  /*27c10*/  CS2R R4, SRZ ;  /* 0x0000000000047805 */ /* 0x000fe2000001ff00 */
[----:B------:R-:W-:Y:S02]  /*27c20*/  @!P1 IMAD.MOV.U32 R38, RZ, RZ, R6 ;  /* 0x000000ffff269224 */ /* 0x000fe400078e0006 */
[----:B------:R-:W-:Y:S02]  /*27c30*/  @!P1 IMAD.MOV.U32 R39, RZ, RZ, R7 ;  /* 0x000000ffff279224 */ /* 0x000fe400078e0007 */
[----:B------:R-:W-:Y:S02]  /*27c40*/  @!P1 IMAD.MOV.U32 R40, RZ, RZ, R24 ;  /* 0x000000ffff289224 */ /* 0x000fe400078e0018 */
[----:B------:R-:W-:Y:S02]  /*27c50*/  @!P1 IMAD.MOV.U32 R41, RZ, RZ, R25 ;  /* 0x000000ffff299224 */ /* 0x000fe400078e0019 */
[----:B------:R-:W-:-:S02]  /*27c60*/  @!P1 IMAD.MOV.U32 R42, RZ, RZ, R26 ;  /* 0x000000ffff2a9224 */ /* 0x000fc400078e001a */
[----:B------:R-:W-:Y:S01]  /*27c70*/  @!P1 IMAD.MOV.U32 R43, RZ, RZ, R27 ;  /* 0x000000ffff2b9224 */ /* 0x000fe200078e001b */
[----:B------:R-:W-:Y:S06]  /*27c80*/  BRA `(.L_x_2180) ;  /* 0xfffffe58004c7947 */ /* 0x000fec000383ffff */
.L_x_1843:
[----:B------:R-:W-:Y:S01]  /*27c90*/  BSSY B1, `(.L_x_2181) ;  /* 0x0000008000017945 */ /* 0x000fe20003800000 */
[----:B------:R-:W-:Y:S01]  /*27ca0*/  IMAD.MOV.U32 R13, RZ, RZ, R10 ;  /* 0x000000ffff0d7224 */ /* 0x000fe200078e000a */
[----:B------:R-:W-:Y:S01]  /*27cb0*/  MOV R11, 0x181f ;  /* 0x0000181f000b7802 */ /* 0x000fe20000000f00 */
[----:B------:R-:W-:Y:S02]  /*27cc0*/  IMAD.MOV.U32 R12, RZ, RZ, 0x2 ;  /* 0x00000002ff0c7424 */ /* 0x000fe400078e00ff */
[----:B------:R-:W-:-:S07]  /*27cd0*/  IMAD.MOV.U32 R15, RZ, RZ, -0x1 ;  /* 0xffffffffff0f7424 */ /* 0x000fce00078e00ff */
[----:B-----5:R-:W-:Y:S05]  /*27ce0*/  WARPSYNC.COLLECTIVE R15, `(.L_x_2182) ;  /* 0x000000000f087348 */ /* 0x020fea0003c00000 */
[----:B------:R0:W1:Y:S02]  /*27cf0*/  SHFL.IDX P6, R14, R13, R12, R11 ;  /* 0x0000000c0d0e7389 */ /* 0x00006400000c000b */
[----:B01---5:R-:W-:Y:S01]  /*27d00*/  ENDCOLLECTIVE ;  /* 0x000000000000791b */ /* 0x023fe20003800000 */
.L_x_2182:
[----:B------:R-:W-:Y:S05]  /*27d10*/  BSYNC B1 ;  /* 0x0000000000017941 */ /* 0x000fea0003800000 */
.L_x_2181:
[----:B------:R-:W-:Y:S02]  /*27d20*/  IMAD.MOV.U32 R13, RZ, RZ, R37 ;  /* 0x000000ffff0d7224 */ /* 0x000fe400078e0025 */
[----:B------:R-:W-:Y:S02]  /*27d30*/  IMAD.MOV.U32 R12, RZ, RZ, 0x2 ;  /* 0x00000002ff0c7424 */ /* 0x000fe400078e00ff */
[----:B------:R-:W-:Y:S02]  /*27d40*/  IMAD.MOV.U32 R11, RZ, RZ, 0x181f ;  /* 0x0000181fff0b7424 */ /* 0x000fe400078e00ff */
[----:B------:R-:W-:Y:S02]  /*27d50*/  IMAD.MOV.U32 R15, RZ, RZ, -0x1 ;  /* 0xffffffffff0f7424 */ /* 0x000fe400078e00ff */
[----:B------:R-:W-:Y:S02]  /*27d60*/  IMAD.MOV.U32 R3, RZ, RZ, R14 ;  /* 0x000000ffff037224 */ /* 0x000fe400078e000e */
[----:B------:R-:W-:-:S07]  /*27d70*/  VIADD R0, R52, 0x40 ;  /* 0x0000004034007836 */ /* 0x000fce0000000000 */
[----:B------:R-:W-:Y:S05]  /*27d80*/  WARPSYNC.COLLECTIVE R15, `(.L_x_2183) ;  /* 0x000000000f087348 */ /* 0x000fea0003c00000 */
[----:B------:R0:W1:Y:S02]  /*27d90*/  SHFL.IDX P6, R14, R13, R12, R11 ;  /* 0x0000000c0d0e7389 */ /* 0x00006400000c000b */
[----:B01----:R-:W-:Y:S01]  /*27da0*/  ENDCOLLECTIVE ;  /* 0x000000000000791b */ /* 0x003fe20003800000 */
.L_x_2183:
[----:B------:R-:W-:Y:S01]  /*27db0*/  ISETP.GE.OR P1, PT, R0, R57, P0 ;  /* 0x000000390000720c */ /* 0x000fe20000726670 */
[----:B------:R-:W-:Y:S02]  /*27dc0*/  IMAD.MOV.U32 R13, RZ, RZ, R53 ;  /* 0x000000ffff0d7224 */ /* 0x000fe400078e0035 */
[----:B------:R-:W-:-:S10]  /*27dd0*/  IMAD.MOV.U32 R9, RZ, RZ, R14 ;  /* 0x000000ffff097224 */ /* 0x000fd400078e000e */
[----:B------:R-:W-:Y:S05]  /*27de0*/  WARPSYNC.COLLECTIVE R15, `(.L_x_2184) ;  /* 0x000000000f087348 */ /* 0x000fea0003c00000 */
[----:B------:R0:W1:Y:S02]  /*27df0*/  SHFL.IDX P6, R14, R13, R12, R11 ;  /* 0x0000000c0d0e7389 */ /* 0x00006400000c000b */
[----:B01----:R-:W-:Y:S01]  /*27e00*/  ENDCOLLECTIVE ;  /* 0x000000000000791b */ /* 0x003fe20003800000 */
.L_x_2184:
[----:B------:R-:W-:-:S05]  /*27e10*/  @!P1 IADD3 R0, P2, R16, R9, RZ ;  /* 0x0000000910009210 */ /* 0x000fca0007f5e0ff */
[----:B------:R-:W-:Y:S02]  /*27e20*/  @!P1 IMAD.X R9, R3, 0x1, R17, P2 ;  /* 0x0000000103099824 */ /* 0x000fe400010e0611 */
[----:B------:R-:W-:Y:S01]  /*27e30*/  @!P1 IMAD.MOV.U32 R8, RZ, RZ, R0 ;  /* 0x000000ffff089224 */ /* 0x000fe200078e0000 */
[----:B------:R-:W-:Y:S01]  /*27e40*/  MOV R13, R55 ;  /* 0x00000037000d7202 */ /* 0x000fe20000000f00 */
[----:B------:R-:W-:-:S07]  /*27e50*/  IMAD.MOV.U32 R25, RZ, RZ, R14 ;  /* 0x000000ffff197224 */ /* 0x000fce00078e000e */
[----:B------:R-:W-:Y:S05]  /*27e60*/  WARPSYNC.COLLECTIVE R15, `(.L_x_2185) ;  /* 0x000000000f087348 */ /* 0x000fea0003c00000 */
[----:B------:R0:W1:Y:S02]  /*27e70*/  SHFL.IDX P6, R14, R13, R12, R11 ;  /* 0x0000000c0d0e7389 */ /* 0x00006400000c000b */
[----:B01----:R-:W-:Y:S01]  /*27e80*/  ENDCOLLECTIVE ;  /* 0x000000000000791b */ /* 0x003fe20003800000 */
.L_x_2185:
[----:B------:R-:W-:-:S05]  /*27e90*/  @!P1 IADD3 R14, P3, R16, R14, RZ ;  /* 0x0000000e100e9210 */ /* 0x000fca0007f7e0ff */
[----:B------:R-:W-:Y:S02]  /*27ea0*/  @!P1 IMAD.X R3, R25, 0x1, R17, P3 ;  /* 0x0000000119039824 */ /* 0x000fe400018e0611 */
[----:B------:R-:W-:Y:S01]  /*27eb0*/  @!P1 IMAD.MOV.U32 R32, RZ, RZ, R14 ;  /* 0x000000ffff209224 */ /* 0x000fe200078e000e */
[----:B------:R0:W5:Y:S01]  /*27ec0*/  @!P1 LD.E.128 R24, desc[UR36][R8.64] ;  /* 0x0000002408189980 */ /* 0x000162000c101d00 */
[----:B------:R-:W-:-:S06]  /*27ed0*/  @!P1 IMAD.MOV.U32 R33, RZ, RZ, R3 ;  /* 0x000000ffff219224 */ /* 0x000fcc00078e0003 */
[----:B------:R-:W5:Y:S01]  /*27ee0*/  @!P1 LD.E.128 R32, desc[UR36][R32.64] ;  /* 0x0000002420209980 */ /* 0x000f62000c101d00 */
[----:B------:R-:W-:Y:S01]  /*27ef0*/  IMAD.MOV.U32 R13, RZ, RZ, R10 ;  /* 0x000000ffff0d7224 */ /* 0x000fe200078e000a */
[----:B------:R-:W-:Y:S01]  /*27f00*/  CS2R R44, SRZ ;  /* 0x00000000002c7805 */ /* 0x000fe2000001ff00 */
[----:B------:R-:W-:Y:S01]  /*27f10*/  IMAD.MOV.U32 R12, RZ, RZ, 0x3 ;  /* 0x00000003ff0c7424 */ /* 0x000fe200078e00ff */
[----:B------:R-:W-:Y:S02]  /*27f20*/  CS2R R46, SRZ ;  /* 0x00000000002e7805 */ /* 0x000fe4000001ff00 */
[----:B------:R-:W-:Y:S02]  /*27f30*/  CS2R R48, SRZ ;  /* 0x0000000000307805 */ /* 0x000fe4000001ff00 */
[----:B------:R-:W-:Y:S02]  /*27f40*/  CS2R R50, SRZ ;  /* 0x0000000000327805 */ /* 0x000fe4000001ff00 */
[----:B0-----:R-:W-:-:S07]  /*27f50*/  CS2R R8, SRZ ;  /* 0x0000000000087805 */ /* 0x001fce000001ff00 */
[----:B-----5:R-:W-:Y:S05]  /*27f60*/  WARPSYNC.COLLECTIVE R15, `(.L_x_2186) ;  /* 0x000000000f087348 */ /* 0x020fea0003c00000 */
[----:B------:R0:W1:Y:S02]  /*27f70*/  SHFL.IDX P6, R14, R13, R12, R11 ;  /* 0x0000000c0d0e7389 */ /* 0x00006400000c000b */
[----:B01---5:R-:W-:Y:S01]  /*27f80*/  ENDCOLLECTIVE ;  /* 0x000000000000791b */ /* 0x023fe20003800000 */
.L_x_2186:
[----:B------:R-:W-:Y:S01]  /*27f90*/  MOV R13, R37 ;  /* 0x00000025000d7202 */ /* 0x000fe20000000f00 */
[----:B------:R-:W-:-:S07]  /*27fa0*/  IMAD.MOV.U32 R3, RZ, RZ, R14 ;  /* 0x000000ffff037224 */ /* 0x000fce00078e000e */
[----:B------:R-:W-:Y:S05]  /*27fb0*/  WARPSYNC.COLLECTIVE R15, `(.L_x_2187) ;  /* 0x000000000f087348 */ /* 0x000fea0003c00000 */
[----:B------:R0:W1:Y:S02]  /*27fc0*/  SHFL.IDX P6, R14, R13, R12, R11 ;  /* 0x0000000c0d0e7389 */ /* 0x00006400000c000b */
[----:B01----:R-:W-:Y:S01]  /*27fd0*/  ENDCOLLECTIVE ;  /* 0x000000000000791b */ /* 0x003fe20003800000 */
.L_x_2187:
[----:B------:R-:W-:Y:S02]  /*27fe0*/  IMAD.MOV.U32 R13, RZ, RZ, R53 ;  /* 0x000000ffff0d7224 */ /* 0x000fe400078e0035 */
[----:B------:R-:W-:-:S07]  /*27ff0*/  IMAD.MOV.U32 R37, RZ, RZ, R14 ;  /* 0x000000ffff257224 */ /* 0x000fce00078e000e */
[----:B------:R-:W-:Y:S05]  /*28000*/  WARPSYNC.COLLECTIVE R15, `(.L_x_2188) ;  /* 0x000000000f087348 */ /* 0x000fea0003c00000 */
[----:B------:R0:W1:Y:S02]  /*28010*/  SHFL.IDX P6, R14, R13, R12, R11 ;  /* 0x0000000c0d0e7389 */ /* 0x00006400000c000b */
[----:B01----:R-:W-:Y:S01]  /*28020*/  ENDCOLLECTIVE ;  /* 0x000000000000791b */ /* 0x003fe20003800000 */
.L_x_2188:
[----:B------:R-:W-:Y:S02]  /*28030*/  IMAD.MOV.U32 R13, RZ, RZ, R55 ;  /* 0x000000ffff0d7224 */ /* 0x000fe400078e0037 */
[----:B------:R-:W-:-:S07]  /*28040*/  IMAD.MOV.U32 R53, RZ, RZ, R14 ;  /* 0x000000ffff357224 */ /* 0x000fce00078e000e */
[----:B------:R-:W-:Y:S05]  /*28050*/  WARPSYNC.COLLECTIVE R15, `(.L_x_2189) ;  /* 0x000000000f087348 */ /* 0x000fea0003c00000 */
[----:B------:R0:W1:Y:S02]  /*28060*/  SHFL.IDX P6, R14, R13, R12, R11 ;  /* 0x0000000c0d0e7389 */ /* 0x00006400000c000b */
[----:B01----:R-:W-:Y:S01]  /*28070*/  ENDCOLLECTIVE ;  /* 0x000000000000791b */ /* 0x003fe20003800000 */
.L_x_2189:
[----:B------:R-:W-:Y:S02]  /*28080*/  IMAD.MOV.U32 R55, RZ, RZ, R14 ;  /* 0x000000ffff377224 */ /* 0x000fe400078e000e */
[----:B------:R-:W-:Y:S02]  /*28090*/  @!P1 IMAD.MOV.U32 R44, RZ, RZ, R24 ;  /* 0x000000ffff2c9224 */ /* 0x000fe400078e0018 */
[----:B------:R-:W-:Y:S02]  /*280a0*/  @!P1 IMAD.MOV.U32 R45, RZ, RZ, R25 ;  /* 0x000000ffff2d9224 */ /* 0x000fe400078e0019 */
[----:B------:R-:W-:Y:S02]  /*280b0*/  @!P1 IMAD.MOV.U32 R46, RZ, RZ, R26 ;  /* 0x000000ffff2e9224 */ /* 0x000fe400078e001a */
[----:B------:R-:W-:Y:S01]  /*280c0*/  @!P1 IMAD.MOV.U32 R47, RZ, RZ, R27 ;  /* 0x000000ffff2f9224 */ /* 0x000fe200078e001b */
[----:B------:R-:W-:Y:S01]  /*280d0*/  @!P1 MOV R48, R32 ;  /* 0x0000002000309202 */ /* 0x000fe20000000f00 */
[----:B------:R-:W-:-:S02]  /*280e0*/  @!P1 IMAD.MOV.U32 R49, RZ, RZ, R33 ;  /* 0x000000ffff319224 */ /* 0x000fc400078e0021 */
[----:B------:R-:W-:Y:S02]  /*280f0*/  @!P1 IMAD.MOV.U32 R50, RZ, RZ, R34 ;  /* 0x000000ffff329224 */ /* 0x000fe400078e0022 */
[----:B------:R-:W-:Y:S01]  /*28100*/  @!P1 IMAD.MOV.U32 R51, RZ, RZ, R35 ;  /* 0x000000ffff339224 */ /* 0x000fe200078e0023 */
[----:B------:R-:W-:Y:S06]  /*28110*/  BRA `(.L_x_2190) ;  /* 0xfffffe5400f87947 */ /* 0x000fec000383ffff */
.L_x_1847:
[----:B0-----:R0:W1:Y:S02]  /*28120*/  SYNCS.PHASECHK.TRANS64.TRYWAIT P4, [R184+URZ+0x28400], R25 ;  /* 0x02840019b80075a7 */ /* 0x001064000808017f */
[----:B-1----:R-:W-:Y:S05]  /*28130*/  @!P4 NANOSLEEP.SYNCS 0x989680 ;  /* 0x009896800000c95d */ /* 0x002fea0003900000 */
[----:B------:R-:W1:Y:S02]  /*28140*/  @!P4 SYNCS.PHASECHK.TRANS64 P4, [R184+URZ+0x28400], R25 ;  /* 0x02840019b800c5a7 */ /* 0x000e64000808007f */
[----:B-1----:R-:W-:Y:S05]  /*28150*/  @!P4 BRA `(.L_x_1847) ;  /* 0xfffffffc00f0c947 */ /* 0x002fea000383ffff */
[----:B------:R-:W-:Y:S05]  /*28160*/  BRA `(.L_x_2191) ;  /* 0xfffffe5800647947 */ /* 0x000fea000383ffff */
.L_x_1857:
[----:B--2---:R2:W3:Y:S02]  /*28170*/  SYNCS.PHASECHK.TRANS64.TRYWAIT P1, [R6+URZ+0x28430], R9 ;  /* 0x02843009060075a7 */ /* 0x0044e4000802017f */
[----:B---3--:R-:W-:Y:S05]  /*28180*/  @!P1 NANOSLEEP.SYNCS 0x989680 ;  /* 0x009896800000995d */ /* 0x008fea0003900000 */
[----:B------:R-:W3:Y:S02]  /*28190*/  @!P1 SYNCS.PHASECHK.TRANS64 P1, [R6+URZ+0x28430], R9 ;  /* 0x02843009060095a7 */ /* 0x000ee4000802007f */
[----:B---3--:R-:W-:Y:S05]  /*281a0*/  @!P1 BRA `(.L_x_1857) ;  /* 0xfffffffc00f09947 */ /* 0x008fea000383ffff */
[----:B------:R-:W-:Y:S05]  /*281b0*/  BRA `(.L_x_1856) ;  /* 0xfffffe98009c7947 */ /* 0x000fea000383ffff */
.L_x_1871:
[----:B-1----:R1:W2:Y:S02]  /*281c0*/  SYNCS.PHASECHK.TRANS64.TRYWAIT P2, [R6+URZ+0x28450], R9 ;  /* 0x02845009060075a7 */ /* 0x0022a4000804017f */
[----:B--2---:R-:W-:Y:S05]  /*281d0*/  @!P2 NANOSLEEP.SYNCS 0x989680 ;  /* 0x009896800000a95d */ /* 0x004fea0003900000 */
[----:B------:R-:W2:Y:S02]  /*281e0*/  @!P2 SYNCS.PHASECHK.TRANS64 P2, [R6+URZ+0x28450], R9 ;  /* 0x028450090600a5a7 */ /* 0x000ea4000804007f */
[----:B--2---:R-:W-:Y:S05]  /*281f0*/  @!P2 BRA `(.L_x_1871) ;  /* 0xfffffffc00f0a947 */ /* 0x004fea000383ffff */
[----:B------:R-:W-:Y:S05]  /*28200*/  BRA `(.L_x_1870) ;  /* 0xfffffeb800007947 */ /* 0x000fea000383ffff */
.L_x_1881:
[----:B-1----:R1:W2:Y:S02]  /*28210*/  SYNCS.PHASECHK.TRANS64.TRYWAIT P2, [R12+URZ+0x28430], R11 ;  /* 0x0284300b0c0075a7 */ /* 0x0022a4000804017f */
[----:B--2---:R-:W-:Y:S05]  /*28220*/  @!P2 NANOSLEEP.SYNCS 0x989680 ;  /* 0x009896800000a95d */ /* 0x004fea0003900000 */
[----:B------:R-:W2:Y:S02]  /*28230*/  @!P2 SYNCS.PHASECHK.TRANS64 P2, [R12+URZ+0x28430], R11 ;  /* 0x0284300b0c00a5a7 */ /* 0x000ea4000804007f */
[----:B--2---:R-:W-:Y:S05]  /*28240*/  @!P2 BRA `(.L_x_1881) ;  /* 0xfffffffc00f0a947 */ /* 0x004fea000383ffff */
[----:B------:R-:W-:Y:S05]  /*28250*/  BRA `(.L_x_1880) ;  /* 0xfffffebc00607947 */ /* 0x000fea000383ffff */
.L_x_1895:
[----:B----4-:R4:W0:Y:S02]  /*28260*/  SYNCS.PHASECHK.TRANS64.TRYWAIT P2, [R12+URZ+0x28450], R11 ;  /* 0x0284500b0c0075a7 */ /* 0x010824000804017f */
[----:B0-----:R-:W-:Y:S05]  /*28270*/  @!P2 NANOSLEEP.SYNCS 0x989680 ;  /* 0x009896800000a95d */ /* 0x001fea0003900000 */
[----:B------:R-:W0:Y:S02]  /*28280*/  @!P2 SYNCS.PHASECHK.TRANS64 P2, [R12+URZ+0x28450], R11 ;  /* 0x0284500b0c00a5a7 */ /* 0x000e24000804007f */
[----:B0-----:R-:W-:Y:S05]  /*28290*/  @!P2 BRA `(.L_x_1895) ;  /* 0xfffffffc00f0a947 */ /* 0x001fea000383ffff */
[----:B------:R-:W-:Y:S05]  /*282a0*/  BRA `(.L_x_1894) ;  /* 0xfffffedc00dc7947 */ /* 0x000fea000383ffff */
.L_x_1906:
[----:B-1----:R1:W2:Y:S02]  /*282b0*/  SYNCS.PHASECHK.TRANS64.TRYWAIT P2, [R12+URZ+0x28430], R6 ;  /* 0x028430060c0075a7 */ /* 0x0022a4000804017f */
[----:B--2---:R-:W-:Y:S05]  /*282c0*/  @!P2 NANOSLEEP.SYNCS 0x989680 ;  /* 0x009896800000a95d */ /* 0x004fea0003900000 */
[----:B------:R-:W2:Y:S02]  /*282d0*/  @!P2 SYNCS.PHASECHK.TRANS64 P2, [R12+URZ+0x28430], R6 ;  /* 0x028430060c00a5a7 */ /* 0x000ea4000804007f */
[----:B--2---:R-:W-:Y:S05]  /*282e0*/  @!P2 BRA `(.L_x_1906) ;  /* 0xfffffffc00f0a947 */ /* 0x004fea000383ffff */
[----:B------:R-:W-:Y:S05]  /*282f0*/  BRA `(.L_x_1905) ;  /* 0xfffffee4004c7947 */ /* 0x000fea000383ffff */
.L_x_1912:
[----:B-1----:R1:W3:Y:S02]  /*28300*/  SYNCS.PHASECHK.TRANS64.TRYWAIT P2, [R12+URZ+0x28450], R6 ;  /* 0x028450060c0075a7 */ /* 0x0022e4000804017f */
[----:B---3--:R-:W-:Y:S05]  /*28310*/  @!P2 NANOSLEEP.SYNCS 0x989680 ;  /* 0x009896800000a95d */ /* 0x008fea0003900000 */
[----:B------:R-:W3:Y:S02]  /*28320*/  @!P2 SYNCS.PHASECHK.TRANS64 P2, [R12+URZ+0x28450], R6 ;  /* 0x028450060c00a5a7 */ /* 0x000ee4000804007f */
[----:B---3--:R-:W-:Y:S05]  /*28330*/  @!P2 BRA `(.L_x_1912) ;  /* 0xfffffffc00f0a947 */ /* 0x008fea000383ffff */
[----:B------:R-:W-:Y:S05]  /*28340*/  BRA `(.L_x_1911) ;  /* 0xfffffefc00187947 */ /* 0x000fea000383ffff */
.L_x_1919:
[----:B-1----:R1:W2:Y:S02]  /*28350*/  SYNCS.PHASECHK.TRANS64.TRYWAIT P1, [R10+URZ+0x28430], R11 ;  /* 0x0284300b0a0075a7 */ /* 0x0022a4000802017f */
[----:B--2---:R-:W-:Y:S05]  /*28360*/  @!P1 NANOSLEEP.SYNCS 0x989680 ;  /* 0x009896800000995d */ /* 0x004fea0003900000 */
[----:B------:R-:W2:Y:S02]  /*28370*/  @!P1 SYNCS.PHASECHK.TRANS64 P1, [R10+URZ+0x28430], R11 ;  /* 0x0284300b0a0095a7 */ /* 0x000ea4000802007f */
[----:B--2---:R-:W-:Y:S05]  /*28380*/  @!P1 BRA `(.L_x_1919) ;  /* 0xfffffffc00f09947 */ /* 0x004fea000383ffff */
[----:B------:R-:W-:Y:S05]  /*28390*/  BRA `(.L_x_1918) ;  /* 0xfffffefc00dc7947 */ /* 0x000fea000383ffff */
.L_x_1933:
[----:B---3--:R3:W4:Y:S02]  /*283a0*/  SYNCS.PHASECHK.TRANS64.TRYWAIT P1, [R10+URZ+0x28450], R11 ;  /* 0x0284500b0a0075a7 */ /* 0x008724000802017f */
[----:B----4-:R-:W-:Y:S05]  /*283b0*/  @!P1 NANOSLEEP.SYNCS 0x989680 ;  /* 0x009896800000995d */ /* 0x010fea0003900000 */
[----:B------:R-:W4:Y:S02]  /*283c0*/  @!P1 SYNCS.PHASECHK.TRANS64 P1, [R10+URZ+0x28450], R11 ;  /* 0x0284500b0a0095a7 */ /* 0x000f24000802007f */
[----:B----4-:R-:W-:Y:S05]  /*283d0*/  @!P1 BRA `(.L_x_1933) ;  /* 0xfffffffc00f09947 */ /* 0x010fea000383ffff */
[----:B------:R-:W-:Y:S05]  /*283e0*/  BRA `(.L_x_1932) ;  /* 0xffffff2000447947 */ /* 0x000fea000383ffff */
.L_x_1938:
[----:B------:R-:W-:Y:S01]  /*283f0*/  SEL R29, R7, R6, P0 ;  /* 0x00000006071d7207 */ /* 0x000fe20000000000 */
[----:B------:R-:W-:Y:S01]  /*28400*/  IMAD.MOV.U32 R15, RZ, RZ, -0x1 ;  /* 0xffffffffff0f7424 */ /* 0x000fe200078e00ff */
[----:B------:R-:W-:Y:S02]  /*28410*/  SEL R6, R6, R7, P0 ;  /* 0x0000000706067207 */ /* 0x000fe40000000000 */
[----:B------:R-:W-:Y:S02]  /*28420*/  SEL R33, R9, R8, P0 ;  /* 0x0000000809217207 */ /* 0x000fe40000000000 */
[----:B------:R-:W-:Y:S02]  /*28430*/  SEL R7, R8, R9, P0 ;  /* 0x0000000908077207 */ /* 0x000fe40000000000 */
[----:B------:R-:W-:Y:S02]  /*28440*/  SEL R35, R11, R10, P0 ;  /* 0x0000000a0b237207 */ /* 0x000fe40000000000 */
[----:B------:R-:W-:Y:S01]  /*28450*/  SEL R8, R10, R11, P0 ;  /* 0x0000000b0a087207 */ /* 0x000fe20000000000 */
[----:B------:R-:W-:Y:S01]  /*28460*/  IMAD.MOV.U32 R11, RZ, RZ, 0x1c1f ;  /* 0x00001c1fff0b7424 */ /* 0x000fe200078e00ff */
[----:B------:R-:W-:-:S02]  /*28470*/  SEL R113, R117, R12, P0 ;  /* 0x0000000c75717207 */ /* 0x000fc40000000000 */
[----:B------:R-:W-:Y:S01]  /*28480*/  SEL R42, R12, R117, P0 ;  /* 0x000000750c2a7207 */ /* 0x000fe20000000000 */
[----:B-----5:R-:W-:Y:S01]  /*28490*/  IMAD.MOV.U32 R12, RZ, RZ, R2 ;  /* 0x000000ffff0c7224 */ /* 0x020fe200078e0002 */
[----:B------:R-:W-:Y:S02]  /*284a0*/  LOP3.LUT R9, R2, 0x2, RZ, 0x3c, !PT ;  /* 0x0000000202097812 */ /* 0x000fe400078e3cff */
[----:B------:R-:W-:-:S07]  /*284b0*/  SEL R51, R26, R109, P0 ;  /* 0x0000006d1a337207 */ /* 0x000fce0000000000 */
[----:B0-----:R-:W-:Y:S05]  /*284c0*/  WARPSYNC.COLLECTIVE R15, `(.L_x_2192) ;  /* 0x000000000f087348 */ /* 0x001fea0003c00000 */
[----:B------:R1:W2:Y:S02]  /*284d0*/  SHFL.IDX P6, R14, R13, R12, R11 ;  /* 0x0000000c0d0e7389 */ /* 0x0002a400000c000b */
[----:B012---:R-:W-:Y:S01]  /*284e0*/  ENDCOLLECTIVE ;  /* 0x000000000000791b */ /* 0x007fe20003800000 */
.L_x_2192:
        /* <DEDUP_REMOVED lines=19> */
.L_x_2193:
        /* <DEDUP_REMOVED lines=18> */
.L_x_2194:
        /* <DEDUP_REMOVED lines=19> */
.L_x_2195:
        /* <DEDUP_REMOVED lines=19> */
.L_x_2196:
[----:B------:R-:W-:Y:S02]  /*289a0*/  SEL R75, R135, R134, P0 ;  /* 0x00000086874b7207 */ /* 0x000fe40000000000 */
[----:B------:R-:W-:Y:S02]  /*289b0*/  SEL R5, R134, R135, P0 ;  /* 0x0000008786057207 */ /* 0x000fe40000000000 */
[----:B------:R-:W-:Y:S02]  /*289c0*/  SEL R4, R25, R30, P0 ;  /* 0x0000001e19047207 */ /* 0x000fe40000000000 */
[----:B------:R-:W-:Y:S02]  /*289d0*/  SEL R6, R30, R25, P0 ;  /* 0x000000191e067207 */ /* 0x000fe40000000000 */
[----:B------:R-:W-:Y:S01]  /*289e0*/  MOV R13, R7 ;  /* 0x00000007000d7202 */ /* 0x000fe20000000f00 */
[----:B------:R-:W-:Y:S02]  /*289f0*/  IMAD.MOV.U32 R12, RZ, RZ, R9 ;  /* 0x000000ffff0c7224 */ /* 0x000fe400078e0009 */
[----:B------:R-:W-:-:S07]  /*28a00*/  IMAD.MOV.U32 R49, RZ, RZ, R14 ;  /* 0x000000ffff317224 */ /* 0x000fce00078e000e */
[----:B------:R-:W-:Y:S05]  /*28a10*/  WARPSYNC.COLLECTIVE R15, `(.L_x_2197) ;  /* 0x000000000f087348 */ /* 0x000fea0003c00000 */
[----:B------:R0:W1:Y:S02]  /*28a20*/  SHFL.IDX P6, R14, R13, R12, R11 ;  /* 0x0000000c0d0e7389 */ /* 0x00006400000c000b */
[----:B01----:R-:W-:Y:S01]  /*28a30*/  ENDCOLLECTIVE ;  /* 0x000000000000791b */ /* 0x003fe20003800000 */
.L_x_2197:
[----:B------:R-:W-:Y:S02]  /*28a40*/  IMAD.MOV.U32 R13, RZ, RZ, R35 ;  /* 0x000000ffff0d7224 */ /* 0x000fe400078e0023 */
[----:B------:R-:W-:Y:S02]  /*28a50*/  IMAD.MOV.U32 R12, RZ, RZ, R2 ;  /* 0x000000ffff0c7224 */ /* 0x000fe400078e0002 */
[----:B------:R-:W-:-:S07]  /*28a60*/  IMAD.MOV.U32 R56, RZ, RZ, R14 ;  /* 0x000000ffff387224 */ /* 0x000fce00078e000e */
[----:B------:R-:W-:Y:S05]  /*28a70*/  WARPSYNC.COLLECTIVE R15, `(.L_x_2198) ;  /* 0x000000000f087348 */ /* 0x000fea0003c00000 */
[----:B------:R0:W1:Y:S02]  /*28a80*/  SHFL.IDX P6, R14, R13, R12, R11 ;  /* 0x0000000c0d0e7389 */ /* 0x00006400000c000b */
[----:B01----:R-:W-:Y:S01]  /*28a90*/  ENDCOLLECTIVE ;  /* 0x000000000000791b */ /* 0x003fe20003800000 */
.L_x_2198:
[----:B------:R-:W-:Y:S01]  /*28aa0*/  IMAD.MOV.U32 R13, RZ, RZ, R8 ;  /* 0x000000ffff0d7224 */ /* 0x000fe200078e0008 */
[----:B------:R-:W-:Y:S01]  /*28ab0*/  SEL R8, R45, R52, P0 ;  /* 0x000000342d087207 */ /* 0x000fe20000000000 */
[----:B------:R-:W-:Y:S02]  /*28ac0*/  IMAD.MOV.U32 R12, RZ, RZ, R9 ;  /* 0x000000ffff0c7224 */ /* 0x000fe400078e0009 */
[----:B------:R-:W-:-:S07]  /*28ad0*/  IMAD.MOV.U32 R53, RZ, RZ, R14 ;  /* 0x000000ffff357224 */ /* 0x000fce00078e000e */
[----:B------:R-:W-:Y:S05]  /*28ae0*/  WARPSYNC.COLLECTIVE R15, `(.L_x_2199) ;  /* 0x000000000f087348 */ /* 0x000fea0003c00000 */
[----:B------:R0:W1:Y:S02]  /*28af0*/  SHFL.IDX P6, R14, R13, R12, R11 ;  /* 0x0000000c0d0e7389 */ /* 0x00006400000c000b */
[----:B01----:R-:W-:Y:S01]  /*28b00*/  ENDCOLLECTIVE ;  /* 0x000000000000791b */ /* 0x003fe20003800000 */
.L_x_2199:
[----:B------:R-:W-:Y:S01]  /*28b10*/  IMAD.MOV.U32 R13, RZ, RZ, R37 ;  /* 0x000000ffff0d7224 */ /* 0x000fe200078e0025 */
[----:B------:R-:W-:Y:S01]  /*28b20*/  MOV R12, R2 ;  /* 0x00000002000c7202 */ /* 0x000fe20000000f00 */
[----:B------:R-:W-:-:S07]  /*28b30*/  IMAD.MOV.U32 R60, RZ, RZ, R14 ;  /* 0x000000ffff3c7224 */ /* 0x000fce00078e000e */
[----:B------:R-:W-:Y:S05]  /*28b40*/  WARPSYNC.COLLECTIVE R15, `(.L_x_2200) ;  /* 0x000000000f087348 */ /* 0x000fea0003c00000 */
[----:B------:R0:W1:Y:S02]  /*28b50*/  SHFL.IDX P6, R14, R13, R12, R11 ;  /* 0x0000000c0d0e7389 */ /* 0x00006400000c000b */
[----:B01----:R-:W-:Y:S01]  /*28b60*/  ENDCOLLECTIVE ;  /* 0x000000000000791b */ /* 0x003fe20003800000 */
.L_x_2200:
[----:B------:R-:W-:Y:S01]  /*28b70*/  IMAD.MOV.U32 R13, RZ, RZ, R10 ;  /* 0x000000ffff0d7224 */ /* 0x000fe200078e000a */
[----:B------:R-:W-:Y:S01]  /*28b80*/  SEL R10, R52, R45, P0 ;  /* 0x0000002d340a7207 */ /* 0x000fe20000000000 */
[----:B------:R-:W-:Y:S02]  /*28b90*/  IMAD.MOV.U32 R12, RZ, RZ, R9 ;  /* 0x000000ffff0c7224 */ /* 0x000fe400078e0009 */
[----:B------:R-:W-:-:S07]  /*28ba0*/  IMAD.MOV.U32 R57, RZ, RZ, R14 ;  /* 0x000000ffff397224 */ /* 0x000fce00078e000e */
[----:B------:R-:W-:Y:S05]  /*28bb0*/  WARPSYNC.COLLECTIVE R15, `(.L_x_2201) ;  /* 0x000000000f087348 */ /* 0x000fea0003c00000 */
[----:B------:R0:W1:Y:S02]  /*28bc0*/  SHFL.IDX P6, R14, R13, R12, R11 ;  /* 0x0000000c0d0e7389 */ /* 0x00006400000c000b */
[----:B01----:R-:W-:Y:S01]  /*28bd0*/  ENDCOLLECTIVE ;  /* 0x000000000000791b */ /* 0x003fe20003800000 */
.L_x_2201:
[----:B------:R-:W-:Y:S02]  /*28be0*/  IMAD.MOV.U32 R13, RZ, RZ, R39 ;  /* 0x000000ffff0d7224 */ /* 0x000fe400078e0027 */
[----:B------:R-:W-:Y:S02]  /*28bf0*/  IMAD.MOV.U32 R12, RZ, RZ, R2 ;  /* 0x000000ffff0c7224 */ /* 0x000fe400078e0002 */
[----:B------:R-:W-:-:S07]  /*28c00*/  IMAD.MOV.U32 R64, RZ, RZ, R14 ;  /* 0x000000ffff407224 */ /* 0x000fce00078e000e */
[----:B------:R-:W-:Y:S05]  /*28c10*/  WARPSYNC.COLLECTIVE R15, `(.L_x_2202) ;  /* 0x000000000f087348 */ /* 0x000fea0003c00000 */
[----:B------:R0:W1:Y:S02]  /*28c20*/  SHFL.IDX P6, R14, R13, R12, R11 ;  /* 0x0000000c0d0e7389 */ /* 0x00006400000c000b */
[----:B01----:R-:W-:Y:S01]  /*28c30*/  ENDCOLLECTIVE ;  /* 0x000000000000791b */ /* 0x003fe20003800000 */
.L_x_2202:
[----:B------:R-:W-:Y:S01]  /*28c40*/  SEL R30, R64, R57, P0 ;  /* 0x00000039401e7207 */ /* 0x000fe20000000000 */
[----:B------:R-:W-:Y:S02]  /*28c50*/  IMAD.MOV.U32 R13, RZ, RZ, R20 ;  /* 0x000000ffff0d7224 */ /* 0x000fe400078e0014 */
[----:B------:R-:W-:Y:S02]  /*28c60*/  IMAD.MOV.U32 R12, RZ, RZ, R9 ;  /* 0x000000ffff0c7224 */ /* 0x000fe400078e0009 */
[----:B------:R-:W-:-:S07]  /*28c70*/  IMAD.MOV.U32 R61, RZ, RZ, R14 ;  /* 0x000000ffff3d7224 */ /* 0x000fce00078e000e */
[----:B------:R-:W-:Y:S05]  /*28c80*/  WARPSYNC.COLLECTIVE R15, `(.L_x_2203) ;  /* 0x000000000f087348 */ /* 0x000fea0003c00000 */
[----:B------:R0:W1:Y:S02]  /*28c90*/  SHFL.IDX P6, R14, R13, R12, R11 ;  /* 0x0000000c0d0e7389 */ /* 0x00006400000c000b */
[----:B01----:R-:W-:Y:S01]  /*28ca0*/  ENDCOLLECTIVE ;  /* 0x000000000000791b */ /* 0x003fe20003800000 */
.L_x_2203:
[----:B------:R-:W-:Y:S02]  /*28cb0*/  IMAD.MOV.U32 R13, RZ, RZ, R43 ;  /* 0x000000ffff0d7224 */ /* 0x000fe400078e002b */
[----:B------:R-:W-:Y:S01]  /*28cc0*/  IMAD.MOV.U32 R12, RZ, RZ, R2 ;  /* 0x000000ffff0c7224 */ /* 0x000fe200078e0002 */
[----:B------:R-:W-:-:S07]  /*28cd0*/  MOV R20, R14 ;  /* 0x0000000e00147202 */ /* 0x000fce0000000f00 */
[----:B------:R-:W-:Y:S05]  /*28ce0*/  WARPSYNC.COLLECTIVE R15, `(.L_x_2204) ;  /* 0x000000000f087348 */ /* 0x000fea0003c00000 */
[----:B------:R0:W1:Y:S02]  /*28cf0*/  SHFL.IDX P6, R14, R13, R12, R11 ;  /* 0x0000000c0d0e7389 */ /* 0x00006400000c000b */
[----:B01----:R-:W-:Y:S01]  /*28d00*/  ENDCOLLECTIVE ;  /* 0x000000000000791b */ /* 0x003fe20003800000 */
.L_x_2204:
[----:B------:R-:W-:Y:S01]  /*28d10*/  IMAD.MOV.U32 R13, RZ, RZ, R24 ;  /* 0x000000ffff0d7224 */ /* 0x000fe200078e0018 */
[----:B------:R-:W-:Y:S01]  /*28d20*/  SEL R24, R53, R60, P0 ;  /* 0x0000003c35187207 */ /* 0x000fe20000000000 */
[----:B------:R-:W-:Y:S02]  /*28d30*/  IMAD.MOV.U32 R12, RZ, RZ, R9 ;  /* 0x000000ffff0c7224 */ /* 0x000fe400078e0009 */
[----:B------:R-:W-:-:S07]  /*28d40*/  IMAD.MOV.U32 R65, RZ, RZ, R14 ;  /* 0x000000ffff417224 */ /* 0x000fce00078e000e */
[----:B------:R-:W-:Y:S05]  /*28d50*/  WARPSYNC.COLLECTIVE R15, `(.L_x_2205) ;  /* 0x000000000f087348 */ /* 0x000fea0003c00000 */
[----:B------:R0:W1:Y:S02]  /*28d60*/  SHFL.IDX P6, R14, R13, R12, R11 ;  /* 0x0000000c0d0e7389 */ /* 0x00006400000c000b */
[----:B01----:R-:W-:Y:S01]  /*28d70*/  ENDCOLLECTIVE ;  /* 0x000000000000791b */ /* 0x003fe20003800000 */
.L_x_2205:
[----:B------:R-:W-:Y:S02]  /*28d80*/  IMAD.MOV.U32 R13, RZ, RZ, R51 ;  /* 0x000000ffff0d7224 */ /* 0x000fe400078e0033 */
[----:B------:R-:W-:Y:S02]  /*28d90*/  IMAD.MOV.U32 R12, RZ, RZ, R2 ;  /* 0x000000ffff0c7224 */ /* 0x000fe400078e0002 */
[----:B------:R-:W-:-:S07]  /*28da0*/  IMAD.MOV.U32 R68, RZ, RZ, R14 ;  /* 0x000000ffff447224 */ /* 0x000fce00078e000e */
[----:B------:R-:W-:Y:S05]  /*28db0*/  WARPSYNC.COLLECTIVE R15, `(.L_x_2206) ;  /* 0x000000000f087348 */ /* 0x000fea0003c00000 */
[----:B------:R0:W1:Y:S02]  /*28dc0*/  SHFL.IDX P6, R14, R13, R12, R11 ;  /* 0x0000000c0d0e7389 */ /* 0x00006400000c000b */
[----:B01----:R-:W-:Y:S01]  /*28dd0*/  ENDCOLLECTIVE ;  /* 0x000000000000791b */ /* 0x003fe20003800000 */
.L_x_2206:
[----:B------:R-:W-:Y:S01]  /*28de0*/  MOV R13, R26 ;  /* 0x0000001a000d7202 */ /* 0x000fe20000000f00 */
[----:B------:R-:W-:Y:S01]  /*28df0*/  IMAD.MOV.U32 R12, RZ, RZ, R9 ;  /* 0x000000ffff0c7224 */ /* 0x000fe200078e0009 */
[----:B------:R-:W-:Y:S01]  /*28e00*/  SEL R26, R60, R53, P0 ;  /* 0x000000353c1a7207 */ /* 0x000fe20000000000 */
[----:B------:R-:W-:-:S07]  /*28e10*/  IMAD.MOV.U32 R69, RZ, RZ, R14 ;  /* 0x000000ffff457224 */ /* 0x000fce00078e000e */
[----:B------:R-:W-:Y:S05]  /*28e20*/  WARPSYNC.COLLECTIVE R15, `(.L_x_2207) ;  /* 0x000000000f087348 */ /* 0x000fea0003c00000 */
[----:B------:R0:W1:Y:S02]  /*28e30*/  SHFL.IDX P6, R14, R13, R12, R11 ;  /* 0x0000000c0d0e7389 */ /* 0x00006400000c000b */
[----:B01----:R-:W-:Y:S01]  /*28e40*/  ENDCOLLECTIVE ;  /* 0x000000000000791b */ /* 0x003fe20003800000 */
.L_x_2207:
[----:B------:R-:W-:Y:S02]  /*28e50*/  IMAD.MOV.U32 R13, RZ, RZ, R59 ;  /* 0x000000ffff0d7224 */ /* 0x000fe400078e003b */
[----:B------:R-:W-:Y:S02]  /*28e60*/  IMAD.MOV.U32 R12, RZ, RZ, R2 ;  /* 0x000000ffff0c7224 */ /* 0x000fe400078e0002 */
[----:B------:R-:W-:-:S07]  /*28e70*/  IMAD.MOV.U32 R72, RZ, RZ, R14 ;  /* 0x000000ffff487224 */ /* 0x000fce00078e000e */
[----:B------:R-:W-:Y:S05]  /*28e80*/  WARPSYNC.COLLECTIVE R15, `(.L_x_2208) ;  /* 0x000000000f087348 */ /* 0x000fea0003c00000 */
[----:B------:R0:W1:Y:S02]  /*28e90*/  SHFL.IDX P6, R14, R13, R12, R11 ;  /* 0x0000000c0d0e7389 */ /* 0x00006400000c000b */
[----:B01----:R-:W-:Y:S01]  /*28ea0*/  ENDCOLLECTIVE ;  /* 0x000000000000791b */ /* 0x003fe20003800000 */
.L_x_2208:
[----:B------:R-:W-:Y:S01]  /*28eb0*/  IMAD.MOV.U32 R13, RZ, RZ, R28 ;  /* 0x000000ffff0d7224 */ /* 0x000fe200078e001c */
[----:B------:R-:W-:Y:S01]  /*28ec0*/  SEL R28, R57, R64, P0 ;  /* 0x00000040391c7207 */ /* 0x000fe20000000000 */
[----:B------:R-:W-:Y:S02]  /*28ed0*/  IMAD.MOV.U32 R12, RZ, RZ, R9 ;  /* 0x000000ffff0c7224 */ /* 0x000fe400078e0009 */
[----:B------:R-:W-:-:S07]  /*28ee0*/  IMAD.MOV.U32 R86, RZ, RZ, R14 ;  /* 0x000000ffff567224 */ /* 0x000fce00078e000e */
[----:B------:R-:W-:Y:S05]  /*28ef0*/  WARPSYNC.COLLECTIVE R15, `(.L_x_2209) ;  /* 0x000000000f087348 */ /* 0x000fea0003c00000 */
[----:B------:R0:W1:Y:S02]  /*28f00*/  SHFL.IDX P6, R14, R13, R12, R11 ;  /* 0x0000000c0d0e7389 */ /* 0x00006400000c000b */
[----:B01----:R-:W-:Y:S01]  /*28f10*/  ENDCOLLECTIVE ;  /* 0x000000000000791b */ /* 0x003fe20003800000 */
.L_x_2209:
[----:B------:R-:W-:Y:S01]  /*28f20*/  IMAD.MOV.U32 R13, RZ, RZ, R67 ;  /* 0x000000ffff0d7224 */ /* 0x000fe200078e0043 */
[----:B------:R-:W-:Y:S01]  /*28f30*/  MOV R12, R2 ;  /* 0x00000002000c7202 */ /* 0x000fe20000000f00 */
[----:B------:R-:W-:-:S07]  /*28f40*/  IMAD.MOV.U32 R91, RZ, RZ, R14 ;  /* 0x000000ffff5b7224 */ /* 0x000fce00078e000e */
[----:B------:R-:W-:Y:S05]  /*28f50*/  WARPSYNC.COLLECTIVE R15, `(.L_x_2210) ;  /* 0x000000000f087348 */ /* 0x000fea0003c00000 */
[----:B------:R0:W1:Y:S02]  /*28f60*/  SHFL.IDX P6, R14, R13, R12, R11 ;  /* 0x0000000c0d0e7389 */ /* 0x00006400000c000b */
[----:B01----:R-:W-:Y:S01]  /*28f70*/  ENDCOLLECTIVE ;  /* 0x000000000000791b */ /* 0x003fe20003800000 */
.L_x_2210:
[----:B------:R-:W-:Y:S01]  /*28f80*/  IMAD.MOV.U32 R13, RZ, RZ, R34 ;  /* 0x000000ffff0d7224 */ /* 0x000fe200078e0022 */
[----:B------:R-:W-:Y:S01]  /*28f90*/  SEL R34, R20, R61, P0 ;  /* 0x0000003d14227207 */ /* 0x000fe20000000000 */
[----:B------:R-:W-:Y:S02]  /*28fa0*/  IMAD.MOV.U32 R12, RZ, RZ, R9 ;  /* 0x000000ffff0c7224 */ /* 0x000fe400078e0009 */
[----:B------:R-:W-:-:S07]  /*28fb0*/  IMAD.MOV.U32 R90, RZ, RZ, R14 ;  /* 0x000000ffff5a7224 */ /* 0x000fce00078e000e */
[----:B------:R-:W-:Y:S05]  /*28fc0*/  WARPSYNC.COLLECTIVE R15, `(.L_x_2211) ;  /* 0x000000000f087348 */ /* 0x000fea0003c00000 */
[----:B------:R0:W1:Y:S02]  /*28fd0*/  SHFL.IDX P6, R14, R13, R12, R11 ;  /* 0x0000000c0d0e7389 */ /* 0x00006400000c000b */
[----:B01----:R-:W-:Y:S01]  /*28fe0*/  ENDCOLLECTIVE ;  /* 0x000000000000791b */ /* 0x003fe20003800000 */
.L_x_2211:
[----:B------:R-:W-:Y:S02]  /*28ff0*/  IMAD.MOV.U32 R13, RZ, RZ, R97 ;  /* 0x000000ffff0d7224 */ /* 0x000fe400078e0061 */
[----:B------:R-:W-:Y:S02]  /*29000*/  IMAD.MOV.U32 R12, RZ, RZ, R2 ;  /* 0x000000ffff0c7224 */ /* 0x000fe400078e0002 */
[----:B------:R-:W-:-:S07]  /*29010*/  IMAD.MOV.U32 R95, RZ, RZ, R14 ;  /* 0x000000ffff5f7224 */ /* 0x000fce00078e000e */
[----:B------:R-:W-:Y:S05]  /*29020*/  WARPSYNC.COLLECTIVE R15, `(.L_x_2212) ;  /* 0x000000000f087348 */ /* 0x000fea0003c00000 */
[----:B------:R0:W1:Y:S02]  /*29030*/  SHFL.IDX P6, R14, R13, R12, R11 ;  /* 0x0000000c0d0e7389 */ /* 0x00006400000c000b */
[----:B01----:R-:W-:Y:S01]  /*29040*/  ENDCOLLECTIVE ;  /* 0x000000000000791b */ /* 0x003fe20003800000 */
.L_x_2212:
[----:B------:R-:W-:Y:S01]  /*29050*/  IMAD.MOV.U32 R13, RZ, RZ, R40 ;  /* 0x000000ffff0d7224 */ /* 0x000fe200078e0028 */
[----:B------:R-:W-:Y:S01]  /*29060*/  SEL R40, R69, R72, P0 ;  /* 0x0000004845287207 */ /* 0x000fe20000000000 */
[----:B------:R-:W-:Y:S02]  /*29070*/  IMAD.MOV.U32 R12, RZ, RZ, R9 ;  /* 0x000000ffff0c7224 */ /* 0x000fe400078e0009 */
[----:B------:R-:W-:-:S07]  /*29080*/  IMAD.MOV.U32 R97, RZ, RZ, R14 ;  /* 0x000000ffff617224 */ /* 0x000fce00078e000e */
[----:B------:R-:W-:Y:S05]  /*29090*/  WARPSYNC.COLLECTIVE R15, `(.L_x_2213) ;  /* 0x000000000f087348 */ /* 0x000fea0003c00000 */
[----:B------:R0:W1:Y:S02]  /*290a0*/  SHFL.IDX P6, R14, R13, R12, R11 ;  /* 0x0000000c0d0e7389 */ /* 0x00006400000c000b */
[----:B01----:R-:W-:Y:S01]  /*290b0*/  ENDCOLLECTIVE ;  /* 0x000000000000791b */ /* 0x003fe20003800000 */
.L_x_2213:
[----:B------:R-:W-:Y:S02]  /*290c0*/  IMAD.MOV.U32 R13, RZ, RZ, R99 ;  /* 0x000000ffff0d7224 */ /* 0x000fe400078e0063 */
[----:B------:R-:W-:Y:S01]  /*290d0*/  IMAD.MOV.U32 R12, RZ, RZ, R2 ;  /* 0x000000ffff0c7224 */ /* 0x000fe200078e0002 */
[----:B------:R-:W-:-:S07]  /*290e0*/  MOV R98, R14 ;  /* 0x0000000e00627202 */ /* 0x000fce0000000f00 */
[----:B------:R-:W-:Y:S05]  /*290f0*/  WARPSYNC.COLLECTIVE R15, `(.L_x_2214) ;  /* 0x000000000f087348 */ /* 0x000fea0003c00000 */
[----:B------:R0:W1:Y:S02]  /*29100*/  SHFL.IDX P6, R14, R13, R12, R11 ;  /* 0x0000000c0d0e7389 */ /* 0x00006400000c000b */
[----:B01----:R-:W-:Y:S01]  /*29110*/  ENDCOLLECTIVE ;  /* 0x000000000000791b */ /* 0x003fe20003800000 */
.L_x_2214:
[----:B------:R-:W-:Y:S01]  /*29120*/  SEL R52, R97, R98, P0 ;  /* 0x0000006261347207 */ /* 0x000fe20000000000 */
[----:B------:R-:W-:Y:S01]  /*29130*/  IMAD.MOV.U32 R13, RZ, RZ, R46 ;  /* 0x000000ffff0d7224 */ /* 0x000fe200078e002e */
[----:B------:R-:W-:Y:S01]  /*29140*/  SEL R46, R91, R86, P0 ;  /* 0x000000565b2e7207 */ /* 0x000fe20000000000 */
[----:B------:R-:W-:Y:S02]  /*29150*/  IMAD.MOV.U32 R12, RZ, RZ, R9 ;  /* 0x000000ffff0c7224 */ /* 0x000fe400078e0009 */
[----:B------:R-:W-:-:S07]  /*29160*/  IMAD.MOV.U32 R58, RZ, RZ, R14 ;  /* 0x000000ffff3a7224 */ /* 0x000fce00078e000e */
[----:B------:R-:W-:Y:S05]  /*29170*/  WARPSYNC.COLLECTIVE R15, `(.L_x_2215) ;  /* 0x000000000f087348 */ /* 0x000fea0003c00000 */
[----:B------:R0:W1:Y:S02]  /*29180*/  SHFL.IDX P6, R14, R13, R12, R11 ;  /* 0x0000000c0d0e7389 */ /* 0x00006400000c000b */
[----:B01----:R-:W-:Y:S01]  /*29190*/  ENDCOLLECTIVE ;  /* 0x000000000000791b */ /* 0x003fe20003800000 */
.L_x_2215:
[----:B------:R-:W-:Y:S02]  /*291a0*/  IMAD.MOV.U32 R13, RZ, RZ, R41 ;  /* 0x000000ffff0d7224 */ /* 0x000fe400078e0029 */
[----:B------:R-:W-:Y:S02]  /*291b0*/  IMAD.MOV.U32 R12, RZ, RZ, R2 ;  /* 0x000000ffff0c7224 */ /* 0x000fe400078e0002 */
[----:B------:R-:W-:-:S07]  /*291c0*/  IMAD.MOV.U32 R99, RZ, RZ, R14 ;  /* 0x000000ffff637224 */ /* 0x000fce00078e000e */
[----:B------:R-:W-:Y:S05]  /*291d0*/  WARPSYNC.COLLECTIVE R15, `(.L_x_2216) ;  /* 0x000000000f087348 */ /* 0x000fea0003c00000 */
[----:B------:R0:W1:Y:S02]  /*291e0*/  SHFL.IDX P6, R14, R13, R12, R11 ;  /* 0x0000000c0d0e7389 */ /* 0x00006400000c000b */
[----:B01----:R-:W-:Y:S01]  /*291f0*/  ENDCOLLECTIVE ;  /* 0x000000000000791b */ /* 0x003fe20003800000 */
.L_x_2216:
[----:B------:R-:W-:Y:S01]  /*29200*/  MOV R13, R50 ;  /* 0x00000032000d7202 */ /* 0x000fe20000000f00 */
[----:B------:R-:W-:Y:S01]  /*29210*/  IMAD.MOV.U32 R12, RZ, RZ, R9 ;  /* 0x000000ffff0c7224 */ /* 0x000fe200078e0009 */
[----:B------:R-:W-:Y:S01]  /*29220*/  SEL R50, R95, R90, P0 ;  /* 0x0000005a5f327207 */ /* 0x000fe20000000000 */
[----:B------:R-:W-:-:S07]  /*29230*/  IMAD.MOV.U32 R41, RZ, RZ, R14 ;  /* 0x000000ffff297224 */ /* 0x000fce00078e000e */
[----:B------:R-:W-:Y:S05]  /*29240*/  WARPSYNC.COLLECTIVE R15, `(.L_x_2217) ;  /* 0x000000000f087348 */ /* 0x000fea0003c00000 */
[----:B------:R0:W1:Y:S02]  /*29250*/  SHFL.IDX P6, R14, R13, R12, R11 ;  /* 0x0000000c0d0e7389 */ /* 0x00006400000c000b */
[----:B01----:R-:W-:Y:S01]  /*29260*/  ENDCOLLECTIVE ;  /* 0x000000000000791b */ /* 0x003fe20003800000 */
.L_x_2217:
[----:B------:R-:W-:Y:S02]  /*29270*/  IMAD.MOV.U32 R13, RZ, RZ, R101 ;  /* 0x000000ffff0d7224 */ /* 0x000fe400078e0065 */
[----:B------:R-:W-:Y:S02]  /*29280*/  IMAD.MOV.U32 R12, RZ, RZ, R2 ;  /* 0x000000ffff0c7224 */ /* 0x000fe400078e0002 */
[----:B------:R-:W-:-:S07]  /*29290*/  IMAD.MOV.U32 R100, RZ, RZ, R14 ;  /* 0x000000ffff647224 */ /* 0x000fce00078e000e */
[----:B------:R-:W-:Y:S05]  /*292a0*/  WARPSYNC.COLLECTIVE R15, `(.L_x_2218) ;  /* 0x000000000f087348 */ /* 0x000fea0003c00000 */
[----:B------:R0:W1:Y:S02]  /*292b0*/  SHFL.IDX P6, R14, R13, R12, R11 ;  /* 0x0000000c0d0e7389 */ /* 0x00006400000c000b */
[----:B01----:R-:W-:Y:S01]  /*292c0*/  ENDCOLLECTIVE ;  /* 0x000000000000791b */ /* 0x003fe20003800000 */
.L_x_2218:
        /* <DEDUP_REMOVED lines=8> */
.L_x_2219:
[----:B------:R-:W-:Y:S01]  /*29350*/  IMAD.MOV.U32 R13, RZ, RZ, R105 ;  /* 0x000000ffff0d7224 */ /* 0x000fe200078e0069 */
[----:B------:R-:W-:Y:S01]  /*29360*/  MOV R12, R2 ;  /* 0x00000002000c7202 */ /* 0x000fe20000000f00 */
[----:B------:R-:W-:-:S07]  /*29370*/  IMAD.MOV.U32 R7, RZ, RZ, R14 ;  /* 0x000000ffff077224 */ /* 0x000fce00078e000e */
[----:B------:R-:W-:Y:S05]  /*29380*/  WARPSYNC.COLLECTIVE R15, `(.L_x_2220) ;  /* 0x000000000f087348 */ /* 0x000fea0003c00000 */
[----:B------:R0:W1:Y:S02]  /*29390*/  SHFL.IDX P6, R14, R13, R12, R11 ;  /* 0x0000000c0d0e7389 */ /* 0x00006400000c000b */
[----:B01----:R-:W-:Y:S01]  /*293a0*/  ENDCOLLECTIVE ;  /* 0x000000000000791b */ /* 0x003fe20003800000 */
.L_x_2220:
[----:B------:R-:W-:Y:S02]  /*293b0*/  SEL R64, R66, R7, P0 ;  /* 0x0000000742407207 */ /* 0x000fe40000000000 */
        /* <DEDUP_REMOVED lines=8> */
.L_x_2221:
[----:B------:R-:W-:Y:S02]  /*29440*/  IMAD.MOV.U32 R13, RZ, RZ, R107 ;  /* 0x000000ffff0d7224 */ /* 0x000fe400078e006b */
[----:B------:R-:W-:Y:S02]  /*29450*/  IMAD.MOV.U32 R12, RZ, RZ, R2 ;  /* 0x000000ffff0c7224 */ /* 0x000fe400078e0002 */
[----:B------:R-:W-:-:S07]  /*29460*/  IMAD.MOV.U32 R101, RZ, RZ, R14 ;  /* 0x000000ffff657224 */ /* 0x000fce00078e000e */
[----:B------:R-:W-:Y:S05]  /*29470*/  WARPSYNC.COLLECTIVE R15, `(.L_x_2222) ;  /* 0x000000000f087348 */ /* 0x000fea0003c00000 */
[----:B------:R0:W1:Y:S02]  /*29480*/  SHFL.IDX P6, R14, R13, R12, R11 ;  /* 0x0000000c0d0e7389 */ /* 0x00006400000c000b */
[----:B01----:R-:W-:Y:S01]  /*29490*/  ENDCOLLECTIVE ;  /* 0x000000000000791b */ /* 0x003fe20003800000 */
.L_x_2222:
[----:B------:R-:W-:Y:S01]  /*294a0*/  IMAD.MOV.U32 R13, RZ, RZ, R32 ;  /* 0x000000ffff0d7224 */ /* 0x000fe200078e0020 */
[----:B------:R-:W-:Y:S01]  /*294b0*/  SEL R32, R61, R20, P0 ;  /* 0x000000143d207207 */ /* 0x000fe20000000000 */
[----:B------:R-:W-:Y:S02]  /*294c0*/  IMAD.MOV.U32 R12, RZ, RZ, R9 ;  /* 0x000000ffff0c7224 */ /* 0x000fe400078e0009 */
[----:B------:R-:W-:Y:S02]  /*294d0*/  IMAD.MOV.U32 R20, RZ, RZ, RZ ;  /* 0x000000ffff147224 */ /* 0x000fe400078e00ff */
[----:B------:R-:W-:-:S07]  /*294e0*/  IMAD.MOV.U32 R74, RZ, RZ, R14 ;  /* 0x000000ffff4a7224 */ /* 0x000fce00078e000e */
[----:B------:R-:W-:Y:S05]  /*294f0*/  WARPSYNC.COLLECTIVE R15, `(.L_x_2223) ;  /* 0x000000000f087348 */ /* 0x000fea0003c00000 */
[----:B------:R0:W1:Y:S02]  /*29500*/  SHFL.IDX P6, R14, R13, R12, R11 ;  /* 0x0000000c0d0e7389 */ /* 0x00006400000c000b */
[----:B01----:R-:W-:Y:S01]  /*29510*/  ENDCOLLECTIVE ;  /* 0x000000000000791b */ /* 0x003fe20003800000 */
.L_x_2223:
[----:B------:R-:W-:Y:S02]  /*29520*/  IMAD.MOV.U32 R13, RZ, RZ, R109 ;  /* 0x000000ffff0d7224 */ /* 0x000fe400078e006d */
[----:B------:R-:W-:Y:S01]  /*29530*/  IMAD.MOV.U32 R12, RZ, RZ, R2 ;  /* 0x000000ffff0c7224 */ /* 0x000fe200078e0002 */
[----:B------:R-:W-:-:S07]  /*29540*/  MOV R103, R14 ;  /* 0x0000000e00677202 */ /* 0x000fce0000000f00 */
[----:B------:R-:W-:Y:S05]  /*29550*/  WARPSYNC.COLLECTIVE R15, `(.L_x_2224) ;  /* 0x000000000f087348 */ /* 0x000fea0003c00000 */
[----:B------:R0:W1:Y:S02]  /*29560*/  SHFL.IDX P6, R14, R13, R12, R11 ;  /* 0x0000000c0d0e7389 */ /* 0x00006400000c000b */
[----:B01----:R-:W-:Y:S01]  /*29570*/  ENDCOLLECTIVE ;  /* 0x000000000000791b */ /* 0x003fe20003800000 */
.L_x_2224:
[----:B------:R-:W-:Y:S01]  /*29580*/  IMAD.MOV.U32 R13, RZ, RZ, R36 ;  /* 0x000000ffff0d7224 */ /* 0x000fe200078e0024 */
[----:B------:R-:W-:Y:S01]  /*29590*/  SEL R36, R65, R68, P0 ;  /* 0x0000004441247207 */ /* 0x000fe20000000000 */
[----:B------:R-:W-:Y:S01]  /*295a0*/  IMAD.MOV.U32 R12, RZ, RZ, R9 ;  /* 0x000000ffff0c7224 */ /* 0x000fe200078e0009 */
[----:B------:R-:W-:Y:S02]  /*295b0*/  SEL R68, R70, R101, P0 ;  /* 0x0000006546447207 */ /* 0x000fe40000000000 */
[----:B------:R-:W-:Y:S01]  /*295c0*/  SEL R70, R101, R70, P0 ;  /* 0x0000004665467207 */ /* 0x000fe20000000000 */
[----:B------:R-:W-:-:S07]  /*295d0*/  IMAD.MOV.U32 R37, RZ, RZ, R14 ;  /* 0x000000ffff257224 */ /* 0x000fce00078e000e */
[----:B------:R-:W-:Y:S05]  /*295e0*/  WARPSYNC.COLLECTIVE R15, `(.L_x_2225) ;  /* 0x000000000f087348 */ /* 0x000fea0003c00000 */
[----:B------:R0:W1:Y:S02]  /*295f0*/  SHFL.IDX P6, R14, R13, R12, R11 ;  /* 0x0000000c0d0e7389 */ /* 0x00006400000c000b */
[----:B01----:R-:W-:Y:S01]  /*29600*/  ENDCOLLECTIVE ;  /* 0x000000000000791b */ /* 0x003fe20003800000 */
.L_x_2225:
[----:B------:R-:W-:Y:S02]  /*29610*/  IMAD.MOV.U32 R13, RZ, RZ, R113 ;  /* 0x000000ffff0d7224 */ /* 0x000fe400078e0071 */
[----:B------:R-:W-:Y:S02]  /*29620*/  IMAD.MOV.U32 R12, RZ, RZ, R2 ;  /* 0x000000ffff0c7224 */ /* 0x000fe400078e0002 */
[----:B------:R-:W-:-:S07]  /*29630*/  IMAD.MOV.U32 R102, RZ, RZ, R14 ;  /* 0x000000ffff667224 */ /* 0x000fce00078e000e */
[----:B------:R-:W-:Y:S05]  /*29640*/  WARPSYNC.COLLECTIVE R15, `(.L_x_2226) ;  /* 0x000000000f087348 */ /* 0x000fea0003c00000 */
[----:B------:R0:W1:Y:S02]  /*29650*/  SHFL.IDX P6, R14, R13, R12, R11 ;  /* 0x0000000c0d0e7389 */ /* 0x00006400000c000b */
[----:B01----:R-:W-:Y:S01]  /*29660*/  ENDCOLLECTIVE ;  /* 0x000000000000791b */ /* 0x003fe20003800000 */
.L_x_2226:
[----:B------:R-:W-:Y:S02]  /*29670*/  SEL R7, R102, R37, P0 ;  /* 0x0000002566077207 */ /* 0x000fe40000000000 */
[----:B------:R-:W-:Y:S01]  /*29680*/  MOV R13, R42 ;  /* 0x0000002a000d7202 */ /* 0x000fe20000000f00 */
[----:B------:R-:W-:Y:S01]  /*29690*/  IMAD.MOV.U32 R12, RZ, RZ, R9 ;  /* 0x000000ffff0c7224 */ /* 0x000fe200078e0009 */
[----:B------:R-:W-:Y:S02]  /*296a0*/  SEL R42, R72, R69, P0 ;  /* 0x00000045482a7207 */ /* 0x000fe40000000000 */
[----:B------:R-:W-:Y:S02]  /*296b0*/  SEL R72, R74, R103, P0 ;  /* 0x000000674a487207 */ /* 0x000fe40000000000 */
[----:B------:R-:W-:Y:S01]  /*296c0*/  SEL R74, R103, R74, P0 ;  /* 0x0000004a674a7207 */ /* 0x000fe20000000000 */
[----:B------:R-:W-:-:S07]  /*296d0*/  IMAD.MOV.U32 R33, RZ, RZ, R14 ;  /* 0x000000ffff217224 */ /* 0x000fce00078e000e */
[----:B------:R-:W-:Y:S05]  /*296e0*/  WARPSYNC.COLLECTIVE R15, `(.L_x_2227) ;  /* 0x000000000f087348 */ /* 0x000fea0003c00000 */
[----:B------:R0:W1:Y:S02]  /*296f0*/  SHFL.IDX P6, R14, R13, R12, R11 ;  /* 0x0000000c0d0e7389 */ /* 0x00006400000c000b */
[----:B01----:R-:W-:Y:S01]  /*29700*/  ENDCOLLECTIVE ;  /* 0x000000000000791b */ /* 0x003fe20003800000 */
.L_x_2227:
[----:B------:R-:W-:Y:S02]  /*29710*/  IMAD.MOV.U32 R13, RZ, RZ, R115 ;  /* 0x000000ffff0d7224 */ /* 0x000fe400078e0073 */
[----:B------:R-:W-:Y:S02]  /*29720*/  IMAD.MOV.U32 R12, RZ, RZ, R2 ;  /* 0x000000ffff0c7224 */ /* 0x000fe400078e0002 */
[----:B------:R-:W-:-:S07]  /*29730*/  IMAD.MOV.U32 R104, RZ, RZ, R14 ;  /* 0x000000ffff687224 */ /* 0x000fce00078e000e */
[----:B------:R-:W-:Y:S05]  /*29740*/  WARPSYNC.COLLECTIVE R15, `(.L_x_2228) ;  /* 0x000000000f087348 */ /* 0x000fea0003c00000 */
[----:B------:R0:W1:Y:S02]  /*29750*/  SHFL.IDX P6, R14, R13, R12, R11 ;  /* 0x0000000c0d0e7389 */ /* 0x00006400000c000b */
[----:B01----:R-:W-:Y:S01]  /*29760*/  ENDCOLLECTIVE ;  /* 0x000000000000791b */ /* 0x003fe20003800000 */
.L_x_2228:
[----:B------:R-:W-:Y:S01]  /*29770*/  IMAD.MOV.U32 R13, RZ, RZ, R48 ;  /* 0x000000ffff0d7224 */ /* 0x000fe200078e0030 */
[----:B------:R-:W-:Y:S01]  /*29780*/  SEL R48, R90, R95, P0 ;  /* 0x0000005f5a307207 */ /* 0x000fe20000000000 */
[----:B------:R-:W-:Y:S02]  /*29790*/  IMAD.MOV.U32 R12, RZ, RZ, R9 ;  /* 0x000000ffff0c7224 */ /* 0x000fe400078e0009 */
[----:B------:R-:W-:-:S07]  /*297a0*/  IMAD.MOV.U32 R29, RZ, RZ, R14 ;  /* 0x000000ffff1d7224 */ /* 0x000fce00078e000e */
[----:B------:R-:W-:Y:S05]  /*297b0*/  WARPSYNC.COLLECTIVE R15, `(.L_x_2229) ;  /* 0x000000000f087348 */ /* 0x000fea0003c00000 */
[----:B------:R0:W1:Y:S02]  /*297c0*/  SHFL.IDX P6, R14, R13, R12, R11 ;  /* 0x0000000c0d0e7389 */ /* 0x00006400000c000b */
[----:B01----:R-:W-:Y:S01]  /*297d0*/  ENDCOLLECTIVE ;  /* 0x000000000000791b */ /* 0x003fe20003800000 */
.L_x_2229:
[----:B------:R-:W-:Y:S01]  /*297e0*/  IMAD.MOV.U32 R13, RZ, RZ, R117 ;  /* 0x000000ffff0d7224 */ /* 0x000fe200078e0075 */
[----:B------:R-:W-:Y:S01]  /*297f0*/  MOV R12, R2 ;  /* 0x00000002000c7202 */ /* 0x000fe20000000f00 */
[----:B------:R-:W-:-:S07]  /*29800*/  IMAD.MOV.U32 R106, RZ, RZ, R14 ;  /* 0x000000ffff6a7224 */ /* 0x000fce00078e000e */
[----:B------:R-:W-:Y:S05]  /*29810*/  WARPSYNC.COLLECTIVE R15, `(.L_x_2230) ;  /* 0x000000000f087348 */ /* 0x000fea0003c00000 */
[----:B------:R0:W1:Y:S02]  /*29820*/  SHFL.IDX P6, R14, R13, R12, R11 ;  /* 0x0000000c0d0e7389 */ /* 0x00006400000c000b */
[----:B01----:R-:W-:Y:S01]  /*29830*/  ENDCOLLECTIVE ;  /* 0x000000000000791b */ /* 0x003fe20003800000 */
.L_x_2230:
[----:B------:R-:W-:Y:S01]  /*29840*/  IMAD.MOV.U32 R13, RZ, RZ, R54 ;  /* 0x000000ffff0d7224 */ /* 0x000fe200078e0036 */
[----:B------:R-:W-:Y:S01]  /*29850*/  SEL R54, R98, R97, P0 ;  /* 0x0000006162367207 */ /* 0x000fe20000000000 */
[----:B------:R-:W-:Y:S02]  /*29860*/  IMAD.MOV.U32 R12, RZ, RZ, R9 ;  /* 0x000000ffff0c7224 */ /* 0x000fe400078e0009 */
[----:B------:R-:W-:-:S07]  /*29870*/  IMAD.MOV.U32 R27, RZ, RZ, R14 ;  /* 0x000000ffff1b7224 */ /* 0x000fce00078e000e */
[----:B------:R-:W-:Y:S05]  /*29880*/  WARPSYNC.COLLECTIVE R15, `(.L_x_2231) ;  /* 0x000000000f087348 */ /* 0x000fea0003c00000 */
[----:B------:R0:W1:Y:S02]  /*29890*/  SHFL.IDX P6, R14, R13, R12, R11 ;  /* 0x0000000c0d0e7389 */ /* 0x00006400000c000b */
[----:B01----:R-:W-:Y:S01]  /*298a0*/  ENDCOLLECTIVE ;  /* 0x000000000000791b */ /* 0x003fe20003800000 */
.L_x_2231:
[----:B------:R-:W-:Y:S02]  /*298b0*/  IMAD.MOV.U32 R13, RZ, RZ, R31 ;  /* 0x000000ffff0d7224 */ /* 0x000fe400078e001f */
[----:B------:R-:W-:Y:S02]  /*298c0*/  IMAD.MOV.U32 R12, RZ, RZ, R2 ;  /* 0x000000ffff0c7224 */ /* 0x000fe400078e0002 */
[----:B------:R-:W-:-:S07]  /*298d0*/  IMAD.MOV.U32 R108, RZ, RZ, R14 ;  /* 0x000000ffff6c7224 */ /* 0x000fce00078e000e */
[----:B------:R-:W-:Y:S05]  /*298e0*/  WARPSYNC.COLLECTIVE R15, `(.L_x_2232) ;  /* 0x000000000f087348 */ /* 0x000fea0003c00000 */
[----:B------:R0:W1:Y:S02]  /*298f0*/  SHFL.IDX P6, R14, R13, R12, R11 ;  /* 0x0000000c0d0e7389 */ /* 0x00006400000c000b */
[----:B01----:R-:W-:Y:S01]  /*29900*/  ENDCOLLECTIVE ;  /* 0x000000000000791b */ /* 0x003fe20003800000 */
.L_x_2232:
        /* <DEDUP_REMOVED lines=9> */
.L_x_2233:
[----:B------:R-:W-:Y:S02]  /*299a0*/  IMAD.MOV.U32 R13, RZ, RZ, R121 ;  /* 0x000000ffff0d7224 */ /* 0x000fe400078e0079 */
[----:B------:R-:W-:Y:S01]  /*299b0*/  IMAD.MOV.U32 R12, RZ, RZ, R2 ;  /* 0x000000ffff0c7224 */ /* 0x000fe200078e0002 */
[----:B------:R-:W-:-:S07]  /*299c0*/  MOV R110, R14 ;  /* 0x0000000e006e7202 */ /* 0x000fce0000000f00 */
[----:B------:R-:W-:Y:S05]  /*299d0*/  WARPSYNC.COLLECTIVE R15, `(.L_x_2234) ;  /* 0x000000000f087348 */ /* 0x000fea0003c00000 */
[----:B------:R0:W1:Y:S02]  /*299e0*/  SHFL.IDX P6, R14, R13, R12, R11 ;  /* 0x0000000c0d0e7389 */ /* 0x00006400000c000b */
[----:B01----:R-:W-:Y:S01]  /*299f0*/  ENDCOLLECTIVE ;  /* 0x000000000000791b */ /* 0x003fe20003800000 */
.L_x_2234:
[----:B------:R-:W-:Y:S02]  /*29a00*/  IMAD.MOV.U32 R13, RZ, RZ, R112 ;  /* 0x000000ffff0d7224 */ /* 0x000fe400078e0070 */
[----:B------:R-:W-:Y:S02]  /*29a10*/  IMAD.MOV.U32 R12, RZ, RZ, R9 ;  /* 0x000000ffff0c7224 */ /* 0x000fe400078e0009 */
[----:B------:R-:W-:-:S07]  /*29a20*/  IMAD.MOV.U32 R35, RZ, RZ, R14 ;  /* 0x000000ffff237224 */ /* 0x000fce00078e000e */
[----:B------:R-:W-:Y:S05]  /*29a30*/  WARPSYNC.COLLECTIVE R15, `(.L_x_2235) ;  /* 0x000000000f087348 */ /* 0x000fea0003c00000 */
[----:B------:R0:W1:Y:S02]  /*29a40*/  SHFL.IDX P6, R14, R13, R12, R11 ;  /* 0x0000000c0d0e7389 */ /* 0x00006400000c000b */
[----:B01----:R-:W-:Y:S01]  /*29a50*/  ENDCOLLECTIVE ;  /* 0x000000000000791b */ /* 0x003fe20003800000 */
.L_x_2235:
[----:B------:R-:W-:Y:S02]  /*29a60*/  IMAD.MOV.U32 R13, RZ, RZ, R123 ;  /* 0x000000ffff0d7224 */ /* 0x000fe400078e007b */
[----:B------:R-:W-:Y:S02]  /*29a70*/  IMAD.MOV.U32 R12, RZ, RZ, R2 ;  /* 0x000000ffff0c7224 */ /* 0x000fe400078e0002 */
[----:B------:R-:W-:-:S07]  /*29a80*/  IMAD.MOV.U32 R112, RZ, RZ, R14 ;  /* 0x000000ffff707224 */ /* 0x000fce00078e000e */
[----:B------:R-:W-:Y:S05]  /*29a90*/  WARPSYNC.COLLECTIVE R15, `(.L_x_2236) ;  /* 0x000000000f087348 */ /* 0x000fea0003c00000 */
[----:B------:R0:W1:Y:S02]  /*29aa0*/  SHFL.IDX P6, R14, R13, R12, R11 ;  /* 0x0000000c0d0e7389 */ /* 0x00006400000c000b */
[----:B01----:R-:W-:Y:S01]  /*29ab0*/  ENDCOLLECTIVE ;  /* 0x000000000000791b */ /* 0x003fe20003800000 */
.L_x_2236:
[----:B------:R-:W-:Y:S01]  /*29ac0*/  MOV R13, R114 ;  /* 0x00000072000d7202 */ /* 0x000fe20000000f00 */
[----:B------:R-:W-:Y:S02]  /*29ad0*/  IMAD.MOV.U32 R12, RZ, RZ, R9 ;  /* 0x000000ffff0c7224 */ /* 0x000fe400078e0009 */
[----:B------:R-:W-:-:S07]  /*29ae0*/  IMAD.MOV.U32 R39, RZ, RZ, R14 ;  /* 0x000000ffff277224 */ /* 0x000fce00078e000e */
[----:B------:R-:W-:Y:S05]  /*29af0*/  WARPSYNC.COLLECTIVE R15, `(.L_x_2237) ;  /* 0x000000000f087348 */ /* 0x000fea0003c00000 */
[----:B------:R0:W1:Y:S02]  /*29b00*/  SHFL.IDX P6, R14, R13, R12, R11 ;  /* 0x0000000c0d0e7389 */ /* 0x00006400000c000b */
[----:B01----:R-:W-:Y:S01]  /*29b10*/  ENDCOLLECTIVE ;  /* 0x000000000000791b */ /* 0x003fe20003800000 */
.L_x_2237:
[----:B------:R-:W-:Y:S02]  /*29b20*/  IMAD.MOV.U32 R13, RZ, RZ, R125 ;  /* 0x000000ffff0d7224 */ /* 0x000fe400078e007d */
[----:B------:R-:W-:Y:S02]  /*29b30*/  IMAD.MOV.U32 R12, RZ, RZ, R2 ;  /* 0x000000ffff0c7224 */ /* 0x000fe400078e0002 */
[----:B------:R-:W-:-:S07]  /*29b40*/  IMAD.MOV.U32 R114, RZ, RZ, R14 ;  /* 0x000000ffff727224 */ /* 0x000fce00078e000e */
[----:B------:R-:W-:Y:S05]  /*29b50*/  WARPSYNC.COLLECTIVE R15, `(.L_x_2238) ;  /* 0x000000000f087348 */ /* 0x000fea0003c00000 */
[----:B------:R0:W1:Y:S02]  /*29b60*/  SHFL.IDX P6, R14, R13, R12, R11 ;  /* 0x0000000c0d0e7389 */ /* 0x00006400000c000b */
[----:B01----:R-:W-:Y:S01]  /*29b70*/  ENDCOLLECTIVE ;  /* 0x000000000000791b */ /* 0x003fe20003800000 */
.L_x_2238:
[----:B------:R-:W-:Y:S02]  /*29b80*/  IMAD.MOV.U32 R13, RZ, RZ, R116 ;  /* 0x000000ffff0d7224 */ /* 0x000fe400078e0074 */
[----:B------:R-:W-:Y:S02]  /*29b90*/  IMAD.MOV.U32 R12, RZ, RZ, R9 ;  /* 0x000000ffff0c7224 */ /* 0x000fe400078e0009 */
[----:B------:R-:W-:-:S07]  /*29ba0*/  IMAD.MOV.U32 R43, RZ, RZ, R14 ;  /* 0x000000ffff2b7224 */ /* 0x000fce00078e000e */
[----:B------:R-:W-:Y:S05]  /*29bb0*/  WARPSYNC.COLLECTIVE R15, `(.L_x_2239) ;  /* 0x000000000f087348 */ /* 0x000fea0003c00000 */
[----:B------:R0:W1:Y:S02]  /*29bc0*/  SHFL.IDX P6, R14, R13, R12, R11 ;  /* 0x0000000c0d0e7389 */ /* 0x00006400000c000b */
[----:B01----:R-:W-:Y:S01]  /*29bd0*/  ENDCOLLECTIVE ;  /* 0x000000000000791b */ /* 0x003fe20003800000 */
.L_x_2239:
[----:B------:R-:W-:Y:S01]  /*29be0*/  IMAD.MOV.U32 R13, RZ, RZ, R47 ;  /* 0x000000ffff0d7224 */ /* 0x000fe200078e002f */
[----:B------:R-:W-:Y:S01]  /*29bf0*/  MOV R12, R2 ;  /* 0x00000002000c7202 */ /* 0x000fe20000000f00 */
[----:B------:R-:W-:-:S07]  /*29c00*/  IMAD.MOV.U32 R116, RZ, RZ, R14 ;  /* 0x000000ffff747224 */ /* 0x000fce00078e000e */
[----:B------:R-:W-:Y:S05]  /*29c10*/  WARPSYNC.COLLECTIVE R15, `(.L_x_2240) ;  /* 0x000000000f087348 */ /* 0x000fea0003c00000 */
[----:B------:R0:W1:Y:S02]  /*29c20*/  SHFL.IDX P6, R14, R13, R12, R11 ;  /* 0x0000000c0d0e7389 */ /* 0x00006400000c000b */
[----:B01----:R-:W-:Y:S01]  /*29c30*/  ENDCOLLECTIVE ;  /* 0x000000000000791b */ /* 0x003fe20003800000 */
.L_x_2240:
[----:B------:R-:W-:Y:S02]  /*29c40*/  SEL R41, R43, R116, P0 ;  /* 0x000000742b297207 */ /* 0x000fe40000000000 */
[----:B------:R-:W-:Y:S01]  /*29c50*/  SEL R43, R116, R43, P0 ;  /* 0x0000002b742b7207 */ /* 0x000fe20000000000 */
[----:B------:R-:W-:Y:S02]  /*29c60*/  IMAD.MOV.U32 R13, RZ, RZ, R120 ;  /* 0x000000ffff0d7224 */ /* 0x000fe400078e0078 */
[----:B------:R-:W-:Y:S02]  /*29c70*/  IMAD.MOV.U32 R12, RZ, RZ, R9 ;  /* 0x000000ffff0c7224 */ /* 0x000fe400078e0009 */
[----:B------:R-:W-:-:S07]  /*29c80*/  IMAD.MOV.U32 R47, RZ, RZ, R14 ;  /* 0x000000ffff2f7224 */ /* 0x000fce00078e000e */
[----:B------:R-:W-:Y:S05]  /*29c90*/  WARPSYNC.COLLECTIVE R15, `(.L_x_2241) ;  /* 0x000000000f087348 */ /* 0x000fea0003c00000 */
[----:B------:R0:W1:Y:S02]  /*29ca0*/  SHFL.IDX P6, R14, R13, R12, R11 ;  /* 0x0000000c0d0e7389 */ /* 0x00006400000c000b */
[----:B01----:R-:W-:Y:S01]  /*29cb0*/  ENDCOLLECTIVE ;  /* 0x000000000000791b */ /* 0x003fe20003800000 */
.L_x_2241:
[----:B------:R-:W-:Y:S02]  /*29cc0*/  IMAD.MOV.U32 R13, RZ, RZ, R129 ;  /* 0x000000ffff0d7224 */ /* 0x000fe400078e0081 */
[----:B------:R-:W-:Y:S02]  /*29cd0*/  IMAD.MOV.U32 R12, RZ, RZ, R2 ;  /* 0x000000ffff0c7224 */ /* 0x000fe400078e0002 */
[----:B------:R-:W-:-:S07]  /*29ce0*/  IMAD.MOV.U32 R120, RZ, RZ, R14 ;  /* 0x000000ffff787224 */ /* 0x000fce00078e000e */
[----:B------:R-:W-:Y:S05]  /*29cf0*/  WARPSYNC.COLLECTIVE R15, `(.L_x_2242) ;  /* 0x000000000f087348 */ /* 0x000fea0003c00000 */
[----:B------:R0:W1:Y:S02]  /*29d00*/  SHFL.IDX P6, R14, R13, R12, R11 ;  /* 0x0000000c0d0e7389 */ /* 0x00006400000c000b */
[----:B01----:R-:W-:Y:S01]  /*29d10*/  ENDCOLLECTIVE ;  /* 0x000000000000791b */ /* 0x003fe20003800000 */
.L_x_2242:
        /* <DEDUP_REMOVED lines=8> */
.L_x_2243:
[----:B------:R-:W-:Y:S02]  /*29da0*/  IMAD.MOV.U32 R13, RZ, RZ, R55 ;  /* 0x000000ffff0d7224 */ /* 0x000fe400078e0037 */
[----:B------:R-:W-:Y:S01]  /*29db0*/  IMAD.MOV.U32 R12, RZ, RZ, R2 ;  /* 0x000000ffff0c7224 */ /* 0x000fe200078e0002 */
[----:B------:R-:W-:-:S07]  /*29dc0*/  MOV R122, R14 ;  /* 0x0000000e007a7202 */ /* 0x000fce0000000f00 */
[----:B------:R-:W-:Y:S05]  /*29dd0*/  WARPSYNC.COLLECTIVE R15, `(.L_x_2244) ;  /* 0x000000000f087348 */ /* 0x000fea0003c00000 */
[----:B------:R0:W1:Y:S02]  /*29de0*/  SHFL.IDX P6, R14, R13, R12, R11 ;  /* 0x0000000c0d0e7389 */ /* 0x00006400000c000b */
[----:B01----:R-:W-:Y:S01]  /*29df0*/  ENDCOLLECTIVE ;  /* 0x000000000000791b */ /* 0x003fe20003800000 */
.L_x_2244:
[----:B------:R-:W-:Y:S02]  /*29e00*/  IMAD.MOV.U32 R13, RZ, RZ, R128 ;  /* 0x000000ffff0d7224 */ /* 0x000fe400078e0080 */
[----:B------:R-:W-:Y:S02]  /*29e10*/  IMAD.MOV.U32 R12, RZ, RZ, R9 ;  /* 0x000000ffff0c7224 */ /* 0x000fe400078e0009 */
[----:B------:R-:W-:-:S07]  /*29e20*/  IMAD.MOV.U32 R55, RZ, RZ, R14 ;  /* 0x000000ffff377224 */ /* 0x000fce00078e000e */
[----:B------:R-:W-:Y:S05]  /*29e30*/  WARPSYNC.COLLECTIVE R15, `(.L_x_2245) ;  /* 0x000000000f087348 */ /* 0x000fea0003c00000 */
[----:B------:R0:W1:Y:S02]  /*29e40*/  SHFL.IDX P6, R14, R13, R12, R11 ;  /* 0x0000000c0d0e7389 */ /* 0x00006400000c000b */
[----:B01----:R-:W-:Y:S01]  /*29e50*/  ENDCOLLECTIVE ;  /* 0x000000000000791b */ /* 0x003fe20003800000 */
.L_x_2245:
[----:B------:R-:W-:Y:S02]  /*29e60*/  IMAD.MOV.U32 R13, RZ, RZ, R131 ;  /* 0x000000ffff0d7224 */ /* 0x000fe400078e0083 */
[----:B------:R-:W-:Y:S02]  /*29e70*/  IMAD.MOV.U32 R12, RZ, RZ, R2 ;  /* 0x000000ffff0c7224 */ /* 0x000fe400078e0002 */
[----:B------:R-:W-:-:S07]  /*29e80*/  IMAD.MOV.U32 R128, RZ, RZ, R14 ;  /* 0x000000ffff807224 */ /* 0x000fce00078e000e */
[----:B------:R-:W-:Y:S05]  /*29e90*/  WARPSYNC.COLLECTIVE R15, `(.L_x_2246) ;  /* 0x000000000f087348 */ /* 0x000fea0003c00000 */
[----:B------:R0:W1:Y:S02]  /*29ea0*/  SHFL.IDX P6, R14, R13, R12, R11 ;  /* 0x0000000c0d0e7389 */ /* 0x00006400000c000b */
[----:B01----:R-:W-:Y:S01]  /*29eb0*/  ENDCOLLECTIVE ;  /* 0x000000000000791b */ /* 0x003fe20003800000 */
.L_x_2246:
        /* <DEDUP_REMOVED lines=8> */
.L_x_2247:
[----:B------:R-:W-:Y:S02]  /*29f40*/  IMAD.MOV.U32 R13, RZ, RZ, R63 ;  /* 0x000000ffff0d7224 */ /* 0x000fe400078e003f */
[----:B------:R-:W-:Y:S02]  /*29f50*/  IMAD.MOV.U32 R12, RZ, RZ, R2 ;  /* 0x000000ffff0c7224 */ /* 0x000fe400078e0002 */
[----:B------:R-:W-:-:S07]  /*29f60*/  IMAD.MOV.U32 R118, RZ, RZ, R14 ;  /* 0x000000ffff767224 */ /* 0x000fce00078e000e */
[----:B------:R-:W-:Y:S05]  /*29f70*/  WARPSYNC.COLLECTIVE R15, `(.L_x_2248) ;  /* 0x000000000f087348 */ /* 0x000fea0003c00000 */
[----:B------:R0:W1:Y:S02]  /*29f80*/  SHFL.IDX P6, R14, R13, R12, R11 ;  /* 0x0000000c0d0e7389 */ /* 0x00006400000c000b */
[----:B01----:R-:W-:Y:S01]  /*29f90*/  ENDCOLLECTIVE ;  /* 0x000000000000791b */ /* 0x003fe20003800000 */
.L_x_2248:
        /* <DEDUP_REMOVED lines=8> */
.L_x_2249:
[----:B------:R-:W-:Y:S01]  /*2a020*/  IMAD.MOV.U32 R13, RZ, RZ, R111 ;  /* 0x000000ffff0d7224 */ /* 0x000fe200078e006f */
[----:B------:R-:W-:Y:S01]  /*2a030*/  MOV R12, R2 ;  /* 0x00000002000c7202 */ /* 0x000fe20000000f00 */
[----:B------:R-:W-:-:S07]  /*2a040*/  IMAD.MOV.U32 R124, RZ, RZ, R14 ;  /* 0x000000ffff7c7224 */ /* 0x000fce00078e000e */
[----:B------:R-:W-:Y:S05]  /*2a050*/  WARPSYNC.COLLECTIVE R15, `(.L_x_2250) ;  /* 0x000000000f087348 */ /* 0x000fea0003c00000 */
[----:B------:R0:W1:Y:S02]  /*2a060*/  SHFL.IDX P6, R14, R13, R12, R11 ;  /* 0x0000000c0d0e7389 */ /* 0x00006400000c000b */
[----:B01----:R-:W-:Y:S01]  /*2a070*/  ENDCOLLECTIVE ;  /* 0x000000000000791b */ /* 0x003fe20003800000 */
.L_x_2250:
        /* <DEDUP_REMOVED lines=8> */
.L_x_2251:
[----:B------:R-:W-:Y:S02]  /*2a100*/  IMAD.MOV.U32 R13, RZ, RZ, R71 ;  /* 0x000000ffff0d7224 */ /* 0x000fe400078e0047 */
[----:B------:R-:W-:Y:S02]  /*2a110*/  IMAD.MOV.U32 R12, RZ, RZ, R2 ;  /* 0x000000ffff0c7224 */ /* 0x000fe400078e0002 */
[----:B------:R-:W-:-:S07]  /*2a120*/  IMAD.MOV.U32 R126, RZ, RZ, R14 ;  /* 0x000000ffff7e7224 */ /* 0x000fce00078e000e */
[----:B------:R-:W-:Y:S05]  /*2a130*/  WARPSYNC.COLLECTIVE R15, `(.L_x_2252) ;  /* 0x000000000f087348 */ /* 0x000fea0003c00000 */
[----:B------:R0:W1:Y:S02]  /*2a140*/  SHFL.IDX P6, R14, R13, R12, R11 ;  /* 0x0000000c0d0e7389 */ /* 0x00006400000c000b */
[----:B01----:R-:W-:Y:S01]  /*2a150*/  ENDCOLLECTIVE ;  /* 0x000000000000791b */ /* 0x003fe20003800000 */
.L_x_2252:
        /* <DEDUP_REMOVED lines=8> */
.L_x_2253:
[----:B------:R-:W-:Y:S02]  /*2a1e0*/  IMAD.MOV.U32 R13, RZ, RZ, R75 ;  /* 0x000000ffff0d7224 */ /* 0x000fe400078e004b */
[----:B------:R-:W-:Y:S01]  /*2a1f0*/  IMAD.MOV.U32 R12, RZ, RZ, R2 ;  /* 0x000000ffff0c7224 */ /* 0x000fe200078e0002 */
[----:B------:R-:W-:-:S07]  /*2a200*/  MOV R132, R14 ;  /* 0x0000000e00847202 */ /* 0x000fce0000000f00 */
[----:B------:R-:W-:Y:S05]  /*2a210*/  WARPSYNC.COLLECTIVE R15, `(.L_x_2254) ;  /* 0x000000000f087348 */ /* 0x000fea0003c00000 */
[----:B------:R0:W1:Y:S02]  /*2a220*/  SHFL.IDX P6, R14, R13, R12, R11 ;  /* 0x0000000c0d0e7389 */ /* 0x00006400000c000b */
[----:B01----:R-:W-:Y:S01]  /*2a230*/  ENDCOLLECTIVE ;  /* 0x000000000000791b */ /* 0x003fe20003800000 */
.L_x_2254:
[----:B------:R-:W-:Y:S02]  /*2a240*/  SEL R69, R71, R132, P0 ;  /* 0x0000008447457207 */ /* 0x000fe40000000000 */
[----:B------:R-:W-:Y:S01]  /*2a250*/  SEL R71, R132, R71, P0 ;  /* 0x0000004784477207 */ /* 0x000fe20000000000 */
[----:B------:R-:W-:Y:S01]  /*2a260*/  IMAD.MOV.U32 R13, RZ, RZ, R5 ;  /* 0x000000ffff0d7224 */ /* 0x000fe200078e0005 */
[----:B------:R-:W-:Y:S01]  /*2a270*/  SEL R5, R37, R102, P0 ;  /* 0x0000006625057207 */ /* 0x000fe20000000000 */
        /* <DEDUP_REMOVED lines=8> */
.L_x_2255:
        /* <DEDUP_REMOVED lines=13> */
[----:B------:R-:W-:Y:S01]  /*2a3d0*/  SEL R51, R122, R51, P0 ;  /* 0x000000337a337207 */ /* 0x000fe20000000000 */
[----:B------:R-:W-:Y:S06]  /*2a3e0*/  BRA `(.L_x_2256) ;  /* 0xffffff2400887947 */ /* 0x000fec000383ffff */
.L_x_1950:
[----:B------:R-:W-:Y:S01]  /*2a3f0*/  IMAD.MOV.U32 R13, RZ, RZ, R3 ;  /* 0x000000ffff0d7224 */ /* 0x000fe200078e0003 */
[----:B------:R-:W-:Y:S01]  /*2a400*/  MOV R11, 0x181f ;  /* 0x0000181f000b7802 */ /* 0x000fe20000000f00 */
[----:B------:R-:W-:Y:S02]  /*2a410*/  IMAD.MOV.U32 R12, RZ, RZ, RZ ;  /* 0x000000ffff0c7224 */ /* 0x000fe400078e00ff */
[----:B------:R-:W-:-:S07]  /*2a420*/  IMAD.MOV.U32 R15, RZ, RZ, -0x1 ;  /* 0xffffffffff0f7424 */ /* 0x000fce00078e00ff */
[----:B------:R-:W-:Y:S05]  /*2a430*/  WARPSYNC.COLLECTIVE R15, `(.L_x_2257) ;  /* 0x000000000f087348 */ /* 0x000fea0003c00000 */
[----:B------:R0:W1:Y:S02]  /*2a440*/  SHFL.IDX P6, R14, R13, R12, R11 ;  /* 0x0000000c0d0e7389 */ /* 0x00006400000c000b */
[----:B01----:R-:W-:Y:S01]  /*2a450*/  ENDCOLLECTIVE ;  /* 0x000000000000791b */ /* 0x003fe20003800000 */
.L_x_2257:
[----:B------:R-:W-:Y:S02]  /*2a460*/  IMAD.MOV.U32 R13, RZ, RZ, R2 ;  /* 0x000000ffff0d7224 */ /* 0x000fe400078e0002 */
[----:B------:R-:W-:-:S07]  /*2a470*/  IMAD.MOV.U32 R0, RZ, RZ, R14 ;  /* 0x000000ffff007224 */ /* 0x000fce00078e000e */
[----:B------:R-:W-:Y:S05]  /*2a480*/  WARPSYNC.COLLECTIVE R15, `(.L_x_2258) ;  /* 0x000000000f087348 */ /* 0x000fea0003c00000 */
[----:B------:R0:W1:Y:S02]  /*2a490*/  SHFL.IDX P6, R14, R13, R12, R11 ;  /* 0x0000000c0d0e7389 */ /* 0x00006400000c000b */
[----:B01----:R-:W-:Y:S01]  /*2a4a0*/  ENDCOLLECTIVE ;  /* 0x000000000000791b */ /* 0x003fe20003800000 */
.L_x_2258:
[----:B------:R-:W-:Y:S05]  /*2a4b0*/  BRA `(.L_x_2259) ;  /* 0xffffff40004c7947 */ /* 0x000fea000383ffff */
.L_x_1953:
[----:B------:R-:W-:Y:S01]  /*2a4c0*/  BSSY B1, `(.L_x_2260) ;  /* 0x0000008000017945 */ /* 0x000fe20003800000 */
[----:B------:R-:W-:Y:S02]  /*2a4d0*/  IMAD.MOV.U32 R13, RZ, RZ, R3 ;  /* 0x000000ffff0d7224 */ /* 0x000fe400078e0003 */
[----:B------:R-:W-:Y:S02]  /*2a4e0*/  IMAD.MOV.U32 R12, RZ, RZ, 0x1 ;  /* 0x00000001ff0c7424 */ /* 0x000fe400078e00ff */
[----:B------:R-:W-:Y:S02]  /*2a4f0*/  IMAD.MOV.U32 R11, RZ, RZ, 0x181f ;  /* 0x0000181fff0b7424 */ /* 0x000fe400078e00ff */
[----:B---3--:R-:W-:-:S07]  /*2a500*/  IMAD.MOV.U32 R15, RZ, RZ, -0x1 ;  /* 0xffffffffff0f7424 */ /* 0x008fce00078e00ff */
[----:B012---:R-:W-:Y:S05]  /*2a510*/  WARPSYNC.COLLECTIVE R15, `(.L_x_2261) ;  /* 0x000000000f087348 */ /* 0x007fea0003c00000 */
[----:B--2---:R2:W3:Y:S02]  /*2a520*/  SHFL.IDX P6, R14, R13, R12, R11 ;  /* 0x0000000c0d0e7389 */ /* 0x0044e400000c000b */
[----:B0123--:R-:W-:Y:S01]  /*2a530*/  ENDCOLLECTIVE ;  /* 0x000000000000791b */ /* 0x00ffe20003800000 */
.L_x_2261:
[----:B------:R-:W-:Y:S05]  /*2a540*/  BSYNC B1 ;  /* 0x0000000000017941 */ /* 0x000fea0003800000 */
.L_x_2260:
        /* <DEDUP_REMOVED lines=8> */
.L_x_2262:
[----:B------:R-:W-:Y:S05]  /*2a5d0*/  BRA `(.L_x_2263) ;  /* 0xffffff40006c7947 */ /* 0x000fea000383ffff */
.L_x_1956:
[----:B------:R-:W-:Y:S01]  /*2a5e0*/  BSSY B1, `(.L_x_2264) ;  /* 0x0000008000017945 */ /* 0x000fe20003800000 */
[----:B------:R-:W-:Y:S02]  /*2a5f0*/  IMAD.MOV.U32 R13, RZ, RZ, R3 ;  /* 0x000000ffff0d7224 */ /* 0x000fe400078e0003 */
[----:B------:R-:W-:Y:S02]  /*2a600*/  IMAD.MOV.U32 R12, RZ, RZ, 0x2 ;  /* 0x00000002ff0c7424 */ /* 0x000fe400078e00ff */
[----:B------:R-:W-:Y:S02]  /*2a610*/  IMAD.MOV.U32 R11, RZ, RZ, 0x181f ;  /* 0x0000181fff0b7424 */ /* 0x000fe400078e00ff */
[----:B---3--:R-:W-:-:S07]  /*2a620*/  IMAD.MOV.U32 R15, RZ, RZ, -0x1 ;  /* 0xffffffffff0f7424 */ /* 0x008fce00078e00ff */
[----:B012-4-:R-:W-:Y:S05]  /*2a630*/  WARPSYNC.COLLECTIVE R15, `(.L_x_2265) ;  /* 0x000000000f087348 */ /* 0x017fea0003c00000 */
[----:B--2---:R2:W3:Y:S02]  /*2a640*/  SHFL.IDX P6, R14, R13, R12, R11 ;  /* 0x0000000c0d0e7389 */ /* 0x0044e400000c000b */
[----:B01234-:R-:W-:Y:S01]  /*2a650*/  ENDCOLLECTIVE ;  /* 0x000000000000791b */ /* 0x01ffe20003800000 */
.L_x_2265:
[----:B------:R-:W-:Y:S05]  /*2a660*/  BSYNC B1 ;  /* 0x0000000000017941 */ /* 0x000fea0003800000 */
.L_x_2264:
        /* <DEDUP_REMOVED lines=8> */
.L_x_2266:
[----:B------:R-:W-:Y:S05]  /*2a6f0*/  BRA `(.L_x_2267) ;  /* 0xffffff40008c7947 */ /* 0x000fea000383ffff */
.L_x_1959:
        /* <DEDUP_REMOVED lines=8> */
.L_x_2269:
[----:B------:R-:W-:Y:S05]  /*2a780*/  BSYNC B1 ;  /* 0x0000000000017941 */ /* 0x000fea0003800000 */
.L_x_2268:
[----:B------:R-:W-:Y:S01]  /*2a790*/  IMAD.MOV.U32 R13, RZ, RZ, R2 ;  /* 0x000000ffff0d7224 */ /* 0x000fe200078e0002 */
[----:B------:R-:W-:Y:S01]  /*2a7a0*/  MOV R15, 0xffffffff ;  /* 0xffffffff000f7802 */ /* 0x000fe20000000f00 */
[----:B------:R-:W-:Y:S02]  /*2a7b0*/  IMAD.MOV.U32 R12, RZ, RZ, 0x3 ;  /* 0x00000003ff0c7424 */ /* 0x000fe400078e00ff */
[----:B------:R-:W-:Y:S02]  /*2a7c0*/  IMAD.MOV.U32 R11, RZ, RZ, 0x181f ;  /* 0x0000181fff0b7424 */ /* 0x000fe400078e00ff */
[----:B------:R-:W-:-:S07]  /*2a7d0*/  IMAD.MOV.U32 R0, RZ, RZ, R14 ;  /* 0x000000ffff007224 */ /* 0x000fce00078e000e */
[----:B------:R-:W-:Y:S05]  /*2a7e0*/  WARPSYNC.COLLECTIVE R15, `(.L_x_2270) ;  /* 0x000000000f087348 */ /* 0x000fea0003c00000 */
[----:B------:R0:W1:Y:S02]  /*2a7f0*/  SHFL.IDX P6, R14, R13, R12, R11 ;  /* 0x0000000c0d0e7389 */ /* 0x00006400000c000b */
[----:B01----:R-:W-:Y:S01]  /*2a800*/  ENDCOLLECTIVE ;  /* 0x000000000000791b */ /* 0x003fe20003800000 */
.L_x_2270:
[----:B------:R-:W-:Y:S05]  /*2a810*/  BRA `(.L_x_2271) ;  /* 0xffffff4000ac7947 */ /* 0x000fea000383ffff */
.L_x_1983:
[----:B------:R-:W0:Y:S01]  /*2a820*/  S2R R5, SR_TID.X ;  /* 0x0000000000057919 */ /* 0x000e220000002100 */
[----:B------:R-:W-:Y:S01]  /*2a830*/  BSSY B1, `(.L_x_2272) ;  /* 0x000000a000017945 */ /* 0x000fe20003800000 */
[----:B------:R-:W-:Y:S02]  /*2a840*/  IMAD.MOV.U32 R12, RZ, RZ, RZ ;  /* 0x000000ffff0c7224 */ /* 0x000fe400078e00ff */
[----:B------:R-:W-:Y:S02]  /*2a850*/  IMAD.MOV.U32 R11, RZ, RZ, 0x1f ;  /* 0x0000001fff0b7424 */ /* 0x000fe400078e00ff */
[----:B------:R-:W-:Y:S01]  /*2a860*/  IMAD.MOV.U32 R15, RZ, RZ, -0x1 ;  /* 0xffffffffff0f7424 */ /* 0x000fe200078e00ff */
[----:B0-----:R-:W-:-:S04]  /*2a870*/  SHF.R.U32.HI R5, RZ, 0x5, R5 ;  /* 0x00000005ff057819 */ /* 0x001fc80000011605 */
[----:B------:R-:W-:-:S05]  /*2a880*/  LOP3.LUT R5, R5, 0x3, RZ, 0xc0, !PT ;  /* 0x0000000305057812 */ /* 0x000fca00078ec0ff */
[----:B------:R-:W-:-:S07]  /*2a890*/  IMAD.MOV.U32 R13, RZ, RZ, R5 ;  /* 0x000000ffff0d7224 */ /* 0x000fce00078e0005 */
[----:B------:R-:W-:Y:S05]  /*2a8a0*/  WARPSYNC.COLLECTIVE R15, `(.L_x_2273) ;  /* 0x000000000f087348 */ /* 0x000fea0003c00000 */
[----:B------:R0:W1:Y:S02]  /*2a8b0*/  SHFL.IDX P6, R14, R13, R12, R11 ;  /* 0x0000000c0d0e7389 */ /* 0x00006400000c000b */
[----:B01----:R-:W-:Y:S01]  /*2a8c0*/  ENDCOLLECTIVE ;  /* 0x000000000000791b */ /* 0x003fe20003800000 */
.L_x_2273:
[----:B------:R-:W-:Y:S05]  /*2a8d0*/  BSYNC B1 ;  /* 0x0000000000017941 */ /* 0x000fea0003800000 */
.L_x_2272:
[----:B------:R-:W-:Y:S05]  /*2a8e0*/  BRA `(.L_x_2274) ;  /* 0xffffff5c002c7947 */ /* 0x000fea000383ffff */
.L_x_1985:
[----:B------:R-:W-:Y:S01]  /*2a8f0*/  BSSY B1, `(.L_x_2275) ;  /* 0x0000006000017945 */ /* 0x000fe20003800000 */
[----:B------:R-:W-:-:S07]  /*2a900*/  IMAD.MOV.U32 R15, RZ, RZ, -0x1 ;  /* 0xffffffffff0f7424 */ /* 0x000fce00078e00ff */
[----:B0-----:R-:W-:Y:S05]  /*2a910*/  WARPSYNC.COLLECTIVE R15, `(.L_x_2276) ;  /* 0x000000000f0c7348 */ /* 0x001fea0003c00000 */
[----:B------:R-:W-:Y:S02]  /*2a920*/  ELECT P6, UR62, PT ;  /* 0x00000000003e782f */ /* 0x000fe400038c0000 */
[----:B------:R-:W-:Y:S01]  /*2a930*/  MOV R14, UR62 ;  /* 0x0000003e000e7c02 */ /* 0x000fe20008000f00 */
[----:B0-----:R-:W-:Y:S10]  /*2a940*/  ENDCOLLECTIVE ;  /* 0x000000000000791b */ /* 0x001ff40003800000 */
.L_x_2276:
[----:B------:R-:W-:Y:S05]  /*2a950*/  BSYNC B1 ;  /* 0x0000000000017941 */ /* 0x000fea0003800000 */
.L_x_2275:
[----:B------:R-:W-:Y:S05]  /*2a960*/  BRA `(.L_x_1984) ;  /* 0xffffff5c00247947 */ /* 0x000fea000383ffff */
.L_x_1987:
[----:B0-----:R0:W1:Y:S02]  /*2a970*/  SYNCS.PHASECHK.TRANS64.TRYWAIT P0, [R23+URZ+0x28420], R5 ;  /* 0x02842005170075a7 */ /* 0x001064000800017f */
[----:B-1----:R-:W-:Y:S05]  /*2a980*/  @!P0 NANOSLEEP.SYNCS 0x989680 ;  /* 0x009896800000895d */ /* 0x002fea0003900000 */
[----:B------:R-:W1:Y:S02]  /*2a990*/  @!P0 SYNCS.PHASECHK.TRANS64 P0, [R23+URZ+0x28420], R5 ;  /* 0x02842005170085a7 */ /* 0x000e64000800007f */
[----:B-1----:R-:W-:Y:S05]  /*2a9a0*/  @!P0 BRA `(.L_x_1987) ;  /* 0xfffffffc00f08947 */ /* 0x002fea000383ffff */
[----:B------:R-:W-:Y:S05]  /*2a9b0*/  BRA `(.L_x_2277) ;  /* 0xffffff5c00347947 */ /* 0x000fea000383ffff */
.L_x_1991:
[----:B-1----:R1:W2:Y:S02]  /*2a9c0*/  SYNCS.PHASECHK.TRANS64.TRYWAIT P0, [R12+URZ+0x284a0], R11 ;  /* 0x0284a00b0c0075a7 */ /* 0x0022a4000800017f */
[----:B--2---:R-:W-:Y:S05]  /*2a9d0*/  @!P0 NANOSLEEP.SYNCS 0x989680 ;  /* 0x009896800000895d */ /* 0x004fea0003900000 */
[----:B------:R-:W2:Y:S02]  /*2a9e0*/  @!P0 SYNCS.PHASECHK.TRANS64 P0, [R12+URZ+0x284a0], R11 ;  /* 0x0284a00b0c0085a7 */ /* 0x000ea4000800007f */
[----:B--2---:R-:W-:Y:S05]  /*2a9f0*/  @!P0 BRA `(.L_x_1991) ;  /* 0xfffffffc00f08947 */ /* 0x004fea000383ffff */
[----:B------:R-:W-:Y:S05]  /*2aa00*/  BRA `(.L_x_2278) ;  /* 0xffffff5c004c7947 */ /* 0x000fea000383ffff */
.L_x_1997:
[----:B0-----:R0:W2:Y:S02]  /*2aa10*/  SYNCS.PHASECHK.TRANS64.TRYWAIT P0, [R12+URZ+0x284c0], R11 ;  /* 0x0284c00b0c0075a7 */ /* 0x0010a4000800017f */
[----:B--2---:R-:W-:Y:S05]  /*2aa20*/  @!P0 NANOSLEEP.SYNCS 0x989680 ;  /* 0x009896800000895d */ /* 0x004fea0003900000 */
[----:B------:R-:W2:Y:S02]  /*2aa30*/  @!P0 SYNCS.PHASECHK.TRANS64 P0, [R12+URZ+0x284c0], R11 ;  /* 0x0284c00b0c0085a7 */ /* 0x000ea4000800007f */
[----:B--2---:R-:W-:Y:S05]  /*2aa40*/  @!P0 BRA `(.L_x_1997) ;  /* 0xfffffffc00f08947 */ /* 0x004fea000383ffff */
[----:B------:R-:W-:Y:S05]  /*2aa50*/  BRA `(.L_x_2279) ;  /* 0xffffff6000087947 */ /* 0x000fea000383ffff */
.L_x_2005:
[----:B-1----:R1:W2:Y:S02]  /*2aa60*/  SYNCS.PHASECHK.TRANS64.TRYWAIT P1, [R11+URZ+0x284a0], R8 ;  /* 0x0284a0080b0075a7 */ /* 0x0022a4000802017f */
[----:B--2---:R-:W-:Y:S05]  /*2aa70*/  @!P1 NANOSLEEP.SYNCS 0x989680 ;  /* 0x009896800000995d */ /* 0x004fea0003900000 */
[----:B------:R-:W2:Y:S02]  /*2aa80*/  @!P1 SYNCS.PHASECHK.TRANS64 P1, [R11+URZ+0x284a0], R8 ;  /* 0x0284a0080b0095a7 */ /* 0x000ea4000802007f */
[----:B--2---:R-:W-:Y:S05]  /*2aa90*/  @!P1 BRA `(.L_x_2005) ;  /* 0xfffffffc00f09947 */ /* 0x004fea000383ffff */
[----:B------:R-:W-:Y:S05]  /*2aaa0*/  BRA `(.L_x_2280) ;  /* 0xffffff6400007947 */ /* 0x000fea000383ffff */
.L_x_2011:
[----:B0-----:R0:W2:Y:S02]  /*2aab0*/  SYNCS.PHASECHK.TRANS64.TRYWAIT P1, [R11+URZ+0x284c0], R8 ;  /* 0x0284c0080b0075a7 */ /* 0x0010a4000802017f */
[----:B--2---:R-:W-:Y:S05]  /*2aac0*/  @!P1 NANOSLEEP.SYNCS 0x989680 ;  /* 0x009896800000995d */ /* 0x004fea0003900000 */
[----:B------:R-:W2:Y:S02]  /*2aad0*/  @!P1 SYNCS.PHASECHK.TRANS64 P1, [R11+URZ+0x284c0], R8 ;  /* 0x0284c0080b0095a7 */ /* 0x000ea4000802007f */
[----:B--2---:R-:W-:Y:S05]  /*2aae0*/  @!P1 BRA `(.L_x_2011) ;  /* 0xfffffffc00f09947 */ /* 0x004fea000383ffff */
[----:B------:R-:W-:Y:S05]  /*2aaf0*/  BRA `(.L_x_2281) ;  /* 0xffffff6400b87947 */ /* 0x000fea000383ffff */
.L_x_2035:
        /* <DEDUP_REMOVED lines=11> */
.L_x_2283:
[----:B------:R-:W-:Y:S05]  /*2abb0*/  BSYNC B0 ;  /* 0x0000000000007941 */ /* 0x000fea0003800000 */
.L_x_2282:
[----:B------:R-:W-:Y:S05]  /*2abc0*/  BRA `(.L_x_2284) ;  /* 0xffffff7400f47947 */ /* 0x000fea000383ffff */
.L_x_2038:
[----:B0-----:R0:W1:Y:S02]  /*2abd0*/  SYNCS.PHASECHK.TRANS64.TRYWAIT P0, [R6+URZ+0x28480], R21 ;  /* 0x02848015060075a7 */ /* 0x001064000800017f */
[----:B-1----:R-:W-:Y:S05]  /*2abe0*/  @!P0 NANOSLEEP.SYNCS 0x989680 ;  /* 0x009896800000895d */ /* 0x002fea0003900000 */
[----:B------:R-:W1:Y:S02]  /*2abf0*/  @!P0 SYNCS.PHASECHK.TRANS64 P0, [R6+URZ+0x28480], R21 ;  /* 0x02848015060085a7 */ /* 0x000e64000800007f */
[----:B-1----:R-:W-:Y:S05]  /*2ac00*/  @!P0 BRA `(.L_x_2038) ;  /* 0xfffffffc00f08947 */ /* 0x002fea000383ffff */
[----:B------:R-:W-:Y:S05]  /*2ac10*/  BRA `(.L_x_2285) ;  /* 0xffffff7800147947 */ /* 0x000fea000383ffff */
.L_x_2039:
        /* <DEDUP_REMOVED lines=8> */
.L_x_2287:
[----:B------:R-:W-:Y:S05]  /*2aca0*/  BSYNC B0 ;  /* 0x0000000000007941 */ /* 0x000fea0003800000 */
.L_x_2286:
[----:B------:R-:W-:Y:S01]  /*2acb0*/  IMAD.MOV.U32 R13, RZ, RZ, R2 ;  /* 0x000000ffff0d7224 */ /* 0x000fe200078e0002 */
[C---:B------:R-:W-:Y:S01]  /*2acc0*/  ISETP.GE.AND P3, PT, R27.reuse, 0x11, PT ;  /* 0x000000111b00780c */ /* 0x040fe20003f66270 */
[----:B------:R-:W-:Y:S01]  /*2acd0*/  IMAD.MOV.U32 R12, RZ, RZ, RZ ;  /* 0x000000ffff0c7224 */ /* 0x000fe200078e00ff */
[----:B------:R-:W-:Y:S01]  /*2ace0*/  ISETP.GE.AND P5, PT, R27, 0x31, PT ;  /* 0x000000311b00780c */ /* 0x000fe20003fa6270 */
[----:B------:R-:W-:Y:S02]  /*2acf0*/  IMAD.MOV.U32 R11, RZ, RZ, 0x181f ;  /* 0x0000181fff0b7424 */ /* 0x000fe400078e00ff */
[----:B------:R-:W-:Y:S02]  /*2ad00*/  IMAD.MOV.U32 R15, RZ, RZ, -0x1 ;  /* 0xffffffffff0f7424 */ /* 0x000fe400078e00ff */
[----:B------:R-:W-:-:S08]  /*2ad10*/  IMAD.MOV.U32 R5, RZ, RZ, R14 ;  /* 0x000000ffff057224 */ /* 0x000fd000078e000e */
[----:B------:R-:W-:Y:S05]  /*2ad20*/  WARPSYNC.COLLECTIVE R15, `(.L_x_2288) ;  /* 0x000000000f087348 */ /* 0x000fea0003c00000 */
[----:B------:R0:W1:Y:S02]  /*2ad30*/  SHFL.IDX P6, R14, R13, R12, R11 ;  /* 0x0000000c0d0e7389 */ /* 0x00006400000c000b */
[----:B01----:R-:W-:Y:S01]  /*2ad40*/  ENDCOLLECTIVE ;  /* 0x000000000000791b */ /* 0x003fe20003800000 */
.L_x_2288:
[----:B------:R-:W0:Y:S01]  /*2ad50*/  LDC R11, c[0x0][0x2f4] ;  /* 0x0000bd00ff0b7b82 */ /* 0x000e220000000800 */
[----:B------:R-:W-:Y:S01]  /*2ad60*/  LOP3.LUT R15, R34, 0x80, RZ, 0xfc, !PT ;  /* 0x00000080220f7812 */ /* 0x000fe200078efcff */
[----:B------:R-:W-:Y:S02]  /*2ad70*/  IMAD.MOV.U32 R13, RZ, RZ, R3 ;  /* 0x000000ffff0d7224 */ /* 0x000fe400078e0003 */
[----:B------:R-:W-:Y:S02]  /*2ad80*/  IMAD.MOV.U32 R12, RZ, RZ, 0x1 ;  /* 0x00000001ff0c7424 */ /* 0x000fe400078e00ff */
[----:B------:R-:W-:-:S05]  /*2ad90*/  IMAD.MOV.U32 R8, RZ, RZ, R14 ;  /* 0x000000ffff087224 */ /* 0x000fca00078e000e */
[----:B------:R-:W-:-:S04]  /*2ada0*/  IADD3 R8, P0, R34, R8, RZ ;  /* 0x0000000822087210 */ /* 0x000fc80007f1e0ff */
[----:B------:R-:W-:Y:S01]  /*2adb0*/  IADD3.X R9, RZ, R5, RZ, P0, !PT ;  /* 0x00000005ff097210 */ /* 0x000fe200007fe4ff */
[----:B------:R-:W-:Y:S01]  /*2adc0*/  IMAD.IADD R5, R23, 0x1, R7 ;  /* 0x0000000117057824 */ /* 0x000fe200078e0207 */
[-C--:B0-----:R-:W-:Y:S02]  /*2add0*/  ISETP.GE.AND P2, PT, R34, R11.reuse, PT ;  /* 0x0000000b2200720c */ /* 0x081fe40003f46270 */
[----:B------:R-:W-:Y:S01]  /*2ade0*/  ISETP.GE.AND P0, PT, R15, R11, PT ;  /* 0x0000000b0f00720c */ /* 0x000fe20003f06270 */
[----:B------:R-:W-:Y:S01]  /*2adf0*/  IMAD.MOV.U32 R11, RZ, RZ, 0x181f ;  /* 0x0000181fff0b7424 */ /* 0x000fe200078e00ff */
[----:B------:R-:W-:Y:S01]  /*2ae00*/  ISETP.LT.OR P1, PT, R27, 0x1, P2 ;  /* 0x000000011b00780c */ /* 0x000fe20001721670 */
[----:B------:R-:W-:-:S12]  /*2ae10*/  IMAD.MOV.U32 R15, RZ, RZ, -0x1 ;  /* 0xffffffffff0f7424 */ /* 0x000fd800078e00ff */
[----:B------:R-:W-:Y:S05]  /*2ae20*/  WARPSYNC.COLLECTIVE R15, `(.L_x_2289) ;  /* 0x000000000f087348 */ /* 0x000fea0003c00000 */
[----:B------:R0:W1:Y:S02]  /*2ae30*/  SHFL.IDX P6, R14, R13, R12, R11 ;  /* 0x0000000c0d0e7389 */ /* 0x00006400000c000b */
[----:B01----:R-:W-:Y:S01]  /*2ae40*/  ENDCOLLECTIVE ;  /* 0x000000000000791b */ /* 0x003fe20003800000 */
.L_x_2289:
[----:B------:R-:W-:Y:S01]  /*2ae50*/  @!PT LDS RZ, [RZ] ;  /* 0x00000000fffff984 */ /* 0x000fe20000000800 */
[----:B------:R-:W-:Y:S01]  /*2ae60*/  @!PT LDS RZ, [RZ] ;  /* 0x00000000fffff984 */ /* 0x000fe20000000800 */
[----:B------:R-:W-:Y:S01]  /*2ae70*/  @!PT LDS RZ, [RZ] ;  /* 0x00000000fffff984 */ /* 0x000fe20000000800 */
[----:B------:R0:W-:Y:S01]  /*2ae80*/  LDGSTS.E.BYPASS.LTC128B.128 [R5+0x10000], desc[UR36][R8.64], !P1 ;  /* 0x1000000008057fae */ /* 0x0001e2000c901d64 */
[----:B------:R-:W-:Y:S01]  /*2ae90*/  ISETP.LT.OR P1, PT, R27, 0x1, P0 ;  /* 0x000000011b00780c */ /* 0x000fe20000721670 */
[----:B------:R-:W-:-:S12]  /*2aea0*/  IMAD.MOV.U32 R13, RZ, RZ, R2 ;  /* 0x000000ffff0d7224 */ /* 0x000fd800078e0002 */
[----:B------:R0:W-:Y:S01]  /*2aeb0*/  LDGSTS.E.BYPASS.LTC128B.128 [R5+0x12000], desc[UR36][R8.64+0x80], !P1 ;  /* 0x1200008008057fae */ /* 0x0001e2000c901d64 */
[----:B------:R-:W-:-:S07]  /*2aec0*/  IMAD.MOV.U32 R7, RZ, RZ, R14 ;  /* 0x000000ffff077224 */ /* 0x000fce00078e000e */
[----:B0-----:R-:W-:Y:S05]  /*2aed0*/  WARPSYNC.COLLECTIVE R15, `(.L_x_2290) ;  /* 0x000000000f087348 */ /* 0x001fea0003c00000 */
[----:B------:R1:W2:Y:S02]  /*2aee0*/  SHFL.IDX P6, R14, R13, R12, R11 ;  /* 0x0000000c0d0e7389 */ /* 0x0002a400000c000b */
[----:B012---:R-:W-:Y:S01]  /*2aef0*/  ENDCOLLECTIVE ;  /* 0x000000000000791b */ /* 0x007fe20003800000 */
.L_x_2290:
[----:B------:R-:W-:Y:S01]  /*2af00*/  MOV R13, R3 ;  /* 0x00000003000d7202 */ /* 0x000fe20000000f00 */
[----:B------:R-:W-:Y:S02]  /*2af10*/  IMAD.MOV.U32 R12, RZ, RZ, 0x2 ;  /* 0x00000002ff0c7424 */ /* 0x000fe400078e00ff */
[----:B------:R-:W-:-:S07]  /*2af20*/  IMAD.MOV.U32 R8, RZ, RZ, R14 ;  /* 0x000000ffff087224 */ /* 0x000fce00078e000e */
[----:B------:R-:W-:Y:S05]  /*2af30*/  WARPSYNC.COLLECTIVE R15, `(.L_x_2291) ;  /* 0x000000000f087348 */ /* 0x000fea0003c00000 */
[----:B------:R0:W1:Y:S02]  /*2af40*/  SHFL.IDX P6, R14, R13, R12, R11 ;  /* 0x0000000c0d0e7389 */ /* 0x00006400000c000b */
[----:B01----:R-:W-:Y:S01]  /*2af50*/  ENDCOLLECTIVE ;  /* 0x000000000000791b */ /* 0x003fe20003800000 */
.L_x_2291:
        /* <DEDUP_REMOVED lines=13> */
.L_x_2292:
[----:B------:R-:W-:Y:S01]  /*2b030*/  @!PT LDS RZ, [RZ] ;  /* 0x00000000fffff984 */ /* 0x000fe20000000800 */
[----:B------:R-:W-:Y:S01]  /*2b040*/  @!PT LDS RZ, [RZ] ;  /* 0x00000000fffff984 */ /* 0x000fe20000000800 */
[----:B------:R-:W-:Y:S01]  /*2b050*/  @!PT LDS RZ, [RZ] ;  /* 0x00000000fffff984 */ /* 0x000fe20000000800 */
[----:B------:R0:W-:Y:S01]  /*2b060*/  LDGSTS.E.BYPASS.LTC128B.128 [R5+0x12800], desc[UR36][R8.64+0x80], !P1 ;  /* 0x1280008008057fae */ /* 0x0001e2000c901d64 */
[----:B------:R-:W-:Y:S02]  /*2b070*/  IMAD.MOV.U32 R13, RZ, RZ, R3 ;  /* 0x000000ffff0d7224 */ /* 0x000fe400078e0003 */
[----:B------:R-:W-:Y:S02]  /*2b080*/  IMAD.MOV.U32 R12, RZ, RZ, 0x3 ;  /* 0x00000003ff0c7424 */ /* 0x000fe400078e00ff */
[----:B0-----:R-:W-:-:S07]  /*2b090*/  IMAD.MOV.U32 R8, RZ, RZ, R14 ;  /* 0x000000ffff087224 */ /* 0x001fce00078e000e */
[----:B------:R-:W-:Y:S05]  /*2b0a0*/  WARPSYNC.COLLECTIVE R15, `(.L_x_2293) ;  /* 0x000000000f087348 */ /* 0x000fea0003c00000 */
[----:B------:R0:W1:Y:S02]  /*2b0b0*/  SHFL.IDX P6, R14, R13, R12, R11 ;  /* 0x0000000c0d0e7389 */ /* 0x00006400000c000b */
[----:B01----:R-:W-:Y:S01]  /*2b0c0*/  ENDCOLLECTIVE ;  /* 0x000000000000791b */ /* 0x003fe20003800000 */
.L_x_2293:
        /* <DEDUP_REMOVED lines=13> */
.L_x_2294:
[----:B------:R-:W-:Y:S01]  /*2b1a0*/  @!PT LDS RZ, [RZ] ;  /* 0x00000000fffff984 */ /* 0x000fe20000000800 */
[----:B------:R-:W-:Y:S01]  /*2b1b0*/  @!PT LDS RZ, [RZ] ;  /* 0x00000000fffff984 */ /* 0x000fe20000000800 */
[----:B------:R-:W-:Y:S01]  /*2b1c0*/  @!PT LDS RZ, [RZ] ;  /* 0x00000000fffff984 */ /* 0x000fe20000000800 */
[----:B------:R2:W-:Y:S01]  /*2b1d0*/  LDGSTS.E.BYPASS.LTC128B.128 [R5+0x13000], desc[UR36][R8.64+0x80], !P1 ;  /* 0x1300008008057fae */ /* 0x0005e2000c901d64 */
[----:B------:R-:W-:Y:S02]  /*2b1e0*/  ISETP.GE.AND P1, PT, R27, 0x21, PT ;  /* 0x000000211b00780c */ /* 0x000fe40003f26270 */
[----:B------:R-:W-:Y:S01]  /*2b1f0*/  MOV R2, R14 ;  /* 0x0000000e00027202 */ /* 0x000fe20000000f00 */
[----:B------:R-:W-:Y:S10]  /*2b200*/  BRA `(.L_x_2295) ;  /* 0xffffff7400807947 */ /* 0x000ff4000383ffff */
.L_x_2044:
[----:B------:R0:W0:Y:S02]  /*2b210*/  SYNCS.PHASECHK.TRANS64.TRYWAIT P0, [R6+URZ+0x28440], R21 ;  /* 0x02844015060075a7 */ /* 0x000024000800017f */
[----:B0-----:R-:W-:Y:S05]  /*2b220*/  @!P0 NANOSLEEP.SYNCS 0x989680 ;  /* 0x009896800000895d */ /* 0x001fea0003900000 */
[----:B------:R-:W0:Y:S02]  /*2b230*/  @!P0 SYNCS.PHASECHK.TRANS64 P0, [R6+URZ+0x28440], R21 ;  /* 0x02844015060085a7 */ /* 0x000e24000800007f */
[----:B0-----:R-:W-:Y:S05]  /*2b240*/  @!P0 BRA `(.L_x_2044) ;  /* 0xfffffffc00f08947 */ /* 0x001fea000383ffff */
[----:B------:R-:W-:Y:S05]  /*2b250*/  BRA `(.L_x_2296) ;  /* 0xffffff7400d87947 */ /* 0x000fea000383ffff */
.L_x_2045:
[----:B------:R-:W-:Y:S01]  /*2b260*/  BSSY B0, `(.L_x_2297) ;  /* 0x0000008000007945 */ /* 0x000fe20003800000 */
[----:B------:R-:W-:Y:S02]  /*2b270*/  IMAD.MOV.U32 R13, RZ, RZ, R0 ;  /* 0x000000ffff0d7224 */ /* 0x000fe400078e0000 */
[----:B------:R-:W-:Y:S02]  /*2b280*/  IMAD.MOV.U32 R12, RZ, RZ, RZ ;  /* 0x000000ffff0c7224 */ /* 0x000fe400078e00ff */
[----:B------:R-:W-:Y:S02]  /*2b290*/  IMAD.MOV.U32 R11, RZ, RZ, 0x181f ;  /* 0x0000181fff0b7424 */ /* 0x000fe400078e00ff */
[----:B------:R-:W-:-:S07]  /*2b2a0*/  IMAD.MOV.U32 R15, RZ, RZ, -0x1 ;  /* 0xffffffffff0f7424 */ /* 0x000fce00078e00ff */
[----:B0---4-:R-:W-:Y:S05]  /*2b2b0*/  WARPSYNC.COLLECTIVE R15, `(.L_x_2298) ;  /* 0x000000000f087348 */ /* 0x011fea0003c00000 */
[----:B------:R1:W2:Y:S02]  /*2b2c0*/  SHFL.IDX P6, R14, R13, R12, R11 ;  /* 0x0000000c0d0e7389 */ /* 0x0002a400000c000b */
[----:B012-4-:R-:W-:Y:S01]  /*2b2d0*/  ENDCOLLECTIVE ;  /* 0x000000000000791b */ /* 0x017fe20003800000 */
.L_x_2298:
[----:B------:R-:W-:Y:S05]  /*2b2e0*/  BSYNC B0 ;  /* 0x0000000000007941 */ /* 0x000fea0003800000 */
.L_x_2297:
        /* <DEDUP_REMOVED lines=8> */
.L_x_2299:
[----:B------:R-:W-:Y:S02]  /*2b370*/  IMAD.MOV.U32 R13, RZ, RZ, R0 ;  /* 0x000000ffff0d7224 */ /* 0x000fe400078e0000 */
[----:B------:R-:W-:Y:S01]  /*2b380*/  IMAD.MOV.U32 R12, RZ, RZ, 0x1 ;  /* 0x00000001ff0c7424 */ /* 0x000fe200078e00ff */
[----:B------:R-:W-:Y:S02]  /*2b390*/  MOV R3, R14 ;  /* 0x0000000e00037202 */ /* 0x000fe40000000f00 */
[C---:B------:R-:W-:Y:S02]  /*2b3a0*/  ISETP.GE.AND P6, PT, R34.reuse, R8, PT ;  /* 0x000000082200720c */ /* 0x040fe40003fc6270 */
        /* <DEDUP_REMOVED lines=12> */
.L_x_2300:
        /* <DEDUP_REMOVED lines=10> */
.L_x_2301:
[----:B------:R-:W-:Y:S02]  /*2b510*/  IMAD.MOV.U32 R13, RZ, RZ, R0 ;  /* 0x000000ffff0d7224 */ /* 0x000fe400078e0000 */
[----:B------:R-:W-:Y:S02]  /*2b520*/  IMAD.MOV.U32 R12, RZ, RZ, 0x2 ;  /* 0x00000002ff0c7424 */ /* 0x000fe400078e00ff */
[----:B------:R-:W-:-:S07]  /*2b530*/  IMAD.MOV.U32 R3, RZ, RZ, R14 ;  /* 0x000000ffff037224 */ /* 0x000fce00078e000e */
[----:B------:R-:W-:Y:S05]  /*2b540*/  WARPSYNC.COLLECTIVE R15, `(.L_x_2302) ;  /* 0x000000000f087348 */ /* 0x000fea0003c00000 */
[----:B------:R0:W1:Y:S02]  /*2b550*/  SHFL.IDX P6, R14, R13, R12, R11 ;  /* 0x0000000c0d0e7389 */ /* 0x00006400000c000b */
[----:B01----:R-:W-:Y:S01]  /*2b560*/  ENDCOLLECTIVE ;  /* 0x000000000000791b */ /* 0x003fe20003800000 */
.L_x_2302:
        /* <DEDUP_REMOVED lines=15> */
.L_x_2303:
[----:B------:R-:W-:Y:S02]  /*2b660*/  IMAD.MOV.U32 R13, RZ, RZ, R0 ;  /* 0x000000ffff0d7224 */ /* 0x000fe400078e0000 */
[----:B------:R-:W-:Y:S02]  /*2b670*/  IMAD.MOV.U32 R12, RZ, RZ, 0x3 ;  /* 0x00000003ff0c7424 */ /* 0x000fe400078e00ff */
[----:B------:R-:W-:-:S07]  /*2b680*/  IMAD.MOV.U32 R3, RZ, RZ, R14 ;  /* 0x000000ffff037224 */ /* 0x000fce00078e000e */
[----:B------:R-:W-:Y:S05]  /*2b690*/  WARPSYNC.COLLECTIVE R15, `(.L_x_2304) ;  /* 0x000000000f087348 */ /* 0x000fea0003c00000 */
[----:B------:R0:W1:Y:S02]  /*2b6a0*/  SHFL.IDX P6, R14, R13, R12, R11 ;  /* 0x0000000c0d0e7389 */ /* 0x00006400000c000b */
[----:B01----:R-:W-:Y:S01]  /*2b6b0*/  ENDCOLLECTIVE ;  /* 0x000000000000791b */ /* 0x003fe20003800000 */
.L_x_2304:
[----:B------:R-:W-:-:S05]  /*2b6c0*/  @P1 IADD3 R3, P0, R34, R3, RZ ;  /* 0x0000000322031210 */ /* 0x000fca0007f1e0ff */
[----:B------:R-:W-:-:S05]  /*2b6d0*/  @P1 IMAD.X R2, RZ, RZ, R2, P0 ;  /* 0x000000ffff021224 */ /* 0x000fca00000e0602 */
[----:B------:R-:W-:Y:S01]  /*2b6e0*/  @P1 LOP3.LUT R3, R3, R2, RZ, 0x3c, !PT ;  /* 0x0000000203031212 */ /* 0x000fe200078e3cff */
[----:B------:R-:W-:-:S03]  /*2b6f0*/  IMAD.MOV.U32 R13, RZ, RZ, R4 ;  /* 0x000000ffff0d7224 */ /* 0x000fc600078e0004 */
[----:B------:R-:W-:-:S04]  /*2b700*/  @P1 LOP3.LUT R2, R3, R2, RZ, 0x3c, !PT ;  /* 0x0000000203021212 */ /* 0x000fc800078e3cff */
[----:B------:R-:W-:Y:S01]  /*2b710*/  @P1 LOP3.LUT R3, R3, R2, RZ, 0x3c, !PT ;  /* 0x0000000203031212 */ /* 0x000fe200078e3cff */
[----:B------:R-:W-:-:S07]  /*2b720*/  IMAD.MOV.U32 R0, RZ, RZ, R14 ;  /* 0x000000ffff007224 */ /* 0x000fce00078e000e */
[----:B------:R-:W-:Y:S05]  /*2b730*/  WARPSYNC.COLLECTIVE R15, `(.L_x_2305) ;  /* 0x000000000f087348 */ /* 0x000fea0003c00000 */
[----:B------:R0:W1:Y:S02]  /*2b740*/  SHFL.IDX P6, R14, R13, R12, R11 ;  /* 0x0000000c0d0e7389 */ /* 0x00006400000c000b */
[----:B01----:R-:W-:Y:S01]  /*2b750*/  ENDCOLLECTIVE ;  /* 0x000000000000791b */ /* 0x003fe20003800000 */
.L_x_2305:
[----:B------:R-:W-:Y:S01]  /*2b760*/  @!PT LDS RZ, [RZ] ;  /* 0x00000000fffff984 */ /* 0x000fe20000000800 */
[----:B------:R-:W-:Y:S01]  /*2b770*/  @!PT LDS RZ, [RZ] ;  /* 0x00000000fffff984 */ /* 0x000fe20000000800 */
[----:B------:R-:W-:Y:S01]  /*2b780*/  @!PT LDS RZ, [RZ] ;  /* 0x00000000fffff984 */ /* 0x000fe20000000800 */
[----:B------:R0:W-:Y:S04]  /*2b790*/  @P1 LDGSTS.E.BYPASS.LTC128B.128 [R5+0x21000], desc[UR36][R2.64], !P4 ;  /* 0x2100000002051fae */ /* 0x0001e8000e101d64 */
[----:B------:R0:W-:Y:S01]  /*2b7a0*/  @P1 LDGSTS.E.BYPASS.LTC128B.128 [R5+0x23000], desc[UR36][R2.64+0x80], !P2 ;  /* 0x2300008002051fae */ /* 0x0001e2000d101d64 */
[----:B------:R-:W-:Y:S01]  /*2b7b0*/  IMAD.MOV.U32 R4, RZ, RZ, R14 ;  /* 0x000000ffff047224 */ /* 0x000fe200078e000e */
[----:B------:R-:W-:Y:S06]  /*2b7c0*/  BRA `(.L_x_2306) ;  /* 0xffffff7400547947 */ /* 0x000fec000383ffff */
.L_x_2050:
        /* <DEDUP_REMOVED lines=9> */
.L_x_2307:
[C---:B------:R-:W-:Y:S01]  /*2b860*/  VIADD R6, R26.reuse, 0x10 ;  /* 0x000000101a067836 */ /* 0x040fe20000000000 */
[----:B------:R-:W-:Y:S01]  /*2b870*/  ISETP.GE.AND P2, PT, R26, R5, PT ;  /* 0x000000051a00720c */ /* 0x000fe20003f46270 */
[----:B------:R-:W-:Y:S02]  /*2b880*/  IMAD.MOV.U32 R13, RZ, RZ, R0 ;  /* 0x000000ffff0d7224 */ /* 0x000fe400078e0000 */
[----:B------:R-:W-:-:S10]  /*2b890*/  IMAD.MOV.U32 R2, RZ, RZ, R14 ;  /* 0x000000ffff027224 */ /* 0x000fd400078e000e */
[----:B------:R-:W-:Y:S05]  /*2b8a0*/  WARPSYNC.COLLECTIVE R15, `(.L_x_2308) ;  /* 0x000000000f087348 */ /* 0x000fea0003c00000 */
[----:B------:R0:W1:Y:S02]  /*2b8b0*/  SHFL.IDX P6, R14, R13, R12, R11 ;  /* 0x0000000c0d0e7389 */ /* 0x00006400000c000b */
[----:B01----:R-:W-:Y:S01]  /*2b8c0*/  ENDCOLLECTIVE ;  /* 0x000000000000791b */ /* 0x003fe20003800000 */
.L_x_2308:
[----:B------:R-:W-:Y:S01]  /*2b8d0*/  IMAD.MOV.U32 R13, RZ, RZ, R4 ;  /* 0x000000ffff0d7224 */ /* 0x000fe200078e0004 */
[----:B------:R-:W-:Y:S01]  /*2b8e0*/  MOV R12, 0x1 ;  /* 0x00000001000c7802 */ /* 0x000fe20000000f00 */
[----:B------:R-:W-:-:S07]  /*2b8f0*/  IMAD.MOV.U32 R3, RZ, RZ, R14 ;  /* 0x000000ffff037224 */ /* 0x000fce00078e000e */
[----:B------:R-:W-:Y:S05]  /*2b900*/  WARPSYNC.COLLECTIVE R15, `(.L_x_2309) ;  /* 0x000000000f087348 */ /* 0x000fea0003c00000 */
[----:B------:R0:W1:Y:S02]  /*2b910*/  SHFL.IDX P6, R14, R13, R12, R11 ;  /* 0x0000000c0d0e7389 */ /* 0x00006400000c000b */
[----:B01----:R-:W-:Y:S01]  /*2b920*/  ENDCOLLECTIVE ;  /* 0x000000000000791b */ /* 0x003fe20003800000 */
.L_x_2309:
        /* <DEDUP_REMOVED lines=16> */
.L_x_2310:
[----:B------:R-:W-:Y:S02]  /*2ba30*/  IMAD.MOV.U32 R13, RZ, RZ, R4 ;  /* 0x000000ffff0d7224 */ /* 0x000fe400078e0004 */
[----:B------:R-:W-:Y:S02]  /*2ba40*/  IMAD.MOV.U32 R12, RZ, RZ, 0x2 ;  /* 0x00000002ff0c7424 */ /* 0x000fe400078e00ff */
[----:B------:R-:W-:-:S07]  /*2ba50*/  IMAD.MOV.U32 R3, RZ, RZ, R14 ;  /* 0x000000ffff037224 */ /* 0x000fce00078e000e */
[----:B------:R-:W-:Y:S05]  /*2ba60*/  WARPSYNC.COLLECTIVE R15, `(.L_x_2311) ;  /* 0x000000000f087348 */ /* 0x000fea0003c00000 */
[----:B------:R0:W1:Y:S02]  /*2ba70*/  SHFL.IDX P6, R14, R13, R12, R11 ;  /* 0x0000000c0d0e7389 */ /* 0x00006400000c000b */
[----:B01----:R-:W-:Y:S01]  /*2ba80*/  ENDCOLLECTIVE ;  /* 0x000000000000791b */ /* 0x003fe20003800000 */
.L_x_2311:
        /* <DEDUP_REMOVED lines=17> */
.L_x_2312:
[----:B------:R-:W-:Y:S02]  /*2bba0*/  IMAD.MOV.U32 R13, RZ, RZ, R4 ;  /* 0x000000ffff0d7224 */ /* 0x000fe400078e0004 */
[----:B------:R-:W-:Y:S01]  /*2bbb0*/  IMAD.MOV.U32 R12, RZ, RZ, 0x3 ;  /* 0x00000003ff0c7424 */ /* 0x000fe200078e00ff */
[----:B------:R-:W-:-:S07]  /*2bbc0*/  MOV R3, R14 ;  /* 0x0000000e00037202 */ /* 0x000fce0000000f00 */
[----:B------:R-:W-:Y:S05]  /*2bbd0*/  WARPSYNC.COLLECTIVE R15, `(.L_x_2313) ;  /* 0x000000000f087348 */ /* 0x000fea0003c00000 */
[----:B------:R0:W1:Y:S02]  /*2bbe0*/  SHFL.IDX P6, R14, R13, R12, R11 ;  /* 0x0000000c0d0e7389 */ /* 0x00006400000c000b */
[----:B01----:R-:W-:Y:S01]  /*2bbf0*/  ENDCOLLECTIVE ;  /* 0x000000000000791b */ /* 0x003fe20003800000 */
.L_x_2313:
        /* <DEDUP_REMOVED lines=17> */
.L_x_2314:
[----:B------:R-:W-:Y:S01]  /*2bd10*/  MOV R13, R4 ;  /* 0x00000004000d7202 */ /* 0x000fe20000000f00 */
[----:B------:R-:W-:Y:S02]  /*2bd20*/  IMAD.MOV.U32 R12, RZ, RZ, 0x4 ;  /* 0x00000004ff0c7424 */ /* 0x000fe400078e00ff */
[----:B------:R-:W-:-:S07]  /*2bd30*/  IMAD.MOV.U32 R3, RZ, RZ, R14 ;  /* 0x000000ffff037224 */ /* 0x000fce00078e000e */
[----:B------:R-:W-:Y:S05]  /*2bd40*/  WARPSYNC.COLLECTIVE R15, `(.L_x_2315) ;  /* 0x000000000f087348 */ /* 0x000fea0003c00000 */
[----:B------:R0:W1:Y:S02]  /*2bd50*/  SHFL.IDX P6, R14, R13, R12, R11 ;  /* 0x0000000c0d0e7389 */ /* 0x00006400000c000b */
[----:B01----:R-:W-:Y:S01]  /*2bd60*/  ENDCOLLECTIVE ;  /* 0x000000000000791b */ /* 0x003fe20003800000 */
.L_x_2315:
        /* <DEDUP_REMOVED lines=17> */
.L_x_2316:
[----:B------:R-:W-:Y:S02]  /*2be80*/  IMAD.MOV.U32 R13, RZ, RZ, R4 ;  /* 0x000000ffff0d7224 */ /* 0x000fe400078e0004 */
[----:B------:R-:W-:Y:S02]  /*2be90*/  IMAD.MOV.U32 R12, RZ, RZ, 0x5 ;  /* 0x00000005ff0c7424 */ /* 0x000fe400078e00ff */
[----:B------:R-:W-:-:S07]  /*2bea0*/  IMAD.MOV.U32 R3, RZ, RZ, R14 ;  /* 0x000000ffff037224 */ /* 0x000fce00078e000e */
[----:B------:R-:W-:Y:S05]  /*2beb0*/  WARPSYNC.COLLECTIVE R15, `(.L_x_2317) ;  /* 0x000000000f087348 */ /* 0x000fea0003c00000 */
[----:B------:R0:W1:Y:S02]  /*2bec0*/  SHFL.IDX P6, R14, R13, R12, R11 ;  /* 0x0000000c0d0e7389 */ /* 0x00006400000c000b */
[----:B01----:R-:W-:Y:S01]  /*2bed0*/  ENDCOLLECTIVE ;  /* 0x000000000000791b */ /* 0x003fe20003800000 */
.L_x_2317:
        /* <DEDUP_REMOVED lines=17> */
.L_x_2318:
[----:B------:R-:W-:Y:S02]  /*2bff0*/  IMAD.MOV.U32 R13, RZ, RZ, R4 ;  /* 0x000000ffff0d7224 */ /* 0x000fe400078e0004 */
[----:B------:R-:W-:Y:S02]  /*2c000*/  IMAD.MOV.U32 R12, RZ, RZ, 0x6 ;  /* 0x00000006ff0c7424 */ /* 0x000fe400078e00ff */
[----:B------:R-:W-:-:S07]  /*2c010*/  IMAD.MOV.U32 R3, RZ, RZ, R14 ;  /* 0x000000ffff037224 */ /* 0x000fce00078e000e */
[----:B------:R-:W-:Y:S05]  /*2c020*/  WARPSYNC.COLLECTIVE R15, `(.L_x_2319) ;  /* 0x000000000f087348 */ /* 0x000fea0003c00000 */
[----:B------:R0:W1:Y:S02]  /*2c030*/  SHFL.IDX P6, R14, R13, R12, R11 ;  /* 0x0000000c0d0e7389 */ /* 0x00006400000c000b */
[----:B01----:R-:W-:Y:S01]  /*2c040*/  ENDCOLLECTIVE ;  /* 0x000000000000791b */ /* 0x003fe20003800000 */
.L_x_2319:
        /* <DEDUP_REMOVED lines=17> */
.L_x_2320:
[----:B------:R-:W-:Y:S01]  /*2c160*/  MOV R13, R4 ;  /* 0x00000004000d7202 */ /* 0x000fe20000000f00 */
[----:B------:R-:W-:Y:S02]  /*2c170*/  IMAD.MOV.U32 R12, RZ, RZ, 0x7 ;  /* 0x00000007ff0c7424 */ /* 0x000fe400078e00ff */
[----:B------:R-:W-:-:S07]  /*2c180*/  IMAD.MOV.U32 R3, RZ, RZ, R14 ;  /* 0x000000ffff037224 */ /* 0x000fce00078e000e */
[----:B------:R-:W-:Y:S05]  /*2c190*/  WARPSYNC.COLLECTIVE R15, `(.L_x_2321) ;  /* 0x000000000f087348 */ /* 0x000fea0003c00000 */
[----:B------:R0:W1:Y:S02]  /*2c1a0*/  SHFL.IDX P6, R14, R13, R12, R11 ;  /* 0x0000000c0d0e7389 */ /* 0x00006400000c000b */
[----:B01----:R-:W-:Y:S01]  /*2c1b0*/  ENDCOLLECTIVE ;  /* 0x000000000000791b */ /* 0x003fe20003800000 */
.L_x_2321:
[----:B------:R-:W-:-:S05]  /*2c1c0*/  @!P2 IADD3 R3, P3, R34, R3, RZ ;  /* 0x000000032203a210 */ /* 0x000fca0007f7e0ff */
[----:B------:R-:W-:-:S05]  /*2c1d0*/  @!P2 IMAD.X R2, RZ, RZ, R2, P3 ;  /* 0x000000ffff02a224 */ /* 0x000fca00018e0602 */
[----:B------:R-:W-:Y:S01]  /*2c1e0*/  @!P2 LOP3.LUT R3, R3, R2, RZ, 0x3c, !PT ;  /* 0x000000020303a212 */ /* 0x000fe200078e3cff */
[----:B------:R-:W-:-:S03]  /*2c1f0*/  IMAD.MOV.U32 R13, RZ, RZ, R0 ;  /* 0x000000ffff0d7224 */ /* 0x000fc600078e0000 */
[----:B------:R-:W-:-:S04]  /*2c200*/  @!P2 LOP3.LUT R2, R3, R2, RZ, 0x3c, !PT ;  /* 0x000000020302a212 */ /* 0x000fc800078e3cff */
[----:B------:R-:W-:Y:S01]  /*2c210*/  @!P2 LOP3.LUT R3, R3, R2, RZ, 0x3c, !PT ;  /* 0x000000020303a212 */ /* 0x000fe200078e3cff */
[----:B------:R-:W-:-:S07]  /*2c220*/  IMAD.MOV.U32 R4, RZ, RZ, R14 ;  /* 0x000000ffff047224 */ /* 0x000fce00078e000e */
[----:B------:R-:W-:Y:S05]  /*2c230*/  WARPSYNC.COLLECTIVE R15, `(.L_x_2322) ;  /* 0x000000000f087348 */ /* 0x000fea0003c00000 */
[----:B------:R0:W1:Y:S02]  /*2c240*/  SHFL.IDX P6, R14, R13, R12, R11 ;  /* 0x0000000c0d0e7389 */ /* 0x00006400000c000b */
[----:B01----:R-:W-:Y:S01]  /*2c250*/  ENDCOLLECTIVE ;  /* 0x000000000000791b */ /* 0x003fe20003800000 */
.L_x_2322:
[----:B------:R-:W-:Y:S01]  /*2c260*/  @!PT LDS RZ, [RZ] ;  /* 0x00000000fffff984 */ /* 0x000fe20000000800 */
[----:B------:R-:W-:Y:S01]  /*2c270*/  @!PT LDS RZ, [RZ] ;  /* 0x00000000fffff984 */ /* 0x000fe20000000800 */
[----:B------:R-:W-:Y:S01]  /*2c280*/  @!PT LDS RZ, [RZ] ;  /* 0x00000000fffff984 */ /* 0x000fe20000000800 */
[----:B------:R0:W-:Y:S04]  /*2c290*/  @!P2 LDGSTS.E.BYPASS.LTC128B.128 [R8+0x1b000], desc[UR36][R2.64], !P0 ;  /* 0x1b0000000208afae */ /* 0x0001e8000c101d64 */
[----:B------:R0:W-:Y:S01]  /*2c2a0*/  @!P2 LDGSTS.E.BYPASS.LTC128B.128 [R8+0x1f000], desc[UR36][R2.64+0x80], !P1 ;  /* 0x1f0000800208afae */ /* 0x0001e2000c901d64 */
[----:B------:R-:W-:Y:S01]  /*2c2b0*/  IMAD.MOV.U32 R0, RZ, RZ, R14 ;  /* 0x000000ffff007224 */ /* 0x000fe200078e000e */
[----:B------:R-:W-:Y:S06]  /*2c2c0*/  BRA `(.L_x_2323) ;  /* 0xffffff7400a47947 */ /* 0x000fec000383ffff */
.L_x_2055:
[----:B0-----:R0:W1:Y:S02]  /*2c2d0*/  SYNCS.PHASECHK.TRANS64.TRYWAIT P1, [R23+URZ+0x28420], R0 ;  /* 0x02842000170075a7 */ /* 0x001064000802017f */
[----:B-1----:R-:W-:Y:S05]  /*2c2e0*/  @!P1 NANOSLEEP.SYNCS 0x989680 ;  /* 0x009896800000995d */ /* 0x002fea0003900000 */
[----:B------:R-:W1:Y:S02]  /*2c2f0*/  @!P1 SYNCS.PHASECHK.TRANS64 P1, [R23+URZ+0x28420], R0 ;  /* 0x02842000170095a7 */ /* 0x000e64000802007f */
[----:B-1----:R-:W-:Y:S05]  /*2c300*/  @!P1 BRA `(.L_x_2055) ;  /* 0xfffffffc00f09947 */ /* 0x002fea000383ffff */
[----:B------:R-:W-:Y:S05]  /*2c310*/  BRA `(.L_x_2324) ;  /* 0xffffff78001c7947 */ /* 0x000fea000383ffff */
.L_x_2059:
[----:B-1----:R1:W2:Y:S02]  /*2c320*/  SYNCS.PHASECHK.TRANS64.TRYWAIT P0, [R0+URZ+0x28480], R20 ;  /* 0x02848014000075a7 */ /* 0x0022a4000800017f */
[----:B--2---:R-:W-:Y:S05]  /*2c330*/  @!P0 NANOSLEEP.SYNCS 0x989680 ;  /* 0x009896800000895d */ /* 0x004fea0003900000 */
[----:B------:R-:W2:Y:S02]  /*2c340*/  @!P0 SYNCS.PHASECHK.TRANS64 P0, [R0+URZ+0x28480], R20 ;  /* 0x02848014000085a7 */ /* 0x000ea4000800007f */
[----:B--2---:R-:W-:Y:S05]  /*2c350*/  @!P0 BRA `(.L_x_2059) ;  /* 0xfffffffc00f08947 */ /* 0x004fea000383ffff */
[----:B------:R-:W-:Y:S05]  /*2c360*/  BRA `(.L_x_2325) ;  /* 0xffffff7800d07947 */ /* 0x000fea000383ffff */
.L_x_2060:
        /* <DEDUP_REMOVED lines=8> */
.L_x_2327:
[----:B------:R-:W-:Y:S05]  /*2c3f0*/  BSYNC B0 ;  /* 0x0000000000007941 */ /* 0x000fea0003800000 */
.L_x_2326:
        /* <DEDUP_REMOVED lines=9> */
.L_x_2328:
[----:B------:R-:W-:Y:S02]  /*2c490*/  IMAD.MOV.U32 R13, RZ, RZ, R27 ;  /* 0x000000ffff0d7224 */ /* 0x000fe400078e001b */
[----:B------:R-:W-:Y:S02]  /*2c4a0*/  IMAD.MOV.U32 R12, RZ, RZ, 0x1 ;  /* 0x00000001ff0c7424 */ /* 0x000fe400078e00ff */
[----:B------:R-:W-:-:S07]  /*2c4b0*/  IMAD.MOV.U32 R2, RZ, RZ, R14 ;  /* 0x000000ffff027224 */ /* 0x000fce00078e000e */
[----:B------:R-:W-:Y:S05]  /*2c4c0*/  WARPSYNC.COLLECTIVE R15, `(.L_x_2329) ;  /* 0x000000000f087348 */ /* 0x000fea0003c00000 */
[----:B------:R0:W1:Y:S02]  /*2c4d0*/  SHFL.IDX P6, R14, R13, R12, R11 ;  /* 0x0000000c0d0e7389 */ /* 0x00006400000c000b */
[----:B01----:R-:W-:Y:S01]  /*2c4e0*/  ENDCOLLECTIVE ;  /* 0x000000000000791b */ /* 0x003fe20003800000 */
.L_x_2329:
[----:B------:R-:W-:-:S05]  /*2c4f0*/  IADD3 R2, P0, R34, R2, RZ ;  /* 0x0000000222027210 */ /* 0x000fca0007f1e0ff */
[----:B------:R-:W-:-:S05]  /*2c500*/  IMAD.X R3, RZ, RZ, R3, P0 ;  /* 0x000000ffff037224 */ /* 0x000fca00000e0603 */
        /* <DEDUP_REMOVED lines=10> */
.L_x_2330:
[----:B------:R-:W-:Y:S02]  /*2c5b0*/  IMAD.MOV.U32 R13, RZ, RZ, R27 ;  /* 0x000000ffff0d7224 */ /* 0x000fe400078e001b */
[----:B------:R-:W-:Y:S02]  /*2c5c0*/  IMAD.MOV.U32 R12, RZ, RZ, 0x2 ;  /* 0x00000002ff0c7424 */ /* 0x000fe400078e00ff */
[----:B------:R-:W-:-:S07]  /*2c5d0*/  IMAD.MOV.U32 R2, RZ, RZ, R14 ;  /* 0x000000ffff027224 */ /* 0x000fce00078e000e */
[----:B------:R-:W-:Y:S05]  /*2c5e0*/  WARPSYNC.COLLECTIVE R15, `(.L_x_2331) ;  /* 0x000000000f087348 */ /* 0x000fea0003c00000 */
[----:B------:R0:W1:Y:S02]  /*2c5f0*/  SHFL.IDX P6, R14, R13, R12, R11 ;  /* 0x0000000c0d0e7389 */ /* 0x00006400000c000b */
[----:B01----:R-:W-:Y:S01]  /*2c600*/  ENDCOLLECTIVE ;  /* 0x000000000000791b */ /* 0x003fe20003800000 */
.L_x_2331:
        /* <DEDUP_REMOVED lines=12> */
.L_x_2332:
[----:B------:R-:W-:Y:S01]  /*2c6d0*/  IMAD.MOV.U32 R13, RZ, RZ, R27 ;  /* 0x000000ffff0d7224 */ /* 0x000fe200078e001b */
[----:B------:R-:W-:Y:S01]  /*2c6e0*/  MOV R12, 0x3 ;  /* 0x00000003000c7802 */ /* 0x000fe20000000f00 */
[----:B------:R-:W-:-:S07]  /*2c6f0*/  IMAD.MOV.U32 R2, RZ, RZ, R14 ;  /* 0x000000ffff027224 */ /* 0x000fce00078e000e */
[----:B------:R-:W-:Y:S05]  /*2c700*/  WARPSYNC.COLLECTIVE R15, `(.L_x_2333) ;  /* 0x000000000f087348 */ /* 0x000fea0003c00000 */
[----:B------:R0:W1:Y:S02]  /*2c710*/  SHFL.IDX P6, R14, R13, R12, R11 ;  /* 0x0000000c0d0e7389 */ /* 0x00006400000c000b */
[----:B01----:R-:W-:Y:S01]  /*2c720*/  ENDCOLLECTIVE ;  /* 0x000000000000791b */ /* 0x003fe20003800000 */
.L_x_2333:
        /* <DEDUP_REMOVED lines=12> */
.L_x_2334:
[----:B------:R-:W-:Y:S01]  /*2c7f0*/  IMAD.MOV.U32 R2, RZ, RZ, R14 ;  /* 0x000000ffff027224 */ /* 0x000fe200078e000e */
[----:B------:R-:W-:Y:S06]  /*2c800*/  BRA `(.L_x_2335) ;  /* 0xffffff78006c7947 */ /* 0x000fec000383ffff */
.L_x_2065:
[----:B----4-:R4:W0:Y:S02]  /*2c810*/  SYNCS.PHASECHK.TRANS64.TRYWAIT P0, [R0+URZ+0x28440], R20 ;  /* 0x02844014000075a7 */ /* 0x010824000800017f */
[----:B0-----:R-:W-:Y:S05]  /*2c820*/  @!P0 NANOSLEEP.SYNCS 0x989680 ;  /* 0x009896800000895d */ /* 0x001fea0003900000 */
[----:B------:R-:W0:Y:S02]  /*2c830*/  @!P0 SYNCS.PHASECHK.TRANS64 P0, [R0+URZ+0x28440], R20 ;  /* 0x02844014000085a7 */ /* 0x000e24000800007f */
[----:B0-----:R-:W-:Y:S05]  /*2c840*/  @!P0 BRA `(.L_x_2065) ;  /* 0xfffffffc00f08947 */ /* 0x001fea000383ffff */
[----:B------:R-:W-:Y:S05]  /*2c850*/  BRA `(.L_x_2336) ;  /* 0xffffff7800bc7947 */ /* 0x000fea000383ffff */
.L_x_2066:
[----:B------:R-:W-:Y:S01]  /*2c860*/  BSSY B0, `(.L_x_2337) ;  /* 0x0000008000007945 */ /* 0x000fe20003800000 */
[----:B------:R-:W-:Y:S02]  /*2c870*/  IMAD.MOV.U32 R13, RZ, RZ, R8 ;  /* 0x000000ffff0d7224 */ /* 0x000fe400078e0008 */
[----:B------:R-:W-:Y:S02]  /*2c880*/  IMAD.MOV.U32 R12, RZ, RZ, RZ ;  /* 0x000000ffff0c7224 */ /* 0x000fe400078e00ff */
[----:B------:R-:W-:Y:S02]  /*2c890*/  IMAD.MOV.U32 R11, RZ, RZ, 0x181f ;  /* 0x0000181fff0b7424 */ /* 0x000fe400078e00ff */
[----:B------:R-:W-:-:S07]  /*2c8a0*/  IMAD.MOV.U32 R15, RZ, RZ, -0x1 ;  /* 0xffffffffff0f7424 */ /* 0x000fce00078e00ff */
[----:B01-34-:R-:W-:Y:S05]  /*2c8b0*/  WARPSYNC.COLLECTIVE R15, `(.L_x_2338) ;  /* 0x000000000f087348 */ /* 0x01bfea0003c00000 */
[----:B------:R2:W0:Y:S02]  /*2c8c0*/  SHFL.IDX P6, R14, R13, R12, R11 ;  /* 0x0000000c0d0e7389 */ /* 0x00042400000c000b */
[----:B01234-:R-:W-:Y:S01]  /*2c8d0*/  ENDCOLLECTIVE ;  /* 0x000000000000791b */ /* 0x01ffe20003800000 */
.L_x_2338:
[----:B------:R-:W-:Y:S05]  /*2c8e0*/  BSYNC B0 ;  /* 0x0000000000007941 */ /* 0x000fea0003800000 */
.L_x_2337:
[----:B------:R-:W-:Y:S01]  /*2c8f0*/  IMAD.MOV.U32 R13, RZ, RZ, R6 ;  /* 0x000000ffff0d7224 */ /* 0x000fe200078e0006 */
[----:B------:R-:W-:Y:S01]  /*2c900*/  MOV R12, RZ ;  /* 0x000000ff000c7202 */ /* 0x000fe20000000f00 */
[----:B------:R-:W-:Y:S02]  /*2c910*/  IMAD.MOV.U32 R11, RZ, RZ, 0x181f ;  /* 0x0000181fff0b7424 */ /* 0x000fe400078e00ff */
[----:B------:R-:W-:Y:S02]  /*2c920*/  IMAD.MOV.U32 R15, RZ, RZ, -0x1 ;  /* 0xffffffffff0f7424 */ /* 0x000fe400078e00ff */
[----:B------:R-:W-:-:S07]  /*2c930*/  IMAD.MOV.U32 R3, RZ, RZ, R14 ;  /* 0x000000ffff037224 */ /* 0x000fce00078e000e */
[----:B------:R-:W-:Y:S05]  /*2c940*/  WARPSYNC.COLLECTIVE R15, `(.L_x_2339) ;  /* 0x000000000f087348 */ /* 0x000fea0003c00000 */
[----:B------:R0:W1:Y:S02]  /*2c950*/  SHFL.IDX P6, R14, R13, R12, R11 ;  /* 0x0000000c0d0e7389 */ /* 0x00006400000c000b */
[----:B01----:R-:W-:Y:S01]  /*2c960*/  ENDCOLLECTIVE ;  /* 0x000000000000791b */ /* 0x003fe20003800000 */
.L_x_2339:
[----:B------:R-:W-:Y:S02]  /*2c970*/  IMAD.MOV.U32 R13, RZ, RZ, R8 ;  /* 0x000000ffff0d7224 */ /* 0x000fe400078e0008 */
[----:B------:R-:W-:Y:S02]  /*2c980*/  IMAD.MOV.U32 R12, RZ, RZ, 0x1 ;  /* 0x00000001ff0c7424 */ /* 0x000fe400078e00ff */
[----:B------:R-:W-:-:S07]  /*2c990*/  IMAD.MOV.U32 R2, RZ, RZ, R14 ;  /* 0x000000ffff027224 */ /* 0x000fce00078e000e */
[----:B------:R-:W-:Y:S05]  /*2c9a0*/  WARPSYNC.COLLECTIVE R15, `(.L_x_2340) ;  /* 0x000000000f087348 */ /* 0x000fea0003c00000 */
[----:B------:R0:W1:Y:S02]  /*2c9b0*/  SHFL.IDX P6, R14, R13, R12, R11 ;  /* 0x0000000c0d0e7389 */ /* 0x00006400000c000b */
[----:B01----:R-:W-:Y:S01]  /*2c9c0*/  ENDCOLLECTIVE ;  /* 0x000000000000791b */ /* 0x003fe20003800000 */
.L_x_2340:
        /* <DEDUP_REMOVED lines=12> */
.L_x_2341:
[----:B------:R-:W-:Y:S02]  /*2ca90*/  IMAD.MOV.U32 R13, RZ, RZ, R8 ;  /* 0x000000ffff0d7224 */ /* 0x000fe400078e0008 */
[----:B------:R-:W-:Y:S02]  /*2caa0*/  IMAD.MOV.U32 R12, RZ, RZ, 0x2 ;  /* 0x00000002ff0c7424 */ /* 0x000fe400078e00ff */
[----:B------:R-:W-:-:S07]  /*2cab0*/  IMAD.MOV.U32 R2, RZ, RZ, R14 ;  /* 0x000000ffff027224 */ /* 0x000fce00078e000e */
[----:B------:R-:W-:Y:S05]  /*2cac0*/  WARPSYNC.COLLECTIVE R15, `(.L_x_2342) ;  /* 0x000000000f087348 */ /* 0x000fea0003c00000 */
[----:B------:R0:W1:Y:S02]  /*2cad0*/  SHFL.IDX P6, R14, R13, R12, R11 ;  /* 0x0000000c0d0e7389 */ /* 0x00006400000c000b */
[----:B01----:R-:W-:Y:S01]  /*2cae0*/  ENDCOLLECTIVE ;  /* 0x000000000000791b */ /* 0x003fe20003800000 */
.L_x_2342:
[----:B------:R-:W-:-:S04]  /*2caf0*/  IADD3 R2, P0, R34, R2, RZ ;  /* 0x0000000222027210 */ /* 0x000fc80007f1e0ff */
[----:B------:R-:W-:-:S05]  /*2cb00*/  IADD3.X R3, RZ, R3, RZ, P0, !PT ;  /* 0x00000003ff037210 */ /* 0x000fca00007fe4ff */
        /* <DEDUP_REMOVED lines=10> */
.L_x_2343:
[----:B------:R-:W-:Y:S02]  /*2cbb0*/  IMAD.MOV.U32 R13, RZ, RZ, R8 ;  /* 0x000000ffff0d7224 */ /* 0x000fe400078e0008 */
[----:B------:R-:W-:Y:S02]  /*2cbc0*/  IMAD.MOV.U32 R12, RZ, RZ, 0x3 ;  /* 0x00000003ff0c7424 */ /* 0x000fe400078e00ff */
[----:B------:R-:W-:-:S07]  /*2cbd0*/  IMAD.MOV.U32 R2, RZ, RZ, R14 ;  /* 0x000000ffff027224 */ /* 0x000fce00078e000e */
[----:B------:R-:W-:Y:S05]  /*2cbe0*/  WARPSYNC.COLLECTIVE R15, `(.L_x_2344) ;  /* 0x000000000f087348 */ /* 0x000fea0003c00000 */
[----:B------:R0:W1:Y:S02]  /*2cbf0*/  SHFL.IDX P6, R14, R13, R12, R11 ;  /* 0x0000000c0d0e7389 */ /* 0x00006400000c000b */
[----:B01----:R-:W-:Y:S01]  /*2cc00*/  ENDCOLLECTIVE ;  /* 0x000000000000791b */ /* 0x003fe20003800000 */
.L_x_2344:
[----:B------:R-:W-:-:S05]  /*2cc10*/  IADD3 R2, P0, R34, R2, RZ ;  /* 0x0000000222027210 */ /* 0x000fca0007f1e0ff */
[----:B------:R-:W-:-:S05]  /*2cc20*/  IMAD.X R3, RZ, RZ, R3, P0 ;  /* 0x000000ffff037224 */ /* 0x000fca00000e0603 */
[----:B------:R-:W-:Y:S01]  /*2cc30*/  @!PT LDS RZ, [RZ] ;  /* 0x00000000fffff984 */ /* 0x000fe20000000800 */
[----:B------:R-:W-:Y:S01]  /*2cc40*/  @!PT LDS RZ, [RZ] ;  /* 0x00000000fffff984 */ /* 0x000fe20000000800 */
[----:B------:R-:W-:Y:S01]  /*2cc50*/  @!PT LDS RZ, [RZ] ;  /* 0x00000000fffff984 */ /* 0x000fe20000000800 */
[----:B------:R0:W-:Y:S01]  /*2cc60*/  LDGSTS.E.BYPASS.LTC128B.128 [R4+0x21000], desc[UR36][R2.64], !P3 ;  /* 0x2100000002047fae */ /* 0x0001e2000d901d64 */
[----:B------:R-:W-:-:S03]  /*2cc70*/  MOV R13, R6 ;  /* 0x00000006000d7202 */ /* 0x000fc60000000f00 */
[----:B------:R0:W-:Y:S01]  /*2cc80*/  LDGSTS.E.BYPASS.LTC128B.128 [R4+0x23000], desc[UR36][R2.64+0x80], !P2 ;  /* 0x2300008002047fae */ /* 0x0001e2000d101d64 */
[----:B------:R-:W-:-:S07]  /*2cc90*/  IMAD.MOV.U32 R8, RZ, RZ, R14 ;  /* 0x000000ffff087224 */ /* 0x000fce00078e000e */
[----:B0-----:R-:W-:Y:S05]  /*2cca0*/  WARPSYNC.COLLECTIVE R15, `(.L_x_2345) ;  /* 0x000000000f087348 */ /* 0x001fea0003c00000 */
[----:B------:R1:W2:Y:S02]  /*2ccb0*/  SHFL.IDX P6, R14, R13, R12, R11 ;  /* 0x0000000c0d0e7389 */ /* 0x0002a400000c000b */
[----:B012---:R-:W-:Y:S01]  /*2ccc0*/  ENDCOLLECTIVE ;  /* 0x000000000000791b */ /* 0x007fe20003800000 */
.L_x_2345:
[----:B------:R-:W-:Y:S01]  /*2ccd0*/  IMAD.MOV.U32 R2, RZ, RZ, R14 ;  /* 0x000000ffff027224 */ /* 0x000fe200078e000e */
[----:B------:R-:W-:Y:S06]  /*2cce0*/  BRA `(.L_x_2346) ;  /* 0xffffff78004c7947 */ /* 0x000fec000383ffff */
.L_x_2071:
[----:B0-----:R0:W1:Y:S02]  /*2ccf0*/  SYNCS.PHASECHK.TRANS64.TRYWAIT P2, [R3+URZ+0x28470], R0 ;  /* 0x02847000030075a7 */ /* 0x001064000804017f */
[----:B-1----:R-:W-:Y:S05]  /*2cd00*/  @!P2 NANOSLEEP.SYNCS 0x989680 ;  /* 0x009896800000a95d */ /* 0x002fea0003900000 */
[----:B------:R-:W1:Y:S02]  /*2cd10*/  @!P2 SYNCS.PHASECHK.TRANS64 P2, [R3+URZ+0x28470], R0 ;  /* 0x028470000300a5a7 */ /* 0x000e64000804007f */
[----:B-1----:R-:W-:Y:S05]  /*2cd20*/  @!P2 BRA `(.L_x_2071) ;  /* 0xfffffffc00f0a947 */ /* 0x002fea000383ffff */
[----:B------:R-:W-:Y:S05]  /*2cd30*/  BRA `(.L_x_2347) ;  /* 0xffffff7800b07947 */ /* 0x000fea000383ffff */
.L_x_2073:
[----:B0-----:R0:W1:Y:S02]  /*2cd40*/  SYNCS.PHASECHK.TRANS64.TRYWAIT P2, [R3+URZ+0x28460], R2 ;  /* 0x02846002030075a7 */ /* 0x001064000804017f */
[----:B-1----:R-:W-:Y:S05]  /*2cd50*/  @!P2 NANOSLEEP.SYNCS 0x989680 ;  /* 0x009896800000a95d */ /* 0x002fea0003900000 */
[----:B------:R-:W1:Y:S02]  /*2cd60*/  @!P2 SYNCS.PHASECHK.TRANS64 P2, [R3+URZ+0x28460], R2 ;  /* 0x028460020300a5a7 */ /* 0x000e64000804007f */
[----:B-1----:R-:W-:Y:S05]  /*2cd70*/  @!P2 BRA `(.L_x_2073) ;  /* 0xfffffffc00f0a947 */ /* 0x002fea000383ffff */
[----:B------:R-:W-:Y:S05]  /*2cd80*/  BRA `(.L_x_2348) ;  /* 0xffffff7800bc7947 */ /* 0x000fea000383ffff */
.L_x_2081:
[----:B0-----:R0:W1:Y:S02]  /*2cd90*/  SYNCS.PHASECHK.TRANS64.TRYWAIT P1, [R0+URZ+0x28470], R3 ;  /* 0x02847003000075a7 */ /* 0x001064000802017f */
[----:B-1----:R-:W-:Y:S05]  /*2cda0*/  @!P1 NANOSLEEP.SYNCS 0x989680 ;  /* 0x009896800000995d */ /* 0x002fea0003900000 */
[----:B------:R-:W1:Y:S02]  /*2cdb0*/  @!P1 SYNCS.PHASECHK.TRANS64 P1, [R0+URZ+0x28470], R3 ;  /* 0x02847003000095a7 */ /* 0x000e64000802007f */
[----:B-1----:R-:W-:Y:S05]  /*2cdc0*/  @!P1 BRA `(.L_x_2081) ;  /* 0xfffffffc00f09947 */ /* 0x002fea000383ffff */
[----:B------:R-:W-:Y:S05]  /*2cdd0*/  BRA `(.L_x_2349) ;  /* 0xffffff8000a07947 */ /* 0x000fea000383ffff */
.L_x_2083:
[----:B0-----:R0:W1:Y:S02]  /*2cde0*/  SYNCS.PHASECHK.TRANS64.TRYWAIT P1, [R0+URZ+0x28460], R3 ;  /* 0x02846003000075a7 */ /* 0x001064000802017f */
[----:B-1----:R-:W-:Y:S05]  /*2cdf0*/  @!P1 NANOSLEEP.SYNCS 0x989680 ;  /* 0x009896800000995d */ /* 0x002fea0003900000 */
[----:B------:R-:W1:Y:S02]  /*2ce00*/  @!P1 SYNCS.PHASECHK.TRANS64 P1, [R0+URZ+0x28460], R3 ;  /* 0x02846003000095a7 */ /* 0x000e64000802007f */
[----:B-1----:R-:W-:Y:S05]  /*2ce10*/  @!P1 BRA `(.L_x_2083) ;  /* 0xfffffffc00f09947 */ /* 0x002fea000383ffff */
[----:B------:R-:W-:Y:S05]  /*2ce20*/  BRA `(.L_x_2350) ;  /* 0xffffff8000a87947 */ /* 0x000fea000383ffff */
.L_x_2088:
        /* <DEDUP_REMOVED lines=8> */
.L_x_2352:
[----:B------:R-:W-:Y:S05]  /*2ceb0*/  BSYNC B0 ;  /* 0x0000000000007941 */ /* 0x000fea0003800000 */
.L_x_2351:
[----:B------:R-:W-:Y:S01]  /*2cec0*/  IMAD.MOV.U32 R13, RZ, RZ, R16 ;  /* 0x000000ffff0d7224 */ /* 0x000fe200078e0010 */
[----:B------:R-:W-:Y:S01]  /*2ced0*/  MOV R15, 0xffffffff ;  /* 0xffffffff000f7802 */ /* 0x000fe20000000f00 */
[----:B------:R-:W-:Y:S02]  /*2cee0*/  IMAD.MOV.U32 R12, RZ, RZ, 0x1 ;  /* 0x00000001ff0c7424 */ /* 0x000fe400078e00ff */
[----:B------:R-:W-:Y:S02]  /*2cef0*/  IMAD.MOV.U32 R11, RZ, RZ, 0x1f ;  /* 0x0000001fff0b7424 */ /* 0x000fe400078e00ff */
[----:B------:R-:W-:Y:S02]  /*2cf00*/  IMAD.IADD R7, R19, 0x1, R8 ;  /* 0x0000000113077824 */ /* 0x000fe400078e0208 */
[----:B------:R-:W-:-:S07]  /*2cf10*/  IMAD.MOV.U32 R0, RZ, RZ, R14 ;  /* 0x000000ffff007224 */ /* 0x000fce00078e000e */
[----:B------:R-:W-:Y:S05]  /*2cf20*/  WARPSYNC.COLLECTIVE R15, `(.L_x_2353) ;  /* 0x000000000f087348 */ /* 0x000fea0003c00000 */
[----:B------:R0:W1:Y:S02]  /*2cf30*/  SHFL.IDX P6, R14, R13, R12, R11 ;  /* 0x0000000c0d0e7389 */ /* 0x00006400000c000b */
[----:B01----:R-:W-:Y:S01]  /*2cf40*/  ENDCOLLECTIVE ;  /* 0x000000000000791b */ /* 0x003fe20003800000 */
.L_x_2353:
[----:B------:R-:W-:Y:S02]  /*2cf50*/  ULDC UR4, c[0x0][0xc3c] ;  /* 0x00030f0000047ab9 */ /* 0x000fe40000000800 */
[----:B------:R-:W-:-:S13]  /*2cf60*/  ISETP.GE.OR P1, PT, R7, UR4, !P0 ;  /* 0x0000000407007c0c */ /* 0x000fda000c726670 */
[----:B------:R-:W0:Y:S01]  /*2cf70*/  @!P1 LDC.64 R2, c[0x0][0xc80] ;  /* 0x00032000ff029b82 */ /* 0x000e220000000a00 */
[----:B------:R-:W-:Y:S02]  /*2cf80*/  IMAD.MOV.U32 R17, RZ, RZ, RZ ;  /* 0x000000ffff117224 */ /* 0x000fe400078e00ff */
[----:B------:R-:W-:Y:S02]  /*2cf90*/  IMAD.MOV.U32 R11, RZ, RZ, RZ ;  /* 0x000000ffff0b7224 */ /* 0x000fe400078e00ff */
[----:B------:R-:W-:Y:S02]  /*2cfa0*/  IMAD.MOV.U32 R5, RZ, RZ, R14 ;  /* 0x000000ffff057224 */ /* 0x000fe400078e000e */
[----:B0-----:R-:W-:-:S06]  /*2cfb0*/  @!P1 IMAD.WIDE R2, R7, 0x4, R2 ;  /* 0x0000000407029825 */ /* 0x001fcc00078e0202 */
[----:B------:R-:W2:Y:S01]  /*2cfc0*/  @!P1 LDG.E R2, desc[UR36][R2.64] ;  /* 0x0000002402029981 */ /* 0x000ea2000c1e1900 */
[C---:B------:R-:W-:Y:S02]  /*2cfd0*/  ISETP.GE.U32.AND P2, PT, R8.reuse, 0x2, PT ;  /* 0x000000020800780c */ /* 0x040fe40003f46070 */
[C---:B------:R-:W-:Y:S02]  /*2cfe0*/  ISETP.GE.U32.AND P3, PT, R8.reuse, 0x4, PT ;  /* 0x000000040800780c */ /* 0x040fe40003f66070 */
[C---:B------:R-:W-:Y:S02]  /*2cff0*/  ISETP.GE.U32.AND P4, PT, R8.reuse, 0x8, PT ;  /* 0x000000080800780c */ /* 0x040fe40003f86070 */
[C---:B------:R-:W-:Y:S01]  /*2d000*/  ISETP.GE.U32.AND P5, PT, R8.reuse, 0x10, PT ;  /* 0x000000100800780c */ /* 0x040fe20003fa6070 */
[----:B--2---:R-:W-:Y:S01]  /*2d010*/  @!P1 IMAD.MOV.U32 R17, RZ, RZ, R2 ;  /* 0x000000ffff119224 */ /* 0x004fe200078e0002 */
[----:B------:R-:W-:-:S03]  /*2d020*/  ISETP.NE.AND P1, PT, R8, RZ, PT ;  /* 0x000000ff0800720c */ /* 0x000fc60003f25270 */
[----:B------:R-:W-:-:S10]  /*2d030*/  IMAD.MOV.U32 R13, RZ, RZ, R17 ;  /* 0x000000ffff0d7224 */ /* 0x000fd400078e0011 */
[----:B------:R-:W-:Y:S05]  /*2d040*/  WARPSYNC.COLLECTIVE R15, `(.L_x_2354) ;  /* 0x000000000f087348 */ /* 0x000fea0003c00000 */
[----:B------:R0:W1:Y:S02]  /*2d050*/  SHFL.UP P6, R14, R13, R12, R11 ;  /* 0x0400000c0d0e7389 */ /* 0x00006400000c000b */
[----:B01----:R-:W-:Y:S01]  /*2d060*/  ENDCOLLECTIVE ;  /* 0x000000000000791b */ /* 0x003fe20003800000 */
.L_x_2354:
[----:B------:R-:W-:Y:S01]  /*2d070*/  IMAD.MOV.U32 R12, RZ, RZ, 0x2 ;  /* 0x00000002ff0c7424 */ /* 0x000fe200078e00ff */
[----:B------:R-:W-:-:S05]  /*2d080*/  SEL R4, R14, RZ, P1 ;  /* 0x000000ff0e047207 */ /* 0x000fca0000800000 */
[----:B------:R-:W-:-:S04]  /*2d090*/  IMAD.IADD R4, R17, 0x1, R4 ;  /* 0x0000000111047824 */ /* 0x000fc800078e0204 */
[----:B------:R-:W-:-:S07]  /*2d0a0*/  IMAD.MOV.U32 R13, RZ, RZ, R4 ;  /* 0x000000ffff0d7224 */ /* 0x000fce00078e0004 */
[----:B------:R-:W-:Y:S05]  /*2d0b0*/  WARPSYNC.COLLECTIVE R15, `(.L_x_2355) ;  /* 0x000000000f087348 */ /* 0x000fea0003c00000 */
[----:B------:R0:W1:Y:S02]  /*2d0c0*/  SHFL.UP P6, R14, R13, R12, R11 ;  /* 0x0400000c0d0e7389 */ /* 0x00006400000c000b */
[----:B01----:R-:W-:Y:S01]  /*2d0d0*/  ENDCOLLECTIVE ;  /* 0x000000000000791b */ /* 0x003fe20003800000 */
.L_x_2355:
[----:B------:R-:W-:Y:S01]  /*2d0e0*/  IMAD.MOV.U32 R12, RZ, RZ, 0x4 ;  /* 0x00000004ff0c7424 */ /* 0x000fe200078e00ff */
[----:B------:R-:W-:-:S04]  /*2d0f0*/  SEL R3, R14, RZ, P2 ;  /* 0x000000ff0e037207 */ /* 0x000fc80001000000 */
[----:B------:R-:W-:-:S05]  /*2d100*/  IADD3 R6, R4, R3, RZ ;  /* 0x0000000304067210 */ /* 0x000fca0007ffe0ff */
[----:B------:R-:W-:-:S07]  /*2d110*/  IMAD.MOV.U32 R13, RZ, RZ, R6 ;  /* 0x000000ffff0d7224 */ /* 0x000fce00078e0006 */
[----:B------:R-:W-:Y:S05]  /*2d120*/  WARPSYNC.COLLECTIVE R15, `(.L_x_2356) ;  /* 0x000000000f087348 */ /* 0x000fea0003c00000 */
[----:B------:R0:W1:Y:S02]  /*2d130*/  SHFL.UP P6, R14, R13, R12, R11 ;  /* 0x0400000c0d0e7389 */ /* 0x00006400000c000b */
[----:B01----:R-:W-:Y:S01]  /*2d140*/  ENDCOLLECTIVE ;  /* 0x000000000000791b */ /* 0x003fe20003800000 */
.L_x_2356:
[----:B------:R-:W-:Y:S01]  /*2d150*/  IMAD.MOV.U32 R12, RZ, RZ, 0x8 ;  /* 0x00000008ff0c7424 */ /* 0x000fe200078e00ff */
[----:B------:R-:W-:-:S05]  /*2d160*/  SEL R3, R14, RZ, P3 ;  /* 0x000000ff0e037207 */ /* 0x000fca0001800000 */
[----:B------:R-:W-:-:S04]  /*2d170*/  IMAD.IADD R2, R6, 0x1, R3 ;  /* 0x0000000106027824 */ /* 0x000fc800078e0203 */
[----:B------:R-:W-:-:S07]  /*2d180*/  IMAD.MOV.U32 R13, RZ, RZ, R2 ;  /* 0x000000ffff0d7224 */ /* 0x000fce00078e0002 */
[----:B------:R-:W-:Y:S05]  /*2d190*/  WARPSYNC.COLLECTIVE R15, `(.L_x_2357) ;  /* 0x000000000f087348 */ /* 0x000fea0003c00000 */
[----:B------:R0:W1:Y:S02]  /*2d1a0*/  SHFL.UP P6, R14, R13, R12, R11 ;  /* 0x0400000c0d0e7389 */ /* 0x00006400000c000b */
[----:B01----:R-:W-:Y:S01]  /*2d1b0*/  ENDCOLLECTIVE ;  /* 0x000000000000791b */ /* 0x003fe20003800000 */
.L_x_2357:
[----:B------:R-:W-:Y:S01]  /*2d1c0*/  IMAD.MOV.U32 R12, RZ, RZ, 0x10 ;  /* 0x00000010ff0c7424 */ /* 0x000fe200078e00ff */
[----:B------:R-:W-:-:S05]  /*2d1d0*/  SEL R3, R14, RZ, P4 ;  /* 0x000000ff0e037207 */ /* 0x000fca0002000000 */
[----:B------:R-:W-:-:S04]  /*2d1e0*/  IMAD.IADD R3, R2, 0x1, R3 ;  /* 0x0000000102037824 */ /* 0x000fc800078e0203 */
[----:B------:R-:W-:-:S07]  /*2d1f0*/  IMAD.MOV.U32 R13, RZ, RZ, R3 ;  /* 0x000000ffff0d7224 */ /* 0x000fce00078e0003 */
[----:B------:R-:W-:Y:S05]  /*2d200*/  WARPSYNC.COLLECTIVE R15, `(.L_x_2358) ;  /* 0x000000000f087348 */ /* 0x000fea0003c00000 */
[----:B------:R0:W1:Y:S02]  /*2d210*/  SHFL.UP P6, R14, R13, R12, R11 ;  /* 0x0400000c0d0e7389 */ /* 0x00006400000c000b */
[----:B01----:R-:W-:Y:S01]  /*2d220*/  ENDCOLLECTIVE ;  /* 0x000000000000791b */ /* 0x003fe20003800000 */
.L_x_2358:
        /* <DEDUP_REMOVED lines=8> */
.L_x_2359:
[----:B------:R-:W-:Y:S05]  /*2d2b0*/  BRA `(.L_x_2360) ;  /* 0xffffff8400d87947 */ /* 0x000fea000383ffff */
.L_x_2093:
[----:B------:R-:W-:Y:S01]  /*2d2c0*/  BSSY B0, `(.L_x_2361) ;  /* 0x0000008000007945 */ /* 0x000fe20003800000 */
[----:B-----5:R-:W-:Y:S02]  /*2d2d0*/  IMAD.MOV.U32 R13, RZ, RZ, R17 ;  /* 0x000000ffff0d7224 */ /* 0x020fe400078e0011 */
[----:B------:R-:W-:Y:S02]  /*2d2e0*/  IMAD.MOV.U32 R12, RZ, RZ, 0x1 ;  /* 0x00000001ff0c7424 */ /* 0x000fe400078e00ff */
[----:B------:R-:W-:Y:S02]  /*2d2f0*/  IMAD.MOV.U32 R11, RZ, RZ, RZ ;  /* 0x000000ffff0b7224 */ /* 0x000fe400078e00ff */
[----:B------:R-:W-:-:S07]  /*2d300*/  IMAD.MOV.U32 R15, RZ, RZ, -0x1 ;  /* 0xffffffffff0f7424 */ /* 0x000fce00078e00ff */
[----:B0-----:R-:W-:Y:S05]  /*2d310*/  WARPSYNC.COLLECTIVE R15, `(.L_x_2362) ;  /* 0x000000000f087348 */ /* 0x001fea0003c00000 */
[----:B------:R1:W2:Y:S02]  /*2d320*/  SHFL.UP P6, R14, R13, R12, R11 ;  /* 0x0400000c0d0e7389 */ /* 0x0002a400000c000b */
[----:B012---:R-:W-:Y:S01]  /*2d330*/  ENDCOLLECTIVE ;  /* 0x000000000000791b */ /* 0x007fe20003800000 */
.L_x_2362:
[----:B------:R-:W-:Y:S05]  /*2d340*/  BSYNC B0 ;  /* 0x0000000000007941 */ /* 0x000fea0003800000 */
.L_x_2361:
[----:B------:R-:W-:Y:S01]  /*2d350*/  SEL R14, R14, RZ, P1 ;  /* 0x000000ff0e0e7207 */ /* 0x000fe20000800000 */
[----:B------:R-:W-:Y:S01]  /*2d360*/  IMAD.MOV.U32 R12, RZ, RZ, 0x2 ;  /* 0x00000002ff0c7424 */ /* 0x000fe200078e00ff */
[----:B------:R-:W-:Y:S01]  /*2d370*/  MOV R15, 0xffffffff ;  /* 0xffffffff000f7802 */ /* 0x000fe20000000f00 */
[----:B------:R-:W-:Y:S02]  /*2d380*/  IMAD.MOV.U32 R11, RZ, RZ, RZ ;  /* 0x000000ffff0b7224 */ /* 0x000fe400078e00ff */
[----:B------:R-:W-:-:S07]  /*2d390*/  IMAD.IADD R13, R17, 0x1, R14 ;  /* 0x00000001110d7824 */ /* 0x000fce00078e020e */
[----:B------:R-:W-:Y:S05]  /*2d3a0*/  WARPSYNC.COLLECTIVE R15, `(.L_x_2363) ;  /* 0x000000000f087348 */ /* 0x000fea0003c00000 */
[----:B------:R0:W1:Y:S02]  /*2d3b0*/  SHFL.UP P6, R14, R13, R12, R11 ;  /* 0x0400000c0d0e7389 */ /* 0x00006400000c000b */
[----:B01----:R-:W-:Y:S01]  /*2d3c0*/  ENDCOLLECTIVE ;  /* 0x000000000000791b */ /* 0x003fe20003800000 */
.L_x_2363:
[----:B------:R-:W-:Y:S01]  /*2d3d0*/  IMAD.MOV.U32 R12, RZ, RZ, 0x4 ;  /* 0x00000004ff0c7424 */ /* 0x000fe200078e00ff */
[----:B------:R-:W-:-:S05]  /*2d3e0*/  SEL R2, R14, RZ, P2 ;  /* 0x000000ff0e027207 */ /* 0x000fca0001000000 */
[----:B------:R-:W-:-:S04]  /*2d3f0*/  IMAD.IADD R2, R13, 0x1, R2 ;  /* 0x000000010d027824 */ /* 0x000fc800078e0202 */
[----:B------:R-:W-:-:S07]  /*2d400*/  IMAD.MOV.U32 R13, RZ, RZ, R2 ;  /* 0x000000ffff0d7224 */ /* 0x000fce00078e0002 */
[----:B------:R-:W-:Y:S05]  /*2d410*/  WARPSYNC.COLLECTIVE R15, `(.L_x_2364) ;  /* 0x000000000f087348 */ /* 0x000fea0003c00000 */
[----:B------:R0:W1:Y:S02]  /*2d420*/  SHFL.UP P6, R14, R13, R12, R11 ;  /* 0x0400000c0d0e7389 */ /* 0x00006400000c000b */
[----:B01----:R-:W-:Y:S01]  /*2d430*/  ENDCOLLECTIVE ;  /* 0x000000000000791b */ /* 0x003fe20003800000 */
.L_x_2364:
[----:B------:R-:W-:Y:S01]  /*2d440*/  IMAD.MOV.U32 R12, RZ, RZ, 0x8 ;  /* 0x00000008ff0c7424 */ /* 0x000fe200078e00ff */
[----:B------:R-:W-:-:S05]  /*2d450*/  SEL R3, R14, RZ, P3 ;  /* 0x000000ff0e037207 */ /* 0x000fca0001800000 */
[----:B------:R-:W-:-:S04]  /*2d460*/  IMAD.IADD R3, R2, 0x1, R3 ;  /* 0x0000000102037824 */ /* 0x000fc800078e0203 */
[----:B------:R-:W-:-:S07]  /*2d470*/  IMAD.MOV.U32 R13, RZ, RZ, R3 ;  /* 0x000000ffff0d7224 */ /* 0x000fce00078e0003 */
[----:B------:R-:W-:Y:S05]  /*2d480*/  WARPSYNC.COLLECTIVE R15, `(.L_x_2365) ;  /* 0x000000000f087348 */ /* 0x000fea0003c00000 */
[----:B------:R0:W1:Y:S02]  /*2d490*/  SHFL.UP P6, R14, R13, R12, R11 ;  /* 0x0400000c0d0e7389 */ /* 0x00006400000c000b */
[----:B01----:R-:W-:Y:S01]  /*2d4a0*/  ENDCOLLECTIVE ;  /* 0x000000000000791b */ /* 0x003fe20003800000 */
.L_x_2365:
[----:B------:R-:W-:Y:S01]  /*2d4b0*/  IMAD.MOV.U32 R12, RZ, RZ, 0x10 ;  /* 0x00000010ff0c7424 */ /* 0x000fe200078e00ff */
[----:B------:R-:W-:-:S05]  /*2d4c0*/  SEL R4, R14, RZ, P4 ;  /* 0x000000ff0e047207 */ /* 0x000fca0002000000 */
[----:B------:R-:W-:-:S04]  /*2d4d0*/  IMAD.IADD R4, R3, 0x1, R4 ;  /* 0x0000000103047824 */ /* 0x000fc800078e0204 */
[----:B------:R-:W-:-:S07]  /*2d4e0*/  IMAD.MOV.U32 R13, RZ, RZ, R4 ;  /* 0x000000ffff0d7224 */ /* 0x000fce00078e0004 */
[----:B------:R-:W-:Y:S05]  /*2d4f0*/  WARPSYNC.COLLECTIVE R15, `(.L_x_2366) ;  /* 0x000000000f087348 */ /* 0x000fea0003c00000 */
[----:B------:R0:W1:Y:S02]  /*2d500*/  SHFL.UP P6, R14, R13, R12, R11 ;  /* 0x0400000c0d0e7389 */ /* 0x00006400000c000b */
[----:B01----:R-:W-:Y:S01]  /*2d510*/  ENDCOLLECTIVE ;  /* 0x000000000000791b */ /* 0x003fe20003800000 */
.L_x_2366:
        /* <DEDUP_REMOVED lines=8> */
.L_x_2367:
[----:B------:R-:W-:Y:S05]  /*2d5a0*/  BRA `(.L_x_2368) ;  /* 0xffffff8400b87947 */ /* 0x000fea000383ffff */
.L_x_2095:
[----:B------:R-:W-:Y:S01]  /*2d5b0*/  BSSY B0, `(.L_x_2369) ;  /* 0x0000006000007945 */ /* 0x000fe20003800000 */
[----:B------:R-:W-:Y:S01]  /*2d5c0*/  PLOP3.LUT P6, PT, P6, PT, PT, 0x8, 0x0 ;  /* 0x000000000000781c */ /* 0x000fe200037ce170 */
[----:B------:R-:W-:-:S12]  /*2d5d0*/  IMAD.MOV.U32 R15, RZ, RZ, -0x1 ;  /* 0xffffffffff0f7424 */ /* 0x000fd800078e00ff */
[----:B0-----:R-:W-:Y:S05]  /*2d5e0*/  WARPSYNC.COLLECTIVE R15, `(.L_x_2370) ;  /* 0x000000000f087348 */ /* 0x001fea0003c00000 */
[----:B------:R-:W-:Y:S01]  /*2d5f0*/  VOTE.ANY R14, PT, P6 ;  /* 0x00000000000e7806 */ /* 0x000fe200030e0100 */
[----:B0-----:R-:W-:Y:S06]  /*2d600*/  ENDCOLLECTIVE ;  /* 0x000000000000791b */ /* 0x001fec0003800000 */
.L_x_2370:
[----:B------:R-:W-:Y:S05]  /*2d610*/  BSYNC B0 ;  /* 0x0000000000007941 */ /* 0x000fea0003800000 */
.L_x_2369:
[----:B------:R-:W-:Y:S02]  /*2d620*/  IMAD.MOV.U32 R2, RZ, RZ, R14 ;  /* 0x000000ffff027224 */ /* 0x000fe400078e000e */
[----:B------:R-:W-:Y:S02]  /*2d630*/  IMAD.MOV.U32 R13, RZ, RZ, R17 ;  /* 0x000000ffff0d7224 */ /* 0x000fe400078e0011 */
[----:B------:R-:W0:Y:S01]  /*2d640*/  POPC R6, R2 ;  /* 0x0000000200067309 */ /* 0x000e220000000000 */
[----:B------:R-:W-:Y:S02]  /*2d650*/  IMAD.MOV.U32 R11, RZ, RZ, 0x1f ;  /* 0x0000001fff0b7424 */ /* 0x000fe400078e00ff */
[----:B------:R-:W-:Y:S02]  /*2d660*/  IMAD.MOV.U32 R15, RZ, RZ, -0x1 ;  /* 0xffffffffff0f7424 */ /* 0x000fe400078e00ff */
[----:B0-----:R-:W-:-:S07]  /*2d670*/  IMAD.MOV.U32 R12, RZ, RZ, R6 ;  /* 0x000000ffff0c7224 */ /* 0x001fce00078e0006 */
[----:B------:R-:W-:Y:S05]  /*2d680*/  WARPSYNC.COLLECTIVE R15, `(.L_x_2371) ;  /* 0x000000000f087348 */ /* 0x000fea0003c00000 */
[----:B------:R0:W1:Y:S02]  /*2d690*/  SHFL.IDX P6, R14, R13, R12, R11 ;  /* 0x0000000c0d0e7389 */ /* 0x00006400000c000b */
[----:B01----:R-:W-:Y:S01]  /*2d6a0*/  ENDCOLLECTIVE ;  /* 0x000000000000791b */ /* 0x003fe20003800000 */
.L_x_2371:
[----:B------:R-:W-:Y:S01]  /*2d6b0*/  MOV R17, R14 ;  /* 0x0000000e00117202 */ /* 0x000fe20000000f00 */
[----:B------:R-:W-:Y:S06]  /*2d6c0*/  BRA `(.L_x_2372) ;  /* 0xffffff8400a87947 */ /* 0x000fec000383ffff */
.L_x_2097:
[----:B------:R-:W-:Y:S01]  /*2d6d0*/  BSSY B0, `(.L_x_2373) ;  /* 0x0000007000007945 */ /* 0x000fe20003800000 */
[----:B------:R-:W-:Y:S02]  /*2d6e0*/  IMAD.MOV.U32 R13, RZ, RZ, R3 ;  /* 0x000000ffff0d7224 */ /* 0x000fe400078e0003 */
[----:B------:R-:W-:Y:S02]  /*2d6f0*/  IMAD.MOV.U32 R11, RZ, RZ, 0x1f ;  /* 0x0000001fff0b7424 */ /* 0x000fe400078e00ff */
[----:B------:R-:W-:-:S07]  /*2d700*/  IMAD.MOV.U32 R15, RZ, RZ, -0x1 ;  /* 0xffffffffff0f7424 */ /* 0x000fce00078e00ff */
[----:B012---:R-:W-:Y:S05]  /*2d710*/  WARPSYNC.COLLECTIVE R15, `(.L_x_2374) ;  /* 0x000000000f087348 */ /* 0x007fea0003c00000 */
[----:B------:R3:W4:Y:S02]  /*2d720*/  SHFL.IDX P6, R14, R13, R12, R11 ;  /* 0x0000000c0d0e7389 */ /* 0x00072400000c000b */
[----:B01234-:R-:W-:Y:S01]  /*2d730*/  ENDCOLLECTIVE ;  /* 0x000000000000791b */ /* 0x01ffe20003800000 */
.L_x_2374:
[----:B------:R-:W-:Y:S05]  /*2d740*/  BSYNC B0 ;  /* 0x0000000000007941 */ /* 0x000fea0003800000 */
.L_x_2373:
[----:B------:R-:W-:Y:S05]  /*2d750*/  BRA `(.L_x_2096) ;  /* 0xffffff8400a07947 */ /* 0x000fea000383ffff */
.L_x_2101:
[----:B0-----:R0:W1:Y:S02]  /*2d760*/  SYNCS.PHASECHK.TRANS64.TRYWAIT P0, [R4+URZ+0x28420], R0 ;  /* 0x02842000040075a7 */ /* 0x001064000800017f */
[----:B-1----:R-:W-:Y:S05]  /*2d770*/  @!P0 NANOSLEEP.SYNCS 0x989680 ;  /* 0x009896800000895d */ /* 0x002fea0003900000 */
[----:B------:R-:W1:Y:S02]  /*2d780*/  @!P0 SYNCS.PHASECHK.TRANS64 P0, [R4+URZ+0x28420], R0 ;  /* 0x02842000040085a7 */ /* 0x000e64000800007f */
[----:B-1----:R-:W-:Y:S05]  /*2d790*/  @!P0 BRA `(.L_x_2101) ;  /* 0xfffffffc00f08947 */ /* 0x002fea000383ffff */
[----:B------:R-:W-:Y:S05]  /*2d7a0*/  BRA `(.L_x_2375) ;  /* 0xffffff8c00207947 */ /* 0x000fea000383ffff */
.L_x_2102:
        /* <DEDUP_REMOVED lines=11> */
.L_x_2377:
[----:B------:R-:W-:Y:S05]  /*2d860*/  BSYNC B0 ;  /* 0x0000000000007941 */ /* 0x000fea0003800000 */
.L_x_2376:
[----:B------:R-:W-:Y:S05]  /*2d870*/  BRA `(.L_x_2378) ;  /* 0xffffff8c00087947 */ /* 0x000fea000383ffff */
.L_x_2103:
[----:B------:R-:W-:Y:S01]  /*2d880*/  BSSY B0, `(.L_x_2379) ;  /* 0x0000006000007945 */ /* 0x000fe20003800000 */
[----:B------:R-:W-:-:S07]  /*2d890*/  IMAD.MOV.U32 R15, RZ, RZ, -0x1 ;  /* 0xffffffffff0f7424 */ /* 0x000fce00078e00ff */
[----:B0-----:R-:W-:Y:S05]  /*2d8a0*/  WARPSYNC.COLLECTIVE R15, `(.L_x_2380) ;  /* 0x000000000f0c7348 */ /* 0x001fea0003c00000 */
[----:B------:R-:W-:Y:S02]  /*2d8b0*/  ELECT P6, UR62, PT ;  /* 0x00000000003e782f */ /* 0x000fe400038c0000 */
[----:B------:R-:W-:Y:S01]  /*2d8c0*/  MOV R14, UR62 ;  /* 0x0000003e000e7c02 */ /* 0x000fe20008000f00 */
[----:B0-----:R-:W-:Y:S10]  /*2d8d0*/  ENDCOLLECTIVE ;  /* 0x000000000000791b */ /* 0x001ff40003800000 */
.L_x_2380:
[----:B------:R-:W-:Y:S05]  /*2d8e0*/  BSYNC B0 ;  /* 0x0000000000007941 */ /* 0x000fea0003800000 */
.L_x_2379:
[----:B------:R-:W-:Y:S05]  /*2d8f0*/  BRA `(.L_x_2381) ;  /* 0xffffff8800fc7947 */ /* 0x000fea000383ffff */
.L_x_2105:
[----:B0-----:R0:W1:Y:S02]  /*2d900*/  SYNCS.PHASECHK.TRANS64.TRYWAIT P1, [R5+URZ+0x28440], R0 ;  /* 0x02844000050075a7 */ /* 0x001064000802017f */
[----:B-1----:R-:W-:Y:S05]  /*2d910*/  @!P1 NANOSLEEP.SYNCS 0x989680 ;  /* 0x009896800000995d */ /* 0x002fea0003900000 */
[----:B------:R-:W1:Y:S02]  /*2d920*/  @!P1 SYNCS.PHASECHK.TRANS64 P1, [R5+URZ+0x28440], R0 ;  /* 0x02844000050095a7 */ /* 0x000e64000802007f */
[----:B-1----:R-:W-:Y:S05]  /*2d930*/  @!P1 BRA `(.L_x_2105) ;  /* 0xfffffffc00f09947 */ /* 0x002fea000383ffff */
[----:B------:R-:W-:Y:S05]  /*2d940*/  BRA `(.L_x_2382) ;  /* 0xffffff8c00247947 */ /* 0x000fea000383ffff */
.L_x_2107:
[----:B-1----:R1:W2:Y:S02]  /*2d950*/  SYNCS.PHASECHK.TRANS64.TRYWAIT P1, [R25+URZ+0x28440], R2 ;  /* 0x02844002190075a7 */ /* 0x0022a4000802017f */
[----:B--2---:R-:W-:Y:S05]  /*2d960*/  @!P1 NANOSLEEP.SYNCS 0x989680 ;  /* 0x009896800000995d */ /* 0x004fea0003900000 */
[----:B------:R-:W2:Y:S02]  /*2d970*/  @!P1 SYNCS.PHASECHK.TRANS64 P1, [R25+URZ+0x28440], R2 ;  /* 0x02844002190095a7 */ /* 0x000ea4000802007f */
[----:B--2---:R-:W-:Y:S05]  /*2d980*/  @!P1 BRA `(.L_x_2107) ;  /* 0xfffffffc00f09947 */ /* 0x004fea000383ffff */
[----:B------:R-:W-:Y:S05]  /*2d990*/  BRA `(.L_x_2383) ;  /* 0xffffff8c00307947 */ /* 0x000fea000383ffff */
.L_x_2109:
[----:B--2---:R2:W3:Y:S02]  /*2d9a0*/  SYNCS.PHASECHK.TRANS64.TRYWAIT P1, [R5+URZ+0x28460], R0 ;  /* 0x02846000050075a7 */ /* 0x0044e4000802017f */
[----:B---3--:R-:W-:Y:S05]  /*2d9b0*/  @!P1 NANOSLEEP.SYNCS 0x989680 ;  /* 0x009896800000995d */ /* 0x008fea0003900000 */
[----:B------:R-:W3:Y:S02]  /*2d9c0*/  @!P1 SYNCS.PHASECHK.TRANS64 P1, [R5+URZ+0x28460], R0 ;  /* 0x02846000050095a7 */ /* 0x000ee4000802007f */
[----:B---3--:R-:W-:Y:S05]  /*2d9d0*/  @!P1 BRA `(.L_x_2109) ;  /* 0xfffffffc00f09947 */ /* 0x008fea000383ffff */
[----:B------:R-:W-:Y:S05]  /*2d9e0*/  BRA `(.L_x_2384) ;  /* 0xffffff8c002c7947 */ /* 0x000fea000383ffff */
.L_x_2111:
[----:B---3--:R3:W4:Y:S02]  /*2d9f0*/  SYNCS.PHASECHK.TRANS64.TRYWAIT P1, [R25+URZ+0x28460], R2 ;  /* 0x02846002190075a7 */ /* 0x008724000802017f */
[----:B----4-:R-:W-:Y:S05]  /*2da00*/  @!P1 NANOSLEEP.SYNCS 0x989680 ;  /* 0x009896800000995d */ /* 0x010fea0003900000 */
[----:B------:R-:W4:Y:S02]  /*2da10*/  @!P1 SYNCS.PHASECHK.TRANS64 P1, [R25+URZ+0x28460], R2 ;  /* 0x02846002190095a7 */ /* 0x000f24000802007f */
[----:B----4-:R-:W-:Y:S05]  /*2da20*/  @!P1 BRA `(.L_x_2111) ;  /* 0xfffffffc00f09947 */ /* 0x010fea000383ffff */
[----:B------:R-:W-:Y:S05]  /*2da30*/  BRA `(.L_x_2385) ;  /* 0xffffff8c00287947 */ /* 0x000fea000383ffff */
.L_x_2113:
[----:B----4-:R4:W0:Y:S02]  /*2da40*/  SYNCS.PHASECHK.TRANS64.TRYWAIT P1, [R5+URZ+0x28480], R0 ;  /* 0x02848000050075a7 */ /* 0x010824000802017f */
[----:B0-----:R-:W-:Y:S05]  /*2da50*/  @!P1 NANOSLEEP.SYNCS 0x989680 ;  /* 0x009896800000995d */ /* 0x001fea0003900000 */
[----:B------:R-:W0:Y:S02]  /*2da60*/  @!P1 SYNCS.PHASECHK.TRANS64 P1, [R5+URZ+0x28480], R0 ;  /* 0x02848000050095a7 */ /* 0x000e24000802007f */
[----:B0-----:R-:W-:Y:S05]  /*2da70*/  @!P1 BRA `(.L_x_2113) ;  /* 0xfffffffc00f09947 */ /* 0x001fea000383ffff */
[----:B------:R-:W-:Y:S05]  /*2da80*/  BRA `(.L_x_2386) ;  /* 0xffffff8c00247947 */ /* 0x000fea000383ffff */
.L_x_2387:
        /* <DEDUP_REMOVED lines=15> */
.L_x_15830:


//--------------------- .text._ZN7cutlass13device_kernelIN5flash11enable_sm90INS1_16FlashAttnFwdSm90INS1_25CollectiveMainloopFwdSm90ILi2EN4cute5tupleIJNS5_1CILi1EEES8_S8_EEENS6_IJNS7_ILi128EEESA_NS7_ILi256EEEEEELi256ENS_12float_e4m3_tEfNS_4arch4Sm90ELb1ELb0ELb0ELb0ELb1ELb0ELb0ELb1ELb0ELb1ELb0ELb0EEENS1_21CollectiveEpilogueFwdINS6_IJSA_SB_SA_EEES9_NS_10bfloat16_tESF_Li256ELb0ELb1ELb0ELb1EEENS1_30DynamicPersistentTileSchedulerILi256ELi128ELb0ELb1ELb1EEEEEEEEEvNT_6ParamsE --------------------------
	.section	.text._ZN7cutlass13device_kernelIN5flash11enable_sm90INS1_16FlashAttnFwdSm90INS1_25CollectiveMainloopFwdSm90ILi2EN4cute5tupleIJNS5_1CILi1EEES8_S8_EEENS6_IJNS7_ILi128EEESA_NS7_ILi256EEEEEELi256ENS_12float_e4m3_tEfNS_4arch4Sm90ELb1ELb0ELb0ELb0ELb1ELb0ELb0ELb1ELb0ELb1ELb0ELb0EEENS1_21CollectiveEpilogueFwdINS6_IJSA_SB_SA_EEES9_NS_10bfloat16_tESF_Li256ELb0ELb1ELb0ELb1EEENS1_30DynamicPersistentTileSchedulerILi256ELi128ELb0ELb1ELb1EEEEEEEEEvNT_6ParamsE,"ax",@progbits
	.align	128
.text._ZN7cutlass13device_kernelIN5flash11enable_sm90INS1_16FlashAttnFwdSm90INS1_25CollectiveMainloopFwdSm90ILi2EN4cute5tupleIJNS5_1CILi1EEES8_S8_EEENS6_IJNS7_ILi128EEESA_NS7_ILi256EEEEEELi256ENS_12float_e4m3_tEfNS_4arch4Sm90ELb1ELb0ELb0ELb0ELb1ELb0ELb0ELb1ELb0ELb1ELb0ELb0EEENS1_21CollectiveEpilogueFwdINS6_IJSA_SB_SA_EEES9_NS_10bfloat16_tESF_Li256ELb0ELb1ELb0ELb1EEENS1_30DynamicPersistentTileSchedulerILi256ELi128ELb0ELb1ELb1EEEEEEEEEvNT_6ParamsE:
        .type           _ZN7cutlass13device_kernelIN5flash11enable_sm90INS1_16FlashAttnFwdSm90INS1_25CollectiveMainloopFwdSm90ILi2EN4cute5tupleIJNS5_1CILi1EEES8_S8_EEENS6_IJNS7_ILi128EEESA_NS7_ILi256EEEEEELi256ENS_12float_e4m3_tEfNS_4arch4Sm90ELb1ELb0ELb0ELb0ELb1ELb0ELb0ELb1ELb0ELb1ELb0ELb0EEENS1_21CollectiveEpilogueFwdINS6_IJSA_SB_SA_EEES9_NS_10bfloat16_tESF_Li256ELb0ELb1ELb0ELb1EEENS1_30DynamicPersistentTileSchedulerILi256ELi128ELb0ELb1ELb1EEEEEEEEEvNT_6ParamsE,@function
        .size           _ZN7cutlass13device_kernelIN5flash11enable_sm90INS1_16FlashAttnFwdSm90INS1_25CollectiveMainloopFwdSm90ILi2EN4cute5tupleIJNS5_1CILi1EEES8_S8_EEENS6_IJNS7_ILi128EEESA_NS7_ILi256EEEEEELi256ENS_12float_e4m3_tEfNS_4arch4Sm90ELb1ELb0ELb0ELb0ELb1ELb0ELb0ELb1ELb0ELb1ELb0ELb0EEENS1_21CollectiveEpilogueFwdINS6_IJSA_SB_SA_EEES9_NS_10bfloat16_tESF_Li256ELb0ELb1ELb0ELb1EEENS1_30DynamicPersistentTileSchedulerILi256ELi128ELb0ELb1ELb1EEEEEEEEEvNT_6ParamsE,(.L_x_15831 - _ZN7cutlass13device_kernelIN5flash11enable_sm90INS1_16FlashAttnFwdSm90INS1_25CollectiveMainloopFwdSm90ILi2EN4cute5tupleIJNS5_1CILi1EEES8_S8_EEENS6_IJNS7_ILi128EEESA_NS7_ILi256EEEEEELi256ENS_12float_e4m3_tEfNS_4arch4Sm90ELb1ELb0ELb0ELb0ELb1ELb0ELb0ELb1ELb0ELb1ELb0ELb0EEENS1_21CollectiveEpilogueFwdINS6_IJSA_SB_SA_EEES9_NS_10bfloat16_tESF_Li256ELb0ELb1ELb0ELb1EEENS1_30DynamicPersistentTileSchedulerILi256ELi128ELb0ELb1ELb1EEEEEEEEEvNT_6ParamsE)
        .other          _ZN7cutlass13device_kernelIN5flash11enable_sm90INS1_16FlashAttnFwdSm90INS1_25CollectiveMainloopFwdSm90ILi2EN4cute5tupleIJNS5_1CILi1EEES8_S8_EEENS6_IJNS7_ILi128EEESA_NS7_ILi256EEEEEELi256ENS_12float_e4m3_tEfNS_4arch4Sm90ELb1ELb0ELb0ELb0ELb1ELb0ELb0ELb1ELb0ELb1ELb0ELb0EEENS1_21CollectiveEpilogueFwdINS6_IJSA_SB_SA_EEES9_NS_10bfloat16_tESF_Li256ELb0ELb1ELb0ELb1EEENS1_30DynamicPersistentTileSchedulerILi256ELi128ELb0ELb1ELb1EEEEEEEEEvNT_6ParamsE,@"STO_CUDA_ENTRY STV_DEFAULT"
_ZN7cutlass13device_kernelIN5flash11enable_sm90INS1_16FlashAttnFwdSm90INS1_25CollectiveMainloopFwdSm90ILi2EN4cute5tupleIJNS5_1CILi1EEES8_S8_EEENS6_IJNS7_ILi128EEESA_NS7_ILi256EEEEEELi256ENS_12float_e4m3_tEfNS_4arch4Sm90ELb1ELb0ELb0ELb0ELb1ELb0ELb0ELb1ELb0ELb1ELb0ELb0EEENS1_21CollectiveEpilogueFwdINS6_IJSA_SB_SA_EEES9_NS_10bfloat16_tESF_Li256ELb0ELb1ELb0ELb1EEENS1_30DynamicPersistentTileSchedulerILi256ELi128ELb0ELb1ELb1EEEEEEEEEvNT_6ParamsE:
        /* <DEDUP_REMOVED lines=45> */
.L_x_2388:
        /* <DEDUP_REMOVED lines=22> */
.L_x_2389:
        /* <DEDUP_REMOVED lines=18> */
.L_x_2390:
        /* <DEDUP_REMOVED lines=22> */
.L_x_2391:
        /* <DEDUP_REMOVED lines=24> */
.L_x_2392:
        /* <DEDUP_REMOVED lines=9> */
.L_x_2394:
        /* <DEDUP_REMOVED lines=24> */
[CC--:B------:R-:W-:Y:S01]  /*0a40*/  LEA.HI R2, R3.reuse, R226.reuse, RZ, 0x4 ;  /* 0x000000e203027211 */ /* 0x0c0fe200078f20ff */
[----:B------:R-:W-:Y:S01]  /*0a50*/  IMAD.SHL.U32 R4, R4, 0x20, RZ ;  /* 0x0000002004047824 */ /* 0x000fe200078e00ff */
[----:B------:R-:W-:Y:S01]  /*0a60*/  LEA.HI R10, R3, R226, RZ, 0x2 ;  /* 0x000000e2030a7211 */ /* 0x000fe200078f10ff */
[----:B------:R-:W-:Y:S01]  /*0a70*/  IMAD.IADD R218, R226, 0x1, -R5 ;  /* 0x00000001e2da7824 */ /* 0x000fe200078e0a05 */
[----:B------:R-:W-:-:S02]  /*0a80*/  LOP3.LUT R5, R2, 0x3fffff0, RZ, 0xc0, !PT ;  /* 0x03fffff002057812 */ /* 0x000fc400078ec0ff */
[----:B------:R-:W-:Y:S02]  /*0a90*/  LOP3.LUT R4, R4, 0xfffffc00, RZ, 0xc0, !PT ;  /* 0xfffffc0004047812 */ /* 0x000fe400078ec0ff */
[----:B------:R-:W-:Y:S01]  /*0aa0*/  SHF.R.S32.HI R9, RZ, 0x1f, R218 ;  /* 0x0000001fff097819 */ /* 0x000fe200000114da */
[----:B------:R-:W-:Y:S01]  /*0ab0*/  IMAD.IADD R5, R226, 0x1, -R5 ;  /* 0x00000001e2057824 */ /* 0x000fe200078e0a05 */
[----:B------:R-:W-:Y:S02]  /*0ac0*/  SHF.R.S32.HI R7, RZ, 0x4, R2 ;  /* 0x00000004ff077819 */ /* 0x000fe40000011402 */
[----:B------:R-:W-:Y:S01]  /*0ad0*/  LEA.HI R6, R9, R218, RZ, 0x2 ;  /* 0x000000da09067211 */ /* 0x000fe200078f10ff */
[----:B------:R-:W-:Y:S01]  /*0ae0*/  IMAD R221, R5, 0x40, R4 ;  /* 0x0000004005dd7824 */ /* 0x000fe200078e0204 */
[----:B------:R-:W-:Y:S02]  /*0af0*/  LOP3.LUT R5, R10, 0xfffffffc, RZ, 0xc0, !PT ;  /* 0xfffffffc0a057812 */ /* 0x000fe400078ec0ff */
[----:B------:R-:W-:-:S02]  /*0b00*/  SHF.R.S32.HI R8, RZ, 0x2, R6 ;  /* 0x00000002ff087819 */ /* 0x000fc40000011406 */
[----:B------:R-:W-:Y:S01]  /*0b10*/  SHF.R.S32.HI R11, RZ, 0x1f, R6 ;  /* 0x0000001fff0b7819 */ /* 0x000fe20000011406 */
[----:B------:R-:W-:Y:S01]  /*0b20*/  IMAD.IADD R4, R226, 0x1, -R5 ;  /* 0x00000001e2047824 */ /* 0x000fe200078e0a05 */
[----:B------:R-:W-:Y:S02]  /*0b30*/  LEA.HI R2, R2, R7, RZ, 0x1 ;  /* 0x0000000702027211 */ /* 0x000fe400078f08ff */
[----:B------:R-:W-:Y:S02]  /*0b40*/  LEA.HI R3, R3, R226, RZ, 0x3 ;  /* 0x000000e203037211 */ /* 0x000fe400078f18ff */
[----:B------:R-:W-:Y:S02]  /*0b50*/  LEA.HI R11, R11, R8, RZ, 0x3 ;  /* 0x000000080b0b7211 */ /* 0x000fe400078f18ff */
[----:B------:R-:W-:Y:S02]  /*0b60*/  SHF.R.S32.HI R219, RZ, 0x7, R0 ;  /* 0x00000007ffdb7819 */ /* 0x000fe40000011400 */
[----:B------:R-:W-:-:S02]  /*0b70*/  LOP3.LUT R2, R2, 0x1ffffffe, RZ, 0xc0, !PT ;  /* 0x1ffffffe02027812 */ /* 0x000fc400078ec0ff */
[----:B------:R-:W-:Y:S02]  /*0b80*/  LOP3.LUT R5, R3, 0xfffffff8, RZ, 0xc0, !PT ;  /* 0xfffffff803057812 */ /* 0x000fe400078ec0ff */
[----:B------:R-:W-:Y:S01]  /*0b90*/  LOP3.LUT R11, R11, 0xfffffff8, RZ, 0xc0, !PT ;  /* 0xfffffff80b0b7812 */ /* 0x000fe200078ec0ff */
[----:B------:R-:W-:Y:S01]  /*0ba0*/  IMAD.IADD R2, R7, 0x1, -R2 ;  /* 0x0000000107027824 */ /* 0x000fe200078e0a02 */
[----:B------:R-:W-:Y:S01]  /*0bb0*/  LEA.HI R9, R9, R218, RZ, 0x5 ;  /* 0x000000da09097211 */ /* 0x000fe200078f28ff */
[----:B------:R-:W-:Y:S01]  /*0bc0*/  IMAD.IADD R216, R226, 0x1, -R5 ;  /* 0x00000001e2d87824 */ /* 0x000fe200078e0a05 */
[----:B------:R-:W-:Y:S01]  /*0bd0*/  LEA.HI R0, R0, R219, RZ, 0x1 ;  /* 0x000000db00007211 */ /* 0x000fe200078f08ff */
[----:B------:R-:W-:Y:S01]  /*0be0*/  IMAD.IADD R8, R8, 0x1, -R11 ;  /* 0x0000000108087824 */ /* 0x000fe200078e0a0b */
[----:B------:R-:W-:Y:S01]  /*0bf0*/  SHF.R.S32.HI R9, RZ, 0x5, R9 ;  /* 0x00000005ff097819 */ /* 0x000fe20000011409 */
[----:B------:R-:W-:Y:S01]  /*0c00*/  IMAD.SHL.U32 R16, R216, 0x8, RZ ;  /* 0x00000008d8107824 */ /* 0x000fe200078e00ff */
[----:B------:R-:W-:Y:S01]  /*0c10*/  LEA.HI R7, R4, R4, RZ, 0x1 ;  /* 0x0000000404077211 */ /* 0x000fe200078f08ff */
[----:B------:R-:W-:Y:S01]  /*0c20*/  IMAD R221, R2, 0x8, R221 ;  /* 0x0000000802dd7824 */ /* 0x000fe200078e02dd */
        /* <DEDUP_REMOVED lines=17> */
.L_x_2451:
        /* <DEDUP_REMOVED lines=21> */
.L_x_2395:
[----:B------:R-:W-:Y:S01]  /*0e90*/  ULDC UR6, c[0x0][0xc54] ;  /* 0x0003150000067ab9 */ /* 0x000fe20000000800 */
[----:B------:R-:W-:Y:S01]  /*0ea0*/  UMOV UR8, UR7 ;  /* 0x0000000700087c82 */ /* 0x000fe20008000000 */
[----:B------:R-:W-:-:S11]  /*0eb0*/  UISETP.NE.AND UP0, UPT, UR6, 0x1, UPT ;  /* 0x000000010600788c */ /* 0x000fd6000bf05270 */
[----:B------:R-:W-:Y:S02]  /*0ec0*/  @UP0 ULDC.64 UR10, c[0x0][0xc58] ;  /* 0x00031600000a0ab9 */ /* 0x000fe40000000a00 */
[----:B------:R-:W-:-:S04]  /*0ed0*/  UIMAD.WIDE.U32 UR4, UR7, UR10, URZ ;  /* 0x0000000a070472a5 */ /* 0x000fc8000f8e003f */
[----:B------:R-:W-:-:S04]  /*0ee0*/  @UP0 USHF.R.U32.HI UR8, URZ, UR11, UR5 ;  /* 0x0000000b3f080299 */ /* 0x000fc80008011605 */
[----:B------:R-:W-:-:S12]  /*0ef0*/  UIMAD UR4, UR8, UR6, URZ ;  /* 0x00000006080472a4 */ /* 0x000fd8000f8e023f */
.L_x_2396:
        /* <DEDUP_REMOVED lines=55> */
[----:B------:R-:W-:Y:S01]  /*1270*/  ULDC UR5, c[0x0][0x448] ;  /* 0x0001120000057ab9 */ /* 0x000fe20000000800 */
[----:B------:R-:W-:Y:S01]  /*1280*/  IMAD.U32 R5, RZ, RZ, UR7 ;  /* 0x00000007ff057e24 */ /* 0x000fe2000f8e00ff */
[----:B------:R-:W-:Y:S01]  /*1290*/  ULDC UR46, c[0x0][0x424] ;  /* 0x00010900002e7ab9 */ /* 0x000fe20000000800 */
[----:B------:R-:W-:Y:S01]  /*12a0*/  ULDC UR9, c[0x0][0x2f0] ;  /* 0x0000bc0000097ab9 */ /* 0x000fe20000000800 */
[----:B------:R0:W2:Y:S01]  /*12b0*/  @P0 LDG.E R7, desc[UR50][R2.64] ;  /* 0x0000003202070981 */ /* 0x0000a2000c1e1900 */
[----:B------:R-:W-:Y:S01]  /*12c0*/  UISETP.NE.AND UP4, UPT, UR5, 0x1, UPT ;  /* 0x000000010500788c */ /* 0x000fe2000bf85270 */
[----:B------:R-:W-:Y:S02]  /*12d0*/  ULDC.64 UR6, c[0x0][0x418] ;  /* 0x0001060000067ab9 */ /* 0x000fe40000000a00 */
[----:B------:R1:W2:Y:S01]  /*12e0*/  @P1 LDG.E R0, desc[UR50][R4.64] ;  /* 0x0000003204001981 */ /* 0x0002a2000c1e1900 */
[----:B------:R-:W-:Y:S01]  /*12f0*/  UISETP.NE.U32.AND UP0, UPT, UR6, URZ, UPT ;  /* 0x0000003f0600728c */ /* 0x000fe2000bf05070 */
[----:B------:R-:W-:Y:S01]  /*1300*/  PLOP3.LUT P0, PT, PT, PT, PT, 0x80, 0x0 ;  /* 0x000000000000781c */ /* 0x000fe20003f0f070 */
[----:B------:R-:W-:Y:S01]  /*1310*/  UP2UR UR47, UPR, URZ, 0x10 ;  /* 0x000000103f2f7883 */ /* 0x000fe20008000000 */
[----:B------:R-:W-:Y:S01]  /*1320*/  CS2R R150, SRZ ;  /* 0x0000000000967805 */ /* 0x000fe2000001ff00 */
[----:B------:R-:W-:Y:S01]  /*1330*/  UISETP.NE.AND.EX UP0, UPT, UR7, URZ, UPT, UP0 ;  /* 0x0000003f0700728c */ /* 0x000fe2000bf05300 */
[----:B0-----:R-:W-:Y:S01]  /*1340*/  IMAD.MOV.U32 R2, RZ, RZ, RZ ;  /* 0x000000ffff027224 */ /* 0x001fe200078e00ff */
[----:B------:R-:W-:Y:S01]  /*1350*/  CS2R R26, SRZ ;  /* 0x00000000001a7805 */ /* 0x000fe2000001ff00 */
[----:B------:R-:W-:Y:S01]  /*1360*/  ULDC UR7, c[0x0][0x288] ;  /* 0x0000a20000077ab9 */ /* 0x000fe20000000800 */
[----:B------:R-:W-:Y:S01]  /*1370*/  USEL UR46, UR46, 0x1, UP0 ;  /* 0x000000012e2e7887 */ /* 0x000fe20008000000 */
[----:B------:R-:W-:Y:S01]  /*1380*/  CS2R R92, SRZ ;  /* 0x00000000005c7805 */ /* 0x000fe2000001ff00 */
[----:B------:R-:W-:Y:S01]  /*1390*/  UIADD3 UR7, -UR7, 0x80, URZ ;  /* 0x0000008007077890 */ /* 0x000fe2000fffe13f */
[----:B------:R-:W-:-:S02]  /*13a0*/  CS2R R144, SRZ ;  /* 0x0000000000907805 */ /* 0x000fc4000001ff00 */
[----:B------:R-:W-:Y:S02]  /*13b0*/  CS2R R142, SRZ ;  /* 0x00000000008e7805 */ /* 0x000fe4000001ff00 */
[----:B------:R-:W-:Y:S01]  /*13c0*/  CS2R R30, SRZ ;  /* 0x00000000001e7805 */ /* 0x000fe2000001ff00 */
[----:B------:R-:W-:Y:S01]  /*13d0*/  UIMAD UR7, UR46, UR9, UR7 ;  /* 0x000000092e0772a4 */ /* 0x000fe2000f8e0207 */
        /* <DEDUP_REMOVED lines=55> */
[----:B-1----:R-:W-:Y:S02]  /*1750*/  CS2R R4, SRZ ;  /* 0x0000000000047805 */ /* 0x002fe4000001ff00 */
[----:B------:R-:W-:Y:S01]  /*1760*/  CS2R R24, SRZ ;  /* 0x0000000000187805 */ /* 0x000fe2000001ff00 */
[----:B------:R-:W-:Y:S02]  /*1770*/  IMAD.MOV.U32 R159, RZ, RZ, RZ ;  /* 0x000000ffff9f7224 */ /* 0x000fe400078e00ff */
[----:B--2---:R-:W-:Y:S01]  /*1780*/  FMUL.FTZ R0, R7, R0 ;  /* 0x0000000007007220 */ /* 0x004fe20000410000 */
[----:B------:R-:W-:-:S03]  /*1790*/  CS2R R6, SRZ ;  /* 0x0000000000067805 */ /* 0x000fc6000001ff00 */
[----:B------:R-:W-:Y:S01]  /*17a0*/  FMUL.FTZ R0, R0, UR4 ;  /* 0x0000000400007c20 */ /* 0x000fe20008410000 */
[----:B------:R-:W-:Y:S02]  /*17b0*/  ULDC UR4, c[0x0][0xc3c] ;  /* 0x00030f0000047ab9 */ /* 0x000fe40000000800 */
[----:B------:R-:W-:Y:S02]  /*17c0*/  UIADD3 UR4, UR8, UR4, URZ ;  /* 0x0000000408047290 */ /* 0x000fe4000fffe03f */
[----:B------:R-:W-:Y:S01]  /*17d0*/  R2UR UR40, R0 ;  /* 0x00000000002872ca */ /* 0x000fe200000e0000 */
[----:B------:R-:W-:Y:S01]  /*17e0*/  @UP4 ULDC UR8, c[0x0][0x450] ;  /* 0x0001140000084ab9 */ /* 0x000fe20000000800 */
[----:B------:R-:W-:Y:S01]  /*17f0*/  USHF.L.U32 UR41, UR4, 0x7, URZ ;  /* 0x0000000704297899 */ /* 0x000fe2000800063f */
[----:B------:R-:W-:Y:S02]  /*1800*/  IMAD.MOV.U32 R0, RZ, RZ, RZ ;  /* 0x000000ffff007224 */ /* 0x000fe400078e00ff */
[----:B------:R-:W-:Y:S01]  /*1810*/  @UP4 ULDC UR4, c[0x0][0x44c] ;  /* 0x0001130000044ab9 */ /* 0x000fe20000000800 */
[----:B------:R-:W-:-:S04]  /*1820*/  UIADD3 UR6, UR41, 0x7f, URZ ;  /* 0x0000007f29067890 */ /* 0x000fc8000fffe03f */
[----:B------:R-:W-:Y:S02]  /*1830*/  UIMAD.WIDE.U32 UR4, UR6, UR4, URZ ;  /* 0x00000004060472a5 */ /* 0x000fe4000f8e003f */
[----:B------:R-:W-:Y:S02]  /*1840*/  UIMAD UR4, UR46, UR9, 0x7f ;  /* 0x0000007f2e0474a4 */ /* 0x000fe4000f8e0209 */
[----:B------:R-:W-:Y:S02]  /*1850*/  @UP4 USHF.R.U32.HI UR6, URZ, UR8, UR5 ;  /* 0x000000083f064299 */ /* 0x000fe40008011605 */
[----:B------:R-:W-:Y:S02]  /*1860*/  USHF.R.S32.HI UR5, URZ, 0x1f, UR4 ;  /* 0x0000001f3f057899 */ /* 0x000fe40008011404 */
[----:B------:R-:W-:Y:S02]  /*1870*/  UIADD3 UR6, UR7, UR6, URZ ;  /* 0x0000000607067290 */ /* 0x000fe4000fffe03f */
[----:B------:R-:W-:-:S02]  /*1880*/  ULEA.HI UR5, UR5, UR4, URZ, 0x7 ;  /* 0x0000000405057291 */ /* 0x000fc4000f8f383f */
[----:B------:R-:W-:Y:S02]  /*1890*/  USHF.R.S32.HI UR7, URZ, 0x1f, UR6 ;  /* 0x0000001f3f077899 */ /* 0x000fe40008011406 */
[----:B------:R-:W-:Y:S02]  /*18a0*/  USHF.R.S32.HI UR5, URZ, 0x7, UR5 ;  /* 0x000000073f057899 */ /* 0x000fe40008011405 */
[----:B------:R-:W-:-:S04]  /*18b0*/  ULEA.HI UR7, UR7, UR6, URZ, 0x7 ;  /* 0x0000000607077291 */ /* 0x000fc8000f8f383f */
[----:B------:R-:W-:-:S04]  /*18c0*/  USHF.R.S32.HI UR7, URZ, 0x7, UR7 ;  /* 0x000000073f077899 */ /* 0x000fc80008011407 */
[----:B------:R-:W-:-:S04]  /*18d0*/  UISETP.LT.AND UP0, UPT, UR5, UR7, UPT ;  /* 0x000000070500728c */ /* 0x000fc8000bf01270 */
[----:B------:R-:W-:-:S04]  /*18e0*/  USEL UR52, UR5, UR7, UP0 ;  /* 0x0000000705347287 */ /* 0x000fc80008000000 */
[----:B------:R-:W-:-:S06]  /*18f0*/  UISETP.GE.AND UP0, UPT, UR52, 0x1, UPT ;  /* 0x000000013400788c */ /* 0x000fcc000bf06270 */
[----:B------:R-:W-:-:S13]  /*1900*/  PLOP3.LUT P1, PT, PT, PT, UP0, 0x80, 0x0 ;  /* 0x000000000000781c */ /* 0x000fda0003f2f008 */
[----:B------:R-:W-:Y:S05]  /*1910*/  @!P1 BRA `(.L_x_2397) ;  /* 0x0000008000949947 */ /* 0x000fea0003800000 */
        /* <DEDUP_REMOVED lines=31> */
.L_x_2398:
        /* <DEDUP_REMOVED lines=10> */
.L_x_2535:
[----:B0-----:R-:W-:Y:S01]  /*1bb0*/  IMAD.U32 R0, RZ, RZ, UR44 ;  /* 0x0000002cff007e24 */ /* 0x001fe2000f8e00ff */
[----:B------:R-:W-:Y:S05]  /*1bc0*/  WARPSYNC.ALL ;  /* 0x0000000000007948 */ /* 0x000fea0003800000 */
[----:B------:R0:W-:Y:S01]  /*1bd0*/  BAR.SYNC.DEFER_BLOCKING R6, 0x100 ;  /* 0x000400060000751d */ /* 0x0001e20000010000 */
[----:B------:R-:W-:-:S13]  /*1be0*/  ISETP.NE.AND P0, PT, R0, 0x3, PT ;  /* 0x000000030000780c */ /* 0x000fda0003f05270 */
[----:B0-----:R-:W-:Y:S05]  /*1bf0*/  @!P0 BRA `(.L_x_2400) ;  /* 0x0000000000048947 */ /* 0x001fea0003800000 */
[----:B------:R-:W-:Y:S01]  /*1c00*/  BPT.TRAP 0x1 ;  /* 0x000000040000795c */ /* 0x000fe20000300000 */
.L_x_2400:
[----:B------:R-:W-:Y:S01]  /*1c10*/  ULEA UR53, UR36, UR48, 0x3 ;  /* 0x0000003024357291 */ /* 0x000fe2000f8e183f */
[----:B------:R-:W-:-:S05]  /*1c20*/  IMAD.U32 R7, RZ, RZ, UR42 ;  /* 0x0000002aff077e24 */ /* 0x000fca000f8e00ff */
[----:B------:R-:W-:-:S04]  /*1c30*/  SHF.L.U32 R7, R7, 0x1f, RZ ;  /* 0x0000001f07077819 */ /* 0x000fc800000006ff */
[----:B------:R0:W1:Y:S01]  /*1c40*/  SYNCS.PHASECHK.TRANS64.TRYWAIT P1, [UR53+0x38830], R7 ;  /* 0x03883007ff0075a7 */ /* 0x0000620008020175 */
[----:B------:R-:W-:Y:S05]  /*1c50*/  @!P0 BRA `(.L_x_2401) ;  /* 0x0000000000048947 */ /* 0x000fea0003800000 */
[----:B------:R-:W-:Y:S01]  /*1c60*/  BPT.TRAP 0x1 ;  /* 0x000000040000795c */ /* 0x000fe20000300000 */
.L_x_2401:
[----:B-1----:R-:W-:Y:S05]  /*1c70*/  @P1 BRA `(.L_x_2402) ;  /* 0x0000000000081947 */ /* 0x002fea0003800000 */
[----:B------:R-:W1:Y:S02]  /*1c80*/  SYNCS.PHASECHK.TRANS64.TRYWAIT P1, [UR53+0x38830], R7 ;  /* 0x03883007ff0075a7 */ /* 0x000e640008020175 */
[----:B-1----:R-:W-:Y:S05]  /*1c90*/  @!P1 BRA `(.L_x_2403) ;  /* 0x0000010c00c49947 */ /* 0x002fea0003800000 */
.L_x_2402:
        /* <DEDUP_REMOVED lines=66> */
.L_x_2404:
[----:B------:R-:W-:Y:S01]  /*20c0*/  UISETP.NE.AND UP0, UPT, UR47, URZ, UPT ;  /* 0x0000003f2f00728c */ /* 0x000fe2000bf05270 */
[----:B------:R-:W-:Y:S01]  /*20d0*/  VIADD R0, R18, UR41 ;  /* 0x0000002912007c36 */ /* 0x000fe20008000000 */
[----:B------:R-:W-:Y:S01]  /*20e0*/  ULDC UR10, c[0x0][0x2f0] ;  /* 0x0000bc00000a7ab9 */ /* 0x000fe20000000800 */
[----:B------:R-:W-:-:S03]  /*20f0*/  ULDC UR11, c[0x0][0x288] ;  /* 0x0000a200000b7ab9 */ /* 0x000fc60000000800 */
[----:B------:R-:W-:Y:S02]  /*2100*/  PLOP3.LUT P1, PT, PT, PT, UP0, 0x80, 0x0 ;  /* 0x000000000000781c */ /* 0x000fe40003f2f008 */
[----:B------:R-:W-:-:S03]  /*2110*/  PLOP3.LUT P2, PT, PT, PT, UP0, 0x80, 0x0 ;  /* 0x000000000000781c */ /* 0x000fc60003f4f008 */
[----:B------:R-:W-:-:S08]  /*2120*/  @UP0 ULDC UR6, c[0x0][0x44c] ;  /* 0x0001130000060ab9 */ /* 0x000fd00000000800 */
[----:B------:R-:W-:Y:S01]  /*2130*/  @P1 IMAD.HI.U32 R2, R0, UR6, RZ ;  /* 0x0000000600021c27 */ /* 0x000fe2000f8e00ff */
[----:B------:R-:W-:-:S04]  /*2140*/  @UP0 ULDC UR6, c[0x0][0x450] ;  /* 0x0001140000060ab9 */ /* 0x000fc80000000800 */
[----:B------:R-:W-:Y:S01]  /*2150*/  @P2 SHF.R.U32.HI R0, RZ, UR6, R2 ;  /* 0x00000006ff002c19 */ /* 0x000fe20008011602 */
[----:B------:R-:W-:Y:S02]  /*2160*/  UMOV UR6, 0xffffff80 ;  /* 0xffffff8000067882 */ /* 0x000fe40000000000 */
[----:B------:R-:W-:Y:S02]  /*2170*/  UIMAD UR7, UR52, UR6, 0x81 ;  /* 0x00000081340774a4 */ /* 0x000fe4000f8e0206 */
[----:B------:R-:W2:Y:S01]  /*2180*/  SHFL.IDX PT, R4, R0, 0x1, 0x1c1f ;  /* 0x003c1f0000047f89 */ /* 0x000ea200000e0000 */
[----:B------:R-:W-:Y:S02]  /*2190*/  UIMAD UR6, UR52, UR6, 0x80 ;  /* 0x00000080340674a4 */ /* 0x000fe4000f8e0206 */
[----:B------:R-:W-:Y:S01]  /*21a0*/  UIMAD UR7, UR46, UR10, UR7 ;  /* 0x0000000a2e0772a4 */ /* 0x000fe2000f8e0207 */
[----:B------:R-:W3:Y:S01]  /*21b0*/  SHFL.IDX PT, R0, R0, RZ, 0x1c1f ;  /* 0x001c1fff00007589 */ /* 0x000ee200000e0000 */
[----:B------:R-:W-:-:S04]  /*21c0*/  UIMAD UR6, UR46, UR10, UR6 ;  /* 0x0000000a2e0672a4 */ /* 0x000fc8000f8e0206 */
[----:B------:R-:W-:Y:S02]  /*21d0*/  IMAD.U32 R8, RZ, RZ, UR7 ;  /* 0x00000007ff087e24 */ /* 0x000fe4000f8e00ff */
[----:B------:R-:W-:Y:S01]  /*21e0*/  IMAD.U32 R2, RZ, RZ, UR6 ;  /* 0x00000006ff027e24 */ /* 0x000fe2000f8e00ff */
[----:B------:R-:W-:Y:S01]  /*21f0*/  UIADD3 UR6, UR53, 0x38840, URZ ;  /* 0x0003884035067890 */ /* 0x000fe2000fffe03f */
[C---:B------:R-:W-:Y:S02]  /*2200*/  IMAD R5, R17.reuse, -0x2, R8 ;  /* 0xfffffffe11057824 */ /* 0x040fe400078e0208 */
[----:B------:R-:W-:Y:S01]  /*2210*/  IMAD R2, R17, -0x2, R2 ;  /* 0xfffffffe11027824 */ /* 0x000fe200078e0202 */
[----:B------:R-:W-:Y:S02]  /*2220*/  UPRMT UR6, UR49, 0x654, UR6 ;  /* 0x0000065431067896 */ /* 0x000fe40008000006 */
[----:B--2---:R-:W-:Y:S01]  /*2230*/  IADD3 R9, R4, -UR11, R5 ;  /* 0x8000000b04097c10 */ /* 0x004fe2000fffe005 */
[----:B------:R-:W-:-:S06]  /*2240*/  VIADD R5, R5, -UR11 ;  /* 0x8000000b05057c36 */ /* 0x000fcc0008000000 */
[----:B------:R-:W-:Y:S01]  /*2250*/  SYNCS.ARRIVE.TRANS64.RED.A1T0 RZ, [UR6], RZ ;  /* 0x000000ffffff79a7 */ /* 0x000fe20008100406 */
[----:B------:R-:W-:Y:S02]  /*2260*/  VIMNMX R9, R2, R9, PT ;  /* 0x0000000902097248 */ /* 0x000fe40003fe0100 */
[----:B---3--:R-:W-:Y:S02]  /*2270*/  VIADDMNMX R5, R0, R5, R2, PT ;  /* 0x0000000500057246 */ /* 0x008fe40003800102 */
[C---:B------:R-:W-:Y:S02]  /*2280*/  ISETP.GT.AND P1, PT, R9.reuse, RZ, PT ;  /* 0x000000ff0900720c */ /* 0x040fe40003f24270 */
[C---:B------:R-:W-:Y:S02]  /*2290*/  ISETP.GT.AND P2, PT, R9.reuse, 0x1, PT ;  /* 0x000000010900780c */ /* 0x040fe40003f44270 */
[----:B------:R-:W-:Y:S02]  /*22a0*/  ISETP.GT.AND P3, PT, R9, 0x8, PT ;  /* 0x000000080900780c */ /* 0x000fe40003f64270 */
[----:B------:R-:W-:-:S02]  /*22b0*/  FSEL R26, R26, -INF , P1 ;  /* 0xff8000001a1a7808 */ /* 0x000fc40000800000 */
[----:B------:R-:W-:Y:S02]  /*22c0*/  FSEL R27, R27, -INF , P2 ;  /* 0xff8000001b1b7808 */ /* 0x000fe40001000000 */
[C---:B------:R-:W-:Y:S02]  /*22d0*/  ISETP.GT.AND P1, PT, R9.reuse, 0x9, PT ;  /* 0x000000090900780c */ /* 0x040fe40003f24270 */
[----:B------:R-:W-:Y:S02]  /*22e0*/  FSEL R30, R30, -INF , P3 ;  /* 0xff8000001e1e7808 */ /* 0x000fe40001800000 */
[----:B------:R-:W-:Y:S02]  /*22f0*/  FMNMX.FTZ R11, R26, R27, !PT ;  /* 0x0000001b1a0b7209 */ /* 0x000fe40007810000 */
[----:B------:R-:W-:Y:S02]  /*2300*/  ISETP.GT.AND P2, PT, R9, 0x10, PT ;  /* 0x000000100900780c */ /* 0x000fe40003f44270 */
[----:B------:R-:W-:-:S02]  /*2310*/  FSEL R10, R31, -INF , P1 ;  /* 0xff8000001f0a7808 */ /* 0x000fc40000800000 */
[----:B------:R-:W-:Y:S02]  /*2320*/  FMNMX.FTZ R11, R30, R11, !PT ;  /* 0x0000000b1e0b7209 */ /* 0x000fe40007810000 */
[C---:B------:R-:W-:Y:S02]  /*2330*/  ISETP.GT.AND P1, PT, R9.reuse, 0x11, PT ;  /* 0x000000110900780c */ /* 0x040fe40003f24270 */
[----:B------:R-:W-:Y:S02]  /*2340*/  FSEL R34, R34, -INF , P2 ;  /* 0xff80000022227808 */ /* 0x000fe40001000000 */
[----:B------:R-:W-:Y:S02]  /*2350*/  FMNMX.FTZ R13, R10, R11, !PT ;  /* 0x0000000b0a0d7209 */ /* 0x000fe40007810000 */
[----:B------:R-:W-:Y:S02]  /*2360*/  ISETP.GT.AND P2, PT, R9, 0x18, PT ;  /* 0x000000180900780c */ /* 0x000fe40003f44270 */
[----:B------:R-:W-:-:S02]  /*2370*/  FSEL R11, R35, -INF , P1 ;  /* 0xff800000230b7808 */ /* 0x000fc40000800000 */
[----:B------:R-:W-:Y:S02]  /*2380*/  FMNMX.FTZ R4, R34, R13, !PT ;  /* 0x0000000d22047209 */ /* 0x000fe40007810000 */
[----:B------:R-:W-:Y:S02]  /*2390*/  ISETP.GT.AND P1, PT, R9, 0x19, PT ;  /* 0x000000190900780c */ /* 0x000fe40003f24270 */
        /* <DEDUP_REMOVED lines=70> */
[----:B------:R-:W-:Y:S01]  /*2800*/  FMNMX.FTZ R4, R82, R21, !PT ;  /* 0x0000001552047209 */ /* 0x000fe20007810000 */
[----:B------:R-:W-:Y:S01]  /*2810*/  IMAD.U32 R21, RZ, RZ, UR40 ;  /* 0x00000028ff157e24 */ /* 0x000fe2000f8e00ff */
[----:B------:R-:W-:Y:S02]  /*2820*/  ISETP.GT.AND P1, PT, R9, 0x79, PT ;  /* 0x000000790900780c */ /* 0x000fe40003f24270 */
[----:B------:R-:W-:Y:S02]  /*2830*/  FSEL R86, R86, -INF , P2 ;  /* 0xff80000056567808 */ /* 0x000fe40001000000 */
[----:B------:R-:W-:Y:S02]  /*2840*/  FMNMX.FTZ R9, R83, R4, !PT ;  /* 0x0000000453097209 */ /* 0x000fe40007810000 */
[----:B------:R-:W-:Y:S02]  /*2850*/  FSEL R87, R87, -INF , P1 ;  /* 0xff80000057577808 */ /* 0x000fe40000800000 */
[----:B------:R-:W-:-:S02]  /*2860*/  FMNMX.FTZ R4, R86, R9, !PT ;  /* 0x0000000956047209 */ /* 0x000fc40007810000 */
[----:B------:R-:W-:Y:S02]  /*2870*/  ISETP.GT.AND P2, PT, R5, 0x1, PT ;  /* 0x000000010500780c */ /* 0x000fe40003f44270 */
[----:B------:R-:W-:Y:S02]  /*2880*/  FMNMX.FTZ R8, R87, R4, !PT ;  /* 0x0000000457087209 */ /* 0x000fe40007810000 */
[----:B------:R-:W-:Y:S02]  /*2890*/  ISETP.GT.AND P3, PT, R5, 0x8, PT ;  /* 0x000000080500780c */ /* 0x000fe40003f64270 */
[----:B------:R-:W-:Y:S01]  /*28a0*/  FSEL R42, R25, -INF , P2 ;  /* 0xff800000192a7808 */ /* 0x000fe20001000000 */
[----:B------:R-:W2:Y:S01]  /*28b0*/  SHFL.BFLY PT, R9, R8, 0x2, 0x1f ;  /* 0x0c401f0008097f89 */ /* 0x000ea200000e0000 */
[----:B------:R-:W-:Y:S02]  /*28c0*/  FSEL R35, R28, -INF , P3 ;  /* 0xff8000001c237808 */ /* 0x000fe40001800000 */
[----:B------:R-:W-:-:S04]  /*28d0*/  ISETP.GT.AND P2, PT, R5, 0x10, PT ;  /* 0x000000100500780c */ /* 0x000fc80003f44270 */
[----:B------:R-:W-:Y:S02]  /*28e0*/  FSEL R43, R32, -INF , P2 ;  /* 0xff800000202b7808 */ /* 0x000fe40001000000 */
[----:B------:R-:W-:-:S04]  /*28f0*/  ISETP.GT.AND P2, PT, R5, 0x18, PT ;  /* 0x000000180500780c */ /* 0x000fc80003f44270 */
[----:B------:R-:W-:Y:S02]  /*2900*/  FSEL R46, R36, -INF , P2 ;  /* 0xff800000242e7808 */ /* 0x000fe40001000000 */
[----:B------:R-:W-:-:S04]  /*2910*/  ISETP.GT.AND P2, PT, R5, 0x20, PT ;  /* 0x000000200500780c */ /* 0x000fc80003f44270 */
[----:B------:R-:W-:Y:S02]  /*2920*/  FSEL R40, R40, -INF , P2 ;  /* 0xff80000028287808 */ /* 0x000fe40001000000 */
[C---:B------:R-:W-:Y:S02]  /*2930*/  ISETP.GT.AND P2, PT, R5.reuse, 0x28, PT ;  /* 0x000000280500780c */ /* 0x040fe40003f44270 */
[----:B--2---:R-:W-:Y:S02]  /*2940*/  FMNMX.FTZ R9, R8, R9, !PT ;  /* 0x0000000908097209 */ /* 0x004fe40007810000 */
[----:B------:R-:W-:Y:S02]  /*2950*/  FSEL R44, R44, -INF , P2 ;  /* 0xff8000002c2c7808 */ /* 0x000fe40001000000 */
[----:B------:R-:W-:Y:S01]  /*2960*/  ISETP.GT.AND P2, PT, R5, 0x30, PT ;  /* 0x000000300500780c */ /* 0x000fe20003f44270 */
[----:B------:R-:W2:Y:S03]  /*2970*/  SHFL.BFLY PT, R4, R9, 0x1, 0x1f ;  /* 0x0c201f0009047f89 */ /* 0x000ea600000e0000 */
[----:B------:R-:W-:-:S02]  /*2980*/  FSEL R48, R48, -INF , P2 ;  /* 0xff80000030307808 */ /* 0x000fc40001000000 */
[----:B------:R-:W-:-:S04]  /*2990*/  ISETP.GT.AND P2, PT, R5, 0x38, PT ;  /* 0x000000380500780c */ /* 0x000fc80003f44270 */
[----:B------:R-:W-:Y:S02]  /*29a0*/  FSEL R52, R52, -INF , P2 ;  /* 0xff80000034347808 */ /* 0x000fe40001000000 */
[----:B------:R-:W-:-:S04]  /*29b0*/  ISETP.GT.AND P2, PT, R5, 0x40, PT ;  /* 0x000000400500780c */ /* 0x000fc80003f44270 */
[----:B------:R-:W-:Y:S02]  /*29c0*/  FSEL R56, R56, -INF , P2 ;  /* 0xff80000038387808 */ /* 0x000fe40001000000 */
[----:B------:R-:W-:-:S04]  /*29d0*/  ISETP.GT.AND P2, PT, R5, 0x48, PT ;  /* 0x000000480500780c */ /* 0x000fc80003f44270 */
[----:B------:R-:W-:Y:S02]  /*29e0*/  FSEL R60, R60, -INF , P2 ;  /* 0xff8000003c3c7808 */ /* 0x000fe40001000000 */
[----:B------:R-:W-:Y:S02]  /*29f0*/  ISETP.GT.AND P2, PT, R5, 0x50, PT ;  /* 0x000000500500780c */ /* 0x000fe40003f44270 */
[----:B--2---:R-:W-:Y:S02]  /*2a00*/  FMNMX.FTZ R4, R9, R4, !PT ;  /* 0x0000000409047209 */ /* 0x004fe40007810000 */
[----:B------:R-:W-:Y:S02]  /*2a10*/  FSEL R64, R64, -INF , P2 ;  /* 0xff80000040407808 */ /* 0x000fe40001000000 */
[C---:B------:R-:W-:Y:S01]  /*2a20*/  FSETP.NEU.FTZ.AND P1, PT, R4.reuse, -INF , PT ;  /* 0xff8000000400780b */ /* 0x040fe20003f3d000 */
[----:B------:R-:W-:-:S01]  /*2a30*/  FFMA.FTZ R20, R4, R21, -8 ;  /* 0xc100000004147423 */ /* 0x000fc20000010015 */
[----:B------:R-:W-:-:S04]  /*2a40*/  ISETP.GT.AND P2, PT, R5, 0x58, PT ;  /* 0x000000580500780c */ /* 0x000fc80003f44270 */
[----:B------:R-:W-:Y:S02]  /*2a50*/  FSEL R89, R20, RZ, P1 ;  /* 0x000000ff14597208 */ /* 0x000fe40000800000 */
[----:B------:R-:W-:Y:S02]  /*2a60*/  ISETP.GT.AND P1, PT, R5, RZ, PT ;  /* 0x000000ff0500720c */ /* 0x000fe40003f24270 */
[----:B------:R-:W-:Y:S01]  /*2a70*/  FSEL R68, R68, -INF , P2 ;  /* 0xff80000044447808 */ /* 0x000fe20001000000 */
[----:B------:R-:W-:-:S01]  /*2a80*/  FFMA.FTZ R9, R10, UR40, -R89 ;  /* 0x000000280a097c23 */ /* 0x000fc20008010859 */
[----:B------:R-:W-:Y:S01]  /*2a90*/  FSEL R31, R24, -INF , P1 ;  /* 0xff800000181f7808 */ /* 0x000fe20000800000 */
[----:B------:R-:W-:-:S01]  /*2aa0*/  FFMA.FTZ R10, R11, UR40, -R89 ;  /* 0x000000280b0a7c23 */ /* 0x000fc20008010859 */
[----:B------:R-:W-:Y:S01]  /*2ab0*/  ISETP.GT.AND P1, PT, R5, 0x9, PT ;  /* 0x000000090500780c */ /* 0x000fe20003f24270 */
[----:B------:R-:W-:-:S01]  /*2ac0*/  FFMA.FTZ R157, R13, UR40, -R89 ;  /* 0x000000280d9d7c23 */ /* 0x000fc20008010859 */
[----:B------:R-:W-:Y:S01]  /*2ad0*/  FMNMX.FTZ R2, R31, R42, !PT ;  /* 0x0000002a1f027209 */ /* 0x000fe20007810000 */
[----:B------:R-:W-:-:S01]  /*2ae0*/  FFMA.FTZ R0, R30, UR40, -R89 ;  /* 0x000000281e007c23 */ /* 0x000fc20008010859 */
[----:B------:R-:W-:Y:S01]  /*2af0*/  FSEL R39, R29, -INF , P1 ;  /* 0xff8000001d277808 */ /* 0x000fe20000800000 */
[----:B------:R-:W-:-:S01]  /*2b00*/  FFMA.FTZ R155, R34, UR40, -R89 ;  /* 0x00000028229b7c23 */ /* 0x000fc20008010859 */
[----:B------:R-:W-:Y:S01]  /*2b10*/  FMNMX.FTZ R2, R35, R2, !PT ;  /* 0x0000000223027209 */ /* 0x000fe20007810000 */
[----:B------:R-:W-:-:S01]  /*2b20*/  FFMA.FTZ R159, R50, UR40, -R89 ;  /* 0x00000028329f7c23 */ /* 0x000fc20008010859 */
[----:B------:R-:W-:Y:S01]  /*2b30*/  ISETP.GT.AND P1, PT, R5, 0x11, PT ;  /* 0x000000110500780c */ /* 0x000fe20003f24270 */
[----:B------:R-:W-:Y:S01]  /*2b40*/  IMAD.U32 R50, RZ, RZ, UR40 ;  /* 0x00000028ff327e24 */ /* 0x000fe2000f8e00ff */
[----:B------:R-:W-:Y:S01]  /*2b50*/  FMNMX.FTZ R2, R39, R2, !PT ;  /* 0x0000000227027209 */ /* 0x000fe20007810000 */
[----:B------:R-:W-:-:S01]  /*2b60*/  FFMA.FTZ R153, R26, UR40, -R89 ;  /* 0x000000281a997c23 */ /* 0x000fc20008010859 */
[----:B------:R-:W-:Y:S01]  /*2b70*/  FSEL R33, R33, -INF , P1 ;  /* 0xff80000021217808 */ /* 0x000fe20000800000 */
[----:B------:R-:W-:-:S01]  /*2b80*/  FFMA.FTZ R8, R27, UR40, -R89 ;  /* 0x000000281b087c23 */ /* 0x000fc20008010859 */
[----:B------:R-:W-:Y:S01]  /*2b90*/  FMNMX.FTZ R2, R43, R2, !PT ;  /* 0x000000022b027209 */ /* 0x000fe20007810000 */
[----:B------:R-:W-:-:S01]  /*2ba0*/  FFMA.FTZ R54, R54, UR40, -R89 ;  /* 0x0000002836367c23 */ /* 0x000fc20008010859 */
[----:B------:R-:W-:Y:S01]  /*2bb0*/  ISETP.GT.AND P1, PT, R5, 0x19, PT ;  /* 0x000000190500780c */ /* 0x000fe20003f24270 */
[----:B------:R-:W-:Y:S01]  /*2bc0*/  MUFU.EX2 R153, R153 ;  /* 0x0000009900997308 */ /* 0x000fe20000000800 */
[----:B------:R-:W-:Y:S01]  /*2bd0*/  FMNMX.FTZ R21, R33, R2, !PT ;  /* 0x0000000221157209 */ /* 0x000fe20007810000 */
[--C-:B------:R-:W-:Y:S01]  /*2be0*/  FFMA.FTZ R26, R55, UR40, -R89.reuse ;  /* 0x00000028371a7c23 */ /* 0x100fe20008010859 */
[----:B------:R-:W-:Y:S01]  /*2bf0*/  FSEL R37, R37, -INF , P1 ;  /* 0xff80000025257808 */ /* 0x000fe20000800000 */
[--C-:B------:R-:W-:Y:S01]  /*2c00*/  FFMA.FTZ R161, R58, UR40, -R89.reuse ;  /* 0x000000283aa17c23 */ /* 0x100fe20008010859 */
[----:B------:R-:W-:Y:S01]  /*2c10*/  FMNMX.FTZ R2, R46, R21, !PT ;  /* 0x000000152e027209 */ /* 0x000fe20007810000 */
[--C-:B------:R-:W-:Y:S01]  /*2c20*/  FFMA.FTZ R32, R63, UR40, -R89.reuse ;  /* 0x000000283f207c23 */ /* 0x100fe20008010859 */
        /* <DEDUP_REMOVED lines=17> */
[----:B------:R2:W-:Y:S01]  /*2d40*/  MUFU.EX2 R11, R20 ;  /* 0x00000014000b7308 */ /* 0x0005e20000000800 */
[----:B------:R-:W-:Y:S01]  /*2d50*/  FMNMX.FTZ R21, R45, R12, !PT ;  /* 0x0000000c2d157209 */ /* 0x000fe20007810000 */
[--C-:B------:R-:W-:Y:S01]  /*2d60*/  FFMA.FTZ R27, R78, UR40, -R89.reuse ;  /* 0x000000284e1b7c23 */ /* 0x100fe20008010859 */
[----:B------:R-:W-:Y:S01]  /*2d70*/  FSEL R49, R49, -INF , P1 ;  /* 0xff80000031317808 */ /* 0x000fe20000800000 */
[--C-:B------:R-:W-:Y:S01]  /*2d80*/  FFMA.FTZ R38, R79, UR40, -R89.reuse ;  /* 0x000000284f267c23 */ /* 0x100fe20008010859 */
[----:B------:R-:W-:Y:S01]  /*2d90*/  FMNMX.FTZ R12, R48, R21, !PT ;  /* 0x00000015300c7209 */ /* 0x000fe20007810000 */
[--C-:B------:R-:W-:Y:S01]  /*2da0*/  FFMA.FTZ R21, R15, UR40, -R89.reuse ;  /* 0x000000280f157c23 */ /* 0x100fe20008010859 */
[----:B------:R-:W-:Y:S01]  /*2db0*/  ISETP.GT.AND P1, PT, R5, 0x39, PT ;  /* 0x000000390500780c */ /* 0x000fe20003f24270 */
[----:B------:R-:W3:Y:S01]  /*2dc0*/  MUFU.EX2 R9, R9 ;  /* 0x0000000900097308 */ /* 0x000ee20000000800 */
[----:B------:R-:W-:Y:S01]  /*2dd0*/  FMNMX.FTZ R13, R49, R12, !PT ;  /* 0x0000000c310d7209 */ /* 0x000fe20007810000 */
[--C-:B------:R-:W-:Y:S01]  /*2de0*/  FFMA.FTZ R12, R14, UR40, -R89.reuse ;  /* 0x000000280e0c7c23 */ /* 0x100fe20008010859 */
[----:B------:R-:W-:Y:S01]  /*2df0*/  FSEL R53, R53, -INF , P1 ;  /* 0xff80000035357808 */ /* 0x000fe20000800000 */
[--C-:B------:R-:W-:Y:S01]  /*2e00*/  FFMA.FTZ R167, R82, UR40, -R89.reuse ;  /* 0x0000002852a77c23 */ /* 0x100fe20008010859 */
[----:B------:R-:W-:Y:S01]  /*2e10*/  FMNMX.FTZ R14, R52, R13, !PT ;  /* 0x0000000d340e7209 */ /* 0x000fe20007810000 */
[----:B------:R-:W-:Y:S01]  /*2e20*/  FFMA.FTZ R87, R87, UR40, -R89 ;  /* 0x0000002857577c23 */ /* 0x000fe20008010859 */
[----:B------:R-:W-:Y:S01]  /*2e30*/  ISETP.GT.AND P1, PT, R5, 0x41, PT ;  /* 0x000000410500780c */ /* 0x000fe20003f24270 */
[----:B------:R-:W-:Y:S01]  /*2e40*/  MUFU.EX2 R155, R155 ;  /* 0x0000009b009b7308 */ /* 0x000fe20000000800 */
[----:B------:R-:W-:-:S02]  /*2e50*/  FMNMX.FTZ R13, R53, R14, !PT ;  /* 0x0000000e350d7209 */ /* 0x000fc40007810000 */
[----:B------:R-:W-:Y:S02]  /*2e60*/  FSEL R57, R57, -INF , P1 ;  /* 0xff80000039397808 */ /* 0x000fe40000800000 */
[----:B------:R-:W-:Y:S02]  /*2e70*/  FMNMX.FTZ R14, R56, R13, !PT ;  /* 0x0000000d380e7209 */ /* 0x000fe40007810000 */
[----:B------:R-:W-:Y:S01]  /*2e80*/  ISETP.GT.AND P1, PT, R5, 0x49, PT ;  /* 0x000000490500780c */ /* 0x000fe20003f24270 */
[----:B------:R4:W-:Y:S01]  /*2e90*/  MUFU.EX2 R13, R21 ;  /* 0x00000015000d7308 */ /* 0x0009e20000000800 */
[----:B------:R-:W-:Y:S01]  /*2ea0*/  FMNMX.FTZ R15, R57, R14, !PT ;  /* 0x0000000e390f7209 */ /* 0x000fe20007810000 */
[----:B------:R-:W-:Y:S01]  /*2eb0*/  FFMA.FTZ R14, R47, UR40, -R89 ;  /* 0x000000282f0e7c23 */ /* 0x000fe20008010859 */
[----:B------:R-:W-:Y:S02]  /*2ec0*/  FSEL R61, R61, -INF , P1 ;  /* 0xff8000003d3d7808 */ /* 0x000fe40000800000 */
[----:B--2---:R-:W-:-:S02]  /*2ed0*/  FMNMX.FTZ R20, R60, R15, !PT ;  /* 0x0000000f3c147209 */ /* 0x004fc40007810000 */
[----:B------:R-:W-:Y:S01]  /*2ee0*/  ISETP.GT.AND P1, PT, R5, 0x51, PT ;  /* 0x000000510500780c */ /* 0x000fe20003f24270 */
[----:B------:R-:W-:Y:S01]  /*2ef0*/  MUFU.EX2 R10, R10 ;  /* 0x0000000a000a7308 */ /* 0x000fe20000000800 */
[----:B------:R-:W-:Y:S02]  /*2f00*/  FMNMX.FTZ R15, R61, R20, !PT ;  /* 0x000000143d0f7209 */ /* 0x000fe40007810000 */
[----:B------:R-:W-:Y:S02]  /*2f10*/  FSEL R65, R65, -INF , P1 ;  /* 0xff80000041417808 */ /* 0x000fe40000800000 */
[----:B------:R-:W-:Y:S02]  /*2f20*/  FMNMX.FTZ R20, R64, R15, !PT ;  /* 0x0000000f40147209 */ /* 0x000fe40007810000 */
[----:B------:R-:W-:Y:S01]  /*2f30*/  ISETP.GT.AND P1, PT, R5, 0x59, PT ;  /* 0x000000590500780c */ /* 0x000fe20003f24270 */
[----:B------:R-:W-:Y:S01]  /*2f40*/  MUFU.EX2 R2, R2 ;  /* 0x0000000200027308 */ /* 0x000fe20000000800 */
[----:B------:R-:W-:Y:S01]  /*2f50*/  FMNMX.FTZ R15, R65, R20, !PT ;  /* 0x00000014410f7209 */ /* 0x000fe20007810000 */
[----:B------:R-:W-:Y:S01]  /*2f60*/  FFMA.FTZ R20, R51, UR40, -R89 ;  /* 0x0000002833147c23 */ /* 0x000fe20008010859 */
[----:B------:R-:W-:-:S02]  /*2f70*/  ISETP.GT.AND P2, PT, R5, 0x60, PT ;  /* 0x000000600500780c */ /* 0x000fc40003f44270 */
[----:B------:R-:W-:Y:S02]  /*2f80*/  FSEL R69, R69, -INF , P1 ;  /* 0xff80000045457808 */ /* 0x000fe40000800000 */
[----:B------:R-:W-:Y:S01]  /*2f90*/  FMNMX.FTZ R24, R68, R15, !PT ;  /* 0x0000000f44187209 */ /* 0x000fe20007810000 */
[----:B------:R-:W-:Y:S01]  /*2fa0*/  MUFU.EX2 R157, R157 ;  /* 0x0000009d009d7308 */ /* 0x000fe20000000800 */
[----:B------:R-:W-:Y:S02]  /*2fb0*/  ISETP.GT.AND P1, PT, R5, 0x61, PT ;  /* 0x000000610500780c */ /* 0x000fe40003f24270 */
[----:B------:R-:W-:Y:S02]  /*2fc0*/  FSEL R72, R72, -INF , P2 ;  /* 0xff80000048487808 */ /* 0x000fe40001000000 */
[----:B------:R-:W-:Y:S02]  /*2fd0*/  FMNMX.FTZ R15, R69, R24, !PT ;  /* 0x00000018450f7209 */ /* 0x000fe40007810000 */
[----:B------:R-:W-:Y:S01]  /*2fe0*/  ISETP.GT.AND P2, PT, R5, 0x68, PT ;  /* 0x000000680500780c */ /* 0x000fe20003f44270 */
[----:B------:R-:W-:Y:S01]  /*2ff0*/  MUFU.EX2 R12, R12 ;  /* 0x0000000c000c7308 */ /* 0x000fe20000000800 */
[----:B------:R-:W-:-:S02]  /*3000*/  FSEL R73, R73, -INF , P1 ;  /* 0xff80000049497808 */ /* 0x000fc40000800000 */
[----:B------:R-:W-:Y:S02]  /*3010*/  FMNMX.FTZ R24, R72, R15, !PT ;  /* 0x0000000f48187209 */ /* 0x000fe40007810000 */
[----:B------:R-:W-:Y:S02]  /*3020*/  ISETP.GT.AND P1, PT, R5, 0x69, PT ;  /* 0x000000690500780c */ /* 0x000fe40003f24270 */
[----:B------:R-:W-:Y:S01]  /*3030*/  FSEL R76, R76, -INF , P2 ;  /* 0xff8000004c4c7808 */ /* 0x000fe20001000000 */
[----:B------:R-:W-:Y:S01]  /*3040*/  MUFU.EX2 R15, R54 ;  /* 0x00000036000f7308 */ /* 0x000fe20000000800 */
[----:B----4-:R-:W-:Y:S02]  /*3050*/  FMNMX.FTZ R21, R73, R24, !PT ;  /* 0x0000001849157209 */ /* 0x010fe40007810000 */
[----:B------:R-:W-:Y:S02]  /*3060*/  ISETP.GT.AND P2, PT, R5, 0x70, PT ;  /* 0x000000700500780c */ /* 0x000fe40003f44270 */
[----:B------:R-:W-:-:S02]  /*3070*/  FSEL R77, R77, -INF , P1 ;  /* 0xff8000004d4d7808 */ /* 0x000fc40000800000 */
        /* <DEDUP_REMOVED lines=8> */
[----:B------:R-:W-:Y:S01]  /*3100*/  FMNMX.FTZ R24, R80, R21, !PT ;  /* 0x0000001550187209 */ /* 0x000fe20007810000 */
[----:B------:R-:W-:-:S01]  /*3110*/  FFMA.FTZ R21, R62, UR40, -R89 ;  /* 0x000000283e157c23 */ /* 0x000fc20008010859 */
[----:B------:R-:W-:Y:S02]  /*3120*/  ISETP.GT.AND P1, PT, R5, 0x79, PT ;  /* 0x000000790500780c */ /* 0x000fe40003f24270 */
[----:B------:R-:W-:Y:S01]  /*3130*/  FSEL R84, R84, -INF , P2 ;  /* 0xff80000054547808 */ /* 0x000fe20001000000 */
[----:B------:R-:W-:Y:S01]  /*3140*/  MUFU.EX2 R20, R20 ;  /* 0x0000001400147308 */ /* 0x000fe20000000800 */
[----:B------:R-:W-:Y:S01]  /*3150*/  FMNMX.FTZ R5, R81, R24, !PT ;  /* 0x0000001851057209 */ /* 0x000fe20007810000 */
[----:B------:R-:W-:Y:S01]  /*3160*/  FFMA.FTZ R24, R59, UR40, -R89 ;  /* 0x000000283b187c23 */ /* 0x000fe20008010859 */
[----:B------:R-:W-:Y:S02]  /*3170*/  FSEL R85, R85, -INF , P1 ;  /* 0xff80000055557808 */ /* 0x000fe40000800000 */
[----:B------:R-:W-:-:S03]  /*3180*/  FMNMX.FTZ R28, R84, R5, !PT ;  /* 0x00000005541c7209 */ /* 0x000fc60007810000 */
[----:B------:R-:W-:Y:S01]  /*3190*/  MUFU.EX2 R26, R26 ;  /* 0x0000001a001a7308 */ /* 0x000fe20000000800 */
[----:B------:R-:W-:Y:S01]  /*31a0*/  FMNMX.FTZ R5, R85, R28, !PT ;  /* 0x0000001c55057209 */ /* 0x000fe20007810000 */
[----:B------:R-:W-:-:S04]  /*31b0*/  FFMA.FTZ R28, R67, UR40, -R89 ;  /* 0x00000028431c7c23 */ /* 0x000fc80008010859 */
[----:B------:R-:W2:Y:S02]  /*31c0*/  SHFL.BFLY PT, R30, R5, 0x2, 0x1f ;  /* 0x0c401f00051e7f89 */ /* 0x000ea400000e0000 */
        /* <DEDUP_REMOVED lines=11> */
[--C-:B------:R-:W-:Y:S01]  /*3280*/  FFMA.FTZ R34, R83, UR40, -R89.reuse ;  /* 0x0000002853227c23 */ /* 0x100fe20008010859 */
[----:B------:R-:W-:-:S02]  /*3290*/  FFMA.FTZ R29, R86, UR40, -R89 ;  /* 0x00000028561d7c23 */ /* 0x000fc40008010859 */
[C---:B------:R-:W-:Y:S01]  /*32a0*/  FSETP.NEU.FTZ.AND P1, PT, R5.reuse, -INF , PT ;  /* 0xff8000000500780b */ /* 0x040fe20003f3d000 */
[----:B------:R-:W-:-:S02]  /*32b0*/  FFMA.FTZ R47, R5, R50, -8 ;  /* 0xc1000000052f7423 */ /* 0x000fc40000010032 */
[----:B------:R-:W-:Y:S03]  /*32c0*/  MUFU.EX2 R36, R36 ;  /* 0x0000002400247308 */ /* 0x000fe60000000800 */
[----:B------:R-:W-:Y:S02]  /*32d0*/  FSEL R50, R47, RZ, P1 ;  /* 0x000000ff2f327208 */ /* 0x000fe40000800000 */
[----:B---3--:R-:W-:-:S03]  /*32e0*/  F2FP.SATFINITE.E4M3.F32.PACK_AB_MERGE_C R47, R9, R0, RZ ;  /* 0x00000000092f723e */ /* 0x008fc600048070ff */
        /* <DEDUP_REMOVED lines=33> */
[----:B--2---:R-:W-:-:S01]  /*3500*/  FADD.FTZ R42, R152, R31 ;  /* 0x0000001f982a7221 */ /* 0x004fc20000010000 */
[--C-:B------:R-:W-:Y:S01]  /*3510*/  FFMA.FTZ R80, R80, UR40, -R50.reuse ;  /* 0x0000002850507c23 */ /* 0x100fe20008010832 */
[----:B------:R-:W-:-:S01]  /*3520*/  FFMA.FTZ R81, R81, UR40, -R50 ;  /* 0x0000002851517c23 */ /* 0x000fc20008010832 */
[--C-:B------:R-:W-:Y:S01]  /*3530*/  FFMA.FTZ R84, R84, UR40, -R50.reuse ;  /* 0x0000002854547c23 */ /* 0x100fe20008010832 */
[----:B------:R-:W-:-:S03]  /*3540*/  FFMA.FTZ R50, R85, UR40, -R50 ;  /* 0x0000002855327c23 */ /* 0x000fc60008010832 */
[----:B------:R-:W2:Y:S08]  /*3550*/  MUFU.EX2 R43, R43 ;  /* 0x0000002b002b7308 */ /* 0x000eb00000000800 */
[----:B------:R5:W0:Y:S08]  /*3560*/  MUFU.EX2 R154, R33 ;  /* 0x00000021009a7308 */ /* 0x000a300000000800 */
[----:B------:R-:W1:Y:S01]  /*3570*/  MUFU.EX2 R46, R46 ;  /* 0x0000002e002e7308 */ /* 0x000e620000000800 */
[----:B-----5:R-:W-:-:S01]  /*3580*/  FADD.FTZ R33, R153, R8 ;  /* 0x0000000899217221 */ /* 0x020fc20000010000 */
[----:B------:R-:W-:-:S03]  /*3590*/  F2FP.SATFINITE.E4M3.F32.PACK_AB_MERGE_C R153, R8, R153, R47 ;  /* 0x000000990899723e */ /* 0x000fc6000480702f */
[----:B------:R-:W-:Y:S01]  /*35a0*/  FADD.FTZ R62, R0, R33 ;  /* 0x00000021003e7221 */ /* 0x000fe20000010000 */
[----:B---3--:R-:W-:-:S01]  /*35b0*/  FADD.FTZ R33, R35, R42 ;  /* 0x0000002a23217221 */ /* 0x008fc20000010000 */
[----:B----4-:R-:W-:Y:S01]  /*35c0*/  F2FP.SATFINITE.E4M3.F32.PACK_AB_MERGE_C R35, R54, R35, RZ ;  /* 0x000000233623723e */ /* 0x010fe200048070ff */
[----:B------:R-:W3:Y:S01]  /*35d0*/  MUFU.EX2 R37, R37 ;  /* 0x0000002500257308 */ /* 0x000ee20000000800 */
[----:B------:R-:W-:-:S01]  /*35e0*/  FADD.FTZ R62, R9, R62 ;  /* 0x0000003e093e7221 */ /* 0x000fc20000010000 */
[----:B------:R-:W-:Y:S01]  /*35f0*/  FADD.FTZ R42, R54, R33 ;  /* 0x00000021362a7221 */ /* 0x000fe20000010000 */
[----:B------:R-:W-:Y:S02]  /*3600*/  F2FP.SATFINITE.E4M3.F32.PACK_AB_MERGE_C R152, R31, R152, R35 ;  /* 0x000000981f98723e */ /* 0x000fe40004807023 */
[----:B------:R-:W-:Y:S01]  /*3610*/  FADD.FTZ R39, R155, R62 ;  /* 0x0000003e9b277221 */ /* 0x000fe20000010000 */
[----:B--2---:R-:W-:-:S02]  /*3620*/  FADD.FTZ R33, R43, R42 ;  /* 0x0000002a2b217221 */ /* 0x004fc40000010000 */
[----:B------:R-:W2:Y:S01]  /*3630*/  MUFU.EX2 R40, R40 ;  /* 0x0000002800287308 */ /* 0x000ea20000000800 */
[----:B------:R-:W-:-:S01]  /*3640*/  FADD.FTZ R39, R10, R39 ;  /* 0x000000270a277221 */ /* 0x000fc20000010000 */
[----:B0-----:R-:W-:-:S03]  /*3650*/  FADD.FTZ R33, R154, R33 ;  /* 0x000000219a217221 */ /* 0x001fc60000010000 */
[----:B------:R-:W-:Y:S01]  /*3660*/  FADD.FTZ R62, R2, R39 ;  /* 0x00000027023e7221 */ /* 0x000fe20000010000 */
[----:B-1----:R-:W-:-:S02]  /*3670*/  FADD.FTZ R42, R46, R33 ;  /* 0x000000212e2a7221 */ /* 0x002fc40000010000 */
[----:B------:R-:W0:Y:S01]  /*3680*/  MUFU.EX2 R41, R41 ;  /* 0x0000002900297308 */ /* 0x000e220000000800 */
[----:B------:R-:W-:-:S01]  /*3690*/  FADD.FTZ R62, R11, R62 ;  /* 0x0000003e0b3e7221 */ /* 0x000fc20000010000 */
[C---:B---3--:R-:W-:Y:S01]  /*36a0*/  FADD.FTZ R33, R37.reuse, R42 ;  /* 0x0000002a25217221 */ /* 0x048fe20000010000 */
[----:B------:R-:W-:Y:S02]  /*36b0*/  F2FP.SATFINITE.E4M3.F32.PACK_AB_MERGE_C R37, R37, R46, RZ ;  /* 0x0000002e2525723e */ /* 0x000fe400048070ff */
[----:B------:R-:W-:Y:S02]  /*36c0*/  FADD.FTZ R39, R157, R62 ;  /* 0x0000003e9d277221 */ /* 0x000fe40000010000 */
[----:B------:R-:W-:Y:S01]  /*36d0*/  F2FP.SATFINITE.E4M3.F32.PACK_AB_MERGE_C R154, R154, R43, R37 ;  /* 0x0000002b9a9a723e */ /* 0x000fe20004807025 */
[----:B------:R-:W1:Y:S01]  /*36e0*/  MUFU.EX2 R44, R44 ;  /* 0x0000002c002c7308 */ /* 0x000e620000000800 */
[----:B--2---:R-:W-:-:S01]  /*36f0*/  FADD.FTZ R42, R40, R33 ;  /* 0x00000021282a7221 */ /* 0x004fc20000010000 */
[----:B------:R-:W-:-:S04]  /*3700*/  FADD.FTZ R62, R12, R39 ;  /* 0x000000270c3e7221 */ /* 0x000fc80000010000 */
[----:B------:R-:W-:Y:S02]  /*3710*/  FADD.FTZ R39, R13, R62 ;  /* 0x0000003e0d277221 */ /* 0x000fe40000010000 */
[----:B------:R-:W2:Y:S01]  /*3720*/  MUFU.EX2 R45, R45 ;  /* 0x0000002d002d7308 */ /* 0x000ea20000000800 */
[----:B0-----:R-:W-:-:S01]  /*3730*/  FADD.FTZ R33, R41, R42 ;  /* 0x0000002a29217221 */ /* 0x001fc20000010000 */
[C---:B------:R-:W-:Y:S01]  /*3740*/  FADD.FTZ R62, R14.reuse, R39 ;  /* 0x000000270e3e7221 */ /* 0x040fe20000010000 */
[----:B------:R-:W-:-:S03]  /*3750*/  F2FP.SATFINITE.E4M3.F32.PACK_AB_MERGE_C R14, R14, R13, RZ ;  /* 0x0000000d0e0e723e */ /* 0x000fc600048070ff */
[----:B------:R-:W-:Y:S01]  /*3760*/  FADD.FTZ R39, R159, R62 ;  /* 0x0000003e9f277221 */ /* 0x000fe20000010000 */
[----:B------:R-:W-:Y:S01]  /*3770*/  F2FP.SATFINITE.E4M3.F32.PACK_AB_MERGE_C R157, R12, R157, R14 ;  /* 0x0000009d0c9d723e */ /* 0x000fe2000480700e */
[----:B------:R-:W0:Y:S01]  /*3780*/  MUFU.EX2 R48, R48 ;  /* 0x0000003000307308 */ /* 0x000e220000000800 */
[----:B-1----:R-:W-:-:S01]  /*3790*/  FADD.FTZ R42, R44, R33 ;  /* 0x000000212c2a7221 */ /* 0x002fc20000010000 */
[----:B------:R-:W-:-:S04]  /*37a0*/  FADD.FTZ R62, R20, R39 ;  /* 0x00000027143e7221 */ /* 0x000fc80000010000 */
[----:B------:R-:W-:Y:S01]  /*37b0*/  FADD.FTZ R39, R15, R62 ;  /* 0x0000003e0f277221 */ /* 0x000fe20000010000 */
[----:B------:R-:W-:Y:S01]  /*37c0*/  F2FP.SATFINITE.E4M3.F32.PACK_AB_MERGE_C R15, R26, R15, RZ ;  /* 0x0000000f1a0f723e */ /* 0x000fe200048070ff */
[----:B------:R-:W1:Y:S01]  /*37d0*/  MUFU.EX2 R49, R49 ;  /* 0x0000003100317308 */ /* 0x000e620000000800 */
[----:B--2---:R-:W-:-:S01]  /*37e0*/  FADD.FTZ R33, R45, R42 ;  /* 0x0000002a2d217221 */ /* 0x004fc20000010000 */
[----:B------:R-:W-:Y:S01]  /*37f0*/  FADD.FTZ R62, R26, R39 ;  /* 0x000000271a3e7221 */ /* 0x000fe20000010000 */
[----:B------:R-:W-:Y:S02]  /*3800*/  F2FP.SATFINITE.E4M3.F32.PACK_AB_MERGE_C R44, R45, R44, RZ ;  /* 0x0000002c2d2c723e */ /* 0x000fe400048070ff */
[----:B------:R-:W-:Y:S01]  /*3810*/  F2FP.SATFINITE.E4M3.F32.PACK_AB_MERGE_C R159, R20, R159, R15 ;  /* 0x0000009f149f723e */ /* 0x000fe2000480700f */
[----:B------:R-:W-:-:S01]  /*3820*/  FADD.FTZ R39, R161, R62 ;  /* 0x0000003ea1277221 */ /* 0x000fc20000010000 */
[----:B------:R-:W-:Y:S01]  /*3830*/  F2FP.SATFINITE.E4M3.F32.PACK_AB_MERGE_C R156, R41, R40, R44 ;  /* 0x00000028299c723e */ /* 0x000fe2000480702c */
[----:B------:R-:W2:Y:S01]  /*3840*/  MUFU.EX2 R52, R52 ;  /* 0x0000003400347308 */ /* 0x000ea20000000800 */
[----:B0-----:R-:W-:-:S01]  /*3850*/  FADD.FTZ R42, R48, R33 ;  /* 0x00000021302a7221 */ /* 0x001fc20000010000 */
[----:B------:R-:W-:-:S04]  /*3860*/  FADD.FTZ R62, R24, R39 ;  /* 0x00000027183e7221 */ /* 0x000fc80000010000 */
[----:B------:R-:W-:Y:S01]  /*3870*/  FADD.FTZ R39, R21, R62 ;  /* 0x0000003e15277221 */ /* 0x000fe20000010000 */
[----:B------:R-:W-:Y:S01]  /*3880*/  F2FP.SATFINITE.E4M3.F32.PACK_AB_MERGE_C R21, R32, R21, RZ ;  /* 0x000000152015723e */ /* 0x000fe200048070ff */
[----:B------:R-:W0:Y:S01]  /*3890*/  MUFU.EX2 R53, R53 ;  /* 0x0000003500357308 */ /* 0x000e220000000800 */
[----:B-1----:R-:W-:-:S01]  /*38a0*/  FADD.FTZ R33, R49, R42 ;  /* 0x0000002a31217221 */ /* 0x002fc20000010000 */
[----:B------:R-:W-:Y:S01]  /*38b0*/  FADD.FTZ R62, R32, R39 ;  /* 0x00000027203e7221 */ /* 0x000fe20000010000 */
[----:B------:R-:W-:-:S03]  /*38c0*/  F2FP.SATFINITE.E4M3.F32.PACK_AB_MERGE_C R161, R24, R161, R21 ;  /* 0x000000a118a1723e */ /* 0x000fc60004807015 */
[----:B------:R-:W-:Y:S02]  /*38d0*/  FADD.FTZ R39, R163, R62 ;  /* 0x0000003ea3277221 */ /* 0x000fe40000010000 */
[----:B------:R-:W1:Y:S01]  /*38e0*/  MUFU.EX2 R56, R56 ;  /* 0x0000003800387308 */ /* 0x000e620000000800 */
[----:B--2---:R-:W-:-:S07]  /*38f0*/  FADD.FTZ R42, R52, R33 ;  /* 0x00000021342a7221 */ /* 0x004fce0000010000 */
[----:B------:R-:W2:Y:S01]  /*3900*/  MUFU.EX2 R57, R57 ;  /* 0x0000003900397308 */ /* 0x000ea20000000800 */
[----:B0-----:R-:W-:-:S01]  /*3910*/  FADD.FTZ R33, R53, R42 ;  /* 0x0000002a35217221 */ /* 0x001fc20000010000 */
[----:B------:R-:W-:-:S04]  /*3920*/  F2FP.SATFINITE.E4M3.F32.PACK_AB_MERGE_C R52, R53, R52, RZ ;  /* 0x000000343534723e */ /* 0x000fc800048070ff */
[----:B------:R-:W-:Y:S02]  /*3930*/  F2FP.SATFINITE.E4M3.F32.PACK_AB_MERGE_C R158, R49, R48, R52 ;  /* 0x00000030319e723e */ /* 0x000fe40004807034 */
        /* <DEDUP_REMOVED lines=8> */
[----:B------:R-:W-:Y:S01]  /*39c0*/  FADD.FTZ R42, R28, R39 ;  /* 0x000000271c2a7221 */ /* 0x000fe20000010000 */
[----:B------:R-:W-:-:S04]  /*39d0*/  F2FP.SATFINITE.E4M3.F32.PACK_AB_MERGE_C R60, R61, R60, RZ ;  /* 0x0000003c3d3c723e */ /* 0x000fc800048070ff */
[----:B------:R-:W-:Y:S01]  /*39e0*/  F2FP.SATFINITE.E4M3.F32.PACK_AB_MERGE_C R160, R57, R56, R60 ;  /* 0x0000003839a0723e */ /* 0x000fe2000480703c */
[----:B------:R-:W1:Y:S01]  /*39f0*/  MUFU.EX2 R68, R68 ;  /* 0x0000004400447308 */ /* 0x000e620000000800 */
[----:B--2---:R-:W-:-:S01]  /*3a00*/  FADD.FTZ R0, R64, R33 ;  /* 0x0000002140007221 */ /* 0x004fc20000010000 */
[----:B------:R-:W-:Y:S01]  /*3a10*/  F2FP.SATFINITE.E4M3.F32.PACK_AB_MERGE_C R33, R11, R2, RZ ;  /* 0x000000020b21723e */ /* 0x000fe200048070ff */
[----:B------:R-:W-:-:S01]  /*3a20*/  FADD.FTZ R11, R25, R42 ;  /* 0x0000002a190b7221 */ /* 0x000fc20000010000 */
[----:B------:R-:W-:Y:S02]  /*3a30*/  F2FP.SATFINITE.E4M3.F32.PACK_AB_MERGE_C R25, R36, R25, RZ ;  /* 0x000000192419723e */ /* 0x000fe400048070ff */
[----:B------:R-:W-:Y:S01]  /*3a40*/  F2FP.SATFINITE.E4M3.F32.PACK_AB_MERGE_C R155, R10, R155, R33 ;  /* 0x0000009b0a9b723e */ /* 0x000fe20004807021 */
[----:B------:R-:W-:Y:S01]  /*3a50*/  FADD.FTZ R2, R36, R11 ;  /* 0x0000000b24027221 */ /* 0x000fe20000010000 */
[----:B------:R-:W2:Y:S01]  /*3a60*/  MUFU.EX2 R69, R69 ;  /* 0x0000004500457308 */ /* 0x000ea20000000800 */
[----:B0-----:R-:W-:-:S01]  /*3a70*/  FADD.FTZ R9, R65, R0 ;  /* 0x0000000041097221 */ /* 0x001fc20000010000 */
[----:B------:R-:W-:Y:S01]  /*3a80*/  F2FP.SATFINITE.E4M3.F32.PACK_AB_MERGE_C R163, R28, R163, R25 ;  /* 0x000000a31ca3723e */ /* 0x000fe20004807019 */
[----:B------:R-:W-:-:S05]  /*3a90*/  FADD.FTZ R11, R165, R2 ;  /* 0x00000002a50b7221 */ /* 0x000fca0000010000 */
        /* <DEDUP_REMOVED lines=17> */
[----:B--2---:R-:W-:-:S01]  /*3bb0*/  FADD.FTZ R2, R38, R11 ;  /* 0x0000000b26027221 */ /* 0x004fc20000010000 */
[----:B------:R-:W-:-:S04]  /*3bc0*/  F2FP.SATFINITE.E4M3.F32.PACK_AB_MERGE_C R27, R38, R27, RZ ;  /* 0x0000001b261b723e */ /* 0x000fc800048070ff */
[----:B------:R-:W-:Y:S02]  /*3bd0*/  F2FP.SATFINITE.E4M3.F32.PACK_AB_MERGE_C R165, R30, R165, R27 ;  /* 0x000000a51ea5723e */ /* 0x000fe4000480701b */
        /* <DEDUP_REMOVED lines=15> */
[----:B0-----:R-:W-:-:S01]  /*3cd0*/  FADD.FTZ R2, R84, R11 ;  /* 0x0000000b54027221 */ /* 0x001fc20000010000 */
[C---:B-1----:R-:W-:Y:S01]  /*3ce0*/  F2FP.SATFINITE.E4M3.F32.PACK_AB_MERGE_C R29, R58.reuse, R29, RZ ;  /* 0x0000001d3a1d723e */ /* 0x042fe200048070ff */
[----:B------:R-:W-:-:S03]  /*3cf0*/  FADD.FTZ R0, R58, R13 ;  /* 0x0000000d3a007221 */ /* 0x000fc60000010000 */
[----:B------:R-:W-:Y:S02]  /*3d00*/  F2FP.SATFINITE.E4M3.F32.PACK_AB_MERGE_C R167, R34, R167, R29 ;  /* 0x000000a722a7723e */ /* 0x000fe4000480701d */
[C---:B--2---:R-:W-:Y:S01]  /*3d10*/  F2FP.SATFINITE.E4M3.F32.PACK_AB_MERGE_C R84, R9.reuse, R84, RZ ;  /* 0x000000540954723e */ /* 0x044fe200048070ff */
[----:B------:R-:W-:-:S03]  /*3d20*/  FADD.FTZ R2, R9, R2 ;  /* 0x0000000209027221 */ /* 0x000fc60000010000 */
[----:B------:R-:W-:Y:S01]  /*3d30*/  F2FP.SATFINITE.E4M3.F32.PACK_AB_MERGE_C R166, R81, R80, R84 ;  /* 0x0000005051a6723e */ /* 0x000fe20004807054 */
[----:B------:R-:W-:Y:S06]  /*3d40*/  @!P0 BRA `(.L_x_2405) ;  /* 0x0000000000048947 */ /* 0x000fec0003800000 */
[----:B------:R-:W-:Y:S01]  /*3d50*/  BPT.TRAP 0x1 ;  /* 0x000000040000795c */ /* 0x000fe20000300000 */
.L_x_2405:
[----:B------:R0:W1:Y:S01]  /*3d60*/  SYNCS.PHASECHK.TRANS64.TRYWAIT P1, [UR53+0x38850], R7 ;  /* 0x03885007ff0075a7 */ /* 0x0000620008020175 */
[----:B------:R-:W-:Y:S05]  /*3d70*/  @!P0 BRA `(.L_x_2406) ;  /* 0x0000000000048947 */ /* 0x000fea0003800000 */
[----:B------:R-:W-:Y:S01]  /*3d80*/  BPT.TRAP 0x1 ;  /* 0x000000040000795c */ /* 0x000fe20000300000 */
.L_x_2406:
[----:B-1----:R-:W-:Y:S05]  /*3d90*/  @P1 BRA `(.L_x_2407) ;  /* 0x0000000000081947 */ /* 0x002fea0003800000 */
[----:B------:R-:W1:Y:S02]  /*3da0*/  SYNCS.PHASECHK.TRANS64.TRYWAIT P1, [UR53+0x38850], R7 ;  /* 0x03885007ff0075a7 */ /* 0x000e640008020175 */
[----:B-1----:R-:W-:Y:S05]  /*3db0*/  @!P1 BRA `(.L_x_2408) ;  /* 0x000000ec00949947 */ /* 0x002fea0003800000 */
.L_x_2407:
        /* <DEDUP_REMOVED lines=31> */
.L_x_2409:
[----:B------:R-:W-:Y:S01]  /*3fb0*/  UISETP.NE.AND UP0, UPT, UR47, URZ, UPT ;  /* 0x0000003f2f00728c */ /* 0x000fe2000bf05270 */
[----:B------:R-:W-:Y:S01]  /*3fc0*/  UMOV UR14, UR41 ;  /* 0x00000029000e7c82 */ /* 0x000fe20008000000 */
[----:B------:R-:W-:Y:S02]  /*3fd0*/  UIMAD UR10, UR46, UR10, -UR11 ;  /* 0x0000000a2e0a72a4 */ /* 0x000fe4000f8e0a0b */
[----:B------:R-:W-:Y:S02]  /*3fe0*/  UIADD3 UR55, UR52, -0x2, URZ ;  /* 0xfffffffe34377890 */ /* 0x000fe4000fffe03f */
[----:B------:R-:W-:-:S05]  /*3ff0*/  UIADD3 UR53, UR53, 0x38860, URZ ;  /* 0x0003886035357890 */ /* 0x000fca000fffe03f */
[----:B------:R-:W-:Y:S01]  /*4000*/  @UP0 ULDC UR6, c[0x0][0x44c] ;  /* 0x0001130000060ab9 */ /* 0x000fe20000000800 */
[----:B------:R-:W-:Y:S01]  /*4010*/  @UP0 ULDC UR15, c[0x0][0x450] ;  /* 0x00011400000f0ab9 */ /* 0x000fe20000000800 */
[----:B------:R-:W-:Y:S02]  /*4020*/  UIMAD.WIDE.U32 UR6, UR41, UR6, URZ ;  /* 0x00000006290672a5 */ /* 0x000fe4000f8e003f */
[----:B------:R-:W-:Y:S02]  /*4030*/  UPRMT UR53, UR49, 0x654, UR53 ;  /* 0x0000065431357896 */ /* 0x000fe40008000035 */
[----:B------:R-:W-:-:S04]  /*4040*/  @UP0 USHF.R.U32.HI UR14, URZ, UR15, UR7 ;  /* 0x0000000f3f0e0299 */ /* 0x000fc80008011607 */
[----:B------:R-:W-:-:S03]  /*4050*/  UIADD3 UR10, UR10, UR14, URZ ;  /* 0x0000000e0a0a7290 */ /* 0x000fc6000fffe03f */
[----:B------:R-:W-:Y:S01]  /*4060*/  SYNCS.ARRIVE.TRANS64.RED.A1T0 RZ, [UR53], RZ ;  /* 0x000000ffffff79a7 */ /* 0x000fe20008100435 */
[----:B------:R-:W-:-:S04]  /*4070*/  USHF.R.S32.HI UR6, URZ, 0x1f, UR10 ;  /* 0x0000001f3f067899 */ /* 0x000fc8000801140a */
[----:B------:R-:W-:-:S04]  /*4080*/  ULEA.HI UR6, UR6, UR10, URZ, 0x7 ;  /* 0x0000000a06067291 */ /* 0x000fc8000f8f383f */
[----:B------:R-:W-:-:S04]  /*4090*/  USHF.R.S32.HI UR6, URZ, 0x7, UR6 ;  /* 0x000000073f067899 */ /* 0x000fc80008011406 */
[----:B------:R-:W-:-:S04]  /*40a0*/  UISETP.LT.AND UP0, UPT, URZ, UR6, UPT ;  /* 0x000000063f00728c */ /* 0x000fc8000bf01270 */
[----:B------:R-:W-:-:S04]  /*40b0*/  USEL UR54, URZ, UR6, !UP0 ;  /* 0x000000063f367287 */ /* 0x000fc8000c000000 */
[----:B------:R-:W-:-:S06]  /*40c0*/  UISETP.GE.AND UP0, UPT, UR55, UR54, UPT ;  /* 0x000000363700728c */ /* 0x000fcc000bf06270 */
[----:B------:R-:W-:-:S13]  /*40d0*/  PLOP3.LUT P1, PT, PT, PT, UP0, 0x80, 0x0 ;  /* 0x000000000000781c */ /* 0x000fda0003f2f008 */
[----:B------:R-:W-:Y:S05]  /*40e0*/  @!P1 BRA `(.L_x_2410) ;  /* 0x0000002c000c9947 */ /* 0x000fea0003800000 */
[----:B------:R-:W-:Y:S01]  /*40f0*/  IMAD.MOV.U32 R6, RZ, RZ, R4 ;  /* 0x000000ffff067224 */ /* 0x000fe200078e0004 */
[----:B------:R-:W-:Y:S01]  /*4100*/  ULDC UR49, c[0x0][0x288] ;  /* 0x0000a20000317ab9 */ /* 0x000fe20000000800 */
[----:B01----:R-:W-:-:S07]  /*4110*/  IMAD.MOV.U32 R7, RZ, RZ, R5 ;  /* 0x000000ffff077224 */ /* 0x003fce00078e0005 */
.L_x_2421:
[----:B------:R-:W-:-:S04]  /*4120*/  UIADD3 UR36, UR36, 0x1, URZ ;  /* 0x0000000124247890 */ /* 0x000fc8000fffe03f */
[----:B------:R-:W-:-:S04]  /*4130*/  UISETP.NE.AND UP0, UPT, UR36, 0x2, UPT ;  /* 0x000000022400788c */ /* 0x000fc8000bf05270 */
[----:B------:R-:W-:Y:S02]  /*4140*/  USEL UR6, URZ, 0x1, UP0 ;  /* 0x000000013f067887 */ /* 0x000fe40008000000 */
[----:B------:R-:W-:Y:S02]  /*4150*/  USEL UR36, UR36, URZ, UP0 ;  /* 0x0000003f24247287 */ /* 0x000fe40008000000 */
[----:B------:R-:W-:Y:S01]  /*4160*/  ULOP3.LUT UR42, UR42, UR6, URZ, 0x3c, !UPT ;  /* 0x000000062a2a7292 */ /* 0x000fe2000f8e3c3f */
[----:B0-----:R-:W-:Y:S11]  /*4170*/  @!P0 BRA `(.L_x_2411) ;  /* 0x0000000000048947 */ /* 0x001ff60003800000 */
[----:B------:R-:W-:Y:S01]  /*4180*/  BPT.TRAP 0x1 ;  /* 0x000000040000795c */ /* 0x000fe20000300000 */
.L_x_2411:
        /* <DEDUP_REMOVED lines=11> */
.L_x_2412:
[----:B-1----:R-:W-:Y:S05]  /*4240*/  @P1 BRA `(.L_x_2413) ;  /* 0x00000000000c1947 */ /* 0x002fea0003800000 */
[----:B0-----:R-:W-:-:S04]  /*4250*/  IMAD.U32 R3, RZ, RZ, UR56 ;  /* 0x00000038ff037e24 */ /* 0x001fc8000f8e00ff */
[----:B------:R-:W0:Y:S02]  /*4260*/  SYNCS.PHASECHK.TRANS64.TRYWAIT P1, [UR52+0x38830], R3 ;  /* 0x03883003ff0075a7 */ /* 0x000e240008020174 */
[----:B0-----:R-:W-:Y:S05]  /*4270*/  @!P1 BRA `(.L_x_2414) ;  /* 0x000000e8007c9947 */ /* 0x001fea0003800000 */
.L_x_2413:
        /* <DEDUP_REMOVED lines=46> */
.L_x_2415:
[----:B------:R-:W-:Y:S01]  /*4560*/  UISETP.NE.AND UP0, UPT, UR47, URZ, UPT ;  /* 0x0000003f2f00728c */ /* 0x000fe2000bf05270 */
[----:B------:R-:W-:Y:S01]  /*4570*/  VIADD R8, R18, UR41 ;  /* 0x0000002912087c36 */ /* 0x000fe20008000000 */
[----:B------:R-:W1:Y:S04]  /*4580*/  LDC R9, c[0x0][0x2f0] ;  /* 0x0000bc00ff097b82 */ /* 0x000e680000000800 */
[----:B------:R-:W-:Y:S02]  /*4590*/  PLOP3.LUT P1, PT, PT, PT, UP0, 0x80, 0x0 ;  /* 0x000000000000781c */ /* 0x000fe40003f2f008 */
[----:B------:R-:W-:-:S03]  /*45a0*/  PLOP3.LUT P2, PT, PT, PT, UP0, 0x80, 0x0 ;  /* 0x000000000000781c */ /* 0x000fc60003f4f008 */
[----:B------:R-:W-:-:S08]  /*45b0*/  @UP0 ULDC UR6, c[0x0][0x44c] ;  /* 0x0001130000060ab9 */ /* 0x000fd00000000800 */
[----:B------:R-:W-:Y:S01]  /*45c0*/  @P1 IMAD.HI.U32 R4, R8, UR6, RZ ;  /* 0x0000000608041c27 */ /* 0x000fe2000f8e00ff */
[----:B------:R-:W-:-:S04]  /*45d0*/  @UP0 ULDC UR6, c[0x0][0x450] ;  /* 0x0001140000060ab9 */ /* 0x000fc80000000800 */
[----:B------:R-:W-:Y:S01]  /*45e0*/  @P2 SHF.R.U32.HI R8, RZ, UR6, R4 ;  /* 0x00000006ff082c19 */ /* 0x000fe20008011604 */
[----:B------:R-:W-:Y:S01]  /*45f0*/  UMOV UR6, 0xffffff80 ;  /* 0xffffff8000067882 */ /* 0x000fe20000000000 */
[----:B------:R-:W-:Y:S01]  /*4600*/  IMAD.MOV.U32 R4, RZ, RZ, -0x2 ;  /* 0xfffffffeff047424 */ /* 0x000fe200078e00ff */
[----:B------:R-:W-:Y:S02]  /*4610*/  UIMAD UR6, UR55, UR6, 0x1 ;  /* 0x00000001370674a4 */ /* 0x000fe4000f8e0206 */
[----:B------:R-:W2:Y:S04]  /*4620*/  SHFL.IDX PT, R5, R8, 0x1, 0x1c1f ;  /* 0x003c1f0008057f89 */ /* 0x000ea800000e0000 */
[----:B------:R-:W-:Y:S01]  /*4630*/  IMAD R4, R17, R4, UR6 ;  /* 0x0000000611047e24 */ /* 0x000fe2000f8e0204 */
[----:B------:R-:W-:-:S03]  /*4640*/  UIADD3 UR6, UR52, 0x38840, URZ ;  /* 0x0003884034067890 */ /* 0x000fc6000fffe03f */
[----:B-1----:R-:W-:Y:S01]  /*4650*/  IMAD R4, R9, UR46, R4 ;  /* 0x0000002e09047c24 */ /* 0x002fe2000f8e0204 */
[----:B------:R-:W-:-:S09]  /*4660*/  UPRMT UR6, UR53, 0x654, UR6 ;  /* 0x0000065435067896 */ /* 0x000fd20008000006 */
[----:B------:R-:W-:Y:S01]  /*4670*/  SYNCS.ARRIVE.TRANS64.RED.A1T0 RZ, [UR6], RZ ;  /* 0x000000ffffff79a7 */ /* 0x000fe20008100406 */
[----:B--2---:R-:W-:-:S04]  /*4680*/  IADD3 R5, R5, -UR49, R4 ;  /* 0x8000003105057c10 */ /* 0x004fc8000fffe004 */
[C---:B------:R-:W-:Y:S02]  /*4690*/  ISETP.GT.AND P1, PT, R5.reuse, RZ, PT ;  /* 0x000000ff0500720c */ /* 0x040fe40003f24270 */
[C---:B------:R-:W-:Y:S02]  /*46a0*/  ISETP.GT.AND P2, PT, R5.reuse, 0x1, PT ;  /* 0x000000010500780c */ /* 0x040fe40003f44270 */
[----:B------:R-:W-:Y:S02]  /*46b0*/  FSEL R9, R154, -INF , P1 ;  /* 0xff8000009a097808 */ /* 0x000fe40000800000 */
[----:B------:R-:W-:Y:S02]  /*46c0*/  ISETP.GT.AND P1, PT, R5, 0x8, PT ;  /* 0x000000080500780c */ /* 0x000fe40003f24270 */
[----:B------:R-:W-:Y:S02]  /*46d0*/  FSEL R155, R155, -INF , P2 ;  /* 0xff8000009b9b7808 */ /* 0x000fe40001000000 */
[----:B------:R-:W-:-:S02]  /*46e0*/  FMNMX.FTZ R10, R9, R6, !PT ;  /* 0x00000006090a7209 */ /* 0x000fc40007810000 */
[----:B------:R-:W-:Y:S02]  /*46f0*/  ISETP.GT.AND P2, PT, R5, 0x9, PT ;  /* 0x000000090500780c */ /* 0x000fe40003f44270 */
[----:B------:R-:W-:Y:S02]  /*4700*/  FSEL R158, R158, -INF , P1 ;  /* 0xff8000009e9e7808 */ /* 0x000fe40000800000 */
[----:B------:R-:W-:Y:S02]  /*4710*/  FMNMX.FTZ R11, R155, R10, !PT ;  /* 0x0000000a9b0b7209 */ /* 0x000fe40007810000 */
        /* <DEDUP_REMOVED lines=69> */
[C---:B------:R-:W-:Y:S02]  /*4b70*/  ISETP.GT.AND P4, PT, R5.reuse, 0x69, PT ;  /* 0x000000690500780c */ /* 0x040fe40003f84270 */
[C---:B------:R-:W-:Y:S02]  /*4b80*/  ISETP.GT.AND P6, PT, R5.reuse, 0x70, PT ;  /* 0x000000700500780c */ /* 0x040fe40003fc4270 */
[C---:B------:R-:W-:Y:S02]  /*4b90*/  ISETP.GT.AND P5, PT, R5.reuse, 0x71, PT ;  /* 0x000000710500780c */ /* 0x040fe40003fa4270 */
[C---:B------:R-:W-:Y:S02]  /*4ba0*/  ISETP.GT.AND P1, PT, R5.reuse, 0x78, PT ;  /* 0x000000780500780c */ /* 0x040fe40003f24270 */
[----:B------:R-:W-:Y:S02]  /*4bb0*/  ISETP.GT.AND P2, PT, R5, 0x79, PT ;  /* 0x000000790500780c */ /* 0x000fe40003f44270 */
[----:B------:R-:W-:-:S02]  /*4bc0*/  FSEL R206, R206, -INF , P3 ;  /* 0xff800000cece7808 */ /* 0x000fc40001800000 */
[----:B------:R-:W-:Y:S02]  /*4bd0*/  FMNMX.FTZ R5, R203, R10, !PT ;  /* 0x0000000acb057209 */ /* 0x000fe40007810000 */
[----:B------:R-:W-:Y:S02]  /*4be0*/  FSEL R207, R207, -INF , P4 ;  /* 0xff800000cfcf7808 */ /* 0x000fe40002000000 */
[----:B------:R-:W-:Y:S02]  /*4bf0*/  FMNMX.FTZ R10, R206, R5, !PT ;  /* 0x00000005ce0a7209 */ /* 0x000fe40007810000 */
[----:B------:R-:W-:Y:S02]  /*4c00*/  FSEL R210, R210, -INF , P6 ;  /* 0xff800000d2d27808 */ /* 0x000fe40003000000 */
[----:B------:R-:W-:Y:S02]  /*4c10*/  FMNMX.FTZ R5, R207, R10, !PT ;  /* 0x0000000acf057209 */ /* 0x000fe40007810000 */
[----:B------:R-:W-:-:S02]  /*4c20*/  FSEL R211, R211, -INF , P5 ;  /* 0xff800000d3d37808 */ /* 0x000fc40002800000 */
[----:B------:R-:W-:Y:S02]  /*4c30*/  FMNMX.FTZ R10, R210, R5, !PT ;  /* 0x00000005d20a7209 */ /* 0x000fe40007810000 */
[----:B------:R-:W-:Y:S02]  /*4c40*/  FSEL R214, R214, -INF , P1 ;  /* 0xff800000d6d67808 */ /* 0x000fe40000800000 */
[----:B------:R-:W-:Y:S02]  /*4c50*/  FMNMX.FTZ R5, R211, R10, !PT ;  /* 0x0000000ad3057209 */ /* 0x000fe40007810000 */
[----:B------:R-:W-:Y:S02]  /*4c60*/  FSEL R215, R215, -INF , P2 ;  /* 0xff800000d7d77808 */ /* 0x000fe40001000000 */
[----:B------:R-:W-:-:S04]  /*4c70*/  FMNMX.FTZ R10, R214, R5, !PT ;  /* 0x00000005d60a7209 */ /* 0x000fc80007810000 */
[----:B------:R-:W-:-:S05]  /*4c80*/  FMNMX.FTZ R10, R215, R10, !PT ;  /* 0x0000000ad70a7209 */ /* 0x000fca0007810000 */
[----:B------:R-:W1:Y:S02]  /*4c90*/  SHFL.BFLY PT, R5, R10, 0x2, 0x1f ;  /* 0x0c401f000a057f89 */ /* 0x000e6400000e0000 */
[----:B-1----:R-:W-:Y:S02]  /*4ca0*/  FMNMX.FTZ R11, R10, R5, !PT ;  /* 0x000000050a0b7209 */ /* 0x002fe40007810000 */
[----:B------:R-:W1:Y:S04]  /*4cb0*/  SHFL.IDX PT, R5, R8, RZ, 0x1c1f ;  /* 0x001c1fff08057589 */ /* 0x000e6800000e0000 */
[----:B------:R-:W2:Y:S01]  /*4cc0*/  SHFL.BFLY PT, R12, R11, 0x1, 0x1f ;  /* 0x0c201f000b0c7f89 */ /* 0x000ea200000e0000 */
[----:B-1----:R-:W-:-:S04]  /*4cd0*/  IADD3 R5, R5, -UR49, R4 ;  /* 0x8000003105057c10 */ /* 0x002fc8000fffe004 */
[C---:B------:R-:W-:Y:S02]  /*4ce0*/  ISETP.GT.AND P6, PT, R5.reuse, RZ, PT ;  /* 0x000000ff0500720c */ /* 0x040fe40003fc4270 */
[C---:B------:R-:W-:Y:S02]  /*4cf0*/  ISETP.GT.AND P2, PT, R5.reuse, 0x8, PT ;  /* 0x000000080500780c */ /* 0x040fe40003f44270 */
[C---:B------:R-:W-:Y:S02]  /*4d00*/  ISETP.GT.AND P3, PT, R5.reuse, 0x9, PT ;  /* 0x000000090500780c */ /* 0x040fe40003f64270 */
[----:B------:R-:W-:Y:S02]  /*4d10*/  ISETP.GT.AND P4, PT, R5, 0x10, PT ;  /* 0x000000100500780c */ /* 0x000fe40003f84270 */
[----:B------:R-:W-:Y:S02]  /*4d20*/  FSEL R152, R152, -INF , P6 ;  /* 0xff80000098987808 */ /* 0x000fe40003000000 */
[----:B------:R-:W-:-:S02]  /*4d30*/  FSEL R156, R156, -INF , P2 ;  /* 0xff8000009c9c7808 */ /* 0x000fc40001000000 */
[----:B------:R-:W-:Y:S02]  /*4d40*/  FSEL R157, R157, -INF , P3 ;  /* 0xff8000009d9d7808 */ /* 0x000fe40001800000 */
[----:B------:R-:W-:Y:S02]  /*4d50*/  FSEL R160, R160, -INF , P4 ;  /* 0xff800000a0a07808 */ /* 0x000fe40002000000 */
[C---:B------:R-:W-:Y:S02]  /*4d60*/  ISETP.GT.AND P5, PT, R5.reuse, 0x11, PT ;  /* 0x000000110500780c */ /* 0x040fe40003fa4270 */
[C---:B------:R-:W-:Y:S02]  /*4d70*/  ISETP.GT.AND P6, PT, R5.reuse, 0x18, PT ;  /* 0x000000180500780c */ /* 0x040fe40003fc4270 */
[C---:B------:R-:W-:Y:S02]  /*4d80*/  ISETP.GT.AND P2, PT, R5.reuse, 0x20, PT ;  /* 0x000000200500780c */ /* 0x040fe40003f44270 */
[----:B------:R-:W-:-:S02]  /*4d90*/  ISETP.GT.AND P3, PT, R5, 0x21, PT ;  /* 0x000000210500780c */ /* 0x000fc40003f64270 */
[----:B------:R-:W-:Y:S02]  /*4da0*/  ISETP.GT.AND P4, PT, R5, 0x28, PT ;  /* 0x000000280500780c */ /* 0x000fe40003f84270 */
[----:B------:R-:W-:Y:S02]  /*4db0*/  FSEL R161, R161, -INF , P5 ;  /* 0xff800000a1a17808 */ /* 0x000fe40002800000 */
[----:B------:R-:W-:Y:S02]  /*4dc0*/  FSEL R164, R164, -INF , P6 ;  /* 0xff800000a4a47808 */ /* 0x000fe40003000000 */
[----:B------:R-:W-:Y:S02]  /*4dd0*/  FSEL R168, R168, -INF , P2 ;  /* 0xff800000a8a87808 */ /* 0x000fe40001000000 */
[----:B------:R-:W-:Y:S02]  /*4de0*/  FSEL R169, R169, -INF , P3 ;  /* 0xff800000a9a97808 */ /* 0x000fe40001800000 */
[----:B------:R-:W-:-:S02]  /*4df0*/  FSEL R172, R172, -INF , P4 ;  /* 0xff800000acac7808 */ /* 0x000fc40002000000 */
[C---:B------:R-:W-:Y:S02]  /*4e00*/  ISETP.GT.AND P5, PT, R5.reuse, 0x29, PT ;  /* 0x000000290500780c */ /* 0x040fe40003fa4270 */
[C---:B------:R-:W-:Y:S02]  /*4e10*/  ISETP.GT.AND P6, PT, R5.reuse, 0x30, PT ;  /* 0x000000300500780c */ /* 0x040fe40003fc4270 */
[C---:B------:R-:W-:Y:S02]  /*4e20*/  ISETP.GT.AND P2, PT, R5.reuse, 0x38, PT ;  /* 0x000000380500780c */ /* 0x040fe40003f44270 */
[C---:B------:R-:W-:Y:S02]  /*4e30*/  ISETP.GT.AND P3, PT, R5.reuse, 0x39, PT ;  /* 0x000000390500780c */ /* 0x040fe40003f64270 */
[----:B------:R-:W-:Y:S02]  /*4e40*/  ISETP.GT.AND P4, PT, R5, 0x40, PT ;  /* 0x000000400500780c */ /* 0x000fe40003f84270 */
[----:B------:R-:W-:-:S02]  /*4e50*/  FSEL R173, R173, -INF , P5 ;  /* 0xff800000adad7808 */ /* 0x000fc40002800000 */
[----:B------:R-:W-:Y:S02]  /*4e60*/  FSEL R176, R176, -INF , P6 ;  /* 0xff800000b0b07808 */ /* 0x000fe40003000000 */
[----:B------:R-:W-:Y:S02]  /*4e70*/  FSEL R180, R180, -INF , P2 ;  /* 0xff800000b4b47808 */ /* 0x000fe40001000000 */
[----:B------:R-:W-:Y:S02]  /*4e80*/  FSEL R181, R181, -INF , P3 ;  /* 0xff800000b5b57808 */ /* 0x000fe40001800000 */
[----:B------:R-:W-:Y:S02]  /*4e90*/  FSEL R184, R184, -INF , P4 ;  /* 0xff800000b8b87808 */ /* 0x000fe40002000000 */
[C---:B------:R-:W-:Y:S02]  /*4ea0*/  ISETP.GT.AND P1, PT, R5.reuse, 0x1, PT ;  /* 0x000000010500780c */ /* 0x040fe40003f24270 */
[----:B------:R-:W-:-:S02]  /*4eb0*/  ISETP.GT.AND P5, PT, R5, 0x41, PT ;  /* 0x000000410500780c */ /* 0x000fc40003fa4270 */
[C---:B------:R-:W-:Y:S02]  /*4ec0*/  ISETP.GT.AND P6, PT, R5.reuse, 0x48, PT ;  /* 0x000000480500780c */ /* 0x040fe40003fc4270 */
[C---:B------:R-:W-:Y:S02]  /*4ed0*/  ISETP.GT.AND P2, PT, R5.reuse, 0x49, PT ;  /* 0x000000490500780c */ /* 0x040fe40003f44270 */
[C---:B------:R-:W-:Y:S02]  /*4ee0*/  ISETP.GT.AND P3, PT, R5.reuse, 0x50, PT ;  /* 0x000000500500780c */ /* 0x040fe40003f64270 */
[----:B------:R-:W-:Y:S02]  /*4ef0*/  ISETP.GT.AND P4, PT, R5, 0x51, PT ;  /* 0x000000510500780c */ /* 0x000fe40003f84270 */
[----:B------:R-:W-:Y:S02]  /*4f00*/  FSEL R153, R153, -INF , P1 ;  /* 0xff80000099997808 */ /* 0x000fe40000800000 */
        /* <DEDUP_REMOVED lines=11> */
[----:B--2---:R-:W-:Y:S01]  /*4fc0*/  FMNMX.FTZ R4, R11, R12, !PT ;  /* 0x0000000c0b047209 */ /* 0x004fe20007810000 */
[----:B------:R-:W-:Y:S01]  /*4fd0*/  IMAD.U32 R11, RZ, RZ, UR40 ;  /* 0x00000028ff0b7e24 */ /* 0x000fe2000f8e00ff */
[----:B------:R-:W-:-:S02]  /*4fe0*/  FMNMX.FTZ R12, R152, R7, !PT ;  /* 0x00000007980c7209 */ /* 0x000fc40007810000 */
[----:B------:R-:W-:Y:S01]  /*4ff0*/  FSEL R165, R165, -INF , P1 ;  /* 0xff800000a5a57808 */ /* 0x000fe20000800000 */
[----:B------:R-:W-:-:S01]  /*5000*/  FFMA.FTZ R8, R4, R11, -8 ;  /* 0xc100000004087423 */ /* 0x000fc2000001000b */
        /* <DEDUP_REMOVED lines=9> */
[C---:B------:R-:W-:Y:S02]  /*50a0*/  ISETP.GT.AND P3, PT, R5.reuse, 0x78, PT ;  /* 0x000000780500780c */ /* 0x040fe40003f64270 */
[----:B------:R-:W-:-:S02]  /*50b0*/  ISETP.GT.AND P4, PT, R5, 0x79, PT ;  /* 0x000000790500780c */ /* 0x000fc40003f84270 */
[----:B------:R-:W-:Y:S02]  /*50c0*/  FMNMX.FTZ R5, R153, R12, !PT ;  /* 0x0000000c99057209 */ /* 0x000fe40007810000 */
[----:B------:R-:W-:Y:S02]  /*50d0*/  FSEL R177, R177, -INF , P1 ;  /* 0xff800000b1b17808 */ /* 0x000fe40000800000 */
[----:B------:R-:W-:Y:S02]  /*50e0*/  FMNMX.FTZ R12, R156, R5, !PT ;  /* 0x000000059c0c7209 */ /* 0x000fe40007810000 */
[----:B------:R-:W-:Y:S02]  /*50f0*/  FSETP.NEU.FTZ.AND P1, PT, R4, -INF , PT ;  /* 0xff8000000400780b */ /* 0x000fe40003f3d000 */
[----:B------:R-:W-:Y:S02]  /*5100*/  FMNMX.FTZ R5, R157, R12, !PT ;  /* 0x0000000c9d057209 */ /* 0x000fe40007810000 */
[----:B------:R-:W-:-:S02]  /*5110*/  FSEL R8, R8, RZ, P1 ;  /* 0x000000ff08087208 */ /* 0x000fc40000800000 */
[----:B------:R-:W-:Y:S02]  /*5120*/  FMNMX.FTZ R20, R160, R5, !PT ;  /* 0x00000005a0147209 */ /* 0x000fe40007810000 */
[----:B------:R-:W-:Y:S01]  /*5130*/  FSEL R205, R205, -INF , P5 ;  /* 0xff800000cdcd7808 */ /* 0x000fe20002800000 */
[----:B------:R-:W-:-:S01]  /*5140*/  FFMA.FTZ R11, R158, UR40, -R8 ;  /* 0x000000289e0b7c23 */ /* 0x000fc20008010808 */
[----:B------:R-:W-:Y:S01]  /*5150*/  FMNMX.FTZ R5, R161, R20, !PT ;  /* 0x00000014a1057209 */ /* 0x000fe20007810000 */
[----:B------:R-:W-:-:S01]  /*5160*/  FFMA.FTZ R10, R155, UR40, -R8 ;  /* 0x000000289b0a7c23 */ /* 0x000fc20008010808 */
[--C-:B------:R-:W-:Y:S01]  /*5170*/  FFMA.FTZ R155, R162, UR40, -R8.reuse ;  /* 0x00000028a29b7c23 */ /* 0x100fe20008010808 */
[----:B------:R-:W-:-:S01]  /*5180*/  FFMA.FTZ R15, R166, UR40, -R8 ;  /* 0x00000028a60f7c23 */ /* 0x000fc20008010808 */
[----:B------:R-:W-:Y:S01]  /*5190*/  FMNMX.FTZ R20, R164, R5, !PT ;  /* 0x00000005a4147209 */ /* 0x000fe20007810000 */
[----:B------:R-:W-:-:S01]  /*51a0*/  FFMA.FTZ R13, R170, UR40, -R8 ;  /* 0x00000028aa0d7c23 */ /* 0x000fc20008010808 */
[----:B------:R-:W-:Y:S01]  /*51b0*/  FSEL R208, R208, -INF , P6 ;  /* 0xff800000d0d07808 */ /* 0x000fe20003000000 */
        /* <DEDUP_REMOVED lines=24> */
[----:B------:R-:W-:Y:S01]  /*5340*/  MUFU.EX2 R9, R9 ;  /* 0x0000000900097308 */ /* 0x000fe20000000800 */
[----:B------:R-:W-:Y:S01]  /*5350*/  FMNMX.FTZ R5, R177, R158, !PT ;  /* 0x0000009eb1057209 */ /* 0x000fe20007810000 */
[--C-:B------:R-:W-:Y:S01]  /*5360*/  FFMA.FTZ R158, R174, UR40, -R8.reuse ;  /* 0x00000028ae9e7c23 */ /* 0x100fe20008010808 */
[----:B------:R-:W-:-:S01]  /*5370*/  FFMA.FTZ R174, R183, UR40, -R8 ;  /* 0x00000028b7ae7c23 */ /* 0x000fc20008010808 */
[--C-:B------:R-:W-:Y:S01]  /*5380*/  FFMA.FTZ R183, R190, UR40, -R8.reuse ;  /* 0x00000028beb77c23 */ /* 0x100fe20008010808 */
[----:B------:R-:W-:Y:S01]  /*5390*/  FMNMX.FTZ R162, R180, R5, !PT ;  /* 0x00000005b4a27209 */ /* 0x000fe20007810000 */
[----:B------:R-:W-:-:S02]  /*53a0*/  FFMA.FTZ R190, R199, UR40, -R8 ;  /* 0x00000028c7be7c23 */ /* 0x000fc40008010808 */
[----:B------:R-:W-:Y:S01]  /*53b0*/  MUFU.EX2 R10, R10 ;  /* 0x0000000a000a7308 */ /* 0x000fe20000000800 */
[----:B------:R-:W-:-:S04]  /*53c0*/  FMNMX.FTZ R5, R181, R162, !PT ;  /* 0x000000a2b5057209 */ /* 0x000fc80007810000 */
[----:B------:R-:W-:-:S03]  /*53d0*/  FMNMX.FTZ R162, R184, R5, !PT ;  /* 0x00000005b8a27209 */ /* 0x000fc60007810000 */
[----:B------:R-:W-:Y:S01]  /*53e0*/  MUFU.EX2 R11, R11 ;  /* 0x0000000b000b7308 */ /* 0x000fe20000000800 */
[----:B------:R-:W-:-:S04]  /*53f0*/  FMNMX.FTZ R5, R185, R162, !PT ;  /* 0x000000a2b9057209 */ /* 0x000fc80007810000 */
[----:B------:R-:W-:-:S03]  /*5400*/  FMNMX.FTZ R162, R188, R5, !PT ;  /* 0x00000005bca27209 */ /* 0x000fc60007810000 */
[----:B------:R-:W-:Y:S01]  /*5410*/  MUFU.EX2 R14, R14 ;  /* 0x0000000e000e7308 */ /* 0x000fe20000000800 */
[----:B------:R-:W-:Y:S01]  /*5420*/  FMNMX.FTZ R5, R189, R162, !PT ;  /* 0x000000a2bd057209 */ /* 0x000fe20007810000 */
[--C-:B------:R-:W-:Y:S01]  /*5430*/  FFMA.FTZ R162, R179, UR40, -R8.reuse ;  /* 0x00000028b3a27c23 */ /* 0x100fe20008010808 */
[----:B------:R-:W-:-:S02]  /*5440*/  FFMA.FTZ R179, R210, UR40, -R8 ;  /* 0x00000028d2b37c23 */ /* 0x000fc40008010808 */
[----:B------:R-:W-:-:S03]  /*5450*/  FMNMX.FTZ R166, R192, R5, !PT ;  /* 0x00000005c0a67209 */ /* 0x000fc60007810000 */
[----:B------:R-:W-:Y:S01]  /*5460*/  MUFU.EX2 R155, R155 ;  /* 0x0000009b009b7308 */ /* 0x000fe20000000800 */
[----:B------:R-:W-:-:S04]  /*5470*/  FMNMX.FTZ R5, R193, R166, !PT ;  /* 0x000000a6c1057209 */ /* 0x000fc80007810000 */
        /* <DEDUP_REMOVED lines=10> */
[----:B------:R-:W-:-:S01]  /*5520*/  FFMA.FTZ R187, R198, UR40, -R8 ;  /* 0x00000028c6bb7c23 */ /* 0x000fc20008010808 */
[----:B------:R-:W-:Y:S01]  /*5530*/  IMAD.U32 R198, RZ, RZ, UR40 ;  /* 0x00000028ffc67e24 */ /* 0x000fe2000f8e00ff */
[----:B------:R-:W-:-:S03]  /*5540*/  FMNMX.FTZ R170, R208, R5, !PT ;  /* 0x00000005d0aa7209 */ /* 0x000fc60007810000 */
[----:B------:R-:W-:Y:S01]  /*5550*/  MUFU.EX2 R13, R13 ;  /* 0x0000000d000d7308 */ /* 0x000fe20000000800 */
[----:B------:R-:W-:-:S04]  /*5560*/  FMNMX.FTZ R5, R209, R170, !PT ;  /* 0x000000aad1057209 */ /* 0x000fc80007810000 */
[----:B------:R-:W-:-:S03]  /*5570*/  FMNMX.FTZ R170, R212, R5, !PT ;  /* 0x00000005d4aa7209 */ /* 0x000fc60007810000 */
[----:B------:R-:W-:Y:S01]  /*5580*/  MUFU.EX2 R20, R20 ;  /* 0x0000001400147308 */ /* 0x000fe20000000800 */
[----:B------:R-:W-:Y:S01]  /*5590*/  FMNMX.FTZ R5, R213, R170, !PT ;  /* 0x000000aad5057209 */ /* 0x000fe20007810000 */
[--C-:B------:R-:W-:Y:S01]  /*55a0*/  FFMA.FTZ R170, R194, UR40, -R8.reuse ;  /* 0x00000028c2aa7c23 */ /* 0x100fe20008010808 */
[----:B------:R-:W-:-:S03]  /*55b0*/  FFMA.FTZ R194, R207, UR40, -R8 ;  /* 0x00000028cfc27c23 */ /* 0x000fc60008010808 */
[----:B------:R-:W1:Y:S02]  /*55c0*/  SHFL.BFLY PT, R178, R5, 0x2, 0x1f ;  /* 0x0c401f0005b27f89 */ /* 0x000e6400000e0000 */
[----:B------:R-:W-:Y:S08]  /*55d0*/  MUFU.EX2 R158, R158 ;  /* 0x0000009e009e7308 */ /* 0x000ff00000000800 */
[----:B------:R-:W-:Y:S08]  /*55e0*/  MUFU.EX2 R163, R163 ;  /* 0x000000a300a37308 */ /* 0x000ff00000000800 */
[----:B------:R-:W-:Y:S01]  /*55f0*/  MUFU.EX2 R159, R159 ;  /* 0x0000009f009f7308 */ /* 0x000fe20000000800 */
[----:B-1----:R-:W-:Y:S01]  /*5600*/  FMNMX.FTZ R195, R5, R178, !PT ;  /* 0x000000b205c37209 */ /* 0x002fe20007810000 */
[----:B------:R-:W-:-:S06]  /*5610*/  FFMA.FTZ R178, R203, UR40, -R8 ;  /* 0x00000028cbb27c23 */ /* 0x000fcc0008010808 */
[----:B------:R-:W-:Y:S01]  /*5620*/  MUFU.EX2 R162, R162 ;  /* 0x000000a200a27308 */ /* 0x000fe20000000800 */
[----:B------:R-:W1:Y:S07]  /*5630*/  SHFL.BFLY PT, R182, R195, 0x1, 0x1f ;  /* 0x0c201f00c3b67f89 */ /* 0x000e6e00000e0000 */
[----:B------:R-:W-:Y:S08]  /*5640*/  MUFU.EX2 R167, R167 ;  /* 0x000000a700a77308 */ /* 0x000ff00000000800 */
[----:B------:R-:W-:Y:S08]  /*5650*/  MUFU.EX2 R174, R174 ;  /* 0x000000ae00ae7308 */ /* 0x000ff00000000800 */
[----:B------:R-:W-:Y:S01]  /*5660*/  MUFU.EX2 R21, R21 ;  /* 0x0000001500157308 */ /* 0x000fe20000000800 */
[----:B-1----:R-:W-:Y:S01]  /*5670*/  FMNMX.FTZ R5, R195, R182, !PT ;  /* 0x000000b6c3057209 */ /* 0x002fe20007810000 */
        /* <DEDUP_REMOVED lines=11> */
[----:B------:R-:W-:Y:S01]  /*5730*/  FSEL R177, R4, RZ, P1 ;  /* 0x000000ff04b17208 */ /* 0x000fe20000800000 */
[----:B------:R-:W-:-:S01]  /*5740*/  FFMA.FTZ R199, R152, UR40, -R8 ;  /* 0x0000002898c77c23 */ /* 0x000fc20008010808 */
[--C-:B------:R-:W-:Y:S01]  /*5750*/  FFMA.FTZ R152, R153, UR40, -R8.reuse ;  /* 0x0000002899987c23 */ /* 0x100fe20008010808 */
[----:B------:R-:W-:-:S01]  /*5760*/  FFMA.FTZ R153, R156, UR40, -R8 ;  /* 0x000000289c997c23 */ /* 0x000fc20008010808 */
[----:B------:R-:W-:Y:S01]  /*5770*/  FFMA.FTZ R156, R160, UR40, -R8 ;  /* 0x00000028a09c7c23 */ /* 0x000fe20008010808 */
[----:B------:R-:W-:-:S01]  /*5780*/  FADD.FTZ R177, -R177, R6 ;  /* 0x00000006b1b17221 */ /* 0x000fc20000010100 */
[----:B------:R-:W-:Y:S01]  /*5790*/  FSEL R6, R5, RZ, P2 ;  /* 0x000000ff05067208 */ /* 0x000fe20001000000 */
[----:B------:R-:W-:-:S01]  /*57a0*/  FFMA.FTZ R160, R168, UR40, -R8 ;  /* 0x00000028a8a07c23 */ /* 0x000fc20008010808 */
[----:B------:R-:W-:Y:S01]  /*57b0*/  MUFU.EX2 R199, R199 ;  /* 0x000000c700c77308 */ /* 0x000fe20000000800 */
[----:B------:R-:W-:-:S01]  /*57c0*/  FFMA.FTZ R203, R165, UR40, -R8 ;  /* 0x00000028a5cb7c23 */ /* 0x000fc20008010808 */
[----:B------:R-:W-:Y:S01]  /*57d0*/  FFMA.FTZ R165, R176, UR40, -R8 ;  /* 0x00000028b0a57c23 */ /* 0x000fe20008010808 */
[----:B------:R-:W-:-:S01]  /*57e0*/  FADD.FTZ R7, -R6, R7 ;  /* 0x0000000706077221 */ /* 0x000fc20000010100 */
[----:B------:R-:W-:Y:S01]  /*57f0*/  FMUL.FTZ R6, R177, UR40 ;  /* 0x00000028b1067c20 */ /* 0x000fe20008410000 */
[----:B------:R-:W-:-:S01]  /*5800*/  FFMA.FTZ R176, R181, UR40, -R8 ;  /* 0x00000028b5b07c23 */ /* 0x000fc20008010808 */
[--C-:B------:R-:W-:Y:S01]  /*5810*/  FFMA.FTZ R164, R164, UR40, -R8.reuse ;  /* 0x00000028a4a47c23 */ /* 0x100fe20008010808 */
[----:B------:R-:W-:Y:S01]  /*5820*/  FMUL.FTZ R168, R7, UR40 ;  /* 0x0000002807a87c20 */ /* 0x000fe20008410000 */
        /* <DEDUP_REMOVED lines=20> */
[----:B------:R-:W-:-:S04]  /*5970*/  FFMA.FTZ R213, R213, UR40, -R8 ;  /* 0x00000028d5d57c23 */ /* 0x000fc80008010808 */
[----:B------:R-:W3:Y:S01]  /*5980*/  MUFU.EX2 R153, R153 ;  /* 0x0000009900997308 */ /* 0x000ee20000000800 */
[----:B-1----:R-:W-:-:S01]  /*5990*/  FFMA.FTZ R177, R168, R2, R199 ;  /* 0x00000002a8b17223 */ /* 0x002fc200000100c7 */
[-C--:B------:R-:W-:Y:S01]  /*59a0*/  FMUL.FTZ R24, R24, R168.reuse ;  /* 0x000000a818187220 */ /* 0x080fe20000410000 */
[-C--:B------:R-:W-:Y:S01]  /*59b0*/  FMUL.FTZ R25, R25, R168.reuse ;  /* 0x000000a819197220 */ /* 0x080fe20000410000 */
[-C--:B------:R-:W-:Y:S01]  /*59c0*/  FMUL.FTZ R28, R28, R168.reuse ;  /* 0x000000a81c1c7220 */ /* 0x080fe20000410000 */
[-C--:B------:R-:W-:Y:S01]  /*59d0*/  FMUL.FTZ R29, R29, R168.reuse ;  /* 0x000000a81d1d7220 */ /* 0x080fe20000410000 */
[-C--:B------:R-:W-:Y:S01]  /*59e0*/  FMUL.FTZ R32, R32, R168.reuse ;  /* 0x000000a820207220 */ /* 0x080fe20000410000 */
[----:B------:R-:W-:Y:S01]  /*59f0*/  FMUL.FTZ R33, R33, R168 ;  /* 0x000000a821217220 */ /* 0x000fe20000410000 */
[----:B------:R-:W1:Y:S01]  /*5a00*/  MUFU.EX2 R202, R202 ;  /* 0x000000ca00ca7308 */ /* 0x000e620000000800 */
[----:B--2---:R-:W-:-:S01]  /*5a10*/  FFMA.FTZ R181, R6, R0, R9 ;  /* 0x0000000006b57223 */ /* 0x004fc20000010009 */
[----:B------:R-:W-:Y:S01]  /*5a20*/  FADD.FTZ R0, R152, R177 ;  /* 0x000000b198007221 */ /* 0x000fe20000010000 */
[-C--:B------:R-:W-:Y:S01]  /*5a30*/  FMUL.FTZ R36, R36, R168.reuse ;  /* 0x000000a824247220 */ /* 0x080fe20000410000 */
[----:B------:R-:W-:Y:S01]  /*5a40*/  FMUL.FTZ R37, R37, R168 ;  /* 0x000000a825257220 */ /* 0x000fe20000410000 */
[----:B------:R-:W-:-:S01]  /*5a50*/  FADD.FTZ R2, R10, R181 ;  /* 0x000000b50a027221 */ /* 0x000fc20000010000 */
[-C--:B------:R-:W-:Y:S01]  /*5a60*/  FMUL.FTZ R40, R40, R168.reuse ;  /* 0x000000a828287220 */ /* 0x080fe20000410000 */
        /* <DEDUP_REMOVED lines=12> */
[----:B------:R-:W-:-:S01]  /*5b30*/  FADD.FTZ R153, R155, R14 ;  /* 0x0000000e9b997221 */ /* 0x000fc20000010000 */
        /* <DEDUP_REMOVED lines=14> */
[----:B------:R-:W-:Y:S01]  /*5c20*/  FADD.FTZ R0, R12, R153 ;  /* 0x000000990c007221 */ /* 0x000fe20000010000 */
[-C--:B------:R-:W-:Y:S01]  /*5c30*/  FMUL.FTZ R68, R68, R168.reuse ;  /* 0x000000a844447220 */ /* 0x080fe20000410000 */
[-C--:B------:R-:W-:Y:S01]  /*5c40*/  FMUL.FTZ R69, R69, R168.reuse ;  /* 0x000000a845457220 */ /* 0x080fe20000410000 */
[----:B------:R-:W-:Y:S01]  /*5c50*/  FMUL.FTZ R72, R72, R168 ;  /* 0x000000a848487220 */ /* 0x000fe20000410000 */
[----:B------:R-:W-:Y:S01]  /*5c60*/  FADD.FTZ R153, R15, R0 ;  /* 0x000000000f997221 */ /* 0x000fe20000010000 */
[----:B------:R-:W-:Y:S01]  /*5c70*/  F2FP.SATFINITE.E4M3.F32.PACK_AB_MERGE_C R15, R154, R15, RZ ;  /* 0x0000000f9a0f723e */ /* 0x000fe200048070ff */
[----:B------:R-:W3:Y:S01]  /*5c80*/  MUFU.EX2 R160, R160 ;  /* 0x000000a000a07308 */ /* 0x000ee20000000800 */
[----:B-1----:R-:W-:-:S01]  /*5c90*/  FADD.FTZ R2, R164, R177 ;  /* 0x000000b1a4027221 */ /* 0x002fc20000010000 */
[----:B------:R-:W-:Y:S01]  /*5ca0*/  FADD.FTZ R0, R154, R153 ;  /* 0x000000999a007221 */ /* 0x000fe20000010000 */
[----:B------:R-:W-:Y:S01]  /*5cb0*/  F2FP.SATFINITE.E4M3.F32.PACK_AB_MERGE_C R155, R12, R155, R15 ;  /* 0x0000009b0c9b723e */ /* 0x000fe2000480700f */
[-C--:B------:R-:W-:Y:S01]  /*5cc0*/  FMUL.FTZ R73, R73, R168.reuse ;  /* 0x000000a849497220 */ /* 0x080fe20000410000 */
[-C--:B------:R-:W-:Y:S01]  /*5cd0*/  FMUL.FTZ R76, R76, R168.reuse ;  /* 0x000000a84c4c7220 */ /* 0x080fe20000410000 */
[----:B------:R-:W-:Y:S01]  /*5ce0*/  FADD.FTZ R153, R13, R0 ;  /* 0x000000000d997221 */ /* 0x000fe20000010000 */
[----:B------:R-:W-:Y:S01]  /*5cf0*/  FMUL.FTZ R77, R77, R168 ;  /* 0x000000a84d4d7220 */ /* 0x000fe20000410000 */
[----:B------:R-:W1:Y:S01]  /*5d00*/  MUFU.EX2 R161, R161 ;  /* 0x000000a100a17308 */ /* 0x000e620000000800 */
[C---:B--2---:R-:W-:Y:S01]  /*5d10*/  F2FP.SATFINITE.E4M3.F32.PACK_AB_MERGE_C R164, R203.reuse, R164, RZ ;  /* 0x000000a4cba4723e */ /* 0x044fe200048070ff */
[----:B------:R-:W-:Y:S01]  /*5d20*/  FADD.FTZ R203, R203, R2 ;  /* 0x00000002cbcb7221 */ /* 0x000fe20000010000 */
[----:B------:R-:W-:-:S01]  /*5d30*/  FADD.FTZ R153, R20, R153 ;  /* 0x0000009914997221 */ /* 0x000fc20000010000 */
[----:B------:R-:W-:Y:S01]  /*5d40*/  FMUL.FTZ R80, R80, R168 ;  /* 0x000000a850507220 */ /* 0x000fe20000410000 */
[----:B------:R-:W-:Y:S01]  /*5d50*/  F2FP.SATFINITE.E4M3.F32.PACK_AB_MERGE_C R154, R157, R156, R164 ;  /* 0x0000009c9d9a723e */ /* 0x000fe200048070a4 */
[----:B------:R-:W-:Y:S01]  /*5d60*/  FMUL.FTZ R81, R81, R168 ;  /* 0x000000a851517220 */ /* 0x000fe20000410000 */
[----:B------:R-:W-:-:S01]  /*5d70*/  FADD.FTZ R0, R158, R153 ;  /* 0x000000999e007221 */ /* 0x000fc20000010000 */
[----:B------:R-:W2:Y:S01]  /*5d80*/  MUFU.EX2 R169, R169 ;  /* 0x000000a900a97308 */ /* 0x000ea20000000800 */
[----:B---3--:R-:W-:-:S01]  /*5d90*/  FADD.FTZ R2, R160, R203 ;  /* 0x000000cba0027221 */ /* 0x008fc20000010000 */
[C---:B------:R-:W-:Y:S01]  /*5da0*/  F2FP.SATFINITE.E4M3.F32.PACK_AB_MERGE_C R158, R163.reuse, R158, RZ ;  /* 0x0000009ea39e723e */ /* 0x040fe200048070ff */
[----:B------:R-:W-:-:S01]  /*5db0*/  FADD.FTZ R0, R163, R0 ;  /* 0x00000000a3007221 */ /* 0x000fc20000010000 */
[-C--:B------:R-:W-:Y:S01]  /*5dc0*/  FMUL.FTZ R84, R84, R168.reuse ;  /* 0x000000a854547220 */ /* 0x080fe20000410000 */
[----:B------:R-:W-:Y:S01]  /*5dd0*/  FMUL.FTZ R85, R85, R168 ;  /* 0x000000a855557220 */ /* 0x000fe20000410000 */
[----:B------:R-:W-:Y:S01]  /*5de0*/  F2FP.SATFINITE.E4M3.F32.PACK_AB_MERGE_C R157, R20, R13, R158 ;  /* 0x0000000d149d723e */ /* 0x000fe2000480709e */
[----:B------:R-:W-:-:S01]  /*5df0*/  FADD.FTZ R163, R159, R0 ;  /* 0x000000009fa37221 */ /* 0x000fc20000010000 */
        /* <DEDUP_REMOVED lines=13> */
[----:B------:R-:W-:Y:S01]  /*5ed0*/  FMUL.FTZ R104, R104, R168 ;  /* 0x000000a868687220 */ /* 0x000fe20000410000 */
[----:B------:R-:W-:Y:S01]  /*5ee0*/  FADD.FTZ R163, R167, R2 ;  /* 0x00000002a7a37221 */ /* 0x000fe20000010000 */
[----:B------:R-:W-:Y:S01]  /*5ef0*/  F2FP.SATFINITE.E4M3.F32.PACK_AB_MERGE_C R167, R174, R167, RZ ;  /* 0x000000a7aea7723e */ /* 0x000fe200048070ff */
[----:B------:R-:W2:Y:S01]  /*5f00*/  MUFU.EX2 R172, R172 ;  /* 0x000000ac00ac7308 */ /* 0x000ea20000000800 */
[C---:B---3--:R-:W-:Y:S01]  /*5f10*/  F2FP.SATFINITE.E4M3.F32.PACK_AB_MERGE_C R169, R206.reuse, R169, RZ ;  /* 0x000000a9cea9723e */ /* 0x048fe200048070ff */
[----:B------:R-:W-:Y:S01]  /*5f20*/  FADD.FTZ R206, R206, R177 ;  /* 0x000000b1cece7221 */ /* 0x000fe20000010000 */
[----:B------:R-:W-:-:S01]  /*5f30*/  FADD.FTZ R2, R174, R163 ;  /* 0x000000a3ae027221 */ /* 0x000fc20000010000 */
[----:B------:R-:W-:Y:S01]  /*5f40*/  F2FP.SATFINITE.E4M3.F32.PACK_AB_MERGE_C R159, R162, R159, R167 ;  /* 0x0000009fa29f723e */ /* 0x000fe200048070a7 */
        /* <DEDUP_REMOVED lines=129> */
[----:B------:R-:W-:-:S02]  /*6760*/  FMUL.FTZ R151, R151, R6 ;  /* 0x0000000697977220 */ /* 0x000fc40000410000 */
        /* <DEDUP_REMOVED lines=17> */
[----:B---3--:R-:W-:-:S01]  /*6880*/  FADD.FTZ R2, R194, R163 ;  /* 0x000000a3c2027221 */ /* 0x008fc20000010000 */
[----:B------:R-:W-:-:S04]  /*6890*/  F2FP.SATFINITE.E4M3.F32.PACK_AB_MERGE_C R191, R194, R191, RZ ;  /* 0x000000bfc2bf723e */ /* 0x000fc800048070ff */
[----:B------:R-:W-:Y:S02]  /*68a0*/  F2FP.SATFINITE.E4M3.F32.PACK_AB_MERGE_C R165, R178, R175, R191 ;  /* 0x000000afb2a5723e */ /* 0x000fe400048070bf */
[----:B------:R-:W3:Y:S01]  /*68b0*/  MUFU.EX2 R208, R208 ;  /* 0x000000d000d07308 */ /* 0x000ee20000000800 */
[----:B-1----:R-:W-:-:S01]  /*68c0*/  FADD.FTZ R153, R205, R0 ;  /* 0x00000000cd997221 */ /* 0x002fc20000010000 */
[----:B------:R-:W-:-:S04]  /*68d0*/  F2FP.SATFINITE.E4M3.F32.PACK_AB_MERGE_C R204, R205, R204, RZ ;  /* 0x000000cccdcc723e */ /* 0x000fc800048070ff */
[----:B------:R-:W-:Y:S02]  /*68e0*/  F2FP.SATFINITE.E4M3.F32.PACK_AB_MERGE_C R164, R201, R200, R204 ;  /* 0x000000c8c9a4723e */ /* 0x000fe400048070cc */
        /* <DEDUP_REMOVED lines=13> */
[C---:B--2---:R-:W-:Y:S01]  /*69c0*/  F2FP.SATFINITE.E4M3.F32.PACK_AB_MERGE_C R195, R198.reuse, R195, RZ ;  /* 0x000000c3c6c3723e */ /* 0x044fe200048070ff */
[----:B------:R-:W-:Y:S01]  /*69d0*/  FADD.FTZ R0, R198, R163 ;  /* 0x000000a3c6007221 */ /* 0x000fe20000010000 */
[----:B------:R-:W-:Y:S02]  /*69e0*/  F2FP.SATFINITE.E4M3.F32.PACK_AB_MERGE_C R163, R171, R170, R187 ;  /* 0x000000aaaba3723e */ /* 0x000fe400048070bb */
[----:B------:R-:W-:Y:S02]  /*69f0*/  F2FP.SATFINITE.E4M3.F32.PACK_AB_MERGE_C R167, R182, R179, R195 ;  /* 0x000000b3b6a7723e */ /* 0x000fe400048070c3 */
[C---:B---3--:R-:W-:Y:S01]  /*6a00*/  F2FP.SATFINITE.E4M3.F32.PACK_AB_MERGE_C R212, R213.reuse, R212, RZ ;  /* 0x000000d4d5d4723e */ /* 0x048fe200048070ff */
[----:B------:R-:W-:-:S03]  /*6a10*/  FADD.FTZ R2, R213, R2 ;  /* 0x00000002d5027221 */ /* 0x000fc60000010000 */
[----:B------:R-:W-:Y:S01]  /*6a20*/  F2FP.SATFINITE.E4M3.F32.PACK_AB_MERGE_C R166, R209, R208, R212 ;  /* 0x000000d0d1a6723e */ /* 0x000fe200048070d4 */
[----:B------:R-:W-:Y:S06]  /*6a30*/  @!P0 BRA `(.L_x_2416) ;  /* 0x0000000000048947 */ /* 0x000fec0003800000 */
[----:B------:R-:W-:Y:S01]  /*6a40*/  BPT.TRAP 0x1 ;  /* 0x000000040000795c */ /* 0x000fe20000300000 */
.L_x_2416:
[----:B------:R-:W-:-:S04]  /*6a50*/  IMAD.U32 R6, RZ, RZ, UR56 ;  /* 0x00000038ff067e24 */ /* 0x000fc8000f8e00ff */
[----:B------:R1:W2:Y:S01]  /*6a60*/  SYNCS.PHASECHK.TRANS64.TRYWAIT P1, [UR52+0x38850], R6 ;  /* 0x03885006ff0075a7 */ /* 0x0002a20008020174 */
[----:B------:R-:W-:Y:S05]  /*6a70*/  @!P0 BRA `(.L_x_2417) ;  /* 0x0000000000048947 */ /* 0x000fea0003800000 */
[----:B------:R-:W-:Y:S01]  /*6a80*/  BPT.TRAP 0x1 ;  /* 0x000000040000795c */ /* 0x000fe20000300000 */
.L_x_2417:
[----:B-1----:R-:W-:Y:S01]  /*6a90*/  VIADD R6, R227, 0x8 ;  /* 0x00000008e3067836 */ /* 0x002fe20000000000 */
[----:B--2---:R-:W-:Y:S06]  /*6aa0*/  @P1 BRA `(.L_x_2418) ;  /* 0x00000000000c1947 */ /* 0x004fec0003800000 */
[----:B------:R-:W-:-:S04]  /*6ab0*/  IMAD.U32 R7, RZ, RZ, UR56 ;  /* 0x00000038ff077e24 */ /* 0x000fc8000f8e00ff */
[----:B------:R-:W1:Y:S02]  /*6ac0*/  SYNCS.PHASECHK.TRANS64.TRYWAIT P1, [UR52+0x38850], R7 ;  /* 0x03885007ff0075a7 */ /* 0x000e640008020174 */
[----:B-1----:R-:W-:Y:S05]  /*6ad0*/  @!P1 BRA `(.L_x_2419) ;  /* 0x000000c000809947 */ /* 0x002fea0003800000 */
.L_x_2418:
        /* <DEDUP_REMOVED lines=27> */
.L_x_2420:
[----:B------:R-:W-:Y:S01]  /*6c90*/  UISETP.GT.AND UP0, UPT, UR55, UR54, UPT ;  /* 0x000000363700728c */ /* 0x000fe2000bf04270 */
[----:B------:R-:W-:Y:S01]  /*6ca0*/  IMAD.MOV.U32 R6, RZ, RZ, R4 ;  /* 0x000000ffff067224 */ /* 0x000fe200078e0004 */
[----:B------:R-:W-:Y:S01]  /*6cb0*/  UIADD3 UR52, UR52, 0x38860, URZ ;  /* 0x0003886034347890 */ /* 0x000fe2000fffe03f */
[----:B-1----:R-:W-:Y:S01]  /*6cc0*/  IMAD.MOV.U32 R7, RZ, RZ, R5 ;  /* 0x000000ffff077224 */ /* 0x002fe200078e0005 */
[----:B------:R-:W-:Y:S02]  /*6cd0*/  UIADD3 UR55, UR55, -0x1, URZ ;  /* 0xffffffff37377890 */ /* 0x000fe4000fffe03f */
[----:B------:R-:W-:Y:S01]  /*6ce0*/  PLOP3.LUT P1, PT, PT, PT, UP0, 0x80, 0x0 ;  /* 0x000000000000781c */ /* 0x000fe20003f2f008 */
[----:B------:R-:W-:-:S09]  /*6cf0*/  UPRMT UR52, UR53, 0x654, UR52 ;  /* 0x0000065435347896 */ /* 0x000fd20008000034 */
[----:B------:R-:W-:Y:S03]  /*6d00*/  SYNCS.ARRIVE.TRANS64.RED.A1T0 RZ, [UR52], RZ ;  /* 0x000000ffffff79a7 */ /* 0x000fe60008100434 */
[----:B------:R-:W-:Y:S05]  /*6d10*/  @P1 BRA `(.L_x_2421) ;  /* 0xffffffd400001947 */ /* 0x000fea000383ffff */
.L_x_2410:
[----:B------:R-:W-:-:S13]  /*6d20*/  ISETP.LE.AND P1, PT, RZ, UR55, PT ;  /* 0x00000037ff007c0c */ /* 0x000fda000bf23270 */
[----:B------:R-:W-:Y:S05]  /*6d30*/  @!P1 BRA `(.L_x_2422) ;  /* 0x0000002000909947 */ /* 0x000fea0003800000 */
[----:B------:R-:W-:Y:S02]  /*6d40*/  IMAD.MOV.U32 R11, RZ, RZ, R4 ;  /* 0x000000ffff0b7224 */ /* 0x000fe400078e0004 */
[----:B01----:R-:W-:-:S07]  /*6d50*/  IMAD.MOV.U32 R7, RZ, RZ, R5 ;  /* 0x000000ffff077224 */ /* 0x003fce00078e0005 */
.L_x_2433:
[----:B------:R-:W-:-:S04]  /*6d60*/  UIADD3 UR36, UR36, 0x1, URZ ;  /* 0x0000000124247890 */ /* 0x000fc8000fffe03f */
[----:B------:R-:W-:-:S04]  /*6d70*/  UISETP.NE.AND UP0, UPT, UR36, 0x2, UPT ;  /* 0x000000022400788c */ /* 0x000fc8000bf05270 */
[----:B------:R-:W-:Y:S02]  /*6d80*/  USEL UR6, URZ, 0x1, UP0 ;  /* 0x000000013f067887 */ /* 0x000fe40008000000 */
[----:B------:R-:W-:Y:S02]  /*6d90*/  USEL UR36, UR36, URZ, UP0 ;  /* 0x0000003f24247287 */ /* 0x000fe40008000000 */
[----:B------:R-:W-:Y:S01]  /*6da0*/  ULOP3.LUT UR42, UR42, UR6, URZ, 0x3c, !UPT ;  /* 0x000000062a2a7292 */ /* 0x000fe2000f8e3c3f */
[----:B012---:R-:W-:Y:S11]  /*6db0*/  @!P0 BRA `(.L_x_2423) ;  /* 0x0000000000048947 */ /* 0x007ff60003800000 */
[----:B------:R-:W-:Y:S01]  /*6dc0*/  BPT.TRAP 0x1 ;  /* 0x000000040000795c */ /* 0x000fe20000300000 */
.L_x_2423:
        /* <DEDUP_REMOVED lines=9> */
.L_x_2424:
[----:B-1----:R-:W-:Y:S05]  /*6e60*/  @P1 BRA `(.L_x_2425) ;  /* 0x0000000000081947 */ /* 0x002fea0003800000 */
[----:B------:R-:W1:Y:S02]  /*6e70*/  SYNCS.PHASECHK.TRANS64.TRYWAIT P1, [UR46+0x38830], R6 ;  /* 0x03883006ff0075a7 */ /* 0x000e64000802016e */
[----:B-1----:R-:W-:Y:S05]  /*6e80*/  @!P1 BRA `(.L_x_2426) ;  /* 0x000000bc00b09947 */ /* 0x002fea0003800000 */
.L_x_2425:
        /* <DEDUP_REMOVED lines=46> */
.L_x_2427:
        /* <DEDUP_REMOVED lines=36> */
[----:B------:R-:W2:Y:S02]  /*73b0*/  SHFL.BFLY PT, R5, R4, 0x2, 0x1f ;  /* 0x0c401f0004057f89 */ /* 0x000ea400000e0000 */
[----:B--2---:R-:W-:Y:S02]  /*73c0*/  FMNMX.FTZ R8, R4, R5, !PT ;  /* 0x0000000504087209 */ /* 0x004fe40007810000 */
[----:B------:R-:W-:-:S03]  /*73d0*/  FMNMX.FTZ R4, R154, R11, !PT ;  /* 0x0000000b9a047209 */ /* 0x000fc60007810000 */
[----:B------:R-:W2:Y:S02]  /*73e0*/  SHFL.BFLY PT, R5, R8, 0x1, 0x1f ;  /* 0x0c201f0008057f89 */ /* 0x000ea400000e0000 */
[----:B--2---:R-:W-:-:S05]  /*73f0*/  FMNMX.FTZ R5, R8, R5, !PT ;  /* 0x0000000508057209 */ /* 0x004fca0007810000 */
        /* <DEDUP_REMOVED lines=18> */
[----:B------:R-:W-:Y:S01]  /*7520*/  MUFU.EX2 R153, R165 ;  /* 0x000000a500997308 */ /* 0x000fe20000000800 */
        /* <DEDUP_REMOVED lines=15> */
[----:B------:R-:W-:Y:S01]  /*7620*/  MUFU.EX2 R157, R169 ;  /* 0x000000a9009d7308 */ /* 0x000fe20000000800 */
[----:B------:R-:W-:-:S01]  /*7630*/  FFMA.FTZ R168, R200, UR40, -R7 ;  /* 0x00000028c8a87c23 */ /* 0x000fc20008010807 */
[----:B------:R-:W-:Y:S01]  /*7640*/  FMNMX.FTZ R161, R171, R4, !PT ;  /* 0x00000004aba17209 */ /* 0x000fe20007810000 */
[----:B------:R-:W-:-:S01]  /*7650*/  FFMA.FTZ R188, R204, UR40, -R7 ;  /* 0x00000028ccbc7c23 */ /* 0x000fc20008010807 */
[--C-:B------:R-:W-:Y:S01]  /*7660*/  FFMA.FTZ R176, R208, UR40, -R7.reuse ;  /* 0x00000028d0b07c23 */ /* 0x100fe20008010807 */
[----:B------:R-:W-:-:S01]  /*7670*/  FFMA.FTZ R192, R212, UR40, -R7 ;  /* 0x00000028d4c07c23 */ /* 0x000fc20008010807 */
[----:B------:R-:W-:-:S02]  /*7680*/  FMNMX.FTZ R4, R174, R161, !PT ;  /* 0x000000a1ae047209 */ /* 0x000fc40007810000 */
[----:B------:R-:W2:Y:S02]  /*7690*/  MUFU.EX2 R9, R9 ;  /* 0x0000000900097308 */ /* 0x000ea40000000800 */
[----:B------:R-:W-:-:S04]  /*76a0*/  FMNMX.FTZ R161, R175, R4, !PT ;  /* 0x00000004afa17209 */ /* 0x000fc80007810000 */
[----:B------:R-:W-:Y:S02]  /*76b0*/  FMNMX.FTZ R4, R178, R161, !PT ;  /* 0x000000a1b2047209 */ /* 0x000fe40007810000 */
[----:B------:R-:W3:Y:S02]  /*76c0*/  MUFU.EX2 R152, R152 ;  /* 0x0000009800987308 */ /* 0x000ee40000000800 */
[----:B------:R-:W-:-:S04]  /*76d0*/  FMNMX.FTZ R161, R179, R4, !PT ;  /* 0x00000004b3a17209 */ /* 0x000fc80007810000 */
[----:B------:R-:W-:Y:S02]  /*76e0*/  FMNMX.FTZ R4, R182, R161, !PT ;  /* 0x000000a1b6047209 */ /* 0x000fe40007810000 */
[----:B------:R-:W4:Y:S01]  /*76f0*/  MUFU.EX2 R13, R13 ;  /* 0x0000000d000d7308 */ /* 0x000f220000000800 */
[-C--:B--2---:R-:W-:Y:S01]  /*7700*/  FMUL.FTZ R24, R24, R9.reuse ;  /* 0x0000000918187220 */ /* 0x084fe20000410000 */
[----:B------:R-:W-:Y:S01]  /*7710*/  FMNMX.FTZ R161, R183, R4, !PT ;  /* 0x00000004b7a17209 */ /* 0x000fe20007810000 */
[-C--:B------:R-:W-:Y:S01]  /*7720*/  FMUL.FTZ R25, R25, R9.reuse ;  /* 0x0000000919197220 */ /* 0x080fe20000410000 */
[-C--:B------:R-:W-:Y:S01]  /*7730*/  FMUL.FTZ R28, R28, R9.reuse ;  /* 0x000000091c1c7220 */ /* 0x080fe20000410000 */
[----:B------:R-:W-:Y:S01]  /*7740*/  FMUL.FTZ R29, R29, R9 ;  /* 0x000000091d1d7220 */ /* 0x000fe20000410000 */
[----:B------:R-:W-:Y:S01]  /*7750*/  FMNMX.FTZ R4, R186, R161, !PT ;  /* 0x000000a1ba047209 */ /* 0x000fe20007810000 */
[----:B------:R-:W-:Y:S01]  /*7760*/  FMUL.FTZ R32, R32, R9 ;  /* 0x0000000920207220 */ /* 0x000fe20000410000 */
[----:B------:R2:W-:Y:S01]  /*7770*/  MUFU.EX2 R161, R177 ;  /* 0x000000b100a17308 */ /* 0x0005e20000000800 */
[----:B---3--:R-:W-:-:S01]  /*7780*/  FFMA.FTZ R2, R9, R2, R152 ;  /* 0x0000000209027223 */ /* 0x008fc20000010098 */
[----:B------:R-:W-:Y:S01]  /*7790*/  FMNMX.FTZ R165, R187, R4, !PT ;  /* 0x00000004bba57209 */ /* 0x000fe20007810000 */
[-C--:B------:R-:W-:Y:S01]  /*77a0*/  FMUL.FTZ R33, R33, R9.reuse ;  /* 0x0000000921217220 */ /* 0x080fe20000410000 */
[-C--:B------:R-:W-:Y:S01]  /*77b0*/  FMUL.FTZ R36, R36, R9.reuse ;  /* 0x0000000924247220 */ /* 0x080fe20000410000 */
[----:B------:R-:W-:Y:S01]  /*77c0*/  FMUL.FTZ R37, R37, R9 ;  /* 0x0000000925257220 */ /* 0x000fe20000410000 */
[----:B------:R-:W-:Y:S01]  /*77d0*/  FMNMX.FTZ R4, R190, R165, !PT ;  /* 0x000000a5be047209 */ /* 0x000fe20007810000 */
[----:B------:R-:W-:Y:S01]  /*77e0*/  FMUL.FTZ R40, R40, R9 ;  /* 0x0000000928287220 */ /* 0x000fe20000410000 */
[----:B------:R-:W3:Y:S01]  /*77f0*/  MUFU.EX2 R10, R10 ;  /* 0x0000000a000a7308 */ /* 0x000ee20000000800 */
[----:B--2---:R-:W-:-:S01]  /*7800*/  FFMA.FTZ R177, R201, UR40, -R7 ;  /* 0x00000028c9b17c23 */ /* 0x004fc20008010807 */
[----:B------:R-:W-:Y:S01]  /*7810*/  FMNMX.FTZ R165, R191, R4, !PT ;  /* 0x00000004bfa57209 */ /* 0x000fe20007810000 */
[-C--:B------:R-:W-:Y:S01]  /*7820*/  FMUL.FTZ R41, R41, R9.reuse ;  /* 0x0000000929297220 */ /* 0x080fe20000410000 */
[-C--:B------:R-:W-:Y:S01]  /*7830*/  FMUL.FTZ R44, R44, R9.reuse ;  /* 0x000000092c2c7220 */ /* 0x080fe20000410000 */
[----:B------:R-:W-:Y:S01]  /*7840*/  FMUL.FTZ R45, R45, R9 ;  /* 0x000000092d2d7220 */ /* 0x000fe20000410000 */
[----:B------:R-:W-:Y:S01]  /*7850*/  FMNMX.FTZ R4, R194, R165, !PT ;  /* 0x000000a5c2047209 */ /* 0x000fe20007810000 */
[-C--:B------:R-:W-:Y:S01]  /*7860*/  FMUL.FTZ R48, R48, R9.reuse ;  /* 0x0000000930307220 */ /* 0x080fe20000410000 */
[----:B------:R-:W2:Y:S01]  /*7870*/  MUFU.EX2 R21, R21 ;  /* 0x0000001500157308 */ /* 0x000ea20000000800 */
[-C--:B------:R-:W-:Y:S01]  /*7880*/  FMUL.FTZ R49, R49, R9.reuse ;  /* 0x0000000931317220 */ /* 0x080fe20000410000 */
[----:B------:R-:W-:Y:S01]  /*7890*/  FMNMX.FTZ R165, R195, R4, !PT ;  /* 0x00000004c3a57209 */ /* 0x000fe20007810000 */
[-C--:B------:R-:W-:Y:S01]  /*78a0*/  FMUL.FTZ R52, R52, R9.reuse ;  /* 0x0000000934347220 */ /* 0x080fe20000410000 */
[-C--:B------:R-:W-:Y:S01]  /*78b0*/  FMUL.FTZ R53, R53, R9.reuse ;  /* 0x0000000935357220 */ /* 0x080fe20000410000 */
[----:B------:R-:W-:Y:S01]  /*78c0*/  FMUL.FTZ R56, R56, R9 ;  /* 0x0000000938387220 */ /* 0x000fe20000410000 */
[----:B------:R-:W-:Y:S01]  /*78d0*/  FMNMX.FTZ R4, R198, R165, !PT ;  /* 0x000000a5c6047209 */ /* 0x000fe20007810000 */
[-C--:B------:R-:W-:Y:S01]  /*78e0*/  FMUL.FTZ R57, R57, R9.reuse ;  /* 0x0000000939397220 */ /* 0x080fe20000410000 */
[----:B------:R-:W5:Y:S01]  /*78f0*/  MUFU.EX2 R8, R8 ;  /* 0x0000000800087308 */ /* 0x000f620000000800 */
[-C--:B------:R-:W-:Y:S01]  /*7900*/  FMUL.FTZ R60, R60, R9.reuse ;  /* 0x000000093c3c7220 */ /* 0x080fe20000410000 */
[----:B------:R-:W-:Y:S01]  /*7910*/  FMNMX.FTZ R165, R199, R4, !PT ;  /* 0x00000004c7a57209 */ /* 0x000fe20007810000 */
[-C--:B------:R-:W-:Y:S01]  /*7920*/  FMUL.FTZ R61, R61, R9.reuse ;  /* 0x000000093d3d7220 */ /* 0x080fe20000410000 */
[-C--:B------:R-:W-:Y:S01]  /*7930*/  FMUL.FTZ R64, R64, R9.reuse ;  /* 0x0000000940407220 */ /* 0x080fe20000410000 */
[----:B------:R-:W-:Y:S01]  /*7940*/  FMUL.FTZ R65, R65, R9 ;  /* 0x0000000941417220 */ /* 0x000fe20000410000 */
[----:B------:R-:W-:Y:S01]  /*7950*/  FMNMX.FTZ R4, R202, R165, !PT ;  /* 0x000000a5ca047209 */ /* 0x000fe20007810000 */
[-C--:B------:R-:W-:Y:S01]  /*7960*/  FMUL.FTZ R68, R68, R9.reuse ;  /* 0x0000000944447220 */ /* 0x080fe20000410000 */
[----:B------:R0:W-:Y:S01]  /*7970*/  MUFU.EX2 R165, R185 ;  /* 0x000000b900a57308 */ /* 0x0001e20000000800 */
[-C--:B------:R-:W-:Y:S01]  /*7980*/  FMUL.FTZ R69, R69, R9.reuse ;  /* 0x0000000945457220 */ /* 0x080fe20000410000 */
[----:B------:R-:W-:Y:S01]  /*7990*/  FMNMX.FTZ R169, R203, R4, !PT ;  /* 0x00000004cba97209 */ /* 0x000fe20007810000 */
[-C--:B------:R-:W-:Y:S01]  /*79a0*/  FMUL.FTZ R72, R72, R9.reuse ;  /* 0x0000000948487220 */ /* 0x080fe20000410000 */
[-C--:B------:R-:W-:Y:S01]  /*79b0*/  FMUL.FTZ R73, R73, R9.reuse ;  /* 0x0000000949497220 */ /* 0x080fe20000410000 */
[----:B------:R-:W-:Y:S01]  /*79c0*/  FMUL.FTZ R76, R76, R9 ;  /* 0x000000094c4c7220 */ /* 0x000fe20000410000 */
[----:B------:R-:W-:Y:S01]  /*79d0*/  FMNMX.FTZ R4, R206, R169, !PT ;  /* 0x000000a9ce047209 */ /* 0x000fe20007810000 */
[-C--:B------:R-:W-:Y:S01]  /*79e0*/  FMUL.FTZ R77, R77, R9.reuse ;  /* 0x000000094d4d7220 */ /* 0x080fe20000410000 */
[----:B------:R-:W-:Y:S01]  /*79f0*/  MUFU.EX2 R15, R15 ;  /* 0x0000000f000f7308 */ /* 0x000fe20000000800 */
        /* <DEDUP_REMOVED lines=14> */
[----:B------:R-:W-:-:S01]  /*7ae0*/  FFMA.FTZ R169, R193, UR40, -R7 ;  /* 0x00000028c1a97c23 */ /* 0x000fc20008010807 */
[--C-:B------:R-:W-:Y:S01]  /*7af0*/  FFMA.FTZ R193, R197, UR40, -R7.reuse ;  /* 0x00000028c5c17c23 */ /* 0x100fe20008010807 */
[----:B------:R-:W-:-:S01]  /*7b00*/  FFMA.FTZ R197, R205, UR40, -R7 ;  /* 0x00000028cdc57c23 */ /* 0x000fc20008010807 */
[----:B------:R-:W-:Y:S01]  /*7b10*/  FMNMX.FTZ R4, R215, R4, !PT ;  /* 0x00000004d7047209 */ /* 0x000fe20007810000 */
[----:B------:R-:W-:Y:S01]  /*7b20*/  MUFU.EX2 R156, R156 ;  /* 0x0000009c009c7308 */ /* 0x000fe20000000800 */
[-C--:B------:R-:W-:Y:S01]  /*7b30*/  FMUL.FTZ R97, R97, R9.reuse ;  /* 0x0000000961617220 */ /* 0x080fe20000410000 */
[-C--:B------:R-:W-:Y:S01]  /*7b40*/  FMUL.FTZ R100, R100, R9.reuse ;  /* 0x0000000964647220 */ /* 0x080fe20000410000 */
[-C--:B------:R-:W-:Y:S01]  /*7b50*/  FMUL.FTZ R101, R101, R9.reuse ;  /* 0x0000000965657220 */ /* 0x080fe20000410000 */
[----:B0-----:R-:W0:Y:S01]  /*7b60*/  SHFL.BFLY PT, R185, R4, 0x2, 0x1f ;  /* 0x0c401f0004b97f89 */ /* 0x001e2200000e0000 */
        /* <DEDUP_REMOVED lines=22> */
[----:B------:R-:W-:Y:S01]  /*7cd0*/  FMUL.FTZ R141, R141, R9 ;  /* 0x000000098d8d7220 */ /* 0x000fe20000410000 */
[----:B0-----:R-:W-:Y:S01]  /*7ce0*/  FMNMX.FTZ R196, R4, R185, !PT ;  /* 0x000000b904c47209 */ /* 0x001fe20007810000 */
[----:B------:R-:W-:-:S01]  /*7cf0*/  FFMA.FTZ R185, R209, UR40, -R7 ;  /* 0x00000028d1b97c23 */ /* 0x000fc20008010807 */
[-C--:B------:R-:W-:Y:S01]  /*7d00*/  FMUL.FTZ R144, R144, R9.reuse ;  /* 0x0000000990907220 */ /* 0x080fe20000410000 */
[-C--:B------:R-:W-:Y:S01]  /*7d10*/  FMUL.FTZ R145, R145, R9.reuse ;  /* 0x0000000991917220 */ /* 0x080fe20000410000 */
[----:B------:R-:W-:Y:S01]  /*7d20*/  MUFU.EX2 R172, R172 ;  /* 0x000000ac00ac7308 */ /* 0x000fe20000000800 */
[----:B------:R-:W0:Y:S01]  /*7d30*/  SHFL.BFLY PT, R201, R196, 0x1, 0x1f ;  /* 0x0c201f00c4c97f89 */ /* 0x000e2200000e0000 */
[-C--:B------:R-:W-:Y:S01]  /*7d40*/  FMUL.FTZ R148, R148, R9.reuse ;  /* 0x0000000994947220 */ /* 0x080fe20000410000 */
[----:B------:R-:W-:-:S05]  /*7d50*/  FMUL.FTZ R149, R149, R9 ;  /* 0x0000000995957220 */ /* 0x000fca0000410000 */
[----:B------:R-:W-:Y:S08]  /*7d60*/  MUFU.EX2 R181, R181 ;  /* 0x000000b500b57308 */ /* 0x000ff00000000800 */
[----:B------:R-:W-:Y:S08]  /*7d70*/  MUFU.EX2 R160, R160 ;  /* 0x000000a000a07308 */ /* 0x000ff00000000800 */
[----:B------:R-:W-:Y:S01]  /*7d80*/  MUFU.EX2 R180, R180 ;  /* 0x000000b400b47308 */ /* 0x000fe20000000800 */
[----:B0-----:R-:W-:Y:S01]  /*7d90*/  FMNMX.FTZ R4, R196, R201, !PT ;  /* 0x000000c9c4047209 */ /* 0x001fe20007810000 */
[----:B------:R-:W-:-:S04]  /*7da0*/  FFMA.FTZ R201, R213, UR40, -R7 ;  /* 0x00000028d5c97c23 */ /* 0x000fc80008010807 */
[C---:B------:R-:W-:Y:S01]  /*7db0*/  FADD.FTZ R7, -R4.reuse, R11 ;  /* 0x0000000b04077221 */ /* 0x040fe20000010100 */
        /* <DEDUP_REMOVED lines=12> */
[----:B------:R-:W-:Y:S01]  /*7e80*/  FFMA.FTZ R167, R179, UR40, -R11 ;  /* 0x00000028b3a77c23 */ /* 0x000fe2000801080b */
[----:B----4-:R-:W-:-:S01]  /*7e90*/  FADD.FTZ R179, R13, R2 ;  /* 0x000000020db37221 */ /* 0x010fc20000010000 */
[----:B------:R-:W0:Y:S01]  /*7ea0*/  MUFU.EX2 R154, R154 ;  /* 0x0000009a009a7308 */ /* 0x000e220000000800 */
[----:B------:R-:W-:-:S01]  /*7eb0*/  FFMA.FTZ R200, R166, UR40, -R11 ;  /* 0x00000028a6c87c23 */ /* 0x000fc2000801080b */
[----:B------:R-:W-:Y:S01]  /*7ec0*/  FFMA.FTZ R162, R170, UR40, -R11 ;  /* 0x00000028aaa27c23 */ /* 0x000fe2000801080b */
[----:B---3--:R-:W-:-:S01]  /*7ed0*/  FADD.FTZ R2, R10, R179 ;  /* 0x000000b30a027221 */ /* 0x008fc20000010000 */
[----:B--2---:R-:W-:Y:S01]  /*7ee0*/  F2FP.SATFINITE.E4M3.F32.PACK_AB_MERGE_C R10, R21, R10, RZ ;  /* 0x0000000a150a723e */ /* 0x004fe200048070ff */
[----:B------:R-:W-:-:S01]  /*7ef0*/  FFMA.FTZ R163, R171, UR40, -R11 ;  /* 0x00000028aba37c23 */ /* 0x000fc2000801080b */
[----:B------:R-:W-:Y:S01]  /*7f00*/  FFMA.FTZ R170, R174, UR40, -R11 ;  /* 0x00000028aeaa7c23 */ /* 0x000fe2000801080b */
[----:B------:R-:W-:-:S01]  /*7f10*/  FADD.FTZ R21, R21, R2 ;  /* 0x0000000215157221 */ /* 0x000fc20000010000 */
[----:B------:R-:W2:Y:S01]  /*7f20*/  MUFU.EX2 R155, R155 ;  /* 0x0000009b009b7308 */ /* 0x000ea20000000800 */
[----:B------:R-:W-:-:S01]  /*7f30*/  FFMA.FTZ R171, R175, UR40, -R11 ;  /* 0x00000028afab7c23 */ /* 0x000fc2000801080b */
[----:B------:R-:W-:Y:S01]  /*7f40*/  FFMA.FTZ R166, R178, UR40, -R11 ;  /* 0x00000028b2a67c23 */ /* 0x000fe2000801080b */
[----:B-----5:R-:W-:-:S01]  /*7f50*/  FADD.FTZ R2, R8, R21 ;  /* 0x0000001508027221 */ /* 0x020fc20000010000 */
[--C-:B------:R-:W-:Y:S01]  /*7f60*/  FFMA.FTZ R175, R182, UR40, -R11.reuse ;  /* 0x00000028b6af7c23 */ /* 0x100fe2000801080b */
[----:B------:R-:W-:-:S01]  /*7f70*/  FFMA.FTZ R178, R183, UR40, -R11 ;  /* 0x00000028b7b27c23 */ /* 0x000fc2000801080b */
[--C-:B------:R-:W-:Y:S01]  /*7f80*/  FFMA.FTZ R174, R186, UR40, -R11.reuse ;  /* 0x00000028baae7c23 */ /* 0x100fe2000801080b */
[----:B------:R-:W-:-:S01]  /*7f90*/  FFMA.FTZ R187, R187, UR40, -R11 ;  /* 0x00000028bbbb7c23 */ /* 0x000fc2000801080b */
[----:B------:R-:W3:Y:S01]  /*7fa0*/  MUFU.EX2 R196, R196 ;  /* 0x000000c400c47308 */ /* 0x000ee20000000800 */
[----:B0-----:R-:W-:-:S01]  /*7fb0*/  FFMA.FTZ R0, R7, R0, R154 ;  /* 0x0000000007007223 */ /* 0x001fc2000001009a */
[--C-:B------:R-:W-:Y:S01]  /*7fc0*/  FFMA.FTZ R190, R190, UR40, -R11.reuse ;  /* 0x00000028bebe7c23 */ /* 0x100fe2000801080b */
[----:B------:R-:W-:-:S01]  /*7fd0*/  FFMA.FTZ R191, R191, UR40, -R11 ;  /* 0x00000028bfbf7c23 */ /* 0x000fc2000801080b */
[--C-:B------:R-:W-:Y:S01]  /*7fe0*/  FFMA.FTZ R194, R194, UR40, -R11.reuse ;  /* 0x00000028c2c27c23 */ /* 0x100fe2000801080b */
[----:B------:R-:W-:-:S01]  /*7ff0*/  FFMA.FTZ R195, R195, UR40, -R11 ;  /* 0x00000028c3c37c23 */ /* 0x000fc2000801080b */
[--C-:B------:R-:W-:Y:S01]  /*8000*/  FFMA.FTZ R198, R198, UR40, -R11.reuse ;  /* 0x00000028c6c67c23 */ /* 0x100fe2000801080b */
[----:B------:R-:W-:-:S01]  /*8010*/  FFMA.FTZ R199, R199, UR40, -R11 ;  /* 0x00000028c7c77c23 */ /* 0x000fc2000801080b */
[----:B------:R-:W0:Y:S01]  /*8020*/  MUFU.EX2 R205, R205 ;  /* 0x000000cd00cd7308 */ /* 0x000e220000000800 */
[----:B--2---:R-:W-:-:S01]  /*8030*/  FADD.FTZ R179, R155, R0 ;  /* 0x000000009bb37221 */ /* 0x004fc20000010000 */
[--C-:B------:R-:W-:Y:S01]  /*8040*/  FFMA.FTZ R202, R202, UR40, -R11.reuse ;  /* 0x00000028caca7c23 */ /* 0x100fe2000801080b */
[----:B------:R-:W-:-:S01]  /*8050*/  FFMA.FTZ R203, R203, UR40, -R11 ;  /* 0x00000028cbcb7c23 */ /* 0x000fc2000801080b */
[--C-:B------:R-:W-:Y:S01]  /*8060*/  FFMA.FTZ R206, R206, UR40, -R11.reuse ;  /* 0x00000028cece7c23 */ /* 0x100fe2000801080b */
[----:B------:R-:W-:-:S01]  /*8070*/  FFMA.FTZ R207, R207, UR40, -R11 ;  /* 0x00000028cfcf7c23 */ /* 0x000fc2000801080b */
[--C-:B------:R-:W-:Y:S01]  /*8080*/  FFMA.FTZ R210, R210, UR40, -R11.reuse ;  /* 0x00000028d2d27c23 */ /* 0x100fe2000801080b */
[----:B------:R-:W-:-:S01]  /*8090*/  FFMA.FTZ R211, R211, UR40, -R11 ;  /* 0x00000028d3d37c23 */ /* 0x000fc2000801080b */
[----:B------:R-:W2:Y:S01]  /*80a0*/  MUFU.EX2 R158, R158 ;  /* 0x0000009e009e7308 */ /* 0x000ea20000000800 */
[----:B---3--:R-:W-:-:S01]  /*80b0*/  FADD.FTZ R0, R196, R179 ;  /* 0x000000b3c4007221 */ /* 0x008fc20000010000 */
[----:B------:R-:W-:Y:S01]  /*80c0*/  FADD.FTZ R179, R15, R2 ;  /* 0x000000020fb37221 */ /* 0x000fe20000010000 */
[----:B------:R-:W-:-:S01]  /*80d0*/  FFMA.FTZ R214, R214, UR40, -R11 ;  /* 0x00000028d6d67c23 */ /* 0x000fc2000801080b */
[----:B------:R-:W-:Y:S01]  /*80e0*/  FFMA.FTZ R11, R215, UR40, -R11 ;  /* 0x00000028d70b7c23 */ /* 0x000fe2000801080b */
[----:B------:R-:W-:Y:S01]  /*80f0*/  FMUL.FTZ R26, R26, R7 ;  /* 0x000000071a1a7220 */ /* 0x000fe20000410000 */
[----:B------:R-:W-:Y:S01]  /*8100*/  FADD.FTZ R2, R12, R179 ;  /* 0x000000b30c027221 */ /* 0x000fe20000010000 */
[----:B------:R-:W-:Y:S01]  /*8110*/  F2FP.SATFINITE.E4M3.F32.PACK_AB_MERGE_C R12, R153, R12, RZ ;  /* 0x0000000c990c723e */ /* 0x000fe200048070ff */
[----:B------:R-:W3:Y:S01]  /*8120*/  MUFU.EX2 R159, R159 ;  /* 0x0000009f009f7308 */ /* 0x000ee20000000800 */
[----:B0-----:R-:W-:-:S01]  /*8130*/  FADD.FTZ R21, R205, R0 ;  /* 0x00000000cd157221 */ /* 0x001fc20000010000 */
[----:B------:R-:W-:Y:S01]  /*8140*/  FADD.FTZ R153, R153, R2 ;  /* 0x0000000299997221 */ /* 0x000fe20000010000 */
[----:B------:R-:W-:Y:S01]  /*8150*/  F2FP.SATFINITE.E4M3.F32.PACK_AB_MERGE_C R196, R205, R196, RZ ;  /* 0x000000c4cdc4723e */ /* 0x000fe200048070ff */
[-C--:B------:R-:W-:Y:S01]  /*8160*/  FMUL.FTZ R27, R27, R7.reuse ;  /* 0x000000071b1b7220 */ /* 0x080fe20000410000 */
[-C--:B------:R-:W-:Y:S01]  /*8170*/  FMUL.FTZ R30, R30, R7.reuse ;  /* 0x000000071e1e7220 */ /* 0x080fe20000410000 */
[----:B------:R-:W-:Y:S01]  /*8180*/  FADD.FTZ R2, R156, R153 ;  /* 0x000000999c027221 */ /* 0x000fe20000010000 */
[----:B------:R-:W-:Y:S01]  /*8190*/  FMUL.FTZ R31, R31, R7 ;  /* 0x000000071f1f7220 */ /* 0x000fe20000410000 */
[----:B------:R-:W0:Y:S01]  /*81a0*/  MUFU.EX2 R200, R200 ;  /* 0x000000c800c87308 */ /* 0x000e220000000800 */
        /* <DEDUP_REMOVED lines=8> */
[----:B---3--:R-:W-:-:S01]  /*8230*/  FADD.FTZ R21, R159, R0 ;  /* 0x000000009f157221 */ /* 0x008fc20000010000 */
[----:B------:R-:W-:Y:S01]  /*8240*/  FADD.FTZ R173, R173, R2 ;  /* 0x00000002adad7221 */ /* 0x000fe20000010000 */
[----:B------:R-:W-:Y:S01]  /*8250*/  F2FP.SATFINITE.E4M3.F32.PACK_AB_MERGE_C R156, R157, R156, R20 ;  /* 0x0000009c9d9c723e */ /* 0x000fe20004807014 */
[-C--:B------:R-:W-:Y:S01]  /*8260*/  FMUL.FTZ R39, R39, R7.reuse ;  /* 0x0000000727277220 */ /* 0x080fe20000410000 */
[-C--:B------:R-:W-:Y:S01]  /*8270*/  FMUL.FTZ R42, R42, R7.reuse ;  /* 0x000000072a2a7220 */ /* 0x080fe20000410000 */
[----:B------:R-:W-:Y:S01]  /*8280*/  FADD.FTZ R2, R14, R173 ;  /* 0x000000ad0e027221 */ /* 0x000fe20000010000 */
[----:B------:R-:W-:Y:S01]  /*8290*/  FMUL.FTZ R43, R43, R7 ;  /* 0x000000072b2b7220 */ /* 0x000fe20000410000 */
[----:B------:R-:W3:Y:S01]  /*82a0*/  MUFU.EX2 R162, R162 ;  /* 0x000000a200a27308 */ /* 0x000ee20000000800 */
[----:B0-----:R-:W-:-:S01]  /*82b0*/  FADD.FTZ R0, R200, R21 ;  /* 0x00000015c8007221 */ /* 0x001fc20000010000 */
[----:B------:R-:W-:Y:S01]  /*82c0*/  FADD.FTZ R153, R161, R2 ;  /* 0x00000002a1997221 */ /* 0x000fe20000010000 */
[-C--:B------:R-:W-:Y:S01]  /*82d0*/  FMUL.FTZ R46, R46, R7.reuse ;  /* 0x000000072e2e7220 */ /* 0x080fe20000410000 */
[-C--:B------:R-:W-:Y:S01]  /*82e0*/  FMUL.FTZ R47, R47, R7.reuse ;  /* 0x000000072f2f7220 */ /* 0x080fe20000410000 */
[----:B------:R-:W-:Y:S01]  /*82f0*/  FMUL.FTZ R50, R50, R7 ;  /* 0x0000000732327220 */ /* 0x000fe20000410000 */
[----:B------:R-:W-:Y:S01]  /*8300*/  FADD.FTZ R2, R172, R153 ;  /* 0x00000099ac027221 */ /* 0x000fe20000010000 */
[----:B------:R-:W-:Y:S01]  /*8310*/  F2FP.SATFINITE.E4M3.F32.PACK_AB_MERGE_C R172, R181, R172, RZ ;  /* 0x000000acb5ac723e */ /* 0x000fe200048070ff */
[----:B------:R-:W0:Y:S01]  /*8320*/  MUFU.EX2 R163, R163 ;  /* 0x000000a300a37308 */ /* 0x000e220000000800 */
        /* <DEDUP_REMOVED lines=60> */
[-C--:B------:R-:W-:Y:S01]  /*86f0*/  FMUL.FTZ R131, R131, R7.reuse ;  /* 0x0000000783837220 */ /* 0x080fe20000410000 */
[-C--:B------:R-:W-:Y:S01]  /*8700*/  FMUL.FTZ R134, R134, R7.reuse ;  /* 0x0000000786867220 */ /* 0x080fe20000410000 */
[----:B------:R-:W-:Y:S01]  /*8710*/  FMUL.FTZ R135, R135, R7 ;  /* 0x0000000787877220 */ /* 0x000fe20000410000 */
[----:B------:R-:W3:Y:S01]  /*8720*/  MUFU.EX2 R187, R187 ;  /* 0x000000bb00bb7308 */ /* 0x000ee20000000800 */
[----:B0-----:R-:W-:-:S01]  /*8730*/  FADD.FTZ R21, R178, R21 ;  /* 0x00000015b2157221 */ /* 0x001fc20000010000 */
[----:B------:R-:W-:Y:S01]  /*8740*/  F2FP.SATFINITE.E4M3.F32.PACK_AB_MERGE_C R175, R178, R175, RZ ;  /* 0x000000afb2af723e */ /* 0x000fe200048070ff */
[-C--:B------:R-:W-:Y:S01]  /*8750*/  FMUL.FTZ R138, R138, R7.reuse ;  /* 0x000000078a8a7220 */ /* 0x080fe20000410000 */
[-C--:B------:R-:W-:Y:S01]  /*8760*/  FMUL.FTZ R139, R139, R7.reuse ;  /* 0x000000078b8b7220 */ /* 0x080fe20000410000 */
[-C--:B------:R-:W-:Y:S01]  /*8770*/  FMUL.FTZ R142, R142, R7.reuse ;  /* 0x000000078e8e7220 */ /* 0x080fe20000410000 */
[-C--:B------:R-:W-:Y:S01]  /*8780*/  FMUL.FTZ R143, R143, R7.reuse ;  /* 0x000000078f8f7220 */ /* 0x080fe20000410000 */
        /* <DEDUP_REMOVED lines=12> */
[----:B------:R-:W-:-:S02]  /*8850*/  F2FP.SATFINITE.E4M3.F32.PACK_AB_MERGE_C R160, R165, R160, R180 ;  /* 0x000000a0a5a0723e */ /* 0x000fc400048070b4 */
[----:B------:R-:W-:-:S03]  /*8860*/  F2FP.SATFINITE.E4M3.F32.PACK_AB_MERGE_C R152, R13, R152, R10 ;  /* 0x000000980d98723e */ /* 0x000fc6000480700a */
[----:B------:R-:W3:Y:S01]  /*8870*/  MUFU.EX2 R164, R164 ;  /* 0x000000a400a47308 */ /* 0x000ee20000000800 */
[----:B0-----:R-:W-:-:S07]  /*8880*/  FADD.FTZ R2, R190, R153 ;  /* 0x00000099be027221 */ /* 0x001fce0000010000 */
[----:B------:R-:W0:Y:S01]  /*8890*/  MUFU.EX2 R194, R194 ;  /* 0x000000c200c27308 */ /* 0x000e220000000800 */
[----:B--2---:R-:W-:-:S01]  /*88a0*/  FADD.FTZ R153, R191, R2 ;  /* 0x00000002bf997221 */ /* 0x004fc20000010000 */
[----:B------:R-:W-:-:S06]  /*88b0*/  F2FP.SATFINITE.E4M3.F32.PACK_AB_MERGE_C R190, R191, R190, RZ ;  /* 0x000000bebfbe723e */ /* 0x000fcc00048070ff */
        /* <DEDUP_REMOVED lines=17> */
[----:B0-----:R-:W-:-:S01]  /*89d0*/  FADD.FTZ R153, R199, R2 ;  /* 0x00000002c7997221 */ /* 0x001fc20000010000 */
[----:B------:R-:W-:-:S04]  /*89e0*/  F2FP.SATFINITE.E4M3.F32.PACK_AB_MERGE_C R198, R199, R198, RZ ;  /* 0x000000c6c7c6723e */ /* 0x000fc800048070ff */
[----:B------:R-:W-:Y:S02]  /*89f0*/  F2FP.SATFINITE.E4M3.F32.PACK_AB_MERGE_C R163, R195, R194, R198 ;  /* 0x000000c2c3a3723e */ /* 0x000fe400048070c6 */
        /* <DEDUP_REMOVED lines=32> */
[----:B------:R-:W-:Y:S02]  /*8c00*/  F2FP.SATFINITE.E4M3.F32.PACK_AB_MERGE_C R153, R155, R154, R196 ;  /* 0x0000009a9b99723e */ /* 0x000fe400048070c4 */
[----:B------:R-:W-:Y:S02]  /*8c10*/  F2FP.SATFINITE.E4M3.F32.PACK_AB_MERGE_C R155, R159, R158, R200 ;  /* 0x0000009e9f9b723e */ /* 0x000fe400048070c8 */
[----:B------:R-:W-:Y:S02]  /*8c20*/  F2FP.SATFINITE.E4M3.F32.PACK_AB_MERGE_C R158, R161, R14, R172 ;  /* 0x0000000ea19e723e */ /* 0x000fe400048070ac */
[----:B------:R-:W-:Y:S01]  /*8c30*/  F2FP.SATFINITE.E4M3.F32.PACK_AB_MERGE_C R159, R167, R166, R175 ;  /* 0x000000a6a79f723e */ /* 0x000fe200048070af */
[C---:B0-----:R-:W-:Y:S01]  /*8c40*/  FADD.FTZ R2, R201.reuse, R2 ;  /* 0x00000002c9027221 */ /* 0x041fe20000010000 */
[----:B------:R-:W-:-:S02]  /*8c50*/  F2FP.SATFINITE.E4M3.F32.PACK_AB_MERGE_C R192, R201, R192, RZ ;  /* 0x000000c0c9c0723e */ /* 0x000fc400048070ff */
[----:B------:R-:W-:Y:S02]  /*8c60*/  F2FP.SATFINITE.E4M3.F32.PACK_AB_MERGE_C R154, R15, R8, R12 ;  /* 0x000000080f9a723e */ /* 0x000fe4000480700c */
[----:B------:R-:W-:Y:S02]  /*8c70*/  F2FP.SATFINITE.E4M3.F32.PACK_AB_MERGE_C R161, R187, R174, R190 ;  /* 0x000000aebba1723e */ /* 0x000fe400048070be */
[----:B------:R-:W-:Y:S01]  /*8c80*/  F2FP.SATFINITE.E4M3.F32.PACK_AB_MERGE_C R166, R185, R176, R192 ;  /* 0x000000b0b9a6723e */ /* 0x000fe200048070c0 */
[----:B--2---:R-:W-:-:S01]  /*8c90*/  FADD.FTZ R0, R11, R0 ;  /* 0x000000000b007221 */ /* 0x004fc20000010000 */
[----:B------:R-:W-:-:S04]  /*8ca0*/  F2FP.SATFINITE.E4M3.F32.PACK_AB_MERGE_C R214, R11, R214, RZ ;  /* 0x000000d60bd6723e */ /* 0x000fc800048070ff */
[----:B------:R-:W-:Y:S01]  /*8cb0*/  F2FP.SATFINITE.E4M3.F32.PACK_AB_MERGE_C R167, R211, R210, R214 ;  /* 0x000000d2d3a7723e */ /* 0x000fe200048070d6 */
[----:B------:R-:W-:Y:S06]  /*8cc0*/  @!P0 BRA `(.L_x_2428) ;  /* 0x0000000000048947 */ /* 0x000fec0003800000 */
[----:B------:R-:W-:Y:S01]  /*8cd0*/  BPT.TRAP 0x1 ;  /* 0x000000040000795c */ /* 0x000fe20000300000 */
.L_x_2428:
[----:B------:R0:W2:Y:S01]  /*8ce0*/  SYNCS.PHASECHK.TRANS64.TRYWAIT P1, [UR46+0x38850], R6 ;  /* 0x03885006ff0075a7 */ /* 0x0000a2000802016e */
[----:B------:R-:W-:Y:S05]  /*8cf0*/  @!P0 BRA `(.L_x_2429) ;  /* 0x0000000000048947 */ /* 0x000fea0003800000 */
[----:B------:R-:W-:Y:S01]  /*8d00*/  BPT.TRAP 0x1 ;  /* 0x000000040000795c */ /* 0x000fe20000300000 */
.L_x_2429:
[----:B------:R-:W-:Y:S01]  /*8d10*/  VIADD R7, R227, 0x8 ;  /* 0x00000008e3077836 */ /* 0x000fe20000000000 */
[----:B--2---:R-:W-:Y:S06]  /*8d20*/  @P1 BRA `(.L_x_2430) ;  /* 0x0000000000081947 */ /* 0x004fec0003800000 */
[----:B------:R-:W2:Y:S02]  /*8d30*/  SYNCS.PHASECHK.TRANS64.TRYWAIT P1, [UR46+0x38850], R6 ;  /* 0x03885006ff0075a7 */ /* 0x000ea4000802016e */
[----:B--2---:R-:W-:Y:S05]  /*8d40*/  @!P1 BRA `(.L_x_2431) ;  /* 0x000000a000189947 */ /* 0x004fea0003800000 */
.L_x_2430:
        /* <DEDUP_REMOVED lines=27> */
.L_x_2432:
[----:B------:R-:W-:Y:S01]  /*8f00*/  UIADD3 UR46, UR46, 0x38860, URZ ;  /* 0x000388602e2e7890 */ /* 0x000fe2000fffe03f */
[----:B------:R-:W-:Y:S01]  /*8f10*/  ISETP.LT.AND P1, PT, RZ, UR55, PT ;  /* 0x00000037ff007c0c */ /* 0x000fe2000bf21270 */
[----:B------:R-:W-:Y:S01]  /*8f20*/  UIADD3 UR55, UR55, -0x1, URZ ;  /* 0xffffffff37377890 */ /* 0x000fe2000fffe03f */
[----:B------:R-:W-:Y:S01]  /*8f30*/  IMAD.MOV.U32 R11, RZ, RZ, R4 ;  /* 0x000000ffff0b7224 */ /* 0x000fe200078e0004 */
[----:B------:R-:W-:Y:S01]  /*8f40*/  UPRMT UR46, UR47, 0x654, UR46 ;  /* 0x000006542f2e7896 */ /* 0x000fe2000800002e */
[----:B------:R-:W-:-:S08]  /*8f50*/  IMAD.MOV.U32 R7, RZ, RZ, R5 ;  /* 0x000000ffff077224 */ /* 0x000fd000078e0005 */
[----:B------:R-:W-:Y:S01]  /*8f60*/  SYNCS.ARRIVE.TRANS64.RED.A1T0 RZ, [UR46], RZ ;  /* 0x000000ffffff79a7 */ /* 0x000fe2000810042e */
[----:B------:R-:W-:Y:S05]  /*8f70*/  @P1 BRA `(.L_x_2433) ;  /* 0xffffffdc00781947 */ /* 0x000fea000383ffff */
.L_x_2422:
[----:B------:R-:W-:Y:S01]  /*8f80*/  ULDC.64 UR8, c[0x0][0x9a0] ;  /* 0x0002680000087ab9 */ /* 0x000fe20000000a00 */
[----:B-1----:R-:W-:Y:S01]  /*8f90*/  IMAD.MOV.U32 R8, RZ, RZ, 0x3f800000 ;  /* 0x3f800000ff087424 */ /* 0x002fe200078e00ff */
        /* <DEDUP_REMOVED lines=19> */
[----:B0-2---:R-:W-:-:S04]  /*90d0*/  IMAD.U32 R6, RZ, RZ, UR6 ;  /* 0x00000006ff067e24 */ /* 0x005fc8000f8e00ff */
[----:B------:R-:W-:-:S05]  /*90e0*/  IMAD.U32 R7, RZ, RZ, UR7 ;  /* 0x00000007ff077e24 */ /* 0x000fca000f8e00ff */
[----:B------:R0:W2:Y:S01]  /*90f0*/  @P0 LDG.E R8, desc[UR50][R6.64] ;  /* 0x0000003206080981 */ /* 0x0000a2000c1e1900 */
[----:B-1----:R-:W-:Y:S01]  /*9100*/  IMAD.MOV.U32 R3, RZ, RZ, RZ ;  /* 0x000000ffff037224 */ /* 0x002fe200078e00ff */
[----:B------:R-:W-:Y:S01]  /*9110*/  UIADD3 UR36, UR36, 0x1, URZ ;  /* 0x0000000124247890 */ /* 0x000fe2000fffe03f */
[----:B------:R-:W-:Y:S01]  /*9120*/  IMAD.U32 R20, RZ, RZ, UR40 ;  /* 0x00000028ff147e24 */ /* 0x000fe2000f8e00ff */
[----:B------:R-:W1:Y:S01]  /*9130*/  SHFL.BFLY PT, R9, R2, 0x2, 0x1f ;  /* 0x0c401f0002097f89 */ /* 0x000e6200000e0000 */
[----:B------:R-:W-:Y:S02]  /*9140*/  UIADD3 UR43, UR43, 0x1, URZ ;  /* 0x000000012b2b7890 */ /* 0x000fe4000fffe03f */
[----:B------:R-:W-:Y:S01]  /*9150*/  UISETP.NE.AND UP0, UPT, UR36, 0x2, UPT ;  /* 0x000000022400788c */ /* 0x000fe2000bf05270 */
[----:B------:R-:W3:Y:S01]  /*9160*/  SHFL.BFLY PT, R11, R0, 0x2, 0x1f ;  /* 0x0c401f00000b7f89 */ /* 0x000ee200000e0000 */
[----:B0-----:R-:W-:Y:S02]  /*9170*/  IMAD.U32 R6, RZ, RZ, UR40 ;  /* 0x00000028ff067e24 */ /* 0x001fe4000f8e00ff */
[----:B------:R-:W-:-:S02]  /*9180*/  USEL UR4, URZ, 0x1, UP0 ;  /* 0x000000013f047887 */ /* 0x000fc40008000000 */
[----:B------:R-:W-:Y:S02]  /*9190*/  USEL UR36, UR36, URZ, UP0 ;  /* 0x0000003f24247287 */ /* 0x000fe40008000000 */
[----:B------:R-:W-:Y:S01]  /*91a0*/  ULOP3.LUT UR42, UR42, UR4, URZ, 0x3c, !UPT ;  /* 0x000000042a2a7292 */ /* 0x000fe2000f8e3c3f */
[----:B-1----:R-:W-:Y:S01]  /*91b0*/  FADD.FTZ R9, R9, R2 ;  /* 0x0000000209097221 */ /* 0x002fe20000010000 */
[----:B------:R-:W-:Y:S02]  /*91c0*/  IMAD.MOV.U32 R2, RZ, RZ, -0x800000 ;  /* 0xff800000ff027424 */ /* 0x000fe400078e00ff */
[----:B---3--:R-:W-:Y:S02]  /*91d0*/  FADD.FTZ R11, R11, R0 ;  /* 0x000000000b0b7221 */ /* 0x008fe40000010000 */
[----:B------:R-:W0:Y:S01]  /*91e0*/  SHFL.BFLY PT, R10, R9, 0x1, 0x1f ;  /* 0x0c201f00090a7f89 */ /* 0x000e2200000e0000 */
[----:B------:R-:W-:-:S03]  /*91f0*/  IMAD.MOV.U32 R0, RZ, RZ, -0x800000 ;  /* 0xff800000ff007424 */ /* 0x000fc600078e00ff */
[----:B------:R-:W1:Y:S01]  /*9200*/  SHFL.BFLY PT, R12, R11, 0x1, 0x1f ;  /* 0x0c201f000b0c7f89 */ /* 0x000e6200000e0000 */
[----:B0-----:R-:W-:Y:S01]  /*9210*/  FADD.FTZ R13, R9, R10 ;  /* 0x0000000a090d7221 */ /* 0x001fe20000010000 */
[----:B------:R-:W-:Y:S02]  /*9220*/  IMAD.MOV.U32 R9, RZ, RZ, RZ ;  /* 0x000000ffff097224 */ /* 0x000fe400078e00ff */
[----:B-1----:R-:W-:Y:S02]  /*9230*/  FADD.FTZ R12, R11, R12 ;  /* 0x0000000c0b0c7221 */ /* 0x002fe40000010000 */
[C---:B------:R-:W-:Y:S01]  /*9240*/  FSETP.NE.FTZ.AND P0, PT, R13.reuse, RZ, PT ;  /* 0x000000ff0d00720b */ /* 0x040fe20003f15000 */
[----:B------:R-:W-:Y:S01]  /*9250*/  FMUL.FTZ R14, R13, 0.00390625 ;  /* 0x3b8000000d0e7820 */ /* 0x000fe20000410000 */
[----:B------:R-:W-:-:S04]  /*9260*/  FMUL.FTZ R10, R12, 0.00390625 ;  /* 0x3b8000000c0a7820 */ /* 0x000fc80000410000 */
[----:B------:R-:W-:Y:S02]  /*9270*/  FSETP.NE.FTZ.AND P1, PT, R14, RZ, PT ;  /* 0x000000ff0e00720b */ /* 0x000fe40003f35000 */
[----:B------:R-:W-:-:S05]  /*9280*/  FSETP.NE.FTZ.AND P2, PT, R10, RZ, PT ;  /* 0x000000ff0a00720b */ /* 0x000fca0003f55000 */
        /* <DEDUP_REMOVED lines=142> */
.L_x_2397:
        /* <DEDUP_REMOVED lines=75> */
[----:B------:R-:W-:Y:S01]  /*a020*/  F2FP.BF16.F32.PACK_AB R7, R140, R149 ;  /* 0x000000958c07723e */ /* 0x000fe200000010ff */
[----:B------:R-:W-:Y:S01]  /*a030*/  BAR.SYNC.DEFER_BLOCKING 0x1, 0x100 ;  /* 0x0044000000007b1d */ /* 0x000fe20000010000 */
[----:B------:R-:W-:-:S02]  /*a040*/  IADD3 R74, P0, R48, UR6, RZ ;  /* 0x00000006304a7c10 */ /* 0x000fc4000ff1e0ff */
[----:B------:R-:W-:Y:S02]  /*a050*/  F2FP.BF16.F32.PACK_AB R8, R132, R141 ;  /* 0x0000008d8408723e */ /* 0x000fe400000010ff */
[----:B------:R-:W-:Y:S01]  /*a060*/  F2FP.BF16.F32.PACK_AB R49, R84, R137 ;  /* 0x000000895431723e */ /* 0x000fe200000010ff */
[----:B------:R-:W-:Y:S01]  /*a070*/  IMAD.X R75, RZ, RZ, UR7, P0 ;  /* 0x00000007ff4b7e24 */ /* 0x000fe200080e06ff */
[----:B------:R-:W-:Y:S02]  /*a080*/  F2FP.BF16.F32.PACK_AB R5, R152, R155 ;  /* 0x0000009b9805723e */ /* 0x000fe400000010ff */
[----:B------:R-:W-:Y:S02]  /*a090*/  F2FP.BF16.F32.PACK_AB R6, R148, R153 ;  /* 0x000000999406723e */ /* 0x000fe400000010ff */
[----:B------:R0:W2:Y:S01]  /*a0a0*/  LDG.E.CONSTANT R74, desc[UR50][R74.64] ;  /* 0x000000324a4a7981 */ /* 0x0000a2000c1e9900 */
[----:B------:R-:W-:Y:S01]  /*a0b0*/  UMOV UR6, UR12 ;  /* 0x0000000c00067c82 */ /* 0x000fe20008000000 */
[----:B-1----:R-:W-:Y:S01]  /*a0c0*/  UMOV UR7, UR5 ;  /* 0x0000000500077c82 */ /* 0x002fe20008000000 */
[----:B------:R-:W-:Y:S01]  /*a0d0*/  LOP3.LUT P0, R48, R67, 0x3, RZ, 0xc0, !PT ;  /* 0x0000000343307812 */ /* 0x000fe2000780c0ff */
[----:B------:R-:W-:Y:S01]  /*a0e0*/  IMAD.WIDE R72, R221, R72, UR6 ;  /* 0x00000006dd487e25 */ /* 0x000fe2000f8e0248 */
[----:B------:R-:W-:-:S02]  /*a0f0*/  UIMAD UR5, UR10, UR8, URZ ;  /* 0x000000080a0572a4 */ /* 0x000fc4000f8e023f */
[----:B------:R-:W-:Y:S01]  /*a100*/  ISETP.EQ.OR P0, PT, R48, 0x3, !P0 ;  /* 0x000000033000780c */ /* 0x000fe20004702670 */
[----:B------:R-:W-:Y:S01]  /*a110*/  USHF.R.S32.HI UR13, URZ, 0x1f, UR38 ;  /* 0x0000001f3f0d7899 */ /* 0x000fe20008011426 */
[----:B------:R-:W-:Y:S01]  /*a120*/  IADD3 R67, P2, R72, 0xc020, RZ ;  /* 0x0000c02048437810 */ /* 0x000fe20007f5e0ff */
[----:B------:R-:W-:Y:S01]  /*a130*/  UIMAD UR5, UR39, UR9, UR5 ;  /* 0x00000009270572a4 */ /* 0x000fe2000f8e0205 */
[----:B------:R-:W-:Y:S02]  /*a140*/  SEL R133, R69, R68, P0 ;  /* 0x0000004445857207 */ /* 0x000fe40000000000 */
[----:B------:R-:W-:Y:S02]  /*a150*/  SEL R90, R68, R69, P0 ;  /* 0x00000045445a7207 */ /* 0x000fe40000000000 */
[----:B------:R-:W-:Y:S02]  /*a160*/  SEL R151, R70, R71, P0 ;  /* 0x0000004746977207 */ /* 0x000fe40000000000 */
[----:B------:R-:W-:-:S02]  /*a170*/  SEL R99, R71, R70, P0 ;  /* 0x0000004647637207 */ /* 0x000fc40000000000 */
[C---:B------:R-:W-:Y:S02]  /*a180*/  IADD3 R71, P4, R72.reuse, 0xc060, RZ ;  /* 0x0000c06048477810 */ /* 0x040fe40007f9e0ff */
[----:B------:R-:W-:Y:S02]  /*a190*/  IADD3 R69, P3, R72, 0xc040, RZ ;  /* 0x0000c04048457810 */ /* 0x000fe40007f7e0ff */
[----:B------:R-:W-:Y:S02]  /*a1a0*/  LOP3.LUT R66, R67, 0x380, RZ, 0xc0, !PT ;  /* 0x0000038043427812 */ /* 0x000fe400078ec0ff */
[----:B------:R-:W-:Y:S02]  /*a1b0*/  LOP3.LUT R70, R71, 0x380, RZ, 0xc0, !PT ;  /* 0x0000038047467812 */ /* 0x000fe400078ec0ff */
[----:B------:R-:W-:Y:S02]  /*a1c0*/  LOP3.LUT R68, R69, 0x380, RZ, 0xc0, !PT ;  /* 0x0000038045447812 */ /* 0x000fe400078ec0ff */
[----:B------:R-:W-:-:S02]  /*a1d0*/  SHF.R.U64 R66, R66, 0x3, RZ ;  /* 0x0000000342427819 */ /* 0x000fc400000012ff */
[----:B------:R-:W-:Y:S02]  /*a1e0*/  SHF.R.U64 R70, R70, 0x3, RZ ;  /* 0x0000000346467819 */ /* 0x000fe400000012ff */
[----:B------:R-:W-:Y:S02]  /*a1f0*/  SHF.R.U64 R68, R68, 0x3, RZ ;  /* 0x0000000344447819 */ /* 0x000fe400000012ff */
[----:B------:R-:W-:Y:S01]  /*a200*/  LOP3.LUT R66, R66, R67, RZ, 0x3c, !PT ;  /* 0x0000004342427212 */ /* 0x000fe200078e3cff */
[----:B------:R-:W-:Y:S01]  /*a210*/  IMAD.X R67, RZ, RZ, R73, P2 ;  /* 0x000000ffff437224 */ /* 0x000fe200010e0649 */
[----:B------:R-:W-:Y:S02]  /*a220*/  SEL R119, R15, R14, P0 ;  /* 0x0000000e0f777207 */ /* 0x000fe40000000000 */
[----:B------:R-:W-:Y:S02]  /*a230*/  SEL R80, R14, R15, P0 ;  /* 0x0000000f0e507207 */ /* 0x000fe40000000000 */
[----:B------:R-:W-:-:S02]  /*a240*/  IADD3 R14, P2, R72, 0x8000, RZ ;  /* 0x00008000480e7810 */ /* 0x000fc40007f5e0ff */
[----:B------:R-:W-:Y:S02]  /*a250*/  SEL R87, R40, R41, P0 ;  /* 0x0000002928577207 */ /* 0x000fe40000000000 */
[----:B------:R-:W-:Y:S01]  /*a260*/  SEL R77, R41, R40, P0 ;  /* 0x00000028294d7207 */ /* 0x000fe20000000000 */
[----:B------:R-:W-:Y:S01]  /*a270*/  IMAD R40, R217, 0x40, R16 ;  /* 0x00000040d9287824 */ /* 0x000fe200078e0210 */
[----:B------:R-:W-:Y:S01]  /*a280*/  SEL R141, R3, R4, P0 ;  /* 0x00000004038d7207 */ /* 0x000fe20000000000 */
[----:B------:R-:W-:Y:S01]  /*a290*/  IMAD.MOV.U32 R41, RZ, RZ, 0x2 ;  /* 0x00000002ff297424 */ /* 0x000fe200078e00ff */
[----:B------:R-:W-:Y:S02]  /*a2a0*/  SEL R96, R4, R3, P0 ;  /* 0x0000000304607207 */ /* 0x000fe40000000000 */
[----:B------:R-:W-:Y:S01]  /*a2b0*/  LOP3.LUT R70, R70, R71, RZ, 0x3c, !PT ;  /* 0x0000004746467212 */ /* 0x000fe200078e3cff */
[--C-:B------:R-:W-:Y:S01]  /*a2c0*/  IMAD.X R71, RZ, RZ, R73.reuse, P4 ;  /* 0x000000ffff477224 */ /* 0x100fe200020e0649 */
[----:B------:R-:W-:Y:S01]  /*a2d0*/  LOP3.LUT R68, R68, R69, RZ, 0x3c, !PT ;  /* 0x0000004544447212 */ /* 0x000fe200078e3cff */
[----:B------:R-:W-:Y:S01]  /*a2e0*/  IMAD.X R69, RZ, RZ, R73, P3 ;  /* 0x000000ffff457224 */ /* 0x000fe200018e0649 */
[----:B------:R-:W-:Y:S01]  /*a2f0*/  SEL R81, R24, R25, P0 ;  /* 0x0000001918517207 */ /* 0x000fe20000000000 */
[----:B------:R-:W-:Y:S01]  /*a300*/  IMAD.WIDE R40, R40, R41, UR6 ;  /* 0x0000000628287e25 */ /* 0x000fe2000f8e0229 */
[----:B0-----:R-:W-:Y:S01]  /*a310*/  SEL R75, R25, R24, P0 ;  /* 0x00000018194b7207 */ /* 0x001fe20000000000 */
[----:B------:R-:W-:Y:S01]  /*a320*/  UIMAD.WIDE.U32 UR6, UR39, UR8, URZ ;  /* 0x00000008270672a5 */ /* 0x000fe2000f8e003f */
[----:B------:R-:W-:-:S02]  /*a330*/  SEL R121, R21, R20, P0 ;  /* 0x0000001415797207 */ /* 0x000fc40000000000 */
[----:B------:R-:W-:Y:S01]  /*a340*/  SEL R82, R20, R21, P0 ;  /* 0x0000001514527207 */ /* 0x000fe20000000000 */
[----:B------:R-:W-:Y:S01]  /*a350*/  ULDC.64 UR8, c[0x0][0xb98] ;  /* 0x0002e60000087ab9 */ /* 0x000fe20000000a00 */
[----:B------:R-:W-:Y:S01]  /*a360*/  SEL R123, R29, R28, P0 ;  /* 0x0000001c1d7b7207 */ /* 0x000fe20000000000 */
[----:B------:R-:W-:Y:S01]  /*a370*/  UIADD3 UR7, UR7, UR5, URZ ;  /* 0x0000000507077290 */ /* 0x000fe2000fffe03f */
[----:B------:R-:W-:Y:S01]  /*a380*/  SEL R84, R28, R29, P0 ;  /* 0x0000001d1c547207 */ /* 0x000fe20000000000 */
[----:B------:R-:W-:Y:S01]  /*a390*/  UIMAD UR5, UR13, UR8, URZ ;  /* 0x000000080d0572a4 */ /* 0x000fe2000f8e023f */
[----:B------:R-:W-:Y:S01]  /*a3a0*/  SEL R171, R27, R26, P0 ;  /* 0x0000001a1bab7207 */ /* 0x000fe20000000000 */
[----:B------:R-:W-:Y:S01]  /*a3b0*/  UIMAD.WIDE.U32 UR6, UR38, UR8, UR6 ;  /* 0x00000008260672a5 */ /* 0x000fe2000f8e0006 */
[----:B------:R-:W-:Y:S01]  /*a3c0*/  SEL R113, R26, R27, P0 ;  /* 0x0000001b1a717207 */ /* 0x000fe20000000000 */
[----:B------:R-:W-:Y:S01]  /*a3d0*/  UIMAD UR5, UR38, UR9, UR5 ;  /* 0x00000009260572a4 */ /* 0x000fe2000f8e0205 */
[----:B------:R-:W-:-:S02]  /*a3e0*/  LOP3.LUT R3, R72, 0x380, RZ, 0xc0, !PT ;  /* 0x0000038048037812 */ /* 0x000fc400078ec0ff */
[----:B------:R-:W-:Y:S01]  /*a3f0*/  F2FP.BF16.F32.PACK_AB R48, R92, R145 ;  /* 0x000000915c30723e */ /* 0x000fe200000010ff */
[----:B------:R-:W-:Y:S01]  /*a400*/  ULDC.64 UR8, c[0x0][0xae8] ;  /* 0x0002ba0000087ab9 */ /* 0x000fe20000000a00 */
[----:B------:R-:W-:Y:S02]  /*a410*/  SEL R157, R55, R54, P0 ;  /* 0x00000036379d7207 */ /* 0x000fe40000000000 */
[----:B------:R-:W-:Y:S01]  /*a420*/  SEL R102, R54, R55, P0 ;  /* 0x0000003736667207 */ /* 0x000fe20000000000 */
[--C-:B------:R-:W-:Y:S01]  /*a430*/  IMAD.X R55, RZ, RZ, R73.reuse, P2 ;  /* 0x000000ffff377224 */ /* 0x100fe200010e0649 */
[C---:B------:R-:W-:Y:S02]  /*a440*/  IADD3 R28, P1, R72.reuse, 0xc000, RZ ;  /* 0x0000c000481c7810 */ /* 0x040fe40007f3e0ff */
[C---:B------:R-:W-:Y:S02]  /*a450*/  IADD3 R26, P6, R72.reuse, 0x8060, RZ ;  /* 0x00008060481a7810 */ /* 0x040fe40007fde0ff */
[C---:B------:R-:W-:Y:S01]  /*a460*/  IADD3 R24, P5, R72.reuse, 0x8040, RZ ;  /* 0x0000804048187810 */ /* 0x040fe20007fbe0ff */
[----:B------:R-:W-:Y:S01]  /*a470*/  IMAD.X R65, RZ, RZ, R73, P1 ;  /* 0x000000ffff417224 */ /* 0x000fe200008e0649 */
[----:B------:R-:W-:-:S02]  /*a480*/  IADD3 R20, P4, R72, 0x8020, RZ ;  /* 0x0000802048147810 */ /* 0x000fc40007f9e0ff */
[----:B------:R-:W-:Y:S02]  /*a490*/  IADD3 R4, P3, R72, 0x20, RZ ;  /* 0x0000002048047810 */ /* 0x000fe40007f7e0ff */
[----:B------:R-:W-:Y:S02]  /*a4a0*/  SEL R145, R7, R8, P0 ;  /* 0x0000000807917207 */ /* 0x000fe40000000000 */
[----:B------:R-:W-:Y:S01]  /*a4b0*/  SEL R94, R8, R7, P0 ;  /* 0x00000007085e7207 */ /* 0x000fe20000000000 */
[----:B------:R-:W-:Y:S01]  /*a4c0*/  IMAD.X R57, RZ, RZ, R73, P3 ;  /* 0x000000ffff397224 */ /* 0x000fe200018e0649 */
[----:B------:R-:W-:Y:S02]  /*a4d0*/  IADD3 R8, P2, R72, 0x60, RZ ;  /* 0x0000006048087810 */ /* 0x000fe40007f5e0ff */
        /* <DEDUP_REMOVED lines=23> */
[----:B------:R-:W-:Y:S01]  /*a650*/  IMAD.X R47, RZ, RZ, R73, P2 ;  /* 0x000000ffff2f7224 */ /* 0x000fe200010e0649 */
[----:B------:R-:W-:-:S02]  /*a660*/  IADD3 R12, P1, R72, 0x4060, RZ ;  /* 0x00004060480c7810 */ /* 0x000fc40007f3e0ff */
[C---:B------:R-:W-:Y:S02]  /*a670*/  IADD3 R10, P6, R72.reuse, 0x4040, RZ ;  /* 0x00004040480a7810 */ /* 0x040fe40007fde0ff */
[C---:B------:R-:W-:Y:S02]  /*a680*/  IADD3 R7, P5, R72.reuse, 0x4020, RZ ;  /* 0x0000402048077810 */ /* 0x040fe40007fbe0ff */
[C---:B------:R-:W-:Y:S02]  /*a690*/  IADD3 R6, P4, R72.reuse, 0x40, RZ ;  /* 0x0000004048067810 */ /* 0x040fe40007f9e0ff */
[----:B------:R-:W-:Y:S02]  /*a6a0*/  IADD3 R5, P3, R72, 0x4000, RZ ;  /* 0x0000400048057810 */ /* 0x000fe40007f7e0ff */
[----:B------:R-:W-:Y:S02]  /*a6b0*/  SEL R167, R35, R34, P0 ;  /* 0x0000002223a77207 */ /* 0x000fe40000000000 */
[----:B------:R-:W-:-:S02]  /*a6c0*/  SEL R109, R34, R35, P0 ;  /* 0x00000023226d7207 */ /* 0x000fc40000000000 */
[----:B------:R-:W-:Y:S02]  /*a6d0*/  LOP3.LUT R72, R3, R72, RZ, 0x3c, !PT ;  /* 0x0000004803487212 */ /* 0x000fe400078e3cff */
[----:B------:R-:W-:Y:S02]  /*a6e0*/  LOP3.LUT R11, R28, 0x380, RZ, 0xc0, !PT ;  /* 0x000003801c0b7812 */ /* 0x000fe400078ec0ff */
[----:B------:R-:W-:Y:S02]  /*a6f0*/  SHF.R.U64 R3, R9, 0x3, RZ ;  /* 0x0000000309037819 */ /* 0x000fe400000012ff */
[----:B------:R-:W-:Y:S02]  /*a700*/  IADD3 R35, P2, R40, 0x3000, RZ ;  /* 0x0000300028237810 */ /* 0x000fe40007f5e0ff */
[----:B------:R-:W-:Y:S02]  /*a710*/  SHF.R.U64 R11, R11, 0x3, RZ ;  /* 0x000000030b0b7819 */ /* 0x000fe400000012ff */
[----:B------:R-:W-:-:S02]  /*a720*/  LOP3.LUT R62, R3, R26, RZ, 0x3c, !PT ;  /* 0x0000001a033e7212 */ /* 0x000fc400078e3cff */
[----:B------:R-:W-:Y:S02]  /*a730*/  LOP3.LUT R34, R35, 0x380, RZ, 0xc0, !PT ;  /* 0x0000038023227812 */ /* 0x000fe400078ec0ff */
[----:B------:R-:W-:Y:S02]  /*a740*/  LOP3.LUT R3, R4, 0x380, RZ, 0xc0, !PT ;  /* 0x0000038004037812 */ /* 0x000fe400078ec0ff */
[----:B------:R-:W-:Y:S02]  /*a750*/  LOP3.LUT R64, R11, R28, RZ, 0x3c, !PT ;  /* 0x0000001c0b407212 */ /* 0x000fe400078e3cff */
[----:B------:R-:W-:Y:S02]  /*a760*/  SHF.R.U64 R34, R34, 0x3, RZ ;  /* 0x0000000322227819 */ /* 0x000fe400000012ff */
[----:B------:R-:W-:Y:S02]  /*a770*/  LOP3.LUT R11, R20, 0x380, RZ, 0xc0, !PT ;  /* 0x00000380140b7812 */ /* 0x000fe400078ec0ff */
[----:B------:R-:W-:-:S02]  /*a780*/  SHF.R.U64 R3, R3, 0x3, RZ ;  /* 0x0000000303037819 */ /* 0x000fc400000012ff */
[----:B------:R-:W-:Y:S02]  /*a790*/  LOP3.LUT R9, R14, 0x380, RZ, 0xc0, !PT ;  /* 0x000003800e097812 */ /* 0x000fe400078ec0ff */
[----:B------:R-:W-:Y:S01]  /*a7a0*/  LOP3.LUT R34, R34, R35, RZ, 0x3c, !PT ;  /* 0x0000002322227212 */ /* 0x000fe200078e3cff */
[----:B------:R-:W-:Y:S01]  /*a7b0*/  IMAD.X R35, RZ, RZ, R41, P2 ;  /* 0x000000ffff237224 */ /* 0x000fe200010e0629 */
[----:B------:R-:W-:Y:S02]  /*a7c0*/  SHF.R.U64 R11, R11, 0x3, RZ ;  /* 0x000000030b0b7819 */ /* 0x000fe400000012ff */
[----:B------:R-:W-:Y:S02]  /*a7d0*/  LOP3.LUT R56, R3, R4, RZ, 0x3c, !PT ;  /* 0x0000000403387212 */ /* 0x000fe400078e3cff */
[----:B------:R-:W-:Y:S02]  /*a7e0*/  SHF.R.U64 R9, R9, 0x3, RZ ;  /* 0x0000000309097819 */ /* 0x000fe400000012ff */
[----:B------:R-:W-:-:S02]  /*a7f0*/  LOP3.LUT R3, R6, 0x380, RZ, 0xc0, !PT ;  /* 0x0000038006037812 */ /* 0x000fc400078ec0ff */
[----:B------:R-:W-:Y:S02]  /*a800*/  IADD3 R21, P2, R40, 0x9000, RZ ;  /* 0x0000900028157810 */ /* 0x000fe40007f5e0ff */
[----:B------:R-:W-:Y:S02]  /*a810*/  LOP3.LUT R58, R11, R20, RZ, 0x3c, !PT ;  /* 0x000000140b3a7212 */ /* 0x000fe400078e3cff */
[----:B------:R-:W-:Y:S02]  /*a820*/  LOP3.LUT R54, R9, R14, RZ, 0x3c, !PT ;  /* 0x0000000e09367212 */ /* 0x000fe400078e3cff */
[----:B------:R-:W-:Y:S02]  /*a830*/  SHF.R.U64 R3, R3, 0x3, RZ ;  /* 0x0000000303037819 */ /* 0x000fe400000012ff */
[----:B------:R-:W-:Y:S02]  /*a840*/  LOP3.LUT R20, R21, 0x380, RZ, 0xc0, !PT ;  /* 0x0000038015147812 */ /* 0x000fe400078ec0ff */
[----:B------:R-:W-:-:S02]  /*a850*/  LOP3.LUT R9, R10, 0x380, RZ, 0xc0, !PT ;  /* 0x000003800a097812 */ /* 0x000fc400078ec0ff */
[----:B------:R-:W-:Y:S02]  /*a860*/  SEL R163, R43, R42, P0 ;  /* 0x0000002a2ba37207 */ /* 0x000fe40000000000 */
[----:B------:R-:W-:Y:S01]  /*a870*/  SEL R106, R42, R43, P0 ;  /* 0x0000002b2a6a7207 */ /* 0x000fe20000000000 */
[--C-:B------:R-:W-:Y:S01]  /*a880*/  IMAD.X R43, RZ, RZ, R73.reuse, P4 ;  /* 0x000000ffff2b7224 */ /* 0x100fe200020e0649 */
[----:B------:R-:W-:Y:S02]  /*a890*/  SEL R127, R45, R44, P0 ;  /* 0x0000002c2d7f7207 */ /* 0x000fe40000000000 */
[----:B------:R-:W-:Y:S01]  /*a8a0*/  SEL R86, R44, R45, P0 ;  /* 0x0000002d2c567207 */ /* 0x000fe20000000000 */
[----:B------:R-:W-:Y:S01]  /*a8b0*/  IMAD.X R45, RZ, RZ, R73, P3 ;  /* 0x000000ffff2d7224 */ /* 0x000fe200018e0649 */
[----:B------:R-:W-:Y:S02]  /*a8c0*/  LOP3.LUT R42, R3, R6, RZ, 0x3c, !PT ;  /* 0x00000006032a7212 */ /* 0x000fe400078e3cff */
[----:B------:R-:W-:-:S02]  /*a8d0*/  SHF.R.U64 R20, R20, 0x3, RZ ;  /* 0x0000000314147819 */ /* 0x000fc400000012ff */
[----:B------:R-:W-:Y:S02]  /*a8e0*/  SEL R125, R37, R36, P0 ;  /* 0x00000024257d7207 */ /* 0x000fe40000000000 */
[----:B------:R-:W-:Y:S02]  /*a8f0*/  SEL R85, R36, R37, P0 ;  /* 0x0000002524557207 */ /* 0x000fe40000000000 */
[----:B------:R-:W-:Y:S02]  /*a900*/  SHF.R.U64 R9, R9, 0x3, RZ ;  /* 0x0000000309097819 */ /* 0x000fe400000012ff */
[----:B------:R-:W-:Y:S02]  /*a910*/  LOP3.LUT R3, R8, 0x380, RZ, 0xc0, !PT ;  /* 0x0000038008037812 */ /* 0x000fe400078ec0ff */
[----:B------:R-:W-:Y:S02]  /*a920*/  IADD3 R37, P3, R40, 0x2000, RZ ;  /* 0x0000200028257810 */ /* 0x000fe40007f7e0ff */
[----:B------:R-:W-:-:S02]  /*a930*/  SEL R159, R51, R50, P0 ;  /* 0x00000032339f7207 */ /* 0x000fc40000000000 */
[----:B------:R-:W-:Y:S01]  /*a940*/  SEL R103, R50, R51, P0 ;  /* 0x0000003332677207 */ /* 0x000fe20000000000 */
[----:B------:R-:W-:Y:S01]  /*a950*/  IMAD.X R51, RZ, RZ, R73, P6 ;  /* 0x000000ffff337224 */ /* 0x000fe200030e0649 */
[----:B------:R-:W-:Y:S01]  /*a960*/  LOP3.LUT R20, R20, R21, RZ, 0x3c, !PT ;  /* 0x0000001514147212 */ /* 0x000fe200078e3cff */
[----:B------:R-:W-:Y:S01]  /*a970*/  IMAD.X R21, RZ, RZ, R41, P2 ;  /* 0x000000ffff157224 */ /* 0x000fe200010e0629 */
[----:B------:R-:W-:Y:S02]  /*a980*/  LOP3.LUT R50, R9, R10, RZ, 0x3c, !PT ;  /* 0x0000000a09327212 */ /* 0x000fe400078e3cff */
[----:B------:R-:W-:Y:S02]  /*a990*/  SHF.R.U64 R3, R3, 0x3, RZ ;  /* 0x0000000303037819 */ /* 0x000fe400000012ff */
[----:B------:R-:W-:Y:S02]  /*a9a0*/  LOP3.LUT R36, R37, 0x380, RZ, 0xc0, !PT ;  /* 0x0000038025247812 */ /* 0x000fe400078ec0ff */
[----:B------:R-:W-:-:S02]  /*a9b0*/  IADD3 R10, P2, R40, 0xf000, RZ ;  /* 0x0000f000280a7810 */ /* 0x000fc40007f5e0ff */
[----:B------:R-:W-:Y:S02]  /*a9c0*/  LOP3.LUT R46, R3, R8, RZ, 0x3c, !PT ;  /* 0x00000008032e7212 */ /* 0x000fe400078e3cff */
[----:B------:R-:W-:Y:S02]  /*a9d0*/  SHF.R.U64 R36, R36, 0x3, RZ ;  /* 0x0000000324247819 */ /* 0x000fe400000012ff */
[----:B------:R-:W-:Y:S02]  /*a9e0*/  LOP3.LUT R3, R10, 0x380, RZ, 0xc0, !PT ;  /* 0x000003800a037812 */ /* 0x000fe400078ec0ff */
[----:B------:R-:W-:Y:S02]  /*a9f0*/  LOP3.LUT R11, R12, 0x380, RZ, 0xc0, !PT ;  /* 0x000003800c0b7812 */ /* 0x000fe400078ec0ff */
[----:B------:R-:W-:Y:S01]  /*aa00*/  LOP3.LUT R36, R36, R37, RZ, 0x3c, !PT ;  /* 0x0000002524247212 */ /* 0x000fe200078e3cff */
[----:B------:R-:W-:Y:S01]  /*aa10*/  IMAD.X R37, RZ, RZ, R41, P3 ;  /* 0x000000ffff257224 */ /* 0x000fe200018e0629 */
[----:B------:R-:W-:-:S02]  /*aa20*/  SHF.R.U64 R3, R3, 0x3, RZ ;  /* 0x0000000303037819 */ /* 0x000fc400000012ff */
[----:B------:R-:W-:Y:S02]  /*aa30*/  IADD3 R15, P3, R40, 0x8000, RZ ;  /* 0x00008000280f7810 */ /* 0x000fe40007f7e0ff */
[----:B------:R-:W-:Y:S02]  /*aa40*/  SHF.R.U64 R11, R11, 0x3, RZ ;  /* 0x000000030b0b7819 */ /* 0x000fe400000012ff */
[----:B------:R-:W-:Y:S02]  /*aa50*/  SEL R129, R53, R52, P0 ;  /* 0x0000003435817207 */ /* 0x000fe40000000000 */
[----:B------:R-:W-:Y:S01]  /*aa60*/  SEL R88, R52, R53, P0 ;  /* 0x0000003534587207 */ /* 0x000fe20000000000 */
[----:B------:R-:W-:Y:S01]  /*aa70*/  IMAD.X R53, RZ, RZ, R73, P1 ;  /* 0x000000ffff357224 */ /* 0x000fe200008e0649 */
[----:B------:R-:W-:Y:S02]  /*aa80*/  LOP3.LUT R10, R3, R10, RZ, 0x3c, !PT ;  /* 0x0000000a030a7212 */ /* 0x000fe400078e3cff */
[----:B------:R-:W-:Y:S01]  /*aa90*/  LOP3.LUT R4, R7, 0x380, RZ, 0xc0, !PT ;  /* 0x0000038007047812 */ /* 0x000fe200078ec0ff */
[----:B------:R-:W0:Y:S01]  /*aaa0*/  LDC R3, c[0x0][0xbe8] ;  /* 0x0002fa00ff037b82 */ /* 0x000e220000000800 */
[----:B------:R-:W-:-:S02]  /*aab0*/  LOP3.LUT R14, R15, 0x380, RZ, 0xc0, !PT ;  /* 0x000003800f0e7812 */ /* 0x000fc400078ec0ff */
[----:B------:R-:W-:Y:S01]  /*aac0*/  LOP3.LUT R52, R11, R12, RZ, 0x3c, !PT ;  /* 0x0000000c0b347212 */ /* 0x000fe200078e3cff */
[----:B------:R-:W-:Y:S01]  /*aad0*/  IMAD.X R11, RZ, RZ, R41, P2 ;  /* 0x000000ffff0b7224 */ /* 0x000fe200010e0629 */
[----:B------:R-:W-:Y:S02]  /*aae0*/  SHF.R.U64 R4, R4, 0x3, RZ ;  /* 0x0000000304047819 */ /* 0x000fe400000012ff */
[----:B------:R-:W-:Y:S02]  /*aaf0*/  SHF.R.U64 R14, R14, 0x3, RZ ;  /* 0x000000030e0e7819 */ /* 0x000fe400000012ff */
[----:B------:R-:W-:Y:S02]  /*ab00*/  MOV R108, R52 ;  /* 0x00000034006c7202 */ /* 0x000fe40000000f00 */
[----:B------:R-:W-:Y:S02]  /*ab10*/  SEL R137, R136, R49, P0 ;  /* 0x0000003188897207 */ /* 0x000fe40000000000 */
[----:B------:R-:W-:Y:S01]  /*ab20*/  SEL R92, R49, R136, P0 ;  /* 0x00000088315c7207 */ /* 0x000fe20000000000 */
[----:B------:R-:W-:Y:S01]  /*ab30*/  IMAD.X R49, RZ, RZ, R73, P5 ;  /* 0x000000ffff317224 */ /* 0x000fe200028e0649 */
[----:B------:R-:W-:-:S02]  /*ab40*/  SEL R139, R93, R48, P0 ;  /* 0x000000305d8b7207 */ /* 0x000fc40000000000 */
[----:B------:R-:W-:Y:S02]  /*ab50*/  SEL R93, R48, R93, P0 ;  /* 0x0000005d305d7207 */ /* 0x000fe40000000000 */
[----:B------:R-:W-:Y:S02]  /*ab60*/  SEL R83, R32, R33, P0 ;  /* 0x0000002120537207 */ /* 0x000fe40000000000 */
[----:B------:R-:W-:Y:S02]  /*ab70*/  SEL R76, R33, R32, P0 ;  /* 0x00000020214c7207 */ /* 0x000fe40000000000 */
[----:B------:R-:W-:Y:S02]  /*ab80*/  LOP3.LUT R48, R4, R7, RZ, 0x3c, !PT ;  /* 0x0000000704307212 */ /* 0x000fe400078e3cff */
[----:B------:R-:W-:Y:S01]  /*ab90*/  LOP3.LUT R14, R14, R15, RZ, 0x3c, !PT ;  /* 0x0000000f0e0e7212 */ /* 0x000fe200078e3cff */
[----:B------:R-:W-:Y:S01]  /*aba0*/  IMAD.X R15, RZ, RZ, R41, P3 ;  /* 0x000000ffff0f7224 */ /* 0x000fe200018e0629 */
[----:B------:R-:W-:-:S02]  /*abb0*/  IADD3 R9, P3, R40, 0xe000, RZ ;  /* 0x0000e00028097810 */ /* 0x000fc40007f7e0ff */
[----:B------:R-:W-:Y:S02]  /*abc0*/  MOV R132, R46 ;  /* 0x0000002e00847202 */ /* 0x000fe40000000f00 */
[----:B------:R-:W-:Y:S02]  /*abd0*/  MOV R110, R50 ;  /* 0x00000032006e7202 */ /* 0x000fe40000000f00 */
[----:B------:R-:W-:Y:S02]  /*abe0*/  MOV R112, R48 ;  /* 0x0000003000707202 */ /* 0x000fe40000000f00 */
[----:B------:R-:W-:Y:S02]  /*abf0*/  LOP3.LUT R8, R9, 0x380, RZ, 0xc0, !PT ;  /* 0x0000038009087812 */ /* 0x000fe400078ec0ff */
[----:B------:R-:W-:Y:S02]  /*ac00*/  MOV R70, R70 ;  /* 0x0000004600467202 */ /* 0x000fe40000000f00 */
[----:B------:R-:W-:-:S02]  /*ac10*/  MOV R71, R54 ;  /* 0x0000003600477202 */ /* 0x000fc40000000f00 */
[----:B------:R-:W-:Y:S02]  /*ac20*/  SHF.R.U64 R8, R8, 0x3, RZ ;  /* 0x0000000308087819 */ /* 0x000fe400000012ff */
[----:B------:R-:W-:Y:S02]  /*ac30*/  LOP3.LUT R4, R5, 0x380, RZ, 0xc0, !PT ;  /* 0x0000038005047812 */ /* 0x000fe400078ec0ff */
[----:B--2---:R-:W-:Y:S01]  /*ac40*/  LOP3.LUT R53, R74, 0x2, RZ, 0x3c, !PT ;  /* 0x000000024a357812 */ /* 0x004fe200078e3cff */
[----:B------:R-:W-:Y:S01]  /*ac50*/  SHFL.IDX PT, R46, R81, R74, 0x1c1f ;  /* 0x001c1f4a512e7589 */ /* 0x000fe200000e0000 */
[----:B------:R-:W-:Y:S01]  /*ac60*/  LOP3.LUT R8, R8, R9, RZ, 0x3c, !PT ;  /* 0x0000000908087212 */ /* 0x000fe200078e3cff */
[----:B------:R-:W-:Y:S01]  /*ac70*/  IMAD.X R9, RZ, RZ, R41, P3 ;  /* 0x000000ffff097224 */ /* 0x000fe200018e0629 */
[----:B0-----:R-:W-:Y:S01]  /*ac80*/  ISETP.NE.AND P3, PT, R3, 0x1, PT ;  /* 0x000000010300780c */ /* 0x001fe20003f65270 */
[----:B------:R-:W0:Y:S01]  /*ac90*/  SHFL.IDX PT, R75, R75, R53, 0x1c1f ;  /* 0x001c1f354b4b7589 */ /* 0x000e2200000e0000 */
[----:B------:R-:W-:-:S02]  /*aca0*/  SHF.R.U64 R4, R4, 0x3, RZ ;  /* 0x0000000304047819 */ /* 0x000fc400000012ff */
[----:B------:R-:W-:Y:S01]  /*acb0*/  LOP3.LUT R13, R24, 0x380, RZ, 0xc0, !PT ;  /* 0x00000380180d7812 */ /* 0x000fe200078ec0ff */
[----:B------:R-:W-:Y:S01]  /*acc0*/  SHFL.IDX PT, R50, R83, R74, 0x1c1f ;  /* 0x001c1f4a53327589 */ /* 0x000fe200000e0000 */
[----:B------:R-:W-:Y:S02]  /*acd0*/  LOP3.LUT R44, R4, R5, RZ, 0x3c, !PT ;  /* 0x00000005042c7212 */ /* 0x000fe400078e3cff */
[----:B------:R-:W-:Y:S01]  /*ace0*/  SHF.R.U64 R13, R13, 0x3, RZ ;  /* 0x000000030d0d7819 */ /* 0x000fe200000012ff */
[----:B------:R-:W1:Y:S01]  /*acf0*/  SHFL.IDX PT, R49, R76, R53, 0x1c1f ;  /* 0x001c1f354c317589 */ /* 0x000e6200000e0000 */
[----:B------:R-:W-:Y:S02]  /*ad00*/  MOV R130, R44 ;  /* 0x0000002c00827202 */ /* 0x000fe40000000f00 */
[----:B------:R-:W-:Y:S01]  /*ad10*/  LOP3.LUT R60, R13, R24, RZ, 0x3c, !PT ;  /* 0x000000180d3c7212 */ /* 0x000fe200078e3cff */
[----:B------:R-:W-:Y:S01]  /*ad20*/  SHFL.IDX PT, R143, R143, R74, 0x1c1f ;  /* 0x001c1f4a8f8f7589 */ /* 0x000fe200000e0000 */
[----:B------:R-:W-:-:S02]  /*ad30*/  MOV R68, R68 ;  /* 0x0000004400447202 */ /* 0x000fc40000000f00 */
[----:B------:R-:W-:Y:S01]  /*ad40*/  MOV R69, R58 ;  /* 0x0000003a00457202 */ /* 0x000fe20000000f00 */
[----:B------:R-:W2:Y:S01]  /*ad50*/  SHFL.IDX PT, R52, R95, R53, 0x1c1f ;  /* 0x001c1f355f347589 */ /* 0x000ea200000e0000 */
[----:B------:R-:W-:Y:S02]  /*ad60*/  MOV R118, R56 ;  /* 0x0000003800767202 */ /* 0x000fe40000000f00 */
[----:B------:R-:W-:Y:S01]  /*ad70*/  MOV R66, R66 ;  /* 0x0000004200427202 */ /* 0x000fe20000000f00 */
[----:B------:R-:W-:Y:S01]  /*ad80*/  SHFL.IDX PT, R54, R87, R74, 0x1c1f ;  /* 0x001c1f4a57367589 */ /* 0x000fe200000e0000 */
[----:B------:R-:W-:Y:S02]  /*ad90*/  MOV R67, R60 ;  /* 0x0000003c00437202 */ /* 0x000fe40000000f00 */
[----:B------:R-:W-:Y:S01]  /*ada0*/  MOV R64, R64 ;  /* 0x0000004000407202 */ /* 0x000fe20000000f00 */
[----:B------:R-:W3:Y:S01]  /*adb0*/  SHFL.IDX PT, R77, R77, R53, 0x1c1f ;  /* 0x001c1f354d4d7589 */ /* 0x000ee200000e0000 */
[----:B0-----:R-:W-:-:S02]  /*adc0*/  SEL R44, R46, R75, P0 ;  /* 0x0000004b2e2c7207 */ /* 0x001fc40000000000 */
[----:B------:R-:W-:Y:S01]  /*add0*/  SEL R46, R75, R46, P0 ;  /* 0x0000002e4b2e7207 */ /* 0x000fe20000000000 */
[----:B------:R-:W-:Y:S01]  /*ade0*/  SHFL.IDX PT, R141, R141, R74, 0x1c1f ;  /* 0x001c1f4a8d8d7589 */ /* 0x000fe200000e0000 */
[----:B------:R-:W0:Y:S01]  /*adf0*/  @P3 LDC R75, c[0x0][0xbec] ;  /* 0x0002fb00ff4b3b82 */ /* 0x000e220000000800 */
[----:B------:R-:W-:Y:S02]  /*ae00*/  SEL R165, R39, R38, P0 ;  /* 0x0000002627a57207 */ /* 0x000fe40000000000 */
[----:B------:R-:W4:Y:S01]  /*ae10*/  SHFL.IDX PT, R96, R96, R53, 0x1c1f ;  /* 0x001c1f3560607589 */ /* 0x000f2200000e0000 */
[----:B-1----:R-:W-:Y:S02]  /*ae20*/  SEL R48, R50, R49, P0 ;  /* 0x0000003132307207 */ /* 0x002fe40000000000 */
[----:B------:R-:W-:Y:S01]  /*ae30*/  SEL R50, R49, R50, P0 ;  /* 0x0000003231327207 */ /* 0x000fe20000000000 */
[----:B------:R-:W-:Y:S01]  /*ae40*/  SHFL.IDX PT, R145, R145, R74, 0x1c1f ;  /* 0x001c1f4a91917589 */ /* 0x000fe200000e0000 */
[----:B------:R-:W-:-:S02]  /*ae50*/  SEL R107, R38, R39, P0 ;  /* 0x00000027266b7207 */ /* 0x000fc40000000000 */
[----:B------:R-:W-:Y:S01]  /*ae60*/  MOV R65, R62 ;  /* 0x0000003e00417202 */ /* 0x000fe20000000f00 */
[----:B------:R-:W1:Y:S01]  /*ae70*/  SHFL.IDX PT, R94, R94, R53, 0x1c1f ;  /* 0x001c1f355e5e7589 */ /* 0x000e6200000e0000 */
[----:B--2---:R-:W-:Y:S02]  /*ae80*/  SEL R49, R143, R52, P0 ;  /* 0x000000348f317207 */ /* 0x004fe40000000000 */
[----:B------:R-:W-:Y:S01]  /*ae90*/  SEL R51, R52, R143, P0 ;  /* 0x0000008f34337207 */ /* 0x000fe20000000000 */
[----:B------:R-:W-:Y:S01]  /*aea0*/  SHFL.IDX PT, R58, R115, R74, 0x1c1f ;  /* 0x001c1f4a733a7589 */ /* 0x000fe200000e0000 */
[----:B------:R-:W-:Y:S02]  /*aeb0*/  IADD3 R39, P4, R40, 0x1000, RZ ;  /* 0x0000100028277810 */ /* 0x000fe40007f9e0ff */
[----:B------:R-:W-:Y:S01]  /*aec0*/  SEL R135, R128, R91, P0 ;  /* 0x0000005b80877207 */ /* 0x000fe20000000000 */
[----:B------:R-:W2:Y:S01]  /*aed0*/  SHFL.IDX PT, R57, R78, R53, 0x1c1f ;  /* 0x001c1f354e397589 */ /* 0x000ea200000e0000 */
[----:B---3--:R-:W-:-:S02]  /*aee0*/  SEL R52, R54, R77, P0 ;  /* 0x0000004d36347207 */ /* 0x008fc40000000000 */
[----:B------:R-:W-:Y:S01]  /*aef0*/  SEL R54, R77, R54, P0 ;  /* 0x000000364d367207 */ /* 0x000fe20000000000 */
[----:B------:R-:W-:Y:S01]  /*af00*/  SHFL.IDX PT, R147, R147, R74, 0x1c1f ;  /* 0x001c1f4a93937589 */ /* 0x000fe200000e0000 */
[----:B------:R-:W3:Y:S01]  /*af10*/  @P3 LDC R77, c[0x0][0xbf0] ;  /* 0x0002fc00ff4d3b82 */ /* 0x000ee20000000800 */
[----:B------:R-:W-:Y:S02]  /*af20*/  LOP3.LUT R38, R39, 0x380, RZ, 0xc0, !PT ;  /* 0x0000038027267812 */ /* 0x000fe400078ec0ff */
[----:B------:R-:W0:Y:S01]  /*af30*/  SHFL.IDX PT, R60, R97, R53, 0x1c1f ;  /* 0x001c1f35613c7589 */ /* 0x000e2200000e0000 */
[----:B------:R-:W-:Y:S02]  /*af40*/  SEL R91, R91, R128, P0 ;  /* 0x000000805b5b7207 */ /* 0x000fe40000000000 */
[----:B------:R-:W-:Y:S01]  /*af50*/  SEL R169, R31, R30, P0 ;  /* 0x0000001e1fa97207 */ /* 0x000fe20000000000 */
[----:B------:R-:W-:Y:S01]  /*af60*/  SHFL.IDX PT, R117, R117, R74, 0x1c1f ;  /* 0x001c1f4a75757589 */ /* 0x000fe200000e0000 */
[----:B------:R-:W-:-:S02]  /*af70*/  SEL R111, R30, R31, P0 ;  /* 0x0000001f1e6f7207 */ /* 0x000fc40000000000 */
[----:B------:R-:W-:Y:S01]  /*af80*/  IADD3 R33, P1, R40, 0x4000, RZ ;  /* 0x0000400028217810 */ /* 0x000fe20007f3e0ff */
[----:B------:R-:W0:Y:S01]  /*af90*/  SHFL.IDX PT, R62, R79, R53, 0x1c1f ;  /* 0x001c1f354f3e7589 */ /* 0x000e2200000e0000 */
[----:B------:R-:W-:Y:S02]  /*afa0*/  SHF.R.U64 R38, R38, 0x3, RZ ;  /* 0x0000000326267819 */ /* 0x000fe400000012ff */
[----:B------:R-:W-:Y:S01]  /*afb0*/  MOV R105, R72 ;  /* 0x0000004800697202 */ /* 0x000fe20000000f00 */
[----:B------:R-:W-:Y:S01]  /*afc0*/  SHFL.IDX PT, R149, R149, R74, 0x1c1f ;  /* 0x001c1f4a95957589 */ /* 0x000fe200000e0000 */
[----:B------:R-:W-:Y:S02]  /*afd0*/  MOV R134, R42 ;  /* 0x0000002a00867202 */ /* 0x000fe40000000f00 */
[----:B------:R-:W-:Y:S01]  /*afe0*/  LOP3.LUT R32, R33, 0x380, RZ, 0xc0, !PT ;  /* 0x0000038021207812 */ /* 0x000fe200078ec0ff */
[----:B------:R-:W3:Y:S01]  /*aff0*/  SHFL.IDX PT, R98, R98, R53, 0x1c1f ;  /* 0x001c1f3562627589 */ /* 0x000ee200000e0000 */
[----:B------:R-:W-:Y:S01]  /*b000*/  LOP3.LUT R38, R38, R39, RZ, 0x3c, !PT ;  /* 0x0000002726267212 */ /* 0x000fe200078e3cff */
[----:B------:R-:W-:Y:S01]  /*b010*/  IMAD.X R39, RZ, RZ, R41, P4 ;  /* 0x000000ffff277224 */ /* 0x000fe200020e0629 */
[----:B----4-:R-:W-:Y:S01]  /*b020*/  SEL R45, R141, R96, P0 ;  /* 0x000000608d2d7207 */ /* 0x010fe20000000000 */
[----:B------:R-:W-:Y:S01]  /*b030*/  SHFL.IDX PT, R119, R119, R74, 0x1c1f ;  /* 0x001c1f4a77777589 */ /* 0x000fe200000e0000 */
[----:B------:R-:W-:-:S02]  /*b040*/  SEL R47, R96, R141, P0 ;  /* 0x0000008d602f7207 */ /* 0x000fc40000000000 */
[----:B-1----:R-:W-:Y:S01]  /*b050*/  SEL R55, R94, R145, P0 ;  /* 0x000000915e377207 */ /* 0x002fe20000000000 */
[----:B------:R-:W-:Y:S01]  /*b060*/  SHFL.IDX PT, R151, R151, R74, 0x1c1f ;  /* 0x001c1f4a97977589 */ /* 0x000fe200000e0000 */
[----:B------:R-:W-:Y:S02]  /*b070*/  IADD3 R27, P4, R40, 0x7000, RZ ;  /* 0x00007000281b7810 */ /* 0x000fe40007f9e0ff */
[----:B------:R-:W-:Y:S01]  /*b080*/  SHF.R.U64 R32, R32, 0x3, RZ ;  /* 0x0000000320207819 */ /* 0x000fe200000012ff */
[----:B------:R-:W1:Y:S01]  /*b090*/  SHFL.IDX PT, R80, R80, R53, 0x1c1f ;  /* 0x001c1f3550507589 */ /* 0x000e6200000e0000 */
[----:B------:R-:W-:Y:S02]  /*b0a0*/  LOP3.LUT R26, R27, 0x380, RZ, 0xc0, !PT ;  /* 0x000003801b1a7812 */ /* 0x000fe400078ec0ff */
[----:B------:R-:W-:Y:S01]  /*b0b0*/  LOP3.LUT R32, R32, R33, RZ, 0x3c, !PT ;  /* 0x0000002120207212 */ /* 0x000fe200078e3cff */
[----:B------:R-:W4:Y:S01]  /*b0c0*/  SHFL.IDX PT, R76, R99, R53, 0x1c1f ;  /* 0x001c1f35634c7589 */ /* 0x000f2200000e0000 */
[----:B------:R-:W-:Y:S01]  /*b0d0*/  IMAD.X R33, RZ, RZ, R41, P1 ;  /* 0x000000ffff217224 */ /* 0x000fe200008e0629 */
[----:B--2---:R-:W-:-:S02]  /*b0e0*/  SEL R56, R58, R57, P0 ;  /* 0x000000393a387207 */ /* 0x004fc40000000000 */
[----:B------:R-:W-:Y:S01]  /*b0f0*/  SHFL.IDX PT, R121, R121, R74, 0x1c1f ;  /* 0x001c1f4a79797589 */ /* 0x000fe200000e0000 */
[----:B------:R-:W-:Y:S02]  /*b100*/  IADD3 R25, P1, R40, 0xa000, RZ ;  /* 0x0000a00028197810 */ /* 0x000fe40007f3e0ff */
[----:B------:R-:W-:Y:S01]  /*b110*/  SEL R58, R57, R58, P0 ;  /* 0x0000003a393a7207 */ /* 0x000fe20000000000 */
[----:B------:R-:W-:Y:S01]  /*b120*/  SHFL.IDX PT, R153, R153, R74, 0x1c1f ;  /* 0x001c1f4a99997589 */ /* 0x000fe200000e0000 */
[----:B------:R-:W-:Y:S02]  /*b130*/  SHF.R.U64 R26, R26, 0x3, RZ ;  /* 0x000000031a1a7819 */ /* 0x000fe400000012ff */
[----:B0-----:R-:W-:Y:S01]  /*b140*/  SEL R57, R147, R60, P0 ;  /* 0x0000003c93397207 */ /* 0x001fe20000000000 */
[----:B------:R-:W0:Y:S01]  /*b150*/  SHFL.IDX PT, R82, R82, R53, 0x1c1f ;  /* 0x001c1f3552527589 */ /* 0x000e2200000e0000 */
[----:B------:R-:W-:Y:S02]  /*b160*/  SEL R59, R60, R147, P0 ;  /* 0x000000933c3b7207 */ /* 0x000fe40000000000 */
[----:B------:R-:W-:Y:S01]  /*b170*/  SEL R60, R117, R62, P0 ;  /* 0x0000003e753c7207 */ /* 0x000fe20000000000 */
[----:B------:R-:W2:Y:S01]  /*b180*/  SHFL.IDX PT, R100, R100, R53, 0x1c1f ;  /* 0x001c1f3564647589 */ /* 0x000ea200000e0000 */
[----:B------:R-:W-:-:S02]  /*b190*/  LOP3.LUT R24, R25, 0x380, RZ, 0xc0, !PT ;  /* 0x0000038019187812 */ /* 0x000fc400078ec0ff */
[----:B------:R-:W-:Y:S01]  /*b1a0*/  SEL R62, R62, R117, P0 ;  /* 0x000000753e3e7207 */ /* 0x000fe20000000000 */
[----:B------:R-:W-:Y:S01]  /*b1b0*/  SHFL.IDX PT, R123, R123, R74, 0x1c1f ;  /* 0x001c1f4a7b7b7589 */ /* 0x000fe200000e0000 */
[----:B---3--:R-:W-:Y:S02]  /*b1c0*/  SEL R61, R149, R98, P0 ;  /* 0x00000062953d7207 */ /* 0x008fe40000000000 */
[----:B------:R-:W-:Y:S01]  /*b1d0*/  SEL R63, R98, R149, P0 ;  /* 0x00000095623f7207 */ /* 0x000fe20000000000 */
[----:B------:R-:W-:Y:S01]  /*b1e0*/  SHFL.IDX PT, R155, R155, R74, 0x1c1f ;  /* 0x001c1f4a9b9b7589 */ /* 0x000fe200000e0000 */
[----:B------:R-:W-:Y:S01]  /*b1f0*/  LOP3.LUT R26, R26, R27, RZ, 0x3c, !PT ;  /* 0x0000001b1a1a7212 */ /* 0x000fe200078e3cff */
[----:B------:R-:W-:Y:S01]  /*b200*/  IMAD.X R27, RZ, RZ, R41, P4 ;  /* 0x000000ffff1b7224 */ /* 0x000fe200020e0629 */
[----:B------:R-:W-:Y:S01]  /*b210*/  IADD3 R7, P4, R40, 0xd000, RZ ;  /* 0x0000d00028077810 */ /* 0x000fe20007f9e0ff */
[----:B------:R-:W3:Y:S01]  /*b220*/  SHFL.IDX PT, R84, R84, R53, 0x1c1f ;  /* 0x001c1f3554547589 */ /* 0x000ee200000e0000 */
[----:B------:R-:W-:-:S02]  /*b230*/  SHF.R.U64 R24, R24, 0x3, RZ ;  /* 0x0000000318187819 */ /* 0x000fc400000012ff */
[----:B------:R-:W-:Y:S01]  /*b240*/  LOP3.LUT R6, R7, 0x380, RZ, 0xc0, !PT ;  /* 0x0000038007067812 */ /* 0x000fe200078ec0ff */
[----:B------:R-:W3:Y:S01]  /*b250*/  SHFL.IDX PT, R78, R101, R53, 0x1c1f ;  /* 0x001c1f35654e7589 */ /* 0x000ee200000e0000 */
[----:B------:R-:W-:Y:S01]  /*b260*/  LOP3.LUT R24, R24, R25, RZ, 0x3c, !PT ;  /* 0x0000001918187212 */ /* 0x000fe200078e3cff */
[----:B------:R-:W-:Y:S01]  /*b270*/  IMAD.X R25, RZ, RZ, R41, P1 ;  /* 0x000000ffff197224 */ /* 0x000fe200008e0629 */
[C---:B------:R-:W-:Y:S01]  /*b280*/  IADD3 R31, P6, R40.reuse, 0x5000, RZ ;  /* 0x00005000281f7810 */ /* 0x040fe20007fde0ff */
[----:B------:R-:W-:Y:S01]  /*b290*/  SHFL.IDX PT, R120, R127, R74, 0x1c1f ;  /* 0x001c1f4a7f787589 */ /* 0x000fe200000e0000 */
[----:B------:R-:W-:Y:S02]  /*b2a0*/  IADD3 R29, P5, R40, 0x6000, RZ ;  /* 0x00006000281d7810 */ /* 0x000fe40007fbe0ff */
[----:B------:R-:W-:Y:S01]  /*b2b0*/  SHF.R.U64 R6, R6, 0x3, RZ ;  /* 0x0000000306067819 */ /* 0x000fe200000012ff */
[----:B------:R-:W-:Y:S01]  /*b2c0*/  SHFL.IDX PT, R114, R129, R74, 0x1c1f ;  /* 0x001c1f4a81727589 */ /* 0x000fe200000e0000 */
[----:B------:R-:W-:-:S02]  /*b2d0*/  LOP3.LUT R30, R31, 0x380, RZ, 0xc0, !PT ;  /* 0x000003801f1e7812 */ /* 0x000fc400078ec0ff */
[----:B------:R-:W-:Y:S01]  /*b2e0*/  LOP3.LUT R28, R29, 0x380, RZ, 0xc0, !PT ;  /* 0x000003801d1c7812 */ /* 0x000fe200078ec0ff */
[----:B------:R-:W-:Y:S01]  /*b2f0*/  SHFL.IDX PT, R125, R125, R74, 0x1c1f ;  /* 0x001c1f4a7d7d7589 */ /* 0x000fe200000e0000 */
[----:B------:R-:W-:Y:S02]  /*b300*/  LOP3.LUT R6, R6, R7, RZ, 0x3c, !PT ;  /* 0x0000000706067212 */ /* 0x000fe400078e3cff */
[----:B------:R-:W-:Y:S01]  /*b310*/  LOP3.LUT R7, R40, 0x380, RZ, 0xc0, !PT ;  /* 0x0000038028077812 */ /* 0x000fe200078ec0ff */
[----:B------:R-:W-:Y:S01]  /*b320*/  SHFL.IDX PT, R81, R131, R74, 0x1c1f ;  /* 0x001c1f4a83517589 */ /* 0x000fe200000e0000 */
[----:B------:R-:W-:Y:S02]  /*b330*/  SHF.R.U64 R30, R30, 0x3, RZ ;  /* 0x000000031e1e7819 */ /* 0x000fe400000012ff */
[----:B------:R-:W-:Y:S01]  /*b340*/  SHF.R.U64 R28, R28, 0x3, RZ ;  /* 0x000000031c1c7819 */ /* 0x000fe200000012ff */
[----:B------:R-:W-:Y:S01]  /*b350*/  SHFL.IDX PT, R73, R133, R74, 0x1c1f ;  /* 0x001c1f4a85497589 */ /* 0x000fe200000e0000 */
[----:B------:R-:W-:-:S02]  /*b360*/  SHF.R.U64 R7, R7, 0x3, RZ ;  /* 0x0000000307077819 */ /* 0x000fc400000012ff */
[----:B------:R-:W-:Y:S01]  /*b370*/  LOP3.LUT R30, R30, R31, RZ, 0x3c, !PT ;  /* 0x0000001f1e1e7212 */ /* 0x000fe200078e3cff */
[----:B------:R-:W-:Y:S01]  /*b380*/  SHFL.IDX PT, R72, R135, R74, 0x1c1f ;  /* 0x001c1f4a87487589 */ /* 0x000fe200000e0000 */
[----:B------:R-:W-:Y:S01]  /*b390*/  LOP3.LUT R28, R28, R29, RZ, 0x3c, !PT ;  /* 0x0000001d1c1c7212 */ /* 0x000fe200078e3cff */
[--C-:B------:R-:W-:Y:S01]  /*b3a0*/  IMAD.X R31, RZ, RZ, R41.reuse, P6 ;  /* 0x000000ffff1f7224 */ /* 0x100fe200030e0629 */
[C---:B------:R-:W-:Y:S01]  /*b3b0*/  IADD3 R13, P6, R40.reuse, 0xb000, RZ ;  /* 0x0000b000280d7810 */ /* 0x040fe20007fde0ff */
[----:B------:R-:W-:Y:S01]  /*b3c0*/  SHFL.IDX PT, R43, R137, R74, 0x1c1f ;  /* 0x001c1f4a892b7589 */ /* 0x000fe200000e0000 */
[--C-:B------:R-:W-:Y:S01]  /*b3d0*/  IMAD.X R29, RZ, RZ, R41.reuse, P5 ;  /* 0x000000ffff1d7224 */ /* 0x100fe200028e0629 */
[----:B------:R-:W-:Y:S02]  /*b3e0*/  IADD3 R5, P5, R40, 0xc000, RZ ;  /* 0x0000c00028057810 */ /* 0x000fe40007fbe0ff */
[----:B------:R-:W-:Y:S01]  /*b3f0*/  SHFL.IDX PT, R42, R139, R74, 0x1c1f ;  /* 0x001c1f4a8b2a7589 */ /* 0x000fe200000e0000 */
[----:B------:R-:W-:Y:S01]  /*b400*/  LOP3.LUT R40, R7, R40, RZ, 0x3c, !PT ;  /* 0x0000002807287212 */ /* 0x000fe200078e3cff */
[----:B------:R-:W-:Y:S01]  /*b410*/  IMAD.X R7, RZ, RZ, R41, P4 ;  /* 0x000000ffff077224 */ /* 0x000fe200020e0629 */
[----:B------:R-:W-:Y:S01]  /*b420*/  LOP3.LUT R4, R5, 0x380, RZ, 0xc0, !PT ;  /* 0x0000038005047812 */ /* 0x000fe200078ec0ff */
[----:B------:R-:W-:Y:S01]  /*b430*/  SHFL.IDX PT, R157, R157, R74, 0x1c1f ;  /* 0x001c1f4a9d9d7589 */ /* 0x000fe200000e0000 */
[----:B------:R-:W-:-:S02]  /*b440*/  LOP3.LUT R12, R13, 0x380, RZ, 0xc0, !PT ;  /* 0x000003800d0c7812 */ /* 0x000fc400078ec0ff */
[----:B------:R-:W-:Y:S01]  /*b450*/  SHF.R.U64 R4, R4, 0x3, RZ ;  /* 0x0000000304047819 */ /* 0x000fe200000012ff */
[----:B------:R-:W-:Y:S01]  /*b460*/  SHFL.IDX PT, R159, R159, R74, 0x1c1f ;  /* 0x001c1f4a9f9f7589 */ /* 0x000fe200000e0000 */
[----:B------:R-:W-:Y:S02]  /*b470*/  SHF.R.U64 R12, R12, 0x3, RZ ;  /* 0x000000030c0c7819 */ /* 0x000fe400000012ff */
[----:B------:R-:W-:Y:S01]  /*b480*/  LOP3.LUT R4, R4, R5, RZ, 0x3c, !PT ;  /* 0x0000000504047212 */ /* 0x000fe200078e3cff */
[----:B------:R-:W-:Y:S01]  /*b490*/  SHFL.IDX PT, R161, R161, R74, 0x1c1f ;  /* 0x001c1f4aa1a17589 */ /* 0x000fe200000e0000 */
[--C-:B------:R-:W-:Y:S01]  /*b4a0*/  IMAD.X R5, RZ, RZ, R41.reuse, P5 ;  /* 0x000000ffff057224 */ /* 0x100fe200028e0629 */
[----:B------:R-:W-:Y:S01]  /*b4b0*/  LOP3.LUT R12, R12, R13, RZ, 0x3c, !PT ;  /* 0x0000000d0c0c7212 */ /* 0x000fe200078e3cff */
[----:B------:R-:W-:Y:S01]  /*b4c0*/  IMAD.X R13, RZ, RZ, R41, P6 ;  /* 0x000000ffff0d7224 */ /* 0x000fe200030e0629 */
[----:B------:R-:W-:Y:S04]  /*b4d0*/  SHFL.IDX PT, R116, R163, R74, 0x1c1f ;  /* 0x001c1f4aa3747589 */ /* 0x000fe800000e0000 */
[----:B------:R-:W-:Y:S04]  /*b4e0*/  SHFL.IDX PT, R115, R165, R74, 0x1c1f ;  /* 0x001c1f4aa5737589 */ /* 0x000fe800000e0000 */
[----:B------:R-:W-:Y:S04]  /*b4f0*/  SHFL.IDX PT, R87, R167, R74, 0x1c1f ;  /* 0x001c1f4aa7577589 */ /* 0x000fe800000e0000 */
[----:B------:R-:W-:Y:S04]  /*b500*/  SHFL.IDX PT, R83, R169, R74, 0x1c1f ;  /* 0x001c1f4aa9537589 */ /* 0x000fe800000e0000 */
[----:B------:R-:W-:Y:S04]  /*b510*/  SHFL.IDX PT, R171, R171, R74, 0x1c1f ;  /* 0x001c1f4aabab7589 */ /* 0x000fe800000e0000 */
[----:B------:R-:W-:Y:S04]  /*b520*/  SHFL.IDX PT, R127, R86, R53, 0x1c1f ;  /* 0x001c1f35567f7589 */ /* 0x000fe800000e0000 */
[----:B------:R-:W-:Y:S04]  /*b530*/  SHFL.IDX PT, R129, R88, R53, 0x1c1f ;  /* 0x001c1f3558817589 */ /* 0x000fe800000e0000 */
[----:B------:R-:W3:Y:S04]  /*b540*/  SHFL.IDX PT, R122, R85, R53, 0x1c1f ;  /* 0x001c1f35557a7589 */ /* 0x000ee800000e0000 */
[----:B------:R-:W-:Y:S04]  /*b550*/  SHFL.IDX PT, R74, R89, R53, 0x1c1f ;  /* 0x001c1f35594a7589 */ /* 0x000fe800000e0000 */
[----:B------:R-:W-:Y:S04]  /*b560*/  SHFL.IDX PT, R90, R90, R53, 0x1c1f ;  /* 0x001c1f355a5a7589 */ /* 0x000fe800000e0000 */
[----:B------:R-:W-:Y:S04]  /*b570*/  SHFL.IDX PT, R91, R91, R53, 0x1c1f ;  /* 0x001c1f355b5b7589 */ /* 0x000fe800000e0000 */
[----:B------:R-:W-:Y:S04]  /*b580*/  SHFL.IDX PT, R92, R92, R53, 0x1c1f ;  /* 0x001c1f355c5c7589 */ /* 0x000fe800000e0000 */
[----:B------:R-:W-:Y:S04]  /*b590*/  SHFL.IDX PT, R93, R93, R53, 0x1c1f ;  /* 0x001c1f355d5d7589 */ /* 0x000fe800000e0000 */
[----:B------:R-:W3:Y:S04]  /*b5a0*/  SHFL.IDX PT, R102, R102, R53, 0x1c1f ;  /* 0x001c1f3566667589 */ /* 0x000ee800000e0000 */
[----:B------:R-:W3:Y:S04]  /*b5b0*/  SHFL.IDX PT, R86, R103, R53, 0x1c1f ;  /* 0x001c1f3567567589 */ /* 0x000ee800000e0000 */
[----:B------:R-:W3:Y:S04]  /*b5c0*/  SHFL.IDX PT, R104, R104, R53, 0x1c1f ;  /* 0x001c1f3568687589 */ /* 0x000ee800000e0000 */
[----:B------:R-:W3:Y:S04]  /*b5d0*/  SHFL.IDX PT, R79, R106, R53, 0x1c1f ;  /* 0x001c1f356a4f7589 */ /* 0x000ee800000e0000 */
[----:B------:R-:W3:Y:S04]  /*b5e0*/  SHFL.IDX PT, R124, R107, R53, 0x1c1f ;  /* 0x001c1f356b7c7589 */ /* 0x000ee800000e0000 */
[----:B------:R-:W-:Y:S04]  /*b5f0*/  SHFL.IDX PT, R126, R109, R53, 0x1c1f ;  /* 0x001c1f356d7e7589 */ /* 0x000fe800000e0000 */
[----:B------:R-:W-:Y:S04]  /*b600*/  SHFL.IDX PT, R128, R111, R53, 0x1c1f ;  /* 0x001c1f356f807589 */ /* 0x000fe800000e0000 */
[----:B------:R1:W3:Y:S04]  /*b610*/  SHFL.IDX PT, R88, R113, R53, 0x1c1f ;  /* 0x001c1f3571587589 */ /* 0x0002e800000e0000 */
[----:B------:R4:W-:Y:S04]  /*b620*/  STSM.16.M88.4 [R105], R44 ;  /* 0x0000002c69007844 */ /* 0x0009e80000000200 */
[----:B------:R0:W-:Y:S01]  /*b630*/  STSM.16.M88.4 [R118], R48 ;  /* 0x0000003076007844 */ /* 0x0001e20000000200 */
[----:B-1----:R-:W-:Y:S01]  /*b640*/  SEL R53, R145, R94, P0 ;  /* 0x0000005e91357207 */ /* 0x002fe20000000000 */
[----:B------:R-:W-:-:S04]  /*b650*/  VIADD R94, R18, UR41 ;  /* 0x00000029125e7c36 */ /* 0x000fc80008000000 */
[----:B------:R-:W-:Y:S04]  /*b660*/  STSM.16.M88.4 [R134], R52 ;  /* 0x0000003486007844 */ /* 0x000fe80000000200 */
[----:B------:R1:W-:Y:S01]  /*b670*/  STSM.16.M88.4 [R132], R56 ;  /* 0x0000003884007844 */ /* 0x0003e20000000200 */
[----:B----4-:R-:W-:Y:S01]  /*b680*/  @P3 IMAD.HI.U32 R44, R94, R75, RZ ;  /* 0x0000004b5e2c3227 */ /* 0x010fe200078e00ff */
[----:B------:R-:W-:Y:S02]  /*b690*/  SEL R46, R80, R119, P0 ;  /* 0x00000077502e7207 */ /* 0x000fe40000000000 */
[----:B------:R-:W-:Y:S01]  /*b6a0*/  SEL R45, R151, R76, P0 ;  /* 0x0000004c972d7207 */ /* 0x000fe20000000000 */
[----:B------:R-:W-:Y:S01]  /*b6b0*/  IMAD.MOV.U32 R75, RZ, RZ, R94 ;  /* 0x000000ffff4b7224 */ /* 0x000fe200078e005e */
[----:B------:R-:W-:Y:S01]  /*b6c0*/  @P3 SHF.R.U32.HI R75, RZ, R77, R44 ;  /* 0x0000004dff4b3219 */ /* 0x000fe2000001162c */
[----:B------:R4:W-:Y:S01]  /*b6d0*/  STSM.16.M88.4 [R130], R60 ;  /* 0x0000003c82007844 */ /* 0x0009e20000000200 */
[----:B------:R-:W-:-:S02]  /*b6e0*/  SEL R44, R119, R80, P0 ;  /* 0x00000050772c7207 */ /* 0x000fc40000000000 */
[----:B------:R-:W-:Y:S02]  /*b6f0*/  SEL R47, R76, R151, P0 ;  /* 0x000000974c2f7207 */ /* 0x000fe40000000000 */
[----:B0-----:R-:W-:Y:S02]  /*b700*/  SEL R48, R121, R82, P0 ;  /* 0x0000005279307207 */ /* 0x001fe40000000000 */
[----:B------:R-:W-:Y:S01]  /*b710*/  SEL R50, R82, R121, P0 ;  /* 0x0000007952327207 */ /* 0x000fe20000000000 */
[----:B------:R0:W-:Y:S01]  /*b720*/  STSM.16.M88.4 [R112], R44 ;  /* 0x0000002c70007844 */ /* 0x0001e20000000200 */
[----:B--2---:R-:W-:Y:S01]  /*b730*/  SEL R49, R153, R100, P0 ;  /* 0x0000006499317207 */ /* 0x004fe20000000000 */
[----:B-1----:R-:W-:Y:S01]  /*b740*/  IMAD.MOV R56, RZ, RZ, -R75 ;  /* 0x000000ffff387224 */ /* 0x002fe200078e0a4b */
[----:B------:R-:W-:Y:S02]  /*b750*/  SEL R51, R100, R153, P0 ;  /* 0x0000009964337207 */ /* 0x000fe40000000000 */
[----:B---3--:R-:W-:-:S02]  /*b760*/  SEL R52, R123, R84, P0 ;  /* 0x000000547b347207 */ /* 0x008fc40000000000 */
[----:B------:R-:W-:Y:S01]  /*b770*/  SEL R54, R84, R123, P0 ;  /* 0x0000007b54367207 */ /* 0x000fe20000000000 */
[----:B------:R1:W-:Y:S01]  /*b780*/  STSM.16.M88.4 [R110], R48 ;  /* 0x000000306e007844 */ /* 0x0003e20000000200 */
[----:B------:R-:W-:Y:S01]  /*b790*/  SEL R53, R155, R78, P0 ;  /* 0x0000004e9b357207 */ /* 0x000fe20000000000 */
[----:B----4-:R-:W-:Y:S01]  /*b7a0*/  IMAD R61, R3, R56, R94 ;  /* 0x00000038033d7224 */ /* 0x010fe200078e025e */
[----:B------:R-:W-:Y:S02]  /*b7b0*/  SEL R55, R78, R155, P0 ;  /* 0x0000009b4e377207 */ /* 0x000fe40000000000 */
[----:B------:R-:W-:Y:S02]  /*b7c0*/  SEL R56, R125, R122, P0 ;  /* 0x0000007a7d387207 */ /* 0x000fe40000000000 */
[----:B------:R-:W-:Y:S01]  /*b7d0*/  SEL R58, R122, R125, P0 ;  /* 0x0000007d7a3a7207 */ /* 0x000fe20000000000 */
[----:B------:R2:W-:Y:S01]  /*b7e0*/  STSM.16.M88.4 [R108], R52 ;  /* 0x000000346c007844 */ /* 0x0005e20000000200 */
[----:B------:R-:W-:-:S02]  /*b7f0*/  SEL R57, R157, R102, P0 ;  /* 0x000000669d397207 */ /* 0x000fc40000000000 */
[----:B------:R-:W-:Y:S02]  /*b800*/  SEL R59, R102, R157, P0 ;  /* 0x0000009d663b7207 */ /* 0x000fe40000000000 */
[----:B0-----:R-:W-:Y:S02]  /*b810*/  SEL R44, R120, R127, P0 ;  /* 0x0000007f782c7207 */ /* 0x001fe40000000000 */
[----:B------:R-:W-:Y:S01]  /*b820*/  SEL R46, R127, R120, P0 ;  /* 0x000000787f2e7207 */ /* 0x000fe20000000000 */
[----:B------:R-:W-:Y:S01]  /*b830*/  STSM.16.M88.4 [R71], R56 ;  /* 0x0000003847007844 */ /* 0x000fe20000000200 */
[----:B-1----:R-:W-:Y:S01]  /*b840*/  SHF.R.S32.HI R49, RZ, 0x1f, R75 ;  /* 0x0000001fff317819 */ /* 0x002fe2000001144b */
[----:B------:R-:W-:Y:S01]  /*b850*/  VIADD R51, R220, UR41 ;  /* 0x00000029dc337c36 */ /* 0x000fe20008000000 */
[----:B------:R-:W-:Y:S02]  /*b860*/  IADD3 R48, P1, R75, UR6, RZ ;  /* 0x000000064b307c10 */ /* 0x000fe4000ff3e0ff */
[----:B------:R-:W-:-:S02]  /*b870*/  SHF.R.S32.HI R50, RZ, 0x1f, R61 ;  /* 0x0000001fff327819 */ /* 0x000fc4000001143d */
[----:B------:R-:W-:Y:S01]  /*b880*/  SEL R45, R159, R86, P0 ;  /* 0x000000569f2d7207 */ /* 0x000fe20000000000 */
[----:B--2---:R-:W-:Y:S01]  /*b890*/  IMAD.U32 R52, RZ, RZ, UR5 ;  /* 0x00000005ff347e24 */ /* 0x004fe2000f8e00ff */
[----:B------:R-:W-:Y:S01]  /*b8a0*/  SEL R47, R86, R159, P0 ;  /* 0x0000009f562f7207 */ /* 0x000fe20000000000 */
[----:B------:R-:W-:Y:S01]  /*b8b0*/  ULDC UR5, c[0x0][0xa88] ;  /* 0x0002a20000057ab9 */ /* 0x000fe20000000800 */
[----:B------:R-:W-:Y:S01]  /*b8c0*/  SEL R54, R129, R114, P0 ;  /* 0x0000007281367207 */ /* 0x000fe20000000000 */
[----:B------:R-:W-:Y:S01]  /*b8d0*/  IMAD R96, R3, UR5, RZ ;  /* 0x0000000503607c24 */ /* 0x000fe2000f8e02ff */
[----:B------:R-:W-:Y:S01]  /*b8e0*/  IADD3.X R49, R49, UR7, R52, P1, !PT ;  /* 0x0000000731317c10 */ /* 0x000fe20008ffe434 */
[----:B------:R-:W-:Y:S01]  /*b8f0*/  ULDC.64 UR6, c[0x0][0xb88] ;  /* 0x0002e20000067ab9 */ /* 0x000fe20000000a00 */
[----:B------:R0:W-:Y:S01]  /*b900*/  STSM.16.M88.4 [R69], R44 ;  /* 0x0000002c45007844 */ /* 0x0001e20000000200 */
[----:B------:R-:W-:Y:S01]  /*b910*/  IMAD R50, R50, UR6, RZ ;  /* 0x0000000632327c24 */ /* 0x000fe2000f8e02ff */
[----:B------:R-:W-:Y:S01]  /*b920*/  SEL R52, R114, R129, P0 ;  /* 0x0000008172347207 */ /* 0x000fe20000000000 */
[----:B------:R-:W-:Y:S01]  /*b930*/  IMAD.WIDE.U32 R48, R61, UR6, R48 ;  /* 0x000000063d307c25 */ /* 0x000fe2000f8e0030 */
[----:B------:R-:W-:-:S02]  /*b940*/  SEL R53, R161, R104, P0 ;  /* 0x00000068a1357207 */ /* 0x000fc40000000000 */
[----:B------:R-:W-:Y:S01]  /*b950*/  SEL R55, R104, R161, P0 ;  /* 0x000000a168377207 */ /* 0x000fe20000000000 */
[----:B------:R-:W-:Y:S01]  /*b960*/  IMAD R61, R61, UR7, R50 ;  /* 0x000000073d3d7c24 */ /* 0x000fe2000f8e0232 */
[----:B------:R-:W-:Y:S01]  /*b970*/  ULDC.64 UR6, c[0x0][0xb50] ;  /* 0x0002d40000067ab9 */ /* 0x000fe20000000a00 */
[----:B------:R-:W-:Y:S02]  /*b980*/  LOP3.LUT P1, RZ, R218, 0x3, RZ, 0xc0, !PT ;  /* 0x00000003daff7812 */ /* 0x000fe4000782c0ff */
[----:B------:R1:W-:Y:S01]  /*b990*/  STSM.16.M88.4 [R67], R52 ;  /* 0x0000003443007844 */ /* 0x0003e20000000200 */
[----:B------:R-:W-:Y:S02]  /*b9a0*/  SEL R50, R74, R81, P0 ;  /* 0x000000514a327207 */ /* 0x000fe40000000000 */
[----:B------:R-:W-:Y:S01]  /*b9b0*/  ISETP.GE.OR P2, PT, R51, R96, P1 ;  /* 0x000000603300720c */ /* 0x000fe20000f46670 */
[----:B0-----:R-:W-:Y:S01]  /*b9c0*/  IMAD.IADD R47, R49, 0x1, R61 ;  /* 0x00000001312f7824 */ /* 0x001fe200078e023d */
[----:B------:R-:W-:Y:S01]  /*b9d0*/  LEA R44, P4, R48, UR6, 0x2 ;  /* 0x00000006302c7c11 */ /* 0x000fe2000f8810ff */
[----:B------:R-:W-:Y:S01]  /*b9e0*/  VIADD R45, R51, 0x8 ;  /* 0x00000008332d7836 */ /* 0x000fe20000000000 */
[----:B------:R-:W-:-:S02]  /*b9f0*/  SEL R49, R116, R79, P0 ;  /* 0x0000004f74317207 */ /* 0x000fc40000000000 */
[----:B------:R-:W-:Y:S01]  /*ba00*/  LEA.HI.X R46, R48, UR7, R47, 0x2, P4 ;  /* 0x00000007302e7c11 */ /* 0x000fe2000a0f142f */
[----:B------:R-:W-:Y:S01]  /*ba10*/  SHFL.IDX PT, R94, R44, 0x1, 0x1c1f ;  /* 0x003c1f002c5e7f89 */ /* 0x000fe200000e0000 */
[----:B------:R-:W-:Y:S02]  /*ba20*/  SEL R48, R81, R74, P0 ;  /* 0x0000004a51307207 */ /* 0x000fe40000000000 */
[----:B------:R-:W-:Y:S01]  /*ba30*/  SEL R51, R79, R116, P0 ;  /* 0x000000744f337207 */ /* 0x000fe20000000000 */
[----:B------:R-:W-:Y:S01]  /*ba40*/  SHFL.IDX PT, R89, R46, RZ, 0x1c1f ;  /* 0x001c1fff2e597589 */ /* 0x000fe200000e0000 */
[----:B------:R-:W-:Y:S02]  /*ba50*/  ISETP.GE.OR P1, PT, R45, R96, P1 ;  /* 0x000000602d00720c */ /* 0x000fe40000f26670 */
[----:B-1----:R-:W-:Y:S01]  /*ba60*/  SEL R52, R73, R90, P0 ;  /* 0x0000005a49347207 */ /* 0x002fe20000000000 */
[----:B------:R-:W-:Y:S01]  /*ba70*/  SHFL.IDX PT, R95, R46, 0x1, 0x1c1f ;  /* 0x003c1f002e5f7f89 */ /* 0x000fe200000e0000 */
[----:B------:R-:W-:-:S02]  /*ba80*/  SEL R54, R90, R73, P0 ;  /* 0x000000495a367207 */ /* 0x000fc40000000000 */
[----:B------:R-:W-:Y:S01]  /*ba90*/  SEL R53, R115, R124, P0 ;  /* 0x0000007c73357207 */ /* 0x000fe20000000000 */
[----:B------:R-:W-:Y:S01]  /*baa0*/  STSM.16.M88.4 [R65], R48 ;  /* 0x0000003041007844 */ /* 0x000fe20000000200 */
[----:B------:R-:W-:Y:S02]  /*bab0*/  SEL R55, R124, R115, P0 ;  /* 0x000000737c377207 */ /* 0x000fe40000000000 */
[----:B------:R-:W-:Y:S02]  /*bac0*/  SEL R45, R171, R88, P0 ;  /* 0x00000058ab2d7207 */ /* 0x000fe40000000000 */
[----:B------:R-:W-:Y:S01]  /*bad0*/  SEL R47, R88, R171, P0 ;  /* 0x000000ab582f7207 */ /* 0x000fe20000000000 */
[----:B------:R-:W-:Y:S01]  /*bae0*/  STSM.16.M88.4 [R64], R52 ;  /* 0x0000003440007844 */ /* 0x000fe20000000200 */
[----:B------:R-:W-:Y:S02]  /*baf0*/  SEL R56, R72, R91, P0 ;  /* 0x0000005b48387207 */ /* 0x000fe40000000000 */
[----:B------:R-:W-:Y:S01]  /*bb00*/  SEL R58, R91, R72, P0 ;  /* 0x000000485b3a7207 */ /* 0x000fe20000000000 */
[----:B------:R0:W1:Y:S01]  /*bb10*/  SHFL.IDX PT, R88, R44, RZ, 0x1c1f ;  /* 0x001c1fff2c587589 */ /* 0x00006200000e0000 */
[----:B------:R-:W-:-:S02]  /*bb20*/  SEL R57, R87, R126, P0 ;  /* 0x0000007e57397207 */ /* 0x000fc40000000000 */
[----:B------:R-:W-:Y:S02]  /*bb30*/  SEL R59, R126, R87, P0 ;  /* 0x000000577e3b7207 */ /* 0x000fe40000000000 */
[----:B------:R-:W-:Y:S02]  /*bb40*/  SEL R81, R83, R128, P0 ;  /* 0x0000008053517207 */ /* 0x000fe40000000000 */
[----:B------:R-:W-:Y:S01]  /*bb50*/  SEL R80, R43, R92, P0 ;  /* 0x0000005c2b507207 */ /* 0x000fe20000000000 */
[----:B------:R2:W-:Y:S01]  /*bb60*/  STSM.16.M88.4 [R66], R56 ;  /* 0x0000003842007844 */ /* 0x0005e20000000200 */
[----:B------:R-:W-:Y:S02]  /*bb70*/  SEL R82, R92, R43, P0 ;  /* 0x0000002b5c527207 */ /* 0x000fe40000000000 */
[----:B------:R-:W-:Y:S02]  /*bb80*/  SEL R83, R128, R83, P0 ;  /* 0x0000005380537207 */ /* 0x000fe40000000000 */
[----:B0-----:R-:W-:-:S02]  /*bb90*/  SEL R44, R42, R93, P0 ;  /* 0x0000005d2a2c7207 */ /* 0x001fc40000000000 */
[----:B------:R-:W-:Y:S01]  /*bba0*/  SEL R46, R93, R42, P0 ;  /* 0x0000002a5d2e7207 */ /* 0x000fe20000000000 */
[----:B------:R-:W-:Y:S04]  /*bbb0*/  STSM.16.M88.4 [R68], R80 ;  /* 0x0000005044007844 */ /* 0x000fe80000000200 */
[----:B------:R-:W-:Y:S01]  /*bbc0*/  STSM.16.M88.4 [R70], R44 ;  /* 0x0000002c46007844 */ /* 0x000fe20000000200 */
[----:B------:R-:W-:Y:S01]  /*bbd0*/  BAR.SYNC.DEFER_BLOCKING 0x1, 0x100 ;  /* 0x0044000000007b1d */ /* 0x000fe20000010000 */
[----:B------:R-:W-:-:S05]  /*bbe0*/  UIMAD UR5, UR10, UR8, URZ ;  /* 0x000000080a0572a4 */ /* 0x000fca000f8e023f */
[----:B-1----:R-:W-:Y:S01]  /*bbf0*/  @!P2 ST.E desc[UR50][R88.64], R2 ;  /* 0x000000025800a985 */ /* 0x002fe2000c101932 */
[----:B------:R-:W-:Y:S01]  /*bc00*/  UIMAD.WIDE.U32 UR6, UR39, UR8, URZ ;  /* 0x00000008270672a5 */ /* 0x000fe2000f8e003f */
[----:B------:R-:W-:Y:S02]  /*bc10*/  ULDC.64 UR10, c[0x0][0xaf0] ;  /* 0x0002bc00000a7ab9 */ /* 0x000fe40000000a00 */
[----:B------:R0:W-:Y:S04]  /*bc20*/  @!P1 ST.E desc[UR50][R94.64], R0 ;  /* 0x000000005e009985 */ /* 0x0001e8000c101932 */
[----:B------:R1:W5:Y:S04]  /*bc30*/  LD.E.128 R52, desc[UR50][R30.64] ;  /* 0x000000321e347980 */ /* 0x000368000c101d00 */
[----:B--2---:R2:W5:Y:S01]  /*bc40*/  LD.E.128 R56, desc[UR50][R28.64] ;  /* 0x000000321c387980 */ /* 0x004562000c101d00 */
[----:B0-----:R-:W-:-:S03]  /*bc50*/  IMAD R0, R216, 0x20, R217 ;  /* 0x00000020d8007824 */ /* 0x001fc600078e02d9 */
[----:B------:R0:W5:Y:S01]  /*bc60*/  LD.E.128 R88, desc[UR50][R6.64] ;  /* 0x0000003206587980 */ /* 0x000162000c101d00 */
[----:B-1----:R-:W1:Y:S01]  /*bc70*/  @P3 LDC R31, c[0x0][0xbec] ;  /* 0x0002fb00ff1f3b82 */ /* 0x002e620000000800 */
[----:B------:R-:W-:Y:S02]  /*bc80*/  UIMAD UR5, UR39, UR9, UR5 ;  /* 0x00000009270572a4 */ /* 0x000fe4000f8e0205 */
[----:B------:R-:W-:Y:S01]  /*bc90*/  UIMAD UR8, UR13, UR10, URZ ;  /* 0x0000000a0d0872a4 */ /* 0x000fe2000f8e023f */
[----:B------:R-:W5:Y:S04]  /*bca0*/  LD.E.128 R60, desc[UR50][R38.64] ;  /* 0x00000032263c7980 */ /* 0x000f68000c101d00 */
[----:B--2---:R-:W2:Y:S01]  /*bcb0*/  @P3 LDC R29, c[0x0][0xbf0] ;  /* 0x0002fc00ff1d3b82 */ /* 0x004ea20000000800 */
[----:B0-----:R-:W-:Y:S01]  /*bcc0*/  VIADD R6, R0, UR41 ;  /* 0x0000002900067c36 */ /* 0x001fe20008000000 */
[----:B------:R-:W-:Y:S01]  /*bcd0*/  UIADD3 UR7, UR7, UR5, URZ ;  /* 0x0000000507077290 */ /* 0x000fe2000fffe03f */
[----:B------:R-:W5:Y:S01]  /*bce0*/  LD.E.128 R72, desc[UR50][R36.64] ;  /* 0x0000003224487980 */ /* 0x000f62000c101d00 */
[----:B------:R-:W-:Y:S01]  /*bcf0*/  UIMAD UR5, UR38, UR11, UR8 ;  /* 0x0000000b260572a4 */ /* 0x000fe2000f8e0208 */
[----:B------:R-:W-:Y:S01]  /*bd00*/  IMAD.MOV.U32 R7, RZ, RZ, R6 ;  /* 0x000000ffff077224 */ /* 0x000fe200078e0006 */
[----:B------:R-:W-:Y:S01]  /*bd10*/  UIMAD.WIDE.U32 UR38, UR38, UR10, UR6 ;  /* 0x0000000a262672a5 */ /* 0x000fe2000f8e0006 */
[----:B------:R0:W5:Y:S02]  /*bd20*/  LD.E.128 R92, desc[UR50][R4.64] ;  /* 0x00000032045c7980 */ /* 0x000164000c101d00 */
[----:B------:R-:W-:-:S02]  /*bd30*/  ULDC.64 UR6, c[0x0][0xae0] ;  /* 0x0002b80000067ab9 */ /* 0x000fc40000000a00 */
[----:B------:R-:W5:Y:S04]  /*bd40*/  LD.E.128 R48, desc[UR50][R34.64] ;  /* 0x0000003222307980 */ /* 0x000f68000c101d00 */
[----:B------:R-:W5:Y:S01]  /*bd50*/  LD.E.128 R76, desc[UR50][R32.64] ;  /* 0x00000032204c7980 */ /* 0x000f62000c101d00 */
[----:B-1----:R-:W-:Y:S01]  /*bd60*/  @P3 IMAD.HI.U32 R0, R6, R31, RZ ;  /* 0x0000001f06003227 */ /* 0x002fe200078e00ff */
[----:B------:R-:W-:Y:S02]  /*bd70*/  UIADD3 UR5, UR39, UR5, URZ ;  /* 0x0000000527057290 */ /* 0x000fe4000fffe03f */
[----:B------:R1:W5:Y:S04]  /*bd80*/  LD.E.128 R36, desc[UR50][R8.64] ;  /* 0x0000003208247980 */ /* 0x000368000c101d00 */
[----:B------:R-:W5:Y:S01]  /*bd90*/  LD.E.128 R40, desc[UR50][R40.64] ;  /* 0x0000003228287980 */ /* 0x000f62000c101d00 */
[----:B--2---:R-:W-:Y:S01]  /*bda0*/  @P3 SHF.R.U32.HI R7, RZ, R29, R0 ;  /* 0x0000001dff073219 */ /* 0x004fe20000011600 */
[----:B0-----:R-:W-:-:S02]  /*bdb0*/  IMAD.U32 R5, RZ, RZ, UR39 ;  /* 0x00000027ff057e24 */ /* 0x001fc4000f8e00ff */
[----:B------:R-:W-:Y:S01]  /*bdc0*/  IMAD.U32 R4, RZ, RZ, UR38 ;  /* 0x00000026ff047e24 */ /* 0x000fe2000f8e00ff */
[--C-:B------:R-:W-:Y:S01]  /*bdd0*/  SHF.R.S32.HI R0, RZ, 0x1f, R7.reuse ;  /* 0x0000001fff007819 */ /* 0x100fe20000011407 */
[----:B------:R-:W-:Y:S01]  /*bde0*/  IMAD.MOV R2, RZ, RZ, -R7 ;  /* 0x000000ffff027224 */ /* 0x000fe200078e0a07 */
[----:B------:R-:W5:Y:S01]  /*bdf0*/  LD.E.128 R44, desc[UR50][R26.64] ;  /* 0x000000321a2c7980 */ /* 0x000f62000c101d00 */
[----:B------:R-:W-:Y:S02]  /*be00*/  IMAD.U32 R5, RZ, RZ, UR5 ;  /* 0x00000005ff057e24 */ /* 0x000fe4000f8e00ff */
[----:B------:R-:W-:Y:S01]  /*be10*/  IMAD R0, R0, UR6, RZ ;  /* 0x0000000600007c24 */ /* 0x000fe2000f8e02ff */
[----:B------:R-:W5:Y:S01]  /*be20*/  LD.E.128 R84, desc[UR50][R14.64] ;  /* 0x000000320e547980 */ /* 0x000f62000c101d00 */
[----:B-1----:R-:W-:-:S03]  /*be30*/  IMAD R9, R3, R2, R6 ;  /* 0x0000000203097224 */ /* 0x002fc600078e0206 */
[----:B------:R-:W5:Y:S01]  /*be40*/  LD.E.128 R80, desc[UR50][R20.64] ;  /* 0x0000003214507980 */ /* 0x000f62000c101d00 */
[----:B------:R-:W-:-:S03]  /*be50*/  IMAD.WIDE.U32 R2, R7, UR6, R4 ;  /* 0x0000000607027c25 */ /* 0x000fc6000f8e0004 */
[----:B------:R-:W5:Y:S04]  /*be60*/  LD.E.128 R64, desc[UR50][R24.64] ;  /* 0x0000003218407980 */ /* 0x000f68000c101d00 */
[----:B------:R-:W5:Y:S04]  /*be70*/  LD.E.128 R68, desc[UR50][R12.64] ;  /* 0x000000320c447980 */ /* 0x000f68000c101d00 */
[----:B------:R0:W5:Y:S01]  /*be80*/  LD.E.128 R32, desc[UR50][R10.64] ;  /* 0x000000320a207980 */ /* 0x000162000c101d00 */
[----:B------:R-:W-:Y:S01]  /*be90*/  @!PT LDS RZ, [RZ] ;  /* 0x00000000fffff984 */ /* 0x000fe20000000800 */
[----:B------:R-:W-:Y:S01]  /*bea0*/  @!PT LDS RZ, [RZ] ;  /* 0x00000000fffff984 */ /* 0x000fe20000000800 */
[----:B------:R-:W-:Y:S01]  /*beb0*/  @!PT LDS RZ, [RZ] ;  /* 0x00000000fffff984 */ /* 0x000fe20000000800 */
[----:B------:R-:W-:Y:S01]  /*bec0*/  @!PT LDS RZ, [RZ] ;  /* 0x00000000fffff984 */ /* 0x000fe20000000800 */
[----:B------:R1:W-:Y:S06]  /*bed0*/  MEMBAR.ALL.CTA ;  /* 0x0000000000007992 */ /* 0x0003ec0000008000 */
[----:B-1----:R-:W1:Y:S01]  /*bee0*/  FENCE.VIEW.ASYNC.S ;  /* 0x00000000000073c6 */ /* 0x002e620000000000 */
[----:B0-----:R-:W-:Y:S01]  /*bef0*/  IMAD R11, R7, UR7, R0 ;  /* 0x00000007070b7c24 */ /* 0x001fe2000f8e0200 */
[----:B------:R-:W-:Y:S01]  /*bf00*/  SHF.R.S32.HI R0, RZ, 0x1f, R9 ;  /* 0x0000001fff007819 */ /* 0x000fe20000011409 */
[----:B------:R-:W-:Y:S01]  /*bf10*/  ULDC.64 UR6, c[0x0][0xad8] ;  /* 0x0002b60000067ab9 */ /* 0x000fe20000000a00 */
        /* <DEDUP_REMOVED lines=8> */
[----:B------:R-:W-:Y:S01]  /*bfa0*/  UPRMT UR5, URZ, 0x654, UR5 ;  /* 0x000006543f057896 */ /* 0x000fe20008000005 */
[----:B------:R-:W-:Y:S01]  /*bfb0*/  LEA R0, P3, R2, UR6, 0x1 ;  /* 0x0000000602007c11 */ /* 0x000fe2000f8608ff */
[----:B------:R-:W-:Y:S02]  /*bfc0*/  IMAD.IADD R3, R3, 0x1, R7 ;  /* 0x0000000103037824 */ /* 0x000fe400078e0207 */
[----:B------:R-:W-:-:S03]  /*bfd0*/  VIADD R5, R13, 0x20 ;  /* 0x000000200d057836 */ /* 0x000fc60000000000 */
[----:B------:R-:W-:Y:S02]  /*bfe0*/  LEA.HI.X R10, R2, UR7, R3, 0x1, P3 ;  /* 0x00000007020a7c11 */ /* 0x000fe400098f0c03 */
[-C--:B------:R-:W-:Y:S01]  /*bff0*/  ISETP.GE.AND P1, PT, R5, R96.reuse, PT ;  /* 0x000000600500720c */ /* 0x080fe20003f26270 */
[----:B------:R-:W-:Y:S01]  /*c000*/  VIADD R5, R13, 0x40 ;  /* 0x000000400d057836 */ /* 0x000fe20000000000 */
[----:B-1----:R0:W1:Y:S01]  /*c010*/  SHFL.IDX PT, R8, R0, RZ, 0x181f ;  /* 0x00181fff00087589 */ /* 0x00206200000e0000 */
[----:B------:R-:W-:Y:S01]  /*c020*/  SYNCS.ARRIVE.TRANS64.RED.A1T0 RZ, [UR5], RZ ;  /* 0x000000ffffff79a7 */ /* 0x000fe20008100405 */
[----:B------:R-:W-:Y:S02]  /*c030*/  BSSY B1, `(.L_x_2436) ;  /* 0x0000015000017945 */ /* 0x000fe40003800000 */
        /* <DEDUP_REMOVED lines=20> */
.L_x_2437:
[----:B------:R-:W-:Y:S05]  /*c180*/  BSYNC B1 ;  /* 0x0000000000017941 */ /* 0x000fea0003800000 */
.L_x_2436:
        /* <DEDUP_REMOVED lines=10> */
[-C--:B------:R-:W-:Y:S02]  /*c230*/  @!P3 LEA R4, P5, R22, R8.reuse, 0x1 ;  /* 0x000000081604b211 */ /* 0x080fe400078a08ff */
[-C--:B---3--:R-:W-:Y:S02]  /*c240*/  @!P4 LEA.HI.X R3, R16, R9.reuse, R225, 0x1, P6 ;  /* 0x000000091003c211 */ /* 0x088fe400030f0ce1 */
[-C--:B------:R-:W-:Y:S02]  /*c250*/  @!P2 LEA R6, P6, R19, R8.reuse, 0x1 ;  /* 0x000000081306a211 */ /* 0x080fe400078c08ff */
        /* <DEDUP_REMOVED lines=8> */
.L_x_2439:
[----:B------:R-:W-:Y:S05]  /*c2e0*/  BSYNC B1 ;  /* 0x0000000000017941 */ /* 0x000fea0003800000 */
.L_x_2438:
        /* <DEDUP_REMOVED lines=11> */
[-C--:B------:R-:W-:Y:S02]  /*c3a0*/  @!P1 LEA R6, P4, R19, R8.reuse, 0x1 ;  /* 0x0000000813069211 */ /* 0x080fe400078808ff */
[-C--:B----4-:R-:W-:Y:S02]  /*c3b0*/  @!P3 LEA.HI.X R3, R16, R9.reuse, R225, 0x1, P6 ;  /* 0x000000091003b211 */ /* 0x090fe400030f0ce1 */
        /* <DEDUP_REMOVED lines=8> */
.L_x_2441:
[----:B------:R-:W-:Y:S05]  /*c440*/  BSYNC B1 ;  /* 0x0000000000017941 */ /* 0x000fea0003800000 */
.L_x_2440:
[----:B-1----:R-:W-:Y:S01]  /*c450*/  VIADD R3, R13, 0x60 ;  /* 0x000000600d037836 */ /* 0x002fe20000000000 */
[----:B0-23--:R-:W0:Y:S04]  /*c460*/  SHFL.IDX PT, R10, R10, 0x3, 0x181f ;  /* 0x00781f000a0a7f89 */ /* 0x00de2800000e0000 */
[----:B------:R-:W-:Y:S01]  /*c470*/  ISETP.GE.AND P0, PT, R3, R96, PT ;  /* 0x000000600300720c */ /* 0x000fe20003f06270 */
[----:B------:R-:W1:-:S12]  /*c480*/  SHFL.IDX PT, R0, R0, 0x3, 0x181f ;  /* 0x00781f0000007f89 */ /* 0x000e5800000e0000 */
[----:B------:R-:W-:Y:S05]  /*c490*/  @P0 BRA `(.L_x_2442) ;  /* 0x0000000c00200947 */ /* 0x000fea0003800000 */
[----:B------:R-:W-:Y:S02]  /*c4a0*/  ULDC UR5, c[0x0][0xac8] ;  /* 0x0002b20000057ab9 */ /* 0x000fe40000000800 */
[----:B------:R-:W-:Y:S02]  /*c4b0*/  ISETP.GE.AND P3, PT, R16, UR5, PT ;  /* 0x0000000510007c0c */ /* 0x000fe4000bf66270 */
[----:B------:R-:W-:Y:S02]  /*c4c0*/  ISETP.GE.AND P4, PT, R22, UR5, PT ;  /* 0x0000000516007c0c */ /* 0x000fe4000bf86270 */
[----:B------:R-:W-:-:S09]  /*c4d0*/  ISETP.GE.AND P5, PT, R19, UR5, PT ;  /* 0x0000000513007c0c */ /* 0x000fd2000bfa6270 */
[-C--:B-1----:R-:W-:Y:S02]  /*c4e0*/  @!P3 LEA R2, P0, R16, R0.reuse, 0x1 ;  /* 0x000000001002b211 */ /* 0x082fe400078008ff */
[-C--:B------:R-:W-:Y:S02]  /*c4f0*/  @!P4 LEA R4, P1, R22, R0.reuse, 0x1 ;  /* 0x000000001604c211 */ /* 0x080fe400078208ff */
[C---:B------:R-:W-:Y:S02]  /*c500*/  @!P5 LEA R6, P2, R19.reuse, R0, 0x1 ;  /* 0x000000001306d211 */ /* 0x040fe400078408ff */
[-C--:B0-----:R-:W-:Y:S02]  /*c510*/  @!P3 LEA.HI.X R3, R16, R10.reuse, R225, 0x1, P0 ;  /* 0x0000000a1003b211 */ /* 0x081fe400000f0ce1 */
        /* <DEDUP_REMOVED lines=11> */
.L_x_2435:
        /* <DEDUP_REMOVED lines=50> */
.L_x_2444:
[----:B------:R-:W-:Y:S05]  /*c8f0*/  BSYNC B1 ;  /* 0x0000000000017941 */ /* 0x000fea0003800000 */
.L_x_2443:
        /* <DEDUP_REMOVED lines=11> */
[----:B-1----:R-:W-:-:S03]  /*c9b0*/  @P1 SHF.R.U32.HI R5, RZ, R11, R0 ;  /* 0x0000000bff051219 */ /* 0x002fc60000011600 */
[----:B------:R-:W-:Y:S01]  /*c9c0*/  UIMAD UR5, UR38, UR11, UR5 ;  /* 0x0000000b260572a4 */ /* 0x000fe2000f8e0205 */
[--C-:B------:R-:W-:Y:S01]  /*c9d0*/  SHF.R.S32.HI R0, RZ, 0x1f, R5.reuse ;  /* 0x0000001fff007819 */ /* 0x100fe20000011405 */
[----:B------:R-:W-:Y:S01]  /*c9e0*/  UIMAD.WIDE.U32 UR38, UR38, UR10, UR6 ;  /* 0x0000000a262672a5 */ /* 0x000fe2000f8e0006 */
[----:B------:R-:W-:Y:S02]  /*c9f0*/  IMAD.MOV R7, RZ, RZ, -R5 ;  /* 0x000000ffff077224 */ /* 0x000fe400078e0a05 */
[----:B------:R-:W-:Y:S01]  /*ca00*/  ULDC.64 UR6, c[0x0][0xae0] ;  /* 0x0002b80000067ab9 */ /* 0x000fe20000000a00 */
[----:B------:R-:W-:Y:S01]  /*ca10*/  UIADD3 UR5, UR39, UR5, URZ ;  /* 0x0000000527057290 */ /* 0x000fe2000fffe03f */
[----:B------:R-:W-:Y:S02]  /*ca20*/  IMAD R0, R0, UR6, RZ ;  /* 0x0000000600007c24 */ /* 0x000fe4000f8e02ff */
[----:B------:R-:W-:Y:S02]  /*ca30*/  IMAD R7, R8, R7, R6 ;  /* 0x0000000708077224 */ /* 0x000fe400078e0206 */
[----:B------:R-:W-:-:S02]  /*ca40*/  IMAD.U32 R3, RZ, RZ, UR39 ;  /* 0x00000027ff037e24 */ /* 0x000fc4000f8e00ff */
[----:B------:R-:W-:Y:S02]  /*ca50*/  IMAD.U32 R2, RZ, RZ, UR38 ;  /* 0x00000026ff027e24 */ /* 0x000fe4000f8e00ff */
[----:B------:R-:W-:Y:S01]  /*ca60*/  IMAD.U32 R3, RZ, RZ, UR5 ;  /* 0x00000005ff037e24 */ /* 0x000fe2000f8e00ff */
[----:B------:R-:W-:Y:S01]  /*ca70*/  ULDC UR5, c[0x0][0xa88] ;  /* 0x0002a20000057ab9 */ /* 0x000fe20000000800 */
[C---:B------:R-:W-:Y:S01]  /*ca80*/  IMAD R9, R5.reuse, UR7, R0 ;  /* 0x0000000705097c24 */ /* 0x040fe2000f8e0200 */
[----:B------:R-:W-:Y:S01]  /*ca90*/  SHF.R.S32.HI R0, RZ, 0x1f, R7 ;  /* 0x0000001fff007819 */ /* 0x000fe20000011407 */
[----:B------:R-:W-:Y:S01]  /*caa0*/  IMAD.WIDE.U32 R2, R5, UR6, R2 ;  /* 0x0000000605027c25 */ /* 0x000fe2000f8e0002 */
[----:B------:R-:W-:-:S03]  /*cab0*/  ULDC.64 UR6, c[0x0][0xad8] ;  /* 0x0002b60000067ab9 */ /* 0x000fc60000000a00 */
        /* <DEDUP_REMOVED lines=8> */
[----:B------:R-:W-:Y:S01]  /*cb40*/  VIADD R0, R6, 0x20 ;  /* 0x0000002006007836 */ /* 0x000fe20000000000 */
[----:B------:R-:W-:Y:S01]  /*cb50*/  LEA R4, P3, R2, UR6, 0x1 ;  /* 0x0000000602047c11 */ /* 0x000fe2000f8608ff */
[----:B------:R-:W-:-:S03]  /*cb60*/  IMAD.IADD R3, R3, 0x1, R5 ;  /* 0x0000000103037824 */ /* 0x000fc600078e0205 */
[-C--:B------:R-:W-:Y:S01]  /*cb70*/  ISETP.GE.AND P1, PT, R0, R9.reuse, PT ;  /* 0x000000090000720c */ /* 0x080fe20003f26270 */
[----:B------:R-:W-:Y:S01]  /*cb80*/  VIADD R0, R6, 0x40 ;  /* 0x0000004006007836 */ /* 0x000fe20000000000 */
[----:B------:R-:W-:Y:S02]  /*cb90*/  LEA.HI.X R5, R2, UR7, R3, 0x1, P3 ;  /* 0x0000000702057c11 */ /* 0x000fe400098f0c03 */
[----:B------:R0:W1:Y:S02]  /*cba0*/  SHFL.IDX PT, R2, R4, RZ, 0x181f ;  /* 0x00181fff04027589 */ /* 0x00006400000e0000 */
[----:B------:R-:W-:Y:S02]  /*cbb0*/  ISETP.GE.AND P0, PT, R0, R9, PT ;  /* 0x000000090000720c */ /* 0x000fe40003f06270 */
        /* <DEDUP_REMOVED lines=19> */
.L_x_2446:
[----:B------:R-:W-:Y:S05]  /*ccf0*/  BSYNC B1 ;  /* 0x0000000000017941 */ /* 0x000fea0003800000 */
.L_x_2445:
        /* <DEDUP_REMOVED lines=21> */
.L_x_2448:
[----:B------:R-:W-:Y:S05]  /*ce50*/  BSYNC B1 ;  /* 0x0000000000017941 */ /* 0x000fea0003800000 */
.L_x_2447:
        /* <DEDUP_REMOVED lines=21> */
.L_x_2450:
[----:B------:R-:W-:Y:S05]  /*cfb0*/  BSYNC B1 ;  /* 0x0000000000017941 */ /* 0x000fea0003800000 */
.L_x_2449:
[----:B---3--:R-:W-:Y:S01]  /*cfc0*/  VIADD R3, R6, 0x60 ;  /* 0x0000006006037836 */ /* 0x008fe20000000000 */
[----:B0-----:R0:W3:Y:S04]  /*cfd0*/  SHFL.IDX PT, R0, R5, 0x3, 0x181f ;  /* 0x00781f0005007f89 */ /* 0x0010e800000e0000 */
[----:B------:R-:W-:Y:S01]  /*cfe0*/  ISETP.GE.AND P0, PT, R3, R9, PT ;  /* 0x000000090300720c */ /* 0x000fe20003f06270 */
[----:B-1----:R0:W1:-:S12]  /*cff0*/  SHFL.IDX PT, R2, R4, 0x3, 0x181f ;  /* 0x00781f0004027f89 */ /* 0x00205800000e0000 */
[----:B0-----:R-:W-:Y:S05]  /*d000*/  @P0 BRA `(.L_x_2442) ;  /* 0x0000000000440947 */ /* 0x001fea0003800000 */
[----:B------:R-:W-:Y:S02]  /*d010*/  ULDC UR5, c[0x0][0xac8] ;  /* 0x0002b20000057ab9 */ /* 0x000fe40000000800 */
[----:B------:R-:W-:Y:S02]  /*d020*/  ISETP.GE.AND P3, PT, R16, UR5, PT ;  /* 0x0000000510007c0c */ /* 0x000fe4000bf66270 */
[----:B------:R-:W-:Y:S02]  /*d030*/  ISETP.GE.AND P2, PT, R22, UR5, PT ;  /* 0x0000000516007c0c */ /* 0x000fe4000bf46270 */
[----:B------:R-:W-:Y:S02]  /*d040*/  ISETP.GE.AND P1, PT, R19, UR5, PT ;  /* 0x0000000513007c0c */ /* 0x000fe4000bf26270 */
[----:B------:R-:W-:-:S07]  /*d050*/  ISETP.GE.AND P0, PT, R23, UR5, PT ;  /* 0x0000000517007c0c */ /* 0x000fce000bf06270 */
[-C--:B-12-4-:R-:W-:Y:S02]  /*d060*/  @!P3 LEA R4, P6, R16, R2.reuse, 0x1 ;  /* 0x000000021004b211 */ /* 0x096fe400078c08ff */
[-C--:B------:R-:W-:Y:S02]  /*d070*/  @!P2 LEA R6, P5, R22, R2.reuse, 0x1 ;  /* 0x000000021606a211 */ /* 0x080fe400078a08ff */
[----:B------:R-:W-:Y:S02]  /*d080*/  @!P1 LEA R8, P4, R19, R2, 0x1 ;  /* 0x0000000213089211 */ /* 0x000fe400078808ff */
[----:B---3--:R-:W-:Y:S02]  /*d090*/  @!P3 LEA.HI.X R5, R16, R0, R225, 0x1, P6 ;  /* 0x000000001005b211 */ /* 0x008fe400030f0ce1 */
        /* <DEDUP_REMOVED lines=8> */
.L_x_2442:
[----:B------:R-:W-:Y:S05]  /*d120*/  BSYNC B0 ;  /* 0x0000000000007941 */ /* 0x000fea0003800000 */
.L_x_2434:
[----:B------:R-:W-:Y:S02]  /*d130*/  ULDC UR5, c[0x0][0xc38] ;  /* 0x00030e0000057ab9 */ /* 0x000fe40000000800 */
[----:B------:R-:W-:-:S06]  /*d140*/  UISETP.GE.AND UP0, UPT, UR4, UR5, UPT ;  /* 0x000000050400728c */ /* 0x000fcc000bf06270 */
[----:B------:R-:W-:-:S13]  /*d150*/  PLOP3.LUT P0, PT, PT, PT, UP0, 0x80, 0x0 ;  /* 0x000000000000781c */ /* 0x000fda0003f0f008 */
[----:B------:R-:W-:Y:S05]  /*d160*/  @!P0 BRA `(.L_x_2451) ;  /* 0xffffff3800f48947 */ /* 0x000fea000383ffff */
[----:B------:R-:W-:Y:S05]  /*d170*/  EXIT ;  /* 0x000000000000794d */ /* 0x000fea0003800000 */
.L_x_2393:
        /* <DEDUP_REMOVED lines=19> */
[----:B------:R-:W-:Y:S01]  /*d2b0*/  IMAD.MOV.U32 R34, RZ, RZ, 0x40 ;  /* 0x00000040ff227424 */ /* 0x000fe200078e00ff */
[----:B------:R-:W-:Y:S01]  /*d2c0*/  MOV R18, 0x400 ;  /* 0x0000040000127802 */ /* 0x000fe20000000f00 */
[----:B------:R-:W-:Y:S01]  /*d2d0*/  ULDC.64 UR10, c[0x0][0x418] ;  /* 0x00010600000a7ab9 */ /* 0x000fe20000000a00 */
[----:B------:R-:W-:Y:S01]  /*d2e0*/  ULDC UR4, c[0x0][0x424] ;  /* 0x0001090000047ab9 */ /* 0x000fe20000000800 */
[----:B------:R-:W-:Y:S01]  /*d2f0*/  UISETP.NE.U32.AND UP0, UPT, UR10, URZ, UPT ;  /* 0x0000003f0a00728c */ /* 0x000fe2000bf05070 */
[----:B------:R-:W-:Y:S01]  /*d300*/  LEA R18, R33, R18, 0x18 ;  /* 0x0000001221127211 */ /* 0x000fe200078ec0ff */
[----:B------:R-:W-:Y:S01]  /*d310*/  IMAD.MOV.U32 R35, RZ, RZ, 0x20 ;  /* 0x00000020ff237424 */ /* 0x000fe200078e00ff */
[----:B------:R-:W-:Y:S01]  /*d320*/  ULDC UR39, c[0x0][0x288] ;  /* 0x0000a20000277ab9 */ /* 0x000fe20000000800 */
[----:B------:R-:W-:Y:S01]  /*d330*/  UISETP.NE.AND.EX UP0, UPT, UR11, URZ, UPT, UP0 ;  /* 0x0000003f0b00728c */ /* 0x000fe2000bf05300 */
[----:B------:R-:W-:Y:S01]  /*d340*/  IMAD.MOV.U32 R27, RZ, RZ, 0x1 ;  /* 0x00000001ff1b7424 */ /* 0x000fe200078e00ff */
[----:B------:R-:W-:Y:S01]  /*d350*/  ULDC UR38, c[0x0][0x448] ;  /* 0x0001120000267ab9 */ /* 0x000fe20000000800 */
[----:B------:R-:W-:Y:S01]  /*d360*/  IMAD.MOV.U32 R24, RZ, RZ, RZ ;  /* 0x000000ffff187224 */ /* 0x000fe200078e00ff */
[----:B------:R-:W-:-:S02]  /*d370*/  USEL UR4, UR4, 0x1, UP0 ;  /* 0x0000000104047887 */ /* 0x000fc40008000000 */
[----:B------:R-:W-:Y:S02]  /*d380*/  UIMAD UR38, UR38, UR39, URZ ;  /* 0x00000027262672a4 */ /* 0x000fe4000f8e023f */
[----:B------:R-:W-:Y:S02]  /*d390*/  UIMAD UR36, UR4, UR6, URZ ;  /* 0x00000006042472a4 */ /* 0x000fe4000f8e023f */
[----:B------:R-:W-:Y:S02]  /*d3a0*/  ULOP3.LUT UR45, UR37, 0x2, URZ, 0xfc, !UPT ;  /* 0x00000002252d7892 */ /* 0x000fe4000f8efc3f */
[----:B------:R-:W-:Y:S02]  /*d3b0*/  UIADD3 UR4, UR36, 0x7f, URZ ;  /* 0x0000007f24047890 */ /* 0x000fe4000fffe03f */
[----:B------:R-:W-:Y:S02]  /*d3c0*/  ULOP3.LUT UR46, UR37, 0x1, URZ, 0xfc, !UPT ;  /* 0x00000001252e7892 */ /* 0x000fe4000f8efc3f */
[----:B------:R-:W-:Y:S01]  /*d3d0*/  UIADD3 UR39, UR36, 0x80, -UR39 ;  /* 0x0000008024277890 */ /* 0x000fe2000fffe827 */
[----:B------:R-:W-:Y:S01]  /*d3e0*/  ULDC UR47, c[0x0][0xc] ;  /* 0x00000300002f7ab9 */ /* 0x000fe20000000800 */
[C---:B0-----:R-:W-:Y:S01]  /*d3f0*/  IMAD.SHL.U32 R5, R4.reuse, 0x10, RZ ;  /* 0x0000001004057824 */ /* 0x041fe200078e00ff */
[C---:B------:R-:W-:Y:S01]  /*d400*/  R2P PR, R4.reuse, 0x6 ;  /* 0x0000000604007804 */ /* 0x040fe20000000000 */
[C---:B------:R-:W-:Y:S01]  /*d410*/  IMAD.SHL.U32 R17, R4.reuse, 0x80, RZ ;  /* 0x0000008004117824 */ /* 0x040fe200078e00ff */
[----:B------:R-:W-:-:S02]  /*d420*/  LOP3.LUT R8, R4, 0x7f, RZ, 0xc0, !PT ;  /* 0x0000007f04087812 */ /* 0x000fc400078ec0ff */
[----:B------:R-:W-:Y:S02]  /*d430*/  LOP3.LUT R28, R5, 0x70, RZ, 0xc0, !PT ;  /* 0x00000070051c7812 */ /* 0x000fe400078ec0ff */
[----:B------:R-:W-:Y:S02]  /*d440*/  SHF.R.U32.HI R0, RZ, 0x5, R8 ;  /* 0x00000005ff007819 */ /* 0x000fe40000011608 */
[----:B------:R-:W-:Y:S02]  /*d450*/  LOP3.LUT R6, R28, 0x80, RZ, 0xfc, !PT ;  /* 0x000000801c067812 */ /* 0x000fe400078efcff */
[C---:B------:R-:W-:Y:S02]  /*d460*/  LOP3.LUT R7, R17.reuse, 0x400, RZ, 0xc0, !PT ;  /* 0x0000040011077812 */ /* 0x040fe400078ec0ff */
[----:B------:R-:W-:Y:S02]  /*d470*/  ISETP.GE.AND P4, PT, R6, UR7, PT ;  /* 0x0000000706007c0c */ /* 0x000fe4000bf86270 */
[----:B------:R-:W-:Y:S01]  /*d480*/  LOP3.LUT R3, R17, 0x380, RZ, 0xc0, !PT ;  /* 0x0000038011037812 */ /* 0x000fe200078ec0ff */
[----:B------:R-:W-:Y:S01]  /*d490*/  IMAD R7, R0, 0x800, R7 ;  /* 0x0000080000077824 */ /* 0x000fe200078e0207 */
[----:B------:R-:W-:-:S02]  /*d4a0*/  ISETP.GE.AND P3, PT, R6, UR7, PT ;  /* 0x0000000706007c0c */ /* 0x000fc4000bf66270 */
[----:B------:R-:W-:Y:S01]  /*d4b0*/  ISETP.GE.AND P0, PT, R6, UR8, PT ;  /* 0x0000000806007c0c */ /* 0x000fe2000bf06270 */
[----:B------:R-:W-:Y:S01]  /*d4c0*/  IMAD R0, R0, 0x10, R3 ;  /* 0x0000001000007824 */ /* 0x000fe200078e0203 */
[----:B------:R-:W-:Y:S01]  /*d4d0*/  LOP3.LUT R2, R3, 0x10, R4, 0xf8, !PT ;  /* 0x0000001003027812 */ /* 0x000fe200078ef804 */
[----:B------:R-:W-:Y:S01]  /*d4e0*/  IMAD.SHL.U32 R4, R4, 0x2, RZ ;  /* 0x0000000204047824 */ /* 0x000fe200078e00ff */
[----:B------:R-:W-:Y:S02]  /*d4f0*/  LOP3.LUT R3, R5, 0x3f0, RZ, 0xc0, !PT ;  /* 0x000003f005037812 */ /* 0x000fe400078ec0ff */
[----:B------:R-:W-:Y:S02]  /*d500*/  LOP3.LUT R0, R0, 0x70, R5, 0x78, !PT ;  /* 0x0000007000007812 */ /* 0x000fe400078e7805 */
[----:B------:R-:W-:Y:S02]  /*d510*/  @P4 LOP3.LUT R16, R16, 0x1, RZ, 0xfc, !PT ;  /* 0x0000000110104812 */ /* 0x000fe400078efcff */
[----:B------:R-:W-:Y:S01]  /*d520*/  LOP3.LUT R17, R0, 0xc00, R17, 0xf8, !PT ;  /* 0x00000c0000117812 */ /* 0x000fe200078ef811 */
[----:B------:R-:W-:Y:S01]  /*d530*/  IMAD.U32 R0, RZ, RZ, UR5 ;  /* 0x00000005ff007e24 */ /* 0x000fe2000f8e00ff */
[----:B------:R-:W-:Y:S01]  /*d540*/  LOP3.LUT R16, R16, 0xffffff7f, RZ, 0xc0, !PT ;  /* 0xffffff7f10107812 */ /* 0x000fe200078ec0ff */
[----:B------:R-:W-:Y:S01]  /*d550*/  USHF.R.S32.HI UR5, URZ, 0x1f, UR4 ;  /* 0x0000001f3f057899 */ /* 0x000fe20008011404 */
[----:B------:R-:W-:-:S02]  /*d560*/  SEL R34, R34, 0xffffffc0, !P2 ;  /* 0xffffffc022227807 */ /* 0x000fc40005000000 */
[----:B------:R-:W-:Y:S01]  /*d570*/  @P3 LOP3.LUT R16, R16, 0x80, RZ, 0xfc, !PT ;  /* 0x0000008010103812 */ /* 0x000fe200078efcff */
[----:B------:R0:W-:Y:S01]  /*d580*/  STL [R1+0x8], R0 ;  /* 0x0000080001007387 */ /* 0x0001e20000100800 */
[----:B------:R-:W-:Y:S01]  /*d590*/  LOP3.LUT R4, R3, 0x70, R4, 0x78, !PT ;  /* 0x0000007003047812 */ /* 0x000fe200078e7804 */
[----:B------:R-:W-:Y:S01]  /*d5a0*/  ULEA.HI UR5, UR5, UR4, URZ, 0x7 ;  /* 0x0000000405057291 */ /* 0x000fe2000f8f383f */
[----:B------:R-:W-:Y:S01]  /*d5b0*/  ISETP.GE.AND P2, PT, R28, UR7, PT ;  /* 0x000000071c007c0c */ /* 0x000fe2000bf46270 */
[----:B------:R1:W-:Y:S01]  /*d5c0*/  STL [R1+0xc], RZ ;  /* 0x00000cff01007387 */ /* 0x0003e20000100800 */
[----:B------:R-:W-:Y:S01]  /*d5d0*/  LOP3.LUT R16, R16, 0xfffffbff, RZ, 0xc0, !PT ;  /* 0xfffffbff10107812 */ /* 0x000fe200078ec0ff */
[----:B------:R-:W-:Y:S01]  /*d5e0*/  USHF.R.S32.HI UR40, URZ, 0x7, UR5 ;  /* 0x000000073f287899 */ /* 0x000fe20008011405 */
[--C-:B------:R-:W-:Y:S02]  /*d5f0*/  LOP3.LUT R2, R2, 0x70, R5.reuse, 0x78, !PT ;  /* 0x0000007002027812 */ /* 0x100fe400078e7805 */
[----:B------:R-:W-:-:S02]  /*d600*/  LOP3.LUT R37, R4, 0x400, R5, 0xf8, !PT ;  /* 0x0000040004257812 */ /* 0x000fc400078ef805 */
[----:B------:R-:W-:Y:S01]  /*d610*/  @P0 LOP3.LUT R16, R16, 0x400, RZ, 0xfc, !PT ;  /* 0x0000040010100812 */ /* 0x000fe200078efcff */
[----:B------:R-:W-:Y:S01]  /*d620*/  IMAD.IADD R26, R7, 0x1, R2 ;  /* 0x00000001071a7824 */ /* 0x000fe200078e0202 */
[----:B0-----:R-:W-:Y:S01]  /*d630*/  SHF.R.U32.HI R0, RZ, 0x3, R8 ;  /* 0x00000003ff007819 */ /* 0x001fe20000011608 */
[----:B------:R-:W-:Y:S01]  /*d640*/  IMAD.IADD R2, R18, 0x1, R37 ;  /* 0x0000000112027824 */ /* 0x000fe200078e0225 */
[----:B------:R-:W-:Y:S02]  /*d650*/  ISETP.GE.AND P0, PT, R28, UR7, PT ;  /* 0x000000071c007c0c */ /* 0x000fe4000bf06270 */
[----:B------:R-:W-:Y:S02]  /*d660*/  LOP3.LUT R16, R16, 0xfffffffd, RZ, 0xc0, !PT ;  /* 0xfffffffd10107812 */ /* 0x000fe400078ec0ff */
[----:B------:R-:W-:Y:S01]  /*d670*/  LOP3.LUT R0, R0, 0x70, R5, 0xf8, !PT ;  /* 0x0000007000007812 */ /* 0x000fe200078ef805 */
[----:B------:R-:W-:Y:S01]  /*d680*/  IMAD.IADD R0, R34, 0x1, R17 ;  /* 0x0000000122007824 */ /* 0x000fe200078e0211 */
[----:B------:R-:W-:Y:S01]  /*d690*/  @P2 LOP3.LUT R16, R16, 0x2, RZ, 0xfc, !PT ;  /* 0x0000000210102812 */ /* 0x000fe200078efcff */
[----:B------:R1:W-:Y:S01]  /*d6a0*/  STL [R1+0x4], R2 ;  /* 0x0000040201007387 */ /* 0x0003e20000100800 */
[----:B------:R-:W-:-:S02]  /*d6b0*/  SEL R35, R35, 0xffffffe0, !P1 ;  /* 0xffffffe023237807 */ /* 0x000fc40004800000 */
[----:B------:R-:W-:Y:S01]  /*d6c0*/  LOP3.LUT R16, R16, 0xfffffdff, RZ, 0xc0, !PT ;  /* 0xfffffdff10107812 */ /* 0x000fe200078ec0ff */
[----:B------:R1:W-:Y:S02]  /*d6d0*/  STL [R1], R0 ;  /* 0x0000000001007387 */ /* 0x0003e40000100800 */
[----:B------:R-:W-:Y:S01]  /*d6e0*/  IMAD.IADD R36, R34, 0x1, R35 ;  /* 0x0000000122247824 */ /* 0x000fe200078e0223 */
[----:B------:R-:W-:Y:S02]  /*d6f0*/  @P0 LOP3.LUT R16, R16, 0x200, RZ, 0xfc, !PT ;  /* 0x0000020010100812 */ /* 0x000fe400078efcff */
[----:B------:R-:W-:Y:S02]  /*d700*/  ISETP.GE.AND P0, PT, R28, UR8, PT ;  /* 0x000000081c007c0c */ /* 0x000fe4000bf06270 */
[----:B------:R-:W-:-:S11]  /*d710*/  LOP3.LUT R16, R16, 0xfffff7ff, RZ, 0xc0, !PT ;  /* 0xfffff7ff10107812 */ /* 0x000fd600078ec0ff */
[----:B-1----:R-:W-:-:S07]  /*d720*/  @P0 LOP3.LUT R16, R16, 0x800, RZ, 0xfc, !PT ;  /* 0x0000080010100812 */ /* 0x002fce00078efcff */
.L_x_2517:
[----:B--2---:R-:W2:Y:S01]  /*d730*/  LDL R0, [R1+0x8] ;  /* 0x0000080001007983 */ /* 0x004ea20000100800 */
        /* <DEDUP_REMOVED lines=13> */
[----:B------:R-:W-:Y:S05]  /*d810*/  @P0 BRA `(.L_x_2453) ;  /* 0x0000000000200947 */ /* 0x000fea0003800000 */
        /* <DEDUP_REMOVED lines=8> */
.L_x_2453:
[----:B------:R-:W-:Y:S01]  /*d8a0*/  ULDC UR8, c[0x0][0xc54] ;  /* 0x0003150000087ab9 */ /* 0x000fe20000000800 */
[----:B------:R-:W-:Y:S01]  /*d8b0*/  UMOV UR6, UR7 ;  /* 0x0000000700067c82 */ /* 0x000fe20008000000 */
[----:B------:R-:W-:-:S11]  /*d8c0*/  UISETP.NE.AND UP0, UPT, UR8, 0x1, UPT ;  /* 0x000000010800788c */ /* 0x000fd6000bf05270 */
[----:B------:R-:W-:Y:S02]  /*d8d0*/  @UP0 ULDC.64 UR10, c[0x0][0xc58] ;  /* 0x00031600000a0ab9 */ /* 0x000fe40000000a00 */
[----:B------:R-:W-:-:S04]  /*d8e0*/  UIMAD.WIDE.U32 UR4, UR7, UR10, URZ ;  /* 0x0000000a070472a5 */ /* 0x000fc8000f8e003f */
[----:B------:R-:W-:-:S04]  /*d8f0*/  @UP0 USHF.R.U32.HI UR6, URZ, UR11, UR5 ;  /* 0x0000000b3f060299 */ /* 0x000fc80008011605 */
[----:B------:R-:W-:-:S12]  /*d900*/  UIMAD UR4, UR6, UR8, URZ ;  /* 0x00000008060472a4 */ /* 0x000fd8000f8e023f */
.L_x_2454:
        /* <DEDUP_REMOVED lines=25> */
[----:B------:R-:W-:Y:S01]  /*daa0*/  UP2UR UR48, UPR, URZ, 0x4 ;  /* 0x000000043f307883 */ /* 0x000fe20008000000 */
[----:B------:R-:W-:Y:S01]  /*dab0*/  BSSY B7, `(.L_x_2455) ;  /* 0x00004af000077945 */ /* 0x000fe20003800000 */
[----:B------:R-:W-:-:S04]  /*dac0*/  USHF.L.U32 UR6, UR43, 0x7, URZ ;  /* 0x000000072b067899 */ /* 0x000fc8000800063f */
[----:B------:R-:W-:Y:S01]  /*dad0*/  UIADD3 UR6, UR6, 0x7f, URZ ;  /* 0x0000007f06067890 */ /* 0x000fe2000fffe03f */
[----:B------:R-:W-:Y:S01]  /*dae0*/  @UP2 ULDC UR4, c[0x0][0x44c] ;  /* 0x0001130000042ab9 */ /* 0x000fe20000000800 */
[----:B------:R-:W-:Y:S02]  /*daf0*/  @UP2 ULDC UR7, c[0x0][0x450] ;  /* 0x0001140000072ab9 */ /* 0x000fe40000000800 */
[----:B------:R-:W-:-:S04]  /*db00*/  UIMAD.WIDE.U32 UR4, UR6, UR4, URZ ;  /* 0x00000004060472a5 */ /* 0x000fc8000f8e003f */
[----:B------:R-:W-:-:S04]  /*db10*/  @UP2 USHF.R.U32.HI UR6, URZ, UR7, UR5 ;  /* 0x000000073f062299 */ /* 0x000fc80008011605 */
[----:B------:R-:W-:-:S04]  /*db20*/  UIADD3 UR6, UR39, UR6, URZ ;  /* 0x0000000627067290 */ /* 0x000fc8000fffe03f */
[----:B------:R-:W-:-:S04]  /*db30*/  USHF.R.S32.HI UR4, URZ, 0x1f, UR6 ;  /* 0x0000001f3f047899 */ /* 0x000fc80008011406 */
[----:B------:R-:W-:-:S04]  /*db40*/  ULEA.HI UR4, UR4, UR6, URZ, 0x7 ;  /* 0x0000000604047291 */ /* 0x000fc8000f8f383f */
[----:B------:R-:W-:-:S04]  /*db50*/  USHF.R.S32.HI UR4, URZ, 0x7, UR4 ;  /* 0x000000073f047899 */ /* 0x000fc80008011404 */
[----:B------:R-:W-:-:S04]  /*db60*/  UISETP.LT.AND UP0, UPT, UR40, UR4, UPT ;  /* 0x000000042800728c */ /* 0x000fc8000bf01270 */
[----:B------:R-:W-:-:S06]  /*db70*/  USEL UR44, UR40, UR4, UP0 ;  /* 0x00000004282c7287 */ /* 0x000fcc0008000000 */
[----:B------:R-:W-:-:S13]  /*db80*/  ISETP.LT.AND P0, PT, RZ, UR44, PT ;  /* 0x0000002cff007c0c */ /* 0x000fda000bf01270 */
[----:B0-----:R-:W-:Y:S05]  /*db90*/  @P0 BRA `(.L_x_2456) ;  /* 0x0000000000480947 */ /* 0x001fea0003800000 */
        /* <DEDUP_REMOVED lines=16> */
[----:B------:R0:W-:Y:S01]  /*dca0*/  STL [R1+0x8], R0 ;  /* 0x0000080001007387 */ /* 0x0001e20000100800 */
[----:B------:R-:W-:Y:S05]  /*dcb0*/  BRA `(.L_x_2457) ;  /* 0x0000004800387947 */ /* 0x000fea0003800000 */
.L_x_2456:
        /* <DEDUP_REMOVED lines=20> */
.L_x_2459:
[----:B------:R-:W-:Y:S05]  /*de00*/  BSYNC B6 ;  /* 0x0000000000067941 */ /* 0x000fea0003800000 */
.L_x_2458:
        /* <DEDUP_REMOVED lines=22> */
.L_x_2461:
[----:B------:R-:W-:Y:S05]  /*df70*/  BSYNC B6 ;  /* 0x0000000000067941 */ /* 0x000fea0003800000 */
.L_x_2460:
        /* <DEDUP_REMOVED lines=20> */
.L_x_2463:
[----:B------:R-:W-:Y:S05]  /*e0c0*/  BSYNC B6 ;  /* 0x0000000000067941 */ /* 0x000fea0003800000 */
.L_x_2462:
        /* <DEDUP_REMOVED lines=19> */
.L_x_2465:
[----:B------:R-:W-:Y:S05]  /*e200*/  BSYNC B6 ;  /* 0x0000000000067941 */ /* 0x000fea0003800000 */
.L_x_2464:
        /* <DEDUP_REMOVED lines=17> */
.L_x_2537:
[----:B------:R-:W1:Y:S01]  /*e320*/  S2R R0, SR_TID.X ;  /* 0x0000000000007919 */ /* 0x000e620000002100 */
[----:B0-----:R-:W-:Y:S02]  /*e330*/  ISETP.NE.AND P1, PT, R10, 0x1, PT ;  /* 0x000000010a00780c */ /* 0x001fe40003f25270 */
[----:B-----5:R-:W-:Y:S02]  /*e340*/  SHF.R.S32.HI R31, RZ, 0x1f, R29 ;  /* 0x0000001fff1f7819 */ /* 0x020fe4000001141d */
[----:B------:R-:W-:-:S09]  /*e350*/  LOP3.LUT R16, R16, 0xfffffff7, RZ, 0xc0, !PT ;  /* 0xfffffff710107812 */ /* 0x000fd200078ec0ff */
[----:B------:R-:W0:Y:S01]  /*e360*/  @P1 LDC R5, c[0x0][0x438] ;  /* 0x00010e00ff051b82 */ /* 0x000e220000000800 */
[----:B------:R-:W-:Y:S02]  /*e370*/  @P1 LOP3.LUT R16, R16, 0x8, RZ, 0xfc, !PT ;  /* 0x0000000810101812 */ /* 0x000fe400078efcff */
[C---:B-1----:R-:W-:Y:S01]  /*e380*/  LOP3.LUT R2, R0.reuse, 0x7f, RZ, 0xc0, !PT ;  /* 0x0000007f00027812 */ /* 0x042fe200078ec0ff */
[----:B------:R-:W-:-:S03]  /*e390*/  IMAD.SHL.U32 R0, R0, 0x10, RZ ;  /* 0x0000001000007824 */ /* 0x000fc600078e00ff */
[----:B------:R-:W-:-:S04]  /*e3a0*/  SHF.R.U32.HI R2, RZ, 0x3, R2 ;  /* 0x00000003ff027819 */ /* 0x000fc80000011602 */
[----:B------:R-:W-:-:S04]  /*e3b0*/  LOP3.LUT R0, R2, 0x70, R0, 0xf8, !PT ;  /* 0x0000007002007812 */ /* 0x000fc800078ef800 */
[----:B------:R-:W-:Y:S02]  /*e3c0*/  LOP3.LUT R3, R0, R8, RZ, 0xfc, !PT ;  /* 0x0000000800037212 */ /* 0x000fe400078efcff */
[----:B------:R-:W1:Y:S02]  /*e3d0*/  @P1 LDC R0, c[0x0][0x434] ;  /* 0x00010d00ff001b82 */ /* 0x000e640000000800 */
[C---:B------:R-:W-:Y:S01]  /*e3e0*/  ISETP.GE.AND P0, PT, R3.reuse, UR36, PT ;  /* 0x0000002403007c0c */ /* 0x040fe2000bf06270 */
[----:B------:R-:W-:-:S04]  /*e3f0*/  IMAD.IADD R9, R3, 0x1, R32 ;  /* 0x0000000103097824 */ /* 0x000fc800078e0220 */
[----:B------:R-:W-:-:S08]  /*e400*/  IMAD.MOV.U32 R6, RZ, RZ, R9 ;  /* 0x000000ffff067224 */ /* 0x000fd000078e0009 */
[----:B------:R-:W2:Y:S01]  /*e410*/  @!P0 LDC.64 R2, c[0x0][0x428] ;  /* 0x00010a00ff028b82 */ /* 0x000ea20000000a00 */
[----:B-1----:R-:W-:-:S05]  /*e420*/  @P1 IMAD.HI.U32 R0, R9, R0, RZ ;  /* 0x0000000009001227 */ /* 0x002fca00078e00ff */
[----:B0-----:R-:W-:Y:S02]  /*e430*/  @P1 SHF.R.U32.HI R6, RZ, R5, R0 ;  /* 0x00000005ff061219 */ /* 0x001fe40000011600 */
[----:B------:R-:W0:Y:S02]  /*e440*/  @!P0 LDC.64 R4, c[0x0][0x418] ;  /* 0x00010600ff048b82 */ /* 0x000e240000000a00 */
[----:B------:R-:W-:Y:S01]  /*e450*/  @!P0 SHF.R.S32.HI R7, RZ, 0x1f, R6 ;  /* 0x0000001fff078819 */ /* 0x000fe20000011406 */
[----:B--2---:R-:W-:-:S04]  /*e460*/  @!P0 IMAD R0, R31, R2, RZ ;  /* 0x000000021f008224 */ /* 0x004fc800078e02ff */
[C---:B------:R-:W-:Y:S02]  /*e470*/  @!P0 IMAD R11, R29.reuse, R3, R0 ;  /* 0x000000031d0b8224 */ /* 0x040fe400078e0200 */
[----:B------:R-:W-:-:S04]  /*e480*/  @!P0 IMAD.WIDE.U32 R2, R29, R2, R6 ;  /* 0x000000021d028225 */ /* 0x000fc800078e0006 */
[----:B------:R-:W-:Y:S02]  /*e490*/  @!P0 IMAD.IADD R0, R3, 0x1, R11 ;  /* 0x0000000103008824 */ /* 0x000fe400078e020b */
[----:B------:R-:W-:Y:S01]  /*e4a0*/  IMAD.U32 R3, RZ, RZ, UR45 ;  /* 0x0000002dff037e24 */ /* 0x000fe2000f8e00ff */
[----:B0-----:R-:W-:-:S04]  /*e4b0*/  @!P0 LEA R4, P1, R2, R4, 0x2 ;  /* 0x0000000402048211 */ /* 0x001fc800078210ff */
[----:B------:R-:W-:Y:S01]  /*e4c0*/  @!P0 LEA.HI.X R5, R2, R5, R0, 0x2, P1 ;  /* 0x0000000502058211 */ /* 0x000fe200008f1400 */
[----:B------:R-:W-:Y:S01]  /*e4d0*/  IMAD.MOV.U32 R0, RZ, RZ, RZ ;  /* 0x000000ffff007224 */ /* 0x000fe200078e00ff */
[----:B------:R-:W-:Y:S01]  /*e4e0*/  ISETP.NE.AND P2, PT, R3, 0x3, PT ;  /* 0x000000030300780c */ /* 0x000fe20003f45270 */
[----:B------:R-:W-:-:S04]  /*e4f0*/  IMAD.MOV R2, RZ, RZ, -R6 ;  /* 0x000000ffff027224 */ /* 0x000fc800078e0a06 */
[----:B------:R0:W5:Y:S01]  /*e500*/  @!P0 LDG.E R0, desc[UR50][R4.64] ;  /* 0x0000003204008981 */ /* 0x000162000c1e1900 */
[----:B------:R-:W-:-:S07]  /*e510*/  LOP3.LUT R16, R16, 0xfffffffb, RZ, 0xc0, !PT ;  /* 0xfffffffb10107812 */ /* 0x000fce00078ec0ff */
[----:B------:R-:W-:Y:S01]  /*e520*/  @P2 LOP3.LUT R16, R16, 0x4, RZ, 0xfc, !PT ;  /* 0x0000000410102812 */ /* 0x000fe200078efcff */
[----:B0-----:R-:W-:Y:S02]  /*e530*/  IMAD R4, R10, R2, R9 ;  /* 0x000000020a047224 */ /* 0x001fe400078e0209 */
[----:B------:R-:W-:-:S04]  /*e540*/  IMAD R2, RZ, RZ, -UR42 ;  /* 0x8000002aff027e24 */ /* 0x000fc8000f8e02ff */
[----:B------:R-:W-:-:S05]  /*e550*/  IMAD R23, R23, R2, UR41 ;  /* 0x0000002917177e24 */ /* 0x000fca000f8e0202 */
[----:B------:R-:W-:Y:S01]  /*e560*/  SHF.R.S32.HI R30, RZ, 0x1f, R23 ;  /* 0x0000001fff1e7819 */ /* 0x000fe20000011417 */
[----:B------:R-:W-:Y:S06]  /*e570*/  @!P2 BRA `(.L_x_2467) ;  /* 0x000000000004a947 */ /* 0x000fec0003800000 */
[----:B------:R-:W-:Y:S01]  /*e580*/  BPT.TRAP 0x1 ;  /* 0x000000040000795c */ /* 0x000fe20000300000 */
.L_x_2467:
[----:B------:R-:W-:Y:S01]  /*e590*/  IMAD R6, R24, 0x8, R18 ;  /* 0x0000000818067824 */ /* 0x000fe200078e0212 */
[----:B------:R-:W-:Y:S01]  /*e5a0*/  SHF.L.U32 R20, R27, 0x1f, RZ ;  /* 0x0000001f1b147819 */ /* 0x000fe200000006ff */
[----:B------:R-:W-:Y:S01]  /*e5b0*/  BSSY B0, `(.L_x_2468) ;  /* 0x0000004000007945 */ /* 0x000fe20003800000 */
[----:B------:R-:W-:Y:S02]  /*e5c0*/  SHF.R.S32.HI R10, RZ, 0x1f, R4 ;  /* 0x0000001fff0a7819 */ /* 0x000fe40000011404 */
[----:B------:R-:W0:Y:S02]  /*e5d0*/  SYNCS.PHASECHK.TRANS64.TRYWAIT P0, [R6+URZ+0x38880], R20 ;  /* 0x03888014060075a7 */ /* 0x000e24000800017f */
[----:B0-----:R-:W-:Y:S05]  /*e5e0*/  @!P0 BRA `(.L_x_2469) ;  /* 0x0000004800348947 */ /* 0x001fea0003800000 */
.L_x_2538:
[----:B------:R-:W-:Y:S05]  /*e5f0*/  BSYNC B0 ;  /* 0x0000000000007941 */ /* 0x000fea0003800000 */
.L_x_2468:
[----:B------:R-:W1:Y:S01]  /*e600*/  S2R R7, SR_TID.X ;  /* 0x0000000000077919 */ /* 0x000e620000002100 */
[----:B------:R-:W-:Y:S01]  /*e610*/  ULDC.64 UR4, c[0x0][0x328] ;  /* 0x0000ca0000047ab9 */ /* 0x000fe20000000a00 */
[----:B-----5:R-:W-:Y:S01]  /*e620*/  SHF.R.S32.HI R19, RZ, 0x1f, R0 ;  /* 0x0000001fff137819 */ /* 0x020fe20000011400 */
[----:B------:R-:W-:Y:S01]  /*e630*/  IMAD R3, R10, UR4, RZ ;  /* 0x000000040a037c24 */ /* 0x000fe2000f8e02ff */
[----:B------:R-:W-:Y:S01]  /*e640*/  ULDC.64 UR6, c[0x0][0x318] ;  /* 0x0000c60000067ab9 */ /* 0x000fe20000000a00 */
[----:B------:R-:W-:Y:S02]  /*e650*/  LOP3.LUT R16, R16, 0xffffffbf, RZ, 0xc0, !PT ;  /* 0xffffffbf10107812 */ /* 0x000fe400078ec0ff */
        /* <DEDUP_REMOVED lines=19> */
[----:B------:R-:W-:-:S13]  /*e790*/  ISETP.GE.AND P0, PT, R8, 0x1, PT ;  /* 0x000000010800780c */ /* 0x000fda0003f06270 */
[----:B------:R-:W-:Y:S01]  /*e7a0*/  @P0 LOP3.LUT R16, R16, 0x40, RZ, 0xfc, !PT ;  /* 0x0000004010100812 */ /* 0x000fe200078efcff */
[----:B------:R-:W-:Y:S06]  /*e7b0*/  BRA.DIV UR4, `(.L_x_2470) ;  /* 0x0000004604d47947 */ /* 0x000fec000b800000 */
[----:B------:R-:W1:Y:S01]  /*e7c0*/  SHFL.IDX PT, R2, R7, RZ, 0x181f ;  /* 0x00181fff07027589 */ /* 0x000e6200000e0000 */
[----:B------:R-:W-:Y:S01]  /*e7d0*/  LOP3.LUT P6, RZ, R16, 0x200, RZ, 0xc0, !PT ;  /* 0x0000020010ff7812 */ /* 0x000fe200078cc0ff */
[----:B------:R-:W-:Y:S01]  /*e7e0*/  IMAD.IADD R5, R18, 0x1, R5 ;  /* 0x0000000112057824 */ /* 0x000fe200078e0205 */
[----:B------:R-:W-:Y:S01]  /*e7f0*/  LOP3.LUT P2, RZ, R16, 0x80, RZ, 0xc0, !PT ;  /* 0x0000008010ff7812 */ /* 0x000fe2000784c0ff */
[----:B------:R-:W2:Y:S01]  /*e800*/  SHFL.IDX PT, R3, R9, RZ, 0x181f ;  /* 0x00181fff09037589 */ /* 0x000ea200000e0000 */
[----:B------:R-:W-:Y:S02]  /*e810*/  ISETP.GE.AND P1, PT, R8, 0x11, PT ;  /* 0x000000110800780c */ /* 0x000fe40003f26270 */
[----:B------:R-:W-:Y:S02]  /*e820*/  LOP3.LUT R16, R16, 0xffffffdf, RZ, 0xc0, !PT ;  /* 0xffffffdf10107812 */ /* 0x000fe400078ec0ff */
[C---:B------:R-:W-:Y:S02]  /*e830*/  ISETP.GE.AND P5, PT, R8.reuse, 0x31, PT ;  /* 0x000000310800780c */ /* 0x040fe40003fa6270 */
[----:B------:R-:W-:-:S02]  /*e840*/  ISETP.GE.AND P4, PT, R8, 0x41, PT ;  /* 0x000000410800780c */ /* 0x000fc40003f86270 */
[----:B------:R-:W-:-:S05]  /*e850*/  ISETP.GE.AND P3, PT, R8, 0x51, PT ;  /* 0x000000510800780c */ /* 0x000fca0003f66270 */
[----:B------:R-:W-:Y:S02]  /*e860*/  @P1 LOP3.LUT R16, R16, 0x20, RZ, 0xfc, !PT ;  /* 0x0000002010101812 */ /* 0x000fe400078efcff */
[----:B------:R-:W-:Y:S02]  /*e870*/  ISETP.GE.AND P1, PT, R8, 0x61, PT ;  /* 0x000000610800780c */ /* 0x000fe40003f26270 */
[----:B------:R-:W-:Y:S02]  /*e880*/  LOP3.LUT R16, R16, 0xffffffef, RZ, 0xc0, !PT ;  /* 0xffffffef10107812 */ /* 0x000fe400078ec0ff */
[----:B-1----:R-:W-:-:S05]  /*e890*/  IADD3 R2, P0, R28, R2, RZ ;  /* 0x000000021c027210 */ /* 0x002fca0007f1e0ff */
[----:B--2---:R-:W-:Y:S01]  /*e8a0*/  IMAD.X R3, RZ, RZ, R3, P0 ;  /* 0x000000ffff037224 */ /* 0x004fe200000e0603 */
[----:B------:R-:W-:-:S13]  /*e8b0*/  ISETP.LT.OR P0, PT, R8, 0x1, P6 ;  /* 0x000000010800780c */ /* 0x000fda0003701670 */
        /* <DEDUP_REMOVED lines=54> */
[----:B-1----:R1:W2:Y:S10]  /*ec20*/  SHFL.IDX PT, R2, R7, 0x7, 0x181f ;  /* 0x00f81f0007027f89 */ /* 0x0022b400000e0000 */
[----:B------:R-:W-:-:S02]  /*ec30*/  @P0 LOP3.LUT R16, R16, 0x10, RZ, 0xfc, !PT ;  /* 0x0000001010100812 */ /* 0x000fc400078efcff */
[----:B------:R-:W-:Y:S02]  /*ec40*/  ISETP.GE.AND P0, PT, R8, 0x71, PT ;  /* 0x000000710800780c */ /* 0x000fe40003f06270 */
[----:B------:R-:W-:-:S11]  /*ec50*/  LOP3.LUT R16, R16, 0xfffffeff, RZ, 0xc0, !PT ;  /* 0xfffffeff10107812 */ /* 0x000fd600078ec0ff */
[----:B-1-3--:R-:W-:-:S07]  /*ec60*/  @P0 LOP3.LUT R16, R16, 0x100, RZ, 0xfc, !PT ;  /* 0x0000010010100812 */ /* 0x00afce00078efcff */
.L_x_2556:
[----:B--2---:R-:W-:Y:S02]  /*ec70*/  IADD3 R2, P0, R28, R2, RZ ;  /* 0x000000021c027210 */ /* 0x004fe40007f1e0ff */
[C---:B------:R-:W-:Y:S02]  /*ec80*/  LOP3.LUT P6, RZ, R16.reuse, 0x200, RZ, 0xc0, !PT ;  /* 0x0000020010ff7812 */ /* 0x040fe400078cc0ff */
[----:B------:R-:W-:Y:S01]  /*ec90*/  LOP3.LUT P2, RZ, R16, 0x80, RZ, 0xc0, !PT ;  /* 0x0000008010ff7812 */ /* 0x000fe2000784c0ff */
        /* <DEDUP_REMOVED lines=10> */
.L_x_2471:
        /* <DEDUP_REMOVED lines=11> */
.L_x_2472:
[----:B------:R1:W-:Y:S01]  /*edf0*/  SYNCS.ARRIVE.TRANS64.A1T0 RZ, [R6+URZ+0x38870], RZ ;  /* 0x038870ff06ff79a7 */ /* 0x0003e2000810003f */
[----:B------:R-:W-:Y:S05]  /*ee00*/  @!P6 BRA `(.L_x_2473) ;  /* 0x000000000004e947 */ /* 0x000fea0003800000 */
[----:B------:R-:W-:Y:S01]  /*ee10*/  BPT.TRAP 0x1 ;  /* 0x000000040000795c */ /* 0x000fe20000300000 */
.L_x_2473:
[----:B------:R-:W2:Y:S01]  /*ee20*/  SYNCS.PHASECHK.TRANS64.TRYWAIT P0, [R6+URZ+0x38840], R20 ;  /* 0x03884014060075a7 */ /* 0x000ea2000800017f */
[----:B------:R-:W-:Y:S04]  /*ee30*/  BSSY B0, `(.L_x_2474) ;  /* 0x0000002000007945 */ /* 0x000fe80003800000 */
[----:B--2---:R-:W-:Y:S05]  /*ee40*/  @!P0 BRA `(.L_x_2475) ;  /* 0x0000004800f88947 */ /* 0x004fea0003800000 */
.L_x_2557:
[----:B------:R-:W-:Y:S05]  /*ee50*/  BSYNC B0 ;  /* 0x0000000000007941 */ /* 0x000fea0003800000 */
.L_x_2474:
        /* <DEDUP_REMOVED lines=20> */
[----:B------:R-:W3:Y:S01]  /*efa0*/  SHFL.IDX PT, R3, R4, RZ, 0x181f ;  /* 0x00181fff04037589 */ /* 0x000ee200000e0000 */
[----:B------:R-:W-:Y:S02]  /*efb0*/  P2R R9, PR, RZ, 0x10 ;  /* 0x00000010ff097803 */ /* 0x000fe40000000000 */
[C---:B------:R-:W-:Y:S01]  /*efc0*/  LOP3.LUT P4, RZ, R16.reuse, 0x40, RZ, 0xc0, !PT ;  /* 0x0000004010ff7812 */ /* 0x040fe2000788c0ff */
[----:B------:R-:W4:Y:S01]  /*efd0*/  SHFL.IDX PT, R2, R0, RZ, 0x181f ;  /* 0x00181fff00027589 */ /* 0x000f2200000e0000 */
[C---:B------:R-:W-:Y:S02]  /*efe0*/  LOP3.LUT P6, RZ, R16.reuse, 0x2, RZ, 0xc0, !PT ;  /* 0x0000000210ff7812 */ /* 0x040fe400078cc0ff */
[----:B------:R-:W-:Y:S01]  /*eff0*/  P2R R8, PR, RZ, 0x8 ;  /* 0x00000008ff087803 */ /* 0x000fe20000000000 */
[----:B------:R-:W5:Y:S01]  /*f000*/  SHFL.IDX PT, R14, R4, 0x1, 0x181f ;  /* 0x00381f00040e7f89 */ /* 0x000f6200000e0000 */
[----:B------:R-:W-:Y:S02]  /*f010*/  LOP3.LUT P3, RZ, R16, 0x20, RZ, 0xc0, !PT ;  /* 0x0000002010ff7812 */ /* 0x000fe4000786c0ff */
[----:B------:R-:W-:-:S02]  /*f020*/  P2R R7, PR, RZ, 0x2 ;  /* 0x00000002ff077803 */ /* 0x000fc40000000000 */
[----:B------:R-:W-:-:S03]  /*f030*/  LOP3.LUT P1, RZ, R16, 0x10, RZ, 0xc0, !PT ;  /* 0x0000001010ff7812 */ /* 0x000fc6000782c0ff */
[----:B---3--:R-:W-:-:S05]  /*f040*/  @P4 IADD3 R3, P0, R28, R3, RZ ;  /* 0x000000031c034210 */ /* 0x008fca0007f1e0ff */
[----:B----4-:R-:W-:-:S05]  /*f050*/  @P4 IMAD.X R2, RZ, RZ, R2, P0 ;  /* 0x000000ffff024224 */ /* 0x010fca00000e0602 */
[----:B------:R-:W-:-:S04]  /*f060*/  @P4 LOP3.LUT R3, R3, R2, RZ, 0x3c, !PT ;  /* 0x0000000203034212 */ /* 0x000fc800078e3cff */
[----:B------:R-:W-:-:S04]  /*f070*/  @P4 LOP3.LUT R2, R3, R2, RZ, 0x3c, !PT ;  /* 0x0000000203024212 */ /* 0x000fc800078e3cff */
[----:B------:R-:W-:-:S05]  /*f080*/  @P4 LOP3.LUT R3, R3, R2, RZ, 0x3c, !PT ;  /* 0x0000000203034212 */ /* 0x000fca00078e3cff */
[----:B------:R-:W-:Y:S04]  /*f090*/  @P4 LDGSTS.E.BYPASS.LTC128B.128 [R5+0x28400], desc[UR50][R2.64], !P6 ;  /* 0x2840000002054fae */ /* 0x000fe8000f101d72 */
[----:B------:R3:W-:Y:S01]  /*f0a0*/  @P4 LDGSTS.E.BYPASS.LTC128B.128 [R5+0x2c400], desc[UR50][R2.64+0x80], !P2 ;  /* 0x2c40008002054fae */ /* 0x0007e2000d101d72 */
[----:B------:R-:W-:Y:S02]  /*f0b0*/  ISETP.NE.AND P4, PT, R9, RZ, PT ;  /* 0x000000ff0900720c */ /* 0x000fe40003f85270 */
[C---:B-----5:R-:W-:Y:S02]  /*f0c0*/  @P3 IADD3 R9, P0, R28.reuse, R14, RZ ;  /* 0x0000000e1c093210 */ /* 0x060fe40007f1e0ff */
[----:B------:R-:W-:Y:S04]  /*f0d0*/  SHFL.IDX PT, R14, R4, 0x2, 0x181f ;  /* 0x00581f00040e7f89 */ /* 0x000fe800000e0000 */
[----:B---3--:R-:W3:Y:S02]  /*f0e0*/  SHFL.IDX PT, R2, R0, 0x1, 0x181f ;  /* 0x00381f0000027f89 */ /* 0x008ee400000e0000 */
[----:B---3--:R-:W-:Y:S01]  /*f0f0*/  @P3 IMAD.X R10, RZ, RZ, R2, P0 ;  /* 0x000000ffff0a3224 */ /* 0x008fe200000e0602 */
[----:B------:R-:W-:Y:S01]  /*f100*/  @P1 IADD3 R14, P0, R28, R14, RZ ;  /* 0x0000000e1c0e1210 */ /* 0x000fe20007f1e0ff */
[----:B------:R-:W-:-:S02]  /*f110*/  @P3 IMAD.MOV.U32 R2, RZ, RZ, R9 ;  /* 0x000000ffff023224 */ /* 0x000fc400078e0009 */
[----:B------:R-:W-:-:S05]  /*f120*/  @P3 IMAD.MOV.U32 R3, RZ, RZ, R10 ;  /* 0x000000ffff033224 */ /* 0x000fca00078e000a */
[----:B------:R-:W-:Y:S04]  /*f130*/  @P3 LDGSTS.E.BYPASS.LTC128B.128 [R5+0x28c00], desc[UR50][R2.64], !P6 ;  /* 0x28c0000002053fae */ /* 0x000fe8000f101d72 */
[----:B------:R3:W-:Y:S01]  /*f140*/  @P3 LDGSTS.E.BYPASS.LTC128B.128 [R5+0x2cc00], desc[UR50][R2.64+0x80], !P2 ;  /* 0x2cc0008002053fae */ /* 0x0007e2000d101d72 */
[----:B------:R-:W-:-:S03]  /*f150*/  ISETP.NE.AND P3, PT, R8, RZ, PT ;  /* 0x000000ff0800720c */ /* 0x000fc60003f65270 */
[----:B---3--:R-:W3:Y:S02]  /*f160*/  SHFL.IDX PT, R2, R0, 0x2, 0x181f ;  /* 0x00581f0000027f89 */ /* 0x008ee400000e0000 */
[----:B---3--:R-:W-:Y:S02]  /*f170*/  @P1 IMAD.X R9, RZ, RZ, R2, P0 ;  /* 0x000000ffff091224 */ /* 0x008fe400000e0602 */
[----:B------:R-:W-:Y:S02]  /*f180*/  @P1 IMAD.MOV.U32 R2, RZ, RZ, R14 ;  /* 0x000000ffff021224 */ /* 0x000fe400078e000e */
[----:B------:R-:W-:Y:S01]  /*f190*/  @P1 IMAD.MOV.U32 R3, RZ, RZ, R9 ;  /* 0x000000ffff031224 */ /* 0x000fe200078e0009 */
[----:B------:R-:W3:Y:S04]  /*f1a0*/  SHFL.IDX PT, R14, R4, 0x3, 0x181f ;  /* 0x00781f00040e7f89 */ /* 0x000ee800000e0000 */
[----:B------:R-:W-:Y:S04]  /*f1b0*/  @P1 LDGSTS.E.BYPASS.LTC128B.128 [R5+0x29400], desc[UR50][R2.64], !P6 ;  /* 0x2940000002051fae */ /* 0x000fe8000f101d72 */
[----:B------:R4:W-:Y:S01]  /*f1c0*/  @P1 LDGSTS.E.BYPASS.LTC128B.128 [R5+0x2d400], desc[UR50][R2.64+0x80], !P2 ;  /* 0x2d40008002051fae */ /* 0x0009e2000d101d72 */
[----:B------:R-:W-:-:S03]  /*f1d0*/  ISETP.NE.AND P1, PT, R7, RZ, PT ;  /* 0x000000ff0700720c */ /* 0x000fc60003f25270 */
[----:B----4-:R-:W4:Y:S01]  /*f1e0*/  SHFL.IDX PT, R2, R0, 0x3, 0x181f ;  /* 0x00781f0000027f89 */ /* 0x010f2200000e0000 */
[----:B---3--:R-:W-:-:S05]  /*f1f0*/  @P5 IADD3 R14, P0, R28, R14, RZ ;  /* 0x0000000e1c0e5210 */ /* 0x008fca0007f1e0ff */
[----:B----4-:R-:W-:Y:S02]  /*f200*/  @P5 IMAD.X R9, RZ, RZ, R2, P0 ;  /* 0x000000ffff095224 */ /* 0x010fe400000e0602 */
[----:B------:R-:W-:Y:S02]  /*f210*/  @P5 IMAD.MOV.U32 R2, RZ, RZ, R14 ;  /* 0x000000ffff025224 */ /* 0x000fe400078e000e */
[----:B------:R-:W-:Y:S01]  /*f220*/  @P5 IMAD.MOV.U32 R3, RZ, RZ, R9 ;  /* 0x000000ffff035224 */ /* 0x000fe200078e0009 */
[----:B------:R-:W3:Y:S04]  /*f230*/  SHFL.IDX PT, R14, R4, 0x4, 0x181f ;  /* 0x00981f00040e7f89 */ /* 0x000ee800000e0000 */
[----:B------:R-:W-:Y:S04]  /*f240*/  @P5 LDGSTS.E.BYPASS.LTC128B.128 [R5+0x29c00], desc[UR50][R2.64], !P6 ;  /* 0x29c0000002055fae */ /* 0x000fe8000f101d72 */
[----:B------:R4:W-:Y:S04]  /*f250*/  @P5 LDGSTS.E.BYPASS.LTC128B.128 [R5+0x2dc00], desc[UR50][R2.64+0x80], !P2 ;  /* 0x2dc0008002055fae */ /* 0x0009e8000d101d72 */
        /* <DEDUP_REMOVED lines=21> */
[----:B------:R3:W4:Y:S04]  /*f3b0*/  SHFL.IDX PT, R14, R4, 0x7, 0x181f ;  /* 0x00f81f00040e7f89 */ /* 0x00072800000e0000 */
[----:B------:R3:W-:Y:S04]  /*f3c0*/  @P1 LDGSTS.E.BYPASS.LTC128B.128 [R5+0x2b400], desc[UR50][R2.64], !P6 ;  /* 0x2b40000002051fae */ /* 0x0007e8000f101d72 */
[----:B------:R3:W-:Y:S04]  /*f3d0*/  @P1 LDGSTS.E.BYPASS.LTC128B.128 [R5+0x2f400], desc[UR50][R2.64+0x80], !P2 ;  /* 0x2f40008002051fae */ /* 0x0007e8000d101d72 */
[----:B------:R3:W0:Y:S02]  /*f3e0*/  SHFL.IDX PT, R7, R0, 0x7, 0x181f ;  /* 0x00f81f0000077f89 */ /* 0x00062400000e0000 */
.L_x_2575:
[C---:B------:R-:W-:Y:S02]  /*f3f0*/  LOP3.LUT P1, RZ, R16.reuse, 0x100, RZ, 0xc0, !PT ;  /* 0x0000010010ff7812 */ /* 0x040fe4000782c0ff */
[----:B------:R-:W-:-:S11]  /*f400*/  LOP3.LUT P3, RZ, R16, 0x2, RZ, 0xc0, !PT ;  /* 0x0000000210ff7812 */ /* 0x000fd6000786c0ff */
[----:B---34-:R-:W-:-:S05]  /*f410*/  @P1 IADD3 R2, P0, R28, R14, RZ ;  /* 0x0000000e1c021210 */ /* 0x018fca0007f1e0ff */
[----:B0-----:R-:W-:Y:S01]  /*f420*/  @P1 IMAD.X R3, RZ, RZ, R7, P0 ;  /* 0x000000ffff031224 */ /* 0x001fe200000e0607 */
[----:B------:R-:W-:-:S04]  /*f430*/  PLOP3.LUT P0, PT, PT, PT, PT, 0x80, 0x0 ;  /* 0x000000000000781c */ /* 0x000fc80003f0f070 */
[----:B------:R-:W-:Y:S01]  /*f440*/  @!PT LDS RZ, [RZ] ;  /* 0x00000000fffff984 */ /* 0x000fe20000000800 */
[----:B------:R-:W-:Y:S01]  /*f450*/  @!PT LDS RZ, [RZ] ;  /* 0x00000000fffff984 */ /* 0x000fe20000000800 */
[----:B------:R-:W-:Y:S01]  /*f460*/  @!PT LDS RZ, [RZ] ;  /* 0x00000000fffff984 */ /* 0x000fe20000000800 */
[----:B------:R0:W-:Y:S04]  /*f470*/  @P1 LDGSTS.E.BYPASS.LTC128B.128 [R5+0x2bc00], desc[UR50][R2.64], !P3 ;  /* 0x2bc0000002051fae */ /* 0x0001e8000d901d72 */
[----:B------:R0:W-:Y:S01]  /*f480*/  @P1 LDGSTS.E.BYPASS.LTC128B.128 [R5+0x2fc00], desc[UR50][R2.64+0x80], !P2 ;  /* 0x2fc0008002051fae */ /* 0x0001e2000d101d72 */
[----:B------:R-:W-:-:S04]  /*f490*/  NOP ;  /* 0x0000000000007918 */ /* 0x000fc80000000000 */
.L_x_2477:
        /* <DEDUP_REMOVED lines=11> */
.L_x_2478:
[----:B------:R-:W-:Y:S01]  /*f550*/  VIADD R0, R18, 0x20400 ;  /* 0x0002040012007836 */ /* 0x000fe20000000000 */
[----:B------:R3:W-:Y:S06]  /*f560*/  SYNCS.ARRIVE.TRANS64.A1T0 RZ, [R6+URZ+0x38830], RZ ;  /* 0x038830ff06ff79a7 */ /* 0x0007ec000810003f */
[----:B------:R-:W-:Y:S05]  /*f570*/  WARPSYNC.ALL ;  /* 0x0000000000007948 */ /* 0x000fea0003800000 */
[----:B------:R-:W-:Y:S01]  /*f580*/  BAR.SYNC.DEFER_BLOCKING 0x8, 0x180 ;  /* 0x0206000000007b1d */ /* 0x000fe20000010000 */
[----:B------:R-:W-:-:S05]  /*f590*/  LOP3.LUT P0, RZ, R0, 0x3ff, RZ, 0xc0, !PT ;  /* 0x000003ff00ff7812 */ /* 0x000fca000780c0ff */
[----:B------:R-:W-:Y:S08]  /*f5a0*/  BSSY B6, `(.L_x_2479) ;  /* 0x0000012000067945 */ /* 0x000ff00003800000 */
        /* <DEDUP_REMOVED lines=17> */
.L_x_2480:
[----:B------:R-:W-:Y:S05]  /*f6c0*/  BSYNC B6 ;  /* 0x0000000000067941 */ /* 0x000fea0003800000 */
.L_x_2479:
[----:B------:R4:W5:Y:S01]  /*f6d0*/  LDL R8, [R1+0x4] ;  /* 0x0000040001087983 */ /* 0x0009620000100800 */
[----:B------:R-:W-:Y:S01]  /*f6e0*/  UISETP.NE.AND UP0, UPT, UR48, URZ, UPT ;  /* 0x0000003f3000728c */ /* 0x000fe2000bf05270 */
[----:B0-----:R-:W-:Y:S01]  /*f6f0*/  IMAD.U32 R5, RZ, RZ, UR43 ;  /* 0x0000002bff057e24 */ /* 0x001fe2000f8e00ff */
[----:B------:R-:W0:Y:S01]  /*f700*/  S2R R2, SR_TID.X ;  /* 0x0000000000027919 */ /* 0x000e220000002100 */
[----:B------:R-:W-:Y:S01]  /*f710*/  R2UR UR6, R30 ;  /* 0x000000001e0672ca */ /* 0x000fe200000e0000 */
[----:B------:R-:W-:Y:S02]  /*f720*/  ULDC.64 UR8, c[0x0][0x2d8] ;  /* 0x0000b60000087ab9 */ /* 0x000fe40000000a00 */
[----:B------:R-:W-:Y:S02]  /*f730*/  PLOP3.LUT P0, PT, PT, PT, UP0, 0x80, 0x0 ;  /* 0x000000000000781c */ /* 0x000fe40003f0f008 */
[C---:B------:R-:W-:Y:S02]  /*f740*/  LOP3.LUT P4, RZ, R16.reuse, 0x800, RZ, 0xc0, !PT ;  /* 0x0000080010ff7812 */ /* 0x040fe4000788c0ff */
[----:B------:R-:W-:Y:S01]  /*f750*/  LOP3.LUT P5, RZ, R16, 0x400, RZ, 0xc0, !PT ;  /* 0x0000040010ff7812 */ /* 0x000fe200078ac0ff */
[----:B------:R-:W-:Y:S01]  /*f760*/  @UP0 ULDC UR4, c[0x0][0x44c] ;  /* 0x0001130000040ab9 */ /* 0x000fe20000000800 */
[C---:B0-----:R-:W-:Y:S01]  /*f770*/  LOP3.LUT R19, R2.reuse, 0x7f, RZ, 0xc0, !PT ;  /* 0x0000007f02137812 */ /* 0x041fe200078ec0ff */
[----:B------:R-:W-:-:S03]  /*f780*/  IMAD.SHL.U32 R2, R2, 0x10, RZ ;  /* 0x0000001002027824 */ /* 0x000fc600078e00ff */
[----:B------:R-:W-:-:S04]  /*f790*/  SHF.R.U32.HI R19, RZ, 0x3, R19 ;  /* 0x00000003ff137819 */ /* 0x000fc80000011613 */
[----:B------:R-:W-:-:S05]  /*f7a0*/  LOP3.LUT R2, R19, 0x70, R2, 0xf8, !PT ;  /* 0x0000007013027812 */ /* 0x000fca00078ef802 */
[----:B------:R-:W-:-:S04]  /*f7b0*/  IMAD R5, R5, 0x80, R2 ;  /* 0x0000008005057824 */ /* 0x000fc800078e0202 */
[----:B------:R-:W-:Y:S01]  /*f7c0*/  @P0 IMAD.HI.U32 R2, R5, UR4, RZ ;  /* 0x0000000405020c27 */ /* 0x000fe2000f8e00ff */
[----:B------:R-:W-:Y:S01]  /*f7d0*/  PLOP3.LUT P0, PT, PT, PT, UP0, 0x80, 0x0 ;  /* 0x000000000000781c */ /* 0x000fe20003f0f008 */
[----:B------:R-:W-:Y:S01]  /*f7e0*/  @UP0 ULDC UR4, c[0x0][0x450] ;  /* 0x0001140000040ab9 */ /* 0x000fe20000000800 */
[----:B------:R-:W-:Y:S01]  /*f7f0*/  R2UR UR7, R23 ;  /* 0x00000000170772ca */ /* 0x000fe200000e0000 */
[----:B------:R-:W-:Y:S01]  /*f800*/  IMAD.MOV.U32 R0, RZ, RZ, R5 ;  /* 0x000000ffff007224 */ /* 0x000fe200078e0005 */
[----:B------:R-:W-:-:S09]  /*f810*/  UIMAD UR6, UR6, UR8, URZ ;  /* 0x00000008060672a4 */ /* 0x000fd2000f8e023f */
[----:B------:R-:W-:Y:S02]  /*f820*/  @P0 SHF.R.U32.HI R0, RZ, UR4, R2 ;  /* 0x00000004ff000c19 */ /* 0x000fe40008011602 */
[----:B------:R-:W-:Y:S01]  /*f830*/  R2UR UR4, R23 ;  /* 0x00000000170472ca */ /* 0x000fe200000e0000 */
[----:B------:R-:W-:Y:S02]  /*f840*/  UIMAD UR7, UR7, UR9, UR6 ;  /* 0x00000009070772a4 */ /* 0x000fe4000f8e0206 */
[----:B------:R-:W-:Y:S01]  /*f850*/  USHF.R.S32.HI UR6, URZ, 0x1f, UR42 ;  /* 0x0000001f3f067899 */ /* 0x000fe2000801142a */
[----:B------:R-:W-:-:S09]  /*f860*/  SHF.R.S32.HI R2, RZ, 0x1f, R0 ;  /* 0x0000001fff027819 */ /* 0x000fd20000011400 */
[----:B------:R-:W-:-:S03]  /*f870*/  UIMAD.WIDE.U32 UR4, UR4, UR8, URZ ;  /* 0x00000008040472a5 */ /* 0x000fc6000f8e003f */
[----:B------:R-:W-:Y:S01]  /*f880*/  ULDC.64 UR8, c[0x0][0x2e0] ;  /* 0x0000b80000087ab9 */ /* 0x000fe20000000a00 */
[----:B------:R-:W-:Y:S02]  /*f890*/  UIADD3 UR5, UR5, UR7, URZ ;  /* 0x0000000705057290 */ /* 0x000fe4000fffe03f */
[----:B------:R-:W-:Y:S01]  /*f8a0*/  UIMAD UR6, UR6, UR8, URZ ;  /* 0x00000008060672a4 */ /* 0x000fe2000f8e023f */
[----:B------:R-:W0:Y:S01]  /*f8b0*/  S2R R19, SR_TID.X ;  /* 0x0000000000137919 */ /* 0x000e220000002100 */
[----:B------:R-:W-:Y:S02]  /*f8c0*/  UIMAD.WIDE.U32 UR4, UR42, UR8, UR4 ;  /* 0x000000082a0472a5 */ /* 0x000fe4000f8e0004 */
[----:B------:R-:W-:-:S03]  /*f8d0*/  UIMAD UR6, UR42, UR9, UR6 ;  /* 0x000000092a0672a4 */ /* 0x000fc6000f8e0206 */
[----:B------:R-:W-:Y:S01]  /*f8e0*/  ULDC.64 UR8, c[0x0][0x2d0] ;  /* 0x0000b40000087ab9 */ /* 0x000fe20000000a00 */
[----:B------:R-:W-:Y:S01]  /*f8f0*/  UIADD3 UR5, UR5, UR6, URZ ;  /* 0x0000000605057290 */ /* 0x000fe2000fffe03f */
[----:B------:R-:W-:Y:S02]  /*f900*/  IMAD R3, R2, UR8, RZ ;  /* 0x0000000802037c24 */ /* 0x000fe4000f8e02ff */
[----:B------:R-:W-:Y:S02]  /*f910*/  IMAD.U32 R9, RZ, RZ, UR8 ;  /* 0x00000008ff097e24 */ /* 0x000fe4000f8e00ff */
[C---:B------:R-:W-:Y:S02]  /*f920*/  IMAD R7, R0.reuse, UR9, R3 ;  /* 0x0000000900077c24 */ /* 0x040fe4000f8e0203 */
[----:B------:R-:W-:Y:S02]  /*f930*/  IMAD.MOV R4, RZ, RZ, -R0 ;  /* 0x000000ffff047224 */ /* 0x000fe400078e0a00 */
        /* <DEDUP_REMOVED lines=11> */
[----:B------:R-:W-:Y:S01]  /*f9f0*/  UMOV UR4, 0xffffffff ;  /* 0xffffffff00047882 */ /* 0x000fe20000000000 */
[----:B0-----:R-:W-:Y:S02]  /*fa00*/  LOP3.LUT R19, R19, 0x7f, RZ, 0xc0, !PT ;  /* 0x0000007f13137812 */ /* 0x001fe400078ec0ff */
[----:B------:R-:W-:Y:S02]  /*fa10*/  IADD3.X R5, R3, UR5, R5, P0, !PT ;  /* 0x0000000503057c10 */ /* 0x000fe400087fe405 */
[----:B------:R-:W-:Y:S01]  /*fa20*/  SHF.R.U32.HI R10, RZ, 0x3, R19 ;  /* 0x00000003ff0a7819 */ /* 0x000fe20000011613 */
[----:B----4-:R-:W-:Y:S06]  /*fa30*/  BRA.DIV UR4, `(.L_x_2481) ;  /* 0x0000004a04907947 */ /* 0x010fec000b800000 */
[----:B------:R-:W0:Y:S01]  /*fa40*/  SHFL.IDX PT, R14, R0, RZ, 0x181f ;  /* 0x00181fff000e7589 */ /* 0x000e2200000e0000 */
[----:B------:R-:W-:-:S03]  /*fa50*/  IMAD.U32 R4, RZ, RZ, UR43 ;  /* 0x0000002bff047e24 */ /* 0x000fc6000f8e00ff */
[----:B------:R-:W4:Y:S01]  /*fa60*/  SHFL.IDX PT, R2, R5, RZ, 0x181f ;  /* 0x00181fff05027589 */ /* 0x000f2200000e0000 */
[----:B------:R-:W-:-:S03]  /*fa70*/  IMAD R4, R4, 0x80, R10 ;  /* 0x0000008004047824 */ /* 0x000fc600078e020a */
[----:B-123--:R-:W-:Y:S01]  /*fa80*/  SHFL.IDX PT, R6, R5, 0x1, 0x181f ;  /* 0x00381f0005067f89 */ /* 0x00efe200000e0000 */
[C---:B------:R-:W-:Y:S01]  /*fa90*/  VIADD R7, R4.reuse, 0x10 ;  /* 0x0000001004077836 */ /* 0x040fe20000000000 */
[----:B------:R-:W-:-:S13]  /*faa0*/  ISETP.GE.AND P1, PT, R4, UR38, PT ;  /* 0x0000002604007c0c */ /* 0x000fda000bf26270 */
[----:B0-----:R-:W-:-:S05]  /*fab0*/  @!P1 IADD3 R14, P0, R28, R14, RZ ;  /* 0x0000000e1c0e9210 */ /* 0x001fca0007f1e0ff */
[----:B----4-:R-:W-:Y:S02]  /*fac0*/  @!P1 IMAD.X R3, RZ, RZ, R2, P0 ;  /* 0x000000ffff039224 */ /* 0x010fe400000e0602 */
[----:B------:R-:W-:Y:S02]  /*fad0*/  @!P1 IMAD.MOV.U32 R2, RZ, RZ, R14 ;  /* 0x000000ffff029224 */ /* 0x000fe400078e000e */
[----:B------:R-:W0:Y:S04]  /*fae0*/  SHFL.IDX PT, R14, R0, 0x1, 0x181f ;  /* 0x00381f00000e7f89 */ /* 0x000e2800000e0000 */
[----:B-----5:R-:W-:Y:S04]  /*faf0*/  @!P1 LDGSTS.E.BYPASS.LTC128B.128 [R8+0x20400], desc[UR50][R2.64], !P4 ;  /* 0x2040000002089fae */ /* 0x020fe8000e101d72 */
        /* <DEDUP_REMOVED lines=51> */
[----:B------:R-:W-:-:S03]  /*fe30*/  ISETP.GE.AND P1, PT, R7, UR38, PT ;  /* 0x0000002607007c0c */ /* 0x000fc6000bf26270 */
[----:B------:R-:W3:Y:S10]  /*fe40*/  SHFL.IDX PT, R5, R5, 0x7, 0x181f ;  /* 0x00f81f0005057f89 */ /* 0x000ef400000e0000 */
[----:B0-----:R-:W-:-:S05]  /*fe50*/  @!P1 IADD3 R14, P0, R28, R14, RZ ;  /* 0x0000000e1c0e9210 */ /* 0x001fca0007f1e0ff */
[----:B-1----:R-:W-:Y:S02]  /*fe60*/  @!P1 IMAD.X R7, RZ, RZ, R6, P0 ;  /* 0x000000ffff079224 */ /* 0x002fe400000e0606 */
[----:B--2---:R-:W-:Y:S02]  /*fe70*/  @!P1 IMAD.MOV.U32 R2, RZ, RZ, R14 ;  /* 0x000000ffff029224 */ /* 0x004fe400078e000e */
[----:B------:R-:W-:Y:S01]  /*fe80*/  @!P1 IMAD.MOV.U32 R3, RZ, RZ, R7 ;  /* 0x000000ffff039224 */ /* 0x000fe200078e0007 */
[----:B------:R0:W1:Y:S04]  /*fe90*/  SHFL.IDX PT, R14, R0, 0x7, 0x181f ;  /* 0x00f81f00000e7f89 */ /* 0x00006800000e0000 */
[----:B------:R0:W-:Y:S04]  /*fea0*/  @!P1 LDGSTS.E.BYPASS.LTC128B.128 [R8+0x23400], desc[UR50][R2.64], !P4 ;  /* 0x2340000002089fae */ /* 0x0001e8000e101d72 */
[----:B---3--:R0:W-:Y:S02]  /*feb0*/  @!P1 LDGSTS.E.BYPASS.LTC128B.128 [R8+0x27400], desc[UR50][R2.64+0x80], !P5 ;  /* 0x2740008002089fae */ /* 0x0081e4000e901d72 */
.L_x_2592:
[----:B------:R-:W-:-:S05]  /*fec0*/  VIADD R4, R4, 0x70 ;  /* 0x0000007004047836 */ /* 0x000fca0000000000 */
[----:B------:R-:W-:-:S13]  /*fed0*/  ISETP.GE.AND P0, PT, R4, UR38, PT ;  /* 0x0000002604007c0c */ /* 0x000fda000bf06270 */
[----:B01----:R-:W-:-:S05]  /*fee0*/  @!P0 IADD3 R2, P1, R28, R14, RZ ;  /* 0x0000000e1c028210 */ /* 0x003fca0007f3e0ff */
[----:B------:R-:W-:-:S05]  /*fef0*/  @!P0 IMAD.X R3, RZ, RZ, R5, P1 ;  /* 0x000000ffff038224 */ /* 0x000fca00008e0605 */
[----:B------:R-:W-:Y:S01]  /*ff00*/  @!PT LDS RZ, [RZ] ;  /* 0x00000000fffff984 */ /* 0x000fe20000000800 */
[----:B------:R-:W-:Y:S01]  /*ff10*/  @!PT LDS RZ, [RZ] ;  /* 0x00000000fffff984 */ /* 0x000fe20000000800 */
[----:B------:R-:W-:Y:S01]  /*ff20*/  @!PT LDS RZ, [RZ] ;  /* 0x00000000fffff984 */ /* 0x000fe20000000800 */
[----:B------:R0:W-:Y:S04]  /*ff30*/  @!P0 LDGSTS.E.BYPASS.LTC128B.128 [R8+0x23c00], desc[UR50][R2.64], !P4 ;  /* 0x23c0000002088fae */ /* 0x0001e8000e101d72 */
[----:B------:R0:W-:Y:S01]  /*ff40*/  @!P0 LDGSTS.E.BYPASS.LTC128B.128 [R8+0x27c00], desc[UR50][R2.64+0x80], !P5 ;  /* 0x27c0008002088fae */ /* 0x0001e2000e901d72 */
[----:B------:R-:W-:Y:S01]  /*ff50*/  PLOP3.LUT P0, PT, PT, PT, PT, 0x80, 0x0 ;  /* 0x000000000000781c */ /* 0x000fe20003f0f070 */
[----:B------:R-:W-:-:S12]  /*ff60*/  NOP ;  /* 0x0000000000007918 */ /* 0x000fd80000000000 */
.L_x_2482:
        /* <DEDUP_REMOVED lines=18> */
.L_x_2593:
[----:B------:R-:W-:Y:S05]  /*10090*/  BSYNC B0 ;  /* 0x0000000000007941 */ /* 0x000fea0003800000 */
.L_x_2483:
[----:B------:R-:W-:-:S06]  /*100a0*/  UISETP.GE.AND UP0, UPT, UR44, 0x2, UPT ;  /* 0x000000022c00788c */ /* 0x000fcc000bf06270 */
[----:B------:R-:W-:-:S13]  /*100b0*/  PLOP3.LUT P0, PT, PT, PT, UP0, 0x40, 0x0 ;  /* 0x000000000000781c */ /* 0x000fda0003f0e808 */
[----:B------:R-:W-:Y:S05]  /*100c0*/  @P0 BRA `(.L_x_2485) ;  /* 0x0000001800400947 */ /* 0x000fea0003800000 */
[----:B------:R-:W-:Y:S01]  /*100d0*/  UIADD3 UR4, UR44, -0x2, URZ ;  /* 0xfffffffe2c047890 */ /* 0x000fe2000fffe03f */
[----:B------:R-:W-:Y:S02]  /*100e0*/  IMAD.MOV.U32 R10, RZ, RZ, R27 ;  /* 0x000000ffff0a7224 */ /* 0x000fe400078e001b */
[----:B------:R-:W-:-:S03]  /*100f0*/  IMAD.MOV.U32 R9, RZ, RZ, R24 ;  /* 0x000000ffff097224 */ /* 0x000fc600078e0018 */
[----:B------:R-:W-:-:S07]  /*10100*/  IMAD.U32 R25, RZ, RZ, UR4 ;  /* 0x00000004ff197e24 */ /* 0x000fce000f8e00ff */
.L_x_2505:
[----:B-1----:R-:W1:Y:S01]  /*10110*/  LDC R2, c[0x0][0x430] ;  /* 0x00010c00ff027b82 */ /* 0x002e620000000800 */
[----:B------:R-:W2:Y:S01]  /*10120*/  S2R R0, SR_TID.X ;  /* 0x0000000000007919 */ /* 0x000ea20000002100 */
[----:B------:R-:W-:Y:S05]  /*10130*/  YIELD ;  /* 0x0000000000007946 */ /* 0x000fea0003800000 */
[----:B------:R-:W-:Y:S01]  /*10140*/  ULDC.64 UR4, c[0x0][0x428] ;  /* 0x00010a0000047ab9 */ /* 0x000fe20000000a00 */
[----:B------:R-:W-:Y:S01]  /*10150*/  VIADD R24, R9, 0x1 ;  /* 0x0000000109187836 */ /* 0x000fe20000000000 */
[----:B-1----:R-:W-:Y:S02]  /*10160*/  ISETP.NE.AND P0, PT, R2, 0x1, PT ;  /* 0x000000010200780c */ /* 0x002fe40003f05270 */
[----:B--2---:R-:W-:-:S11]  /*10170*/  LOP3.LUT R0, R0, 0x7f, RZ, 0xc0, !PT ;  /* 0x0000007f00007812 */ /* 0x004fd600078ec0ff */
[----:B0-----:R-:W1:Y:S01]  /*10180*/  @P0 LDC R5, c[0x0][0x434] ;  /* 0x00010d00ff050b82 */ /* 0x001e620000000800 */
[----:B------:R-:W-:-:S05]  /*10190*/  SHF.R.U32.HI R0, RZ, 0x3, R0 ;  /* 0x00000003ff007819 */ /* 0x000fca0000011600 */
[----:B0-----:R-:W-:Y:S02]  /*101a0*/  IMAD R3, R25, 0x80, R0 ;  /* 0x0000008019037824 */ /* 0x001fe400078e0200 */
[----:B------:R-:W0:Y:S03]  /*101b0*/  @P0 LDC R7, c[0x0][0x438] ;  /* 0x00010e00ff070b82 */ /* 0x000e260000000800 */
[----:B------:R-:W-:-:S05]  /*101c0*/  IADD3 R6, R28, R3, R32 ;  /* 0x000000031c067210 */ /* 0x000fca0007ffe020 */
[----:B------:R-:W-:Y:S02]  /*101d0*/  IMAD.MOV.U32 R0, RZ, RZ, R6 ;  /* 0x000000ffff007224 */ /* 0x000fe400078e0006 */
[----:B-1----:R-:W-:-:S05]  /*101e0*/  @P0 IMAD.HI.U32 R2, R6, R5, RZ ;  /* 0x0000000506020227 */ /* 0x002fca00078e00ff */
[----:B0-----:R-:W-:Y:S01]  /*101f0*/  @P0 SHF.R.U32.HI R0, RZ, R7, R2 ;  /* 0x00000007ff000219 */ /* 0x001fe20000011602 */
[----:B------:R-:W-:-:S03]  /*10200*/  IMAD R2, R31, UR4, RZ ;  /* 0x000000041f027c24 */ /* 0x000fc6000f8e02ff */
[----:B------:R-:W-:Y:S01]  /*10210*/  SHF.R.S32.HI R3, RZ, 0x1f, R0 ;  /* 0x0000001fff037819 */ /* 0x000fe20000011400 */
[----:B------:R-:W-:Y:S02]  /*10220*/  IMAD R5, R29, UR5, R2 ;  /* 0x000000051d057c24 */ /* 0x000fe4000f8e0202 */
[----:B------:R-:W-:-:S04]  /*10230*/  IMAD.MOV.U32 R2, RZ, RZ, R0 ;  /* 0x000000ffff027224 */ /* 0x000fc800078e0000 */
        /* <DEDUP_REMOVED lines=9> */
[C---:B------:R-:W-:Y:S02]  /*102d0*/  ISETP.NE.AND P0, PT, R24.reuse, 0x2, PT ;  /* 0x000000021800780c */ /* 0x040fe40003f05270 */
        /* <DEDUP_REMOVED lines=11> */
.L_x_2486:
[----:B------:R-:W-:Y:S01]  /*10390*/  IMAD R0, R24, 0x8, R18 ;  /* 0x0000000818007824 */ /* 0x000fe200078e0212 */
[----:B------:R-:W-:Y:S01]  /*103a0*/  SHF.L.U32 R21, R27, 0x1f, RZ ;  /* 0x0000001f1b157819 */ /* 0x000fe200000006ff */
[----:B------:R-:W-:Y:S01]  /*103b0*/  BSSY B0, `(.L_x_2487) ;  /* 0x0000004000007945 */ /* 0x000fe20003800000 */
[----:B------:R-:W-:Y:S02]  /*103c0*/  SHF.R.S32.HI R19, RZ, 0x1f, R6 ;  /* 0x0000001fff137819 */ /* 0x000fe40000011406 */
[----:B------:R-:W0:Y:S02]  /*103d0*/  SYNCS.PHASECHK.TRANS64.TRYWAIT P0, [R0+URZ+0x38880], R21 ;  /* 0x03888015000075a7 */ /* 0x000e24000800017f */
[----:B0-----:R-:W-:Y:S05]  /*103e0*/  @!P0 BRA `(.L_x_2488) ;  /* 0x0000004800b88947 */ /* 0x001fea0003800000 */
.L_x_2594:
[----:B------:R-:W-:Y:S05]  /*103f0*/  BSYNC B0 ;  /* 0x0000000000007941 */ /* 0x000fea0003800000 */
.L_x_2487:
[----:B------:R-:W-:Y:S01]  /*10400*/  ULDC.64 UR4, c[0x0][0x328] ;  /* 0x0000ca0000047ab9 */ /* 0x000fe20000000a00 */
[----:B------:R-:W-:Y:S01]  /*10410*/  ULDC.64 UR6, c[0x0][0x318] ;  /* 0x0000c60000067ab9 */ /* 0x000fe20000000a00 */
[----:B------:R-:W-:Y:S01]  /*10420*/  IMAD R4, R19, UR4, RZ ;  /* 0x0000000413047c24 */ /* 0x000fe2000f8e02ff */
[----:B------:R-:W-:Y:S01]  /*10430*/  LOP3.LUT P3, RZ, R16, 0x2, RZ, 0xc0, !PT ;  /* 0x0000000210ff7812 */ /* 0x000fe2000786c0ff */
[----:B------:R-:W-:Y:S01]  /*10440*/  IMAD.WIDE.U32 R2, R6, UR4, RZ ;  /* 0x0000000406027c25 */ /* 0x000fe2000f8e00ff */
[----:B------:R-:W-:-:S03]  /*10450*/  LOP3.LUT P2, RZ, R16, 0x1, RZ, 0xc0, !PT ;  /* 0x0000000110ff7812 */ /* 0x000fc6000784c0ff */
        /* <DEDUP_REMOVED lines=62> */
.L_x_2612:
        /* <DEDUP_REMOVED lines=9> */
.L_x_2490:
        /* <DEDUP_REMOVED lines=11> */
.L_x_2491:
[----:B------:R2:W-:Y:S01]  /*10980*/  SYNCS.ARRIVE.TRANS64.A1T0 RZ, [R0+URZ+0x38870], RZ ;  /* 0x038870ff00ff79a7 */ /* 0x0005e2000810003f */
[----:B------:R-:W-:Y:S05]  /*10990*/  @!P3 BRA `(.L_x_2492) ;  /* 0x000000000004b947 */ /* 0x000fea0003800000 */
[----:B------:R-:W-:Y:S01]  /*109a0*/  BPT.TRAP 0x1 ;  /* 0x000000040000795c */ /* 0x000fe20000300000 */
.L_x_2492:
[----:B------:R-:W3:Y:S01]  /*109b0*/  SYNCS.PHASECHK.TRANS64.TRYWAIT P0, [R0+URZ+0x38840], R21 ;  /* 0x03884015000075a7 */ /* 0x000ee2000800017f */
[----:B------:R-:W-:Y:S04]  /*109c0*/  BSSY B0, `(.L_x_2493) ;  /* 0x0000002000007945 */ /* 0x000fe80003800000 */
[----:B---3--:R-:W-:Y:S05]  /*109d0*/  @!P0 BRA `(.L_x_2494) ;  /* 0x0000004c00988947 */ /* 0x008fea0003800000 */
.L_x_2613:
[----:B------:R-:W-:Y:S05]  /*109e0*/  BSYNC B0 ;  /* 0x0000000000007941 */ /* 0x000fea0003800000 */
.L_x_2493:
[----:B------:R-:W-:Y:S01]  /*109f0*/  ULDC.64 UR4, c[0x0][0x300] ;  /* 0x0000c00000047ab9 */ /* 0x000fe20000000a00 */
[----:B------:R-:W-:Y:S01]  /*10a00*/  ULDC.64 UR6, c[0x0][0x2e8] ;  /* 0x0000ba0000067ab9 */ /* 0x000fe20000000a00 */
[----:B------:R-:W-:Y:S01]  /*10a10*/  IMAD R7, R19, UR4, RZ ;  /* 0x0000000413077c24 */ /* 0x000fe2000f8e02ff */
[----:B------:R-:W-:Y:S01]  /*10a20*/  LOP3.LUT P3, RZ, R16, 0x2, RZ, 0xc0, !PT ;  /* 0x0000000210ff7812 */ /* 0x000fe2000786c0ff */
        /* <DEDUP_REMOVED lines=18> */
[----:B------:R-:W5:Y:S01]  /*10b50*/  SHFL.IDX PT, R3, R5, RZ, 0x181f ;  /* 0x00181fff05037589 */ /* 0x000f6200000e0000 */
[----:B----4-:R-:W-:-:S03]  /*10b60*/  IADD3 R2, P0, R28, R14, RZ ;  /* 0x0000000e1c027210 */ /* 0x010fc60007f1e0ff */
[----:B------:R-:W4:Y:S02]  /*10b70*/  SHFL.IDX PT, R14, R6, 0x1, 0x181f ;  /* 0x00381f00060e7f89 */ /* 0x000f2400000e0000 */
[----:B-----5:R-:W-:-:S05]  /*10b80*/  IMAD.X R3, RZ, RZ, R3, P0 ;  /* 0x000000ffff037224 */ /* 0x020fca00000e0603 */
[----:B------:R-:W-:Y:S04]  /*10b90*/  LDGSTS.E.BYPASS.LTC128B.128 [R4+0x28400], desc[UR50][R2.64], !P3 ;  /* 0x2840000002047fae */ /* 0x000fe8000d901d72 */
[----:B------:R5:W-:Y:S04]  /*10ba0*/  LDGSTS.E.BYPASS.LTC128B.128 [R4+0x2c400], desc[UR50][R2.64+0x80], !P2 ;  /* 0x2c40008002047fae */ /* 0x000be8000d101d72 */
[----:B-----5:R-:W5:Y:S01]  /*10bb0*/  SHFL.IDX PT, R3, R5, 0x1, 0x181f ;  /* 0x00381f0005037f89 */ /* 0x020f6200000e0000 */
        /* <DEDUP_REMOVED lines=31> */
[----:B------:R4:W0:Y:S04]  /*10db0*/  SHFL.IDX PT, R14, R6, 0x7, 0x181f ;  /* 0x00f81f00060e7f89 */ /* 0x00082800000e0000 */
[----:B------:R-:W0:Y:S01]  /*10dc0*/  SHFL.IDX PT, R5, R5, 0x7, 0x181f ;  /* 0x00f81f0005057f89 */ /* 0x000e2200000e0000 */
[----:B-----5:R-:W-:-:S05]  /*10dd0*/  IMAD.X R3, RZ, RZ, R3, P0 ;  /* 0x000000ffff037224 */ /* 0x020fca00000e0603 */
[----:B------:R4:W-:Y:S04]  /*10de0*/  LDGSTS.E.BYPASS.LTC128B.128 [R4+0x2b400], desc[UR50][R2.64], !P3 ;  /* 0x2b40000002047fae */ /* 0x0009e8000d901d72 */
[----:B0-----:R4:W-:Y:S02]  /*10df0*/  LDGSTS.E.BYPASS.LTC128B.128 [R4+0x2f400], desc[UR50][R2.64+0x80], !P2 ;  /* 0x2f40008002047fae */ /* 0x0019e4000d101d72 */
.L_x_2631:
[----:B----4-:R-:W-:-:S05]  /*10e00*/  IADD3 R2, P0, R28, R14, RZ ;  /* 0x0000000e1c027210 */ /* 0x010fca0007f1e0ff */
        /* <DEDUP_REMOVED lines=8> */
.L_x_2496:
        /* <DEDUP_REMOVED lines=11> */
.L_x_2497:
[----:B------:R2:W-:Y:S02]  /*10f40*/  SYNCS.ARRIVE.TRANS64.A1T0 RZ, [R0+URZ+0x38830], RZ ;  /* 0x038830ff00ff79a7 */ /* 0x0005e4000810003f */
[----:B--23--:R-:W-:-:S05]  /*10f50*/  IMAD.U32 R0, RZ, RZ, UR46 ;  /* 0x0000002eff007e24 */ /* 0x00cfca000f8e00ff */
[----:B------:R-:W-:-:S13]  /*10f60*/  ISETP.NE.AND P0, PT, R0, 0x3, PT ;  /* 0x000000030000780c */ /* 0x000fda0003f05270 */
[----:B------:R-:W-:Y:S05]  /*10f70*/  @!P0 BRA `(.L_x_2498) ;  /* 0x0000000000048947 */ /* 0x000fea0003800000 */
[----:B------:R-:W-:Y:S01]  /*10f80*/  BPT.TRAP 0x1 ;  /* 0x000000040000795c */ /* 0x000fe20000300000 */
.L_x_2498:
[----:B------:R-:W-:Y:S01]  /*10f90*/  LOP3.LUT R3, R10, 0x1, RZ, 0x3c, !PT ;  /* 0x000000010a037812 */ /* 0x000fe200078e3cff */
[----:B------:R-:W-:Y:S01]  /*10fa0*/  IMAD R0, R9, 0x8, R18 ;  /* 0x0000000809007824 */ /* 0x000fe200078e0212 */
[----:B------:R-:W-:Y:S02]  /*10fb0*/  BSSY B0, `(.L_x_2499) ;  /* 0x0000004000007945 */ /* 0x000fe40003800000 */
[----:B------:R-:W-:-:S04]  /*10fc0*/  SHF.L.U32 R3, R3, 0x1f, RZ ;  /* 0x0000001f03037819 */ /* 0x000fc800000006ff */
[----:B------:R-:W0:Y:S02]  /*10fd0*/  SYNCS.PHASECHK.TRANS64.TRYWAIT P2, [R0+URZ+0x38870], R3 ;  /* 0x03887003000075a7 */ /* 0x000e24000804017f */
[----:B0-----:R-:W-:Y:S05]  /*10fe0*/  @!P2 BRA `(.L_x_2500) ;  /* 0x00000050004ca947 */ /* 0x001fea0003800000 */
.L_x_2632:
[----:B------:R-:W-:Y:S05]  /*10ff0*/  BSYNC B0 ;  /* 0x0000000000007941 */ /* 0x000fea0003800000 */
.L_x_2499:
[----:B------:R-:W-:-:S05]  /*11000*/  IMAD.U32 R2, RZ, RZ, UR45 ;  /* 0x0000002dff027e24 */ /* 0x000fca000f8e00ff */
[----:B------:R-:W-:-:S13]  /*11010*/  ISETP.NE.AND P2, PT, R2, 0x3, PT ;  /* 0x000000030200780c */ /* 0x000fda0003f45270 */
[----:B------:R-:W-:Y:S05]  /*11020*/  @!P2 BRA `(.L_x_2501) ;  /* 0x000000000004a947 */ /* 0x000fea0003800000 */
[----:B------:R-:W-:Y:S01]  /*11030*/  BPT.TRAP 0x1 ;  /* 0x000000040000795c */ /* 0x000fe20000300000 */
.L_x_2501:
[----:B0-----:R-:W-:Y:S01]  /*11040*/  SHF.L.U32 R3, R10, 0x1f, RZ ;  /* 0x0000001f0a037819 */ /* 0x001fe200000006ff */
[----:B------:R-:W-:-:S03]  /*11050*/  IMAD.SHL.U32 R2, R9, 0x8000, RZ ;  /* 0x0000800009027824 */ /* 0x000fc600078e00ff */
[----:B------:R-:W0:Y:S02]  /*11060*/  SYNCS.PHASECHK.TRANS64.TRYWAIT P2, [R0+URZ+0x38860], R3 ;  /* 0x03886003000075a7 */ /* 0x000e24000804017f */
[----:B0-----:R-:W-:Y:S05]  /*11070*/  @!P2 BRA `(.L_x_2502) ;  /* 0x00000050003ca947 */ /* 0x001fea0003800000 */
.L_x_2633:
[----:B------:R-:W2:Y:S01]  /*11080*/  LDL R12, [R1] ;  /* 0x00000000010c7983 */ /* 0x000ea20000100800 */
[----:B0-----:R-:W-:Y:S01]  /*11090*/  LOP3.LUT R3, R2, R17, RZ, 0xfc, !PT ;  /* 0x0000001102037212 */ /* 0x001fe200078efcff */
[----:B------:R-:W-:Y:S05]  /*110a0*/  WARPSYNC.ALL ;  /* 0x0000000000007948 */ /* 0x000fea0003800000 */
[----:B------:R-:W-:Y:S01]  /*110b0*/  IMAD.IADD R14, R18, 0x1, R3 ;  /* 0x00000001120e7824 */ /* 0x000fe200078e0203 */
[----:B------:R-:W-:Y:S01]  /*110c0*/  IADD3 R19, R22, R2, R26 ;  /* 0x0000000216137210 */ /* 0x000fe20007ffe01a */
[----:B------:R-:W-:-:S03]  /*110d0*/  IMAD.U32 R21, RZ, RZ, UR45 ;  /* 0x0000002dff157e24 */ /* 0x000fc6000f8e00ff */
[----:B------:R-:W1:Y:S02]  /*110e0*/  LDSM.16.MT88.4 R4, [R14+0x10400] ;  /* 0x010400000e04783b */ /* 0x000e640000004200 */
[----:B------:R-:W-:Y:S02]  /*110f0*/  ISETP.NE.AND P2, PT, R21, 0x3, PT ;  /* 0x000000031500780c */ /* 0x000fe40003f45270 */
[C-C-:B-1----:R-:W-:Y:S02]  /*11100*/  PRMT R8, R4.reuse, 0x6420, R5.reuse ;  /* 0x0000642004087816 */ /* 0x142fe40000000005 */
[----:B------:R-:W-:Y:S02]  /*11110*/  PRMT R9, R4, 0x7531, R5 ;  /* 0x0000753104097816 */ /* 0x000fe40000000005 */
[C-C-:B------:R-:W-:Y:S02]  /*11120*/  PRMT R10, R6.reuse, 0x6420, R7.reuse ;  /* 0x00006420060a7816 */ /* 0x140fe40000000007 */
[----:B------:R-:W-:-:S02]  /*11130*/  PRMT R11, R6, 0x7531, R7 ;  /* 0x00007531060b7816 */ /* 0x000fc40000000007 */
[----:B--2---:R-:W-:-:S05]  /*11140*/  IADD3 R3, R18, R12, R2 ;  /* 0x0000000c12037210 */ /* 0x004fca0007ffe002 */
        /* <DEDUP_REMOVED lines=126> */
.L_x_2503:
[----:B-1----:R1:W-:Y:S01]  /*11930*/  SYNCS.ARRIVE.TRANS64.A1T0 RZ, [R0+URZ+0x38850], RZ ;  /* 0x038850ff00ff79a7 */ /* 0x0023e2000810003f */
[----:B------:R-:W-:Y:S06]  /*11940*/  BAR.SYNC.DEFER_BLOCKING 0x2, 0x80 ;  /* 0x0082000000007b1d */ /* 0x000fec0000010000 */
[----:B------:R-:W-:Y:S05]  /*11950*/  @!P0 BRA `(.L_x_2504) ;  /* 0x0000000000048947 */ /* 0x000fea0003800000 */
[----:B------:R-:W-:Y:S01]  /*11960*/  BPT.TRAP 0x1 ;  /* 0x000000040000795c */ /* 0x000fe20000300000 */
.L_x_2504:
[----:B-1----:R-:W-:Y:S02]  /*11970*/  VIADD R0, R0, 0x38880 ;  /* 0x0003888000007836 */ /* 0x002fe40000000000 */
[----:B------:R-:W-:Y:S02]  /*11980*/  IMAD.MOV.U32 R10, RZ, RZ, R27 ;  /* 0x000000ffff0a7224 */ /* 0x000fe400078e001b */
[----:B------:R-:W-:Y:S01]  /*11990*/  IMAD.MOV.U32 R9, RZ, RZ, R24 ;  /* 0x000000ffff097224 */ /* 0x000fe200078e0018 */
[----:B------:R-:W-:-:S04]  /*119a0*/  PRMT R0, R33, 0x654, R0 ;  /* 0x0000065421007816 */ /* 0x000fc80000000000 */
[----:B------:R1:W-:Y:S01]  /*119b0*/  SYNCS.ARRIVE.TRANS64.RED.A1T0 RZ, [R0+URZ], RZ ;  /* 0x000000ff00ff79a7 */ /* 0x0003e2000810043f */
[----:B------:R-:W-:Y:S05]  /*119c0*/  @P1 BRA `(.L_x_2505) ;  /* 0xffffffe400d01947 */ /* 0x000fea000383ffff */
.L_x_2485:
[----:B-1----:R-:W1:Y:S01]  /*119d0*/  S2R R0, SR_TID.X ;  /* 0x0000000000007919 */ /* 0x002e620000002100 */
[----:B------:R-:W-:Y:S01]  /*119e0*/  BSSY B0, `(.L_x_2506) ;  /* 0x0000012000007945 */ /* 0x000fe20003800000 */
[----:B0-----:R-:W-:Y:S01]  /*119f0*/  IMAD.U32 R6, RZ, RZ, UR46 ;  /* 0x0000002eff067e24 */ /* 0x001fe2000f8e00ff */
[----:B-1----:R-:W-:-:S04]  /*11a00*/  LOP3.LUT R0, R0, 0x7f, RZ, 0xc0, !PT ;  /* 0x0000007f00007812 */ /* 0x002fc800078ec0ff */
        /* <DEDUP_REMOVED lines=14> */
[----:B------:R0:W-:Y:S02]  /*11af0*/  STL [R1+0x8], R0 ;  /* 0x0000080001007387 */ /* 0x0001e40000100800 */
.L_x_2507:
[----:B------:R-:W-:Y:S05]  /*11b00*/  BSYNC B0 ;  /* 0x0000000000007941 */ /* 0x000fea0003800000 */
.L_x_2506:
[----:B------:R-:W-:-:S13]  /*11b10*/  ISETP.NE.AND P1, PT, R6, 0x3, PT ;  /* 0x000000030600780c */ /* 0x000fda0003f25270 */
[----:B------:R-:W-:Y:S05]  /*11b20*/  @!P1 BRA `(.L_x_2508) ;  /* 0x0000000000049947 */ /* 0x000fea0003800000 */
[----:B------:R-:W-:Y:S01]  /*11b30*/  BPT.TRAP 0x1 ;  /* 0x000000040000795c */ /* 0x000fe20000300000 */
.L_x_2508:
[----:B------:R-:W-:Y:S01]  /*11b40*/  LOP3.LUT R3, R27, 0x1, RZ, 0x3c, !PT ;  /* 0x000000011b037812 */ /* 0x000fe200078e3cff */
[----:B------:R-:W-:Y:S01]  /*11b50*/  IMAD R2, R24, 0x8, R18 ;  /* 0x0000000818027824 */ /* 0x000fe200078e0212 */
[----:B------:R-:W-:Y:S02]  /*11b60*/  BSSY B0, `(.L_x_2509) ;  /* 0x0000004000007945 */ /* 0x000fe40003800000 */
[----:B------:R-:W-:-:S04]  /*11b70*/  SHF.L.U32 R3, R3, 0x1f, RZ ;  /* 0x0000001f03037819 */ /* 0x000fc800000006ff */
[----:B------:R-:W1:Y:S02]  /*11b80*/  SYNCS.PHASECHK.TRANS64.TRYWAIT P2, [R2+URZ+0x38870], R3 ;  /* 0x03887003020075a7 */ /* 0x000e64000804017f */
[----:B-1----:R-:W-:Y:S05]  /*11b90*/  @!P2 BRA `(.L_x_2510) ;  /* 0x000000440088a947 */ /* 0x002fea0003800000 */
.L_x_2634:
[----:B------:R-:W-:Y:S05]  /*11ba0*/  BSYNC B0 ;  /* 0x0000000000007941 */ /* 0x000fea0003800000 */
.L_x_2509:
[----:B0-----:R-:W-:-:S05]  /*11bb0*/  IMAD.U32 R0, RZ, RZ, UR45 ;  /* 0x0000002dff007e24 */ /* 0x001fca000f8e00ff */
[----:B------:R-:W-:-:S13]  /*11bc0*/  ISETP.NE.AND P2, PT, R0, 0x3, PT ;  /* 0x000000030000780c */ /* 0x000fda0003f45270 */
[----:B------:R-:W-:Y:S05]  /*11bd0*/  @!P2 BRA `(.L_x_2511) ;  /* 0x000000000004a947 */ /* 0x000fea0003800000 */
[----:B------:R-:W-:Y:S01]  /*11be0*/  BPT.TRAP 0x1 ;  /* 0x000000040000795c */ /* 0x000fe20000300000 */
.L_x_2511:
[----:B-1----:R-:W-:-:S04]  /*11bf0*/  SHF.L.U32 R3, R27, 0x1f, RZ ;  /* 0x0000001f1b037819 */ /* 0x002fc800000006ff */
[----:B------:R-:W0:Y:S02]  /*11c00*/  SYNCS.PHASECHK.TRANS64.TRYWAIT P2, [R2+URZ+0x38860], R3 ;  /* 0x03886003020075a7 */ /* 0x000e24000804017f */
[----:B0-----:R-:W-:Y:S05]  /*11c10*/  @!P2 BRA `(.L_x_2512) ;  /* 0x00000044007ca947 */ /* 0x001fea0003800000 */
.L_x_2635:
[----:B------:R-:W2:Y:S01]  /*11c20*/  LDL R0, [R1] ;  /* 0x0000000001007983 */ /* 0x000ea20000100800 */
[----:B------:R-:W-:Y:S01]  /*11c30*/  IMAD.SHL.U32 R19, R24, 0x8000, RZ ;  /* 0x0000800018137824 */ /* 0x000fe200078e00ff */
[----:B------:R-:W-:Y:S05]  /*11c40*/  WARPSYNC.ALL ;  /* 0x0000000000007948 */ /* 0x000fea0003800000 */
[----:B0-----:R-:W-:Y:S01]  /*11c50*/  LOP3.LUT R3, R19, R17, RZ, 0xfc, !PT ;  /* 0x0000001113037212 */ /* 0x001fe200078efcff */
[----:B------:R-:W-:Y:S01]  /*11c60*/  IMAD.U32 R23, RZ, RZ, UR45 ;  /* 0x0000002dff177e24 */ /* 0x000fe2000f8e00ff */
[----:B------:R-:W-:-:S03]  /*11c70*/  IADD3 R21, R26, R19, R35 ;  /* 0x000000131a157210 */ /* 0x000fc60007ffe023 */
[----:B------:R-:W-:Y:S01]  /*11c80*/  IMAD.IADD R10, R18, 0x1, R3 ;  /* 0x00000001120a7824 */ /* 0x000fe200078e0203 */
[----:B------:R-:W-:-:S05]  /*11c90*/  ISETP.NE.AND P2, PT, R23, 0x3, PT ;  /* 0x000000031700780c */ /* 0x000fca0003f45270 */
[----:B------:R-:W0:Y:S02]  /*11ca0*/  LDSM.16.MT88.4 R8, [R10+0x10400] ;  /* 0x010400000a08783b */ /* 0x000e240000004200 */
[C-C-:B0-----:R-:W-:Y:S02]  /*11cb0*/  PRMT R12, R8.reuse, 0x6420, R9.reuse ;  /* 0x00006420080c7816 */ /* 0x141fe40000000009 */
[----:B------:R-:W-:Y:S02]  /*11cc0*/  PRMT R13, R8, 0x7531, R9 ;  /* 0x00007531080d7816 */ /* 0x000fe40000000009 */
[C-C-:B------:R-:W-:Y:S02]  /*11cd0*/  PRMT R14, R10.reuse, 0x6420, R11.reuse ;  /* 0x000064200a0e7816 */ /* 0x140fe4000000000b */
[----:B------:R-:W-:Y:S02]  /*11ce0*/  PRMT R15, R10, 0x7531, R11 ;  /* 0x000075310a0f7816 */ /* 0x000fe4000000000b */
[----:B--2---:R-:W-:-:S02]  /*11cf0*/  IADD3 R3, R18, R0, R19 ;  /* 0x0000000012037210 */ /* 0x004fc40007ffe013 */
[----:B------:R-:W-:-:S03]  /*11d00*/  IADD3 R0, R22, R19, R26 ;  /* 0x0000001316007210 */ /* 0x000fc60007ffe01a */
        /* <DEDUP_REMOVED lines=9> */
[----:B------:R-:W-:Y:S02]  /*11da0*/  IMAD.IADD R20, R18, 0x1, R5 ;  /* 0x0000000112147824 */ /* 0x000fe400078e0205 */
[----:B------:R-:W-:Y:S04]  /*11db0*/  LDSM.16.MT88.4 R4, [R3+0x14400] ;  /* 0x014400000304783b */ /* 0x000fe80000004200 */
[----:B------:R-:W0:Y:S02]  /*11dc0*/  LDSM.16.MT88.4 R8, [R20+0x10400] ;  /* 0x010400001408783b */ /* 0x000e240000004200 */
[----:B0-----:R-:W-:-:S02]  /*11dd0*/  PRMT R12, R8, 0x6420, R9 ;  /* 0x00006420080c7816 */ /* 0x001fc40000000009 */
[----:B------:R-:W-:Y:S02]  /*11de0*/  PRMT R13, R8, 0x7531, R9 ;  /* 0x00007531080d7816 */ /* 0x000fe40000000009 */
[C-C-:B------:R-:W-:Y:S02]  /*11df0*/  PRMT R8, R4.reuse, 0x6420, R5.reuse ;  /* 0x0000642004087816 */ /* 0x140fe40000000005 */
[----:B------:R-:W-:Y:S01]  /*11e00*/  PRMT R9, R4, 0x7531, R5 ;  /* 0x0000753104097816 */ /* 0x000fe20000000005 */
[----:B------:R-:W-:Y:S01]  /*11e10*/  VIADD R4, R19, 0x1000 ;  /* 0x0000100013047836 */ /* 0x000fe20000000000 */
[C-C-:B------:R-:W-:Y:S02]  /*11e20*/  PRMT R14, R10.reuse, 0x6420, R11.reuse ;  /* 0x000064200a0e7816 */ /* 0x140fe4000000000b */
[----:B------:R-:W-:Y:S02]  /*11e30*/  PRMT R15, R10, 0x7531, R11 ;  /* 0x000075310a0f7816 */ /* 0x000fe4000000000b */
[----:B------:R-:W-:-:S02]  /*11e40*/  LOP3.LUT R5, R4, R17, RZ, 0xfc, !PT ;  /* 0x0000001104057212 */ /* 0x000fc400078efcff */
[C-C-:B------:R-:W-:Y:S01]  /*11e50*/  PRMT R10, R6.reuse, 0x6420, R7.reuse ;  /* 0x00006420060a7816 */ /* 0x140fe20000000007 */
[----:B------:R-:W-:Y:S01]  /*11e60*/  STSM.16.M88.4 [R0+0x4000], R12 ;  /* 0x0040000c00007844 */ /* 0x000fe20000000200 */
[----:B------:R-:W-:Y:S01]  /*11e70*/  PRMT R11, R6, 0x7531, R7 ;  /* 0x00007531060b7816 */ /* 0x000fe20000000007 */
[----:B------:R-:W-:-:S04]  /*11e80*/  IMAD.IADD R20, R18, 0x1, R5 ;  /* 0x0000000112147824 */ /* 0x000fc800078e0205 */
[----:B------:R0:W-:Y:S04]  /*11e90*/  STSM.16.M88.4 [R0+0x6000], R8 ;  /* 0x0060000800007844 */ /* 0x0001e80000000200 */
[----:B------:R-:W1:Y:S04]  /*11ea0*/  LDSM.16.MT88.4 R8, [R20+0x10400] ;  /* 0x010400001408783b */ /* 0x000e680000004200 */
[----:B------:R-:W2:Y:S01]  /*11eb0*/  LDSM.16.MT88.4 R4, [R3+0x11400] ;  /* 0x011400000304783b */ /* 0x000ea20000004200 */
[----:B0-----:R-:W-:Y:S01]  /*11ec0*/  IMAD.IADD R0, R22, 0x1, R21 ;  /* 0x0000000116007824 */ /* 0x001fe200078e0215 */
[----:B------:R-:W-:-:S02]  /*11ed0*/  IADD3 R21, R26, R19, R34 ;  /* 0x000000131a157210 */ /* 0x000fc40007ffe022 */
[C-C-:B-1----:R-:W-:Y:S02]  /*11ee0*/  PRMT R12, R8.reuse, 0x6420, R9.reuse ;  /* 0x00006420080c7816 */ /* 0x142fe40000000009 */
[----:B------:R-:W-:Y:S02]  /*11ef0*/  PRMT R13, R8, 0x7531, R9 ;  /* 0x00007531080d7816 */ /* 0x000fe40000000009 */
[C-C-:B--2---:R-:W-:Y:S02]  /*11f00*/  PRMT R8, R4.reuse, 0x6420, R5.reuse ;  /* 0x0000642004087816 */ /* 0x144fe40000000005 */
        /* <DEDUP_REMOVED lines=28> */
[----:B------:R-:W-:-:S05]  /*120d0*/  IADD3 R21, R26, R36, R19 ;  /* 0x000000241a157210 */ /* 0x000fca0007ffe013 */
        /* <DEDUP_REMOVED lines=31> */
[----:B0-----:R-:W-:Y:S01]  /*122d0*/  VIADD R0, R19, 0x7000 ;  /* 0x0000700013007836 */ /* 0x001fe20000000000 */
[----:B-1----:R-:W-:-:S02]  /*122e0*/  PRMT R12, R8, 0x6420, R9 ;  /* 0x00006420080c7816 */ /* 0x002fc40000000009 */
[----:B------:R-:W-:Y:S02]  /*122f0*/  PRMT R13, R8, 0x7531, R9 ;  /* 0x00007531080d7816 */ /* 0x000fe40000000009 */
[C-C-:B--2---:R-:W-:Y:S02]  /*12300*/  PRMT R8, R4.reuse, 0x6420, R5.reuse ;  /* 0x0000642004087816 */ /* 0x144fe40000000005 */
[----:B------:R-:W-:Y:S02]  /*12310*/  PRMT R9, R4, 0x7531, R5 ;  /* 0x0000753104097816 */ /* 0x000fe40000000005 */
[----:B------:R-:W-:Y:S02]  /*12320*/  LOP3.LUT R5, R0, R17, RZ, 0xfc, !PT ;  /* 0x0000001100057212 */ /* 0x000fe400078efcff */
[C-C-:B------:R-:W-:Y:S02]  /*12330*/  PRMT R14, R10.reuse, 0x6420, R11.reuse ;  /* 0x000064200a0e7816 */ /* 0x140fe4000000000b */
[----:B------:R-:W-:Y:S01]  /*12340*/  PRMT R15, R10, 0x7531, R11 ;  /* 0x000075310a0f7816 */ /* 0x000fe2000000000b */
[----:B------:R-:W-:Y:S01]  /*12350*/  IMAD.IADD R0, R18, 0x1, R5 ;  /* 0x0000000112007824 */ /* 0x000fe200078e0205 */
[----:B------:R-:W-:-:S02]  /*12360*/  PRMT R10, R6, 0x6420, R7 ;  /* 0x00006420060a7816 */ /* 0x000fc40000000007 */
[----:B------:R-:W-:Y:S01]  /*12370*/  PRMT R11, R6, 0x7531, R7 ;  /* 0x00007531060b7816 */ /* 0x000fe20000000007 */
[----:B------:R-:W-:Y:S04]  /*12380*/  STSM.16.M88.4 [R22], R12 ;  /* 0x0000000c16007844 */ /* 0x000fe80000000200 */
[----:B------:R-:W-:Y:S04]  /*12390*/  STSM.16.M88.4 [R22+0x2000], R8 ;  /* 0x0020000816007844 */ /* 0x000fe80000000200 */
[----:B------:R-:W0:Y:S04]  /*123a0*/  LDSM.16.MT88.4 R8, [R0+0x10400] ;  /* 0x010400000008783b */ /* 0x000e280000004200 */
        /* <DEDUP_REMOVED lines=19> */
.L_x_2513:
[----:B-1----:R1:W-:Y:S01]  /*124e0*/  SYNCS.ARRIVE.TRANS64.A1T0 RZ, [R2+URZ+0x38850], RZ ;  /* 0x038850ff02ff79a7 */ /* 0x0023e2000810003f */
[----:B------:R-:W-:Y:S06]  /*124f0*/  BAR.SYNC.DEFER_BLOCKING 0x2, 0x80 ;  /* 0x0082000000007b1d */ /* 0x000fec0000010000 */
[----:B------:R-:W-:Y:S05]  /*12500*/  @!P1 BRA `(.L_x_2514) ;  /* 0x0000000000049947 */ /* 0x000fea0003800000 */
[----:B------:R-:W-:Y:S01]  /*12510*/  BPT.TRAP 0x1 ;  /* 0x000000040000795c */ /* 0x000fe20000300000 */
.L_x_2514:
        /* <DEDUP_REMOVED lines=8> */
.L_x_2457:
[----:B------:R-:W-:Y:S05]  /*125a0*/  BSYNC B7 ;  /* 0x0000000000077941 */ /* 0x000fea0003800000 */
.L_x_2455:
[----:B-1----:R1:W5:Y:S01]  /*125b0*/  LDL R2, [R1+0x8] ;  /* 0x0000080001027983 */ /* 0x0023620000100800 */
[----:B------:R-:W-:-:S13]  /*125c0*/  LOP3.LUT P1, RZ, R16, 0x1000, RZ, 0xc0, !PT ;  /* 0x0000100010ff7812 */ /* 0x000fda000782c0ff */
[----:B-1----:R-:W-:Y:S05]  /*125d0*/  @!P1 BRA `(.L_x_2515) ;  /* 0x0000000000249947 */ /* 0x002fea0003800000 */
[----:B------:R-:W1:Y:S08]  /*125e0*/  S2UR UR4, SR_CgaCtaId ;  /* 0x00000000000479c3 */ /* 0x000e700000008800 */
[----:B------:R-:W-:Y:S01]  /*125f0*/  BAR.SYNC.DEFER_BLOCKING 0x5, 0x180 ;  /* 0x0146000000007b1d */ /* 0x000fe20000010000 */
[----:B------:R-:W-:Y:S01]  /*12600*/  MOV R18, 0x400 ;  /* 0x0000040000127802 */ /* 0x000fe20000000f00 */
[----:B-1----:R-:W-:-:S05]  /*12610*/  IMAD.U32 R33, RZ, RZ, UR4 ;  /* 0x00000004ff217e24 */ /* 0x002fca000f8e00ff */
[----:B------:R-:W-:-:S05]  /*12620*/  LEA R18, R33, R18, 0x18 ;  /* 0x0000001221127211 */ /* 0x000fca00078ec0ff */
[----:B-----5:R-:W1:Y:S04]  /*12630*/  LDS R2, [R18+0x388d0] ;  /* 0x0388d00012027984 */ /* 0x020e680000000800 */
[----:B-1----:R2:W-:Y:S01]  /*12640*/  STL [R1+0x8], R2 ;  /* 0x0000080201007387 */ /* 0x0025e20000100800 */
[----:B------:R-:W-:Y:S06]  /*12650*/  BAR.ARV 0x4, 0x180 ;  /* 0x0106000000007b1d */ /* 0x000fec0000002000 */
[----:B------:R-:W-:Y:S05]  /*12660*/  BRA `(.L_x_2516) ;  /* 0x0000000000207947 */ /* 0x000fea0003800000 */
.L_x_2515:
[----:B------:R-:W1:Y:S01]  /*12670*/  @!P0 S2R R33, SR_CgaCtaId ;  /* 0x0000000000218919 */ /* 0x000e620000008800 */
[----:B0-----:R-:W-:Y:S01]  /*12680*/  @!P0 MOV R0, 0x400 ;  /* 0x0000040000008802 */ /* 0x001fe20000000f00 */
[----:B------:R-:W-:Y:S03]  /*12690*/  BAR.SYNC.DEFER_BLOCKING 0x4, 0x180 ;  /* 0x0106000000007b1d */ /* 0x000fe60000010000 */
[----:B-1----:R-:W-:-:S03]  /*126a0*/  @!P0 LEA R18, R33, R0, 0x18 ;  /* 0x0000000021128211 */ /* 0x002fc600078ec0ff */
[----:B-----5:R-:W0:Y:S04]  /*126b0*/  SHFL.IDX PT, R0, R2, RZ, 0x1f ;  /* 0x00001fff02007589 */ /* 0x020e2800000e0000 */
[----:B------:R1:W-:Y:S04]  /*126c0*/  @!P0 STS [R18+0x388d0], R2 ;  /* 0x0388d00212008388 */ /* 0x0003e80000000800 */
[----:B0-----:R1:W-:Y:S01]  /*126d0*/  STL [R1+0x8], R0 ;  /* 0x0000080001007387 */ /* 0x0013e20000100800 */
[----:B------:R-:W-:Y:S06]  /*126e0*/  BAR.ARV 0x5, 0x180 ;  /* 0x0146000000007b1d */ /* 0x000fec0000002000 */
.L_x_2516:
[----:B01----:R-:W3:Y:S01]  /*126f0*/  LDL R0, [R1+0x8] ;  /* 0x0000080001007983 */ /* 0x003ee20000100800 */
[----:B------:R-:W-:Y:S02]  /*12700*/  ULDC UR4, c[0x0][0xc38] ;  /* 0x00030e0000047ab9 */ /* 0x000fe40000000800 */
[----:B---3--:R-:W-:-:S13]  /*12710*/  ISETP.GE.AND P0, PT, R0, UR4, PT ;  /* 0x0000000400007c0c */ /* 0x008fda000bf06270 */
[----:B------:R-:W-:Y:S05]  /*12720*/  @!P0 BRA `(.L_x_2517) ;  /* 0xffffffb000008947 */ /* 0x000fea000383ffff */
.L_x_2452:
[----:B------:R-:W3:Y:S01]  /*12730*/  LDL.LU R0, [R1+0xc] ;  /* 0x00000c0001007983 */ /* 0x000ee20000300800 */
[----:B------:R-:W-:Y:S01]  /*12740*/  BSSY B0, `(.L_x_2518) ;  /* 0x000000b000007945 */ /* 0x000fe20003800000 */
[----:B------:R-:W0:Y:S01]  /*12750*/  S2R R5, SR_CgaCtaId ;  /* 0x0000000000057919 */ /* 0x000e220000008800 */
[----:B---3--:R-:W-:-:S05]  /*12760*/  VIADD R0, R0, 0x1 ;  /* 0x0000000100007836 */ /* 0x008fca0000000000 */
[----:B--2---:R-:W-:-:S04]  /*12770*/  LEA.HI R2, R0, R0, RZ, 0x1 ;  /* 0x0000000000027211 */ /* 0x004fc800078f08ff */
[----:B------:R-:W-:Y:S02]  /*12780*/  LOP3.LUT R3, R2, 0xfffffffe, RZ, 0xc0, !PT ;  /* 0xfffffffe02037812 */ /* 0x000fe400078ec0ff */
[----:B------:R-:W-:-:S03]  /*12790*/  MOV R2, 0x400 ;  /* 0x0000040000027802 */ /* 0x000fc60000000f00 */
[----:B------:R-:W-:Y:S01]  /*127a0*/  IMAD.IADD R0, R0, 0x1, -R3 ;  /* 0x0000000100007824 */ /* 0x000fe200078e0a03 */
[----:B0-----:R-:W-:-:S04]  /*127b0*/  LEA R5, R5, R2, 0x18 ;  /* 0x0000000205057211 */ /* 0x001fc800078ec0ff */
[----:B------:R-:W-:-:S04]  /*127c0*/  SHF.L.U32 R0, R0, 0x1f, RZ ;  /* 0x0000001f00007819 */ /* 0x000fc800000006ff */
[----:B------:R-:W0:Y:S02]  /*127d0*/  SYNCS.PHASECHK.TRANS64.TRYWAIT P0, [R5+URZ+0x38820], R0 ;  /* 0x03882000050075a7 */ /* 0x000e24000800017f */
[----:B0-----:R-:W-:Y:S05]  /*127e0*/  @!P0 BRA `(.L_x_2519) ;  /* 0x00000038009c8947 */ /* 0x001fea0003800000 */
.L_x_2636:
[----:B------:R-:W-:Y:S05]  /*127f0*/  BSYNC B0 ;  /* 0x0000000000007941 */ /* 0x000fea0003800000 */
.L_x_2518:
[----:B------:R-:W-:-:S03]  /*12800*/  UMOV UR4, 0xffffffff ;  /* 0xffffffff00047882 */ /* 0x000fc60000000000 */
[----:B------:R-:W-:Y:S05]  /*12810*/  BRA.DIV UR4, `(.L_x_2520) ;  /* 0x0000003a04a47947 */ /* 0x000fea000b800000 */
[----:B0-----:R-:W0:Y:S02]  /*12820*/  S2R R0, SR_TID.X ;  /* 0x0000000000007919 */ /* 0x001e240000002100 */
[----:B0-----:R-:W-:-:S04]  /*12830*/  SHF.R.U32.HI R0, RZ, 0x5, R0 ;  /* 0x00000005ff007819 */ /* 0x001fc80000011600 */
[----:B------:R-:W-:-:S05]  /*12840*/  LOP3.LUT R0, R0, 0x3, RZ, 0xc0, !PT ;  /* 0x0000000300007812 */ /* 0x000fca00078ec0ff */
[----:B------:R0:W1:Y:S02]  /*12850*/  SHFL.IDX PT, R14, R0, RZ, 0x1f ;  /* 0x00001fff000e7589 */ /* 0x00006400000e0000 */
.L_x_2639:
[----:B-1----:R-:W-:Y:S01]  /*12860*/  ISETP.NE.AND P0, PT, R14, RZ, PT ;  /* 0x000000ff0e00720c */ /* 0x002fe20003f05270 */
[----:B------:R-:W-:-:S12]  /*12870*/  BSSY B0, `(.L_x_2521) ;  /* 0x000002c000007945 */ /* 0x000fd80003800000 */
[----:B------:R-:W-:Y:S05]  /*12880*/  @P0 BRA `(.L_x_2522) ;  /* 0x0000000000a80947 */ /* 0x000fea0003800000 */
[----:B------:R-:W-:-:S03]  /*12890*/  UMOV UR4, 0xffffffff ;  /* 0xffffffff00047882 */ /* 0x000fc60000000000 */
[----:B------:R-:W-:Y:S05]  /*128a0*/  BRA.DIV UR4, `(.L_x_2523) ;  /* 0x0000003a04b47947 */ /* 0x000fea000b800000 */
[----:B------:R-:W-:-:S13]  /*128b0*/  ELECT P6, URZ, PT ;  /* 0x00000000003f782f */ /* 0x000fda00038c0000 */
.L_x_2642:
[----:B------:R-:W-:Y:S05]  /*128c0*/  @!P6 BRA `(.L_x_2522) ;  /* 0x000000000098e947 */ /* 0x000fea0003800000 */
[----:B------:R-:W-:-:S06]  /*128d0*/  ULOP3.LUT UR4, UR37, 0x2, URZ, 0xfc, !UPT ;  /* 0x0000000225047892 */ /* 0x000fcc000f8efc3f */
[----:B0-----:R-:W-:-:S05]  /*128e0*/  IMAD.U32 R0, RZ, RZ, UR4 ;  /* 0x00000004ff007e24 */ /* 0x001fca000f8e00ff */
[----:B------:R-:W-:-:S13]  /*128f0*/  ISETP.NE.AND P0, PT, R0, 0x3, PT ;  /* 0x000000030000780c */ /* 0x000fda0003f05270 */
[----:B------:R-:W-:Y:S05]  /*12900*/  @!P0 BRA `(.L_x_2524) ;  /* 0x0000000000048947 */ /* 0x000fea0003800000 */
[----:B------:R-:W-:Y:S01]  /*12910*/  BPT.TRAP 0x1 ;  /* 0x000000040000795c */ /* 0x000fe20000300000 */
.L_x_2524:
[C---:B------:R-:W-:Y:S01]  /*12920*/  IMAD R3, R24.reuse, 0x8, R5 ;  /* 0x0000000818037824 */ /* 0x040fe200078e0205 */
[----:B------:R-:W-:Y:S01]  /*12930*/  SHF.L.U32 R2, R27, 0x1f, RZ ;  /* 0x0000001f1b027819 */ /* 0x000fe200000006ff */
[----:B------:R-:W-:-:S03]  /*12940*/  VIADD R24, R24, 0x1 ;  /* 0x0000000118187836 */ /* 0x000fc60000000000 */
[----:B------:R-:W0:Y:S02]  /*12950*/  SYNCS.PHASECHK.TRANS64.TRYWAIT P1, [R3+URZ+0x38840], R2 ;  /* 0x03884002030075a7 */ /* 0x000e24000802017f */
[----:B------:R-:W-:-:S04]  /*12960*/  ISETP.NE.AND P2, PT, R24, 0x2, PT ;  /* 0x000000021800780c */ /* 0x000fc80003f45270 */
[----:B------:R-:W-:Y:S01]  /*12970*/  SEL R0, RZ, 0x1, P2 ;  /* 0x00000001ff007807 */ /* 0x000fe20001000000 */
[----:B0-----:R-:W-:Y:S08]  /*12980*/  @!P1 BRA `(.L_x_2525) ;  /* 0x00000038009c9947 */ /* 0x001ff00003800000 */
.L_x_2643:
[----:B------:R-:W-:Y:S02]  /*12990*/  SEL R24, R24, RZ, P2 ;  /* 0x000000ff18187207 */ /* 0x000fe40001000000 */
[----:B------:R-:W-:Y:S01]  /*129a0*/  LOP3.LUT R0, R27, R0, RZ, 0x3c, !PT ;  /* 0x000000001b007212 */ /* 0x000fe200078e3cff */
[----:B------:R-:W-:Y:S06]  /*129b0*/  @!P0 BRA `(.L_x_2526) ;  /* 0x0000000000048947 */ /* 0x000fec0003800000 */
[----:B------:R-:W-:Y:S01]  /*129c0*/  BPT.TRAP 0x1 ;  /* 0x000000040000795c */ /* 0x000fe20000300000 */
.L_x_2526:
[----:B------:R-:W-:Y:S01]  /*129d0*/  IMAD R5, R24, 0x8, R5 ;  /* 0x0000000818057824 */ /* 0x000fe200078e0205 */
[----:B------:R-:W-:-:S04]  /*129e0*/  SHF.L.U32 R0, R0, 0x1f, RZ ;  /* 0x0000001f00007819 */ /* 0x000fc800000006ff */
[----:B------:R-:W1:Y:S02]  /*129f0*/  SYNCS.PHASECHK.TRANS64.TRYWAIT P1, [R5+URZ+0x38840], R0 ;  /* 0x03884000050075a7 */ /* 0x000e64000802017f */
[----:B-1----:R-:W-:Y:S05]  /*12a00*/  @!P1 BRA `(.L_x_2527) ;  /* 0x0000003800909947 */ /* 0x002fea0003800000 */
.L_x_2644:
[----:B------:R-:W-:Y:S05]  /*12a10*/  @!P0 BRA `(.L_x_2528) ;  /* 0x0000000000048947 */ /* 0x000fea0003800000 */
[----:B------:R-:W-:Y:S01]  /*12a20*/  BPT.TRAP 0x1 ;  /* 0x000000040000795c */ /* 0x000fe20000300000 */
.L_x_2528:
[----:B------:R-:W2:Y:S02]  /*12a30*/  SYNCS.PHASECHK.TRANS64.TRYWAIT P1, [R3+URZ+0x38860], R2 ;  /* 0x03886002030075a7 */ /* 0x000ea4000802017f */
[----:B--2---:R-:W-:Y:S05]  /*12a40*/  @!P1 BRA `(.L_x_2529) ;  /* 0x0000003800949947 */ /* 0x004fea0003800000 */
.L_x_2645:
[----:B------:R-:W-:Y:S05]  /*12a50*/  @!P0 BRA `(.L_x_2530) ;  /* 0x0000000000048947 */ /* 0x000fea0003800000 */
[----:B------:R-:W-:Y:S01]  /*12a60*/  BPT.TRAP 0x1 ;  /* 0x000000040000795c */ /* 0x000fe20000300000 */
.L_x_2530:
[----:B------:R-:W3:Y:S02]  /*12a70*/  SYNCS.PHASECHK.TRANS64.TRYWAIT P1, [R5+URZ+0x38860], R0 ;  /* 0x03886000050075a7 */ /* 0x000ee4000802017f */
[----:B---3--:R-:W-:Y:S05]  /*12a80*/  @!P1 BRA `(.L_x_2531) ;  /* 0x0000003800989947 */ /* 0x008fea0003800000 */
.L_x_2646:
[----:B------:R-:W-:Y:S05]  /*12a90*/  @!P0 BRA `(.L_x_2532) ;  /* 0x0000000000048947 */ /* 0x000fea0003800000 */
[----:B------:R-:W-:Y:S01]  /*12aa0*/  BPT.TRAP 0x1 ;  /* 0x000000040000795c */ /* 0x000fe20000300000 */
.L_x_2532:
[----:B------:R-:W4:Y:S02]  /*12ab0*/  SYNCS.PHASECHK.TRANS64.TRYWAIT P1, [R3+URZ+0x38880], R2 ;  /* 0x03888002030075a7 */ /* 0x000f24000802017f */
[----:B----4-:R-:W-:Y:S05]  /*12ac0*/  @!P1 BRA `(.L_x_2533) ;  /* 0x00000038009c9947 */ /* 0x010fea0003800000 */
.L_x_2647:
[----:B------:R-:W-:Y:S05]  /*12ad0*/  @!P0 BRA `(.L_x_2534) ;  /* 0x0000000000048947 */ /* 0x000fea0003800000 */
[----:B------:R-:W-:Y:S01]  /*12ae0*/  BPT.TRAP 0x1 ;  /* 0x000000040000795c */ /* 0x000fe20000300000 */
.L_x_2534:
[----:B------:R0:W0:Y:S02]  /*12af0*/  SYNCS.PHASECHK.TRANS64.TRYWAIT P0, [R5+URZ+0x38880], R0 ;  /* 0x03888000050075a7 */ /* 0x000024000800017f */
[----:B0-----:R-:W-:Y:S05]  /*12b00*/  @!P0 NANOSLEEP.SYNCS 0x989680 ;  /* 0x009896800000895d */ /* 0x001fea0003900000 */
[----:B------:R-:W0:Y:S02]  /*12b10*/  @!P0 SYNCS.PHASECHK.TRANS64 P0, [R5+URZ+0x38880], R0 ;  /* 0x03888000050085a7 */ /* 0x000e24000800007f */
[----:B0-----:R-:W-:Y:S05]  /*12b20*/  @!P0 BRA `(.L_x_2534) ;  /* 0xfffffffc00f08947 */ /* 0x001fea000383ffff */
.L_x_2522:
[----:B------:R-:W-:Y:S05]  /*12b30*/  BSYNC B0 ;  /* 0x0000000000007941 */ /* 0x000fea0003800000 */
.L_x_2521:
[----:B------:R-:W-:Y:S05]  /*12b40*/  EXIT ;  /* 0x000000000000794d */ /* 0x000fea0003800000 */
.L_x_2399:
[----:B0-----:R-:W-:-:S04]  /*12b50*/  IMAD.U32 R3, RZ, RZ, UR48 ;  /* 0x00000030ff037e24 */ /* 0x001fc8000f8e00ff */
[----:B------:R0:W1:Y:S03]  /*12b60*/  SYNCS.PHASECHK.TRANS64.TRYWAIT P0, [R3+URZ+0x38800], R0 ;  /* 0x03880000030075a7 */ /* 0x000066000800017f */
[----:B-1----:R-:W-:Y:S05]  /*12b70*/  @!P0 NANOSLEEP.SYNCS 0x989680 ;  /* 0x009896800000895d */ /* 0x002fea0003900000 */
[----:B------:R-:W1:Y:S02]  /*12b80*/  @!P0 SYNCS.PHASECHK.TRANS64 P0, [R3+URZ+0x38800], R0 ;  /* 0x03880000030085a7 */ /* 0x000e64000800007f */
[----:B-1----:R-:W-:Y:S05]  /*12b90*/  @!P0 BRA `(.L_x_2399) ;  /* 0xfffffffc00ec8947 */ /* 0x002fea000383ffff */
[----:B------:R-:W-:Y:S05]  /*12ba0*/  BRA `(.L_x_2535) ;  /* 0xfffffef000007947 */ /* 0x000fea000383ffff */
.L_x_2403:
[----:B-1----:R-:W-:-:S04]  /*12bb0*/  IMAD.U32 R0, RZ, RZ, UR53 ;  /* 0x00000035ff007e24 */ /* 0x002fc8000f8e00ff */
[----:B------:R1:W2:Y:S03]  /*12bc0*/  SYNCS.PHASECHK.TRANS64.TRYWAIT P1, [R0+URZ+0x38830], R7 ;  /* 0x03883007000075a7 */ /* 0x0002a6000802017f */
[----:B--2---:R-:W-:Y:S05]  /*12bd0*/  @!P1 NANOSLEEP.SYNCS 0x989680 ;  /* 0x009896800000995d */ /* 0x004fea0003900000 */
[----:B------:R-:W2:Y:S02]  /*12be0*/  @!P1 SYNCS.PHASECHK.TRANS64 P1, [R0+URZ+0x38830], R7 ;  /* 0x03883007000095a7 */ /* 0x000ea4000802007f */
[----:B--2---:R-:W-:Y:S05]  /*12bf0*/  @!P1 BRA `(.L_x_2403) ;  /* 0xfffffffc00ec9947 */ /* 0x004fea000383ffff */
[----:B------:R-:W-:Y:S05]  /*12c00*/  BRA `(.L_x_2402) ;  /* 0xfffffef000247947 */ /* 0x000fea000383ffff */
.L_x_2408:
[----:B-1----:R-:W-:-:S04]  /*12c10*/  IMAD.U32 R8, RZ, RZ, UR53 ;  /* 0x00000035ff087e24 */ /* 0x002fc8000f8e00ff */
[----:B------:R1:W2:Y:S03]  /*12c20*/  SYNCS.PHASECHK.TRANS64.TRYWAIT P1, [R8+URZ+0x38850], R7 ;  /* 0x03885007080075a7 */ /* 0x0002a6000802017f */
[----:B--2---:R-:W-:Y:S05]  /*12c30*/  @!P1 NANOSLEEP.SYNCS 0x989680 ;  /* 0x009896800000995d */ /* 0x004fea0003900000 */
[----:B------:R-:W2:Y:S02]  /*12c40*/  @!P1 SYNCS.PHASECHK.TRANS64 P1, [R8+URZ+0x38850], R7 ;  /* 0x03885007080095a7 */ /* 0x000ea4000802007f */
[----:B--2---:R-:W-:Y:S05]  /*12c50*/  @!P1 BRA `(.L_x_2408) ;  /* 0xfffffffc00ec9947 */ /* 0x004fea000383ffff */
[----:B------:R-:W-:Y:S05]  /*12c60*/  BRA `(.L_x_2407) ;  /* 0xffffff1000547947 */ /* 0x000fea000383ffff */
.L_x_2414:
[----:B0-----:R-:W-:Y:S02]  /*12c70*/  IMAD.U32 R3, RZ, RZ, UR52 ;  /* 0x00000034ff037e24 */ /* 0x001fe4000f8e00ff */
[----:B------:R-:W-:-:S04]  /*12c80*/  IMAD.U32 R4, RZ, RZ, UR56 ;  /* 0x00000038ff047e24 */ /* 0x000fc8000f8e00ff */
[----:B------:R0:W1:Y:S03]  /*12c90*/  SYNCS.PHASECHK.TRANS64.TRYWAIT P1, [R3+URZ+0x38830], R4 ;  /* 0x03883004030075a7 */ /* 0x000066000802017f */
[----:B-1----:R-:W-:Y:S05]  /*12ca0*/  @!P1 NANOSLEEP.SYNCS 0x989680 ;  /* 0x009896800000995d */ /* 0x002fea0003900000 */
[----:B------:R-:W1:Y:S02]  /*12cb0*/  @!P1 SYNCS.PHASECHK.TRANS64 P1, [R3+URZ+0x38830], R4 ;  /* 0x03883004030095a7 */ /* 0x000e64000802007f */
[----:B-1----:R-:W-:Y:S05]  /*12cc0*/  @!P1 BRA `(.L_x_2414) ;  /* 0xfffffffc00e89947 */ /* 0x002fea000383ffff */
[----:B------:R-:W-:Y:S05]  /*12cd0*/  BRA `(.L_x_2413) ;  /* 0xffffff1400687947 */ /* 0x000fea000383ffff */
.L_x_2419:
[----:B-1----:R-:W-:Y:S02]  /*12ce0*/  IMAD.U32 R7, RZ, RZ, UR52 ;  /* 0x00000034ff077e24 */ /* 0x002fe4000f8e00ff */
[----:B------:R-:W-:-:S04]  /*12cf0*/  IMAD.U32 R8, RZ, RZ, UR56 ;  /* 0x00000038ff087e24 */ /* 0x000fc8000f8e00ff */
[----:B------:R1:W2:Y:S03]  /*12d00*/  SYNCS.PHASECHK.TRANS64.TRYWAIT P1, [R7+URZ+0x38850], R8 ;  /* 0x03885008070075a7 */ /* 0x0002a6000802017f */
[----:B--2---:R-:W-:Y:S05]  /*12d10*/  @!P1 NANOSLEEP.SYNCS 0x989680 ;  /* 0x009896800000995d */ /* 0x004fea0003900000 */
[----:B------:R-:W2:Y:S02]  /*12d20*/  @!P1 SYNCS.PHASECHK.TRANS64 P1, [R7+URZ+0x38850], R8 ;  /* 0x03885008070095a7 */ /* 0x000ea4000802007f */
[----:B--2---:R-:W-:Y:S05]  /*12d30*/  @!P1 BRA `(.L_x_2419) ;  /* 0xfffffffc00e89947 */ /* 0x004fea000383ffff */
[----:B------:R-:W-:Y:S05]  /*12d40*/  BRA `(.L_x_2418) ;  /* 0xffffff3c00647947 */ /* 0x000fea000383ffff */
.L_x_2426:
[----:B-1----:R-:W-:-:S04]  /*12d50*/  IMAD.U32 R3, RZ, RZ, UR46 ;  /* 0x0000002eff037e24 */ /* 0x002fc8000f8e00ff */
[----:B------:R1:W2:Y:S03]  /*12d60*/  SYNCS.PHASECHK.TRANS64.TRYWAIT P1, [R3+URZ+0x38830], R6 ;  /* 0x03883006030075a7 */ /* 0x0002a6000802017f */
[----:B--2---:R-:W-:Y:S05]  /*12d70*/  @!P1 NANOSLEEP.SYNCS 0x989680 ;  /* 0x009896800000995d */ /* 0x004fea0003900000 */
[----:B------:R-:W2:Y:S02]  /*12d80*/  @!P1 SYNCS.PHASECHK.TRANS64 P1, [R3+URZ+0x38830], R6 ;  /* 0x03883006030095a7 */ /* 0x000ea4000802007f */
[----:B--2---:R-:W-:Y:S05]  /*12d90*/  @!P1 BRA `(.L_x_2426) ;  /* 0xfffffffc00ec9947 */ /* 0x004fea000383ffff */
[----:B------:R-:W-:Y:S05]  /*12da0*/  BRA `(.L_x_2425) ;  /* 0xffffff4000387947 */ /* 0x000fea000383ffff */
.L_x_2431:
[----:B--2---:R-:W-:-:S04]  /*12db0*/  IMAD.U32 R9, RZ, RZ, UR46 ;  /* 0x0000002eff097e24 */ /* 0x004fc8000f8e00ff */
[----:B------:R2:W3:Y:S03]  /*12dc0*/  SYNCS.PHASECHK.TRANS64.TRYWAIT P1, [R9+URZ+0x38850], R6 ;  /* 0x03885006090075a7 */ /* 0x0004e6000802017f */
[----:B---3--:R-:W-:Y:S05]  /*12dd0*/  @!P1 NANOSLEEP.SYNCS 0x989680 ;  /* 0x009896800000995d */ /* 0x008fea0003900000 */
[----:B------:R-:W3:Y:S02]  /*12de0*/  @!P1 SYNCS.PHASECHK.TRANS64 P1, [R9+URZ+0x38850], R6 ;  /* 0x03885006090095a7 */ /* 0x000ee4000802007f */
[----:B---3--:R-:W-:Y:S05]  /*12df0*/  @!P1 BRA `(.L_x_2431) ;  /* 0xfffffffc00ec9947 */ /* 0x008fea000383ffff */
[----:B------:R-:W-:Y:S05]  /*12e00*/  BRA `(.L_x_2430) ;  /* 0xffffff5c00d07947 */ /* 0x000fea000383ffff */
.L_x_2466:
        /* <DEDUP_REMOVED lines=10> */
.L_x_2536:
[----:B------:R-:W-:Y:S05]  /*12eb0*/  BRA `(.L_x_2537) ;  /* 0xffffffb400187947 */ /* 0x000fea000383ffff */
.L_x_2469:
[----:B0-----:R0:W1:Y:S02]  /*12ec0*/  SYNCS.PHASECHK.TRANS64.TRYWAIT P0, [R6+URZ+0x38880], R20 ;  /* 0x03888014060075a7 */ /* 0x001064000800017f */
[----:B-1----:R-:W-:Y:S05]  /*12ed0*/  @!P0 NANOSLEEP.SYNCS 0x989680 ;  /* 0x009896800000895d */ /* 0x002fea0003900000 */
[----:B------:R-:W1:Y:S02]  /*12ee0*/  @!P0 SYNCS.PHASECHK.TRANS64 P0, [R6+URZ+0x38880], R20 ;  /* 0x03888014060085a7 */ /* 0x000e64000800007f */
[----:B-1----:R-:W-:Y:S05]  /*12ef0*/  @!P0 BRA `(.L_x_2469) ;  /* 0xfffffffc00f08947 */ /* 0x002fea000383ffff */
[----:B------:R-:W-:Y:S05]  /*12f00*/  BRA `(.L_x_2538) ;  /* 0xffffffb400b87947 */ /* 0x000fea000383ffff */
.L_x_2470:
        /* <DEDUP_REMOVED lines=8> */
.L_x_2540:
[----:B------:R-:W-:Y:S05]  /*12f90*/  BSYNC B0 ;  /* 0x0000000000007941 */ /* 0x000fea0003800000 */
.L_x_2539:
[----:B------:R-:W-:Y:S01]  /*12fa0*/  IMAD.MOV.U32 R13, RZ, RZ, R7 ;  /* 0x000000ffff0d7224 */ /* 0x000fe200078e0007 */
[C---:B------:R-:W-:Y:S01]  /*12fb0*/  LOP3.LUT P2, RZ, R16.reuse, 0x200, RZ, 0xc0, !PT ;  /* 0x0000020010ff7812 */ /* 0x040fe2000784c0ff */
[----:B------:R-:W-:Y:S01]  /*12fc0*/  IMAD.MOV.U32 R12, RZ, RZ, RZ ;  /* 0x000000ffff0c7224 */ /* 0x000fe200078e00ff */
[C---:B------:R-:W-:Y:S01]  /*12fd0*/  LOP3.LUT P1, RZ, R16.reuse, 0x80, RZ, 0xc0, !PT ;  /* 0x0000008010ff7812 */ /* 0x040fe2000782c0ff */
        /* <DEDUP_REMOVED lines=10> */
.L_x_2541:
[----:B------:R-:W-:Y:S01]  /*13080*/  ISETP.GE.AND P3, PT, R8, 0x51, PT ;  /* 0x000000510800780c */ /* 0x000fe20003f66270 */
[----:B------:R-:W-:Y:S02]  /*13090*/  IMAD.MOV.U32 R13, RZ, RZ, R9 ;  /* 0x000000ffff0d7224 */ /* 0x000fe400078e0009 */
[----:B------:R-:W-:Y:S02]  /*130a0*/  IMAD.MOV.U32 R12, RZ, RZ, 0x1 ;  /* 0x00000001ff0c7424 */ /* 0x000fe400078e00ff */
[----:B------:R-:W-:-:S08]  /*130b0*/  IMAD.MOV.U32 R2, RZ, RZ, R14 ;  /* 0x000000ffff027224 */ /* 0x000fd000078e000e */
[----:B------:R-:W-:Y:S05]  /*130c0*/  WARPSYNC.COLLECTIVE R15, `(.L_x_2542) ;  /* 0x000000000f087348 */ /* 0x000fea0003c00000 */
[----:B------:R0:W1:Y:S02]  /*130d0*/  SHFL.IDX P6, R14, R13, R12, R11 ;  /* 0x0000000c0d0e7389 */ /* 0x00006400000c000b */
[----:B01----:R-:W-:Y:S01]  /*130e0*/  ENDCOLLECTIVE ;  /* 0x000000000000791b */ /* 0x003fe20003800000 */
.L_x_2542:
        /* <DEDUP_REMOVED lines=14> */
.L_x_2543:
[----:B------:R-:W-:Y:S02]  /*131d0*/  IMAD.MOV.U32 R13, RZ, RZ, R9 ;  /* 0x000000ffff0d7224 */ /* 0x000fe400078e0009 */
[----:B------:R-:W-:Y:S02]  /*131e0*/  IMAD.MOV.U32 R12, RZ, RZ, 0x2 ;  /* 0x00000002ff0c7424 */ /* 0x000fe400078e00ff */
[----:B------:R-:W-:-:S07]  /*131f0*/  IMAD.MOV.U32 R2, RZ, RZ, R14 ;  /* 0x000000ffff027224 */ /* 0x000fce00078e000e */
[----:B------:R-:W-:Y:S05]  /*13200*/  WARPSYNC.COLLECTIVE R15, `(.L_x_2544) ;  /* 0x000000000f087348 */ /* 0x000fea0003c00000 */
[----:B------:R0:W1:Y:S02]  /*13210*/  SHFL.IDX P6, R14, R13, R12, R11 ;  /* 0x0000000c0d0e7389 */ /* 0x00006400000c000b */
[----:B01----:R-:W-:Y:S01]  /*13220*/  ENDCOLLECTIVE ;  /* 0x000000000000791b */ /* 0x003fe20003800000 */
.L_x_2544:
        /* <DEDUP_REMOVED lines=14> */
.L_x_2545:
[----:B------:R-:W-:Y:S02]  /*13310*/  IMAD.MOV.U32 R13, RZ, RZ, R9 ;  /* 0x000000ffff0d7224 */ /* 0x000fe400078e0009 */
[----:B------:R-:W-:Y:S02]  /*13320*/  IMAD.MOV.U32 R12, RZ, RZ, 0x3 ;  /* 0x00000003ff0c7424 */ /* 0x000fe400078e00ff */
[----:B------:R-:W-:-:S07]  /*13330*/  IMAD.MOV.U32 R2, RZ, RZ, R14 ;  /* 0x000000ffff027224 */ /* 0x000fce00078e000e */
[----:B------:R-:W-:Y:S05]  /*13340*/  WARPSYNC.COLLECTIVE R15, `(.L_x_2546) ;  /* 0x000000000f087348 */ /* 0x000fea0003c00000 */
[----:B------:R0:W1:Y:S02]  /*13350*/  SHFL.IDX P6, R14, R13, R12, R11 ;  /* 0x0000000c0d0e7389 */ /* 0x00006400000c000b */
[----:B01----:R-:W-:Y:S01]  /*13360*/  ENDCOLLECTIVE ;  /* 0x000000000000791b */ /* 0x003fe20003800000 */
.L_x_2546:
        /* <DEDUP_REMOVED lines=14> */
.L_x_2547:
[----:B------:R-:W-:Y:S02]  /*13450*/  IMAD.MOV.U32 R13, RZ, RZ, R9 ;  /* 0x000000ffff0d7224 */ /* 0x000fe400078e0009 */
[----:B------:R-:W-:Y:S02]  /*13460*/  IMAD.MOV.U32 R12, RZ, RZ, 0x4 ;  /* 0x00000004ff0c7424 */ /* 0x000fe400078e00ff */
[----:B------:R-:W-:-:S07]  /*13470*/  IMAD.MOV.U32 R2, RZ, RZ, R14 ;  /* 0x000000ffff027224 */ /* 0x000fce00078e000e */
[----:B------:R-:W-:Y:S05]  /*13480*/  WARPSYNC.COLLECTIVE R15, `(.L_x_2548) ;  /* 0x000000000f087348 */ /* 0x000fea0003c00000 */
[----:B------:R0:W1:Y:S02]  /*13490*/  SHFL.IDX P6, R14, R13, R12, R11 ;  /* 0x0000000c0d0e7389 */ /* 0x00006400000c000b */
[----:B01----:R-:W-:Y:S01]  /*134a0*/  ENDCOLLECTIVE ;  /* 0x000000000000791b */ /* 0x003fe20003800000 */
.L_x_2548:
        /* <DEDUP_REMOVED lines=14> */
.L_x_2549:
[----:B------:R-:W-:Y:S02]  /*13590*/  IMAD.MOV.U32 R13, RZ, RZ, R9 ;  /* 0x000000ffff0d7224 */ /* 0x000fe400078e0009 */
[----:B------:R-:W-:Y:S02]  /*135a0*/  IMAD.MOV.U32 R12, RZ, RZ, 0x5 ;  /* 0x00000005ff0c7424 */ /* 0x000fe400078e00ff */
[----:B------:R-:W-:-:S07]  /*135b0*/  IMAD.MOV.U32 R2, RZ, RZ, R14 ;  /* 0x000000ffff027224 */ /* 0x000fce00078e000e */
[----:B------:R-:W-:Y:S05]  /*135c0*/  WARPSYNC.COLLECTIVE R15, `(.L_x_2550) ;  /* 0x000000000f087348 */ /* 0x000fea0003c00000 */
[----:B------:R0:W1:Y:S02]  /*135d0*/  SHFL.IDX P6, R14, R13, R12, R11 ;  /* 0x0000000c0d0e7389 */ /* 0x00006400000c000b */
[----:B01----:R-:W-:Y:S01]  /*135e0*/  ENDCOLLECTIVE ;  /* 0x000000000000791b */ /* 0x003fe20003800000 */
.L_x_2550:
        /* <DEDUP_REMOVED lines=14> */
.L_x_2551:
[----:B------:R-:W-:Y:S02]  /*136d0*/  IMAD.MOV.U32 R13, RZ, RZ, R9 ;  /* 0x000000ffff0d7224 */ /* 0x000fe400078e0009 */
[----:B------:R-:W-:Y:S02]  /*136e0*/  IMAD.MOV.U32 R12, RZ, RZ, 0x6 ;  /* 0x00000006ff0c7424 */ /* 0x000fe400078e00ff */
[----:B------:R-:W-:-:S07]  /*136f0*/  IMAD.MOV.U32 R2, RZ, RZ, R14 ;  /* 0x000000ffff027224 */ /* 0x000fce00078e000e */
[----:B------:R-:W-:Y:S05]  /*13700*/  WARPSYNC.COLLECTIVE R15, `(.L_x_2552) ;  /* 0x000000000f087348 */ /* 0x000fea0003c00000 */
[----:B------:R0:W1:Y:S02]  /*13710*/  SHFL.IDX P6, R14, R13, R12, R11 ;  /* 0x0000000c0d0e7389 */ /* 0x00006400000c000b */
[----:B01----:R-:W-:Y:S01]  /*13720*/  ENDCOLLECTIVE ;  /* 0x000000000000791b */ /* 0x003fe20003800000 */
.L_x_2552:
        /* <DEDUP_REMOVED lines=14> */
.L_x_2553:
[----:B------:R-:W-:Y:S02]  /*13810*/  IMAD.MOV.U32 R13, RZ, RZ, R9 ;  /* 0x000000ffff0d7224 */ /* 0x000fe400078e0009 */
[----:B------:R-:W-:Y:S02]  /*13820*/  IMAD.MOV.U32 R12, RZ, RZ, 0x7 ;  /* 0x00000007ff0c7424 */ /* 0x000fe400078e00ff */
[----:B------:R-:W-:-:S07]  /*13830*/  IMAD.MOV.U32 R2, RZ, RZ, R14 ;  /* 0x000000ffff027224 */ /* 0x000fce00078e000e */
[----:B------:R-:W-:Y:S05]  /*13840*/  WARPSYNC.COLLECTIVE R15, `(.L_x_2554) ;  /* 0x000000000f087348 */ /* 0x000fea0003c00000 */
[----:B------:R0:W1:Y:S02]  /*13850*/  SHFL.IDX P6, R14, R13, R12, R11 ;  /* 0x0000000c0d0e7389 */ /* 0x00006400000c000b */
[----:B01----:R-:W-:Y:S01]  /*13860*/  ENDCOLLECTIVE ;  /* 0x000000000000791b */ /* 0x003fe20003800000 */
.L_x_2554:
        /* <DEDUP_REMOVED lines=8> */
[C---:B------:R-:W-:Y:S01]  /*138f0*/  ISETP.LT.OR P0, PT, R8.reuse, 0x61, P1 ;  /* 0x000000610800780c */ /* 0x040fe20000f01670 */
[----:B------:R-:W-:Y:S01]  /*13900*/  IMAD.MOV.U32 R9, RZ, RZ, R14 ;  /* 0x000000ffff097224 */ /* 0x000fe200078e000e */
[----:B------:R-:W-:-:S13]  /*13910*/  ISETP.GE.AND P1, PT, R8, 0x11, PT ;  /* 0x000000110800780c */ /* 0x000fda0003f26270 */
[----:B0-----:R-:W-:Y:S05]  /*13920*/  WARPSYNC.COLLECTIVE R15, `(.L_x_2555) ;  /* 0x000000000f087348 */ /* 0x001fea0003c00000 */
[----:B------:R1:W2:Y:S02]  /*13930*/  SHFL.IDX P6, R14, R13, R12, R11 ;  /* 0x0000000c0d0e7389 */ /* 0x0002a400000c000b */
[----:B012---:R-:W-:Y:S01]  /*13940*/  ENDCOLLECTIVE ;  /* 0x000000000000791b */ /* 0x007fe20003800000 */
.L_x_2555:
[----:B------:R-:W-:Y:S01]  /*13950*/  @!PT LDS RZ, [RZ] ;  /* 0x00000000fffff984 */ /* 0x000fe20000000800 */
[----:B------:R-:W-:Y:S01]  /*13960*/  @!PT LDS RZ, [RZ] ;  /* 0x00000000fffff984 */ /* 0x000fe20000000800 */
[----:B------:R-:W-:Y:S01]  /*13970*/  @!PT LDS RZ, [RZ] ;  /* 0x00000000fffff984 */ /* 0x000fe20000000800 */
[----:B------:R0:W-:Y:S01]  /*13980*/  LDGSTS.E.BYPASS.LTC128B.128 [R5+0x17400], desc[UR50][R2.64+0x80], !P0 ;  /* 0x1740008002057fae */ /* 0x0001e2000c101d72 */
[----:B------:R-:W-:Y:S02]  /*13990*/  ISETP.GE.AND P0, PT, R8, 0x21, PT ;  /* 0x000000210800780c */ /* 0x000fe40003f06270 */
[----:B------:R-:W-:Y:S02]  /*139a0*/  @P1 LOP3.LUT R16, R16, 0x20, RZ, 0xfc, !PT ;  /* 0x0000002010101812 */ /* 0x000fe400078efcff */
[----:B------:R-:W-:Y:S02]  /*139b0*/  ISETP.GE.AND P1, PT, R8, 0x61, PT ;  /* 0x000000610800780c */ /* 0x000fe40003f26270 */
[----:B------:R-:W-:-:S07]  /*139c0*/  LOP3.LUT R16, R16, 0xffffffef, RZ, 0xc0, !PT ;  /* 0xffffffef10107812 */ /* 0x000fce00078ec0ff */
[----:B------:R-:W-:Y:S01]  /*139d0*/  @P0 LOP3.LUT R16, R16, 0x10, RZ, 0xfc, !PT ;  /* 0x0000001010100812 */ /* 0x000fe200078efcff */
[----:B0-----:R-:W-:Y:S01]  /*139e0*/  IMAD.MOV.U32 R2, RZ, RZ, R14 ;  /* 0x000000ffff027224 */ /* 0x001fe200078e000e */
[----:B------:R-:W-:Y:S02]  /*139f0*/  ISETP.GE.AND P0, PT, R8, 0x71, PT ;  /* 0x000000710800780c */ /* 0x000fe40003f06270 */
[----:B------:R-:W-:-:S11]  /*13a00*/  LOP3.LUT R16, R16, 0xfffffeff, RZ, 0xc0, !PT ;  /* 0xfffffeff10107812 */ /* 0x000fd600078ec0ff */
[----:B------:R-:W-:Y:S01]  /*13a10*/  @P0 LOP3.LUT R16, R16, 0x100, RZ, 0xfc, !PT ;  /* 0x0000010010100812 */ /* 0x000fe200078efcff */
[----:B------:R-:W-:Y:S06]  /*13a20*/  BRA `(.L_x_2556) ;  /* 0xffffffb000907947 */ /* 0x000fec000383ffff */
.L_x_2475:
[----:B--2---:R2:W3:Y:S02]  /*13a30*/  SYNCS.PHASECHK.TRANS64.TRYWAIT P0, [R6+URZ+0x38840], R20 ;  /* 0x03884014060075a7 */ /* 0x0044e4000800017f */
[----:B---3--:R-:W-:Y:S05]  /*13a40*/  @!P0 NANOSLEEP.SYNCS 0x989680 ;  /* 0x009896800000895d */ /* 0x008fea0003900000 */
[----:B------:R-:W3:Y:S02]  /*13a50*/  @!P0 SYNCS.PHASECHK.TRANS64 P0, [R6+URZ+0x38840], R20 ;  /* 0x03884014060085a7 */ /* 0x000ee4000800007f */
[----:B---3--:R-:W-:Y:S05]  /*13a60*/  @!P0 BRA `(.L_x_2475) ;  /* 0xfffffffc00f08947 */ /* 0x008fea000383ffff */
[----:B------:R-:W-:Y:S05]  /*13a70*/  BRA `(.L_x_2557) ;  /* 0xffffffb000f47947 */ /* 0x000fea000383ffff */
.L_x_2476:
[----:B------:R-:W-:Y:S01]  /*13a80*/  BSSY B0, `(.L_x_2558) ;  /* 0x0000008000007945 */ /* 0x000fe20003800000 */
[----:B------:R-:W-:Y:S02]  /*13a90*/  IMAD.MOV.U32 R13, RZ, RZ, R0 ;  /* 0x000000ffff0d7224 */ /* 0x000fe400078e0000 */
[----:B------:R-:W-:Y:S02]  /*13aa0*/  IMAD.MOV.U32 R12, RZ, RZ, RZ ;  /* 0x000000ffff0c7224 */ /* 0x000fe400078e00ff */
[----:B------:R-:W-:Y:S02]  /*13ab0*/  IMAD.MOV.U32 R11, RZ, RZ, 0x181f ;  /* 0x0000181fff0b7424 */ /* 0x000fe400078e00ff */
[----:B------:R-:W-:-:S07]  /*13ac0*/  IMAD.MOV.U32 R15, RZ, RZ, -0x1 ;  /* 0xffffffffff0f7424 */ /* 0x000fce00078e00ff */
[----:B012---:R-:W-:Y:S05]  /*13ad0*/  WARPSYNC.COLLECTIVE R15, `(.L_x_2559) ;  /* 0x000000000f087348 */ /* 0x007fea0003c00000 */
[----:B------:R3:W4:Y:S02]  /*13ae0*/  SHFL.IDX P6, R14, R13, R12, R11 ;  /* 0x0000000c0d0e7389 */ /* 0x00072400000c000b */
[----:B01234-:R-:W-:Y:S01]  /*13af0*/  ENDCOLLECTIVE ;  /* 0x000000000000791b */ /* 0x01ffe20003800000 */
.L_x_2559:
[----:B------:R-:W-:Y:S05]  /*13b00*/  BSYNC B0 ;  /* 0x0000000000007941 */ /* 0x000fea0003800000 */
.L_x_2558:
[----:B------:R-:W-:Y:S01]  /*13b10*/  IMAD.MOV.U32 R13, RZ, RZ, R4 ;  /* 0x000000ffff0d7224 */ /* 0x000fe200078e0004 */
[----:B------:R-:W-:Y:S01]  /*13b20*/  P2R R7, PR, RZ, 0x2 ;  /* 0x00000002ff077803 */ /* 0x000fe20000000000 */
[----:B------:R-:W-:Y:S01]  /*13b30*/  IMAD.MOV.U32 R12, RZ, RZ, RZ ;  /* 0x000000ffff0c7224 */ /* 0x000fe200078e00ff */
[----:B------:R-:W-:Y:S01]  /*13b40*/  LOP3.LUT P1, RZ, R16, 0x2, RZ, 0xc0, !PT ;  /* 0x0000000210ff7812 */ /* 0x000fe2000782c0ff */
[----:B------:R-:W-:Y:S02]  /*13b50*/  IMAD.MOV.U32 R11, RZ, RZ, 0x181f ;  /* 0x0000181fff0b7424 */ /* 0x000fe400078e00ff */
[----:B------:R-:W-:Y:S02]  /*13b60*/  IMAD.MOV.U32 R15, RZ, RZ, -0x1 ;  /* 0xffffffffff0f7424 */ /* 0x000fe400078e00ff */
[----:B------:R-:W-:-:S08]  /*13b70*/  IMAD.MOV.U32 R2, RZ, RZ, R14 ;  /* 0x000000ffff027224 */ /* 0x000fd000078e000e */
[----:B------:R-:W-:Y:S05]  /*13b80*/  WARPSYNC.COLLECTIVE R15, `(.L_x_2560) ;  /* 0x000000000f087348 */ /* 0x000fea0003c00000 */
[----:B------:R0:W1:Y:S02]  /*13b90*/  SHFL.IDX P6, R14, R13, R12, R11 ;  /* 0x0000000c0d0e7389 */ /* 0x00006400000c000b */
[----:B01----:R-:W-:Y:S01]  /*13ba0*/  ENDCOLLECTIVE ;  /* 0x000000000000791b */ /* 0x003fe20003800000 */
.L_x_2560:
[----:B------:R-:W-:Y:S02]  /*13bb0*/  IMAD.MOV.U32 R13, RZ, RZ, R0 ;  /* 0x000000ffff0d7224 */ /* 0x000fe400078e0000 */
[----:B------:R-:W-:Y:S01]  /*13bc0*/  IMAD.MOV.U32 R12, RZ, RZ, 0x1 ;  /* 0x00000001ff0c7424 */ /* 0x000fe200078e00ff */
[----:B------:R-:W-:Y:S01]  /*13bd0*/  LOP3.LUT P6, RZ, R16, 0x40, RZ, 0xc0, !PT ;  /* 0x0000004010ff7812 */ /* 0x000fe200078cc0ff */
[----:B------:R-:W-:-:S12]  /*13be0*/  IMAD.MOV.U32 R3, RZ, RZ, R14 ;  /* 0x000000ffff037224 */ /* 0x000fd800078e000e */
        /* <DEDUP_REMOVED lines=13> */
.L_x_2561:
[----:B------:R-:W-:Y:S02]  /*13cc0*/  IMAD.MOV.U32 R13, RZ, RZ, R4 ;  /* 0x000000ffff0d7224 */ /* 0x000fe400078e0004 */
[----:B------:R-:W-:-:S07]  /*13cd0*/  IMAD.MOV.U32 R2, RZ, RZ, R14 ;  /* 0x000000ffff027224 */ /* 0x000fce00078e000e */
[----:B------:R-:W-:Y:S05]  /*13ce0*/  WARPSYNC.COLLECTIVE R15, `(.L_x_2562) ;  /* 0x000000000f087348 */ /* 0x000fea0003c00000 */
[----:B------:R0:W1:Y:S02]  /*13cf0*/  SHFL.IDX P6, R14, R13, R12, R11 ;  /* 0x0000000c0d0e7389 */ /* 0x00006400000c000b */
[----:B01----:R-:W-:Y:S01]  /*13d00*/  ENDCOLLECTIVE ;  /* 0x000000000000791b */ /* 0x003fe20003800000 */
.L_x_2562:
[----:B------:R-:W-:Y:S02]  /*13d10*/  IMAD.MOV.U32 R13, RZ, RZ, R0 ;  /* 0x000000ffff0d7224 */ /* 0x000fe400078e0000 */
[----:B------:R-:W-:Y:S01]  /*13d20*/  IMAD.MOV.U32 R12, RZ, RZ, 0x2 ;  /* 0x00000002ff0c7424 */ /* 0x000fe200078e00ff */
[----:B------:R-:W-:-:S13]  /*13d30*/  LOP3.LUT P6, RZ, R16, 0x20, RZ, 0xc0, !PT ;  /* 0x0000002010ff7812 */ /* 0x000fda00078cc0ff */
[----:B------:R-:W-:-:S05]  /*13d40*/  @P6 IADD3 R9, P0, R28, R14, RZ ;  /* 0x0000000e1c096210 */ /* 0x000fca0007f1e0ff */
[----:B------:R-:W-:Y:S02]  /*13d50*/  @P6 IMAD.X R10, RZ, RZ, R2, P0 ;  /* 0x000000ffff0a6224 */ /* 0x000fe400000e0602 */
[----:B------:R-:W-:Y:S02]  /*13d60*/  @P6 IMAD.MOV.U32 R2, RZ, RZ, R9 ;  /* 0x000000ffff026224 */ /* 0x000fe400078e0009 */
[----:B------:R-:W-:-:S05]  /*13d70*/  @P6 IMAD.MOV.U32 R3, RZ, RZ, R10 ;  /* 0x000000ffff036224 */ /* 0x000fca00078e000a */
        /* <DEDUP_REMOVED lines=8> */
.L_x_2563:
[----:B------:R-:W-:Y:S02]  /*13e00*/  IMAD.MOV.U32 R13, RZ, RZ, R4 ;  /* 0x000000ffff0d7224 */ /* 0x000fe400078e0004 */
[----:B------:R-:W-:-:S07]  /*13e10*/  IMAD.MOV.U32 R2, RZ, RZ, R14 ;  /* 0x000000ffff027224 */ /* 0x000fce00078e000e */
[----:B------:R-:W-:Y:S05]  /*13e20*/  WARPSYNC.COLLECTIVE R15, `(.L_x_2564) ;  /* 0x000000000f087348 */ /* 0x000fea0003c00000 */
[----:B------:R0:W1:Y:S02]  /*13e30*/  SHFL.IDX P6, R14, R13, R12, R11 ;  /* 0x0000000c0d0e7389 */ /* 0x00006400000c000b */
[----:B01----:R-:W-:Y:S01]  /*13e40*/  ENDCOLLECTIVE ;  /* 0x000000000000791b */ /* 0x003fe20003800000 */
.L_x_2564:
        /* <DEDUP_REMOVED lines=15> */
.L_x_2565:
[----:B------:R-:W-:Y:S02]  /*13f40*/  IMAD.MOV.U32 R13, RZ, RZ, R4 ;  /* 0x000000ffff0d7224 */ /* 0x000fe400078e0004 */
[----:B------:R-:W-:-:S07]  /*13f50*/  IMAD.MOV.U32 R2, RZ, RZ, R14 ;  /* 0x000000ffff027224 */ /* 0x000fce00078e000e */
[----:B------:R-:W-:Y:S05]  /*13f60*/  WARPSYNC.COLLECTIVE R15, `(.L_x_2566) ;  /* 0x000000000f087348 */ /* 0x000fea0003c00000 */
[----:B------:R0:W1:Y:S02]  /*13f70*/  SHFL.IDX P6, R14, R13, R12, R11 ;  /* 0x0000000c0d0e7389 */ /* 0x00006400000c000b */
[----:B01----:R-:W-:Y:S01]  /*13f80*/  ENDCOLLECTIVE ;  /* 0x000000000000791b */ /* 0x003fe20003800000 */
.L_x_2566:
        /* <DEDUP_REMOVED lines=8> */
.L_x_2567:
[----:B------:R-:W-:-:S05]  /*14010*/  @P5 IMAD.MOV.U32 R3, RZ, RZ, R9 ;  /* 0x000000ffff035224 */ /* 0x000fca00078e0009 */
[----:B------:R-:W-:Y:S01]  /*14020*/  @!PT LDS RZ, [RZ] ;  /* 0x00000000fffff984 */ /* 0x000fe20000000800 */
[----:B------:R-:W-:Y:S01]  /*14030*/  @!PT LDS RZ, [RZ] ;  /* 0x00000000fffff984 */ /* 0x000fe20000000800 */
[----:B------:R-:W-:Y:S01]  /*14040*/  @!PT LDS RZ, [RZ] ;  /* 0x00000000fffff984 */ /* 0x000fe20000000800 */
[----:B------:R-:W-:Y:S01]  /*14050*/  @P5 LDGSTS.E.BYPASS.LTC128B.128 [R5+0x29c00], desc[UR50][R2.64], !P1 ;  /* 0x29c0000002055fae */ /* 0x000fe2000c901d72 */
[----:B------:R-:W-:-:S03]  /*14060*/  ISETP.NE.AND P1, PT, R7, RZ, PT ;  /* 0x000000ff0700720c */ /* 0x000fc60003f25270 */
[----:B------:R0:W-:Y:S01]  /*14070*/  @P5 LDGSTS.E.BYPASS.LTC128B.128 [R5+0x2dc00], desc[UR50][R2.64+0x80], !P2 ;  /* 0x2dc0008002055fae */ /* 0x0001e2000d101d72 */
[----:B------:R-:W-:Y:S01]  /*14080*/  LOP3.LUT P5, RZ, R16, 0x2, RZ, 0xc0, !PT ;  /* 0x0000000210ff7812 */ /* 0x000fe200078ac0ff */
[----:B------:R-:W-:Y:S02]  /*14090*/  IMAD.MOV.U32 R13, RZ, RZ, R4 ;  /* 0x000000ffff0d7224 */ /* 0x000fe400078e0004 */
[----:B0-----:R-:W-:-:S10]  /*140a0*/  IMAD.MOV.U32 R2, RZ, RZ, R14 ;  /* 0x000000ffff027224 */ /* 0x001fd400078e000e */
[----:B------:R-:W-:Y:S05]  /*140b0*/  WARPSYNC.COLLECTIVE R15, `(.L_x_2568) ;  /* 0x000000000f087348 */ /* 0x000fea0003c00000 */
[----:B------:R0:W1:Y:S02]  /*140c0*/  SHFL.IDX P6, R14, R13, R12, R11 ;  /* 0x0000000c0d0e7389 */ /* 0x00006400000c000b */
[----:B01----:R-:W-:Y:S01]  /*140d0*/  ENDCOLLECTIVE ;  /* 0x000000000000791b */ /* 0x003fe20003800000 */
.L_x_2568:
        /* <DEDUP_REMOVED lines=8> */
.L_x_2569:
        /* <DEDUP_REMOVED lines=11> */
.L_x_2570:
        /* <DEDUP_REMOVED lines=8> */
.L_x_2571:
        /* <DEDUP_REMOVED lines=11> */
.L_x_2572:
        /* <DEDUP_REMOVED lines=8> */
.L_x_2573:
        /* <DEDUP_REMOVED lines=11> */
.L_x_2574:
[----:B------:R-:W-:Y:S05]  /*14470*/  BRA `(.L_x_2575) ;  /* 0xffffffac00dc7947 */ /* 0x000fea000383ffff */
.L_x_2481:
[----:B------:R-:W-:Y:S02]  /*14480*/  IMAD.MOV.U32 R13, RZ, RZ, R5 ;  /* 0x000000ffff0d7224 */ /* 0x000fe400078e0005 */
[----:B------:R-:W-:Y:S02]  /*14490*/  IMAD.MOV.U32 R12, RZ, RZ, RZ ;  /* 0x000000ffff0c7224 */ /* 0x000fe400078e00ff */
[----:B------:R-:W-:Y:S02]  /*144a0*/  IMAD.MOV.U32 R11, RZ, RZ, 0x181f ;  /* 0x0000181fff0b7424 */ /* 0x000fe400078e00ff */
[----:B------:R-:W-:Y:S02]  /*144b0*/  IMAD.MOV.U32 R15, RZ, RZ, -0x1 ;  /* 0xffffffffff0f7424 */ /* 0x000fe400078e00ff */
[----:B------:R-:W-:-:S07]  /*144c0*/  IMAD.U32 R4, RZ, RZ, UR43 ;  /* 0x0000002bff047e24 */ /* 0x000fce000f8e00ff */
[----:B-123-5:R-:W-:Y:S05]  /*144d0*/  WARPSYNC.COLLECTIVE R15, `(.L_x_2576) ;  /* 0x000000000f087348 */ /* 0x02efea0003c00000 */
[----:B------:R0:W4:Y:S02]  /*144e0*/  SHFL.IDX P6, R14, R13, R12, R11 ;  /* 0x0000000c0d0e7389 */ /* 0x00012400000c000b */
[----:B012345:R-:W-:Y:S01]  /*144f0*/  ENDCOLLECTIVE ;  /* 0x000000000000791b */ /* 0x03ffe20003800000 */
.L_x_2576:
[----:B------:R-:W-:-:S04]  /*14500*/  IMAD R4, R4, 0x80, R10 ;  /* 0x0000008004047824 */ /* 0x000fc800078e020a */
[C---:B------:R-:W-:Y:S01]  /*14510*/  VIADD R6, R4.reuse, 0x10 ;  /* 0x0000001004067836 */ /* 0x040fe20000000000 */
[----:B------:R-:W-:Y:S01]  /*14520*/  ISETP.GE.AND P1, PT, R4, UR38, PT ;  /* 0x0000002604007c0c */ /* 0x000fe2000bf26270 */
[----:B------:R-:W-:Y:S02]  /*14530*/  IMAD.MOV.U32 R13, RZ, RZ, R0 ;  /* 0x000000ffff0d7224 */ /* 0x000fe400078e0000 */
[----:B------:R-:W-:-:S10]  /*14540*/  IMAD.MOV.U32 R2, RZ, RZ, R14 ;  /* 0x000000ffff027224 */ /* 0x000fd400078e000e */
[----:B------:R-:W-:Y:S05]  /*14550*/  WARPSYNC.COLLECTIVE R15, `(.L_x_2577) ;  /* 0x000000000f087348 */ /* 0x000fea0003c00000 */
[----:B------:R0:W1:Y:S02]  /*14560*/  SHFL.IDX P6, R14, R13, R12, R11 ;  /* 0x0000000c0d0e7389 */ /* 0x00006400000c000b */
[----:B01----:R-:W-:Y:S01]  /*14570*/  ENDCOLLECTIVE ;  /* 0x000000000000791b */ /* 0x003fe20003800000 */
.L_x_2577:
        /* <DEDUP_REMOVED lines=8> */
.L_x_2578:
        /* <DEDUP_REMOVED lines=11> */
.L_x_2579:
[----:B------:R-:W-:Y:S02]  /*146b0*/  IMAD.MOV.U32 R13, RZ, RZ, R5 ;  /* 0x000000ffff0d7224 */ /* 0x000fe400078e0005 */
[----:B------:R-:W-:Y:S01]  /*146c0*/  IMAD.MOV.U32 R12, RZ, RZ, 0x2 ;  /* 0x00000002ff0c7424 */ /* 0x000fe200078e00ff */
[----:B------:R-:W-:-:S05]  /*146d0*/  @!P1 IADD3 R14, P0, R28, R14, RZ ;  /* 0x0000000e1c0e9210 */ /* 0x000fca0007f1e0ff */
[----:B------:R-:W-:-:S08]  /*146e0*/  @!P1 IMAD.MOV.U32 R2, RZ, RZ, R14 ;  /* 0x000000ffff029224 */ /* 0x000fd000078e000e */
[----:B------:R-:W-:Y:S05]  /*146f0*/  WARPSYNC.COLLECTIVE R15, `(.L_x_2580) ;  /* 0x000000000f087348 */ /* 0x000fea0003c00000 */
[----:B------:R0:W1:Y:S02]  /*14700*/  SHFL.IDX P6, R14, R13, R12, R11 ;  /* 0x0000000c0d0e7389 */ /* 0x00006400000c000b */
[----:B01----:R-:W-:Y:S01]  /*14710*/  ENDCOLLECTIVE ;  /* 0x000000000000791b */ /* 0x003fe20003800000 */
.L_x_2580:
        /* <DEDUP_REMOVED lines=14> */
.L_x_2581:
[----:B------:R-:W-:Y:S02]  /*14800*/  IMAD.MOV.U32 R13, RZ, RZ, R5 ;  /* 0x000000ffff0d7224 */ /* 0x000fe400078e0005 */
[----:B------:R-:W-:Y:S01]  /*14810*/  IMAD.MOV.U32 R12, RZ, RZ, 0x3 ;  /* 0x00000003ff0c7424 */ /* 0x000fe200078e00ff */
[----:B------:R-:W-:-:S05]  /*14820*/  @!P1 IADD3 R14, P0, R28, R14, RZ ;  /* 0x0000000e1c0e9210 */ /* 0x000fca0007f1e0ff */
[----:B------:R-:W-:-:S08]  /*14830*/  @!P1 IMAD.MOV.U32 R2, RZ, RZ, R14 ;  /* 0x000000ffff029224 */ /* 0x000fd000078e000e */
[----:B------:R-:W-:Y:S05]  /*14840*/  WARPSYNC.COLLECTIVE R15, `(.L_x_2582) ;  /* 0x000000000f087348 */ /* 0x000fea0003c00000 */
[----:B------:R0:W1:Y:S02]  /*14850*/  SHFL.IDX P6, R14, R13, R12, R11 ;  /* 0x0000000c0d0e7389 */ /* 0x00006400000c000b */
[----:B01----:R-:W-:Y:S01]  /*14860*/  ENDCOLLECTIVE ;  /* 0x000000000000791b */ /* 0x003fe20003800000 */
.L_x_2582:
        /* <DEDUP_REMOVED lines=14> */
.L_x_2583:
[----:B------:R-:W-:Y:S02]  /*14950*/  IMAD.MOV.U32 R13, RZ, RZ, R5 ;  /* 0x000000ffff0d7224 */ /* 0x000fe400078e0005 */
[----:B------:R-:W-:Y:S01]  /*14960*/  IMAD.MOV.U32 R12, RZ, RZ, 0x4 ;  /* 0x00000004ff0c7424 */ /* 0x000fe200078e00ff */
[----:B------:R-:W-:-:S05]  /*14970*/  @!P1 IADD3 R14, P0, R28, R14, RZ ;  /* 0x0000000e1c0e9210 */ /* 0x000fca0007f1e0ff */
[----:B------:R-:W-:-:S08]  /*14980*/  @!P1 IMAD.MOV.U32 R2, RZ, RZ, R14 ;  /* 0x000000ffff029224 */ /* 0x000fd000078e000e */
[----:B------:R-:W-:Y:S05]  /*14990*/  WARPSYNC.COLLECTIVE R15, `(.L_x_2584) ;  /* 0x000000000f087348 */ /* 0x000fea0003c00000 */
[----:B------:R0:W1:Y:S02]  /*149a0*/  SHFL.IDX P6, R14, R13, R12, R11 ;  /* 0x0000000c0d0e7389 */ /* 0x00006400000c000b */
[----:B01----:R-:W-:Y:S01]  /*149b0*/  ENDCOLLECTIVE ;  /* 0x000000000000791b */ /* 0x003fe20003800000 */
.L_x_2584:
        /* <DEDUP_REMOVED lines=14> */
.L_x_2585:
[----:B------:R-:W-:Y:S02]  /*14aa0*/  IMAD.MOV.U32 R13, RZ, RZ, R5 ;  /* 0x000000ffff0d7224 */ /* 0x000fe400078e0005 */
[----:B------:R-:W-:Y:S01]  /*14ab0*/  IMAD.MOV.U32 R12, RZ, RZ, 0x5 ;  /* 0x00000005ff0c7424 */ /* 0x000fe200078e00ff */
[----:B------:R-:W-:-:S05]  /*14ac0*/  @!P1 IADD3 R14, P0, R28, R14, RZ ;  /* 0x0000000e1c0e9210 */ /* 0x000fca0007f1e0ff */
[----:B------:R-:W-:-:S08]  /*14ad0*/  @!P1 IMAD.MOV.U32 R2, RZ, RZ, R14 ;  /* 0x000000ffff029224 */ /* 0x000fd000078e000e */
[----:B------:R-:W-:Y:S05]  /*14ae0*/  WARPSYNC.COLLECTIVE R15, `(.L_x_2586) ;  /* 0x000000000f087348 */ /* 0x000fea0003c00000 */
[----:B------:R0:W1:Y:S02]  /*14af0*/  SHFL.IDX P6, R14, R13, R12, R11 ;  /* 0x0000000c0d0e7389 */ /* 0x00006400000c000b */
[----:B01----:R-:W-:Y:S01]  /*14b00*/  ENDCOLLECTIVE ;  /* 0x000000000000791b */ /* 0x003fe20003800000 */
.L_x_2586:
        /* <DEDUP_REMOVED lines=14> */
.L_x_2587:
[----:B------:R-:W-:Y:S02]  /*14bf0*/  IMAD.MOV.U32 R13, RZ, RZ, R5 ;  /* 0x000000ffff0d7224 */ /* 0x000fe400078e0005 */
[----:B------:R-:W-:Y:S01]  /*14c00*/  IMAD.MOV.U32 R12, RZ, RZ, 0x6 ;  /* 0x00000006ff0c7424 */ /* 0x000fe200078e00ff */
[----:B------:R-:W-:-:S05]  /*14c10*/  @!P1 IADD3 R14, P0, R28, R14, RZ ;  /* 0x0000000e1c0e9210 */ /* 0x000fca0007f1e0ff */
[----:B------:R-:W-:-:S08]  /*14c20*/  @!P1 IMAD.MOV.U32 R2, RZ, RZ, R14 ;  /* 0x000000ffff029224 */ /* 0x000fd000078e000e */
[----:B------:R-:W-:Y:S05]  /*14c30*/  WARPSYNC.COLLECTIVE R15, `(.L_x_2588) ;  /* 0x000000000f087348 */ /* 0x000fea0003c00000 */
[----:B------:R0:W1:Y:S02]  /*14c40*/  SHFL.IDX P6, R14, R13, R12, R11 ;  /* 0x0000000c0d0e7389 */ /* 0x00006400000c000b */
[----:B01----:R-:W-:Y:S01]  /*14c50*/  ENDCOLLECTIVE ;  /* 0x000000000000791b */ /* 0x003fe20003800000 */
.L_x_2588:
        /* <DEDUP_REMOVED lines=14> */
.L_x_2589:
[----:B------:R-:W-:Y:S02]  /*14d40*/  IMAD.MOV.U32 R13, RZ, RZ, R5 ;  /* 0x000000ffff0d7224 */ /* 0x000fe400078e0005 */
[----:B------:R-:W-:Y:S01]  /*14d50*/  IMAD.MOV.U32 R12, RZ, RZ, 0x7 ;  /* 0x00000007ff0c7424 */ /* 0x000fe200078e00ff */
[----:B------:R-:W-:-:S05]  /*14d60*/  @!P1 IADD3 R14, P0, R28, R14, RZ ;  /* 0x0000000e1c0e9210 */ /* 0x000fca0007f1e0ff */
[----:B------:R-:W-:-:S08]  /*14d70*/  @!P1 IMAD.MOV.U32 R2, RZ, RZ, R14 ;  /* 0x000000ffff029224 */ /* 0x000fd000078e000e */
[----:B------:R-:W-:Y:S05]  /*14d80*/  WARPSYNC.COLLECTIVE R15, `(.L_x_2590) ;  /* 0x000000000f087348 */ /* 0x000fea0003c00000 */
[----:B------:R0:W1:Y:S02]  /*14d90*/  SHFL.IDX P6, R14, R13, R12, R11 ;  /* 0x0000000c0d0e7389 */ /* 0x00006400000c000b */
[----:B01----:R-:W-:Y:S01]  /*14da0*/  ENDCOLLECTIVE ;  /* 0x000000000000791b */ /* 0x003fe20003800000 */
.L_x_2590:
        /* <DEDUP_REMOVED lines=12> */
.L_x_2591:
[----:B------:R-:W-:Y:S05]  /*14e70*/  BRA `(.L_x_2592) ;  /* 0xffffffb000107947 */ /* 0x000fea000383ffff */
.L_x_2484:
[----:B0-----:R0:W1:Y:S02]  /*14e80*/  SYNCS.PHASECHK.TRANS64.TRYWAIT P0, [R18+URZ+0x38820], R3 ;  /* 0x03882003120075a7 */ /* 0x001064000800017f */
[----:B-1----:R-:W-:Y:S05]  /*14e90*/  @!P0 NANOSLEEP.SYNCS 0x989680 ;  /* 0x009896800000895d */ /* 0x002fea0003900000 */
[----:B------:R-:W1:Y:S02]  /*14ea0*/  @!P0 SYNCS.PHASECHK.TRANS64 P0, [R18+URZ+0x38820], R3 ;  /* 0x03882003120085a7 */ /* 0x000e64000800007f */
[----:B-1----:R-:W-:Y:S05]  /*14eb0*/  @!P0 BRA `(.L_x_2484) ;  /* 0xfffffffc00f08947 */ /* 0x002fea000383ffff */
[----:B------:R-:W-:Y:S05]  /*14ec0*/  BRA `(.L_x_2593) ;  /* 0xffffffb000707947 */ /* 0x000fea000383ffff */
.L_x_2488:
[----:B0-----:R0:W1:Y:S02]  /*14ed0*/  SYNCS.PHASECHK.TRANS64.TRYWAIT P0, [R0+URZ+0x38880], R21 ;  /* 0x03888015000075a7 */ /* 0x001064000800017f */
[----:B-1----:R-:W-:Y:S05]  /*14ee0*/  @!P0 NANOSLEEP.SYNCS 0x989680 ;  /* 0x009896800000895d */ /* 0x002fea0003900000 */
[----:B------:R-:W1:Y:S02]  /*14ef0*/  @!P0 SYNCS.PHASECHK.TRANS64 P0, [R0+URZ+0x38880], R21 ;  /* 0x03888015000085a7 */ /* 0x000e64000800007f */
[----:B-1----:R-:W-:Y:S05]  /*14f00*/  @!P0 BRA `(.L_x_2488) ;  /* 0xfffffffc00f08947 */ /* 0x002fea000383ffff */
[----:B------:R-:W-:Y:S05]  /*14f10*/  BRA `(.L_x_2594) ;  /* 0xffffffb400347947 */ /* 0x000fea000383ffff */
.L_x_2489:
        /* <DEDUP_REMOVED lines=8> */
.L_x_2596:
[----:B------:R-:W-:Y:S05]  /*14fa0*/  BSYNC B0 ;  /* 0x0000000000007941 */ /* 0x000fea0003800000 */
.L_x_2595:
        /* <DEDUP_REMOVED lines=9> */
.L_x_2597:
[----:B------:R-:W-:Y:S02]  /*15040*/  IMAD.MOV.U32 R13, RZ, RZ, R7 ;  /* 0x000000ffff0d7224 */ /* 0x000fe400078e0007 */
[----:B------:R-:W-:Y:S02]  /*15050*/  IMAD.MOV.U32 R12, RZ, RZ, 0x1 ;  /* 0x00000001ff0c7424 */ /* 0x000fe400078e00ff */
[----:B------:R-:W-:-:S07]  /*15060*/  IMAD.MOV.U32 R2, RZ, RZ, R14 ;  /* 0x000000ffff027224 */ /* 0x000fce00078e000e */
[----:B------:R-:W-:Y:S05]  /*15070*/  WARPSYNC.COLLECTIVE R15, `(.L_x_2598) ;  /* 0x000000000f087348 */ /* 0x000fea0003c00000 */
[----:B------:R0:W1:Y:S02]  /*15080*/  SHFL.IDX P6, R14, R13, R12, R11 ;  /* 0x0000000c0d0e7389 */ /* 0x00006400000c000b */
[----:B01----:R-:W-:Y:S01]  /*15090*/  ENDCOLLECTIVE ;  /* 0x000000000000791b */ /* 0x003fe20003800000 */
.L_x_2598:
        /* <DEDUP_REMOVED lines=12> */
.L_x_2599:
[----:B------:R-:W-:Y:S02]  /*15160*/  IMAD.MOV.U32 R13, RZ, RZ, R7 ;  /* 0x000000ffff0d7224 */ /* 0x000fe400078e0007 */
[----:B------:R-:W-:Y:S02]  /*15170*/  IMAD.MOV.U32 R12, RZ, RZ, 0x2 ;  /* 0x00000002ff0c7424 */ /* 0x000fe400078e00ff */
[----:B------:R-:W-:-:S07]  /*15180*/  IMAD.MOV.U32 R2, RZ, RZ, R14 ;  /* 0x000000ffff027224 */ /* 0x000fce00078e000e */
[----:B------:R-:W-:Y:S05]  /*15190*/  WARPSYNC.COLLECTIVE R15, `(.L_x_2600) ;  /* 0x000000000f087348 */ /* 0x000fea0003c00000 */
[----:B------:R0:W1:Y:S02]  /*151a0*/  SHFL.IDX P6, R14, R13, R12, R11 ;  /* 0x0000000c0d0e7389 */ /* 0x00006400000c000b */
[----:B01----:R-:W-:Y:S01]  /*151b0*/  ENDCOLLECTIVE ;  /* 0x000000000000791b */ /* 0x003fe20003800000 */
.L_x_2600:
        /* <DEDUP_REMOVED lines=12> */
.L_x_2601:
[----:B------:R-:W-:Y:S02]  /*15280*/  IMAD.MOV.U32 R13, RZ, RZ, R7 ;  /* 0x000000ffff0d7224 */ /* 0x000fe400078e0007 */
[----:B------:R-:W-:Y:S02]  /*15290*/  IMAD.MOV.U32 R12, RZ, RZ, 0x3 ;  /* 0x00000003ff0c7424 */ /* 0x000fe400078e00ff */
[----:B------:R-:W-:-:S07]  /*152a0*/  IMAD.MOV.U32 R2, RZ, RZ, R14 ;  /* 0x000000ffff027224 */ /* 0x000fce00078e000e */
[----:B------:R-:W-:Y:S05]  /*152b0*/  WARPSYNC.COLLECTIVE R15, `(.L_x_2602) ;  /* 0x000000000f087348 */ /* 0x000fea0003c00000 */
[----:B------:R0:W1:Y:S02]  /*152c0*/  SHFL.IDX P6, R14, R13, R12, R11 ;  /* 0x0000000c0d0e7389 */ /* 0x00006400000c000b */
[----:B01----:R-:W-:Y:S01]  /*152d0*/  ENDCOLLECTIVE ;  /* 0x000000000000791b */ /* 0x003fe20003800000 */
.L_x_2602:
        /* <DEDUP_REMOVED lines=12> */
.L_x_2603:
[----:B------:R-:W-:Y:S02]  /*153a0*/  IMAD.MOV.U32 R13, RZ, RZ, R7 ;  /* 0x000000ffff0d7224 */ /* 0x000fe400078e0007 */
[----:B------:R-:W-:Y:S02]  /*153b0*/  IMAD.MOV.U32 R12, RZ, RZ, 0x4 ;  /* 0x00000004ff0c7424 */ /* 0x000fe400078e00ff */
[----:B------:R-:W-:-:S07]  /*153c0*/  IMAD.MOV.U32 R2, RZ, RZ, R14 ;  /* 0x000000ffff027224 */ /* 0x000fce00078e000e */
[----:B------:R-:W-:Y:S05]  /*153d0*/  WARPSYNC.COLLECTIVE R15, `(.L_x_2604) ;  /* 0x000000000f087348 */ /* 0x000fea0003c00000 */
[----:B------:R0:W1:Y:S02]  /*153e0*/  SHFL.IDX P6, R14, R13, R12, R11 ;  /* 0x0000000c0d0e7389 */ /* 0x00006400000c000b */
[----:B01----:R-:W-:Y:S01]  /*153f0*/  ENDCOLLECTIVE ;  /* 0x000000000000791b */ /* 0x003fe20003800000 */
.L_x_2604:
        /* <DEDUP_REMOVED lines=12> */
.L_x_2605:
[----:B------:R-:W-:Y:S02]  /*154c0*/  IMAD.MOV.U32 R13, RZ, RZ, R7 ;  /* 0x000000ffff0d7224 */ /* 0x000fe400078e0007 */
[----:B------:R-:W-:Y:S02]  /*154d0*/  IMAD.MOV.U32 R12, RZ, RZ, 0x5 ;  /* 0x00000005ff0c7424 */ /* 0x000fe400078e00ff */
[----:B------:R-:W-:-:S07]  /*154e0*/  IMAD.MOV.U32 R2, RZ, RZ, R14 ;  /* 0x000000ffff027224 */ /* 0x000fce00078e000e */
[----:B------:R-:W-:Y:S05]  /*154f0*/  WARPSYNC.COLLECTIVE R15, `(.L_x_2606) ;  /* 0x000000000f087348 */ /* 0x000fea0003c00000 */
[----:B------:R0:W1:Y:S02]  /*15500*/  SHFL.IDX P6, R14, R13, R12, R11 ;  /* 0x0000000c0d0e7389 */ /* 0x00006400000c000b */
[----:B01----:R-:W-:Y:S01]  /*15510*/  ENDCOLLECTIVE ;  /* 0x000000000000791b */ /* 0x003fe20003800000 */
.L_x_2606:
        /* <DEDUP_REMOVED lines=12> */
.L_x_2607:
[----:B------:R-:W-:Y:S02]  /*155e0*/  IMAD.MOV.U32 R13, RZ, RZ, R7 ;  /* 0x000000ffff0d7224 */ /* 0x000fe400078e0007 */
[----:B------:R-:W-:Y:S02]  /*155f0*/  IMAD.MOV.U32 R12, RZ, RZ, 0x6 ;  /* 0x00000006ff0c7424 */ /* 0x000fe400078e00ff */
[----:B------:R-:W-:-:S07]  /*15600*/  IMAD.MOV.U32 R2, RZ, RZ, R14 ;  /* 0x000000ffff027224 */ /* 0x000fce00078e000e */
[----:B------:R-:W-:Y:S05]  /*15610*/  WARPSYNC.COLLECTIVE R15, `(.L_x_2608) ;  /* 0x000000000f087348 */ /* 0x000fea0003c00000 */
[----:B------:R0:W1:Y:S02]  /*15620*/  SHFL.IDX P6, R14, R13, R12, R11 ;  /* 0x0000000c0d0e7389 */ /* 0x00006400000c000b */
[----:B01----:R-:W-:Y:S01]  /*15630*/  ENDCOLLECTIVE ;  /* 0x000000000000791b */ /* 0x003fe20003800000 */
.L_x_2608:
        /* <DEDUP_REMOVED lines=12> */
.L_x_2609:
[----:B------:R-:W-:Y:S02]  /*15700*/  IMAD.MOV.U32 R13, RZ, RZ, R7 ;  /* 0x000000ffff0d7224 */ /* 0x000fe400078e0007 */
[----:B------:R-:W-:Y:S02]  /*15710*/  IMAD.MOV.U32 R12, RZ, RZ, 0x7 ;  /* 0x00000007ff0c7424 */ /* 0x000fe400078e00ff */
[----:B------:R-:W-:-:S07]  /*15720*/  IMAD.MOV.U32 R2, RZ, RZ, R14 ;  /* 0x000000ffff027224 */ /* 0x000fce00078e000e */
[----:B------:R-:W-:Y:S05]  /*15730*/  WARPSYNC.COLLECTIVE R15, `(.L_x_2610) ;  /* 0x000000000f087348 */ /* 0x000fea0003c00000 */
[----:B------:R0:W1:Y:S02]  /*15740*/  SHFL.IDX P6, R14, R13, R12, R11 ;  /* 0x0000000c0d0e7389 */ /* 0x00006400000c000b */
[----:B01----:R-:W-:Y:S01]  /*15750*/  ENDCOLLECTIVE ;  /* 0x000000000000791b */ /* 0x003fe20003800000 */
.L_x_2610:
        /* <DEDUP_REMOVED lines=12> */
.L_x_2611:
[----:B------:R-:W-:Y:S01]  /*15820*/  IMAD.MOV.U32 R2, RZ, RZ, R14 ;  /* 0x000000ffff027224 */ /* 0x000fe200078e000e */
[----:B------:R-:W-:Y:S06]  /*15830*/  BRA `(.L_x_2612) ;  /* 0xffffffb000007947 */ /* 0x000fec000383ffff */
.L_x_2494:
[----:B---3--:R3:W4:Y:S02]  /*15840*/  SYNCS.PHASECHK.TRANS64.TRYWAIT P0, [R0+URZ+0x38840], R21 ;  /* 0x03884015000075a7 */ /* 0x008724000800017f */
[----:B----4-:R-:W-:Y:S05]  /*15850*/  @!P0 NANOSLEEP.SYNCS 0x989680 ;  /* 0x009896800000895d */ /* 0x010fea0003900000 */
[----:B------:R-:W4:Y:S02]  /*15860*/  @!P0 SYNCS.PHASECHK.TRANS64 P0, [R0+URZ+0x38840], R21 ;  /* 0x03884015000085a7 */ /* 0x000f24000800007f */
[----:B----4-:R-:W-:Y:S05]  /*15870*/  @!P0 BRA `(.L_x_2494) ;  /* 0xfffffffc00f08947 */ /* 0x010fea000383ffff */
[----:B------:R-:W-:Y:S05]  /*15880*/  BRA `(.L_x_2613) ;  /* 0xffffffb000547947 */ /* 0x000fea000383ffff */
.L_x_2495:
        /* <DEDUP_REMOVED lines=8> */
.L_x_2615:
[----:B------:R-:W-:Y:S05]  /*15910*/  BSYNC B0 ;  /* 0x0000000000007941 */ /* 0x000fea0003800000 */
.L_x_2614:
        /* <DEDUP_REMOVED lines=8> */
.L_x_2616:
[----:B------:R-:W-:Y:S02]  /*159a0*/  IMAD.MOV.U32 R13, RZ, RZ, R5 ;  /* 0x000000ffff0d7224 */ /* 0x000fe400078e0005 */
[----:B------:R-:W-:Y:S01]  /*159b0*/  IMAD.MOV.U32 R12, RZ, RZ, 0x1 ;  /* 0x00000001ff0c7424 */ /* 0x000fe200078e00ff */
[----:B------:R-:W-:-:S13]  /*159c0*/  IADD3 R2, P0, R28, R14, RZ ;  /* 0x0000000e1c027210 */ /* 0x000fda0007f1e0ff */
[----:B------:R-:W-:Y:S05]  /*159d0*/  WARPSYNC.COLLECTIVE R15, `(.L_x_2617) ;  /* 0x000000000f087348 */ /* 0x000fea0003c00000 */
[----:B------:R0:W1:Y:S02]  /*159e0*/  SHFL.IDX P6, R14, R13, R12, R11 ;  /* 0x0000000c0d0e7389 */ /* 0x00006400000c000b */
[----:B01----:R-:W-:Y:S01]  /*159f0*/  ENDCOLLECTIVE ;  /* 0x000000000000791b */ /* 0x003fe20003800000 */
.L_x_2617:
        /* <DEDUP_REMOVED lines=11> */
.L_x_2618:
[----:B------:R-:W-:Y:S02]  /*15ab0*/  IMAD.MOV.U32 R13, RZ, RZ, R5 ;  /* 0x000000ffff0d7224 */ /* 0x000fe400078e0005 */
[----:B------:R-:W-:Y:S01]  /*15ac0*/  IMAD.MOV.U32 R12, RZ, RZ, 0x2 ;  /* 0x00000002ff0c7424 */ /* 0x000fe200078e00ff */
[----:B------:R-:W-:-:S13]  /*15ad0*/  IADD3 R2, P0, R28, R14, RZ ;  /* 0x0000000e1c027210 */ /* 0x000fda0007f1e0ff */
[----:B------:R-:W-:Y:S05]  /*15ae0*/  WARPSYNC.COLLECTIVE R15, `(.L_x_2619) ;  /* 0x000000000f087348 */ /* 0x000fea0003c00000 */
[----:B------:R0:W1:Y:S02]  /*15af0*/  SHFL.IDX P6, R14, R13, R12, R11 ;  /* 0x0000000c0d0e7389 */ /* 0x00006400000c000b */
[----:B01----:R-:W-:Y:S01]  /*15b00*/  ENDCOLLECTIVE ;  /* 0x000000000000791b */ /* 0x003fe20003800000 */
.L_x_2619:
        /* <DEDUP_REMOVED lines=11> */
.L_x_2620:
[----:B------:R-:W-:Y:S02]  /*15bc0*/  IMAD.MOV.U32 R13, RZ, RZ, R5 ;  /* 0x000000ffff0d7224 */ /* 0x000fe400078e0005 */
[----:B------:R-:W-:Y:S01]  /*15bd0*/  IMAD.MOV.U32 R12, RZ, RZ, 0x3 ;  /* 0x00000003ff0c7424 */ /* 0x000fe200078e00ff */
[----:B------:R-:W-:-:S13]  /*15be0*/  IADD3 R2, P0, R28, R14, RZ ;  /* 0x0000000e1c027210 */ /* 0x000fda0007f1e0ff */
[----:B------:R-:W-:Y:S05]  /*15bf0*/  WARPSYNC.COLLECTIVE R15, `(.L_x_2621) ;  /* 0x000000000f087348 */ /* 0x000fea0003c00000 */
[----:B------:R0:W1:Y:S02]  /*15c00*/  SHFL.IDX P6, R14, R13, R12, R11 ;  /* 0x0000000c0d0e7389 */ /* 0x00006400000c000b */
[----:B01----:R-:W-:Y:S01]  /*15c10*/  ENDCOLLECTIVE ;  /* 0x000000000000791b */ /* 0x003fe20003800000 */
.L_x_2621:
        /* <DEDUP_REMOVED lines=11> */
.L_x_2622:
[----:B------:R-:W-:Y:S02]  /*15cd0*/  IMAD.MOV.U32 R13, RZ, RZ, R5 ;  /* 0x000000ffff0d7224 */ /* 0x000fe400078e0005 */
[----:B------:R-:W-:Y:S01]  /*15ce0*/  IMAD.MOV.U32 R12, RZ, RZ, 0x4 ;  /* 0x00000004ff0c7424 */ /* 0x000fe200078e00ff */
[----:B------:R-:W-:-:S13]  /*15cf0*/  IADD3 R2, P0, R28, R14, RZ ;  /* 0x0000000e1c027210 */ /* 0x000fda0007f1e0ff */
[----:B------:R-:W-:Y:S05]  /*15d00*/  WARPSYNC.COLLECTIVE R15, `(.L_x_2623) ;  /* 0x000000000f087348 */ /* 0x000fea0003c00000 */
[----:B------:R0:W1:Y:S02]  /*15d10*/  SHFL.IDX P6, R14, R13, R12, R11 ;  /* 0x0000000c0d0e7389 */ /* 0x00006400000c000b */
[----:B01----:R-:W-:Y:S01]  /*15d20*/  ENDCOLLECTIVE ;  /* 0x000000000000791b */ /* 0x003fe20003800000 */
.L_x_2623:
        /* <DEDUP_REMOVED lines=11> */
.L_x_2624:
[----:B------:R-:W-:Y:S02]  /*15de0*/  IMAD.MOV.U32 R13, RZ, RZ, R5 ;  /* 0x000000ffff0d7224 */ /* 0x000fe400078e0005 */
[----:B------:R-:W-:Y:S01]  /*15df0*/  IMAD.MOV.U32 R12, RZ, RZ, 0x5 ;  /* 0x00000005ff0c7424 */ /* 0x000fe200078e00ff */
[----:B------:R-:W-:-:S13]  /*15e00*/  IADD3 R2, P0, R28, R14, RZ ;  /* 0x0000000e1c027210 */ /* 0x000fda0007f1e0ff */
[----:B------:R-:W-:Y:S05]  /*15e10*/  WARPSYNC.COLLECTIVE R15, `(.L_x_2625) ;  /* 0x000000000f087348 */ /* 0x000fea0003c00000 */
[----:B------:R0:W1:Y:S02]  /*15e20*/  SHFL.IDX P6, R14, R13, R12, R11 ;  /* 0x0000000c0d0e7389 */ /* 0x00006400000c000b */
[----:B01----:R-:W-:Y:S01]  /*15e30*/  ENDCOLLECTIVE ;  /* 0x000000000000791b */ /* 0x003fe20003800000 */
.L_x_2625:
        /* <DEDUP_REMOVED lines=11> */
.L_x_2626:
[----:B------:R-:W-:Y:S02]  /*15ef0*/  IMAD.MOV.U32 R13, RZ, RZ, R5 ;  /* 0x000000ffff0d7224 */ /* 0x000fe400078e0005 */
[----:B------:R-:W-:Y:S01]  /*15f00*/  IMAD.MOV.U32 R12, RZ, RZ, 0x6 ;  /* 0x00000006ff0c7424 */ /* 0x000fe200078e00ff */
[----:B------:R-:W-:-:S13]  /*15f10*/  IADD3 R2, P0, R28, R14, RZ ;  /* 0x0000000e1c027210 */ /* 0x000fda0007f1e0ff */
[----:B------:R-:W-:Y:S05]  /*15f20*/  WARPSYNC.COLLECTIVE R15, `(.L_x_2627) ;  /* 0x000000000f087348 */ /* 0x000fea0003c00000 */
[----:B------:R0:W1:Y:S02]  /*15f30*/  SHFL.IDX P6, R14, R13, R12, R11 ;  /* 0x0000000c0d0e7389 */ /* 0x00006400000c000b */
[----:B01----:R-:W-:Y:S01]  /*15f40*/  ENDCOLLECTIVE ;  /* 0x000000000000791b */ /* 0x003fe20003800000 */
.L_x_2627:
        /* <DEDUP_REMOVED lines=11> */
.L_x_2628:
[----:B------:R-:W-:Y:S02]  /*16000*/  IMAD.MOV.U32 R13, RZ, RZ, R5 ;  /* 0x000000ffff0d7224 */ /* 0x000fe400078e0005 */
[----:B------:R-:W-:Y:S01]  /*16010*/  IMAD.MOV.U32 R12, RZ, RZ, 0x7 ;  /* 0x00000007ff0c7424 */ /* 0x000fe200078e00ff */
[----:B------:R-:W-:-:S13]  /*16020*/  IADD3 R2, P0, R28, R14, RZ ;  /* 0x0000000e1c027210 */ /* 0x000fda0007f1e0ff */
[----:B------:R-:W-:Y:S05]  /*16030*/  WARPSYNC.COLLECTIVE R15, `(.L_x_2629) ;  /* 0x000000000f087348 */ /* 0x000fea0003c00000 */
[----:B------:R0:W1:Y:S02]  /*16040*/  SHFL.IDX P6, R14, R13, R12, R11 ;  /* 0x0000000c0d0e7389 */ /* 0x00006400000c000b */
[----:B01----:R-:W-:Y:S01]  /*16050*/  ENDCOLLECTIVE ;  /* 0x000000000000791b */ /* 0x003fe20003800000 */
.L_x_2629:
        /* <DEDUP_REMOVED lines=11> */
.L_x_2630:
[----:B------:R-:W-:Y:S05]  /*16110*/  BRA `(.L_x_2631) ;  /* 0xffffffac00387947 */ /* 0x000fea000383ffff */
.L_x_2500:
[----:B0-----:R0:W2:Y:S02]  /*16120*/  SYNCS.PHASECHK.TRANS64.TRYWAIT P2, [R0+URZ+0x38870], R3 ;  /* 0x03887003000075a7 */ /* 0x0010a4000804017f */
[----:B--2---:R-:W-:Y:S05]  /*16130*/  @!P2 NANOSLEEP.SYNCS 0x989680 ;  /* 0x009896800000a95d */ /* 0x004fea0003900000 */
[----:B------:R-:W2:Y:S02]  /*16140*/  @!P2 SYNCS.PHASECHK.TRANS64 P2, [R0+URZ+0x38870], R3 ;  /* 0x038870030000a5a7 */ /* 0x000ea4000804007f */
[----:B--2---:R-:W-:Y:S05]  /*16150*/  @!P2 BRA `(.L_x_2500) ;  /* 0xfffffffc00f0a947 */ /* 0x004fea000383ffff */
[----:B------:R-:W-:Y:S05]  /*16160*/  BRA `(.L_x_2632) ;  /* 0xffffffac00a07947 */ /* 0x000fea000383ffff */
.L_x_2502:
[----:B0-----:R0:W2:Y:S02]  /*16170*/  SYNCS.PHASECHK.TRANS64.TRYWAIT P2, [R0+URZ+0x38860], R3 ;  /* 0x03886003000075a7 */ /* 0x0010a4000804017f */
[----:B--2---:R-:W-:Y:S05]  /*16180*/  @!P2 NANOSLEEP.SYNCS 0x989680 ;  /* 0x009896800000a95d */ /* 0x004fea0003900000 */
[----:B------:R-:W2:Y:S02]  /*16190*/  @!P2 SYNCS.PHASECHK.TRANS64 P2, [R0+URZ+0x38860], R3 ;  /* 0x038860030000a5a7 */ /* 0x000ea4000804007f */
[----:B--2---:R-:W-:Y:S05]  /*161a0*/  @!P2 BRA `(.L_x_2502) ;  /* 0xfffffffc00f0a947 */ /* 0x004fea000383ffff */
[----:B------:R-:W-:Y:S05]  /*161b0*/  BRA `(.L_x_2633) ;  /* 0xffffffac00b07947 */ /* 0x000fea000383ffff */
.L_x_2510:
[----:B-1----:R1:W2:Y:S02]  /*161c0*/  SYNCS.PHASECHK.TRANS64.TRYWAIT P2, [R2+URZ+0x38870], R3 ;  /* 0x03887003020075a7 */ /* 0x0022a4000804017f */
[----:B--2---:R-:W-:Y:S05]  /*161d0*/  @!P2 NANOSLEEP.SYNCS 0x989680 ;  /* 0x009896800000a95d */ /* 0x004fea0003900000 */
[----:B------:R-:W2:Y:S02]  /*161e0*/  @!P2 SYNCS.PHASECHK.TRANS64 P2, [R2+URZ+0x38870], R3 ;  /* 0x038870030200a5a7 */ /* 0x000ea4000804007f */
[----:B--2---:R-:W-:Y:S05]  /*161f0*/  @!P2 BRA `(.L_x_2510) ;  /* 0xfffffffc00f0a947 */ /* 0x004fea000383ffff */
[----:B------:R-:W-:Y:S05]  /*16200*/  BRA `(.L_x_2634) ;  /* 0xffffffb800647947 */ /* 0x000fea000383ffff */
.L_x_2512:
[----:B0-----:R0:W1:Y:S02]  /*16210*/  SYNCS.PHASECHK.TRANS64.TRYWAIT P2, [R2+URZ+0x38860], R3 ;  /* 0x03886003020075a7 */ /* 0x001064000804017f */
[----:B-1----:R-:W-:Y:S05]  /*16220*/  @!P2 NANOSLEEP.SYNCS 0x989680 ;  /* 0x009896800000a95d */ /* 0x002fea0003900000 */
[----:B------:R-:W1:Y:S02]  /*16230*/  @!P2 SYNCS.PHASECHK.TRANS64 P2, [R2+URZ+0x38860], R3 ;  /* 0x038860030200a5a7 */ /* 0x000e64000804007f */
[----:B-1----:R-:W-:Y:S05]  /*16240*/  @!P2 BRA `(.L_x_2512) ;  /* 0xfffffffc00f0a947 */ /* 0x002fea000383ffff */
[----:B------:R-:W-:Y:S05]  /*16250*/  BRA `(.L_x_2635) ;  /* 0xffffffb800707947 */ /* 0x000fea000383ffff */
.L_x_2519:
[----:B0-----:R0:W1:Y:S02]  /*16260*/  SYNCS.PHASECHK.TRANS64.TRYWAIT P0, [R5+URZ+0x38820], R0 ;  /* 0x03882000050075a7 */ /* 0x001064000800017f */
[----:B-1----:R-:W-:Y:S05]  /*16270*/  @!P0 NANOSLEEP.SYNCS 0x989680 ;  /* 0x009896800000895d */ /* 0x002fea0003900000 */
[----:B------:R-:W1:Y:S02]  /*16280*/  @!P0 SYNCS.PHASECHK.TRANS64 P0, [R5+URZ+0x38820], R0 ;  /* 0x03882000050085a7 */ /* 0x000e64000800007f */
[----:B-1----:R-:W-:Y:S05]  /*16290*/  @!P0 BRA `(.L_x_2519) ;  /* 0xfffffffc00f08947 */ /* 0x002fea000383ffff */
[----:B------:R-:W-:Y:S05]  /*162a0*/  BRA `(.L_x_2636) ;  /* 0xffffffc400507947 */ /* 0x000fea000383ffff */
.L_x_2520:
        /* <DEDUP_REMOVED lines=11> */
.L_x_2638:
[----:B------:R-:W-:Y:S05]  /*16360*/  BSYNC B0 ;  /* 0x0000000000007941 */ /* 0x000fea0003800000 */
.L_x_2637:
[----:B------:R-:W-:Y:S05]  /*16370*/  BRA `(.L_x_2639) ;  /* 0xffffffc400387947 */ /* 0x000fea000383ffff */
.L_x_2523:
[----:B------:R-:W-:Y:S01]  /*16380*/  BSSY B1, `(.L_x_2640) ;  /* 0x0000006000017945 */ /* 0x000fe20003800000 */
[----:B------:R-:W-:-:S07]  /*16390*/  IMAD.MOV.U32 R15, RZ, RZ, -0x1 ;  /* 0xffffffffff0f7424 */ /* 0x000fce00078e00ff */
[----:B0-----:R-:W-:Y:S05]  /*163a0*/  WARPSYNC.COLLECTIVE R15, `(.L_x_2641) ;  /* 0x000000000f0c7348 */ /* 0x001fea0003c00000 */
[----:B------:R-:W-:Y:S02]  /*163b0*/  ELECT P6, UR62, PT ;  /* 0x00000000003e782f */ /* 0x000fe400038c0000 */
[----:B------:R-:W-:Y:S01]  /*163c0*/  MOV R14, UR62 ;  /* 0x0000003e000e7c02 */ /* 0x000fe20008000f00 */
[----:B0-----:R-:W-:Y:S10]  /*163d0*/  ENDCOLLECTIVE ;  /* 0x000000000000791b */ /* 0x001ff40003800000 */
.L_x_2641:
[----:B------:R-:W-:Y:S05]  /*163e0*/  BSYNC B1 ;  /* 0x0000000000017941 */ /* 0x000fea0003800000 */
.L_x_2640:
[----:B------:R-:W-:Y:S05]  /*163f0*/  BRA `(.L_x_2642) ;  /* 0xffffffc400307947 */ /* 0x000fea000383ffff */
.L_x_2525:
[----:B0-----:R0:W1:Y:S02]  /*16400*/  SYNCS.PHASECHK.TRANS64.TRYWAIT P1, [R3+URZ+0x38840], R2 ;  /* 0x03884002030075a7 */ /* 0x001064000802017f */
[----:B-1----:R-:W-:Y:S05]  /*16410*/  @!P1 NANOSLEEP.SYNCS 0x989680 ;  /* 0x009896800000995d */ /* 0x002fea0003900000 */
[----:B------:R-:W1:Y:S02]  /*16420*/  @!P1 SYNCS.PHASECHK.TRANS64 P1, [R3+URZ+0x38840], R2 ;  /* 0x03884002030095a7 */ /* 0x000e64000802007f */
[----:B-1----:R-:W-:Y:S05]  /*16430*/  @!P1 BRA `(.L_x_2525) ;  /* 0xfffffffc00f09947 */ /* 0x002fea000383ffff */
[----:B------:R-:W-:Y:S05]  /*16440*/  BRA `(.L_x_2643) ;  /* 0xffffffc400507947 */ /* 0x000fea000383ffff */
.L_x_2527:
[----:B-1----:R1:W2:Y:S02]  /*16450*/  SYNCS.PHASECHK.TRANS64.TRYWAIT P1, [R5+URZ+0x38840], R0 ;  /* 0x03884000050075a7 */ /* 0x0022a4000802017f */
[----:B--2---:R-:W-:Y:S05]  /*16460*/  @!P1 NANOSLEEP.SYNCS 0x989680 ;  /* 0x009896800000995d */ /* 0x004fea0003900000 */
[----:B------:R-:W2:Y:S02]  /*16470*/  @!P1 SYNCS.PHASECHK.TRANS64 P1, [R5+URZ+0x38840], R0 ;  /* 0x03884000050095a7 */ /* 0x000ea4000802007f */
[----:B--2---:R-:W-:Y:S05]  /*16480*/  @!P1 BRA `(.L_x_2527) ;  /* 0xfffffffc00f09947 */ /* 0x004fea000383ffff */
[----:B------:R-:W-:Y:S05]  /*16490*/  BRA `(.L_x_2644) ;  /* 0xffffffc4005c7947 */ /* 0x000fea000383ffff */
.L_x_2529:
[----:B--2---:R2:W3:Y:S02]  /*164a0*/  SYNCS.PHASECHK.TRANS64.TRYWAIT P1, [R3+URZ+0x38860], R2 ;  /* 0x03886002030075a7 */ /* 0x0044e4000802017f */
[----:B---3--:R-:W-:Y:S05]  /*164b0*/  @!P1 NANOSLEEP.SYNCS 0x989680 ;  /* 0x009896800000995d */ /* 0x008fea0003900000 */
[----:B------:R-:W3:Y:S02]  /*164c0*/  @!P1 SYNCS.PHASECHK.TRANS64 P1, [R3+URZ+0x38860], R2 ;  /* 0x03886002030095a7 */ /* 0x000ee4000802007f */
[----:B---3--:R-:W-:Y:S05]  /*164d0*/  @!P1 BRA `(.L_x_2529) ;  /* 0xfffffffc00f09947 */ /* 0x008fea000383ffff */
[----:B------:R-:W-:Y:S05]  /*164e0*/  BRA `(.L_x_2645) ;  /* 0xffffffc400587947 */ /* 0x000fea000383ffff */
.L_x_2531:
[----:B---3--:R3:W4:Y:S02]  /*164f0*/  SYNCS.PHASECHK.TRANS64.TRYWAIT P1, [R5+URZ+0x38860], R0 ;  /* 0x03886000050075a7 */ /* 0x008724000802017f */
[----:B----4-:R-:W-:Y:S05]  /*16500*/  @!P1 NANOSLEEP.SYNCS 0x989680 ;  /* 0x009896800000995d */ /* 0x010fea0003900000 */
[----:B------:R-:W4:Y:S02]  /*16510*/  @!P1 SYNCS.PHASECHK.TRANS64 P1, [R5+URZ+0x38860], R0 ;  /* 0x03886000050095a7 */ /* 0x000f24000802007f */
[----:B----4-:R-:W-:Y:S05]  /*16520*/  @!P1 BRA `(.L_x_2531) ;  /* 0xfffffffc00f09947 */ /* 0x010fea000383ffff */
[----:B------:R-:W-:Y:S05]  /*16530*/  BRA `(.L_x_2646) ;  /* 0xffffffc400547947 */ /* 0x000fea000383ffff */
.L_x_2533:
[----:B----4-:R4:W0:Y:S02]  /*16540*/  SYNCS.PHASECHK.TRANS64.TRYWAIT P1, [R3+URZ+0x38880], R2 ;  /* 0x03888002030075a7 */ /* 0x010824000802017f */
[----:B0-----:R-:W-:Y:S05]  /*16550*/  @!P1 NANOSLEEP.SYNCS 0x989680 ;  /* 0x009896800000995d */ /* 0x001fea0003900000 */
[----:B------:R-:W0:Y:S02]  /*16560*/  @!P1 SYNCS.PHASECHK.TRANS64 P1, [R3+URZ+0x38880], R2 ;  /* 0x03888002030095a7 */ /* 0x000e24000802007f */
[----:B0-----:R-:W-:Y:S05]  /*16570*/  @!P1 BRA `(.L_x_2533) ;  /* 0xfffffffc00f09947 */ /* 0x001fea000383ffff */
[----:B------:R-:W-:Y:S05]  /*16580*/  BRA `(.L_x_2647) ;  /* 0xffffffc400507947 */ /* 0x000fea000383ffff */
.L_x_2648:
        /* <DEDUP_REMOVED lines=15> */
.L_x_15831:


//--------------------- .text._ZN7cutlass13device_kernelIN5flash11enable_sm90INS1_16FlashAttnFwdSm90INS1_25CollectiveMainloopFwdSm90ILi2EN4cute5tupleIJNS5_1CILi1EEES8_S8_EEENS6_IJNS7_ILi128EEESA_NS7_ILi256EEEEEELi256ENS_12float_e4m3_tEfNS_4arch4Sm90ELb1ELb0ELb0ELb1ELb1ELb0ELb0ELb1ELb0ELb1ELb0ELb0EEENS1_21CollectiveEpilogueFwdINS6_IJSA_SB_SA_EEES9_NS_10bfloat16_tESF_Li256ELb1ELb1ELb0ELb1EEENS1_36VarlenDynamicPersistentTileSchedulerILi128ELi128ELi256ELi128ELb0ELb1ELb1ELb1ELb1ELb1EEEEEEEEEvNT_6ParamsE --------------------------
	.section	.text._ZN7cutlass13device_kernelIN5flash11enable_sm90INS1_16FlashAttnFwdSm90INS1_25CollectiveMainloopFwdSm90ILi2EN4cute5tupleIJNS5_1CILi1EEES8_S8_EEENS6_IJNS7_ILi128EEESA_NS7_ILi256EEEEEELi256ENS_12float_e4m3_tEfNS_4arch4Sm90ELb1ELb0ELb0ELb1ELb1ELb0ELb0ELb1ELb0ELb1ELb0ELb0EEENS1_21CollectiveEpilogueFwdINS6_IJSA_SB_SA_EEES9_NS_10bfloat16_tESF_Li256ELb1ELb1ELb0ELb1EEENS1_36VarlenDynamicPersistentTileSchedulerILi128ELi128ELi256ELi128ELb0ELb1ELb1ELb1ELb1ELb1EEEEEEEEEvNT_6ParamsE,"ax",@progbits
	.align	128
.text._ZN7cutlass13device_kernelIN5flash11enable_sm90INS1_16FlashAttnFwdSm90INS1_25CollectiveMainloopFwdSm90ILi2EN4cute5tupleIJNS5_1CILi1EEES8_S8_EEENS6_IJNS7_ILi128EEESA_NS7_ILi256EEEEEELi256ENS_12float_e4m3_tEfNS_4arch4Sm90ELb1ELb0ELb0ELb1ELb1ELb0ELb0ELb1ELb0ELb1ELb0ELb0EEENS1_21CollectiveEpilogueFwdINS6_IJSA_SB_SA_EEES9_NS_10bfloat16_tESF_Li256ELb1ELb1ELb0ELb1EEENS1_36VarlenDynamicPersistentTileSchedulerILi128ELi128ELi256ELi128ELb0ELb1ELb1ELb1ELb1ELb1EEEEEEEEEvNT_6ParamsE:
        .type           _ZN7cutlass13device_kernelIN5flash11enable_sm90INS1_16FlashAttnFwdSm90INS1_25CollectiveMainloopFwdSm90ILi2EN4cute5tupleIJNS5_1CILi1EEES8_S8_EEENS6_IJNS7_ILi128EEESA_NS7_ILi256EEEEEELi256ENS_12float_e4m3_tEfNS_4arch4Sm90ELb1ELb0ELb0ELb1ELb1ELb0ELb0ELb1ELb0ELb1ELb0ELb0EEENS1_21CollectiveEpilogueFwdINS6_IJSA_SB_SA_EEES9_NS_10bfloat16_tESF_Li256ELb1ELb1ELb0ELb1EEENS1_36VarlenDynamicPersistentTileSchedulerILi128ELi128ELi256ELi128ELb0ELb1ELb1ELb1ELb1ELb1EEEEEEEEEvNT_6ParamsE,@function
        .size           _ZN7cutlass13device_kernelIN5flash11enable_sm90INS1_16FlashAttnFwdSm90INS1_25CollectiveMainloopFwdSm90ILi2EN4cute5tupleIJNS5_1CILi1EEES8_S8_EEENS6_IJNS7_ILi128EEESA_NS7_ILi256EEEEEELi256ENS_12float_e4m3_tEfNS_4arch4Sm90ELb1ELb0ELb0ELb1ELb1ELb0ELb0ELb1ELb0ELb1ELb0ELb0EEENS1_21CollectiveEpilogueFwdINS6_IJSA_SB_SA_EEES9_NS_10bfloat16_tESF_Li256ELb1ELb1ELb0ELb1EEENS1_36VarlenDynamicPersistentTileSchedulerILi128ELi128ELi256ELi128ELb0ELb1ELb1ELb1ELb1ELb1EEEEEEEEEvNT_6ParamsE,(.L_x_15832 - _ZN7cutlass13device_kernelIN5flash11enable_sm90INS1_16FlashAttnFwdSm90INS1_25CollectiveMainloopFwdSm90ILi2EN4cute5tupleIJNS5_1CILi1EEES8_S8_EEENS6_IJNS7_ILi128EEESA_NS7_ILi256EEEEEELi256ENS_12float_e4m3_tEfNS_4arch4Sm90ELb1ELb0ELb0ELb1ELb1ELb0ELb0ELb1ELb0ELb1ELb0ELb0EEENS1_21CollectiveEpilogueFwdINS6_IJSA_SB_SA_EEES9_NS_10bfloat16_tESF_Li256ELb1ELb1ELb0ELb1EEENS1_36VarlenDynamicPersistentTileSchedulerILi128ELi128ELi256ELi128ELb0ELb1ELb1ELb1ELb1ELb1EEEEEEEEEvNT_6ParamsE)
        .other          _ZN7cutlass13device_kernelIN5flash11enable_sm90INS1_16FlashAttnFwdSm90INS1_25CollectiveMainloopFwdSm90ILi2EN4cute5tupleIJNS5_1CILi1EEES8_S8_EEENS6_IJNS7_ILi128EEESA_NS7_ILi256EEEEEELi256ENS_12float_e4m3_tEfNS_4arch4Sm90ELb1ELb0ELb0ELb1ELb1ELb0ELb0ELb1ELb0ELb1ELb0ELb0EEENS1_21CollectiveEpilogueFwdINS6_IJSA_SB_SA_EEES9_NS_10bfloat16_tESF_Li256ELb1ELb1ELb0ELb1EEENS1_36VarlenDynamicPersistentTileSchedulerILi128ELi128ELi256ELi128ELb0ELb1ELb1ELb1ELb1ELb1EEEEEEEEEvNT_6ParamsE,@"STO_CUDA_ENTRY STV_DEFAULT"
_ZN7cutlass13device_kernelIN5flash11enable_sm90INS1_16FlashAttnFwdSm90INS1_25CollectiveMainloopFwdSm90ILi2EN4cute5tupleIJNS5_1CILi1EEES8_S8_EEENS6_IJNS7_ILi128EEESA_NS7_ILi256EEEEEELi256ENS_12float_e4m3_tEfNS_4arch4Sm90ELb1ELb0ELb0ELb1ELb1ELb0ELb0ELb1ELb0ELb1ELb0ELb0EEENS1_21CollectiveEpilogueFwdINS6_IJSA_SB_SA_EEES9_NS_10bfloat16_tESF_Li256ELb1ELb1ELb0ELb1EEENS1_36VarlenDynamicPersistentTileSchedulerILi128ELi128ELi256ELi128ELb0ELb1ELb1ELb1ELb1ELb1EEEEEEEEEvNT_6ParamsE:
        /* <DEDUP_REMOVED lines=45> */
.L_x_2649:
        /* <DEDUP_REMOVED lines=22> */
.L_x_2650:
        /* <DEDUP_REMOVED lines=18> */
.L_x_2651:
        /* <DEDUP_REMOVED lines=22> */
.L_x_2652:
        /* <DEDUP_REMOVED lines=24> */
.L_x_2653:
        /* <DEDUP_REMOVED lines=8> */
.L_x_2655:
        /* <DEDUP_REMOVED lines=66> */
[----:B------:R-:W-:Y:S01]  /*0cd0*/  SHF.R.S32.HI R217, RZ, 0x3, R3 ;  /* 0x00000003ffd97819 */ /* 0x000fe20000011403 */
[----:B------:R-:W-:Y:S01]  /*0ce0*/  IMAD.IADD R0, R219, 0x1, -R0 ;  /* 0x00000001db007824 */ /* 0x000fe200078e0a00 */
[----:B------:R-:W-:Y:S01]  /*0cf0*/  LOP3.LUT R3, R6, 0x7ffffffc, RZ, 0xc0, !PT ;  /* 0x7ffffffc06037812 */ /* 0x000fe200078ec0ff */
        /* <DEDUP_REMOVED lines=10> */
.L_x_2715:
[----:B------:R-:W-:Y:S01]  /*0da0*/  ULDC.64 UR8, c[0x0][0xc88] ;  /* 0x0003220000087ab9 */ /* 0x000fe20000000a00 */
[----:B------:R-:W-:Y:S01]  /*0db0*/  ULDC UR4, c[0x0][0x424] ;  /* 0x0001090000047ab9 */ /* 0x000fe20000000800 */
[----:B------:R-:W-:-:S03]  /*0dc0*/  UIMAD.WIDE UR6, UR6, 0x4, UR8 ;  /* 0x00000004060678a5 */ /* 0x000fc6000f8e0208 */
[----:B------:R-:W-:-:S03]  /*0dd0*/  ULDC.64 UR8, c[0x0][0xa18] ;  /* 0x0002860000087ab9 */ /* 0x000fc60000000a00 */
[----:B012---:R-:W-:Y:S02]  /*0de0*/  IMAD.U32 R2, RZ, RZ, UR6 ;  /* 0x00000006ff027e24 */ /* 0x007fe4000f8e00ff */
[----:B------:R-:W-:Y:S01]  /*0df0*/  IMAD.U32 R3, RZ, RZ, UR7 ;  /* 0x00000007ff037e24 */ /* 0x000fe2000f8e00ff */
[----:B------:R-:W-:-:S04]  /*0e00*/  ULDC.64 UR6, c[0x0][0xa28] ;  /* 0x00028a0000067ab9 */ /* 0x000fc80000000a00 */
[----:B------:R-:W2:Y:S01]  /*0e10*/  LDG.E R2, desc[UR52][R2.64] ;  /* 0x0000003402027981 */ /* 0x000ea2000c1e1900 */
[----:B------:R-:W-:Y:S02]  /*0e20*/  UISETP.NE.U32.AND UP0, UPT, UR6, URZ, UPT ;  /* 0x0000003f0600728c */ /* 0x000fe4000bf05070 */
[----:B------:R-:W-:Y:S02]  /*0e30*/  UISETP.NE.U32.AND UP1, UPT, UR8, URZ, UPT ;  /* 0x0000003f0800728c */ /* 0x000fe4000bf25070 */
[----:B------:R-:W-:Y:S02]  /*0e40*/  UISETP.NE.AND.EX UP0, UPT, UR7, URZ, UPT, UP0 ;  /* 0x0000003f0700728c */ /* 0x000fe4000bf05300 */
[----:B------:R-:W-:-:S04]  /*0e50*/  UISETP.NE.AND.EX UP1, UPT, UR9, URZ, UPT, UP1 ;  /* 0x0000003f0900728c */ /* 0x000fc8000bf25310 */
[----:B------:R-:W-:Y:S02]  /*0e60*/  PLOP3.LUT P0, PT, PT, PT, UP0, 0x80, 0x0 ;  /* 0x000000000000781c */ /* 0x000fe40003f0f008 */
[----:B------:R-:W-:Y:S02]  /*0e70*/  PLOP3.LUT P2, PT, PT, PT, UP1, 0x80, 0x0 ;  /* 0x000000000000781c */ /* 0x000fe40003f4f018 */
[----:B--2---:R-:W-:-:S13]  /*0e80*/  R2UR UR37, R2 ;  /* 0x00000000022572ca */ /* 0x004fda00000e0000 */
[----:B------:R-:W-:Y:S02]  /*0e90*/  USHF.R.S32.HI UR38, URZ, 0x1f, UR37 ;  /* 0x0000001f3f267899 */ /* 0x000fe40008011425 */
[----:B------:R-:W-:-:S04]  /*0ea0*/  @UP0 ULEA UR6, UP2, UR37, UR6, 0x2 ;  /* 0x0000000625060291 */ /* 0x000fc8000f84103f */
[----:B------:R-:W-:Y:S02]  /*0eb0*/  @UP0 ULEA.HI.X UR7, UR37, UR7, UR38, 0x2, UP2 ;  /* 0x0000000725070291 */ /* 0x000fe400090f1426 */
[----:B------:R-:W-:Y:S01]  /*0ec0*/  @UP1 ULEA UR8, UP0, UR37, UR8, 0x2 ;  /* 0x0000000825081291 */ /* 0x000fe2000f80103f */
[----:B------:R-:W-:-:S03]  /*0ed0*/  IMAD.U32 R2, RZ, RZ, UR6 ;  /* 0x00000006ff027e24 */ /* 0x000fc6000f8e00ff */
[----:B------:R-:W-:Y:S01]  /*0ee0*/  @UP1 ULEA.HI.X UR9, UR37, UR9, UR38, 0x2, UP0 ;  /* 0x0000000925091291 */ /* 0x000fe200080f1426 */
[----:B------:R-:W-:Y:S01]  /*0ef0*/  IMAD.U32 R3, RZ, RZ, UR7 ;  /* 0x00000007ff037e24 */ /* 0x000fe2000f8e00ff */
[----:B------:R-:W-:Y:S01]  /*0f00*/  ULDC.64 UR6, c[0x0][0x418] ;  /* 0x0001060000067ab9 */ /* 0x000fe20000000a00 */
[----:B------:R-:W-:-:S03]  /*0f10*/  IMAD.U32 R4, RZ, RZ, UR8 ;  /* 0x00000008ff047e24 */ /* 0x000fc6000f8e00ff */
[----:B------:R-:W-:Y:S01]  /*0f20*/  IMAD.U32 R5, RZ, RZ, UR9 ;  /* 0x00000009ff057e24 */ /* 0x000fe2000f8e00ff */
[----:B------:R-:W2:Y:S01]  /*0f30*/  @P0 LDG.E R2, desc[UR52][R2.64] ;  /* 0x0000003402020981 */ /* 0x000ea2000c1e1900 */
[----:B------:R-:W-:Y:S01]  /*0f40*/  UISETP.NE.U32.AND UP0, UPT, UR6, URZ, UPT ;  /* 0x0000003f0600728c */ /* 0x000fe2000bf05070 */
[----:B------:R-:W-:Y:S02]  /*0f50*/  ULDC.64 UR8, c[0x0][0xa20] ;  /* 0x0002880000087ab9 */ /* 0x000fe40000000a00 */
[----:B---3--:R-:W3:Y:S01]  /*0f60*/  @P2 LDG.E R4, desc[UR52][R4.64] ;  /* 0x0000003404042981 */ /* 0x008ee2000c1e1900 */
[----:B------:R-:W-:Y:S01]  /*0f70*/  UISETP.NE.AND.EX UP0, UPT, UR7, URZ, UPT, UP0 ;  /* 0x0000003f0700728c */ /* 0x000fe2000bf05300 */
[----:B------:R-:W-:Y:S01]  /*0f80*/  ISETP.NE.U32.AND P1, PT, RZ, UR8, PT ;  /* 0x00000008ff007c0c */ /* 0x000fe2000bf25070 */
[----:B------:R-:W-:Y:S01]  /*0f90*/  ULDC UR6, c[0x0][0x2f0] ;  /* 0x0000bc0000067ab9 */ /* 0x000fe20000000800 */
[----:B------:R-:W-:Y:S01]  /*0fa0*/  UMOV UR47, URZ ;  /* 0x0000003f002f7c82 */ /* 0x000fe20008000000 */
[----:B------:R-:W-:Y:S01]  /*0fb0*/  USEL UR4, UR4, 0x1, UP0 ;  /* 0x0000000104047887 */ /* 0x000fe20008000000 */
[----:B------:R-:W-:-:S03]  /*0fc0*/  ISETP.NE.AND.EX P1, PT, RZ, UR9, PT, P1 ;  /* 0x00000009ff007c0c */ /* 0x000fc6000bf25310 */
[----:B------:R-:W-:Y:S01]  /*0fd0*/  UIMAD UR4, UR4, UR6, URZ ;  /* 0x00000006040472a4 */ /* 0x000fe2000f8e023f */
[----:B--2---:R-:W-:Y:S02]  /*0fe0*/  @P0 R2UR UR47, R2 ;  /* 0x00000000022f02ca */ /* 0x004fe400000e0000 */
[----:B---3--:R-:W-:Y:S01]  /*0ff0*/  @P2 R2UR UR49, R4 ;  /* 0x00000000043122ca */ /* 0x008fe200000e0000 */
[----:B----4-:R-:W-:-:S14]  /*1000*/  @P2 BRA `(.L_x_2656) ;  /* 0x0000000000382947 */ /* 0x010fdc0003800000 */
        /* <DEDUP_REMOVED lines=14> */
.L_x_2656:
[----:B------:R-:W-:Y:S01]  /*10f0*/  UMOV UR39, UR46 ;  /* 0x0000002e00277c82 */ /* 0x000fe20008000000 */
[----:B------:R-:W-:Y:S05]  /*1100*/  @!P1 BRA `(.L_x_2657) ;  /* 0x00000000001c9947 */ /* 0x000fea0003800000 */
[----:B------:R-:W-:-:S04]  /*1110*/  ULEA UR4, UP0, UR37, UR8, 0x2 ;  /* 0x0000000825047291 */ /* 0x000fc8000f80103f */
[----:B------:R-:W-:Y:S02]  /*1120*/  ULEA.HI.X UR6, UR37, UR9, UR38, 0x2, UP0 ;  /* 0x0000000925067291 */ /* 0x000fe400080f1426 */
[----:B------:R-:W-:-:S04]  /*1130*/  IMAD.U32 R2, RZ, RZ, UR4 ;  /* 0x00000004ff027e24 */ /* 0x000fc8000f8e00ff */
[----:B------:R-:W-:-:S05]  /*1140*/  IMAD.U32 R3, RZ, RZ, UR6 ;  /* 0x00000006ff037e24 */ /* 0x000fca000f8e00ff */
[----:B------:R-:W2:Y:S02]  /*1150*/  LDG.E R2, desc[UR52][R2.64] ;  /* 0x0000003402027981 */ /* 0x000ea4000c1e1900 */
[----:B--2---:R-:W-:Y:S01]  /*1160*/  R2UR UR4, R2 ;  /* 0x00000000020472ca */ /* 0x004fe200000e0000 */
[----:B------:R-:W-:-:S14]  /*1170*/  BRA `(.L_x_2658) ;  /* 0x0000000000347947 */ /* 0x000fdc0003800000 */
.L_x_2657:
        /* <DEDUP_REMOVED lines=13> */
.L_x_2658:
        /* <DEDUP_REMOVED lines=13> */
[----:B------:R-:W-:Y:S02]  /*1320*/  @UP0 UIMAD UR10, UR38, UR16, URZ ;  /* 0x00000010260a02a4 */ /* 0x000fe4000f8e023f */
[----:B------:R-:W-:Y:S02]  /*1330*/  @UP1 UIMAD UR12, UR38, UR18, URZ ;  /* 0x00000012260c12a4 */ /* 0x000fe4000f8e023f */
[----:B------:R-:W-:Y:S02]  /*1340*/  @UP0 UIMAD UR17, UR37, UR17, UR10 ;  /* 0x00000011251102a4 */ /* 0x000fe4000f8e020a */
[----:B------:R-:W-:Y:S02]  /*1350*/  @UP1 UIMAD.WIDE.U32 UR10, UR37, UR18, URZ ;  /* 0x00000012250a12a5 */ /* 0x000fe4000f8e003f */
[----:B------:R-:W-:-:S02]  /*1360*/  @UP0 UIMAD.WIDE.U32 UR14, UR37, UR16, URZ ;  /* 0x00000010250e02a5 */ /* 0x000fc4000f8e003f */
[----:B------:R-:W-:Y:S02]  /*1370*/  @UP1 UIMAD UR18, UR37, UR19, UR12 ;  /* 0x00000013251212a4 */ /* 0x000fe4000f8e020c */
[----:B------:R-:W-:Y:S02]  /*1380*/  @UP1 USHF.R.S32.HI UR19, URZ, 0x1f, UR46 ;  /* 0x0000001f3f131899 */ /* 0x000fe4000801142e */
[----:B------:R-:W-:Y:S01]  /*1390*/  @UP0 USHF.R.S32.HI UR16, URZ, 0x1f, UR46 ;  /* 0x0000001f3f100899 */ /* 0x000fe2000801142e */
[----:B------:R-:W-:Y:S01]  /*13a0*/  @UP1 ULDC.64 UR12, c[0x0][0x9c0] ;  /* 0x00027000000c1ab9 */ /* 0x000fe20000000a00 */
[----:B------:R-:W-:Y:S02]  /*13b0*/  @UP0 UIADD3 UR15, UR15, UR17, URZ ;  /* 0x000000110f0f0290 */ /* 0x000fe4000fffe03f */
[----:B------:R-:W-:Y:S02]  /*13c0*/  @UP1 UIMAD UR17, UR19, UR12, URZ ;  /* 0x0000000c131112a4 */ /* 0x000fe4000f8e023f */
[----:B------:R-:W-:-:S02]  /*13d0*/  @UP0 UIMAD UR16, UR16, UR20, URZ ;  /* 0x00000014101002a4 */ /* 0x000fc4000f8e023f */
[----:B------:R-:W-:Y:S02]  /*13e0*/  @UP1 UIADD3 UR11, UR11, UR18, URZ ;  /* 0x000000120b0b1290 */ /* 0x000fe4000fffe03f */
[----:B------:R-:W-:Y:S02]  /*13f0*/  @UP1 UIMAD UR17, UR46, UR13, UR17 ;  /* 0x0000000d2e1112a4 */ /* 0x000fe4000f8e0211 */
[----:B------:R-:W-:Y:S02]  /*1400*/  @UP0 UIMAD UR16, UR46, UR21, UR16 ;  /* 0x000000152e1002a4 */ /* 0x000fe4000f8e0210 */
[----:B------:R-:W-:Y:S02]  /*1410*/  @UP0 UIMAD.WIDE.U32 UR14, UR46, UR20, UR14 ;  /* 0x000000142e0e02a5 */ /* 0x000fe4000f8e000e */
[----:B------:R-:W-:Y:S02]  /*1420*/  @UP1 UIMAD.WIDE.U32 UR12, UR46, UR12, UR10 ;  /* 0x0000000c2e0c12a5 */ /* 0x000fe4000f8e000a */
[----:B------:R-:W-:-:S02]  /*1430*/  @UP0 UIADD3 UR11, UR15, UR16, URZ ;  /* 0x000000100f0b0290 */ /* 0x000fc4000fffe03f */
[----:B------:R-:W-:Y:S02]  /*1440*/  @UP0 ULEA UR8, UP2, UR14, UR8, 0x2 ;  /* 0x000000080e080291 */ /* 0x000fe4000f84103f */
[----:B------:R-:W-:Y:S02]  /*1450*/  @UP1 UIADD3 UR10, UR13, UR17, URZ ;  /* 0x000000110d0a1290 */ /* 0x000fe4000fffe03f */
[----:B------:R-:W-:Y:S02]  /*1460*/  @UP1 ULEA UR6, UP3, UR12, UR6, 0x2 ;  /* 0x000000060c061291 */ /* 0x000fe4000f86103f */
[----:B------:R-:W-:Y:S01]  /*1470*/  @UP0 ULEA.HI.X UR9, UR14, UR9, UR11, 0x2, UP2 ;  /* 0x000000090e090291 */ /* 0x000fe200090f140b */
[----:B------:R-:W-:Y:S01]  /*1480*/  IMAD.U32 R2, RZ, RZ, UR8 ;  /* 0x00000008ff027e24 */ /* 0x000fe2000f8e00ff */
[----:B------:R-:W-:Y:S02]  /*1490*/  @UP1 ULEA.HI.X UR7, UR12, UR7, UR10, 0x2, UP3 ;  /* 0x000000070c071291 */ /* 0x000fe400098f140a */
[----:B------:R-:W-:Y:S01]  /*14a0*/  IMAD.U32 R4, RZ, RZ, UR6 ;  /* 0x00000006ff047e24 */ /* 0x000fe2000f8e00ff */
[----:B------:R-:W-:Y:S01]  /*14b0*/  USHF.L.U32 UR40, UR5, 0x7, URZ ;  /* 0x0000000705287899 */ /* 0x000fe2000800063f */
[----:B------:R-:W-:Y:S01]  /*14c0*/  IMAD.U32 R3, RZ, RZ, UR9 ;  /* 0x00000009ff037e24 */ /* 0x000fe2000f8e00ff */
[----:B------:R-:W-:Y:S01]  /*14d0*/  ULDC UR6, c[0x0][0x988] ;  /* 0x0002620000067ab9 */ /* 0x000fe20000000800 */
[----:B------:R-:W-:Y:S01]  /*14e0*/  IMAD.U32 R5, RZ, RZ, UR7 ;  /* 0x00000007ff057e24 */ /* 0x000fe2000f8e00ff */
[----:B------:R-:W-:-:S02]  /*14f0*/  ULDC UR5, c[0x0][0x448] ;  /* 0x0001120000057ab9 */ /* 0x000fc40000000800 */
[----:B------:R0:W2:Y:S04]  /*1500*/  @P0 LDG.E R7, desc[UR52][R2.64] ;  /* 0x0000003402070981 */ /* 0x0000a8000c1e1900 */
[----:B------:R1:W2:Y:S01]  /*1510*/  @P1 LDG.E R0, desc[UR52][R4.64] ;  /* 0x0000003404001981 */ /* 0x0002a2000c1e1900 */
[----:B------:R-:W-:Y:S01]  /*1520*/  UISETP.NE.AND UP4, UPT, UR5, 0x1, UPT ;  /* 0x000000010500788c */ /* 0x000fe2000bf85270 */
[----:B------:R-:W-:Y:S01]  /*1530*/  PLOP3.LUT P0, PT, PT, PT, PT, 0x80, 0x0 ;  /* 0x000000000000781c */ /* 0x000fe20003f0f070 */
[----:B------:R-:W-:Y:S01]  /*1540*/  UIADD3 UR47, -UR47, UR4, URZ ;  /* 0x000000042f2f7290 */ /* 0x000fe2000fffe13f */
[----:B------:R-:W-:Y:S01]  /*1550*/  CS2R R8, SRZ ;  /* 0x0000000000087805 */ /* 0x000fe2000001ff00 */
[----:B------:R-:W-:Y:S01]  /*1560*/  UP2UR UR50, UPR, URZ, 0x10 ;  /* 0x000000103f327883 */ /* 0x000fe20008000000 */
[----:B0-----:R-:W-:Y:S01]  /*1570*/  CS2R R2, SRZ ;  /* 0x0000000000027805 */ /* 0x001fe2000001ff00 */
[----:B------:R-:W-:Y:S01]  /*1580*/  UIADD3 UR7, UR47, 0x80, -UR49 ;  /* 0x000000802f077890 */ /* 0x000fe2000fffe831 */
[----:B------:R-:W-:-:S02]  /*1590*/  CS2R R26, SRZ ;  /* 0x00000000001a7805 */ /* 0x000fc4000001ff00 */
[----:B------:R-:W-:Y:S02]  /*15a0*/  CS2R R108, SRZ ;  /* 0x00000000006c7805 */ /* 0x000fe4000001ff00 */
[----:B------:R-:W-:Y:S01]  /*15b0*/  CS2R R144, SRZ ;  /* 0x0000000000907805 */ /* 0x000fe2000001ff00 */
[----:B------:R-:W-:Y:S01]  /*15c0*/  IMAD.MOV.U32 R150, RZ, RZ, RZ ;  /* 0x000000ffff967224 */ /* 0x000fe200078e00ff */
[----:B------:R-:W-:Y:S01]  /*15d0*/  @UP4 ULDC UR4, c[0x0][0x44c] ;  /* 0x0001130000044ab9 */ /* 0x000fe20000000800 */
[----:B------:R-:W-:Y:S01]  /*15e0*/  @UP4 ULDC UR8, c[0x0][0x450] ;  /* 0x0001140000084ab9 */ /* 0x000fe20000000800 */
        /* <DEDUP_REMOVED lines=54> */
[----:B-1----:R-:W-:Y:S02]  /*1950*/  CS2R R4, SRZ ;  /* 0x0000000000047805 */ /* 0x002fe4000001ff00 */
[----:B------:R-:W-:Y:S02]  /*1960*/  CS2R R160, SRZ ;  /* 0x0000000000a07805 */ /* 0x000fe4000001ff00 */
[----:B------:R-:W-:-:S02]  /*1970*/  CS2R R24, SRZ ;  /* 0x0000000000187805 */ /* 0x000fc4000001ff00 */
[----:B------:R-:W-:Y:S01]  /*1980*/  CS2R R162, SRZ ;  /* 0x0000000000a27805 */ /* 0x000fe2000001ff00 */
[----:B--2---:R-:W-:Y:S01]  /*1990*/  FMUL.FTZ R0, R7, R0 ;  /* 0x0000000007007220 */ /* 0x004fe20000410000 */
[----:B------:R-:W-:-:S03]  /*19a0*/  CS2R R6, SRZ ;  /* 0x0000000000067805 */ /* 0x000fc6000001ff00 */
[----:B------:R-:W-:Y:S01]  /*19b0*/  FMUL.FTZ R0, R0, UR6 ;  /* 0x0000000600007c20 */ /* 0x000fe20008410000 */
[----:B------:R-:W-:-:S04]  /*19c0*/  UIADD3 UR6, UR40, 0x7f, URZ ;  /* 0x0000007f28067890 */ /* 0x000fc8000fffe03f */
[----:B------:R-:W-:Y:S01]  /*19d0*/  UIMAD.WIDE.U32 UR4, UR6, UR4, URZ ;  /* 0x00000004060472a5 */ /* 0x000fe2000f8e003f */
[----:B------:R-:W-:Y:S01]  /*19e0*/  R2UR UR41, R0 ;  /* 0x00000000002972ca */ /* 0x000fe200000e0000 */
[----:B------:R-:W-:Y:S01]  /*19f0*/  UIADD3 UR4, UR47, 0x7f, URZ ;  /* 0x0000007f2f047890 */ /* 0x000fe2000fffe03f */
[----:B------:R-:W-:Y:S01]  /*1a00*/  IMAD.MOV.U32 R0, RZ, RZ, RZ ;  /* 0x000000ffff007224 */ /* 0x000fe200078e00ff */
        /* <DEDUP_REMOVED lines=44> */
.L_x_2660:
        /* <DEDUP_REMOVED lines=10> */
.L_x_2817:
[----:B0-----:R-:W-:Y:S01]  /*1d70*/  IMAD.U32 R0, RZ, RZ, UR45 ;  /* 0x0000002dff007e24 */ /* 0x001fe2000f8e00ff */
[----:B------:R-:W-:Y:S05]  /*1d80*/  WARPSYNC.ALL ;  /* 0x0000000000007948 */ /* 0x000fea0003800000 */
[----:B------:R0:W-:Y:S01]  /*1d90*/  BAR.SYNC.DEFER_BLOCKING R6, 0x100 ;  /* 0x000400060000751d */ /* 0x0001e20000010000 */
[----:B------:R-:W-:-:S13]  /*1da0*/  ISETP.NE.AND P0, PT, R0, 0x3, PT ;  /* 0x000000030000780c */ /* 0x000fda0003f05270 */
[----:B0-----:R-:W-:Y:S05]  /*1db0*/  @!P0 BRA `(.L_x_2662) ;  /* 0x0000000000048947 */ /* 0x001fea0003800000 */
[----:B------:R-:W-:Y:S01]  /*1dc0*/  BPT.TRAP 0x1 ;  /* 0x000000040000795c */ /* 0x000fe20000300000 */
.L_x_2662:
[----:B------:R-:W-:Y:S01]  /*1dd0*/  ULEA UR56, UR42, UR51, 0x3 ;  /* 0x000000332a387291 */ /* 0x000fe2000f8e183f */
[----:B------:R-:W-:-:S05]  /*1de0*/  IMAD.U32 R7, RZ, RZ, UR43 ;  /* 0x0000002bff077e24 */ /* 0x000fca000f8e00ff */
[----:B------:R-:W-:-:S04]  /*1df0*/  SHF.L.U32 R7, R7, 0x1f, RZ ;  /* 0x0000001f07077819 */ /* 0x000fc800000006ff */
[----:B------:R0:W1:Y:S01]  /*1e00*/  SYNCS.PHASECHK.TRANS64.TRYWAIT P1, [UR56+0x38830], R7 ;  /* 0x03883007ff0075a7 */ /* 0x0000620008020178 */
[----:B------:R-:W-:Y:S05]  /*1e10*/  @!P0 BRA `(.L_x_2663) ;  /* 0x0000000000048947 */ /* 0x000fea0003800000 */
[----:B------:R-:W-:Y:S01]  /*1e20*/  BPT.TRAP 0x1 ;  /* 0x000000040000795c */ /* 0x000fe20000300000 */
.L_x_2663:
[----:B-1----:R-:W-:Y:S05]  /*1e30*/  @P1 BRA `(.L_x_2664) ;  /* 0x0000000000081947 */ /* 0x002fea0003800000 */
[----:B------:R-:W1:Y:S02]  /*1e40*/  SYNCS.PHASECHK.TRANS64.TRYWAIT P1, [UR56+0x38830], R7 ;  /* 0x03883007ff0075a7 */ /* 0x000e640008020178 */
[----:B-1----:R-:W-:Y:S05]  /*1e50*/  @!P1 BRA `(.L_x_2665) ;  /* 0x00000128008c9947 */ /* 0x002fea0003800000 */
.L_x_2664:
        /* <DEDUP_REMOVED lines=66> */
.L_x_2666:
[----:B------:R-:W-:Y:S01]  /*2280*/  UISETP.NE.AND UP0, UPT, UR50, URZ, UPT ;  /* 0x0000003f3200728c */ /* 0x000fe2000bf05270 */
[----:B------:R-:W-:Y:S02]  /*2290*/  VIADD R0, R17, UR40 ;  /* 0x0000002811007c36 */ /* 0x000fe40008000000 */
[----:B------:R-:W-:-:S03]  /*22a0*/  IMAD.U32 R21, RZ, RZ, UR41 ;  /* 0x00000029ff157e24 */ /* 0x000fc6000f8e00ff */
        /* <DEDUP_REMOVED lines=8> */
[----:B------:R-:W2:Y:S02]  /*2330*/  SHFL.IDX PT, R4, R0, 0x1, 0x1c1f ;  /* 0x003c1f0000047f89 */ /* 0x000ea400000e0000 */
[----:B------:R-:W-:Y:S02]  /*2340*/  UIADD3 UR6, UR47, UR6, URZ ;  /* 0x000000062f067290 */ /* 0x000fe4000fffe03f */
[----:B------:R-:W3:Y:S04]  /*2350*/  SHFL.IDX PT, R0, R0, RZ, 0x1c1f ;  /* 0x001c1fff00007589 */ /* 0x000ee800000e0000 */
[----:B------:R-:W-:Y:S01]  /*2360*/  IMAD.U32 R5, RZ, RZ, UR6 ;  /* 0x00000006ff057e24 */ /* 0x000fe2000f8e00ff */
[----:B------:R-:W-:-:S03]  /*2370*/  UIADD3 UR6, UR56, 0x38840, URZ ;  /* 0x0003884038067890 */ /* 0x000fc6000fffe03f */
[----:B------:R-:W-:Y:S01]  /*2380*/  IMAD R2, R18, -0x2, R5 ;  /* 0xfffffffe12027824 */ /* 0x000fe200078e0205 */
[----:B------:R-:W-:Y:S01]  /*2390*/  UPRMT UR6, UR54, 0x654, UR6 ;  /* 0x0000065436067896 */ /* 0x000fe20008000006 */
[----:B------:R-:W-:-:S05]  /*23a0*/  IMAD.U32 R5, RZ, RZ, UR49 ;  /* 0x00000031ff057e24 */ /* 0x000fca000f8e00ff */
[----:B------:R-:W-:-:S03]  /*23b0*/  IADD3 R5, -R5, 0x1, R2 ;  /* 0x0000000105057810 */ /* 0x000fc60007ffe102 */
[----:B------:R-:W-:Y:S01]  /*23c0*/  SYNCS.ARRIVE.TRANS64.RED.A1T0 RZ, [UR6], RZ ;  /* 0x000000ffffff79a7 */ /* 0x000fe20008100406 */
[----:B--2---:R-:W-:-:S04]  /*23d0*/  VIADDMNMX R4, R4, R5, R2, PT ;  /* 0x0000000504047246 */ /* 0x004fc80003800102 */
        /* <DEDUP_REMOVED lines=93> */
[----:B------:R-:W-:Y:S02]  /*29b0*/  FMNMX.FTZ R4, R86, R15, !PT ;  /* 0x0000000f56047209 */ /* 0x000fe40007810000 */
[----:B---3--:R-:W-:Y:S02]  /*29c0*/  VIADDMNMX R5, R0, R5, R2, PT ;  /* 0x0000000500057246 */ /* 0x008fe40003800102 */
[----:B------:R-:W-:-:S02]  /*29d0*/  FMNMX.FTZ R8, R87, R4, !PT ;  /* 0x0000000457087209 */ /* 0x000fc40007810000 */
[C---:B------:R-:W-:Y:S02]  /*29e0*/  ISETP.GT.AND P2, PT, R5.reuse, 0x1, PT ;  /* 0x000000010500780c */ /* 0x040fe40003f44270 */
[----:B------:R-:W-:Y:S01]  /*29f0*/  ISETP.GT.AND P3, PT, R5, 0x8, PT ;  /* 0x000000080500780c */ /* 0x000fe20003f64270 */
[----:B------:R-:W2:Y:S01]  /*2a00*/  SHFL.BFLY PT, R15, R8, 0x2, 0x1f ;  /* 0x0c401f00080f7f89 */ /* 0x000ea200000e0000 */
[----:B------:R-:W-:Y:S02]  /*2a10*/  FSEL R42, R25, -INF , P2 ;  /* 0xff800000192a7808 */ /* 0x000fe40001000000 */
        /* <DEDUP_REMOVED lines=38> */
[----:B------:R-:W-:Y:S01]  /*2c80*/  IMAD.U32 R50, RZ, RZ, UR41 ;  /* 0x00000029ff327e24 */ /* 0x000fe2000f8e00ff */
[----:B------:R-:W-:Y:S01]  /*2c90*/  ISETP.GT.AND P1, PT, R5, 0x11, PT ;  /* 0x000000110500780c */ /* 0x000fe20003f24270 */
[----:B------:R-:W-:-:S01]  /*2ca0*/  FFMA.FTZ R153, R26, UR41, -R89 ;  /* 0x000000291a997c23 */ /* 0x000fc20008010859 */
[----:B------:R-:W-:Y:S01]  /*2cb0*/  FMNMX.FTZ R2, R39, R2, !PT ;  /* 0x0000000227027209 */ /* 0x000fe20007810000 */
[----:B------:R-:W-:-:S01]  /*2cc0*/  FFMA.FTZ R8, R27, UR41, -R89 ;  /* 0x000000291b087c23 */ /* 0x000fc20008010859 */
[----:B------:R-:W-:Y:S01]  /*2cd0*/  FSEL R33, R33, -INF , P1 ;  /* 0xff80000021217808 */ /* 0x000fe20000800000 */
[----:B------:R-:W-:-:S01]  /*2ce0*/  FFMA.FTZ R54, R54, UR41, -R89 ;  /* 0x0000002936367c23 */ /* 0x000fc20008010859 */
[----:B------:R-:W-:Y:S01]  /*2cf0*/  FMNMX.FTZ R2, R43, R2, !PT ;  /* 0x000000022b027209 */ /* 0x000fe20007810000 */
[----:B------:R-:W-:Y:S01]  /*2d00*/  MUFU.EX2 R153, R153 ;  /* 0x0000009900997308 */ /* 0x000fe20000000800 */
[----:B------:R-:W-:Y:S01]  /*2d10*/  ISETP.GT.AND P1, PT, R5, 0x19, PT ;  /* 0x000000190500780c */ /* 0x000fe20003f24270 */
[--C-:B------:R-:W-:Y:S01]  /*2d20*/  FFMA.FTZ R9, R9, UR41, -R89.reuse ;  /* 0x0000002909097c23 */ /* 0x100fe20008010859 */
[----:B------:R-:W-:Y:S01]  /*2d30*/  FMNMX.FTZ R15, R33, R2, !PT ;  /* 0x00000002210f7209 */ /* 0x000fe20007810000 */
[--C-:B------:R-:W-:Y:S01]  /*2d40*/  FFMA.FTZ R10, R10, UR41, -R89.reuse ;  /* 0x000000290a0a7c23 */ /* 0x100fe20008010859 */
[----:B------:R-:W-:Y:S01]  /*2d50*/  FSEL R37, R37, -INF , P1 ;  /* 0xff80000025257808 */ /* 0x000fe20000800000 */
[--C-:B------:R-:W-:Y:S01]  /*2d60*/  FFMA.FTZ R11, R11, UR41, -R89.reuse ;  /* 0x000000290b0b7c23 */ /* 0x100fe20008010859 */
        /* <DEDUP_REMOVED lines=17> */
[----:B------:R-:W2:Y:S01]  /*2e80*/  MUFU.EX2 R9, R9 ;  /* 0x0000000900097308 */ /* 0x000ea20000000800 */
        /* <DEDUP_REMOVED lines=17> */
[----:B------:R-:W-:Y:S01]  /*2fa0*/  FFMA.FTZ R87, R87, UR41, -R89 ;  /* 0x0000002957577c23 */ /* 0x000fe20008010859 */
[----:B------:R-:W-:-:S02]  /*2fb0*/  FMNMX.FTZ R13, R53, R20, !PT ;  /* 0x00000014350d7209 */ /* 0x000fc40007810000 */
[----:B------:R-:W-:Y:S02]  /*2fc0*/  FSEL R57, R57, -INF , P1 ;  /* 0xff80000039397808 */ /* 0x000fe40000800000 */
[----:B------:R-:W-:Y:S01]  /*2fd0*/  FMNMX.FTZ R14, R56, R13, !PT ;  /* 0x0000000d380e7209 */ /* 0x000fe20007810000 */
[----:B------:R-:W-:Y:S01]  /*2fe0*/  MUFU.EX2 R2, R2 ;  /* 0x0000000200027308 */ /* 0x000fe20000000800 */
[----:B------:R-:W-:Y:S02]  /*2ff0*/  ISETP.GT.AND P1, PT, R5, 0x49, PT ;  /* 0x000000490500780c */ /* 0x000fe40003f24270 */
[----:B------:R-:W-:Y:S01]  /*3000*/  FMNMX.FTZ R15, R57, R14, !PT ;  /* 0x0000000e390f7209 */ /* 0x000fe20007810000 */
[----:B------:R-:W-:-:S01]  /*3010*/  FFMA.FTZ R14, R47, UR41, -R89 ;  /* 0x000000292f0e7c23 */ /* 0x000fc20008010859 */
[----:B------:R-:W-:Y:S02]  /*3020*/  FSEL R61, R61, -INF , P1 ;  /* 0xff8000003d3d7808 */ /* 0x000fe40000800000 */
[----:B------:R-:W-:Y:S01]  /*3030*/  FMNMX.FTZ R20, R60, R15, !PT ;  /* 0x0000000f3c147209 */ /* 0x000fe20007810000 */
[----:B------:R3:W-:Y:S01]  /*3040*/  MUFU.EX2 R13, R21 ;  /* 0x00000015000d7308 */ /* 0x0007e20000000800 */
[----:B------:R-:W-:-:S02]  /*3050*/  ISETP.GT.AND P1, PT, R5, 0x51, PT ;  /* 0x000000510500780c */ /* 0x000fc40003f24270 */
[----:B------:R-:W-:Y:S02]  /*3060*/  FMNMX.FTZ R15, R61, R20, !PT ;  /* 0x000000143d0f7209 */ /* 0x000fe40007810000 */
[----:B------:R-:W-:Y:S02]  /*3070*/  FSEL R65, R65, -INF , P1 ;  /* 0xff80000041417808 */ /* 0x000fe40000800000 */
[----:B------:R-:W-:Y:S01]  /*3080*/  FMNMX.FTZ R20, R64, R15, !PT ;  /* 0x0000000f40147209 */ /* 0x000fe20007810000 */
[----:B------:R-:W-:Y:S01]  /*3090*/  MUFU.EX2 R11, R11 ;  /* 0x0000000b000b7308 */ /* 0x000fe20000000800 */
[----:B------:R-:W-:Y:S02]  /*30a0*/  ISETP.GT.AND P1, PT, R5, 0x59, PT ;  /* 0x000000590500780c */ /* 0x000fe40003f24270 */
[----:B------:R-:W-:Y:S01]  /*30b0*/  FMNMX.FTZ R15, R65, R20, !PT ;  /* 0x00000014410f7209 */ /* 0x000fe20007810000 */
[----:B------:R-:W-:-:S01]  /*30c0*/  FFMA.FTZ R20, R51, UR41, -R89 ;  /* 0x0000002933147c23 */ /* 0x000fc20008010859 */
[----:B------:R-:W-:-:S02]  /*30d0*/  ISETP.GT.AND P2, PT, R5, 0x60, PT ;  /* 0x000000600500780c */ /* 0x000fc40003f44270 */
[----:B------:R-:W-:Y:S01]  /*30e0*/  FSEL R69, R69, -INF , P1 ;  /* 0xff80000045457808 */ /* 0x000fe20000800000 */
[----:B------:R-:W-:Y:S01]  /*30f0*/  MUFU.EX2 R157, R157 ;  /* 0x0000009d009d7308 */ /* 0x000fe20000000800 */
[----:B------:R-:W-:Y:S02]  /*3100*/  FMNMX.FTZ R24, R68, R15, !PT ;  /* 0x0000000f44187209 */ /* 0x000fe40007810000 */
[----:B------:R-:W-:Y:S02]  /*3110*/  ISETP.GT.AND P1, PT, R5, 0x61, PT ;  /* 0x000000610500780c */ /* 0x000fe40003f24270 */
[----:B------:R-:W-:Y:S02]  /*3120*/  FSEL R72, R72, -INF , P2 ;  /* 0xff80000048487808 */ /* 0x000fe40001000000 */
[----:B------:R-:W-:Y:S01]  /*3130*/  FMNMX.FTZ R15, R69, R24, !PT ;  /* 0x00000018450f7209 */ /* 0x000fe20007810000 */
[----:B------:R-:W-:Y:S01]  /*3140*/  MUFU.EX2 R12, R12 ;  /* 0x0000000c000c7308 */ /* 0x000fe20000000800 */
[----:B------:R-:W-:-:S02]  /*3150*/  ISETP.GT.AND P2, PT, R5, 0x68, PT ;  /* 0x000000680500780c */ /* 0x000fc40003f44270 */
[----:B------:R-:W-:Y:S02]  /*3160*/  FSEL R73, R73, -INF , P1 ;  /* 0xff80000049497808 */ /* 0x000fe40000800000 */
[----:B------:R-:W-:Y:S02]  /*3170*/  FMNMX.FTZ R24, R72, R15, !PT ;  /* 0x0000000f48187209 */ /* 0x000fe40007810000 */
[----:B------:R-:W-:Y:S01]  /*3180*/  ISETP.GT.AND P1, PT, R5, 0x69, PT ;  /* 0x000000690500780c */ /* 0x000fe20003f24270 */
[----:B------:R-:W-:Y:S01]  /*3190*/  MUFU.EX2 R15, R54 ;  /* 0x00000036000f7308 */ /* 0x000fe20000000800 */
[----:B------:R-:W-:Y:S02]  /*31a0*/  FSEL R76, R76, -INF , P2 ;  /* 0xff8000004c4c7808 */ /* 0x000fe40001000000 */
[----:B---3--:R-:W-:Y:S02]  /*31b0*/  FMNMX.FTZ R21, R73, R24, !PT ;  /* 0x0000001849157209 */ /* 0x008fe40007810000 */
        /* <DEDUP_REMOVED lines=10> */
[----:B------:R-:W-:Y:S01]  /*3260*/  FMNMX.FTZ R24, R80, R21, !PT ;  /* 0x0000001550187209 */ /* 0x000fe20007810000 */
[--C-:B------:R-:W-:Y:S01]  /*3270*/  FFMA.FTZ R21, R62, UR41, -R89.reuse ;  /* 0x000000293e157c23 */ /* 0x100fe20008010859 */
[----:B------:R-:W-:Y:S01]  /*3280*/  ISETP.GT.AND P1, PT, R5, 0x79, PT ;  /* 0x000000790500780c */ /* 0x000fe20003f24270 */
[----:B------:R-:W-:Y:S01]  /*3290*/  MUFU.EX2 R20, R20 ;  /* 0x0000001400147308 */ /* 0x000fe20000000800 */
[----:B------:R-:W-:Y:S02]  /*32a0*/  FSEL R84, R84, -INF , P2 ;  /* 0xff80000054547808 */ /* 0x000fe40001000000 */
[----:B------:R-:W-:Y:S01]  /*32b0*/  FMNMX.FTZ R5, R81, R24, !PT ;  /* 0x0000001851057209 */ /* 0x000fe20007810000 */
[----:B------:R-:W-:-:S01]  /*32c0*/  FFMA.FTZ R24, R59, UR41, -R89 ;  /* 0x000000293b187c23 */ /* 0x000fc20008010859 */
[----:B------:R-:W-:-:S02]  /*32d0*/  FSEL R85, R85, -INF , P1 ;  /* 0xff80000055557808 */ /* 0x000fc40000800000 */
[----:B------:R-:W-:Y:S01]  /*32e0*/  FMNMX.FTZ R28, R84, R5, !PT ;  /* 0x00000005541c7209 */ /* 0x000fe20007810000 */
[----:B------:R-:W-:Y:S03]  /*32f0*/  MUFU.EX2 R26, R26 ;  /* 0x0000001a001a7308 */ /* 0x000fe60000000800 */
[----:B------:R-:W-:Y:S01]  /*3300*/  FMNMX.FTZ R5, R85, R28, !PT ;  /* 0x0000001c55057209 */ /* 0x000fe20007810000 */
[----:B------:R-:W-:-:S04]  /*3310*/  FFMA.FTZ R28, R67, UR41, -R89 ;  /* 0x00000029431c7c23 */ /* 0x000fc80008010859 */
[----:B------:R-:W3:Y:S01]  /*3320*/  SHFL.BFLY PT, R30, R5, 0x2, 0x1f ;  /* 0x0c401f00051e7f89 */ /* 0x000ee200000e0000 */
[----:B------:R-:W-:Y:S08]  /*3330*/  MUFU.EX2 R161, R161 ;  /* 0x000000a100a17308 */ /* 0x000ff00000000800 */
[----:B------:R-:W-:Y:S08]  /*3340*/  MUFU.EX2 R24, R24 ;  /* 0x0000001800187308 */ /* 0x000ff00000000800 */
[----:B------:R-:W-:Y:S01]  /*3350*/  MUFU.EX2 R21, R21 ;  /* 0x0000001500157308 */ /* 0x000fe20000000800 */
[----:B---3--:R-:W-:-:S07]  /*3360*/  FMNMX.FTZ R29, R5, R30, !PT ;  /* 0x0000001e051d7209 */ /* 0x008fce0007810000 */
[----:B------:R-:W-:Y:S01]  /*3370*/  MUFU.EX2 R32, R32 ;  /* 0x0000002000207308 */ /* 0x000fe20000000800 */
[----:B------:R-:W-:-:S01]  /*3380*/  FFMA.FTZ R30, R75, UR41, -R89 ;  /* 0x000000294b1e7c23 */ /* 0x000fc20008010859 */
[----:B------:R-:W3:Y:S06]  /*3390*/  SHFL.BFLY PT, R34, R29, 0x1, 0x1f ;  /* 0x0c201f001d227f89 */ /* 0x000eec00000e0000 */
[----:B------:R-:W-:Y:S08]  /*33a0*/  MUFU.EX2 R163, R163 ;  /* 0x000000a300a37308 */ /* 0x000ff00000000800 */
[----:B------:R-:W-:Y:S08]  /*33b0*/  MUFU.EX2 R28, R28 ;  /* 0x0000001c001c7308 */ /* 0x000ff00000000800 */
[----:B------:R-:W-:Y:S01]  /*33c0*/  MUFU.EX2 R25, R25 ;  /* 0x0000001900197308 */ /* 0x000fe20000000800 */
[----:B---3--:R-:W-:Y:S01]  /*33d0*/  FMNMX.FTZ R5, R29, R34, !PT ;  /* 0x000000221d057209 */ /* 0x008fe20007810000 */
[--C-:B------:R-:W-:Y:S01]  /*33e0*/  FFMA.FTZ R34, R83, UR41, -R89.reuse ;  /* 0x0000002953227c23 */ /* 0x100fe20008010859 */
[----:B------:R-:W-:-:S02]  /*33f0*/  FFMA.FTZ R29, R86, UR41, -R89 ;  /* 0x00000029561d7c23 */ /* 0x000fc40008010859 */
[C---:B------:R-:W-:Y:S01]  /*3400*/  FSETP.NEU.FTZ.AND P1, PT, R5.reuse, -INF , PT ;  /* 0xff8000000500780b */ /* 0x040fe20003f3d000 */
[----:B------:R-:W-:-:S02]  /*3410*/  FFMA.FTZ R47, R5, R50, -8 ;  /* 0xc1000000052f7423 */ /* 0x000fc40000010032 */
[----:B------:R-:W-:Y:S03]  /*3420*/  MUFU.EX2 R36, R36 ;  /* 0x0000002400247308 */ /* 0x000fe60000000800 */
[----:B------:R-:W-:Y:S02]  /*3430*/  FSEL R50, R47, RZ, P1 ;  /* 0x000000ff2f327208 */ /* 0x000fe40000800000 */
[----:B--2---:R-:W-:-:S03]  /*3440*/  F2FP.SATFINITE.E4M3.F32.PACK_AB_MERGE_C R47, R9, R0, RZ ;  /* 0x00000000092f723e */ /* 0x004fc600048070ff */
        /* <DEDUP_REMOVED lines=167> */
.L_x_2667:
[----:B------:R0:W1:Y:S01]  /*3ec0*/  SYNCS.PHASECHK.TRANS64.TRYWAIT P1, [UR56+0x38850], R7 ;  /* 0x03885007ff0075a7 */ /* 0x0000620008020178 */
[----:B------:R-:W-:Y:S05]  /*3ed0*/  @!P0 BRA `(.L_x_2668) ;  /* 0x0000000000048947 */ /* 0x000fea0003800000 */
[----:B------:R-:W-:Y:S01]  /*3ee0*/  BPT.TRAP 0x1 ;  /* 0x000000040000795c */ /* 0x000fe20000300000 */
.L_x_2668:
[----:B-1----:R-:W-:Y:S05]  /*3ef0*/  @P1 BRA `(.L_x_2669) ;  /* 0x0000000000081947 */ /* 0x002fea0003800000 */
[----:B------:R-:W1:Y:S02]  /*3f00*/  SYNCS.PHASECHK.TRANS64.TRYWAIT P1, [UR56+0x38850], R7 ;  /* 0x03885007ff0075a7 */ /* 0x000e640008020178 */
[----:B-1----:R-:W-:Y:S05]  /*3f10*/  @!P1 BRA `(.L_x_2670) ;  /* 0x0000010800749947 */ /* 0x002fea0003800000 */
.L_x_2669:
        /* <DEDUP_REMOVED lines=31> */
.L_x_2671:
[----:B------:R-:W-:Y:S01]  /*4110*/  UISETP.NE.AND UP0, UPT, UR50, URZ, UPT ;  /* 0x0000003f3200728c */ /* 0x000fe2000bf05270 */
[----:B------:R-:W-:Y:S01]  /*4120*/  UMOV UR10, UR40 ;  /* 0x00000028000a7c82 */ /* 0x000fe20008000000 */
[----:B------:R-:W-:Y:S02]  /*4130*/  UIADD3 UR56, UR56, 0x38860, URZ ;  /* 0x0003886038387890 */ /* 0x000fe4000fffe03f */
[----:B------:R-:W-:Y:S02]  /*4140*/  UIADD3 UR57, UR55, -0x2, URZ ;  /* 0xfffffffe37397890 */ /* 0x000fe4000fffe03f */
[----:B------:R-:W-:-:S05]  /*4150*/  UPRMT UR56, UR54, 0x654, UR56 ;  /* 0x0000065436387896 */ /* 0x000fca0008000038 */
[----:B------:R-:W-:Y:S01]  /*4160*/  @UP0 ULDC UR6, c[0x0][0x44c] ;  /* 0x0001130000060ab9 */ /* 0x000fe20000000800 */
[----:B------:R-:W-:Y:S01]  /*4170*/  @UP0 ULDC UR11, c[0x0][0x450] ;  /* 0x00011400000b0ab9 */ /* 0x000fe20000000800 */
[----:B------:R-:W-:Y:S02]  /*4180*/  UIMAD.WIDE.U32 UR6, UR40, UR6, URZ ;  /* 0x00000006280672a5 */ /* 0x000fe4000f8e003f */
[----:B------:R-:W-:Y:S02]  /*4190*/  SYNCS.ARRIVE.TRANS64.RED.A1T0 RZ, [UR56], RZ ;  /* 0x000000ffffff79a7 */ /* 0x000fe40008100438 */
[----:B------:R-:W-:-:S04]  /*41a0*/  @UP0 USHF.R.U32.HI UR10, URZ, UR11, UR7 ;  /* 0x0000000b3f0a0299 */ /* 0x000fc80008011607 */
[----:B------:R-:W-:-:S04]  /*41b0*/  UIADD3 UR6, UR10, UR47, -UR49 ;  /* 0x0000002f0a067290 */ /* 0x000fc8000fffe831 */
        /* <DEDUP_REMOVED lines=8> */
[----:B------:R-:W-:Y:S02]  /*4240*/  IMAD.MOV.U32 R6, RZ, RZ, R4 ;  /* 0x000000ffff067224 */ /* 0x000fe400078e0004 */
[----:B01----:R-:W-:-:S07]  /*4250*/  IMAD.MOV.U32 R7, RZ, RZ, R5 ;  /* 0x000000ffff077224 */ /* 0x003fce00078e0005 */
.L_x_2683:
[----:B------:R-:W-:-:S04]  /*4260*/  UIADD3 UR42, UR42, 0x1, URZ ;  /* 0x000000012a2a7890 */ /* 0x000fc8000fffe03f */
[----:B------:R-:W-:-:S04]  /*4270*/  UISETP.NE.AND UP0, UPT, UR42, 0x2, UPT ;  /* 0x000000022a00788c */ /* 0x000fc8000bf05270 */
[----:B------:R-:W-:Y:S02]  /*4280*/  USEL UR6, URZ, 0x1, UP0 ;  /* 0x000000013f067887 */ /* 0x000fe40008000000 */
[----:B------:R-:W-:Y:S02]  /*4290*/  USEL UR42, UR42, URZ, UP0 ;  /* 0x0000003f2a2a7287 */ /* 0x000fe40008000000 */
[----:B------:R-:W-:Y:S01]  /*42a0*/  ULOP3.LUT UR43, UR43, UR6, URZ, 0x3c, !UPT ;  /* 0x000000062b2b7292 */ /* 0x000fe2000f8e3c3f */
[----:B0-----:R-:W-:Y:S11]  /*42b0*/  @!P0 BRA `(.L_x_2673) ;  /* 0x0000000000048947 */ /* 0x001ff60003800000 */
[----:B------:R-:W-:Y:S01]  /*42c0*/  BPT.TRAP 0x1 ;  /* 0x000000040000795c */ /* 0x000fe20000300000 */
.L_x_2673:
        /* <DEDUP_REMOVED lines=11> */
.L_x_2674:
[----:B-1----:R-:W-:Y:S05]  /*4380*/  @P1 BRA `(.L_x_2675) ;  /* 0x00000000000c1947 */ /* 0x002fea0003800000 */
[----:B0-----:R-:W-:-:S04]  /*4390*/  IMAD.U32 R3, RZ, RZ, UR58 ;  /* 0x0000003aff037e24 */ /* 0x001fc8000f8e00ff */
[----:B------:R-:W0:Y:S02]  /*43a0*/  SYNCS.PHASECHK.TRANS64.TRYWAIT P1, [UR54+0x38830], R3 ;  /* 0x03883003ff0075a7 */ /* 0x000e240008020176 */
[----:B0-----:R-:W-:Y:S05]  /*43b0*/  @!P1 BRA `(.L_x_2676) ;  /* 0x0000010400649947 */ /* 0x001fea0003800000 */
.L_x_2675:
        /* <DEDUP_REMOVED lines=46> */
.L_x_2677:
[----:B------:R-:W-:Y:S01]  /*46a0*/  UISETP.NE.AND UP0, UPT, UR50, URZ, UPT ;  /* 0x0000003f3200728c */ /* 0x000fe2000bf05270 */
[----:B------:R-:W-:Y:S02]  /*46b0*/  VIADD R8, R17, UR40 ;  /* 0x0000002811087c36 */ /* 0x000fe40008000000 */
[----:B------:R-:W-:-:S03]  /*46c0*/  IMAD.MOV.U32 R9, RZ, RZ, -0x2 ;  /* 0xfffffffeff097424 */ /* 0x000fc600078e00ff */
        /* <DEDUP_REMOVED lines=8> */
[----:B------:R-:W1:Y:S04]  /*4750*/  SHFL.IDX PT, R5, R8, 0x1, 0x1c1f ;  /* 0x003c1f0008057f89 */ /* 0x000e6800000e0000 */
[----:B------:R-:W-:Y:S01]  /*4760*/  IMAD R4, R18, R9, UR6 ;  /* 0x0000000612047e24 */ /* 0x000fe2000f8e0209 */
[----:B------:R-:W-:Y:S01]  /*4770*/  UIADD3 UR6, UR54, 0x38840, URZ ;  /* 0x0003884036067890 */ /* 0x000fe2000fffe03f */
[----:B------:R-:W-:-:S03]  /*4780*/  IMAD.U32 R9, RZ, RZ, UR49 ;  /* 0x00000031ff097e24 */ /* 0x000fc6000f8e00ff */
[----:B------:R-:W-:Y:S02]  /*4790*/  UPRMT UR6, UR55, 0x654, UR6 ;  /* 0x0000065437067896 */ /* 0x000fe40008000006 */
[----:B------:R-:W-:-:S07]  /*47a0*/  IADD3 R4, -R9, UR47, R4 ;  /* 0x0000002f09047c10 */ /* 0x000fce000fffe104 */
[----:B------:R-:W-:Y:S01]  /*47b0*/  SYNCS.ARRIVE.TRANS64.RED.A1T0 RZ, [UR6], RZ ;  /* 0x000000ffffff79a7 */ /* 0x000fe20008100406 */
[----:B-1----:R-:W-:-:S05]  /*47c0*/  IMAD.IADD R5, R4, 0x1, R5 ;  /* 0x0000000104057824 */ /* 0x002fca00078e0205 */
        /* <DEDUP_REMOVED lines=100> */
[----:B-1----:R-:W-:Y:S01]  /*4e10*/  IMAD.IADD R5, R4, 0x1, R5 ;  /* 0x0000000104057824 */ /* 0x002fe200078e0205 */
[----:B--2---:R-:W-:Y:S01]  /*4e20*/  FMNMX.FTZ R4, R11, R12, !PT ;  /* 0x0000000c0b047209 */ /* 0x004fe20007810000 */
[----:B------:R-:W-:-:S03]  /*4e30*/  IMAD.U32 R11, RZ, RZ, UR41 ;  /* 0x00000029ff0b7e24 */ /* 0x000fc6000f8e00ff */
[C---:B------:R-:W-:Y:S02]  /*4e40*/  ISETP.GT.AND P6, PT, R5.reuse, RZ, PT ;  /* 0x000000ff0500720c */ /* 0x040fe40003fc4270 */
[----:B------:R-:W-:Y:S01]  /*4e50*/  ISETP.GT.AND P2, PT, R5, 0x8, PT ;  /* 0x000000080500780c */ /* 0x000fe20003f44270 */
[----:B------:R-:W-:-:S01]  /*4e60*/  FFMA.FTZ R8, R4, R11, -8 ;  /* 0xc100000004087423 */ /* 0x000fc2000001000b */
        /* <DEDUP_REMOVED lines=44> */
[----:B------:R-:W-:Y:S02]  /*5130*/  FMNMX.FTZ R12, R152, R7, !PT ;  /* 0x00000007980c7209 */ /* 0x000fe40007810000 */
[----:B------:R-:W-:-:S02]  /*5140*/  FSEL R165, R165, -INF , P1 ;  /* 0xff800000a5a57808 */ /* 0x000fc40000800000 */
[----:B------:R-:W-:Y:S02]  /*5150*/  FSEL R196, R196, -INF , P5 ;  /* 0xff800000c4c47808 */ /* 0x000fe40002800000 */
[----:B------:R-:W-:Y:S02]  /*5160*/  FSEL R197, R197, -INF , P6 ;  /* 0xff800000c5c57808 */ /* 0x000fe40003000000 */
[----:B------:R-:W-:Y:S02]  /*5170*/  FSEL R200, R200, -INF , P2 ;  /* 0xff800000c8c87808 */ /* 0x000fe40001000000 */
[----:B------:R-:W-:Y:S02]  /*5180*/  FSEL R201, R201, -INF , P3 ;  /* 0xff800000c9c97808 */ /* 0x000fe40001800000 */
[----:B------:R-:W-:Y:S02]  /*5190*/  FSEL R204, R204, -INF , P4 ;  /* 0xff800000cccc7808 */ /* 0x000fe40002000000 */
[----:B------:R-:W-:-:S02]  /*51a0*/  ISETP.GT.AND P1, PT, R5, 0x31, PT ;  /* 0x000000310500780c */ /* 0x000fc40003f24270 */
[C---:B------:R-:W-:Y:S02]  /*51b0*/  ISETP.GT.AND P5, PT, R5.reuse, 0x69, PT ;  /* 0x000000690500780c */ /* 0x040fe40003fa4270 */
[C---:B------:R-:W-:Y:S02]  /*51c0*/  ISETP.GT.AND P6, PT, R5.reuse, 0x70, PT ;  /* 0x000000700500780c */ /* 0x040fe40003fc4270 */
[C---:B------:R-:W-:Y:S02]  /*51d0*/  ISETP.GT.AND P2, PT, R5.reuse, 0x71, PT ;  /* 0x000000710500780c */ /* 0x040fe40003f44270 */
[C---:B------:R-:W-:Y:S02]  /*51e0*/  ISETP.GT.AND P3, PT, R5.reuse, 0x78, PT ;  /* 0x000000780500780c */ /* 0x040fe40003f64270 */
[----:B------:R-:W-:Y:S02]  /*51f0*/  ISETP.GT.AND P4, PT, R5, 0x79, PT ;  /* 0x000000790500780c */ /* 0x000fe40003f84270 */
[----:B------:R-:W-:-:S02]  /*5200*/  FMNMX.FTZ R5, R153, R12, !PT ;  /* 0x0000000c99057209 */ /* 0x000fc40007810000 */
[----:B------:R-:W-:Y:S02]  /*5210*/  FSEL R177, R177, -INF , P1 ;  /* 0xff800000b1b17808 */ /* 0x000fe40000800000 */
[----:B------:R-:W-:Y:S02]  /*5220*/  FMNMX.FTZ R12, R156, R5, !PT ;  /* 0x000000059c0c7209 */ /* 0x000fe40007810000 */
[----:B------:R-:W-:Y:S02]  /*5230*/  FSETP.NEU.FTZ.AND P1, PT, R4, -INF , PT ;  /* 0xff8000000400780b */ /* 0x000fe40003f3d000 */
[----:B------:R-:W-:Y:S02]  /*5240*/  FMNMX.FTZ R5, R157, R12, !PT ;  /* 0x0000000c9d057209 */ /* 0x000fe40007810000 */
[----:B------:R-:W-:Y:S02]  /*5250*/  FSEL R8, R8, RZ, P1 ;  /* 0x000000ff08087208 */ /* 0x000fe40000800000 */
[----:B------:R-:W-:-:S02]  /*5260*/  FMNMX.FTZ R20, R160, R5, !PT ;  /* 0x00000005a0147209 */ /* 0x000fc40007810000 */
        /* <DEDUP_REMOVED lines=402> */
.L_x_2678:
[----:B------:R-:W-:-:S04]  /*6b90*/  IMAD.U32 R6, RZ, RZ, UR58 ;  /* 0x0000003aff067e24 */ /* 0x000fc8000f8e00ff */
[----:B------:R1:W2:Y:S01]  /*6ba0*/  SYNCS.PHASECHK.TRANS64.TRYWAIT P1, [UR54+0x38850], R6 ;  /* 0x03885006ff0075a7 */ /* 0x0002a20008020176 */
[----:B------:R-:W-:Y:S05]  /*6bb0*/  @!P0 BRA `(.L_x_2679) ;  /* 0x0000000000048947 */ /* 0x000fea0003800000 */
[----:B------:R-:W-:Y:S01]  /*6bc0*/  BPT.TRAP 0x1 ;  /* 0x000000040000795c */ /* 0x000fe20000300000 */
.L_x_2679:
[----:B-1----:R-:W-:Y:S01]  /*6bd0*/  VIADD R6, R227, 0x8 ;  /* 0x00000008e3067836 */ /* 0x002fe20000000000 */
[----:B--2---:R-:W-:Y:S06]  /*6be0*/  @P1 BRA `(.L_x_2680) ;  /* 0x00000000000c1947 */ /* 0x004fec0003800000 */
[----:B------:R-:W-:-:S04]  /*6bf0*/  IMAD.U32 R7, RZ, RZ, UR58 ;  /* 0x0000003aff077e24 */ /* 0x000fc8000f8e00ff */
[----:B------:R-:W1:Y:S02]  /*6c00*/  SYNCS.PHASECHK.TRANS64.TRYWAIT P1, [UR54+0x38850], R7 ;  /* 0x03885007ff0075a7 */ /* 0x000e640008020176 */
[----:B-1----:R-:W-:Y:S05]  /*6c10*/  @!P1 BRA `(.L_x_2681) ;  /* 0x000000dc00689947 */ /* 0x002fea0003800000 */
.L_x_2680:
        /* <DEDUP_REMOVED lines=27> */
.L_x_2682:
        /* <DEDUP_REMOVED lines=9> */
.L_x_2672:
[----:B------:R-:W-:-:S13]  /*6e60*/  ISETP.LE.AND P1, PT, RZ, UR57, PT ;  /* 0x00000039ff007c0c */ /* 0x000fda000bf23270 */
[----:B------:R-:W-:Y:S05]  /*6e70*/  @!P1 BRA `(.L_x_2684) ;  /* 0x0000002000909947 */ /* 0x000fea0003800000 */
[----:B------:R-:W-:Y:S02]  /*6e80*/  IMAD.MOV.U32 R11, RZ, RZ, R4 ;  /* 0x000000ffff0b7224 */ /* 0x000fe400078e0004 */
[----:B01----:R-:W-:-:S07]  /*6e90*/  IMAD.MOV.U32 R7, RZ, RZ, R5 ;  /* 0x000000ffff077224 */ /* 0x003fce00078e0005 */
.L_x_2695:
[----:B------:R-:W-:-:S04]  /*6ea0*/  UIADD3 UR42, UR42, 0x1, URZ ;  /* 0x000000012a2a7890 */ /* 0x000fc8000fffe03f */
[----:B------:R-:W-:-:S04]  /*6eb0*/  UISETP.NE.AND UP0, UPT, UR42, 0x2, UPT ;  /* 0x000000022a00788c */ /* 0x000fc8000bf05270 */
[----:B------:R-:W-:Y:S02]  /*6ec0*/  USEL UR6, URZ, 0x1, UP0 ;  /* 0x000000013f067887 */ /* 0x000fe40008000000 */
[----:B------:R-:W-:Y:S02]  /*6ed0*/  USEL UR42, UR42, URZ, UP0 ;  /* 0x0000003f2a2a7287 */ /* 0x000fe40008000000 */
[----:B------:R-:W-:Y:S01]  /*6ee0*/  ULOP3.LUT UR43, UR43, UR6, URZ, 0x3c, !UPT ;  /* 0x000000062b2b7292 */ /* 0x000fe2000f8e3c3f */
[----:B012---:R-:W-:Y:S11]  /*6ef0*/  @!P0 BRA `(.L_x_2685) ;  /* 0x0000000000048947 */ /* 0x007ff60003800000 */
[----:B------:R-:W-:Y:S01]  /*6f00*/  BPT.TRAP 0x1 ;  /* 0x000000040000795c */ /* 0x000fe20000300000 */
.L_x_2685:
        /* <DEDUP_REMOVED lines=9> */
.L_x_2686:
[----:B-1----:R-:W-:Y:S05]  /*6fa0*/  @P1 BRA `(.L_x_2687) ;  /* 0x0000000000081947 */ /* 0x002fea0003800000 */
[----:B------:R-:W1:Y:S02]  /*6fb0*/  SYNCS.PHASECHK.TRANS64.TRYWAIT P1, [UR47+0x38830], R6 ;  /* 0x03883006ff0075a7 */ /* 0x000e64000802016f */
[----:B-1----:R-:W-:Y:S05]  /*6fc0*/  @!P1 BRA `(.L_x_2688) ;  /* 0x000000d800989947 */ /* 0x002fea0003800000 */
.L_x_2687:
        /* <DEDUP_REMOVED lines=46> */
.L_x_2689:
        /* <DEDUP_REMOVED lines=439> */
.L_x_2690:
[----:B------:R0:W2:Y:S01]  /*8e20*/  SYNCS.PHASECHK.TRANS64.TRYWAIT P1, [UR47+0x38850], R6 ;  /* 0x03885006ff0075a7 */ /* 0x0000a2000802016f */
[----:B------:R-:W-:Y:S05]  /*8e30*/  @!P0 BRA `(.L_x_2691) ;  /* 0x0000000000048947 */ /* 0x000fea0003800000 */
[----:B------:R-:W-:Y:S01]  /*8e40*/  BPT.TRAP 0x1 ;  /* 0x000000040000795c */ /* 0x000fe20000300000 */
.L_x_2691:
[----:B------:R-:W-:Y:S01]  /*8e50*/  VIADD R7, R227, 0x8 ;  /* 0x00000008e3077836 */ /* 0x000fe20000000000 */
[----:B--2---:R-:W-:Y:S06]  /*8e60*/  @P1 BRA `(.L_x_2692) ;  /* 0x0000000000081947 */ /* 0x004fec0003800000 */
[----:B------:R-:W2:Y:S02]  /*8e70*/  SYNCS.PHASECHK.TRANS64.TRYWAIT P1, [UR47+0x38850], R6 ;  /* 0x03885006ff0075a7 */ /* 0x000ea4000802016f */
[----:B--2---:R-:W-:Y:S05]  /*8e80*/  @!P1 BRA `(.L_x_2693) ;  /* 0x000000bc00009947 */ /* 0x004fea0003800000 */
.L_x_2692:
        /* <DEDUP_REMOVED lines=27> */
.L_x_2694:
        /* <DEDUP_REMOVED lines=8> */
.L_x_2684:
[----:B------:R-:W-:Y:S01]  /*90c0*/  ULDC.64 UR8, c[0x0][0x9a0] ;  /* 0x0002680000087ab9 */ /* 0x000fe20000000a00 */
[----:B--2---:R-:W-:Y:S01]  /*90d0*/  IMAD.MOV.U32 R9, RZ, RZ, 0x3f800000 ;  /* 0x3f800000ff097424 */ /* 0x004fe200078e00ff */
[----:B------:R-:W-:-:S04]  /*90e0*/  UISETP.NE.U32.AND UP0, UPT, UR8, URZ, UPT ;  /* 0x0000003f0800728c */ /* 0x000fc8000bf05070 */
[----:B------:R-:W-:-:S06]  /*90f0*/  UISETP.NE.AND.EX UP0, UPT, UR9, URZ, UPT, UP0 ;  /* 0x0000003f0900728c */ /* 0x000fcc000bf05300 */
        /* <DEDUP_REMOVED lines=14> */
[----:B0-----:R-:W-:-:S04]  /*91e0*/  IMAD.U32 R6, RZ, RZ, UR6 ;  /* 0x00000006ff067e24 */ /* 0x001fc8000f8e00ff */
[----:B-1----:R-:W-:Y:S01]  /*91f0*/  IMAD.U32 R7, RZ, RZ, UR7 ;  /* 0x00000007ff077e24 */ /* 0x002fe2000f8e00ff */
[----:B------:R0:W-:Y:S08]  /*9200*/  BAR.ARV R3, 0x100 ;  /* 0x000400030000751d */ /* 0x0001f00000002000 */
[----:B------:R-:W-:Y:S06]  /*9210*/  BAR.ARV 0x8, 0x180 ;  /* 0x0206000000007b1d */ /* 0x000fec0000002000 */
[----:B------:R1:W2:Y:S01]  /*9220*/  @P0 LDG.E R9, desc[UR52][R6.64] ;  /* 0x0000003406090981 */ /* 0x0002a2000c1e1900 */
[----:B------:R-:W-:Y:S01]  /*9230*/  IMAD.U32 R20, RZ, RZ, UR41 ;  /* 0x00000029ff147e24 */ /* 0x000fe2000f8e00ff */
[----:B------:R-:W-:-:S02]  /*9240*/  UIADD3 UR42, UR42, 0x1, URZ ;  /* 0x000000012a2a7890 */ /* 0x000fc4000fffe03f */
[----:B------:R-:W3:Y:S01]  /*9250*/  SHFL.BFLY PT, R11, R2, 0x2, 0x1f ;  /* 0x0c401f00020b7f89 */ /* 0x000ee200000e0000 */
[----:B------:R-:W-:Y:S02]  /*9260*/  UIADD3 UR44, UR44, 0x1, URZ ;  /* 0x000000012c2c7890 */ /* 0x000fe4000fffe03f */
[----:B------:R-:W-:Y:S01]  /*9270*/  UISETP.NE.AND UP0, UPT, UR42, 0x2, UPT ;  /* 0x000000022a00788c */ /* 0x000fe2000bf05270 */
[----:B------:R-:W4:Y:S01]  /*9280*/  SHFL.BFLY PT, R13, R0, 0x2, 0x1f ;  /* 0x0c401f00000d7f89 */ /* 0x000f2200000e0000 */
[----:B-1----:R-:W-:Y:S02]  /*9290*/  IMAD.MOV.U32 R6, RZ, RZ, RZ ;  /* 0x000000ffff067224 */ /* 0x002fe400078e00ff */
[----:B------:R-:W-:Y:S02]  /*92a0*/  USEL UR4, URZ, 0x1, UP0 ;  /* 0x000000013f047887 */ /* 0x000fe40008000000 */
[----:B------:R-:W-:Y:S02]  /*92b0*/  USEL UR42, UR42, URZ, UP0 ;  /* 0x0000003f2a2a7287 */ /* 0x000fe40008000000 */
[----:B------:R-:W-:Y:S01]  /*92c0*/  ULOP3.LUT UR43, UR43, UR4, URZ, 0x3c, !UPT ;  /* 0x000000042b2b7292 */ /* 0x000fe2000f8e3c3f */
[----:B---3--:R-:W-:Y:S01]  /*92d0*/  FADD.FTZ R11, R11, R2 ;  /* 0x000000020b0b7221 */ /* 0x008fe20000010000 */
[----:B------:R-:W-:-:S02]  /*92e0*/  IMAD.MOV.U32 R2, RZ, RZ, -0x800000 ;  /* 0xff800000ff027424 */ /* 0x000fc400078e00ff */
[----:B----4-:R-:W-:Y:S02]  /*92f0*/  FADD.FTZ R13, R13, R0 ;  /* 0x000000000d0d7221 */ /* 0x010fe40000010000 */
[----:B------:R-:W1:Y:S01]  /*9300*/  SHFL.BFLY PT, R8, R11, 0x1, 0x1f ;  /* 0x0c201f000b087f89 */ /* 0x000e6200000e0000 */
[----:B------:R-:W-:-:S03]  /*9310*/  IMAD.MOV.U32 R0, RZ, RZ, -0x800000 ;  /* 0xff800000ff007424 */ /* 0x000fc600078e00ff */
[----:B------:R-:W3:Y:S01]  /*9320*/  SHFL.BFLY PT, R10, R13, 0x1, 0x1f ;  /* 0x0c201f000d0a7f89 */ /* 0x000ee200000e0000 */
[----:B-1----:R-:W-:Y:S01]  /*9330*/  FADD.FTZ R8, R11, R8 ;  /* 0x000000080b087221 */ /* 0x002fe20000010000 */
[----:B------:R-:W-:Y:S02]  /*9340*/  IMAD.U32 R11, RZ, RZ, UR41 ;  /* 0x00000029ff0b7e24 */ /* 0x000fe4000f8e00ff */
[----:B---3--:R-:W-:Y:S02]  /*9350*/  FADD.FTZ R12, R13, R10 ;  /* 0x0000000a0d0c7221 */ /* 0x008fe40000010000 */
[C---:B------:R-:W-:Y:S01]  /*9360*/  FSETP.NE.FTZ.AND P0, PT, R8.reuse, RZ, PT ;  /* 0x000000ff0800720b */ /* 0x040fe20003f15000 */
[----:B0-----:R-:W-:Y:S01]  /*9370*/  FMUL.FTZ R3, R8, 0.00390625 ;  /* 0x3b80000008037820 */ /* 0x001fe20000410000 */
[----:B------:R-:W-:Y:S02]  /*9380*/  IMAD.MOV.U32 R10, RZ, RZ, RZ ;  /* 0x000000ffff0a7224 */ /* 0x000fe400078e00ff */
[----:B------:R-:W-:-:S02]  /*9390*/  FMUL.FTZ R14, R12, 0.00390625 ;  /* 0x3b8000000c0e7820 */ /* 0x000fc40000410000 */
[----:B------:R-:W-:-:S03]  /*93a0*/  FSETP.NE.FTZ.AND P1, PT, R3, RZ, PT ;  /* 0x000000ff0300720b */ /* 0x000fc60003f35000 */
[----:B------:R-:W-:-:S04]  /*93b0*/  FSETP.NE.FTZ.AND P2, PT, R14, RZ, PT ;  /* 0x000000ff0e00720b */ /* 0x000fc80003f55000 */
[----:B------:R0:W-:Y:S01]  /*93c0*/  @P0 MUFU.RCP R6, R8 ;  /* 0x0000000800060308 */ /* 0x0001e20000001000 */
[----:B------:R-:W-:-:S08]  /*93d0*/  FSETP.NE.FTZ.AND P0, PT, R12, RZ, PT ;  /* 0x000000ff0c00720b */ /* 0x000fd00003f15000 */
[----:B------:R-:W1:Y:S01]  /*93e0*/  @P2 MUFU.LG2 R7, R14 ;  /* 0x0000000e00072308 */ /* 0x000e620000000c00 */
[----:B------:R-:W-:Y:S01]  /*93f0*/  @P2 FMUL.FTZ R20, R20, 0.69314718246459960938 ;  /* 0x3f31721814142820 */ /* 0x000fe20000410000 */
[----:B0-----:R-:W-:-:S06]  /*9400*/  @P1 FMUL.FTZ R8, R11, 0.69314718246459960938 ;  /* 0x3f3172180b081820 */ /* 0x001fcc0000410000 */
[----:B------:R-:W0:Y:S08]  /*9410*/  @P1 MUFU.LG2 R3, R3 ;  /* 0x0000000300031308 */ /* 0x000e300000000c00 */
        /* <DEDUP_REMOVED lines=135> */
[----:B------:R-:W-:-:S07]  /*9c90*/  FMUL.FTZ R9, R151, R9 ;  /* 0x0000000997097220 */ /* 0x000fce0000410000 */
.L_x_2659:
        /* <DEDUP_REMOVED lines=24> */
[----:B------:R-:W-:Y:S01]  /*9e20*/  F2FP.BF16.F32.PACK_AB R45, R87, R62 ;  /* 0x0000003e572d723e */ /* 0x000fe200000010ff */
[----:B------:R-:W-:Y:S01]  /*9e30*/  UISETP.NE.U32.AND UP0, UPT, UR10, URZ, UPT ;  /* 0x0000003f0a00728c */ /* 0x000fe2000bf05070 */
[----:B------:R-:W-:Y:S02]  /*9e40*/  F2FP.BF16.F32.PACK_AB R32, R5, R32 ;  /* 0x000000200520723e */ /* 0x000fe400000010ff */
[----:B------:R-:W-:Y:S01]  /*9e50*/  F2FP.BF16.F32.PACK_AB R33, R6, R33 ;  /* 0x000000210621723e */ /* 0x000fe200000010ff */
[----:B------:R-:W-:Y:S01]  /*9e60*/  UISETP.NE.AND.EX UP0, UPT, UR11, URZ, UPT, UP0 ;  /* 0x0000003f0b00728c */ /* 0x000fe2000bf05300 */
[----:B------:R-:W-:-:S02]  /*9e70*/  F2FP.BF16.F32.PACK_AB R112, R77, R112 ;  /* 0x000000704d70723e */ /* 0x000fc400000010ff */
[----:B0-----:R-:W-:Y:S01]  /*9e80*/  LOP3.LUT P0, R21, R74, 0x3, RZ, 0xc0, !PT ;  /* 0x000000034a157812 */ /* 0x001fe2000780c0ff */
[----:B------:R-:W-:Y:S01]  /*9e90*/  ULDC.64 UR10, c[0x0][0xc00] ;  /* 0x00030000000a7ab9 */ /* 0x000fe20000000a00 */
[----:B------:R-:W-:Y:S01]  /*9ea0*/  F2FP.BF16.F32.PACK_AB R113, R76, R113 ;  /* 0x000000714c71723e */ /* 0x000fe200000010ff */
[----:B------:R-:W-:Y:S01]  /*9eb0*/  UIMAD.WIDE UR10, UR37, 0x4, UR10 ;  /* 0x00000004250a78a5 */ /* 0x000fe2000f8e020a */
[----:B------:R-:W-:Y:S02]  /*9ec0*/  ISETP.EQ.OR P0, PT, R21, 0x3, !P0 ;  /* 0x000000031500780c */ /* 0x000fe40004702670 */
[----:B------:R-:W-:Y:S02]  /*9ed0*/  F2FP.BF16.F32.PACK_AB R5, R158, R159 ;  /* 0x0000009f9e05723e */ /* 0x000fe400000010ff */
[----:B------:R-:W-:Y:S02]  /*9ee0*/  SEL R123, R55, R54, P0 ;  /* 0x00000036377b7207 */ /* 0x000fe40000000000 */
[----:B------:R-:W-:Y:S01]  /*9ef0*/  SEL R62, R54, R55, P0 ;  /* 0x00000037363e7207 */ /* 0x000fe20000000000 */
[----:B------:R-:W-:Y:S01]  /*9f00*/  IMAD.MOV.U32 R54, RZ, RZ, 0x2 ;  /* 0x00000002ff367424 */ /* 0x000fe200078e00ff */
[----:B------:R-:W-:-:S02]  /*9f10*/  F2FP.BF16.F32.PACK_AB R6, R156, R157 ;  /* 0x0000009d9c06723e */ /* 0x000fc400000010ff */
[----:B------:R-:W-:Y:S01]  /*9f20*/  F2FP.BF16.F32.PACK_AB R136, R101, R136 ;  /* 0x000000886588723e */ /* 0x000fe200000010ff */
[----:B------:R-:W-:Y:S01]  /*9f30*/  IMAD.WIDE R54, R221, R54, UR8 ;  /* 0x00000008dd367e25 */ /* 0x000fe2000f8e0236 */
        /* <DEDUP_REMOVED lines=8> */
[----:B------:R-:W-:Y:S02]  /*9fc0*/  F2FP.BF16.F32.PACK_AB R29, R29, R72 ;  /* 0x000000481d1d723e */ /* 0x000fe400000010ff */
        /* <DEDUP_REMOVED lines=14> */
[C---:B------:R-:W-:Y:S02]  /*a0b0*/  IADD3 R6, P2, R54.reuse, 0x20, RZ ;  /* 0x0000002036067810 */ /* 0x040fe40007f5e0ff */
[C---:B------:R-:W-:Y:S02]  /*a0c0*/  IADD3 R137, P3, R54.reuse, 0x40, RZ ;  /* 0x0000004036897810 */ /* 0x040fe40007f7e0ff */
[----:B------:R-:W-:Y:S02]  /*a0d0*/  IADD3 R139, P4, R54, 0x60, RZ ;  /* 0x00000060368b7810 */ /* 0x000fe40007f9e0ff */
[----:B------:R-:W-:Y:S02]  /*a0e0*/  F2FP.BF16.F32.PACK_AB R148, R148, R149 ;  /* 0x000000959494723e */ /* 0x000fe400000010ff */
[----:B------:R-:W-:Y:S02]  /*a0f0*/  F2FP.BF16.F32.PACK_AB R141, R140, R141 ;  /* 0x0000008d8c8d723e */ /* 0x000fe400000010ff */
[----:B------:R-:W-:-:S02]  /*a100*/  F2FP.BF16.F32.PACK_AB R13, R13, R56 ;  /* 0x000000380d0d723e */ /* 0x000fc400000010ff */
[----:B------:R-:W-:Y:S01]  /*a110*/  F2FP.BF16.F32.PACK_AB R12, R12, R57 ;  /* 0x000000390c0c723e */ /* 0x000fe200000010ff */
[----:B------:R-:W-:Y:S01]  /*a120*/  IMAD.X R57, RZ, RZ, R55, P3 ;  /* 0x000000ffff397224 */ /* 0x000fe200018e0637 */
        /* <DEDUP_REMOVED lines=10> */
[----:B------:R-:W-:-:S02]  /*a1d0*/  SEL R26, R28, R29, P0 ;  /* 0x0000001d1c1a7207 */ /* 0x000fc40000000000 */
[----:B------:R-:W-:Y:S02]  /*a1e0*/  F2FP.BF16.F32.PACK_AB R41, R8, R41 ;  /* 0x000000290829723e */ /* 0x000fe400000010ff */
[----:B------:R-:W-:Y:S02]  /*a1f0*/  F2FP.BF16.F32.PACK_AB R132, R132, R133 ;  /* 0x000000858484723e */ /* 0x000fe400000010ff */
[----:B------:R-:W-:Y:S02]  /*a200*/  F2FP.BF16.F32.PACK_AB R36, R36, R81 ;  /* 0x000000512424723e */ /* 0x000fe400000010ff */
[----:B------:R-:W-:Y:S02]  /*a210*/  F2FP.BF16.F32.PACK_AB R109, R109, R144 ;  /* 0x000000906d6d723e */ /* 0x000fe400000010ff */
[----:B------:R-:W-:Y:S02]  /*a220*/  F2FP.BF16.F32.PACK_AB R108, R108, R145 ;  /* 0x000000916c6c723e */ /* 0x000fe400000010ff */
        /* <DEDUP_REMOVED lines=26> */
[----:B------:R-:W-:-:S02]  /*a3d0*/  LOP3.LUT R3, R54, 0x380, RZ, 0xc0, !PT ;  /* 0x0000038036037812 */ /* 0x000fc400078ec0ff */
[----:B------:R-:W-:Y:S02]  /*a3e0*/  F2FP.BF16.F32.PACK_AB R37, R37, R80 ;  /* 0x000000502525723e */ /* 0x000fe400000010ff */
[----:B------:R-:W-:Y:S02]  /*a3f0*/  F2FP.BF16.F32.PACK_AB R86, R86, R63 ;  /* 0x0000003f5656723e */ /* 0x000fe400000010ff */
[----:B------:R-:W-:Y:S02]  /*a400*/  F2FP.BF16.F32.PACK_AB R110, R110, R51 ;  /* 0x000000336e6e723e */ /* 0x000fe400000010ff */
[----:B------:R-:W-:Y:S02]  /*a410*/  F2FP.BF16.F32.PACK_AB R43, R118, R43 ;  /* 0x0000002b762b723e */ /* 0x000fe400000010ff */
[----:B------:R-:W-:Y:S02]  /*a420*/  F2FP.BF16.F32.PACK_AB R42, R119, R42 ;  /* 0x0000002a772a723e */ /* 0x000fe400000010ff */
[----:B------:R-:W-:-:S02]  /*a430*/  F2FP.BF16.F32.PACK_AB R39, R126, R39 ;  /* 0x000000277e27723e */ /* 0x000fc400000010ff */
[----:B------:R-:W-:Y:S02]  /*a440*/  F2FP.BF16.F32.PACK_AB R38, R127, R38 ;  /* 0x000000267f26723e */ /* 0x000fe400000010ff */
[C---:B------:R-:W-:Y:S02]  /*a450*/  IADD3 R12, P5, R54.reuse, 0x4000, RZ ;  /* 0x00004000360c7810 */ /* 0x040fe40007fbe0ff */
[C---:B------:R-:W-:Y:S02]  /*a460*/  IADD3 R141, P6, R54.reuse, 0x4020, RZ ;  /* 0x00004020368d7810 */ /* 0x040fe40007fde0ff */
[C---:B------:R-:W-:Y:S02]  /*a470*/  IADD3 R143, P1, R54.reuse, 0x4040, RZ ;  /* 0x00004040368f7810 */ /* 0x040fe40007f3e0ff */
[C---:B------:R-:W-:Y:S02]  /*a480*/  IADD3 R145, P2, R54.reuse, 0x4060, RZ ;  /* 0x0000406036917810 */ /* 0x040fe40007f5e0ff */
[----:B------:R-:W-:-:S02]  /*a490*/  IADD3 R14, P3, R54, 0x8000, RZ ;  /* 0x00008000360e7810 */ /* 0x000fc40007f7e0ff */
[----:B------:R-:W-:Y:S02]  /*a4a0*/  IADD3 R147, P4, R54, 0x8020, RZ ;  /* 0x0000802036937810 */ /* 0x000fe40007f9e0ff */
[----:B------:R-:W-:Y:S02]  /*a4b0*/  F2FP.BF16.F32.PACK_AB R40, R7, R40 ;  /* 0x000000280728723e */ /* 0x000fe400000010ff */
[----:B------:R-:W-:Y:S01]  /*a4c0*/  F2FP.BF16.F32.PACK_AB R134, R134, R35 ;  /* 0x000000238686723e */ /* 0x000fe200000010ff */
[----:B------:R-:W-:Y:S01]  /*a4d0*/  IMAD.X R13, RZ, RZ, R55, P4 ;  /* 0x000000ffff0d7224 */ /* 0x000fe200020e0637 */
[----:B------:R-:W-:Y:S02]  /*a4e0*/  SEL R75, R32, R33, P0 ;  /* 0x00000021204b7207 */ /* 0x000fe40000000000 */
[----:B------:R-:W-:Y:S02]  /*a4f0*/  SEL R66, R33, R32, P0 ;  /* 0x0000002021427207 */ /* 0x000fe40000000000 */
[----:B------:R-:W-:-:S02]  /*a500*/  SEL R91, R109, R108, P0 ;  /* 0x0000006c6d5b7207 */ /* 0x000fc40000000000 */
[----:B------:R-:W-:Y:S02]  /*a510*/  SEL R35, R108, R109, P0 ;  /* 0x0000006d6c237207 */ /* 0x000fe40000000000 */
[----:B------:R-:W-:Y:S02]  /*a520*/  F2FP.BF16.F32.PACK_AB R150, R150, R27 ;  /* 0x0000001b9696723e */ /* 0x000fe400000010ff */
[----:B------:R-:W-:Y:S02]  /*a530*/  SEL R103, R128, R129, P0 ;  /* 0x0000008180677207 */ /* 0x000fe40000000000 */
[----:B------:R-:W-:Y:S02]  /*a540*/  SEL R33, R129, R128, P0 ;  /* 0x0000008081217207 */ /* 0x000fe40000000000 */
[----:B------:R-:W-:Y:S02]  /*a550*/  SEL R109, R132, R125, P0 ;  /* 0x0000007d846d7207 */ /* 0x000fe40000000000 */
[----:B------:R-:W-:-:S02]  /*a560*/  SEL R47, R125, R132, P0 ;  /* 0x000000847d2f7207 */ /* 0x000fc40000000000 */
[----:B------:R-:W-:Y:S02]  /*a570*/  SEL R115, R67, R8, P0 ;  /* 0x0000000843737207 */ /* 0x000fe40000000000 */
[----:B------:R-:W-:Y:S02]  /*a580*/  SEL R50, R8, R67, P0 ;  /* 0x0000004308327207 */ /* 0x000fe40000000000 */
[----:B------:R-:W-:Y:S02]  /*a590*/  SHF.R.U64 R3, R3, 0x3, RZ ;  /* 0x0000000303037819 */ /* 0x000fe400000012ff */
[----:B------:R-:W-:Y:S02]  /*a5a0*/  SEL R87, R37, R36, P0 ;  /* 0x0000002425577207 */ /* 0x000fe40000000000 */
[----:B------:R-:W-:Y:S01]  /*a5b0*/  SEL R27, R36, R37, P0 ;  /* 0x00000025241b7207 */ /* 0x000fe20000000000 */
[----:B------:R-:W-:Y:S01]  /*a5c0*/  IMAD.X R37, RZ, RZ, R55, P3 ;  /* 0x000000ffff257224 */ /* 0x000fe200018e0637 */
[----:B------:R-:W-:-:S02]  /*a5d0*/  SEL R119, R86, R45, P0 ;  /* 0x0000002d56777207 */ /* 0x000fc40000000000 */
[----:B------:R-:W-:Y:S01]  /*a5e0*/  SEL R51, R45, R86, P0 ;  /* 0x000000562d337207 */ /* 0x000fe20000000000 */
[--C-:B------:R-:W-:Y:S01]  /*a5f0*/  IMAD.X R45, RZ, RZ, R55.reuse, P6 ;  /* 0x000000ffff2d7224 */ /* 0x100fe200030e0637 */
        /* <DEDUP_REMOVED lines=11> */
[----:B------:R-:W-:Y:S02]  /*a6b0*/  F2FP.BF16.F32.PACK_AB R152, R152, R153 ;  /* 0x000000999898723e */ /* 0x000fe400000010ff */
[----:B------:R-:W-:Y:S02]  /*a6c0*/  SEL R77, R40, R41, P0 ;  /* 0x00000029284d7207 */ /* 0x000fe40000000000 */
[----:B------:R-:W-:-:S02]  /*a6d0*/  SEL R63, R41, R40, P0 ;  /* 0x00000028293f7207 */ /* 0x000fc40000000000 */
[C---:B------:R-:W-:Y:S02]  /*a6e0*/  IADD3 R149, P5, R54.reuse, 0x8040, RZ ;  /* 0x0000804036957810 */ /* 0x040fe40007fbe0ff */
[C---:B------:R-:W-:Y:S02]  /*a6f0*/  IADD3 R151, P6, R54.reuse, 0x8060, RZ ;  /* 0x0000806036977810 */ /* 0x040fe40007fde0ff */
[C---:B------:R-:W-:Y:S01]  /*a700*/  IADD3 R40, P1, R54.reuse, 0xc000, RZ ;  /* 0x0000c00036287810 */ /* 0x040fe20007f3e0ff */
[--C-:B------:R-:W-:Y:S01]  /*a710*/  IMAD.X R15, RZ, RZ, R55.reuse, P5 ;  /* 0x000000ffff0f7224 */ /* 0x100fe200028e0637 */
[C---:B------:R-:W-:Y:S02]  /*a720*/  IADD3 R153, P2, R54.reuse, 0xc020, RZ ;  /* 0x0000c02036997810 */ /* 0x040fe40007f5e0ff */
[C---:B------:R-:W-:Y:S02]  /*a730*/  IADD3 R155, P3, R54.reuse, 0xc040, RZ ;  /* 0x0000c040369b7810 */ /* 0x040fe40007f7e0ff */
[----:B------:R-:W-:Y:S01]  /*a740*/  IADD3 R157, P4, R54, 0xc060, RZ ;  /* 0x0000c060369d7810 */ /* 0x000fe20007f9e0ff */
[----:B------:R-:W-:Y:S01]  /*a750*/  IMAD.X R41, RZ, RZ, R55, P2 ;  /* 0x000000ffff297224 */ /* 0x000fe200010e0637 */
[----:B------:R-:W-:-:S02]  /*a760*/  LOP3.LUT R54, R3, R54, RZ, 0x3c, !PT ;  /* 0x0000003603367212 */ /* 0x000fc400078e3cff */
[----:B------:R-:W-:Y:S01]  /*a770*/  SHF.R.U64 R3, R4, 0x3, RZ ;  /* 0x0000000304037819 */ /* 0x000fe200000012ff */
[----:B------:R-:W-:Y:S01]  /*a780*/  IMAD.X R5, RZ, RZ, R55, P4 ;  /* 0x000000ffff057224 */ /* 0x000fe200020e0637 */
[----:B------:R-:W-:Y:S02]  /*a790*/  LOP3.LUT R8, R137, 0x380, RZ, 0xc0, !PT ;  /* 0x0000038089087812 */ /* 0x000fe400078ec0ff */
[----:B------:R-:W-:Y:S02]  /*a7a0*/  F2FP.BF16.F32.PACK_AB R11, R11, R48 ;  /* 0x000000300b0b723e */ /* 0x000fe400000010ff */
[----:B------:R-:W-:Y:S02]  /*a7b0*/  LOP3.LUT R60, R3, R6, RZ, 0x3c, !PT ;  /* 0x00000006033c7212 */ /* 0x000fe400078e3cff */
[----:B------:R-:W-:Y:S02]  /*a7c0*/  LOP3.LUT R3, R12, 0x380, RZ, 0xc0, !PT ;  /* 0x000003800c037812 */ /* 0x000fe400078ec0ff */
[----:B------:R-:W-:-:S02]  /*a7d0*/  SHF.R.U64 R4, R8, 0x3, RZ ;  /* 0x0000000308047819 */ /* 0x000fc400000012ff */
[----:B------:R-:W-:Y:S02]  /*a7e0*/  SEL R79, R11, R10, P0 ;  /* 0x0000000a0b4f7207 */ /* 0x000fe40000000000 */
[----:B------:R-:W-:Y:S01]  /*a7f0*/  SEL R21, R10, R11, P0 ;  /* 0x0000000b0a157207 */ /* 0x000fe20000000000 */
[----:B------:R-:W-:Y:S01]  /*a800*/  IMAD.X R11, RZ, RZ, R55, P6 ;  /* 0x000000ffff0b7224 */ /* 0x000fe200030e0637 */
[----:B------:R-:W-:Y:S02]  /*a810*/  LOP3.LUT R10, R139, 0x380, RZ, 0xc0, !PT ;  /* 0x000003808b0a7812 */ /* 0x000fe400078ec0ff */
[----:B------:R-:W-:Y:S02]  /*a820*/  SHF.R.U64 R3, R3, 0x3, RZ ;  /* 0x0000000303037819 */ /* 0x000fe400000012ff */
[----:B------:R-:W-:Y:S02]  /*a830*/  LOP3.LUT R56, R4, R137, RZ, 0x3c, !PT ;  /* 0x0000008904387212 */ /* 0x000fe400078e3cff */
[----:B------:R-:W-:-:S02]  /*a840*/  LOP3.LUT R4, R141, 0x380, RZ, 0xc0, !PT ;  /* 0x000003808d047812 */ /* 0x000fc400078ec0ff */
[----:B------:R-:W-:Y:S02]  /*a850*/  LOP3.LUT R6, R143, 0x380, RZ, 0xc0, !PT ;  /* 0x000003808f067812 */ /* 0x000fe400078ec0ff */
[----:B------:R-:W-:Y:S02]  /*a860*/  F2FP.BF16.F32.PACK_AB R121, R84, R121 ;  /* 0x000000795479723e */ /* 0x000fe400000010ff */
[----:B------:R-:W-:Y:S02]  /*a870*/  F2FP.BF16.F32.PACK_AB R59, R94, R59 ;  /* 0x0000003b5e3b723e */ /* 0x000fe400000010ff */
[----:B------:R-:W-:Y:S02]  /*a880*/  SHF.R.U64 R8, R10, 0x3, RZ ;  /* 0x000000030a087819 */ /* 0x000fe400000012ff */
[----:B------:R-:W-:Y:S01]  /*a890*/  LOP3.LUT R48, R3, R12, RZ, 0x3c, !PT ;  /* 0x0000000c03307212 */ /* 0x000fe200078e3cff */
[----:B--2---:R-:W-:Y:S01]  /*a8a0*/  SHFL.IDX PT, R75, R75, R20, 0x1c1f ;  /* 0x001c1f144b4b7589 */ /* 0x004fe200000e0000 */
[----:B------:R-:W-:-:S02]  /*a8b0*/  LOP3.LUT R3, R14, 0x380, RZ, 0xc0, !PT ;  /* 0x000003800e037812 */ /* 0x000fc400078ec0ff */
[----:B------:R-:W-:Y:S01]  /*a8c0*/  SHF.R.U64 R4, R4, 0x3, RZ ;  /* 0x0000000304047819 */ /* 0x000fe200000012ff */
[----:B------:R-:W-:Y:S01]  /*a8d0*/  SHFL.IDX PT, R113, R113, R20, 0x1c1f ;  /* 0x001c1f1471717589 */ /* 0x000fe200000e0000 */
[----:B------:R-:W-:Y:S02]  /*a8e0*/  SHF.R.U64 R6, R6, 0x3, RZ ;  /* 0x0000000306067819 */ /* 0x000fe400000012ff */
[----:B------:R-:W-:Y:S01]  /*a8f0*/  SEL R101, R120, R121, P0 ;  /* 0x0000007978657207 */ /* 0x000fe20000000000 */
[----:B------:R-:W-:Y:S01]  /*a900*/  SHFL.IDX PT, R117, R117, R20, 0x1c1f ;  /* 0x001c1f1475757589 */ /* 0x000fe200000e0000 */
[----:B------:R-:W-:Y:S02]  /*a910*/  SEL R32, R121, R120, P0 ;  /* 0x0000007879207207 */ /* 0x000fe40000000000 */
[----:B------:R-:W-:Y:S01]  /*a920*/  SEL R121, R59, R44, P0 ;  /* 0x0000002c3b797207 */ /* 0x000fe20000000000 */
[----:B------:R-:W-:Y:S01]  /*a930*/  SHFL.IDX PT, R73, R73, R20, 0x1c1f ;  /* 0x001c1f1449497589 */ /* 0x000fe200000e0000 */
[----:B------:R-:W-:-:S02]  /*a940*/  LOP3.LUT R52, R8, R139, RZ, 0x3c, !PT ;  /* 0x0000008b08347212 */ /* 0x000fc400078e3cff */
[----:B------:R-:W-:Y:S01]  /*a950*/  SEL R59, R44, R59, P0 ;  /* 0x0000003b2c3b7207 */ /* 0x000fe20000000000 */
[----:B------:R-:W-:Y:S01]  /*a960*/  SHFL.IDX PT, R77, R77, R20, 0x1c1f ;  /* 0x001c1f144d4d7589 */ /* 0x000fe200000e0000 */
[----:B------:R-:W-:Y:S02]  /*a970*/  LOP3.LUT R8, R145, 0x380, RZ, 0xc0, !PT ;  /* 0x0000038091087812 */ /* 0x000fe400078ec0ff */
[----:B------:R-:W-:Y:S01]  /*a980*/  SHF.R.U64 R3, R3, 0x3, RZ ;  /* 0x0000000303037819 */ /* 0x000fe200000012ff */
[----:B------:R-:W-:Y:S01]  /*a990*/  SHFL.IDX PT, R79, R79, R20, 0x1c1f ;  /* 0x001c1f144f4f7589 */ /* 0x000fe200000e0000 */
[----:B------:R-:W-:Y:S02]  /*a9a0*/  LOP3.LUT R44, R4, R141, RZ, 0x3c, !PT ;  /* 0x0000008d042c7212 */ /* 0x000fe400078e3cff */
[----:B------:R-:W-:Y:S01]  /*a9b0*/  LOP3.LUT R42, R6, R143, RZ, 0x3c, !PT ;  /* 0x0000008f062a7212 */ /* 0x000fe200078e3cff */
[----:B------:R-:W-:Y:S01]  /*a9c0*/  SHFL.IDX PT, R81, R81, R20, 0x1c1f ;  /* 0x001c1f1451517589 */ /* 0x000fe200000e0000 */
[----:B------:R-:W-:-:S02]  /*a9d0*/  LOP3.LUT R4, R147, 0x380, RZ, 0xc0, !PT ;  /* 0x0000038093047812 */ /* 0x000fc400078ec0ff */
[----:B------:R-:W-:Y:S01]  /*a9e0*/  LOP3.LUT R6, R149, 0x380, RZ, 0xc0, !PT ;  /* 0x0000038095067812 */ /* 0x000fe200078ec0ff */
[----:B------:R-:W-:Y:S01]  /*a9f0*/  SHFL.IDX PT, R83, R83, R20, 0x1c1f ;  /* 0x001c1f1453537589 */ /* 0x000fe200000e0000 */
[----:B------:R-:W-:Y:S02]  /*aa00*/  SHF.R.U64 R8, R8, 0x3, RZ ;  /* 0x0000000308087819 */ /* 0x000fe400000012ff */
[----:B------:R-:W-:Y:S01]  /*aa10*/  LOP3.LUT R36, R3, R14, RZ, 0x3c, !PT ;  /* 0x0000000e03247212 */ /* 0x000fe200078e3cff */
[----:B------:R-:W-:Y:S01]  /*aa20*/  SHFL.IDX PT, R85, R85, R20, 0x1c1f ;  /* 0x001c1f1455557589 */ /* 0x000fe200000e0000 */
[----:B------:R-:W-:Y:S02]  /*aa30*/  SHF.R.U64 R4, R4, 0x3, RZ ;  /* 0x0000000304047819 */ /* 0x000fe400000012ff */
[----:B------:R-:W-:Y:S01]  /*aa40*/  SHF.R.U64 R6, R6, 0x3, RZ ;  /* 0x0000000306067819 */ /* 0x000fe200000012ff */
[----:B------:R-:W-:Y:S01]  /*aa50*/  SHFL.IDX PT, R87, R87, R20, 0x1c1f ;  /* 0x001c1f1457577589 */ /* 0x000fe200000e0000 */
[----:B------:R-:W-:-:S02]  /*aa60*/  MOV R92, R52 ;  /* 0x00000034005c7202 */ /* 0x000fc40000000f00 */
[----:B------:R-:W-:Y:S01]  /*aa70*/  LOP3.LUT R38, R8, R145, RZ, 0x3c, !PT ;  /* 0x0000009108267212 */ /* 0x000fe200078e3cff */
[----:B------:R-:W-:Y:S01]  /*aa80*/  SHFL.IDX PT, R89, R89, R20, 0x1c1f ;  /* 0x001c1f1459597589 */ /* 0x000fe200000e0000 */
[----:B------:R-:W-:Y:S02]  /*aa90*/  MOV R53, R36 ;  /* 0x0000002400357202 */ /* 0x000fe40000000f00 */
[----:B------:R-:W-:Y:S01]  /*aaa0*/  SEL R107, R7, R152, P0 ;  /* 0x00000098076b7207 */ /* 0x000fe20000000000 */
[----:B------:R-:W-:Y:S01]  /*aab0*/  SHFL.IDX PT, R95, R95, R20, 0x1c1f ;  /* 0x001c1f145f5f7589 */ /* 0x000fe200000e0000 */
[----:B------:R-:W-:Y:S01]  /*aac0*/  SEL R72, R152, R7, P0 ;  /* 0x0000000798487207 */ /* 0x000fe20000000000 */
[----:B------:R-:W-:Y:S01]  /*aad0*/  IMAD.X R7, RZ, RZ, R55, P3 ;  /* 0x000000ffff077224 */ /* 0x000fe200018e0637 */
[----:B------:R-:W-:Y:S01]  /*aae0*/  LOP3.LUT R8, R151, 0x380, RZ, 0xc0, !PT ;  /* 0x0000038097087812 */ /* 0x000fe200078ec0ff */
[----:B------:R-:W-:Y:S01]  /*aaf0*/  SHFL.IDX PT, R93, R93, R20, 0x1c1f ;  /* 0x001c1f145d5d7589 */ /* 0x000fe200000e0000 */
[----:B------:R-:W-:-:S02]  /*ab00*/  LOP3.LUT R37, R20, 0x2, RZ, 0x3c, !PT ;  /* 0x0000000214257812 */ /* 0x000fc400078e3cff */
[----:B------:R-:W-:Y:S01]  /*ab10*/  LOP3.LUT R12, R4, R147, RZ, 0x3c, !PT ;  /* 0x00000093040c7212 */ /* 0x000fe200078e3cff */
[----:B------:R-:W-:Y:S01]  /*ab20*/  SHFL.IDX PT, R107, R107, R20, 0x1c1f ;  /* 0x001c1f146b6b7589 */ /* 0x000fe200000e0000 */
[----:B------:R-:W-:Y:S02]  /*ab30*/  LOP3.LUT R14, R6, R149, RZ, 0x3c, !PT ;  /* 0x00000095060e7212 */ /* 0x000fe400078e3cff */
[----:B------:R-:W-:Y:S01]  /*ab40*/  LOP3.LUT R3, R40, 0x380, RZ, 0xc0, !PT ;  /* 0x0000038028037812 */ /* 0x000fe200078ec0ff */
[----:B------:R-:W0:Y:S01]  /*ab50*/  SHFL.IDX PT, R66, R66, R37, 0x1c1f ;  /* 0x001c1f2542427589 */ /* 0x000e2200000e0000 */
[----:B------:R-:W-:Y:S02]  /*ab60*/  LOP3.LUT R4, R153, 0x380, RZ, 0xc0, !PT ;  /* 0x0000038099047812 */ /* 0x000fe400078ec0ff */
[----:B------:R-:W-:Y:S01]  /*ab70*/  LOP3.LUT R6, R155, 0x380, RZ, 0xc0, !PT ;  /* 0x000003809b067812 */ /* 0x000fe200078ec0ff */
[----:B------:R-:W1:Y:S01]  /*ab80*/  SHFL.IDX PT, R72, R72, R37, 0x1c1f ;  /* 0x001c1f2548487589 */ /* 0x000e6200000e0000 */
[----:B------:R-:W-:-:S02]  /*ab90*/  SHF.R.U64 R8, R8, 0x3, RZ ;  /* 0x0000000308087819 */ /* 0x000fc400000012ff */
[----:B------:R-:W-:Y:S01]  /*aba0*/  SHF.R.U64 R3, R3, 0x3, RZ ;  /* 0x0000000303037819 */ /* 0x000fe200000012ff */
[----:B------:R-:W2:Y:S01]  /*abb0*/  SHFL.IDX PT, R74, R74, R37, 0x1c1f ;  /* 0x001c1f254a4a7589 */ /* 0x000ea200000e0000 */
[----:B------:R-:W-:Y:S02]  /*abc0*/  SHF.R.U64 R4, R4, 0x3, RZ ;  /* 0x0000000304047819 */ /* 0x000fe400000012ff */
[----:B------:R-:W-:Y:S01]  /*abd0*/  SHF.R.U64 R6, R6, 0x3, RZ ;  /* 0x0000000306067819 */ /* 0x000fe200000012ff */
[----:B------:R-:W3:Y:S01]  /*abe0*/  SHFL.IDX PT, R76, R76, R37, 0x1c1f ;  /* 0x001c1f254c4c7589 */ /* 0x000ee200000e0000 */
[----:B------:R-:W-:Y:S02]  /*abf0*/  LOP3.LUT R10, R8, R151, RZ, 0x3c, !PT ;  /* 0x00000097080a7212 */ /* 0x000fe400078e3cff */
[----:B------:R-:W-:Y:S01]  /*ac00*/  LOP3.LUT R8, R3, R40, RZ, 0x3c, !PT ;  /* 0x0000002803087212 */ /* 0x000fe200078e3cff */
[----:B------:R-:W-:Y:S01]  /*ac10*/  SHFL.IDX PT, R97, R97, R20, 0x1c1f ;  /* 0x001c1f1461617589 */ /* 0x000fe200000e0000 */
[----:B------:R-:W-:-:S02]  /*ac20*/  LOP3.LUT R40, R4, R153, RZ, 0x3c, !PT ;  /* 0x0000009904287212 */ /* 0x000fc400078e3cff */
[----:B------:R-:W-:Y:S01]  /*ac30*/  LOP3.LUT R6, R6, R155, RZ, 0x3c, !PT ;  /* 0x0000009b06067212 */ /* 0x000fe200078e3cff */
[----:B------:R-:W-:Y:S01]  /*ac40*/  SHFL.IDX PT, R101, R101, R20, 0x1c1f ;  /* 0x001c1f1465657589 */ /* 0x000fe200000e0000 */
[----:B------:R-:W-:Y:S02]  /*ac50*/  LOP3.LUT R78, R157, 0x380, RZ, 0xc0, !PT ;  /* 0x000003809d4e7812 */ /* 0x000fe400078ec0ff */
[----:B------:R-:W-:Y:S01]  /*ac60*/  SEL R131, R134, R135, P0 ;  /* 0x0000008786837207 */ /* 0x000fe20000000000 */
[----:B------:R-:W-:Y:S01]  /*ac70*/  SHFL.IDX PT, R103, R103, R20, 0x1c1f ;  /* 0x001c1f1467677589 */ /* 0x000fe200000e0000 */
[----:B------:R-:W-:Y:S02]  /*ac80*/  SEL R68, R135, R134, P0 ;  /* 0x0000008687447207 */ /* 0x000fe40000000000 */
[----:B------:R-:W-:Y:S01]  /*ac90*/  SEL R135, R150, R9, P0 ;  /* 0x0000000996877207 */ /* 0x000fe20000000000 */
[----:B------:R-:W-:Y:S01]  /*aca0*/  SHFL.IDX PT, R99, R99, R20, 0x1c1f ;  /* 0x001c1f1463637589 */ /* 0x000fe200000e0000 */
[----:B------:R-:W-:-:S02]  /*acb0*/  MOV R40, R40 ;  /* 0x0000002800287202 */ /* 0x000fc40000000f00 */
[----:B------:R-:W-:Y:S01]  /*acc0*/  MOV R96, R60 ;  /* 0x0000003c00607202 */ /* 0x000fe20000000f00 */
[----:B------:R-:W-:Y:S01]  /*acd0*/  SHFL.IDX PT, R91, R91, R20, 0x1c1f ;  /* 0x001c1f145b5b7589 */ /* 0x000fe200000e0000 */
[----:B------:R-:W-:Y:S02]  /*ace0*/  MOV R41, R6 ;  /* 0x0000000600297202 */ /* 0x000fe40000000f00 */
[----:B------:R-:W-:Y:S01]  /*acf0*/  SHF.R.U64 R78, R78, 0x3, RZ ;  /* 0x000000034e4e7819 */ /* 0x000fe200000012ff */
[----:B------:R-:W4:Y:S01]  /*ad00*/  SHFL.IDX PT, R6, R69, R37, 0x1c1f ;  /* 0x001c1f2545067589 */ /* 0x000f2200000e0000 */
[----:B------:R-:W-:Y:S02]  /*ad10*/  MOV R61, R44 ;  /* 0x0000002c003d7202 */ /* 0x000fe40000000f00 */
[----:B------:R-:W-:Y:S01]  /*ad20*/  MOV R45, R14 ;  /* 0x0000000e002d7202 */ /* 0x000fe20000000f00 */
[----:B------:R-:W-:Y:S01]  /*ad30*/  SHFL.IDX PT, R105, R105, R20, 0x1c1f ;  /* 0x001c1f1469697589 */ /* 0x000fe200000e0000 */
[----:B------:R-:W-:Y:S01]  /*ad40*/  SEL R71, R9, R150, P0 ;  /* 0x0000009609477207 */ /* 0x000fe20000000000 */
[----:B------:R-:W-:Y:S01]  /*ad50*/  IMAD.X R9, RZ, RZ, R55, P1 ;  /* 0x000000ffff097224 */ /* 0x000fe200008e0637 */
[----:B------:R-:W-:Y:S01]  /*ad60*/  LOP3.LUT R4, R78, R157, RZ, 0x3c, !PT ;  /* 0x0000009d4e047212 */ /* 0x000fe200078e3cff */
[----:B------:R-:W4:Y:S01]  /*ad70*/  SHFL.IDX PT, R14, R63, R37, 0x1c1f ;  /* 0x001c1f253f0e7589 */ /* 0x000f2200000e0000 */
[----:B------:R-:W-:-:S02]  /*ad80*/  MOV R98, R54 ;  /* 0x0000003600627202 */ /* 0x000fc40000000f00 */
[----:B------:R-:W-:Y:S01]  /*ad90*/  MOV R55, R38 ;  /* 0x0000002600377202 */ /* 0x000fe20000000f00 */
[----:B------:R-:W-:Y:S01]  /*ada0*/  SHFL.IDX PT, R109, R109, R20, 0x1c1f ;  /* 0x001c1f146d6d7589 */ /* 0x000fe200000e0000 */
[----:B------:R-:W-:Y:S02]  /*adb0*/  MOV R90, R48 ;  /* 0x00000030005a7202 */ /* 0x000fe40000000f00 */
[----:B------:R-:W-:Y:S01]  /*adc0*/  MOV R94, R56 ;  /* 0x00000038005e7202 */ /* 0x000fe20000000f00 */
[----:B------:R-:W-:Y:S01]  /*add0*/  SHFL.IDX PT, R111, R111, R20, 0x1c1f ;  /* 0x001c1f146f6f7589 */ /* 0x000fe200000e0000 */
[----:B------:R-:W-:Y:S02]  /*ade0*/  MOV R57, R42 ;  /* 0x0000002a00397202 */ /* 0x000fe40000000f00 */
[----:B------:R-:W-:Y:S01]  /*adf0*/  MOV R43, R10 ;  /* 0x0000000a002b7202 */ /* 0x000fe20000000f00 */
[----:B------:R-:W-:Y:S01]  /*ae00*/  SHFL.IDX PT, R115, R115, R20, 0x1c1f ;  /* 0x001c1f1473737589 */ /* 0x000fe200000e0000 */
[----:B------:R-:W-:-:S02]  /*ae10*/  MOV R3, R8 ;  /* 0x0000000800037202 */ /* 0x000fc40000000f00 */
[----:B------:R-:W-:Y:S01]  /*ae20*/  MOV R49, R12 ;  /* 0x0000000c00317202 */ /* 0x000fe20000000f00 */
[----:B------:R-:W-:Y:S01]  /*ae30*/  SHFL.IDX PT, R119, R119, R20, 0x1c1f ;  /* 0x001c1f1477777589 */ /* 0x000fe200000e0000 */
[----:B0-----:R-:W-:Y:S02]  /*ae40*/  SEL R8, R75, R66, P0 ;  /* 0x000000424b087207 */ /* 0x001fe40000000000 */
[----:B------:R-:W-:Y:S01]  /*ae50*/  SEL R10, R66, R75, P0 ;  /* 0x0000004b420a7207 */ /* 0x000fe20000000000 */
[----:B------:R-:W-:Y:S01]  /*ae60*/  SHFL.IDX PT, R121, R121, R20, 0x1c1f ;  /* 0x001c1f1479797589 */ /* 0x000fe200000e0000 */
[----:B-1----:R-:W-:Y:S02]  /*ae70*/  SEL R13, R107, R72, P0 ;  /* 0x000000486b0d7207 */ /* 0x002fe40000000000 */
[----:B------:R-:W-:Y:S01]  /*ae80*/  SEL R15, R72, R107, P0 ;  /* 0x0000006b480f7207 */ /* 0x000fe20000000000 */
[----:B------:R-:W-:Y:S01]  /*ae90*/  SHFL.IDX PT, R123, R123, R20, 0x1c1f ;  /* 0x001c1f147b7b7589 */ /* 0x000fe200000e0000 */
[----:B--2---:R-:W-:-:S02]  /*aea0*/  SEL R9, R113, R74, P0 ;  /* 0x0000004a71097207 */ /* 0x004fc40000000000 */
[----:B------:R-:W-:Y:S01]  /*aeb0*/  SEL R11, R74, R113, P0 ;  /* 0x000000714a0b7207 */ /* 0x000fe20000000000 */
[----:B------:R-:W-:Y:S01]  /*aec0*/  SHFL.IDX PT, R125, R125, R20, 0x1c1f ;  /* 0x001c1f147d7d7589 */ /* 0x000fe200000e0000 */
[----:B------:R-:W-:Y:S02]  /*aed0*/  MOV R42, R4 ;  /* 0x00000004002a7202 */ /* 0x000fe40000000f00 */
[----:B---3--:R-:W-:Y:S01]  /*aee0*/  SEL R5, R117, R76, P0 ;  /* 0x0000004c75057207 */ /* 0x008fe20000000000 */
[----:B------:R-:W-:Y:S01]  /*aef0*/  SHFL.IDX PT, R127, R127, R20, 0x1c1f ;  /* 0x001c1f147f7f7589 */ /* 0x000fe200000e0000 */
[----:B------:R-:W-:Y:S02]  /*af00*/  SEL R7, R76, R117, P0 ;  /* 0x000000754c077207 */ /* 0x000fe40000000000 */
[----:B----4-:R-:W-:Y:S01]  /*af10*/  SEL R4, R73, R6, P0 ;  /* 0x0000000649047207 */ /* 0x010fe20000000000 */
[----:B------:R-:W-:Y:S01]  /*af20*/  SHFL.IDX PT, R129, R129, R20, 0x1c1f ;  /* 0x001c1f1481817589 */ /* 0x000fe200000e0000 */
[----:B------:R-:W-:-:S02]  /*af30*/  SEL R6, R6, R73, P0 ;  /* 0x0000004906067207 */ /* 0x000fc40000000000 */
[----:B------:R-:W-:Y:S01]  /*af40*/  SEL R12, R77, R14, P0 ;  /* 0x0000000e4d0c7207 */ /* 0x000fe20000000000 */
[----:B------:R-:W-:Y:S01]  /*af50*/  SHFL.IDX PT, R131, R131, R20, 0x1c1f ;  /* 0x001c1f1483837589 */ /* 0x000fe200000e0000 */
[----:B------:R-:W-:Y:S02]  /*af60*/  SEL R14, R14, R77, P0 ;  /* 0x0000004d0e0e7207 */ /* 0x000fe40000000000 */
[----:B------:R-:W-:Y:S01]  /*af70*/  PLOP3.LUT P2, PT, PT, PT, UP0, 0x80, 0x0 ;  /* 0x000000000000781c */ /* 0x000fe20003f4f008 */
[----:B------:R-:W-:Y:S04]  /*af80*/  SHFL.IDX PT, R133, R133, R20, 0x1c1f ;  /* 0x001c1f1485857589 */ /* 0x000fe800000e0000 */
[----:B------:R-:W-:Y:S04]  /*af90*/  SHFL.IDX PT, R135, R135, R20, 0x1c1f ;  /* 0x001c1f1487877589 */ /* 0x000fe800000e0000 */
[----:B------:R-:W0:Y:S04]  /*afa0*/  SHFL.IDX PT, R20, R21, R37, 0x1c1f ;  /* 0x001c1f2515147589 */ /* 0x000e2800000e0000 */
[----:B------:R-:W1:Y:S04]  /*afb0*/  SHFL.IDX PT, R58, R58, R37, 0x1c1f ;  /* 0x001c1f253a3a7589 */ /* 0x000e6800000e0000 */
[----:B------:R0:W2:Y:S04]  /*afc0*/  SHFL.IDX PT, R36, R24, R37, 0x1c1f ;  /* 0x001c1f2518247589 */ /* 0x0000a800000e0000 */
[----:B------:R-:W3:Y:S01]  /*afd0*/  SHFL.IDX PT, R78, R47, R37, 0x1c1f ;  /* 0x001c1f252f4e7589 */ /* 0x000ee200000e0000 */
[----:B------:R-:W-:Y:S06]  /*afe0*/  BAR.SYNC.DEFER_BLOCKING 0x1, 0x100 ;  /* 0x0044000000007b1d */ /* 0x000fec0000010000 */
[----:B------:R1:W-:Y:S01]  /*aff0*/  SHFL.IDX PT, R38, R25, R37, 0x1c1f ;  /* 0x001c1f2519267589 */ /* 0x0003e200000e0000 */
[----:B0-----:R-:W-:-:S03]  /*b000*/  SEL R24, R79, R20, P0 ;  /* 0x000000144f187207 */ /* 0x001fc60000000000 */
[----:B------:R-:W-:Y:S04]  /*b010*/  SHFL.IDX PT, R46, R46, R37, 0x1c1f ;  /* 0x001c1f252e2e7589 */ /* 0x000fe800000e0000 */
[----:B------:R0:W-:Y:S01]  /*b020*/  SHFL.IDX PT, R44, R26, R37, 0x1c1f ;  /* 0x001c1f251a2c7589 */ /* 0x0001e200000e0000 */
[----:B-1----:R-:W-:-:S03]  /*b030*/  SEL R25, R105, R58, P0 ;  /* 0x0000003a69197207 */ /* 0x002fc60000000000 */
[----:B------:R-:W-:Y:S04]  /*b040*/  SHFL.IDX PT, R50, R50, R37, 0x1c1f ;  /* 0x001c1f2532327589 */ /* 0x000fe800000e0000 */
[----:B------:R1:W-:Y:S01]  /*b050*/  SHFL.IDX PT, R48, R27, R37, 0x1c1f ;  /* 0x001c1f251b307589 */ /* 0x0003e200000e0000 */
[----:B0-----:R-:W-:-:S03]  /*b060*/  SEL R26, R20, R79, P0 ;  /* 0x0000004f141a7207 */ /* 0x001fc60000000000 */
[----:B------:R-:W-:Y:S04]  /*b070*/  SHFL.IDX PT, R80, R51, R37, 0x1c1f ;  /* 0x001c1f2533507589 */ /* 0x000fe800000e0000 */
[----:B------:R2:W-:Y:S01]  /*b080*/  SHFL.IDX PT, R52, R28, R37, 0x1c1f ;  /* 0x001c1f251c347589 */ /* 0x0005e200000e0000 */
[----:B-1----:R-:W-:-:S03]  /*b090*/  SEL R27, R58, R105, P0 ;  /* 0x000000693a1b7207 */ /* 0x002fc60000000000 */
[----:B------:R-:W-:Y:S04]  /*b0a0*/  SHFL.IDX PT, R82, R59, R37, 0x1c1f ;  /* 0x001c1f253b527589 */ /* 0x000fe800000e0000 */
[----:B------:R3:W0:Y:S01]  /*b0b0*/  SHFL.IDX PT, R54, R29, R37, 0x1c1f ;  /* 0x001c1f251d367589 */ /* 0x00062200000e0000 */
[----:B--2---:R-:W-:-:S03]  /*b0c0*/  SEL R28, R81, R36, P0 ;  /* 0x00000024511c7207 */ /* 0x004fc60000000000 */
[----:B------:R-:W1:Y:S04]  /*b0d0*/  SHFL.IDX PT, R62, R62, R37, 0x1c1f ;  /* 0x001c1f253e3e7589 */ /* 0x000e6800000e0000 */
[----:B------:R2:W-:Y:S01]  /*b0e0*/  SHFL.IDX PT, R56, R30, R37, 0x1c1f ;  /* 0x001c1f251e387589 */ /* 0x0005e200000e0000 */
[----:B---3--:R-:W-:-:S03]  /*b0f0*/  SEL R29, R109, R78, P0 ;  /* 0x0000004e6d1d7207 */ /* 0x008fc60000000000 */
[----:B------:R-:W-:Y:S04]  /*b100*/  SHFL.IDX PT, R64, R64, R37, 0x1c1f ;  /* 0x001c1f2540407589 */ /* 0x000fe800000e0000 */
[----:B------:R3:W-:Y:S01]  /*b110*/  SHFL.IDX PT, R60, R31, R37, 0x1c1f ;  /* 0x001c1f251f3c7589 */ /* 0x0007e200000e0000 */
[----:B--2---:R-:W-:-:S03]  /*b120*/  SEL R30, R36, R81, P0 ;  /* 0x00000051241e7207 */ /* 0x004fc60000000000 */
[----:B------:R2:W-:Y:S04]  /*b130*/  SHFL.IDX PT, R66, R32, R37, 0x1c1f ;  /* 0x001c1f2520427589 */ /* 0x0005e800000e0000 */
[----:B------:R-:W-:Y:S01]  /*b140*/  SHFL.IDX PT, R84, R65, R37, 0x1c1f ;  /* 0x001c1f2541547589 */ /* 0x000fe200000e0000 */
[----:B0-----:R-:W-:Y:S02]  /*b150*/  SEL R36, R95, R54, P0 ;  /* 0x000000365f247207 */ /* 0x001fe40000000000 */
[----:B---3--:R-:W-:Y:S01]  /*b160*/  SEL R31, R78, R109, P0 ;  /* 0x0000006d4e1f7207 */ /* 0x008fe20000000000 */
[----:B------:R0:W-:Y:S01]  /*b170*/  SHFL.IDX PT, R72, R33, R37, 0x1c1f ;  /* 0x001c1f2521487589 */ /* 0x0001e200000e0000 */
[----:B-1----:R-:W-:Y:S02]  /*b180*/  SEL R39, R62, R123, P0 ;  /* 0x0000007b3e277207 */ /* 0x002fe40000000000 */
[----:B--2---:R-:W-:Y:S01]  /*b190*/  SEL R32, R89, R52, P0 ;  /* 0x0000003459207207 */ /* 0x004fe20000000000 */
[----:B------:R-:W1:Y:S04]  /*b1a0*/  SHFL.IDX PT, R86, R67, R37, 0x1c1f ;  /* 0x001c1f2543567589 */ /* 0x000e6800000e0000 */
[----:B------:R2:W-:Y:S01]  /*b1b0*/  SHFL.IDX PT, R74, R34, R37, 0x1c1f ;  /* 0x001c1f25224a7589 */ /* 0x0005e200000e0000 */
[----:B0-----:R-:W-:-:S03]  /*b1c0*/  SEL R33, R121, R82, P0 ;  /* 0x0000005279217207 */ /* 0x001fc60000000000 */
[----:B------:R-:W-:Y:S04]  /*b1d0*/  SHFL.IDX PT, R68, R68, R37, 0x1c1f ;  /* 0x001c1f2544447589 */ /* 0x000fe800000e0000 */
[----:B------:R-:W0:Y:S01]  /*b1e0*/  SHFL.IDX PT, R70, R70, R37, 0x1c1f ;  /* 0x001c1f2546467589 */ /* 0x000e2200000e0000 */
[----:B--2---:R-:W-:-:S03]  /*b1f0*/  SEL R34, R52, R89, P0 ;  /* 0x0000005934227207 */ /* 0x004fc60000000000 */
[----:B------:R2:W-:Y:S04]  /*b200*/  SHFL.IDX PT, R76, R35, R37, 0x1c1f ;  /* 0x001c1f25234c7589 */ /* 0x0005e800000e0000 */
[----:B------:R3:W4:Y:S04]  /*b210*/  SHFL.IDX PT, R88, R71, R37, 0x1c1f ;  /* 0x001c1f2547587589 */ /* 0x00072800000e0000 */
[----:B------:R0:W-:Y:S01]  /*b220*/  STSM.16.M88.4 [R98], R4 ;  /* 0x0000000462007844 */ /* 0x0001e20000000200 */
[----:B-1----:R-:W-:Y:S02]  /*b230*/  SEL R65, R129, R86, P0 ;  /* 0x0000005681417207 */ /* 0x002fe40000000000 */
[----:B--2---:R-:W-:Y:S01]  /*b240*/  SEL R35, R82, R121, P0 ;  /* 0x0000007952237207 */ /* 0x004fe20000000000 */
[----:B------:R1:W-:Y:S01]  /*b250*/  STSM.16.M88.4 [R96], R8 ;  /* 0x0000000860007844 */ /* 0x0003e20000000200 */
[----:B------:R-:W-:-:S02]  /*b260*/  SEL R67, R86, R129, P0 ;  /* 0x0000008156437207 */ /* 0x000fc40000000000 */
[----:B---3--:R-:W-:Y:S01]  /*b270*/  SEL R37, R123, R62, P0 ;  /* 0x0000003e7b257207 */ /* 0x008fe20000000000 */
[----:B------:R2:W-:Y:S04]  /*b280*/  STSM.16.M88.4 [R94], R12 ;  /* 0x0000000c5e007844 */ /* 0x0005e80000000200 */
[----:B------:R4:W-:Y:S01]  /*b290*/  STSM.16.M88.4 [R92], R24 ;  /* 0x000000185c007844 */ /* 0x0009e20000000200 */
[----:B0-----:R-:W-:Y:S02]  /*b2a0*/  SEL R73, R133, R70, P0 ;  /* 0x0000004685497207 */ /* 0x001fe40000000000 */
[----:B------:R-:W-:Y:S01]  /*b2b0*/  SEL R75, R70, R133, P0 ;  /* 0x00000085464b7207 */ /* 0x000fe20000000000 */
[----:B------:R-:W-:Y:S01]  /*b2c0*/  STSM.16.M88.4 [R90], R28 ;  /* 0x0000001c5a007844 */ /* 0x000fe20000000200 */
[----:B------:R-:W-:-:S02]  /*b2d0*/  SEL R4, R83, R38, P0 ;  /* 0x0000002653047207 */ /* 0x000fc40000000000 */
[----:B------:R-:W-:Y:S02]  /*b2e0*/  SEL R6, R38, R83, P0 ;  /* 0x0000005326067207 */ /* 0x000fe40000000000 */
[----:B------:R-:W-:Y:S02]  /*b2f0*/  SEL R5, R111, R46, P0 ;  /* 0x0000002e6f057207 */ /* 0x000fe40000000000 */
[----:B------:R-:W-:Y:S02]  /*b300*/  SEL R7, R46, R111, P0 ;  /* 0x0000006f2e077207 */ /* 0x000fe40000000000 */
[----:B-1----:R-:W-:Y:S02]  /*b310*/  SEL R8, R85, R44, P0 ;  /* 0x0000002c55087207 */ /* 0x002fe40000000000 */
[----:B------:R-:W-:Y:S01]  /*b320*/  SEL R10, R44, R85, P0 ;  /* 0x000000552c0a7207 */ /* 0x000fe20000000000 */
[----:B------:R0:W-:Y:S01]  /*b330*/  STSM.16.M88.4 [R61], R4 ;  /* 0x000000043d007844 */ /* 0x0001e20000000200 */
[----:B------:R-:W-:-:S02]  /*b340*/  SEL R9, R115, R50, P0 ;  /* 0x0000003273097207 */ /* 0x000fc40000000000 */
[----:B------:R-:W-:Y:S02]  /*b350*/  SEL R11, R50, R115, P0 ;  /* 0x00000073320b7207 */ /* 0x000fe40000000000 */
[----:B--2---:R-:W-:Y:S02]  /*b360*/  SEL R12, R87, R48, P0 ;  /* 0x00000030570c7207 */ /* 0x004fe40000000000 */
[----:B------:R-:W-:Y:S01]  /*b370*/  SEL R14, R48, R87, P0 ;  /* 0x00000057300e7207 */ /* 0x000fe20000000000 */
[----:B------:R1:W-:Y:S01]  /*b380*/  STSM.16.M88.4 [R57], R8 ;  /* 0x0000000839007844 */ /* 0x0003e20000000200 */
[----:B------:R-:W-:Y:S02]  /*b390*/  SEL R13, R119, R80, P0 ;  /* 0x00000050770d7207 */ /* 0x000fe40000000000 */
[----:B------:R-:W-:Y:S02]  /*b3a0*/  SEL R15, R80, R119, P0 ;  /* 0x00000077500f7207 */ /* 0x000fe40000000000 */
[----:B------:R-:W-:-:S02]  /*b3b0*/  SEL R38, R54, R95, P0 ;  /* 0x0000005f36267207 */ /* 0x000fc40000000000 */
[----:B----4-:R-:W-:Y:S01]  /*b3c0*/  SEL R25, R135, R88, P0 ;  /* 0x0000005887197207 */ /* 0x010fe20000000000 */
[----:B------:R2:W-:Y:S01]  /*b3d0*/  STSM.16.M88.4 [R55], R12 ;  /* 0x0000000c37007844 */ /* 0x0005e20000000200 */
[----:B0-----:R-:W-:Y:S02]  /*b3e0*/  SEL R4, R93, R56, P0 ;  /* 0x000000385d047207 */ /* 0x001fe40000000000 */
        /* <DEDUP_REMOVED lines=12> */
[----:B------:R-:W-:Y:S01]  /*b4b0*/  STSM.16.M88.4 [R43], R8 ;  /* 0x000000082b007844 */ /* 0x000fe20000000200 */
[----:B--2---:R-:W-:-:S02]  /*b4c0*/  SEL R12, R103, R72, P0 ;  /* 0x00000048670c7207 */ /* 0x004fc40000000000 */
[----:B------:R-:W-:Y:S01]  /*b4d0*/  SEL R14, R72, R103, P0 ;  /* 0x00000067480e7207 */ /* 0x000fe20000000000 */
[----:B------:R1:W-:Y:S01]  /*b4e0*/  STSM.16.M88.4 [R3], R64 ;  /* 0x0000004003007844 */ /* 0x0003e20000000200 */
[----:B------:R-:W-:Y:S02]  /*b4f0*/  SEL R13, R131, R68, P0 ;  /* 0x00000044830d7207 */ /* 0x000fe40000000000 */
[----:B------:R-:W-:Y:S01]  /*b500*/  SEL R15, R68, R131, P0 ;  /* 0x00000083440f7207 */ /* 0x000fe20000000000 */
[----:B0-----:R-:W-:Y:S01]  /*b510*/  IMAD.U32 R4, RZ, RZ, UR10 ;  /* 0x0000000aff047e24 */ /* 0x001fe2000f8e00ff */
        /* <DEDUP_REMOVED lines=9> */
[----:B------:R-:W-:Y:S01]  /*b5b0*/  UISETP.NE.U32.AND UP1, UPT, UR10, URZ, UPT ;  /* 0x0000003f0a00728c */ /* 0x000fe2000bf25070 */
[----:B------:R-:W2:Y:S03]  /*b5c0*/  LDC R76, c[0x0][0xbe8] ;  /* 0x0002fa00ff4c7b82 */ /* 0x000ea60000000800 */
[----:B------:R0:W-:Y:S05]  /*b5d0*/  STSM.16.M88.4 [R42], R24 ;  /* 0x000000182a007844 */ /* 0x0001ea0000000200 */
[----:B------:R-:W-:Y:S01]  /*b5e0*/  BAR.SYNC.DEFER_BLOCKING 0x1, 0x100 ;  /* 0x0044000000007b1d */ /* 0x000fe20000010000 */
[----:B------:R-:W-:-:S06]  /*b5f0*/  UISETP.NE.AND.EX UP1, UPT, UR11, URZ, UPT, UP1 ;  /* 0x0000003f0b00728c */ /* 0x000fcc000bf25310 */
[----:B------:R-:W-:-:S05]  /*b600*/  PLOP3.LUT P0, PT, PT, PT, UP1, 0x80, 0x0 ;  /* 0x000000000000781c */ /* 0x000fca0003f0f018 */
[----:B------:R-:W-:Y:S02]  /*b610*/  @UP1 ULDC.64 UR10, c[0x0][0xc08] ;  /* 0x00030200000a1ab9 */ /* 0x000fe40000000a00 */
[----:B------:R-:W-:Y:S01]  /*b620*/  @UP1 UIMAD.WIDE UR10, UR37, 0x4, UR10 ;  /* 0x00000004250a18a5 */ /* 0x000fe2000f8e020a */
[----:B------:R-:W-:Y:S02]  /*b630*/  ULDC UR12, c[0x0][0xa88] ;  /* 0x0002a200000c7ab9 */ /* 0x000fe40000000800 */
[----:B-1----:R-:W-:-:S03]  /*b640*/  IMAD.U32 R3, RZ, RZ, UR12 ;  /* 0x0000000cff037e24 */ /* 0x002fc6000f8e00ff */
[----:B------:R-:W-:Y:S02]  /*b650*/  IMAD.U32 R10, RZ, RZ, UR10 ;  /* 0x0000000aff0a7e24 */ /* 0x000fe4000f8e00ff */
[----:B------:R-:W-:Y:S01]  /*b660*/  IMAD.U32 R11, RZ, RZ, UR11 ;  /* 0x0000000bff0b7e24 */ /* 0x000fe2000f8e00ff */
[----:B------:R-:W3:Y:S01]  /*b670*/  @P2 LDG.E R6, desc[UR52][R4.64] ;  /* 0x0000003404062981 */ /* 0x000ee2000c1e1900 */
[----:B--2---:R-:W-:Y:S01]  /*b680*/  ISETP.NE.AND P1, PT, R76, 0x1, PT ;  /* 0x000000014c00780c */ /* 0x004fe20003f25270 */
[----:B------:R-:W-:Y:S01]  /*b690*/  UMOV UR4, URZ ;  /* 0x0000003f00047c82 */ /* 0x000fe20008000000 */
[----:B------:R-:W-:Y:S01]  /*b6a0*/  VIADD R8, R17, UR40 ;  /* 0x0000002811087c36 */ /* 0x000fe20008000000 */
[----:B------:R0:W5:Y:S10]  /*b6b0*/  @P0 LDG.E R3, desc[UR52][R10.64] ;  /* 0x000000340a030981 */ /* 0x000174000c1e1900 */
[----:B------:R-:W1:Y:S08]  /*b6c0*/  @P1 LDC R7, c[0x0][0xbec] ;  /* 0x0002fb00ff071b82 */ /* 0x000e700000000800 */
[----:B------:R-:W2:Y:S01]  /*b6d0*/  @P1 LDC R9, c[0x0][0xbf0] ;  /* 0x0002fc00ff091b82 */ /* 0x000ea20000000800 */
[----:B---3--:R-:W-:Y:S01]  /*b6e0*/  @P2 R2UR UR4, R6 ;  /* 0x00000000060422ca */ /* 0x008fe200000e0000 */
[----:B012---:R-:W-:-:S14]  /*b6f0*/  @P0 BRA `(.L_x_2698) ;  /* 0x0000000000100947 */ /* 0x007fdc0003800000 */
[----:B------:R-:W-:Y:S05]  /*b700*/  @!P2 BRA `(.L_x_2698) ;  /* 0x00000000000ca947 */ /* 0x000fea0003800000 */
[----:B------:R-:W2:Y:S04]  /*b710*/  LDG.E R6, desc[UR52][R4.64] ;  /* 0x0000003404067981 */ /* 0x000ea8000c1e1900 */
[----:B-----5:R-:W2:Y:S02]  /*b720*/  LDG.E R3, desc[UR52][R4.64+0x4] ;  /* 0x0000043404037981 */ /* 0x020ea4000c1e1900 */
[----:B--2---:R-:W-:-:S07]  /*b730*/  IMAD.IADD R3, R3, 0x1, -R6 ;  /* 0x0000000103037824 */ /* 0x004fce00078e0a06 */
.L_x_2698:
[----:B------:R-:W-:Y:S01]  /*b740*/  USHF.R.S32.HI UR15, URZ, 0x1f, UR39 ;  /* 0x0000001f3f0f7899 */ /* 0x000fe20008011427 */
[----:B------:R-:W-:Y:S01]  /*b750*/  @P1 IMAD.HI.U32 R4, R8, R7, RZ ;  /* 0x0000000708041227 */ /* 0x000fe200078e00ff */
[----:B------:R-:W-:Y:S01]  /*b760*/  ULDC.64 UR16, c[0x0][0xb90] ;  /* 0x0002e40000107ab9 */ /* 0x000fe20000000a00 */
[----:B------:R-:W-:Y:S01]  /*b770*/  USHF.R.S32.HI UR11, URZ, 0x1f, UR4 ;  /* 0x0000001f3f0b7899 */ /* 0x000fe20008011404 */
[----:B------:R-:W0:Y:S01]  /*b780*/  @P1 LDC R77, c[0x0][0xbf0] ;  /* 0x0002fc00ff4d1b82 */ /* 0x000e220000000800 */
[----:B------:R-:W-:Y:S01]  /*b790*/  UIMAD UR14, UR15, UR16, URZ ;  /* 0x000000100f0e72a4 */ /* 0x000fe2000f8e023f */
[----:B------:R-:W-:Y:S01]  /*b7a0*/  IMAD.MOV.U32 R6, RZ, RZ, R8 ;  /* 0x000000ffff067224 */ /* 0x000fe200078e0008 */
[----:B------:R-:W-:Y:S01]  /*b7b0*/  @P1 SHF.R.U32.HI R6, RZ, R9, R4 ;  /* 0x00000009ff061219 */ /* 0x000fe20000011604 */
[----:B------:R-:W-:Y:S01]  /*b7c0*/  UMOV UR10, UR4 ;  /* 0x00000004000a7c82 */ /* 0x000fe20008000000 */
[----:B------:R-:W-:Y:S01]  /*b7d0*/  USEL UR38, UR38, URZ, !UP0 ;  /* 0x0000003f26267287 */ /* 0x000fe2000c000000 */
[----:B------:R-:W-:Y:S01]  /*b7e0*/  IMAD R4, R217, 0x40, R16 ;  /* 0x00000040d9047824 */ /* 0x000fe200078e0210 */
[----:B------:R-:W-:Y:S01]  /*b7f0*/  UIMAD.WIDE.U32 UR12, UR39, UR16, UR10 ;  /* 0x00000010270c72a5 */ /* 0x000fe2000f8e000a */
[----:B------:R-:W-:Y:S01]  /*b800*/  IMAD.MOV R9, RZ, RZ, -R6 ;  /* 0x000000ffff097224 */ /* 0x000fe200078e0a06 */
[----:B------:R-:W-:Y:S01]  /*b810*/  UIMAD UR14, UR39, UR17, UR14 ;  /* 0x00000011270e72a4 */ /* 0x000fe2000f8e020e */
[----:B------:R-:W-:Y:S01]  /*b820*/  IMAD.MOV.U32 R5, RZ, RZ, 0x2 ;  /* 0x00000002ff057424 */ /* 0x000fe200078e00ff */
[----:B------:R-:W-:Y:S01]  /*b830*/  USEL UR37, UR37, URZ, !UP0 ;  /* 0x0000003f25257287 */ /* 0x000fe2000c000000 */
[----:B------:R-:W-:Y:S01]  /*b840*/  IMAD R9, R76, R9, R8 ;  /* 0x000000094c097224 */ /* 0x000fe200078e0208 */
[----:B------:R-:W-:Y:S01]  /*b850*/  ULDC.64 UR16, c[0x0][0xb98] ;  /* 0x0002e60000107ab9 */ /* 0x000fe20000000a00 */
[----:B------:R-:W-:Y:S01]  /*b860*/  UIADD3 UR13, UR13, UR14, URZ ;  /* 0x0000000e0d0d7290 */ /* 0x000fe2000fffe03f */
[----:B------:R-:W-:Y:S01]  /*b870*/  SHF.R.S32.HI R8, RZ, 0x1f, R6 ;  /* 0x0000001fff087819 */ /* 0x000fe20000011406 */
[----:B------:R-:W-:Y:S01]  /*b880*/  UIMAD UR10, UR38, UR16, URZ ;  /* 0x00000010260a72a4 */ /* 0x000fe2000f8e023f */
[----:B------:R-:W-:Y:S01]  /*b890*/  SHF.R.S32.HI R7, RZ, 0x1f, R9 ;  /* 0x0000001fff077819 */ /* 0x000fe20000011409 */
[----:B------:R-:W-:Y:S01]  /*b8a0*/  UIMAD.WIDE.U32 UR12, UR37, UR16, UR12 ;  /* 0x00000010250c72a5 */ /* 0x000fe2000f8e000c */
[----:B------:R-:W-:Y:S01]  /*b8b0*/  IMAD.WIDE R4, R4, R5, UR8 ;  /* 0x0000000804047e25 */ /* 0x000fe2000f8e0205 */
[----:B------:R-:W-:Y:S01]  /*b8c0*/  UIMAD UR10, UR37, UR17, UR10 ;  /* 0x00000011250a72a4 */ /* 0x000fe2000f8e020a */
[----:B------:R-:W-:-:S02]  /*b8d0*/  ULDC.64 UR8, c[0x0][0xb88] ;  /* 0x0002e20000087ab9 */ /* 0x000fc40000000a00 */
[----:B-----5:R-:W-:Y:S01]  /*b8e0*/  IMAD R81, R3, R76, RZ ;  /* 0x0000004c03517224 */ /* 0x020fe200078e02ff */
[----:B------:R-:W-:Y:S01]  /*b8f0*/  IADD3 R6, P0, R6, UR12, RZ ;  /* 0x0000000c06067c10 */ /* 0x000fe2000ff1e0ff */
[----:B------:R-:W-:Y:S01]  /*b900*/  IMAD R10, R7, UR8, RZ ;  /* 0x00000008070a7c24 */ /* 0x000fe2000f8e02ff */
[C---:B------:R-:W-:Y:S01]  /*b910*/  IADD3 R53, P3, R4.reuse, 0x4000, RZ ;  /* 0x0000400004357810 */ /* 0x040fe20007f7e0ff */
[----:B------:R-:W-:Y:S01]  /*b920*/  IMAD.U32 R11, RZ, RZ, UR10 ;  /* 0x0000000aff0b7e24 */ /* 0x000fe2000f8e00ff */
[----:B------:R-:W-:Y:S01]  /*b930*/  IADD3 R29, P2, R4, 0x5000, RZ ;  /* 0x00005000041d7810 */ /* 0x000fe20007f5e0ff */
[----:B------:R-:W-:Y:S01]  /*b940*/  IMAD R15, R9, UR9, R10 ;  /* 0x00000009090f7c24 */ /* 0x000fe2000f8e020a */
[----:B------:R-:W-:Y:S01]  /*b950*/  LOP3.LUT R52, R53, 0x380, RZ, 0xc0, !PT ;  /* 0x0000038035347812 */ /* 0x000fe200078ec0ff */
[----:B------:R-:W-:Y:S01]  /*b960*/  VIADD R26, R220, UR40 ;  /* 0x00000028dc1a7c36 */ /* 0x000fe20008000000 */
[----:B------:R-:W-:Y:S01]  /*b970*/  IADD3.X R7, R8, UR13, R11, P0, !PT ;  /* 0x0000000d08077c10 */ /* 0x000fe200087fe40b */
[----:B------:R-:W-:Y:S01]  /*b980*/  ULDC.64 UR12, c[0x0][0xaa0] ;  /* 0x0002a800000c7ab9 */ /* 0x000fe20000000a00 */
[----:B------:R-:W-:-:S02]  /*b990*/  IADD3 R11, P5, R4, 0x1000, RZ ;  /* 0x00001000040b7810 */ /* 0x000fc40007fbe0ff */
[----:B------:R-:W-:Y:S01]  /*b9a0*/  SHF.R.U64 R52, R52, 0x3, RZ ;  /* 0x0000000334347819 */ /* 0x000fe200000012ff */
[----:B------:R-:W-:Y:S01]  /*b9b0*/  IMAD.WIDE.U32 R6, R9, UR8, R6 ;  /* 0x0000000809067c25 */ /* 0x000fe2000f8e0006 */
[----:B------:R-:W-:Y:S01]  /*b9c0*/  LOP3.LUT R8, R11, 0x380, RZ, 0xc0, !PT ;  /* 0x000003800b087812 */ /* 0x000fe200078ec0ff */
[----:B------:R-:W-:Y:S01]  /*b9d0*/  ULDC.64 UR8, c[0x0][0xb50] ;  /* 0x0002d40000087ab9 */ /* 0x000fe20000000a00 */
[----:B------:R-:W-:Y:S01]  /*b9e0*/  LOP3.LUT R52, R52, R53, RZ, 0x3c, !PT ;  /* 0x0000003534347212 */ /* 0x000fe200078e3cff */
[----:B------:R-:W-:Y:S01]  /*b9f0*/  IMAD.IADD R7, R7, 0x1, R15 ;  /* 0x0000000107077824 */ /* 0x000fe200078e020f */
[----:B------:R-:W-:Y:S01]  /*ba00*/  SHF.R.U64 R8, R8, 0x3, RZ ;  /* 0x0000000308087819 */ /* 0x000fe200000012ff */
[--C-:B------:R-:W-:Y:S01]  /*ba10*/  IMAD.X R53, RZ, RZ, R5.reuse, P3 ;  /* 0x000000ffff357224 */ /* 0x100fe200018e0605 */
[----:B------:R-:W-:Y:S01]  /*ba20*/  LEA R14, P0, R6, UR8, 0x2 ;  /* 0x00000008060e7c11 */ /* 0x000fe2000f8010ff */
[----:B------:R-:W-:Y:S01]  /*ba30*/  IMAD.X R9, RZ, RZ, R5, P5 ;  /* 0x000000ffff097224 */ /* 0x000fe200028e0605 */
[----:B------:R-:W-:-:S02]  /*ba40*/  LOP3.LUT R8, R8, R11, RZ, 0x3c, !PT ;  /* 0x0000000b08087212 */ /* 0x000fc400078e3cff */
[----:B------:R-:W-:Y:S01]  /*ba50*/  LEA.HI.X R11, R6, UR9, R7, 0x2, P0 ;  /* 0x00000009060b7c11 */ /* 0x000fe200080f1407 */
[----:B------:R-:W-:Y:S01]  /*ba60*/  SHFL.IDX PT, R20, R14, RZ, 0x1c1f ;  /* 0x001c1fff0e147589 */ /* 0x000fe200000e0000 */
[----:B------:R-:W-:Y:S01]  /*ba70*/  IADD3 R25, P0, R4, 0x3000, RZ ;  /* 0x0000300004197810 */ /* 0x000fe20007f1e0ff */
[----:B------:R-:W-:Y:S01]  /*ba80*/  VIADD R6, R26, 0x8 ;  /* 0x000000081a067836 */ /* 0x000fe20000000000 */
[----:B------:R-:W-:Y:S01]  /*ba90*/  IADD3 R45, P3, R4, 0xa000, RZ ;  /* 0x0000a000042d7810 */ /* 0x000fe20007f7e0ff */
[----:B------:R-:W1:Y:S01]  /*baa0*/  SHFL.IDX PT, R21, R11, RZ, 0x1c1f ;  /* 0x001c1fff0b157589 */ /* 0x000e6200000e0000 */
[----:B------:R-:W-:Y:S02]  /*bab0*/  LOP3.LUT R24, R25, 0x380, RZ, 0xc0, !PT ;  /* 0x0000038019187812 */ /* 0x000fe400078ec0ff */
[----:B------:R-:W-:Y:S01]  /*bac0*/  LOP3.LUT R44, R45, 0x380, RZ, 0xc0, !PT ;  /* 0x000003802d2c7812 */ /* 0x000fe200078ec0ff */
[----:B------:R-:W-:Y:S01]  /*bad0*/  SHFL.IDX PT, R42, R14, 0x1, 0x1c1f ;  /* 0x003c1f000e2a7f89 */ /* 0x000fe200000e0000 */
[----:B------:R-:W-:-:S02]  /*bae0*/  LOP3.LUT R28, R29, 0x380, RZ, 0xc0, !PT ;  /* 0x000003801d1c7812 */ /* 0x000fc400078ec0ff */
[----:B------:R-:W-:Y:S01]  /*baf0*/  SHF.R.U64 R24, R24, 0x3, RZ ;  /* 0x0000000318187819 */ /* 0x000fe200000012ff */
[----:B------:R-:W2:Y:S01]  /*bb00*/  SHFL.IDX PT, R43, R11, 0x1, 0x1c1f ;  /* 0x003c1f000b2b7f89 */ /* 0x000ea200000e0000 */
[----:B------:R-:W-:Y:S02]  /*bb10*/  SHF.R.U64 R44, R44, 0x3, RZ ;  /* 0x000000032c2c7819 */ /* 0x000fe400000012ff */
[----:B------:R-:W-:Y:S02]  /*bb20*/  SHF.R.U64 R28, R28, 0x3, RZ ;  /* 0x000000031c1c7819 */ /* 0x000fe400000012ff */
[----:B------:R-:W-:Y:S01]  /*bb30*/  LOP3.LUT R24, R24, R25, RZ, 0x3c, !PT ;  /* 0x0000001918187212 */ /* 0x000fe200078e3cff */
[--C-:B------:R-:W-:Y:S01]  /*bb40*/  IMAD.X R25, RZ, RZ, R5.reuse, P0 ;  /* 0x000000ffff197224 */ /* 0x100fe200000e0605 */
[----:B------:R-:W-:Y:S02]  /*bb50*/  IADD3 R57, P0, R4, 0x9000, RZ ;  /* 0x0000900004397810 */ /* 0x000fe40007f1e0ff */
[----:B------:R-:W-:Y:S01]  /*bb60*/  LOP3.LUT R44, R44, R45, RZ, 0x3c, !PT ;  /* 0x0000002d2c2c7212 */ /* 0x000fe200078e3cff */
[--C-:B------:R-:W-:Y:S01]  /*bb70*/  IMAD.X R45, RZ, RZ, R5.reuse, P3 ;  /* 0x000000ffff2d7224 */ /* 0x100fe200018e0605 */
[----:B------:R-:W-:Y:S01]  /*bb80*/  LOP3.LUT R28, R28, R29, RZ, 0x3c, !PT ;  /* 0x0000001d1c1c7212 */ /* 0x000fe200078e3cff */
[----:B------:R-:W-:Y:S01]  /*bb90*/  IMAD.X R29, RZ, RZ, R5, P2 ;  /* 0x000000ffff1d7224 */ /* 0x000fe200010e0605 */
[----:B------:R-:W-:-:S02]  /*bba0*/  IADD3 R10, P3, R4, 0xf000, RZ ;  /* 0x0000f000040a7810 */ /* 0x000fc40007f7e0ff */
[----:B------:R-:W-:Y:S02]  /*bbb0*/  LOP3.LUT R56, R57, 0x380, RZ, 0xc0, !PT ;  /* 0x0000038039387812 */ /* 0x000fe400078ec0ff */
[C---:B------:R-:W-:Y:S02]  /*bbc0*/  IADD3 R41, P2, R4.reuse, 0xb000, RZ ;  /* 0x0000b00004297810 */ /* 0x040fe40007f5e0ff */
[----:B------:R-:W-:Y:S01]  /*bbd0*/  IADD3 R13, P4, R4, 0x2000, RZ ;  /* 0x00002000040d7810 */ /* 0x000fe20007f9e0ff */
[----:B------:R-:W-:Y:S01]  /*bbe0*/  UIMAD UR10, UR11, UR12, URZ ;  /* 0x0000000c0b0a72a4 */ /* 0x000fe2000f8e023f */
[----:B------:R-:W-:Y:S02]  /*bbf0*/  LOP3.LUT R3, R10, 0x380, RZ, 0xc0, !PT ;  /* 0x000003800a037812 */ /* 0x000fe400078ec0ff */
[C---:B------:R-:W-:Y:S02]  /*bc00*/  IADD3 R33, P6, R4.reuse, 0x6000, RZ ;  /* 0x0000600004217810 */ /* 0x040fe40007fde0ff */
[----:B------:R-:W-:Y:S01]  /*bc10*/  IADD3 R37, P5, R4, 0x7000, RZ ;  /* 0x0000700004257810 */ /* 0x000fe20007fbe0ff */
[----:B------:R-:W-:Y:S01]  /*bc20*/  UIMAD.WIDE.U32 UR8, UR4, UR12, URZ ;  /* 0x0000000c040872a5 */ /* 0x000fe2000f8e003f */
[----:B------:R-:W-:Y:S01]  /*bc30*/  SHF.R.U64 R56, R56, 0x3, RZ ;  /* 0x0000000338387819 */ /* 0x000fe200000012ff */
[----:B------:R-:W-:Y:S01]  /*bc40*/  IMAD.X R49, RZ, RZ, R5, P3 ;  /* 0x000000ffff317224 */ /* 0x000fe200018e0605 */
[----:B------:R-:W-:-:S02]  /*bc50*/  LOP3.LUT R40, R41, 0x380, RZ, 0xc0, !PT ;  /* 0x0000038029287812 */ /* 0x000fc400078ec0ff */
[----:B------:R-:W-:Y:S02]  /*bc60*/  SHF.R.U64 R3, R3, 0x3, RZ ;  /* 0x0000000303037819 */ /* 0x000fe400000012ff */
[----:B------:R-:W-:Y:S01]  /*bc70*/  LOP3.LUT R56, R56, R57, RZ, 0x3c, !PT ;  /* 0x0000003938387212 */ /* 0x000fe200078e3cff */
[--C-:B------:R-:W-:Y:S01]  /*bc80*/  IMAD.X R57, RZ, RZ, R5.reuse, P0 ;  /* 0x000000ffff397224 */ /* 0x100fe200000e0605 */
[----:B------:R-:W-:Y:S02]  /*bc90*/  SHF.R.U64 R40, R40, 0x3, RZ ;  /* 0x0000000328287819 */ /* 0x000fe400000012ff */
[----:B------:R-:W-:Y:S02]  /*bca0*/  LOP3.LUT P0, RZ, R218, 0x3, RZ, 0xc0, !PT ;  /* 0x00000003daff7812 */ /* 0x000fe4000780c0ff */
[----:B------:R-:W-:Y:S02]  /*bcb0*/  LOP3.LUT R12, R13, 0x380, RZ, 0xc0, !PT ;  /* 0x000003800d0c7812 */ /* 0x000fe400078ec0ff */
[----:B------:R-:W-:Y:S01]  /*bcc0*/  LOP3.LUT R40, R40, R41, RZ, 0x3c, !PT ;  /* 0x0000002928287212 */ /* 0x000fe200078e3cff */
[----:B------:R-:W-:Y:S01]  /*bcd0*/  IMAD.X R41, RZ, RZ, R5, P2 ;  /* 0x000000ffff297224 */ /* 0x000fe200010e0605 */
[----:B------:R-:W-:-:S02]  /*bce0*/  LOP3.LUT R48, R3, R10, RZ, 0x3c, !PT ;  /* 0x0000000a03307212 */ /* 0x000fc400078e3cff */
[----:B------:R-:W3:Y:S01]  /*bcf0*/  @P1 LDC R3, c[0x0][0xbec] ;  /* 0x0002fb00ff031b82 */ /* 0x000ee20000000800 */
[-C--:B------:R-:W-:Y:S02]  /*bd00*/  ISETP.GE.OR P2, PT, R26, R81.reuse, P0 ;  /* 0x000000511a00720c */ /* 0x080fe40000746670 */
[----:B------:R-:W-:Y:S02]  /*bd10*/  SHF.R.U64 R12, R12, 0x3, RZ ;  /* 0x000000030c0c7819 */ /* 0x000fe400000012ff */
[----:B------:R-:W-:Y:S02]  /*bd20*/  ISETP.GE.OR P0, PT, R6, R81, P0 ;  /* 0x000000510600720c */ /* 0x000fe40000706670 */
[----:B------:R-:W-:Y:S01]  /*bd30*/  LOP3.LUT R12, R12, R13, RZ, 0x3c, !PT ;  /* 0x0000000d0c0c7212 */ /* 0x000fe200078e3cff */
[----:B------:R-:W-:Y:S01]  /*bd40*/  IMAD.X R13, RZ, RZ, R5, P4 ;  /* 0x000000ffff0d7224 */ /* 0x000fe200020e0605 */
[----:B------:R-:W-:Y:S01]  /*bd50*/  IADD3 R65, P4, R4, 0x8000, RZ ;  /* 0x0000800004417810 */ /* 0x000fe20007f9e0ff */
[----:B------:R-:W-:Y:S01]  /*bd60*/  UIMAD UR10, UR4, UR13, UR10 ;  /* 0x0000000d040a72a4 */ /* 0x000fe2000f8e020a */
[----:B------:R-:W-:-:S02]  /*bd70*/  LOP3.LUT R32, R33, 0x380, RZ, 0xc0, !PT ;  /* 0x0000038021207812 */ /* 0x000fc400078ec0ff */
[----:B------:R-:W-:Y:S01]  /*bd80*/  LOP3.LUT R36, R37, 0x380, RZ, 0xc0, !PT ;  /* 0x0000038025247812 */ /* 0x000fe200078ec0ff */
[----:B-1----:R-:W-:Y:S01]  /*bd90*/  @!P2 ST.E desc[UR52][R20.64], R2 ;  /* 0x000000021400a985 */ /* 0x002fe2000c101934 */
[----:B------:R-:W-:Y:S01]  /*bda0*/  LOP3.LUT R64, R65, 0x380, RZ, 0xc0, !PT ;  /* 0x0000038041407812 */ /* 0x000fe200078ec0ff */
[----:B------:R-:W-:Y:S01]  /*bdb0*/  ULDC.64 UR12, c[0x0][0xae8] ;  /* 0x0002ba00000c7ab9 */ /* 0x000fe20000000a00 */
[----:B------:R-:W-:Y:S01]  /*bdc0*/  SHF.R.U64 R32, R32, 0x3, RZ ;  /* 0x0000000320207819 */ /* 0x000fe200000012ff */
[----:B--2---:R1:W-:Y:S01]  /*bdd0*/  @!P0 ST.E desc[UR52][R42.64], R0 ;  /* 0x000000002a008985 */ /* 0x0043e2000c101934 */
[----:B------:R-:W-:Y:S01]  /*bde0*/  SHF.R.U64 R36, R36, 0x3, RZ ;  /* 0x0000000324247819 */ /* 0x000fe200000012ff */
[----:B------:R-:W-:Y:S01]  /*bdf0*/  UIADD3 UR9, UR9, UR10, URZ ;  /* 0x0000000a09097290 */ /* 0x000fe2000fffe03f */
[----:B------:R-:W-:Y:S01]  /*be00*/  SHF.R.U64 R64, R64, 0x3, RZ ;  /* 0x0000000340407819 */ /* 0x000fe200000012ff */
[----:B------:R-:W-:Y:S01]  /*be10*/  UIMAD UR4, UR15, UR12, URZ ;  /* 0x0000000c0f0472a4 */ /* 0x000fe2000f8e023f */
[----:B------:R-:W-:Y:S01]  /*be20*/  LOP3.LUT R32, R32, R33, RZ, 0x3c, !PT ;  /* 0x0000002120207212 */ /* 0x000fe200078e3cff */
[--C-:B------:R-:W-:Y:S01]  /*be30*/  IMAD.X R33, RZ, RZ, R5.reuse, P6 ;  /* 0x000000ffff217224 */ /* 0x100fe200030e0605 */
[----:B------:R-:W-:Y:S01]  /*be40*/  LOP3.LUT R36, R36, R37, RZ, 0x3c, !PT ;  /* 0x0000002524247212 */ /* 0x000fe200078e3cff */
[--C-:B------:R-:W-:Y:S01]  /*be50*/  IMAD.X R37, RZ, RZ, R5.reuse, P5 ;  /* 0x000000ffff257224 */ /* 0x100fe200028e0605 */
[----:B------:R-:W-:Y:S01]  /*be60*/  LOP3.LUT R64, R64, R65, RZ, 0x3c, !PT ;  /* 0x0000004140407212 */ /* 0x000fe200078e3cff */
[----:B------:R-:W-:Y:S01]  /*be70*/  IMAD.X R65, RZ, RZ, R5, P4 ;  /* 0x000000ffff417224 */ /* 0x000fe200020e0605 */
[----:B------:R-:W-:Y:S01]  /*be80*/  LOP3.LUT R7, R4, 0x380, RZ, 0xc0, !PT ;  /* 0x0000038004077812 */ /* 0x000fe200078ec0ff */
[----:B-1----:R-:W-:Y:S01]  /*be90*/  IMAD R0, R216, 0x20, R217 ;  /* 0x00000020d8007824 */ /* 0x002fe200078e02d9 */
[----:B------:R-:W-:Y:S01]  /*bea0*/  UIMAD UR4, UR39, UR13, UR4 ;  /* 0x0000000d270472a4 */ /* 0x000fe2000f8e0204 */
[----:B------:R-:W-:Y:S01]  /*beb0*/  IADD3 R73, P6, R4, 0xc000, RZ ;  /* 0x0000c00004497810 */ /* 0x000fe20007fde0ff */
[----:B------:R-:W-:Y:S01]  /*bec0*/  UIMAD.WIDE.U32 UR8, UR39, UR12, UR8 ;  /* 0x0000000c270872a5 */ /* 0x000fe2000f8e0008 */
[----:B------:R-:W-:Y:S01]  /*bed0*/  VIADD R20, R0, UR40 ;  /* 0x0000002800147c36 */ /* 0x000fe20008000000 */
[C---:B------:R-:W-:Y:S01]  /*bee0*/  IADD3 R69, P5, R4.reuse, 0xd000, RZ ;  /* 0x0000d00004457810 */ /* 0x040fe20007fbe0ff */
[----:B------:R-:W-:Y:S01]  /*bef0*/  ULDC.64 UR10, c[0x0][0xaf0] ;  /* 0x0002bc00000a7ab9 */ /* 0x000fe20000000a00 */
[----:B------:R-:W-:Y:S01]  /*bf00*/  IADD3 R61, P4, R4, 0xe000, RZ ;  /* 0x0000e000043d7810 */ /* 0x000fe20007f9e0ff */
[----:B---3--:R-:W-:Y:S01]  /*bf10*/  @P1 IMAD.HI.U32 R0, R20, R3, RZ ;  /* 0x0000000314001227 */ /* 0x008fe200078e00ff */
[----:B------:R-:W-:Y:S01]  /*bf20*/  UIADD3 UR9, UR9, UR4, URZ ;  /* 0x0000000409097290 */ /* 0x000fe2000fffe03f */
[----:B------:R-:W-:Y:S01]  /*bf30*/  LOP3.LUT R72, R73, 0x380, RZ, 0xc0, !PT ;  /* 0x0000038049487812 */ /* 0x000fe200078ec0ff */
[----:B------:R-:W-:Y:S01]  /*bf40*/  UIMAD UR4, UR38, UR10, URZ ;  /* 0x0000000a260472a4 */ /* 0x000fe2000f8e023f */
[----:B------:R-:W-:Y:S01]  /*bf50*/  LOP3.LUT R68, R69, 0x380, RZ, 0xc0, !PT ;  /* 0x0000038045447812 */ /* 0x000fe200078ec0ff */
[----:B------:R-:W5:Y:S01]  /*bf60*/  LD.E.128 R8, desc[UR52][R8.64] ;  /* 0x0000003408087980 */ /* 0x000f62000c101d00 */
[----:B------:R-:W-:Y:S01]  /*bf70*/  LOP3.LUT R60, R61, 0x380, RZ, 0xc0, !PT ;  /* 0x000003803d3c7812 */ /* 0x000fe200078ec0ff */
[----:B------:R-:W-:Y:S01]  /*bf80*/  IMAD.MOV.U32 R21, RZ, RZ, R20 ;  /* 0x000000ffff157224 */ /* 0x000fe200078e0014 */
[----:B0-----:R-:W-:Y:S01]  /*bf90*/  @P1 SHF.R.U32.HI R21, RZ, R77, R0 ;  /* 0x0000004dff151219 */ /* 0x001fe20000011600 */
[----:B------:R-:W-:Y:S01]  /*bfa0*/  UIMAD UR4, UR37, UR11, UR4 ;  /* 0x0000000b250472a4 */ /* 0x000fe2000f8e0204 */
[----:B------:R-:W-:Y:S01]  /*bfb0*/  SHF.R.U64 R72, R72, 0x3, RZ ;  /* 0x0000000348487819 */ /* 0x000fe200000012ff */
[----:B------:R-:W-:Y:S01]  /*bfc0*/  UIMAD.WIDE.U32 UR8, UR37, UR10, UR8 ;  /* 0x0000000a250872a5 */ /* 0x000fe2000f8e0008 */
[----:B------:R-:W-:Y:S01]  /*bfd0*/  SHF.R.U64 R68, R68, 0x3, RZ ;  /* 0x0000000344447819 */ /* 0x000fe200000012ff */
[----:B------:R-:W5:Y:S01]  /*bfe0*/  LD.E.128 R12, desc[UR52][R12.64] ;  /* 0x000000340c0c7980 */ /* 0x000f62000c101d00 */
[----:B------:R-:W-:-:S02]  /*bff0*/  SHF.R.U64 R60, R60, 0x3, RZ ;  /* 0x000000033c3c7819 */ /* 0x000fc400000012ff */
        /* <DEDUP_REMOVED lines=12> */
[----:B------:R-:W-:Y:S01]  /*c0c0*/  IMAD R77, R76, R77, R20 ;  /* 0x0000004d4c4d7224 */ /* 0x000fe200078e0214 */
[----:B------:R-:W5:Y:S01]  /*c0d0*/  LD.E.128 R24, desc[UR52][R24.64] ;  /* 0x0000003418187980 */ /* 0x000f62000c101d00 */
[----:B------:R-:W-:-:S02]  /*c0e0*/  IMAD R0, R0, UR10, RZ ;  /* 0x0000000a00007c24 */ /* 0x000fc4000f8e02ff */
        /* <DEDUP_REMOVED lines=32> */
[C---:B------:R-:W-:Y:S01]  /*c2f0*/  ISETP.GE.AND P2, PT, R84.reuse, R81, PT ;  /* 0x000000515400720c */ /* 0x040fe20003f46270 */
[----:B------:R-:W-:Y:S02]  /*c300*/  ULDC.64 UR8, c[0x0][0xa80] ;  /* 0x0002a00000087ab9 */ /* 0x000fe40000000a00 */
[----:B------:R-:W-:Y:S01]  /*c310*/  VIADD R0, R84, 0x20 ;  /* 0x0000002054007836 */ /* 0x000fe20000000000 */
[----:B------:R-:W-:Y:S01]  /*c320*/  LEA R80, P3, R2, UR8, 0x1 ;  /* 0x0000000802507c11 */ /* 0x000fe2000f8608ff */
[----:B------:R-:W-:Y:S01]  /*c330*/  IMAD.IADD R3, R3, 0x1, R21 ;  /* 0x0000000103037824 */ /* 0x000fe200078e0215 */
[----:B------:R-:W-:-:S02]  /*c340*/  UPRMT UR7, URZ, 0x654, UR7 ;  /* 0x000006543f077896 */ /* 0x000fc40008000007 */
[-C--:B------:R-:W-:Y:S01]  /*c350*/  ISETP.GE.AND P1, PT, R0, R81.reuse, PT ;  /* 0x000000510000720c */ /* 0x080fe20003f26270 */
[----:B------:R-:W-:Y:S01]  /*c360*/  VIADD R0, R84, 0x40 ;  /* 0x0000004054007836 */ /* 0x000fe20000000000 */
[----:B------:R-:W-:Y:S01]  /*c370*/  LEA.HI.X R82, R2, UR9, R3, 0x1, P3 ;  /* 0x0000000902527c11 */ /* 0x000fe200098f0c03 */
[----:B0-----:R0:W1:Y:S01]  /*c380*/  SHFL.IDX PT, R78, R80, RZ, 0x181f ;  /* 0x00181fff504e7589 */ /* 0x00106200000e0000 */
        /* <DEDUP_REMOVED lines=22> */
.L_x_2700:
[----:B------:R-:W-:Y:S05]  /*c4f0*/  BSYNC B1 ;  /* 0x0000000000017941 */ /* 0x000fea0003800000 */
.L_x_2699:
[----:B--2---:R2:W4:Y:S01]  /*c500*/  SHFL.IDX PT, R0, R82, 0x1, 0x181f ;  /* 0x00381f0052007f89 */ /* 0x00452200000e0000 */
        /* <DEDUP_REMOVED lines=8> */
[-C--:B---3--:R-:W-:Y:S02]  /*c590*/  @!P4 LEA R2, P6, R16, R20.reuse, 0x1 ;  /* 0x000000141002c211 */ /* 0x088fe400078c08ff */
[----:B-----5:R-:W-:Y:S02]  /*c5a0*/  @!P3 LEA R4, P5, R22, R20, 0x1 ;  /* 0x000000141604b211 */ /* 0x020fe400078a08ff */
        /* <DEDUP_REMOVED lines=10> */
.L_x_2702:
[----:B------:R-:W-:Y:S05]  /*c650*/  BSYNC B1 ;  /* 0x0000000000017941 */ /* 0x000fea0003800000 */
.L_x_2701:
        /* <DEDUP_REMOVED lines=10> */
[-C--:B------:R-:W-:Y:S02]  /*c700*/  @!P2 LEA R4, P5, R22, R8.reuse, 0x1 ;  /* 0x000000081604a211 */ /* 0x080fe400078a08ff */
        /* <DEDUP_REMOVED lines=10> */
.L_x_2704:
[----:B------:R-:W-:Y:S05]  /*c7b0*/  BSYNC B1 ;  /* 0x0000000000017941 */ /* 0x000fea0003800000 */
.L_x_2703:
[----:B0-----:R-:W-:Y:S01]  /*c7c0*/  VIADD R0, R84, 0x60 ;  /* 0x0000006054007836 */ /* 0x001fe20000000000 */
[----:B--2-4-:R-:W4:Y:S04]  /*c7d0*/  SHFL.IDX PT, R82, R82, 0x3, 0x181f ;  /* 0x00781f0052527f89 */ /* 0x014f2800000e0000 */
[----:B------:R-:W-:Y:S01]  /*c7e0*/  ISETP.GE.AND P0, PT, R0, R81, PT ;  /* 0x000000510000720c */ /* 0x000fe20003f06270 */
[----:B------:R-:W0:-:S12]  /*c7f0*/  SHFL.IDX PT, R80, R80, 0x3, 0x181f ;  /* 0x00781f0050507f89 */ /* 0x000e1800000e0000 */
[----:B------:R-:W-:Y:S05]  /*c800*/  @P0 BRA `(.L_x_2705) ;  /* 0x0000000c00a80947 */ /* 0x000fea0003800000 */
[----:B------:R-:W-:Y:S02]  /*c810*/  ULDC UR4, c[0x0][0xac8] ;  /* 0x0002b20000047ab9 */ /* 0x000fe40000000800 */
[----:B------:R-:W-:Y:S02]  /*c820*/  ISETP.GE.AND P3, PT, R16, UR4, PT ;  /* 0x0000000410007c0c */ /* 0x000fe4000bf66270 */
[----:B------:R-:W-:Y:S02]  /*c830*/  ISETP.GE.AND P4, PT, R22, UR4, PT ;  /* 0x0000000416007c0c */ /* 0x000fe4000bf86270 */
[----:B------:R-:W-:-:S09]  /*c840*/  ISETP.GE.AND P5, PT, R19, UR4, PT ;  /* 0x0000000413007c0c */ /* 0x000fd2000bfa6270 */
[-C--:B0-----:R-:W-:Y:S02]  /*c850*/  @!P3 LEA R2, P0, R16, R80.reuse, 0x1 ;  /* 0x000000501002b211 */ /* 0x081fe400078008ff */
[-C--:B------:R-:W-:Y:S02]  /*c860*/  @!P4 LEA R4, P1, R22, R80.reuse, 0x1 ;  /* 0x000000501604c211 */ /* 0x080fe400078208ff */
[C---:B------:R-:W-:Y:S02]  /*c870*/  @!P5 LEA R6, P2, R19.reuse, R80, 0x1 ;  /* 0x000000501306d211 */ /* 0x040fe400078408ff */
[-C--:B----4-:R-:W-:Y:S02]  /*c880*/  @!P3 LEA.HI.X R3, R16, R82.reuse, R225, 0x1, P0 ;  /* 0x000000521003b211 */ /* 0x090fe400000f0ce1 */
        /* <DEDUP_REMOVED lines=11> */
.L_x_2697:
[----:B------:R-:W-:Y:S01]  /*c940*/  ULDC.64 UR8, c[0x0][0xc00] ;  /* 0x0003000000087ab9 */ /* 0x000fe20000000a00 */
[----:B------:R-:W0:Y:S01]  /*c950*/  LDC R11, c[0x0][0xbe8] ;  /* 0x0002fa00ff0b7b82 */ /* 0x000e220000000800 */
[----:B------:R-:W-:Y:S02]  /*c960*/  UISETP.NE.U32.AND UP0, UPT, UR8, URZ, UPT ;  /* 0x0000003f0800728c */ /* 0x000fe4000bf05070 */
[----:B------:R-:W-:Y:S02]  /*c970*/  ULEA UR4, UP1, UR37, UR8, 0x2 ;  /* 0x0000000825047291 */ /* 0x000fe4000f82103f */
[----:B------:R-:W-:Y:S02]  /*c980*/  UISETP.NE.AND.EX UP0, UPT, UR9, URZ, UPT, UP0 ;  /* 0x0000003f0900728c */ /* 0x000fe4000bf05300 */
[----:B------:R-:W-:Y:S02]  /*c990*/  ULEA.HI.X UR7, UR37, UR9, UR38, 0x2, UP1 ;  /* 0x0000000925077291 */ /* 0x000fe400088f1426 */
[----:B------:R-:W-:Y:S01]  /*c9a0*/  IMAD.U32 R2, RZ, RZ, UR4 ;  /* 0x00000004ff027e24 */ /* 0x000fe2000f8e00ff */
[----:B------:R-:W-:Y:S01]  /*c9b0*/  ULDC.64 UR8, c[0x0][0xc08] ;  /* 0x0003020000087ab9 */ /* 0x000fe20000000a00 */
[----:B------:R-:W-:Y:S01]  /*c9c0*/  PLOP3.LUT P2, PT, PT, PT, UP0, 0x80, 0x0 ;  /* 0x000000000000781c */ /* 0x000fe20003f4f008 */
[----:B------:R-:W-:Y:S01]  /*c9d0*/  UISETP.NE.U32.AND UP1, UPT, UR8, URZ, UPT ;  /* 0x0000003f0800728c */ /* 0x000fe2000bf25070 */
[----:B------:R-:W-:-:S03]  /*c9e0*/  IMAD.U32 R3, RZ, RZ, UR7 ;  /* 0x00000007ff037e24 */ /* 0x000fc6000f8e00ff */
[----:B------:R-:W-:-:S08]  /*c9f0*/  UISETP.NE.AND.EX UP1, UPT, UR9, URZ, UPT, UP1 ;  /* 0x0000003f0900728c */ /* 0x000fd0000bf25310 */
[----:B------:R-:W2:Y:S01]  /*ca00*/  @P2 LDG.E R6, desc[UR52][R2.64] ;  /* 0x0000003402062981 */ /* 0x000ea2000c1e1900 */
[----:B------:R-:W-:Y:S01]  /*ca10*/  PLOP3.LUT P3, PT, PT, PT, UP1, 0x80, 0x0 ;  /* 0x000000000000781c */ /* 0x000fe20003f6f018 */
[----:B------:R-:W-:Y:S01]  /*ca20*/  ULDC UR4, c[0x0][0xa88] ;  /* 0x0002a20000047ab9 */ /* 0x000fe20000000800 */
[----:B------:R-:W-:Y:S01]  /*ca30*/  @UP1 ULDC.64 UR8, c[0x0][0xc08] ;  /* 0x0003020000081ab9 */ /* 0x000fe20000000a00 */
[----:B------:R-:W-:Y:S01]  /*ca40*/  IMAD.U32 R0, RZ, RZ, UR4 ;  /* 0x00000004ff007e24 */ /* 0x000fe2000f8e00ff */
        /* <DEDUP_REMOVED lines=16> */
.L_x_2706:
[----:B------:R-:W-:Y:S01]  /*cb50*/  USEL UR37, UR37, URZ, !UP0 ;  /* 0x0000003f25257287 */ /* 0x000fe2000c000000 */
[----:B------:R-:W-:Y:S01]  /*cb60*/  BSSY B1, `(.L_x_2707) ;  /* 0x000002c000017945 */ /* 0x000fe20003800000 */
[----:B------:R-:W-:-:S03]  /*cb70*/  USEL UR38, UR38, URZ, !UP0 ;  /* 0x0000003f26267287 */ /* 0x000fc6000c000000 */
[----:B------:R-:W-:Y:S09]  /*cb80*/  @P1 BRA `(.L_x_2708) ;  /* 0x0000000000a41947 */ /* 0x000ff20003800000 */
        /* <DEDUP_REMOVED lines=25> */
[----:B------:R-:W-:-:S03]  /*cd20*/  IMAD.U32 R6, RZ, RZ, UR7 ;  /* 0x00000007ff067e24 */ /* 0x000fc6000f8e00ff */
[--C-:B------:R-:W-:Y:S01]  /*cd30*/  SHF.R.S32.HI R3, RZ, 0x1f, R2.reuse ;  /* 0x0000001fff037819 */ /* 0x100fe20000011402 */
[----:B------:R-:W-:Y:S01]  /*cd40*/  IMAD.MOV R5, RZ, RZ, -R2 ;  /* 0x000000ffff057224 */ /* 0x000fe200078e0a02 */
[----:B------:R-:W-:-:S03]  /*cd50*/  IADD3 R2, P1, R2, UR8, RZ ;  /* 0x0000000802027c10 */ /* 0x000fc6000ff3e0ff */
[----:B------:R-:W-:Y:S01]  /*cd60*/  IMAD R5, R7, R5, R4 ;  /* 0x0000000507057224 */ /* 0x000fe200078e0204 */
[----:B------:R-:W-:Y:S01]  /*cd70*/  IADD3.X R3, R3, UR9, R6, P1, !PT ;  /* 0x0000000903037c10 */ /* 0x000fe20008ffe406 */
[----:B------:R-:W-:-:S03]  /*cd80*/  ULDC.64 UR8, c[0x0][0xb50] ;  /* 0x0002d40000087ab9 */ /* 0x000fc60000000a00 */
[----:B------:R-:W-:Y:S01]  /*cd90*/  SHF.R.S32.HI R4, RZ, 0x1f, R5 ;  /* 0x0000001fff047819 */ /* 0x000fe20000011405 */
[----:B------:R-:W-:-:S04]  /*cda0*/  IMAD.WIDE.U32 R2, R5, UR12, R2 ;  /* 0x0000000c05027c25 */ /* 0x000fc8000f8e0002 */
[----:B------:R-:W-:-:S04]  /*cdb0*/  IMAD R4, R4, UR12, RZ ;  /* 0x0000000c04047c24 */ /* 0x000fc8000f8e02ff */
[----:B------:R-:W-:Y:S01]  /*cdc0*/  IMAD R7, R5, UR13, R4 ;  /* 0x0000000d05077c24 */ /* 0x000fe2000f8e0204 */
[----:B------:R-:W-:-:S03]  /*cdd0*/  LEA R4, P1, R2, UR8, 0x2 ;  /* 0x0000000802047c11 */ /* 0x000fc6000f8210ff */
[----:B------:R-:W-:-:S05]  /*cde0*/  IMAD.IADD R3, R3, 0x1, R7 ;  /* 0x0000000103037824 */ /* 0x000fca00078e0207 */
[----:B------:R-:W-:Y:S01]  /*cdf0*/  LEA.HI.X R5, R2, UR9, R3, 0x2, P1 ;  /* 0x0000000902057c11 */ /* 0x000fe200088f1403 */
[----:B------:R-:W-:-:S05]  /*ce00*/  IMAD.MOV.U32 R3, RZ, RZ, -0x800000 ;  /* 0xff800000ff037424 */ /* 0x000fca00078e00ff */
[----:B------:R0:W-:Y:S02]  /*ce10*/  STG.E desc[UR52][R4.64], R3 ;  /* 0x0000000304007986 */ /* 0x0001e4000c101934 */
.L_x_2708:
[----:B------:R-:W-:Y:S05]  /*ce20*/  BSYNC B1 ;  /* 0x0000000000017941 */ /* 0x000fea0003800000 */
.L_x_2707:
[----:B0-----:R-:W0:Y:S01]  /*ce30*/  @P0 LDC R3, c[0x0][0xbf0] ;  /* 0x0002fc00ff030b82 */ /* 0x001e220000000800 */
[----:B------:R-:W-:Y:S01]  /*ce40*/  ULDC.64 UR12, c[0x0][0xaa0] ;  /* 0x0002a800000c7ab9 */ /* 0x000fe20000000a00 */
[----:B------:R-:W-:Y:S01]  /*ce50*/  IMAD R2, R216, 0x20, R217 ;  /* 0x00000020d8027824 */ /* 0x000fe200078e02d9 */
        /* <DEDUP_REMOVED lines=15> */
[----:B0-----:R-:W-:Y:S01]  /*cf50*/  @P0 SHF.R.U32.HI R5, RZ, R3, R2 ;  /* 0x00000003ff050219 */ /* 0x001fe20000011602 */
        /* <DEDUP_REMOVED lines=11> */
[----:B------:R-:W-:Y:S02]  /*d010*/  IMAD.U32 R3, RZ, RZ, UR4 ;  /* 0x00000004ff037e24 */ /* 0x000fe4000f8e00ff */
[C---:B------:R-:W-:Y:S01]  /*d020*/  IMAD R9, R5.reuse, UR11, R4 ;  /* 0x0000000b05097c24 */ /* 0x040fe2000f8e0204 */
[----:B------:R-:W-:Y:S01]  /*d030*/  SHF.R.S32.HI R4, RZ, 0x1f, R7 ;  /* 0x0000001fff047819 */ /* 0x000fe20000011407 */
[----:B------:R-:W-:-:S04]  /*d040*/  IMAD.WIDE.U32 R2, R5, UR10, R2 ;  /* 0x0000000a05027c25 */ /* 0x000fc8000f8e0002 */
        /* <DEDUP_REMOVED lines=35> */
.L_x_2710:
[----:B------:R-:W-:Y:S05]  /*d280*/  BSYNC B1 ;  /* 0x0000000000017941 */ /* 0x000fea0003800000 */
.L_x_2709:
        /* <DEDUP_REMOVED lines=21> */
.L_x_2712:
[----:B------:R-:W-:Y:S05]  /*d3e0*/  BSYNC B1 ;  /* 0x0000000000017941 */ /* 0x000fea0003800000 */
.L_x_2711:
        /* <DEDUP_REMOVED lines=21> */
.L_x_2714:
[----:B------:R-:W-:Y:S05]  /*d540*/  BSYNC B1 ;  /* 0x0000000000017941 */ /* 0x000fea0003800000 */
.L_x_2713:
[----:B0-----:R-:W-:Y:S01]  /*d550*/  VIADD R0, R6, 0x60 ;  /* 0x0000006006007836 */ /* 0x001fe20000000000 */
[----:B--2-4-:R-:W0:Y:S04]  /*d560*/  SHFL.IDX PT, R5, R5, 0x3, 0x181f ;  /* 0x00781f0005057f89 */ /* 0x014e2800000e0000 */
[----:B------:R-:W-:Y:S01]  /*d570*/  ISETP.GE.AND P0, PT, R0, R11, PT ;  /* 0x0000000b0000720c */ /* 0x000fe20003f06270 */
[----:B-1-3--:R1:W2:-:S12]  /*d580*/  SHFL.IDX PT, R2, R4, 0x3, 0x181f ;  /* 0x00781f0004027f89 */ /* 0x00a29800000e0000 */
[----:B-1----:R-:W-:Y:S05]  /*d590*/  @P0 BRA `(.L_x_2705) ;  /* 0x0000000000440947 */ /* 0x002fea0003800000 */
[----:B------:R-:W-:Y:S02]  /*d5a0*/  ULDC UR4, c[0x0][0xac8] ;  /* 0x0002b20000047ab9 */ /* 0x000fe40000000800 */
[----:B------:R-:W-:Y:S02]  /*d5b0*/  ISETP.GE.AND P3, PT, R16, UR4, PT ;  /* 0x0000000410007c0c */ /* 0x000fe4000bf66270 */
[----:B------:R-:W-:Y:S02]  /*d5c0*/  ISETP.GE.AND P2, PT, R22, UR4, PT ;  /* 0x0000000416007c0c */ /* 0x000fe4000bf46270 */
[----:B------:R-:W-:Y:S02]  /*d5d0*/  ISETP.GE.AND P1, PT, R19, UR4, PT ;  /* 0x0000000413007c0c */ /* 0x000fe4000bf26270 */
[----:B------:R-:W-:-:S07]  /*d5e0*/  ISETP.GE.AND P0, PT, R23, UR4, PT ;  /* 0x0000000417007c0c */ /* 0x000fce000bf06270 */
[-C--:B--2---:R-:W-:Y:S02]  /*d5f0*/  @!P3 LEA R6, P6, R16, R2.reuse, 0x1 ;  /* 0x000000021006b211 */ /* 0x084fe400078c08ff */
[-C--:B------:R-:W-:Y:S02]  /*d600*/  @!P2 LEA R8, P5, R22, R2.reuse, 0x1 ;  /* 0x000000021608a211 */ /* 0x080fe400078a08ff */
[-C--:B------:R-:W-:Y:S02]  /*d610*/  @!P1 LEA R10, P4, R19, R2.reuse, 0x1 ;  /* 0x00000002130a9211 */ /* 0x080fe400078808ff */
[-C--:B0-----:R-:W-:Y:S02]  /*d620*/  @!P3 LEA.HI.X R7, R16, R5.reuse, R225, 0x1, P6 ;  /* 0x000000051007b211 */ /* 0x081fe400030f0ce1 */
        /* <DEDUP_REMOVED lines=8> */
.L_x_2705:
[----:B------:R-:W-:Y:S05]  /*d6b0*/  BSYNC B0 ;  /* 0x0000000000007941 */ /* 0x000fea0003800000 */
.L_x_2696:
[----:B------:R-:W-:Y:S02]  /*d6c0*/  ULDC UR4, c[0x0][0xc3c] ;  /* 0x00030f0000047ab9 */ /* 0x000fe40000000800 */
[----:B------:R-:W-:-:S06]  /*d6d0*/  UISETP.GE.AND UP0, UPT, UR6, UR4, UPT ;  /* 0x000000040600728c */ /* 0x000fcc000bf06270 */
[----:B------:R-:W-:-:S13]  /*d6e0*/  PLOP3.LUT P0, PT, PT, PT, UP0, 0x80, 0x0 ;  /* 0x000000000000781c */ /* 0x000fda0003f0f008 */
[----:B------:R-:W-:Y:S05]  /*d6f0*/  @!P0 BRA `(.L_x_2715) ;  /* 0xffffff3400a88947 */ /* 0x000fea000383ffff */
[----:B------:R-:W-:Y:S05]  /*d700*/  EXIT ;  /* 0x000000000000794d */ /* 0x000fea0003800000 */
.L_x_2654:
        /* <DEDUP_REMOVED lines=55> */
.L_x_2721:
        /* <DEDUP_REMOVED lines=12> */
.L_x_2720:
[----:B------:R-:W-:Y:S05]  /*db40*/  BSYNC B0 ;  /* 0x0000000000007941 */ /* 0x000fea0003800000 */
.L_x_2719:
        /* <DEDUP_REMOVED lines=21> */
.L_x_2717:
[----:B------:R-:W-:-:S04]  /*dca0*/  IMAD.IADD R13, R4, 0x1, -R3 ;  /* 0x00000001040d7824 */ /* 0x000fc800078e0a03 */
[----:B------:R-:W-:-:S05]  /*dcb0*/  IMAD R2, R8, R9, R13 ;  /* 0x0000000908027224 */ /* 0x000fca00078e020d */
[----:B------:R-:W-:-:S13]  /*dcc0*/  ISETP.GT.AND P0, PT, R2, R7, PT ;  /* 0x000000070200720c */ /* 0x000fda0003f04270 */
[----:B------:R-:W-:Y:S02]  /*dcd0*/  VOTEU.ANY UR7, UPT, !P0 ;  /* 0x0000000000077886 */ /* 0x000fe400040e0100 */
[----:B------:R-:W-:-:S04]  /*dce0*/  UPOPC UR6, UR7 ;  /* 0x00000007000672bf */ /* 0x000fc80008000000 */
[----:B------:R-:W-:-:S03]  /*dcf0*/  UIADD3 UR40, UR6, UR4, URZ ;  /* 0x0000000406287290 */ /* 0x000fc6000fffe03f */
[----:B------:R-:W-:Y:S02]  /*dd00*/  ULDC.64 UR4, c[0x0][0xc90] ;  /* 0x0003240000047ab9 */ /* 0x000fe40000000a00 */
[----:B------:R-:W-:-:S06]  /*dd10*/  UIMAD.WIDE UR4, UR40, 0x4, UR4 ;  /* 0x00000004280478a5 */ /* 0x000fcc000f8e0204 */
[----:B------:R-:W-:Y:S02]  /*dd20*/  IMAD.U32 R2, RZ, RZ, UR4 ;  /* 0x00000004ff027e24 */ /* 0x000fe4000f8e00ff */
[----:B------:R-:W-:-:S05]  /*dd30*/  IMAD.U32 R3, RZ, RZ, UR5 ;  /* 0x00000005ff037e24 */ /* 0x000fca000f8e00ff */
[----:B------:R-:W2:Y:S01]  /*dd40*/  LDG.E R6, desc[UR52][R2.64] ;  /* 0x0000003402067981 */ /* 0x000ea2000c1e1900 */
[----:B------:R-:W-:Y:S01]  /*dd50*/  IMAD.U32 R15, RZ, RZ, UR6 ;  /* 0x00000006ff0f7e24 */ /* 0x000fe2000f8e00ff */
[----:B------:R-:W-:-:S04]  /*dd60*/  ISETP.NE.AND P0, PT, RZ, UR7, PT ;  /* 0x00000007ff007c0c */ /* 0x000fc8000bf05270 */
        /* <DEDUP_REMOVED lines=8> */
[----:B------:R-:W-:-:S06]  /*ddf0*/  UIADD3 UR4, UR6, -0x1, URZ ;  /* 0xffffffff06047890 */ /* 0x000fcc000fffe03f */
[----:B0-----:R-:W-:-:S05]  /*de00*/  IMAD.U32 R11, RZ, RZ, UR4 ;  /* 0x00000004ff0b7e24 */ /* 0x001fca000f8e00ff */
[----:B------:R2:W3:Y:S02]  /*de10*/  SHFL.IDX PT, R16, R8, R11, 0x1f ;  /* 0x00001f0b08107589 */ /* 0x0004e400000e0000 */
.L_x_2722:
[----:B-1----:R-:W-:Y:S02]  /*de20*/  IMAD.MOV R2, RZ, RZ, -R3 ;  /* 0x000000ffff027224 */ /* 0x002fe400078e0a03 */
[----:B---3--:R-:W-:Y:S02]  /*de30*/  IMAD R16, R16, R9, R13 ;  /* 0x0000000910107224 */ /* 0x008fe400078e020d */
[----:B------:R-:W-:Y:S01]  /*de40*/  IMAD.MOV.U32 R13, RZ, RZ, R2 ;  /* 0x000000ffff0d7224 */ /* 0x000fe200078e0002 */
[----:B------:R-:W-:Y:S01]  /*de50*/  IABS R2, R4 ;  /* 0x0000000400027213 */ /* 0x000fe20000000000 */
[----:B0-2---:R-:W-:Y:S02]  /*de60*/  IMAD.IADD R11, R7, 0x1, -R16 ;  /* 0x00000001070b7824 */ /* 0x005fe400078e0a10 */
        /* <DEDUP_REMOVED lines=23> */
[----:B------:R-:W-:Y:S02]  /*dfe0*/  VIADDMNMX R15, R3, R9, R6, PT ;  /* 0x00000009030f7246 */ /* 0x000fe40003800106 */
[----:B------:R-:W-:Y:S02]  /*dff0*/  IABS R9, R4 ;  /* 0x0000000400097213 */ /* 0x000fe40000000000 */
[-C--:B------:R-:W-:Y:S01]  /*e000*/  IABS R8, R15.reuse ;  /* 0x0000000f00087213 */ /* 0x080fe20000000000 */
[----:B------:R-:W-:Y:S01]  /*e010*/  IMAD.MOV R18, RZ, RZ, -R15 ;  /* 0x000000ffff127224 */ /* 0x000fe200078e0a0f */
[----:B------:R-:W-:Y:S02]  /*e020*/  IABS R10, R15 ;  /* 0x0000000f000a7213 */ /* 0x000fe40000000000 */
[----:B------:R-:W0:Y:S08]  /*e030*/  I2F.RP R6, R8 ;  /* 0x0000000800067306 */ /* 0x000e300000209400 */
[----:B0-----:R-:W0:Y:S02]  /*e040*/  MUFU.RCP R6, R6 ;  /* 0x0000000600067308 */ /* 0x001e240000001000 */
[----:B0-----:R-:W-:-:S06]  /*e050*/  VIADD R3, R6, 0xffffffe ;  /* 0x0ffffffe06037836 */ /* 0x001fcc0000000000 */
[----:B------:R-:W0:Y:S02]  /*e060*/  F2I.FTZ.U32.TRUNC.NTZ R3, R3 ;  /* 0x0000000300037305 */ /* 0x000e24000021f000 */
[----:B0-----:R-:W-:-:S04]  /*e070*/  IMAD.MOV R2, RZ, RZ, -R3 ;  /* 0x000000ffff027224 */ /* 0x001fc800078e0a03 */
[----:B------:R-:W-:Y:S02]  /*e080*/  IMAD.MOV.U32 R7, RZ, RZ, R2 ;  /* 0x000000ffff077224 */ /* 0x000fe400078e0002 */
[----:B------:R-:W-:Y:S02]  /*e090*/  IMAD.MOV.U32 R2, RZ, RZ, RZ ;  /* 0x000000ffff027224 */ /* 0x000fe400078e00ff */
        /* <DEDUP_REMOVED lines=13> */
[----:B------:R-:W-:-:S06]  /*e170*/  @P0 VIADD R2, R2, 0x1 ;  /* 0x0000000102020836 */ /* 0x000fcc0000000000 */
[----:B------:R-:W-:Y:S01]  /*e180*/  @!P2 IMAD.MOV R2, RZ, RZ, -R2 ;  /* 0x000000ffff02a224 */ /* 0x000fe200078e0a02 */
[----:B------:R-:W-:-:S04]  /*e190*/  @!P1 LOP3.LUT R2, RZ, R15, RZ, 0x33, !PT ;  /* 0x0000000fff029212 */ /* 0x000fc800078e33ff */
[----:B------:R-:W-:Y:S01]  /*e1a0*/  LOP3.LUT R17, RZ, R2, RZ, 0x33, !PT ;  /* 0x00000002ff117212 */ /* 0x000fe200078e33ff */
[----:B------:R-:W-:-:S04]  /*e1b0*/  IMAD R18, R2, R18, R3 ;  /* 0x0000001202127224 */ /* 0x000fc800078e0203 */
[----:B------:R-:W-:Y:S01]  /*e1c0*/  IMAD.IADD R17, R0, 0x1, R17 ;  /* 0x0000000100117824 */ /* 0x000fe200078e0211 */
[----:B------:R-:W-:Y:S06]  /*e1d0*/  BRA `(.L_x_2723) ;  /* 0x0000000000107947 */ /* 0x000fec0003800000 */
.L_x_2718:
[----:B------:R-:W-:Y:S01]  /*e1e0*/  IMAD.MOV.U32 R16, RZ, RZ, R7 ;  /* 0x000000ffff107224 */ /* 0x000fe200078e0007 */
[----:B------:R-:W-:Y:S01]  /*e1f0*/  ULDC UR40, c[0x0][0xc3c] ;  /* 0x00030f0000287ab9 */ /* 0x000fe20000000800 */
[----:B------:R-:W-:Y:S02]  /*e200*/  IMAD.MOV.U32 R17, RZ, RZ, RZ ;  /* 0x000000ffff117224 */ /* 0x000fe400078e00ff */
[----:B------:R-:W-:-:S07]  /*e210*/  IMAD.MOV.U32 R18, RZ, RZ, RZ ;  /* 0x000000ffff127224 */ /* 0x000fce00078e00ff */
.L_x_2723:
[----:B------:R-:W-:Y:S01]  /*e220*/  ISETP.NE.AND P0, PT, R5, RZ, PT ;  /* 0x000000ff0500720c */ /* 0x000fe20003f05270 */
[----:B------:R-:W-:-:S12]  /*e230*/  IMAD.U32 R19, RZ, RZ, UR40 ;  /* 0x00000028ff137e24 */ /* 0x000fd8000f8e00ff */
[----:B------:R-:W0:Y:S01]  /*e240*/  @!P0 S2R R3, SR_CgaCtaId ;  /* 0x0000000000038919 */ /* 0x000e220000008800 */
[----:B------:R-:W-:-:S04]  /*e250*/  @!P0 MOV R0, 0x400 ;  /* 0x0000040000008802 */ /* 0x000fc80000000f00 */
[----:B0-----:R-:W-:-:S05]  /*e260*/  @!P0 LEA R0, R3, R0, 0x18 ;  /* 0x0000000003008211 */ /* 0x001fca00078ec0ff */
[----:B------:R0:W-:Y:S01]  /*e270*/  @!P0 STS.128 [R0+0x388d0], R16 ;  /* 0x0388d01000008388 */ /* 0x0001e20000000c00 */
[----:B------:R-:W-:Y:S06]  /*e280*/  BAR.ARV 0x5, 0x180 ;  /* 0x0146000000007b1d */ /* 0x000fec0000002000 */
.L_x_2716:
        /* <DEDUP_REMOVED lines=8> */
[----:B------:R-:W2:Y:S01]  /*e310*/  S2UR UR4, SR_CgaCtaId ;  /* 0x00000000000479c3 */ /* 0x000ea20000008800 */
        /* <DEDUP_REMOVED lines=8> */
[----:B--2---:R-:W-:-:S02]  /*e3a0*/  IMAD.U32 R33, RZ, RZ, UR4 ;  /* 0x00000004ff217e24 */ /* 0x004fc4000f8e00ff */
[C---:B-1----:R-:W-:Y:S01]  /*e3b0*/  IMAD.SHL.U32 R22, R8.reuse, 0x80, RZ ;  /* 0x0000008008167824 */ /* 0x042fe200078e00ff */
[C---:B------:R-:W-:Y:S01]  /*e3c0*/  LOP3.LUT R6, R8.reuse, 0x7f, RZ, 0xc0, !PT ;  /* 0x0000007f08067812 */ /* 0x040fe200078ec0ff */
        /* <DEDUP_REMOVED lines=29> */
.L_x_2799:
[----:B------:R-:W-:Y:S01]  /*e5a0*/  ULDC.64 UR4, c[0x0][0xc88] ;  /* 0x0003220000047ab9 */ /* 0x000fe20000000a00 */
[----:B------:R-:W-:Y:S01]  /*e5b0*/  ULDC.64 UR6, c[0x0][0xa18] ;  /* 0x0002860000067ab9 */ /* 0x000fe20000000a00 */
[----:B------:R-:W-:Y:S01]  /*e5c0*/  UIMAD.WIDE UR4, UR40, 0x4, UR4 ;  /* 0x00000004280478a5 */ /* 0x000fe2000f8e0204 */
[----:B------:R-:W-:-:S05]  /*e5d0*/  ULDC.64 UR8, c[0x0][0xa00] ;  /* 0x0002800000087ab9 */ /* 0x000fca0000000a00 */
[----:B-1-3--:R-:W-:Y:S02]  /*e5e0*/  IMAD.U32 R2, RZ, RZ, UR4 ;  /* 0x00000004ff027e24 */ /* 0x00afe4000f8e00ff */
        /* <DEDUP_REMOVED lines=44> */
.L_x_2725:
        /* <DEDUP_REMOVED lines=21> */
.L_x_2726:
        /* <DEDUP_REMOVED lines=11> */
.L_x_2727:
[----:B------:R-:W-:Y:S01]  /*eab0*/  R2UR UR6, R17 ;  /* 0x00000000110672ca */ /* 0x000fe200000e0000 */
[----:B------:R-:W-:Y:S01]  /*eac0*/  ULDC UR4, c[0x0][0x448] ;  /* 0x0001120000047ab9 */ /* 0x000fe20000000800 */
[----:B------:R-:W-:Y:S01]  /*ead0*/  UIADD3 UR38, -UR37, UR38, URZ ;  /* 0x0000002625267290 */ /* 0x000fe2000fffe13f */
[----:B------:R-:W-:Y:S01]  /*eae0*/  BSSY B7, `(.L_x_2728) ;  /* 0x00004d8000077945 */ /* 0x000fe20003800000 */
[----:B------:R-:W-:Y:S02]  /*eaf0*/  UISETP.NE.AND UP0, UPT, UR4, 0x1, UPT ;  /* 0x000000010400788c */ /* 0x000fe4000bf05270 */
[----:B------:R-:W-:Y:S02]  /*eb00*/  UIADD3 UR7, UR38, 0x80, -UR41 ;  /* 0x0000008026077890 */ /* 0x000fe4000fffe829 */
[----:B------:R-:W-:-:S05]  /*eb10*/  UP2UR UR49, UPR, URZ, 0x1 ;  /* 0x000000013f317883 */ /* 0x000fca0008000000 */
[----:B------:R-:W-:Y:S02]  /*eb20*/  USHF.L.U32 UR6, UR6, 0x7, URZ ;  /* 0x0000000706067899 */ /* 0x000fe4000800063f */
[----:B------:R-:W-:Y:S01]  /*eb30*/  @UP0 ULDC UR4, c[0x0][0x44c] ;  /* 0x0001130000040ab9 */ /* 0x000fe20000000800 */
[----:B------:R-:W-:Y:S01]  /*eb40*/  @UP0 ULDC UR8, c[0x0][0x450] ;  /* 0x0001140000080ab9 */ /* 0x000fe20000000800 */
[----:B------:R-:W-:-:S04]  /*eb50*/  UIADD3 UR6, UR6, 0x7f, URZ ;  /* 0x0000007f06067890 */ /* 0x000fc8000fffe03f */
[----:B------:R-:W-:Y:S02]  /*eb60*/  UIMAD.WIDE.U32 UR4, UR6, UR4, URZ ;  /* 0x00000004060472a5 */ /* 0x000fe4000f8e003f */
[----:B------:R-:W-:Y:S02]  /*eb70*/  UIADD3 UR4, UR38, 0x7f, URZ ;  /* 0x0000007f26047890 */ /* 0x000fe4000fffe03f */
        /* <DEDUP_REMOVED lines=9> */
[----:B------:R-:W-:-:S06]  /*ec10*/  USEL UR42, UR5, UR7, UP0 ;  /* 0x00000007052a7287 */ /* 0x000fcc0008000000 */
[----:B------:R-:W-:-:S13]  /*ec20*/  ISETP.LT.AND P0, PT, RZ, UR42, PT ;  /* 0x0000002aff007c0c */ /* 0x000fda000bf01270 */
        /* <DEDUP_REMOVED lines=18> */
.L_x_2729:
        /* <DEDUP_REMOVED lines=20> */
.L_x_2732:
[----:B------:R-:W-:Y:S05]  /*ee90*/  BSYNC B6 ;  /* 0x0000000000067941 */ /* 0x000fea0003800000 */
.L_x_2731:
        /* <DEDUP_REMOVED lines=22> */
.L_x_2734:
[----:B------:R-:W-:Y:S05]  /*f000*/  BSYNC B6 ;  /* 0x0000000000067941 */ /* 0x000fea0003800000 */
.L_x_2733:
        /* <DEDUP_REMOVED lines=20> */
.L_x_2736:
[----:B------:R-:W-:Y:S05]  /*f150*/  BSYNC B6 ;  /* 0x0000000000067941 */ /* 0x000fea0003800000 */
.L_x_2735:
        /* <DEDUP_REMOVED lines=19> */
.L_x_2738:
[----:B------:R-:W-:Y:S05]  /*f290*/  BSYNC B6 ;  /* 0x0000000000067941 */ /* 0x000fea0003800000 */
.L_x_2737:
        /* <DEDUP_REMOVED lines=56> */
.L_x_2819:
[----:B------:R-:W-:Y:S01]  /*f620*/  SHF.R.S32.HI R31, RZ, 0x1f, R18 ;  /* 0x0000001fff1f7819 */ /* 0x000fe20000011412 */
[----:B------:R-:W-:Y:S06]  /*f630*/  @!P2 BRA `(.L_x_2740) ;  /* 0x000000000004a947 */ /* 0x000fec0003800000 */
[----:B------:R-:W-:Y:S01]  /*f640*/  BPT.TRAP 0x1 ;  /* 0x000000040000795c */ /* 0x000fe20000300000 */
.L_x_2740:
[----:B------:R-:W-:Y:S01]  /*f650*/  IMAD R6, R25, 0x8, R23 ;  /* 0x0000000819067824 */ /* 0x000fe200078e0217 */
[----:B------:R-:W-:Y:S01]  /*f660*/  SHF.L.U32 R2, R29, 0x1f, RZ ;  /* 0x0000001f1d027819 */ /* 0x000fe200000006ff */
[----:B------:R-:W-:Y:S01]  /*f670*/  BSSY B0, `(.L_x_2741) ;  /* 0x0000005000007945 */ /* 0x000fe20003800000 */
[----:B------:R-:W-:Y:S02]  /*f680*/  SHF.R.S32.HI R20, RZ, 0x1f, R0 ;  /* 0x0000001fff147819 */ /* 0x000fe40000011400 */
[----:B------:R-:W0:Y:S01]  /*f690*/  SYNCS.PHASECHK.TRANS64.TRYWAIT P0, [R6+URZ+0x38880], R2 ;  /* 0x03888002060075a7 */ /* 0x000e22000800017f */
[----:B------:R1:W-:Y:S02]  /*f6a0*/  STL [R1+0x8], R2 ;  /* 0x0000080201007387 */ /* 0x0003e40000100800 */
[----:B01----:R-:W-:Y:S05]  /*f6b0*/  @!P0 BRA `(.L_x_2742) ;  /* 0x0000005400388947 */ /* 0x003fea0003800000 */
.L_x_2820:
[----:B------:R-:W-:Y:S05]  /*f6c0*/  BSYNC B0 ;  /* 0x0000000000007941 */ /* 0x000fea0003800000 */
.L_x_2741:
        /* <DEDUP_REMOVED lines=105> */
.L_x_2838:
        /* <DEDUP_REMOVED lines=11> */
.L_x_2744:
        /* <DEDUP_REMOVED lines=11> */
.L_x_2745:
[----:B------:R0:W-:Y:S01]  /*fec0*/  SYNCS.ARRIVE.TRANS64.A1T0 RZ, [R6+URZ+0x38870], RZ ;  /* 0x038870ff06ff79a7 */ /* 0x0001e2000810003f */
[----:B------:R-:W-:Y:S05]  /*fed0*/  @!P6 BRA `(.L_x_2746) ;  /* 0x000000000004e947 */ /* 0x000fea0003800000 */
[----:B------:R-:W-:Y:S01]  /*fee0*/  BPT.TRAP 0x1 ;  /* 0x000000040000795c */ /* 0x000fe20000300000 */
.L_x_2746:
[----:B------:R-:W2:Y:S01]  /*fef0*/  LDL R2, [R1+0x8] ;  /* 0x0000080001027983 */ /* 0x000ea20000100800 */
[----:B------:R-:W-:Y:S01]  /*ff00*/  BSSY B0, `(.L_x_2747) ;  /* 0x0000003000007945 */ /* 0x000fe20003800000 */
[----:B--2---:R-:W1:Y:S03]  /*ff10*/  SYNCS.PHASECHK.TRANS64.TRYWAIT P0, [R6+URZ+0x38840], R2 ;  /* 0x03884002060075a7 */ /* 0x004e66000800017f */
[----:B-1----:R-:W-:Y:S05]  /*ff20*/  @!P0 BRA `(.L_x_2748) ;  /* 0x0000005800088947 */ /* 0x002fea0003800000 */
.L_x_2839:
[----:B------:R-:W-:Y:S05]  /*ff30*/  BSYNC B0 ;  /* 0x0000000000007941 */ /* 0x000fea0003800000 */
.L_x_2747:
        /* <DEDUP_REMOVED lines=100> */
.L_x_2857:
        /* <DEDUP_REMOVED lines=11> */
.L_x_2750:
        /* <DEDUP_REMOVED lines=11> */
.L_x_2751:
        /* <DEDUP_REMOVED lines=34> */
.L_x_2753:
[----:B------:R-:W-:Y:S05]  /*10900*/  BSYNC B6 ;  /* 0x0000000000067941 */ /* 0x000fea0003800000 */
.L_x_2752:
[----:B------:R3:W5:Y:S01]  /*10910*/  LDL R8, [R1+0x4] ;  /* 0x0000040001087983 */ /* 0x0007620000100800 */
[----:B------:R-:W-:Y:S01]  /*10920*/  R2UR UR6, R31 ;  /* 0x000000001f0672ca */ /* 0x000fe200000e0000 */
[----:B------:R-:W-:Y:S01]  /*10930*/  UISETP.NE.AND UP0, UPT, UR49, URZ, UPT ;  /* 0x0000003f3100728c */ /* 0x000fe2000bf05270 */
[C---:B------:R-:W-:Y:S01]  /*10940*/  R2UR UR10, R18.reuse ;  /* 0x00000000120a72ca */ /* 0x040fe200000e0000 */
[----:B-1----:R-:W1:Y:S01]  /*10950*/  S2R R2, SR_TID.X ;  /* 0x0000000000027919 */ /* 0x002e620000002100 */
[----:B------:R-:W-:Y:S01]  /*10960*/  R2UR UR7, R18 ;  /* 0x00000000120772ca */ /* 0x000fe200000e0000 */
[----:B------:R-:W-:Y:S01]  /*10970*/  ULDC.64 UR8, c[0x0][0x2d8] ;  /* 0x0000b60000087ab9 */ /* 0x000fe20000000a00 */
[----:B------:R-:W4:Y:S01]  /*10980*/  LDC R4, c[0x0][0x448] ;  /* 0x00011200ff047b82 */ /* 0x000f220000000800 */
[----:B------:R-:W-:Y:S01]  /*10990*/  PLOP3.LUT P0, PT, PT, PT, UP0, 0x80, 0x0 ;  /* 0x000000000000781c */ /* 0x000fe20003f0f008 */
[----:B------:R-:W-:Y:S01]  /*109a0*/  UMOV UR4, UR38 ;  /* 0x0000002600047c82 */ /* 0x000fe20008000000 */
[----:B------:R-:W-:Y:S01]  /*109b0*/  PLOP3.LUT P1, PT, PT, PT, UP0, 0x80, 0x0 ;  /* 0x000000000000781c */ /* 0x000fe20003f2f008 */
[----:B------:R-:W-:-:S03]  /*109c0*/  UMOV UR5, UR45 ;  /* 0x0000002d00057c82 */ /* 0x000fc60008000000 */
[----:B------:R-:W-:-:S04]  /*109d0*/  UIMAD UR6, UR6, UR8, URZ ;  /* 0x00000008060672a4 */ /* 0x000fc8000f8e023f */
[----:B------:R-:W-:Y:S02]  /*109e0*/  UIMAD UR6, UR10, UR9, UR6 ;  /* 0x000000090a0672a4 */ /* 0x000fe4000f8e0206 */
[----:B------:R-:W-:Y:S01]  /*109f0*/  UIMAD.WIDE.U32 UR4, UR7, UR8, UR4 ;  /* 0x00000008070472a5 */ /* 0x000fe2000f8e0004 */
[----:B------:R-:W-:Y:S02]  /*10a00*/  @UP0 ULDC UR10, c[0x0][0x44c] ;  /* 0x00011300000a0ab9 */ /* 0x000fe40000000800 */
[----:B------:R-:W-:Y:S01]  /*10a10*/  ULDC.64 UR8, c[0x0][0x2e0] ;  /* 0x0000b80000087ab9 */ /* 0x000fe20000000a00 */
[C---:B-1----:R-:W-:Y:S01]  /*10a20*/  LOP3.LUT R19, R2.reuse, 0x7f, RZ, 0xc0, !PT ;  /* 0x0000007f02137812 */ /* 0x042fe200078ec0ff */
[----:B------:R-:W-:Y:S01]  /*10a30*/  IMAD.SHL.U32 R2, R2, 0x10, RZ ;  /* 0x0000001002027824 */ /* 0x000fe200078e00ff */
[----:B------:R-:W-:Y:S02]  /*10a40*/  UIADD3 UR5, UR5, UR6, URZ ;  /* 0x0000000605057290 */ /* 0x000fe4000fffe03f */
[----:B------:R-:W-:Y:S01]  /*10a50*/  SHF.R.U32.HI R19, RZ, 0x3, R19 ;  /* 0x00000003ff137819 */ /* 0x000fe20000011613 */
[----:B------:R-:W-:Y:S01]  /*10a60*/  @UP0 ULDC UR6, c[0x0][0x450] ;  /* 0x0001140000060ab9 */ /* 0x000fe20000000800 */
[----:B------:R-:W-:-:S02]  /*10a70*/  UIMAD UR7, UR44, UR8, URZ ;  /* 0x000000082c0772a4 */ /* 0x000fc4000f8e023f */
[----:B------:R-:W-:-:S05]  /*10a80*/  LOP3.LUT R2, R19, 0x70, R2, 0xf8, !PT ;  /* 0x0000007013027812 */ /* 0x000fca00078ef802 */
[----:B------:R-:W-:-:S04]  /*10a90*/  IMAD R7, R17, 0x80, R2 ;  /* 0x0000008011077824 */ /* 0x000fc800078e0202 */
[----:B------:R-:W-:-:S04]  /*10aa0*/  @P0 IMAD.HI.U32 R0, R7, UR10, RZ ;  /* 0x0000000a07000c27 */ /* 0x000fc8000f8e00ff */
[----:B------:R-:W-:Y:S01]  /*10ab0*/  IMAD.MOV.U32 R2, RZ, RZ, R7 ;  /* 0x000000ffff027224 */ /* 0x000fe200078e0007 */
[----:B------:R-:W-:Y:S01]  /*10ac0*/  @P1 SHF.R.U32.HI R2, RZ, UR6, R0 ;  /* 0x00000006ff021c19 */ /* 0x000fe20008011600 */
[----:B------:R-:W-:Y:S02]  /*10ad0*/  UIMAD UR7, UR43, UR9, UR7 ;  /* 0x000000092b0772a4 */ /* 0x000fe4000f8e0207 */
[----:B------:R-:W-:Y:S01]  /*10ae0*/  UIMAD.WIDE.U32 UR4, UR43, UR8, UR4 ;  /* 0x000000082b0472a5 */ /* 0x000fe2000f8e0004 */
[----:B------:R-:W-:Y:S02]  /*10af0*/  SHF.R.S32.HI R0, RZ, 0x1f, R2 ;  /* 0x0000001fff007819 */ /* 0x000fe40000011402 */
[----:B------:R-:W-:Y:S01]  /*10b00*/  ULDC.64 UR8, c[0x0][0x2d0] ;  /* 0x0000b40000087ab9 */ /* 0x000fe20000000a00 */
[----:B------:R-:W-:Y:S01]  /*10b10*/  UIADD3 UR5, UR5, UR7, URZ ;  /* 0x0000000705057290 */ /* 0x000fe2000fffe03f */
[----:B------:R-:W-:Y:S02]  /*10b20*/  IMAD.U32 R3, RZ, RZ, UR8 ;  /* 0x00000008ff037e24 */ /* 0x000fe4000f8e00ff */
[----:B------:R-:W-:-:S02]  /*10b30*/  IMAD R5, R0, UR8, RZ ;  /* 0x0000000800057c24 */ /* 0x000fc4000f8e02ff */
[----:B------:R-:W-:Y:S02]  /*10b40*/  IMAD.MOV R0, RZ, RZ, -R2 ;  /* 0x000000ffff007224 */ /* 0x000fe400078e0a02 */
[C---:B------:R-:W-:Y:S02]  /*10b50*/  IMAD R5, R2.reuse, UR9, R5 ;  /* 0x0000000902057c24 */ /* 0x040fe4000f8e0205 */
[----:B------:R-:W-:Y:S01]  /*10b60*/  IMAD.WIDE.U32 R2, R2, R3, UR4 ;  /* 0x0000000402027e25 */ /* 0x000fe2000f8e0003 */
[----:B------:R-:W-:-:S03]  /*10b70*/  ULDC.64 UR4, c[0x0][0x2c8] ;  /* 0x0000b20000047ab9 */ /* 0x000fc60000000a00 */
[----:B----4-:R-:W-:Y:S02]  /*10b80*/  IMAD R0, R4, R0, R7 ;  /* 0x0000000004007224 */ /* 0x010fe400078e0207 */
[----:B------:R-:W-:-:S03]  /*10b90*/  IMAD.IADD R3, R3, 0x1, R5 ;  /* 0x0000000103037824 */ /* 0x000fc600078e0205 */
[----:B------:R-:W-:Y:S01]  /*10ba0*/  SHF.R.S32.HI R5, RZ, 0x1f, R0 ;  /* 0x0000001fff057819 */ /* 0x000fe20000011400 */
[----:B------:R-:W-:-:S04]  /*10bb0*/  IMAD.WIDE.U32 R2, R0, UR4, R2 ;  /* 0x0000000400027c25 */ /* 0x000fc8000f8e0002 */
[----:B------:R-:W-:Y:S01]  /*10bc0*/  IMAD R5, R5, UR4, RZ ;  /* 0x0000000405057c24 */ /* 0x000fe2000f8e02ff */
[----:B0-2---:R-:W-:-:S03]  /*10bd0*/  LOP3.LUT R6, R28, 0x80, RZ, 0xfc, !PT ;  /* 0x000000801c067812 */ /* 0x005fc600078efcff */
[----:B------:R-:W-:Y:S01]  /*10be0*/  IMAD R5, R0, UR5, R5 ;  /* 0x0000000500057c24 */ /* 0x000fe2000f8e0205 */
[----:B------:R-:W-:Y:S02]  /*10bf0*/  ULDC.64 UR4, c[0x0][0x280] ;  /* 0x0000a00000047ab9 */ /* 0x000fe40000000a00 */
[----:B------:R-:W-:Y:S01]  /*10c00*/  IADD3 R0, P0, R2, UR4, RZ ;  /* 0x0000000402007c10 */ /* 0x000fe2000ff1e0ff */
[----:B------:R-:W-:Y:S02]  /*10c10*/  ULDC UR4, c[0x0][0x2b8] ;  /* 0x0000ae0000047ab9 */ /* 0x000fe40000000800 */
[----:B------:R-:W-:Y:S02]  /*10c20*/  ISETP.GE.AND P1, PT, R6, UR4, PT ;  /* 0x0000000406007c0c */ /* 0x000fe4000bf26270 */
[----:B------:R-:W0:Y:S01]  /*10c30*/  S2R R6, SR_TID.X ;  /* 0x0000000000067919 */ /* 0x000e220000002100 */
        /* <DEDUP_REMOVED lines=8> */
[----:B------:R-:W-:Y:S01]  /*10cc0*/  IMAD R17, R17, 0x80, R9 ;  /* 0x0000008011117824 */ /* 0x000fe200078e0209 */
        /* <DEDUP_REMOVED lines=9> */
[----:B------:R-:W-:-:S03]  /*10d60*/  ISETP.GE.AND P2, PT, R7, R4, PT ;  /* 0x000000040700720c */ /* 0x000fc60003f46270 */
[----:B0-----:R-:W0:Y:S10]  /*10d70*/  SHFL.IDX PT, R2, R5, 0x1, 0x181f ;  /* 0x00381f0005027f89 */ /* 0x001e3400000e0000 */
[----:B--2---:R-:W-:-:S05]  /*10d80*/  @!P2 IADD3 R14, P3, R28, R14, RZ ;  /* 0x0000000e1c0ea210 */ /* 0x004fca0007f7e0ff */
[----:B0-----:R-:W-:Y:S02]  /*10d90*/  @!P2 IMAD.X R7, RZ, RZ, R2, P3 ;  /* 0x000000ffff07a224 */ /* 0x001fe400018e0602 */
[----:B------:R-:W-:Y:S02]  /*10da0*/  @!P2 IMAD.MOV.U32 R2, RZ, RZ, R14 ;  /* 0x000000ffff02a224 */ /* 0x000fe400078e000e */
[----:B------:R-:W-:Y:S01]  /*10db0*/  @!P2 IMAD.MOV.U32 R3, RZ, RZ, R7 ;  /* 0x000000ffff03a224 */ /* 0x000fe200078e0007 */
[----:B------:R-:W0:Y:S01]  /*10dc0*/  SHFL.IDX PT, R14, R0, 0x2, 0x181f ;  /* 0x00581f00000e7f89 */ /* 0x000e2200000e0000 */
[----:B------:R-:W-:-:S03]  /*10dd0*/  VIADD R7, R17, 0x20 ;  /* 0x0000002011077836 */ /* 0x000fc60000000000 */
[----:B------:R-:W-:Y:S04]  /*10de0*/  @!P2 LDGSTS.E.BYPASS.LTC128B.128 [R8+0x20c00], desc[UR52][R2.64], !P0 ;  /* 0x20c000000208afae */ /* 0x000fe8000c101d74 */
[----:B------:R1:W-:Y:S01]  /*10df0*/  @!P2 LDGSTS.E.BYPASS.LTC128B.128 [R8+0x24c00], desc[UR52][R2.64+0x80], !P1 ;  /* 0x24c000800208afae */ /* 0x0003e2000c901d74 */
[----:B------:R-:W-:-:S03]  /*10e00*/  ISETP.GE.AND P2, PT, R7, R4, PT ;  /* 0x000000040700720c */ /* 0x000fc60003f46270 */
[----:B-1----:R-:W1:Y:S10]  /*10e10*/  SHFL.IDX PT, R2, R5, 0x2, 0x181f ;  /* 0x00581f0005027f89 */ /* 0x002e7400000e0000 */
[----:B0-----:R-:W-:-:S05]  /*10e20*/  @!P2 IADD3 R14, P3, R28, R14, RZ ;  /* 0x0000000e1c0ea210 */ /* 0x001fca0007f7e0ff */
[----:B-1----:R-:W-:Y:S02]  /*10e30*/  @!P2 IMAD.X R7, RZ, RZ, R2, P3 ;  /* 0x000000ffff07a224 */ /* 0x002fe400018e0602 */
        /* <DEDUP_REMOVED lines=46> */
.L_x_2874:
        /* <DEDUP_REMOVED lines=11> */
.L_x_2756:
[----:B------:R-:W-:Y:S05]  /*111d0*/  BSYNC B0 ;  /* 0x0000000000007941 */ /* 0x000fea0003800000 */
.L_x_2755:
[----:B------:R-:W-:Y:S01]  /*111e0*/  NOP ;  /* 0x0000000000007918 */ /* 0x000fe20000000000 */
[----:B------:R-:W-:-:S13]  /*111f0*/  PLOP3.LUT P0, PT, PT, PT, PT, 0x80, 0x0 ;  /* 0x000000000000781c */ /* 0x000fda0003f0f070 */
.L_x_2757:
        /* <DEDUP_REMOVED lines=18> */
.L_x_2875:
[----:B------:R-:W-:Y:S05]  /*11320*/  BSYNC B0 ;  /* 0x0000000000007941 */ /* 0x000fea0003800000 */
.L_x_2758:
[----:B------:R-:W-:-:S06]  /*11330*/  UISETP.GE.AND UP0, UPT, UR42, 0x2, UPT ;  /* 0x000000022a00788c */ /* 0x000fcc000bf06270 */
[----:B------:R-:W-:-:S13]  /*11340*/  PLOP3.LUT P0, PT, PT, PT, UP0, 0x80, 0x0 ;  /* 0x000000000000781c */ /* 0x000fda0003f0f008 */
[----:B------:R-:W-:Y:S05]  /*11350*/  @!P0 BRA `(.L_x_2760) ;  /* 0x0000001800508947 */ /* 0x000fea0003800000 */
[----:B------:R-:W-:Y:S01]  /*11360*/  UIADD3 UR4, UR42, -0x2, URZ ;  /* 0xfffffffe2a047890 */ /* 0x000fe2000fffe03f */
[----:B------:R-:W-:Y:S02]  /*11370*/  IMAD.MOV.U32 R10, RZ, RZ, R29 ;  /* 0x000000ffff0a7224 */ /* 0x000fe400078e001d */
[----:B------:R-:W-:-:S03]  /*11380*/  IMAD.MOV.U32 R9, RZ, RZ, R25 ;  /* 0x000000ffff097224 */ /* 0x000fc600078e0019 */
[----:B------:R-:W-:-:S07]  /*11390*/  IMAD.U32 R21, RZ, RZ, UR4 ;  /* 0x00000004ff157e24 */ /* 0x000fce000f8e00ff */
.L_x_2780:
        /* <DEDUP_REMOVED lines=39> */
.L_x_2761:
[----:B------:R-:W-:Y:S01]  /*11610*/  IMAD R0, R25, 0x8, R23 ;  /* 0x0000000819007824 */ /* 0x000fe200078e0217 */
[----:B------:R-:W-:Y:S01]  /*11620*/  SHF.L.U32 R20, R29, 0x1f, RZ ;  /* 0x0000001f1d147819 */ /* 0x000fe200000006ff */
[----:B------:R-:W-:Y:S01]  /*11630*/  BSSY B0, `(.L_x_2762) ;  /* 0x0000004000007945 */ /* 0x000fe20003800000 */
[----:B------:R-:W-:Y:S02]  /*11640*/  SHF.R.S32.HI R17, RZ, 0x1f, R6 ;  /* 0x0000001fff117819 */ /* 0x000fe40000011406 */
[----:B------:R-:W0:Y:S02]  /*11650*/  SYNCS.PHASECHK.TRANS64.TRYWAIT P0, [R0+URZ+0x38880], R20 ;  /* 0x03888014000075a7 */ /* 0x000e24000800017f */
[----:B0-----:R-:W-:Y:S05]  /*11660*/  @!P0 BRA `(.L_x_2763) ;  /* 0x0000005400a88947 */ /* 0x001fea0003800000 */
.L_x_2876:
[----:B------:R-:W-:Y:S05]  /*11670*/  BSYNC B0 ;  /* 0x0000000000007941 */ /* 0x000fea0003800000 */
.L_x_2762:
        /* <DEDUP_REMOVED lines=70> */
.L_x_2894:
        /* <DEDUP_REMOVED lines=9> */
.L_x_2765:
        /* <DEDUP_REMOVED lines=11> */
.L_x_2766:
[----:B------:R3:W-:Y:S01]  /*11c20*/  SYNCS.ARRIVE.TRANS64.A1T0 RZ, [R0+URZ+0x38870], RZ ;  /* 0x038870ff00ff79a7 */ /* 0x0007e2000810003f */
[----:B------:R-:W-:Y:S05]  /*11c30*/  @!P3 BRA `(.L_x_2767) ;  /* 0x000000000004b947 */ /* 0x000fea0003800000 */
[----:B------:R-:W-:Y:S01]  /*11c40*/  BPT.TRAP 0x1 ;  /* 0x000000040000795c */ /* 0x000fe20000300000 */
.L_x_2767:
[----:B------:R-:W4:Y:S01]  /*11c50*/  SYNCS.PHASECHK.TRANS64.TRYWAIT P0, [R0+URZ+0x38840], R20 ;  /* 0x03884014000075a7 */ /* 0x000f22000800017f */
[----:B------:R-:W-:Y:S04]  /*11c60*/  BSSY B0, `(.L_x_2768) ;  /* 0x0000002000007945 */ /* 0x000fe80003800000 */
[----:B----4-:R-:W-:Y:S05]  /*11c70*/  @!P0 BRA `(.L_x_2769) ;  /* 0x0000005800808947 */ /* 0x010fea0003800000 */
.L_x_2895:
[----:B------:R-:W-:Y:S05]  /*11c80*/  BSYNC B0 ;  /* 0x0000000000007941 */ /* 0x000fea0003800000 */
.L_x_2768:
        /* <DEDUP_REMOVED lines=68> */
.L_x_2913:
        /* <DEDUP_REMOVED lines=9> */
.L_x_2771:
        /* <DEDUP_REMOVED lines=11> */
.L_x_2772:
[----:B------:R3:W-:Y:S02]  /*12210*/  SYNCS.ARRIVE.TRANS64.A1T0 RZ, [R0+URZ+0x38830], RZ ;  /* 0x038830ff00ff79a7 */ /* 0x0007e4000810003f */
[----:B---34-:R-:W-:-:S05]  /*12220*/  IMAD.U32 R0, RZ, RZ, UR47 ;  /* 0x0000002fff007e24 */ /* 0x018fca000f8e00ff */
[----:B------:R-:W-:-:S13]  /*12230*/  ISETP.NE.AND P0, PT, R0, 0x3, PT ;  /* 0x000000030000780c */ /* 0x000fda0003f05270 */
[----:B------:R-:W-:Y:S05]  /*12240*/  @!P0 BRA `(.L_x_2773) ;  /* 0x0000000000048947 */ /* 0x000fea0003800000 */
[----:B------:R-:W-:Y:S01]  /*12250*/  BPT.TRAP 0x1 ;  /* 0x000000040000795c */ /* 0x000fe20000300000 */
.L_x_2773:
[----:B------:R-:W-:Y:S01]  /*12260*/  LOP3.LUT R3, R10, 0x1, RZ, 0x3c, !PT ;  /* 0x000000010a037812 */ /* 0x000fe200078e3cff */
[----:B------:R-:W-:Y:S01]  /*12270*/  IMAD R0, R9, 0x8, R23 ;  /* 0x0000000809007824 */ /* 0x000fe200078e0217 */
[----:B------:R-:W-:Y:S02]  /*12280*/  BSSY B0, `(.L_x_2774) ;  /* 0x0000004000007945 */ /* 0x000fe40003800000 */
[----:B------:R-:W-:-:S04]  /*12290*/  SHF.L.U32 R3, R3, 0x1f, RZ ;  /* 0x0000001f03037819 */ /* 0x000fc800000006ff */
[----:B------:R-:W0:Y:S02]  /*122a0*/  SYNCS.PHASECHK.TRANS64.TRYWAIT P2, [R0+URZ+0x38870], R3 ;  /* 0x03887003000075a7 */ /* 0x000e24000804017f */
[----:B0-----:R-:W-:Y:S05]  /*122b0*/  @!P2 BRA `(.L_x_2775) ;  /* 0x0000005c0048a947 */ /* 0x001fea0003800000 */
.L_x_2914:
[----:B------:R-:W-:Y:S05]  /*122c0*/  BSYNC B0 ;  /* 0x0000000000007941 */ /* 0x000fea0003800000 */
.L_x_2774:
[----:B------:R-:W-:-:S05]  /*122d0*/  IMAD.U32 R2, RZ, RZ, UR46 ;  /* 0x0000002eff027e24 */ /* 0x000fca000f8e00ff */
[----:B------:R-:W-:-:S13]  /*122e0*/  ISETP.NE.AND P2, PT, R2, 0x3, PT ;  /* 0x000000030200780c */ /* 0x000fda0003f45270 */
[----:B------:R-:W-:Y:S05]  /*122f0*/  @!P2 BRA `(.L_x_2776) ;  /* 0x000000000004a947 */ /* 0x000fea0003800000 */
[----:B------:R-:W-:Y:S01]  /*12300*/  BPT.TRAP 0x1 ;  /* 0x000000040000795c */ /* 0x000fe20000300000 */
.L_x_2776:
[----:B0-----:R-:W-:Y:S01]  /*12310*/  SHF.L.U32 R3, R10, 0x1f, RZ ;  /* 0x0000001f0a037819 */ /* 0x001fe200000006ff */
[----:B------:R-:W-:-:S03]  /*12320*/  IMAD.SHL.U32 R2, R9, 0x8000, RZ ;  /* 0x0000800009027824 */ /* 0x000fc600078e00ff */
[----:B------:R-:W0:Y:S02]  /*12330*/  SYNCS.PHASECHK.TRANS64.TRYWAIT P2, [R0+URZ+0x38860], R3 ;  /* 0x03886003000075a7 */ /* 0x000e24000804017f */
[----:B0-----:R-:W-:Y:S05]  /*12340*/  @!P2 BRA `(.L_x_2777) ;  /* 0x0000005c0038a947 */ /* 0x001fea0003800000 */
.L_x_2915:
        /* <DEDUP_REMOVED lines=139> */
.L_x_2778:
[----:B-1----:R1:W-:Y:S01]  /*12c00*/  SYNCS.ARRIVE.TRANS64.A1T0 RZ, [R0+URZ+0x38850], RZ ;  /* 0x038850ff00ff79a7 */ /* 0x0023e2000810003f */
[----:B------:R-:W-:Y:S06]  /*12c10*/  BAR.SYNC.DEFER_BLOCKING 0x2, 0x80 ;  /* 0x0082000000007b1d */ /* 0x000fec0000010000 */
[----:B------:R-:W-:Y:S05]  /*12c20*/  @!P0 BRA `(.L_x_2779) ;  /* 0x0000000000048947 */ /* 0x000fea0003800000 */
[----:B------:R-:W-:Y:S01]  /*12c30*/  BPT.TRAP 0x1 ;  /* 0x000000040000795c */ /* 0x000fe20000300000 */
.L_x_2779:
[----:B-1----:R-:W-:Y:S02]  /*12c40*/  VIADD R0, R0, 0x38880 ;  /* 0x0003888000007836 */ /* 0x002fe40000000000 */
[----:B------:R-:W-:Y:S02]  /*12c50*/  IMAD.MOV.U32 R10, RZ, RZ, R29 ;  /* 0x000000ffff0a7224 */ /* 0x000fe400078e001d */
[----:B------:R-:W-:Y:S01]  /*12c60*/  IMAD.MOV.U32 R9, RZ, RZ, R25 ;  /* 0x000000ffff097224 */ /* 0x000fe200078e0019 */
[----:B------:R-:W-:-:S04]  /*12c70*/  PRMT R0, R33, 0x654, R0 ;  /* 0x0000065421007816 */ /* 0x000fc80000000000 */
[----:B------:R1:W-:Y:S01]  /*12c80*/  SYNCS.ARRIVE.TRANS64.RED.A1T0 RZ, [R0+URZ], RZ ;  /* 0x000000ff00ff79a7 */ /* 0x0003e2000810043f */
[----:B------:R-:W-:Y:S05]  /*12c90*/  @P1 BRA `(.L_x_2780) ;  /* 0xffffffe400c01947 */ /* 0x000fea000383ffff */
.L_x_2760:
        /* <DEDUP_REMOVED lines=19> */
.L_x_2782:
[----:B------:R-:W-:Y:S05]  /*12dd0*/  BSYNC B0 ;  /* 0x0000000000007941 */ /* 0x000fea0003800000 */
.L_x_2781:
[----:B------:R-:W-:Y:S05]  /*12de0*/  @!P0 BRA `(.L_x_2783) ;  /* 0x0000000000048947 */ /* 0x000fea0003800000 */
[----:B------:R-:W-:Y:S01]  /*12df0*/  BPT.TRAP 0x1 ;  /* 0x000000040000795c */ /* 0x000fe20000300000 */
.L_x_2783:
[----:B------:R-:W-:Y:S01]  /*12e00*/  LOP3.LUT R3, R29, 0x1, RZ, 0x3c, !PT ;  /* 0x000000011d037812 */ /* 0x000fe200078e3cff */
[----:B------:R-:W-:Y:S01]  /*12e10*/  IMAD R2, R25, 0x8, R23 ;  /* 0x0000000819027824 */ /* 0x000fe200078e0217 */
[----:B------:R-:W-:Y:S02]  /*12e20*/  BSSY B0, `(.L_x_2784) ;  /* 0x0000004000007945 */ /* 0x000fe40003800000 */
[----:B------:R-:W-:-:S04]  /*12e30*/  SHF.L.U32 R3, R3, 0x1f, RZ ;  /* 0x0000001f03037819 */ /* 0x000fc800000006ff */
[----:B------:R-:W0:Y:S02]  /*12e40*/  SYNCS.PHASECHK.TRANS64.TRYWAIT P1, [R2+URZ+0x38870], R3 ;  /* 0x03887003020075a7 */ /* 0x000e24000802017f */
[----:B0-----:R-:W-:Y:S05]  /*12e50*/  @!P1 BRA `(.L_x_2785) ;  /* 0x0000005000889947 */ /* 0x001fea0003800000 */
.L_x_2916:
[----:B------:R-:W-:Y:S05]  /*12e60*/  BSYNC B0 ;  /* 0x0000000000007941 */ /* 0x000fea0003800000 */
.L_x_2784:
[----:B------:R-:W-:-:S05]  /*12e70*/  IMAD.U32 R0, RZ, RZ, UR46 ;  /* 0x0000002eff007e24 */ /* 0x000fca000f8e00ff */
[----:B------:R-:W-:-:S13]  /*12e80*/  ISETP.NE.AND P1, PT, R0, 0x3, PT ;  /* 0x000000030000780c */ /* 0x000fda0003f25270 */
[----:B------:R-:W-:Y:S05]  /*12e90*/  @!P1 BRA `(.L_x_2786) ;  /* 0x0000000000049947 */ /* 0x000fea0003800000 */
[----:B------:R-:W-:Y:S01]  /*12ea0*/  BPT.TRAP 0x1 ;  /* 0x000000040000795c */ /* 0x000fe20000300000 */
.L_x_2786:
[----:B0-----:R-:W-:-:S04]  /*12eb0*/  SHF.L.U32 R3, R29, 0x1f, RZ ;  /* 0x0000001f1d037819 */ /* 0x001fc800000006ff */
[----:B------:R-:W0:Y:S02]  /*12ec0*/  SYNCS.PHASECHK.TRANS64.TRYWAIT P1, [R2+URZ+0x38860], R3 ;  /* 0x03886003020075a7 */ /* 0x000e24000802017f */
[----:B0-----:R-:W-:Y:S05]  /*12ed0*/  @!P1 BRA `(.L_x_2787) ;  /* 0x00000050007c9947 */ /* 0x001fea0003800000 */
.L_x_2917:
        /* <DEDUP_REMOVED lines=140> */
.L_x_2788:
[----:B-1----:R1:W-:Y:S01]  /*137a0*/  SYNCS.ARRIVE.TRANS64.A1T0 RZ, [R2+URZ+0x38850], RZ ;  /* 0x038850ff02ff79a7 */ /* 0x0023e2000810003f */
[----:B------:R-:W-:Y:S06]  /*137b0*/  BAR.SYNC.DEFER_BLOCKING 0x2, 0x80 ;  /* 0x0082000000007b1d */ /* 0x000fec0000010000 */
[----:B------:R-:W-:Y:S05]  /*137c0*/  @!P0 BRA `(.L_x_2789) ;  /* 0x0000000000048947 */ /* 0x000fea0003800000 */
[----:B------:R-:W-:Y:S01]  /*137d0*/  BPT.TRAP 0x1 ;  /* 0x000000040000795c */ /* 0x000fe20000300000 */
.L_x_2789:
        /* <DEDUP_REMOVED lines=8> */
.L_x_2730:
[----:B------:R-:W-:Y:S05]  /*13860*/  BSYNC B7 ;  /* 0x0000000000077941 */ /* 0x000fea0003800000 */
.L_x_2728:
        /* <DEDUP_REMOVED lines=11> */
.L_x_2790:
[----:B------:R-:W2:Y:S01]  /*13920*/  S2R R0, SR_TID.X ;  /* 0x0000000000007919 */ /* 0x000ea20000002100 */
[----:B------:R-:W-:Y:S01]  /*13930*/  ULDC UR4, c[0x0][0xc3c] ;  /* 0x00030f0000047ab9 */ /* 0x000fe20000000800 */
[----:B------:R-:W-:Y:S01]  /*13940*/  IMAD.MOV.U32 R17, RZ, RZ, RZ ;  /* 0x000000ffff117224 */ /* 0x000fe200078e00ff */
[----:B--2---:R-:W-:-:S04]  /*13950*/  LOP3.LUT R6, R0, 0x1f, RZ, 0xc0, !PT ;  /* 0x0000001f00067812 */ /* 0x004fc800078ec0ff */
[C---:B------:R-:W-:Y:S01]  /*13960*/  ISETP.NE.AND P0, PT, R6.reuse, 0x1f, PT ;  /* 0x0000001f0600780c */ /* 0x040fe20003f05270 */
[----:B------:R-:W-:-:S05]  /*13970*/  VIADD R5, R6, UR40 ;  /* 0x0000002806057c36 */ /* 0x000fca0008000000 */
[----:B------:R-:W-:Y:S01]  /*13980*/  ISETP.GE.OR P1, PT, R5, UR4, !P0 ;  /* 0x0000000405007c0c */ /* 0x000fe2000c726670 */
[----:B------:R-:W-:-:S12]  /*13990*/  ULDC UR4, c[0x0][0xc3c] ;  /* 0x00030f0000047ab9 */ /* 0x000fd80000000800 */
[----:B-1----:R-:W1:Y:S02]  /*139a0*/  @!P1 LDC.64 R2, c[0x0][0xc80] ;  /* 0x00032000ff029b82 */ /* 0x002e640000000a00 */
[----:B-1----:R-:W-:-:S05]  /*139b0*/  @!P1 IMAD.WIDE R2, R5, 0x4, R2 ;  /* 0x0000000405029825 */ /* 0x002fca00078e0202 */
[----:B------:R-:W2:Y:S01]  /*139c0*/  @!P1 LDG.E R17, desc[UR52][R2.64] ;  /* 0x0000003402119981 */ /* 0x000ea2000c1e1900 */
[C---:B------:R-:W-:Y:S02]  /*139d0*/  ISETP.NE.AND P1, PT, R6.reuse, RZ, PT ;  /* 0x000000ff0600720c */ /* 0x040fe40003f25270 */
[C---:B------:R-:W-:Y:S02]  /*139e0*/  ISETP.GE.U32.AND P2, PT, R6.reuse, 0x2, PT ;  /* 0x000000020600780c */ /* 0x040fe40003f46070 */
[C---:B------:R-:W-:Y:S02]  /*139f0*/  ISETP.GE.U32.AND P3, PT, R6.reuse, 0x4, PT ;  /* 0x000000040600780c */ /* 0x040fe40003f66070 */
[C---:B------:R-:W-:Y:S02]  /*13a00*/  ISETP.GE.U32.AND P4, PT, R6.reuse, 0x8, PT ;  /* 0x000000080600780c */ /* 0x040fe40003f86070 */
[----:B------:R-:W-:Y:S01]  /*13a10*/  ISETP.GE.U32.AND P5, PT, R6, 0x10, PT ;  /* 0x000000100600780c */ /* 0x000fe20003fa6070 */
[----:B--2---:R-:W1:Y:S02]  /*13a20*/  SHFL.UP PT, R0, R17, 0x1, RZ ;  /* 0x0420000011007989 */ /* 0x004e6400000e00ff */
[----:B-1----:R-:W-:-:S05]  /*13a30*/  SEL R0, R0, RZ, P1 ;  /* 0x000000ff00007207 */ /* 0x002fca0000800000 */
[----:B------:R-:W-:-:S05]  /*13a40*/  IMAD.IADD R0, R17, 0x1, R0 ;  /* 0x0000000111007824 */ /* 0x000fca00078e0200 */
[----:B------:R-:W1:Y:S02]  /*13a50*/  SHFL.UP PT, R4, R0, 0x2, RZ ;  /* 0x0440000000047989 */ /* 0x000e6400000e00ff */
[----:B-1----:R-:W-:-:S05]  /*13a60*/  SEL R5, R4, RZ, P2 ;  /* 0x000000ff04057207 */ /* 0x002fca0001000000 */
[----:B------:R-:W-:-:S05]  /*13a70*/  IMAD.IADD R5, R0, 0x1, R5 ;  /* 0x0000000100057824 */ /* 0x000fca00078e0205 */
[----:B------:R-:W1:Y:S02]  /*13a80*/  SHFL.UP PT, R4, R5, 0x4, RZ ;  /* 0x0480000005047989 */ /* 0x000e6400000e00ff */
[----:B-1----:R-:W-:-:S05]  /*13a90*/  SEL R4, R4, RZ, P3 ;  /* 0x000000ff04047207 */ /* 0x002fca0001800000 */
[----:B------:R-:W-:Y:S02]  /*13aa0*/  IMAD.IADD R4, R5, 0x1, R4 ;  /* 0x0000000105047824 */ /* 0x000fe400078e0204 */
[----:B------:R-:W-:Y:S04]  /*13ab0*/  SHFL.IDX PT, R5, R16, RZ, 0x1f ;  /* 0x00001fff10057589 */ /* 0x000fe800000e0000 */
[----:B------:R-:W1:Y:S02]  /*13ac0*/  SHFL.UP PT, R2, R4, 0x8, RZ ;  /* 0x0500000004027989 */ /* 0x000e6400000e00ff */
[----:B-1----:R-:W-:Y:S02]  /*13ad0*/  SEL R3, R2, RZ, P4 ;  /* 0x000000ff02037207 */ /* 0x002fe40002000000 */
[----:B------:R-:W-:Y:S03]  /*13ae0*/  SHFL.IDX PT, R2, R16, 0x1, 0x1f ;  /* 0x00201f0010027f89 */ /* 0x000fe600000e0000 */
[----:B------:R-:W-:-:S05]  /*13af0*/  IMAD.IADD R3, R4, 0x1, R3 ;  /* 0x0000000104037824 */ /* 0x000fca00078e0203 */
[----:B------:R-:W1:Y:S02]  /*13b00*/  SHFL.UP PT, R0, R3, 0x10, RZ ;  /* 0x0600000003007989 */ /* 0x000e6400000e00ff */
[----:B-1----:R-:W-:-:S05]  /*13b10*/  SEL R0, R0, RZ, P5 ;  /* 0x000000ff00007207 */ /* 0x002fca0002800000 */
[----:B------:R-:W-:Y:S02]  /*13b20*/  IMAD.IADD R7, R3, 0x1, R0 ;  /* 0x0000000103077824 */ /* 0x000fe400078e0200 */
[----:B------:R-:W1:Y:S03]  /*13b30*/  LDC R0, c[0x0][0xc38] ;  /* 0x00030e00ff007b82 */ /* 0x000e660000000800 */
[----:B0-----:R-:W1:Y:S02]  /*13b40*/  SHFL.IDX PT, R9, R7, 0x1f, 0x1f ;  /* 0x03e01f0007097f89 */ /* 0x001e6400000e0000 */
[----:B-1----:R-:W-:-:S04]  /*13b50*/  IMAD R9, R9, R0, RZ ;  /* 0x0000000009097224 */ /* 0x002fc800078e02ff */
[----:B------:R-:W-:-:S05]  /*13b60*/  IMAD.IADD R4, R2, 0x1, R9 ;  /* 0x0000000102047824 */ /* 0x000fca00078e0209 */
[----:B------:R-:W-:-:S13]  /*13b70*/  ISETP.GT.AND P6, PT, R4, R5, PT ;  /* 0x000000050400720c */ /* 0x000fda0003fc4270 */
[----:B------:R-:W-:Y:S05]  /*13b80*/  @P6 BRA `(.L_x_2792) ;  /* 0x0000000000946947 */ /* 0x000fea0003800000 */
.L_x_2796:
[----:B------:R-:W-:-:S04]  /*13b90*/  UIADD3 UR40, UR40, 0x1f, URZ ;  /* 0x0000001f28287890 */ /* 0x000fc8000fffe03f */
[----:B------:R-:W-:-:S06]  /*13ba0*/  UISETP.GE.AND UP0, UPT, UR40, UR4, UPT ;  /* 0x000000042800728c */ /* 0x000fcc000bf06270 */
[----:B------:R-:W-:-:S13]  /*13bb0*/  PLOP3.LUT P6, PT, PT, PT, UP0, 0x40, 0x0 ;  /* 0x000000000000781c */ /* 0x000fda0003fce808 */
[----:B------:R-:W-:Y:S05]  /*13bc0*/  @!P6 BRA `(.L_x_2793) ;  /* 0x0000000400c8e947 */ /* 0x000fea0003800000 */
[----:B------:R-:W0:Y:S01]  /*13bd0*/  S2R R0, SR_TID.X ;  /* 0x0000000000007919 */ /* 0x000e220000002100 */
[----:B------:R-:W-:Y:S01]  /*13be0*/  BSSY B0, `(.L_x_2794) ;  /* 0x0000009000007945 */ /* 0x000fe20003800000 */
[----:B------:R-:W-:Y:S01]  /*13bf0*/  IMAD.MOV.U32 R17, RZ, RZ, RZ ;  /* 0x000000ffff117224 */ /* 0x000fe200078e00ff */
[----:B0-----:R-:W-:-:S05]  /*13c00*/  LOP3.LUT R0, R0, 0x1f, RZ, 0xc0, !PT ;  /* 0x0000001f00007812 */ /* 0x001fca00078ec0ff */
[----:B------:R-:W-:-:S05]  /*13c10*/  VIADD R7, R0, UR40 ;  /* 0x0000002800077c36 */ /* 0x000fca0008000000 */
[----:B------:R-:W-:-:S13]  /*13c20*/  ISETP.GE.OR P6, PT, R7, UR4, !P0 ;  /* 0x0000000407007c0c */ /* 0x000fda000c7c6670 */
[----:B------:R-:W-:Y:S05]  /*13c30*/  @P6 BRA `(.L_x_2795) ;  /* 0x00000000000c6947 */ /* 0x000fea0003800000 */
[----:B------:R-:W0:Y:S02]  /*13c40*/  LDC.64 R2, c[0x0][0xc80] ;  /* 0x00032000ff027b82 */ /* 0x000e240000000a00 */
[----:B0-----:R-:W-:-:S05]  /*13c50*/  IMAD.WIDE R2, R7, 0x4, R2 ;  /* 0x0000000407027825 */ /* 0x001fca00078e0202 */
[----:B------:R0:W5:Y:S02]  /*13c60*/  LDG.E R17, desc[UR52][R2.64] ;  /* 0x0000003402117981 */ /* 0x000164000c1e1900 */
.L_x_2795:
[----:B------:R-:W-:Y:S05]  /*13c70*/  BSYNC B0 ;  /* 0x0000000000007941 */ /* 0x000fea0003800000 */
.L_x_2794:
[----:B-----5:R-:W1:Y:S02]  /*13c80*/  SHFL.UP PT, R0, R17, 0x1, RZ ;  /* 0x0420000011007989 */ /* 0x020e6400000e00ff */
[----:B-1----:R-:W-:-:S05]  /*13c90*/  SEL R0, R0, RZ, P1 ;  /* 0x000000ff00007207 */ /* 0x002fca0000800000 */
[----:B------:R-:W-:-:S05]  /*13ca0*/  IMAD.IADD R0, R17, 0x1, R0 ;  /* 0x0000000111007824 */ /* 0x000fca00078e0200 */
[----:B0-----:R-:W0:Y:S02]  /*13cb0*/  SHFL.UP PT, R2, R0, 0x2, RZ ;  /* 0x0440000000027989 */ /* 0x001e2400000e00ff */
[----:B0-----:R-:W-:-:S05]  /*13cc0*/  SEL R3, R2, RZ, P2 ;  /* 0x000000ff02037207 */ /* 0x001fca0001000000 */
[----:B------:R-:W-:Y:S02]  /*13cd0*/  IMAD.IADD R3, R0, 0x1, R3 ;  /* 0x0000000100037824 */ /* 0x000fe400078e0203 */
[----:B------:R-:W0:Y:S03]  /*13ce0*/  LDC R0, c[0x0][0xc38] ;  /* 0x00030e00ff007b82 */ /* 0x000e260000000800 */
[----:B------:R-:W1:Y:S02]  /*13cf0*/  SHFL.UP PT, R2, R3, 0x4, RZ ;  /* 0x0480000003027989 */ /* 0x000e6400000e00ff */
[----:B-1----:R-:W-:-:S05]  /*13d00*/  SEL R2, R2, RZ, P3 ;  /* 0x000000ff02027207 */ /* 0x002fca0001800000 */
[----:B------:R-:W-:-:S05]  /*13d10*/  IMAD.IADD R2, R3, 0x1, R2 ;  /* 0x0000000103027824 */ /* 0x000fca00078e0202 */
[----:B------:R-:W1:Y:S02]  /*13d20*/  SHFL.UP PT, R6, R2, 0x8, RZ ;  /* 0x0500000002067989 */ /* 0x000e6400000e00ff */
[----:B-1----:R-:W-:-:S05]  /*13d30*/  SEL R7, R6, RZ, P4 ;  /* 0x000000ff06077207 */ /* 0x002fca0002000000 */
[----:B------:R-:W-:-:S05]  /*13d40*/  IMAD.IADD R7, R2, 0x1, R7 ;  /* 0x0000000102077824 */ /* 0x000fca00078e0207 */
[----:B------:R-:W1:Y:S02]  /*13d50*/  SHFL.UP PT, R6, R7, 0x10, RZ ;  /* 0x0600000007067989 */ /* 0x000e6400000e00ff */
[----:B-1----:R-:W-:-:S05]  /*13d60*/  SEL R6, R6, RZ, P5 ;  /* 0x000000ff06067207 */ /* 0x002fca0002800000 */
[----:B------:R-:W-:-:S05]  /*13d70*/  IMAD.IADD R6, R7, 0x1, R6 ;  /* 0x0000000107067824 */ /* 0x000fca00078e0206 */
[----:B------:R-:W0:Y:S02]  /*13d80*/  SHFL.IDX PT, R9, R6, 0x1f, 0x1f ;  /* 0x03e01f0006097f89 */ /* 0x000e2400000e0000 */
[----:B0-----:R-:W-:-:S04]  /*13d90*/  IMAD R9, R9, R0, RZ ;  /* 0x0000000009097224 */ /* 0x001fc800078e02ff */
[----:B------:R-:W-:-:S05]  /*13da0*/  IMAD.IADD R4, R9, 0x1, R4 ;  /* 0x0000000109047824 */ /* 0x000fca00078e0204 */
[----:B------:R-:W-:-:S13]  /*13db0*/  ISETP.GT.AND P6, PT, R4, R5, PT ;  /* 0x000000050400720c */ /* 0x000fda0003fc4270 */
[----:B------:R-:W-:Y:S05]  /*13dc0*/  @!P6 BRA `(.L_x_2796) ;  /* 0xfffffffc0070e947 */ /* 0x000fea000383ffff */
[----:B------:R-:W-:-:S07]  /*13dd0*/  IMAD.MOV.U32 R7, RZ, RZ, R6 ;  /* 0x000000ffff077224 */ /* 0x000fce00078e0006 */
.L_x_2792:
[----:B------:R-:W-:Y:S01]  /*13de0*/  IMAD.IADD R9, R4, 0x1, -R9 ;  /* 0x0000000104097824 */ /* 0x000fe200078e0a09 */
[----:B------:R-:W-:-:S03]  /*13df0*/  ULDC.64 UR4, c[0x0][0xc90] ;  /* 0x0003240000047ab9 */ /* 0x000fc60000000a00 */
[----:B------:R-:W-:-:S05]  /*13e00*/  IMAD R2, R7, R0, R9 ;  /* 0x0000000007027224 */ /* 0x000fca00078e0209 */
[----:B------:R-:W-:-:S13]  /*13e10*/  ISETP.GT.AND P0, PT, R2, R5, PT ;  /* 0x000000050200720c */ /* 0x000fda0003f04270 */
[----:B------:R-:W-:Y:S02]  /*13e20*/  VOTEU.ANY UR7, UPT, !P0 ;  /* 0x0000000000077886 */ /* 0x000fe400040e0100 */
[----:B------:R-:W-:-:S04]  /*13e30*/  UPOPC UR6, UR7 ;  /* 0x00000007000672bf */ /* 0x000fc80008000000 */
[----:B------:R-:W-:-:S04]  /*13e40*/  UIADD3 UR40, UR6, UR40, URZ ;  /* 0x0000002806287290 */ /* 0x000fc8000fffe03f */
[----:B------:R-:W-:-:S06]  /*13e50*/  UIMAD.WIDE UR4, UR40, 0x4, UR4 ;  /* 0x00000004280478a5 */ /* 0x000fcc000f8e0204 */
[----:B------:R-:W-:Y:S02]  /*13e60*/  IMAD.U32 R2, RZ, RZ, UR4 ;  /* 0x00000004ff027e24 */ /* 0x000fe4000f8e00ff */
[----:B------:R-:W-:-:S05]  /*13e70*/  IMAD.U32 R3, RZ, RZ, UR5 ;  /* 0x00000005ff037e24 */ /* 0x000fca000f8e00ff */
[----:B------:R-:W2:Y:S01]  /*13e80*/  LDG.E R6, desc[UR52][R2.64] ;  /* 0x0000003402067981 */ /* 0x000ea2000c1e1900 */
[----:B------:R-:W-:Y:S01]  /*13e90*/  IMAD.U32 R12, RZ, RZ, UR6 ;  /* 0x00000006ff0c7e24 */ /* 0x000fe2000f8e00ff */
[----:B------:R-:W-:Y:S01]  /*13ea0*/  ISETP.NE.AND P0, PT, RZ, UR7, PT ;  /* 0x00000007ff007c0c */ /* 0x000fe2000bf05270 */
[----:B------:R-:W-:-:S03]  /*13eb0*/  IMAD.MOV.U32 R16, RZ, RZ, RZ ;  /* 0x000000ffff107224 */ /* 0x000fc600078e00ff */
[----:B------:R-:W2:Y:S02]  /*13ec0*/  SHFL.IDX PT, R17, R17, R12, 0x1f ;  /* 0x00001f0c11117589 */ /* 0x000ea400000e0000 */
[----:B--2---:R-:W-:-:S05]  /*13ed0*/  IMAD R4, R17, R6, RZ ;  /* 0x0000000611047224 */ /* 0x004fca00078e02ff */
[----:B------:R-:W-:-:S04]  /*13ee0*/  IABS R8, R4 ;  /* 0x0000000400087213 */ /* 0x000fc80000000000 */
[----:B------:R-:W0:Y:S08]  /*13ef0*/  I2F.RP R10, R8 ;  /* 0x00000008000a7306 */ /* 0x000e300000209400 */
[----:B0-----:R-:W0:Y:S02]  /*13f00*/  MUFU.RCP R10, R10 ;  /* 0x0000000a000a7308 */ /* 0x001e240000001000 */
[----:B0-----:R-:W-:-:S06]  /*13f10*/  VIADD R11, R10, 0xffffffe ;  /* 0x0ffffffe0a0b7836 */ /* 0x001fcc0000000000 */
[----:B------:R-:W0:Y:S02]  /*13f20*/  F2I.FTZ.U32.TRUNC.NTZ R3, R11 ;  /* 0x0000000b00037305 */ /* 0x000e24000021f000 */
[----:B0-----:R-:W-:Y:S01]  /*13f30*/  IMAD.MOV R13, RZ, RZ, -R3 ;  /* 0x000000ffff0d7224 */ /* 0x001fe200078e0a03 */
[----:B------:R-:W-:Y:S06]  /*13f40*/  @!P0 BRA `(.L_x_2797) ;  /* 0x00000000000c8947 */ /* 0x000fec0003800000 */
[----:B------:R-:W-:-:S06]  /*13f50*/  UIADD3 UR4, UR6, -0x1, URZ ;  /* 0xffffffff06047890 */ /* 0x000fcc000fffe03f */
[----:B------:R-:W-:-:S06]  /*13f60*/  IMAD.U32 R16, RZ, RZ, UR4 ;  /* 0x00000004ff107e24 */ /* 0x000fcc000f8e00ff */
[----:B------:R0:W1:Y:S02]  /*13f70*/  SHFL.IDX PT, R16, R7, R16, 0x1f ;  /* 0x00001f1007107589 */ /* 0x00006400000e0000 */
.L_x_2797:
[----:B-1----:R-:W-:Y:S02]  /*13f80*/  IMAD R16, R16, R0, R9 ;  /* 0x0000000010107224 */ /* 0x002fe400078e0209 */
[----:B0-----:R-:W-:Y:S02]  /*13f90*/  IMAD R7, R13, R8, RZ ;  /* 0x000000080d077224 */ /* 0x001fe400078e02ff */
[----:B------:R-:W-:Y:S02]  /*13fa0*/  IMAD.MOV.U32 R2, RZ, RZ, RZ ;  /* 0x000000ffff027224 */ /* 0x000fe400078e00ff */
[----:B------:R-:W-:Y:S02]  /*13fb0*/  IMAD.IADD R5, R5, 0x1, -R16 ;  /* 0x0000000105057824 */ /* 0x000fe400078e0a10 */
        /* <DEDUP_REMOVED lines=24> */
[----:B0-----:R-:W-:Y:S01]  /*14140*/  VIADD R2, R8, 0xffffffe ;  /* 0x0ffffffe08027836 */ /* 0x001fe20000000000 */
[----:B------:R-:W-:-:S05]  /*14150*/  IABS R8, R4 ;  /* 0x0000000400087213 */ /* 0x000fca0000000000 */
        /* <DEDUP_REMOVED lines=19> */
[----:B------:R-:W-:Y:S01]  /*14290*/  @!P1 LOP3.LUT R3, RZ, R0, RZ, 0x33, !PT ;  /* 0x00000000ff039212 */ /* 0x000fe200078e33ff */
[----:B------:R-:W-:-:S04]  /*142a0*/  IMAD.MOV R0, RZ, RZ, -R0 ;  /* 0x000000ffff007224 */ /* 0x000fc800078e0a00 */
[----:B------:R-:W-:Y:S01]  /*142b0*/  IMAD R18, R3, R0, R4 ;  /* 0x0000000003127224 */ /* 0x000fe200078e0204 */
[----:B------:R-:W-:-:S05]  /*142c0*/  LOP3.LUT R0, RZ, R3, RZ, 0x33, !PT ;  /* 0x00000003ff007212 */ /* 0x000fca00078e33ff */
[----:B------:R-:W-:Y:S01]  /*142d0*/  IMAD.IADD R17, R17, 0x1, R0 ;  /* 0x0000000111117824 */ /* 0x000fe200078e0200 */
[----:B------:R-:W-:Y:S06]  /*142e0*/  BRA `(.L_x_2798) ;  /* 0x0000000000107947 */ /* 0x000fec0003800000 */
.L_x_2793:
[----:B------:R-:W-:Y:S01]  /*142f0*/  IMAD.MOV.U32 R16, RZ, RZ, R5 ;  /* 0x000000ffff107224 */ /* 0x000fe200078e0005 */
[----:B------:R-:W-:Y:S01]  /*14300*/  ULDC UR40, c[0x0][0xc3c] ;  /* 0x00030f0000287ab9 */ /* 0x000fe20000000800 */
[----:B------:R-:W-:Y:S02]  /*14310*/  IMAD.MOV.U32 R17, RZ, RZ, RZ ;  /* 0x000000ffff117224 */ /* 0x000fe400078e00ff */
[----:B------:R-:W-:-:S07]  /*14320*/  IMAD.MOV.U32 R18, RZ, RZ, RZ ;  /* 0x000000ffff127224 */ /* 0x000fce00078e00ff */
.L_x_2798:
[----:B------:R-:W0:Y:S01]  /*14330*/  S2R R0, SR_TID.X ;  /* 0x0000000000007919 */ /* 0x000e220000002100 */
[----:B------:R-:W-:Y:S01]  /*14340*/  IMAD.U32 R19, RZ, RZ, UR40 ;  /* 0x00000028ff137e24 */ /* 0x000fe2000f8e00ff */
[----:B------:R-:W-:Y:S01]  /*14350*/  BAR.SYNC.DEFER_BLOCKING 0x4, 0x180 ;  /* 0x0106000000007b1d */ /* 0x000fe20000010000 */
[----:B0-----:R-:W-:-:S04]  /*14360*/  LOP3.LUT R0, R0, 0x1f, RZ, 0xc0, !PT ;  /* 0x0000001f00007812 */ /* 0x001fc800078ec0ff */
[----:B------:R-:W-:-:S13]  /*14370*/  ISETP.NE.AND P0, PT, R0, RZ, PT ;  /* 0x000000ff0000720c */ /* 0x000fda0003f05270 */
[----:B------:R-:W0:Y:S01]  /*14380*/  @!P0 S2R R33, SR_CgaCtaId ;  /* 0x0000000000218919 */ /* 0x000e220000008800 */
[----:B------:R-:W-:-:S04]  /*14390*/  @!P0 MOV R0, 0x400 ;  /* 0x0000040000008802 */ /* 0x000fc80000000f00 */
[----:B0-----:R-:W-:-:S05]  /*143a0*/  @!P0 LEA R23, R33, R0, 0x18 ;  /* 0x0000000021178211 */ /* 0x001fca00078ec0ff */
[----:B------:R2:W-:Y:S01]  /*143b0*/  @!P0 STS.128 [R23+0x388d0], R16 ;  /* 0x0388d01017008388 */ /* 0x0005e20000000c00 */
[----:B------:R-:W-:Y:S06]  /*143c0*/  BAR.ARV 0x5, 0x180 ;  /* 0x0146000000007b1d */ /* 0x000fec0000002000 */
.L_x_2791:
[----:B------:R-:W-:Y:S02]  /*143d0*/  ULDC UR4, c[0x0][0xc3c] ;  /* 0x00030f0000047ab9 */ /* 0x000fe40000000800 */
[----:B------:R-:W-:-:S06]  /*143e0*/  UISETP.GE.AND UP0, UPT, UR40, UR4, UPT ;  /* 0x000000042800728c */ /* 0x000fcc000bf06270 */
[----:B------:R-:W-:-:S13]  /*143f0*/  PLOP3.LUT P0, PT, PT, PT, UP0, 0x80, 0x0 ;  /* 0x000000000000781c */ /* 0x000fda0003f0f008 */
[----:B------:R-:W-:Y:S05]  /*14400*/  @!P0 BRA `(.L_x_2799) ;  /* 0xffffffa000648947 */ /* 0x000fea000383ffff */
.L_x_2724:
        /* <DEDUP_REMOVED lines=12> */
.L_x_2918:
[----:B------:R-:W-:Y:S05]  /*144d0*/  BSYNC B0 ;  /* 0x0000000000007941 */ /* 0x000fea0003800000 */
.L_x_2800:
[----:B------:R-:W-:-:S03]  /*144e0*/  UMOV UR4, 0xffffffff ;  /* 0xffffffff00047882 */ /* 0x000fc60000000000 */
[----:B------:R-:W-:Y:S05]  /*144f0*/  BRA.DIV UR4, `(.L_x_2802) ;  /* 0x0000003e041c7947 */ /* 0x000fea000b800000 */
[----:B0-----:R-:W0:Y:S02]  /*14500*/  S2R R0, SR_TID.X ;  /* 0x0000000000007919 */ /* 0x001e240000002100 */
[----:B0-----:R-:W-:-:S04]  /*14510*/  SHF.R.U32.HI R0, RZ, 0x5, R0 ;  /* 0x00000005ff007819 */ /* 0x001fc80000011600 */
[----:B------:R-:W-:-:S05]  /*14520*/  LOP3.LUT R0, R0, 0x3, RZ, 0xc0, !PT ;  /* 0x0000000300007812 */ /* 0x000fca00078ec0ff */
[----:B------:R0:W1:Y:S02]  /*14530*/  SHFL.IDX PT, R14, R0, RZ, 0x1f ;  /* 0x00001fff000e7589 */ /* 0x00006400000e0000 */
.L_x_2921:
[----:B-1----:R-:W-:Y:S01]  /*14540*/  ISETP.NE.AND P0, PT, R14, RZ, PT ;  /* 0x000000ff0e00720c */ /* 0x002fe20003f05270 */
[----:B------:R-:W-:-:S12]  /*14550*/  BSSY B0, `(.L_x_2803) ;  /* 0x000002c000007945 */ /* 0x000fd80003800000 */
[----:B------:R-:W-:Y:S05]  /*14560*/  @P0 BRA `(.L_x_2804) ;  /* 0x0000000000a80947 */ /* 0x000fea0003800000 */
[----:B------:R-:W-:-:S03]  /*14570*/  UMOV UR4, 0xffffffff ;  /* 0xffffffff00047882 */ /* 0x000fc60000000000 */
[----:B------:R-:W-:Y:S05]  /*14580*/  BRA.DIV UR4, `(.L_x_2805) ;  /* 0x0000003e042c7947 */ /* 0x000fea000b800000 */
[----:B------:R-:W-:-:S13]  /*14590*/  ELECT P6, URZ, PT ;  /* 0x00000000003f782f */ /* 0x000fda00038c0000 */
.L_x_2924:
[----:B------:R-:W-:Y:S05]  /*145a0*/  @!P6 BRA `(.L_x_2804) ;  /* 0x000000000098e947 */ /* 0x000fea0003800000 */
[----:B------:R-:W-:-:S06]  /*145b0*/  ULOP3.LUT UR4, UR36, 0x2, URZ, 0xfc, !UPT ;  /* 0x0000000224047892 */ /* 0x000fcc000f8efc3f */
[----:B0-----:R-:W-:-:S05]  /*145c0*/  IMAD.U32 R0, RZ, RZ, UR4 ;  /* 0x00000004ff007e24 */ /* 0x001fca000f8e00ff */
[----:B------:R-:W-:-:S13]  /*145d0*/  ISETP.NE.AND P0, PT, R0, 0x3, PT ;  /* 0x000000030000780c */ /* 0x000fda0003f05270 */
[----:B------:R-:W-:Y:S05]  /*145e0*/  @!P0 BRA `(.L_x_2806) ;  /* 0x0000000000048947 */ /* 0x000fea0003800000 */
[----:B------:R-:W-:Y:S01]  /*145f0*/  BPT.TRAP 0x1 ;  /* 0x000000040000795c */ /* 0x000fe20000300000 */
.L_x_2806:
[----:B------:R-:W-:Y:S01]  /*14600*/  IMAD R3, R25, 0x8, R5 ;  /* 0x0000000819037824 */ /* 0x000fe200078e0205 */
[----:B------:R-:W-:Y:S01]  /*14610*/  SHF.L.U32 R2, R29, 0x1f, RZ ;  /* 0x0000001f1d027819 */ /* 0x000fe200000006ff */
[----:B------:R-:W-:-:S03]  /*14620*/  VIADD R25, R25, 0x1 ;  /* 0x0000000119197836 */ /* 0x000fc60000000000 */
[----:B------:R-:W0:Y:S02]  /*14630*/  SYNCS.PHASECHK.TRANS64.TRYWAIT P1, [R3+URZ+0x38840], R2 ;  /* 0x03884002030075a7 */ /* 0x000e24000802017f */
[----:B------:R-:W-:-:S04]  /*14640*/  ISETP.NE.AND P2, PT, R25, 0x2, PT ;  /* 0x000000021900780c */ /* 0x000fc80003f45270 */
[----:B------:R-:W-:Y:S01]  /*14650*/  SEL R0, RZ, 0x1, P2 ;  /* 0x00000001ff007807 */ /* 0x000fe20001000000 */
[----:B0-----:R-:W-:Y:S08]  /*14660*/  @!P1 BRA `(.L_x_2807) ;  /* 0x0000003c00149947 */ /* 0x001ff00003800000 */
.L_x_2925:
[----:B------:R-:W-:Y:S02]  /*14670*/  SEL R25, R25, RZ, P2 ;  /* 0x000000ff19197207 */ /* 0x000fe40001000000 */
[----:B------:R-:W-:Y:S01]  /*14680*/  LOP3.LUT R0, R29, R0, RZ, 0x3c, !PT ;  /* 0x000000001d007212 */ /* 0x000fe200078e3cff */
[----:B------:R-:W-:Y:S06]  /*14690*/  @!P0 BRA `(.L_x_2808) ;  /* 0x0000000000048947 */ /* 0x000fec0003800000 */
[----:B------:R-:W-:Y:S01]  /*146a0*/  BPT.TRAP 0x1 ;  /* 0x000000040000795c */ /* 0x000fe20000300000 */
.L_x_2808:
[----:B------:R-:W-:Y:S01]  /*146b0*/  IMAD R25, R25, 0x8, R5 ;  /* 0x0000000819197824 */ /* 0x000fe200078e0205 */
[----:B------:R-:W-:-:S04]  /*146c0*/  SHF.L.U32 R0, R0, 0x1f, RZ ;  /* 0x0000001f00007819 */ /* 0x000fc800000006ff */
[----:B------:R-:W1:Y:S02]  /*146d0*/  SYNCS.PHASECHK.TRANS64.TRYWAIT P1, [R25+URZ+0x38840], R0 ;  /* 0x03884000190075a7 */ /* 0x000e64000802017f */
[----:B-1----:R-:W-:Y:S05]  /*146e0*/  @!P1 BRA `(.L_x_2809) ;  /* 0x0000003c00089947 */ /* 0x002fea0003800000 */
.L_x_2926:
[----:B------:R-:W-:Y:S05]  /*146f0*/  @!P0 BRA `(.L_x_2810) ;  /* 0x0000000000048947 */ /* 0x000fea0003800000 */
[----:B------:R-:W-:Y:S01]  /*14700*/  BPT.TRAP 0x1 ;  /* 0x000000040000795c */ /* 0x000fe20000300000 */
.L_x_2810:
[----:B------:R-:W3:Y:S02]  /*14710*/  SYNCS.PHASECHK.TRANS64.TRYWAIT P1, [R3+URZ+0x38860], R2 ;  /* 0x03886002030075a7 */ /* 0x000ee4000802017f */
[----:B---3--:R-:W-:Y:S05]  /*14720*/  @!P1 BRA `(.L_x_2811) ;  /* 0x0000003c000c9947 */ /* 0x008fea0003800000 */
.L_x_2927:
[----:B------:R-:W-:Y:S05]  /*14730*/  @!P0 BRA `(.L_x_2812) ;  /* 0x0000000000048947 */ /* 0x000fea0003800000 */
[----:B------:R-:W-:Y:S01]  /*14740*/  BPT.TRAP 0x1 ;  /* 0x000000040000795c */ /* 0x000fe20000300000 */
.L_x_2812:
[----:B------:R-:W4:Y:S02]  /*14750*/  SYNCS.PHASECHK.TRANS64.TRYWAIT P1, [R25+URZ+0x38860], R0 ;  /* 0x03886000190075a7 */ /* 0x000f24000802017f */
[----:B----4-:R-:W-:Y:S05]  /*14760*/  @!P1 BRA `(.L_x_2813) ;  /* 0x0000003c00109947 */ /* 0x010fea0003800000 */
.L_x_2928:
[----:B------:R-:W-:Y:S05]  /*14770*/  @!P0 BRA `(.L_x_2814) ;  /* 0x0000000000048947 */ /* 0x000fea0003800000 */
[----:B------:R-:W-:Y:S01]  /*14780*/  BPT.TRAP 0x1 ;  /* 0x000000040000795c */ /* 0x000fe20000300000 */
.L_x_2814:
[----:B------:R-:W5:Y:S02]  /*14790*/  SYNCS.PHASECHK.TRANS64.TRYWAIT P1, [R3+URZ+0x38880], R2 ;  /* 0x03888002030075a7 */ /* 0x000f64000802017f */
[----:B-----5:R-:W-:Y:S05]  /*147a0*/  @!P1 BRA `(.L_x_2815) ;  /* 0x0000003c00149947 */ /* 0x020fea0003800000 */
.L_x_2929:
[----:B------:R-:W-:Y:S05]  /*147b0*/  @!P0 BRA `(.L_x_2816) ;  /* 0x0000000000048947 */ /* 0x000fea0003800000 */
[----:B------:R-:W-:Y:S01]  /*147c0*/  BPT.TRAP 0x1 ;  /* 0x000000040000795c */ /* 0x000fe20000300000 */
.L_x_2816:
[----:B------:R0:W0:Y:S02]  /*147d0*/  SYNCS.PHASECHK.TRANS64.TRYWAIT P0, [R25+URZ+0x38880], R0 ;  /* 0x03888000190075a7 */ /* 0x000024000800017f */
[----:B0-----:R-:W-:Y:S05]  /*147e0*/  @!P0 NANOSLEEP.SYNCS 0x989680 ;  /* 0x009896800000895d */ /* 0x001fea0003900000 */
[----:B------:R-:W0:Y:S02]  /*147f0*/  @!P0 SYNCS.PHASECHK.TRANS64 P0, [R25+URZ+0x38880], R0 ;  /* 0x03888000190085a7 */ /* 0x000e24000800007f */
[----:B0-----:R-:W-:Y:S05]  /*14800*/  @!P0 BRA `(.L_x_2816) ;  /* 0xfffffffc00f08947 */ /* 0x001fea000383ffff */
.L_x_2804:
[----:B------:R-:W-:Y:S05]  /*14810*/  BSYNC B0 ;  /* 0x0000000000007941 */ /* 0x000fea0003800000 */
.L_x_2803:
[----:B------:R-:W-:Y:S05]  /*14820*/  EXIT ;  /* 0x000000000000794d */ /* 0x000fea0003800000 */
.L_x_2661:
[----:B0-----:R-:W-:-:S04]  /*14830*/  IMAD.U32 R3, RZ, RZ, UR51 ;  /* 0x00000033ff037e24 */ /* 0x001fc8000f8e00ff */
[----:B------:R0:W1:Y:S03]  /*14840*/  SYNCS.PHASECHK.TRANS64.TRYWAIT P0, [R3+URZ+0x38800], R0 ;  /* 0x03880000030075a7 */ /* 0x000066000800017f */
[----:B-1----:R-:W-:Y:S05]  /*14850*/  @!P0 NANOSLEEP.SYNCS 0x989680 ;  /* 0x009896800000895d */ /* 0x002fea0003900000 */
[----:B------:R-:W1:Y:S02]  /*14860*/  @!P0 SYNCS.PHASECHK.TRANS64 P0, [R3+URZ+0x38800], R0 ;  /* 0x03880000030085a7 */ /* 0x000e64000800007f */
[----:B-1----:R-:W-:Y:S05]  /*14870*/  @!P0 BRA `(.L_x_2661) ;  /* 0xfffffffc00ec8947 */ /* 0x002fea000383ffff */
[----:B------:R-:W-:Y:S05]  /*14880*/  BRA `(.L_x_2817) ;  /* 0xfffffed400387947 */ /* 0x000fea000383ffff */
.L_x_2665:
[----:B-1----:R-:W-:-:S04]  /*14890*/  IMAD.U32 R0, RZ, RZ, UR56 ;  /* 0x00000038ff007e24 */ /* 0x002fc8000f8e00ff */
[----:B------:R1:W2:Y:S03]  /*148a0*/  SYNCS.PHASECHK.TRANS64.TRYWAIT P1, [R0+URZ+0x38830], R7 ;  /* 0x03883007000075a7 */ /* 0x0002a6000802017f */
[----:B--2---:R-:W-:Y:S05]  /*148b0*/  @!P1 NANOSLEEP.SYNCS 0x989680 ;  /* 0x009896800000995d */ /* 0x004fea0003900000 */
[----:B------:R-:W2:Y:S02]  /*148c0*/  @!P1 SYNCS.PHASECHK.TRANS64 P1, [R0+URZ+0x38830], R7 ;  /* 0x03883007000095a7 */ /* 0x000ea4000802007f */
[----:B--2---:R-:W-:Y:S05]  /*148d0*/  @!P1 BRA `(.L_x_2665) ;  /* 0xfffffffc00ec9947 */ /* 0x004fea000383ffff */
[----:B------:R-:W-:Y:S05]  /*148e0*/  BRA `(.L_x_2664) ;  /* 0xfffffed4005c7947 */ /* 0x000fea000383ffff */
.L_x_2670:
[----:B-1----:R-:W-:-:S04]  /*148f0*/  IMAD.U32 R8, RZ, RZ, UR56 ;  /* 0x00000038ff087e24 */ /* 0x002fc8000f8e00ff */
[----:B------:R1:W2:Y:S03]  /*14900*/  SYNCS.PHASECHK.TRANS64.TRYWAIT P1, [R8+URZ+0x38850], R7 ;  /* 0x03885007080075a7 */ /* 0x0002a6000802017f */
[----:B--2---:R-:W-:Y:S05]  /*14910*/  @!P1 NANOSLEEP.SYNCS 0x989680 ;  /* 0x009896800000995d */ /* 0x004fea0003900000 */
[----:B------:R-:W2:Y:S02]  /*14920*/  @!P1 SYNCS.PHASECHK.TRANS64 P1, [R8+URZ+0x38850], R7 ;  /* 0x03885007080095a7 */ /* 0x000ea4000802007f */
[----:B--2---:R-:W-:Y:S05]  /*14930*/  @!P1 BRA `(.L_x_2670) ;  /* 0xfffffffc00ec9947 */ /* 0x004fea000383ffff */
[----:B------:R-:W-:Y:S05]  /*14940*/  BRA `(.L_x_2669) ;  /* 0xfffffef400747947 */ /* 0x000fea000383ffff */
.L_x_2676:
[----:B0-----:R-:W-:Y:S02]  /*14950*/  IMAD.U32 R3, RZ, RZ, UR54 ;  /* 0x00000036ff037e24 */ /* 0x001fe4000f8e00ff */
[----:B------:R-:W-:-:S04]  /*14960*/  IMAD.U32 R4, RZ, RZ, UR58 ;  /* 0x0000003aff047e24 */ /* 0x000fc8000f8e00ff */
[----:B------:R0:W1:Y:S03]  /*14970*/  SYNCS.PHASECHK.TRANS64.TRYWAIT P1, [R3+URZ+0x38830], R4 ;  /* 0x03883004030075a7 */ /* 0x000066000802017f */
[----:B-1----:R-:W-:Y:S05]  /*14980*/  @!P1 NANOSLEEP.SYNCS 0x989680 ;  /* 0x009896800000995d */ /* 0x002fea0003900000 */
[----:B------:R-:W1:Y:S02]  /*14990*/  @!P1 SYNCS.PHASECHK.TRANS64 P1, [R3+URZ+0x38830], R4 ;  /* 0x03883004030095a7 */ /* 0x000e64000802007f */
[----:B-1----:R-:W-:Y:S05]  /*149a0*/  @!P1 BRA `(.L_x_2676) ;  /* 0xfffffffc00e89947 */ /* 0x002fea000383ffff */
[----:B------:R-:W-:Y:S05]  /*149b0*/  BRA `(.L_x_2675) ;  /* 0xfffffef800807947 */ /* 0x000fea000383ffff */
.L_x_2681:
[----:B-1----:R-:W-:Y:S02]  /*149c0*/  IMAD.U32 R7, RZ, RZ, UR54 ;  /* 0x00000036ff077e24 */ /* 0x002fe4000f8e00ff */
[----:B------:R-:W-:-:S04]  /*149d0*/  IMAD.U32 R8, RZ, RZ, UR58 ;  /* 0x0000003aff087e24 */ /* 0x000fc8000f8e00ff */
[----:B------:R1:W2:Y:S03]  /*149e0*/  SYNCS.PHASECHK.TRANS64.TRYWAIT P1, [R7+URZ+0x38850], R8 ;  /* 0x03885008070075a7 */ /* 0x0002a6000802017f */
[----:B--2---:R-:W-:Y:S05]  /*149f0*/  @!P1 NANOSLEEP.SYNCS 0x989680 ;  /* 0x009896800000995d */ /* 0x004fea0003900000 */
[----:B------:R-:W2:Y:S02]  /*14a00*/  @!P1 SYNCS.PHASECHK.TRANS64 P1, [R7+URZ+0x38850], R8 ;  /* 0x03885008070095a7 */ /* 0x000ea4000802007f */
[----:B--2---:R-:W-:Y:S05]  /*14a10*/  @!P1 BRA `(.L_x_2681) ;  /* 0xfffffffc00e89947 */ /* 0x004fea000383ffff */
[----:B------:R-:W-:Y:S05]  /*14a20*/  BRA `(.L_x_2680) ;  /* 0xffffff20007c7947 */ /* 0x000fea000383ffff */
.L_x_2688:
[----:B-1----:R-:W-:-:S04]  /*14a30*/  IMAD.U32 R3, RZ, RZ, UR47 ;  /* 0x0000002fff037e24 */ /* 0x002fc8000f8e00ff */
[----:B------:R1:W2:Y:S03]  /*14a40*/  SYNCS.PHASECHK.TRANS64.TRYWAIT P1, [R3+URZ+0x38830], R6 ;  /* 0x03883006030075a7 */ /* 0x0002a6000802017f */
[----:B--2---:R-:W-:Y:S05]  /*14a50*/  @!P1 NANOSLEEP.SYNCS 0x989680 ;  /* 0x009896800000995d */ /* 0x004fea0003900000 */
[----:B------:R-:W2:Y:S02]  /*14a60*/  @!P1 SYNCS.PHASECHK.TRANS64 P1, [R3+URZ+0x38830], R6 ;  /* 0x03883006030095a7 */ /* 0x000ea4000802007f */
[----:B--2---:R-:W-:Y:S05]  /*14a70*/  @!P1 BRA `(.L_x_2688) ;  /* 0xfffffffc00ec9947 */ /* 0x004fea000383ffff */
[----:B------:R-:W-:Y:S05]  /*14a80*/  BRA `(.L_x_2687) ;  /* 0xffffff2400507947 */ /* 0x000fea000383ffff */
.L_x_2693:
[----:B--2---:R-:W-:-:S04]  /*14a90*/  IMAD.U32 R9, RZ, RZ, UR47 ;  /* 0x0000002fff097e24 */ /* 0x004fc8000f8e00ff */
[----:B------:R2:W3:Y:S03]  /*14aa0*/  SYNCS.PHASECHK.TRANS64.TRYWAIT P1, [R9+URZ+0x38850], R6 ;  /* 0x03885006090075a7 */ /* 0x0004e6000802017f */
[----:B---3--:R-:W-:Y:S05]  /*14ab0*/  @!P1 NANOSLEEP.SYNCS 0x989680 ;  /* 0x009896800000995d */ /* 0x008fea0003900000 */
[----:B------:R-:W3:Y:S02]  /*14ac0*/  @!P1 SYNCS.PHASECHK.TRANS64 P1, [R9+URZ+0x38850], R6 ;  /* 0x03885006090095a7 */ /* 0x000ee4000802007f */
[----:B---3--:R-:W-:Y:S05]  /*14ad0*/  @!P1 BRA `(.L_x_2693) ;  /* 0xfffffffc00ec9947 */ /* 0x008fea000383ffff */
[----:B------:R-:W-:Y:S05]  /*14ae0*/  BRA `(.L_x_2692) ;  /* 0xffffff4000e87947 */ /* 0x000fea000383ffff */
.L_x_2739:
        /* <DEDUP_REMOVED lines=10> */
.L_x_2818:
[----:B------:R-:W-:Y:S05]  /*14b90*/  BRA `(.L_x_2819) ;  /* 0xffffffa800a07947 */ /* 0x000fea000383ffff */
.L_x_2742:
[----:B0-----:R-:W2:Y:S02]  /*14ba0*/  LDL R2, [R1+0x8] ;  /* 0x0000080001027983 */ /* 0x001ea40000100800 */
[----:B--2---:R0:W1:Y:S02]  /*14bb0*/  SYNCS.PHASECHK.TRANS64.TRYWAIT P0, [R6+URZ+0x38880], R2 ;  /* 0x03888002060075a7 */ /* 0x004064000800017f */
[----:B-1----:R-:W-:Y:S05]  /*14bc0*/  @!P0 NANOSLEEP.SYNCS 0x989680 ;  /* 0x009896800000895d */ /* 0x002fea0003900000 */
[----:B------:R-:W1:Y:S02]  /*14bd0*/  @!P0 SYNCS.PHASECHK.TRANS64 P0, [R6+URZ+0x38880], R2 ;  /* 0x03888002060085a7 */ /* 0x000e64000800007f */
[----:B-1----:R-:W-:Y:S05]  /*14be0*/  @!P0 BRA `(.L_x_2742) ;  /* 0xfffffffc00ec8947 */ /* 0x002fea000383ffff */
[----:B------:R-:W-:Y:S05]  /*14bf0*/  BRA `(.L_x_2820) ;  /* 0xffffffa800b07947 */ /* 0x000fea000383ffff */
.L_x_2743:
        /* <DEDUP_REMOVED lines=8> */
.L_x_2822:
[----:B------:R-:W-:Y:S05]  /*14c80*/  BSYNC B0 ;  /* 0x0000000000007941 */ /* 0x000fea0003800000 */
.L_x_2821:
        /* <DEDUP_REMOVED lines=14> */
.L_x_2823:
        /* <DEDUP_REMOVED lines=16> */
.L_x_2824:
        /* <DEDUP_REMOVED lines=11> */
.L_x_2825:
[----:B------:R-:W-:Y:S02]  /*14f20*/  IMAD.MOV.U32 R13, RZ, RZ, R9 ;  /* 0x000000ffff0d7224 */ /* 0x000fe400078e0009 */
[----:B------:R-:W-:Y:S02]  /*14f30*/  IMAD.MOV.U32 R12, RZ, RZ, 0x2 ;  /* 0x00000002ff0c7424 */ /* 0x000fe400078e00ff */
[----:B------:R-:W-:-:S07]  /*14f40*/  IMAD.MOV.U32 R2, RZ, RZ, R14 ;  /* 0x000000ffff027224 */ /* 0x000fce00078e000e */
[----:B------:R-:W-:Y:S05]  /*14f50*/  WARPSYNC.COLLECTIVE R15, `(.L_x_2826) ;  /* 0x000000000f087348 */ /* 0x000fea0003c00000 */
[----:B------:R0:W1:Y:S02]  /*14f60*/  SHFL.IDX P6, R14, R13, R12, R11 ;  /* 0x0000000c0d0e7389 */ /* 0x00006400000c000b */
[----:B01----:R-:W-:Y:S01]  /*14f70*/  ENDCOLLECTIVE ;  /* 0x000000000000791b */ /* 0x003fe20003800000 */
.L_x_2826:
        /* <DEDUP_REMOVED lines=14> */
.L_x_2827:
[----:B------:R-:W-:Y:S02]  /*15060*/  IMAD.MOV.U32 R13, RZ, RZ, R9 ;  /* 0x000000ffff0d7224 */ /* 0x000fe400078e0009 */
[----:B------:R-:W-:Y:S02]  /*15070*/  IMAD.MOV.U32 R12, RZ, RZ, 0x3 ;  /* 0x00000003ff0c7424 */ /* 0x000fe400078e00ff */
[----:B------:R-:W-:-:S07]  /*15080*/  IMAD.MOV.U32 R2, RZ, RZ, R14 ;  /* 0x000000ffff027224 */ /* 0x000fce00078e000e */
[----:B------:R-:W-:Y:S05]  /*15090*/  WARPSYNC.COLLECTIVE R15, `(.L_x_2828) ;  /* 0x000000000f087348 */ /* 0x000fea0003c00000 */
[----:B------:R0:W1:Y:S02]  /*150a0*/  SHFL.IDX P6, R14, R13, R12, R11 ;  /* 0x0000000c0d0e7389 */ /* 0x00006400000c000b */
[----:B01----:R-:W-:Y:S01]  /*150b0*/  ENDCOLLECTIVE ;  /* 0x000000000000791b */ /* 0x003fe20003800000 */
.L_x_2828:
        /* <DEDUP_REMOVED lines=14> */
.L_x_2829:
[----:B------:R-:W-:Y:S02]  /*151a0*/  IMAD.MOV.U32 R13, RZ, RZ, R9 ;  /* 0x000000ffff0d7224 */ /* 0x000fe400078e0009 */
[----:B------:R-:W-:Y:S02]  /*151b0*/  IMAD.MOV.U32 R12, RZ, RZ, 0x4 ;  /* 0x00000004ff0c7424 */ /* 0x000fe400078e00ff */
[----:B------:R-:W-:-:S07]  /*151c0*/  IMAD.MOV.U32 R2, RZ, RZ, R14 ;  /* 0x000000ffff027224 */ /* 0x000fce00078e000e */
[----:B------:R-:W-:Y:S05]  /*151d0*/  WARPSYNC.COLLECTIVE R15, `(.L_x_2830) ;  /* 0x000000000f087348 */ /* 0x000fea0003c00000 */
[----:B------:R0:W1:Y:S02]  /*151e0*/  SHFL.IDX P6, R14, R13, R12, R11 ;  /* 0x0000000c0d0e7389 */ /* 0x00006400000c000b */
[----:B01----:R-:W-:Y:S01]  /*151f0*/  ENDCOLLECTIVE ;  /* 0x000000000000791b */ /* 0x003fe20003800000 */
.L_x_2830:
        /* <DEDUP_REMOVED lines=14> */
.L_x_2831:
[----:B------:R-:W-:Y:S02]  /*152e0*/  IMAD.MOV.U32 R13, RZ, RZ, R9 ;  /* 0x000000ffff0d7224 */ /* 0x000fe400078e0009 */
[----:B------:R-:W-:Y:S02]  /*152f0*/  IMAD.MOV.U32 R12, RZ, RZ, 0x5 ;  /* 0x00000005ff0c7424 */ /* 0x000fe400078e00ff */
[----:B------:R-:W-:-:S07]  /*15300*/  IMAD.MOV.U32 R2, RZ, RZ, R14 ;  /* 0x000000ffff027224 */ /* 0x000fce00078e000e */
[----:B------:R-:W-:Y:S05]  /*15310*/  WARPSYNC.COLLECTIVE R15, `(.L_x_2832) ;  /* 0x000000000f087348 */ /* 0x000fea0003c00000 */
[----:B------:R0:W1:Y:S02]  /*15320*/  SHFL.IDX P6, R14, R13, R12, R11 ;  /* 0x0000000c0d0e7389 */ /* 0x00006400000c000b */
[----:B01----:R-:W-:Y:S01]  /*15330*/  ENDCOLLECTIVE ;  /* 0x000000000000791b */ /* 0x003fe20003800000 */
.L_x_2832:
        /* <DEDUP_REMOVED lines=14> */
.L_x_2833:
[----:B------:R-:W-:Y:S02]  /*15420*/  IMAD.MOV.U32 R13, RZ, RZ, R9 ;  /* 0x000000ffff0d7224 */ /* 0x000fe400078e0009 */
[----:B------:R-:W-:Y:S02]  /*15430*/  IMAD.MOV.U32 R12, RZ, RZ, 0x6 ;  /* 0x00000006ff0c7424 */ /* 0x000fe400078e00ff */
[----:B------:R-:W-:-:S07]  /*15440*/  IMAD.MOV.U32 R2, RZ, RZ, R14 ;  /* 0x000000ffff027224 */ /* 0x000fce00078e000e */
[----:B------:R-:W-:Y:S05]  /*15450*/  WARPSYNC.COLLECTIVE R15, `(.L_x_2834) ;  /* 0x000000000f087348 */ /* 0x000fea0003c00000 */
[----:B------:R0:W1:Y:S02]  /*15460*/  SHFL.IDX P6, R14, R13, R12, R11 ;  /* 0x0000000c0d0e7389 */ /* 0x00006400000c000b */
[----:B01----:R-:W-:Y:S01]  /*15470*/  ENDCOLLECTIVE ;  /* 0x000000000000791b */ /* 0x003fe20003800000 */
.L_x_2834:
        /* <DEDUP_REMOVED lines=14> */
.L_x_2835:
[----:B------:R-:W-:Y:S02]  /*15560*/  IMAD.MOV.U32 R13, RZ, RZ, R9 ;  /* 0x000000ffff0d7224 */ /* 0x000fe400078e0009 */
[----:B------:R-:W-:Y:S02]  /*15570*/  IMAD.MOV.U32 R12, RZ, RZ, 0x7 ;  /* 0x00000007ff0c7424 */ /* 0x000fe400078e00ff */
[----:B------:R-:W-:-:S07]  /*15580*/  IMAD.MOV.U32 R2, RZ, RZ, R14 ;  /* 0x000000ffff027224 */ /* 0x000fce00078e000e */
[----:B------:R-:W-:Y:S05]  /*15590*/  WARPSYNC.COLLECTIVE R15, `(.L_x_2836) ;  /* 0x000000000f087348 */ /* 0x000fea0003c00000 */
[----:B------:R0:W1:Y:S02]  /*155a0*/  SHFL.IDX P6, R14, R13, R12, R11 ;  /* 0x0000000c0d0e7389 */ /* 0x00006400000c000b */
[----:B01----:R-:W-:Y:S01]  /*155b0*/  ENDCOLLECTIVE ;  /* 0x000000000000791b */ /* 0x003fe20003800000 */
.L_x_2836:
        /* <DEDUP_REMOVED lines=13> */
.L_x_2837:
        /* <DEDUP_REMOVED lines=12> */
.L_x_2748:
[----:B-1----:R-:W2:Y:S02]  /*15750*/  LDL R2, [R1+0x8] ;  /* 0x0000080001027983 */ /* 0x002ea40000100800 */
[----:B--2---:R1:W2:Y:S02]  /*15760*/  SYNCS.PHASECHK.TRANS64.TRYWAIT P0, [R6+URZ+0x38840], R2 ;  /* 0x03884002060075a7 */ /* 0x0042a4000800017f */
[----:B--2---:R-:W-:Y:S05]  /*15770*/  @!P0 NANOSLEEP.SYNCS 0x989680 ;  /* 0x009896800000895d */ /* 0x004fea0003900000 */
[----:B------:R-:W2:Y:S02]  /*15780*/  @!P0 SYNCS.PHASECHK.TRANS64 P0, [R6+URZ+0x38840], R2 ;  /* 0x03884002060085a7 */ /* 0x000ea4000800007f */
[----:B--2---:R-:W-:Y:S05]  /*15790*/  @!P0 BRA `(.L_x_2748) ;  /* 0xfffffffc00ec8947 */ /* 0x004fea000383ffff */
[----:B------:R-:W-:Y:S05]  /*157a0*/  BRA `(.L_x_2839) ;  /* 0xffffffa400e07947 */ /* 0x000fea000383ffff */
.L_x_2749:
        /* <DEDUP_REMOVED lines=8> */
.L_x_2841:
[----:B------:R-:W-:Y:S05]  /*15830*/  BSYNC B0 ;  /* 0x0000000000007941 */ /* 0x000fea0003800000 */
.L_x_2840:
        /* <DEDUP_REMOVED lines=8> */
.L_x_2842:
        /* <DEDUP_REMOVED lines=18> */
.L_x_2843:
[----:B------:R-:W-:Y:S02]  /*159e0*/  IMAD.MOV.U32 R13, RZ, RZ, R4 ;  /* 0x000000ffff0d7224 */ /* 0x000fe400078e0004 */
[----:B------:R-:W-:-:S07]  /*159f0*/  IMAD.MOV.U32 R2, RZ, RZ, R14 ;  /* 0x000000ffff027224 */ /* 0x000fce00078e000e */
[----:B------:R-:W-:Y:S05]  /*15a00*/  WARPSYNC.COLLECTIVE R15, `(.L_x_2844) ;  /* 0x000000000f087348 */ /* 0x000fea0003c00000 */
[----:B------:R0:W1:Y:S02]  /*15a10*/  SHFL.IDX P6, R14, R13, R12, R11 ;  /* 0x0000000c0d0e7389 */ /* 0x00006400000c000b */
[----:B01----:R-:W-:Y:S01]  /*15a20*/  ENDCOLLECTIVE ;  /* 0x000000000000791b */ /* 0x003fe20003800000 */
.L_x_2844:
        /* <DEDUP_REMOVED lines=18> */
.L_x_2845:
[----:B------:R-:W-:Y:S02]  /*15b50*/  IMAD.MOV.U32 R13, RZ, RZ, R4 ;  /* 0x000000ffff0d7224 */ /* 0x000fe400078e0004 */
[----:B------:R-:W-:-:S07]  /*15b60*/  IMAD.MOV.U32 R2, RZ, RZ, R14 ;  /* 0x000000ffff027224 */ /* 0x000fce00078e000e */
[----:B------:R-:W-:Y:S05]  /*15b70*/  WARPSYNC.COLLECTIVE R15, `(.L_x_2846) ;  /* 0x000000000f087348 */ /* 0x000fea0003c00000 */
[----:B------:R0:W1:Y:S02]  /*15b80*/  SHFL.IDX P6, R14, R13, R12, R11 ;  /* 0x0000000c0d0e7389 */ /* 0x00006400000c000b */
[----:B01----:R-:W-:Y:S01]  /*15b90*/  ENDCOLLECTIVE ;  /* 0x000000000000791b */ /* 0x003fe20003800000 */
.L_x_2846:
        /* <DEDUP_REMOVED lines=18> */
.L_x_2847:
[----:B------:R-:W-:Y:S02]  /*15cc0*/  IMAD.MOV.U32 R13, RZ, RZ, R4 ;  /* 0x000000ffff0d7224 */ /* 0x000fe400078e0004 */
[----:B------:R-:W-:-:S07]  /*15cd0*/  IMAD.MOV.U32 R2, RZ, RZ, R14 ;  /* 0x000000ffff027224 */ /* 0x000fce00078e000e */
[----:B------:R-:W-:Y:S05]  /*15ce0*/  WARPSYNC.COLLECTIVE R15, `(.L_x_2848) ;  /* 0x000000000f087348 */ /* 0x000fea0003c00000 */
[----:B------:R0:W1:Y:S02]  /*15cf0*/  SHFL.IDX P6, R14, R13, R12, R11 ;  /* 0x0000000c0d0e7389 */ /* 0x00006400000c000b */
[----:B01----:R-:W-:Y:S01]  /*15d00*/  ENDCOLLECTIVE ;  /* 0x000000000000791b */ /* 0x003fe20003800000 */
.L_x_2848:
        /* <DEDUP_REMOVED lines=16> */
.L_x_2849:
        /* <DEDUP_REMOVED lines=10> */
.L_x_2850:
[----:B------:R-:W-:Y:S02]  /*15eb0*/  IMAD.MOV.U32 R13, RZ, RZ, R0 ;  /* 0x000000ffff0d7224 */ /* 0x000fe400078e0000 */
[----:B------:R-:W-:Y:S02]  /*15ec0*/  IMAD.MOV.U32 R12, RZ, RZ, 0x5 ;  /* 0x00000005ff0c7424 */ /* 0x000fe400078e00ff */
[----:B------:R-:W-:-:S07]  /*15ed0*/  IMAD.MOV.U32 R3, RZ, RZ, R14 ;  /* 0x000000ffff037224 */ /* 0x000fce00078e000e */
[----:B------:R-:W-:Y:S05]  /*15ee0*/  WARPSYNC.COLLECTIVE R15, `(.L_x_2851) ;  /* 0x000000000f087348 */ /* 0x000fea0003c00000 */
[----:B------:R0:W1:Y:S02]  /*15ef0*/  SHFL.IDX P6, R14, R13, R12, R11 ;  /* 0x0000000c0d0e7389 */ /* 0x00006400000c000b */
[----:B01----:R-:W-:Y:S01]  /*15f00*/  ENDCOLLECTIVE ;  /* 0x000000000000791b */ /* 0x003fe20003800000 */
.L_x_2851:
        /* <DEDUP_REMOVED lines=15> */
.L_x_2852:
[----:B------:R-:W-:Y:S02]  /*16000*/  IMAD.MOV.U32 R13, RZ, RZ, R0 ;  /* 0x000000ffff0d7224 */ /* 0x000fe400078e0000 */
[----:B------:R-:W-:Y:S02]  /*16010*/  IMAD.MOV.U32 R12, RZ, RZ, 0x6 ;  /* 0x00000006ff0c7424 */ /* 0x000fe400078e00ff */
[----:B------:R-:W-:-:S07]  /*16020*/  IMAD.MOV.U32 R3, RZ, RZ, R14 ;  /* 0x000000ffff037224 */ /* 0x000fce00078e000e */
[----:B------:R-:W-:Y:S05]  /*16030*/  WARPSYNC.COLLECTIVE R15, `(.L_x_2853) ;  /* 0x000000000f087348 */ /* 0x000fea0003c00000 */
[----:B------:R0:W1:Y:S02]  /*16040*/  SHFL.IDX P6, R14, R13, R12, R11 ;  /* 0x0000000c0d0e7389 */ /* 0x00006400000c000b */
[----:B01----:R-:W-:Y:S01]  /*16050*/  ENDCOLLECTIVE ;  /* 0x000000000000791b */ /* 0x003fe20003800000 */
.L_x_2853:
        /* <DEDUP_REMOVED lines=15> */
.L_x_2854:
[----:B------:R-:W-:Y:S02]  /*16150*/  IMAD.MOV.U32 R13, RZ, RZ, R0 ;  /* 0x000000ffff0d7224 */ /* 0x000fe400078e0000 */
[----:B------:R-:W-:Y:S02]  /*16160*/  IMAD.MOV.U32 R12, RZ, RZ, 0x7 ;  /* 0x00000007ff0c7424 */ /* 0x000fe400078e00ff */
[----:B------:R-:W-:-:S07]  /*16170*/  IMAD.MOV.U32 R3, RZ, RZ, R14 ;  /* 0x000000ffff037224 */ /* 0x000fce00078e000e */
[----:B------:R-:W-:Y:S05]  /*16180*/  WARPSYNC.COLLECTIVE R15, `(.L_x_2855) ;  /* 0x000000000f087348 */ /* 0x000fea0003c00000 */
[----:B------:R0:W1:Y:S02]  /*16190*/  SHFL.IDX P6, R14, R13, R12, R11 ;  /* 0x0000000c0d0e7389 */ /* 0x00006400000c000b */
[----:B01----:R-:W-:Y:S01]  /*161a0*/  ENDCOLLECTIVE ;  /* 0x000000000000791b */ /* 0x003fe20003800000 */
.L_x_2855:
        /* <DEDUP_REMOVED lines=15> */
.L_x_2856:
[----:B------:R-:W-:Y:S05]  /*162a0*/  BRA `(.L_x_2857) ;  /* 0xffffffa000b47947 */ /* 0x000fea000383ffff */
.L_x_2754:
[----:B------:R-:W-:Y:S02]  /*162b0*/  IMAD.MOV.U32 R13, RZ, RZ, R5 ;  /* 0x000000ffff0d7224 */ /* 0x000fe400078e0005 */
[----:B------:R-:W-:Y:S02]  /*162c0*/  IMAD.MOV.U32 R12, RZ, RZ, RZ ;  /* 0x000000ffff0c7224 */ /* 0x000fe400078e00ff */
[----:B------:R-:W-:Y:S02]  /*162d0*/  IMAD.MOV.U32 R11, RZ, RZ, 0x181f ;  /* 0x0000181fff0b7424 */ /* 0x000fe400078e00ff */
[----:B------:R-:W-:Y:S02]  /*162e0*/  IMAD.MOV.U32 R15, RZ, RZ, -0x1 ;  /* 0xffffffffff0f7424 */ /* 0x000fe400078e00ff */
[----:B------:R-:W-:Y:S02]  /*162f0*/  IMAD R4, R4, UR41, RZ ;  /* 0x0000002904047c24 */ /* 0x000fe4000f8e02ff */
[----:B------:R-:W-:-:S07]  /*16300*/  IMAD R17, R17, 0x80, R9 ;  /* 0x0000008011117824 */ /* 0x000fce00078e0209 */
[----:B-----5:R-:W-:Y:S05]  /*16310*/  WARPSYNC.COLLECTIVE R15, `(.L_x_2858) ;  /* 0x000000000f087348 */ /* 0x020fea0003c00000 */
[----:B------:R0:W1:Y:S02]  /*16320*/  SHFL.IDX P6, R14, R13, R12, R11 ;  /* 0x0000000c0d0e7389 */ /* 0x00006400000c000b */
[----:B01---5:R-:W-:Y:S01]  /*16330*/  ENDCOLLECTIVE ;  /* 0x000000000000791b */ /* 0x023fe20003800000 */
.L_x_2858:
[C---:B------:R-:W-:Y:S01]  /*16340*/  VIADD R7, R17.reuse, 0x10 ;  /* 0x0000001011077836 */ /* 0x040fe20000000000 */
[----:B------:R-:W-:Y:S01]  /*16350*/  ISETP.GE.AND P2, PT, R17, R4, PT ;  /* 0x000000041100720c */ /* 0x000fe20003f46270 */
[----:B------:R-:W-:Y:S02]  /*16360*/  IMAD.MOV.U32 R13, RZ, RZ, R0 ;  /* 0x000000ffff0d7224 */ /* 0x000fe400078e0000 */
[----:B------:R-:W-:-:S10]  /*16370*/  IMAD.MOV.U32 R2, RZ, RZ, R14 ;  /* 0x000000ffff027224 */ /* 0x000fd400078e000e */
[----:B------:R-:W-:Y:S05]  /*16380*/  WARPSYNC.COLLECTIVE R15, `(.L_x_2859) ;  /* 0x000000000f087348 */ /* 0x000fea0003c00000 */
[----:B------:R0:W1:Y:S02]  /*16390*/  SHFL.IDX P6, R14, R13, R12, R11 ;  /* 0x0000000c0d0e7389 */ /* 0x00006400000c000b */
[----:B01----:R-:W-:Y:S01]  /*163a0*/  ENDCOLLECTIVE ;  /* 0x000000000000791b */ /* 0x003fe20003800000 */
.L_x_2859:
[----:B------:R-:W-:Y:S02]  /*163b0*/  IMAD.MOV.U32 R13, RZ, RZ, R5 ;  /* 0x000000ffff0d7224 */ /* 0x000fe400078e0005 */
[----:B------:R-:W-:Y:S02]  /*163c0*/  IMAD.MOV.U32 R12, RZ, RZ, 0x1 ;  /* 0x00000001ff0c7424 */ /* 0x000fe400078e00ff */
[----:B------:R-:W-:-:S07]  /*163d0*/  IMAD.MOV.U32 R3, RZ, RZ, R14 ;  /* 0x000000ffff037224 */ /* 0x000fce00078e000e */
[----:B------:R-:W-:Y:S05]  /*163e0*/  WARPSYNC.COLLECTIVE R15, `(.L_x_2860) ;  /* 0x000000000f087348 */ /* 0x000fea0003c00000 */
[----:B------:R0:W1:Y:S02]  /*163f0*/  SHFL.IDX P6, R14, R13, R12, R11 ;  /* 0x0000000c0d0e7389 */ /* 0x00006400000c000b */
[----:B01----:R-:W-:Y:S01]  /*16400*/  ENDCOLLECTIVE ;  /* 0x000000000000791b */ /* 0x003fe20003800000 */
.L_x_2860:
        /* <DEDUP_REMOVED lines=14> */
.L_x_2861:
        /* <DEDUP_REMOVED lines=8> */
.L_x_2862:
[----:B------:R-:W-:Y:S02]  /*16570*/  @!P2 IMAD.MOV.U32 R3, RZ, RZ, R7 ;  /* 0x000000ffff03a224 */ /* 0x000fe400078e0007 */
[----:B------:R-:W-:-:S03]  /*16580*/  VIADD R7, R17, 0x20 ;  /* 0x0000002011077836 */ /* 0x000fc60000000000 */
        /* <DEDUP_REMOVED lines=11> */
.L_x_2863:
        /* <DEDUP_REMOVED lines=8> */
.L_x_2864:
        /* <DEDUP_REMOVED lines=13> */
.L_x_2865:
        /* <DEDUP_REMOVED lines=8> */
.L_x_2866:
        /* <DEDUP_REMOVED lines=13> */
.L_x_2867:
        /* <DEDUP_REMOVED lines=8> */
.L_x_2868:
        /* <DEDUP_REMOVED lines=13> */
.L_x_2869:
        /* <DEDUP_REMOVED lines=8> */
.L_x_2870:
        /* <DEDUP_REMOVED lines=13> */
.L_x_2871:
        /* <DEDUP_REMOVED lines=8> */
.L_x_2872:
        /* <DEDUP_REMOVED lines=11> */
.L_x_2873:
[----:B------:R-:W-:Y:S05]  /*16cb0*/  BRA `(.L_x_2874) ;  /* 0xffffffa400187947 */ /* 0x000fea000383ffff */
.L_x_2759:
[----:B0-----:R0:W1:Y:S02]  /*16cc0*/  SYNCS.PHASECHK.TRANS64.TRYWAIT P0, [R23+URZ+0x38820], R0 ;  /* 0x03882000170075a7 */ /* 0x001064000800017f */
[----:B-1----:R-:W-:Y:S05]  /*16cd0*/  @!P0 NANOSLEEP.SYNCS 0x989680 ;  /* 0x009896800000895d */ /* 0x002fea0003900000 */
[----:B------:R-:W1:Y:S02]  /*16ce0*/  @!P0 SYNCS.PHASECHK.TRANS64 P0, [R23+URZ+0x38820], R0 ;  /* 0x03882000170085a7 */ /* 0x000e64000800007f */
[----:B-1----:R-:W-:Y:S05]  /*16cf0*/  @!P0 BRA `(.L_x_2759) ;  /* 0xfffffffc00f08947 */ /* 0x002fea000383ffff */
[----:B------:R-:W-:Y:S05]  /*16d00*/  BRA `(.L_x_2875) ;  /* 0xffffffa400847947 */ /* 0x000fea000383ffff */
.L_x_2763:
[----:B0-----:R0:W1:Y:S02]  /*16d10*/  SYNCS.PHASECHK.TRANS64.TRYWAIT P0, [R0+URZ+0x38880], R20 ;  /* 0x03888014000075a7 */ /* 0x001064000800017f */
[----:B-1----:R-:W-:Y:S05]  /*16d20*/  @!P0 NANOSLEEP.SYNCS 0x989680 ;  /* 0x009896800000895d */ /* 0x002fea0003900000 */
[----:B------:R-:W1:Y:S02]  /*16d30*/  @!P0 SYNCS.PHASECHK.TRANS64 P0, [R0+URZ+0x38880], R20 ;  /* 0x03888014000085a7 */ /* 0x000e64000800007f */
[----:B-1----:R-:W-:Y:S05]  /*16d40*/  @!P0 BRA `(.L_x_2763) ;  /* 0xfffffffc00f08947 */ /* 0x002fea000383ffff */
[----:B------:R-:W-:Y:S05]  /*16d50*/  BRA `(.L_x_2876) ;  /* 0xffffffa800447947 */ /* 0x000fea000383ffff */
.L_x_2764:
        /* <DEDUP_REMOVED lines=8> */
.L_x_2878:
[----:B------:R-:W-:Y:S05]  /*16de0*/  BSYNC B0 ;  /* 0x0000000000007941 */ /* 0x000fea0003800000 */
.L_x_2877:
        /* <DEDUP_REMOVED lines=9> */
.L_x_2879:
[----:B------:R-:W-:Y:S02]  /*16e80*/  IMAD.MOV.U32 R13, RZ, RZ, R7 ;  /* 0x000000ffff0d7224 */ /* 0x000fe400078e0007 */
[----:B------:R-:W-:Y:S02]  /*16e90*/  IMAD.MOV.U32 R12, RZ, RZ, 0x1 ;  /* 0x00000001ff0c7424 */ /* 0x000fe400078e00ff */
[----:B------:R-:W-:-:S07]  /*16ea0*/  IMAD.MOV.U32 R2, RZ, RZ, R14 ;  /* 0x000000ffff027224 */ /* 0x000fce00078e000e */
[----:B------:R-:W-:Y:S05]  /*16eb0*/  WARPSYNC.COLLECTIVE R15, `(.L_x_2880) ;  /* 0x000000000f087348 */ /* 0x000fea0003c00000 */
[----:B------:R0:W1:Y:S02]  /*16ec0*/  SHFL.IDX P6, R14, R13, R12, R11 ;  /* 0x0000000c0d0e7389 */ /* 0x00006400000c000b */
[----:B01----:R-:W-:Y:S01]  /*16ed0*/  ENDCOLLECTIVE ;  /* 0x000000000000791b */ /* 0x003fe20003800000 */
.L_x_2880:
        /* <DEDUP_REMOVED lines=12> */
.L_x_2881:
[----:B------:R-:W-:Y:S02]  /*16fa0*/  IMAD.MOV.U32 R13, RZ, RZ, R7 ;  /* 0x000000ffff0d7224 */ /* 0x000fe400078e0007 */
[----:B------:R-:W-:Y:S02]  /*16fb0*/  IMAD.MOV.U32 R12, RZ, RZ, 0x2 ;  /* 0x00000002ff0c7424 */ /* 0x000fe400078e00ff */
[----:B------:R-:W-:-:S07]  /*16fc0*/  IMAD.MOV.U32 R2, RZ, RZ, R14 ;  /* 0x000000ffff027224 */ /* 0x000fce00078e000e */
[----:B------:R-:W-:Y:S05]  /*16fd0*/  WARPSYNC.COLLECTIVE R15, `(.L_x_2882) ;  /* 0x000000000f087348 */ /* 0x000fea0003c00000 */
[----:B------:R0:W1:Y:S02]  /*16fe0*/  SHFL.IDX P6, R14, R13, R12, R11 ;  /* 0x0000000c0d0e7389 */ /* 0x00006400000c000b */
[----:B01----:R-:W-:Y:S01]  /*16ff0*/  ENDCOLLECTIVE ;  /* 0x000000000000791b */ /* 0x003fe20003800000 */
.L_x_2882:
        /* <DEDUP_REMOVED lines=12> */
.L_x_2883:
[----:B------:R-:W-:Y:S02]  /*170c0*/  IMAD.MOV.U32 R13, RZ, RZ, R7 ;  /* 0x000000ffff0d7224 */ /* 0x000fe400078e0007 */
[----:B------:R-:W-:Y:S02]  /*170d0*/  IMAD.MOV.U32 R12, RZ, RZ, 0x3 ;  /* 0x00000003ff0c7424 */ /* 0x000fe400078e00ff */
[----:B------:R-:W-:-:S07]  /*170e0*/  IMAD.MOV.U32 R2, RZ, RZ, R14 ;  /* 0x000000ffff027224 */ /* 0x000fce00078e000e */
[----:B------:R-:W-:Y:S05]  /*170f0*/  WARPSYNC.COLLECTIVE R15, `(.L_x_2884) ;  /* 0x000000000f087348 */ /* 0x000fea0003c00000 */
[----:B------:R0:W1:Y:S02]  /*17100*/  SHFL.IDX P6, R14, R13, R12, R11 ;  /* 0x0000000c0d0e7389 */ /* 0x00006400000c000b */
[----:B01----:R-:W-:Y:S01]  /*17110*/  ENDCOLLECTIVE ;  /* 0x000000000000791b */ /* 0x003fe20003800000 */
.L_x_2884:
        /* <DEDUP_REMOVED lines=12> */
.L_x_2885:
[----:B------:R-:W-:Y:S02]  /*171e0*/  IMAD.MOV.U32 R13, RZ, RZ, R7 ;  /* 0x000000ffff0d7224 */ /* 0x000fe400078e0007 */
[----:B------:R-:W-:Y:S02]  /*171f0*/  IMAD.MOV.U32 R12, RZ, RZ, 0x4 ;  /* 0x00000004ff0c7424 */ /* 0x000fe400078e00ff */
[----:B------:R-:W-:-:S07]  /*17200*/  IMAD.MOV.U32 R2, RZ, RZ, R14 ;  /* 0x000000ffff027224 */ /* 0x000fce00078e000e */
[----:B------:R-:W-:Y:S05]  /*17210*/  WARPSYNC.COLLECTIVE R15, `(.L_x_2886) ;  /* 0x000000000f087348 */ /* 0x000fea0003c00000 */
[----:B------:R0:W1:Y:S02]  /*17220*/  SHFL.IDX P6, R14, R13, R12, R11 ;  /* 0x0000000c0d0e7389 */ /* 0x00006400000c000b */
[----:B01----:R-:W-:Y:S01]  /*17230*/  ENDCOLLECTIVE ;  /* 0x000000000000791b */ /* 0x003fe20003800000 */
.L_x_2886:
        /* <DEDUP_REMOVED lines=12> */
.L_x_2887:
[----:B------:R-:W-:Y:S02]  /*17300*/  IMAD.MOV.U32 R13, RZ, RZ, R7 ;  /* 0x000000ffff0d7224 */ /* 0x000fe400078e0007 */
[----:B------:R-:W-:Y:S02]  /*17310*/  IMAD.MOV.U32 R12, RZ, RZ, 0x5 ;  /* 0x00000005ff0c7424 */ /* 0x000fe400078e00ff */
[----:B------:R-:W-:-:S07]  /*17320*/  IMAD.MOV.U32 R2, RZ, RZ, R14 ;  /* 0x000000ffff027224 */ /* 0x000fce00078e000e */
[----:B------:R-:W-:Y:S05]  /*17330*/  WARPSYNC.COLLECTIVE R15, `(.L_x_2888) ;  /* 0x000000000f087348 */ /* 0x000fea0003c00000 */
[----:B------:R0:W1:Y:S02]  /*17340*/  SHFL.IDX P6, R14, R13, R12, R11 ;  /* 0x0000000c0d0e7389 */ /* 0x00006400000c000b */
[----:B01----:R-:W-:Y:S01]  /*17350*/  ENDCOLLECTIVE ;  /* 0x000000000000791b */ /* 0x003fe20003800000 */
.L_x_2888:
        /* <DEDUP_REMOVED lines=12> */
.L_x_2889:
[----:B------:R-:W-:Y:S02]  /*17420*/  IMAD.MOV.U32 R13, RZ, RZ, R7 ;  /* 0x000000ffff0d7224 */ /* 0x000fe400078e0007 */
[----:B------:R-:W-:Y:S02]  /*17430*/  IMAD.MOV.U32 R12, RZ, RZ, 0x6 ;  /* 0x00000006ff0c7424 */ /* 0x000fe400078e00ff */
[----:B------:R-:W-:-:S07]  /*17440*/  IMAD.MOV.U32 R2, RZ, RZ, R14 ;  /* 0x000000ffff027224 */ /* 0x000fce00078e000e */
[----:B------:R-:W-:Y:S05]  /*17450*/  WARPSYNC.COLLECTIVE R15, `(.L_x_2890) ;  /* 0x000000000f087348 */ /* 0x000fea0003c00000 */
[----:B------:R0:W1:Y:S02]  /*17460*/  SHFL.IDX P6, R14, R13, R12, R11 ;  /* 0x0000000c0d0e7389 */ /* 0x00006400000c000b */
[----:B01----:R-:W-:Y:S01]  /*17470*/  ENDCOLLECTIVE ;  /* 0x000000000000791b */ /* 0x003fe20003800000 */
.L_x_2890:
        /* <DEDUP_REMOVED lines=12> */
.L_x_2891:
[----:B------:R-:W-:Y:S02]  /*17540*/  IMAD.MOV.U32 R13, RZ, RZ, R7 ;  /* 0x000000ffff0d7224 */ /* 0x000fe400078e0007 */
[----:B------:R-:W-:Y:S02]  /*17550*/  IMAD.MOV.U32 R12, RZ, RZ, 0x7 ;  /* 0x00000007ff0c7424 */ /* 0x000fe400078e00ff */
[----:B------:R-:W-:-:S07]  /*17560*/  IMAD.MOV.U32 R2, RZ, RZ, R14 ;  /* 0x000000ffff027224 */ /* 0x000fce00078e000e */
[----:B------:R-:W-:Y:S05]  /*17570*/  WARPSYNC.COLLECTIVE R15, `(.L_x_2892) ;  /* 0x000000000f087348 */ /* 0x000fea0003c00000 */
[----:B------:R0:W1:Y:S02]  /*17580*/  SHFL.IDX P6, R14, R13, R12, R11 ;  /* 0x0000000c0d0e7389 */ /* 0x00006400000c000b */
[----:B01----:R-:W-:Y:S01]  /*17590*/  ENDCOLLECTIVE ;  /* 0x000000000000791b */ /* 0x003fe20003800000 */
.L_x_2892:
        /* <DEDUP_REMOVED lines=12> */
.L_x_2893:
[----:B------:R-:W-:Y:S01]  /*17660*/  IMAD.MOV.U32 R2, RZ, RZ, R14 ;  /* 0x000000ffff027224 */ /* 0x000fe200078e000e */
[----:B------:R-:W-:Y:S06]  /*17670*/  BRA `(.L_x_2894) ;  /* 0xffffffa400187947 */ /* 0x000fec000383ffff */
.L_x_2769:
[----:B----4-:R4:W0:Y:S02]  /*17680*/  SYNCS.PHASECHK.TRANS64.TRYWAIT P0, [R0+URZ+0x38840], R20 ;  /* 0x03884014000075a7 */ /* 0x010824000800017f */
[----:B0-----:R-:W-:Y:S05]  /*17690*/  @!P0 NANOSLEEP.SYNCS 0x989680 ;  /* 0x009896800000895d */ /* 0x001fea0003900000 */
[----:B------:R-:W0:Y:S02]  /*176a0*/  @!P0 SYNCS.PHASECHK.TRANS64 P0, [R0+URZ+0x38840], R20 ;  /* 0x03884014000085a7 */ /* 0x000e24000800007f */
[----:B0-----:R-:W-:Y:S05]  /*176b0*/  @!P0 BRA `(.L_x_2769) ;  /* 0xfffffffc00f08947 */ /* 0x001fea000383ffff */
[----:B------:R-:W-:Y:S05]  /*176c0*/  BRA `(.L_x_2895) ;  /* 0xffffffa4006c7947 */ /* 0x000fea000383ffff */
.L_x_2770:
        /* <DEDUP_REMOVED lines=8> */
.L_x_2897:
[----:B------:R-:W-:Y:S05]  /*17750*/  BSYNC B0 ;  /* 0x0000000000007941 */ /* 0x000fea0003800000 */
.L_x_2896:
        /* <DEDUP_REMOVED lines=8> */
.L_x_2898:
[----:B------:R-:W-:Y:S02]  /*177e0*/  IMAD.MOV.U32 R13, RZ, RZ, R5 ;  /* 0x000000ffff0d7224 */ /* 0x000fe400078e0005 */
[----:B------:R-:W-:Y:S02]  /*177f0*/  IMAD.MOV.U32 R12, RZ, RZ, 0x1 ;  /* 0x00000001ff0c7424 */ /* 0x000fe400078e00ff */
[----:B------:R-:W-:-:S07]  /*17800*/  IMAD.MOV.U32 R2, RZ, RZ, R14 ;  /* 0x000000ffff027224 */ /* 0x000fce00078e000e */
[----:B------:R-:W-:Y:S05]  /*17810*/  WARPSYNC.COLLECTIVE R15, `(.L_x_2899) ;  /* 0x000000000f087348 */ /* 0x000fea0003c00000 */
[----:B------:R0:W1:Y:S02]  /*17820*/  SHFL.IDX P6, R14, R13, R12, R11 ;  /* 0x0000000c0d0e7389 */ /* 0x00006400000c000b */
[----:B01----:R-:W-:Y:S01]  /*17830*/  ENDCOLLECTIVE ;  /* 0x000000000000791b */ /* 0x003fe20003800000 */
.L_x_2899:
        /* <DEDUP_REMOVED lines=12> */
.L_x_2900:
[----:B------:R-:W-:Y:S02]  /*17900*/  IMAD.MOV.U32 R13, RZ, RZ, R5 ;  /* 0x000000ffff0d7224 */ /* 0x000fe400078e0005 */
[----:B------:R-:W-:Y:S02]  /*17910*/  IMAD.MOV.U32 R12, RZ, RZ, 0x2 ;  /* 0x00000002ff0c7424 */ /* 0x000fe400078e00ff */
[----:B------:R-:W-:-:S07]  /*17920*/  IMAD.MOV.U32 R2, RZ, RZ, R14 ;  /* 0x000000ffff027224 */ /* 0x000fce00078e000e */
[----:B------:R-:W-:Y:S05]  /*17930*/  WARPSYNC.COLLECTIVE R15, `(.L_x_2901) ;  /* 0x000000000f087348 */ /* 0x000fea0003c00000 */
[----:B------:R0:W1:Y:S02]  /*17940*/  SHFL.IDX P6, R14, R13, R12, R11 ;  /* 0x0000000c0d0e7389 */ /* 0x00006400000c000b */
[----:B01----:R-:W-:Y:S01]  /*17950*/  ENDCOLLECTIVE ;  /* 0x000000000000791b */ /* 0x003fe20003800000 */
.L_x_2901:
        /* <DEDUP_REMOVED lines=12> */
.L_x_2902:
[----:B------:R-:W-:Y:S02]  /*17a20*/  IMAD.MOV.U32 R13, RZ, RZ, R5 ;  /* 0x000000ffff0d7224 */ /* 0x000fe400078e0005 */
[----:B------:R-:W-:Y:S02]  /*17a30*/  IMAD.MOV.U32 R12, RZ, RZ, 0x3 ;  /* 0x00000003ff0c7424 */ /* 0x000fe400078e00ff */
[----:B------:R-:W-:-:S07]  /*17a40*/  IMAD.MOV.U32 R2, RZ, RZ, R14 ;  /* 0x000000ffff027224 */ /* 0x000fce00078e000e */
[----:B------:R-:W-:Y:S05]  /*17a50*/  WARPSYNC.COLLECTIVE R15, `(.L_x_2903) ;  /* 0x000000000f087348 */ /* 0x000fea0003c00000 */
[----:B------:R0:W1:Y:S02]  /*17a60*/  SHFL.IDX P6, R14, R13, R12, R11 ;  /* 0x0000000c0d0e7389 */ /* 0x00006400000c000b */
[----:B01----:R-:W-:Y:S01]  /*17a70*/  ENDCOLLECTIVE ;  /* 0x000000000000791b */ /* 0x003fe20003800000 */
.L_x_2903:
        /* <DEDUP_REMOVED lines=12> */
.L_x_2904:
[----:B------:R-:W-:Y:S02]  /*17b40*/  IMAD.MOV.U32 R13, RZ, RZ, R5 ;  /* 0x000000ffff0d7224 */ /* 0x000fe400078e0005 */
[----:B------:R-:W-:Y:S02]  /*17b50*/  IMAD.MOV.U32 R12, RZ, RZ, 0x4 ;  /* 0x00000004ff0c7424 */ /* 0x000fe400078e00ff */
[----:B------:R-:W-:-:S07]  /*17b60*/  IMAD.MOV.U32 R2, RZ, RZ, R14 ;  /* 0x000000ffff027224 */ /* 0x000fce00078e000e */
[----:B------:R-:W-:Y:S05]  /*17b70*/  WARPSYNC.COLLECTIVE R15, `(.L_x_2905) ;  /* 0x000000000f087348 */ /* 0x000fea0003c00000 */
[----:B------:R0:W1:Y:S02]  /*17b80*/  SHFL.IDX P6, R14, R13, R12, R11 ;  /* 0x0000000c0d0e7389 */ /* 0x00006400000c000b */
[----:B01----:R-:W-:Y:S01]  /*17b90*/  ENDCOLLECTIVE ;  /* 0x000000000000791b */ /* 0x003fe20003800000 */
.L_x_2905:
        /* <DEDUP_REMOVED lines=12> */
.L_x_2906:
[----:B------:R-:W-:Y:S02]  /*17c60*/  IMAD.MOV.U32 R13, RZ, RZ, R5 ;  /* 0x000000ffff0d7224 */ /* 0x000fe400078e0005 */
[----:B------:R-:W-:Y:S02]  /*17c70*/  IMAD.MOV.U32 R12, RZ, RZ, 0x5 ;  /* 0x00000005ff0c7424 */ /* 0x000fe400078e00ff */
[----:B------:R-:W-:-:S07]  /*17c80*/  IMAD.MOV.U32 R2, RZ, RZ, R14 ;  /* 0x000000ffff027224 */ /* 0x000fce00078e000e */
[----:B------:R-:W-:Y:S05]  /*17c90*/  WARPSYNC.COLLECTIVE R15, `(.L_x_2907) ;  /* 0x000000000f087348 */ /* 0x000fea0003c00000 */
[----:B------:R0:W1:Y:S02]  /*17ca0*/  SHFL.IDX P6, R14, R13, R12, R11 ;  /* 0x0000000c0d0e7389 */ /* 0x00006400000c000b */
[----:B01----:R-:W-:Y:S01]  /*17cb0*/  ENDCOLLECTIVE ;  /* 0x000000000000791b */ /* 0x003fe20003800000 */
.L_x_2907:
        /* <DEDUP_REMOVED lines=12> */
.L_x_2908:
[----:B------:R-:W-:Y:S02]  /*17d80*/  IMAD.MOV.U32 R13, RZ, RZ, R5 ;  /* 0x000000ffff0d7224 */ /* 0x000fe400078e0005 */
[----:B------:R-:W-:Y:S02]  /*17d90*/  IMAD.MOV.U32 R12, RZ, RZ, 0x6 ;  /* 0x00000006ff0c7424 */ /* 0x000fe400078e00ff */
[----:B------:R-:W-:-:S07]  /*17da0*/  IMAD.MOV.U32 R2, RZ, RZ, R14 ;  /* 0x000000ffff027224 */ /* 0x000fce00078e000e */
[----:B------:R-:W-:Y:S05]  /*17db0*/  WARPSYNC.COLLECTIVE R15, `(.L_x_2909) ;  /* 0x000000000f087348 */ /* 0x000fea0003c00000 */
[----:B------:R0:W1:Y:S02]  /*17dc0*/  SHFL.IDX P6, R14, R13, R12, R11 ;  /* 0x0000000c0d0e7389 */ /* 0x00006400000c000b */
[----:B01----:R-:W-:Y:S01]  /*17dd0*/  ENDCOLLECTIVE ;  /* 0x000000000000791b */ /* 0x003fe20003800000 */
.L_x_2909:
        /* <DEDUP_REMOVED lines=12> */
.L_x_2910:
[----:B------:R-:W-:Y:S02]  /*17ea0*/  IMAD.MOV.U32 R13, RZ, RZ, R5 ;  /* 0x000000ffff0d7224 */ /* 0x000fe400078e0005 */
[----:B------:R-:W-:Y:S02]  /*17eb0*/  IMAD.MOV.U32 R12, RZ, RZ, 0x7 ;  /* 0x00000007ff0c7424 */ /* 0x000fe400078e00ff */
[----:B------:R-:W-:-:S07]  /*17ec0*/  IMAD.MOV.U32 R2, RZ, RZ, R14 ;  /* 0x000000ffff027224 */ /* 0x000fce00078e000e */
[----:B------:R-:W-:Y:S05]  /*17ed0*/  WARPSYNC.COLLECTIVE R15, `(.L_x_2911) ;  /* 0x000000000f087348 */ /* 0x000fea0003c00000 */
[----:B------:R0:W1:Y:S02]  /*17ee0*/  SHFL.IDX P6, R14, R13, R12, R11 ;  /* 0x0000000c0d0e7389 */ /* 0x00006400000c000b */
[----:B01----:R-:W-:Y:S01]  /*17ef0*/  ENDCOLLECTIVE ;  /* 0x000000000000791b */ /* 0x003fe20003800000 */
.L_x_2911:
        /* <DEDUP_REMOVED lines=12> */
.L_x_2912:
[----:B------:R-:W-:Y:S01]  /*17fc0*/  IMAD.MOV.U32 R2, RZ, RZ, R14 ;  /* 0x000000ffff027224 */ /* 0x000fe200078e000e */
[----:B------:R-:W-:Y:S06]  /*17fd0*/  BRA `(.L_x_2913) ;  /* 0xffffffa0003c7947 */ /* 0x000fec000383ffff */
.L_x_2775:
[----:B0-----:R0:W3:Y:S02]  /*17fe0*/  SYNCS.PHASECHK.TRANS64.TRYWAIT P2, [R0+URZ+0x38870], R3 ;  /* 0x03887003000075a7 */ /* 0x0010e4000804017f */
[----:B---3--:R-:W-:Y:S05]  /*17ff0*/  @!P2 NANOSLEEP.SYNCS 0x989680 ;  /* 0x009896800000a95d */ /* 0x008fea0003900000 */
[----:B------:R-:W3:Y:S02]  /*18000*/  @!P2 SYNCS.PHASECHK.TRANS64 P2, [R0+URZ+0x38870], R3 ;  /* 0x038870030000a5a7 */ /* 0x000ee4000804007f */
[----:B---3--:R-:W-:Y:S05]  /*18010*/  @!P2 BRA `(.L_x_2775) ;  /* 0xfffffffc00f0a947 */ /* 0x008fea000383ffff */
[----:B------:R-:W-:Y:S05]  /*18020*/  BRA `(.L_x_2914) ;  /* 0xffffffa000a47947 */ /* 0x000fea000383ffff */
.L_x_2777:
[----:B0-----:R0:W3:Y:S02]  /*18030*/  SYNCS.PHASECHK.TRANS64.TRYWAIT P2, [R0+URZ+0x38860], R3 ;  /* 0x03886003000075a7 */ /* 0x0010e4000804017f */
[----:B---3--:R-:W-:Y:S05]  /*18040*/  @!P2 NANOSLEEP.SYNCS 0x989680 ;  /* 0x009896800000a95d */ /* 0x008fea0003900000 */
[----:B------:R-:W3:Y:S02]  /*18050*/  @!P2 SYNCS.PHASECHK.TRANS64 P2, [R0+URZ+0x38860], R3 ;  /* 0x038860030000a5a7 */ /* 0x000ee4000804007f */
[----:B---3--:R-:W-:Y:S05]  /*18060*/  @!P2 BRA `(.L_x_2777) ;  /* 0xfffffffc00f0a947 */ /* 0x008fea000383ffff */
[----:B------:R-:W-:Y:S05]  /*18070*/  BRA `(.L_x_2915) ;  /* 0xffffffa000b47947 */ /* 0x000fea000383ffff */
.L_x_2785:
[----:B0-----:R0:W1:Y:S02]  /*18080*/  SYNCS.PHASECHK.TRANS64.TRYWAIT P1, [R2+URZ+0x38870], R3 ;  /* 0x03887003020075a7 */ /* 0x001064000802017f */
[----:B-1----:R-:W-:Y:S05]  /*18090*/  @!P1 NANOSLEEP.SYNCS 0x989680 ;  /* 0x009896800000995d */ /* 0x002fea0003900000 */
[----:B------:R-:W1:Y:S02]  /*180a0*/  @!P1 SYNCS.PHASECHK.TRANS64 P1, [R2+URZ+0x38870], R3 ;  /* 0x03887003020095a7 */ /* 0x000e64000802007f */
[----:B-1----:R-:W-:Y:S05]  /*180b0*/  @!P1 BRA `(.L_x_2785) ;  /* 0xfffffffc00f09947 */ /* 0x002fea000383ffff */
[----:B------:R-:W-:Y:S05]  /*180c0*/  BRA `(.L_x_2916) ;  /* 0xffffffac00647947 */ /* 0x000fea000383ffff */
.L_x_2787:
[----:B0-----:R0:W1:Y:S02]  /*180d0*/  SYNCS.PHASECHK.TRANS64.TRYWAIT P1, [R2+URZ+0x38860], R3 ;  /* 0x03886003020075a7 */ /* 0x001064000802017f */
[----:B-1----:R-:W-:Y:S05]  /*180e0*/  @!P1 NANOSLEEP.SYNCS 0x989680 ;  /* 0x009896800000995d */ /* 0x002fea0003900000 */
[----:B------:R-:W1:Y:S02]  /*180f0*/  @!P1 SYNCS.PHASECHK.TRANS64 P1, [R2+URZ+0x38860], R3 ;  /* 0x03886003020095a7 */ /* 0x000e64000802007f */
[----:B-1----:R-:W-:Y:S05]  /*18100*/  @!P1 BRA `(.L_x_2787) ;  /* 0xfffffffc00f09947 */ /* 0x002fea000383ffff */
[----:B------:R-:W-:Y:S05]  /*18110*/  BRA `(.L_x_2917) ;  /* 0xffffffac00707947 */ /* 0x000fea000383ffff */
.L_x_2801:
[----:B0-----:R0:W1:Y:S02]  /*18120*/  SYNCS.PHASECHK.TRANS64.TRYWAIT P0, [R5+URZ+0x38820], R0 ;  /* 0x03882000050075a7 */ /* 0x001064000800017f */
[----:B-1----:R-:W-:Y:S05]  /*18130*/  @!P0 NANOSLEEP.SYNCS 0x989680 ;  /* 0x009896800000895d */ /* 0x002fea0003900000 */
[----:B------:R-:W1:Y:S02]  /*18140*/  @!P0 SYNCS.PHASECHK.TRANS64 P0, [R5+URZ+0x38820], R0 ;  /* 0x03882000050085a7 */ /* 0x000e64000800007f */
[----:B-1----:R-:W-:Y:S05]  /*18150*/  @!P0 BRA `(.L_x_2801) ;  /* 0xfffffffc00f08947 */ /* 0x002fea000383ffff */
[----:B------:R-:W-:Y:S05]  /*18160*/  BRA `(.L_x_2918) ;  /* 0xffffffc000d87947 */ /* 0x000fea000383ffff */
.L_x_2802:
        /* <DEDUP_REMOVED lines=8> */
[----:B0-2---:R-:W-:Y:S05]  /*181f0*/  WARPSYNC.COLLECTIVE R15, `(.L_x_2920) ;  /* 0x000000000f087348 */ /* 0x005fea0003c00000 */
[----:B------:R1:W3:Y:S02]  /*18200*/  SHFL.IDX P6, R14, R13, R12, R11 ;  /* 0x0000000c0d0e7389 */ /* 0x0002e400000c000b */
[----:B0123--:R-:W-:Y:S01]  /*18210*/  ENDCOLLECTIVE ;  /* 0x000000000000791b */ /* 0x00ffe20003800000 */
.L_x_2920:
[----:B------:R-:W-:Y:S05]  /*18220*/  BSYNC B0 ;  /* 0x0000000000007941 */ /* 0x000fea0003800000 */
.L_x_2919:
[----:B------:R-:W-:Y:S05]  /*18230*/  BRA `(.L_x_2921) ;  /* 0xffffffc000c07947 */ /* 0x000fea000383ffff */
.L_x_2805:
[----:B------:R-:W-:Y:S01]  /*18240*/  BSSY B1, `(.L_x_2922) ;  /* 0x0000006000017945 */ /* 0x000fe20003800000 */
[----:B------:R-:W-:-:S07]  /*18250*/  IMAD.MOV.U32 R15, RZ, RZ, -0x1 ;  /* 0xffffffffff0f7424 */ /* 0x000fce00078e00ff */
[----:B0-2---:R-:W-:Y:S05]  /*18260*/  WARPSYNC.COLLECTIVE R15, `(.L_x_2923) ;  /* 0x000000000f0c7348 */ /* 0x005fea0003c00000 */
[----:B------:R-:W-:Y:S02]  /*18270*/  ELECT P6, UR62, PT ;  /* 0x00000000003e782f */ /* 0x000fe400038c0000 */
[----:B------:R-:W-:Y:S01]  /*18280*/  MOV R14, UR62 ;  /* 0x0000003e000e7c02 */ /* 0x000fe20008000f00 */
[----:B0-2---:R-:W-:Y:S10]  /*18290*/  ENDCOLLECTIVE ;  /* 0x000000000000791b */ /* 0x005ff40003800000 */
.L_x_2923:
[----:B------:R-:W-:Y:S05]  /*182a0*/  BSYNC B1 ;  /* 0x0000000000017941 */ /* 0x000fea0003800000 */
.L_x_2922:
[----:B------:R-:W-:Y:S05]  /*182b0*/  BRA `(.L_x_2924) ;  /* 0xffffffc000b87947 */ /* 0x000fea000383ffff */
.L_x_2807:
[----:B0-----:R0:W1:Y:S02]  /*182c0*/  SYNCS.PHASECHK.TRANS64.TRYWAIT P1, [R3+URZ+0x38840], R2 ;  /* 0x03884002030075a7 */ /* 0x001064000802017f */
[----:B-1----:R-:W-:Y:S05]  /*182d0*/  @!P1 NANOSLEEP.SYNCS 0x989680 ;  /* 0x009896800000995d */ /* 0x002fea0003900000 */
[----:B------:R-:W1:Y:S02]  /*182e0*/  @!P1 SYNCS.PHASECHK.TRANS64 P1, [R3+URZ+0x38840], R2 ;  /* 0x03884002030095a7 */ /* 0x000e64000802007f */
[----:B-1----:R-:W-:Y:S05]  /*182f0*/  @!P1 BRA `(.L_x_2807) ;  /* 0xfffffffc00f09947 */ /* 0x002fea000383ffff */
[----:B------:R-:W-:Y:S05]  /*18300*/  BRA `(.L_x_2925) ;  /* 0xffffffc000d87947 */ /* 0x000fea000383ffff */
.L_x_2809:
[----:B-1----:R1:W3:Y:S02]  /*18310*/  SYNCS.PHASECHK.TRANS64.TRYWAIT P1, [R25+URZ+0x38840], R0 ;  /* 0x03884000190075a7 */ /* 0x0022e4000802017f */
[----:B---3--:R-:W-:Y:S05]  /*18320*/  @!P1 NANOSLEEP.SYNCS 0x989680 ;  /* 0x009896800000995d */ /* 0x008fea0003900000 */
[----:B------:R-:W3:Y:S02]  /*18330*/  @!P1 SYNCS.PHASECHK.TRANS64 P1, [R25+URZ+0x38840], R0 ;  /* 0x03884000190095a7 */ /* 0x000ee4000802007f */
[----:B---3--:R-:W-:Y:S05]  /*18340*/  @!P1 BRA `(.L_x_2809) ;  /* 0xfffffffc00f09947 */ /* 0x008fea000383ffff */
[----:B------:R-:W-:Y:S05]  /*18350*/  BRA `(.L_x_2926) ;  /* 0xffffffc000e47947 */ /* 0x000fea000383ffff */
.L_x_2811:
[----:B---3--:R3:W4:Y:S02]  /*18360*/  SYNCS.PHASECHK.TRANS64.TRYWAIT P1, [R3+URZ+0x38860], R2 ;  /* 0x03886002030075a7 */ /* 0x008724000802017f */
[----:B----4-:R-:W-:Y:S05]  /*18370*/  @!P1 NANOSLEEP.SYNCS 0x989680 ;  /* 0x009896800000995d */ /* 0x010fea0003900000 */
[----:B------:R-:W4:Y:S02]  /*18380*/  @!P1 SYNCS.PHASECHK.TRANS64 P1, [R3+URZ+0x38860], R2 ;  /* 0x03886002030095a7 */ /* 0x000f24000802007f */
[----:B----4-:R-:W-:Y:S05]  /*18390*/  @!P1 BRA `(.L_x_2811) ;  /* 0xfffffffc00f09947 */ /* 0x010fea000383ffff */
[----:B------:R-:W-:Y:S05]  /*183a0*/  BRA `(.L_x_2927) ;  /* 0xffffffc000e07947 */ /* 0x000fea000383ffff */
.L_x_2813:
[----:B----4-:R4:W0:Y:S02]  /*183b0*/  SYNCS.PHASECHK.TRANS64.TRYWAIT P1, [R25+URZ+0x38860], R0 ;  /* 0x03886000190075a7 */ /* 0x010824000802017f */
[----:B0-----:R-:W-:Y:S05]  /*183c0*/  @!P1 NANOSLEEP.SYNCS 0x989680 ;  /* 0x009896800000995d */ /* 0x001fea0003900000 */
[----:B------:R-:W0:Y:S02]  /*183d0*/  @!P1 SYNCS.PHASECHK.TRANS64 P1, [R25+URZ+0x38860], R0 ;  /* 0x03886000190095a7 */ /* 0x000e24000802007f */
[----:B0-----:R-:W-:Y:S05]  /*183e0*/  @!P1 BRA `(.L_x_2813) ;  /* 0xfffffffc00f09947 */ /* 0x001fea000383ffff */
[----:B------:R-:W-:Y:S05]  /*183f0*/  BRA `(.L_x_2928) ;  /* 0xffffffc000dc7947 */ /* 0x000fea000383ffff */
.L_x_2815:
[----:B------:R0:W0:Y:S02]  /*18400*/  SYNCS.PHASECHK.TRANS64.TRYWAIT P1, [R3+URZ+0x38880], R2 ;  /* 0x03888002030075a7 */ /* 0x000024000802017f */
[----:B0-----:R-:W-:Y:S05]  /*18410*/  @!P1 NANOSLEEP.SYNCS 0x989680 ;  /* 0x009896800000995d */ /* 0x001fea0003900000 */
[----:B------:R-:W0:Y:S02]  /*18420*/  @!P1 SYNCS.PHASECHK.TRANS64 P1, [R3+URZ+0x38880], R2 ;  /* 0x03888002030095a7 */ /* 0x000e24000802007f */
[----:B0-----:R-:W-:Y:S05]  /*18430*/  @!P1 BRA `(.L_x_2815) ;  /* 0xfffffffc00f09947 */ /* 0x001fea000383ffff */
[----:B------:R-:W-:Y:S05]  /*18440*/  BRA `(.L_x_2929) ;  /* 0xffffffc000d87947 */ /* 0x000fea000383ffff */
.L_x_2930:
        /* <DEDUP_REMOVED lines=11> */
.L_x_15832:


//--------------------- .text._ZN7cutlass13device_kernelIN5flash11enable_sm90INS1_16FlashAttnFwdSm90INS1_25CollectiveMainloopFwdSm90ILi2EN4cute5tupleIJNS5_1CILi1EEES8_S8_EEENS6_IJNS7_ILi128EEESA_NS7_ILi256EEEEEELi256ENS_12float_e4m3_tEfNS_4arch4Sm90ELb1ELb0ELb0ELb1ELb1ELb1ELb0ELb1ELb0ELb1ELb0ELb0EEENS1_21CollectiveEpilogueFwdINS6_IJSA_SB_SA_EEES9_NS_10bfloat16_tESF_Li256ELb1ELb1ELb0ELb1EEENS1_36VarlenDynamicPersistentTileSchedulerILi128ELi128ELi256ELi128ELb0ELb1ELb1ELb1ELb1ELb1EEEEEEEEEvNT_6ParamsE --------------------------
	.section	.text._ZN7cutlass13device_kernelIN5flash11enable_sm90INS1_16FlashAttnFwdSm90INS1_25CollectiveMainloopFwdSm90ILi2EN4cute5tupleIJNS5_1CILi1EEES8_S8_EEENS6_IJNS7_ILi128EEESA_NS7_ILi256EEEEEELi256ENS_12float_e4m3_tEfNS_4arch4Sm90ELb1ELb0ELb0ELb1ELb1ELb1ELb0ELb1ELb0ELb1ELb0ELb0EEENS1_21CollectiveEpilogueFwdINS6_IJSA_SB_SA_EEES9_NS_10bfloat16_tESF_Li256ELb1ELb1ELb0ELb1EEENS1_36VarlenDynamicPersistentTileSchedulerILi128ELi128ELi256ELi128ELb0ELb1ELb1ELb1ELb1ELb1EEEEEEEEEvNT_6ParamsE,"ax",@progbits
	.align	128
.text._ZN7cutlass13device_kernelIN5flash11enable_sm90INS1_16FlashAttnFwdSm90INS1_25CollectiveMainloopFwdSm90ILi2EN4cute5tupleIJNS5_1CILi1EEES8_S8_EEENS6_IJNS7_ILi128EEESA_NS7_ILi256EEEEEELi256ENS_12float_e4m3_tEfNS_4arch4Sm90ELb1ELb0ELb0ELb1ELb1ELb1ELb0ELb1ELb0ELb1ELb0ELb0EEENS1_21CollectiveEpilogueFwdINS6_IJSA_SB_SA_EEES9_NS_10bfloat16_tESF_Li256ELb1ELb1ELb0ELb1EEENS1_36VarlenDynamicPersistentTileSchedulerILi128ELi128ELi256ELi128ELb0ELb1ELb1ELb1ELb1ELb1EEEEEEEEEvNT_6ParamsE:
        .type           _ZN7cutlass13device_kernelIN5flash11enable_sm90INS1_16FlashAttnFwdSm90INS1_25CollectiveMainloopFwdSm90ILi2EN4cute5tupleIJNS5_1CILi1EEES8_S8_EEENS6_IJNS7_ILi128EEESA_NS7_ILi256EEEEEELi256ENS_12float_e4m3_tEfNS_4arch4Sm90ELb1ELb0ELb0ELb1ELb1ELb1ELb0ELb1ELb0ELb1ELb0ELb0EEENS1_21CollectiveEpilogueFwdINS6_IJSA_SB_SA_EEES9_NS_10bfloat16_tESF_Li256ELb1ELb1ELb0ELb1EEENS1_36VarlenDynamicPersistentTileSchedulerILi128ELi128ELi256ELi128ELb0ELb1ELb1ELb1ELb1ELb1EEEEEEEEEvNT_6ParamsE,@function
        .size           _ZN7cutlass13device_kernelIN5flash11enable_sm90INS1_16FlashAttnFwdSm90INS1_25CollectiveMainloopFwdSm90ILi2EN4cute5tupleIJNS5_1CILi1EEES8_S8_EEENS6_IJNS7_ILi128EEESA_NS7_ILi256EEEEEELi256ENS_12float_e4m3_tEfNS_4arch4Sm90ELb1ELb0ELb0ELb1ELb1ELb1ELb0ELb1ELb0ELb1ELb0ELb0EEENS1_21CollectiveEpilogueFwdINS6_IJSA_SB_SA_EEES9_NS_10bfloat16_tESF_Li256ELb1ELb1ELb0ELb1EEENS1_36VarlenDynamicPersistentTileSchedulerILi128ELi128ELi256ELi128ELb0ELb1ELb1ELb1ELb1ELb1EEEEEEEEEvNT_6ParamsE,(.L_x_15833 - _ZN7cutlass13device_kernelIN5flash11enable_sm90INS1_16FlashAttnFwdSm90INS1_25CollectiveMainloopFwdSm90ILi2EN4cute5tupleIJNS5_1CILi1EEES8_S8_EEENS6_IJNS7_ILi128EEESA_NS7_ILi256EEEEEELi256ENS_12float_e4m3_tEfNS_4arch4Sm90ELb1ELb0ELb0ELb1ELb1ELb1ELb0ELb1ELb0ELb1ELb0ELb0EEENS1_21CollectiveEpilogueFwdINS6_IJSA_SB_SA_EEES9_NS_10bfloat16_tESF_Li256ELb1ELb1ELb0ELb1EEENS1_36VarlenDynamicPersistentTileSchedulerILi128ELi128ELi256ELi128ELb0ELb1ELb1ELb1ELb1ELb1EEEEEEEEEvNT_6ParamsE)
        .other          _ZN7cutlass13device_kernelIN5flash11enable_sm90INS1_16FlashAttnFwdSm90INS1_25CollectiveMainloopFwdSm90ILi2EN4cute5tupleIJNS5_1CILi1EEES8_S8_EEENS6_IJNS7_ILi128EEESA_NS7_ILi256EEEEEELi256ENS_12float_e4m3_tEfNS_4arch4Sm90ELb1ELb0ELb0ELb1ELb1ELb1ELb0ELb1ELb0ELb1ELb0ELb0EEENS1_21CollectiveEpilogueFwdINS6_IJSA_SB_SA_EEES9_NS_10bfloat16_tESF_Li256ELb1ELb1ELb0ELb1EEENS1_36VarlenDynamicPersistentTileSchedulerILi128ELi128ELi256ELi128ELb0ELb1ELb1ELb1ELb1ELb1EEEEEEEEEvNT_6ParamsE,@"STO_CUDA_ENTRY STV_DEFAULT"
_ZN7cutlass13device_kernelIN5flash11enable_sm90INS1_16FlashAttnFwdSm90INS1_25CollectiveMainloopFwdSm90ILi2EN4cute5tupleIJNS5_1CILi1EEES8_S8_EEENS6_IJNS7_ILi128EEESA_NS7_ILi256EEEEEELi256ENS_12float_e4m3_tEfNS_4arch4Sm90ELb1ELb0ELb0ELb1ELb1ELb1ELb0ELb1ELb0ELb1ELb0ELb0EEENS1_21CollectiveEpilogueFwdINS6_IJSA_SB_SA_EEES9_NS_10bfloat16_tESF_Li256ELb1ELb1ELb0ELb1EEENS1_36VarlenDynamicPersistentTileSchedulerILi128ELi128ELi256ELi128ELb0ELb1ELb1ELb1ELb1ELb1EEEEEEEEEvNT_6ParamsE:
        /* <DEDUP_REMOVED lines=18> */
.L_x_2932:
[----:B------:R-:W-:Y:S05]  /*0120*/  BSYNC B0 ;  /* 0x0000000000007941 */ /* 0x000fea0003800000 */
.L_x_2931:
        /* <DEDUP_REMOVED lines=41> */
.L_x_2933:
        /* <DEDUP_REMOVED lines=22> */
.L_x_2934:
        /* <DEDUP_REMOVED lines=18> */
.L_x_2935:
        /* <DEDUP_REMOVED lines=22> */
.L_x_2936:
        /* <DEDUP_REMOVED lines=23> */
.L_x_2937:
        /* <DEDUP_REMOVED lines=10> */
.L_x_2940:
[----:B------:R-:W-:-:S08]  /*09b0*/  NOP ;  /* 0x0000000000007918 */ /* 0x000fd00000000000 */
[----:B------:R-:W1:Y:S02]  /*09c0*/  USETMAXREG.TRY_ALLOC.CTAPOOL UP0, 0xe8 ;  /* 0x000000e8000079c8 */ /* 0x000e640008000600 */
[----:B-1----:R-:W-:-:S13]  /*09d0*/  PLOP3.LUT P0, PT, PT, PT, UP0, 0x80, 0x0 ;  /* 0x000000000000781c */ /* 0x002fda0003f0f008 */
[----:B------:R-:W-:Y:S05]  /*09e0*/  @!P0 BRA `(.L_x_2940) ;  /* 0xfffffffc00f08947 */ /* 0x000fea000383ffff */
[----:B------:R-:W2:Y:S01]  /*09f0*/  LDL.LU R0, [R1] ;  /* 0x0000000001007983 */ /* 0x000ea20000300800 */
[----:B------:R-:W1:Y:S01]  /*0a00*/  S2R R2, SR_TID.X ;  /* 0x0000000000027919 */ /* 0x000e620000002100 */
[----:B------:R-:W3:Y:S01]  /*0a10*/  S2UR UR38, SR_CgaCtaId ;  /* 0x00000000002679c3 */ /* 0x000ee20000008800 */
[----:B------:R-:W-:Y:S01]  /*0a20*/  UMOV UR4, 0x400 ;  /* 0x0000040000047882 */ /* 0x000fe20000000000 */
[----:B-1----:R-:W-:-:S06]  /*0a30*/  SHF.R.U32.HI R2, RZ, 0x7, R2 ;  /* 0x00000007ff027819 */ /* 0x002fcc0000011602 */
[----:B------:R-:W-:Y:S06]  /*0a40*/  BAR.ARV 0x8, 0x180 ;  /* 0x0206000000007b1d */ /* 0x000fec0000002000 */
[----:B------:R-:W-:-:S13]  /*0a50*/  ISETP.NE.AND P0, PT, R2, 0x1, PT ;  /* 0x000000010200780c */ /* 0x000fda0003f05270 */
[----:B------:R-:W-:Y:S08]  /*0a60*/  @!P0 BAR.ARV 0x9, 0x100 ;  /* 0x0244000000008b1d */ /* 0x000ff00000002000 */
[----:B------:R-:W-:Y:S01]  /*0a70*/  BAR.SYNC.DEFER_BLOCKING 0x5, 0x180 ;  /* 0x0146000000007b1d */ /* 0x000fe20000010000 */
[----:B---3--:R-:W-:-:S06]  /*0a80*/  ULEA UR4, UR38, UR4, 0x18 ;  /* 0x0000000426047291 */ /* 0x008fcc000f8ec03f */
[----:B------:R-:W-:Y:S01]  /*0a90*/  IMAD.U32 R22, RZ, RZ, UR4 ;  /* 0x00000004ff167e24 */ /* 0x000fe2000f8e00ff */
[----:B------:R-:W-:-:S04]  /*0aa0*/  ULDC UR4, c[0x0][0xc3c] ;  /* 0x00030f0000047ab9 */ /* 0x000fc80000000800 */
[----:B------:R-:W1:Y:S01]  /*0ab0*/  LDS.128 R216, [R22+0x388d0] ;  /* 0x0388d00016d87984 */ /* 0x000e620000000c00 */
[----:B------:R-:W-:Y:S06]  /*0ac0*/  BAR.ARV 0x4, 0x180 ;  /* 0x0106000000007b1d */ /* 0x000fec0000002000 */
[----:B--2---:R-:W-:-:S04]  /*0ad0*/  LOP3.LUT R0, R0, 0xffffffef, RZ, 0xc0, !PT ;  /* 0xffffffef00007812 */ /* 0x004fc800078ec0ff */
[----:B------:R-:W-:-:S05]  /*0ae0*/  @P0 LOP3.LUT R0, R0, 0x10, RZ, 0xfc, !PT ;  /* 0x0000001000000812 */ /* 0x000fca00078efcff */
[----:B------:R2:W-:Y:S01]  /*0af0*/  STL [R1], R0 ;  /* 0x0000000001007387 */ /* 0x0005e20000100800 */
[----:B-1----:R-:W-:-:S13]  /*0b00*/  ISETP.GE.AND P0, PT, R219, UR4, PT ;  /* 0x00000004db007c0c */ /* 0x002fda000bf06270 */
[----:B--2---:R-:W-:Y:S05]  /*0b10*/  @P0 BRA `(.L_x_2941) ;  /* 0x000002a400e00947 */ /* 0x004fea0003800000 */
[----:B------:R-:W2:Y:S01]  /*0b20*/  LDL R2, [R1+0x54] ;  /* 0x0000540001027983 */ /* 0x000ea20000100800 */
[----:B------:R-:W-:Y:S01]  /*0b30*/  R2UR UR4, R22 ;  /* 0x00000000160472ca */ /* 0x000fe200000e0000 */
[----:B------:R-:W-:Y:S01]  /*0b40*/  IMAD.MOV.U32 R224, RZ, RZ, RZ ;  /* 0x000000ffffe07224 */ /* 0x000fe200078e00ff */
[----:B------:R-:W-:Y:S01]  /*0b50*/  MOV R23, RZ ;  /* 0x000000ff00177202 */ /* 0x000fe20000000f00 */
[----:B------:R-:W1:Y:S01]  /*0b60*/  S2R R0, SR_TID.X ;  /* 0x0000000000007919 */ /* 0x000e620000002100 */
[----:B------:R-:W-:-:S09]  /*0b70*/  CS2R R222, SRZ ;  /* 0x0000000000de7805 */ /* 0x000fd2000001ff00 */
[----:B------:R-:W-:Y:S01]  /*0b80*/  UIADD3 UR4, UR4, 0x20400, URZ ;  /* 0x0002040004047890 */ /* 0x000fe2000fffe03f */
[----:B-1----:R-:W-:-:S05]  /*0b90*/  VIADD R9, R0, 0xffffff80 ;  /* 0xffffff8000097836 */ /* 0x002fca0000000000 */
[----:B------:R-:W-:-:S04]  /*0ba0*/  SHF.R.S32.HI R0, RZ, 0x1f, R9 ;  /* 0x0000001fff007819 */ /* 0x000fc80000011409 */
[CC--:B------:R-:W-:Y:S02]  /*0bb0*/  LEA.HI R4, R0.reuse, R9.reuse, RZ, 0x4 ;  /* 0x0000000900047211 */ /* 0x0c0fe400078f20ff */
[----:B------:R-:W-:Y:S02]  /*0bc0*/  LEA.HI R5, R0, R9, RZ, 0x5 ;  /* 0x0000000900057211 */ /* 0x000fe400078f28ff */
[----:B------:R-:W-:-:S03]  /*0bd0*/  SHF.R.S32.HI R7, RZ, 0x4, R4 ;  /* 0x00000004ff077819 */ /* 0x000fc60000011404 */
[----:B------:R-:W-:Y:S01]  /*0be0*/  IMAD.SHL.U32 R6, R5, 0x20, RZ ;  /* 0x0000002005067824 */ /* 0x000fe200078e00ff */
[C---:B------:R-:W-:Y:S02]  /*0bf0*/  LOP3.LUT R5, R4.reuse, 0x3fffff0, RZ, 0xc0, !PT ;  /* 0x03fffff004057812 */ /* 0x040fe400078ec0ff */
[----:B------:R-:W-:Y:S02]  /*0c00*/  LEA.HI R4, R4, R7, RZ, 0x1 ;  /* 0x0000000704047211 */ /* 0x000fe400078f08ff */
[----:B------:R-:W-:Y:S01]  /*0c10*/  LOP3.LUT R6, R6, 0xfffffc00, RZ, 0xc0, !PT ;  /* 0xfffffc0006067812 */ /* 0x000fe200078ec0ff */
[----:B------:R-:W-:Y:S01]  /*0c20*/  IMAD.IADD R5, R9, 0x1, -R5 ;  /* 0x0000000109057824 */ /* 0x000fe200078e0a05 */
[----:B------:R-:W-:-:S03]  /*0c30*/  LOP3.LUT R4, R4, 0x1ffffffe, RZ, 0xc0, !PT ;  /* 0x1ffffffe04047812 */ /* 0x000fc600078ec0ff */
[----:B------:R-:W-:Y:S02]  /*0c40*/  IMAD R6, R5, 0x40, R6 ;  /* 0x0000004005067824 */ /* 0x000fe400078e0206 */
[----:B------:R-:W-:Y:S01]  /*0c50*/  IMAD.IADD R7, R7, 0x1, -R4 ;  /* 0x0000000107077824 */ /* 0x000fe200078e0a04 */
[----:B------:R-:W-:-:S04]  /*0c60*/  LEA.HI R4, R0, R9, RZ, 0x6 ;  /* 0x0000000900047211 */ /* 0x000fc800078f30ff */
[----:B------:R-:W-:Y:S01]  /*0c70*/  LEA R6, R7, R6, 0x3 ;  /* 0x0000000607067211 */ /* 0x000fe200078e18ff */
[----:B------:R-:W-:-:S04]  /*0c80*/  IMAD.SHL.U32 R4, R4, 0x10, RZ ;  /* 0x0000001004047824 */ /* 0x000fc800078e00ff */
[----:B------:R1:W-:Y:S01]  /*0c90*/  STL [R1+0x4c], R6 ;  /* 0x00004c0601007387 */ /* 0x0003e20000100800 */
[----:B------:R-:W-:Y:S02]  /*0ca0*/  LOP3.LUT R13, R4, 0xfffffc00, RZ, 0xc0, !PT ;  /* 0xfffffc00040d7812 */ /* 0x000fe400078ec0ff */
[----:B--2---:R-:W-:Y:S02]  /*0cb0*/  R2UR UR5, R2 ;  /* 0x00000000020572ca */ /* 0x004fe400000e0000 */
[----:B------:R-:W-:-:S04]  /*0cc0*/  LEA.HI R2, R0, R9, RZ, 0x7 ;  /* 0x0000000900027211 */ /* 0x000fc800078f38ff */
[----:B0-----:R-:W-:-:S04]  /*0cd0*/  SHF.R.S32.HI R3, RZ, 0x7, R2 ;  /* 0x00000007ff037819 */ /* 0x001fc80000011402 */
[C---:B------:R-:W-:Y:S02]  /*0ce0*/  LEA.HI R8, R2.reuse, R3, RZ, 0x1 ;  /* 0x0000000302087211 */ /* 0x040fe400078f08ff */
[----:B------:R-:W-:Y:S01]  /*0cf0*/  LOP3.LUT R2, R2, 0xffffff80, RZ, 0xc0, !PT ;  /* 0xffffff8002027812 */ /* 0x000fe200078ec0ff */
[----:B------:R-:W-:Y:S01]  /*0d00*/  ULOP3.LUT UR60, UR5, 0x1, URZ, 0xfc, !UPT ;  /* 0x00000001053c7892 */ /* 0x000fe2000f8efc3f */
[----:B------:R-:W-:-:S03]  /*0d10*/  LOP3.LUT R8, R8, 0x3fffffe, RZ, 0xc0, !PT ;  /* 0x03fffffe08087812 */ /* 0x000fc600078ec0ff */
[----:B------:R-:W-:Y:S01]  /*0d20*/  IMAD.IADD R2, R9, 0x1, -R2 ;  /* 0x0000000109027824 */ /* 0x000fe200078e0a02 */
[----:B------:R-:W-:Y:S02]  /*0d30*/  IADD3 R8, R3, -R8, RZ ;  /* 0x8000000803087210 */ /* 0x000fe40007ffe0ff */
[CC--:B------:R-:W-:Y:S02]  /*0d40*/  LEA.HI R3, R0.reuse, R9.reuse, RZ, 0x3 ;  /* 0x0000000900037211 */ /* 0x0c0fe400078f18ff */
[----:B------:R-:W-:Y:S02]  /*0d50*/  LEA.HI R0, R0, R9, RZ, 0x2 ;  /* 0x0000000900007211 */ /* 0x000fe400078f10ff */
[----:B------:R-:W-:Y:S02]  /*0d60*/  SHF.R.S32.HI R221, RZ, 0x3, R3 ;  /* 0x00000003ffdd7819 */ /* 0x000fe40000011403 */
[----:B------:R-:W-:Y:S02]  /*0d70*/  LOP3.LUT R0, R0, 0xfffffffc, RZ, 0xc0, !PT ;  /* 0xfffffffc00007812 */ /* 0x000fe400078ec0ff */
[----:B------:R-:W-:Y:S01]  /*0d80*/  LOP3.LUT R3, R3, 0xfffffff8, RZ, 0xc0, !PT ;  /* 0xfffffff803037812 */ /* 0x000fe200078ec0ff */
[----:B------:R-:W-:Y:S01]  /*0d90*/  IMAD.SHL.U32 R225, R221, 0x80, RZ ;  /* 0x00000080dde17824 */ /* 0x000fe200078e00ff */
[----:B------:R-:W-:Y:S01]  /*0da0*/  SHF.R.S32.HI R5, RZ, 0x1f, R2 ;  /* 0x0000001fff057819 */ /* 0x000fe20000011402 */
[----:B------:R-:W-:-:S02]  /*0db0*/  IMAD.IADD R11, R9, 0x1, -R0 ;  /* 0x00000001090b7824 */ /* 0x000fc400078e0a00 */
[----:B------:R-:W-:Y:S01]  /*0dc0*/  IMAD.IADD R15, R9, 0x1, -R3 ;  /* 0x00000001090f7824 */ /* 0x000fe200078e0a03 */
[----:B------:R-:W-:Y:S02]  /*0dd0*/  LEA.HI R4, R5, R2, RZ, 0x2 ;  /* 0x0000000205047211 */ /* 0x000fe400078f10ff */
[----:B------:R-:W-:Y:S01]  /*0de0*/  LEA.HI R0, R11, R11, RZ, 0x1 ;  /* 0x0000000b0b007211 */ /* 0x000fe200078f08ff */
[----:B------:R-:W-:Y:S01]  /*0df0*/  IMAD.SHL.U32 R16, R15, 0x10, RZ ;  /* 0x000000100f107824 */ /* 0x000fe200078e00ff */
[----:B------:R-:W-:Y:S02]  /*0e00*/  LOP3.LUT R225, R225, 0x380, RZ, 0xc0, !PT ;  /* 0x00000380e1e17812 */ /* 0x000fe400078ec0ff */
[----:B------:R-:W-:Y:S02]  /*0e10*/  LOP3.LUT R12, R0, 0x1ffffffe, RZ, 0xc0, !PT ;  /* 0x1ffffffe000c7812 */ /* 0x000fe400078ec0ff */
[--C-:B------:R-:W-:Y:S02]  /*0e20*/  SHF.R.S32.HI R9, RZ, 0x2, R4.reuse ;  /* 0x00000002ff097819 */ /* 0x100fe40000011404 */
[----:B------:R-:W-:Y:S01]  /*0e30*/  SHF.R.S32.HI R10, RZ, 0x1f, R4 ;  /* 0x0000001fff0a7819 */ /* 0x000fe20000011404 */
[----:B------:R-:W-:Y:S01]  /*0e40*/  IMAD.IADD R12, R11, 0x1, -R12 ;  /* 0x000000010b0c7824 */ /* 0x000fe200078e0a0c */
[----:B------:R-:W-:Y:S01]  /*0e50*/  LOP3.LUT R0, R225, 0x70, R16, 0xf8, !PT ;  /* 0x00000070e1007812 */ /* 0x000fe200078ef810 */
[----:B------:R-:W-:Y:S01]  /*0e60*/  VIADD R11, R221, 0x60 ;  /* 0x00000060dd0b7836 */ /* 0x000fe20000000000 */
[----:B------:R-:W-:-:S02]  /*0e70*/  SHF.R.U32.HI R3, RZ, 0x3, R225 ;  /* 0x00000003ff037819 */ /* 0x000fc400000116e1 */
[----:B------:R-:W-:Y:S02]  /*0e80*/  LEA.HI R10, R10, R9, RZ, 0x3 ;  /* 0x000000090a0a7211 */ /* 0x000fe400078f18ff */
[----:B------:R-:W-:Y:S01]  /*0e90*/  LOP3.LUT R7, R4, 0x7ffffffc, RZ, 0xc0, !PT ;  /* 0x7ffffffc04077812 */ /* 0x000fe200078ec0ff */
[----:B------:R-:W-:Y:S01]  /*0ea0*/  VIADD R4, R221, 0x40 ;  /* 0x00000040dd047836 */ /* 0x000fe20000000000 */
[----:B------:R-:W-:Y:S01]  /*0eb0*/  LOP3.LUT R3, R13, R0, R3, 0xf6, !PT ;  /* 0x000000000d037212 */ /* 0x000fe200078ef603 */
[----:B------:R-:W-:Y:S01]  /*0ec0*/  VIADD R0, R221, 0x20 ;  /* 0x00000020dd007836 */ /* 0x000fe20000000000 */
[----:B------:R-:W-:Y:S01]  /*0ed0*/  LEA.HI R5, R5, R2, RZ, 0x5 ;  /* 0x0000000205057211 */ /* 0x000fe200078f28ff */
[----:B------:R-:W-:Y:S01]  /*0ee0*/  IMAD.IADD R2, R2, 0x1, -R7 ;  /* 0x0000000102027824 */ /* 0x000fe200078e0a07 */
[----:B------:R-:W-:Y:S02]  /*0ef0*/  LOP3.LUT R10, R10, 0xfffffff8, RZ, 0xc0, !PT ;  /* 0xfffffff80a0a7812 */ /* 0x000fe400078ec0ff */
[----:B------:R-:W-:-:S02]  /*0f00*/  SHF.R.S32.HI R7, RZ, 0x1f, R0 ;  /* 0x0000001fff077819 */ /* 0x000fc40000011400 */
[----:B------:R0:W-:Y:S01]  /*0f10*/  STL [R1+0x30], R2 ;  /* 0x0000300201007387 */ /* 0x0001e20000100800 */
[----:B------:R-:W-:Y:S01]  /*0f20*/  IMAD.IADD R10, R9, 0x1, -R10 ;  /* 0x00000001090a7824 */ /* 0x000fe200078e0a0a */
[----:B------:R-:W-:Y:S02]  /*0f30*/  SHF.R.S32.HI R9, RZ, 0x1f, R4 ;  /* 0x0000001fff097819 */ /* 0x000fe40000011404 */
[----:B------:R-:W-:Y:S02]  /*0f40*/  SHF.R.S32.HI R14, RZ, 0x1f, R11 ;  /* 0x0000001fff0e7819 */ /* 0x000fe4000001140b */
[----:B------:R-:W-:Y:S02]  /*0f50*/  SHF.R.S32.HI R5, RZ, 0x5, R5 ;  /* 0x00000005ff057819 */ /* 0x000fe40000011405 */
[----:B-1----:R-:W-:Y:S02]  /*0f60*/  LEA.HI R6, R9, R4, RZ, 0x3 ;  /* 0x0000000409067211 */ /* 0x002fe400078f18ff */
[----:B0-----:R-:W-:Y:S01]  /*0f70*/  LEA.HI R2, R7, R0, RZ, 0x3 ;  /* 0x0000000007027211 */ /* 0x001fe200078f18ff */
[----:B------:R-:W-:Y:S01]  /*0f80*/  IMAD.SHL.U32 R0, R0, 0x80, RZ ;  /* 0x0000008000007824 */ /* 0x000fe200078e00ff */
[----:B------:R-:W-:Y:S01]  /*0f90*/  LEA.HI R14, R14, R11, RZ, 0x3 ;  /* 0x0000000b0e0e7211 */ /* 0x000fe200078f18ff */
[----:B------:R-:W-:Y:S01]  /*0fa0*/  IMAD.SHL.U32 R11, R11, 0x80, RZ ;  /* 0x000000800b0b7824 */ /* 0x000fe200078e00ff */
[----:B------:R-:W-:Y:S01]  /*0fb0*/  SHF.L.U32 R4, R4, 0x7, RZ ;  /* 0x0000000704047819 */ /* 0x000fe200000006ff */
[----:B------:R-:W-:Y:S01]  /*0fc0*/  IMAD.SHL.U32 R2, R2, 0x80, RZ ;  /* 0x0000008002027824 */ /* 0x000fe200078e00ff */
[----:B------:R-:W-:Y:S01]  /*0fd0*/  LOP3.LUT R7, R0, 0x380, RZ, 0xc0, !PT ;  /* 0x0000038000077812 */ /* 0x000fe200078ec0ff */
[----:B------:R-:W-:Y:S01]  /*0fe0*/  IMAD R5, R5, 0x10, R10 ;  /* 0x0000001005057824 */ /* 0x000fe200078e020a */
[----:B------:R-:W-:Y:S01]  /*0ff0*/  LOP3.LUT R11, R11, 0x380, RZ, 0xc0, !PT ;  /* 0x000003800b0b7812 */ /* 0x000fe200078ec0ff */
[----:B------:R-:W-:Y:S01]  /*1000*/  IMAD.SHL.U32 R6, R6, 0x80, RZ ;  /* 0x0000008006067824 */ /* 0x000fe200078e00ff */
[----:B------:R-:W-:Y:S01]  /*1010*/  SHF.R.U32.HI R0, RZ, 0x3, R7 ;  /* 0x00000003ff007819 */ /* 0x000fe20000011607 */
[----:B------:R-:W-:Y:S01]  /*1020*/  IMAD.SHL.U32 R14, R14, 0x80, RZ ;  /* 0x000000800e0e7824 */ /* 0x000fe200078e00ff */
[----:B------:R-:W-:Y:S01]  /*1030*/  LOP3.LUT R13, R7, 0x70, R16, 0xf8, !PT ;  /* 0x00000070070d7812 */ /* 0x000fe200078ef810 */
[----:B------:R-:W-:Y:S01]  /*1040*/  IMAD R5, R8, 0x40, R5 ;  /* 0x0000004008057824 */ /* 0x000fe200078e0205 */
[----:B------:R-:W-:-:S02]  /*1050*/  LOP3.LUT R20, R2, 0xfffffc00, RZ, 0xc0, !PT ;  /* 0xfffffc0002147812 */ /* 0x000fc400078ec0ff */
[----:B------:R-:W-:Y:S02]  /*1060*/  LOP3.LUT R19, R6, 0xfffffc00, RZ, 0xc0, !PT ;  /* 0xfffffc0006137812 */ /* 0x000fe400078ec0ff */
[----:B------:R-:W-:Y:S01]  /*1070*/  LOP3.LUT R18, R14, 0xfffffc00, RZ, 0xc0, !PT ;  /* 0xfffffc000e127812 */ /* 0x000fe200078ec0ff */
[----:B------:R-:W-:Y:S01]  /*1080*/  STL [R1+0x24], R20 ;  /* 0x0000241401007387 */ /* 0x000fe20000100800 */
[----:B------:R-:W-:Y:S01]  /*1090*/  LOP3.LUT R13, R20, R13, R0, 0xf6, !PT ;  /* 0x0000000d140d7212 */ /* 0x000fe200078ef600 */
[----:B------:R-:W-:Y:S01]  /*10a0*/  IMAD R0, R12, 0x8, R5 ;  /* 0x000000080c007824 */ /* 0x000fe200078e0205 */
[----:B------:R-:W-:Y:S01]  /*10b0*/  LOP3.LUT R9, R4, 0x380, RZ, 0xc0, !PT ;  /* 0x0000038004097812 */ /* 0x000fe200078ec0ff */
[----:B------:R-:W-:Y:S01]  /*10c0*/  STL [R1+0x20], R19 ;  /* 0x0000201301007387 */ /* 0x000fe20000100800 */
[----:B------:R-:W-:Y:S02]  /*10d0*/  SHF.R.U32.HI R7, RZ, 0x3, R11 ;  /* 0x00000003ff077819 */ /* 0x000fe4000001160b */
[----:B------:R-:W-:Y:S01]  /*10e0*/  LOP3.LUT R2, R11, 0x70, R16, 0xf8, !PT ;  /* 0x000000700b027812 */ /* 0x000fe200078ef810 */
[----:B------:R0:W-:Y:S01]  /*10f0*/  STL [R1+0x1c], R18 ;  /* 0x00001c1201007387 */ /* 0x0001e20000100800 */
[----:B------:R-:W-:-:S02]  /*1100*/  SHF.R.U32.HI R4, RZ, 0x3, R9 ;  /* 0x00000003ff047819 */ /* 0x000fc40000011609 */
[----:B------:R-:W-:Y:S01]  /*1110*/  LOP3.LUT R7, R18, R2, R7, 0xf6, !PT ;  /* 0x0000000212077212 */ /* 0x000fe200078ef607 */
[----:B------:R1:W-:Y:S01]  /*1120*/  STL [R1+0x2c], R0 ;  /* 0x00002c0001007387 */ /* 0x0003e20000100800 */
[--C-:B------:R-:W-:Y:S01]  /*1130*/  LOP3.LUT R9, R9, 0x70, R16.reuse, 0xf8, !PT ;  /* 0x0000007009097812 */ /* 0x100fe200078ef810 */
[----:B------:R-:W-:Y:S01]  /*1140*/  IMAD.U32 R2, RZ, RZ, UR4 ;  /* 0x00000004ff027e24 */ /* 0x000fe2000f8e00ff */
[----:B------:R-:W-:Y:S01]  /*1150*/  SHF.R.S32.HI R17, RZ, 0x1f, R16 ;  /* 0x0000001fff117819 */ /* 0x000fe20000011410 */
[----:B------:R-:W-:Y:S01]  /*1160*/  STL [R1+0x3c], RZ ;  /* 0x00003cff01007387 */ /* 0x000fe20000100800 */
[----:B------:R-:W-:Y:S01]  /*1170*/  LOP3.LUT R9, R19, R9, R4, 0xf6, !PT ;  /* 0x0000000913097212 */ /* 0x000fe200078ef604 */
[----:B0-----:R-:W-:Y:S02]  /*1180*/  VIADD R18, R16, 0x80 ;  /* 0x0000008010127836 */ /* 0x001fe40000000000 */
[----:B------:R0:W-:Y:S01]  /*1190*/  STL [R1+0x50], R2 ;  /* 0x0000500201007387 */ /* 0x0001e20000100800 */
[----:B------:R-:W-:-:S02]  /*11a0*/  IMAD.SHL.U32 R19, R15, 0x8, RZ ;  /* 0x000000080f137824 */ /* 0x000fc400078e00ff */
[C---:B-1----:R-:W-:Y:S01]  /*11b0*/  IMAD.IADD R0, R22.reuse, 0x1, R3 ;  /* 0x0000000116007824 */ /* 0x042fe200078e0203 */
[----:B------:R-:W-:Y:S01]  /*11c0*/  SHF.R.S32.HI R220, RZ, 0x1f, R18 ;  /* 0x0000001fffdc7819 */ /* 0x000fe20000011412 */
[C---:B------:R-:W-:Y:S02]  /*11d0*/  IMAD.IADD R3, R22.reuse, 0x1, R13 ;  /* 0x0000000116037824 */ /* 0x040fe400078e020d */
[----:B------:R-:W-:Y:S01]  /*11e0*/  VIADD R19, R19, 0x40 ;  /* 0x0000004013137836 */ /* 0x000fe20000000000 */
[----:B------:R1:W-:Y:S01]  /*11f0*/  STL [R1+0x28], R0 ;  /* 0x0000280001007387 */ /* 0x0003e20000100800 */
[----:B0-----:R-:W-:-:S03]  /*1200*/  IADD3 R2, R22, R9, RZ ;  /* 0x0000000916027210 */ /* 0x001fc60007ffe0ff */
[----:B------:R0:W-:Y:S01]  /*1210*/  STL [R1+0x48], R3 ;  /* 0x0000480301007387 */ /* 0x0001e20000100800 */
[----:B-1----:R-:W-:-:S05]  /*1220*/  IMAD.IADD R0, R22, 0x1, R7 ;  /* 0x0000000116007824 */ /* 0x002fca00078e0207 */
[----:B------:R0:W-:Y:S04]  /*1230*/  STL [R1+0x40], R0 ;  /* 0x0000400001007387 */ /* 0x0001e80000100800 */
[----:B------:R0:W-:Y:S02]  /*1240*/  STL [R1+0x44], R2 ;  /* 0x0000440201007387 */ /* 0x0001e40000100800 */
.L_x_3162:
[----:B0-----:R-:W0:Y:S02]  /*1250*/  LDC.64 R2, c[0x0][0xc88] ;  /* 0x00032200ff027b82 */ /* 0x001e240000000a00 */
[----:B0-----:R-:W-:-:S05]  /*1260*/  IMAD.WIDE R2, R219, 0x4, R2 ;  /* 0x00000004db027825 */ /* 0x001fca00078e0202 */
[----:B--23--:R-:W2:Y:S01]  /*1270*/  LDG.E R10, desc[UR36][R2.64] ;  /* 0x00000024020a7981 */ /* 0x00cea2000c1e1900 */
[----:B------:R-:W-:Y:S05]  /*1280*/  YIELD ;  /* 0x0000000000007946 */ /* 0x000fea0003800000 */
[----:B------:R-:W-:Y:S01]  /*1290*/  ULDC.64 UR4, c[0x0][0xa28] ;  /* 0x00028a0000047ab9 */ /* 0x000fe20000000a00 */
[----:B------:R-:W-:Y:S01]  /*12a0*/  ULDC.64 UR8, c[0x0][0xa18] ;  /* 0x0002860000087ab9 */ /* 0x000fe20000000a00 */
[----:B------:R-:W-:Y:S01]  /*12b0*/  ISETP.NE.U32.AND P1, PT, RZ, UR4, PT ;  /* 0x00000004ff007c0c */ /* 0x000fe2000bf25070 */
[----:B------:R-:W-:Y:S01]  /*12c0*/  ULDC.64 UR6, c[0x0][0xa08] ;  /* 0x0002820000067ab9 */ /* 0x000fe20000000a00 */
[----:B------:R-:W-:Y:S01]  /*12d0*/  IMAD.MOV.U32 R28, RZ, RZ, RZ ;  /* 0x000000ffff1c7224 */ /* 0x000fe200078e00ff */
[----:B------:R-:W-:-:S02]  /*12e0*/  ISETP.NE.U32.AND P0, PT, RZ, UR6, PT ;  /* 0x00000006ff007c0c */ /* 0x000fc4000bf05070 */
[----:B------:R-:W-:Y:S02]  /*12f0*/  ISETP.NE.AND.EX P1, PT, RZ, UR5, PT, P1 ;  /* 0x00000005ff007c0c */ /* 0x000fe4000bf25310 */
[----:B------:R-:W-:Y:S02]  /*1300*/  ISETP.NE.AND.EX P0, PT, RZ, UR7, PT, P0 ;  /* 0x00000007ff007c0c */ /* 0x000fe4000bf05300 */
[----:B--2---:R-:W-:Y:S01]  /*1310*/  SHF.R.S32.HI R0, RZ, 0x1f, R10 ;  /* 0x0000001fff007819 */ /* 0x004fe2000001140a */
[----:B------:R-:W-:Y:S08]  /*1320*/  STL [R1+0x18], R10 ;  /* 0x0000180a01007387 */ /* 0x000ff00000100800 */
[C---:B----4-:R-:W-:Y:S01]  /*1330*/  @P1 LEA R4, P2, R10.reuse, UR4, 0x2 ;  /* 0x000000040a041c11 */ /* 0x050fe2000f8410ff */
        /* <DEDUP_REMOVED lines=25> */
[----:B------:R-:W-:Y:S01]  /*14d0*/  IMAD.U32 R2, RZ, RZ, UR5 ;  /* 0x00000005ff027e24 */ /* 0x000fe2000f8e00ff */
[----:B------:R-:W-:Y:S01]  /*14e0*/  MOV R27, UR4 ;  /* 0x00000004001b7c02 */ /* 0x000fe20008000f00 */
[----:B0-----:R-:W-:Y:S06]  /*14f0*/  @P2 BRA `(.L_x_2942) ;  /* 0x0000000000242947 */ /* 0x001fec0003800000 */
        /* <DEDUP_REMOVED lines=9> */
.L_x_2942:
[----:B------:R-:W-:Y:S01]  /*1590*/  ULDC.64 UR4, c[0x0][0xa20] ;  /* 0x0002880000047ab9 */ /* 0x000fe20000000a00 */
[----:B------:R0:W-:Y:S01]  /*15a0*/  STL [R1+0x34], R218 ;  /* 0x000034da01007387 */ /* 0x0001e20000100800 */
[----:B------:R-:W-:-:S04]  /*15b0*/  ISETP.NE.U32.AND P1, PT, RZ, UR4, PT ;  /* 0x00000004ff007c0c */ /* 0x000fc8000bf25070 */
[----:B------:R-:W-:-:S13]  /*15c0*/  ISETP.NE.AND.EX P1, PT, RZ, UR5, PT, P1 ;  /* 0x00000005ff007c0c */ /* 0x000fda000bf25310 */
[----:B0-----:R-:W-:Y:S05]  /*15d0*/  @!P1 BRA `(.L_x_2943) ;  /* 0x0000000000109947 */ /* 0x001fea0003800000 */
[----:B------:R-:W-:-:S04]  /*15e0*/  IADD3 R4, P0, R29, UR4, RZ ;  /* 0x000000041d047c10 */ /* 0x000fc8000ff1e0ff */
[----:B------:R-:W-:-:S05]  /*15f0*/  IADD3.X R5, R30, UR5, RZ, P0, !PT ;  /* 0x000000051e057c10 */ /* 0x000fca00087fe4ff */
[----:B------:R0:W5:Y:S01]  /*1600*/  LDG.E R27, desc[UR36][R4.64] ;  /* 0x00000024041b7981 */ /* 0x000162000c1e1900 */
[----:B------:R-:W-:Y:S05]  /*1610*/  BRA `(.L_x_2944) ;  /* 0x0000000000107947 */ /* 0x000fea0003800000 */
.L_x_2943:
[----:B------:R-:W-:Y:S05]  /*1620*/  @!P0 BRA `(.L_x_2944) ;  /* 0x00000000000c8947 */ /* 0x000fea0003800000 */
[----:B------:R-:W2:Y:S04]  /*1630*/  LDG.E R4, desc[UR36][R8.64] ;  /* 0x0000002408047981 */ /* 0x000ea8000c1e1900 */
[----:B------:R-:W2:Y:S02]  /*1640*/  LDG.E R27, desc[UR36][R8.64+0x4] ;  /* 0x00000424081b7981 */ /* 0x000ea4000c1e1900 */
[----:B--2---:R-:W-:-:S07]  /*1650*/  IMAD.IADD R27, R27, 0x1, -R4 ;  /* 0x000000011b1b7824 */ /* 0x004fce00078e0a04 */
.L_x_2944:
[----:B------:R-:W-:Y:S01]  /*1660*/  ULDC.64 UR4, c[0x0][0xa10] ;  /* 0x0002840000047ab9 */ /* 0x000fe20000000a00 */
[----:B------:R-:W1:Y:S01]  /*1670*/  LDC R9, c[0x0][0x448] ;  /* 0x00011200ff097b82 */ /* 0x000e620000000800 */
[----:B------:R-:W-:-:S04]  /*1680*/  ISETP.NE.U32.AND P0, PT, RZ, UR4, PT ;  /* 0x00000004ff007c0c */ /* 0x000fc8000bf05070 */
[----:B------:R-:W-:Y:S01]  /*1690*/  ISETP.NE.AND.EX P0, PT, RZ, UR5, PT, P0 ;  /* 0x00000005ff007c0c */ /* 0x000fe2000bf05300 */
[----:B------:R-:W-:-:S12]  /*16a0*/  ULDC.64 UR4, c[0x0][0xa30] ;  /* 0x00028c0000047ab9 */ /* 0x000fd80000000a00 */
[----:B0-----:R-:W0:Y:S02]  /*16b0*/  @P0 LDC.64 R4, c[0x0][0xa10] ;  /* 0x00028400ff040b82 */ /* 0x001e240000000a00 */
[----:B0-----:R-:W-:-:S05]  /*16c0*/  @P0 IMAD.WIDE R4, R24, 0x4, R4 ;  /* 0x0000000418040825 */ /* 0x001fca00078e0204 */
[----:B------:R-:W2:Y:S04]  /*16d0*/  @P0 LDG.E R3, desc[UR36][R4.64] ;  /* 0x0000002404030981 */ /* 0x000ea8000c1e1900 */
[----:B------:R0:W2:Y:S01]  /*16e0*/  @P0 LDG.E R8, desc[UR36][R4.64+0x4] ;  /* 0x0000042404080981 */ /* 0x0000a2000c1e1900 */
[----:B------:R-:W-:Y:S01]  /*16f0*/  ISETP.NE.U32.AND P1, PT, RZ, UR4, PT ;  /* 0x00000004ff007c0c */ /* 0x000fe2000bf25070 */
[----:B-----5:R-:W-:-:S03]  /*1700*/  IMAD.MOV.U32 R97, RZ, RZ, R27 ;  /* 0x000000ffff617224 */ /* 0x020fc600078e001b */
[----:B------:R-:W-:-:S13]  /*1710*/  ISETP.NE.AND.EX P1, PT, RZ, UR5, PT, P1 ;  /* 0x00000005ff007c0c */ /* 0x000fda000bf25310 */
[----:B------:R-:W-:-:S04]  /*1720*/  @P1 IADD3 R6, P2, R29, UR4, RZ ;  /* 0x000000041d061c10 */ /* 0x000fc8000ff5e0ff */
[----:B------:R-:W-:-:S05]  /*1730*/  @P1 IADD3.X R7, R30, UR5, RZ, P2, !PT ;  /* 0x000000051e071c10 */ /* 0x000fca00097fe4ff */
[----:B------:R3:W5:Y:S01]  /*1740*/  @P1 LDG.E R97, desc[UR36][R6.64] ;  /* 0x0000002406611981 */ /* 0x000762000c1e1900 */
[----:B-1----:R-:W-:Y:S01]  /*1750*/  ISETP.NE.AND P1, PT, R9, 0x1, PT ;  /* 0x000000010900780c */ /* 0x002fe20003f25270 */
[----:B------:R-:W-:-:S04]  /*1760*/  IMAD.SHL.U32 R10, R217, 0x80, RZ ;  /* 0x00000080d90a7824 */ /* 0x000fc800078e00ff */
[----:B0-----:R-:W-:Y:S01]  /*1770*/  VIADD R4, R10, 0x7f ;  /* 0x0000007f0a047836 */ /* 0x001fe20000000000 */
[----:B------:R3:W-:Y:S07]  /*1780*/  STL [R1+0x10], R10 ;  /* 0x0000100a01007387 */ /* 0x0007ee0000100800 */
[----:B------:R-:W0:Y:S08]  /*1790*/  @P1 LDC R9, c[0x0][0x44c] ;  /* 0x00011300ff091b82 */ /* 0x000e300000000800 */
[----:B------:R-:W1:Y:S01]  /*17a0*/  @P1 LDC R5, c[0x0][0x450] ;  /* 0x00011400ff051b82 */ /* 0x000e620000000800 */
[----:B--2---:R-:W-:-:S02]  /*17b0*/  @P0 IMAD.IADD R2, R8, 0x1, -R3 ;  /* 0x0000000108020824 */ /* 0x004fc400078e0a03 */
[----:B------:R-:W-:Y:S02]  /*17c0*/  IMAD.IADD R8, R27, 0x1, -R0 ;  /* 0x000000011b087824 */ /* 0x000fe400078e0a00 */
[----:B0-----:R-:W-:-:S03]  /*17d0*/  @P1 IMAD.HI.U32 R0, R4, R9, RZ ;  /* 0x0000000904001227 */ /* 0x001fc600078e00ff */
[----:B------:R-:W-:Y:S01]  /*17e0*/  IADD3 R217, R8, R2, RZ ;  /* 0x0000000208d97210 */ /* 0x000fe20007ffe0ff */
[----:B------:R-:W-:Y:S01]  /*17f0*/  IMAD.MOV R25, RZ, RZ, -R8 ;  /* 0x000000ffff197224 */ /* 0x000fe200078e0a08 */
[----:B-1----:R-:W-:Y:S02]  /*1800*/  @P1 SHF.R.U32.HI R4, RZ, R5, R0 ;  /* 0x00000005ff041219 */ /* 0x002fe40000011600 */
[C---:B------:R-:W-:Y:S01]  /*1810*/  IADD3 R99, R217.reuse, 0x80, -R216 ;  /* 0x00000080d9637810 */ /* 0x040fe20007ffe8d8 */
[----:B------:R-:W-:Y:S01]  /*1820*/  VIADD R0, R217, 0x7f ;  /* 0x0000007fd9007836 */ /* 0x000fe20000000000 */
[----:B------:R-:W-:-:S03]  /*1830*/  VIMNMX R25, RZ, R25, !PT ;  /* 0x00000019ff197248 */ /* 0x000fc60007fe0100 */
[----:B------:R-:W-:Y:S01]  /*1840*/  IMAD.IADD R4, R99, 0x1, R4 ;  /* 0x0000000163047824 */ /* 0x000fe200078e0204 */
[----:B------:R-:W-:-:S04]  /*1850*/  SHF.R.S32.HI R3, RZ, 0x1f, R0 ;  /* 0x0000001fff037819 */ /* 0x000fc80000011400 */
[----:B------:R-:W-:Y:S02]  /*1860*/  SHF.R.S32.HI R5, RZ, 0x1f, R4 ;  /* 0x0000001fff057819 */ /* 0x000fe40000011404 */
[----:B------:R-:W-:Y:S02]  /*1870*/  LEA.HI R3, R3, R0, RZ, 0x7 ;  /* 0x0000000003037211 */ /* 0x000fe400078f38ff */
[----:B------:R-:W-:Y:S02]  /*1880*/  LEA.HI R5, R5, R4, RZ, 0x7 ;  /* 0x0000000405057211 */ /* 0x000fe400078f38ff */
[----:B------:R-:W-:Y:S02]  /*1890*/  SHF.R.S32.HI R168, RZ, 0x7, R3 ;  /* 0x00000007ffa87819 */ /* 0x000fe40000011403 */
[----:B------:R-:W-:-:S04]  /*18a0*/  SHF.R.S32.HI R5, RZ, 0x7, R5 ;  /* 0x00000007ff057819 */ /* 0x000fc80000011405 */
[----:B------:R-:W-:-:S05]  /*18b0*/  VIMNMX R5, R168, R5, PT ;  /* 0x00000005a8057248 */ /* 0x000fca0003fe0100 */
[----:B------:R-:W-:-:S05]  /*18c0*/  IMAD R5, R5, 0x80, -R8 ;  /* 0x0000008005057824 */ /* 0x000fca00078e0a08 */
[----:B------:R-:W-:-:S04]  /*18d0*/  VIMNMX R0, R5, R2, PT ;  /* 0x0000000205007248 */ /* 0x000fc80003fe0100 */
        /* <DEDUP_REMOVED lines=9> */
[----:B---3--:R-:W-:Y:S05]  /*1970*/  @!P1 BRA `(.L_x_2945) ;  /* 0x000000a800789947 */ /* 0x008fea0003800000 */
        /* <DEDUP_REMOVED lines=11> */
[----:B------:R-:W-:Y:S01]  /*1a30*/  IMAD.U32 R10, RZ, RZ, UR6 ;  /* 0x00000006ff0a7e24 */ /* 0x000fe2000f8e00ff */
[----:B------:R-:W-:Y:S01]  /*1a40*/  MOV R13, RZ ;  /* 0x000000ff000d7202 */ /* 0x000fe20000000f00 */
[----:B------:R-:W-:Y:S02]  /*1a50*/  IMAD.U32 R6, RZ, RZ, UR4 ;  /* 0x00000004ff067e24 */ /* 0x000fe4000f8e00ff */
[----:B------:R-:W-:-:S02]  /*1a60*/  IMAD.U32 R7, RZ, RZ, UR5 ;  /* 0x00000005ff077e24 */ /* 0x000fc4000f8e00ff */
[----:B------:R-:W-:Y:S02]  /*1a70*/  IMAD.U32 R11, RZ, RZ, UR7 ;  /* 0x00000007ff0b7e24 */ /* 0x000fe4000f8e00ff */
[----:B------:R-:W-:Y:S02]  /*1a80*/  IMAD.MOV.U32 R8, RZ, RZ, 0x70 ;  /* 0x00000070ff087424 */ /* 0x000fe400078e00ff */
[----:B0-----:R-:W-:-:S07]  /*1a90*/  IMAD.MOV.U32 R12, RZ, RZ, 0x1 ;  /* 0x00000001ff0c7424 */ /* 0x001fce00078e00ff */
[----:B------:R-:W-:-:S07]  /*1aa0*/  LEPC R20, `(.L_x_2947) ;  /* 0x000000001014794e */ /* 0x000fce0000000000 */
[----:B-1---5:R-:W-:Y:S05]  /*1ab0*/  CALL.ABS.NOINC R14 ;  /* 0x000000000e007343 */ /* 0x022fea0003c00000 */
.L_x_2947:
[----:B------:R-:W-:Y:S05]  /*1ac0*/  BSYNC B6 ;  /* 0x0000000000067941 */ /* 0x000fea0003800000 */
.L_x_2946:
[----:B------:R-:W-:Y:S01]  /*1ad0*/  VIADD R0, R22, 0x10400 ;  /* 0x0001040016007836 */ /* 0x000fe20000000000 */
[----:B------:R-:W-:Y:S04]  /*1ae0*/  BSSY B6, `(.L_x_2948) ;  /* 0x0000013000067945 */ /* 0x000fe80003800000 */
        /* <DEDUP_REMOVED lines=10> */
[----:B------:R-:W-:Y:S01]  /*1b90*/  MOV R8, 0x70 ;  /* 0x0000007000087802 */ /* 0x000fe20000000f00 */
[----:B------:R-:W-:Y:S02]  /*1ba0*/  IMAD.U32 R6, RZ, RZ, UR4 ;  /* 0x00000004ff067e24 */ /* 0x000fe4000f8e00ff */
[----:B------:R-:W-:-:S02]  /*1bb0*/  IMAD.U32 R7, RZ, RZ, UR5 ;  /* 0x00000005ff077e24 */ /* 0x000fc4000f8e00ff */
[----:B------:R-:W-:Y:S02]  /*1bc0*/  IMAD.U32 R11, RZ, RZ, UR7 ;  /* 0x00000007ff0b7e24 */ /* 0x000fe4000f8e00ff */
[----:B------:R-:W-:Y:S02]  /*1bd0*/  IMAD.MOV.U32 R12, RZ, RZ, 0x1 ;  /* 0x00000001ff0c7424 */ /* 0x000fe400078e00ff */
[----:B0-----:R-:W-:-:S07]  /*1be0*/  IMAD.MOV.U32 R13, RZ, RZ, RZ ;  /* 0x000000ffff0d7224 */ /* 0x001fce00078e00ff */
[----:B------:R-:W-:-:S07]  /*1bf0*/  LEPC R20, `(.L_x_2949) ;  /* 0x000000001014794e */ /* 0x000fce0000000000 */
[----:B-1---5:R-:W-:Y:S05]  /*1c00*/  CALL.ABS.NOINC R14 ;  /* 0x000000000e007343 */ /* 0x022fea0003c00000 */
.L_x_2949:
[----:B------:R-:W-:Y:S05]  /*1c10*/  BSYNC B6 ;  /* 0x0000000000067941 */ /* 0x000fea0003800000 */
.L_x_2948:
[----:B------:R-:W-:Y:S01]  /*1c20*/  ULDC.64 UR4, c[0x0][0x9f8] ;  /* 0x00027e0000047ab9 */ /* 0x000fe20000000a00 */
[----:B------:R-:W2:Y:S01]  /*1c30*/  LDL R21, [R1+0x1c] ;  /* 0x00001c0001157983 */ /* 0x000ea20000100800 */
[----:B------:R-:W-:Y:S01]  /*1c40*/  ISETP.NE.U32.AND P0, PT, RZ, UR4, PT ;  /* 0x00000004ff007c0c */ /* 0x000fe2000bf05070 */
[----:B------:R-:W0:Y:S01]  /*1c50*/  LDC R37, c[0x0][0x3f4] ;  /* 0x0000fd00ff257b82 */ /* 0x000e220000000800 */
[----:B------:R-:W1:Y:S02]  /*1c60*/  S2R R20, SR_TID.X ;  /* 0x0000000000147919 */ /* 0x000e640000002100 */
[----:B------:R-:W-:-:S05]  /*1c70*/  ISETP.NE.AND.EX P0, PT, RZ, UR5, PT, P0 ;  /* 0x00000005ff007c0c */ /* 0x000fca000bf05300 */
[----:B------:R-:W3:Y:S08]  /*1c80*/  LDC.64 R32, c[0x0][0x3f8] ;  /* 0x0000fe00ff207b82 */ /* 0x000ef00000000a00 */
[----:B------:R-:W-:Y:S01]  /*1c90*/  @P0 IADD3 R6, P1, R29, UR4, RZ ;  /* 0x000000041d060c10 */ /* 0x000fe2000ff3e0ff */
[----:B------:R-:W4:Y:S01]  /*1ca0*/  LDC.64 R12, c[0x0][0x408] ;  /* 0x00010200ff0c7b82 */ /* 0x000f220000000a00 */
[----:B------:R-:W2:Y:S02]  /*1cb0*/  LDL R29, [R1+0x20] ;  /* 0x00002000011d7983 */ /* 0x000ea40000100800 */
[----:B------:R-:W-:-:S02]  /*1cc0*/  @P0 IADD3.X R7, R30, UR5, RZ, P1, !PT ;  /* 0x000000051e070c10 */ /* 0x000fc40008ffe4ff */
[----:B------:R-:W2:Y:S04]  /*1cd0*/  LDL R30, [R1+0x24] ;  /* 0x00002400011e7983 */ /* 0x000ea80000100800 */
[----:B------:R4:W2:Y:S01]  /*1ce0*/  @P0 LDG.E R24, desc[UR36][R6.64] ;  /* 0x0000002406180981 */ /* 0x0008a2000c1e1900 */
[----:B-1----:R-:W-:-:S05]  /*1cf0*/  VIADD R34, R20, 0xffffff80 ;  /* 0xffffff8014227836 */ /* 0x002fca0000000000 */
[----:B------:R-:W-:-:S04]  /*1d00*/  SHF.R.S32.HI R35, RZ, 0x1f, R34 ;  /* 0x0000001fff237819 */ /* 0x000fc80000011422 */
[----:B------:R-:W-:-:S04]  /*1d10*/  LEA.HI R35, R35, R34, RZ, 0x3 ;  /* 0x0000002223237211 */ /* 0x000fc800078f18ff */
[----:B------:R-:W-:Y:S02]  /*1d20*/  LOP3.LUT R35, R35, 0xfffffff8, RZ, 0xc0, !PT ;  /* 0xfffffff823237812 */ /* 0x000fe400078ec0ff */
[----:B------:R-:W-:-:S03]  /*1d30*/  SHF.R.S32.HI R3, RZ, 0x1f, R221 ;  /* 0x0000001fff037819 */ /* 0x000fc600000114dd */
[----:B------:R-:W-:Y:S01]  /*1d40*/  IMAD.IADD R35, R34, 0x1, -R35 ;  /* 0x0000000122237824 */ /* 0x000fe200078e0a23 */
[C---:B0-----:R-:W-:Y:S01]  /*1d50*/  ISETP.GE.AND P0, PT, R16.reuse, R37, PT ;  /* 0x000000251000720c */ /* 0x041fe20003f06270 */
[----:B---3--:R-:W-:Y:S02]  /*1d60*/  IMAD R0, R3, R32, RZ ;  /* 0x0000002003007224 */ /* 0x008fe400078e02ff */
[----:B------:R-:W-:Y:S02]  /*1d70*/  IMAD.SHL.U32 R84, R35, 0x8, RZ ;  /* 0x0000000823547824 */ /* 0x000fe400078e00ff */
[----:B----4-:R-:W-:Y:S01]  /*1d80*/  IMAD R4, R3, R12, RZ ;  /* 0x0000000c03047224 */ /* 0x010fe200078e02ff */
[----:B------:R-:W-:Y:S02]  /*1d90*/  SEL R3, R37, RZ, P0 ;  /* 0x000000ff25037207 */ /* 0x000fe40000000000 */
[----:B------:R-:W-:Y:S02]  /*1da0*/  SHF.R.S32.HI R85, RZ, 0x1f, R84 ;  /* 0x0000001fff557819 */ /* 0x000fe40000011454 */
[----:B------:R-:W-:Y:S01]  /*1db0*/  IADD3 R3, R16, R3, RZ ;  /* 0x0000000310037210 */ /* 0x000fe20007ffe0ff */
[C---:B------:R-:W-:Y:S01]  /*1dc0*/  IMAD R89, R221.reuse, R33, R0 ;  /* 0x00000021dd597224 */ /* 0x040fe200078e0200 */
[----:B------:R-:W-:Y:S01]  /*1dd0*/  SHF.R.S32.HI R31, RZ, 0x1f, R34 ;  /* 0x0000001fff1f7819 */ /* 0x000fe20000011422 */
[----:B------:R-:W-:Y:S01]  /*1de0*/  IMAD.WIDE.U32 R6, R221, R32, R84 ;  /* 0x00000020dd067225 */ /* 0x000fe200078e0054 */
[----:B------:R-:W-:-:S02]  /*1df0*/  SHF.R.S32.HI R0, RZ, 0x1f, R3 ;  /* 0x0000001fff007819 */ /* 0x000fc40000011403 */
[----:B------:R-:W-:Y:S01]  /*1e00*/  LEA.HI R31, R31, R34, RZ, 0x6 ;  /* 0x000000221f1f7211 */ /* 0x000fe200078f30ff */
[----:B------:R-:W-:Y:S01]  /*1e10*/  IMAD.MOV.U32 R88, RZ, RZ, R6 ;  /* 0x000000ffff587224 */ /* 0x000fe200078e0006 */
[CC--:B------:R-:W-:Y:S01]  /*1e20*/  LEA.HI R6, R0.reuse, R3.reuse, RZ, 0x7 ;  /* 0x0000000300067211 */ /* 0x0c0fe200078f38ff */
[----:B------:R-:W-:Y:S01]  /*1e30*/  IMAD.WIDE.U32 R10, R221, R32, R16 ;  /* 0x00000020dd0a7225 */ /* 0x000fe200078e0010 */
[----:B------:R-:W-:-:S03]  /*1e40*/  LEA.HI R39, R0, R3, RZ, 0x4 ;  /* 0x0000000300277211 */ /* 0x000fc600078f20ff */
[----:B------:R-:W-:Y:S02]  /*1e50*/  IMAD.IADD R87, R89, 0x1, R11 ;  /* 0x0000000159577824 */ /* 0x000fe400078e020b */
[----:B------:R-:W-:Y:S01]  /*1e60*/  IMAD.SHL.U32 R31, R31, 0x10, RZ ;  /* 0x000000101f1f7824 */ /* 0x000fe200078e00ff */
[----:B------:R-:W-:Y:S01]  /*1e70*/  SHF.R.U32.HI R112, RZ, 0x3, R225 ;  /* 0x00000003ff707819 */ /* 0x000fe200000116e1 */
[----:B------:R-:W-:-:S04]  /*1e80*/  IMAD.WIDE.U32 R8, R221, R12, R84 ;  /* 0x0000000cdd087225 */ /* 0x000fc800078e0054 */
[----:B------:R-:W-:Y:S01]  /*1e90*/  IMAD.IADD R89, R7, 0x1, R89 ;  /* 0x0000000107597824 */ /* 0x000fe200078e0259 */
[----:B------:R-:W-:Y:S01]  /*1ea0*/  LOP3.LUT R7, R225, 0x70, R39, 0xf8, !PT ;  /* 0x00000070e1077812 */ /* 0x000fe200078ef827 */
[----:B------:R-:W-:Y:S01]  /*1eb0*/  IMAD.SHL.U32 R6, R6, 0x80, RZ ;  /* 0x0000008006067824 */ /* 0x000fe200078e00ff */
[----:B------:R-:W-:Y:S01]  /*1ec0*/  LOP3.LUT R31, R31, 0xfffffc00, RZ, 0xc0, !PT ;  /* 0xfffffc001f1f7812 */ /* 0x000fe200078ec0ff */
[----:B------:R-:W-:Y:S01]  /*1ed0*/  IMAD.MOV.U32 R92, RZ, RZ, R8 ;  /* 0x000000ffff5c7224 */ /* 0x000fe200078e0008 */
[----:B------:R-:W-:Y:S02]  /*1ee0*/  LOP3.LUT R7, R7, R112, RZ, 0x3c, !PT ;  /* 0x0000007007077212 */ /* 0x000fe400078e3cff */
[----:B------:R-:W-:-:S04]  /*1ef0*/  LOP3.LUT R8, R6, 0xffffc000, RZ, 0xc0, !PT ;  /* 0xffffc00006087812 */ /* 0x000fc800078ec0ff */
[----:B------:R-:W-:Y:S02]  /*1f00*/  IADD3 R94, R7, R8, R31 ;  /* 0x00000008075e7210 */ /* 0x000fe40007ffe01f */
[----:B------:R-:W0:Y:S01]  /*1f10*/  S2R R31, SR_TID.X ;  /* 0x00000000001f7919 */ /* 0x000e220000002100 */
[C---:B------:R-:W-:Y:S02]  /*1f20*/  VIADD R102, R221.reuse, 0x20 ;  /* 0x00000020dd667836 */ /* 0x040fe40000000000 */
[C---:B------:R-:W-:Y:S02]  /*1f30*/  IMAD R93, R221.reuse, R13, R4 ;  /* 0x0000000ddd5d7224 */ /* 0x040fe400078e0204 */
[C---:B------:R-:W-:Y:S02]  /*1f40*/  VIADD R100, R221.reuse, 0x60 ;  /* 0x00000060dd647836 */ /* 0x040fe40000000000 */
[----:B------:R-:W-:Y:S01]  /*1f50*/  IMAD.SHL.U32 R4, R102, 0x80, RZ ;  /* 0x0000008066047824 */ /* 0x000fe200078e00ff */
[----:B------:R-:W-:Y:S01]  /*1f60*/  IADD3 R101, R221, 0x40, RZ ;  /* 0x00000040dd657810 */ /* 0x000fe20007ffe0ff */
[----:B------:R-:W-:-:S03]  /*1f70*/  IMAD.SHL.U32 R0, R100, 0x80, RZ ;  /* 0x0000008064007824 */ /* 0x000fc600078e00ff */
[----:B------:R-:W-:Y:S01]  /*1f80*/  LOP3.LUT R4, R4, 0x380, RZ, 0xc0, !PT ;  /* 0x0000038004047812 */ /* 0x000fe200078ec0ff */
[----:B------:R-:W-:Y:S01]  /*1f90*/  IMAD.SHL.U32 R3, R101, 0x80, RZ ;  /* 0x0000008065037824 */ /* 0x000fe200078e00ff */
[----:B0-----:R-:W-:-:S04]  /*1fa0*/  SHF.R.U32.HI R36, RZ, 0x7, R31 ;  /* 0x00000007ff247819 */ /* 0x001fc8000001161f */
[----:B------:R-:W-:Y:S01]  /*1fb0*/  ISETP.NE.AND P6, PT, R36, 0x1, PT ;  /* 0x000000012400780c */ /* 0x000fe20003fc5270 */
[----:B------:R-:W-:Y:S01]  /*1fc0*/  IMAD.MOV.U32 R86, RZ, RZ, R10 ;  /* 0x000000ffff567224 */ /* 0x000fe200078e000a */
[----:B------:R-:W-:Y:S01]  /*1fd0*/  LOP3.LUT R0, R0, 0x380, RZ, 0xc0, !PT ;  /* 0x0000038000007812 */ /* 0x000fe200078ec0ff */
[----:B------:R-:W-:Y:S01]  /*1fe0*/  IMAD.IADD R5, R28, 0x1, R27 ;  /* 0x000000011c057824 */ /* 0x000fe200078e021b */
[----:B------:R-:W-:Y:S01]  /*1ff0*/  SHF.R.U32.HI R111, RZ, 0x3, R4 ;  /* 0x00000003ff6f7819 */ /* 0x000fe20000011604 */
[----:B------:R-:W-:Y:S01]  /*2000*/  IMAD.WIDE.U32 R14, R221, R12, R16 ;  /* 0x0000000cdd0e7225 */ /* 0x000fe200078e0010 */
[----:B------:R-:W-:-:S07]  /*2010*/  LOP3.LUT R10, R4, 0x70, R39, 0xf8, !PT ;  /* 0x00000070040a7812 */ /* 0x000fce00078ef827 */
[----:B------:R-:W-:Y:S05]  /*2020*/  @!P6 WARPSYNC.ALL ;  /* 0x000000000000e948 */ /* 0x000fea0003800000 */
[----:B-----5:R-:W-:Y:S02]  /*2030*/  SHF.R.S32.HI R27, RZ, 0x1f, R97 ;  /* 0x0000001fff1b7819 */ /* 0x020fe40000011461 */
[----:B------:R-:W-:Y:S01]  /*2040*/  LOP3.LUT R3, R3, 0x380, RZ, 0xc0, !PT ;  /* 0x0000038003037812 */ /* 0x000fe200078ec0ff */
[----:B------:R-:W-:Y:S01]  /*2050*/  IMAD.IADD R15, R93, 0x1, R15 ;  /* 0x000000015d0f7824 */ /* 0x000fe200078e020f */
[----:B------:R-:W-:Y:S02]  /*2060*/  SHF.R.U32.HI R103, RZ, 0x3, R0 ;  /* 0x00000003ff677819 */ /* 0x000fe40000011600 */
[----:B------:R-:W-:-:S02]  /*2070*/  LOP3.LUT R20, R0, 0x70, R39, 0xf8, !PT ;  /* 0x0000007000147812 */ /* 0x000fc400078ef827 */
[----:B------:R-:W-:Y:S01]  /*2080*/  LOP3.LUT R83, R10, R111, RZ, 0x3c, !PT ;  /* 0x0000006f0a537212 */ /* 0x000fe200078e3cff */
[----:B------:R-:W-:Y:S01]  /*2090*/  IMAD.IADD R93, R9, 0x1, R93 ;  /* 0x00000001095d7824 */ /* 0x000fe200078e025d */
[----:B------:R-:W-:Y:S01]  /*20a0*/  SHF.R.U32.HI R104, RZ, 0x3, R3 ;  /* 0x00000003ff687819 */ /* 0x000fe20000011603 */
[-C--:B------:R-:W-:Y:S01]  /*20b0*/  IMAD R28, R27, R32.reuse, RZ ;  /* 0x000000201b1c7224 */ /* 0x080fe200078e02ff */
[----:B------:R-:W-:Y:S01]  /*20c0*/  LOP3.LUT R9, R3, 0x70, R39, 0xf8, !PT ;  /* 0x0000007003097812 */ /* 0x000fe200078ef827 */
[----:B------:R-:W-:Y:S01]  /*20d0*/  IMAD.WIDE.U32 R86, R97, R32, R86 ;  /* 0x0000002061567225 */ /* 0x000fe200078e0056 */
[----:B------:R-:W-:Y:S01]  /*20e0*/  LOP3.LUT R11, R20, R103, RZ, 0x3c, !PT ;  /* 0x00000067140b7212 */ /* 0x000fe200078e3cff */
[----:B------:R-:W-:Y:S01]  /*20f0*/  ULDC UR4, c[0x0][0x2f4] ;  /* 0x0000bd0000047ab9 */ /* 0x000fe20000000800 */
[----:B------:R-:W-:Y:S01]  /*2100*/  LOP3.LUT R9, R9, R104, RZ, 0x3c, !PT ;  /* 0x0000006809097212 */ /* 0x000fe200078e3cff */
[C---:B------:R-:W-:Y:S01]  /*2110*/  IMAD R41, R97.reuse, R33, R28 ;  /* 0x0000002161297224 */ /* 0x040fe200078e021c */
[----:B------:R-:W-:Y:S01]  /*2120*/  SHF.R.S32.HI R38, RZ, 0x4, R39 ;  /* 0x00000004ff267819 */ /* 0x000fe20000011427 */
[----:B------:R-:W-:Y:S01]  /*2130*/  IMAD.WIDE.U32 R88, R97, R32, R88 ;  /* 0x0000002061587225 */ /* 0x000fe200078e0058 */
[----:B------:R-:W-:-:S02]  /*2140*/  ISETP.GE.AND P2, PT, R18, UR4, PT ;  /* 0x0000000412007c0c */ /* 0x000fc4000bf46270 */
[----:B------:R-:W-:Y:S01]  /*2150*/  LOP3.LUT R39, R39, 0xfffffff0, RZ, 0xc0, !PT ;  /* 0xfffffff027277812 */ /* 0x000fe200078ec0ff */
[----:B------:R-:W-:Y:S01]  /*2160*/  IMAD.WIDE.U32 R90, R97, R12, R14 ;  /* 0x0000000c615a7225 */ /* 0x000fe200078e000e */
[----:B------:R-:W-:-:S03]  /*2170*/  SHF.L.U64.HI R10, R32, 0x7, R33 ;  /* 0x00000007200a7819 */ /* 0x000fc60000010221 */
[----:B------:R-:W-:Y:S01]  /*2180*/  IMAD.WIDE.U32 R92, R97, R12, R92 ;  /* 0x0000000c615c7225 */ /* 0x000fe200078e005c */
[----:B------:R-:W-:-:S03]  /*2190*/  SHF.L.U64.HI R28, R12, 0x5, R13 ;  /* 0x000000050c1c7819 */ /* 0x000fc6000001020d */
[----:B------:R-:W-:Y:S01]  /*21a0*/  VIADD R98, R36, 0x8 ;  /* 0x0000000824627836 */ /* 0x000fe20000000000 */
[----:B------:R-:W-:Y:S01]  /*21b0*/  IADD3 R36, R41, R87, RZ ;  /* 0x0000005729247210 */ /* 0x000fe20007ffe0ff */
[----:B------:R-:W-:Y:S01]  /*21c0*/  IMAD.SHL.U32 R20, R32, 0x20, RZ ;  /* 0x0000002020147824 */ /* 0x000fe200078e00ff */
[----:B------:R-:W-:Y:S01]  /*21d0*/  SHF.R.S32.HI R34, RZ, 0x1f, R218 ;  /* 0x0000001fff227819 */ /* 0x000fe200000114da */
[----:B------:R-:W-:Y:S01]  /*21e0*/  IMAD.SHL.U32 R96, R37, 0x2, RZ ;  /* 0x0000000225607824 */ /* 0x000fe200078e00ff */
[----:B------:R-:W-:Y:S01]  /*21f0*/  ISETP.GE.AND P1, PT, R16, UR4, PT ;  /* 0x0000000410007c0c */ /* 0x000fe2000bf26270 */
[----:B------:R-:W-:Y:S01]  /*2200*/  IMAD.SHL.U32 R31, R12, 0x20, RZ ;  /* 0x000000200c1f7824 */ /* 0x000fe200078e00ff */
[----:B------:R-:W-:Y:S01]  /*2210*/  P2R R81, PR, RZ, 0x4 ;  /* 0x00000004ff517803 */ /* 0x000fe20000000000 */
[----:B------:R-:W-:Y:S01]  /*2220*/  IMAD R35, R35, 0x20, R221 ;  /* 0x0000002023237824 */ /* 0x000fe200078e02dd */
[----:B------:R-:W-:Y:S01]  /*2230*/  SHF.R.S32.HI R43, RZ, 0x1f, R39 ;  /* 0x0000001fff2b7819 */ /* 0x000fe20000011427 */
[----:B------:R-:W-:Y:S01]  /*2240*/  IMAD.IADD R41, R89, 0x1, R41 ;  /* 0x0000000159297824 */ /* 0x000fe200078e0229 */
[----:B--2---:R-:W-:-:S02]  /*2250*/  IADD3 R7, R11, R8, R21 ;  /* 0x000000080b077210 */ /* 0x004fc40007ffe015 */
[----:B------:R-:W-:Y:S02]  /*2260*/  SHF.L.U32 R21, R32, 0x6, RZ ;  /* 0x0000000620157819 */ /* 0x000fe400000006ff */
[----:B------:R-:W-:Y:S01]  /*2270*/  IADD3 R83, R83, R8, R30 ;  /* 0x0000000853537210 */ /* 0x000fe20007ffe01e */
[----:B------:R-:W-:Y:S01]  /*2280*/  IMAD R30, R27, R12, RZ ;  /* 0x0000000c1b1e7224 */ /* 0x000fe200078e02ff */
[----:B------:R-:W-:-:S03]  /*2290*/  IADD3 R6, R9, R8, R29 ;  /* 0x0000000809067210 */ /* 0x000fc60007ffe01d */
[----:B------:R-:W-:Y:S01]  /*22a0*/  IMAD R11, R97, R13, R30 ;  /* 0x0000000d610b7224 */ /* 0x000fe200078e021e */
[C-C-:B------:R-:W-:Y:S01]  /*22b0*/  SHF.L.U64.HI R8, R32.reuse, 0x5, R33.reuse ;  /* 0x0000000520087819 */ /* 0x140fe20000010221 */
[C---:B------:R-:W-:Y:S01]  /*22c0*/  IMAD.SHL.U32 R27, R32.reuse, 0x80, RZ ;  /* 0x00000080201b7824 */ /* 0x040fe200078e00ff */
[----:B------:R-:W-:Y:S01]  /*22d0*/  SHF.L.U64.HI R9, R32, 0x6, R33 ;  /* 0x0000000620097819 */ /* 0x000fe20000010221 */
[C---:B------:R-:W-:Y:S01]  /*22e0*/  IMAD.SHL.U32 R32, R12.reuse, 0x40, RZ ;  /* 0x000000400c207824 */ /* 0x040fe200078e00ff */
[C-C-:B------:R-:W-:Y:S01]  /*22f0*/  SHF.L.U64.HI R29, R12.reuse, 0x6, R13.reuse ;  /* 0x000000060c1d7819 */ /* 0x140fe2000001020d */
[C---:B------:R-:W-:Y:S01]  /*2300*/  IMAD.SHL.U32 R33, R12.reuse, 0x80, RZ ;  /* 0x000000800c217824 */ /* 0x040fe200078e00ff */
[----:B------:R-:W-:Y:S01]  /*2310*/  SHF.L.U64.HI R30, R12, 0x7, R13 ;  /* 0x000000070c1e7819 */ /* 0x000fe2000001020d */
[----:B------:R-:W-:Y:S01]  /*2320*/  IMAD.IADD R37, R11, 0x1, R91 ;  /* 0x000000010b257824 */ /* 0x000fe200078e025b */
[----:B------:R-:W-:Y:S01]  /*2330*/  SHF.R.S32.HI R40, RZ, 0x1f, R24 ;  /* 0x0000001fff287819 */ /* 0x000fe20000011418 */
[----:B------:R-:W-:Y:S01]  /*2340*/  IMAD.IADD R42, R93, 0x1, R11 ;  /* 0x000000015d2a7824 */ /* 0x000fe200078e020b */
[----:B------:R-:W-:Y:S06]  /*2350*/  @!P6 BAR.SYNC.DEFER_BLOCKING 0x9, 0x100 ;  /* 0x024400000000eb1d */ /* 0x000fec0000010000 */
.L_x_3045:
[----:B------:R-:W0:Y:S01]  /*2360*/  LDC R106, c[0x0][0x430] ;  /* 0x00010c00ff6a7b82 */ /* 0x000e220000000800 */
[----:B------:R-:W-:Y:S01]  /*2370*/  VIADD R26, R26, 0xffffffff ;  /* 0xffffffff1a1a7836 */ /* 0x000fe20000000000 */
[----:B-1-34-:R-:W1:Y:S01]  /*2380*/  S2R R44, SR_TID.X ;  /* 0x00000000002c7919 */ /* 0x01ae620000002100 */
[----:B------:R-:W-:Y:S02]  /*2390*/  IMAD.MOV.U32 R105, RZ, RZ, RZ ;  /* 0x000000ffff697224 */ /* 0x000fe400078e00ff */
[----:B------:R-:W-:-:S03]  /*23a0*/  IMAD R11, R26, 0x80, R35 ;  /* 0x000000801a0b7824 */ /* 0x000fc600078e0223 */
[----:B------:R-:W2:Y:S01]  /*23b0*/  LDC R114, c[0x0][0x3f4] ;  /* 0x0000fd00ff727b82 */ /* 0x000ea20000000800 */
[----:B------:R-:W-:Y:S01]  /*23c0*/  IMAD.IADD R45, R5, 0x1, R11 ;  /* 0x00000001052d7824 */ /* 0x000fe200078e020b */
[----:B------:R-:W-:-:S03]  /*23d0*/  ISETP.GE.AND P2, PT, R11, R2, PT ;  /* 0x000000020b00720c */ /* 0x000fc60003f46270 */
[----:B------:R-:W-:Y:S01]  /*23e0*/  IMAD.MOV.U32 R11, RZ, RZ, R45 ;  /* 0x000000ffff0b7224 */ /* 0x000fe200078e002d */
[----:B------:R-:W-:Y:S02]  /*23f0*/  ISETP.GT.OR P2, PT, R35, 0x7f, P2 ;  /* 0x0000007f2300780c */ /* 0x000fe40001744670 */
[----:B0-----:R-:W-:-:S11]  /*2400*/  ISETP.NE.AND P3, PT, R106, 0x1, PT ;  /* 0x000000016a00780c */ /* 0x001fd60003f65270 */
[----:B------:R-:W0:Y:S01]  /*2410*/  @!P2 LDC.64 R14, c[0x0][0x428] ;  /* 0x00010a00ff0eab82 */ /* 0x000e220000000a00 */
[----:B-1----:R-:W-:-:S07]  /*2420*/  VIADD R48, R44, 0xffffff80 ;  /* 0xffffff802c307836 */ /* 0x002fce0000000000 */
[----:B------:R-:W1:Y:S08]  /*2430*/  @!P2 LDC.64 R46, c[0x0][0x418] ;  /* 0x00010600ff2eab82 */ /* 0x000e700000000a00 */
[----:B------:R-:W3:Y:S08]  /*2440*/  @P3 LDC R12, c[0x0][0x434] ;  /* 0x00010d00ff0c3b82 */ /* 0x000ef00000000800 */
[----:B------:R-:W4:Y:S01]  /*2450*/  @P3 LDC R13, c[0x0][0x438] ;  /* 0x00010e00ff0d3b82 */ /* 0x000f220000000800 */
[----:B---3--:R-:W-:-:S05]  /*2460*/  @P3 IMAD.HI.U32 R12, R45, R12, RZ ;  /* 0x0000000c2d0c3227 */ /* 0x008fca00078e00ff */
[----:B----4-:R-:W-:Y:S01]  /*2470*/  @P3 SHF.R.U32.HI R11, RZ, R13, R12 ;  /* 0x0000000dff0b3219 */ /* 0x010fe2000001160c */
[----:B0-----:R-:W-:-:S03]  /*2480*/  @!P2 IMAD R12, R40, R14, RZ ;  /* 0x0000000e280ca224 */ /* 0x001fc600078e02ff */
[----:B------:R-:W-:Y:S01]  /*2490*/  @!P2 SHF.R.S32.HI R13, RZ, 0x1f, R11 ;  /* 0x0000001fff0da819 */ /* 0x000fe2000001140b */
[----:B------:R-:W-:Y:S01]  /*24a0*/  @!P2 IMAD R15, R24, R15, R12 ;  /* 0x0000000f180fa224 */ /* 0x000fe200078e020c */
[----:B------:R-:W-:Y:S02]  /*24b0*/  @!P2 MOV R12, R11 ;  /* 0x0000000b000ca202 */ /* 0x000fe40000000f00 */
[----:B------:R-:W-:-:S03]  /*24c0*/  SHF.R.S32.HI R44, RZ, 0x1f, R48 ;  /* 0x0000001fff2c7819 */ /* 0x000fc60000011430 */
[----:B------:R-:W-:Y:S01]  /*24d0*/  @!P2 IMAD.WIDE.U32 R12, R24, R14, R12 ;  /* 0x0000000e180ca225 */ /* 0x000fe200078e000c */
[----:B------:R-:W-:-:S03]  /*24e0*/  LEA.HI R44, R44, R48, RZ, 0x6 ;  /* 0x000000302c2c7211 */ /* 0x000fc600078f30ff */
[----:B------:R-:W-:Y:S01]  /*24f0*/  @!P2 IMAD.IADD R13, R13, 0x1, R15 ;  /* 0x000000010d0da824 */ /* 0x000fe200078e020f */
[----:B-1----:R-:W-:Y:S01]  /*2500*/  @!P2 LEA R14, P3, R12, R46, 0x2 ;  /* 0x0000002e0c0ea211 */ /* 0x002fe200078610ff */
[----:B------:R-:W-:-:S03]  /*2510*/  IMAD.SHL.U32 R44, R44, 0x10, RZ ;  /* 0x000000102c2c7824 */ /* 0x000fc600078e00ff */
[----:B------:R-:W-:Y:S02]  /*2520*/  @!P2 LEA.HI.X R15, R12, R47, R13, 0x2, P3 ;  /* 0x0000002f0c0fa211 */ /* 0x000fe400018f140d */
[----:B------:R-:W-:-:S03]  /*2530*/  LOP3.LUT R44, R44, 0xfffffc00, RZ, 0xc0, !PT ;  /* 0xfffffc002c2c7812 */ /* 0x000fc600078ec0ff */
[----:B------:R0:W5:Y:S01]  /*2540*/  @!P2 LDG.E R105, desc[UR36][R14.64] ;  /* 0x000000240e69a981 */ /* 0x000162000c1e1900 */
[----:B--2---:R-:W-:Y:S01]  /*2550*/  ISETP.GE.AND P2, PT, R114, 0x1, PT ;  /* 0x000000017200780c */ /* 0x004fe20003f46270 */
[----:B------:R-:W-:Y:S01]  /*2560*/  IMAD.MOV R11, RZ, RZ, -R11 ;  /* 0x000000ffff0b7224 */ /* 0x000fe200078e0a0b */
[----:B------:R-:W-:Y:S01]  /*2570*/  LOP3.LUT R13, R225, 0x70, R16, 0xf8, !PT ;  /* 0x00000070e10d7812 */ /* 0x000fe200078ef810 */
[----:B------:R-:W-:Y:S05]  /*2580*/  YIELD ;  /* 0x0000000000007946 */ /* 0x000fea0003800000 */
[----:B------:R-:W-:Y:S01]  /*2590*/  LOP3.LUT R12, R44, R13, R112, 0xf6, !PT ;  /* 0x0000000d2c0c7212 */ /* 0x000fe200078ef670 */
[----:B------:R-:W-:Y:S01]  /*25a0*/  BSSY B0, `(.L_x_2950) ;  /* 0x000095d000007945 */ /* 0x000fe20003800000 */
[----:B------:R-:W-:Y:S01]  /*25b0*/  ISETP.GT.AND P3, PT, R26, R25, PT ;  /* 0x000000191a00720c */ /* 0x000fe20003f64270 */
[----:B------:R-:W-:-:S02]  /*25c0*/  IMAD R106, R106, R11, R45 ;  /* 0x0000000b6a6a7224 */ /* 0x000fc400078e022d */
        /* <DEDUP_REMOVED lines=15> */
[----:B------:R-:W-:Y:S01]  /*26c0*/  IMAD R14, R108, UR4, RZ ;  /* 0x000000046c0e7c24 */ /* 0x000fe2000f8e02ff */
[----:B------:R-:W-:Y:S01]  /*26d0*/  IADD3 R13, R13, R11, RZ ;  /* 0x0000000b0d0d7210 */ /* 0x000fe20007ffe0ff */
[----:B------:R-:W-:Y:S02]  /*26e0*/  IMAD R109, R26, -0x80, R2 ;  /* 0xffffff801a6d7824 */ /* 0x000fe400078e0202 */
[C---:B------:R-:W-:Y:S01]  /*26f0*/  IMAD R11, R105.reuse, UR5, R14 ;  /* 0x00000005690b7c24 */ /* 0x040fe2000f8e020e */
[----:B------:R-:W-:Y:S01]  /*2700*/  SHF.R.S32.HI R14, RZ, 0x1f, R26 ;  /* 0x0000001fff0e7819 */ /* 0x000fe2000001141a */
[----:B------:R-:W-:Y:S01]  /*2710*/  IMAD.WIDE.U32 R12, R105, UR4, R12 ;  /* 0x00000004690c7c25 */ /* 0x000fe2000f8e000c */
[----:B------:R-:W-:Y:S01]  /*2720*/  ULDC.64 UR4, c[0x0][0x308] ;  /* 0x0000c20000047ab9 */ /* 0x000fe20000000a00 */
[----:B------:R-:W-:Y:S02]  /*2730*/  VIMNMX R109, R109, 0x80, PT ;  /* 0x000000806d6d7848 */ /* 0x000fe40003fe0100 */
[----:B------:R-:W-:-:S02]  /*2740*/  IMAD.IADD R13, R13, 0x1, R11 ;  /* 0x000000010d0d7824 */ /* 0x000fc400078e020b */
[----:B------:R-:W-:Y:S02]  /*2750*/  IMAD R11, R34, UR4, RZ ;  /* 0x00000004220b7c24 */ /* 0x000fe4000f8e02ff */
[----:B------:R-:W-:-:S04]  /*2760*/  IMAD.WIDE.U32 R116, R218, UR4, R12 ;  /* 0x00000004da747c25 */ /* 0x000fc8000f8e000c */
[----:B------:R-:W-:Y:S01]  /*2770*/  IMAD R11, R218, UR5, R11 ;  /* 0x00000005da0b7c24 */ /* 0x000fe2000f8e020b */
[----:B------:R-:W-:Y:S01]  /*2780*/  ULDC.64 UR4, c[0x0][0x2e8] ;  /* 0x0000ba0000047ab9 */ /* 0x000fe20000000a00 */
[----:B------:R-:W-:Y:S01]  /*2790*/  IMAD R45, R14, R27, R15 ;  /* 0x0000001b0e2d7224 */ /* 0x000fe200078e020f */
        /* <DEDUP_REMOVED lines=33> */
.L_x_2954:
[----:B------:R-:W-:Y:S05]  /*29b0*/  BSYNC B1 ;  /* 0x0000000000017941 */ /* 0x000fea0003800000 */
.L_x_2953:
[----:B------:R-:W-:Y:S01]  /*29c0*/  ISETP.GE.AND P2, PT, R102, R109, PT ;  /* 0x0000006d6600720c */ /* 0x000fe20003f46270 */
[----:B------:R-:W-:Y:S01]  /*29d0*/  BSSY B1, `(.L_x_2955) ;  /* 0x0000023000017945 */ /* 0x000fe20003800000 */
[----:B------:R-:W-:Y:S02]  /*29e0*/  CS2R R64, SRZ ;  /* 0x0000000000407805 */ /* 0x000fe4000001ff00 */
[----:B------:R-:W-:Y:S02]  /*29f0*/  CS2R R62, SRZ ;  /* 0x00000000003e7805 */ /* 0x000fe4000001ff00 */
[----:B0-----:R-:W-:Y:S02]  /*2a00*/  CS2R R44, SRZ ;  /* 0x00000000002c7805 */ /* 0x001fe4000001ff00 */
[----:B------:R-:W-:Y:S02]  /*2a10*/  CS2R R52, SRZ ;  /* 0x0000000000347805 */ /* 0x000fe4000001ff00 */
[----:B------:R-:W-:-:S02]  /*2a20*/  CS2R R56, SRZ ;  /* 0x0000000000387805 */ /* 0x000fc4000001ff00 */
[----:B------:R-:W-:Y:S02]  /*2a30*/  CS2R R54, SRZ ;  /* 0x0000000000367805 */ /* 0x000fe4000001ff00 */
[----:B------:R-:W-:Y:S02]  /*2a40*/  CS2R R58, SRZ ;  /* 0x00000000003a7805 */ /* 0x000fe4000001ff00 */
[----:B------:R-:W-:Y:S02]  /*2a50*/  CS2R R48, SRZ ;  /* 0x0000000000307805 */ /* 0x000fe4000001ff00 */
[----:B------:R-:W-:Y:S02]  /*2a60*/  CS2R R46, SRZ ;  /* 0x00000000002e7805 */ /* 0x000fe4000001ff00 */
[----:B------:R-:W-:Y:S01]  /*2a70*/  CS2R R50, SRZ ;  /* 0x0000000000327805 */ /* 0x000fe2000001ff00 */
[----:B-----5:R-:W-:Y:S01]  /*2a80*/  IMAD.MOV.U32 R122, RZ, RZ, R68 ;  /* 0x000000ffff7a7224 */ /* 0x020fe200078e0044 */
[----:B------:R-:W-:Y:S01]  /*2a90*/  CS2R R66, SRZ ;  /* 0x0000000000427805 */ /* 0x000fe2000001ff00 */
[----:B------:R-:W-:Y:S01]  /*2aa0*/  IMAD.MOV.U32 R130, RZ, RZ, R72 ;  /* 0x000000ffff827224 */ /* 0x000fe200078e0048 */
        /* <DEDUP_REMOVED lines=21> */
.L_x_2956:
[----:B------:R-:W-:Y:S05]  /*2c00*/  BSYNC B1 ;  /* 0x0000000000017941 */ /* 0x000fea0003800000 */
.L_x_2955:
[----:B------:R-:W-:Y:S01]  /*2c10*/  ISETP.GE.AND P3, PT, R101, R109, PT ;  /* 0x0000006d6500720c */ /* 0x000fe20003f66270 */
[----:B------:R-:W-:-:S12]  /*2c20*/  BSSY B1, `(.L_x_2957) ;  /* 0x0000016000017945 */ /* 0x000fd80003800000 */
        /* <DEDUP_REMOVED lines=21> */
.L_x_2958:
[----:B------:R-:W-:Y:S05]  /*2d80*/  BSYNC B1 ;  /* 0x0000000000017941 */ /* 0x000fea0003800000 */
.L_x_2957:
[----:B------:R-:W-:Y:S01]  /*2d90*/  ISETP.GE.AND P4, PT, R100, R109, PT ;  /* 0x0000006d6400720c */ /* 0x000fe20003f86270 */
[----:B------:R-:W-:-:S12]  /*2da0*/  BSSY B1, `(.L_x_2959) ;  /* 0x000001c000017945 */ /* 0x000fd80003800000 */
[----:B------:R-:W-:Y:S05]  /*2db0*/  @P4 BRA `(.L_x_2960) ;  /* 0x0000000000684947 */ /* 0x000fea0003800000 */
[----:B------:R-:W2:Y:S01]  /*2dc0*/  LDC.64 R44, c[0x0][0x3f8] ;  /* 0x0000fe00ff2c7b82 */ /* 0x000ea20000000a00 */
[----:B------:R-:W-:Y:S01]  /*2dd0*/  IMAD.MOV.U32 R13, RZ, RZ, R11 ;  /* 0x000000ffff0d7224 */ /* 0x000fe200078e000b */
[----:B------:R-:W-:Y:S01]  /*2de0*/  ULDC.64 UR4, c[0x0][0x3e8] ;  /* 0x0000fa0000047ab9 */ /* 0x000fe20000000a00 */
[----:B------:R-:W-:Y:S02]  /*2df0*/  MOV R15, R115 ;  /* 0x00000073000f7202 */ /* 0x000fe40000000f00 */
[----:B------:R-:W-:Y:S02]  /*2e00*/  CS2R R48, SRZ ;  /* 0x0000000000307805 */ /* 0x000fe4000001ff00 */
[----:B------:R-:W-:Y:S01]  /*2e10*/  CS2R R50, SRZ ;  /* 0x0000000000327805 */ /* 0x000fe2000001ff00 */
[----:B--2---:R-:W-:-:S04]  /*2e20*/  IMAD.WIDE.U32 R12, R44, 0x60, R12 ;  /* 0x000000602c0c7825 */ /* 0x004fc800078e000c */
[----:B------:R-:W-:Y:S01]  /*2e30*/  IMAD R45, R45, 0x60, RZ ;  /* 0x000000602d2d7824 */ /* 0x000fe200078e02ff */
[----:B------:R-:W-:-:S03]  /*2e40*/  IADD3 R12, P5, P6, R88, UR4, R12 ;  /* 0x00000004580c7c10 */ /* 0x000fc6000febe00c */
[----:B------:R-:W-:-:S05]  /*2e50*/  IMAD.IADD R44, R13, 0x1, R45 ;  /* 0x000000010d2c7824 */ /* 0x000fca00078e022d */
[----:B------:R-:W-:Y:S01]  /*2e60*/  IADD3.X R13, R41, UR5, R44, P5, P6 ;  /* 0x00000005290d7c10 */ /* 0x000fe2000afec42c */
[----:B------:R-:W-:Y:S01]  /*2e70*/  ULDC.64 UR4, c[0x0][0x400] ;  /* 0x0001000000047ab9 */ /* 0x000fe20000000a00 */
[----:B------:R-:W2:Y:S02]  /*2e80*/  LDC.64 R44, c[0x0][0x408] ;  /* 0x00010200ff2c7b82 */ /* 0x000ea40000000a00 */
        /* <DEDUP_REMOVED lines=13> */
.L_x_2960:
[----:B------:R-:W-:Y:S05]  /*2f60*/  BSYNC B1 ;  /* 0x0000000000017941 */ /* 0x000fea0003800000 */
.L_x_2959:
[----:B------:R-:W-:Y:S01]  /*2f70*/  UISETP.NE.AND UP0, UPT, UR60, 0x3, UPT ;  /* 0x000000033c00788c */ /* 0x000fe2000bf05270 */
[----:B------:R-:W-:Y:S01]  /*2f80*/  IMAD.MOV.U32 R129, RZ, RZ, R70 ;  /* 0x000000ffff817224 */ /* 0x000fe200078e0046 */
[----:B-----5:R-:W-:Y:S01]  /*2f90*/  MOV R120, R52 ;  /* 0x0000003400787202 */ /* 0x020fe20000000f00 */
[----:B------:R-:W-:Y:S02]  /*2fa0*/  IMAD.MOV.U32 R137, RZ, RZ, R74 ;  /* 0x000000ffff897224 */ /* 0x000fe400078e004a */
[----:B------:R-:W-:Y:S01]  /*2fb0*/  IMAD.MOV.U32 R125, RZ, RZ, R60 ;  /* 0x000000ffff7d7224 */ /* 0x000fe200078e003c */
[----:B------:R-:W-:Y:S01]  /*2fc0*/  PLOP3.LUT P5, PT, PT, PT, UP0, 0x80, 0x0 ;  /* 0x000000000000781c */ /* 0x000fe20003faf008 */
[----:B------:R-:W-:Y:S02]  /*2fd0*/  IMAD.MOV.U32 R127, RZ, RZ, R64 ;  /* 0x000000ffff7f7224 */ /* 0x000fe400078e0040 */
[----:B------:R-:W-:Y:S02]  /*2fe0*/  IMAD.MOV.U32 R126, RZ, RZ, R62 ;  /* 0x000000ffff7e7224 */ /* 0x000fe400078e003e */
[----:B------:R-:W-:-:S02]  /*2ff0*/  IMAD.MOV.U32 R128, RZ, RZ, R66 ;  /* 0x000000ffff807224 */ /* 0x000fc400078e0042 */
[----:B------:R-:W-:Y:S02]  /*3000*/  IMAD.MOV.U32 R123, RZ, RZ, R56 ;  /* 0x000000ffff7b7224 */ /* 0x000fe400078e0038 */
[----:B------:R-:W-:Y:S02]  /*3010*/  IMAD.MOV.U32 R121, RZ, RZ, R54 ;  /* 0x000000ffff797224 */ /* 0x000fe400078e0036 */
[----:B------:R-:W-:Y:S02]  /*3020*/  IMAD.MOV.U32 R124, RZ, RZ, R58 ;  /* 0x000000ffff7c7224 */ /* 0x000fe400078e003a */
[----:B------:R-:W-:Y:S02]  /*3030*/  IMAD.MOV.U32 R117, RZ, RZ, R44 ;  /* 0x000000ffff757224 */ /* 0x000fe400078e002c */
[----:B------:R-:W-:Y:S02]  /*3040*/  IMAD.MOV.U32 R118, RZ, RZ, R48 ;  /* 0x000000ffff767224 */ /* 0x000fe400078e0030 */
[----:B01----:R-:W-:-:S02]  /*3050*/  IMAD.MOV.U32 R78, RZ, RZ, R46 ;  /* 0x000000ffff4e7224 */ /* 0x003fc400078e002e */
[----:B------:R-:W-:Y:S01]  /*3060*/  IMAD.MOV.U32 R119, RZ, RZ, R50 ;  /* 0x000000ffff777224 */ /* 0x000fe200078e0032 */
[----:B------:R-:W-:Y:S06]  /*3070*/  @!P5 BRA `(.L_x_2961) ;  /* 0x000000000004d947 */ /* 0x000fec0003800000 */
[----:B------:R-:W-:Y:S01]  /*3080*/  BPT.TRAP 0x1 ;  /* 0x000000040000795c */ /* 0x000fe20000300000 */
.L_x_2961:
[----:B------:R-:W-:Y:S01]  /*3090*/  LEA R80, R23, R22, 0x3 ;  /* 0x0000001617507211 */ /* 0x000fe200078e18ff */
[----:B------:R-:W-:Y:S01]  /*30a0*/  BSSY B1, `(.L_x_2962) ;  /* 0x0000004000017945 */ /* 0x000fe20003800000 */
[----:B------:R-:W-:-:S04]  /*30b0*/  SHF.L.U32 R110, R224, 0x1f, RZ ;  /* 0x0000001fe06e7819 */ /* 0x000fc800000006ff */
[----:B------:R-:W0:Y:S02]  /*30c0*/  SYNCS.PHASECHK.TRANS64.TRYWAIT P6, [R80+URZ+0x38890], R110 ;  /* 0x0388906e500075a7 */ /* 0x000e2400080c017f */
[----:B0-----:R-:W-:Y:S05]  /*30d0*/  @!P6 BRA `(.L_x_2963) ;  /* 0x000002800078e947 */ /* 0x001fea0003800000 */
.L_x_3301:
[----:B------:R-:W-:Y:S05]  /*30e0*/  BSYNC B1 ;  /* 0x0000000000017941 */ /* 0x000fea0003800000 */
.L_x_2962:
[----:B------:R-:W-:-:S03]  /*30f0*/  UMOV UR4, 0xffffffff ;  /* 0xffffffff00047882 */ /* 0x000fc60000000000 */
[----:B------:R-:W-:Y:S05]  /*3100*/  BRA.DIV UR4, `(.L_x_2964) ;  /* 0x0000028204807947 */ /* 0x000fea000b800000 */
[----:B------:R1:W3:Y:S04]  /*3110*/  SHFL.IDX PT, R79, R116, RZ, 0x181f ;  /* 0x00181fff744f7589 */ /* 0x0002e800000e0000 */
[----:B------:R1:W4:Y:S02]  /*3120*/  SHFL.IDX PT, R115, R113, RZ, 0x181f ;  /* 0x00181fff71737589 */ /* 0x00032400000e0000 */
.L_x_3305:
        /* <DEDUP_REMOVED lines=8> */
[----:B---3--:R-:W-:Y:S01]  /*31b0*/  IMAD.X R77, R79, 0x1, R17, P6 ;  /* 0x000000014f4d7824 */ /* 0x008fe200030e0611 */
[----:B------:R-:W-:-:S13]  /*31c0*/  ISETP.GE.AND P6, PT, R84, R114, PT ;  /* 0x000000725400720c */ /* 0x000fda0003fc6270 */
[----:B--2---:R-:W-:Y:S05]  /*31d0*/  @P6 BRA `(.L_x_2970) ;  /* 0x0000000400ac6947 */ /* 0x004fea0003800000 */
[--C-:B------:R-:W-:Y:S02]  /*31e0*/  SHF.R.U32.HI R133, RZ, 0x8, R73.reuse ;  /* 0x00000008ff857819 */ /* 0x100fe40000011649 */
[----:B------:R-:W-:Y:S02]  /*31f0*/  LOP3.LUT R11, R73, 0xff, RZ, 0xc0, !PT ;  /* 0x000000ff490b7812 */ /* 0x000fe400078ec0ff */
[----:B------:R-:W-:Y:S02]  /*3200*/  SHF.R.U32.HI R74, RZ, 0x18, R73 ;  /* 0x00000018ff4a7819 */ /* 0x000fe40000011649 */
[----:B------:R-:W-:Y:S02]  /*3210*/  SHF.R.U32.HI R131, RZ, 0x8, R75 ;  /* 0x00000008ff837819 */ /* 0x000fe4000001164b */
[----:B------:R-:W-:Y:S02]  /*3220*/  SHF.R.U32.HI R135, RZ, 0x10, R73 ;  /* 0x00000010ff877819 */ /* 0x000fe40000011649 */
[----:B------:R-:W-:-:S02]  /*3230*/  LOP3.LUT R72, R75, 0xff, RZ, 0xc0, !PT ;  /* 0x000000ff4b487812 */ /* 0x000fc400078ec0ff */
[----:B------:R-:W-:Y:S02]  /*3240*/  SHF.R.U32.HI R73, RZ, 0x18, R75 ;  /* 0x00000018ff497819 */ /* 0x000fe4000001164b */
[----:B------:R-:W-:Y:S01]  /*3250*/  PRMT R74, R74, 0x654, R11 ;  /* 0x000006544a4a7816 */ /* 0x000fe2000000000b */
[----:B------:R-:W-:Y:S01]  /*3260*/  IMAD.SHL.U32 R11, R133, 0x100, RZ ;  /* 0x00000100850b7824 */ /* 0x000fe200078e00ff */
[----:B------:R-:W-:Y:S01]  /*3270*/  SHF.R.U32.HI R134, RZ, 0x10, R75 ;  /* 0x00000010ff867819 */ /* 0x000fe2000001164b */
[----:B------:R-:W-:Y:S01]  /*3280*/  IMAD.SHL.U32 R75, R131, 0x100, RZ ;  /* 0x00000100834b7824 */ /* 0x000fe200078e00ff */
[----:B------:R-:W-:Y:S01]  /*3290*/  PRMT R132, R73, 0x654, R72 ;  /* 0x0000065449847816 */ /* 0x000fe20000000048 */
[----:B0-----:R-:W-:Y:S01]  /*32a0*/  IMAD.MOV.U32 R72, RZ, RZ, R12 ;  /* 0x000000ffff487224 */ /* 0x001fe200078e000c */
        /* <DEDUP_REMOVED lines=36> */
[----:B------:R-:W-:Y:S02]  /*34f0*/  HADD2.F32 R13, -RZ, R72.H0_H0 ;  /* 0x20000048ff0d7230 */ /* 0x000fe40000004100 */
[----:B------:R-:W-:Y:S01]  /*3500*/  FMUL.FTZ R136, R74, R133 ;  /* 0x000000854a887220 */ /* 0x000fe20000410000 */
[----:B------:R-:W-:-:S02]  /*3510*/  HADD2.F32 R75, -RZ, R130.H1_H1 ;  /* 0x30000082ff4b7230 */ /* 0x000fc40000004100 */
[----:B------:R-:W-:Y:S02]  /*3520*/  HADD2.F32 R72, -RZ, R72.H1_H1 ;  /* 0x30000048ff487230 */ /* 0x000fe40000004100 */
[-C--:B------:R-:W-:Y:S01]  /*3530*/  FMUL.FTZ R133, R13, R132.reuse ;  /* 0x000000840d857220 */ /* 0x080fe20000410000 */
[----:B------:R-:W-:Y:S02]  /*3540*/  HADD2.F32 R130, -RZ, R130.H0_H0 ;  /* 0x20000082ff827230 */ /* 0x000fe40000004100 */
[-C--:B------:R-:W-:Y:S01]  /*3550*/  FFMA.FTZ R74, R74, R75.reuse, R137 ;  /* 0x0000004b4a4a7223 */ /* 0x080fe20000010089 */
[----:B------:R-:W-:Y:S01]  /*3560*/  FFMA.FTZ R73, R73, R75, -R136 ;  /* 0x0000004b49497223 */ /* 0x000fe20000010888 */
[C---:B------:R-:W-:Y:S01]  /*3570*/  FMUL.FTZ R134, R72.reuse, R132 ;  /* 0x0000008448867220 */ /* 0x040fe20000410000 */
[----:B------:R-:W-:Y:S01]  /*3580*/  F2FP.F16.E4M3.UNPACK_B R132, R135.H1 ;  /* 0x00000087ff84723e */ /* 0x000fe200030006ff */
[-C--:B------:R-:W-:Y:S01]  /*3590*/  FFMA.FTZ R137, R72, R130.reuse, R133 ;  /* 0x0000008248897223 */ /* 0x080fe20000010085 */
[----:B------:R-:W-:Y:S01]  /*35a0*/  F2FP.F16.E4M3.UNPACK_B R72, R15.H1 ;  /* 0x0000000fff48723e */ /* 0x000fe200030006ff */
[----:B------:R-:W-:Y:S01]  /*35b0*/  FFMA.FTZ R136, R13, R130, -R134 ;  /* 0x000000820d887223 */ /* 0x000fe20000010886 */
[----:B------:R-:W-:Y:S01]  /*35c0*/  F2FP.SATFINITE.E4M3.F32.PACK_AB_MERGE_C R140, R74, R73, RZ ;  /* 0x000000494a8c723e */ /* 0x000fe200048070ff */
[----:B------:R-:W-:Y:S01]  /*35d0*/  HADD2.F32 R134, -RZ, R132.H1_H1 ;  /* 0x30000084ff867230 */ /* 0x000fe20000004100 */
[----:B------:R-:W-:Y:S01]  /*35e0*/  F2FP.F16.E4M3.UNPACK_B R75, R131.H1 ;  /* 0x00000083ff4b723e */ /* 0x000fe200030006ff */
[--C-:B------:R-:W-:Y:S01]  /*35f0*/  HADD2.F32 R74, -RZ, R72.reuse.H1_H1 ;  /* 0x30000048ff4a7230 */ /* 0x100fe20000004100 */
        /* <DEDUP_REMOVED lines=22> */
[----:B------:R-:W-:Y:S01]  /*3760*/  HADD2.F32 R15, -RZ, R15.H1_H1 ;  /* 0x3000000fff0f7230 */ /* 0x000fe20000004100 */
[----:B------:R-:W-:Y:S01]  /*3770*/  F2FP.SATFINITE.E4M3.F32.PACK_AB_MERGE_C R133, R133, R134, RZ ;  /* 0x000000868585723e */ /* 0x000fe200048070ff */
        /* <DEDUP_REMOVED lines=17> */
.L_x_2970:
[----:B------:R-:W-:Y:S05]  /*3890*/  BSYNC B3 ;  /* 0x0000000000037941 */ /* 0x000fea0003800000 */
.L_x_2969:
[----:B0-----:R0:W-:Y:S02]  /*38a0*/  ST.E.128 desc[UR36][R76.64], R12 ;  /* 0x0000000c4c007985 */ /* 0x0011e4000c101d24 */
.L_x_2968:
[----:B------:R-:W-:Y:S05]  /*38b0*/  BSYNC B2 ;  /* 0x0000000000027941 */ /* 0x000fea0003800000 */
.L_x_2967:
[----:B------:R-:W-:-:S13]  /*38c0*/  ISETP.NE.AND P6, PT, R81, RZ, PT ;  /* 0x000000ff5100720c */ /* 0x000fda0003fc5270 */
[----:B------:R-:W-:Y:S05]  /*38d0*/  @P6 BRA `(.L_x_2966) ;  /* 0x0000000400cc6947 */ /* 0x000fea0003800000 */
[----:B0-2---:R0:W2:Y:S01]  /*38e0*/  LDS.128 R12, [R95+0x2c400] ;  /* 0x02c400005f0c7984 */ /* 0x0050a20000000c00 */
[----:B----4-:R-:W-:Y:S01]  /*38f0*/  IADD3 R72, P6, R18, R115, RZ ;  /* 0x0000007312487210 */ /* 0x010fe20007fde0ff */
[----:B------:R-:W-:Y:S04]  /*3900*/  BSSY B2, `(.L_x_2971) ;  /* 0x000006f000027945 */ /* 0x000fe80003800000 */
[----:B---3--:R-:W-:Y:S01]  /*3910*/  IMAD.X R73, R79, 0x1, R220, P6 ;  /* 0x000000014f497824 */ /* 0x008fe200030e06dc */
[----:B------:R-:W-:-:S13]  /*3920*/  ISETP.GE.AND P6, PT, R19, R114, PT ;  /* 0x000000721300720c */ /* 0x000fda0003fc6270 */
[----:B0-----:R-:W-:Y:S05]  /*3930*/  @P6 BRA `(.L_x_2972) ;  /* 0x0000000400ac6947 */ /* 0x001fea0003800000 */
[----:B------:R-:W-:Y:S02]  /*3940*/  SHF.R.U32.HI R74, RZ, 0x8, R71 ;  /* 0x00000008ff4a7819 */ /* 0x000fe40000011647 */
[--C-:B------:R-:W-:Y:S02]  /*3950*/  SHF.R.U32.HI R130, RZ, 0x18, R69.reuse ;  /* 0x00000018ff827819 */ /* 0x100fe40000011645 */
[----:B------:R-:W-:Y:S01]  /*3960*/  LOP3.LUT R11, R69, 0xff, RZ, 0xc0, !PT ;  /* 0x000000ff450b7812 */ /* 0x000fe200078ec0ff */
[----:B------:R-:W-:Y:S01]  /*3970*/  IMAD.SHL.U32 R74, R74, 0x100, RZ ;  /* 0x000001004a4a7824 */ /* 0x000fe200078e00ff */
[--C-:B------:R-:W-:Y:S02]  /*3980*/  SHF.R.U32.HI R70, RZ, 0x8, R69.reuse ;  /* 0x00000008ff467819 */ /* 0x100fe40000011645 */
[----:B------:R-:W-:Y:S02]  /*3990*/  SHF.R.U32.HI R76, RZ, 0x10, R69 ;  /* 0x00000010ff4c7819 */ /* 0x000fe40000011645 */
[----:B------:R-:W-:-:S02]  /*39a0*/  SHF.R.U32.HI R69, RZ, 0x18, R71 ;  /* 0x00000018ff457819 */ /* 0x000fc40000011647 */
[----:B------:R-:W-:Y:S02]  /*39b0*/  LOP3.LUT R68, R71, 0xff, RZ, 0xc0, !PT ;  /* 0x000000ff47447812 */ /* 0x000fe400078ec0ff */
[----:B------:R-:W-:Y:S02]  /*39c0*/  SHF.R.U32.HI R75, RZ, 0x10, R71 ;  /* 0x00000010ff4b7819 */ /* 0x000fe40000011647 */
[----:B------:R-:W-:Y:S01]  /*39d0*/  PRMT R69, R69, 0x654, R68 ;  /* 0x0000065445457816 */ /* 0x000fe20000000044 */
[----:B--2---:R-:W-:Y:S01]  /*39e0*/  IMAD.MOV.U32 R68, RZ, RZ, R12 ;  /* 0x000000ffff447224 */ /* 0x004fe200078e000c */
[----:B------:R-:W-:Y:S01]  /*39f0*/  PRMT R11, R130, 0x654, R11 ;  /* 0x00000654820b7816 */ /* 0x000fe2000000000b */
[----:B------:R-:W-:Y:S01]  /*3a00*/  IMAD.U32 R75, R75, 0x10000, RZ ;  /* 0x000100004b4b7824 */ /* 0x000fe200078e00ff */
[----:B------:R-:W-:Y:S02]  /*3a10*/  SHF.L.U32 R70, R70, 0x8, RZ ;  /* 0x0000000846467819 */ /* 0x000fe400000006ff */
[----:B------:R-:W-:Y:S01]  /*3a20*/  LOP3.LUT R12, R69, 0xff00, R74, 0xf8, !PT ;  /* 0x0000ff00450c7812 */ /* 0x000fe200078ef84a */
[----:B------:R-:W-:Y:S01]  /*3a30*/  IMAD.U32 R69, R76, 0x10000, RZ ;  /* 0x000100004c457824 */ /* 0x000fe200078e00ff */
[----:B------:R-:W-:-:S02]  /*3a40*/  LOP3.LUT R70, R11, 0xff00, R70, 0xf8, !PT ;  /* 0x0000ff000b467812 */ /* 0x000fc400078ef846 */
[----:B------:R-:W-:Y:S02]  /*3a50*/  F2FP.F16.E4M3.UNPACK_B R71, R129.H1 ;  /* 0x00000081ff47723e */ /* 0x000fe400030006ff */
[-C--:B------:R-:W-:Y:S02]  /*3a60*/  F2FP.F16.E4M3.UNPACK_B R11, R13.reuse ;  /* 0x0000000dff0b723e */ /* 0x080fe400020006ff */
[----:B------:R-:W-:Y:S01]  /*3a70*/  LOP3.LUT R74, R70, 0xff0000, R69, 0xf8, !PT ;  /* 0x00ff0000464a7812 */ /* 0x000fe200078ef845 */
[--C-:B------:R-:W-:Y:S01]  /*3a80*/  HADD2.F32 R76, -RZ, R71.reuse.H1_H1 ;  /* 0x30000047ff4c7230 */ /* 0x100fe20000004100 */
[----:B------:R-:W-:Y:S01]  /*3a90*/  LOP3.LUT R77, R12, 0xff0000, R75, 0xf8, !PT ;  /* 0x00ff00000c4d7812 */ /* 0x000fe200078ef84b */
[----:B------:R-:W-:Y:S01]  /*3aa0*/  HADD2.F32 R75, -RZ, R71.H0_H0 ;  /* 0x20000047ff4b7230 */ /* 0x000fe20000004100 */
[----:B------:R-:W-:Y:S01]  /*3ab0*/  F2FP.F16.E4M3.UNPACK_B R70, R122.H1 ;  /* 0x0000007aff46723e */ /* 0x000fe200030006ff */
[--C-:B------:R-:W-:Y:S01]  /*3ac0*/  HADD2.F32 R12, -RZ, R11.reuse.H1_H1 ;  /* 0x3000000bff0c7230 */ /* 0x100fe20000004100 */
[----:B------:R-:W-:Y:S01]  /*3ad0*/  F2FP.F16.E4M3.UNPACK_B R13, R13.H1 ;  /* 0x0000000dff0d723e */ /* 0x000fe200030006ff */
[----:B------:R-:W-:Y:S01]  /*3ae0*/  HADD2.F32 R11, -RZ, R11.H0_H0 ;  /* 0x2000000bff0b7230 */ /* 0x000fe20000004100 */
[----:B------:R-:W-:Y:S01]  /*3af0*/  F2FP.F16.E4M3.UNPACK_B R129, R129 ;  /* 0x00000081ff81723e */ /* 0x000fe200020006ff */
[----:B------:R-:W-:-:S02]  /*3b00*/  HADD2.F32 R71, -RZ, R70.H0_H0 ;  /* 0x20000046ff477230 */ /* 0x000fc40000004100 */
[CC--:B------:R-:W-:Y:S01]  /*3b10*/  FMUL.FTZ R130, R12.reuse, R75.reuse ;  /* 0x0000004b0c827220 */ /* 0x0c0fe20000410000 */
[--C-:B------:R-:W-:Y:S02]  /*3b20*/  HADD2.F32 R69, -RZ, R13.reuse.H1_H1 ;  /* 0x3000000dff457230 */ /* 0x100fe40000004100 */
[C---:B------:R-:W-:Y:S01]  /*3b30*/  FMUL.FTZ R75, R11.reuse, R75 ;  /* 0x0000004b0b4b7220 */ /* 0x040fe20000410000 */
        /* <DEDUP_REMOVED lines=21> */
[-C--:B------:R-:W-:Y:S01]  /*3c90*/  FMUL.FTZ R75, R13, R129.reuse ;  /* 0x000000810d4b7220 */ /* 0x080fe20000410000 */
[----:B------:R-:W-:Y:S02]  /*3ca0*/  HADD2.F32 R122, -RZ, R122.H0_H0 ;  /* 0x2000007aff7a7230 */ /* 0x000fe40000004100 */
[----:B------:R-:W-:Y:S01]  /*3cb0*/  FMUL.FTZ R76, R68, R129 ;  /* 0x00000081444c7220 */ /* 0x000fe20000410000 */
[-C--:B------:R-:W-:Y:S01]  /*3cc0*/  FFMA.FTZ R130, R69, R71.reuse, -R130 ;  /* 0x0000004745827223 */ /* 0x080fe20000010882 */
[----:B------:R-:W-:Y:S02]  /*3cd0*/  FFMA.FTZ R79, R70, R71, R79 ;  /* 0x00000047464f7223 */ /* 0x000fe4000001004f */
[-C--:B------:R-:W-:Y:S01]  /*3ce0*/  FFMA.FTZ R129, R13, R122.reuse, -R76 ;  /* 0x0000007a0d817223 */ /* 0x080fe2000001084c */
[----:B------:R-:W-:Y:S01]  /*3cf0*/  FFMA.FTZ R122, R68, R122, R75 ;  /* 0x0000007a447a7223 */ /* 0x000fe2000001004b */
[----:B------:R-:W-:-:S02]  /*3d00*/  F2FP.F16.E4M3.UNPACK_B R68, R15.H1 ;  /* 0x0000000fff44723e */ /* 0x000fc400030006ff */
[-C--:B------:R-:W-:Y:S02]  /*3d10*/  F2FP.F16.E4M3.UNPACK_B R76, R77.reuse.H1 ;  /* 0x0000004dff4c723e */ /* 0x080fe400030006ff */
[----:B------:R-:W-:Y:S01]  /*3d20*/  F2FP.F16.E4M3.UNPACK_B R71, R74.H1 ;  /* 0x0000004aff47723e */ /* 0x000fe200030006ff */
[----:B------:R-:W-:Y:S01]  /*3d30*/  HADD2.F32 R70, -RZ, R68.H1_H1 ;  /* 0x30000044ff467230 */ /* 0x000fe20000004100 */
[----:B------:R-:W-:Y:S01]  /*3d40*/  F2FP.F16.E4M3.UNPACK_B R13, R14.H1 ;  /* 0x0000000eff0d723e */ /* 0x000fe200030006ff */
[----:B------:R-:W-:Y:S01]  /*3d50*/  HADD2.F32 R115, -RZ, R76.H1_H1 ;  /* 0x3000004cff737230 */ /* 0x000fe20000004100 */
[----:B------:R-:W-:Y:S01]  /*3d60*/  F2FP.F16.E4M3.UNPACK_B R77, R77 ;  /* 0x0000004dff4d723e */ /* 0x000fe200020006ff */
[----:B------:R-:W-:Y:S01]  /*3d70*/  HADD2.F32 R69, -RZ, R68.H0_H0 ;  /* 0x20000044ff457230 */ /* 0x000fe20000004100 */
[----:B------:R-:W-:Y:S01]  /*3d80*/  F2FP.SATFINITE.E4M3.F32.PACK_AB_MERGE_C R133, R79, R130, RZ ;  /* 0x000000824f85723e */ /* 0x000fe200048070ff */
        /* <DEDUP_REMOVED lines=38> */
.L_x_2972:
[----:B------:R-:W-:Y:S05]  /*3ff0*/  BSYNC B2 ;  /* 0x0000000000027941 */ /* 0x000fea0003800000 */
.L_x_2971:
[----:B--2---:R0:W-:Y:S02]  /*4000*/  ST.E.128 desc[UR36][R72.64], R12 ;  /* 0x0000000c48007985 */ /* 0x0041e4000c101d24 */
.L_x_2966:
[----:B------:R-:W-:Y:S05]  /*4010*/  BSYNC B1 ;  /* 0x0000000000017941 */ /* 0x000fea0003800000 */
.L_x_2965:
[----:B------:R-:W-:-:S03]  /*4020*/  UMOV UR4, 0xffffffff ;  /* 0xffffffff00047882 */ /* 0x000fc60000000000 */
[----:B------:R-:W-:Y:S05]  /*4030*/  BRA.DIV UR4, `(.L_x_2973) ;  /* 0x0000027604007947 */ /* 0x000fea000b800000 */
[----:B------:R1:W1:Y:S04]  /*4040*/  SHFL.IDX PT, R71, R116, 0x1, 0x181f ;  /* 0x00381f0074477f89 */ /* 0x00026800000e0000 */
[----:B0-----:R0:W0:Y:S02]  /*4050*/  SHFL.IDX PT, R73, R113, 0x1, 0x181f ;  /* 0x00381f0071497f89 */ /* 0x00102400000e0000 */
.L_x_3309:
[----:B------:R-:W-:Y:S04]  /*4060*/  BSSY B1, `(.L_x_2974) ;  /* 0x00000ee000017945 */ /* 0x000fe80003800000 */
[----:B------:R-:W-:Y:S05]  /*4070*/  @P2 BRA `(.L_x_2975) ;  /* 0x0000000c00b02947 */ /* 0x000fea0003800000 */
[----:B------:R-:W-:Y:S04]  /*4080*/  BSSY B2, `(.L_x_2976) ;  /* 0x0000074000027945 */ /* 0x000fe80003800000 */
[----:B------:R-:W-:Y:S05]  /*4090*/  @P1 BRA `(.L_x_2977) ;  /* 0x0000000400c81947 */ /* 0x000fea0003800000 */
[----:B--2---:R2:W2:Y:S01]  /*40a0*/  LDS.128 R12, [R95+0x29400] ;  /* 0x029400005f0c7984 */ /* 0x0044a20000000c00 */
[----:B0-----:R-:W-:Y:S01]  /*40b0*/  IADD3 R68, P2, R16, R73, RZ ;  /* 0x0000004910447210 */ /* 0x001fe20007f5e0ff */
[----:B------:R-:W-:Y:S04]  /*40c0*/  BSSY B3, `(.L_x_2978) ;  /* 0x000006e000037945 */ /* 0x000fe80003800000 */
[----:B-1----:R-:W-:Y:S01]  /*40d0*/  IMAD.X R69, R71, 0x1, R17, P2 ;  /* 0x0000000147457824 */ /* 0x002fe200010e0611 */
[----:B------:R-:W-:-:S13]  /*40e0*/  ISETP.GE.AND P2, PT, R84, R114, PT ;  /* 0x000000725400720c */ /* 0x000fda0003f46270 */
[----:B------:R-:W-:Y:S05]  /*40f0*/  @P2 BRA `(.L_x_2979) ;  /* 0x0000000400a82947 */ /* 0x000fea0003800000 */
[--C-:B------:R-:W-:Y:S02]  /*4100*/  SHF.R.U32.HI R74, RZ, 0x18, R65.reuse ;  /* 0x00000018ff4a7819 */ /* 0x100fe40000011641 */
[----:B------:R-:W-:Y:S02]  /*4110*/  LOP3.LUT R11, R65, 0xff, RZ, 0xc0, !PT ;  /* 0x000000ff410b7812 */ /* 0x000fe400078ec0ff */
[--C-:B------:R-:W-:Y:S02]  /*4120*/  SHF.R.U32.HI R72, RZ, 0x8, R65.reuse ;  /* 0x00000008ff487819 */ /* 0x100fe40000011641 */
[----:B------:R-:W-:Y:S02]  /*4130*/  SHF.R.U32.HI R70, RZ, 0x10, R65 ;  /* 0x00000010ff467819 */ /* 0x000fe40000011641 */
[----:B------:R-:W-:Y:S02]  /*4140*/  SHF.R.U32.HI R65, RZ, 0x18, R67 ;  /* 0x00000018ff417819 */ /* 0x000fe40000011643 */
[----:B------:R-:W-:-:S02]  /*4150*/  LOP3.LUT R64, R67, 0xff, RZ, 0xc0, !PT ;  /* 0x000000ff43407812 */ /* 0x000fc400078ec0ff */
[--C-:B------:R-:W-:Y:S02]  /*4160*/  SHF.R.U32.HI R66, RZ, 0x8, R67.reuse ;  /* 0x00000008ff427819 */ /* 0x100fe40000011643 */
[----:B------:R-:W-:Y:S01]  /*4170*/  PRMT R65, R65, 0x654, R64 ;  /* 0x0000065441417816 */ /* 0x000fe20000000040 */
[----:B------:R-:W-:Y:S01]  /*4180*/  IMAD.SHL.U32 R64, R72, 0x100, RZ ;  /* 0x0000010048407824 */ /* 0x000fe200078e00ff */
[----:B------:R-:W-:Y:S01]  /*4190*/  SHF.R.U32.HI R75, RZ, 0x10, R67 ;  /* 0x00000010ff4b7819 */ /* 0x000fe20000011643 */
[----:B------:R-:W-:Y:S01]  /*41a0*/  IMAD.SHL.U32 R66, R66, 0x100, RZ ;  /* 0x0000010042427824 */ /* 0x000fe200078e00ff */
[----:B------:R-:W-:Y:S02]  /*41b0*/  PRMT R11, R74, 0x654, R11 ;  /* 0x000006544a0b7816 */ /* 0x000fe4000000000b */
[----:B------:R-:W-:Y:S01]  /*41c0*/  F2FP.F16.E4M3.UNPACK_B R67, R128.H1 ;  /* 0x00000080ff43723e */ /* 0x000fe200030006ff */
[----:B------:R-:W-:Y:S01]  /*41d0*/  IMAD.U32 R75, R75, 0x10000, RZ ;  /* 0x000100004b4b7824 */ /* 0x000fe200078e00ff */
[----:B------:R-:W-:-:S02]  /*41e0*/  LOP3.LUT R64, R11, 0xff00, R64, 0xf8, !PT ;  /* 0x0000ff000b407812 */ /* 0x000fc400078ef840 */
[----:B------:R-:W-:Y:S01]  /*41f0*/  LOP3.LUT R66, R65, 0xff00, R66, 0xf8, !PT ;  /* 0x0000ff0041427812 */ /* 0x000fe200078ef842 */
[--C-:B------:R-:W-:Y:S01]  /*4200*/  HADD2.F32 R72, -RZ, R67.reuse.H0_H0 ;  /* 0x20000043ff487230 */ /* 0x100fe20000004100 */
[----:B------:R-:W-:Y:S01]  /*4210*/  SHF.L.U32 R65, R70, 0x10, RZ ;  /* 0x0000001046417819 */ /* 0x000fe200000006ff */
[----:B------:R-:W-:Y:S01]  /*4220*/  HADD2.F32 R74, -RZ, R67.H1_H1 ;  /* 0x30000043ff4a7230 */ /* 0x000fe20000004100 */
[-C--:B--2---:R-:W-:Y:S02]  /*4230*/  F2FP.F16.E4M3.UNPACK_B R11, R13.reuse ;  /* 0x0000000dff0b723e */ /* 0x084fe400020006ff */
[----:B------:R-:W-:Y:S02]  /*4240*/  F2FP.F16.E4M3.UNPACK_B R13, R13.H1 ;  /* 0x0000000dff0d723e */ /* 0x000fe400030006ff */
[----:B------:R-:W-:Y:S01]  /*4250*/  LOP3.LUT R70, R64, 0xff0000, R65, 0xf8, !PT ;  /* 0x00ff000040467812 */ /* 0x000fe200078ef841 */
[--C-:B------:R-:W-:Y:S01]  /*4260*/  HADD2.F32 R64, -RZ, R11.reuse.H1_H1 ;  /* 0x3000000bff407230 */ /* 0x100fe20000004100 */
[----:B------:R-:W-:Y:S01]  /*4270*/  LOP3.LUT R75, R66, 0xff0000, R75, 0xf8, !PT ;  /* 0x00ff0000424b7812 */ /* 0x000fe200078ef84b */
[----:B------:R-:W-:Y:S01]  /*4280*/  HADD2.F32 R11, -RZ, R11.H0_H0 ;  /* 0x2000000bff0b7230 */ /* 0x000fe20000004100 */
[----:B------:R-:W-:Y:S01]  /*4290*/  F2FP.F16.E4M3.UNPACK_B R66, R127.H1 ;  /* 0x0000007fff42723e */ /* 0x000fe200030006ff */
[----:B------:R-:W-:-:S02]  /*42a0*/  HADD2.F32 R65, -RZ, R13.H1_H1 ;  /* 0x3000000dff417230 */ /* 0x000fc40000004100 */
[CC--:B------:R-:W-:Y:S01]  /*42b0*/  FMUL.FTZ R76, R64.reuse, R72.reuse ;  /* 0x00000048404c7220 */ /* 0x0c0fe20000410000 */
[----:B------:R-:W-:Y:S02]  /*42c0*/  HADD2.F32 R13, -RZ, R13.H0_H0 ;  /* 0x2000000dff0d7230 */ /* 0x000fe40000004100 */
[----:B------:R-:W-:Y:S01]  /*42d0*/  FMUL.FTZ R77, R11, R72 ;  /* 0x000000480b4d7220 */ /* 0x000fe20000410000 */
[--C-:B------:R-:W-:Y:S02]  /*42e0*/  HADD2.F32 R67, -RZ, R66.reuse.H0_H0 ;  /* 0x20000042ff437230 */ /* 0x100fe40000004100 */
[-C--:B------:R-:W-:Y:S01]  /*42f0*/  FMUL.FTZ R72, R65, R74.reuse ;  /* 0x0000004a41487220 */ /* 0x080fe20000410000 */
[----:B------:R-:W-:Y:S02]  /*4300*/  HADD2.F32 R66, -RZ, R66.H1_H1 ;  /* 0x30000042ff427230 */ /* 0x000fe40000004100 */
[----:B------:R-:W-:Y:S01]  /*4310*/  FMUL.FTZ R74, R13, R74 ;  /* 0x0000004a0d4a7220 */ /* 0x000fe20000410000 */
[----:B------:R-:W-:Y:S01]  /*4320*/  F2FP.F16.E4M3.UNPACK_B R128, R128 ;  /* 0x00000080ff80723e */ /* 0x000fe200020006ff */
[-C--:B------:R-:W-:Y:S01]  /*4330*/  FFMA.FTZ R11, R11, R67.reuse, -R76 ;  /* 0x000000430b0b7223 */ /* 0x080fe2000001084c */
[----:B------:R-:W-:Y:S01]  /*4340*/  FFMA.FTZ R130, R64, R67, R77 ;  /* 0x0000004340827223 */ /* 0x000fe2000001004d */
[----:B------:R-:W-:Y:S01]  /*4350*/  FFMA.FTZ R76, R13, R66, -R72 ;  /* 0x000000420d4c7223 */ /* 0x000fe20000010848 */
[----:B------:R-:W-:Y:S01]  /*4360*/  F2FP.F16.E4M3.UNPACK_B R13, R12.H1 ;  /* 0x0000000cff0d723e */ /* 0x000fe200030006ff */
[----:B---3--:R-:W-:Y:S01]  /*4370*/  FFMA.FTZ R79, R65, R66, R74 ;  /* 0x00000042414f7223 */ /* 0x008fe2000001004a */
[----:B------:R-:W-:Y:S01]  /*4380*/  F2FP.F16.E4M3.UNPACK_B R12, R12 ;  /* 0x0000000cff0c723e */ /* 0x000fe200020006ff */
[----:B------:R-:W-:Y:S01]  /*4390*/  HADD2.F32 R67, -RZ, R128.H1_H1 ;  /* 0x30000080ff437230 */ /* 0x000fe20000004100 */
[----:B------:R-:W-:Y:S01]  /*43a0*/  F2FP.F16.E4M3.UNPACK_B R127, R127 ;  /* 0x0000007fff7f723e */ /* 0x000fe200020006ff */
[--C-:B------:R-:W-:Y:S01]  /*43b0*/  HADD2.F32 R64, -RZ, R13.reuse.H0_H0 ;  /* 0x2000000dff407230 */ /* 0x100fe20000004100 */
[----:B------:R-:W-:Y:S01]  /*43c0*/  F2FP.SATFINITE.E4M3.F32.PACK_AB_MERGE_C R129, R79, R76, RZ ;  /* 0x0000004c4f81723e */ /* 0x000fe200048070ff */
[----:B------:R-:W-:-:S02]  /*43d0*/  HADD2.F32 R65, -RZ, R13.H1_H1 ;  /* 0x3000000dff417230 */ /* 0x000fc40000004100 */
[----:B------:R-:W-:Y:S02]  /*43e0*/  HADD2.F32 R13, -RZ, R12.H0_H0 ;  /* 0x2000000cff0d7230 */ /* 0x000fe40000004100 */
[-C--:B------:R-:W-:Y:S01]  /*43f0*/  FMUL.FTZ R74, R64, R67.reuse ;  /* 0x00000043404a7220 */ /* 0x080fe20000410000 */
[----:B------:R-:W-:Y:S02]  /*4400*/  HADD2.F32 R128, -RZ, R128.H0_H0 ;  /* 0x20000080ff807230 */ /* 0x000fe40000004100 */
[----:B------:R-:W-:Y:S01]  /*4410*/  FMUL.FTZ R77, R65, R67 ;  /* 0x00000043414d7220 */ /* 0x000fe20000410000 */
[----:B------:R-:W-:Y:S02]  /*4420*/  HADD2.F32 R12, -RZ, R12.H1_H1 ;  /* 0x3000000cff0c7230 */ /* 0x000fe40000004100 */
[--C-:B------:R-:W-:Y:S02]  /*4430*/  HADD2.F32 R66, -RZ, R127.reuse.H1_H1 ;  /* 0x3000007fff427230 */ /* 0x100fe40000004100 */
[----:B------:R-:W-:Y:S01]  /*4440*/  FMUL.FTZ R67, R13, R128 ;  /* 0x000000800d437220 */ /* 0x000fe20000410000 */
[----:B------:R-:W-:-:S02]  /*4450*/  HADD2.F32 R127, -RZ, R127.H0_H0 ;  /* 0x2000007fff7f7230 */ /* 0x000fc40000004100 */
[----:B------:R-:W-:Y:S01]  /*4460*/  FMUL.FTZ R72, R12, R128 ;  /* 0x000000800c487220 */ /* 0x000fe20000410000 */
[-C--:B------:R-:W-:Y:S01]  /*4470*/  FFMA.FTZ R64, R64, R66.reuse, -R77 ;  /* 0x0000004240407223 */ /* 0x080fe2000001084d */
[----:B------:R-:W-:Y:S02]  /*4480*/  FFMA.FTZ R65, R65, R66, R74 ;  /* 0x0000004241417223 */ /* 0x000fe4000001004a */
[----:B------:R-:W-:Y:S01]  /*4490*/  FFMA.FTZ R77, R13, R127, -R72 ;  /* 0x0000007f0d4d7223 */ /* 0x000fe20000010848 */
[----:B------:R-:W-:Y:S01]  /*44a0*/  F2FP.F16.E4M3.UNPACK_B R13, R15.H1 ;  /* 0x0000000fff0d723e */ /* 0x000fe200030006ff */
[----:B------:R-:W-:Y:S01]  /*44b0*/  FFMA.FTZ R122, R12, R127, R67 ;  /* 0x0000007f0c7a7223 */ /* 0x000fe20000010043 */
        /* <DEDUP_REMOVED lines=25> */
[----:B----4-:R-:W-:Y:S01]  /*4650*/  FFMA.FTZ R115, R65, R67, R128 ;  /* 0x0000004341737223 */ /* 0x010fe20000010080 */
        /* <DEDUP_REMOVED lines=8> */
[C---:B------:R-:W-:Y:S01]  /*46e0*/  FMUL.FTZ R72, R13.reuse, R72 ;  /* 0x000000480d487220 */ /* 0x040fe20000410000 */
[----:B------:R-:W-:Y:S02]  /*46f0*/  HADD2.F32 R65, -RZ, R70.H0_H0 ;  /* 0x20000046ff417230 */ /* 0x000fe40000004100 */
[-C--:B------:R-:W-:Y:S01]  /*4700*/  FMUL.FTZ R67, R14, R75.reuse ;  /* 0x0000004b0e437220 */ /* 0x080fe20000410000 */
[C---:B------:R-:W-:Y:S01]  /*4710*/  FMUL.FTZ R75, R12.reuse, R75 ;  /* 0x0000004b0c4b7220 */ /* 0x040fe20000410000 */
        /* <DEDUP_REMOVED lines=8> */
.L_x_2979:
[----:B------:R-:W-:Y:S05]  /*47a0*/  BSYNC B3 ;  /* 0x0000000000037941 */ /* 0x000fea0003800000 */
.L_x_2978:
[----:B--2---:R0:W-:Y:S02]  /*47b0*/  ST.E.128 desc[UR36][R68.64], R12 ;  /* 0x0000000c44007985 */ /* 0x0041e4000c101d24 */
.L_x_2977:
[----:B------:R-:W-:Y:S05]  /*47c0*/  BSYNC B2 ;  /* 0x0000000000027941 */ /* 0x000fea0003800000 */
.L_x_2976:
[----:B------:R-:W-:-:S13]  /*47d0*/  ISETP.NE.AND P2, PT, R81, RZ, PT ;  /* 0x000000ff5100720c */ /* 0x000fda0003f45270 */
[----:B------:R-:W-:Y:S05]  /*47e0*/  @P2 BRA `(.L_x_2975) ;  /* 0x0000000400d42947 */ /* 0x000fea0003800000 */
[----:B0-2---:R0:W2:Y:S01]  /*47f0*/  LDS.128 R12, [R95+0x2d400] ;  /* 0x02d400005f0c7984 */ /* 0x0050a20000000c00 */
[----:B------:R-:W-:Y:S01]  /*4800*/  IADD3 R64, P2, R18, R73, RZ ;  /* 0x0000004912407210 */ /* 0x000fe20007f5e0ff */
[----:B------:R-:W-:Y:S04]  /*4810*/  BSSY B2, `(.L_x_2980) ;  /* 0x0000071000027945 */ /* 0x000fe80003800000 */
[----:B-1----:R-:W-:Y:S01]  /*4820*/  IMAD.X R65, R71, 0x1, R220, P2 ;  /* 0x0000000147417824 */ /* 0x002fe200010e06dc */
        /* <DEDUP_REMOVED lines=12> */
[----:B------:R-:W-:Y:S01]  /*48f0*/  PRMT R63, R63, 0x654, R62 ;  /* 0x000006543f3f7816 */ /* 0x000fe2000000003e */
[----:B------:R-:W-:Y:S01]  /*4900*/  IMAD.SHL.U32 R62, R66, 0x100, RZ ;  /* 0x00000100423e7824 */ /* 0x000fe200078e00ff */
[----:B------:R-:W-:Y:S01]  /*4910*/  SHF.R.U32.HI R69, RZ, 0x10, R61 ;  /* 0x00000010ff457819 */ /* 0x000fe2000001163d */
[----:B------:R-:W-:Y:S01]  /*4920*/  IMAD.MOV.U32 R61, RZ, RZ, R15 ;  /* 0x000000ffff3d7224 */ /* 0x000fe200078e000f */
[----:B------:R-:W-:Y:S02]  /*4930*/  LOP3.LUT R15, R14, 0xff00, R11, 0xf8, !PT ;  /* 0x0000ff000e0f7812 */ /* 0x000fe400078ef80b */
[----:B------:R-:W-:Y:S01]  /*4940*/  LOP3.LUT R67, R63, 0xff00, R62, 0xf8, !PT ;  /* 0x0000ff003f437812 */ /* 0x000fe200078ef83e */
[----:B------:R-:W-:Y:S01]  /*4950*/  IMAD.U32 R14, R69, 0x10000, RZ ;  /* 0x00010000450e7824 */ /* 0x000fe200078e00ff */
[----:B------:R-:W-:-:S02]  /*4960*/  SHF.L.U32 R62, R68, 0x10, RZ ;  /* 0x00000010443e7819 */ /* 0x000fc400000006ff */
        /* <DEDUP_REMOVED lines=91> */
.L_x_2981:
[----:B------:R-:W-:Y:S05]  /*4f20*/  BSYNC B2 ;  /* 0x0000000000027941 */ /* 0x000fea0003800000 */
.L_x_2980:
[----:B--2---:R0:W-:Y:S02]  /*4f30*/  ST.E.128 desc[UR36][R64.64], R12 ;  /* 0x0000000c40007985 */ /* 0x0041e4000c101d24 */
.L_x_2975:
[----:B------:R-:W-:Y:S05]  /*4f40*/  BSYNC B1 ;  /* 0x0000000000017941 */ /* 0x000fea0003800000 */
.L_x_2974:
[----:B------:R-:W-:-:S03]  /*4f50*/  UMOV UR4, 0xffffffff ;  /* 0xffffffff00047882 */ /* 0x000fc60000000000 */
[----:B------:R-:W-:Y:S05]  /*4f60*/  BRA.DIV UR4, `(.L_x_2982) ;  /* 0x0000026604807947 */ /* 0x000fea000b800000 */
[----:B------:R1:W1:Y:S04]  /*4f70*/  SHFL.IDX PT, R63, R116, 0x2, 0x181f ;  /* 0x00581f00743f7f89 */ /* 0x00026800000e0000 */
[----:B0-----:R0:W0:Y:S02]  /*4f80*/  SHFL.IDX PT, R65, R113, 0x2, 0x181f ;  /* 0x00581f0071417f89 */ /* 0x00102400000e0000 */
.L_x_3313:
        /* <DEDUP_REMOVED lines=74> */
[----:B------:R-:W-:Y:S01]  /*5430*/  F2FP.F16.E4M3.UNPACK_B R15, R62.H1 ;  /* 0x0000003eff0f723e */ /* 0x000fe200030006ff */
[--C-:B------:R-:W-:Y:S01]  /*5440*/  HADD2.F32 R14, -RZ, R12.reuse.H1_H1 ;  /* 0x3000000cff0e7230 */ /* 0x100fe20000004100 */
[----:B------:R-:W-:Y:S01]  /*5450*/  F2FP.F16.E4M3.UNPACK_B R11, R56.H1 ;  /* 0x00000038ff0b723e */ /* 0x000fe200030006ff */
[----:B------:R-:W-:Y:S01]  /*5460*/  HADD2.F32 R66, -RZ, R59.H1_H1 ;  /* 0x3000003bff427230 */ /* 0x000fe20000004100 */
[----:B------:R-:W-:Y:S01]  /*5470*/  F2FP.F16.E4M3.UNPACK_B R67, R67 ;  /* 0x00000043ff43723e */ /* 0x000fe200020006ff */
[----:B------:R-:W-:Y:S01]  /*5480*/  HADD2.F32 R13, -RZ, R12.H0_H0 ;  /* 0x2000000cff0d7230 */ /* 0x000fe20000004100 */
[----:B------:R-:W-:Y:S01]  /*5490*/  F2FP.SATFINITE.E4M3.F32.PACK_AB_MERGE_C R74, R69, R64, RZ ;  /* 0x00000040454a723e */ /* 0x000fe200048070ff */
        /* <DEDUP_REMOVED lines=38> */
.L_x_2988:
[----:B------:R-:W-:Y:S05]  /*5700*/  BSYNC B3 ;  /* 0x0000000000037941 */ /* 0x000fea0003800000 */
.L_x_2987:
[----:B--2---:R0:W-:Y:S02]  /*5710*/  ST.E.128 desc[UR36][R60.64], R12 ;  /* 0x0000000c3c007985 */ /* 0x0041e4000c101d24 */
.L_x_2986:
[----:B------:R-:W-:Y:S05]  /*5720*/  BSYNC B2 ;  /* 0x0000000000027941 */ /* 0x000fea0003800000 */
.L_x_2985:
        /* <DEDUP_REMOVED lines=8> */
[----:B------:R-:W-:Y:S01]  /*57b0*/  SHF.R.U32.HI R58, RZ, 0x8, R55 ;  /* 0x00000008ff3a7819 */ /* 0x000fe20000011637 */
[----:B--2---:R-:W-:Y:S01]  /*57c0*/  IMAD.MOV.U32 R52, RZ, RZ, R14 ;  /* 0x000000ffff347224 */ /* 0x004fe200078e000e */
[----:B------:R-:W-:Y:S02]  /*57d0*/  SHF.R.U32.HI R62, RZ, 0x8, R53 ;  /* 0x00000008ff3e7819 */ /* 0x000fe40000011635 */
[----:B------:R-:W-:Y:S02]  /*57e0*/  SHF.R.U32.HI R61, RZ, 0x18, R55 ;  /* 0x00000018ff3d7819 */ /* 0x000fe40000011637 */
[----:B------:R-:W-:Y:S01]  /*57f0*/  LOP3.LUT R54, R55, 0xff, RZ, 0xc0, !PT ;  /* 0x000000ff37367812 */ /* 0x000fe200078ec0ff */
[----:B------:R-:W-:Y:S01]  /*5800*/  IMAD.SHL.U32 R14, R62, 0x100, RZ ;  /* 0x000001003e0e7824 */ /* 0x000fe200078e00ff */
[----:B------:R-:W-:Y:S02]  /*5810*/  SHF.R.U32.HI R64, RZ, 0x18, R53 ;  /* 0x00000018ff407819 */ /* 0x000fe40000011635 */
[----:B------:R-:W-:-:S02]  /*5820*/  LOP3.LUT R11, R53, 0xff, RZ, 0xc0, !PT ;  /* 0x000000ff350b7812 */ /* 0x000fc400078ec0ff */
[----:B------:R-:W-:Y:S01]  /*5830*/  SHF.R.U32.HI R60, RZ, 0x10, R53 ;  /* 0x00000010ff3c7819 */ /* 0x000fe20000011635 */
[----:B------:R-:W-:Y:S01]  /*5840*/  IMAD.MOV.U32 R53, RZ, RZ, R15 ;  /* 0x000000ffff357224 */ /* 0x000fe200078e000f */
[----:B------:R-:W-:Y:S01]  /*5850*/  PRMT R54, R61, 0x654, R54 ;  /* 0x000006543d367816 */ /* 0x000fe20000000036 */
[----:B------:R-:W-:Y:S01]  /*5860*/  IMAD.SHL.U32 R15, R58, 0x100, RZ ;  /* 0x000001003a0f7824 */ /* 0x000fe200078e00ff */
[----:B------:R-:W-:Y:S02]  /*5870*/  SHF.R.U32.HI R59, RZ, 0x10, R55 ;  /* 0x00000010ff3b7819 */ /* 0x000fe40000011637 */
[----:B------:R-:W-:Y:S02]  /*5880*/  PRMT R11, R64, 0x654, R11 ;  /* 0x00000654400b7816 */ /* 0x000fe4000000000b */
[----:B------:R-:W-:Y:S01]  /*5890*/  LOP3.LUT R54, R54, 0xff00, R15, 0xf8, !PT ;  /* 0x0000ff0036367812 */ /* 0x000fe200078ef80f */
[----:B------:R-:W-:Y:S01]  /*58a0*/  IMAD.U32 R15, R60, 0x10000, RZ ;  /* 0x000100003c0f7824 */ /* 0x000fe200078e00ff */
[----:B------:R-:W-:-:S02]  /*58b0*/  LOP3.LUT R14, R11, 0xff00, R14, 0xf8, !PT ;  /* 0x0000ff000b0e7812 */ /* 0x000fc400078ef80e */
[----:B------:R-:W-:Y:S02]  /*58c0*/  SHF.L.U32 R59, R59, 0x10, RZ ;  /* 0x000000103b3b7819 */ /* 0x000fe400000006ff */
[----:B------:R-:W-:Y:S02]  /*58d0*/  F2FP.F16.E4M3.UNPACK_B R55, R121.H1 ;  /* 0x00000079ff37723e */ /* 0x000fe400030006ff */
        /* <DEDUP_REMOVED lines=90> */
.L_x_2990:
[----:B------:R-:W-:Y:S05]  /*5e80*/  BSYNC B2 ;  /* 0x0000000000027941 */ /* 0x000fea0003800000 */
.L_x_2989:
[----:B--2---:R0:W-:Y:S02]  /*5e90*/  ST.E.128 desc[UR36][R56.64], R12 ;  /* 0x0000000c38007985 */ /* 0x0041e4000c101d24 */
.L_x_2984:
[----:B------:R-:W-:Y:S05]  /*5ea0*/  BSYNC B1 ;  /* 0x0000000000017941 */ /* 0x000fea0003800000 */
.L_x_2983:
[----:B------:R-:W-:-:S03]  /*5eb0*/  UMOV UR4, 0xffffffff ;  /* 0xffffffff00047882 */ /* 0x000fc60000000000 */
[----:B------:R-:W-:Y:S05]  /*5ec0*/  BRA.DIV UR4, `(.L_x_2991) ;  /* 0x0000025604f47947 */ /* 0x000fea000b800000 */
[----:B------:R2:W2:Y:S04]  /*5ed0*/  SHFL.IDX PT, R53, R116, 0x3, 0x181f ;  /* 0x00781f0074357f89 */ /* 0x0004a800000e0000 */
[----:B01----:R-:W0:Y:S02]  /*5ee0*/  SHFL.IDX PT, R113, R113, 0x3, 0x181f ;  /* 0x00781f0071717f89 */ /* 0x003e2400000e0000 */
.L_x_3317:
[----:B------:R-:W-:Y:S05]  /*5ef0*/  @P4 BRA `(.L_x_2992) ;  /* 0x0000005c001c4947 */ /* 0x000fea0003800000 */
[----:B------:R-:W-:Y:S04]  /*5f00*/  BSSY B1, `(.L_x_2993) ;  /* 0x0000077000017945 */ /* 0x000fe80003800000 */
[----:B------:R-:W-:Y:S05]  /*5f10*/  @P1 BRA `(.L_x_2994) ;  /* 0x0000000400d41947 */ /* 0x000fea0003800000 */
[----:B--2---:R1:W2:Y:S01]  /*5f20*/  LDS.128 R12, [R95+0x2b400] ;  /* 0x02b400005f0c7984 */ /* 0x0042a20000000c00 */
[----:B0-----:R-:W-:Y:S01]  /*5f30*/  IADD3 R54, P2, R16, R113, RZ ;  /* 0x0000007110367210 */ /* 0x001fe20007f5e0ff */
[----:B------:R-:W-:Y:S04]  /*5f40*/  BSSY B2, `(.L_x_2995) ;  /* 0x0000071000027945 */ /* 0x000fe80003800000 */
[----:B------:R-:W-:Y:S01]  /*5f50*/  IMAD.X R55, R53, 0x1, R17, P2 ;  /* 0x0000000135377824 */ /* 0x000fe200010e0611 */
[----:B------:R-:W-:-:S13]  /*5f60*/  ISETP.GE.AND P2, PT, R84, R114, PT ;  /* 0x000000725400720c */ /* 0x000fda0003f46270 */
[----:B-1----:R-:W-:Y:S05]  /*5f70*/  @P2 BRA `(.L_x_2996) ;  /* 0x0000000400b42947 */ /* 0x002fea0003800000 */
        /* <DEDUP_REMOVED lines=109> */
.L_x_2996:
[----:B------:R-:W-:Y:S05]  /*6650*/  BSYNC B2 ;  /* 0x0000000000027941 */ /* 0x000fea0003800000 */
.L_x_2995:
[----:B--2---:R1:W-:Y:S02]  /*6660*/  ST.E.128 desc[UR36][R54.64], R12 ;  /* 0x0000000c36007985 */ /* 0x0043e4000c101d24 */
.L_x_2994:
[----:B------:R-:W-:Y:S05]  /*6670*/  BSYNC B1 ;  /* 0x0000000000017941 */ /* 0x000fea0003800000 */
.L_x_2993:
[----:B------:R-:W-:-:S13]  /*6680*/  ISETP.NE.AND P2, PT, R81, RZ, PT ;  /* 0x000000ff5100720c */ /* 0x000fda0003f45270 */
[----:B------:R-:W-:Y:S05]  /*6690*/  @P2 BRA `(.L_x_2992) ;  /* 0x0000005400342947 */ /* 0x000fea0003800000 */
[----:B-12---:R1:W2:Y:S01]  /*66a0*/  LDS.128 R12, [R95+0x2f400] ;  /* 0x02f400005f0c7984 */ /* 0x0062a20000000c00 */
[----:B0-----:R-:W-:Y:S01]  /*66b0*/  IADD3 R48, P2, R18, R113, RZ ;  /* 0x0000007112307210 */ /* 0x001fe20007f5e0ff */
[----:B------:R-:W-:Y:S04]  /*66c0*/  BSSY B1, `(.L_x_2997) ;  /* 0x000006f000017945 */ /* 0x000fe80003800000 */
[----:B------:R-:W-:Y:S01]  /*66d0*/  IMAD.X R49, R53, 0x1, R220, P2 ;  /* 0x0000000135317824 */ /* 0x000fe200010e06dc */
[----:B------:R-:W-:-:S13]  /*66e0*/  ISETP.GE.AND P2, PT, R19, R114, PT ;  /* 0x000000721300720c */ /* 0x000fda0003f46270 */
[----:B-1----:R-:W-:Y:S05]  /*66f0*/  @P2 BRA `(.L_x_2998) ;  /* 0x0000000400ac2947 */ /* 0x002fea0003800000 */
[--C-:B------:R-:W-:Y:S01]  /*6700*/  SHF.R.U32.HI R51, RZ, 0x8, R45.reuse ;  /* 0x00000008ff337819 */ /* 0x100fe2000001162d */
[----:B--2---:R-:W-:Y:S01]  /*6710*/  IMAD.MOV.U32 R44, RZ, RZ, R14 ;  /* 0x000000ffff2c7224 */ /* 0x004fe200078e000e */
[----:B------:R-:W-:Y:S02]  /*6720*/  LOP3.LUT R11, R45, 0xff, RZ, 0xc0, !PT ;  /* 0x000000ff2d0b7812 */ /* 0x000fe400078ec0ff */
[----:B------:R-:W-:Y:S02]  /*6730*/  SHF.R.U32.HI R52, RZ, 0x18, R45 ;  /* 0x00000018ff347819 */ /* 0x000fe4000001162d */
[----:B------:R-:W-:Y:S02]  /*6740*/  SHF.R.U32.HI R46, RZ, 0x8, R47 ;  /* 0x00000008ff2e7819 */ /* 0x000fe4000001162f */
[----:B------:R-:W-:Y:S01]  /*6750*/  PRMT R14, R52, 0x654, R11 ;  /* 0x00000654340e7816 */ /* 0x000fe2000000000b */
[----:B------:R-:W-:Y:S01]  /*6760*/  IMAD.SHL.U32 R11, R51, 0x100, RZ ;  /* 0x00000100330b7824 */ /* 0x000fe200078e00ff */
[----:B------:R-:W-:Y:S01]  /*6770*/  SHF.R.U32.HI R50, RZ, 0x10, R47 ;  /* 0x00000010ff327819 */ /* 0x000fe2000001162f */
[----:B------:R-:W-:Y:S01]  /*6780*/  IMAD.SHL.U32 R46, R46, 0x100, RZ ;  /* 0x000001002e2e7824 */ /* 0x000fe200078e00ff */
[----:B------:R-:W-:Y:S01]  /*6790*/  SHF.R.U32.HI R53, RZ, 0x10, R45 ;  /* 0x00000010ff357819 */ /* 0x000fe2000001162d */
[----:B------:R-:W-:Y:S01]  /*67a0*/  IMAD.MOV.U32 R45, RZ, RZ, R15 ;  /* 0x000000ffff2d7224 */ /* 0x000fe200078e000f */
[----:B------:R-:W-:-:S02]  /*67b0*/  LOP3.LUT R47, R47, 0xff0000ff, RZ, 0xc0, !PT ;  /* 0xff0000ff2f2f7812 */ /* 0x000fc400078ec0ff */
[----:B------:R-:W-:Y:S01]  /*67c0*/  LOP3.LUT R15, R14, 0xff00, R11, 0xf8, !PT ;  /* 0x0000ff000e0f7812 */ /* 0x000fe200078ef80b */
[----:B------:R-:W-:Y:S01]  /*67d0*/  IMAD.U32 R14, R53, 0x10000, RZ ;  /* 0x00010000350e7824 */ /* 0x000fe200078e00ff */
[----:B------:R-:W-:Y:S02]  /*67e0*/  LOP3.LUT R51, R47, 0xff00, R46, 0xf8, !PT ;  /* 0x0000ff002f337812 */ /* 0x000fe400078ef82e */
        /* <DEDUP_REMOVED lines=92> */
.L_x_2998:
[----:B------:R-:W-:Y:S05]  /*6db0*/  BSYNC B1 ;  /* 0x0000000000017941 */ /* 0x000fea0003800000 */
.L_x_2997:
[----:B--2---:R0:W-:Y:S01]  /*6dc0*/  ST.E.128 desc[UR36][R48.64], R12 ;  /* 0x0000000c30007985 */ /* 0x0041e2000c101d24 */
[----:B------:R-:W-:Y:S05]  /*6dd0*/  BRA `(.L_x_2992) ;  /* 0x0000004c00647947 */ /* 0x000fea0003800000 */
.L_x_2952:
[----:B------:R-:W-:Y:S02]  /*6de0*/  ISETP.GE.AND P5, PT, R221, R109, PT ;  /* 0x0000006ddd00720c */ /* 0x000fe40003fa6270 */
[----:B------:R-:W-:Y:S02]  /*6df0*/  CS2R R50, SRZ ;  /* 0x0000000000327805 */ /* 0x000fe4000001ff00 */
[----:B------:R-:W-:Y:S02]  /*6e00*/  P2R R49, PR, RZ, 0x1 ;  /* 0x00000001ff317803 */ /* 0x000fe40000000000 */
[----:B------:R-:W-:-:S13]  /*6e10*/  ISETP.GE.OR P5, PT, R16, R114, P5 ;  /* 0x000000721000720c */ /* 0x000fda0002fa6670 */
        /* <DEDUP_REMOVED lines=9> */
[----:B------:R-:W2:Y:S08]  /*6eb0*/  @!P2 LDC.64 R76, c[0x0][0x3e8] ;  /* 0x0000fa00ff4cab82 */ /* 0x000eb00000000a00 */
[----:B------:R-:W3:Y:S01]  /*6ec0*/  @!P2 LDC.64 R78, c[0x0][0x400] ;  /* 0x00010000ff4eab82 */ /* 0x000ee20000000a00 */
[----:B0-----:R-:W-:-:S04]  /*6ed0*/  @!P2 IMAD.WIDE.U32 R44, R46, 0x60, R12 ;  /* 0x000000602e2ca825 */ /* 0x001fc800078e000c */
[----:B------:R-:W-:-:S04]  /*6ee0*/  @!P2 IMAD R47, R47, 0x60, RZ ;  /* 0x000000602f2fa824 */ /* 0x000fc800078e02ff */
[----:B------:R-:W-:Y:S01]  /*6ef0*/  @!P2 IMAD.IADD R47, R45, 0x1, R47 ;  /* 0x000000012d2fa824 */ /* 0x000fe200078e022f */
[----:B--2---:R-:W-:-:S04]  /*6f00*/  @!P2 IADD3 R76, P3, P4, R86, R76, R44 ;  /* 0x0000004c564ca210 */ /* 0x004fc80007c7e02c */
[----:B------:R-:W-:Y:S02]  /*6f10*/  @!P2 IADD3.X R77, R36, R77, R47, P3, P4 ;  /* 0x0000004d244da210 */ /* 0x000fe40001fe842f */
[----:B------:R-:W0:Y:S02]  /*6f20*/  @!P2 LDC.64 R46, c[0x0][0x408] ;  /* 0x00010200ff2eab82 */ /* 0x000e240000000a00 */
[----:B0-----:R-:W-:-:S04]  /*6f30*/  @!P2 IMAD.WIDE.U32 R44, R46, 0x60, R14 ;  /* 0x000000602e2ca825 */ /* 0x001fc800078e000e */
[----:B------:R-:W-:Y:S01]  /*6f40*/  @!P2 IMAD R47, R47, 0x60, RZ ;  /* 0x000000602f2fa824 */ /* 0x000fe200078e02ff */
[----:B---3--:R-:W-:-:S03]  /*6f50*/  @!P2 IADD3 R78, P3, P4, R90, R78, R44 ;  /* 0x0000004e5a4ea210 */ /* 0x008fc60007c7e02c */
[----:B------:R-:W-:-:S05]  /*6f60*/  @!P2 IMAD.IADD R46, R45, 0x1, R47 ;  /* 0x000000012d2ea824 */ /* 0x000fca00078e022f */
        /* <DEDUP_REMOVED lines=8> */
[----:B------:R-:W-:-:S03]  /*6ff0*/  ISETP.GE.AND P3, PT, R101, R109, PT ;  /* 0x0000006d6500720c */ /* 0x000fc60003f66270 */
[----:B------:R-:W1:Y:S01]  /*7000*/  @!P4 LDC.64 R62, c[0x0][0x400] ;  /* 0x00010000ff3ecb82 */ /* 0x000e620000000a00 */
        /* <DEDUP_REMOVED lines=8> */
[----:B------:R-:W-:-:S03]  /*7090*/  ISETP.NE.AND P0, PT, R49, RZ, PT ;  /* 0x000000ff3100720c */ /* 0x000fc60003f05270 */
[----:B------:R-:W-:Y:S01]  /*70a0*/  @!P4 IMAD.X R61, R48, 0x1, R61, P6 ;  /* 0x00000001303dc824 */ /* 0x000fe200030e063d */
[----:B-1----:R-:W-:Y:S02]  /*70b0*/  @!P4 IADD3 R62, P6, R11, R62, RZ ;  /* 0x0000003e0b3ec210 */ /* 0x002fe40007fde0ff */
[----:B------:R-:W-:-:S03]  /*70c0*/  CS2R R48, SRZ ;  /* 0x0000000000307805 */ /* 0x000fc6000001ff00 */
[----:B------:R-:W-:Y:S02]  /*70d0*/  @!P4 IMAD.X R63, R46, 0x1, R63, P6 ;  /* 0x000000012e3fc824 */ /* 0x000fe400030e063f */
[----:B------:R-:W0:Y:S01]  /*70e0*/  @!P3 LDC.64 R46, c[0x0][0x3e8] ;  /* 0x0000fa00ff2ebb82 */ /* 0x000e220000000a00 */
[----:B------:R1:W2:Y:S01]  /*70f0*/  @!P5 LDG.E.128 R48, desc[UR36][R54.64] ;  /* 0x000000243630d981 */ /* 0x0002a2000c1e1d00 */
[----:B0-----:R-:W-:-:S04]  /*7100*/  @!P3 IADD3 R14, P6, R15, R46, RZ ;  /* 0x0000002e0f0eb210 */ /* 0x001fc80007fde0ff */
[----:B------:R-:W-:Y:S02]  /*7110*/  @!P3 IADD3.X R15, R12, R47, RZ, P6, !PT ;  /* 0x0000002f0c0fb210 */ /* 0x000fe400037fe4ff */
[----:B------:R-:W0:Y:S01]  /*7120*/  @!P3 LDC.64 R46, c[0x0][0x400] ;  /* 0x00010000ff2ebb82 */ /* 0x000e220000000a00 */
[----:B-1----:R-:W-:Y:S02]  /*7130*/  CS2R R54, SRZ ;  /* 0x0000000000367805 */ /* 0x002fe4000001ff00 */
[----:B------:R-:W-:Y:S02]  /*7140*/  CS2R R58, SRZ ;  /* 0x00000000003a7805 */ /* 0x000fe4000001ff00 */
[----:B------:R-:W-:Y:S02]  /*7150*/  CS2R R56, SRZ ;  /* 0x0000000000387805 */ /* 0x000fe4000001ff00 */
[----:B------:R-:W-:Y:S02]  /*7160*/  CS2R R66, SRZ ;  /* 0x0000000000427805 */ /* 0x000fe4000001ff00 */
[----:B------:R-:W-:-:S02]  /*7170*/  CS2R R64, SRZ ;  /* 0x0000000000407805 */ /* 0x000fc4000001ff00 */
[----:B------:R-:W-:Y:S02]  /*7180*/  CS2R R70, SRZ ;  /* 0x0000000000467805 */ /* 0x000fe4000001ff00 */
[----:B------:R-:W-:Y:S02]  /*7190*/  CS2R R68, SRZ ;  /* 0x0000000000447805 */ /* 0x000fe4000001ff00 */
[----:B------:R-:W-:Y:S01]  /*71a0*/  CS2R R74, SRZ ;  /* 0x00000000004a7805 */ /* 0x000fe2000001ff00 */
[----:B------:R1:W3:Y:S01]  /*71b0*/  @!P4 LDG.E.128 R56, desc[UR36][R62.64] ;  /* 0x000000243e38c981 */ /* 0x0002e2000c1e1d00 */
[----:B------:R-:W-:-:S03]  /*71c0*/  CS2R R72, SRZ ;  /* 0x0000000000487805 */ /* 0x000fc6000001ff00 */
[----:B------:R-:W4:Y:S04]  /*71d0*/  @!P2 LDG.E.128 R68, desc[UR36][R76.64] ;  /* 0x000000244c44a981 */ /* 0x000f28000c1e1d00 */
[----:B------:R-:W5:Y:S01]  /*71e0*/  @!P2 LDG.E.128 R72, desc[UR36][R78.64] ;  /* 0x000000244e48a981 */ /* 0x000f62000c1e1d00 */
[----:B0-----:R-:W-:-:S05]  /*71f0*/  @!P3 IADD3 R12, P6, R13, R46, RZ ;  /* 0x0000002e0d0cb210 */ /* 0x001fca0007fde0ff */
[----:B------:R-:W-:Y:S01]  /*7200*/  @!P3 IMAD.X R13, R44, 0x1, R47, P6 ;  /* 0x000000012c0db824 */ /* 0x000fe200030e062f */
[----:B------:R-:W-:Y:S02]  /*7210*/  CS2R R46, SRZ ;  /* 0x00000000002e7805 */ /* 0x000fe4000001ff00 */
[----:B------:R-:W-:Y:S02]  /*7220*/  CS2R R44, SRZ ;  /* 0x00000000002c7805 */ /* 0x000fe4000001ff00 */
[----:B-1----:R-:W-:Y:S01]  /*7230*/  CS2R R62, SRZ ;  /* 0x00000000003e7805 */ /* 0x002fe2000001ff00 */
[----:B------:R-:W5:Y:S04]  /*7240*/  @!P3 LDG.E.128 R64, desc[UR36][R12.64] ;  /* 0x000000240c40b981 */ /* 0x000f68000c1e1d00 */
[----:B------:R0:W5:Y:S02]  /*7250*/  @!P5 LDG.E.128 R44, desc[UR36][R52.64] ;  /* 0x00000024342cd981 */ /* 0x000164000c1e1d00 */
[----:B0-----:R-:W-:-:S06]  /*7260*/  CS2R R52, SRZ ;  /* 0x0000000000347805 */ /* 0x001fcc000001ff00 */
[----:B------:R0:W5:Y:S02]  /*7270*/  @!P4 LDG.E.128 R52, desc[UR36][R60.64] ;  /* 0x000000243c34c981 */ /* 0x000164000c1e1d00 */
[----:B0-----:R-:W-:-:S06]  /*7280*/  CS2R R60, SRZ ;  /* 0x00000000003c7805 */ /* 0x001fcc000001ff00 */
[----:B------:R-:W5:Y:S01]  /*7290*/  @!P3 LDG.E.128 R60, desc[UR36][R14.64] ;  /* 0x000000240e3cb981 */ /* 0x000f62000c1e1d00 */
[----:B------:R-:W-:-:S06]  /*72a0*/  UISETP.NE.AND UP0, UPT, UR60, 0x3, UPT ;  /* 0x000000033c00788c */ /* 0x000fcc000bf05270 */
[----:B------:R-:W-:Y:S02]  /*72b0*/  PLOP3.LUT P5, PT, PT, PT, UP0, 0x80, 0x0 ;  /* 0x000000000000781c */ /* 0x000fe40003faf008 */
[----:B------:R-:W-:Y:S01]  /*72c0*/  ISETP.GE.AND P2, PT, R16, R114, PT ;  /* 0x000000721000720c */ /* 0x000fe20003f46270 */
[----:B--2---:R-:W-:Y:S02]  /*72d0*/  IMAD.MOV.U32 R134, RZ, RZ, R50 ;  /* 0x000000ffff867224 */ /* 0x004fe400078e0032 */
[----:B------:R-:W-:Y:S01]  /*72e0*/  IMAD.MOV.U32 R136, RZ, RZ, R48 ;  /* 0x000000ffff887224 */ /* 0x000fe200078e0030 */
[----:B---3--:R-:W-:Y:S01]  /*72f0*/  MOV R129, R58 ;  /* 0x0000003a00817202 */ /* 0x008fe20000000f00 */
[----:B------:R-:W-:Y:S02]  /*7300*/  IMAD.MOV.U32 R132, RZ, RZ, R56 ;  /* 0x000000ffff847224 */ /* 0x000fe400078e0038 */
[----:B----4-:R-:W-:Y:S02]  /*7310*/  IMAD.MOV.U32 R117, RZ, RZ, R70 ;  /* 0x000000ffff757224 */ /* 0x010fe400078e0046 */
[----:B------:R-:W-:Y:S01]  /*7320*/  IMAD.MOV.U32 R119, RZ, RZ, R68 ;  /* 0x000000ffff777224 */ /* 0x000fe200078e0044 */
[----:B-----5:R-:W-:Y:S01]  /*7330*/  MOV R121, R74 ;  /* 0x0000004a00797202 */ /* 0x020fe20000000f00 */
[----:B------:R-:W-:-:S02]  /*7340*/  IMAD.MOV.U32 R122, RZ, RZ, R72 ;  /* 0x000000ffff7a7224 */ /* 0x000fc400078e0048 */
[----:B------:R-:W-:Y:S02]  /*7350*/  IMAD.MOV.U32 R127, RZ, RZ, R66 ;  /* 0x000000ffff7f7224 */ /* 0x000fe400078e0042 */
[----:B------:R-:W-:Y:S02]  /*7360*/  IMAD.MOV.U32 R128, RZ, RZ, R64 ;  /* 0x000000ffff807224 */ /* 0x000fe400078e0040 */
[----:B------:R-:W-:Y:S02]  /*7370*/  IMAD.MOV.U32 R133, RZ, RZ, R46 ;  /* 0x000000ffff857224 */ /* 0x000fe400078e002e */
[----:B------:R-:W-:Y:S02]  /*7380*/  IMAD.MOV.U32 R135, RZ, RZ, R44 ;  /* 0x000000ffff877224 */ /* 0x000fe400078e002c */
[----:B------:R-:W-:Y:S02]  /*7390*/  IMAD.MOV.U32 R130, RZ, RZ, R54 ;  /* 0x000000ffff827224 */ /* 0x000fe400078e0036 */
[----:B------:R-:W-:-:S02]  /*73a0*/  IMAD.MOV.U32 R131, RZ, RZ, R52 ;  /* 0x000000ffff837224 */ /* 0x000fc400078e0034 */
[----:B------:R-:W-:Y:S02]  /*73b0*/  IMAD.MOV.U32 R124, RZ, RZ, R62 ;  /* 0x000000ffff7c7224 */ /* 0x000fe400078e003e */
[----:B------:R-:W-:Y:S01]  /*73c0*/  IMAD.MOV.U32 R126, RZ, RZ, R60 ;  /* 0x000000ffff7e7224 */ /* 0x000fe200078e003c */
[----:B------:R-:W-:Y:S06]  /*73d0*/  @!P5 BRA `(.L_x_2999) ;  /* 0x000000000004d947 */ /* 0x000fec0003800000 */
[----:B------:R-:W-:Y:S01]  /*73e0*/  BPT.TRAP 0x1 ;  /* 0x000000040000795c */ /* 0x000fe20000300000 */
.L_x_2999:
[----:B------:R-:W-:Y:S01]  /*73f0*/  IMAD R80, R23, 0x8, R22 ;  /* 0x0000000817507824 */ /* 0x000fe200078e0216 */
[----:B------:R-:W-:Y:S01]  /*7400*/  SHF.L.U32 R110, R224, 0x1f, RZ ;  /* 0x0000001fe06e7819 */ /* 0x000fe200000006ff */
[----:B------:R-:W0:Y:S01]  /*7410*/  LDC R123, c[0x0][0x2f4] ;  /* 0x0000bd00ff7b7b82 */ /* 0x000e220000000800 */
[----:B------:R-:W-:Y:S02]  /*7420*/  BSSY B1, `(.L_x_3000) ;  /* 0x0000003000017945 */ /* 0x000fe40003800000 */
[----:B------:R-:W1:Y:S02]  /*7430*/  SYNCS.PHASECHK.TRANS64.TRYWAIT P3, [R80+URZ+0x38890], R110 ;  /* 0x0388906e500075a7 */ /* 0x000e64000806017f */
[----:B-1----:R-:W-:Y:S05]  /*7440*/  @!P3 BRA `(.L_x_3001) ;  /* 0x0000024000e0b947 */ /* 0x002fea0003800000 */
.L_x_3318:
[----:B------:R-:W-:Y:S05]  /*7450*/  BSYNC B1 ;  /* 0x0000000000017941 */ /* 0x000fea0003800000 */
.L_x_3000:
[----:B------:R-:W-:Y:S01]  /*7460*/  UMOV UR4, 0xffffffff ;  /* 0xffffffff00047882 */ /* 0x000fe20000000000 */
[----:B0-----:R-:W-:Y:S02]  /*7470*/  IMAD.IADD R125, R123, 0x1, -R96 ;  /* 0x000000017b7d7824 */ /* 0x001fe400078e0a60 */
[----:B------:R-:W-:Y:S05]  /*7480*/  BRA.DIV UR4, `(.L_x_3002) ;  /* 0x0000024204e47947 */ /* 0x000fea000b800000 */
[----:B------:R0:W2:Y:S04]  /*7490*/  SHFL.IDX PT, R118, R116, RZ, 0x181f ;  /* 0x00181fff74767589 */ /* 0x0000a800000e0000 */
[----:B------:R0:W3:Y:S02]  /*74a0*/  SHFL.IDX PT, R120, R113, RZ, 0x181f ;  /* 0x00181fff71787589 */ /* 0x0000e400000e0000 */
.L_x_3322:
[----:B------:R-:W-:Y:S01]  /*74b0*/  ISETP.GE.OR P3, PT, R221, R109, P1 ;  /* 0x0000006ddd00720c */ /* 0x000fe20000f66670 */
[----:B------:R-:W-:-:S12]  /*74c0*/  BSSY B1, `(.L_x_3003) ;  /* 0x00000fe000017945 */ /* 0x000fd80003800000 */
[----:B------:R-:W-:Y:S05]  /*74d0*/  @P3 BRA `(.L_x_3004) ;  /* 0x0000000c00f03947 */ /* 0x000fea0003800000 */
[----:B------:R-:W4:Y:S01]  /*74e0*/  S2R R14, SR_TID.X ;  /* 0x00000000000e7919 */ /* 0x000f220000002100 */
[----:B------:R-:W-:Y:S01]  /*74f0*/  SEL R11, R96, R125, !P0 ;  /* 0x0000007d600b7207 */ /* 0x000fe20004000000 */
[----:B------:R-:W-:Y:S01]  /*7500*/  BSSY B2, `(.L_x_3005) ;  /* 0x00000f4000027945 */ /* 0x000fe20003800000 */
[----:B---3--:R-:W-:Y:S02]  /*7510*/  IADD3 R114, P3, R39, R120, RZ ;  /* 0x0000007827727210 */ /* 0x008fe40007f7e0ff */
[----:B------:R-:W-:-:S03]  /*7520*/  SHF.R.S32.HI R12, RZ, 0x1f, R11 ;  /* 0x0000001fff0c7819 */ /* 0x000fc6000001140b */
[----:B--2---:R-:W-:Y:S01]  /*7530*/  IMAD.X R115, R118, 0x1, R43, P3 ;  /* 0x0000000176737824 */ /* 0x004fe200018e062b */
        /* <DEDUP_REMOVED lines=8> */
[----:B------:R-:W-:Y:S01]  /*75c0*/  LOP3.LUT R12, R12, 0xffffc000, RZ, 0xc0, !PT ;  /* 0xffffc0000c0c7812 */ /* 0x000fe200078ec0ff */
[----:B----4-:R-:W-:-:S05]  /*75d0*/  VIADD R15, R14, 0xffffff80 ;  /* 0xffffff800e0f7836 */ /* 0x010fca0000000000 */
[----:B------:R-:W-:-:S04]  /*75e0*/  SHF.R.S32.HI R14, RZ, 0x1f, R15 ;  /* 0x0000001fff0e7819 */ /* 0x000fc8000001140f */
[----:B------:R-:W-:-:S05]  /*75f0*/  LEA.HI R14, R14, R15, RZ, 0x6 ;  /* 0x0000000f0e0e7211 */ /* 0x000fca00078f30ff */
[----:B------:R-:W-:-:S05]  /*7600*/  IMAD.SHL.U32 R14, R14, 0x10, RZ ;  /* 0x000000100e0e7824 */ /* 0x000fca00078e00ff */
        /* <DEDUP_REMOVED lines=9> */
[----:B------:R-:W-:Y:S01]  /*76a0*/  SHF.R.U32.HI R149, RZ, 0x18, R45 ;  /* 0x00000018ff957819 */ /* 0x000fe2000001162d */
[----:B--2---:R-:W-:Y:S01]  /*76b0*/  IMAD.MOV.U32 R44, RZ, RZ, R13 ;  /* 0x000000ffff2c7224 */ /* 0x004fe200078e000d */
[----:B------:R-:W-:Y:S01]  /*76c0*/  LOP3.LUT R48, R45, 0xff, RZ, 0xc0, !PT ;  /* 0x000000ff2d307812 */ /* 0x000fe200078ec0ff */
[----:B------:R-:W-:Y:S01]  /*76d0*/  IMAD.MOV.U32 R46, RZ, RZ, R14 ;  /* 0x000000ffff2e7224 */ /* 0x000fe200078e000e */
[--C-:B------:R-:W-:Y:S02]  /*76e0*/  SHF.R.U32.HI R147, RZ, 0x8, R45.reuse ;  /* 0x00000008ff937819 */ /* 0x100fe4000001162d */
[----:B------:R-:W-:Y:S02]  /*76f0*/  SHF.R.U32.HI R145, RZ, 0x10, R45 ;  /* 0x00000010ff917819 */ /* 0x000fe4000001162d */
[----:B------:R-:W-:Y:S02]  /*7700*/  SHF.R.U32.HI R137, RZ, 0x8, R51 ;  /* 0x00000008ff897819 */ /* 0x000fe40000011633 */
[----:B------:R-:W-:Y:S01]  /*7710*/  SHF.R.U32.HI R143, RZ, 0x8, R47 ;  /* 0x00000008ff8f7819 */ /* 0x000fe2000001162f */
[----:B------:R-:W-:Y:S01]  /*7720*/  IMAD.U32 R14, R145, 0x10000, RZ ;  /* 0x00010000910e7824 */ /* 0x000fe200078e00ff */
[----:B------:R-:W-:-:S02]  /*7730*/  PRMT R48, R149, 0x654, R48 ;  /* 0x0000065495307816 */ /* 0x000fc40000000030 */
[----:B------:R-:W-:Y:S02]  /*7740*/  SHF.L.U32 R13, R147, 0x8, RZ ;  /* 0x00000008930d7819 */ /* 0x000fe400000006ff */
[----:B------:R-:W-:Y:S02]  /*7750*/  SHF.R.U32.HI R139, RZ, 0x18, R51 ;  /* 0x00000018ff8b7819 */ /* 0x000fe40000011633 */
[----:B------:R-:W-:Y:S02]  /*7760*/  LOP3.LUT R50, R51, 0xff, RZ, 0xc0, !PT ;  /* 0x000000ff33327812 */ /* 0x000fe400078ec0ff */
[--C-:B------:R-:W-:Y:S02]  /*7770*/  SHF.R.U32.HI R146, RZ, 0x18, R47.reuse ;  /* 0x00000018ff927819 */ /* 0x100fe4000001162f */
[----:B------:R-:W-:Y:S02]  /*7780*/  LOP3.LUT R45, R47, 0xff, RZ, 0xc0, !PT ;  /* 0x000000ff2f2d7812 */ /* 0x000fe400078ec0ff */
[----:B------:R-:W-:-:S02]  /*7790*/  SHF.R.U32.HI R141, RZ, 0x10, R47 ;  /* 0x00000010ff8d7819 */ /* 0x000fc4000001162f */
[--C-:B------:R-:W-:Y:S02]  /*77a0*/  SHF.R.U32.HI R140, RZ, 0x18, R49.reuse ;  /* 0x00000018ff8c7819 */ /* 0x100fe40000011631 */
[----:B------:R-:W-:Y:S02]  /*77b0*/  LOP3.LUT R47, R49, 0xff, RZ, 0xc0, !PT ;  /* 0x000000ff312f7812 */ /* 0x000fe400078ec0ff */
[--C-:B------:R-:W-:Y:S02]  /*77c0*/  SHF.R.U32.HI R138, RZ, 0x8, R49.reuse ;  /* 0x00000008ff8a7819 */ /* 0x100fe40000011631 */
[----:B------:R-:W-:Y:S01]  /*77d0*/  SHF.R.U32.HI R142, RZ, 0x10, R49 ;  /* 0x00000010ff8e7819 */ /* 0x000fe20000011631 */
[----:B------:R-:W-:Y:S01]  /*77e0*/  IMAD.MOV.U32 R49, RZ, RZ, R12 ;  /* 0x000000ffff317224 */ /* 0x000fe200078e000c */
[----:B------:R-:W-:Y:S01]  /*77f0*/  SHF.R.U32.HI R144, RZ, 0x10, R51 ;  /* 0x00000010ff907819 */ /* 0x000fe20000011633 */
[----:B------:R-:W-:Y:S01]  /*7800*/  IMAD.SHL.U32 R51, R137, 0x100, RZ ;  /* 0x0000010089337824 */ /* 0x000fe200078e00ff */
[----:B------:R-:W-:Y:S01]  /*7810*/  LOP3.LUT R13, R48, 0xff00, R13, 0xf8, !PT ;  /* 0x0000ff00300d7812 */ /* 0x000fe200078ef80d */
[----:B------:R-:W-:Y:S01]  /*7820*/  IMAD.SHL.U32 R12, R143, 0x100, RZ ;  /* 0x000001008f0c7824 */ /* 0x000fe200078e00ff */
[----:B------:R-:W-:Y:S01]  /*7830*/  PRMT R50, R139, 0x654, R50 ;  /* 0x000006548b327816 */ /* 0x000fe20000000032 */
[----:B------:R-:W-:Y:S01]  /*7840*/  IMAD.SHL.U32 R48, R138, 0x100, RZ ;  /* 0x000001008a307824 */ /* 0x000fe200078e00ff */
[----:B------:R-:W-:Y:S01]  /*7850*/  PRMT R45, R146, 0x654, R45 ;  /* 0x00000654922d7816 */ /* 0x000fe2000000002d */
[----:B------:R-:W-:Y:S01]  /*7860*/  IMAD.U32 R144, R144, 0x10000, RZ ;  /* 0x0001000090907824 */ /* 0x000fe200078e00ff */
[----:B------:R-:W-:Y:S01]  /*7870*/  LOP3.LUT R14, R13, 0xff0000, R14, 0xf8, !PT ;  /* 0x00ff00000d0e7812 */ /* 0x000fe200078ef80e */
[----:B------:R-:W-:Y:S01]  /*7880*/  IMAD.U32 R13, R141, 0x10000, RZ ;  /* 0x000100008d0d7824 */ /* 0x000fe200078e00ff */
[----:B------:R-:W-:Y:S01]  /*7890*/  PRMT R47, R140, 0x654, R47 ;  /* 0x000006548c2f7816 */ /* 0x000fe2000000002f */
[----:B------:R-:W-:Y:S01]  /*78a0*/  IMAD.U32 R142, R142, 0x10000, RZ ;  /* 0x000100008e8e7824 */ /* 0x000fe200078e00ff */
[----:B------:R-:W-:-:S02]  /*78b0*/  LOP3.LUT R139, R50, 0xff00, R51, 0xf8, !PT ;  /* 0x0000ff00328b7812 */ /* 0x000fc400078ef833 */
[----:B------:R-:W-:Y:S02]  /*78c0*/  LOP3.LUT R12, R45, 0xff00, R12, 0xf8, !PT ;  /* 0x0000ff002d0c7812 */ /* 0x000fe400078ef80c */
[----:B------:R-:W-:Y:S02]  /*78d0*/  F2FP.F16.E4M3.UNPACK_B R140, R136.H1 ;  /* 0x00000088ff8c723e */ /* 0x000fe400030006ff */
        /* <DEDUP_REMOVED lines=11> */
[--C-:B------:R-:W-:Y:S02]  /*7990*/  HADD2.F32 R138, -RZ, R137.reuse.H0_H0 ;  /* 0x20000089ff8a7230 */ /* 0x100fe40000004100 */
[----:B------:R-:W-:Y:S01]  /*79a0*/  FMUL.FTZ R141, R47, R12 ;  /* 0x0000000c2f8d7220 */ /* 0x000fe20000410000 */
[----:B------:R-:W-:Y:S01]  /*79b0*/  LOP3.LUT R12, R139, 0xff0000, R144, 0xf8, !PT ;  /* 0x00ff00008b0c7812 */ /* 0x000fe200078ef890 */
[----:B------:R-:W-:Y:S01]  /*79c0*/  HADD2.F32 R139, -RZ, R137.H1_H1 ;  /* 0x30000089ff8b7230 */ /* 0x000fe20000004100 */
[----:B------:R-:W-:Y:S01]  /*79d0*/  F2FP.F16.E4M3.UNPACK_B R140, R136 ;  /* 0x00000088ff8c723e */ /* 0x000fe200020006ff */
[-C--:B------:R-:W-:Y:S01]  /*79e0*/  FFMA.FTZ R47, R47, R138.reuse, -R146 ;  /* 0x0000008a2f2f7223 */ /* 0x080fe20000010892 */
[----:B------:R-:W-:Y:S01]  /*79f0*/  FFMA.FTZ R48, R48, R138, R141 ;  /* 0x0000008a30307223 */ /* 0x000fe2000001008d */
[----:B------:R-:W-:Y:S01]  /*7a00*/  HADD2.F32 R137, -RZ, R51.H1_H1 ;  /* 0x30000033ff897230 */ /* 0x000fe20000004100 */
[----:B------:R-:W-:Y:S01]  /*7a10*/  F2FP.F16.E4M3.UNPACK_B R138, R135 ;  /* 0x00000087ff8a723e */ /* 0x000fe200020006ff */
[----:B------:R-:W-:Y:S01]  /*7a20*/  HADD2.F32 R50, -RZ, R50.H1_H1 ;  /* 0x30000032ff327230 */ /* 0x000fe20000004100 */
[----:B------:R-:W-:Y:S01]  /*7a30*/  F2FP.F16.E4M3.UNPACK_B R76, R76 ;  /* 0x0000004cff4c723e */ /* 0x000fe200020006ff */
[----:B------:R-:W-:Y:S01]  /*7a40*/  HADD2.F32 R141, -RZ, R140.H0_H0 ;  /* 0x2000008cff8d7230 */ /* 0x000fe20000004100 */
[----:B------:R-:W-:Y:S01]  /*7a50*/  F2FP.F16.E4M3.UNPACK_B R135, R49 ;  /* 0x00000031ff87723e */ /* 0x000fe200020006ff */
[-C--:B------:R-:W-:Y:S01]  /*7a60*/  FMUL.FTZ R49, R137, R142.reuse ;  /* 0x0000008e89317220 */ /* 0x080fe20000410000 */
[----:B------:R-:W-:Y:S01]  /*7a70*/  FMUL.FTZ R142, R50, R142 ;  /* 0x0000008e328e7220 */ /* 0x000fe20000410000 */
[----:B------:R-:W-:-:S02]  /*7a80*/  HADD2.F32 R136, -RZ, R76.H0_H0 ;  /* 0x2000004cff887230 */ /* 0x000fc40000004100 */
[----:B------:R-:W-:Y:S02]  /*7a90*/  HADD2.F32 R51, -RZ, R135.H0_H0 ;  /* 0x20000087ff337230 */ /* 0x000fe40000004100 */
[-C--:B------:R-:W-:Y:S01]  /*7aa0*/  FFMA.FTZ R50, R50, R139.reuse, -R49 ;  /* 0x0000008b32327223 */ /* 0x080fe20000010831 */
[----:B------:R-:W-:Y:S01]  /*7ab0*/  FFMA.FTZ R49, R137, R139, R142 ;  /* 0x0000008b89317223 */ /* 0x000fe2000001008e */
[----:B------:R-:W-:Y:S02]  /*7ac0*/  HADD2.F32 R139, -RZ, R138.H0_H0 ;  /* 0x2000008aff8b7230 */ /* 0x000fe40000004100 */
[-C--:B------:R-:W-:Y:S01]  /*7ad0*/  FMUL.FTZ R142, R136, R141.reuse ;  /* 0x0000008d888e7220 */ /* 0x080fe20000410000 */
[----:B------:R-:W-:Y:S01]  /*7ae0*/  FMUL.FTZ R141, R51, R141 ;  /* 0x0000008d338d7220 */ /* 0x000fe20000410000 */
[----:B------:R-:W-:Y:S01]  /*7af0*/  HADD2.F32 R140, -RZ, R140.H1_H1 ;  /* 0x3000008cff8c7230 */ /* 0x000fe20000004100 */
[----:B------:R-:W-:Y:S01]  /*7b00*/  F2FP.SATFINITE.E4M3.F32.PACK_AB_MERGE_C R47, R50, R47, RZ ;  /* 0x0000002f322f723e */ /* 0x000fe200048070ff */
[----:B------:R-:W-:-:S02]  /*7b10*/  HADD2.F32 R137, -RZ, R76.H1_H1 ;  /* 0x3000004cff897230 */ /* 0x000fc40000004100 */
[-C--:B------:R-:W-:Y:S01]  /*7b20*/  FFMA.FTZ R76, R136, R139.reuse, R141 ;  /* 0x0000008b884c7223 */ /* 0x080fe2000001008d */
[----:B------:R-:W-:Y:S01]  /*7b30*/  FFMA.FTZ R51, R51, R139, -R142 ;  /* 0x0000008b33337223 */ /* 0x000fe2000001088e */
[----:B------:R-:W-:Y:S01]  /*7b40*/  HADD2.F32 R135, -RZ, R135.H1_H1 ;  /* 0x30000087ff877230 */ /* 0x000fe20000004100 */
[----:B------:R-:W-:Y:S01]  /*7b50*/  F2FP.F16.E4M3.UNPACK_B R141, R134.H1 ;  /* 0x00000086ff8d723e */ /* 0x000fe200030006ff */
[----:B------:R-:W-:Y:S02]  /*7b60*/  HADD2.F32 R136, -RZ, R138.H1_H1 ;  /* 0x3000008aff887230 */ /* 0x000fe40000004100 */
[----:B------:R-:W-:Y:S01]  /*7b70*/  FMUL.FTZ R142, R137, R140 ;  /* 0x0000008c898e7220 */ /* 0x000fe20000410000 */
[----:B------:R-:W-:Y:S01]  /*7b80*/  F2FP.F16.E4M3.UNPACK_B R138, R78.H1 ;  /* 0x0000004eff8a723e */ /* 0x000fe200030006ff */
[C---:B------:R-:W-:Y:S01]  /*7b90*/  FMUL.FTZ R146, R135.reuse, R140 ;  /* 0x0000008c87927220 */ /* 0x040fe20000410000 */
[----:B------:R-:W-:Y:S01]  /*7ba0*/  F2FP.F16.E4M3.UNPACK_B R140, R133.H1 ;  /* 0x00000085ff8c723e */ /* 0x000fe200030006ff */
[----:B------:R-:W-:Y:S01]  /*7bb0*/  FFMA.FTZ R144, R135, R136, -R142 ;  /* 0x0000008887907223 */ /* 0x000fe2000001088e */
[----:B------:R-:W-:Y:S01]  /*7bc0*/  F2FP.F16.E4M3.UNPACK_B R135, R46.H1 ;  /* 0x0000002eff87723e */ /* 0x000fe200030006ff */
[----:B------:R-:W-:-:S02]  /*7bd0*/  HADD2.F32 R142, -RZ, R141.H0_H0 ;  /* 0x2000008dff8e7230 */ /* 0x000fc40000004100 */
[----:B------:R-:W-:Y:S01]  /*7be0*/  FFMA.FTZ R143, R137, R136, R146 ;  /* 0x00000088898f7223 */ /* 0x000fe20000010092 */
[----:B------:R-:W-:Y:S01]  /*7bf0*/  HADD2.F32 R139, -RZ, R138.H0_H0 ;  /* 0x2000008aff8b7230 */ /* 0x000fe20000004100 */
[----:B------:R-:W-:Y:S01]  /*7c00*/  F2FP.F16.E4M3.UNPACK_B R46, R46 ;  /* 0x0000002eff2e723e */ /* 0x000fe200020006ff */
[----:B------:R-:W-:Y:S01]  /*7c10*/  HADD2.F32 R136, -RZ, R135.H0_H0 ;  /* 0x20000087ff887230 */ /* 0x000fe20000004100 */
[----:B------:R-:W-:Y:S01]  /*7c20*/  F2FP.SATFINITE.E4M3.F32.PACK_AB_MERGE_C R48, R49, R48, RZ ;  /* 0x000000303130723e */ /* 0x000fe200048070ff */
[----:B------:R-:W-:Y:S02]  /*7c30*/  HADD2.F32 R137, -RZ, R140.H0_H0 ;  /* 0x2000008cff897230 */ /* 0x000fe40000004100 */
[-C--:B------:R-:W-:Y:S01]  /*7c40*/  FMUL.FTZ R145, R139, R142.reuse ;  /* 0x0000008e8b917220 */ /* 0x080fe20000410000 */
[----:B------:R-:W-:Y:S02]  /*7c50*/  HADD2.F32 R141, -RZ, R141.H1_H1 ;  /* 0x3000008dff8d7230 */ /* 0x000fe40000004100 */
[----:B------:R-:W-:Y:S01]  /*7c60*/  FMUL.FTZ R142, R136, R142 ;  /* 0x0000008e888e7220 */ /* 0x000fe20000410000 */
[----:B------:R-:W-:-:S02]  /*7c70*/  HADD2.F32 R138, -RZ, R138.H1_H1 ;  /* 0x3000008aff8a7230 */ /* 0x000fc40000004100 */
[----:B------:R-:W-:Y:S01]  /*7c80*/  FFMA.FTZ R145, R136, R137, -R145 ;  /* 0x0000008988917223 */ /* 0x000fe20000010891 */
[----:B------:R-:W-:Y:S01]  /*7c90*/  HADD2.F32 R135, -RZ, R135.H1_H1 ;  /* 0x30000087ff877230 */ /* 0x000fe20000004100 */
[----:B------:R-:W-:Y:S01]  /*7ca0*/  F2FP.F16.E4M3.UNPACK_B R136, R134 ;  /* 0x00000086ff88723e */ /* 0x000fe200020006ff */
[----:B------:R-:W-:Y:S02]  /*7cb0*/  HADD2.F32 R140, -RZ, R140.H1_H1 ;  /* 0x3000008cff8c7230 */ /* 0x000fe40000004100 */
[-C--:B------:R-:W-:Y:S01]  /*7cc0*/  FMUL.FTZ R146, R138, R141.reuse ;  /* 0x0000008d8a927220 */ /* 0x080fe20000410000 */
[----:B------:R-:W-:Y:S01]  /*7cd0*/  F2FP.F16.E4M3.UNPACK_B R134, R78 ;  /* 0x0000004eff86723e */ /* 0x000fe200020006ff */
[----:B------:R-:W-:Y:S01]  /*7ce0*/  FMUL.FTZ R141, R135, R141 ;  /* 0x0000008d878d7220 */ /* 0x000fe20000410000 */
[----:B------:R-:W-:Y:S01]  /*7cf0*/  FFMA.FTZ R142, R139, R137, R142 ;  /* 0x000000898b8e7223 */ /* 0x000fe2000001008e */
[----:B------:R-:W-:Y:S01]  /*7d00*/  FFMA.FTZ R146, R135, R140, -R146 ;  /* 0x0000008c87927223 */ /* 0x000fe20000010892 */
[----:B------:R-:W-:Y:S01]  /*7d10*/  F2FP.F16.E4M3.UNPACK_B R135, R133 ;  /* 0x00000085ff87723e */ /* 0x000fe200020006ff */
[----:B------:R-:W-:-:S02]  /*7d20*/  HADD2.F32 R137, -RZ, R136.H0_H0 ;  /* 0x20000088ff897230 */ /* 0x000fc40000004100 */
[----:B------:R-:W-:Y:S01]  /*7d30*/  FFMA.FTZ R147, R138, R140, R141 ;  /* 0x0000008c8a937223 */ /* 0x000fe2000001008d */
[----:B------:R-:W-:Y:S01]  /*7d40*/  HADD2.F32 R78, -RZ, R46.H0_H0 ;  /* 0x2000002eff4e7230 */ /* 0x000fe20000004100 */
[----:B------:R-:W-:Y:S01]  /*7d50*/  F2FP.SATFINITE.E4M3.F32.PACK_AB_MERGE_C R47, R144, R51, R47 ;  /* 0x00000033902f723e */ /* 0x000fe2000480702f */
[----:B------:R-:W-:Y:S01]  /*7d60*/  HADD2.F32 R133, -RZ, R134.H0_H0 ;  /* 0x20000086ff857230 */ /* 0x000fe20000004100 */
[----:B------:R-:W-:Y:S01]  /*7d70*/  F2FP.F16.E4M3.UNPACK_B R50, R77 ;  /* 0x0000004dff32723e */ /* 0x000fe200020006ff */
[----:B------:R-:W-:Y:S02]  /*7d80*/  HADD2.F32 R139, -RZ, R136.H1_H1 ;  /* 0x30000088ff8b7230 */ /* 0x000fe40000004100 */
[-C--:B------:R-:W-:Y:S01]  /*7d90*/  FMUL.FTZ R138, R78, R137.reuse ;  /* 0x000000894e8a7220 */ /* 0x080fe20000410000 */
[----:B------:R-:W-:Y:S02]  /*7da0*/  HADD2.F32 R134, -RZ, R134.H1_H1 ;  /* 0x30000086ff867230 */ /* 0x000fe40000004100 */
[----:B------:R-:W-:Y:S01]  /*7db0*/  FMUL.FTZ R141, R133, R137 ;  /* 0x00000089858d7220 */ /* 0x000fe20000410000 */
[----:B------:R-:W-:Y:S01]  /*7dc0*/  HADD2.F32 R46, -RZ, R46.H1_H1 ;  /* 0x3000002eff2e7230 */ /* 0x000fe20000004100 */
[----:B------:R-:W-:Y:S01]  /*7dd0*/  F2FP.F16.E4M3.UNPACK_B R51, R45 ;  /* 0x0000002dff33723e */ /* 0x000fe200020006ff */
[----:B------:R-:W-:-:S02]  /*7de0*/  HADD2.F32 R136, -RZ, R135.H0_H0 ;  /* 0x20000087ff887230 */ /* 0x000fc40000004100 */
[-C--:B------:R-:W-:Y:S01]  /*7df0*/  FMUL.FTZ R137, R134, R139.reuse ;  /* 0x0000008b86897220 */ /* 0x080fe20000410000 */
[----:B------:R-:W-:Y:S02]  /*7e00*/  HADD2.F32 R135, -RZ, R135.H1_H1 ;  /* 0x30000087ff877230 */ /* 0x000fe40000004100 */
[----:B------:R-:W-:Y:S01]  /*7e10*/  FMUL.FTZ R139, R46, R139 ;  /* 0x0000008b2e8b7220 */ /* 0x000fe20000410000 */
[----:B------:R-:W-:Y:S01]  /*7e20*/  F2FP.F16.E4M3.UNPACK_B R49, R44 ;  /* 0x0000002cff31723e */ /* 0x000fe200020006ff */
[-C--:B------:R-:W-:Y:S01]  /*7e30*/  FFMA.FTZ R141, R78, R136.reuse, -R141 ;  /* 0x000000884e8d7223 */ /* 0x080fe2000001088d */
[----:B------:R-:W-:Y:S01]  /*7e40*/  FFMA.FTZ R78, R133, R136, R138 ;  /* 0x00000088854e7223 */ /* 0x000fe2000001008a */
[-C--:B------:R-:W-:Y:S01]  /*7e50*/  FFMA.FTZ R46, R46, R135.reuse, -R137 ;  /* 0x000000872e2e7223 */ /* 0x080fe20000010889 */
[----:B------:R-:W-:Y:S01]  /*7e60*/  FFMA.FTZ R139, R134, R135, R139 ;  /* 0x00000087868b7223 */ /* 0x000fe2000001008b */
[----:B------:R-:W-:Y:S01]  /*7e70*/  F2FP.SATFINITE.E4M3.F32.PACK_AB_MERGE_C R76, R143, R76, R48 ;  /* 0x0000004c8f4c723e */ /* 0x000fe20004807030 */
[--C-:B------:R-:W-:Y:S01]  /*7e80*/  HADD2.F32 R133, -RZ, R50.reuse.H0_H0 ;  /* 0x20000032ff857230 */ /* 0x100fe20000004100 */
[----:B------:R-:W-:Y:S01]  /*7e90*/  F2FP.SATFINITE.E4M3.F32.PACK_AB_MERGE_C R142, R147, R142, RZ ;  /* 0x0000008e938e723e */ /* 0x000fe200048070ff */
[----:B------:R-:W-:Y:S01]  /*7ea0*/  HADD2.F32 R137, -RZ, R51.H0_H0 ;  /* 0x20000033ff897230 */ /* 0x000fe20000004100 */
[----:B------:R-:W-:Y:S01]  /*7eb0*/  F2FP.F16.E4M3.UNPACK_B R135, R14 ;  /* 0x0000000eff87723e */ /* 0x000fe200020006ff */
[----:B------:R-:W-:Y:S01]  /*7ec0*/  HADD2.F32 R48, -RZ, R49.H0_H0 ;  /* 0x20000031ff307230 */ /* 0x000fe20000004100 */
[----:B------:R-:W-:Y:S01]  /*7ed0*/  F2FP.SATFINITE.E4M3.F32.PACK_AB_MERGE_C R78, R139, R78, R142 ;  /* 0x0000004e8b4e723e */ /* 0x000fe2000480708e */
[----:B------:R-:W-:-:S02]  /*7ee0*/  HADD2.F32 R134, -RZ, R50.H1_H1 ;  /* 0x30000032ff867230 */ /* 0x000fc40000004100 */
[CC--:B------:R-:W-:Y:S01]  /*7ef0*/  FMUL.FTZ R139, R133.reuse, R137.reuse ;  /* 0x00000089858b7220 */ /* 0x0c0fe20000410000 */
[----:B------:R-:W-:Y:S02]  /*7f00*/  HADD2.F32 R136, -RZ, R135.H0_H0 ;  /* 0x20000087ff887230 */ /* 0x000fe40000004100 */
[C---:B------:R-:W-:Y:S01]  /*7f10*/  FMUL.FTZ R50, R48.reuse, R137 ;  /* 0x0000008930327220 */ /* 0x040fe20000410000 */
[----:B------:R-:W-:Y:S01]  /*7f20*/  HADD2.F32 R137, -RZ, R51.H1_H1 ;  /* 0x30000033ff897230 */ /* 0x000fe20000004100 */
[----:B------:R-:W-:Y:S01]  /*7f30*/  F2FP.F16.E4M3.UNPACK_B R77, R77.H1 ;  /* 0x0000004dff4d723e */ /* 0x000fe200030006ff */
[----:B------:R-:W-:Y:S02]  /*7f40*/  HADD2.F32 R51, -RZ, R49.H1_H1 ;  /* 0x30000031ff337230 */ /* 0x000fe40000004100 */
[-C--:B------:R-:W-:Y:S01]  /*7f50*/  FFMA.FTZ R48, R48, R136.reuse, -R139 ;  /* 0x0000008830307223 */ /* 0x080fe2000001088b */
[----:B------:R-:W-:Y:S01]  /*7f60*/  FFMA.FTZ R49, R133, R136, R50 ;  /* 0x0000008885317223 */ /* 0x000fe20000010032 */
[----:B------:R-:W-:-:S02]  /*7f70*/  HADD2.F32 R135, -RZ, R135.H1_H1 ;  /* 0x30000087ff877230 */ /* 0x000fc40000004100 */
[CC--:B------:R-:W-:Y:S01]  /*7f80*/  FMUL.FTZ R136, R134.reuse, R137.reuse ;  /* 0x0000008986887220 */ /* 0x0c0fe20000410000 */
[C---:B------:R-:W-:Y:S01]  /*7f90*/  FMUL.FTZ R137, R51.reuse, R137 ;  /* 0x0000008933897220 */ /* 0x040fe20000410000 */
[----:B------:R-:W-:Y:S01]  /*7fa0*/  F2FP.F16.E4M3.UNPACK_B R50, R44.H1 ;  /* 0x0000002cff32723e */ /* 0x000fe200030006ff */
[--C-:B------:R-:W-:Y:S02]  /*7fb0*/  HADD2.F32 R133, -RZ, R77.reuse.H0_H0 ;  /* 0x2000004dff857230 */ /* 0x100fe40000004100 */
[----:B------:R-:W-:Y:S01]  /*7fc0*/  FFMA.FTZ R51, R51, R135, -R136 ;  /* 0x0000008733337223 */ /* 0x000fe20000010888 */
[----:B------:R-:W-:Y:S01]  /*7fd0*/  F2FP.F16.E4M3.UNPACK_B R136, R45.H1 ;  /* 0x0000002dff88723e */ /* 0x000fe200030006ff */
[----:B------:R-:W-:Y:S01]  /*7fe0*/  HADD2.F32 R77, -RZ, R77.H1_H1 ;  /* 0x3000004dff4d7230 */ /* 0x000fe20000004100 */
[----:B------:R-:W-:Y:S01]  /*7ff0*/  F2FP.F16.E4M3.UNPACK_B R14, R14.H1 ;  /* 0x0000000eff0e723e */ /* 0x000fe200030006ff */
[----:B------:R-:W-:Y:S02]  /*8000*/  HADD2.F32 R45, -RZ, R50.H0_H0 ;  /* 0x20000032ff2d7230 */ /* 0x000fe40000004100 */
[----:B------:R-:W-:Y:S01]  /*8010*/  FFMA.FTZ R44, R134, R135, R137 ;  /* 0x00000087862c7223 */ /* 0x000fe20000010089 */
[--C-:B------:R-:W-:Y:S01]  /*8020*/  HADD2.F32 R138, -RZ, R136.reuse.H0_H0 ;  /* 0x20000088ff8a7230 */ /* 0x100fe20000004100 */
[----:B------:R-:W-:Y:S01]  /*8030*/  F2FP.SATFINITE.E4M3.F32.PACK_AB_MERGE_C R145, R146, R145, RZ ;  /* 0x000000919291723e */ /* 0x000fe200048070ff */
[----:B------:R-:W-:-:S02]  /*8040*/  HADD2.F32 R136, -RZ, R136.H1_H1 ;  /* 0x30000088ff887230 */ /* 0x000fc40000004100 */
[----:B------:R-:W-:Y:S02]  /*8050*/  HADD2.F32 R134, -RZ, R14.H0_H0 ;  /* 0x2000000eff867230 */ /* 0x000fe40000004100 */
[-C--:B------:R-:W-:Y:S01]  /*8060*/  FMUL.FTZ R140, R133, R138.reuse ;  /* 0x0000008a858c7220 */ /* 0x080fe20000410000 */
[----:B------:R-:W-:Y:S01]  /*8070*/  FMUL.FTZ R138, R45, R138 ;  /* 0x0000008a2d8a7220 */ /* 0x000fe20000410000 */
[----:B------:R-:W-:Y:S02]  /*8080*/  HADD2.F32 R50, -RZ, R50.H1_H1 ;  /* 0x30000032ff327230 */ /* 0x000fe40000004100 */
[----:B------:R-:W-:Y:S01]  /*8090*/  FMUL.FTZ R137, R77, R136 ;  /* 0x000000884d897220 */ /* 0x000fe20000410000 */
[----:B------:R-:W-:Y:S02]  /*80a0*/  HADD2.F32 R135, -RZ, R14.H1_H1 ;  /* 0x3000000eff877230 */ /* 0x000fe40000004100 */
[----:B------:R-:W-:Y:S01]  /*80b0*/  FFMA.FTZ R142, R133, R134, R138 ;  /* 0x00000086858e7223 */ /* 0x000fe2000001008a */
[----:B------:R-:W-:Y:S01]  /*80c0*/  F2FP.F16.E4M3.UNPACK_B R133, R79 ;  /* 0x0000004fff85723e */ /* 0x000fe200020006ff */
[C---:B------:R-:W-:Y:S01]  /*80d0*/  FMUL.FTZ R136, R50.reuse, R136 ;  /* 0x0000008832887220 */ /* 0x040fe20000410000 */
[----:B------:R-:W-:Y:S01]  /*80e0*/  F2FP.F16.E4M3.UNPACK_B R14, R15 ;  /* 0x0000000fff0e723e */ /* 0x000fe200020006ff */
[----:B------:R-:W-:Y:S01]  /*80f0*/  FFMA.FTZ R144, R50, R135, -R137 ;  /* 0x0000008732907223 */ /* 0x000fe20000010889 */
[----:B------:R-:W-:Y:S01]  /*8100*/  F2FP.F16.E4M3.UNPACK_B R79, R79.H1 ;  /* 0x0000004fff4f723e */ /* 0x000fe200030006ff */
[----:B------:R-:W-:Y:S01]  /*8110*/  FFMA.FTZ R143, R77, R135, R136 ;  /* 0x000000874d8f7223 */ /* 0x000fe20000010088 */
[-C--:B------:R-:W-:Y:S01]  /*8120*/  F2FP.F16.E4M3.UNPACK_B R138, R12.reuse.H1 ;  /* 0x0000000cff8a723e */ /* 0x080fe200030006ff */
[--C-:B------:R-:W-:Y:S01]  /*8130*/  HADD2.F32 R77, -RZ, R133.reuse.H0_H0 ;  /* 0x20000085ff4d7230 */ /* 0x100fe20000004100 */
[----:B------:R-:W-:Y:S01]  /*8140*/  F2FP.F16.E4M3.UNPACK_B R15, R15.H1 ;  /* 0x0000000fff0f723e */ /* 0x000fe200030006ff */
[----:B------:R-:W-:Y:S01]  /*8150*/  HADD2.F32 R133, -RZ, R133.H1_H1 ;  /* 0x30000085ff857230 */ /* 0x000fe20000004100 */
[----:B------:R-:W-:Y:S01]  /*8160*/  F2FP.F16.E4M3.UNPACK_B R137, R12 ;  /* 0x0000000cff89723e */ /* 0x000fe200020006ff */
[----:B------:R-:W-:Y:S01]  /*8170*/  HADD2.F32 R12, -RZ, R79.H0_H0 ;  /* 0x2000004fff0c7230 */ /* 0x000fe20000004100 */
[----:B------:R-:W-:Y:S01]  /*8180*/  F2FP.SATFINITE.E4M3.F32.PACK_AB_MERGE_C R46, R46, R141, R145 ;  /* 0x0000008d2e2e723e */ /* 0x000fe20004807091 */
[----:B------:R-:W-:Y:S01]  /*8190*/  FFMA.FTZ R141, R45, R134, -R140 ;  /* 0x000000862d8d7223 */ /* 0x000fe2000001088c */
        /* <DEDUP_REMOVED lines=14> */
[----:B------:R-:W-:Y:S01]  /*8280*/  FFMA.FTZ R139, R12, R135, R139 ;  /* 0x000000870c8b7223 */ /* 0x000fe2000001008b */
[----:B------:R-:W-:Y:S02]  /*8290*/  HADD2.F32 R138, -RZ, R138.H1_H1 ;  /* 0x3000008aff8a7230 */ /* 0x000fe40000004100 */
[-C--:B------:R-:W-:Y:S01]  /*82a0*/  FFMA.FTZ R146, R45, R136.reuse, -R146 ;  /* 0x000000882d927223 */ /* 0x080fe20000010892 */
[----:B------:R-:W-:Y:S02]  /*82b0*/  HADD2.F32 R15, -RZ, R15.H1_H1 ;  /* 0x3000000fff0f7230 */ /* 0x000fe40000004100 */
[----:B------:R-:W-:Y:S01]  /*82c0*/  FFMA.FTZ R140, R77, R136, R140 ;  /* 0x000000884d8c7223 */ /* 0x000fe2000001008c */
[----:B------:R-:W-:Y:S02]  /*82d0*/  HADD2.F32 R137, -RZ, R137.H1_H1 ;  /* 0x30000089ff897230 */ /* 0x000fe40000004100 */
[----:B------:R-:W-:Y:S01]  /*82e0*/  FMUL.FTZ R136, R79, R138 ;  /* 0x0000008a4f887220 */ /* 0x000fe20000410000 */
[----:B------:R-:W-:-:S02]  /*82f0*/  HADD2.F32 R12, -RZ, R13.H1_H1 ;  /* 0x3000000dff0c7230 */ /* 0x000fc40000004100 */
[----:B------:R-:W-:Y:S01]  /*8300*/  FMUL.FTZ R138, R15, R138 ;  /* 0x0000008a0f8a7220 */ /* 0x000fe20000410000 */
[----:B------:R-:W-:Y:S02]  /*8310*/  HADD2.F32 R14, -RZ, R14.H1_H1 ;  /* 0x3000000eff0e7230 */ /* 0x000fe40000004100 */
[----:B------:R-:W-:Y:S01]  /*8320*/  FFMA.FTZ R145, R50, R135, -R145 ;  /* 0x0000008732917223 */ /* 0x000fe20000010891 */
[----:B------:R-:W-:Y:S02]  /*8330*/  HADD2.F32 R134, -RZ, R134.H1_H1 ;  /* 0x30000086ff867230 */ /* 0x000fe40000004100 */
[-C--:B------:R-:W-:Y:S01]  /*8340*/  FMUL.FTZ R13, R133, R137.reuse ;  /* 0x00000089850d7220 */ /* 0x080fe20000410000 */
[-C--:B------:R-:W-:Y:S01]  /*8350*/  FFMA.FTZ R136, R15, R12.reuse, -R136 ;  /* 0x0000000c0f887223 */ /* 0x080fe20000010888 */
[C---:B------:R-:W-:Y:S01]  /*8360*/  FMUL.FTZ R50, R14.reuse, R137 ;  /* 0x000000890e327220 */ /* 0x040fe20000410000 */
[----:B------:R-:W-:Y:S01]  /*8370*/  FFMA.FTZ R138, R79, R12, R138 ;  /* 0x0000000c4f8a7223 */ /* 0x000fe2000001008a */
[----:B------:R-:W-:Y:S01]  /*8380*/  FFMA.FTZ R13, R14, R134, -R13 ;  /* 0x000000860e0d7223 */ /* 0x000fe2000001080d */
[----:B------:R-:W-:Y:S01]  /*8390*/  F2FP.SATFINITE.E4M3.F32.PACK_AB_MERGE_C R48, R51, R48, R141 ;  /* 0x000000303330723e */ /* 0x000fe2000480708d */
[----:B------:R-:W-:Y:S01]  /*83a0*/  FFMA.FTZ R133, R133, R134, R50 ;  /* 0x0000008685857223 */ /* 0x000fe20000010032 */
[----:B------:R-:W-:Y:S01]  /*83b0*/  F2FP.SATFINITE.E4M3.F32.PACK_AB_MERGE_C R136, R136, R145, RZ ;  /* 0x000000918888723e */ /* 0x000fe200048070ff */
[----:B------:R-:W-:Y:S01]  /*83c0*/  IMAD.MOV.U32 R14, RZ, RZ, R46 ;  /* 0x000000ffff0e7224 */ /* 0x000fe200078e002e */
[----:B------:R-:W-:-:S02]  /*83d0*/  F2FP.SATFINITE.E4M3.F32.PACK_AB_MERGE_C R142, R143, R142, RZ ;  /* 0x0000008e8f8e723e */ /* 0x000fc400048070ff */
[----:B------:R-:W-:Y:S02]  /*83e0*/  F2FP.SATFINITE.E4M3.F32.PACK_AB_MERGE_C R138, R138, R139, RZ ;  /* 0x0000008b8a8a723e */ /* 0x000fe400048070ff */
[----:B------:R-:W-:Y:S01]  /*83f0*/  F2FP.SATFINITE.E4M3.F32.PACK_AB_MERGE_C R15, R13, R146, R136 ;  /* 0x000000920d0f723e */ /* 0x000fe20004807088 */
[----:B------:R-:W-:Y:S01]  /*8400*/  IMAD.MOV.U32 R13, RZ, RZ, R48 ;  /* 0x000000ffff0d7224 */ /* 0x000fe200078e0030 */
[----:B------:R-:W-:Y:S02]  /*8410*/  F2FP.SATFINITE.E4M3.F32.PACK_AB_MERGE_C R77, R44, R49, R142 ;  /* 0x000000312c4d723e */ /* 0x000fe4000480708e */
[----:B------:R-:W-:Y:S02]  /*8420*/  F2FP.SATFINITE.E4M3.F32.PACK_AB_MERGE_C R79, R133, R140, R138 ;  /* 0x0000008c854f723e */ /* 0x000fe4000480708a */
[----:B------:R-:W-:-:S07]  /*8430*/  MOV R12, R47 ;  /* 0x0000002f000c7202 */ /* 0x000fce0000000f00 */
.L_x_3006:
[----:B------:R-:W-:Y:S05]  /*8440*/  BSYNC B2 ;  /* 0x0000000000027941 */ /* 0x000fea0003800000 */
.L_x_3005:
[----:B------:R-:W-:Y:S01]  /*8450*/  ISETP.GE.AND P3, PT, R11, R123, PT ;  /* 0x0000007b0b00720c */ /* 0x000fe20003f66270 */
[----:B--2---:R4:W-:-:S12]  /*8460*/  ST.E.128 desc[UR36][R114.64], R12 ;  /* 0x0000000c72007985 */ /* 0x0049d8000c101d24 */
[----:B------:R-:W-:-:S04]  /*8470*/  @!P3 IADD3 R44, P4, R120, R11, RZ ;  /* 0x0000000b782cb210 */ /* 0x000fc80007f9e0ff */
[----:B------:R-:W-:-:S05]  /*8480*/  @!P3 LEA.HI.X.SX32 R45, R11, R118, 0x1, P4 ;  /* 0x000000760b2db211 */ /* 0x000fca00020f0eff */
[----:B---3--:R4:W-:Y:S04]  /*8490*/  @!P3 ST.E.128 desc[UR36][R44.64], R76 ;  /* 0x0000004c2c00b985 */ /* 0x0089e8000c101d24 */
.L_x_3004:
[----:B------:R-:W-:Y:S05]  /*84a0*/  BSYNC B1 ;  /* 0x0000000000017941 */ /* 0x000fea0003800000 */
.L_x_3003:
[----:B------:R-:W-:-:S03]  /*84b0*/  UMOV UR4, 0xffffffff ;  /* 0xffffffff00047882 */ /* 0x000fc60000000000 */
[----:B------:R-:W-:Y:S05]  /*84c0*/  BRA.DIV UR4, `(.L_x_3007) ;  /* 0x0000023604207947 */ /* 0x000fea000b800000 */
[----:B----4-:R4:W0:Y:S04]  /*84d0*/  SHFL.IDX PT, R76, R116, 0x1, 0x181f ;  /* 0x00381f00744c7f89 */ /* 0x01082800000e0000 */
[----:B------:R4:W0:Y:S02]  /*84e0*/  SHFL.IDX PT, R50, R113, 0x1, 0x181f ;  /* 0x00381f0071327f89 */ /* 0x00082400000e0000 */
.L_x_3326:
[----:B------:R-:W-:Y:S01]  /*84f0*/  ISETP.GE.OR P3, PT, R102, R109, P1 ;  /* 0x0000006d6600720c */ /* 0x000fe20000f66670 */
[----:B------:R-:W-:-:S12]  /*8500*/  BSSY B1, `(.L_x_3008) ;  /* 0x00000fc000017945 */ /* 0x000fd80003800000 */
[----:B------:R-:W-:Y:S05]  /*8510*/  @P3 BRA `(.L_x_3009) ;  /* 0x0000000c00e83947 */ /* 0x000fea0003800000 */
[----:B------:R-:W5:Y:S01]  /*8520*/  LDL R14, [R1+0x24] ;  /* 0x00002400010e7983 */ /* 0x000f620000100800 */
[----:B------:R-:W-:Y:S01]  /*8530*/  SEL R11, R96, R125, !P0 ;  /* 0x0000007d600b7207 */ /* 0x000fe20004000000 */
[----:B------:R-:W-:Y:S01]  /*8540*/  BSSY B2, `(.L_x_3010) ;  /* 0x00000f2000027945 */ /* 0x000fe20003800000 */
[----:B0-----:R-:W-:Y:S02]  /*8550*/  IADD3 R48, P3, R39, R50, RZ ;  /* 0x0000003227307210 */ /* 0x001fe40007f7e0ff */
[----:B------:R-:W-:-:S03]  /*8560*/  SHF.R.S32.HI R12, RZ, 0x1f, R11 ;  /* 0x0000001fff0c7819 */ /* 0x000fc6000001140b */
[----:B------:R-:W-:Y:S01]  /*8570*/  IMAD.X R49, R76, 0x1, R43, P3 ;  /* 0x000000014c317824 */ /* 0x000fe200018e062b */
[----:B------:R-:W-:-:S04]  /*8580*/  LEA.HI R11, R12, R11, RZ, 0x5 ;  /* 0x0000000b0c0b7211 */ /* 0x000fc800078f28ff */
        /* <DEDUP_REMOVED lines=9> */
[----:B------:R-:W-:-:S04]  /*8620*/  IMAD R13, R23, 0x8000, R83 ;  /* 0x00008000170d7824 */ /* 0x000fc800078e0253 */
[----:B------:R-:W-:Y:S01]  /*8630*/  IMAD R15, R23, 0x8000, R12 ;  /* 0x00008000170f7824 */ /* 0x000fe200078e020c */
[----:B------:R-:W-:-:S03]  /*8640*/  IADD3 R13, R22, R13, RZ ;  /* 0x0000000d160d7210 */ /* 0x000fc60007ffe0ff */
[----:B------:R-:W-:-:S03]  /*8650*/  IMAD.IADD R44, R22, 0x1, R15 ;  /* 0x00000001162c7824 */ /* 0x000fc600078e020f */
[----:B------:R-:W0:Y:S04]  /*8660*/  LDS.128 R12, [R13+0x28400] ;  /* 0x028400000d0c7984 */ /* 0x000e280000000c00 */
[----:B------:R-:W0:Y:S01]  /*8670*/  LDS.128 R44, [R44+0x28400] ;  /* 0x028400002c2c7984 */ /* 0x000e220000000c00 */
[----:B------:R-:W-:Y:S05]  /*8680*/  @P2 BRA `(.L_x_3011) ;  /* 0x0000000c00742947 */ /* 0x000fea0003800000 */
[--C-:B------:R-:W-:Y:S01]  /*8690*/  SHF.R.U32.HI R136, RZ, 0x8, R53.reuse ;  /* 0x00000008ff887819 */ /* 0x100fe20000011635 */
[----:B0-----:R-:W-:Y:S01]  /*86a0*/  IMAD.MOV.U32 R52, RZ, RZ, R46 ;  /* 0x000000ffff347224 */ /* 0x001fe200078e002e */
[--C-:B------:R-:W-:Y:S01]  /*86b0*/  SHF.R.U32.HI R137, RZ, 0x10, R53.reuse ;  /* 0x00000010ff897819 */ /* 0x100fe20000011635 */
[----:B------:R-:W-:Y:S01]  /*86c0*/  IMAD.MOV.U32 R58, RZ, RZ, R44 ;  /* 0x000000ffff3a7224 */ /* 0x000fe200078e002c */
[----:B------:R-:W-:Y:S01]  /*86d0*/  LOP3.LUT R54, R53, 0xff, RZ, 0xc0, !PT ;  /* 0x000000ff35367812 */ /* 0x000fe200078ec0ff */
[----:B------:R-:W-:Y:S01]  /*86e0*/  IMAD.MOV.U32 R51, RZ, RZ, R14 ;  /* 0x000000ffff337224 */ /* 0x000fe200078e000e */
[----:B------:R-:W-:Y:S01]  /*86f0*/  SHF.R.U32.HI R53, RZ, 0x18, R53 ;  /* 0x00000018ff357819 */ /* 0x000fe20000011635 */
[----:B------:R-:W-:Y:S01]  /*8700*/  IMAD.U32 R44, R137, 0x10000, RZ ;  /* 0x00010000892c7824 */ /* 0x000fe200078e00ff */
[--C-:B------:R-:W-:Y:S02]  /*8710*/  SHF.R.U32.HI R135, RZ, 0x10, R55.reuse ;  /* 0x00000010ff877819 */ /* 0x100fe40000011637 */
[----:B------:R-:W-:-:S02]  /*8720*/  SHF.R.U32.HI R134, RZ, 0x8, R55 ;  /* 0x00000008ff867819 */ /* 0x000fc40000011637 */
[----:B------:R-:W-:Y:S02]  /*8730*/  LOP3.LUT R56, R55, 0xff, RZ, 0xc0, !PT ;  /* 0x000000ff37387812 */ /* 0x000fe400078ec0ff */
[----:B------:R-:W-:Y:S01]  /*8740*/  SHF.R.U32.HI R133, RZ, 0x18, R55 ;  /* 0x00000018ff857819 */ /* 0x000fe20000011637 */
[----:B------:R-:W-:Y:S01]  /*8750*/  IMAD.MOV.U32 R55, RZ, RZ, R12 ;  /* 0x000000ffff377224 */ /* 0x000fe200078e000c */
[----:B------:R-:W-:Y:S01]  /*8760*/  PRMT R53, R53, 0x654, R54 ;  /* 0x0000065435357816 */ /* 0x000fe20000000036 */
[----:B------:R-:W-:Y:S01]  /*8770*/  IMAD.SHL.U32 R12, R136, 0x100, RZ ;  /* 0x00000100880c7824 */ /* 0x000fe200078e00ff */
[--C-:B------:R-:W-:Y:S02]  /*8780*/  SHF.R.U32.HI R79, RZ, 0x8, R59.reuse ;  /* 0x00000008ff4f7819 */ /* 0x100fe4000001163b */
[--C-:B------:R-:W-:Y:S02]  /*8790*/  SHF.R.U32.HI R114, RZ, 0x10, R59.reuse ;  /* 0x00000010ff727819 */ /* 0x100fe4000001163b */
[----:B------:R-:W-:Y:S01]  /*87a0*/  LOP3.LUT R78, R59, 0xff, RZ, 0xc0, !PT ;  /* 0x000000ff3b4e7812 */ /* 0x000fe200078ec0ff */
[----:B------:R-:W-:Y:S01]  /*87b0*/  IMAD.SHL.U32 R46, R79, 0x100, RZ ;  /* 0x000001004f2e7824 */ /* 0x000fe200078e00ff */
[----:B------:R-:W-:-:S02]  /*87c0*/  SHF.R.U32.HI R59, RZ, 0x18, R59 ;  /* 0x00000018ff3b7819 */ /* 0x000fc4000001163b */
[----:B------:R-:W-:Y:S01]  /*87d0*/  LOP3.LUT R53, R53, 0xff00, R12, 0xf8, !PT ;  /* 0x0000ff0035357812 */ /* 0x000fe200078ef80c */
[----:B------:R-:W-:Y:S01]  /*87e0*/  IMAD.SHL.U32 R12, R134, 0x100, RZ ;  /* 0x00000100860c7824 */ /* 0x000fe200078e00ff */
[--C-:B---3--:R-:W-:Y:S02]  /*87f0*/  SHF.R.U32.HI R120, RZ, 0x10, R57.reuse ;  /* 0x00000010ff787819 */ /* 0x108fe40000011639 */
[--C-:B------:R-:W-:Y:S02]  /*8800*/  SHF.R.U32.HI R115, RZ, 0x8, R57.reuse ;  /* 0x00000008ff737819 */ /* 0x100fe40000011639 */
[----:B------:R-:W-:Y:S02]  /*8810*/  LOP3.LUT R77, R57, 0xff, RZ, 0xc0, !PT ;  /* 0x000000ff394d7812 */ /* 0x000fe400078ec0ff */
[----:B--2---:R-:W-:Y:S02]  /*8820*/  SHF.R.U32.HI R118, RZ, 0x18, R57 ;  /* 0x00000018ff767819 */ /* 0x004fe40000011639 */
[----:B------:R-:W-:-:S02]  /*8830*/  PRMT R57, R133, 0x654, R56 ;  /* 0x0000065485397816 */ /* 0x000fc40000000038 */
[----:B------:R-:W-:Y:S01]  /*8840*/  PRMT R59, R59, 0x654, R78 ;  /* 0x000006543b3b7816 */ /* 0x000fe2000000004e */
[----:B------:R-:W-:Y:S01]  /*8850*/  IMAD.U32 R78, R114, 0x10000, RZ ;  /* 0x00010000724e7824 */ /* 0x000fe200078e00ff */
[----:B------:R-:W-:Y:S01]  /*8860*/  LOP3.LUT R57, R57, 0xff00, R12, 0xf8, !PT ;  /* 0x0000ff0039397812 */ /* 0x000fe200078ef80c */
[----:B------:R-:W-:Y:S01]  /*8870*/  IMAD.U32 R12, R135, 0x10000, RZ ;  /* 0x00010000870c7824 */ /* 0x000fe200078e00ff */
[----:B------:R-:W-:Y:S01]  /*8880*/  LOP3.LUT R133, R59, 0xff00, R46, 0xf8, !PT ;  /* 0x0000ff003b857812 */ /* 0x000fe200078ef82e */
[----:B------:R-:W-:Y:S01]  /*8890*/  IMAD.U32 R46, R120, 0x10000, RZ ;  /* 0x00010000782e7824 */ /* 0x000fe200078e00ff */
[----:B------:R-:W-:Y:S02]  /*88a0*/  PRMT R77, R118, 0x654, R77 ;  /* 0x00000654764d7816 */ /* 0x000fe4000000004d */
[----:B------:R-:W-:Y:S02]  /*88b0*/  SHF.L.U32 R14, R115, 0x8, RZ ;  /* 0x00000008730e7819 */ /* 0x000fe400000006ff */
[----:B------:R-:W-:-:S02]  /*88c0*/  F2FP.F16.E4M3.UNPACK_B R79, R132.H1 ;  /* 0x00000084ff4f723e */ /* 0x000fc400030006ff */
        /* <DEDUP_REMOVED lines=9> */
[C---:B------:R-:W-:Y:S01]  /*8960*/  FMUL.FTZ R114, R54.reuse, R14 ;  /* 0x0000000e36727220 */ /* 0x040fe20000410000 */
        /* <DEDUP_REMOVED lines=18> */
[----:B------:R-:W-:Y:S02]  /*8a90*/  HADD2.F32 R59, -RZ, R58.H0_H0 ;  /* 0x2000003aff3b7230 */ /* 0x000fe40000004100 */
        /* <DEDUP_REMOVED lines=33> */
[----:B------:R-:W-:Y:S01]  /*8cb0*/  F2FP.F16.E4M3.UNPACK_B R130, R130 ;  /* 0x00000082ff82723e */ /* 0x000fe200020006ff */
[----:B------:R-:W-:Y:S01]  /*8cc0*/  FMUL.FTZ R136, R55, R114 ;  /* 0x0000007237887220 */ /* 0x000fe20000410000 */
[----:B------:R-:W-:Y:S01]  /*8cd0*/  FFMA.FTZ R114, R59, R58, R78 ;  /* 0x0000003a3b727223 */ /* 0x000fe2000001004e */
[----:B------:R-:W-:Y:S01]  /*8ce0*/  FFMA.FTZ R132, R55, R56, -R132 ;  /* 0x0000003837847223 */ /* 0x000fe20000010884 */
[----:B------:R-:W-:Y:S01]  /*8cf0*/  F2FP.F16.E4M3.UNPACK_B R55, R52 ;  /* 0x00000034ff37723e */ /* 0x000fe200020006ff */
[----:B------:R-:W-:Y:S01]  /*8d00*/  FFMA.FTZ R133, R57, R56, R136 ;  /* 0x0000003839857223 */ /* 0x000fe20000010088 */
[----:B------:R-:W-:Y:S01]  /*8d10*/  HADD2.F32 R59, -RZ, R129.H0_H0 ;  /* 0x20000081ff3b7230 */ /* 0x000fe20000004100 */
[----:B------:R-:W-:Y:S01]  /*8d20*/  F2FP.SATFINITE.E4M3.F32.PACK_AB_MERGE_C R53, R134, R53, RZ ;  /* 0x000000358635723e */ /* 0x000fe200048070ff */
[----:B------:R-:W-:Y:S01]  /*8d30*/  HADD2.F32 R52, -RZ, R51.H0_H0 ;  /* 0x20000033ff347230 */ /* 0x000fe20000004100 */
[----:B------:R-:W-:Y:S01]  /*8d40*/  F2FP.SATFINITE.E4M3.F32.PACK_AB_MERGE_C R135, R135, R54, RZ ;  /* 0x000000368787723e */ /* 0x000fe200048070ff */
[----:B------:R-:W-:Y:S01]  /*8d50*/  HADD2.F32 R56, -RZ, R55.H0_H0 ;  /* 0x20000037ff387230 */ /* 0x000fe20000004100 */
[----:B------:R-:W-:Y:S01]  /*8d60*/  F2FP.SATFINITE.E4M3.F32.PACK_AB_MERGE_C R54, R118, R79, R53 ;  /* 0x0000004f7636723e */ /* 0x000fe20004807035 */
[----:B------:R-:W-:Y:S01]  /*8d70*/  HADD2.F32 R58, -RZ, R129.H1_H1 ;  /* 0x30000081ff3a7230 */ /* 0x000fe20000004100 */
[----:B------:R-:W-:Y:S01]  /*8d80*/  F2FP.F16.E4M3.UNPACK_B R79, R46 ;  /* 0x0000002eff4f723e */ /* 0x000fe200020006ff */
[----:B------:R-:W-:-:S02]  /*8d90*/  HADD2.F32 R55, -RZ, R55.H1_H1 ;  /* 0x30000037ff377230 */ /* 0x000fc40000004100 */
[-C--:B------:R-:W-:Y:S01]  /*8da0*/  FMUL.FTZ R77, R56, R59.reuse ;  /* 0x0000003b384d7220 */ /* 0x080fe20000410000 */
[--C-:B------:R-:W-:Y:S02]  /*8db0*/  HADD2.F32 R57, -RZ, R130.reuse.H0_H0 ;  /* 0x20000082ff397230 */ /* 0x100fe40000004100 */
[C---:B------:R-:W-:Y:S01]  /*8dc0*/  FMUL.FTZ R59, R52.reuse, R59 ;  /* 0x0000003b343b7220 */ /* 0x040fe20000410000 */
[----:B------:R-:W-:Y:S02]  /*8dd0*/  HADD2.F32 R51, -RZ, R51.H1_H1 ;  /* 0x30000033ff337230 */ /* 0x000fe40000004100 */
[-C--:B------:R-:W-:Y:S01]  /*8de0*/  FMUL.FTZ R78, R55, R58.reuse ;  /* 0x0000003a374e7220 */ /* 0x080fe20000410000 */
[----:B------:R-:W-:Y:S02]  /*8df0*/  HADD2.F32 R130, -RZ, R130.H1_H1 ;  /* 0x30000082ff827230 */ /* 0x000fe40000004100 */
[-C--:B------:R-:W-:Y:S01]  /*8e00*/  FFMA.FTZ R52, R52, R57.reuse, -R77 ;  /* 0x0000003934347223 */ /* 0x080fe2000001084d */
[----:B------:R-:W-:Y:S01]  /*8e10*/  FFMA.FTZ R59, R56, R57, R59 ;  /* 0x00000039383b7223 */ /* 0x000fe2000001003b */
[C---:B------:R-:W-:Y:S01]  /*8e20*/  FMUL.FTZ R58, R51.reuse, R58 ;  /* 0x0000003a333a7220 */ /* 0x040fe20000410000 */
[----:B------:R-:W-:Y:S01]  /*8e30*/  F2FP.F16.E4M3.UNPACK_B R57, R45 ;  /* 0x0000002dff39723e */ /* 0x000fe200020006ff */
[-C--:B------:R-:W-:Y:S01]  /*8e40*/  FFMA.FTZ R51, R51, R130.reuse, -R78 ;  /* 0x0000008233337223 */ /* 0x080fe2000001084e */
[----:B------:R-:W-:Y:S01]  /*8e50*/  F2FP.F16.E4M3.UNPACK_B R56, R13 ;  /* 0x0000000dff38723e */ /* 0x000fe200020006ff */
[----:B------:R-:W-:Y:S01]  /*8e60*/  FFMA.FTZ R130, R55, R130, R58 ;  /* 0x0000008237827223 */ /* 0x000fe2000001003a */
[----:B------:R-:W-:Y:S01]  /*8e70*/  F2FP.SATFINITE.E4M3.F32.PACK_AB_MERGE_C R133, R133, R114, RZ ;  /* 0x000000728585723e */ /* 0x000fe200048070ff */
[----:B------:R-:W-:Y:S01]  /*8e80*/  HADD2.F32 R58, -RZ, R57.H0_H0 ;  /* 0x20000039ff3a7230 */ /* 0x000fe20000004100 */
[----:B------:R-:W-:Y:S01]  /*8e90*/  F2FP.F16.E4M3.UNPACK_B R77, R44 ;  /* 0x0000002cff4d723e */ /* 0x000fe200020006ff */
[----:B------:R-:W-:Y:S01]  /*8ea0*/  HADD2.F32 R114, -RZ, R79.H0_H0 ;  /* 0x2000004fff727230 */ /* 0x000fe20000004100 */
[----:B------:R-:W-:Y:S01]  /*8eb0*/  F2FP.SATFINITE.E4M3.F32.PACK_AB_MERGE_C R131, R132, R131, RZ ;  /* 0x000000838483723e */ /* 0x000fe200048070ff */
[----:B------:R-:W-:Y:S01]  /*8ec0*/  HADD2.F32 R55, -RZ, R56.H0_H0 ;  /* 0x20000038ff377230 */ /* 0x000fe20000004100 */
[----:B------:R-:W-:Y:S01]  /*8ed0*/  F2FP.SATFINITE.E4M3.F32.PACK_AB_MERGE_C R53, R120, R115, R135 ;  /* 0x000000737835723e */ /* 0x000fe20004807087 */
[----:B------:R-:W-:Y:S01]  /*8ee0*/  HADD2.F32 R78, -RZ, R77.H0_H0 ;  /* 0x2000004dff4e7230 */ /* 0x000fe20000004100 */
[----:B------:R-:W-:Y:S01]  /*8ef0*/  F2FP.SATFINITE.E4M3.F32.PACK_AB_MERGE_C R52, R51, R52, R131 ;  /* 0x000000343334723e */ /* 0x000fe20004807083 */
[-C--:B------:R-:W-:Y:S01]  /*8f00*/  FMUL.FTZ R118, R58, R114.reuse ;  /* 0x000000723a767220 */ /* 0x080fe20000410000 */
[----:B------:R-:W-:Y:S01]  /*8f10*/  F2FP.SATFINITE.E4M3.F32.PACK_AB_MERGE_C R51, R130, R59, R133 ;  /* 0x0000003b8233723e */ /* 0x000fe20004807085 */
[----:B------:R-:W-:Y:S01]  /*8f20*/  FMUL.FTZ R115, R55, R114 ;  /* 0x0000007237737220 */ /* 0x000fe20000410000 */
[----:B------:R-:W-:-:S02]  /*8f30*/  HADD2.F32 R59, -RZ, R57.H1_H1 ;  /* 0x30000039ff3b7230 */ /* 0x000fc40000004100 */
[-C--:B------:R-:W-:Y:S01]  /*8f40*/  FFMA.FTZ R55, R55, R78.reuse, -R118 ;  /* 0x0000004e37377223 */ /* 0x080fe20000010876 */
[----:B------:R-:W-:Y:S01]  /*8f50*/  HADD2.F32 R114, -RZ, R79.H1_H1 ;  /* 0x3000004fff727230 */ /* 0x000fe20000004100 */
[----:B------:R-:W-:Y:S01]  /*8f60*/  F2FP.F16.E4M3.UNPACK_B R13, R13.H1 ;  /* 0x0000000dff0d723e */ /* 0x000fe200030006ff */
        /* <DEDUP_REMOVED lines=9> */
[----:B------:R-:W-:Y:S01]  /*9000*/  FFMA.FTZ R129, R59, R78, R114 ;  /* 0x0000004e3b817223 */ /* 0x000fe20000010072 */
[----:B------:R-:W-:Y:S01]  /*9010*/  HADD2.F32 R46, -RZ, R58.H0_H0 ;  /* 0x2000003aff2e7230 */ /* 0x000fe20000004100 */
[----:B------:R-:W-:Y:S01]  /*9020*/  F2FP.F16.E4M3.UNPACK_B R79, R14.H1 ;  /* 0x0000000eff4f723e */ /* 0x000fe200030006ff */
[----:B------:R-:W-:-:S02]  /*9030*/  HADD2.F32 R45, -RZ, R13.H0_H0 ;  /* 0x2000000dff2d7230 */ /* 0x000fc40000004100 */
[--C-:B------:R-:W-:Y:S02]  /*9040*/  HADD2.F32 R59, -RZ, R57.reuse.H0_H0 ;  /* 0x20000039ff3b7230 */ /* 0x100fe40000004100 */
[----:B------:R-:W-:Y:S02]  /*9050*/  HADD2.F32 R58, -RZ, R58.H1_H1 ;  /* 0x3000003aff3a7230 */ /* 0x000fe40000004100 */
[----:B------:R-:W-:Y:S02]  /*9060*/  HADD2.F32 R77, -RZ, R57.H1_H1 ;  /* 0x30000039ff4d7230 */ /* 0x000fe40000004100 */
[-C--:B------:R-:W-:Y:S01]  /*9070*/  FMUL.FTZ R78, R46, R59.reuse ;  /* 0x0000003b2e4e7220 */ /* 0x080fe20000410000 */
[----:B------:R-:W-:Y:S02]  /*9080*/  HADD2.F32 R57, -RZ, R44.H0_H0 ;  /* 0x2000002cff397230 */ /* 0x000fe40000004100 */
[----:B------:R-:W-:Y:S01]  /*9090*/  FMUL.FTZ R59, R45, R59 ;  /* 0x0000003b2d3b7220 */ /* 0x000fe20000410000 */
[----:B------:R-:W-:-:S02]  /*90a0*/  HADD2.F32 R13, -RZ, R13.H1_H1 ;  /* 0x3000000dff0d7230 */ /* 0x000fc40000004100 */
[----:B------:R-:W-:Y:S01]  /*90b0*/  FMUL.FTZ R114, R58, R77 ;  /* 0x0000004d3a727220 */ /* 0x000fe20000410000 */
[----:B------:R-:W-:Y:S02]  /*90c0*/  HADD2.F32 R44, -RZ, R44.H1_H1 ;  /* 0x3000002cff2c7230 */ /* 0x000fe40000004100 */
[----:B------:R-:W-:Y:S01]  /*90d0*/  FFMA.FTZ R130, R46, R57, R59 ;  /* 0x000000392e827223 */ /* 0x000fe2000001003b */
[----:B------:R-:W-:Y:S01]  /*90e0*/  F2FP.F16.E4M3.UNPACK_B R46, R47 ;  /* 0x0000002fff2e723e */ /* 0x000fe200020006ff */
[C---:B------:R-:W-:Y:S01]  /*90f0*/  FMUL.FTZ R77, R13.reuse, R77 ;  /* 0x0000004d0d4d7220 */ /* 0x040fe20000410000 */
[----:B------:R-:W-:Y:S01]  /*9100*/  F2FP.F16.E4M3.UNPACK_B R47, R47.H1 ;  /* 0x0000002fff2f723e */ /* 0x000fe200030006ff */
[-C--:B------:R-:W-:Y:S01]  /*9110*/  FFMA.FTZ R131, R13, R44.reuse, -R114 ;  /* 0x0000002c0d837223 */ /* 0x080fe20000010872 */
[----:B------:R-:W-:Y:S01]  /*9120*/  F2FP.F16.E4M3.UNPACK_B R13, R15 ;  /* 0x0000000fff0d723e */ /* 0x000fe200020006ff */
[----:B------:R-:W-:Y:S01]  /*9130*/  FFMA.FTZ R120, R45, R57, -R78 ;  /* 0x000000392d787223 */ /* 0x000fe2000001084e */
[----:B------:R-:W-:Y:S01]  /*9140*/  F2FP.F16.E4M3.UNPACK_B R15, R15.H1 ;  /* 0x0000000fff0f723e */ /* 0x000fe200030006ff */
[----:B------:R-:W-:Y:S01]  /*9150*/  FFMA.FTZ R133, R58, R44, R77 ;  /* 0x0000002c3a857223 */ /* 0x000fe2000001004d */
        /* <DEDUP_REMOVED lines=12> */
[C---:B------:R-:W-:Y:S01]  /*9220*/  FMUL.FTZ R115, R45.reuse, R115 ;  /* 0x000000732d737220 */ /* 0x040fe20000410000 */
[----:B------:R-:W-:Y:S02]  /*9230*/  HADD2.F32 R44, -RZ, R13.H0_H0 ;  /* 0x2000000dff2c7230 */ /* 0x000fe40000004100 */
[-C--:B------:R-:W-:Y:S01]  /*9240*/  FFMA.FTZ R132, R45, R77.reuse, -R132 ;  /* 0x0000004d2d847223 */ /* 0x080fe20000010884 */
[----:B------:R-:W-:Y:S02]  /*9250*/  HADD2.F32 R59, -RZ, R14.H0_H0 ;  /* 0x2000000eff3b7230 */ /* 0x000fe40000004100 */
[----:B------:R-:W-:Y:S01]  /*9260*/  FFMA.FTZ R115, R12, R77, R115 ;  /* 0x0000004d0c737223 */ /* 0x000fe20000010073 */
        /* <DEDUP_REMOVED lines=11> */
[----:B------:R-:W-:Y:S01]  /*9320*/  HADD2.F32 R78, -RZ, R78.H1_H1 ;  /* 0x3000004eff4e7230 */ /* 0x000fe20000004100 */
[----:B------:R-:W-:Y:S01]  /*9330*/  F2FP.SATFINITE.E4M3.F32.PACK_AB_MERGE_C R56, R129, R56, R130 ;  /* 0x000000388138723e */ /* 0x000fe20004807082 */
[----:B------:R-:W-:Y:S02]  /*9340*/  HADD2.F32 R58, -RZ, R58.H1_H1 ;  /* 0x3000003aff3a7230 */ /* 0x000fe40000004100 */
        /* <DEDUP_REMOVED lines=11> */
[----:B------:R-:W-:Y:S01]  /*9400*/  F2FP.SATFINITE.E4M3.F32.PACK_AB_MERGE_C R115, R134, R115, RZ ;  /* 0x000000738673723e */ /* 0x000fe200048070ff */
[----:B------:R-:W-:Y:S01]  /*9410*/  IMAD.MOV.U32 R46, RZ, RZ, R51 ;  /* 0x000000ffff2e7224 */ /* 0x000fe200078e0033 */
[----:B------:R-:W-:Y:S01]  /*9420*/  F2FP.SATFINITE.E4M3.F32.PACK_AB_MERGE_C R15, R12, R135, R15 ;  /* 0x000000870c0f723e */ /* 0x000fe2000480700f */
[----:B------:R-:W-:Y:S01]  /*9430*/  IMAD.MOV.U32 R12, RZ, RZ, R54 ;  /* 0x000000ffff0c7224 */ /* 0x000fe200078e0036 */
[----:B------:R-:W-:-:S02]  /*9440*/  F2FP.SATFINITE.E4M3.F32.PACK_AB_MERGE_C R47, R45, R114, R115 ;  /* 0x000000722d2f723e */ /* 0x000fc40004807073 */
[----:B------:R-:W-:-:S07]  /*9450*/  MOV R45, R56 ;  /* 0x00000038002d7202 */ /* 0x000fce0000000f00 */
.L_x_3011:
[----:B------:R-:W-:Y:S05]  /*9460*/  BSYNC B2 ;  /* 0x0000000000027941 */ /* 0x000fea0003800000 */
.L_x_3010:
[----:B------:R-:W-:Y:S01]  /*9470*/  ISETP.GE.AND P3, PT, R11, R123, PT ;  /* 0x0000007b0b00720c */ /* 0x000fe20003f66270 */
[----:B0-----:R0:W-:-:S12]  /*9480*/  ST.E.128 desc[UR36][R48.64], R12 ;  /* 0x0000000c30007985 */ /* 0x0011d8000c101d24 */
[----:B------:R-:W-:-:S04]  /*9490*/  @!P3 IADD3 R50, P4, R11, R50, RZ ;  /* 0x000000320b32b210 */ /* 0x000fc80007f9e0ff */
[----:B------:R-:W-:-:S05]  /*94a0*/  @!P3 LEA.HI.X.SX32 R51, R11, R76, 0x1, P4 ;  /* 0x0000004c0b33b211 */ /* 0x000fca00020f0eff */
[----:B------:R0:W-:Y:S04]  /*94b0*/  @!P3 ST.E.128 desc[UR36][R50.64], R44 ;  /* 0x0000002c3200b985 */ /* 0x0001e8000c101d24 */
.L_x_3009:
[----:B------:R-:W-:Y:S05]  /*94c0*/  BSYNC B1 ;  /* 0x0000000000017941 */ /* 0x000fea0003800000 */
.L_x_3008:
[----:B------:R-:W-:-:S03]  /*94d0*/  UMOV UR4, 0xffffffff ;  /* 0xffffffff00047882 */ /* 0x000fc60000000000 */
[----:B------:R-:W-:Y:S05]  /*94e0*/  BRA.DIV UR4, `(.L_x_3012) ;  /* 0x0000022604647947 */ /* 0x000fea000b800000 */
[----:B0-----:R0:W0:Y:S04]  /*94f0*/  SHFL.IDX PT, R50, R116, 0x2, 0x181f ;  /* 0x00581f0074327f89 */ /* 0x00102800000e0000 */
[----:B------:R0:W0:Y:S02]  /*9500*/  SHFL.IDX PT, R52, R113, 0x2, 0x181f ;  /* 0x00581f0071347f89 */ /* 0x00002400000e0000 */
.L_x_3330:
        /* <DEDUP_REMOVED lines=34> */
[----:B------:R-:W-:Y:S01]  /*9730*/  SHF.R.U32.HI R60, RZ, 0x18, R67 ;  /* 0x00000018ff3c7819 */ /* 0x000fe20000011643 */
[----:B------:R-:W-:Y:S01]  /*9740*/  IMAD.MOV.U32 R53, RZ, RZ, R46 ;  /* 0x000000ffff357224 */ /* 0x000fe200078e002e */
[----:B------:R-:W-:-:S02]  /*9750*/  LOP3.LUT R59, R67, 0xff, RZ, 0xc0, !PT ;  /* 0x000000ff433b7812 */ /* 0x000fc400078ec0ff */
[----:B------:R-:W-:Y:S02]  /*9760*/  SHF.R.U32.HI R76, RZ, 0x10, R61 ;  /* 0x00000010ff4c7819 */ /* 0x000fe4000001163d */
[----:B------:R-:W-:Y:S02]  /*9770*/  PRMT R55, R114, 0x654, R55 ;  /* 0x0000065472377816 */ /* 0x000fe40000000037 */
[----:B------:R-:W-:Y:S02]  /*9780*/  SHF.R.U32.HI R79, RZ, 0x18, R63 ;  /* 0x00000018ff4f7819 */ /* 0x000fe4000001163f */
[----:B------:R-:W-:Y:S02]  /*9790*/  LOP3.LUT R56, R63, 0xff, RZ, 0xc0, !PT ;  /* 0x000000ff3f387812 */ /* 0x000fe400078ec0ff */
[----:B------:R-:W-:Y:S02]  /*97a0*/  SHF.R.U32.HI R77, RZ, 0x18, R65 ;  /* 0x00000018ff4d7819 */ /* 0x000fe40000011641 */
[----:B------:R-:W-:-:S02]  /*97b0*/  LOP3.LUT R58, R65, 0xff, RZ, 0xc0, !PT ;  /* 0x000000ff413a7812 */ /* 0x000fc400078ec0ff */
[----:B------:R-:W-:Y:S02]  /*97c0*/  SHF.R.U32.HI R61, RZ, 0x8, R65 ;  /* 0x00000008ff3d7819 */ /* 0x000fe40000011641 */
[----:B------:R-:W-:Y:S01]  /*97d0*/  PRMT R14, R60, 0x654, R59 ;  /* 0x000006543c0e7816 */ /* 0x000fe2000000003b */
[----:B------:R-:W-:Y:S01]  /*97e0*/  IMAD.SHL.U32 R59, R64, 0x100, RZ ;  /* 0x00000100403b7824 */ /* 0x000fe200078e00ff */
[----:B------:R-:W-:Y:S02]  /*97f0*/  SHF.R.U32.HI R62, RZ, 0x10, R63 ;  /* 0x00000010ff3e7819 */ /* 0x000fe4000001163f */
[----:B------:R-:W-:Y:S01]  /*9800*/  LOP3.LUT R12, R55, 0xff00, R12, 0xf8, !PT ;  /* 0x0000ff00370c7812 */ /* 0x000fe200078ef80c */
[----:B------:R-:W-:Y:S01]  /*9810*/  IMAD.U32 R55, R76, 0x10000, RZ ;  /* 0x000100004c377824 */ /* 0x000fe200078e00ff */
[----:B------:R-:W-:Y:S02]  /*9820*/  SHF.R.U32.HI R63, RZ, 0x8, R67 ;  /* 0x00000008ff3f7819 */ /* 0x000fe40000011643 */
[----:B------:R-:W-:-:S02]  /*9830*/  PRMT R56, R79, 0x654, R56 ;  /* 0x000006544f387816 */ /* 0x000fc40000000038 */
[----:B------:R-:W-:Y:S01]  /*9840*/  PRMT R58, R77, 0x654, R58 ;  /* 0x000006544d3a7816 */ /* 0x000fe2000000003a */
[----:B------:R-:W-:Y:S01]  /*9850*/  IMAD.SHL.U32 R63, R63, 0x100, RZ ;  /* 0x000001003f3f7824 */ /* 0x000fe200078e00ff */
[----:B------:R-:W-:Y:S02]  /*9860*/  SHF.L.U32 R61, R61, 0x8, RZ ;  /* 0x000000083d3d7819 */ /* 0x000fe400000006ff */
[----:B------:R-:W-:Y:S01]  /*9870*/  LOP3.LUT R56, R56, 0xff00, R59, 0xf8, !PT ;  /* 0x0000ff0038387812 */ /* 0x000fe200078ef83b */
[----:B------:R-:W-:Y:S01]  /*9880*/  IMAD.U32 R59, R62, 0x10000, RZ ;  /* 0x000100003e3b7824 */ /* 0x000fe200078e00ff */
[----:B------:R-:W-:Y:S02]  /*9890*/  LOP3.LUT R44, R12, 0xff0000, R55, 0xf8, !PT ;  /* 0x00ff00000c2c7812 */ /* 0x000fe400078ef837 */
[----:B------:R-:W-:Y:S02]  /*98a0*/  LOP3.LUT R46, R58, 0xff00, R61, 0xf8, !PT ;  /* 0x0000ff003a2e7812 */ /* 0x000fe400078ef83d */
[----:B------:R-:W-:-:S02]  /*98b0*/  F2FP.F16.E4M3.UNPACK_B R62, R128.H1 ;  /* 0x00000080ff3e723e */ /* 0x000fc400030006ff */
        /* <DEDUP_REMOVED lines=13> */
[----:B------:R-:W-:Y:S01]  /*9990*/  FMUL.FTZ R67, R59, R14 ;  /* 0x0000000e3b437220 */ /* 0x000fe20000410000 */
[----:B------:R-:W-:Y:S01]  /*99a0*/  HADD2.F32 R62, -RZ, R62.H1_H1 ;  /* 0x3000003eff3e7230 */ /* 0x000fe20000004100 */
[----:B------:R-:W-:Y:S01]  /*99b0*/  F2FP.F16.E4M3.UNPACK_B R128, R128 ;  /* 0x00000080ff80723e */ /* 0x000fe200020006ff */
[----:B------:R-:W-:Y:S02]  /*99c0*/  IMAD.U32 R65, R65, 0x10000, RZ ;  /* 0x0001000041417824 */ /* 0x000fe400078e00ff */
[-C--:B------:R-:W-:Y:S01]  /*99d0*/  FFMA.FTZ R66, R59, R61.reuse, R66 ;  /* 0x0000003d3b427223 */ /* 0x080fe20000010042 */
[----:B------:R-:W-:Y:S01]  /*99e0*/  FFMA.FTZ R67, R56, R61, -R67 ;  /* 0x0000003d38437223 */ /* 0x000fe20000010843 */
        /* <DEDUP_REMOVED lines=9> */
[----:B------:R-:W-:Y:S01]  /*9a80*/  FMUL.FTZ R62, R56, R62 ;  /* 0x0000003e383e7220 */ /* 0x000fe20000410000 */
[----:B------:R-:W-:Y:S01]  /*9a90*/  HADD2.F32 R58, -RZ, R57.H0_H0 ;  /* 0x20000039ff3a7230 */ /* 0x000fe20000004100 */
[----:B------:R-:W-:Y:S01]  /*9aa0*/  LOP3.LUT R14, R64, 0xff0000, R65, 0xf8, !PT ;  /* 0x00ff0000400e7812 */ /* 0x000fe200078ef841 */
[----:B------:R-:W-:Y:S02]  /*9ab0*/  HADD2.F32 R55, -RZ, R54.H0_H0 ;  /* 0x20000036ff377230 */ /* 0x000fe40000004100 */
[-C--:B------:R-:W-:Y:S01]  /*9ac0*/  FFMA.FTZ R64, R56, R60.reuse, -R63 ;  /* 0x0000003c38407223 */ /* 0x080fe2000001083f */
        /* <DEDUP_REMOVED lines=34> */
[----:B------:R-:W-:Y:S02]  /*9cf0*/  HADD2.F32 R58, -RZ, R127.H0_H0 ;  /* 0x2000007fff3a7230 */ /* 0x000fe40000004100 */
[----:B------:R-:W-:Y:S01]  /*9d00*/  FFMA.FTZ R114, R54, R59, -R55 ;  /* 0x0000003b36727223 */ /* 0x000fe20000010837 */
[----:B------:R-:W-:Y:S01]  /*9d10*/  F2FP.F16.E4M3.UNPACK_B R54, R53 ;  /* 0x00000035ff36723e */ /* 0x000fe200020006ff */
[----:B------:R-:W-:Y:S01]  /*9d20*/  HADD2.F32 R53, -RZ, R51.H0_H0 ;  /* 0x20000033ff357230 */ /* 0x000fe20000004100 */
[----:B------:R-:W-:Y:S01]  /*9d30*/  F2FP.F16.E4M3.UNPACK_B R124, R124 ;  /* 0x0000007cff7c723e */ /* 0x000fe200020006ff */
[----:B--2---:R-:W-:Y:S01]  /*9d40*/  FFMA.FTZ R118, R56, R59, R61 ;  /* 0x0000003b38767223 */ /* 0x004fe2000001003d */
[----:B------:R-:W-:Y:S01]  /*9d50*/  HADD2.F32 R127, -RZ, R127.H1_H1 ;  /* 0x3000007fff7f7230 */ /* 0x000fe20000004100 */
[----:B------:R-:W-:Y:S01]  /*9d60*/  F2FP.F16.E4M3.UNPACK_B R61, R46 ;  /* 0x0000002eff3d723e */ /* 0x000fe200020006ff */
[----:B------:R-:W-:Y:S01]  /*9d70*/  HADD2.F32 R55, -RZ, R54.H0_H0 ;  /* 0x20000036ff377230 */ /* 0x000fe20000004100 */
[----:B------:R-:W-:Y:S01]  /*9d80*/  F2FP.SATFINITE.E4M3.F32.PACK_AB_MERGE_C R79, R114, R79, RZ ;  /* 0x0000004f724f723e */ /* 0x000fe200048070ff */
[----:B------:R-:W-:Y:S01]  /*9d90*/  HADD2.F32 R56, -RZ, R124.H0_H0 ;  /* 0x2000007cff387230 */ /* 0x000fe20000004100 */
[----:B------:R-:W-:Y:S01]  /*9da0*/  F2FP.SATFINITE.E4M3.F32.PACK_AB_MERGE_C R115, R118, R115, RZ ;  /* 0x000000737673723e */ /* 0x000fe200048070ff */
[----:B------:R-:W-:-:S02]  /*9db0*/  HADD2.F32 R54, -RZ, R54.H1_H1 ;  /* 0x30000036ff367230 */ /* 0x000fc40000004100 */
[-C--:B------:R-:W-:Y:S01]  /*9dc0*/  FMUL.FTZ R60, R55, R58.reuse ;  /* 0x0000003a373c7220 */ /* 0x080fe20000410000 */
[C---:B------:R-:W-:Y:S01]  /*9dd0*/  FMUL.FTZ R58, R53.reuse, R58 ;  /* 0x0000003a353a7220 */ /* 0x040fe20000410000 */
[----:B------:R-:W-:Y:S02]  /*9de0*/  HADD2.F32 R51, -RZ, R51.H1_H1 ;  /* 0x30000033ff337230 */ /* 0x000fe40000004100 */
[-C--:B------:R-:W-:Y:S01]  /*9df0*/  FFMA.FTZ R53, R53, R56.reuse, -R60 ;  /* 0x0000003835357223 */ /* 0x080fe2000001083c */
[----:B------:R-:W-:Y:S01]  /*9e00*/  FFMA.FTZ R76, R55, R56, R58 ;  /* 0x00000038374c7223 */ /* 0x000fe2000001003a */
[----:B------:R-:W-:Y:S01]  /*9e10*/  F2FP.F16.E4M3.UNPACK_B R58, R45 ;  /* 0x0000002dff3a723e */ /* 0x000fe200020006ff */
[----:B------:R-:W-:Y:S01]  /*9e20*/  HADD2.F32 R124, -RZ, R124.H1_H1 ;  /* 0x3000007cff7c7230 */ /* 0x000fe20000004100 */
[----:B------:R-:W-:Y:S01]  /*9e30*/  F2FP.F16.E4M3.UNPACK_B R56, R13 ;  /* 0x0000000dff38723e */ /* 0x000fe200020006ff */
[-C--:B------:R-:W-:Y:S01]  /*9e40*/  FMUL.FTZ R78, R54, R127.reuse ;  /* 0x0000007f364e7220 */ /* 0x080fe20000410000 */
[----:B------:R-:W-:Y:S01]  /*9e50*/  FMUL.FTZ R127, R51, R127 ;  /* 0x0000007f337f7220 */ /* 0x000fe20000410000 */
[----:B------:R-:W-:Y:S01]  /*9e60*/  F2FP.SATFINITE.E4M3.F32.PACK_AB_MERGE_C R55, R64, R67, RZ ;  /* 0x000000434037723e */ /* 0x000fe200048070ff */
[----:B------:R-:W-:Y:S01]  /*9e70*/  HADD2.F32 R59, -RZ, R58.H0_H0 ;  /* 0x2000003aff3b7230 */ /* 0x000fe20000004100 */
[----:B------:R-:W-:Y:S01]  /*9e80*/  F2FP.F16.E4M3.UNPACK_B R60, R44 ;  /* 0x0000002cff3c723e */ /* 0x000fe200020006ff */
[----:B------:R-:W-:-:S02]  /*9e90*/  HADD2.F32 R64, -RZ, R61.H0_H0 ;  /* 0x2000003dff407230 */ /* 0x000fc40000004100 */
[-C--:B------:R-:W-:Y:S01]  /*9ea0*/  FFMA.FTZ R78, R51, R124.reuse, -R78 ;  /* 0x0000007c334e7223 */ /* 0x080fe2000001084e */
[----:B------:R-:W-:Y:S02]  /*9eb0*/  HADD2.F32 R57, -RZ, R56.H0_H0 ;  /* 0x20000038ff397230 */ /* 0x000fe40000004100 */
[----:B------:R-:W-:Y:S01]  /*9ec0*/  FFMA.FTZ R51, R54, R124, R127 ;  /* 0x0000007c36337223 */ /* 0x000fe2000001007f */
[----:B------:R-:W-:Y:S01]  /*9ed0*/  F2FP.SATFINITE.E4M3.F32.PACK_AB_MERGE_C R54, R77, R66, RZ ;  /* 0x000000424d36723e */ /* 0x000fe200048070ff */
[----:B------:R-:W-:Y:S01]  /*9ee0*/  FMUL.FTZ R66, R59, R64 ;  /* 0x000000403b427220 */ /* 0x000fe20000410000 */
[----:B------:R-:W-:Y:S01]  /*9ef0*/  F2FP.SATFINITE.E4M3.F32.PACK_AB_MERGE_C R55, R65, R62, R55 ;  /* 0x0000003e4137723e */ /* 0x000fe20004807037 */
[----:B------:R-:W-:Y:S02]  /*9f00*/  HADD2.F32 R62, -RZ, R60.H0_H0 ;  /* 0x2000003cff3e7230 */ /* 0x000fe40000004100 */
[----:B------:R-:W-:Y:S01]  /*9f10*/  FMUL.FTZ R64, R57, R64 ;  /* 0x0000004039407220 */ /* 0x000fe20000410000 */
[----:B------:R-:W-:Y:S01]  /*9f20*/  HADD2.F32 R58, -RZ, R58.H1_H1 ;  /* 0x3000003aff3a7230 */ /* 0x000fe20000004100 */
[----:B------:R-:W-:Y:S01]  /*9f30*/  F2FP.SATFINITE.E4M3.F32.PACK_AB_MERGE_C R54, R128, R63, R54 ;  /* 0x0000003f8036723e */ /* 0x000fe20004807036 */
[----:B------:R-:W-:-:S02]  /*9f40*/  HADD2.F32 R61, -RZ, R61.H1_H1 ;  /* 0x3000003dff3d7230 */ /* 0x000fc40000004100 */
[-C--:B------:R-:W-:Y:S01]  /*9f50*/  FFMA.FTZ R64, R59, R62.reuse, R64 ;  /* 0x0000003e3b407223 */ /* 0x080fe20000010040 */
[----:B------:R-:W-:Y:S02]  /*9f60*/  HADD2.F32 R56, -RZ, R56.H1_H1 ;  /* 0x30000038ff387230 */ /* 0x000fe40000004100 */
[----:B------:R-:W-:Y:S01]  /*9f70*/  FFMA.FTZ R66, R57, R62, -R66 ;  /* 0x0000003e39427223 */ /* 0x000fe20000010842 */
[----:B------:R-:W-:Y:S02]  /*9f80*/  HADD2.F32 R59, -RZ, R60.H1_H1 ;  /* 0x3000003cff3b7230 */ /* 0x000fe40000004100 */
[----:B------:R-:W-:Y:S01]  /*9f90*/  FMUL.FTZ R63, R58, R61 ;  /* 0x0000003d3a3f7220 */ /* 0x000fe20000410000 */
[----:B------:R-:W-:Y:S01]  /*9fa0*/  F2FP.F16.E4M3.UNPACK_B R13, R13.H1 ;  /* 0x0000000dff0d723e */ /* 0x000fe200030006ff */
[C---:B------:R-:W-:Y:S01]  /*9fb0*/  FMUL.FTZ R61, R56.reuse, R61 ;  /* 0x0000003d383d7220 */ /* 0x040fe20000410000 */
[----:B------:R-:W-:Y:S01]  /*9fc0*/  F2FP.F16.E4M3.UNPACK_B R57, R45.H1 ;  /* 0x0000002dff39723e */ /* 0x000fe200030006ff */
[-C--:B------:R-:W-:Y:S01]  /*9fd0*/  FFMA.FTZ R65, R56, R59.reuse, -R63 ;  /* 0x0000003b38417223 */ /* 0x080fe2000001083f */
[----:B------:R-:W-:Y:S01]  /*9fe0*/  F2FP.F16.E4M3.UNPACK_B R56, R46.H1 ;  /* 0x0000002eff38723e */ /* 0x000fe200030006ff */
[----:B------:R-:W-:Y:S01]  /*9ff0*/  FFMA.FTZ R67, R58, R59, R61 ;  /* 0x0000003b3a437223 */ /* 0x000fe2000001003d */
[----:B------:R-:W-:Y:S01]  /*a000*/  HADD2.F32 R45, -RZ, R13.H0_H0 ;  /* 0x2000000dff2d7230 */ /* 0x000fe20000004100 */
[----:B------:R-:W-:Y:S01]  /*a010*/  F2FP.F16.E4M3.UNPACK_B R44, R44.H1 ;  /* 0x0000002cff2c723e */ /* 0x000fe200030006ff */
[--C-:B------:R-:W-:Y:S01]  /*a020*/  HADD2.F32 R46, -RZ, R57.reuse.H0_H0 ;  /* 0x20000039ff2e7230 */ /* 0x100fe20000004100 */
[----:B------:R-:W-:Y:S01]  /*a030*/  F2FP.SATFINITE.E4M3.F32.PACK_AB_MERGE_C R53, R78, R53, R79 ;  /* 0x000000354e35723e */ /* 0x000fe2000480704f */
[--C-:B------:R-:W-:Y:S01]  /*a040*/  HADD2.F32 R58, -RZ, R56.reuse.H0_H0 ;  /* 0x20000038ff3a7230 */ /* 0x100fe20000004100 */
[----:B------:R-:W-:Y:S01]  /*a050*/  F2FP.SATFINITE.E4M3.F32.PACK_AB_MERGE_C R51, R51, R76, R115 ;  /* 0x0000004c3333723e */ /* 0x000fe20004807073 */
[----:B------:R-:W-:Y:S01]  /*a060*/  HADD2.F32 R57, -RZ, R57.H1_H1 ;  /* 0x30000039ff397230 */ /* 0x000fe20000004100 */
[----:B------:R-:W-:Y:S01]  /*a070*/  F2FP.F16.E4M3.UNPACK_B R61, R14.H1 ;  /* 0x0000000eff3d723e */ /* 0x000fe200030006ff */
[----:B------:R-:W-:-:S02]  /*a080*/  HADD2.F32 R60, -RZ, R56.H1_H1 ;  /* 0x30000038ff3c7230 */ /* 0x000fc40000004100 */
[CC--:B------:R-:W-:Y:S01]  /*a090*/  FMUL.FTZ R62, R46.reuse, R58.reuse ;  /* 0x0000003a2e3e7220 */ /* 0x0c0fe20000410000 */
[----:B------:R-:W-:Y:S02]  /*a0a0*/  HADD2.F32 R13, -RZ, R13.H1_H1 ;  /* 0x3000000dff0d7230 */ /* 0x000fe40000004100 */
[----:B------:R-:W-:Y:S01]  /*a0b0*/  FMUL.FTZ R59, R45, R58 ;  /* 0x0000003a2d3b7220 */ /* 0x000fe20000410000 */
[--C-:B------:R-:W-:Y:S02]  /*a0c0*/  HADD2.F32 R56, -RZ, R44.reuse.H0_H0 ;  /* 0x2000002cff387230 */ /* 0x100fe40000004100 */
[-C--:B------:R-:W-:Y:S01]  /*a0d0*/  FMUL.FTZ R58, R57, R60.reuse ;  /* 0x0000003c393a7220 */ /* 0x080fe20000410000 */
[----:B------:R-:W-:Y:S02]  /*a0e0*/  HADD2.F32 R44, -RZ, R44.H1_H1 ;  /* 0x3000002cff2c7230 */ /* 0x000fe40000004100 */
[----:B------:R-:W-:Y:S01]  /*a0f0*/  FMUL.FTZ R60, R13, R60 ;  /* 0x0000003c0d3c7220 */ /* 0x000fe20000410000 */
[----:B------:R-:W-:Y:S01]  /*a100*/  FFMA.FTZ R77, R46, R56, R59 ;  /* 0x000000382e4d7223 */ /* 0x000fe2000001003b */
[----:B------:R-:W-:-:S02]  /*a110*/  F2FP.F16.E4M3.UNPACK_B R46, R47 ;  /* 0x0000002fff2e723e */ /* 0x000fc400020006ff */
[----:B------:R-:W-:Y:S01]  /*a120*/  FFMA.FTZ R78, R57, R44, R60 ;  /* 0x0000002c394e7223 */ /* 0x000fe2000001003c */
[----:B------:R-:W-:Y:S01]  /*a130*/  F2FP.F16.E4M3.UNPACK_B R60, R14 ;  /* 0x0000000eff3c723e */ /* 0x000fe200020006ff */
[----:B------:R-:W-:Y:S01]  /*a140*/  FFMA.FTZ R79, R13, R44, -R58 ;  /* 0x0000002c0d4f7223 */ /* 0x000fe2000001083a */
[-C--:B------:R-:W-:Y:S01]  /*a150*/  F2FP.F16.E4M3.UNPACK_B R13, R15.reuse ;  /* 0x0000000fff0d723e */ /* 0x080fe200020006ff */
[----:B------:R-:W-:Y:S01]  /*a160*/  FFMA.FTZ R76, R45, R56, -R62 ;  /* 0x000000382d4c7223 */ /* 0x000fe2000001083e */
[----:B------:R-:W-:Y:S01]  /*a170*/  F2FP.F16.E4M3.UNPACK_B R15, R15.H1 ;  /* 0x0000000fff0f723e */ /* 0x000fe200030006ff */
[----:B------:R-:W-:Y:S01]  /*a180*/  HADD2.F32 R56, -RZ, R46.H0_H0 ;  /* 0x2000002eff387230 */ /* 0x000fe20000004100 */
[-C--:B------:R-:W-:Y:S01]  /*a190*/  F2FP.F16.E4M3.UNPACK_B R14, R12.reuse ;  /* 0x0000000cff0e723e */ /* 0x080fe200020006ff */
[----:B------:R-:W-:Y:S01]  /*a1a0*/  HADD2.F32 R63, -RZ, R60.H0_H0 ;  /* 0x2000003cff3f7230 */ /* 0x000fe20000004100 */
[----:B------:R-:W-:Y:S01]  /*a1b0*/  F2FP.F16.E4M3.UNPACK_B R47, R47.H1 ;  /* 0x0000002fff2f723e */ /* 0x000fe200030006ff */
[----:B------:R-:W-:Y:S01]  /*a1c0*/  HADD2.F32 R44, -RZ, R13.H0_H0 ;  /* 0x2000000dff2c7230 */ /* 0x000fe20000004100 */
[----:B------:R-:W-:Y:S01]  /*a1d0*/  F2FP.F16.E4M3.UNPACK_B R57, R12.H1 ;  /* 0x0000000cff39723e */ /* 0x000fe200030006ff */
[----:B------:R-:W-:-:S02]  /*a1e0*/  HADD2.F32 R45, -RZ, R15.H0_H0 ;  /* 0x2000000fff2d7230 */ /* 0x000fc40000004100 */
[-C--:B------:R-:W-:Y:S01]  /*a1f0*/  FMUL.FTZ R115, R56, R63.reuse ;  /* 0x0000003f38737220 */ /* 0x080fe20000410000 */
[----:B------:R-:W-:Y:S02]  /*a200*/  HADD2.F32 R62, -RZ, R61.H0_H0 ;  /* 0x2000003dff3e7230 */ /* 0x000fe40000004100 */
[C---:B------:R-:W-:Y:S01]  /*a210*/  FMUL.FTZ R63, R44.reuse, R63 ;  /* 0x0000003f2c3f7220 */ /* 0x040fe20000410000 */
[----:B------:R-:W-:Y:S01]  /*a220*/  HADD2.F32 R59, -RZ, R14.H0_H0 ;  /* 0x2000000eff3b7230 */ /* 0x000fe20000004100 */
[----:B------:R-:W-:Y:S01]  /*a230*/  F2FP.SATFINITE.E4M3.F32.PACK_AB_MERGE_C R76, R79, R76, RZ ;  /* 0x0000004c4f4c723e */ /* 0x000fe200048070ff */
[----:B------:R-:W-:Y:S02]  /*a240*/  HADD2.F32 R12, -RZ, R47.H0_H0 ;  /* 0x2000002fff0c7230 */ /* 0x000fe40000004100 */
[----:B------:R-:W-:Y:S01]  /*a250*/  FMUL.FTZ R127, R45, R62 ;  /* 0x0000003e2d7f7220 */ /* 0x000fe20000410000 */
[----:B------:R-:W-:Y:S02]  /*a260*/  HADD2.F32 R58, -RZ, R57.H0_H0 ;  /* 0x20000039ff3a7230 */ /* 0x000fe40000004100 */
[----:B------:R-:W-:Y:S01]  /*a270*/  FFMA.FTZ R115, R44, R59, -R115 ;  /* 0x0000003b2c737223 */ /* 0x000fe20000010873 */
[----:B------:R-:W-:-:S02]  /*a280*/  HADD2.F32 R47, -RZ, R47.H1_H1 ;  /* 0x3000002fff2f7230 */ /* 0x000fc40000004100 */
[C---:B------:R-:W-:Y:S01]  /*a290*/  FMUL.FTZ R114, R12.reuse, R62 ;  /* 0x0000003e0c727220 */ /* 0x040fe20000410000 */
[----:B------:R-:W-:Y:S02]  /*a2a0*/  HADD2.F32 R44, -RZ, R61.H1_H1 ;  /* 0x3000003dff2c7230 */ /* 0x000fe40000004100 */
[-C--:B------:R-:W-:Y:S01]  /*a2b0*/  FFMA.FTZ R127, R12, R58.reuse, R127 ;  /* 0x0000003a0c7f7223 */ /* 0x080fe2000001007f */
[----:B------:R-:W-:Y:S02]  /*a2c0*/  HADD2.F32 R15, -RZ, R15.H1_H1 ;  /* 0x3000000fff0f7230 */ /* 0x000fe40000004100 */
[----:B------:R-:W-:Y:S01]  /*a2d0*/  FFMA.FTZ R63, R56, R59, R63 ;  /* 0x0000003b383f7223 */ /* 0x000fe2000001003f */
[----:B------:R-:W-:Y:S02]  /*a2e0*/  HADD2.F32 R46, -RZ, R46.H1_H1 ;  /* 0x3000002eff2e7230 */ /* 0x000fe40000004100 */
[----:B------:R-:W-:Y:S01]  /*a2f0*/  FFMA.FTZ R114, R45, R58, -R114 ;  /* 0x0000003a2d727223 */ /* 0x000fe20000010872 */
[----:B------:R-:W-:-:S02]  /*a300*/  HADD2.F32 R60, -RZ, R60.H1_H1 ;  /* 0x3000003cff3c7230 */ /* 0x000fc40000004100 */
[-C--:B------:R-:W-:Y:S01]  /*a310*/  FMUL.FTZ R56, R47, R44.reuse ;  /* 0x0000002c2f387220 */ /* 0x080fe20000410000 */
[----:B------:R-:W-:Y:S02]  /*a320*/  HADD2.F32 R13, -RZ, R13.H1_H1 ;  /* 0x3000000dff0d7230 */ /* 0x000fe40000004100 */
[----:B------:R-:W-:Y:S01]  /*a330*/  FMUL.FTZ R58, R15, R44 ;  /* 0x0000002c0f3a7220 */ /* 0x000fe20000410000 */
[----:B------:R-:W-:Y:S02]  /*a340*/  HADD2.F32 R12, -RZ, R57.H1_H1 ;  /* 0x30000039ff0c7230 */ /* 0x000fe40000004100 */
[-C--:B------:R-:W-:Y:S01]  /*a350*/  FMUL.FTZ R44, R46, R60.reuse ;  /* 0x0000003c2e2c7220 */ /* 0x080fe20000410000 */
[----:B------:R-:W-:Y:S02]  /*a360*/  HADD2.F32 R14, -RZ, R14.H1_H1 ;  /* 0x3000000eff0e7230 */ /* 0x000fe40000004100 */
[----:B------:R-:W-:Y:S01]  /*a370*/  FMUL.FTZ R45, R13, R60 ;  /* 0x0000003c0d2d7220 */ /* 0x000fe20000410000 */
[----:B------:R-:W-:Y:S01]  /*a380*/  F2FP.SATFINITE.E4M3.F32.PACK_AB_MERGE_C R77, R78, R77, RZ ;  /* 0x0000004d4e4d723e */ /* 0x000fe200048070ff */
        /* <DEDUP_REMOVED lines=11> */
[----:B------:R-:W-:Y:S02]  /*a440*/  F2FP.SATFINITE.E4M3.F32.PACK_AB_MERGE_C R47, R14, R63, R58 ;  /* 0x0000003f0e2f723e */ /* 0x000fe4000480703a */
[----:B------:R-:W-:Y:S02]  /*a450*/  F2FP.SATFINITE.E4M3.F32.PACK_AB_MERGE_C R45, R67, R64, R77 ;  /* 0x00000040432d723e */ /* 0x000fe4000480704d */
[----:B------:R-:W-:-:S07]  /*a460*/  MOV R14, R53 ;  /* 0x00000035000e7202 */ /* 0x000fce0000000f00 */
.L_x_3016:
[----:B------:R-:W-:Y:S05]  /*a470*/  BSYNC B2 ;  /* 0x0000000000027941 */ /* 0x000fea0003800000 */
.L_x_3015:
[----:B------:R-:W-:Y:S01]  /*a480*/  ISETP.GE.AND P3, PT, R11, R123, PT ;  /* 0x0000007b0b00720c */ /* 0x000fe20003f66270 */
[----:B0-----:R0:W-:-:S12]  /*a490*/  ST.E.128 desc[UR36][R48.64], R12 ;  /* 0x0000000c30007985 */ /* 0x0011d8000c101d24 */
[----:B------:R-:W-:-:S04]  /*a4a0*/  @!P3 IADD3 R52, P4, R11, R52, RZ ;  /* 0x000000340b34b210 */ /* 0x000fc80007f9e0ff */
[----:B------:R-:W-:-:S05]  /*a4b0*/  @!P3 LEA.HI.X.SX32 R53, R11, R50, 0x1, P4 ;  /* 0x000000320b35b211 */ /* 0x000fca00020f0eff */
[----:B------:R0:W-:Y:S04]  /*a4c0*/  @!P3 ST.E.128 desc[UR36][R52.64], R44 ;  /* 0x0000002c3400b985 */ /* 0x0001e8000c101d24 */
.L_x_3014:
[----:B------:R-:W-:Y:S05]  /*a4d0*/  BSYNC B1 ;  /* 0x0000000000017941 */ /* 0x000fea0003800000 */
.L_x_3013:
[----:B------:R-:W-:-:S03]  /*a4e0*/  UMOV UR4, 0xffffffff ;  /* 0xffffffff00047882 */ /* 0x000fc60000000000 */
[----:B------:R-:W-:Y:S05]  /*a4f0*/  BRA.DIV UR4, `(.L_x_3017) ;  /* 0x0000021604ac7947 */ /* 0x000fea000b800000 */
[----:B0---4-:R-:W0:Y:S04]  /*a500*/  SHFL.IDX PT, R116, R116, 0x3, 0x181f ;  /* 0x00781f0074747f89 */ /* 0x011e2800000e0000 */
[----:B------:R4:W0:Y:S02]  /*a510*/  SHFL.IDX PT, R48, R113, 0x3, 0x181f ;  /* 0x00781f0071307f89 */ /* 0x00082400000e0000 */
.L_x_3334:
[----:B------:R-:W-:-:S13]  /*a520*/  ISETP.GE.OR P3, PT, R100, R109, P1 ;  /* 0x0000006d6400720c */ /* 0x000fda0000f66670 */
        /* <DEDUP_REMOVED lines=26> */
[----:B------:R-:W-:Y:S01]  /*a6d0*/  LOP3.LUT R52, R69, 0xff, RZ, 0xc0, !PT ;  /* 0x000000ff45347812 */ /* 0x000fe200078ec0ff */
[----:B------:R-:W-:Y:S01]  /*a6e0*/  IMAD.MOV.U32 R55, RZ, RZ, R44 ;  /* 0x000000ffff377224 */ /* 0x000fe200078e002c */
[----:B------:R-:W-:Y:S01]  /*a6f0*/  SHF.R.U32.HI R53, RZ, 0x18, R69 ;  /* 0x00000018ff357819 */ /* 0x000fe20000011645 */
[----:B------:R-:W-:Y:S01]  /*a700*/  IMAD.SHL.U32 R12, R58, 0x100, RZ ;  /* 0x000001003a0c7824 */ /* 0x000fe200078e00ff */
[----:B------:R-:W-:Y:S01]  /*a710*/  SHF.R.U32.HI R65, RZ, 0x8, R71 ;  /* 0x00000008ff417819 */ /* 0x000fe20000011647 */
[----:B------:R-:W-:Y:S01]  /*a720*/  IMAD.MOV.U32 R58, RZ, RZ, R46 ;  /* 0x000000ffff3a7224 */ /* 0x000fe200078e002e */
[----:B------:R-:W-:Y:S01]  /*a730*/  PRMT R53, R53, 0x654, R52 ;  /* 0x0000065435357816 */ /* 0x000fe20000000034 */
        /* <DEDUP_REMOVED lines=25> */
[----:B------:R-:W-:-:S02]  /*a8d0*/  SHF.R.U32.HI R66, RZ, 0x10, R73 ;  /* 0x00000010ff427819 */ /* 0x000fc40000011649 */
[----:B------:R-:W-:Y:S02]  /*a8e0*/  SHF.R.U32.HI R62, RZ, 0x10, R75 ;  /* 0x00000010ff3e7819 */ /* 0x000fe4000001164b */
[----:B------:R-:W-:Y:S01]  /*a8f0*/  LOP3.LUT R44, R53, 0xff0000, R44, 0xf8, !PT ;  /* 0x00ff0000352c7812 */ /* 0x000fe200078ef82c */
[----:B------:R-:W-:Y:S01]  /*a900*/  HADD2.F32 R53, -RZ, R52.H0_H0 ;  /* 0x20000034ff357230 */ /* 0x000fe20000004100 */
[----:B------:R-:W-:Y:S01]  /*a910*/  F2FP.F16.E4M3.UNPACK_B R59, R119.H1 ;  /* 0x00000077ff3b723e */ /* 0x000fe200030006ff */
[----:B------:R-:W-:Y:S01]  /*a920*/  IMAD.U32 R46, R66, 0x10000, RZ ;  /* 0x00010000422e7824 */ /* 0x000fe200078e00ff */
[----:B------:R-:W-:Y:S01]  /*a930*/  LOP3.LUT R12, R57, 0xff0000, R12, 0xf8, !PT ;  /* 0x00ff0000390c7812 */ /* 0x000fe200078ef80c */
[----:B------:R-:W-:Y:S02]  /*a940*/  HADD2.F32 R57, -RZ, R56.H0_H0 ;  /* 0x20000038ff397230 */ /* 0x000fe40000004100 */
[----:B------:R-:W-:Y:S01]  /*a950*/  FMUL.FTZ R66, R53, R14 ;  /* 0x0000000e35427220 */ /* 0x000fe20000410000 */
[----:B------:R-:W-:Y:S01]  /*a960*/  IMAD.U32 R62, R62, 0x10000, RZ ;  /* 0x000100003e3e7824 */ /* 0x000fe200078e00ff */
[----:B------:R-:W-:Y:S01]  /*a970*/  F2FP.F16.E4M3.UNPACK_B R122, R122 ;  /* 0x0000007aff7a723e */ /* 0x000fe200020006ff */
[----:B------:R-:W-:-:S02]  /*a980*/  HADD2.F32 R60, -RZ, R59.H0_H0 ;  /* 0x2000003bff3c7230 */ /* 0x000fc40000004100 */
[----:B------:R-:W-:Y:S01]  /*a990*/  FMUL.FTZ R64, R57, R14 ;  /* 0x0000000e39407220 */ /* 0x000fe20000410000 */
[----:B------:R-:W-:Y:S02]  /*a9a0*/  F2FP.F16.E4M3.UNPACK_B R55, R55 ;  /* 0x00000037ff37723e */ /* 0x000fe400020006ff */
        /* <DEDUP_REMOVED lines=34> */
[----:B------:R-:W-:Y:S02]  /*abd0*/  HADD2.F32 R56, -RZ, R53.H0_H0 ;  /* 0x20000035ff387230 */ /* 0x000fe40000004100 */
[----:B------:R-:W-:Y:S01]  /*abe0*/  FFMA.FTZ R122, R55, R52, R122 ;  /* 0x00000034377a7223 */ /* 0x000fe2000001007a */
[----:B------:R-:W-:Y:S01]  /*abf0*/  HADD2.F32 R52, -RZ, R49.H0_H0 ;  /* 0x20000031ff347230 */ /* 0x000fe20000004100 */
[----:B------:R-:W-:Y:S01]  /*ac00*/  F2FP.F16.E4M3.UNPACK_B R121, R121 ;  /* 0x00000079ff79723e */ /* 0x000fe200020006ff */
[----:B------:R-:W-:-:S02]  /*ac10*/  HADD2.F32 R60, -RZ, R59.H1_H1 ;  /* 0x3000003bff3c7230 */ /* 0x000fc40000004100 */
[-C--:B------:R-:W-:Y:S01]  /*ac20*/  FMUL.FTZ R59, R56, R61.reuse ;  /* 0x0000003d383b7220 */ /* 0x080fe20000410000 */
[----:B------:R-:W-:Y:S02]  /*ac30*/  HADD2.F32 R55, -RZ, R57.H0_H0 ;  /* 0x20000039ff377230 */ /* 0x000fe40000004100 */
[C---:B------:R-:W-:Y:S01]  /*ac40*/  FMUL.FTZ R71, R52.reuse, R61 ;  /* 0x0000003d34477220 */ /* 0x040fe20000410000 */
[----:B------:R-:W-:Y:S01]  /*ac50*/  HADD2.F32 R53, -RZ, R53.H1_H1 ;  /* 0x30000035ff357230 */ /* 0x000fe20000004100 */
[----:B------:R-:W-:Y:S01]  /*ac60*/  F2FP.F16.E4M3.UNPACK_B R58, R58 ;  /* 0x0000003aff3a723e */ /* 0x000fe200020006ff */
        /* <DEDUP_REMOVED lines=19> */
[----:B------:R-:W-:Y:S01]  /*ada0*/  HADD2.F32 R53, -RZ, R117.H0_H0 ;  /* 0x20000075ff357230 */ /* 0x000fe20000004100 */
[----:B------:R-:W-:Y:S01]  /*adb0*/  F2FP.SATFINITE.E4M3.F32.PACK_AB_MERGE_C R64, R67, R64, RZ ;  /* 0x000000404340723e */ /* 0x000fe200048070ff */
[----:B------:R-:W-:-:S02]  /*adc0*/  HADD2.F32 R54, -RZ, R54.H1_H1 ;  /* 0x30000036ff367230 */ /* 0x000fc40000004100 */
[----:B------:R-:W-:Y:S01]  /*add0*/  FMUL.FTZ R59, R58, R121 ;  /* 0x000000793a3b7220 */ /* 0x000fe20000410000 */
[----:B------:R-:W-:Y:S02]  /*ade0*/  HADD2.F32 R117, -RZ, R117.H1_H1 ;  /* 0x30000075ff757230 */ /* 0x000fe40000004100 */
[-C--:B------:R-:W-:Y:S01]  /*adf0*/  FFMA.FTZ R57, R49, R53.reuse, -R56 ;  /* 0x0000003531397223 */ /* 0x080fe20000010838 */
[----:B------:R-:W-:Y:S01]  /*ae00*/  FFMA.FTZ R60, R52, R53, R55 ;  /* 0x00000035343c7223 */ /* 0x000fe20000010037 */
[----:B------:R-:W-:Y:S01]  /*ae10*/  F2FP.F16.E4M3.UNPACK_B R53, R45 ;  /* 0x0000002dff35723e */ /* 0x000fe200020006ff */
[C---:B------:R-:W-:Y:S01]  /*ae20*/  FMUL.FTZ R121, R54.reuse, R121 ;  /* 0x0000007936797220 */ /* 0x040fe20000410000 */
[----:B------:R-:W-:Y:S01]  /*ae30*/  FFMA.FTZ R52, R54, R117, -R59 ;  /* 0x0000007536347223 */ /* 0x000fe2000001083b */
[----:B------:R-:W-:Y:S02]  /*ae40*/  F2FP.F16.E4M3.UNPACK_B R56, R46 ;  /* 0x0000002eff38723e */ /* 0x000fe400020006ff */
[----:B------:R-:W-:Y:S01]  /*ae50*/  F2FP.F16.E4M3.UNPACK_B R49, R13 ;  /* 0x0000000dff31723e */ /* 0x000fe200020006ff */
[----:B------:R-:W-:Y:S01]  /*ae60*/  HADD2.F32 R54, -RZ, R53.H0_H0 ;  /* 0x20000035ff367230 */ /* 0x000fe20000004100 */
[----:B------:R-:W-:Y:S01]  /*ae70*/  F2FP.F16.E4M3.UNPACK_B R55, R44 ;  /* 0x0000002cff37723e */ /* 0x000fe200020006ff */
[----:B------:R-:W-:Y:S01]  /*ae80*/  HADD2.F32 R59, -RZ, R56.H0_H0 ;  /* 0x20000038ff3b7230 */ /* 0x000fe20000004100 */
[----:B------:R-:W-:Y:S01]  /*ae90*/  F2FP.SATFINITE.E4M3.F32.PACK_AB_MERGE_C R71, R52, R57, R61 ;  /* 0x000000393447723e */ /* 0x000fe2000480703d */
[----:B------:R-:W-:-:S02]  /*aea0*/  HADD2.F32 R52, -RZ, R49.H0_H0 ;  /* 0x20000031ff347230 */ /* 0x000fc40000004100 */
[----:B------:R-:W-:Y:S01]  /*aeb0*/  FFMA.FTZ R121, R58, R117, R121 ;  /* 0x000000753a797223 */ /* 0x000fe20000010079 */
[----:B------:R-:W-:Y:S02]  /*aec0*/  HADD2.F32 R57, -RZ, R55.H0_H0 ;  /* 0x20000037ff397230 */ /* 0x000fe40000004100 */
[-C--:B------:R-:W-:Y:S01]  /*aed0*/  FMUL.FTZ R61, R54, R59.reuse ;  /* 0x0000003b363d7220 */ /* 0x080fe20000410000 */
[----:B------:R-:W-:Y:S02]  /*aee0*/  HADD2.F32 R53, -RZ, R53.H1_H1 ;  /* 0x30000035ff357230 */ /* 0x000fe40000004100 */
[----:B------:R-:W-:Y:S01]  /*aef0*/  FMUL.FTZ R59, R52, R59 ;  /* 0x0000003b343b7220 */ /* 0x000fe20000410000 */
[----:B------:R-:W-:Y:S01]  /*af00*/  HADD2.F32 R56, -RZ, R56.H1_H1 ;  /* 0x30000038ff387230 */ /* 0x000fe20000004100 */
[----:B------:R-:W-:Y:S01]  /*af10*/  F2FP.SATFINITE.E4M3.F32.PACK_AB_MERGE_C R121, R121, R60, R70 ;  /* 0x0000003c7979723e */ /* 0x000fe20004807046 */
[----:B------:R-:W-:Y:S02]  /*af20*/  HADD2.F32 R49, -RZ, R49.H1_H1 ;  /* 0x30000031ff317230 */ /* 0x000fe40000004100 */
[----:B------:R-:W-:Y:S01]  /*af30*/  FFMA.FTZ R59, R54, R57, R59 ;  /* 0x00000039363b7223 */ /* 0x000fe2000001003b */
[----:B------:R-:W-:-:S02]  /*af40*/  HADD2.F32 R54, -RZ, R55.H1_H1 ;  /* 0x30000037ff367230 */ /* 0x000fc40000004100 */
[-C--:B------:R-:W-:Y:S01]  /*af50*/  FMUL.FTZ R58, R53, R56.reuse ;  /* 0x00000038353a7220 */ /* 0x080fe20000410000 */
[----:B------:R-:W-:Y:S01]  /*af60*/  FFMA.FTZ R61, R52, R57, -R61 ;  /* 0x00000039343d7223 */ /* 0x000fe2000001083d */
[C---:B------:R-:W-:Y:S01]  /*af70*/  FMUL.FTZ R56, R49.reuse, R56 ;  /* 0x0000003831387220 */ /* 0x040fe20000410000 */
[----:B------:R-:W-:Y:S01]  /*af80*/  F2FP.F16.E4M3.UNPACK_B R52, R45.H1 ;  /* 0x0000002dff34723e */ /* 0x000fe200030006ff */
[----:B------:R-:W-:Y:S01]  /*af90*/  FFMA.FTZ R60, R49, R54, -R58 ;  /* 0x00000036313c7223 */ /* 0x000fe2000001083a */
[----:B------:R-:W-:Y:S02]  /*afa0*/  F2FP.F16.E4M3.UNPACK_B R49, R46.H1 ;  /* 0x0000002eff31723e */ /* 0x000fe400030006ff */
[----:B------:R-:W-:Y:S01]  /*afb0*/  F2FP.F16.E4M3.UNPACK_B R13, R13.H1 ;  /* 0x0000000dff0d723e */ /* 0x000fe200030006ff */
[--C-:B------:R-:W-:Y:S01]  /*afc0*/  HADD2.F32 R46, -RZ, R52.reuse.H0_H0 ;  /* 0x20000034ff2e7230 */ /* 0x100fe20000004100 */
[----:B------:R-:W-:Y:S01]  /*afd0*/  F2FP.SATFINITE.E4M3.F32.PACK_AB_MERGE_C R66, R69, R66, RZ ;  /* 0x000000424542723e */ /* 0x000fe200048070ff */
[----:B------:R-:W-:Y:S01]  /*afe0*/  HADD2.F32 R52, -RZ, R52.H1_H1 ;  /* 0x30000034ff347230 */ /* 0x000fe20000004100 */
[----:B------:R-:W-:Y:S01]  /*aff0*/  F2FP.SATFINITE.E4M3.F32.PACK_AB_MERGE_C R69, R65, R62, R64 ;  /* 0x0000003e4145723e */ /* 0x000fe20004807040 */
[----:B------:R-:W-:Y:S01]  /*b000*/  FFMA.FTZ R62, R53, R54, R56 ;  /* 0x00000036353e7223 */ /* 0x000fe20000010038 */
[----:B------:R-:W-:Y:S01]  /*b010*/  F2FP.F16.E4M3.UNPACK_B R44, R44.H1 ;  /* 0x0000002cff2c723e */ /* 0x000fe200030006ff */
[----:B------:R-:W-:Y:S01]  /*b020*/  HADD2.F32 R53, -RZ, R49.H0_H0 ;  /* 0x20000031ff357230 */ /* 0x000fe20000004100 */
[----:B------:R-:W-:Y:S01]  /*b030*/  F2FP.SATFINITE.E4M3.F32.PACK_AB_MERGE_C R122, R122, R63, R66 ;  /* 0x0000003f7a7a723e */ /* 0x000fe20004807042 */
[----:B------:R-:W-:Y:S01]  /*b040*/  HADD2.F32 R45, -RZ, R13.H0_H0 ;  /* 0x2000000dff2d7230 */ /* 0x000fe20000004100 */
        /* <DEDUP_REMOVED lines=64> */
.L_x_3019:
[----:B------:R-:W-:Y:S05]  /*b450*/  BSYNC B1 ;  /* 0x0000000000017941 */ /* 0x000fea0003800000 */
.L_x_3018:
[----:B0-----:R0:W-:Y:S01]  /*b460*/  ST.E.128 desc[UR36][R50.64], R12 ;  /* 0x0000000c32007985 */ /* 0x0011e2000c101d24 */
[----:B------:R-:W-:-:S13]  /*b470*/  ISETP.GE.AND P2, PT, R11, R123, PT ;  /* 0x0000007b0b00720c */ /* 0x000fda0003f46270 */
[----:B------:R-:W-:Y:S05]  /*b480*/  @P2 BRA `(.L_x_2992) ;  /* 0x0000000400b82947 */ /* 0x000fea0003800000 */
[----:B------:R-:W-:-:S04]  /*b490*/  IADD3 R48, P2, R11, R48, RZ ;  /* 0x000000300b307210 */ /* 0x000fc80007f5e0ff */
[----:B------:R-:W-:-:S05]  /*b4a0*/  LEA.HI.X.SX32 R49, R11, R116, 0x1, P2 ;  /* 0x000000740b317211 */ /* 0x000fca00010f0eff */
[----:B------:R0:W-:Y:S01]  /*b4b0*/  ST.E.128 desc[UR36][R48.64], R44 ;  /* 0x0000002c30007985 */ /* 0x0001e2000c101d24 */
[----:B------:R-:W-:Y:S05]  /*b4c0*/  BRA `(.L_x_2992) ;  /* 0x0000000400a87947 */ /* 0x000fea0003800000 */
.L_x_2951:
[----:B------:R-:W-:-:S06]  /*b4d0*/  UISETP.NE.AND UP0, UPT, UR60, 0x3, UPT ;  /* 0x000000033c00788c */ /* 0x000fcc000bf05270 */
[----:B------:R-:W-:-:S13]  /*b4e0*/  PLOP3.LUT P5, PT, PT, PT, UP0, 0x80, 0x0 ;  /* 0x000000000000781c */ /* 0x000fda0003faf008 */
[----:B------:R-:W-:Y:S05]  /*b4f0*/  @!P5 BRA `(.L_x_3020) ;  /* 0x000000000004d947 */ /* 0x000fea0003800000 */
[----:B------:R-:W-:Y:S01]  /*b500*/  BPT.TRAP 0x1 ;  /* 0x000000040000795c */ /* 0x000fe20000300000 */
.L_x_3020:
[----:B------:R-:W-:Y:S01]  /*b510*/  IMAD R80, R23, 0x8, R22 ;  /* 0x0000000817507824 */ /* 0x000fe200078e0216 */
[----:B------:R-:W-:Y:S01]  /*b520*/  SHF.L.U32 R110, R224, 0x1f, RZ ;  /* 0x0000001fe06e7819 */ /* 0x000fe200000006ff */
[----:B------:R-:W-:Y:S01]  /*b530*/  BSSY B1, `(.L_x_3021) ;  /* 0x0000004000017945 */ /* 0x000fe20003800000 */
[----:B------:R-:W-:Y:S02]  /*b540*/  SHF.R.S32.HI R107, RZ, 0x1f, R106 ;  /* 0x0000001fff6b7819 */ /* 0x000fe4000001146a */
[----:B------:R-:W0:Y:S02]  /*b550*/  SYNCS.PHASECHK.TRANS64.TRYWAIT P2, [R80+URZ+0x38890], R110 ;  /* 0x0388906e500075a7 */ /* 0x000e24000804017f */
[----:B0-----:R-:W-:Y:S05]  /*b560*/  @!P2 BRA `(.L_x_3022) ;  /* 0x0000020400dca947 */ /* 0x001fea0003800000 */
.L_x_3335:
[----:B------:R-:W-:Y:S05]  /*b570*/  BSYNC B1 ;  /* 0x0000000000017941 */ /* 0x000fea0003800000 */
.L_x_3021:
        /* <DEDUP_REMOVED lines=19> */
[----:B------:R-:W-:Y:S01]  /*b6b0*/  IADD3 R44, P2, R12, UR6, RZ ;  /* 0x000000060c2c7c10 */ /* 0x000fe2000ff5e0ff */
[----:B------:R-:W-:-:S03]  /*b6c0*/  IMAD.IADD R47, R109, 0x1, -R221 ;  /* 0x000000016d2f7824 */ /* 0x000fc600078e0add */
[----:B------:R-:W-:Y:S02]  /*b6d0*/  IADD3.X R46, R13, UR7, R11, P2, !PT ;  /* 0x000000070d2e7c10 */ /* 0x000fe400097fe40b */
[----:B------:R-:W-:Y:S01]  /*b6e0*/  ISETP.GE.AND P2, PT, R47, 0x1, PT ;  /* 0x000000012f00780c */ /* 0x000fe20003f46270 */
[----:B------:R-:W-:-:S12]  /*b6f0*/  BRA.DIV UR4, `(.L_x_3023) ;  /* 0x00000206048c7947 */ /* 0x000fd8000b800000 */
[----:B------:R1:W2:Y:S04]  /*b700*/  SHFL.IDX PT, R45, R46, RZ, 0x181f ;  /* 0x00181fff2e2d7589 */ /* 0x0002a800000e0000 */
[----:B------:R1:W3:Y:S02]  /*b710*/  SHFL.IDX PT, R14, R44, RZ, 0x181f ;  /* 0x00181fff2c0e7589 */ /* 0x0002e400000e0000 */
.L_x_3339:
        /* <DEDUP_REMOVED lines=13> */
.L_x_3025:
[----:B------:R-:W-:Y:S05]  /*b7f0*/  BSYNC B1 ;  /* 0x0000000000017941 */ /* 0x000fea0003800000 */
.L_x_3024:
[----:B------:R-:W-:-:S03]  /*b800*/  UMOV UR4, 0xffffffff ;  /* 0xffffffff00047882 */ /* 0x000fc60000000000 */
[----:B------:R-:W-:Y:S05]  /*b810*/  BRA.DIV UR4, `(.L_x_3026) ;  /* 0x00000206048c7947 */ /* 0x000fea000b800000 */
[----:B--2---:R2:W0:Y:S04]  /*b820*/  SHFL.IDX PT, R45, R46, 0x1, 0x181f ;  /* 0x00381f002e2d7f89 */ /* 0x00442800000e0000 */
[----:B---34-:R2:W3:Y:S02]  /*b830*/  SHFL.IDX PT, R14, R44, 0x1, 0x181f ;  /* 0x00381f002c0e7f89 */ /* 0x0184e400000e0000 */
.L_x_3343:
        /* <DEDUP_REMOVED lines=14> */
.L_x_3028:
[----:B------:R-:W-:Y:S05]  /*b920*/  BSYNC B1 ;  /* 0x0000000000017941 */ /* 0x000fea0003800000 */
.L_x_3027:
[----:B------:R-:W-:-:S03]  /*b930*/  UMOV UR4, 0xffffffff ;  /* 0xffffffff00047882 */ /* 0x000fc60000000000 */
[----:B------:R-:W-:Y:S05]  /*b940*/  BRA.DIV UR4, `(.L_x_3029) ;  /* 0x0000020604887947 */ /* 0x000fea000b800000 */
[----:B0-----:R0:W0:Y:S04]  /*b950*/  SHFL.IDX PT, R45, R46, 0x2, 0x181f ;  /* 0x00581f002e2d7f89 */ /* 0x00102800000e0000 */
[----:B---34-:R3:W4:Y:S02]  /*b960*/  SHFL.IDX PT, R14, R44, 0x2, 0x181f ;  /* 0x00581f002c0e7f89 */ /* 0x01872400000e0000 */
.L_x_3347:
        /* <DEDUP_REMOVED lines=14> */
.L_x_3031:
[----:B------:R-:W-:Y:S05]  /*ba50*/  BSYNC B1 ;  /* 0x0000000000017941 */ /* 0x000fea0003800000 */
.L_x_3030:
[----:B------:R-:W-:-:S03]  /*ba60*/  UMOV UR4, 0xffffffff ;  /* 0xffffffff00047882 */ /* 0x000fc60000000000 */
[----:B------:R-:W-:Y:S05]  /*ba70*/  BRA.DIV UR4, `(.L_x_3032) ;  /* 0x0000020604847947 */ /* 0x000fea000b800000 */
[----:B0-----:R0:W0:Y:S04]  /*ba80*/  SHFL.IDX PT, R45, R46, 0x3, 0x181f ;  /* 0x00781f002e2d7f89 */ /* 0x00102800000e0000 */
[----:B----4-:R4:W0:Y:S02]  /*ba90*/  SHFL.IDX PT, R14, R44, 0x3, 0x181f ;  /* 0x00781f002c0e7f89 */ /* 0x01082400000e0000 */
.L_x_3351:
[----:B------:R-:W-:-:S13]  /*baa0*/  ISETP.GE.AND P2, PT, R47, 0x61, PT ;  /* 0x000000612f00780c */ /* 0x000fda0003f46270 */
[----:B------:R-:W-:Y:S05]  /*bab0*/  @!P2 BRA `(.L_x_2992) ;  /* 0x00000000002ca947 */ /* 0x000fea0003800000 */
[----:B------:R-:W-:Y:S02]  /*bac0*/  ULDC UR4, c[0x0][0x2f4] ;  /* 0x0000bd0000047ab9 */ /* 0x000fe40000000800 */
[----:B------:R-:W-:-:S13]  /*bad0*/  ISETP.GE.AND P2, PT, R16, UR4, PT ;  /* 0x0000000410007c0c */ /* 0x000fda000bf46270 */
[----:B012---:R-:W-:-:S05]  /*bae0*/  @!P2 IADD3 R46, P3, R16, R14, RZ ;  /* 0x0000000e102ea210 */ /* 0x007fca0007f7e0ff */
[----:B------:R-:W-:Y:S01]  /*baf0*/  @!P2 IMAD.X R47, R45, 0x1, R17, P3 ;  /* 0x000000012d2fa824 */ /* 0x000fe200018e0611 */
[----:B------:R-:W-:-:S13]  /*bb00*/  ISETP.GE.AND P3, PT, R18, UR4, PT ;  /* 0x0000000412007c0c */ /* 0x000fda000bf66270 */
[----:B---34-:R-:W-:Y:S02]  /*bb10*/  @!P3 IADD3 R44, P4, R18, R14, RZ ;  /* 0x0000000e122cb210 */ /* 0x018fe40007f9e0ff */
[----:B------:R-:W0:Y:S03]  /*bb20*/  @!P2 LDS.128 R12, [R95+0x2b400] ;  /* 0x02b400005f0ca984 */ /* 0x000e260000000c00 */
[----:B------:R-:W-:Y:S01]  /*bb30*/  @!P3 IMAD.X R45, R45, 0x1, R220, P4 ;  /* 0x000000012d2db824 */ /* 0x000fe200020e06dc */
[----:B0-----:R-:W-:Y:S04]  /*bb40*/  @!P2 ST.E.128 desc[UR36][R46.64], R12 ;  /* 0x0000000c2e00a985 */ /* 0x001fe8000c101d24 */
[----:B------:R-:W0:Y:S04]  /*bb50*/  @!P3 LDS.128 R12, [R95+0x2f400] ;  /* 0x02f400005f0cb984 */ /* 0x000e280000000c00 */
[----:B0-----:R0:W-:Y:S02]  /*bb60*/  @!P3 ST.E.128 desc[UR36][R44.64], R12 ;  /* 0x0000000c2c00b985 */ /* 0x0011e4000c101d24 */
.L_x_2992:
[----:B------:R-:W-:Y:S05]  /*bb70*/  BSYNC B0 ;  /* 0x0000000000007941 */ /* 0x000fea0003800000 */
.L_x_2950:
        /* <DEDUP_REMOVED lines=16> */
.L_x_3034:
[----:B------:R-:W-:Y:S05]  /*bc80*/  BSYNC B0 ;  /* 0x0000000000007941 */ /* 0x000fea0003800000 */
.L_x_3033:
[----:B------:R-:W5:Y:S01]  /*bc90*/  SYNCS.PHASECHK.TRANS64.TRYWAIT P3, [R80+URZ+0x388b0], R110 ;  /* 0x0388b06e500075a7 */ /* 0x000f62000806017f */
[----:B------:R-:W-:Y:S01]  /*bca0*/  ULDC UR39, c[0x0][0x2f4] ;  /* 0x0000bd0000277ab9 */ /* 0x000fe20000000800 */
[----:B------:R-:W-:Y:S04]  /*bcb0*/  BSSY B0, `(.L_x_3035) ;  /* 0x0000002000007945 */ /* 0x000fe80003800000 */
[----:B-----5:R-:W-:Y:S05]  /*bcc0*/  @!P3 BRA `(.L_x_3036) ;  /* 0x000002040038b947 */ /* 0x020fea0003800000 */
.L_x_3352:
[----:B------:R-:W-:Y:S05]  /*bcd0*/  BSYNC B0 ;  /* 0x0000000000007941 */ /* 0x000fea0003800000 */
.L_x_3035:
        /* <DEDUP_REMOVED lines=10> */
[C---:B-1----:R-:W-:Y:S02]  /*bd80*/  IMAD R11, R105.reuse, UR5, R108 ;  /* 0x00000005690b7c24 */ /* 0x042fe4000f8e026c */
[----:B------:R-:W-:Y:S01]  /*bd90*/  IMAD.WIDE.U32 R12, R105, UR4, R12 ;  /* 0x00000004690c7c25 */ /* 0x000fe2000f8e000c */
[----:B------:R-:W-:-:S03]  /*bda0*/  ULDC.64 UR4, c[0x0][0x330] ;  /* 0x0000cc0000047ab9 */ /* 0x000fc60000000a00 */
[----:B------:R-:W-:Y:S02]  /*bdb0*/  IMAD.IADD R13, R13, 0x1, R11 ;  /* 0x000000010d0d7824 */ /* 0x000fe400078e020b */
[----:B------:R-:W-:Y:S02]  /*bdc0*/  IMAD R11, R34, UR4, RZ ;  /* 0x00000004220b7c24 */ /* 0x000fe4000f8e02ff */
[----:B------:R-:W-:-:S04]  /*bdd0*/  IMAD.WIDE.U32 R12, R218, UR4, R12 ;  /* 0x00000004da0c7c25 */ /* 0x000fc8000f8e000c */
[----:B------:R-:W-:Y:S01]  /*bde0*/  IMAD R11, R218, UR5, R11 ;  /* 0x00000005da0b7c24 */ /* 0x000fe2000f8e020b */
[----:B------:R-:W-:-:S04]  /*bdf0*/  IADD3 R48, P3, R12, UR6, RZ ;  /* 0x000000060c307c10 */ /* 0x000fc8000ff7e0ff */
[----:B------:R-:W-:Y:S01]  /*be00*/  IADD3.X R11, R13, UR7, R11, P3, !PT ;  /* 0x000000070d0b7c10 */ /* 0x000fe20009ffe40b */
[----:B------:R0:W1:Y:S01]  /*be10*/  SHFL.IDX PT, R47, R48, RZ, 0x181f ;  /* 0x00181fff302f7589 */ /* 0x00006200000e0000 */
[----:B------:R-:W-:-:S03]  /*be20*/  ISETP.GE.AND P3, PT, R109, 0x1, PT ;  /* 0x000000016d00780c */ /* 0x000fc60003f66270 */
[----:B------:R0:W2:Y:S10]  /*be30*/  SHFL.IDX PT, R13, R11, RZ, 0x181f ;  /* 0x00181fff0b0d7589 */ /* 0x0000b400000e0000 */
[----:B0-----:R-:W-:Y:S05]  /*be40*/  @!P3 BRA `(.L_x_3038) ;  /* 0x000000000028b947 */ /* 0x001fea0003800000 */
[----:B------:R-:W-:-:S13]  /*be50*/  ISETP.GE.AND P3, PT, R16, UR39, PT ;  /* 0x0000002710007c0c */ /* 0x000fda000bf66270 */
[----:B-1-34-:R-:W-:-:S05]  /*be60*/  @!P3 IADD3 R44, P4, R16, R47, RZ ;  /* 0x0000002f102cb210 */ /* 0x01afca0007f9e0ff */
[----:B--2---:R-:W-:Y:S01]  /*be70*/  @!P3 IMAD.X R45, R13, 0x1, R17, P4 ;  /* 0x000000010d2db824 */ /* 0x004fe200020e0611 */
[----:B------:R-:W-:-:S13]  /*be80*/  ISETP.GE.AND P4, PT, R18, UR39, PT ;  /* 0x0000002712007c0c */ /* 0x000fda000bf86270 */
[----:B------:R-:W-:-:S05]  /*be90*/  @!P4 IADD3 R46, P5, R18, R47, RZ ;  /* 0x0000002f122ec210 */ /* 0x000fca0007fbe0ff */
[----:B------:R-:W-:Y:S02]  /*bea0*/  @!P4 IMAD.X R47, R13, 0x1, R220, P5 ;  /* 0x000000010d2fc824 */ /* 0x000fe400028e06dc */
[----:B------:R-:W0:Y:S04]  /*beb0*/  @!P3 LDS.128 R12, [R95+0x10400] ;  /* 0x010400005f0cb984 */ /* 0x000e280000000c00 */
[----:B0-----:R-:W-:Y:S04]  /*bec0*/  @!P3 ST.E.128 desc[UR36][R44.64], R12 ;  /* 0x0000000c2c00b985 */ /* 0x001fe8000c101d24 */
[----:B------:R-:W0:Y:S04]  /*bed0*/  @!P4 LDS.128 R12, [R95+0x14400] ;  /* 0x014400005f0cc984 */ /* 0x000e280000000c00 */
[----:B0-----:R0:W-:Y:S02]  /*bee0*/  @!P4 ST.E.128 desc[UR36][R46.64], R12 ;  /* 0x0000000c2e00c985 */ /* 0x0011e4000c101d24 */
.L_x_3038:
[----:B------:R-:W-:Y:S05]  /*bef0*/  BSYNC B0 ;  /* 0x0000000000007941 */ /* 0x000fea0003800000 */
.L_x_3037:
[----:B------:R-:W-:Y:S01]  /*bf00*/  ISETP.GE.AND P3, PT, R109, 0x21, PT ;  /* 0x000000216d00780c */ /* 0x000fe20003f66270 */
[----:B0-2---:R0:W2:Y:S01]  /*bf10*/  SHFL.IDX PT, R13, R11, 0x1, 0x181f ;  /* 0x00381f000b0d7f89 */ /* 0x0050a200000e0000 */
[----:B------:R-:W-:Y:S03]  /*bf20*/  BSSY B0, `(.L_x_3039) ;  /* 0x000000d000007945 */ /* 0x000fe60003800000 */
[----:B-1----:R0:W1:Y:S08]  /*bf30*/  SHFL.IDX PT, R47, R48, 0x1, 0x181f ;  /* 0x00381f00302f7f89 */ /* 0x00207000000e0000 */
        /* <DEDUP_REMOVED lines=11> */
.L_x_3040:
[----:B------:R-:W-:Y:S05]  /*bff0*/  BSYNC B0 ;  /* 0x0000000000007941 */ /* 0x000fea0003800000 */
.L_x_3039:
        /* <DEDUP_REMOVED lines=15> */
.L_x_3042:
[----:B------:R-:W-:Y:S05]  /*c0f0*/  BSYNC B0 ;  /* 0x0000000000007941 */ /* 0x000fea0003800000 */
.L_x_3041:
[----:B------:R-:W-:Y:S01]  /*c100*/  ISETP.GE.AND P3, PT, R109, 0x61, PT ;  /* 0x000000616d00780c */ /* 0x000fe20003f66270 */
[----:B------:R-:W2:Y:S01]  /*c110*/  SHFL.IDX PT, R11, R11, 0x3, 0x181f ;  /* 0x00781f000b0b7f89 */ /* 0x000ea200000e0000 */
[----:B------:R-:W-:Y:S03]  /*c120*/  BSSY B0, `(.L_x_3043) ;  /* 0x000000d000007945 */ /* 0x000fe60003800000 */
[----:B01----:R0:W1:Y:S08]  /*c130*/  SHFL.IDX PT, R47, R48, 0x3, 0x181f ;  /* 0x00781f00302f7f89 */ /* 0x00307000000e0000 */
[----:B0-----:R-:W-:Y:S05]  /*c140*/  @!P3 BRA `(.L_x_3044) ;  /* 0x000000000028b947 */ /* 0x001fea0003800000 */
[----:B------:R-:W-:-:S13]  /*c150*/  ISETP.GE.AND P3, PT, R16, UR39, PT ;  /* 0x0000002710007c0c */ /* 0x000fda000bf66270 */
[----:B--2---:R-:W0:Y:S01]  /*c160*/  @!P3 LDS.128 R12, [R95+0x13400] ;  /* 0x013400005f0cb984 */ /* 0x004e220000000c00 */
[----:B-1-34-:R-:W-:-:S05]  /*c170*/  @!P3 IADD3 R44, P4, R16, R47, RZ ;  /* 0x0000002f102cb210 */ /* 0x01afca0007f9e0ff */
[----:B------:R-:W-:Y:S01]  /*c180*/  @!P3 IMAD.X R45, R11, 0x1, R17, P4 ;  /* 0x000000010b2db824 */ /* 0x000fe200020e0611 */
[----:B------:R-:W-:-:S13]  /*c190*/  ISETP.GE.AND P4, PT, R18, UR39, PT ;  /* 0x0000002712007c0c */ /* 0x000fda000bf86270 */
[----:B------:R-:W-:-:S04]  /*c1a0*/  @!P4 IADD3 R46, P5, R18, R47, RZ ;  /* 0x0000002f122ec210 */ /* 0x000fc80007fbe0ff */
[----:B------:R-:W-:Y:S01]  /*c1b0*/  @!P4 IADD3.X R47, R11, R220, RZ, P5, !PT ;  /* 0x000000dc0b2fc210 */ /* 0x000fe20002ffe4ff */
[----:B0-----:R-:W-:Y:S04]  /*c1c0*/  @!P3 ST.E.128 desc[UR36][R44.64], R12 ;  /* 0x0000000c2c00b985 */ /* 0x001fe8000c101d24 */
[----:B------:R-:W0:Y:S04]  /*c1d0*/  @!P4 LDS.128 R12, [R95+0x17400] ;  /* 0x017400005f0cc984 */ /* 0x000e280000000c00 */
[----:B0-----:R0:W-:Y:S02]  /*c1e0*/  @!P4 ST.E.128 desc[UR36][R46.64], R12 ;  /* 0x0000000c2e00c985 */ /* 0x0011e4000c101d24 */
.L_x_3044:
[----:B------:R-:W-:Y:S05]  /*c1f0*/  BSYNC B0 ;  /* 0x0000000000007941 */ /* 0x000fea0003800000 */
.L_x_3043:
[----:B------:R-:W-:Y:S01]  /*c200*/  @!PT LDS RZ, [RZ] ;  /* 0x00000000fffff984 */ /* 0x000fe20000000800 */
[----:B------:R-:W-:Y:S01]  /*c210*/  @!PT LDS RZ, [RZ] ;  /* 0x00000000fffff984 */ /* 0x000fe20000000800 */
[----:B------:R-:W-:Y:S01]  /*c220*/  @!PT LDS RZ, [RZ] ;  /* 0x00000000fffff984 */ /* 0x000fe20000000800 */
[----:B------:R-:W-:Y:S01]  /*c230*/  @!PT LDS RZ, [RZ] ;  /* 0x00000000fffff984 */ /* 0x000fe20000000800 */
[----:B------:R5:W-:Y:S06]  /*c240*/  MEMBAR.ALL.CTA ;  /* 0x0000000000007992 */ /* 0x000bec0000008000 */
[----:B-----5:R-:W5:Y:S01]  /*c250*/  FENCE.VIEW.ASYNC.S ;  /* 0x00000000000073c6 */ /* 0x020f620000000000 */
[----:B------:R-:W-:Y:S01]  /*c260*/  @!P2 VIADD R80, R80, 0x388c0 ;  /* 0x000388c05050a836 */ /* 0x000fe20000000000 */
[----:B-----5:R0:W-:Y:S01]  /*c270*/  BAR.SYNC.DEFER_BLOCKING R98, 0x80 ;  /* 0x000200620000751d */ /* 0x0201e20000010000 */
[----:B------:R-:W-:Y:S01]  /*c280*/  ISETP.NE.AND P3, PT, R82, RZ, PT ;  /* 0x000000ff5200720c */ /* 0x000fe20003f65270 */
[----:B------:R-:W-:-:S02]  /*c290*/  VIADD R23, R23, 0x1 ;  /* 0x0000000117177836 */ /* 0x000fc40000000000 */
[----:B------:R-:W-:-:S04]  /*c2a0*/  @!P2 PRMT R80, RZ, 0x654, R80 ;  /* 0x00000654ff50a816 */ /* 0x000fc80000000050 */
[----:B------:R0:W-:Y:S01]  /*c2b0*/  @!P2 SYNCS.ARRIVE.TRANS64.RED.A1T0 RZ, [R80+URZ], RZ ;  /* 0x000000ff50ffa9a7 */ /* 0x0001e2000810043f */
[----:B------:R-:W-:-:S04]  /*c2c0*/  ISETP.NE.AND P2, PT, R23, 0x2, PT ;  /* 0x000000021700780c */ /* 0x000fc80003f45270 */
[----:B--2---:R-:W-:Y:S02]  /*c2d0*/  SEL R11, RZ, 0x1, P2 ;  /* 0x00000001ff0b7807 */ /* 0x004fe40001000000 */
[----:B------:R-:W-:Y:S02]  /*c2e0*/  SEL R23, R23, RZ, P2 ;  /* 0x000000ff17177207 */ /* 0x000fe40001000000 */
[----:B------:R-:W-:Y:S01]  /*c2f0*/  LOP3.LUT R224, R224, R11, RZ, 0x3c, !PT ;  /* 0x0000000be0e07212 */ /* 0x000fe200078e3cff */
[----:B0-----:R-:W-:Y:S06]  /*c300*/  @P3 BRA `(.L_x_3045) ;  /* 0xffffff6000143947 */ /* 0x001fec000383ffff */
[----:B------:R-:W0:Y:S01]  /*c310*/  S2R R12, SR_TID.X ;  /* 0x00000000000c7919 */ /* 0x000e220000002100 */
[----:B------:R-:W-:Y:S02]  /*c320*/  PLOP3.LUT P0, PT, PT, PT, PT, 0x8, 0x0 ;  /* 0x000000000000781c */ /* 0x000fe40003f0e170 */
[----:B0-----:R-:W-:-:S04]  /*c330*/  SHF.R.U32.HI R12, RZ, 0x7, R12 ;  /* 0x00000007ff0c7819 */ /* 0x001fc8000001160c */
[----:B------:R-:W-:-:S13]  /*c340*/  ISETP.NE.AND P3, PT, R12, 0x1, PT ;  /* 0x000000010c00780c */ /* 0x000fda0003f65270 */
[----:B------:R-:W-:Y:S06]  /*c350*/  @!P3 BAR.ARV 0x9, 0x100 ;  /* 0x024400000000bb1d */ /* 0x000fec0000002000 */
.L_x_2945:
[----:B------:R-:W-:Y:S05]  /*c360*/  @P0 BRA `(.L_x_3046) ;  /* 0x00000000000c0947 */ /* 0x000fea0003800000 */
[----:B------:R-:W0:Y:S01]  /*c370*/  FENCE.VIEW.ASYNC.G ;  /* 0x00000000000073c6 */ /* 0x000e220000000100 */
[----:B------:R-:W-:Y:S05]  /*c380*/  WARPSYNC.ALL ;  /* 0x0000000000007948 */ /* 0x000fea0003800000 */
[----:B0-----:R-:W-:Y:S06]  /*c390*/  BAR.ARV 0xc, 0x180 ;  /* 0x0306000000007b1d */ /* 0x001fec0000002000 */
.L_x_3046:
[----:B------:R-:W2:Y:S01]  /*c3a0*/  LDL R0, [R1+0x38] ;  /* 0x0000380001007983 */ /* 0x000ea20000100800 */
[----:B------:R-:W-:Y:S01]  /*c3b0*/  ULDC.64 UR6, c[0x0][0x998] ;  /* 0x0002660000067ab9 */ /* 0x000fe20000000a00 */
[----:B------:R-:W-:Y:S02]  /*c3c0*/  ULDC.64 UR4, c[0x0][0x990] ;  /* 0x0002640000047ab9 */ /* 0x000fe40000000a00 */
[----:B------:R-:W3:Y:S01]  /*c3d0*/  LDL R3, [R1+0x18] ;  /* 0x0000180001037983 */ /* 0x000ee20000100800 */
[----:B------:R-:W-:Y:S02]  /*c3e0*/  ISETP.NE.U32.AND P1, PT, RZ, UR6, PT ;  /* 0x00000006ff007c0c */ /* 0x000fe4000bf25070 */
[----:B------:R-:W-:Y:S01]  /*c3f0*/  ISETP.NE.U32.AND P0, PT, RZ, UR4, PT ;  /* 0x00000004ff007c0c */ /* 0x000fe2000bf05070 */
[----:B------:R-:W4:Y:S01]  /*c400*/  LDL R14, [R1+0x10] ;  /* 0x00001000010e7983 */ /* 0x000f220000100800 */
[----:B------:R-:W-:Y:S02]  /*c410*/  ISETP.NE.AND.EX P1, PT, RZ, UR7, PT, P1 ;  /* 0x00000007ff007c0c */ /* 0x000fe4000bf25310 */
[----:B------:R-:W-:-:S11]  /*c420*/  ISETP.NE.AND.EX P0, PT, RZ, UR5, PT, P0 ;  /* 0x00000005ff007c0c */ /* 0x000fd6000bf05300 */
[----:B------:R-:W2:Y:S08]  /*c430*/  @P1 LDC.64 R8, c[0x0][0x9b8] ;  /* 0x00026e00ff081b82 */ /* 0x000eb00000000a00 */
[----:B------:R-:W0:Y:S08]  /*c440*/  @P0 LDC.64 R6, c[0x0][0x9a8] ;  /* 0x00026a00ff060b82 */ /* 0x000e300000000a00 */
[----:B------:R-:W1:Y:S08]  /*c450*/  @P1 LDC.64 R10, c[0x0][0x9c0] ;  /* 0x00027000ff0a1b82 */ /* 0x000e700000000a00 */
[----:B------:R-:W1:Y:S01]  /*c460*/  @P0 LDC.64 R12, c[0x0][0x9b0] ;  /* 0x00026c00ff0c0b82 */ /* 0x000e620000000a00 */
[----:B------:R-:W-:Y:S01]  /*c470*/  @P1 SHF.R.S32.HI R15, RZ, 0x1f, R218 ;  /* 0x0000001fff0f1819 */ /* 0x000fe200000114da */
[----:B--2---:R-:W-:-:S02]  /*c480*/  @P1 IMAD R2, R0, R8, RZ ;  /* 0x0000000800021224 */ /* 0x004fc400078e02ff */
[----:B0-----:R-:W-:Y:S02]  /*c490*/  @P0 IMAD R0, R0, R6, RZ ;  /* 0x0000000600000224 */ /* 0x001fe400078e02ff */
[C---:B---3--:R-:W-:Y:S02]  /*c4a0*/  @P1 IMAD R9, R3.reuse, R9, R2 ;  /* 0x0000000903091224 */ /* 0x048fe400078e0202 */
[----:B------:R-:W-:-:S04]  /*c4b0*/  @P1 IMAD.WIDE.U32 R4, R3, R8, RZ ;  /* 0x0000000803041225 */ /* 0x000fc800078e00ff */
[----:B------:R-:W-:Y:S01]  /*c4c0*/  @P1 IMAD.IADD R5, R5, 0x1, R9 ;  /* 0x0000000105051824 */ /* 0x000fe200078e0209 */
[----:B------:R-:W-:Y:S01]  /*c4d0*/  @P0 SHF.R.S32.HI R9, RZ, 0x1f, R218 ;  /* 0x0000001fff090819 */ /* 0x000fe200000114da */
[C---:B------:R-:W-:Y:S02]  /*c4e0*/  @P0 IMAD R7, R3.reuse, R7, R0 ;  /* 0x0000000703070224 */ /* 0x040fe400078e0200 */
[----:B------:R-:W-:-:S04]  /*c4f0*/  @P0 IMAD.WIDE.U32 R2, R3, R6, RZ ;  /* 0x0000000603020225 */ /* 0x000fc800078e00ff */
[----:B-1----:R-:W-:Y:S02]  /*c500*/  @P1 IMAD R6, R15, R10, RZ ;  /* 0x0000000a0f061224 */ /* 0x002fe400078e02ff */
[----:B------:R-:W-:Y:S02]  /*c510*/  @P0 IMAD.IADD R3, R3, 0x1, R7 ;  /* 0x0000000103030824 */ /* 0x000fe400078e0207 */
[----:B------:R-:W-:Y:S02]  /*c520*/  @P0 IMAD R0, R9, R12, RZ ;  /* 0x0000000c09000224 */ /* 0x000fe400078e02ff */
[C---:B------:R-:W-:Y:S02]  /*c530*/  @P1 IMAD R11, R218.reuse, R11, R6 ;  /* 0x0000000bda0b1224 */ /* 0x040fe400078e0206 */
[----:B------:R-:W-:-:S04]  /*c540*/  @P1 IMAD.WIDE.U32 R6, R218, R10, R4 ;  /* 0x0000000ada061225 */ /* 0x000fc800078e0004 */
[C---:B------:R-:W-:Y:S02]  /*c550*/  @P0 IMAD R9, R218.reuse, R13, R0 ;  /* 0x0000000dda090224 */ /* 0x040fe400078e0200 */
[----:B------:R-:W-:Y:S01]  /*c560*/  @P0 IMAD.WIDE.U32 R2, R218, R12, R2 ;  /* 0x0000000cda020225 */ /* 0x000fe200078e0002 */
[----:B------:R-:W-:-:S03]  /*c570*/  @P1 LEA R8, P3, R6, UR6, 0x2 ;  /* 0x0000000606081c11 */ /* 0x000fc6000f8610ff */
[----:B------:R-:W-:Y:S01]  /*c580*/  @P1 IMAD.IADD R5, R7, 0x1, R11 ;  /* 0x0000000107051824 */ /* 0x000fe200078e020b */
[----:B------:R-:W-:Y:S01]  /*c590*/  @P0 LEA R4, P2, R2, UR4, 0x2 ;  /* 0x0000000402040c11 */ /* 0x000fe2000f8410ff */
[----:B------:R-:W-:Y:S01]  /*c5a0*/  @P0 IMAD.IADD R3, R3, 0x1, R9 ;  /* 0x0000000103030824 */ /* 0x000fe200078e0209 */
[----:B------:R-:W-:Y:S02]  /*c5b0*/  ULDC UR4, c[0x0][0x988] ;  /* 0x0002620000047ab9 */ /* 0x000fe40000000800 */
[----:B------:R-:W-:Y:S01]  /*c5c0*/  @P1 LEA.HI.X R9, R6, UR7, R5, 0x2, P3 ;  /* 0x0000000706091c11 */ /* 0x000fe200098f1405 */
[----:B------:R-:W-:Y:S01]  /*c5d0*/  IMAD.MOV.U32 R0, RZ, RZ, 0x3f800000 ;  /* 0x3f800000ff007424 */ /* 0x000fe200078e00ff */
[----:B------:R-:W-:Y:S02]  /*c5e0*/  @P0 LEA.HI.X R5, R2, UR5, R3, 0x2, P2 ;  /* 0x0000000502050c11 */ /* 0x000fe400090f1403 */
[----:B------:R-:W-:Y:S01]  /*c5f0*/  MOV R3, 0x3f800000 ;  /* 0x3f80000000037802 */ /* 0x000fe20000000f00 */
[----:B------:R-:W0:Y:S02]  /*c600*/  LDC R2, c[0x0][0x448] ;  /* 0x00011200ff027b82 */ /* 0x000e240000000800 */
[----:B------:R1:W2:Y:S04]  /*c610*/  @P1 LDG.E R0, desc[UR36][R8.64] ;  /* 0x0000002408001981 */ /* 0x0002a8000c1e1900 */
[----:B------:R3:W2:Y:S01]  /*c620*/  @P0 LDG.E R3, desc[UR36][R4.64] ;  /* 0x0000002404030981 */ /* 0x0006a2000c1e1900 */
[----:B0-----:R-:W-:-:S13]  /*c630*/  ISETP.NE.AND P0, PT, R2, 0x1, PT ;  /* 0x000000010200780c */ /* 0x001fda0003f05270 */
[----:B------:R-:W0:Y:S08]  /*c640*/  @P0 LDC R7, c[0x0][0x44c] ;  /* 0x00011300ff070b82 */ /* 0x000e300000000800 */
[----:B------:R-:W1:Y:S01]  /*c650*/  @P0 LDC R6, c[0x0][0x450] ;  /* 0x00011400ff060b82 */ /* 0x000e620000000800 */
[----:B----4-:R-:W-:-:S04]  /*c660*/  VIADD R2, R14, 0x7f ;  /* 0x0000007f0e027836 */ /* 0x010fc80000000000 */
[----:B0-----:R-:W-:-:S05]  /*c670*/  @P0 IMAD.HI.U32 R7, R2, R7, RZ ;  /* 0x0000000702070227 */ /* 0x001fca00078e00ff */
[----:B-1----:R-:W-:-:S05]  /*c680*/  @P0 SHF.R.U32.HI R2, RZ, R6, R7 ;  /* 0x00000006ff020219 */ /* 0x002fca0000011607 */
[----:B------:R-:W-:-:S05]  /*c690*/  IMAD.IADD R2, R99, 0x1, R2 ;  /* 0x0000000163027824 */ /* 0x000fca00078e0202 */
[----:B------:R-:W-:-:S04]  /*c6a0*/  SHF.R.S32.HI R7, RZ, 0x1f, R2 ;  /* 0x0000001fff077819 */ /* 0x000fc80000011402 */
[----:B------:R-:W-:-:S04]  /*c6b0*/  LEA.HI R7, R7, R2, RZ, 0x7 ;  /* 0x0000000207077211 */ /* 0x000fc800078f38ff */
[----:B------:R-:W-:-:S04]  /*c6c0*/  SHF.R.S32.HI R7, RZ, 0x7, R7 ;  /* 0x00000007ff077819 */ /* 0x000fc80000011407 */
[----:B------:R-:W-:-:S04]  /*c6d0*/  VIMNMX R168, R168, R7, PT ;  /* 0x00000007a8a87248 */ /* 0x000fc80003fe0100 */
[----:B------:R-:W-:Y:S02]  /*c6e0*/  ISETP.GE.AND P1, PT, R168, 0x1, PT ;  /* 0x00000001a800780c */ /* 0x000fe40003f26270 */
[----:B------:R-:W-:Y:S02]  /*c6f0*/  CS2R R20, SRZ ;  /* 0x0000000000147805 */ /* 0x000fe4000001ff00 */
[----:B------:R-:W-:Y:S02]  /*c700*/  PLOP3.LUT P0, PT, PT, PT, PT, 0x80, 0x0 ;  /* 0x000000000000781c */ /* 0x000fe40003f0f070 */
        /* <DEDUP_REMOVED lines=62> */
[----:B---3--:R-:W-:Y:S02]  /*caf0*/  CS2R R4, SRZ ;  /* 0x0000000000047805 */ /* 0x008fe4000001ff00 */
[----:B------:R-:W-:Y:S02]  /*cb00*/  CS2R R30, SRZ ;  /* 0x00000000001e7805 */ /* 0x000fe4000001ff00 */
[----:B------:R-:W-:Y:S02]  /*cb10*/  CS2R R108, SRZ ;  /* 0x00000000006c7805 */ /* 0x000fe4000001ff00 */
[----:B------:R-:W-:Y:S01]  /*cb20*/  CS2R R24, SRZ ;  /* 0x0000000000187805 */ /* 0x000fe2000001ff00 */
[----:B--2---:R-:W-:Y:S01]  /*cb30*/  FMUL.FTZ R0, R3, R0 ;  /* 0x0000000003007220 */ /* 0x004fe20000410000 */
[----:B------:R-:W-:-:S03]  /*cb40*/  MOV R3, RZ ;  /* 0x000000ff00037202 */ /* 0x000fc60000000f00 */
        /* <DEDUP_REMOVED lines=10> */
.L_x_3355:
[----:B------:R-:W2:Y:S02]  /*cbf0*/  LDL R0, [R1+0x50] ;  /* 0x0000500001007983 */ /* 0x000ea40000100800 */
[----:B--2---:R-:W-:Y:S02]  /*cc00*/  R2UR UR4, R0 ;  /* 0x00000000000472ca */ /* 0x004fe400000e0000 */
[----:B-1----:R-:W-:-:S04]  /*cc10*/  LEA.HI R0, R14, R14, RZ, 0x1 ;  /* 0x0000000e0e007211 */ /* 0x002fc800078f08ff */
[----:B------:R-:W-:-:S05]  /*cc20*/  LOP3.LUT R3, R0, 0x1e, RZ, 0xc0, !PT ;  /* 0x0000001e00037812 */ /* 0x000fca00078ec0ff */
[----:B------:R-:W-:Y:S02]  /*cc30*/  IMAD.IADD R3, R14, 0x1, -R3 ;  /* 0x000000010e037824 */ /* 0x000fe400078e0a03 */
[----:B------:R-:W-:-:S03]  /*cc40*/  IMAD.U32 R0, RZ, RZ, UR4 ;  /* 0x00000004ff007e24 */ /* 0x000fc6000f8e00ff */
[----:B------:R-:W-:Y:S02]  /*cc50*/  LEA R3, R3, UR4, 0xd ;  /* 0x0000000403037c11 */ /* 0x000fe4000f8e68ff */
        /* <DEDUP_REMOVED lines=18> */
[----:B01----:R-:W-:-:S07]  /*cd80*/  IMAD.MOV.U32 R13, RZ, RZ, RZ ;  /* 0x000000ffff0d7224 */ /* 0x003fce00078e00ff */
[----:B------:R-:W-:-:S07]  /*cd90*/  LEPC R20, `(.L_x_3049) ;  /* 0x000000001014794e */ /* 0x000fce0000000000 */
[----:B--2--5:R-:W-:Y:S05]  /*cda0*/  CALL.ABS.NOINC R14 ;  /* 0x000000000e007343 */ /* 0x024fea0003c00000 */
.L_x_3049:
        /* <DEDUP_REMOVED lines=13> */
.L_x_3053:
[----:B--2---:R2:W3:Y:S02]  /*ce80*/  SYNCS.PHASECHK.TRANS64.TRYWAIT P0, [R22+URZ+0x38800], R3 ;  /* 0x03880003160075a7 */ /* 0x0044e4000800017f */
[----:B---3--:R-:W-:Y:S05]  /*ce90*/  @!P0 NANOSLEEP.SYNCS 0x989680 ;  /* 0x009896800000895d */ /* 0x008fea0003900000 */
[----:B------:R-:W3:Y:S02]  /*cea0*/  @!P0 SYNCS.PHASECHK.TRANS64 P0, [R22+URZ+0x38800], R3 ;  /* 0x03880003160085a7 */ /* 0x000ee4000800007f */
[----:B---3--:R-:W-:Y:S05]  /*ceb0*/  @!P0 BRA `(.L_x_3053) ;  /* 0xfffffffc00f08947 */ /* 0x008fea000383ffff */
.L_x_3052:
[----:B------:R-:W-:Y:S05]  /*cec0*/  BSYNC B0 ;  /* 0x0000000000007941 */ /* 0x000fea0003800000 */
.L_x_3051:
[----:B------:R-:W-:Y:S05]  /*ced0*/  BRA `(.L_x_3054) ;  /* 0x0000009800107947 */ /* 0x000fea0003800000 */
.L_x_3050:
[----:B------:R-:W-:Y:S01]  /*cee0*/  ISETP.NE.AND P0, PT, R24, RZ, PT ;  /* 0x000000ff1800720c */ /* 0x000fe20003f05270 */
[----:B------:R-:W-:Y:S01]  /*cef0*/  ULDC.64 UR4, c[0x0][0x3f8] ;  /* 0x0000fe0000047ab9 */ /* 0x000fe20000000a00 */
[----:B-----5:R-:W-:Y:S01]  /*cf00*/  SHF.R.S32.HI R0, RZ, 0x1f, R97 ;  /* 0x0000001fff007819 */ /* 0x020fe20000011461 */
[----:B------:R-:W-:Y:S01]  /*cf10*/  ULDC.64 UR6, c[0x0][0x408] ;  /* 0x0001020000067ab9 */ /* 0x000fe20000000a00 */
[----:B------:R-:W-:-:S04]  /*cf20*/  IMAD.WIDE.U32 R24, R97, UR4, RZ ;  /* 0x0000000461187c25 */ /* 0x000fc8000f8e00ff */
[C---:B------:R-:W-:Y:S02]  /*cf30*/  IMAD R4, R0.reuse, UR4, RZ ;  /* 0x0000000400047c24 */ /* 0x040fe4000f8e02ff */
[----:B------:R-:W-:Y:S02]  /*cf40*/  IMAD R0, R0, UR6, RZ ;  /* 0x0000000600007c24 */ /* 0x000fe4000f8e02ff */
[C---:B------:R-:W-:Y:S02]  /*cf50*/  IMAD R29, R97.reuse, UR5, R4 ;  /* 0x00000005611d7c24 */ /* 0x040fe4000f8e0204 */
[C---:B------:R-:W-:Y:S02]  /*cf60*/  IMAD R31, R97.reuse, UR7, R0 ;  /* 0x00000007611f7c24 */ /* 0x040fe4000f8e0200 */
[----:B------:R-:W-:-:S04]  /*cf70*/  IMAD.WIDE.U32 R26, R97, UR6, RZ ;  /* 0x00000006611a7c25 */ /* 0x000fc8000f8e00ff */
[----:B------:R-:W-:Y:S02]  /*cf80*/  IMAD.IADD R29, R29, 0x1, R25 ;  /* 0x000000011d1d7824 */ /* 0x000fe400078e0219 */
[----:B------:R-:W-:Y:S01]  /*cf90*/  IMAD.IADD R31, R31, 0x1, R27 ;  /* 0x000000011f1f7824 */ /* 0x000fe200078e021b */
[----:B------:R-:W-:Y:S06]  /*cfa0*/  @!P0 BRA `(.L_x_3055) ;  /* 0x0000000000408947 */ /* 0x000fec0003800000 */
[----:B------:R-:W-:Y:S01]  /*cfb0*/  MOV R0, 0x0 ;  /* 0x0000000000007802 */ /* 0x000fe20000000f00 */
[----:B------:R-:W-:Y:S01]  /*cfc0*/  ULDC.64 UR4, c[0x4][0x1b0] ;  /* 0x01006c0000047ab9 */ /* 0x000fe20000000a00 */
[----:B------:R-:W-:Y:S01]  /*cfd0*/  ULDC.64 UR6, c[0x4][0x1b8] ;  /* 0x01006e0000067ab9 */ /* 0x000fe20000000a00 */
[----:B------:R-:W-:Y:S01]  /*cfe0*/  MOV R4, UR4 ;  /* 0x0000000400047c02 */ /* 0x000fe20008000f00 */
[----:B------:R1:W2:Y:S01]  /*cff0*/  LDC.64 R14, c[0x4][R0] ;  /* 0x01000000000e7b82 */ /* 0x0002a20000000a00 */
[----:B------:R-:W-:Y:S01]  /*d000*/  IMAD.U32 R5, RZ, RZ, UR5 ;  /* 0x00000005ff057e24 */ /* 0x000fe2000f8e00ff */
[----:B------:R-:W-:Y:S01]  /*d010*/  ULDC.64 UR4, c[0x4][0x120] ;  /* 0x0100480000047ab9 */ /* 0x000fe20000000a00 */
[----:B------:R-:W-:Y:S01]  /*d020*/  IMAD.U32 R6, RZ, RZ, UR6 ;  /* 0x00000006ff067e24 */ /* 0x000fe2000f8e00ff */
[----:B0-----:R-:W-:Y:S01]  /*d030*/  MOV R13, RZ ;  /* 0x000000ff000d7202 */ /* 0x001fe20000000f00 */
[----:B------:R-:W-:Y:S02]  /*d040*/  IMAD.U32 R7, RZ, RZ, UR7 ;  /* 0x00000007ff077e24 */ /* 0x000fe4000f8e00ff */
[----:B------:R-:W-:-:S02]  /*d050*/  IMAD.U32 R10, RZ, RZ, UR4 ;  /* 0x00000004ff0a7e24 */ /* 0x000fc4000f8e00ff */
[----:B------:R-:W-:Y:S02]  /*d060*/  IMAD.U32 R11, RZ, RZ, UR5 ;  /* 0x00000005ff0b7e24 */ /* 0x000fe4000f8e00ff */
[----:B------:R-:W-:Y:S02]  /*d070*/  IMAD.MOV.U32 R8, RZ, RZ, 0x70 ;  /* 0x00000070ff087424 */ /* 0x000fe400078e00ff */
[----:B-1----:R-:W-:-:S07]  /*d080*/  IMAD.MOV.U32 R12, RZ, RZ, 0x1 ;  /* 0x00000001ff0c7424 */ /* 0x002fce00078e00ff */
[----:B------:R-:W-:-:S07]  /*d090*/  LEPC R20, `(.L_x_3055) ;  /* 0x000000001014794e */ /* 0x000fce0000000000 */
[----:B--2---:R-:W-:Y:S05]  /*d0a0*/  CALL.ABS.NOINC R14 ;  /* 0x000000000e007343 */ /* 0x004fea0003c00000 */
.L_x_3055:
[----:B------:R-:W2:Y:S01]  /*d0b0*/  LDL R60, [R1+0x10] ;  /* 0x00001000013c7983 */ /* 0x000ea20000100800 */
[----:B------:R-:W-:Y:S01]  /*d0c0*/  ULDC.U8 UR4, c[0x0][0x410] ;  /* 0x0001040000047ab9 */ /* 0x000fe20000000000 */
[----:B------:R-:W1:Y:S01]  /*d0d0*/  S2R R20, SR_TID.X ;  /* 0x0000000000147919 */ /* 0x000e620000002100 */
[----:B------:R-:W-:Y:S01]  /*d0e0*/  ISETP.NE.AND P0, PT, RZ, UR4, PT ;  /* 0x00000004ff007c0c */ /* 0x000fe2000bf05270 */
[----:B------:R-:W-:Y:S01]  /*d0f0*/  BSSY B0, `(.L_x_3056) ;  /* 0x000095a000007945 */ /* 0x000fe20003800000 */
[C---:B------:R-:W-:Y:S02]  /*d100*/  VIADD R55, R221.reuse, 0x40 ;  /* 0x00000040dd377836 */ /* 0x040fe40000000000 */
[C---:B------:R-:W-:Y:S02]  /*d110*/  VIADD R56, R221.reuse, 0x60 ;  /* 0x00000060dd387836 */ /* 0x040fe40000000000 */
[----:B------:R-:W-:Y:S02]  /*d120*/  VIADD R57, R221, 0x20 ;  /* 0x00000020dd397836 */ /* 0x000fe40000000000 */
[----:B-1----:R-:W-:-:S05]  /*d130*/  VIADD R21, R20, 0xffffff80 ;  /* 0xffffff8014157836 */ /* 0x002fca0000000000 */
[----:B------:R-:W-:-:S04]  /*d140*/  SHF.R.S32.HI R20, RZ, 0x1f, R21 ;  /* 0x0000001fff147819 */ /* 0x000fc80000011415 */
[----:B------:R-:W-:-:S04]  /*d150*/  LEA.HI R20, R20, R21, RZ, 0x3 ;  /* 0x0000001514147211 */ /* 0x000fc800078f18ff */
[----:B------:R-:W-:-:S05]  /*d160*/  LOP3.LUT R20, R20, 0xfffffff8, RZ, 0xc0, !PT ;  /* 0xfffffff814147812 */ /* 0x000fca00078ec0ff */
[----:B------:R-:W-:Y:S02]  /*d170*/  IMAD.IADD R20, R21, 0x1, -R20 ;  /* 0x0000000115147824 */ /* 0x000fe400078e0a14 */
[----:B--2---:R-:W-:-:S04]  /*d180*/  IMAD.IADD R59, R221, 0x1, R60 ;  /* 0x00000001dd3b7824 */ /* 0x004fc800078e023c */
[----:B------:R-:W-:Y:S01]  /*d190*/  IMAD R3, R20, 0x20, R59 ;  /* 0x0000002014037824 */ /* 0x000fe200078e023b */
[----:B------:R-:W-:Y:S06]  /*d1a0*/  @!P0 BRA `(.L_x_3057) ;  /* 0x0000004800748947 */ /* 0x000fec0003800000 */
[----:B------:R-:W1:Y:S01]  /*d1b0*/  LDC R21, c[0x0][0x448] ;  /* 0x00011200ff157b82 */ /* 0x000e620000000800 */
[----:B------:R-:W-:Y:S01]  /*d1c0*/  MOV R8, R24 ;  /* 0x0000001800087202 */ /* 0x000fe20000000f00 */
[----:B------:R-:W-:Y:S01]  /*d1d0*/  ULDC.64 UR4, c[0x0][0x3f8] ;  /* 0x0000fe0000047ab9 */ /* 0x000fe20000000a00 */
[----:B------:R-:W-:Y:S01]  /*d1e0*/  IMAD.MOV.U32 R9, RZ, RZ, R29 ;  /* 0x000000ffff097224 */ /* 0x000fe200078e001d */
[----:B------:R-:W-:Y:S01]  /*d1f0*/  ULDC.64 UR6, c[0x0][0x408] ;  /* 0x0001020000067ab9 */ /* 0x000fe20000000a00 */
[----:B------:R-:W-:Y:S01]  /*d200*/  IMAD.MOV.U32 R10, RZ, RZ, R26 ;  /* 0x000000ffff0a7224 */ /* 0x000fe200078e001a */
[----:B------:R-:W-:Y:S01]  /*d210*/  SHF.R.S32.HI R52, RZ, 0x1f, R19 ;  /* 0x0000001fff347819 */ /* 0x000fe20000011413 */
[----:B------:R-:W-:Y:S02]  /*d220*/  IMAD.MOV.U32 R11, RZ, RZ, R31 ;  /* 0x000000ffff0b7224 */ /* 0x000fe400078e001f */
[----:B------:R-:W-:-:S05]  /*d230*/  IMAD.SHL.U32 R49, R20, 0x8, RZ ;  /* 0x0000000814317824 */ /* 0x000fca00078e00ff */
[----:B------:R-:W-:Y:S02]  /*d240*/  SHF.R.S32.HI R58, RZ, 0x1f, R49 ;  /* 0x0000001fff3a7819 */ /* 0x000fe40000011431 */
[----:B-1----:R-:W-:-:S13]  /*d250*/  ISETP.NE.AND P0, PT, R21, 0x1, PT ;  /* 0x000000011500780c */ /* 0x002fda0003f05270 */
[----:B------:R-:W1:Y:S08]  /*d260*/  @P0 LDC R0, c[0x0][0x44c] ;  /* 0x00011300ff000b82 */ /* 0x000e700000000800 */
[----:B------:R-:W2:Y:S01]  /*d270*/  @P0 LDC R5, c[0x0][0x450] ;  /* 0x00011400ff050b82 */ /* 0x000ea20000000800 */
[----:B-1----:R-:W-:-:S05]  /*d280*/  @P0 IMAD.HI.U32 R0, R3, R0, RZ ;  /* 0x0000000003000227 */ /* 0x002fca00078e00ff */
[----:B--2---:R-:W-:-:S04]  /*d290*/  @P0 SHF.R.U32.HI R3, RZ, R5, R0 ;  /* 0x00000005ff030219 */ /* 0x004fc80000011600 */
[----:B------:R-:W-:Y:S01]  /*d2a0*/  SHF.R.S32.HI R0, RZ, 0x1f, R3 ;  /* 0x0000001fff007819 */ /* 0x000fe20000011403 */
[----:B------:R-:W-:-:S04]  /*d2b0*/  IMAD.WIDE.U32 R8, R3, UR4, R8 ;  /* 0x0000000403087c25 */ /* 0x000fc8000f8e0008 */
[C---:B------:R-:W-:Y:S02]  /*d2c0*/  IMAD R4, R0.reuse, UR4, RZ ;  /* 0x0000000400047c24 */ /* 0x040fe4000f8e02ff */
[----:B------:R-:W-:Y:S02]  /*d2d0*/  IMAD R0, R0, UR6, RZ ;  /* 0x0000000600007c24 */ /* 0x000fe4000f8e02ff */
[----:B------:R-:W-:-:S04]  /*d2e0*/  IMAD.WIDE.U32 R10, R3, UR6, R10 ;  /* 0x00000006030a7c25 */ /* 0x000fc8000f8e000a */
[C---:B0-----:R-:W-:Y:S01]  /*d2f0*/  IMAD R13, R3.reuse, UR5, R4 ;  /* 0x00000005030d7c24 */ /* 0x041fe2000f8e0204 */
[----:B------:R-:W-:Y:S01]  /*d300*/  ULDC.64 UR4, c[0x0][0x3e8] ;  /* 0x0000fa0000047ab9 */ /* 0x000fe20000000a00 */
[----:B------:R-:W-:Y:S01]  /*d310*/  IMAD R3, R3, UR7, R0 ;  /* 0x0000000703037c24 */ /* 0x000fe2000f8e0200 */
[----:B------:R-:W-:Y:S01]  /*d320*/  ULDC.64 UR6, c[0x0][0x400] ;  /* 0x0001000000067ab9 */ /* 0x000fe20000000a00 */
[----:B------:R-:W-:Y:S01]  /*d330*/  IADD3 R5, P0, R8, UR4, RZ ;  /* 0x0000000408057c10 */ /* 0x000fe2000ff1e0ff */
[----:B------:R-:W-:Y:S01]  /*d340*/  UMOV UR4, 0xffffffff ;  /* 0xffffffff00047882 */ /* 0x000fe20000000000 */
[----:B------:R-:W-:Y:S02]  /*d350*/  IADD3 R7, P1, R10, UR6, RZ ;  /* 0x000000060a077c10 */ /* 0x000fe4000ff3e0ff */
[----:B------:R-:W-:Y:S02]  /*d360*/  IADD3.X R6, R9, UR5, R13, P0, !PT ;  /* 0x0000000509067c10 */ /* 0x000fe400087fe40d */
[----:B------:R-:W-:Y:S01]  /*d370*/  IADD3.X R8, R11, UR7, R3, P1, !PT ;  /* 0x000000070b087c10 */ /* 0x000fe20008ffe403 */
[----:B------:R-:W-:Y:S08]  /*d380*/  BRA.DIV UR4, `(.L_x_3058) ;  /* 0x000001ee04c07947 */ /* 0x000ff0000b800000 */
[----:B------:R0:W1:Y:S04]  /*d390*/  SHFL.IDX PT, R0, R6, RZ, 0x181f ;  /* 0x00181fff06007589 */ /* 0x00006800000e0000 */
[----:B------:R0:W2:Y:S04]  /*d3a0*/  SHFL.IDX PT, R4, R5, RZ, 0x181f ;  /* 0x00181fff05047589 */ /* 0x0000a800000e0000 */
[----:B------:R0:W3:Y:S04]  /*d3b0*/  SHFL.IDX PT, R3, R8, RZ, 0x181f ;  /* 0x00181fff08037589 */ /* 0x0000e800000e0000 */
[----:B------:R0:W4:Y:S02]  /*d3c0*/  SHFL.IDX PT, R14, R7, RZ, 0x181f ;  /* 0x00181fff070e7589 */ /* 0x00012400000e0000 */
.L_x_3361:
        /* <DEDUP_REMOVED lines=15> */
[C---:B----4-:R-:W-:Y:S01]  /*d4c0*/  @!P3 IADD3 R12, P1, R49.reuse, R14, RZ ;  /* 0x0000000e310cb210 */ /* 0x050fe20007f3e0ff */
[C---:B-1----:R-:W-:Y:S01]  /*d4d0*/  @!P4 IMAD.X R25, R0.reuse, 0x1, R52, P0 ;  /* 0x000000010019c824 */ /* 0x042fe200000e0634 */
[----:B------:R-:W-:Y:S02]  /*d4e0*/  @!P3 IADD3 R10, P0, R49, R4, RZ ;  /* 0x00000004310ab210 */ /* 0x000fe40007f1e0ff */
[----:B------:R-:W-:Y:S02]  /*d4f0*/  @!P4 IADD3 R14, P2, R19, R14, RZ ;  /* 0x0000000e130ec210 */ /* 0x000fe40007f5e0ff */
[----:B------:R-:W-:Y:S01]  /*d500*/  CS2R R26, SRZ ;  /* 0x00000000001a7805 */ /* 0x000fe2000001ff00 */
[C-C-:B---3--:R-:W-:Y:S01]  /*d510*/  @!P3 IMAD.X R13, R3.reuse, 0x1, R58.reuse, P1 ;  /* 0x00000001030db824 */ /* 0x148fe200008e063a */
[----:B------:R1:W5:Y:S01]  /*d520*/  @!P4 LD.E.64 R20, desc[UR36][R24.64] ;  /* 0x000000241814c980 */ /* 0x000362000c101b00 */
[----:B------:R-:W-:Y:S01]  /*d530*/  @!P3 IMAD.X R11, R0, 0x1, R58, P0 ;  /* 0x00000001000bb824 */ /* 0x000fe200000e063a */
[----:B------:R-:W-:-:S02]  /*d540*/  @!P4 IADD3.X R15, R3, R52, RZ, P2, !PT ;  /* 0x00000034030fc210 */ /* 0x000fc400017fe4ff */
[----:B------:R1:W5:Y:S04]  /*d550*/  @!P3 LD.E.64 R46, desc[UR36][R12.64] ;  /* 0x000000240c2eb980 */ /* 0x000368000c101b00 */
[----:B------:R1:W5:Y:S04]  /*d560*/  @!P3 LD.E.64 R44, desc[UR36][R10.64] ;  /* 0x000000240a2cb980 */ /* 0x000368000c101b00 */
[----:B------:R1:W5:Y:S02]  /*d570*/  @!P4 LD.E.64 R26, desc[UR36][R14.64] ;  /* 0x000000240e1ac980 */ /* 0x000364000c101b00 */
.L_x_3060:
[----:B------:R-:W-:Y:S05]  /*d580*/  BSYNC B1 ;  /* 0x0000000000017941 */ /* 0x000fea0003800000 */
.L_x_3059:
[----:B------:R-:W-:Y:S01]  /*d590*/  UMOV UR4, 0xffffffff ;  /* 0xffffffff00047882 */ /* 0x000fe20000000000 */
[----:B-1----:R-:W-:Y:S02]  /*d5a0*/  CS2R R24, SRZ ;  /* 0x0000000000187805 */ /* 0x002fe4000001ff00 */
[----:B------:R-:W-:Y:S05]  /*d5b0*/  BRA.DIV UR4, `(.L_x_3061) ;  /* 0x000001ee04a47947 */ /* 0x000fea000b800000 */
[----:B------:R1:W0:Y:S04]  /*d5c0*/  SHFL.IDX PT, R0, R6, 0x1, 0x181f ;  /* 0x00381f0006007f89 */ /* 0x00022800000e0000 */
[----:B--2---:R1:W2:Y:S04]  /*d5d0*/  SHFL.IDX PT, R4, R5, 0x1, 0x181f ;  /* 0x00381f0005047f89 */ /* 0x0042a800000e0000 */
[----:B---3--:R1:W3:Y:S04]  /*d5e0*/  SHFL.IDX PT, R3, R8, 0x1, 0x181f ;  /* 0x00381f0008037f89 */ /* 0x0082e800000e0000 */
[----:B----4-:R1:W4:Y:S02]  /*d5f0*/  SHFL.IDX PT, R14, R7, 0x1, 0x181f ;  /* 0x00381f00070e7f89 */ /* 0x01032400000e0000 */
.L_x_3367:
        /* <DEDUP_REMOVED lines=16> */
[C---:B0-----:R-:W-:Y:S01]  /*d700*/  @!P4 IMAD.X R31, R0.reuse, 0x1, R52, P0 ;  /* 0x00000001001fc824 */ /* 0x041fe200000e0634 */
        /* <DEDUP_REMOVED lines=9> */
.L_x_3063:
[----:B------:R-:W-:Y:S05]  /*d7a0*/  BSYNC B1 ;  /* 0x0000000000017941 */ /* 0x000fea0003800000 */
.L_x_3062:
[----:B------:R-:W-:-:S03]  /*d7b0*/  UMOV UR4, 0xffffffff ;  /* 0xffffffff00047882 */ /* 0x000fc60000000000 */
[----:B------:R-:W-:Y:S05]  /*d7c0*/  BRA.DIV UR4, `(.L_x_3064) ;  /* 0x000001ee04907947 */ /* 0x000fea000b800000 */
[----:B0-----:R0:W0:Y:S04]  /*d7d0*/  SHFL.IDX PT, R0, R6, 0x2, 0x181f ;  /* 0x00581f0006007f89 */ /* 0x00102800000e0000 */
[----:B--2---:R2:W0:Y:S04]  /*d7e0*/  SHFL.IDX PT, R4, R5, 0x2, 0x181f ;  /* 0x00581f0005047f89 */ /* 0x00442800000e0000 */
[----:B---3--:R2:W3:Y:S04]  /*d7f0*/  SHFL.IDX PT, R3, R8, 0x2, 0x181f ;  /* 0x00581f0008037f89 */ /* 0x0084e800000e0000 */
[----:B----4-:R2:W4:Y:S02]  /*d800*/  SHFL.IDX PT, R14, R7, 0x2, 0x181f ;  /* 0x00581f00070e7f89 */ /* 0x01052400000e0000 */
.L_x_3373:
        /* <DEDUP_REMOVED lines=13> */
[----:B------:R-:W-:Y:S02]  /*d8e0*/  CS2R R42, SRZ ;  /* 0x00000000002a7805 */ /* 0x000fe4000001ff00 */
[----:B------:R-:W-:-:S05]  /*d8f0*/  CS2R R32, SRZ ;  /* 0x0000000000207805 */ /* 0x000fca000001ff00 */
[----:B0-----:R-:W-:-:S04]  /*d900*/  @!P4 IADD3 R34, P0, R19, R4, RZ ;  /* 0x000000041322c210 */ /* 0x001fc80007f1e0ff */
[-C--:B----4-:R-:W-:Y:S02]  /*d910*/  @!P3 IADD3 R12, P1, R49, R14.reuse, RZ ;  /* 0x0000000e310cb210 */ /* 0x090fe40007f3e0ff */
[----:B------:R-:W-:Y:S01]  /*d920*/  @!P4 IADD3 R14, P2, R19, R14, RZ ;  /* 0x0000000e130ec210 */ /* 0x000fe20007f5e0ff */
[C---:B------:R-:W-:Y:S01]  /*d930*/  @!P4 IMAD.X R35, R0.reuse, 0x1, R52, P0 ;  /* 0x000000010023c824 */ /* 0x040fe200000e0634 */
[----:B------:R-:W-:Y:S01]  /*d940*/  @!P3 IADD3 R10, P0, R49, R4, RZ ;  /* 0x00000004310ab210 */ /* 0x000fe20007f1e0ff */
[C---:B---3--:R-:W-:Y:S02]  /*d950*/  @!P3 IMAD.X R13, R3.reuse, 0x1, R58, P1 ;  /* 0x00000001030db824 */ /* 0x048fe400008e063a */
[----:B------:R-:W-:Y:S01]  /*d960*/  @!P4 IMAD.X R15, R3, 0x1, R52, P2 ;  /* 0x00000001030fc824 */ /* 0x000fe200010e0634 */
[----:B------:R-:W-:Y:S01]  /*d970*/  @!P3 IADD3.X R11, R0, R58, RZ, P0, !PT ;  /* 0x0000003a000bb210 */ /* 0x000fe200007fe4ff */
[----:B------:R0:W5:Y:S04]  /*d980*/  @!P4 LD.E.64 R30, desc[UR36][R34.64] ;  /* 0x00000024221ec980 */ /* 0x000168000c101b00 */
[----:B------:R0:W5:Y:S04]  /*d990*/  @!P3 LD.E.64 R40, desc[UR36][R10.64] ;  /* 0x000000240a28b980 */ /* 0x000168000c101b00 */
[----:B------:R0:W5:Y:S04]  /*d9a0*/  @!P3 LD.E.64 R42, desc[UR36][R12.64] ;  /* 0x000000240c2ab980 */ /* 0x000168000c101b00 */
[----:B------:R0:W5:Y:S02]  /*d9b0*/  @!P4 LD.E.64 R32, desc[UR36][R14.64] ;  /* 0x000000240e20c980 */ /* 0x000164000c101b00 */
.L_x_3066:
[----:B------:R-:W-:Y:S05]  /*d9c0*/  BSYNC B1 ;  /* 0x0000000000017941 */ /* 0x000fea0003800000 */
.L_x_3065:
[----:B------:R-:W-:Y:S01]  /*d9d0*/  UMOV UR4, 0xffffffff ;  /* 0xffffffff00047882 */ /* 0x000fe20000000000 */
[----:B0-----:R-:W-:Y:S02]  /*d9e0*/  CS2R R34, SRZ ;  /* 0x0000000000227805 */ /* 0x001fe4000001ff00 */
[----:B------:R-:W-:Y:S05]  /*d9f0*/  BRA.DIV UR4, `(.L_x_3067) ;  /* 0x000001ee04747947 */ /* 0x000fea000b800000 */
[----:B------:R0:W0:Y:S04]  /*da00*/  SHFL.IDX PT, R0, R6, 0x3, 0x181f ;  /* 0x00781f0006007f89 */ /* 0x00002800000e0000 */
[----:B------:R0:W0:Y:S04]  /*da10*/  SHFL.IDX PT, R4, R5, 0x3, 0x181f ;  /* 0x00781f0005047f89 */ /* 0x00002800000e0000 */
[----:B---3--:R3:W0:Y:S04]  /*da20*/  SHFL.IDX PT, R3, R8, 0x3, 0x181f ;  /* 0x00781f0008037f89 */ /* 0x00862800000e0000 */
[----:B----4-:R3:W4:Y:S02]  /*da30*/  SHFL.IDX PT, R14, R7, 0x3, 0x181f ;  /* 0x00781f00070e7f89 */ /* 0x01072400000e0000 */
.L_x_3379:
[----:B01----:R-:W4:Y:S01]  /*da40*/  LDL R6, [R1+0x3c] ;  /* 0x00003c0001067983 */ /* 0x003f220000100800 */
[----:B------:R-:W-:Y:S01]  /*da50*/  VIADD R59, R59, 0x60 ;  /* 0x000000603b3b7836 */ /* 0x000fe20000000000 */
[----:B------:R-:W-:Y:S01]  /*da60*/  BSSY B1, `(.L_x_3068) ;  /* 0x000001d000017945 */ /* 0x000fe20003800000 */
[----:B------:R-:W-:Y:S02]  /*da70*/  CS2R R10, SRZ ;  /* 0x00000000000a7805 */ /* 0x000fe4000001ff00 */
[----:B--23--:R-:W-:Y:S02]  /*da80*/  CS2R R8, SRZ ;  /* 0x0000000000087805 */ /* 0x00cfe4000001ff00 */
[----:B------:R-:W-:Y:S02]  /*da90*/  CS2R R12, SRZ ;  /* 0x00000000000c7805 */ /* 0x000fe4000001ff00 */
[----:B------:R-:W-:Y:S02]  /*daa0*/  ISETP.GE.AND P0, PT, R59, R48, PT ;  /* 0x000000303b00720c */ /* 0x000fe40003f06270 */
[----:B----4-:R-:W-:-:S04]  /*dab0*/  LEA.HI R5, R6, R6, RZ, 0x1 ;  /* 0x0000000606057211 */ /* 0x010fc800078f08ff */
        /* <DEDUP_REMOVED lines=9> */
[----:B------:R-:W-:Y:S02]  /*db50*/  CS2R R12, SRZ ;  /* 0x00000000000c7805 */ /* 0x000fe4000001ff00 */
[----:B------:R-:W-:-:S05]  /*db60*/  CS2R R8, SRZ ;  /* 0x0000000000087805 */ /* 0x000fca000001ff00 */
[----:B------:R-:W-:-:S04]  /*db70*/  @!P5 IADD3 R50, P2, R19, R4, RZ ;  /* 0x000000041332d210 */ /* 0x000fc80007f5e0ff */
[C---:B------:R-:W-:Y:S02]  /*db80*/  @!P4 IADD3 R4, P0, R49.reuse, R4, RZ ;  /* 0x000000043104c210 */ /* 0x040fe40007f1e0ff */
[-C--:B------:R-:W-:Y:S01]  /*db90*/  @!P4 IADD3 R6, P1, R49, R14.reuse, RZ ;  /* 0x0000000e3106c210 */ /* 0x080fe20007f3e0ff */
[C---:B------:R-:W-:Y:S01]  /*dba0*/  @!P5 IMAD.X R51, R0.reuse, 0x1, R52, P2 ;  /* 0x000000010033d824 */ /* 0x040fe200010e0634 */
[----:B------:R-:W-:Y:S01]  /*dbb0*/  @!P5 IADD3 R14, P3, R19, R14, RZ ;  /* 0x0000000e130ed210 */ /* 0x000fe20007f7e0ff */
[--C-:B------:R-:W-:Y:S02]  /*dbc0*/  @!P4 IMAD.X R5, R0, 0x1, R58.reuse, P0 ;  /* 0x000000010005c824 */ /* 0x100fe400000e063a */
[C---:B------:R-:W-:Y:S01]  /*dbd0*/  @!P4 IMAD.X R7, R3.reuse, 0x1, R58, P1 ;  /* 0x000000010307c824 */ /* 0x040fe200008e063a */
[----:B------:R-:W-:Y:S01]  /*dbe0*/  @!P5 IADD3.X R15, R3, R52, RZ, P3, !PT ;  /* 0x00000034030fd210 */ /* 0x000fe20001ffe4ff */
[----:B------:R0:W5:Y:S04]  /*dbf0*/  @!P5 LD.E.64 R34, desc[UR36][R50.64] ;  /* 0x000000243222d980 */ /* 0x000168000c101b00 */
[----:B------:R0:W5:Y:S04]  /*dc00*/  @!P4 LD.E.64 R10, desc[UR36][R4.64] ;  /* 0x00000024040ac980 */ /* 0x000168000c101b00 */
[----:B------:R0:W5:Y:S04]  /*dc10*/  @!P4 LD.E.64 R12, desc[UR36][R6.64] ;  /* 0x00000024060cc980 */ /* 0x000168000c101b00 */
[----:B------:R0:W5:Y:S02]  /*dc20*/  @!P5 LD.E.64 R8, desc[UR36][R14.64] ;  /* 0x000000240e08d980 */ /* 0x000164000c101b00 */
.L_x_3069:
[----:B------:R-:W-:Y:S05]  /*dc30*/  BSYNC B1 ;  /* 0x0000000000017941 */ /* 0x000fea0003800000 */
.L_x_3068:
[----:B------:R-:W1:Y:S01]  /*dc40*/  SYNCS.PHASECHK.TRANS64.TRYWAIT P0, [R22+URZ+0x38800], R53 ;  /* 0x03880035160075a7 */ /* 0x000e62000800017f */
[----:B------:R-:W-:Y:S01]  /*dc50*/  VIADDMNMX R0, R48, -R60, 0x80, PT ;  /* 0x0000008030007446 */ /* 0x000fe2000380093c */
[----:B------:R-:W-:Y:S03]  /*dc60*/  BSSY B1, `(.L_x_3070) ;  /* 0x0000003000017945 */ /* 0x000fe60003800000 */
[----:B------:R-:W-:Y:S01]  /*dc70*/  ISETP.GE.AND P1, PT, R221, R0, PT ;  /* 0x00000000dd00720c */ /* 0x000fe20003f26270 */
[----:B-1----:R-:W-:-:S12]  /*dc80*/  @!P0 BRA `(.L_x_3071) ;  /* 0x000001ec00408947 */ /* 0x002fd80003800000 */
.L_x_3380:
[----:B------:R-:W-:Y:S05]  /*dc90*/  BSYNC B1 ;  /* 0x0000000000017941 */ /* 0x000fea0003800000 */
.L_x_3070:
[----:B------:R-:W-:Y:S04]  /*dca0*/  BSSY B1, `(.L_x_3072) ;  /* 0x00000fa000017945 */ /* 0x000fe80003800000 */
[----:B------:R-:W-:Y:S05]  /*dcb0*/  @P1 BRA `(.L_x_3073) ;  /* 0x0000000c00e01947 */ /* 0x000fea0003800000 */
[----:B------:R2:W5:Y:S01]  /*dcc0*/  LDL R66, [R1+0x28] ;  /* 0x0000280001427983 */ /* 0x0005620000100800 */
[----:B0-----:R-:W0:Y:S01]  /*dcd0*/  LDC R4, c[0x0][0x3f4] ;  /* 0x0000fd00ff047b82 */ /* 0x001e220000000800 */
[----:B------:R-:W-:Y:S01]  /*dce0*/  BSSY B2, `(.L_x_3074) ;  /* 0x000007a000027945 */ /* 0x000fe20003800000 */
[-C--:B0-----:R-:W-:Y:S02]  /*dcf0*/  ISETP.GE.AND P0, PT, R49, R4.reuse, PT ;  /* 0x000000043100720c */ /* 0x081fe40003f06270 */
[----:B------:R-:W-:-:S11]  /*dd00*/  ISETP.GE.AND P1, PT, R19, R4, PT ;  /* 0x000000041300720c */ /* 0x000fd60003f26270 */
[----:B--2---:R-:W-:Y:S05]  /*dd10*/  @P0 BRA `(.L_x_3075) ;  /* 0x0000000400d80947 */ /* 0x004fea0003800000 */
[----:B-----5:R-:W0:Y:S01]  /*dd20*/  LDS.128 R4, [R66+0x20400] ;  /* 0x0204000042047984 */ /* 0x020e220000000c00 */
[----:B------:R-:W-:Y:S02]  /*dd30*/  SHF.R.U32.HI R14, RZ, 0x8, R44 ;  /* 0x00000008ff0e7819 */ /* 0x000fe4000001162c */
[----:B------:R-:W-:Y:S02]  /*dd40*/  LOP3.LUT R3, R44, 0xff, RZ, 0xc0, !PT ;  /* 0x000000ff2c037812 */ /* 0x000fe400078ec0ff */
[----:B------:R-:W-:Y:S02]  /*dd50*/  LOP3.LUT R14, R14, 0xff, RZ, 0xc0, !PT ;  /* 0x000000ff0e0e7812 */ /* 0x000fe400078ec0ff */
[----:B------:R-:W-:Y:S02]  /*dd60*/  SHF.R.U32.HI R48, RZ, 0x8, R45 ;  /* 0x00000008ff307819 */ /* 0x000fe4000001162d */
[----:B-1----:R-:W-:Y:S02]  /*dd70*/  SHF.R.U32.HI R53, RZ, 0x8, R47 ;  /* 0x00000008ff357819 */ /* 0x002fe4000001162f */
        /* <DEDUP_REMOVED lines=112> */
.L_x_3075:
[----:B------:R-:W-:Y:S05]  /*e480*/  BSYNC B2 ;  /* 0x0000000000027941 */ /* 0x000fea0003800000 */
.L_x_3074:
[----:B------:R-:W-:Y:S05]  /*e490*/  @P1 BRA `(.L_x_3073) ;  /* 0x0000000400e81947 */ /* 0x000fea0003800000 */
[----:B0----5:R-:W0:Y:S01]  /*e4a0*/  LDS.128 R4, [R66+0x24400] ;  /* 0x0244000042047984 */ /* 0x021e220000000c00 */
[----:B------:R-:W-:Y:S02]  /*e4b0*/  SHF.R.U32.HI R15, RZ, 0x8, R21 ;  /* 0x00000008ff0f7819 */ /* 0x000fe40000011615 */
        /* <DEDUP_REMOVED lines=12> */
[----:B------:R-:W-:Y:S02]  /*e580*/  LOP3.LUT R14, R20, 0xff, RZ, 0xc0, !PT ;  /* 0x000000ff140e7812 */ /* 0x000fe400078ec0ff */
        /* <DEDUP_REMOVED lines=29> */
[----:B-1----:R-:W-:Y:S01]  /*e760*/  FMUL.FTZ R53, R14, R27 ;  /* 0x0000001b0e357220 */ /* 0x002fe20000410000 */
        /* <DEDUP_REMOVED lines=77> */
.L_x_3073:
[----:B------:R-:W-:Y:S05]  /*ec40*/  BSYNC B1 ;  /* 0x0000000000017941 */ /* 0x000fea0003800000 */
.L_x_3072:
[----:B------:R-:W-:Y:S01]  /*ec50*/  ISETP.GE.AND P0, PT, R57, R0, PT ;  /* 0x000000003900720c */ /* 0x000fe20003f06270 */
[----:B------:R-:W-:-:S12]  /*ec60*/  BSSY B1, `(.L_x_3076) ;  /* 0x00000fa000017945 */ /* 0x000fd80003800000 */
[----:B------:R-:W-:Y:S05]  /*ec70*/  @P0 BRA `(.L_x_3077) ;  /* 0x0000000c00e00947 */ /* 0x000fea0003800000 */
[----:B-1----:R1:W5:Y:S01]  /*ec80*/  LDL R53, [R1+0x28] ;  /* 0x0000280001357983 */ /* 0x0023620000100800 */
[----:B0-2---:R-:W0:Y:S01]  /*ec90*/  LDC R4, c[0x0][0x3f4] ;  /* 0x0000fd00ff047b82 */ /* 0x005e220000000800 */
[----:B------:R-:W-:Y:S01]  /*eca0*/  BSSY B2, `(.L_x_3078) ;  /* 0x000007e000027945 */ /* 0x000fe20003800000 */
[-C--:B0-----:R-:W-:Y:S02]  /*ecb0*/  ISETP.GE.AND P0, PT, R49, R4.reuse, PT ;  /* 0x000000043100720c */ /* 0x081fe40003f06270 */
[----:B------:R-:W-:-:S11]  /*ecc0*/  ISETP.GE.AND P1, PT, R19, R4, PT ;  /* 0x000000041300720c */ /* 0x000fd60003f26270 */
[----:B-1----:R-:W-:Y:S05]  /*ecd0*/  @P0 BRA `(.L_x_3079) ;  /* 0x0000000400e80947 */ /* 0x002fea0003800000 */
[----:B-----5:R-:W0:Y:S01]  /*ece0*/  LDS.128 R4, [R53+0x21400] ;  /* 0x0214000035047984 */ /* 0x020e220000000c00 */
[----:B------:R-:W-:Y:S02]  /*ecf0*/  SHF.R.U32.HI R3, RZ, 0x8, R36 ;  /* 0x00000008ff037819 */ /* 0x000fe40000011624 */
[----:B------:R-:W-:Y:S02]  /*ed00*/  SHF.R.U32.HI R15, RZ, 0x8, R37 ;  /* 0x00000008ff0f7819 */ /* 0x000fe40000011625 */
[----:B------:R-:W-:Y:S02]  /*ed10*/  SHF.R.U32.HI R44, RZ, 0x8, R39 ;  /* 0x00000008ff2c7819 */ /* 0x000fe40000011627 */
[----:B------:R-:W-:Y:S02]  /*ed20*/  LOP3.LUT R14, R36, 0xff, RZ, 0xc0, !PT ;  /* 0x000000ff240e7812 */ /* 0x000fe400078ec0ff */
        /* <DEDUP_REMOVED lines=38> */
[CC--:B------:R-:W-:Y:S01]  /*ef90*/  FMUL.FTZ R46, R14.reuse, R44.reuse ;  /* 0x0000002c0e2e7220 */ /* 0x0c0fe20000410000 */
        /* <DEDUP_REMOVED lines=78> */
.L_x_3079:
[----:B------:R-:W-:Y:S05]  /*f480*/  BSYNC B2 ;  /* 0x0000000000027941 */ /* 0x000fea0003800000 */
.L_x_3078:
[----:B------:R-:W-:Y:S05]  /*f490*/  @P1 BRA `(.L_x_3077) ;  /* 0x0000000400d81947 */ /* 0x000fea0003800000 */
[----:B0----5:R-:W0:Y:S01]  /*f4a0*/  LDS.128 R4, [R53+0x25400] ;  /* 0x0254000035047984 */ /* 0x021e220000000c00 */
[----:B------:R-:W-:Y:S02]  /*f4b0*/  SHF.R.U32.HI R14, RZ, 0x8, R24 ;  /* 0x00000008ff0e7819 */ /* 0x000fe40000011618 */
        /* <DEDUP_REMOVED lines=24> */
[----:B0-----:R-:W-:-:S02]  /*f640*/  F2FP.F16.E4M3.UNPACK_B R3, R6.H1 ;  /* 0x00000006ff03723e */ /* 0x001fc400030006ff */
[--C-:B------:R-:W-:Y:S02]  /*f650*/  LOP3.LUT R27, R27, 0xff0000, R28.reuse, 0xf8, !PT ;  /* 0x00ff00001b1b7812 */ /* 0x100fe400078ef81c */
[----:B------:R-:W-:Y:S01]  /*f660*/  F2FP.F16.E4M3.UNPACK_B R29, R37 ;  /* 0x00000025ff1d723e */ /* 0x000fe200020006ff */
[----:B------:R-:W-:Y:S01]  /*f670*/  HADD2.F32 R14, -RZ, R3.H1_H1 ;  /* 0x30000003ff0e7230 */ /* 0x000fe20000004100 */
[----:B------:R-:W-:Y:S02]  /*f680*/  F2FP.F16.E4M3.UNPACK_B R26, R25 ;  /* 0x00000019ff1a723e */ /* 0x000fe400020006ff */
[----:B------:R-:W-:Y:S01]  /*f690*/  LOP3.LUT R28, R27, 0xff000000, R28, 0xf8, !PT ;  /* 0xff0000001b1c7812 */ /* 0x000fe200078ef81c */
        /* <DEDUP_REMOVED lines=86> */
.L_x_3077:
[----:B------:R-:W-:Y:S05]  /*fc00*/  BSYNC B1 ;  /* 0x0000000000017941 */ /* 0x000fea0003800000 */
.L_x_3076:
[----:B------:R-:W-:Y:S01]  /*fc10*/  ISETP.GE.AND P0, PT, R55, R0, PT ;  /* 0x000000003700720c */ /* 0x000fe20003f06270 */
[----:B------:R-:W-:-:S12]  /*fc20*/  BSSY B1, `(.L_x_3080) ;  /* 0x00000fa000017945 */ /* 0x000fd80003800000 */
[----:B------:R-:W-:Y:S05]  /*fc30*/  @P0 BRA `(.L_x_3081) ;  /* 0x0000000c00e00947 */ /* 0x000fea0003800000 */
[----:B-----5:R4:W5:Y:S01]  /*fc40*/  LDL R45, [R1+0x28] ;  /* 0x00002800012d7983 */ /* 0x0209620000100800 */
[----:B0-23--:R-:W0:Y:S01]  /*fc50*/  LDC R4, c[0x0][0x3f4] ;  /* 0x0000fd00ff047b82 */ /* 0x00de220000000800 */
[----:B------:R-:W-:Y:S01]  /*fc60*/  BSSY B2, `(.L_x_3082) ;  /* 0x000007a000027945 */ /* 0x000fe20003800000 */
[-C--:B0-----:R-:W-:Y:S02]  /*fc70*/  ISETP.GE.AND P0, PT, R49, R4.reuse, PT ;  /* 0x000000043100720c */ /* 0x081fe40003f06270 */
[----:B------:R-:W-:-:S11]  /*fc80*/  ISETP.GE.AND P1, PT, R19, R4, PT ;  /* 0x000000041300720c */ /* 0x000fd60003f26270 */
[----:B----4-:R-:W-:Y:S05]  /*fc90*/  @P0 BRA `(.L_x_3083) ;  /* 0x0000000400d80947 */ /* 0x010fea0003800000 */
[----:B-----5:R-:W0:Y:S01]  /*fca0*/  LDS.128 R4, [R45+0x22400] ;  /* 0x022400002d047984 */ /* 0x020e220000000c00 */
[----:B------:R-:W-:Y:S02]  /*fcb0*/  SHF.R.U32.HI R14, RZ, 0x8, R40 ;  /* 0x00000008ff0e7819 */ /* 0x000fe40000011628 */
        /* <DEDUP_REMOVED lines=116> */
.L_x_3083:
[----:B------:R-:W-:Y:S05]  /*10400*/  BSYNC B2 ;  /* 0x0000000000027941 */ /* 0x000fea0003800000 */
.L_x_3082:
[----:B------:R-:W-:Y:S05]  /*10410*/  @P1 BRA `(.L_x_3081) ;  /* 0x0000000400e81947 */ /* 0x000fea0003800000 */
[----:B0----5:R-:W0:Y:S01]  /*10420*/  LDS.128 R4, [R45+0x26400] ;  /* 0x026400002d047984 */ /* 0x021e220000000c00 */
        /* <DEDUP_REMOVED lines=121> */
.L_x_3081:
[----:B------:R-:W-:Y:S05]  /*10bc0*/  BSYNC B1 ;  /* 0x0000000000017941 */ /* 0x000fea0003800000 */
.L_x_3080:
[----:B------:R-:W-:-:S13]  /*10bd0*/  ISETP.GE.AND P0, PT, R56, R0, PT ;  /* 0x000000003800720c */ /* 0x000fda0003f06270 */
[----:B------:R-:W-:Y:S05]  /*10be0*/  @P0 BRA `(.L_x_3084) ;  /* 0x0000005800a80947 */ /* 0x000fea0003800000 */
[----:B-----5:R0:W5:Y:S01]  /*10bf0*/  LDL R33, [R1+0x28] ;  /* 0x0000280001217983 */ /* 0x0201620000100800 */
[----:B------:R-:W1:Y:S01]  /*10c00*/  LDC R0, c[0x0][0x3f4] ;  /* 0x0000fd00ff007b82 */ /* 0x000e620000000800 */
[----:B------:R-:W-:Y:S01]  /*10c10*/  BSSY B1, `(.L_x_3085) ;  /* 0x000007e000017945 */ /* 0x000fe20003800000 */
[-C--:B-1----:R-:W-:Y:S02]  /*10c20*/  ISETP.GE.AND P0, PT, R49, R0.reuse, PT ;  /* 0x000000003100720c */ /* 0x082fe40003f06270 */
[----:B------:R-:W-:-:S11]  /*10c30*/  ISETP.GE.AND P1, PT, R19, R0, PT ;  /* 0x000000001300720c */ /* 0x000fd60003f26270 */
[----:B0-----:R-:W-:Y:S05]  /*10c40*/  @P0 BRA `(.L_x_3086) ;  /* 0x0000000400e80947 */ /* 0x001fea0003800000 */
[----:B--2345:R-:W0:Y:S01]  /*10c50*/  LDS.128 R4, [R33+0x23400] ;  /* 0x0234000021047984 */ /* 0x03ce220000000c00 */
[----:B------:R-:W-:Y:S02]  /*10c60*/  SHF.R.U32.HI R14, RZ, 0x8, R11 ;  /* 0x00000008ff0e7819 */ /* 0x000fe4000001160b */
        /* <DEDUP_REMOVED lines=84> */
[----:B------:R-:W-:Y:S01]  /*111b0*/  HADD2.F32 R3, -RZ, R0.H1_H1 ;  /* 0x30000000ff037230 */ /* 0x000fe20000004100 */
[----:B------:R-:W-:Y:S01]  /*111c0*/  F2FP.SATFINITE.E4M3.F32.PACK_AB_MERGE_C R28, R28, R29, RZ ;  /* 0x0000001d1c1c723e */ /* 0x000fe200048070ff */
[----:B------:R-:W-:Y:S02]  /*111d0*/  HADD2.F32 R10, -RZ, R10.H0_H0 ;  /* 0x2000000aff0a7230 */ /* 0x000fe40000004100 */
[-C--:B------:R-:W-:Y:S01]  /*111e0*/  FMUL.FTZ R21, R5, R11.reuse ;  /* 0x0000000b05157220 */ /* 0x080fe20000410000 */
[----:B------:R-:W-:Y:S02]  /*111f0*/  HADD2.F32 R4, -RZ, R4.H0_H0 ;  /* 0x20000004ff047230 */ /* 0x000fe40000004100 */
[C---:B------:R-:W-:Y:S01]  /*11200*/  FMUL.FTZ R5, R3.reuse, R12 ;  /* 0x0000000c03057220 */ /* 0x040fe20000410000 */
[----:B------:R-:W-:Y:S02]  /*11210*/  HADD2.F32 R0, -RZ, R0.H0_H0 ;  /* 0x20000000ff007230 */ /* 0x000fe40000004100 */
[----:B------:R-:W-:Y:S01]  /*11220*/  FMUL.FTZ R3, R3, R10 ;  /* 0x0000000a03037220 */ /* 0x000fe20000410000 */
[----:B------:R-:W-:Y:S01]  /*11230*/  F2FP.SATFINITE.E4M3.F32.PACK_AB_MERGE_C R31, R31, R32, RZ ;  /* 0x000000201f1f723e */ /* 0x000fe200048070ff */
[C---:B------:R-:W-:Y:S01]  /*11240*/  FFMA.FTZ R20, R4.reuse, R11, -R13 ;  /* 0x0000000b04147223 */ /* 0x040fe2000001080d */
[----:B------:R-:W-:Y:S01]  /*11250*/  FFMA.FTZ R21, R4, R15, R21 ;  /* 0x0000000f04157223 */ /* 0x000fe20000010015 */
[C---:B------:R-:W-:Y:S01]  /*11260*/  FFMA.FTZ R13, R0.reuse, R10, -R5 ;  /* 0x0000000a000d7223 */ /* 0x040fe20000010805 */
[----:B------:R-:W-:Y:S01]  /*11270*/  FFMA.FTZ R12, R0, R12, R3 ;  /* 0x0000000c000c7223 */ /* 0x000fe20000010003 */
[----:B------:R-:W-:-:S02]  /*11280*/  HADD2.F32 R4, -RZ, R14.H1_H1 ;  /* 0x3000000eff047230 */ /* 0x000fc40000004100 */
[--C-:B------:R-:W-:Y:S01]  /*11290*/  HADD2.F32 R3, -RZ, R7.reuse.H1_H1 ;  /* 0x30000007ff037230 */ /* 0x100fe20000004100 */
[----:B------:R-:W-:Y:S01]  /*112a0*/  F2FP.SATFINITE.E4M3.F32.PACK_AB_MERGE_C R20, R21, R20, RZ ;  /* 0x000000141514723e */ /* 0x000fe200048070ff */
[--C-:B------:R-:W-:Y:S02]  /*112b0*/  HADD2.F32 R10, -RZ, R24.reuse.H1_H1 ;  /* 0x30000018ff0a7230 */ /* 0x100fe40000004100 */
[----:B------:R-:W-:Y:S02]  /*112c0*/  HADD2.F32 R11, -RZ, R24.H0_H0 ;  /* 0x20000018ff0b7230 */ /* 0x000fe40000004100 */
[C---:B------:R-:W-:Y:S01]  /*112d0*/  FMUL.FTZ R15, R3.reuse, R4 ;  /* 0x00000004030f7220 */ /* 0x040fe20000410000 */
[----:B------:R-:W-:Y:S01]  /*112e0*/  HADD2.F32 R0, -RZ, R6.H1_H1 ;  /* 0x30000006ff007230 */ /* 0x000fe20000004100 */
[----:B------:R-:W-:Y:S01]  /*112f0*/  F2FP.SATFINITE.E4M3.F32.PACK_AB_MERGE_C R12, R12, R13, R20 ;  /* 0x0000000d0c0c723e */ /* 0x000fe20004807014 */
        /* <DEDUP_REMOVED lines=9> */
[----:B------:R-:W-:-:S03]  /*11390*/  FFMA.FTZ R0, R6, R11, R0 ;  /* 0x0000000b06007223 */ /* 0x000fc60000010000 */
[----:B------:R-:W-:Y:S02]  /*113a0*/  F2FP.SATFINITE.E4M3.F32.PACK_AB_MERGE_C R4, R15, R14, RZ ;  /* 0x0000000e0f04723e */ /* 0x000fe400048070ff */
[----:B------:R-:W-:Y:S02]  /*113b0*/  F2FP.SATFINITE.E4M3.F32.PACK_AB_MERGE_C R14, R26, R27, R28 ;  /* 0x0000001b1a0e723e */ /* 0x000fe4000480701c */
[----:B------:R-:W-:Y:S02]  /*113c0*/  F2FP.SATFINITE.E4M3.F32.PACK_AB_MERGE_C R15, R30, R25, R31 ;  /* 0x000000191e0f723e */ /* 0x000fe4000480701f */
[----:B------:R-:W-:-:S05]  /*113d0*/  F2FP.SATFINITE.E4M3.F32.PACK_AB_MERGE_C R13, R0, R3, R4 ;  /* 0x00000003000d723e */ /* 0x000fca0004807004 */
[----:B------:R0:W-:Y:S02]  /*113e0*/  STS.128 [R33+0x23400], R12 ;  /* 0x0234000c21007388 */ /* 0x0001e40000000c00 */
.L_x_3086:
[----:B------:R-:W-:Y:S05]  /*113f0*/  BSYNC B1 ;  /* 0x0000000000017941 */ /* 0x000fea0003800000 */
.L_x_3085:
[----:B------:R-:W-:Y:S05]  /*11400*/  @P1 BRA `(.L_x_3084) ;  /* 0x0000005000a01947 */ /* 0x000fea0003800000 */
[----:B--2345:R-:W1:Y:S01]  /*11410*/  LDS.128 R4, [R33+0x27400] ;  /* 0x0274000021047984 */ /* 0x03ce620000000c00 */
[----:B------:R-:W-:Y:S02]  /*11420*/  SHF.R.U32.HI R11, RZ, 0x8, R35 ;  /* 0x00000008ff0b7819 */ /* 0x000fe40000011623 */
[----:B------:R-:W-:Y:S02]  /*11430*/  LOP3.LUT R10, R35, 0xff, RZ, 0xc0, !PT ;  /* 0x000000ff230a7812 */ /* 0x000fe400078ec0ff */
[----:B------:R-:W-:Y:S02]  /*11440*/  LOP3.LUT R11, R11, 0xff, RZ, 0xc0, !PT ;  /* 0x000000ff0b0b7812 */ /* 0x000fe400078ec0ff */
[----:B------:R-:W-:Y:S02]  /*11450*/  SHF.R.U32.HI R3, RZ, 0x8, R34 ;  /* 0x00000008ff037819 */ /* 0x000fe40000011622 */
[----:B0-----:R-:W-:Y:S02]  /*11460*/  SHF.R.U32.HI R15, RZ, 0x8, R9 ;  /* 0x00000008ff0f7819 */ /* 0x001fe40000011609 */
[----:B------:R-:W-:-:S02]  /*11470*/  PRMT R10, R11, 0x7604, R10 ;  /* 0x000076040b0a7816 */ /* 0x000fc4000000000a */
[----:B------:R-:W-:Y:S02]  /*11480*/  LOP3.LUT R0, R34, 0xff, RZ, 0xc0, !PT ;  /* 0x000000ff22007812 */ /* 0x000fe400078ec0ff */
[----:B------:R-:W-:Y:S02]  /*11490*/  LOP3.LUT R3, R3, 0xff, RZ, 0xc0, !PT ;  /* 0x000000ff03037812 */ /* 0x000fe400078ec0ff */
[----:B------:R-:W-:Y:S02]  /*114a0*/  SHF.R.U32.HI R20, RZ, 0x10, R35 ;  /* 0x00000010ff147819 */ /* 0x000fe40000011623 */
[----:B------:R-:W-:Y:S02]  /*114b0*/  SHF.R.U32.HI R11, RZ, 0x8, R8 ;  /* 0x00000008ff0b7819 */ /* 0x000fe40000011608 */
[----:B------:R-:W-:Y:S02]  /*114c0*/  LOP3.LUT R12, R9, 0xff, RZ, 0xc0, !PT ;  /* 0x000000ff090c7812 */ /* 0x000fe400078ec0ff */
[----:B------:R-:W-:-:S02]  /*114d0*/  LOP3.LUT R15, R15, 0xff, RZ, 0xc0, !PT ;  /* 0x000000ff0f0f7812 */ /* 0x000fc400078ec0ff */
[----:B------:R-:W-:Y:S02]  /*114e0*/  SHF.R.U32.HI R14, RZ, 0x10, R9 ;  /* 0x00000010ff0e7819 */ /* 0x000fe40000011609 */
[----:B------:R-:W-:Y:S02]  /*114f0*/  PRMT R3, R3, 0x7604, R0 ;  /* 0x0000760403037816 */ /* 0x000fe40000000000 */
[----:B------:R-:W-:Y:S01]  /*11500*/  LOP3.LUT R13, R11, 0xff, RZ, 0xc0, !PT ;  /* 0x000000ff0b0d7812 */ /* 0x000fe200078ec0ff */
[----:B------:R-:W-:Y:S01]  /*11510*/  IMAD.U32 R11, R20, 0x10000, RZ ;  /* 0x00010000140b7824 */ /* 0x000fe200078e00ff */
[----:B------:R-:W-:Y:S02]  /*11520*/  PRMT R12, R15, 0x7604, R12 ;  /* 0x000076040f0c7816 */ /* 0x000fe4000000000c */
        /* <DEDUP_REMOVED lines=10> */
[----:B-1----:R-:W-:Y:S02]  /*115d0*/  F2FP.F16.E4M3.UNPACK_B R0, R6.H1 ;  /* 0x00000006ff00723e */ /* 0x002fe400030006ff */
        /* <DEDUP_REMOVED lines=65> */
[----:B------:R-:W-:Y:S01]  /*119f0*/  HADD2.F32 R3, -RZ, R7.H1_H1 ;  /* 0x30000007ff037230 */ /* 0x000fe20000004100 */
[----:B------:R-:W-:Y:S01]  /*11a00*/  F2FP.SATFINITE.E4M3.F32.PACK_AB_MERGE_C R11, R14, R11, RZ ;  /* 0x0000000b0e0b723e */ /* 0x000fe200048070ff */
        /* <DEDUP_REMOVED lines=21> */
[----:B------:R0:W-:Y:S01]  /*11b60*/  STS.128 [R33+0x27400], R4 ;  /* 0x0274000421007388 */ /* 0x0001e20000000c00 */
[----:B------:R-:W-:Y:S05]  /*11b70*/  BRA `(.L_x_3084) ;  /* 0x0000004800c47947 */ /* 0x000fea0003800000 */
.L_x_3057:
[----:B------:R-:W1:Y:S01]  /*11b80*/  LDC R9, c[0x0][0x448] ;  /* 0x00011200ff097b82 */ /* 0x000e620000000800 */
[----:B------:R-:W-:Y:S01]  /*11b90*/  IMAD.MOV.U32 R25, RZ, RZ, R29 ;  /* 0x000000ffff197224 */ /* 0x000fe200078e001d */
[----:B------:R-:W-:Y:S01]  /*11ba0*/  ULDC.64 UR4, c[0x0][0x3f8] ;  /* 0x0000fe0000047ab9 */ /* 0x000fe20000000a00 */
[----:B------:R-:W-:Y:S01]  /*11bb0*/  IMAD.MOV.U32 R27, RZ, RZ, R31 ;  /* 0x000000ffff1b7224 */ /* 0x000fe200078e001f */
[----:B------:R-:W-:Y:S01]  /*11bc0*/  ULDC.64 UR6, c[0x0][0x408] ;  /* 0x0001020000067ab9 */ /* 0x000fe20000000a00 */
[----:B------:R-:W-:Y:S01]  /*11bd0*/  ULDC.64 UR8, c[0x0][0x400] ;  /* 0x0001000000087ab9 */ /* 0x000fe20000000a00 */
[----:B-1----:R-:W-:-:S13]  /*11be0*/  ISETP.NE.AND P0, PT, R9, 0x1, PT ;  /* 0x000000010900780c */ /* 0x002fda0003f05270 */
[----:B------:R-:W1:Y:S08]  /*11bf0*/  @P0 LDC R0, c[0x0][0x44c] ;  /* 0x00011300ff000b82 */ /* 0x000e700000000800 */
[----:B------:R-:W2:Y:S01]  /*11c00*/  @P0 LDC R5, c[0x0][0x450] ;  /* 0x00011400ff050b82 */ /* 0x000ea20000000800 */
[----:B-1----:R-:W-:-:S05]  /*11c10*/  @P0 IMAD.HI.U32 R0, R3, R0, RZ ;  /* 0x0000000003000227 */ /* 0x002fca00078e00ff */
[----:B--2---:R-:W-:-:S04]  /*11c20*/  @P0 SHF.R.U32.HI R3, RZ, R5, R0 ;  /* 0x00000005ff030219 */ /* 0x004fc80000011600 */
        /* <DEDUP_REMOVED lines=14> */
[----:B------:R-:W1:Y:S01]  /*11d10*/  LDC R61, c[0x0][0x3f4] ;  /* 0x0000fd00ff3d7b82 */ /* 0x000e620000000800 */
[----:B------:R-:W2:Y:S01]  /*11d20*/  SHFL.IDX PT, R5, R43, RZ, 0x181f ;  /* 0x00181fff2b057589 */ /* 0x000ea200000e0000 */
[----:B------:R-:W-:-:S03]  /*11d30*/  IMAD R52, R216, R9, RZ ;  /* 0x00000009d8347224 */ /* 0x000fc600078e02ff */
[----:B------:R-:W3:Y:S04]  /*11d40*/  SHFL.IDX PT, R14, R42, RZ, 0x181f ;  /* 0x00181fff2a0e7589 */ /* 0x000ee800000e0000 */
[----:B------:R-:W4:Y:S04]  /*11d50*/  SHFL.IDX PT, R3, R10, RZ, 0x181f ;  /* 0x00181fff0a037589 */ /* 0x000f2800000e0000 */
[----:B------:R-:W5:Y:S01]  /*11d60*/  SHFL.IDX PT, R7, R53, RZ, 0x181f ;  /* 0x00181fff35077589 */ /* 0x000f6200000e0000 */
[----:B-1----:R-:W-:-:S04]  /*11d70*/  ISETP.GE.AND P0, PT, R16, R61, PT ;  /* 0x0000003d1000720c */ /* 0x002fc80003f06270 */
[----:B------:R-:W-:-:S13]  /*11d80*/  ISETP.GE.OR P1, PT, R59, R52, P0 ;  /* 0x000000343b00720c */ /* 0x000fda0000726670 */
[C---:B--2---:R-:W-:Y:S02]  /*11d90*/  @!P1 IADD3 R0, P2, R16.reuse, R5, RZ ;  /* 0x0000000510009210 */ /* 0x044fe40007f5e0ff */
[----:B---3--:R-:W-:-:S03]  /*11da0*/  @!P1 IADD3 R14, P3, R16, R14, RZ ;  /* 0x0000000e100e9210 */ /* 0x008fc60007f7e0ff */
[--C-:B----4-:R-:W-:Y:S02]  /*11db0*/  @!P1 IMAD.X R5, R3, 0x1, R17.reuse, P2 ;  /* 0x0000000103059824 */ /* 0x110fe400010e0611 */
[----:B-----5:R-:W-:Y:S02]  /*11dc0*/  @!P1 IMAD.X R3, R7, 0x1, R17, P3 ;  /* 0x0000000107039824 */ /* 0x020fe400018e0611 */
        /* <DEDUP_REMOVED lines=8> */
[----:B------:R1:W4:Y:S01]  /*11e50*/  SHFL.IDX PT, R3, R10, 0x1, 0x181f ;  /* 0x00381f000a037f89 */ /* 0x00032200000e0000 */
[----:B------:R-:W-:-:S03]  /*11e60*/  CS2R R20, SRZ ;  /* 0x0000000000147805 */ /* 0x000fc6000001ff00 */
[----:B------:R1:W0:Y:S04]  /*11e70*/  SHFL.IDX PT, R9, R43, 0x1, 0x181f ;  /* 0x00381f002b097f89 */ /* 0x00022800000e0000 */
[----:B------:R1:W0:Y:S04]  /*11e80*/  SHFL.IDX PT, R25, R53, 0x1, 0x181f ;  /* 0x00381f0035197f89 */ /* 0x00022800000e0000 */
[----:B------:R1:W0:Y:S01]  /*11e90*/  SHFL.IDX PT, R14, R42, 0x1, 0x181f ;  /* 0x00381f002a0e7f89 */ /* 0x00022200000e0000 */
[----:B--2---:R-:W-:Y:S01]  /*11ea0*/  @!P1 MOV R32, R4 ;  /* 0x0000000400209202 */ /* 0x004fe20000000f00 */
[----:B------:R-:W-:Y:S01]  /*11eb0*/  @!P1 IMAD.MOV.U32 R33, RZ, RZ, R5 ;  /* 0x000000ffff219224 */ /* 0x000fe200078e0005 */
[----:B------:R-:W-:Y:S01]  /*11ec0*/  CS2R R4, SRZ ;  /* 0x0000000000047805 */ /* 0x000fe2000001ff00 */
[----:B------:R-:W-:-:S02]  /*11ed0*/  @!P1 IMAD.MOV.U32 R28, RZ, RZ, R6 ;  /* 0x000000ffff1c9224 */ /* 0x000fc400078e0006 */
[----:B------:R-:W-:Y:S02]  /*11ee0*/  @!P1 IMAD.MOV.U32 R29, RZ, RZ, R7 ;  /* 0x000000ffff1d9224 */ /* 0x000fe400078e0007 */
[----:B---3--:R-:W-:Y:S02]  /*11ef0*/  @!P1 IMAD.MOV.U32 R30, RZ, RZ, R36 ;  /* 0x000000ffff1e9224 */ /* 0x008fe400078e0024 */
[----:B------:R-:W-:Y:S02]  /*11f00*/  @!P1 IMAD.MOV.U32 R31, RZ, RZ, R37 ;  /* 0x000000ffff1f9224 */ /* 0x000fe400078e0025 */
[----:B------:R-:W-:Y:S02]  /*11f10*/  @!P1 IMAD.MOV.U32 R20, RZ, RZ, R38 ;  /* 0x000000ffff149224 */ /* 0x000fe400078e0026 */
[----:B01--4-:R-:W-:-:S07]  /*11f20*/  @!P1 IMAD.MOV.U32 R21, RZ, RZ, R39 ;  /* 0x000000ffff159224 */ /* 0x013fce00078e0027 */
.L_x_3390:
[----:B------:R-:W-:Y:S01]  /*11f30*/  IADD3 R7, R59, 0x20, RZ ;  /* 0x000000203b077810 */ /* 0x000fe20007ffe0ff */
[----:B------:R-:W-:Y:S01]  /*11f40*/  BSSY B1, `(.L_x_3088) ;  /* 0x0000010000017945 */ /* 0x000fe20003800000 */
[----:B------:R-:W-:Y:S02]  /*11f50*/  CS2R R44, SRZ ;  /* 0x00000000002c7805 */ /* 0x000fe4000001ff00 */
[----:B------:R-:W-:Y:S02]  /*11f60*/  CS2R R46, SRZ ;  /* 0x00000000002e7805 */ /* 0x000fe4000001ff00 */
[----:B------:R-:W-:Y:S02]  /*11f70*/  ISETP.GE.AND P1, PT, R7, R52, PT ;  /* 0x000000340700720c */ /* 0x000fe40003f26270 */
[----:B------:R-:W-:-:S11]  /*11f80*/  CS2R R6, SRZ ;  /* 0x0000000000067805 */ /* 0x000fd6000001ff00 */
        /* <DEDUP_REMOVED lines=11> */
.L_x_3089:
[----:B------:R-:W-:Y:S05]  /*12040*/  BSYNC B1 ;  /* 0x0000000000017941 */ /* 0x000fea0003800000 */
.L_x_3088:
[----:B------:R-:W-:-:S03]  /*12050*/  UMOV UR4, 0xffffffff ;  /* 0xffffffff00047882 */ /* 0x000fc60000000000 */
[----:B------:R-:W-:Y:S05]  /*12060*/  BRA.DIV UR4, `(.L_x_3090) ;  /* 0x000001ae04847947 */ /* 0x000fea000b800000 */
[----:B------:R-:W0:Y:S01]  /*12070*/  SHFL.IDX PT, R9, R43, 0x2, 0x181f ;  /* 0x00581f002b097f89 */ /* 0x000e2200000e0000 */
[----:B------:R-:W-:-:S03]  /*12080*/  VIADD R11, R59, 0x40 ;  /* 0x000000403b0b7836 */ /* 0x000fc60000000000 */
[----:B------:R-:W1:Y:S02]  /*12090*/  SHFL.IDX PT, R14, R42, 0x2, 0x181f ;  /* 0x00581f002a0e7f89 */ /* 0x000e6400000e0000 */
[----:B------:R-:W-:Y:S02]  /*120a0*/  ISETP.GE.OR P1, PT, R11, R52, P0 ;  /* 0x000000340b00720c */ /* 0x000fe40000726670 */
[----:B------:R-:W2:Y:S04]  /*120b0*/  SHFL.IDX PT, R3, R10, 0x2, 0x181f ;  /* 0x00581f000a037f89 */ /* 0x000ea800000e0000 */
[----:B------:R-:W3:Y:S07]  /*120c0*/  SHFL.IDX PT, R25, R53, 0x2, 0x181f ;  /* 0x00581f0035197f89 */ /* 0x000eee00000e0000 */
[----:B0-----:R-:W-:-:S02]  /*120d0*/  @!P1 IADD3 R0, P2, R16, R9, RZ ;  /* 0x0000000910009210 */ /* 0x001fc40007f5e0ff */
[----:B-1----:R-:W-:-:S03]  /*120e0*/  @!P1 IADD3 R14, P3, R16, R14, RZ ;  /* 0x0000000e100e9210 */ /* 0x002fc60007f7e0ff */
[----:B------:R-:W-:Y:S02]  /*120f0*/  @!P1 IMAD.MOV.U32 R8, RZ, RZ, R0 ;  /* 0x000000ffff089224 */ /* 0x000fe400078e0000 */
[--C-:B--2---:R-:W-:Y:S02]  /*12100*/  @!P1 IMAD.X R9, R3, 0x1, R17.reuse, P2 ;  /* 0x0000000103099824 */ /* 0x104fe400010e0611 */
[----:B---3--:R-:W-:Y:S02]  /*12110*/  @!P1 IMAD.X R3, R25, 0x1, R17, P3 ;  /* 0x0000000119039824 */ /* 0x008fe400018e0611 */
[----:B------:R-:W-:Y:S01]  /*12120*/  @!P1 IMAD.MOV.U32 R48, RZ, RZ, R14 ;  /* 0x000000ffff309224 */ /* 0x000fe200078e000e */
[----:B------:R0:W2:Y:S02]  /*12130*/  @!P1 LD.E.128 R24, desc[UR36][R8.64] ;  /* 0x0000002408189980 */ /* 0x0000a4000c101d00 */
[----:B------:R-:W-:-:S06]  /*12140*/  @!P1 MOV R49, R3 ;  /* 0x0000000300319202 */ /* 0x000fcc0000000f00 */
        /* <DEDUP_REMOVED lines=8> */
[----:B------:R0:W0:Y:S04]  /*121d0*/  SHFL.IDX PT, R14, R42, 0x3, 0x181f ;  /* 0x00781f002a0e7f89 */ /* 0x00002800000e0000 */
[----:B------:R-:W0:Y:S01]  /*121e0*/  SHFL.IDX PT, R53, R53, 0x3, 0x181f ;  /* 0x00781f0035357f89 */ /* 0x000e2200000e0000 */
[----:B--2---:R-:W-:-:S02]  /*121f0*/  @!P1 IMAD.MOV.U32 R34, RZ, RZ, R24 ;  /* 0x000000ffff229224 */ /* 0x004fc400078e0018 */
[----:B------:R-:W-:Y:S02]  /*12200*/  @!P1 IMAD.MOV.U32 R35, RZ, RZ, R25 ;  /* 0x000000ffff239224 */ /* 0x000fe400078e0019 */
[----:B------:R-:W-:Y:S02]  /*12210*/  @!P1 IMAD.MOV.U32 R36, RZ, RZ, R26 ;  /* 0x000000ffff249224 */ /* 0x000fe400078e001a */
[----:B------:R-:W-:Y:S02]  /*12220*/  @!P1 IMAD.MOV.U32 R37, RZ, RZ, R27 ;  /* 0x000000ffff259224 */ /* 0x000fe400078e001b */
[----:B---3--:R-:W-:Y:S01]  /*12230*/  @!P1 IMAD.MOV.U32 R38, RZ, RZ, R48 ;  /* 0x000000ffff269224 */ /* 0x008fe200078e0030 */
[----:B------:R-:W-:Y:S01]  /*12240*/  @!P1 MOV R41, R51 ;  /* 0x0000003300299202 */ /* 0x000fe20000000f00 */
[----:B------:R-:W-:Y:S02]  /*12250*/  @!P1 IMAD.MOV.U32 R39, RZ, RZ, R49 ;  /* 0x000000ffff279224 */ /* 0x000fe400078e0031 */
[----:B01--4-:R-:W-:-:S07]  /*12260*/  @!P1 IMAD.MOV.U32 R40, RZ, RZ, R50 ;  /* 0x000000ffff289224 */ /* 0x013fce00078e0032 */
.L_x_3400:
[----:B------:R-:W2:Y:S01]  /*12270*/  LDL R10, [R1+0x3c] ;  /* 0x00003c00010a7983 */ /* 0x000ea20000100800 */
[----:B------:R-:W-:Y:S01]  /*12280*/  VIADD R59, R59, 0x60 ;  /* 0x000000603b3b7836 */ /* 0x000fe20000000000 */
[----:B------:R-:W-:Y:S01]  /*12290*/  BSSY B1, `(.L_x_3091) ;  /* 0x0000014000017945 */ /* 0x000fe20003800000 */
[----:B------:R-:W-:Y:S02]  /*122a0*/  CS2R R24, SRZ ;  /* 0x0000000000187805 */ /* 0x000fe4000001ff00 */
[----:B------:R-:W-:Y:S02]  /*122b0*/  CS2R R26, SRZ ;  /* 0x00000000001a7805 */ /* 0x000fe4000001ff00 */
[----:B------:R-:W-:Y:S02]  /*122c0*/  ISETP.GE.AND P1, PT, R59, R52, PT ;  /* 0x000000343b00720c */ /* 0x000fe40003f26270 */
[----:B--2---:R-:W-:-:S04]  /*122d0*/  LEA.HI R0, R10, R10, RZ, 0x1 ;  /* 0x0000000a0a007211 */ /* 0x004fc800078f08ff */
[----:B------:R-:W-:-:S05]  /*122e0*/  LOP3.LUT R0, R0, 0xfffffffe, RZ, 0xc0, !PT ;  /* 0xfffffffe00007812 */ /* 0x000fca00078ec0ff */
[----:B------:R-:W-:Y:S01]  /*122f0*/  IMAD.IADD R0, R10, 0x1, -R0 ;  /* 0x000000010a007824 */ /* 0x000fe200078e0a00 */
[----:B------:R-:W-:-:S04]  /*12300*/  CS2R R10, SRZ ;  /* 0x00000000000a7805 */ /* 0x000fc8000001ff00 */
        /* <DEDUP_REMOVED lines=12> */
.L_x_3092:
[----:B------:R-:W-:Y:S05]  /*123d0*/  BSYNC B1 ;  /* 0x0000000000017941 */ /* 0x000fea0003800000 */
.L_x_3091:
[----:B------:R-:W2:Y:S01]  /*123e0*/  LDL R0, [R1+0x10] ;  /* 0x0000100001007983 */ /* 0x000ea20000100800 */
[----:B------:R-:W0:Y:S01]  /*123f0*/  SYNCS.PHASECHK.TRANS64.TRYWAIT P4, [R22+URZ+0x38800], R13 ;  /* 0x0388000d160075a7 */ /* 0x000e22000808017f */
[----:B------:R-:W-:Y:S01]  /*12400*/  BSSY B1, `(.L_x_3093) ;  /* 0x0000007000017945 */ /* 0x000fe20003800000 */
[----:B--2---:R-:W-:-:S04]  /*12410*/  VIADDMNMX R52, R52, -R0, 0x80, PT ;  /* 0x0000008034347446 */ /* 0x004fc80003800900 */
[-C--:B------:R-:W-:Y:S02]  /*12420*/  ISETP.GE.OR P3, PT, R221, R52.reuse, P0 ;  /* 0x00000034dd00720c */ /* 0x080fe40000766670 */
[-C--:B------:R-:W-:Y:S02]  /*12430*/  ISETP.GE.OR P2, PT, R57, R52.reuse, P0 ;  /* 0x000000343900720c */ /* 0x080fe40000746670 */
[-C--:B------:R-:W-:Y:S02]  /*12440*/  ISETP.GE.OR P1, PT, R55, R52.reuse, P0 ;  /* 0x000000343700720c */ /* 0x080fe40000726670 */
[----:B------:R-:W-:Y:S01]  /*12450*/  ISETP.GE.OR P0, PT, R56, R52, P0 ;  /* 0x000000343800720c */ /* 0x000fe20000706670 */
[----:B0-----:R-:W-:-:S12]  /*12460*/  @!P4 BRA `(.L_x_3094) ;  /* 0x000001ac00a4c947 */ /* 0x001fd80003800000 */
.L_x_3401:
[----:B------:R-:W-:Y:S05]  /*12470*/  BSYNC B1 ;  /* 0x0000000000017941 */ /* 0x000fea0003800000 */
.L_x_3093:
[----:B------:R-:W-:Y:S04]  /*12480*/  BSSY B1, `(.L_x_3095) ;  /* 0x000010e000017945 */ /* 0x000fe80003800000 */
[----:B------:R-:W-:Y:S05]  /*12490*/  @P3 BRA `(.L_x_3096) ;  /* 0x0000001000303947 */ /* 0x000fea0003800000 */
[----:B------:R-:W2:Y:S01]  /*124a0*/  LDL R78, [R1+0x28] ;  /* 0x00002800014e7983 */ /* 0x000ea20000100800 */
[----:B------:R-:W-:Y:S01]  /*124b0*/  LOP3.LUT R14, R32, 0xff, RZ, 0xc0, !PT ;  /* 0x000000ff200e7812 */ /* 0x000fe200078ec0ff */
[----:B------:R-:W1:Y:S01]  /*124c0*/  S2R R0, SR_TID.X ;  /* 0x0000000000007919 */ /* 0x000e620000002100 */
[----:B------:R-:W3:Y:S01]  /*124d0*/  S2R R49, SR_TID.X ;  /* 0x0000000000317919 */ /* 0x000ee20000002100 */
[----:B-1----:R-:W-:-:S05]  /*124e0*/  VIADD R3, R0, 0xffffff80 ;  /* 0xffffff8000037836 */ /* 0x002fca0000000000 */
[----:B------:R-:W-:-:S04]  /*124f0*/  SHF.R.S32.HI R0, RZ, 0x1f, R3 ;  /* 0x0000001fff007819 */ /* 0x000fc80000011403 */
[----:B------:R-:W-:-:S04]  /*12500*/  LEA.HI R0, R0, R3, RZ, 0x3 ;  /* 0x0000000300007211 */ /* 0x000fc800078f18ff */
[----:B------:R-:W-:-:S05]  /*12510*/  LOP3.LUT R0, R0, 0xfffffff8, RZ, 0xc0, !PT ;  /* 0xfffffff800007812 */ /* 0x000fca00078ec0ff */
[----:B------:R-:W-:Y:S01]  /*12520*/  IMAD.IADD R0, R3, 0x1, -R0 ;  /* 0x0000000103007824 */ /* 0x000fe200078e0a00 */
[----:B------:R-:W-:Y:S01]  /*12530*/  SHF.R.U32.HI R3, RZ, 0x8, R32 ;  /* 0x00000008ff037819 */ /* 0x000fe20000011620 */
[----:B---3--:R-:W-:-:S03]  /*12540*/  VIADD R50, R49, 0xffffff80 ;  /* 0xffffff8031327836 */ /* 0x008fc60000000000 */
[----:B------:R-:W-:Y:S02]  /*12550*/  LEA.HI R0, R61, R0, RZ, 0x1c ;  /* 0x000000003d007211 */ /* 0x000fe400078fe0ff */
[----:B0-----:R-:W-:Y:S02]  /*12560*/  LOP3.LUT R13, R3, 0xff, RZ, 0xc0, !PT ;  /* 0x000000ff030d7812 */ /* 0x001fe400078ec0ff */
[----:B------:R-:W-:Y:S01]  /*12570*/  SHF.R.S32.HI R3, RZ, 0x1f, R0 ;  /* 0x0000001fff037819 */ /* 0x000fe20000011400 */
[----:B------:R-:W-:Y:S01]  /*12580*/  IMAD.SHL.U32 R12, R0, 0x10, RZ ;  /* 0x00000010000c7824 */ /* 0x000fe200078e00ff */
[----:B------:R-:W-:Y:S02]  /*12590*/  SHF.R.S32.HI R49, RZ, 0x1f, R50 ;  /* 0x0000001fff317819 */ /* 0x000fe40000011432 */
[----:B------:R-:W-:Y:S02]  /*125a0*/  SHF.R.U32.HI R15, RZ, 0x8, R33 ;  /* 0x00000008ff0f7819 */ /* 0x000fe40000011621 */
[----:B------:R-:W-:-:S02]  /*125b0*/  SHF.R.U32.HI R43, RZ, 0x3, R225 ;  /* 0x00000003ff2b7819 */ /* 0x000fc400000116e1 */
[----:B------:R-:W-:Y:S02]  /*125c0*/  LOP3.LUT R12, R225, 0x70, R12, 0xf8, !PT ;  /* 0x00000070e10c7812 */ /* 0x000fe400078ef80c */
[----:B------:R-:W-:Y:S02]  /*125d0*/  LEA.HI R3, R3, R0, RZ, 0x3 ;  /* 0x0000000003037211 */ /* 0x000fe400078f18ff */
[----:B------:R-:W-:Y:S02]  /*125e0*/  LEA.HI R49, R49, R50, RZ, 0x6 ;  /* 0x0000003231317211 */ /* 0x000fe400078f30ff */
[----:B------:R-:W-:Y:S02]  /*125f0*/  SHF.R.U32.HI R0, RZ, 0x8, R28 ;  /* 0x00000008ff007819 */ /* 0x000fe4000001161c */
[----:B------:R-:W-:Y:S01]  /*12600*/  LOP3.LUT R48, R33, 0xff, RZ, 0xc0, !PT ;  /* 0x000000ff21307812 */ /* 0x000fe200078ec0ff */
[----:B------:R-:W-:Y:S01]  /*12610*/  IMAD.SHL.U32 R49, R49, 0x10, RZ ;  /* 0x0000001031317824 */ /* 0x000fe200078e00ff */
[----:B------:R-:W-:-:S02]  /*12620*/  LOP3.LUT R15, R15, 0xff, RZ, 0xc0, !PT ;  /* 0x000000ff0f0f7812 */ /* 0x000fc400078ec0ff */
[----:B------:R-:W-:Y:S02]  /*12630*/  PRMT R42, R13, 0x7604, R14 ;  /* 0x000076040d2a7816 */ /* 0x000fe4000000000e */
[----:B------:R-:W-:Y:S02]  /*12640*/  LOP3.LUT R12, R12, R43, RZ, 0x3c, !PT ;  /* 0x0000002b0c0c7212 */ /* 0x000fe400078e3cff */
[----:B------:R-:W-:Y:S02]  /*12650*/  LOP3.LUT R13, R28, 0xff, RZ, 0xc0, !PT ;  /* 0x000000ff1c0d7812 */ /* 0x000fe400078ec0ff */
[----:B------:R-:W-:Y:S02]  /*12660*/  SHF.R.U32.HI R43, RZ, 0x8, R30 ;  /* 0x00000008ff2b7819 */ /* 0x000fe4000001161e */
[----:B------:R-:W-:Y:S02]  /*12670*/  LOP3.LUT R0, R0, 0xff, RZ, 0xc0, !PT ;  /* 0x000000ff00007812 */ /* 0x000fe400078ec0ff */
[----:B------:R-:W-:-:S02]  /*12680*/  SHF.L.U32 R3, R3, 0xb, RZ ;  /* 0x0000000b03037819 */ /* 0x000fc400000006ff */
[----:B------:R-:W-:Y:S02]  /*12690*/  PRMT R52, R15, 0x7604, R48 ;  /* 0x000076040f347816 */ /* 0x000fe40000000030 */
[----:B------:R-:W-:Y:S02]  /*126a0*/  LOP3.LUT R48, R30, 0xff, RZ, 0xc0, !PT ;  /* 0x000000ff1e307812 */ /* 0x000fe400078ec0ff */
[----:B------:R-:W-:Y:S02]  /*126b0*/  LOP3.LUT R43, R43, 0xff, RZ, 0xc0, !PT ;  /* 0x000000ff2b2b7812 */ /* 0x000fe400078ec0ff */
[----:B------:R-:W-:Y:S02]  /*126c0*/  PRMT R58, R0, 0x7604, R13 ;  /* 0x00007604003a7816 */ /* 0x000fe4000000000d */
[----:B------:R-:W-:Y:S02]  /*126d0*/  LOP3.LUT R3, R3, 0xffffc000, RZ, 0xc0, !PT ;  /* 0xffffc00003037812 */ /* 0x000fe400078ec0ff */
[----:B------:R-:W-:-:S02]  /*126e0*/  LOP3.LUT R49, R49, 0xfffffc00, RZ, 0xc0, !PT ;  /* 0xfffffc0031317812 */ /* 0x000fc400078ec0ff */
[----:B------:R-:W-:Y:S02]  /*126f0*/  SHF.R.U32.HI R0, RZ, 0x8, R31 ;  /* 0x00000008ff007819 */ /* 0x000fe4000001161f */
[----:B------:R-:W-:Y:S02]  /*12700*/  SHF.R.U32.HI R14, RZ, 0x8, R29 ;  /* 0x00000008ff0e7819 */ /* 0x000fe4000001161d */
[----:B------:R-:W-:Y:S02]  /*12710*/  PRMT R65, R43, 0x7604, R48 ;  /* 0x000076042b417816 */ /* 0x000fe40000000030 */
[----:B------:R-:W-:Y:S02]  /*12720*/  IADD3 R3, R12, R3, R49 ;  /* 0x000000030c037210 */ /* 0x000fe40007ffe031 */
[----:B------:R-:W-:Y:S02]  /*12730*/  LOP3.LUT R43, R31, 0xff, RZ, 0xc0, !PT ;  /* 0x000000ff1f2b7812 */ /* 0x000fe400078ec0ff */
[----:B------:R-:W-:-:S02]  /*12740*/  SHF.R.U32.HI R48, RZ, 0x8, R20 ;  /* 0x00000008ff307819 */ /* 0x000fc40000011614 */
[----:B------:R-:W-:Y:S02]  /*12750*/  SHF.R.U32.HI R50, RZ, 0x8, R21 ;  /* 0x00000008ff327819 */ /* 0x000fe40000011615 */
[----:B------:R-:W-:Y:S02]  /*12760*/  LOP3.LUT R0, R0, 0xff, RZ, 0xc0, !PT ;  /* 0x000000ff00007812 */ /* 0x000fe400078ec0ff */
[----:B------:R-:W-:Y:S02]  /*12770*/  LOP3.LUT R15, R29, 0xff, RZ, 0xc0, !PT ;  /* 0x000000ff1d0f7812 */ /* 0x000fe400078ec0ff */
[----:B------:R-:W-:Y:S02]  /*12780*/  LOP3.LUT R14, R14, 0xff, RZ, 0xc0, !PT ;  /* 0x000000ff0e0e7812 */ /* 0x000fe400078ec0ff */
[----:B------:R-:W-:Y:S02]  /*12790*/  LOP3.LUT R49, R20, 0xff, RZ, 0xc0, !PT ;  /* 0x000000ff14317812 */ /* 0x000fe400078ec0ff */
[----:B------:R-:W-:-:S02]  /*127a0*/  LOP3.LUT R48, R48, 0xff, RZ, 0xc0, !PT ;  /* 0x000000ff30307812 */ /* 0x000fc400078ec0ff */
[----:B------:R-:W-:Y:S02]  /*127b0*/  LOP3.LUT R51, R21, 0xff, RZ, 0xc0, !PT ;  /* 0x000000ff15337812 */ /* 0x000fe400078ec0ff */
[----:B------:R-:W-:Y:S02]  /*127c0*/  LOP3.LUT R50, R50, 0xff, RZ, 0xc0, !PT ;  /* 0x000000ff32327812 */ /* 0x000fe400078ec0ff */
[----:B------:R-:W-:Y:S01]  /*127d0*/  PRMT R67, R0, 0x7604, R43 ;  /* 0x0000760400437816 */ /* 0x000fe2000000002b */
[----:B------:R-:W-:Y:S01]  /*127e0*/  IMAD.IADD R0, R22, 0x1, R3 ;  /* 0x0000000116007824 */ /* 0x000fe200078e0203 */
[----:B------:R-:W-:Y:S02]  /*127f0*/  PRMT R60, R14, 0x7604, R15 ;  /* 0x000076040e3c7816 */ /* 0x000fe4000000000f */
[----:B------:R-:W-:Y:S02]  /*12800*/  PRMT R69, R48, 0x7604, R49 ;  /* 0x0000760430457816 */ /* 0x000fe40000000031 */
[----:B------:R-:W-:-:S02]  /*12810*/  PRMT R62, R50, 0x7604, R51 ;  /* 0x00007604323e7816 */ /* 0x000fc40000000033 */
[----:B------:R-:W0:Y:S01]  /*12820*/  LDS.128 R48, [R0+0x20400] ;  /* 0x0204000000307984 */ /* 0x000e220000000c00 */
[----:B------:R-:W-:Y:S02]  /*12830*/  SHF.R.U32.HI R43, RZ, 0x10, R33 ;  /* 0x00000010ff2b7819 */ /* 0x000fe40000011621 */
[----:B------:R-:W-:Y:S02]  /*12840*/  SHF.R.U32.HI R59, RZ, 0x10, R29 ;  /* 0x00000010ff3b7819 */ /* 0x000fe4000001161d */
[----:B------:R-:W-:Y:S02]  /*12850*/  SHF.R.U32.HI R3, RZ, 0x10, R32 ;  /* 0x00000010ff037819 */ /* 0x000fe40000011620 */
[----:B------:R-:W-:Y:S02]  /*12860*/  LOP3.LUT R43, R43, 0xff, RZ, 0xc0, !PT ;  /* 0x000000ff2b2b7812 */ /* 0x000fe400078ec0ff */
[----:B------:R-:W-:Y:S02]  /*12870*/  LOP3.LUT R59, R59, 0xff, RZ, 0xc0, !PT ;  /* 0x000000ff3b3b7812 */ /* 0x000fe400078ec0ff */
[----:B------:R-:W-:-:S02]  /*12880*/  LOP3.LUT R3, R3, 0xff, RZ, 0xc0, !PT ;  /* 0x000000ff03037812 */ /* 0x000fc400078ec0ff */
[----:B------:R-:W-:Y:S02]  /*12890*/  PRMT R43, R43, 0x7054, R52 ;  /* 0x000070542b2b7816 */ /* 0x000fe40000000034 */
[----:B------:R-:W-:Y:S02]  /*128a0*/  SHF.R.U32.HI R52, RZ, 0x10, R31 ;  /* 0x00000010ff347819 */ /* 0x000fe4000001161f */
[----:B------:R-:W-:Y:S02]  /*128b0*/  PRMT R63, R59, 0x7054, R60 ;  /* 0x000070543b3f7816 */ /* 0x000fe4000000003c */
[----:B------:R-:W-:Y:S02]  /*128c0*/  PRMT R3, R3, 0x7054, R42 ;  /* 0x0000705403037816 */ /* 0x000fe4000000002a */
[----:B------:R-:W-:Y:S02]  /*128d0*/  SHF.R.U32.HI R59, RZ, 0x10, R21 ;  /* 0x00000010ff3b7819 */ /* 0x000fe40000011615 */
[----:B------:R-:W-:-:S02]  /*128e0*/  SHF.R.U32.HI R42, RZ, 0x10, R30 ;  /* 0x00000010ff2a7819 */ /* 0x000fc4000001161e */
[----:B------:R-:W-:Y:S02]  /*128f0*/  LOP3.LUT R52, R52, 0xff, RZ, 0xc0, !PT ;  /* 0x000000ff34347812 */ /* 0x000fe400078ec0ff */
[----:B------:R-:W-:Y:S02]  /*12900*/  SHF.R.U32.HI R53, RZ, 0x10, R28 ;  /* 0x00000010ff357819 */ /* 0x000fe4000001161c */
[----:B------:R-:W-:Y:S02]  /*12910*/  LOP3.LUT R59, R59, 0xff, RZ, 0xc0, !PT ;  /* 0x000000ff3b3b7812 */ /* 0x000fe400078ec0ff */
[----:B------:R-:W-:Y:S02]  /*12920*/  LOP3.LUT R42, R42, 0xff, RZ, 0xc0, !PT ;  /* 0x000000ff2a2a7812 */ /* 0x000fe400078ec0ff */
[----:B------:R-:W-:Y:S02]  /*12930*/  PRMT R67, R52, 0x7054, R67 ;  /* 0x0000705434437816 */ /* 0x000fe40000000043 */
[----:B------:R-:W-:-:S02]  /*12940*/  LOP3.LUT R53, R53, 0xff, RZ, 0xc0, !PT ;  /* 0x000000ff35357812 */ /* 0x000fc400078ec0ff */
[----:B------:R-:W-:Y:S02]  /*12950*/  PRMT R71, R59, 0x7054, R62 ;  /* 0x000070543b477816 */ /* 0x000fe4000000003e */
[----:B------:R-:W-:Y:S02]  /*12960*/  PRMT R65, R42, 0x7054, R65 ;  /* 0x000070542a417816 */ /* 0x000fe40000000041 */
[----:B------:R-:W-:Y:S02]  /*12970*/  LOP3.LUT R67, R67, 0xff000000, R31, 0xf8, !PT ;  /* 0xff00000043437812 */ /* 0x000fe400078ef81f */
[----:B------:R-:W-:Y:S02]  /*12980*/  LOP3.LUT R60, R43, 0xff000000, R33, 0xf8, !PT ;  /* 0xff0000002b3c7812 */ /* 0x000fe400078ef821 */
[----:B------:R-:W-:Y:S02]  /*12990*/  PRMT R53, R53, 0x7054, R58 ;  /* 0x0000705435357816 */ /* 0x000fe4000000003a */
[----:B------:R-:W-:-:S02]  /*129a0*/  LOP3.LUT R70, R71, 0xff000000, R21, 0xf8, !PT ;  /* 0xff00000047467812 */ /* 0x000fc400078ef815 */
[----:B------:R-:W-:Y:S02]  /*129b0*/  SHF.R.U32.HI R58, RZ, 0x10, R20 ;  /* 0x00000010ff3a7819 */ /* 0x000fe40000011614 */
[----:B------:R-:W-:Y:S02]  /*129c0*/  LOP3.LUT R66, R65, 0xff000000, R30, 0xf8, !PT ;  /* 0xff00000041427812 */ /* 0x000fe400078ef81e */
[----:B------:R-:W-:Y:S02]  /*129d0*/  F2FP.F16.E4M3.UNPACK_B R65, R67 ;  /* 0x00000043ff41723e */ /* 0x000fe400020006ff */
[----:B------:R-:W-:Y:S02]  /*129e0*/  F2FP.F16.E4M3.UNPACK_B R62, R60 ;  /* 0x0000003cff3e723e */ /* 0x000fe400020006ff */
[----:B------:R-:W-:Y:S01]  /*129f0*/  LOP3.LUT R58, R58, 0xff, RZ, 0xc0, !PT ;  /* 0x000000ff3a3a7812 */ /* 0x000fe200078ec0ff */
[----:B------:R-:W-:Y:S01]  /*12a00*/  HADD2.F32 R68, -RZ, R65.H0_H0 ;  /* 0x20000041ff447230 */ /* 0x000fe20000004100 */
[----:B------:R-:W-:-:S02]  /*12a10*/  LOP3.LUT R59, R3, 0xff000000, R32, 0xf8, !PT ;  /* 0xff000000033b7812 */ /* 0x000fc400078ef820 */
[----:B------:R-:W-:Y:S02]  /*12a20*/  PRMT R69, R58, 0x7054, R69 ;  /* 0x000070543a457816 */ /* 0x000fe40000000045 */
[----:B------:R-:W-:Y:S02]  /*12a30*/  F2FP.F16.E4M3.UNPACK_B R67, R67.H1 ;  /* 0x00000043ff43723e */ /* 0x000fe400030006ff */
[----:B------:R-:W-:Y:S02]  /*12a40*/  LOP3.LUT R64, R63, 0xff000000, R29, 0xf8, !PT ;  /* 0xff0000003f407812 */ /* 0x000fe400078ef81d */
[----:B------:R-:W-:Y:S02]  /*12a50*/  F2FP.F16.E4M3.UNPACK_B R60, R60.H1 ;  /* 0x0000003cff3c723e */ /* 0x000fe400030006ff */
[----:B------:R-:W-:Y:S02]  /*12a60*/  LOP3.LUT R28, R53, 0xff000000, R28, 0xf8, !PT ;  /* 0xff000000351c7812 */ /* 0x000fe400078ef81c */
[----:B0-----:R-:W-:-:S02]  /*12a70*/  F2FP.F16.E4M3.UNPACK_B R53, R51 ;  /* 0x00000033ff35723e */ /* 0x001fc400020006ff */
[----:B------:R-:W-:Y:S01]  /*12a80*/  F2FP.F16.E4M3.UNPACK_B R58, R51.H1 ;  /* 0x00000033ff3a723e */ /* 0x000fe200030006ff */
[----:B------:R-:W-:Y:S01]  /*12a90*/  HADD2.F32 R71, -RZ, R67.H0_H0 ;  /* 0x20000043ff477230 */ /* 0x000fe20000004100 */
[----:B------:R-:W-:Y:S01]  /*12aa0*/  LOP3.LUT R20, R69, 0xff000000, R20, 0xf8, !PT ;  /* 0xff00000045147812 */ /* 0x000fe200078ef814 */
[----:B------:R-:W-:Y:S01]  /*12ab0*/  HADD2.F32 R69, -RZ, R65.H1_H1 ;  /* 0x30000041ff457230 */ /* 0x000fe20000004100 */
[-C--:B------:R-:W-:Y:S02]  /*12ac0*/  F2FP.F16.E4M3.UNPACK_B R51, R50.reuse ;  /* 0x00000032ff33723e */ /* 0x080fe400020006ff */
[----:B------:R-:W-:Y:S01]  /*12ad0*/  F2FP.F16.E4M3.UNPACK_B R52, R50.H1 ;  /* 0x00000032ff34723e */ /* 0x000fe200030006ff */
[--C-:B------:R-:W-:Y:S02]  /*12ae0*/  HADD2.F32 R65, -RZ, R60.reuse.H0_H0 ;  /* 0x2000003cff417230 */ /* 0x100fe40000004100 */
[----:B------:R-:W-:Y:S01]  /*12af0*/  HADD2.F32 R60, -RZ, R60.H1_H1 ;  /* 0x3000003cff3c7230 */ /* 0x000fe20000004100 */
[----:B--2---:R-:W0:Y:S02]  /*12b00*/  LDS.128 R12, [R78+0x20400] ;  /* 0x020400004e0c7984 */ /* 0x004e240000000c00 */
[----:B0-----:R-:W-:-:S02]  /*12b10*/  F2FP.F16.E4M3.UNPACK_B R33, R15 ;  /* 0x0000000fff21723e */ /* 0x001fc400020006ff */
[----:B------:R-:W-:Y:S02]  /*12b20*/  F2FP.F16.E4M3.UNPACK_B R42, R15.H1 ;  /* 0x0000000fff2a723e */ /* 0x000fe400030006ff */
[-C--:B------:R-:W-:Y:S02]  /*12b30*/  F2FP.F16.E4M3.UNPACK_B R15, R12.reuse ;  /* 0x0000000cff0f723e */ /* 0x080fe400020006ff */
[----:B------:R-:W-:Y:S02]  /*12b40*/  F2FP.F16.E4M3.UNPACK_B R21, R12.H1 ;  /* 0x0000000cff15723e */ /* 0x000fe400030006ff */
[----:B------:R-:W-:Y:S02]  /*12b50*/  F2FP.F16.E4M3.UNPACK_B R12, R49 ;  /* 0x00000031ff0c723e */ /* 0x000fe400020006ff */
[-C--:B------:R-:W-:Y:S02]  /*12b60*/  F2FP.F16.E4M3.UNPACK_B R30, R13.reuse ;  /* 0x0000000dff1e723e */ /* 0x080fe400020006ff */
[----:B------:R-:W-:Y:S01]  /*12b70*/  F2FP.F16.E4M3.UNPACK_B R31, R13.H1 ;  /* 0x0000000dff1f723e */ /* 0x000fe200030006ff */
[----:B------:R-:W-:Y:S01]  /*12b80*/  HADD2.F32 R13, -RZ, R12.H0_H0 ;  /* 0x2000000cff0d7230 */ /* 0x000fe20000004100 */
[----:B------:R-:W-:-:S02]  /*12b90*/  F2FP.F16.E4M3.UNPACK_B R3, R14 ;  /* 0x0000000eff03723e */ /* 0x000fc400020006ff */
[----:B------:R-:W-:Y:S01]  /*12ba0*/  F2FP.F16.E4M3.UNPACK_B R32, R14.H1 ;  /* 0x0000000eff20723e */ /* 0x000fe200030006ff */
[----:B------:R-:W-:Y:S01]  /*12bb0*/  HADD2.F32 R14, -RZ, R62.H0_H0 ;  /* 0x2000003eff0e7230 */ /* 0x000fe20000004100 */
[----:B------:R-:W-:Y:S01]  /*12bc0*/  F2FP.F16.E4M3.UNPACK_B R49, R49.H1 ;  /* 0x00000031ff31723e */ /* 0x000fe200030006ff */
[----:B------:R-:W-:Y:S02]  /*12bd0*/  HADD2.F32 R29, -RZ, R30.H0_H0 ;  /* 0x2000001eff1d7230 */ /* 0x000fe40000004100 */
[C---:B------:R-:W-:Y:S01]  /*12be0*/  FMUL.FTZ R72, R13.reuse, R68 ;  /* 0x000000440d487220 */ /* 0x040fe20000410000 */
[-C--:B------:R-:W-:Y:S01]  /*12bf0*/  FMUL.FTZ R63, R13, R14.reuse ;  /* 0x0000000e0d3f7220 */ /* 0x080fe20000410000 */
[----:B------:R-:W-:Y:S02]  /*12c00*/  HADD2.F32 R50, -RZ, R49.H0_H0 ;  /* 0x20000031ff327230 */ /* 0x000fe40000004100 */
[----:B------:R-:W-:Y:S01]  /*12c10*/  FFMA.FTZ R13, R29, R14, -R72 ;  /* 0x0000000e1d0d7223 */ /* 0x000fe20000010848 */
[----:B------:R-:W-:-:S02]  /*12c20*/  HADD2.F32 R12, -RZ, R12.H1_H1 ;  /* 0x3000000cff0c7230 */ /* 0x000fc40000004100 */
[----:B------:R-:W-:Y:S01]  /*12c30*/  FFMA.FTZ R29, R29, R68, R63 ;  /* 0x000000441d1d7223 */ /* 0x000fe2000001003f */
[----:B------:R-:W-:Y:S02]  /*12c40*/  HADD2.F32 R63, -RZ, R62.H1_H1 ;  /* 0x3000003eff3f7230 */ /* 0x000fe40000004100 */
[C---:B------:R-:W-:Y:S01]  /*12c50*/  FMUL.FTZ R75, R50.reuse, R71 ;  /* 0x00000047324b7220 */ /* 0x040fe20000410000 */
[----:B------:R-:W-:Y:S02]  /*12c60*/  HADD2.F32 R14, -RZ, R31.H0_H0 ;  /* 0x2000001fff0e7230 */ /* 0x000fe40000004100 */
[----:B------:R-:W-:Y:S01]  /*12c70*/  FMUL.FTZ R50, R50, R65 ;  /* 0x0000004132327220 */ /* 0x000fe20000410000 */
[----:B------:R-:W-:Y:S02]  /*12c80*/  HADD2.F32 R30, -RZ, R30.H1_H1 ;  /* 0x3000001eff1e7230 */ /* 0x000fe40000004100 */
[C---:B------:R-:W-:Y:S01]  /*12c90*/  FMUL.FTZ R62, R12.reuse, R63 ;  /* 0x0000003f0c3e7220 */ /* 0x040fe20000410000 */
[----:B------:R-:W-:Y:S01]  /*12ca0*/  FMUL.FTZ R73, R12, R69 ;  /* 0x000000450c497220 */ /* 0x000fe20000410000 */
[C---:B------:R-:W-:Y:S01]  /*12cb0*/  FFMA.FTZ R75, R14.reuse, R65, -R75 ;  /* 0x000000410e4b7223 */ /* 0x040fe2000001084b */
[----:B------:R-:W-:Y:S01]  /*12cc0*/  FFMA.FTZ R71, R14, R71, R50 ;  /* 0x000000470e477223 */ /* 0x000fe20000010032 */
[----:B------:R-:W-:-:S02]  /*12cd0*/  F2FP.F16.E4M3.UNPACK_B R65, R70 ;  /* 0x00000046ff41723e */ /* 0x000fc400020006ff */
[----:B------:R-:W-:Y:S01]  /*12ce0*/  F2FP.F16.E4M3.UNPACK_B R50, R64 ;  /* 0x00000040ff32723e */ /* 0x000fe200020006ff */
[C---:B------:R-:W-:Y:S01]  /*12cf0*/  FFMA.FTZ R68, R30.reuse, R69, R62 ;  /* 0x000000451e447223 */ /* 0x040fe2000001003e */
[----:B------:R-:W-:Y:S01]  /*12d00*/  FFMA.FTZ R12, R30, R63, -R73 ;  /* 0x0000003f1e0c7223 */ /* 0x000fe20000010849 */
[----:B------:R-:W-:Y:S02]  /*12d10*/  HADD2.F32 R62, -RZ, R67.H1_H1 ;  /* 0x30000043ff3e7230 */ /* 0x000fe40000004100 */
[----:B------:R-:W-:Y:S02]  /*12d20*/  HADD2.F32 R49, -RZ, R49.H1_H1 ;  /* 0x30000031ff317230 */ /* 0x000fe40000004100 */
[----:B------:R-:W-:Y:S02]  /*12d30*/  HADD2.F32 R67, -RZ, R65.H0_H0 ;  /* 0x20000041ff437230 */ /* 0x000fe40000004100 */
[----:B------:R-:W-:Y:S02]  /*12d40*/  HADD2.F32 R30, -RZ, R53.H0_H0 ;  /* 0x20000035ff1e7230 */ /* 0x000fe40000004100 */
[----:B------:R-:W-:-:S02]  /*12d50*/  HADD2.F32 R63, -RZ, R50.H0_H0 ;  /* 0x20000032ff3f7230 */ /* 0x000fc40000004100 */
[C---:B------:R-:W-:Y:S01]  /*12d60*/  FMUL.FTZ R72, R49.reuse, R62 ;  /* 0x0000003e31487220 */ /* 0x040fe20000410000 */
[----:B------:R-:W-:Y:S02]  /*12d70*/  HADD2.F32 R31, -RZ, R31.H1_H1 ;  /* 0x3000001fff1f7230 */ /* 0x000fe40000004100 */
[C---:B------:R-:W-:Y:S01]  /*12d80*/  FMUL.FTZ R69, R30.reuse, R67 ;  /* 0x000000431e457220 */ /* 0x040fe20000410000 */
[----:B------:R-:W-:Y:S02]  /*12d90*/  HADD2.F32 R14, -RZ, R33.H0_H0 ;  /* 0x20000021ff0e7230 */ /* 0x000fe40000004100 */
[----:B------:R-:W-:Y:S01]  /*12da0*/  FMUL.FTZ R49, R49, R60 ;  /* 0x0000003c31317220 */ /* 0x000fe20000410000 */
[----:B------:R-:W-:Y:S01]  /*12db0*/  FMUL.FTZ R30, R30, R63 ;  /* 0x0000003f1e1e7220 */ /* 0x000fe20000410000 */
[----:B------:R-:W-:Y:S01]  /*12dc0*/  F2FP.F16.E4M3.UNPACK_B R70, R70.H1 ;  /* 0x00000046ff46723e */ /* 0x000fe200030006ff */
[C---:B------:R-:W-:Y:S01]  /*12dd0*/  FFMA.FTZ R72, R31.reuse, R60, -R72 ;  /* 0x0000003c1f487223 */ /* 0x040fe20000010848 */
[----:B------:R-:W-:Y:S01]  /*12de0*/  FFMA.FTZ R62, R31, R62, R49 ;  /* 0x0000003e1f3e7223 */ /* 0x000fe20000010031 */
[----:B------:R-:W-:Y:S01]  /*12df0*/  FFMA.FTZ R67, R14, R67, R30 ;  /* 0x000000430e437223 */ /* 0x000fe2000001001e */
[----:B------:R-:W-:Y:S01]  /*12e00*/  HADD2.F32 R60, -RZ, R65.H1_H1 ;  /* 0x30000041ff3c7230 */ /* 0x000fe20000004100 */
[----:B------:R-:W-:Y:S01]  /*12e10*/  F2FP.F16.E4M3.UNPACK_B R64, R64.H1 ;  /* 0x00000040ff40723e */ /* 0x000fe200030006ff */
[----:B------:R-:W-:-:S02]  /*12e20*/  HADD2.F32 R53, -RZ, R53.H1_H1 ;  /* 0x30000035ff357230 */ /* 0x000fc40000004100 */
[----:B------:R-:W-:Y:S02]  /*12e30*/  HADD2.F32 R49, -RZ, R70.H0_H0 ;  /* 0x20000046ff317230 */ /* 0x000fe40000004100 */
[----:B------:R-:W-:Y:S02]  /*12e40*/  HADD2.F32 R30, -RZ, R58.H0_H0 ;  /* 0x2000003aff1e7230 */ /* 0x000fe40000004100 */
[----:B------:R-:W-:Y:S01]  /*12e50*/  FFMA.FTZ R69, R14, R63, -R69 ;  /* 0x0000003f0e457223 */ /* 0x000fe20000010845 */
[----:B------:R-:W-:Y:S02]  /*12e60*/  HADD2.F32 R50, -RZ, R50.H1_H1 ;  /* 0x30000032ff327230 */ /* 0x000fe40000004100 */
[----:B------:R-:W-:Y:S01]  /*12e70*/  FMUL.FTZ R74, R53, R60 ;  /* 0x0000003c354a7220 */ /* 0x000fe20000410000 */
[----:B------:R-:W-:Y:S02]  /*12e80*/  HADD2.F32 R33, -RZ, R33.H1_H1 ;  /* 0x30000021ff217230 */ /* 0x000fe40000004100 */
[----:B------:R-:W-:Y:S01]  /*12e90*/  FMUL.FTZ R63, R30, R49 ;  /* 0x000000311e3f7220 */ /* 0x000fe20000410000 */
[----:B------:R-:W-:-:S02]  /*12ea0*/  HADD2.F32 R31, -RZ, R64.H0_H0 ;  /* 0x20000040ff1f7230 */ /* 0x000fc40000004100 */
[----:B------:R-:W-:Y:S01]  /*12eb0*/  HADD2.F32 R14, -RZ, R42.H0_H0 ;  /* 0x2000002aff0e7230 */ /* 0x000fe20000004100 */
[----:B------:R-:W-:Y:S01]  /*12ec0*/  F2FP.F16.E4M3.UNPACK_B R43, R48 ;  /* 0x00000030ff2b723e */ /* 0x000fe200020006ff */
[-C--:B------:R-:W-:Y:S01]  /*12ed0*/  FMUL.FTZ R53, R53, R50.reuse ;  /* 0x0000003235357220 */ /* 0x080fe20000410000 */
[C---:B------:R-:W-:Y:S01]  /*12ee0*/  FFMA.FTZ R74, R33.reuse, R50, -R74 ;  /* 0x00000032214a7223 */ /* 0x040fe2000001084a */
[----:B------:R-:W-:Y:S01]  /*12ef0*/  F2FP.F16.E4M3.UNPACK_B R48, R48.H1 ;  /* 0x00000030ff30723e */ /* 0x000fe200030006ff */
[-C--:B------:R-:W-:Y:S01]  /*12f00*/  FMUL.FTZ R30, R30, R31.reuse ;  /* 0x0000001f1e1e7220 */ /* 0x080fe20000410000 */
[C---:B------:R-:W-:Y:S01]  /*12f10*/  FFMA.FTZ R73, R14.reuse, R31, -R63 ;  /* 0x0000001f0e497223 */ /* 0x040fe2000001083f */
[----:B------:R-:W-:Y:S02]  /*12f20*/  F2FP.F16.E4M3.UNPACK_B R50, R66.H1 ;  /* 0x00000042ff32723e */ /* 0x000fe400030006ff */
[----:B------:R-:W-:Y:S01]  /*12f30*/  F2FP.F16.E4M3.UNPACK_B R31, R59.H1 ;  /* 0x0000003bff1f723e */ /* 0x000fe200030006ff */
[----:B------:R-:W-:Y:S01]  /*12f40*/  FFMA.FTZ R76, R33, R60, R53 ;  /* 0x0000003c214c7223 */ /* 0x000fe20000010035 */
[----:B------:R-:W-:Y:S01]  /*12f50*/  FFMA.FTZ R77, R14, R49, R30 ;  /* 0x000000310e4d7223 */ /* 0x000fe2000001001e */
[----:B------:R-:W-:-:S02]  /*12f60*/  HADD2.F32 R53, -RZ, R50.H0_H0 ;  /* 0x20000032ff357230 */ /* 0x000fc40000004100 */
[----:B------:R-:W-:Y:S02]  /*12f70*/  HADD2.F32 R30, -RZ, R48.H0_H0 ;  /* 0x20000030ff1e7230 */ /* 0x000fe40000004100 */
[----:B------:R-:W-:Y:S02]  /*12f80*/  HADD2.F32 R63, -RZ, R70.H1_H1 ;  /* 0x30000046ff3f7230 */ /* 0x000fe40000004100 */
[----:B------:R-:W-:Y:S02]  /*12f90*/  HADD2.F32 R58, -RZ, R58.H1_H1 ;  /* 0x3000003aff3a7230 */ /* 0x000fe40000004100 */
[----:B------:R-:W-:Y:S02]  /*12fa0*/  HADD2.F32 R33, -RZ, R31.H0_H0 ;  /* 0x2000001fff217230 */ /* 0x000fe40000004100 */
[----:B------:R-:W-:Y:S01]  /*12fb0*/  FMUL.FTZ R65, R30, R53 ;  /* 0x000000351e417220 */ /* 0x000fe20000410000 */
[----:B------:R-:W-:Y:S02]  /*12fc0*/  HADD2.F32 R49, -RZ, R64.H1_H1 ;  /* 0x30000040ff317230 */ /* 0x000fe40000004100 */
[----:B------:R-:W-:Y:S01]  /*12fd0*/  FMUL.FTZ R79, R58, R63 ;  /* 0x0000003f3a4f7220 */ /* 0x000fe20000410000 */
[----:B------:R-:W-:-:S02]  /*12fe0*/  HADD2.F32 R42, -RZ, R42.H1_H1 ;  /* 0x3000002aff2a7230 */ /* 0x000fc40000004100 */
[----:B------:R-:W-:Y:S01]  /*12ff0*/  FMUL.FTZ R30, R30, R33 ;  /* 0x000000211e1e7220 */ /* 0x000fe20000410000 */
[----:B------:R-:W-:Y:S02]  /*13000*/  HADD2.F32 R14, -RZ, R21.H0_H0 ;  /* 0x20000015ff0e7230 */ /* 0x000fe40000004100 */
[----:B------:R-:W-:Y:S02]  /*13010*/  HADD2.F32 R50, -RZ, R50.H1_H1 ;  /* 0x30000032ff327230 */ /* 0x000fe40000004100 */
[----:B------:R-:W-:Y:S02]  /*13020*/  HADD2.F32 R48, -RZ, R48.H1_H1 ;  /* 0x30000030ff307230 */ /* 0x000fe40000004100 */
[----:B------:R-:W-:Y:S02]  /*13030*/  HADD2.F32 R31, -RZ, R31.H1_H1 ;  /* 0x3000001fff1f7230 */ /* 0x000fe40000004100 */
[-C--:B------:R-:W-:Y:S01]  /*13040*/  FMUL.FTZ R58, R58, R49.reuse ;  /* 0x000000313a3a7220 */ /* 0x080fe20000410000 */
[----:B------:R-:W-:Y:S01]  /*13050*/  FFMA.FTZ R64, R42, R49, -R79 ;  /* 0x000000312a407223 */ /* 0x000fe2000001084f */
[C---:B------:R-:W-:Y:S01]  /*13060*/  FFMA.FTZ R65, R14.reuse, R33, -R65 ;  /* 0x000000210e417223 */ /* 0x040fe20000010841 */
[----:B------:R-:W-:Y:S01]  /*13070*/  FFMA.FTZ R53, R14, R53, R30 ;  /* 0x000000350e357223 */ /* 0x000fe2000001001e */
[----:B------:R-:W-:Y:S01]  /*13080*/  HADD2.F32 R21, -RZ, R21.H1_H1 ;  /* 0x30000015ff157230 */ /* 0x000fe20000004100 */
[----:B------:R-:W-:Y:S01]  /*13090*/  F2FP.F16.E4M3.UNPACK_B R66, R66 ;  /* 0x00000042ff42723e */ /* 0x000fe200020006ff */
[C---:B------:R-:W-:Y:S01]  /*130a0*/  FMUL.FTZ R14, R48.reuse, R50 ;  /* 0x00000032300e7220 */ /* 0x040fe20000410000 */
[----:B------:R-:W-:Y:S01]  /*130b0*/  F2FP.F16.E4M3.UNPACK_B R59, R59 ;  /* 0x0000003bff3b723e */ /* 0x000fe200020006ff */
[----:B------:R-:W-:Y:S01]  /*130c0*/  FMUL.FTZ R49, R48, R31 ;  /* 0x0000001f30317220 */ /* 0x000fe20000410000 */
[----:B------:R-:W-:Y:S01]  /*130d0*/  FFMA.FTZ R70, R42, R63, R58 ;  /* 0x0000003f2a467223 */ /* 0x000fe2000001003a */
[----:B------:R-:W-:Y:S01]  /*130e0*/  FFMA.FTZ R58, R21, R31, -R14 ;  /* 0x0000001f153a7223 */ /* 0x000fe2000001080e */
[----:B------:R-:W-:-:S02]  /*130f0*/  HADD2.F32 R33, -RZ, R66.H0_H0 ;  /* 0x20000042ff217230 */ /* 0x000fc40000004100 */
[----:B------:R-:W-:Y:S01]  /*13100*/  FFMA.FTZ R60, R21, R50, R49 ;  /* 0x00000032153c7223 */ /* 0x000fe20000010031 */
[----:B------:R-:W-:Y:S02]  /*13110*/  HADD2.F32 R30, -RZ, R43.H0_H0 ;  /* 0x2000002bff1e7230 */ /* 0x000fe40000004100 */
[----:B------:R-:W-:Y:S02]  /*13120*/  HADD2.F32 R21, -RZ, R59.H0_H0 ;  /* 0x2000003bff157230 */ /* 0x000fe40000004100 */
[----:B------:R-:W-:Y:S02]  /*13130*/  HADD2.F32 R14, -RZ, R15.H0_H0 ;  /* 0x2000000fff0e7230 */ /* 0x000fe40000004100 */
[C---:B------:R-:W-:Y:S01]  /*13140*/  FMUL.FTZ R31, R30.reuse, R33 ;  /* 0x000000211e1f7220 */ /* 0x040fe20000410000 */
[----:B------:R-:W-:Y:S02]  /*13150*/  HADD2.F32 R66, -RZ, R66.H1_H1 ;  /* 0x30000042ff427230 */ /* 0x000fe40000004100 */
[----:B------:R-:W-:Y:S01]  /*13160*/  FMUL.FTZ R49, R30, R21 ;  /* 0x000000151e317220 */ /* 0x000fe20000410000 */
[----:B------:R-:W-:-:S02]  /*13170*/  HADD2.F32 R43, -RZ, R43.H1_H1 ;  /* 0x3000002bff2b7230 */ /* 0x000fc40000004100 */
[----:B------:R-:W-:Y:S02]  /*13180*/  HADD2.F32 R30, -RZ, R59.H1_H1 ;  /* 0x3000003bff1e7230 */ /* 0x000fe40000004100 */
[C---:B------:R-:W-:Y:S01]  /*13190*/  FFMA.FTZ R48, R14.reuse, R21, -R31 ;  /* 0x000000150e307223 */ /* 0x040fe2000001081f */
[----:B------:R-:W-:Y:S01]  /*131a0*/  HADD2.F32 R15, -RZ, R15.H1_H1 ;  /* 0x3000000fff0f7230 */ /* 0x000fe20000004100 */
[----:B------:R-:W-:Y:S01]  /*131b0*/  F2FP.F16.E4M3.UNPACK_B R42, R20.H1 ;  /* 0x00000014ff2a723e */ /* 0x000fe200030006ff */
[C---:B------:R-:W-:Y:S01]  /*131c0*/  FMUL.FTZ R50, R43.reuse, R66 ;  /* 0x000000422b327220 */ /* 0x040fe20000410000 */
[----:B------:R-:W-:Y:S01]  /*131d0*/  FFMA.FTZ R49, R14, R33, R49 ;  /* 0x000000210e317223 */ /* 0x000fe20000010031 */
[----:B------:R-:W-:Y:S01]  /*131e0*/  F2FP.F16.E4M3.UNPACK_B R14, R28.H1 ;  /* 0x0000001cff0e723e */ /* 0x000fe200030006ff */
[-C--:B------:R-:W-:Y:S01]  /*131f0*/  FMUL.FTZ R31, R43, R30.reuse ;  /* 0x0000001e2b1f7220 */ /* 0x080fe20000410000 */
[----:B------:R-:W-:Y:S01]  /*13200*/  FFMA.FTZ R43, R15, R30, -R50 ;  /* 0x0000001e0f2b7223 */ /* 0x000fe20000010832 */
[----:B------:R-:W-:-:S02]  /*13210*/  HADD2.F32 R30, -RZ, R42.H0_H0 ;  /* 0x2000002aff1e7230 */ /* 0x000fc40000004100 */
[----:B------:R-:W-:Y:S02]  /*13220*/  HADD2.F32 R21, -RZ, R52.H0_H0 ;  /* 0x20000034ff157230 */ /* 0x000fe40000004100 */
[----:B------:R-:W-:Y:S01]  /*13230*/  FFMA.FTZ R66, R15, R66, R31 ;  /* 0x000000420f427223 */ /* 0x000fe2000001001f */
[--C-:B------:R-:W-:Y:S02]  /*13240*/  HADD2.F32 R15, -RZ, R14.reuse.H0_H0 ;  /* 0x2000000eff0f7230 */ /* 0x100fe40000004100 */
[----:B------:R-:W-:Y:S02]  /*13250*/  HADD2.F32 R31, -RZ, R14.H1_H1 ;  /* 0x3000000eff1f7230 */ /* 0x000fe40000004100 */
[C---:B------:R-:W-:Y:S01]  /*13260*/  FMUL.FTZ R59, R21.reuse, R30 ;  /* 0x0000001e153b7220 */ /* 0x040fe20000410000 */
[----:B------:R-:W-:Y:S02]  /*13270*/  HADD2.F32 R14, -RZ, R32.H0_H0 ;  /* 0x20000020ff0e7230 */ /* 0x000fe40000004100 */
[----:B------:R-:W-:Y:S01]  /*13280*/  FMUL.FTZ R21, R21, R15 ;  /* 0x0000000f15157220 */ /* 0x000fe20000410000 */
[----:B------:R-:W-:-:S02]  /*13290*/  HADD2.F32 R33, -RZ, R42.H1_H1 ;  /* 0x3000002aff217230 */ /* 0x000fc40000004100 */
[----:B------:R-:W-:Y:S02]  /*132a0*/  HADD2.F32 R52, -RZ, R52.H1_H1 ;  /* 0x30000034ff347230 */ /* 0x000fe40000004100 */
[C---:B------:R-:W-:Y:S01]  /*132b0*/  FFMA.FTZ R59, R14.reuse, R15, -R59 ;  /* 0x0000000f0e3b7223 */ /* 0x040fe2000001083b */
[----:B------:R-:W-:Y:S01]  /*132c0*/  HADD2.F32 R32, -RZ, R32.H1_H1 ;  /* 0x30000020ff207230 */ /* 0x000fe20000004100 */
[----:B------:R-:W-:Y:S01]  /*132d0*/  F2FP.F16.E4M3.UNPACK_B R28, R28 ;  /* 0x0000001cff1c723e */ /* 0x000fe200020006ff */
[----:B------:R-:W-:Y:S01]  /*132e0*/  FFMA.FTZ R50, R14, R30, R21 ;  /* 0x0000001e0e327223 */ /* 0x000fe20000010015 */
[C---:B------:R-:W-:Y:S01]  /*132f0*/  FMUL.FTZ R15, R52.reuse, R33 ;  /* 0x00000021340f7220 */ /* 0x040fe20000410000 */
[----:B------:R-:W-:Y:S01]  /*13300*/  F2FP.F16.E4M3.UNPACK_B R14, R20 ;  /* 0x00000014ff0e723e */ /* 0x000fe200020006ff */
[-C--:B------:R-:W-:Y:S01]  /*13310*/  FMUL.FTZ R42, R52, R31.reuse ;  /* 0x0000001f342a7220 */ /* 0x080fe20000410000 */
[----:B------:R-:W-:Y:S02]  /*13320*/  HADD2.F32 R20, -RZ, R28.H0_H0 ;  /* 0x2000001cff147230 */ /* 0x000fe40000004100 */
[----:B------:R-:W-:Y:S01]  /*13330*/  FFMA.FTZ R52, R32, R31, -R15 ;  /* 0x0000001f20347223 */ /* 0x000fe2000001080f */
[----:B------:R-:W-:-:S02]  /*13340*/  HADD2.F32 R15, -RZ, R51.H0_H0 ;  /* 0x20000033ff0f7230 */ /* 0x000fc40000004100 */
[--C-:B------:R-:W-:Y:S02]  /*13350*/  HADD2.F32 R21, -RZ, R14.reuse.H0_H0 ;  /* 0x2000000eff157230 */ /* 0x100fe40000004100 */
[----:B------:R-:W-:Y:S02]  /*13360*/  HADD2.F32 R30, -RZ, R14.H1_H1 ;  /* 0x3000000eff1e7230 */ /* 0x000fe40000004100 */
[----:B------:R-:W-:Y:S02]  /*13370*/  HADD2.F32 R51, -RZ, R51.H1_H1 ;  /* 0x30000033ff337230 */ /* 0x000fe40000004100 */
[----:B------:R-:W-:Y:S02]  /*13380*/  HADD2.F32 R28, -RZ, R28.H1_H1 ;  /* 0x3000001cff1c7230 */ /* 0x000fe40000004100 */
[----:B------:R-:W-:Y:S01]  /*13390*/  FFMA.FTZ R33, R32, R33, R42 ;  /* 0x0000002120217223 */ /* 0x000fe2000001002a */
[--C-:B------:R-:W-:Y:S02]  /*133a0*/  HADD2.F32 R14, -RZ, R3.reuse.H0_H0 ;  /* 0x20000003ff0e7230 */ /* 0x100fe40000004100 */
[----:B------:R-:W-:Y:S01]  /*133b0*/  FMUL.FTZ R32, R15, R20 ;  /* 0x000000140f207220 */ /* 0x000fe20000410000 */
[----:B------:R-:W-:-:S02]  /*133c0*/  HADD2.F32 R3, -RZ, R3.H1_H1 ;  /* 0x30000003ff037230 */ /* 0x000fc40000004100 */
[-C--:B------:R-:W-:Y:S01]  /*133d0*/  FMUL.FTZ R31, R15, R21.reuse ;  /* 0x000000150f1f7220 */ /* 0x080fe20000410000 */
[C---:B------:R-:W-:Y:S01]  /*133e0*/  FMUL.FTZ R42, R51.reuse, R30 ;  /* 0x0000001e332a7220 */ /* 0x040fe20000410000 */
[----:B------:R-:W-:Y:S01]  /*133f0*/  FMUL.FTZ R51, R51, R28 ;  /* 0x0000001c33337220 */ /* 0x000fe20000410000 */
[C---:B------:R-:W-:Y:S01]  /*13400*/  FFMA.FTZ R32, R14.reuse, R21, R32 ;  /* 0x000000150e207223 */ /* 0x040fe20000010020 */
[----:B------:R-:W-:Y:S01]  /*13410*/  FFMA.FTZ R20, R14, R20, -R31 ;  /* 0x000000140e147223 */ /* 0x000fe2000001081f */
[C---:B------:R-:W-:Y:S01]  /*13420*/  FFMA.FTZ R21, R3.reuse, R28, -R42 ;  /* 0x0000001c03157223 */ /* 0x040fe2000001082a */
[----:B------:R-:W-:Y:S01]  /*13430*/  F2FP.SATFINITE.E4M3.F32.PACK_AB_MERGE_C R72, R72, R75, RZ ;  /* 0x0000004b4848723e */ /* 0x000fe200048070ff */
[----:B------:R-:W-:Y:S01]  /*13440*/  FFMA.FTZ R51, R3, R30, R51 ;  /* 0x0000001e03337223 */ /* 0x000fe20000010033 */
[----:B------:R-:W-:Y:S02]  /*13450*/  F2FP.SATFINITE.E4M3.F32.PACK_AB_MERGE_C R15, R64, R73, RZ ;  /* 0x00000049400f723e */ /* 0x000fe400048070ff */
        /* <DEDUP_REMOVED lines=11> */
[----:B------:R-:W-:Y:S02]  /*13510*/  F2FP.SATFINITE.E4M3.F32.PACK_AB_MERGE_C R31, R76, R67, R31 ;  /* 0x000000434c1f723e */ /* 0x000fe4000480701f */
[----:B------:R-:W-:-:S02]  /*13520*/  F2FP.SATFINITE.E4M3.F32.PACK_AB_MERGE_C R28, R66, R49, R28 ;  /* 0x00000031421c723e */ /* 0x000fc4000480701c */
[----:B------:R-:W-:Y:S01]  /*13530*/  F2FP.SATFINITE.E4M3.F32.PACK_AB_MERGE_C R30, R51, R32, R30 ;  /* 0x00000020331e723e */ /* 0x000fe2000480701e */
[----:B------:R1:W-:Y:S04]  /*13540*/  STS.128 [R78+0x20400], R12 ;  /* 0x0204000c4e007388 */ /* 0x0003e80000000c00 */
[----:B------:R1:W-:Y:S02]  /*13550*/  STS.128 [R0+0x20400], R28 ;  /* 0x0204001c00007388 */ /* 0x0003e40000000c00 */
.L_x_3096:
[----:B------:R-:W-:Y:S05]  /*13560*/  BSYNC B1 ;  /* 0x0000000000017941 */ /* 0x000fea0003800000 */
.L_x_3095:
[----:B------:R-:W-:Y:S04]  /*13570*/  BSSY B1, `(.L_x_3097) ;  /* 0x0000103000017945 */ /* 0x000fe80003800000 */
[----:B------:R-:W-:Y:S05]  /*13580*/  @P2 BRA `(.L_x_3098) ;  /* 0x0000001000042947 */ /* 0x000fea0003800000 */
[----:B-1----:R-:W2:Y:S04]  /*13590*/  LDL R28, [R1+0x24] ;  /* 0x00002400011c7983 */ /* 0x002ea80000100800 */
[----:B------:R-:W3:Y:S01]  /*135a0*/  LDL R70, [R1+0x48] ;  /* 0x0000480001467983 */ /* 0x000ee20000100800 */
[----:B------:R-:W0:Y:S01]  /*135b0*/  S2R R12, SR_TID.X ;  /* 0x00000000000c7919 */ /* 0x000e220000002100 */
[----:B-----5:R-:W-:Y:S02]  /*135c0*/  SHF.R.U32.HI R3, RZ, 0x8, R44 ;  /* 0x00000008ff037819 */ /* 0x020fe4000001162c */
[----:B------:R-:W-:Y:S02]  /*135d0*/  LOP3.LUT R0, R44, 0xff, RZ, 0xc0, !PT ;  /* 0x000000ff2c007812 */ /* 0x000fe400078ec0ff */
[----:B------:R-:W-:-:S02]  /*135e0*/  LOP3.LUT R3, R3, 0xff, RZ, 0xc0, !PT ;  /* 0x000000ff03037812 */ /* 0x000fc400078ec0ff */
[----:B------:R-:W-:Y:S02]  /*135f0*/  SHF.R.U32.HI R14, RZ, 0x8, R45 ;  /* 0x00000008ff0e7819 */ /* 0x000fe4000001162d */
[----:B------:R-:W-:Y:S01]  /*13600*/  PRMT R21, R3, 0x7604, R0 ;  /* 0x0000760403157816 */ /* 0x000fe20000000000 */
[----:B0-----:R-:W-:-:S05]  /*13610*/  VIADD R13, R12, 0xffffff80 ;  /* 0xffffff800c0d7836 */ /* 0x001fca0000000000 */
[----:B------:R-:W-:-:S04]  /*13620*/  SHF.R.S32.HI R15, RZ, 0x1f, R13 ;  /* 0x0000001fff0f7819 */ /* 0x000fc8000001140d */
[----:B------:R-:W-:-:S04]  /*13630*/  LEA.HI R15, R15, R13, RZ, 0x3 ;  /* 0x0000000d0f0f7211 */ /* 0x000fc800078f18ff */
[----:B------:R-:W-:-:S05]  /*13640*/  LOP3.LUT R15, R15, 0xfffffff8, RZ, 0xc0, !PT ;  /* 0xfffffff80f0f7812 */ /* 0x000fca00078ec0ff */
[----:B------:R-:W-:Y:S01]  /*13650*/  IMAD.IADD R15, R13, 0x1, -R15 ;  /* 0x000000010d0f7824 */ /* 0x000fe200078e0a0f */
[----:B------:R-:W-:Y:S02]  /*13660*/  SHF.R.U32.HI R13, RZ, 0x8, R46 ;  /* 0x00000008ff0d7819 */ /* 0x000fe4000001162e */
[----:B------:R-:W-:Y:S02]  /*13670*/  LOP3.LUT R12, R45, 0xff, RZ, 0xc0, !PT ;  /* 0x000000ff2d0c7812 */ /* 0x000fe400078ec0ff */
[----:B------:R-:W-:Y:S02]  /*13680*/  LOP3.LUT R3, R14, 0xff, RZ, 0xc0, !PT ;  /* 0x000000ff0e037812 */ /* 0x000fe400078ec0ff */
[----:B------:R-:W-:Y:S01]  /*13690*/  LEA.HI R14, R61, R15, RZ, 0x1c ;  /* 0x0000000f3d0e7211 */ /* 0x000fe200078fe0ff */
[----:B------:R-:W-:Y:S01]  /*136a0*/  IMAD.SHL.U32 R57, R57, 0x80, RZ ;  /* 0x0000008039397824 */ /* 0x000fe200078e00ff */
[----:B------:R-:W-:Y:S02]  /*136b0*/  LOP3.LUT R0, R46, 0xff, RZ, 0xc0, !PT ;  /* 0x000000ff2e007812 */ /* 0x000fe400078ec0ff */
[----:B------:R-:W-:-:S02]  /*136c0*/  LOP3.LUT R13, R13, 0xff, RZ, 0xc0, !PT ;  /* 0x000000ff0d0d7812 */ /* 0x000fc400078ec0ff */
[----:B------:R-:W-:Y:S02]  /*136d0*/  PRMT R20, R3, 0x7604, R12 ;  /* 0x0000760403147816 */ /* 0x000fe4000000000c */
[----:B------:R-:W-:Y:S02]  /*136e0*/  SHF.R.S32.HI R3, RZ, 0x1f, R14 ;  /* 0x0000001fff037819 */ /* 0x000fe4000001140e */
[----:B------:R-:W-:Y:S01]  /*136f0*/  PRMT R33, R13, 0x7604, R0 ;  /* 0x000076040d217816 */ /* 0x000fe20000000000 */
[----:B------:R-:W-:Y:S01]  /*13700*/  IMAD.SHL.U32 R0, R14, 0x10, RZ ;  /* 0x000000100e007824 */ /* 0x000fe200078e00ff */
[----:B------:R-:W-:Y:S02]  /*13710*/  LOP3.LUT R57, R57, 0x380, RZ, 0xc0, !PT ;  /* 0x0000038039397812 */ /* 0x000fe400078ec0ff */
[----:B------:R-:W-:Y:S02]  /*13720*/  LEA.HI R15, R3, R14, RZ, 0x3 ;  /* 0x0000000e030f7211 */ /* 0x000fe400078f18ff */
[----:B------:R-:W-:-:S02]  /*13730*/  SHF.R.U32.HI R12, RZ, 0x8, R47 ;  /* 0x00000008ff0c7819 */ /* 0x000fc4000001162f */
[----:B------:R-:W-:Y:S02]  /*13740*/  LOP3.LUT R0, R57, 0x70, R0, 0xf8, !PT ;  /* 0x0000007039007812 */ /* 0x000fe400078ef800 */
[----:B------:R-:W-:Y:S02]  /*13750*/  SHF.R.U32.HI R57, RZ, 0x3, R57 ;  /* 0x00000003ff397819 */ /* 0x000fe40000011639 */
[----:B------:R-:W-:Y:S02]  /*13760*/  SHF.L.U32 R15, R15, 0xb, RZ ;  /* 0x0000000b0f0f7819 */ /* 0x000fe400000006ff */
[----:B------:R-:W-:Y:S02]  /*13770*/  LOP3.LUT R3, R47, 0xff, RZ, 0xc0, !PT ;  /* 0x000000ff2f037812 */ /* 0x000fe400078ec0ff */
[----:B------:R-:W-:Y:S02]  /*13780*/  LOP3.LUT R12, R12, 0xff, RZ, 0xc0, !PT ;  /* 0x000000ff0c0c7812 */ /* 0x000fe400078ec0ff */
[----:B------:R-:W-:-:S02]  /*13790*/  LOP3.LUT R0, R0, R57, RZ, 0x3c, !PT ;  /* 0x0000003900007212 */ /* 0x000fc400078e3cff */
[----:B------:R-:W-:Y:S02]  /*137a0*/  LOP3.LUT R29, R15, 0xffffc000, RZ, 0xc0, !PT ;  /* 0xffffc0000f1d7812 */ /* 0x000fe400078ec0ff */
[----:B------:R-:W-:Y:S02]  /*137b0*/  PRMT R32, R12, 0x7604, R3 ;  /* 0x000076040c207816 */ /* 0x000fe40000000003 */
[----:B------:R-:W-:Y:S02]  /*137c0*/  SHF.R.U32.HI R14, RZ, 0x8, R4 ;  /* 0x00000008ff0e7819 */ /* 0x000fe40000011604 */
[----:B------:R-:W-:Y:S02]  /*137d0*/  LOP3.LUT R13, R4, 0xff, RZ, 0xc0, !PT ;  /* 0x000000ff040d7812 */ /* 0x000fe400078ec0ff */
[----:B------:R-:W-:-:S04]  /*137e0*/  LOP3.LUT R14, R14, 0xff, RZ, 0xc0, !PT ;  /* 0x000000ff0e0e7812 */ /* 0x000fc800078ec0ff */
[----:B------:R-:W-:Y:S02]  /*137f0*/  PRMT R49, R14, 0x7604, R13 ;  /* 0x000076040e317816 */ /* 0x000fe4000000000d */
[----:B------:R-:W-:Y:S02]  /*13800*/  SHF.R.U32.HI R51, RZ, 0x8, R7 ;  /* 0x00000008ff337819 */ /* 0x000fe40000011607 */
[----:B------:R-:W-:Y:S02]  /*13810*/  LOP3.LUT R50, R7, 0xff, RZ, 0xc0, !PT ;  /* 0x000000ff07327812 */ /* 0x000fe400078ec0ff */
[----:B------:R-:W-:Y:S02]  /*13820*/  LOP3.LUT R51, R51, 0xff, RZ, 0xc0, !PT ;  /* 0x000000ff33337812 */ /* 0x000fe400078ec0ff */
[----:B------:R-:W-:Y:S02]  /*13830*/  LOP3.LUT R42, R5, 0xff, RZ, 0xc0, !PT ;  /* 0x000000ff052a7812 */ /* 0x000fe400078ec0ff */
[----:B------:R-:W-:-:S02]  /*13840*/  PRMT R50, R51, 0x7604, R50 ;  /* 0x0000760433327816 */ /* 0x000fc40000000032 */
[----:B------:R-:W-:Y:S02]  /*13850*/  SHF.R.U32.HI R51, RZ, 0x10, R5 ;  /* 0x00000010ff337819 */ /* 0x000fe40000011605 */
[----:B------:R-:W-:Y:S02]  /*13860*/  SHF.R.U32.HI R48, RZ, 0x8, R6 ;  /* 0x00000008ff307819 */ /* 0x000fe40000011606 */
[----:B------:R-:W-:Y:S01]  /*13870*/  SHF.R.U32.HI R59, RZ, 0x10, R7 ;  /* 0x00000010ff3b7819 */ /* 0x000fe20000011607 */
[----:B------:R-:W-:Y:S01]  /*13880*/  IMAD.U32 R51, R51, 0x10000, RZ ;  /* 0x0001000033337824 */ /* 0x000fe200078e00ff */
[----:B------:R-:W-:Y:S02]  /*13890*/  LOP3.LUT R43, R6, 0xff, RZ, 0xc0, !PT ;  /* 0x000000ff062b7812 */ /* 0x000fe400078ec0ff */
[----:B------:R-:W-:Y:S01]  /*138a0*/  LOP3.LUT R48, R48, 0xff, RZ, 0xc0, !PT ;  /* 0x000000ff30307812 */ /* 0x000fe200078ec0ff */
[----:B------:R-:W-:-:S03]  /*138b0*/  IMAD.U32 R59, R59, 0x10000, RZ ;  /* 0x000100003b3b7824 */ /* 0x000fc600078e00ff */
[----:B------:R-:W-:Y:S02]  /*138c0*/  PRMT R57, R48, 0x7604, R43 ;  /* 0x0000760430397816 */ /* 0x000fe4000000002b */
[----:B------:R-:W-:Y:S02]  /*138d0*/  SHF.R.U32.HI R43, RZ, 0x10, R47 ;  /* 0x00000010ff2b7819 */ /* 0x000fe4000001162f */
[----:B------:R-:W-:Y:S02]  /*138e0*/  LOP3.LUT R63, R50, 0xff0000, R59, 0xf8, !PT ;  /* 0x00ff0000323f7812 */ /* 0x000fe400078ef83b */
[----:B------:R-:W-:Y:S02]  /*138f0*/  LOP3.LUT R57, R57, 0xff0000, R6, 0xf8, !PT ;  /* 0x00ff000039397812 */ /* 0x000fe400078ef806 */
[----:B------:R-:W-:Y:S01]  /*13900*/  LOP3.LUT R33, R33, 0xff0000, R46, 0xf8, !PT ;  /* 0x00ff000021217812 */ /* 0x000fe200078ef82e */
[----:B------:R-:W-:Y:S01]  /*13910*/  IMAD.U32 R43, R43, 0x10000, RZ ;  /* 0x000100002b2b7824 */ /* 0x000fe200078e00ff */
[----:B------:R-:W-:-:S02]  /*13920*/  LOP3.LUT R59, R57, 0xff000000, R6, 0xf8, !PT ;  /* 0xff000000393b7812 */ /* 0x000fc400078ef806 */
[----:B------:R-:W-:Y:S02]  /*13930*/  LOP3.LUT R63, R63, 0xff000000, R7, 0xf8, !PT ;  /* 0xff0000003f3f7812 */ /* 0x000fe400078ef807 */
[----:B------:R-:W-:Y:S02]  /*13940*/  LOP3.LUT R43, R32, 0xff0000, R43, 0xf8, !PT ;  /* 0x00ff0000202b7812 */ /* 0x000fe400078ef82b */
[----:B------:R-:W-:-:S04]  /*13950*/  LOP3.LUT R21, R21, 0xff0000, R44, 0xf8, !PT ;  /* 0x00ff000015157812 */ /* 0x000fc800078ef82c */
[----:B------:R-:W-:Y:S02]  /*13960*/  LOP3.LUT R48, R21, 0xff000000, R44, 0xf8, !PT ;  /* 0xff00000015307812 */ /* 0x000fe400078ef82c */
[----:B--2---:R-:W-:Y:S02]  /*13970*/  IADD3 R3, R0, R29, R28 ;  /* 0x0000001d00037210 */ /* 0x004fe40007ffe01c */
[----:B------:R-:W-:Y:S01]  /*13980*/  SHF.R.U32.HI R28, RZ, 0x8, R5 ;  /* 0x00000008ff1c7819 */ /* 0x000fe20000011605 */
[----:B---3--:R-:W0:Y:S02]  /*13990*/  LDS.128 R12, [R70+0x20400] ;  /* 0x02040000460c7984 */ /* 0x008e240000000c00 */
[----:B------:R-:W-:Y:S01]  /*139a0*/  IMAD.IADD R0, R22, 0x1, R3 ;  /* 0x0000000116007824 */ /* 0x000fe200078e0203 */
[----:B------:R-:W-:-:S04]  /*139b0*/  LOP3.LUT R3, R28, 0xff, RZ, 0xc0, !PT ;  /* 0x000000ff1c037812 */ /* 0x000fc800078ec0ff */
[----:B------:R-:W1:Y:S01]  /*139c0*/  LDS.128 R28, [R0+0x20400] ;  /* 0x02040000001c7984 */ /* 0x000e620000000c00 */
[----:B------:R-:W-:Y:S02]  /*139d0*/  PRMT R42, R3, 0x7604, R42 ;  /* 0x00007604032a7816 */ /* 0x000fe4000000002a */
[----:B------:R-:W-:-:S05]  /*139e0*/  SHF.R.U32.HI R3, RZ, 0x10, R45 ;  /* 0x00000010ff037819 */ /* 0x000fca000001162d */
[----:B------:R-:W-:Y:S01]  /*139f0*/  IMAD.U32 R3, R3, 0x10000, RZ ;  /* 0x0001000003037824 */ /* 0x000fe200078e00ff */
[----:B------:R-:W-:-:S04]  /*13a00*/  LOP3.LUT R53, R42, 0xff0000, R51, 0xf8, !PT ;  /* 0x00ff00002a357812 */ /* 0x000fc800078ef833 */
[----:B------:R-:W-:Y:S02]  /*13a10*/  LOP3.LUT R3, R20, 0xff0000, R3, 0xf8, !PT ;  /* 0x00ff000014037812 */ /* 0x000fe400078ef803 */
[----:B------:R-:W-:Y:S02]  /*13a20*/  LOP3.LUT R53, R53, 0xff000000, R5, 0xf8, !PT ;  /* 0xff00000035357812 */ /* 0x000fe400078ef805 */
[----:B------:R-:W-:Y:S02]  /*13a30*/  LOP3.LUT R45, R3, 0xff000000, R45, 0xf8, !PT ;  /* 0xff000000032d7812 */ /* 0x000fe400078ef82d */
[----:B------:R-:W-:Y:S02]  /*13a40*/  LOP3.LUT R3, R49, 0xff0000, R4, 0xf8, !PT ;  /* 0x00ff000031037812 */ /* 0x000fe400078ef804 */
[----:B------:R-:W-:Y:S02]  /*13a50*/  LOP3.LUT R49, R33, 0xff000000, R46, 0xf8, !PT ;  /* 0xff00000021317812 */ /* 0x000fe400078ef82e */
[----:B------:R-:W-:-:S02]  /*13a60*/  F2FP.F16.E4M3.UNPACK_B R57, R53 ;  /* 0x00000035ff39723e */ /* 0x000fc400020006ff */
[----:B------:R-:W-:Y:S02]  /*13a70*/  F2FP.F16.E4M3.UNPACK_B R46, R45 ;  /* 0x0000002dff2e723e */ /* 0x000fe400020006ff */
[----:B------:R-:W-:Y:S01]  /*13a80*/  LOP3.LUT R52, R3, 0xff000000, R4, 0xf8, !PT ;  /* 0xff00000003347812 */ /* 0x000fe200078ef804 */
[----:B------:R-:W-:Y:S02]  /*13a90*/  HADD2.F32 R58, -RZ, R57.H0_H0 ;  /* 0x20000039ff3a7230 */ /* 0x000fe40000004100 */
[----:B------:R-:W-:Y:S01]  /*13aa0*/  HADD2.F32 R50, -RZ, R46.H0_H0 ;  /* 0x2000002eff327230 */ /* 0x000fe20000004100 */
[----:B0-----:R-:W-:Y:S02]  /*13ab0*/  F2FP.F16.E4M3.UNPACK_B R4, R13 ;  /* 0x0000000dff04723e */ /* 0x001fe400020006ff */
[----:B-1----:R-:W-:Y:S02]  /*13ac0*/  F2FP.F16.E4M3.UNPACK_B R7, R29 ;  /* 0x0000001dff07723e */ /* 0x002fe400020006ff */
[----:B------:R-:W-:-:S03]  /*13ad0*/  F2FP.F16.E4M3.UNPACK_B R6, R13.H1 ;  /* 0x0000000dff06723e */ /* 0x000fc600030006ff */
[----:B------:R-:W-:Y:S01]  /*13ae0*/  HADD2.F32 R5, -RZ, R7.H0_H0 ;  /* 0x20000007ff057230 */ /* 0x000fe20000004100 */
[----:B------:R-:W-:Y:S01]  /*13af0*/  LOP3.LUT R51, R43, 0xff000000, R47, 0xf8, !PT ;  /* 0xff0000002b337812 */ /* 0x000fe200078ef82f */
[----:B------:R-:W-:Y:S01]  /*13b00*/  HADD2.F32 R13, -RZ, R4.H0_H0 ;  /* 0x20000004ff0d7230 */ /* 0x000fe20000004100 */
[-C--:B------:R-:W-:Y:S02]  /*13b10*/  F2FP.F16.E4M3.UNPACK_B R43, R31.reuse ;  /* 0x0000001fff2b723e */ /* 0x080fe400020006ff */
[----:B------:R-:W-:Y:S01]  /*13b20*/  F2FP.F16.E4M3.UNPACK_B R44, R31.H1 ;  /* 0x0000001fff2c723e */ /* 0x000fe200030006ff */
[C---:B------:R-:W-:Y:S01]  /*13b30*/  FMUL.FTZ R60, R5.reuse, R58 ;  /* 0x0000003a053c7220 */ /* 0x040fe20000410000 */
[----:B------:R-:W-:Y:S01]  /*13b40*/  F2FP.F16.E4M3.UNPACK_B R32, R29.H1 ;  /* 0x0000001dff20723e */ /* 0x000fe200030006ff */
[-C--:B------:R-:W-:Y:S01]  /*13b50*/  FMUL.FTZ R31, R5, R50.reuse ;  /* 0x00000032051f7220 */ /* 0x080fe20000410000 */
[----:B------:R-:W-:Y:S01]  /*13b60*/  F2FP.F16.E4M3.UNPACK_B R53, R53.H1 ;  /* 0x00000035ff35723e */ /* 0x000fe200030006ff */
[C---:B------:R-:W-:Y:S01]  /*13b70*/  FFMA.FTZ R5, R13.reuse, R50, -R60 ;  /* 0x000000320d057223 */ /* 0x040fe2000001083c */
[----:B------:R-:W-:Y:S01]  /*13b80*/  F2FP.F16.E4M3.UNPACK_B R45, R45.H1 ;  /* 0x0000002dff2d723e */ /* 0x000fe200030006ff */
[----:B------:R-:W-:Y:S01]  /*13b90*/  FFMA.FTZ R13, R13, R58, R31 ;  /* 0x0000003a0d0d7223 */ /* 0x000fe2000001001f */
[----:B------:R-:W-:-:S02]  /*13ba0*/  HADD2.F32 R31, -RZ, R32.H0_H0 ;  /* 0x20000020ff1f7230 */ /* 0x000fc40000004100 */
[----:B------:R-:W-:Y:S01]  /*13bb0*/  HADD2.F32 R50, -RZ, R53.H0_H0 ;  /* 0x20000035ff327230 */ /* 0x000fe20000004100 */
[-C--:B------:R-:W-:Y:S01]  /*13bc0*/  F2FP.F16.E4M3.UNPACK_B R33, R30.reuse ;  /* 0x0000001eff21723e */ /* 0x080fe200020006ff */
[----:B------:R-:W-:Y:S01]  /*13bd0*/  HADD2.F32 R47, -RZ, R46.H1_H1 ;  /* 0x3000002eff2f7230 */ /* 0x000fe20000004100 */
[----:B------:R-:W-:Y:S01]  /*13be0*/  F2FP.F16.E4M3.UNPACK_B R42, R30.H1 ;  /* 0x0000001eff2a723e */ /* 0x000fe200030006ff */
[----:B------:R-:W-:Y:S02]  /*13bf0*/  HADD2.F32 R57, -RZ, R57.H1_H1 ;  /* 0x30000039ff397230 */ /* 0x000fe40000004100 */
[----:B------:R-:W-:Y:S02]  /*13c00*/  HADD2.F32 R30, -RZ, R7.H1_H1 ;  /* 0x30000007ff1e7230 */ /* 0x000fe40000004100 */
[----:B------:R-:W-:Y:S01]  /*13c10*/  FMUL.FTZ R62, R31, R50 ;  /* 0x000000321f3e7220 */ /* 0x000fe20000410000 */
[----:B------:R-:W-:Y:S02]  /*13c20*/  HADD2.F32 R46, -RZ, R45.H0_H0 ;  /* 0x2000002dff2e7230 */ /* 0x000fe40000004100 */
[----:B------:R-:W-:-:S02]  /*13c30*/  HADD2.F32 R7, -RZ, R6.H0_H0 ;  /* 0x20000006ff077230 */ /* 0x000fc40000004100 */
[C---:B------:R-:W-:Y:S01]  /*13c40*/  FMUL.FTZ R65, R30.reuse, R57 ;  /* 0x000000391e417220 */ /* 0x040fe20000410000 */
[----:B------:R-:W-:Y:S02]  /*13c50*/  HADD2.F32 R4, -RZ, R4.H1_H1 ;  /* 0x30000004ff047230 */ /* 0x000fe40000004100 */
[----:B------:R-:W-:Y:S01]  /*13c60*/  FMUL.FTZ R30, R30, R47 ;  /* 0x0000002f1e1e7220 */ /* 0x000fe20000410000 */
[-C--:B------:R-:W-:Y:S01]  /*13c70*/  FMUL.FTZ R31, R31, R46.reuse ;  /* 0x0000002e1f1f7220 */ /* 0x080fe20000410000 */
[C---:B------:R-:W-:Y:S01]  /*13c80*/  FFMA.FTZ R62, R7.reuse, R46, -R62 ;  /* 0x0000002e073e7223 */ /* 0x040fe2000001083e */
[----:B------:R-:W-:Y:S01]  /*13c90*/  F2FP.F16.E4M3.UNPACK_B R46, R63 ;  /* 0x0000003fff2e723e */ /* 0x000fe200020006ff */
[C---:B------:R-:W-:Y:S01]  /*13ca0*/  FFMA.FTZ R60, R4.reuse, R57, R30 ;  /* 0x00000039043c7223 */ /* 0x040fe2000001001e */
[----:B------:R-:W-:Y:S01]  /*13cb0*/  F2FP.F16.E4M3.UNPACK_B R20, R15 ;  /* 0x0000000fff14723e */ /* 0x000fe200020006ff */
[----:B------:R-:W-:Y:S01]  /*13cc0*/  FFMA.FTZ R58, R4, R47, -R65 ;  /* 0x0000002f043a7223 */ /* 0x000fe20000010841 */
        /* <DEDUP_REMOVED lines=12> */
[----:B------:R-:W-:Y:S01]  /*13d90*/  HADD2.F32 R4, -RZ, R20.H0_H0 ;  /* 0x20000014ff047230 */ /* 0x000fe20000004100 */
[----:B------:R-:W-:Y:S01]  /*13da0*/  F2FP.F16.E4M3.UNPACK_B R63, R63.H1 ;  /* 0x0000003fff3f723e */ /* 0x000fe200030006ff */
[----:B------:R-:W-:Y:S01]  /*13db0*/  HADD2.F32 R46, -RZ, R46.H1_H1 ;  /* 0x3000002eff2e7230 */ /* 0x000fe20000004100 */
[----:B------:R-:W-:Y:S01]  /*13dc0*/  F2FP.F16.E4M3.UNPACK_B R51, R51.H1 ;  /* 0x00000033ff33723e */ /* 0x000fe200030006ff */
[----:B------:R-:W-:Y:S02]  /*13dd0*/  HADD2.F32 R43, -RZ, R43.H1_H1 ;  /* 0x3000002bff2b7230 */ /* 0x000fe40000004100 */
[----:B------:R-:W-:Y:S01]  /*13de0*/  HADD2.F32 R30, -RZ, R30.H1_H1 ;  /* 0x3000001eff1e7230 */ /* 0x000fe20000004100 */
[----:B------:R-:W-:Y:S01]  /*13df0*/  F2FP.F16.E4M3.UNPACK_B R21, R15.H1 ;  /* 0x0000000fff15723e */ /* 0x000fe200030006ff */
[----:B------:R-:W-:Y:S01]  /*13e00*/  FMUL.FTZ R64, R7, R31 ;  /* 0x0000001f07407220 */ /* 0x000fe20000410000 */
[C---:B------:R-:W-:Y:S01]  /*13e10*/  FFMA.FTZ R57, R6.reuse, R45, -R57 ;  /* 0x0000002d06397223 */ /* 0x040fe20000010839 */
[----:B------:R-:W-:Y:S01]  /*13e20*/  FFMA.FTZ R53, R6, R53, R32 ;  /* 0x0000003506357223 */ /* 0x000fe20000010020 */
[----:B------:R-:W-:Y:S01]  /*13e30*/  FFMA.FTZ R65, R4, R31, -R65 ;  /* 0x0000001f04417223 */ /* 0x000fe20000010841 */
[----:B------:R-:W-:-:S02]  /*13e40*/  HADD2.F32 R20, -RZ, R20.H1_H1 ;  /* 0x30000014ff147230 */ /* 0x000fc40000004100 */
[C---:B------:R-:W-:Y:S01]  /*13e50*/  FMUL.FTZ R45, R43.reuse, R46 ;  /* 0x0000002e2b2d7220 */ /* 0x040fe20000410000 */
[----:B------:R-:W-:Y:S02]  /*13e60*/  HADD2.F32 R31, -RZ, R63.H0_H0 ;  /* 0x2000003fff1f7230 */ /* 0x000fe40000004100 */
[----:B------:R-:W-:Y:S01]  /*13e70*/  FMUL.FTZ R43, R43, R30 ;  /* 0x0000001e2b2b7220 */ /* 0x000fe20000410000 */
[----:B------:R-:W-:Y:S02]  /*13e80*/  HADD2.F32 R6, -RZ, R44.H0_H0 ;  /* 0x2000002cff067230 */ /* 0x000fe40000004100 */
[----:B------:R-:W-:Y:S02]  /*13e90*/  HADD2.F32 R7, -RZ, R51.H0_H0 ;  /* 0x20000033ff077230 */ /* 0x000fe40000004100 */
[----:B------:R-:W-:Y:S01]  /*13ea0*/  FFMA.FTZ R64, R4, R47, R64 ;  /* 0x0000002f04407223 */ /* 0x000fe20000010040 */
[----:B------:R-:W-:Y:S01]  /*13eb0*/  HADD2.F32 R4, -RZ, R21.H0_H0 ;  /* 0x20000015ff047230 */ /* 0x000fe20000004100 */
[----:B------:R-:W-:Y:S01]  /*13ec0*/  F2FP.F16.E4M3.UNPACK_B R29, R28 ;  /* 0x0000001cff1d723e */ /* 0x000fe200020006ff */
[----:B------:R-:W-:Y:S01]  /*13ed0*/  FMUL.FTZ R47, R6, R31 ;  /* 0x0000001f062f7220 */ /* 0x000fe20000410000 */
[C---:B------:R-:W-:Y:S01]  /*13ee0*/  FFMA.FTZ R66, R20.reuse, R30, -R45 ;  /* 0x0000001e14427223 */ /* 0x040fe2000001082d */
[----:B------:R-:W-:Y:S01]  /*13ef0*/  FFMA.FTZ R67, R20, R46, R43 ;  /* 0x0000002e14437223 */ /* 0x000fe2000001002b */
[----:B------:R-:W-:Y:S01]  /*13f00*/  F2FP.F16.E4M3.UNPACK_B R28, R28.H1 ;  /* 0x0000001cff1c723e */ /* 0x000fe200030006ff */
[-C--:B------:R-:W-:Y:S01]  /*13f10*/  FMUL.FTZ R6, R6, R7.reuse ;  /* 0x0000000706067220 */ /* 0x080fe20000410000 */
[----:B------:R-:W-:Y:S01]  /*13f20*/  F2FP.F16.E4M3.UNPACK_B R20, R52.H1 ;  /* 0x00000034ff14723e */ /* 0x000fe200030006ff */
[C---:B------:R-:W-:Y:S01]  /*13f30*/  FFMA.FTZ R46, R4.reuse, R7, -R47 ;  /* 0x00000007042e7223 */ /* 0x040fe2000001082f */
[-C--:B------:R-:W-:Y:S01]  /*13f40*/  F2FP.F16.E4M3.UNPACK_B R3, R12.reuse ;  /* 0x0000000cff03723e */ /* 0x080fe200020006ff */
[----:B------:R-:W-:Y:S01]  /*13f50*/  FFMA.FTZ R68, R4, R31, R6 ;  /* 0x0000001f04447223 */ /* 0x000fe20000010006 */
[----:B------:R-:W-:Y:S01]  /*13f60*/  F2FP.F16.E4M3.UNPACK_B R12, R12.H1 ;  /* 0x0000000cff0c723e */ /* 0x000fe200030006ff */
[----:B------:R-:W-:Y:S01]  /*13f70*/  HADD2.F32 R43, -RZ, R20.H0_H0 ;  /* 0x20000014ff2b7230 */ /* 0x000fe20000004100 */
[----:B------:R-:W-:Y:S01]  /*13f80*/  F2FP.F16.E4M3.UNPACK_B R7, R48.H1 ;  /* 0x00000030ff07723e */ /* 0x000fe200030006ff */
[----:B------:R-:W-:-:S02]  /*13f90*/  HADD2.F32 R6, -RZ, R28.H0_H0 ;  /* 0x2000001cff067230 */ /* 0x000fc40000004100 */
[----:B------:R-:W-:Y:S02]  /*13fa0*/  HADD2.F32 R63, -RZ, R63.H1_H1 ;  /* 0x3000003fff3f7230 */ /* 0x000fe40000004100 */
[----:B------:R-:W-:Y:S02]  /*13fb0*/  HADD2.F32 R44, -RZ, R44.H1_H1 ;  /* 0x3000002cff2c7230 */ /* 0x000fe40000004100 */
[----:B------:R-:W-:Y:S01]  /*13fc0*/  FMUL.FTZ R45, R6, R43 ;  /* 0x0000002b062d7220 */ /* 0x000fe20000410000 */
[----:B------:R-:W-:Y:S02]  /*13fd0*/  HADD2.F32 R31, -RZ, R7.H0_H0 ;  /* 0x20000007ff1f7230 */ /* 0x000fe40000004100 */
[----:B------:R-:W-:Y:S02]  /*13fe0*/  HADD2.F32 R4, -RZ, R12.H0_H0 ;  /* 0x2000000cff047230 */ /* 0x000fe40000004100 */
[----:B------:R-:W-:Y:S01]  /*13ff0*/  FMUL.FTZ R30, R44, R63 ;  /* 0x0000003f2c1e7220 */ /* 0x000fe20000410000 */
[----:B------:R-:W-:-:S02]  /*14000*/  HADD2.F32 R51, -RZ, R51.H1_H1 ;  /* 0x30000033ff337230 */ /* 0x000fc40000004100 */
[-C--:B------:R-:W-:Y:S01]  /*14010*/  FMUL.FTZ R6, R6, R31.reuse ;  /* 0x0000001f06067220 */ /* 0x080fe20000410000 */
[----:B------:R-:W-:Y:S02]  /*14020*/  HADD2.F32 R21, -RZ, R21.H1_H1 ;  /* 0x30000015ff157230 */ /* 0x000fe40000004100 */
[----:B------:R-:W-:Y:S01]  /*14030*/  FFMA.FTZ R45, R4, R31, -R45 ;  /* 0x0000001f042d7223 */ /* 0x000fe2000001082d */
[----:B------:R-:W-:Y:S02]  /*14040*/  HADD2.F32 R31, -RZ, R20.H1_H1 ;  /* 0x30000014ff1f7230 */ /* 0x000fe40000004100 */
[----:B------:R-:W-:Y:S02]  /*14050*/  HADD2.F32 R28, -RZ, R28.H1_H1 ;  /* 0x3000001cff1c7230 */ /* 0x000fe40000004100 */
[CC--:B------:R-:W-:Y:S01]  /*14060*/  FFMA.FTZ R69, R21.reuse, R51.reuse, -R30 ;  /* 0x0000003315457223 */ /* 0x0c0fe2000001081e */
[----:B------:R-:W-:Y:S02]  /*14070*/  HADD2.F32 R7, -RZ, R7.H1_H1 ;  /* 0x30000007ff077230 */ /* 0x000fe40000004100 */
[----:B------:R-:W-:Y:S01]  /*14080*/  FMUL.FTZ R44, R44, R51 ;  /* 0x000000332c2c7220 */ /* 0x000fe20000410000 */
[----:B------:R-:W-:Y:S01]  /*14090*/  FFMA.FTZ R30, R4, R43, R6 ;  /* 0x0000002b041e7223 */ /* 0x000fe20000010006 */
[----:B------:R-:W-:Y:S01]  /*140a0*/  F2FP.F16.E4M3.UNPACK_B R52, R52 ;  /* 0x00000034ff34723e */ /* 0x000fe200020006ff */
[----:B------:R-:W-:Y:S01]  /*140b0*/  HADD2.F32 R12, -RZ, R12.H1_H1 ;  /* 0x3000000cff0c7230 */ /* 0x000fe20000004100 */
[----:B------:R-:W-:Y:S01]  /*140c0*/  F2FP.F16.E4M3.UNPACK_B R48, R48 ;  /* 0x00000030ff30723e */ /* 0x000fe200020006ff */
[C---:B------:R-:W-:Y:S01]  /*140d0*/  FMUL.FTZ R43, R28.reuse, R31 ;  /* 0x0000001f1c2b7220 */ /* 0x040fe20000410000 */
[----:B------:R-:W-:Y:S01]  /*140e0*/  FFMA.FTZ R63, R21, R63, R44 ;  /* 0x0000003f153f7223 */ /* 0x000fe2000001002c */
[----:B------:R-:W-:Y:S01]  /*140f0*/  FMUL.FTZ R4, R28, R7 ;  /* 0x000000071c047220 */ /* 0x000fe20000410000 */
[----:B------:R-:W-:-:S02]  /*14100*/  HADD2.F32 R21, -RZ, R52.H0_H0 ;  /* 0x20000034ff157230 */ /* 0x000fc40000004100 */
[C---:B------:R-:W-:Y:S01]  /*14110*/  FFMA.FTZ R28, R12.reuse, R7, -R43 ;  /* 0x000000070c1c7223 */ /* 0x040fe2000001082b */
[--C-:B------:R-:W-:Y:S02]  /*14120*/  HADD2.F32 R6, -RZ, R29.reuse.H0_H0 ;  /* 0x2000001dff067230 */ /* 0x100fe40000004100 */
[----:B------:R-:W-:Y:S02]  /*14130*/  HADD2.F32 R7, -RZ, R48.H0_H0 ;  /* 0x20000030ff077230 */ /* 0x000fe40000004100 */
[----:B------:R-:W-:Y:S02]  /*14140*/  HADD2.F32 R52, -RZ, R52.H1_H1 ;  /* 0x30000034ff347230 */ /* 0x000fe40000004100 */
[----:B------:R-:W-:Y:S02]  /*14150*/  HADD2.F32 R29, -RZ, R29.H1_H1 ;  /* 0x3000001dff1d7230 */ /* 0x000fe40000004100 */
[----:B------:R-:W-:Y:S01]  /*14160*/  FFMA.FTZ R47, R12, R31, R4 ;  /* 0x0000001f0c2f7223 */ /* 0x000fe20000010004 */
[----:B------:R-:W-:-:S02]  /*14170*/  HADD2.F32 R4, -RZ, R3.H0_H0 ;  /* 0x20000003ff047230 */ /* 0x000fc40000004100 */
[----:B------:R-:W-:Y:S02]  /*14180*/  HADD2.F32 R48, -RZ, R48.H1_H1 ;  /* 0x30000030ff307230 */ /* 0x000fe40000004100 */
[C---:B------:R-:W-:Y:S01]  /*14190*/  FMUL.FTZ R31, R6.reuse, R21 ;  /* 0x00000015061f7220 */ /* 0x040fe20000410000 */
[----:B------:R-:W-:Y:S02]  /*141a0*/  HADD2.F32 R3, -RZ, R3.H1_H1 ;  /* 0x30000003ff037230 */ /* 0x000fe40000004100 */
[----:B------:R-:W-:Y:S01]  /*141b0*/  FMUL.FTZ R43, R6, R7 ;  /* 0x00000007062b7220 */ /* 0x000fe20000410000 */
[----:B------:R-:W-:Y:S01]  /*141c0*/  F2FP.F16.E4M3.UNPACK_B R12, R59.H1 ;  /* 0x0000003bff0c723e */ /* 0x000fe200030006ff */
[C---:B------:R-:W-:Y:S01]  /*141d0*/  FMUL.FTZ R20, R29.reuse, R52 ;  /* 0x000000341d147220 */ /* 0x040fe20000410000 */
[----:B------:R-:W-:Y:S01]  /*141e0*/  F2FP.F16.E4M3.UNPACK_B R15, R14 ;  /* 0x0000000eff0f723e */ /* 0x000fe200020006ff */
[----:B------:R-:W-:Y:S01]  /*141f0*/  FMUL.FTZ R29, R29, R48 ;  /* 0x000000301d1d7220 */ /* 0x000fe20000410000 */
[----:B------:R-:W-:Y:S01]  /*14200*/  F2FP.F16.E4M3.UNPACK_B R14, R14.H1 ;  /* 0x0000000eff0e723e */ /* 0x000fe200030006ff */
[C---:B------:R-:W-:Y:S01]  /*14210*/  FFMA.FTZ R31, R4.reuse, R7, -R31 ;  /* 0x00000007041f7223 */ /* 0x040fe2000001081f */
[----:B------:R-:W-:Y:S01]  /*14220*/  FFMA.FTZ R43, R4, R21, R43 ;  /* 0x00000015042b7223 */ /* 0x000fe2000001002b */
[----:B------:R-:W-:Y:S01]  /*14230*/  F2FP.F16.E4M3.UNPACK_B R6, R49.H1 ;  /* 0x00000031ff06723e */ /* 0x000fe200030006ff */
[----:B------:R-:W-:Y:S01]  /*14240*/  FFMA.FTZ R48, R3, R48, -R20 ;  /* 0x0000003003307223 */ /* 0x000fe20000010814 */
[----:B------:R-:W-:-:S02]  /*14250*/  HADD2.F32 R20, -RZ, R12.H0_H0 ;  /* 0x2000000cff147230 */ /* 0x000fc40000004100 */
[----:B------:R-:W-:Y:S02]  /*14260*/  HADD2.F32 R4, -RZ, R42.H0_H0 ;  /* 0x2000002aff047230 */ /* 0x000fe40000004100 */
[----:B------:R-:W-:Y:S01]  /*14270*/  FFMA.FTZ R52, R3, R52, R29 ;  /* 0x0000003403347223 */ /* 0x000fe2000001001d */
[--C-:B------:R-:W-:Y:S02]  /*14280*/  HADD2.F32 R7, -RZ, R6.reuse.H0_H0 ;  /* 0x20000006ff077230 */ /* 0x100fe40000004100 */
[----:B------:R-:W-:Y:S02]  /*14290*/  HADD2.F32 R21, -RZ, R6.H1_H1 ;  /* 0x30000006ff157230 */ /* 0x000fe40000004100 */
[----:B------:R-:W-:Y:S01]  /*142a0*/  FMUL.FTZ R6, R4, R20 ;  /* 0x0000001404067220 */ /* 0x000fe20000410000 */
[----:B------:R-:W-:Y:S02]  /*142b0*/  HADD2.F32 R3, -RZ, R14.H0_H0 ;  /* 0x2000000eff037230 */ /* 0x000fe40000004100 */
[----:B------:R-:W-:-:S02]  /*142c0*/  HADD2.F32 R29, -RZ, R12.H1_H1 ;  /* 0x3000000cff1d7230 */ /* 0x000fc40000004100 */
[----:B------:R-:W-:Y:S02]  /*142d0*/  HADD2.F32 R42, -RZ, R42.H1_H1 ;  /* 0x3000002aff2a7230 */ /* 0x000fe40000004100 */
[-C--:B------:R-:W-:Y:S01]  /*142e0*/  FMUL.FTZ R4, R4, R7.reuse ;  /* 0x0000000704047220 */ /* 0x080fe20000410000 */
[C---:B------:R-:W-:Y:S01]  /*142f0*/  FFMA.FTZ R44, R3.reuse, R7, -R6 ;  /* 0x00000007032c7223 */ /* 0x040fe20000010806 */
[----:B------:R-:W-:Y:S01]  /*14300*/  HADD2.F32 R14, -RZ, R14.H1_H1 ;  /* 0x3000000eff0e7230 */ /* 0x000fe20000004100 */
[----:B------:R-:W-:Y:S01]  /*14310*/  F2FP.F16.E4M3.UNPACK_B R59, R59 ;  /* 0x0000003bff3b723e */ /* 0x000fe200020006ff */
[C---:B------:R-:W-:Y:S01]  /*14320*/  FMUL.FTZ R7, R42.reuse, R29 ;  /* 0x0000001d2a077220 */ /* 0x040fe20000410000 */
[----:B------:R-:W-:Y:S01]  /*14330*/  F2FP.F16.E4M3.UNPACK_B R49, R49 ;  /* 0x00000031ff31723e */ /* 0x000fe200020006ff */
[-C--:B------:R-:W-:Y:S01]  /*14340*/  FMUL.FTZ R6, R42, R21.reuse ;  /* 0x000000152a067220 */ /* 0x080fe20000410000 */
[----:B------:R-:W-:Y:S01]  /*14350*/  FFMA.FTZ R42, R3, R20, R4 ;  /* 0x00000014032a7223 */ /* 0x000fe20000010004 */
[----:B------:R-:W-:Y:S01]  /*14360*/  FFMA.FTZ R51, R14, R21, -R7 ;  /* 0x000000150e337223 */ /* 0x000fe20000010807 */
[----:B------:R-:W-:-:S02]  /*14370*/  HADD2.F32 R7, -RZ, R59.H0_H0 ;  /* 0x2000003bff077230 */ /* 0x000fc40000004100 */
[----:B------:R-:W-:Y:S01]  /*14380*/  FFMA.FTZ R29, R14, R29, R6 ;  /* 0x0000001d0e1d7223 */ /* 0x000fe20000010006 */
[----:B------:R-:W-:Y:S02]  /*14390*/  HADD2.F32 R4, -RZ, R33.H0_H0 ;  /* 0x20000021ff047230 */ /* 0x000fe40000004100 */
[----:B------:R-:W-:Y:S02]  /*143a0*/  HADD2.F32 R6, -RZ, R49.H0_H0 ;  /* 0x20000031ff067230 */ /* 0x000fe40000004100 */
[----:B------:R-:W-:Y:S02]  /*143b0*/  HADD2.F32 R14, -RZ, R59.H1_H1 ;  /* 0x3000003bff0e7230 */ /* 0x000fe40000004100 */
[----:B------:R-:W-:Y:S02]  /*143c0*/  HADD2.F32 R33, -RZ, R33.H1_H1 ;  /* 0x30000021ff217230 */ /* 0x000fe40000004100 */
[----:B------:R-:W-:Y:S02]  /*143d0*/  HADD2.F32 R12, -RZ, R49.H1_H1 ;  /* 0x30000031ff0c7230 */ /* 0x000fe40000004100 */
[----:B------:R-:W-:Y:S01]  /*143e0*/  FMUL.FTZ R20, R4, R7 ;  /* 0x0000000704147220 */ /* 0x000fe20000410000 */
[----:B------:R-:W-:-:S02]  /*143f0*/  HADD2.F32 R3, -RZ, R15.H0_H0 ;  /* 0x2000000fff037230 */ /* 0x000fc40000004100 */
        /* <DEDUP_REMOVED lines=15> */
[----:B------:R-:W-:-:S02]  /*144f0*/  F2FP.SATFINITE.E4M3.F32.PACK_AB_MERGE_C R29, R29, R42, RZ ;  /* 0x0000002a1d1d723e */ /* 0x000fc400048070ff */
[----:B------:R-:W-:Y:S02]  /*14500*/  F2FP.SATFINITE.E4M3.F32.PACK_AB_MERGE_C R5, R58, R5, R57 ;  /* 0x000000053a05723e */ /* 0x000fe40004807039 */
[----:B------:R-:W-:Y:S02]  /*14510*/  F2FP.SATFINITE.E4M3.F32.PACK_AB_MERGE_C R7, R66, R65, R7 ;  /* 0x000000414207723e */ /* 0x000fe40004807007 */
[----:B------:R-:W-:Y:S02]  /*14520*/  F2FP.SATFINITE.E4M3.F32.PACK_AB_MERGE_C R4, R48, R31, R4 ;  /* 0x0000001f3004723e */ /* 0x000fe40004807004 */
[----:B------:R-:W-:Y:S02]  /*14530*/  F2FP.SATFINITE.E4M3.F32.PACK_AB_MERGE_C R6, R21, R6, R44 ;  /* 0x000000061506723e */ /* 0x000fe4000480702c */
[----:B------:R-:W-:Y:S02]  /*14540*/  F2FP.SATFINITE.E4M3.F32.PACK_AB_MERGE_C R13, R60, R13, R50 ;  /* 0x0000000d3c0d723e */ /* 0x000fe40004807032 */
[----:B------:R-:W-:-:S02]  /*14550*/  F2FP.SATFINITE.E4M3.F32.PACK_AB_MERGE_C R15, R67, R64, R15 ;  /* 0x00000040430f723e */ /* 0x000fc4000480700f */
[----:B------:R-:W-:Y:S02]  /*14560*/  F2FP.SATFINITE.E4M3.F32.PACK_AB_MERGE_C R12, R52, R43, R12 ;  /* 0x0000002b340c723e */ /* 0x000fe4000480700c */
[----:B------:R-:W-:Y:S01]  /*14570*/  F2FP.SATFINITE.E4M3.F32.PACK_AB_MERGE_C R14, R14, R3, R29 ;  /* 0x000000030e0e723e */ /* 0x000fe2000480701d */
[----:B------:R2:W-:Y:S04]  /*14580*/  STS.128 [R70+0x20400], R4 ;  /* 0x0204000446007388 */ /* 0x0005e80000000c00 */
[----:B------:R2:W-:Y:S02]  /*14590*/  STS.128 [R0+0x20400], R12 ;  /* 0x0204000c00007388 */ /* 0x0005e40000000c00 */
.L_x_3098:
[----:B------:R-:W-:Y:S05]  /*145a0*/  BSYNC B1 ;  /* 0x0000000000017941 */ /* 0x000fea0003800000 */
.L_x_3097:
[----:B------:R-:W-:Y:S04]  /*145b0*/  BSSY B1, `(.L_x_3099) ;  /* 0x000010b000017945 */ /* 0x000fe80003800000 */
[----:B------:R-:W-:Y:S05]  /*145c0*/  @P1 BRA `(.L_x_3100) ;  /* 0x0000001000241947 */ /* 0x000fea0003800000 */
[----:B-12---:R-:W2:Y:S01]  /*145d0*/  LDL R15, [R1+0x20] ;  /* 0x00002000010f7983 */ /* 0x006ea20000100800 */
[----:B------:R-:W-:-:S03]  /*145e0*/  SHF.L.U32 R55, R55, 0x7, RZ ;  /* 0x0000000737377819 */ /* 0x000fc600000006ff */
[----:B------:R-:W3:Y:S01]  /*145f0*/  LDL R63, [R1+0x44] ;  /* 0x00004400013f7983 */ /* 0x000ee20000100800 */
[----:B------:R-:W1:Y:S01]  /*14600*/  S2R R0, SR_TID.X ;  /* 0x0000000000007919 */ /* 0x000e620000002100 */
[----:B-----5:R-:W-:Y:S01]  /*14610*/  LOP3.LUT R4, R34, 0xff, RZ, 0xc0, !PT ;  /* 0x000000ff22047812 */ /* 0x020fe200078ec0ff */
[----:B-1----:R-:W-:-:S05]  /*14620*/  VIADD R3, R0, 0xffffff80 ;  /* 0xffffff8000037836 */ /* 0x002fca0000000000 */
[----:B------:R-:W-:-:S04]  /*14630*/  SHF.R.S32.HI R0, RZ, 0x1f, R3 ;  /* 0x0000001fff007819 */ /* 0x000fc80000011403 */
[----:B------:R-:W-:-:S04]  /*14640*/  LEA.HI R0, R0, R3, RZ, 0x3 ;  /* 0x0000000300007211 */ /* 0x000fc800078f18ff */
[----:B------:R-:W-:-:S05]  /*14650*/  LOP3.LUT R0, R0, 0xfffffff8, RZ, 0xc0, !PT ;  /* 0xfffffff800007812 */ /* 0x000fca00078ec0ff */
[----:B------:R-:W-:-:S05]  /*14660*/  IMAD.IADD R0, R3, 0x1, -R0 ;  /* 0x0000000103007824 */ /* 0x000fca00078e0a00 */
[----:B------:R-:W-:Y:S02]  /*14670*/  LEA.HI R7, R61, R0, RZ, 0x1c ;  /* 0x000000003d077211 */ /* 0x000fe400078fe0ff */
[----:B------:R-:W-:Y:S02]  /*14680*/  SHF.R.U32.HI R0, RZ, 0x8, R34 ;  /* 0x00000008ff007819 */ /* 0x000fe40000011622 */
[----:B------:R-:W-:Y:S01]  /*14690*/  SHF.R.S32.HI R14, RZ, 0x1f, R7 ;  /* 0x0000001fff0e7819 */ /* 0x000fe20000011407 */
[----:B------:R-:W-:Y:S01]  /*146a0*/  IMAD.SHL.U32 R12, R7, 0x10, RZ ;  /* 0x00000010070c7824 */ /* 0x000fe200078e00ff */
[----:B------:R-:W-:Y:S02]  /*146b0*/  LOP3.LUT R3, R0, 0xff, RZ, 0xc0, !PT ;  /* 0x000000ff00037812 */ /* 0x000fe400078ec0ff */
[----:B------:R-:W-:Y:S02]  /*146c0*/  LEA.HI R14, R14, R7, RZ, 0x3 ;  /* 0x000000070e0e7211 */ /* 0x000fe400078f18ff */
[----:B------:R-:W-:-:S02]  /*146d0*/  LOP3.LUT R55, R55, 0x380, RZ, 0xc0, !PT ;  /* 0x0000038037377812 */ /* 0x000fc400078ec0ff */
[----:B------:R-:W-:Y:S01]  /*146e0*/  PRMT R20, R3, 0x7604, R4 ;  /* 0x0000760403147816 */ /* 0x000fe20000000004 */
[----:B------:R-:W-:Y:S01]  /*146f0*/  IMAD.SHL.U32 R14, R14, 0x800, RZ ;  /* 0x000008000e0e7824 */ /* 0x000fe200078e00ff */
[----:B------:R-:W-:Y:S02]  /*14700*/  LOP3.LUT R0, R55, 0x70, R12, 0xf8, !PT ;  /* 0x0000007037007812 */ /* 0x000fe400078ef80c */
[----:B------:R-:W-:Y:S02]  /*14710*/  SHF.R.U32.HI R3, RZ, 0x8, R36 ;  /* 0x00000008ff037819 */ /* 0x000fe40000011624 */
[----:B------:R-:W-:Y:S02]  /*14720*/  SHF.R.U32.HI R55, RZ, 0x3, R55 ;  /* 0x00000003ff377819 */ /* 0x000fe40000011637 */
[----:B------:R-:W-:Y:S02]  /*14730*/  LOP3.LUT R4, R36, 0xff, RZ, 0xc0, !PT ;  /* 0x000000ff24047812 */ /* 0x000fe400078ec0ff */
[----:B------:R-:W-:-:S02]  /*14740*/  LOP3.LUT R3, R3, 0xff, RZ, 0xc0, !PT ;  /* 0x000000ff03037812 */ /* 0x000fc400078ec0ff */
[----:B------:R-:W-:Y:S02]  /*14750*/  LOP3.LUT R0, R0, R55, RZ, 0x3c, !PT ;  /* 0x0000003700007212 */ /* 0x000fe400078e3cff */
[----:B------:R-:W-:Y:S02]  /*14760*/  SHF.R.U32.HI R7, RZ, 0x8, R38 ;  /* 0x00000008ff077819 */ /* 0x000fe40000011626 */
[----:B0-----:R-:W-:Y:S02]  /*14770*/  LOP3.LUT R13, R14, 0xffffc000, RZ, 0xc0, !PT ;  /* 0xffffc0000e0d7812 */ /* 0x001fe400078ec0ff */
[----:B------:R-:W-:Y:S02]  /*14780*/  PRMT R30, R3, 0x7604, R4 ;  /* 0x00007604031e7816 */ /* 0x000fe40000000004 */
[----:B------:R-:W-:Y:S02]  /*14790*/  SHF.R.U32.HI R5, RZ, 0x8, R35 ;  /* 0x00000008ff057819 */ /* 0x000fe40000011623 */
[----:B------:R-:W-:-:S02]  /*147a0*/  LOP3.LUT R12, R38, 0xff, RZ, 0xc0, !PT ;  /* 0x000000ff260c7812 */ /* 0x000fc400078ec0ff */
[----:B------:R-:W-:Y:S02]  /*147b0*/  LOP3.LUT R7, R7, 0xff, RZ, 0xc0, !PT ;  /* 0x000000ff07077812 */ /* 0x000fe400078ec0ff */
[----:B------:R-:W-:Y:S02]  /*147c0*/  LOP3.LUT R6, R35, 0xff, RZ, 0xc0, !PT ;  /* 0x000000ff23067812 */ /* 0x000fe400078ec0ff */
[----:B------:R-:W-:Y:S02]  /*147d0*/  LOP3.LUT R5, R5, 0xff, RZ, 0xc0, !PT ;  /* 0x000000ff05057812 */ /* 0x000fe400078ec0ff */
[----:B------:R-:W-:Y:S02]  /*147e0*/  PRMT R33, R7, 0x7604, R12 ;  /* 0x0000760407217816 */ /* 0x000fe4000000000c */
[----:B------:R-:W-:Y:S02]  /*147f0*/  SHF.R.U32.HI R12, RZ, 0x8, R40 ;  /* 0x00000008ff0c7819 */ /* 0x000fe40000011628 */
[----:B------:R-:W-:-:S02]  /*14800*/  SHF.R.U32.HI R14, RZ, 0x8, R41 ;  /* 0x00000008ff0e7819 */ /* 0x000fc40000011629 */
[----:B------:R-:W-:Y:S02]  /*14810*/  PRMT R28, R5, 0x7604, R6 ;  /* 0x00007604051c7816 */ /* 0x000fe40000000006 */
[----:B------:R-:W-:Y:S02]  /*14820*/  SHF.R.U32.HI R5, RZ, 0x8, R37 ;  /* 0x00000008ff057819 */ /* 0x000fe40000011625 */
[----:B------:R-:W-:Y:S02]  /*14830*/  LOP3.LUT R12, R12, 0xff, RZ, 0xc0, !PT ;  /* 0x000000ff0c0c7812 */ /* 0x000fe400078ec0ff */
[----:B------:R-:W-:Y:S02]  /*14840*/  LOP3.LUT R14, R14, 0xff, RZ, 0xc0, !PT ;  /* 0x000000ff0e0e7812 */ /* 0x000fe400078ec0ff */
[----:B------:R-:W-:Y:S02]  /*14850*/  LOP3.LUT R21, R41, 0xff, RZ, 0xc0, !PT ;  /* 0x000000ff29157812 */ /* 0x000fe400078ec0ff */
[----:B------:R-:W-:-:S02]  /*14860*/  LOP3.LUT R6, R37, 0xff, RZ, 0xc0, !PT ;  /* 0x000000ff25067812 */ /* 0x000fc400078ec0ff */
[----:B------:R-:W-:Y:S02]  /*14870*/  LOP3.LUT R5, R5, 0xff, RZ, 0xc0, !PT ;  /* 0x000000ff05057812 */ /* 0x000fe400078ec0ff */
[----:B------:R-:W-:Y:S02]  /*14880*/  PRMT R49, R14, 0x7604, R21 ;  /* 0x000076040e317816 */ /* 0x000fe40000000015 */
[----:B------:R-:W-:Y:S02]  /*14890*/  PRMT R32, R5, 0x7604, R6 ;  /* 0x0000760405207816 */ /* 0x000fe40000000006 */
[----:B------:R-:W-:Y:S02]  /*148a0*/  SHF.R.U32.HI R21, RZ, 0x10, R35 ;  /* 0x00000010ff157819 */ /* 0x000fe40000011623 */
[----:B------:R-:W-:Y:S02]  /*148b0*/  SHF.R.U32.HI R29, RZ, 0x10, R36 ;  /* 0x00000010ff1d7819 */ /* 0x000fe40000011624 */
[----:B------:R-:W-:-:S02]  /*148c0*/  LOP3.LUT R21, R21, 0xff, RZ, 0xc0, !PT ;  /* 0x000000ff15157812 */ /* 0x000fc400078ec0ff */
[----:B------:R-:W-:Y:S02]  /*148d0*/  SHF.R.U32.HI R31, RZ, 0x10, R37 ;  /* 0x00000010ff1f7819 */ /* 0x000fe40000011625 */
[----:B------:R-:W-:Y:S02]  /*148e0*/  PRMT R21, R21, 0x7054, R28 ;  /* 0x0000705415157816 */ /* 0x000fe4000000001c */
[----:B------:R-:W-:Y:S02]  /*148f0*/  SHF.R.U32.HI R28, RZ, 0x10, R39 ;  /* 0x00000010ff1c7819 */ /* 0x000fe40000011627 */
[----:B------:R-:W-:Y:S02]  /*14900*/  LOP3.LUT R29, R29, 0xff, RZ, 0xc0, !PT ;  /* 0x000000ff1d1d7812 */ /* 0x000fe400078ec0ff */
[----:B------:R-:W-:Y:S02]  /*14910*/  LOP3.LUT R31, R31, 0xff, RZ, 0xc0, !PT ;  /* 0x000000ff1f1f7812 */ /* 0x000fe400078ec0ff */
[----:B------:R-:W-:-:S02]  /*14920*/  LOP3.LUT R28, R28, 0xff, RZ, 0xc0, !PT ;  /* 0x000000ff1c1c7812 */ /* 0x000fc400078ec0ff */
[----:B------:R-:W-:Y:S02]  /*14930*/  PRMT R29, R29, 0x7054, R30 ;  /* 0x000070541d1d7816 */ /* 0x000fe4000000001e */
[----:B------:R-:W-:Y:S02]  /*14940*/  SHF.R.U32.HI R30, RZ, 0x10, R40 ;  /* 0x00000010ff1e7819 */ /* 0x000fe40000011628 */
[----:B------:R-:W-:Y:S02]  /*14950*/  PRMT R31, R31, 0x7054, R32 ;  /* 0x000070541f1f7816 */ /* 0x000fe40000000020 */
[----:B------:R-:W-:Y:S02]  /*14960*/  SHF.R.U32.HI R32, RZ, 0x10, R41 ;  /* 0x00000010ff207819 */ /* 0x000fe40000011629 */
[----:B------:R-:W-:Y:S02]  /*14970*/  LOP3.LUT R30, R30, 0xff, RZ, 0xc0, !PT ;  /* 0x000000ff1e1e7812 */ /* 0x000fe400078ec0ff */
[----:B------:R-:W-:-:S02]  /*14980*/  LOP3.LUT R35, R21, 0xff000000, R35, 0xf8, !PT ;  /* 0xff00000015237812 */ /* 0x000fc400078ef823 */
[----:B------:R-:W-:-:S04]  /*14990*/  LOP3.LUT R32, R32, 0xff, RZ, 0xc0, !PT ;  /* 0x000000ff20207812 */ /* 0x000fc800078ec0ff */
[----:B------:R-:W-:Y:S02]  /*149a0*/  PRMT R49, R32, 0x7054, R49 ;  /* 0x0000705420317816 */ /* 0x000fe40000000031 */
[----:B------:R-:W-:Y:S02]  /*149b0*/  LOP3.LUT R44, R31, 0xff000000, R37, 0xf8, !PT ;  /* 0xff0000001f2c7812 */ /* 0x000fe400078ef825 */
[----:B------:R-:W-:Y:S02]  /*149c0*/  LOP3.LUT R49, R49, 0xff000000, R41, 0xf8, !PT ;  /* 0xff00000031317812 */ /* 0x000fe400078ef829 */
[----:B--2---:R-:W-:Y:S02]  /*149d0*/  IADD3 R3, R0, R13, R15 ;  /* 0x0000000d00037210 */ /* 0x004fe40007ffe00f */
[----:B------:R-:W-:Y:S02]  /*149e0*/  SHF.R.U32.HI R0, RZ, 0x8, R39 ;  /* 0x00000008ff007819 */ /* 0x000fe40000011627 */
[----:B------:R-:W-:Y:S01]  /*149f0*/  LOP3.LUT R13, R39, 0xff, RZ, 0xc0, !PT ;  /* 0x000000ff270d7812 */ /* 0x000fe200078ec0ff */
[----:B---3--:R-:W0:Y:S01]  /*14a00*/  LDS.128 R4, [R63+0x20400] ;  /* 0x020400003f047984 */ /* 0x008e220000000c00 */
[----:B------:R-:W-:-:S02]  /*14a10*/  LOP3.LUT R0, R0, 0xff, RZ, 0xc0, !PT ;  /* 0x000000ff00007812 */ /* 0x000fc400078ec0ff */
[----:B------:R-:W-:Y:S02]  /*14a20*/  LOP3.LUT R15, R40, 0xff, RZ, 0xc0, !PT ;  /* 0x000000ff280f7812 */ /* 0x000fe400078ec0ff */
[----:B------:R-:W-:Y:S01]  /*14a30*/  PRMT R43, R0, 0x7604, R13 ;  /* 0x00007604002b7816 */ /* 0x000fe2000000000d */
[----:B------:R-:W-:Y:S01]  /*14a40*/  IMAD.IADD R0, R22, 0x1, R3 ;  /* 0x0000000116007824 */ /* 0x000fe200078e0203 */
[----:B------:R-:W-:-:S04]  /*14a50*/  PRMT R47, R12, 0x7604, R15 ;  /* 0x000076040c2f7816 */ /* 0x000fc8000000000f */
[----:B------:R-:W1:Y:S01]  /*14a60*/  LDS.128 R12, [R0+0x20400] ;  /* 0x02040000000c7984 */ /* 0x000e620000000c00 */
[----:B------:R-:W-:-:S04]  /*14a70*/  SHF.R.U32.HI R3, RZ, 0x10, R34 ;  /* 0x00000010ff037819 */ /* 0x000fc80000011622 */
[----:B------:R-:W-:Y:S02]  /*14a80*/  LOP3.LUT R3, R3, 0xff, RZ, 0xc0, !PT ;  /* 0x000000ff03037812 */ /* 0x000fe400078ec0ff */
[----:B------:R-:W-:Y:S02]  /*14a90*/  PRMT R45, R28, 0x7054, R43 ;  /* 0x000070541c2d7816 */ /* 0x000fe4000000002b */
[----:B------:R-:W-:Y:S02]  /*14aa0*/  PRMT R3, R3, 0x7054, R20 ;  /* 0x0000705403037816 */ /* 0x000fe40000000014 */
[----:B------:R-:W-:Y:S02]  /*14ab0*/  SHF.R.U32.HI R20, RZ, 0x10, R38 ;  /* 0x00000010ff147819 */ /* 0x000fe40000011626 */
[----:B------:R-:W-:Y:S02]  /*14ac0*/  LOP3.LUT R45, R45, 0xff000000, R39, 0xf8, !PT ;  /* 0xff0000002d2d7812 */ /* 0x000fe400078ef827 */
[----:B------:R-:W-:-:S02]  /*14ad0*/  LOP3.LUT R20, R20, 0xff, RZ, 0xc0, !PT ;  /* 0x000000ff14147812 */ /* 0x000fc400078ec0ff */
[----:B------:R-:W-:Y:S02]  /*14ae0*/  PRMT R47, R30, 0x7054, R47 ;  /* 0x000070541e2f7816 */ /* 0x000fe4000000002f */
[----:B------:R-:W-:Y:S02]  /*14af0*/  LOP3.LUT R43, R29, 0xff000000, R36, 0xf8, !PT ;  /* 0xff0000001d2b7812 */ /* 0x000fe400078ef824 */
[----:B------:R-:W-:Y:S02]  /*14b00*/  F2FP.F16.E4M3.UNPACK_B R36, R35 ;  /* 0x00000023ff24723e */ /* 0x000fe400020006ff */
[----:B------:R-:W-:Y:S02]  /*14b10*/  F2FP.F16.E4M3.UNPACK_B R39, R45 ;  /* 0x0000002dff27723e */ /* 0x000fe400020006ff */
[----:B------:R-:W-:Y:S01]  /*14b20*/  PRMT R33, R20, 0x7054, R33 ;  /* 0x0000705414217816 */ /* 0x000fe20000000021 */
[----:B------:R-:W-:Y:S01]  /*14b30*/  HADD2.F32 R37, -RZ, R36.H0_H0 ;  /* 0x20000024ff257230 */ /* 0x000fe20000004100 */
[----:B0-----:R-:W-:Y:S01]  /*14b40*/  F2FP.F16.E4M3.UNPACK_B R20, R5 ;  /* 0x00000005ff14723e */ /* 0x001fe200020006ff */
[----:B------:R-:W-:Y:S01]  /*14b50*/  HADD2.F32 R41, -RZ, R39.H0_H0 ;  /* 0x20000027ff297230 */ /* 0x000fe20000004100 */
[----:B------:R-:W-:-:S02]  /*14b60*/  F2FP.F16.E4M3.UNPACK_B R28, R7 ;  /* 0x00000007ff1c723e */ /* 0x000fc400020006ff */
[----:B------:R-:W-:Y:S02]  /*14b70*/  F2FP.F16.E4M3.UNPACK_B R29, R7.H1 ;  /* 0x00000007ff1d723e */ /* 0x000fe400030006ff */
[----:B-1----:R-:W-:Y:S02]  /*14b80*/  F2FP.F16.E4M3.UNPACK_B R30, R13 ;  /* 0x0000000dff1e723e */ /* 0x002fe400020006ff */
[----:B------:R-:W-:-:S03]  /*14b90*/  F2FP.F16.E4M3.UNPACK_B R7, R6 ;  /* 0x00000006ff07723e */ /* 0x000fc600020006ff */
[----:B------:R-:W-:Y:S01]  /*14ba0*/  HADD2.F32 R32, -RZ, R30.H0_H0 ;  /* 0x2000001eff207230 */ /* 0x000fe20000004100 */
[----:B------:R-:W-:Y:S01]  /*14bb0*/  F2FP.F16.E4M3.UNPACK_B R21, R6.H1 ;  /* 0x00000006ff15723e */ /* 0x000fe200030006ff */
[----:B------:R-:W-:Y:S01]  /*14bc0*/  HADD2.F32 R6, -RZ, R20.H0_H0 ;  /* 0x20000014ff067230 */ /* 0x000fe20000004100 */
[----:B------:R-:W-:Y:S02]  /*14bd0*/  LOP3.LUT R40, R47, 0xff000000, R40, 0xf8, !PT ;  /* 0xff0000002f287812 */ /* 0x000fe400078ef828 */
[C---:B------:R-:W-:Y:S01]  /*14be0*/  FMUL.FTZ R48, R32.reuse, R37 ;  /* 0x0000002520307220 */ /* 0x040fe20000410000 */
[----:B------:R-:W-:Y:S01]  /*14bf0*/  FMUL.FTZ R47, R32, R41 ;  /* 0x00000029202f7220 */ /* 0x000fe20000410000 */
[----:B------:R-:W-:Y:S01]  /*14c00*/  F2FP.F16.E4M3.UNPACK_B R31, R13.H1 ;  /* 0x0000000dff1f723e */ /* 0x000fe200030006ff */
[----:B------:R-:W-:Y:S02]  /*14c10*/  HADD2.F32 R30, -RZ, R30.H1_H1 ;  /* 0x3000001eff1e7230 */ /* 0x000fe40000004100 */
[C---:B------:R-:W-:Y:S01]  /*14c20*/  FFMA.FTZ R48, R6.reuse, R41, R48 ;  /* 0x0000002906307223 */ /* 0x040fe20000010030 */
[----:B------:R-:W-:Y:S01]  /*14c30*/  F2FP.F16.E4M3.UNPACK_B R45, R45.H1 ;  /* 0x0000002dff2d723e */ /* 0x000fe200030006ff */
[----:B------:R-:W-:Y:S01]  /*14c40*/  FFMA.FTZ R46, R6, R37, -R47 ;  /* 0x00000025062e7223 */ /* 0x000fe2000001082f */
[----:B------:R-:W-:Y:S01]  /*14c50*/  HADD2.F32 R41, -RZ, R39.H1_H1 ;  /* 0x30000027ff297230 */ /* 0x000fe20000004100 */
[----:B------:R-:W-:Y:S01]  /*14c60*/  F2FP.F16.E4M3.UNPACK_B R35, R35.H1 ;  /* 0x00000023ff23723e */ /* 0x000fe200030006ff */
[----:B------:R-:W-:Y:S01]  /*14c70*/  HADD2.F32 R37, -RZ, R36.H1_H1 ;  /* 0x30000024ff257230 */ /* 0x000fe20000004100 */
[----:B------:R-:W-:-:S02]  /*14c80*/  LOP3.LUT R42, R3, 0xff000000, R34, 0xf8, !PT ;  /* 0xff000000032a7812 */ /* 0x000fc400078ef822 */
[----:B------:R-:W-:Y:S02]  /*14c90*/  LOP3.LUT R38, R33, 0xff000000, R38, 0xf8, !PT ;  /* 0xff00000021267812 */ /* 0x000fe400078ef826 */
[-C--:B------:R-:W-:Y:S02]  /*14ca0*/  F2FP.F16.E4M3.UNPACK_B R33, R15.reuse ;  /* 0x0000000fff21723e */ /* 0x080fe400020006ff */
[----:B------:R-:W-:Y:S01]  /*14cb0*/  F2FP.F16.E4M3.UNPACK_B R34, R15.H1 ;  /* 0x0000000fff22723e */ /* 0x000fe200030006ff */
[----:B------:R-:W-:Y:S01]  /*14cc0*/  HADD2.F32 R20, -RZ, R20.H1_H1 ;  /* 0x30000014ff147230 */ /* 0x000fe20000004100 */
[-C--:B------:R-:W-:Y:S01]  /*14cd0*/  F2FP.F16.E4M3.UNPACK_B R15, R14.reuse ;  /* 0x0000000eff0f723e */ /* 0x080fe200020006ff */
[----:B------:R-:W-:Y:S01]  /*14ce0*/  HADD2.F32 R47, -RZ, R45.H0_H0 ;  /* 0x2000002dff2f7230 */ /* 0x000fe20000004100 */
[----:B------:R-:W-:Y:S01]  /*14cf0*/  F2FP.F16.E4M3.UNPACK_B R32, R14.H1 ;  /* 0x0000000eff20723e */ /* 0x000fe200030006ff */
[----:B------:R-:W-:Y:S01]  /*14d00*/  HADD2.F32 R14, -RZ, R31.H0_H0 ;  /* 0x2000001fff0e7230 */ /* 0x000fe20000004100 */
[----:B------:R-:W-:Y:S01]  /*14d10*/  F2FP.F16.E4M3.UNPACK_B R5, R5.H1 ;  /* 0x00000005ff05723e */ /* 0x000fe200030006ff */
[----:B------:R-:W-:-:S02]  /*14d20*/  HADD2.F32 R39, -RZ, R35.H0_H0 ;  /* 0x20000023ff277230 */ /* 0x000fc40000004100 */
[C---:B------:R-:W-:Y:S01]  /*14d30*/  FMUL.FTZ R51, R30.reuse, R41 ;  /* 0x000000291e337220 */ /* 0x040fe20000410000 */
[----:B------:R-:W-:Y:S01]  /*14d40*/  FMUL.FTZ R30, R30, R37 ;  /* 0x000000251e1e7220 */ /* 0x000fe20000410000 */
[----:B------:R-:W-:Y:S01]  /*14d50*/  FMUL.FTZ R53, R14, R47 ;  /* 0x0000002f0e357220 */ /* 0x000fe20000410000 */
[----:B------:R-:W-:Y:S02]  /*14d60*/  HADD2.F32 R6, -RZ, R5.H0_H0 ;  /* 0x20000005ff067230 */ /* 0x000fe40000004100 */
[----:B------:R-:W-:Y:S01]  /*14d70*/  FFMA.FTZ R51, R20, R37, -R51 ;  /* 0x0000002514337223 */ /* 0x000fe20000010833 */
[----:B------:R-:W-:Y:S01]  /*14d80*/  FMUL.FTZ R14, R14, R39 ;  /* 0x000000270e0e7220 */ /* 0x000fe20000410000 */
[----:B------:R-:W-:Y:S01]  /*14d90*/  FFMA.FTZ R41, R20, R41, R30 ;  /* 0x0000002914297223 */ /* 0x000fe2000001001e */
[----:B------:R-:W-:Y:S02]  /*14da0*/  F2FP.F16.E4M3.UNPACK_B R37, R49 ;  /* 0x00000031ff25723e */ /* 0x000fe400020006ff */
[----:B------:R-:W-:Y:S01]  /*14db0*/  F2FP.F16.E4M3.UNPACK_B R30, R44 ;  /* 0x0000002cff1e723e */ /* 0x000fe200020006ff */
[C---:B------:R-:W-:Y:S01]  /*14dc0*/  FFMA.FTZ R53, R6.reuse, R39, -R53 ;  /* 0x0000002706357223 */ /* 0x040fe20000010835 */
[----:B------:R-:W-:Y:S01]  /*14dd0*/  FFMA.FTZ R47, R6, R47, R14 ;  /* 0x0000002f062f7223 */ /* 0x000fe2000001000e */
[----:B------:R-:W-:-:S02]  /*14de0*/  HADD2.F32 R20, -RZ, R35.H1_H1 ;  /* 0x30000023ff147230 */ /* 0x000fc40000004100 */
[----:B------:R-:W-:Y:S02]  /*14df0*/  HADD2.F32 R39, -RZ, R37.H0_H0 ;  /* 0x20000025ff277230 */ /* 0x000fe40000004100 */
[----:B------:R-:W-:Y:S02]  /*14e00*/  HADD2.F32 R14, -RZ, R33.H0_H0 ;  /* 0x20000021ff0e7230 */ /* 0x000fe40000004100 */
[----:B------:R-:W-:Y:S02]  /*14e10*/  HADD2.F32 R36, -RZ, R45.H1_H1 ;  /* 0x3000002dff247230 */ /* 0x000fe40000004100 */
[----:B------:R-:W-:Y:S02]  /*14e20*/  HADD2.F32 R31, -RZ, R31.H1_H1 ;  /* 0x3000001fff1f7230 */ /* 0x000fe40000004100 */
[----:B------:R-:W-:Y:S02]  /*14e30*/  HADD2.F32 R35, -RZ, R30.H0_H0 ;  /* 0x2000001eff237230 */ /* 0x000fe40000004100 */
[----:B------:R-:W-:Y:S01]  /*14e40*/  FMUL.FTZ R45, R14, R39 ;  /* 0x000000270e2d7220 */ /* 0x000fe20000410000 */
[----:B------:R-:W-:-:S02]  /*14e50*/  HADD2.F32 R5, -RZ, R5.H1_H1 ;  /* 0x30000005ff057230 */ /* 0x000fc40000004100 */
[C---:B------:R-:W-:Y:S01]  /*14e60*/  FMUL.FTZ R50, R31.reuse, R36 ;  /* 0x000000241f327220 */ /* 0x040fe20000410000 */
[----:B------:R-:W-:Y:S02]  /*14e70*/  HADD2.F32 R6, -RZ, R28.H0_H0 ;  /* 0x2000001cff067230 */ /* 0x000fe40000004100 */
[----:B------:R-:W-:Y:S01]  /*14e80*/  FMUL.FTZ R14, R14, R35 ;  /* 0x000000230e0e7220 */ /* 0x000fe20000410000 */
[----:B------:R-:W-:Y:S01]  /*14e90*/  F2FP.F16.E4M3.UNPACK_B R49, R49.H1 ;  /* 0x00000031ff31723e */ /* 0x000fe200030006ff */
[-C--:B------:R-:W-:Y:S01]  /*14ea0*/  FMUL.FTZ R31, R31, R20.reuse ;  /* 0x000000141f1f7220 */ /* 0x080fe20000410000 */
[----:B------:R-:W-:Y:S01]  /*14eb0*/  FFMA.FTZ R50, R5, R20, -R50 ;  /* 0x0000001405327223 */ /* 0x000fe20000010832 */
[C---:B------:R-:W-:Y:S01]  /*14ec0*/  FFMA.FTZ R45, R6.reuse, R35, -R45 ;  /* 0x00000023062d7223 */ /* 0x040fe2000001082d */
[----:B------:R-:W-:Y:S01]  /*14ed0*/  FFMA.FTZ R52, R6, R39, R14 ;  /* 0x0000002706347223 */ /* 0x000fe2000001000e */
[----:B------:R-:W-:Y:S01]  /*14ee0*/  F2FP.F16.E4M3.UNPACK_B R44, R44.H1 ;  /* 0x0000002cff2c723e */ /* 0x000fe200030006ff */
[----:B------:R-:W-:-:S02]  /*14ef0*/  HADD2.F32 R20, -RZ, R49.H0_H0 ;  /* 0x20000031ff147230 */ /* 0x000fc40000004100 */
[----:B------:R-:W-:Y:S02]  /*14f00*/  HADD2.F32 R6, -RZ, R34.H0_H0 ;  /* 0x20000022ff067230 */ /* 0x000fe40000004100 */
[----:B------:R-:W-:Y:S01]  /*14f10*/  FFMA.FTZ R36, R5, R36, R31 ;  /* 0x0000002405247223 */ /* 0x000fe2000001001f */
[----:B------:R-:W-:Y:S02]  /*14f20*/  HADD2.F32 R30, -RZ, R30.H1_H1 ;  /* 0x3000001eff1e7230 */ /* 0x000fe40000004100 */
[----:B------:R-:W-:Y:S02]  /*14f30*/  HADD2.F32 R37, -RZ, R37.H1_H1 ;  /* 0x30000025ff257230 */ /* 0x000fe40000004100 */
[----:B------:R-:W-:Y:S02]  /*14f40*/  HADD2.F32 R33, -RZ, R33.H1_H1 ;  /* 0x30000021ff217230 */ /* 0x000fe40000004100 */
[----:B------:R-:W-:Y:S01]  /*14f50*/  FMUL.FTZ R62, R6, R20 ;  /* 0x00000014063e7220 */ /* 0x000fe20000410000 */
[----:B------:R-:W-:-:S02]  /*14f60*/  HADD2.F32 R14, -RZ, R44.H0_H0 ;  /* 0x2000002cff0e7230 */ /* 0x000fc40000004100 */
[----:B------:R-:W-:Y:S02]  /*14f70*/  HADD2.F32 R5, -RZ, R29.H0_H0 ;  /* 0x2000001dff057230 */ /* 0x000fe40000004100 */
[CC--:B------:R-:W-:Y:S01]  /*14f80*/  FMUL.FTZ R31, R33.reuse, R37.reuse ;  /* 0x00000025211f7220 */ /* 0x0c0fe20000410000 */
[----:B------:R-:W-:Y:S02]  /*14f90*/  HADD2.F32 R28, -RZ, R28.H1_H1 ;  /* 0x3000001cff1c7230 */ /* 0x000fe40000004100 */
[----:B------:R-:W-:Y:S01]  /*14fa0*/  FMUL.FTZ R60, R33, R30 ;  /* 0x0000001e213c7220 */ /* 0x000fe20000410000 */
[----:B------:R-:W-:Y:S01]  /*14fb0*/  F2FP.F16.E4M3.UNPACK_B R13, R12 ;  /* 0x0000000cff0d723e */ /* 0x000fe200020006ff */
[-C--:B------:R-:W-:Y:S01]  /*14fc0*/  FMUL.FTZ R33, R6, R14.reuse ;  /* 0x0000000e06217220 */ /* 0x080fe20000410000 */
[C---:B------:R-:W-:Y:S01]  /*14fd0*/  FFMA.FTZ R62, R5.reuse, R14, -R62 ;  /* 0x0000000e053e7223 */ /* 0x040fe2000001083e */
[----:B------:R-:W-:Y:S02]  /*14fe0*/  F2FP.F16.E4M3.UNPACK_B R12, R12.H1 ;  /* 0x0000000cff0c723e */ /* 0x000fe400030006ff */
[----:B------:R-:W-:Y:S01]  /*14ff0*/  F2FP.F16.E4M3.UNPACK_B R14, R42.H1 ;  /* 0x0000002aff0e723e */ /* 0x000fe200030006ff */
[C---:B------:R-:W-:Y:S01]  /*15000*/  FFMA.FTZ R58, R28.reuse, R30, -R31 ;  /* 0x0000001e1c3a7223 */ /* 0x040fe2000001081f */
[----:B------:R-:W-:Y:S01]  /*15010*/  FFMA.FTZ R55, R28, R37, R60 ;  /* 0x000000251c377223 */ /* 0x000fe2000001003c */
[----:B------:R-:W-:Y:S01]  /*15020*/  HADD2.F32 R44, -RZ, R44.H1_H1 ;  /* 0x3000002cff2c7230 */ /* 0x000fe20000004100 */
[----:B------:R-:W-:Y:S01]  /*15030*/  F2FP.F16.E4M3.UNPACK_B R3, R4 ;  /* 0x00000004ff03723e */ /* 0x000fe200020006ff */
[----:B------:R-:W-:Y:S01]  /*15040*/  HADD2.F32 R49, -RZ, R49.H1_H1 ;  /* 0x30000031ff317230 */ /* 0x000fe20000004100 */
[----:B------:R-:W-:Y:S01]  /*15050*/  F2FP.F16.E4M3.UNPACK_B R28, R38.H1 ;  /* 0x00000026ff1c723e */ /* 0x000fe200030006ff */
[----:B------:R-:W-:Y:S01]  /*15060*/  HADD2.F32 R34, -RZ, R34.H1_H1 ;  /* 0x30000022ff227230 */ /* 0x000fe20000004100 */
[----:B------:R-:W-:Y:S01]  /*15070*/  F2FP.F16.E4M3.UNPACK_B R4, R4.H1 ;  /* 0x00000004ff04723e */ /* 0x000fe200030006ff */
[----:B------:R-:W-:Y:S01]  /*15080*/  FFMA.FTZ R57, R5, R20, R33 ;  /* 0x0000001405397223 */ /* 0x000fe20000010021 */
[----:B------:R-:W-:-:S02]  /*15090*/  HADD2.F32 R6, -RZ, R12.H0_H0 ;  /* 0x2000000cff067230 */ /* 0x000fc40000004100 */
[----:B------:R-:W-:Y:S02]  /*150a0*/  HADD2.F32 R20, -RZ, R14.H0_H0 ;  /* 0x2000000eff147230 */ /* 0x000fe40000004100 */
[CC--:B------:R-:W-:Y:S01]  /*150b0*/  FMUL.FTZ R60, R34.reuse, R49.reuse ;  /* 0x00000031223c7220 */ /* 0x0c0fe20000410000 */
[----:B------:R-:W-:Y:S02]  /*150c0*/  HADD2.F32 R29, -RZ, R29.H1_H1 ;  /* 0x3000001dff1d7230 */ /* 0x000fe40000004100 */
[----:B------:R-:W-:Y:S01]  /*150d0*/  FMUL.FTZ R64, R34, R44 ;  /* 0x0000002c22407220 */ /* 0x000fe20000410000 */
[----:B------:R-:W-:Y:S02]  /*150e0*/  HADD2.F32 R30, -RZ, R28.H0_H0 ;  /* 0x2000001cff1e7230 */ /* 0x000fe40000004100 */
[----:B------:R-:W-:Y:S01]  /*150f0*/  FMUL.FTZ R31, R6, R20 ;  /* 0x00000014061f7220 */ /* 0x000fe20000410000 */
[----:B------:R-:W-:Y:S02]  /*15100*/  HADD2.F32 R5, -RZ, R4.H0_H0 ;  /* 0x20000004ff057230 */ /* 0x000fe40000004100 */
[C---:B------:R-:W-:Y:S01]  /*15110*/  FFMA.FTZ R59, R29.reuse, R44, -R60 ;  /* 0x0000002c1d3b7223 */ /* 0x040fe2000001083c */
[----:B------:R-:W-:Y:S01]  /*15120*/  FFMA.FTZ R64, R29, R49, R64 ;  /* 0x000000311d407223 */ /* 0x000fe20000010040 */
[----:B------:R-:W-:-:S02]  /*15130*/  HADD2.F32 R12, -RZ, R12.H1_H1 ;  /* 0x3000000cff0c7230 */ /* 0x000fc40000004100 */
[-C--:B------:R-:W-:Y:S01]  /*15140*/  FMUL.FTZ R34, R6, R30.reuse ;  /* 0x0000001e06227220 */ /* 0x080fe20000410000 */
[----:B------:R-:W-:Y:S02]  /*15150*/  HADD2.F32 R29, -RZ, R14.H1_H1 ;  /* 0x3000000eff1d7230 */ /* 0x000fe40000004100 */
[C---:B------:R-:W-:Y:S01]  /*15160*/  FFMA.FTZ R30, R5.reuse, R30, R31 ;  /* 0x0000001e051e7223 */ /* 0x040fe2000001001f */
[----:B------:R-:W-:Y:S01]  /*15170*/  HADD2.F32 R31, -RZ, R28.H1_H1 ;  /* 0x3000001cff1f7230 */ /* 0x000fe20000004100 */
[----:B------:R-:W-:Y:S01]  /*15180*/  F2FP.F16.E4M3.UNPACK_B R38, R38 ;  /* 0x00000026ff26723e */ /* 0x000fe200020006ff */
[----:B------:R-:W-:Y:S01]  /*15190*/  HADD2.F32 R4, -RZ, R4.H1_H1 ;  /* 0x30000004ff047230 */ /* 0x000fe20000004100 */
[----:B------:R-:W-:Y:S01]  /*151a0*/  F2FP.F16.E4M3.UNPACK_B R42, R42 ;  /* 0x0000002aff2a723e */ /* 0x000fe200020006ff */
[C---:B------:R-:W-:Y:S01]  /*151b0*/  FMUL.FTZ R6, R12.reuse, R29 ;  /* 0x0000001d0c067220 */ /* 0x040fe20000410000 */
[----:B------:R-:W-:Y:S01]  /*151c0*/  FFMA.FTZ R34, R5, R20, -R34 ;  /* 0x0000001405227223 */ /* 0x000fe20000010822 */
[----:B------:R-:W-:Y:S01]  /*151d0*/  FMUL.FTZ R33, R12, R31 ;  /* 0x0000001f0c217220 */ /* 0x000fe20000410000 */
[----:B------:R-:W-:-:S02]  /*151e0*/  HADD2.F32 R12, -RZ, R38.H0_H0 ;  /* 0x20000026ff0c7230 */ /* 0x000fc40000004100 */
[C---:B------:R-:W-:Y:S01]  /*151f0*/  FFMA.FTZ R35, R4.reuse, R31, R6 ;  /* 0x0000001f04237223 */ /* 0x040fe20000010006 */
[----:B------:R-:W-:Y:S02]  /*15200*/  HADD2.F32 R5, -RZ, R13.H0_H0 ;  /* 0x2000000dff057230 */ /* 0x000fe40000004100 */
[----:B------:R-:W-:Y:S02]  /*15210*/  HADD2.F32 R6, -RZ, R42.H0_H0 ;  /* 0x2000002aff067230 */ /* 0x000fe40000004100 */
[----:B------:R-:W-:Y:S01]  /*15220*/  FFMA.FTZ R33, R4, R29, -R33 ;  /* 0x0000001d04217223 */ /* 0x000fe20000010821 */
[----:B------:R-:W-:Y:S02]  /*15230*/  HADD2.F32 R4, -RZ, R3.H0_H0 ;  /* 0x20000003ff047230 */ /* 0x000fe40000004100 */
[C---:B------:R-:W-:Y:S01]  /*15240*/  FMUL.FTZ R29, R5.reuse, R12 ;  /* 0x0000000c051d7220 */ /* 0x040fe20000410000 */
[----:B------:R-:W-:Y:S02]  /*15250*/  HADD2.F32 R38, -RZ, R38.H1_H1 ;  /* 0x30000026ff267230 */ /* 0x000fe40000004100 */
[----:B------:R-:W-:Y:S01]  /*15260*/  FMUL.FTZ R5, R5, R6 ;  /* 0x0000000605057220 */ /* 0x000fe20000410000 */
[----:B------:R-:W-:Y:S01]  /*15270*/  HADD2.F32 R13, -RZ, R13.H1_H1 ;  /* 0x3000000dff0d7230 */ /* 0x000fe20000004100 */
[----:B------:R-:W-:Y:S01]  /*15280*/  F2FP.F16.E4M3.UNPACK_B R14, R40.H1 ;  /* 0x00000028ff0e723e */ /* 0x000fe200030006ff */
[----:B------:R-:W-:-:S02]  /*15290*/  HADD2.F32 R42, -RZ, R42.H1_H1 ;  /* 0x3000002aff2a7230 */ /* 0x000fc40000004100 */
[C---:B------:R-:W-:Y:S01]  /*152a0*/  FFMA.FTZ R29, R4.reuse, R6, -R29 ;  /* 0x00000006041d7223 */ /* 0x040fe2000001081d */
[----:B------:R-:W-:Y:S02]  /*152b0*/  HADD2.F32 R3, -RZ, R3.H1_H1 ;  /* 0x30000003ff037230 */ /* 0x000fe40000004100 */
[C---:B------:R-:W-:Y:S01]  /*152c0*/  FMUL.FTZ R6, R13.reuse, R38 ;  /* 0x000000260d067220 */ /* 0x040fe20000410000 */
[----:B------:R-:W-:Y:S01]  /*152d0*/  FFMA.FTZ R20, R4, R12, R5 ;  /* 0x0000000c04147223 */ /* 0x000fe20000010005 */
[----:B------:R-:W-:Y:S01]  /*152e0*/  F2FP.F16.E4M3.UNPACK_B R5, R43.H1 ;  /* 0x0000002bff05723e */ /* 0x000fe200030006ff */
        /* <DEDUP_REMOVED lines=9> */
[----:B------:R-:W-:Y:S02]  /*15380*/  HADD2.F32 R32, -RZ, R32.H1_H1 ;  /* 0x30000020ff207230 */ /* 0x000fe40000004100 */
[-C--:B------:R-:W-:Y:S01]  /*15390*/  FMUL.FTZ R4, R4, R6.reuse ;  /* 0x0000000604047220 */ /* 0x080fe20000410000 */
[----:B------:R-:W-:Y:S02]  /*153a0*/  HADD2.F32 R5, -RZ, R5.H1_H1 ;  /* 0x30000005ff057230 */ /* 0x000fe40000004100 */
        /* <DEDUP_REMOVED lines=9> */
[--C-:B------:R-:W-:Y:S02]  /*15440*/  HADD2.F32 R12, -RZ, R40.reuse.H0_H0 ;  /* 0x20000028ff0c7230 */ /* 0x100fe40000004100 */
[--C-:B------:R-:W-:Y:S02]  /*15450*/  HADD2.F32 R4, -RZ, R15.reuse.H0_H0 ;  /* 0x2000000fff047230 */ /* 0x100fe40000004100 */
[----:B------:R-:W-:Y:S02]  /*15460*/  HADD2.F32 R40, -RZ, R40.H1_H1 ;  /* 0x30000028ff287230 */ /* 0x000fe40000004100 */
[----:B------:R-:W-:Y:S02]  /*15470*/  HADD2.F32 R15, -RZ, R15.H1_H1 ;  /* 0x3000000fff0f7230 */ /* 0x000fe40000004100 */
[----:B------:R-:W-:Y:S02]  /*15480*/  HADD2.F32 R6, -RZ, R43.H1_H1 ;  /* 0x3000002bff067230 */ /* 0x000fe40000004100 */
[----:B------:R-:W-:Y:S01]  /*15490*/  FFMA.FTZ R39, R21, R14, R13 ;  /* 0x0000000e15277223 */ /* 0x000fe2000001000d */
[----:B------:R-:W-:-:S02]  /*154a0*/  HADD2.F32 R3, -RZ, R7.H0_H0 ;  /* 0x20000007ff037230 */ /* 0x000fc40000004100 */
[C---:B------:R-:W-:Y:S01]  /*154b0*/  FMUL.FTZ R14, R4.reuse, R12 ;  /* 0x0000000c040e7220 */ /* 0x040fe20000410000 */
[-C--:B------:R-:W-:Y:S01]  /*154c0*/  FMUL.FTZ R13, R4, R5.reuse ;  /* 0x00000005040d7220 */ /* 0x080fe20000410000 */
        /* <DEDUP_REMOVED lines=13> */
[----:B------:R-:W-:-:S02]  /*155a0*/  F2FP.SATFINITE.E4M3.F32.PACK_AB_MERGE_C R12, R35, R30, RZ ;  /* 0x0000001e230c723e */ /* 0x000fc400048070ff */
[----:B------:R-:W-:Y:S02]  /*155b0*/  F2FP.SATFINITE.E4M3.F32.PACK_AB_MERGE_C R32, R39, R32, RZ ;  /* 0x000000202720723e */ /* 0x000fe400048070ff */
[----:B------:R-:W-:Y:S02]  /*155c0*/  F2FP.SATFINITE.E4M3.F32.PACK_AB_MERGE_C R5, R51, R46, R5 ;  /* 0x0000002e3305723e */ /* 0x000fe40004807005 */
[----:B------:R-:W-:Y:S02]  /*155d0*/  F2FP.SATFINITE.E4M3.F32.PACK_AB_MERGE_C R7, R58, R45, R7 ;  /* 0x0000002d3a07723e */ /* 0x000fe40004807007 */
[----:B------:R-:W-:Y:S02]  /*155e0*/  F2FP.SATFINITE.E4M3.F32.PACK_AB_MERGE_C R4, R42, R29, R4 ;  /* 0x0000001d2a04723e */ /* 0x000fe40004807004 */
[----:B------:R-:W-:Y:S02]  /*155f0*/  F2FP.SATFINITE.E4M3.F32.PACK_AB_MERGE_C R6, R21, R14, R6 ;  /* 0x0000000e1506723e */ /* 0x000fe40004807006 */
[----:B------:R-:W-:-:S02]  /*15600*/  F2FP.SATFINITE.E4M3.F32.PACK_AB_MERGE_C R13, R41, R48, R13 ;  /* 0x00000030290d723e */ /* 0x000fc4000480700d */
[----:B------:R-:W-:Y:S02]  /*15610*/  F2FP.SATFINITE.E4M3.F32.PACK_AB_MERGE_C R15, R55, R52, R15 ;  /* 0x00000034370f723e */ /* 0x000fe4000480700f */
[----:B------:R-:W-:Y:S02]  /*15620*/  F2FP.SATFINITE.E4M3.F32.PACK_AB_MERGE_C R12, R31, R20, R12 ;  /* 0x000000141f0c723e */ /* 0x000fe4000480700c */
[----:B------:R-:W-:Y:S01]  /*15630*/  F2FP.SATFINITE.E4M3.F32.PACK_AB_MERGE_C R14, R40, R3, R32 ;  /* 0x00000003280e723e */ /* 0x000fe20004807020 */
[----:B------:R3:W-:Y:S04]  /*15640*/  STS.128 [R63+0x20400], R4 ;  /* 0x020400043f007388 */ /* 0x0007e80000000c00 */
[----:B------:R3:W-:Y:S02]  /*15650*/  STS.128 [R0+0x20400], R12 ;  /* 0x0204000c00007388 */ /* 0x0007e40000000c00 */
.L_x_3100:
[----:B------:R-:W-:Y:S05]  /*15660*/  BSYNC B1 ;  /* 0x0000000000017941 */ /* 0x000fea0003800000 */
.L_x_3099:
[----:B------:R-:W-:Y:S05]  /*15670*/  @P0 BRA `(.L_x_3084) ;  /* 0x0000001000040947 */ /* 0x000fea0003800000 */
[----:B-1----:R-:W4:Y:S04]  /*15680*/  LDL R30, [R1+0x1c] ;  /* 0x00001c00011e7983 */ /* 0x002f280000100800 */
[----:B------:R-:W4:Y:S01]  /*15690*/  LDL R51, [R1+0x40] ;  /* 0x0000400001337983 */ /* 0x000f220000100800 */
[----:B--23-5:R-:W1:Y:S01]  /*156a0*/  S2R R4, SR_TID.X ;  /* 0x0000000000047919 */ /* 0x02ce620000002100 */
[----:B------:R-:W-:Y:S02]  /*156b0*/  SHF.R.U32.HI R3, RZ, 0x8, R24 ;  /* 0x00000008ff037819 */ /* 0x000fe40000011618 */
[----:B------:R-:W-:Y:S02]  /*156c0*/  LOP3.LUT R0, R24, 0xff, RZ, 0xc0, !PT ;  /* 0x000000ff18007812 */ /* 0x000fe400078ec0ff */
[----:B------:R-:W-:-:S02]  /*156d0*/  LOP3.LUT R3, R3, 0xff, RZ, 0xc0, !PT ;  /* 0x000000ff03037812 */ /* 0x000fc400078ec0ff */
[----:B------:R-:W-:Y:S02]  /*156e0*/  SHF.R.U32.HI R6, RZ, 0x8, R25 ;  /* 0x00000008ff067819 */ /* 0x000fe40000011619 */
[----:B------:R-:W-:Y:S01]  /*156f0*/  PRMT R21, R3, 0x7604, R0 ;  /* 0x0000760403157816 */ /* 0x000fe20000000000 */
[----:B-1----:R-:W-:-:S05]  /*15700*/  VIADD R5, R4, 0xffffff80 ;  /* 0xffffff8004057836 */ /* 0x002fca0000000000 */
[----:B------:R-:W-:-:S04]  /*15710*/  SHF.R.S32.HI R7, RZ, 0x1f, R5 ;  /* 0x0000001fff077819 */ /* 0x000fc80000011405 */
[----:B------:R-:W-:-:S04]  /*15720*/  LEA.HI R7, R7, R5, RZ, 0x3 ;  /* 0x0000000507077211 */ /* 0x000fc800078f18ff */
[----:B------:R-:W-:-:S05]  /*15730*/  LOP3.LUT R7, R7, 0xfffffff8, RZ, 0xc0, !PT ;  /* 0xfffffff807077812 */ /* 0x000fca00078ec0ff */
[----:B------:R-:W-:Y:S01]  /*15740*/  IMAD.IADD R7, R5, 0x1, -R7 ;  /* 0x0000000105077824 */ /* 0x000fe200078e0a07 */
[----:B------:R-:W-:Y:S01]  /*15750*/  SHF.R.U32.HI R5, RZ, 0x8, R26 ;  /* 0x00000008ff057819 */ /* 0x000fe2000001161a */
[----:B------:R-:W-:Y:S01]  /*15760*/  IMAD.SHL.U32 R56, R56, 0x80, RZ ;  /* 0x0000008038387824 */ /* 0x000fe200078e00ff */
[----:B------:R-:W-:Y:S02]  /*15770*/  LOP3.LUT R0, R26, 0xff, RZ, 0xc0, !PT ;  /* 0x000000ff1a007812 */ /* 0x000fe400078ec0ff */
[----:B------:R-:W-:Y:S02]  /*15780*/  LEA.HI R61, R61, R7, RZ, 0x1c ;  /* 0x000000073d3d7211 */ /* 0x000fe400078fe0ff */
[----:B------:R-:W-:Y:S02]  /*15790*/  LOP3.LUT R5, R5, 0xff, RZ, 0xc0, !PT ;  /* 0x000000ff05057812 */ /* 0x000fe400078ec0ff */
[----:B------:R-:W-:Y:S02]  /*157a0*/  LOP3.LUT R3, R6, 0xff, RZ, 0xc0, !PT ;  /* 0x000000ff06037812 */ /* 0x000fe400078ec0ff */
[----:B------:R-:W-:-:S02]  /*157b0*/  SHF.R.S32.HI R6, RZ, 0x1f, R61 ;  /* 0x0000001fff067819 */ /* 0x000fc4000001143d */
[----:B------:R-:W-:Y:S01]  /*157c0*/  PRMT R29, R5, 0x7604, R0 ;  /* 0x00007604051d7816 */ /* 0x000fe20000000000 */
[----:B------:R-:W-:Y:S01]  /*157d0*/  IMAD.SHL.U32 R0, R61, 0x10, RZ ;  /* 0x000000103d007824 */ /* 0x000fe200078e00ff */
[----:B------:R-:W-:Y:S02]  /*157e0*/  LOP3.LUT R4, R25, 0xff, RZ, 0xc0, !PT ;  /* 0x000000ff19047812 */ /* 0x000fe400078ec0ff */
[----:B0-----:R-:W-:Y:S02]  /*157f0*/  LOP3.LUT R13, R56, 0x380, RZ, 0xc0, !PT ;  /* 0x00000380380d7812 */ /* 0x001fe400078ec0ff */
[----:B------:R-:W-:Y:S02]  /*15800*/  LEA.HI R7, R6, R61, RZ, 0x3 ;  /* 0x0000003d06077211 */ /* 0x000fe400078f18ff */
[----:B------:R-:W-:Y:S02]  /*15810*/  PRMT R20, R3, 0x7604, R4 ;  /* 0x0000760403147816 */ /* 0x000fe40000000004 */
        /* <DEDUP_REMOVED lines=11> */
[----:B------:R-:W-:Y:S02]  /*158d0*/  LOP3.LUT R6, R6, 0xff, RZ, 0xc0, !PT ;  /* 0x000000ff06067812 */ /* 0x000fe400078ec0ff */
[----:B------:R-:W-:-:S02]  /*158e0*/  SHF.R.U32.HI R4, RZ, 0x8, R9 ;  /* 0x00000008ff047819 */ /* 0x000fc40000011609 */
[----:B------:R-:W-:Y:S02]  /*158f0*/  PRMT R35, R6, 0x7604, R5 ;  /* 0x0000760406237816 */ /* 0x000fe40000000005 */
[----:B------:R-:W-:Y:S02]  /*15900*/  SHF.R.U32.HI R32, RZ, 0x8, R10 ;  /* 0x00000008ff207819 */ /* 0x000fe4000001160a */
[----:B------:R-:W-:Y:S02]  /*15910*/  LOP3.LUT R31, R10, 0xff, RZ, 0xc0, !PT ;  /* 0x000000ff0a1f7812 */ /* 0x000fe400078ec0ff */
[----:B------:R-:W-:Y:S02]  /*15920*/  LOP3.LUT R32, R32, 0xff, RZ, 0xc0, !PT ;  /* 0x000000ff20207812 */ /* 0x000fe400078ec0ff */
[----:B------:R-:W-:Y:S02]  /*15930*/  SHF.R.U32.HI R34, RZ, 0x8, R11 ;  /* 0x00000008ff227819 */ /* 0x000fe4000001160b */
[----:B------:R-:W-:-:S02]  /*15940*/  PRMT R39, R32, 0x7604, R31 ;  /* 0x0000760420277816 */ /* 0x000fc4000000001f */
[----:B------:R-:W-:Y:S02]  /*15950*/  SHF.R.U32.HI R31, RZ, 0x10, R27 ;  /* 0x00000010ff1f7819 */ /* 0x000fe4000001161b */
[----:B------:R-:W-:Y:S02]  /*15960*/  SHF.R.U32.HI R37, RZ, 0x10, R9 ;  /* 0x00000010ff257819 */ /* 0x000fe40000011609 */
[----:B------:R-:W-:Y:S01]  /*15970*/  LOP3.LUT R33, R11, 0xff, RZ, 0xc0, !PT ;  /* 0x000000ff0b217812 */ /* 0x000fe200078ec0ff */
[----:B------:R-:W-:Y:S01]  /*15980*/  IMAD.U32 R31, R31, 0x10000, RZ ;  /* 0x000100001f1f7824 */ /* 0x000fe200078e00ff */
[----:B------:R-:W-:Y:S01]  /*15990*/  LOP3.LUT R34, R34, 0xff, RZ, 0xc0, !PT ;  /* 0x000000ff22227812 */ /* 0x000fe200078ec0ff */
[----:B------:R-:W-:Y:S01]  /*159a0*/  IMAD.U32 R37, R37, 0x10000, RZ ;  /* 0x0001000025257824 */ /* 0x000fe200078e00ff */
[----:B------:R-:W-:Y:S02]  /*159b0*/  SHF.R.U32.HI R41, RZ, 0x10, R11 ;  /* 0x00000010ff297819 */ /* 0x000fe4000001160b */
[----:B------:R-:W-:-:S02]  /*159c0*/  PRMT R34, R34, 0x7604, R33 ;  /* 0x0000760422227816 */ /* 0x000fc40000000021 */
[----:B------:R-:W-:Y:S02]  /*159d0*/  LOP3.LUT R33, R28, 0xff0000, R31, 0xf8, !PT ;  /* 0x00ff00001c217812 */ /* 0x000fe400078ef81f */
[----:B------:R-:W-:Y:S01]  /*159e0*/  LOP3.LUT R31, R29, 0xff0000, R26, 0xf8, !PT ;  /* 0x00ff00001d1f7812 */ /* 0x000fe200078ef81a */
[----:B------:R-:W-:Y:S01]  /*159f0*/  IMAD.U32 R41, R41, 0x10000, RZ ;  /* 0x0001000029297824 */ /* 0x000fe200078e00ff */
[----:B------:R-:W-:Y:S02]  /*15a00*/  LOP3.LUT R35, R35, 0xff0000, R8, 0xf8, !PT ;  /* 0x00ff000023237812 */ /* 0x000fe400078ef808 */
[----:B------:R-:W-:Y:S02]  /*15a10*/  LOP3.LUT R21, R21, 0xff0000, R24, 0xf8, !PT ;  /* 0x00ff000015157812 */ /* 0x000fe400078ef818 */
[----:B------:R-:W-:Y:S02]  /*15a20*/  LOP3.LUT R41, R34, 0xff0000, R41, 0xf8, !PT ;  /* 0x00ff000022297812 */ /* 0x000fe400078ef829 */
[----:B------:R-:W-:-:S02]  /*15a30*/  LOP3.LUT R35, R35, 0xff000000, R8, 0xf8, !PT ;  /* 0xff00000023237812 */ /* 0x000fc400078ef808 */
[----:B------:R-:W-:Y:S02]  /*15a40*/  LOP3.LUT R28, R21, 0xff000000, R24, 0xf8, !PT ;  /* 0xff000000151c7812 */ /* 0x000fe400078ef818 */
[----:B------:R-:W-:Y:S02]  /*15a50*/  LOP3.LUT R32, R31, 0xff000000, R26, 0xf8, !PT ;  /* 0xff0000001f207812 */ /* 0x000fe400078ef81a */
[--C-:B------:R-:W-:Y:S02]  /*15a60*/  LOP3.LUT R39, R39, 0xff0000, R10.reuse, 0xf8, !PT ;  /* 0x00ff000027277812 */ /* 0x100fe400078ef80a */
[----:B------:R-:W-:Y:S02]  /*15a70*/  LOP3.LUT R33, R33, 0xff000000, R27, 0xf8, !PT ;  /* 0xff00000021217812 */ /* 0x000fe400078ef81b */
[----:B------:R-:W-:Y:S02]  /*15a80*/  LOP3.LUT R38, R39, 0xff000000, R10, 0xf8, !PT ;  /* 0xff00000027267812 */ /* 0x000fe400078ef80a */
[----:B------:R-:W-:-:S02]  /*15a90*/  LOP3.LUT R40, R41, 0xff000000, R11, 0xf8, !PT ;  /* 0xff00000029287812 */ /* 0x000fc400078ef80b */
[----:B----4-:R-:W-:Y:S01]  /*15aa0*/  IADD3 R3, R0, R7, R30 ;  /* 0x0000000700037210 */ /* 0x010fe20007ffe01e */
[----:B------:R-:W0:Y:S04]  /*15ab0*/  LDS.128 R12, [R51+0x20400] ;  /* 0x02040000330c7984 */ /* 0x000e280000000c00 */
[----:B------:R-:W-:Y:S01]  /*15ac0*/  IMAD.IADD R0, R22, 0x1, R3 ;  /* 0x0000000116007824 */ /* 0x000fe200078e0203 */
[----:B------:R-:W-:-:S04]  /*15ad0*/  LOP3.LUT R3, R4, 0xff, RZ, 0xc0, !PT ;  /* 0x000000ff04037812 */ /* 0x000fc800078ec0ff */
[----:B------:R-:W1:Y:S01]  /*15ae0*/  LDS.128 R4, [R0+0x20400] ;  /* 0x0204000000047984 */ /* 0x000e620000000c00 */
[----:B------:R-:W-:-:S04]  /*15af0*/  LOP3.LUT R30, R9, 0xff, RZ, 0xc0, !PT ;  /* 0x000000ff091e7812 */ /* 0x000fc800078ec0ff */
[----:B------:R-:W-:Y:S02]  /*15b00*/  PRMT R30, R3, 0x7604, R30 ;  /* 0x00007604031e7816 */ /* 0x000fe4000000001e */
[----:B------:R-:W-:-:S05]  /*15b10*/  SHF.R.U32.HI R3, RZ, 0x10, R25 ;  /* 0x00000010ff037819 */ /* 0x000fca0000011619 */
[----:B------:R-:W-:Y:S01]  /*15b20*/  IMAD.U32 R3, R3, 0x10000, RZ ;  /* 0x0001000003037824 */ /* 0x000fe200078e00ff */
[----:B------:R-:W-:-:S04]  /*15b30*/  LOP3.LUT R37, R30, 0xff0000, R37, 0xf8, !PT ;  /* 0x00ff00001e257812 */ /* 0x000fc800078ef825 */
[----:B------:R-:W-:-:S04]  /*15b40*/  LOP3.LUT R3, R20, 0xff0000, R3, 0xf8, !PT ;  /* 0x00ff000014037812 */ /* 0x000fc800078ef803 */
[----:B------:R-:W-:Y:S02]  /*15b50*/  LOP3.LUT R29, R3, 0xff000000, R25, 0xf8, !PT ;  /* 0xff000000031d7812 */ /* 0x000fe400078ef819 */
[----:B------:R-:W-:Y:S02]  /*15b60*/  LOP3.LUT R37, R37, 0xff000000, R9, 0xf8, !PT ;  /* 0xff00000025257812 */ /* 0x000fe400078ef809 */
[----:B------:R-:W-:Y:S02]  /*15b70*/  F2FP.F16.E4M3.UNPACK_B R30, R29 ;  /* 0x0000001dff1e723e */ /* 0x000fe400020006ff */
[----:B------:R-:W-:-:S03]  /*15b80*/  F2FP.F16.E4M3.UNPACK_B R34, R37 ;  /* 0x00000025ff22723e */ /* 0x000fc600020006ff */
[----:B------:R-:W-:Y:S01]  /*15b90*/  HADD2.F32 R31, -RZ, R30.H0_H0 ;  /* 0x2000001eff1f7230 */ /* 0x000fe20000004100 */
[----:B0-----:R-:W-:Y:S02]  /*15ba0*/  F2FP.F16.E4M3.UNPACK_B R8, R13 ;  /* 0x0000000dff08723e */ /* 0x001fe400020006ff */
[----:B-1----:R-:W-:Y:S01]  /*15bb0*/  F2FP.F16.E4M3.UNPACK_B R20, R5 ;  /* 0x00000005ff14723e */ /* 0x002fe200020006ff */
[----:B------:R-:W-:-:S04]  /*15bc0*/  HADD2.F32 R36, -RZ, R34.H0_H0 ;  /* 0x20000022ff247230 */ /* 0x000fc80000004100 */
[----:B------:R-:W-:Y:S02]  /*15bd0*/  HADD2.F32 R24, -RZ, R20.H0_H0 ;  /* 0x20000014ff187230 */ /* 0x000fe40000004100 */
[----:B------:R-:W-:Y:S01]  /*15be0*/  HADD2.F32 R9, -RZ, R8.H0_H0 ;  /* 0x20000008ff097230 */ /* 0x000fe20000004100 */
[----:B------:R-:W-:Y:S02]  /*15bf0*/  F2FP.F16.E4M3.UNPACK_B R21, R5.H1 ;  /* 0x00000005ff15723e */ /* 0x000fe400030006ff */
[----:B------:R-:W-:Y:S01]  /*15c00*/  FMUL.FTZ R39, R24, R31 ;  /* 0x0000001f18277220 */ /* 0x000fe20000410000 */
[-C--:B------:R-:W-:Y:S02]  /*15c10*/  F2FP.F16.E4M3.UNPACK_B R26, R7.reuse ;  /* 0x00000007ff1a723e */ /* 0x080fe400020006ff */
[----:B------:R-:W-:Y:S02]  /*15c20*/  F2FP.F16.E4M3.UNPACK_B R27, R7.H1 ;  /* 0x00000007ff1b723e */ /* 0x000fe400030006ff */
[----:B------:R-:W-:-:S02]  /*15c30*/  F2FP.F16.E4M3.UNPACK_B R5, R4 ;  /* 0x00000004ff05723e */ /* 0x000fc400020006ff */
[----:B------:R-:W-:Y:S01]  /*15c40*/  F2FP.F16.E4M3.UNPACK_B R7, R4.H1 ;  /* 0x00000004ff07723e */ /* 0x000fe200030006ff */
[-C--:B------:R-:W-:Y:S01]  /*15c50*/  FMUL.FTZ R4, R24, R36.reuse ;  /* 0x0000002418047220 */ /* 0x080fe20000410000 */
[----:B------:R-:W-:Y:S01]  /*15c60*/  F2FP.F16.E4M3.UNPACK_B R37, R37.H1 ;  /* 0x00000025ff25723e */ /* 0x000fe200030006ff */
[C---:B------:R-:W-:Y:S01]  /*15c70*/  FFMA.FTZ R36, R9.reuse, R36, R39 ;  /* 0x0000002409247223 */ /* 0x040fe20000010027 */
[----:B------:R-:W-:Y:S01]  /*15c80*/  F2FP.F16.E4M3.UNPACK_B R29, R29.H1 ;  /* 0x0000001dff1d723e */ /* 0x000fe200030006ff */
[----:B------:R-:W-:Y:S02]  /*15c90*/  HADD2.F32 R39, -RZ, R34.H1_H1 ;  /* 0x30000022ff277230 */ /* 0x000fe40000004100 */
[----:B------:R-:W-:Y:S01]  /*15ca0*/  HADD2.F32 R20, -RZ, R20.H1_H1 ;  /* 0x30000014ff147230 */ /* 0x000fe20000004100 */
[-C--:B------:R-:W-:Y:S01]  /*15cb0*/  F2FP.F16.E4M3.UNPACK_B R24, R6.reuse ;  /* 0x00000006ff18723e */ /* 0x080fe200020006ff */
[----:B------:R-:W-:Y:S01]  /*15cc0*/  FFMA.FTZ R42, R9, R31, -R4 ;  /* 0x0000001f092a7223 */ /* 0x000fe20000010804 */
[----:B------:R-:W-:Y:S01]  /*15cd0*/  F2FP.F16.E4M3.UNPACK_B R25, R6.H1 ;  /* 0x00000006ff19723e */ /* 0x000fe200030006ff */
[----:B------:R-:W-:Y:S01]  /*15ce0*/  HADD2.F32 R41, -RZ, R37.H0_H0 ;  /* 0x20000025ff297230 */ /* 0x000fe20000004100 */
[----:B------:R-:W-:Y:S01]  /*15cf0*/  F2FP.F16.E4M3.UNPACK_B R13, R13.H1 ;  /* 0x0000000dff0d723e */ /* 0x000fe200030006ff */
[----:B------:R-:W-:-:S02]  /*15d00*/  HADD2.F32 R6, -RZ, R21.H0_H0 ;  /* 0x20000015ff067230 */ /* 0x000fc40000004100 */
[----:B------:R-:W-:Y:S01]  /*15d10*/  FMUL.FTZ R43, R20, R39 ;  /* 0x00000027142b7220 */ /* 0x000fe20000410000 */
[----:B------:R-:W-:Y:S02]  /*15d20*/  HADD2.F32 R9, -RZ, R30.H1_H1 ;  /* 0x3000001eff097230 */ /* 0x000fe40000004100 */
[----:B------:R-:W-:Y:S02]  /*15d30*/  HADD2.F32 R8, -RZ, R8.H1_H1 ;  /* 0x30000008ff087230 */ /* 0x000fe40000004100 */
[----:B------:R-:W-:Y:S02]  /*15d40*/  HADD2.F32 R31, -RZ, R29.H0_H0 ;  /* 0x2000001dff1f7230 */ /* 0x000fe40000004100 */
[----:B------:R-:W-:Y:S01]  /*15d50*/  FMUL.FTZ R45, R6, R41 ;  /* 0x00000029062d7220 */ /* 0x000fe20000410000 */
[----:B------:R-:W-:Y:S02]  /*15d60*/  HADD2.F32 R4, -RZ, R13.H0_H0 ;  /* 0x2000000dff047230 */ /* 0x000fe40000004100 */
[-C--:B------:R-:W-:Y:S01]  /*15d70*/  FMUL.FTZ R20, R20, R9.reuse ;  /* 0x0000000914147220 */ /* 0x080fe20000410000 */
[----:B------:R-:W-:Y:S01]  /*15d80*/  FFMA.FTZ R43, R8, R9, -R43 ;  /* 0x00000009082b7223 */ /* 0x000fe2000001082b */
[----:B------:R-:W-:Y:S01]  /*15d90*/  FMUL.FTZ R6, R6, R31 ;  /* 0x0000001f06067220 */ /* 0x000fe20000410000 */
[----:B------:R-:W-:-:S02]  /*15da0*/  F2FP.F16.E4M3.UNPACK_B R30, R40 ;  /* 0x00000028ff1e723e */ /* 0x000fc400020006ff */
[----:B------:R-:W-:Y:S01]  /*15db0*/  F2FP.F16.E4M3.UNPACK_B R9, R33 ;  /* 0x00000021ff09723e */ /* 0x000fe200020006ff */
[----:B------:R-:W-:Y:S01]  /*15dc0*/  FFMA.FTZ R39, R8, R39, R20 ;  /* 0x0000002708277223 */ /* 0x000fe20000010014 */
[C---:B------:R-:W-:Y:S01]  /*15dd0*/  FFMA.FTZ R45, R4.reuse, R31, -R45 ;  /* 0x0000001f042d7223 */ /* 0x040fe2000001082d */
[----:B------:R-:W-:Y:S01]  /*15de0*/  FFMA.FTZ R41, R4, R41, R6 ;  /* 0x0000002904297223 */ /* 0x000fe20000010006 */
[----:B------:R-:W-:Y:S01]  /*15df0*/  F2FP.F16.E4M3.UNPACK_B R11, R15 ;  /* 0x0000000fff0b723e */ /* 0x000fe200020006ff */
[----:B------:R-:W-:Y:S02]  /*15e00*/  HADD2.F32 R8, -RZ, R29.H1_H1 ;  /* 0x3000001dff087230 */ /* 0x000fe40000004100 */
[----:B------:R-:W-:Y:S02]  /*15e10*/  HADD2.F32 R20, -RZ, R37.H1_H1 ;  /* 0x30000025ff147230 */ /* 0x000fe40000004100 */
[----:B------:R-:W-:Y:S02]  /*15e20*/  HADD2.F32 R21, -RZ, R21.H1_H1 ;  /* 0x30000015ff157230 */ /* 0x000fe40000004100 */
[----:B------:R-:W-:-:S02]  /*15e30*/  HADD2.F32 R31, -RZ, R30.H0_H0 ;  /* 0x2000001eff1f7230 */ /* 0x000fc40000004100 */
[----:B------:R-:W-:Y:S02]  /*15e40*/  HADD2.F32 R6, -RZ, R26.H0_H0 ;  /* 0x2000001aff067230 */ /* 0x000fe40000004100 */
[----:B------:R-:W-:Y:S02]  /*15e50*/  HADD2.F32 R29, -RZ, R9.H0_H0 ;  /* 0x20000009ff1d7230 */ /* 0x000fe40000004100 */
[C---:B------:R-:W-:Y:S01]  /*15e60*/  FMUL.FTZ R34, R21.reuse, R20 ;  /* 0x0000001415227220 */ /* 0x040fe20000410000 */
[----:B------:R-:W-:Y:S02]  /*15e70*/  HADD2.F32 R13, -RZ, R13.H1_H1 ;  /* 0x3000000dff0d7230 */ /* 0x000fe40000004100 */
[C---:B------:R-:W-:Y:S01]  /*15e80*/  FMUL.FTZ R37, R6.reuse, R31 ;  /* 0x0000001f06257220 */ /* 0x040fe20000410000 */
[----:B------:R-:W-:Y:S02]  /*15e90*/  HADD2.F32 R4, -RZ, R11.H0_H0 ;  /* 0x2000000bff047230 */ /* 0x000fe40000004100 */
[----:B------:R-:W-:Y:S01]  /*15ea0*/  FMUL.FTZ R21, R21, R8 ;  /* 0x0000000815157220 */ /* 0x000fe20000410000 */
[----:B------:R-:W-:Y:S01]  /*15eb0*/  FMUL.FTZ R6, R6, R29 ;  /* 0x0000001d06067220 */ /* 0x000fe20000410000 */
[----:B------:R-:W-:Y:S01]  /*15ec0*/  F2FP.F16.E4M3.UNPACK_B R40, R40.H1 ;  /* 0x00000028ff28723e */ /* 0x000fe200030006ff */
[----:B------:R-:W-:Y:S01]  /*15ed0*/  HADD2.F32 R9, -RZ, R9.H1_H1 ;  /* 0x30000009ff097230 */ /* 0x000fe20000004100 */
[----:B------:R-:W-:Y:S01]  /*15ee0*/  F2FP.F16.E4M3.UNPACK_B R33, R33.H1 ;  /* 0x00000021ff21723e */ /* 0x000fe200030006ff */
[----:B------:R-:W-:-:S02]  /*15ef0*/  HADD2.F32 R30, -RZ, R30.H1_H1 ;  /* 0x3000001eff1e7230 */ /* 0x000fc40000004100 */
[----:B------:R-:W-:Y:S02]  /*15f00*/  HADD2.F32 R26, -RZ, R26.H1_H1 ;  /* 0x3000001aff1a7230 */ /* 0x000fe40000004100 */
[C---:B------:R-:W-:Y:S01]  /*15f10*/  FFMA.FTZ R44, R13.reuse, R20, R21 ;  /* 0x000000140d2c7223 */ /* 0x040fe20000010015 */
[C---:B------:R-:W-:Y:S01]  /*15f20*/  FFMA.FTZ R46, R4.reuse, R31, R6 ;  /* 0x0000001f042e7223 */ /* 0x040fe20000010006 */
[----:B------:R-:W-:Y:S01]  /*15f30*/  F2FP.F16.E4M3.UNPACK_B R15, R15.H1 ;  /* 0x0000000fff0f723e */ /* 0x000fe200030006ff */
[----:B------:R-:W-:Y:S01]  /*15f40*/  FFMA.FTZ R34, R13, R8, -R34 ;  /* 0x000000080d227223 */ /* 0x000fe20000010822 */
[----:B------:R-:W-:Y:S01]  /*15f50*/  FFMA.FTZ R37, R4, R29, -R37 ;  /* 0x0000001d04257223 */ /* 0x000fe20000010825 */
[----:B------:R-:W-:Y:S02]  /*15f60*/  HADD2.F32 R11, -RZ, R11.H1_H1 ;  /* 0x3000000bff0b7230 */ /* 0x000fe40000004100 */
[----:B------:R-:W-:Y:S01]  /*15f70*/  FMUL.FTZ R8, R26, R30 ;  /* 0x0000001e1a087220 */ /* 0x000fe20000410000 */
[----:B------:R-:W-:-:S02]  /*15f80*/  HADD2.F32 R21, -RZ, R40.H0_H0 ;  /* 0x20000028ff157230 */ /* 0x000fc40000004100 */
[-C--:B------:R-:W-:Y:S01]  /*15f90*/  FMUL.FTZ R29, R26, R9.reuse ;  /* 0x000000091a1d7220 */ /* 0x080fe20000410000 */
[----:B------:R-:W-:Y:S02]  /*15fa0*/  HADD2.F32 R6, -RZ, R27.H0_H0 ;  /* 0x2000001bff067230 */ /* 0x000fe40000004100 */
[----:B------:R-:W-:Y:S02]  /*15fb0*/  HADD2.F32 R13, -RZ, R33.H0_H0 ;  /* 0x20000021ff0d7230 */ /* 0x000fe40000004100 */
[C---:B------:R-:W-:Y:S01]  /*15fc0*/  FFMA.FTZ R48, R11.reuse, R9, -R8 ;  /* 0x000000090b307223 */ /* 0x040fe20000010808 */
[----:B------:R-:W-:Y:S02]  /*15fd0*/  HADD2.F32 R4, -RZ, R15.H0_H0 ;  /* 0x2000000fff047230 */ /* 0x000fe40000004100 */
[C---:B------:R-:W-:Y:S01]  /*15fe0*/  FMUL.FTZ R31, R6.reuse, R21 ;  /* 0x00000015061f7220 */ /* 0x040fe20000410000 */
[----:B------:R-:W-:Y:S01]  /*15ff0*/  FFMA.FTZ R47, R11, R30, R29 ;  /* 0x0000001e0b2f7223 */ /* 0x000fe2000001001d */
[----:B------:R-:W-:Y:S01]  /*16000*/  FMUL.FTZ R6, R6, R13 ;  /* 0x0000000d06067220 */ /* 0x000fe20000410000 */
[----:B------:R-:W-:-:S02]  /*16010*/  F2FP.F16.E4M3.UNPACK_B R11, R35.H1 ;  /* 0x00000023ff0b723e */ /* 0x000fc400030006ff */
[----:B------:R-:W-:Y:S01]  /*16020*/  F2FP.F16.E4M3.UNPACK_B R8, R28.H1 ;  /* 0x0000001cff08723e */ /* 0x000fe200030006ff */
[C---:B------:R-:W-:Y:S01]  /*16030*/  FFMA.FTZ R49, R4.reuse, R13, -R31 ;  /* 0x0000000d04317223 */ /* 0x040fe2000001081f */
[-C--:B------:R-:W-:Y:S01]  /*16040*/  F2FP.F16.E4M3.UNPACK_B R3, R12.reuse ;  /* 0x0000000cff03723e */ /* 0x080fe200020006ff */
[----:B------:R-:W-:Y:S01]  /*16050*/  FFMA.FTZ R50, R4, R21, R6 ;  /* 0x0000001504327223 */ /* 0x000fe20000010006 */
[----:B------:R-:W-:Y:S01]  /*16060*/  F2FP.F16.E4M3.UNPACK_B R12, R12.H1 ;  /* 0x0000000cff0c723e */ /* 0x000fe200030006ff */
[----:B------:R-:W-:Y:S02]  /*16070*/  HADD2.F32 R40, -RZ, R40.H1_H1 ;  /* 0x30000028ff287230 */ /* 0x000fe40000004100 */
[----:B------:R-:W-:Y:S02]  /*16080*/  HADD2.F32 R27, -RZ, R27.H1_H1 ;  /* 0x3000001bff1b7230 */ /* 0x000fe40000004100 */
[----:B------:R-:W-:Y:S02]  /*16090*/  HADD2.F32 R13, -RZ, R11.H0_H0 ;  /* 0x2000000bff0d7230 */ /* 0x000fe40000004100 */
[----:B------:R-:W-:-:S02]  /*160a0*/  HADD2.F32 R6, -RZ, R7.H0_H0 ;  /* 0x20000007ff067230 */ /* 0x000fc40000004100 */
[----:B------:R-:W-:Y:S02]  /*160b0*/  HADD2.F32 R9, -RZ, R8.H0_H0 ;  /* 0x20000008ff097230 */ /* 0x000fe40000004100 */
[----:B------:R-:W-:Y:S01]  /*160c0*/  FMUL.FTZ R26, R27, R40 ;  /* 0x000000281b1a7220 */ /* 0x000fe20000410000 */
[----:B------:R-:W-:Y:S02]  /*160d0*/  HADD2.F32 R20, -RZ, R33.H1_H1 ;  /* 0x30000021ff147230 */ /* 0x000fe40000004100 */
[C---:B------:R-:W-:Y:S01]  /*160e0*/  FMUL.FTZ R21, R6.reuse, R13 ;  /* 0x0000000d06157220 */ /* 0x040fe20000410000 */
[----:B------:R-:W-:Y:S02]  /*160f0*/  HADD2.F32 R15, -RZ, R15.H1_H1 ;  /* 0x3000000fff0f7230 */ /* 0x000fe40000004100 */
[----:B------:R-:W-:Y:S01]  /*16100*/  FMUL.FTZ R6, R6, R9 ;  /* 0x0000000906067220 */ /* 0x000fe20000410000 */
[----:B------:R-:W-:Y:S01]  /*16110*/  HADD2.F32 R4, -RZ, R12.H0_H0 ;  /* 0x2000000cff047230 */ /* 0x000fe20000004100 */
[----:B------:R-:W-:Y:S01]  /*16120*/  F2FP.F16.E4M3.UNPACK_B R35, R35 ;  /* 0x00000023ff23723e */ /* 0x000fe200020006ff */
[----:B------:R-:W-:-:S02]  /*16130*/  HADD2.F32 R7, -RZ, R7.H1_H1 ;  /* 0x30000007ff077230 */ /* 0x000fc40000004100 */
[----:B------:R-:W-:Y:S02]  /*16140*/  HADD2.F32 R8, -RZ, R8.H1_H1 ;  /* 0x30000008ff087230 */ /* 0x000fe40000004100 */
[-C--:B------:R-:W-:Y:S01]  /*16150*/  FFMA.FTZ R52, R15, R20.reuse, -R26 ;  /* 0x000000140f347223 */ /* 0x080fe2000001081a */
[----:B------:R-:W-:Y:S01]  /*16160*/  FMUL.FTZ R27, R27, R20 ;  /* 0x000000141b1b7220 */ /* 0x000fe20000410000 */
[C---:B------:R-:W-:Y:S01]  /*16170*/  FFMA.FTZ R21, R4.reuse, R9, -R21 ;  /* 0x0000000904157223 */ /* 0x040fe20000010815 */
[----:B------:R-:W-:Y:S01]  /*16180*/  FFMA.FTZ R26, R4, R13, R6 ;  /* 0x0000000d041a7223 */ /* 0x000fe20000010006 */
[----:B------:R-:W-:Y:S01]  /*16190*/  HADD2.F32 R11, -RZ, R11.H1_H1 ;  /* 0x3000000bff0b7230 */ /* 0x000fe20000004100 */
[----:B------:R-:W-:Y:S01]  /*161a0*/  F2FP.F16.E4M3.UNPACK_B R28, R28 ;  /* 0x0000001cff1c723e */ /* 0x000fe200020006ff */
[----:B------:R-:W-:Y:S02]  /*161b0*/  HADD2.F32 R12, -RZ, R12.H1_H1 ;  /* 0x3000000cff0c7230 */ /* 0x000fe40000004100 */
[----:B------:R-:W-:Y:S01]  /*161c0*/  FMUL.FTZ R4, R7, R8 ;  /* 0x0000000807047220 */ /* 0x000fe20000410000 */
[----:B------:R-:W-:-:S02]  /*161d0*/  HADD2.F32 R9, -RZ, R35.H0_H0 ;  /* 0x20000023ff097230 */ /* 0x000fc40000004100 */
[----:B------:R-:W-:Y:S02]  /*161e0*/  HADD2.F32 R6, -RZ, R5.H0_H0 ;  /* 0x20000005ff067230 */ /* 0x000fe40000004100 */
[----:B------:R-:W-:Y:S01]  /*161f0*/  FFMA.FTZ R33, R15, R40, R27 ;  /* 0x000000280f217223 */ /* 0x000fe2000001001b */
[-C--:B------:R-:W-:Y:S01]  /*16200*/  FMUL.FTZ R13, R7, R11.reuse ;  /* 0x0000000b070d7220 */ /* 0x080fe20000410000 */
[----:B------:R-:W-:Y:S01]  /*16210*/  FFMA.FTZ R27, R12, R11, R4 ;  /* 0x0000000b0c1b7223 */ /* 0x000fe20000010004 */
[----:B------:R-:W-:Y:S02]  /*16220*/  HADD2.F32 R7, -RZ, R28.H0_H0 ;  /* 0x2000001cff077230 */ /* 0x000fe40000004100 */
[----:B------:R-:W-:Y:S01]  /*16230*/  FMUL.FTZ R11, R6, R9 ;  /* 0x00000009060b7220 */ /* 0x000fe20000410000 */
[----:B------:R-:W-:Y:S02]  /*16240*/  HADD2.F32 R4, -RZ, R3.H0_H0 ;  /* 0x20000003ff047230 */ /* 0x000fe40000004100 */
[----:B------:R-:W-:Y:S01]  /*16250*/  FFMA.FTZ R30, R12, R8, -R13 ;  /* 0x000000080c1e7223 */ /* 0x000fe2000001080d */
[----:B------:R-:W-:-:S02]  /*16260*/  HADD2.F32 R8, -RZ, R35.H1_H1 ;  /* 0x30000023ff087230 */ /* 0x000fc40000004100 */
[-C--:B------:R-:W-:Y:S01]  /*16270*/  FMUL.FTZ R13, R6, R7.reuse ;  /* 0x00000007060d7220 */ /* 0x080fe20000410000 */
[----:B------:R-:W-:Y:S02]  /*16280*/  HADD2.F32 R5, -RZ, R5.H1_H1 ;  /* 0x30000005ff057230 */ /* 0x000fe40000004100 */
[C---:B------:R-:W-:Y:S01]  /*16290*/  FFMA.FTZ R12, R4.reuse, R7, -R11 ;  /* 0x00000007040c7223 */ /* 0x040fe2000001080b */
[----:B------:R-:W-:Y:S01]  /*162a0*/  HADD2.F32 R28, -RZ, R28.H1_H1 ;  /* 0x3000001cff1c7230 */ /* 0x000fe20000004100 */
[----:B------:R-:W-:Y:S01]  /*162b0*/  F2FP.F16.E4M3.UNPACK_B R7, R38.H1 ;  /* 0x00000026ff07723e */ /* 0x000fe200030006ff */
[----:B------:R-:W-:Y:S01]  /*162c0*/  HADD2.F32 R3, -RZ, R3.H1_H1 ;  /* 0x30000003ff037230 */ /* 0x000fe20000004100 */
[----:B------:R-:W-:Y:S01]  /*162d0*/  F2FP.F16.E4M3.UNPACK_B R10, R14 ;  /* 0x0000000eff0a723e */ /* 0x000fe200020006ff */
[C---:B------:R-:W-:Y:S01]  /*162e0*/  FMUL.FTZ R20, R5.reuse, R8 ;  /* 0x0000000805147220 */ /* 0x040fe20000410000 */
[----:B------:R-:W-:Y:S01]  /*162f0*/  F2FP.F16.E4M3.UNPACK_B R14, R14.H1 ;  /* 0x0000000eff0e723e */ /* 0x000fe200030006ff */
[----:B------:R-:W-:Y:S01]  /*16300*/  FFMA.FTZ R13, R4, R9, R13 ;  /* 0x00000009040d7223 */ /* 0x000fe2000001000d */
[----:B------:R-:W-:Y:S01]  /*16310*/  F2FP.F16.E4M3.UNPACK_B R6, R32.H1 ;  /* 0x00000020ff06723e */ /* 0x000fe200030006ff */
[----:B------:R-:W-:Y:S01]  /*16320*/  FMUL.FTZ R5, R5, R28 ;  /* 0x0000001c05057220 */ /* 0x000fe20000410000 */
[----:B------:R-:W-:-:S02]  /*16330*/  HADD2.F32 R9, -RZ, R7.H0_H0 ;  /* 0x20000007ff097230 */ /* 0x000fc40000004100 */
[----:B------:R-:W-:Y:S02]  /*16340*/  HADD2.F32 R4, -RZ, R25.H0_H0 ;  /* 0x20000019ff047230 */ /* 0x000fe40000004100 */
[C---:B------:R-:W-:Y:S01]  /*16350*/  FFMA.FTZ R15, R3.reuse, R28, -R20 ;  /* 0x0000001c030f7223 */ /* 0x040fe20000010814 */
[----:B------:R-:W-:Y:S01]  /*16360*/  FFMA.FTZ R8, R3, R8, R5 ;  /* 0x0000000803087223 */ /* 0x000fe20000010005 */
[----:B------:R-:W-:Y:S02]  /*16370*/  HADD2.F32 R5, -RZ, R6.H0_H0 ;  /* 0x20000006ff057230 */ /* 0x000fe40000004100 */
[----:B------:R-:W-:Y:S02]  /*16380*/  HADD2.F32 R3, -RZ, R14.H0_H0 ;  /* 0x2000000eff037230 */ /* 0x000fe40000004100 */
[----:B------:R-:W-:Y:S01]  /*16390*/  FMUL.FTZ R20, R4, R9 ;  /* 0x0000000904147220 */ /* 0x000fe20000410000 */
[----:B------:R-:W-:Y:S02]  /*163a0*/  HADD2.F32 R7, -RZ, R7.H1_H1 ;  /* 0x30000007ff077230 */ /* 0x000fe40000004100 */
[----:B------:R-:W-:-:S02]  /*163b0*/  HADD2.F32 R25, -RZ, R25.H1_H1 ;  /* 0x30000019ff197230 */ /* 0x000fc40000004100 */
[----:B------:R-:W-:Y:S02]  /*163c0*/  HADD2.F32 R6, -RZ, R6.H1_H1 ;  /* 0x30000006ff067230 */ /* 0x000fe40000004100 */
[-C--:B------:R-:W-:Y:S01]  /*163d0*/  FMUL.FTZ R4, R4, R5.reuse ;  /* 0x0000000504047220 */ /* 0x080fe20000410000 */
[----:B------:R-:W-:Y:S01]  /*163e0*/  FFMA.FTZ R20, R3, R5, -R20 ;  /* 0x0000000503147223 */ /* 0x000fe20000010814 */
[----:B------:R-:W-:Y:S02]  /*163f0*/  HADD2.F32 R14, -RZ, R14.H1_H1 ;  /* 0x3000000eff0e7230 */ /* 0x000fe40000004100 */
[C---:B------:R-:W-:Y:S01]  /*16400*/  FMUL.FTZ R5, R25.reuse, R7 ;  /* 0x0000000719057220 */ /* 0x040fe20000410000 */
[----:B------:R-:W-:Y:S01]  /*16410*/  F2FP.F16.E4M3.UNPACK_B R38, R38 ;  /* 0x00000026ff26723e */ /* 0x000fe200020006ff */
[----:B------:R-:W-:Y:S01]  /*16420*/  FMUL.FTZ R40, R25, R6 ;  /* 0x0000000619287220 */ /* 0x000fe20000410000 */
[----:B------:R-:W-:Y:S01]  /*16430*/  F2FP.F16.E4M3.UNPACK_B R32, R32 ;  /* 0x00000020ff20723e */ /* 0x000fe200020006ff */
        /* <DEDUP_REMOVED lines=37> */
.L_x_3084:
[----:B------:R-:W-:Y:S05]  /*16690*/  BSYNC B0 ;  /* 0x0000000000007941 */ /* 0x000fea0003800000 */
.L_x_3056:
        /* <DEDUP_REMOVED lines=8> */
.L_x_3054:
[----:B--234-:R-:W2:Y:S01]  /*16720*/  S2R R0, SR_TID.X ;  /* 0x0000000000007919 */ /* 0x01cea20000002100 */
[----:B------:R-:W-:Y:S05]  /*16730*/  WARPSYNC.ALL ;  /* 0x0000000000007948 */ /* 0x000fea0003800000 */
[----:B--2---:R-:W-:-:S05]  /*16740*/  SHF.R.U32.HI R0, RZ, 0x7, R0 ;  /* 0x00000007ff007819 */ /* 0x004fca0000011600 */
[----:B0----5:R-:W-:Y:S02]  /*16750*/  VIADD R7, R0, 0x8 ;  /* 0x0000000800077836 */ /* 0x021fe40000000000 */
[----:B------:R-:W-:-:S03]  /*16760*/  IMAD.U32 R0, RZ, RZ, UR60 ;  /* 0x0000003cff007e24 */ /* 0x000fc6000f8e00ff */
[----:B------:R0:W-:Y:S02]  /*16770*/  BAR.SYNC.DEFER_BLOCKING R7, 0x100 ;  /* 0x000400070000751d */ /* 0x0001e40000010000 */
[----:B------:R-:W-:-:S13]  /*16780*/  ISETP.NE.AND P0, PT, R0, 0x3, PT ;  /* 0x000000030000780c */ /* 0x000fda0003f05270 */
[----:B0-----:R-:W-:Y:S05]  /*16790*/  @!P0 BRA `(.L_x_3101) ;  /* 0x0000000000048947 */ /* 0x001fea0003800000 */
[----:B------:R-:W-:Y:S01]  /*167a0*/  BPT.TRAP 0x1 ;  /* 0x000000040000795c */ /* 0x000fe20000300000 */
.L_x_3101:
[----:B------:R-:W-:Y:S02]  /*167b0*/  LEA R6, R222, R22, 0x3 ;  /* 0x00000016de067211 */ /* 0x000fe400078e18ff */
[----:B------:R-:W-:-:S04]  /*167c0*/  SHF.L.U32 R9, R223, 0x1f, RZ ;  /* 0x0000001fdf097819 */ /* 0x000fc800000006ff */
[----:B------:R0:W2:Y:S01]  /*167d0*/  SYNCS.PHASECHK.TRANS64.TRYWAIT P1, [R6+URZ+0x38830], R9 ;  /* 0x03883009060075a7 */ /* 0x0000a2000802017f */
[----:B------:R-:W-:Y:S05]  /*167e0*/  @!P0 BRA `(.L_x_3102) ;  /* 0x0000000000048947 */ /* 0x000fea0003800000 */
[----:B------:R-:W-:Y:S01]  /*167f0*/  BPT.TRAP 0x1 ;  /* 0x000000040000795c */ /* 0x000fe20000300000 */
.L_x_3102:
[----:B--2---:R-:W-:Y:S05]  /*16800*/  @P1 BRA `(.L_x_3103) ;  /* 0x0000000000081947 */ /* 0x004fea0003800000 */
[----:B------:R-:W2:Y:S02]  /*16810*/  SYNCS.PHASECHK.TRANS64.TRYWAIT P1, [R6+URZ+0x38830], R9 ;  /* 0x03883009060075a7 */ /* 0x000ea4000802017f */
[----:B--2---:R-:W-:Y:S05]  /*16820*/  @!P1 BRA `(.L_x_3104) ;  /* 0x0000016800c89947 */ /* 0x004fea0003800000 */
.L_x_3103:
        /* <DEDUP_REMOVED lines=26> */
[----:B------:R-:W-:Y:S01]  /*169d0*/  UIADD3 UR48, UR5, 0x402, URZ ;  /* 0x0000040205307890 */ /* 0x000fe2000fffe03f */
[----:B------:R4:W-:Y:S01]  /*169e0*/  STL.64 [R1+0x8], R12 ;  /* 0x0000080c01007387 */ /* 0x0009e20000100a00 */
[----:B------:R-:W-:Y:S01]  /*169f0*/  LEA R4, R222, UR61, 0xb ;  /* 0x0000003dde047c11 */ /* 0x000fe2000f8e58ff */
[----:B------:R-:W-:Y:S02]  /*16a00*/  UIADD3 UR44, UR5, 0x404, URZ ;  /* 0x00000404052c7890 */ /* 0x000fe4000fffe03f */
[----:B------:R-:W-:Y:S01]  /*16a10*/  UIADD3 UR40, UR5, 0x406, URZ ;  /* 0x0000040605287890 */ /* 0x000fe2000fffe03f */
[C---:B------:R-:W-:Y:S01]  /*16a20*/  R2UR UR10, R4.reuse ;  /* 0x00000000040a72ca */ /* 0x040fe200000e0000 */
[----:B------:R-:W-:Y:S01]  /*16a30*/  VIADD R10, R4, 0x2 ;  /* 0x00000002040a7836 */ /* 0x000fe20000000000 */
[----:B------:R-:W-:Y:S01]  /*16a40*/  UMOV UR41, 0x40000040 ;  /* 0x4000004000297882 */ /* 0x000fe20000000000 */
[----:B---3--:R-:W-:-:S10]  /*16a50*/  SHF.R.U32.HI R0, RZ, 0x7, R0 ;  /* 0x00000007ff007819 */ /* 0x008fd40000011600 */
[----:B------:R-:W-:Y:S01]  /*16a60*/  QGMMA.64x128x32.F32.E4M3.E4M3 R24, gdesc[UR8], RZ, !UPT, gsb0 ;  /* 0x01e00000081879f3 */ /* 0x000fe2000c0008ff */
[----:B------:R-:W-:Y:S01]  /*16a70*/  R2UR UR10, R10 ;  /* 0x000000000a0a72ca */ /* 0x000fe200000e0000 */
[----:B------:R-:W-:Y:S01]  /*16a80*/  UMOV UR8, UR4 ;  /* 0x0000000400087c82 */ /* 0x000fe20008000000 */
[----:B------:R-:W-:Y:S01]  /*16a90*/  R2UR UR11, R11 ;  /* 0x000000000b0b72ca */ /* 0x000fe200000e0000 */
[----:B------:R-:W-:Y:S01]  /*16aa0*/  UMOV UR9, 0x40000040 ;  /* 0x4000004000097882 */ /* 0x000fe20000000000 */
[----:B------:R-:W-:Y:S01]  /*16ab0*/  IMAD.MOV.U32 R11, RZ, RZ, 0x40000040 ;  /* 0x40000040ff0b7424 */ /* 0x000fe200078e00ff */
[----:B------:R-:W-:Y:S01]  /*16ac0*/  IADD3 R10, R4, 0x4, RZ ;  /* 0x00000004040a7810 */ /* 0x000fe20007ffe0ff */
[----:B------:R-:W-:Y:S01]  /*16ad0*/  UIADD3 UR4, UR5, 0x4, URZ ;  /* 0x0000000405047890 */ /* 0x000fe2000fffe03f */
[----:B------:R-:W-:Y:S02]  /*16ae0*/  IMAD.U32 R228, RZ, RZ, UR8 ;  /* 0x00000008ffe47e24 */ /* 0x000fe4000f8e00ff */
[----:B------:R-:W-:Y:S01]  /*16af0*/  IMAD.U32 R229, RZ, RZ, UR9 ;  /* 0x00000009ffe57e24 */ /* 0x000fe2000f8e00ff */
[----:B------:R-:W-:-:S02]  /*16b00*/  WARPGROUP.DEPBAR.LE gsb0, 0x0 ;  /* 0x00008000000079c5 */ /* 0x000fc40000010000 */
[----:B------:R-:W-:-:S06]  /*16b10*/  WARPGROUP.ARRIVE ;  /* 0x00000000000079c5 */ /* 0x000fcc0000000000 */
[----:B------:R-:W-:Y:S01]  /*16b20*/  QGMMA.64x128x32.F32.E4M3.E4M3 R24, gdesc[UR8], R24, gsb0 ;  /* 0x01e00000081879f3 */ /* 0x000fe20008000818 */
        /* <DEDUP_REMOVED lines=12> */
[----:B------:R-:W-:Y:S02]  /*16bf0*/  R2UR UR54, R10 ;  /* 0x000000000a3672ca */ /* 0x000fe400000e0000 */
[----:B------:R-:W-:Y:S01]  /*16c00*/  R2UR UR55, R11 ;  /* 0x000000000b3772ca */ /* 0x000fe200000e0000 */
[----:B------:R-:W-:Y:S01]  /*16c10*/  IMAD.MOV.U32 R11, RZ, RZ, 0x40000040 ;  /* 0x40000040ff0b7424 */ /* 0x000fe200078e00ff */
[----:B------:R-:W-:-:S04]  /*16c20*/  IADD3 R10, R4, 0x402, RZ ;  /* 0x00000402040a7810 */ /* 0x000fc80007ffe0ff */
[----:B------:R-:W-:Y:S01]  /*16c30*/  R2UR UR50, R10 ;  /* 0x000000000a3272ca */ /* 0x000fe200000e0000 */
[C---:B------:R-:W-:Y:S01]  /*16c40*/  VIADD R10, R4.reuse, 0x404 ;  /* 0x00000404040a7836 */ /* 0x040fe20000000000 */
[----:B------:R-:W-:Y:S01]  /*16c50*/  R2UR UR51, R11 ;  /* 0x000000000b3372ca */ /* 0x000fe200000e0000 */
[----:B------:R-:W-:Y:S02]  /*16c60*/  IMAD.MOV.U32 R11, RZ, RZ, 0x40000040 ;  /* 0x40000040ff0b7424 */ /* 0x000fe400078e00ff */
[----:B------:R-:W-:Y:S01]  /*16c70*/  VIADD R4, R4, 0x406 ;  /* 0x0000040604047836 */ /* 0x000fe20000000000 */
[----:B------:R-:W-:Y:S02]  /*16c80*/  R2UR UR46, R10 ;  /* 0x000000000a2e72ca */ /* 0x000fe400000e0000 */
[----:B------:R-:W-:Y:S02]  /*16c90*/  R2UR UR47, R11 ;  /* 0x000000000b2f72ca */ /* 0x000fe400000e0000 */
[----:B------:R-:W-:-:S02]  /*16ca0*/  R2UR UR42, R4 ;  /* 0x00000000042a72ca */ /* 0x000fc400000e0000 */
        /* <DEDUP_REMOVED lines=23> */
.L_x_3105:
[----:B-1----:R-:W3:Y:S01]  /*16e20*/  LDL.LU R3, [R1] ;  /* 0x0000000001037983 */ /* 0x002ee20000300800 */
[----:B------:R-:W1:Y:S03]  /*16e30*/  LDC R219, c[0x0][0x448] ;  /* 0x00011200ffdb7b82 */ /* 0x000e660000000800 */
[----:B------:R-:W5:Y:S04]  /*16e40*/  LDL R5, [R1+0x10] ;  /* 0x0000100001057983 */ /* 0x000f680000100800 */
[----:B------:R-:W5:Y:S04]  /*16e50*/  LDL R0, [R1+0x2c] ;  /* 0x00002c0001007983 */ /* 0x000f680000100800 */
[----:B------:R-:W2:Y:S01]  /*16e60*/  LDL R8, [R1+0x30] ;  /* 0x0000300001087983 */ /* 0x000ea20000100800 */
[----:B-1----:R-:W-:-:S13]  /*16e70*/  ISETP.NE.AND P1, PT, R219, 0x1, PT ;  /* 0x00000001db00780c */ /* 0x002fda0003f25270 */
[----:B------:R-:W1:Y:S01]  /*16e80*/  @P1 LDC R4, c[0x0][0x450] ;  /* 0x00011400ff041b82 */ /* 0x000e620000000800 */
[----:B---3--:R-:W-:-:S04]  /*16e90*/  LOP3.LUT R3, R3, 0xfffffff7, RZ, 0xc0, !PT ;  /* 0xfffffff703037812 */ /* 0x008fc800078ec0ff */
[----:B------:R-:W-:Y:S01]  /*16ea0*/  @P1 LOP3.LUT R3, R3, 0x8, RZ, 0xfc, !PT ;  /* 0x0000000803031812 */ /* 0x000fe200078efcff */
[----:B-----5:R-:W-:-:S04]  /*16eb0*/  IMAD.IADD R0, R0, 0x1, R5 ;  /* 0x0000000100007824 */ /* 0x020fc800078e0205 */
[----:B------:R3:W-:Y:S01]  /*16ec0*/  STL [R1], R3 ;  /* 0x0000000301007387 */ /* 0x0007e20000100800 */
[----:B------:R-:W-:Y:S01]  /*16ed0*/  IMAD.MOV.U32 R5, RZ, RZ, -0x80 ;  /* 0xffffff80ff057424 */ /* 0x000fe200078e00ff */
[----:B---3--:R-:W3:Y:S02]  /*16ee0*/  @P1 LDC R3, c[0x0][0x44c] ;  /* 0x00011300ff031b82 */ /* 0x008ee40000000800 */
[----:B---3--:R-:W-:-:S05]  /*16ef0*/  @P1 IMAD.HI.U32 R3, R0, R3, RZ ;  /* 0x0000000300031227 */ /* 0x008fca00078e00ff */
[----:B-1----:R-:W-:Y:S01]  /*16f00*/  @P1 SHF.R.U32.HI R0, RZ, R4, R3 ;  /* 0x00000004ff001219 */ /* 0x002fe20000011603 */
[----:B------:R-:W-:-:S04]  /*16f10*/  IMAD R4, R168, R5, 0x80 ;  /* 0x00000080a8047424 */ /* 0x000fc800078e0205 */
[----:B------:R-:W1:Y:S01]  /*16f20*/  SHFL.IDX PT, R3, R0, 0x1, 0x1c1f ;  /* 0x003c1f0000037f89 */ /* 0x000e6200000e0000 */
[----:B------:R-:W-:-:S05]  /*16f30*/  IADD3 R4, R217, R4, RZ ;  /* 0x00000004d9047210 */ /* 0x000fca0007ffe0ff */
[----:B--2---:R-:W-:-:S05]  /*16f40*/  IMAD R89, R8, -0x2, R4 ;  /* 0xfffffffe08597824 */ /* 0x004fca00078e0204 */
[----:B------:R-:W-:-:S04]  /*16f50*/  IADD3 R4, -R216, 0x1, R89 ;  /* 0x00000001d8047810 */ /* 0x000fc80007ffe159 */
[----:B-1----:R-:W-:-:S04]  /*16f60*/  VIADDMNMX R8, R3, R4, R89, PT ;  /* 0x0000000403087246 */ /* 0x002fc80003800159 */
[C---:B------:R-:W-:Y:S02]  /*16f70*/  ISETP.GT.AND P1, PT, R8.reuse, RZ, PT ;  /* 0x000000ff0800720c */ /* 0x040fe40003f24270 */
[C---:B------:R-:W-:Y:S02]  /*16f80*/  ISETP.GT.AND P2, PT, R8.reuse, 0x1, PT ;  /* 0x000000010800780c */ /* 0x040fe40003f44270 */
[----:B------:R-:W-:Y:S02]  /*16f90*/  ISETP.GT.AND P3, PT, R8, 0x8, PT ;  /* 0x000000080800780c */ /* 0x000fe40003f64270 */
[----:B------:R-:W-:Y:S02]  /*16fa0*/  FSEL R26, R26, -INF , P1 ;  /* 0xff8000001a1a7808 */ /* 0x000fe40000800000 */
[----:B----4-:R-:W-:Y:S02]  /*16fb0*/  FSEL R12, R27, -INF , P2 ;  /* 0xff8000001b0c7808 */ /* 0x010fe40001000000 */
        /* <DEDUP_REMOVED lines=85> */
[----:B------:R-:W-:Y:S01]  /*17510*/  FSEL R35, R86, -INF , P2 ;  /* 0xff80000056237808 */ /* 0x000fe20001000000 */
[----:B------:R-:W-:Y:S01]  /*17520*/  SHFL.IDX PT, R8, R0, RZ, 0x1c1f ;  /* 0x001c1fff00087589 */ /* 0x000fe200000e0000 */
[----:B------:R-:W-:Y:S02]  /*17530*/  FMNMX.FTZ R34, R83, R34, !PT ;  /* 0x0000002253227209 */ /* 0x000fe40007810000 */
[----:B------:R-:W-:Y:S02]  /*17540*/  FSEL R87, R87, -INF , P1 ;  /* 0xff80000057577808 */ /* 0x000fe40000800000 */
[----:B------:R-:W-:-:S04]  /*17550*/  FMNMX.FTZ R34, R35, R34, !PT ;  /* 0x0000002223227209 */ /* 0x000fc80007810000 */
[----:B------:R-:W-:-:S05]  /*17560*/  FMNMX.FTZ R34, R87, R34, !PT ;  /* 0x0000002257227209 */ /* 0x000fca0007810000 */
[----:B------:R-:W1:Y:S02]  /*17570*/  SHFL.BFLY PT, R43, R34, 0x2, 0x1f ;  /* 0x0c401f00222b7f89 */ /* 0x000e6400000e0000 */
[----:B-1----:R-:W-:Y:S02]  /*17580*/  FMNMX.FTZ R47, R34, R43, !PT ;  /* 0x0000002b222f7209 */ /* 0x002fe40007810000 */
[----:B------:R-:W-:-:S03]  /*17590*/  VIADDMNMX R34, R8, R4, R89, PT ;  /* 0x0000000408227246 */ /* 0x000fc60003800159 */
[----:B------:R-:W1:Y:S01]  /*175a0*/  SHFL.BFLY PT, R54, R47, 0x1, 0x1f ;  /* 0x0c201f002f367f89 */ /* 0x000e6200000e0000 */
[C---:B------:R-:W-:Y:S02]  /*175b0*/  ISETP.GT.AND P2, PT, R34.reuse, 0x1, PT ;  /* 0x000000012200780c */ /* 0x040fe40003f44270 */
[----:B------:R-:W-:Y:S02]  /*175c0*/  ISETP.GT.AND P3, PT, R34, 0x8, PT ;  /* 0x000000082200780c */ /* 0x000fe40003f64270 */
[----:B------:R-:W-:Y:S02]  /*175d0*/  FSEL R91, R25, -INF , P2 ;  /* 0xff800000195b7808 */ /* 0x000fe40001000000 */
[----:B------:R-:W-:Y:S02]  /*175e0*/  FSEL R89, R28, -INF , P3 ;  /* 0xff8000001c597808 */ /* 0x000fe40001800000 */
[----:B------:R-:W-:-:S04]  /*175f0*/  ISETP.GT.AND P2, PT, R34, 0x10, PT ;  /* 0x000000102200780c */ /* 0x000fc80003f44270 */
[----:B------:R-:W-:Y:S02]  /*17600*/  FSEL R93, R32, -INF , P2 ;  /* 0xff800000205d7808 */ /* 0x000fe40001000000 */
[----:B------:R-:W-:-:S04]  /*17610*/  ISETP.GT.AND P2, PT, R34, 0x18, PT ;  /* 0x000000182200780c */ /* 0x000fc80003f44270 */
[----:B------:R-:W-:Y:S02]  /*17620*/  FSEL R95, R36, -INF , P2 ;  /* 0xff800000245f7808 */ /* 0x000fe40001000000 */
[----:B------:R-:W-:Y:S02]  /*17630*/  ISETP.GT.AND P2, PT, R34, 0x20, PT ;  /* 0x000000202200780c */ /* 0x000fe40003f44270 */
[----:B-1----:R-:W-:Y:S02]  /*17640*/  FMNMX.FTZ R0, R47, R54, !PT ;  /* 0x000000362f007209 */ /* 0x002fe40007810000 */
[----:B------:R-:W-:Y:S02]  /*17650*/  FSEL R97, R40, -INF , P2 ;  /* 0xff80000028617808 */ /* 0x000fe40001000000 */
[----:B------:R-:W-:Y:S01]  /*17660*/  FSETP.NEU.FTZ.AND P1, PT, R0, -INF , PT ;  /* 0xff8000000000780b */ /* 0x000fe20003f3d000 */
[----:B------:R-:W-:-:S01]  /*17670*/  FFMA.FTZ R43, R2, R0, -8 ;  /* 0xc1000000022b7423 */ /* 0x000fc20000010000 */
[----:B------:R-:W-:-:S04]  /*17680*/  ISETP.GT.AND P2, PT, R34, 0x28, PT ;  /* 0x000000282200780c */ /* 0x000fc80003f44270 */
[----:B------:R-:W-:Y:S02]  /*17690*/  FSEL R43, R43, RZ, P1 ;  /* 0x000000ff2b2b7208 */ /* 0x000fe40000800000 */
[----:B------:R-:W-:Y:S02]  /*176a0*/  ISETP.GT.AND P1, PT, R34, RZ, PT ;  /* 0x000000ff2200720c */ /* 0x000fe40003f24270 */
[----:B------:R-:W-:Y:S01]  /*176b0*/  FSEL R99, R44, -INF , P2 ;  /* 0xff8000002c637808 */ /* 0x000fe20001000000 */
[----:B------:R-:W-:-:S01]  /*176c0*/  FFMA.FTZ R12, R2, R12, -R43 ;  /* 0x0000000c020c7223 */ /* 0x000fc2000001082b */
[--C-:B------:R-:W-:Y:S01]  /*176d0*/  FFMA.FTZ R4, R2, R30, -R43.reuse ;  /* 0x0000001e02047223 */ /* 0x100fe2000001082b */
[----:B------:R-:W-:Y:S01]  /*176e0*/  FSEL R30, R24, -INF , P1 ;  /* 0xff800000181e7808 */ /* 0x000fe20000800000 */
[--C-:B------:R-:W-:Y:S01]  /*176f0*/  FFMA.FTZ R25, R2, R14, -R43.reuse ;  /* 0x0000000e02197223 */ /* 0x100fe2000001082b */
[----:B------:R1:W-:Y:S01]  /*17700*/  MUFU.EX2 R8, R12 ;  /* 0x0000000c00087308 */ /* 0x0003e20000000800 */
[----:B------:R-:W-:Y:S01]  /*17710*/  ISETP.GT.AND P1, PT, R34, 0x9, PT ;  /* 0x000000092200780c */ /* 0x000fe20003f24270 */
[--C-:B------:R-:W-:Y:S01]  /*17720*/  FFMA.FTZ R155, R2, R20, -R43.reuse ;  /* 0x00000014029b7223 */ /* 0x100fe2000001082b */
[----:B------:R-:W-:Y:S01]  /*17730*/  ISETP.GT.AND P2, PT, R34, 0x30, PT ;  /* 0x000000302200780c */ /* 0x000fe20003f44270 */
[C-C-:B------:R-:W-:Y:S01]  /*17740*/  FFMA.FTZ R153, R2.reuse, R26, -R43.reuse ;  /* 0x0000001a02997223 */ /* 0x140fe2000001082b */
[----:B------:R-:W-:Y:S01]  /*17750*/  FSEL R47, R29, -INF , P1 ;  /* 0xff8000001d2f7808 */ /* 0x000fe20000800000 */
[--C-:B------:R-:W-:Y:S01]  /*17760*/  FFMA.FTZ R36, R2, R51, -R43.reuse ;  /* 0x0000003302247223 */ /* 0x100fe2000001082b */
[----:B------:R-:W-:Y:S01]  /*17770*/  ISETP.GT.AND P1, PT, R34, 0x11, PT ;  /* 0x000000112200780c */ /* 0x000fe20003f24270 */
[--C-:B------:R-:W-:Y:S01]  /*17780*/  FFMA.FTZ R38, R2, R38, -R43.reuse ;  /* 0x0000002602267223 */ /* 0x100fe2000001082b */
[----:B-1----:R-:W-:Y:S01]  /*17790*/  FMNMX.FTZ R12, R30, R91, !PT ;  /* 0x0000005b1e0c7209 */ /* 0x002fe20007810000 */
[C-C-:B------:R-:W-:Y:S01]  /*177a0*/  FFMA.FTZ R161, R2.reuse, R21, -R43.reuse ;  /* 0x0000001502a17223 */ /* 0x140fe2000001082b */
[----:B------:R-:W-:Y:S01]  /*177b0*/  FSEL R33, R33, -INF , P1 ;  /* 0xff80000021217808 */ /* 0x000fe20000800000 */
[C-C-:B------:R-:W-:Y:S01]  /*177c0*/  FFMA.FTZ R40, R2.reuse, R59, -R43.reuse ;  /* 0x0000003b02287223 */ /* 0x140fe2000001082b */
[----:B------:R-:W-:Y:S01]  /*177d0*/  FMNMX.FTZ R12, R89, R12, !PT ;  /* 0x0000000c590c7209 */ /* 0x000fe20007810000 */
[--C-:B------:R-:W-:Y:S01]  /*177e0*/  FFMA.FTZ R163, R2, R5, -R43.reuse ;  /* 0x0000000502a37223 */ /* 0x100fe2000001082b */
[----:B------:R-:W-:Y:S01]  /*177f0*/  ISETP.GT.AND P1, PT, R34, 0x19, PT ;  /* 0x000000192200780c */ /* 0x000fe20003f24270 */
[C-C-:B------:R-:W-:Y:S01]  /*17800*/  FFMA.FTZ R5, R2.reuse, R11, -R43.reuse ;  /* 0x0000000b02057223 */ /* 0x140fe2000001082b */
[----:B------:R-:W-:Y:S01]  /*17810*/  FMNMX.FTZ R12, R47, R12, !PT ;  /* 0x0000000c2f0c7209 */ /* 0x000fe20007810000 */
[C-C-:B------:R-:W-:Y:S01]  /*17820*/  FFMA.FTZ R11, R2.reuse, R15, -R43.reuse ;  /* 0x0000000f020b7223 */ /* 0x140fe2000001082b */
[----:B------:R-:W-:Y:S01]  /*17830*/  FSEL R37, R37, -INF , P1 ;  /* 0xff80000025257808 */ /* 0x000fe20000800000 */
[----:B------:R-:W1:Y:S01]  /*17840*/  MUFU.EX2 R153, R153 ;  /* 0x0000009900997308 */ /* 0x000e620000000800 */
[----:B------:R-:W-:Y:S01]  /*17850*/  FMNMX.FTZ R12, R93, R12, !PT ;  /* 0x0000000c5d0c7209 */ /* 0x000fe20007810000 */
[--C-:B------:R-:W-:Y:S01]  /*17860*/  FFMA.FTZ R159, R2, R50, -R43.reuse ;  /* 0x00000032029f7223 */ /* 0x100fe2000001082b */
[----:B------:R-:W-:Y:S01]  /*17870*/  ISETP.GT.AND P1, PT, R34, 0x21, PT ;  /* 0x000000212200780c */ /* 0x000fe20003f24270 */
[C-C-:B------:R-:W-:Y:S01]  /*17880*/  FFMA.FTZ R167, R2.reuse, R31, -R43.reuse ;  /* 0x0000001f02a77223 */ /* 0x140fe2000001082b */
[----:B------:R-:W-:Y:S01]  /*17890*/  FMNMX.FTZ R14, R33, R12, !PT ;  /* 0x0000000c210e7209 */ /* 0x000fe20007810000 */
[C-C-:B------:R-:W-:Y:S01]  /*178a0*/  FFMA.FTZ R27, R2.reuse, R27, -R43.reuse ;  /* 0x0000001b021b7223 */ /* 0x140fe2000001082b */
[----:B------:R-:W-:Y:S01]  /*178b0*/  FSEL R41, R41, -INF , P1 ;  /* 0xff80000029297808 */ /* 0x000fe20000800000 */
[----:B------:R-:W2:Y:S01]  /*178c0*/  MUFU.EX2 R4, R4 ;  /* 0x0000000400047308 */ /* 0x000ea20000000800 */
[----:B------:R-:W-:Y:S01]  /*178d0*/  FMNMX.FTZ R14, R95, R14, !PT ;  /* 0x0000000e5f0e7209 */ /* 0x000fe20007810000 */
[--C-:B------:R-:W-:Y:S01]  /*178e0*/  FFMA.FTZ R157, R2, R42, -R43.reuse ;  /* 0x0000002a029d7223 */ /* 0x100fe2000001082b */
[----:B------:R-:W-:Y:S01]  /*178f0*/  ISETP.GT.AND P1, PT, R34, 0x29, PT ;  /* 0x000000292200780c */ /* 0x000fe20003f24270 */
[C-C-:B------:R-:W-:Y:S01]  /*17900*/  FFMA.FTZ R46, R2.reuse, R46, -R43.reuse ;  /* 0x0000002e022e7223 */ /* 0x140fe2000001082b */
[----:B------:R-:W-:Y:S01]  /*17910*/  FMNMX.FTZ R20, R37, R14, !PT ;  /* 0x0000000e25147209 */ /* 0x000fe20007810000 */
[C-C-:B------:R-:W-:Y:S01]  /*17920*/  FFMA.FTZ R165, R2.reuse, R13, -R43.reuse ;  /* 0x0000000d02a57223 */ /* 0x140fe2000001082b */
[----:B------:R-:W-:Y:S01]  /*17930*/  FSEL R45, R45, -INF , P1 ;  /* 0xff8000002d2d7808 */ /* 0x000fe20000800000 */
[----:B------:R3:W-:Y:S01]  /*17940*/  MUFU.EX2 R14, R38 ;  /* 0x00000026000e7308 */ /* 0x0007e20000000800 */
[----:B------:R-:W-:Y:S01]  /*17950*/  FMNMX.FTZ R20, R97, R20, !PT ;  /* 0x0000001461147209 */ /* 0x000fe20007810000 */
[--C-:B------:R-:W-:Y:S01]  /*17960*/  FFMA.FTZ R90, R2, R90, -R43.reuse ;  /* 0x0000005a025a7223 */ /* 0x100fe2000001082b */
[----:B------:R-:W-:Y:S01]  /*17970*/  ISETP.GT.AND P1, PT, R34, 0x31, PT ;  /* 0x000000312200780c */ /* 0x000fe20003f24270 */
[C-C-:B------:R-:W-:Y:S01]  /*17980*/  FFMA.FTZ R29, R2.reuse, R92, -R43.reuse ;  /* 0x0000005c021d7223 */ /* 0x140fe2000001082b */
[----:B------:R-:W-:Y:S01]  /*17990*/  FMNMX.FTZ R20, R41, R20, !PT ;  /* 0x0000001429147209 */ /* 0x000fe20007810000 */
[--C-:B------:R-:W-:Y:S01]  /*179a0*/  FFMA.FTZ R59, R2, R63, -R43.reuse ;  /* 0x0000003f023b7223 */ /* 0x100fe2000001082b */
[----:B------:R-:W-:Y:S01]  /*179b0*/  FSEL R101, R48, -INF , P2 ;  /* 0xff80000030657808 */ /* 0x000fe20001000000 */
[----:B------:R-:W4:Y:S01]  /*179c0*/  MUFU.EX2 R25, R25 ;  /* 0x0000001900197308 */ /* 0x000f220000000800 */
[----:B------:R-:W-:Y:S01]  /*179d0*/  FMNMX.FTZ R20, R99, R20, !PT ;  /* 0x0000001463147209 */ /* 0x000fe20007810000 */
[--C-:B---3--:R-:W-:Y:S01]  /*179e0*/  FFMA.FTZ R38, R2, R39, -R43.reuse ;  /* 0x0000002702267223 */ /* 0x108fe2000001082b */
[----:B------:R-:W-:Y:S01]  /*179f0*/  ISETP.GT.AND P2, PT, R34, 0x38, PT ;  /* 0x000000382200780c */ /* 0x000fe20003f44270 */
[C-C-:B------:R-:W-:Y:S01]  /*17a00*/  FFMA.FTZ R39, R2.reuse, R55, -R43.reuse ;  /* 0x0000003702277223 */ /* 0x140fe2000001082b */
[----:B------:R-:W-:Y:S01]  /*17a10*/  FMNMX.FTZ R20, R45, R20, !PT ;  /* 0x000000142d147209 */ /* 0x000fe20007810000 */
[C-C-:B------:R-:W-:Y:S01]  /*17a20*/  FFMA.FTZ R42, R2.reuse, R71, -R43.reuse ;  /* 0x00000047022a7223 */ /* 0x140fe2000001082b */
[----:B------:R-:W-:Y:S01]  /*17a30*/  FSEL R49, R49, -INF , P1 ;  /* 0xff80000031317808 */ /* 0x000fe20000800000 */
[----:B------:R-:W3:Y:S01]  /*17a40*/  MUFU.EX2 R155, R155 ;  /* 0x0000009b009b7308 */ /* 0x000ee20000000800 */
[----:B------:R-:W-:Y:S01]  /*17a50*/  FMNMX.FTZ R20, R101, R20, !PT ;  /* 0x0000001465147209 */ /* 0x000fe20007810000 */
[--C-:B------:R-:W-:Y:S01]  /*17a60*/  FFMA.FTZ R44, R2, R79, -R43.reuse ;  /* 0x0000004f022c7223 */ /* 0x100fe2000001082b */
[----:B------:R-:W-:Y:S01]  /*17a70*/  ISETP.GT.AND P1, PT, R34, 0x39, PT ;  /* 0x000000392200780c */ /* 0x000fe20003f24270 */
[--C-:B------:R-:W-:Y:S01]  /*17a80*/  FFMA.FTZ R83, R2, R83, -R43.reuse ;  /* 0x0000005302537223 */ /* 0x100fe2000001082b */
[----:B------:R-:W-:Y:S01]  /*17a90*/  FSEL R103, R52, -INF , P2 ;  /* 0xff80000034677808 */ /* 0x000fe20001000000 */
[----:B------:R-:W-:Y:S01]  /*17aa0*/  FFMA.FTZ R13, R2, R35, -R43 ;  /* 0x00000023020d7223 */ /* 0x000fe2000001082b */
[----:B------:R-:W-:Y:S01]  /*17ab0*/  FMNMX.FTZ R24, R49, R20, !PT ;  /* 0x0000001431187209 */ /* 0x000fe20007810000 */
[----:B------:R5:W0:Y:S01]  /*17ac0*/  MUFU.EX2 R12, R27 ;  /* 0x0000001b000c7308 */ /* 0x000a220000000800 */
[----:B------:R-:W-:-:S02]  /*17ad0*/  ISETP.GT.AND P2, PT, R34, 0x40, PT ;  /* 0x000000402200780c */ /* 0x000fc40003f44270 */
[----:B------:R-:W-:Y:S02]  /*17ae0*/  FSEL R53, R53, -INF , P1 ;  /* 0xff80000035357808 */ /* 0x000fe40000800000 */
[----:B------:R-:W-:Y:S02]  /*17af0*/  FMNMX.FTZ R24, R103, R24, !PT ;  /* 0x0000001867187209 */ /* 0x000fe40007810000 */
[----:B------:R-:W-:Y:S01]  /*17b00*/  ISETP.GT.AND P1, PT, R34, 0x41, PT ;  /* 0x000000412200780c */ /* 0x000fe20003f24270 */
[----:B------:R-:W-:Y:S01]  /*17b10*/  MUFU.EX2 R157, R157 ;  /* 0x0000009d009d7308 */ /* 0x000fe20000000800 */
[----:B------:R-:W-:Y:S01]  /*17b20*/  FSEL R105, R56, -INF , P2 ;  /* 0xff80000038697808 */ /* 0x000fe20001000000 */
[----:B-----5:R-:W-:Y:S01]  /*17b30*/  FFMA.FTZ R27, R2, R88, -R43 ;  /* 0x00000058021b7223 */ /* 0x020fe2000001082b */
[----:B------:R-:W-:Y:S02]  /*17b40*/  FMNMX.FTZ R26, R53, R24, !PT ;  /* 0x00000018351a7209 */ /* 0x000fe40007810000 */
[----:B------:R-:W-:-:S02]  /*17b50*/  ISETP.GT.AND P2, PT, R34, 0x48, PT ;  /* 0x000000482200780c */ /* 0x000fc40003f44270 */
[----:B------:R-:W-:Y:S01]  /*17b60*/  FSEL R57, R57, -INF , P1 ;  /* 0xff80000039397808 */ /* 0x000fe20000800000 */
[----:B------:R-:W-:Y:S01]  /*17b70*/  MUFU.EX2 R27, R27 ;  /* 0x0000001b001b7308 */ /* 0x000fe20000000800 */
[----:B------:R-:W-:Y:S02]  /*17b80*/  FMNMX.FTZ R26, R105, R26, !PT ;  /* 0x0000001a691a7209 */ /* 0x000fe40007810000 */
[----:B------:R-:W-:Y:S02]  /*17b90*/  ISETP.GT.AND P1, PT, R34, 0x49, PT ;  /* 0x000000492200780c */ /* 0x000fe40003f24270 */
[----:B------:R-:W-:Y:S02]  /*17ba0*/  FSEL R107, R60, -INF , P2 ;  /* 0xff8000003c6b7808 */ /* 0x000fe40001000000 */
[----:B------:R-:W-:Y:S01]  /*17bb0*/  FMNMX.FTZ R26, R57, R26, !PT ;  /* 0x0000001a391a7209 */ /* 0x000fe20007810000 */
[----:B------:R5:W-:Y:S01]  /*17bc0*/  MUFU.EX2 R24, R46 ;  /* 0x0000002e00187308 */ /* 0x000be20000000800 */
        /* <DEDUP_REMOVED lines=20> */
[----:B------:R5:W-:Y:S01]  /*17d10*/  MUFU.EX2 R26, R36 ;  /* 0x00000024001a7308 */ /* 0x000be20000000800 */
[----:B------:R-:W-:Y:S02]  /*17d20*/  FSEL R51, R72, -INF , P2 ;  /* 0xff80000048337808 */ /* 0x000fe40001000000 */
[----:B------:R-:W-:Y:S02]  /*17d30*/  FMNMX.FTZ R32, R69, R28, !PT ;  /* 0x0000001c45207209 */ /* 0x000fe40007810000 */
[----:B------:R-:W-:-:S02]  /*17d40*/  ISETP.GT.AND P2, PT, R34, 0x68, PT ;  /* 0x000000682200780c */ /* 0x000fc40003f44270 */
[----:B------:R-:W-:Y:S01]  /*17d50*/  FSEL R73, R73, -INF , P1 ;  /* 0xff80000049497808 */ /* 0x000fe20000800000 */
[----:B------:R1:W-:Y:S01]  /*17d60*/  MUFU.EX2 R28, R38 ;  /* 0x00000026001c7308 */ /* 0x0003e20000000800 */
[----:B------:R-:W-:Y:S01]  /*17d70*/  FMNMX.FTZ R32, R51, R32, !PT ;  /* 0x0000002033207209 */ /* 0x000fe20007810000 */
[----:B-----5:R-:W-:Y:S01]  /*17d80*/  FFMA.FTZ R36, R2, R3, -R43 ;  /* 0x0000000302247223 */ /* 0x020fe2000001082b */
        /* <DEDUP_REMOVED lines=19> */
[----:B------:R-:W-:-:S02]  /*17ec0*/  FSEL R85, R85, -INF , P1 ;  /* 0xff80000055557808 */ /* 0x000fc40000800000 */
[----:B------:R-:W-:-:S04]  /*17ed0*/  FMNMX.FTZ R34, R21, R34, !PT ;  /* 0x0000002215227209 */ /* 0x000fc80007810000 */
[----:B------:R-:W-:Y:S01]  /*17ee0*/  FMNMX.FTZ R3, R85, R34, !PT ;  /* 0x0000002255037209 */ /* 0x000fe20007810000 */
[----:B------:R5:W-:Y:S01]  /*17ef0*/  MUFU.EX2 R32, R40 ;  /* 0x0000002800207308 */ /* 0x000be20000000800 */
[----:B------:R-:W-:-:S03]  /*17f00*/  FFMA.FTZ R34, R2, R67, -R43 ;  /* 0x0000004302227223 */ /* 0x000fc6000001082b */
[----:B-1----:R-:W5:Y:S04]  /*17f10*/  SHFL.BFLY PT, R38, R3, 0x2, 0x1f ;  /* 0x0c401f0003267f89 */ /* 0x002f6800000e0000 */
[----:B------:R-:W-:Y:S08]  /*17f20*/  MUFU.EX2 R163, R163 ;  /* 0x000000a300a37308 */ /* 0x000ff00000000800 */
[----:B------:R-:W-:Y:S08]  /*17f30*/  MUFU.EX2 R34, R34 ;  /* 0x0000002200227308 */ /* 0x000ff00000000800 */
[----:B------:R-:W-:Y:S01]  /*17f40*/  MUFU.EX2 R5, R5 ;  /* 0x0000000500057308 */ /* 0x000fe20000000800 */
[----:B-----5:R-:W-:Y:S01]  /*17f50*/  FMNMX.FTZ R40, R3, R38, !PT ;  /* 0x0000002603287209 */ /* 0x020fe20007810000 */
[----:B------:R-:W-:-:S06]  /*17f60*/  FFMA.FTZ R38, R2, R75, -R43 ;  /* 0x0000004b02267223 */ /* 0x000fcc000001082b */
[----:B------:R-:W-:Y:S01]  /*17f70*/  MUFU.EX2 R42, R42 ;  /* 0x0000002a002a7308 */ /* 0x000fe20000000800 */
[----:B------:R-:W1:Y:S07]  /*17f80*/  SHFL.BFLY PT, R3, R40, 0x1, 0x1f ;  /* 0x0c201f0028037f89 */ /* 0x000e6e00000e0000 */
[----:B------:R-:W-:Y:S08]  /*17f90*/  MUFU.EX2 R165, R165 ;  /* 0x000000a500a57308 */ /* 0x000ff00000000800 */
[----:B------:R-:W-:Y:S08]  /*17fa0*/  MUFU.EX2 R38, R38 ;  /* 0x0000002600267308 */ /* 0x000ff00000000800 */
[----:B------:R-:W-:Y:S01]  /*17fb0*/  MUFU.EX2 R11, R11 ;  /* 0x0000000b000b7308 */ /* 0x000fe20000000800 */
[----:B-1----:R-:W-:-:S04]  /*17fc0*/  FMNMX.FTZ R3, R40, R3, !PT ;  /* 0x0000000328037209 */ /* 0x002fc80007810000 */
[----:B------:R-:W-:Y:S01]  /*17fd0*/  FSETP.NEU.FTZ.AND P1, PT, R3, -INF , PT ;  /* 0xff8000000300780b */ /* 0x000fe20003f3d000 */
[----:B------:R-:W-:-:S02]  /*17fe0*/  FFMA.FTZ R15, R2, R3, -8 ;  /* 0xc1000000020f7423 */ /* 0x000fc40000010003 */
[----:B------:R-:W-:Y:S03]  /*17ff0*/  MUFU.EX2 R44, R44 ;  /* 0x0000002c002c7308 */ /* 0x000fe60000000800 */
[----:B------:R-:W-:-:S05]  /*18000*/  FSEL R48, R15, RZ, P1 ;  /* 0x000000ff0f307208 */ /* 0x000fca0000800000 */
[C-C-:B------:R-:W-:Y:S01]  /*18010*/  FFMA.FTZ R152, R2.reuse, R30, -R48.reuse ;  /* 0x0000001e02987223 */ /* 0x140fe20000010830 */
[----:B------:R-:W-:-:S01]  /*18020*/  FFMA.FTZ R15, R2, R91, -R48 ;  /* 0x0000005b020f7223 */ /* 0x000fc20000010830 */
[C-C-:B------:R-:W-:Y:S01]  /*18030*/  FFMA.FTZ R89, R2.reuse, R89, -R48.reuse ;  /* 0x0000005902597223 */ /* 0x140fe20000010830 */
[----:B------:R-:W-:-:S01]  /*18040*/  FFMA.FTZ R47, R2, R47, -R48 ;  /* 0x0000002f022f7223 */ /* 0x000fc20000010830 */
[C-C-:B------:R-:W-:Y:S01]  /*18050*/  FFMA.FTZ R154, R2.reuse, R93, -R48.reuse ;  /* 0x0000005d029a7223 */ /* 0x140fe20000010830 */
[----:B------:R-:W-:-:S01]  /*18060*/  FFMA.FTZ R31, R2, R33, -R48 ;  /* 0x00000021021f7223 */ /* 0x000fc20000010830 */
[----:B------:R-:W-:Y:S01]  /*18070*/  MUFU.EX2 R152, R152 ;  /* 0x0000009800987308 */ /* 0x000fe20000000800 */
[----:B------:R-:W-:-:S01]  /*18080*/  FFMA.FTZ R95, R2, R95, -R48 ;  /* 0x0000005f025f7223 */ /* 0x000fc20000010830 */
[----:B------:R-:W-:Y:S01]  /*18090*/  FFMA.FTZ R33, R2, R41, -R48 ;  /* 0x0000002902217223 */ /* 0x000fe20000010830 */
[----:B------:R-:W-:-:S01]  /*180a0*/  FADD.FTZ R41, R153, R8 ;  /* 0x0000000899297221 */ /* 0x000fc20000010000 */
[C-C-:B------:R-:W-:Y:S01]  /*180b0*/  FFMA.FTZ R37, R2.reuse, R37, -R48.reuse ;  /* 0x0000002502257223 */ /* 0x140fe20000010830 */
[----:B------:R-:W-:-:S01]  /*180c0*/  FFMA.FTZ R156, R2, R97, -R48 ;  /* 0x00000061029c7223 */ /* 0x000fc20000010830 */
[----:B------:R-:W-:Y:S01]  /*180d0*/  FFMA.FTZ R99, R2, R99, -R48 ;  /* 0x0000006302637223 */ /* 0x000fe20000010830 */
[----:B--2---:R-:W-:-:S01]  /*180e0*/  FADD.FTZ R60, R4, R41 ;  /* 0x00000029043c7221 */ /* 0x004fc20000010000 */
[----:B------:R-:W1:Y:S01]  /*180f0*/  MUFU.EX2 R15, R15 ;  /* 0x0000000f000f7308 */ /* 0x000e620000000800 */
[----:B------:R-:W-:-:S01]  /*18100*/  FFMA.FTZ R45, R2, R45, -R48 ;  /* 0x0000002d022d7223 */ /* 0x000fc20000010830 */
[----:B------:R-:W-:Y:S01]  /*18110*/  FFMA.FTZ R158, R2, R101, -R48 ;  /* 0x00000065029e7223 */ /* 0x000fe20000010830 */
[----:B----4-:R-:W-:-:S01]  /*18120*/  FADD.FTZ R60, R25, R60 ;  /* 0x0000003c193c7221 */ /* 0x010fc20000010000 */
[C-C-:B------:R-:W-:Y:S01]  /*18130*/  FFMA.FTZ R35, R2.reuse, R49, -R48.reuse ;  /* 0x0000003102237223 */ /* 0x140fe20000010830 */
[----:B------:R-:W-:-:S01]  /*18140*/  FFMA.FTZ R103, R2, R103, -R48 ;  /* 0x0000006702677223 */ /* 0x000fc20000010830 */
[----:B------:R-:W-:Y:S01]  /*18150*/  FFMA.FTZ R53, R2, R53, -R48 ;  /* 0x0000003502357223 */ /* 0x000fe20000010830 */
[----:B---3--:R-:W-:-:S01]  /*18160*/  FADD.FTZ R43, R155, R60 ;  /* 0x0000003c9b2b7221 */ /* 0x008fc20000010000 */
[----:B------:R-:W2:Y:S01]  /*18170*/  MUFU.EX2 R89, R89 ;  /* 0x0000005900597308 */ /* 0x000ea20000000800 */
[----:B------:R-:W-:-:S01]  /*18180*/  FFMA.FTZ R160, R2, R105, -R48 ;  /* 0x0000006902a07223 */ /* 0x000fc20000010830 */
[----:B------:R-:W-:Y:S01]  /*18190*/  FFMA.FTZ R107, R2, R107, -R48 ;  /* 0x0000006b026b7223 */ /* 0x000fe20000010830 */
[----:B0-----:R-:W-:-:S01]  /*181a0*/  FADD.FTZ R43, R12, R43 ;  /* 0x0000002b0c2b7221 */ /* 0x001fc20000010000 */
[C-C-:B------:R-:W-:Y:S01]  /*181b0*/  FFMA.FTZ R61, R2.reuse, R61, -R48.reuse ;  /* 0x0000003d023d7223 */ /* 0x140fe20000010830 */
[----:B------:R-:W-:-:S01]  /*181c0*/  FFMA.FTZ R109, R2, R109, -R48 ;  /* 0x0000006d026d7223 */ /* 0x000fc20000010830 */
[----:B------:R-:W-:Y:S01]  /*181d0*/  FFMA.FTZ R65, R2, R65, -R48 ;  /* 0x0000004102417223 */ /* 0x000fe20000010830 */
[----:B------:R-:W-:-:S01]  /*181e0*/  FADD.FTZ R60, R14, R43 ;  /* 0x0000002b0e3c7221 */ /* 0x000fc20000010000 */
[----:B------:R-:W0:Y:S01]  /*181f0*/  MUFU.EX2 R50, R47 ;  /* 0x0000002f00327308 */ /* 0x000e220000000800 */
[----:B-1----:R-:W-:-:S01]  /*18200*/  FADD.FTZ R30, R152, R15 ;  /* 0x0000000f981e7221 */ /* 0x002fc20000010000 */
[----:B------:R-:W-:Y:S01]  /*18210*/  FFMA.FTZ R111, R2, R111, -R48 ;  /* 0x0000006f026f7223 */ /* 0x000fe20000010830 */
[----:B------:R-:W-:-:S01]  /*18220*/  FADD.FTZ R60, R27, R60 ;  /* 0x0000003c1b3c7221 */ /* 0x000fc20000010000 */
[C-C-:B------:R-:W-:Y:S01]  /*18230*/  FFMA.FTZ R69, R2.reuse, R69, -R48.reuse ;  /* 0x0000004502457223 */ /* 0x140fe20000010830 */
[----:B------:R-:W-:-:S01]  /*18240*/  FFMA.FTZ R51, R2, R51, -R48 ;  /* 0x0000003302337223 */ /* 0x000fc20000010830 */
[----:B------:R-:W-:Y:S01]  /*18250*/  FFMA.FTZ R73, R2, R73, -R48 ;  /* 0x0000004902497223 */ /* 0x000fe20000010830 */
[----:B------:R-:W-:-:S01]  /*18260*/  FADD.FTZ R43, R157, R60 ;  /* 0x0000003c9d2b7221 */ /* 0x000fc20000010000 */
[----:B------:R-:W1:Y:S01]  /*18270*/  MUFU.EX2 R154, R154 ;  /* 0x0000009a009a7308 */ /* 0x000e620000000800 */
[----:B--2---:R-:W-:-:S01]  /*18280*/  FADD.FTZ R41, R89, R30 ;  /* 0x0000001e59297221 */ /* 0x004fc20000010000 */
[----:B------:R-:W-:Y:S01]  /*18290*/  FFMA.FTZ R113, R2, R113, -R48 ;  /* 0x0000007102717223 */ /* 0x000fe20000010830 */
[----:B------:R-:W-:-:S01]  /*182a0*/  FADD.FTZ R43, R20, R43 ;  /* 0x0000002b142b7221 */ /* 0x000fc20000010000 */
[C-C-:B------:R-:W-:Y:S01]  /*182b0*/  FFMA.FTZ R77, R2.reuse, R77, -R48.reuse ;  /* 0x0000004d024d7223 */ /* 0x140fe20000010830 */
[----:B------:R-:W-:-:S01]  /*182c0*/  FFMA.FTZ R55, R2, R55, -R48 ;  /* 0x0000003702377223 */ /* 0x000fc20000010830 */
[----:B------:R-:W-:Y:S01]  /*182d0*/  FFMA.FTZ R81, R2, R81, -R48 ;  /* 0x0000005102517223 */ /* 0x000fe20000010830 */
[----:B------:R-:W-:-:S01]  /*182e0*/  FADD.FTZ R62, R24, R43 ;  /* 0x0000002b183e7221 */ /* 0x000fc20000010000 */
[----:B------:R-:W2:Y:S01]  /*182f0*/  MUFU.EX2 R31, R31 ;  /* 0x0000001f001f7308 */ /* 0x000ea20000000800 */
[----:B0-----:R-:W-:-:S01]  /*18300*/  FADD.FTZ R41, R50, R41 ;  /* 0x0000002932297221 */ /* 0x001fc20000010000 */
[----:B------:R-:W-:Y:S01]  /*18310*/  FFMA.FTZ R21, R2, R21, -R48 ;  /* 0x0000001502157223 */ /* 0x000fe20000010830 */
[----:B------:R-:W-:-:S01]  /*18320*/  FADD.FTZ R62, R29, R62 ;  /* 0x0000003e1d3e7221 */ /* 0x000fc20000010000 */
[----:B------:R-:W-:-:S02]  /*18330*/  F2FP.SATFINITE.E4M3.F32.PACK_AB_MERGE_C R50, R50, R89, RZ ;  /* 0x000000593232723e */ /* 0x000fc400048070ff */
[----:B------:R-:W-:Y:S01]  /*18340*/  F2FP.SATFINITE.E4M3.F32.PACK_AB_MERGE_C R24, R29, R24, RZ ;  /* 0x000000181d18723e */ /* 0x000fe200048070ff */
[----:B------:R-:W-:Y:S01]  /*18350*/  FADD.FTZ R43, R159, R62 ;  /* 0x0000003e9f2b7221 */ /* 0x000fe20000010000 */
[----:B------:R-:W0:Y:S01]  /*18360*/  MUFU.EX2 R95, R95 ;  /* 0x0000005f005f7308 */ /* 0x000e220000000800 */
[----:B-1----:R-:W-:-:S01]  /*18370*/  FADD.FTZ R30, R154, R41 ;  /* 0x000000299a1e7221 */ /* 0x002fc20000010000 */
[----:B------:R-:W-:Y:S01]  /*18380*/  F2FP.SATFINITE.E4M3.F32.PACK_AB_MERGE_C R152, R15, R152, R50 ;  /* 0x000000980f98723e */ /* 0x000fe20004807032 */
[----:B------:R-:W-:-:S01]  /*18390*/  FADD.FTZ R43, R26, R43 ;  /* 0x0000002b1a2b7221 */ /* 0x000fc20000010000 */
[----:B------:R-:W-:-:S03]  /*183a0*/  F2FP.SATFINITE.E4M3.F32.PACK_AB_MERGE_C R157, R20, R157, R24 ;  /* 0x0000009d149d723e */ /* 0x000fc60004807018 */
[----:B------:R-:W-:Y:S01]  /*183b0*/  FADD.FTZ R62, R28, R43 ;  /* 0x0000002b1c3e7221 */ /* 0x000fe20000010000 */
[----:B------:R1:W3:Y:S01]  /*183c0*/  MUFU.EX2 R52, R37 ;  /* 0x0000002500347308 */ /* 0x0002e20000000800 */
[----:B--2---:R-:W-:-:S01]  /*183d0*/  FADD.FTZ R30, R31, R30 ;  /* 0x0000001e1f1e7221 */ /* 0x004fc20000010000 */
[C---:B------:R-:W-:Y:S01]  /*183e0*/  F2FP.SATFINITE.E4M3.F32.PACK_AB_MERGE_C R28, R39.reuse, R28, RZ ;  /* 0x0000001c271c723e */ /* 0x040fe200048070ff */
[----:B------:R-:W-:-:S03]  /*183f0*/  FADD.FTZ R62, R39, R62 ;  /* 0x0000003e273e7221 */ /* 0x000fc60000010000 */
[----:B------:R-:W-:Y:S01]  /*18400*/  F2FP.SATFINITE.E4M3.F32.PACK_AB_MERGE_C R159, R26, R159, R28 ;  /* 0x0000009f1a9f723e */ /* 0x000fe2000480701c */
[----:B------:R-:W-:-:S01]  /*18410*/  FADD.FTZ R43, R161, R62 ;  /* 0x0000003ea12b7221 */ /* 0x000fc20000010000 */
[----:B------:R-:W2:Y:S01]  /*18420*/  MUFU.EX2 R156, R156 ;  /* 0x0000009c009c7308 */ /* 0x000ea20000000800 */
[----:B0-----:R-:W-:-:S01]  /*18430*/  FADD.FTZ R41, R95, R30 ;  /* 0x0000001e5f297221 */ /* 0x001fc20000010000 */
[----:B-1----:R-:W-:Y:S01]  /*18440*/  FFMA.FTZ R37, R2, R57, -R48 ;  /* 0x0000003902257223 */ /* 0x002fe20000010830 */
[----:B------:R-:W-:-:S01]  /*18450*/  FADD.FTZ R43, R32, R43 ;  /* 0x0000002b202b7221 */ /* 0x000fc20000010000 */
[----:B------:R-:W-:-:S03]  /*18460*/  FFMA.FTZ R48, R2, R85, -R48 ;  /* 0x0000005502307223 */ /* 0x000fc60000010830 */
[----:B------:R-:W-:Y:S01]  /*18470*/  FADD.FTZ R64, R36, R43 ;  /* 0x0000002b24407221 */ /* 0x000fe20000010000 */
[----:B------:R-:W0:Y:S01]  /*18480*/  MUFU.EX2 R33, R33 ;  /* 0x0000002100217308 */ /* 0x000e220000000800 */
[----:B---3--:R-:W-:-:S01]  /*18490*/  FADD.FTZ R41, R52, R41 ;  /* 0x0000002934297221 */ /* 0x008fc20000010000 */
[----:B------:R-:W-:Y:S01]  /*184a0*/  F2FP.SATFINITE.E4M3.F32.PACK_AB_MERGE_C R52, R52, R95, RZ ;  /* 0x0000005f3434723e */ /* 0x000fe200048070ff */
[----:B------:R-:W-:-:S01]  /*184b0*/  FADD.FTZ R64, R59, R64 ;  /* 0x000000403b407221 */ /* 0x000fc20000010000 */
[----:B------:R-:W-:Y:S02]  /*184c0*/  F2FP.SATFINITE.E4M3.F32.PACK_AB_MERGE_C R36, R59, R36, RZ ;  /* 0x000000243b24723e */ /* 0x000fe400048070ff */
[----:B------:R-:W-:Y:S01]  /*184d0*/  F2FP.SATFINITE.E4M3.F32.PACK_AB_MERGE_C R154, R31, R154, R52 ;  /* 0x0000009a1f9a723e */ /* 0x000fe20004807034 */
[----:B------:R-:W-:Y:S01]  /*184e0*/  FADD.FTZ R43, R163, R64 ;  /* 0x00000040a32b7221 */ /* 0x000fe20000010000 */
[----:B------:R-:W1:Y:S01]  /*184f0*/  MUFU.EX2 R99, R99 ;  /* 0x0000006300637308 */ /* 0x000e620000000800 */
[----:B--2---:R-:W-:-:S01]  /*18500*/  FADD.FTZ R30, R156, R41 ;  /* 0x000000299c1e7221 */ /* 0x004fc20000010000 */
[----:B------:R-:W-:Y:S01]  /*18510*/  F2FP.SATFINITE.E4M3.F32.PACK_AB_MERGE_C R161, R32, R161, R36 ;  /* 0x000000a120a1723e */ /* 0x000fe20004807024 */
[----:B------:R-:W-:-:S01]  /*18520*/  FADD.FTZ R64, R34, R43 ;  /* 0x0000002b22407221 */ /* 0x000fc20000010000 */
[----:B------:R-:W-:-:S04]  /*18530*/  F2FP.SATFINITE.E4M3.F32.PACK_AB_MERGE_C R43, R25, R4, RZ ;  /* 0x00000004192b723e */ /* 0x000fc800048070ff */
        /* <DEDUP_REMOVED lines=14> */
[----:B--2---:R-:W-:-:S01]  /*18620*/  FADD.FTZ R41, R103, R30 ;  /* 0x0000001e67297221 */ /* 0x004fc20000010000 */
[----:B------:R-:W-:-:S06]  /*18630*/  VIADD R30, R6, 0x38840 ;  /* 0x00038840061e7836 */ /* 0x000fcc0000000000 */
[----:B------:R-:W2:Y:S01]  /*18640*/  MUFU.EX2 R37, R37 ;  /* 0x0000002500257308 */ /* 0x000ea20000000800 */
[----:B0-----:R-:W-:-:S01]  /*18650*/  FADD.FTZ R41, R56, R41 ;  /* 0x0000002938297221 */ /* 0x001fc20000010000 */
[----:B------:R-:W-:-:S04]  /*18660*/  F2FP.SATFINITE.E4M3.F32.PACK_AB_MERGE_C R56, R56, R103, RZ ;  /* 0x000000673838723e */ /* 0x000fc800048070ff */
[----:B------:R-:W-:Y:S02]  /*18670*/  F2FP.SATFINITE.E4M3.F32.PACK_AB_MERGE_C R158, R35, R158, R56 ;  /* 0x0000009e239e723e */ /* 0x000fe40004807038 */
[----:B------:R-:W0:Y:S01]  /*18680*/  MUFU.EX2 R107, R107 ;  /* 0x0000006b006b7308 */ /* 0x000e220000000800 */
[----:B-1----:R-:W-:-:S01]  /*18690*/  FADD.FTZ R62, R160, R41 ;  /* 0x00000029a03e7221 */ /* 0x002fc20000010000 */
[----:B------:R-:W-:-:S05]  /*186a0*/  IMAD.U32 R41, RZ, RZ, UR38 ;  /* 0x00000026ff297e24 */ /* 0x000fca000f8e00ff */
[----:B------:R-:W-:Y:S01]  /*186b0*/  PRMT R30, R41, 0x654, R30 ;  /* 0x00000654291e7816 */ /* 0x000fe2000000001e */
[----:B------:R-:W1:Y:S01]  /*186c0*/  MUFU.EX2 R58, R61 ;  /* 0x0000003d003a7308 */ /* 0x000e620000000800 */
[----:B--2---:R-:W-:-:S02]  /*186d0*/  FADD.FTZ R62, R37, R62 ;  /* 0x0000003e253e7221 */ /* 0x004fc40000010000 */
[----:B------:R1:W-:Y:S05]  /*186e0*/  SYNCS.ARRIVE.TRANS64.RED.A1T0 RZ, [R30+URZ], RZ ;  /* 0x000000ff1eff79a7 */ /* 0x0003ea000810043f */
[----:B------:R-:W2:Y:S01]  /*186f0*/  MUFU.EX2 R109, R109 ;  /* 0x0000006d006d7308 */ /* 0x000ea20000000800 */
[----:B0-----:R-:W-:-:S07]  /*18700*/  FADD.FTZ R41, R107, R62 ;  /* 0x0000003e6b297221 */ /* 0x001fce0000010000 */
[----:B------:R-:W0:Y:S01]  /*18710*/  MUFU.EX2 R162, R65 ;  /* 0x0000004100a27308 */ /* 0x000e220000000800 */
[----:B-1----:R-:W-:-:S01]  /*18720*/  FADD.FTZ R30, R58, R41 ;  /* 0x000000293a1e7221 */ /* 0x002fc20000010000 */
[----:B------:R-:W-:-:S04]  /*18730*/  F2FP.SATFINITE.E4M3.F32.PACK_AB_MERGE_C R58, R58, R107, RZ ;  /* 0x0000006b3a3a723e */ /* 0x000fc800048070ff */
[----:B------:R-:W-:Y:S02]  /*18740*/  F2FP.SATFINITE.E4M3.F32.PACK_AB_MERGE_C R160, R37, R160, R58 ;  /* 0x000000a025a0723e */ /* 0x000fe4000480703a */
[----:B------:R-:W1:Y:S01]  /*18750*/  MUFU.EX2 R111, R111 ;  /* 0x0000006f006f7308 */ /* 0x000e620000000800 */
[----:B--2---:R-:W-:-:S07]  /*18760*/  FADD.FTZ R41, R109, R30 ;  /* 0x0000001e6d297221 */ /* 0x004fce0000010000 */
[----:B------:R-:W2:Y:S01]  /*18770*/  MUFU.EX2 R60, R69 ;  /* 0x00000045003c7308 */ /* 0x000ea20000000800 */
[----:B0-----:R-:W-:-:S01]  /*18780*/  FADD.FTZ R30, R162, R41 ;  /* 0x00000029a21e7221 */ /* 0x001fc20000010000 */
[----:B------:R-:W-:-:S06]  /*18790*/  FADD.FTZ R41, R5, R64 ;  /* 0x0000004005297221 */ /* 0x000fcc0000010000 */
[----:B------:R-:W0:Y:S01]  /*187a0*/  MUFU.EX2 R51, R51 ;  /* 0x0000003300337308 */ /* 0x000e220000000800 */
[----:B-1----:R-:W-:-:S01]  /*187b0*/  FADD.FTZ R25, R111, R30 ;  /* 0x0000001e6f197221 */ /* 0x002fc20000010000 */
[C---:B------:R-:W-:Y:S01]  /*187c0*/  FADD.FTZ R30, R42.reuse, R41 ;  /* 0x000000292a1e7221 */ /* 0x040fe20000010000 */
[----:B------:R-:W-:Y:S02]  /*187d0*/  F2FP.SATFINITE.E4M3.F32.PACK_AB_MERGE_C R41, R27, R14, RZ ;  /* 0x0000000e1b29723e */ /* 0x000fe400048070ff */
[----:B------:R-:W-:Y:S01]  /*187e0*/  F2FP.SATFINITE.E4M3.F32.PACK_AB_MERGE_C R42, R42, R5, RZ ;  /* 0x000000052a2a723e */ /* 0x000fe200048070ff */
[----:B------:R-:W-:-:S01]  /*187f0*/  FADD.FTZ R27, R165, R30 ;  /* 0x0000001ea51b7221 */ /* 0x000fc20000010000 */
[----:B------:R-:W-:Y:S01]  /*18800*/  F2FP.SATFINITE.E4M3.F32.PACK_AB_MERGE_C R155, R12, R155, R41 ;  /* 0x0000009b0c9b723e */ /* 0x000fe20004807029 */
[----:B------:R-:W1:Y:S01]  /*18810*/  MUFU.EX2 R164, R73 ;  /* 0x0000004900a47308 */ /* 0x000e620000000800 */
[----:B--2---:R-:W-:-:S01]  /*18820*/  FADD.FTZ R4, R60, R25 ;  /* 0x000000193c047221 */ /* 0x004fc20000010000 */
[----:B------:R-:W-:Y:S01]  /*18830*/  FADD.FTZ R14, R38, R27 ;  /* 0x0000001b260e7221 */ /* 0x000fe20000010000 */
[----:B------:R-:W-:-:S02]  /*18840*/  F2FP.SATFINITE.E4M3.F32.PACK_AB_MERGE_C R60, R60, R111, RZ ;  /* 0x0000006f3c3c723e */ /* 0x000fc400048070ff */
[----:B------:R-:W-:Y:S01]  /*18850*/  F2FP.SATFINITE.E4M3.F32.PACK_AB_MERGE_C R163, R34, R163, R42 ;  /* 0x000000a322a3723e */ /* 0x000fe2000480702a */
[----:B------:R-:W-:-:S01]  /*18860*/  FADD.FTZ R27, R11, R14 ;  /* 0x0000000e0b1b7221 */ /* 0x000fc20000010000 */
[----:B------:R-:W-:Y:S01]  /*18870*/  F2FP.SATFINITE.E4M3.F32.PACK_AB_MERGE_C R11, R44, R11, RZ ;  /* 0x0000000b2c0b723e */ /* 0x000fe200048070ff */
[----:B------:R-:W2:Y:S01]  /*18880*/  MUFU.EX2 R113, R113 ;  /* 0x0000007100717308 */ /* 0x000ea20000000800 */
[----:B0-----:R-:W-:-:S01]  /*18890*/  FADD.FTZ R25, R51, R4 ;  /* 0x0000000433197221 */ /* 0x001fc20000010000 */
[----:B------:R-:W-:Y:S01]  /*188a0*/  FADD.FTZ R14, R44, R27 ;  /* 0x0000001b2c0e7221 */ /* 0x000fe20000010000 */
[----:B------:R-:W-:Y:S02]  /*188b0*/  F2FP.SATFINITE.E4M3.F32.PACK_AB_MERGE_C R162, R162, R109, R60 ;  /* 0x0000006da2a2723e */ /* 0x000fe4000480703c */
[----:B------:R-:W-:-:S03]  /*188c0*/  F2FP.SATFINITE.E4M3.F32.PACK_AB_MERGE_C R165, R38, R165, R11 ;  /* 0x000000a526a5723e */ /* 0x000fc6000480700b */
[----:B------:R-:W0:Y:S01]  /*188d0*/  MUFU.EX2 R62, R77 ;  /* 0x0000004d003e7308 */ /* 0x000e220000000800 */
[----:B-1----:R-:W-:-:S07]  /*188e0*/  FADD.FTZ R4, R164, R25 ;  /* 0x00000019a4047221 */ /* 0x002fce0000010000 */
        /* <DEDUP_REMOVED lines=26> */
.L_x_3106:
[----:B------:R0:W1:Y:S01]  /*18a90*/  SYNCS.PHASECHK.TRANS64.TRYWAIT P1, [R6+URZ+0x38850], R9 ;  /* 0x03885009060075a7 */ /* 0x000062000802017f */
[----:B------:R-:W-:Y:S05]  /*18aa0*/  @!P0 BRA `(.L_x_3107) ;  /* 0x0000000000048947 */ /* 0x000fea0003800000 */
[----:B------:R-:W-:Y:S01]  /*18ab0*/  BPT.TRAP 0x1 ;  /* 0x000000040000795c */ /* 0x000fe20000300000 */
.L_x_3107:
[----:B------:R-:W-:Y:S04]  /*18ac0*/  BSSY B0, `(.L_x_3108) ;  /* 0x0000004000007945 */ /* 0x000fe80003800000 */
[----:B-1----:R-:W-:Y:S05]  /*18ad0*/  @P1 BRA `(.L_x_3109) ;  /* 0x0000000000081947 */ /* 0x002fea0003800000 */
[----:B------:R-:W1:Y:S02]  /*18ae0*/  SYNCS.PHASECHK.TRANS64.TRYWAIT P1, [R6+URZ+0x38850], R9 ;  /* 0x03885009060075a7 */ /* 0x000e64000802017f */
[----:B-1----:R-:W-:Y:S05]  /*18af0*/  @!P1 BRA `(.L_x_3110) ;  /* 0x0000014800289947 */ /* 0x002fea0003800000 */
.L_x_3109:
[----:B------:R-:W-:Y:S05]  /*18b00*/  BSYNC B0 ;  /* 0x0000000000007941 */ /* 0x000fea0003800000 */
.L_x_3108:
[----:B------:R-:W-:Y:S05]  /*18b10*/  WARPSYNC.ALL ;  /* 0x0000000000007948 */ /* 0x000fea0003800000 */
[----:B------:R-:W-:Y:S01]  /*18b20*/  R2UR UR4, R22 ;  /* 0x00000000160472ca */ /* 0x000fe200000e0000 */
[----:B------:R2:W-:Y:S01]  /*18b30*/  BAR.SYNC.DEFER_BLOCKING R7, 0x100 ;  /* 0x000400070000751d */ /* 0x0005e20000010000 */
[----:B01----:R-:W-:Y:S02]  /*18b40*/  IMAD.MOV.U32 R9, RZ, RZ, 0x40000040 ;  /* 0x40000040ff097424 */ /* 0x003fe400078e00ff */
[----:B------:R-:W-:-:S03]  /*18b50*/  IMAD.MOV.U32 R13, RZ, RZ, 0x40000040 ;  /* 0x40000040ff0d7424 */ /* 0x000fc600078e00ff */
[----:B------:R-:W-:Y:S01]  /*18b60*/  R2UR UR7, R9 ;  /* 0x00000000090772ca */ /* 0x000fe200000e0000 */
[----:B------:R-:W-:-:S05]  /*18b70*/  IMAD.MOV.U32 R9, RZ, RZ, 0x40000040 ;  /* 0x40000040ff097424 */ /* 0x000fca00078e00ff */
        /* <DEDUP_REMOVED lines=9> */
[----:B------:R-:W-:Y:S01]  /*18c10*/  R2UR UR6, R12 ;  /* 0x000000000c0672ca */ /* 0x000fe200000e0000 */
[C---:B------:R-:W-:Y:S01]  /*18c20*/  VIADD R12, R8.reuse, 0x4 ;  /* 0x00000004080c7836 */ /* 0x040fe20000000000 */
[----:B------:R-:W-:Y:S01]  /*18c30*/  R2UR UR7, R13 ;  /* 0x000000000d0772ca */ /* 0x000fe200000e0000 */
[----:B------:R-:W-:Y:S01]  /*18c40*/  IMAD.MOV.U32 R13, RZ, RZ, 0x40000040 ;  /* 0x40000040ff0d7424 */ /* 0x000fe200078e00ff */
[----:B------:R-:W-:Y:S01]  /*18c50*/  IADD3 R8, R8, 0x6, RZ ;  /* 0x0000000608087810 */ /* 0x000fe20007ffe0ff */
[----:B------:R-:W-:Y:S02]  /*18c60*/  WARPGROUP.DEPBAR.LE gsb0, 0x0 ;  /* 0x00008000000079c5 */ /* 0x000fe40000010000 */
[----:B------:R-:W-:-:S15]  /*18c70*/  WARPGROUP.ARRIVE ;  /* 0x00000000000079c5 */ /* 0x000fde0000000000 */
[----:B------:R-:W-:-:S05]  /*18c80*/  NOP ;  /* 0x0000000000007918 */ /* 0x000fca0000000000 */
        /* <DEDUP_REMOVED lines=16> */
.L_x_3111:
[----:B------:R-:W2:Y:S01]  /*18d90*/  LDL R7, [R1+0x10] ;  /* 0x0000100001077983 */ /* 0x000ea20000100800 */
[----:B------:R-:W-:Y:S01]  /*18da0*/  ISETP.NE.AND P1, PT, R219, 0x1, PT ;  /* 0x00000001db00780c */ /* 0x000fe20003f25270 */
[----:B------:R-:W-:-:S12]  /*18db0*/  VIADD R6, R6, 0x38860 ;  /* 0x0003886006067836 */ /* 0x000fd80000000000 */
[----:B------:R-:W2:Y:S08]  /*18dc0*/  @P1 LDC R8, c[0x0][0x44c] ;  /* 0x00011300ff081b82 */ /* 0x000eb00000000800 */
[----:B------:R-:W0:Y:S01]  /*18dd0*/  @P1 LDC R9, c[0x0][0x450] ;  /* 0x00011400ff091b82 */ /* 0x000e220000000800 */
[----:B--2---:R-:W-:-:S05]  /*18de0*/  @P1 IMAD.HI.U32 R8, R7, R8, RZ ;  /* 0x0000000807081227 */ /* 0x004fca00078e00ff */
[----:B0-----:R-:W-:Y:S01]  /*18df0*/  @P1 SHF.R.U32.HI R7, RZ, R9, R8 ;  /* 0x00000009ff071219 */ /* 0x001fe20000011608 */
[----:B------:R-:W-:-:S03]  /*18e00*/  IMAD.U32 R9, RZ, RZ, UR38 ;  /* 0x00000026ff097e24 */ /* 0x000fc6000f8e00ff */
[----:B------:R-:W-:Y:S02]  /*18e10*/  IADD3 R7, R7, R217, -R216 ;  /* 0x000000d907077210 */ /* 0x000fe40007ffe8d8 */
[----:B------:R-:W-:Y:S02]  /*18e20*/  PRMT R6, R9, 0x654, R6 ;  /* 0x0000065409067816 */ /* 0x000fe40000000006 */
[----:B------:R-:W-:Y:S02]  /*18e30*/  SHF.R.S32.HI R8, RZ, 0x1f, R7 ;  /* 0x0000001fff087819 */ /* 0x000fe40000011407 */
[----:B------:R0:W-:Y:S02]  /*18e40*/  SYNCS.ARRIVE.TRANS64.RED.A1T0 RZ, [R6+URZ], RZ ;  /* 0x000000ff06ff79a7 */ /* 0x0001e4000810043f */
[----:B------:R-:W-:-:S04]  /*18e50*/  LEA.HI R8, R8, R7, RZ, 0x7 ;  /* 0x0000000708087211 */ /* 0x000fc800078f38ff */
[----:B------:R-:W-:Y:S01]  /*18e60*/  SHF.R.S32.HI R8, RZ, 0x7, R8 ;  /* 0x00000007ff087819 */ /* 0x000fe20000011408 */
[----:B0-----:R-:W-:-:S03]  /*18e70*/  VIADD R6, R168, 0xfffffffe ;  /* 0xfffffffea8067836 */ /* 0x001fc60000000000 */
[----:B------:R-:W-:-:S04]  /*18e80*/  VIMNMX R20, RZ, R8, !PT ;  /* 0x00000008ff147248 */ /* 0x000fc80007fe0100 */
[----:B------:R-:W-:-:S13]  /*18e90*/  ISETP.GE.AND P1, PT, R6, R20, PT ;  /* 0x000000140600720c */ /* 0x000fda0003f26270 */
[----:B------:R-:W-:Y:S05]  /*18ea0*/  @!P1 BRA `(.L_x_3112) ;  /* 0x0000002c00b49947 */ /* 0x000fea0003800000 */
[----:B------:R-:W-:Y:S02]  /*18eb0*/  IMAD.MOV.U32 R12, RZ, RZ, R0 ;  /* 0x000000ffff0c7224 */ /* 0x000fe400078e0000 */
[----:B------:R-:W-:-:S07]  /*18ec0*/  IMAD.MOV.U32 R11, RZ, RZ, R3 ;  /* 0x000000ffff0b7224 */ /* 0x000fce00078e0003 */
.L_x_3124:
[----:B------:R-:W-:Y:S01]  /*18ed0*/  VIADD R222, R222, 0x1 ;  /* 0x00000001dede7836 */ /* 0x000fe20000000000 */
[----:B------:R-:W-:Y:S05]  /*18ee0*/  YIELD ;  /* 0x0000000000007946 */ /* 0x000fea0003800000 */
[----:B------:R-:W-:-:S04]  /*18ef0*/  ISETP.NE.AND P1, PT, R222, 0x2, PT ;  /* 0x00000002de00780c */ /* 0x000fc80003f25270 */
[----:B------:R-:W-:Y:S02]  /*18f00*/  SEL R0, RZ, 0x1, P1 ;  /* 0x00000001ff007807 */ /* 0x000fe40000800000 */
[----:B------:R-:W-:Y:S02]  /*18f10*/  SEL R9, R222, RZ, P1 ;  /* 0x000000ffde097207 */ /* 0x000fe40000800000 */
[----:B------:R-:W-:Y:S02]  /*18f20*/  LOP3.LUT R223, R223, R0, RZ, 0x3c, !PT ;  /* 0x00000000dfdf7212 */ /* 0x000fe400078e3cff */
[----:B------:R-:W-:Y:S01]  /*18f30*/  MOV R222, R9 ;  /* 0x0000000900de7202 */ /* 0x000fe20000000f00 */
[----:B0-2---:R-:W-:Y:S06]  /*18f40*/  @!P0 BRA `(.L_x_3113) ;  /* 0x0000000000048947 */ /* 0x005fec0003800000 */
[----:B------:R-:W-:Y:S01]  /*18f50*/  BPT.TRAP 0x1 ;  /* 0x000000040000795c */ /* 0x000fe20000300000 */
.L_x_3113:
[----:B------:R-:W-:Y:S01]  /*18f60*/  IMAD R7, R222, 0x8, R22 ;  /* 0x00000008de077824 */ /* 0x000fe200078e0216 */
[----:B------:R-:W-:-:S04]  /*18f70*/  SHF.L.U32 R8, R223, 0x1f, RZ ;  /* 0x0000001fdf087819 */ /* 0x000fc800000006ff */
[----:B------:R0:W1:Y:S01]  /*18f80*/  SYNCS.PHASECHK.TRANS64.TRYWAIT P1, [R7+URZ+0x38830], R8 ;  /* 0x03883008070075a7 */ /* 0x000062000802017f */
[----:B------:R-:W-:Y:S05]  /*18f90*/  @!P0 BRA `(.L_x_3114) ;  /* 0x0000000000048947 */ /* 0x000fea0003800000 */
[----:B------:R-:W-:Y:S01]  /*18fa0*/  BPT.TRAP 0x1 ;  /* 0x000000040000795c */ /* 0x000fe20000300000 */
.L_x_3114:
[----:B------:R-:W-:Y:S01]  /*18fb0*/  LEA R14, R9, UR61, 0xb ;  /* 0x0000003d090e7c11 */ /* 0x000fe2000f8e58ff */
[----:B------:R-:W-:-:S04]  /*18fc0*/  IMAD.MOV.U32 R15, RZ, RZ, 0x40000040 ;  /* 0x40000040ff0f7424 */ /* 0x000fc800078e00ff */
[C---:B------:R-:W-:Y:S02]  /*18fd0*/  VIADD R152, R14.reuse, 0x2 ;  /* 0x000000020e987836 */ /* 0x040fe40000000000 */
[----:B------:R-:W-:Y:S01]  /*18fe0*/  VIADD R0, R14, 0x4 ;  /* 0x000000040e007836 */ /* 0x000fe20000000000 */
[----:B-1----:R-:W-:Y:S06]  /*18ff0*/  @P1 BRA `(.L_x_3115) ;  /* 0x0000000000081947 */ /* 0x002fec0003800000 */
[----:B------:R-:W1:Y:S02]  /*19000*/  SYNCS.PHASECHK.TRANS64.TRYWAIT P1, [R7+URZ+0x38830], R8 ;  /* 0x03883008070075a7 */ /* 0x000e64000802017f */
[----:B-1----:R-:W-:Y:S05]  /*19010*/  @!P1 BRA `(.L_x_3116) ;  /* 0x0000014000f49947 */ /* 0x002fea0003800000 */
.L_x_3115:
[----:B------:R-:W2:Y:S01]  /*19020*/  LDL.64 R158, [R1+0x8] ;  /* 0x00000800019e7983 */ /* 0x000ea20000100a00 */
[----:B------:R-:W-:Y:S05]  /*19030*/  WARPSYNC.ALL ;  /* 0x0000000000007948 */ /* 0x000fea0003800000 */
[----:B------:R-:W-:Y:S01]  /*19040*/  R2UR UR6, R152 ;  /* 0x00000000980672ca */ /* 0x000fe200000e0000 */
[C---:B------:R-:W-:Y:S01]  /*19050*/  VIADD R154, R14.reuse, 0x6 ;  /* 0x000000060e9a7836 */ /* 0x040fe20000000000 */
[----:B------:R-:W-:Y:S01]  /*19060*/  R2UR UR10, R14 ;  /* 0x000000000e0a72ca */ /* 0x000fe200000e0000 */
[----:B------:R-:W-:Y:S01]  /*19070*/  IMAD.MOV.U32 R152, RZ, RZ, R0 ;  /* 0x000000ffff987224 */ /* 0x000fe200078e0000 */
[----:B------:R-:W-:Y:S01]  /*19080*/  R2UR UR11, R15 ;  /* 0x000000000f0b72ca */ /* 0x000fe200000e0000 */
[----:B------:R-:W-:Y:S01]  /*19090*/  IMAD.MOV.U32 R153, RZ, RZ, 0x40000040 ;  /* 0x40000040ff997424 */ /* 0x000fe200078e00ff */
[----:B------:R-:W-:Y:S01]  /*190a0*/  R2UR UR18, R154 ;  /* 0x000000009a1272ca */ /* 0x000fe200000e0000 */
[----:B------:R-:W-:Y:S01]  /*190b0*/  IMAD.MOV.U32 R155, RZ, RZ, 0x40000040 ;  /* 0x40000040ff9b7424 */ /* 0x000fe200078e00ff */
[----:B------:R-:W-:Y:S01]  /*190c0*/  R2UR UR14, R152 ;  /* 0x00000000980e72ca */ /* 0x000fe200000e0000 */
[C---:B------:R-:W-:Y:S01]  /*190d0*/  VIADD R154, R14.reuse, 0x402 ;  /* 0x000004020e9a7836 */ /* 0x040fe20000000000 */
[C---:B------:R-:W-:Y:S01]  /*190e0*/  IADD3 R152, R14.reuse, 0x400, RZ ;  /* 0x000004000e987810 */ /* 0x040fe20007ffe0ff */
[----:B------:R-:W-:Y:S01]  /*190f0*/  VIADD R156, R14, 0x404 ;  /* 0x000004040e9c7836 */ /* 0x000fe20000000000 */
[C---:B------:R-:W-:Y:S01]  /*19100*/  R2UR UR7, R153.reuse ;  /* 0x00000000990772ca */ /* 0x040fe200000e0000 */
[----:B------:R-:W-:Y:S01]  /*19110*/  IMAD.MOV.U32 R157, RZ, RZ, 0x40000040 ;  /* 0x40000040ff9d7424 */ /* 0x000fe200078e00ff */
        /* <DEDUP_REMOVED lines=25> */
[----:B------:R-:W3:Y:S01]  /*192b0*/  S2R R3, SR_TID.X ;  /* 0x0000000000037919 */ /* 0x000ee20000002100 */
[----:B------:R-:W-:-:S02]  /*192c0*/  R2UR UR35, R15 ;  /* 0x000000000f2372ca */ /* 0x000fc400000e0000 */
[----:B---3--:R-:W-:-:S04]  /*192d0*/  SHF.R.U32.HI R0, RZ, 0x7, R3 ;  /* 0x00000007ff007819 */ /* 0x008fc80000011603 */
[----:B------:R-:W-:Y:S02]  /*192e0*/  IADD3 R10, -R0, 0xb, RZ ;  /* 0x0000000b000a7810 */ /* 0x000fe40007ffe1ff */
[----:B--2---:R-:W-:Y:S02]  /*192f0*/  R2UR UR8, R158 ;  /* 0x000000009e0872ca */ /* 0x004fe400000e0000 */
[----:B------:R-:W-:Y:S02]  /*19300*/  R2UR UR9, R159 ;  /* 0x000000009f0972ca */ /* 0x000fe400000e0000 */
[----:B------:R-:W-:-:S11]  /*19310*/  WARPGROUP.ARRIVE ;  /* 0x00000000000079c5 */ /* 0x000fd60000000000 */
[----:B------:R-:W-:Y:S03]  /*19320*/  QGMMA.64x128x32.F32.E4M3.E4M3 R152, gdesc[UR8], RZ, !UPT, gsb0 ;  /* 0x01e00000089879f3 */ /* 0x000fe6000c0008ff */
        /* <DEDUP_REMOVED lines=25> */
.L_x_3117:
[----:B------:R-:W3:Y:S04]  /*194c0*/  LDL R15, [R1+0x10] ;  /* 0x00001000010f7983 */ /* 0x000ee80000100800 */
[----:B------:R-:W3:Y:S04]  /*194d0*/  LDL R0, [R1+0x2c] ;  /* 0x00002c0001007983 */ /* 0x000ee80000100800 */
[----:B------:R-:W4:Y:S01]  /*194e0*/  LDL R14, [R1+0x30] ;  /* 0x00003000010e7983 */ /* 0x000f220000100800 */
[----:B------:R-:W-:-:S03]  /*194f0*/  ISETP.NE.AND P1, PT, R219, 0x1, PT ;  /* 0x00000001db00780c */ /* 0x000fc60003f25270 */
[----:B------:R-:W5:Y:S10]  /*19500*/  LDL.LU R21, [R1] ;  /* 0x0000000001157983 */ /* 0x000f740000300800 */
[----:B------:R-:W0:Y:S08]  /*19510*/  @P1 LDC R13, c[0x0][0x44c] ;  /* 0x00011300ff0d1b82 */ /* 0x000e300000000800 */
[----:B------:R-:W1:Y:S01]  /*19520*/  @P1 LDC R3, c[0x0][0x450] ;  /* 0x00011400ff031b82 */ /* 0x000e620000000800 */
[----:B---3--:R-:W-:-:S04]  /*19530*/  IMAD.IADD R0, R0, 0x1, R15 ;  /* 0x0000000100007824 */ /* 0x008fc800078e020f */
[----:B0-----:R-:W-:Y:S01]  /*19540*/  @P1 IMAD.HI.U32 R13, R0, R13, RZ ;  /* 0x0000000d000d1227 */ /* 0x001fe200078e00ff */
[----:B-----5:R-:W-:-:S04]  /*19550*/  LOP3.LUT R21, R21, 0xfffffeff, RZ, 0xc0, !PT ;  /* 0xfffffeff15157812 */ /* 0x020fc800078ec0ff */
[----:B-1----:R-:W-:Y:S02]  /*19560*/  @P1 SHF.R.U32.HI R0, RZ, R3, R13 ;  /* 0x00000003ff001219 */ /* 0x002fe4000001160d */
[----:B------:R-:W-:Y:S02]  /*19570*/  MOV R13, 0xffffff80 ;  /* 0xffffff80000d7802 */ /* 0x000fe40000000f00 */
[----:B------:R-:W-:Y:S01]  /*19580*/  @P0 LOP3.LUT R21, R21, 0x100, RZ, 0xfc, !PT ;  /* 0x0000010015150812 */ /* 0x000fe200078efcff */
[----:B------:R-:W0:Y:S02]  /*19590*/  SHFL.IDX PT, R3, R0, RZ, 0x1c1f ;  /* 0x001c1fff00037589 */ /* 0x000e2400000e0000 */
[----:B------:R-:W-:Y:S01]  /*195a0*/  IMAD R13, R6, R13, 0x1 ;  /* 0x00000001060d7424 */ /* 0x000fe200078e020d */
[----:B------:R-:W-:Y:S01]  /*195b0*/  LOP3.LUT R21, R21, 0xfffffdff, RZ, 0xc0, !PT ;  /* 0xfffffdff15157812 */ /* 0x000fe200078ec0ff */
[----:B------:R-:W1:Y:S02]  /*195c0*/  SHFL.IDX PT, R0, R0, 0x1, 0x1c1f ;  /* 0x003c1f0000007f89 */ /* 0x000e6400000e0000 */
[----:B----4-:R-:W-:-:S05]  /*195d0*/  IMAD R13, R14, -0x2, R13 ;  /* 0xfffffffe0e0d7824 */ /* 0x010fca00078e020d */
[----:B------:R-:W-:-:S05]  /*195e0*/  IADD3 R13, -R216, R13, R217 ;  /* 0x0000000dd80d7210 */ /* 0x000fca0007ffe1d9 */
[C---:B0-----:R-:W-:Y:S02]  /*195f0*/  IMAD.IADD R3, R13.reuse, 0x1, R3 ;  /* 0x000000010d037824 */ /* 0x041fe400078e0203 */
[----:B-1----:R-:W-:-:S03]  /*19600*/  IMAD.IADD R0, R13, 0x1, R0 ;  /* 0x000000010d007824 */ /* 0x002fc600078e0200 */
[C---:B------:R-:W-:Y:S02]  /*19610*/  ISETP.GT.AND P4, PT, R3.reuse, RZ, PT ;  /* 0x000000ff0300720c */ /* 0x040fe40003f84270 */
[C---:B------:R-:W-:Y:S02]  /*19620*/  ISETP.GT.AND P3, PT, R3.reuse, 0x1, PT ;  /* 0x000000010300780c */ /* 0x040fe40003f64270 */
[----:B------:R-:W-:Y:S02]  /*19630*/  ISETP.GT.AND P6, PT, R0, RZ, PT ;  /* 0x000000ff0000720c */ /* 0x000fe40003fc4270 */
[----:B------:R-:W-:Y:S02]  /*19640*/  ISETP.GT.AND P2, PT, R3, 0x8, PT ;  /* 0x000000080300780c */ /* 0x000fe40003f44270 */
[----:B------:R-:W-:Y:S02]  /*19650*/  FSEL R154, R154, -INF , P6 ;  /* 0xff8000009a9a7808 */ /* 0x000fe40003000000 */
[----:B------:R-:W-:-:S02]  /*19660*/  ISETP.GT.AND P6, PT, R0, 0x1, PT ;  /* 0x000000010000780c */ /* 0x000fc40003fc4270 */
[----:B------:R-:W-:Y:S02]  /*19670*/  ISETP.GT.AND P1, PT, R3, 0x9, PT ;  /* 0x000000090300780c */ /* 0x000fe40003f24270 */
[----:B------:R-:W-:Y:S02]  /*19680*/  FSEL R155, R155, -INF , P6 ;  /* 0xff8000009b9b7808 */ /* 0x000fe40003000000 */
[----:B------:R-:W-:Y:S02]  /*19690*/  ISETP.GT.AND P6, PT, R0, 0x8, PT ;  /* 0x000000080000780c */ /* 0x000fe40003fc4270 */
[----:B------:R-:W-:Y:S02]  /*196a0*/  FSEL R152, R152, -INF , P4 ;  /* 0xff80000098987808 */ /* 0x000fe40002000000 */
[----:B------:R-:W-:Y:S02]  /*196b0*/  FSEL R158, R158, -INF , P6 ;  /* 0xff8000009e9e7808 */ /* 0x000fe40003000000 */
[----:B------:R-:W-:-:S02]  /*196c0*/  ISETP.GT.AND P6, PT, R0, 0x9, PT ;  /* 0x000000090000780c */ /* 0x000fc40003fc4270 */
[----:B------:R-:W-:Y:S02]  /*196d0*/  FSEL R13, R153, -INF , P3 ;  /* 0xff800000990d7808 */ /* 0x000fe40001800000 */
        /* <DEDUP_REMOVED lines=8> */
[----:B------:R-:W-:Y:S02]  /*19760*/  ISETP.GT.AND P4, PT, R3, 0x10, PT ;  /* 0x000000100300780c */ /* 0x000fe40003f84270 */
[----:B------:R-:W-:Y:S02]  /*19770*/  FSEL R166, R166, -INF , P6 ;  /* 0xff800000a6a67808 */ /* 0x000fe40003000000 */
[----:B------:R-:W-:-:S02]  /*19780*/  ISETP.GT.AND P6, PT, R0, 0x19, PT ;  /* 0x000000190000780c */ /* 0x000fc40003fc4270 */
[----:B------:R-:W-:Y:S02]  /*19790*/  ISETP.GT.AND P3, PT, R3, 0x11, PT ;  /* 0x000000110300780c */ /* 0x000fe40003f64270 */
        /* <DEDUP_REMOVED lines=71> */
[----:B------:R-:W-:Y:S02]  /*19c10*/  FMNMX.FTZ R0, R154, R12, !PT ;  /* 0x0000000c9a007209 */ /* 0x000fe40007810000 */
[----:B------:R-:W-:Y:S02]  /*19c20*/  FSEL R215, R215, -INF , P6 ;  /* 0xff800000d7d77808 */ /* 0x000fe40003000000 */
[----:B------:R-:W-:Y:S02]  /*19c30*/  FMNMX.FTZ R0, R155, R0, !PT ;  /* 0x000000009b007209 */ /* 0x000fe40007810000 */
[C---:B------:R-:W-:Y:S02]  /*19c40*/  ISETP.GT.AND P4, PT, R3.reuse, 0x40, PT ;  /* 0x000000400300780c */ /* 0x040fe40003f84270 */
[----:B------:R-:W-:Y:S02]  /*19c50*/  FMNMX.FTZ R0, R158, R0, !PT ;  /* 0x000000009e007209 */ /* 0x000fe40007810000 */
[----:B------:R-:W-:-:S02]  /*19c60*/  ISETP.GT.AND P3, PT, R3, 0x41, PT ;  /* 0x000000410300780c */ /* 0x000fc40003f64270 */
[----:B------:R-:W-:Y:S02]  /*19c70*/  FMNMX.FTZ R0, R159, R0, !PT ;  /* 0x000000009f007209 */ /* 0x000fe40007810000 */
[C---:B------:R-:W-:Y:S02]  /*19c80*/  ISETP.GT.AND P2, PT, R3.reuse, 0x48, PT ;  /* 0x000000480300780c */ /* 0x040fe40003f44270 */
[----:B------:R-:W-:Y:S02]  /*19c90*/  FMNMX.FTZ R0, R162, R0, !PT ;  /* 0x00000000a2007209 */ /* 0x000fe40007810000 */
[----:B------:R-:W-:Y:S02]  /*19ca0*/  ISETP.GT.AND P1, PT, R3, 0x49, PT ;  /* 0x000000490300780c */ /* 0x000fe40003f24270 */
[----:B------:R-:W-:Y:S02]  /*19cb0*/  FMNMX.FTZ R0, R163, R0, !PT ;  /* 0x00000000a3007209 */ /* 0x000fe40007810000 */
        /* <DEDUP_REMOVED lines=8> */
[C---:B------:R-:W-:Y:S02]  /*19d40*/  ISETP.GT.AND P4, PT, R3.reuse, 0x50, PT ;  /* 0x000000500300780c */ /* 0x040fe40003f84270 */
[----:B------:R-:W-:Y:S02]  /*19d50*/  FMNMX.FTZ R0, R174, R0, !PT ;  /* 0x00000000ae007209 */ /* 0x000fe40007810000 */
[----:B------:R-:W-:Y:S02]  /*19d60*/  ISETP.GT.AND P3, PT, R3, 0x51, PT ;  /* 0x000000510300780c */ /* 0x000fe40003f64270 */
[----:B------:R-:W-:Y:S02]  /*19d70*/  FMNMX.FTZ R0, R175, R0, !PT ;  /* 0x00000000af007209 */ /* 0x000fe40007810000 */
[----:B------:R-:W-:-:S02]  /*19d80*/  ISETP.GT.AND P2, PT, R3, 0x58, PT ;  /* 0x000000580300780c */ /* 0x000fc40003f44270 */
[----:B------:R-:W-:Y:S02]  /*19d90*/  FMNMX.FTZ R0, R178, R0, !PT ;  /* 0x00000000b2007209 */ /* 0x000fe40007810000 */
[----:B------:R-:W-:Y:S02]  /*19da0*/  ISETP.GT.AND P1, PT, R3, 0x59, PT ;  /* 0x000000590300780c */ /* 0x000fe40003f24270 */
[----:B------:R-:W-:Y:S02]  /*19db0*/  FMNMX.FTZ R0, R179, R0, !PT ;  /* 0x00000000b3007209 */ /* 0x000fe40007810000 */
[----:B------:R-:W-:Y:S02]  /*19dc0*/  FSEL R192, R192, -INF , P4 ;  /* 0xff800000c0c07808 */ /* 0x000fe40002000000 */
[----:B------:R-:W-:Y:S02]  /*19dd0*/  FMNMX.FTZ R0, R182, R0, !PT ;  /* 0x00000000b6007209 */ /* 0x000fe40007810000 */
[----:B------:R-:W-:-:S02]  /*19de0*/  FSEL R193, R193, -INF , P3 ;  /* 0xff800000c1c17808 */ /* 0x000fc40001800000 */
[----:B------:R-:W-:Y:S02]  /*19df0*/  FMNMX.FTZ R0, R183, R0, !PT ;  /* 0x00000000b7007209 */ /* 0x000fe40007810000 */
[----:B------:R-:W-:Y:S02]  /*19e00*/  @P0 LOP3.LUT R21, R21, 0x200, RZ, 0xfc, !PT ;  /* 0x0000020015150812 */ /* 0x000fe400078efcff */
[----:B------:R-:W-:Y:S02]  /*19e10*/  FMNMX.FTZ R0, R186, R0, !PT ;  /* 0x00000000ba007209 */ /* 0x000fe40007810000 */
[----:B------:R-:W-:Y:S01]  /*19e20*/  FSEL R196, R196, -INF , P2 ;  /* 0xff800000c4c47808 */ /* 0x000fe20001000000 */
[----:B------:R-:W-:Y:S01]  /*19e30*/  STL [R1], R21 ;  /* 0x0000001501007387 */ /* 0x000fe20000100800 */
[----:B------:R-:W-:Y:S02]  /*19e40*/  FMNMX.FTZ R0, R187, R0, !PT ;  /* 0x00000000bb007209 */ /* 0x000fe40007810000 */
[----:B------:R-:W-:-:S02]  /*19e50*/  FSEL R197, R197, -INF , P1 ;  /* 0xff800000c5c57808 */ /* 0x000fc40000800000 */
[----:B------:R-:W-:Y:S02]  /*19e60*/  FMNMX.FTZ R0, R190, R0, !PT ;  /* 0x00000000be007209 */ /* 0x000fe40007810000 */
[----:B------:R-:W-:Y:S02]  /*19e70*/  ISETP.GT.AND P5, PT, R3, 0x69, PT ;  /* 0x000000690300780c */ /* 0x000fe40003fa4270 */
        /* <DEDUP_REMOVED lines=9> */
[----:B------:R-:W-:-:S02]  /*19f10*/  ISETP.GT.AND P0, PT, R3, 0x60, PT ;  /* 0x000000600300780c */ /* 0x000fc40003f04270 */
[----:B------:R-:W-:Y:S02]  /*19f20*/  FMNMX.FTZ R0, R202, R0, !PT ;  /* 0x00000000ca007209 */ /* 0x000fe40007810000 */
[----:B------:R-:W-:Y:S02]  /*19f30*/  FSEL R200, R200, -INF , P0 ;  /* 0xff800000c8c87808 */ /* 0x000fe40000000000 */
[----:B------:R-:W-:Y:S02]  /*19f40*/  FMNMX.FTZ R0, R203, R0, !PT ;  /* 0x00000000cb007209 */ /* 0x000fe40007810000 */
[----:B------:R-:W-:Y:S02]  /*19f50*/  LOP3.LUT P0, RZ, R21, 0x200, RZ, 0xc0, !PT ;  /* 0x0000020015ff7812 */ /* 0x000fe4000780c0ff */
        /* <DEDUP_REMOVED lines=12> */
[----:B------:R-:W-:Y:S01]  /*1a020*/  LOP3.LUT P0, RZ, R21, 0x100, RZ, 0xc0, !PT ;  /* 0x0000010015ff7812 */ /* 0x000fe2000780c0ff */
[----:B------:R-:W0:Y:S02]  /*1a030*/  SHFL.BFLY PT, R14, R0, 0x2, 0x1f ;  /* 0x0c401f00000e7f89 */ /* 0x000e2400000e0000 */
[----:B0-----:R-:W-:-:S05]  /*1a040*/  FMNMX.FTZ R0, R0, R14, !PT ;  /* 0x0000000e00007209 */ /* 0x001fca0007810000 */
[----:B------:R-:W0:Y:S02]  /*1a050*/  SHFL.BFLY PT, R14, R0, 0x1, 0x1f ;  /* 0x0c201f00000e7f89 */ /* 0x000e2400000e0000 */
[----:B0-----:R-:W-:-:S04]  /*1a060*/  FMNMX.FTZ R0, R0, R14, !PT ;  /* 0x0000000e00007209 */ /* 0x001fc80007810000 */
[----:B------:R-:W-:Y:S01]  /*1a070*/  FSETP.NEU.FTZ.AND P6, PT, R0, -INF , PT ;  /* 0xff8000000000780b */ /* 0x000fe20003fdd000 */
[----:B------:R-:W-:-:S03]  /*1a080*/  FFMA.FTZ R15, R2, R0, -8 ;  /* 0xc1000000020f7423 */ /* 0x000fc60000010000 */
[----:B------:R-:W-:Y:S02]  /*1a090*/  FSEL R14, R0, RZ, P6 ;  /* 0x000000ff000e7208 */ /* 0x000fe40003000000 */
[----:B------:R-:W-:Y:S02]  /*1a0a0*/  FSEL R15, R15, RZ, P6 ;  /* 0x000000ff0f0f7208 */ /* 0x000fe40003000000 */
[----:B------:R-:W-:Y:S01]  /*1a0b0*/  ISETP.GT.AND P6, PT, R3, 0x68, PT ;  /* 0x000000680300780c */ /* 0x000fe20003fc4270 */
[----:B------:R-:W-:-:S01]  /*1a0c0*/  FADD.FTZ R12, -R14, R12 ;  /* 0x0000000c0e0c7221 */ /* 0x000fc20000010100 */
[----:B------:R-:W-:Y:S01]  /*1a0d0*/  FMNMX.FTZ R3, R152, R11, !PT ;  /* 0x0000000b98037209 */ /* 0x000fe20007810000 */
[----:B------:R-:W-:-:S01]  /*1a0e0*/  FFMA.FTZ R154, R2, R154, -R15 ;  /* 0x0000009a029a7223 */ /* 0x000fc2000001080f */
[----:B------:R-:W-:Y:S01]  /*1a0f0*/  FSEL R204, R204, -INF , P6 ;  /* 0xff800000cccc7808 */ /* 0x000fe20003000000 */
[----:B------:R-:W-:-:S01]  /*1a100*/  FFMA.FTZ R158, R2, R158, -R15 ;  /* 0x0000009e029e7223 */ /* 0x000fc2000001080f */
[----:B------:R-:W-:Y:S01]  /*1a110*/  FMNMX.FTZ R3, R13, R3, !PT ;  /* 0x000000030d037209 */ /* 0x000fe20007810000 */
[----:B------:R-:W-:-:S01]  /*1a120*/  FFMA.FTZ R159, R2, R159, -R15 ;  /* 0x0000009f029f7223 */ /* 0x000fc2000001080f */
[C---:B------:R-:W-:Y:S01]  /*1a130*/  FMUL.FTZ R12, R2.reuse, R12 ;  /* 0x0000000c020c7220 */ /* 0x040fe20000410000 */
        /* <DEDUP_REMOVED lines=8> */
[--C-:B------:R-:W-:Y:S01]  /*1a1c0*/  FFMA.FTZ R170, R2, R170, -R15.reuse ;  /* 0x000000aa02aa7223 */ /* 0x100fe2000001080f */
[----:B------:R-:W-:Y:S01]  /*1a1d0*/  FMNMX.FTZ R3, R160, R3, !PT ;  /* 0x00000003a0037209 */ /* 0x000fe20007810000 */
[----:B------:R-:W0:Y:S01]  /*1a1e0*/  MUFU.EX2 R12, R12 ;  /* 0x0000000c000c7308 */ /* 0x000e220000000800 */
[----:B------:R-:W-:-:S01]  /*1a1f0*/  FFMA.FTZ R171, R2, R171, -R15 ;  /* 0x000000ab02ab7223 */ /* 0x000fc2000001080f */
[C-C-:B------:R-:W-:Y:S01]  /*1a200*/  FFMA.FTZ R174, R2.reuse, R174, -R15.reuse ;  /* 0x000000ae02ae7223 */ /* 0x140fe2000001080f */
[----:B------:R-:W-:Y:S01]  /*1a210*/  FMNMX.FTZ R3, R161, R3, !PT ;  /* 0x00000003a1037209 */ /* 0x000fe20007810000 */
[C-C-:B------:R-:W-:Y:S01]  /*1a220*/  FFMA.FTZ R175, R2.reuse, R175, -R15.reuse ;  /* 0x000000af02af7223 */ /* 0x140fe2000001080f */
[----:B------:R-:W-:-:S01]  /*1a230*/  FFMA.FTZ R178, R2, R178, -R15 ;  /* 0x000000b202b27223 */ /* 0x000fc2000001080f */
[--C-:B------:R-:W-:Y:S01]  /*1a240*/  FFMA.FTZ R179, R2, R179, -R15.reuse ;  /* 0x000000b302b37223 */ /* 0x100fe2000001080f */
[----:B------:R-:W-:Y:S01]  /*1a250*/  FMNMX.FTZ R3, R164, R3, !PT ;  /* 0x00000003a4037209 */ /* 0x000fe20007810000 */
[----:B------:R-:W-:Y:S01]  /*1a260*/  MUFU.EX2 R158, R158 ;  /* 0x0000009e009e7308 */ /* 0x000fe20000000800 */
[----:B------:R-:W-:-:S01]  /*1a270*/  FFMA.FTZ R182, R2, R182, -R15 ;  /* 0x000000b602b67223 */ /* 0x000fc2000001080f */
[C-C-:B------:R-:W-:Y:S01]  /*1a280*/  FFMA.FTZ R183, R2.reuse, R183, -R15.reuse ;  /* 0x000000b702b77223 */ /* 0x140fe2000001080f */
[----:B------:R-:W-:Y:S01]  /*1a290*/  FMNMX.FTZ R3, R165, R3, !PT ;  /* 0x00000003a5037209 */ /* 0x000fe20007810000 */
[C-C-:B------:R-:W-:Y:S01]  /*1a2a0*/  FFMA.FTZ R186, R2.reuse, R186, -R15.reuse ;  /* 0x000000ba02ba7223 */ /* 0x140fe2000001080f */
[----:B------:R-:W-:-:S01]  /*1a2b0*/  FFMA.FTZ R187, R2, R187, -R15 ;  /* 0x000000bb02bb7223 */ /* 0x000fc2000001080f */
[----:B------:R-:W-:Y:S01]  /*1a2c0*/  FFMA.FTZ R190, R2, R190, -R15 ;  /* 0x000000be02be7223 */ /* 0x000fe2000001080f */
[----:B------:R-:W-:Y:S01]  /*1a2d0*/  FMNMX.FTZ R3, R168, R3, !PT ;  /* 0x00000003a8037209 */ /* 0x000fe20007810000 */
[----:B------:R-:W1:Y:S01]  /*1a2e0*/  MUFU.EX2 R159, R159 ;  /* 0x0000009f009f7308 */ /* 0x000e620000000800 */
[----:B0-----:R-:W-:-:S01]  /*1a2f0*/  FFMA.FTZ R4, R12, R4, R154 ;  /* 0x000000040c047223 */ /* 0x001fc2000001009a */
        /* <DEDUP_REMOVED lines=15> */
[----:B-1----:R-:W-:Y:S01]  /*1a3f0*/  F2FP.SATFINITE.E4M3.F32.PACK_AB_MERGE_C R153, R159, R158, RZ ;  /* 0x0000009e9f99723e */ /* 0x002fe200048070ff */
[C-C-:B------:R-:W-:Y:S01]  /*1a400*/  FFMA.FTZ R210, R2.reuse, R210, -R15.reuse ;  /* 0x000000d202d27223 */ /* 0x140fe2000001080f */
[----:B------:R-:W-:Y:S01]  /*1a410*/  FMNMX.FTZ R3, R177, R3, !PT ;  /* 0x00000003b1037209 */ /* 0x000fe20007810000 */
[C-C-:B------:R-:W-:Y:S01]  /*1a420*/  FFMA.FTZ R211, R2.reuse, R211, -R15.reuse ;  /* 0x000000d302d37223 */ /* 0x140fe2000001080f */
[----:B------:R-:W-:-:S01]  /*1a430*/  FFMA.FTZ R214, R2, R214, -R15 ;  /* 0x000000d602d67223 */ /* 0x000fc2000001080f */
[----:B------:R-:W-:Y:S01]  /*1a440*/  FFMA.FTZ R15, R2, R215, -R15 ;  /* 0x000000d7020f7223 */ /* 0x000fe2000001080f */
[----:B------:R-:W-:Y:S01]  /*1a450*/  FMNMX.FTZ R3, R180, R3, !PT ;  /* 0x00000003b4037209 */ /* 0x000fe20007810000 */
[----:B------:R-:W-:Y:S01]  /*1a460*/  MUFU.EX2 R163, R163 ;  /* 0x000000a300a37308 */ /* 0x000fe20000000800 */
[----:B0-----:R-:W-:-:S01]  /*1a470*/  FADD.FTZ R4, R155, R4 ;  /* 0x000000049b047221 */ /* 0x001fc20000010000 */
[----:B------:R-:W-:Y:S01]  /*1a480*/  F2FP.SATFINITE.E4M3.F32.PACK_AB_MERGE_C R153, R155, R154, R153 ;  /* 0x0000009a9b99723e */ /* 0x000fe20004807099 */
[----:B------:R-:W-:Y:S01]  /*1a490*/  FMUL.FTZ R26, R26, R12 ;  /* 0x0000000c1a1a7220 */ /* 0x000fe20000410000 */
[----:B------:R-:W-:Y:S01]  /*1a4a0*/  FMNMX.FTZ R3, R181, R3, !PT ;  /* 0x00000003b5037209 */ /* 0x000fe20007810000 */
[----:B------:R-:W-:-:S01]  /*1a4b0*/  FADD.FTZ R4, R158, R4 ;  /* 0x000000049e047221 */ /* 0x000fc20000010000 */
[-C--:B------:R-:W-:Y:S01]  /*1a4c0*/  FMUL.FTZ R27, R27, R12.reuse ;  /* 0x0000000c1b1b7220 */ /* 0x080fe20000410000 */
[----:B------:R-:W-:Y:S01]  /*1a4d0*/  FMUL.FTZ R30, R30, R12 ;  /* 0x0000000c1e1e7220 */ /* 0x000fe20000410000 */
[----:B------:R-:W-:Y:S01]  /*1a4e0*/  FMNMX.FTZ R3, R184, R3, !PT ;  /* 0x00000003b8037209 */ /* 0x000fe20007810000 */
[----:B------:R-:W-:-:S01]  /*1a4f0*/  FADD.FTZ R4, R159, R4 ;  /* 0x000000049f047221 */ /* 0x000fc20000010000 */
[----:B------:R-:W-:Y:S01]  /*1a500*/  MUFU.EX2 R166, R166 ;  /* 0x000000a600a67308 */ /* 0x000fe20000000800 */
[-C--:B------:R-:W-:Y:S01]  /*1a510*/  FMUL.FTZ R31, R31, R12.reuse ;  /* 0x0000000c1f1f7220 */ /* 0x080fe20000410000 */
[----:B------:R-:W-:Y:S01]  /*1a520*/  FMNMX.FTZ R3, R185, R3, !PT ;  /* 0x00000003b9037209 */ /* 0x000fe20007810000 */
[-C--:B------:R-:W-:Y:S01]  /*1a530*/  FMUL.FTZ R34, R34, R12.reuse ;  /* 0x0000000c22227220 */ /* 0x080fe20000410000 */
[-C--:B------:R-:W-:Y:S01]  /*1a540*/  FMUL.FTZ R35, R35, R12.reuse ;  /* 0x0000000c23237220 */ /* 0x080fe20000410000 */
[-C--:B------:R-:W-:Y:S01]  /*1a550*/  FMUL.FTZ R38, R38, R12.reuse ;  /* 0x0000000c26267220 */ /* 0x080fe20000410000 */
[----:B------:R-:W-:Y:S01]  /*1a560*/  FMNMX.FTZ R3, R188, R3, !PT ;  /* 0x00000003bc037209 */ /* 0x000fe20007810000 */
[-C--:B------:R-:W-:Y:S01]  /*1a570*/  FMUL.FTZ R39, R39, R12.reuse ;  /* 0x0000000c27277220 */ /* 0x080fe20000410000 */
        /* <DEDUP_REMOVED lines=79> */
[----:B0-----:R-:W-:Y:S01]  /*1aa70*/  FMNMX.FTZ R3, R3, R14, !PT ;  /* 0x0000000e03037209 */ /* 0x001fe20007810000 */
[----:B------:R-:W-:Y:S01]  /*1aa80*/  MUFU.EX2 R187, R187 ;  /* 0x000000bb00bb7308 */ /* 0x000fe20000000800 */
[----:B------:R-:W-:-:S03]  /*1aa90*/  FMUL.FTZ R151, R151, R12 ;  /* 0x0000000c97977220 */ /* 0x000fc60000410000 */
[----:B------:R-:W0:Y:S04]  /*1aaa0*/  SHFL.BFLY PT, R14, R3, 0x1, 0x1f ;  /* 0x0c201f00030e7f89 */ /* 0x000e2800000e0000 */
[----:B------:R-:W-:Y:S08]  /*1aab0*/  MUFU.EX2 R190, R190 ;  /* 0x000000be00be7308 */ /* 0x000ff00000000800 */
[----:B------:R-:W-:Y:S08]  /*1aac0*/  MUFU.EX2 R191, R191 ;  /* 0x000000bf00bf7308 */ /* 0x000ff00000000800 */
[----:B------:R-:W-:Y:S01]  /*1aad0*/  MUFU.EX2 R194, R194 ;  /* 0x000000c200c27308 */ /* 0x000fe20000000800 */
[----:B0-----:R-:W-:-:S04]  /*1aae0*/  FMNMX.FTZ R3, R3, R14, !PT ;  /* 0x0000000e03037209 */ /* 0x001fc80007810000 */
[----:B------:R-:W-:Y:S01]  /*1aaf0*/  FSETP.NEU.FTZ.AND P1, PT, R3, -INF , PT ;  /* 0xff8000000300780b */ /* 0x000fe20003f3d000 */
[----:B------:R-:W-:-:S02]  /*1ab00*/  FFMA.FTZ R21, R2, R3, -8 ;  /* 0xc100000002157423 */ /* 0x000fc40000010003 */
[----:B------:R-:W-:Y:S01]  /*1ab10*/  MUFU.EX2 R195, R195 ;  /* 0x000000c300c37308 */ /* 0x000fe20000000800 */
[----:B------:R-:W-:Y:S02]  /*1ab20*/  FSEL R14, R3, RZ, P1 ;  /* 0x000000ff030e7208 */ /* 0x000fe40000800000 */
[----:B------:R-:W-:-:S03]  /*1ab30*/  FSEL R21, R21, RZ, P1 ;  /* 0x000000ff15157208 */ /* 0x000fc60000800000 */
[----:B------:R-:W-:Y:S02]  /*1ab40*/  FADD.FTZ R11, -R14, R11 ;  /* 0x0000000b0e0b7221 */ /* 0x000fe40000010100 */
[----:B------:R-:W-:Y:S01]  /*1ab50*/  MUFU.EX2 R198, R198 ;  /* 0x000000c600c67308 */ /* 0x000fe20000000800 */
[----:B------:R-:W-:-:S01]  /*1ab60*/  FFMA.FTZ R152, R2, R152, -R21 ;  /* 0x0000009802987223 */ /* 0x000fc20000010815 */
[C-C-:B------:R-:W-:Y:S01]  /*1ab70*/  FFMA.FTZ R13, R2.reuse, R13, -R21.reuse ;  /* 0x0000000d020d7223 */ /* 0x140fe20000010815 */
[C---:B------:R-:W-:Y:S01]  /*1ab80*/  FMUL.FTZ R11, R2.reuse, R11 ;  /* 0x0000000b020b7220 */ /* 0x040fe20000410000 */
[C-C-:B------:R-:W-:Y:S01]  /*1ab90*/  FFMA.FTZ R14, R2.reuse, R156, -R21.reuse ;  /* 0x0000009c020e7223 */ /* 0x140fe20000010815 */
[----:B------:R-:W-:-:S01]  /*1aba0*/  FFMA.FTZ R156, R2, R157, -R21 ;  /* 0x0000009d029c7223 */ /* 0x000fc20000010815 */
[C-C-:B------:R-:W-:Y:S01]  /*1abb0*/  FFMA.FTZ R154, R2.reuse, R160, -R21.reuse ;  /* 0x000000a0029a7223 */ /* 0x140fe20000010815 */
[----:B------:R-:W-:-:S01]  /*1abc0*/  FFMA.FTZ R155, R2, R161, -R21 ;  /* 0x000000a1029b7223 */ /* 0x000fc20000010815 */
[----:B------:R-:W-:Y:S01]  /*1abd0*/  MUFU.EX2 R152, R152 ;  /* 0x0000009800987308 */ /* 0x000fe20000000800 */
[----:B------:R-:W-:-:S01]  /*1abe0*/  FFMA.FTZ R159, R2, R164, -R21 ;  /* 0x000000a4029f7223 */ /* 0x000fc20000010815 */
[C-C-:B------:R-:W-:Y:S01]  /*1abf0*/  FFMA.FTZ R161, R2.reuse, R165, -R21.reuse ;  /* 0x000000a502a17223 */ /* 0x140fe20000010815 */
[----:B------:R-:W-:-:S01]  /*1ac00*/  FFMA.FTZ R165, R2, R172, -R21 ;  /* 0x000000ac02a57223 */ /* 0x000fc20000010815 */
[----:B------:R-:W-:-:S02]  /*1ac10*/  IMAD.U32 R172, RZ, RZ, UR38 ;  /* 0x00000026ffac7e24 */ /* 0x000fc4000f8e00ff */
[----:B------:R-:W-:-:S01]  /*1ac20*/  FFMA.FTZ R157, R2, R168, -R21 ;  /* 0x000000a8029d7223 */ /* 0x000fc20000010815 */
[C-C-:B------:R-:W-:Y:S01]  /*1ac30*/  FFMA.FTZ R158, R2.reuse, R169, -R21.reuse ;  /* 0x000000a9029e7223 */ /* 0x140fe20000010815 */
[----:B------:R-:W-:-:S01]  /*1ac40*/  FFMA.FTZ R168, R2, R173, -R21 ;  /* 0x000000ad02a87223 */ /* 0x000fc20000010815 */
[----:B------:R-:W0:Y:S01]  /*1ac50*/  MUFU.EX2 R11, R11 ;  /* 0x0000000b000b7308 */ /* 0x000e220000000800 */
[----:B------:R-:W-:-:S01]  /*1ac60*/  FFMA.FTZ R160, R2, R176, -R21 ;  /* 0x000000b002a07223 */ /* 0x000fc20000010815 */
[C-C-:B------:R-:W-:Y:S01]  /*1ac70*/  FFMA.FTZ R164, R2.reuse, R177, -R21.reuse ;  /* 0x000000b102a47223 */ /* 0x140fe20000010815 */
[----:B------:R-:W-:-:S01]  /*1ac80*/  FFMA.FTZ R169, R2, R180, -R21 ;  /* 0x000000b402a97223 */ /* 0x000fc20000010815 */
[C-C-:B------:R-:W-:Y:S01]  /*1ac90*/  FFMA.FTZ R181, R2.reuse, R181, -R21.reuse ;  /* 0x000000b502b57223 */ /* 0x140fe20000010815 */
[----:B------:R-:W-:-:S01]  /*1aca0*/  FFMA.FTZ R184, R2, R184, -R21 ;  /* 0x000000b802b87223 */ /* 0x000fc20000010815 */
[C-C-:B------:R-:W-:Y:S01]  /*1acb0*/  FFMA.FTZ R185, R2.reuse, R185, -R21.reuse ;  /* 0x000000b902b97223 */ /* 0x140fe20000010815 */
[----:B------:R-:W-:-:S01]  /*1acc0*/  FFMA.FTZ R188, R2, R188, -R21 ;  /* 0x000000bc02bc7223 */ /* 0x000fc20000010815 */
[----:B------:R-:W1:Y:S01]  /*1acd0*/  MUFU.EX2 R13, R13 ;  /* 0x0000000d000d7308 */ /* 0x000e620000000800 */
[----:B------:R-:W-:-:S01]  /*1ace0*/  FFMA.FTZ R189, R2, R189, -R21 ;  /* 0x000000bd02bd7223 */ /* 0x000fc20000010815 */
[C-C-:B------:R-:W-:Y:S01]  /*1acf0*/  FFMA.FTZ R192, R2.reuse, R192, -R21.reuse ;  /* 0x000000c002c07223 */ /* 0x140fe20000010815 */
[----:B------:R-:W-:-:S01]  /*1ad00*/  FFMA.FTZ R193, R2, R193, -R21 ;  /* 0x000000c102c17223 */ /* 0x000fc20000010815 */
[C-C-:B------:R-:W-:Y:S01]  /*1ad10*/  FFMA.FTZ R196, R2.reuse, R196, -R21.reuse ;  /* 0x000000c402c47223 */ /* 0x140fe20000010815 */
[----:B------:R-:W-:-:S01]  /*1ad20*/  FFMA.FTZ R197, R2, R197, -R21 ;  /* 0x000000c502c57223 */ /* 0x000fc20000010815 */
[C-C-:B------:R-:W-:Y:S01]  /*1ad30*/  FFMA.FTZ R200, R2.reuse, R200, -R21.reuse ;  /* 0x000000c802c87223 */ /* 0x140fe20000010815 */
[----:B------:R-:W-:-:S01]  /*1ad40*/  FFMA.FTZ R201, R2, R201, -R21 ;  /* 0x000000c902c97223 */ /* 0x000fc20000010815 */
[----:B------:R-:W3:Y:S01]  /*1ad50*/  MUFU.EX2 R14, R14 ;  /* 0x0000000e000e7308 */ /* 0x000ee20000000800 */
[----:B0-----:R-:W-:-:S01]  /*1ad60*/  FFMA.FTZ R5, R11, R5, R152 ;  /* 0x000000050b057223 */ /* 0x001fc20000010098 */
[C-C-:B------:R-:W-:Y:S01]  /*1ad70*/  FFMA.FTZ R204, R2.reuse, R204, -R21.reuse ;  /* 0x000000cc02cc7223 */ /* 0x140fe20000010815 */
[----:B------:R-:W-:-:S01]  /*1ad80*/  FFMA.FTZ R205, R2, R205, -R21 ;  /* 0x000000cd02cd7223 */ /* 0x000fc20000010815 */
[C-C-:B------:R-:W-:Y:S01]  /*1ad90*/  FFMA.FTZ R208, R2.reuse, R208, -R21.reuse ;  /* 0x000000d002d07223 */ /* 0x140fe20000010815 */
[----:B------:R-:W-:-:S01]  /*1ada0*/  FFMA.FTZ R209, R2, R209, -R21 ;  /* 0x000000d102d17223 */ /* 0x000fc20000010815 */
[C-C-:B------:R-:W-:Y:S01]  /*1adb0*/  FFMA.FTZ R212, R2.reuse, R212, -R21.reuse ;  /* 0x000000d402d47223 */ /* 0x140fe20000010815 */
[----:B------:R-:W-:-:S01]  /*1adc0*/  FFMA.FTZ R21, R2, R213, -R21 ;  /* 0x000000d502157223 */ /* 0x000fc20000010815 */
[----:B------:R-:W0:Y:S01]  /*1add0*/  MUFU.EX2 R156, R156 ;  /* 0x0000009c009c7308 */ /* 0x000e220000000800 */
        /* <DEDUP_REMOVED lines=16> */
[C---:B0-----:R-:W-:Y:S01]  /*1aee0*/  F2FP.SATFINITE.E4M3.F32.PACK_AB_MERGE_C R14, R156.reuse, R14, RZ ;  /* 0x0000000e9c0e723e */ /* 0x041fe200048070ff */
[----:B------:R-:W-:Y:S01]  /*1aef0*/  FADD.FTZ R156, R156, R5 ;  /* 0x000000059c9c7221 */ /* 0x000fe20000010000 */
[----:B------:R-:W-:-:S02]  /*1af00*/  VIADD R5, R7, 0x38840 ;  /* 0x0003884007057836 */ /* 0x000fc40000000000 */
[-C--:B------:R-:W-:Y:S01]  /*1af10*/  FMUL.FTZ R48, R48, R11.reuse ;  /* 0x0000000b30307220 */ /* 0x080fe20000410000 */
[----:B------:R-:W-:Y:S01]  /*1af20*/  F2FP.SATFINITE.E4M3.F32.PACK_AB_MERGE_C R152, R13, R152, R14 ;  /* 0x000000980d98723e */ /* 0x000fe2000480700e */
[-C--:B------:R-:W-:Y:S01]  /*1af30*/  FMUL.FTZ R49, R49, R11.reuse ;  /* 0x0000000b31317220 */ /* 0x080fe20000410000 */
[-C--:B------:R-:W-:Y:S01]  /*1af40*/  FMUL.FTZ R52, R52, R11.reuse ;  /* 0x0000000b34347220 */ /* 0x080fe20000410000 */
[----:B------:R-:W0:Y:S01]  /*1af50*/  MUFU.EX2 R159, R159 ;  /* 0x0000009f009f7308 */ /* 0x000e220000000800 */
[----:B------:R-:W-:Y:S01]  /*1af60*/  PRMT R5, R172, 0x654, R5 ;  /* 0x00000654ac057816 */ /* 0x000fe20000000005 */
[----:B-1----:R-:W-:Y:S01]  /*1af70*/  FADD.FTZ R156, R154, R156 ;  /* 0x0000009c9a9c7221 */ /* 0x002fe20000010000 */
[-C--:B------:R-:W-:Y:S01]  /*1af80*/  FMUL.FTZ R53, R53, R11.reuse ;  /* 0x0000000b35357220 */ /* 0x080fe20000410000 */
[-C--:B------:R-:W-:Y:S01]  /*1af90*/  FMUL.FTZ R56, R56, R11.reuse ;  /* 0x0000000b38387220 */ /* 0x080fe20000410000 */
[----:B------:R1:W-:Y:S01]  /*1afa0*/  SYNCS.ARRIVE.TRANS64.RED.A1T0 RZ, [R5+URZ], RZ ;  /* 0x000000ff05ff79a7 */ /* 0x0003e2000810043f */
[-C--:B------:R-:W-:Y:S01]  /*1afb0*/  FMUL.FTZ R57, R57, R11.reuse ;  /* 0x0000000b39397220 */ /* 0x080fe20000410000 */
[-C--:B------:R-:W-:Y:S01]  /*1afc0*/  FMUL.FTZ R60, R60, R11.reuse ;  /* 0x0000000b3c3c7220 */ /* 0x080fe20000410000 */
[----:B------:R-:W4:Y:S01]  /*1afd0*/  MUFU.EX2 R161, R161 ;  /* 0x000000a100a17308 */ /* 0x000f220000000800 */
[-C--:B------:R-:W-:Y:S01]  /*1afe0*/  FMUL.FTZ R61, R61, R11.reuse ;  /* 0x0000000b3d3d7220 */ /* 0x080fe20000410000 */
[-C--:B------:R-:W-:Y:S01]  /*1aff0*/  FMUL.FTZ R64, R64, R11.reuse ;  /* 0x0000000b40407220 */ /* 0x080fe20000410000 */
[-C--:B------:R-:W-:Y:S01]  /*1b000*/  FMUL.FTZ R65, R65, R11.reuse ;  /* 0x0000000b41417220 */ /* 0x080fe20000410000 */
[----:B------:R-:W-:Y:S01]  /*1b010*/  FMUL.FTZ R68, R68, R11 ;  /* 0x0000000b44447220 */ /* 0x000fe20000410000 */
[----:B-1----:R-:W-:-:S01]  /*1b020*/  FADD.FTZ R5, R162, R4 ;  /* 0x00000004a2057221 */ /* 0x002fc20000010000 */
[----:B---3--:R-:W-:Y:S01]  /*1b030*/  FADD.FTZ R4, R155, R156 ;  /* 0x0000009c9b047221 */ /* 0x008fe20000010000 */
[----:B------:R-:W-:Y:S01]  /*1b040*/  FMUL.FTZ R69, R69, R11 ;  /* 0x0000000b45457220 */ /* 0x000fe20000410000 */
[----:B------:R-:W1:Y:S01]  /*1b050*/  MUFU.EX2 R157, R157 ;  /* 0x0000009d009d7308 */ /* 0x000e620000000800 */
[----:B------:R-:W-:-:S01]  /*1b060*/  FADD.FTZ R5, R163, R5 ;  /* 0x00000005a3057221 */ /* 0x000fc20000010000 */
[----:B0-----:R-:W-:Y:S01]  /*1b070*/  FADD.FTZ R4, R159, R4 ;  /* 0x000000049f047221 */ /* 0x001fe20000010000 */
[-C--:B------:R-:W-:Y:S01]  /*1b080*/  FMUL.FTZ R72, R72, R11.reuse ;  /* 0x0000000b48487220 */ /* 0x080fe20000410000 */
[----:B------:R-:W-:Y:S01]  /*1b090*/  FMUL.FTZ R73, R73, R11 ;  /* 0x0000000b49497220 */ /* 0x000fe20000410000 */
[----:B------:R-:W-:-:S01]  /*1b0a0*/  FADD.FTZ R5, R166, R5 ;  /* 0x00000005a6057221 */ /* 0x000fc20000010000 */
[----:B------:R-:W-:Y:S01]  /*1b0b0*/  F2FP.SATFINITE.E4M3.F32.PACK_AB_MERGE_C R166, R167, R166, RZ ;  /* 0x000000a6a7a6723e */ /* 0x000fe200048070ff */
[----:B------:R-:W-:Y:S01]  /*1b0c0*/  FMUL.FTZ R76, R76, R11 ;  /* 0x0000000b4c4c7220 */ /* 0x000fe20000410000 */
[----:B------:R-:W0:Y:S01]  /*1b0d0*/  MUFU.EX2 R158, R158 ;  /* 0x0000009e009e7308 */ /* 0x000e220000000800 */
[----:B----4-:R-:W-:-:S01]  /*1b0e0*/  FADD.FTZ R4, R161, R4 ;  /* 0x00000004a1047221 */ /* 0x010fc20000010000 */
[----:B------:R-:W-:Y:S01]  /*1b0f0*/  FADD.FTZ R5, R167, R5 ;  /* 0x00000005a7057221 */ /* 0x000fe20000010000 */
[----:B------:R-:W-:Y:S01]  /*1b100*/  F2FP.SATFINITE.E4M3.F32.PACK_AB_MERGE_C R159, R161, R159, RZ ;  /* 0x0000009fa19f723e */ /* 0x000fe200048070ff */
[----:B------:R-:W-:Y:S01]  /*1b110*/  FMUL.FTZ R77, R77, R11 ;  /* 0x0000000b4d4d7220 */ /* 0x000fe20000410000 */
[----:B------:R-:W-:Y:S01]  /*1b120*/  F2FP.SATFINITE.E4M3.F32.PACK_AB_MERGE_C R161, R191, R190, RZ ;  /* 0x000000bebfa1723e */ /* 0x000fe200048070ff */
[----:B------:R-:W-:Y:S01]  /*1b130*/  FADD.FTZ R5, R170, R5 ;  /* 0x00000005aa057221 */ /* 0x000fe20000010000 */
[----:B------:R-:W-:Y:S01]  /*1b140*/  F2FP.SATFINITE.E4M3.F32.PACK_AB_MERGE_C R154, R155, R154, R159 ;  /* 0x0000009a9b9a723e */ /* 0x000fe2000480709f */
[----:B------:R-:W3:Y:S01]  /*1b150*/  MUFU.EX2 R165, R165 ;  /* 0x000000a500a57308 */ /* 0x000ee20000000800 */
[----:B-1----:R-:W-:-:S01]  /*1b160*/  FADD.FTZ R4, R157, R4 ;  /* 0x000000049d047221 */ /* 0x002fc20000010000 */
[----:B------:R-:W-:Y:S01]  /*1b170*/  FADD.FTZ R5, R171, R5 ;  /* 0x00000005ab057221 */ /* 0x000fe20000010000 */
[----:B------:R-:W-:Y:S01]  /*1b180*/  F2FP.SATFINITE.E4M3.F32.PACK_AB_MERGE_C R155, R163, R162, R166 ;  /* 0x000000a2a39b723e */ /* 0x000fe200048070a6 */
[----:B------:R-:W-:Y:S01]  /*1b190*/  FMUL.FTZ R80, R80, R11 ;  /* 0x0000000b50507220 */ /* 0x000fe20000410000 */
[----:B------:R-:W-:Y:S01]  /*1b1a0*/  F2FP.SATFINITE.E4M3.F32.PACK_AB_MERGE_C R161, R187, R186, R161 ;  /* 0x000000babba1723e */ /* 0x000fe200048070a1 */
[----:B------:R-:W-:Y:S01]  /*1b1b0*/  FADD.FTZ R5, R174, R5 ;  /* 0x00000005ae057221 */ /* 0x000fe20000010000 */
[----:B------:R-:W-:Y:S01]  /*1b1c0*/  F2FP.SATFINITE.E4M3.F32.PACK_AB_MERGE_C R174, R175, R174, RZ ;  /* 0x000000aeafae723e */ /* 0x000fe200048070ff */
[----:B------:R-:W1:Y:S01]  /*1b1d0*/  MUFU.EX2 R168, R168 ;  /* 0x000000a800a87308 */ /* 0x000e620000000800 */
[----:B0-----:R-:W-:-:S01]  /*1b1e0*/  FADD.FTZ R4, R158, R4 ;  /* 0x000000049e047221 */ /* 0x001fc20000010000 */
[----:B------:R-:W-:Y:S01]  /*1b1f0*/  FADD.FTZ R5, R175, R5 ;  /* 0x00000005af057221 */ /* 0x000fe20000010000 */
[-C--:B------:R-:W-:Y:S01]  /*1b200*/  FMUL.FTZ R81, R81, R11.reuse ;  /* 0x0000000b51517220 */ /* 0x080fe20000410000 */
[-C--:B------:R-:W-:Y:S01]  /*1b210*/  FMUL.FTZ R84, R84, R11.reuse ;  /* 0x0000000b54547220 */ /* 0x080fe20000410000 */
[-C--:B------:R-:W-:Y:S01]  /*1b220*/  FMUL.FTZ R85, R85, R11.reuse ;  /* 0x0000000b55557220 */ /* 0x080fe20000410000 */
[----:B------:R-:W-:Y:S01]  /*1b230*/  FADD.FTZ R5, R178, R5 ;  /* 0x00000005b2057221 */ /* 0x000fe20000010000 */
[----:B------:R-:W-:Y:S01]  /*1b240*/  FMUL.FTZ R88, R88, R11 ;  /* 0x0000000b58587220 */ /* 0x000fe20000410000 */
[----:B------:R-:W0:Y:S01]  /*1b250*/  MUFU.EX2 R160, R160 ;  /* 0x000000a000a07308 */ /* 0x000e220000000800 */
        /* <DEDUP_REMOVED lines=10> */
[----:B------:R-:W-:Y:S01]  /*1b300*/  F2FP.SATFINITE.E4M3.F32.PACK_AB_MERGE_C R156, R168, R165, RZ ;  /* 0x000000a5a89c723e */ /* 0x000fe200048070ff */
[----:B------:R-:W-:Y:S01]  /*1b310*/  FMUL.FTZ R96, R96, R11 ;  /* 0x0000000b60607220 */ /* 0x000fe20000410000 */
[----:B------:R-:W-:Y:S01]  /*1b320*/  F2FP.SATFINITE.E4M3.F32.PACK_AB_MERGE_C R159, R179, R178, R182 ;  /* 0x000000b2b39f723e */ /* 0x000fe200048070b6 */
[----:B------:R-:W-:Y:S01]  /*1b330*/  FADD.FTZ R5, R186, R5 ;  /* 0x00000005ba057221 */ /* 0x000fe20000010000 */
[----:B------:R-:W-:Y:S01]  /*1b340*/  F2FP.SATFINITE.E4M3.F32.PACK_AB_MERGE_C R156, R158, R157, R156 ;  /* 0x0000009d9e9c723e */ /* 0x000fe2000480709c */
[----:B------:R-:W1:Y:S01]  /*1b350*/  MUFU.EX2 R169, R169 ;  /* 0x000000a900a97308 */ /* 0x000e620000000800 */
[----:B0-----:R-:W-:-:S01]  /*1b360*/  FADD.FTZ R4, R160, R4 ;  /* 0x00000004a0047221 */ /* 0x001fc20000010000 */
[----:B------:R-:W-:Y:S01]  /*1b370*/  FADD.FTZ R5, R187, R5 ;  /* 0x00000005bb057221 */ /* 0x000fe20000010000 */
[----:B------:R-:W-:Y:S01]  /*1b380*/  F2FP.SATFINITE.E4M3.F32.PACK_AB_MERGE_C R157, R171, R170, R174 ;  /* 0x000000aaab9d723e */ /* 0x000fe200048070ae */
        /* <DEDUP_REMOVED lines=13> */
[----:B-1----:R-:W-:-:S01]  /*1b460*/  FADD.FTZ R4, R169, R4 ;  /* 0x00000004a9047221 */ /* 0x002fc20000010000 */
[----:B------:R-:W-:Y:S01]  /*1b470*/  FADD.FTZ R5, R195, R5 ;  /* 0x00000005c3057221 */ /* 0x000fe20000010000 */
[-C--:B------:R-:W-:Y:S01]  /*1b480*/  FMUL.FTZ R112, R112, R11.reuse ;  /* 0x0000000b70707220 */ /* 0x080fe20000410000 */
[-C--:B------:R-:W-:Y:S01]  /*1b490*/  FMUL.FTZ R113, R113, R11.reuse ;  /* 0x0000000b71717220 */ /* 0x080fe20000410000 */
[-C--:B------:R-:W-:Y:S01]  /*1b4a0*/  FMUL.FTZ R116, R116, R11.reuse ;  /* 0x0000000b74747220 */ /* 0x080fe20000410000 */
[----:B------:R-:W-:Y:S01]  /*1b4b0*/  FADD.FTZ R5, R198, R5 ;  /* 0x00000005c6057221 */ /* 0x000fe20000010000 */
[----:B------:R-:W-:Y:S01]  /*1b4c0*/  FMUL.FTZ R117, R117, R11 ;  /* 0x0000000b75757220 */ /* 0x000fe20000410000 */
[----:B------:R-:W1:Y:S01]  /*1b4d0*/  MUFU.EX2 R185, R185 ;  /* 0x000000b900b97308 */ /* 0x000e620000000800 */
[----:B0-----:R-:W-:-:S01]  /*1b4e0*/  FADD.FTZ R4, R181, R4 ;  /* 0x00000004b5047221 */ /* 0x001fc20000010000 */
[----:B------:R-:W-:Y:S01]  /*1b4f0*/  F2FP.SATFINITE.E4M3.F32.PACK_AB_MERGE_C R169, R181, R169, RZ ;  /* 0x000000a9b5a9723e */ /* 0x000fe200048070ff */
[-C--:B------:R-:W-:Y:S01]  /*1b500*/  FMUL.FTZ R120, R120, R11.reuse ;  /* 0x0000000b78787220 */ /* 0x080fe20000410000 */
[-C--:B------:R-:W-:Y:S01]  /*1b510*/  FMUL.FTZ R121, R121, R11.reuse ;  /* 0x0000000b79797220 */ /* 0x080fe20000410000 */
[-C--:B------:R-:W-:Y:S01]  /*1b520*/  FMUL.FTZ R124, R124, R11.reuse ;  /* 0x0000000b7c7c7220 */ /* 0x080fe20000410000 */
[----:B------:R-:W-:Y:S01]  /*1b530*/  F2FP.SATFINITE.E4M3.F32.PACK_AB_MERGE_C R158, R164, R160, R169 ;  /* 0x000000a0a49e723e */ /* 0x000fe200048070a9 */
        /* <DEDUP_REMOVED lines=18> */
[----:B0-----:R-:W-:-:S07]  /*1b660*/  FADD.FTZ R4, R188, R4 ;  /* 0x00000004bc047221 */ /* 0x001fce0000010000 */
[----:B------:R-:W0:Y:S01]  /*1b670*/  MUFU.EX2 R193, R193 ;  /* 0x000000c100c17308 */ /* 0x000e220000000800 */
[----:B---3--:R-:W-:-:S01]  /*1b680*/  FADD.FTZ R4, R189, R4 ;  /* 0x00000004bd047221 */ /* 0x008fc20000010000 */
[----:B------:R-:W-:-:S04]  /*1b690*/  F2FP.SATFINITE.E4M3.F32.PACK_AB_MERGE_C R188, R189, R188, RZ ;  /* 0x000000bcbdbc723e */ /* 0x000fc800048070ff */
[----:B------:R-:W-:Y:S02]  /*1b6a0*/  F2FP.SATFINITE.E4M3.F32.PACK_AB_MERGE_C R160, R185, R184, R188 ;  /* 0x000000b8b9a0723e */ /* 0x000fe400048070bc */
[----:B------:R-:W3:Y:S01]  /*1b6b0*/  MUFU.EX2 R196, R196 ;  /* 0x000000c400c47308 */ /* 0x000ee20000000800 */
[----:B-1----:R-:W-:-:S07]  /*1b6c0*/  FADD.FTZ R4, R192, R4 ;  /* 0x00000004c0047221 */ /* 0x002fce0000010000 */
[----:B------:R-:W1:Y:S01]  /*1b6d0*/  MUFU.EX2 R197, R197 ;  /* 0x000000c500c57308 */ /* 0x000e620000000800 */
[----:B0-----:R-:W-:-:S07]  /*1b6e0*/  FADD.FTZ R4, R193, R4 ;  /* 0x00000004c1047221 */ /* 0x001fce0000010000 */
[----:B------:R-:W0:Y:S01]  /*1b6f0*/  MUFU.EX2 R199, R199 ;  /* 0x000000c700c77308 */ /* 0x000e220000000800 */
[----:B---3--:R-:W-:-:S07]  /*1b700*/  FADD.FTZ R4, R196, R4 ;  /* 0x00000004c4047221 */ /* 0x008fce0000010000 */
[----:B------:R-:W3:Y:S01]  /*1b710*/  MUFU.EX2 R200, R200 ;  /* 0x000000c800c87308 */ /* 0x000ee20000000800 */
[----:B-1----:R-:W-:-:S01]  /*1b720*/  FADD.FTZ R4, R197, R4 ;  /* 0x00000004c5047221 */ /* 0x002fc20000010000 */
[----:B------:R-:W-:-:S04]  /*1b730*/  F2FP.SATFINITE.E4M3.F32.PACK_AB_MERGE_C R196, R197, R196, RZ ;  /* 0x000000c4c5c4723e */ /* 0x000fc800048070ff */
[----:B------:R-:W-:Y:S02]  /*1b740*/  F2FP.SATFINITE.E4M3.F32.PACK_AB_MERGE_C R162, R193, R192, R196 ;  /* 0x000000c0c1a2723e */ /* 0x000fe400048070c4 */
[----:B------:R-:W1:Y:S01]  /*1b750*/  MUFU.EX2 R202, R202 ;  /* 0x000000ca00ca7308 */ /* 0x000e620000000800 */
[----:B0-----:R-:W-:-:S01]  /*1b760*/  FADD.FTZ R5, R199, R5 ;  /* 0x00000005c7057221 */ /* 0x001fc20000010000 */
[----:B------:R-:W-:-:S04]  /*1b770*/  F2FP.SATFINITE.E4M3.F32.PACK_AB_MERGE_C R198, R199, R198, RZ ;  /* 0x000000c6c7c6723e */ /* 0x000fc800048070ff */
[----:B------:R-:W-:Y:S02]  /*1b780*/  F2FP.SATFINITE.E4M3.F32.PACK_AB_MERGE_C R163, R195, R194, R198 ;  /* 0x000000c2c3a3723e */ /* 0x000fe400048070c6 */
[----:B------:R-:W0:Y:S01]  /*1b790*/  MUFU.EX2 R201, R201 ;  /* 0x000000c900c97308 */ /* 0x000e220000000800 */
[----:B---3--:R-:W-:-:S07]  /*1b7a0*/  FADD.FTZ R4, R200, R4 ;  /* 0x00000004c8047221 */ /* 0x008fce0000010000 */
[----:B------:R-:W3:Y:S01]  /*1b7b0*/  MUFU.EX2 R203, R203 ;  /* 0x000000cb00cb7308 */ /* 0x000ee20000000800 */
[----:B-1----:R-:W-:-:S07]  /*1b7c0*/  FADD.FTZ R165, R202, R5 ;  /* 0x00000005caa57221 */ /* 0x002fce0000010000 */
[----:B------:R-:W1:Y:S01]  /*1b7d0*/  MUFU.EX2 R206, R206 ;  /* 0x000000ce00ce7308 */ /* 0x000e620000000800 */
[----:B0-----:R-:W-:-:S07]  /*1b7e0*/  FADD.FTZ R5, R201, R4 ;  /* 0x00000004c9057221 */ /* 0x001fce0000010000 */
[----:B------:R-:W0:Y:S01]  /*1b7f0*/  MUFU.EX2 R207, R207 ;  /* 0x000000cf00cf7308 */ /* 0x000e220000000800 */
[----:B---3--:R-:W-:-:S07]  /*1b800*/  FADD.FTZ R4, R203, R165 ;  /* 0x000000a5cb047221 */ /* 0x008fce0000010000 */
[----:B------:R-:W3:Y:S01]  /*1b810*/  MUFU.EX2 R204, R204 ;  /* 0x000000cc00cc7308 */ /* 0x000ee20000000800 */
[----:B-1----:R-:W-:-:S07]  /*1b820*/  FADD.FTZ R4, R206, R4 ;  /* 0x00000004ce047221 */ /* 0x002fce0000010000 */
[----:B------:R-:W1:Y:S01]  /*1b830*/  MUFU.EX2 R210, R210 ;  /* 0x000000d200d27308 */ /* 0x000e620000000800 */
[----:B0-----:R-:W-:-:S01]  /*1b840*/  FADD.FTZ R4, R207, R4 ;  /* 0x00000004cf047221 */ /* 0x001fc20000010000 */
[----:B------:R-:W-:-:S06]  /*1b850*/  F2FP.SATFINITE.E4M3.F32.PACK_AB_MERGE_C R206, R207, R206, RZ ;  /* 0x000000cecfce723e */ /* 0x000fcc00048070ff */
[----:B------:R-:W0:Y:S01]  /*1b860*/  MUFU.EX2 R205, R205 ;  /* 0x000000cd00cd7308 */ /* 0x000e220000000800 */
[----:B---3--:R-:W-:-:S07]  /*1b870*/  FADD.FTZ R5, R204, R5 ;  /* 0x00000005cc057221 */ /* 0x008fce0000010000 */
[----:B------:R-:W3:Y:S01]  /*1b880*/  MUFU.EX2 R211, R211 ;  /* 0x000000d300d37308 */ /* 0x000ee20000000800 */
[----:B-1----:R-:W-:-:S07]  /*1b890*/  FADD.FTZ R4, R210, R4 ;  /* 0x00000004d2047221 */ /* 0x002fce0000010000 */
[----:B------:R-:W1:Y:S01]  /*1b8a0*/  MUFU.EX2 R208, R208 ;  /* 0x000000d000d07308 */ /* 0x000e620000000800 */
[----:B0-----:R-:W-:-:S01]  /*1b8b0*/  FADD.FTZ R5, R205, R5 ;  /* 0x00000005cd057221 */ /* 0x001fc20000010000 */
[----:B------:R-:W-:-:S04]  /*1b8c0*/  F2FP.SATFINITE.E4M3.F32.PACK_AB_MERGE_C R165, R205, R204, RZ ;  /* 0x000000cccda5723e */ /* 0x000fc800048070ff */
[----:B------:R-:W-:Y:S02]  /*1b8d0*/  F2FP.SATFINITE.E4M3.F32.PACK_AB_MERGE_C R164, R201, R200, R165 ;  /* 0x000000c8c9a4723e */ /* 0x000fe400048070a5 */
[----:B------:R-:W0:Y:S01]  /*1b8e0*/  MUFU.EX2 R214, R214 ;  /* 0x000000d600d67308 */ /* 0x000e220000000800 */
[----:B---3--:R-:W-:-:S01]  /*1b8f0*/  FADD.FTZ R4, R211, R4 ;  /* 0x00000004d3047221 */ /* 0x008fc20000010000 */
[----:B------:R-:W-:-:S06]  /*1b900*/  F2FP.SATFINITE.E4M3.F32.PACK_AB_MERGE_C R165, R203, R202, R206 ;  /* 0x000000cacba5723e */ /* 0x000fcc00048070ce */
[----:B------:R-:W3:Y:S01]  /*1b910*/  MUFU.EX2 R209, R209 ;  /* 0x000000d100d17308 */ /* 0x000ee20000000800 */
[----:B-1----:R-:W-:-:S07]  /*1b920*/  FADD.FTZ R5, R208, R5 ;  /* 0x00000005d0057221 */ /* 0x002fce0000010000 */
[----:B------:R-:W1:Y:S01]  /*1b930*/  MUFU.EX2 R15, R15 ;  /* 0x0000000f000f7308 */ /* 0x000e620000000800 */
[----:B0-----:R-:W-:-:S07]  /*1b940*/  FADD.FTZ R4, R214, R4 ;  /* 0x00000004d6047221 */ /* 0x001fce0000010000 */
[----:B------:R-:W0:Y:S01]  /*1b950*/  MUFU.EX2 R212, R212 ;  /* 0x000000d400d47308 */ /* 0x000e220000000800 */
[----:B---3--:R-:W-:-:S07]  /*1b960*/  FADD.FTZ R5, R209, R5 ;  /* 0x00000005d1057221 */ /* 0x008fce0000010000 */
[----:B------:R-:W3:Y:S01]  /*1b970*/  MUFU.EX2 R21, R21 ;  /* 0x0000001500157308 */ /* 0x000ee20000000800 */
[C---:B-1----:R-:W-:Y:S01]  /*1b980*/  F2FP.SATFINITE.E4M3.F32.PACK_AB_MERGE_C R167, R15.reuse, R214, RZ ;  /* 0x000000d60fa7723e */ /* 0x042fe200048070ff */
[----:B------:R-:W-:-:S03]  /*1b990*/  FADD.FTZ R4, R15, R4 ;  /* 0x000000040f047221 */ /* 0x000fc60000010000 */
[----:B------:R-:W-:Y:S01]  /*1b9a0*/  F2FP.SATFINITE.E4M3.F32.PACK_AB_MERGE_C R167, R211, R210, R167 ;  /* 0x000000d2d3a7723e */ /* 0x000fe200048070a7 */
[----:B0-----:R-:W-:-:S01]  /*1b9b0*/  FADD.FTZ R5, R212, R5 ;  /* 0x00000005d4057221 */ /* 0x001fc20000010000 */
[----:B---3--:R-:W-:-:S03]  /*1b9c0*/  F2FP.SATFINITE.E4M3.F32.PACK_AB_MERGE_C R15, R21, R212, RZ ;  /* 0x000000d4150f723e */ /* 0x008fc600048070ff */
[----:B------:R-:W-:Y:S01]  /*1b9d0*/  FADD.FTZ R5, R21, R5 ;  /* 0x0000000515057221 */ /* 0x000fe20000010000 */
[----:B------:R-:W-:Y:S01]  /*1b9e0*/  F2FP.SATFINITE.E4M3.F32.PACK_AB_MERGE_C R166, R209, R208, R15 ;  /* 0x000000d0d1a6723e */ /* 0x000fe2000480700f */
[----:B------:R-:W-:Y:S06]  /*1b9f0*/  @!P0 BRA `(.L_x_3118) ;  /* 0x0000000000048947 */ /* 0x000fec0003800000 */
[----:B------:R-:W-:Y:S01]  /*1ba00*/  BPT.TRAP 0x1 ;  /* 0x000000040000795c */ /* 0x000fe20000300000 */
.L_x_3118:
[----:B------:R0:W1:Y:S01]  /*1ba10*/  SYNCS.PHASECHK.TRANS64.TRYWAIT P1, [R7+URZ+0x38850], R8 ;  /* 0x03885008070075a7 */ /* 0x000062000802017f */
[----:B------:R-:W-:Y:S05]  /*1ba20*/  @!P0 BRA `(.L_x_3119) ;  /* 0x0000000000048947 */ /* 0x000fea0003800000 */
[----:B------:R-:W-:Y:S01]  /*1ba30*/  BPT.TRAP 0x1 ;  /* 0x000000040000795c */ /* 0x000fe20000300000 */
.L_x_3119:
[----:B------:R-:W-:Y:S01]  /*1ba40*/  BSSY B0, `(.L_x_3120) ;  /* 0x0000006000007945 */ /* 0x000fe20003800000 */
[----:B------:R-:W-:Y:S01]  /*1ba50*/  LEA R12, R9, UR42, 0xb ;  /* 0x0000002a090c7c11 */ /* 0x000fe2000f8e58ff */
[----:B------:R-:W-:Y:S02]  /*1ba60*/  IMAD.MOV.U32 R13, RZ, RZ, 0x40000040 ;  /* 0x40000040ff0d7424 */ /* 0x000fe400078e00ff */
[----:B-1----:R-:W-:Y:S05]  /*1ba70*/  @P1 BRA `(.L_x_3121) ;  /* 0x0000000000081947 */ /* 0x002fea0003800000 */
[----:B------:R-:W1:Y:S02]  /*1ba80*/  SYNCS.PHASECHK.TRANS64.TRYWAIT P1, [R7+URZ+0x38850], R8 ;  /* 0x03885008070075a7 */ /* 0x000e64000802017f */
[----:B-1----:R-:W-:Y:S05]  /*1ba90*/  @!P1 BRA `(.L_x_3122) ;  /* 0x0000011800689947 */ /* 0x002fea0003800000 */
.L_x_3121:
[----:B------:R-:W-:Y:S05]  /*1baa0*/  BSYNC B0 ;  /* 0x0000000000007941 */ /* 0x000fea0003800000 */
.L_x_3120:
[----:B------:R-:W3:Y:S01]  /*1bab0*/  S2R R11, SR_TID.X ;  /* 0x00000000000b7919 */ /* 0x000ee20000002100 */
[----:B------:R-:W-:Y:S05]  /*1bac0*/  WARPSYNC.ALL ;  /* 0x0000000000007948 */ /* 0x000fea0003800000 */
[C---:B------:R-:W-:Y:S01]  /*1bad0*/  R2UR UR6, R12.reuse ;  /* 0x000000000c0672ca */ /* 0x040fe200000e0000 */
[----:B01----:R-:W-:Y:S01]  /*1bae0*/  VIADD R8, R12, 0x2 ;  /* 0x000000020c087836 */ /* 0x003fe20000000000 */
[----:B------:R-:W-:Y:S01]  /*1baf0*/  R2UR UR7, R13 ;  /* 0x000000000d0772ca */ /* 0x000fe200000e0000 */
[----:B------:R-:W-:Y:S01]  /*1bb00*/  IMAD.MOV.U32 R13, RZ, RZ, 0x40000040 ;  /* 0x40000040ff0d7424 */ /* 0x000fe200078e00ff */
[----:B------:R-:W-:-:S02]  /*1bb10*/  MOV R9, 0x40000040 ;  /* 0x4000004000097802 */ /* 0x000fc40000000f00 */
[----:B---3--:R-:W-:-:S05]  /*1bb20*/  SHF.R.U32.HI R11, RZ, 0x7, R11 ;  /* 0x00000007ff0b7819 */ /* 0x008fca000001160b */
[----:B------:R-:W-:-:S05]  /*1bb30*/  VIADD R11, R11, 0x8 ;  /* 0x000000080b0b7836 */ /* 0x000fca0000000000 */
        /* <DEDUP_REMOVED lines=27> */
.L_x_3123:
[C---:B------:R-:W-:Y:S01]  /*1bcf0*/  ISETP.GT.AND P1, PT, R6.reuse, R20, PT ;  /* 0x000000140600720c */ /* 0x040fe20003f24270 */
[----:B------:R-:W-:Y:S01]  /*1bd00*/  VIADD R7, R7, 0x38860 ;  /* 0x0003886007077836 */ /* 0x000fe20000000000 */
[----:B------:R-:W-:Y:S01]  /*1bd10*/  MOV R12, R0 ;  /* 0x00000000000c7202 */ /* 0x000fe20000000f00 */
[----:B------:R-:W-:Y:S02]  /*1bd20*/  IMAD.U32 R8, RZ, RZ, UR38 ;  /* 0x00000026ff087e24 */ /* 0x000fe4000f8e00ff */
[----:B------:R-:W-:Y:S02]  /*1bd30*/  VIADD R6, R6, 0xffffffff ;  /* 0xffffffff06067836 */ /* 0x000fe40000000000 */
[----:B------:R-:W-:Y:S01]  /*1bd40*/  IMAD.MOV.U32 R11, RZ, RZ, R3 ;  /* 0x000000ffff0b7224 */ /* 0x000fe200078e0003 */
[----:B------:R-:W-:-:S04]  /*1bd50*/  PRMT R7, R8, 0x654, R7 ;  /* 0x0000065408077816 */ /* 0x000fc80000000007 */
[----:B------:R0:W-:Y:S01]  /*1bd60*/  SYNCS.ARRIVE.TRANS64.RED.A1T0 RZ, [R7+URZ], RZ ;  /* 0x000000ff07ff79a7 */ /* 0x0001e2000810043f */
[----:B------:R-:W-:Y:S05]  /*1bd70*/  @P1 BRA `(.L_x_3124) ;  /* 0xffffffd000541947 */ /* 0x000fea000383ffff */
.L_x_3112:
[----:B------:R-:W-:-:S13]  /*1bd80*/  ISETP.GE.AND P1, PT, R6, RZ, PT ;  /* 0x000000ff0600720c */ /* 0x000fda0003f26270 */
[----:B------:R-:W-:Y:S05]  /*1bd90*/  @!P1 BRA `(.L_x_3125) ;  /* 0x0000002400389947 */ /* 0x000fea0003800000 */
[----:B------:R-:W-:Y:S02]  /*1bda0*/  IMAD.MOV.U32 R11, RZ, RZ, R0 ;  /* 0x000000ffff0b7224 */ /* 0x000fe400078e0000 */
[----:B------:R-:W-:-:S07]  /*1bdb0*/  IMAD.MOV.U32 R12, RZ, RZ, R3 ;  /* 0x000000ffff0c7224 */ /* 0x000fce00078e0003 */
.L_x_3137:
[----:B------:R-:W-:Y:S01]  /*1bdc0*/  VIADD R222, R222, 0x1 ;  /* 0x00000001dede7836 */ /* 0x000fe20000000000 */
[----:B------:R-:W-:Y:S05]  /*1bdd0*/  YIELD ;  /* 0x0000000000007946 */ /* 0x000fea0003800000 */
[----:B------:R-:W-:-:S04]  /*1bde0*/  ISETP.NE.AND P1, PT, R222, 0x2, PT ;  /* 0x00000002de00780c */ /* 0x000fc80003f25270 */
[----:B------:R-:W-:Y:S02]  /*1bdf0*/  SEL R9, R222, RZ, P1 ;  /* 0x000000ffde097207 */ /* 0x000fe40000800000 */
[----:B------:R-:W-:-:S03]  /*1be00*/  SEL R0, RZ, 0x1, P1 ;  /* 0x00000001ff007807 */ /* 0x000fc60000800000 */
[----:B------:R-:W-:Y:S01]  /*1be10*/  IMAD.MOV.U32 R222, RZ, RZ, R9 ;  /* 0x000000ffffde7224 */ /* 0x000fe200078e0009 */
[----:B------:R-:W-:Y:S01]  /*1be20*/  LOP3.LUT R223, R223, R0, RZ, 0x3c, !PT ;  /* 0x00000000dfdf7212 */ /* 0x000fe200078e3cff */
[----:B-1----:R-:W-:Y:S06]  /*1be30*/  @!P0 BRA `(.L_x_3126) ;  /* 0x0000000000048947 */ /* 0x002fec0003800000 */
[----:B------:R-:W-:Y:S01]  /*1be40*/  BPT.TRAP 0x1 ;  /* 0x000000040000795c */ /* 0x000fe20000300000 */
.L_x_3126:
[----:B0-----:R-:W-:Y:S01]  /*1be50*/  IMAD R7, R222, 0x8, R22 ;  /* 0x00000008de077824 */ /* 0x001fe200078e0216 */
[----:B------:R-:W-:-:S04]  /*1be60*/  SHF.L.U32 R8, R223, 0x1f, RZ ;  /* 0x0000001fdf087819 */ /* 0x000fc800000006ff */
[----:B------:R0:W1:Y:S01]  /*1be70*/  SYNCS.PHASECHK.TRANS64.TRYWAIT P1, [R7+URZ+0x38830], R8 ;  /* 0x03883008070075a7 */ /* 0x000062000802017f */
[----:B------:R-:W-:Y:S05]  /*1be80*/  @!P0 BRA `(.L_x_3127) ;  /* 0x0000000000048947 */ /* 0x000fea0003800000 */
[----:B------:R-:W-:Y:S01]  /*1be90*/  BPT.TRAP 0x1 ;  /* 0x000000040000795c */ /* 0x000fe20000300000 */
.L_x_3127:
[----:B------:R-:W-:Y:S01]  /*1bea0*/  LEA R14, R9, UR61, 0xb ;  /* 0x0000003d090e7c11 */ /* 0x000fe2000f8e58ff */
[----:B------:R-:W-:-:S03]  /*1beb0*/  IMAD.MOV.U32 R15, RZ, RZ, 0x40000040 ;  /* 0x40000040ff0f7424 */ /* 0x000fc600078e00ff */
[C---:B------:R-:W-:Y:S01]  /*1bec0*/  IADD3 R0, R14.reuse, 0x4, RZ ;  /* 0x000000040e007810 */ /* 0x040fe20007ffe0ff */
[----:B------:R-:W-:Y:S01]  /*1bed0*/  VIADD R20, R14, 0x2 ;  /* 0x000000020e147836 */ /* 0x000fe20000000000 */
[----:B-1----:R-:W-:Y:S06]  /*1bee0*/  @P1 BRA `(.L_x_3128) ;  /* 0x0000000000081947 */ /* 0x002fec0003800000 */
[----:B------:R-:W1:Y:S02]  /*1bef0*/  SYNCS.PHASECHK.TRANS64.TRYWAIT P1, [R7+URZ+0x38830], R8 ;  /* 0x03883008070075a7 */ /* 0x000e64000802017f */
[----:B-1----:R-:W-:Y:S05]  /*1bf00*/  @!P1 BRA `(.L_x_3129) ;  /* 0x0000011400609947 */ /* 0x002fea0003800000 */
.L_x_3128:
[----:B------:R-:W3:Y:S01]  /*1bf10*/  LDL.64 R156, [R1+0x8] ;  /* 0x00000800019c7983 */ /* 0x000ee20000100a00 */
[C---:B------:R-:W-:Y:S01]  /*1bf20*/  VIADD R152, R14.reuse, 0x6 ;  /* 0x000000060e987836 */ /* 0x040fe20000000000 */
[----:B------:R-:W-:Y:S05]  /*1bf30*/  WARPSYNC.ALL ;  /* 0x0000000000007948 */ /* 0x000fea0003800000 */
[----:B------:R-:W-:Y:S01]  /*1bf40*/  R2UR UR10, R14 ;  /* 0x000000000e0a72ca */ /* 0x000fe200000e0000 */
[----:B------:R-:W-:Y:S01]  /*1bf50*/  IMAD.MOV.U32 R153, RZ, RZ, 0x40000040 ;  /* 0x40000040ff997424 */ /* 0x000fe200078e00ff */
[----:B------:R-:W-:Y:S01]  /*1bf60*/  R2UR UR11, R15 ;  /* 0x000000000f0b72ca */ /* 0x000fe200000e0000 */
[----:B------:R-:W-:Y:S01]  /*1bf70*/  IMAD.MOV.U32 R155, RZ, RZ, 0x40000040 ;  /* 0x40000040ff9b7424 */ /* 0x000fe200078e00ff */
[----:B------:R-:W-:Y:S01]  /*1bf80*/  R2UR UR18, R152 ;  /* 0x00000000981272ca */ /* 0x000fe200000e0000 */
[C---:B------:R-:W-:Y:S01]  /*1bf90*/  VIADD R152, R14.reuse, 0x402 ;  /* 0x000004020e987836 */ /* 0x040fe20000000000 */
[----:B------:R-:W-:Y:S01]  /*1bfa0*/  IADD3 R154, R14, 0x404, RZ ;  /* 0x000004040e9a7810 */ /* 0x000fe20007ffe0ff */
[----:B------:R-:W-:Y:S01]  /*1bfb0*/  IMAD.MOV.U32 R21, RZ, RZ, 0x40000040 ;  /* 0x40000040ff157424 */ /* 0x000fe200078e00ff */
[C---:B------:R-:W-:Y:S01]  /*1bfc0*/  R2UR UR19, R153.reuse ;  /* 0x00000000991372ca */ /* 0x040fe200000e0000 */
        /* <DEDUP_REMOVED lines=10> */
[----:B------:R-:W-:Y:S01]  /*1c070*/  IMAD.MOV.U32 R20, RZ, RZ, R0 ;  /* 0x000000ffff147224 */ /* 0x000fe200078e0000 */
        /* <DEDUP_REMOVED lines=17> */
[----:B------:R-:W4:Y:S01]  /*1c190*/  S2R R3, SR_TID.X ;  /* 0x0000000000037919 */ /* 0x000f220000002100 */
[----:B------:R-:W-:-:S02]  /*1c1a0*/  R2UR UR34, R14 ;  /* 0x000000000e2272ca */ /* 0x000fc400000e0000 */
[----:B------:R-:W-:Y:S02]  /*1c1b0*/  R2UR UR35, R15 ;  /* 0x000000000f2372ca */ /* 0x000fe400000e0000 */
[----:B----4-:R-:W-:-:S04]  /*1c1c0*/  SHF.R.U32.HI R3, RZ, 0x7, R3 ;  /* 0x00000007ff037819 */ /* 0x010fc80000011603 */
[----:B--2---:R-:W-:Y:S02]  /*1c1d0*/  IADD3 R10, -R3, 0xb, RZ ;  /* 0x0000000b030a7810 */ /* 0x004fe40007ffe1ff */
[----:B---3--:R-:W-:Y:S02]  /*1c1e0*/  R2UR UR8, R156 ;  /* 0x000000009c0872ca */ /* 0x008fe400000e0000 */
        /* <DEDUP_REMOVED lines=28> */
.L_x_3130:
[----:B------:R-:W-:Y:S01]  /*1c3b0*/  FMNMX.FTZ R0, R152, R12, !PT ;  /* 0x0000000c98007209 */ /* 0x000fe20007810000 */
[----:B------:R-:W-:-:S03]  /*1c3c0*/  IMAD.U32 R20, RZ, RZ, UR38 ;  /* 0x00000026ff147e24 */ /* 0x000fc6000f8e00ff */
        /* <DEDUP_REMOVED lines=31> */
[----:B------:R-:W3:Y:S02]  /*1c5c0*/  SHFL.BFLY PT, R3, R0, 0x2, 0x1f ;  /* 0x0c401f0000037f89 */ /* 0x000ee400000e0000 */
[----:B---3--:R-:W-:-:S05]  /*1c5d0*/  FMNMX.FTZ R3, R0, R3, !PT ;  /* 0x0000000300037209 */ /* 0x008fca0007810000 */
[----:B------:R-:W3:Y:S02]  /*1c5e0*/  SHFL.BFLY PT, R0, R3, 0x1, 0x1f ;  /* 0x0c201f0003007f89 */ /* 0x000ee400000e0000 */
[----:B---3--:R-:W-:-:S05]  /*1c5f0*/  FMNMX.FTZ R3, R3, R0, !PT ;  /* 0x0000000003037209 */ /* 0x008fca0007810000 */
[----:B------:R-:W-:Y:S01]  /*1c600*/  FADD.FTZ R0, -R3, R12 ;  /* 0x0000000c03007221 */ /* 0x000fe20000010100 */
[----:B------:R-:W-:-:S03]  /*1c610*/  FFMA.FTZ R13, R2, R3, -8 ;  /* 0xc1000000020d7423 */ /* 0x000fc60000010003 */
[C---:B------:R-:W-:Y:S01]  /*1c620*/  FMUL.FTZ R0, R2.reuse, R0 ;  /* 0x0000000002007220 */ /* 0x040fe20000410000 */
        /* <DEDUP_REMOVED lines=12> */
[----:B---3--:R-:W-:Y:S01]  /*1c6f0*/  FMNMX.FTZ R0, R154, R11, !PT ;  /* 0x0000000b9a007209 */ /* 0x008fe20007810000 */
[C-C-:B------:R-:W-:Y:S01]  /*1c700*/  FFMA.FTZ R172, R2.reuse, R172, -R13.reuse ;  /* 0x000000ac02ac7223 */ /* 0x140fe2000001080d */
[----:B------:R-:W-:-:S01]  /*1c710*/  FFMA.FTZ R173, R2, R173, -R13 ;  /* 0x000000ad02ad7223 */ /* 0x000fc2000001080d */
[C-C-:B------:R-:W-:Y:S01]  /*1c720*/  FFMA.FTZ R176, R2.reuse, R176, -R13.reuse ;  /* 0x000000b002b07223 */ /* 0x140fe2000001080d */
[----:B------:R-:W-:Y:S01]  /*1c730*/  FMNMX.FTZ R0, R155, R0, !PT ;  /* 0x000000009b007209 */ /* 0x000fe20007810000 */
[C-C-:B------:R-:W-:Y:S01]  /*1c740*/  FFMA.FTZ R177, R2.reuse, R177, -R13.reuse ;  /* 0x000000b102b17223 */ /* 0x140fe2000001080d */
[----:B------:R-:W-:-:S01]  /*1c750*/  FFMA.FTZ R180, R2, R180, -R13 ;  /* 0x000000b402b47223 */ /* 0x000fc2000001080d */
[----:B------:R-:W3:Y:S01]  /*1c760*/  MUFU.EX2 R153, R153 ;  /* 0x0000009900997308 */ /* 0x000ee20000000800 */
[----:B------:R-:W-:Y:S01]  /*1c770*/  FMNMX.FTZ R0, R158, R0, !PT ;  /* 0x000000009e007209 */ /* 0x000fe20007810000 */
[C-C-:B------:R-:W-:Y:S01]  /*1c780*/  FFMA.FTZ R181, R2.reuse, R181, -R13.reuse ;  /* 0x000000b502b57223 */ /* 0x140fe2000001080d */
[----:B------:R-:W-:-:S01]  /*1c790*/  FFMA.FTZ R184, R2, R184, -R13 ;  /* 0x000000b802b87223 */ /* 0x000fc2000001080d */
[C-C-:B------:R-:W-:Y:S01]  /*1c7a0*/  FFMA.FTZ R185, R2.reuse, R185, -R13.reuse ;  /* 0x000000b902b97223 */ /* 0x140fe2000001080d */
[----:B------:R-:W-:Y:S01]  /*1c7b0*/  FMNMX.FTZ R0, R159, R0, !PT ;  /* 0x000000009f007209 */ /* 0x000fe20007810000 */
[C-C-:B------:R-:W-:Y:S01]  /*1c7c0*/  FFMA.FTZ R188, R2.reuse, R188, -R13.reuse ;  /* 0x000000bc02bc7223 */ /* 0x140fe2000001080d */
[----:B------:R-:W-:-:S01]  /*1c7d0*/  FFMA.FTZ R189, R2, R189, -R13 ;  /* 0x000000bd02bd7223 */ /* 0x000fc2000001080d */
[----:B------:R-:W5:Y:S01]  /*1c7e0*/  MUFU.EX2 R156, R156 ;  /* 0x0000009c009c7308 */ /* 0x000f620000000800 */
[----:B------:R-:W-:Y:S01]  /*1c7f0*/  FMNMX.FTZ R0, R162, R0, !PT ;  /* 0x00000000a2007209 */ /* 0x000fe20007810000 */
[----:B----4-:R-:W-:Y:S01]  /*1c800*/  FFMA.FTZ R5, R12, R5, R152 ;  /* 0x000000050c057223 */ /* 0x010fe20000010098 */
[----:B------:R-:W-:-:S01]  /*1c810*/  FFMA.FTZ R192, R2, R192, -R13 ;  /* 0x000000c002c07223 */ /* 0x000fc2000001080d */
[C-C-:B------:R-:W-:Y:S01]  /*1c820*/  FFMA.FTZ R193, R2.reuse, R193, -R13.reuse ;  /* 0x000000c102c17223 */ /* 0x140fe2000001080d */
[----:B------:R-:W-:Y:S01]  /*1c830*/  FMNMX.FTZ R0, R163, R0, !PT ;  /* 0x00000000a3007209 */ /* 0x000fe20007810000 */
[C-C-:B------:R-:W-:Y:S01]  /*1c840*/  FFMA.FTZ R196, R2.reuse, R196, -R13.reuse ;  /* 0x000000c402c47223 */ /* 0x140fe2000001080d */
[----:B------:R-:W-:-:S01]  /*1c850*/  FFMA.FTZ R197, R2, R197, -R13 ;  /* 0x000000c502c57223 */ /* 0x000fc2000001080d */
[----:B------:R-:W4:Y:S01]  /*1c860*/  MUFU.EX2 R157, R157 ;  /* 0x0000009d009d7308 */ /* 0x000f220000000800 */
[----:B------:R-:W-:Y:S01]  /*1c870*/  FMNMX.FTZ R0, R166, R0, !PT ;  /* 0x00000000a6007209 */ /* 0x000fe20007810000 */
[----:B---3--:R-:W-:Y:S01]  /*1c880*/  FADD.FTZ R5, R153, R5 ;  /* 0x0000000599057221 */ /* 0x008fe20000010000 */
[----:B------:R-:W-:-:S01]  /*1c890*/  FFMA.FTZ R200, R2, R200, -R13 ;  /* 0x000000c802c87223 */ /* 0x000fc2000001080d */
[C-C-:B------:R-:W-:Y:S01]  /*1c8a0*/  FFMA.FTZ R201, R2.reuse, R201, -R13.reuse ;  /* 0x000000c902c97223 */ /* 0x140fe2000001080d */
[----:B------:R-:W-:Y:S01]  /*1c8b0*/  FMNMX.FTZ R0, R167, R0, !PT ;  /* 0x00000000a7007209 */ /* 0x000fe20007810000 */
[C-C-:B------:R-:W-:Y:S01]  /*1c8c0*/  FFMA.FTZ R204, R2.reuse, R204, -R13.reuse ;  /* 0x000000cc02cc7223 */ /* 0x140fe2000001080d */
[----:B------:R-:W-:-:S01]  /*1c8d0*/  FFMA.FTZ R205, R2, R205, -R13 ;  /* 0x000000cd02cd7223 */ /* 0x000fc2000001080d */
[----:B------:R-:W3:Y:S01]  /*1c8e0*/  MUFU.EX2 R160, R160 ;  /* 0x000000a000a07308 */ /* 0x000ee20000000800 */
[----:B------:R-:W-:Y:S01]  /*1c8f0*/  FMNMX.FTZ R0, R170, R0, !PT ;  /* 0x00000000aa007209 */ /* 0x000fe20007810000 */
[----:B-----5:R-:W-:Y:S01]  /*1c900*/  FADD.FTZ R5, R156, R5 ;  /* 0x000000059c057221 */ /* 0x020fe20000010000 */
[----:B------:R-:W-:-:S01]  /*1c910*/  FFMA.FTZ R208, R2, R208, -R13 ;  /* 0x000000d002d07223 */ /* 0x000fc2000001080d */
[C-C-:B------:R-:W-:Y:S01]  /*1c920*/  FFMA.FTZ R209, R2.reuse, R209, -R13.reuse ;  /* 0x000000d102d17223 */ /* 0x140fe2000001080d */
[----:B------:R-:W-:Y:S01]  /*1c930*/  FMNMX.FTZ R0, R171, R0, !PT ;  /* 0x00000000ab007209 */ /* 0x000fe20007810000 */
[C-C-:B------:R-:W-:Y:S01]  /*1c940*/  FFMA.FTZ R212, R2.reuse, R212, -R13.reuse ;  /* 0x000000d402d47223 */ /* 0x140fe2000001080d */
[----:B------:R-:W-:-:S01]  /*1c950*/  FFMA.FTZ R13, R2, R213, -R13 ;  /* 0x000000d5020d7223 */ /* 0x000fc2000001080d */
[----:B------:R-:W5:Y:S01]  /*1c960*/  MUFU.EX2 R161, R161 ;  /* 0x000000a100a17308 */ /* 0x000f620000000800 */
[----:B------:R-:W-:Y:S01]  /*1c970*/  FMNMX.FTZ R0, R174, R0, !PT ;  /* 0x00000000ae007209 */ /* 0x000fe20007810000 */
[C---:B----4-:R-:W-:Y:S01]  /*1c980*/  FADD.FTZ R5, R157.reuse, R5 ;  /* 0x000000059d057221 */ /* 0x050fe20000010000 */
[----:B------:R-:W-:Y:S01]  /*1c990*/  F2FP.SATFINITE.E4M3.F32.PACK_AB_MERGE_C R156, R157, R156, RZ ;  /* 0x0000009c9d9c723e */ /* 0x000fe200048070ff */
[----:B------:R-:W-:Y:S01]  /*1c9a0*/  FMUL.FTZ R24, R24, R12 ;  /* 0x0000000c18187220 */ /* 0x000fe20000410000 */
[----:B------:R-:W-:Y:S01]  /*1c9b0*/  FMNMX.FTZ R0, R175, R0, !PT ;  /* 0x00000000af007209 */ /* 0x000fe20007810000 */
[----:B------:R-:W-:Y:S01]  /*1c9c0*/  FMUL.FTZ R25, R25, R12 ;  /* 0x0000000c19197220 */ /* 0x000fe20000410000 */
[----:B------:R-:W-:Y:S01]  /*1c9d0*/  F2FP.SATFINITE.E4M3.F32.PACK_AB_MERGE_C R152, R153, R152, R156 ;  /* 0x000000989998723e */ /* 0x000fe2000480709c */
[----:B------:R-:W4:Y:S01]  /*1c9e0*/  MUFU.EX2 R164, R164 ;  /* 0x000000a400a47308 */ /* 0x000f220000000800 */
[----:B------:R-:W-:Y:S01]  /*1c9f0*/  FMNMX.FTZ R0, R178, R0, !PT ;  /* 0x00000000b2007209 */ /* 0x000fe20007810000 */
[----:B---3--:R-:W-:Y:S01]  /*1ca00*/  FADD.FTZ R5, R160, R5 ;  /* 0x00000005a0057221 */ /* 0x008fe20000010000 */
[-C--:B------:R-:W-:Y:S01]  /*1ca10*/  FMUL.FTZ R28, R28, R12.reuse ;  /* 0x0000000c1c1c7220 */ /* 0x080fe20000410000 */
[----:B------:R-:W-:Y:S01]  /*1ca20*/  FMUL.FTZ R29, R29, R12 ;  /* 0x0000000c1d1d7220 */ /* 0x000fe20000410000 */
[----:B------:R-:W-:Y:S01]  /*1ca30*/  FMNMX.FTZ R0, R179, R0, !PT ;  /* 0x00000000b3007209 */ /* 0x000fe20007810000 */
[-C--:B------:R-:W-:Y:S01]  /*1ca40*/  FMUL.FTZ R32, R32, R12.reuse ;  /* 0x0000000c20207220 */ /* 0x080fe20000410000 */
[----:B------:R-:W-:Y:S01]  /*1ca50*/  FMUL.FTZ R33, R33, R12 ;  /* 0x0000000c21217220 */ /* 0x000fe20000410000 */
[----:B------:R-:W3:Y:S01]  /*1ca60*/  MUFU.EX2 R165, R165 ;  /* 0x000000a500a57308 */ /* 0x000ee20000000800 */
[----:B------:R-:W-:Y:S01]  /*1ca70*/  FMNMX.FTZ R0, R182, R0, !PT ;  /* 0x00000000b6007209 */ /* 0x000fe20007810000 */
[----:B-----5:R-:W-:Y:S01]  /*1ca80*/  FADD.FTZ R5, R161, R5 ;  /* 0x00000005a1057221 */ /* 0x020fe20000010000 */
[-C--:B------:R-:W-:Y:S01]  /*1ca90*/  FMUL.FTZ R36, R36, R12.reuse ;  /* 0x0000000c24247220 */ /* 0x080fe20000410000 */
[----:B------:R-:W-:Y:S01]  /*1caa0*/  FMUL.FTZ R37, R37, R12 ;  /* 0x0000000c25257220 */ /* 0x000fe20000410000 */
[----:B------:R-:W-:Y:S01]  /*1cab0*/  FMNMX.FTZ R0, R183, R0, !PT ;  /* 0x00000000b7007209 */ /* 0x000fe20007810000 */
[-C--:B------:R-:W-:Y:S01]  /*1cac0*/  FMUL.FTZ R40, R40, R12.reuse ;  /* 0x0000000c28287220 */ /* 0x080fe20000410000 */
[----:B------:R-:W-:Y:S01]  /*1cad0*/  FMUL.FTZ R41, R41, R12 ;  /* 0x0000000c29297220 */ /* 0x000fe20000410000 */
[----:B------:R-:W5:Y:S01]  /*1cae0*/  MUFU.EX2 R168, R168 ;  /* 0x000000a800a87308 */ /* 0x000f620000000800 */
[----:B------:R-:W-:Y:S01]  /*1caf0*/  FMNMX.FTZ R0, R186, R0, !PT ;  /* 0x00000000ba007209 */ /* 0x000fe20007810000 */
[----:B----4-:R-:W-:Y:S01]  /*1cb00*/  FADD.FTZ R5, R164, R5 ;  /* 0x00000005a4057221 */ /* 0x010fe20000010000 */
[-C--:B------:R-:W-:Y:S01]  /*1cb10*/  FMUL.FTZ R44, R44, R12.reuse ;  /* 0x0000000c2c2c7220 */ /* 0x080fe20000410000 */
[----:B------:R-:W-:Y:S01]  /*1cb20*/  FMUL.FTZ R45, R45, R12 ;  /* 0x0000000c2d2d7220 */ /* 0x000fe20000410000 */
[----:B------:R-:W-:Y:S01]  /*1cb30*/  FMNMX.FTZ R0, R187, R0, !PT ;  /* 0x00000000bb007209 */ /* 0x000fe20007810000 */
[-C--:B------:R-:W-:Y:S01]  /*1cb40*/  FMUL.FTZ R48, R48, R12.reuse ;  /* 0x0000000c30307220 */ /* 0x080fe20000410000 */
[----:B------:R-:W-:Y:S01]  /*1cb50*/  FMUL.FTZ R49, R49, R12 ;  /* 0x0000000c31317220 */ /* 0x000fe20000410000 */
[----:B------:R-:W4:Y:S01]  /*1cb60*/  MUFU.EX2 R169, R169 ;  /* 0x000000a900a97308 */ /* 0x000f220000000800 */
[----:B------:R-:W-:Y:S01]  /*1cb70*/  FMNMX.FTZ R0, R190, R0, !PT ;  /* 0x00000000be007209 */ /* 0x000fe20007810000 */
[C---:B---3--:R-:W-:Y:S01]  /*1cb80*/  FADD.FTZ R5, R165.reuse, R5 ;  /* 0x00000005a5057221 */ /* 0x048fe20000010000 */
[----:B------:R-:W-:Y:S01]  /*1cb90*/  F2FP.SATFINITE.E4M3.F32.PACK_AB_MERGE_C R164, R165, R164, RZ ;  /* 0x000000a4a5a4723e */ /* 0x000fe200048070ff */
[----:B------:R-:W-:Y:S01]  /*1cba0*/  FMUL.FTZ R52, R52, R12 ;  /* 0x0000000c34347220 */ /* 0x000fe20000410000 */
[----:B------:R-:W-:Y:S01]  /*1cbb0*/  FMNMX.FTZ R0, R191, R0, !PT ;  /* 0x00000000bf007209 */ /* 0x000fe20007810000 */
[-C--:B------:R-:W-:Y:S01]  /*1cbc0*/  FMUL.FTZ R53, R53, R12.reuse ;  /* 0x0000000c35357220 */ /* 0x080fe20000410000 */
[----:B------:R-:W-:Y:S01]  /*1cbd0*/  FMUL.FTZ R56, R56, R12 ;  /* 0x0000000c38387220 */ /* 0x000fe20000410000 */
[----:B------:R-:W-:Y:S01]  /*1cbe0*/  MUFU.EX2 R172, R172 ;  /* 0x000000ac00ac7308 */ /* 0x000fe20000000800 */
[----:B------:R-:W-:Y:S01]  /*1cbf0*/  FMNMX.FTZ R0, R194, R0, !PT ;  /* 0x00000000c2007209 */ /* 0x000fe20007810000 */
[----:B-----5:R-:W-:Y:S01]  /*1cc00*/  FADD.FTZ R5, R168, R5 ;  /* 0x00000005a8057221 */ /* 0x020fe20000010000 */
[-C--:B------:R-:W-:Y:S01]  /*1cc10*/  FMUL.FTZ R57, R57, R12.reuse ;  /* 0x0000000c39397220 */ /* 0x080fe20000410000 */
[----:B------:R-:W-:Y:S01]  /*1cc20*/  FMUL.FTZ R60, R60, R12 ;  /* 0x0000000c3c3c7220 */ /* 0x000fe20000410000 */
[----:B------:R-:W-:Y:S01]  /*1cc30*/  FMNMX.FTZ R0, R195, R0, !PT ;  /* 0x00000000c3007209 */ /* 0x000fe20007810000 */
[-C--:B------:R-:W-:Y:S01]  /*1cc40*/  FMUL.FTZ R61, R61, R12.reuse ;  /* 0x0000000c3d3d7220 */ /* 0x080fe20000410000 */
[----:B------:R-:W-:Y:S01]  /*1cc50*/  FMUL.FTZ R64, R64, R12 ;  /* 0x0000000c40407220 */ /* 0x000fe20000410000 */
[----:B------:R-:W3:Y:S01]  /*1cc60*/  MUFU.EX2 R173, R173 ;  /* 0x000000ad00ad7308 */ /* 0x000ee20000000800 */
[----:B------:R-:W-:Y:S01]  /*1cc70*/  FMNMX.FTZ R0, R198, R0, !PT ;  /* 0x00000000c6007209 */ /* 0x000fe20007810000 */
[----:B----4-:R-:W-:Y:S01]  /*1cc80*/  FADD.FTZ R5, R169, R5 ;  /* 0x00000005a9057221 */ /* 0x010fe20000010000 */
[-C--:B------:R-:W-:Y:S01]  /*1cc90*/  FMUL.FTZ R65, R65, R12.reuse ;  /* 0x0000000c41417220 */ /* 0x080fe20000410000 */
[----:B------:R-:W-:Y:S01]  /*1cca0*/  FMUL.FTZ R68, R68, R12 ;  /* 0x0000000c44447220 */ /* 0x000fe20000410000 */
[----:B------:R-:W-:Y:S01]  /*1ccb0*/  FMNMX.FTZ R0, R199, R0, !PT ;  /* 0x00000000c7007209 */ /* 0x000fe20007810000 */
[-C--:B------:R-:W-:Y:S01]  /*1ccc0*/  FMUL.FTZ R69, R69, R12.reuse ;  /* 0x0000000c45457220 */ /* 0x080fe20000410000 */
[----:B------:R-:W-:Y:S01]  /*1ccd0*/  FMUL.FTZ R72, R72, R12 ;  /* 0x0000000c48487220 */ /* 0x000fe20000410000 */
[----:B------:R-:W-:Y:S01]  /*1cce0*/  MUFU.EX2 R176, R176 ;  /* 0x000000b000b07308 */ /* 0x000fe20000000800 */
[----:B------:R-:W-:Y:S01]  /*1ccf0*/  FMNMX.FTZ R0, R202, R0, !PT ;  /* 0x00000000ca007209 */ /* 0x000fe20007810000 */
[-C--:B------:R-:W-:Y:S01]  /*1cd00*/  FMUL.FTZ R73, R73, R12.reuse ;  /* 0x0000000c49497220 */ /* 0x080fe20000410000 */
[-C--:B------:R-:W-:Y:S01]  /*1cd10*/  FMUL.FTZ R76, R76, R12.reuse ;  /* 0x0000000c4c4c7220 */ /* 0x080fe20000410000 */
[----:B------:R-:W-:Y:S01]  /*1cd20*/  FMUL.FTZ R77, R77, R12 ;  /* 0x0000000c4d4d7220 */ /* 0x000fe20000410000 */
[----:B------:R-:W-:Y:S01]  /*1cd30*/  FMNMX.FTZ R0, R203, R0, !PT ;  /* 0x00000000cb007209 */ /* 0x000fe20007810000 */
[-C--:B------:R-:W-:Y:S01]  /*1cd40*/  FMUL.FTZ R80, R80, R12.reuse ;  /* 0x0000000c50507220 */ /* 0x080fe20000410000 */
[----:B------:R-:W-:Y:S01]  /*1cd50*/  FMUL.FTZ R81, R81, R12 ;  /* 0x0000000c51517220 */ /* 0x000fe20000410000 */
[----:B------:R-:W-:Y:S01]  /*1cd60*/  MUFU.EX2 R177, R177 ;  /* 0x000000b100b17308 */ /* 0x000fe20000000800 */
[----:B------:R-:W-:Y:S01]  /*1cd70*/  FMNMX.FTZ R0, R206, R0, !PT ;  /* 0x00000000ce007209 */ /* 0x000fe20007810000 */
[----:B------:R-:W-:Y:S01]  /*1cd80*/  FMUL.FTZ R84, R84, R12 ;  /* 0x0000000c54547220 */ /* 0x000fe20000410000 */
[----:B---3--:R-:W-:Y:S01]  /*1cd90*/  F2FP.SATFINITE.E4M3.F32.PACK_AB_MERGE_C R156, R173, R172, RZ ;  /* 0x000000acad9c723e */ /* 0x008fe200048070ff */
        /* <DEDUP_REMOVED lines=21> */
[-C--:B------:R-:W-:Y:S01]  /*1cef0*/  FMUL.FTZ R112, R112, R12.reuse ;  /* 0x0000000c70707220 */ /* 0x080fe20000410000 */
[----:B------:R-:W3:Y:S01]  /*1cf00*/  SHFL.BFLY PT, R14, R0, 0x2, 0x1f ;  /* 0x0c401f00000e7f89 */ /* 0x000ee200000e0000 */
        /* <DEDUP_REMOVED lines=22> */
[----:B------:R-:W-:-:S02]  /*1d070*/  F2FP.SATFINITE.E4M3.F32.PACK_AB_MERGE_C R156, R169, R168, R156 ;  /* 0x000000a8a99c723e */ /* 0x000fc4000480709c */
[----:B---3--:R-:W-:-:S05]  /*1d080*/  FMNMX.FTZ R0, R0, R14, !PT ;  /* 0x0000000e00007209 */ /* 0x008fca0007810000 */
[----:B------:R-:W3:Y:S01]  /*1d090*/  SHFL.BFLY PT, R14, R0, 0x1, 0x1f ;  /* 0x0c201f00000e7f89 */ /* 0x000ee200000e0000 */
[----:B------:R-:W-:Y:S08]  /*1d0a0*/  MUFU.EX2 R192, R192 ;  /* 0x000000c000c07308 */ /* 0x000ff00000000800 */
[----:B------:R-:W-:Y:S08]  /*1d0b0*/  MUFU.EX2 R193, R193 ;  /* 0x000000c100c17308 */ /* 0x000ff00000000800 */
[----:B------:R-:W-:Y:S01]  /*1d0c0*/  MUFU.EX2 R196, R196 ;  /* 0x000000c400c47308 */ /* 0x000fe20000000800 */
[----:B---3--:R-:W-:Y:S01]  /*1d0d0*/  FMNMX.FTZ R0, R0, R14, !PT ;  /* 0x0000000e00007209 */ /* 0x008fe20007810000 */
[----:B------:R-:W-:-:S06]  /*1d0e0*/  VIADD R14, R7, 0x38840 ;  /* 0x00038840070e7836 */ /* 0x000fcc0000000000 */
[----:B------:R-:W-:Y:S01]  /*1d0f0*/  MUFU.EX2 R197, R197 ;  /* 0x000000c500c57308 */ /* 0x000fe20000000800 */
[----:B------:R-:W-:-:S01]  /*1d100*/  FFMA.FTZ R15, R2, R0, -8 ;  /* 0xc1000000020f7423 */ /* 0x000fc20000010000 */
[----:B------:R-:W-:Y:S01]  /*1d110*/  FADD.FTZ R11, -R0, R11 ;  /* 0x0000000b000b7221 */ /* 0x000fe20000010100 */
[----:B------:R-:W-:Y:S02]  /*1d120*/  PRMT R14, R20, 0x654, R14 ;  /* 0x00000654140e7816 */ /* 0x000fe4000000000e */
        /* <DEDUP_REMOVED lines=15> */
[----:B------:R-:W-:-:S01]  /*1d220*/  FFMA.FTZ R178, R2, R178, -R15 ;  /* 0x000000b202b27223 */ /* 0x000fc2000001080f */
[C-C-:B------:R-:W-:Y:S01]  /*1d230*/  FFMA.FTZ R179, R2.reuse, R179, -R15.reuse ;  /* 0x000000b302b37223 */ /* 0x140fe2000001080f */
[----:B------:R-:W-:-:S01]  /*1d240*/  FFMA.FTZ R182, R2, R182, -R15 ;  /* 0x000000b602b67223 */ /* 0x000fc2000001080f */
[----:B------:R4:W-:Y:S01]  /*1d250*/  SYNCS.ARRIVE.TRANS64.RED.A1T0 RZ, [R14+URZ], RZ ;  /* 0x000000ff0eff79a7 */ /* 0x0009e2000810043f */
[----:B------:R-:W-:-:S01]  /*1d260*/  FFMA.FTZ R183, R2, R183, -R15 ;  /* 0x000000b702b77223 */ /* 0x000fc2000001080f */
[C-C-:B------:R-:W-:Y:S01]  /*1d270*/  FFMA.FTZ R186, R2.reuse, R186, -R15.reuse ;  /* 0x000000ba02ba7223 */ /* 0x140fe2000001080f */
[----:B------:R-:W-:-:S01]  /*1d280*/  FFMA.FTZ R187, R2, R187, -R15 ;  /* 0x000000bb02bb7223 */ /* 0x000fc2000001080f */
[----:B------:R-:W5:Y:S01]  /*1d290*/  MUFU.EX2 R155, R155 ;  /* 0x0000009b009b7308 */ /* 0x000f620000000800 */
[----:B------:R-:W-:-:S01]  /*1d2a0*/  FFMA.FTZ R190, R2, R190, -R15 ;  /* 0x000000be02be7223 */ /* 0x000fc2000001080f */
[C-C-:B------:R-:W-:Y:S01]  /*1d2b0*/  FFMA.FTZ R191, R2.reuse, R191, -R15.reuse ;  /* 0x000000bf02bf7223 */ /* 0x140fe2000001080f */
[----:B------:R-:W-:-:S01]  /*1d2c0*/  FFMA.FTZ R194, R2, R194, -R15 ;  /* 0x000000c202c27223 */ /* 0x000fc2000001080f */
[----:B----4-:R-:W-:Y:S01]  /*1d2d0*/  FADD.FTZ R14, R172, R5 ;  /* 0x00000005ac0e7221 */ /* 0x010fe20000010000 */
[----:B------:R-:W-:-:S01]  /*1d2e0*/  FFMA.FTZ R195, R2, R195, -R15 ;  /* 0x000000c302c37223 */ /* 0x000fc2000001080f */
[C-C-:B------:R-:W-:Y:S01]  /*1d2f0*/  FFMA.FTZ R198, R2.reuse, R198, -R15.reuse ;  /* 0x000000c602c67223 */ /* 0x140fe2000001080f */
[----:B------:R-:W-:-:S01]  /*1d300*/  FFMA.FTZ R199, R2, R199, -R15 ;  /* 0x000000c702c77223 */ /* 0x000fc2000001080f */
[----:B------:R-:W4:Y:S01]  /*1d310*/  MUFU.EX2 R158, R158 ;  /* 0x0000009e009e7308 */ /* 0x000f220000000800 */
[----:B---3--:R-:W-:-:S01]  /*1d320*/  FFMA.FTZ R4, R11, R4, R154 ;  /* 0x000000040b047223 */ /* 0x008fc2000001009a */
[C-C-:B------:R-:W-:Y:S01]  /*1d330*/  FFMA.FTZ R202, R2.reuse, R202, -R15.reuse ;  /* 0x000000ca02ca7223 */ /* 0x140fe2000001080f */
[----:B------:R-:W-:-:S01]  /*1d340*/  FFMA.FTZ R203, R2, R203, -R15 ;  /* 0x000000cb02cb7223 */ /* 0x000fc2000001080f */
[C-C-:B------:R-:W-:Y:S01]  /*1d350*/  FFMA.FTZ R206, R2.reuse, R206, -R15.reuse ;  /* 0x000000ce02ce7223 */ /* 0x140fe2000001080f */
[----:B------:R-:W-:-:S01]  /*1d360*/  FFMA.FTZ R207, R2, R207, -R15 ;  /* 0x000000cf02cf7223 */ /* 0x000fc2000001080f */
[C-C-:B------:R-:W-:Y:S01]  /*1d370*/  FFMA.FTZ R210, R2.reuse, R210, -R15.reuse ;  /* 0x000000d202d27223 */ /* 0x140fe2000001080f */
[----:B------:R-:W-:-:S01]  /*1d380*/  FFMA.FTZ R211, R2, R211, -R15 ;  /* 0x000000d302d37223 */ /* 0x000fc2000001080f */
[----:B------:R-:W3:Y:S01]  /*1d390*/  MUFU.EX2 R159, R159 ;  /* 0x0000009f009f7308 */ /* 0x000ee20000000800 */
[----:B-----5:R-:W-:-:S01]  /*1d3a0*/  FADD.FTZ R4, R155, R4 ;  /* 0x000000049b047221 */ /* 0x020fc20000010000 */
[C-C-:B------:R-:W-:Y:S01]  /*1d3b0*/  FFMA.FTZ R214, R2.reuse, R214, -R15.reuse ;  /* 0x000000d602d67223 */ /* 0x140fe2000001080f */
[----:B------:R-:W-:-:S01]  /*1d3c0*/  FFMA.FTZ R15, R2, R215, -R15 ;  /* 0x000000d7020f7223 */ /* 0x000fc2000001080f */
        /* <DEDUP_REMOVED lines=14> */
[----:B------:R-:W-:Y:S01]  /*1d4b0*/  F2FP.SATFINITE.E4M3.F32.PACK_AB_MERGE_C R153, R159, R158, RZ ;  /* 0x0000009e9f99723e */ /* 0x000fe200048070ff */
[-C--:B------:R-:W-:Y:S01]  /*1d4c0*/  FMUL.FTZ R46, R46, R11.reuse ;  /* 0x0000000b2e2e7220 */ /* 0x080fe20000410000 */
[----:B------:R-:W-:Y:S01]  /*1d4d0*/  F2FP.SATFINITE.E4M3.F32.PACK_AB_MERGE_C R158, R181, R180, RZ ;  /* 0x000000b4b59e723e */ /* 0x000fe200048070ff */
[-C--:B------:R-:W-:Y:S01]  /*1d4e0*/  FMUL.FTZ R47, R47, R11.reuse ;  /* 0x0000000b2f2f7220 */ /* 0x080fe20000410000 */
[----:B------:R-:W-:Y:S01]  /*1d4f0*/  F2FP.SATFINITE.E4M3.F32.PACK_AB_MERGE_C R153, R155, R154, R153 ;  /* 0x0000009a9b99723e */ /* 0x000fe20004807099 */
        /* <DEDUP_REMOVED lines=27> */
[----:B------:R-:W-:Y:S01]  /*1d6b0*/  F2FP.SATFINITE.E4M3.F32.PACK_AB_MERGE_C R166, R167, R166, RZ ;  /* 0x000000a6a7a6723e */ /* 0x000fe200048070ff */
[-C--:B------:R-:W-:Y:S01]  /*1d6c0*/  FMUL.FTZ R86, R86, R11.reuse ;  /* 0x0000000b56567220 */ /* 0x080fe20000410000 */
[-C--:B------:R-:W-:Y:S01]  /*1d6d0*/  FMUL.FTZ R87, R87, R11.reuse ;  /* 0x0000000b57577220 */ /* 0x080fe20000410000 */
[-C--:B------:R-:W-:Y:S01]  /*1d6e0*/  FMUL.FTZ R90, R90, R11.reuse ;  /* 0x0000000b5a5a7220 */ /* 0x080fe20000410000 */
[----:B------:R-:W-:Y:S01]  /*1d6f0*/  F2FP.SATFINITE.E4M3.F32.PACK_AB_MERGE_C R155, R163, R162, R166 ;  /* 0x000000a2a39b723e */ /* 0x000fe200048070a6 */
        /* <DEDUP_REMOVED lines=18> */
[----:B-----5:R-:W-:-:S01]  /*1d820*/  FADD.FTZ R5, R174, R5 ;  /* 0x00000005ae057221 */ /* 0x020fc20000010000 */
[----:B------:R-:W-:Y:S01]  /*1d830*/  FADD.FTZ R4, R177, R4 ;  /* 0x00000004b1047221 */ /* 0x000fe20000010000 */
[-C--:B------:R-:W-:Y:S01]  /*1d840*/  FMUL.FTZ R114, R114, R11.reuse ;  /* 0x0000000b72727220 */ /* 0x080fe20000410000 */
[-C--:B------:R-:W-:Y:S01]  /*1d850*/  FMUL.FTZ R115, R115, R11.reuse ;  /* 0x0000000b73737220 */ /* 0x080fe20000410000 */
[-C--:B------:R-:W-:Y:S01]  /*1d860*/  FMUL.FTZ R118, R118, R11.reuse ;  /* 0x0000000b76767220 */ /* 0x080fe20000410000 */
[----:B------:R-:W-:Y:S01]  /*1d870*/  FADD.FTZ R4, R180, R4 ;  /* 0x00000004b4047221 */ /* 0x000fe20000010000 */
[----:B------:R-:W-:Y:S01]  /*1d880*/  FMUL.FTZ R119, R119, R11 ;  /* 0x0000000b77777220 */ /* 0x000fe20000410000 */
[----:B------:R-:W5:Y:S01]  /*1d890*/  MUFU.EX2 R179, R179 ;  /* 0x000000b300b37308 */ /* 0x000f620000000800 */
[----:B----4-:R-:W-:-:S01]  /*1d8a0*/  FADD.FTZ R5, R175, R5 ;  /* 0x00000005af057221 */ /* 0x010fc20000010000 */
[----:B------:R-:W-:Y:S01]  /*1d8b0*/  FADD.FTZ R4, R181, R4 ;  /* 0x00000004b5047221 */ /* 0x000fe20000010000 */
[----:B------:R-:W-:Y:S01]  /*1d8c0*/  F2FP.SATFINITE.E4M3.F32.PACK_AB_MERGE_C R157, R175, R174, RZ ;  /* 0x000000aeaf9d723e */ /* 0x000fe200048070ff */
[-C--:B------:R-:W-:Y:S01]  /*1d8d0*/  FMUL.FTZ R122, R122, R11.reuse ;  /* 0x0000000b7a7a7220 */ /* 0x080fe20000410000 */
[-C--:B------:R-:W-:Y:S01]  /*1d8e0*/  FMUL.FTZ R123, R123, R11.reuse ;  /* 0x0000000b7b7b7220 */ /* 0x080fe20000410000 */
[----:B------:R-:W-:Y:S01]  /*1d8f0*/  FADD.FTZ R4, R184, R4 ;  /* 0x00000004b8047221 */ /* 0x000fe20000010000 */
[----:B------:R-:W-:Y:S01]  /*1d900*/  FMUL.FTZ R126, R126, R11 ;  /* 0x0000000b7e7e7220 */ /* 0x000fe20000410000 */
[----:B------:R-:W4:Y:S01]  /*1d910*/  MUFU.EX2 R182, R182 ;  /* 0x000000b600b67308 */ /* 0x000f220000000800 */
        /* <DEDUP_REMOVED lines=18> */
[-C--:B------:R-:W-:Y:S01]  /*1da40*/  FMUL.FTZ R142, R142, R11.reuse ;  /* 0x0000000b8e8e7220 */ /* 0x080fe20000410000 */
[-C--:B------:R-:W-:Y:S01]  /*1da50*/  FMUL.FTZ R143, R143, R11.reuse ;  /* 0x0000000b8f8f7220 */ /* 0x080fe20000410000 */
[----:B------:R-:W-:Y:S01]  /*1da60*/  FMUL.FTZ R146, R146, R11 ;  /* 0x0000000b92927220 */ /* 0x000fe20000410000 */
[----:B------:R-:W-:Y:S01]  /*1da70*/  FADD.FTZ R4, R196, R4 ;  /* 0x00000004c4047221 */ /* 0x000fe20000010000 */
[----:B------:R-:W-:Y:S01]  /*1da80*/  F2FP.SATFINITE.E4M3.F32.PACK_AB_MERGE_C R196, R197, R196, RZ ;  /* 0x000000c4c5c4723e */ /* 0x000fe200048070ff */
[----:B------:R-:W4:Y:S01]  /*1da90*/  MUFU.EX2 R187, R187 ;  /* 0x000000bb00bb7308 */ /* 0x000f220000000800 */
[----:B---3--:R-:W-:-:S01]  /*1daa0*/  FADD.FTZ R5, R183, R5 ;  /* 0x00000005b7057221 */ /* 0x008fc20000010000 */
[----:B------:R-:W-:Y:S01]  /*1dab0*/  FADD.FTZ R4, R197, R4 ;  /* 0x00000004c5047221 */ /* 0x000fe20000010000 */
[----:B------:R-:W-:Y:S01]  /*1dac0*/  F2FP.SATFINITE.E4M3.F32.PACK_AB_MERGE_C R159, R183, R182, RZ ;  /* 0x000000b6b79f723e */ /* 0x000fe200048070ff */
[-C--:B------:R-:W-:Y:S01]  /*1dad0*/  FMUL.FTZ R147, R147, R11.reuse ;  /* 0x0000000b93937220 */ /* 0x080fe20000410000 */
[-C--:B------:R-:W-:Y:S01]  /*1dae0*/  FMUL.FTZ R150, R150, R11.reuse ;  /* 0x0000000b96967220 */ /* 0x080fe20000410000 */
[----:B------:R-:W-:Y:S01]  /*1daf0*/  FMUL.FTZ R151, R151, R11 ;  /* 0x0000000b97977220 */ /* 0x000fe20000410000 */
[----:B------:R-:W-:Y:S01]  /*1db00*/  F2FP.SATFINITE.E4M3.F32.PACK_AB_MERGE_C R157, R171, R170, R157 ;  /* 0x000000aaab9d723e */ /* 0x000fe2000480709d */
[----:B------:R-:W3:Y:S01]  /*1db10*/  MUFU.EX2 R190, R190 ;  /* 0x000000be00be7308 */ /* 0x000ee20000000800 */
[----:B-----5:R-:W-:-:S01]  /*1db20*/  FADD.FTZ R5, R186, R5 ;  /* 0x00000005ba057221 */ /* 0x020fc20000010000 */
[----:B------:R-:W-:-:S02]  /*1db30*/  F2FP.SATFINITE.E4M3.F32.PACK_AB_MERGE_C R158, R177, R176, R158 ;  /* 0x000000b0b19e723e */ /* 0x000fc4000480709e */
[----:B------:R-:W-:Y:S02]  /*1db40*/  F2FP.SATFINITE.E4M3.F32.PACK_AB_MERGE_C R159, R179, R178, R159 ;  /* 0x000000b2b39f723e */ /* 0x000fe4000480709f */
[----:B------:R-:W-:Y:S02]  /*1db50*/  F2FP.SATFINITE.E4M3.F32.PACK_AB_MERGE_C R160, R185, R184, R188 ;  /* 0x000000b8b9a0723e */ /* 0x000fe400048070bc */
[----:B------:R-:W5:Y:S01]  /*1db60*/  MUFU.EX2 R191, R191 ;  /* 0x000000bf00bf7308 */ /* 0x000f620000000800 */
[----:B----4-:R-:W-:-:S01]  /*1db70*/  FADD.FTZ R5, R187, R5 ;  /* 0x00000005bb057221 */ /* 0x010fc20000010000 */
[----:B------:R-:W-:-:S06]  /*1db80*/  F2FP.SATFINITE.E4M3.F32.PACK_AB_MERGE_C R162, R193, R192, R196 ;  /* 0x000000c0c1a2723e */ /* 0x000fcc00048070c4 */
[----:B------:R-:W4:Y:S01]  /*1db90*/  MUFU.EX2 R194, R194 ;  /* 0x000000c200c27308 */ /* 0x000f220000000800 */
[----:B---3--:R-:W-:-:S07]  /*1dba0*/  FADD.FTZ R5, R190, R5 ;  /* 0x00000005be057221 */ /* 0x008fce0000010000 */
[----:B------:R-:W3:Y:S01]  /*1dbb0*/  MUFU.EX2 R195, R195 ;  /* 0x000000c300c37308 */ /* 0x000ee20000000800 */
[----:B-----5:R-:W-:-:S01]  /*1dbc0*/  FADD.FTZ R5, R191, R5 ;  /* 0x00000005bf057221 */ /* 0x020fc20000010000 */
[----:B------:R-:W-:-:S04]  /*1dbd0*/  F2FP.SATFINITE.E4M3.F32.PACK_AB_MERGE_C R190, R191, R190, RZ ;  /* 0x000000bebfbe723e */ /* 0x000fc800048070ff */
[----:B------:R-:W-:Y:S02]  /*1dbe0*/  F2FP.SATFINITE.E4M3.F32.PACK_AB_MERGE_C R161, R187, R186, R190 ;  /* 0x000000babba1723e */ /* 0x000fe400048070be */
[----:B------:R-:W5:Y:S01]  /*1dbf0*/  MUFU.EX2 R198, R198 ;  /* 0x000000c600c67308 */ /* 0x000f620000000800 */
[----:B----4-:R-:W-:-:S07]  /*1dc00*/  FADD.FTZ R5, R194, R5 ;  /* 0x00000005c2057221 */ /* 0x010fce0000010000 */
[----:B------:R-:W4:Y:S01]  /*1dc10*/  MUFU.EX2 R200, R200 ;  /* 0x000000c800c87308 */ /* 0x000f220000000800 */
[----:B---3--:R-:W-:-:S07]  /*1dc20*/  FADD.FTZ R5, R195, R5 ;  /* 0x00000005c3057221 */ /* 0x008fce0000010000 */
[----:B------:R-:W3:Y:S01]  /*1dc30*/  MUFU.EX2 R199, R199 ;  /* 0x000000c700c77308 */ /* 0x000ee20000000800 */
[----:B-----5:R-:W-:-:S07]  /*1dc40*/  FADD.FTZ R5, R198, R5 ;  /* 0x00000005c6057221 */ /* 0x020fce0000010000 */
[----:B------:R-:W5:Y:S01]  /*1dc50*/  MUFU.EX2 R201, R201 ;  /* 0x000000c900c97308 */ /* 0x000f620000000800 */
[----:B----4-:R-:W-:-:S07]  /*1dc60*/  FADD.FTZ R4, R200, R4 ;  /* 0x00000004c8047221 */ /* 0x010fce0000010000 */
[----:B------:R-:W4:Y:S01]  /*1dc70*/  MUFU.EX2 R202, R202 ;  /* 0x000000ca00ca7308 */ /* 0x000f220000000800 */
[----:B---3--:R-:W-:-:S01]  /*1dc80*/  FADD.FTZ R5, R199, R5 ;  /* 0x00000005c7057221 */ /* 0x008fc20000010000 */
[----:B------:R-:W-:-:S04]  /*1dc90*/  F2FP.SATFINITE.E4M3.F32.PACK_AB_MERGE_C R198, R199, R198, RZ ;  /* 0x000000c6c7c6723e */ /* 0x000fc800048070ff */
[----:B------:R-:W-:Y:S02]  /*1dca0*/  F2FP.SATFINITE.E4M3.F32.PACK_AB_MERGE_C R163, R195, R194, R198 ;  /* 0x000000c2c3a3723e */ /* 0x000fe400048070c6 */
[----:B------:R-:W3:Y:S01]  /*1dcb0*/  MUFU.EX2 R204, R204 ;  /* 0x000000cc00cc7308 */ /* 0x000ee20000000800 */
[----:B-----5:R-:W-:-:S07]  /*1dcc0*/  FADD.FTZ R4, R201, R4 ;  /* 0x00000004c9047221 */ /* 0x020fce0000010000 */
[----:B------:R-:W5:Y:S01]  /*1dcd0*/  MUFU.EX2 R203, R203 ;  /* 0x000000cb00cb7308 */ /* 0x000f620000000800 */
[----:B----4-:R-:W-:-:S07]  /*1dce0*/  FADD.FTZ R5, R202, R5 ;  /* 0x00000005ca057221 */ /* 0x010fce0000010000 */
[----:B------:R-:W4:Y:S01]  /*1dcf0*/  MUFU.EX2 R205, R205 ;  /* 0x000000cd00cd7308 */ /* 0x000f220000000800 */
[----:B---3--:R-:W-:-:S07]  /*1dd00*/  FADD.FTZ R4, R204, R4 ;  /* 0x00000004cc047221 */ /* 0x008fce0000010000 */
[----:B------:R-:W3:Y:S01]  /*1dd10*/  MUFU.EX2 R206, R206 ;  /* 0x000000ce00ce7308 */ /* 0x000ee20000000800 */
[----:B-----5:R-:W-:-:S07]  /*1dd20*/  FADD.FTZ R5, R203, R5 ;  /* 0x00000005cb057221 */ /* 0x020fce0000010000 */
[----:B------:R-:W5:Y:S01]  /*1dd30*/  MUFU.EX2 R208, R208 ;  /* 0x000000d000d07308 */ /* 0x000f620000000800 */
[----:B----4-:R-:W-:-:S01]  /*1dd40*/  FADD.FTZ R4, R205, R4 ;  /* 0x00000004cd047221 */ /* 0x010fc20000010000 */
[----:B------:R-:W-:-:S04]  /*1dd50*/  F2FP.SATFINITE.E4M3.F32.PACK_AB_MERGE_C R204, R205, R204, RZ ;  /* 0x000000cccdcc723e */ /* 0x000fc800048070ff */
[----:B------:R-:W-:Y:S02]  /*1dd60*/  F2FP.SATFINITE.E4M3.F32.PACK_AB_MERGE_C R164, R201, R200, R204 ;  /* 0x000000c8c9a4723e */ /* 0x000fe400048070cc */
        /* <DEDUP_REMOVED lines=13> */
[----:B----4-:R-:W-:-:S07]  /*1de40*/  FADD.FTZ R14, R212, R4 ;  /* 0x00000004d40e7221 */ /* 0x010fce0000010000 */
[----:B------:R-:W4:Y:S01]  /*1de50*/  MUFU.EX2 R214, R214 ;  /* 0x000000d600d67308 */ /* 0x000f220000000800 */
[----:B---3--:R-:W-:-:S07]  /*1de60*/  FADD.FTZ R4, R211, R5 ;  /* 0x00000005d3047221 */ /* 0x008fce0000010000 */
[----:B------:R-:W3:Y:S01]  /*1de70*/  MUFU.EX2 R15, R15 ;  /* 0x0000000f000f7308 */ /* 0x000ee20000000800 */
[----:B-----5:R-:W-:-:S01]  /*1de80*/  FADD.FTZ R5, R13, R14 ;  /* 0x0000000e0d057221 */ /* 0x020fc20000010000 */
[----:B------:R-:W-:-:S04]  /*1de90*/  F2FP.SATFINITE.E4M3.F32.PACK_AB_MERGE_C R13, R13, R212, RZ ;  /* 0x000000d40d0d723e */ /* 0x000fc800048070ff */
[----:B------:R-:W-:Y:S01]  /*1dea0*/  F2FP.SATFINITE.E4M3.F32.PACK_AB_MERGE_C R166, R209, R208, R13 ;  /* 0x000000d0d1a6723e */ /* 0x000fe2000480700d */
[----:B----4-:R-:W-:-:S01]  /*1deb0*/  FADD.FTZ R4, R214, R4 ;  /* 0x00000004d6047221 */ /* 0x010fc20000010000 */
[----:B---3--:R-:W-:-:S03]  /*1dec0*/  F2FP.SATFINITE.E4M3.F32.PACK_AB_MERGE_C R167, R15, R214, RZ ;  /* 0x000000d60fa7723e */ /* 0x008fc600048070ff */
[----:B------:R-:W-:Y:S01]  /*1ded0*/  FADD.FTZ R4, R15, R4 ;  /* 0x000000040f047221 */ /* 0x000fe20000010000 */
[----:B------:R-:W-:Y:S01]  /*1dee0*/  F2FP.SATFINITE.E4M3.F32.PACK_AB_MERGE_C R167, R211, R210, R167 ;  /* 0x000000d2d3a7723e */ /* 0x000fe200048070a7 */
[----:B------:R-:W-:Y:S06]  /*1def0*/  @!P0 BRA `(.L_x_3131) ;  /* 0x0000000000048947 */ /* 0x000fec0003800000 */
[----:B------:R-:W-:Y:S01]  /*1df00*/  BPT.TRAP 0x1 ;  /* 0x000000040000795c */ /* 0x000fe20000300000 */
.L_x_3131:
[----:B------:R3:W4:Y:S01]  /*1df10*/  SYNCS.PHASECHK.TRANS64.TRYWAIT P1, [R7+URZ+0x38850], R8 ;  /* 0x03885008070075a7 */ /* 0x000722000802017f */
[----:B------:R-:W-:Y:S05]  /*1df20*/  @!P0 BRA `(.L_x_3132) ;  /* 0x0000000000048947 */ /* 0x000fea0003800000 */
[----:B------:R-:W-:Y:S01]  /*1df30*/  BPT.TRAP 0x1 ;  /* 0x000000040000795c */ /* 0x000fe20000300000 */
.L_x_3132:
[----:B------:R-:W-:Y:S01]  /*1df40*/  BSSY B0, `(.L_x_3133) ;  /* 0x0000006000007945 */ /* 0x000fe20003800000 */
[----:B------:R-:W-:Y:S01]  /*1df50*/  LEA R12, R9, UR42, 0xb ;  /* 0x0000002a090c7c11 */ /* 0x000fe2000f8e58ff */
[----:B------:R-:W-:Y:S02]  /*1df60*/  IMAD.MOV.U32 R13, RZ, RZ, 0x40000040 ;  /* 0x40000040ff0d7424 */ /* 0x000fe400078e00ff */
[----:B----4-:R-:W-:Y:S05]  /*1df70*/  @P1 BRA `(.L_x_3134) ;  /* 0x0000000000081947 */ /* 0x010fea0003800000 */
[----:B------:R-:W4:Y:S02]  /*1df80*/  SYNCS.PHASECHK.TRANS64.TRYWAIT P1, [R7+URZ+0x38850], R8 ;  /* 0x03885008070075a7 */ /* 0x000f24000802017f */
[----:B----4-:R-:W-:Y:S05]  /*1df90*/  @!P1 BRA `(.L_x_3135) ;  /* 0x000000f400509947 */ /* 0x010fea0003800000 */
.L_x_3134:
[----:B------:R-:W-:Y:S05]  /*1dfa0*/  BSYNC B0 ;  /* 0x0000000000007941 */ /* 0x000fea0003800000 */
.L_x_3133:
[----:B------:R-:W5:Y:S01]  /*1dfb0*/  S2R R11, SR_TID.X ;  /* 0x00000000000b7919 */ /* 0x000f620000002100 */
[----:B------:R-:W-:Y:S05]  /*1dfc0*/  WARPSYNC.ALL ;  /* 0x0000000000007948 */ /* 0x000fea0003800000 */
[C---:B------:R-:W-:Y:S01]  /*1dfd0*/  R2UR UR6, R12.reuse ;  /* 0x000000000c0672ca */ /* 0x040fe200000e0000 */
[----:B------:R-:W-:Y:S01]  /*1dfe0*/  IMAD.MOV.U32 R9, RZ, RZ, 0x40000040 ;  /* 0x40000040ff097424 */ /* 0x000fe200078e00ff */
[----:B------:R-:W-:Y:S01]  /*1dff0*/  R2UR UR7, R13 ;  /* 0x000000000d0772ca */ /* 0x000fe200000e0000 */
[----:B------:R-:W-:Y:S01]  /*1e000*/  IMAD.MOV.U32 R13, RZ, RZ, 0x40000040 ;  /* 0x40000040ff0d7424 */ /* 0x000fe200078e00ff */
[----:B01-34-:R-:W-:-:S02]  /*1e010*/  IADD3 R8, R12, 0x2, RZ ;  /* 0x000000020c087810 */ /* 0x01bfc40007ffe0ff */
[----:B-----5:R-:W-:-:S05]  /*1e020*/  SHF.R.U32.HI R11, RZ, 0x7, R11 ;  /* 0x00000007ff0b7819 */ /* 0x020fca000001160b */
        /* <DEDUP_REMOVED lines=28> */
.L_x_3136:
[C---:B------:R-:W-:Y:S01]  /*1e1f0*/  ISETP.GT.AND P1, PT, R6.reuse, RZ, PT ;  /* 0x000000ff0600720c */ /* 0x040fe20003f24270 */
[----:B------:R-:W-:Y:S01]  /*1e200*/  VIADD R7, R7, 0x38860 ;  /* 0x0003886007077836 */ /* 0x000fe20000000000 */
[----:B------:R-:W-:Y:S01]  /*1e210*/  IADD3 R6, R6, -0x1, RZ ;  /* 0xffffffff06067810 */ /* 0x000fe20007ffe0ff */
[----:B------:R-:W-:Y:S02]  /*1e220*/  IMAD.U32 R8, RZ, RZ, UR38 ;  /* 0x00000026ff087e24 */ /* 0x000fe4000f8e00ff */
[----:B------:R-:W-:Y:S02]  /*1e230*/  IMAD.MOV.U32 R11, RZ, RZ, R0 ;  /* 0x000000ffff0b7224 */ /* 0x000fe400078e0000 */
[----:B------:R-:W-:Y:S01]  /*1e240*/  IMAD.MOV.U32 R12, RZ, RZ, R3 ;  /* 0x000000ffff0c7224 */ /* 0x000fe200078e0003 */
[----:B------:R-:W-:-:S04]  /*1e250*/  PRMT R7, R8, 0x654, R7 ;  /* 0x0000065408077816 */ /* 0x000fc80000000007 */
[----:B------:R1:W-:Y:S01]  /*1e260*/  SYNCS.ARRIVE.TRANS64.RED.A1T0 RZ, [R7+URZ], RZ ;  /* 0x000000ff07ff79a7 */ /* 0x0003e2000810043f */
[----:B------:R-:W-:Y:S05]  /*1e270*/  @P1 BRA `(.L_x_3137) ;  /* 0xffffffd800d01947 */ /* 0x000fea000383ffff */
.L_x_3125:
[----:B------:R-:W3:Y:S04]  /*1e280*/  LDL R8, [R1+0x38] ;  /* 0x0000380001087983 */ /* 0x000ee80000100800 */
[----:B------:R-:W4:Y:S01]  /*1e290*/  LDL R9, [R1+0x18] ;  /* 0x0000180001097983 */ /* 0x000f220000100800 */
[----:B------:R-:W-:Y:S05]  /*1e2a0*/  WARPSYNC.ALL ;  /* 0x0000000000007948 */ /* 0x000fea0003800000 */
[----:B------:R-:W-:Y:S01]  /*1e2b0*/  ULDC.64 UR4, c[0x0][0x9a0] ;  /* 0x0002680000047ab9 */ /* 0x000fe20000000a00 */
[----:B------:R-:W5:Y:S01]  /*1e2c0*/  LDL.LU R22, [R1+0x3c] ;  /* 0x00003c0001167983 */ /* 0x000f620000300800 */
[----:B------:R2:W-:Y:S08]  /*1e2d0*/  BAR.ARV R10, 0x100 ;  /* 0x0004000a0000751d */ /* 0x0005f00000002000 */
[----:B------:R-:W-:Y:S06]  /*1e2e0*/  BAR.ARV 0x8, 0x180 ;  /* 0x0206000000007b1d */ /* 0x000fec0000002000 */
[----:B------:R-:W-:-:S04]  /*1e2f0*/  ISETP.NE.U32.AND P0, PT, RZ, UR4, PT ;  /* 0x00000004ff007c0c */ /* 0x000fc8000bf05070 */
[----:B------:R-:W-:-:S13]  /*1e300*/  ISETP.NE.AND.EX P0, PT, RZ, UR5, PT, P0 ;  /* 0x00000005ff007c0c */ /* 0x000fda000bf05300 */
[----:B------:R-:W3:Y:S01]  /*1e310*/  @P0 LDC.64 R12, c[0x0][0x9c8] ;  /* 0x00027200ff0c0b82 */ /* 0x000ee20000000a00 */
[----:B------:R-:W-:-:S07]  /*1e320*/  @P0 SHF.R.S32.HI R15, RZ, 0x1f, R218 ;  /* 0x0000001fff0f0819 */ /* 0x000fce00000114da */
[----:B01----:R-:W0:Y:S01]  /*1e330*/  @P0 LDC.64 R6, c[0x0][0x9d0] ;  /* 0x00027400ff060b82 */ /* 0x003e220000000a00 */
[----:B---3--:R-:W-:-:S04]  /*1e340*/  @P0 IMAD R8, R8, R12, RZ ;  /* 0x0000000c08080224 */ /* 0x008fc800078e02ff */
[C---:B----4-:R-:W-:Y:S02]  /*1e350*/  @P0 IMAD R11, R9.reuse, R13, R8 ;  /* 0x0000000d090b0224 */ /* 0x050fe400078e0208 */
[----:B------:R-:W-:-:S04]  /*1e360*/  @P0 IMAD.WIDE.U32 R8, R9, R12, RZ ;  /* 0x0000000c09080225 */ /* 0x000fc800078e00ff */
[-C--:B0-----:R-:W-:Y:S02]  /*1e370*/  @P0 IMAD R12, R15, R6.reuse, RZ ;  /* 0x000000060f0c0224 */ /* 0x081fe400078e02ff */
        /* <DEDUP_REMOVED lines=9> */
[----:B------:R-:W4:Y:S01]  /*1e410*/  SHFL.BFLY PT, R11, R4, 0x2, 0x1f ;  /* 0x0c401f00040b7f89 */ /* 0x000f2200000e0000 */
[----:B-1----:R-:W-:Y:S01]  /*1e420*/  FADD.FTZ R6, R6, R5 ;  /* 0x0000000506067221 */ /* 0x002fe20000010000 */
[----:B----4-:R-:W-:-:S04]  /*1e430*/  FADD.FTZ R12, R11, R4 ;  /* 0x000000040b0c7221 */ /* 0x010fc80000010000 */
[----:B------:R-:W1:Y:S04]  /*1e440*/  SHFL.BFLY PT, R11, R6, 0x1, 0x1f ;  /* 0x0c201f00060b7f89 */ /* 0x000e6800000e0000 */
[----:B------:R-:W4:Y:S01]  /*1e450*/  SHFL.BFLY PT, R13, R12, 0x1, 0x1f ;  /* 0x0c201f000c0d7f89 */ /* 0x000f2200000e0000 */
[----:B0-----:R-:W-:Y:S02]  /*1e460*/  IMAD.MOV.U32 R8, RZ, RZ, RZ ;  /* 0x000000ffff087224 */ /* 0x001fe400078e00ff */
[----:B-1----:R-:W-:Y:S01]  /*1e470*/  FADD.FTZ R11, R6, R11 ;  /* 0x0000000b060b7221 */ /* 0x002fe20000010000 */
[----:B----4-:R-:W-:-:S04]  /*1e480*/  FADD.FTZ R13, R12, R13 ;  /* 0x0000000d0c0d7221 */ /* 0x010fc80000010000 */
[----:B------:R-:W-:Y:S01]  /*1e490*/  FSETP.NE.FTZ.AND P0, PT, R11, RZ, PT ;  /* 0x000000ff0b00720b */ /* 0x000fe20003f15000 */
[----:B------:R-:W-:Y:S01]  /*1e4a0*/  FMUL.FTZ R9, R13, 0.00390625 ;  /* 0x3b8000000d097820 */ /* 0x000fe20000410000 */
[----:B------:R-:W-:-:S04]  /*1e4b0*/  FMUL.FTZ R14, R11, 0.00390625 ;  /* 0x3b8000000b0e7820 */ /* 0x000fc80000410000 */
[----:B------:R-:W-:Y:S02]  /*1e4c0*/  FSETP.NE.FTZ.AND P2, PT, R9, RZ, PT ;  /* 0x000000ff0900720b */ /* 0x000fe40003f55000 */
[----:B------:R-:W-:-:S05]  /*1e4d0*/  FSETP.NE.FTZ.AND P1, PT, R14, RZ, PT ;  /* 0x000000ff0e00720b */ /* 0x000fca0003f35000 */
[----:B------:R-:W-:Y:S01]  /*1e4e0*/  @P0 MUFU.RCP R8, R11 ;  /* 0x0000000b00080308 */ /* 0x000fe20000001000 */
[----:B------:R-:W-:Y:S01]  /*1e4f0*/  FSETP.NE.FTZ.AND P0, PT, R13, RZ, PT ;  /* 0x000000ff0d00720b */ /* 0x000fe20003f15000 */
[----:B------:R-:W-:-:S06]  /*1e500*/  IMAD.MOV.U32 R6, RZ, RZ, RZ ;  /* 0x000000ffff067224 */ /* 0x000fcc00078e00ff */
[----:B------:R-:W0:Y:S01]  /*1e510*/  @P2 MUFU.LG2 R9, R9 ;  /* 0x0000000900092308 */ /* 0x000e220000000c00 */
[----:B-----5:R-:W-:-:S07]  /*1e520*/  VIADD R22, R22, 0x1 ;  /* 0x0000000116167836 */ /* 0x020fce0000000000 */
[----:B------:R-:W-:Y:S08]  /*1e530*/  @P0 MUFU.RCP R6, R13 ;  /* 0x0000000d00060308 */ /* 0x000ff00000001000 */
[----:B------:R-:W1:Y:S01]  /*1e540*/  @P1 MUFU.LG2 R5, R14 ;  /* 0x0000000e00051308 */ /* 0x000e620000000c00 */
[----:B------:R4:W-:Y:S01]  /*1e550*/  STL [R1+0x3c], R22 ;  /* 0x00003c1601007387 */ /* 0x0009e20000100800 */
[C---:B------:R-:W-:Y:S01]  /*1e560*/  @P2 FMUL.FTZ R12, R2.reuse, 0.69314718246459960938 ;  /* 0x3f317218020c2820 */ /* 0x040fe20000410000 */
[----:B0-----:R-:W-:Y:S01]  /*1e570*/  @P2 FMUL.FTZ R9, R9, 0.69314718246459960938 ;  /* 0x3f31721809092820 */ /* 0x001fe20000410000 */
[----:B------:R-:W-:Y:S01]  /*1e580*/  @P1 FMUL.FTZ R4, R2, 0.69314718246459960938 ;  /* 0x3f31721802041820 */ /* 0x000fe20000410000 */
[----:B------:R-:W-:Y:S01]  /*1e590*/  IADD3 R222, R222, 0x1, RZ ;  /* 0x00000001dede7810 */ /* 0x000fe20007ffe0ff */
[----:B------:R-:W-:-:S02]  /*1e5a0*/  IMAD.MOV.U32 R21, RZ, RZ, -0x800000 ;  /* 0xff800000ff157424 */ /* 0x000fc400078e00ff */
[----:B------:R-:W-:Y:S01]  /*1e5b0*/  @P2 FFMA.FTZ R21, R12, R0, R9 ;  /* 0x000000000c152223 */ /* 0x000fe20000010009 */
[----:B------:R-:W-:Y:S01]  /*1e5c0*/  ISETP.NE.AND P3, PT, R222, 0x2, PT ;  /* 0x00000002de00780c */ /* 0x000fe20003f65270 */
[----:B------:R-:W-:Y:S02]  /*1e5d0*/  IMAD.MOV.U32 R20, RZ, RZ, -0x800000 ;  /* 0xff800000ff147424 */ /* 0x000fe400078e00ff */
[----:B-1----:R-:W-:Y:S01]  /*1e5e0*/  @P1 FMUL.FTZ R5, R5, 0.69314718246459960938 ;  /* 0x3f31721805051820 */ /* 0x002fe20000410000 */
[----:B--2---:R-:W-:-:S03]  /*1e5f0*/  SEL R10, RZ, 0x1, P3 ;  /* 0x00000001ff0a7807 */ /* 0x004fc60001800000 */
[----:B------:R-:W-:Y:S01]  /*1e600*/  @P1 FFMA.FTZ R20, R4, R3, R5 ;  /* 0x0000000304141223 */ /* 0x000fe20000010005 */
[----:B------:R-:W-:Y:S02]  /*1e610*/  LOP3.LUT R223, R223, R10, RZ, 0x3c, !PT ;  /* 0x0000000adfdf7212 */ /* 0x000fe400078e3cff */
[----:B------:R-:W-:Y:S02]  /*1e620*/  PLOP3.LUT P0, PT, PT, PT, PT, 0x8, 0x0 ;  /* 0x000000000000781c */ /* 0x000fe40003f0e170 */
[----:B------:R-:W-:Y:S01]  /*1e630*/  SEL R222, R222, RZ, P3 ;  /* 0x000000ffdede7207 */ /* 0x000fe20001800000 */
[-C--:B---3--:R-:W-:Y:S01]  /*1e640*/  FMUL.FTZ R2, R8, R7.reuse ;  /* 0x0000000708027220 */ /* 0x088fe20000410000 */
[----:B------:R-:W-:-:S03]  /*1e650*/  FMUL.FTZ R0, R6, R7 ;  /* 0x0000000706007220 */ /* 0x000fc60000410000 */
[-C--:B------:R-:W-:Y:S01]  /*1e660*/  FMUL.FTZ R15, R76, R2.reuse ;  /* 0x000000024c0f7220 */ /* 0x080fe20000410000 */
[-C--:B------:R-:W-:Y:S01]  /*1e670*/  FMUL.FTZ R76, R125, R2.reuse ;  /* 0x000000027d4c7220 */ /* 0x080fe20000410000 */
        /* <DEDUP_REMOVED lines=8> */
[-C--:B------:R-:W-:Y:S01]  /*1e700*/  FMUL.FTZ R38, R39, R0.reuse ;  /* 0x0000000027267220 */ /* 0x080fe20000410000 */
        /* <DEDUP_REMOVED lines=116> */
[----:B----4-:R-:W-:-:S07]  /*1ee50*/  FMUL.FTZ R132, R151, R0 ;  /* 0x0000000097847220 */ /* 0x010fce0000410000 */
.L_x_3047:
        /* <DEDUP_REMOVED lines=16> */
[----:B------:R-:W-:-:S02]  /*1ef60*/  F2FP.BF16.F32.PACK_AB R32, R13, R64 ;  /* 0x000000400d20723e */ /* 0x000fc400000010ff */
[----:B------:R-:W1:Y:S01]  /*1ef70*/  S2R R13, SR_SWINHI ;  /* 0x00000000000d7919 */ /* 0x000e620000002f00 */
[----:B------:R-:W-:Y:S02]  /*1ef80*/  F2FP.BF16.F32.PACK_AB R120, R77, R120 ;  /* 0x000000784d78723e */ /* 0x000fe400000010ff */
[----:B------:R-:W-:Y:S02]  /*1ef90*/  F2FP.BF16.F32.PACK_AB R121, R76, R121 ;  /* 0x000000794c79723e */ /* 0x000fe400000010ff */
[----:B------:R-:W-:Y:S02]  /*1efa0*/  F2FP.BF16.F32.PACK_AB R30, R30, R109 ;  /* 0x0000006d1e1e723e */ /* 0x000fe400000010ff */
[----:B------:R-:W-:Y:S02]  /*1efb0*/  F2FP.BF16.F32.PACK_AB R109, R54, R51 ;  /* 0x00000033366d723e */ /* 0x000fe400000010ff */
[----:B------:R-:W-:Y:S01]  /*1efc0*/  F2FP.BF16.F32.PACK_AB R58, R55, R58 ;  /* 0x0000003a373a723e */ /* 0x000fe200000010ff */
[----:B0-----:R-:W-:-:S05]  /*1efd0*/  IMAD.SHL.U32 R0, R148, 0x4, RZ ;  /* 0x0000000494007824 */ /* 0x001fca00078e00ff */
[----:B------:R-:W-:Y:S02]  /*1efe0*/  LOP3.LUT R0, R0, 0xc, RZ, 0xc0, !PT ;  /* 0x0000000c00007812 */ /* 0x000fe400078ec0ff */
[----:B------:R-:W-:Y:S02]  /*1eff0*/  MOV R76, R22 ;  /* 0x00000016004c7202 */ /* 0x000fe40000000f00 */
[----:B-1----:R-:W-:Y:S02]  /*1f000*/  MOV R77, R13 ;  /* 0x0000000d004d7202 */ /* 0x002fe40000000f00 */
[----:B------:R-:W-:-:S05]  /*1f010*/  IADD3 R26, P0, R0, UR4, RZ ;  /* 0x00000004001a7c10 */ /* 0x000fca000ff1e0ff */
[----:B------:R-:W-:Y:S01]  /*1f020*/  IMAD.X R27, RZ, RZ, UR5, P0 ;  /* 0x00000005ff1b7e24 */ /* 0x000fe200080e06ff */
[----:B------:R-:W-:Y:S02]  /*1f030*/  F2FP.BF16.F32.PACK_AB R34, R117, R34 ;  /* 0x000000227522723e */ /* 0x000fe400000010ff */
[----:B------:R-:W-:Y:S02]  /*1f040*/  F2FP.BF16.F32.PACK_AB R103, R38, R35 ;  /* 0x000000232667723e */ /* 0x000fe400000010ff */
[----:B------:R0:W5:Y:S01]  /*1f050*/  LDG.E.CONSTANT R0, desc[UR36][R26.64] ;  /* 0x000000241a007981 */ /* 0x000162000c1e9900 */
[----:B------:R-:W-:Y:S02]  /*1f060*/  F2FP.BF16.F32.PACK_AB R3, R3, R24 ;  /* 0x000000180303723e */ /* 0x000fe400000010ff */
[----:B------:R-:W-:Y:S02]  /*1f070*/  F2FP.BF16.F32.PACK_AB R117, R86, R83 ;  /* 0x000000535675723e */ /* 0x000fe400000010ff */
[----:B------:R-:W-:-:S02]  /*1f080*/  F2FP.BF16.F32.PACK_AB R38, R87, R90 ;  /* 0x0000005a5726723e */ /* 0x000fc400000010ff */
[----:B------:R-:W-:Y:S02]  /*1f090*/  F2FP.BF16.F32.PACK_AB R64, R85, R128 ;  /* 0x000000805540723e */ /* 0x000fe400000010ff */
[----:B------:R-:W-:Y:S02]  /*1f0a0*/  F2FP.BF16.F32.PACK_AB R24, R10, R49 ;  /* 0x000000310a18723e */ /* 0x000fe400000010ff */
[----:B0-----:R-:W-:Y:S02]  /*1f0b0*/  F2FP.BF16.F32.PACK_AB R26, R79, R82 ;  /* 0x000000524f1a723e */ /* 0x001fe400000010ff */
        /* <DEDUP_REMOVED lines=26> */
[----:B------:R-:W-:Y:S01]  /*1f260*/  LOP3.LUT P0, R13, R148, 0x3, RZ, 0xc0, !PT ;  /* 0x00000003940d7812 */ /* 0x000fe2000780c0ff */
[----:B------:R-:W-:-:S03]  /*1f270*/  UMOV UR4, 0xffffffff ;  /* 0xffffffff00047882 */ /* 0x000fc60000000000 */
[----:B------:R-:W-:Y:S02]  /*1f280*/  ISETP.EQ.OR P0, PT, R13, 0x3, !P0 ;  /* 0x000000030d00780c */ /* 0x000fe40004702670 */
        /* <DEDUP_REMOVED lines=23> */
[----:B------:R-:W-:Y:S01]  /*1f400*/  SEL R3, R134, R3, P0 ;  /* 0x0000000386037207 */ /* 0x000fe20000000000 */
        /* <DEDUP_REMOVED lines=25> */
[----:B------:R-:W-:Y:S02]  /*1f5a0*/  IADD3 R61, P2, R54, 0x8020, RZ ;  /* 0x00008020363d7810 */ /* 0x000fe40007f5e0ff */
[----:B------:R-:W-:Y:S01]  /*1f5b0*/  LOP3.LUT R74, R74, R75, RZ, 0x3c, !PT ;  /* 0x0000004b4a4a7212 */ /* 0x000fe200078e3cff */
[----:B------:R-:W-:Y:S01]  /*1f5c0*/  IMAD.X R75, RZ, RZ, R55, P4 ;  /* 0x000000ffff4b7224 */ /* 0x000fe200020e0637 */
        /* <DEDUP_REMOVED lines=16> */
[----:B------:R-:W-:Y:S01]  /*1f6d0*/  IMAD.X R61, RZ, RZ, R55, P2 ;  /* 0x000000ffff3d7224 */ /* 0x000fe200010e0637 */
[----:B------:R-:W-:-:S02]  /*1f6e0*/  LOP3.LUT R52, R52, R53, RZ, 0x3c, !PT ;  /* 0x0000003534347212 */ /* 0x000fc400078e3cff */
[----:B------:R-:W-:Y:S01]  /*1f6f0*/  LOP3.LUT R48, R48, R49, RZ, 0x3c, !PT ;  /* 0x0000003130307212 */ /* 0x000fe200078e3cff */
[--C-:B------:R-:W-:Y:S01]  /*1f700*/  IMAD.X R49, RZ, RZ, R55.reuse, P5 ;  /* 0x000000ffff317224 */ /* 0x100fe200028e0637 */
[----:B------:R-:W-:Y:S02]  /*1f710*/  IADD3.X R53, RZ, R55, RZ, P1, !PT ;  /* 0x00000037ff357210 */ /* 0x000fe40000ffe4ff */
[C---:B------:R-:W-:Y:S02]  /*1f720*/  IADD3 R45, P3, R54.reuse, 0x4020, RZ ;  /* 0x00004020362d7810 */ /* 0x040fe40007f7e0ff */
[----:B------:R-:W-:Y:S02]  /*1f730*/  IADD3 R43, P2, R54, 0x4000, RZ ;  /* 0x00004000362b7810 */ /* 0x000fe40007f5e0ff */
[----:B------:R-:W-:Y:S01]  /*1f740*/  LOP3.LUT R46, R46, R47, RZ, 0x3c, !PT ;  /* 0x0000002f2e2e7212 */ /* 0x000fe200078e3cff */
[----:B------:R-:W-:Y:S01]  /*1f750*/  IMAD.X R47, RZ, RZ, R55, P4 ;  /* 0x000000ffff2f7224 */ /* 0x000fe200020e0637 */
[----:B------:R-:W-:-:S02]  /*1f760*/  IADD3 R37, P1, R54, 0x60, RZ ;  /* 0x0000006036257810 */ /* 0x000fc40007f3e0ff */
[C---:B------:R-:W-:Y:S02]  /*1f770*/  IADD3 R29, P5, R54.reuse, 0x40, RZ ;  /* 0x00000040361d7810 */ /* 0x040fe40007fbe0ff */
[----:B------:R-:W-:Y:S02]  /*1f780*/  IADD3 R25, P4, R54, 0x20, RZ ;  /* 0x0000002036197810 */ /* 0x000fe40007f9e0ff */
[----:B------:R-:W-:Y:S02]  /*1f790*/  LOP3.LUT R44, R45, 0x380, RZ, 0xc0, !PT ;  /* 0x000003802d2c7812 */ /* 0x000fe400078ec0ff */
[----:B------:R-:W-:Y:S02]  /*1f7a0*/  LOP3.LUT R42, R43, 0x380, RZ, 0xc0, !PT ;  /* 0x000003802b2a7812 */ /* 0x000fe400078ec0ff */
[----:B------:R-:W-:Y:S02]  /*1f7b0*/  LOP3.LUT R36, R37, 0x380, RZ, 0xc0, !PT ;  /* 0x0000038025247812 */ /* 0x000fe400078ec0ff */
[----:B------:R-:W-:-:S02]  /*1f7c0*/  LOP3.LUT R28, R29, 0x380, RZ, 0xc0, !PT ;  /* 0x000003801d1c7812 */ /* 0x000fc400078ec0ff */
[----:B------:R-:W-:Y:S02]  /*1f7d0*/  LOP3.LUT R15, R54, 0x380, RZ, 0xc0, !PT ;  /* 0x00000380360f7812 */ /* 0x000fe400078ec0ff */
[----:B------:R-:W-:Y:S02]  /*1f7e0*/  LOP3.LUT R14, R25, 0x380, RZ, 0xc0, !PT ;  /* 0x00000380190e7812 */ /* 0x000fe400078ec0ff */
[----:B------:R-:W-:Y:S02]  /*1f7f0*/  SHF.R.U64 R44, R44, 0x3, RZ ;  /* 0x000000032c2c7819 */ /* 0x000fe400000012ff */
[----:B------:R-:W-:Y:S02]  /*1f800*/  SHF.R.U64 R42, R42, 0x3, RZ ;  /* 0x000000032a2a7819 */ /* 0x000fe400000012ff */
[----:B------:R-:W-:Y:S02]  /*1f810*/  SHF.R.U64 R36, R36, 0x3, RZ ;  /* 0x0000000324247819 */ /* 0x000fe400000012ff */
[----:B------:R-:W-:-:S02]  /*1f820*/  SHF.R.U64 R28, R28, 0x3, RZ ;  /* 0x000000031c1c7819 */ /* 0x000fc400000012ff */
[----:B------:R-:W-:Y:S02]  /*1f830*/  SHF.R.U64 R15, R15, 0x3, RZ ;  /* 0x000000030f0f7819 */ /* 0x000fe400000012ff */
[----:B------:R-:W-:Y:S01]  /*1f840*/  SHF.R.U64 R14, R14, 0x3, RZ ;  /* 0x000000030e0e7819 */ /* 0x000fe200000012ff */
[----:B---3--:R-:W-:Y:S01]  /*1f850*/  IMAD.MOV.U32 R140, RZ, RZ, R97 ;  /* 0x000000ffff8c7224 */ /* 0x008fe200078e0061 */
        /* <DEDUP_REMOVED lines=10> */
[----:B----4-:R-:W-:-:S02]  /*1f900*/  MOV R142, R2 ;  /* 0x00000002008e7202 */ /* 0x010fc40000000f00 */
[----:B------:R-:W-:Y:S02]  /*1f910*/  LOP3.LUT R14, R14, R25, RZ, 0x3c, !PT ;  /* 0x000000190e0e7212 */ /* 0x000fe400078e3cff */
[----:B------:R-:W-:Y:S02]  /*1f920*/  MOV R81, R86 ;  /* 0x0000005600517202 */ /* 0x000fe40000000f00 */
[----:B------:R-:W-:Y:S02]  /*1f930*/  F2FP.BF16.F32.PACK_AB R2, R143, R146 ;  /* 0x000000928f02723e */ /* 0x000fe400000010ff */
        /* <DEDUP_REMOVED lines=15> */
[C---:B------:R-:W-:Y:S02]  /*1fa30*/  SHF.L.U32 R87, R140.reuse, 0x2, RZ ;  /* 0x000000028c577819 */ /* 0x040fe400000006ff */
[----:B------:R-:W-:Y:S01]  /*1fa40*/  SHF.L.U64.HI R98, R140, 0x2, R142 ;  /* 0x000000028c627819 */ /* 0x000fe2000001028e */
[----:B------:R-:W-:Y:S06]  /*1fa50*/  BRA.DIV UR4, `(.L_x_3140) ;  /* 0x000000da04b47947 */ /* 0x000fec000b800000 */
        /* <DEDUP_REMOVED lines=8> */
[----:B------:R-:W-:Y:S01]  /*1fae0*/  SEL R6, R41, R40, P0 ;  /* 0x0000002829067207 */ /* 0x000fe20000000000 */
[----:B-----5:R-:W-:Y:S01]  /*1faf0*/  SHFL.IDX PT, R35, R35, R0, 0x1c1f ;  /* 0x001c1f0023237589 */ /* 0x020fe200000e0000 */
[----:B------:R-:W-:Y:S02]  /*1fb00*/  SEL R32, R65, R32, P0 ;  /* 0x0000002041207207 */ /* 0x000fe40000000000 */
[----:B------:R-:W-:Y:S02]  /*1fb10*/  SEL R37, R80, R51, P0 ;  /* 0x0000003350257207 */ /* 0x000fe40000000000 */
[----:B------:R-:W-:-:S02]  /*1fb20*/  SEL R42, R51, R80, P0 ;  /* 0x00000050332a7207 */ /* 0x000fc40000000000 */
[----:B------:R-:W-:Y:S02]  /*1fb30*/  SEL R39, R88, R59, P0 ;  /* 0x0000003b58277207 */ /* 0x000fe40000000000 */
[----:B------:R-:W-:Y:S01]  /*1fb40*/  SEL R44, R59, R88, P0 ;  /* 0x000000583b2c7207 */ /* 0x000fe20000000000 */
[----:B------:R-:W-:Y:S01]  /*1fb50*/  SHFL.IDX PT, R37, R37, R0, 0x1c1f ;  /* 0x001c1f0025257589 */ /* 0x000fe200000e0000 */
[----:B------:R-:W-:Y:S02]  /*1fb60*/  SEL R61, R50, R109, P0 ;  /* 0x0000006d323d7207 */ /* 0x000fe40000000000 */
[----:B------:R-:W-:Y:S01]  /*1fb70*/  SEL R84, R109, R50, P0 ;  /* 0x000000326d547207 */ /* 0x000fe20000000000 */
[----:B------:R-:W-:Y:S01]  /*1fb80*/  SHFL.IDX PT, R46, R39, R0, 0x1c1f ;  /* 0x001c1f00272e7589 */ /* 0x000fe200000e0000 */
[----:B------:R-:W-:Y:S02]  /*1fb90*/  LOP3.LUT R9, R0, 0x2, RZ, 0x3c, !PT ;  /* 0x0000000200097812 */ /* 0x000fe400078e3cff */
[----:B------:R-:W-:Y:S01]  /*1fba0*/  SEL R31, R56, R57, P0 ;  /* 0x00000039381f7207 */ /* 0x000fe20000000000 */
[----:B------:R-:W-:Y:S01]  /*1fbb0*/  SHFL.IDX PT, R61, R61, R0, 0x1c1f ;  /* 0x001c1f003d3d7589 */ /* 0x000fe200000e0000 */
[----:B------:R-:W-:-:S02]  /*1fbc0*/  SEL R41, R8, R149, P0 ;  /* 0x0000009508297207 */ /* 0x000fc40000000000 */
[----:B------:R-:W-:Y:S01]  /*1fbd0*/  SEL R48, R149, R8, P0 ;  /* 0x0000000895307207 */ /* 0x000fe20000000000 */
[----:B------:R-:W0:Y:S01]  /*1fbe0*/  SHFL.IDX PT, R40, R36, R9, 0x1c1f ;  /* 0x001c1f0924287589 */ /* 0x000e2200000e0000 */
        /* <DEDUP_REMOVED lines=56> */
[----:B------:R-:W2:Y:S01]  /*1ff70*/  SHFL.IDX PT, R26, R27, R0, 0x1c1f ;  /* 0x001c1f001b1a7589 */ /* 0x000ea200000e0000 */
[----:B------:R-:W-:Y:S02]  /*1ff80*/  SEL R106, R125, R38, P0 ;  /* 0x000000267d6a7207 */ /* 0x000fe40000000000 */
[----:B------:R-:W-:Y:S01]  /*1ff90*/  SEL R110, R110, R133, P0 ;  /* 0x000000856e6e7207 */ /* 0x000fe20000000000 */
[----:B------:R-:W3:Y:S01]  /*1ffa0*/  SHFL.IDX PT, R38, R33, R0, 0x1c1f ;  /* 0x001c1f0021267589 */ /* 0x000ee200000e0000 */
[----:B------:R-:W-:-:S02]  /*1ffb0*/  SEL R114, R123, R114, P0 ;  /* 0x000000727b727207 */ /* 0x000fc40000000000 */
[----:B------:R-:W-:Y:S01]  /*1ffc0*/  SEL R75, R2, R147, P0 ;  /* 0x00000093024b7207 */ /* 0x000fe20000000000 */
[----:B------:R2:W4:Y:S01]  /*1ffd0*/  SHFL.IDX PT, R27, R24, R9, 0x1c1f ;  /* 0x001c1f09181b7589 */ /* 0x00052200000e0000 */
[----:B------:R-:W-:Y:S02]  /*1ffe0*/  SEL R2, R147, R2, P0 ;  /* 0x0000000293027207 */ /* 0x000fe40000000000 */
[----:B0-----:R-:W-:Y:S01]  /*1fff0*/  SEL R12, R35, R40, P0 ;  /* 0x00000028230c7207 */ /* 0x001fe20000000000 */
[----:B------:R-:W0:Y:S01]  /*20000*/  SHFL.IDX PT, R33, R44, R9, 0x1c1f ;  /* 0x001c1f092c217589 */ /* 0x000e2200000e0000 */
[----:B------:R-:W-:Y:S02]  /*20010*/  SEL R14, R40, R35, P0 ;  /* 0x00000023280e7207 */ /* 0x000fe40000000000 */
[----:B-1----:R-:W-:Y:S01]  /*20020*/  SEL R4, R7, R8, P0 ;  /* 0x0000000807047207 */ /* 0x002fe20000000000 */
[----:B------:R-:W-:Y:S01]  /*20030*/  SHFL.IDX PT, R70, R51, R0, 0x1c1f ;  /* 0x001c1f0033467589 */ /* 0x000fe200000e0000 */
[----:B------:R-:W-:-:S02]  /*20040*/  SEL R6, R8, R7, P0 ;  /* 0x0000000708067207 */ /* 0x000fc40000000000 */
[----:B------:R-:W-:Y:S01]  /*20050*/  SEL R40, R37, R42, P0 ;  /* 0x0000002a25287207 */ /* 0x000fe20000000000 */
[----:B------:R-:W-:Y:S01]  /*20060*/  SHFL.IDX PT, R65, R65, R0, 0x1c1f ;  /* 0x001c1f0041417589 */ /* 0x000fe200000e0000 */
[----:B------:R-:W-:Y:S02]  /*20070*/  SEL R48, R50, R39, P0 ;  /* 0x0000002732307207 */ /* 0x000fe40000000000 */
[----:B------:R-:W-:Y:S01]  /*20080*/  SEL R8, R10, R5, P0 ;  /* 0x000000050a087207 */ /* 0x000fe20000000000 */
[----:B------:R-:W-:Y:S01]  /*20090*/  SHFL.IDX PT, R69, R69, R0, 0x1c1f ;  /* 0x001c1f0045457589 */ /* 0x000fe200000e0000 */
[----:B--2---:R-:W-:Y:S02]  /*200a0*/  SEL R24, R26, R25, P0 ;  /* 0x000000191a187207 */ /* 0x004fe40000000000 */
[----:B------:R-:W-:Y:S01]  /*200b0*/  SEL R32, R34, R29, P0 ;  /* 0x0000001d22207207 */ /* 0x000fe20000000000 */
[----:B------:R-:W1:Y:S01]  /*200c0*/  SHFL.IDX PT, R41, R52, R9, 0x1c1f ;  /* 0x001c1f0934297589 */ /* 0x000e6200000e0000 */
[----:B---3--:R-:W-:-:S02]  /*200d0*/  SEL R36, R38, R31, P0 ;  /* 0x0000001f26247207 */ /* 0x008fc40000000000 */
[----:B------:R-:W-:Y:S01]  /*200e0*/  SEL R42, R42, R37, P0 ;  /* 0x000000252a2a7207 */ /* 0x000fe20000000000 */
[----:B------:R-:W2:Y:S01]  /*200f0*/  SHFL.IDX PT, R43, R60, R9, 0x1c1f ;  /* 0x001c1f093c2b7589 */ /* 0x000ea200000e0000 */
[----:B----4-:R-:W-:Y:S02]  /*20100*/  SEL R28, R30, R27, P0 ;  /* 0x0000001b1e1c7207 */ /* 0x010fe40000000000 */
[----:B------:R-:W-:Y:S01]  /*20110*/  SEL R50, R39, R50, P0 ;  /* 0x0000003227327207 */ /* 0x000fe20000000000 */
[----:B------:R-:W3:Y:S01]  /*20120*/  SHFL.IDX PT, R45, R64, R9, 0x1c1f ;  /* 0x001c1f09402d7589 */ /* 0x000ee200000e0000 */
[----:B0-----:R-:W-:Y:S02]  /*20130*/  SEL R44, R46, R33, P0 ;  /* 0x000000212e2c7207 */ /* 0x001fe40000000000 */
[----:B------:R-:W-:Y:S01]  /*20140*/  SEL R72, R74, R49, P0 ;  /* 0x000000314a487207 */ /* 0x000fe20000000000 */
[----:B------:R-:W0:Y:S01]  /*20150*/  SHFL.IDX PT, R47, R68, R9, 0x1c1f ;  /* 0x001c1f09442f7589 */ /* 0x000e2200000e0000 */
[----:B------:R-:W-:-:S02]  /*20160*/  SEL R10, R5, R10, P0 ;  /* 0x0000000a050a7207 */ /* 0x000fc40000000000 */
[----:B------:R-:W-:Y:S01]  /*20170*/  SEL R26, R25, R26, P0 ;  /* 0x0000001a191a7207 */ /* 0x000fe20000000000 */
[----:B------:R-:W4:Y:S01]  /*20180*/  SHFL.IDX PT, R88, R88, R9, 0x1c1f ;  /* 0x001c1f0958587589 */ /* 0x000f2200000e0000 */
[----:B------:R-:W-:Y:S02]  /*20190*/  SEL R30, R27, R30, P0 ;  /* 0x0000001e1b1e7207 */ /* 0x000fe40000000000 */
[----:B------:R-:W-:Y:S01]  /*201a0*/  SEL R34, R29, R34, P0 ;  /* 0x000000221d227207 */ /* 0x000fe20000000000 */
[----:B------:R-:W4:Y:S01]  /*201b0*/  SHFL.IDX PT, R102, R102, R9, 0x1c1f ;  /* 0x001c1f0966667589 */ /* 0x000f2200000e0000 */
[----:B------:R-:W-:Y:S02]  /*201c0*/  SEL R38, R31, R38, P0 ;  /* 0x000000261f267207 */ /* 0x000fe40000000000 */
[----:B------:R-:W-:Y:S01]  /*201d0*/  SEL R46, R33, R46, P0 ;  /* 0x0000002e212e7207 */ /* 0x000fe20000000000 */
[----:B------:R-:W-:Y:S01]  /*201e0*/  SHFL.IDX PT, R55, R55, R0, 0x1c1f ;  /* 0x001c1f0037377589 */ /* 0x000fe200000e0000 */
[----:B-1----:R-:W-:-:S02]  /*201f0*/  SEL R52, R54, R41, P0 ;  /* 0x0000002936347207 */ /* 0x002fc40000000000 */
[----:B------:R-:W-:Y:S01]  /*20200*/  SEL R74, R49, R74, P0 ;  /* 0x0000004a314a7207 */ /* 0x000fe20000000000 */
[----:B------:R-:W-:Y:S01]  /*20210*/  SHFL.IDX PT, R57, R57, R0, 0x1c1f ;  /* 0x001c1f0039397589 */ /* 0x000fe200000e0000 */
[----:B--2---:R-:W-:Y:S02]  /*20220*/  SEL R60, R62, R43, P0 ;  /* 0x0000002b3e3c7207 */ /* 0x004fe40000000000 */
[----:B------:R-:W-:Y:S01]  /*20230*/  SEL R54, R41, R54, P0 ;  /* 0x0000003629367207 */ /* 0x000fe20000000000 */
[----:B------:R-:W-:Y:S01]  /*20240*/  SHFL.IDX PT, R59, R59, R0, 0x1c1f ;  /* 0x001c1f003b3b7589 */ /* 0x000fe200000e0000 */
[----:B---3--:R-:W-:Y:S02]  /*20250*/  SEL R64, R66, R45, P0 ;  /* 0x0000002d42407207 */ /* 0x008fe40000000000 */
[----:B------:R-:W-:Y:S01]  /*20260*/  SEL R62, R43, R62, P0 ;  /* 0x0000003e2b3e7207 */ /* 0x000fe20000000000 */
[----:B------:R-:W-:Y:S01]  /*20270*/  SHFL.IDX PT, R63, R63, R0, 0x1c1f ;  /* 0x001c1f003f3f7589 */ /* 0x000fe200000e0000 */
[----:B0-----:R-:W-:-:S02]  /*20280*/  SEL R68, R70, R47, P0 ;  /* 0x0000002f46447207 */ /* 0x001fc40000000000 */
[----:B------:R-:W-:Y:S01]  /*20290*/  SEL R66, R45, R66, P0 ;  /* 0x000000422d427207 */ /* 0x000fe20000000000 */
[----:B------:R-:W-:Y:S01]  /*202a0*/  SHFL.IDX PT, R51, R105, R0, 0x1c1f ;  /* 0x001c1f0069337589 */ /* 0x000fe200000e0000 */
[----:B----4-:R-:W-:Y:S02]  /*202b0*/  SEL R37, R65, R88, P0 ;  /* 0x0000005841257207 */ /* 0x010fe40000000000 */
[----:B------:R-:W-:Y:S01]  /*202c0*/  SEL R39, R88, R65, P0 ;  /* 0x0000004158277207 */ /* 0x000fe20000000000 */
[----:B------:R-:W-:Y:S01]  /*202d0*/  SHFL.IDX PT, R67, R67, R0, 0x1c1f ;  /* 0x001c1f0043437589 */ /* 0x000fe200000e0000 */
[----:B------:R-:W-:Y:S02]  /*202e0*/  SEL R13, R69, R102, P0 ;  /* 0x00000066450d7207 */ /* 0x000fe40000000000 */
[----:B------:R-:W-:Y:S01]  /*202f0*/  SEL R15, R102, R69, P0 ;  /* 0x00000045660f7207 */ /* 0x000fe20000000000 */
[----:B------:R-:W-:Y:S01]  /*20300*/  SHFL.IDX PT, R71, R71, R0, 0x1c1f ;  /* 0x001c1f0047477589 */ /* 0x000fe200000e0000 */
[----:B------:R-:W-:-:S03]  /*20310*/  SEL R70, R47, R70, P0 ;  /* 0x000000462f467207 */ /* 0x000fc60000000000 */
[----:B------:R-:W0:Y:S04]  /*20320*/  SHFL.IDX PT, R3, R56, R9, 0x1c1f ;  /* 0x001c1f0938037589 */ /* 0x000e2800000e0000 */
[----:B------:R-:W1:Y:S04]  /*20330*/  SHFL.IDX PT, R78, R78, R9, 0x1c1f ;  /* 0x001c1f094e4e7589 */ /* 0x000e6800000e0000 */
[----:B------:R-:W2:Y:S04]  /*20340*/  SHFL.IDX PT, R80, R80, R9, 0x1c1f ;  /* 0x001c1f0950507589 */ /* 0x000ea800000e0000 */
[----:B------:R-:W3:Y:S04]  /*20350*/  SHFL.IDX PT, R82, R82, R9, 0x1c1f ;  /* 0x001c1f0952527589 */ /* 0x000ee800000e0000 */
        /* <DEDUP_REMOVED lines=8> */
[----:B------:R-:W1:Y:S01]  /*203e0*/  SHFL.IDX PT, R118, R118, R9, 0x1c1f ;  /* 0x001c1f0976767589 */ /* 0x000e6200000e0000 */
[----:B--2---:R-:W-:-:S03]  /*203f0*/  SEL R11, R80, R57, P0 ;  /* 0x00000039500b7207 */ /* 0x004fc60000000000 */
[----:B------:R-:W-:Y:S01]  /*20400*/  SHFL.IDX PT, R101, R101, R0, 0x1c1f ;  /* 0x001c1f0065657589 */ /* 0x000fe200000e0000 */
[----:B---3--:R-:W-:Y:S02]  /*20410*/  SEL R25, R59, R82, P0 ;  /* 0x000000523b197207 */ /* 0x008fe40000000000 */
        /* <DEDUP_REMOVED lines=11> */
[----:B0-----:R-:W-:Y:S02]  /*204d0*/  SEL R65, R67, R116, P0 ;  /* 0x0000007443417207 */ /* 0x001fe40000000000 */
[----:B------:R-:W-:Y:S01]  /*204e0*/  SEL R67, R116, R67, P0 ;  /* 0x0000004374437207 */ /* 0x000fe20000000000 */
[----:B------:R-:W0:Y:S01]  /*204f0*/  SHFL.IDX PT, R104, R104, R9, 0x1c1f ;  /* 0x001c1f0968687589 */ /* 0x000e2200000e0000 */
[----:B-1----:R-:W-:Y:S02]  /*20500*/  SEL R69, R71, R118, P0 ;  /* 0x0000007647457207 */ /* 0x002fe40000000000 */
[----:B------:R-:W-:Y:S01]  /*20510*/  SEL R71, R118, R71, P0 ;  /* 0x0000004776477207 */ /* 0x000fe20000000000 */
[----:B------:R-:W1:Y:S04]  /*20520*/  SHFL.IDX PT, R106, R106, R9, 0x1c1f ;  /* 0x001c1f096a6a7589 */ /* 0x000e6800000e0000 */
[----:B------:R-:W2:Y:S04]  /*20530*/  SHFL.IDX PT, R110, R110, R9, 0x1c1f ;  /* 0x001c1f096e6e7589 */ /* 0x000ea800000e0000 */
[----:B------:R-:W3:Y:S04]  /*20540*/  SHFL.IDX PT, R112, R112, R9, 0x1c1f ;  /* 0x001c1f0970707589 */ /* 0x000ee800000e0000 */
[----:B------:R-:W4:Y:S04]  /*20550*/  SHFL.IDX PT, R114, R114, R9, 0x1c1f ;  /* 0x001c1f0972727589 */ /* 0x000f2800000e0000 */
[----:B------:R1:W4:Y:S04]  /*20560*/  SHFL.IDX PT, R2, R2, R9, 0x1c1f ;  /* 0x001c1f0902027589 */ /* 0x00032800000e0000 */
[----:B------:R2:W4:Y:S01]  /*20570*/  SHFL.IDX PT, R75, R75, R0, 0x1c1f ;  /* 0x001c1f004b4b7589 */ /* 0x00052200000e0000 */
[----:B0-----:R-:W-:-:S02]  /*20580*/  SEL R41, R101, R104, P0 ;  /* 0x0000006865297207 */ /* 0x001fc40000000000 */
[----:B------:R-:W-:Y:S02]  /*20590*/  SEL R43, R104, R101, P0 ;  /* 0x00000065682b7207 */ /* 0x000fe40000000000 */
[----:B-1----:R-:W-:Y:S02]  /*205a0*/  SEL R45, R103, R106, P0 ;  /* 0x0000006a672d7207 */ /* 0x002fe40000000000 */
[----:B------:R-:W-:Y:S02]  /*205b0*/  SEL R9, R57, R80, P0 ;  /* 0x0000005039097207 */ /* 0x000fe40000000000 */
[----:B------:R-:W-:Y:S01]  /*205c0*/  SEL R47, R106, R103, P0 ;  /* 0x000000676a2f7207 */ /* 0x000fe20000000000 */
[----:B--2---:R-:W-:Y:S01]  /*205d0*/  IMAD.MOV.U32 R0, RZ, RZ, RZ ;  /* 0x000000ffff007224 */ /* 0x004fe200078e00ff */
[----:B------:R-:W-:Y:S02]  /*205e0*/  SEL R53, R107, R110, P0 ;  /* 0x0000006e6b357207 */ /* 0x000fe40000000000 */
[----:B------:R-:W-:-:S02]  /*205f0*/  SEL R55, R110, R107, P0 ;  /* 0x0000006b6e377207 */ /* 0x000fc40000000000 */
[----:B---3--:R-:W-:Y:S02]  /*20600*/  SEL R57, R109, R112, P0 ;  /* 0x000000706d397207 */ /* 0x008fe40000000000 */
[----:B------:R-:W-:Y:S02]  /*20610*/  SEL R59, R112, R109, P0 ;  /* 0x0000006d703b7207 */ /* 0x000fe40000000000 */
[----:B----4-:R-:W-:Y:S02]  /*20620*/  SEL R61, R111, R114, P0 ;  /* 0x000000726f3d7207 */ /* 0x010fe40000000000 */
[----:B------:R-:W-:-:S07]  /*20630*/  SEL R63, R114, R111, P0 ;  /* 0x0000006f723f7207 */ /* 0x000fce0000000000 */
.L_x_3466:
[----:B------:R-:W-:Y:S05]  /*20640*/  WARPSYNC.ALL ;  /* 0x0000000000007948 */ /* 0x000fea0003800000 */
[----:B------:R-:W-:Y:S06]  /*20650*/  BAR.SYNC.DEFER_BLOCKING 0x1, 0x100 ;  /* 0x0044000000007b1d */ /* 0x000fec0000010000 */
[----:B------:R-:W-:-:S02]  /*20660*/  ULDC.64 UR4, c[0x0][0xc00] ;  /* 0x0003000000047ab9 */ /* 0x000fc40000000a00 */
[----:B------:R-:W0:Y:S01]  /*20670*/  LDC R3, c[0x0][0xbe8] ;  /* 0x0002fa00ff037b82 */ /* 0x000e220000000800 */
[----:B------:R-:W-:Y:S01]  /*20680*/  ISETP.NE.U32.AND P1, PT, RZ, UR4, PT ;  /* 0x00000004ff007c0c */ /* 0x000fe2000bf25070 */
[----:B------:R-:W2:Y:S01]  /*20690*/  LDL R86, [R1+0x34] ;  /* 0x0000340001567983 */ /* 0x000ea20000100800 */
[----:B------:R-:W-:Y:S02]  /*206a0*/  IADD3 R102, P2, R87, UR4, RZ ;  /* 0x0000000457667c10 */ /* 0x000fe4000ff5e0ff */
[----:B------:R-:W-:Y:S02]  /*206b0*/  ISETP.NE.AND.EX P1, PT, RZ, UR5, PT, P1 ;  /* 0x00000005ff007c0c */ /* 0x000fe4000bf25310 */
[----:B------:R-:W-:Y:S01]  /*206c0*/  IADD3.X R103, R98, UR5, RZ, P2, !PT ;  /* 0x0000000562677c10 */ /* 0x000fe200097fe4ff */
[----:B------:R-:W-:Y:S01]  /*206d0*/  ULDC.64 UR4, c[0x0][0xc08] ;  /* 0x0003020000047ab9 */ /* 0x000fe20000000a00 */
[----:B------:R-:W-:Y:S04]  /*206e0*/  STSM.16.M88.4 [R100], R4 ;  /* 0x0000000464007844 */ /* 0x000fe80000000200 */
[----:B------:R1:W-:Y:S04]  /*206f0*/  STSM.16.M88.4 [R73], R8 ;  /* 0x0000000849007844 */ /* 0x0003e80000000200 */
[----:B------:R-:W-:Y:S04]  /*20700*/  STSM.16.M88.4 [R89], R24 ;  /* 0x0000001859007844 */ /* 0x000fe80000000200 */
[----:B------:R-:W-:Y:S04]  /*20710*/  STSM.16.M88.4 [R90], R28 ;  /* 0x0000001c5a007844 */ /* 0x000fe80000000200 */
[----:B------:R-:W-:Y:S04]  /*20720*/  STSM.16.M88.4 [R91], R32 ;  /* 0x000000205b007844 */ /* 0x000fe80000000200 */
[----:B------:R-:W-:Y:S01]  /*20730*/  STSM.16.M88.4 [R92], R36 ;  /* 0x000000245c007844 */ /* 0x000fe20000000200 */
[----:B-1----:R-:W-:-:S02]  /*20740*/  SEL R73, R75, R2, P0 ;  /* 0x000000024b497207 */ /* 0x002fc40000000000 */
[----:B------:R-:W-:Y:S01]  /*20750*/  SEL R75, R2, R75, P0 ;  /* 0x0000004b024b7207 */ /* 0x000fe20000000000 */
[----:B------:R1:W-:Y:S04]  /*20760*/  STSM.16.M88.4 [R93], R12 ;  /* 0x0000000c5d007844 */ /* 0x0003e80000000200 */
[----:B------:R3:W-:Y:S04]  /*20770*/  STSM.16.M88.4 [R94], R40 ;  /* 0x000000285e007844 */ /* 0x0007e80000000200 */
[----:B------:R3:W-:Y:S04]  /*20780*/  STSM.16.M88.4 [R95], R44 ;  /* 0x0000002c5f007844 */ /* 0x0007e80000000200 */
[----:B------:R3:W-:Y:S04]  /*20790*/  STSM.16.M88.4 [R96], R48 ;  /* 0x0000003060007844 */ /* 0x0007e80000000200 */
[----:B------:R3:W-:Y:S01]  /*207a0*/  STSM.16.M88.4 [R97], R52 ;  /* 0x0000003461007844 */ /* 0x0007e20000000200 */
[----:B------:R-:W-:-:S03]  /*207b0*/  ISETP.NE.U32.AND P0, PT, RZ, UR4, PT ;  /* 0x00000004ff007c0c */ /* 0x000fc6000bf05070 */
[----:B------:R3:W-:Y:S04]  /*207c0*/  STSM.16.M88.4 [R99], R56 ;  /* 0x0000003863007844 */ /* 0x0007e80000000200 */
[----:B------:R3:W-:Y:S04]  /*207d0*/  STSM.16.M88.4 [R79], R60 ;  /* 0x0000003c4f007844 */ /* 0x0007e80000000200 */
[----:B------:R3:W-:Y:S04]  /*207e0*/  STSM.16.M88.4 [R81], R64 ;  /* 0x0000004051007844 */ /* 0x0007e80000000200 */
[----:B------:R3:W-:Y:S01]  /*207f0*/  STSM.16.M88.4 [R83], R68 ;  /* 0x0000004453007844 */ /* 0x0007e20000000200 */
[----:B------:R-:W-:-:S03]  /*20800*/  ISETP.NE.AND.EX P0, PT, RZ, UR5, PT, P0 ;  /* 0x00000005ff007c0c */ /* 0x000fc6000bf05300 */
[----:B------:R3:W-:Y:S01]  /*20810*/  STSM.16.M88.4 [R85], R72 ;  /* 0x0000004855007844 */ /* 0x0007e20000000200 */
[----:B------:R-:W-:Y:S09]  /*20820*/  BAR.SYNC.DEFER_BLOCKING 0x1, 0x100 ;  /* 0x0044000000007b1d */ /* 0x000ff20000010000 */
[----:B------:R-:W-:Y:S01]  /*20830*/  @P0 IADD3 R4, P3, R87, UR4, RZ ;  /* 0x0000000457040c10 */ /* 0x000fe2000ff7e0ff */
[----:B------:R-:W-:-:S02]  /*20840*/  ULDC UR4, c[0x0][0xa88] ;  /* 0x0002a20000047ab9 */ /* 0x000fc40000000800 */
[----:B------:R-:W-:Y:S01]  /*20850*/  IMAD.U32 R82, RZ, RZ, UR4 ;  /* 0x00000004ff527e24 */ /* 0x000fe2000f8e00ff */
[----:B------:R-:W-:Y:S01]  /*20860*/  @P0 IADD3.X R5, R98, UR5, RZ, P3, !PT ;  /* 0x0000000562050c10 */ /* 0x000fe20009ffe4ff */
[----:B------:R3:W5:Y:S01]  /*20870*/  @P1 LDG.E R0, desc[UR36][R102.64] ;  /* 0x0000002466001981 */ /* 0x000762000c1e1900 */
[----:B0-----:R-:W-:-:S03]  /*20880*/  ISETP.NE.AND P2, PT, R3, 0x1, PT ;  /* 0x000000010300780c */ /* 0x001fc60003f45270 */
[----:B------:R3:W5:Y:S10]  /*20890*/  @P0 LDG.E R82, desc[UR36][R4.64] ;  /* 0x0000002404520981 */ /* 0x000774000c1e1900 */
[----:B------:R-:W0:Y:S08]  /*208a0*/  @P2 LDC R6, c[0x0][0xbec] ;  /* 0x0002fb00ff062b82 */ /* 0x000e300000000800 */
[----:B-1----:R-:W1:Y:S01]  /*208b0*/  @P2 LDC R13, c[0x0][0xbf0] ;  /* 0x0002fc00ff0d2b82 */ /* 0x002e620000000800 */
[----:B--2---:R-:W-:Y:S01]  /*208c0*/  SHF.R.S32.HI R80, RZ, 0x1f, R86 ;  /* 0x0000001fff507819 */ /* 0x004fe20000011456 */
[----:B01-3--:R-:W-:Y:S06]  /*208d0*/  @P0 BRA `(.L_x_3141) ;  /* 0x0000000000100947 */ /* 0x00bfec0003800000 */
[----:B------:R-:W-:Y:S05]  /*208e0*/  @!P1 BRA `(.L_x_3141) ;  /* 0x00000000000c9947 */ /* 0x000fea0003800000 */
[----:B------:R-:W2:Y:S04]  /*208f0*/  LDG.E R5, desc[UR36][R102.64] ;  /* 0x0000002466057981 */ /* 0x000ea8000c1e1900 */
[----:B-----5:R-:W2:Y:S02]  /*20900*/  LDG.E R82, desc[UR36][R102.64+0x4] ;  /* 0x0000042466527981 */ /* 0x020ea4000c1e1900 */
[----:B--2---:R-:W-:-:S07]  /*20910*/  IMAD.IADD R82, R82, 0x1, -R5 ;  /* 0x0000000152527824 */ /* 0x004fce00078e0a05 */
.L_x_3141:
[----:B------:R-:W2:Y:S01]  /*20920*/  LDL R2, [R1+0x2c] ;  /* 0x00002c0001027983 */ /* 0x000ea20000100800 */
[----:B------:R-:W-:Y:S01]  /*20930*/  VIADD R24, R148, 0xffffff80 ;  /* 0xffffff8094187836 */ /* 0x000fe20000000000 */
[----:B------:R-:W-:Y:S02]  /*20940*/  ULDC.64 UR4, c[0x0][0xb90] ;  /* 0x0002e40000047ab9 */ /* 0x000fe40000000a00 */
[----:B------:R-:W2:Y:S01]  /*20950*/  LDL.LU R84, [R1+0x10] ;  /* 0x0000100001547983 */ /* 0x000ea20000300800 */
[----:B-----5:R-:W-:Y:S01]  /*20960*/  SHF.R.S32.HI R79, RZ, 0x1f, R0 ;  /* 0x0000001fff4f7819 */ /* 0x020fe20000011400 */
[----:B------:R-:W-:Y:S01]  /*20970*/  IMAD R4, R80, UR4, RZ ;  /* 0x0000000450047c24 */ /* 0x000fe2000f8e02ff */
[----:B------:R-:W-:Y:S01]  /*20980*/  SHF.R.S32.HI R83, RZ, 0x1f, R24 ;  /* 0x0000001fff537819 */ /* 0x000fe20000011418 */
[----:B------:R-:W-:Y:S01]  /*20990*/  IMAD R82, R82, R3, RZ ;  /* 0x0000000352527224 */ /* 0x000fe200078e02ff */
[----:B------:R-:W-:Y:S01]  /*209a0*/  MOV R78, R0 ;  /* 0x00000000004e7202 */ /* 0x000fe20000000f00 */
[----:B------:R-:W-:Y:S01]  /*209b0*/  IMAD R11, R86, UR5, R4 ;  /* 0x00000005560b7c24 */ /* 0x000fe2000f8e0204 */
[----:B------:R-:W-:-:S02]  /*209c0*/  LEA.HI R83, R83, R24, RZ, 0x3 ;  /* 0x0000001853537211 */ /* 0x000fc400078f18ff */
[----:B------:R-:W-:Y:S01]  /*209d0*/  SHF.R.S32.HI R8, RZ, 0x1f, R24 ;  /* 0x0000001fff087819 */ /* 0x000fe20000011418 */
[----:B------:R-:W-:Y:S01]  /*209e0*/  IMAD.WIDE.U32 R4, R86, UR4, R78 ;  /* 0x0000000456047c25 */ /* 0x000fe2000f8e004e */
[----:B------:R-:W-:Y:S01]  /*209f0*/  LOP3.LUT R83, R83, 0xfffffff8, RZ, 0xc0, !PT ;  /* 0xfffffff853537812 */ /* 0x000fe200078ec0ff */
[----:B------:R-:W-:Y:S01]  /*20a00*/  ULDC.64 UR4, c[0x0][0xb98] ;  /* 0x0002e60000047ab9 */ /* 0x000fe20000000a00 */
[----:B------:R-:W-:Y:S01]  /*20a10*/  LEA.HI R10, R8, R24, RZ, 0x7 ;  /* 0x00000018080a7211 */ /* 0x000fe200078f38ff */
[----:B------:R-:W-:Y:S01]  /*20a20*/  IMAD.IADD R5, R5, 0x1, R11 ;  /* 0x0000000105057824 */ /* 0x000fe200078e020b */
[----:B------:R-:W-:Y:S01]  /*20a30*/  SEL R78, R142, RZ, !P1 ;  /* 0x000000ff8e4e7207 */ /* 0x000fe20004800000 */
[----:B------:R-:W-:Y:S01]  /*20a40*/  IMAD.IADD R83, R24, 0x1, -R83 ;  /* 0x0000000118537824 */ /* 0x000fe200078e0a53 */
[----:B------:R-:W-:-:S05]  /*20a50*/  SEL R81, R140, RZ, !P1 ;  /* 0x000000ff8c517207 */ /* 0x000fca0004800000 */
[----:B------:R-:W-:Y:S01]  /*20a60*/  IMAD.WIDE.U32 R4, R81, UR4, R4 ;  /* 0x0000000451047c25 */ /* 0x000fe2000f8e0004 */
[----:B------:R-:W-:Y:S01]  /*20a70*/  BSSY B1, `(.L_x_3142) ;  /* 0x00000e2000017945 */ /* 0x000fe20003800000 */
[----:B------:R-:W-:Y:S02]  /*20a80*/  SHF.R.S32.HI R90, RZ, 0x1f, R19 ;  /* 0x0000001fff5a7819 */ /* 0x000fe40000011413 */
[----:B--2---:R-:W-:Y:S02]  /*20a90*/  IMAD.IADD R15, R2, 0x1, R84 ;  /* 0x00000001020f7824 */ /* 0x004fe400078e0254 */
[----:B------:R-:W-:Y:S02]  /*20aa0*/  IMAD.SHL.U32 R2, R83, 0x8, RZ ;  /* 0x0000000853027824 */ /* 0x000fe400078e00ff */
[----:B------:R-:W-:-:S04]  /*20ab0*/  @P2 IMAD.HI.U32 R6, R15, R6, RZ ;  /* 0x000000060f062227 */ /* 0x000fc800078e00ff */
[----:B------:R-:W-:Y:S01]  /*20ac0*/  IMAD.MOV.U32 R7, RZ, RZ, R15 ;  /* 0x000000ffff077224 */ /* 0x000fe200078e000f */
[----:B------:R-:W-:Y:S01]  /*20ad0*/  @P2 SHF.R.U32.HI R7, RZ, R13, R6 ;  /* 0x0000000dff072219 */ /* 0x000fe20000011606 */
[----:B------:R-:W-:Y:S01]  /*20ae0*/  IMAD R9, R221, 0x40, R2 ;  /* 0x00000040dd097824 */ /* 0x000fe200078e0202 */
[----:B------:R-:W-:Y:S01]  /*20af0*/  SHF.R.S32.HI R13, RZ, 0x7, R10 ;  /* 0x00000007ff0d7819 */ /* 0x000fe2000001140a */
[----:B------:R-:W-:Y:S01]  /*20b00*/  IMAD R6, R78, UR4, RZ ;  /* 0x000000044e067c24 */ /* 0x000fe2000f8e02ff */
[----:B------:R-:W-:Y:S01]  /*20b10*/  IADD3 R4, P0, R7, R4, RZ ;  /* 0x0000000407047210 */ /* 0x000fe20007f1e0ff */
[----:B------:R-:W-:Y:S01]  /*20b20*/  IMAD.MOV R8, RZ, RZ, -R7 ;  /* 0x000000ffff087224 */ /* 0x000fe200078e0a07 */
[C---:B------:R-:W-:Y:S01]  /*20b30*/  LEA.HI R11, R10.reuse, R13, RZ, 0x1 ;  /* 0x0000000d0a0b7211 */ /* 0x040fe200078f08ff */
[----:B------:R-:W-:Y:S01]  /*20b40*/  IMAD.WIDE R76, R9, 0x2, R76 ;  /* 0x00000002094c7825 */ /* 0x000fe200078e024c */
[----:B------:R-:W-:Y:S02]  /*20b50*/  LOP3.LUT R10, R10, 0xffffff80, RZ, 0xc0, !PT ;  /* 0xffffff800a0a7812 */ /* 0x000fe400078ec0ff */
[----:B------:R-:W-:Y:S01]  /*20b60*/  LOP3.LUT R12, R11, 0x3fffffe, RZ, 0xc0, !PT ;  /* 0x03fffffe0b0c7812 */ /* 0x000fe200078ec0ff */
[----:B------:R-:W-:Y:S01]  /*20b70*/  IMAD R9, R3, R8, R15 ;  /* 0x0000000803097224 */ /* 0x000fe200078e020f */
[----:B------:R-:W-:Y:S01]  /*20b80*/  SHF.R.S32.HI R11, RZ, 0x1f, R7 ;  /* 0x0000001fff0b7819 */ /* 0x000fe20000011407 */
[----:B------:R-:W-:Y:S01]  /*20b90*/  IMAD R8, R81, UR5, R6 ;  /* 0x0000000551087c24 */ /* 0x000fe2000f8e0206 */
[----:B------:R-:W-:Y:S01]  /*20ba0*/  ULDC.64 UR4, c[0x0][0xb88] ;  /* 0x0002e20000047ab9 */ /* 0x000fe20000000a00 */
[----:B------:R-:W-:Y:S01]  /*20bb0*/  IMAD.IADD R10, R24, 0x1, -R10 ;  /* 0x00000001180a7824 */ /* 0x000fe200078e0a0a */
[----:B------:R-:W-:Y:S01]  /*20bc0*/  SHF.R.S32.HI R6, RZ, 0x1f, R9 ;  /* 0x0000001fff067819 */ /* 0x000fe20000011409 */
[----:B------:R-:W-:Y:S01]  /*20bd0*/  IMAD.IADD R14, R13, 0x1, -R12 ;  /* 0x000000010d0e7824 */ /* 0x000fe200078e0a0c */
[----:B------:R-:W-:-:S02]  /*20be0*/  IADD3.X R5, R11, R5, R8, P0, !PT ;  /* 0x000000050b057210 */ /* 0x000fc400007fe408 */
[----:B------:R-:W-:Y:S01]  /*20bf0*/  IADD3 R29, P3, R76, 0x4000, RZ ;  /* 0x000040004c1d7810 */ /* 0x000fe20007f7e0ff */
[----:B------:R-:W-:Y:S01]  /*20c00*/  IMAD R6, R6, UR4, RZ ;  /* 0x0000000406067c24 */ /* 0x000fe2000f8e02ff */
[----:B------:R-:W-:Y:S01]  /*20c10*/  IADD3 R13, P4, R76, 0x2000, RZ ;  /* 0x000020004c0d7810 */ /* 0x000fe20007f9e0ff */
[----:B------:R-:W-:Y:S01]  /*20c20*/  IMAD.WIDE.U32 R4, R9, UR4, R4 ;  /* 0x0000000409047c25 */ /* 0x000fe2000f8e0004 */
[----:B------:R-:W-:Y:S02]  /*20c30*/  LOP3.LUT R28, R29, 0x380, RZ, 0xc0, !PT ;  /* 0x000003801d1c7812 */ /* 0x000fe400078ec0ff */
[----:B------:R-:W-:Y:S01]  /*20c40*/  LOP3.LUT R12, R13, 0x380, RZ, 0xc0, !PT ;  /* 0x000003800d0c7812 */ /* 0x000fe200078ec0ff */
[----:B------:R-:W-:Y:S01]  /*20c50*/  IMAD R11, R9, UR5, R6 ;  /* 0x00000005090b7c24 */ /* 0x000fe2000f8e0206 */
[----:B------:R-:W-:Y:S01]  /*20c60*/  ULDC.64 UR4, c[0x0][0xb50] ;  /* 0x0002d40000047ab9 */ /* 0x000fe20000000a00 */
[----:B------:R-:W-:Y:S02]  /*20c70*/  SHF.R.S32.HI R9, RZ, 0x1f, R10 ;  /* 0x0000001fff097819 */ /* 0x000fe4000001140a */
[----:B------:R-:W-:Y:S01]  /*20c80*/  IMAD.IADD R5, R5, 0x1, R11 ;  /* 0x0000000105057824 */ /* 0x000fe200078e020b */
[----:B------:R-:W-:-:S02]  /*20c90*/  LEA R6, P1, R4, UR4, 0x2 ;  /* 0x0000000404067c11 */ /* 0x000fc4000f8210ff */
[----:B------:R-:W-:Y:S02]  /*20ca0*/  LEA.HI R15, R9, R10, RZ, 0x2 ;  /* 0x0000000a090f7211 */ /* 0x000fe400078f10ff */
[----:B------:R-:W-:Y:S01]  /*20cb0*/  LEA.HI.X R4, R4, UR5, R5, 0x2, P1 ;  /* 0x0000000504047c11 */ /* 0x000fe200088f1405 */
[----:B------:R-:W-:Y:S01]  /*20cc0*/  SHFL.IDX PT, R50, R6, RZ, 0x1c1f ;  /* 0x001c1fff06327589 */ /* 0x000fe200000e0000 */
[----:B------:R-:W-:Y:S01]  /*20cd0*/  IADD3 R25, P1, R76, 0x3000, RZ ;  /* 0x000030004c197810 */ /* 0x000fe20007f3e0ff */
[----:B------:R-:W-:Y:S01]  /*20ce0*/  ULDC.64 UR4, c[0x0][0xaa0] ;  /* 0x0002a80000047ab9 */ /* 0x000fe20000000a00 */
[--C-:B------:R-:W-:Y:S01]  /*20cf0*/  SHF.R.S32.HI R5, RZ, 0x2, R15.reuse ;  /* 0x00000002ff057819 */ /* 0x100fe2000001140f */
[----:B------:R-:W0:Y:S01]  /*20d00*/  SHFL.IDX PT, R51, R4, RZ, 0x1c1f ;  /* 0x001c1fff04337589 */ /* 0x000e2200000e0000 */
[----:B------:R-:W-:Y:S02]  /*20d10*/  LOP3.LUT R24, R25, 0x380, RZ, 0xc0, !PT ;  /* 0x0000038019187812 */ /* 0x000fe400078ec0ff */
[----:B------:R-:W-:Y:S01]  /*20d20*/  SHF.R.S32.HI R26, RZ, 0x1f, R15 ;  /* 0x0000001fff1a7819 */ /* 0x000fe2000001140f */
[----:B------:R-:W-:Y:S01]  /*20d30*/  SHFL.IDX PT, R54, R6, 0x1, 0x1c1f ;  /* 0x003c1f0006367f89 */ /* 0x000fe200000e0000 */
[----:B------:R-:W-:-:S02]  /*20d40*/  SHF.R.U64 R24, R24, 0x3, RZ ;  /* 0x0000000318187819 */ /* 0x000fc400000012ff */
[----:B------:R-:W-:Y:S01]  /*20d50*/  SHF.R.U64 R28, R28, 0x3, RZ ;  /* 0x000000031c1c7819 */ /* 0x000fe200000012ff */
[----:B------:R1:W2:Y:S01]  /*20d60*/  SHFL.IDX PT, R55, R4, 0x1, 0x1c1f ;  /* 0x003c1f0004377f89 */ /* 0x0002a200000e0000 */
[----:B------:R-:W-:Y:S01]  /*20d70*/  LOP3.LUT R24, R24, R25, RZ, 0x3c, !PT ;  /* 0x0000001918187212 */ /* 0x000fe200078e3cff */
[--C-:B------:R-:W-:Y:S01]  /*20d80*/  IMAD.X R25, RZ, RZ, R77.reuse, P1 ;  /* 0x000000ffff197224 */ /* 0x100fe200008e064d */
[----:B------:R-:W-:Y:S02]  /*20d90*/  IADD3 R41, P1, R76, 0x7000, RZ ;  /* 0x000070004c297810 */ /* 0x000fe40007f3e0ff */
[----:B------:R-:W-:Y:S02]  /*20da0*/  LEA.HI R26, R26, R5, RZ, 0x3 ;  /* 0x000000051a1a7211 */ /* 0x000fe400078f18ff */
[----:B------:R-:W-:Y:S01]  /*20db0*/  LOP3.LUT R28, R28, R29, RZ, 0x3c, !PT ;  /* 0x0000001d1c1c7212 */ /* 0x000fe200078e3cff */
[----:B------:R-:W-:Y:S01]  /*20dc0*/  IMAD.X R29, RZ, RZ, R77, P3 ;  /* 0x000000ffff1d7224 */ /* 0x000fe200018e064d */
[----:B------:R-:W-:-:S02]  /*20dd0*/  LOP3.LUT R40, R41, 0x380, RZ, 0xc0, !PT ;  /* 0x0000038029287812 */ /* 0x000fc400078ec0ff */
[----:B------:R-:W-:Y:S02]  /*20de0*/  LOP3.LUT P0, RZ, R10, 0x3, RZ, 0xc0, !PT ;  /* 0x000000030aff7812 */ /* 0x000fe4000780c0ff */
[----:B------:R-:W-:Y:S02]  /*20df0*/  IADD3 R45, P3, R76, 0x8000, RZ ;  /* 0x000080004c2d7810 */ /* 0x000fe40007f7e0ff */
[----:B------:R-:W-:Y:S02]  /*20e00*/  LEA.HI R10, R9, R10, RZ, 0x5 ;  /* 0x0000000a090a7211 */ /* 0x000fe400078f28ff */
[----:B------:R-:W-:Y:S02]  /*20e10*/  LOP3.LUT R26, R26, 0xfffffff8, RZ, 0xc0, !PT ;  /* 0xfffffff81a1a7812 */ /* 0x000fe400078ec0ff */
[----:B------:R-:W-:Y:S02]  /*20e20*/  SHF.R.U64 R12, R12, 0x3, RZ ;  /* 0x000000030c0c7819 */ /* 0x000fe400000012ff */
[----:B------:R-:W-:Y:S01]  /*20e30*/  IADD3 R7, P5, R76, 0x1000, RZ ;  /* 0x000010004c077810 */ /* 0x000fe20007fbe0ff */
[----:B------:R-:W-:Y:S01]  /*20e40*/  IMAD.IADD R5, R5, 0x1, -R26 ;  /* 0x0000000105057824 */ /* 0x000fe200078e0a1a */
[----:B------:R-:W-:-:S02]  /*20e50*/  SHF.R.U64 R40, R40, 0x3, RZ ;  /* 0x0000000328287819 */ /* 0x000fc400000012ff */
[----:B------:R-:W-:Y:S02]  /*20e60*/  LOP3.LUT R44, R45, 0x380, RZ, 0xc0, !PT ;  /* 0x000003802d2c7812 */ /* 0x000fe400078ec0ff */
[----:B------:R-:W-:Y:S02]  /*20e70*/  SHF.R.S32.HI R10, RZ, 0x5, R10 ;  /* 0x00000005ff0a7819 */ /* 0x000fe4000001140a */
[----:B------:R-:W-:Y:S01]  /*20e80*/  LOP3.LUT R12, R12, R13, RZ, 0x3c, !PT ;  /* 0x0000000d0c0c7212 */ /* 0x000fe200078e3cff */
[----:B------:R-:W-:Y:S01]  /*20e90*/  IMAD.X R13, RZ, RZ, R77, P4 ;  /* 0x000000ffff0d7224 */ /* 0x000fe200020e064d */
[----:B------:R-:W-:Y:S01]  /*20ea0*/  IADD3.X R9, RZ, R77, RZ, P5, !PT ;  /* 0x0000004dff097210 */ /* 0x000fe20002ffe4ff */
[----:B------:R-:W-:Y:S01]  /*20eb0*/  IMAD R5, R10, 0x10, R5 ;  /* 0x000000100a057824 */ /* 0x000fe200078e0205 */
[----:B------:R-:W-:Y:S01]  /*20ec0*/  LOP3.LUT R40, R40, R41, RZ, 0x3c, !PT ;  /* 0x0000002928287212 */ /* 0x000fe200078e3cff */
[----:B------:R-:W-:Y:S01]  /*20ed0*/  IMAD.X R41, RZ, RZ, R77, P1 ;  /* 0x000000ffff297224 */ /* 0x000fe200008e064d */
[----:B------:R-:W-:Y:S01]  /*20ee0*/  IADD3 R33, P5, R76, 0x5000, RZ ;  /* 0x000050004c217810 */ /* 0x000fe20007fbe0ff */
[----:B------:R-:W-:Y:S01]  /*20ef0*/  IMAD R5, R14, 0x40, R5 ;  /* 0x000000400e057824 */ /* 0x000fe200078e0205 */
[----:B------:R-:W-:-:S02]  /*20f00*/  IADD3 R37, P4, R76, 0x6000, RZ ;  /* 0x000060004c257810 */ /* 0x000fc40007f9e0ff */
[----:B------:R-:W-:Y:S01]  /*20f10*/  SHF.R.U64 R44, R44, 0x3, RZ ;  /* 0x000000032c2c7819 */ /* 0x000fe200000012ff */
[----:B------:R-:W-:Y:S01]  /*20f20*/  IMAD.IADD R5, R5, 0x1, R84 ;  /* 0x0000000105057824 */ /* 0x000fe200078e0254 */
[----:B------:R-:W-:Y:S02]  /*20f30*/  IADD3 R57, P1, R76, 0xb000, RZ ;  /* 0x0000b0004c397810 */ /* 0x000fe40007f3e0ff */
[----:B------:R-:W-:Y:S02]  /*20f40*/  LOP3.LUT R32, R33, 0x380, RZ, 0xc0, !PT ;  /* 0x0000038021207812 */ /* 0x000fe400078ec0ff */
[----:B------:R-:W-:Y:S02]  /*20f50*/  LOP3.LUT R36, R37, 0x380, RZ, 0xc0, !PT ;  /* 0x0000038025247812 */ /* 0x000fe400078ec0ff */
[----:B------:R-:W-:Y:S01]  /*20f60*/  LOP3.LUT R44, R44, R45, RZ, 0x3c, !PT ;  /* 0x0000002d2c2c7212 */ /* 0x000fe200078e3cff */
[----:B------:R-:W-:Y:S01]  /*20f70*/  IMAD.X R45, RZ, RZ, R77, P3 ;  /* 0x000000ffff2d7224 */ /* 0x000fe200018e064d */
[----:B------:R-:W-:-:S02]  /*20f80*/  LOP3.LUT R56, R57, 0x380, RZ, 0xc0, !PT ;  /* 0x0000038039387812 */ /* 0x000fc400078ec0ff */
[----:B------:R-:W-:Y:S02]  /*20f90*/  IADD3 R61, P3, R76, 0xc000, RZ ;  /* 0x0000c0004c3d7810 */ /* 0x000fe40007f7e0ff */
[----:B------:R-:W-:Y:S02]  /*20fa0*/  SHF.R.U64 R32, R32, 0x3, RZ ;  /* 0x0000000320207819 */ /* 0x000fe400000012ff */
[----:B------:R-:W-:Y:S02]  /*20fb0*/  SHF.R.U64 R36, R36, 0x3, RZ ;  /* 0x0000000324247819 */ /* 0x000fe400000012ff */
[----:B------:R-:W-:Y:S02]  /*20fc0*/  SHF.R.U64 R56, R56, 0x3, RZ ;  /* 0x0000000338387819 */ /* 0x000fe400000012ff */
[----:B------:R-:W-:Y:S02]  /*20fd0*/  LOP3.LUT R60, R61, 0x380, RZ, 0xc0, !PT ;  /* 0x000003803d3c7812 */ /* 0x000fe400078ec0ff */
[----:B------:R-:W-:-:S02]  /*20fe0*/  LOP3.LUT R8, R7, 0x380, RZ, 0xc0, !PT ;  /* 0x0000038007087812 */ /* 0x000fc400078ec0ff */
[----:B------:R-:W-:Y:S01]  /*20ff0*/  LOP3.LUT R32, R32, R33, RZ, 0x3c, !PT ;  /* 0x0000002120207212 */ /* 0x000fe200078e3cff */
[--C-:B------:R-:W-:Y:S01]  /*21000*/  IMAD.X R33, RZ, RZ, R77.reuse, P5 ;  /* 0x000000ffff217224 */ /* 0x100fe200028e064d */
[----:B------:R-:W-:Y:S01]  /*21010*/  LOP3.LUT R36, R36, R37, RZ, 0x3c, !PT ;  /* 0x0000002524247212 */ /* 0x000fe200078e3cff */
[--C-:B------:R-:W-:Y:S01]  /*21020*/  IMAD.X R37, RZ, RZ, R77.reuse, P4 ;  /* 0x000000ffff257224 */ /* 0x100fe200020e064d */
[----:B------:R-:W-:Y:S01]  /*21030*/  LOP3.LUT R56, R56, R57, RZ, 0x3c, !PT ;  /* 0x0000003938387212 */ /* 0x000fe200078e3cff */
[----:B------:R-:W-:Y:S01]  /*21040*/  IMAD.X R57, RZ, RZ, R77, P1 ;  /* 0x000000ffff397224 */ /* 0x000fe200008e064d */
[C---:B------:R-:W-:Y:S02]  /*21050*/  IADD3 R49, P5, R76.reuse, 0x9000, RZ ;  /* 0x000090004c317810 */ /* 0x040fe40007fbe0ff */
[----:B------:R-:W-:Y:S02]  /*21060*/  IADD3 R53, P4, R76, 0xa000, RZ ;  /* 0x0000a0004c357810 */ /* 0x000fe40007f9e0ff */
[----:B------:R-:W-:-:S02]  /*21070*/  SHF.R.U64 R60, R60, 0x3, RZ ;  /* 0x000000033c3c7819 */ /* 0x000fc400000012ff */
[----:B------:R-:W-:Y:S02]  /*21080*/  SHF.R.U64 R8, R8, 0x3, RZ ;  /* 0x0000000308087819 */ /* 0x000fe400000012ff */
[C---:B------:R-:W-:Y:S02]  /*21090*/  ISETP.GE.OR P1, PT, R5.reuse, R82, P0 ;  /* 0x000000520500720c */ /* 0x040fe40000726670 */
[----:B------:R-:W-:Y:S02]  /*210a0*/  IADD3 R5, R5, 0x8, RZ ;  /* 0x0000000805057810 */ /* 0x000fe40007ffe0ff */
[----:B------:R-:W-:Y:S02]  /*210b0*/  LOP3.LUT R48, R49, 0x380, RZ, 0xc0, !PT ;  /* 0x0000038031307812 */ /* 0x000fe400078ec0ff */
[----:B------:R-:W-:Y:S02]  /*210c0*/  LOP3.LUT R52, R53, 0x380, RZ, 0xc0, !PT ;  /* 0x0000038035347812 */ /* 0x000fe400078ec0ff */
[----:B------:R-:W-:Y:S01]  /*210d0*/  LOP3.LUT R60, R60, R61, RZ, 0x3c, !PT ;  /* 0x0000003d3c3c7212 */ /* 0x000fe200078e3cff */
[----:B------:R-:W-:Y:S01]  /*210e0*/  IMAD.X R61, RZ, RZ, R77, P3 ;  /* 0x000000ffff3d7224 */ /* 0x000fe200018e064d */
[----:B------:R-:W-:-:S02]  /*210f0*/  LOP3.LUT R8, R8, R7, RZ, 0x3c, !PT ;  /* 0x0000000708087212 */ /* 0x000fc400078e3cff */
[C---:B------:R-:W-:Y:S01]  /*21100*/  IADD3 R7, P3, R76.reuse, 0xf000, RZ ;  /* 0x0000f0004c077810 */ /* 0x040fe20007f7e0ff */
[----:B0-----:R-:W-:Y:S01]  /*21110*/  @!P1 ST.E desc[UR36][R50.64], R20 ;  /* 0x0000001432009985 */ /* 0x001fe2000c101924 */
[----:B------:R-:W-:Y:S02]  /*21120*/  ISETP.GE.OR P0, PT, R5, R82, P0 ;  /* 0x000000520500720c */ /* 0x000fe40000706670 */
[----:B------:R-:W-:Y:S01]  /*21130*/  LOP3.LUT R11, R76, 0x380, RZ, 0xc0, !PT ;  /* 0x000003804c0b7812 */ /* 0x000fe200078ec0ff */
[----:B------:R-:W-:Y:S01]  /*21140*/  IMAD.X R73, RZ, RZ, R77, P3 ;  /* 0x000000ffff497224 */ /* 0x000fe200018e064d */
[----:B------:R-:W-:Y:S02]  /*21150*/  SHF.R.U64 R48, R48, 0x3, RZ ;  /* 0x0000000330307819 */ /* 0x000fe400000012ff */
[----:B------:R-:W-:Y:S02]  /*21160*/  SHF.R.U64 R52, R52, 0x3, RZ ;  /* 0x0000000334347819 */ /* 0x000fe400000012ff */
[----:B-1----:R-:W-:-:S02]  /*21170*/  LOP3.LUT R4, R7, 0x380, RZ, 0xc0, !PT ;  /* 0x0000038007047812 */ /* 0x002fc400078ec0ff */
[----:B------:R-:W-:Y:S02]  /*21180*/  SHF.R.U64 R11, R11, 0x3, RZ ;  /* 0x000000030b0b7819 */ /* 0x000fe400000012ff */
[----:B------:R-:W-:Y:S01]  /*21190*/  LOP3.LUT R48, R48, R49, RZ, 0x3c, !PT ;  /* 0x0000003130307212 */ /* 0x000fe200078e3cff */
[----:B--2---:R0:W-:Y:S01]  /*211a0*/  @!P0 ST.E desc[UR36][R54.64], R21 ;  /* 0x0000001536008985 */ /* 0x0041e2000c101924 */
[----:B------:R-:W-:Y:S01]  /*211b0*/  LOP3.LUT R52, R52, R53, RZ, 0x3c, !PT ;  /* 0x0000003534347212 */ /* 0x000fe200078e3cff */
[----:B------:R-:W-:Y:S01]  /*211c0*/  IMAD.X R53, RZ, RZ, R77, P4 ;  /* 0x000000ffff357224 */ /* 0x000fe200020e064d */
[----:B------:R-:W-:Y:S01]  /*211d0*/  IADD3.X R49, RZ, R77, RZ, P5, !PT ;  /* 0x0000004dff317210 */ /* 0x000fe20002ffe4ff */
[----:B------:R-:W-:Y:S01]  /*211e0*/  IMAD R83, R83, 0x20, R221 ;  /* 0x0000002053537824 */ /* 0x000fe200078e02dd */
[C---:B------:R-:W-:Y:S01]  /*211f0*/  IADD3 R65, P5, R76.reuse, 0xd000, RZ ;  /* 0x0000d0004c417810 */ /* 0x040fe20007fbe0ff */
[----:B------:R-:W5:Y:S01]  /*21200*/  LD.E.128 R12, desc[UR36][R12.64] ;  /* 0x000000240c0c7980 */ /* 0x000f62000c101d00 */
[----:B------:R-:W-:-:S02]  /*21210*/  IADD3 R69, P4, R76, 0xe000, RZ ;  /* 0x0000e0004c457810 */ /* 0x000fc40007f9e0ff */
[----:B------:R-:W-:Y:S01]  /*21220*/  SHF.R.U64 R4, R4, 0x3, RZ ;  /* 0x0000000304047819 */ /* 0x000fe200000012ff */
[----:B------:R-:W5:Y:S01]  /*21230*/  LD.E.128 R24, desc[UR36][R24.64] ;  /* 0x0000002418187980 */ /* 0x000f62000c101d00 */
[----:B------:R-:W-:Y:S02]  /*21240*/  LOP3.LUT R76, R11, R76, RZ, 0x3c, !PT ;  /* 0x0000004c0b4c7212 */ /* 0x000fe400078e3cff */
[----:B------:R-:W-:Y:S01]  /*21250*/  LOP3.LUT R72, R4, R7, RZ, 0x3c, !PT ;  /* 0x0000000704487212 */ /* 0x000fe200078e3cff */
[----:B0-----:R-:W-:Y:S01]  /*21260*/  IMAD R21, R79, UR4, RZ ;  /* 0x000000044f157c24 */ /* 0x001fe2000f8e02ff */
[----:B------:R-:W-:Y:S01]  /*21270*/  LOP3.LUT R64, R65, 0x380, RZ, 0xc0, !PT ;  /* 0x0000038041407812 */ /* 0x000fe200078ec0ff */
[----:B------:R0:W5:Y:S01]  /*21280*/  LD.E.128 R4, desc[UR36][R76.64] ;  /* 0x000000244c047980 */ /* 0x000162000c101d00 */
[----:B------:R-:W-:Y:S01]  /*21290*/  LOP3.LUT R68, R69, 0x380, RZ, 0xc0, !PT ;  /* 0x0000038045447812 */ /* 0x000fe200078ec0ff */
[----:B------:R-:W1:Y:S01]  /*212a0*/  @P2 LDC R79, c[0x0][0xbf0] ;  /* 0x0002fc00ff4f2b82 */ /* 0x000e620000000800 */
[----:B------:R-:W-:Y:S01]  /*212b0*/  SHF.R.U64 R64, R64, 0x3, RZ ;  /* 0x0000000340407819 */ /* 0x000fe200000012ff */
[----:B------:R-:W-:Y:S01]  /*212c0*/  IMAD.IADD R83, R84, 0x1, R83 ;  /* 0x0000000154537824 */ /* 0x000fe200078e0253 */
[----:B------:R-:W-:Y:S01]  /*212d0*/  SHF.R.U64 R68, R68, 0x3, RZ ;  /* 0x0000000344447819 */ /* 0x000fe200000012ff */
[----:B------:R-:W5:Y:S01]  /*212e0*/  LD.E.128 R8, desc[UR36][R8.64] ;  /* 0x0000002408087980 */ /* 0x000f62000c101d00 */
[----:B------:R-:W-:Y:S01]  /*212f0*/  LOP3.LUT R64, R64, R65, RZ, 0x3c, !PT ;  /* 0x0000004140407212 */ /* 0x000fe200078e3cff */
[--C-:B------:R-:W-:Y:S01]  /*21300*/  IMAD.X R65, RZ, RZ, R77.reuse, P5 ;  /* 0x000000ffff417224 */ /* 0x100fe200028e064d */
[----:B------:R-:W-:Y:S01]  /*21310*/  LOP3.LUT R68, R68, R69, RZ, 0x3c, !PT ;  /* 0x0000004544447212 */ /* 0x000fe200078e3cff */
[----:B0-----:R-:W0:Y:S01]  /*21320*/  @P2 LDC R76, c[0x0][0xbec] ;  /* 0x0002fb00ff4c2b82 */ /* 0x001e220000000800 */
[----:B------:R-:W-:Y:S01]  /*21330*/  IMAD.X R69, RZ, RZ, R77, P4 ;  /* 0x000000ffff457224 */ /* 0x000fe200020e064d */
[----:B------:R-:W5:Y:S01]  /*21340*/  LD.E.128 R28, desc[UR36][R28.64] ;  /* 0x000000241c1c7980 */ /* 0x000f62000c101d00 */
[----:B------:R-:W-:-:S02]  /*21350*/  IMAD R77, R0, UR5, R21 ;  /* 0x00000005004d7c24 */ /* 0x000fc4000f8e0215 */
[----:B------:R-:W-:Y:S01]  /*21360*/  IMAD.WIDE.U32 R20, R0, UR4, RZ ;  /* 0x0000000400147c25 */ /* 0x000fe2000f8e00ff */
[----:B------:R-:W-:Y:S01]  /*21370*/  ULDC.64 UR4, c[0x0][0xae8] ;  /* 0x0002ba0000047ab9 */ /* 0x000fe20000000a00 */
[----:B------:R-:W5:Y:S02]  /*21380*/  LD.E.128 R32, desc[UR36][R32.64] ;  /* 0x0000002420207980 */ /* 0x000f64000c101d00 */
[----:B------:R-:W-:Y:S02]  /*21390*/  IMAD.IADD R21, R21, 0x1, R77 ;  /* 0x0000000115157824 */ /* 0x000fe400078e024d */
[----:B------:R-:W-:Y:S01]  /*213a0*/  IMAD R80, R80, UR4, RZ ;  /* 0x0000000450507c24 */ /* 0x000fe2000f8e02ff */
[----:B------:R-:W5:Y:S01]  /*213b0*/  LD.E.128 R36, desc[UR36][R36.64] ;  /* 0x0000002424247980 */ /* 0x000f62000c101d00 */
[----:B------:R-:W-:-:S03]  /*213c0*/  IMAD.WIDE.U32 R20, R86, UR4, R20 ;  /* 0x0000000456147c25 */ /* 0x000fc6000f8e0014 */
[----:B------:R-:W5:Y:S01]  /*213d0*/  LD.E.128 R40, desc[UR36][R40.64] ;  /* 0x0000002428287980 */ /* 0x000f62000c101d00 */
[----:B------:R-:W-:Y:S01]  /*213e0*/  IMAD R77, R86, UR5, R80 ;  /* 0x00000005564d7c24 */ /* 0x000fe2000f8e0250 */
[----:B------:R-:W-:Y:S02]  /*213f0*/  ULDC.64 UR4, c[0x0][0xaf0] ;  /* 0x0002bc0000047ab9 */ /* 0x000fe40000000a00 */
[----:B------:R-:W5:Y:S01]  /*21400*/  LD.E.128 R44, desc[UR36][R44.64] ;  /* 0x000000242c2c7980 */ /* 0x000f62000c101d00 */
[----:B------:R-:W-:Y:S02]  /*21410*/  IMAD.IADD R21, R21, 0x1, R77 ;  /* 0x0000000115157824 */ /* 0x000fe400078e024d */
[----:B0-----:R-:W-:Y:S01]  /*21420*/  @P2 IMAD.HI.U32 R0, R83, R76, RZ ;  /* 0x0000004c53002227 */ /* 0x001fe200078e00ff */
[----:B------:R-:W-:Y:S01]  /*21430*/  MOV R77, R83 ;  /* 0x00000053004d7202 */ /* 0x000fe20000000f00 */
[----:B------:R-:W5:Y:S03]  /*21440*/  LD.E.128 R48, desc[UR36][R48.64] ;  /* 0x0000002430307980 */ /* 0x000f66000c101d00 */
[----:B-1----:R-:W-:Y:S01]  /*21450*/  @P2 SHF.R.U32.HI R77, RZ, R79, R0 ;  /* 0x0000004fff4d2219 */ /* 0x002fe20000011600 */
[----:B------:R-:W-:Y:S01]  /*21460*/  IMAD R78, R78, UR4, RZ ;  /* 0x000000044e4e7c24 */ /* 0x000fe2000f8e02ff */
[----:B------:R-:W5:Y:S02]  /*21470*/  LD.E.128 R52, desc[UR36][R52.64] ;  /* 0x0000002434347980 */ /* 0x000f64000c101d00 */
[--C-:B------:R-:W-:Y:S01]  /*21480*/  SHF.R.S32.HI R0, RZ, 0x1f, R77.reuse ;  /* 0x0000001fff007819 */ /* 0x100fe2000001144d */
[----:B------:R-:W-:Y:S01]  /*21490*/  IMAD.MOV R76, RZ, RZ, -R77 ;  /* 0x000000ffff4c7224 */ /* 0x000fe200078e0a4d */
[----:B------:R-:W5:Y:S01]  /*214a0*/  LD.E.128 R56, desc[UR36][R56.64] ;  /* 0x0000002438387980 */ /* 0x000f62000c101d00 */
[----:B------:R-:W-:-:S02]  /*214b0*/  IMAD R79, R81, UR5, R78 ;  /* 0x00000005514f7c24 */ /* 0x000fc4000f8e024e */
[----:B------:R-:W-:Y:S01]  /*214c0*/  IMAD.WIDE.U32 R20, R81, UR4, R20 ;  /* 0x0000000451147c25 */ /* 0x000fe2000f8e0014 */
[----:B------:R-:W-:Y:S01]  /*214d0*/  ULDC.64 UR4, c[0x0][0xae0] ;  /* 0x0002b80000047ab9 */ /* 0x000fe20000000a00 */
[----:B------:R-:W5:Y:S02]  /*214e0*/  LD.E.128 R60, desc[UR36][R60.64] ;  /* 0x000000243c3c7980 */ /* 0x000f64000c101d00 */
[----:B------:R-:W-:Y:S02]  /*214f0*/  IMAD R0, R0, UR4, RZ ;  /* 0x0000000400007c24 */ /* 0x000fe4000f8e02ff */
[----:B------:R-:W-:Y:S01]  /*21500*/  IMAD R3, R3, R76, R83 ;  /* 0x0000004c03037224 */ /* 0x000fe200078e0253 */
[----:B------:R-:W5:Y:S01]  /*21510*/  LD.E.128 R64, desc[UR36][R64.64] ;  /* 0x0000002440407980 */ /* 0x000f62000c101d00 */
[----:B------:R-:W-:Y:S02]  /*21520*/  IMAD.IADD R21, R21, 0x1, R79 ;  /* 0x0000000115157824 */ /* 0x000fe400078e024f */
[C---:B------:R-:W-:Y:S01]  /*21530*/  IMAD R79, R77.reuse, UR5, R0 ;  /* 0x000000054d4f7c24 */ /* 0x040fe2000f8e0200 */
[----:B------:R-:W-:Y:S01]  /*21540*/  SHF.R.S32.HI R0, RZ, 0x1f, R3 ;  /* 0x0000001fff007819 */ /* 0x000fe20000011403 */
[----:B------:R-:W-:Y:S01]  /*21550*/  IMAD.WIDE.U32 R20, R77, UR4, R20 ;  /* 0x000000044d147c25 */ /* 0x000fe2000f8e0014 */
[----:B------:R-:W-:Y:S01]  /*21560*/  ULDC.64 UR4, c[0x0][0xad8] ;  /* 0x0002b60000047ab9 */ /* 0x000fe20000000a00 */
[----:B------:R-:W5:Y:S02]  /*21570*/  LD.E.128 R68, desc[UR36][R68.64] ;  /* 0x0000002444447980 */ /* 0x000f64000c101d00 */
[----:B------:R-:W-:-:S02]  /*21580*/  IMAD.IADD R21, R21, 0x1, R79 ;  /* 0x0000000115157824 */ /* 0x000fc400078e024f */
[----:B------:R-:W5:Y:S01]  /*21590*/  LD.E.128 R72, desc[UR36][R72.64] ;  /* 0x0000002448487980 */ /* 0x000f62000c101d00 */
[----:B------:R-:W-:Y:S01]  /*215a0*/  IMAD R0, R0, UR4, RZ ;  /* 0x0000000400007c24 */ /* 0x000fe2000f8e02ff */
[----:B------:R-:W-:Y:S01]  /*215b0*/  @!PT LDS RZ, [RZ] ;  /* 0x00000000fffff984 */ /* 0x000fe20000000800 */
[----:B------:R-:W-:Y:S01]  /*215c0*/  @!PT LDS RZ, [RZ] ;  /* 0x00000000fffff984 */ /* 0x000fe20000000800 */
[----:B------:R-:W-:Y:S01]  /*215d0*/  @!PT LDS RZ, [RZ] ;  /* 0x00000000fffff984 */ /* 0x000fe20000000800 */
[----:B------:R-:W-:Y:S01]  /*215e0*/  @!PT LDS RZ, [RZ] ;  /* 0x00000000fffff984 */ /* 0x000fe20000000800 */
[----:B------:R0:W-:Y:S06]  /*215f0*/  MEMBAR.ALL.CTA ;  /* 0x0000000000007992 */ /* 0x0001ec0000008000 */
[----:B0-----:R-:W0:Y:S01]  /*21600*/  FENCE.VIEW.ASYNC.S ;  /* 0x00000000000073c6 */ /* 0x001e220000000000 */
[C---:B------:R-:W-:Y:S02]  /*21610*/  IMAD R79, R3.reuse, UR5, R0 ;  /* 0x00000005034f7c24 */ /* 0x040fe4000f8e0200 */
[----:B------:R-:W-:Y:S01]  /*21620*/  IMAD.WIDE.U32 R20, R3, UR4, R20 ;  /* 0x0000000403147c25 */ /* 0x000fe2000f8e0014 */
[----:B------:R-:W-:-:S03]  /*21630*/  ULDC.64 UR4, c[0x0][0xa80] ;  /* 0x0002a00000047ab9 */ /* 0x000fc60000000a00 */
[----:B------:R-:W-:Y:S01]  /*21640*/  IMAD.IADD R85, R221, 0x1, R84 ;  /* 0x00000001dd557824 */ /* 0x000fe200078e0254 */
[----:B------:R-:W-:Y:S02]  /*21650*/  IADD3 R21, R21, R79, RZ ;  /* 0x0000004f15157210 */ /* 0x000fe40007ffe0ff */
[----:B------:R-:W-:Y:S01]  /*21660*/  LEA R83, P2, R20, UR4, 0x1 ;  /* 0x0000000414537c11 */ /* 0x000fe2000f8408ff */
[----:B------:R-:W-:-:S03]  /*21670*/  VIADD R0, R22, 0x38820 ;  /* 0x0003882016007836 */ /* 0x000fc60000000000 */
[----:B------:R-:W-:Y:S02]  /*21680*/  LEA.HI.X R84, R20, UR5, R21, 0x1, P2 ;  /* 0x0000000514547c11 */ /* 0x000fe400090f0c15 */
[CC--:B------:R-:W-:Y:S02]  /*21690*/  ISETP.GE.AND P2, PT, R85.reuse, R82.reuse, PT ;  /* 0x000000525500720c */ /* 0x0c0fe40003f46270 */
[----:B------:R-:W-:Y:S01]  /*216a0*/  PRMT R0, RZ, 0x654, R0 ;  /* 0x00000654ff007816 */ /* 0x000fe20000000000 */
[C---:B------:R-:W-:Y:S02]  /*216b0*/  VIADD R3, R85.reuse, 0x20 ;  /* 0x0000002055037836 */ /* 0x040fe40000000000 */
[----:B------:R-:W-:Y:S02]  /*216c0*/  VIADD R77, R85, 0x40 ;  /* 0x00000040554d7836 */ /* 0x000fe40000000000 */
[C---:B------:R-:W-:Y:S01]  /*216d0*/  VIADD R87, R2.reuse, 0x80 ;  /* 0x0000008002577836 */ /* 0x040fe20000000000 */
[----:B0-----:R0:W-:Y:S01]  /*216e0*/  SYNCS.ARRIVE.TRANS64.RED.A1T0 RZ, [R0+URZ], RZ ;  /* 0x000000ff00ff79a7 */ /* 0x0011e2000810043f */
[----:B------:R-:W-:Y:S01]  /*216f0*/  VIADD R89, R2, 0xc0 ;  /* 0x000000c002597836 */ /* 0x000fe20000000000 */
[----:B------:R1:W2:Y:S01]  /*21700*/  SHFL.IDX PT, R80, R83, RZ, 0x181f ;  /* 0x00181fff53507589 */ /* 0x0002a200000e0000 */
[----:B------:R-:W-:-:S02]  /*21710*/  ISETP.GE.AND P1, PT, R3, R82, PT ;  /* 0x000000520300720c */ /* 0x000fc40003f26270 */
[----:B------:R-:W-:Y:S01]  /*21720*/  ISETP.GE.AND P0, PT, R77, R82, PT ;  /* 0x000000524d00720c */ /* 0x000fe20003f06270 */
[----:B0-----:R1:W0:Y:S01]  /*21730*/  SHFL.IDX PT, R0, R84, RZ, 0x181f ;  /* 0x00181fff54007589 */ /* 0x00122200000e0000 */
[----:B------:R-:W-:Y:S02]  /*21740*/  SHF.R.S32.HI R91, RZ, 0x1f, R2 ;  /* 0x0000001fff5b7819 */ /* 0x000fe40000011402 */
[----:B------:R-:W-:Y:S02]  /*21750*/  SHF.R.S32.HI R86, RZ, 0x1f, R87 ;  /* 0x0000001fff567819 */ /* 0x000fe40000011457 */
[----:B------:R-:W-:Y:S01]  /*21760*/  SHF.R.S32.HI R88, RZ, 0x1f, R89 ;  /* 0x0000001fff587819 */ /* 0x000fe20000011459 */
[----:B------:R-:W-:Y:S06]  /*21770*/  @P2 BRA `(.L_x_3143) ;  /* 0x0000000000442947 */ /* 0x000fec0003800000 */
[----:B------:R-:W-:Y:S02]  /*21780*/  ULDC UR4, c[0x0][0xac8] ;  /* 0x0002b20000047ab9 */ /* 0x000fe40000000800 */
[----:B------:R-:W-:Y:S02]  /*21790*/  ISETP.GE.AND P2, PT, R2, UR4, PT ;  /* 0x0000000402007c0c */ /* 0x000fe4000bf46270 */
[----:B------:R-:W-:Y:S02]  /*217a0*/  ISETP.GE.AND P3, PT, R19, UR4, PT ;  /* 0x0000000413007c0c */ /* 0x000fe4000bf66270 */
[----:B------:R-:W-:-:S09]  /*217b0*/  ISETP.GE.AND P4, PT, R87, UR4, PT ;  /* 0x0000000457007c0c */ /* 0x000fd2000bf86270 */
[----:B--2---:R-:W-:-:S04]  /*217c0*/  @!P2 LEA R20, P5, R2, R80, 0x1 ;  /* 0x000000500214a211 */ /* 0x004fc800078a08ff */
[----:B0-----:R-:W-:Y:S02]  /*217d0*/  @!P2 LEA.HI.X R21, R2, R0, R91, 0x1, P5 ;  /* 0x000000000215a211 */ /* 0x001fe400028f0c5b */
        /* <DEDUP_REMOVED lines=11> */
.L_x_3143:
[----:B------:R-:W-:Y:S05]  /*21890*/  BSYNC B1 ;  /* 0x0000000000017941 */ /* 0x000fea0003800000 */
.L_x_3142:
[----:B0-----:R0:W4:Y:S01]  /*218a0*/  SHFL.IDX PT, R0, R84, 0x1, 0x181f ;  /* 0x00381f0054007f89 */ /* 0x00112200000e0000 */
        /* <DEDUP_REMOVED lines=20> */
.L_x_3145:
[----:B------:R-:W-:Y:S05]  /*219f0*/  BSYNC B1 ;  /* 0x0000000000017941 */ /* 0x000fea0003800000 */
.L_x_3144:
        /* <DEDUP_REMOVED lines=21> */
.L_x_3147:
[----:B------:R-:W-:Y:S05]  /*21b50*/  BSYNC B1 ;  /* 0x0000000000017941 */ /* 0x000fea0003800000 */
.L_x_3146:
[----:B------:R-:W-:Y:S01]  /*21b60*/  VIADD R3, R85, 0x60 ;  /* 0x0000006055037836 */ /* 0x000fe20000000000 */
[----:B01--4-:R-:W0:Y:S04]  /*21b70*/  SHFL.IDX PT, R84, R84, 0x3, 0x181f ;  /* 0x00781f0054547f89 */ /* 0x013e2800000e0000 */
[----:B------:R-:W-:Y:S01]  /*21b80*/  ISETP.GE.AND P0, PT, R3, R82, PT ;  /* 0x000000520300720c */ /* 0x000fe20003f06270 */
[----:B------:R-:W1:-:S12]  /*21b90*/  SHFL.IDX PT, R83, R83, 0x3, 0x181f ;  /* 0x00781f0053537f89 */ /* 0x000e5800000e0000 */
[----:B------:R-:W-:Y:S05]  /*21ba0*/  @P0 BRA `(.L_x_3148) ;  /* 0x0000000c00e00947 */ /* 0x000fea0003800000 */
[----:B------:R-:W-:Y:S02]  /*21bb0*/  ULDC UR4, c[0x0][0xac8] ;  /* 0x0002b20000047ab9 */ /* 0x000fe40000000800 */
[----:B------:R-:W-:Y:S02]  /*21bc0*/  ISETP.GE.AND P3, PT, R2, UR4, PT ;  /* 0x0000000402007c0c */ /* 0x000fe4000bf66270 */
[----:B------:R-:W-:Y:S02]  /*21bd0*/  ISETP.GE.AND P4, PT, R19, UR4, PT ;  /* 0x0000000413007c0c */ /* 0x000fe4000bf86270 */
[----:B------:R-:W-:-:S09]  /*21be0*/  ISETP.GE.AND P5, PT, R87, UR4, PT ;  /* 0x0000000457007c0c */ /* 0x000fd2000bfa6270 */
[CC--:B-1----:R-:W-:Y:S02]  /*21bf0*/  @!P3 LEA R4, P0, R2.reuse, R83.reuse, 0x1 ;  /* 0x000000530204b211 */ /* 0x0c2fe400078008ff */
        /* <DEDUP_REMOVED lines=10> */
[----:B------:R-:W-:-:S04]  /*21ca0*/  LEA R2, P0, R89, R83, 0x1 ;  /* 0x0000005359027211 */ /* 0x000fc800078008ff */
[----:B------:R-:W-:-:S05]  /*21cb0*/  LEA.HI.X R3, R89, R84, R88, 0x1, P0 ;  /* 0x0000005459037211 */ /* 0x000fca00000f0c58 */
[----:B------:R0:W-:Y:S01]  /*21cc0*/  ST.E.128 desc[UR36][R2.64], R72 ;  /* 0x0000004802007985 */ /* 0x0001e2000c101d24 */
[----:B------:R-:W-:Y:S05]  /*21cd0*/  BRA `(.L_x_3148) ;  /* 0x0000000c00947947 */ /* 0x000fea0003800000 */
.L_x_3139:
[----:B------:R-:W2:Y:S01]  /*21ce0*/  LDL R9, [R1+0x18] ;  /* 0x0000180001097983 */ /* 0x000ea20000100800 */
[----:B------:R-:W-:-:S03]  /*21cf0*/  ULDC.64 UR4, c[0x0][0xc00] ;  /* 0x0003000000047ab9 */ /* 0x000fc60000000a00 */
[----:B------:R-:W3:Y:S01]  /*21d00*/  LDL R8, [R1+0x38] ;  /* 0x0000380001087983 */ /* 0x000ee20000100800 */
[----:B------:R-:W-:Y:S01]  /*21d10*/  ISETP.NE.U32.AND P0, PT, RZ, UR4, PT ;  /* 0x00000004ff007c0c */ /* 0x000fe2000bf05070 */
[----:B------:R-:W-:Y:S01]  /*21d20*/  IMAD.MOV.U32 R0, RZ, RZ, RZ ;  /* 0x000000ffff007224 */ /* 0x000fe200078e00ff */
[----:B------:R-:W4:Y:S02]  /*21d30*/  LDC R25, c[0x0][0xbe8] ;  /* 0x0002fa00ff197b82 */ /* 0x000f240000000800 */
[----:B------:R-:W-:Y:S01]  /*21d40*/  ISETP.NE.AND.EX P0, PT, RZ, UR5, PT, P0 ;  /* 0x00000005ff007c0c */ /* 0x000fe2000bf05300 */
[C---:B--2---:R-:W-:Y:S01]  /*21d50*/  IMAD.SHL.U32 R4, R9.reuse, 0x4, RZ ;  /* 0x0000000409047824 */ /* 0x044fe200078e00ff */
[----:B---3--:R-:W-:-:S04]  /*21d60*/  SHF.L.U64.HI R5, R9, 0x2, R8 ;  /* 0x0000000209057819 */ /* 0x008fc80000010208 */
        /* <DEDUP_REMOVED lines=21> */
.L_x_3149:
        /* <DEDUP_REMOVED lines=9> */
[----:B------:R-:W-:Y:S01]  /*21f50*/  IADD3 R8, R14, -0x80, R7 ;  /* 0xffffff800e087810 */ /* 0x000fe20007ffe007 */
[----:B--2---:R-:W-:-:S05]  /*21f60*/  IMAD R2, R6, R9, RZ ;  /* 0x0000000906027224 */ /* 0x004fca00078e02ff */
[----:B------:R-:W-:-:S13]  /*21f70*/  ISETP.GE.AND P0, PT, R8, R2, PT ;  /* 0x000000020800720c */ /* 0x000fda0003f06270 */
[----:B------:R-:W-:Y:S05]  /*21f80*/  @P0 BRA `(.L_x_3151) ;  /* 0x0000000000840947 */ /* 0x000fea0003800000 */
[----:B------:R-:W-:Y:S01]  /*21f90*/  ISETP.NE.AND P0, PT, R9, 0x1, PT ;  /* 0x000000010900780c */ /* 0x000fe20003f05270 */
[----:B------:R-:W-:Y:S01]  /*21fa0*/  ULDC.64 UR4, c[0x0][0xb90] ;  /* 0x0002e40000047ab9 */ /* 0x000fe20000000a00 */
[----:B------:R-:W-:Y:S02]  /*21fb0*/  IMAD.MOV.U32 R2, RZ, RZ, R0 ;  /* 0x000000ffff027224 */ /* 0x000fe400078e0000 */
[----:B------:R-:W-:Y:S02]  /*21fc0*/  IMAD R7, R10, UR4, RZ ;  /* 0x000000040a077c24 */ /* 0x000fe4000f8e02ff */
[----:B------:R-:W-:Y:S02]  /*21fd0*/  IMAD.MOV.U32 R3, RZ, RZ, R11 ;  /* 0x000000ffff037224 */ /* 0x000fe400078e000b */
[----:B------:R-:W-:Y:S02]  /*21fe0*/  IMAD.MOV.U32 R5, RZ, RZ, R8 ;  /* 0x000000ffff057224 */ /* 0x000fe400078e0008 */
[----:B------:R-:W-:-:S03]  /*21ff0*/  IMAD.WIDE.U32 R2, R20, UR4, R2 ;  /* 0x0000000414027c25 */ /* 0x000fc6000f8e0002 */
        /* <DEDUP_REMOVED lines=26> */
.L_x_3151:
[----:B------:R-:W-:Y:S05]  /*221a0*/  BSYNC B1 ;  /* 0x0000000000017941 */ /* 0x000fea0003800000 */
.L_x_3150:
[----:B------:R-:W-:Y:S01]  /*221b0*/  SHF.R.S32.HI R15, RZ, 0x1f, R24 ;  /* 0x0000001fff0f7819 */ /* 0x000fe20000011418 */
[----:B------:R-:W4:Y:S01]  /*221c0*/  @P2 LDC R9, c[0x0][0xbf0] ;  /* 0x0002fc00ff092b82 */ /* 0x000f220000000800 */
[----:B------:R-:W-:Y:S02]  /*221d0*/  ULDC.64 UR4, c[0x0][0xaa0] ;  /* 0x0002a80000047ab9 */ /* 0x000fe40000000a00 */
[----:B------:R-:W-:Y:S01]  /*221e0*/  LEA.HI R15, R15, R24, RZ, 0x3 ;  /* 0x000000180f0f7211 */ /* 0x000fe200078f18ff */
[----:B--2---:R-:W-:-:S03]  /*221f0*/  IMAD R3, R11, UR4, RZ ;  /* 0x000000040b037c24 */ /* 0x004fc6000f8e02ff */
[----:B------:R-:W-:Y:S01]  /*22200*/  LOP3.LUT R15, R15, 0xfffffff8, RZ, 0xc0, !PT ;  /* 0xfffffff80f0f7812 */ /* 0x000fe200078ec0ff */
[C---:B------:R-:W-:Y:S02]  /*22210*/  IMAD R5, R0.reuse, UR5, R3 ;  /* 0x0000000500057c24 */ /* 0x040fe4000f8e0203 */
[----:B------:R-:W-:Y:S01]  /*22220*/  IMAD.WIDE.U32 R2, R0, UR4, RZ ;  /* 0x0000000400027c25 */ /* 0x000fe2000f8e00ff */
[----:B------:R-:W-:Y:S01]  /*22230*/  IADD3 R15, R24, -R15, RZ ;  /* 0x8000000f180f7210 */ /* 0x000fe20007ffe0ff */
[----:B------:R-:W-:Y:S01]  /*22240*/  ULDC.64 UR4, c[0x0][0xae8] ;  /* 0x0002ba0000047ab9 */ /* 0x000fe20000000a00 */
[----:B------:R-:W-:Y:S01]  /*22250*/  SHF.R.S32.HI R24, RZ, 0x1f, R19 ;  /* 0x0000001fff187819 */ /* 0x000fe20000011413 */
[----:B------:R-:W-:Y:S02]  /*22260*/  IMAD R0, R10, UR4, RZ ;  /* 0x000000040a007c24 */ /* 0x000fe4000f8e02ff */
[----:B------:R-:W-:Y:S02]  /*22270*/  IMAD R4, R15, 0x20, R221 ;  /* 0x000000200f047824 */ /* 0x000fe400078e02dd */
[----:B------:R-:W-:-:S02]  /*22280*/  IMAD.IADD R3, R3, 0x1, R5 ;  /* 0x0000000103037824 */ /* 0x000fc400078e0205 */
[----:B------:R-:W-:Y:S02]  /*22290*/  IMAD.IADD R8, R14, 0x1, R4 ;  /* 0x000000010e087824 */ /* 0x000fe400078e0204 */
[----:B------:R-:W-:Y:S02]  /*222a0*/  IMAD R7, R20, UR5, R0 ;  /* 0x0000000514077c24 */ /* 0x000fe4000f8e0200 */
[----:B---3--:R-:W-:-:S04]  /*222b0*/  @P2 IMAD.HI.U32 R0, R8, R27, RZ ;  /* 0x0000001b08002227 */ /* 0x008fc800078e00ff */
[----:B------:R-:W-:Y:S01]  /*222c0*/  IMAD.WIDE.U32 R2, R20, UR4, R2 ;  /* 0x0000000414027c25 */ /* 0x000fe2000f8e0002 */
[----:B------:R-:W-:-:S03]  /*222d0*/  ULDC.64 UR4, c[0x0][0xaf0] ;  /* 0x0002bc0000047ab9 */ /* 0x000fc60000000a00 */
[----:B------:R-:W-:Y:S01]  /*222e0*/  IMAD.MOV.U32 R5, RZ, RZ, R8 ;  /* 0x000000ffff057224 */ /* 0x000fe200078e0008 */
[----:B----4-:R-:W-:Y:S01]  /*222f0*/  @P2 SHF.R.U32.HI R5, RZ, R9, R0 ;  /* 0x00000009ff052219 */ /* 0x010fe20000011600 */
[----:B------:R-:W-:Y:S02]  /*22300*/  IMAD.IADD R3, R3, 0x1, R7 ;  /* 0x0000000103037824 */ /* 0x000fe400078e0207 */
[----:B------:R-:W-:Y:S01]  /*22310*/  IMAD R4, R12, UR4, RZ ;  /* 0x000000040c047c24 */ /* 0x000fe2000f8e02ff */
[--C-:B------:R-:W-:Y:S01]  /*22320*/  SHF.R.S32.HI R0, RZ, 0x1f, R5.reuse ;  /* 0x0000001fff007819 */ /* 0x100fe20000011405 */
[----:B------:R-:W-:Y:S02]  /*22330*/  IMAD.MOV R7, RZ, RZ, -R5 ;  /* 0x000000ffff077224 */ /* 0x000fe400078e0a05 */
[C---:B------:R-:W-:Y:S02]  /*22340*/  IMAD R9, R13.reuse, UR5, R4 ;  /* 0x000000050d097c24 */ /* 0x040fe4000f8e0204 */
[----:B------:R-:W-:Y:S01]  /*22350*/  IMAD.WIDE.U32 R2, R13, UR4, R2 ;  /* 0x000000040d027c25 */ /* 0x000fe2000f8e0002 */
[----:B------:R-:W-:-:S03]  /*22360*/  ULDC.64 UR4, c[0x0][0xae0] ;  /* 0x0002b80000047ab9 */ /* 0x000fc60000000a00 */
[----:B------:R-:W-:Y:S02]  /*22370*/  IMAD R7, R25, R7, R8 ;  /* 0x0000000719077224 */ /* 0x000fe400078e0208 */
[----:B------:R-:W-:Y:S02]  /*22380*/  IMAD R4, R0, UR4, RZ ;  /* 0x0000000400047c24 */ /* 0x000fe4000f8e02ff */
[----:B------:R-:W-:Y:S01]  /*22390*/  IMAD.IADD R3, R3, 0x1, R9 ;  /* 0x0000000103037824 */ /* 0x000fe200078e0209 */
[----:B------:R-:W-:Y:S01]  /*223a0*/  SHF.R.S32.HI R0, RZ, 0x1f, R7 ;  /* 0x0000001fff007819 */ /* 0x000fe20000011407 */
[C---:B------:R-:W-:Y:S02]  /*223b0*/  IMAD R9, R5.reuse, UR5, R4 ;  /* 0x0000000505097c24 */ /* 0x040fe4000f8e0204 */
[----:B------:R-:W-:Y:S01]  /*223c0*/  IMAD.WIDE.U32 R2, R5, UR4, R2 ;  /* 0x0000000405027c25 */ /* 0x000fe2000f8e0002 */
[----:B------:R-:W-:-:S03]  /*223d0*/  ULDC.64 UR4, c[0x0][0xad8] ;  /* 0x0002b60000047ab9 */ /* 0x000fc60000000a00 */
[----:B------:R-:W-:Y:S01]  /*223e0*/  IMAD R0, R0, UR4, RZ ;  /* 0x0000000400007c24 */ /* 0x000fe2000f8e02ff */
[----:B------:R-:W-:-:S03]  /*223f0*/  IADD3 R3, R3, R9, RZ ;  /* 0x0000000903037210 */ /* 0x000fc60007ffe0ff */
[C---:B------:R-:W-:Y:S02]  /*22400*/  IMAD R9, R7.reuse, UR5, R0 ;  /* 0x0000000507097c24 */ /* 0x040fe4000f8e0200 */
[----:B------:R-:W-:Y:S01]  /*22410*/  IMAD.WIDE.U32 R4, R7, UR4, R2 ;  /* 0x0000000407047c25 */ /* 0x000fe2000f8e0002 */
[----:B------:R-:W-:-:S03]  /*22420*/  ULDC.64 UR4, c[0x0][0xa80] ;  /* 0x0002a00000047ab9 */ /* 0x000fc60000000a00 */
[----:B------:R-:W-:Y:S01]  /*22430*/  IMAD.SHL.U32 R7, R15, 0x8, RZ ;  /* 0x000000080f077824 */ /* 0x000fe200078e00ff */
[C---:B------:R-:W-:Y:S01]  /*22440*/  LEA R2, P0, R4.reuse, UR4, 0x1 ;  /* 0x0000000404027c11 */ /* 0x040fe2000f8008ff */
[----:B------:R-:W-:Y:S01]  /*22450*/  IMAD.IADD R3, R5, 0x1, R9 ;  /* 0x0000000105037824 */ /* 0x000fe200078e0209 */
[----:B------:R-:W-:Y:S01]  /*22460*/  UMOV UR4, 0xffffffff ;  /* 0xffffffff00047882 */ /* 0x000fe20000000000 */
[C---:B------:R-:W-:Y:S01]  /*22470*/  VIADD R9, R7.reuse, 0xc0 ;  /* 0x000000c007097836 */ /* 0x040fe20000000000 */
[----:B------:R-:W-:Y:S01]  /*22480*/  SHF.R.S32.HI R8, RZ, 0x1f, R7 ;  /* 0x0000001fff087819 */ /* 0x000fe20000011407 */
[----:B------:R-:W-:Y:S01]  /*22490*/  VIADD R21, R7, 0x80 ;  /* 0x0000008007157836 */ /* 0x000fe20000000000 */
[----:B------:R-:W-:Y:S01]  /*224a0*/  LEA.HI.X R3, R4, UR5, R3, 0x1, P0 ;  /* 0x0000000504037c11 */ /* 0x000fe200080f0c03 */
[----:B------:R-:W-:Y:S01]  /*224b0*/  IMAD.IADD R5, R221, 0x1, R14 ;  /* 0x00000001dd057824 */ /* 0x000fe200078e020e */
[----:B------:R-:W-:Y:S02]  /*224c0*/  SHF.R.S32.HI R10, RZ, 0x1f, R9 ;  /* 0x0000001fff0a7819 */ /* 0x000fe40000011409 */
[----:B------:R-:W-:Y:S01]  /*224d0*/  SHF.R.S32.HI R20, RZ, 0x1f, R21 ;  /* 0x0000001fff147819 */ /* 0x000fe20000011415 */
[----:B------:R-:W-:Y:S06]  /*224e0*/  BRA.DIV UR4, `(.L_x_3152) ;  /* 0x000000d204107947 */ /* 0x000fec000b800000 */
[----:B------:R2:W3:Y:S04]  /*224f0*/  SHFL.IDX PT, R0, R3, RZ, 0x181f ;  /* 0x00181fff03007589 */ /* 0x0004e800000e0000 */
[----:B------:R2:W4:Y:S02]  /*22500*/  SHFL.IDX PT, R14, R2, RZ, 0x181f ;  /* 0x00181fff020e7589 */ /* 0x00052400000e0000 */
.L_x_3469:
        /* <DEDUP_REMOVED lines=10> */
[----:B------:R-:W-:Y:S02]  /*225b0*/  @!P2 LEA R26, P4, R19, R14, 0x1 ;  /* 0x0000000e131aa211 */ /* 0x000fe400078808ff */
        /* <DEDUP_REMOVED lines=10> */
.L_x_3154:
[----:B------:R-:W-:Y:S05]  /*22660*/  BSYNC B1 ;  /* 0x0000000000017941 */ /* 0x000fea0003800000 */
.L_x_3153:
[----:B------:R-:W-:-:S03]  /*22670*/  UMOV UR4, 0xffffffff ;  /* 0xffffffff00047882 */ /* 0x000fc60000000000 */
[----:B------:R-:W-:Y:S05]  /*22680*/  BRA.DIV UR4, `(.L_x_3155) ;  /* 0x000000ce04dc7947 */ /* 0x000fea000b800000 */
[----:B---3--:R3:W0:Y:S04]  /*22690*/  SHFL.IDX PT, R0, R3, 0x1, 0x181f ;  /* 0x00381f0003007f89 */ /* 0x00862800000e0000 */
[----:B----4-:R3:W4:Y:S02]  /*226a0*/  SHFL.IDX PT, R14, R2, 0x1, 0x181f ;  /* 0x00381f00020e7f89 */ /* 0x01072400000e0000 */
.L_x_3473:
        /* <DEDUP_REMOVED lines=21> */
.L_x_3157:
[----:B------:R-:W-:Y:S05]  /*22800*/  BSYNC B1 ;  /* 0x0000000000017941 */ /* 0x000fea0003800000 */
.L_x_3156:
[----:B------:R-:W-:-:S03]  /*22810*/  UMOV UR4, 0xffffffff ;  /* 0xffffffff00047882 */ /* 0x000fc60000000000 */
[----:B------:R-:W-:Y:S05]  /*22820*/  BRA.DIV UR4, `(.L_x_3158) ;  /* 0x000000ce04bc7947 */ /* 0x000fea000b800000 */
[----:B0-----:R0:W0:Y:S04]  /*22830*/  SHFL.IDX PT, R0, R3, 0x2, 0x181f ;  /* 0x00581f0003007f89 */ /* 0x00102800000e0000 */
[----:B----4-:R4:W0:Y:S02]  /*22840*/  SHFL.IDX PT, R14, R2, 0x2, 0x181f ;  /* 0x00581f00020e7f89 */ /* 0x01082400000e0000 */
.L_x_3477:
        /* <DEDUP_REMOVED lines=21> */
.L_x_3160:
[----:B------:R-:W-:Y:S05]  /*229a0*/  BSYNC B1 ;  /* 0x0000000000017941 */ /* 0x000fea0003800000 */
.L_x_3159:
[----:B------:R-:W-:-:S03]  /*229b0*/  UMOV UR4, 0xffffffff ;  /* 0xffffffff00047882 */ /* 0x000fc60000000000 */
[----:B------:R-:W-:Y:S05]  /*229c0*/  BRA.DIV UR4, `(.L_x_3161) ;  /* 0x000000ce049c7947 */ /* 0x000fea000b800000 */
[----:B0-----:R0:W0:Y:S04]  /*229d0*/  SHFL.IDX PT, R0, R3, 0x3, 0x181f ;  /* 0x00781f0003007f89 */ /* 0x00102800000e0000 */
[----:B------:R0:W0:Y:S02]  /*229e0*/  SHFL.IDX PT, R14, R2, 0x3, 0x181f ;  /* 0x00781f00020e7f89 */ /* 0x00002400000e0000 */
.L_x_3481:
[----:B0-234-:R-:W-:-:S04]  /*229f0*/  IADD3 R2, R5, 0x60, RZ ;  /* 0x0000006005027810 */ /* 0x01dfc80007ffe0ff */
        /* <DEDUP_REMOVED lines=19> */
.L_x_3148:
[----:B------:R-:W-:Y:S05]  /*22b30*/  BSYNC B0 ;  /* 0x0000000000007941 */ /* 0x000fea0003800000 */
.L_x_3138:
[----:B------:R-:W-:Y:S02]  /*22b40*/  ULDC UR4, c[0x0][0xc3c] ;  /* 0x00030f0000047ab9 */ /* 0x000fe40000000800 */
[----:B-1----:R-:W-:-:S13]  /*22b50*/  ISETP.GE.AND P0, PT, R219, UR4, PT ;  /* 0x00000004db007c0c */ /* 0x002fda000bf06270 */
[----:B------:R-:W-:Y:S05]  /*22b60*/  @!P0 BRA `(.L_x_3162) ;  /* 0xfffffde400b88947 */ /* 0x000fea000383ffff */
[----:B------:R-:W-:Y:S05]  /*22b70*/  BRA `(.L_x_2941) ;  /* 0x0000008400c87947 */ /* 0x000fea0003800000 */
.L_x_2939:
[----:B------:R-:W-:-:S08]  /*22b80*/  NOP ;  /* 0x0000000000007918 */ /* 0x000fd00000000000 */
[----:B0-----:R-:W0:-:S00]  /*22b90*/  USETMAXREG.DEALLOC.CTAPOOL 0x28 ;  /* 0x00000028000079c8 */ /* 0x001e0000080e0500 */
[----:B0-----:R-:W2:Y:S01]  /*22ba0*/  LDL.LU R3, [R1] ;  /* 0x0000000001037983 */ /* 0x001ea20000300800 */
[----:B------:R-:W-:-:S06]  /*22bb0*/  LOP3.LUT R0, R0, 0x3, RZ, 0xc0, !PT ;  /* 0x0000000300007812 */ /* 0x000fcc00078ec0ff */
[----:B------:R-:W0:Y:S02]  /*22bc0*/  SHFL.IDX PT, R0, R0, RZ, 0x1f ;  /* 0x00001fff00007589 */ /* 0x000e2400000e0000 */
[----:B0-----:R-:W-:-:S13]  /*22bd0*/  ISETP.NE.AND P0, PT, R0, RZ, PT ;  /* 0x000000ff0000720c */ /* 0x001fda0003f05270 */
[----:B------:R-:W-:Y:S01]  /*22be0*/  @P0 BAR.SYNC.DEFER_BLOCKING 0x5, 0x180 ;  /* 0x0146000000000b1d */ /* 0x000fe20000010000 */
[----:B--2---:R-:W-:-:S04]  /*22bf0*/  LOP3.LUT R3, R3, 0xffffff7f, RZ, 0xc0, !PT ;  /* 0xffffff7f03037812 */ /* 0x004fc800078ec0ff */
[----:B------:R-:W-:-:S05]  /*22c00*/  @P0 LOP3.LUT R3, R3, 0x80, RZ, 0xfc, !PT ;  /* 0x0000008003030812 */ /* 0x000fca00078efcff */
[----:B------:R0:W-:Y:S02]  /*22c10*/  STL [R1], R3 ;  /* 0x0000000301007387 */ /* 0x0001e40000100800 */
[----:B0-----:R-:W-:-:S04]  /*22c20*/  @P0 MOV R3, 0x400 ;  /* 0x0000040000030802 */ /* 0x001fc80000000f00 */
        /* <DEDUP_REMOVED lines=38> */
[----:B0-----:R-:W-:-:S05]  /*22e90*/  IMAD R4, R4, UR5, RZ ;  /* 0x0000000504047c24 */ /* 0x001fca000f8e02ff */
[----:B---3--:R-:W-:Y:S02]  /*22ea0*/  ISETP.GT.AND P6, PT, R4, UR6, PT ;  /* 0x0000000604007c0c */ /* 0x008fe4000bfc4270 */
[----:B------:R-:W-:-:S11]  /*22eb0*/  MOV R3, R4 ;  /* 0x0000000400037202 */ /* 0x000fd60000000f00 */
[----:B------:R-:W-:Y:S05]  /*22ec0*/  @P6 BRA `(.L_x_3164) ;  /* 0x0000000000986947 */ /* 0x000fea0003800000 */
[----:B------:R-:W0:Y:S01]  /*22ed0*/  LDC R10, c[0x0][0xc3c] ;  /* 0x00030f00ff0a7b82 */ /* 0x000e220000000800 */
[----:B------:R-:W-:Y:S01]  /*22ee0*/  IMAD.MOV.U32 R4, RZ, RZ, R3 ;  /* 0x000000ffff047224 */ /* 0x000fe200078e0003 */
[----:B------:R-:W-:Y:S01]  /*22ef0*/  UMOV UR4, URZ ;  /* 0x0000003f00047c82 */ /* 0x000fe20008000000 */
[----:B------:R-:W-:Y:S01]  /*22f00*/  ULDC UR7, c[0x0][0xc3c] ;  /* 0x00030f0000077ab9 */ /* 0x000fe20000000800 */
[----:B------:R-:W-:-:S05]  /*22f10*/  ULDC UR5, c[0x0][0xc38] ;  /* 0x00030e0000057ab9 */ /* 0x000fca0000000800 */
.L_x_3168:
[----:B------:R-:W-:Y:S01]  /*22f20*/  UIADD3 UR4, UR4, 0x1f, URZ ;  /* 0x0000001f04047890 */ /* 0x000fe2000fffe03f */
[----:B------:R-:W-:-:S05]  /*22f30*/  IMAD.U32 R19, RZ, RZ, UR7 ;  /* 0x00000007ff137e24 */ /* 0x000fca000f8e00ff */
[----:B0-----:R-:W-:-:S13]  /*22f40*/  ISETP.LE.AND P6, PT, R10, UR4, PT ;  /* 0x000000040a007c0c */ /* 0x001fda000bfc3270 */
[----:B------:R-:W-:Y:S05]  /*22f50*/  @P6 BRA `(.L_x_3165) ;  /* 0x0000000400b46947 */ /* 0x000fea0003800000 */
[----:B------:R-:W-:Y:S01]  /*22f60*/  VIADD R7, R5, UR4 ;  /* 0x0000000405077c36 */ /* 0x000fe20008000000 */
[----:B------:R-:W-:Y:S01]  /*22f70*/  BSSY B0, `(.L_x_3166) ;  /* 0x0000007000007945 */ /* 0x000fe20003800000 */
[----:B------:R-:W-:-:S03]  /*22f80*/  IMAD.MOV.U32 R0, RZ, RZ, RZ ;  /* 0x000000ffff007224 */ /* 0x000fc600078e00ff */
[----:B------:R-:W-:-:S13]  /*22f90*/  ISETP.GE.OR P6, PT, R7, R10, !P0 ;  /* 0x0000000a0700720c */ /* 0x000fda00047c6670 */
[----:B------:R-:W-:Y:S05]  /*22fa0*/  @P6 BRA `(.L_x_3167) ;  /* 0x00000000000c6947 */ /* 0x000fea0003800000 */
[----:B------:R-:W0:Y:S02]  /*22fb0*/  LDC.64 R2, c[0x0][0xc80] ;  /* 0x00032000ff027b82 */ /* 0x000e240000000a00 */
[----:B0-----:R-:W-:-:S05]  /*22fc0*/  IMAD.WIDE R2, R7, 0x4, R2 ;  /* 0x0000000407027825 */ /* 0x001fca00078e0202 */
[----:B------:R0:W5:Y:S02]  /*22fd0*/  LDG.E R0, desc[UR36][R2.64] ;  /* 0x0000002402007981 */ /* 0x000164000c1e1900 */
.L_x_3167:
[----:B------:R-:W-:Y:S05]  /*22fe0*/  BSYNC B0 ;  /* 0x0000000000007941 */ /* 0x000fea0003800000 */
.L_x_3166:
        /* <DEDUP_REMOVED lines=20> */
.L_x_3164:
        /* <DEDUP_REMOVED lines=20> */
.L_x_3169:
[----:B-1----:R-:W-:Y:S02]  /*23270*/  IMAD.MOV R2, RZ, RZ, -R3 ;  /* 0x000000ffff027224 */ /* 0x002fe400078e0a03 */
[----:B---3--:R-:W-:-:S03]  /*23280*/  IMAD R16, R16, UR5, R11 ;  /* 0x0000000510107c24 */ /* 0x008fc6000f8e020b */
[----:B------:R-:W-:Y:S02]  /*23290*/  MOV R11, R2 ;  /* 0x00000002000b7202 */ /* 0x000fe40000000f00 */
        /* <DEDUP_REMOVED lines=42> */
[-C--:B------:R-:W-:Y:S01]  /*23540*/  @!P1 IADD3 R3, R3, -R8.reuse, RZ ;  /* 0x8000000803039210 */ /* 0x080fe20007ffe0ff */
        /* <DEDUP_REMOVED lines=8> */
[----:B------:R-:W-:Y:S01]  /*235d0*/  @!P1 LOP3.LUT R2, RZ, R18, RZ, 0x33, !PT ;  /* 0x00000012ff029212 */ /* 0x000fe200078e33ff */
[----:B------:R-:W-:-:S03]  /*235e0*/  IMAD.MOV R18, RZ, RZ, -R18 ;  /* 0x000000ffff127224 */ /* 0x000fc600078e0a12 */
[----:B------:R-:W-:Y:S01]  /*235f0*/  LOP3.LUT R17, RZ, R2, RZ, 0x33, !PT ;  /* 0x00000002ff117212 */ /* 0x000fe200078e33ff */
[----:B------:R-:W-:-:S04]  /*23600*/  IMAD R18, R2, R18, R3 ;  /* 0x0000001202127224 */ /* 0x000fc800078e0203 */
[----:B------:R-:W-:Y:S01]  /*23610*/  IMAD.IADD R17, R0, 0x1, R17 ;  /* 0x0000000100117824 */ /* 0x000fe200078e0211 */
[----:B------:R-:W-:Y:S06]  /*23620*/  BRA `(.L_x_3170) ;  /* 0x00000000000c7947 */ /* 0x000fec0003800000 */
.L_x_3165:
[----:B------:R-:W-:Y:S01]  /*23630*/  IMAD.MOV.U32 R17, RZ, RZ, RZ ;  /* 0x000000ffff117224 */ /* 0x000fe200078e00ff */
[----:B------:R-:W-:Y:S01]  /*23640*/  MOV R16, UR6 ;  /* 0x0000000600107c02 */ /* 0x000fe20008000f00 */
[----:B------:R-:W-:-:S07]  /*23650*/  IMAD.MOV.U32 R18, RZ, RZ, RZ ;  /* 0x000000ffff127224 */ /* 0x000fce00078e00ff */
.L_x_3170:
[----:B------:R-:W-:-:S13]  /*23660*/  ISETP.NE.AND P0, PT, R5, RZ, PT ;  /* 0x000000ff0500720c */ /* 0x000fda0003f05270 */
[----:B------:R-:W0:Y:S01]  /*23670*/  @!P0 S2R R3, SR_CgaCtaId ;  /* 0x0000000000038919 */ /* 0x000e220000008800 */
[----:B------:R-:W-:-:S04]  /*23680*/  @!P0 MOV R0, 0x400 ;  /* 0x0000040000008802 */ /* 0x000fc80000000f00 */
[----:B0-----:R-:W-:-:S05]  /*23690*/  @!P0 LEA R0, R3, R0, 0x18 ;  /* 0x0000000003008211 */ /* 0x001fca00078ec0ff */
[----:B------:R2:W-:Y:S01]  /*236a0*/  @!P0 STS.128 [R0+0x388d0], R16 ;  /* 0x0388d01000008388 */ /* 0x0005e20000000c00 */
[----:B------:R-:W-:Y:S06]  /*236b0*/  BAR.ARV 0x5, 0x180 ;  /* 0x0146000000007b1d */ /* 0x000fec0000002000 */
.L_x_3163:
        /* <DEDUP_REMOVED lines=16> */
[----:B------:R-:W-:-:S02]  /*237c0*/  IMAD.MOV.U32 R34, RZ, RZ, 0x1 ;  /* 0x00000001ff227424 */ /* 0x000fc400078e00ff */
[C---:B---3--:R-:W-:Y:S01]  /*237d0*/  IMAD.SHL.U32 R28, R10.reuse, 0x80, RZ ;  /* 0x000000800a1c7824 */ /* 0x048fe200078e00ff */
[----:B------:R-:W-:Y:S01]  /*237e0*/  SHF.R.U32.HI R3, RZ, 0x1, R10 ;  /* 0x00000001ff037819 */ /* 0x000fe2000001160a */
[C---:B------:R-:W-:Y:S01]  /*237f0*/  IMAD.SHL.U32 R5, R10.reuse, 0x2, RZ ;  /* 0x000000020a057824 */ /* 0x040fe200078e00ff */
[----:B------:R-:W-:Y:S02]  /*23800*/  LOP3.LUT R8, R10, 0x7f, RZ, 0xc0, !PT ;  /* 0x0000007f0a087812 */ /* 0x000fe400078ec0ff */
[----:B0-----:R-:W-:Y:S02]  /*23810*/  LOP3.LUT R2, R28, 0x380, RZ, 0xc0, !PT ;  /* 0x000003801c027812 */ /* 0x001fe400078ec0ff */
[----:B------:R-:W-:Y:S01]  /*23820*/  R2P PR, R10, 0x6 ;  /* 0x000000060a007804 */ /* 0x000fe20000000000 */
[----:B------:R-:W-:Y:S01]  /*23830*/  IMAD.SHL.U32 R7, R8, 0x40, RZ ;  /* 0x0000004008077824 */ /* 0x000fe200078e00ff */
[----:B------:R-:W-:Y:S02]  /*23840*/  LOP3.LUT R3, R2, 0x30, R3, 0xf8, !PT ;  /* 0x0000003002037812 */ /* 0x000fe400078ef803 */
[----:B--2---:R-:W-:Y:S01]  /*23850*/  R2UR UR5, R0 ;  /* 0x00000000000572ca */ /* 0x004fe200000e0000 */
[----:B------:R-:W-:-:S05]  /*23860*/  IMAD.SHL.U32 R0, R10, 0x10, RZ ;  /* 0x000000100a007824 */ /* 0x000fca00078e00ff */
[----:B------:R-:W-:Y:S02]  /*23870*/  LOP3.LUT R4, R0, 0x3f0, RZ, 0xc0, !PT ;  /* 0x000003f000047812 */ /* 0x000fe400078ec0ff */
[----:B------:R-:W-:Y:S02]  /*23880*/  LOP3.LUT R3, R3, 0x70, R0, 0x78, !PT ;  /* 0x0000007003037812 */ /* 0x000fe400078e7800 */
[----:B------:R-:W-:Y:S02]  /*23890*/  LOP3.LUT R9, R4, 0x70, R5, 0x78, !PT ;  /* 0x0000007004097812 */ /* 0x000fe400078e7805 */
[----:B------:R-:W-:Y:S01]  /*238a0*/  LOP3.LUT R5, R2, 0x10, R10, 0xf8, !PT ;  /* 0x0000001002057812 */ /* 0x000fe200078ef80a */
[----:B------:R-:W-:Y:S01]  /*238b0*/  ULOP3.LUT UR42, UR5, 0x2, URZ, 0xfc, !UPT ;  /* 0x00000002052a7892 */ /* 0x000fe2000f8efc3f */
[----:B------:R-:W-:Y:S01]  /*238c0*/  LOP3.LUT R4, R28, 0x400, RZ, 0xc0, !PT ;  /* 0x000004001c047812 */ /* 0x000fe200078ec0ff */
[----:B------:R-:W-:Y:S01]  /*238d0*/  ULOP3.LUT UR38, UR5, 0x1, URZ, 0xfc, !UPT ;  /* 0x0000000105267892 */ /* 0x000fe2000f8efc3f */
[----:B------:R-:W-:-:S02]  /*238e0*/  SHF.L.U32 R2, R8, 0x4, RZ ;  /* 0x0000000408027819 */ /* 0x000fc400000006ff */
[----:B------:R-:W-:Y:S02]  /*238f0*/  LOP3.LUT R4, R4, 0x1800, R7, 0xf8, !PT ;  /* 0x0000180004047812 */ /* 0x000fe400078ef807 */
[----:B------:R-:W-:Y:S02]  /*23900*/  LOP3.LUT R5, R5, 0x70, R0, 0x78, !PT ;  /* 0x0000007005057812 */ /* 0x000fe400078e7800 */
[----:B------:R-:W-:Y:S01]  /*23910*/  LOP3.LUT R6, R9, 0x400, R2, 0xf8, !PT ;  /* 0x0000040009067812 */ /* 0x000fe200078ef802 */
[----:B------:R-:W-:Y:S01]  /*23920*/  IMAD.MOV.U32 R2, RZ, RZ, 0x40 ;  /* 0x00000040ff027424 */ /* 0x000fe200078e00ff */
[----:B------:R-:W-:Y:S01]  /*23930*/  LOP3.LUT R28, R3, 0xc00, R28, 0xf8, !PT ;  /* 0x00000c00031c7812 */ /* 0x000fe200078ef81c */
[----:B------:R-:W-:Y:S01]  /*23940*/  IMAD.MOV.U32 R3, RZ, RZ, 0x20 ;  /* 0x00000020ff037424 */ /* 0x000fe200078e00ff */
[----:B------:R-:W-:Y:S01]  /*23950*/  LOP3.LUT R29, R4, R5, RZ, 0xfc, !PT ;  /* 0x00000005041d7212 */ /* 0x000fe200078efcff */
[----:B-1----:R-:W-:Y:S01]  /*23960*/  IMAD.U32 R4, RZ, RZ, UR4 ;  /* 0x00000004ff047e24 */ /* 0x002fe2000f8e00ff */
[----:B------:R-:W-:Y:S01]  /*23970*/  SHF.R.U32.HI R5, RZ, 0x3, R8 ;  /* 0x00000003ff057819 */ /* 0x000fe20000011608 */
[----:B------:R-:W-:Y:S01]  /*23980*/  STL [R1+0x20], R6 ;  /* 0x0000200601007387 */ /* 0x000fe20000100800 */
[----:B------:R-:W-:-:S02]  /*23990*/  SEL R2, R2, 0xffffffc0, !P2 ;  /* 0xffffffc002027807 */ /* 0x000fc40005000000 */
[----:B------:R-:W-:Y:S01]  /*239a0*/  SEL R3, R3, 0xffffffe0, !P1 ;  /* 0xffffffe003037807 */ /* 0x000fe20004800000 */
[----:B------:R-:W-:Y:S01]  /*239b0*/  STL [R1+0x38], RZ ;  /* 0x000038ff01007387 */ /* 0x000fe20000100800 */
[----:B------:R-:W-:Y:S02]  /*239c0*/  LOP3.LUT R33, R0, 0x70, RZ, 0xc0, !PT ;  /* 0x0000007000217812 */ /* 0x000fe400078ec0ff */
[----:B------:R-:W-:Y:S01]  /*239d0*/  LOP3.LUT R0, R5, 0x70, R0, 0xf8, !PT ;  /* 0x0000007005007812 */ /* 0x000fe200078ef800 */
[----:B------:R-:W-:Y:S01]  /*239e0*/  STL [R1+0x14], R2 ;  /* 0x0000140201007387 */ /* 0x000fe20000100800 */
[----:B------:R-:W-:Y:S02]  /*239f0*/  LEA R22, R4, R22, 0x18 ;  /* 0x0000001604167211 */ /* 0x000fe400078ec0ff */
[----:B------:R-:W-:Y:S01]  /*23a00*/  IADD3 R0, R2, R3, RZ ;  /* 0x0000000302007210 */ /* 0x000fe20007ffe0ff */
[----:B------:R0:W-:Y:S01]  /*23a10*/  STL [R1+0x10], R4 ;  /* 0x0000100401007387 */ /* 0x0001e20000100800 */
[----:B------:R-:W-:-:S03]  /*23a20*/  LOP3.LUT R36, R29, 0x2000, RZ, 0xfc, !PT ;  /* 0x000020001d247812 */ /* 0x000fc600078efcff */
[----:B------:R1:W-:Y:S04]  /*23a30*/  STL [R1+0x18], R3 ;  /* 0x0000180301007387 */ /* 0x0003e80000100800 */
[----:B------:R2:W-:Y:S01]  /*23a40*/  STL [R1+0x1c], R0 ;  /* 0x00001c0001007387 */ /* 0x0005e20000100800 */
[----:B0-----:R-:W-:Y:S01]  /*23a50*/  LOP3.LUT R4, R33, 0x80, RZ, 0xfc, !PT ;  /* 0x0000008021047812 */ /* 0x001fe200078efcff */
[----:B-1----:R-:W-:Y:S02]  /*23a60*/  IMAD.IADD R3, R22, 0x1, R6 ;  /* 0x0000000116037824 */ /* 0x002fe400078e0206 */
[----:B--2---:R-:W-:-:S03]  /*23a70*/  IMAD.IADD R0, R2, 0x1, R28 ;  /* 0x0000000102007824 */ /* 0x004fc600078e021c */
[----:B------:R0:W-:Y:S04]  /*23a80*/  STL [R1+0x28], R3 ;  /* 0x0000280301007387 */ /* 0x0001e80000100800 */
[----:B------:R0:W-:Y:S02]  /*23a90*/  STL [R1+0x24], R0 ;  /* 0x0000240001007387 */ /* 0x0001e40000100800 */
.L_x_3285:
[----:B-1----:R-:W1:Y:S02]  /*23aa0*/  LDC.64 R24, c[0x0][0xc88] ;  /* 0x00032200ff187b82 */ /* 0x002e640000000a00 */
[----:B-1----:R-:W-:-:S06]  /*23ab0*/  IMAD.WIDE R24, R19, 0x4, R24 ;  /* 0x0000000413187825 */ /* 0x002fcc00078e0218 */
[----:B0-----:R-:W0:Y:S01]  /*23ac0*/  LDG.E R24, desc[UR36][R24.64] ;  /* 0x0000002418187981 */ /* 0x001e22000c1e1900 */
[----:B------:R-:W-:Y:S05]  /*23ad0*/  YIELD ;  /* 0x0000000000007946 */ /* 0x000fea0003800000 */
[----:B------:R-:W-:Y:S01]  /*23ae0*/  ULDC.64 UR4, c[0x0][0xa28] ;  /* 0x00028a0000047ab9 */ /* 0x000fe20000000a00 */
[----:B------:R-:W-:Y:S01]  /*23af0*/  ULDC.64 UR8, c[0x0][0xa18] ;  /* 0x0002860000087ab9 */ /* 0x000fe20000000a00 */
[----:B------:R-:W-:Y:S01]  /*23b00*/  ISETP.NE.U32.AND P0, PT, RZ, UR4, PT ;  /* 0x00000004ff007c0c */ /* 0x000fe2000bf05070 */
[----:B------:R-:W-:Y:S01]  /*23b10*/  IMAD.MOV.U32 R10, RZ, RZ, RZ ;  /* 0x000000ffff0a7224 */ /* 0x000fe200078e00ff */
[----:B------:R-:W-:-:S02]  /*23b20*/  ULDC.64 UR6, c[0x0][0xa10] ;  /* 0x0002840000067ab9 */ /* 0x000fc40000000a00 */
[----:B------:R-:W-:Y:S02]  /*23b30*/  ISETP.NE.AND.EX P0, PT, RZ, UR5, PT, P0 ;  /* 0x00000005ff007c0c */ /* 0x000fe4000bf05300 */
[----:B------:R-:W-:-:S04]  /*23b40*/  ISETP.NE.U32.AND P2, PT, RZ, UR8, PT ;  /* 0x00000008ff007c0c */ /* 0x000fc8000bf45070 */
[----:B------:R-:W-:Y:S01]  /*23b50*/  ISETP.NE.AND.EX P2, PT, RZ, UR9, PT, P2 ;  /* 0x00000009ff007c0c */ /* 0x000fe2000bf45320 */
[----:B------:R-:W-:Y:S01]  /*23b60*/  IMAD.MOV.U32 R31, RZ, RZ, RZ ;  /* 0x000000ffff1f7224 */ /* 0x000fe200078e00ff */
[----:B0--3--:R-:W-:-:S05]  /*23b70*/  SHF.R.S32.HI R0, RZ, 0x1f, R24 ;  /* 0x0000001fff007819 */ /* 0x009fca0000011418 */
[C---:B--2---:R-:W-:Y:S01]  /*23b80*/  @P0 LEA R2, P1, R24.reuse, UR4, 0x2 ;  /* 0x0000000418020c11 */ /* 0x044fe2000f8210ff */
        /* <DEDUP_REMOVED lines=16> */
[----:B------:R-:W-:Y:S01]  /*23c90*/  @P2 IADD3 R6, P3, R25, UR8, RZ ;  /* 0x0000000819062c10 */ /* 0x000fe2000ff7e0ff */
[----:B------:R-:W-:Y:S01]  /*23ca0*/  IMAD.U32 R8, RZ, RZ, UR4 ;  /* 0x00000004ff087e24 */ /* 0x000fe2000f8e00ff */
[----:B------:R-:W-:Y:S01]  /*23cb0*/  ULDC.64 UR4, c[0x0][0x418] ;  /* 0x0001060000047ab9 */ /* 0x000fe20000000a00 */
[----:B------:R-:W5:Y:S01]  /*23cc0*/  @P0 LDG.E R31, desc[UR36][R2.64] ;  /* 0x00000024021f0981 */ /* 0x000f62000c1e1900 */
[----:B------:R-:W-:-:S03]  /*23cd0*/  @P2 IADD3.X R7, R26, UR9, RZ, P3, !PT ;  /* 0x000000091a072c10 */ /* 0x000fc60009ffe4ff */
        /* <DEDUP_REMOVED lines=11> */
[----:B---3--:R0:W-:Y:S01]  /*23d90*/  STL [R1+0x30], R8 ;  /* 0x0000300801007387 */ /* 0x0081e20000100800 */
[----:B------:R-:W-:-:S03]  /*23da0*/  MOV R9, R8 ;  /* 0x0000000800097202 */ /* 0x000fc60000000f00 */
[----:B--2---:R0:W-:Y:S01]  /*23db0*/  STL [R1+0x8], R10 ;  /* 0x0000080a01007387 */ /* 0x0041e20000100800 */
[----:B------:R-:W-:Y:S05]  /*23dc0*/  @P2 BRA `(.L_x_3172) ;  /* 0x0000000000142947 */ /* 0x000fea0003800000 */
[----:B------:R-:W-:Y:S05]  /*23dd0*/  @!P0 BRA `(.L_x_3172) ;  /* 0x0000000000108947 */ /* 0x000fea0003800000 */
[----:B0-----:R-:W2:Y:S04]  /*23de0*/  LDG.E R8, desc[UR36][R2.64] ;  /* 0x0000002402087981 */ /* 0x001ea8000c1e1900 */
[----:B------:R-:W2:Y:S02]  /*23df0*/  LDG.E R2, desc[UR36][R2.64+0x4] ;  /* 0x0000042402027981 */ /* 0x000ea4000c1e1900 */
[----:B--2---:R-:W-:-:S05]  /*23e00*/  IMAD.IADD R9, R2, 0x1, -R8 ;  /* 0x0000000102097824 */ /* 0x004fca00078e0a08 */
[----:B------:R1:W-:Y:S02]  /*23e10*/  STL [R1+0x30], R9 ;  /* 0x0000300901007387 */ /* 0x0003e40000100800 */
.L_x_3172:
[----:B------:R-:W-:Y:S01]  /*23e20*/  ULDC.64 UR4, c[0x0][0xa20] ;  /* 0x0002880000047ab9 */ /* 0x000fe20000000a00 */
[----:B------:R-:W-:Y:S01]  /*23e30*/  IMAD.MOV.U32 R37, RZ, RZ, R24 ;  /* 0x000000ffff257224 */ /* 0x000fe200078e0018 */
[----:B------:R-:W-:-:S04]  /*23e40*/  ISETP.NE.U32.AND P0, PT, RZ, UR4, PT ;  /* 0x00000004ff007c0c */ /* 0x000fc8000bf05070 */
[----:B------:R-:W-:-:S13]  /*23e50*/  ISETP.NE.AND.EX P0, PT, RZ, UR5, PT, P0 ;  /* 0x00000005ff007c0c */ /* 0x000fda000bf05300 */
[----:B------:R-:W-:Y:S05]  /*23e60*/  @!P0 BRA `(.L_x_3173) ;  /* 0x0000000000108947 */ /* 0x000fea0003800000 */
[----:B------:R-:W-:-:S04]  /*23e70*/  IADD3 R2, P0, R25, UR4, RZ ;  /* 0x0000000419027c10 */ /* 0x000fc8000ff1e0ff */
[----:B------:R-:W-:-:S05]  /*23e80*/  IADD3.X R3, R26, UR5, RZ, P0, !PT ;  /* 0x000000051a037c10 */ /* 0x000fca00087fe4ff */
[----:B------:R2:W5:Y:S01]  /*23e90*/  LDG.E R7, desc[UR36][R2.64] ;  /* 0x0000002402077981 */ /* 0x000562000c1e1900 */
[----:B------:R-:W-:Y:S05]  /*23ea0*/  BRA `(.L_x_3174) ;  /* 0x0000000000247947 */ /* 0x000fea0003800000 */
.L_x_3173:
[----:B------:R-:W-:Y:S02]  /*23eb0*/  ULDC.64 UR4, c[0x0][0xa08] ;  /* 0x0002820000047ab9 */ /* 0x000fe40000000a00 */
[----:B------:R-:W-:-:S04]  /*23ec0*/  ISETP.NE.U32.AND P0, PT, RZ, UR4, PT ;  /* 0x00000004ff007c0c */ /* 0x000fc8000bf05070 */
[----:B------:R-:W-:-:S13]  /*23ed0*/  ISETP.NE.AND.EX P0, PT, RZ, UR5, PT, P0 ;  /* 0x00000005ff007c0c */ /* 0x000fda000bf05300 */
[----:B------:R-:W-:Y:S05]  /*23ee0*/  @!P0 BRA `(.L_x_3174) ;  /* 0x0000000000148947 */ /* 0x000fea0003800000 */
[----:B------:R-:W2:Y:S02]  /*23ef0*/  LDC.64 R2, c[0x0][0xa08] ;  /* 0x00028200ff027b82 */ /* 0x000ea40000000a00 */
[----:B--2---:R-:W-:-:S05]  /*23f00*/  IMAD.WIDE R2, R37, 0x4, R2 ;  /* 0x0000000425027825 */ /* 0x004fca00078e0202 */
[----:B------:R-:W2:Y:S04]  /*23f10*/  LDG.E R7, desc[UR36][R2.64] ;  /* 0x0000002402077981 */ /* 0x000ea8000c1e1900 */
[----:B------:R-:W2:Y:S02]  /*23f20*/  LDG.E R2, desc[UR36][R2.64+0x4] ;  /* 0x0000042402027981 */ /* 0x000ea4000c1e1900 */
[----:B--2---:R-:W-:-:S07]  /*23f30*/  IMAD.IADD R7, R2, 0x1, -R7 ;  /* 0x0000000102077824 */ /* 0x004fce00078e0a07 */
.L_x_3174:
[----:B--2---:R-:W2:Y:S01]  /*23f40*/  @P1 LDG.E R2, desc[UR36][R4.64] ;  /* 0x0000002404021981 */ /* 0x004ea2000c1e1900 */
[----:B------:R-:W3:Y:S03]  /*23f50*/  LDC R3, c[0x0][0x448] ;  /* 0x00011200ff037b82 */ /* 0x000ee60000000800 */
[----:B------:R4:W2:Y:S01]  /*23f60*/  @P1 LDG.E R5, desc[UR36][R4.64+0x4] ;  /* 0x0000042404051981 */ /* 0x0008a2000c1e1900 */
[----:B-----5:R-:W-:Y:S01]  /*23f70*/  IMAD.IADD R7, R7, 0x1, -R10 ;  /* 0x0000000107077824 */ /* 0x020fe200078e0a0a */
[----:B------:R-:W-:Y:S01]  /*23f80*/  BSSY B0, `(.L_x_3175) ;  /* 0x0000124000007945 */ /* 0x000fe20003800000 */
[----:B---3--:R-:W-:-:S13]  /*23f90*/  ISETP.NE.AND P0, PT, R3, 0x1, PT ;  /* 0x000000010300780c */ /* 0x008fda0003f05270 */
[----:B----4-:R-:W3:Y:S08]  /*23fa0*/  @P0 LDC R4, c[0x0][0x44c] ;  /* 0x00011300ff040b82 */ /* 0x010ef00000000800 */
[----:B------:R-:W4:Y:S01]  /*23fb0*/  @P0 LDC R3, c[0x0][0x450] ;  /* 0x00011400ff030b82 */ /* 0x000f220000000800 */
[----:B--2---:R-:W-:Y:S02]  /*23fc0*/  @P1 IMAD.IADD R6, R5, 0x1, -R2 ;  /* 0x0000000105061824 */ /* 0x004fe400078e0a02 */
[----:B------:R-:W-:-:S02]  /*23fd0*/  IMAD.SHL.U32 R2, R17, 0x80, RZ ;  /* 0x0000008011027824 */ /* 0x000fc400078e00ff */
[----:B------:R-:W-:-:S03]  /*23fe0*/  IMAD.IADD R27, R7, 0x1, R6 ;  /* 0x00000001071b7824 */ /* 0x000fc600078e0206 */
[----:B------:R-:W-:Y:S01]  /*23ff0*/  IADD3 R2, R2, 0x7f, RZ ;  /* 0x0000007f02027810 */ /* 0x000fe20007ffe0ff */
[C---:B------:R-:W-:Y:S01]  /*24000*/  VIADD R21, R27.reuse, 0x7f ;  /* 0x0000007f1b157836 */ /* 0x040fe20000000000 */
[----:B------:R-:W-:-:S03]  /*24010*/  IADD3 R20, R27, 0x80, -R9 ;  /* 0x000000801b147810 */ /* 0x000fc60007ffe809 */
[----:B---3--:R-:W-:-:S05]  /*24020*/  @P0 IMAD.HI.U32 R4, R2, R4, RZ ;  /* 0x0000000402040227 */ /* 0x008fca00078e00ff */
[----:B----4-:R-:W-:Y:S02]  /*24030*/  @P0 SHF.R.U32.HI R2, RZ, R3, R4 ;  /* 0x00000003ff020219 */ /* 0x010fe40000011604 */
[----:B------:R-:W-:-:S03]  /*24040*/  SHF.R.S32.HI R3, RZ, 0x1f, R21 ;  /* 0x0000001fff037819 */ /* 0x000fc60000011415 */
[----:B------:R-:W-:Y:S01]  /*24050*/  IMAD.IADD R2, R20, 0x1, R2 ;  /* 0x0000000114027824 */ /* 0x000fe200078e0202 */
[----:B------:R-:W-:-:S04]  /*24060*/  LEA.HI R21, R3, R21, RZ, 0x7 ;  /* 0x0000001503157211 */ /* 0x000fc800078f38ff */
[----:B------:R-:W-:Y:S02]  /*24070*/  SHF.R.S32.HI R3, RZ, 0x1f, R2 ;  /* 0x0000001fff037819 */ /* 0x000fe40000011402 */
[----:B------:R-:W-:Y:S02]  /*24080*/  SHF.R.S32.HI R21, RZ, 0x7, R21 ;  /* 0x00000007ff157819 */ /* 0x000fe40000011415 */
[----:B------:R-:W-:-:S04]  /*24090*/  LEA.HI R3, R3, R2, RZ, 0x7 ;  /* 0x0000000203037211 */ /* 0x000fc800078f38ff */
[----:B------:R-:W-:-:S04]  /*240a0*/  SHF.R.S32.HI R3, RZ, 0x7, R3 ;  /* 0x00000007ff037819 */ /* 0x000fc80000011403 */
[----:B------:R-:W-:-:S05]  /*240b0*/  VIMNMX R2, R21, R3, PT ;  /* 0x0000000315027248 */ /* 0x000fca0003fe0100 */
[--C-:B------:R-:W-:Y:S02]  /*240c0*/  IMAD R2, R2, 0x80, -R7.reuse ;  /* 0x0000008002027824 */ /* 0x100fe400078e0a07 */
[----:B------:R-:W-:-:S03]  /*240d0*/  IMAD.MOV R7, RZ, RZ, -R7 ;  /* 0x000000ffff077224 */ /* 0x000fc600078e0a07 */
[----:B------:R-:W-:Y:S02]  /*240e0*/  VIMNMX R2, R2, R6, PT ;  /* 0x0000000602027248 */ /* 0x000fe40003fe0100 */
[----:B------:R-:W-:-:S04]  /*240f0*/  VIMNMX R7, RZ, R7, !PT ;  /* 0x00000007ff077248 */ /* 0x000fc80007fe0100 */
[----:B------:R-:W-:Y:S02]  /*24100*/  ISETP.GT.AND P0, PT, R2, R7, PT ;  /* 0x000000070200720c */ /* 0x000fe40003f04270 */
[----:B------:R-:W-:-:S11]  /*24110*/  SHF.R.U32.HI R3, RZ, 0x7, R7 ;  /* 0x00000007ff037819 */ /* 0x000fd60000011607 */
[----:B------:R-:W-:-:S05]  /*24120*/  @P0 VIADD R2, R2, 0x7f ;  /* 0x0000007f02020836 */ /* 0x000fca0000000000 */
[----:B------:R-:W-:-:S04]  /*24130*/  @P0 SHF.R.S32.HI R4, RZ, 0x1f, R2 ;  /* 0x0000001fff040819 */ /* 0x000fc80000011402 */
        /* <DEDUP_REMOVED lines=9> */
[----:B------:R-:W2:Y:S02]  /*241d0*/  S2R R5, SR_TID.X ;  /* 0x0000000000057919 */ /* 0x000ea40000002100 */
[----:B--2---:R-:W-:-:S04]  /*241e0*/  SHF.R.U32.HI R5, RZ, 0x5, R5 ;  /* 0x00000005ff057819 */ /* 0x004fc80000011605 */
[----:B------:R-:W-:-:S05]  /*241f0*/  LOP3.LUT R5, R5, 0x3, RZ, 0xc0, !PT ;  /* 0x0000000305057812 */ /* 0x000fca00078ec0ff */
[----:B------:R2:W3:Y:S02]  /*24200*/  SHFL.IDX PT, R14, R5, RZ, 0x1f ;  /* 0x00001fff050e7589 */ /* 0x0004e400000e0000 */
.L_x_3484:
[----:B---3--:R-:W-:Y:S02]  /*24210*/  ISETP.NE.AND P0, PT, R14, RZ, PT ;  /* 0x000000ff0e00720c */ /* 0x008fe40003f05270 */
[----:B------:R-:W-:-:S11]  /*24220*/  PLOP3.LUT P6, PT, PT, PT, PT, 0x8, 0x0 ;  /* 0x000000000000781c */ /* 0x000fd60003fce170 */
[----:B------:R-:W-:Y:S05]  /*24230*/  @P0 BRA `(.L_x_3178) ;  /* 0x00000000000c0947 */ /* 0x000fea0003800000 */
[----:B------:R-:W-:-:S03]  /*24240*/  UMOV UR4, 0xffffffff ;  /* 0xffffffff00047882 */ /* 0x000fc60000000000 */
[----:B------:R-:W-:Y:S05]  /*24250*/  BRA.DIV UR4, `(.L_x_3179) ;  /* 0x000000b604f47947 */ /* 0x000fea000b800000 */
[----:B------:R-:W-:-:S13]  /*24260*/  ELECT P6, URZ, PT ;  /* 0x00000000003f782f */ /* 0x000fda00038c0000 */
.L_x_3178:
[----:B--2---:R-:W2:Y:S01]  /*24270*/  LDL R5, [R1+0x38] ;  /* 0x0000380001057983 */ /* 0x004ea20000100800 */
[----:B------:R-:W-:Y:S01]  /*24280*/  BSSY B1, `(.L_x_3180) ;  /* 0x0000008000017945 */ /* 0x000fe20003800000 */
[----:B--2---:R-:W-:-:S05]  /*24290*/  VIADD R5, R5, 0x1 ;  /* 0x0000000105057836 */ /* 0x004fca0000000000 */
[----:B------:R-:W-:-:S04]  /*242a0*/  LEA.HI R6, R5, R5, RZ, 0x1 ;  /* 0x0000000505067211 */ /* 0x000fc800078f08ff */
[----:B------:R-:W-:-:S05]  /*242b0*/  LOP3.LUT R6, R6, 0xfffffffe, RZ, 0xc0, !PT ;  /* 0xfffffffe06067812 */ /* 0x000fca00078ec0ff */
[----:B------:R-:W-:-:S05]  /*242c0*/  IMAD.IADD R5, R5, 0x1, -R6 ;  /* 0x0000000105057824 */ /* 0x000fca00078e0a06 */
[----:B------:R-:W-:-:S04]  /*242d0*/  SHF.L.U32 R5, R5, 0x1f, RZ ;  /* 0x0000001f05057819 */ /* 0x000fc800000006ff */
[----:B------:R-:W2:Y:S02]  /*242e0*/  SYNCS.PHASECHK.TRANS64.TRYWAIT P0, [R22+URZ+0x38820], R5 ;  /* 0x03882005160075a7 */ /* 0x000ea4000800017f */
[----:B--2---:R-:W-:Y:S05]  /*242f0*/  @!P0 BRA `(.L_x_3181) ;  /* 0x000000b400ec8947 */ /* 0x004fea0003800000 */
.L_x_3487:
[----:B------:R-:W-:Y:S05]  /*24300*/  BSYNC B1 ;  /* 0x0000000000017941 */ /* 0x000fea0003800000 */
.L_x_3180:
[----:B------:R-:W-:Y:S04]  /*24310*/  BSSY B1, `(.L_x_3182) ;  /* 0x000006c000017945 */ /* 0x000fe80003800000 */
[----:B------:R-:W-:Y:S05]  /*24320*/  @!P6 BRA `(.L_x_3183) ;  /* 0x0000000400a8e947 */ /* 0x000fea0003800000 */
[----:B0-----:R-:W-:Y:S01]  /*24330*/  IMAD R8, R32, 0x8, R22 ;  /* 0x0000000820087824 */ /* 0x001fe200078e0216 */
[----:B------:R-:W-:Y:S01]  /*24340*/  SHF.L.U32 R10, R35, 0x1f, RZ ;  /* 0x0000001f230a7819 */ /* 0x000fe200000006ff */
[----:B------:R-:W0:Y:S01]  /*24350*/  S2R R6, SR_TID.X ;  /* 0x0000000000067919 */ /* 0x000e220000002100 */
[----:B------:R-:W-:Y:S02]  /*24360*/  BSSY B2, `(.L_x_3184) ;  /* 0x0000005000027945 */ /* 0x000fe40003800000 */
[----:B------:R-:W3:Y:S01]  /*24370*/  SYNCS.PHASECHK.TRANS64.TRYWAIT P0, [R8+URZ+0x388a0], R10 ;  /* 0x0388a00a080075a7 */ /* 0x000ee2000800017f */
[----:B0-----:R-:W-:-:S04]  /*24380*/  LOP3.LUT R6, R6, 0x7f, RZ, 0xc0, !PT ;  /* 0x0000007f06067812 */ /* 0x001fc800078ec0ff */
[----:B------:R-:W-:Y:S01]  /*24390*/  ISETP.NE.AND P1, PT, R6, RZ, PT ;  /* 0x000000ff0600720c */ /* 0x000fe20003f25270 */
[----:B---3--:R-:W-:-:S12]  /*243a0*/  @!P0 BRA `(.L_x_3185) ;  /* 0x000000b400d48947 */ /* 0x008fd80003800000 */
.L_x_3488:
[----:B------:R-:W-:Y:S05]  /*243b0*/  BSYNC B2 ;  /* 0x0000000000027941 */ /* 0x000fea0003800000 */
.L_x_3184:
[----:B------:R-:W-:Y:S04]  /*243c0*/  BSSY B2, `(.L_x_3186) ;  /* 0x0000009000027945 */ /* 0x000fe80003800000 */
[----:B------:R-:W-:Y:S05]  /*243d0*/  @P1 BRA `(.L_x_3187) ;  /* 0x00000000001c1947 */ /* 0x000fea0003800000 */
[----:B--2---:R-:W2:Y:S02]  /*243e0*/  S2R R5, SR_TID.X ;  /* 0x0000000000057919 */ /* 0x004ea40000002100 */
[----:B--2---:R-:W-:Y:S01]  /*243f0*/  LOP3.LUT R6, R5, 0x1f, RZ, 0xc0, !PT ;  /* 0x0000001f05067812 */ /* 0x004fe200078ec0ff */
[----:B------:R-:W-:-:S03]  /*24400*/  IMAD.MOV.U32 R5, RZ, RZ, 0x8000 ;  /* 0x00008000ff057424 */ /* 0x000fc600078e00ff */
[----:B------:R-:W-:Y:S01]  /*24410*/  ISETP.NE.AND P0, PT, R6, RZ, PT ;  /* 0x000000ff0600720c */ /* 0x000fe20003f05270 */
[----:B------:R3:W-:-:S12]  /*24420*/  SYNCS.ARRIVE.TRANS64 RZ, [R8+URZ+0x38890], R5 ;  /* 0x0388900508ff79a7 */ /* 0x0007d8000800003f */
[----:B---3--:R-:W-:Y:S05]  /*24430*/  @!P0 BRA `(.L_x_3187) ;  /* 0x0000000000048947 */ /* 0x008fea0003800000 */
[----:B------:R-:W-:Y:S01]  /*24440*/  BPT.TRAP 0x1 ;  /* 0x000000040000795c */ /* 0x000fe20000300000 */
.L_x_3187:
[----:B------:R-:W-:Y:S05]  /*24450*/  BSYNC B2 ;  /* 0x0000000000027941 */ /* 0x000fea0003800000 */
.L_x_3186:
[----:B------:R-:W-:Y:S01]  /*24460*/  IMAD.MOV.U32 R13, RZ, RZ, RZ ;  /* 0x000000ffff0d7224 */ /* 0x000fe200078e00ff */
[----:B------:R-:W-:Y:S01]  /*24470*/  UIADD3 UR4, UP0, UR40, 0x570, URZ ;  /* 0x0000057028047890 */ /* 0x000fe2000ff1e03f */
[----:B------:R-:W-:Y:S01]  /*24480*/  IMAD R6, R4, 0x80, R0 ;  /* 0x0000008004067824 */ /* 0x000fe200078e0200 */
[----:B------:R-:W-:Y:S01]  /*24490*/  PLOP3.LUT P0, PT, PT, PT, PT, 0x80, 0x0 ;  /* 0x000000000000781c */ /* 0x000fe20003f0f070 */
[----:B------:R-:W-:Y:S01]  /*244a0*/  IMAD R7, R32, 0x8000, R22 ;  /* 0x0000800020077824 */ /* 0x000fe200078e0216 */
[----:B------:R-:W-:Y:S01]  /*244b0*/  R2UR UR10, R13 ;  /* 0x000000000d0a72ca */ /* 0x000fe200000e0000 */
[----:B--2---:R-:W-:Y:S01]  /*244c0*/  VIADD R5, R8, 0x38890 ;  /* 0x0003889008057836 */ /* 0x004fe20000000000 */
[----:B------:R-:W-:Y:S01]  /*244d0*/  IADD3 R6, R6, -0x80, RZ ;  /* 0xffffff8006067810 */ /* 0x000fe20007ffe0ff */
[----:B-1----:R-:W-:Y:S01]  /*244e0*/  VIADD R9, R7, 0x28400 ;  /* 0x0002840007097836 */ /* 0x002fe20000000000 */
[----:B------:R-:W-:Y:S01]  /*244f0*/  UIADD3.X UR5, URZ, UR41, URZ, UP0, !UPT ;  /* 0x000000293f057290 */ /* 0x000fe200087fe43f */
[----:B------:R-:W-:Y:S01]  /*24500*/  UMOV UR6, 0x0 ;  /* 0x0000000000067882 */ /* 0x000fe20000000000 */
[----:B------:R-:W-:-:S10]  /*24510*/  UMOV UR7, 0x12f00000 ;  /* 0x12f0000000077882 */ /* 0x000fd40000000000 */
.L_x_3188:
        /* <DEDUP_REMOVED lines=10> */
[----:B------:R-:W-:Y:S01]  /*245c0*/  IMAD.MOV.U32 R12, RZ, RZ, 0x80 ;  /* 0x00000080ff0c7424 */ /* 0x000fe200078e00ff */
[----:B------:R-:W-:Y:S01]  /*245d0*/  PLOP3.LUT P0, PT, PT, PT, PT, 0x80, 0x0 ;  /* 0x000000000000781c */ /* 0x000fe20003f0f070 */
[----:B------:R-:W-:Y:S01]  /*245e0*/  VIADD R9, R7, 0x2c400 ;  /* 0x0002c40007097836 */ /* 0x000fe20000000000 */
[----:B------:R-:W-:Y:S01]  /*245f0*/  UMOV UR6, 0x0 ;  /* 0x0000000000067882 */ /* 0x000fe20000000000 */
[----:B------:R-:W-:Y:S01]  /*24600*/  UMOV UR7, 0x12f00000 ;  /* 0x12f0000000077882 */ /* 0x000fe20000000000 */
[----:B------:R-:W-:-:S15]  /*24610*/  R2UR UR10, R12 ;  /* 0x000000000c0a72ca */ /* 0x000fde00000e0000 */
.L_x_3189:
        /* <DEDUP_REMOVED lines=10> */
[----:B------:R-:W1:Y:S01]  /*246c0*/  SYNCS.PHASECHK.TRANS64.TRYWAIT P0, [R8+URZ+0x388c0], R10 ;  /* 0x0388c00a080075a7 */ /* 0x000e62000800017f */
[----:B------:R-:W-:Y:S04]  /*246d0*/  BSSY B2, `(.L_x_3190) ;  /* 0x0000002000027945 */ /* 0x000fe80003800000 */
[----:B-1----:R-:W-:Y:S05]  /*246e0*/  @!P0 BRA `(.L_x_3191) ;  /* 0x000000b400188947 */ /* 0x002fea0003800000 */
.L_x_3489:
[----:B------:R-:W-:Y:S05]  /*246f0*/  BSYNC B2 ;  /* 0x0000000000027941 */ /* 0x000fea0003800000 */
.L_x_3190:
        /* <DEDUP_REMOVED lines=11> */
.L_x_3193:
[----:B------:R-:W-:Y:S05]  /*247b0*/  BSYNC B2 ;  /* 0x0000000000027941 */ /* 0x000fea0003800000 */
.L_x_3192:
        /* <DEDUP_REMOVED lines=8> */
.L_x_3194:
        /* <DEDUP_REMOVED lines=15> */
.L_x_3195:
        /* <DEDUP_REMOVED lines=9> */
[----:B---3--:R-:W-:Y:S05]  /*249c0*/  @P0 BRA.U.ANY `(.L_x_3195) ;  /* 0xfffffffd00d80947 */ /* 0x008fea000393ffff */
.L_x_3183:
[----:B------:R-:W-:Y:S05]  /*249d0*/  BSYNC B1 ;  /* 0x0000000000017941 */ /* 0x000fea0003800000 */
.L_x_3182:
[----:B-1----:R-:W-:Y:S01]  /*249e0*/  VIADD R9, R4, 0xfffffffe ;  /* 0xfffffffe04097836 */ /* 0x002fe20000000000 */
        /* <DEDUP_REMOVED lines=8> */
.L_x_3210:
[----:B------:R-:W-:Y:S05]  /*24a70*/  YIELD ;  /* 0x0000000000007946 */ /* 0x000fea0003800000 */
[----:B------:R-:W-:Y:S04]  /*24a80*/  BSSY B1, `(.L_x_3196) ;  /* 0x000006b000017945 */ /* 0x000fe80003800000 */
[----:B------:R-:W-:Y:S05]  /*24a90*/  @!P6 BRA `(.L_x_3197) ;  /* 0x0000000400a4e947 */ /* 0x000fea0003800000 */
[----:B0-----:R-:W-:Y:S01]  /*24aa0*/  IMAD R8, R32, 0x8, R22 ;  /* 0x0000000820087824 */ /* 0x001fe200078e0216 */
[----:B------:R-:W-:Y:S01]  /*24ab0*/  SHF.L.U32 R7, R35, 0x1f, RZ ;  /* 0x0000001f23077819 */ /* 0x000fe200000006ff */
[----:B------:R-:W0:Y:S01]  /*24ac0*/  S2R R4, SR_TID.X ;  /* 0x0000000000047919 */ /* 0x000e220000002100 */
[----:B------:R-:W-:Y:S02]  /*24ad0*/  BSSY B2, `(.L_x_3198) ;  /* 0x0000005000027945 */ /* 0x000fe40003800000 */
[----:B------:R-:W1:Y:S01]  /*24ae0*/  SYNCS.PHASECHK.TRANS64.TRYWAIT P1, [R8+URZ+0x388a0], R7 ;  /* 0x0388a007080075a7 */ /* 0x000e62000802017f */
[----:B0-----:R-:W-:-:S04]  /*24af0*/  LOP3.LUT R4, R4, 0x7f, RZ, 0xc0, !PT ;  /* 0x0000007f04047812 */ /* 0x001fc800078ec0ff */
[----:B------:R-:W-:Y:S01]  /*24b00*/  ISETP.NE.AND P2, PT, R4, RZ, PT ;  /* 0x000000ff0400720c */ /* 0x000fe20003f45270 */
[----:B-1----:R-:W-:-:S12]  /*24b10*/  @!P1 BRA `(.L_x_3199) ;  /* 0x000000b000209947 */ /* 0x002fd80003800000 */
.L_x_3490:
[----:B------:R-:W-:Y:S05]  /*24b20*/  BSYNC B2 ;  /* 0x0000000000027941 */ /* 0x000fea0003800000 */
.L_x_3198:
[----:B------:R-:W-:Y:S04]  /*24b30*/  BSSY B2, `(.L_x_3200) ;  /* 0x0000009000027945 */ /* 0x000fe80003800000 */
[----:B------:R-:W-:Y:S05]  /*24b40*/  @P2 BRA `(.L_x_3201) ;  /* 0x00000000001c2947 */ /* 0x000fea0003800000 */
[----:B------:R-:W2:Y:S02]  /*24b50*/  S2R R4, SR_TID.X ;  /* 0x0000000000047919 */ /* 0x000ea40000002100 */
[----:B--2---:R-:W-:Y:S01]  /*24b60*/  LOP3.LUT R5, R4, 0x1f, RZ, 0xc0, !PT ;  /* 0x0000001f04057812 */ /* 0x004fe200078ec0ff */
[----:B------:R-:W-:-:S03]  /*24b70*/  IMAD.MOV.U32 R4, RZ, RZ, 0x8000 ;  /* 0x00008000ff047424 */ /* 0x000fc600078e00ff */
[----:B------:R-:W-:Y:S01]  /*24b80*/  ISETP.NE.AND P1, PT, R5, RZ, PT ;  /* 0x000000ff0500720c */ /* 0x000fe20003f25270 */
[----:B------:R1:W-:-:S12]  /*24b90*/  SYNCS.ARRIVE.TRANS64 RZ, [R8+URZ+0x38890], R4 ;  /* 0x0388900408ff79a7 */ /* 0x0003d8000800003f */
[----:B-1----:R-:W-:Y:S05]  /*24ba0*/  @!P1 BRA `(.L_x_3201) ;  /* 0x0000000000049947 */ /* 0x002fea0003800000 */
[----:B------:R-:W-:Y:S01]  /*24bb0*/  BPT.TRAP 0x1 ;  /* 0x000000040000795c */ /* 0x000fe20000300000 */
.L_x_3201:
[----:B------:R-:W-:Y:S05]  /*24bc0*/  BSYNC B2 ;  /* 0x0000000000027941 */ /* 0x000fea0003800000 */
.L_x_3200:
[----:B------:R-:W-:Y:S01]  /*24bd0*/  IMAD.MOV.U32 R12, RZ, RZ, RZ ;  /* 0x000000ffff0c7224 */ /* 0x000fe200078e00ff */
[----:B------:R-:W-:Y:S01]  /*24be0*/  LEA R6, R32, R22, 0xf ;  /* 0x0000001620067211 */ /* 0x000fe200078e78ff */
[----:B------:R-:W-:Y:S01]  /*24bf0*/  UIADD3 UR4, UP0, UR40, 0x570, URZ ;  /* 0x0000057028047890 */ /* 0x000fe2000ff1e03f */
[----:B------:R-:W-:Y:S01]  /*24c00*/  PLOP3.LUT P1, PT, PT, PT, PT, 0x80, 0x0 ;  /* 0x000000000000781c */ /* 0x000fe20003f2f070 */
[----:B--2---:R-:W-:Y:S01]  /*24c10*/  IMAD R5, R9, 0x80, R0 ;  /* 0x0000008009057824 */ /* 0x004fe200078e0200 */
[----:B------:R-:W-:Y:S01]  /*24c20*/  R2UR UR10, R12 ;  /* 0x000000000c0a72ca */ /* 0x000fe200000e0000 */
[----:B------:R-:W-:Y:S01]  /*24c30*/  VIADD R4, R8, 0x38890 ;  /* 0x0003889008047836 */ /* 0x000fe20000000000 */
[----:B------:R-:W-:Y:S01]  /*24c40*/  UIADD3.X UR5, URZ, UR41, URZ, UP0, !UPT ;  /* 0x000000293f057290 */ /* 0x000fe200087fe43f */
[----:B------:R-:W-:Y:S01]  /*24c50*/  VIADD R10, R6, 0x28400 ;  /* 0x00028400060a7836 */ /* 0x000fe20000000000 */
[----:B------:R-:W-:Y:S01]  /*24c60*/  UMOV UR6, 0x0 ;  /* 0x0000000000067882 */ /* 0x000fe20000000000 */
[----:B------:R-:W-:-:S10]  /*24c70*/  UMOV UR7, 0x12f00000 ;  /* 0x12f0000000077882 */ /* 0x000fd40000000000 */
.L_x_3202:
        /* <DEDUP_REMOVED lines=16> */
.L_x_3203:
        /* <DEDUP_REMOVED lines=13> */
.L_x_3491:
[----:B------:R-:W-:Y:S05]  /*24e50*/  BSYNC B2 ;  /* 0x0000000000027941 */ /* 0x000fea0003800000 */
.L_x_3204:
        /* <DEDUP_REMOVED lines=11> */
.L_x_3207:
[----:B------:R-:W-:Y:S05]  /*24f10*/  BSYNC B2 ;  /* 0x0000000000027941 */ /* 0x000fea0003800000 */
.L_x_3206:
        /* <DEDUP_REMOVED lines=8> */
.L_x_3208:
        /* <DEDUP_REMOVED lines=15> */
.L_x_3209:
        /* <DEDUP_REMOVED lines=10> */
.L_x_3197:
[----:B------:R-:W-:Y:S05]  /*25130*/  BSYNC B1 ;  /* 0x0000000000017941 */ /* 0x000fea0003800000 */
.L_x_3196:
[C---:B------:R-:W-:Y:S01]  /*25140*/  ISETP.GT.AND P2, PT, R9.reuse, R3, PT ;  /* 0x000000030900720c */ /* 0x040fe20003f44270 */
[----:B------:R-:W-:Y:S02]  /*25150*/  VIADD R32, R32, 0x1 ;  /* 0x0000000120207836 */ /* 0x000fe40000000000 */
[----:B------:R-:W-:-:S03]  /*25160*/  VIADD R9, R9, 0xffffffff ;  /* 0xffffffff09097836 */ /* 0x000fc60000000000 */
[----:B------:R-:W-:-:S04]  /*25170*/  ISETP.NE.AND P1, PT, R32, 0x2, PT ;  /* 0x000000022000780c */ /* 0x000fc80003f25270 */
[----:B------:R-:W-:Y:S02]  /*25180*/  SEL R4, RZ, 0x1, P1 ;  /* 0x00000001ff047807 */ /* 0x000fe40000800000 */
[----:B------:R-:W-:Y:S02]  /*25190*/  SEL R32, R32, RZ, P1 ;  /* 0x000000ff20207207 */ /* 0x000fe40000800000 */
[----:B------:R-:W-:Y:S01]  /*251a0*/  LOP3.LUT R35, R35, R4, RZ, 0x3c, !PT ;  /* 0x0000000423237212 */ /* 0x000fe200078e3cff */
[----:B------:R-:W-:Y:S06]  /*251b0*/  @P2 BRA `(.L_x_3210) ;  /* 0xfffffff8002c2947 */ /* 0x000fec000383ffff */
.L_x_3176:
[----:B------:R-:W-:Y:S05]  /*251c0*/  BSYNC B0 ;  /* 0x0000000000007941 */ /* 0x000fea0003800000 */
.L_x_3175:
[----:B------:R-:W3:Y:S01]  /*251d0*/  LDC R0, c[0x0][0x448] ;  /* 0x00011200ff007b82 */ /* 0x000ee20000000800 */
[----:B------:R-:W-:Y:S01]  /*251e0*/  LEA R2, R17, 0x7f, 0x7 ;  /* 0x0000007f11027811 */ /* 0x000fe200078e38ff */
[----:B------:R-:W-:Y:S06]  /*251f0*/  @!P0 WARPSYNC.ALL ;  /* 0x0000000000008948 */ /* 0x000fec0003800000 */
[----:B------:R-:W-:Y:S01]  /*25200*/  @!P0 BAR.SYNC.DEFER_BLOCKING 0xc, 0x180 ;  /* 0x0306000000008b1d */ /* 0x000fe20000010000 */
[----:B---3--:R-:W-:-:S13]  /*25210*/  ISETP.NE.AND P1, PT, R0, 0x1, PT ;  /* 0x000000010000780c */ /* 0x008fda0003f25270 */
[----:B------:R-:W3:Y:S08]  /*25220*/  @P1 LDC R3, c[0x0][0x44c] ;  /* 0x00011300ff031b82 */ /* 0x000ef00000000800 */
[----:B------:R-:W4:Y:S01]  /*25230*/  @P1 LDC R0, c[0x0][0x450] ;  /* 0x00011400ff001b82 */ /* 0x000f220000000800 */
[----:B---3--:R-:W-:-:S05]  /*25240*/  @P1 IMAD.HI.U32 R3, R2, R3, RZ ;  /* 0x0000000302031227 */ /* 0x008fca00078e00ff */
[----:B----4-:R-:W-:-:S05]  /*25250*/  @P1 SHF.R.U32.HI R2, RZ, R0, R3 ;  /* 0x00000000ff021219 */ /* 0x010fca0000011603 */
[----:B------:R-:W-:-:S05]  /*25260*/  IMAD.IADD R2, R20, 0x1, R2 ;  /* 0x0000000114027824 */ /* 0x000fca00078e0202 */
[----:B------:R-:W-:-:S04]  /*25270*/  SHF.R.S32.HI R0, RZ, 0x1f, R2 ;  /* 0x0000001fff007819 */ /* 0x000fc80000011402 */
[----:B------:R-:W-:-:S04]  /*25280*/  LEA.HI R0, R0, R2, RZ, 0x7 ;  /* 0x0000000200007211 */ /* 0x000fc800078f38ff */
[----:B------:R-:W-:-:S04]  /*25290*/  SHF.R.S32.HI R0, RZ, 0x7, R0 ;  /* 0x00000007ff007819 */ /* 0x000fc80000011400 */
[----:B------:R-:W-:-:S04]  /*252a0*/  VIMNMX R4, R21, R0, PT ;  /* 0x0000000015047248 */ /* 0x000fc80003fe0100 */
[----:B------:R-:W-:Y:S01]  /*252b0*/  ISETP.GT.AND P0, PT, R4, RZ, PT ;  /* 0x000000ff0400720c */ /* 0x000fe20003f04270 */
[----:B------:R3:W-:-:S12]  /*252c0*/  STL [R1+0x2c], R4 ;  /* 0x00002c0401007387 */ /* 0x0007d80000100800 */
[----:B---3--:R-:W-:Y:S05]  /*252d0*/  @P0 BRA `(.L_x_3211) ;  /* 0x0000000000440947 */ /* 0x008fea0003800000 */
[----:B------:R-:W3:Y:S02]  /*252e0*/  S2R R4, SR_TID.X ;  /* 0x0000000000047919 */ /* 0x000ee40000002100 */
[----:B---3--:R-:W-:-:S04]  /*252f0*/  LOP3.LUT R4, R4, 0x7f, RZ, 0xc0, !PT ;  /* 0x0000007f04047812 */ /* 0x008fc800078ec0ff */
[----:B------:R-:W-:-:S13]  /*25300*/  ISETP.NE.AND P0, PT, R4, RZ, PT ;  /* 0x000000ff0400720c */ /* 0x000fda0003f05270 */
[----:B------:R-:W-:Y:S05]  /*25310*/  @P0 BRA `(.L_x_3212) ;  /* 0x0000004c00c40947 */ /* 0x000fea0003800000 */
[----:B--2---:R-:W2:Y:S01]  /*25320*/  S2R R5, SR_LANEID ;  /* 0x0000000000057919 */ /* 0x004ea20000000000 */
[----:B------:R-:W-:Y:S01]  /*25330*/  VOTEU.ANY UR4, UPT, PT ;  /* 0x0000000000047886 */ /* 0x000fe200038e0100 */
[----:B------:R-:W3:Y:S01]  /*25340*/  LDC.64 R2, c[0x0][0xc60] ;  /* 0x00031800ff027b82 */ /* 0x000ee20000000a00 */
[----:B------:R-:W2:Y:S02]  /*25350*/  FLO.U32 R0, UR4 ;  /* 0x0000000400007d00 */ /* 0x000ea400080e0000 */
[----:B--2---:R-:W-:-:S06]  /*25360*/  ISETP.EQ.U32.AND P0, PT, R0, R5, PT ;  /* 0x000000050000720c */ /* 0x004fcc0003f02070 */
[----:B------:R-:W3:Y:S07]  /*25370*/  POPC R5, UR4 ;  /* 0x0000000400057d09 */ /* 0x000eee0008000000 */
[----:B---3--:R-:W2:Y:S01]  /*25380*/  @P0 ATOMG.E.ADD.STRONG.GPU PT, R3, desc[UR36][R2.64], R5 ;  /* 0x00000005020309a8 */ /* 0x008ea200081ee1e4 */
[----:B------:R-:W3:Y:S02]  /*25390*/  S2R R4, SR_LTMASK ;  /* 0x0000000000047919 */ /* 0x000ee40000003900 */
[----:B---3--:R-:W-:-:S04]  /*253a0*/  LOP3.LUT R4, R4, UR4, RZ, 0xc0, !PT ;  /* 0x0000000404047c12 */ /* 0x008fc8000f8ec0ff */
[----:B------:R-:W3:Y:S01]  /*253b0*/  POPC R7, R4 ;  /* 0x0000000400077309 */ /* 0x000ee20000000000 */
[----:B--2---:R-:W3:Y:S02]  /*253c0*/  SHFL.IDX PT, R0, R3, R0, 0x1f ;  /* 0x00001f0003007589 */ /* 0x004ee400000e0000 */
[----:B---3--:R-:W-:Y:S01]  /*253d0*/  IADD3 R16, R0, UR39, R7 ;  /* 0x0000002700107c10 */ /* 0x008fe2000fffe007 */
[----:B------:R-:W-:Y:S06]  /*253e0*/  BRA `(.L_x_3212) ;  /* 0x0000004c00907947 */ /* 0x000fec0003800000 */
.L_x_3211:
        /* <DEDUP_REMOVED lines=8> */
[----:B------:R-:W-:Y:S01]  /*25470*/  MOV R4, UR6 ;  /* 0x0000000600047c02 */ /* 0x000fe20008000f00 */
[----:B--2---:R-:W-:Y:S01]  /*25480*/  IMAD.U32 R5, RZ, RZ, UR7 ;  /* 0x00000007ff057e24 */ /* 0x004fe2000f8e00ff */
[----:B------:R-:W2:Y:S01]  /*25490*/  LDC.64 R2, c[0x4][R2] ;  /* 0x0100000002027b82 */ /* 0x000ea20000000a00 */
[----:B------:R-:W-:Y:S01]  /*254a0*/  IMAD.U32 R6, RZ, RZ, UR8 ;  /* 0x00000008ff067e24 */ /* 0x000fe2000f8e00ff */
[----:B------:R-:W-:Y:S01]  /*254b0*/  MOV R13, RZ ;  /* 0x000000ff000d7202 */ /* 0x000fe20000000f00 */
[----:B------:R-:W-:Y:S02]  /*254c0*/  IMAD.U32 R7, RZ, RZ, UR9 ;  /* 0x00000009ff077e24 */ /* 0x000fe4000f8e00ff */
[----:B0-----:R-:W-:-:S02]  /*254d0*/  IMAD.U32 R10, RZ, RZ, UR4 ;  /* 0x00000004ff0a7e24 */ /* 0x001fc4000f8e00ff */
[----:B------:R-:W-:Y:S02]  /*254e0*/  IMAD.U32 R11, RZ, RZ, UR5 ;  /* 0x00000005ff0b7e24 */ /* 0x000fe4000f8e00ff */
[----:B------:R-:W-:Y:S02]  /*254f0*/  IMAD.MOV.U32 R8, RZ, RZ, 0x70 ;  /* 0x00000070ff087424 */ /* 0x000fe400078e00ff */
[----:B------:R-:W-:-:S07]  /*25500*/  IMAD.MOV.U32 R12, RZ, RZ, 0x1 ;  /* 0x00000001ff0c7424 */ /* 0x000fce00078e00ff */
[----:B------:R-:W-:-:S07]  /*25510*/  LEPC R20, `(.L_x_3214) ;  /* 0x000000001014794e */ /* 0x000fce0000000000 */
[----:B-12---:R-:W-:Y:S05]  /*25520*/  CALL.ABS.NOINC R2 ;  /* 0x0000000002007343 */ /* 0x006fea0003c00000 */
.L_x_3214:
[----:B------:R-:W-:Y:S05]  /*25530*/  BSYNC B6 ;  /* 0x0000000000067941 */ /* 0x000fea0003800000 */
.L_x_3213:
[----:B------:R-:W3:Y:S01]  /*25540*/  LDL.LU R2, [R1] ;  /* 0x0000000001027983 */ /* 0x000ee20000300800 */
[----:B------:R-:W-:Y:S01]  /*25550*/  VIADD R0, R22, 0x10400 ;  /* 0x0001040016007836 */ /* 0x000fe20000000000 */
[----:B------:R-:W-:Y:S04]  /*25560*/  BSSY B6, `(.L_x_3215) ;  /* 0x0000016000067945 */ /* 0x000fe80003800000 */
[----:B------:R-:W-:Y:S02]  /*25570*/  LOP3.LUT P0, RZ, R0, 0x3ff, RZ, 0xc0, !PT ;  /* 0x000003ff00ff7812 */ /* 0x000fe4000780c0ff */
[----:B---3--:R-:W-:-:S11]  /*25580*/  LOP3.LUT R2, R2, 0xfffffffe, RZ, 0xc0, !PT ;  /* 0xfffffffe02027812 */ /* 0x008fd600078ec0ff */
[----:B------:R-:W-:-:S05]  /*25590*/  @P0 LOP3.LUT R2, R2, 0x1, RZ, 0xfc, !PT ;  /* 0x0000000102020812 */ /* 0x000fca00078efcff */
[----:B------:R3:W-:Y:S01]  /*255a0*/  STL [R1], R2 ;  /* 0x0000000201007387 */ /* 0x0007e20000100800 */
[----:B------:R-:W-:Y:S05]  /*255b0*/  @!P0 BRA `(.L_x_3216) ;  /* 0x0000000000408947 */ /* 0x000fea0003800000 */
[----:B---3--:R-:W-:Y:S01]  /*255c0*/  MOV R2, 0x0 ;  /* 0x0000000000027802 */ /* 0x008fe20000000f00 */
[----:B------:R-:W-:Y:S01]  /*255d0*/  ULDC.64 UR6, c[0x4][0x1b0] ;  /* 0x01006c0000067ab9 */ /* 0x000fe20000000a00 */
[----:B------:R-:W-:Y:S01]  /*255e0*/  ULDC.64 UR8, c[0x4][0x1b8] ;  /* 0x01006e0000087ab9 */ /* 0x000fe20000000a00 */
[----:B------:R-:W-:Y:S01]  /*255f0*/  ULDC.64 UR4, c[0x4][0x108] ;  /* 0x0100420000047ab9 */ /* 0x000fe20000000a00 */
[----:B------:R-:W-:Y:S01]  /*25600*/  IMAD.U32 R4, RZ, RZ, UR6 ;  /* 0x00000006ff047e24 */ /* 0x000fe2000f8e00ff */
[----:B0-----:R-:W-:Y:S01]  /*25610*/  MOV R8, 0x70 ;  /* 0x0000007000087802 */ /* 0x001fe20000000f00 */
[----:B------:R-:W0:Y:S01]  /*25620*/  LDC.64 R2, c[0x4][R2] ;  /* 0x0100000002027b82 */ /* 0x000e220000000a00 */
[----:B--2---:R-:W-:Y:S02]  /*25630*/  IMAD.U32 R5, RZ, RZ, UR7 ;  /* 0x00000007ff057e24 */ /* 0x004fe4000f8e00ff */
[----:B------:R-:W-:Y:S02]  /*25640*/  IMAD.U32 R6, RZ, RZ, UR8 ;  /* 0x00000008ff067e24 */ /* 0x000fe4000f8e00ff */
[----:B------:R-:W-:-:S02]  /*25650*/  IMAD.U32 R7, RZ, RZ, UR9 ;  /* 0x00000009ff077e24 */ /* 0x000fc4000f8e00ff */
[----:B------:R-:W-:Y:S02]  /*25660*/  IMAD.U32 R10, RZ, RZ, UR4 ;  /* 0x00000004ff0a7e24 */ /* 0x000fe4000f8e00ff */
[----:B------:R-:W-:Y:S02]  /*25670*/  IMAD.U32 R11, RZ, RZ, UR5 ;  /* 0x00000005ff0b7e24 */ /* 0x000fe4000f8e00ff */
[----:B------:R-:W-:Y:S02]  /*25680*/  IMAD.MOV.U32 R12, RZ, RZ, 0x1 ;  /* 0x00000001ff0c7424 */ /* 0x000fe400078e00ff */
[----:B------:R-:W-:-:S07]  /*25690*/  IMAD.MOV.U32 R13, RZ, RZ, RZ ;  /* 0x000000ffff0d7224 */ /* 0x000fce00078e00ff */
[----:B------:R-:W-:-:S07]  /*256a0*/  LEPC R20, `(.L_x_3216) ;  /* 0x000000001014794e */ /* 0x000fce0000000000 */
[----:B01----:R-:W-:Y:S05]  /*256b0*/  CALL.ABS.NOINC R2 ;  /* 0x0000000002007343 */ /* 0x003fea0003c00000 */
.L_x_3216:
[----:B------:R-:W-:Y:S05]  /*256c0*/  BSYNC B6 ;  /* 0x0000000000067941 */ /* 0x000fea0003800000 */
.L_x_3215:
[----:B------:R-:W-:Y:S01]  /*256d0*/  VIADD R23, R22, 0x400 ;  /* 0x0000040016177836 */ /* 0x000fe20000000000 */
[----:B------:R-:W-:Y:S04]  /*256e0*/  BSSY B6, `(.L_x_3217) ;  /* 0x0000013000067945 */ /* 0x000fe80003800000 */
[----:B------:R-:W-:-:S13]  /*256f0*/  LOP3.LUT P0, RZ, R23, 0x3ff, RZ, 0xc0, !PT ;  /* 0x000003ff17ff7812 */ /* 0x000fda000780c0ff */
[----:B------:R-:W-:Y:S05]  /*25700*/  @!P0 BRA `(.L_x_3218) ;  /* 0x0000000000408947 */ /* 0x000fea0003800000 */
[----:B---3--:R-:W-:Y:S01]  /*25710*/  MOV R2, 0x0 ;  /* 0x0000000000027802 */ /* 0x008fe20000000f00 */
[----:B------:R-:W-:Y:S01]  /*25720*/  ULDC.64 UR6, c[0x4][0x1b0] ;  /* 0x01006c0000067ab9 */ /* 0x000fe20000000a00 */
[----:B------:R-:W-:Y:S01]  /*25730*/  ULDC.64 UR8, c[0x4][0x1b8] ;  /* 0x01006e0000087ab9 */ /* 0x000fe20000000a00 */
[----:B------:R-:W-:Y:S01]  /*25740*/  ULDC.64 UR4, c[0x4][0x110] ;  /* 0x0100440000047ab9 */ /* 0x000fe20000000a00 */
[----:B------:R-:W-:Y:S01]  /*25750*/  IMAD.U32 R4, RZ, RZ, UR6 ;  /* 0x00000006ff047e24 */ /* 0x000fe2000f8e00ff */
[----:B0-----:R-:W-:Y:S01]  /*25760*/  MOV R10, UR4 ;  /* 0x00000004000a7c02 */ /* 0x001fe20008000f00 */
[----:B------:R-:W0:Y:S01]  /*25770*/  LDC.64 R2, c[0x4][R2] ;  /* 0x0100000002027b82 */ /* 0x000e220000000a00 */
[----:B--2---:R-:W-:Y:S02]  /*25780*/  IMAD.U32 R5, RZ, RZ, UR7 ;  /* 0x00000007ff057e24 */ /* 0x004fe4000f8e00ff */
[----:B------:R-:W-:Y:S02]  /*25790*/  IMAD.U32 R6, RZ, RZ, UR8 ;  /* 0x00000008ff067e24 */ /* 0x000fe4000f8e00ff */
[----:B------:R-:W-:-:S02]  /*257a0*/  IMAD.U32 R7, RZ, RZ, UR9 ;  /* 0x00000009ff077e24 */ /* 0x000fc4000f8e00ff */
[----:B------:R-:W-:Y:S02]  /*257b0*/  IMAD.U32 R11, RZ, RZ, UR5 ;  /* 0x00000005ff0b7e24 */ /* 0x000fe4000f8e00ff */
[----:B------:R-:W-:Y:S02]  /*257c0*/  IMAD.MOV.U32 R8, RZ, RZ, 0x70 ;  /* 0x00000070ff087424 */ /* 0x000fe400078e00ff */
[----:B------:R-:W-:Y:S02]  /*257d0*/  IMAD.MOV.U32 R12, RZ, RZ, 0x1 ;  /* 0x00000001ff0c7424 */ /* 0x000fe400078e00ff */
[----:B------:R-:W-:-:S07]  /*257e0*/  IMAD.MOV.U32 R13, RZ, RZ, RZ ;  /* 0x000000ffff0d7224 */ /* 0x000fce00078e00ff */
[----:B------:R-:W-:-:S07]  /*257f0*/  LEPC R20, `(.L_x_3218) ;  /* 0x000000001014794e */ /* 0x000fce0000000000 */
[----:B01----:R-:W-:Y:S05]  /*25800*/  CALL.ABS.NOINC R2 ;  /* 0x0000000002007343 */ /* 0x003fea0003c00000 */
.L_x_3218:
[----:B------:R-:W-:Y:S05]  /*25810*/  BSYNC B6 ;  /* 0x0000000000067941 */ /* 0x000fea0003800000 */
.L_x_3217:
[----:B---3--:R-:W3:Y:S01]  /*25820*/  LDL R2, [R1] ;  /* 0x0000000001027983 */ /* 0x008ee20000100800 */
[----:B------:R-:W-:Y:S01]  /*25830*/  BSSY B6, `(.L_x_3219) ;  /* 0x0000013000067945 */ /* 0x000fe20003800000 */
[----:B---3--:R-:W-:-:S13]  /*25840*/  LOP3.LUT P6, RZ, R2, 0x1, RZ, 0xc0, !PT ;  /* 0x0000000102ff7812 */ /* 0x008fda00078cc0ff */
[----:B------:R-:W-:Y:S05]  /*25850*/  @!P6 BRA `(.L_x_3220) ;  /* 0x000000000040e947 */ /* 0x000fea0003800000 */
[----:B------:R-:W-:Y:S01]  /*25860*/  MOV R2, 0x0 ;  /* 0x0000000000027802 */ /* 0x000fe20000000f00 */
[----:B------:R-:W-:Y:S01]  /*25870*/  ULDC.64 UR4, c[0x4][0x1b0] ;  /* 0x01006c0000047ab9 */ /* 0x000fe20000000a00 */
[----:B------:R-:W-:Y:S01]  /*25880*/  ULDC.64 UR6, c[0x4][0x1b8] ;  /* 0x01006e0000067ab9 */ /* 0x000fe20000000a00 */
[----:B------:R-:W-:Y:S01]  /*25890*/  ULDC.64 UR8, c[0x4][0x118] ;  /* 0x0100460000087ab9 */ /* 0x000fe20000000a00 */
[----:B------:R-:W-:Y:S01]  /*258a0*/  IMAD.U32 R4, RZ, RZ, UR4 ;  /* 0x00000004ff047e24 */ /* 0x000fe2000f8e00ff */
[----:B------:R-:W-:Y:S01]  /*258b0*/  MOV R7, UR7 ;  /* 0x0000000700077c02 */ /* 0x000fe20008000f00 */
[----:B------:R-:W3:Y:S01]  /*258c0*/  LDC.64 R2, c[0x4][R2] ;  /* 0x0100000002027b82 */ /* 0x000ee20000000a00 */
[----:B--2---:R-:W-:Y:S02]  /*258d0*/  IMAD.U32 R5, RZ, RZ, UR5 ;  /* 0x00000005ff057e24 */ /* 0x004fe4000f8e00ff */
[----:B------:R-:W-:Y:S02]  /*258e0*/  IMAD.U32 R6, RZ, RZ, UR6 ;  /* 0x00000006ff067e24 */ /* 0x000fe4000f8e00ff */
[----:B0-----:R-:W-:-:S02]  /*258f0*/  IMAD.U32 R10, RZ, RZ, UR8 ;  /* 0x00000008ff0a7e24 */ /* 0x001fc4000f8e00ff */
[----:B------:R-:W-:Y:S02]  /*25900*/  IMAD.U32 R11, RZ, RZ, UR9 ;  /* 0x00000009ff0b7e24 */ /* 0x000fe4000f8e00ff */
[----:B------:R-:W-:Y:S02]  /*25910*/  IMAD.MOV.U32 R8, RZ, RZ, 0x70 ;  /* 0x00000070ff087424 */ /* 0x000fe400078e00ff */
[----:B------:R-:W-:Y:S02]  /*25920*/  IMAD.MOV.U32 R12, RZ, RZ, 0x1 ;  /* 0x00000001ff0c7424 */ /* 0x000fe400078e00ff */
[----:B------:R-:W-:-:S07]  /*25930*/  IMAD.MOV.U32 R13, RZ, RZ, RZ ;  /* 0x000000ffff0d7224 */ /* 0x000fce00078e00ff */
[----:B------:R-:W-:-:S07]  /*25940*/  LEPC R20, `(.L_x_3220) ;  /* 0x000000001014794e */ /* 0x000fce0000000000 */
[----:B-1-3--:R-:W-:Y:S05]  /*25950*/  CALL.ABS.NOINC R2 ;  /* 0x0000000002007343 */ /* 0x00afea0003c00000 */
.L_x_3220:
[----:B------:R-:W-:Y:S05]  /*25960*/  BSYNC B6 ;  /* 0x0000000000067941 */ /* 0x000fea0003800000 */
.L_x_3219:
[----:B------:R-:W3:Y:S01]  /*25970*/  LDL R0, [R1+0x2c] ;  /* 0x00002c0001007983 */ /* 0x000ee20000100800 */
[----:B------:R-:W-:Y:S01]  /*25980*/  ULDC.64 UR4, c[0x0][0x9f8] ;  /* 0x00027e0000047ab9 */ /* 0x000fe20000000a00 */
[----:B------:R-:W4:Y:S02]  /*25990*/  LDC R6, c[0x0][0x430] ;  /* 0x00010c00ff067b82 */ /* 0x000f240000000800 */
[----:B------:R-:W3:Y:S01]  /*259a0*/  LDL R21, [R1+0x8] ;  /* 0x0000080001157983 */ /* 0x000ee20000100800 */
[----:B------:R-:W-:-:S03]  /*259b0*/  ISETP.NE.U32.AND P0, PT, RZ, UR4, PT ;  /* 0x00000004ff007c0c */ /* 0x000fc6000bf05070 */
[----:B------:R-:W3:Y:S01]  /*259c0*/  LDL.LU R20, [R1] ;  /* 0x0000000001147983 */ /* 0x000ee20000300800 */
[----:B------:R-:W-:Y:S01]  /*259d0*/  ISETP.NE.AND.EX P0, PT, RZ, UR5, PT, P0 ;  /* 0x00000005ff007c0c */ /* 0x000fe2000bf05300 */
[----:B------:R-:W0:-:S12]  /*259e0*/  S2R R4, SR_TID.X ;  /* 0x0000000000047919 */ /* 0x000e180000002100 */
[----:B------:R-:W-:-:S04]  /*259f0*/  @P0 IADD3 R2, P1, R25, UR4, RZ ;  /* 0x0000000419020c10 */ /* 0x000fc8000ff3e0ff */
[----:B------:R-:W-:-:S05]  /*25a00*/  @P0 IADD3.X R3, R26, UR5, RZ, P1, !PT ;  /* 0x000000051a030c10 */ /* 0x000fca0008ffe4ff */
[----:B------:R1:W3:Y:S01]  /*25a10*/  @P0 LDG.E R37, desc[UR36][R2.64] ;  /* 0x0000002402250981 */ /* 0x0002e2000c1e1900 */
[----:B--2---:R-:W2:Y:S01]  /*25a20*/  S2R R5, SR_TID.X ;  /* 0x0000000000057919 */ /* 0x004ea20000002100 */
[----:B----4-:R-:W-:Y:S02]  /*25a30*/  ISETP.NE.AND P1, PT, R6, 0x1, PT ;  /* 0x000000010600780c */ /* 0x010fe40003f25270 */
[----:B0-----:R-:W-:-:S04]  /*25a40*/  LOP3.LUT R4, R4, 0x7f, RZ, 0xc0, !PT ;  /* 0x0000007f04047812 */ /* 0x001fc800078ec0ff */
[----:B------:R-:W-:-:S07]  /*25a50*/  SHF.R.U32.HI R4, RZ, 0x3, R4 ;  /* 0x00000003ff047819 */ /* 0x000fce0000011604 */
[----:B-1----:R-:W0:Y:S01]  /*25a60*/  @P1 LDC R2, c[0x0][0x438] ;  /* 0x00010e00ff021b82 */ /* 0x002e220000000800 */
[----:B--2---:R-:W-:-:S05]  /*25a70*/  IMAD.SHL.U32 R5, R5, 0x10, RZ ;  /* 0x0000001005057824 */ /* 0x004fca00078e00ff */
[----:B------:R-:W-:Y:S02]  /*25a80*/  LOP3.LUT R5, R4, 0x70, R5, 0xf8, !PT ;  /* 0x0000007004057812 */ /* 0x000fe400078ef805 */
[----:B------:R-:W1:Y:S01]  /*25a90*/  @P1 LDC R4, c[0x0][0x434] ;  /* 0x00010d00ff041b82 */ /* 0x000e620000000800 */
[----:B------:R-:W-:Y:S01]  /*25aa0*/  UMOV UR4, 0xffffffff ;  /* 0xffffffff00047882 */ /* 0x000fe20000000000 */
[----:B---3--:R-:W-:-:S04]  /*25ab0*/  LEA R0, R0, 0xffffff80, 0x7 ;  /* 0xffffff8000007811 */ /* 0x008fc800078e38ff */
[----:B------:R-:W-:-:S05]  /*25ac0*/  LOP3.LUT R5, R5, R0, RZ, 0xfc, !PT ;  /* 0x0000000005057212 */ /* 0x000fca00078efcff */
[C---:B------:R-:W-:Y:S01]  /*25ad0*/  IMAD.IADD R3, R5.reuse, 0x1, R21 ;  /* 0x0000000105037824 */ /* 0x040fe200078e0215 */
[----:B------:R-:W-:Y:S02]  /*25ae0*/  ISETP.GE.AND P0, PT, R5, R27, PT ;  /* 0x0000001b0500720c */ /* 0x000fe40003f06270 */
[----:B------:R-:W2:Y:S01]  /*25af0*/  LDC R5, c[0x0][0x2f4] ;  /* 0x0000bd00ff057b82 */ /* 0x000ea20000000800 */
[----:B-1----:R-:W-:Y:S01]  /*25b00*/  @P1 IMAD.HI.U32 R4, R3, R4, RZ ;  /* 0x0000000403041227 */ /* 0x002fe200078e00ff */
[----:B------:R-:W-:-:S04]  /*25b10*/  MOV R8, R3 ;  /* 0x0000000300087202 */ /* 0x000fc80000000f00 */
[----:B0-----:R-:W-:-:S05]  /*25b20*/  @P1 SHF.R.U32.HI R8, RZ, R2, R4 ;  /* 0x00000002ff081219 */ /* 0x001fca0000011604 */
[----:B------:R-:W-:-:S04]  /*25b30*/  IMAD.MOV R4, RZ, RZ, -R8 ;  /* 0x000000ffff047224 */ /* 0x000fc800078e0a08 */
[----:B------:R-:W-:Y:S02]  /*25b40*/  IMAD R4, R6, R4, R3 ;  /* 0x0000000406047224 */ /* 0x000fe400078e0203 */
[----:B------:R-:W0:Y:S08]  /*25b50*/  @!P0 LDC.64 R2, c[0x0][0x428] ;  /* 0x00010a00ff028b82 */ /* 0x000e300000000a00 */
[----:B------:R-:W1:Y:S01]  /*25b60*/  @!P0 LDC.64 R6, c[0x0][0x418] ;  /* 0x00010600ff068b82 */ /* 0x000e620000000a00 */
[----:B------:R-:W-:-:S02]  /*25b70*/  @!P0 SHF.R.S32.HI R9, RZ, 0x1f, R8 ;  /* 0x0000001fff098819 */ /* 0x000fc40000011408 */
[----:B------:R-:W-:Y:S01]  /*25b80*/  SHF.R.S32.HI R10, RZ, 0x1f, R37 ;  /* 0x0000001fff0a7819 */ /* 0x000fe20000011425 */
[----:B0-----:R-:W-:-:S04]  /*25b90*/  @!P0 IMAD.WIDE.U32 R8, R37, R2, R8 ;  /* 0x0000000225088225 */ /* 0x001fc800078e0008 */
[----:B------:R-:W-:-:S04]  /*25ba0*/  @!P0 IMAD R2, R10, R2, RZ ;  /* 0x000000020a028224 */ /* 0x000fc800078e02ff */
[----:B------:R-:W-:Y:S01]  /*25bb0*/  @!P0 IMAD R2, R37, R3, R2 ;  /* 0x0000000325028224 */ /* 0x000fe200078e0202 */
[----:B-1----:R-:W-:-:S03]  /*25bc0*/  @!P0 LEA R6, P1, R8, R6, 0x2 ;  /* 0x0000000608068211 */ /* 0x002fc600078210ff */
[----:B------:R-:W-:-:S05]  /*25bd0*/  @!P0 IMAD.IADD R2, R9, 0x1, R2 ;  /* 0x0000000109028824 */ /* 0x000fca00078e0202 */
[----:B------:R-:W-:Y:S02]  /*25be0*/  @!P0 LEA.HI.X R7, R8, R7, R2, 0x2, P1 ;  /* 0x0000000708078211 */ /* 0x000fe400008f1402 */
[CC--:B--2---:R-:W-:Y:S01]  /*25bf0*/  ISETP.GE.AND P1, PT, R33.reuse, R5.reuse, PT ;  /* 0x000000052100720c */ /* 0x0c4fe20003f26270 */
[----:B------:R-:W-:Y:S01]  /*25c00*/  IMAD.MOV.U32 R3, RZ, RZ, RZ ;  /* 0x000000ffff037224 */ /* 0x000fe200078e00ff */
[----:B------:R-:W-:Y:S02]  /*25c10*/  LOP3.LUT R21, R33, 0x80, RZ, 0xfc, !PT ;  /* 0x0000008021157812 */ /* 0x000fe400078efcff */
[----:B------:R-:W-:Y:S01]  /*25c20*/  LOP3.LUT R20, R20, 0xfffffffd, RZ, 0xc0, !PT ;  /* 0xfffffffd14147812 */ /* 0x000fe200078ec0ff */
[----:B------:R-:W-:Y:S02]  /*25c30*/  IMAD.U32 R2, RZ, RZ, UR42 ;  /* 0x0000002aff027e24 */ /* 0x000fe4000f8e00ff */
[----:B------:R0:W5:Y:S01]  /*25c40*/  @!P0 LDG.E R3, desc[UR36][R6.64] ;  /* 0x0000002406038981 */ /* 0x000162000c1e1900 */
[----:B------:R-:W-:-:S02]  /*25c50*/  ISETP.GE.AND P0, PT, R21, R5, PT ;  /* 0x000000051500720c */ /* 0x000fc40003f06270 */
[----:B------:R-:W-:-:S03]  /*25c60*/  ISETP.NE.AND P2, PT, R2, 0x3, PT ;  /* 0x000000030200780c */ /* 0x000fc60003f45270 */
[----:B------:R-:W-:-:S04]  /*25c70*/  @P1 LOP3.LUT R20, R20, 0x2, RZ, 0xfc, !PT ;  /* 0x0000000214141812 */ /* 0x000fc800078efcff */
[----:B------:R-:W-:-:S04]  /*25c80*/  LOP3.LUT R20, R20, 0xfffffffb, RZ, 0xc0, !PT ;  /* 0xfffffffb14147812 */ /* 0x000fc800078ec0ff */
[----:B------:R-:W-:-:S04]  /*25c90*/  LOP3.LUT R20, R20, 0xfffffffe, RZ, 0xc0, !PT ;  /* 0xfffffffe14147812 */ /* 0x000fc800078ec0ff */
[----:B------:R-:W-:-:S04]  /*25ca0*/  @P0 LOP3.LUT R20, R20, 0x1, RZ, 0xfc, !PT ;  /* 0x0000000114140812 */ /* 0x000fc800078efcff */
[----:B------:R-:W-:Y:S01]  /*25cb0*/  @P2 LOP3.LUT R20, R20, 0x4, RZ, 0xfc, !PT ;  /* 0x0000000414142812 */ /* 0x000fe200078efcff */
[----:B------:R0:W-:Y:S04]  /*25cc0*/  STL [R1+0xc], R10 ;  /* 0x00000c0a01007387 */ /* 0x0001e80000100800 */
[----:B------:R0:W-:Y:S01]  /*25cd0*/  STL [R1], R20 ;  /* 0x0000001401007387 */ /* 0x0001e20000100800 */
[----:B------:R-:W-:Y:S05]  /*25ce0*/  BRA.DIV UR4, `(.L_x_3221) ;  /* 0x0000009e04d47947 */ /* 0x000fea000b800000 */
.L_x_3494:
[----:B------:R-:W-:-:S05]  /*25cf0*/  SHF.R.S32.HI R2, RZ, 0x1f, R18 ;  /* 0x0000001fff027819 */ /* 0x000fca0000011412 */
[----:B------:R1:W-:Y:S01]  /*25d00*/  STL [R1+0x4], R2 ;  /* 0x0000040201007387 */ /* 0x0003e20000100800 */
[----:B------:R-:W-:Y:S05]  /*25d10*/  @!P2 BRA `(.L_x_3222) ;  /* 0x000000000004a947 */ /* 0x000fea0003800000 */
[----:B------:R-:W-:Y:S01]  /*25d20*/  BPT.TRAP 0x1 ;  /* 0x000000040000795c */ /* 0x000fe20000300000 */
.L_x_3222:
[----:B0-----:R-:W-:Y:S01]  /*25d30*/  IMAD R6, R30, 0x8, R22 ;  /* 0x000000081e067824 */ /* 0x001fe200078e0216 */
[----:B------:R-:W-:Y:S01]  /*25d40*/  SHF.L.U32 R25, R34, 0x1f, RZ ;  /* 0x0000001f22197819 */ /* 0x000fe200000006ff */
[----:B-1----:R-:W0:Y:S01]  /*25d50*/  S2R R2, SR_TID.X ;  /* 0x0000000000027919 */ /* 0x002e220000002100 */
[----:B------:R-:W-:Y:S01]  /*25d60*/  BSSY B0, `(.L_x_3223) ;  /* 0x0000007000007945 */ /* 0x000fe20003800000 */
[----:B------:R-:W-:Y:S01]  /*25d70*/  SHF.R.S32.HI R20, RZ, 0x1f, R4 ;  /* 0x0000001fff147819 */ /* 0x000fe20000011404 */
[----:B------:R-:W1:Y:S01]  /*25d80*/  SYNCS.PHASECHK.TRANS64.TRYWAIT P0, [R6+URZ+0x38880], R25 ;  /* 0x03888019060075a7 */ /* 0x000e62000800017f */
[----:B0-----:R-:W-:-:S04]  /*25d90*/  LOP3.LUT R2, R2, 0x7f, RZ, 0xc0, !PT ;  /* 0x0000007f02027812 */ /* 0x001fc800078ec0ff */
[----:B------:R-:W-:-:S04]  /*25da0*/  SHF.R.U32.HI R2, RZ, 0x3, R2 ;  /* 0x00000003ff027819 */ /* 0x000fc80000011602 */
[----:B------:R-:W-:Y:S01]  /*25db0*/  IADD3 R7, -R2, R27, -R0 ;  /* 0x0000001b02077210 */ /* 0x000fe20007ffe900 */
[----:B-1----:R-:W-:Y:S06]  /*25dc0*/  @!P0 BRA `(.L_x_3224) ;  /* 0x0000009c00d08947 */ /* 0x002fec0003800000 */
.L_x_3495:
[----:B------:R-:W-:Y:S05]  /*25dd0*/  BSYNC B0 ;  /* 0x0000000000007941 */ /* 0x000fea0003800000 */
.L_x_3223:
[----:B------:R-:W2:Y:S01]  /*25de0*/  LDL R2, [R1+0x4] ;  /* 0x0000040001027983 */ /* 0x000ea20000100800 */
[----:B------:R-:W-:-:S03]  /*25df0*/  ULDC.64 UR4, c[0x0][0x328] ;  /* 0x0000ca0000047ab9 */ /* 0x000fc60000000a00 */
[----:B------:R-:W3:Y:S04]  /*25e00*/  LDL.LU R10, [R1] ;  /* 0x00000000010a7983 */ /* 0x000ee80000300800 */
[----:B------:R-:W4:Y:S01]  /*25e10*/  LDL R5, [R1+0x20] ;  /* 0x0000200001057983 */ /* 0x000f220000100800 */
[----:B------:R-:W-:Y:S01]  /*25e20*/  IMAD R0, R20, UR4, RZ ;  /* 0x0000000414007c24 */ /* 0x000fe2000f8e02ff */
[----:B-----5:R-:W-:Y:S01]  /*25e30*/  SHF.R.S32.HI R21, RZ, 0x1f, R3 ;  /* 0x0000001fff157819 */ /* 0x020fe20000011403 */
[----:B------:R-:W-:Y:S01]  /*25e40*/  IMAD.WIDE.U32 R8, R4, UR4, RZ ;  /* 0x0000000404087c25 */ /* 0x000fe2000f8e00ff */
[----:B------:R-:W-:-:S03]  /*25e50*/  ISETP.GE.AND P1, PT, R7, 0x1, PT ;  /* 0x000000010700780c */ /* 0x000fc60003f26270 */
[----:B------:R-:W-:Y:S01]  /*25e60*/  IMAD R0, R4, UR5, R0 ;  /* 0x0000000504007c24 */ /* 0x000fe2000f8e0200 */
[----:B------:R-:W-:-:S03]  /*25e70*/  ULDC.64 UR4, c[0x0][0x338] ;  /* 0x0000ce0000047ab9 */ /* 0x000fc60000000a00 */
[----:B------:R-:W-:Y:S02]  /*25e80*/  IMAD.IADD R9, R9, 0x1, R0 ;  /* 0x0000000109097824 */ /* 0x000fe400078e0200 */
[----:B------:R-:W-:Y:S02]  /*25e90*/  IMAD R0, R21, UR4, RZ ;  /* 0x0000000415007c24 */ /* 0x000fe4000f8e02ff */
[----:B------:R-:W-:-:S04]  /*25ea0*/  IMAD.WIDE.U32 R8, R3, UR4, R8 ;  /* 0x0000000403087c25 */ /* 0x000fc8000f8e0008 */
[----:B------:R-:W-:Y:S01]  /*25eb0*/  IMAD R0, R3, UR5, R0 ;  /* 0x0000000503007c24 */ /* 0x000fe2000f8e0200 */
[----:B------:R-:W-:-:S03]  /*25ec0*/  ULDC.64 UR4, c[0x0][0x330] ;  /* 0x0000cc0000047ab9 */ /* 0x000fc60000000a00 */
[----:B------:R-:W-:Y:S02]  /*25ed0*/  IMAD.IADD R9, R9, 0x1, R0 ;  /* 0x0000000109097824 */ /* 0x000fe400078e0200 */
[----:B------:R-:W-:-:S04]  /*25ee0*/  IMAD.WIDE.U32 R8, R18, UR4, R8 ;  /* 0x0000000412087c25 */ /* 0x000fc8000f8e0008 */
[----:B--2---:R-:W-:-:S04]  /*25ef0*/  IMAD R2, R2, UR4, RZ ;  /* 0x0000000402027c24 */ /* 0x004fc8000f8e02ff */
[----:B------:R-:W-:Y:S01]  /*25f00*/  IMAD R2, R18, UR5, R2 ;  /* 0x0000000512027c24 */ /* 0x000fe2000f8e0202 */
[----:B---3--:R-:W-:Y:S01]  /*25f10*/  LOP3.LUT R10, R10, 0xffffffdf, RZ, 0xc0, !PT ;  /* 0xffffffdf0a0a7812 */ /* 0x008fe200078ec0ff */
[----:B------:R-:W-:Y:S02]  /*25f20*/  ULDC.64 UR4, c[0x0][0x318] ;  /* 0x0000c60000047ab9 */ /* 0x000fe40000000a00 */
[----:B------:R-:W-:Y:S01]  /*25f30*/  IADD3 R0, P0, R8, UR4, RZ ;  /* 0x0000000408007c10 */ /* 0x000fe2000ff1e0ff */
[----:B------:R-:W-:Y:S01]  /*25f40*/  UMOV UR4, 0xffffffff ;  /* 0xffffffff00047882 */ /* 0x000fe20000000000 */
[----:B------:R-:W-:Y:S02]  /*25f50*/  @P1 LOP3.LUT R10, R10, 0x20, RZ, 0xfc, !PT ;  /* 0x000000200a0a1812 */ /* 0x000fe400078efcff */
[----:B------:R-:W-:-:S03]  /*25f60*/  IADD3.X R2, R9, UR5, R2, P0, !PT ;  /* 0x0000000509027c10 */ /* 0x000fc600087fe402 */
[----:B------:R4:W-:Y:S02]  /*25f70*/  STL [R1], R10 ;  /* 0x0000000a01007387 */ /* 0x0009e40000100800 */
[----:B----4-:R-:W-:Y:S01]  /*25f80*/  LEA R10, R30, R5, 0xf ;  /* 0x000000051e0a7211 */ /* 0x010fe200078e78ff */
[----:B------:R-:W-:Y:S06]  /*25f90*/  BRA.DIV UR4, `(.L_x_3225) ;  /* 0x0000009e04707947 */ /* 0x000fec000b800000 */
[----:B------:R-:W1:Y:S01]  /*25fa0*/  LDC R12, c[0x0][0x2f4] ;  /* 0x0000bd00ff0c7b82 */ /* 0x000e620000000800 */
[----:B------:R-:W2:Y:S01]  /*25fb0*/  SHFL.IDX PT, R8, R0, RZ, 0x181f ;  /* 0x00181fff00087589 */ /* 0x000ea200000e0000 */
[----:B------:R-:W-:-:S03]  /*25fc0*/  LOP3.LUT R11, R33, 0x80, RZ, 0xfc, !PT ;  /* 0x00000080210b7812 */ /* 0x000fc600078efcff */
[----:B------:R-:W3:Y:S01]  /*25fd0*/  SHFL.IDX PT, R5, R2, RZ, 0x181f ;  /* 0x00181fff02057589 */ /* 0x000ee200000e0000 */
[C---:B-1----:R-:W-:Y:S02]  /*25fe0*/  ISETP.GE.AND P1, PT, R33.reuse, R12, PT ;  /* 0x0000000c2100720c */ /* 0x042fe40003f26270 */
[----:B--2---:R-:W-:Y:S02]  /*25ff0*/  IADD3 R8, P0, R33, R8, RZ ;  /* 0x0000000821087210 */ /* 0x004fe40007f1e0ff */
[----:B------:R-:W-:-:S03]  /*26000*/  ISETP.LT.OR P2, PT, R7, 0x1, P1 ;  /* 0x000000010700780c */ /* 0x000fc60000f41670 */
[----:B---3--:R-:W-:Y:S01]  /*26010*/  IMAD.X R9, RZ, RZ, R5, P0 ;  /* 0x000000ffff097224 */ /* 0x008fe200000e0605 */
[----:B------:R-:W-:Y:S01]  /*26020*/  ISETP.GE.AND P0, PT, R11, R12, PT ;  /* 0x0000000c0b00720c */ /* 0x000fe20003f06270 */
[----:B------:R-:W-:Y:S01]  /*26030*/  IMAD.IADD R5, R22, 0x1, R10 ;  /* 0x0000000116057824 */ /* 0x000fe200078e020a */
[----:B------:R-:W2:Y:S01]  /*26040*/  LDL.LU R11, [R1] ;  /* 0x00000000010b7983 */ /* 0x000ea20000300800 */
[C---:B------:R-:W-:Y:S02]  /*26050*/  ISETP.GE.AND P3, PT, R7.reuse, 0x11, PT ;  /* 0x000000110700780c */ /* 0x040fe40003f66270 */
[C---:B------:R-:W-:Y:S02]  /*26060*/  ISETP.GE.AND P6, PT, R7.reuse, 0x71, PT ;  /* 0x000000710700780c */ /* 0x040fe40003fc6270 */
[C---:B------:R-:W-:Y:S02]  /*26070*/  ISETP.GE.AND P5, PT, R7.reuse, 0x31, PT ;  /* 0x000000310700780c */ /* 0x040fe40003fa6270 */
[----:B------:R-:W-:Y:S01]  /*26080*/  @!PT LDS RZ, [RZ] ;  /* 0x00000000fffff984 */ /* 0x000fe20000000800 */
[----:B------:R-:W-:Y:S01]  /*26090*/  LDGSTS.E.BYPASS.LTC128B.128 [R5+0x10400], desc[UR36][R8.64], !P2 ;  /* 0x1040000008057fae */ /* 0x000fe2000d101d64 */
[----:B------:R-:W-:-:S02]  /*260a0*/  ISETP.LT.OR P2, PT, R7, 0x1, P0 ;  /* 0x000000010700780c */ /* 0x000fc40000741670 */
[----:B------:R-:W-:-:S11]  /*260b0*/  ISETP.GE.AND P4, PT, R7, 0x41, PT ;  /* 0x000000410700780c */ /* 0x000fd60003f86270 */
[----:B------:R1:W-:Y:S04]  /*260c0*/  LDGSTS.E.BYPASS.LTC128B.128 [R5+0x14400], desc[UR36][R8.64+0x80], !P2 ;  /* 0x1440008008057fae */ /* 0x0003e8000d101d64 */
[----:B-1----:R-:W1:Y:S04]  /*260d0*/  SHFL.IDX PT, R8, R0, 0x1, 0x181f ;  /* 0x00381f0000087f89 */ /* 0x002e6800000e0000 */
[----:B------:R-:W3:Y:S01]  /*260e0*/  SHFL.IDX PT, R9, R2, 0x1, 0x181f ;  /* 0x00381f0002097f89 */ /* 0x000ee200000e0000 */
[----:B-1----:R-:W-:-:S05]  /*260f0*/  IADD3 R8, P2, R33, R8, RZ ;  /* 0x0000000821087210 */ /* 0x002fca0007f5e0ff */
[----:B---3--:R-:W-:Y:S01]  /*26100*/  IMAD.X R9, RZ, RZ, R9, P2 ;  /* 0x000000ffff097224 */ /* 0x008fe200010e0609 */
[----:B------:R-:W-:-:S13]  /*26110*/  ISETP.LT.OR P2, PT, R7, 0x11, P1 ;  /* 0x000000110700780c */ /* 0x000fda0000f41670 */
[----:B------:R-:W-:Y:S01]  /*26120*/  LDGSTS.E.BYPASS.LTC128B.128 [R5+0x10c00], desc[UR36][R8.64], !P2 ;  /* 0x10c0000008057fae */ /* 0x000fe2000d101d64 */
[----:B------:R-:W-:-:S13]  /*26130*/  ISETP.LT.OR P2, PT, R7, 0x11, P0 ;  /* 0x000000110700780c */ /* 0x000fda0000741670 */
        /* <DEDUP_REMOVED lines=24> */
[----:B------:R1:W-:Y:S01]  /*262c0*/  LDGSTS.E.BYPASS.LTC128B.128 [R5+0x16400], desc[UR36][R8.64+0x80], !P2 ;  /* 0x1640008008057fae */ /* 0x0003e2000d101d64 */
[----:B--2---:R-:W-:-:S04]  /*262d0*/  LOP3.LUT R11, R11, 0xffffffef, RZ, 0xc0, !PT ;  /* 0xffffffef0b0b7812 */ /* 0x004fc800078ec0ff */
[----:B------:R-:W-:Y:S02]  /*262e0*/  @P3 LOP3.LUT R11, R11, 0x10, RZ, 0xfc, !PT ;  /* 0x000000100b0b3812 */ /* 0x000fe400078efcff */
[----:B------:R-:W-:Y:S02]  /*262f0*/  ISETP.GE.AND P3, PT, R7, 0x51, PT ;  /* 0x000000510700780c */ /* 0x000fe40003f66270 */
[----:B------:R-:W-:Y:S01]  /*26300*/  LOP3.LUT R11, R11, 0xfffffff7, RZ, 0xc0, !PT ;  /* 0xfffffff70b0b7812 */ /* 0x000fe200078ec0ff */
        /* <DEDUP_REMOVED lines=10> */
[----:B------:R-:W3:Y:S04]  /*263b0*/  SHFL.IDX PT, R2, R2, 0x7, 0x181f ;  /* 0x00f81f0002027f89 */ /* 0x000ee800000e0000 */
[----:B------:R-:W4:Y:S01]  /*263c0*/  SHFL.IDX PT, R0, R0, 0x7, 0x181f ;  /* 0x00f81f0000007f89 */ /* 0x000f2200000e0000 */
[----:B-1----:R-:W-:-:S04]  /*263d0*/  IADD3 R8, P2, R33, R8, RZ ;  /* 0x0000000821087210 */ /* 0x002fc80007f5e0ff */
[----:B--2---:R-:W-:Y:S02]  /*263e0*/  IADD3.X R9, RZ, R9, RZ, P2, !PT ;  /* 0x00000009ff097210 */ /* 0x004fe400017fe4ff */
        /* <DEDUP_REMOVED lines=8> */
[----:B------:R-:W-:-:S05]  /*26470*/  @P6 LOP3.LUT R11, R11, 0x40, RZ, 0xfc, !PT ;  /* 0x000000400b0b6812 */ /* 0x000fca00078efcff */
[----:B---34-:R1:W-:Y:S02]  /*26480*/  STL [R1], R11 ;  /* 0x0000000b01007387 */ /* 0x0183e40000100800 */
.L_x_3513:
[C---:B------:R-:W-:Y:S02]  /*26490*/  ISETP.LT.OR P1, PT, R7.reuse, 0x71, P1 ;  /* 0x000000710700780c */ /* 0x040fe40000f21670 */
[----:B------:R-:W-:Y:S02]  /*264a0*/  ISETP.LT.OR P0, PT, R7, 0x71, P0 ;  /* 0x000000710700780c */ /* 0x000fe40000701670 */
[----:B-12---:R-:W-:-:S05]  /*264b0*/  IADD3 R8, P6, R33, R0, RZ ;  /* 0x0000000021087210 */ /* 0x006fca0007fde0ff */
        /* <DEDUP_REMOVED lines=8> */
.L_x_3226:
[----:B------:R-:W-:Y:S02]  /*26540*/  PLOP3.LUT P1, PT, P1, P0, PT, 0xa2, 0x0 ;  /* 0x000000000000781c */ /* 0x000fe40000f21472 */
[----:B------:R-:W-:-:S08]  /*26550*/  @P0 R2UR P1, UR4, R6 ;  /* 0x00000000060402ca */ /* 0x000fd00000020000 */
[----:B------:R-:W-:-:S05]  /*26560*/  @P0 PLOP3.LUT P0, PT, P1, PT, PT, 0x80, 0x0 ;  /* 0x000000000000081c */ /* 0x000fca0000f0f070 */
[----:B------:R-:W-:Y:S01]  /*26570*/  @!P1 SYNCS.ARRIVE.TRANS64.RED.A0T1 RZ, [UR4+0x38870], RZ ;  /* 0x038870ffffff99a7 */ /* 0x000fe20008200404 */
[----:B------:R-:W-:Y:S07]  /*26580*/  @!P1 ARRIVES.LDGSTSBAR.64.TRANSCNT [UR4+0x38870] ;  /* 0x03887000ff0099b0 */ /* 0x000fee0008000a84 */
[----:B------:R-:W-:Y:S05]  /*26590*/  @P0 BRA.U.ANY `(.L_x_3226) ;  /* 0xfffffffd00e80947 */ /* 0x000fea000393ffff */
[----:B------:R-:W-:Y:S01]  /*265a0*/  NOP ;  /* 0x0000000000007918 */ /* 0x000fe20000000000 */
[----:B------:R-:W2:Y:S02]  /*265b0*/  LDL R0, [R1] ;  /* 0x0000000001007983 */ /* 0x000ea40000100800 */
[----:B--2---:R-:W-:-:S13]  /*265c0*/  LOP3.LUT P6, RZ, R0, 0x4, RZ, 0xc0, !PT ;  /* 0x0000000400ff7812 */ /* 0x004fda00078cc0ff */
[----:B------:R-:W-:Y:S05]  /*265d0*/  @!P6 BRA `(.L_x_3227) ;  /* 0x000000000004e947 */ /* 0x000fea0003800000 */
[----:B------:R-:W-:Y:S01]  /*265e0*/  BPT.TRAP 0x1 ;  /* 0x000000040000795c */ /* 0x000fe20000300000 */
.L_x_3227:
[----:B------:R2:W-:Y:S01]  /*265f0*/  SYNCS.ARRIVE.TRANS64.A1T0 RZ, [R6+URZ+0x38870], RZ ;  /* 0x038870ff06ff79a7 */ /* 0x0005e2000810003f */
[----:B------:R-:W-:Y:S05]  /*26600*/  @!P6 BRA `(.L_x_3228) ;  /* 0x000000000004e947 */ /* 0x000fea0003800000 */
[----:B------:R-:W-:Y:S01]  /*26610*/  BPT.TRAP 0x1 ;  /* 0x000000040000795c */ /* 0x000fe20000300000 */
.L_x_3228:
[----:B------:R-:W3:Y:S01]  /*26620*/  SYNCS.PHASECHK.TRANS64.TRYWAIT P0, [R6+URZ+0x38840], R25 ;  /* 0x03884019060075a7 */ /* 0x000ee2000800017f */
[----:B------:R-:W-:Y:S04]  /*26630*/  BSSY B0, `(.L_x_3229) ;  /* 0x0000002000007945 */ /* 0x000fe80003800000 */
[----:B---3--:R-:W-:Y:S05]  /*26640*/  @!P0 BRA `(.L_x_3230) ;  /* 0x000000a0009c8947 */ /* 0x008fea0003800000 */
.L_x_3514:
[----:B------:R-:W-:Y:S05]  /*26650*/  BSYNC B0 ;  /* 0x0000000000007941 */ /* 0x000fea0003800000 */
.L_x_3229:
[----:B------:R-:W4:Y:S01]  /*26660*/  LDL R7, [R1+0x4] ;  /* 0x0000040001077983 */ /* 0x000f220000100800 */
[----:B------:R-:W-:Y:S01]  /*26670*/  ULDC.64 UR4, c[0x0][0x300] ;  /* 0x0000c00000047ab9 */ /* 0x000fe20000000a00 */
[----:B------:R-:W-:Y:S02]  /*26680*/  ULDC.64 UR6, c[0x0][0x2e8] ;  /* 0x0000ba0000067ab9 */ /* 0x000fe40000000a00 */
[----:B------:R0:W5:Y:S01]  /*26690*/  LDL R10, [R1] ;  /* 0x00000000010a7983 */ /* 0x0001620000100800 */
[----:B------:R-:W-:Y:S01]  /*266a0*/  IMAD R0, R20, UR4, RZ ;  /* 0x0000000414007c24 */ /* 0x000fe2000f8e02ff */
[----:B------:R-:W-:Y:S01]  /*266b0*/  LOP3.LUT R11, R33, 0x80, RZ, 0xfc, !PT ;  /* 0x00000080210b7812 */ /* 0x000fe200078efcff */
[----:B-1----:R-:W-:-:S04]  /*266c0*/  IMAD.WIDE.U32 R8, R4, UR4, RZ ;  /* 0x0000000404087c25 */ /* 0x002fc8000f8e00ff */
[----:B------:R-:W-:Y:S01]  /*266d0*/  IMAD R0, R4, UR5, R0 ;  /* 0x0000000504007c24 */ /* 0x000fe2000f8e0200 */
[----:B------:R-:W-:Y:S02]  /*266e0*/  ULDC.64 UR4, c[0x0][0x310] ;  /* 0x0000c40000047ab9 */ /* 0x000fe40000000a00 */
[----:B------:R-:W-:Y:S02]  /*266f0*/  IMAD R21, R21, UR4, RZ ;  /* 0x0000000415157c24 */ /* 0x000fe4000f8e02ff */
[----:B------:R-:W-:Y:S02]  /*26700*/  IMAD.IADD R9, R9, 0x1, R0 ;  /* 0x0000000109097824 */ /* 0x000fe400078e0200 */
[----:B------:R-:W-:-:S04]  /*26710*/  IMAD.WIDE.U32 R8, R3, UR4, R8 ;  /* 0x0000000403087c25 */ /* 0x000fc8000f8e0008 */
[----:B------:R-:W-:Y:S01]  /*26720*/  IMAD R3, R3, UR5, R21 ;  /* 0x0000000503037c24 */ /* 0x000fe2000f8e0215 */
[----:B------:R-:W-:Y:S01]  /*26730*/  ULDC.64 UR4, c[0x0][0x308] ;  /* 0x0000c20000047ab9 */ /* 0x000fe20000000a00 */
[----:B------:R-:W-:Y:S02]  /*26740*/  IMAD.MOV.U32 R2, RZ, RZ, R8 ;  /* 0x000000ffff027224 */ /* 0x000fe400078e0008 */
[----:B------:R-:W-:Y:S02]  /*26750*/  IMAD.IADD R3, R9, 0x1, R3 ;  /* 0x0000000109037824 */ /* 0x000fe400078e0203 */
[----:B------:R-:W-:-:S03]  /*26760*/  IMAD.WIDE.U32 R2, R18, UR4, R2 ;  /* 0x0000000412027c25 */ /* 0x000fc6000f8e0002 */
[----:B------:R-:W-:Y:S01]  /*26770*/  IADD3 R4, P0, R2, UR6, RZ ;  /* 0x0000000602047c10 */ /* 0x000fe2000ff1e0ff */
[----:B----4-:R-:W-:Y:S01]  /*26780*/  IMAD R0, R7, UR4, RZ ;  /* 0x0000000407007c24 */ /* 0x010fe2000f8e02ff */
[----:B------:R-:W-:Y:S01]  /*26790*/  UMOV UR4, 0xffffffff ;  /* 0xffffffff00047882 */ /* 0x000fe20000000000 */
[----:B------:R-:W1:Y:S02]  /*267a0*/  LDC R7, c[0x0][0x2f4] ;  /* 0x0000bd00ff077b82 */ /* 0x000e640000000800 */
[----:B------:R-:W-:-:S05]  /*267b0*/  IMAD R0, R18, UR5, R0 ;  /* 0x0000000512007c24 */ /* 0x000fca000f8e0200 */
[----:B------:R-:W-:Y:S02]  /*267c0*/  IADD3.X R0, R3, UR7, R0, P0, !PT ;  /* 0x0000000703007c10 */ /* 0x000fe400087fe400 */
[----:B-1----:R-:W-:Y:S01]  /*267d0*/  ISETP.GE.AND P1, PT, R11, R7, PT ;  /* 0x000000070b00720c */ /* 0x002fe20003f26270 */
[----:B0-----:R-:W-:-:S12]  /*267e0*/  BRA.DIV UR4, `(.L_x_3231) ;  /* 0x000000a204487947 */ /* 0x001fd8000b800000 */
[----:B------:R-:W0:Y:S01]  /*267f0*/  SHFL.IDX PT, R3, R4, RZ, 0x181f ;  /* 0x00181fff04037589 */ /* 0x000e2200000e0000 */
[----:B-----5:R-:W-:Y:S02]  /*26800*/  LOP3.LUT R10, R10, 0xfffffbff, RZ, 0xc0, !PT ;  /* 0xfffffbff0a0a7812 */ /* 0x020fe400078ec0ff */
[----:B------:R-:W-:Y:S01]  /*26810*/  ISETP.GE.AND P6, PT, R33, R7, PT ;  /* 0x000000072100720c */ /* 0x000fe20003fc6270 */
[----:B------:R-:W1:Y:S01]  /*26820*/  SHFL.IDX PT, R2, R0, RZ, 0x181f ;  /* 0x00181fff00027589 */ /* 0x000e6200000e0000 */
        /* <DEDUP_REMOVED lines=8> */
[----:B-1----:R-:W-:Y:S01]  /*268b0*/  @P4 IMAD.X R2, RZ, RZ, R2, P0 ;  /* 0x000000ffff024224 */ /* 0x002fe200000e0602 */
[----:B------:R-:W-:Y:S01]  /*268c0*/  LOP3.LUT P2, RZ, R10, 0x8, RZ, 0xc0, !PT ;  /* 0x000000080aff7812 */ /* 0x000fe2000784c0ff */
[----:B------:R-:W-:Y:S03]  /*268d0*/  STL [R1], R10 ;  /* 0x0000000a01007387 */ /* 0x000fe60000100800 */
        /* <DEDUP_REMOVED lines=8> */
[----:B------:R-:W1:Y:S01]  /*26960*/  SHFL.IDX PT, R2, R0, 0x1, 0x181f ;  /* 0x00381f0000027f89 */ /* 0x000e6200000e0000 */
[----:B0-----:R-:W-:-:S05]  /*26970*/  @P3 IADD3 R3, P0, R33, R3, RZ ;  /* 0x0000000321033210 */ /* 0x001fca0007f1e0ff */
[----:B-1----:R-:W-:-:S05]  /*26980*/  @P3 IMAD.X R2, RZ, RZ, R2, P0 ;  /* 0x000000ffff023224 */ /* 0x002fca00000e0602 */
[----:B------:R-:W-:-:S04]  /*26990*/  @P3 LOP3.LUT R3, R3, R2, RZ, 0x3c, !PT ;  /* 0x0000000203033212 */ /* 0x000fc800078e3cff */
[----:B------:R-:W-:-:S04]  /*269a0*/  @P3 LOP3.LUT R2, R3, R2, RZ, 0x3c, !PT ;  /* 0x0000000203023212 */ /* 0x000fc800078e3cff */
[----:B------:R-:W-:-:S05]  /*269b0*/  @P3 LOP3.LUT R3, R3, R2, RZ, 0x3c, !PT ;  /* 0x0000000203033212 */ /* 0x000fca00078e3cff */
        /* <DEDUP_REMOVED lines=15> */
[----:B0-----:R-:W-:-:S04]  /*26ab0*/  @P5 IADD3 R3, P0, R33, R3, RZ ;  /* 0x0000000321035210 */ /* 0x001fc80007f1e0ff */
[----:B-1----:R-:W-:-:S04]  /*26ac0*/  @P5 IADD3.X R2, RZ, R2, RZ, P0, !PT ;  /* 0x00000002ff025210 */ /* 0x002fc800007fe4ff */
[----:B------:R-:W-:-:S04]  /*26ad0*/  @P5 LOP3.LUT R3, R3, R2, RZ, 0x3c, !PT ;  /* 0x0000000203035212 */ /* 0x000fc800078e3cff */
[----:B------:R-:W-:-:S04]  /*26ae0*/  @P5 LOP3.LUT R2, R3, R2, RZ, 0x3c, !PT ;  /* 0x0000000203025212 */ /* 0x000fc800078e3cff */
[----:B------:R-:W-:-:S05]  /*26af0*/  @P5 LOP3.LUT R3, R3, R2, RZ, 0x3c, !PT ;  /* 0x0000000203035212 */ /* 0x000fca00078e3cff */
[----:B------:R-:W-:Y:S04]  /*26b00*/  @P5 LDGSTS.E.BYPASS.LTC128B.128 [R5+0x29c00], desc[UR36][R2.64], !P6 ;  /* 0x29c0000002055fae */ /* 0x000fe8000f101d64 */
[----:B------:R0:W-:Y:S04]  /*26b10*/  @P5 LDGSTS.E.BYPASS.LTC128B.128 [R5+0x2dc00], desc[UR36][R2.64+0x80], !P1 ;  /* 0x2dc0008002055fae */ /* 0x0001e8000c901d64 */
        /* <DEDUP_REMOVED lines=19> */
[----:B------:R-:W1:Y:S04]  /*26c50*/  SHFL.IDX PT, R2, R0, 0x6, 0x181f ;  /* 0x00d81f0000027f89 */ /* 0x000e6800000e0000 */
[----:B------:R-:W4:Y:S04]  /*26c60*/  SHFL.IDX PT, R4, R4, 0x7, 0x181f ;  /* 0x00f81f0004047f89 */ /* 0x000f2800000e0000 */
[----:B------:R-:W2:Y:S01]  /*26c70*/  SHFL.IDX PT, R0, R0, 0x7, 0x181f ;  /* 0x00f81f0000007f89 */ /* 0x000ea200000e0000 */
[----:B0-----:R-:W-:-:S05]  /*26c80*/  @P2 IADD3 R3, P0, R33, R3, RZ ;  /* 0x0000000321032210 */ /* 0x001fca0007f1e0ff */
[----:B-1----:R-:W-:-:S05]  /*26c90*/  @P2 IMAD.X R2, RZ, RZ, R2, P0 ;  /* 0x000000ffff022224 */ /* 0x002fca00000e0602 */
[----:B------:R-:W-:-:S04]  /*26ca0*/  @P2 LOP3.LUT R3, R3, R2, RZ, 0x3c, !PT ;  /* 0x0000000203032212 */ /* 0x000fc800078e3cff */
[----:B------:R-:W-:-:S04]  /*26cb0*/  @P2 LOP3.LUT R2, R3, R2, RZ, 0x3c, !PT ;  /* 0x0000000203022212 */ /* 0x000fc800078e3cff */
[----:B------:R-:W-:-:S05]  /*26cc0*/  @P2 LOP3.LUT R3, R3, R2, RZ, 0x3c, !PT ;  /* 0x0000000203032212 */ /* 0x000fca00078e3cff */
[----:B------:R1:W-:Y:S04]  /*26cd0*/  @P2 LDGSTS.E.BYPASS.LTC128B.128 [R5+0x2b400], desc[UR36][R2.64], !P6 ;  /* 0x2b40000002052fae */ /* 0x0003e8000f101d64 */
[----:B--2-4-:R1:W-:Y:S02]  /*26ce0*/  @P2 LDGSTS.E.BYPASS.LTC128B.128 [R5+0x2f400], desc[UR36][R2.64+0x80], !P1 ;  /* 0x2f40008002052fae */ /* 0x0143e4000c901d64 */
.L_x_3532:
[----:B------:R-:W-:Y:S02]  /*26cf0*/  LOP3.LUT P2, RZ, R10, 0x40, RZ, 0xc0, !PT ;  /* 0x000000400aff7812 */ /* 0x000fe4000784c0ff */
[----:B------:R-:W-:-:S11]  /*26d00*/  ISETP.GE.AND P3, PT, R33, R7, PT ;  /* 0x000000072100720c */ /* 0x000fd60003f66270 */
[----:B01----:R-:W-:-:S05]  /*26d10*/  @P2 IADD3 R2, P0, R33, R4, RZ ;  /* 0x0000000421022210 */ /* 0x003fca0007f1e0ff */
        /* <DEDUP_REMOVED lines=9> */
.L_x_3232:
        /* <DEDUP_REMOVED lines=11> */
.L_x_3233:
[----:B0-----:R0:W5:Y:S01]  /*26e60*/  LDL.LU R3, [R1+0x34] ;  /* 0x0000340001037983 */ /* 0x0011620000300800 */
[----:B------:R-:W-:Y:S01]  /*26e70*/  VIADD R0, R22, 0x20400 ;  /* 0x0002040016007836 */ /* 0x000fe20000000000 */
[----:B------:R-:W-:Y:S01]  /*26e80*/  SHF.R.S32.HI R2, RZ, 0x1f, R31 ;  /* 0x0000001fff027819 */ /* 0x000fe2000001141f */
[----:B------:R0:W-:Y:S06]  /*26e90*/  SYNCS.ARRIVE.TRANS64.A1T0 RZ, [R6+URZ+0x38830], RZ ;  /* 0x038830ff06ff79a7 */ /* 0x0001ec000810003f */
[----:B------:R-:W-:Y:S05]  /*26ea0*/  WARPSYNC.ALL ;  /* 0x0000000000007948 */ /* 0x000fea0003800000 */
[----:B------:R-:W-:Y:S01]  /*26eb0*/  BAR.SYNC.DEFER_BLOCKING 0x8, 0x180 ;  /* 0x0206000000007b1d */ /* 0x000fe20000010000 */
[----:B------:R-:W-:-:S05]  /*26ec0*/  LOP3.LUT P1, RZ, R0, 0x3ff, RZ, 0xc0, !PT ;  /* 0x000003ff00ff7812 */ /* 0x000fca000782c0ff */
[----:B------:R-:W-:Y:S01]  /*26ed0*/  ULDC.64 UR4, c[0x0][0x298] ;  /* 0x0000a60000047ab9 */ /* 0x000fe20000000a00 */
[----:B------:R-:W-:Y:S01]  /*26ee0*/  ULDC.64 UR6, c[0x0][0xa00] ;  /* 0x0002800000067ab9 */ /* 0x000fe20000000a00 */
[----:B------:R-:W-:Y:S01]  /*26ef0*/  IMAD R2, R2, UR4, RZ ;  /* 0x0000000402027c24 */ /* 0x000fe2000f8e02ff */
[----:B------:R-:W-:Y:S01]  /*26f00*/  ISETP.NE.U32.AND P0, PT, RZ, UR6, PT ;  /* 0x00000006ff007c0c */ /* 0x000fe2000bf05070 */
[C---:B------:R-:W-:Y:S01]  /*26f10*/  IMAD.WIDE.U32 R26, R31.reuse, UR4, RZ ;  /* 0x000000041f1a7c25 */ /* 0x040fe2000f8e00ff */
[----:B------:R-:W-:Y:S02]  /*26f20*/  BSSY B6, `(.L_x_3234) ;  /* 0x0000017000067945 */ /* 0x000fe40003800000 */
[----:B------:R-:W-:Y:S01]  /*26f30*/  ISETP.NE.AND.EX P0, PT, RZ, UR7, PT, P0 ;  /* 0x00000007ff007c0c */ /* 0x000fe2000bf05300 */
[----:B---3--:R-:W-:-:S03]  /*26f40*/  IMAD R25, R31, UR5, R2 ;  /* 0x000000051f197c24 */ /* 0x008fc6000f8e0202 */
[----:B------:R-:W-:Y:S01]  /*26f50*/  SEL R24, R24, RZ, !P0 ;  /* 0x000000ff18187207 */ /* 0x000fe20004000000 */
[----:B------:R-:W-:Y:S01]  /*26f60*/  IMAD.IADD R25, R27, 0x1, R25 ;  /* 0x000000011b197824 */ /* 0x000fe200078e0219 */
[----:B-----5:R-:W-:Y:S01]  /*26f70*/  SEL R31, R3, RZ, !P0 ;  /* 0x000000ff031f7207 */ /* 0x020fe20004000000 */
[----:B------:R-:W-:Y:S06]  /*26f80*/  @!P1 BRA `(.L_x_3235) ;  /* 0x0000000000409947 */ /* 0x000fec0003800000 */
[----:B------:R-:W-:Y:S01]  /*26f90*/  MOV R2, 0x0 ;  /* 0x0000000000027802 */ /* 0x000fe20000000f00 */
[----:B------:R-:W-:Y:S01]  /*26fa0*/  ULDC.64 UR4, c[0x4][0x1b0] ;  /* 0x01006c0000047ab9 */ /* 0x000fe20000000a00 */
[----:B------:R-:W-:Y:S01]  /*26fb0*/  ULDC.64 UR6, c[0x4][0x1b8] ;  /* 0x01006e0000067ab9 */ /* 0x000fe20000000a00 */
[----:B------:R-:W-:Y:S01]  /*26fc0*/  ULDC.64 UR8, c[0x4][0x120] ;  /* 0x0100480000087ab9 */ /* 0x000fe20000000a00 */
[----:B------:R-:W-:Y:S01]  /*26fd0*/  MOV R4, UR4 ;  /* 0x0000000400047c02 */ /* 0x000fe20008000f00 */
[----:B------:R-:W-:Y:S01]  /*26fe0*/  IMAD.U32 R5, RZ, RZ, UR5 ;  /* 0x00000005ff057e24 */ /* 0x000fe2000f8e00ff */
[----:B------:R-:W1:Y:S01]  /*26ff0*/  LDC.64 R2, c[0x4][R2] ;  /* 0x0100000002027b82 */ /* 0x000e620000000a00 */
[----:B0-----:R-:W-:Y:S01]  /*27000*/  IMAD.U32 R6, RZ, RZ, UR6 ;  /* 0x00000006ff067e24 */ /* 0x001fe2000f8e00ff */
[----:B------:R-:W-:Y:S01]  /*27010*/  MOV R13, RZ ;  /* 0x000000ff000d7202 */ /* 0x000fe20000000f00 */
[----:B------:R-:W-:Y:S02]  /*27020*/  IMAD.U32 R7, RZ, RZ, UR7 ;  /* 0x00000007ff077e24 */ /* 0x000fe4000f8e00ff */
[----:B------:R-:W-:-:S02]  /*27030*/  IMAD.U32 R10, RZ, RZ, UR8 ;  /* 0x00000008ff0a7e24 */ /* 0x000fc4000f8e00ff */
[----:B------:R-:W-:Y:S02]  /*27040*/  IMAD.U32 R11, RZ, RZ, UR9 ;  /* 0x00000009ff0b7e24 */ /* 0x000fe4000f8e00ff */
[----:B------:R-:W-:Y:S02]  /*27050*/  IMAD.MOV.U32 R8, RZ, RZ, 0x70 ;  /* 0x00000070ff087424 */ /* 0x000fe400078e00ff */
[----:B------:R-:W-:-:S07]  /*27060*/  IMAD.MOV.U32 R12, RZ, RZ, 0x1 ;  /* 0x00000001ff0c7424 */ /* 0x000fce00078e00ff */
[----:B------:R-:W-:-:S07]  /*27070*/  LEPC R20, `(.L_x_3235) ;  /* 0x000000001014794e */ /* 0x000fce0000000000 */
[----:B-1----:R-:W-:Y:S05]  /*27080*/  CALL.ABS.NOINC R2 ;  /* 0x0000000002007343 */ /* 0x002fea0003c00000 */
.L_x_3235:
[----:B------:R-:W-:Y:S05]  /*27090*/  BSYNC B6 ;  /* 0x0000000000067941 */ /* 0x000fea0003800000 */
.L_x_3234:
[----:B------:R-:W2:Y:S01]  /*270a0*/  LDL R20, [R1+0x4] ;  /* 0x0000040001147983 */ /* 0x000ea20000100800 */
[----:B------:R-:W1:Y:S01]  /*270b0*/  LDC R7, c[0x0][0x448] ;  /* 0x00011200ff077b82 */ /* 0x000e620000000800 */
[----:B------:R-:W-:Y:S01]  /*270c0*/  ULDC.64 UR4, c[0x0][0x2d8] ;  /* 0x0000b60000047ab9 */ /* 0x000fe20000000a00 */
[----:B------:R-:W-:Y:S01]  /*270d0*/  IMAD.MOV.U32 R2, RZ, RZ, R26 ;  /* 0x000000ffff027224 */ /* 0x000fe200078e001a */
[----:B------:R3:W5:Y:S01]  /*270e0*/  LDL R10, [R1+0x30] ;  /* 0x00003000010a7983 */ /* 0x0007620000100800 */
[----:B------:R-:W-:-:S03]  /*270f0*/  IMAD.MOV.U32 R3, RZ, RZ, R25 ;  /* 0x000000ffff037224 */ /* 0x000fc600078e0019 */
[----:B------:R3:W5:Y:S01]  /*27100*/  LDL R8, [R1+0x28] ;  /* 0x0000280001087983 */ /* 0x0007620000100800 */
[----:B------:R-:W-:Y:S01]  /*27110*/  IMAD.WIDE.U32 R2, R18, UR4, R2 ;  /* 0x0000000412027c25 */ /* 0x000fe2000f8e0002 */
[----:B------:R-:W-:Y:S01]  /*27120*/  LOP3.LUT R9, R33, 0x80, RZ, 0xfc, !PT ;  /* 0x0000008021097812 */ /* 0x000fe200078efcff */
[----:B------:R-:W-:Y:S01]  /*27130*/  ULDC.64 UR6, c[0x0][0x280] ;  /* 0x0000a00000067ab9 */ /* 0x000fe20000000a00 */
[----:B-1----:R-:W-:-:S13]  /*27140*/  ISETP.NE.AND P0, PT, R7, 0x1, PT ;  /* 0x000000010700780c */ /* 0x002fda0003f05270 */
[----:B0-----:R-:W0:Y:S01]  /*27150*/  @P0 LDC R6, c[0x0][0x44c] ;  /* 0x00011300ff060b82 */ /* 0x001e220000000800 */
[----:B--2---:R-:W-:Y:S02]  /*27160*/  IMAD R0, R20, UR4, RZ ;  /* 0x0000000414007c24 */ /* 0x004fe4000f8e02ff */
[----:B------:R-:W1:Y:S02]  /*27170*/  S2R R20, SR_TID.X ;  /* 0x0000000000147919 */ /* 0x000e640000002100 */
        /* <DEDUP_REMOVED lines=8> */
[----:B------:R-:W2:Y:S01]  /*27200*/  @P0 LDC R0, c[0x0][0x450] ;  /* 0x00011400ff000b82 */ /* 0x000ea20000000800 */
[C---:B-1----:R-:W-:Y:S01]  /*27210*/  LOP3.LUT R21, R20.reuse, 0x7f, RZ, 0xc0, !PT ;  /* 0x0000007f14157812 */ /* 0x042fe200078ec0ff */
[----:B------:R-:W-:-:S03]  /*27220*/  IMAD.SHL.U32 R20, R20, 0x10, RZ ;  /* 0x0000001014147824 */ /* 0x000fc600078e00ff */
[----:B------:R-:W-:-:S04]  /*27230*/  SHF.R.U32.HI R21, RZ, 0x3, R21 ;  /* 0x00000003ff157819 */ /* 0x000fc80000011615 */
[----:B------:R-:W-:-:S05]  /*27240*/  LOP3.LUT R20, R21, 0x70, R20, 0xf8, !PT ;  /* 0x0000007015147812 */ /* 0x000fca00078ef814 */
[----:B------:R-:W-:-:S04]  /*27250*/  IMAD R5, R17, 0x80, R20 ;  /* 0x0000008011057824 */ /* 0x000fc800078e0214 */
[----:B0-----:R-:W-:-:S04]  /*27260*/  @P0 IMAD.HI.U32 R6, R5, R6, RZ ;  /* 0x0000000605060227 */ /* 0x001fc800078e00ff */
[----:B------:R-:W-:Y:S01]  /*27270*/  IMAD.MOV.U32 R4, RZ, RZ, R5 ;  /* 0x000000ffff047224 */ /* 0x000fe200078e0005 */
[----:B--2---:R-:W-:Y:S01]  /*27280*/  @P0 SHF.R.U32.HI R4, RZ, R0, R6 ;  /* 0x00000000ff040219 */ /* 0x004fe20000011606 */
[----:B------:R-:W0:Y:S03]  /*27290*/  S2R R20, SR_TID.X ;  /* 0x0000000000147919 */ /* 0x000e260000002100 */
        /* <DEDUP_REMOVED lines=20> */
[----:B---3--:R-:W-:Y:S06]  /*273e0*/  BRA.DIV UR4, `(.L_x_3236) ;  /* 0x000000a2040c7947 */ /* 0x008fec000b800000 */
[----:B------:R-:W0:Y:S01]  /*273f0*/  SHFL.IDX PT, R3, R0, RZ, 0x181f ;  /* 0x00181fff00037589 */ /* 0x000e2200000e0000 */
[----:B-----5:R-:W-:Y:S02]  /*27400*/  IMAD R5, R10, R7, RZ ;  /* 0x000000070a057224 */ /* 0x020fe400078e02ff */
[----:B------:R-:W-:Y:S01]  /*27410*/  IMAD R17, R17, 0x80, R9 ;  /* 0x0000008011117824 */ /* 0x000fe200078e0209 */
        /* <DEDUP_REMOVED lines=78> */
.L_x_3549:
        /* <DEDUP_REMOVED lines=11> */
.L_x_3238:
[----:B------:R-:W-:Y:S05]  /*279b0*/  BSYNC B0 ;  /* 0x0000000000007941 */ /* 0x000fea0003800000 */
.L_x_3237:
[----:B------:R-:W-:Y:S01]  /*279c0*/  NOP ;  /* 0x0000000000007918 */ /* 0x000fe20000000000 */
[----:B------:R-:W-:-:S13]  /*279d0*/  PLOP3.LUT P0, PT, PT, PT, PT, 0x80, 0x0 ;  /* 0x000000000000781c */ /* 0x000fda0003f0f070 */
.L_x_3239:
        /* <DEDUP_REMOVED lines=14> */
[----:B0-----:R-:W2:Y:S01]  /*27ac0*/  LDL R2, [R1+0x2c] ;  /* 0x00002c0001027983 */ /* 0x001ea20000100800 */
[----:B------:R0:W-:Y:S01]  /*27ad0*/  SYNCS.ARRIVE.TRANS64.A1T0 RZ, [R22+URZ+0x38800], RZ ;  /* 0x038800ff16ff79a7 */ /* 0x0001e2000810003f */
[----:B------:R-:W-:Y:S01]  /*27ae0*/  BSSY B0, `(.L_x_3240) ;  /* 0x0000004000007945 */ /* 0x000fe20003800000 */
[----:B------:R-:W1:Y:S01]  /*27af0*/  SYNCS.PHASECHK.TRANS64.TRYWAIT P0, [R22+URZ+0x38820], R3 ;  /* 0x03882003160075a7 */ /* 0x000e62000800017f */
[----:B--2---:R-:W-:Y:S02]  /*27b00*/  ISETP.GE.AND P1, PT, R2, 0x2, PT ;  /* 0x000000020200780c */ /* 0x004fe40003f26270 */
[----:B01----:R-:W-:Y:S11]  /*27b10*/  @!P0 BRA `(.L_x_3241) ;  /* 0x000000a4000c8947 */ /* 0x003ff60003800000 */
.L_x_3550:
[----:B------:R-:W-:Y:S05]  /*27b20*/  BSYNC B0 ;  /* 0x0000000000007941 */ /* 0x000fea0003800000 */
.L_x_3240:
[----:B------:R-:W-:Y:S05]  /*27b30*/  @!P1 BRA `(.L_x_3242) ;  /* 0x0000001800949947 */ /* 0x000fea0003800000 */
[----:B------:R-:W2:Y:S01]  /*27b40*/  LDL.LU R0, [R1+0x2c] ;  /* 0x00002c0001007983 */ /* 0x000ea20000300800 */
[----:B------:R-:W-:Y:S02]  /*27b50*/  IMAD.MOV.U32 R9, RZ, RZ, R30 ;  /* 0x000000ffff097224 */ /* 0x000fe400078e001e */
[----:B------:R-:W-:Y:S02]  /*27b60*/  IMAD.MOV.U32 R10, RZ, RZ, R34 ;  /* 0x000000ffff0a7224 */ /* 0x000fe400078e0022 */
[----:B--2---:R-:W-:-:S07]  /*27b70*/  VIADD R31, R0, 0xfffffffe ;  /* 0xfffffffe001f7836 */ /* 0x004fce0000000000 */
.L_x_3262:
[----:B0-----:R-:W2:Y:S01]  /*27b80*/  LDL R3, [R1] ;  /* 0x0000000001037983 */ /* 0x001ea20000100800 */
[----:B------:R-:W0:Y:S03]  /*27b90*/  LDC R5, c[0x0][0x430] ;  /* 0x00010c00ff057b82 */ /* 0x000e260000000800 */
[----:B-1----:R-:W3:Y:S04]  /*27ba0*/  LDL R2, [R1+0x8] ;  /* 0x0000080001027983 */ /* 0x002ee80000100800 */
[----:B------:R-:W4:Y:S01]  /*27bb0*/  LDL R6, [R1+0xc] ;  /* 0x00000c0001067983 */ /* 0x000f220000100800 */
[----:B------:R-:W1:Y:S01]  /*27bc0*/  S2R R0, SR_TID.X ;  /* 0x0000000000007919 */ /* 0x000e620000002100 */
[----:B0-----:R-:W-:-:S13]  /*27bd0*/  ISETP.NE.AND P0, PT, R5, 0x1, PT ;  /* 0x000000010500780c */ /* 0x001fda0003f05270 */
[----:B------:R-:W0:Y:S01]  /*27be0*/  @P0 LDC R4, c[0x0][0x434] ;  /* 0x00010d00ff040b82 */ /* 0x000e220000000800 */
[----:B-1----:R-:W-:Y:S01]  /*27bf0*/  LOP3.LUT R0, R0, 0x7f, RZ, 0xc0, !PT ;  /* 0x0000007f00007812 */ /* 0x002fe200078ec0ff */
[----:B------:R-:W-:Y:S05]  /*27c00*/  YIELD ;  /* 0x0000000000007946 */ /* 0x000fea0003800000 */
[----:B------:R-:W-:Y:S01]  /*27c10*/  ULDC.64 UR4, c[0x0][0x428] ;  /* 0x00010a0000047ab9 */ /* 0x000fe20000000a00 */
[----:B--2---:R-:W-:Y:S02]  /*27c20*/  LOP3.LUT P2, RZ, R3, 0x4, RZ, 0xc0, !PT ;  /* 0x0000000403ff7812 */ /* 0x004fe4000784c0ff */
[----:B------:R-:W-:-:S02]  /*27c30*/  SHF.R.U32.HI R3, RZ, 0x3, R0 ;  /* 0x00000003ff037819 */ /* 0x000fc40000011600 */
[----:B------:R-:W1:Y:S03]  /*27c40*/  @P0 LDC R0, c[0x0][0x438] ;  /* 0x00010e00ff000b82 */ /* 0x000e660000000800 */
[----:B------:R-:W-:-:S05]  /*27c50*/  IMAD R3, R31, 0x80, R3 ;  /* 0x000000801f037824 */ /* 0x000fca00078e0203 */
[----:B---3--:R-:W-:-:S05]  /*27c60*/  IADD3 R3, R33, R3, R2 ;  /* 0x0000000321037210 */ /* 0x008fca0007ffe002 */
[----:B0-----:R-:W-:Y:S01]  /*27c70*/  @P0 IMAD.HI.U32 R4, R3, R4, RZ ;  /* 0x0000000403040227 */ /* 0x001fe200078e00ff */
[----:B------:R-:W-:-:S04]  /*27c80*/  MOV R2, R3 ;  /* 0x0000000300027202 */ /* 0x000fc80000000f00 */
[----:B-1----:R-:W-:-:S05]  /*27c90*/  @P0 SHF.R.U32.HI R2, RZ, R0, R4 ;  /* 0x00000000ff020219 */ /* 0x002fca0000011604 */
[----:B------:R-:W-:-:S04]  /*27ca0*/  IMAD.MOV R0, RZ, RZ, -R2 ;  /* 0x000000ffff007224 */ /* 0x000fc800078e0a02 */
[----:B------:R-:W-:Y:S01]  /*27cb0*/  IMAD R5, R5, R0, R3 ;  /* 0x0000000005057224 */ /* 0x000fe200078e0203 */
[----:B------:R-:W-:Y:S01]  /*27cc0*/  SHF.R.S32.HI R3, RZ, 0x1f, R2 ;  /* 0x0000001fff037819 */ /* 0x000fe20000011402 */
[----:B----4-:R-:W-:-:S04]  /*27cd0*/  IMAD R0, R6, UR4, RZ ;  /* 0x0000000406007c24 */ /* 0x010fc8000f8e02ff */
[C---:B------:R-:W-:Y:S02]  /*27ce0*/  IMAD R0, R37.reuse, UR5, R0 ;  /* 0x0000000525007c24 */ /* 0x040fe4000f8e0200 */
[----:B------:R-:W-:Y:S01]  /*27cf0*/  IMAD.WIDE.U32 R2, R37, UR4, R2 ;  /* 0x0000000425027c25 */ /* 0x000fe2000f8e0002 */
[----:B------:R-:W-:-:S03]  /*27d00*/  ULDC.64 UR4, c[0x0][0x418] ;  /* 0x0001060000047ab9 */ /* 0x000fc60000000a00 */
[----:B------:R-:W-:Y:S01]  /*27d10*/  IMAD.IADD R0, R0, 0x1, R3 ;  /* 0x0000000100007824 */ /* 0x000fe200078e0203 */
[----:B------:R-:W-:-:S04]  /*27d20*/  LEA R6, P0, R2, UR4, 0x2 ;  /* 0x0000000402067c11 */ /* 0x000fc8000f8010ff */
[----:B------:R-:W-:-:S05]  /*27d30*/  LEA.HI.X R7, R2, UR5, R0, 0x2, P0 ;  /* 0x0000000502077c11 */ /* 0x000fca00080f1400 */
[----:B------:R-:W2:Y:S01]  /*27d40*/  LDG.E R6, desc[UR36][R6.64] ;  /* 0x0000002406067981 */ /* 0x000ea2000c1e1900 */
        /* <DEDUP_REMOVED lines=10> */
.L_x_3243:
[----:B------:R-:W-:Y:S01]  /*27df0*/  IMAD R0, R30, 0x8, R22 ;  /* 0x000000081e007824 */ /* 0x000fe200078e0216 */
[----:B------:R-:W-:Y:S01]  /*27e00*/  SHF.L.U32 R21, R34, 0x1f, RZ ;  /* 0x0000001f22157819 */ /* 0x000fe200000006ff */
[----:B------:R-:W-:Y:S01]  /*27e10*/  BSSY B0, `(.L_x_3244) ;  /* 0x0000004000007945 */ /* 0x000fe20003800000 */
[----:B------:R-:W-:Y:S02]  /*27e20*/  SHF.R.S32.HI R17, RZ, 0x1f, R5 ;  /* 0x0000001fff117819 */ /* 0x000fe40000011405 */
[----:B------:R-:W0:Y:S02]  /*27e30*/  SYNCS.PHASECHK.TRANS64.TRYWAIT P0, [R0+URZ+0x38880], R21 ;  /* 0x03888015000075a7 */ /* 0x000e24000800017f */
[----:B0-----:R-:W-:Y:S05]  /*27e40*/  @!P0 BRA `(.L_x_3245) ;  /* 0x000000a000548947 */ /* 0x001fea0003800000 */
.L_x_3551:
[----:B------:R-:W-:Y:S05]  /*27e50*/  BSYNC B0 ;  /* 0x0000000000007941 */ /* 0x000fea0003800000 */
.L_x_3244:
        /* <DEDUP_REMOVED lines=22> */
[----:B------:R-:W-:Y:S01]  /*27fc0*/  IMAD R7, R18, UR5, R7 ;  /* 0x0000000512077c24 */ /* 0x000fe2000f8e0207 */
[----:B---3--:R-:W-:-:S04]  /*27fd0*/  LEA R4, R30, R13, 0xf ;  /* 0x0000000d1e047211 */ /* 0x008fc800078e78ff */
[----:B------:R-:W-:Y:S01]  /*27fe0*/  IADD3.X R7, R7, UR7, R3, P0, !PT ;  /* 0x0000000707077c10 */ /* 0x000fe200087fe403 */
[----:B------:R-:W-:Y:S06]  /*27ff0*/  BRA.DIV UR4, `(.L_x_3246) ;  /* 0x0000009e04fc7947 */ /* 0x000fec000b800000 */
        /* <DEDUP_REMOVED lines=41> */
[----:B-1----:R-:W-:-:S04]  /*28290*/  IADD3 R2, P0, R33, R2, RZ ;  /* 0x0000000221027210 */ /* 0x002fc80007f1e0ff */
[----:B--2---:R-:W-:-:S05]  /*282a0*/  IADD3.X R3, RZ, R3, RZ, P0, !PT ;  /* 0x00000003ff037210 */ /* 0x004fca00007fe4ff */
[----:B------:R-:W-:Y:S04]  /*282b0*/  LDGSTS.E.BYPASS.LTC128B.128 [R4+0x13400], desc[UR36][R2.64], !P3 ;  /* 0x1340000002047fae */ /* 0x000fe8000d901d64 */
[----:B------:R1:W-:Y:S04]  /*282c0*/  LDGSTS.E.BYPASS.LTC128B.128 [R4+0x17400], desc[UR36][R2.64+0x80], !P2 ;  /* 0x1740008002047fae */ /* 0x0003e8000d101d64 */
[----:B-1-3--:R1:W2:Y:S02]  /*282d0*/  SHFL.IDX PT, R2, R8, 0x7, 0x181f ;  /* 0x00f81f0008027f89 */ /* 0x00a2a400000e0000 */
.L_x_3569:
        /* <DEDUP_REMOVED lines=9> */
.L_x_3247:
[----:B------:R-:W-:Y:S02]  /*28370*/  PLOP3.LUT P2, PT, P2, P0, PT, 0xa2, 0x0 ;  /* 0x000000000000781c */ /* 0x000fe40001741472 */
[----:B------:R-:W-:-:S08]  /*28380*/  @P0 R2UR P2, UR4, R0 ;  /* 0x00000000000402ca */ /* 0x000fd00000040000 */
[----:B------:R-:W-:-:S05]  /*28390*/  @P0 PLOP3.LUT P0, PT, P2, PT, PT, 0x80, 0x0 ;  /* 0x000000000000081c */ /* 0x000fca000170f070 */
[----:B------:R-:W-:Y:S01]  /*283a0*/  @!P2 SYNCS.ARRIVE.TRANS64.RED.A0T1 RZ, [UR4+0x38870], RZ ;  /* 0x038870ffffffa9a7 */ /* 0x000fe20008200404 */
[----:B------:R-:W-:Y:S07]  /*283b0*/  @!P2 ARRIVES.LDGSTSBAR.64.TRANSCNT [UR4+0x38870] ;  /* 0x03887000ff00a9b0 */ /* 0x000fee0008000a84 */
[----:B------:R-:W-:Y:S05]  /*283c0*/  @P0 BRA.U.ANY `(.L_x_3247) ;  /* 0xfffffffd00e80947 */ /* 0x000fea000393ffff */
[----:B------:R-:W-:Y:S01]  /*283d0*/  NOP ;  /* 0x0000000000007918 */ /* 0x000fe20000000000 */
[----:B--2---:R-:W2:Y:S02]  /*283e0*/  LDL R2, [R1] ;  /* 0x0000000001027983 */ /* 0x004ea40000100800 */
[----:B--2---:R-:W-:-:S13]  /*283f0*/  LOP3.LUT P3, RZ, R2, 0x4, RZ, 0xc0, !PT ;  /* 0x0000000402ff7812 */ /* 0x004fda000786c0ff */
[----:B------:R-:W-:Y:S05]  /*28400*/  @!P3 BRA `(.L_x_3248) ;  /* 0x000000000004b947 */ /* 0x000fea0003800000 */
[----:B------:R-:W-:Y:S01]  /*28410*/  BPT.TRAP 0x1 ;  /* 0x000000040000795c */ /* 0x000fe20000300000 */
.L_x_3248:
[----:B------:R2:W-:Y:S01]  /*28420*/  SYNCS.ARRIVE.TRANS64.A1T0 RZ, [R0+URZ+0x38870], RZ ;  /* 0x038870ff00ff79a7 */ /* 0x0005e2000810003f */
[----:B------:R-:W-:Y:S05]  /*28430*/  @!P3 BRA `(.L_x_3249) ;  /* 0x000000000004b947 */ /* 0x000fea0003800000 */
[----:B------:R-:W-:Y:S01]  /*28440*/  BPT.TRAP 0x1 ;  /* 0x000000040000795c */ /* 0x000fe20000300000 */
.L_x_3249:
[----:B------:R-:W3:Y:S01]  /*28450*/  SYNCS.PHASECHK.TRANS64.TRYWAIT P0, [R0+URZ+0x38840], R21 ;  /* 0x03884015000075a7 */ /* 0x000ee2000800017f */
[----:B------:R-:W-:Y:S04]  /*28460*/  BSSY B0, `(.L_x_3250) ;  /* 0x0000002000007945 */ /* 0x000fe80003800000 */
[----:B---3--:R-:W-:Y:S05]  /*28470*/  @!P0 BRA `(.L_x_3251) ;  /* 0x000000a400248947 */ /* 0x008fea0003800000 */
.L_x_3570:
[----:B------:R-:W-:Y:S05]  /*28480*/  BSYNC B0 ;  /* 0x0000000000007941 */ /* 0x000fea0003800000 */
.L_x_3250:
[----:B-1----:R-:W4:Y:S01]  /*28490*/  LDL R8, [R1+0x4] ;  /* 0x0000040001087983 */ /* 0x002f220000100800 */
[----:B------:R-:W-:Y:S01]  /*284a0*/  ULDC.64 UR4, c[0x0][0x300] ;  /* 0x0000c00000047ab9 */ /* 0x000fe20000000a00 */
[----:B------:R-:W-:Y:S01]  /*284b0*/  ULDC.64 UR6, c[0x0][0x2e8] ;  /* 0x0000ba0000067ab9 */ /* 0x000fe20000000a00 */
[----:B------:R-:W-:Y:S01]  /*284c0*/  IMAD R7, R17, UR4, RZ ;  /* 0x0000000411077c24 */ /* 0x000fe2000f8e02ff */
[----:B------:R-:W-:Y:S01]  /*284d0*/  LOP3.LUT R11, R33, 0x80, RZ, 0xfc, !PT ;  /* 0x00000080210b7812 */ /* 0x000fe200078efcff */
[----:B------:R-:W-:-:S04]  /*284e0*/  IMAD.WIDE.U32 R2, R5, UR4, RZ ;  /* 0x0000000405027c25 */ /* 0x000fc8000f8e00ff */
        /* <DEDUP_REMOVED lines=19> */
[----:B------:R-:W4:Y:S01]  /*28620*/  SHFL.IDX PT, R3, R5, RZ, 0x181f ;  /* 0x00181fff05037589 */ /* 0x000f2200000e0000 */
[----:B-1----:R-:W-:-:S05]  /*28630*/  IADD3 R2, P0, R33, R2, RZ ;  /* 0x0000000221027210 */ /* 0x002fca0007f1e0ff */
[----:B----4-:R-:W-:-:S05]  /*28640*/  IMAD.X R3, RZ, RZ, R3, P0 ;  /* 0x000000ffff037224 */ /* 0x010fca00000e0603 */
[----:B------:R-:W-:Y:S01]  /*28650*/  @!PT LDS RZ, [RZ] ;  /* 0x00000000fffff984 */ /* 0x000fe20000000800 */
[----:B------:R-:W-:Y:S04]  /*28660*/  LDGSTS.E.BYPASS.LTC128B.128 [R4+0x28400], desc[UR36][R2.64], !P3 ;  /* 0x2840000002047fae */ /* 0x000fe8000d901d64 */
[----:B------:R1:W-:Y:S04]  /*28670*/  LDGSTS.E.BYPASS.LTC128B.128 [R4+0x2c400], desc[UR36][R2.64+0x80], !P2 ;  /* 0x2c40008002047fae */ /* 0x0003e8000d101d64 */
[----:B-1----:R-:W1:Y:S04]  /*28680*/  SHFL.IDX PT, R2, R6, 0x1, 0x181f ;  /* 0x00381f0006027f89 */ /* 0x002e6800000e0000 */
[----:B------:R-:W4:Y:S01]  /*28690*/  SHFL.IDX PT, R3, R5, 0x1, 0x181f ;  /* 0x00381f0005037f89 */ /* 0x000f2200000e0000 */
[----:B-1----:R-:W-:-:S05]  /*286a0*/  IADD3 R2, P0, R33, R2, RZ ;  /* 0x0000000221027210 */ /* 0x002fca0007f1e0ff */
[----:B----4-:R-:W-:-:S05]  /*286b0*/  IMAD.X R3, RZ, RZ, R3, P0 ;  /* 0x000000ffff037224 */ /* 0x010fca00000e0603 */
        /* <DEDUP_REMOVED lines=16> */
[----:B-1----:R-:W-:-:S04]  /*287c0*/  IADD3 R2, P0, R33, R2, RZ ;  /* 0x0000000221027210 */ /* 0x002fc80007f1e0ff */
[----:B----4-:R-:W-:-:S05]  /*287d0*/  IADD3.X R3, RZ, R3, RZ, P0, !PT ;  /* 0x00000003ff037210 */ /* 0x010fca00007fe4ff */
        /* <DEDUP_REMOVED lines=9> */
[----:B------:R-:W4:Y:S04]  /*28870*/  SHFL.IDX PT, R3, R5, 0x6, 0x181f ;  /* 0x00d81f0005037f89 */ /* 0x000f2800000e0000 */
[----:B------:R-:W0:Y:S01]  /*28880*/  SHFL.IDX PT, R5, R5, 0x7, 0x181f ;  /* 0x00f81f0005057f89 */ /* 0x000e2200000e0000 */
[----:B-1----:R-:W-:-:S05]  /*28890*/  IADD3 R2, P0, R33, R2, RZ ;  /* 0x0000000221027210 */ /* 0x002fca0007f1e0ff */
[----:B----4-:R-:W-:-:S05]  /*288a0*/  IMAD.X R3, RZ, RZ, R3, P0 ;  /* 0x000000ffff037224 */ /* 0x010fca00000e0603 */
[----:B------:R-:W-:Y:S04]  /*288b0*/  LDGSTS.E.BYPASS.LTC128B.128 [R4+0x2b400], desc[UR36][R2.64], !P3 ;  /* 0x2b40000002047fae */ /* 0x000fe8000d901d64 */
[----:B------:R1:W-:Y:S04]  /*288c0*/  LDGSTS.E.BYPASS.LTC128B.128 [R4+0x2f400], desc[UR36][R2.64+0x80], !P2 ;  /* 0x2f40008002047fae */ /* 0x0003e8000d101d64 */
[----:B01----:R1:W4:Y:S02]  /*288d0*/  SHFL.IDX PT, R2, R6, 0x7, 0x181f ;  /* 0x00f81f0006027f89 */ /* 0x00332400000e0000 */
.L_x_3588:
        /* <DEDUP_REMOVED lines=9> */
.L_x_3253:
[----:B------:R-:W-:Y:S02]  /*28970*/  PLOP3.LUT P2, PT, P2, P0, PT, 0xa2, 0x0 ;  /* 0x000000000000781c */ /* 0x000fe40001741472 */
[----:B------:R-:W-:-:S08]  /*28980*/  @P0 R2UR P2, UR4, R0 ;  /* 0x00000000000402ca */ /* 0x000fd00000040000 */
[----:B------:R-:W-:-:S05]  /*28990*/  @P0 PLOP3.LUT P0, PT, P2, PT, PT, 0x80, 0x0 ;  /* 0x000000000000081c */ /* 0x000fca000170f070 */
[----:B------:R-:W-:Y:S01]  /*289a0*/  @!P2 SYNCS.ARRIVE.TRANS64.RED.A0T1 RZ, [UR4+0x38830], RZ ;  /* 0x038830ffffffa9a7 */ /* 0x000fe20008200404 */
[----:B------:R-:W-:Y:S07]  /*289b0*/  @!P2 ARRIVES.LDGSTSBAR.64.TRANSCNT [UR4+0x38830] ;  /* 0x03883000ff00a9b0 */ /* 0x000fee0008000a84 */
[----:B------:R-:W-:Y:S05]  /*289c0*/  @P0 BRA.U.ANY `(.L_x_3253) ;  /* 0xfffffffd00e80947 */ /* 0x000fea000393ffff */
[----:B------:R-:W-:Y:S01]  /*289d0*/  NOP ;  /* 0x0000000000007918 */ /* 0x000fe20000000000 */
[----:B0-----:R-:W4:Y:S02]  /*289e0*/  LDL R2, [R1] ;  /* 0x0000000001027983 */ /* 0x001f240000100800 */
[----:B----4-:R-:W-:-:S13]  /*289f0*/  LOP3.LUT P3, RZ, R2, 0x4, RZ, 0xc0, !PT ;  /* 0x0000000402ff7812 */ /* 0x010fda000786c0ff */
[----:B------:R-:W-:Y:S05]  /*28a00*/  @!P3 BRA `(.L_x_3254) ;  /* 0x000000000004b947 */ /* 0x000fea0003800000 */
[----:B------:R-:W-:Y:S01]  /*28a10*/  BPT.TRAP 0x1 ;  /* 0x000000040000795c */ /* 0x000fe20000300000 */
.L_x_3254:
[----:B------:R2:W-:Y:S02]  /*28a20*/  SYNCS.ARRIVE.TRANS64.A1T0 RZ, [R0+URZ+0x38830], RZ ;  /* 0x038830ff00ff79a7 */ /* 0x0005e4000810003f */
[----:B--23--:R-:W-:-:S05]  /*28a30*/  IMAD.U32 R0, RZ, RZ, UR38 ;  /* 0x00000026ff007e24 */ /* 0x00cfca000f8e00ff */
[----:B------:R-:W-:-:S13]  /*28a40*/  ISETP.NE.AND P0, PT, R0, 0x3, PT ;  /* 0x000000030000780c */ /* 0x000fda0003f05270 */
[----:B------:R-:W-:Y:S05]  /*28a50*/  @!P0 BRA `(.L_x_3255) ;  /* 0x0000000000048947 */ /* 0x000fea0003800000 */
[----:B------:R-:W-:Y:S01]  /*28a60*/  BPT.TRAP 0x1 ;  /* 0x000000040000795c */ /* 0x000fe20000300000 */
.L_x_3255:
[----:B------:R-:W-:Y:S01]  /*28a70*/  LOP3.LUT R0, R10, 0x1, RZ, 0x3c, !PT ;  /* 0x000000010a007812 */ /* 0x000fe200078e3cff */
[----:B------:R-:W-:Y:S01]  /*28a80*/  IMAD R2, R9, 0x8, R22 ;  /* 0x0000000809027824 */ /* 0x000fe200078e0216 */
[----:B------:R-:W-:Y:S02]  /*28a90*/  BSSY B0, `(.L_x_3256) ;  /* 0x0000004000007945 */ /* 0x000fe40003800000 */
[----:B------:R-:W-:-:S04]  /*28aa0*/  SHF.L.U32 R0, R0, 0x1f, RZ ;  /* 0x0000001f00007819 */ /* 0x000fc800000006ff */
[----:B------:R-:W0:Y:S02]  /*28ab0*/  SYNCS.PHASECHK.TRANS64.TRYWAIT P2, [R2+URZ+0x38870], R0 ;  /* 0x03887000020075a7 */ /* 0x000e24000804017f */
[----:B0-----:R-:W-:Y:S05]  /*28ac0*/  @!P2 BRA `(.L_x_3257) ;  /* 0x000000a400e8a947 */ /* 0x001fea0003800000 */
.L_x_3589:
[----:B------:R-:W-:Y:S05]  /*28ad0*/  BSYNC B0 ;  /* 0x0000000000007941 */ /* 0x000fea0003800000 */
.L_x_3256:
[----:B------:R-:W2:Y:S02]  /*28ae0*/  LDL R3, [R1] ;  /* 0x0000000001037983 */ /* 0x000ea40000100800 */
[----:B--2---:R-:W-:-:S13]  /*28af0*/  LOP3.LUT P2, RZ, R3, 0x4, RZ, 0xc0, !PT ;  /* 0x0000000403ff7812 */ /* 0x004fda000784c0ff */
[----:B------:R-:W-:Y:S05]  /*28b00*/  @!P2 BRA `(.L_x_3258) ;  /* 0x000000000004a947 */ /* 0x000fea0003800000 */
[----:B------:R-:W-:Y:S01]  /*28b10*/  BPT.TRAP 0x1 ;  /* 0x000000040000795c */ /* 0x000fe20000300000 */
.L_x_3258:
[----:B------:R-:W-:Y:S01]  /*28b20*/  SHF.L.U32 R3, R10, 0x1f, RZ ;  /* 0x0000001f0a037819 */ /* 0x000fe200000006ff */
[----:B0-----:R-:W-:-:S03]  /*28b30*/  IMAD.SHL.U32 R0, R9, 0x8000, RZ ;  /* 0x0000800009007824 */ /* 0x001fc600078e00ff */
[----:B------:R-:W0:Y:S02]  /*28b40*/  SYNCS.PHASECHK.TRANS64.TRYWAIT P2, [R2+URZ+0x38860], R3 ;  /* 0x03886003020075a7 */ /* 0x000e24000804017f */
[----:B0-----:R-:W-:Y:S05]  /*28b50*/  @!P2 BRA `(.L_x_3259) ;  /* 0x000000a400d8a947 */ /* 0x001fea0003800000 */
.L_x_3590:
[----:B------:R-:W2:Y:S04]  /*28b60*/  LDL R4, [R1] ;  /* 0x0000000001047983 */ /* 0x000ea80000100800 */
[----:B------:R-:W3:Y:S01]  /*28b70*/  LDL R8, [R1+0x24] ;  /* 0x0000240001087983 */ /* 0x000ee20000100800 */
[----:B0-----:R-:W-:Y:S01]  /*28b80*/  LOP3.LUT R3, R0, R28, RZ, 0xfc, !PT ;  /* 0x0000001c00037212 */ /* 0x001fe200078efcff */
[----:B------:R-:W-:Y:S05]  /*28b90*/  WARPSYNC.ALL ;  /* 0x0000000000007948 */ /* 0x000fea0003800000 */
[----:B------:R-:W4:Y:S01]  /*28ba0*/  LDL R20, [R1+0x18] ;  /* 0x0000180001147983 */ /* 0x000f220000100800 */
[----:B------:R-:W-:-:S02]  /*28bb0*/  IMAD.IADD R3, R22, 0x1, R3 ;  /* 0x0000000116037824 */ /* 0x000fc400078e0203 */
[C---:B------:R-:W-:Y:S01]  /*28bc0*/  VIADD R21, R0.reuse, 0x2000 ;  /* 0x0000200000157836 */ /* 0x040fe20000000000 */
[----:B------:R-:W5:Y:S01]  /*28bd0*/  LDL R25, [R1+0x14] ;  /* 0x0000140001197983 */ /* 0x000f620000100800 */
[----:B------:R-:W-:Y:S01]  /*28be0*/  VIADD R17, R0, 0x6000 ;  /* 0x0000600000117836 */ /* 0x000fe20000000000 */
[----:B--2---:R-:W-:Y:S02]  /*28bf0*/  LOP3.LUT P2, RZ, R4, 0x4, RZ, 0xc0, !PT ;  /* 0x0000000404ff7812 */ /* 0x004fe4000784c0ff */
[----:B-1----:R3:W0:Y:S02]  /*28c00*/  LDSM.16.MT88.4 R4, [R3+0x10400] ;  /* 0x010400000304783b */ /* 0x0026240000004200 */
[----:B---3--:R-:W-:-:S05]  /*28c10*/  IADD3 R3, R22, R8, R0 ;  /* 0x0000000816037210 */ /* 0x008fca0007ffe000 */
[----:B------:R-:W1:Y:S01]  /*28c20*/  LDSM.16.MT88.4 R8, [R3+0x10400] ;  /* 0x010400000308783b */ /* 0x000e620000004200 */
[C-C-:B0-----:R-:W-:Y:S02]  /*28c30*/  PRMT R12, R4.reuse, 0x6420, R5.reuse ;  /* 0x00006420040c7816 */ /* 0x141fe40000000005 */
[----:B------:R-:W-:Y:S02]  /*28c40*/  PRMT R13, R4, 0x7531, R5 ;  /* 0x00007531040d7816 */ /* 0x000fe40000000005 */
[----:B------:R-:W-:Y:S02]  /*28c50*/  LOP3.LUT R4, R0, R29, RZ, 0xfc, !PT ;  /* 0x0000001d00047212 */ /* 0x000fe400078efcff */
[C-C-:B------:R-:W-:Y:S02]  /*28c60*/  PRMT R14, R6.reuse, 0x6420, R7.reuse ;  /* 0x00006420060e7816 */ /* 0x140fe40000000007 */
[----:B------:R-:W-:Y:S02]  /*28c70*/  PRMT R15, R6, 0x7531, R7 ;  /* 0x00007531060f7816 */ /* 0x000fe40000000007 */
[----:B------:R-:W-:-:S02]  /*28c80*/  IADD3 R4, R23, R4, RZ ;  /* 0x0000000417047210 */ /* 0x000fc40007ffe0ff */
[----:B-1----:R-:W-:-:S03]  /*28c90*/  PRMT R5, R8, 0x7531, R9 ;  /* 0x0000753108057816 */ /* 0x002fc60000000009 */
[----:B------:R0:W-:Y:S01]  /*28ca0*/  STSM.16.M88.4 [R4], R12 ;  /* 0x0000000c04007844 */ /* 0x0001e20000000200 */
[C-C-:B------:R-:W-:Y:S02]  /*28cb0*/  PRMT R6, R10.reuse, 0x6420, R11.reuse ;  /* 0x000064200a067816 */ /* 0x140fe4000000000b */
[----:B------:R-:W-:Y:S02]  /*28cc0*/  PRMT R7, R10, 0x7531, R11 ;  /* 0x000075310a077816 */ /* 0x000fe4000000000b */
[----:B0-----:R-:W-:Y:S02]  /*28cd0*/  PRMT R4, R8, 0x6420, R9 ;  /* 0x0000642008047816 */ /* 0x001fe40000000009 */
[----:B------:R-:W-:Y:S01]  /*28ce0*/  LOP3.LUT R8, R21, R29, RZ, 0xfc, !PT ;  /* 0x0000001d15087212 */ /* 0x000fe200078efcff */
[----:B------:R-:W-:-:S04]  /*28cf0*/  VIADD R12, R0, 0x4000 ;  /* 0x00004000000c7836 */ /* 0x000fc80000000000 */
[----:B------:R-:W-:-:S05]  /*28d00*/  IMAD.IADD R8, R23, 0x1, R8 ;  /* 0x0000000117087824 */ /* 0x000fca00078e0208 */
[----:B------:R0:W-:Y:S02]  /*28d10*/  STSM.16.M88.4 [R8], R4 ;  /* 0x0000000408007844 */ /* 0x0001e40000000200 */
[----:B0-----:R-:W-:-:S05]  /*28d20*/  LOP3.LUT R4, R12, R28, RZ, 0xfc, !PT ;  /* 0x0000001c0c047212 */ /* 0x001fca00078efcff */
[----:B------:R-:W-:-:S05]  /*28d30*/  IMAD.IADD R4, R22, 0x1, R4 ;  /* 0x0000000116047824 */ /* 0x000fca00078e0204 */
[----:B------:R-:W0:Y:S01]  /*28d40*/  LDSM.16.MT88.4 R8, [R4+0x10400] ;  /* 0x010400000408783b */ /* 0x000e220000004200 */
[----:B------:R-:W-:-:S05]  /*28d50*/  LOP3.LUT R12, R12, R29, RZ, 0xfc, !PT ;  /* 0x0000001d0c0c7212 */ /* 0x000fca00078efcff */
[----:B------:R-:W-:Y:S01]  /*28d60*/  IMAD.IADD R12, R23, 0x1, R12 ;  /* 0x00000001170c7824 */ /* 0x000fe200078e020c */
        /* <DEDUP_REMOVED lines=13> */
[----:B0-----:R-:W-:-:S04]  /*28e40*/  IADD3 R4, R0, 0x1000, RZ ;  /* 0x0000100000047810 */ /* 0x001fc80007ffe0ff */
[----:B------:R-:W-:-:S05]  /*28e50*/  LOP3.LUT R4, R4, R28, RZ, 0xfc, !PT ;  /* 0x0000001c04047212 */ /* 0x000fca00078efcff */
[----:B------:R-:W-:-:S05]  /*28e60*/  IMAD.IADD R4, R22, 0x1, R4 ;  /* 0x0000000116047824 */ /* 0x000fca00078e0204 */
[----:B------:R-:W0:Y:S01]  /*28e70*/  LDSM.16.MT88.4 R8, [R4+0x10400] ;  /* 0x010400000408783b */ /* 0x000e220000004200 */
[----:B----4-:R-:W-:-:S05]  /*28e80*/  IMAD.IADD R24, R20, 0x1, R0 ;  /* 0x0000000114187824 */ /* 0x010fca00078e0200 */
[C---:B------:R-:W-:Y:S02]  /*28e90*/  IADD3 R20, R23.reuse, R24, R29 ;  /* 0x0000001817147210 */ /* 0x040fe40007ffe01d */
        /* <DEDUP_REMOVED lines=25> */
[----:B------:R-:W-:Y:S01]  /*29030*/  IMAD.IADD R8, R22, 0x1, R21 ;  /* 0x0000000116087824 */ /* 0x000fe200078e0215 */
[----:B------:R-:W-:-:S02]  /*29040*/  PRMT R14, R10, 0x6420, R11 ;  /* 0x000064200a0e7816 */ /* 0x000fc4000000000b */
[----:B------:R-:W-:-:S05]  /*29050*/  PRMT R15, R10, 0x7531, R11 ;  /* 0x000075310a0f7816 */ /* 0x000fca000000000b */
        /* <DEDUP_REMOVED lines=12> */
[----:B-----5:R-:W-:Y:S01]  /*29120*/  IMAD.IADD R21, R25, 0x1, R0 ;  /* 0x0000000119157824 */ /* 0x020fe200078e0200 */
        /* <DEDUP_REMOVED lines=13> */
[----:B-1----:R-:W-:-:S04]  /*29200*/  IADD3 R4, R0, 0x3000, RZ ;  /* 0x0000300000047810 */ /* 0x002fc80007ffe0ff */
[----:B------:R-:W-:-:S05]  /*29210*/  LOP3.LUT R4, R4, R28, RZ, 0xfc, !PT ;  /* 0x0000001c04047212 */ /* 0x000fca00078efcff */
[----:B------:R-:W-:Y:S01]  /*29220*/  IMAD.IADD R4, R22, 0x1, R4 ;  /* 0x0000000116047824 */ /* 0x000fe200078e0204 */
        /* <DEDUP_REMOVED lines=43> */
.L_x_3260:
[----:B-1----:R1:W-:Y:S01]  /*294e0*/  SYNCS.ARRIVE.TRANS64.A1T0 RZ, [R2+URZ+0x38850], RZ ;  /* 0x038850ff02ff79a7 */ /* 0x0023e2000810003f */
[----:B------:R-:W-:Y:S06]  /*294f0*/  BAR.SYNC.DEFER_BLOCKING 0x2, 0x80 ;  /* 0x0082000000007b1d */ /* 0x000fec0000010000 */
[----:B------:R-:W-:Y:S05]  /*29500*/  @!P0 BRA `(.L_x_3261) ;  /* 0x0000000000048947 */ /* 0x000fea0003800000 */
[----:B------:R-:W-:Y:S01]  /*29510*/  BPT.TRAP 0x1 ;  /* 0x000000040000795c */ /* 0x000fe20000300000 */
.L_x_3261:
[----:B------:R-:W2:Y:S01]  /*29520*/  LDL R0, [R1+0x10] ;  /* 0x0000100001007983 */ /* 0x000ea20000100800 */
[----:B-1----:R-:W-:Y:S02]  /*29530*/  VIADD R2, R2, 0x38880 ;  /* 0x0003888002027836 */ /* 0x002fe40000000000 */
[----:B------:R-:W-:Y:S02]  /*29540*/  IMAD.MOV.U32 R9, RZ, RZ, R30 ;  /* 0x000000ffff097224 */ /* 0x000fe400078e001e */
[----:B------:R-:W-:Y:S01]  /*29550*/  IMAD.MOV.U32 R10, RZ, RZ, R34 ;  /* 0x000000ffff0a7224 */ /* 0x000fe200078e0022 */
[----:B--2---:R-:W-:-:S04]  /*29560*/  PRMT R2, R0, 0x654, R2 ;  /* 0x0000065400027816 */ /* 0x004fc80000000002 */
[----:B------:R1:W-:Y:S01]  /*29570*/  SYNCS.ARRIVE.TRANS64.RED.A1T0 RZ, [R2+URZ], RZ ;  /* 0x000000ff02ff79a7 */ /* 0x0003e2000810043f */
[----:B------:R-:W-:Y:S05]  /*29580*/  @P1 BRA `(.L_x_3262) ;  /* 0xffffffe4007c1947 */ /* 0x000fea000383ffff */
.L_x_3242:
[----:B------:R-:W1:Y:S01]  /*29590*/  S2R R0, SR_TID.X ;  /* 0x0000000000007919 */ /* 0x000e620000002100 */
[----:B------:R-:W-:Y:S01]  /*295a0*/  BSSY B0, `(.L_x_3263) ;  /* 0x0000012000007945 */ /* 0x000fe20003800000 */
[----:B-1----:R-:W-:Y:S02]  /*295b0*/  LOP3.LUT R2, R0, 0x7f, RZ, 0xc0, !PT ;  /* 0x0000007f00027812 */ /* 0x002fe400078ec0ff */
[----:B------:R-:W-:Y:S02]  /*295c0*/  MOV R0, UR38 ;  /* 0x0000002600007c02 */ /* 0x000fe40008000f00 */
[----:B------:R-:W-:Y:S02]  /*295d0*/  ISETP.NE.AND P1, PT, R2, RZ, PT ;  /* 0x000000ff0200720c */ /* 0x000fe40003f25270 */
[----:B------:R-:W-:-:S11]  /*295e0*/  ISETP.NE.AND P0, PT, R0, 0x3, PT ;  /* 0x000000030000780c */ /* 0x000fd60003f05270 */
        /* <DEDUP_REMOVED lines=13> */
.L_x_3264:
[----:B------:R-:W-:Y:S05]  /*296c0*/  BSYNC B0 ;  /* 0x0000000000007941 */ /* 0x000fea0003800000 */
.L_x_3263:
[----:B------:R-:W-:Y:S05]  /*296d0*/  @!P0 BRA `(.L_x_3265) ;  /* 0x0000000000048947 */ /* 0x000fea0003800000 */
[----:B------:R-:W-:Y:S01]  /*296e0*/  BPT.TRAP 0x1 ;  /* 0x000000040000795c */ /* 0x000fe20000300000 */
.L_x_3265:
[----:B0-----:R-:W-:Y:S01]  /*296f0*/  LOP3.LUT R3, R34, 0x1, RZ, 0x3c, !PT ;  /* 0x0000000122037812 */ /* 0x001fe200078e3cff */
[----:B------:R-:W-:Y:S01]  /*29700*/  IMAD R0, R30, 0x8, R22 ;  /* 0x000000081e007824 */ /* 0x000fe200078e0216 */
[----:B------:R-:W-:Y:S02]  /*29710*/  BSSY B0, `(.L_x_3266) ;  /* 0x0000004000007945 */ /* 0x000fe40003800000 */
[----:B------:R-:W-:-:S04]  /*29720*/  SHF.L.U32 R3, R3, 0x1f, RZ ;  /* 0x0000001f03037819 */ /* 0x000fc800000006ff */
[----:B------:R-:W0:Y:S02]  /*29730*/  SYNCS.PHASECHK.TRANS64.TRYWAIT P1, [R0+URZ+0x38870], R3 ;  /* 0x03887003000075a7 */ /* 0x000e24000802017f */
[----:B0-----:R-:W-:Y:S05]  /*29740*/  @!P1 BRA `(.L_x_3267) ;  /* 0x0000009800f09947 */ /* 0x001fea0003800000 */
.L_x_3591:
[----:B------:R-:W-:Y:S05]  /*29750*/  BSYNC B0 ;  /* 0x0000000000007941 */ /* 0x000fea0003800000 */
.L_x_3266:
[----:B------:R-:W2:Y:S02]  /*29760*/  LDL R2, [R1] ;  /* 0x0000000001027983 */ /* 0x000ea40000100800 */
[----:B--2---:R-:W-:-:S13]  /*29770*/  LOP3.LUT P1, RZ, R2, 0x4, RZ, 0xc0, !PT ;  /* 0x0000000402ff7812 */ /* 0x004fda000782c0ff */
[----:B------:R-:W-:Y:S05]  /*29780*/  @!P1 BRA `(.L_x_3268) ;  /* 0x0000000000049947 */ /* 0x000fea0003800000 */
[----:B------:R-:W-:Y:S01]  /*29790*/  BPT.TRAP 0x1 ;  /* 0x000000040000795c */ /* 0x000fe20000300000 */
.L_x_3268:
[----:B0-----:R-:W-:-:S04]  /*297a0*/  SHF.L.U32 R3, R34, 0x1f, RZ ;  /* 0x0000001f22037819 */ /* 0x001fc800000006ff */
[----:B------:R-:W0:Y:S02]  /*297b0*/  SYNCS.PHASECHK.TRANS64.TRYWAIT P1, [R0+URZ+0x38860], R3 ;  /* 0x03886003000075a7 */ /* 0x000e24000802017f */
[----:B0-----:R-:W-:Y:S05]  /*297c0*/  @!P1 BRA `(.L_x_3269) ;  /* 0x0000009800e49947 */ /* 0x001fea0003800000 */
.L_x_3592:
[----:B------:R-:W2:Y:S04]  /*297d0*/  LDL R2, [R1+0x24] ;  /* 0x0000240001027983 */ /* 0x000ea80000100800 */
[----:B------:R-:W3:Y:S04]  /*297e0*/  LDL R4, [R1] ;  /* 0x0000000001047983 */ /* 0x000ee80000100800 */
[----:B------:R-:W4:Y:S01]  /*297f0*/  LDL R25, [R1+0x18] ;  /* 0x0000180001197983 */ /* 0x000f220000100800 */
[----:B------:R-:W-:Y:S01]  /*29800*/  IMAD.SHL.U32 R18, R30, 0x8000, RZ ;  /* 0x000080001e127824 */ /* 0x000fe200078e00ff */
[----:B------:R-:W-:Y:S05]  /*29810*/  WARPSYNC.ALL ;  /* 0x0000000000007948 */ /* 0x000fea0003800000 */
[----:B0-----:R-:W-:Y:S01]  /*29820*/  LOP3.LUT R3, R18, R28, RZ, 0xfc, !PT ;  /* 0x0000001c12037212 */ /* 0x001fe200078efcff */
[----:B------:R-:W5:Y:S04]  /*29830*/  LDL R31, [R1+0x1c] ;  /* 0x00001c00011f7983 */ /* 0x000f680000100800 */
[----:B------:R-:W-:-:S06]  /*29840*/  IMAD.IADD R9, R22, 0x1, R3 ;  /* 0x0000000116097824 */ /* 0x000fcc00078e0203 */
[----:B------:R-:W0:Y:S01]  /*29850*/  LDSM.16.MT88.4 R8, [R9+0x10400] ;  /* 0x010400000908783b */ /* 0x000e220000004200 */
[C---:B------:R-:W-:Y:S01]  /*29860*/  LOP3.LUT R3, R18.reuse, R29, RZ, 0xfc, !PT ;  /* 0x0000001d12037212 */ /* 0x040fe200078efcff */
[----:B------:R-:W-:-:S04]  /*29870*/  VIADD R20, R18, 0x2000 ;  /* 0x0000200012147836 */ /* 0x000fc80000000000 */
[----:B------:R-:W-:Y:S01]  /*29880*/  IMAD.IADD R3, R23, 0x1, R3 ;  /* 0x0000000117037824 */ /* 0x000fe200078e0203 */
[C-C-:B0-----:R-:W-:Y:S02]  /*29890*/  PRMT R12, R8.reuse, 0x6420, R9.reuse ;  /* 0x00006420080c7816 */ /* 0x141fe40000000009 */
[----:B------:R-:W-:Y:S02]  /*298a0*/  PRMT R13, R8, 0x7531, R9 ;  /* 0x00007531080d7816 */ /* 0x000fe40000000009 */
[C-C-:B------:R-:W-:Y:S02]  /*298b0*/  PRMT R14, R10.reuse, 0x6420, R11.reuse ;  /* 0x000064200a0e7816 */ /* 0x140fe4000000000b */
[----:B------:R-:W-:Y:S02]  /*298c0*/  PRMT R15, R10, 0x7531, R11 ;  /* 0x000075310a0f7816 */ /* 0x000fe4000000000b */
[----:B--2---:R-:W-:Y:S02]  /*298d0*/  IADD3 R2, R22, R2, R18 ;  /* 0x0000000216027210 */ /* 0x004fe40007ffe012 */
[----:B---3--:R-:W-:-:S03]  /*298e0*/  LOP3.LUT P1, RZ, R4, 0x4, RZ, 0xc0, !PT ;  /* 0x0000000404ff7812 */ /* 0x008fc6000782c0ff */
[----:B------:R-:W0:Y:S04]  /*298f0*/  LDSM.16.MT88.4 R4, [R2+0x10400] ;  /* 0x010400000204783b */ /* 0x000e280000004200 */
[----:B------:R1:W-:Y:S02]  /*29900*/  STSM.16.M88.4 [R3], R12 ;  /* 0x0000000c03007844 */ /* 0x0003e40000000200 */
[----:B-1----:R-:W-:Y:S01]  /*29910*/  VIADD R3, R18, 0x4000 ;  /* 0x0000400012037836 */ /* 0x002fe20000000000 */
[C-C-:B0-----:R-:W-:Y:S02]  /*29920*/  PRMT R8, R4.reuse, 0x6420, R5.reuse ;  /* 0x0000642004087816 */ /* 0x141fe40000000005 */
[----:B------:R-:W-:Y:S02]  /*29930*/  PRMT R9, R4, 0x7531, R5 ;  /* 0x0000753104097816 */ /* 0x000fe40000000005 */
[----:B------:R-:W-:-:S02]  /*29940*/  LOP3.LUT R4, R20, R29, RZ, 0xfc, !PT ;  /* 0x0000001d14047212 */ /* 0x000fc400078efcff */
[----:B------:R-:W-:Y:S02]  /*29950*/  LOP3.LUT R5, R3, R28, RZ, 0xfc, !PT ;  /* 0x0000001c03057212 */ /* 0x000fe400078efcff */
[C-C-:B------:R-:W-:Y:S01]  /*29960*/  PRMT R10, R6.reuse, 0x6420, R7.reuse ;  /* 0x00006420060a7816 */ /* 0x140fe20000000007 */
[----:B------:R-:W-:Y:S01]  /*29970*/  IMAD.IADD R17, R23, 0x1, R4 ;  /* 0x0000000117117824 */ /* 0x000fe200078e0204 */
[----:B------:R-:W-:Y:S02]  /*29980*/  PRMT R11, R6, 0x7531, R7 ;  /* 0x00007531060b7816 */ /* 0x000fe40000000007 */
[----:B------:R-:W-:-:S03]  /*29990*/  IADD3 R21, R22, R5, RZ ;  /* 0x0000000516157210 */ /* 0x000fc60007ffe0ff */
        /* <DEDUP_REMOVED lines=8> */
[----:B------:R-:W-:Y:S02]  /*29a20*/  IMAD.IADD R3, R23, 0x1, R3 ;  /* 0x0000000117037824 */ /* 0x000fe400078e0203 */
[----:B------:R-:W-:-:S03]  /*29a30*/  VIADD R21, R18, 0x6000 ;  /* 0x0000600012157836 */ /* 0x000fc60000000000 */
        /* <DEDUP_REMOVED lines=16> */
[----:B------:R-:W0:Y:S01]  /*29b40*/  LDSM.16.MT88.4 R4, [R2+0x11400] ;  /* 0x011400000204783b */ /* 0x000e220000004200 */
[----:B----4-:R-:W-:-:S05]  /*29b50*/  IMAD.IADD R3, R25, 0x1, R18 ;  /* 0x0000000119037824 */ /* 0x010fca00078e0212 */
        /* <DEDUP_REMOVED lines=16> */
[----:B------:R-:W0:Y:S04]  /*29c60*/  LDSM.16.MT88.4 R4, [R2+0x15400] ;  /* 0x015400000204783b */ /* 0x000e280000004200 */
[----:B------:R1:W-:Y:S04]  /*29c70*/  STSM.16.M88.4 [R17+0x4000], R12 ;  /* 0x0040000c11007844 */ /* 0x0003e80000000200 */
[----:B-1----:R-:W2:Y:S01]  /*29c80*/  LDL R17, [R1+0x14] ;  /* 0x0000140001117983 */ /* 0x002ea20000100800 */
[----:B0-----:R-:W-:-:S02]  /*29c90*/  PRMT R8, R4, 0x6420, R5 ;  /* 0x0000642004087816 */ /* 0x001fc40000000005 */
[----:B------:R-:W-:Y:S02]  /*29ca0*/  PRMT R9, R4, 0x7531, R5 ;  /* 0x0000753104097816 */ /* 0x000fe40000000005 */
[----:B------:R-:W-:Y:S02]  /*29cb0*/  LOP3.LUT R5, R20, R28, RZ, 0xfc, !PT ;  /* 0x0000001c14057212 */ /* 0x000fe400078efcff */
[C-C-:B------:R-:W-:Y:S02]  /*29cc0*/  PRMT R10, R6.reuse, 0x6420, R7.reuse ;  /* 0x00006420060a7816 */ /* 0x140fe40000000007 */
[----:B------:R-:W-:Y:S01]  /*29cd0*/  PRMT R11, R6, 0x7531, R7 ;  /* 0x00007531060b7816 */ /* 0x000fe20000000007 */
[----:B------:R-:W-:-:S04]  /*29ce0*/  IMAD.IADD R20, R22, 0x1, R5 ;  /* 0x0000000116147824 */ /* 0x000fc800078e0205 */
[----:B------:R-:W-:Y:S04]  /*29cf0*/  STSM.16.M88.4 [R3+0x4000], R8 ;  /* 0x0040000803007844 */ /* 0x000fe80000000200 */
[----:B------:R-:W0:Y:S01]  /*29d00*/  LDSM.16.MT88.4 R4, [R20+0x10400] ;  /* 0x010400001404783b */ /* 0x000e220000004200 */
[----:B------:R-:W-:Y:S02]  /*29d10*/  LOP3.LUT R21, R21, R28, RZ, 0xfc, !PT ;  /* 0x0000001c15157212 */ /* 0x000fe400078efcff */
[C-C-:B0-----:R-:W-:Y:S02]  /*29d20*/  PRMT R24, R4.reuse, 0x6420, R5.reuse ;  /* 0x0000642004187816 */ /* 0x141fe40000000005 */
[----:B------:R-:W-:Y:S02]  /*29d30*/  PRMT R25, R4, 0x7531, R5 ;  /* 0x0000753104197816 */ /* 0x000fe40000000005 */
[----:B------:R-:W-:-:S02]  /*29d40*/  PRMT R26, R6, 0x6420, R7 ;  /* 0x00006420061a7816 */ /* 0x000fc40000000007 */
[----:B------:R-:W-:Y:S02]  /*29d50*/  PRMT R27, R6, 0x7531, R7 ;  /* 0x00007531061b7816 */ /* 0x000fe40000000007 */
[----:B------:R-:W0:Y:S01]  /*29d60*/  LDSM.16.MT88.4 R4, [R2+0x12400] ;  /* 0x012400000204783b */ /* 0x000e220000004200 */
[----:B------:R-:W-:Y:S01]  /*29d70*/  IMAD.IADD R21, R22, 0x1, R21 ;  /* 0x0000000116157824 */ /* 0x000fe200078e0215 */
[C-C-:B0-----:R-:W-:Y:S02]  /*29d80*/  PRMT R8, R4.reuse, 0x6420, R5.reuse ;  /* 0x0000642004087816 */ /* 0x141fe40000000005 */
[----:B------:R-:W-:Y:S02]  /*29d90*/  PRMT R9, R4, 0x7531, R5 ;  /* 0x0000753104097816 */ /* 0x000fe40000000005 */
[C-C-:B------:R-:W-:Y:S02]  /*29da0*/  PRMT R10, R6.reuse, 0x6420, R7.reuse ;  /* 0x00006420060a7816 */ /* 0x140fe40000000007 */
[----:B------:R-:W-:Y:S01]  /*29db0*/  PRMT R11, R6, 0x7531, R7 ;  /* 0x00007531060b7816 */ /* 0x000fe20000000007 */
[----:B--2---:R-:W-:-:S05]  /*29dc0*/  IMAD.IADD R3, R17, 0x1, R18 ;  /* 0x0000000111037824 */ /* 0x004fca00078e0212 */
        /* <DEDUP_REMOVED lines=14> */
[----:B------:R-:W-:-:S04]  /*29eb0*/  PRMT R10, R6, 0x6420, R7 ;  /* 0x00006420060a7816 */ /* 0x000fc80000000007 */
[----:B------:R-:W-:Y:S02]  /*29ec0*/  LOP3.LUT R5, R5, R28, RZ, 0xfc, !PT ;  /* 0x0000001c05057212 */ /* 0x000fe400078efcff */
[----:B------:R-:W-:-:S03]  /*29ed0*/  PRMT R11, R6, 0x7531, R7 ;  /* 0x00007531060b7816 */ /* 0x000fc60000000007 */
[----:B------:R-:W-:Y:S02]  /*29ee0*/  IMAD.IADD R21, R22, 0x1, R5 ;  /* 0x0000000116157824 */ /* 0x000fe400078e0205 */
[----:B------:R-:W-:Y:S04]  /*29ef0*/  STSM.16.M88.4 [R3+0x4000], R8 ;  /* 0x0040000803007844 */ /* 0x000fe80000000200 */
[----:B------:R-:W0:Y:S02]  /*29f00*/  LDSM.16.MT88.4 R4, [R21+0x10400] ;  /* 0x010400001504783b */ /* 0x000e240000004200 */
[C-C-:B0-----:R-:W-:Y:S02]  /*29f10*/  PRMT R12, R4.reuse, 0x6420, R5.reuse ;  /* 0x00006420040c7816 */ /* 0x141fe40000000005 */
[----:B------:R-:W-:-:S02]  /*29f20*/  PRMT R13, R4, 0x7531, R5 ;  /* 0x00007531040d7816 */ /* 0x000fc40000000005 */
[C-C-:B------:R-:W-:Y:S02]  /*29f30*/  PRMT R14, R6.reuse, 0x6420, R7.reuse ;  /* 0x00006420060e7816 */ /* 0x140fe40000000007 */
[----:B------:R-:W-:Y:S02]  /*29f40*/  PRMT R15, R6, 0x7531, R7 ;  /* 0x00007531060f7816 */ /* 0x000fe40000000007 */
[----:B------:R-:W0:Y:S01]  /*29f50*/  LDSM.16.MT88.4 R4, [R2+0x13400] ;  /* 0x013400000204783b */ /* 0x000e220000004200 */
[----:B-----5:R-:W-:-:S05]  /*29f60*/  IMAD.IADD R20, R31, 0x1, R18 ;  /* 0x000000011f147824 */ /* 0x020fca00078e0212 */
        /* <DEDUP_REMOVED lines=31> */
.L_x_3270:
[----:B-1----:R1:W-:Y:S01]  /*2a160*/  SYNCS.ARRIVE.TRANS64.A1T0 RZ, [R0+URZ+0x38850], RZ ;  /* 0x038850ff00ff79a7 */ /* 0x0023e2000810003f */
[----:B------:R-:W-:Y:S06]  /*2a170*/  BAR.SYNC.DEFER_BLOCKING 0x2, 0x80 ;  /* 0x0082000000007b1d */ /* 0x000fec0000010000 */
[----:B------:R-:W-:Y:S05]  /*2a180*/  @!P0 BRA `(.L_x_3271) ;  /* 0x0000000000048947 */ /* 0x000fea0003800000 */
[----:B------:R-:W-:Y:S01]  /*2a190*/  BPT.TRAP 0x1 ;  /* 0x000000040000795c */ /* 0x000fe20000300000 */
.L_x_3271:
[----:B------:R-:W2:Y:S01]  /*2a1a0*/  LDL R2, [R1+0x10] ;  /* 0x0000100001027983 */ /* 0x000ea20000100800 */
[----:B-1----:R-:W-:Y:S02]  /*2a1b0*/  VIADD R0, R0, 0x38880 ;  /* 0x0003888000007836 */ /* 0x002fe40000000000 */
[----:B------:R-:W-:-:S05]  /*2a1c0*/  VIADD R30, R30, 0x1 ;  /* 0x000000011e1e7836 */ /* 0x000fca0000000000 */
[----:B------:R-:W-:-:S04]  /*2a1d0*/  ISETP.NE.AND P0, PT, R30, 0x2, PT ;  /* 0x000000021e00780c */ /* 0x000fc80003f05270 */
[----:B0-----:R-:W-:Y:S02]  /*2a1e0*/  SEL R3, RZ, 0x1, P0 ;  /* 0x00000001ff037807 */ /* 0x001fe40000000000 */
[----:B------:R-:W-:Y:S02]  /*2a1f0*/  SEL R30, R30, RZ, P0 ;  /* 0x000000ff1e1e7207 */ /* 0x000fe40000000000 */
[----:B------:R-:W-:Y:S02]  /*2a200*/  LOP3.LUT R34, R34, R3, RZ, 0x3c, !PT ;  /* 0x0000000322227212 */ /* 0x000fe400078e3cff */
[----:B--2---:R-:W-:-:S04]  /*2a210*/  PRMT R0, R2, 0x654, R0 ;  /* 0x0000065402007816 */ /* 0x004fc80000000000 */
[----:B------:R0:W-:Y:S03]  /*2a220*/  SYNCS.ARRIVE.TRANS64.RED.A1T0 RZ, [R0+URZ], RZ ;  /* 0x000000ff00ff79a7 */ /* 0x0001e6000810043f */
.L_x_3212:
[----:B0-----:R-:W3:Y:S02]  /*2a230*/  LDL R0, [R1] ;  /* 0x0000000001007983 */ /* 0x001ee40000100800 */
[----:B---3--:R-:W-:-:S13]  /*2a240*/  LOP3.LUT P0, RZ, R0, 0x80, RZ, 0xc0, !PT ;  /* 0x0000008000ff7812 */ /* 0x008fda000780c0ff */
[----:B------:R-:W-:Y:S05]  /*2a250*/  @!P0 BRA `(.L_x_3272) ;  /* 0x0000000000288947 */ /* 0x000fea0003800000 */
[----:B------:R-:W-:Y:S05]  /*2a260*/  WARPSYNC.ALL ;  /* 0x0000000000007948 */ /* 0x000fea0003800000 */
[----:B------:R-:W0:Y:S08]  /*2a270*/  S2UR UR4, SR_CgaCtaId ;  /* 0x00000000000479c3 */ /* 0x000e300000008800 */
[----:B------:R-:W-:Y:S01]  /*2a280*/  BAR.SYNC.DEFER_BLOCKING 0x5, 0x180 ;  /* 0x0146000000007b1d */ /* 0x000fe20000010000 */
[----:B--2---:R-:W-:Y:S01]  /*2a290*/  MOV R22, 0x400 ;  /* 0x0000040000167802 */ /* 0x004fe20000000f00 */
[----:B0-----:R-:W-:-:S05]  /*2a2a0*/  IMAD.U32 R0, RZ, RZ, UR4 ;  /* 0x00000004ff007e24 */ /* 0x001fca000f8e00ff */
[----:B------:R-:W-:Y:S01]  /*2a2b0*/  LEA R22, R0, R22, 0x18 ;  /* 0x0000001600167211 */ /* 0x000fe200078ec0ff */
[----:B------:R3:W-:Y:S04]  /*2a2c0*/  STL [R1+0x10], R0 ;  /* 0x0000100001007387 */ /* 0x0007e80000100800 */
[----:B------:R3:W4:Y:S01]  /*2a2d0*/  LDS.128 R16, [R22+0x388d0] ;  /* 0x0388d00016107984 */ /* 0x0007220000000c00 */
[----:B------:R-:W-:Y:S06]  /*2a2e0*/  BAR.ARV 0x4, 0x180 ;  /* 0x0106000000007b1d */ /* 0x000fec0000002000 */
[----:B------:R-:W-:Y:S05]  /*2a2f0*/  BRA `(.L_x_3273) ;  /* 0x0000000800d47947 */ /* 0x000fea0003800000 */
.L_x_3272:
[----:B------:R-:W0:Y:S01]  /*2a300*/  S2R R0, SR_TID.X ;  /* 0x0000000000007919 */ /* 0x000e220000002100 */
[----:B------:R-:W-:Y:S01]  /*2a310*/  UMOV UR4, 0xffffffff ;  /* 0xffffffff00047882 */ /* 0x000fe20000000000 */
[----:B0-----:R-:W-:-:S04]  /*2a320*/  LOP3.LUT R7, R0, 0x1f, RZ, 0xc0, !PT ;  /* 0x0000001f00077812 */ /* 0x001fc800078ec0ff */
[----:B------:R-:W-:Y:S01]  /*2a330*/  ISETP.NE.AND P0, PT, R7, 0x1f, PT ;  /* 0x0000001f0700780c */ /* 0x000fe20003f05270 */
[----:B------:R-:W-:-:S12]  /*2a340*/  BRA.DIV UR4, `(.L_x_3274) ;  /* 0x0000009204187947 */ /* 0x000fd8000b800000 */
[----:B--2---:R-:W-:Y:S01]  /*2a350*/  IMAD.IADD R5, R19, 0x1, R7 ;  /* 0x0000000113057824 */ /* 0x004fe200078e0207 */
        /* <DEDUP_REMOVED lines=11> */
[----:B0-----:R-:W-:Y:S02]  /*2a410*/  IMAD.MOV.U32 R2, RZ, RZ, RZ ;  /* 0x000000ffff027224 */ /* 0x001fe400078e00ff */
[----:B--2---:R-:W-:Y:S01]  /*2a420*/  @!P1 IMAD.MOV.U32 R2, RZ, RZ, R3 ;  /* 0x000000ffff029224 */ /* 0x004fe200078e0003 */
[----:B------:R-:W-:-:S04]  /*2a430*/  ISETP.NE.AND P1, PT, R7, RZ, PT ;  /* 0x000000ff0700720c */ /* 0x000fc80003f25270 */
        /* <DEDUP_REMOVED lines=15> */
[----:B------:R0:W2:Y:S02]  /*2a530*/  SHFL.IDX PT, R14, R3, 0x1f, 0x1f ;  /* 0x03e01f00030e7f89 */ /* 0x0000a400000e0000 */
.L_x_3602:
[----:B------:R-:W-:Y:S02]  /*2a540*/  ULDC UR4, c[0x0][0xc38] ;  /* 0x00030e0000047ab9 */ /* 0x000fe40000000800 */
[----:B------:R-:W-:-:S04]  /*2a550*/  IMAD.U32 R4, RZ, RZ, UR4 ;  /* 0x00000004ff047e24 */ /* 0x000fc8000f8e00ff */
[----:B--2---:R-:W-:-:S04]  /*2a560*/  IMAD R5, R14, R4, RZ ;  /* 0x000000040e057224 */ /* 0x004fc800078e02ff */
[----:B------:R-:W-:-:S05]  /*2a570*/  IMAD.IADD R16, R16, 0x1, R5 ;  /* 0x0000000110107824 */ /* 0x000fca00078e0205 */
[----:B------:R-:W-:-:S13]  /*2a580*/  ISETP.GT.AND P6, PT, R16, R0, PT ;  /* 0x000000001000720c */ /* 0x000fda0003fc4270 */
[----:B------:R-:W-:Y:S05]  /*2a590*/  @P6 BRA `(.L_x_3275) ;  /* 0x00000000009c6947 */ /* 0x000fea0003800000 */
.L_x_3280:
[----:B------:R-:W2:Y:S01]  /*2a5a0*/  LDC R4, c[0x0][0xc3c] ;  /* 0x00030f00ff047b82 */ /* 0x000ea20000000800 */
[----:B------:R-:W-:-:S05]  /*2a5b0*/  VIADD R19, R19, 0x1f ;  /* 0x0000001f13137836 */ /* 0x000fca0000000000 */
[----:B--2---:R-:W-:-:S13]  /*2a5c0*/  ISETP.GE.AND P6, PT, R19, R4, PT ;  /* 0x000000041300720c */ /* 0x004fda0003fc6270 */
[----:B------:R-:W-:Y:S05]  /*2a5d0*/  @P6 BRA `(.L_x_3276) ;  /* 0x0000000400d06947 */ /* 0x000fea0003800000 */
[----:B------:R-:W2:Y:S01]  /*2a5e0*/  S2R R2, SR_TID.X ;  /* 0x0000000000027919 */ /* 0x000ea20000002100 */
[----:B------:R-:W-:Y:S01]  /*2a5f0*/  BSSY B0, `(.L_x_3277) ;  /* 0x0000009000007945 */ /* 0x000fe20003800000 */
[----:B--2---:R-:W-:-:S05]  /*2a600*/  LOP3.LUT R2, R2, 0x1f, RZ, 0xc0, !PT ;  /* 0x0000001f02027812 */ /* 0x004fca00078ec0ff */
[----:B------:R-:W-:Y:S01]  /*2a610*/  IMAD.IADD R5, R19, 0x1, R2 ;  /* 0x0000000113057824 */ /* 0x000fe200078e0202 */
[----:B------:R-:W-:-:S04]  /*2a620*/  MOV R2, RZ ;  /* 0x000000ff00027202 */ /* 0x000fc80000000f00 */
[----:B------:R-:W-:-:S13]  /*2a630*/  ISETP.GE.OR P6, PT, R5, R4, !P0 ;  /* 0x000000040500720c */ /* 0x000fda00047c6670 */
[----:B------:R-:W-:Y:S05]  /*2a640*/  @P6 BRA `(.L_x_3278) ;  /* 0x00000000000c6947 */ /* 0x000fea0003800000 */
[----:B0-----:R-:W0:Y:S02]  /*2a650*/  LDC.64 R2, c[0x0][0xc80] ;  /* 0x00032000ff027b82 */ /* 0x001e240000000a00 */
[----:B0-----:R-:W-:-:S06]  /*2a660*/  IMAD.WIDE R2, R5, 0x4, R2 ;  /* 0x0000000405027825 */ /* 0x001fcc00078e0202 */
[----:B------:R2:W5:Y:S02]  /*2a670*/  LDG.E R2, desc[UR36][R2.64] ;  /* 0x0000002402027981 */ /* 0x000564000c1e1900 */
.L_x_3278:
[----:B------:R-:W-:Y:S05]  /*2a680*/  BSYNC B0 ;  /* 0x0000000000007941 */ /* 0x000fea0003800000 */
.L_x_3277:
[----:B------:R-:W-:-:S03]  /*2a690*/  UMOV UR4, 0xffffffff ;  /* 0xffffffff00047882 */ /* 0x000fc60000000000 */
[----:B------:R-:W-:Y:S05]  /*2a6a0*/  BRA.DIV UR4, `(.L_x_3279) ;  /* 0x0000009204647947 */ /* 0x000fea000b800000 */
[----:B-----5:R-:W3:Y:S02]  /*2a6b0*/  SHFL.UP PT, R14, R2, 0x1, RZ ;  /* 0x04200000020e7989 */ /* 0x020ee400000e00ff */
[----:B---3--:R-:W-:-:S05]  /*2a6c0*/  SEL R13, R14, RZ, P1 ;  /* 0x000000ff0e0d7207 */ /* 0x008fca0000800000 */
[----:B------:R-:W-:-:S05]  /*2a6d0*/  IMAD.IADD R13, R2, 0x1, R13 ;  /* 0x00000001020d7824 */ /* 0x000fca00078e020d */
[----:B------:R-:W3:Y:S02]  /*2a6e0*/  SHFL.UP PT, R14, R13, 0x2, RZ ;  /* 0x044000000d0e7989 */ /* 0x000ee400000e00ff */
[----:B---3--:R-:W-:-:S05]  /*2a6f0*/  SEL R14, R14, RZ, P2 ;  /* 0x000000ff0e0e7207 */ /* 0x008fca0001000000 */
[----:B0-2---:R-:W-:-:S05]  /*2a700*/  IMAD.IADD R3, R13, 0x1, R14 ;  /* 0x000000010d037824 */ /* 0x005fca00078e020e */
        /* <DEDUP_REMOVED lines=10> */
.L_x_3610:
[----:B------:R-:W-:Y:S02]  /*2a7b0*/  ULDC UR4, c[0x0][0xc38] ;  /* 0x00030e0000047ab9 */ /* 0x000fe40000000800 */
[----:B------:R-:W-:-:S04]  /*2a7c0*/  IMAD.U32 R4, RZ, RZ, UR4 ;  /* 0x00000004ff047e24 */ /* 0x000fc8000f8e00ff */
[----:B--2---:R-:W-:-:S04]  /*2a7d0*/  IMAD R5, R14, R4, RZ ;  /* 0x000000040e057224 */ /* 0x004fc800078e02ff */
[----:B------:R-:W-:-:S05]  /*2a7e0*/  IMAD.IADD R16, R5, 0x1, R16 ;  /* 0x0000000105107824 */ /* 0x000fca00078e0210 */
[----:B------:R-:W-:-:S13]  /*2a7f0*/  ISETP.GT.AND P6, PT, R16, R0, PT ;  /* 0x000000001000720c */ /* 0x000fda0003fc4270 */
[----:B------:R-:W-:Y:S05]  /*2a800*/  @!P6 BRA `(.L_x_3280) ;  /* 0xfffffffc0064e947 */ /* 0x000fea000383ffff */
.L_x_3275:
[----:B------:R-:W-:Y:S01]  /*2a810*/  IADD3 R16, -R5, R16, RZ ;  /* 0x0000001005107210 */ /* 0x000fe20007ffe1ff */
[----:B------:R-:W-:-:S04]  /*2a820*/  UMOV UR4, 0xffffffff ;  /* 0xffffffff00047882 */ /* 0x000fc80000000000 */
[----:B------:R-:W-:-:S05]  /*2a830*/  IMAD R5, R3, R4, R16 ;  /* 0x0000000403057224 */ /* 0x000fca00078e0210 */
[----:B------:R-:W-:Y:S01]  /*2a840*/  ISETP.GT.AND P6, PT, R5, R0, PT ;  /* 0x000000000500720c */ /* 0x000fe20003fc4270 */
[----:B------:R-:W-:-:S12]  /*2a850*/  BRA.DIV UR4, `(.L_x_3281) ;  /* 0x0000009204b47947 */ /* 0x000fd8000b800000 */
[----:B------:R-:W-:-:S04]  /*2a860*/  VOTE.ANY R6, PT, !P6 ;  /* 0x0000000000067806 */ /* 0x000fc800070e0100 */
[----:B------:R-:W2:Y:S02]  /*2a870*/  POPC R5, R6 ;  /* 0x0000000600057309 */ /* 0x000ea40000000000 */
[----:B--2---:R2:W3:Y:S02]  /*2a880*/  SHFL.IDX PT, R17, R2, R5, 0x1f ;  /* 0x00001f0502117589 */ /* 0x0044e400000e0000 */
.L_x_3614:
[----:B------:R-:W-:Y:S01]  /*2a890*/  ISETP.NE.AND P0, PT, R6, RZ, PT ;  /* 0x000000ff0600720c */ /* 0x000fe20003f05270 */
[----:B------:R-:W-:-:S12]  /*2a8a0*/  IMAD.MOV.U32 R6, RZ, RZ, RZ ;  /* 0x000000ffff067224 */ /* 0x000fd800078e00ff */
[----:B------:R-:W-:Y:S05]  /*2a8b0*/  @!P0 BRA `(.L_x_3282) ;  /* 0x0000000000108947 */ /* 0x000fea0003800000 */
[----:B------:R-:W-:Y:S01]  /*2a8c0*/  UMOV UR4, 0xffffffff ;  /* 0xffffffff00047882 */ /* 0x000fe20000000000 */
[----:B------:R-:W-:Y:S02]  /*2a8d0*/  VIADD R12, R5, 0xffffffff ;  /* 0xffffffff050c7836 */ /* 0x000fe40000000000 */
[----:B------:R-:W-:Y:S05]  /*2a8e0*/  BRA.DIV UR4, `(.L_x_3283) ;  /* 0x0000009204d87947 */ /* 0x000fea000b800000 */
[----:B------:R4:W0:Y:S02]  /*2a8f0*/  SHFL.IDX PT, R6, R3, R12, 0x1f ;  /* 0x00001f0c03067589 */ /* 0x00082400000e0000 */
.L_x_3282:
[----:B0-2-4-:R-:W0:Y:S01]  /*2a900*/  LDC.64 R2, c[0x0][0xc90] ;  /* 0x00032400ff027b82 */ /* 0x015e220000000a00 */
[----:B------:R-:W-:-:S04]  /*2a910*/  IMAD.IADD R19, R5, 0x1, R19 ;  /* 0x0000000105137824 */ /* 0x000fc800078e0213 */
[----:B0-----:R-:W-:-:S05]  /*2a920*/  IMAD.WIDE R2, R19, 0x4, R2 ;  /* 0x0000000413027825 */ /* 0x001fca00078e0202 */
[----:B------:R-:W3:Y:S01]  /*2a930*/  LDG.E R7, desc[UR36][R2.64] ;  /* 0x0000002402077981 */ /* 0x000ee2000c1e1900 */
[----:B------:R-:W-:-:S04]  /*2a940*/  IMAD R16, R6, R4, R16 ;  /* 0x0000000406107224 */ /* 0x000fc800078e0210 */
[----:B------:R-:W-:Y:S02]  /*2a950*/  IMAD.IADD R0, R0, 0x1, -R16 ;  /* 0x0000000100007824 */ /* 0x000fe400078e0a10 */
[----:B---3--:R-:W-:-:S05]  /*2a960*/  IMAD R5, R17, R7, RZ ;  /* 0x0000000711057224 */ /* 0x008fca00078e02ff */
[-C--:B------:R-:W-:Y:S02]  /*2a970*/  IABS R8, R5.reuse ;  /* 0x0000000500087213 */ /* 0x080fe40000000000 */
[----:B------:R-:W-:Y:S02]  /*2a980*/  IABS R6, R5 ;  /* 0x0000000500067213 */ /* 0x000fe40000000000 */
[----:B-1----:R-:W0:Y:S02]  /*2a990*/  I2F.RP R9, R8 ;  /* 0x0000000800097306 */ /* 0x002e240000209400 */
[----:B------:R-:W-:-:S06]  /*2a9a0*/  IADD3 R6, RZ, -R6, RZ ;  /* 0x80000006ff067210 */ /* 0x000fcc0007ffe0ff */
[----:B0-----:R-:W0:Y:S02]  /*2a9b0*/  MUFU.RCP R9, R9 ;  /* 0x0000000900097308 */ /* 0x001e240000001000 */
[----:B0-----:R-:W-:-:S06]  /*2a9c0*/  VIADD R10, R9, 0xffffffe ;  /* 0x0ffffffe090a7836 */ /* 0x001fcc0000000000 */
[----:B------:R-:W0:Y:S02]  /*2a9d0*/  F2I.FTZ.U32.TRUNC.NTZ R3, R10 ;  /* 0x0000000a00037305 */ /* 0x000e24000021f000 */
[----:B0-----:R-:W-:-:S04]  /*2a9e0*/  IMAD.MOV R2, RZ, RZ, -R3 ;  /* 0x000000ffff027224 */ /* 0x001fc800078e0a03 */
[----:B------:R-:W-:Y:S02]  /*2a9f0*/  IMAD R11, R2, R8, RZ ;  /* 0x00000008020b7224 */ /* 0x000fe400078e02ff */
[----:B------:R-:W-:-:S04]  /*2aa00*/  IMAD.MOV.U32 R2, RZ, RZ, RZ ;  /* 0x000000ffff027224 */ /* 0x000fc800078e00ff */
        /* <DEDUP_REMOVED lines=17> */
[----:B------:R-:W-:Y:S02]  /*2ab20*/  IMAD R5, R5, R2, R0 ;  /* 0x0000000205057224 */ /* 0x000fe400078e0200 */
[----:B------:R-:W-:Y:S01]  /*2ab30*/  IMAD.MOV.U32 R2, RZ, RZ, RZ ;  /* 0x000000ffff027224 */ /* 0x000fe200078e00ff */
[----:B------:R-:W-:Y:S01]  /*2ab40*/  VIADDMNMX R4, R3, R4, R7, PT ;  /* 0x0000000403047246 */ /* 0x000fe20003800107 */
[----:B------:R-:W-:-:S03]  /*2ab50*/  IMAD.IADD R6, R5, 0x1, R6 ;  /* 0x0000000105067824 */ /* 0x000fc600078e0206 */
[----:B------:R-:W-:-:S04]  /*2ab60*/  IABS R7, R4 ;  /* 0x0000000400077213 */ /* 0x000fc80000000000 */
[----:B------:R-:W0:Y:S08]  /*2ab70*/  I2F.RP R8, R7 ;  /* 0x0000000700087306 */ /* 0x000e300000209400 */
[----:B0-----:R-:W0:Y:S02]  /*2ab80*/  MUFU.RCP R8, R8 ;  /* 0x0000000800087308 */ /* 0x001e240000001000 */
[----:B0-----:R-:W-:-:S06]  /*2ab90*/  VIADD R9, R8, 0xffffffe ;  /* 0x0ffffffe08097836 */ /* 0x001fcc0000000000 */
[----:B------:R-:W0:Y:S02]  /*2aba0*/  F2I.FTZ.U32.TRUNC.NTZ R3, R9 ;  /* 0x0000000900037305 */ /* 0x000e24000021f000 */
[----:B0-----:R-:W-:-:S05]  /*2abb0*/  IADD3 R0, RZ, -R3, RZ ;  /* 0x80000003ff007210 */ /* 0x001fca0007ffe0ff */
[----:B------:R-:W-:Y:S01]  /*2abc0*/  IMAD R11, R0, R7, RZ ;  /* 0x00000007000b7224 */ /* 0x000fe200078e02ff */
[----:B------:R-:W-:-:S03]  /*2abd0*/  IABS R0, R5 ;  /* 0x0000000500007213 */ /* 0x000fc60000000000 */
[----:B------:R-:W-:Y:S01]  /*2abe0*/  IMAD.HI.U32 R3, R3, R11, R2 ;  /* 0x0000000b03037227 */ /* 0x000fe200078e0002 */
[----:B------:R-:W-:-:S05]  /*2abf0*/  IABS R2, R4 ;  /* 0x0000000400027213 */ /* 0x000fca0000000000 */
        /* <DEDUP_REMOVED lines=12> */
[----:B------:R-:W-:Y:S02]  /*2acc0*/  @!P1 LOP3.LUT R3, RZ, R4, RZ, 0x33, !PT ;  /* 0x00000004ff039212 */ /* 0x000fe400078e33ff */
[----:B------:R-:W-:Y:S02]  /*2acd0*/  IADD3 R4, -R4, RZ, RZ ;  /* 0x000000ff04047210 */ /* 0x000fe40007ffe1ff */
[----:B------:R-:W-:-:S03]  /*2ace0*/  LOP3.LUT R0, RZ, R3, RZ, 0x33, !PT ;  /* 0x00000003ff007212 */ /* 0x000fc600078e33ff */
[----:B------:R-:W-:Y:S02]  /*2acf0*/  IMAD R18, R3, R4, R6 ;  /* 0x0000000403127224 */ /* 0x000fe400078e0206 */
[----:B------:R-:W-:Y:S01]  /*2ad00*/  IMAD.IADD R17, R17, 0x1, R0 ;  /* 0x0000000111117824 */ /* 0x000fe200078e0200 */
[----:B------:R-:W-:Y:S06]  /*2ad10*/  BRA `(.L_x_3284) ;  /* 0x00000000001c7947 */ /* 0x000fec0003800000 */
.L_x_3276:
[----:B------:R-:W-:Y:S01]  /*2ad20*/  UMOV UR4, URZ ;  /* 0x0000003f00047c82 */ /* 0x000fe20008000000 */
[----:B------:R-:W-:Y:S01]  /*2ad30*/  UMOV UR5, URZ ;  /* 0x0000003f00057c82 */ /* 0x000fe20008000000 */
[----:B------:R-:W-:Y:S01]  /*2ad40*/  ULDC UR6, c[0x0][0xc3c] ;  /* 0x00030f0000067ab9 */ /* 0x000fe20000000800 */
[----:B------:R-:W-:Y:S02]  /*2ad50*/  IMAD.MOV.U32 R16, RZ, RZ, R0 ;  /* 0x000000ffff107224 */ /* 0x000fe400078e0000 */
[----:B------:R-:W-:Y:S02]  /*2ad60*/  IMAD.U32 R17, RZ, RZ, UR4 ;  /* 0x00000004ff117e24 */ /* 0x000fe4000f8e00ff */
[----:B------:R-:W-:Y:S02]  /*2ad70*/  IMAD.U32 R18, RZ, RZ, UR5 ;  /* 0x00000005ff127e24 */ /* 0x000fe4000f8e00ff */
[----:B------:R-:W-:-:S07]  /*2ad80*/  IMAD.U32 R19, RZ, RZ, UR6 ;  /* 0x00000006ff137e24 */ /* 0x000fce000f8e00ff */
.L_x_3284:
[----:B------:R2:W3:Y:S01]  /*2ad90*/  LDL R2, [R1+0x10] ;  /* 0x0000100001027983 */ /* 0x0004e20000100800 */
[----:B------:R-:W4:Y:S01]  /*2ada0*/  S2R R0, SR_TID.X ;  /* 0x0000000000007919 */ /* 0x000f220000002100 */
[----:B------:R-:W-:Y:S05]  /*2adb0*/  WARPSYNC.ALL ;  /* 0x0000000000007948 */ /* 0x000fea0003800000 */
[----:B----4-:R-:W-:Y:S01]  /*2adc0*/  LOP3.LUT R0, R0, 0x1f, RZ, 0xc0, !PT ;  /* 0x0000001f00007812 */ /* 0x010fe200078ec0ff */
[----:B------:R-:W-:Y:S03]  /*2add0*/  BAR.SYNC.DEFER_BLOCKING 0x4, 0x180 ;  /* 0x0106000000007b1d */ /* 0x000fe60000010000 */
[----:B------:R-:W-:-:S13]  /*2ade0*/  ISETP.NE.AND P0, PT, R0, RZ, PT ;  /* 0x000000ff0000720c */ /* 0x000fda0003f05270 */
[----:B------:R-:W-:Y:S01]  /*2adf0*/  @!P0 MOV R0, 0x400 ;  /* 0x0000040000008802 */ /* 0x000fe20000000f00 */
[----:B---3--:R-:W3:Y:S03]  /*2ae00*/  @!P0 S2R R2, SR_CgaCtaId ;  /* 0x0000000000028919 */ /* 0x008ee60000008800 */
[----:B---3--:R-:W-:Y:S01]  /*2ae10*/  @!P0 LEA R22, R2, R0, 0x18 ;  /* 0x0000000002168211 */ /* 0x008fe200078ec0ff */
[----:B------:R2:W-:Y:S04]  /*2ae20*/  @!P0 STL [R1+0x10], R2 ;  /* 0x0000100201008387 */ /* 0x0005e80000100800 */
[----:B------:R2:W-:Y:S01]  /*2ae30*/  @!P0 STS.128 [R22+0x388d0], R16 ;  /* 0x0388d01016008388 */ /* 0x0005e20000000c00 */
[----:B------:R-:W-:Y:S06]  /*2ae40*/  BAR.ARV 0x5, 0x180 ;  /* 0x0146000000007b1d */ /* 0x000fec0000002000 */
.L_x_3273:
[----:B------:R-:W-:Y:S02]  /*2ae50*/  ULDC UR4, c[0x0][0xc3c] ;  /* 0x00030f0000047ab9 */ /* 0x000fe40000000800 */
[----:B----4-:R-:W-:-:S13]  /*2ae60*/  ISETP.GE.AND P0, PT, R19, UR4, PT ;  /* 0x0000000413007c0c */ /* 0x010fda000bf06270 */
[----:B------:R-:W-:Y:S05]  /*2ae70*/  @!P0 BRA `(.L_x_3285) ;  /* 0xffffff8c00088947 */ /* 0x000fea000383ffff */
[----:B------:R-:W-:Y:S05]  /*2ae80*/  BSYNC B7 ;  /* 0x0000000000077941 */ /* 0x000fea0003800000 */
.L_x_3171:
[----:B--23--:R-:W2:Y:S01]  /*2ae90*/  LDL.LU R0, [R1+0x38] ;  /* 0x0000380001007983 */ /* 0x00cea20000300800 */
[----:B------:R-:W-:Y:S01]  /*2aea0*/  BSSY B0, `(.L_x_3286) ;  /* 0x000000b000007945 */ /* 0x000fe20003800000 */
[----:B------:R-:W3:Y:S01]  /*2aeb0*/  S2R R5, SR_CgaCtaId ;  /* 0x0000000000057919 */ /* 0x000ee20000008800 */
[----:B--2---:R-:W-:-:S05]  /*2aec0*/  VIADD R0, R0, 0x1 ;  /* 0x0000000100007836 */ /* 0x004fca0000000000 */
[----:B0-----:R-:W-:-:S04]  /*2aed0*/  LEA.HI R2, R0, R0, RZ, 0x1 ;  /* 0x0000000000027211 */ /* 0x001fc800078f08ff */
[----:B------:R-:W-:Y:S02]  /*2aee0*/  LOP3.LUT R3, R2, 0xfffffffe, RZ, 0xc0, !PT ;  /* 0xfffffffe02037812 */ /* 0x000fe400078ec0ff */
[----:B------:R-:W-:-:S03]  /*2aef0*/  MOV R2, 0x400 ;  /* 0x0000040000027802 */ /* 0x000fc60000000f00 */
[----:B------:R-:W-:Y:S01]  /*2af00*/  IMAD.IADD R0, R0, 0x1, -R3 ;  /* 0x0000000100007824 */ /* 0x000fe200078e0a03 */
[----:B---3--:R-:W-:-:S04]  /*2af10*/  LEA R7, R5, R2, 0x18 ;  /* 0x0000000205077211 */ /* 0x008fc800078ec0ff */
[----:B------:R-:W-:-:S04]  /*2af20*/  SHF.L.U32 R0, R0, 0x1f, RZ ;  /* 0x0000001f00007819 */ /* 0x000fc800000006ff */
[----:B------:R-:W0:Y:S02]  /*2af30*/  SYNCS.PHASECHK.TRANS64.TRYWAIT P0, [R7+URZ+0x38820], R0 ;  /* 0x03882000070075a7 */ /* 0x000e24000800017f */
[----:B0-----:R-:W-:Y:S05]  /*2af40*/  @!P0 BRA `(.L_x_3287) ;  /* 0x0000008c00688947 */ /* 0x001fea0003800000 */
.L_x_3617:
[----:B------:R-:W-:Y:S05]  /*2af50*/  BSYNC B0 ;  /* 0x0000000000007941 */ /* 0x000fea0003800000 */
.L_x_3286:
[----:B------:R-:W-:-:S03]  /*2af60*/  UMOV UR4, 0xffffffff ;  /* 0xffffffff00047882 */ /* 0x000fc60000000000 */
[----:B------:R-:W-:Y:S05]  /*2af70*/  BRA.DIV UR4, `(.L_x_3288) ;  /* 0x0000008e04707947 */ /* 0x000fea000b800000 */
[----:B0-----:R-:W0:Y:S02]  /*2af80*/  S2R R0, SR_TID.X ;  /* 0x0000000000007919 */ /* 0x001e240000002100 */
[----:B0-----:R-:W-:-:S04]  /*2af90*/  SHF.R.U32.HI R0, RZ, 0x5, R0 ;  /* 0x00000005ff007819 */ /* 0x001fc80000011600 */
[----:B------:R-:W-:-:S05]  /*2afa0*/  LOP3.LUT R0, R0, 0x3, RZ, 0xc0, !PT ;  /* 0x0000000300007812 */ /* 0x000fca00078ec0ff */
[----:B------:R0:W2:Y:S02]  /*2afb0*/  SHFL.IDX PT, R14, R0, RZ, 0x1f ;  /* 0x00001fff000e7589 */ /* 0x0000a400000e0000 */
.L_x_3620:
[----:B--2---:R-:W-:-:S13]  /*2afc0*/  ISETP.NE.AND P0, PT, R14, RZ, PT ;  /* 0x000000ff0e00720c */ /* 0x004fda0003f05270 */
[----:B------:R-:W-:Y:S05]  /*2afd0*/  @P0 BRA `(.L_x_2941) ;  /* 0x0000000000b00947 */ /* 0x000fea0003800000 */
[----:B------:R-:W-:-:S03]  /*2afe0*/  UMOV UR4, 0xffffffff ;  /* 0xffffffff00047882 */ /* 0x000fc60000000000 */
[----:B------:R-:W-:Y:S05]  /*2aff0*/  BRA.DIV UR4, `(.L_x_3289) ;  /* 0x0000008e04847947 */ /* 0x000fea000b800000 */
[----:B------:R-:W-:-:S13]  /*2b000*/  ELECT P6, URZ, PT ;  /* 0x00000000003f782f */ /* 0x000fda00038c0000 */
.L_x_3623:
        /* <DEDUP_REMOVED lines=8> */
.L_x_3290:
[----:B------:R-:W-:Y:S01]  /*2b090*/  IMAD R5, R30, 0x8, R7 ;  /* 0x000000081e057824 */ /* 0x000fe200078e0207 */
[----:B------:R-:W-:Y:S01]  /*2b0a0*/  SHF.L.U32 R0, R34, 0x1f, RZ ;  /* 0x0000001f22007819 */ /* 0x000fe200000006ff */
[----:B------:R-:W-:-:S03]  /*2b0b0*/  VIADD R30, R30, 0x1 ;  /* 0x000000011e1e7836 */ /* 0x000fc60000000000 */
[----:B------:R-:W0:Y:S02]  /*2b0c0*/  SYNCS.PHASECHK.TRANS64.TRYWAIT P1, [R5+URZ+0x38840], R0 ;  /* 0x03884000050075a7 */ /* 0x000e24000802017f */
[----:B------:R-:W-:-:S04]  /*2b0d0*/  ISETP.NE.AND P2, PT, R30, 0x2, PT ;  /* 0x000000021e00780c */ /* 0x000fc80003f45270 */
[----:B------:R-:W-:Y:S01]  /*2b0e0*/  SEL R3, RZ, 0x1, P2 ;  /* 0x00000001ff037807 */ /* 0x000fe20001000000 */
[----:B0-----:R-:W-:Y:S08]  /*2b0f0*/  @!P1 BRA `(.L_x_3291) ;  /* 0x0000008c00649947 */ /* 0x001ff00003800000 */
.L_x_3624:
[----:B------:R-:W-:Y:S02]  /*2b100*/  SEL R30, R30, RZ, P2 ;  /* 0x000000ff1e1e7207 */ /* 0x000fe40001000000 */
[----:B------:R-:W-:Y:S01]  /*2b110*/  LOP3.LUT R2, R34, R3, RZ, 0x3c, !PT ;  /* 0x0000000322027212 */ /* 0x000fe200078e3cff */
[----:B------:R-:W-:Y:S06]  /*2b120*/  @!P0 BRA `(.L_x_3292) ;  /* 0x0000000000048947 */ /* 0x000fec0003800000 */
[----:B------:R-:W-:Y:S01]  /*2b130*/  BPT.TRAP 0x1 ;  /* 0x000000040000795c */ /* 0x000fe20000300000 */
.L_x_3292:
[----:B------:R-:W-:Y:S01]  /*2b140*/  IMAD R3, R30, 0x8, R7 ;  /* 0x000000081e037824 */ /* 0x000fe200078e0207 */
[----:B------:R-:W-:-:S04]  /*2b150*/  SHF.L.U32 R2, R2, 0x1f, RZ ;  /* 0x0000001f02027819 */ /* 0x000fc800000006ff */
[----:B------:R-:W2:Y:S02]  /*2b160*/  SYNCS.PHASECHK.TRANS64.TRYWAIT P1, [R3+URZ+0x38840], R2 ;  /* 0x03884002030075a7 */ /* 0x000ea4000802017f */
[----:B--2---:R-:W-:Y:S05]  /*2b170*/  @!P1 BRA `(.L_x_3293) ;  /* 0x0000008c00589947 */ /* 0x004fea0003800000 */
.L_x_3625:
[----:B------:R-:W-:Y:S05]  /*2b180*/  @!P0 BRA `(.L_x_3294) ;  /* 0x0000000000048947 */ /* 0x000fea0003800000 */
[----:B------:R-:W-:Y:S01]  /*2b190*/  BPT.TRAP 0x1 ;  /* 0x000000040000795c */ /* 0x000fe20000300000 */
.L_x_3294:
[----:B------:R-:W3:Y:S02]  /*2b1a0*/  SYNCS.PHASECHK.TRANS64.TRYWAIT P1, [R5+URZ+0x38860], R0 ;  /* 0x03886000050075a7 */ /* 0x000ee4000802017f */
[----:B---3--:R-:W-:Y:S05]  /*2b1b0*/  @!P1 BRA `(.L_x_3295) ;  /* 0x0000008c005c9947 */ /* 0x008fea0003800000 */
.L_x_3626:
[----:B------:R-:W-:Y:S05]  /*2b1c0*/  @!P0 BRA `(.L_x_3296) ;  /* 0x0000000000048947 */ /* 0x000fea0003800000 */
[----:B------:R-:W-:Y:S01]  /*2b1d0*/  BPT.TRAP 0x1 ;  /* 0x000000040000795c */ /* 0x000fe20000300000 */
.L_x_3296:
[----:B------:R-:W4:Y:S02]  /*2b1e0*/  SYNCS.PHASECHK.TRANS64.TRYWAIT P1, [R3+URZ+0x38860], R2 ;  /* 0x03886002030075a7 */ /* 0x000f24000802017f */
[----:B----4-:R-:W-:Y:S05]  /*2b1f0*/  @!P1 BRA `(.L_x_3297) ;  /* 0x0000008c00609947 */ /* 0x010fea0003800000 */
.L_x_3627:
[----:B------:R-:W-:Y:S05]  /*2b200*/  @!P0 BRA `(.L_x_3298) ;  /* 0x0000000000048947 */ /* 0x000fea0003800000 */
[----:B------:R-:W-:Y:S01]  /*2b210*/  BPT.TRAP 0x1 ;  /* 0x000000040000795c */ /* 0x000fe20000300000 */
.L_x_3298:
[----:B------:R-:W5:Y:S02]  /*2b220*/  SYNCS.PHASECHK.TRANS64.TRYWAIT P1, [R5+URZ+0x38880], R0 ;  /* 0x03888000050075a7 */ /* 0x000f64000802017f */
[----:B-----5:R-:W-:Y:S05]  /*2b230*/  @!P1 BRA `(.L_x_3299) ;  /* 0x0000008c00649947 */ /* 0x020fea0003800000 */
.L_x_3628:
[----:B------:R-:W-:Y:S05]  /*2b240*/  @!P0 BRA `(.L_x_3300) ;  /* 0x0000000000048947 */ /* 0x000fea0003800000 */
[----:B------:R-:W-:Y:S01]  /*2b250*/  BPT.TRAP 0x1 ;  /* 0x000000040000795c */ /* 0x000fe20000300000 */
.L_x_3300:
[----:B------:R0:W0:Y:S02]  /*2b260*/  SYNCS.PHASECHK.TRANS64.TRYWAIT P0, [R3+URZ+0x38880], R2 ;  /* 0x03888002030075a7 */ /* 0x000024000800017f */
[----:B0-----:R-:W-:Y:S05]  /*2b270*/  @!P0 NANOSLEEP.SYNCS 0x989680 ;  /* 0x009896800000895d */ /* 0x001fea0003900000 */
[----:B------:R-:W0:Y:S02]  /*2b280*/  @!P0 SYNCS.PHASECHK.TRANS64 P0, [R3+URZ+0x38880], R2 ;  /* 0x03888002030085a7 */ /* 0x000e24000800007f */
[----:B0-----:R-:W-:Y:S05]  /*2b290*/  @!P0 BRA `(.L_x_3300) ;  /* 0xfffffffc00f08947 */ /* 0x001fea000383ffff */
.L_x_2941:
[----:B------:R-:W-:Y:S05]  /*2b2a0*/  BSYNC B8 ;  /* 0x0000000000087941 */ /* 0x000fea0003800000 */
.L_x_2938:
[----:B------:R-:W-:Y:S05]  /*2b2b0*/  EXIT ;  /* 0x000000000000794d */ /* 0x000fea0003800000 */
.L_x_2963:
[----:B0-----:R0:W1:Y:S02]  /*2b2c0*/  SYNCS.PHASECHK.TRANS64.TRYWAIT P6, [R80+URZ+0x38890], R110 ;  /* 0x0388906e500075a7 */ /* 0x00106400080c017f */
[----:B-1----:R-:W-:Y:S05]  /*2b2d0*/  @!P6 NANOSLEEP.SYNCS 0x989680 ;  /* 0x009896800000e95d */ /* 0x002fea0003900000 */
[----:B------:R-:W1:Y:S02]  /*2b2e0*/  @!P6 SYNCS.PHASECHK.TRANS64 P6, [R80+URZ+0x38890], R110 ;  /* 0x0388906e5000e5a7 */ /* 0x000e6400080c007f */
[----:B-1----:R-:W-:Y:S05]  /*2b2f0*/  @!P6 BRA `(.L_x_2963) ;  /* 0xfffffffc00f0e947 */ /* 0x002fea000383ffff */
[----:B------:R-:W-:Y:S05]  /*2b300*/  BRA `(.L_x_3301) ;  /* 0xfffffd7c00747947 */ /* 0x000fea000383ffff */
.L_x_2964:
[----:B------:R-:W-:Y:S01]  /*2b310*/  BSSY B1, `(.L_x_3302) ;  /* 0x0000008000017945 */ /* 0x000fe20003800000 */
[----:B--2---:R-:W-:Y:S02]  /*2b320*/  IMAD.MOV.U32 R13, RZ, RZ, R116 ;  /* 0x000000ffff0d7224 */ /* 0x004fe400078e0074 */
[----:B------:R-:W-:Y:S02]  /*2b330*/  IMAD.MOV.U32 R12, RZ, RZ, RZ ;  /* 0x000000ffff0c7224 */ /* 0x000fe400078e00ff */
[----:B------:R-:W-:Y:S02]  /*2b340*/  IMAD.MOV.U32 R11, RZ, RZ, 0x181f ;  /* 0x0000181fff0b7424 */ /* 0x000fe400078e00ff */
[----:B------:R-:W-:-:S07]  /*2b350*/  IMAD.MOV.U32 R15, RZ, RZ, -0x1 ;  /* 0xffffffffff0f7424 */ /* 0x000fce00078e00ff */
[----:B0-----:R-:W-:Y:S05]  /*2b360*/  WARPSYNC.COLLECTIVE R15, `(.L_x_3303) ;  /* 0x000000000f087348 */ /* 0x001fea0003c00000 */
[----:B------:R1:W2:Y:S02]  /*2b370*/  SHFL.IDX P6, R14, R13, R12, R11 ;  /* 0x0000000c0d0e7389 */ /* 0x0002a400000c000b */
[----:B012---:R-:W-:Y:S01]  /*2b380*/  ENDCOLLECTIVE ;  /* 0x000000000000791b */ /* 0x007fe20003800000 */
.L_x_3303:
[----:B------:R-:W-:Y:S05]  /*2b390*/  BSYNC B1 ;  /* 0x0000000000017941 */ /* 0x000fea0003800000 */
.L_x_3302:
[----:B------:R-:W-:Y:S01]  /*2b3a0*/  IMAD.MOV.U32 R13, RZ, RZ, R113 ;  /* 0x000000ffff0d7224 */ /* 0x000fe200078e0071 */
[----:B------:R-:W-:Y:S01]  /*2b3b0*/  MOV R79, R14 ;  /* 0x0000000e004f7202 */ /* 0x000fe20000000f00 */
[----:B------:R-:W-:Y:S02]  /*2b3c0*/  IMAD.MOV.U32 R12, RZ, RZ, RZ ;  /* 0x000000ffff0c7224 */ /* 0x000fe400078e00ff */
[----:B------:R-:W-:Y:S02]  /*2b3d0*/  IMAD.MOV.U32 R11, RZ, RZ, 0x181f ;  /* 0x0000181fff0b7424 */ /* 0x000fe400078e00ff */
[----:B------:R-:W-:-:S07]  /*2b3e0*/  IMAD.MOV.U32 R15, RZ, RZ, -0x1 ;  /* 0xffffffffff0f7424 */ /* 0x000fce00078e00ff */
[----:B------:R-:W-:Y:S05]  /*2b3f0*/  WARPSYNC.COLLECTIVE R15, `(.L_x_3304) ;  /* 0x000000000f087348 */ /* 0x000fea0003c00000 */
[----:B------:R0:W1:Y:S02]  /*2b400*/  SHFL.IDX P6, R14, R13, R12, R11 ;  /* 0x0000000c0d0e7389 */ /* 0x00006400000c000b */
[----:B01----:R-:W-:Y:S01]  /*2b410*/  ENDCOLLECTIVE ;  /* 0x000000000000791b */ /* 0x003fe20003800000 */
.L_x_3304:
[----:B------:R-:W-:Y:S01]  /*2b420*/  IMAD.MOV.U32 R115, RZ, RZ, R14 ;  /* 0x000000ffff737224 */ /* 0x000fe200078e000e */
[----:B------:R-:W-:Y:S06]  /*2b430*/  BRA `(.L_x_3305) ;  /* 0xfffffd7c003c7947 */ /* 0x000fec000383ffff */
.L_x_2973:
        /* <DEDUP_REMOVED lines=8> */
.L_x_3307:
[----:B------:R-:W-:Y:S05]  /*2b4c0*/  BSYNC B1 ;  /* 0x0000000000017941 */ /* 0x000fea0003800000 */
.L_x_3306:
        /* <DEDUP_REMOVED lines=8> */
.L_x_3308:
[----:B------:R-:W-:Y:S01]  /*2b550*/  IMAD.MOV.U32 R73, RZ, RZ, R14 ;  /* 0x000000ffff497224 */ /* 0x000fe200078e000e */
[----:B------:R-:W-:Y:S06]  /*2b560*/  BRA `(.L_x_3309) ;  /* 0xfffffd8800bc7947 */ /* 0x000fec000383ffff */
.L_x_2982:
        /* <DEDUP_REMOVED lines=8> */
.L_x_3311:
[----:B------:R-:W-:Y:S05]  /*2b5f0*/  BSYNC B1 ;  /* 0x0000000000017941 */ /* 0x000fea0003800000 */
.L_x_3310:
        /* <DEDUP_REMOVED lines=8> */
.L_x_3312:
[----:B------:R-:W-:Y:S01]  /*2b680*/  IMAD.MOV.U32 R65, RZ, RZ, R14 ;  /* 0x000000ffff417224 */ /* 0x000fe200078e000e */
[----:B------:R-:W-:Y:S06]  /*2b690*/  BRA `(.L_x_3313) ;  /* 0xfffffd98003c7947 */ /* 0x000fec000383ffff */
.L_x_2991:
[----:B------:R-:W-:Y:S01]  /*2b6a0*/  BSSY B1, `(.L_x_3314) ;  /* 0x0000008000017945 */ /* 0x000fe20003800000 */
[----:B0-2---:R-:W-:Y:S02]  /*2b6b0*/  IMAD.MOV.U32 R13, RZ, RZ, R116 ;  /* 0x000000ffff0d7224 */ /* 0x005fe400078e0074 */
[----:B------:R-:W-:Y:S02]  /*2b6c0*/  IMAD.MOV.U32 R12, RZ, RZ, 0x3 ;  /* 0x00000003ff0c7424 */ /* 0x000fe400078e00ff */
[----:B------:R-:W-:Y:S02]  /*2b6d0*/  IMAD.MOV.U32 R11, RZ, RZ, 0x181f ;  /* 0x0000181fff0b7424 */ /* 0x000fe400078e00ff */
[----:B------:R-:W-:-:S07]  /*2b6e0*/  IMAD.MOV.U32 R15, RZ, RZ, -0x1 ;  /* 0xffffffffff0f7424 */ /* 0x000fce00078e00ff */
[----:B-1-34-:R-:W-:Y:S05]  /*2b6f0*/  WARPSYNC.COLLECTIVE R15, `(.L_x_3315) ;  /* 0x000000000f087348 */ /* 0x01afea0003c00000 */
[----:B------:R0:W2:Y:S02]  /*2b700*/  SHFL.IDX P6, R14, R13, R12, R11 ;  /* 0x0000000c0d0e7389 */ /* 0x0000a400000c000b */
[----:B01234-:R-:W-:Y:S01]  /*2b710*/  ENDCOLLECTIVE ;  /* 0x000000000000791b */ /* 0x01ffe20003800000 */
.L_x_3315:
[----:B------:R-:W-:Y:S05]  /*2b720*/  BSYNC B1 ;  /* 0x0000000000017941 */ /* 0x000fea0003800000 */
.L_x_3314:
        /* <DEDUP_REMOVED lines=8> */
.L_x_3316:
[----:B------:R-:W-:Y:S01]  /*2b7b0*/  IMAD.MOV.U32 R113, RZ, RZ, R14 ;  /* 0x000000ffff717224 */ /* 0x000fe200078e000e */
[----:B------:R-:W-:Y:S06]  /*2b7c0*/  BRA `(.L_x_3317) ;  /* 0xfffffda400c87947 */ /* 0x000fec000383ffff */
.L_x_3001:
[----:B-1----:R1:W2:Y:S02]  /*2b7d0*/  SYNCS.PHASECHK.TRANS64.TRYWAIT P3, [R80+URZ+0x38890], R110 ;  /* 0x0388906e500075a7 */ /* 0x0022a4000806017f */
[----:B--2---:R-:W-:Y:S05]  /*2b7e0*/  @!P3 NANOSLEEP.SYNCS 0x989680 ;  /* 0x009896800000b95d */ /* 0x004fea0003900000 */
[----:B------:R-:W2:Y:S02]  /*2b7f0*/  @!P3 SYNCS.PHASECHK.TRANS64 P3, [R80+URZ+0x38890], R110 ;  /* 0x0388906e5000b5a7 */ /* 0x000ea4000806007f */
[----:B--2---:R-:W-:Y:S05]  /*2b800*/  @!P3 BRA `(.L_x_3001) ;  /* 0xfffffffc00f0b947 */ /* 0x004fea000383ffff */
[----:B------:R-:W-:Y:S05]  /*2b810*/  BRA `(.L_x_3318) ;  /* 0xfffffdbc000c7947 */ /* 0x000fea000383ffff */
.L_x_3002:
        /* <DEDUP_REMOVED lines=8> */
.L_x_3320:
[----:B------:R-:W-:Y:S05]  /*2b8a0*/  BSYNC B1 ;  /* 0x0000000000017941 */ /* 0x000fea0003800000 */
.L_x_3319:
        /* <DEDUP_REMOVED lines=8> */
.L_x_3321:
[----:B------:R-:W-:Y:S01]  /*2b930*/  IMAD.MOV.U32 R120, RZ, RZ, R14 ;  /* 0x000000ffff787224 */ /* 0x000fe200078e000e */
[----:B------:R-:W-:Y:S06]  /*2b940*/  BRA `(.L_x_3322) ;  /* 0xfffffdb800d87947 */ /* 0x000fec000383ffff */
.L_x_3007:
        /* <DEDUP_REMOVED lines=8> */
.L_x_3324:
[----:B------:R-:W-:Y:S05]  /*2b9d0*/  BSYNC B1 ;  /* 0x0000000000017941 */ /* 0x000fea0003800000 */
.L_x_3323:
        /* <DEDUP_REMOVED lines=8> */
.L_x_3325:
[----:B------:R-:W-:Y:S01]  /*2ba60*/  IMAD.MOV.U32 R50, RZ, RZ, R14 ;  /* 0x000000ffff327224 */ /* 0x000fe200078e000e */
[----:B------:R-:W-:Y:S06]  /*2ba70*/  BRA `(.L_x_3326) ;  /* 0xfffffdc8009c7947 */ /* 0x000fec000383ffff */
.L_x_3012:
        /* <DEDUP_REMOVED lines=8> */
.L_x_3328:
[----:B------:R-:W-:Y:S05]  /*2bb00*/  BSYNC B1 ;  /* 0x0000000000017941 */ /* 0x000fea0003800000 */
.L_x_3327:
        /* <DEDUP_REMOVED lines=8> */
.L_x_3329:
[----:B------:R-:W-:Y:S01]  /*2bb90*/  IMAD.MOV.U32 R52, RZ, RZ, R14 ;  /* 0x000000ffff347224 */ /* 0x000fe200078e000e */
[----:B------:R-:W-:Y:S06]  /*2bba0*/  BRA `(.L_x_3330) ;  /* 0xfffffdd800587947 */ /* 0x000fec000383ffff */
.L_x_3017:
        /* <DEDUP_REMOVED lines=8> */
.L_x_3332:
[----:B------:R-:W-:Y:S05]  /*2bc30*/  BSYNC B1 ;  /* 0x0000000000017941 */ /* 0x000fea0003800000 */
.L_x_3331:
        /* <DEDUP_REMOVED lines=8> */
.L_x_3333:
[----:B------:R-:W-:Y:S01]  /*2bcc0*/  IMAD.MOV.U32 R48, RZ, RZ, R14 ;  /* 0x000000ffff307224 */ /* 0x000fe200078e000e */
[----:B------:R-:W-:Y:S06]  /*2bcd0*/  BRA `(.L_x_3334) ;  /* 0xfffffde800107947 */ /* 0x000fec000383ffff */
.L_x_3022:
[----:B0-----:R0:W1:Y:S02]  /*2bce0*/  SYNCS.PHASECHK.TRANS64.TRYWAIT P2, [R80+URZ+0x38890], R110 ;  /* 0x0388906e500075a7 */ /* 0x001064000804017f */
[----:B-1----:R-:W-:Y:S05]  /*2bcf0*/  @!P2 NANOSLEEP.SYNCS 0x989680 ;  /* 0x009896800000a95d */ /* 0x002fea0003900000 */
[----:B------:R-:W1:Y:S02]  /*2bd00*/  @!P2 SYNCS.PHASECHK.TRANS64 P2, [R80+URZ+0x38890], R110 ;  /* 0x0388906e5000a5a7 */ /* 0x000e64000804007f */
[----:B-1----:R-:W-:Y:S05]  /*2bd10*/  @!P2 BRA `(.L_x_3022) ;  /* 0xfffffffc00f0a947 */ /* 0x002fea000383ffff */
[----:B------:R-:W-:Y:S05]  /*2bd20*/  BRA `(.L_x_3335) ;  /* 0xfffffdf800107947 */ /* 0x000fea000383ffff */
.L_x_3023:
        /* <DEDUP_REMOVED lines=8> */
.L_x_3337:
[----:B------:R-:W-:Y:S05]  /*2bdb0*/  BSYNC B1 ;  /* 0x0000000000017941 */ /* 0x000fea0003800000 */
.L_x_3336:
        /* <DEDUP_REMOVED lines=8> */
.L_x_3338:
[----:B------:R-:W-:Y:S05]  /*2be40*/  BRA `(.L_x_3339) ;  /* 0xfffffdf800347947 */ /* 0x000fea000383ffff */
.L_x_3026:
        /* <DEDUP_REMOVED lines=8> */
.L_x_3341:
[----:B------:R-:W-:Y:S05]  /*2bed0*/  BSYNC B1 ;  /* 0x0000000000017941 */ /* 0x000fea0003800000 */
.L_x_3340:
        /* <DEDUP_REMOVED lines=8> */
.L_x_3342:
[----:B------:R-:W-:Y:S05]  /*2bf60*/  BRA `(.L_x_3343) ;  /* 0xfffffdf800347947 */ /* 0x000fea000383ffff */
.L_x_3029:
        /* <DEDUP_REMOVED lines=8> */
.L_x_3345:
[----:B------:R-:W-:Y:S05]  /*2bff0*/  BSYNC B1 ;  /* 0x0000000000017941 */ /* 0x000fea0003800000 */
.L_x_3344:
        /* <DEDUP_REMOVED lines=8> */
.L_x_3346:
[----:B------:R-:W-:Y:S05]  /*2c080*/  BRA `(.L_x_3347) ;  /* 0xfffffdf800387947 */ /* 0x000fea000383ffff */
.L_x_3032:
        /* <DEDUP_REMOVED lines=8> */
.L_x_3349:
[----:B------:R-:W-:Y:S05]  /*2c110*/  BSYNC B1 ;  /* 0x0000000000017941 */ /* 0x000fea0003800000 */
.L_x_3348:
        /* <DEDUP_REMOVED lines=8> */
.L_x_3350:
[----:B------:R-:W-:Y:S05]  /*2c1a0*/  BRA `(.L_x_3351) ;  /* 0xfffffdf8003c7947 */ /* 0x000fea000383ffff */
.L_x_3036:
[----:B------:R0:W0:Y:S02]  /*2c1b0*/  SYNCS.PHASECHK.TRANS64.TRYWAIT P3, [R80+URZ+0x388b0], R110 ;  /* 0x0388b06e500075a7 */ /* 0x000024000806017f */
[----:B0-----:R-:W-:Y:S05]  /*2c1c0*/  @!P3 NANOSLEEP.SYNCS 0x989680 ;  /* 0x009896800000b95d */ /* 0x001fea0003900000 */
[----:B------:R-:W0:Y:S02]  /*2c1d0*/  @!P3 SYNCS.PHASECHK.TRANS64 P3, [R80+URZ+0x388b0], R110 ;  /* 0x0388b06e5000b5a7 */ /* 0x000e24000806007f */
[----:B0-----:R-:W-:Y:S05]  /*2c1e0*/  @!P3 BRA `(.L_x_3036) ;  /* 0xfffffffc00f0b947 */ /* 0x001fea000383ffff */
[----:B------:R-:W-:Y:S05]  /*2c1f0*/  BRA `(.L_x_3352) ;  /* 0xfffffdf800b47947 */ /* 0x000fea000383ffff */
.L_x_3048:
[----:B------:R-:W-:Y:S01]  /*2c200*/  BSSY B0, `(.L_x_3353) ;  /* 0x0000007000007945 */ /* 0x000fe20003800000 */
[----:B------:R-:W-:Y:S01]  /*2c210*/  MOV R12, RZ ;  /* 0x000000ff000c7202 */ /* 0x000fe20000000f00 */
[----:B------:R-:W-:Y:S02]  /*2c220*/  IMAD.MOV.U32 R11, RZ, RZ, 0x1f ;  /* 0x0000001fff0b7424 */ /* 0x000fe400078e00ff */
[----:B------:R-:W-:-:S07]  /*2c230*/  IMAD.MOV.U32 R15, RZ, RZ, -0x1 ;  /* 0xffffffffff0f7424 */ /* 0x000fce00078e00ff */
[----:B-----5:R-:W-:Y:S05]  /*2c240*/  WARPSYNC.COLLECTIVE R15, `(.L_x_3354) ;  /* 0x000000000f087348 */ /* 0x020fea0003c00000 */
[----:B------:R0:W1:Y:S02]  /*2c250*/  SHFL.IDX P6, R14, R13, R12, R11 ;  /* 0x0000000c0d0e7389 */ /* 0x00006400000c000b */
[----:B01---5:R-:W-:Y:S01]  /*2c260*/  ENDCOLLECTIVE ;  /* 0x000000000000791b */ /* 0x023fe20003800000 */
.L_x_3354:
[----:B------:R-:W-:Y:S05]  /*2c270*/  BSYNC B0 ;  /* 0x0000000000007941 */ /* 0x000fea0003800000 */
.L_x_3353:
[----:B------:R-:W-:Y:S05]  /*2c280*/  BRA `(.L_x_3355) ;  /* 0xfffffe0800587947 */ /* 0x000fea000383ffff */
.L_x_3058:
        /* <DEDUP_REMOVED lines=8> */
.L_x_3357:
[----:B------:R-:W-:Y:S05]  /*2c310*/  BSYNC B1 ;  /* 0x0000000000017941 */ /* 0x000fea0003800000 */
.L_x_3356:
        /* <DEDUP_REMOVED lines=8> */
.L_x_3358:
[----:B------:R-:W-:Y:S02]  /*2c3a0*/  IMAD.MOV.U32 R13, RZ, RZ, R8 ;  /* 0x000000ffff0d7224 */ /* 0x000fe400078e0008 */
[----:B------:R-:W-:-:S07]  /*2c3b0*/  IMAD.MOV.U32 R4, RZ, RZ, R14 ;  /* 0x000000ffff047224 */ /* 0x000fce00078e000e */
[----:B------:R-:W-:Y:S05]  /*2c3c0*/  WARPSYNC.COLLECTIVE R15, `(.L_x_3359) ;  /* 0x000000000f087348 */ /* 0x000fea0003c00000 */
[----:B------:R0:W1:Y:S02]  /*2c3d0*/  SHFL.IDX P6, R14, R13, R12, R11 ;  /* 0x0000000c0d0e7389 */ /* 0x00006400000c000b */
[----:B01----:R-:W-:Y:S01]  /*2c3e0*/  ENDCOLLECTIVE ;  /* 0x000000000000791b */ /* 0x003fe20003800000 */
.L_x_3359:
[----:B------:R-:W-:Y:S02]  /*2c3f0*/  IMAD.MOV.U32 R13, RZ, RZ, R7 ;  /* 0x000000ffff0d7224 */ /* 0x000fe400078e0007 */
[----:B------:R-:W-:-:S07]  /*2c400*/  IMAD.MOV.U32 R3, RZ, RZ, R14 ;  /* 0x000000ffff037224 */ /* 0x000fce00078e000e */
[----:B------:R-:W-:Y:S05]  /*2c410*/  WARPSYNC.COLLECTIVE R15, `(.L_x_3360) ;  /* 0x000000000f087348 */ /* 0x000fea0003c00000 */
[----:B------:R0:W1:Y:S02]  /*2c420*/  SHFL.IDX P6, R14, R13, R12, R11 ;  /* 0x0000000c0d0e7389 */ /* 0x00006400000c000b */
[----:B01----:R-:W-:Y:S01]  /*2c430*/  ENDCOLLECTIVE ;  /* 0x000000000000791b */ /* 0x003fe20003800000 */
.L_x_3360:
[----:B------:R-:W-:Y:S05]  /*2c440*/  BRA `(.L_x_3361) ;  /* 0xfffffe0c00e07947 */ /* 0x000fea000383ffff */
.L_x_3061:
[----:B------:R-:W-:Y:S01]  /*2c450*/  BSSY B1, `(.L_x_3362) ;  /* 0x0000008000017945 */ /* 0x000fe20003800000 */
[----:B------:R-:W-:Y:S01]  /*2c460*/  MOV R13, R6 ;  /* 0x00000006000d7202 */ /* 0x000fe20000000f00 */
[----:B------:R-:W-:Y:S02]  /*2c470*/  IMAD.MOV.U32 R12, RZ, RZ, 0x1 ;  /* 0x00000001ff0c7424 */ /* 0x000fe400078e00ff */
[----:B------:R-:W-:Y:S02]  /*2c480*/  IMAD.MOV.U32 R11, RZ, RZ, 0x181f ;  /* 0x0000181fff0b7424 */ /* 0x000fe400078e00ff */
[----:B------:R-:W-:-:S07]  /*2c490*/  IMAD.MOV.U32 R15, RZ, RZ, -0x1 ;  /* 0xffffffffff0f7424 */ /* 0x000fce00078e00ff */
[----:B0-2345:R-:W-:Y:S05]  /*2c4a0*/  WARPSYNC.COLLECTIVE R15, `(.L_x_3363) ;  /* 0x000000000f087348 */ /* 0x03dfea0003c00000 */
[----:B----4-:R1:W4:Y:S02]  /*2c4b0*/  SHFL.IDX P6, R14, R13, R12, R11 ;  /* 0x0000000c0d0e7389 */ /* 0x01032400000c000b */
[----:B012345:R-:W-:Y:S01]  /*2c4c0*/  ENDCOLLECTIVE ;  /* 0x000000000000791b */ /* 0x03ffe20003800000 */
.L_x_3363:
[----:B------:R-:W-:Y:S05]  /*2c4d0*/  BSYNC B1 ;  /* 0x0000000000017941 */ /* 0x000fea0003800000 */
.L_x_3362:
        /* <DEDUP_REMOVED lines=8> */
.L_x_3364:
[----:B------:R-:W-:Y:S02]  /*2c560*/  IMAD.MOV.U32 R13, RZ, RZ, R8 ;  /* 0x000000ffff0d7224 */ /* 0x000fe400078e0008 */
[----:B------:R-:W-:-:S07]  /*2c570*/  IMAD.MOV.U32 R4, RZ, RZ, R14 ;  /* 0x000000ffff047224 */ /* 0x000fce00078e000e */
[----:B------:R-:W-:Y:S05]  /*2c580*/  WARPSYNC.COLLECTIVE R15, `(.L_x_3365) ;  /* 0x000000000f087348 */ /* 0x000fea0003c00000 */
[----:B------:R0:W1:Y:S02]  /*2c590*/  SHFL.IDX P6, R14, R13, R12, R11 ;  /* 0x0000000c0d0e7389 */ /* 0x00006400000c000b */
[----:B01----:R-:W-:Y:S01]  /*2c5a0*/  ENDCOLLECTIVE ;  /* 0x000000000000791b */ /* 0x003fe20003800000 */
.L_x_3365:
[----:B------:R-:W-:Y:S02]  /*2c5b0*/  IMAD.MOV.U32 R13, RZ, RZ, R7 ;  /* 0x000000ffff0d7224 */ /* 0x000fe400078e0007 */
[----:B------:R-:W-:-:S07]  /*2c5c0*/  IMAD.MOV.U32 R3, RZ, RZ, R14 ;  /* 0x000000ffff037224 */ /* 0x000fce00078e000e */
[----:B------:R-:W-:Y:S05]  /*2c5d0*/  WARPSYNC.COLLECTIVE R15, `(.L_x_3366) ;  /* 0x000000000f087348 */ /* 0x000fea0003c00000 */
[----:B------:R0:W1:Y:S02]  /*2c5e0*/  SHFL.IDX P6, R14, R13, R12, R11 ;  /* 0x0000000c0d0e7389 */ /* 0x00006400000c000b */
[----:B01----:R-:W-:Y:S01]  /*2c5f0*/  ENDCOLLECTIVE ;  /* 0x000000000000791b */ /* 0x003fe20003800000 */
.L_x_3366:
[----:B------:R-:W-:Y:S05]  /*2c600*/  BRA `(.L_x_3367) ;  /* 0xfffffe0c00fc7947 */ /* 0x000fea000383ffff */
.L_x_3064:
[----:B------:R-:W-:Y:S01]  /*2c610*/  BSSY B1, `(.L_x_3368) ;  /* 0x0000008000017945 */ /* 0x000fe20003800000 */
[----:B0-----:R-:W-:Y:S01]  /*2c620*/  IMAD.MOV.U32 R13, RZ, RZ, R6 ;  /* 0x000000ffff0d7224 */ /* 0x001fe200078e0006 */
[----:B------:R-:W-:Y:S01]  /*2c630*/  MOV R15, 0xffffffff ;  /* 0xffffffff000f7802 */ /* 0x000fe20000000f00 */
[----:B------:R-:W-:Y:S02]  /*2c640*/  IMAD.MOV.U32 R12, RZ, RZ, 0x2 ;  /* 0x00000002ff0c7424 */ /* 0x000fe400078e00ff */
[----:B------:R-:W-:-:S07]  /*2c650*/  IMAD.MOV.U32 R11, RZ, RZ, 0x181f ;  /* 0x0000181fff0b7424 */ /* 0x000fce00078e00ff */
[----:B-12345:R-:W-:Y:S05]  /*2c660*/  WARPSYNC.COLLECTIVE R15, `(.L_x_3369) ;  /* 0x000000000f087348 */ /* 0x03efea0003c00000 */
[----:B----4-:R0:W4:Y:S02]  /*2c670*/  SHFL.IDX P6, R14, R13, R12, R11 ;  /* 0x0000000c0d0e7389 */ /* 0x01012400000c000b */
[----:B012345:R-:W-:Y:S01]  /*2c680*/  ENDCOLLECTIVE ;  /* 0x000000000000791b */ /* 0x03ffe20003800000 */
.L_x_3369:
[----:B------:R-:W-:Y:S05]  /*2c690*/  BSYNC B1 ;  /* 0x0000000000017941 */ /* 0x000fea0003800000 */
.L_x_3368:
        /* <DEDUP_REMOVED lines=8> */
.L_x_3370:
[----:B------:R-:W-:Y:S02]  /*2c720*/  IMAD.MOV.U32 R13, RZ, RZ, R8 ;  /* 0x000000ffff0d7224 */ /* 0x000fe400078e0008 */
[----:B------:R-:W-:-:S07]  /*2c730*/  IMAD.MOV.U32 R4, RZ, RZ, R14 ;  /* 0x000000ffff047224 */ /* 0x000fce00078e000e */
[----:B------:R-:W-:Y:S05]  /*2c740*/  WARPSYNC.COLLECTIVE R15, `(.L_x_3371) ;  /* 0x000000000f087348 */ /* 0x000fea0003c00000 */
[----:B------:R0:W1:Y:S02]  /*2c750*/  SHFL.IDX P6, R14, R13, R12, R11 ;  /* 0x0000000c0d0e7389 */ /* 0x00006400000c000b */
[----:B01----:R-:W-:Y:S01]  /*2c760*/  ENDCOLLECTIVE ;  /* 0x000000000000791b */ /* 0x003fe20003800000 */
.L_x_3371:
[----:B------:R-:W-:Y:S01]  /*2c770*/  IMAD.MOV.U32 R13, RZ, RZ, R7 ;  /* 0x000000ffff0d7224 */ /* 0x000fe200078e0007 */
[----:B------:R-:W-:-:S07]  /*2c780*/  MOV R3, R14 ;  /* 0x0000000e00037202 */ /* 0x000fce0000000f00 */
[----:B------:R-:W-:Y:S05]  /*2c790*/  WARPSYNC.COLLECTIVE R15, `(.L_x_3372) ;  /* 0x000000000f087348 */ /* 0x000fea0003c00000 */
[----:B------:R0:W1:Y:S02]  /*2c7a0*/  SHFL.IDX P6, R14, R13, R12, R11 ;  /* 0x0000000c0d0e7389 */ /* 0x00006400000c000b */
[----:B01----:R-:W-:Y:S01]  /*2c7b0*/  ENDCOLLECTIVE ;  /* 0x000000000000791b */ /* 0x003fe20003800000 */
.L_x_3372:
[----:B------:R-:W-:Y:S05]  /*2c7c0*/  BRA `(.L_x_3373) ;  /* 0xfffffe1000107947 */ /* 0x000fea000383ffff */
.L_x_3067:
        /* <DEDUP_REMOVED lines=8> */
.L_x_3375:
[----:B------:R-:W-:Y:S05]  /*2c850*/  BSYNC B1 ;  /* 0x0000000000017941 */ /* 0x000fea0003800000 */
.L_x_3374:
        /* <DEDUP_REMOVED lines=8> */
.L_x_3376:
[----:B------:R-:W-:Y:S02]  /*2c8e0*/  IMAD.MOV.U32 R13, RZ, RZ, R8 ;  /* 0x000000ffff0d7224 */ /* 0x000fe400078e0008 */
[----:B------:R-:W-:-:S07]  /*2c8f0*/  IMAD.MOV.U32 R4, RZ, RZ, R14 ;  /* 0x000000ffff047224 */ /* 0x000fce00078e000e */
[----:B------:R-:W-:Y:S05]  /*2c900*/  WARPSYNC.COLLECTIVE R15, `(.L_x_3377) ;  /* 0x000000000f087348 */ /* 0x000fea0003c00000 */
[----:B------:R0:W1:Y:S02]  /*2c910*/  SHFL.IDX P6, R14, R13, R12, R11 ;  /* 0x0000000c0d0e7389 */ /* 0x00006400000c000b */
[----:B01----:R-:W-:Y:S01]  /*2c920*/  ENDCOLLECTIVE ;  /* 0x000000000000791b */ /* 0x003fe20003800000 */
.L_x_3377:
[----:B------:R-:W-:Y:S02]  /*2c930*/  IMAD.MOV.U32 R13, RZ, RZ, R7 ;  /* 0x000000ffff0d7224 */ /* 0x000fe400078e0007 */
[----:B------:R-:W-:-:S07]  /*2c940*/  IMAD.MOV.U32 R3, RZ, RZ, R14 ;  /* 0x000000ffff037224 */ /* 0x000fce00078e000e */
[----:B------:R-:W-:Y:S05]  /*2c950*/  WARPSYNC.COLLECTIVE R15, `(.L_x_3378) ;  /* 0x000000000f087348 */ /* 0x000fea0003c00000 */
[----:B------:R0:W1:Y:S02]  /*2c960*/  SHFL.IDX P6, R14, R13, R12, R11 ;  /* 0x0000000c0d0e7389 */ /* 0x00006400000c000b */
[----:B01----:R-:W-:Y:S01]  /*2c970*/  ENDCOLLECTIVE ;  /* 0x000000000000791b */ /* 0x003fe20003800000 */
.L_x_3378:
[----:B------:R-:W-:Y:S05]  /*2c980*/  BRA `(.L_x_3379) ;  /* 0xfffffe10002c7947 */ /* 0x000fea000383ffff */
.L_x_3071:
[----:B-1----:R1:W2:Y:S02]  /*2c990*/  SYNCS.PHASECHK.TRANS64.TRYWAIT P0, [R22+URZ+0x38800], R53 ;  /* 0x03880035160075a7 */ /* 0x0022a4000800017f */
[----:B--2---:R-:W-:Y:S05]  /*2c9a0*/  @!P0 NANOSLEEP.SYNCS 0x989680 ;  /* 0x009896800000895d */ /* 0x004fea0003900000 */
[----:B------:R-:W2:Y:S02]  /*2c9b0*/  @!P0 SYNCS.PHASECHK.TRANS64 P0, [R22+URZ+0x38800], R53 ;  /* 0x03880035160085a7 */ /* 0x000ea4000800007f */
[----:B--2---:R-:W-:Y:S05]  /*2c9c0*/  @!P0 BRA `(.L_x_3071) ;  /* 0xfffffffc00f08947 */ /* 0x004fea000383ffff */
[----:B------:R-:W-:Y:S05]  /*2c9d0*/  BRA `(.L_x_3380) ;  /* 0xfffffe1000ac7947 */ /* 0x000fea000383ffff */
.L_x_3087:
[----:B------:R-:W1:Y:S01]  /*2c9e0*/  LDC R61, c[0x0][0x3f4] ;  /* 0x0000fd00ff3d7b82 */ /* 0x000e620000000800 */
[----:B------:R-:W-:Y:S01]  /*2c9f0*/  BSSY B1, `(.L_x_3381) ;  /* 0x0000008000017945 */ /* 0x000fe20003800000 */
[----:B0-----:R-:W-:Y:S01]  /*2ca00*/  IMAD.MOV.U32 R13, RZ, RZ, R10 ;  /* 0x000000ffff0d7224 */ /* 0x001fe200078e000a */
[----:B------:R-:W-:Y:S01]  /*2ca10*/  MOV R12, RZ ;  /* 0x000000ff000c7202 */ /* 0x000fe20000000f00 */
[----:B------:R-:W-:Y:S02]  /*2ca20*/  IMAD.MOV.U32 R11, RZ, RZ, 0x181f ;  /* 0x0000181fff0b7424 */ /* 0x000fe400078e00ff */
[----:B------:R-:W-:-:S07]  /*2ca30*/  IMAD.MOV.U32 R15, RZ, RZ, -0x1 ;  /* 0xffffffffff0f7424 */ /* 0x000fce00078e00ff */
[----:B-1----:R-:W-:Y:S05]  /*2ca40*/  WARPSYNC.COLLECTIVE R15, `(.L_x_3382) ;  /* 0x000000000f087348 */ /* 0x002fea0003c00000 */
[----:B------:R0:W2:Y:S02]  /*2ca50*/  SHFL.IDX P6, R14, R13, R12, R11 ;  /* 0x0000000c0d0e7389 */ /* 0x0000a400000c000b */
[----:B012---:R-:W-:Y:S01]  /*2ca60*/  ENDCOLLECTIVE ;  /* 0x000000000000791b */ /* 0x007fe20003800000 */
.L_x_3382:
[----:B------:R-:W-:Y:S05]  /*2ca70*/  BSYNC B1 ;  /* 0x0000000000017941 */ /* 0x000fea0003800000 */
.L_x_3381:
[----:B------:R-:W-:Y:S01]  /*2ca80*/  IMAD.MOV.U32 R13, RZ, RZ, R43 ;  /* 0x000000ffff0d7224 */ /* 0x000fe200078e002b */
[----:B------:R-:W-:Y:S01]  /*2ca90*/  ISETP.GE.AND P0, PT, R16, R61, PT ;  /* 0x0000003d1000720c */ /* 0x000fe20003f06270 */
[----:B------:R-:W-:Y:S02]  /*2caa0*/  IMAD.MOV.U32 R12, RZ, RZ, RZ ;  /* 0x000000ffff0c7224 */ /* 0x000fe400078e00ff */
[----:B------:R-:W-:Y:S02]  /*2cab0*/  IMAD.MOV.U32 R11, RZ, RZ, 0x181f ;  /* 0x0000181fff0b7424 */ /* 0x000fe400078e00ff */
[----:B------:R-:W-:Y:S02]  /*2cac0*/  IMAD.MOV.U32 R15, RZ, RZ, -0x1 ;  /* 0xffffffffff0f7424 */ /* 0x000fe400078e00ff */
[----:B------:R-:W-:Y:S02]  /*2cad0*/  IMAD.MOV.U32 R3, RZ, RZ, R14 ;  /* 0x000000ffff037224 */ /* 0x000fe400078e000e */
[----:B------:R-:W-:-:S07]  /*2cae0*/  IMAD R52, R216, R9, RZ ;  /* 0x00000009d8347224 */ /* 0x000fce00078e02ff */
[----:B------:R-:W-:Y:S05]  /*2caf0*/  WARPSYNC.COLLECTIVE R15, `(.L_x_3383) ;  /* 0x000000000f087348 */ /* 0x000fea0003c00000 */
[----:B------:R0:W1:Y:S02]  /*2cb00*/  SHFL.IDX P6, R14, R13, R12, R11 ;  /* 0x0000000c0d0e7389 */ /* 0x00006400000c000b */
[----:B01----:R-:W-:Y:S01]  /*2cb10*/  ENDCOLLECTIVE ;  /* 0x000000000000791b */ /* 0x003fe20003800000 */
.L_x_3383:
[----:B------:R-:W-:Y:S01]  /*2cb20*/  ISETP.GE.OR P1, PT, R59, R52, P0 ;  /* 0x000000343b00720c */ /* 0x000fe20000726670 */
[----:B------:R-:W-:Y:S01]  /*2cb30*/  IMAD.MOV.U32 R13, RZ, RZ, R53 ;  /* 0x000000ffff0d7224 */ /* 0x000fe200078e0035 */
[----:B------:R-:W-:-:S11]  /*2cb40*/  MOV R5, R14 ;  /* 0x0000000e00057202 */ /* 0x000fd60000000f00 */
[----:B------:R-:W-:Y:S05]  /*2cb50*/  WARPSYNC.COLLECTIVE R15, `(.L_x_3384) ;  /* 0x000000000f087348 */ /* 0x000fea0003c00000 */
[----:B------:R0:W1:Y:S02]  /*2cb60*/  SHFL.IDX P6, R14, R13, R12, R11 ;  /* 0x0000000c0d0e7389 */ /* 0x00006400000c000b */
[----:B01----:R-:W-:Y:S01]  /*2cb70*/  ENDCOLLECTIVE ;  /* 0x000000000000791b */ /* 0x003fe20003800000 */
.L_x_3384:
        /* <DEDUP_REMOVED lines=8> */
.L_x_3385:
[----:B------:R-:W-:-:S05]  /*2cc00*/  @!P1 IADD3 R14, P3, R16, R14, RZ ;  /* 0x0000000e100e9210 */ /* 0x000fca0007f7e0ff */
[----:B------:R-:W-:Y:S02]  /*2cc10*/  @!P1 IMAD.X R3, R7, 0x1, R17, P3 ;  /* 0x0000000107039824 */ /* 0x000fe400018e0611 */
[----:B------:R-:W-:Y:S01]  /*2cc20*/  @!P1 IMAD.MOV.U32 R26, RZ, RZ, R14 ;  /* 0x000000ffff1a9224 */ /* 0x000fe200078e000e */
[----:B------:R-:W5:Y:S02]  /*2cc30*/  @!P1 LD.E.128 R4, desc[UR36][R4.64] ;  /* 0x0000002404049980 */ /* 0x000f64000c101d00 */
[----:B------:R-:W-:-:S05]  /*2cc40*/  @!P1 MOV R27, R3 ;  /* 0x00000003001b9202 */ /* 0x000fca0000000f00 */
[----:B------:R0:W5:Y:S01]  /*2cc50*/  @!P1 LD.E.128 R36, desc[UR36][R26.64] ;  /* 0x000000241a249980 */ /* 0x000162000c101d00 */
[----:B------:R-:W-:Y:S01]  /*2cc60*/  IMAD.MOV.U32 R13, RZ, RZ, R10 ;  /* 0x000000ffff0d7224 */ /* 0x000fe200078e000a */
[----:B------:R-:W-:Y:S01]  /*2cc70*/  CS2R R32, SRZ ;  /* 0x0000000000207805 */ /* 0x000fe2000001ff00 */
[----:B------:R-:W-:Y:S01]  /*2cc80*/  IMAD.MOV.U32 R12, RZ, RZ, 0x1 ;  /* 0x00000001ff0c7424 */ /* 0x000fe200078e00ff */
[----:B------:R-:W-:Y:S02]  /*2cc90*/  CS2R R28, SRZ ;  /* 0x00000000001c7805 */ /* 0x000fe4000001ff00 */
[----:B------:R-:W-:Y:S02]  /*2cca0*/  CS2R R30, SRZ ;  /* 0x00000000001e7805 */ /* 0x000fe4000001ff00 */
[----:B------:R-:W-:-:S07]  /*2ccb0*/  CS2R R20, SRZ ;  /* 0x0000000000147805 */ /* 0x000fce000001ff00 */
[----:B0----5:R-:W-:Y:S05]  /*2ccc0*/  WARPSYNC.COLLECTIVE R15, `(.L_x_3386) ;  /* 0x000000000f087348 */ /* 0x021fea0003c00000 */
[----:B------:R1:W2:Y:S02]  /*2ccd0*/  SHFL.IDX P6, R14, R13, R12, R11 ;  /* 0x0000000c0d0e7389 */ /* 0x0002a400000c000b */
[----:B012--5:R-:W-:Y:S01]  /*2cce0*/  ENDCOLLECTIVE ;  /* 0x000000000000791b */ /* 0x027fe20003800000 */
.L_x_3386:
[----:B------:R-:W-:Y:S02]  /*2ccf0*/  IMAD.MOV.U32 R13, RZ, RZ, R43 ;  /* 0x000000ffff0d7224 */ /* 0x000fe400078e002b */
[----:B------:R-:W-:-:S07]  /*2cd00*/  IMAD.MOV.U32 R3, RZ, RZ, R14 ;  /* 0x000000ffff037224 */ /* 0x000fce00078e000e */
[----:B------:R-:W-:Y:S05]  /*2cd10*/  WARPSYNC.COLLECTIVE R15, `(.L_x_3387) ;  /* 0x000000000f087348 */ /* 0x000fea0003c00000 */
[----:B------:R0:W1:Y:S02]  /*2cd20*/  SHFL.IDX P6, R14, R13, R12, R11 ;  /* 0x0000000c0d0e7389 */ /* 0x00006400000c000b */
[----:B01----:R-:W-:Y:S01]  /*2cd30*/  ENDCOLLECTIVE ;  /* 0x000000000000791b */ /* 0x003fe20003800000 */
.L_x_3387:
[----:B------:R-:W-:Y:S02]  /*2cd40*/  IMAD.MOV.U32 R13, RZ, RZ, R53 ;  /* 0x000000ffff0d7224 */ /* 0x000fe400078e0035 */
[----:B------:R-:W-:-:S07]  /*2cd50*/  IMAD.MOV.U32 R9, RZ, RZ, R14 ;  /* 0x000000ffff097224 */ /* 0x000fce00078e000e */
[----:B------:R-:W-:Y:S05]  /*2cd60*/  WARPSYNC.COLLECTIVE R15, `(.L_x_3388) ;  /* 0x000000000f087348 */ /* 0x000fea0003c00000 */
[----:B------:R0:W1:Y:S02]  /*2cd70*/  SHFL.IDX P6, R14, R13, R12, R11 ;  /* 0x0000000c0d0e7389 */ /* 0x00006400000c000b */
[----:B01----:R-:W-:Y:S01]  /*2cd80*/  ENDCOLLECTIVE ;  /* 0x000000000000791b */ /* 0x003fe20003800000 */
.L_x_3388:
[----:B------:R-:W-:Y:S01]  /*2cd90*/  MOV R13, R42 ;  /* 0x0000002a000d7202 */ /* 0x000fe20000000f00 */
[----:B------:R-:W-:-:S07]  /*2cda0*/  IMAD.MOV.U32 R25, RZ, RZ, R14 ;  /* 0x000000ffff197224 */ /* 0x000fce00078e000e */
[----:B------:R-:W-:Y:S05]  /*2cdb0*/  WARPSYNC.COLLECTIVE R15, `(.L_x_3389) ;  /* 0x000000000f087348 */ /* 0x000fea0003c00000 */
[----:B------:R0:W1:Y:S02]  /*2cdc0*/  SHFL.IDX P6, R14, R13, R12, R11 ;  /* 0x0000000c0d0e7389 */ /* 0x00006400000c000b */
[----:B01----:R-:W-:Y:S01]  /*2cdd0*/  ENDCOLLECTIVE ;  /* 0x000000000000791b */ /* 0x003fe20003800000 */
.L_x_3389:
[----:B------:R-:W-:Y:S02]  /*2cde0*/  @!P1 IMAD.MOV.U32 R32, RZ, RZ, R4 ;  /* 0x000000ffff209224 */ /* 0x000fe400078e0004 */
[----:B------:R-:W-:Y:S01]  /*2cdf0*/  @!P1 IMAD.MOV.U32 R33, RZ, RZ, R5 ;  /* 0x000000ffff219224 */ /* 0x000fe200078e0005 */
[----:B------:R-:W-:Y:S01]  /*2ce00*/  CS2R R4, SRZ ;  /* 0x0000000000047805 */ /* 0x000fe2000001ff00 */
[----:B------:R-:W-:Y:S02]  /*2ce10*/  @!P1 IMAD.MOV.U32 R28, RZ, RZ, R6 ;  /* 0x000000ffff1c9224 */ /* 0x000fe400078e0006 */
[----:B------:R-:W-:Y:S01]  /*2ce20*/  @!P1 IMAD.MOV.U32 R29, RZ, RZ, R7 ;  /* 0x000000ffff1d9224 */ /* 0x000fe200078e0007 */
[----:B------:R-:W-:Y:S01]  /*2ce30*/  @!P1 MOV R21, R39 ;  /* 0x0000002700159202 */ /* 0x000fe20000000f00 */
[----:B------:R-:W-:Y:S02]  /*2ce40*/  @!P1 IMAD.MOV.U32 R30, RZ, RZ, R36 ;  /* 0x000000ffff1e9224 */ /* 0x000fe400078e0024 */
[----:B------:R-:W-:-:S02]  /*2ce50*/  @!P1 IMAD.MOV.U32 R31, RZ, RZ, R37 ;  /* 0x000000ffff1f9224 */ /* 0x000fc400078e0025 */
[----:B------:R-:W-:Y:S01]  /*2ce60*/  @!P1 IMAD.MOV.U32 R20, RZ, RZ, R38 ;  /* 0x000000ffff149224 */ /* 0x000fe200078e0026 */
[----:B------:R-:W-:Y:S06]  /*2ce70*/  BRA `(.L_x_3390) ;  /* 0xfffffe50002c7947 */ /* 0x000fec000383ffff */
.L_x_3090:
[----:B------:R-:W-:Y:S01]  /*2ce80*/  BSSY B1, `(.L_x_3391) ;  /* 0x0000008000017945 */ /* 0x000fe20003800000 */
[----:B------:R-:W-:Y:S02]  /*2ce90*/  IMAD.MOV.U32 R13, RZ, RZ, R10 ;  /* 0x000000ffff0d7224 */ /* 0x000fe400078e000a */
[----:B------:R-:W-:Y:S02]  /*2cea0*/  IMAD.MOV.U32 R12, RZ, RZ, 0x2 ;  /* 0x00000002ff0c7424 */ /* 0x000fe400078e00ff */
[----:B------:R-:W-:Y:S02]  /*2ceb0*/  IMAD.MOV.U32 R11, RZ, RZ, 0x181f ;  /* 0x0000181fff0b7424 */ /* 0x000fe400078e00ff */
[----:B------:R-:W-:-:S07]  /*2cec0*/  IMAD.MOV.U32 R15, RZ, RZ, -0x1 ;  /* 0xffffffffff0f7424 */ /* 0x000fce00078e00ff */
[----:B-----5:R-:W-:Y:S05]  /*2ced0*/  WARPSYNC.COLLECTIVE R15, `(.L_x_3392) ;  /* 0x000000000f087348 */ /* 0x020fea0003c00000 */
[----:B------:R0:W1:Y:S02]  /*2cee0*/  SHFL.IDX P6, R14, R13, R12, R11 ;  /* 0x0000000c0d0e7389 */ /* 0x00006400000c000b */
[----:B01---5:R-:W-:Y:S01]  /*2cef0*/  ENDCOLLECTIVE ;  /* 0x000000000000791b */ /* 0x023fe20003800000 */
.L_x_3392:
[----:B------:R-:W-:Y:S05]  /*2cf00*/  BSYNC B1 ;  /* 0x0000000000017941 */ /* 0x000fea0003800000 */
.L_x_3391:
[----:B------:R-:W-:Y:S01]  /*2cf10*/  IMAD.MOV.U32 R13, RZ, RZ, R43 ;  /* 0x000000ffff0d7224 */ /* 0x000fe200078e002b */
[----:B------:R-:W-:Y:S01]  /*2cf20*/  MOV R11, 0x181f ;  /* 0x0000181f000b7802 */ /* 0x000fe20000000f00 */
[----:B------:R-:W-:Y:S02]  /*2cf30*/  IMAD.MOV.U32 R12, RZ, RZ, 0x2 ;  /* 0x00000002ff0c7424 */ /* 0x000fe400078e00ff */
[----:B------:R-:W-:Y:S02]  /*2cf40*/  IMAD.MOV.U32 R15, RZ, RZ, -0x1 ;  /* 0xffffffffff0f7424 */ /* 0x000fe400078e00ff */
[----:B------:R-:W-:Y:S02]  /*2cf50*/  IMAD.MOV.U32 R3, RZ, RZ, R14 ;  /* 0x000000ffff037224 */ /* 0x000fe400078e000e */
[----:B------:R-:W-:-:S07]  /*2cf60*/  VIADD R27, R59, 0x40 ;  /* 0x000000403b1b7836 */ /* 0x000fce0000000000 */
[----:B------:R-:W-:Y:S05]  /*2cf70*/  WARPSYNC.COLLECTIVE R15, `(.L_x_3393) ;  /* 0x000000000f087348 */ /* 0x000fea0003c00000 */
[----:B------:R0:W1:Y:S02]  /*2cf80*/  SHFL.IDX P6, R14, R13, R12, R11 ;  /* 0x0000000c0d0e7389 */ /* 0x00006400000c000b */
[----:B01----:R-:W-:Y:S01]  /*2cf90*/  ENDCOLLECTIVE ;  /* 0x000000000000791b */ /* 0x003fe20003800000 */
.L_x_3393:
[----:B------:R-:W-:Y:S01]  /*2cfa0*/  ISETP.GE.OR P1, PT, R27, R52, P0 ;  /* 0x000000341b00720c */ /* 0x000fe20000726670 */
[----:B------:R-:W-:Y:S02]  /*2cfb0*/  IMAD.MOV.U32 R13, RZ, RZ, R53 ;  /* 0x000000ffff0d7224 */ /* 0x000fe400078e0035 */
[----:B------:R-:W-:-:S10]  /*2cfc0*/  IMAD.MOV.U32 R9, RZ, RZ, R14 ;  /* 0x000000ffff097224 */ /* 0x000fd400078e000e */
[----:B------:R-:W-:Y:S05]  /*2cfd0*/  WARPSYNC.COLLECTIVE R15, `(.L_x_3394) ;  /* 0x000000000f087348 */ /* 0x000fea0003c00000 */
[----:B------:R0:W1:Y:S02]  /*2cfe0*/  SHFL.IDX P6, R14, R13, R12, R11 ;  /* 0x0000000c0d0e7389 */ /* 0x00006400000c000b */
[----:B01----:R-:W-:Y:S01]  /*2cff0*/  ENDCOLLECTIVE ;  /* 0x000000000000791b */ /* 0x003fe20003800000 */
.L_x_3394:
        /* <DEDUP_REMOVED lines=8> */
.L_x_3395:
[----:B------:R-:W-:-:S04]  /*2d080*/  @!P1 IADD3 R14, P3, R16, R14, RZ ;  /* 0x0000000e100e9210 */ /* 0x000fc80007f7e0ff */
[----:B------:R-:W-:Y:S01]  /*2d090*/  @!P1 IADD3.X R3, R25, R17, RZ, P3, !PT ;  /* 0x0000001119039210 */ /* 0x000fe20001ffe4ff */
[----:B------:R-:W-:Y:S01]  /*2d0a0*/  @!P1 IMAD.MOV.U32 R48, RZ, RZ, R14 ;  /* 0x000000ffff309224 */ /* 0x000fe200078e000e */
[----:B------:R0:W5:Y:S03]  /*2d0b0*/  @!P1 LD.E.128 R24, desc[UR36][R8.64] ;  /* 0x0000002408189980 */ /* 0x000166000c101d00 */
        /* <DEDUP_REMOVED lines=12> */
.L_x_3396:
[----:B------:R-:W-:Y:S02]  /*2d180*/  IMAD.MOV.U32 R13, RZ, RZ, R43 ;  /* 0x000000ffff0d7224 */ /* 0x000fe400078e002b */
[----:B------:R-:W-:-:S07]  /*2d190*/  IMAD.MOV.U32 R3, RZ, RZ, R14 ;  /* 0x000000ffff037224 */ /* 0x000fce00078e000e */
[----:B------:R-:W-:Y:S05]  /*2d1a0*/  WARPSYNC.COLLECTIVE R15, `(.L_x_3397) ;  /* 0x000000000f087348 */ /* 0x000fea0003c00000 */
[----:B------:R0:W1:Y:S02]  /*2d1b0*/  SHFL.IDX P6, R14, R13, R12, R11 ;  /* 0x0000000c0d0e7389 */ /* 0x00006400000c000b */
[----:B01----:R-:W-:Y:S01]  /*2d1c0*/  ENDCOLLECTIVE ;  /* 0x000000000000791b */ /* 0x003fe20003800000 */
.L_x_3397:
[----:B------:R-:W-:Y:S01]  /*2d1d0*/  IMAD.MOV.U32 R13, RZ, RZ, R53 ;  /* 0x000000ffff0d7224 */ /* 0x000fe200078e0035 */
[----:B------:R-:W-:-:S07]  /*2d1e0*/  MOV R43, R14 ;  /* 0x0000000e002b7202 */ /* 0x000fce0000000f00 */
[----:B------:R-:W-:Y:S05]  /*2d1f0*/  WARPSYNC.COLLECTIVE R15, `(.L_x_3398) ;  /* 0x000000000f087348 */ /* 0x000fea0003c00000 */
[----:B------:R0:W1:Y:S02]  /*2d200*/  SHFL.IDX P6, R14, R13, R12, R11 ;  /* 0x0000000c0d0e7389 */ /* 0x00006400000c000b */
[----:B01----:R-:W-:Y:S01]  /*2d210*/  ENDCOLLECTIVE ;  /* 0x000000000000791b */ /* 0x003fe20003800000 */
.L_x_3398:
[----:B------:R-:W-:Y:S02]  /*2d220*/  IMAD.MOV.U32 R13, RZ, RZ, R42 ;  /* 0x000000ffff0d7224 */ /* 0x000fe400078e002a */
[----:B------:R-:W-:-:S07]  /*2d230*/  IMAD.MOV.U32 R53, RZ, RZ, R14 ;  /* 0x000000ffff357224 */ /* 0x000fce00078e000e */
[----:B------:R-:W-:Y:S05]  /*2d240*/  WARPSYNC.COLLECTIVE R15, `(.L_x_3399) ;  /* 0x000000000f087348 */ /* 0x000fea0003c00000 */
[----:B------:R0:W1:Y:S02]  /*2d250*/  SHFL.IDX P6, R14, R13, R12, R11 ;  /* 0x0000000c0d0e7389 */ /* 0x00006400000c000b */
[----:B01----:R-:W-:Y:S01]  /*2d260*/  ENDCOLLECTIVE ;  /* 0x000000000000791b */ /* 0x003fe20003800000 */
.L_x_3399:
[----:B------:R-:W-:Y:S02]  /*2d270*/  @!P1 IMAD.MOV.U32 R34, RZ, RZ, R24 ;  /* 0x000000ffff229224 */ /* 0x000fe400078e0018 */
[----:B------:R-:W-:Y:S02]  /*2d280*/  @!P1 IMAD.MOV.U32 R35, RZ, RZ, R25 ;  /* 0x000000ffff239224 */ /* 0x000fe400078e0019 */
[----:B------:R-:W-:Y:S02]  /*2d290*/  @!P1 IMAD.MOV.U32 R36, RZ, RZ, R26 ;  /* 0x000000ffff249224 */ /* 0x000fe400078e001a */
[----:B------:R-:W-:Y:S01]  /*2d2a0*/  @!P1 IMAD.MOV.U32 R37, RZ, RZ, R27 ;  /* 0x000000ffff259224 */ /* 0x000fe200078e001b */
[----:B------:R-:W-:Y:S01]  /*2d2b0*/  @!P1 MOV R38, R48 ;  /* 0x0000003000269202 */ /* 0x000fe20000000f00 */
[----:B------:R-:W-:Y:S02]  /*2d2c0*/  @!P1 IMAD.MOV.U32 R39, RZ, RZ, R49 ;  /* 0x000000ffff279224 */ /* 0x000fe400078e0031 */
[----:B------:R-:W-:-:S02]  /*2d2d0*/  @!P1 IMAD.MOV.U32 R40, RZ, RZ, R50 ;  /* 0x000000ffff289224 */ /* 0x000fc400078e0032 */
[----:B------:R-:W-:Y:S01]  /*2d2e0*/  @!P1 IMAD.MOV.U32 R41, RZ, RZ, R51 ;  /* 0x000000ffff299224 */ /* 0x000fe200078e0033 */
[----:B------:R-:W-:Y:S06]  /*2d2f0*/  BRA `(.L_x_3400) ;  /* 0xfffffe4c00dc7947 */ /* 0x000fec000383ffff */
.L_x_3094:
[----:B0-----:R0:W1:Y:S02]  /*2d300*/  SYNCS.PHASECHK.TRANS64.TRYWAIT P4, [R22+URZ+0x38800], R13 ;  /* 0x0388000d160075a7 */ /* 0x001064000808017f */
[----:B-1----:R-:W-:Y:S05]  /*2d310*/  @!P4 NANOSLEEP.SYNCS 0x989680 ;  /* 0x009896800000c95d */ /* 0x002fea0003900000 */
[----:B------:R-:W1:Y:S02]  /*2d320*/  @!P4 SYNCS.PHASECHK.TRANS64 P4, [R22+URZ+0x38800], R13 ;  /* 0x0388000d1600c5a7 */ /* 0x000e64000808007f */
[----:B-1----:R-:W-:Y:S05]  /*2d330*/  @!P4 BRA `(.L_x_3094) ;  /* 0xfffffffc00f0c947 */ /* 0x002fea000383ffff */
[----:B------:R-:W-:Y:S05]  /*2d340*/  BRA `(.L_x_3401) ;  /* 0xfffffe5000487947 */ /* 0x000fea000383ffff */
.L_x_3104:
[----:B--2---:R2:W3:Y:S02]  /*2d350*/  SYNCS.PHASECHK.TRANS64.TRYWAIT P1, [R6+URZ+0x38830], R9 ;  /* 0x03883009060075a7 */ /* 0x0044e4000802017f */
[----:B---3--:R-:W-:Y:S05]  /*2d360*/  @!P1 NANOSLEEP.SYNCS 0x989680 ;  /* 0x009896800000995d */ /* 0x008fea0003900000 */
[----:B------:R-:W3:Y:S02]  /*2d370*/  @!P1 SYNCS.PHASECHK.TRANS64 P1, [R6+URZ+0x38830], R9 ;  /* 0x03883009060095a7 */ /* 0x000ee4000802007f */
[----:B---3--:R-:W-:Y:S05]  /*2d380*/  @!P1 BRA `(.L_x_3104) ;  /* 0xfffffffc00f09947 */ /* 0x008fea000383ffff */
[----:B------:R-:W-:Y:S05]  /*2d390*/  BRA `(.L_x_3103) ;  /* 0xfffffe9400247947 */ /* 0x000fea000383ffff */
.L_x_3110:
[----:B-1----:R1:W2:Y:S02]  /*2d3a0*/  SYNCS.PHASECHK.TRANS64.TRYWAIT P1, [R6+URZ+0x38850], R9 ;  /* 0x03885009060075a7 */ /* 0x0022a4000802017f */
[----:B--2---:R-:W-:Y:S05]  /*2d3b0*/  @!P1 NANOSLEEP.SYNCS 0x989680 ;  /* 0x009896800000995d */ /* 0x004fea0003900000 */
[----:B------:R-:W2:Y:S02]  /*2d3c0*/  @!P1 SYNCS.PHASECHK.TRANS64 P1, [R6+URZ+0x38850], R9 ;  /* 0x03885009060095a7 */ /* 0x000ea4000802007f */
[----:B--2---:R-:W-:Y:S05]  /*2d3d0*/  @!P1 BRA `(.L_x_3110) ;  /* 0xfffffffc00f09947 */ /* 0x004fea000383ffff */
[----:B------:R-:W-:Y:S05]  /*2d3e0*/  BRA `(.L_x_3109) ;  /* 0xfffffeb400c47947 */ /* 0x000fea000383ffff */
.L_x_3116:
[----:B-1----:R1:W2:Y:S02]  /*2d3f0*/  SYNCS.PHASECHK.TRANS64.TRYWAIT P1, [R7+URZ+0x38830], R8 ;  /* 0x03883008070075a7 */ /* 0x0022a4000802017f */
[----:B--2---:R-:W-:Y:S05]  /*2d400*/  @!P1 NANOSLEEP.SYNCS 0x989680 ;  /* 0x009896800000995d */ /* 0x004fea0003900000 */
[----:B------:R-:W2:Y:S02]  /*2d410*/  @!P1 SYNCS.PHASECHK.TRANS64 P1, [R7+URZ+0x38830], R8 ;  /* 0x03883008070095a7 */ /* 0x000ea4000802007f */
[----:B--2---:R-:W-:Y:S05]  /*2d420*/  @!P1 BRA `(.L_x_3116) ;  /* 0xfffffffc00f09947 */ /* 0x004fea000383ffff */
[----:B------:R-:W-:Y:S05]  /*2d430*/  BRA `(.L_x_3115) ;  /* 0xfffffeb800f87947 */ /* 0x000fea000383ffff */
.L_x_3122:
[----:B-1----:R1:W3:Y:S02]  /*2d440*/  SYNCS.PHASECHK.TRANS64.TRYWAIT P1, [R7+URZ+0x38850], R8 ;  /* 0x03885008070075a7 */ /* 0x0022e4000802017f */
[----:B---3--:R-:W-:Y:S05]  /*2d450*/  @!P1 NANOSLEEP.SYNCS 0x989680 ;  /* 0x009896800000995d */ /* 0x008fea0003900000 */
[----:B------:R-:W3:Y:S02]  /*2d460*/  @!P1 SYNCS.PHASECHK.TRANS64 P1, [R7+URZ+0x38850], R8 ;  /* 0x03885008070095a7 */ /* 0x000ee4000802007f */
[----:B---3--:R-:W-:Y:S05]  /*2d470*/  @!P1 BRA `(.L_x_3122) ;  /* 0xfffffffc00f09947 */ /* 0x008fea000383ffff */
[----:B------:R-:W-:Y:S05]  /*2d480*/  BRA `(.L_x_3121) ;  /* 0xfffffee400847947 */ /* 0x000fea000383ffff */
.L_x_3129:
[----:B-1----:R1:W3:Y:S02]  /*2d490*/  SYNCS.PHASECHK.TRANS64.TRYWAIT P1, [R7+URZ+0x38830], R8 ;  /* 0x03883008070075a7 */ /* 0x0022e4000802017f */
[----:B---3--:R-:W-:Y:S05]  /*2d4a0*/  @!P1 NANOSLEEP.SYNCS 0x989680 ;  /* 0x009896800000995d */ /* 0x008fea0003900000 */
[----:B------:R-:W3:Y:S02]  /*2d4b0*/  @!P1 SYNCS.PHASECHK.TRANS64 P1, [R7+URZ+0x38830], R8 ;  /* 0x03883008070095a7 */ /* 0x000ee4000802007f */
[----:B---3--:R-:W-:Y:S05]  /*2d4c0*/  @!P1 BRA `(.L_x_3129) ;  /* 0xfffffffc00f09947 */ /* 0x008fea000383ffff */
[----:B------:R-:W-:Y:S05]  /*2d4d0*/  BRA `(.L_x_3128) ;  /* 0xfffffee8008c7947 */ /* 0x000fea000383ffff */
.L_x_3135:
[----:B----4-:R4:W0:Y:S02]  /*2d4e0*/  SYNCS.PHASECHK.TRANS64.TRYWAIT P1, [R7+URZ+0x38850], R8 ;  /* 0x03885008070075a7 */ /* 0x010824000802017f */
[----:B0-----:R-:W-:Y:S05]  /*2d4f0*/  @!P1 NANOSLEEP.SYNCS 0x989680 ;  /* 0x009896800000995d */ /* 0x001fea0003900000 */
[----:B------:R-:W0:Y:S02]  /*2d500*/  @!P1 SYNCS.PHASECHK.TRANS64 P1, [R7+URZ+0x38850], R8 ;  /* 0x03885008070095a7 */ /* 0x000e24000802007f */
[----:B0-----:R-:W-:Y:S05]  /*2d510*/  @!P1 BRA `(.L_x_3135) ;  /* 0xfffffffc00f09947 */ /* 0x001fea000383ffff */
[----:B------:R-:W-:Y:S05]  /*2d520*/  BRA `(.L_x_3134) ;  /* 0xffffff08009c7947 */ /* 0x000fea000383ffff */
.L_x_3140:
[----:B------:R-:W-:Y:S01]  /*2d530*/  SEL R31, R56, R57, P0 ;  /* 0x00000039381f7207 */ /* 0x000fe20000000000 */
[----:B------:R-:W-:Y:S01]  /*2d540*/  IMAD.MOV.U32 R15, RZ, RZ, -0x1 ;  /* 0xffffffffff0f7424 */ /* 0x000fe200078e00ff */
[----:B------:R-:W-:Y:S02]  /*2d550*/  SEL R28, R57, R56, P0 ;  /* 0x00000038391c7207 */ /* 0x000fe40000000000 */
[----:B------:R-:W-:Y:S02]  /*2d560*/  SEL R55, R30, R63, P0 ;  /* 0x0000003f1e377207 */ /* 0x000fe40000000000 */
[----:B------:R-:W-:Y:S02]  /*2d570*/  SEL R78, R63, R30, P0 ;  /* 0x0000001e3f4e7207 */ /* 0x000fe40000000000 */
        /* <DEDUP_REMOVED lines=11> */
.L_x_3402:
        /* <DEDUP_REMOVED lines=18> */
.L_x_3403:
        /* <DEDUP_REMOVED lines=19> */
.L_x_3404:
        /* <DEDUP_REMOVED lines=19> */
.L_x_3405:
        /* <DEDUP_REMOVED lines=18> */
.L_x_3406:
[----:B------:R-:W-:Y:S02]  /*2dad0*/  SEL R118, R139, R118, P0 ;  /* 0x000000768b767207 */ /* 0x000fe40000000000 */
[----:B------:R-:W-:Y:S02]  /*2dae0*/  SEL R75, R2, R147, P0 ;  /* 0x00000093024b7207 */ /* 0x000fe40000000000 */
[----:B------:R-:W-:Y:S02]  /*2daf0*/  SEL R2, R147, R2, P0 ;  /* 0x0000000293027207 */ /* 0x000fe40000000000 */
[----:B------:R-:W-:Y:S01]  /*2db00*/  SEL R4, R7, R8, P0 ;  /* 0x0000000807047207 */ /* 0x000fe20000000000 */
[----:B------:R-:W-:Y:S01]  /*2db10*/  IMAD.MOV.U32 R13, RZ, RZ, R6 ;  /* 0x000000ffff0d7224 */ /* 0x000fe200078e0006 */
[----:B------:R-:W-:Y:S01]  /*2db20*/  SEL R6, R8, R7, P0 ;  /* 0x0000000708067207 */ /* 0x000fe20000000000 */
[----:B------:R-:W-:Y:S01]  /*2db30*/  IMAD.MOV.U32 R12, RZ, RZ, R9 ;  /* 0x000000ffff0c7224 */ /* 0x000fe200078e0009 */
[----:B------:R-:W-:-:S02]  /*2db40*/  SEL R8, R10, R5, P0 ;  /* 0x000000050a087207 */ /* 0x000fc40000000000 */
[----:B------:R-:W-:Y:S01]  /*2db50*/  SEL R10, R5, R10, P0 ;  /* 0x0000000a050a7207 */ /* 0x000fe20000000000 */
[----:B------:R-:W-:-:S07]  /*2db60*/  IMAD.MOV.U32 R26, RZ, RZ, R14 ;  /* 0x000000ffff1a7224 */ /* 0x000fce00078e000e */
[----:B------:R-:W-:Y:S05]  /*2db70*/  WARPSYNC.COLLECTIVE R15, `(.L_x_3407) ;  /* 0x000000000f087348 */ /* 0x000fea0003c00000 */
[----:B------:R0:W1:Y:S02]  /*2db80*/  SHFL.IDX P6, R14, R13, R12, R11 ;  /* 0x0000000c0d0e7389 */ /* 0x00006400000c000b */
[----:B01----:R-:W-:Y:S01]  /*2db90*/  ENDCOLLECTIVE ;  /* 0x000000000000791b */ /* 0x003fe20003800000 */
.L_x_3407:
[----:B------:R-:W-:Y:S01]  /*2dba0*/  IMAD.MOV.U32 R13, RZ, RZ, R29 ;  /* 0x000000ffff0d7224 */ /* 0x000fe200078e001d */
[----:B------:R-:W-:Y:S01]  /*2dbb0*/  MOV R12, R0 ;  /* 0x00000000000c7202 */ /* 0x000fe20000000f00 */
[----:B------:R-:W-:-:S07]  /*2dbc0*/  IMAD.MOV.U32 R25, RZ, RZ, R14 ;  /* 0x000000ffff197224 */ /* 0x000fce00078e000e */
[----:B------:R-:W-:Y:S05]  /*2dbd0*/  WARPSYNC.COLLECTIVE R15, `(.L_x_3408) ;  /* 0x000000000f087348 */ /* 0x000fea0003c00000 */
[----:B------:R0:W1:Y:S02]  /*2dbe0*/  SHFL.IDX P6, R14, R13, R12, R11 ;  /* 0x0000000c0d0e7389 */ /* 0x00006400000c000b */
[----:B01----:R-:W-:Y:S01]  /*2dbf0*/  ENDCOLLECTIVE ;  /* 0x000000000000791b */ /* 0x003fe20003800000 */
.L_x_3408:
[----:B------:R-:W-:Y:S01]  /*2dc00*/  IMAD.MOV.U32 R13, RZ, RZ, R24 ;  /* 0x000000ffff0d7224 */ /* 0x000fe200078e0018 */
[----:B------:R-:W-:Y:S01]  /*2dc10*/  SEL R24, R26, R25, P0 ;  /* 0x000000191a187207 */ /* 0x000fe20000000000 */
[----:B------:R-:W-:Y:S01]  /*2dc20*/  IMAD.MOV.U32 R12, RZ, RZ, R9 ;  /* 0x000000ffff0c7224 */ /* 0x000fe200078e0009 */
[----:B------:R-:W-:Y:S01]  /*2dc30*/  SEL R26, R25, R26, P0 ;  /* 0x0000001a191a7207 */ /* 0x000fe20000000000 */
[----:B------:R-:W-:-:S07]  /*2dc40*/  IMAD.MOV.U32 R30, RZ, RZ, R14 ;  /* 0x000000ffff1e7224 */ /* 0x000fce00078e000e */
[----:B------:R-:W-:Y:S05]  /*2dc50*/  WARPSYNC.COLLECTIVE R15, `(.L_x_3409) ;  /* 0x000000000f087348 */ /* 0x000fea0003c00000 */
[----:B------:R0:W1:Y:S02]  /*2dc60*/  SHFL.IDX P6, R14, R13, R12, R11 ;  /* 0x0000000c0d0e7389 */ /* 0x00006400000c000b */
[----:B01----:R-:W-:Y:S01]  /*2dc70*/  ENDCOLLECTIVE ;  /* 0x000000000000791b */ /* 0x003fe20003800000 */
.L_x_3409:
[----:B------:R-:W-:Y:S02]  /*2dc80*/  IMAD.MOV.U32 R13, RZ, RZ, R31 ;  /* 0x000000ffff0d7224 */ /* 0x000fe400078e001f */
[----:B------:R-:W-:Y:S02]  /*2dc90*/  IMAD.MOV.U32 R12, RZ, RZ, R0 ;  /* 0x000000ffff0c7224 */ /* 0x000fe400078e0000 */
[----:B------:R-:W-:-:S07]  /*2dca0*/  IMAD.MOV.U32 R27, RZ, RZ, R14 ;  /* 0x000000ffff1b7224 */ /* 0x000fce00078e000e */
[----:B------:R-:W-:Y:S05]  /*2dcb0*/  WARPSYNC.COLLECTIVE R15, `(.L_x_3410) ;  /* 0x000000000f087348 */ /* 0x000fea0003c00000 */
[----:B------:R0:W1:Y:S02]  /*2dcc0*/  SHFL.IDX P6, R14, R13, R12, R11 ;  /* 0x0000000c0d0e7389 */ /* 0x00006400000c000b */
[----:B01----:R-:W-:Y:S01]  /*2dcd0*/  ENDCOLLECTIVE ;  /* 0x000000000000791b */ /* 0x003fe20003800000 */
.L_x_3410:
[----:B------:R-:W-:Y:S01]  /*2dce0*/  MOV R13, R28 ;  /* 0x0000001c000d7202 */ /* 0x000fe20000000f00 */
[----:B------:R-:W-:Y:S01]  /*2dcf0*/  IMAD.MOV.U32 R12, RZ, RZ, R9 ;  /* 0x000000ffff0c7224 */ /* 0x000fe200078e0009 */
[----:B------:R-:W-:Y:S02]  /*2dd00*/  SEL R28, R30, R27, P0 ;  /* 0x0000001b1e1c7207 */ /* 0x000fe40000000000 */
[----:B------:R-:W-:Y:S01]  /*2dd10*/  SEL R30, R27, R30, P0 ;  /* 0x0000001e1b1e7207 */ /* 0x000fe20000000000 */
[----:B------:R-:W-:-:S07]  /*2dd20*/  IMAD.MOV.U32 R34, RZ, RZ, R14 ;  /* 0x000000ffff227224 */ /* 0x000fce00078e000e */
[----:B------:R-:W-:Y:S05]  /*2dd30*/  WARPSYNC.COLLECTIVE R15, `(.L_x_3411) ;  /* 0x000000000f087348 */ /* 0x000fea0003c00000 */
[----:B------:R0:W1:Y:S02]  /*2dd40*/  SHFL.IDX P6, R14, R13, R12, R11 ;  /* 0x0000000c0d0e7389 */ /* 0x00006400000c000b */
[----:B01----:R-:W-:Y:S01]  /*2dd50*/  ENDCOLLECTIVE ;  /* 0x000000000000791b */ /* 0x003fe20003800000 */
.L_x_3411:
[----:B------:R-:W-:Y:S02]  /*2dd60*/  IMAD.MOV.U32 R13, RZ, RZ, R33 ;  /* 0x000000ffff0d7224 */ /* 0x000fe400078e0021 */
[----:B------:R-:W-:Y:S02]  /*2dd70*/  IMAD.MOV.U32 R12, RZ, RZ, R0 ;  /* 0x000000ffff0c7224 */ /* 0x000fe400078e0000 */
[----:B------:R-:W-:-:S07]  /*2dd80*/  IMAD.MOV.U32 R29, RZ, RZ, R14 ;  /* 0x000000ffff1d7224 */ /* 0x000fce00078e000e */
[----:B------:R-:W-:Y:S05]  /*2dd90*/  WARPSYNC.COLLECTIVE R15, `(.L_x_3412) ;  /* 0x000000000f087348 */ /* 0x000fea0003c00000 */
[----:B------:R0:W1:Y:S02]  /*2dda0*/  SHFL.IDX P6, R14, R13, R12, R11 ;  /* 0x0000000c0d0e7389 */ /* 0x00006400000c000b */
[----:B01----:R-:W-:Y:S01]  /*2ddb0*/  ENDCOLLECTIVE ;  /* 0x000000000000791b */ /* 0x003fe20003800000 */
.L_x_3412:
        /* <DEDUP_REMOVED lines=8> */
.L_x_3413:
[----:B------:R-:W-:Y:S02]  /*2de40*/  IMAD.MOV.U32 R13, RZ, RZ, R35 ;  /* 0x000000ffff0d7224 */ /* 0x000fe400078e0023 */
[----:B------:R-:W-:Y:S01]  /*2de50*/  IMAD.MOV.U32 R12, RZ, RZ, R0 ;  /* 0x000000ffff0c7224 */ /* 0x000fe200078e0000 */
[----:B------:R-:W-:-:S07]  /*2de60*/  MOV R31, R14 ;  /* 0x0000000e001f7202 */ /* 0x000fce0000000f00 */
[----:B------:R-:W-:Y:S05]  /*2de70*/  WARPSYNC.COLLECTIVE R15, `(.L_x_3414) ;  /* 0x000000000f087348 */ /* 0x000fea0003c00000 */
[----:B------:R0:W1:Y:S02]  /*2de80*/  SHFL.IDX P6, R14, R13, R12, R11 ;  /* 0x0000000c0d0e7389 */ /* 0x00006400000c000b */
[----:B01----:R-:W-:Y:S01]  /*2de90*/  ENDCOLLECTIVE ;  /* 0x000000000000791b */ /* 0x003fe20003800000 */
.L_x_3414:
        /* <DEDUP_REMOVED lines=8> */
.L_x_3415:
[----:B------:R-:W-:Y:S01]  /*2df20*/  IMAD.MOV.U32 R13, RZ, RZ, R37 ;  /* 0x000000ffff0d7224 */ /* 0x000fe200078e0025 */
[----:B------:R-:W-:Y:S01]  /*2df30*/  MOV R12, R0 ;  /* 0x00000000000c7202 */ /* 0x000fe20000000f00 */
[----:B------:R-:W-:-:S07]  /*2df40*/  IMAD.MOV.U32 R40, RZ, RZ, R14 ;  /* 0x000000ffff287224 */ /* 0x000fce00078e000e */
[----:B------:R-:W-:Y:S05]  /*2df50*/  WARPSYNC.COLLECTIVE R15, `(.L_x_3416) ;  /* 0x000000000f087348 */ /* 0x000fea0003c00000 */
[----:B------:R0:W1:Y:S02]  /*2df60*/  SHFL.IDX P6, R14, R13, R12, R11 ;  /* 0x0000000c0d0e7389 */ /* 0x00006400000c000b */
[----:B01----:R-:W-:Y:S01]  /*2df70*/  ENDCOLLECTIVE ;  /* 0x000000000000791b */ /* 0x003fe20003800000 */
.L_x_3416:
[----:B------:R-:W-:Y:S02]  /*2df80*/  IMAD.MOV.U32 R13, RZ, RZ, R42 ;  /* 0x000000ffff0d7224 */ /* 0x000fe400078e002a */
[----:B------:R-:W-:Y:S02]  /*2df90*/  IMAD.MOV.U32 R12, RZ, RZ, R9 ;  /* 0x000000ffff0c7224 */ /* 0x000fe400078e0009 */
[----:B------:R-:W-:-:S07]  /*2dfa0*/  IMAD.MOV.U32 R37, RZ, RZ, R14 ;  /* 0x000000ffff257224 */ /* 0x000fce00078e000e */
[----:B------:R-:W-:Y:S05]  /*2dfb0*/  WARPSYNC.COLLECTIVE R15, `(.L_x_3417) ;  /* 0x000000000f087348 */ /* 0x000fea0003c00000 */
[----:B------:R0:W1:Y:S02]  /*2dfc0*/  SHFL.IDX P6, R14, R13, R12, R11 ;  /* 0x0000000c0d0e7389 */ /* 0x00006400000c000b */
[----:B01----:R-:W-:Y:S01]  /*2dfd0*/  ENDCOLLECTIVE ;  /* 0x000000000000791b */ /* 0x003fe20003800000 */
.L_x_3417:
[----:B------:R-:W-:Y:S02]  /*2dfe0*/  IMAD.MOV.U32 R13, RZ, RZ, R39 ;  /* 0x000000ffff0d7224 */ /* 0x000fe400078e0027 */
[----:B------:R-:W-:Y:S02]  /*2dff0*/  IMAD.MOV.U32 R12, RZ, RZ, R0 ;  /* 0x000000ffff0c7224 */ /* 0x000fe400078e0000 */
[----:B------:R-:W-:-:S07]  /*2e000*/  IMAD.MOV.U32 R42, RZ, RZ, R14 ;  /* 0x000000ffff2a7224 */ /* 0x000fce00078e000e */
[----:B------:R-:W-:Y:S05]  /*2e010*/  WARPSYNC.COLLECTIVE R15, `(.L_x_3418) ;  /* 0x000000000f087348 */ /* 0x000fea0003c00000 */
[----:B------:R0:W1:Y:S02]  /*2e020*/  SHFL.IDX P6, R14, R13, R12, R11 ;  /* 0x0000000c0d0e7389 */ /* 0x00006400000c000b */
[----:B01----:R-:W-:Y:S01]  /*2e030*/  ENDCOLLECTIVE ;  /* 0x000000000000791b */ /* 0x003fe20003800000 */
.L_x_3418:
[----:B------:R-:W-:Y:S01]  /*2e040*/  MOV R13, R44 ;  /* 0x0000002c000d7202 */ /* 0x000fe20000000f00 */
[----:B------:R-:W-:Y:S02]  /*2e050*/  IMAD.MOV.U32 R12, RZ, RZ, R9 ;  /* 0x000000ffff0c7224 */ /* 0x000fe400078e0009 */
[----:B------:R-:W-:-:S07]  /*2e060*/  IMAD.MOV.U32 R46, RZ, RZ, R14 ;  /* 0x000000ffff2e7224 */ /* 0x000fce00078e000e */
[----:B------:R-:W-:Y:S05]  /*2e070*/  WARPSYNC.COLLECTIVE R15, `(.L_x_3419) ;  /* 0x000000000f087348 */ /* 0x000fea0003c00000 */
[----:B------:R0:W1:Y:S02]  /*2e080*/  SHFL.IDX P6, R14, R13, R12, R11 ;  /* 0x0000000c0d0e7389 */ /* 0x00006400000c000b */
[----:B01----:R-:W-:Y:S01]  /*2e090*/  ENDCOLLECTIVE ;  /* 0x000000000000791b */ /* 0x003fe20003800000 */
.L_x_3419:
[----:B------:R-:W-:Y:S02]  /*2e0a0*/  IMAD.MOV.U32 R13, RZ, RZ, R41 ;  /* 0x000000ffff0d7224 */ /* 0x000fe400078e0029 */
[----:B------:R-:W-:Y:S02]  /*2e0b0*/  IMAD.MOV.U32 R12, RZ, RZ, R0 ;  /* 0x000000ffff0c7224 */ /* 0x000fe400078e0000 */
[----:B------:R-:W-:-:S07]  /*2e0c0*/  IMAD.MOV.U32 R33, RZ, RZ, R14 ;  /* 0x000000ffff217224 */ /* 0x000fce00078e000e */
[----:B------:R-:W-:Y:S05]  /*2e0d0*/  WARPSYNC.COLLECTIVE R15, `(.L_x_3420) ;  /* 0x000000000f087348 */ /* 0x000fea0003c00000 */
[----:B------:R0:W1:Y:S02]  /*2e0e0*/  SHFL.IDX P6, R14, R13, R12, R11 ;  /* 0x0000000c0d0e7389 */ /* 0x00006400000c000b */
[----:B01----:R-:W-:Y:S01]  /*2e0f0*/  ENDCOLLECTIVE ;  /* 0x000000000000791b */ /* 0x003fe20003800000 */
.L_x_3420:
        /* <DEDUP_REMOVED lines=8> */
.L_x_3421:
[----:B------:R-:W-:Y:S02]  /*2e180*/  IMAD.MOV.U32 R13, RZ, RZ, R43 ;  /* 0x000000ffff0d7224 */ /* 0x000fe400078e002b */
[----:B------:R-:W-:Y:S01]  /*2e190*/  IMAD.MOV.U32 R12, RZ, RZ, R0 ;  /* 0x000000ffff0c7224 */ /* 0x000fe200078e0000 */
[----:B------:R-:W-:-:S07]  /*2e1a0*/  MOV R39, R14 ;  /* 0x0000000e00277202 */ /* 0x000fce0000000f00 */
[----:B------:R-:W-:Y:S05]  /*2e1b0*/  WARPSYNC.COLLECTIVE R15, `(.L_x_3422) ;  /* 0x000000000f087348 */ /* 0x000fea0003c00000 */
[----:B------:R0:W1:Y:S02]  /*2e1c0*/  SHFL.IDX P6, R14, R13, R12, R11 ;  /* 0x0000000c0d0e7389 */ /* 0x00006400000c000b */
[----:B01----:R-:W-:Y:S01]  /*2e1d0*/  ENDCOLLECTIVE ;  /* 0x000000000000791b */ /* 0x003fe20003800000 */
.L_x_3422:
        /* <DEDUP_REMOVED lines=8> */
.L_x_3423:
[----:B------:R-:W-:Y:S01]  /*2e260*/  MOV R13, R45 ;  /* 0x0000002d000d7202 */ /* 0x000fe20000000f00 */
[----:B------:R-:W-:Y:S02]  /*2e270*/  IMAD.MOV.U32 R12, RZ, RZ, R0 ;  /* 0x000000ffff0c7224 */ /* 0x000fe400078e0000 */
[----:B------:R-:W-:-:S07]  /*2e280*/  IMAD.MOV.U32 R41, RZ, RZ, R14 ;  /* 0x000000ffff297224 */ /* 0x000fce00078e000e */
[----:B------:R-:W-:Y:S05]  /*2e290*/  WARPSYNC.COLLECTIVE R15, `(.L_x_3424) ;  /* 0x000000000f087348 */ /* 0x000fea0003c00000 */
[----:B------:R0:W1:Y:S02]  /*2e2a0*/  SHFL.IDX P6, R14, R13, R12, R11 ;  /* 0x0000000c0d0e7389 */ /* 0x00006400000c000b */
[----:B01----:R-:W-:Y:S01]  /*2e2b0*/  ENDCOLLECTIVE ;  /* 0x000000000000791b */ /* 0x003fe20003800000 */
.L_x_3424:
        /* <DEDUP_REMOVED lines=8> */
.L_x_3425:
[----:B------:R-:W-:Y:S01]  /*2e340*/  IMAD.MOV.U32 R13, RZ, RZ, R47 ;  /* 0x000000ffff0d7224 */ /* 0x000fe200078e002f */
[----:B------:R-:W-:Y:S01]  /*2e350*/  MOV R12, R0 ;  /* 0x00000000000c7202 */ /* 0x000fe20000000f00 */
[----:B------:R-:W-:-:S07]  /*2e360*/  IMAD.MOV.U32 R3, RZ, RZ, R14 ;  /* 0x000000ffff037224 */ /* 0x000fce00078e000e */
[----:B------:R-:W-:Y:S05]  /*2e370*/  WARPSYNC.COLLECTIVE R15, `(.L_x_3426) ;  /* 0x000000000f087348 */ /* 0x000fea0003c00000 */
[----:B------:R0:W1:Y:S02]  /*2e380*/  SHFL.IDX P6, R14, R13, R12, R11 ;  /* 0x0000000c0d0e7389 */ /* 0x00006400000c000b */
[----:B01----:R-:W-:Y:S01]  /*2e390*/  ENDCOLLECTIVE ;  /* 0x000000000000791b */ /* 0x003fe20003800000 */
.L_x_3426:
        /* <DEDUP_REMOVED lines=8> */
.L_x_3427:
[----:B------:R-:W-:Y:S02]  /*2e420*/  IMAD.MOV.U32 R13, RZ, RZ, R49 ;  /* 0x000000ffff0d7224 */ /* 0x000fe400078e0031 */
[----:B------:R-:W-:Y:S02]  /*2e430*/  IMAD.MOV.U32 R12, RZ, RZ, R0 ;  /* 0x000000ffff0c7224 */ /* 0x000fe400078e0000 */
[----:B------:R-:W-:-:S07]  /*2e440*/  IMAD.MOV.U32 R43, RZ, RZ, R14 ;  /* 0x000000ffff2b7224 */ /* 0x000fce00078e000e */
[----:B------:R-:W-:Y:S05]  /*2e450*/  WARPSYNC.COLLECTIVE R15, `(.L_x_3428) ;  /* 0x000000000f087348 */ /* 0x000fea0003c00000 */
[----:B------:R0:W1:Y:S02]  /*2e460*/  SHFL.IDX P6, R14, R13, R12, R11 ;  /* 0x0000000c0d0e7389 */ /* 0x00006400000c000b */
[----:B01----:R-:W-:Y:S01]  /*2e470*/  ENDCOLLECTIVE ;  /* 0x000000000000791b */ /* 0x003fe20003800000 */
.L_x_3428:
        /* <DEDUP_REMOVED lines=8> */
.L_x_3429:
[----:B------:R-:W-:Y:S02]  /*2e500*/  IMAD.MOV.U32 R13, RZ, RZ, R51 ;  /* 0x000000ffff0d7224 */ /* 0x000fe400078e0033 */
[----:B------:R-:W-:Y:S02]  /*2e510*/  IMAD.MOV.U32 R12, RZ, RZ, R0 ;  /* 0x000000ffff0c7224 */ /* 0x000fe400078e0000 */
[----:B------:R-:W-:-:S07]  /*2e520*/  IMAD.MOV.U32 R45, RZ, RZ, R14 ;  /* 0x000000ffff2d7224 */ /* 0x000fce00078e000e */
[----:B------:R-:W-:Y:S05]  /*2e530*/  WARPSYNC.COLLECTIVE R15, `(.L_x_3430) ;  /* 0x000000000f087348 */ /* 0x000fea0003c00000 */
[----:B------:R0:W1:Y:S02]  /*2e540*/  SHFL.IDX P6, R14, R13, R12, R11 ;  /* 0x0000000c0d0e7389 */ /* 0x00006400000c000b */
[----:B01----:R-:W-:Y:S01]  /*2e550*/  ENDCOLLECTIVE ;  /* 0x000000000000791b */ /* 0x003fe20003800000 */
.L_x_3430:
        /* <DEDUP_REMOVED lines=8> */
.L_x_3431:
[----:B------:R-:W-:Y:S02]  /*2e5e0*/  IMAD.MOV.U32 R13, RZ, RZ, R53 ;  /* 0x000000ffff0d7224 */ /* 0x000fe400078e0035 */
[----:B------:R-:W-:Y:S02]  /*2e5f0*/  IMAD.MOV.U32 R12, RZ, RZ, R0 ;  /* 0x000000ffff0c7224 */ /* 0x000fe400078e0000 */
[----:B------:R-:W-:-:S07]  /*2e600*/  IMAD.MOV.U32 R47, RZ, RZ, R14 ;  /* 0x000000ffff2f7224 */ /* 0x000fce00078e000e */
[----:B------:R-:W-:Y:S05]  /*2e610*/  WARPSYNC.COLLECTIVE R15, `(.L_x_3432) ;  /* 0x000000000f087348 */ /* 0x000fea0003c00000 */
[----:B------:R0:W1:Y:S02]  /*2e620*/  SHFL.IDX P6, R14, R13, R12, R11 ;  /* 0x0000000c0d0e7389 */ /* 0x00006400000c000b */
[----:B01----:R-:W-:Y:S01]  /*2e630*/  ENDCOLLECTIVE ;  /* 0x000000000000791b */ /* 0x003fe20003800000 */
.L_x_3432:
        /* <DEDUP_REMOVED lines=8> */
.L_x_3433:
[----:B------:R-:W-:Y:S02]  /*2e6c0*/  IMAD.MOV.U32 R13, RZ, RZ, R55 ;  /* 0x000000ffff0d7224 */ /* 0x000fe400078e0037 */
[----:B------:R-:W-:Y:S02]  /*2e6d0*/  IMAD.MOV.U32 R12, RZ, RZ, R0 ;  /* 0x000000ffff0c7224 */ /* 0x000fe400078e0000 */
[----:B------:R-:W-:-:S07]  /*2e6e0*/  IMAD.MOV.U32 R49, RZ, RZ, R14 ;  /* 0x000000ffff317224 */ /* 0x000fce00078e000e */
[----:B------:R-:W-:Y:S05]  /*2e6f0*/  WARPSYNC.COLLECTIVE R15, `(.L_x_3434) ;  /* 0x000000000f087348 */ /* 0x000fea0003c00000 */
[----:B------:R0:W1:Y:S02]  /*2e700*/  SHFL.IDX P6, R14, R13, R12, R11 ;  /* 0x0000000c0d0e7389 */ /* 0x00006400000c000b */
[----:B01----:R-:W-:Y:S01]  /*2e710*/  ENDCOLLECTIVE ;  /* 0x000000000000791b */ /* 0x003fe20003800000 */
.L_x_3434:
        /* <DEDUP_REMOVED lines=8> */
.L_x_3435:
[----:B------:R-:W-:Y:S02]  /*2e7a0*/  IMAD.MOV.U32 R13, RZ, RZ, R57 ;  /* 0x000000ffff0d7224 */ /* 0x000fe400078e0039 */
[----:B------:R-:W-:Y:S01]  /*2e7b0*/  IMAD.MOV.U32 R12, RZ, RZ, R0 ;  /* 0x000000ffff0c7224 */ /* 0x000fe200078e0000 */
[----:B------:R-:W-:-:S07]  /*2e7c0*/  MOV R78, R14 ;  /* 0x0000000e004e7202 */ /* 0x000fce0000000f00 */
[----:B------:R-:W-:Y:S05]  /*2e7d0*/  WARPSYNC.COLLECTIVE R15, `(.L_x_3436) ;  /* 0x000000000f087348 */ /* 0x000fea0003c00000 */
[----:B------:R0:W1:Y:S02]  /*2e7e0*/  SHFL.IDX P6, R14, R13, R12, R11 ;  /* 0x0000000c0d0e7389 */ /* 0x00006400000c000b */
[----:B01----:R-:W-:Y:S01]  /*2e7f0*/  ENDCOLLECTIVE ;  /* 0x000000000000791b */ /* 0x003fe20003800000 */
.L_x_3436:
        /* <DEDUP_REMOVED lines=8> */
.L_x_3437:
[----:B------:R-:W-:Y:S01]  /*2e880*/  MOV R13, R59 ;  /* 0x0000003b000d7202 */ /* 0x000fe20000000f00 */
[----:B------:R-:W-:Y:S02]  /*2e890*/  IMAD.MOV.U32 R12, RZ, RZ, R0 ;  /* 0x000000ffff0c7224 */ /* 0x000fe400078e0000 */
[----:B------:R-:W-:-:S07]  /*2e8a0*/  IMAD.MOV.U32 R80, RZ, RZ, R14 ;  /* 0x000000ffff507224 */ /* 0x000fce00078e000e */
[----:B------:R-:W-:Y:S05]  /*2e8b0*/  WARPSYNC.COLLECTIVE R15, `(.L_x_3438) ;  /* 0x000000000f087348 */ /* 0x000fea0003c00000 */
[----:B------:R0:W1:Y:S02]  /*2e8c0*/  SHFL.IDX P6, R14, R13, R12, R11 ;  /* 0x0000000c0d0e7389 */ /* 0x00006400000c000b */
[----:B01----:R-:W-:Y:S01]  /*2e8d0*/  ENDCOLLECTIVE ;  /* 0x000000000000791b */ /* 0x003fe20003800000 */
.L_x_3438:
[----:B------:R-:W-:Y:S02]  /*2e8e0*/  IMAD.MOV.U32 R13, RZ, RZ, R82 ;  /* 0x000000ffff0d7224 */ /* 0x000fe400078e0052 */
[----:B------:R-:W-:Y:S02]  /*2e8f0*/  IMAD.MOV.U32 R12, RZ, RZ, R9 ;  /* 0x000000ffff0c7224 */ /* 0x000fe400078e0009 */
[----:B------:R-:W-:-:S07]  /*2e900*/  IMAD.MOV.U32 R59, RZ, RZ, R14 ;  /* 0x000000ffff3b7224 */ /* 0x000fce00078e000e */
[----:B------:R-:W-:Y:S05]  /*2e910*/  WARPSYNC.COLLECTIVE R15, `(.L_x_3439) ;  /* 0x000000000f087348 */ /* 0x000fea0003c00000 */
[----:B------:R0:W1:Y:S02]  /*2e920*/  SHFL.IDX P6, R14, R13, R12, R11 ;  /* 0x0000000c0d0e7389 */ /* 0x00006400000c000b */
[----:B01----:R-:W-:Y:S01]  /*2e930*/  ENDCOLLECTIVE ;  /* 0x000000000000791b */ /* 0x003fe20003800000 */
.L_x_3439:
[----:B------:R-:W-:Y:S01]  /*2e940*/  IMAD.MOV.U32 R13, RZ, RZ, R61 ;  /* 0x000000ffff0d7224 */ /* 0x000fe200078e003d */
[----:B------:R-:W-:Y:S01]  /*2e950*/  MOV R12, R0 ;  /* 0x00000000000c7202 */ /* 0x000fe20000000f00 */
[----:B------:R-:W-:-:S07]  /*2e960*/  IMAD.MOV.U32 R82, RZ, RZ, R14 ;  /* 0x000000ffff527224 */ /* 0x000fce00078e000e */
[----:B------:R-:W-:Y:S05]  /*2e970*/  WARPSYNC.COLLECTIVE R15, `(.L_x_3440) ;  /* 0x000000000f087348 */ /* 0x000fea0003c00000 */
[----:B------:R0:W1:Y:S02]  /*2e980*/  SHFL.IDX P6, R14, R13, R12, R11 ;  /* 0x0000000c0d0e7389 */ /* 0x00006400000c000b */
[----:B01----:R-:W-:Y:S01]  /*2e990*/  ENDCOLLECTIVE ;  /* 0x000000000000791b */ /* 0x003fe20003800000 */
.L_x_3440:
        /* <DEDUP_REMOVED lines=8> */
.L_x_3441:
[----:B------:R-:W-:Y:S02]  /*2ea20*/  IMAD.MOV.U32 R13, RZ, RZ, R63 ;  /* 0x000000ffff0d7224 */ /* 0x000fe400078e003f */
[----:B------:R-:W-:Y:S02]  /*2ea30*/  IMAD.MOV.U32 R12, RZ, RZ, R0 ;  /* 0x000000ffff0c7224 */ /* 0x000fe400078e0000 */
[----:B------:R-:W-:-:S07]  /*2ea40*/  IMAD.MOV.U32 R84, RZ, RZ, R14 ;  /* 0x000000ffff547224 */ /* 0x000fce00078e000e */
[----:B------:R-:W-:Y:S05]  /*2ea50*/  WARPSYNC.COLLECTIVE R15, `(.L_x_3442) ;  /* 0x000000000f087348 */ /* 0x000fea0003c00000 */
[----:B------:R0:W1:Y:S02]  /*2ea60*/  SHFL.IDX P6, R14, R13, R12, R11 ;  /* 0x0000000c0d0e7389 */ /* 0x00006400000c000b */
[----:B01----:R-:W-:Y:S01]  /*2ea70*/  ENDCOLLECTIVE ;  /* 0x000000000000791b */ /* 0x003fe20003800000 */
.L_x_3442:
        /* <DEDUP_REMOVED lines=8> */
.L_x_3443:
[----:B------:R-:W-:Y:S02]  /*2eb00*/  IMAD.MOV.U32 R13, RZ, RZ, R65 ;  /* 0x000000ffff0d7224 */ /* 0x000fe400078e0041 */
[----:B------:R-:W-:Y:S02]  /*2eb10*/  IMAD.MOV.U32 R12, RZ, RZ, R0 ;  /* 0x000000ffff0c7224 */ /* 0x000fe400078e0000 */
[----:B------:R-:W-:-:S07]  /*2eb20*/  IMAD.MOV.U32 R86, RZ, RZ, R14 ;  /* 0x000000ffff567224 */ /* 0x000fce00078e000e */
[----:B------:R-:W-:Y:S05]  /*2eb30*/  WARPSYNC.COLLECTIVE R15, `(.L_x_3444) ;  /* 0x000000000f087348 */ /* 0x000fea0003c00000 */
[----:B------:R0:W1:Y:S02]  /*2eb40*/  SHFL.IDX P6, R14, R13, R12, R11 ;  /* 0x0000000c0d0e7389 */ /* 0x00006400000c000b */
[----:B01----:R-:W-:Y:S01]  /*2eb50*/  ENDCOLLECTIVE ;  /* 0x000000000000791b */ /* 0x003fe20003800000 */
.L_x_3444:
[----:B------:R-:W-:Y:S02]  /*2eb60*/  SEL R33, R63, R86, P0 ;  /* 0x000000563f217207 */ /* 0x000fe40000000000 */
[----:B------:R-:W-:Y:S01]  /*2eb70*/  MOV R13, R88 ;  /* 0x00000058000d7202 */ /* 0x000fe20000000f00 */
[----:B------:R-:W-:Y:S02]  /*2eb80*/  IMAD.MOV.U32 R12, RZ, RZ, R9 ;  /* 0x000000ffff0c7224 */ /* 0x000fe400078e0009 */
[----:B------:R-:W-:-:S07]  /*2eb90*/  IMAD.MOV.U32 R65, RZ, RZ, R14 ;  /* 0x000000ffff417224 */ /* 0x000fce00078e000e */
[----:B------:R-:W-:Y:S05]  /*2eba0*/  WARPSYNC.COLLECTIVE R15, `(.L_x_3445) ;  /* 0x000000000f087348 */ /* 0x000fea0003c00000 */
[----:B------:R0:W1:Y:S02]  /*2ebb0*/  SHFL.IDX P6, R14, R13, R12, R11 ;  /* 0x0000000c0d0e7389 */ /* 0x00006400000c000b */
[----:B01----:R-:W-:Y:S01]  /*2ebc0*/  ENDCOLLECTIVE ;  /* 0x000000000000791b */ /* 0x003fe20003800000 */
.L_x_3445:
[----:B------:R-:W-:Y:S02]  /*2ebd0*/  IMAD.MOV.U32 R13, RZ, RZ, R69 ;  /* 0x000000ffff0d7224 */ /* 0x000fe400078e0045 */
[----:B------:R-:W-:Y:S02]  /*2ebe0*/  IMAD.MOV.U32 R12, RZ, RZ, R0 ;  /* 0x000000ffff0c7224 */ /* 0x000fe400078e0000 */
[----:B------:R-:W-:-:S07]  /*2ebf0*/  IMAD.MOV.U32 R88, RZ, RZ, R14 ;  /* 0x000000ffff587224 */ /* 0x000fce00078e000e */
[----:B------:R-:W-:Y:S05]  /*2ec00*/  WARPSYNC.COLLECTIVE R15, `(.L_x_3446) ;  /* 0x000000000f087348 */ /* 0x000fea0003c00000 */
[----:B------:R0:W1:Y:S02]  /*2ec10*/  SHFL.IDX P6, R14, R13, R12, R11 ;  /* 0x0000000c0d0e7389 */ /* 0x00006400000c000b */
[----:B01----:R-:W-:Y:S01]  /*2ec20*/  ENDCOLLECTIVE ;  /* 0x000000000000791b */ /* 0x003fe20003800000 */
.L_x_3446:
[----:B------:R-:W-:Y:S01]  /*2ec30*/  SEL R39, R88, R65, P0 ;  /* 0x0000004158277207 */ /* 0x000fe20000000000 */
[----:B------:R-:W-:Y:S01]  /*2ec40*/  IMAD.MOV.U32 R13, RZ, RZ, R102 ;  /* 0x000000ffff0d7224 */ /* 0x000fe200078e0066 */
[----:B------:R-:W-:Y:S01]  /*2ec50*/  MOV R12, R9 ;  /* 0x00000009000c7202 */ /* 0x000fe20000000f00 */
[----:B------:R-:W-:-:S07]  /*2ec60*/  IMAD.MOV.U32 R69, RZ, RZ, R14 ;  /* 0x000000ffff457224 */ /* 0x000fce00078e000e */
[----:B------:R-:W-:Y:S05]  /*2ec70*/  WARPSYNC.COLLECTIVE R15, `(.L_x_3447) ;  /* 0x000000000f087348 */ /* 0x000fea0003c00000 */
[----:B------:R0:W1:Y:S02]  /*2ec80*/  SHFL.IDX P6, R14, R13, R12, R11 ;  /* 0x0000000c0d0e7389 */ /* 0x00006400000c000b */
[----:B01----:R-:W-:Y:S01]  /*2ec90*/  ENDCOLLECTIVE ;  /* 0x000000000000791b */ /* 0x003fe20003800000 */
.L_x_3447:
[----:B------:R-:W-:Y:S02]  /*2eca0*/  IMAD.MOV.U32 R13, RZ, RZ, R101 ;  /* 0x000000ffff0d7224 */ /* 0x000fe400078e0065 */
[----:B------:R-:W-:Y:S02]  /*2ecb0*/  IMAD.MOV.U32 R12, RZ, RZ, R0 ;  /* 0x000000ffff0c7224 */ /* 0x000fe400078e0000 */
[----:B------:R-:W-:-:S07]  /*2ecc0*/  IMAD.MOV.U32 R102, RZ, RZ, R14 ;  /* 0x000000ffff667224 */ /* 0x000fce00078e000e */
[----:B------:R-:W-:Y:S05]  /*2ecd0*/  WARPSYNC.COLLECTIVE R15, `(.L_x_3448) ;  /* 0x000000000f087348 */ /* 0x000fea0003c00000 */
[----:B------:R0:W1:Y:S02]  /*2ece0*/  SHFL.IDX P6, R14, R13, R12, R11 ;  /* 0x0000000c0d0e7389 */ /* 0x00006400000c000b */
[----:B01----:R-:W-:Y:S01]  /*2ecf0*/  ENDCOLLECTIVE ;  /* 0x000000000000791b */ /* 0x003fe20003800000 */
.L_x_3448:
[----:B------:R-:W-:Y:S02]  /*2ed00*/  IMAD.MOV.U32 R13, RZ, RZ, R104 ;  /* 0x000000ffff0d7224 */ /* 0x000fe400078e0068 */
[----:B------:R-:W-:Y:S02]  /*2ed10*/  IMAD.MOV.U32 R12, RZ, RZ, R9 ;  /* 0x000000ffff0c7224 */ /* 0x000fe400078e0009 */
[----:B------:R-:W-:-:S07]  /*2ed20*/  IMAD.MOV.U32 R101, RZ, RZ, R14 ;  /* 0x000000ffff657224 */ /* 0x000fce00078e000e */
[----:B------:R-:W-:Y:S05]  /*2ed30*/  WARPSYNC.COLLECTIVE R15, `(.L_x_3449) ;  /* 0x000000000f087348 */ /* 0x000fea0003c00000 */
[----:B------:R0:W1:Y:S02]  /*2ed40*/  SHFL.IDX P6, R14, R13, R12, R11 ;  /* 0x0000000c0d0e7389 */ /* 0x00006400000c000b */
[----:B01----:R-:W-:Y:S01]  /*2ed50*/  ENDCOLLECTIVE ;  /* 0x000000000000791b */ /* 0x003fe20003800000 */
.L_x_3449:
[----:B------:R-:W-:Y:S02]  /*2ed60*/  IMAD.MOV.U32 R13, RZ, RZ, R103 ;  /* 0x000000ffff0d7224 */ /* 0x000fe400078e0067 */
[----:B------:R-:W-:Y:S01]  /*2ed70*/  IMAD.MOV.U32 R12, RZ, RZ, R0 ;  /* 0x000000ffff0c7224 */ /* 0x000fe200078e0000 */
[----:B------:R-:W-:-:S07]  /*2ed80*/  MOV R104, R14 ;  /* 0x0000000e00687202 */ /* 0x000fce0000000f00 */
[----:B------:R-:W-:Y:S05]  /*2ed90*/  WARPSYNC.COLLECTIVE R15, `(.L_x_3450) ;  /* 0x000000000f087348 */ /* 0x000fea0003c00000 */
[----:B------:R0:W1:Y:S02]  /*2eda0*/  SHFL.IDX P6, R14, R13, R12, R11 ;  /* 0x0000000c0d0e7389 */ /* 0x00006400000c000b */
[----:B01----:R-:W-:Y:S01]  /*2edb0*/  ENDCOLLECTIVE ;  /* 0x000000000000791b */ /* 0x003fe20003800000 */
.L_x_3450:
        /* <DEDUP_REMOVED lines=8> */
.L_x_3451:
[----:B------:R-:W-:Y:S01]  /*2ee40*/  MOV R13, R105 ;  /* 0x00000069000d7202 */ /* 0x000fe20000000f00 */
[----:B------:R-:W-:Y:S02]  /*2ee50*/  IMAD.MOV.U32 R12, RZ, RZ, R0 ;  /* 0x000000ffff0c7224 */ /* 0x000fe400078e0000 */
[----:B------:R-:W-:-:S07]  /*2ee60*/  IMAD.MOV.U32 R106, RZ, RZ, R14 ;  /* 0x000000ffff6a7224 */ /* 0x000fce00078e000e */
[----:B------:R-:W-:Y:S05]  /*2ee70*/  WARPSYNC.COLLECTIVE R15, `(.L_x_3452) ;  /* 0x000000000f087348 */ /* 0x000fea0003c00000 */
[----:B------:R0:W1:Y:S02]  /*2ee80*/  SHFL.IDX P6, R14, R13, R12, R11 ;  /* 0x0000000c0d0e7389 */ /* 0x00006400000c000b */
[----:B01----:R-:W-:Y:S01]  /*2ee90*/  ENDCOLLECTIVE ;  /* 0x000000000000791b */ /* 0x003fe20003800000 */
.L_x_3452:
        /* <DEDUP_REMOVED lines=8> */
.L_x_3453:
[----:B------:R-:W-:Y:S01]  /*2ef20*/  IMAD.MOV.U32 R13, RZ, RZ, R107 ;  /* 0x000000ffff0d7224 */ /* 0x000fe200078e006b */
[----:B------:R-:W-:Y:S01]  /*2ef30*/  MOV R12, R0 ;  /* 0x00000000000c7202 */ /* 0x000fe20000000f00 */
[----:B------:R-:W-:-:S07]  /*2ef40*/  IMAD.MOV.U32 R108, RZ, RZ, R14 ;  /* 0x000000ffff6c7224 */ /* 0x000fce00078e000e */
[----:B------:R-:W-:Y:S05]  /*2ef50*/  WARPSYNC.COLLECTIVE R15, `(.L_x_3454) ;  /* 0x000000000f087348 */ /* 0x000fea0003c00000 */
[----:B------:R0:W1:Y:S02]  /*2ef60*/  SHFL.IDX P6, R14, R13, R12, R11 ;  /* 0x0000000c0d0e7389 */ /* 0x00006400000c000b */
[----:B01----:R-:W-:Y:S01]  /*2ef70*/  ENDCOLLECTIVE ;  /* 0x000000000000791b */ /* 0x003fe20003800000 */
.L_x_3454:
        /* <DEDUP_REMOVED lines=8> */
.L_x_3455:
[----:B------:R-:W-:Y:S02]  /*2f000*/  IMAD.MOV.U32 R13, RZ, RZ, R109 ;  /* 0x000000ffff0d7224 */ /* 0x000fe400078e006d */
[----:B------:R-:W-:Y:S02]  /*2f010*/  IMAD.MOV.U32 R12, RZ, RZ, R0 ;  /* 0x000000ffff0c7224 */ /* 0x000fe400078e0000 */
[----:B------:R-:W-:-:S07]  /*2f020*/  IMAD.MOV.U32 R110, RZ, RZ, R14 ;  /* 0x000000ffff6e7224 */ /* 0x000fce00078e000e */
[----:B------:R-:W-:Y:S05]  /*2f030*/  WARPSYNC.COLLECTIVE R15, `(.L_x_3456) ;  /* 0x000000000f087348 */ /* 0x000fea0003c00000 */
[----:B------:R0:W1:Y:S02]  /*2f040*/  SHFL.IDX P6, R14, R13, R12, R11 ;  /* 0x0000000c0d0e7389 */ /* 0x00006400000c000b */
[----:B01----:R-:W-:Y:S01]  /*2f050*/  ENDCOLLECTIVE ;  /* 0x000000000000791b */ /* 0x003fe20003800000 */
.L_x_3456:
        /* <DEDUP_REMOVED lines=8> */
.L_x_3457:
[----:B------:R-:W-:Y:S02]  /*2f0e0*/  IMAD.MOV.U32 R13, RZ, RZ, R111 ;  /* 0x000000ffff0d7224 */ /* 0x000fe400078e006f */
[----:B------:R-:W-:Y:S02]  /*2f0f0*/  IMAD.MOV.U32 R12, RZ, RZ, R0 ;  /* 0x000000ffff0c7224 */ /* 0x000fe400078e0000 */
[----:B------:R-:W-:-:S07]  /*2f100*/  IMAD.MOV.U32 R112, RZ, RZ, R14 ;  /* 0x000000ffff707224 */ /* 0x000fce00078e000e */
[----:B------:R-:W-:Y:S05]  /*2f110*/  WARPSYNC.COLLECTIVE R15, `(.L_x_3458) ;  /* 0x000000000f087348 */ /* 0x000fea0003c00000 */
[----:B------:R0:W1:Y:S02]  /*2f120*/  SHFL.IDX P6, R14, R13, R12, R11 ;  /* 0x0000000c0d0e7389 */ /* 0x00006400000c000b */
[----:B01----:R-:W-:Y:S01]  /*2f130*/  ENDCOLLECTIVE ;  /* 0x000000000000791b */ /* 0x003fe20003800000 */
.L_x_3458:
[----:B------:R-:W-:Y:S02]  /*2f140*/  SEL R59, R112, R109, P0 ;  /* 0x0000006d703b7207 */ /* 0x000fe40000000000 */
[----:B------:R-:W-:Y:S01]  /*2f150*/  MOV R13, R114 ;  /* 0x00000072000d7202 */ /* 0x000fe20000000f00 */
[----:B------:R-:W-:Y:S02]  /*2f160*/  IMAD.MOV.U32 R12, RZ, RZ, R9 ;  /* 0x000000ffff0c7224 */ /* 0x000fe400078e0009 */
[----:B------:R-:W-:-:S07]  /*2f170*/  IMAD.MOV.U32 R111, RZ, RZ, R14 ;  /* 0x000000ffff6f7224 */ /* 0x000fce00078e000e */
[----:B------:R-:W-:Y:S05]  /*2f180*/  WARPSYNC.COLLECTIVE R15, `(.L_x_3459) ;  /* 0x000000000f087348 */ /* 0x000fea0003c00000 */
[----:B------:R0:W1:Y:S02]  /*2f190*/  SHFL.IDX P6, R14, R13, R12, R11 ;  /* 0x0000000c0d0e7389 */ /* 0x00006400000c000b */
[----:B01----:R-:W-:Y:S01]  /*2f1a0*/  ENDCOLLECTIVE ;  /* 0x000000000000791b */ /* 0x003fe20003800000 */
.L_x_3459:
[----:B------:R-:W-:Y:S02]  /*2f1b0*/  IMAD.MOV.U32 R13, RZ, RZ, R67 ;  /* 0x000000ffff0d7224 */ /* 0x000fe400078e0043 */
[----:B------:R-:W-:Y:S02]  /*2f1c0*/  IMAD.MOV.U32 R12, RZ, RZ, R0 ;  /* 0x000000ffff0c7224 */ /* 0x000fe400078e0000 */
[----:B------:R-:W-:-:S07]  /*2f1d0*/  IMAD.MOV.U32 R114, RZ, RZ, R14 ;  /* 0x000000ffff727224 */ /* 0x000fce00078e000e */
[----:B------:R-:W-:Y:S05]  /*2f1e0*/  WARPSYNC.COLLECTIVE R15, `(.L_x_3460) ;  /* 0x000000000f087348 */ /* 0x000fea0003c00000 */
[----:B------:R0:W1:Y:S02]  /*2f1f0*/  SHFL.IDX P6, R14, R13, R12, R11 ;  /* 0x0000000c0d0e7389 */ /* 0x00006400000c000b */
[----:B01----:R-:W-:Y:S01]  /*2f200*/  ENDCOLLECTIVE ;  /* 0x000000000000791b */ /* 0x003fe20003800000 */
.L_x_3460:
[----:B------:R-:W-:Y:S01]  /*2f210*/  SEL R61, R111, R114, P0 ;  /* 0x000000726f3d7207 */ /* 0x000fe20000000000 */
[----:B------:R-:W-:Y:S01]  /*2f220*/  IMAD.MOV.U32 R13, RZ, RZ, R116 ;  /* 0x000000ffff0d7224 */ /* 0x000fe200078e0074 */
[----:B------:R-:W-:Y:S01]  /*2f230*/  MOV R12, R9 ;  /* 0x00000009000c7202 */ /* 0x000fe20000000f00 */
[----:B------:R-:W-:-:S07]  /*2f240*/  IMAD.MOV.U32 R67, RZ, RZ, R14 ;  /* 0x000000ffff437224 */ /* 0x000fce00078e000e */
[----:B------:R-:W-:Y:S05]  /*2f250*/  WARPSYNC.COLLECTIVE R15, `(.L_x_3461) ;  /* 0x000000000f087348 */ /* 0x000fea0003c00000 */
[----:B------:R0:W1:Y:S02]  /*2f260*/  SHFL.IDX P6, R14, R13, R12, R11 ;  /* 0x0000000c0d0e7389 */ /* 0x00006400000c000b */
[----:B01----:R-:W-:Y:S01]  /*2f270*/  ENDCOLLECTIVE ;  /* 0x000000000000791b */ /* 0x003fe20003800000 */
.L_x_3461:
[----:B------:R-:W-:Y:S02]  /*2f280*/  IMAD.MOV.U32 R13, RZ, RZ, R71 ;  /* 0x000000ffff0d7224 */ /* 0x000fe400078e0047 */
[----:B------:R-:W-:Y:S02]  /*2f290*/  IMAD.MOV.U32 R12, RZ, RZ, R0 ;  /* 0x000000ffff0c7224 */ /* 0x000fe400078e0000 */
[----:B------:R-:W-:-:S07]  /*2f2a0*/  IMAD.MOV.U32 R116, RZ, RZ, R14 ;  /* 0x000000ffff747224 */ /* 0x000fce00078e000e */
[----:B------:R-:W-:Y:S05]  /*2f2b0*/  WARPSYNC.COLLECTIVE R15, `(.L_x_3462) ;  /* 0x000000000f087348 */ /* 0x000fea0003c00000 */
[----:B------:R0:W1:Y:S02]  /*2f2c0*/  SHFL.IDX P6, R14, R13, R12, R11 ;  /* 0x0000000c0d0e7389 */ /* 0x00006400000c000b */
[----:B01----:R-:W-:Y:S01]  /*2f2d0*/  ENDCOLLECTIVE ;  /* 0x000000000000791b */ /* 0x003fe20003800000 */
.L_x_3462:
[----:B------:R-:W-:Y:S02]  /*2f2e0*/  IMAD.MOV.U32 R13, RZ, RZ, R118 ;  /* 0x000000ffff0d7224 */ /* 0x000fe400078e0076 */
[----:B------:R-:W-:Y:S02]  /*2f2f0*/  IMAD.MOV.U32 R12, RZ, RZ, R9 ;  /* 0x000000ffff0c7224 */ /* 0x000fe400078e0009 */
[----:B------:R-:W-:-:S07]  /*2f300*/  IMAD.MOV.U32 R71, RZ, RZ, R14 ;  /* 0x000000ffff477224 */ /* 0x000fce00078e000e */
[----:B------:R-:W-:Y:S05]  /*2f310*/  WARPSYNC.COLLECTIVE R15, `(.L_x_3463) ;  /* 0x000000000f087348 */ /* 0x000fea0003c00000 */
[----:B------:R0:W1:Y:S02]  /*2f320*/  SHFL.IDX P6, R14, R13, R12, R11 ;  /* 0x0000000c0d0e7389 */ /* 0x00006400000c000b */
[----:B01----:R-:W-:Y:S01]  /*2f330*/  ENDCOLLECTIVE ;  /* 0x000000000000791b */ /* 0x003fe20003800000 */
.L_x_3463:
[----:B------:R-:W-:Y:S02]  /*2f340*/  IMAD.MOV.U32 R13, RZ, RZ, R75 ;  /* 0x000000ffff0d7224 */ /* 0x000fe400078e004b */
[----:B------:R-:W-:Y:S01]  /*2f350*/  IMAD.MOV.U32 R12, RZ, RZ, R0 ;  /* 0x000000ffff0c7224 */ /* 0x000fe200078e0000 */
[----:B------:R-:W-:Y:S02]  /*2f360*/  MOV R0, RZ ;  /* 0x000000ff00007202 */ /* 0x000fe40000000f00 */
[----:B------:R-:W-:-:S07]  /*2f370*/  MOV R118, R14 ;  /* 0x0000000e00767202 */ /* 0x000fce0000000f00 */
[----:B------:R-:W-:Y:S05]  /*2f380*/  WARPSYNC.COLLECTIVE R15, `(.L_x_3464) ;  /* 0x000000000f087348 */ /* 0x000fea0003c00000 */
[----:B------:R0:W1:Y:S02]  /*2f390*/  SHFL.IDX P6, R14, R13, R12, R11 ;  /* 0x0000000c0d0e7389 */ /* 0x00006400000c000b */
[----:B01----:R-:W-:Y:S01]  /*2f3a0*/  ENDCOLLECTIVE ;  /* 0x000000000000791b */ /* 0x003fe20003800000 */
.L_x_3464:
[----:B------:R-:W-:Y:S02]  /*2f3b0*/  IMAD.MOV.U32 R13, RZ, RZ, R2 ;  /* 0x000000ffff0d7224 */ /* 0x000fe400078e0002 */
[----:B------:R-:W-:Y:S01]  /*2f3c0*/  IMAD.MOV.U32 R12, RZ, RZ, R9 ;  /* 0x000000ffff0c7224 */ /* 0x000fe200078e0009 */
[----:B------:R-:W-:Y:S01]  /*2f3d0*/  SEL R9, R57, R80, P0 ;  /* 0x0000005039097207 */ /* 0x000fe20000000000 */
[----:B------:R-:W-:-:S07]  /*2f3e0*/  IMAD.MOV.U32 R75, RZ, RZ, R14 ;  /* 0x000000ffff4b7224 */ /* 0x000fce00078e000e */
[----:B------:R-:W-:Y:S05]  /*2f3f0*/  WARPSYNC.COLLECTIVE R15, `(.L_x_3465) ;  /* 0x000000000f087348 */ /* 0x000fea0003c00000 */
[----:B------:R0:W1:Y:S02]  /*2f400*/  SHFL.IDX P6, R14, R13, R12, R11 ;  /* 0x0000000c0d0e7389 */ /* 0x00006400000c000b */
[----:B01----:R-:W-:Y:S01]  /*2f410*/  ENDCOLLECTIVE ;  /* 0x000000000000791b */ /* 0x003fe20003800000 */
.L_x_3465:
        /* <DEDUP_REMOVED lines=16> */
[----:B------:R-:W-:Y:S06]  /*2f520*/  BRA `(.L_x_3466) ;  /* 0xffffff1000447947 */ /* 0x000fec000383ffff */
.L_x_3152:
[----:B------:R-:W-:Y:S02]  /*2f530*/  IMAD.MOV.U32 R13, RZ, RZ, R3 ;  /* 0x000000ffff0d7224 */ /* 0x000fe400078e0003 */
[----:B------:R-:W-:Y:S02]  /*2f540*/  IMAD.MOV.U32 R12, RZ, RZ, RZ ;  /* 0x000000ffff0c7224 */ /* 0x000fe400078e00ff */
[----:B------:R-:W-:Y:S02]  /*2f550*/  IMAD.MOV.U32 R11, RZ, RZ, 0x181f ;  /* 0x0000181fff0b7424 */ /* 0x000fe400078e00ff */
[----:B------:R-:W-:-:S07]  /*2f560*/  IMAD.MOV.U32 R15, RZ, RZ, -0x1 ;  /* 0xffffffffff0f7424 */ /* 0x000fce00078e00ff */
[----:B01----:R-:W-:Y:S05]  /*2f570*/  WARPSYNC.COLLECTIVE R15, `(.L_x_3467) ;  /* 0x000000000f087348 */ /* 0x003fea0003c00000 */
[----:B------:R2:W3:Y:S02]  /*2f580*/  SHFL.IDX P6, R14, R13, R12, R11 ;  /* 0x0000000c0d0e7389 */ /* 0x0004e400000c000b */
[----:B0123--:R-:W-:Y:S01]  /*2f590*/  ENDCOLLECTIVE ;  /* 0x000000000000791b */ /* 0x00ffe20003800000 */
.L_x_3467:
[----:B------:R-:W-:Y:S02]  /*2f5a0*/  IMAD.MOV.U32 R13, RZ, RZ, R2 ;  /* 0x000000ffff0d7224 */ /* 0x000fe400078e0002 */
[----:B------:R-:W-:-:S07]  /*2f5b0*/  IMAD.MOV.U32 R0, RZ, RZ, R14 ;  /* 0x000000ffff007224 */ /* 0x000fce00078e000e */
[----:B------:R-:W-:Y:S05]  /*2f5c0*/  WARPSYNC.COLLECTIVE R15, `(.L_x_3468) ;  /* 0x000000000f087348 */ /* 0x000fea0003c00000 */
[----:B------:R0:W1:Y:S02]  /*2f5d0*/  SHFL.IDX P6, R14, R13, R12, R11 ;  /* 0x0000000c0d0e7389 */ /* 0x00006400000c000b */
[----:B01----:R-:W-:Y:S01]  /*2f5e0*/  ENDCOLLECTIVE ;  /* 0x000000000000791b */ /* 0x003fe20003800000 */
.L_x_3468:
[----:B------:R-:W-:Y:S05]  /*2f5f0*/  BRA `(.L_x_3469) ;  /* 0xffffff2c00c47947 */ /* 0x000fea000383ffff */
.L_x_3155:
[----:B------:R-:W-:Y:S01]  /*2f600*/  BSSY B1, `(.L_x_3470) ;  /* 0x0000008000017945 */ /* 0x000fe20003800000 */
[----:B---3--:R-:W-:Y:S01]  /*2f610*/  MOV R13, R3 ;  /* 0x00000003000d7202 */ /* 0x008fe20000000f00 */
[----:B------:R-:W-:Y:S02]  /*2f620*/  IMAD.MOV.U32 R12, RZ, RZ, 0x1 ;  /* 0x00000001ff0c7424 */ /* 0x000fe400078e00ff */
[----:B------:R-:W-:Y:S02]  /*2f630*/  IMAD.MOV.U32 R11, RZ, RZ, 0x181f ;  /* 0x0000181fff0b7424 */ /* 0x000fe400078e00ff */
[----:B------:R-:W-:-:S07]  /*2f640*/  IMAD.MOV.U32 R15, RZ, RZ, -0x1 ;  /* 0xffffffffff0f7424 */ /* 0x000fce00078e00ff */
[----:B012-4-:R-:W-:Y:S05]  /*2f650*/  WARPSYNC.COLLECTIVE R15, `(.L_x_3471) ;  /* 0x000000000f087348 */ /* 0x017fea0003c00000 */
[----:B----4-:R3:W4:Y:S02]  /*2f660*/  SHFL.IDX P6, R14, R13, R12, R11 ;  /* 0x0000000c0d0e7389 */ /* 0x01072400000c000b */
[----:B01234-:R-:W-:Y:S01]  /*2f670*/  ENDCOLLECTIVE ;  /* 0x000000000000791b */ /* 0x01ffe20003800000 */
.L_x_3471:
[----:B------:R-:W-:Y:S05]  /*2f680*/  BSYNC B1 ;  /* 0x0000000000017941 */ /* 0x000fea0003800000 */
.L_x_3470:
        /* <DEDUP_REMOVED lines=8> */
.L_x_3472:
[----:B------:R-:W-:Y:S05]  /*2f710*/  BRA `(.L_x_3473) ;  /* 0xffffff2c00e47947 */ /* 0x000fea000383ffff */
.L_x_3158:
[----:B------:R-:W-:Y:S01]  /*2f720*/  BSSY B1, `(.L_x_3474) ;  /* 0x0000008000017945 */ /* 0x000fe20003800000 */
[----:B0-----:R-:W-:Y:S02]  /*2f730*/  IMAD.MOV.U32 R13, RZ, RZ, R3 ;  /* 0x000000ffff0d7224 */ /* 0x001fe400078e0003 */
[----:B------:R-:W-:Y:S02]  /*2f740*/  IMAD.MOV.U32 R12, RZ, RZ, 0x2 ;  /* 0x00000002ff0c7424 */ /* 0x000fe400078e00ff */
[----:B------:R-:W-:Y:S02]  /*2f750*/  IMAD.MOV.U32 R11, RZ, RZ, 0x181f ;  /* 0x0000181fff0b7424 */ /* 0x000fe400078e00ff */
[----:B------:R-:W-:-:S07]  /*2f760*/  IMAD.MOV.U32 R15, RZ, RZ, -0x1 ;  /* 0xffffffffff0f7424 */ /* 0x000fce00078e00ff */
[----:B-1234-:R-:W-:Y:S05]  /*2f770*/  WARPSYNC.COLLECTIVE R15, `(.L_x_3475) ;  /* 0x000000000f087348 */ /* 0x01efea0003c00000 */
[----:B----4-:R0:W4:Y:S02]  /*2f780*/  SHFL.IDX P6, R14, R13, R12, R11 ;  /* 0x0000000c0d0e7389 */ /* 0x01012400000c000b */
[----:B01234-:R-:W-:Y:S01]  /*2f790*/  ENDCOLLECTIVE ;  /* 0x000000000000791b */ /* 0x01ffe20003800000 */
.L_x_3475:
[----:B------:R-:W-:Y:S05]  /*2f7a0*/  BSYNC B1 ;  /* 0x0000000000017941 */ /* 0x000fea0003800000 */
.L_x_3474:
        /* <DEDUP_REMOVED lines=8> */
.L_x_3476:
[----:B------:R-:W-:Y:S05]  /*2f830*/  BRA `(.L_x_3477) ;  /* 0xffffff3000047947 */ /* 0x000fea000383ffff */
.L_x_3161:
[----:B------:R-:W-:Y:S01]  /*2f840*/  BSSY B1, `(.L_x_3478) ;  /* 0x0000008000017945 */ /* 0x000fe20003800000 */
[----:B0-----:R-:W-:Y:S01]  /*2f850*/  IMAD.MOV.U32 R13, RZ, RZ, R3 ;  /* 0x000000ffff0d7224 */ /* 0x001fe200078e0003 */
[----:B------:R-:W-:Y:S01]  /*2f860*/  MOV R15, 0xffffffff ;  /* 0xffffffff000f7802 */ /* 0x000fe20000000f00 */
[----:B------:R-:W-:Y:S02]  /*2f870*/  IMAD.MOV.U32 R12, RZ, RZ, 0x3 ;  /* 0x00000003ff0c7424 */ /* 0x000fe400078e00ff */
[----:B------:R-:W-:-:S07]  /*2f880*/  IMAD.MOV.U32 R11, RZ, RZ, 0x181f ;  /* 0x0000181fff0b7424 */ /* 0x000fce00078e00ff */
[----:B-1234-:R-:W-:Y:S05]  /*2f890*/  WARPSYNC.COLLECTIVE R15, `(.L_x_3479) ;  /* 0x000000000f087348 */ /* 0x01efea0003c00000 */
[----:B------:R0:W0:Y:S02]  /*2f8a0*/  SHFL.IDX P6, R14, R13, R12, R11 ;  /* 0x0000000c0d0e7389 */ /* 0x00002400000c000b */
[----:B01234-:R-:W-:Y:S01]  /*2f8b0*/  ENDCOLLECTIVE ;  /* 0x000000000000791b */ /* 0x01ffe20003800000 */
.L_x_3479:
[----:B------:R-:W-:Y:S05]  /*2f8c0*/  BSYNC B1 ;  /* 0x0000000000017941 */ /* 0x000fea0003800000 */
.L_x_3478:
        /* <DEDUP_REMOVED lines=8> */
.L_x_3480:
[----:B------:R-:W-:Y:S05]  /*2f950*/  BRA `(.L_x_3481) ;  /* 0xffffff3000247947 */ /* 0x000fea000383ffff */
.L_x_3177:
[----:B0-----:R-:W0:Y:S01]  /*2f960*/  S2R R8, SR_TID.X ;  /* 0x0000000000087919 */ /* 0x001e220000002100 */
[----:B------:R-:W-:Y:S01]  /*2f970*/  BSSY B1, `(.L_x_3482) ;  /* 0x000000a000017945 */ /* 0x000fe20003800000 */
[----:B------:R-:W-:Y:S01]  /*2f980*/  MOV R12, RZ ;  /* 0x000000ff000c7202 */ /* 0x000fe20000000f00 */
[----:B------:R-:W-:Y:S02]  /*2f990*/  IMAD.MOV.U32 R11, RZ, RZ, 0x1f ;  /* 0x0000001fff0b7424 */ /* 0x000fe400078e00ff */
[----:B------:R-:W-:Y:S01]  /*2f9a0*/  IMAD.MOV.U32 R15, RZ, RZ, -0x1 ;  /* 0xffffffffff0f7424 */ /* 0x000fe200078e00ff */
[----:B0-----:R-:W-:-:S04]  /*2f9b0*/  SHF.R.U32.HI R8, RZ, 0x5, R8 ;  /* 0x00000005ff087819 */ /* 0x001fc80000011608 */
[----:B------:R-:W-:-:S05]  /*2f9c0*/  LOP3.LUT R8, R8, 0x3, RZ, 0xc0, !PT ;  /* 0x0000000308087812 */ /* 0x000fca00078ec0ff */
[----:B------:R-:W-:-:S07]  /*2f9d0*/  IMAD.MOV.U32 R13, RZ, RZ, R8 ;  /* 0x000000ffff0d7224 */ /* 0x000fce00078e0008 */
[----:B-1----:R-:W-:Y:S05]  /*2f9e0*/  WARPSYNC.COLLECTIVE R15, `(.L_x_3483) ;  /* 0x000000000f087348 */ /* 0x002fea0003c00000 */
[----:B------:R0:W2:Y:S02]  /*2f9f0*/  SHFL.IDX P6, R14, R13, R12, R11 ;  /* 0x0000000c0d0e7389 */ /* 0x0000a400000c000b */
[----:B012---:R-:W-:Y:S01]  /*2fa00*/  ENDCOLLECTIVE ;  /* 0x000000000000791b */ /* 0x007fe20003800000 */
.L_x_3483:
[----:B------:R-:W-:Y:S05]  /*2fa10*/  BSYNC B1 ;  /* 0x0000000000017941 */ /* 0x000fea0003800000 */
.L_x_3482:
[----:B------:R-:W-:Y:S05]  /*2fa20*/  BRA `(.L_x_3484) ;  /* 0xffffff4400f87947 */ /* 0x000fea000383ffff */
.L_x_3179:
[----:B------:R-:W-:Y:S01]  /*2fa30*/  BSSY B1, `(.L_x_3485) ;  /* 0x0000006000017945 */ /* 0x000fe20003800000 */
[----:B------:R-:W-:-:S07]  /*2fa40*/  IMAD.MOV.U32 R15, RZ, RZ, -0x1 ;  /* 0xffffffffff0f7424 */ /* 0x000fce00078e00ff */
[----:B012---:R-:W-:Y:S05]  /*2fa50*/  WARPSYNC.COLLECTIVE R15, `(.L_x_3486) ;  /* 0x000000000f0c7348 */ /* 0x007fea0003c00000 */
[----:B------:R-:W-:Y:S02]  /*2fa60*/  ELECT P6, UR62, PT ;  /* 0x00000000003e782f */ /* 0x000fe400038c0000 */
[----:B------:R-:W-:Y:S01]  /*2fa70*/  MOV R14, UR62 ;  /* 0x0000003e000e7c02 */ /* 0x000fe20008000f00 */
[----:B012---:R-:W-:Y:S10]  /*2fa80*/  ENDCOLLECTIVE ;  /* 0x000000000000791b */ /* 0x007ff40003800000 */
.L_x_3486:
[----:B------:R-:W-:Y:S05]  /*2fa90*/  BSYNC B1 ;  /* 0x0000000000017941 */ /* 0x000fea0003800000 */
.L_x_3485:
[----:B------:R-:W-:Y:S05]  /*2faa0*/  BRA `(.L_x_3178) ;  /* 0xffffff4400f07947 */ /* 0x000fea000383ffff */
.L_x_3181:
[----:B--2---:R2:W3:Y:S02]  /*2fab0*/  SYNCS.PHASECHK.TRANS64.TRYWAIT P0, [R22+URZ+0x38820], R5 ;  /* 0x03882005160075a7 */ /* 0x0044e4000800017f */
[----:B---3--:R-:W-:Y:S05]  /*2fac0*/  @!P0 NANOSLEEP.SYNCS 0x989680 ;  /* 0x009896800000895d */ /* 0x008fea0003900000 */
[----:B------:R-:W3:Y:S02]  /*2fad0*/  @!P0 SYNCS.PHASECHK.TRANS64 P0, [R22+URZ+0x38820], R5 ;  /* 0x03882005160085a7 */ /* 0x000ee4000800007f */
[----:B---3--:R-:W-:Y:S05]  /*2fae0*/  @!P0 BRA `(.L_x_3181) ;  /* 0xfffffffc00f08947 */ /* 0x008fea000383ffff */
[----:B------:R-:W-:Y:S05]  /*2faf0*/  BRA `(.L_x_3487) ;  /* 0xffffff4800007947 */ /* 0x000fea000383ffff */
.L_x_3185:
[----:B0-----:R0:W3:Y:S02]  /*2fb00*/  SYNCS.PHASECHK.TRANS64.TRYWAIT P0, [R8+URZ+0x388a0], R10 ;  /* 0x0388a00a080075a7 */ /* 0x0010e4000800017f */
[----:B---3--:R-:W-:Y:S05]  /*2fb10*/  @!P0 NANOSLEEP.SYNCS 0x989680 ;  /* 0x009896800000895d */ /* 0x008fea0003900000 */
[----:B------:R-:W3:Y:S02]  /*2fb20*/  @!P0 SYNCS.PHASECHK.TRANS64 P0, [R8+URZ+0x388a0], R10 ;  /* 0x0388a00a080085a7 */ /* 0x000ee4000800007f */
[----:B---3--:R-:W-:Y:S05]  /*2fb30*/  @!P0 BRA `(.L_x_3185) ;  /* 0xfffffffc00f08947 */ /* 0x008fea000383ffff */
[----:B------:R-:W-:Y:S05]  /*2fb40*/  BRA `(.L_x_3488) ;  /* 0xffffff4800187947 */ /* 0x000fea000383ffff */
.L_x_3191:
[----:B-1----:R1:W2:Y:S02]  /*2fb50*/  SYNCS.PHASECHK.TRANS64.TRYWAIT P0, [R8+URZ+0x388c0], R10 ;  /* 0x0388c00a080075a7 */ /* 0x0022a4000800017f */
[----:B--2---:R-:W-:Y:S05]  /*2fb60*/  @!P0 NANOSLEEP.SYNCS 0x989680 ;  /* 0x009896800000895d */ /* 0x004fea0003900000 */
[----:B------:R-:W2:Y:S02]  /*2fb70*/  @!P0 SYNCS.PHASECHK.TRANS64 P0, [R8+URZ+0x388c0], R10 ;  /* 0x0388c00a080085a7 */ /* 0x000ea4000800007f */
[----:B--2---:R-:W-:Y:S05]  /*2fb80*/  @!P0 BRA `(.L_x_3191) ;  /* 0xfffffffc00f08947 */ /* 0x004fea000383ffff */
[----:B------:R-:W-:Y:S05]  /*2fb90*/  BRA `(.L_x_3489) ;  /* 0xffffff4800d47947 */ /* 0x000fea000383ffff */
.L_x_3199:
[----:B0-----:R0:W1:Y:S02]  /*2fba0*/  SYNCS.PHASECHK.TRANS64.TRYWAIT P1, [R8+URZ+0x388a0], R7 ;  /* 0x0388a007080075a7 */ /* 0x001064000802017f */
[----:B-1----:R-:W-:Y:S05]  /*2fbb0*/  @!P1 NANOSLEEP.SYNCS 0x989680 ;  /* 0x009896800000995d */ /* 0x002fea0003900000 */
[----:B------:R-:W1:Y:S02]  /*2fbc0*/  @!P1 SYNCS.PHASECHK.TRANS64 P1, [R8+URZ+0x388a0], R7 ;  /* 0x0388a007080095a7 */ /* 0x000e64000802007f */
[----:B-1----:R-:W-:Y:S05]  /*2fbd0*/  @!P1 BRA `(.L_x_3199) ;  /* 0xfffffffc00f09947 */ /* 0x002fea000383ffff */
[----:B------:R-:W-:Y:S05]  /*2fbe0*/  BRA `(.L_x_3490) ;  /* 0xffffff4c00cc7947 */ /* 0x000fea000383ffff */
.L_x_3205:
[----:B-1----:R1:W2:Y:S02]  /*2fbf0*/  SYNCS.PHASECHK.TRANS64.TRYWAIT P1, [R8+URZ+0x388c0], R7 ;  /* 0x0388c007080075a7 */ /* 0x0022a4000802017f */
[----:B--2---:R-:W-:Y:S05]  /*2fc00*/  @!P1 NANOSLEEP.SYNCS 0x989680 ;  /* 0x009896800000995d */ /* 0x004fea0003900000 */
[----:B------:R-:W2:Y:S02]  /*2fc10*/  @!P1 SYNCS.PHASECHK.TRANS64 P1, [R8+URZ+0x388c0], R7 ;  /* 0x0388c007080095a7 */ /* 0x000ea4000802007f */
[----:B--2---:R-:W-:Y:S05]  /*2fc20*/  @!P1 BRA `(.L_x_3205) ;  /* 0xfffffffc00f09947 */ /* 0x004fea000383ffff */
[----:B------:R-:W-:Y:S05]  /*2fc30*/  BRA `(.L_x_3491) ;  /* 0xffffff5000847947 */ /* 0x000fea000383ffff */
.L_x_3221:
[----:B0-----:R-:W0:Y:S01]  /*2fc40*/  S2R R20, SR_TID.X ;  /* 0x0000000000147919 */ /* 0x001e220000002100 */
        /* <DEDUP_REMOVED lines=10> */
.L_x_3493:
[----:B------:R-:W-:Y:S05]  /*2fcf0*/  BSYNC B0 ;  /* 0x0000000000007941 */ /* 0x000fea0003800000 */
.L_x_3492:
[----:B------:R-:W-:Y:S05]  /*2fd00*/  BRA `(.L_x_3494) ;  /* 0xffffff5c00f87947 */ /* 0x000fea000383ffff */
.L_x_3224:
[----:B0-----:R0:W1:Y:S02]  /*2fd10*/  SYNCS.PHASECHK.TRANS64.TRYWAIT P0, [R6+URZ+0x38880], R25 ;  /* 0x03888019060075a7 */ /* 0x001064000800017f */
[----:B-1----:R-:W-:Y:S05]  /*2fd20*/  @!P0 NANOSLEEP.SYNCS 0x989680 ;  /* 0x009896800000895d */ /* 0x002fea0003900000 */
[----:B------:R-:W1:Y:S02]  /*2fd30*/  @!P0 SYNCS.PHASECHK.TRANS64 P0, [R6+URZ+0x38880], R25 ;  /* 0x03888019060085a7 */ /* 0x000e64000800007f */
[----:B-1----:R-:W-:Y:S05]  /*2fd40*/  @!P0 BRA `(.L_x_3224) ;  /* 0xfffffffc00f08947 */ /* 0x002fea000383ffff */
[----:B------:R-:W-:Y:S05]  /*2fd50*/  BRA `(.L_x_3495) ;  /* 0xffffff60001c7947 */ /* 0x000fea000383ffff */
.L_x_3225:
        /* <DEDUP_REMOVED lines=8> */
.L_x_3497:
[----:B------:R-:W-:Y:S05]  /*2fde0*/  BSYNC B0 ;  /* 0x0000000000007941 */ /* 0x000fea0003800000 */
.L_x_3496:
[----:B------:R-:W-:Y:S01]  /*2fdf0*/  IMAD.MOV.U32 R13, RZ, RZ, R0 ;  /* 0x000000ffff0d7224 */ /* 0x000fe200078e0000 */
[----:B------:R-:W-:Y:S01]  /*2fe00*/  MOV R12, RZ ;  /* 0x000000ff000c7202 */ /* 0x000fe20000000f00 */
[----:B------:R-:W-:Y:S01]  /*2fe10*/  IMAD.MOV.U32 R11, RZ, RZ, 0x181f ;  /* 0x0000181fff0b7424 */ /* 0x000fe200078e00ff */
[----:B------:R-:W0:Y:S01]  /*2fe20*/  LDC R27, c[0x0][0x2f4] ;  /* 0x0000bd00ff1b7b82 */ /* 0x000e220000000800 */
[----:B------:R-:W-:Y:S01]  /*2fe30*/  IMAD.MOV.U32 R15, RZ, RZ, -0x1 ;  /* 0xffffffffff0f7424 */ /* 0x000fe200078e00ff */
[----:B------:R-:W-:Y:S01]  /*2fe40*/  LOP3.LUT R26, R33, 0x80, RZ, 0xfc, !PT ;  /* 0x00000080211a7812 */ /* 0x000fe200078efcff */
[----:B------:R-:W-:-:S07]  /*2fe50*/  IMAD.MOV.U32 R5, RZ, RZ, R14 ;  /* 0x000000ffff057224 */ /* 0x000fce00078e000e */
[----:B0-----:R-:W-:Y:S05]  /*2fe60*/  WARPSYNC.COLLECTIVE R15, `(.L_x_3498) ;  /* 0x000000000f087348 */ /* 0x001fea0003c00000 */
[----:B------:R1:W2:Y:S02]  /*2fe70*/  SHFL.IDX P6, R14, R13, R12, R11 ;  /* 0x0000000c0d0e7389 */ /* 0x0002a400000c000b */
[----:B012---:R-:W-:Y:S01]  /*2fe80*/  ENDCOLLECTIVE ;  /* 0x000000000000791b */ /* 0x007fe20003800000 */
.L_x_3498:
[----:B------:R-:W-:Y:S01]  /*2fe90*/  IMAD.MOV.U32 R13, RZ, RZ, R2 ;  /* 0x000000ffff0d7224 */ /* 0x000fe200078e0002 */
[----:B------:R-:W-:Y:S02]  /*2fea0*/  MOV R12, 0x1 ;  /* 0x00000001000c7802 */ /* 0x000fe40000000f00 */
[----:B------:R-:W-:Y:S01]  /*2feb0*/  ISETP.GE.AND P1, PT, R33, R27, PT ;  /* 0x0000001b2100720c */ /* 0x000fe20003f26270 */
[----:B------:R-:W-:-:S03]  /*2fec0*/  IMAD.MOV.U32 R8, RZ, RZ, R14 ;  /* 0x000000ffff087224 */ /* 0x000fc600078e000e */
[----:B------:R-:W-:-:S13]  /*2fed0*/  ISETP.LT.OR P2, PT, R7, 0x1, P1 ;  /* 0x000000010700780c */ /* 0x000fda0000f41670 */
[----:B------:R-:W-:Y:S05]  /*2fee0*/  WARPSYNC.COLLECTIVE R15, `(.L_x_3499) ;  /* 0x000000000f087348 */ /* 0x000fea0003c00000 */
[----:B------:R0:W1:Y:S02]  /*2fef0*/  SHFL.IDX P6, R14, R13, R12, R11 ;  /* 0x0000000c0d0e7389 */ /* 0x00006400000c000b */
[----:B01----:R-:W-:Y:S01]  /*2ff00*/  ENDCOLLECTIVE ;  /* 0x000000000000791b */ /* 0x003fe20003800000 */
.L_x_3499:
[----:B------:R-:W-:-:S05]  /*2ff10*/  IADD3 R8, P0, R33, R8, RZ ;  /* 0x0000000821087210 */ /* 0x000fca0007f1e0ff */
[----:B------:R-:W-:Y:S01]  /*2ff20*/  IMAD.X R9, RZ, RZ, R5, P0 ;  /* 0x000000ffff097224 */ /* 0x000fe200000e0605 */
[----:B------:R-:W-:Y:S01]  /*2ff30*/  ISETP.GE.AND P0, PT, R26, R27, PT ;  /* 0x0000001b1a00720c */ /* 0x000fe20003f06270 */
[----:B------:R-:W-:Y:S01]  /*2ff40*/  IMAD.IADD R5, R22, 0x1, R10 ;  /* 0x0000000116057824 */ /* 0x000fe200078e020a */
[----:B------:R-:W5:Y:S01]  /*2ff50*/  LDL.LU R26, [R1] ;  /* 0x00000000011a7983 */ /* 0x000f620000300800 */
[C---:B------:R-:W-:Y:S01]  /*2ff60*/  ISETP.GE.AND P3, PT, R7.reuse, 0x11, PT ;  /* 0x000000110700780c */ /* 0x040fe20003f66270 */
[----:B------:R-:W-:Y:S02]  /*2ff70*/  IMAD.MOV.U32 R13, RZ, RZ, R0 ;  /* 0x000000ffff0d7224 */ /* 0x000fe400078e0000 */
[----:B------:R-:W-:Y:S01]  /*2ff80*/  @!PT LDS RZ, [RZ] ;  /* 0x00000000fffff984 */ /* 0x000fe20000000800 */
[----:B------:R-:W-:Y:S01]  /*2ff90*/  @!PT LDS RZ, [RZ] ;  /* 0x00000000fffff984 */ /* 0x000fe20000000800 */
[----:B------:R-:W-:Y:S01]  /*2ffa0*/  @!PT LDS RZ, [RZ] ;  /* 0x00000000fffff984 */ /* 0x000fe20000000800 */
[----:B------:R-:W-:Y:S01]  /*2ffb0*/  LDGSTS.E.BYPASS.LTC128B.128 [R5+0x10400], desc[UR36][R8.64], !P2 ;  /* 0x1040000008057fae */ /* 0x000fe2000d101d64 */
[C---:B------:R-:W-:Y:S02]  /*2ffc0*/  ISETP.LT.OR P2, PT, R7.reuse, 0x1, P0 ;  /* 0x000000010700780c */ /* 0x040fe40000741670 */
[----:B------:R-:W-:-:S02]  /*2ffd0*/  ISETP.GE.AND P5, PT, R7, 0x31, PT ;  /* 0x000000310700780c */ /* 0x000fc40003fa6270 */
[----:B------:R-:W-:-:S09]  /*2ffe0*/  ISETP.GE.AND P4, PT, R7, 0x41, PT ;  /* 0x000000410700780c */ /* 0x000fd20003f86270 */
[----:B------:R0:W-:Y:S02]  /*2fff0*/  LDGSTS.E.BYPASS.LTC128B.128 [R5+0x14400], desc[UR36][R8.64+0x80], !P2 ;  /* 0x1440008008057fae */ /* 0x0001e4000d101d64 */
[----:B0-----:R-:W-:-:S07]  /*30000*/  IMAD.MOV.U32 R9, RZ, RZ, R14 ;  /* 0x000000ffff097224 */ /* 0x001fce00078e000e */
[----:B-----5:R-:W-:Y:S05]  /*30010*/  WARPSYNC.COLLECTIVE R15, `(.L_x_3500) ;  /* 0x000000000f087348 */ /* 0x020fea0003c00000 */
[----:B------:R0:W1:Y:S02]  /*30020*/  SHFL.IDX P6, R14, R13, R12, R11 ;  /* 0x0000000c0d0e7389 */ /* 0x00006400000c000b */
[----:B01---5:R-:W-:Y:S01]  /*30030*/  ENDCOLLECTIVE ;  /* 0x000000000000791b */ /* 0x023fe20003800000 */
.L_x_3500:
[----:B------:R-:W-:Y:S02]  /*30040*/  IMAD.MOV.U32 R13, RZ, RZ, R2 ;  /* 0x000000ffff0d7224 */ /* 0x000fe400078e0002 */
[----:B------:R-:W-:Y:S02]  /*30050*/  IMAD.MOV.U32 R12, RZ, RZ, 0x2 ;  /* 0x00000002ff0c7424 */ /* 0x000fe400078e00ff */
[----:B------:R-:W-:-:S07]  /*30060*/  IMAD.MOV.U32 R8, RZ, RZ, R14 ;  /* 0x000000ffff087224 */ /* 0x000fce00078e000e */
[----:B------:R-:W-:Y:S05]  /*30070*/  WARPSYNC.COLLECTIVE R15, `(.L_x_3501) ;  /* 0x000000000f087348 */ /* 0x000fea0003c00000 */
[----:B------:R0:W1:Y:S02]  /*30080*/  SHFL.IDX P6, R14, R13, R12, R11 ;  /* 0x0000000c0d0e7389 */ /* 0x00006400000c000b */
[----:B01----:R-:W-:Y:S01]  /*30090*/  ENDCOLLECTIVE ;  /* 0x000000000000791b */ /* 0x003fe20003800000 */
.L_x_3501:
        /* <DEDUP_REMOVED lines=14> */
.L_x_3502:
[----:B------:R-:W-:Y:S02]  /*30180*/  IMAD.MOV.U32 R13, RZ, RZ, R2 ;  /* 0x000000ffff0d7224 */ /* 0x000fe400078e0002 */
[----:B------:R-:W-:Y:S02]  /*30190*/  IMAD.MOV.U32 R12, RZ, RZ, 0x3 ;  /* 0x00000003ff0c7424 */ /* 0x000fe400078e00ff */
[----:B------:R-:W-:-:S07]  /*301a0*/  IMAD.MOV.U32 R8, RZ, RZ, R14 ;  /* 0x000000ffff087224 */ /* 0x000fce00078e000e */
[----:B------:R-:W-:Y:S05]  /*301b0*/  WARPSYNC.COLLECTIVE R15, `(.L_x_3503) ;  /* 0x000000000f087348 */ /* 0x000fea0003c00000 */
[----:B------:R0:W1:Y:S02]  /*301c0*/  SHFL.IDX P6, R14, R13, R12, R11 ;  /* 0x0000000c0d0e7389 */ /* 0x00006400000c000b */
[----:B01----:R-:W-:Y:S01]  /*301d0*/  ENDCOLLECTIVE ;  /* 0x000000000000791b */ /* 0x003fe20003800000 */
.L_x_3503:
[----:B------:R-:W-:-:S05]  /*301e0*/  IADD3 R8, P2, R33, R8, RZ ;  /* 0x0000000821087210 */ /* 0x000fca0007f5e0ff */
[----:B------:R-:W-:Y:S01]  /*301f0*/  IMAD.X R9, RZ, RZ, R9, P2 ;  /* 0x000000ffff097224 */ /* 0x000fe200010e0609 */
[----:B------:R-:W-:Y:S02]  /*30200*/  ISETP.LT.OR P2, PT, R7, 0x21, P1 ;  /* 0x000000210700780c */ /* 0x000fe40000f41670 */
[----:B------:R-:W-:-:S11]  /*30210*/  MOV R13, R0 ;  /* 0x00000000000d7202 */ /* 0x000fd60000000f00 */
        /* <DEDUP_REMOVED lines=10> */
.L_x_3504:
[----:B------:R-:W-:Y:S02]  /*302c0*/  IMAD.MOV.U32 R13, RZ, RZ, R2 ;  /* 0x000000ffff0d7224 */ /* 0x000fe400078e0002 */
[----:B------:R-:W-:Y:S02]  /*302d0*/  IMAD.MOV.U32 R12, RZ, RZ, 0x4 ;  /* 0x00000004ff0c7424 */ /* 0x000fe400078e00ff */
[----:B------:R-:W-:-:S07]  /*302e0*/  IMAD.MOV.U32 R8, RZ, RZ, R14 ;  /* 0x000000ffff087224 */ /* 0x000fce00078e000e */
[----:B------:R-:W-:Y:S05]  /*302f0*/  WARPSYNC.COLLECTIVE R15, `(.L_x_3505) ;  /* 0x000000000f087348 */ /* 0x000fea0003c00000 */
[----:B------:R0:W1:Y:S02]  /*30300*/  SHFL.IDX P6, R14, R13, R12, R11 ;  /* 0x0000000c0d0e7389 */ /* 0x00006400000c000b */
[----:B01----:R-:W-:Y:S01]  /*30310*/  ENDCOLLECTIVE ;  /* 0x000000000000791b */ /* 0x003fe20003800000 */
.L_x_3505:
        /* <DEDUP_REMOVED lines=14> */
.L_x_3506:
[----:B------:R-:W-:Y:S02]  /*30400*/  IMAD.MOV.U32 R13, RZ, RZ, R2 ;  /* 0x000000ffff0d7224 */ /* 0x000fe400078e0002 */
[----:B------:R-:W-:Y:S01]  /*30410*/  IMAD.MOV.U32 R12, RZ, RZ, 0x5 ;  /* 0x00000005ff0c7424 */ /* 0x000fe200078e00ff */
[----:B------:R-:W-:-:S07]  /*30420*/  MOV R8, R14 ;  /* 0x0000000e00087202 */ /* 0x000fce0000000f00 */
[----:B------:R-:W-:Y:S05]  /*30430*/  WARPSYNC.COLLECTIVE R15, `(.L_x_3507) ;  /* 0x000000000f087348 */ /* 0x000fea0003c00000 */
[----:B------:R0:W1:Y:S02]  /*30440*/  SHFL.IDX P6, R14, R13, R12, R11 ;  /* 0x0000000c0d0e7389 */ /* 0x00006400000c000b */
[----:B01----:R-:W-:Y:S01]  /*30450*/  ENDCOLLECTIVE ;  /* 0x000000000000791b */ /* 0x003fe20003800000 */
.L_x_3507:
[----:B------:R-:W-:-:S05]  /*30460*/  IADD3 R8, P2, R33, R8, RZ ;  /* 0x0000000821087210 */ /* 0x000fca0007f5e0ff */
[----:B------:R-:W-:Y:S01]  /*30470*/  IMAD.X R9, RZ, RZ, R9, P2 ;  /* 0x000000ffff097224 */ /* 0x000fe200010e0609 */
[----:B------:R-:W-:Y:S01]  /*30480*/  ISETP.LT.OR P2, PT, R7, 0x41, P1 ;  /* 0x000000410700780c */ /* 0x000fe20000f41670 */
[----:B------:R-:W-:Y:S01]  /*30490*/  IMAD.MOV.U32 R13, RZ, RZ, R0 ;  /* 0x000000ffff0d7224 */ /* 0x000fe200078e0000 */
[----:B------:R-:W-:-:S04]  /*304a0*/  LOP3.LUT R26, R26, 0xffffffef, RZ, 0xc0, !PT ;  /* 0xffffffef1a1a7812 */ /* 0x000fc800078ec0ff */
[----:B------:R-:W-:-:S07]  /*304b0*/  @P3 LOP3.LUT R26, R26, 0x10, RZ, 0xfc, !PT ;  /* 0x000000101a1a3812 */ /* 0x000fce00078efcff */
[----:B------:R-:W-:Y:S01]  /*304c0*/  @!PT LDS RZ, [RZ] ;  /* 0x00000000fffff984 */ /* 0x000fe20000000800 */
[----:B------:R-:W-:Y:S01]  /*304d0*/  @!PT LDS RZ, [RZ] ;  /* 0x00000000fffff984 */ /* 0x000fe20000000800 */
[----:B------:R-:W-:Y:S01]  /*304e0*/  @!PT LDS RZ, [RZ] ;  /* 0x00000000fffff984 */ /* 0x000fe20000000800 */
[----:B------:R-:W-:Y:S01]  /*304f0*/  LDGSTS.E.BYPASS.LTC128B.128 [R5+0x12400], desc[UR36][R8.64], !P2 ;  /* 0x1240000008057fae */ /* 0x000fe2000d101d64 */
[C---:B------:R-:W-:Y:S02]  /*30500*/  ISETP.LT.OR P2, PT, R7.reuse, 0x41, P0 ;  /* 0x000000410700780c */ /* 0x040fe40000741670 */
[----:B------:R-:W-:Y:S02]  /*30510*/  LOP3.LUT R26, R26, 0xfffffff7, RZ, 0xc0, !PT ;  /* 0xfffffff71a1a7812 */ /* 0x000fe400078ec0ff */
[----:B------:R-:W-:-:S09]  /*30520*/  ISETP.GE.AND P3, PT, R7, 0x51, PT ;  /* 0x000000510700780c */ /* 0x000fd20003f66270 */
[----:B------:R0:W-:Y:S02]  /*30530*/  LDGSTS.E.BYPASS.LTC128B.128 [R5+0x16400], desc[UR36][R8.64+0x80], !P2 ;  /* 0x1640008008057fae */ /* 0x0001e4000d101d64 */
[----:B0-----:R-:W-:-:S07]  /*30540*/  IMAD.MOV.U32 R9, RZ, RZ, R14 ;  /* 0x000000ffff097224 */ /* 0x001fce00078e000e */
[----:B------:R-:W-:Y:S05]  /*30550*/  WARPSYNC.COLLECTIVE R15, `(.L_x_3508) ;  /* 0x000000000f087348 */ /* 0x000fea0003c00000 */
[----:B------:R0:W1:Y:S02]  /*30560*/  SHFL.IDX P6, R14, R13, R12, R11 ;  /* 0x0000000c0d0e7389 */ /* 0x00006400000c000b */
[----:B01----:R-:W-:Y:S01]  /*30570*/  ENDCOLLECTIVE ;  /* 0x000000000000791b */ /* 0x003fe20003800000 */
.L_x_3508:
[----:B------:R-:W-:Y:S02]  /*30580*/  IMAD.MOV.U32 R13, RZ, RZ, R2 ;  /* 0x000000ffff0d7224 */ /* 0x000fe400078e0002 */
[----:B------:R-:W-:Y:S02]  /*30590*/  IMAD.MOV.U32 R12, RZ, RZ, 0x6 ;  /* 0x00000006ff0c7424 */ /* 0x000fe400078e00ff */
[----:B------:R-:W-:-:S07]  /*305a0*/  IMAD.MOV.U32 R8, RZ, RZ, R14 ;  /* 0x000000ffff087224 */ /* 0x000fce00078e000e */
[----:B------:R-:W-:Y:S05]  /*305b0*/  WARPSYNC.COLLECTIVE R15, `(.L_x_3509) ;  /* 0x000000000f087348 */ /* 0x000fea0003c00000 */
[----:B------:R0:W1:Y:S02]  /*305c0*/  SHFL.IDX P6, R14, R13, R12, R11 ;  /* 0x0000000c0d0e7389 */ /* 0x00006400000c000b */
[----:B01----:R-:W-:Y:S01]  /*305d0*/  ENDCOLLECTIVE ;  /* 0x000000000000791b */ /* 0x003fe20003800000 */
.L_x_3509:
[----:B------:R-:W-:-:S04]  /*305e0*/  IADD3 R8, P2, R33, R8, RZ ;  /* 0x0000000821087210 */ /* 0x000fc80007f5e0ff */
[----:B------:R-:W-:Y:S02]  /*305f0*/  IADD3.X R9, RZ, R9, RZ, P2, !PT ;  /* 0x00000009ff097210 */ /* 0x000fe400017fe4ff */
        /* <DEDUP_REMOVED lines=12> */
.L_x_3510:
[----:B------:R-:W-:Y:S01]  /*306c0*/  MOV R13, R2 ;  /* 0x00000002000d7202 */ /* 0x000fe20000000f00 */
[----:B------:R-:W-:Y:S02]  /*306d0*/  IMAD.MOV.U32 R12, RZ, RZ, 0x7 ;  /* 0x00000007ff0c7424 */ /* 0x000fe400078e00ff */
[----:B------:R-:W-:-:S07]  /*306e0*/  IMAD.MOV.U32 R8, RZ, RZ, R14 ;  /* 0x000000ffff087224 */ /* 0x000fce00078e000e */
[----:B------:R-:W-:Y:S05]  /*306f0*/  WARPSYNC.COLLECTIVE R15, `(.L_x_3511) ;  /* 0x000000000f087348 */ /* 0x000fea0003c00000 */
[----:B------:R0:W1:Y:S02]  /*30700*/  SHFL.IDX P6, R14, R13, R12, R11 ;  /* 0x0000000c0d0e7389 */ /* 0x00006400000c000b */
[----:B01----:R-:W-:Y:S01]  /*30710*/  ENDCOLLECTIVE ;  /* 0x000000000000791b */ /* 0x003fe20003800000 */
.L_x_3511:
        /* <DEDUP_REMOVED lines=13> */
.L_x_3512:
[----:B------:R-:W-:Y:S01]  /*307f0*/  @!PT LDS RZ, [RZ] ;  /* 0x00000000fffff984 */ /* 0x000fe20000000800 */
[----:B------:R-:W-:Y:S01]  /*30800*/  @!PT LDS RZ, [RZ] ;  /* 0x00000000fffff984 */ /* 0x000fe20000000800 */
[----:B------:R-:W-:Y:S01]  /*30810*/  @!PT LDS RZ, [RZ] ;  /* 0x00000000fffff984 */ /* 0x000fe20000000800 */
[----:B------:R2:W-:Y:S01]  /*30820*/  LDGSTS.E.BYPASS.LTC128B.128 [R5+0x17400], desc[UR36][R8.64+0x80], !P2 ;  /* 0x1740008008057fae */ /* 0x0005e2000d101d64 */
[C---:B------:R-:W-:Y:S02]  /*30830*/  ISETP.GE.AND P2, PT, R7.reuse, 0x21, PT ;  /* 0x000000210700780c */ /* 0x040fe40003f46270 */
[----:B------:R-:W-:Y:S01]  /*30840*/  ISETP.GE.AND P6, PT, R7, 0x71, PT ;  /* 0x000000710700780c */ /* 0x000fe20003fc6270 */
[----:B------:R-:W-:-:S10]  /*30850*/  IMAD.MOV.U32 R0, RZ, RZ, R14 ;  /* 0x000000ffff007224 */ /* 0x000fd400078e000e */
[----:B------:R-:W-:Y:S02]  /*30860*/  @P2 LOP3.LUT R26, R26, 0x8, RZ, 0xfc, !PT ;  /* 0x000000081a1a2812 */ /* 0x000fe400078efcff */
[----:B------:R-:W-:Y:S02]  /*30870*/  ISETP.GE.AND P2, PT, R7, 0x61, PT ;  /* 0x000000610700780c */ /* 0x000fe40003f46270 */
[----:B------:R-:W-:-:S04]  /*30880*/  LOP3.LUT R26, R26, 0xffffffbf, RZ, 0xc0, !PT ;  /* 0xffffffbf1a1a7812 */ /* 0x000fc800078ec0ff */
[----:B------:R-:W-:-:S05]  /*30890*/  @P6 LOP3.LUT R26, R26, 0x40, RZ, 0xfc, !PT ;  /* 0x000000401a1a6812 */ /* 0x000fca00078efcff */
[----:B------:R2:W-:Y:S01]  /*308a0*/  STL [R1], R26 ;  /* 0x0000001a01007387 */ /* 0x0005e20000100800 */
[----:B------:R-:W-:Y:S05]  /*308b0*/  BRA `(.L_x_3513) ;  /* 0xffffff5800f47947 */ /* 0x000fea000383ffff */
.L_x_3230:
[----:B---3--:R3:W4:Y:S02]  /*308c0*/  SYNCS.PHASECHK.TRANS64.TRYWAIT P0, [R6+URZ+0x38840], R25 ;  /* 0x03884019060075a7 */ /* 0x008724000800017f */
[----:B----4-:R-:W-:Y:S05]  /*308d0*/  @!P0 NANOSLEEP.SYNCS 0x989680 ;  /* 0x009896800000895d */ /* 0x010fea0003900000 */
[----:B------:R-:W4:Y:S02]  /*308e0*/  @!P0 SYNCS.PHASECHK.TRANS64 P0, [R6+URZ+0x38840], R25 ;  /* 0x03884019060085a7 */ /* 0x000f24000800007f */
[----:B----4-:R-:W-:Y:S05]  /*308f0*/  @!P0 BRA `(.L_x_3230) ;  /* 0xfffffffc00f08947 */ /* 0x010fea000383ffff */
[----:B------:R-:W-:Y:S05]  /*30900*/  BRA `(.L_x_3514) ;  /* 0xffffff5c00507947 */ /* 0x000fea000383ffff */
.L_x_3231:
[----:B------:R-:W-:Y:S01]  /*30910*/  BSSY B0, `(.L_x_3515) ;  /* 0x0000008000007945 */ /* 0x000fe20003800000 */
[----:B------:R-:W-:Y:S01]  /*30920*/  IMAD.MOV.U32 R13, RZ, RZ, R0 ;  /* 0x000000ffff0d7224 */ /* 0x000fe200078e0000 */
[----:B------:R-:W-:Y:S01]  /*30930*/  MOV R11, 0x181f ;  /* 0x0000181f000b7802 */ /* 0x000fe20000000f00 */
[----:B------:R-:W-:Y:S02]  /*30940*/  IMAD.MOV.U32 R12, RZ, RZ, RZ ;  /* 0x000000ffff0c7224 */ /* 0x000fe400078e00ff */
[----:B------:R-:W-:-:S07]  /*30950*/  IMAD.MOV.U32 R15, RZ, RZ, -0x1 ;  /* 0xffffffffff0f7424 */ /* 0x000fce00078e00ff */
[----:B--23-5:R-:W-:Y:S05]  /*30960*/  WARPSYNC.COLLECTIVE R15, `(.L_x_3516) ;  /* 0x000000000f087348 */ /* 0x02cfea0003c00000 */
[----:B------:R0:W1:Y:S02]  /*30970*/  SHFL.IDX P6, R14, R13, R12, R11 ;  /* 0x0000000c0d0e7389 */ /* 0x00006400000c000b */
[----:B0123-5:R-:W-:Y:S01]  /*30980*/  ENDCOLLECTIVE ;  /* 0x000000000000791b */ /* 0x02ffe20003800000 */
.L_x_3516:
[----:B------:R-:W-:Y:S05]  /*30990*/  BSYNC B0 ;  /* 0x0000000000007941 */ /* 0x000fea0003800000 */
.L_x_3515:
        /* <DEDUP_REMOVED lines=8> */
.L_x_3517:
        /* <DEDUP_REMOVED lines=18> */
.L_x_3518:
[----:B------:R-:W-:Y:S02]  /*30b40*/  IMAD.MOV.U32 R13, RZ, RZ, R4 ;  /* 0x000000ffff0d7224 */ /* 0x000fe400078e0004 */
[----:B------:R-:W-:-:S07]  /*30b50*/  IMAD.MOV.U32 R2, RZ, RZ, R14 ;  /* 0x000000ffff027224 */ /* 0x000fce00078e000e */
[----:B------:R-:W-:Y:S05]  /*30b60*/  WARPSYNC.COLLECTIVE R15, `(.L_x_3519) ;  /* 0x000000000f087348 */ /* 0x000fea0003c00000 */
[----:B------:R0:W1:Y:S02]  /*30b70*/  SHFL.IDX P6, R14, R13, R12, R11 ;  /* 0x0000000c0d0e7389 */ /* 0x00006400000c000b */
[----:B01----:R-:W-:Y:S01]  /*30b80*/  ENDCOLLECTIVE ;  /* 0x000000000000791b */ /* 0x003fe20003800000 */
.L_x_3519:
[----:B------:R-:W-:Y:S02]  /*30b90*/  IMAD.MOV.U32 R13, RZ, RZ, R0 ;  /* 0x000000ffff0d7224 */ /* 0x000fe400078e0000 */
[----:B------:R-:W-:Y:S01]  /*30ba0*/  IMAD.MOV.U32 R12, RZ, RZ, 0x2 ;  /* 0x00000002ff0c7424 */ /* 0x000fe200078e00ff */
[----:B------:R-:W-:Y:S01]  /*30bb0*/  LOP3.LUT P6, RZ, R10, 0x10, RZ, 0xc0, !PT ;  /* 0x000000100aff7812 */ /* 0x000fe200078cc0ff */
[----:B------:R-:W-:-:S12]  /*30bc0*/  IMAD.MOV.U32 R3, RZ, RZ, R14 ;  /* 0x000000ffff037224 */ /* 0x000fd800078e000e */
[----:B------:R-:W-:-:S04]  /*30bd0*/  @P6 IADD3 R3, P0, R33, R3, RZ ;  /* 0x0000000321036210 */ /* 0x000fc80007f1e0ff */
[----:B------:R-:W-:Y:S02]  /*30be0*/  @P6 IADD3.X R2, RZ, R2, RZ, P0, !PT ;  /* 0x00000002ff026210 */ /* 0x000fe400007fe4ff */
[----:B------:R-:W-:Y:S02]  /*30bf0*/  ISETP.GE.AND P0, PT, R33, R7, PT ;  /* 0x000000072100720c */ /* 0x000fe40003f06270 */
        /* <DEDUP_REMOVED lines=11> */
.L_x_3520:
[----:B------:R-:W-:Y:S02]  /*30cb0*/  IMAD.MOV.U32 R13, RZ, RZ, R4 ;  /* 0x000000ffff0d7224 */ /* 0x000fe400078e0004 */
[----:B------:R-:W-:-:S07]  /*30cc0*/  IMAD.MOV.U32 R2, RZ, RZ, R14 ;  /* 0x000000ffff027224 */ /* 0x000fce00078e000e */
[----:B------:R-:W-:Y:S05]  /*30cd0*/  WARPSYNC.COLLECTIVE R15, `(.L_x_3521) ;  /* 0x000000000f087348 */ /* 0x000fea0003c00000 */
[----:B------:R0:W1:Y:S02]  /*30ce0*/  SHFL.IDX P6, R14, R13, R12, R11 ;  /* 0x0000000c0d0e7389 */ /* 0x00006400000c000b */
[----:B01----:R-:W-:Y:S01]  /*30cf0*/  ENDCOLLECTIVE ;  /* 0x000000000000791b */ /* 0x003fe20003800000 */
.L_x_3521:
        /* <DEDUP_REMOVED lines=18> */
.L_x_3522:
[----:B------:R-:W-:Y:S02]  /*30e20*/  IMAD.MOV.U32 R13, RZ, RZ, R4 ;  /* 0x000000ffff0d7224 */ /* 0x000fe400078e0004 */
[----:B------:R-:W-:-:S07]  /*30e30*/  IMAD.MOV.U32 R2, RZ, RZ, R14 ;  /* 0x000000ffff027224 */ /* 0x000fce00078e000e */
[----:B------:R-:W-:Y:S05]  /*30e40*/  WARPSYNC.COLLECTIVE R15, `(.L_x_3523) ;  /* 0x000000000f087348 */ /* 0x000fea0003c00000 */
[----:B------:R0:W1:Y:S02]  /*30e50*/  SHFL.IDX P6, R14, R13, R12, R11 ;  /* 0x0000000c0d0e7389 */ /* 0x00006400000c000b */
[----:B01----:R-:W-:Y:S01]  /*30e60*/  ENDCOLLECTIVE ;  /* 0x000000000000791b */ /* 0x003fe20003800000 */
.L_x_3523:
[----:B------:R-:W-:Y:S01]  /*30e70*/  IMAD.MOV.U32 R13, RZ, RZ, R0 ;  /* 0x000000ffff0d7224 */ /* 0x000fe200078e0000 */
[----:B------:R-:W-:Y:S01]  /*30e80*/  MOV R12, 0x4 ;  /* 0x00000004000c7802 */ /* 0x000fe20000000f00 */
        /* <DEDUP_REMOVED lines=14> */
.L_x_3524:
        /* <DEDUP_REMOVED lines=10> */
.L_x_3525:
[----:B------:R-:W-:Y:S02]  /*31010*/  IMAD.MOV.U32 R13, RZ, RZ, R0 ;  /* 0x000000ffff0d7224 */ /* 0x000fe400078e0000 */
[----:B------:R-:W-:Y:S02]  /*31020*/  IMAD.MOV.U32 R12, RZ, RZ, 0x5 ;  /* 0x00000005ff0c7424 */ /* 0x000fe400078e00ff */
[----:B------:R-:W-:-:S07]  /*31030*/  IMAD.MOV.U32 R3, RZ, RZ, R14 ;  /* 0x000000ffff037224 */ /* 0x000fce00078e000e */
[----:B------:R-:W-:Y:S05]  /*31040*/  WARPSYNC.COLLECTIVE R15, `(.L_x_3526) ;  /* 0x000000000f087348 */ /* 0x000fea0003c00000 */
[----:B------:R0:W1:Y:S02]  /*31050*/  SHFL.IDX P6, R14, R13, R12, R11 ;  /* 0x0000000c0d0e7389 */ /* 0x00006400000c000b */
[----:B01----:R-:W-:Y:S01]  /*31060*/  ENDCOLLECTIVE ;  /* 0x000000000000791b */ /* 0x003fe20003800000 */
.L_x_3526:
        /* <DEDUP_REMOVED lines=15> */
.L_x_3527:
[----:B------:R-:W-:Y:S02]  /*31160*/  IMAD.MOV.U32 R13, RZ, RZ, R0 ;  /* 0x000000ffff0d7224 */ /* 0x000fe400078e0000 */
[----:B------:R-:W-:Y:S02]  /*31170*/  IMAD.MOV.U32 R12, RZ, RZ, 0x6 ;  /* 0x00000006ff0c7424 */ /* 0x000fe400078e00ff */
[----:B------:R-:W-:-:S07]  /*31180*/  IMAD.MOV.U32 R3, RZ, RZ, R14 ;  /* 0x000000ffff037224 */ /* 0x000fce00078e000e */
[----:B------:R-:W-:Y:S05]  /*31190*/  WARPSYNC.COLLECTIVE R15, `(.L_x_3528) ;  /* 0x000000000f087348 */ /* 0x000fea0003c00000 */
[----:B------:R0:W1:Y:S02]  /*311a0*/  SHFL.IDX P6, R14, R13, R12, R11 ;  /* 0x0000000c0d0e7389 */ /* 0x00006400000c000b */
[----:B01----:R-:W-:Y:S01]  /*311b0*/  ENDCOLLECTIVE ;  /* 0x000000000000791b */ /* 0x003fe20003800000 */
.L_x_3528:
[----:B------:R-:W-:-:S05]  /*311c0*/  @P3 IADD3 R3, P0, R33, R3, RZ ;  /* 0x0000000321033210 */ /* 0x000fca0007f1e0ff */
[----:B------:R-:W-:-:S05]  /*311d0*/  @P3 IMAD.X R2, RZ, RZ, R2, P0 ;  /* 0x000000ffff023224 */ /* 0x000fca00000e0602 */
[----:B------:R-:W-:Y:S02]  /*311e0*/  @P3 LOP3.LUT R3, R3, R2, RZ, 0x3c, !PT ;  /* 0x0000000203033212 */ /* 0x000fe400078e3cff */
[----:B------:R-:W-:Y:S02]  /*311f0*/  MOV R13, R4 ;  /* 0x00000004000d7202 */ /* 0x000fe40000000f00 */
        /* <DEDUP_REMOVED lines=11> */
.L_x_3529:
[----:B------:R-:W-:Y:S02]  /*312b0*/  IMAD.MOV.U32 R13, RZ, RZ, R0 ;  /* 0x000000ffff0d7224 */ /* 0x000fe400078e0000 */
[----:B------:R-:W-:Y:S02]  /*312c0*/  IMAD.MOV.U32 R12, RZ, RZ, 0x7 ;  /* 0x00000007ff0c7424 */ /* 0x000fe400078e00ff */
[----:B------:R-:W-:-:S07]  /*312d0*/  IMAD.MOV.U32 R3, RZ, RZ, R14 ;  /* 0x000000ffff037224 */ /* 0x000fce00078e000e */
[----:B------:R-:W-:Y:S05]  /*312e0*/  WARPSYNC.COLLECTIVE R15, `(.L_x_3530) ;  /* 0x000000000f087348 */ /* 0x000fea0003c00000 */
[----:B------:R0:W1:Y:S02]  /*312f0*/  SHFL.IDX P6, R14, R13, R12, R11 ;  /* 0x0000000c0d0e7389 */ /* 0x00006400000c000b */
[----:B01----:R-:W-:Y:S01]  /*31300*/  ENDCOLLECTIVE ;  /* 0x000000000000791b */ /* 0x003fe20003800000 */
.L_x_3530:
        /* <DEDUP_REMOVED lines=10> */
.L_x_3531:
[----:B------:R-:W-:Y:S01]  /*313b0*/  @!PT LDS RZ, [RZ] ;  /* 0x00000000fffff984 */ /* 0x000fe20000000800 */
[----:B------:R-:W-:Y:S01]  /*313c0*/  @!PT LDS RZ, [RZ] ;  /* 0x00000000fffff984 */ /* 0x000fe20000000800 */
[----:B------:R-:W-:Y:S01]  /*313d0*/  @!PT LDS RZ, [RZ] ;  /* 0x00000000fffff984 */ /* 0x000fe20000000800 */
[----:B------:R0:W-:Y:S04]  /*313e0*/  @P2 LDGSTS.E.BYPASS.LTC128B.128 [R5+0x2b400], desc[UR36][R2.64], !P5 ;  /* 0x2b40000002052fae */ /* 0x0001e8000e901d64 */
[----:B------:R0:W-:Y:S01]  /*313f0*/  @P2 LDGSTS.E.BYPASS.LTC128B.128 [R5+0x2f400], desc[UR36][R2.64+0x80], !P1 ;  /* 0x2f40008002052fae */ /* 0x0001e2000c901d64 */
[----:B------:R-:W-:Y:S01]  /*31400*/  MOV R4, R14 ;  /* 0x0000000e00047202 */ /* 0x000fe20000000f00 */
[----:B------:R-:W-:Y:S06]  /*31410*/  BRA `(.L_x_3532) ;  /* 0xffffff5800347947 */ /* 0x000fec000383ffff */
.L_x_3236:
[----:B------:R-:W-:Y:S02]  /*31420*/  IMAD.MOV.U32 R13, RZ, RZ, R4 ;  /* 0x000000ffff0d7224 */ /* 0x000fe400078e0004 */
[----:B------:R-:W-:Y:S02]  /*31430*/  IMAD.MOV.U32 R12, RZ, RZ, RZ ;  /* 0x000000ffff0c7224 */ /* 0x000fe400078e00ff */
[----:B------:R-:W-:Y:S02]  /*31440*/  IMAD.MOV.U32 R11, RZ, RZ, 0x181f ;  /* 0x0000181fff0b7424 */ /* 0x000fe400078e00ff */
[----:B------:R-:W-:Y:S02]  /*31450*/  IMAD.MOV.U32 R15, RZ, RZ, -0x1 ;  /* 0xffffffffff0f7424 */ /* 0x000fe400078e00ff */
[----:B-----5:R-:W-:Y:S02]  /*31460*/  IMAD R5, R10, R7, RZ ;  /* 0x000000070a057224 */ /* 0x020fe400078e02ff */
[----:B------:R-:W-:-:S07]  /*31470*/  IMAD R17, R17, 0x80, R9 ;  /* 0x0000008011117824 */ /* 0x000fce00078e0209 */
[----:B------:R-:W-:Y:S05]  /*31480*/  WARPSYNC.COLLECTIVE R15, `(.L_x_3533) ;  /* 0x000000000f087348 */ /* 0x000fea0003c00000 */
[----:B------:R0:W1:Y:S02]  /*31490*/  SHFL.IDX P6, R14, R13, R12, R11 ;  /* 0x0000000c0d0e7389 */ /* 0x00006400000c000b */
[----:B01----:R-:W-:Y:S01]  /*314a0*/  ENDCOLLECTIVE ;  /* 0x000000000000791b */ /* 0x003fe20003800000 */
.L_x_3533:
[C---:B------:R-:W-:Y:S01]  /*314b0*/  VIADD R6, R17.reuse, 0x60 ;  /* 0x0000006011067836 */ /* 0x040fe20000000000 */
[----:B------:R-:W-:Y:S01]  /*314c0*/  ISETP.GE.AND P3, PT, R17, R5, PT ;  /* 0x000000051100720c */ /* 0x000fe20003f66270 */
[----:B------:R-:W-:Y:S02]  /*314d0*/  IMAD.MOV.U32 R13, RZ, RZ, R0 ;  /* 0x000000ffff0d7224 */ /* 0x000fe400078e0000 */
[----:B------:R-:W-:-:S10]  /*314e0*/  IMAD.MOV.U32 R2, RZ, RZ, R14 ;  /* 0x000000ffff027224 */ /* 0x000fd400078e000e */
[----:B------:R-:W-:Y:S05]  /*314f0*/  WARPSYNC.COLLECTIVE R15, `(.L_x_3534) ;  /* 0x000000000f087348 */ /* 0x000fea0003c00000 */
[----:B------:R0:W1:Y:S02]  /*31500*/  SHFL.IDX P6, R14, R13, R12, R11 ;  /* 0x0000000c0d0e7389 */ /* 0x00006400000c000b */
[----:B01----:R-:W-:Y:S01]  /*31510*/  ENDCOLLECTIVE ;  /* 0x000000000000791b */ /* 0x003fe20003800000 */
.L_x_3534:
[----:B------:R-:W-:Y:S02]  /*31520*/  IMAD.MOV.U32 R13, RZ, RZ, R4 ;  /* 0x000000ffff0d7224 */ /* 0x000fe400078e0004 */
[----:B------:R-:W-:Y:S01]  /*31530*/  IMAD.MOV.U32 R12, RZ, RZ, 0x1 ;  /* 0x00000001ff0c7424 */ /* 0x000fe200078e00ff */
[----:B------:R-:W-:-:S07]  /*31540*/  MOV R3, R14 ;  /* 0x0000000e00037202 */ /* 0x000fce0000000f00 */
[----:B------:R-:W-:Y:S05]  /*31550*/  WARPSYNC.COLLECTIVE R15, `(.L_x_3535) ;  /* 0x000000000f087348 */ /* 0x000fea0003c00000 */
[----:B------:R0:W1:Y:S02]  /*31560*/  SHFL.IDX P6, R14, R13, R12, R11 ;  /* 0x0000000c0d0e7389 */ /* 0x00006400000c000b */
[----:B01----:R-:W-:Y:S01]  /*31570*/  ENDCOLLECTIVE ;  /* 0x000000000000791b */ /* 0x003fe20003800000 */
.L_x_3535:
        /* <DEDUP_REMOVED lines=17> */
.L_x_3536:
[----:B------:R-:W-:Y:S02]  /*31690*/  IMAD.MOV.U32 R13, RZ, RZ, R4 ;  /* 0x000000ffff0d7224 */ /* 0x000fe400078e0004 */
[----:B------:R-:W-:Y:S02]  /*316a0*/  IMAD.MOV.U32 R12, RZ, RZ, 0x2 ;  /* 0x00000002ff0c7424 */ /* 0x000fe400078e00ff */
[----:B------:R-:W-:-:S07]  /*316b0*/  IMAD.MOV.U32 R3, RZ, RZ, R14 ;  /* 0x000000ffff037224 */ /* 0x000fce00078e000e */
[----:B------:R-:W-:Y:S05]  /*316c0*/  WARPSYNC.COLLECTIVE R15, `(.L_x_3537) ;  /* 0x000000000f087348 */ /* 0x000fea0003c00000 */
[----:B------:R0:W1:Y:S02]  /*316d0*/  SHFL.IDX P6, R14, R13, R12, R11 ;  /* 0x0000000c0d0e7389 */ /* 0x00006400000c000b */
[----:B01----:R-:W-:Y:S01]  /*316e0*/  ENDCOLLECTIVE ;  /* 0x000000000000791b */ /* 0x003fe20003800000 */
.L_x_3537:
        /* <DEDUP_REMOVED lines=17> */
.L_x_3538:
[----:B------:R-:W-:Y:S02]  /*31800*/  IMAD.MOV.U32 R13, RZ, RZ, R4 ;  /* 0x000000ffff0d7224 */ /* 0x000fe400078e0004 */
[----:B------:R-:W-:Y:S02]  /*31810*/  IMAD.MOV.U32 R12, RZ, RZ, 0x3 ;  /* 0x00000003ff0c7424 */ /* 0x000fe400078e00ff */
[----:B------:R-:W-:-:S07]  /*31820*/  IMAD.MOV.U32 R3, RZ, RZ, R14 ;  /* 0x000000ffff037224 */ /* 0x000fce00078e000e */
[----:B------:R-:W-:Y:S05]  /*31830*/  WARPSYNC.COLLECTIVE R15, `(.L_x_3539) ;  /* 0x000000000f087348 */ /* 0x000fea0003c00000 */
[----:B------:R0:W1:Y:S02]  /*31840*/  SHFL.IDX P6, R14, R13, R12, R11 ;  /* 0x0000000c0d0e7389 */ /* 0x00006400000c000b */
[----:B01----:R-:W-:Y:S01]  /*31850*/  ENDCOLLECTIVE ;  /* 0x000000000000791b */ /* 0x003fe20003800000 */
.L_x_3539:
        /* <DEDUP_REMOVED lines=17> */
.L_x_3540:
[----:B------:R-:W-:Y:S02]  /*31970*/  IMAD.MOV.U32 R13, RZ, RZ, R4 ;  /* 0x000000ffff0d7224 */ /* 0x000fe400078e0004 */
[----:B------:R-:W-:Y:S02]  /*31980*/  IMAD.MOV.U32 R12, RZ, RZ, 0x4 ;  /* 0x00000004ff0c7424 */ /* 0x000fe400078e00ff */
[----:B------:R-:W-:-:S07]  /*31990*/  IMAD.MOV.U32 R3, RZ, RZ, R14 ;  /* 0x000000ffff037224 */ /* 0x000fce00078e000e */
[----:B------:R-:W-:Y:S05]  /*319a0*/  WARPSYNC.COLLECTIVE R15, `(.L_x_3541) ;  /* 0x000000000f087348 */ /* 0x000fea0003c00000 */
[----:B------:R0:W1:Y:S02]  /*319b0*/  SHFL.IDX P6, R14, R13, R12, R11 ;  /* 0x0000000c0d0e7389 */ /* 0x00006400000c000b */
[----:B01----:R-:W-:Y:S01]  /*319c0*/  ENDCOLLECTIVE ;  /* 0x000000000000791b */ /* 0x003fe20003800000 */
.L_x_3541:
        /* <DEDUP_REMOVED lines=17> */
.L_x_3542:
[----:B------:R-:W-:Y:S02]  /*31ae0*/  IMAD.MOV.U32 R13, RZ, RZ, R4 ;  /* 0x000000ffff0d7224 */ /* 0x000fe400078e0004 */
[----:B------:R-:W-:Y:S02]  /*31af0*/  IMAD.MOV.U32 R12, RZ, RZ, 0x5 ;  /* 0x00000005ff0c7424 */ /* 0x000fe400078e00ff */
[----:B------:R-:W-:-:S07]  /*31b00*/  IMAD.MOV.U32 R3, RZ, RZ, R14 ;  /* 0x000000ffff037224 */ /* 0x000fce00078e000e */
[----:B------:R-:W-:Y:S05]  /*31b10*/  WARPSYNC.COLLECTIVE R15, `(.L_x_3543) ;  /* 0x000000000f087348 */ /* 0x000fea0003c00000 */
[----:B------:R0:W1:Y:S02]  /*31b20*/  SHFL.IDX P6, R14, R13, R12, R11 ;  /* 0x0000000c0d0e7389 */ /* 0x00006400000c000b */
[----:B01----:R-:W-:Y:S01]  /*31b30*/  ENDCOLLECTIVE ;  /* 0x000000000000791b */ /* 0x003fe20003800000 */
.L_x_3543:
        /* <DEDUP_REMOVED lines=17> */
.L_x_3544:
[----:B------:R-:W-:Y:S02]  /*31c50*/  IMAD.MOV.U32 R13, RZ, RZ, R4 ;  /* 0x000000ffff0d7224 */ /* 0x000fe400078e0004 */
[----:B------:R-:W-:Y:S02]  /*31c60*/  IMAD.MOV.U32 R12, RZ, RZ, 0x6 ;  /* 0x00000006ff0c7424 */ /* 0x000fe400078e00ff */
[----:B------:R-:W-:-:S07]  /*31c70*/  IMAD.MOV.U32 R3, RZ, RZ, R14 ;  /* 0x000000ffff037224 */ /* 0x000fce00078e000e */
[----:B------:R-:W-:Y:S05]  /*31c80*/  WARPSYNC.COLLECTIVE R15, `(.L_x_3545) ;  /* 0x000000000f087348 */ /* 0x000fea0003c00000 */
[----:B------:R0:W1:Y:S02]  /*31c90*/  SHFL.IDX P6, R14, R13, R12, R11 ;  /* 0x0000000c0d0e7389 */ /* 0x00006400000c000b */
[----:B01----:R-:W-:Y:S01]  /*31ca0*/  ENDCOLLECTIVE ;  /* 0x000000000000791b */ /* 0x003fe20003800000 */
.L_x_3545:
        /* <DEDUP_REMOVED lines=16> */
.L_x_3546:
[----:B------:R-:W-:Y:S02]  /*31db0*/  IMAD.MOV.U32 R13, RZ, RZ, R4 ;  /* 0x000000ffff0d7224 */ /* 0x000fe400078e0004 */
[----:B------:R-:W-:Y:S01]  /*31dc0*/  IMAD.MOV.U32 R12, RZ, RZ, 0x7 ;  /* 0x00000007ff0c7424 */ /* 0x000fe200078e00ff */
[----:B------:R-:W-:-:S07]  /*31dd0*/  MOV R3, R14 ;  /* 0x0000000e00037202 */ /* 0x000fce0000000f00 */
[----:B------:R-:W-:Y:S05]  /*31de0*/  WARPSYNC.COLLECTIVE R15, `(.L_x_3547) ;  /* 0x000000000f087348 */ /* 0x000fea0003c00000 */
[----:B------:R0:W1:Y:S02]  /*31df0*/  SHFL.IDX P6, R14, R13, R12, R11 ;  /* 0x0000000c0d0e7389 */ /* 0x00006400000c000b */
[----:B01----:R-:W-:Y:S01]  /*31e00*/  ENDCOLLECTIVE ;  /* 0x000000000000791b */ /* 0x003fe20003800000 */
.L_x_3547:
[----:B------:R-:W-:-:S05]  /*31e10*/  @!P3 IADD3 R3, P2, R33, R3, RZ ;  /* 0x000000032103b210 */ /* 0x000fca0007f5e0ff */
[----:B------:R-:W-:-:S05]  /*31e20*/  @!P3 IMAD.X R2, RZ, RZ, R2, P2 ;  /* 0x000000ffff02b224 */ /* 0x000fca00010e0602 */
[----:B------:R-:W-:Y:S01]  /*31e30*/  @!P3 LOP3.LUT R3, R3, R2, RZ, 0x3c, !PT ;  /* 0x000000020303b212 */ /* 0x000fe200078e3cff */
[----:B------:R-:W-:-:S03]  /*31e40*/  IMAD.MOV.U32 R13, RZ, RZ, R0 ;  /* 0x000000ffff0d7224 */ /* 0x000fc600078e0000 */
[----:B------:R-:W-:-:S04]  /*31e50*/  @!P3 LOP3.LUT R2, R3, R2, RZ, 0x3c, !PT ;  /* 0x000000020302b212 */ /* 0x000fc800078e3cff */
[----:B------:R-:W-:Y:S01]  /*31e60*/  @!P3 LOP3.LUT R3, R3, R2, RZ, 0x3c, !PT ;  /* 0x000000020303b212 */ /* 0x000fe200078e3cff */
[----:B------:R-:W-:-:S04]  /*31e70*/  IMAD.MOV.U32 R4, RZ, RZ, R14 ;  /* 0x000000ffff047224 */ /* 0x000fc800078e000e */
[----:B------:R-:W-:Y:S01]  /*31e80*/  @!PT LDS RZ, [RZ] ;  /* 0x00000000fffff984 */ /* 0x000fe20000000800 */
[----:B------:R-:W-:Y:S01]  /*31e90*/  @!PT LDS RZ, [RZ] ;  /* 0x00000000fffff984 */ /* 0x000fe20000000800 */
[----:B------:R-:W-:Y:S01]  /*31ea0*/  @!PT LDS RZ, [RZ] ;  /* 0x00000000fffff984 */ /* 0x000fe20000000800 */
[----:B------:R0:W-:Y:S03]  /*31eb0*/  @!P3 LDGSTS.E.BYPASS.LTC128B.128 [R8+0x23400], desc[UR36][R2.64], !P0 ;  /* 0x234000000208bfae */ /* 0x0001e6000c101d64 */
[----:B0-----:R-:W-:Y:S05]  /*31ec0*/  WARPSYNC.COLLECTIVE R15, `(.L_x_3548) ;  /* 0x000000000f087348 */ /* 0x001fea0003c00000 */
[----:B------:R1:W2:Y:S02]  /*31ed0*/  SHFL.IDX P6, R14, R13, R12, R11 ;  /* 0x0000000c0d0e7389 */ /* 0x0002a400000c000b */
[----:B012---:R-:W-:Y:S01]  /*31ee0*/  ENDCOLLECTIVE ;  /* 0x000000000000791b */ /* 0x007fe20003800000 */
.L_x_3548:
[----:B------:R-:W-:Y:S01]  /*31ef0*/  @!PT LDS RZ, [RZ] ;  /* 0x00000000fffff984 */ /* 0x000fe20000000800 */
[----:B------:R-:W-:Y:S01]  /*31f00*/  @!PT LDS RZ, [RZ] ;  /* 0x00000000fffff984 */ /* 0x000fe20000000800 */
[----:B------:R-:W-:Y:S01]  /*31f10*/  @!PT LDS RZ, [RZ] ;  /* 0x00000000fffff984 */ /* 0x000fe20000000800 */
[----:B------:R0:W-:Y:S01]  /*31f20*/  @!P3 LDGSTS.E.BYPASS.LTC128B.128 [R8+0x27400], desc[UR36][R2.64+0x80], !P1 ;  /* 0x274000800208bfae */ /* 0x0001e2000c901d64 */
[----:B------:R-:W-:Y:S01]  /*31f30*/  MOV R0, R14 ;  /* 0x0000000e00007202 */ /* 0x000fe20000000f00 */
[----:B------:R-:W-:Y:S06]  /*31f40*/  BRA `(.L_x_3549) ;  /* 0xffffff58006c7947 */ /* 0x000fec000383ffff */
.L_x_3241:
[----:B0-----:R0:W1:Y:S02]  /*31f50*/  SYNCS.PHASECHK.TRANS64.TRYWAIT P0, [R22+URZ+0x38820], R3 ;  /* 0x03882003160075a7 */ /* 0x001064000800017f */
[----:B-1----:R-:W-:Y:S05]  /*31f60*/  @!P0 NANOSLEEP.SYNCS 0x989680 ;  /* 0x009896800000895d */ /* 0x002fea0003900000 */
[----:B------:R-:W1:Y:S02]  /*31f70*/  @!P0 SYNCS.PHASECHK.TRANS64 P0, [R22+URZ+0x38820], R3 ;  /* 0x03882003160085a7 */ /* 0x000e64000800007f */
[----:B-1----:R-:W-:Y:S05]  /*31f80*/  @!P0 BRA `(.L_x_3241) ;  /* 0xfffffffc00f08947 */ /* 0x002fea000383ffff */
[----:B------:R-:W-:Y:S05]  /*31f90*/  BRA `(.L_x_3550) ;  /* 0xffffff5800e07947 */ /* 0x000fea000383ffff */
.L_x_3245:
[----:B0-----:R0:W1:Y:S02]  /*31fa0*/  SYNCS.PHASECHK.TRANS64.TRYWAIT P0, [R0+URZ+0x38880], R21 ;  /* 0x03888015000075a7 */ /* 0x001064000800017f */
[----:B-1----:R-:W-:Y:S05]  /*31fb0*/  @!P0 NANOSLEEP.SYNCS 0x989680 ;  /* 0x009896800000895d */ /* 0x002fea0003900000 */
[----:B------:R-:W1:Y:S02]  /*31fc0*/  @!P0 SYNCS.PHASECHK.TRANS64 P0, [R0+URZ+0x38880], R21 ;  /* 0x03888015000085a7 */ /* 0x000e64000800007f */
[----:B-1----:R-:W-:Y:S05]  /*31fd0*/  @!P0 BRA `(.L_x_3245) ;  /* 0xfffffffc00f08947 */ /* 0x002fea000383ffff */
[----:B------:R-:W-:Y:S05]  /*31fe0*/  BRA `(.L_x_3551) ;  /* 0xffffff5c00987947 */ /* 0x000fea000383ffff */
.L_x_3246:
        /* <DEDUP_REMOVED lines=8> */
.L_x_3553:
[----:B------:R-:W-:Y:S05]  /*32070*/  BSYNC B0 ;  /* 0x0000000000007941 */ /* 0x000fea0003800000 */
.L_x_3552:
[----:B------:R-:W-:Y:S01]  /*32080*/  IMAD.MOV.U32 R13, RZ, RZ, R8 ;  /* 0x000000ffff0d7224 */ /* 0x000fe200078e0008 */
[----:B------:R-:W-:Y:S01]  /*32090*/  MOV R12, RZ ;  /* 0x000000ff000c7202 */ /* 0x000fe20000000f00 */
[----:B------:R-:W-:Y:S02]  /*320a0*/  IMAD.MOV.U32 R11, RZ, RZ, 0x181f ;  /* 0x0000181fff0b7424 */ /* 0x000fe400078e00ff */
[----:B------:R-:W-:Y:S02]  /*320b0*/  IMAD.MOV.U32 R15, RZ, RZ, -0x1 ;  /* 0xffffffffff0f7424 */ /* 0x000fe400078e00ff */
[----:B------:R-:W-:Y:S02]  /*320c0*/  IMAD.MOV.U32 R3, RZ, RZ, R14 ;  /* 0x000000ffff037224 */ /* 0x000fe400078e000e */
[----:B------:R-:W-:-:S07]  /*320d0*/  IMAD.IADD R4, R22, 0x1, R4 ;  /* 0x0000000116047824 */ /* 0x000fce00078e0204 */
[----:B------:R-:W-:Y:S05]  /*320e0*/  WARPSYNC.COLLECTIVE R15, `(.L_x_3554) ;  /* 0x000000000f087348 */ /* 0x000fea0003c00000 */
[----:B------:R0:W1:Y:S02]  /*320f0*/  SHFL.IDX P6, R14, R13, R12, R11 ;  /* 0x0000000c0d0e7389 */ /* 0x00006400000c000b */
[----:B01----:R-:W-:Y:S01]  /*32100*/  ENDCOLLECTIVE ;  /* 0x000000000000791b */ /* 0x003fe20003800000 */
.L_x_3554:
[----:B------:R-:W-:Y:S01]  /*32110*/  IMAD.MOV.U32 R13, RZ, RZ, R7 ;  /* 0x000000ffff0d7224 */ /* 0x000fe200078e0007 */
[----:B------:R-:W-:Y:S01]  /*32120*/  MOV R12, 0x1 ;  /* 0x00000001000c7802 */ /* 0x000fe20000000f00 */
[----:B------:R-:W-:-:S07]  /*32130*/  IMAD.MOV.U32 R2, RZ, RZ, R14 ;  /* 0x000000ffff027224 */ /* 0x000fce00078e000e */
[----:B------:R-:W-:Y:S05]  /*32140*/  WARPSYNC.COLLECTIVE R15, `(.L_x_3555) ;  /* 0x000000000f087348 */ /* 0x000fea0003c00000 */
[----:B------:R0:W1:Y:S02]  /*32150*/  SHFL.IDX P6, R14, R13, R12, R11 ;  /* 0x0000000c0d0e7389 */ /* 0x00006400000c000b */
[----:B01----:R-:W-:Y:S01]  /*32160*/  ENDCOLLECTIVE ;  /* 0x000000000000791b */ /* 0x003fe20003800000 */
.L_x_3555:
        /* <DEDUP_REMOVED lines=12> */
.L_x_3556:
[----:B------:R-:W-:Y:S02]  /*32230*/  IMAD.MOV.U32 R13, RZ, RZ, R7 ;  /* 0x000000ffff0d7224 */ /* 0x000fe400078e0007 */
[----:B------:R-:W-:Y:S02]  /*32240*/  IMAD.MOV.U32 R12, RZ, RZ, 0x2 ;  /* 0x00000002ff0c7424 */ /* 0x000fe400078e00ff */
[----:B------:R-:W-:-:S07]  /*32250*/  IMAD.MOV.U32 R2, RZ, RZ, R14 ;  /* 0x000000ffff027224 */ /* 0x000fce00078e000e */
[----:B------:R-:W-:Y:S05]  /*32260*/  WARPSYNC.COLLECTIVE R15, `(.L_x_3557) ;  /* 0x000000000f087348 */ /* 0x000fea0003c00000 */
[----:B------:R0:W1:Y:S02]  /*32270*/  SHFL.IDX P6, R14, R13, R12, R11 ;  /* 0x0000000c0d0e7389 */ /* 0x00006400000c000b */
[----:B01----:R-:W-:Y:S01]  /*32280*/  ENDCOLLECTIVE ;  /* 0x000000000000791b */ /* 0x003fe20003800000 */
.L_x_3557:
        /* <DEDUP_REMOVED lines=8> */
[----:B0-----:R-:W-:-:S07]  /*32310*/  MOV R3, R14 ;  /* 0x0000000e00037202 */ /* 0x001fce0000000f00 */
[----:B------:R-:W-:Y:S05]  /*32320*/  WARPSYNC.COLLECTIVE R15, `(.L_x_3558) ;  /* 0x000000000f087348 */ /* 0x000fea0003c00000 */
[----:B------:R0:W1:Y:S02]  /*32330*/  SHFL.IDX P6, R14, R13, R12, R11 ;  /* 0x0000000c0d0e7389 */ /* 0x00006400000c000b */
[----:B01----:R-:W-:Y:S01]  /*32340*/  ENDCOLLECTIVE ;  /* 0x000000000000791b */ /* 0x003fe20003800000 */
.L_x_3558:
[----:B------:R-:W-:Y:S02]  /*32350*/  IMAD.MOV.U32 R13, RZ, RZ, R7 ;  /* 0x000000ffff0d7224 */ /* 0x000fe400078e0007 */
[----:B------:R-:W-:Y:S02]  /*32360*/  IMAD.MOV.U32 R12, RZ, RZ, 0x3 ;  /* 0x00000003ff0c7424 */ /* 0x000fe400078e00ff */
[----:B------:R-:W-:-:S07]  /*32370*/  IMAD.MOV.U32 R2, RZ, RZ, R14 ;  /* 0x000000ffff027224 */ /* 0x000fce00078e000e */
[----:B------:R-:W-:Y:S05]  /*32380*/  WARPSYNC.COLLECTIVE R15, `(.L_x_3559) ;  /* 0x000000000f087348 */ /* 0x000fea0003c00000 */
[----:B------:R0:W1:Y:S02]  /*32390*/  SHFL.IDX P6, R14, R13, R12, R11 ;  /* 0x0000000c0d0e7389 */ /* 0x00006400000c000b */
[----:B01----:R-:W-:Y:S01]  /*323a0*/  ENDCOLLECTIVE ;  /* 0x000000000000791b */ /* 0x003fe20003800000 */
.L_x_3559:
        /* <DEDUP_REMOVED lines=12> */
.L_x_3560:
[----:B------:R-:W-:Y:S02]  /*32470*/  IMAD.MOV.U32 R13, RZ, RZ, R7 ;  /* 0x000000ffff0d7224 */ /* 0x000fe400078e0007 */
[----:B------:R-:W-:Y:S02]  /*32480*/  IMAD.MOV.U32 R12, RZ, RZ, 0x4 ;  /* 0x00000004ff0c7424 */ /* 0x000fe400078e00ff */
[----:B------:R-:W-:-:S07]  /*32490*/  IMAD.MOV.U32 R2, RZ, RZ, R14 ;  /* 0x000000ffff027224 */ /* 0x000fce00078e000e */
[----:B------:R-:W-:Y:S05]  /*324a0*/  WARPSYNC.COLLECTIVE R15, `(.L_x_3561) ;  /* 0x000000000f087348 */ /* 0x000fea0003c00000 */
[----:B------:R0:W1:Y:S02]  /*324b0*/  SHFL.IDX P6, R14, R13, R12, R11 ;  /* 0x0000000c0d0e7389 */ /* 0x00006400000c000b */
[----:B01----:R-:W-:Y:S01]  /*324c0*/  ENDCOLLECTIVE ;  /* 0x000000000000791b */ /* 0x003fe20003800000 */
.L_x_3561:
        /* <DEDUP_REMOVED lines=12> */
.L_x_3562:
[----:B------:R-:W-:Y:S02]  /*32590*/  IMAD.MOV.U32 R13, RZ, RZ, R7 ;  /* 0x000000ffff0d7224 */ /* 0x000fe400078e0007 */
[----:B------:R-:W-:Y:S01]  /*325a0*/  IMAD.MOV.U32 R12, RZ, RZ, 0x5 ;  /* 0x00000005ff0c7424 */ /* 0x000fe200078e00ff */
[----:B------:R-:W-:-:S07]  /*325b0*/  MOV R2, R14 ;  /* 0x0000000e00027202 */ /* 0x000fce0000000f00 */
[----:B------:R-:W-:Y:S05]  /*325c0*/  WARPSYNC.COLLECTIVE R15, `(.L_x_3563) ;  /* 0x000000000f087348 */ /* 0x000fea0003c00000 */
[----:B------:R0:W1:Y:S02]  /*325d0*/  SHFL.IDX P6, R14, R13, R12, R11 ;  /* 0x0000000c0d0e7389 */ /* 0x00006400000c000b */
[----:B01----:R-:W-:Y:S01]  /*325e0*/  ENDCOLLECTIVE ;  /* 0x000000000000791b */ /* 0x003fe20003800000 */
.L_x_3563:
        /* <DEDUP_REMOVED lines=12> */
.L_x_3564:
[----:B------:R-:W-:Y:S02]  /*326b0*/  IMAD.MOV.U32 R13, RZ, RZ, R7 ;  /* 0x000000ffff0d7224 */ /* 0x000fe400078e0007 */
[----:B------:R-:W-:Y:S02]  /*326c0*/  IMAD.MOV.U32 R12, RZ, RZ, 0x6 ;  /* 0x00000006ff0c7424 */ /* 0x000fe400078e00ff */
[----:B------:R-:W-:-:S07]  /*326d0*/  IMAD.MOV.U32 R2, RZ, RZ, R14 ;  /* 0x000000ffff027224 */ /* 0x000fce00078e000e */
[----:B------:R-:W-:Y:S05]  /*326e0*/  WARPSYNC.COLLECTIVE R15, `(.L_x_3565) ;  /* 0x000000000f087348 */ /* 0x000fea0003c00000 */
[----:B------:R0:W1:Y:S02]  /*326f0*/  SHFL.IDX P6, R14, R13, R12, R11 ;  /* 0x0000000c0d0e7389 */ /* 0x00006400000c000b */
[----:B01----:R-:W-:Y:S01]  /*32700*/  ENDCOLLECTIVE ;  /* 0x000000000000791b */ /* 0x003fe20003800000 */
.L_x_3565:
        /* <DEDUP_REMOVED lines=12> */
.L_x_3566:
[----:B------:R-:W-:Y:S01]  /*327d0*/  MOV R13, R7 ;  /* 0x00000007000d7202 */ /* 0x000fe20000000f00 */
[----:B------:R-:W-:Y:S02]  /*327e0*/  IMAD.MOV.U32 R12, RZ, RZ, 0x7 ;  /* 0x00000007ff0c7424 */ /* 0x000fe400078e00ff */
[----:B------:R-:W-:-:S07]  /*327f0*/  IMAD.MOV.U32 R2, RZ, RZ, R14 ;  /* 0x000000ffff027224 */ /* 0x000fce00078e000e */
[----:B------:R-:W-:Y:S05]  /*32800*/  WARPSYNC.COLLECTIVE R15, `(.L_x_3567) ;  /* 0x000000000f087348 */ /* 0x000fea0003c00000 */
[----:B------:R0:W1:Y:S02]  /*32810*/  SHFL.IDX P6, R14, R13, R12, R11 ;  /* 0x0000000c0d0e7389 */ /* 0x00006400000c000b */
[----:B01----:R-:W-:Y:S01]  /*32820*/  ENDCOLLECTIVE ;  /* 0x000000000000791b */ /* 0x003fe20003800000 */
.L_x_3567:
        /* <DEDUP_REMOVED lines=12> */
.L_x_3568:
[----:B------:R-:W-:Y:S01]  /*328f0*/  IMAD.MOV.U32 R2, RZ, RZ, R14 ;  /* 0x000000ffff027224 */ /* 0x000fe200078e000e */
[----:B------:R-:W-:Y:S06]  /*32900*/  BRA `(.L_x_3569) ;  /* 0xffffff5800747947 */ /* 0x000fec000383ffff */
.L_x_3251:
[----:B---3--:R3:W4:Y:S02]  /*32910*/  SYNCS.PHASECHK.TRANS64.TRYWAIT P0, [R0+URZ+0x38840], R21 ;  /* 0x03884015000075a7 */ /* 0x008724000800017f */
[----:B----4-:R-:W-:Y:S05]  /*32920*/  @!P0 NANOSLEEP.SYNCS 0x989680 ;  /* 0x009896800000895d */ /* 0x010fea0003900000 */
[----:B------:R-:W4:Y:S02]  /*32930*/  @!P0 SYNCS.PHASECHK.TRANS64 P0, [R0+URZ+0x38840], R21 ;  /* 0x03884015000085a7 */ /* 0x000f24000800007f */
[----:B----4-:R-:W-:Y:S05]  /*32940*/  @!P0 BRA `(.L_x_3251) ;  /* 0xfffffffc00f08947 */ /* 0x010fea000383ffff */
[----:B------:R-:W-:Y:S05]  /*32950*/  BRA `(.L_x_3570) ;  /* 0xffffff5800c87947 */ /* 0x000fea000383ffff */
.L_x_3252:
[----:B------:R-:W-:Y:S01]  /*32960*/  BSSY B0, `(.L_x_3571) ;  /* 0x0000008000007945 */ /* 0x000fe20003800000 */
[----:B------:R-:W-:Y:S01]  /*32970*/  IMAD.MOV.U32 R13, RZ, RZ, R5 ;  /* 0x000000ffff0d7224 */ /* 0x000fe200078e0005 */
[----:B------:R-:W-:Y:S01]  /*32980*/  MOV R11, 0x181f ;  /* 0x0000181f000b7802 */ /* 0x000fe20000000f00 */
[----:B------:R-:W-:Y:S02]  /*32990*/  IMAD.MOV.U32 R12, RZ, RZ, RZ ;  /* 0x000000ffff0c7224 */ /* 0x000fe400078e00ff */
[----:B------:R-:W-:-:S07]  /*329a0*/  IMAD.MOV.U32 R15, RZ, RZ, -0x1 ;  /* 0xffffffffff0f7424 */ /* 0x000fce00078e00ff */
[----:B0-23--:R-:W-:Y:S05]  /*329b0*/  WARPSYNC.COLLECTIVE R15, `(.L_x_3572) ;  /* 0x000000000f087348 */ /* 0x00dfea0003c00000 */
[----:B------:R1:W4:Y:S02]  /*329c0*/  SHFL.IDX P6, R14, R13, R12, R11 ;  /* 0x0000000c0d0e7389 */ /* 0x00032400000c000b */
[----:B01234-:R-:W-:Y:S01]  /*329d0*/  ENDCOLLECTIVE ;  /* 0x000000000000791b */ /* 0x01ffe20003800000 */
.L_x_3572:
[----:B------:R-:W-:Y:S05]  /*329e0*/  BSYNC B0 ;  /* 0x0000000000007941 */ /* 0x000fea0003800000 */
.L_x_3571:
        /* <DEDUP_REMOVED lines=8> */
.L_x_3573:
[----:B------:R-:W-:Y:S02]  /*32a70*/  IMAD.MOV.U32 R13, RZ, RZ, R5 ;  /* 0x000000ffff0d7224 */ /* 0x000fe400078e0005 */
[----:B------:R-:W-:Y:S01]  /*32a80*/  IMAD.MOV.U32 R12, RZ, RZ, 0x1 ;  /* 0x00000001ff0c7424 */ /* 0x000fe200078e00ff */
[----:B------:R-:W-:-:S07]  /*32a90*/  MOV R2, R14 ;  /* 0x0000000e00027202 */ /* 0x000fce0000000f00 */
[----:B------:R-:W-:Y:S05]  /*32aa0*/  WARPSYNC.COLLECTIVE R15, `(.L_x_3574) ;  /* 0x000000000f087348 */ /* 0x000fea0003c00000 */
[----:B------:R0:W1:Y:S02]  /*32ab0*/  SHFL.IDX P6, R14, R13, R12, R11 ;  /* 0x0000000c0d0e7389 */ /* 0x00006400000c000b */
[----:B01----:R-:W-:Y:S01]  /*32ac0*/  ENDCOLLECTIVE ;  /* 0x000000000000791b */ /* 0x003fe20003800000 */
.L_x_3574:
        /* <DEDUP_REMOVED lines=12> */
.L_x_3575:
[----:B------:R-:W-:Y:S02]  /*32b90*/  IMAD.MOV.U32 R13, RZ, RZ, R5 ;  /* 0x000000ffff0d7224 */ /* 0x000fe400078e0005 */
[----:B------:R-:W-:Y:S02]  /*32ba0*/  IMAD.MOV.U32 R12, RZ, RZ, 0x2 ;  /* 0x00000002ff0c7424 */ /* 0x000fe400078e00ff */
[----:B------:R-:W-:-:S07]  /*32bb0*/  IMAD.MOV.U32 R2, RZ, RZ, R14 ;  /* 0x000000ffff027224 */ /* 0x000fce00078e000e */
[----:B------:R-:W-:Y:S05]  /*32bc0*/  WARPSYNC.COLLECTIVE R15, `(.L_x_3576) ;  /* 0x000000000f087348 */ /* 0x000fea0003c00000 */
[----:B------:R0:W1:Y:S02]  /*32bd0*/  SHFL.IDX P6, R14, R13, R12, R11 ;  /* 0x0000000c0d0e7389 */ /* 0x00006400000c000b */
[----:B01----:R-:W-:Y:S01]  /*32be0*/  ENDCOLLECTIVE ;  /* 0x000000000000791b */ /* 0x003fe20003800000 */
.L_x_3576:
        /* <DEDUP_REMOVED lines=12> */
.L_x_3577:
[----:B------:R-:W-:Y:S01]  /*32cb0*/  MOV R13, R5 ;  /* 0x00000005000d7202 */ /* 0x000fe20000000f00 */
[----:B------:R-:W-:Y:S02]  /*32cc0*/  IMAD.MOV.U32 R12, RZ, RZ, 0x3 ;  /* 0x00000003ff0c7424 */ /* 0x000fe400078e00ff */
[----:B------:R-:W-:-:S07]  /*32cd0*/  IMAD.MOV.U32 R2, RZ, RZ, R14 ;  /* 0x000000ffff027224 */ /* 0x000fce00078e000e */
[----:B------:R-:W-:Y:S05]  /*32ce0*/  WARPSYNC.COLLECTIVE R15, `(.L_x_3578) ;  /* 0x000000000f087348 */ /* 0x000fea0003c00000 */
[----:B------:R0:W1:Y:S02]  /*32cf0*/  SHFL.IDX P6, R14, R13, R12, R11 ;  /* 0x0000000c0d0e7389 */ /* 0x00006400000c000b */
[----:B01----:R-:W-:Y:S01]  /*32d00*/  ENDCOLLECTIVE ;  /* 0x000000000000791b */ /* 0x003fe20003800000 */
.L_x_3578:
        /* <DEDUP_REMOVED lines=12> */
.L_x_3579:
[----:B------:R-:W-:Y:S01]  /*32dd0*/  IMAD.MOV.U32 R13, RZ, RZ, R5 ;  /* 0x000000ffff0d7224 */ /* 0x000fe200078e0005 */
[----:B------:R-:W-:Y:S01]  /*32de0*/  MOV R12, 0x4 ;  /* 0x00000004000c7802 */ /* 0x000fe20000000f00 */
[----:B------:R-:W-:-:S07]  /*32df0*/  IMAD.MOV.U32 R2, RZ, RZ, R14 ;  /* 0x000000ffff027224 */ /* 0x000fce00078e000e */
[----:B------:R-:W-:Y:S05]  /*32e00*/  WARPSYNC.COLLECTIVE R15, `(.L_x_3580) ;  /* 0x000000000f087348 */ /* 0x000fea0003c00000 */
[----:B------:R0:W1:Y:S02]  /*32e10*/  SHFL.IDX P6, R14, R13, R12, R11 ;  /* 0x0000000c0d0e7389 */ /* 0x00006400000c000b */
[----:B01----:R-:W-:Y:S01]  /*32e20*/  ENDCOLLECTIVE ;  /* 0x000000000000791b */ /* 0x003fe20003800000 */
.L_x_3580:
        /* <DEDUP_REMOVED lines=12> */
.L_x_3581:
[----:B------:R-:W-:Y:S02]  /*32ef0*/  IMAD.MOV.U32 R13, RZ, RZ, R5 ;  /* 0x000000ffff0d7224 */ /* 0x000fe400078e0005 */
[----:B------:R-:W-:Y:S02]  /*32f00*/  IMAD.MOV.U32 R12, RZ, RZ, 0x5 ;  /* 0x00000005ff0c7424 */ /* 0x000fe400078e00ff */
[----:B------:R-:W-:-:S07]  /*32f10*/  IMAD.MOV.U32 R2, RZ, RZ, R14 ;  /* 0x000000ffff027224 */ /* 0x000fce00078e000e */
[----:B------:R-:W-:Y:S05]  /*32f20*/  WARPSYNC.COLLECTIVE R15, `(.L_x_3582) ;  /* 0x000000000f087348 */ /* 0x000fea0003c00000 */
[----:B------:R0:W1:Y:S02]  /*32f30*/  SHFL.IDX P6, R14, R13, R12, R11 ;  /* 0x0000000c0d0e7389 */ /* 0x00006400000c000b */
[----:B01----:R-:W-:Y:S01]  /*32f40*/  ENDCOLLECTIVE ;  /* 0x000000000000791b */ /* 0x003fe20003800000 */
.L_x_3582:
        /* <DEDUP_REMOVED lines=12> */
.L_x_3583:
[----:B------:R-:W-:Y:S02]  /*33010*/  IMAD.MOV.U32 R13, RZ, RZ, R5 ;  /* 0x000000ffff0d7224 */ /* 0x000fe400078e0005 */
[----:B------:R-:W-:Y:S02]  /*33020*/  IMAD.MOV.U32 R12, RZ, RZ, 0x6 ;  /* 0x00000006ff0c7424 */ /* 0x000fe400078e00ff */
[----:B------:R-:W-:-:S07]  /*33030*/  IMAD.MOV.U32 R2, RZ, RZ, R14 ;  /* 0x000000ffff027224 */ /* 0x000fce00078e000e */
[----:B------:R-:W-:Y:S05]  /*33040*/  WARPSYNC.COLLECTIVE R15, `(.L_x_3584) ;  /* 0x000000000f087348 */ /* 0x000fea0003c00000 */
[----:B------:R0:W1:Y:S02]  /*33050*/  SHFL.IDX P6, R14, R13, R12, R11 ;  /* 0x0000000c0d0e7389 */ /* 0x00006400000c000b */
[----:B01----:R-:W-:Y:S01]  /*33060*/  ENDCOLLECTIVE ;  /* 0x000000000000791b */ /* 0x003fe20003800000 */
.L_x_3584:
        /* <DEDUP_REMOVED lines=12> */
.L_x_3585:
[----:B------:R-:W-:Y:S02]  /*33130*/  IMAD.MOV.U32 R13, RZ, RZ, R5 ;  /* 0x000000ffff0d7224 */ /* 0x000fe400078e0005 */
[----:B------:R-:W-:Y:S02]  /*33140*/  IMAD.MOV.U32 R12, RZ, RZ, 0x7 ;  /* 0x00000007ff0c7424 */ /* 0x000fe400078e00ff */
[----:B------:R-:W-:-:S07]  /*33150*/  IMAD.MOV.U32 R2, RZ, RZ, R14 ;  /* 0x000000ffff027224 */ /* 0x000fce00078e000e */
[----:B------:R-:W-:Y:S05]  /*33160*/  WARPSYNC.COLLECTIVE R15, `(.L_x_3586) ;  /* 0x000000000f087348 */ /* 0x000fea0003c00000 */
[----:B------:R0:W1:Y:S02]  /*33170*/  SHFL.IDX P6, R14, R13, R12, R11 ;  /* 0x0000000c0d0e7389 */ /* 0x00006400000c000b */
[----:B01----:R-:W-:Y:S01]  /*33180*/  ENDCOLLECTIVE ;  /* 0x000000000000791b */ /* 0x003fe20003800000 */
.L_x_3586:
        /* <DEDUP_REMOVED lines=12> */
.L_x_3587:
[----:B------:R-:W-:Y:S01]  /*33250*/  MOV R2, R14 ;  /* 0x0000000e00027202 */ /* 0x000fe20000000f00 */
[----:B------:R-:W-:Y:S06]  /*33260*/  BRA `(.L_x_3588) ;  /* 0xffffff54009c7947 */ /* 0x000fec000383ffff */
.L_x_3257:
[----:B0-----:R0:W2:Y:S02]  /*33270*/  SYNCS.PHASECHK.TRANS64.TRYWAIT P2, [R2+URZ+0x38870], R0 ;  /* 0x03887000020075a7 */ /* 0x0010a4000804017f */
[----:B--2---:R-:W-:Y:S05]  /*33280*/  @!P2 NANOSLEEP.SYNCS 0x989680 ;  /* 0x009896800000a95d */ /* 0x004fea0003900000 */
[----:B------:R-:W2:Y:S02]  /*33290*/  @!P2 SYNCS.PHASECHK.TRANS64 P2, [R2+URZ+0x38870], R0 ;  /* 0x038870000200a5a7 */ /* 0x000ea4000804007f */
[----:B--2---:R-:W-:Y:S05]  /*332a0*/  @!P2 BRA `(.L_x_3257) ;  /* 0xfffffffc00f0a947 */ /* 0x004fea000383ffff */
[----:B------:R-:W-:Y:S05]  /*332b0*/  BRA `(.L_x_3589) ;  /* 0xffffff5800047947 */ /* 0x000fea000383ffff */
.L_x_3259:
[----:B0-----:R0:W2:Y:S02]  /*332c0*/  SYNCS.PHASECHK.TRANS64.TRYWAIT P2, [R2+URZ+0x38860], R3 ;  /* 0x03886003020075a7 */ /* 0x0010a4000804017f */
[----:B--2---:R-:W-:Y:S05]  /*332d0*/  @!P2 NANOSLEEP.SYNCS 0x989680 ;  /* 0x009896800000a95d */ /* 0x004fea0003900000 */
[----:B------:R-:W2:Y:S02]  /*332e0*/  @!P2 SYNCS.PHASECHK.TRANS64 P2, [R2+URZ+0x38860], R3 ;  /* 0x038860030200a5a7 */ /* 0x000ea4000804007f */
[----:B--2---:R-:W-:Y:S05]  /*332f0*/  @!P2 BRA `(.L_x_3259) ;  /* 0xfffffffc00f0a947 */ /* 0x004fea000383ffff */
[----:B------:R-:W-:Y:S05]  /*33300*/  BRA `(.L_x_3590) ;  /* 0xffffff5800147947 */ /* 0x000fea000383ffff */
.L_x_3267:
[----:B0-----:R0:W1:Y:S02]  /*33310*/  SYNCS.PHASECHK.TRANS64.TRYWAIT P1, [R0+URZ+0x38870], R3 ;  /* 0x03887003000075a7 */ /* 0x001064000802017f */
[----:B-1----:R-:W-:Y:S05]  /*33320*/  @!P1 NANOSLEEP.SYNCS 0x989680 ;  /* 0x009896800000995d */ /* 0x002fea0003900000 */
[----:B------:R-:W1:Y:S02]  /*33330*/  @!P1 SYNCS.PHASECHK.TRANS64 P1, [R0+URZ+0x38870], R3 ;  /* 0x03887003000095a7 */ /* 0x000e64000802007f */
[----:B-1----:R-:W-:Y:S05]  /*33340*/  @!P1 BRA `(.L_x_3267) ;  /* 0xfffffffc00f09947 */ /* 0x002fea000383ffff */
[----:B------:R-:W-:Y:S05]  /*33350*/  BRA `(.L_x_3591) ;  /* 0xffffff6000fc7947 */ /* 0x000fea000383ffff */
.L_x_3269:
[----:B0-----:R0:W1:Y:S02]  /*33360*/  SYNCS.PHASECHK.TRANS64.TRYWAIT P1, [R0+URZ+0x38860], R3 ;  /* 0x03886003000075a7 */ /* 0x001064000802017f */
[----:B-1----:R-:W-:Y:S05]  /*33370*/  @!P1 NANOSLEEP.SYNCS 0x989680 ;  /* 0x009896800000995d */ /* 0x002fea0003900000 */
[----:B------:R-:W1:Y:S02]  /*33380*/  @!P1 SYNCS.PHASECHK.TRANS64 P1, [R0+URZ+0x38860], R3 ;  /* 0x03886003000095a7 */ /* 0x000e64000802007f */
[----:B-1----:R-:W-:Y:S05]  /*33390*/  @!P1 BRA `(.L_x_3269) ;  /* 0xfffffffc00f09947 */ /* 0x002fea000383ffff */
[----:B------:R-:W-:Y:S05]  /*333a0*/  BRA `(.L_x_3592) ;  /* 0xffffff6400087947 */ /* 0x000fea000383ffff */
.L_x_3274:
        /* <DEDUP_REMOVED lines=8> */
.L_x_3594:
[----:B------:R-:W-:Y:S05]  /*33430*/  BSYNC B0 ;  /* 0x0000000000007941 */ /* 0x000fea0003800000 */
.L_x_3593:
[----:B------:R-:W-:Y:S01]  /*33440*/  IMAD.MOV.U32 R13, RZ, RZ, R16 ;  /* 0x000000ffff0d7224 */ /* 0x000fe200078e0010 */
[----:B------:R-:W-:Y:S01]  /*33450*/  MOV R12, 0x1 ;  /* 0x00000001000c7802 */ /* 0x000fe20000000f00 */
[----:B------:R-:W-:Y:S02]  /*33460*/  IMAD.MOV.U32 R11, RZ, RZ, 0x1f ;  /* 0x0000001fff0b7424 */ /* 0x000fe400078e00ff */
[----:B------:R-:W-:Y:S02]  /*33470*/  IMAD.MOV.U32 R15, RZ, RZ, -0x1 ;  /* 0xffffffffff0f7424 */ /* 0x000fe400078e00ff */
[----:B------:R-:W-:Y:S02]  /*33480*/  IMAD.IADD R5, R19, 0x1, R7 ;  /* 0x0000000113057824 */ /* 0x000fe400078e0207 */
[----:B------:R-:W-:-:S07]  /*33490*/  IMAD.MOV.U32 R0, RZ, RZ, R14 ;  /* 0x000000ffff007224 */ /* 0x000fce00078e000e */
[----:B------:R-:W-:Y:S05]  /*334a0*/  WARPSYNC.COLLECTIVE R15, `(.L_x_3595) ;  /* 0x000000000f087348 */ /* 0x000fea0003c00000 */
[----:B------:R0:W1:Y:S02]  /*334b0*/  SHFL.IDX P6, R14, R13, R12, R11 ;  /* 0x0000000c0d0e7389 */ /* 0x00006400000c000b */
[----:B01----:R-:W-:Y:S01]  /*334c0*/  ENDCOLLECTIVE ;  /* 0x000000000000791b */ /* 0x003fe20003800000 */
.L_x_3595:
        /* <DEDUP_REMOVED lines=11> */
[----:B0-----:R-:W-:Y:S02]  /*33580*/  IMAD.MOV.U32 R2, RZ, RZ, RZ ;  /* 0x000000ffff027224 */ /* 0x001fe400078e00ff */
[----:B--2---:R-:W-:Y:S01]  /*33590*/  @!P1 IMAD.MOV.U32 R2, RZ, RZ, R3 ;  /* 0x000000ffff029224 */ /* 0x004fe200078e0003 */
[----:B------:R-:W-:-:S04]  /*335a0*/  ISETP.NE.AND P1, PT, R7, RZ, PT ;  /* 0x000000ff0700720c */ /* 0x000fc80003f25270 */
[----:B------:R-:W-:-:S09]  /*335b0*/  MOV R13, R2 ;  /* 0x00000002000d7202 */ /* 0x000fd20000000f00 */
[----:B------:R-:W-:Y:S05]  /*335c0*/  WARPSYNC.COLLECTIVE R15, `(.L_x_3596) ;  /* 0x000000000f087348 */ /* 0x000fea0003c00000 */
[----:B------:R0:W1:Y:S02]  /*335d0*/  SHFL.UP P6, R14, R13, R12, R11 ;  /* 0x0400000c0d0e7389 */ /* 0x00006400000c000b */
[----:B01----:R-:W-:Y:S01]  /*335e0*/  ENDCOLLECTIVE ;  /* 0x000000000000791b */ /* 0x003fe20003800000 */
.L_x_3596:
[----:B------:R-:W-:Y:S01]  /*335f0*/  IMAD.MOV.U32 R12, RZ, RZ, 0x2 ;  /* 0x00000002ff0c7424 */ /* 0x000fe200078e00ff */
[----:B------:R-:W-:-:S05]  /*33600*/  SEL R5, R14, RZ, P1 ;  /* 0x000000ff0e057207 */ /* 0x000fca0000800000 */
[----:B------:R-:W-:-:S04]  /*33610*/  IMAD.IADD R4, R2, 0x1, R5 ;  /* 0x0000000102047824 */ /* 0x000fc800078e0205 */
[----:B------:R-:W-:-:S07]  /*33620*/  IMAD.MOV.U32 R13, RZ, RZ, R4 ;  /* 0x000000ffff0d7224 */ /* 0x000fce00078e0004 */
[----:B------:R-:W-:Y:S05]  /*33630*/  WARPSYNC.COLLECTIVE R15, `(.L_x_3597) ;  /* 0x000000000f087348 */ /* 0x000fea0003c00000 */
[----:B------:R0:W1:Y:S02]  /*33640*/  SHFL.UP P6, R14, R13, R12, R11 ;  /* 0x0400000c0d0e7389 */ /* 0x00006400000c000b */
[----:B01----:R-:W-:Y:S01]  /*33650*/  ENDCOLLECTIVE ;  /* 0x000000000000791b */ /* 0x003fe20003800000 */
.L_x_3597:
[----:B------:R-:W-:Y:S02]  /*33660*/  MOV R12, 0x4 ;  /* 0x00000004000c7802 */ /* 0x000fe40000000f00 */
[----:B------:R-:W-:-:S05]  /*33670*/  SEL R5, R14, RZ, P2 ;  /* 0x000000ff0e057207 */ /* 0x000fca0001000000 */
[----:B------:R-:W-:-:S04]  /*33680*/  IMAD.IADD R5, R4, 0x1, R5 ;  /* 0x0000000104057824 */ /* 0x000fc800078e0205 */
[----:B------:R-:W-:-:S07]  /*33690*/  IMAD.MOV.U32 R13, RZ, RZ, R5 ;  /* 0x000000ffff0d7224 */ /* 0x000fce00078e0005 */
[----:B------:R-:W-:Y:S05]  /*336a0*/  WARPSYNC.COLLECTIVE R15, `(.L_x_3598) ;  /* 0x000000000f087348 */ /* 0x000fea0003c00000 */
[----:B------:R0:W1:Y:S02]  /*336b0*/  SHFL.UP P6, R14, R13, R12, R11 ;  /* 0x0400000c0d0e7389 */ /* 0x00006400000c000b */
[----:B01----:R-:W-:Y:S01]  /*336c0*/  ENDCOLLECTIVE ;  /* 0x000000000000791b */ /* 0x003fe20003800000 */
.L_x_3598:
[----:B------:R-:W-:Y:S01]  /*336d0*/  IMAD.MOV.U32 R12, RZ, RZ, 0x8 ;  /* 0x00000008ff0c7424 */ /* 0x000fe200078e00ff */
[----:B------:R-:W-:-:S05]  /*336e0*/  SEL R6, R14, RZ, P3 ;  /* 0x000000ff0e067207 */ /* 0x000fca0001800000 */
[----:B------:R-:W-:-:S04]  /*336f0*/  IMAD.IADD R6, R5, 0x1, R6 ;  /* 0x0000000105067824 */ /* 0x000fc800078e0206 */
[----:B------:R-:W-:-:S07]  /*33700*/  IMAD.MOV.U32 R13, RZ, RZ, R6 ;  /* 0x000000ffff0d7224 */ /* 0x000fce00078e0006 */
[----:B------:R-:W-:Y:S05]  /*33710*/  WARPSYNC.COLLECTIVE R15, `(.L_x_3599) ;  /* 0x000000000f087348 */ /* 0x000fea0003c00000 */
[----:B------:R0:W1:Y:S02]  /*33720*/  SHFL.UP P6, R14, R13, R12, R11 ;  /* 0x0400000c0d0e7389 */ /* 0x00006400000c000b */
[----:B01----:R-:W-:Y:S01]  /*33730*/  ENDCOLLECTIVE ;  /* 0x000000000000791b */ /* 0x003fe20003800000 */
.L_x_3599:
[----:B------:R-:W-:Y:S01]  /*33740*/  IMAD.MOV.U32 R12, RZ, RZ, 0x10 ;  /* 0x00000010ff0c7424 */ /* 0x000fe200078e00ff */
[----:B------:R-:W-:-:S05]  /*33750*/  SEL R3, R14, RZ, P4 ;  /* 0x000000ff0e037207 */ /* 0x000fca0002000000 */
[----:B------:R-:W-:-:S04]  /*33760*/  IMAD.IADD R4, R6, 0x1, R3 ;  /* 0x0000000106047824 */ /* 0x000fc800078e0203 */
[----:B------:R-:W-:-:S07]  /*33770*/  IMAD.MOV.U32 R13, RZ, RZ, R4 ;  /* 0x000000ffff0d7224 */ /* 0x000fce00078e0004 */
[----:B------:R-:W-:Y:S05]  /*33780*/  WARPSYNC.COLLECTIVE R15, `(.L_x_3600) ;  /* 0x000000000f087348 */ /* 0x000fea0003c00000 */
[----:B------:R0:W1:Y:S02]  /*33790*/  SHFL.UP P6, R14, R13, R12, R11 ;  /* 0x0400000c0d0e7389 */ /* 0x00006400000c000b */
[----:B01----:R-:W-:Y:S01]  /*337a0*/  ENDCOLLECTIVE ;  /* 0x000000000000791b */ /* 0x003fe20003800000 */
.L_x_3600:
        /* <DEDUP_REMOVED lines=8> */
.L_x_3601:
[----:B------:R-:W-:Y:S05]  /*33830*/  BRA `(.L_x_3602) ;  /* 0xffffff6c00407947 */ /* 0x000fea000383ffff */
.L_x_3279:
[----:B------:R-:W-:Y:S01]  /*33840*/  BSSY B0, `(.L_x_3603) ;  /* 0x0000008000007945 */ /* 0x000fe20003800000 */
[----:B-----5:R-:W-:Y:S01]  /*33850*/  IMAD.MOV.U32 R13, RZ, RZ, R2 ;  /* 0x000000ffff0d7224 */ /* 0x020fe200078e0002 */
[----:B------:R-:W-:Y:S01]  /*33860*/  MOV R15, 0xffffffff ;  /* 0xffffffff000f7802 */ /* 0x000fe20000000f00 */
[----:B------:R-:W-:Y:S02]  /*33870*/  IMAD.MOV.U32 R12, RZ, RZ, 0x1 ;  /* 0x00000001ff0c7424 */ /* 0x000fe400078e00ff */
[----:B------:R-:W-:-:S07]  /*33880*/  IMAD.MOV.U32 R11, RZ, RZ, RZ ;  /* 0x000000ffff0b7224 */ /* 0x000fce00078e00ff */
[----:B012---:R-:W-:Y:S05]  /*33890*/  WARPSYNC.COLLECTIVE R15, `(.L_x_3604) ;  /* 0x000000000f087348 */ /* 0x007fea0003c00000 */
[----:B------:R3:W4:Y:S02]  /*338a0*/  SHFL.UP P6, R14, R13, R12, R11 ;  /* 0x0400000c0d0e7389 */ /* 0x00072400000c000b */
[----:B01234-:R-:W-:Y:S01]  /*338b0*/  ENDCOLLECTIVE ;  /* 0x000000000000791b */ /* 0x01ffe20003800000 */
.L_x_3604:
[----:B------:R-:W-:Y:S05]  /*338c0*/  BSYNC B0 ;  /* 0x0000000000007941 */ /* 0x000fea0003800000 */
.L_x_3603:
[----:B------:R-:W-:Y:S01]  /*338d0*/  SEL R13, R14, RZ, P1 ;  /* 0x000000ff0e0d7207 */ /* 0x000fe20000800000 */
[----:B------:R-:W-:Y:S02]  /*338e0*/  IMAD.MOV.U32 R12, RZ, RZ, 0x2 ;  /* 0x00000002ff0c7424 */ /* 0x000fe400078e00ff */
[----:B------:R-:W-:Y:S02]  /*338f0*/  IMAD.MOV.U32 R11, RZ, RZ, RZ ;  /* 0x000000ffff0b7224 */ /* 0x000fe400078e00ff */
[----:B------:R-:W-:Y:S02]  /*33900*/  IMAD.IADD R13, R2, 0x1, R13 ;  /* 0x00000001020d7824 */ /* 0x000fe400078e020d */
[----:B------:R-:W-:-:S07]  /*33910*/  IMAD.MOV.U32 R15, RZ, RZ, -0x1 ;  /* 0xffffffffff0f7424 */ /* 0x000fce00078e00ff */
[----:B------:R-:W-:Y:S05]  /*33920*/  WARPSYNC.COLLECTIVE R15, `(.L_x_3605) ;  /* 0x000000000f087348 */ /* 0x000fea0003c00000 */
[----:B------:R0:W1:Y:S02]  /*33930*/  SHFL.UP P6, R14, R13, R12, R11 ;  /* 0x0400000c0d0e7389 */ /* 0x00006400000c000b */
[----:B01----:R-:W-:Y:S01]  /*33940*/  ENDCOLLECTIVE ;  /* 0x000000000000791b */ /* 0x003fe20003800000 */
.L_x_3605:
[----:B------:R-:W-:Y:S02]  /*33950*/  MOV R12, 0x4 ;  /* 0x00000004000c7802 */ /* 0x000fe40000000f00 */
[----:B------:R-:W-:-:S05]  /*33960*/  SEL R14, R14, RZ, P2 ;  /* 0x000000ff0e0e7207 */ /* 0x000fca0001000000 */
[----:B------:R-:W-:-:S04]  /*33970*/  IMAD.IADD R3, R13, 0x1, R14 ;  /* 0x000000010d037824 */ /* 0x000fc800078e020e */
[----:B------:R-:W-:-:S07]  /*33980*/  IMAD.MOV.U32 R13, RZ, RZ, R3 ;  /* 0x000000ffff0d7224 */ /* 0x000fce00078e0003 */
[----:B------:R-:W-:Y:S05]  /*33990*/  WARPSYNC.COLLECTIVE R15, `(.L_x_3606) ;  /* 0x000000000f087348 */ /* 0x000fea0003c00000 */
[----:B------:R0:W1:Y:S02]  /*339a0*/  SHFL.UP P6, R14, R13, R12, R11 ;  /* 0x0400000c0d0e7389 */ /* 0x00006400000c000b */
[----:B01----:R-:W-:Y:S01]  /*339b0*/  ENDCOLLECTIVE ;  /* 0x000000000000791b */ /* 0x003fe20003800000 */
.L_x_3606:
[----:B------:R-:W-:Y:S01]  /*339c0*/  IMAD.MOV.U32 R12, RZ, RZ, 0x8 ;  /* 0x00000008ff0c7424 */ /* 0x000fe200078e00ff */
[----:B------:R-:W-:-:S05]  /*339d0*/  SEL R4, R14, RZ, P3 ;  /* 0x000000ff0e047207 */ /* 0x000fca0001800000 */
[----:B------:R-:W-:-:S04]  /*339e0*/  IMAD.IADD R4, R3, 0x1, R4 ;  /* 0x0000000103047824 */ /* 0x000fc800078e0204 */
[----:B------:R-:W-:-:S07]  /*339f0*/  IMAD.MOV.U32 R13, RZ, RZ, R4 ;  /* 0x000000ffff0d7224 */ /* 0x000fce00078e0004 */
[----:B------:R-:W-:Y:S05]  /*33a00*/  WARPSYNC.COLLECTIVE R15, `(.L_x_3607) ;  /* 0x000000000f087348 */ /* 0x000fea0003c00000 */
[----:B------:R0:W1:Y:S02]  /*33a10*/  SHFL.UP P6, R14, R13, R12, R11 ;  /* 0x0400000c0d0e7389 */ /* 0x00006400000c000b */
[----:B01----:R-:W-:Y:S01]  /*33a20*/  ENDCOLLECTIVE ;  /* 0x000000000000791b */ /* 0x003fe20003800000 */
.L_x_3607:
[----:B------:R-:W-:Y:S01]  /*33a30*/  IMAD.MOV.U32 R12, RZ, RZ, 0x10 ;  /* 0x00000010ff0c7424 */ /* 0x000fe200078e00ff */
[----:B------:R-:W-:-:S05]  /*33a40*/  SEL R5, R14, RZ, P4 ;  /* 0x000000ff0e057207 */ /* 0x000fca0002000000 */
[----:B------:R-:W-:-:S04]  /*33a50*/  IMAD.IADD R5, R4, 0x1, R5 ;  /* 0x0000000104057824 */ /* 0x000fc800078e0205 */
[----:B------:R-:W-:-:S07]  /*33a60*/  IMAD.MOV.U32 R13, RZ, RZ, R5 ;  /* 0x000000ffff0d7224 */ /* 0x000fce00078e0005 */
[----:B------:R-:W-:Y:S05]  /*33a70*/  WARPSYNC.COLLECTIVE R15, `(.L_x_3608) ;  /* 0x000000000f087348 */ /* 0x000fea0003c00000 */
[----:B------:R0:W1:Y:S02]  /*33a80*/  SHFL.UP P6, R14, R13, R12, R11 ;  /* 0x0400000c0d0e7389 */ /* 0x00006400000c000b */
[----:B01----:R-:W-:Y:S01]  /*33a90*/  ENDCOLLECTIVE ;  /* 0x000000000000791b */ /* 0x003fe20003800000 */
.L_x_3608:
        /* <DEDUP_REMOVED lines=8> */
.L_x_3609:
[----:B------:R-:W-:Y:S05]  /*33b20*/  BRA `(.L_x_3610) ;  /* 0xffffff6c00207947 */ /* 0x000fea000383ffff */
.L_x_3281:
[----:B------:R-:W-:Y:S01]  /*33b30*/  BSSY B0, `(.L_x_3611) ;  /* 0x0000006000007945 */ /* 0x000fe20003800000 */
[----:B------:R-:W-:Y:S01]  /*33b40*/  PLOP3.LUT P6, PT, P6, PT, PT, 0x8, 0x0 ;  /* 0x000000000000781c */ /* 0x000fe200037ce170 */
[----:B------:R-:W-:-:S12]  /*33b50*/  IMAD.MOV.U32 R15, RZ, RZ, -0x1 ;  /* 0xffffffffff0f7424 */ /* 0x000fd800078e00ff */
[----:B01----:R-:W-:Y:S05]  /*33b60*/  WARPSYNC.COLLECTIVE R15, `(.L_x_3612) ;  /* 0x000000000f087348 */ /* 0x003fea0003c00000 */
[----:B------:R-:W-:Y:S01]  /*33b70*/  VOTE.ANY R14, PT, P6 ;  /* 0x00000000000e7806 */ /* 0x000fe200030e0100 */
[----:B01----:R-:W-:Y:S06]  /*33b80*/  ENDCOLLECTIVE ;  /* 0x000000000000791b */ /* 0x003fec0003800000 */
.L_x_3612:
[----:B------:R-:W-:Y:S05]  /*33b90*/  BSYNC B0 ;  /* 0x0000000000007941 */ /* 0x000fea0003800000 */
.L_x_3611:
[----:B------:R-:W-:Y:S02]  /*33ba0*/  IMAD.MOV.U32 R6, RZ, RZ, R14 ;  /* 0x000000ffff067224 */ /* 0x000fe400078e000e */
[----:B------:R-:W-:Y:S02]  /*33bb0*/  IMAD.MOV.U32 R13, RZ, RZ, R2 ;  /* 0x000000ffff0d7224 */ /* 0x000fe400078e0002 */
[----:B------:R-:W0:Y:S01]  /*33bc0*/  POPC R5, R6 ;  /* 0x0000000600057309 */ /* 0x000e220000000000 */
[----:B------:R-:W-:Y:S02]  /*33bd0*/  IMAD.MOV.U32 R11, RZ, RZ, 0x1f ;  /* 0x0000001fff0b7424 */ /* 0x000fe400078e00ff */
[----:B------:R-:W-:Y:S01]  /*33be0*/  IMAD.MOV.U32 R15, RZ, RZ, -0x1 ;  /* 0xffffffffff0f7424 */ /* 0x000fe200078e00ff */
[----:B0-----:R-:W-:-:S07]  /*33bf0*/  MOV R12, R5 ;  /* 0x00000005000c7202 */ /* 0x001fce0000000f00 */
[----:B------:R-:W-:Y:S05]  /*33c00*/  WARPSYNC.COLLECTIVE R15, `(.L_x_3613) ;  /* 0x000000000f087348 */ /* 0x000fea0003c00000 */
[----:B------:R0:W1:Y:S02]  /*33c10*/  SHFL.IDX P6, R14, R13, R12, R11 ;  /* 0x0000000c0d0e7389 */ /* 0x00006400000c000b */
[----:B01----:R-:W-:Y:S01]  /*33c20*/  ENDCOLLECTIVE ;  /* 0x000000000000791b */ /* 0x003fe20003800000 */
.L_x_3613:
[----:B------:R-:W-:Y:S01]  /*33c30*/  IMAD.MOV.U32 R17, RZ, RZ, R14 ;  /* 0x000000ffff117224 */ /* 0x000fe200078e000e */
[----:B------:R-:W-:Y:S06]  /*33c40*/  BRA `(.L_x_3614) ;  /* 0xffffff6c00107947 */ /* 0x000fec000383ffff */
.L_x_3283:
[----:B------:R-:W-:Y:S01]  /*33c50*/  BSSY B0, `(.L_x_3615) ;  /* 0x0000007000007945 */ /* 0x000fe20003800000 */
[----:B------:R-:W-:Y:S02]  /*33c60*/  IMAD.MOV.U32 R13, RZ, RZ, R3 ;  /* 0x000000ffff0d7224 */ /* 0x000fe400078e0003 */
[----:B------:R-:W-:Y:S02]  /*33c70*/  IMAD.MOV.U32 R11, RZ, RZ, 0x1f ;  /* 0x0000001fff0b7424 */ /* 0x000fe400078e00ff */
[----:B------:R-:W-:-:S07]  /*33c80*/  IMAD.MOV.U32 R15, RZ, RZ, -0x1 ;  /* 0xffffffffff0f7424 */ /* 0x000fce00078e00ff */
[----:B0123--:R-:W-:Y:S05]  /*33c90*/  WARPSYNC.COLLECTIVE R15, `(.L_x_3616) ;  /* 0x000000000f087348 */ /* 0x00ffea0003c00000 */
[----:B------:R4:W0:Y:S02]  /*33ca0*/  SHFL.IDX P6, R14, R13, R12, R11 ;  /* 0x0000000c0d0e7389 */ /* 0x00082400000c000b */
[----:B01234-:R-:W-:Y:S01]  /*33cb0*/  ENDCOLLECTIVE ;  /* 0x000000000000791b */ /* 0x01ffe20003800000 */
.L_x_3616:
[----:B------:R-:W-:Y:S05]  /*33cc0*/  BSYNC B0 ;  /* 0x0000000000007941 */ /* 0x000fea0003800000 */
.L_x_3615:
[----:B------:R-:W-:Y:S01]  /*33cd0*/  MOV R6, R14 ;  /* 0x0000000e00067202 */ /* 0x000fe20000000f00 */
[----:B------:R-:W-:Y:S06]  /*33ce0*/  BRA `(.L_x_3282) ;  /* 0xffffff6c00047947 */ /* 0x000fec000383ffff */
.L_x_3287:
[----:B0-----:R0:W2:Y:S02]  /*33cf0*/  SYNCS.PHASECHK.TRANS64.TRYWAIT P0, [R7+URZ+0x38820], R0 ;  /* 0x03882000070075a7 */ /* 0x0010a4000800017f */
[----:B--2---:R-:W-:Y:S05]  /*33d00*/  @!P0 NANOSLEEP.SYNCS 0x989680 ;  /* 0x009896800000895d */ /* 0x004fea0003900000 */
[----:B------:R-:W2:Y:S02]  /*33d10*/  @!P0 SYNCS.PHASECHK.TRANS64 P0, [R7+URZ+0x38820], R0 ;  /* 0x03882000070085a7 */ /* 0x000ea4000800007f */
[----:B--2---:R-:W-:Y:S05]  /*33d20*/  @!P0 BRA `(.L_x_3287) ;  /* 0xfffffffc00f08947 */ /* 0x004fea000383ffff */
[----:B------:R-:W-:Y:S05]  /*33d30*/  BRA `(.L_x_3617) ;  /* 0xffffff7000847947 */ /* 0x000fea000383ffff */
.L_x_3288:
[----:B------:R-:W2:Y:S01]  /*33d40*/  S2R R2, SR_TID.X ;  /* 0x0000000000027919 */ /* 0x000ea20000002100 */
[----:B------:R-:W-:Y:S01]  /*33d50*/  BSSY B0, `(.L_x_3618) ;  /* 0x000000a000007945 */ /* 0x000fe20003800000 */
[----:B------:R-:W-:Y:S02]  /*33d60*/  IMAD.MOV.U32 R12, RZ, RZ, RZ ;  /* 0x000000ffff0c7224 */ /* 0x000fe400078e00ff */
[----:B------:R-:W-:Y:S02]  /*33d70*/  IMAD.MOV.U32 R11, RZ, RZ, 0x1f ;  /* 0x0000001fff0b7424 */ /* 0x000fe400078e00ff */
[----:B------:R-:W-:Y:S01]  /*33d80*/  IMAD.MOV.U32 R15, RZ, RZ, -0x1 ;  /* 0xffffffffff0f7424 */ /* 0x000fe200078e00ff */
[----:B--2---:R-:W-:-:S04]  /*33d90*/  SHF.R.U32.HI R2, RZ, 0x5, R2 ;  /* 0x00000005ff027819 */ /* 0x004fc80000011602 */
[----:B------:R-:W-:-:S05]  /*33da0*/  LOP3.LUT R2, R2, 0x3, RZ, 0xc0, !PT ;  /* 0x0000000302027812 */ /* 0x000fca00078ec0ff */
[----:B------:R-:W-:-:S07]  /*33db0*/  IMAD.MOV.U32 R13, RZ, RZ, R2 ;  /* 0x000000ffff0d7224 */ /* 0x000fce00078e0002 */
[----:B01----:R-:W-:Y:S05]  /*33dc0*/  WARPSYNC.COLLECTIVE R15, `(.L_x_3619) ;  /* 0x000000000f087348 */ /* 0x003fea0003c00000 */
[----:B------:R2:W3:Y:S02]  /*33dd0*/  SHFL.IDX P6, R14, R13, R12, R11 ;  /* 0x0000000c0d0e7389 */ /* 0x0004e400000c000b */
[----:B0123--:R-:W-:Y:S01]  /*33de0*/  ENDCOLLECTIVE ;  /* 0x000000000000791b */ /* 0x00ffe20003800000 */
.L_x_3619:
[----:B------:R-:W-:Y:S05]  /*33df0*/  BSYNC B0 ;  /* 0x0000000000007941 */ /* 0x000fea0003800000 */
.L_x_3618:
[----:B------:R-:W-:Y:S05]  /*33e00*/  BRA `(.L_x_3620) ;  /* 0xffffff70006c7947 */ /* 0x000fea000383ffff */
.L_x_3289:
[----:B------:R-:W-:Y:S01]  /*33e10*/  BSSY B0, `(.L_x_3621) ;  /* 0x0000006000007945 */ /* 0x000fe20003800000 */
[----:B------:R-:W-:-:S07]  /*33e20*/  IMAD.MOV.U32 R15, RZ, RZ, -0x1 ;  /* 0xffffffffff0f7424 */ /* 0x000fce00078e00ff */
[----:B01----:R-:W-:Y:S05]  /*33e30*/  WARPSYNC.COLLECTIVE R15, `(.L_x_3622) ;  /* 0x000000000f0c7348 */ /* 0x003fea0003c00000 */
[----:B------:R-:W-:Y:S02]  /*33e40*/  ELECT P6, UR62, PT ;  /* 0x00000000003e782f */ /* 0x000fe400038c0000 */
[----:B------:R-:W-:Y:S01]  /*33e50*/  MOV R14, UR62 ;  /* 0x0000003e000e7c02 */ /* 0x000fe20008000f00 */
[----:B01----:R-:W-:Y:S10]  /*33e60*/  ENDCOLLECTIVE ;  /* 0x000000000000791b */ /* 0x003ff40003800000 */
.L_x_3622:
[----:B------:R-:W-:Y:S05]  /*33e70*/  BSYNC B0 ;  /* 0x0000000000007941 */ /* 0x000fea0003800000 */
.L_x_3621:
[----:B------:R-:W-:Y:S05]  /*33e80*/  BRA `(.L_x_3623) ;  /* 0xffffff7000607947 */ /* 0x000fea000383ffff */
.L_x_3291:
[----:B0-----:R0:W2:Y:S02]  /*33e90*/  SYNCS.PHASECHK.TRANS64.TRYWAIT P1, [R5+URZ+0x38840], R0 ;  /* 0x03884000050075a7 */ /* 0x0010a4000802017f */
[----:B--2---:R-:W-:Y:S05]  /*33ea0*/  @!P1 NANOSLEEP.SYNCS 0x989680 ;  /* 0x009896800000995d */ /* 0x004fea0003900000 */
[----:B------:R-:W2:Y:S02]  /*33eb0*/  @!P1 SYNCS.PHASECHK.TRANS64 P1, [R5+URZ+0x38840], R0 ;  /* 0x03884000050095a7 */ /* 0x000ea4000802007f */
[----:B--2---:R-:W-:Y:S05]  /*33ec0*/  @!P1 BRA `(.L_x_3291) ;  /* 0xfffffffc00f09947 */ /* 0x004fea000383ffff */
[----:B------:R-:W-:Y:S05]  /*33ed0*/  BRA `(.L_x_3624) ;  /* 0xffffff7000887947 */ /* 0x000fea000383ffff */
.L_x_3293:
[----:B--2---:R2:W3:Y:S02]  /*33ee0*/  SYNCS.PHASECHK.TRANS64.TRYWAIT P1, [R3+URZ+0x38840], R2 ;  /* 0x03884002030075a7 */ /* 0x0044e4000802017f */
[----:B---3--:R-:W-:Y:S05]  /*33ef0*/  @!P1 NANOSLEEP.SYNCS 0x989680 ;  /* 0x009896800000995d */ /* 0x008fea0003900000 */
[----:B------:R-:W3:Y:S02]  /*33f00*/  @!P1 SYNCS.PHASECHK.TRANS64 P1, [R3+URZ+0x38840], R2 ;  /* 0x03884002030095a7 */ /* 0x000ee4000802007f */
[----:B---3--:R-:W-:Y:S05]  /*33f10*/  @!P1 BRA `(.L_x_3293) ;  /* 0xfffffffc00f09947 */ /* 0x008fea000383ffff */
[----:B------:R-:W-:Y:S05]  /*33f20*/  BRA `(.L_x_3625) ;  /* 0xffffff7000947947 */ /* 0x000fea000383ffff */
.L_x_3295:
[----:B---3--:R3:W4:Y:S02]  /*33f30*/  SYNCS.PHASECHK.TRANS64.TRYWAIT P1, [R5+URZ+0x38860], R0 ;  /* 0x03886000050075a7 */ /* 0x008724000802017f */
[----:B----4-:R-:W-:Y:S05]  /*33f40*/  @!P1 NANOSLEEP.SYNCS 0x989680 ;  /* 0x009896800000995d */ /* 0x010fea0003900000 */
[----:B------:R-:W4:Y:S02]  /*33f50*/  @!P1 SYNCS.PHASECHK.TRANS64 P1, [R5+URZ+0x38860], R0 ;  /* 0x03886000050095a7 */ /* 0x000f24000802007f */
[----:B----4-:R-:W-:Y:S05]  /*33f60*/  @!P1 BRA `(.L_x_3295) ;  /* 0xfffffffc00f09947 */ /* 0x010fea000383ffff */
[----:B------:R-:W-:Y:S05]  /*33f70*/  BRA `(.L_x_3626) ;  /* 0xffffff7000907947 */ /* 0x000fea000383ffff */
.L_x_3297:
[----:B----4-:R4:W0:Y:S02]  /*33f80*/  SYNCS.PHASECHK.TRANS64.TRYWAIT P1, [R3+URZ+0x38860], R2 ;  /* 0x03886002030075a7 */ /* 0x010824000802017f */
[----:B0-----:R-:W-:Y:S05]  /*33f90*/  @!P1 NANOSLEEP.SYNCS 0x989680 ;  /* 0x009896800000995d */ /* 0x001fea0003900000 */
[----:B------:R-:W0:Y:S02]  /*33fa0*/  @!P1 SYNCS.PHASECHK.TRANS64 P1, [R3+URZ+0x38860], R2 ;  /* 0x03886002030095a7 */ /* 0x000e24000802007f */
[----:B0-----:R-:W-:Y:S05]  /*33fb0*/  @!P1 BRA `(.L_x_3297) ;  /* 0xfffffffc00f09947 */ /* 0x001fea000383ffff */
[----:B------:R-:W-:Y:S05]  /*33fc0*/  BRA `(.L_x_3627) ;  /* 0xffffff70008c7947 */ /* 0x000fea000383ffff */
.L_x_3299:
[----:B------:R0:W0:Y:S02]  /*33fd0*/  SYNCS.PHASECHK.TRANS64.TRYWAIT P1, [R5+URZ+0x38880], R0 ;  /* 0x03888000050075a7 */ /* 0x000024000802017f */
[----:B0-----:R-:W-:Y:S05]  /*33fe0*/  @!P1 NANOSLEEP.SYNCS 0x989680 ;  /* 0x009896800000995d */ /* 0x001fea0003900000 */
[----:B------:R-:W0:Y:S02]  /*33ff0*/  @!P1 SYNCS.PHASECHK.TRANS64 P1, [R5+URZ+0x38880], R0 ;  /* 0x03888000050095a7 */ /* 0x000e24000802007f */
[----:B0-----:R-:W-:Y:S05]  /*34000*/  @!P1 BRA `(.L_x_3299) ;  /* 0xfffffffc00f09947 */ /* 0x001fea000383ffff */
[----:B------:R-:W-:Y:S05]  /*34010*/  BRA `(.L_x_3628) ;  /* 0xffffff7000887947 */ /* 0x000fea000383ffff */
.L_x_3629:
        /* <DEDUP_REMOVED lines=14> */
.L_x_15833:


//--------------------- .text._ZN7cutlass13device_kernelIN5flash11enable_sm90INS1_16FlashAttnFwdSm90INS1_25CollectiveMainloopFwdSm90ILi2EN4cute5tupleIJNS5_1CILi1EEES8_S8_EEENS6_IJNS7_ILi128EEENS7_ILi160EEENS7_ILi192EEEEEELi192ENS_12float_e4m3_tEfNS_4arch4Sm90ELb0ELb0ELb0ELb0ELb1ELb0ELb0ELb1ELb1ELb1ELb0ELb0EEENS1_21CollectiveEpilogueFwdINS6_IJSA_SC_SB_EEES9_NS_10bfloat16_tESG_Li256ELb0ELb1ELb0ELb1EEENS1_29StaticPersistentTileSchedulerILb0EEEEEEEEEvNT_6ParamsE --------------------------
	.section	.text._ZN7cutlass13device_kernelIN5flash11enable_sm90INS1_16FlashAttnFwdSm90INS1_25CollectiveMainloopFwdSm90ILi2EN4cute5tupleIJNS5_1CILi1EEES8_S8_EEENS6_IJNS7_ILi128EEENS7_ILi160EEENS7_ILi192EEEEEELi192ENS_12float_e4m3_tEfNS_4arch4Sm90ELb0ELb0ELb0ELb0ELb1ELb0ELb0ELb1ELb1ELb1ELb0ELb0EEENS1_21CollectiveEpilogueFwdINS6_IJSA_SC_SB_EEES9_NS_10bfloat16_tESG_Li256ELb0ELb1ELb0ELb1EEENS1_29StaticPersistentTileSchedulerILb0EEEEEEEEEvNT_6ParamsE,"ax",@progbits
	.align	128
.text._ZN7cutlass13device_kernelIN5flash11enable_sm90INS1_16FlashAttnFwdSm90INS1_25CollectiveMainloopFwdSm90ILi2EN4cute5tupleIJNS5_1CILi1EEES8_S8_EEENS6_IJNS7_ILi128EEENS7_ILi160EEENS7_ILi192EEEEEELi192ENS_12float_e4m3_tEfNS_4arch4Sm90ELb0ELb0ELb0ELb0ELb1ELb0ELb0ELb1ELb1ELb1ELb0ELb0EEENS1_21CollectiveEpilogueFwdINS6_IJSA_SC_SB_EEES9_NS_10bfloat16_tESG_Li256ELb0ELb1ELb0ELb1EEENS1_29StaticPersistentTileSchedulerILb0EEEEEEEEEvNT_6ParamsE:
        .type           _ZN7cutlass13device_kernelIN5flash11enable_sm90INS1_16FlashAttnFwdSm90INS1_25CollectiveMainloopFwdSm90ILi2EN4cute5tupleIJNS5_1CILi1EEES8_S8_EEENS6_IJNS7_ILi128EEENS7_ILi160EEENS7_ILi192EEEEEELi192ENS_12float_e4m3_tEfNS_4arch4Sm90ELb0ELb0ELb0ELb0ELb1ELb0ELb0ELb1ELb1ELb1ELb0ELb0EEENS1_21CollectiveEpilogueFwdINS6_IJSA_SC_SB_EEES9_NS_10bfloat16_tESG_Li256ELb0ELb1ELb0ELb1EEENS1_29StaticPersistentTileSchedulerILb0EEEEEEEEEvNT_6ParamsE,@function
        .size           _ZN7cutlass13device_kernelIN5flash11enable_sm90INS1_16FlashAttnFwdSm90INS1_25CollectiveMainloopFwdSm90ILi2EN4cute5tupleIJNS5_1CILi1EEES8_S8_EEENS6_IJNS7_ILi128EEENS7_ILi160EEENS7_ILi192EEEEEELi192ENS_12float_e4m3_tEfNS_4arch4Sm90ELb0ELb0ELb0ELb0ELb1ELb0ELb0ELb1ELb1ELb1ELb0ELb0EEENS1_21CollectiveEpilogueFwdINS6_IJSA_SC_SB_EEES9_NS_10bfloat16_tESG_Li256ELb0ELb1ELb0ELb1EEENS1_29StaticPersistentTileSchedulerILb0EEEEEEEEEvNT_6ParamsE,(.L_x_15834 - _ZN7cutlass13device_kernelIN5flash11enable_sm90INS1_16FlashAttnFwdSm90INS1_25CollectiveMainloopFwdSm90ILi2EN4cute5tupleIJNS5_1CILi1EEES8_S8_EEENS6_IJNS7_ILi128EEENS7_ILi160EEENS7_ILi192EEEEEELi192ENS_12float_e4m3_tEfNS_4arch4Sm90ELb0ELb0ELb0ELb0ELb1ELb0ELb0ELb1ELb1ELb1ELb0ELb0EEENS1_21CollectiveEpilogueFwdINS6_IJSA_SC_SB_EEES9_NS_10bfloat16_tESG_Li256ELb0ELb1ELb0ELb1EEENS1_29StaticPersistentTileSchedulerILb0EEEEEEEEEvNT_6ParamsE)
        .other          _ZN7cutlass13device_kernelIN5flash11enable_sm90INS1_16FlashAttnFwdSm90INS1_25CollectiveMainloopFwdSm90ILi2EN4cute5tupleIJNS5_1CILi1EEES8_S8_EEENS6_IJNS7_ILi128EEENS7_ILi160EEENS7_ILi192EEEEEELi192ENS_12float_e4m3_tEfNS_4arch4Sm90ELb0ELb0ELb0ELb0ELb1ELb0ELb0ELb1ELb1ELb1ELb0ELb0EEENS1_21CollectiveEpilogueFwdINS6_IJSA_SC_SB_EEES9_NS_10bfloat16_tESG_Li256ELb0ELb1ELb0ELb1EEENS1_29StaticPersistentTileSchedulerILb0EEEEEEEEEvNT_6ParamsE,@"STO_CUDA_ENTRY STV_DEFAULT"
_ZN7cutlass13device_kernelIN5flash11enable_sm90INS1_16FlashAttnFwdSm90INS1_25CollectiveMainloopFwdSm90ILi2EN4cute5tupleIJNS5_1CILi1EEES8_S8_EEENS6_IJNS7_ILi128EEENS7_ILi160EEENS7_ILi192EEEEEELi192ENS_12float_e4m3_tEfNS_4arch4Sm90ELb0ELb0ELb0ELb0ELb1ELb0ELb0ELb1ELb1ELb1ELb0ELb0EEENS1_21CollectiveEpilogueFwdINS6_IJSA_SC_SB_EEES9_NS_10bfloat16_tESG_Li256ELb0ELb1ELb0ELb1EEENS1_29StaticPersistentTileSchedulerILb0EEEEEEEEEvNT_6ParamsE:
        /* <DEDUP_REMOVED lines=45> */
.L_x_3630:
        /* <DEDUP_REMOVED lines=22> */
.L_x_3631:
        /* <DEDUP_REMOVED lines=18> */
.L_x_3632:
        /* <DEDUP_REMOVED lines=22> */
.L_x_3633:
[----:B------:R-:W5:Y:S01]  /*06b0*/  SHFL.IDX PT, R2, R0, RZ, 0x1f ;  /* 0x00001fff00027589 */ /* 0x000f6200000e0000 */
[----:B------:R-:W0:Y:S01]  /*06c0*/  S2UR UR45, SR_CgaCtaId ;  /* 0x00000000002d79c3 */ /* 0x000e220000008800 */
[----:B------:R-:W-:Y:S01]  /*06d0*/  R2UR UR9, R3 ;  /* 0x00000000030972ca */ /* 0x000fe200000e0000 */
[----:B------:R-:W-:Y:S01]  /*06e0*/  NOP ;  /* 0x0000000000007918 */ /* 0x000fe20000000000 */
        /* <DEDUP_REMOVED lines=20> */
.L_x_3634:
        /* <DEDUP_REMOVED lines=8> */
.L_x_3636:
[----:B------:R-:W-:-:S08]  /*08b0*/  NOP ;  /* 0x0000000000007918 */ /* 0x000fd00000000000 */
[----:B------:R-:W0:Y:S02]  /*08c0*/  USETMAXREG.TRY_ALLOC.CTAPOOL UP0, 0xe8 ;  /* 0x000000e8000079c8 */ /* 0x000e240008000600 */
[----:B0-----:R-:W-:-:S13]  /*08d0*/  PLOP3.LUT P0, PT, PT, PT, UP0, 0x80, 0x0 ;  /* 0x000000000000781c */ /* 0x001fda0003f0f008 */
[----:B------:R-:W-:Y:S05]  /*08e0*/  @!P0 BRA `(.L_x_3636) ;  /* 0xfffffffc00f08947 */ /* 0x000fea000383ffff */
[----:B------:R-:W0:Y:S01]  /*08f0*/  S2R R2, SR_TID.X ;  /* 0x0000000000027919 */ /* 0x000e220000002100 */
[----:B------:R-:W1:Y:S08]  /*0900*/  S2UR UR41, SR_CTAID.X ;  /* 0x00000000002979c3 */ /* 0x000e700000002500 */
[----:B------:R-:W-:Y:S06]  /*0910*/  BAR.ARV 0x8, 0x180 ;  /* 0x0206000000007b1d */ /* 0x000fec0000002000 */
[----:B0-----:R-:W-:-:S04]  /*0920*/  LOP3.LUT R0, R2, 0xffffff80, RZ, 0xc0, !PT ;  /* 0xffffff8002007812 */ /* 0x001fc800078ec0ff */
[----:B------:R-:W-:Y:S02]  /*0930*/  ISETP.NE.AND P0, PT, R0, 0x80, PT ;  /* 0x000000800000780c */ /* 0x000fe40003f05270 */
[----:B------:R-:W1:Y:S11]  /*0940*/  LDC R0, c[0x0][0xc34] ;  /* 0x00030d00ff007b82 */ /* 0x000e760000000800 */
[----:B------:R-:W-:Y:S06]  /*0950*/  @!P0 BAR.ARV 0x9, 0x100 ;  /* 0x0244000000008b1d */ /* 0x000fec0000002000 */
[----:B-1----:R-:W-:-:S13]  /*0960*/  ISETP.LE.AND P0, PT, R0, UR41, PT ;  /* 0x0000002900007c0c */ /* 0x002fda000bf03270 */
[----:B------:R-:W-:Y:S05]  /*0970*/  @P0 EXIT ;  /* 0x000000000000094d */ /* 0x000fea0003800000 */
[----:B------:R-:W-:Y:S01]  /*0980*/  VIADD R18, R2, 0xffffff80 ;  /* 0xffffff8002127836 */ /* 0x000fe20000000000 */
[----:B------:R-:W-:Y:S01]  /*0990*/  ULOP3.LUT UR47, UR36, 0x1, URZ, 0xfc, !UPT ;  /* 0x00000001242f7892 */ /* 0x000fe2000f8efc3f */
[----:B------:R-:W-:Y:S01]  /*09a0*/  IMAD.MOV.U32 R224, RZ, RZ, -0x2 ;  /* 0xfffffffeffe07424 */ /* 0x000fe200078e00ff */
[----:B------:R-:W-:Y:S01]  /*09b0*/  UMOV UR46, URZ ;  /* 0x0000003f002e7c82 */ /* 0x000fe20008000000 */
[----:B------:R-:W-:Y:S01]  /*09c0*/  UMOV UR45, URZ ;  /* 0x0000003f002d7c82 */ /* 0x000fe20008000000 */
[----:B------:R-:W-:Y:S01]  /*09d0*/  SHF.R.S32.HI R3, RZ, 0x1f, R18 ;  /* 0x0000001fff037819 */ /* 0x000fe20000011412 */
[----:B------:R-:W-:-:S03]  /*09e0*/  UMOV UR44, URZ ;  /* 0x0000003f002c7c82 */ /* 0x000fc60008000000 */
[CC--:B------:R-:W-:Y:S02]  /*09f0*/  LEA.HI R5, R3.reuse, R18.reuse, RZ, 0x7 ;  /* 0x0000001203057211 */ /* 0x0c0fe400078f38ff */
[-C--:B------:R-:W-:Y:S02]  /*0a00*/  LEA.HI R0, R3, R18.reuse, RZ, 0x5 ;  /* 0x0000001203007211 */ /* 0x080fe400078f28ff */
[----:B------:R-:W-:Y:S02]  /*0a10*/  LOP3.LUT R7, R5, 0xffffff80, RZ, 0xc0, !PT ;  /* 0xffffff8005077812 */ /* 0x000fe400078ec0ff */
[CC--:B------:R-:W-:Y:S01]  /*0a20*/  LEA.HI R2, R3.reuse, R18.reuse, RZ, 0x4 ;  /* 0x0000001203027211 */ /* 0x0c0fe200078f20ff */
[----:B------:R-:W-:Y:S01]  /*0a30*/  IMAD.SHL.U32 R4, R0, 0x20, RZ ;  /* 0x0000002000047824 */ /* 0x000fe200078e00ff */
[----:B------:R-:W-:Y:S01]  /*0a40*/  LEA.HI R6, R3, R18, RZ, 0x2 ;  /* 0x0000001203067211 */ /* 0x000fe200078f10ff */
[----:B------:R-:W-:Y:S01]  /*0a50*/  IMAD.IADD R22, R18, 0x1, -R7 ;  /* 0x0000000112167824 */ /* 0x000fe200078e0a07 */
[----:B------:R-:W-:-:S02]  /*0a60*/  SHF.R.S32.HI R9, RZ, 0x4, R2 ;  /* 0x00000004ff097819 */ /* 0x000fc40000011402 */
[----:B------:R-:W-:Y:S02]  /*0a70*/  LOP3.LUT R13, R6, 0xfffffffc, RZ, 0xc0, !PT ;  /* 0xfffffffc060d7812 */ /* 0x000fe400078ec0ff */
[----:B------:R-:W-:Y:S02]  /*0a80*/  SHF.R.S32.HI R7, RZ, 0x1f, R22 ;  /* 0x0000001fff077819 */ /* 0x000fe40000011416 */
[----:B------:R-:W-:Y:S01]  /*0a90*/  LEA.HI R19, R3, R18, RZ, 0x3 ;  /* 0x0000001203137211 */ /* 0x000fe200078f18ff */
[----:B------:R-:W-:Y:S01]  /*0aa0*/  IMAD.IADD R13, R18, 0x1, -R13 ;  /* 0x00000001120d7824 */ /* 0x000fe200078e0a0d */
[----:B------:R-:W-:Y:S02]  /*0ab0*/  LEA.HI R0, R7, R22, RZ, 0x2 ;  /* 0x0000001607007211 */ /* 0x000fe400078f10ff */
[----:B------:R-:W-:Y:S02]  /*0ac0*/  LOP3.LUT R3, R2, 0x3fffff0, RZ, 0xc0, !PT ;  /* 0x03fffff002037812 */ /* 0x000fe400078ec0ff */
[----:B------:R-:W-:-:S02]  /*0ad0*/  SHF.R.S32.HI R6, RZ, 0x2, R0 ;  /* 0x00000002ff067819 */ /* 0x000fc40000011400 */
[----:B------:R-:W-:Y:S01]  /*0ae0*/  SHF.R.S32.HI R11, RZ, 0x1f, R0 ;  /* 0x0000001fff0b7819 */ /* 0x000fe20000011400 */
[----:B------:R-:W-:Y:S01]  /*0af0*/  IMAD.IADD R3, R18, 0x1, -R3 ;  /* 0x0000000112037824 */ /* 0x000fe200078e0a03 */
[----:B------:R-:W-:Y:S02]  /*0b00*/  LEA.HI R2, R2, R9, RZ, 0x1 ;  /* 0x0000000902027211 */ /* 0x000fe400078f08ff */
[----:B------:R-:W-:Y:S02]  /*0b10*/  LEA.HI R11, R11, R6, RZ, 0x3 ;  /* 0x000000060b0b7211 */ /* 0x000fe400078f18ff */
[----:B------:R-:W-:Y:S02]  /*0b20*/  SHF.R.S32.HI R220, RZ, 0x7, R5 ;  /* 0x00000007ffdc7819 */ /* 0x000fe40000011405 */
[----:B------:R-:W-:Y:S02]  /*0b30*/  LOP3.LUT R4, R4, 0xfffffc00, RZ, 0xc0, !PT ;  /* 0xfffffc0004047812 */ /* 0x000fe400078ec0ff */
[----:B------:R-:W-:-:S02]  /*0b40*/  LOP3.LUT R2, R2, 0x1ffffffe, RZ, 0xc0, !PT ;  /* 0x1ffffffe02027812 */ /* 0x000fc400078ec0ff */
[----:B------:R-:W-:Y:S01]  /*0b50*/  LOP3.LUT R15, R19, 0xfffffff8, RZ, 0xc0, !PT ;  /* 0xfffffff8130f7812 */ /* 0x000fe200078ec0ff */
[----:B------:R-:W-:Y:S01]  /*0b60*/  IMAD R223, R3, 0x40, R4 ;  /* 0x0000004003df7824 */ /* 0x000fe200078e0204 */
[----:B------:R-:W-:Y:S01]  /*0b70*/  LOP3.LUT R11, R11, 0xfffffff8, RZ, 0xc0, !PT ;  /* 0xfffffff80b0b7812 */ /* 0x000fe200078ec0ff */
[----:B------:R-:W-:Y:S01]  /*0b80*/  IMAD.IADD R2, R9, 0x1, -R2 ;  /* 0x0000000109027824 */ /* 0x000fe200078e0a02 */
[----:B------:R-:W-:Y:S01]  /*0b90*/  LEA.HI R5, R5, R220, RZ, 0x1 ;  /* 0x000000dc05057211 */ /* 0x000fe200078f08ff */
[----:B------:R-:W-:Y:S01]  /*0ba0*/  IMAD.IADD R18, R18, 0x1, -R15 ;  /* 0x0000000112127824 */ /* 0x000fe200078e0a0f */
[----:B------:R-:W-:Y:S01]  /*0bb0*/  LEA.HI R7, R7, R22, RZ, 0x5 ;  /* 0x0000001607077211 */ /* 0x000fe200078f28ff */
[----:B------:R-:W-:Y:S01]  /*0bc0*/  IMAD.IADD R6, R6, 0x1, -R11 ;  /* 0x0000000106067824 */ /* 0x000fe200078e0a0b */
[----:B------:R-:W-:Y:S01]  /*0bd0*/  LEA.HI R4, R13, R13, RZ, 0x1 ;  /* 0x0000000d0d047211 */ /* 0x000fe200078f08ff */
[----:B------:R-:W-:Y:S01]  /*0be0*/  IMAD R223, R2, 0x8, R223 ;  /* 0x0000000802df7824 */ /* 0x000fe200078e02df */
[----:B------:R-:W-:Y:S01]  /*0bf0*/  LOP3.LUT R5, R5, 0x3fffffe, RZ, 0xc0, !PT ;  /* 0x03fffffe05057812 */ /* 0x000fe200078ec0ff */
[----:B------:R-:W-:Y:S01]  /*0c00*/  IMAD.SHL.U32 R2, R18, 0x8, RZ ;  /* 0x0000000812027824 */ /* 0x000fe200078e00ff */
[----:B------:R-:W-:-:S02]  /*0c10*/  SHF.R.S32.HI R7, RZ, 0x5, R7 ;  /* 0x00000005ff077819 */ /* 0x000fc40000011407 */
[----:B------:R-:W-:Y:S01]  /*0c20*/  LOP3.LUT R3, R0, 0x7ffffffc, RZ, 0xc0, !PT ;  /* 0x7ffffffc00037812 */ /* 0x000fe200078ec0ff */
[----:B------:R-:W-:Y:S01]  /*0c30*/  IMAD.IADD R5, R220, 0x1, -R5 ;  /* 0x00000001dc057824 */ /* 0x000fe200078e0a05 */
[----:B------:R-:W-:Y:S01]  /*0c40*/  LOP3.LUT R4, R4, 0x1ffffffe, RZ, 0xc0, !PT ;  /* 0x1ffffffe04047812 */ /* 0x000fe200078ec0ff */
[----:B------:R-:W-:Y:S01]  /*0c50*/  IMAD R6, R7, 0x10, R6 ;  /* 0x0000001007067824 */ /* 0x000fe200078e0206 */
[----:B------:R-:W-:Y:S01]  /*0c60*/  SHF.R.S32.HI R19, RZ, 0x3, R19 ;  /* 0x00000003ff137819 */ /* 0x000fe20000011413 */
[C---:B------:R-:W-:Y:S02]  /*0c70*/  VIADD R17, R2.reuse, 0x40 ;  /* 0x0000004002117836 */ /* 0x040fe40000000000 */
[----:B------:R-:W-:Y:S02]  /*0c80*/  VIADD R16, R2, 0x80 ;  /* 0x0000008002107836 */ /* 0x000fe40000000000 */
[----:B------:R-:W-:Y:S01]  /*0c90*/  IMAD.IADD R3, R22, 0x1, -R3 ;  /* 0x0000000116037824 */ /* 0x000fe200078e0a03 */
[----:B------:R-:W-:Y:S01]  /*0ca0*/  SHF.R.S32.HI R226, RZ, 0x1f, R17 ;  /* 0x0000001fffe27819 */ /* 0x000fe20000011411 */
[----:B------:R-:W-:Y:S01]  /*0cb0*/  IMAD.IADD R4, R13, 0x1, -R4 ;  /* 0x000000010d047824 */ /* 0x000fe200078e0a04 */
[----:B------:R-:W-:Y:S01]  /*0cc0*/  SHF.R.S32.HI R225, RZ, 0x1f, R16 ;  /* 0x0000001fffe17819 */ /* 0x000fe20000011410 */
[----:B------:R-:W-:-:S02]  /*0cd0*/  IMAD R221, R5, 0x40, R6 ;  /* 0x0000004005dd7824 */ /* 0x000fc400078e0206 */
[----:B------:R-:W-:Y:S02]  /*0ce0*/  IMAD R224, R3, R224, 0xa0 ;  /* 0x000000a003e07424 */ /* 0x000fe400078e02e0 */
[----:B------:R-:W-:-:S07]  /*0cf0*/  IMAD R222, R4, 0x8, R221 ;  /* 0x0000000804de7824 */ /* 0x000fce00078e02dd */
.L_x_3669:
[----:B------:R-:W-:Y:S01]  /*0d00*/  ULDC UR4, c[0x0][0xc38] ;  /* 0x00030e0000047ab9 */ /* 0x000fe20000000800 */
[----:B------:R-:W-:Y:S01]  /*0d10*/  ULDC UR15, c[0x0][0xc44] ;  /* 0x00031100000f7ab9 */ /* 0x000fe20000000800 */
[----:B------:R-:W-:Y:S01]  /*0d20*/  UISETP.NE.AND UP3, UPT, UR4, 0x1, UPT ;  /* 0x000000010400788c */ /* 0x000fe2000bf65270 */
[----:B------:R-:W-:Y:S01]  /*0d30*/  IMAD.MOV.U32 R3, RZ, RZ, 0x3f800000 ;  /* 0x3f800000ff037424 */ /* 0x000fe200078e00ff */
        /* <DEDUP_REMOVED lines=20> */
[----:B01-3--:R-:W0:Y:S01]  /*0e80*/  SHFL.IDX PT, R8, R220, RZ, 0x1f ;  /* 0x00001fffdc087589 */ /* 0x00be2200000e0000 */
        /* <DEDUP_REMOVED lines=33> */
[----:B------:R-:W1:Y:S01]  /*10a0*/  S2UR UR37, SR_CgaCtaId ;  /* 0x00000000002579c3 */ /* 0x000e620000008800 */
[----:B------:R-:W-:Y:S01]  /*10b0*/  IMAD.U32 R5, RZ, RZ, UR7 ;  /* 0x00000007ff057e24 */ /* 0x000fe2000f8e00ff */
[----:B0-----:R-:W-:Y:S01]  /*10c0*/  R2UR UR38, R8 ;  /* 0x00000000082672ca */ /* 0x001fe200000e0000 */
[----:B------:R-:W-:Y:S01]  /*10d0*/  IMAD.U32 R7, RZ, RZ, UR5 ;  /* 0x00000005ff077e24 */ /* 0x000fe2000f8e00ff */
[----:B------:R-:W-:Y:S01]  /*10e0*/  ULDC.64 UR4, c[0x0][0x418] ;  /* 0x0001060000047ab9 */ /* 0x000fe20000000a00 */
[----:B------:R-:W-:Y:S01]  /*10f0*/  UMOV UR39, 0x400 ;  /* 0x0000040000277882 */ /* 0x000fe20000000000 */
[----:B------:R-:W2:Y:S01]  /*1100*/  @P0 LDG.E R3, desc[UR50][R4.64] ;  /* 0x0000003204030981 */ /* 0x000ea2000c1e1900 */
[----:B------:R-:W-:Y:S01]  /*1110*/  ULDC UR52, c[0x0][0x424] ;  /* 0x0001090000347ab9 */ /* 0x000fe20000000800 */
[----:B------:R-:W-:Y:S02]  /*1120*/  ULDC UR8, c[0x0][0x988] ;  /* 0x0002620000087ab9 */ /* 0x000fe40000000800 */
[----:B------:R-:W2:Y:S01]  /*1130*/  @P1 LDG.E R0, desc[UR50][R6.64] ;  /* 0x0000003206001981 */ /* 0x000ea2000c1e1900 */
[----:B------:R-:W-:-:S04]  /*1140*/  UISETP.NE.U32.AND UP0, UPT, UR4, URZ, UPT ;  /* 0x0000003f0400728c */ /* 0x000fc8000bf05070 */
[----:B------:R-:W-:Y:S02]  /*1150*/  UISETP.NE.AND.EX UP0, UPT, UR5, URZ, UPT, UP0 ;  /* 0x0000003f0500728c */ /* 0x000fe4000bf05300 */
[----:B------:R-:W-:Y:S02]  /*1160*/  ULEA.HI UR4, UR38, UR38, URZ, 0x1 ;  /* 0x0000002626047291 */ /* 0x000fe4000f8f083f */
[----:B------:R-:W-:Y:S01]  /*1170*/  USEL UR52, UR52, 0x1, UP0 ;  /* 0x0000000134347887 */ /* 0x000fe20008000000 */
[----:B------:R-:W-:Y:S01]  /*1180*/  ULDC UR5, c[0x0][0x2f0] ;  /* 0x0000bc0000057ab9 */ /* 0x000fe20000000800 */
[----:B------:R-:W-:Y:S02]  /*1190*/  ULOP3.LUT UR4, UR4, 0x3e, URZ, 0xc0, !UPT ;  /* 0x0000003e04047892 */ /* 0x000fe4000f8ec03f */
[----:B-1----:R-:W-:Y:S02]  /*11a0*/  ULEA UR39, UR37, UR39, 0x18 ;  /* 0x0000002725277291 */ /* 0x002fe4000f8ec03f */
[----:B------:R-:W-:-:S02]  /*11b0*/  UIMAD UR52, UR52, UR5, URZ ;  /* 0x00000005343472a4 */ /* 0x000fc4000f8e023f */
[----:B------:R-:W-:Y:S02]  /*11c0*/  UIADD3 UR7, UR39, 0x1e200, URZ ;  /* 0x0001e20027077890 */ /* 0x000fe4000fffe03f */
[----:B------:R-:W-:Y:S02]  /*11d0*/  UIADD3 UR4, UR38, -UR4, URZ ;  /* 0x8000000426047290 */ /* 0x000fe4000fffe03f */
[----:B------:R-:W-:Y:S02]  /*11e0*/  ULOP3.LUT UP0, URZ, UR7, 0x9f, URZ, 0xc0, !UPT ;  /* 0x0000009f073f7892 */ /* 0x000fe4000f80c03f */
[----:B------:R-:W-:Y:S02]  /*11f0*/  UIADD3 UR5, UR52, 0x9f, URZ ;  /* 0x0000009f34057890 */ /* 0x000fe4000fffe03f */
[----:B------:R-:W-:Y:S02]  /*1200*/  ULEA UR6, UR4, UR7, 0xc ;  /* 0x0000000704067291 */ /* 0x000fe4000f8e603f */
[----:B------:R-:W-:Y:S01]  /*1210*/  PLOP3.LUT P0, PT, PT, PT, UP0, 0x80, 0x0 ;  /* 0x000000000000781c */ /* 0x000fe20003f0f008 */
[----:B------:R-:W-:-:S02]  /*1220*/  UIMAD.WIDE UR4, UR5, 0x66666667, URZ ;  /* 0x66666667050478a5 */ /* 0x000fc4000f8e023f */
[----:B------:R-:W-:Y:S02]  /*1230*/  USHF.R.U32.HI UR6, URZ, 0x4, UR6 ;  /* 0x000000043f067899 */ /* 0x000fe40008011606 */
[----:B------:R-:W-:Y:S02]  /*1240*/  USHF.R.U32.HI UR49, URZ, 0x1f, UR5 ;  /* 0x0000001f3f317899 */ /* 0x000fe40008011605 */
[----:B------:R-:W-:Y:S02]  /*1250*/  ULOP3.LUT UR48, UR6, 0x3fff, URZ, 0xc0, !UPT ;  /* 0x00003fff06307892 */ /* 0x000fe4000f8ec03f */
[----:B------:R-:W-:Y:S01]  /*1260*/  ULEA.HI.SX32 UR49, UR5, UR49, 0x1a ;  /* 0x0000003105317291 */ /* 0x000fe2000f8fd23f */
[----:B--2---:R-:W-:-:S04]  /*1270*/  FMUL.FTZ R0, R3, R0 ;  /* 0x0000000003007220 */ /* 0x004fc80000410000 */
[----:B------:R-:W-:-:S05]  /*1280*/  FMUL.FTZ R0, R0, UR8 ;  /* 0x0000000800007c20 */ /* 0x000fca0008410000 */
[----:B------:R-:W-:Y:S01]  /*1290*/  R2UR UR40, R0 ;  /* 0x00000000002872ca */ /* 0x000fe200000e0000 */
[----:B----45:R-:W-:-:S14]  /*12a0*/  @!P0 BRA `(.L_x_3637) ;  /* 0x0000000000408947 */ /* 0x030fdc0003800000 */
        /* <DEDUP_REMOVED lines=16> */
.L_x_3637:
[----:B------:R-:W-:Y:S01]  /*13b0*/  ULOP3.LUT UR4, UR46, 0x1, URZ, 0xc0, !UPT ;  /* 0x000000012e047892 */ /* 0x000fe2000f8ec03f */
[----:B------:R-:W-:-:S05]  /*13c0*/  IMAD.U32 R3, RZ, RZ, UR47 ;  /* 0x0000002fff037e24 */ /* 0x000fca000f8e00ff */
[----:B------:R-:W-:Y:S01]  /*13d0*/  IMAD.U32 R0, RZ, RZ, UR4 ;  /* 0x00000004ff007e24 */ /* 0x000fe2000f8e00ff */
[----:B------:R-:W-:-:S04]  /*13e0*/  ISETP.NE.AND P0, PT, R3, 0x3, PT ;  /* 0x000000030300780c */ /* 0x000fc80003f05270 */
[----:B------:R-:W-:-:S04]  /*13f0*/  SHF.L.U32 R0, R0, 0x1f, RZ ;  /* 0x0000001f00007819 */ /* 0x000fc800000006ff */
[----:B------:R-:W0:Y:S02]  /*1400*/  SYNCS.PHASECHK.TRANS64.TRYWAIT P1, [UR39+0x33400], R0 ;  /* 0x03340000ff0075a7 */ /* 0x000e240008020167 */
[----:B0-----:R-:W-:Y:S05]  /*1410*/  @!P1 BRA `(.L_x_3638) ;  /* 0x000000ec00009947 */ /* 0x001fea0003800000 */
.L_x_3737:
[----:B------:R-:W-:Y:S05]  /*1420*/  @!P0 BRA `(.L_x_3639) ;  /* 0x0000000000048947 */ /* 0x000fea0003800000 */
[----:B------:R-:W-:Y:S01]  /*1430*/  BPT.TRAP 0x1 ;  /* 0x000000040000795c */ /* 0x000fe20000300000 */
.L_x_3639:
[----:B0-----:R-:W-:Y:S02]  /*1440*/  IMAD.U32 R3, RZ, RZ, UR44 ;  /* 0x0000002cff037e24 */ /* 0x001fe4000f8e00ff */
[----:B------:R-:W-:-:S03]  /*1450*/  IMAD.U32 R0, RZ, RZ, UR45 ;  /* 0x0000002dff007e24 */ /* 0x000fc6000f8e00ff */
[----:B------:R-:W-:Y:S02]  /*1460*/  LEA R3, R3, UR39, 0x3 ;  /* 0x0000002703037c11 */ /* 0x000fe4000f8e18ff */
[----:B------:R-:W-:-:S04]  /*1470*/  SHF.L.U32 R0, R0, 0x1f, RZ ;  /* 0x0000001f00007819 */ /* 0x000fc800000006ff */
[----:B------:R0:W1:Y:S01]  /*1480*/  SYNCS.PHASECHK.TRANS64.TRYWAIT P1, [R3+URZ+0x33430], R0 ;  /* 0x03343000030075a7 */ /* 0x000062000802017f */
[----:B------:R-:W-:Y:S05]  /*1490*/  @!P0 BRA `(.L_x_3640) ;  /* 0x0000000000048947 */ /* 0x000fea0003800000 */
[----:B------:R-:W-:Y:S01]  /*14a0*/  BPT.TRAP 0x1 ;  /* 0x000000040000795c */ /* 0x000fe20000300000 */
.L_x_3640:
[----:B------:R-:W-:Y:S01]  /*14b0*/  IMAD.MOV.U32 R119, RZ, RZ, RZ ;  /* 0x000000ffff777224 */ /* 0x000fe200078e00ff */
[----:B-1----:R-:W-:Y:S06]  /*14c0*/  @P1 BRA `(.L_x_3641) ;  /* 0x0000000000081947 */ /* 0x002fec0003800000 */
[----:B------:R-:W1:Y:S02]  /*14d0*/  SYNCS.PHASECHK.TRANS64.TRYWAIT P1, [R3+URZ+0x33430], R0 ;  /* 0x03343000030075a7 */ /* 0x000e64000802017f */
[----:B-1----:R-:W-:Y:S05]  /*14e0*/  @!P1 BRA `(.L_x_3642) ;  /* 0x000000e800e49947 */ /* 0x002fea0003800000 */
.L_x_3641:
[----:B------:R-:W-:Y:S05]  /*14f0*/  WARPSYNC.ALL ;  /* 0x0000000000007948 */ /* 0x000fea0003800000 */
[----:B------:R-:W-:Y:S01]  /*1500*/  UIADD3 UR4, UR39, 0x24200, URZ ;  /* 0x0002420027047890 */ /* 0x000fe2000fffe03f */
[----:B------:R-:W-:Y:S01]  /*1510*/  WARPGROUP.ARRIVE ;  /* 0x00000000000079c5 */ /* 0x000fe20000000000 */
[----:B------:R-:W-:Y:S02]  /*1520*/  ULOP3.LUT UR28, UR48, 0x10000, URZ, 0xfc, !UPT ;  /* 0x00010000301c7892 */ /* 0x000fe4000f8efc3f */
[----:B------:R-:W-:Y:S01]  /*1530*/  USHF.R.U32.HI UR4, URZ, 0x4, UR4 ;  /* 0x000000043f047899 */ /* 0x000fe20008011604 */
[----:B------:R-:W-:Y:S01]  /*1540*/  UMOV UR25, 0x80000020 ;  /* 0x8000002000197882 */ /* 0x000fe20000000000 */
[----:B------:R-:W-:-:S02]  /*1550*/  UMOV UR27, 0x80000020 ;  /* 0x80000020001b7882 */ /* 0x000fc40000000000 */
[----:B------:R-:W-:Y:S01]  /*1560*/  ULOP3.LUT UR4, UR4, 0x3fff, URZ, 0xc0, !UPT ;  /* 0x00003fff04047892 */ /* 0x000fe2000f8ec03f */
[----:B------:R-:W-:Y:S01]  /*1570*/  UMOV UR24, UR28 ;  /* 0x0000001c00187c82 */ /* 0x000fe20008000000 */
[----:B------:R-:W-:Y:S02]  /*1580*/  UMOV UR5, UR25 ;  /* 0x0000001900057c82 */ /* 0x000fe40008000000 */
[----:B------:R-:W-:Y:S01]  /*1590*/  ULOP3.LUT UR48, UR4, 0x10000, URZ, 0xfc, !UPT ;  /* 0x0001000004307892 */ /* 0x000fe2000f8efc3f */
[----:B------:R-:W-:Y:S02]  /*15a0*/  UMOV UR7, 0x80000020 ;  /* 0x8000002000077882 */ /* 0x000fe40000000000 */
[----:B------:R-:W-:Y:S01]  /*15b0*/  UMOV UR4, UR24 ;  /* 0x0000001800047c82 */ /* 0x000fe20008000000 */
[----:B------:R-:W-:Y:S01]  /*15c0*/  UIMAD UR30, UR44, 0x780, UR48 ;  /* 0x000007802c1e78a4 */ /* 0x000fe2000f8e0230 */
[----:B------:R-:W-:Y:S01]  /*15d0*/  UMOV UR11, 0x80000020 ;  /* 0x80000020000b7882 */ /* 0x000fe20000000000 */
[----:B------:R-:W-:-:S02]  /*15e0*/  UMOV UR15, 0x80000020 ;  /* 0x80000020000f7882 */ /* 0x000fc40000000000 */
[----:B------:R-:W-:Y:S02]  /*15f0*/  UIADD3 UR6, UR30, 0x80, URZ ;  /* 0x000000801e067890 */ /* 0x000fe4000fffe03f */
[----:B------:R-:W-:Y:S02]  /*1600*/  UIADD3 UR8, UR30, 0x100, URZ ;  /* 0x000001001e087890 */ /* 0x000fe4000fffe03f */
[----:B------:R-:W-:Y:S01]  /*1610*/  UMOV UR26, UR30 ;  /* 0x0000001e001a7c82 */ /* 0x000fe20008000000 */
[----:B------:R-:W-:Y:S01]  /*1620*/  UIADD3 UR9, UR30, 0x180, URZ ;  /* 0x000001801e097890 */ /* 0x000fe2000fffe03f */
[----:B------:R-:W-:Y:S01]  /*1630*/  QGMMA.64x32x32.F32.E4M3.E4M3 R88, gdesc[UR24], RZ, !UPT, gsb0 ;  /* 0x00600000185879f3 */ /* 0x000fe2000c0008ff */
[----:B------:R-:W-:Y:S01]  /*1640*/  UMOV UR26, UR6 ;  /* 0x00000006001a7c82 */ /* 0x000fe20008000000 */
[----:B------:R-:W-:Y:S01]  /*1650*/  UMOV UR27, 0x80000020 ;  /* 0x80000020001b7882 */ /* 0x000fe20000000000 */
[----:B------:R-:W-:Y:S01]  /*1660*/  UMOV UR6, UR8 ;  /* 0x0000000800067c82 */ /* 0x000fe20008000000 */
[----:B------:R-:W-:-:S02]  /*1670*/  UIADD3 UR10, UR30, 0x200, URZ ;  /* 0x000002001e0a7890 */ /* 0x000fc4000fffe03f */
[----:B------:R-:W-:Y:S02]  /*1680*/  UIADD3 UR12, UR30, 0x102, URZ ;  /* 0x000001021e0c7890 */ /* 0x000fe4000fffe03f */
[----:B------:R-:W-:Y:S02]  /*1690*/  UIADD3 UR13, UR30, 0x182, URZ ;  /* 0x000001821e0d7890 */ /* 0x000fe4000fffe03f */
[----:B------:R-:W-:Y:S02]  /*16a0*/  UIADD3 UR14, UR30, 0x202, URZ ;  /* 0x000002021e0e7890 */ /* 0x000fe4000fffe03f */
[----:B------:R-:W-:Y:S01]  /*16b0*/  UIADD3 UR18, UR30, 0x382, URZ ;  /* 0x000003821e127890 */ /* 0x000fe2000fffe03f */
[----:B------:R-:W-:Y:S01]  /*16c0*/  UMOV UR19, 0x80000020 ;  /* 0x8000002000137882 */ /* 0x000fe20000000000 */
[----:B------:R-:W-:Y:S01]  /*16d0*/  UIADD3 UR22, UR30, 0x600, URZ ;  /* 0x000006001e167890 */ /* 0x000fe2000fffe03f */
[----:B------:R-:W-:Y:S01]  /*16e0*/  UMOV UR23, 0x80000020 ;  /* 0x8000002000177882 */ /* 0x000fe20000000000 */
[----:B------:R-:W-:Y:S01]  /*16f0*/  UMOV UR31, 0x80000020 ;  /* 0x80000020001f7882 */ /* 0x000fe20000000000 */
[----:B------:R-:W-:-:S02]  /*1700*/  WARPGROUP.DEPBAR.LE gsb0, 0x0 ;  /* 0x00008000000079c5 */ /* 0x000fc40000010000 */
[----:B------:R-:W-:-:S06]  /*1710*/  WARPGROUP.ARRIVE ;  /* 0x00000000000079c5 */ /* 0x000fcc0000000000 */
[----:B------:R-:W-:Y:S01]  /*1720*/  QGMMA.64x32x32.F32.E4M3.E4M3 R72, gdesc[UR24], RZ, !UPT, gsb0 ;  /* 0x00600000184879f3 */ /* 0x000fe2000c0008ff */
[----:B------:R-:W-:Y:S01]  /*1730*/  UMOV UR26, UR9 ;  /* 0x00000009001a7c82 */ /* 0x000fe20008000000 */
[----:B------:R-:W-:Y:S01]  /*1740*/  UMOV UR27, 0x80000020 ;  /* 0x80000020001b7882 */ /* 0x000fe20000000000 */
[----:B------:R-:W-:Y:S02]  /*1750*/  WARPGROUP.DEPBAR.LE gsb0, 0x0 ;  /* 0x00008000000079c5 */ /* 0x000fe40000010000 */
[----:B------:R-:W-:-:S06]  /*1760*/  WARPGROUP.ARRIVE ;  /* 0x00000000000079c5 */ /* 0x000fcc0000000000 */
[----:B------:R-:W-:Y:S01]  /*1770*/  QGMMA.64x32x32.F32.E4M3.E4M3 R56, gdesc[UR4], RZ, !UPT, gsb0 ;  /* 0x00600000043879f3 */ /* 0x000fe2000c0008ff */
[----:B------:R-:W-:Y:S02]  /*1780*/  UIADD3 UR4, UR28, 0x2, URZ ;  /* 0x000000021c047890 */ /* 0x000fe4000fffe03f */
[----:B------:R-:W-:Y:S01]  /*1790*/  UIADD3 UR6, UR30, 0x2, URZ ;  /* 0x000000021e067890 */ /* 0x000fe2000fffe03f */
[----:B------:R-:W-:Y:S01]  /*17a0*/  UMOV UR5, 0x80000020 ;  /* 0x8000002000057882 */ /* 0x000fe20000000000 */
[----:B------:R-:W-:Y:S01]  /*17b0*/  UMOV UR7, 0x80000020 ;  /* 0x8000002000077882 */ /* 0x000fe20000000000 */
[----:B------:R-:W-:Y:S02]  /*17c0*/  UMOV UR9, UR5 ;  /* 0x0000000500097c82 */ /* 0x000fe40008000000 */
[----:B------:R-:W-:Y:S01]  /*17d0*/  UMOV UR8, UR4 ;  /* 0x0000000400087c82 */ /* 0x000fe20008000000 */
[----:B------:R-:W-:Y:S02]  /*17e0*/  WARPGROUP.DEPBAR.LE gsb0, 0x0 ;  /* 0x00008000000079c5 */ /* 0x000fe40000010000 */
[----:B------:R-:W-:-:S06]  /*17f0*/  WARPGROUP.ARRIVE ;  /* 0x00000000000079c5 */ /* 0x000fcc0000000000 */
[----:B------:R-:W-:Y:S01]  /*1800*/  QGMMA.64x32x32.F32.E4M3.E4M3 R40, gdesc[UR24], RZ, !UPT, gsb0 ;  /* 0x00600000182879f3 */ /* 0x000fe2000c0008ff */
[----:B------:R-:W-:Y:S01]  /*1810*/  UMOV UR26, UR10 ;  /* 0x0000000a001a7c82 */ /* 0x000fe20008000000 */
[----:B------:R-:W-:Y:S01]  /*1820*/  UMOV UR27, 0x80000020 ;  /* 0x80000020001b7882 */ /* 0x000fe20000000000 */
[----:B------:R-:W-:Y:S01]  /*1830*/  UIADD3 UR10, UR30, 0x82, URZ ;  /* 0x000000821e0a7890 */ /* 0x000fe2000fffe03f */
[----:B------:R-:W-:Y:S02]  /*1840*/  WARPGROUP.DEPBAR.LE gsb0, 0x0 ;  /* 0x00008000000079c5 */ /* 0x000fe40000010000 */
[----:B------:R-:W-:-:S06]  /*1850*/  WARPGROUP.ARRIVE ;  /* 0x00000000000079c5 */ /* 0x000fcc0000000000 */
[----:B------:R-:W-:Y:S03]  /*1860*/  QGMMA.64x32x32.F32.E4M3.E4M3 R24, gdesc[UR24], RZ, !UPT, gsb0 ;  /* 0x00600000181879f3 */ /* 0x000fe6000c0008ff */
[----:B------:R-:W-:Y:S02]  /*1870*/  WARPGROUP.DEPBAR.LE gsb0, 0x0 ;  /* 0x00008000000079c5 */ /* 0x000fe40000010000 */
[----:B------:R-:W-:-:S06]  /*1880*/  WARPGROUP.ARRIVE ;  /* 0x00000000000079c5 */ /* 0x000fcc0000000000 */
[----:B------:R-:W-:Y:S01]  /*1890*/  QGMMA.64x32x32.F32.E4M3.E4M3 R88, gdesc[UR4], R88, gsb0 ;  /* 0x00600000045879f3 */ /* 0x000fe20008000858 */
[----:B------:R-:W-:Y:S01]  /*18a0*/  UMOV UR6, UR10 ;  /* 0x0000000a00067c82 */ /* 0x000fe20008000000 */
[----:B------:R-:W-:Y:S01]  /*18b0*/  UMOV UR7, 0x80000020 ;  /* 0x8000002000077882 */ /* 0x000fe20000000000 */
[----:B------:R-:W-:Y:S01]  /*18c0*/  UMOV UR10, UR12 ;  /* 0x0000000c000a7c82 */ /* 0x000fe20008000000 */
[----:B------:R-:W-:Y:S02]  /*18d0*/  WARPGROUP.DEPBAR.LE gsb0, 0x0 ;  /* 0x00008000000079c5 */ /* 0x000fe40000010000 */
[----:B------:R-:W-:-:S06]  /*18e0*/  WARPGROUP.ARRIVE ;  /* 0x00000000000079c5 */ /* 0x000fcc0000000000 */
[----:B------:R-:W-:Y:S01]  /*18f0*/  QGMMA.64x32x32.F32.E4M3.E4M3 R72, gdesc[UR4], R72, gsb0 ;  /* 0x00600000044879f3 */ /* 0x000fe20008000848 */
[----:B------:R-:W-:Y:S01]  /*1900*/  UMOV UR6, UR13 ;  /* 0x0000000d00067c82 */ /* 0x000fe20008000000 */
[----:B------:R-:W-:Y:S01]  /*1910*/  UMOV UR7, 0x80000020 ;  /* 0x8000002000077882 */ /* 0x000fe20000000000 */
[----:B------:R-:W-:Y:S02]  /*1920*/  WARPGROUP.DEPBAR.LE gsb0, 0x0 ;  /* 0x00008000000079c5 */ /* 0x000fe40000010000 */
[----:B------:R-:W-:-:S06]  /*1930*/  WARPGROUP.ARRIVE ;  /* 0x00000000000079c5 */ /* 0x000fcc0000000000 */
[----:B------:R-:W-:Y:S01]  /*1940*/  QGMMA.64x32x32.F32.E4M3.E4M3 R56, gdesc[UR8], R56, gsb0 ;  /* 0x00600000083879f3 */ /* 0x000fe20008000838 */
        /* <DEDUP_REMOVED lines=8> */
[----:B------:R-:W-:Y:S01]  /*19d0*/  QGMMA.64x32x32.F32.E4M3.E4M3 R40, gdesc[UR4], R40, gsb0 ;  /* 0x00600000042879f3 */ /* 0x000fe20008000828 */
[----:B------:R-:W-:Y:S01]  /*19e0*/  UMOV UR6, UR14 ;  /* 0x0000000e00067c82 */ /* 0x000fe20008000000 */
[----:B------:R-:W-:Y:S01]  /*19f0*/  UMOV UR7, 0x80000020 ;  /* 0x8000002000077882 */ /* 0x000fe20000000000 */
[----:B------:R-:W-:Y:S01]  /*1a00*/  UIADD3 UR14, UR30, 0x380, URZ ;  /* 0x000003801e0e7890 */ /* 0x000fe2000fffe03f */
[----:B------:R-:W-:Y:S02]  /*1a10*/  WARPGROUP.DEPBAR.LE gsb0, 0x0 ;  /* 0x00008000000079c5 */ /* 0x000fe40000010000 */
[----:B------:R-:W-:-:S06]  /*1a20*/  WARPGROUP.ARRIVE ;  /* 0x00000000000079c5 */ /* 0x000fcc0000000000 */
[----:B------:R-:W-:Y:S01]  /*1a30*/  QGMMA.64x32x32.F32.E4M3.E4M3 R24, gdesc[UR4], R24, gsb0 ;  /* 0x00600000041879f3 */ /* 0x000fe20008000818 */
[----:B------:R-:W-:Y:S02]  /*1a40*/  UIADD3 UR6, UR30, 0x300, URZ ;  /* 0x000003001e067890 */ /* 0x000fe4000fffe03f */
[----:B------:R-:W-:Y:S01]  /*1a50*/  UIADD3 UR7, UR30, 0x400, URZ ;  /* 0x000004001e077890 */ /* 0x000fe2000fffe03f */
        /* <DEDUP_REMOVED lines=60> */
[----:B------:R-:W-:Y:S03]  /*1e20*/  QGMMA.64x32x32.F32.E4M3.E4M3 R24, gdesc[UR12], R24, gsb0 ;  /* 0x006000000c1879f3 */ /* 0x000fe60008000818 */
        /* <DEDUP_REMOVED lines=35> */
[----:B------:R-:W-:-:S03]  /*2060*/  UIADD3 UR6, UR30, 0x702, URZ ;  /* 0x000007021e067890 */ /* 0x000fc6000fffe03f */
        /* <DEDUP_REMOVED lines=18> */
[----:B------:R-:W-:Y:S05]  /*2190*/  @!P0 BRA `(.L_x_3643) ;  /* 0x0000000000048947 */ /* 0x000fea0003800000 */
[----:B------:R-:W-:Y:S01]  /*21a0*/  BPT.TRAP 0x1 ;  /* 0x000000040000795c */ /* 0x000fe20000300000 */
.L_x_3643:
[----:B01----:R-:W-:Y:S01]  /*21b0*/  VIADD R0, R224, UR52 ;  /* 0x00000034e0007c36 */ /* 0x003fe20008000000 */
[----:B------:R-:W-:Y:S01]  /*21c0*/  P2R R104, PR, RZ, 0x1 ;  /* 0x00000001ff687803 */ /* 0x000fe20000000000 */
[----:B------:R-:W-:Y:S01]  /*21d0*/  IMAD.U32 R5, RZ, RZ, UR49 ;  /* 0x00000031ff057e24 */ /* 0x000fe2000f8e00ff */
[----:B------:R-:W-:Y:S01]  /*21e0*/  R2UR UR6, R3 ;  /* 0x00000000030672ca */ /* 0x000fe200000e0000 */
[----:B------:R-:W-:Y:S01]  /*21f0*/  UISETP.GE.AND UP0, UPT, UR52, 0xa1, UPT ;  /* 0x000000a13400788c */ /* 0x000fe2000bf06270 */
[--C-:B------:R-:W-:Y:S02]  /*2200*/  IMAD.MOV.U32 R118, RZ, RZ, R119.reuse ;  /* 0x000000ffff767224 */ /* 0x100fe400078e0077 */
[----:B------:R-:W-:Y:S02]  /*2210*/  IMAD R4, R5, -0xa0, R0 ;  /* 0xffffff6005047824 */ /* 0x000fe400078e0200 */
[--C-:B------:R-:W-:Y:S02]  /*2220*/  IMAD.MOV.U32 R117, RZ, RZ, R119.reuse ;  /* 0x000000ffff757224 */ /* 0x100fe400078e0077 */
[--C-:B------:R-:W-:Y:S01]  /*2230*/  IMAD.MOV.U32 R116, RZ, RZ, R119.reuse ;  /* 0x000000ffff747224 */ /* 0x100fe200078e0077 */
[C---:B------:R-:W-:Y:S01]  /*2240*/  ISETP.GT.AND P6, PT, R4.reuse, RZ, PT ;  /* 0x000000ff0400720c */ /* 0x040fe20003fc4270 */
[--C-:B------:R-:W-:Y:S01]  /*2250*/  IMAD.MOV.U32 R115, RZ, RZ, R119.reuse ;  /* 0x000000ffff737224 */ /* 0x100fe200078e0077 */
[C---:B------:R-:W-:Y:S01]  /*2260*/  ISETP.GT.AND P5, PT, R4.reuse, 0x1, PT ;  /* 0x000000010400780c */ /* 0x040fe20003fa4270 */
[--C-:B------:R-:W-:Y:S01]  /*2270*/  IMAD.MOV.U32 R114, RZ, RZ, R119.reuse ;  /* 0x000000ffff727224 */ /* 0x100fe200078e0077 */
[----:B------:R-:W-:Y:S01]  /*2280*/  ISETP.GT.AND P4, PT, R4, 0x8, PT ;  /* 0x000000080400780c */ /* 0x000fe20003f84270 */
[----:B------:R-:W-:Y:S01]  /*2290*/  UIADD3 UR6, UR6, 0x33440, URZ ;  /* 0x0003344006067890 */ /* 0x000fe2000fffe03f */
[----:B------:R-:W-:Y:S01]  /*22a0*/  FSEL R7, R88, -INF , P6 ;  /* 0xff80000058077808 */ /* 0x000fe20003000000 */
[--C-:B------:R-:W-:Y:S01]  /*22b0*/  IMAD.MOV.U32 R112, RZ, RZ, R119.reuse ;  /* 0x000000ffff707224 */ /* 0x100fe200078e0077 */
[----:B------:R-:W-:Y:S01]  /*22c0*/  FSEL R9, R89, -INF , P5 ;  /* 0xff80000059097808 */ /* 0x000fe20002800000 */
[----:B------:R-:W-:Y:S01]  /*22d0*/  UPRMT UR6, UR37, 0x654, UR6 ;  /* 0x0000065425067896 */ /* 0x000fe20008000006 */
[----:B------:R-:W-:Y:S01]  /*22e0*/  ISETP.GT.AND P3, PT, R4, 0x9, PT ;  /* 0x000000090400780c */ /* 0x000fe20003f64270 */
[--C-:B------:R-:W-:Y:S01]  /*22f0*/  IMAD.MOV.U32 R110, RZ, RZ, R119.reuse ;  /* 0x000000ffff6e7224 */ /* 0x100fe200078e0077 */
[----:B------:R-:W-:Y:S01]  /*2300*/  FSEL R11, R92, -INF , P4 ;  /* 0xff8000005c0b7808 */ /* 0x000fe20002000000 */
[--C-:B------:R-:W-:Y:S01]  /*2310*/  IMAD.MOV.U32 R108, RZ, RZ, R119.reuse ;  /* 0x000000ffff6c7224 */ /* 0x100fe200078e0077 */
[----:B------:R-:W-:Y:S01]  /*2320*/  FMNMX.FTZ R0, R7, R9, !PT ;  /* 0x0000000907007209 */ /* 0x000fe20007810000 */
[--C-:B------:R-:W-:Y:S01]  /*2330*/  IMAD.MOV.U32 R106, RZ, RZ, R119.reuse ;  /* 0x000000ffff6a7224 */ /* 0x100fe200078e0077 */
[----:B------:R-:W-:Y:S01]  /*2340*/  ISETP.GT.AND P1, PT, R4, 0x10, PT ;  /* 0x000000100400780c */ /* 0x000fe20003f24270 */
[----:B------:R-:W-:Y:S01]  /*2350*/  IMAD.MOV.U32 R92, RZ, RZ, R119 ;  /* 0x000000ffff5c7224 */ /* 0x000fe200078e0077 */
[----:B------:R-:W-:Y:S01]  /*2360*/  FSEL R93, R93, -INF , P3 ;  /* 0xff8000005d5d7808 */ /* 0x000fe20001800000 */
[----:B------:R-:W-:Y:S01]  /*2370*/  SYNCS.ARRIVE.TRANS64.RED.A1T0 RZ, [UR6], RZ ;  /* 0x000000ffffff79a7 */ /* 0x000fe20008100406 */
[----:B------:R-:W-:-:S02]  /*2380*/  FMNMX.FTZ R0, R11, R0, !PT ;  /* 0x000000000b007209 */ /* 0x000fc40007810000 */
[----:B------:R-:W-:Y:S02]  /*2390*/  ISETP.GT.AND P2, PT, R4, 0x11, PT ;  /* 0x000000110400780c */ /* 0x000fe40003f44270 */
[----:B------:R-:W-:Y:S01]  /*23a0*/  FSEL R13, R96, -INF , P1 ;  /* 0xff800000600d7808 */ /* 0x000fe20000800000 */
[----:B------:R-:W-:Y:S01]  /*23b0*/  IMAD.MOV.U32 R96, RZ, RZ, R119 ;  /* 0x000000ffff607224 */ /* 0x000fe200078e0077 */
[----:B------:R-:W-:Y:S02]  /*23c0*/  FMNMX.FTZ R0, R93, R0, !PT ;  /* 0x000000005d007209 */ /* 0x000fe40007810000 */
[----:B------:R-:W-:Y:S02]  /*23d0*/  FSEL R90, R90, -INF , P6 ;  /* 0xff8000005a5a7808 */ /* 0x000fe40003000000 */
[----:B------:R-:W-:Y:S02]  /*23e0*/  ISETP.GT.AND P6, PT, R4, 0x18, PT ;  /* 0x000000180400780c */ /* 0x000fe40003fc4270 */
[----:B------:R-:W-:-:S02]  /*23f0*/  FSEL R97, R97, -INF , P2 ;  /* 0xff80000061617808 */ /* 0x000fc40001000000 */
[----:B------:R-:W-:Y:S02]  /*2400*/  FMNMX.FTZ R0, R13, R0, !PT ;  /* 0x000000000d007209 */ /* 0x000fe40007810000 */
[----:B------:R-:W-:Y:S02]  /*2410*/  FSEL R91, R91, -INF , P5 ;  /* 0xff8000005b5b7808 */ /* 0x000fe40002800000 */
[----:B------:R-:W-:Y:S02]  /*2420*/  ISETP.GT.AND P5, PT, R4, 0x19, PT ;  /* 0x000000190400780c */ /* 0x000fe40003fa4270 */
[----:B------:R-:W-:Y:S01]  /*2430*/  FSEL R15, R100, -INF , P6 ;  /* 0xff800000640f7808 */ /* 0x000fe20003000000 */
[----:B------:R-:W-:Y:S01]  /*2440*/  IMAD.MOV.U32 R100, RZ, RZ, R119 ;  /* 0x000000ffff647224 */ /* 0x000fe200078e0077 */
[----:B------:R-:W-:Y:S02]  /*2450*/  FMNMX.FTZ R0, R97, R0, !PT ;  /* 0x0000000061007209 */ /* 0x000fe40007810000 */
[----:B------:R-:W-:-:S02]  /*2460*/  FSEL R94, R94, -INF , P4 ;  /* 0xff8000005e5e7808 */ /* 0x000fc40002000000 */
[C---:B------:R-:W-:Y:S02]  /*2470*/  ISETP.GT.AND P4, PT, R4.reuse, 0x20, PT ;  /* 0x000000200400780c */ /* 0x040fe40003f84270 */
        /* <DEDUP_REMOVED lines=48> */
[----:B------:R-:W-:Y:S01]  /*2780*/  FSEL R5, R61, -INF , P5 ;  /* 0xff8000003d057808 */ /* 0x000fe20002800000 */
[----:B------:R-:W-:Y:S01]  /*2790*/  IMAD.U32 R61, RZ, RZ, UR40 ;  /* 0x00000028ff3d7e24 */ /* 0x000fe2000f8e00ff */
        /* <DEDUP_REMOVED lines=41> */
[----:B------:R-:W-:Y:S02]  /*2a30*/  ISETP.GT.AND P0, PT, R4, 0x79, PT ;  /* 0x000000790400780c */ /* 0x000fe40003f04270 */
[----:B------:R-:W-:Y:S02]  /*2a40*/  FSEL R52, R52, -INF , P6 ;  /* 0xff80000034347808 */ /* 0x000fe40003000000 */
[----:B------:R-:W-:Y:S02]  /*2a50*/  FMNMX.FTZ R57, R49, R0, !PT ;  /* 0x0000000031397209 */ /* 0x000fe40007810000 */
[----:B------:R-:W-:Y:S02]  /*2a60*/  FSEL R43, R43, -INF , P5 ;  /* 0xff8000002b2b7808 */ /* 0x000fe40002800000 */
[----:B------:R-:W-:-:S02]  /*2a70*/  ISETP.GT.AND P5, PT, R4, 0x80, PT ;  /* 0x000000800400780c */ /* 0x000fc40003fa4270 */
[----:B------:R-:W-:Y:S02]  /*2a80*/  FSEL R53, R53, -INF , P0 ;  /* 0xff80000035357808 */ /* 0x000fe40000000000 */
[----:B------:R-:W-:Y:S02]  /*2a90*/  FMNMX.FTZ R0, R52, R57, !PT ;  /* 0x0000003934007209 */ /* 0x000fe40007810000 */
        /* <DEDUP_REMOVED lines=12> */
[----:B------:R-:W-:Y:S02]  /*2b60*/  FSEL R29, R29, -INF , P2 ;  /* 0xff8000001d1d7808 */ /* 0x000fe40001000000 */
[----:B------:R-:W-:Y:S02]  /*2b70*/  FMNMX.FTZ R0, R28, R57, !PT ;  /* 0x000000391c007209 */ /* 0x000fe40007810000 */
[----:B------:R-:W-:Y:S02]  /*2b80*/  ISETP.GT.AND P3, PT, R4, 0x90, PT ;  /* 0x000000900400780c */ /* 0x000fe40003f64270 */
[----:B------:R-:W-:-:S02]  /*2b90*/  FSEL R46, R46, -INF , P4 ;  /* 0xff8000002e2e7808 */ /* 0x000fc40002000000 */
[----:B------:R-:W-:Y:S02]  /*2ba0*/  FSEL R32, R32, -INF , P3 ;  /* 0xff80000020207808 */ /* 0x000fe40001800000 */
[----:B------:R-:W-:Y:S02]  /*2bb0*/  FMNMX.FTZ R57, R29, R0, !PT ;  /* 0x000000001d397209 */ /* 0x000fe40007810000 */
[----:B------:R-:W-:Y:S02]  /*2bc0*/  ISETP.GT.AND P4, PT, R4, 0x91, PT ;  /* 0x000000910400780c */ /* 0x000fe40003f84270 */
[----:B------:R-:W-:Y:S02]  /*2bd0*/  FMNMX.FTZ R0, R32, R57, !PT ;  /* 0x0000003920007209 */ /* 0x000fe40007810000 */
[----:B------:R-:W-:Y:S02]  /*2be0*/  FSEL R33, R33, -INF , P4 ;  /* 0xff80000021217808 */ /* 0x000fe40002000000 */
[----:B------:R-:W-:-:S02]  /*2bf0*/  ISETP.GT.AND P5, PT, R4, 0x98, PT ;  /* 0x000000980400780c */ /* 0x000fc40003fa4270 */
[----:B------:R-:W-:Y:S02]  /*2c00*/  FMNMX.FTZ R57, R33, R0, !PT ;  /* 0x0000000021397209 */ /* 0x000fe40007810000 */
[----:B------:R-:W-:Y:S02]  /*2c10*/  FSEL R36, R36, -INF , P5 ;  /* 0xff80000024247808 */ /* 0x000fe40002800000 */
[----:B------:R-:W-:Y:S02]  /*2c20*/  ISETP.GT.AND P6, PT, R4, 0x99, PT ;  /* 0x000000990400780c */ /* 0x000fe40003fc4270 */
[----:B------:R-:W-:Y:S02]  /*2c30*/  FMNMX.FTZ R0, R36, R57, !PT ;  /* 0x0000003924007209 */ /* 0x000fe40007810000 */
[----:B------:R-:W-:Y:S02]  /*2c40*/  FSEL R37, R37, -INF , P6 ;  /* 0xff80000025257808 */ /* 0x000fe40003000000 */
[----:B------:R-:W-:-:S02]  /*2c50*/  P2R R8, PR, RZ, 0x8 ;  /* 0x00000008ff087803 */ /* 0x000fc40000000000 */
[----:B------:R-:W-:Y:S02]  /*2c60*/  FMNMX.FTZ R6, R37, R0, !PT ;  /* 0x0000000025067209 */ /* 0x000fe40007810000 */
[----:B------:R-:W-:Y:S02]  /*2c70*/  P2R R14, PR, RZ, 0x2 ;  /* 0x00000002ff0e7803 */ /* 0x000fe40000000000 */
[C---:B------:R-:W-:Y:S01]  /*2c80*/  ISETP.GT.AND P1, PT, R4.reuse, 0x79, PT ;  /* 0x000000790400780c */ /* 0x040fe20003f24270 */
[----:B------:R-:W0:Y:S01]  /*2c90*/  SHFL.BFLY PT, R57, R6, 0x2, 0x1f ;  /* 0x0c401f0006397f89 */ /* 0x000e2200000e0000 */
[----:B------:R-:W-:Y:S02]  /*2ca0*/  P2R R12, PR, RZ, 0x4 ;  /* 0x00000004ff0c7803 */ /* 0x000fe40000000000 */
[----:B------:R-:W-:Y:S02]  /*2cb0*/  ISETP.GT.AND P2, PT, R4, 0x78, PT ;  /* 0x000000780400780c */ /* 0x000fe40003f44270 */
[----:B------:R-:W-:-:S02]  /*2cc0*/  FSEL R55, R55, -INF , P1 ;  /* 0xff80000037377808 */ /* 0x000fc40000800000 */
[----:B------:R-:W-:Y:S02]  /*2cd0*/  ISETP.NE.AND P1, PT, R14, RZ, PT ;  /* 0x000000ff0e00720c */ /* 0x000fe40003f25270 */
[----:B------:R-:W-:Y:S02]  /*2ce0*/  P2R R20, PR, RZ, 0x1 ;  /* 0x00000001ff147803 */ /* 0x000fe40000000000 */
[----:B------:R-:W-:Y:S02]  /*2cf0*/  FSEL R54, R54, -INF , P2 ;  /* 0xff80000036367808 */ /* 0x000fe40001000000 */
[----:B------:R-:W-:Y:S02]  /*2d00*/  ISETP.GT.AND P0, PT, R4, 0x80, PT ;  /* 0x000000800400780c */ /* 0x000fe40003f04270 */
[----:B------:R-:W-:Y:S02]  /*2d10*/  ISETP.NE.AND P2, PT, R12, RZ, PT ;  /* 0x000000ff0c00720c */ /* 0x000fe40003f45270 */
[----:B------:R-:W-:-:S02]  /*2d20*/  FSEL R26, R26, -INF , P0 ;  /* 0xff8000001a1a7808 */ /* 0x000fc40000000000 */
[----:B------:R-:W-:Y:S02]  /*2d30*/  ISETP.NE.AND P0, PT, R20, RZ, PT ;  /* 0x000000ff1400720c */ /* 0x000fe40003f05270 */
[----:B------:R-:W-:Y:S02]  /*2d40*/  FSEL R88, R39, -INF , P6 ;  /* 0xff80000027587808 */ /* 0x000fe40003000000 */
[----:B------:R-:W-:Y:S02]  /*2d50*/  FSEL R27, R27, -INF , P0 ;  /* 0xff8000001b1b7808 */ /* 0x000fe40000000000 */
[----:B0-----:R-:W-:Y:S02]  /*2d60*/  FMNMX.FTZ R57, R6, R57, !PT ;  /* 0x0000003906397209 */ /* 0x001fe40007810000 */
[----:B------:R-:W-:Y:S01]  /*2d70*/  ISETP.NE.AND P0, PT, R104, RZ, PT ;  /* 0x000000ff6800720c */ /* 0x000fe20003f05270 */
[----:B------:R-:W-:Y:S02]  /*2d80*/  IMAD.MOV.U32 R104, RZ, RZ, R119 ;  /* 0x000000ffff687224 */ /* 0x000fe400078e0077 */
[----:B------:R-:W0:Y:S02]  /*2d90*/  SHFL.BFLY PT, R0, R57, 0x1, 0x1f ;  /* 0x0c201f0039007f89 */ /* 0x000e2400000e0000 */
[----:B0-----:R-:W-:-:S04]  /*2da0*/  FMNMX.FTZ R0, R57, R0, !PT ;  /* 0x0000000039007209 */ /* 0x001fc80007810000 */
[C---:B------:R-:W-:Y:S01]  /*2db0*/  FSETP.NEU.FTZ.AND P3, PT, R0.reuse, -INF , PT ;  /* 0xff8000000000780b */ /* 0x040fe20003f7d000 */
[----:B------:R-:W-:-:S05]  /*2dc0*/  FFMA.FTZ R10, R0, R61, -8 ;  /* 0xc1000000000a7423 */ /* 0x000fca000001003d */
[----:B------:R-:W-:Y:S02]  /*2dd0*/  FSEL R10, R10, RZ, P3 ;  /* 0x000000ff0a0a7208 */ /* 0x000fe40001800000 */
[----:B------:R-:W-:-:S03]  /*2de0*/  ISETP.NE.AND P3, PT, R8, RZ, PT ;  /* 0x000000ff0800720c */ /* 0x000fc60003f65270 */
        /* <DEDUP_REMOVED lines=40> */
[----:B------:R-:W-:Y:S01]  /*3070*/  IMAD.MOV.U32 R107, RZ, RZ, R119 ;  /* 0x000000ffff6b7224 */ /* 0x000fe200078e0077 */
[----:B------:R-:W-:Y:S01]  /*3080*/  FMNMX.FTZ R57, R79, R56, !PT ;  /* 0x000000384f397209 */ /* 0x000fe20007810000 */
[----:B------:R-:W-:-:S01]  /*3090*/  FFMA.FTZ R56, R111, UR40, -R10 ;  /* 0x000000286f387c23 */ /* 0x000fc2000801080a */
[----:B------:R-:W-:-:S02]  /*30a0*/  IMAD.MOV.U32 R111, RZ, RZ, R119 ;  /* 0x000000ffff6f7224 */ /* 0x000fc400078e0077 */
[----:B------:R-:W-:Y:S01]  /*30b0*/  FMNMX.FTZ R60, R82, R57, !PT ;  /* 0x00000039523c7209 */ /* 0x000fe20007810000 */
[--C-:B------:R-:W-:Y:S01]  /*30c0*/  IMAD.MOV.U32 R97, RZ, RZ, R119.reuse ;  /* 0x000000ffff617224 */ /* 0x100fe200078e0077 */
[----:B------:R-:W-:Y:S01]  /*30d0*/  MUFU.EX2 R7, R7 ;  /* 0x0000000700077308 */ /* 0x000fe20000000800 */
[----:B------:R-:W-:Y:S01]  /*30e0*/  IMAD.MOV.U32 R93, RZ, RZ, R119 ;  /* 0x000000ffff5d7224 */ /* 0x000fe200078e0077 */
[----:B------:R-:W-:-:S04]  /*30f0*/  FMNMX.FTZ R57, R83, R60, !PT ;  /* 0x0000003c53397209 */ /* 0x000fc80007810000 */
[----:B------:R-:W-:Y:S02]  /*3100*/  FMNMX.FTZ R60, R86, R57, !PT ;  /* 0x00000039563c7209 */ /* 0x000fe40007810000 */
[----:B------:R-:W-:Y:S02]  /*3110*/  MUFU.EX2 R6, R6 ;  /* 0x0000000600067308 */ /* 0x000fe40000000800 */
[----:B------:R-:W-:Y:S01]  /*3120*/  FMNMX.FTZ R61, R87, R60, !PT ;  /* 0x0000003c573d7209 */ /* 0x000fe20007810000 */
[----:B------:R-:W-:-:S03]  /*3130*/  FFMA.FTZ R60, R89, UR40, -R10 ;  /* 0x00000028593c7c23 */ /* 0x000fc6000801080a */
[----:B------:R-:W-:Y:S02]  /*3140*/  FMNMX.FTZ R72, R58, R61, !PT ;  /* 0x0000003d3a487209 */ /* 0x000fe40007810000 */
[----:B------:R-:W0:Y:S02]  /*3150*/  MUFU.EX2 R9, R9 ;  /* 0x0000000900097308 */ /* 0x000e240000000800 */
[----:B------:R-:W-:-:S04]  /*3160*/  FMNMX.FTZ R61, R59, R72, !PT ;  /* 0x000000483b3d7209 */ /* 0x000fc80007810000 */
[----:B------:R-:W-:Y:S02]  /*3170*/  FMNMX.FTZ R72, R62, R61, !PT ;  /* 0x0000003d3e487209 */ /* 0x000fe40007810000 */
[----:B------:R-:W-:Y:S02]  /*3180*/  MUFU.EX2 R8, R8 ;  /* 0x0000000800087308 */ /* 0x000fe40000000800 */
[----:B------:R-:W-:-:S04]  /*3190*/  FMNMX.FTZ R61, R63, R72, !PT ;  /* 0x000000483f3d7209 */ /* 0x000fc80007810000 */
[----:B------:R-:W-:Y:S02]  /*31a0*/  FMNMX.FTZ R72, R66, R61, !PT ;  /* 0x0000003d42487209 */ /* 0x000fe40007810000 */
[----:B------:R1:W-:Y:S01]  /*31b0*/  MUFU.EX2 R61, R84 ;  /* 0x00000054003d7308 */ /* 0x0003e20000000800 */
[----:B0-----:R-:W-:Y:S02]  /*31c0*/  F2FP.SATFINITE.E4M3.F32.PACK_AB_MERGE_C R200, R9, R6, RZ ;  /* 0x0000000609c8723e */ /* 0x001fe400048070ff */
[----:B------:R-:W-:Y:S01]  /*31d0*/  FMNMX.FTZ R85, R67, R72, !PT ;  /* 0x0000004843557209 */ /* 0x000fe20007810000 */
[----:B------:R-:W-:-:S01]  /*31e0*/  FFMA.FTZ R72, R81, UR40, -R10 ;  /* 0x0000002851487c23 */ /* 0x000fc2000801080a */
[----:B------:R-:W-:Y:S02]  /*31f0*/  F2FP.SATFINITE.E4M3.F32.PACK_AB_MERGE_C R200, R7, R4, R200 ;  /* 0x0000000407c8723e */ /* 0x000fe400048070c8 */
[----:B------:R-:W-:Y:S01]  /*3200*/  FMNMX.FTZ R76, R70, R85, !PT ;  /* 0x00000055464c7209 */ /* 0x000fe20007810000 */
[--C-:B------:R-:W-:Y:S01]  /*3210*/  FFMA.FTZ R85, R68, UR40, -R10.reuse ;  /* 0x0000002844557c23 */ /* 0x100fe2000801080a */
[----:B------:R-:W-:Y:S01]  /*3220*/  FSEL R68, R30, -INF , P1 ;  /* 0xff8000001e447808 */ /* 0x000fe20000800000 */
[----:B------:R-:W-:Y:S01]  /*3230*/  MUFU.EX2 R11, R11 ;  /* 0x0000000b000b7308 */ /* 0x000fe20000000800 */
[----:B------:R-:W-:Y:S01]  /*3240*/  FMNMX.FTZ R81, R71, R76, !PT ;  /* 0x0000004c47517209 */ /* 0x000fe20007810000 */
[--C-:B------:R-:W-:Y:S01]  /*3250*/  FFMA.FTZ R76, R77, UR40, -R10.reuse ;  /* 0x000000284d4c7c23 */ /* 0x100fe2000801080a */
[----:B-1----:R-:W-:Y:S01]  /*3260*/  FSEL R84, R35, -INF , P4 ;  /* 0xff80000023547808 */ /* 0x002fe20002000000 */
[--C-:B------:R-:W-:Y:S01]  /*3270*/  FFMA.FTZ R35, R44, UR40, -R10.reuse ;  /* 0x000000282c237c23 */ /* 0x100fe2000801080a */
[----:B------:R-:W-:Y:S01]  /*3280*/  FMNMX.FTZ R80, R42, R81, !PT ;  /* 0x000000512a507209 */ /* 0x000fe20007810000 */
[----:B------:R-:W-:-:S02]  /*3290*/  FFMA.FTZ R81, R5, UR40, -R10 ;  /* 0x0000002805517c23 */ /* 0x000fc4000801080a */
[----:B------:R0:W-:Y:S01]  /*32a0*/  MUFU.EX2 R30, R85 ;  /* 0x00000055001e7308 */ /* 0x0001e20000000800 */
[----:B------:R-:W-:-:S04]  /*32b0*/  FMNMX.FTZ R77, R43, R80, !PT ;  /* 0x000000502b4d7209 */ /* 0x000fc80007810000 */
[----:B------:R-:W-:-:S03]  /*32c0*/  FMNMX.FTZ R80, R46, R77, !PT ;  /* 0x0000004d2e507209 */ /* 0x000fc60007810000 */
[----:B------:R1:W-:Y:S01]  /*32d0*/  MUFU.EX2 R77, R81 ;  /* 0x00000051004d7308 */ /* 0x0003e20000000800 */
[----:B------:R-:W-:Y:S02]  /*32e0*/  FMNMX.FTZ R5, R47, R80, !PT ;  /* 0x000000502f057209 */ /* 0x000fe40007810000 */
[----:B0-----:R-:W-:Y:S01]  /*32f0*/  FSEL R85, R38, -INF , P5 ;  /* 0xff80000026557808 */ /* 0x001fe20002800000 */
[----:B------:R-:W-:-:S01]  /*3300*/  FFMA.FTZ R38, R48, UR40, -R10 ;  /* 0x0000002830267c23 */ /* 0x000fc2000801080a */
[----:B------:R-:W-:-:S03]  /*3310*/  FMNMX.FTZ R80, R50, R5, !PT ;  /* 0x0000000532507209 */ /* 0x000fc60007810000 */
[----:B------:R-:W-:Y:S01]  /*3320*/  MUFU.EX2 R12, R12 ;  /* 0x0000000c000c7308 */ /* 0x000fe20000000800 */
[----:B------:R-:W-:Y:S02]  /*3330*/  FMNMX.FTZ R5, R51, R80, !PT ;  /* 0x0000005033057209 */ /* 0x000fe40007810000 */
[----:B-1----:R-:W-:Y:S02]  /*3340*/  FSEL R81, R34, -INF , P3 ;  /* 0xff80000022517808 */ /* 0x002fe40001800000 */
[----:B------:R-:W-:-:S03]  /*3350*/  FMNMX.FTZ R80, R54, R5, !PT ;  /* 0x0000000536507209 */ /* 0x000fc60007810000 */
[----:B------:R0:W1:Y:S01]  /*3360*/  MUFU.EX2 R13, R101 ;  /* 0x00000065000d7308 */ /* 0x0000620000000800 */
[----:B------:R-:W-:-:S04]  /*3370*/  FMNMX.FTZ R5, R55, R80, !PT ;  /* 0x0000005037057209 */ /* 0x000fc80007810000 */
[----:B------:R-:W-:-:S03]  /*3380*/  FMNMX.FTZ R80, R26, R5, !PT ;  /* 0x000000051a507209 */ /* 0x000fc60007810000 */
[----:B------:R-:W-:Y:S01]  /*3390*/  MUFU.EX2 R14, R14 ;  /* 0x0000000e000e7308 */ /* 0x000fe20000000800 */
[----:B------:R-:W-:Y:S01]  /*33a0*/  FMNMX.FTZ R5, R27, R80, !PT ;  /* 0x000000501b057209 */ /* 0x000fe20007810000 */
[----:B0-----:R-:W-:Y:S01]  /*33b0*/  IMAD.MOV.U32 R101, RZ, RZ, R119 ;  /* 0x000000ffff657224 */ /* 0x001fe200078e0077 */
[----:B------:R-:W-:Y:S01]  /*33c0*/  FSEL R80, R31, -INF , P2 ;  /* 0xff8000001f507808 */ /* 0x000fe20001000000 */
[--C-:B------:R-:W-:Y:S01]  /*33d0*/  FFMA.FTZ R31, R40, UR40, -R10.reuse ;  /* 0x00000028281f7c23 */ /* 0x100fe2000801080a */
[----:B------:R-:W-:Y:S01]  /*33e0*/  FMNMX.FTZ R5, R68, R5, !PT ;  /* 0x0000000544057209 */ /* 0x000fe20007810000 */
[----:B------:R-:W-:Y:S02]  /*33f0*/  FFMA.FTZ R40, R45, UR40, -R10 ;  /* 0x000000282d287c23 */ /* 0x000fe4000801080a */
[----:B------:R0:W-:Y:S01]  /*3400*/  MUFU.EX2 R15, R105 ;  /* 0x00000069000f7308 */ /* 0x0001e20000000800 */
[----:B------:R-:W-:Y:S02]  /*3410*/  FMNMX.FTZ R34, R80, R5, !PT ;  /* 0x0000000550227209 */ /* 0x000fe40007810000 */
[----:B-1----:R-:W-:-:S02]  /*3420*/  F2FP.SATFINITE.E4M3.F32.PACK_AB_MERGE_C R202, R13, R12, RZ ;  /* 0x0000000c0dca723e */ /* 0x002fc400048070ff */
[----:B------:R-:W-:Y:S02]  /*3430*/  FMNMX.FTZ R5, R81, R34, !PT ;  /* 0x0000002251057209 */ /* 0x000fe40007810000 */
[----:B------:R-:W-:Y:S01]  /*3440*/  F2FP.SATFINITE.E4M3.F32.PACK_AB_MERGE_C R202, R11, R8, R202 ;  /* 0x000000080bca723e */ /* 0x000fe200048070ca */
[----:B------:R-:W-:Y:S01]  /*3450*/  MUFU.EX2 R20, R20 ;  /* 0x0000001400147308 */ /* 0x000fe20000000800 */
[----:B------:R-:W-:Y:S01]  /*3460*/  FMNMX.FTZ R34, R84, R5, !PT ;  /* 0x0000000554227209 */ /* 0x000fe20007810000 */
[----:B0-----:R-:W-:-:S03]  /*3470*/  IMAD.MOV.U32 R105, RZ, RZ, R119 ;  /* 0x000000ffff697224 */ /* 0x001fc600078e0077 */
[----:B------:R-:W-:-:S03]  /*3480*/  FMNMX.FTZ R5, R85, R34, !PT ;  /* 0x0000002255057209 */ /* 0x000fc60007810000 */
[----:B------:R0:W-:Y:S01]  /*3490*/  MUFU.EX2 R34, R41 ;  /* 0x0000002900227308 */ /* 0x0001e20000000800 */
[----:B------:R-:W-:-:S05]  /*34a0*/  FMNMX.FTZ R5, R88, R5, !PT ;  /* 0x0000000558057209 */ /* 0x000fca0007810000 */
[----:B------:R-:W1:Y:S02]  /*34b0*/  SHFL.BFLY PT, R44, R5, 0x2, 0x1f ;  /* 0x0c401f00052c7f89 */ /* 0x000e6400000e0000 */
[----:B------:R2:W3:Y:S01]  /*34c0*/  MUFU.EX2 R21, R109 ;  /* 0x0000006d00157308 */ /* 0x0004e20000000800 */
[----:B0-----:R-:W-:-:S07]  /*34d0*/  FFMA.FTZ R41, R52, UR40, -R10 ;  /* 0x0000002834297c23 */ /* 0x001fce000801080a */
[----:B------:R-:W-:Y:S01]  /*34e0*/  MUFU.EX2 R56, R56 ;  /* 0x0000003800387308 */ /* 0x000fe20000000800 */
[----:B--2---:R-:W-:-:S07]  /*34f0*/  IMAD.MOV.U32 R109, RZ, RZ, R119 ;  /* 0x000000ffff6d7224 */ /* 0x004fce00078e0077 */
[----:B------:R0:W-:Y:S01]  /*3500*/  MUFU.EX2 R57, R113 ;  /* 0x0000007100397308 */ /* 0x0001e20000000800 */
[----:B---3--:R-:W-:-:S04]  /*3510*/  F2FP.SATFINITE.E4M3.F32.PACK_AB_MERGE_C R204, R21, R20, RZ ;  /* 0x0000001415cc723e */ /* 0x008fc800048070ff */
[----:B------:R-:W-:Y:S02]  /*3520*/  F2FP.SATFINITE.E4M3.F32.PACK_AB_MERGE_C R204, R15, R14, R204 ;  /* 0x0000000e0fcc723e */ /* 0x000fe400048070cc */
[----:B-1----:R-:W-:Y:S01]  /*3530*/  FMNMX.FTZ R45, R5, R44, !PT ;  /* 0x0000002c052d7209 */ /* 0x002fe20007810000 */
[----:B------:R-:W-:Y:S01]  /*3540*/  MUFU.EX2 R60, R60 ;  /* 0x0000003c003c7308 */ /* 0x000fe20000000800 */
[----:B0-----:R-:W-:-:S03]  /*3550*/  IMAD.MOV.U32 R113, RZ, RZ, R119 ;  /* 0x000000ffff717224 */ /* 0x001fc600078e0077 */
[----:B------:R-:W0:Y:S04]  /*3560*/  SHFL.BFLY PT, R48, R45, 0x1, 0x1f ;  /* 0x0c201f002d307f89 */ /* 0x000e2800000e0000 */
[----:B------:R-:W-:Y:S08]  /*3570*/  MUFU.EX2 R44, R53 ;  /* 0x00000035002c7308 */ /* 0x000ff00000000800 */
[----:B------:R-:W1:Y:S08]  /*3580*/  MUFU.EX2 R73, R73 ;  /* 0x0000004900497308 */ /* 0x000e700000000800 */
[----:B------:R-:W-:Y:S01]  /*3590*/  MUFU.EX2 R72, R72 ;  /* 0x0000004800487308 */ /* 0x000fe20000000800 */
[----:B0-----:R-:W-:Y:S01]  /*35a0*/  FMNMX.FTZ R5, R45, R48, !PT ;  /* 0x000000302d057209 */ /* 0x001fe20007810000 */
[----:B------:R-:W-:-:S03]  /*35b0*/  IMAD.U32 R48, RZ, RZ, UR40 ;  /* 0x00000028ff307e24 */ /* 0x000fc6000f8e00ff */
[C---:B------:R-:W-:Y:S01]  /*35c0*/  FSETP.NEU.FTZ.AND P1, PT, R5.reuse, -INF , PT ;  /* 0xff8000000500780b */ /* 0x040fe20003f3d000 */
[----:B------:R-:W-:-:S02]  /*35d0*/  FFMA.FTZ R45, R5, R48, -8 ;  /* 0xc1000000052d7423 */ /* 0x000fc40000010030 */
[----:B------:R-:W-:Y:S01]  /*35e0*/  MUFU.EX2 R76, R76 ;  /* 0x0000004c004c7308 */ /* 0x000fe20000000800 */
[----:B-1----:R-:W-:Y:S02]  /*35f0*/  F2FP.SATFINITE.E4M3.F32.PACK_AB_MERGE_C R206, R73, R60, RZ ;  /* 0x0000003c49ce723e */ /* 0x002fe400048070ff */
[----:B------:R-:W-:Y:S02]  /*3600*/  FSEL R89, R45, RZ, P1 ;  /* 0x000000ff2d597208 */ /* 0x000fe40000800000 */
[----:B------:R-:W-:-:S03]  /*3610*/  PLOP3.LUT P1, PT, PT, PT, UP0, 0x80, 0x0 ;  /* 0x000000000000781c */ /* 0x000fc60003f2f008 */
        /* <DEDUP_REMOVED lines=14> */
[----:B------:R-:W-:Y:S01]  /*3700*/  FADD.FTZ R67, R4, R7 ;  /* 0x0000000704437221 */ /* 0x000fe20000010000 */
[----:B------:R-:W-:-:S01]  /*3710*/  FFMA.FTZ R74, R82, UR40, -R89 ;  /* 0x00000028524a7c23 */ /* 0x000fc20008010859 */
[----:B------:R-:W0:Y:S01]  /*3720*/  MUFU.EX2 R45, R45 ;  /* 0x0000002d002d7308 */ /* 0x000e220000000800 */
[----:B------:R-:W-:-:S01]  /*3730*/  FFMA.FTZ R103, R103, UR40, -R89 ;  /* 0x0000002867677c23 */ /* 0x000fc20008010859 */
[--C-:B------:R-:W-:Y:S01]  /*3740*/  FFMA.FTZ R82, R62, UR40, -R89.reuse ;  /* 0x000000283e527c23 */ /* 0x100fe20008010859 */
[----:B------:R-:W-:-:S01]  /*3750*/  FFMA.FTZ R62, R66, UR40, -R89 ;  /* 0x00000028423e7c23 */ /* 0x000fc20008010859 */
[----:B------:R-:W-:Y:S01]  /*3760*/  FADD.FTZ R66, R6, R67 ;  /* 0x0000004306427221 */ /* 0x000fe20000010000 */
[----:B------:R-:W-:-:S01]  /*3770*/  FFMA.FTZ R78, R78, UR40, -R89 ;  /* 0x000000284e4e7c23 */ /* 0x000fc20008010859 */
[--C-:B------:R-:W-:Y:S01]  /*3780*/  FFMA.FTZ R79, R79, UR40, -R89.reuse ;  /* 0x000000284f4f7c23 */ /* 0x100fe20008010859 */
[----:B------:R-:W-:-:S01]  /*3790*/  FFMA.FTZ R86, R86, UR40, -R89 ;  /* 0x0000002856567c23 */ /* 0x000fc20008010859 */
[----:B------:R-:W1:Y:S01]  /*37a0*/  MUFU.EX2 R94, R94 ;  /* 0x0000005e005e7308 */ /* 0x000e620000000800 */
[----:B------:R-:W-:-:S01]  /*37b0*/  FADD.FTZ R67, R9, R66 ;  /* 0x0000004209437221 */ /* 0x000fc20000010000 */
[--C-:B------:R-:W-:Y:S01]  /*37c0*/  FFMA.FTZ R87, R87, UR40, -R89.reuse ;  /* 0x0000002857577c23 */ /* 0x100fe20008010859 */
[----:B------:R-:W-:-:S01]  /*37d0*/  FFMA.FTZ R58, R58, UR40, -R89 ;  /* 0x000000283a3a7c23 */ /* 0x000fc20008010859 */
[----:B------:R-:W-:Y:S01]  /*37e0*/  FFMA.FTZ R59, R59, UR40, -R89 ;  /* 0x000000283b3b7c23 */ /* 0x000fe20008010859 */
[----:B------:R-:W-:-:S01]  /*37f0*/  FADD.FTZ R66, R8, R67 ;  /* 0x0000004308427221 */ /* 0x000fc20000010000 */
[--C-:B------:R-:W-:Y:S01]  /*3800*/  FFMA.FTZ R70, R70, UR40, -R89.reuse ;  /* 0x0000002846467c23 */ /* 0x100fe20008010859 */
[----:B------:R-:W-:-:S01]  /*3810*/  FFMA.FTZ R71, R71, UR40, -R89 ;  /* 0x0000002847477c23 */ /* 0x000fc20008010859 */
[----:B------:R-:W2:Y:S01]  /*3820*/  MUFU.EX2 R95, R95 ;  /* 0x0000005f005f7308 */ /* 0x000ea20000000800 */
[----:B0-----:R-:W-:-:S01]  /*3830*/  FADD.FTZ R91, R10, R45 ;  /* 0x0000002d0a5b7221 */ /* 0x001fc20000010000 */
[----:B------:R-:W-:Y:S01]  /*3840*/  FADD.FTZ R67, R11, R66 ;  /* 0x000000420b437221 */ /* 0x000fe20000010000 */
[----:B------:R-:W-:-:S01]  /*3850*/  FFMA.FTZ R42, R42, UR40, -R89 ;  /* 0x000000282a2a7c23 */ /* 0x000fc20008010859 */
[----:B------:R-:W-:Y:S01]  /*3860*/  F2FP.SATFINITE.E4M3.F32.PACK_AB_MERGE_C R208, R77, R76, RZ ;  /* 0x0000004c4dd0723e */ /* 0x000fe200048070ff */
[----:B------:R-:W-:-:S01]  /*3870*/  FFMA.FTZ R43, R43, UR40, -R89 ;  /* 0x000000282b2b7c23 */ /* 0x000fc20008010859 */
[----:B------:R-:W-:Y:S01]  /*3880*/  FADD.FTZ R66, R12, R67 ;  /* 0x000000430c427221 */ /* 0x000fe20000010000 */
[----:B------:R-:W-:-:S01]  /*3890*/  FFMA.FTZ R46, R46, UR40, -R89 ;  /* 0x000000282e2e7c23 */ /* 0x000fc20008010859 */
[----:B------:R-:W0:Y:S01]  /*38a0*/  MUFU.EX2 R48, R48 ;  /* 0x0000003000307308 */ /* 0x000e220000000800 */
        /* <DEDUP_REMOVED lines=16> */
[----:B0-----:R-:W-:-:S01]  /*39b0*/  FADD.FTZ R90, R48, R91 ;  /* 0x0000005b305a7221 */ /* 0x001fc20000010000 */
[----:B------:R-:W-:Y:S01]  /*39c0*/  FFMA.FTZ R88, R88, UR40, -R89 ;  /* 0x0000002858587c23 */ /* 0x000fe20008010859 */
[----:B------:R-:W-:Y:S01]  /*39d0*/  F2FP.SATFINITE.E4M3.F32.PACK_AB_MERGE_C R94, R95, R94, RZ ;  /* 0x0000005e5f5e723e */ /* 0x000fe200048070ff */
[--C-:B------:R-:W-:Y:S01]  /*39e0*/  IMAD.MOV.U32 R99, RZ, RZ, R119.reuse ;  /* 0x000000ffff637224 */ /* 0x100fe200078e0077 */
[----:B------:R-:W-:Y:S01]  /*39f0*/  F2FP.SATFINITE.E4M3.F32.PACK_AB_MERGE_C R206, R57, R56, R206 ;  /* 0x0000003839ce723e */ /* 0x000fe200048070ce */
[----:B------:R-:W-:Y:S01]  /*3a00*/  IMAD.MOV.U32 R98, RZ, RZ, R119 ;  /* 0x000000ffff627224 */ /* 0x000fe200078e0077 */
[----:B------:R-:W-:Y:S01]  /*3a10*/  F2FP.SATFINITE.E4M3.F32.PACK_AB_MERGE_C R208, R72, R61, R208 ;  /* 0x0000003d48d0723e */ /* 0x000fe200048070d0 */
[----:B------:R-:W0:Y:S01]  /*3a20*/  MUFU.EX2 R103, R103 ;  /* 0x0000006700677308 */ /* 0x000e220000000800 */
[----:B-1----:R-:W-:-:S01]  /*3a30*/  FADD.FTZ R3, R49, R90 ;  /* 0x0000005a31037221 */ /* 0x002fc20000010000 */
[----:B------:R-:W-:Y:S01]  /*3a40*/  F2FP.SATFINITE.E4M3.F32.PACK_AB_MERGE_C R201, R45, R10, R94 ;  /* 0x0000000a2dc9723e */ /* 0x000fe2000480705e */
[----:B------:R-:W-:-:S02]  /*3a50*/  IMAD.MOV.U32 R95, RZ, RZ, R119 ;  /* 0x000000ffff5f7224 */ /* 0x000fc400078e0077 */
[--C-:B------:R-:W-:Y:S02]  /*3a60*/  IMAD.MOV.U32 R94, RZ, RZ, R119.reuse ;  /* 0x000000ffff5e7224 */ /* 0x100fe400078e0077 */
[----:B------:R-:W-:Y:S01]  /*3a70*/  IMAD.MOV.U32 R91, RZ, RZ, R119 ;  /* 0x000000ffff5b7224 */ /* 0x000fe200078e0077 */
[----:B------:R-:W1:Y:S01]  /*3a80*/  MUFU.EX2 R52, R52 ;  /* 0x0000003400347308 */ /* 0x000e620000000800 */
[----:B--2---:R-:W-:-:S01]  /*3a90*/  FADD.FTZ R90, R102, R3 ;  /* 0x00000003665a7221 */ /* 0x004fc20000010000 */
[----:B------:R-:W-:Y:S01]  /*3aa0*/  FADD.FTZ R3, R13, R66 ;  /* 0x000000420d037221 */ /* 0x000fe20000010000 */
[--C-:B------:R-:W-:Y:S02]  /*3ab0*/  IMAD.MOV.U32 R89, RZ, RZ, R119.reuse ;  /* 0x000000ffff597224 */ /* 0x100fe400078e0077 */
[----:B------:R-:W-:Y:S02]  /*3ac0*/  IMAD.MOV.U32 R45, RZ, RZ, R119 ;  /* 0x000000ffff2d7224 */ /* 0x000fe400078e0077 */
[----:B------:R-:W-:-:S01]  /*3ad0*/  FADD.FTZ R66, R14, R3 ;  /* 0x000000030e427221 */ /* 0x000fc20000010000 */
[----:B------:R-:W2:Y:S01]  /*3ae0*/  MUFU.EX2 R53, R53 ;  /* 0x0000003500357308 */ /* 0x000ea20000000800 */
[----:B0-----:R-:W-:-:S02]  /*3af0*/  FADD.FTZ R67, R103, R90 ;  /* 0x0000005a67437221 */ /* 0x001fc40000010000 */
[----:B------:R-:W-:Y:S01]  /*3b00*/  FADD.FTZ R3, R15, R66 ;  /* 0x000000420f037221 */ /* 0x000fe20000010000 */
[----:B------:R-:W-:Y:S01]  /*3b10*/  F2FP.SATFINITE.E4M3.F32.PACK_AB_MERGE_C R102, R103, R102, RZ ;  /* 0x000000666766723e */ /* 0x000fe200048070ff */
[----:B------:R-:W-:Y:S02]  /*3b20*/  IMAD.MOV.U32 R103, RZ, RZ, R119 ;  /* 0x000000ffff677224 */ /* 0x000fe400078e0077 */
[----:B------:R-:W-:-:S01]  /*3b30*/  FADD.FTZ R66, R20, R3 ;  /* 0x0000000314427221 */ /* 0x000fc20000010000 */
[----:B------:R-:W-:Y:S01]  /*3b40*/  F2FP.SATFINITE.E4M3.F32.PACK_AB_MERGE_C R203, R49, R48, R102 ;  /* 0x0000003031cb723e */ /* 0x000fe20004807066 */
[----:B------:R-:W0:Y:S01]  /*3b50*/  MUFU.EX2 R78, R78 ;  /* 0x0000004e004e7308 */ /* 0x000e220000000800 */
[----:B-1----:R-:W-:-:S01]  /*3b60*/  FADD.FTZ R90, R52, R67 ;  /* 0x00000043345a7221 */ /* 0x002fc20000010000 */
[----:B------:R-:W-:Y:S01]  /*3b70*/  FADD.FTZ R3, R21, R66 ;  /* 0x0000004215037221 */ /* 0x000fe20000010000 */
[--C-:B------:R-:W-:Y:S02]  /*3b80*/  IMAD.MOV.U32 R102, RZ, RZ, R119.reuse ;  /* 0x000000ffff667224 */ /* 0x100fe400078e0077 */
[----:B------:R-:W-:-:S02]  /*3b90*/  IMAD.MOV.U32 R49, RZ, RZ, R119 ;  /* 0x000000ffff317224 */ /* 0x000fc400078e0077 */
[----:B------:R-:W-:-:S01]  /*3ba0*/  FADD.FTZ R66, R56, R3 ;  /* 0x0000000338427221 */ /* 0x000fc20000010000 */
[----:B------:R-:W-:Y:S01]  /*3bb0*/  IMAD.MOV.U32 R56, RZ, RZ, R119 ;  /* 0x000000ffff387224 */ /* 0x000fe200078e0077 */
[----:B------:R-:W1:Y:S01]  /*3bc0*/  MUFU.EX2 R79, R79 ;  /* 0x0000004f004f7308 */ /* 0x000e620000000800 */
[----:B--2---:R-:W-:-:S01]  /*3bd0*/  FADD.FTZ R67, R53, R90 ;  /* 0x0000005a35437221 */ /* 0x004fc20000010000 */
[----:B------:R-:W-:Y:S01]  /*3be0*/  FADD.FTZ R3, R57, R66 ;  /* 0x0000004239037221 */ /* 0x000fe20000010000 */
[--C-:B------:R-:W-:Y:S02]  /*3bf0*/  IMAD.MOV.U32 R57, RZ, RZ, R119.reuse ;  /* 0x000000ffff397224 */ /* 0x100fe400078e0077 */
[----:B------:R-:W-:Y:S02]  /*3c00*/  IMAD.MOV.U32 R48, RZ, RZ, R119 ;  /* 0x000000ffff307224 */ /* 0x000fe400078e0077 */
[----:B------:R-:W-:-:S01]  /*3c10*/  FADD.FTZ R66, R60, R3 ;  /* 0x000000033c427221 */ /* 0x000fc20000010000 */
[----:B------:R-:W-:Y:S01]  /*3c20*/  IMAD.MOV.U32 R60, RZ, RZ, R119 ;  /* 0x000000ffff3c7224 */ /* 0x000fe200078e0077 */
[----:B------:R-:W2:Y:S01]  /*3c30*/  MUFU.EX2 R74, R74 ;  /* 0x0000004a004a7308 */ /* 0x000ea20000000800 */
[----:B0-----:R-:W-:-:S01]  /*3c40*/  FADD.FTZ R90, R78, R67 ;  /* 0x000000434e5a7221 */ /* 0x001fc20000010000 */
[----:B------:R-:W-:Y:S01]  /*3c50*/  FADD.FTZ R66, R73, R66 ;  /* 0x0000004249427221 */ /* 0x000fe20000010000 */
[----:B------:R-:W-:-:S03]  /*3c60*/  IMAD.MOV.U32 R73, RZ, RZ, R119 ;  /* 0x000000ffff497224 */ /* 0x000fc600078e0077 */
[----:B------:R-:W-:Y:S01]  /*3c70*/  FADD.FTZ R9, R61, R66 ;  /* 0x000000423d097221 */ /* 0x000fe20000010000 */
[----:B------:R-:W-:Y:S01]  /*3c80*/  IMAD.MOV.U32 R66, RZ, RZ, R119 ;  /* 0x000000ffff427224 */ /* 0x000fe200078e0077 */
[----:B------:R-:W0:Y:S01]  /*3c90*/  MUFU.EX2 R75, R75 ;  /* 0x0000004b004b7308 */ /* 0x000e220000000800 */
[----:B-1----:R-:W-:-:S01]  /*3ca0*/  FADD.FTZ R67, R79, R90 ;  /* 0x0000005a4f437221 */ /* 0x002fc20000010000 */
[----:B------:R-:W-:Y:S01]  /*3cb0*/  FADD.FTZ R9, R72, R9 ;  /* 0x0000000948097221 */ /* 0x000fe20000010000 */
[----:B------:R-:W-:Y:S01]  /*3cc0*/  F2FP.SATFINITE.E4M3.F32.PACK_AB_MERGE_C R78, R79, R78, RZ ;  /* 0x0000004e4f4e723e */ /* 0x000fe200048070ff */
[--C-:B------:R-:W-:Y:S02]  /*3cd0*/  IMAD.MOV.U32 R79, RZ, RZ, R119.reuse ;  /* 0x000000ffff4f7224 */ /* 0x100fe400078e0077 */
[----:B------:R-:W-:Y:S01]  /*3ce0*/  IMAD.MOV.U32 R72, RZ, RZ, R119 ;  /* 0x000000ffff487224 */ /* 0x000fe200078e0077 */
[----:B------:R-:W-:Y:S01]  /*3cf0*/  F2FP.SATFINITE.E4M3.F32.PACK_AB_MERGE_C R205, R53, R52, R78 ;  /* 0x0000003435cd723e */ /* 0x000fe2000480704e */
[----:B------:R-:W1:Y:S01]  /*3d00*/  MUFU.EX2 R86, R86 ;  /* 0x0000005600567308 */ /* 0x000e620000000800 */
[----:B--2---:R-:W-:-:S01]  /*3d10*/  FADD.FTZ R90, R74, R67 ;  /* 0x000000434a5a7221 */ /* 0x004fc20000010000 */
[----:B------:R-:W-:-:S02]  /*3d20*/  IMAD.MOV.U32 R78, RZ, RZ, R119 ;  /* 0x000000ffff4e7224 */ /* 0x000fc400078e0077 */
[--C-:B------:R-:W-:Y:S02]  /*3d30*/  IMAD.MOV.U32 R61, RZ, RZ, R119.reuse ;  /* 0x000000ffff3d7224 */ /* 0x100fe400078e0077 */
[----:B------:R-:W-:Y:S02]  /*3d40*/  IMAD.MOV.U32 R53, RZ, RZ, R119 ;  /* 0x000000ffff357224 */ /* 0x000fe400078e0077 */
[----:B------:R-:W2:Y:S01]  /*3d50*/  MUFU.EX2 R87, R87 ;  /* 0x0000005700577308 */ /* 0x000ea20000000800 */
[----:B0-----:R-:W-:-:S01]  /*3d60*/  FADD.FTZ R67, R75, R90 ;  /* 0x0000005a4b437221 */ /* 0x001fc20000010000 */
[----:B------:R-:W-:-:S06]  /*3d70*/  IMAD.MOV.U32 R52, RZ, RZ, R119 ;  /* 0x000000ffff347224 */ /* 0x000fcc00078e0077 */
[----:B------:R-:W0:Y:S01]  /*3d80*/  MUFU.EX2 R58, R58 ;  /* 0x0000003a003a7308 */ /* 0x000e220000000800 */
[----:B-1----:R-:W-:-:S01]  /*3d90*/  FADD.FTZ R90, R86, R67 ;  /* 0x00000043565a7221 */ /* 0x002fc20000010000 */
[----:B------:R-:W-:-:S06]  /*3da0*/  IMAD.MOV.U32 R67, RZ, RZ, R119 ;  /* 0x000000ffff437224 */ /* 0x000fcc00078e0077 */
[----:B------:R-:W1:Y:S01]  /*3db0*/  MUFU.EX2 R59, R59 ;  /* 0x0000003b003b7308 */ /* 0x000e620000000800 */
[----:B--2---:R-:W-:-:S01]  /*3dc0*/  FADD.FTZ R3, R87, R90 ;  /* 0x0000005a57037221 */ /* 0x004fc20000010000 */
[----:B------:R-:W-:Y:S01]  /*3dd0*/  F2FP.SATFINITE.E4M3.F32.PACK_AB_MERGE_C R86, R87, R86, RZ ;  /* 0x000000565756723e */ /* 0x000fe200048070ff */
[--C-:B------:R-:W-:Y:S02]  /*3de0*/  IMAD.MOV.U32 R90, RZ, RZ, R119.reuse ;  /* 0x000000ffff5a7224 */ /* 0x100fe400078e0077 */
[--C-:B------:R-:W-:Y:S01]  /*3df0*/  IMAD.MOV.U32 R87, RZ, RZ, R119.reuse ;  /* 0x000000ffff577224 */ /* 0x100fe200078e0077 */
[----:B------:R-:W-:Y:S01]  /*3e00*/  F2FP.SATFINITE.E4M3.F32.PACK_AB_MERGE_C R207, R75, R74, R86 ;  /* 0x0000004a4bcf723e */ /* 0x000fe20004807056 */
[----:B------:R-:W-:Y:S01]  /*3e10*/  IMAD.MOV.U32 R86, RZ, RZ, R119 ;  /* 0x000000ffff567224 */ /* 0x000fe200078e0077 */
[----:B------:R-:W2:Y:S01]  /*3e20*/  MUFU.EX2 R82, R82 ;  /* 0x0000005200527308 */ /* 0x000ea20000000800 */
[----:B0-----:R-:W-:-:S01]  /*3e30*/  FADD.FTZ R6, R58, R3 ;  /* 0x000000033a067221 */ /* 0x001fc20000010000 */
[----:B------:R-:W-:-:S02]  /*3e40*/  IMAD.MOV.U32 R75, RZ, RZ, R119 ;  /* 0x000000ffff4b7224 */ /* 0x000fc400078e0077 */
[----:B------:R-:W-:-:S04]  /*3e50*/  IMAD.MOV.U32 R74, RZ, RZ, R119 ;  /* 0x000000ffff4a7224 */ /* 0x000fc800078e0077 */
[----:B------:R-:W0:Y:S01]  /*3e60*/  MUFU.EX2 R83, R83 ;  /* 0x0000005300537308 */ /* 0x000e220000000800 */
[----:B-1----:R-:W-:-:S01]  /*3e70*/  FADD.FTZ R3, R59, R6 ;  /* 0x000000063b037221 */ /* 0x002fc20000010000 */
[----:B------:R-:W-:Y:S01]  /*3e80*/  FADD.FTZ R6, R76, R9 ;  /* 0x000000094c067221 */ /* 0x000fe20000010000 */
[----:B------:R-:W-:-:S03]  /*3e90*/  IMAD.MOV.U32 R76, RZ, RZ, R119 ;  /* 0x000000ffff4c7224 */ /* 0x000fc600078e0077 */
[----:B------:R-:W-:Y:S02]  /*3ea0*/  FADD.FTZ R77, R77, R6 ;  /* 0x000000064d4d7221 */ /* 0x000fe40000010000 */
[----:B------:R-:W1:Y:S01]  /*3eb0*/  MUFU.EX2 R62, R62 ;  /* 0x0000003e003e7308 */ /* 0x000e620000000800 */
[----:B--2---:R-:W-:-:S01]  /*3ec0*/  FADD.FTZ R12, R82, R3 ;  /* 0x00000003520c7221 */ /* 0x004fc20000010000 */
[----:B------:R-:W-:Y:S01]  /*3ed0*/  FADD.FTZ R6, R64, R77 ;  /* 0x0000004d40067221 */ /* 0x000fe20000010000 */
[----:B------:R-:W-:-:S05]  /*3ee0*/  IMAD.MOV.U32 R77, RZ, RZ, R119 ;  /* 0x000000ffff4d7224 */ /* 0x000fca00078e0077 */
[----:B------:R-:W2:Y:S01]  /*3ef0*/  MUFU.EX2 R65, R65 ;  /* 0x0000004100417308 */ /* 0x000ea20000000800 */
[----:B0-----:R-:W-:-:S01]  /*3f00*/  FADD.FTZ R3, R83, R12 ;  /* 0x0000000c53037221 */ /* 0x001fc20000010000 */
[----:B------:R-:W-:Y:S01]  /*3f10*/  F2FP.SATFINITE.E4M3.F32.PACK_AB_MERGE_C R82, R83, R82, RZ ;  /* 0x000000525352723e */ /* 0x000fe200048070ff */
[----:B------:R-:W-:-:S03]  /*3f20*/  IMAD.MOV.U32 R83, RZ, RZ, R119 ;  /* 0x000000ffff537224 */ /* 0x000fc600078e0077 */
[----:B------:R-:W-:Y:S01]  /*3f30*/  F2FP.SATFINITE.E4M3.F32.PACK_AB_MERGE_C R209, R59, R58, R82 ;  /* 0x0000003a3bd1723e */ /* 0x000fe20004807052 */
[----:B------:R-:W-:Y:S01]  /*3f40*/  IMAD.MOV.U32 R82, RZ, RZ, R119 ;  /* 0x000000ffff527224 */ /* 0x000fe200078e0077 */
[----:B------:R-:W0:Y:S01]  /*3f50*/  MUFU.EX2 R63, R63 ;  /* 0x0000003f003f7308 */ /* 0x000e220000000800 */
[----:B-1----:R-:W-:-:S01]  /*3f60*/  FADD.FTZ R12, R62, R3 ;  /* 0x000000033e0c7221 */ /* 0x002fc20000010000 */
[--C-:B------:R-:W-:Y:S02]  /*3f70*/  IMAD.MOV.U32 R59, RZ, RZ, R119.reuse ;  /* 0x000000ffff3b7224 */ /* 0x100fe400078e0077 */
[----:B------:R-:W-:-:S04]  /*3f80*/  IMAD.MOV.U32 R58, RZ, RZ, R119 ;  /* 0x000000ffff3a7224 */ /* 0x000fc800078e0077 */
[----:B------:R-:W1:Y:S01]  /*3f90*/  MUFU.EX2 R70, R70 ;  /* 0x0000004600467308 */ /* 0x000e620000000800 */
[----:B--2---:R-:W-:-:S04]  /*3fa0*/  FADD.FTZ R3, R65, R6 ;  /* 0x0000000641037221 */ /* 0x004fc80000010000 */
[----:B------:R-:W-:-:S03]  /*3fb0*/  FADD.FTZ R6, R30, R3 ;  /* 0x000000031e067221 */ /* 0x000fc60000010000 */
[----:B------:R-:W2:Y:S01]  /*3fc0*/  MUFU.EX2 R69, R69 ;  /* 0x0000004500457308 */ /* 0x000ea20000000800 */
[----:B0-----:R-:W-:-:S07]  /*3fd0*/  FADD.FTZ R9, R63, R12 ;  /* 0x0000000c3f097221 */ /* 0x001fce0000010000 */
[----:B------:R-:W0:Y:S01]  /*3fe0*/  MUFU.EX2 R71, R71 ;  /* 0x0000004700477308 */ /* 0x000e220000000800 */
[----:B-1----:R-:W-:-:S07]  /*3ff0*/  FADD.FTZ R4, R70, R9 ;  /* 0x0000000946047221 */ /* 0x002fce0000010000 */
[----:B------:R-:W1:Y:S01]  /*4000*/  MUFU.EX2 R31, R31 ;  /* 0x0000001f001f7308 */ /* 0x000e620000000800 */
[----:B--2---:R-:W-:-:S01]  /*4010*/  FADD.FTZ R6, R69, R6 ;  /* 0x0000000645067221 */ /* 0x004fc20000010000 */
[----:B------:R-:W-:Y:S01]  /*4020*/  F2FP.SATFINITE.E4M3.F32.PACK_AB_MERGE_C R30, R69, R30, RZ ;  /* 0x0000001e451e723e */ /* 0x000fe200048070ff */
[----:B------:R-:W-:-:S03]  /*4030*/  IMAD.MOV.U32 R69, RZ, RZ, R119 ;  /* 0x000000ffff457224 */ /* 0x000fc600078e0077 */
[----:B------:R-:W-:Y:S01]  /*4040*/  F2FP.SATFINITE.E4M3.F32.PACK_AB_MERGE_C R210, R65, R64, R30 ;  /* 0x0000004041d2723e */ /* 0x000fe2000480701e */
[--C-:B------:R-:W-:Y:S01]  /*4050*/  IMAD.MOV.U32 R65, RZ, RZ, R119.reuse ;  /* 0x000000ffff417224 */ /* 0x100fe200078e0077 */
[----:B------:R-:W2:Y:S01]  /*4060*/  MUFU.EX2 R42, R42 ;  /* 0x0000002a002a7308 */ /* 0x000ea20000000800 */
[C---:B0-----:R-:W-:Y:S01]  /*4070*/  F2FP.SATFINITE.E4M3.F32.PACK_AB_MERGE_C R70, R71.reuse, R70, RZ ;  /* 0x000000464746723e */ /* 0x041fe200048070ff */
[----:B------:R-:W-:Y:S01]  /*4080*/  FADD.FTZ R71, R71, R4 ;  /* 0x0000000447477221 */ /* 0x000fe20000010000 */
[--C-:B------:R-:W-:Y:S02]  /*4090*/  IMAD.MOV.U32 R64, RZ, RZ, R119.reuse ;  /* 0x000000ffff407224 */ /* 0x100fe400078e0077 */
[----:B------:R-:W-:Y:S01]  /*40a0*/  F2FP.SATFINITE.E4M3.F32.PACK_AB_MERGE_C R211, R63, R62, R70 ;  /* 0x0000003e3fd3723e */ /* 0x000fe20004807046 */
[----:B------:R-:W-:Y:S02]  /*40b0*/  IMAD.MOV.U32 R70, RZ, RZ, R119 ;  /* 0x000000ffff467224 */ /* 0x000fe400078e0077 */
[----:B------:R-:W0:Y:S01]  /*40c0*/  MUFU.EX2 R43, R43 ;  /* 0x0000002b002b7308 */ /* 0x000e220000000800 */
[----:B-1----:R-:W-:-:S01]  /*40d0*/  FADD.FTZ R3, R31, R6 ;  /* 0x000000061f037221 */ /* 0x002fc20000010000 */
[----:B------:R-:W-:-:S02]  /*40e0*/  IMAD.MOV.U32 R63, RZ, RZ, R119 ;  /* 0x000000ffff3f7224 */ /* 0x000fc400078e0077 */
[----:B------:R-:W-:Y:S02]  /*40f0*/  IMAD.MOV.U32 R62, RZ, RZ, R119 ;  /* 0x000000ffff3e7224 */ /* 0x000fe400078e0077 */
[----:B------:R-:W-:Y:S01]  /*4100*/  FADD.FTZ R6, R34, R3 ;  /* 0x0000000322067221 */ /* 0x000fe20000010000 */
[----:B------:R-:W-:Y:S01]  /*4110*/  IMAD.MOV.U32 R30, RZ, RZ, R119 ;  /* 0x000000ffff1e7224 */ /* 0x000fe200078e0077 */
[----:B------:R-:W1:Y:S01]  /*4120*/  MUFU.EX2 R35, R35 ;  /* 0x0000002300237308 */ /* 0x000e620000000800 */
[----:B--2---:R-:W-:-:S01]  /*4130*/  FADD.FTZ R4, R42, R71 ;  /* 0x000000472a047221 */ /* 0x004fc20000010000 */
[----:B------:R-:W-:-:S06]  /*4140*/  IMAD.MOV.U32 R71, RZ, RZ, R119 ;  /* 0x000000ffff477224 */ /* 0x000fcc00078e0077 */
        /* <DEDUP_REMOVED lines=8> */
[----:B------:R-:W-:Y:S01]  /*41d0*/  F2FP.SATFINITE.E4M3.F32.PACK_AB_MERGE_C R35, R40, R35, RZ ;  /* 0x000000232823723e */ /* 0x000fe200048070ff */
[----:B------:R-:W-:-:S03]  /*41e0*/  IMAD.MOV.U32 R40, RZ, RZ, R119 ;  /* 0x000000ffff287224 */ /* 0x000fc600078e0077 */
[----:B------:R-:W-:Y:S01]  /*41f0*/  F2FP.SATFINITE.E4M3.F32.PACK_AB_MERGE_C R212, R34, R31, R35 ;  /* 0x0000001f22d4723e */ /* 0x000fe20004807023 */
[--C-:B------:R-:W-:Y:S01]  /*4200*/  IMAD.MOV.U32 R35, RZ, RZ, R119.reuse ;  /* 0x000000ffff237224 */ /* 0x100fe200078e0077 */
[----:B------:R-:W0:Y:S01]  /*4210*/  MUFU.EX2 R50, R50 ;  /* 0x0000003200327308 */ /* 0x000e220000000800 */
[C---:B-1----:R-:W-:Y:S01]  /*4220*/  F2FP.SATFINITE.E4M3.F32.PACK_AB_MERGE_C R46, R47.reuse, R46, RZ ;  /* 0x0000002e2f2e723e */ /* 0x042fe200048070ff */
[----:B------:R-:W-:Y:S01]  /*4230*/  FADD.FTZ R47, R47, R4 ;  /* 0x000000042f2f7221 */ /* 0x000fe20000010000 */
[--C-:B------:R-:W-:Y:S02]  /*4240*/  IMAD.MOV.U32 R34, RZ, RZ, R119.reuse ;  /* 0x000000ffff227224 */ /* 0x100fe400078e0077 */
[----:B------:R-:W-:Y:S01]  /*4250*/  F2FP.SATFINITE.E4M3.F32.PACK_AB_MERGE_C R213, R43, R42, R46 ;  /* 0x0000002a2bd5723e */ /* 0x000fe2000480702e */
[----:B------:R-:W-:Y:S02]  /*4260*/  IMAD.MOV.U32 R46, RZ, RZ, R119 ;  /* 0x000000ffff2e7224 */ /* 0x000fe400078e0077 */
        /* <DEDUP_REMOVED lines=9> */
[----:B-1----:R-:W-:-:S07]  /*4300*/  FADD.FTZ R4, R39, R4 ;  /* 0x0000000427047221 */ /* 0x002fce0000010000 */
[----:B------:R-:W1:Y:S01]  /*4310*/  MUFU.EX2 R54, R54 ;  /* 0x0000003600367308 */ /* 0x000e620000000800 */
[----:B--2---:R-:W-:-:S07]  /*4320*/  FADD.FTZ R7, R51, R6 ;  /* 0x0000000633077221 */ /* 0x004fce0000010000 */
[----:B------:R-:W2:Y:S01]  /*4330*/  MUFU.EX2 R55, R55 ;  /* 0x0000003700377308 */ /* 0x000ea20000000800 */
[----:B0-----:R-:W-:Y:S01]  /*4340*/  F2FP.SATFINITE.E4M3.F32.PACK_AB_MERGE_C R8, R44, R41, RZ ;  /* 0x000000292c08723e */ /* 0x001fe200048070ff */
[----:B------:R-:W-:-:S03]  /*4350*/  FADD.FTZ R41, R41, R4 ;  /* 0x0000000429297221 */ /* 0x000fc60000010000 */
[----:B------:R-:W-:Y:S01]  /*4360*/  F2FP.SATFINITE.E4M3.F32.PACK_AB_MERGE_C R214, R39, R38, R8 ;  /* 0x0000002627d6723e */ /* 0x000fe20004807008 */
[----:B------:R-:W-:-:S01]  /*4370*/  FADD.FTZ R41, R44, R41 ;  /* 0x000000292c297221 */ /* 0x000fc20000010000 */
[----:B------:R-:W-:Y:S01]  /*4380*/  IMAD.MOV.U32 R44, RZ, RZ, R119 ;  /* 0x000000ffff2c7224 */ /* 0x000fe200078e0077 */
[----:B------:R-:W-:Y:S01]  /*4390*/  MUFU.EX2 R28, R28 ;  /* 0x0000001c001c7308 */ /* 0x000fe20000000800 */
[----:B-1----:R-:W-:-:S01]  /*43a0*/  FADD.FTZ R4, R54, R7 ;  /* 0x0000000736047221 */ /* 0x002fc20000010000 */
[--C-:B------:R-:W-:Y:S02]  /*43b0*/  IMAD.MOV.U32 R39, RZ, RZ, R119.reuse ;  /* 0x000000ffff277224 */ /* 0x100fe400078e0077 */
[----:B------:R-:W-:-:S04]  /*43c0*/  IMAD.MOV.U32 R38, RZ, RZ, R119 ;  /* 0x000000ffff267224 */ /* 0x000fc800078e0077 */
[----:B------:R-:W0:Y:S01]  /*43d0*/  MUFU.EX2 R29, R29 ;  /* 0x0000001d001d7308 */ /* 0x000e220000000800 */
[C---:B--2---:R-:W-:Y:S01]  /*43e0*/  F2FP.SATFINITE.E4M3.F32.PACK_AB_MERGE_C R54, R55.reuse, R54, RZ ;  /* 0x000000363736723e */ /* 0x044fe200048070ff */
[----:B------:R-:W-:-:S03]  /*43f0*/  FADD.FTZ R55, R55, R4 ;  /* 0x0000000437377221 */ /* 0x000fc60000010000 */
[----:B------:R-:W-:Y:S01]  /*4400*/  F2FP.SATFINITE.E4M3.F32.PACK_AB_MERGE_C R215, R51, R50, R54 ;  /* 0x0000003233d7723e */ /* 0x000fe20004807036 */
[--C-:B------:R-:W-:Y:S02]  /*4410*/  IMAD.MOV.U32 R54, RZ, RZ, R119.reuse ;  /* 0x000000ffff367224 */ /* 0x100fe400078e0077 */
[----:B------:R-:W1:Y:S01]  /*4420*/  MUFU.EX2 R24, R24 ;  /* 0x0000001800187308 */ /* 0x000e620000000800 */
[--C-:B------:R-:W-:Y:S02]  /*4430*/  IMAD.MOV.U32 R51, RZ, RZ, R119.reuse ;  /* 0x000000ffff337224 */ /* 0x100fe400078e0077 */
[----:B------:R-:W-:-:S05]  /*4440*/  IMAD.MOV.U32 R50, RZ, RZ, R119 ;  /* 0x000000ffff327224 */ /* 0x000fca00078e0077 */
[----:B------:R-:W2:Y:S01]  /*4450*/  MUFU.EX2 R26, R26 ;  /* 0x0000001a001a7308 */ /* 0x000ea20000000800 */
[----:B0-----:R-:W-:-:S07]  /*4460*/  F2FP.SATFINITE.E4M3.F32.PACK_AB_MERGE_C R7, R29, R28, RZ ;  /* 0x0000001c1d07723e */ /* 0x001fce00048070ff */
[----:B------:R-:W0:Y:S01]  /*4470*/  MUFU.EX2 R25, R25 ;  /* 0x0000001900197308 */ /* 0x000e220000000800 */
[----:B-1----:R-:W-:-:S01]  /*4480*/  FADD.FTZ R4, R24, R41 ;  /* 0x0000002918047221 */ /* 0x002fc20000010000 */
[----:B------:R-:W-:-:S06]  /*4490*/  IMAD.MOV.U32 R41, RZ, RZ, R119 ;  /* 0x000000ffff297224 */ /* 0x000fcc00078e0077 */
[----:B------:R-:W1:Y:S01]  /*44a0*/  MUFU.EX2 R27, R27 ;  /* 0x0000001b001b7308 */ /* 0x000e620000000800 */
[----:B--2---:R-:W-:-:S01]  /*44b0*/  FADD.FTZ R6, R26, R55 ;  /* 0x000000371a067221 */ /* 0x004fc20000010000 */
[----:B------:R-:W-:-:S06]  /*44c0*/  IMAD.MOV.U32 R55, RZ, RZ, R119 ;  /* 0x000000ffff377224 */ /* 0x000fcc00078e0077 */
[----:B------:R-:W2:Y:S01]  /*44d0*/  MUFU.EX2 R68, R68 ;  /* 0x0000004400447308 */ /* 0x000ea20000000800 */
[C---:B0-----:R-:W-:Y:S01]  /*44e0*/  F2FP.SATFINITE.E4M3.F32.PACK_AB_MERGE_C R216, R25.reuse, R24, R7 ;  /* 0x0000001819d8723e */ /* 0x041fe20004807007 */
[----:B------:R-:W-:Y:S01]  /*44f0*/  FADD.FTZ R25, R25, R4 ;  /* 0x0000000419197221 */ /* 0x000fe20000010000 */
[----:B------:R-:W-:-:S03]  /*4500*/  IMAD.MOV.U32 R24, RZ, RZ, R119 ;  /* 0x000000ffff187224 */ /* 0x000fc600078e0077 */
[----:B------:R-:W-:Y:S01]  /*4510*/  FADD.FTZ R28, R28, R25 ;  /* 0x000000191c1c7221 */ /* 0x000fe20000010000 */
[----:B------:R-:W-:Y:S01]  /*4520*/  IMAD.MOV.U32 R25, RZ, RZ, R119 ;  /* 0x000000ffff197224 */ /* 0x000fe200078e0077 */
[----:B------:R0:W3:Y:S01]  /*4530*/  MUFU.EX2 R3, R80 ;  /* 0x0000005000037308 */ /* 0x0000e20000000800 */
[----:B-1----:R-:W-:-:S01]  /*4540*/  FADD.FTZ R7, R27, R6 ;  /* 0x000000061b077221 */ /* 0x002fc20000010000 */
[----:B------:R-:W-:Y:S01]  /*4550*/  FADD.FTZ R29, R29, R28 ;  /* 0x0000001c1d1d7221 */ /* 0x000fe20000010000 */
[----:B------:R-:W-:-:S05]  /*4560*/  IMAD.MOV.U32 R28, RZ, RZ, R119 ;  /* 0x000000ffff1c7224 */ /* 0x000fca00078e0077 */
[----:B------:R-:W-:Y:S01]  /*4570*/  MUFU.EX2 R36, R36 ;  /* 0x0000002400247308 */ /* 0x000fe20000000800 */
[----:B--2---:R-:W-:-:S01]  /*4580*/  FADD.FTZ R4, R68, R7 ;  /* 0x0000000744047221 */ /* 0x004fc20000010000 */
[----:B0-----:R-:W-:-:S06]  /*4590*/  IMAD.MOV.U32 R80, RZ, RZ, R119 ;  /* 0x000000ffff507224 */ /* 0x001fcc00078e0077 */
[----:B------:R-:W0:Y:S01]  /*45a0*/  MUFU.EX2 R37, R37 ;  /* 0x0000002500257308 */ /* 0x000e220000000800 */
[----:B---3--:R-:W-:-:S01]  /*45b0*/  FADD.FTZ R4, R3, R4 ;  /* 0x0000000403047221 */ /* 0x008fc20000010000 */
[----:B------:R-:W-:-:S04]  /*45c0*/  F2FP.SATFINITE.E4M3.F32.PACK_AB_MERGE_C R68, R3, R68, RZ ;  /* 0x000000440344723e */ /* 0x000fc800048070ff */
[----:B------:R-:W-:Y:S01]  /*45d0*/  F2FP.SATFINITE.E4M3.F32.PACK_AB_MERGE_C R217, R27, R26, R68 ;  /* 0x0000001a1bd9723e */ /* 0x000fe20004807044 */
[--C-:B------:R-:W-:Y:S01]  /*45e0*/  IMAD.MOV.U32 R68, RZ, RZ, R119.reuse ;  /* 0x000000ffff447224 */ /* 0x100fe200078e0077 */
        /* <DEDUP_REMOVED lines=9> */
[----:B--2---:R-:W-:-:S07]  /*4680*/  FADD.FTZ R3, R81, R4 ;  /* 0x0000000451037221 */ /* 0x004fce0000010000 */
[----:B------:R-:W2:Y:S01]  /*4690*/  MUFU.EX2 R85, R85 ;  /* 0x0000005500557308 */ /* 0x000ea20000000800 */
[C---:B0-----:R-:W-:Y:S01]  /*46a0*/  F2FP.SATFINITE.E4M3.F32.PACK_AB_MERGE_C R218, R33.reuse, R32, R7 ;  /* 0x0000002021da723e */ /* 0x041fe20004807007 */
[----:B------:R-:W-:Y:S01]  /*46b0*/  FADD.FTZ R33, R33, R6 ;  /* 0x0000000621217221 */ /* 0x000fe20000010000 */
[----:B------:R-:W-:-:S03]  /*46c0*/  IMAD.MOV.U32 R32, RZ, RZ, R119 ;  /* 0x000000ffff207224 */ /* 0x000fc600078e0077 */
[----:B------:R-:W-:Y:S01]  /*46d0*/  FADD.FTZ R36, R36, R33 ;  /* 0x0000002124247221 */ /* 0x000fe20000010000 */
[----:B------:R-:W-:Y:S01]  /*46e0*/  IMAD.MOV.U32 R33, RZ, RZ, R119 ;  /* 0x000000ffff217224 */ /* 0x000fe200078e0077 */
[----:B------:R-:W0:Y:S01]  /*46f0*/  MUFU.EX2 R88, R88 ;  /* 0x0000005800587308 */ /* 0x000e220000000800 */
[----:B-1----:R-:W-:-:S04]  /*4700*/  FADD.FTZ R4, R84, R3 ;  /* 0x0000000354047221 */ /* 0x002fc80000010000 */
[----:B--2---:R-:W-:Y:S01]  /*4710*/  FADD.FTZ R3, R85, R4 ;  /* 0x0000000455037221 */ /* 0x004fe20000010000 */
[----:B------:R-:W-:-:S01]  /*4720*/  FADD.FTZ R4, R37, R36 ;  /* 0x0000002425047221 */ /* 0x000fc20000010000 */
[--C-:B------:R-:W-:Y:S02]  /*4730*/  IMAD.MOV.U32 R37, RZ, RZ, R119.reuse ;  /* 0x000000ffff257224 */ /* 0x100fe400078e0077 */
[----:B------:R-:W-:Y:S01]  /*4740*/  IMAD.MOV.U32 R36, RZ, RZ, R119 ;  /* 0x000000ffff247224 */ /* 0x000fe200078e0077 */
[C---:B0-----:R-:W-:Y:S01]  /*4750*/  F2FP.SATFINITE.E4M3.F32.PACK_AB_MERGE_C R6, R88.reuse, R85, RZ ;  /* 0x000000555806723e */ /* 0x041fe200048070ff */
[----:B------:R-:W-:-:S01]  /*4760*/  FADD.FTZ R3, R88, R3 ;  /* 0x0000000358037221 */ /* 0x000fc20000010000 */
[--C-:B------:R-:W-:Y:S02]  /*4770*/  IMAD.MOV.U32 R88, RZ, RZ, R119.reuse ;  /* 0x000000ffff587224 */ /* 0x100fe400078e0077 */
[----:B------:R-:W-:Y:S01]  /*4780*/  F2FP.SATFINITE.E4M3.F32.PACK_AB_MERGE_C R219, R84, R81, R6 ;  /* 0x0000005154db723e */ /* 0x000fe20004807006 */
[----:B------:R-:W-:-:S02]  /*4790*/  IMAD.MOV.U32 R85, RZ, RZ, R119 ;  /* 0x000000ffff557224 */ /* 0x000fc400078e0077 */
[--C-:B------:R-:W-:Y:S02]  /*47a0*/  IMAD.MOV.U32 R84, RZ, RZ, R119.reuse ;  /* 0x000000ffff547224 */ /* 0x100fe400078e0077 */
[----:B------:R-:W-:Y:S01]  /*47b0*/  IMAD.MOV.U32 R81, RZ, RZ, R119 ;  /* 0x000000ffff517224 */ /* 0x000fe200078e0077 */
[----:B------:R-:W-:Y:S06]  /*47c0*/  @!P1 BRA `(.L_x_3644) ;  /* 0x0000003000709947 */ /* 0x000fec0003800000 */
[----:B------:R-:W-:Y:S01]  /*47d0*/  IMAD.MOV.U32 R6, RZ, RZ, R5 ;  /* 0x000000ffff067224 */ /* 0x000fe200078e0005 */
[----:B------:R-:W-:Y:S01]  /*47e0*/  CS2R R118, SRZ ;  /* 0x0000000000767805 */ /* 0x000fe2000001ff00 */
[----:B------:R-:W-:Y:S01]  /*47f0*/  IMAD.MOV.U32 R7, RZ, RZ, R0 ;  /* 0x000000ffff077224 */ /* 0x000fe200078e0000 */
        /* <DEDUP_REMOVED lines=47> */
[----:B------:R-:W-:Y:S01]  /*4af0*/  UIADD3 UR52, UR49, -0x2, URZ ;  /* 0xfffffffe31347890 */ /* 0x000fe2000fffe03f */
[----:B------:R-:W-:-:S02]  /*4b00*/  UMOV UR53, UR45 ;  /* 0x0000002d00357c82 */ /* 0x000fc40008000000 */
[----:B------:R-:W-:-:S09]  /*4b10*/  UMOV UR49, UR44 ;  /* 0x0000002c00317c82 */ /* 0x000fd20008000000 */
.L_x_3655:
[----:B------:R-:W-:Y:S01]  /*4b20*/  ISETP.NE.AND P2, PT, RZ, UR38, PT ;  /* 0x00000026ff007c0c */ /* 0x000fe2000bf45270 */
[----:B------:R-:W-:-:S04]  /*4b30*/  UISETP.NE.AND UP0, UPT, UR49, 0x1, UPT ;  /* 0x000000013100788c */ /* 0x000fc8000bf05270 */
[----:B------:R-:W-:-:S04]  /*4b40*/  USEL UR45, URZ, 0x1, UP0 ;  /* 0x000000013f2d7887 */ /* 0x000fc80008000000 */
[----:B------:R-:W-:-:S04]  /*4b50*/  ULOP3.LUT UR45, UR53, UR45, URZ, 0x3c, !UPT ;  /* 0x0000002d352d7292 */ /* 0x000fc8000f8e3c3f */
[----:B------:R-:W-:Y:S08]  /*4b60*/  @P2 BRA `(.L_x_3645) ;  /* 0x0000000000382947 */ /* 0x000ff00003800000 */
[----:B------:R-:W-:Y:S05]  /*4b70*/  @!P0 BRA `(.L_x_3646) ;  /* 0x0000000000048947 */ /* 0x000fea0003800000 */
[----:B------:R-:W-:Y:S01]  /*4b80*/  BPT.TRAP 0x1 ;  /* 0x000000040000795c */ /* 0x000fe20000300000 */
.L_x_3646:
[----:B------:R-:W-:Y:S01]  /*4b90*/  UIADD3 UR6, UR49, 0x1, URZ ;  /* 0x0000000131067890 */ /* 0x000fe2000fffe03f */
[----:B------:R-:W-:-:S03]  /*4ba0*/  IMAD.U32 R0, RZ, RZ, UR45 ;  /* 0x0000002dff007e24 */ /* 0x000fc6000f8e00ff */
[----:B------:R-:W-:Y:S02]  /*4bb0*/  UISETP.NE.AND UP0, UPT, UR6, 0x2, UPT ;  /* 0x000000020600788c */ /* 0x000fe4000bf05270 */
[----:B------:R-:W-:Y:S02]  /*4bc0*/  SHF.L.U32 R0, R0, 0x1f, RZ ;  /* 0x0000001f00007819 */ /* 0x000fe400000006ff */
[----:B------:R-:W-:-:S04]  /*4bd0*/  USEL UR6, UR6, URZ, UP0 ;  /* 0x0000003f06067287 */ /* 0x000fc80008000000 */
[----:B------:R-:W-:-:S09]  /*4be0*/  ULEA UR6, UR6, UR39, 0x3 ;  /* 0x0000002706067291 */ /* 0x000fd2000f8e183f */
[----:B------:R0:W1:Y:S01]  /*4bf0*/  SYNCS.PHASECHK.TRANS64.TRYWAIT P1, [UR6+0x33430], R0 ;  /* 0x03343000ff0075a7 */ /* 0x0000620008020146 */
[----:B------:R-:W-:Y:S05]  /*4c00*/  @!P0 BRA `(.L_x_3647) ;  /* 0x0000000000048947 */ /* 0x000fea0003800000 */
[----:B------:R-:W-:Y:S01]  /*4c10*/  BPT.TRAP 0x1 ;  /* 0x000000040000795c */ /* 0x000fe20000300000 */
.L_x_3647:
[----:B-1----:R-:W-:Y:S05]  /*4c20*/  @P1 BRA `(.L_x_3645) ;  /* 0x0000000000081947 */ /* 0x002fea0003800000 */
[----:B------:R-:W1:Y:S02]  /*4c30*/  SYNCS.PHASECHK.TRANS64.TRYWAIT P1, [UR6+0x33430], R0 ;  /* 0x03343000ff0075a7 */ /* 0x000e640008020146 */
[----:B-1----:R-:W-:Y:S05]  /*4c40*/  @!P1 BRA `(.L_x_3648) ;  /* 0x000000b400209947 */ /* 0x002fea0003800000 */
.L_x_3645:
[----:B01----:R-:W-:Y:S01]  /*4c50*/  VIADD R0, R23, 0x8 ;  /* 0x0000000817007836 */ /* 0x003fe20000000000 */
[----:B------:R-:W-:Y:S01]  /*4c60*/  UIADD3 UR44, UR49, 0x1, URZ ;  /* 0x00000001312c7890 */ /* 0x000fe2000fffe03f */
[----:B------:R-:W-:Y:S01]  /*4c70*/  UMOV UR27, 0x80000020 ;  /* 0x80000020001b7882 */ /* 0x000fe20000000000 */
[----:B------:R-:W-:Y:S02]  /*4c80*/  UMOV UR28, UR24 ;  /* 0x00000018001c7c82 */ /* 0x000fe40008000000 */
[----:B------:R0:W-:Y:S01]  /*4c90*/  BAR.SYNC.DEFER_BLOCKING R0, 0x100 ;  /* 0x000400000000751d */ /* 0x0001e20000010000 */
[----:B------:R-:W-:-:S04]  /*4ca0*/  UISETP.NE.AND UP0, UPT, UR44, 0x2, UPT ;  /* 0x000000022c00788c */ /* 0x000fc8000bf05270 */
[----:B------:R-:W-:Y:S01]  /*4cb0*/  USEL UR44, UR44, URZ, UP0 ;  /* 0x0000003f2c2c7287 */ /* 0x000fe20008000000 */
[----:B------:R-:W-:Y:S01]  /*4cc0*/  UMOV UR29, UR25 ;  /* 0x00000019001d7c82 */ /* 0x000fe20008000000 */
[----:B------:R-:W-:Y:S02]  /*4cd0*/  UMOV UR31, 0x80000020 ;  /* 0x80000020001f7882 */ /* 0x000fe40000000000 */
[----:B------:R-:W-:Y:S01]  /*4ce0*/  UIMAD UR54, UR44, 0x780, UR48 ;  /* 0x000007802c3678a4 */ /* 0x000fe2000f8e0230 */
[----:B------:R-:W-:Y:S01]  /*4cf0*/  UMOV UR32, UR24 ;  /* 0x0000001800207c82 */ /* 0x000fe20008000000 */
[----:B------:R-:W-:Y:S02]  /*4d00*/  UMOV UR33, UR25 ;  /* 0x0000001900217c82 */ /* 0x000fe40008000000 */
[----:B------:R-:W-:Y:S02]  /*4d10*/  UIADD3 UR30, UR54, 0x80, URZ ;  /* 0x00000080361e7890 */ /* 0x000fe4000fffe03f */
[----:B------:R-:W-:-:S02]  /*4d20*/  UIADD3 UR34, UR54, 0x100, URZ ;  /* 0x0000010036227890 */ /* 0x000fc4000fffe03f */
[----:B------:R-:W-:Y:S01]  /*4d30*/  UMOV UR26, UR54 ;  /* 0x00000036001a7c82 */ /* 0x000fe20008000000 */
[----:B------:R-:W-:Y:S01]  /*4d40*/  UMOV UR35, 0x80000020 ;  /* 0x8000002000237882 */ /* 0x000fe20000000000 */
[----:B------:R-:W-:Y:S01]  /*4d50*/  UIADD3 UR6, UR54, 0x200, URZ ;  /* 0x0000020036067890 */ /* 0x000fe2000fffe03f */
[----:B------:R-:W-:Y:S01]  /*4d60*/  UMOV UR7, 0x80000020 ;  /* 0x8000002000077882 */ /* 0x000fe20000000000 */
[----:B------:R-:W-:Y:S01]  /*4d70*/  UIADD3 UR10, UR54, 0x202, URZ ;  /* 0x00000202360a7890 */ /* 0x000fe2000fffe03f */
[----:B------:R-:W-:Y:S01]  /*4d80*/  WARPGROUP.ARRIVE ;  /* 0x00000000000079c5 */ /* 0x000fe20000000000 */
[----:B------:R-:W-:Y:S01]  /*4d90*/  UMOV UR11, 0x80000020 ;  /* 0x80000020000b7882 */ /* 0x000fe20000000000 */
[----:B------:R-:W-:Y:S01]  /*4da0*/  UIADD3 UR14, UR54, 0x282, URZ ;  /* 0x00000282360e7890 */ /* 0x000fe2000fffe03f */
[----:B------:R-:W-:Y:S01]  /*4db0*/  UMOV UR15, 0x80000020 ;  /* 0x80000020000f7882 */ /* 0x000fe20000000000 */
[----:B------:R-:W-:Y:S02]  /*4dc0*/  UIADD3 UR18, UR54, 0x500, URZ ;  /* 0x0000050036127890 */ /* 0x000fe4000fffe03f */
[----:B------:R-:W-:Y:S01]  /*4dd0*/  QGMMA.64x32x32.F32.E4M3.E4M3 R184, gdesc[UR24], RZ, !UPT, gsb0 ;  /* 0x0060000018b879f3 */ /* 0x000fe2000c0008ff */
[----:B------:R-:W-:Y:S01]  /*4de0*/  UIADD3 UR26, UR54, 0x180, URZ ;  /* 0x00000180361a7890 */ /* 0x000fe2000fffe03f */
[----:B------:R-:W-:Y:S01]  /*4df0*/  UMOV UR27, 0x80000020 ;  /* 0x80000020001b7882 */ /* 0x000fe20000000000 */
[----:B------:R-:W-:Y:S01]  /*4e00*/  UMOV UR19, 0x80000020 ;  /* 0x8000002000137882 */ /* 0x000fe20000000000 */
[----:B------:R-:W-:Y:S01]  /*4e10*/  UIADD3 UR22, UR54, 0x502, URZ ;  /* 0x0000050236167890 */ /* 0x000fe2000fffe03f */
[----:B------:R-:W-:Y:S01]  /*4e20*/  UMOV UR23, 0x80000020 ;  /* 0x8000002000177882 */ /* 0x000fe20000000000 */
[----:B------:R-:W-:-:S02]  /*4e30*/  WARPGROUP.DEPBAR.LE gsb0, 0x0 ;  /* 0x00008000000079c5 */ /* 0x000fc40000010000 */
[----:B------:R-:W-:-:S06]  /*4e40*/  WARPGROUP.ARRIVE ;  /* 0x00000000000079c5 */ /* 0x000fcc0000000000 */
[----:B------:R-:W-:Y:S01]  /*4e50*/  QGMMA.64x32x32.F32.E4M3.E4M3 R168, gdesc[UR28], RZ, !UPT, gsb0 ;  /* 0x006000001ca879f3 */ /* 0x000fe2000c0008ff */
[----:B------:R-:W-:Y:S01]  /*4e60*/  UIADD3 UR30, UR54, 0x82, URZ ;  /* 0x00000082361e7890 */ /* 0x000fe2000fffe03f */
[----:B------:R-:W-:Y:S01]  /*4e70*/  UMOV UR28, UR4 ;  /* 0x00000004001c7c82 */ /* 0x000fe20008000000 */
[----:B------:R-:W-:Y:S01]  /*4e80*/  UMOV UR29, UR5 ;  /* 0x00000005001d7c82 */ /* 0x000fe20008000000 */
[----:B------:R-:W-:Y:S01]  /*4e90*/  UMOV UR31, 0x80000020 ;  /* 0x80000020001f7882 */ /* 0x000fe20000000000 */
[----:B------:R-:W-:Y:S02]  /*4ea0*/  WARPGROUP.DEPBAR.LE gsb0, 0x0 ;  /* 0x00008000000079c5 */ /* 0x000fe40000010000 */
        /* <DEDUP_REMOVED lines=18> */
[----:B------:R-:W-:Y:S01]  /*4fd0*/  UIADD3 UR6, UR54, 0x182, URZ ;  /* 0x0000018236067890 */ /* 0x000fe2000fffe03f */
[----:B------:R-:W-:Y:S01]  /*4fe0*/  UMOV UR7, 0x80000020 ;  /* 0x8000002000077882 */ /* 0x000fe20000000000 */
[----:B------:R-:W-:Y:S02]  /*4ff0*/  WARPGROUP.DEPBAR.LE gsb0, 0x0 ;  /* 0x00008000000079c5 */ /* 0x000fe40000010000 */
[----:B------:R-:W-:-:S06]  /*5000*/  WARPGROUP.ARRIVE ;  /* 0x00000000000079c5 */ /* 0x000fcc0000000000 */
[----:B------:R-:W-:Y:S01]  /*5010*/  QGMMA.64x32x32.F32.E4M3.E4M3 R168, gdesc[UR28], R168, gsb0 ;  /* 0x006000001ca879f3 */ /* 0x000fe200080008a8 */
[----:B------:R-:W-:Y:S01]  /*5020*/  UIADD3 UR30, UR54, 0x300, URZ ;  /* 0x00000300361e7890 */ /* 0x000fe2000fffe03f */
[----:B------:R-:W-:Y:S01]  /*5030*/  UMOV UR28, UR8 ;  /* 0x00000008001c7c82 */ /* 0x000fe20008000000 */
[----:B------:R-:W-:Y:S01]  /*5040*/  UMOV UR29, UR9 ;  /* 0x00000009001d7c82 */ /* 0x000fe20008000000 */
        /* <DEDUP_REMOVED lines=106> */
[----:B------:R-:W-:Y:S01]  /*56f0*/  UIADD3 UR54, UR54, 0x702, URZ ;  /* 0x0000070236367890 */ /* 0x000fe2000fffe03f */
[----:B------:R-:W-:Y:S02]  /*5700*/  WARPGROUP.DEPBAR.LE gsb0, 0x0 ;  /* 0x00008000000079c5 */ /* 0x000fe40000010000 */
[----:B------:R-:W-:-:S06]  /*5710*/  WARPGROUP.ARRIVE ;  /* 0x00000000000079c5 */ /* 0x000fcc0000000000 */
[----:B------:R-:W-:Y:S03]  /*5720*/  QGMMA.64x32x32.F32.E4M3.E4M3 R168, gdesc[UR28], R168, gsb0 ;  /* 0x006000001ca879f3 */ /* 0x000fe600080008a8 */
        /* <DEDUP_REMOVED lines=12> */
[----:B0-----:R-:W-:Y:S05]  /*57f0*/  @P2 BRA `(.L_x_3649) ;  /* 0x00000000002c2947 */ /* 0x001fea0003800000 */
[----:B------:R-:W-:Y:S05]  /*5800*/  @!P0 BRA `(.L_x_3650) ;  /* 0x0000000000048947 */ /* 0x000fea0003800000 */
[----:B------:R-:W-:Y:S01]  /*5810*/  BPT.TRAP 0x1 ;  /* 0x000000040000795c */ /* 0x000fe20000300000 */
.L_x_3650:
[----:B------:R-:W-:Y:S01]  /*5820*/  ULEA UR6, UR49, UR39, 0x3 ;  /* 0x0000002731067291 */ /* 0x000fe2000f8e183f */
[----:B------:R-:W-:-:S05]  /*5830*/  IMAD.U32 R0, RZ, RZ, UR53 ;  /* 0x00000035ff007e24 */ /* 0x000fca000f8e00ff */
[----:B------:R-:W-:-:S04]  /*5840*/  SHF.L.U32 R0, R0, 0x1f, RZ ;  /* 0x0000001f00007819 */ /* 0x000fc800000006ff */
[----:B------:R0:W1:Y:S01]  /*5850*/  SYNCS.PHASECHK.TRANS64.TRYWAIT P1, [UR6+0x33450], R0 ;  /* 0x03345000ff0075a7 */ /* 0x0000620008020146 */
[----:B------:R-:W-:Y:S05]  /*5860*/  @!P0 BRA `(.L_x_3651) ;  /* 0x0000000000048947 */ /* 0x000fea0003800000 */
[----:B------:R-:W-:Y:S01]  /*5870*/  BPT.TRAP 0x1 ;  /* 0x000000040000795c */ /* 0x000fe20000300000 */
.L_x_3651:
[----:B-1----:R-:W-:Y:S05]  /*5880*/  @P1 BRA `(.L_x_3649) ;  /* 0x0000000000081947 */ /* 0x002fea0003800000 */
[----:B------:R-:W1:Y:S02]  /*5890*/  SYNCS.PHASECHK.TRANS64.TRYWAIT P1, [UR6+0x33450], R0 ;  /* 0x03345000ff0075a7 */ /* 0x000e640008020146 */
[----:B-1----:R-:W-:Y:S05]  /*58a0*/  @!P1 BRA `(.L_x_3652) ;  /* 0x000000a800209947 */ /* 0x002fea0003800000 */
.L_x_3649:
[----:B------:R-:W-:Y:S01]  /*58b0*/  UIADD3 UR6, UR39, 0x200, URZ ;  /* 0x0000020027067890 */ /* 0x000fe2000fffe03f */
[----:B------:R-:W-:Y:S01]  /*58c0*/  WARPGROUP.ARRIVE ;  /* 0x00000000000079c5 */ /* 0x000fe20000000000 */
[----:B------:R-:W-:Y:S01]  /*58d0*/  UMOV UR7, 0xc0000010 ;  /* 0xc000001000077882 */ /* 0x000fe20000000000 */
[----:B01----:R-:W-:Y:S01]  /*58e0*/  IADD3 R0, -R23, 0xb, RZ ;  /* 0x0000000b17007810 */ /* 0x003fe20007ffe1ff */
[----:B------:R-:W-:-:S04]  /*58f0*/  USHF.R.U32.HI UR6, URZ, 0x4, UR6 ;  /* 0x000000043f067899 */ /* 0x000fc80008011606 */
[----:B------:R-:W-:-:S04]  /*5900*/  ULOP3.LUT UR6, UR6, 0x3fff, URZ, 0xc0, !UPT ;  /* 0x00003fff06067892 */ /* 0x000fc8000f8ec03f */
[----:B------:R-:W-:-:S04]  /*5910*/  ULOP3.LUT UR6, UR6, 0x10000, URZ, 0xfc, !UPT ;  /* 0x0001000006067892 */ /* 0x000fc8000f8efc3f */
[----:B------:R-:W-:-:S07]  /*5920*/  UIMAD UR10, UR49, 0x780, UR6 ;  /* 0x00000780310a78a4 */ /* 0x000fce000f8e0206 */
[----:B------:R-:W-:Y:S02]  /*5930*/  UMOV UR6, UR10 ;  /* 0x0000000a00067c82 */ /* 0x000fe40008000000 */
[----:B------:R-:W-:Y:S01]  /*5940*/  QGMMA.64x192x32.F32.E4M3.E4M3 R24, R200, gdesc[UR4], R24, gsb0 ;  /* 0x02e00004c8187df3 */ /* 0x000fe20008000818 */
[----:B------:R-:W-:Y:S01]  /*5950*/  UIADD3 UR6, UR10, 0x180, URZ ;  /* 0x000001800a067890 */ /* 0x000fe2000fffe03f */
[----:B------:R-:W-:Y:S01]  /*5960*/  UMOV UR7, 0xc0000010 ;  /* 0xc000001000077882 */ /* 0x000fe20000000000 */
[----:B------:R-:W-:Y:S02]  /*5970*/  WARPGROUP.DEPBAR.LE gsb0, 0x0 ;  /* 0x00008000000079c5 */ /* 0x000fe40000010000 */
[----:B------:R-:W-:-:S15]  /*5980*/  WARPGROUP.ARRIVE ;  /* 0x00000000000079c5 */ /* 0x000fde0000000000 */
        /* <DEDUP_REMOVED lines=15> */
[----:B------:R-:W-:Y:S03]  /*5a80*/  QGMMA.64x192x32.F32.E4M3.E4M3 R24, R216, gdesc[UR4], R24, gsb0 ;  /* 0x02e00004d8187df3 */ /* 0x000fe60008000818 */
[----:B------:R-:W-:Y:S02]  /*5a90*/  WARPGROUP.DEPBAR.LE gsb0, 0x0 ;  /* 0x00008000000079c5 */ /* 0x000fe40000010000 */
[----:B------:R0:W-:Y:S06]  /*5aa0*/  BAR.ARV R0, 0x100 ;  /* 0x000400000000751d */ /* 0x0001ec0000002000 */
[----:B------:R-:W-:Y:S05]  /*5ab0*/  @!P0 BRA `(.L_x_3653) ;  /* 0x0000000000048947 */ /* 0x000fea0003800000 */
[----:B------:R-:W-:Y:S01]  /*5ac0*/  BPT.TRAP 0x1 ;  /* 0x000000040000795c */ /* 0x000fe20000300000 */
.L_x_3653:
[----:B0-----:R-:W-:Y:S01]  /*5ad0*/  FMNMX.FTZ R0, R184, R7, !PT ;  /* 0x00000007b8007209 */ /* 0x001fe20007810000 */
[----:B------:R-:W-:Y:S01]  /*5ae0*/  IMAD.U32 R13, RZ, RZ, UR40 ;  /* 0x00000028ff0d7e24 */ /* 0x000fe2000f8e00ff */
[----:B------:R-:W-:Y:S01]  /*5af0*/  FMNMX.FTZ R8, R186, R6, !PT ;  /* 0x00000006ba087209 */ /* 0x000fe20007810000 */
[----:B------:R-:W-:Y:S01]  /*5b00*/  ULEA UR6, UR44, UR39, 0x3 ;  /* 0x000000272c067291 */ /* 0x000fe2000f8e183f */
[----:B------:R-:W-:Y:S02]  /*5b10*/  FMNMX.FTZ R5, R185, R0, !PT ;  /* 0x00000000b9057209 */ /* 0x000fe40007810000 */
[----:B------:R-:W-:Y:S01]  /*5b20*/  FMNMX.FTZ R9, R187, R8, !PT ;  /* 0x00000008bb097209 */ /* 0x000fe20007810000 */
[----:B------:R-:W-:Y:S01]  /*5b30*/  UIADD3 UR6, UR6, 0x33440, URZ ;  /* 0x0003344006067890 */ /* 0x000fe2000fffe03f */
[----:B------:R-:W-:Y:S02]  /*5b40*/  FMNMX.FTZ R0, R188, R5, !PT ;  /* 0x00000005bc007209 */ /* 0x000fe40007810000 */
[----:B------:R-:W-:Y:S01]  /*5b50*/  FMNMX.FTZ R8, R190, R9, !PT ;  /* 0x00000009be087209 */ /* 0x000fe20007810000 */
[----:B------:R-:W-:Y:S01]  /*5b60*/  UPRMT UR6, UR37, 0x654, UR6 ;  /* 0x0000065425067896 */ /* 0x000fe20008000006 */
[----:B------:R-:W-:-:S02]  /*5b70*/  FMNMX.FTZ R5, R189, R0, !PT ;  /* 0x00000000bd057209 */ /* 0x000fc40007810000 */
[----:B------:R-:W-:Y:S02]  /*5b80*/  FMNMX.FTZ R9, R191, R8, !PT ;  /* 0x00000008bf097209 */ /* 0x000fe40007810000 */
[----:B------:R-:W-:Y:S02]  /*5b90*/  FMNMX.FTZ R0, R192, R5, !PT ;  /* 0x00000005c0007209 */ /* 0x000fe40007810000 */
[----:B------:R-:W-:Y:S02]  /*5ba0*/  FMNMX.FTZ R8, R194, R9, !PT ;  /* 0x00000009c2087209 */ /* 0x000fe40007810000 */
[----:B------:R-:W-:Y:S01]  /*5bb0*/  FMNMX.FTZ R5, R193, R0, !PT ;  /* 0x00000000c1057209 */ /* 0x000fe20007810000 */
[----:B------:R-:W-:Y:S01]  /*5bc0*/  SYNCS.ARRIVE.TRANS64.RED.A1T0 RZ, [UR6], RZ ;  /* 0x000000ffffff79a7 */ /* 0x000fe20008100406 */
        /* <DEDUP_REMOVED lines=68> */
[----:B------:R-:W-:-:S03]  /*6010*/  FMNMX.FTZ R8, R135, R8, !PT ;  /* 0x0000000887087209 */ /* 0x000fc60007810000 */
[----:B------:R-:W0:Y:S04]  /*6020*/  SHFL.BFLY PT, R0, R9, 0x2, 0x1f ;  /* 0x0c401f0009007f89 */ /* 0x000e2800000e0000 */
[----:B------:R-:W1:Y:S01]  /*6030*/  SHFL.BFLY PT, R5, R8, 0x2, 0x1f ;  /* 0x0c401f0008057f89 */ /* 0x000e6200000e0000 */
[----:B0-----:R-:W-:Y:S02]  /*6040*/  FMNMX.FTZ R10, R9, R0, !PT ;  /* 0x00000000090a7209 */ /* 0x001fe40007810000 */
[----:B-1----:R-:W-:-:S03]  /*6050*/  FMNMX.FTZ R11, R8, R5, !PT ;  /* 0x00000005080b7209 */ /* 0x002fc60007810000 */
[----:B------:R-:W0:Y:S04]  /*6060*/  SHFL.BFLY PT, R5, R10, 0x1, 0x1f ;  /* 0x0c201f000a057f89 */ /* 0x000e2800000e0000 */
[----:B------:R-:W1:Y:S01]  /*6070*/  SHFL.BFLY PT, R12, R11, 0x1, 0x1f ;  /* 0x0c201f000b0c7f89 */ /* 0x000e6200000e0000 */
[----:B0-----:R-:W-:Y:S02]  /*6080*/  FMNMX.FTZ R0, R10, R5, !PT ;  /* 0x000000050a007209 */ /* 0x001fe40007810000 */
[----:B-1----:R-:W-:-:S03]  /*6090*/  FMNMX.FTZ R5, R11, R12, !PT ;  /* 0x0000000c0b057209 */ /* 0x002fc60007810000 */
[C---:B------:R-:W-:Y:S01]  /*60a0*/  FFMA.FTZ R8, R0.reuse, R13, -8 ;  /* 0xc100000000087423 */ /* 0x040fe2000001000d */
[----:B------:R-:W-:-:S03]  /*60b0*/  FADD.FTZ R7, -R0, R7 ;  /* 0x0000000700077221 */ /* 0x000fc60000010100 */
[--C-:B------:R-:W-:Y:S01]  /*60c0*/  FFMA.FTZ R21, R168, UR40, -R8.reuse ;  /* 0x00000028a8157c23 */ /* 0x100fe20008010808 */
[----:B------:R-:W-:-:S01]  /*60d0*/  FFMA.FTZ R168, R169, UR40, -R8 ;  /* 0x00000028a9a87c23 */ /* 0x000fc20008010808 */
[--C-:B------:R-:W-:Y:S01]  /*60e0*/  FFMA.FTZ R169, R172, UR40, -R8.reuse ;  /* 0x00000028aca97c23 */ /* 0x100fe20008010808 */
[----:B------:R-:W-:-:S01]  /*60f0*/  FFMA.FTZ R10, R184, UR40, -R8 ;  /* 0x00000028b80a7c23 */ /* 0x000fc20008010808 */
[--C-:B------:R-:W-:Y:S01]  /*6100*/  FFMA.FTZ R172, R173, UR40, -R8.reuse ;  /* 0x00000028adac7c23 */ /* 0x100fe20008010808 */
[----:B------:R-:W-:-:S01]  /*6110*/  FFMA.FTZ R173, R176, UR40, -R8 ;  /* 0x00000028b0ad7c23 */ /* 0x000fc20008010808 */
[----:B------:R-:W-:Y:S02]  /*6120*/  IMAD.U32 R184, RZ, RZ, UR40 ;  /* 0x00000028ffb87e24 */ /* 0x000fe4000f8e00ff */
[----:B------:R-:W-:-:S01]  /*6130*/  FFMA.FTZ R176, R177, UR40, -R8 ;  /* 0x00000028b1b07c23 */ /* 0x000fc20008010808 */
[--C-:B------:R-:W-:Y:S01]  /*6140*/  FFMA.FTZ R177, R180, UR40, -R8.reuse ;  /* 0x00000028b4b17c23 */ /* 0x100fe20008010808 */
        /* <DEDUP_REMOVED lines=31> */
[----:B------:R-:W-:Y:S01]  /*6340*/  FFMA.FTZ R133, R133, UR40, -R8 ;  /* 0x0000002885857c23 */ /* 0x000fe20008010808 */
[----:B------:R-:W-:-:S01]  /*6350*/  FADD.FTZ R6, -R5, R6 ;  /* 0x0000000605067221 */ /* 0x000fc20000010100 */
[----:B------:R-:W-:Y:S01]  /*6360*/  FFMA.FTZ R8, R5, R184, -8 ;  /* 0xc100000005087423 */ /* 0x000fe200000100b8 */
[----:B------:R-:W-:Y:S01]  /*6370*/  FMUL.FTZ R7, R7, UR40 ;  /* 0x0000002807077c20 */ /* 0x000fe20008410000 */
[----:B------:R-:W-:Y:S01]  /*6380*/  MUFU.EX2 R10, R10 ;  /* 0x0000000a000a7308 */ /* 0x000fe20000000800 */
[----:B------:R-:W-:Y:S01]  /*6390*/  FMUL.FTZ R6, R6, UR40 ;  /* 0x0000002806067c20 */ /* 0x000fe20008410000 */
[--C-:B------:R-:W-:Y:S01]  /*63a0*/  FFMA.FTZ R181, R186, UR40, -R8.reuse ;  /* 0x00000028bab57c23 */ /* 0x100fe20008010808 */
[----:B------:R-:W-:-:S01]  /*63b0*/  FFMA.FTZ R184, R187, UR40, -R8 ;  /* 0x00000028bbb87c23 */ /* 0x000fc20008010808 */
[--C-:B------:R-:W-:Y:S01]  /*63c0*/  FFMA.FTZ R185, R190, UR40, -R8.reuse ;  /* 0x00000028beb97c23 */ /* 0x100fe20008010808 */
[----:B------:R-:W-:-:S01]  /*63d0*/  FFMA.FTZ R186, R191, UR40, -R8 ;  /* 0x00000028bfba7c23 */ /* 0x000fc20008010808 */
[--C-:B------:R-:W-:Y:S01]  /*63e0*/  FFMA.FTZ R187, R194, UR40, -R8.reuse ;  /* 0x00000028c2bb7c23 */ /* 0x100fe20008010808 */
[----:B------:R-:W-:-:S01]  /*63f0*/  FFMA.FTZ R188, R195, UR40, -R8 ;  /* 0x00000028c3bc7c23 */ /* 0x000fc20008010808 */
[----:B------:R-:W0:Y:S01]  /*6400*/  MUFU.EX2 R7, R7 ;  /* 0x0000000700077308 */ /* 0x000e220000000800 */
        /* <DEDUP_REMOVED lines=32> */
[----:B-1----:R-:W-:-:S01]  /*6610*/  FFMA.FTZ R3, R6, R3, R181 ;  /* 0x0000000306037223 */ /* 0x002fc200000100b5 */
[--C-:B------:R-:W-:Y:S01]  /*6620*/  FFMA.FTZ R123, R123, UR40, -R8.reuse ;  /* 0x000000287b7b7c23 */ /* 0x100fe20008010808 */
[----:B------:R-:W-:-:S01]  /*6630*/  FFMA.FTZ R126, R126, UR40, -R8 ;  /* 0x000000287e7e7c23 */ /* 0x000fc20008010808 */
[--C-:B------:R-:W-:Y:S01]  /*6640*/  FFMA.FTZ R127, R127, UR40, -R8.reuse ;  /* 0x000000287f7f7c23 */ /* 0x100fe20008010808 */
[----:B------:R-:W-:-:S01]  /*6650*/  FFMA.FTZ R130, R130, UR40, -R8 ;  /* 0x0000002882827c23 */ /* 0x000fc20008010808 */
[--C-:B------:R-:W-:Y:S01]  /*6660*/  FFMA.FTZ R131, R131, UR40, -R8.reuse ;  /* 0x0000002883837c23 */ /* 0x100fe20008010808 */
[----:B------:R-:W-:-:S01]  /*6670*/  FFMA.FTZ R134, R134, UR40, -R8 ;  /* 0x0000002886867c23 */ /* 0x000fc20008010808 */
[----:B------:R-:W1:Y:S01]  /*6680*/  MUFU.EX2 R11, R11 ;  /* 0x0000000b000b7308 */ /* 0x000e620000000800 */
[----:B0-----:R-:W-:-:S01]  /*6690*/  FADD.FTZ R4, R9, R4 ;  /* 0x0000000409047221 */ /* 0x001fc20000010000 */
[----:B------:R-:W-:-:S06]  /*66a0*/  FFMA.FTZ R8, R135, UR40, -R8 ;  /* 0x0000002887087c23 */ /* 0x000fcc0008010808 */
        /* <DEDUP_REMOVED lines=150> */
[----:B--2---:R-:W-:-:S03]  /*7010*/  FADD.FTZ R4, R133, R4 ;  /* 0x0000000485047221 */ /* 0x004fc60000010000 */
[----:B-1----:R-:W-:Y:S01]  /*7020*/  FADD.FTZ R3, R8, R135 ;  /* 0x0000008708037221 */ /* 0x002fe20000010000 */
[----:B------:R-:W-:Y:S06]  /*7030*/  @!P0 BRA `(.L_x_3654) ;  /* 0x0000000000048947 */ /* 0x000fec0003800000 */
[----:B------:R-:W-:Y:S01]  /*7040*/  BPT.TRAP 0x1 ;  /* 0x000000040000795c */ /* 0x000fe20000300000 */
.L_x_3654:
[----:B------:R-:W-:Y:S01]  /*7050*/  ULEA UR6, UR49, UR39, 0x3 ;  /* 0x0000002731067291 */ /* 0x000fe2000f8e183f */
[----:B------:R-:W-:Y:S01]  /*7060*/  ISETP.LT.AND P1, PT, RZ, UR52, PT ;  /* 0x00000034ff007c0c */ /* 0x000fe2000bf21270 */
[----:B------:R-:W-:Y:S01]  /*7070*/  UIADD3 UR7, UR52, -0x1, URZ ;  /* 0xffffffff34077890 */ /* 0x000fe2000fffe03f */
[----:B------:R-:W-:Y:S01]  /*7080*/  F2FP.SATFINITE.E4M3.F32.PACK_AB_MERGE_C R11, R12, R11, RZ ;  /* 0x0000000b0c0b723e */ /* 0x000fe200048070ff */
[----:B------:R-:W-:Y:S01]  /*7090*/  UIADD3 UR6, UR6, 0x33460, URZ ;  /* 0x0003346006067890 */ /* 0x000fe2000fffe03f */
[----:B------:R-:W-:Y:S01]  /*70a0*/  F2FP.SATFINITE.E4M3.F32.PACK_AB_MERGE_C R185, R186, R185, RZ ;  /* 0x000000b9bab9723e */ /* 0x000fe200048070ff */
[----:B------:R-:W-:Y:S01]  /*70b0*/  UMOV UR53, UR45 ;  /* 0x0000002d00357c82 */ /* 0x000fe20008000000 */
[----:B------:R-:W-:Y:S01]  /*70c0*/  F2FP.SATFINITE.E4M3.F32.PACK_AB_MERGE_C R15, R20, R15, RZ ;  /* 0x0000000f140f723e */ /* 0x000fe200048070ff */
[----:B------:R-:W-:Y:S01]  /*70d0*/  UPRMT UR6, UR37, 0x654, UR6 ;  /* 0x0000065425067896 */ /* 0x000fe20008000006 */
[----:B------:R-:W-:Y:S01]  /*70e0*/  F2FP.SATFINITE.E4M3.F32.PACK_AB_MERGE_C R189, R190, R189, RZ ;  /* 0x000000bdbebd723e */ /* 0x000fe200048070ff */
[----:B------:R-:W-:Y:S01]  /*70f0*/  UMOV UR52, UR7 ;  /* 0x0000000700347c82 */ /* 0x000fe20008000000 */
[----:B------:R-:W-:Y:S01]  /*7100*/  F2FP.SATFINITE.E4M3.F32.PACK_AB_MERGE_C R169, R172, R169, RZ ;  /* 0x000000a9aca9723e */ /* 0x000fe200048070ff */
[----:B------:R-:W-:Y:S01]  /*7110*/  UMOV UR49, UR44 ;  /* 0x0000002c00317c82 */ /* 0x000fe20008000000 */
[----:B------:R-:W-:Y:S01]  /*7120*/  F2FP.SATFINITE.E4M3.F32.PACK_AB_MERGE_C R174, R175, R174, RZ ;  /* 0x000000aeafae723e */ /* 0x000fe200048070ff */
[----:B------:R-:W-:Y:S01]  /*7130*/  FMUL.FTZ R24, R24, R7 ;  /* 0x0000000718187220 */ /* 0x000fe20000410000 */
[----:B------:R-:W-:Y:S01]  /*7140*/  F2FP.SATFINITE.E4M3.F32.PACK_AB_MERGE_C R177, R180, R177, RZ ;  /* 0x000000b1b4b1723e */ /* 0x000fe200048070ff */
[-C--:B------:R-:W-:Y:S01]  /*7150*/  FMUL.FTZ R25, R25, R7.reuse ;  /* 0x0000000719197220 */ /* 0x080fe20000410000 */
[----:B------:R-:W-:Y:S01]  /*7160*/  F2FP.SATFINITE.E4M3.F32.PACK_AB_MERGE_C R182, R183, R182, RZ ;  /* 0x000000b6b7b6723e */ /* 0x000fe200048070ff */
[----:B------:R-:W-:Y:S01]  /*7170*/  SYNCS.ARRIVE.TRANS64.RED.A1T0 RZ, [UR6], RZ ;  /* 0x000000ffffff79a7 */ /* 0x000fe20008100406 */
[----:B------:R-:W-:Y:S01]  /*7180*/  F2FP.SATFINITE.E4M3.F32.PACK_AB_MERGE_C R156, R157, R156, RZ ;  /* 0x0000009c9d9c723e */ /* 0x000fe200048070ff */
[-C--:B------:R-:W-:Y:S01]  /*7190*/  FMUL.FTZ R28, R28, R7.reuse ;  /* 0x000000071c1c7220 */ /* 0x080fe20000410000 */
        /* <DEDUP_REMOVED lines=104> */
[----:B------:R-:W-:Y:S01]  /*7820*/  F2FP.SATFINITE.E4M3.F32.PACK_AB_MERGE_C R200, R9, R10, R11 ;  /* 0x0000000a09c8723e */ /* 0x000fe2000480700b */
[----:B------:R-:W-:Y:S01]  /*7830*/  IMAD.MOV.U32 R6, RZ, RZ, R5 ;  /* 0x000000ffff067224 */ /* 0x000fe200078e0005 */
[----:B------:R-:W-:Y:S01]  /*7840*/  F2FP.SATFINITE.E4M3.F32.PACK_AB_MERGE_C R201, R184, R181, R185 ;  /* 0x000000b5b8c9723e */ /* 0x000fe200048070b9 */
[----:B------:R-:W-:Y:S01]  /*7850*/  IMAD.MOV.U32 R7, RZ, RZ, R0 ;  /* 0x000000ffff077224 */ /* 0x000fe200078e0000 */
[----:B------:R-:W-:-:S02]  /*7860*/  F2FP.SATFINITE.E4M3.F32.PACK_AB_MERGE_C R202, R14, R13, R15 ;  /* 0x0000000d0eca723e */ /* 0x000fc4000480700f */
[----:B------:R-:W-:Y:S02]  /*7870*/  F2FP.SATFINITE.E4M3.F32.PACK_AB_MERGE_C R203, R188, R187, R189 ;  /* 0x000000bbbccb723e */ /* 0x000fe400048070bd */
[----:B------:R-:W-:Y:S02]  /*7880*/  F2FP.SATFINITE.E4M3.F32.PACK_AB_MERGE_C R204, R168, R21, R169 ;  /* 0x00000015a8cc723e */ /* 0x000fe400048070a9 */
[----:B------:R-:W-:Y:S02]  /*7890*/  F2FP.SATFINITE.E4M3.F32.PACK_AB_MERGE_C R205, R171, R170, R174 ;  /* 0x000000aaabcd723e */ /* 0x000fe400048070ae */
[----:B------:R-:W-:Y:S02]  /*78a0*/  F2FP.SATFINITE.E4M3.F32.PACK_AB_MERGE_C R206, R176, R173, R177 ;  /* 0x000000adb0ce723e */ /* 0x000fe400048070b1 */
[----:B------:R-:W-:Y:S02]  /*78b0*/  F2FP.SATFINITE.E4M3.F32.PACK_AB_MERGE_C R207, R179, R178, R182 ;  /* 0x000000b2b3cf723e */ /* 0x000fe400048070b6 */
        /* <DEDUP_REMOVED lines=11> */
[----:B------:R-:W-:Y:S01]  /*7970*/  F2FP.SATFINITE.E4M3.F32.PACK_AB_MERGE_C R219, R131, R130, R134 ;  /* 0x0000008283db723e */ /* 0x000fe20004807086 */
[----:B------:R-:W-:Y:S06]  /*7980*/  @P1 BRA `(.L_x_3655) ;  /* 0xffffffd000641947 */ /* 0x000fec000383ffff */
.L_x_3644:
[----:B------:R-:W-:Y:S06]  /*7990*/  BAR.ARV 0x8, 0x180 ;  /* 0x0206000000007b1d */ /* 0x000fec0000002000 */
[----:B------:R-:W-:Y:S05]  /*79a0*/  @!P0 BRA `(.L_x_3656) ;  /* 0x0000000000048947 */ /* 0x000fea0003800000 */
[----:B------:R-:W-:Y:S01]  /*79b0*/  BPT.TRAP 0x1 ;  /* 0x000000040000795c */ /* 0x000fe20000300000 */
.L_x_3656:
[----:B------:R-:W-:Y:S01]  /*79c0*/  ULEA UR4, UR44, UR39, 0x3 ;  /* 0x000000272c047291 */ /* 0x000fe2000f8e183f */
[----:B------:R-:W-:-:S05]  /*79d0*/  IMAD.U32 R6, RZ, RZ, UR45 ;  /* 0x0000002dff067e24 */ /* 0x000fca000f8e00ff */
[----:B------:R-:W-:-:S04]  /*79e0*/  SHF.L.U32 R6, R6, 0x1f, RZ ;  /* 0x0000001f06067819 */ /* 0x000fc800000006ff */
[----:B------:R0:W1:Y:S01]  /*79f0*/  SYNCS.PHASECHK.TRANS64.TRYWAIT P1, [UR4+0x33450], R6 ;  /* 0x03345006ff0075a7 */ /* 0x0000620008020144 */
[----:B------:R-:W-:Y:S05]  /*7a00*/  @!P0 BRA `(.L_x_3657) ;  /* 0x0000000000048947 */ /* 0x000fea0003800000 */
[----:B------:R-:W-:Y:S01]  /*7a10*/  BPT.TRAP 0x1 ;  /* 0x000000040000795c */ /* 0x000fe20000300000 */
.L_x_3657:
[----:B-1----:R-:W-:Y:S05]  /*7a20*/  @P1 BRA `(.L_x_3658) ;  /* 0x0000000000081947 */ /* 0x002fea0003800000 */
[----:B------:R-:W1:Y:S02]  /*7a30*/  SYNCS.PHASECHK.TRANS64.TRYWAIT P1, [UR4+0x33450], R6 ;  /* 0x03345006ff0075a7 */ /* 0x000e640008020144 */
[----:B-1----:R-:W-:Y:S05]  /*7a40*/  @!P1 BRA `(.L_x_3659) ;  /* 0x0000008400d09947 */ /* 0x002fea0003800000 */
.L_x_3658:
[----:B------:R-:W-:Y:S01]  /*7a50*/  UIADD3 UR5, UR39, 0x200, URZ ;  /* 0x0000020027057890 */ /* 0x000fe2000fffe03f */
[----:B------:R-:W-:Y:S01]  /*7a60*/  WARPGROUP.ARRIVE ;  /* 0x00000000000079c5 */ /* 0x000fe20000000000 */
[----:B------:R-:W-:Y:S01]  /*7a70*/  UMOV UR7, 0xc0000010 ;  /* 0xc000001000077882 */ /* 0x000fe20000000000 */
[----:B------:R-:W-:Y:S01]  /*7a80*/  IMAD.MOV.U32 R8, RZ, RZ, 0x3f800000 ;  /* 0x3f800000ff087424 */ /* 0x000fe200078e00ff */
        /* <DEDUP_REMOVED lines=16> */
[----:B------:R-:W-:Y:S02]  /*7b90*/  ULDC.64 UR6, c[0x0][0x9a0] ;  /* 0x0002680000067ab9 */ /* 0x000fe40000000a00 */
[----:B------:R-:W-:-:S04]  /*7ba0*/  UISETP.NE.U32.AND UP0, UPT, UR6, URZ, UPT ;  /* 0x0000003f0600728c */ /* 0x000fc8000bf05070 */
[----:B------:R-:W-:-:S06]  /*7bb0*/  UISETP.NE.AND.EX UP0, UPT, UR7, URZ, UPT, UP0 ;  /* 0x0000003f0700728c */ /* 0x000fcc000bf05300 */
[----:B------:R-:W-:-:S05]  /*7bc0*/  PLOP3.LUT P1, PT, PT, PT, UP0, 0x80, 0x0 ;  /* 0x000000000000781c */ /* 0x000fca0003f2f008 */
[----:B------:R-:W-:Y:S02]  /*7bd0*/  @UP0 USHF.R.S32.HI UR10, URZ, 0x1f, UR42 ;  /* 0x0000001f3f0a0899 */ /* 0x000fe4000801142a */
[----:B------:R-:W-:Y:S01]  /*7be0*/  @UP0 UIADD3 UR8, -UR42, URZ, URZ ;  /* 0x0000003f2a080290 */ /* 0x000fe2000fffe13f */
[----:B------:R-:W-:Y:S01]  /*7bf0*/  @UP0 ULDC.64 UR12, c[0x0][0x9c8] ;  /* 0x00027200000c0ab9 */ /* 0x000fe20000000a00 */
[----:B------:R-:W-:Y:S01]  /*7c00*/  @UP0 ULDC UR9, c[0x0][0xc44] ;  /* 0x0003110000090ab9 */ /* 0x000fe20000000800 */
[----:B------:R-:W-:Y:S02]  /*7c10*/  @UP0 UIMAD UR10, UR10, UR12, URZ ;  /* 0x0000000c0a0a02a4 */ /* 0x000fe4000f8e023f */
[----:B------:R-:W-:Y:S02]  /*7c20*/  @UP0 UIMAD UR11, UR9, UR8, UR43 ;  /* 0x00000008090b02a4 */ /* 0x000fe4000f8e022b */
[----:B------:R-:W-:Y:S02]  /*7c30*/  @UP0 UIMAD.WIDE.U32 UR8, UR42, UR12, URZ ;  /* 0x0000000c2a0802a5 */ /* 0x000fe4000f8e003f */
[----:B------:R-:W-:-:S02]  /*7c40*/  @UP0 UIMAD UR10, UR42, UR13, UR10 ;  /* 0x0000000d2a0a02a4 */ /* 0x000fc4000f8e020a */
[----:B------:R-:W-:Y:S01]  /*7c50*/  @UP0 USHF.R.S32.HI UR14, URZ, 0x1f, UR11 ;  /* 0x0000001f3f0e0899 */ /* 0x000fe2000801140b */
[----:B------:R-:W-:Y:S01]  /*7c60*/  @UP0 ULDC.64 UR12, c[0x0][0x9d0] ;  /* 0x00027400000c0ab9 */ /* 0x000fe20000000a00 */
[----:B------:R-:W-:Y:S02]  /*7c70*/  @UP0 UIADD3 UR9, UR9, UR10, URZ ;  /* 0x0000000a09090290 */ /* 0x000fe4000fffe03f */
[----:B------:R-:W-:Y:S02]  /*7c80*/  @UP0 UIMAD UR10, UR14, UR12, URZ ;  /* 0x0000000c0e0a02a4 */ /* 0x000fe4000f8e023f */
[----:B------:R-:W-:Y:S02]  /*7c90*/  @UP0 UIMAD.WIDE.U32 UR8, UR11, UR12, UR8 ;  /* 0x0000000c0b0802a5 */ /* 0x000fe4000f8e0008 */
[----:B------:R-:W-:Y:S02]  /*7ca0*/  @UP0 UIMAD UR10, UR11, UR13, UR10 ;  /* 0x0000000d0b0a02a4 */ /* 0x000fe4000f8e020a */
[----:B------:R-:W-:-:S02]  /*7cb0*/  @UP0 ULEA UR6, UP1, UR8, UR6, 0x2 ;  /* 0x0000000608060291 */ /* 0x000fc4000f82103f */
[----:B------:R-:W-:-:S04]  /*7cc0*/  @UP0 UIADD3 UR9, UR9, UR10, URZ ;  /* 0x0000000a09090290 */ /* 0x000fc8000fffe03f */
[----:B------:R-:W-:Y:S01]  /*7cd0*/  @UP0 ULEA.HI.X UR7, UR8, UR7, UR9, 0x2, UP1 ;  /* 0x0000000708070291 */ /* 0x000fe200088f1409 */
[----:B01----:R-:W-:-:S05]  /*7ce0*/  IMAD.U32 R6, RZ, RZ, UR6 ;  /* 0x00000006ff067e24 */ /* 0x003fca000f8e00ff */
[----:B------:R-:W-:-:S05]  /*7cf0*/  IMAD.U32 R7, RZ, RZ, UR7 ;  /* 0x00000007ff077e24 */ /* 0x000fca000f8e00ff */
[----:B------:R0:W2:Y:S01]  /*7d00*/  @P1 LDG.E R8, desc[UR50][R6.64] ;  /* 0x0000003206081981 */ /* 0x0000a2000c1e1900 */
[----:B------:R-:W-:Y:S01]  /*7d10*/  UIADD3 UR6, UR5, 0x480, URZ ;  /* 0x0000048005067890 */ /* 0x000fe2000fffe03f */
[----:B------:R-:W-:Y:S01]  /*7d20*/  UMOV UR7, 0xc0000010 ;  /* 0xc000001000077882 */ /* 0x000fe20000000000 */
[----:B------:R-:W-:Y:S02]  /*7d30*/  WARPGROUP.DEPBAR.LE gsb0, 0x0 ;  /* 0x00008000000079c5 */ /* 0x000fe40000010000 */
[----:B------:R-:W-:-:S06]  /*7d40*/  WARPGROUP.ARRIVE ;  /* 0x00000000000079c5 */ /* 0x000fcc0000000000 */
[----:B------:R-:W-:Y:S01]  /*7d50*/  QGMMA.64x192x32.F32.E4M3.E4M3 R24, R212, gdesc[UR4], R24, gsb0 ;  /* 0x02e00004d4187df3 */ /* 0x000fe20008000818 */
[----:B------:R-:W-:Y:S01]  /*7d60*/  UIADD3 UR6, UR5, 0x600, URZ ;  /* 0x0000060005067890 */ /* 0x000fe2000fffe03f */
[----:B------:R-:W-:Y:S01]  /*7d70*/  UMOV UR7, 0xc0000010 ;  /* 0xc000001000077882 */ /* 0x000fe20000000000 */
[----:B------:R-:W1:Y:S04]  /*7d80*/  SHFL.BFLY PT, R9, R4, 0x2, 0x1f ;  /* 0x0c401f0004097f89 */ /* 0x000e6800000e0000 */
[----:B------:R-:W3:Y:S01]  /*7d90*/  SHFL.BFLY PT, R12, R3, 0x2, 0x1f ;  /* 0x0c401f00030c7f89 */ /* 0x000ee200000e0000 */
[----:B-1----:R-:W-:-:S01]  /*7da0*/  FADD.FTZ R9, R9, R4 ;  /* 0x0000000409097221 */ /* 0x002fc20000010000 */
[----:B---3--:R-:W-:-:S04]  /*7db0*/  FADD.FTZ R12, R12, R3 ;  /* 0x000000030c0c7221 */ /* 0x008fc80000010000 */
[----:B------:R-:W1:Y:S04]  /*7dc0*/  SHFL.BFLY PT, R10, R9, 0x1, 0x1f ;  /* 0x0c201f00090a7f89 */ /* 0x000e6800000e0000 */
[----:B0-----:R-:W0:Y:S01]  /*7dd0*/  SHFL.BFLY PT, R7, R12, 0x1, 0x1f ;  /* 0x0c201f000c077f89 */ /* 0x001e2200000e0000 */
[----:B-1----:R-:W-:-:S01]  /*7de0*/  FADD.FTZ R13, R9, R10 ;  /* 0x0000000a090d7221 */ /* 0x002fc20000010000 */
[----:B0-----:R-:W-:-:S04]  /*7df0*/  FADD.FTZ R14, R12, R7 ;  /* 0x000000070c0e7221 */ /* 0x001fc80000010000 */
[C---:B------:R-:W-:Y:S01]  /*7e00*/  FSETP.NE.FTZ.AND P1, PT, R13.reuse, RZ, PT ;  /* 0x000000ff0d00720b */ /* 0x040fe20003f35000 */
[----:B------:R-:W-:Y:S01]  /*7e10*/  FMUL.FTZ R6, R13, 0.00390625 ;  /* 0x3b8000000d067820 */ /* 0x000fe20000410000 */
[----:B------:R-:W-:Y:S01]  /*7e20*/  FMUL.FTZ R15, R14, 0.00390625 ;  /* 0x3b8000000e0f7820 */ /* 0x000fe20000410000 */
[----:B------:R-:W-:-:S03]  /*7e30*/  IMAD.MOV.U32 R7, RZ, RZ, RZ ;  /* 0x000000ffff077224 */ /* 0x000fc600078e00ff */
[----:B------:R-:W-:Y:S02]  /*7e40*/  FSETP.NE.FTZ.AND P2, PT, R6, RZ, PT ;  /* 0x000000ff0600720b */ /* 0x000fe40003f55000 */
[----:B------:R-:W-:-:S05]  /*7e50*/  FSETP.NE.FTZ.AND P3, PT, R15, RZ, PT ;  /* 0x000000ff0f00720b */ /* 0x000fca0003f75000 */
[----:B------:R-:W-:Y:S01]  /*7e60*/  @P1 MUFU.RCP R7, R13 ;  /* 0x0000000d00071308 */ /* 0x000fe20000001000 */
[----:B------:R-:W-:Y:S01]  /*7e70*/  FSETP.NE.FTZ.AND P1, PT, R14, RZ, PT ;  /* 0x000000ff0e00720b */ /* 0x000fe20003f35000 */
[----:B------:R-:W-:-:S06]  /*7e80*/  IMAD.MOV.U32 R11, RZ, RZ, RZ ;  /* 0x000000ffff0b7224 */ /* 0x000fcc00078e00ff */
[----:B------:R-:W0:Y:S01]  /*7e90*/  @P2 MUFU.LG2 R6, R6 ;  /* 0x0000000600062308 */ /* 0x000e220000000c00 */
[----:B------:R-:W-:Y:S02]  /*7ea0*/  WARPGROUP.DEPBAR.LE gsb0, 0x0 ;  /* 0x00008000000079c5 */ /* 0x000fe40000010000 */
[----:B------:R-:W-:-:S06]  /*7eb0*/  WARPGROUP.ARRIVE ;  /* 0x00000000000079c5 */ /* 0x000fcc0000000000 */
[----:B------:R-:W-:Y:S01]  /*7ec0*/  QGMMA.64x192x32.F32.E4M3.E4M3 R24, R216, gdesc[UR4], R24, gsb0 ;  /* 0x02e00004d8187df3 */ /* 0x000fe20008000818 */
[----:B------:R-:W1:Y:S08]  /*7ed0*/  @P3 MUFU.LG2 R10, R15 ;  /* 0x0000000f000a3308 */ /* 0x000e700000000c00 */
[----:B------:R-:W3:Y:S01]  /*7ee0*/  @P1 MUFU.RCP R11, R14 ;  /* 0x0000000e000b1308 */ /* 0x000ee20000001000 */
[----:B------:R-:W-:-:S02]  /*7ef0*/  IMAD.U32 R9, RZ, RZ, UR40 ;  /* 0x00000028ff097e24 */ /* 0x000fc4000f8e00ff */
[----:B------:R-:W-:Y:S02]  /*7f00*/  IMAD.U32 R12, RZ, RZ, UR40 ;  /* 0x00000028ff0c7e24 */ /* 0x000fe4000f8e00ff */
[----:B0-----:R-:W-:Y:S01]  /*7f10*/  @P2 FMUL.FTZ R6, R6, 0.69314718246459960938 ;  /* 0x3f31721806062820 */ /* 0x001fe20000410000 */
[----:B------:R-:W-:Y:S01]  /*7f20*/  @P2 FMUL.FTZ R9, R9, 0.69314718246459960938 ;  /* 0x3f31721809092820 */ /* 0x000fe20000410000 */
[----:B------:R-:W-:Y:S01]  /*7f30*/  @P3 FMUL.FTZ R13, R12, 0.69314718246459960938 ;  /* 0x3f3172180c0d3820 */ /* 0x000fe20000410000 */
[----:B-1----:R-:W-:Y:S01]  /*7f40*/  @P3 FMUL.FTZ R10, R10, 0.69314718246459960938 ;  /* 0x3f3172180a0a3820 */ /* 0x002fe20000410000 */
[----:B------:R-:W-:Y:S02]  /*7f50*/  IMAD.MOV.U32 R4, RZ, RZ, -0x800000 ;  /* 0xff800000ff047424 */ /* 0x000fe400078e00ff */
[----:B------:R-:W-:Y:S01]  /*7f60*/  @P2 FFMA.FTZ R4, R9, R0, R6 ;  /* 0x0000000009042223 */ /* 0x000fe20000010006 */
[----:B------:R-:W-:Y:S02]  /*7f70*/  IMAD.MOV.U32 R3, RZ, RZ, -0x800000 ;  /* 0xff800000ff037424 */ /* 0x000fe400078e00ff */
[----:B------:R-:W-:Y:S01]  /*7f80*/  @P3 FFMA.FTZ R3, R13, R5, R10 ;  /* 0x000000050d033223 */ /* 0x000fe2000001000a */
[-C--:B--2---:R-:W-:Y:S01]  /*7f90*/  FMUL.FTZ R9, R7, R8.reuse ;  /* 0x0000000807097220 */ /* 0x084fe20000410000 */
[----:B---3--:R-:W-:Y:S01]  /*7fa0*/  FMUL.FTZ R120, R11, R8 ;  /* 0x000000080b787220 */ /* 0x008fe20000410000 */
[----:B------:R-:W-:-:S02]  /*7fb0*/  WARPGROUP.DEPBAR.LE gsb0, 0x0 ;  /* 0x00008000000079c5 */ /* 0x000fc40000010000 */
[----:B------:R-:W-:Y:S05]  /*7fc0*/  @!P0 BRA `(.L_x_3660) ;  /* 0x0000000000048947 */ /* 0x000fea0003800000 */
[----:B------:R-:W-:Y:S01]  /*7fd0*/  BPT.TRAP 0x1 ;  /* 0x000000040000795c */ /* 0x000fe20000300000 */
.L_x_3660:
[----:B------:R-:W0:Y:S01]  /*7fe0*/  S2R R121, SR_TID.X ;  /* 0x0000000000797919 */ /* 0x000e220000002100 */
[----:B------:R-:W-:Y:S01]  /*7ff0*/  ULDC.64 UR6, c[0x4][0xd8] ;  /* 0x0100360000067ab9 */ /* 0x000fe20000000a00 */
[----:B------:R-:W1:Y:S01]  /*8000*/  S2UR UR5, SR_SWINHI ;  /* 0x00000000000579c3 */ /* 0x000e620000002f00 */
        /* <DEDUP_REMOVED lines=29> */
[----:B0-----:R-:W-:-:S02]  /*81e0*/  IMAD.SHL.U32 R0, R121, 0x4, RZ ;  /* 0x0000000479007824 */ /* 0x001fc400078e00ff */
[-C--:B------:R-:W-:Y:S01]  /*81f0*/  FMUL.FTZ R81, R88, R9.reuse ;  /* 0x0000000958517220 */ /* 0x080fe20000410000 */
[-C--:B------:R-:W-:Y:S01]  /*8200*/  FMUL.FTZ R84, R93, R9.reuse ;  /* 0x000000095d547220 */ /* 0x080fe20000410000 */
[-C--:B------:R-:W-:Y:S01]  /*8210*/  FMUL.FTZ R85, R89, R9.reuse ;  /* 0x0000000959557220 */ /* 0x080fe20000410000 */
[-C--:B------:R-:W-:Y:S01]  /*8220*/  FMUL.FTZ R8, R24, R9.reuse ;  /* 0x0000000918087220 */ /* 0x080fe20000410000 */
[----:B------:R-:W-:Y:S01]  /*8230*/  LOP3.LUT R0, R0, 0xc, RZ, 0xc0, !PT ;  /* 0x0000000c00007812 */ /* 0x000fe200078ec0ff */
[-C--:B------:R-:W-:Y:S01]  /*8240*/  FMUL.FTZ R45, R60, R9.reuse ;  /* 0x000000093c2d7220 */ /* 0x080fe20000410000 */
[-C--:B------:R-:W-:Y:S01]  /*8250*/  FMUL.FTZ R88, R100, R9.reuse ;  /* 0x0000000964587220 */ /* 0x080fe20000410000 */
[-C--:B------:R-:W-:Y:S01]  /*8260*/  FMUL.FTZ R89, R96, R9.reuse ;  /* 0x0000000960597220 */ /* 0x080fe20000410000 */
[----:B------:R-:W-:Y:S01]  /*8270*/  IADD3 R6, P0, R0, UR6, RZ ;  /* 0x0000000600067c10 */ /* 0x000fe2000ff1e0ff */
[-C--:B------:R-:W-:Y:S01]  /*8280*/  FMUL.FTZ R92, R101, R9.reuse ;  /* 0x00000009655c7220 */ /* 0x080fe20000410000 */
[----:B------:R-:W-:Y:S01]  /*8290*/  FMUL.FTZ R93, R97, R9 ;  /* 0x00000009615d7220 */ /* 0x000fe20000410000 */
[-C--:B------:R-:W-:Y:S01]  /*82a0*/  FMUL.FTZ R10, R26, R120.reuse ;  /* 0x000000781a0a7220 */ /* 0x080fe20000410000 */
[----:B------:R-:W-:Y:S01]  /*82b0*/  FMUL.FTZ R14, R27, R120 ;  /* 0x000000781b0e7220 */ /* 0x000fe20000410000 */
[----:B------:R-:W-:-:S02]  /*82c0*/  IMAD.X R7, RZ, RZ, UR7, P0 ;  /* 0x00000007ff077e24 */ /* 0x000fc400080e06ff */
[-C--:B------:R-:W-:Y:S01]  /*82d0*/  FMUL.FTZ R21, R38, R120.reuse ;  /* 0x0000007826157220 */ /* 0x080fe20000410000 */
[-C--:B------:R-:W-:Y:S01]  /*82e0*/  FMUL.FTZ R60, R65, R9.reuse ;  /* 0x00000009413c7220 */ /* 0x080fe20000410000 */
[-C--:B------:R-:W-:Y:S01]  /*82f0*/  FMUL.FTZ R96, R108, R9.reuse ;  /* 0x000000096c607220 */ /* 0x080fe20000410000 */
[-C--:B------:R-:W-:Y:S01]  /*8300*/  FMUL.FTZ R97, R104, R9.reuse ;  /* 0x0000000968617220 */ /* 0x080fe20000410000 */
[----:B------:R0:W2:Y:S01]  /*8310*/  LDG.E.CONSTANT R0, desc[UR50][R6.64] ;  /* 0x0000003206007981 */ /* 0x0000a2000c1e9900 */
        /* <DEDUP_REMOVED lines=15> */
[----:B------:R-:W-:Y:S01]  /*8410*/  F2FP.BF16.F32.PACK_AB R15, R15, R20 ;  /* 0x000000140f0f723e */ /* 0x000fe200000010ff */
[-C--:B------:R-:W-:Y:S01]  /*8420*/  FMUL.FTZ R9, R30, R120.reuse ;  /* 0x000000781e097220 */ /* 0x080fe20000410000 */
[-C--:B------:R-:W-:Y:S01]  /*8430*/  FMUL.FTZ R13, R31, R120.reuse ;  /* 0x000000781f0d7220 */ /* 0x080fe20000410000 */
[-C--:B------:R-:W-:Y:S01]  /*8440*/  FMUL.FTZ R67, R82, R120.reuse ;  /* 0x0000007852437220 */ /* 0x080fe20000410000 */
[----:B------:R-:W-:Y:S01]  /*8450*/  LOP3.LUT P0, R20, R121, 0x3, RZ, 0xc0, !PT ;  /* 0x0000000379147812 */ /* 0x000fe2000780c0ff */
[-C--:B------:R-:W-:Y:S01]  /*8460*/  FMUL.FTZ R30, R46, R120.reuse ;  /* 0x000000782e1e7220 */ /* 0x080fe20000410000 */
[-C--:B------:R-:W-:Y:S01]  /*8470*/  FMUL.FTZ R31, R42, R120.reuse ;  /* 0x000000782a1f7220 */ /* 0x080fe20000410000 */
[-C--:B------:R-:W-:Y:S01]  /*8480*/  FMUL.FTZ R82, R102, R120.reuse ;  /* 0x0000007866527220 */ /* 0x080fe20000410000 */
[-C--:B------:R-:W-:Y:S01]  /*8490*/  FMUL.FTZ R102, R119, R120.reuse ;  /* 0x0000007877667220 */ /* 0x080fe20000410000 */
[-C--:B------:R-:W-:Y:S01]  /*84a0*/  FMUL.FTZ R115, R115, R120.reuse ;  /* 0x0000007873737220 */ /* 0x080fe20000410000 */
[----:B------:R-:W-:Y:S01]  /*84b0*/  F2FP.BF16.F32.PACK_AB R34, R34, R35 ;  /* 0x000000232222723e */ /* 0x000fe200000010ff */
[-C--:B0-----:R-:W-:Y:S01]  /*84c0*/  FMUL.FTZ R6, R47, R120.reuse ;  /* 0x000000782f067220 */ /* 0x081fe20000410000 */
[----:B------:R-:W-:Y:S01]  /*84d0*/  F2FP.BF16.F32.PACK_AB R39, R38, R39 ;  /* 0x000000272627723e */ /* 0x000fe200000010ff */
[-C--:B------:R-:W-:Y:S01]  /*84e0*/  FMUL.FTZ R7, R43, R120.reuse ;  /* 0x000000782b077220 */ /* 0x080fe20000410000 */
[----:B------:R-:W-:Y:S01]  /*84f0*/  ISETP.EQ.OR P0, PT, R20, 0x3, !P0 ;  /* 0x000000031400780c */ /* 0x000fe20004702670 */
[-C--:B------:R-:W-:Y:S01]  /*8500*/  FMUL.FTZ R43, R58, R120.reuse ;  /* 0x000000783a2b7220 */ /* 0x080fe20000410000 */
[-C--:B------:R-:W-:Y:S01]  /*8510*/  FMUL.FTZ R47, R59, R120.reuse ;  /* 0x000000783b2f7220 */ /* 0x080fe20000410000 */
[----:B------:R-:W-:Y:S01]  /*8520*/  F2FP.BF16.F32.PACK_AB R30, R30, R31 ;  /* 0x0000001f1e1e723e */ /* 0x000fe200000010ff */
[-C--:B------:R-:W-:Y:S01]  /*8530*/  FMUL.FTZ R58, R78, R120.reuse ;  /* 0x000000784e3a7220 */ /* 0x080fe20000410000 */
[----:B------:R-:W-:Y:S01]  /*8540*/  FMUL.FTZ R59, R74, R120 ;  /* 0x000000784a3b7220 */ /* 0x000fe20000410000 */
[----:B------:R-:W-:Y:S01]  /*8550*/  F2FP.BF16.F32.PACK_AB R76, R73, R76 ;  /* 0x0000004c494c723e */ /* 0x000fe200000010ff */
[----:B------:R-:W-:Y:S01]  /*8560*/  UMOV UR6, UR39 ;  /* 0x0000002700067c82 */ /* 0x000fe20008000000 */
[----:B-1----:R-:W-:Y:S01]  /*8570*/  UMOV UR7, UR5 ;  /* 0x0000000500077c82 */ /* 0x002fe20008000000 */
[----:B------:R-:W-:Y:S01]  /*8580*/  F2FP.BF16.F32.PACK_AB R31, R102, R115 ;  /* 0x00000073661f723e */ /* 0x000fe200000010ff */
[----:B------:R-:W-:Y:S01]  /*8590*/  IMAD.U32 R35, RZ, RZ, UR7 ;  /* 0x00000007ff237e24 */ /* 0x000fe2000f8e00ff */
[----:B------:R-:W-:Y:S01]  /*85a0*/  SEL R115, R34, R39, P0 ;  /* 0x0000002722737207 */ /* 0x000fe20000000000 */
[----:B------:R-:W-:Y:S01]  /*85b0*/  ULDC.64 UR8, c[0x0][0xb90] ;  /* 0x0002e40000087ab9 */ /* 0x000fe20000000a00 */
[----:B------:R-:W-:Y:S01]  /*85c0*/  SEL R73, R39, R34, P0 ;  /* 0x0000002227497207 */ /* 0x000fe20000000000 */
[----:B------:R-:W-:-:S02]  /*85d0*/  IMAD.U32 R34, RZ, RZ, UR6 ;  /* 0x00000006ff227e24 */ /* 0x000fc4000f8e00ff */
[-C--:B------:R-:W-:Y:S01]  /*85e0*/  FMUL.FTZ R54, R71, R120.reuse ;  /* 0x0000007847367220 */ /* 0x080fe20000410000 */
[----:B------:R-:W-:Y:S01]  /*85f0*/  F2FP.BF16.F32.PACK_AB R77, R58, R59 ;  /* 0x0000003b3a4d723e */ /* 0x000fe200000010ff */
[-C--:B------:R-:W-:Y:S01]  /*8600*/  FMUL.FTZ R51, R66, R120.reuse ;  /* 0x0000007842337220 */ /* 0x080fe20000410000 */
[----:B------:R-:W-:Y:S01]  /*8610*/  FMUL.FTZ R71, R83, R120 ;  /* 0x0000007853477220 */ /* 0x000fe20000410000 */
[----:B------:R-:W-:Y:S01]  /*8620*/  F2FP.BF16.F32.PACK_AB R45, R45, R48 ;  /* 0x000000302d2d723e */ /* 0x000fe200000010ff */
[----:B------:R-:W-:Y:S01]  /*8630*/  IMAD.WIDE R58, R223, 0x2, R34 ;  /* 0x00000002df3a7825 */ /* 0x000fe200078e0222 */
[----:B------:R-:W-:-:S03]  /*8640*/  F2FP.BF16.F32.PACK_AB R52, R49, R52 ;  /* 0x000000343134723e */ /* 0x000fc600000010ff */
        /* <DEDUP_REMOVED lines=8> */
[----:B------:R-:W-:Y:S02]  /*86d0*/  F2FP.BF16.F32.PACK_AB R5, R5, R8 ;  /* 0x000000080505723e */ /* 0x000fe400000010ff */
[----:B------:R-:W-:-:S02]  /*86e0*/  F2FP.BF16.F32.PACK_AB R12, R11, R12 ;  /* 0x0000000c0b0c723e */ /* 0x000fc400000010ff */
[----:B------:R-:W-:Y:S01]  /*86f0*/  F2FP.BF16.F32.PACK_AB R14, R13, R14 ;  /* 0x0000000e0d0e723e */ /* 0x000fe200000010ff */
[----:B------:R-:W-:Y:S01]  /*8700*/  FMUL.FTZ R50, R70, R120 ;  /* 0x0000007846327220 */ /* 0x000fe20000410000 */
[----:B------:R-:W-:Y:S02]  /*8710*/  F2FP.BF16.F32.PACK_AB R61, R61, R64 ;  /* 0x000000403d3d723e */ /* 0x000fe400000010ff */
[----:B------:R-:W-:Y:S02]  /*8720*/  F2FP.BF16.F32.PACK_AB R37, R37, R40 ;  /* 0x000000282525723e */ /* 0x000fe400000010ff */
[----:B------:R-:W-:Y:S01]  /*8730*/  F2FP.BF16.F32.PACK_AB R44, R41, R44 ;  /* 0x0000002c292c723e */ /* 0x000fe200000010ff */
[-C--:B------:R-:W-:Y:S01]  /*8740*/  FMUL.FTZ R74, R94, R120.reuse ;  /* 0x000000785e4a7220 */ /* 0x080fe20000410000 */
[----:B------:R-:W-:Y:S01]  /*8750*/  F2FP.BF16.F32.PACK_AB R13, R92, R93 ;  /* 0x0000005d5c0d723e */ /* 0x000fe200000010ff */
[----:B------:R-:W-:Y:S01]  /*8760*/  FMUL.FTZ R70, R87, R120 ;  /* 0x0000007857467220 */ /* 0x000fe20000410000 */
[----:B------:R-:W-:-:S02]  /*8770*/  SEL R93, R45, R52, P0 ;  /* 0x000000342d5d7207 */ /* 0x000fc40000000000 */
[----:B------:R-:W-:Y:S02]  /*8780*/  F2FP.BF16.F32.PACK_AB R53, R53, R56 ;  /* 0x000000383535723e */ /* 0x000fe400000010ff */
[----:B------:R-:W-:Y:S02]  /*8790*/  F2FP.BF16.F32.PACK_AB R7, R6, R7 ;  /* 0x000000070607723e */ /* 0x000fe400000010ff */
[----:B------:R-:W-:Y:S01]  /*87a0*/  F2FP.BF16.F32.PACK_AB R80, R80, R81 ;  /* 0x000000515050723e */ /* 0x000fe200000010ff */
[-C--:B------:R-:W-:Y:S01]  /*87b0*/  FMUL.FTZ R78, R95, R120.reuse ;  /* 0x000000785f4e7220 */ /* 0x080fe20000410000 */
[----:B------:R-:W-:Y:S01]  /*87c0*/  SEL R64, R52, R45, P0 ;  /* 0x0000002d34407207 */ /* 0x000fe20000000000 */
[-C--:B------:R-:W-:Y:S01]  /*87d0*/  FMUL.FTZ R75, R90, R120.reuse ;  /* 0x000000785a4b7220 */ /* 0x080fe20000410000 */
[----:B------:R-:W-:Y:S01]  /*87e0*/  F2FP.BF16.F32.PACK_AB R11, R84, R85 ;  /* 0x00000055540b723e */ /* 0x000fe200000010ff */
[----:B------:R-:W-:Y:S01]  /*87f0*/  FMUL.FTZ R87, R98, R120 ;  /* 0x0000007862577220 */ /* 0x000fe20000410000 */
[----:B------:R-:W-:-:S02]  /*8800*/  IADD3 R45, P4, R58, 0x8060, RZ ;  /* 0x000080603a2d7810 */ /* 0x000fc40007f9e0ff */
        /* <DEDUP_REMOVED lines=12> */
[----:B------:R-:W-:Y:S01]  /*88d0*/  F2FP.BF16.F32.PACK_AB R88, R88, R89 ;  /* 0x000000595858723e */ /* 0x000fe200000010ff */
[----:B------:R-:W-:Y:S01]  /*88e0*/  UIADD3 UR4, UR4, 0x33460, URZ ;  /* 0x0003346004047890 */ /* 0x000fe2000fffe03f */
[----:B------:R-:W-:Y:S01]  /*88f0*/  SEL R85, R5, R12, P0 ;  /* 0x0000000c05557207 */ /* 0x000fe20000000000 */
[----:B------:R-:W-:Y:S01]  /*8900*/  UIADD3 UR5, -UR42, URZ, URZ ;  /* 0x0000003f2a057290 */ /* 0x000fe2000fffe13f */
[----:B------:R-:W-:Y:S01]  /*8910*/  SEL R56, R12, R5, P0 ;  /* 0x000000050c387207 */ /* 0x000fe20000000000 */
[----:B------:R-:W-:Y:S01]  /*8920*/  IMAD R5, R19, 0x40, R2 ;  /* 0x0000004013057824 */ /* 0x000fe200078e0202 */
[----:B------:R-:W-:Y:S01]  /*8930*/  F2FP.BF16.F32.PACK_AB R6, R62, R63 ;  /* 0x0000003f3e06723e */ /* 0x000fe200000010ff */
[----:B------:R-:W-:Y:S01]  /*8940*/  ULDC UR6, c[0x0][0xc44] ;  /* 0x0003110000067ab9 */ /* 0x000fe20000000800 */
[----:B------:R-:W-:Y:S02]  /*8950*/  F2FP.BF16.F32.PACK_AB R81, R86, R91 ;  /* 0x0000005b5651723e */ /* 0x000fe400000010ff */
[----:B------:R-:W-:-:S02]  /*8960*/  SEL R91, R37, R44, P0 ;  /* 0x0000002c255b7207 */ /* 0x000fc40000000000 */
[----:B------:R-:W-:Y:S01]  /*8970*/  SEL R63, R44, R37, P0 ;  /* 0x000000252c3f7207 */ /* 0x000fe20000000000 */
[-C--:B------:R-:W-:Y:S01]  /*8980*/  FMUL.FTZ R94, R111, R120.reuse ;  /* 0x000000786f5e7220 */ /* 0x080fe20000410000 */
[----:B------:R-:W-:Y:S01]  /*8990*/  LOP3.LUT R44, R45, 0x380, RZ, 0xc0, !PT ;  /* 0x000003802d2c7812 */ /* 0x000fe200078ec0ff */
[-C--:B------:R-:W-:Y:S01]  /*89a0*/  FMUL.FTZ R99, R107, R120.reuse ;  /* 0x000000786b637220 */ /* 0x080fe20000410000 */
[-C--:B------:R-:W-:Y:S01]  /*89b0*/  FMUL.FTZ R90, R110, R120.reuse ;  /* 0x000000786e5a7220 */ /* 0x080fe20000410000 */
[----:B------:R-:W-:Y:S01]  /*89c0*/  FMUL.FTZ R95, R106, R120 ;  /* 0x000000786a5f7220 */ /* 0x000fe20000410000 */
[----:B------:R-:W-:Y:S01]  /*89d0*/  F2FP.BF16.F32.PACK_AB R10, R74, R75 ;  /* 0x0000004b4a0a723e */ /* 0x000fe200000010ff */
[----:B------:R-:W-:Y:S01]  /*89e0*/  IMAD.WIDE R34, R5, 0x2, R34 ;  /* 0x0000000205227825 */ /* 0x000fe200078e0222 */
[----:B------:R-:W-:Y:S02]  /*89f0*/  F2FP.BF16.F32.PACK_AB R82, R82, R87 ;  /* 0x000000575252723e */ /* 0x000fe400000010ff */
[----:B------:R-:W-:-:S02]  /*8a00*/  SEL R87, R15, R28, P0 ;  /* 0x0000001c0f577207 */ /* 0x000fc40000000000 */
[----:B------:R-:W-:Y:S02]  /*8a10*/  SEL R57, R28, R15, P0 ;  /* 0x0000000f1c397207 */ /* 0x000fe40000000000 */
[----:B------:R-:W-:Y:S02]  /*8a20*/  SEL R111, R21, R26, P0 ;  /* 0x0000001a156f7207 */ /* 0x000fe40000000000 */
[----:B------:R-:W-:Y:S02]  /*8a30*/  SEL R74, R26, R21, P0 ;  /* 0x000000151a4a7207 */ /* 0x000fe40000000000 */
[----:B------:R-:W-:Y:S02]  /*8a40*/  LOP3.LUT R5, R58, 0x380, RZ, 0xc0, !PT ;  /* 0x000003803a057812 */ /* 0x000fe400078ec0ff */
[----:B------:R-:W-:Y:S02]  /*8a50*/  F2FP.BF16.F32.PACK_AB R42, R42, R43 ;  /* 0x0000002b2a2a723e */ /* 0x000fe400000010ff */
[----:B------:R-:W-:-:S02]  /*8a60*/  F2FP.BF16.F32.PACK_AB R47, R46, R47 ;  /* 0x0000002f2e2f723e */ /* 0x000fc400000010ff */
[----:B------:R-:W-:Y:S02]  /*8a70*/  F2FP.BF16.F32.PACK_AB R50, R50, R51 ;  /* 0x000000333232723e */ /* 0x000fe400000010ff */
[----:B------:R-:W-:Y:S02]  /*8a80*/  F2FP.BF16.F32.PACK_AB R55, R54, R55 ;  /* 0x000000373637723e */ /* 0x000fe400000010ff */
[----:B------:R-:W-:Y:S02]  /*8a90*/  F2FP.BF16.F32.PACK_AB R79, R66, R67 ;  /* 0x00000043424f723e */ /* 0x000fe400000010ff */
[----:B------:R-:W-:Y:S02]  /*8aa0*/  F2FP.BF16.F32.PACK_AB R8, R70, R71 ;  /* 0x000000474608723e */ /* 0x000fe400000010ff */
[----:B------:R-:W-:Y:S02]  /*8ab0*/  SHF.R.U64 R44, R44, 0x3, RZ ;  /* 0x000000032c2c7819 */ /* 0x000fe400000012ff */
[----:B------:R-:W-:-:S02]  /*8ac0*/  IADD3 R28, P3, R58, 0x8040, RZ ;  /* 0x000080403a1c7810 */ /* 0x000fc40007f7e0ff */
[C---:B------:R-:W-:Y:S02]  /*8ad0*/  IADD3 R26, P6, R58.reuse, 0x8020, RZ ;  /* 0x000080203a1a7810 */ /* 0x040fe40007fde0ff */
[C---:B------:R-:W-:Y:S02]  /*8ae0*/  IADD3 R24, P5, R58.reuse, 0x8000, RZ ;  /* 0x000080003a187810 */ /* 0x040fe40007fbe0ff */
[----:B------:R-:W-:Y:S02]  /*8af0*/  IADD3 R20, P2, R58, 0x4060, RZ ;  /* 0x000040603a147810 */ /* 0x000fe40007f5e0ff */
        /* <DEDUP_REMOVED lines=8> */
[----:B------:R-:W-:Y:S01]  /*8b80*/  SHF.R.U64 R5, R5, 0x3, RZ ;  /* 0x0000000305057819 */ /* 0x000fe200000012ff */
        /* <DEDUP_REMOVED lines=9> */
[----:B------:R-:W-:Y:S01]  /*8c20*/  SEL R75, R47, R42, P0 ;  /* 0x0000002a2f4b7207 */ /* 0x000fe20000000000 */
[--C-:B------:R-:W-:Y:S01]  /*8c30*/  IMAD.X R47, RZ, RZ, R59.reuse, P3 ;  /* 0x000000ffff2f7224 */ /* 0x100fe200018e063b */
[----:B------:R-:W-:Y:S02]  /*8c40*/  SEL R119, R50, R55, P0 ;  /* 0x0000003732777207 */ /* 0x000fe40000000000 */
[----:B------:R-:W-:Y:S01]  /*8c50*/  SEL R76, R55, R50, P0 ;  /* 0x00000032374c7207 */ /* 0x000fe20000000000 */
[--C-:B------:R-:W-:Y:S01]  /*8c60*/  IMAD.X R55, RZ, RZ, R59.reuse, P6 ;  /* 0x000000ffff377224 */ /* 0x100fe200030e063b */
[----:B------:R-:W-:Y:S02]  /*8c70*/  SEL R121, R77, R6, P0 ;  /* 0x000000064d797207 */ /* 0x000fe40000000000 */
[----:B------:R-:W-:Y:S02]  /*8c80*/  SEL R123, R79, R8, P0 ;  /* 0x000000084f7b7207 */ /* 0x000fe40000000000 */
[----:B------:R-:W-:Y:S01]  /*8c90*/  LOP3.LUT R44, R44, R45, RZ, 0x3c, !PT ;  /* 0x0000002d2c2c7212 */ /* 0x000fe200078e3cff */
[----:B------:R-:W-:Y:S01]  /*8ca0*/  IMAD.X R45, RZ, RZ, R59, P4 ;  /* 0x000000ffff2d7224 */ /* 0x000fe200020e063b */
        /* <DEDUP_REMOVED lines=8> */
[C---:B------:R-:W-:Y:S02]  /*8d30*/  IADD3 R6, P1, R58.reuse, 0x20, RZ ;  /* 0x000000203a067810 */ /* 0x040fe40007f3e0ff */
[C---:B------:R-:W-:Y:S02]  /*8d40*/  IADD3 R14, P4, R58.reuse, 0x4040, RZ ;  /* 0x000040403a0e7810 */ /* 0x040fe40007f9e0ff */
[C---:B------:R-:W-:Y:S02]  /*8d50*/  IADD3 R12, P3, R58.reuse, 0x4020, RZ ;  /* 0x000040203a0c7810 */ /* 0x040fe40007f7e0ff */
[C---:B------:R-:W-:Y:S02]  /*8d60*/  IADD3 R10, P6, R58.reuse, 0x4000, RZ ;  /* 0x000040003a0a7810 */ /* 0x040fe40007fde0ff */
[----:B------:R-:W-:-:S02]  /*8d70*/  IADD3 R7, P5, R58, 0x60, RZ ;  /* 0x000000603a077810 */ /* 0x000fc40007fbe0ff */
[----:B------:R-:W-:Y:S02]  /*8d80*/  IADD3 R8, P2, R58, 0x40, RZ ;  /* 0x000000403a087810 */ /* 0x000fe40007f5e0ff */
[----:B------:R-:W-:Y:S02]  /*8d90*/  LOP3.LUT R58, R5, R58, RZ, 0x3c, !PT ;  /* 0x0000003a053a7212 */ /* 0x000fe400078e3cff */
[----:B------:R-:W-:-:S04]  /*8da0*/  LOP3.LUT R5, R20, 0x380, RZ, 0xc0, !PT ;  /* 0x0000038014057812 */ /* 0x000fc800078ec0ff */
[----:B------:R-:W-:-:S04]  /*8db0*/  SHF.R.U64 R5, R5, 0x3, RZ ;  /* 0x0000000305057819 */ /* 0x000fc800000012ff */
[----:B------:R-:W-:Y:S02]  /*8dc0*/  LOP3.LUT R52, R5, R20, RZ, 0x3c, !PT ;  /* 0x0000001405347212 */ /* 0x000fe400078e3cff */
[----:B------:R-:W-:Y:S01]  /*8dd0*/  LOP3.LUT R5, R6, 0x380, RZ, 0xc0, !PT ;  /* 0x0000038006057812 */ /* 0x000fe200078ec0ff */
[-C--:B------:R-:W-:Y:S01]  /*8de0*/  FMUL.FTZ R98, R118, R120.reuse ;  /* 0x0000007876627220 */ /* 0x080fe20000410000 */
[----:B------:R-:W-:Y:S02]  /*8df0*/  FMUL.FTZ R103, R114, R120 ;  /* 0x0000007872677220 */ /* 0x000fe40000410000 */
[----:B------:R-:W-:-:S04]  /*8e00*/  SHF.R.U64 R5, R5, 0x3, RZ ;  /* 0x0000000305057819 */ /* 0x000fc800000012ff */
[----:B------:R-:W-:Y:S02]  /*8e10*/  LOP3.LUT R50, R5, R6, RZ, 0x3c, !PT ;  /* 0x0000000605327212 */ /* 0x000fe400078e3cff */
[----:B------:R-:W-:Y:S02]  /*8e20*/  LOP3.LUT R5, R8, 0x380, RZ, 0xc0, !PT ;  /* 0x0000038008057812 */ /* 0x000fe400078ec0ff */
[----:B------:R-:W-:Y:S02]  /*8e30*/  F2FP.BF16.F32.PACK_AB R98, R98, R103 ;  /* 0x000000676262723e */ /* 0x000fe400000010ff */
[----:B------:R-:W-:Y:S01]  /*8e40*/  LOP3.LUT R9, R24, 0x380, RZ, 0xc0, !PT ;  /* 0x0000038018097812 */ /* 0x000fe200078ec0ff */
[----:B------:R-:W-:Y:S01]  /*8e50*/  IMAD.X R43, RZ, RZ, R59, P3 ;  /* 0x000000ffff2b7224 */ /* 0x000fe200018e063b */
[----:B------:R-:W-:Y:S02]  /*8e60*/  SHF.R.U64 R5, R5, 0x3, RZ ;  /* 0x0000000305057819 */ /* 0x000fe400000012ff */
[----:B------:R-:W-:-:S02]  /*8e70*/  SEL R131, R98, R31, P0 ;  /* 0x0000001f62837207 */ /* 0x000fc40000000000 */
[----:B------:R-:W-:Y:S02]  /*8e80*/  SEL R83, R31, R98, P0 ;  /* 0x000000621f537207 */ /* 0x000fe40000000000 */
[----:B------:R-:W-:Y:S02]  /*8e90*/  SHF.R.U64 R9, R9, 0x3, RZ ;  /* 0x0000000309097819 */ /* 0x000fe400000012ff */
[----:B------:R-:W-:Y:S02]  /*8ea0*/  IADD3 R31, P3, R34, 0x2000, RZ ;  /* 0x00002000221f7810 */ /* 0x000fe40007f7e0ff */
[----:B------:R-:W-:Y:S02]  /*8eb0*/  SEL R89, R29, R36, P0 ;  /* 0x000000241d597207 */ /* 0x000fe40000000000 */
[----:B------:R-:W-:Y:S02]  /*8ec0*/  SEL R62, R36, R29, P0 ;  /* 0x0000001d243e7207 */ /* 0x000fe40000000000 */
[----:B------:R-:W-:-:S02]  /*8ed0*/  LOP3.LUT R36, R5, R8, RZ, 0x3c, !PT ;  /* 0x0000000805247212 */ /* 0x000fc400078e3cff */
[----:B------:R-:W-:Y:S01]  /*8ee0*/  LOP3.LUT R60, R9, R24, RZ, 0x3c, !PT ;  /* 0x00000018093c7212 */ /* 0x000fe200078e3cff */
[----:B------:R-:W0:Y:S01]  /*8ef0*/  LDC R5, c[0x0][0xbe8] ;  /* 0x0002fa00ff057b82 */ /* 0x000e220000000800 */
[----:B------:R-:W-:Y:S02]  /*8f00*/  LOP3.LUT R30, R31, 0x380, RZ, 0xc0, !PT ;  /* 0x000003801f1e7812 */ /* 0x000fe400078ec0ff */
[----:B------:R-:W-:Y:S02]  /*8f10*/  LOP3.LUT R9, R10, 0x380, RZ, 0xc0, !PT ;  /* 0x000003800a097812 */ /* 0x000fe400078ec0ff */
[----:B------:R-:W-:Y:S02]  /*8f20*/  SHF.R.U64 R30, R30, 0x3, RZ ;  /* 0x000000031e1e7819 */ /* 0x000fe400000012ff */
[----:B------:R-:W-:Y:S02]  /*8f30*/  SHF.R.U64 R9, R9, 0x3, RZ ;  /* 0x0000000309097819 */ /* 0x000fe400000012ff */
[----:B------:R-:W-:Y:S01]  /*8f40*/  LOP3.LUT R30, R30, R31, RZ, 0x3c, !PT ;  /* 0x0000001f1e1e7212 */ /* 0x000fe200078e3cff */
[----:B------:R-:W-:Y:S01]  /*8f50*/  IMAD.X R31, RZ, RZ, R35, P3 ;  /* 0x000000ffff1f7224 */ /* 0x000fe200018e0623 */
[----:B------:R-:W-:-:S02]  /*8f60*/  LOP3.LUT R40, R9, R10, RZ, 0x3c, !PT ;  /* 0x0000000a09287212 */ /* 0x000fc400078e3cff */
[----:B------:R-:W-:-:S04]  /*8f70*/  IADD3 R9, P3, R34, 0x8000, RZ ;  /* 0x0000800022097810 */ /* 0x000fc80007f7e0ff */
[----:B------:R-:W-:-:S04]  /*8f80*/  LOP3.LUT R8, R9, 0x380, RZ, 0xc0, !PT ;  /* 0x0000038009087812 */ /* 0x000fc800078ec0ff */
[----:B------:R-:W-:Y:S02]  /*8f90*/  SHF.R.U64 R8, R8, 0x3, RZ ;  /* 0x0000000308087819 */ /* 0x000fe400000012ff */
[----:B------:R-:W-:Y:S02]  /*8fa0*/  LOP3.LUT R11, R26, 0x380, RZ, 0xc0, !PT ;  /* 0x000003801a0b7812 */ /* 0x000fe400078ec0ff */
[----:B------:R-:W-:Y:S01]  /*8fb0*/  LOP3.LUT R8, R8, R9, RZ, 0x3c, !PT ;  /* 0x0000000908087212 */ /* 0x000fe200078e3cff */
[----:B------:R-:W-:Y:S01]  /*8fc0*/  IMAD.X R9, RZ, RZ, R35, P3 ;  /* 0x000000ffff097224 */ /* 0x000fe200018e0623 */
[----:B0-----:R-:W-:Y:S01]  /*8fd0*/  ISETP.NE.AND P3, PT, R5, 0x1, PT ;  /* 0x000000010500780c */ /* 0x001fe20003f65270 */
[--C-:B------:R-:W-:Y:S01]  /*8fe0*/  IMAD.X R51, RZ, RZ, R59.reuse, P1 ;  /* 0x000000ffff337224 */ /* 0x100fe200008e063b */
[----:B------:R-:W-:Y:S01]  /*8ff0*/  SHF.R.U64 R11, R11, 0x3, RZ ;  /* 0x000000030b0b7819 */ /* 0x000fe200000012ff */
[--C-:B------:R-:W-:Y:S01]  /*9000*/  IMAD.X R49, RZ, RZ, R59.reuse, P4 ;  /* 0x000000ffff317224 */ /* 0x100fe200020e063b */
[----:B------:R-:W-:Y:S01]  /*9010*/  MOV R114, R58 ;  /* 0x0000003a00727202 */ /* 0x000fe20000000f00 */
[----:B------:R-:W-:-:S02]  /*9020*/  IMAD.X R41, RZ, RZ, R59, P6 ;  /* 0x000000ffff297224 */ /* 0x000fc400030e063b */
[--C-:B------:R-:W-:Y:S02]  /*9030*/  IMAD.X R39, RZ, RZ, R59.reuse, P5 ;  /* 0x000000ffff277224 */ /* 0x100fe400028e063b */
[----:B------:R-:W-:Y:S02]  /*9040*/  IMAD.X R37, RZ, RZ, R59, P2 ;  /* 0x000000ffff257224 */ /* 0x000fe400010e063b */
[----:B------:R-:W0:Y:S01]  /*9050*/  LDC R59, c[0x0][0xc38] ;  /* 0x00030e00ff3b7b82 */ /* 0x000e220000000800 */
[----:B------:R-:W-:Y:S02]  /*9060*/  LOP3.LUT R54, R11, R26, RZ, 0x3c, !PT ;  /* 0x0000001a0b367212 */ /* 0x000fe400078e3cff */
[----:B------:R-:W-:Y:S02]  /*9070*/  LOP3.LUT R11, R12, 0x380, RZ, 0xc0, !PT ;  /* 0x000003800c0b7812 */ /* 0x000fe400078ec0ff */
[----:B------:R-:W-:Y:S02]  /*9080*/  MOV R110, R36 ;  /* 0x00000024006e7202 */ /* 0x000fe40000000f00 */
[----:B------:R-:W-:Y:S01]  /*9090*/  SHF.R.U64 R11, R11, 0x3, RZ ;  /* 0x000000030b0b7819 */ /* 0x000fe200000012ff */
[----:B------:R-:W1:Y:S01]  /*90a0*/  @P3 LDC R36, c[0x0][0xbec] ;  /* 0x0002fb00ff243b82 */ /* 0x000e620000000800 */
[----:B------:R-:W-:Y:S01]  /*90b0*/  MOV R106, R40 ;  /* 0x00000028006a7202 */ /* 0x000fe20000000f00 */
[----:B------:R-:W-:Y:S01]  /*90c0*/  UPRMT UR4, UR37, 0x654, UR4 ;  /* 0x0000065425047896 */ /* 0x000fe20008000004 */
[----:B------:R-:W-:-:S02]  /*90d0*/  LOP3.LUT R42, R11, R12, RZ, 0x3c, !PT ;  /* 0x0000000c0b2a7212 */ /* 0x000fc400078e3cff */
[----:B--2---:R-:W-:-:S03]  /*90e0*/  LOP3.LUT R41, R0, 0x2, RZ, 0x3c, !PT ;  /* 0x0000000200297812 */ /* 0x004fc600078e3cff */
[----:B------:R-:W2:Y:S01]  /*90f0*/  @P3 LDC R37, c[0x0][0xbf0] ;  /* 0x0002fc00ff253b82 */ /* 0x000ea20000000800 */
[----:B------:R-:W-:Y:S01]  /*9100*/  MOV R104, R42 ;  /* 0x0000002a00687202 */ /* 0x000fe20000000f00 */
[----:B------:R-:W-:Y:S01]  /*9110*/  SHFL.IDX PT, R85, R85, R0, 0x1c1f ;  /* 0x001c1f0055557589 */ /* 0x000fe200000e0000 */
[----:B------:R-:W-:Y:S02]  /*9120*/  SEL R103, R88, R13, P0 ;  /* 0x0000000d58677207 */ /* 0x000fe40000000000 */
[----:B------:R-:W-:Y:S01]  /*9130*/  SEL R70, R13, R88, P0 ;  /* 0x000000580d467207 */ /* 0x000fe20000000000 */
[----:B------:R-:W-:Y:S01]  /*9140*/  SHFL.IDX PT, R87, R87, R0, 0x1c1f ;  /* 0x001c1f0057577589 */ /* 0x000fe200000e0000 */
[----:B------:R-:W-:Y:S01]  /*9150*/  LOP3.LUT R13, R28, 0x380, RZ, 0xc0, !PT ;  /* 0x000003801c0d7812 */ /* 0x000fe200078ec0ff */
[----:B------:R-:W-:Y:S01]  /*9160*/  UIMAD UR11, UR6, UR5, UR43 ;  /* 0x00000005060b72a4 */ /* 0x000fe2000f8e022b */
[----:B------:R-:W-:Y:S01]  /*9170*/  MOV R45, R44 ;  /* 0x0000002c002d7202 */ /* 0x000fe20000000f00 */
[----:B------:R-:W-:Y:S01]  /*9180*/  SHFL.IDX PT, R109, R109, R0, 0x1c1f ;  /* 0x001c1f006d6d7589 */ /* 0x000fe200000e0000 */
[----:B------:R-:W-:Y:S01]  /*9190*/  IMAD R44, RZ, RZ, -UR43 ;  /* 0x8000002bff2c7e24 */ /* 0x000fe2000f8e02ff */
[----:B------:R-:W-:Y:S02]  /*91a0*/  SYNCS.ARRIVE.TRANS64.RED.A1T0 RZ, [UR4], RZ ;  /* 0x000000ffffff79a7 */ /* 0x000fe40008100404 */
[----:B------:R-:W3:Y:S04]  /*91b0*/  SHFL.IDX PT, R56, R56, R41, 0x1c1f ;  /* 0x001c1f2938387589 */ /* 0x000ee800000e0000 */
[----:B------:R-:W-:Y:S04]  /*91c0*/  SHFL.IDX PT, R42, R57, R41, 0x1c1f ;  /* 0x001c1f29392a7589 */ /* 0x000fe800000e0000 */
[----:B------:R-:W4:Y:S04]  /*91d0*/  SHFL.IDX PT, R78, R78, R41, 0x1c1f ;  /* 0x001c1f294e4e7589 */ /* 0x000f2800000e0000 */
[----:B------:R-:W-:Y:S04]  /*91e0*/  SHFL.IDX PT, R111, R111, R0, 0x1c1f ;  /* 0x001c1f006f6f7589 */ /* 0x000fe800000e0000 */
[----:B------:R-:W4:Y:S01]  /*91f0*/  SHFL.IDX PT, R74, R74, R41, 0x1c1f ;  /* 0x001c1f294a4a7589 */ /* 0x000f2200000e0000 */
[----:B------:R-:W-:-:S03]  /*9200*/  SHF.R.U64 R13, R13, 0x3, RZ ;  /* 0x000000030d0d7819 */ /* 0x000fc600000012ff */
[----:B------:R-:W-:Y:S04]  /*9210*/  SHFL.IDX PT, R89, R89, R0, 0x1c1f ;  /* 0x001c1f0059597589 */ /* 0x000fe800000e0000 */
[----:B------:R-:W-:Y:S04]  /*9220*/  SHFL.IDX PT, R113, R113, R0, 0x1c1f ;  /* 0x001c1f0071717589 */ /* 0x000fe800000e0000 */
[----:B------:R-:W4:Y:S04]  /*9230*/  SHFL.IDX PT, R62, R62, R41, 0x1c1f ;  /* 0x001c1f293e3e7589 */ /* 0x000f2800000e0000 */
[----:B------:R-:W4:Y:S01]  /*9240*/  SHFL.IDX PT, R72, R72, R41, 0x1c1f ;  /* 0x001c1f2948487589 */ /* 0x000f2200000e0000 */
[----:B0-----:R-:W-:Y:S01]  /*9250*/  IMAD R44, R59, R44, UR41 ;  /* 0x000000293b2c7e24 */ /* 0x001fe2000f8e022c */
[----:B------:R-:W-:Y:S01]  /*9260*/  USHF.R.S32.HI UR10, URZ, 0x1f, UR11 ;  /* 0x0000001f3f0a7899 */ /* 0x000fe2000801140b */
[----:B------:R-:W-:-:S02]  /*9270*/  MOV R60, R60 ;  /* 0x0000003c003c7202 */ /* 0x000fc40000000f00 */
[----:B------:R-:W-:Y:S02]  /*9280*/  LOP3.LUT R46, R13, R28, RZ, 0x3c, !PT ;  /* 0x0000001c0d2e7212 */ /* 0x000fe400078e3cff */
[----:B------:R-:W-:Y:S01]  /*9290*/  MOV R61, R52 ;  /* 0x00000034003d7202 */ /* 0x000fe20000000f00 */
[----:B------:R-:W-:Y:S01]  /*92a0*/  IMAD R53, R44, 0x80, R222 ;  /* 0x000000802c357824 */ /* 0x000fe200078e02de */
[----:B------:R-:W-:Y:S01]  /*92b0*/  LOP3.LUT R6, R7, 0x380, RZ, 0xc0, !PT ;  /* 0x0000038007067812 */ /* 0x000fe200078ec0ff */
[----:B------:R-:W-:Y:S01]  /*92c0*/  UIMAD UR5, UR10, UR8, URZ ;  /* 0x000000080a0572a4 */ /* 0x000fe2000f8e023f */
[----:B------:R-:W-:Y:S01]  /*92d0*/  LOP3.LUT R13, R14, 0x380, RZ, 0xc0, !PT ;  /* 0x000003800e0d7812 */ /* 0x000fe200078ec0ff */
[----:B-1----:R-:W-:Y:S01]  /*92e0*/  @P3 IMAD.HI.U32 R36, R53, R36, RZ ;  /* 0x0000002435243227 */ /* 0x002fe200078e00ff */
[----:B------:R-:W-:Y:S01]  /*92f0*/  MOV R46, R46 ;  /* 0x0000002e002e7202 */ /* 0x000fe20000000f00 */
[----:B------:R-:W-:Y:S01]  /*9300*/  USHF.R.S32.HI UR12, URZ, 0x1f, UR42 ;  /* 0x0000001f3f0c7899 */ /* 0x000fe2000801142a */
[----:B------:R-:W-:Y:S01]  /*9310*/  SEL R105, R96, R25, P0 ;  /* 0x0000001960697207 */ /* 0x000fe20000000000 */
[----:B------:R-:W-:Y:S01]  /*9320*/  SHFL.IDX PT, R91, R91, R0, 0x1c1f ;  /* 0x001c1f005b5b7589 */ /* 0x000fe200000e0000 */
[----:B------:R-:W-:Y:S01]  /*9330*/  SEL R127, R82, R81, P0 ;  /* 0x00000051527f7207 */ /* 0x000fe20000000000 */
[----:B------:R-:W-:Y:S01]  /*9340*/  UIMAD.WIDE.U32 UR6, UR11, UR8, URZ ;  /* 0x000000080b0672a5 */ /* 0x000fe2000f8e003f */
[----:B------:R-:W-:Y:S01]  /*9350*/  SEL R129, R90, R27, P0 ;  /* 0x0000001b5a817207 */ /* 0x000fe20000000000 */
[----:B------:R-:W-:Y:S01]  /*9360*/  UIMAD UR5, UR11, UR9, UR5 ;  /* 0x000000090b0572a4 */ /* 0x000fe2000f8e0205 */
[----:B------:R-:W-:Y:S01]  /*9370*/  MOV R47, R54 ;  /* 0x00000036002f7202 */ /* 0x000fe20000000f00 */
[----:B------:R-:W-:Y:S01]  /*9380*/  SHFL.IDX PT, R115, R115, R0, 0x1c1f ;  /* 0x001c1f0073737589 */ /* 0x000fe200000e0000 */
[----:B------:R-:W-:Y:S01]  /*9390*/  SEL R81, R81, R82, P0 ;  /* 0x0000005251517207 */ /* 0x000fe20000000000 */
[----:B------:R-:W-:Y:S01]  /*93a0*/  ULDC.64 UR8, c[0x0][0xb98] ;  /* 0x0002e60000087ab9 */ /* 0x000fe20000000a00 */
[----:B------:R-:W-:Y:S01]  /*93b0*/  SHF.R.U64 R6, R6, 0x3, RZ ;  /* 0x0000000306067819 */ /* 0x000fe200000012ff */
[----:B------:R0:W1:Y:S01]  /*93c0*/  SHFL.IDX PT, R54, R63, R41, 0x1c1f ;  /* 0x001c1f293f367589 */ /* 0x00006200000e0000 */
[----:B------:R-:W-:Y:S01]  /*93d0*/  SEL R82, R27, R90, P0 ;  /* 0x0000005a1b527207 */ /* 0x000fe20000000000 */
[----:B------:R-:W-:Y:S01]  /*93e0*/  IMAD.MOV.U32 R59, RZ, RZ, R53 ;  /* 0x000000ffff3b7224 */ /* 0x000fe200078e0035 */
[----:B------:R-:W-:Y:S01]  /*93f0*/  SHF.R.U64 R13, R13, 0x3, RZ ;  /* 0x000000030d0d7819 */ /* 0x000fe200000012ff */
[----:B------:R-:W1:Y:S01]  /*9400*/  SHFL.IDX PT, R88, R73, R41, 0x1c1f ;  /* 0x001c1f2949587589 */ /* 0x000e6200000e0000 */
[----:B------:R-:W-:Y:S01]  /*9410*/  UIMAD UR4, UR12, UR8, URZ ;  /* 0x000000080c0472a4 */ /* 0x000fe2000f8e023f */
[----:B------:R-:W-:-:S02]  /*9420*/  SEL R69, R25, R96, P0 ;  /* 0x0000006019457207 */ /* 0x000fc40000000000 */
[----:B------:R-:W-:Y:S01]  /*9430*/  SHFL.IDX PT, R93, R93, R0, 0x1c1f ;  /* 0x001c1f005d5d7589 */ /* 0x000fe200000e0000 */
[----:B------:R-:W-:-:S03]  /*9440*/  LOP3.LUT R38, R6, R7, RZ, 0x3c, !PT ;  /* 0x0000000706267212 */ /* 0x000fc600078e3cff */
[----:B------:R-:W-:Y:S01]  /*9450*/  SHFL.IDX PT, R117, R117, R0, 0x1c1f ;  /* 0x001c1f0075757589 */ /* 0x000fe200000e0000 */
[----:B------:R-:W-:-:S03]  /*9460*/  IADD3 R21, P1, R34, 0x6000, RZ ;  /* 0x0000600022157810 */ /* 0x000fc60007f3e0ff */
[----:B------:R-:W1:Y:S01]  /*9470*/  SHFL.IDX PT, R64, R64, R41, 0x1c1f ;  /* 0x001c1f2940407589 */ /* 0x000e6200000e0000 */
[----:B--2---:R-:W-:-:S03]  /*9480*/  @P3 SHF.R.U32.HI R59, RZ, R37, R36 ;  /* 0x00000025ff3b3219 */ /* 0x004fc60000011624 */
[----:B------:R-:W2:Y:S01]  /*9490*/  SHFL.IDX PT, R90, R75, R41, 0x1c1f ;  /* 0x001c1f294b5a7589 */ /* 0x000ea200000e0000 */
[----:B------:R-:W-:-:S03]  /*94a0*/  IADD3 R33, P4, R34, 0x1000, RZ ;  /* 0x0000100022217810 */ /* 0x000fc60007f9e0ff */
[----:B------:R-:W-:Y:S01]  /*94b0*/  SHFL.IDX PT, R95, R95, R0, 0x1c1f ;  /* 0x001c1f005f5f7589 */ /* 0x000fe200000e0000 */
[----:B------:R-:W-:-:S03]  /*94c0*/  LOP3.LUT R48, R13, R14, RZ, 0x3c, !PT ;  /* 0x0000000e0d307212 */ /* 0x000fc600078e3cff */
[----:B------:R-:W-:Y:S04]  /*94d0*/  SHFL.IDX PT, R119, R119, R0, 0x1c1f ;  /* 0x001c1f0077777589 */ /* 0x000fe800000e0000 */
[----:B------:R-:W2:Y:S04]  /*94e0*/  SHFL.IDX PT, R66, R66, R41, 0x1c1f ;  /* 0x001c1f2942427589 */ /* 0x000ea800000e0000 */
[----:B------:R-:W2:Y:S01]  /*94f0*/  SHFL.IDX PT, R76, R76, R41, 0x1c1f ;  /* 0x001c1f294c4c7589 */ /* 0x000ea200000e0000 */
[----:B------:R-:W-:-:S03]  /*9500*/  LOP3.LUT R20, R21, 0x380, RZ, 0xc0, !PT ;  /* 0x0000038015147812 */ /* 0x000fc600078ec0ff */
[----:B------:R-:W-:Y:S01]  /*9510*/  SHFL.IDX PT, R97, R97, R0, 0x1c1f ;  /* 0x001c1f0061617589 */ /* 0x000fe200000e0000 */
[----:B------:R-:W-:-:S03]  /*9520*/  MOV R108, R38 ;  /* 0x00000026006c7202 */ /* 0x000fc60000000f00 */
[----:B------:R-:W-:Y:S01]  /*9530*/  SHFL.IDX PT, R99, R99, R0, 0x1c1f ;  /* 0x001c1f0063637589 */ /* 0x000fe200000e0000 */
[----:B------:R-:W-:-:S03]  /*9540*/  UIADD3 UR5, UR7, UR5, URZ ;  /* 0x0000000507057290 */ /* 0x000fc6000fffe03f */
        /* <DEDUP_REMOVED lines=9> */
[----:B------:R-:W-:Y:S01]  /*95e0*/  SHFL.IDX PT, R131, R131, R0, 0x1c1f ;  /* 0x001c1f0083837589 */ /* 0x000fe200000e0000 */
[----:B------:R-:W-:-:S03]  /*95f0*/  LOP3.LUT R32, R33, 0x380, RZ, 0xc0, !PT ;  /* 0x0000038021207812 */ /* 0x000fc600078ec0ff */
[----:B------:R-:W2:Y:S01]  /*9600*/  SHFL.IDX PT, R0, R65, R41, 0x1c1f ;  /* 0x001c1f2941007589 */ /* 0x000ea200000e0000 */
[----:B---3--:R-:W-:Y:S01]  /*9610*/  SEL R36, R85, R56, P0 ;  /* 0x0000003855247207 */ /* 0x008fe20000000000 */
[----:B------:R-:W-:Y:S01]  /*9620*/  IMAD.MOV R52, RZ, RZ, -R59 ;  /* 0x000000ffff347224 */ /* 0x000fe200078e0a3b */
[----:B------:R-:W-:Y:S01]  /*9630*/  SEL R38, R56, R85, P0 ;  /* 0x0000005538267207 */ /* 0x000fe20000000000 */
[----:B------:R-:W3:Y:S01]  /*9640*/  SHFL.IDX PT, R92, R77, R41, 0x1c1f ;  /* 0x001c1f294d5c7589 */ /* 0x000ee200000e0000 */
[----:B----4-:R-:W-:Y:S01]  /*9650*/  SEL R37, R109, R78, P0 ;  /* 0x0000004e6d257207 */ /* 0x010fe20000000000 */
[----:B------:R-:W-:Y:S01]  /*9660*/  UIMAD UR7, UR42, UR9, UR4 ;  /* 0x000000092a0772a4 */ /* 0x000fe2000f8e0204 */
[----:B------:R-:W-:Y:S01]  /*9670*/  SEL R39, R78, R109, P0 ;  /* 0x0000006d4e277207 */ /* 0x000fe20000000000 */
[----:B------:R-:W-:Y:S01]  /*9680*/  BAR.SYNC.DEFER_BLOCKING 0x1, 0x100 ;  /* 0x0044000000007b1d */ /* 0x000fe20000010000 */
[----:B------:R-:W-:Y:S02]  /*9690*/  SEL R40, R87, R42, P0 ;  /* 0x0000002a57287207 */ /* 0x000fe40000000000 */
[----:B------:R-:W-:-:S02]  /*96a0*/  MOV R112, R50 ;  /* 0x0000003200707202 */ /* 0x000fc40000000f00 */
[----:B------:R-:W-:Y:S01]  /*96b0*/  MOV R102, R48 ;  /* 0x0000003000667202 */ /* 0x000fe20000000f00 */
[----:B------:R-:W-:Y:S01]  /*96c0*/  UMOV UR4, UR6 ;  /* 0x0000000600047c82 */ /* 0x000fe20008000000 */
[----:B------:R-:W-:Y:S01]  /*96d0*/  SEL R42, R42, R87, P0 ;  /* 0x000000572a2a7207 */ /* 0x000fe20000000000 */
[----:B------:R-:W4:Y:S01]  /*96e0*/  SHFL.IDX PT, R58, R67, R41, 0x1c1f ;  /* 0x001c1f29433a7589 */ /* 0x000f2200000e0000 */
[----:B------:R-:W-:-:S03]  /*96f0*/  SEL R43, R74, R111, P0 ;  /* 0x0000006f4a2b7207 */ /* 0x000fc60000000000 */
[----:B------:R-:W-:Y:S01]  /*9700*/  SHFL.IDX PT, R68, R68, R41, 0x1c1f ;  /* 0x001c1f2944447589 */ /* 0x000fe200000e0000 */
[----:B------:R-:W-:-:S03]  /*9710*/  SEL R48, R89, R62, P0 ;  /* 0x0000003e59307207 */ /* 0x000fc60000000000 */
[----:B------:R-:W-:Y:S01]  /*9720*/  SHFL.IDX PT, R70, R70, R41, 0x1c1f ;  /* 0x001c1f2946467589 */ /* 0x000fe200000e0000 */
[----:B------:R-:W-:-:S03]  /*9730*/  SEL R50, R62, R89, P0 ;  /* 0x000000593e327207 */ /* 0x000fc60000000000 */
[----:B------:R-:W-:Y:S01]  /*9740*/  SHFL.IDX PT, R84, R69, R41, 0x1c1f ;  /* 0x001c1f2945547589 */ /* 0x000fe200000e0000 */
[----:B------:R-:W-:-:S03]  /*9750*/  SEL R49, R113, R72, P0 ;  /* 0x0000004871317207 */ /* 0x000fc60000000000 */
[----:B------:R-:W-:Y:S01]  /*9760*/  SHFL.IDX PT, R86, R71, R41, 0x1c1f ;  /* 0x001c1f2947567589 */ /* 0x000fe200000e0000 */
[----:B------:R-:W-:-:S03]  /*9770*/  SEL R51, R72, R113, P0 ;  /* 0x0000007148337207 */ /* 0x000fc60000000000 */
[----:B------:R-:W4:Y:S01]  /*9780*/  SHFL.IDX PT, R94, R79, R41, 0x1c1f ;  /* 0x001c1f294f5e7589 */ /* 0x000f2200000e0000 */
[----:B------:R-:W-:-:S03]  /*9790*/  SHF.R.U64 R20, R20, 0x3, RZ ;  /* 0x0000000314147819 */ /* 0x000fc600000012ff */
[----:B------:R-:W4:Y:S01]  /*97a0*/  SHFL.IDX PT, R80, R80, R41, 0x1c1f ;  /* 0x001c1f2950507589 */ /* 0x000f2200000e0000 */
[----:B------:R-:W-:-:S03]  /*97b0*/  UIMAD.WIDE.U32 UR4, UR42, UR8, UR4 ;  /* 0x000000082a0472a5 */ /* 0x000fc6000f8e0004 */
[----:B------:R-:W4:Y:S04]  /*97c0*/  SHFL.IDX PT, R96, R81, R41, 0x1c1f ;  /* 0x001c1f2951607589 */ /* 0x000f2800000e0000 */
[----:B------:R-:W4:Y:S04]  /*97d0*/  SHFL.IDX PT, R98, R82, R41, 0x1c1f ;  /* 0x001c1f2952627589 */ /* 0x000f2800000e0000 */
[----:B------:R1:W4:Y:S01]  /*97e0*/  SHFL.IDX PT, R100, R83, R41, 0x1c1f ;  /* 0x001c1f2953647589 */ /* 0x00032200000e0000 */
[----:B------:R-:W-:Y:S01]  /*97f0*/  SHF.R.U64 R32, R32, 0x3, RZ ;  /* 0x0000000320207819 */ /* 0x000fe200000012ff */
[----:B0-----:R-:W-:-:S02]  /*9800*/  IMAD R63, R5, R52, R53 ;  /* 0x00000034053f7224 */ /* 0x001fc400078e0235 */
[----:B------:R-:W-:Y:S01]  /*9810*/  STSM.16.M88.4 [R114], R36 ;  /* 0x0000002472007844 */ /* 0x000fe20000000200 */
[----:B------:R-:W-:Y:S01]  /*9820*/  IADD3 R27, P2, R34, 0x5000, RZ ;  /* 0x00005000221b7810 */ /* 0x000fe20007f5e0ff */
[----:B------:R-:W-:Y:S01]  /*9830*/  ULDC.64 UR8, c[0x0][0xae8] ;  /* 0x0002ba0000087ab9 */ /* 0x000fe20000000a00 */
[----:B-1----:R-:W-:Y:S02]  /*9840*/  SEL R41, R111, R74, P0 ;  /* 0x0000004a6f297207 */ /* 0x002fe40000000000 */
[----:B------:R-:W-:Y:S01]  /*9850*/  LOP3.LUT R20, R20, R21, RZ, 0x3c, !PT ;  /* 0x0000001514147212 */ /* 0x000fe200078e3cff */
[--C-:B------:R-:W-:Y:S02]  /*9860*/  IMAD.X R21, RZ, RZ, R35.reuse, P1 ;  /* 0x000000ffff157224 */ /* 0x100fe400008e0623 */
[----:B------:R-:W-:Y:S01]  /*9870*/  STSM.16.M88.4 [R112], R40 ;  /* 0x0000002870007844 */ /* 0x000fe20000000200 */
[----:B------:R-:W-:Y:S01]  /*9880*/  LOP3.LUT R32, R32, R33, RZ, 0x3c, !PT ;  /* 0x0000002120207212 */ /* 0x000fe200078e3cff */
[----:B------:R-:W-:-:S02]  /*9890*/  IMAD.X R33, RZ, RZ, R35, P4 ;  /* 0x000000ffff217224 */ /* 0x000fc400020e0623 */
[----:B------:R0:W-:Y:S01]  /*98a0*/  STSM.16.M88.4 [R110], R48 ;  /* 0x000000306e007844 */ /* 0x0001e20000000200 */
[----:B------:R-:W-:Y:S02]  /*98b0*/  IADD3 R56, P1, R59, UR4, RZ ;  /* 0x000000043b387c10 */ /* 0x000fe4000ff3e0ff */
[C---:B------:R-:W-:Y:S02]  /*98c0*/  IADD3 R29, P6, R34.reuse, 0x3000, RZ ;  /* 0x00003000221d7810 */ /* 0x040fe40007fde0ff */
[C---:B------:R-:W-:Y:S02]  /*98d0*/  IADD3 R25, P5, R34.reuse, 0x4000, RZ ;  /* 0x0000400022197810 */ /* 0x040fe40007fbe0ff */
[----:B------:R-:W-:Y:S02]  /*98e0*/  IADD3 R15, P4, R34, 0x7000, RZ ;  /* 0x00007000220f7810 */ /* 0x000fe40007f9e0ff */
[----:B------:R-:W-:Y:S01]  /*98f0*/  LOP3.LUT R26, R27, 0x380, RZ, 0xc0, !PT ;  /* 0x000003801b1a7812 */ /* 0x000fe200078ec0ff */
[----:B0-----:R-:W-:Y:S01]  /*9900*/  IMAD.U32 R50, RZ, RZ, UR7 ;  /* 0x00000007ff327e24 */ /* 0x001fe2000f8e00ff */
[----:B------:R-:W-:Y:S01]  /*9910*/  SHF.R.S32.HI R49, RZ, 0x1f, R59 ;  /* 0x0000001fff317819 */ /* 0x000fe2000001143b */
[----:B------:R-:W-:Y:S01]  /*9920*/  ULDC.64 UR6, c[0x0][0xb88] ;  /* 0x0002e20000067ab9 */ /* 0x000fe20000000a00 */
[----:B------:R-:W-:-:S02]  /*9930*/  SHF.R.S32.HI R48, RZ, 0x1f, R63 ;  /* 0x0000001fff307819 */ /* 0x000fc4000001143f */
[----:B------:R-:W-:Y:S01]  /*9940*/  IADD3.X R57, R49, UR5, R50, P1, !PT ;  /* 0x0000000531397c10 */ /* 0x000fe20008ffe432 */
[----:B------:R-:W-:Y:S01]  /*9950*/  ULDC.64 UR4, c[0x0][0xb50] ;  /* 0x0002d40000047ab9 */ /* 0x000fe20000000a00 */
[----:B------:R-:W-:Y:S01]  /*9960*/  LOP3.LUT R28, R29, 0x380, RZ, 0xc0, !PT ;  /* 0x000003801d1c7812 */ /* 0x000fe200078ec0ff */
[----:B------:R-:W-:Y:S01]  /*9970*/  IMAD R48, R48, UR6, RZ ;  /* 0x0000000630307c24 */ /* 0x000fe2000f8e02ff */
[----:B------:R-:W-:Y:S02]  /*9980*/  LOP3.LUT R24, R25, 0x380, RZ, 0xc0, !PT ;  /* 0x0000038019187812 */ /* 0x000fe400078ec0ff */
[----:B------:R-:W-:Y:S02]  /*9990*/  LOP3.LUT R14, R15, 0x380, RZ, 0xc0, !PT ;  /* 0x000003800f0e7812 */ /* 0x000fe400078ec0ff */
[----:B------:R-:W-:Y:S02]  /*99a0*/  SHF.R.U64 R26, R26, 0x3, RZ ;  /* 0x000000031a1a7819 */ /* 0x000fe400000012ff */
[----:B------:R-:W-:-:S02]  /*99b0*/  SEL R52, R91, R54, P0 ;  /* 0x000000365b347207 */ /* 0x000fc40000000000 */
[----:B------:R-:W-:Y:S02]  /*99c0*/  SEL R54, R54, R91, P0 ;  /* 0x0000005b36367207 */ /* 0x000fe40000000000 */
[----:B------:R-:W-:Y:S02]  /*99d0*/  SEL R53, R115, R88, P0 ;  /* 0x0000005873357207 */ /* 0x000fe40000000000 */
[----:B------:R-:W-:Y:S01]  /*99e0*/  SEL R55, R88, R115, P0 ;  /* 0x0000007358377207 */ /* 0x000fe20000000000 */
[C---:B------:R-:W-:Y:S01]  /*99f0*/  IMAD R59, R63.reuse, UR7, R48 ;  /* 0x000000073f3b7c24 */ /* 0x040fe2000f8e0230 */
[----:B------:R-:W-:Y:S01]  /*9a00*/  LOP3.LUT R7, R34, 0x380, RZ, 0xc0, !PT ;  /* 0x0000038022077812 */ /* 0x000fe200078ec0ff */
[----:B------:R-:W-:Y:S01]  /*9a10*/  IMAD.WIDE.U32 R56, R63, UR6, R56 ;  /* 0x000000063f387c25 */ /* 0x000fe2000f8e0038 */
[----:B------:R-:W-:Y:S01]  /*9a20*/  SEL R36, R93, R64, P0 ;  /* 0x000000405d247207 */ /* 0x000fe20000000000 */
[----:B------:R-:W-:Y:S01]  /*9a30*/  ULDC UR6, c[0x0][0xa88] ;  /* 0x0002a20000067ab9 */ /* 0x000fe20000000800 */
[----:B------:R-:W-:-:S02]  /*9a40*/  SEL R38, R64, R93, P0 ;  /* 0x0000005d40267207 */ /* 0x000fc40000000000 */
[----:B--2---:R-:W-:Y:S02]  /*9a50*/  SEL R37, R117, R90, P0 ;  /* 0x0000005a75257207 */ /* 0x004fe40000000000 */
[----:B------:R-:W-:Y:S01]  /*9a60*/  SEL R39, R90, R117, P0 ;  /* 0x000000755a277207 */ /* 0x000fe20000000000 */
[----:B------:R-:W-:Y:S01]  /*9a70*/  IMAD R63, R44, 0x80, R221 ;  /* 0x000000802c3f7824 */ /* 0x000fe200078e02dd */
[----:B------:R-:W-:Y:S02]  /*9a80*/  SHF.R.U64 R28, R28, 0x3, RZ ;  /* 0x000000031c1c7819 */ /* 0x000fe400000012ff */
[----:B------:R-:W-:Y:S02]  /*9a90*/  SHF.R.U64 R24, R24, 0x3, RZ ;  /* 0x0000000318187819 */ /* 0x000fe400000012ff */
[----:B------:R-:W-:Y:S02]  /*9aa0*/  SHF.R.U64 R14, R14, 0x3, RZ ;  /* 0x000000030e0e7819 */ /* 0x000fe400000012ff */
[----:B------:R-:W-:-:S02]  /*9ab0*/  SEL R40, R95, R66, P0 ;  /* 0x000000425f287207 */ /* 0x000fc40000000000 */
[----:B------:R-:W-:Y:S02]  /*9ac0*/  SEL R42, R66, R95, P0 ;  /* 0x0000005f422a7207 */ /* 0x000fe40000000000 */
[----:B------:R-:W-:Y:S02]  /*9ad0*/  SEL R41, R119, R76, P0 ;  /* 0x0000004c77297207 */ /* 0x000fe40000000000 */
[----:B------:R-:W-:Y:S02]  /*9ae0*/  SEL R43, R76, R119, P0 ;  /* 0x000000774c2b7207 */ /* 0x000fe40000000000 */
[----:B------:R-:W-:Y:S01]  /*9af0*/  LOP3.LUT R26, R26, R27, RZ, 0x3c, !PT ;  /* 0x0000001b1a1a7212 */ /* 0x000fe200078e3cff */
[----:B------:R-:W-:Y:S01]  /*9b00*/  IMAD.X R27, RZ, RZ, R35, P2 ;  /* 0x000000ffff1b7224 */ /* 0x000fe200010e0623 */
[----:B------:R-:W-:Y:S01]  /*9b10*/  IADD3 R133, P2, R34, 0xb000, RZ ;  /* 0x0000b00022857810 */ /* 0x000fe20007f5e0ff */
[----:B------:R-:W-:Y:S01]  /*9b20*/  STSM.16.M88.4 [R108], R52 ;  /* 0x000000346c007844 */ /* 0x000fe20000000200 */
[----:B------:R-:W-:-:S02]  /*9b30*/  SHF.R.U64 R7, R7, 0x3, RZ ;  /* 0x0000000307077819 */ /* 0x000fc400000012ff */
[----:B------:R-:W-:Y:S01]  /*9b40*/  SEL R48, R97, R0, P0 ;  /* 0x0000000061307207 */ /* 0x000fe20000000000 */
[----:B------:R0:W-:Y:S01]  /*9b50*/  STSM.16.M88.4 [R106], R36 ;  /* 0x000000246a007844 */ /* 0x0001e20000000200 */
[----:B------:R-:W-:Y:S01]  /*9b60*/  SEL R50, R0, R97, P0 ;  /* 0x0000006100327207 */ /* 0x000fe20000000000 */
[----:B------:R-:W-:Y:S01]  /*9b70*/  IMAD R0, R5, UR6, RZ ;  /* 0x0000000605007c24 */ /* 0x000fe2000f8e02ff */
[----:B------:R-:W-:Y:S01]  /*9b80*/  LOP3.LUT R28, R28, R29, RZ, 0x3c, !PT ;  /* 0x0000001d1c1c7212 */ /* 0x000fe200078e3cff */
[--C-:B------:R-:W-:Y:S01]  /*9b90*/  IMAD.X R29, RZ, RZ, R35.reuse, P6 ;  /* 0x000000ffff1d7224 */ /* 0x100fe200030e0623 */
[----:B------:R-:W-:Y:S01]  /*9ba0*/  LOP3.LUT R24, R24, R25, RZ, 0x3c, !PT ;  /* 0x0000001918187212 */ /* 0x000fe200078e3cff */
[--C-:B------:R-:W-:Y:S01]  /*9bb0*/  IMAD.X R25, RZ, RZ, R35.reuse, P5 ;  /* 0x000000ffff197224 */ /* 0x100fe200028e0623 */
[----:B------:R-:W-:Y:S01]  /*9bc0*/  LOP3.LUT R14, R14, R15, RZ, 0x3c, !PT ;  /* 0x0000000f0e0e7212 */ /* 0x000fe200078e3cff */
[----:B------:R-:W-:Y:S01]  /*9bd0*/  IMAD.X R15, RZ, RZ, R35, P4 ;  /* 0x000000ffff0f7224 */ /* 0x000fe200020e0623 */
[----:B------:R1:W-:Y:S01]  /*9be0*/  STSM.16.M88.4 [R104], R40 ;  /* 0x0000002868007844 */ /* 0x0003e20000000200 */
[----:B---3--:R-:W-:-:S02]  /*9bf0*/  SEL R49, R121, R92, P0 ;  /* 0x0000005c79317207 */ /* 0x008fc40000000000 */
[----:B------:R-:W-:Y:S02]  /*9c00*/  SEL R51, R92, R121, P0 ;  /* 0x000000795c337207 */ /* 0x000fe40000000000 */
[----:B------:R-:W-:Y:S01]  /*9c10*/  LOP3.LUT P1, RZ, R22, 0x3, RZ, 0xc0, !PT ;  /* 0x0000000316ff7812 */ /* 0x000fe2000782c0ff */
[----:B0-----:R-:W-:Y:S01]  /*9c20*/  VIADD R37, R63, 0x8 ;  /* 0x000000083f257836 */ /* 0x001fe20000000000 */
[C---:B------:R-:W-:Y:S01]  /*9c30*/  IADD3 R11, P6, R34.reuse, 0x9000, RZ ;  /* 0x00009000220b7810 */ /* 0x040fe20007fde0ff */
[----:B------:R-:W-:Y:S01]  /*9c40*/  IMAD.IADD R39, R57, 0x1, R59 ;  /* 0x0000000139277824 */ /* 0x000fe200078e023b */
[----:B------:R-:W-:Y:S02]  /*9c50*/  IADD3 R13, P5, R34, 0xa000, RZ ;  /* 0x0000a000220d7810 */ /* 0x000fe40007fbe0ff */
[----:B------:R-:W-:Y:S01]  /*9c60*/  LOP3.LUT R34, R7, R34, RZ, 0x3c, !PT ;  /* 0x0000002207227212 */ /* 0x000fe200078e3cff */
[----:B------:R-:W-:Y:S01]  /*9c70*/  IMAD.X R7, RZ, RZ, R35, P2 ;  /* 0x000000ffff077224 */ /* 0x000fe200010e0623 */
[----:B-1----:R-:W-:Y:S01]  /*9c80*/  LEA R40, P4, R56, UR4, 0x2 ;  /* 0x0000000438287c11 */ /* 0x002fe2000f8810ff */
[----:B------:R0:W-:Y:S01]  /*9c90*/  STSM.16.M88.4 [R102], R48 ;  /* 0x0000003066007844 */ /* 0x0001e20000000200 */
[----:B------:R-:W-:-:S02]  /*9ca0*/  ISETP.GE.OR P2, PT, R63, R0, P1 ;  /* 0x000000003f00720c */ /* 0x000fc40000f46670 */
[----:B------:R-:W-:Y:S02]  /*9cb0*/  ISETP.GE.OR P1, PT, R37, R0, P1 ;  /* 0x000000002500720c */ /* 0x000fe40000f26670 */
[----:B------:R-:W-:Y:S02]  /*9cc0*/  LEA.HI.X R56, R56, UR5, R39, 0x2, P4 ;  /* 0x0000000538387c11 */ /* 0x000fe4000a0f1427 */
[----:B----4-:R-:W-:Y:S02]  /*9cd0*/  SEL R36, R99, R58, P0 ;  /* 0x0000003a63247207 */ /* 0x010fe40000000000 */
[----:B------:R-:W-:Y:S02]  /*9ce0*/  SEL R38, R58, R99, P0 ;  /* 0x000000633a267207 */ /* 0x000fe40000000000 */
[----:B------:R-:W-:Y:S02]  /*9cf0*/  SEL R37, R123, R94, P0 ;  /* 0x0000005e7b257207 */ /* 0x000fe40000000000 */
[----:B------:R-:W-:-:S02]  /*9d00*/  SEL R39, R94, R123, P0 ;  /* 0x0000007b5e277207 */ /* 0x000fc40000000000 */
[----:B0-----:R-:W-:Y:S02]  /*9d10*/  SEL R48, R101, R68, P0 ;  /* 0x0000004465307207 */ /* 0x001fe40000000000 */
        /* <DEDUP_REMOVED lines=8> */
[----:B------:R-:W-:Y:S02]  /*9da0*/  SEL R71, R96, R127, P0 ;  /* 0x0000007f60477207 */ /* 0x000fe40000000000 */
[----:B------:R-:W-:Y:S02]  /*9db0*/  SEL R80, R105, R84, P0 ;  /* 0x0000005469507207 */ /* 0x000fe40000000000 */
        /* <DEDUP_REMOVED lines=14> */
[----:B------:R-:W1:Y:S04]  /*9ea0*/  SHFL.IDX PT, R73, R56, 0x1, 0x1c1f ;  /* 0x003c1f0038497f89 */ /* 0x000e6800000e0000 */
[----:B0-----:R0:W-:Y:S04]  /*9eb0*/  @!P2 ST.E desc[UR50][R62.64], R4 ;  /* 0x000000043e00a985 */ /* 0x0011e8000c101932 */
[----:B-1----:R1:W-:Y:S01]  /*9ec0*/  @!P1 ST.E desc[UR50][R72.64], R3 ;  /* 0x0000000348009985 */ /* 0x0023e2000c101932 */
[----:B0-----:R-:W0:Y:S03]  /*9ed0*/  @P3 LDC R4, c[0x0][0xbec] ;  /* 0x0002fb00ff043b82 */ /* 0x001e260000000800 */
[----:B------:R2:W5:Y:S01]  /*9ee0*/  LD.E.128 R52, desc[UR50][R30.64] ;  /* 0x000000321e347980 */ /* 0x000562000c101d00 */
[----:B------:R-:W-:-:S03]  /*9ef0*/  UIMAD UR6, UR10, UR8, URZ ;  /* 0x000000080a0672a4 */ /* 0x000fc6000f8e023f */
[----:B------:R3:W5:Y:S01]  /*9f00*/  LD.E.128 R84, desc[UR50][R8.64] ;  /* 0x0000003208547980 */ /* 0x000762000c101d00 */
[----:B-1----:R-:W-:Y:S01]  /*9f10*/  IMAD R3, R18, 0x20, R19 ;  /* 0x0000002012037824 */ /* 0x002fe200078e0213 */
[----:B------:R-:W-:Y:S01]  /*9f20*/  UIMAD.WIDE.U32 UR4, UR11, UR8, URZ ;  /* 0x000000080b0472a5 */ /* 0x000fe2000f8e003f */
[----:B------:R-:W-:Y:S01]  /*9f30*/  LOP3.LUT R6, R133, 0x380, RZ, 0xc0, !PT ;  /* 0x0000038085067812 */ /* 0x000fe200078ec0ff */
[----:B--2---:R-:W1:Y:S01]  /*9f40*/  @P3 LDC R31, c[0x0][0xbf0] ;  /* 0x0002fc00ff1f3b82 */ /* 0x004e620000000800 */
[----:B------:R-:W-:Y:S01]  /*9f50*/  UIMAD UR6, UR11, UR9, UR6 ;  /* 0x000000090b0672a4 */ /* 0x000fe2000f8e0206 */
[----:B------:R-:W-:Y:S01]  /*9f60*/  LOP3.LUT R10, R11, 0x380, RZ, 0xc0, !PT ;  /* 0x000003800b0a7812 */ /* 0x000fe200078ec0ff */
[----:B------:R-:W5:Y:S01]  /*9f70*/  LD.E.128 R64, desc[UR50][R34.64] ;  /* 0x0000003222407980 */ /* 0x000f62000c101d00 */
[----:B---3--:R-:W-:Y:S01]  /*9f80*/  IMAD R9, R44, 0x80, R3 ;  /* 0x000000802c097824 */ /* 0x008fe200078e0203 */
[----:B------:R-:W-:Y:S01]  /*9f90*/  ULDC.64 UR8, c[0x0][0xaf0] ;  /* 0x0002bc0000087ab9 */ /* 0x000fe20000000a00 */
[----:B------:R-:W-:Y:S01]  /*9fa0*/  UIADD3 UR5, UR5, UR6, URZ ;  /* 0x0000000605057290 */ /* 0x000fe2000fffe03f */
[----:B------:R-:W-:Y:S01]  /*9fb0*/  LOP3.LUT R12, R13, 0x380, RZ, 0xc0, !PT ;  /* 0x000003800d0c7812 */ /* 0x000fe200078ec0ff */
[----:B------:R-:W-:Y:S01]  /*9fc0*/  UIMAD UR7, UR12, UR8, URZ ;  /* 0x000000080c0772a4 */ /* 0x000fe2000f8e023f */
[----:B------:R-:W-:Y:S01]  /*9fd0*/  SHF.R.U64 R6, R6, 0x3, RZ ;  /* 0x0000000306067819 */ /* 0x000fe200000012ff */
[----:B------:R-:W5:Y:S01]  /*9fe0*/  LD.E.128 R56, desc[UR50][R32.64] ;  /* 0x0000003220387980 */ /* 0x000f62000c101d00 */
[----:B0-----:R-:W-:Y:S01]  /*9ff0*/  @P3 IMAD.HI.U32 R4, R9, R4, RZ ;  /* 0x0000000409043227 */ /* 0x001fe200078e00ff */
[----:B------:R-:W-:-:S02]  /*a000*/  UIMAD UR7, UR42, UR9, UR7 ;  /* 0x000000092a0772a4 */ /* 0x000fc4000f8e0207 */
[----:B------:R-:W5:Y:S01]  /*a010*/  LD.E.128 R36, desc[UR50][R28.64] ;  /* 0x000000321c247980 */ /* 0x000f62000c101d00 */
[----:B------:R-:W-:Y:S01]  /*a020*/  UIMAD.WIDE.U32 UR42, UR42, UR8, UR4 ;  /* 0x000000082a2a72a5 */ /* 0x000fe2000f8e0004 */
[----:B------:R-:W-:Y:S01]  /*a030*/  IMAD.MOV.U32 R3, RZ, RZ, R9 ;  /* 0x000000ffff037224 */ /* 0x000fe200078e0009 */
[----:B------:R-:W-:Y:S01]  /*a040*/  SHF.R.U64 R10, R10, 0x3, RZ ;  /* 0x000000030a0a7819 */ /* 0x000fe200000012ff */
[----:B------:R-:W5:Y:S01]  /*a050*/  LD.E.128 R76, desc[UR50][R24.64] ;  /* 0x00000032184c7980 */ /* 0x000f62000c101d00 */
[----:B------:R-:W-:-:S03]  /*a060*/  SHF.R.U64 R12, R12, 0x3, RZ ;  /* 0x000000030c0c7819 */ /* 0x000fc600000012ff */
[----:B------:R-:W5:Y:S01]  /*a070*/  LD.E.128 R68, desc[UR50][R26.64] ;  /* 0x000000321a447980 */ /* 0x000f62000c101d00 */
[----:B-1----:R-:W-:Y:S01]  /*a080*/  @P3 SHF.R.U32.HI R3, RZ, R31, R4 ;  /* 0x0000001fff033219 */ /* 0x002fe20000011604 */
[----:B------:R-:W-:Y:S01]  /*a090*/  UIADD3 UR4, UR43, UR7, URZ ;  /* 0x000000072b047290 */ /* 0x000fe2000fffe03f */
[----:B------:R-:W-:Y:S01]  /*a0a0*/  LOP3.LUT R6, R6, R133, RZ, 0x3c, !PT ;  /* 0x0000008506067212 */ /* 0x000fe200078e3cff */
[----:B------:R-:W5:Y:S01]  /*a0b0*/  LD.E.128 R48, desc[UR50][R20.64] ;  /* 0x0000003214307980 */ /* 0x000f62000c101d00 */
[--C-:B------:R-:W-:Y:S01]  /*a0c0*/  SHF.R.S32.HI R4, RZ, 0x1f, R3.reuse ;  /* 0x0000001fff047819 */ /* 0x100fe20000011403 */
[----:B------:R-:W-:Y:S01]  /*a0d0*/  IMAD.MOV R8, RZ, RZ, -R3 ;  /* 0x000000ffff087224 */ /* 0x000fe200078e0a03 */
[----:B------:R-:W-:Y:S01]  /*a0e0*/  LOP3.LUT R10, R10, R11, RZ, 0x3c, !PT ;  /* 0x0000000b0a0a7212 */ /* 0x000fe200078e3cff */
[--C-:B------:R-:W-:Y:S01]  /*a0f0*/  IMAD.X R11, RZ, RZ, R35.reuse, P6 ;  /* 0x000000ffff0b7224 */ /* 0x100fe200030e0623 */
[----:B------:R-:W-:Y:S01]  /*a100*/  LOP3.LUT R12, R12, R13, RZ, 0x3c, !PT ;  /* 0x0000000d0c0c7212 */ /* 0x000fe200078e3cff */
[----:B------:R-:W-:Y:S01]  /*a110*/  ULDC.64 UR6, c[0x0][0xae0] ;  /* 0x0002b80000067ab9 */ /* 0x000fe20000000a00 */
[----:B------:R-:W-:Y:S01]  /*a120*/  IMAD.X R13, RZ, RZ, R35, P5 ;  /* 0x000000ffff0d7224 */ /* 0x000fe200028e0623 */
[----:B------:R0:W5:Y:S01]  /*a130*/  LD.E.128 R60, desc[UR50][R6.64] ;  /* 0x00000032063c7980 */ /* 0x000162000c101d00 */
[----:B------:R-:W-:-:S02]  /*a140*/  IMAD R4, R4, UR6, RZ ;  /* 0x0000000604047c24 */ /* 0x000fc4000f8e02ff */
[----:B------:R-:W-:Y:S01]  /*a150*/  IMAD R9, R5, R8, R9 ;  /* 0x0000000805097224 */ /* 0x000fe200078e0209 */
[----:B------:R1:W5:Y:S04]  /*a160*/  LD.E.128 R80, desc[UR50][R10.64] ;  /* 0x000000320a507980 */ /* 0x000368000c101d00 */
[----:B------:R2:W5:Y:S01]  /*a170*/  LD.E.128 R40, desc[UR50][R14.64] ;  /* 0x000000320e287980 */ /* 0x000562000c101d00 */
[----:B0-----:R-:W-:Y:S02]  /*a180*/  IMAD.U32 R7, RZ, RZ, UR43 ;  /* 0x0000002bff077e24 */ /* 0x001fe4000f8e00ff */
[----:B------:R-:W-:Y:S01]  /*a190*/  IMAD.U32 R6, RZ, RZ, UR42 ;  /* 0x0000002aff067e24 */ /* 0x000fe2000f8e00ff */
[----:B------:R0:W5:Y:S01]  /*a1a0*/  LD.E.128 R72, desc[UR50][R12.64] ;  /* 0x000000320c487980 */ /* 0x000162000c101d00 */
[----:B------:R-:W-:-:S02]  /*a1b0*/  IMAD.U32 R7, RZ, RZ, UR4 ;  /* 0x00000004ff077e24 */ /* 0x000fc4000f8e00ff */
[C---:B-1----:R-:W-:Y:S01]  /*a1c0*/  IMAD R11, R3.reuse, UR7, R4 ;  /* 0x00000007030b7c24 */ /* 0x042fe2000f8e0204 */
[----:B------:R-:W-:Y:S01]  /*a1d0*/  @!PT LDS RZ, [RZ] ;  /* 0x00000000fffff984 */ /* 0x000fe20000000800 */
[----:B------:R-:W-:Y:S01]  /*a1e0*/  @!PT LDS RZ, [RZ] ;  /* 0x00000000fffff984 */ /* 0x000fe20000000800 */
[----:B------:R-:W-:Y:S01]  /*a1f0*/  @!PT LDS RZ, [RZ] ;  /* 0x00000000fffff984 */ /* 0x000fe20000000800 */
[----:B------:R-:W-:Y:S01]  /*a200*/  @!PT LDS RZ, [RZ] ;  /* 0x00000000fffff984 */ /* 0x000fe20000000800 */
[----:B------:R1:W-:Y:S06]  /*a210*/  MEMBAR.ALL.CTA ;  /* 0x0000000000007992 */ /* 0x0003ec0000008000 */
[----:B-1----:R-:W1:Y:S01]  /*a220*/  FENCE.VIEW.ASYNC.S ;  /* 0x00000000000073c6 */ /* 0x002e620000000000 */
[----:B------:R-:W-:Y:S01]  /*a230*/  IMAD.WIDE.U32 R4, R3, UR6, R6 ;  /* 0x0000000603047c25 */ /* 0x000fe2000f8e0006 */
[----:B------:R-:W-:Y:S01]  /*a240*/  SHF.R.S32.HI R3, RZ, 0x1f, R9 ;  /* 0x0000001fff037819 */ /* 0x000fe20000011409 */
[----:B------:R-:W-:-:S02]  /*a250*/  ULDC.64 UR6, c[0x0][0xad8] ;  /* 0x0002b60000067ab9 */ /* 0x000fc40000000a00 */
[----:B------:R-:W-:Y:S02]  /*a260*/  IMAD.IADD R5, R5, 0x1, R11 ;  /* 0x0000000105057824 */ /* 0x000fe400078e020b */
[----:B------:R-:W-:Y:S02]  /*a270*/  IMAD R6, R3, UR6, RZ ;  /* 0x0000000603067c24 */ /* 0x000fe4000f8e02ff */
[----:B--2---:R-:W-:Y:S01]  /*a280*/  IMAD R15, R44, 0x80, R19 ;  /* 0x000000802c0f7824 */ /* 0x004fe200078e0213 */
[----:B------:R-:W-:Y:S01]  /*a290*/  UIADD3 UR39, UR39, 0x33420, URZ ;  /* 0x0003342027277890 */ /* 0x000fe2000fffe03f */
[C---:B------:R-:W-:Y:S02]  /*a2a0*/  IMAD R7, R9.reuse, UR7, R6 ;  /* 0x0000000709077c24 */ /* 0x040fe4000f8e0206 */
[----:B------:R-:W-:Y:S01]  /*a2b0*/  IMAD.WIDE.U32 R4, R9, UR6, R4 ;  /* 0x0000000609047c25 */ /* 0x000fe2000f8e0004 */
[----:B------:R-:W-:Y:S01]  /*a2c0*/  UIADD3 UR44, UR44, 0x1, URZ ;  /* 0x000000012c2c7890 */ /* 0x000fe2000fffe03f */
[----:B------:R-:W-:Y:S01]  /*a2d0*/  ISETP.GE.AND P2, PT, R15, R0, PT ;  /* 0x000000000f00720c */ /* 0x000fe20003f46270 */
[----:B------:R-:W-:Y:S01]  /*a2e0*/  ULDC.64 UR6, c[0x0][0xa80] ;  /* 0x0002a00000067ab9 */ /* 0x000fe20000000a00 */
[----:B------:R-:W-:Y:S01]  /*a2f0*/  IMAD.IADD R5, R5, 0x1, R7 ;  /* 0x0000000105057824 */ /* 0x000fe200078e0207 */
[----:B------:R-:W-:Y:S01]  /*a300*/  UPRMT UR39, URZ, 0x654, UR39 ;  /* 0x000006543f277896 */ /* 0x000fe20008000027 */
[----:B0-----:R-:W-:Y:S01]  /*a310*/  LEA R12, P3, R4, UR6, 0x1 ;  /* 0x00000006040c7c11 */ /* 0x001fe2000f8608ff */
[----:B------:R-:W-:Y:S01]  /*a320*/  VIADD R3, R15, 0x20 ;  /* 0x000000200f037836 */ /* 0x000fe20000000000 */
[----:B------:R-:W-:-:S02]  /*a330*/  UISETP.NE.AND UP0, UPT, UR44, 0x2, UPT ;  /* 0x000000022c00788c */ /* 0x000fc4000bf05270 */
[----:B------:R-:W-:Y:S02]  /*a340*/  LEA.HI.X R13, R4, UR7, R5, 0x1, P3 ;  /* 0x00000007040d7c11 */ /* 0x000fe400098f0c05 */
        /* <DEDUP_REMOVED lines=16> */
[----:B------:R-:W-:-:S09]  /*a450*/  ISETP.GE.AND P2, PT, R2, UR4, PT ;  /* 0x0000000402007c0c */ /* 0x000fd2000bf46270 */
[CC--:B-1----:R-:W-:Y:S02]  /*a460*/  @!P3 LEA R8, P5, R17.reuse, R6.reuse, 0x1 ;  /* 0x000000061108b211 */ /* 0x0c2fe400078a08ff */
[----:B------:R-:W-:Y:S02]  /*a470*/  @!P4 LEA R10, P6, R16, R6, 0x1 ;  /* 0x00000006100ac211 */ /* 0x000fe400078c08ff */
[----:B--2---:R-:W-:Y:S01]  /*a480*/  @!P2 IMAD.WIDE R4, R2, 0x2, R6 ;  /* 0x000000020204a825 */ /* 0x004fe200078e0206 */
[-C--:B------:R-:W-:Y:S02]  /*a490*/  @!P3 LEA.HI.X R9, R17, R7.reuse, R226, 0x1, P5 ;  /* 0x000000071109b211 */ /* 0x080fe400028f0ce2 */
[----:B------:R-:W-:Y:S02]  /*a4a0*/  @!P4 LEA.HI.X R11, R16, R7, R225, 0x1, P6 ;  /* 0x00000007100bc211 */ /* 0x000fe400030f0ce1 */
[----:B-----5:R3:W-:Y:S04]  /*a4b0*/  @!P2 ST.E.128 desc[UR50][R4.64], R64 ;  /* 0x000000400400a985 */ /* 0x0207e8000c101d32 */
[----:B------:R3:W-:Y:S04]  /*a4c0*/  @!P3 ST.E.128 desc[UR50][R8.64], R76 ;  /* 0x0000004c0800b985 */ /* 0x0007e8000c101d32 */
[----:B------:R3:W-:Y:S02]  /*a4d0*/  @!P4 ST.E.128 desc[UR50][R10.64], R84 ;  /* 0x000000540a00c985 */ /* 0x0007e4000c101d32 */
.L_x_3662:
[----:B------:R-:W-:Y:S05]  /*a4e0*/  BSYNC B0 ;  /* 0x0000000000007941 */ /* 0x000fea0003800000 */
.L_x_3661:
[----:B--2---:R2:W4:Y:S01]  /*a4f0*/  SHFL.IDX PT, R7, R13, 0x1, 0x181f ;  /* 0x00381f000d077f89 */ /* 0x00452200000e0000 */
[----:B------:R-:W-:Y:S03]  /*a500*/  BSSY B0, `(.L_x_3663) ;  /* 0x000000f000007945 */ /* 0x000fe60003800000 */
[----:B-1----:R2:W1:Y:S01]  /*a510*/  SHFL.IDX PT, R6, R12, 0x1, 0x181f ;  /* 0x00381f000c067f89 */ /* 0x00246200000e0000 */
[----:B------:R-:W-:Y:S05]  /*a520*/  @P0 BRA `(.L_x_3664) ;  /* 0x0000000000300947 */ /* 0x000fea0003800000 */
[----:B------:R-:W-:Y:S02]  /*a530*/  ULDC UR4, c[0x0][0xac8] ;  /* 0x0002b20000047ab9 */ /* 0x000fe40000000800 */
[----:B------:R-:W-:Y:S02]  /*a540*/  ISETP.GE.AND P4, PT, R17, UR4, PT ;  /* 0x0000000411007c0c */ /* 0x000fe4000bf86270 */
[----:B------:R-:W-:Y:S02]  /*a550*/  ISETP.GE.AND P5, PT, R16, UR4, PT ;  /* 0x0000000410007c0c */ /* 0x000fe4000bfa6270 */
[----:B------:R-:W-:-:S09]  /*a560*/  ISETP.GE.AND P3, PT, R2, UR4, PT ;  /* 0x0000000402007c0c */ /* 0x000fd2000bf66270 */
[CC--:B-1-3--:R-:W-:Y:S02]  /*a570*/  @!P4 LEA R8, P0, R17.reuse, R6.reuse, 0x1 ;  /* 0x000000061108c211 */ /* 0x0cafe400078008ff */
[----:B------:R-:W-:Y:S02]  /*a580*/  @!P5 LEA R10, P2, R16, R6, 0x1 ;  /* 0x00000006100ad211 */ /* 0x000fe400078408ff */
[----:B----4-:R-:W-:Y:S01]  /*a590*/  @!P3 IMAD.WIDE R4, R2, 0x2, R6 ;  /* 0x000000020204b825 */ /* 0x010fe200078e0206 */
[-C--:B------:R-:W-:Y:S02]  /*a5a0*/  @!P4 LEA.HI.X R9, R17, R7.reuse, R226, 0x1, P0 ;  /* 0x000000071109c211 */ /* 0x080fe400000f0ce2 */
[----:B------:R-:W-:Y:S02]  /*a5b0*/  @!P5 LEA.HI.X R11, R16, R7, R225, 0x1, P2 ;  /* 0x00000007100bd211 */ /* 0x000fe400010f0ce1 */
[----:B-----5:R1:W-:Y:S04]  /*a5c0*/  @!P3 ST.E.128 desc[UR50][R4.64], R56 ;  /* 0x000000380400b985 */ /* 0x0203e8000c101d32 */
[----:B------:R1:W-:Y:S04]  /*a5d0*/  @!P4 ST.E.128 desc[UR50][R8.64], R68 ;  /* 0x000000440800c985 */ /* 0x0003e8000c101d32 */
[----:B------:R1:W-:Y:S02]  /*a5e0*/  @!P5 ST.E.128 desc[UR50][R10.64], R80 ;  /* 0x000000500a00d985 */ /* 0x0003e4000c101d32 */
.L_x_3664:
[----:B------:R-:W-:Y:S05]  /*a5f0*/  BSYNC B0 ;  /* 0x0000000000007941 */ /* 0x000fea0003800000 */
.L_x_3663:
[----:B----4-:R4:W0:Y:S01]  /*a600*/  SHFL.IDX PT, R7, R13, 0x2, 0x181f ;  /* 0x00581f000d077f89 */ /* 0x01082200000e0000 */
        /* <DEDUP_REMOVED lines=9> */
[----:B0-----:R-:W-:Y:S01]  /*a6a0*/  @!P2 IMAD.WIDE R4, R2, 0x2, R6 ;  /* 0x000000020204a825 */ /* 0x001fe200078e0206 */
[-C--:B------:R-:W-:Y:S02]  /*a6b0*/  @!P3 LEA.HI.X R9, R17, R7.reuse, R226, 0x1, P0 ;  /* 0x000000071109b211 */ /* 0x080fe400000f0ce2 */
[----:B------:R-:W-:Y:S02]  /*a6c0*/  @!P4 LEA.HI.X R11, R16, R7, R225, 0x1, P1 ;  /* 0x00000007100bc211 */ /* 0x000fe400008f0ce1 */
[----:B-----5:R0:W-:Y:S04]  /*a6d0*/  @!P2 ST.E.128 desc[UR50][R4.64], R52 ;  /* 0x000000340400a985 */ /* 0x0201e8000c101d32 */
[----:B------:R0:W-:Y:S04]  /*a6e0*/  @!P3 ST.E.128 desc[UR50][R8.64], R48 ;  /* 0x000000300800b985 */ /* 0x0001e8000c101d32 */
[----:B------:R0:W-:Y:S02]  /*a6f0*/  @!P4 ST.E.128 desc[UR50][R10.64], R72 ;  /* 0x000000480a00c985 */ /* 0x0001e4000c101d32 */
.L_x_3666:
[----:B------:R-:W-:Y:S05]  /*a700*/  BSYNC B0 ;  /* 0x0000000000007941 */ /* 0x000fea0003800000 */
.L_x_3665:
[----:B------:R-:W-:Y:S01]  /*a710*/  VIADD R3, R15, 0x60 ;  /* 0x000000600f037836 */ /* 0x000fe20000000000 */
[----:B0-----:R0:W0:Y:S01]  /*a720*/  SHFL.IDX PT, R7, R13, 0x3, 0x181f ;  /* 0x00781f000d077f89 */ /* 0x00102200000e0000 */
[----:B------:R-:W-:Y:S01]  /*a730*/  UIADD3 UR46, UR46, 0x1, URZ ;  /* 0x000000012e2e7890 */ /* 0x000fe2000fffe03f */
[----:B------:R-:W-:Y:S02]  /*a740*/  BSSY B0, `(.L_x_3667) ;  /* 0x0000010000007945 */ /* 0x000fe40003800000 */
[----:B------:R-:W-:Y:S01]  /*a750*/  ISETP.GE.AND P0, PT, R3, R0, PT ;  /* 0x000000000300720c */ /* 0x000fe20003f06270 */
[----:B-1----:R1:W0:-:S12]  /*a760*/  SHFL.IDX PT, R6, R12, 0x3, 0x181f ;  /* 0x00781f000c067f89 */ /* 0x00221800000e0000 */
[----:B-1----:R-:W-:Y:S05]  /*a770*/  @P0 BRA `(.L_x_3668) ;  /* 0x0000000000300947 */ /* 0x002fea0003800000 */
[----:B------:R-:W-:Y:S02]  /*a780*/  ULDC UR4, c[0x0][0xac8] ;  /* 0x0002b20000047ab9 */ /* 0x000fe40000000800 */
[----:B------:R-:W-:Y:S02]  /*a790*/  ISETP.GE.AND P3, PT, R17, UR4, PT ;  /* 0x0000000411007c0c */ /* 0x000fe4000bf66270 */
[----:B------:R-:W-:Y:S02]  /*a7a0*/  ISETP.GE.AND P4, PT, R16, UR4, PT ;  /* 0x0000000410007c0c */ /* 0x000fe4000bf86270 */
[----:B------:R-:W-:-:S09]  /*a7b0*/  ISETP.GE.AND P2, PT, R2, UR4, PT ;  /* 0x0000000402007c0c */ /* 0x000fd2000bf46270 */
[CC--:B0--3--:R-:W-:Y:S02]  /*a7c0*/  @!P3 LEA R8, P0, R17.reuse, R6.reuse, 0x1 ;  /* 0x000000061108b211 */ /* 0x0c9fe400078008ff */
[----:B------:R-:W-:Y:S02]  /*a7d0*/  @!P4 LEA R10, P1, R16, R6, 0x1 ;  /* 0x00000006100ac211 */ /* 0x000fe400078208ff */
[----:B------:R-:W-:Y:S01]  /*a7e0*/  @!P2 IMAD.WIDE R4, R2, 0x2, R6 ;  /* 0x000000020204a825 */ /* 0x000fe200078e0206 */
[-C--:B------:R-:W-:Y:S02]  /*a7f0*/  @!P3 LEA.HI.X R9, R17, R7.reuse, R226, 0x1, P0 ;  /* 0x000000071109b211 */ /* 0x080fe400000f0ce2 */
[----:B------:R-:W-:Y:S02]  /*a800*/  @!P4 LEA.HI.X R11, R16, R7, R225, 0x1, P1 ;  /* 0x00000007100bc211 */ /* 0x000fe400008f0ce1 */
[----:B-----5:R1:W-:Y:S04]  /*a810*/  @!P2 ST.E.128 desc[UR50][R4.64], R36 ;  /* 0x000000240400a985 */ /* 0x0203e8000c101d32 */
[----:B------:R1:W-:Y:S04]  /*a820*/  @!P3 ST.E.128 desc[UR50][R8.64], R40 ;  /* 0x000000280800b985 */ /* 0x0003e8000c101d32 */
[----:B------:R1:W-:Y:S02]  /*a830*/  @!P4 ST.E.128 desc[UR50][R10.64], R60 ;  /* 0x0000003c0a00c985 */ /* 0x0003e4000c101d32 */
.L_x_3668:
[----:B------:R-:W-:Y:S05]  /*a840*/  BSYNC B0 ;  /* 0x0000000000007941 */ /* 0x000fea0003800000 */
.L_x_3667:
[----:B------:R-:W2:Y:S02]  /*a850*/  LDC R0, c[0x0][0xc34] ;  /* 0x00030d00ff007b82 */ /* 0x000ea40000000800 */
[----:B--2---:R-:W-:-:S13]  /*a860*/  ISETP.LE.AND P0, PT, R0, UR41, PT ;  /* 0x0000002900007c0c */ /* 0x004fda000bf03270 */
[----:B------:R-:W-:Y:S05]  /*a870*/  @!P0 BRA `(.L_x_3669) ;  /* 0xffffff6400208947 */ /* 0x000fea000383ffff */
[----:B------:R-:W-:Y:S05]  /*a880*/  EXIT ;  /* 0x000000000000794d */ /* 0x000fea0003800000 */
.L_x_3635:
        /* <DEDUP_REMOVED lines=9> */
[----:B------:R-:W0:Y:S01]  /*a920*/  S2R R6, SR_TID.X ;  /* 0x0000000000067919 */ /* 0x000e220000002100 */
[----:B------:R-:W-:Y:S01]  /*a930*/  ULDC.64 UR4, c[0x0][0x418] ;  /* 0x0001060000047ab9 */ /* 0x000fe20000000a00 */
[----:B------:R-:W-:Y:S01]  /*a940*/  ULDC.64 UR8, c[0x0][0x2f0] ;  /* 0x0000bc0000087ab9 */ /* 0x000fe20000000a00 */
[----:B------:R-:W-:Y:S01]  /*a950*/  UISETP.NE.U32.AND UP0, UPT, UR4, URZ, UPT ;  /* 0x0000003f0400728c */ /* 0x000fe2000bf05070 */
[----:B------:R-:W-:Y:S01]  /*a960*/  LOP3.LUT R18, R18, 0xfeffffff, RZ, 0xc0, !PT ;  /* 0xfeffffff12127812 */ /* 0x000fe200078ec0ff */
[----:B------:R-:W-:Y:S01]  /*a970*/  UMOV UR41, 0x400 ;  /* 0x0000040000297882 */ /* 0x000fe20000000000 */
[----:B------:R-:W-:Y:S01]  /*a980*/  ULDC UR4, c[0x0][0x424] ;  /* 0x0001090000047ab9 */ /* 0x000fe20000000800 */
[----:B------:R-:W-:Y:S01]  /*a990*/  UISETP.NE.AND.EX UP0, UPT, UR5, URZ, UPT, UP0 ;  /* 0x0000003f0500728c */ /* 0x000fe2000bf05300 */
[----:B------:R-:W-:Y:S01]  /*a9a0*/  IMAD.MOV.U32 R33, RZ, RZ, 0x1 ;  /* 0x00000001ff217424 */ /* 0x000fe200078e00ff */
[----:B------:R-:W-:Y:S01]  /*a9b0*/  ULEA UR41, UR45, UR41, 0x18 ;  /* 0x000000292d297291 */ /* 0x000fe2000f8ec03f */
[----:B------:R-:W-:Y:S01]  /*a9c0*/  IMAD.MOV.U32 R30, RZ, RZ, RZ ;  /* 0x000000ffff1e7224 */ /* 0x000fe200078e00ff */
[----:B------:R-:W-:Y:S01]  /*a9d0*/  USEL UR4, UR4, 0x1, UP0 ;  /* 0x0000000104047887 */ /* 0x000fe20008000000 */
[----:B------:R-:W-:Y:S01]  /*a9e0*/  UMOV UR6, 0xa0 ;  /* 0x000000a000067882 */ /* 0x000fe20000000000 */
[----:B------:R-:W-:-:S02]  /*a9f0*/  ULDC UR40, c[0x0][0x448] ;  /* 0x0001120000287ab9 */ /* 0x000fc40000000800 */
[----:B------:R-:W-:Y:S01]  /*aa00*/  UIMAD UR39, UR4, UR8, URZ ;  /* 0x00000008042772a4 */ /* 0x000fe2000f8e023f */
[----:B------:R-:W-:Y:S02]  /*aa10*/  ULDC UR7, c[0x0][0x288] ;  /* 0x0000a20000077ab9 */ /* 0x000fe40000000800 */
[----:B------:R-:W-:Y:S01]  /*aa20*/  ULDC UR8, c[0x0][0x2b8] ;  /* 0x0000ae0000087ab9 */ /* 0x000fe20000000800 */
[----:B------:R-:W-:Y:S02]  /*aa30*/  UIADD3 UR4, UR39, 0x9f, URZ ;  /* 0x0000009f27047890 */ /* 0x000fe4000fffe03f */
[----:B------:R-:W-:Y:S02]  /*aa40*/  ULOP3.LUT UR46, UR36, 0x2, URZ, 0xfc, !UPT ;  /* 0x00000002242e7892 */ /* 0x000fe4000f8efc3f */
[----:B------:R-:W-:Y:S02]  /*aa50*/  UIMAD.WIDE UR4, UR4, 0x66666667, URZ ;  /* 0x66666667040478a5 */ /* 0x000fe4000f8e023f */
[----:B------:R-:W-:-:S02]  /*aa60*/  ULOP3.LUT UR47, UR36, 0x1, URZ, 0xfc, !UPT ;  /* 0x00000001242f7892 */ /* 0x000fc4000f8efc3f */
[----:B------:R-:W-:Y:S01]  /*aa70*/  USHF.R.U32.HI UR4, URZ, 0x1f, UR5 ;  /* 0x0000001f3f047899 */ /* 0x000fe20008011605 */
[----:B------:R-:W-:Y:S01]  /*aa80*/  ULDC UR48, c[0x0][0xc] ;  /* 0x0000030000307ab9 */ /* 0x000fe20000000800 */
[----:B------:R-:W-:Y:S02]  /*aa90*/  UMOV UR37, URZ ;  /* 0x0000003f00257c82 */ /* 0x000fe40008000000 */
[----:B------:R-:W-:Y:S01]  /*aaa0*/  ULEA.HI.SX32 UR42, UR5, UR4, 0x1a ;  /* 0x00000004052a7291 */ /* 0x000fe2000f8fd23f */
[C---:B0-----:R-:W-:Y:S01]  /*aab0*/  IMAD.SHL.U32 R36, R6.reuse, 0x10, RZ ;  /* 0x0000001006247824 */ /* 0x041fe200078e00ff */
[----:B------:R-:W-:Y:S01]  /*aac0*/  SHF.R.U32.HI R0, RZ, 0x1, R6 ;  /* 0x00000001ff007819 */ /* 0x000fe20000011606 */
[C---:B------:R-:W-:Y:S01]  /*aad0*/  IMAD.SHL.U32 R5, R6.reuse, 0x2, RZ ;  /* 0x0000000206057824 */ /* 0x040fe200078e00ff */
[----:B------:R-:W-:Y:S01]  /*aae0*/  UIADD3 UR4, UR42, -0x1, URZ ;  /* 0xffffffff2a047890 */ /* 0x000fe2000fffe03f */
[----:B------:R-:W-:Y:S01]  /*aaf0*/  IMAD.SHL.U32 R2, R6, 0x20, RZ ;  /* 0x0000002006027824 */ /* 0x000fe200078e00ff */
[----:B------:R-:W-:Y:S01]  /*ab00*/  LOP3.LUT R4, R36, 0x1b0, RZ, 0xc0, !PT ;  /* 0x000001b024047812 */ /* 0x000fe200078ec0ff */
[----:B------:R-:W-:Y:S01]  /*ab10*/  IMAD.SHL.U32 R16, R6, 0x40, RZ ;  /* 0x0000004006107824 */ /* 0x000fe200078e00ff */
[----:B------:R-:W-:-:S02]  /*ab20*/  UIMAD UR5, UR4, -0xa0, UR39 ;  /* 0xffffff60040578a4 */ /* 0x000fc4000f8e0227 */
[----:B------:R-:W-:Y:S01]  /*ab30*/  LOP3.LUT R7, R4, 0x30, R5, 0x78, !PT ;  /* 0x0000003004077812 */ /* 0x000fe200078e7805 */
[----:B------:R-:W-:Y:S01]  /*ab40*/  IMAD.SHL.U32 R5, R6, 0x4, RZ ;  /* 0x0000000406057824 */ /* 0x000fe200078e00ff */
[----:B------:R-:W-:Y:S01]  /*ab50*/  LOP3.LUT R4, R2, 0x80, RZ, 0xc0, !PT ;  /* 0x0000008002047812 */ /* 0x000fe200078ec0ff */
[----:B------:R-:W-:Y:S01]  /*ab60*/  UIMAD UR4, UR42, UR6, -0xa0 ;  /* 0xffffff602a0474a4 */ /* 0x000fe2000f8e0206 */
[----:B------:R-:W-:Y:S01]  /*ab70*/  LOP3.LUT R3, R16, 0x180, RZ, 0xc0, !PT ;  /* 0x0000018010037812 */ /* 0x000fe200078ec0ff */
[----:B------:R-:W-:Y:S01]  /*ab80*/  UIMAD UR40, UR40, UR7, URZ ;  /* 0x00000007282872a4 */ /* 0x000fe2000f8e023f */
[----:B------:R-:W-:Y:S01]  /*ab90*/  LOP3.LUT R4, R4, 0x10, R6, 0xf8, !PT ;  /* 0x0000001004047812 */ /* 0x000fe200078ef806 */
[----:B------:R-:W-:Y:S01]  /*aba0*/  UIADD3 UR42, UR42, -0x2, URZ ;  /* 0xfffffffe2a2a7890 */ /* 0x000fe2000fffe03f */
[----:B------:R-:W-:Y:S01]  /*abb0*/  LOP3.LUT R0, R3, 0x30, R0, 0xf8, !PT ;  /* 0x0000003003007812 */ /* 0x000fe200078ef800 */
[----:B------:R-:W-:Y:S01]  /*abc0*/  IMAD.SHL.U32 R3, R6, 0x8, RZ ;  /* 0x0000000806037824 */ /* 0x000fe200078e00ff */
[----:B------:R-:W-:-:S02]  /*abd0*/  LOP3.LUT R4, R4, 0x10, R5, 0x78, !PT ;  /* 0x0000001004047812 */ /* 0x000fc400078e7805 */
[----:B------:R-:W-:Y:S02]  /*abe0*/  LOP3.LUT R5, R36, 0x600, RZ, 0xc0, !PT ;  /* 0x0000060024057812 */ /* 0x000fe400078ec0ff */
[----:B------:R-:W-:Y:S02]  /*abf0*/  LOP3.LUT R3, R0, 0x30, R3, 0x78, !PT ;  /* 0x0000003000037812 */ /* 0x000fe400078e7803 */
[----:B------:R-:W-:Y:S02]  /*ac00*/  LOP3.LUT R5, R5, 0x60, R2, 0xf8, !PT ;  /* 0x0000006005057812 */ /* 0x000fe400078ef802 */
[----:B------:R-:W-:Y:S02]  /*ac10*/  SHF.R.U32.HI R0, RZ, 0x2, R6 ;  /* 0x00000002ff007819 */ /* 0x000fe40000011606 */
[----:B------:R-:W-:Y:S02]  /*ac20*/  LOP3.LUT R5, R5, 0x100, R2, 0xf8, !PT ;  /* 0x0000010005057812 */ /* 0x000fe400078ef802 */
[----:B------:R-:W-:-:S02]  /*ac30*/  LOP3.LUT R16, R3, 0x640, R16, 0xf8, !PT ;  /* 0x0000064003107812 */ /* 0x000fc400078ef810 */
[----:B------:R-:W-:Y:S02]  /*ac40*/  LOP3.LUT R17, R5, R4, RZ, 0xfc, !PT ;  /* 0x0000000405117212 */ /* 0x000fe400078efcff */
[----:B------:R-:W-:Y:S02]  /*ac50*/  LOP3.LUT R3, R0, 0x1f, RZ, 0xc0, !PT ;  /* 0x0000001f00037812 */ /* 0x000fe400078ec0ff */
[----:B------:R-:W-:Y:S02]  /*ac60*/  LOP3.LUT R4, R7, 0x640, R36, 0xf8, !PT ;  /* 0x0000064007047812 */ /* 0x000fe400078ef824 */
[----:B------:R-:W-:Y:S02]  /*ac70*/  LOP3.LUT R36, R36, 0x30, RZ, 0xc0, !PT ;  /* 0x0000003024247812 */ /* 0x000fe400078ec0ff */
[----:B------:R-:W-:Y:S01]  /*ac80*/  LOP3.LUT R5, R3, 0x60, R2, 0xf8, !PT ;  /* 0x0000006003057812 */ /* 0x000fe200078ef802 */
[----:B------:R0:W-:Y:S01]  /*ac90*/  STL [R1+0x8], R4 ;  /* 0x0000080401007387 */ /* 0x0001e20000100800 */
[----:B------:R-:W-:-:S02]  /*aca0*/  ISETP.GE.AND P1, PT, R36, UR9, PT ;  /* 0x0000000924007c0c */ /* 0x000fc4000bf26270 */
[----:B------:R-:W-:Y:S02]  /*acb0*/  IADD3 R3, -R3, UR5, RZ ;  /* 0x0000000503037c10 */ /* 0x000fe4000fffe1ff */
[----:B------:R-:W-:Y:S02]  /*acc0*/  LOP3.LUT R0, R36, 0x40, RZ, 0xfc, !PT ;  /* 0x0000004024007812 */ /* 0x000fe400078efcff */
[C---:B------:R-:W-:Y:S02]  /*acd0*/  ISETP.LT.OR P4, PT, R3.reuse, 0x1, P1 ;  /* 0x000000010300780c */ /* 0x040fe40000f81670 */
[C---:B------:R-:W-:Y:S01]  /*ace0*/  ISETP.LT.OR P3, PT, R3.reuse, 0x21, P1 ;  /* 0x000000210300780c */ /* 0x040fe20000f61670 */
[----:B0-----:R-:W-:Y:S01]  /*acf0*/  VIADD R4, R4, UR41 ;  /* 0x0000002904047c36 */ /* 0x001fe20008000000 */
[----:B------:R-:W-:Y:S02]  /*ad00*/  ISETP.LT.OR P2, PT, R3, 0x41, P1 ;  /* 0x000000410300780c */ /* 0x000fe40000f41670 */
[----:B------:R-:W-:-:S02]  /*ad10*/  ISETP.GE.AND P0, PT, R0, UR9, PT ;  /* 0x0000000900007c0c */ /* 0x000fc4000bf06270 */
[----:B------:R-:W-:Y:S01]  /*ad20*/  LOP3.LUT R2, R36, 0x80, RZ, 0xfc, !PT ;  /* 0x0000008024027812 */ /* 0x000fe200078efcff */
[----:B------:R0:W-:Y:S01]  /*ad30*/  STL [R1+0x18], R4 ;  /* 0x0000180401007387 */ /* 0x0001e20000100800 */
[C---:B------:R-:W-:Y:S01]  /*ad40*/  LOP3.LUT R37, R5.reuse, 0x80, RZ, 0xfc, !PT ;  /* 0x0000008005257812 */ /* 0x040fe200078efcff */
[----:B------:R-:W-:Y:S02]  /*ad50*/  VIADD R5, R5, UR4 ;  /* 0x0000000405057c36 */ /* 0x000fe40008000000 */
[----:B------:R-:W-:Y:S01]  /*ad60*/  @P4 LOP3.LUT R18, R18, 0x1000000, RZ, 0xfc, !PT ;  /* 0x0100000012124812 */ /* 0x000fe200078efcff */
[----:B------:R1:W-:Y:S01]  /*ad70*/  STL [R1+0xc], R3 ;  /* 0x00000c0301007387 */ /* 0x0003e20000100800 */
[----:B------:R-:W-:Y:S02]  /*ad80*/  ISETP.LT.OR P4, PT, R3, 0x61, P1 ;  /* 0x000000610300780c */ /* 0x000fe40000f81670 */
[----:B------:R-:W-:Y:S01]  /*ad90*/  LOP3.LUT R18, R18, 0xffdfffff, RZ, 0xc0, !PT ;  /* 0xffdfffff12127812 */ /* 0x000fe200078ec0ff */
[----:B------:R1:W-:Y:S01]  /*ada0*/  STL [R1+0x10], R5 ;  /* 0x0000100501007387 */ /* 0x0003e20000100800 */
[----:B0-----:R-:W-:-:S02]  /*adb0*/  VIADD R4, R37, UR4 ;  /* 0x0000000425047c36 */ /* 0x001fc40008000000 */
[----:B------:R-:W-:Y:S02]  /*adc0*/  @P3 LOP3.LUT R18, R18, 0x200000, RZ, 0xfc, !PT ;  /* 0x0020000012123812 */ /* 0x000fe400078efcff */
[C---:B------:R-:W-:Y:S01]  /*add0*/  ISETP.LT.OR P3, PT, R3.reuse, 0x81, P1 ;  /* 0x000000810300780c */ /* 0x040fe20000f61670 */
[----:B------:R1:W-:Y:S01]  /*ade0*/  STL [R1+0x14], R4 ;  /* 0x0000140401007387 */ /* 0x0003e20000100800 */
[----:B------:R-:W-:Y:S02]  /*adf0*/  LOP3.LUT R18, R18, 0xfffbffff, RZ, 0xc0, !PT ;  /* 0xfffbffff12127812 */ /* 0x000fe400078ec0ff */
[C---:B------:R-:W-:Y:S02]  /*ae00*/  ISETP.LT.OR P1, PT, R3.reuse, 0x21, P0 ;  /* 0x000000210300780c */ /* 0x040fe40000721670 */
[----:B------:R-:W-:Y:S02]  /*ae10*/  @P2 LOP3.LUT R18, R18, 0x40000, RZ, 0xfc, !PT ;  /* 0x0004000012122812 */ /* 0x000fe400078efcff */
[----:B------:R-:W-:-:S02]  /*ae20*/  ISETP.LT.OR P2, PT, R3, 0x1, P0 ;  /* 0x000000010300780c */ /* 0x000fc40000741670 */
[----:B------:R-:W-:-:S04]  /*ae30*/  LOP3.LUT R18, R18, 0xffff7fff, RZ, 0xc0, !PT ;  /* 0xffff7fff12127812 */ /* 0x000fc800078ec0ff */
[----:B------:R-:W-:-:S04]  /*ae40*/  @P4 LOP3.LUT R18, R18, 0x8000, RZ, 0xfc, !PT ;  /* 0x0000800012124812 */ /* 0x000fc800078efcff */
        /* <DEDUP_REMOVED lines=8> */
[C---:B------:R-:W-:Y:S02]  /*aed0*/  ISETP.LT.OR P1, PT, R3.reuse, 0x81, P0 ;  /* 0x000000810300780c */ /* 0x040fe40000721670 */
[----:B------:R-:W-:Y:S02]  /*aee0*/  LOP3.LUT R18, R18, 0xfffdffff, RZ, 0xc0, !PT ;  /* 0xfffdffff12127812 */ /* 0x000fe400078ec0ff */
[----:B------:R-:W-:Y:S02]  /*aef0*/  ISETP.GE.AND P0, PT, R2, UR9, PT ;  /* 0x0000000902007c0c */ /* 0x000fe4000bf06270 */
[----:B------:R-:W-:Y:S02]  /*af00*/  @P3 LOP3.LUT R18, R18, 0x20000, RZ, 0xfc, !PT ;  /* 0x0002000012123812 */ /* 0x000fe400078efcff */
[----:B------:R-:W-:-:S02]  /*af10*/  ISETP.LT.OR P3, PT, R3, 0x41, P0 ;  /* 0x000000410300780c */ /* 0x000fc40000761670 */
        /* <DEDUP_REMOVED lines=14> */
[----:B------:R-:W-:Y:S02]  /*b000*/  @P3 LOP3.LUT R18, R18, 0x10000, RZ, 0xfc, !PT ;  /* 0x0001000012123812 */ /* 0x000fe400078efcff */
[----:B------:R-:W-:-:S02]  /*b010*/  ISETP.LT.U32.AND P0, PT, R37, 0xa0, !P0 ;  /* 0x000000a02500780c */ /* 0x000fc40004701070 */
[----:B------:R-:W-:-:S04]  /*b020*/  LOP3.LUT R18, R18, 0xffffdfff, RZ, 0xc0, !PT ;  /* 0xffffdfff12127812 */ /* 0x000fc800078ec0ff */
[----:B------:R-:W-:Y:S02]  /*b030*/  @P2 LOP3.LUT R18, R18, 0x2000, RZ, 0xfc, !PT ;  /* 0x0000200012122812 */ /* 0x000fe400078efcff */
[----:B------:R-:W-:Y:S02]  /*b040*/  ISETP.GE.AND P2, PT, R0, UR9, PT ;  /* 0x0000000900007c0c */ /* 0x000fe4000bf46270 */
        /* <DEDUP_REMOVED lines=35> */
[----:B-1----:R-:W-:-:S07]  /*b280*/  @P0 LOP3.LUT R18, R18, 0x1000, RZ, 0xfc, !PT ;  /* 0x0000100012120812 */ /* 0x002fce00078efcff */
.L_x_3722:
[----:B------:R-:W-:Y:S01]  /*b290*/  ULDC UR4, c[0x0][0xc38] ;  /* 0x00030e0000047ab9 */ /* 0x000fe20000000800 */
[----:B------:R-:W-:Y:S01]  /*b2a0*/  ULDC.64 UR8, c[0x0][0xa28] ;  /* 0x00028a0000087ab9 */ /* 0x000fe20000000a00 */
[----:B------:R-:W-:Y:S01]  /*b2b0*/  UISETP.NE.AND UP0, UPT, UR4, 0x1, UPT ;  /* 0x000000010400788c */ /* 0x000fe2000bf05270 */
[----:B------:R0:W-:Y:S01]  /*b2c0*/  STL [R1+0x4], RZ ;  /* 0x000004ff01007387 */ /* 0x0001e20000100800 */
[----:B------:R-:W-:Y:S01]  /*b2d0*/  ISETP.NE.U32.AND P0, PT, RZ, UR8, PT ;  /* 0x00000008ff007c0c */ /* 0x000fe2000bf05070 */
[----:B------:R-:W-:Y:S01]  /*b2e0*/  ULDC UR4, c[0x0][0xc44] ;  /* 0x0003110000047ab9 */ /* 0x000fe20000000800 */
[----:B------:R-:W-:Y:S01]  /*b2f0*/  UMOV UR43, UR38 ;  /* 0x00000026002b7c82 */ /* 0x000fe20008000000 */
[----:B------:R-:W-:Y:S01]  /*b300*/  UISETP.NE.AND UP1, UPT, UR4, 0x1, UPT ;  /* 0x000000010400788c */ /* 0x000fe2000bf25270 */
[----:B------:R-:W-:Y:S01]  /*b310*/  ISETP.NE.AND.EX P0, PT, RZ, UR9, PT, P0 ;  /* 0x00000009ff007c0c */ /* 0x000fe2000bf05300 */
[----:B------:R-:W-:-:S04]  /*b320*/  UIADD3 UR11, UR41, 0x24200, URZ ;  /* 0x00024200290b7890 */ /* 0x000fc8000fffe03f */
[----:B------:R-:W-:Y:S01]  /*b330*/  @UP0 ULDC UR4, c[0x0][0xc3c] ;  /* 0x00030f0000040ab9 */ /* 0x000fe20000000800 */
[----:B------:R-:W-:Y:S01]  /*b340*/  @UP0 ULDC UR10, c[0x0][0xc40] ;  /* 0x00031000000a0ab9 */ /* 0x000fe20000000800 */
[----:B------:R-:W-:-:S03]  /*b350*/  UIMAD.WIDE.U32 UR4, UR38, UR4, URZ ;  /* 0x00000004260472a5 */ /* 0x000fc6000f8e003f */
[----:B------:R-:W-:Y:S01]  /*b360*/  @UP1 ULDC.64 UR6, c[0x0][0xc48] ;  /* 0x0003120000061ab9 */ /* 0x000fe20000000a00 */
[----:B------:R-:W-:Y:S02]  /*b370*/  @UP0 USHF.R.U32.HI UR43, URZ, UR10, UR5 ;  /* 0x0000000a3f2b0299 */ /* 0x000fe40008011605 */
        /* <DEDUP_REMOVED lines=9> */
[----:B------:R-:W2:Y:S04]  /*b410*/  LDG.E R0, desc[UR50][R2.64] ;  /* 0x0000003202007981 */ /* 0x000ea8000c1e1900 */
[----:B--2---:R0:W-:Y:S02]  /*b420*/  STL [R1+0x4], R0 ;  /* 0x0000040001007387 */ /* 0x0041e40000100800 */
.L_x_3671:
[----:B------:R-:W-:-:S13]  /*b430*/  PLOP3.LUT P0, PT, PT, PT, UP0, 0x80, 0x0 ;  /* 0x000000000000781c */ /* 0x000fda0003f0f008 */
[----:B------:R-:W-:Y:S05]  /*b440*/  @!P0 BRA `(.L_x_3672) ;  /* 0x0000000000408947 */ /* 0x000fea0003800000 */
[----:B------:R-:W-:Y:S01]  /*b450*/  MOV R2, 0x0 ;  /* 0x0000000000027802 */ /* 0x000fe20000000f00 */
[----:B------:R-:W-:Y:S01]  /*b460*/  ULDC.64 UR4, c[0x4][0x1b0] ;  /* 0x01006c0000047ab9 */ /* 0x000fe20000000a00 */
[----:B------:R-:W-:Y:S01]  /*b470*/  ULDC.64 UR6, c[0x4][0x1b8] ;  /* 0x01006e0000067ab9 */ /* 0x000fe20000000a00 */
[----:B------:R-:W-:Y:S02]  /*b480*/  IMAD.U32 R4, RZ, RZ, UR4 ;  /* 0x00000004ff047e24 */ /* 0x000fe4000f8e00ff */
[----:B------:R-:W-:Y:S01]  /*b490*/  IMAD.U32 R5, RZ, RZ, UR5 ;  /* 0x00000005ff057e24 */ /* 0x000fe2000f8e00ff */
[----:B------:R-:W1:Y:S01]  /*b4a0*/  LDC.64 R2, c[0x4][R2] ;  /* 0x0100000002027b82 */ /* 0x000e620000000a00 */
[----:B------:R-:W-:Y:S01]  /*b4b0*/  ULDC.64 UR4, c[0x4][0xb0] ;  /* 0x01002c0000047ab9 */ /* 0x000fe20000000a00 */
        /* <DEDUP_REMOVED lines=8> */
[----:B01----:R-:W-:Y:S05]  /*b540*/  CALL.ABS.NOINC R2 ;  /* 0x0000000002007343 */ /* 0x003fea0003c00000 */
.L_x_3672:
[----:B------:R-:W-:Y:S01]  /*b550*/  UIADD3 UR4, UR41, 0xf200, URZ ;  /* 0x0000f20029047890 */ /* 0x000fe2000fffe03f */
[----:B------:R-:W-:-:S05]  /*b560*/  LOP3.LUT R18, R18, 0xfffffff7, RZ, 0xc0, !PT ;  /* 0xfffffff712127812 */ /* 0x000fca00078ec0ff */
[----:B------:R-:W-:-:S05]  /*b570*/  IMAD.U32 R22, RZ, RZ, UR4 ;  /* 0x00000004ff167e24 */ /* 0x000fca000f8e00ff */
[----:B------:R-:W-:-:S13]  /*b580*/  LOP3.LUT P0, RZ, R22, 0x1bf, RZ, 0xc0, !PT ;  /* 0x000001bf16ff7812 */ /* 0x000fda000780c0ff */
[----:B------:R-:W-:Y:S01]  /*b590*/  @P0 LOP3.LUT R18, R18, 0x8, RZ, 0xfc, !PT ;  /* 0x0000000812120812 */ /* 0x000fe200078efcff */
[----:B------:R-:W-:Y:S06]  /*b5a0*/  @!P0 BRA `(.L_x_3673) ;  /* 0x0000000000408947 */ /* 0x000fec0003800000 */
        /* <DEDUP_REMOVED lines=16> */
.L_x_3673:
[----:B------:R-:W-:-:S04]  /*b6b0*/  IMAD.U32 R29, RZ, RZ, UR41 ;  /* 0x00000029ff1d7e24 */ /* 0x000fc8000f8e00ff */
[----:B------:R-:W-:-:S05]  /*b6c0*/  VIADD R19, R29, 0x200 ;  /* 0x000002001d137836 */ /* 0x000fca0000000000 */
[----:B------:R-:W-:-:S13]  /*b6d0*/  LOP3.LUT P0, RZ, R19, 0x9f, RZ, 0xc0, !PT ;  /* 0x0000009f13ff7812 */ /* 0x000fda000780c0ff */
[----:B------:R-:W-:Y:S05]  /*b6e0*/  @!P0 BRA `(.L_x_3674) ;  /* 0x0000000000408947 */ /* 0x000fea0003800000 */
[----:B------:R-:W-:Y:S01]  /*b6f0*/  MOV R2, 0x0 ;  /* 0x0000000000027802 */ /* 0x000fe20000000f00 */
[----:B------:R-:W-:Y:S01]  /*b700*/  ULDC.64 UR6, c[0x4][0x1b0] ;  /* 0x01006c0000067ab9 */ /* 0x000fe20000000a00 */
[----:B------:R-:W-:Y:S01]  /*b710*/  ULDC.64 UR8, c[0x4][0x1b8] ;  /* 0x01006e0000087ab9 */ /* 0x000fe20000000a00 */
[----:B------:R-:W-:Y:S01]  /*b720*/  ULDC.64 UR4, c[0x4][0xc0] ;  /* 0x0100300000047ab9 */ /* 0x000fe20000000a00 */
[----:B------:R-:W-:Y:S02]  /*b730*/  IMAD.U32 R4, RZ, RZ, UR6 ;  /* 0x00000006ff047e24 */ /* 0x000fe4000f8e00ff */
[----:B------:R-:W1:Y:S01]  /*b740*/  LDC.64 R2, c[0x4][R2] ;  /* 0x0100000002027b82 */ /* 0x000e620000000a00 */
        /* <DEDUP_REMOVED lines=10> */
.L_x_3674:
        /* <DEDUP_REMOVED lines=18> */
.L_x_3675:
        /* <DEDUP_REMOVED lines=8> */
[----:B------:R-:W-:Y:S02]  /*b990*/  IMAD.U32 R2, RZ, RZ, UR4 ;  /* 0x00000004ff027e24 */ /* 0x000fe4000f8e00ff */
[----:B------:R-:W-:-:S05]  /*b9a0*/  IMAD.U32 R3, RZ, RZ, UR5 ;  /* 0x00000005ff037e24 */ /* 0x000fca000f8e00ff */
[----:B------:R2:W5:Y:S01]  /*b9b0*/  @P0 LDG.E R32, desc[UR50][R2.64] ;  /* 0x0000003202200981 */ /* 0x000562000c1e1900 */
[----:B------:R-:W-:-:S03]  /*b9c0*/  UMOV UR4, 0xffffffff ;  /* 0xffffffff00047882 */ /* 0x000fc60000000000 */
[----:B------:R-:W-:Y:S05]  /*b9d0*/  BRA.DIV UR4, `(.L_x_3676) ;  /* 0x0000004a04047947 */ /* 0x000fea000b800000 */
.L_x_3739:
[----:B--2---:R-:W2:Y:S04]  /*b9e0*/  LDL R2, [R1+0x10] ;  /* 0x0000100001027983 */ /* 0x004ea80000100800 */
[----:B0-----:R-:W3:Y:S04]  /*b9f0*/  LDL R0, [R1+0x4] ;  /* 0x0000040001007983 */ /* 0x001ee80000100800 */
[----:B------:R-:W4:Y:S01]  /*ba00*/  LDL R8, [R1+0x14] ;  /* 0x0000140001087983 */ /* 0x000f220000100800 */
[----:B-1----:R-:W-:-:S13]  /*ba10*/  ISETP.NE.AND P3, PT, R20, 0x1, PT ;  /* 0x000000011400780c */ /* 0x002fda0003f65270 */
[----:B------:R-:W0:Y:S08]  /*ba20*/  @P3 LDC R3, c[0x0][0x434] ;  /* 0x00010d00ff033b82 */ /* 0x000e300000000800 */
[----:B------:R-:W1:Y:S01]  /*ba30*/  @P3 LDC R7, c[0x0][0x438] ;  /* 0x00010e00ff073b82 */ /* 0x000e620000000800 */
[----:B-----5:R-:W-:Y:S02]  /*ba40*/  SHF.R.S32.HI R13, RZ, 0x1f, R32 ;  /* 0x0000001fff0d7819 */ /* 0x020fe40000011420 */
[----:B------:R-:W-:-:S03]  /*ba50*/  LOP3.LUT P2, RZ, R18, 0x200, RZ, 0xc0, !PT ;  /* 0x0000020012ff7812 */ /* 0x000fc6000784c0ff */
[----:B------:R4:W-:Y:S01]  /*ba60*/  STL [R1], R13 ;  /* 0x0000000d01007387 */ /* 0x0009e20000100800 */
[----:B------:R-:W-:Y:S01]  /*ba70*/  LOP3.LUT R18, R18, 0xffffffef, RZ, 0xc0, !PT ;  /* 0xffffffef12127812 */ /* 0x000fe200078ec0ff */
[----:B------:R-:W-:-:S03]  /*ba80*/  IMAD R22, RZ, RZ, -UR44 ;  /* 0x8000002cff167e24 */ /* 0x000fc6000f8e02ff */
[----:B------:R-:W-:-:S04]  /*ba90*/  @P3 LOP3.LUT R18, R18, 0x10, RZ, 0xfc, !PT ;  /* 0x0000001012123812 */ /* 0x000fc800078efcff */
[----:B------:R-:W-:Y:S02]  /*baa0*/  LOP3.LUT R18, R18, 0xfffffff7, RZ, 0xc0, !PT ;  /* 0xfffffff712127812 */ /* 0x000fe400078ec0ff */
[----:B--2---:R-:W-:Y:S01]  /*bab0*/  ISETP.GE.AND P0, PT, R2, UR39, PT ;  /* 0x0000002702007c0c */ /* 0x004fe2000bf06270 */
[----:B---3--:R-:W-:-:S04]  /*bac0*/  IMAD.MOV.U32 R9, RZ, RZ, R0 ;  /* 0x000000ffff097224 */ /* 0x008fc800078e0000 */
[----:B------:R-:W-:-:S08]  /*bad0*/  IMAD.IADD R0, R2, 0x1, R9 ;  /* 0x0000000102007824 */ /* 0x000fd000078e0209 */
[----:B------:R-:W2:Y:S01]  /*bae0*/  @!P0 LDC.64 R4, c[0x0][0x428] ;  /* 0x00010a00ff048b82 */ /* 0x000ea20000000a00 */
[----:B0-----:R-:W-:-:S04]  /*baf0*/  @P3 IMAD.HI.U32 R2, R0, R3, RZ ;  /* 0x0000000300023227 */ /* 0x001fc800078e00ff */
[----:B------:R-:W-:Y:S01]  /*bb00*/  IMAD.MOV.U32 R10, RZ, RZ, R0 ;  /* 0x000000ffff0a7224 */ /* 0x000fe200078e0000 */
[----:B-1----:R-:W-:Y:S02]  /*bb10*/  @P3 SHF.R.U32.HI R10, RZ, R7, R2 ;  /* 0x00000007ff0a3219 */ /* 0x002fe40000011602 */
[----:B------:R-:W0:Y:S02]  /*bb20*/  @!P0 LDC.64 R6, c[0x0][0x418] ;  /* 0x00010600ff068b82 */ /* 0x000e240000000a00 */
[----:B------:R-:W-:Y:S01]  /*bb30*/  @!P0 SHF.R.S32.HI R3, RZ, 0x1f, R10 ;  /* 0x0000001fff038819 */ /* 0x000fe2000001140a */
[----:B--2---:R-:W-:-:S04]  /*bb40*/  @!P0 IMAD R2, R13, R4, RZ ;  /* 0x000000040d028224 */ /* 0x004fc800078e02ff */
[----:B------:R-:W-:Y:S02]  /*bb50*/  @!P0 IMAD R5, R32, R5, R2 ;  /* 0x0000000520058224 */ /* 0x000fe400078e0202 */
[----:B------:R-:W-:-:S04]  /*bb60*/  @!P0 IMAD.MOV.U32 R2, RZ, RZ, R10 ;  /* 0x000000ffff028224 */ /* 0x000fc800078e000a */
[----:B------:R-:W-:-:S04]  /*bb70*/  @!P0 IMAD.WIDE.U32 R2, R32, R4, R2 ;  /* 0x0000000420028225 */ /* 0x000fc800078e0002 */
[----:B------:R-:W-:Y:S01]  /*bb80*/  @!P0 IMAD.IADD R3, R3, 0x1, R5 ;  /* 0x0000000103038824 */ /* 0x000fe200078e0205 */
[C---:B0-----:R-:W-:Y:S01]  /*bb90*/  @!P0 LEA R6, P1, R2.reuse, R6, 0x2 ;  /* 0x0000000602068211 */ /* 0x041fe200078210ff */
[----:B------:R-:W0:Y:S03]  /*bba0*/  @P2 LDC.64 R4, c[0x0][0x428] ;  /* 0x00010a00ff042b82 */ /* 0x000e260000000a00 */
[----:B------:R-:W-:-:S05]  /*bbb0*/  @!P0 LEA.HI.X R7, R2, R7, R3, 0x2, P1 ;  /* 0x0000000702078211 */ /* 0x000fca00008f1403 */
[----:B------:R-:W1:Y:S08]  /*bbc0*/  @P3 LDC R2, c[0x0][0x434] ;  /* 0x00010d00ff023b82 */ /* 0x000e700000000800 */
[----:B------:R-:W2:Y:S01]  /*bbd0*/  @P3 LDC R3, c[0x0][0x438] ;  /* 0x00010e00ff033b82 */ /* 0x000ea20000000800 */
[----:B----4-:R-:W-:-:S07]  /*bbe0*/  IMAD.IADD R11, R8, 0x1, R9 ;  /* 0x00000001080b7824 */ /* 0x010fce00078e0209 */
[----:B------:R-:W3:Y:S01]  /*bbf0*/  @P2 LDC.64 R8, c[0x0][0x418] ;  /* 0x00010600ff082b82 */ /* 0x000ee20000000a00 */
[----:B------:R-:W-:Y:S02]  /*bc00*/  IMAD.MOV.U32 R12, RZ, RZ, R11 ;  /* 0x000000ffff0c7224 */ /* 0x000fe400078e000b */
[----:B-1----:R-:W-:-:S05]  /*bc10*/  @P3 IMAD.HI.U32 R2, R11, R2, RZ ;  /* 0x000000020b023227 */ /* 0x002fca00078e00ff */
[----:B--2---:R-:W-:Y:S01]  /*bc20*/  @P3 SHF.R.U32.HI R12, RZ, R3, R2 ;  /* 0x00000003ff0c3219 */ /* 0x004fe20000011602 */
[----:B0-----:R-:W-:Y:S02]  /*bc30*/  @P2 IMAD R2, R13, R4, RZ ;  /* 0x000000040d022224 */ /* 0x001fe400078e02ff */
[----:B------:R-:W0:Y:S01]  /*bc40*/  LDC R13, c[0x0][0xc44] ;  /* 0x00031100ff0d7b82 */ /* 0x000e220000000800 */
[----:B------:R-:W-:Y:S01]  /*bc50*/  @P2 SHF.R.S32.HI R3, RZ, 0x1f, R12 ;  /* 0x0000001fff032819 */ /* 0x000fe2000001140c */
[----:B------:R-:W-:Y:S02]  /*bc60*/  @P2 IMAD R5, R32, R5, R2 ;  /* 0x0000000520052224 */ /* 0x000fe400078e0202 */
[----:B------:R-:W-:-:S04]  /*bc70*/  @P2 IMAD.MOV.U32 R2, RZ, RZ, R12 ;  /* 0x000000ffff022224 */ /* 0x000fc800078e000c */
[----:B------:R-:W-:-:S04]  /*bc80*/  @P2 IMAD.WIDE.U32 R2, R32, R4, R2 ;  /* 0x0000000420022225 */ /* 0x000fc800078e0002 */
[----:B------:R-:W-:Y:S01]  /*bc90*/  @P2 IMAD.IADD R3, R5, 0x1, R3 ;  /* 0x0000000105032824 */ /* 0x000fe200078e0203 */
[----:B---3--:R-:W-:Y:S01]  /*bca0*/  @P2 LEA R8, P1, R2, R8, 0x2 ;  /* 0x0000000802082211 */ /* 0x008fe200078210ff */
[----:B------:R-:W-:-:S03]  /*bcb0*/  IMAD.MOV.U32 R5, RZ, RZ, RZ ;  /* 0x000000ffff057224 */ /* 0x000fc600078e00ff */
[----:B------:R-:W-:Y:S01]  /*bcc0*/  @P2 LEA.HI.X R9, R2, R9, R3, 0x2, P1 ;  /* 0x0000000902092211 */ /* 0x000fe200008f1403 */
[----:B------:R-:W-:Y:S02]  /*bcd0*/  IMAD.MOV R3, RZ, RZ, -R10 ;  /* 0x000000ffff037224 */ /* 0x000fe400078e0a0a */
[----:B------:R1:W5:Y:S02]  /*bce0*/  @!P0 LDG.E R5, desc[UR50][R6.64] ;  /* 0x0000003206058981 */ /* 0x000364000c1e1900 */
[----:B-1----:R-:W-:Y:S02]  /*bcf0*/  IMAD R7, R20, R3, R0 ;  /* 0x0000000314077224 */ /* 0x002fe400078e0200 */
[----:B------:R-:W-:-:S05]  /*bd00*/  IMAD.U32 R0, RZ, RZ, UR46 ;  /* 0x0000002eff007e24 */ /* 0x000fca000f8e00ff */
[----:B------:R-:W-:Y:S01]  /*bd10*/  ISETP.NE.AND P0, PT, R0, 0x3, PT ;  /* 0x000000030000780c */ /* 0x000fe20003f05270 */
[----:B------:R-:W-:Y:S02]  /*bd20*/  IMAD.MOV.U32 R6, RZ, RZ, RZ ;  /* 0x000000ffff067224 */ /* 0x000fe400078e00ff */
[----:B0-----:R-:W-:Y:S02]  /*bd30*/  IMAD R22, R13, R22, UR43 ;  /* 0x0000002b0d167e24 */ /* 0x001fe4000f8e0216 */
[----:B------:R-:W-:Y:S02]  /*bd40*/  IMAD.MOV R2, RZ, RZ, -R12 ;  /* 0x000000ffff027224 */ /* 0x000fe400078e0a0c */
[----:B------:R0:W5:Y:S01]  /*bd50*/  @P2 LDG.E R6, desc[UR50][R8.64] ;  /* 0x0000003208062981 */ /* 0x000162000c1e1900 */
[----:B------:R-:W-:-:S05]  /*bd60*/  SHF.R.S32.HI R34, RZ, 0x1f, R22 ;  /* 0x0000001fff227819 */ /* 0x000fca0000011416 */
[----:B------:R-:W-:Y:S01]  /*bd70*/  @P0 LOP3.LUT R18, R18, 0x8, RZ, 0xfc, !PT ;  /* 0x0000000812120812 */ /* 0x000fe200078efcff */
[----:B0-----:R-:W-:Y:S01]  /*bd80*/  IMAD R8, R20, R2, R11 ;  /* 0x0000000214087224 */ /* 0x001fe200078e020b */
[----:B------:R-:W-:Y:S06]  /*bd90*/  @!P0 BRA `(.L_x_3677) ;  /* 0x0000000000048947 */ /* 0x000fec0003800000 */
[----:B------:R-:W-:Y:S01]  /*bda0*/  BPT.TRAP 0x1 ;  /* 0x000000040000795c */ /* 0x000fe20000300000 */
.L_x_3677:
[----:B------:R-:W-:Y:S01]  /*bdb0*/  LEA R4, R30, UR41, 0x3 ;  /* 0x000000291e047c11 */ /* 0x000fe2000f8e18ff */
[----:B------:R-:W-:Y:S01]  /*bdc0*/  BSSY B0, `(.L_x_3678) ;  /* 0x0000005000007945 */ /* 0x000fe20003800000 */
[----:B------:R-:W-:Y:S02]  /*bdd0*/  SHF.L.U32 R28, R33, 0x1f, RZ ;  /* 0x0000001f211c7819 */ /* 0x000fe400000006ff */
[----:B------:R-:W-:Y:S02]  /*bde0*/  SHF.R.S32.HI R23, RZ, 0x1f, R7 ;  /* 0x0000001fff177819 */ /* 0x000fe40000011407 */
[----:B------:R-:W0:Y:S02]  /*bdf0*/  SYNCS.PHASECHK.TRANS64.TRYWAIT P0, [R4+URZ+0x33480], R28 ;  /* 0x0334801c040075a7 */ /* 0x000e24000800017f */
[----:B0-----:R-:W-:Y:S05]  /*be00*/  @!P0 BRA `(.L_x_3679) ;  /* 0x0000004400248947 */ /* 0x001fea0003800000 */
.L_x_3740:
[----:B------:R-:W-:Y:S05]  /*be10*/  BSYNC B0 ;  /* 0x0000000000007941 */ /* 0x000fea0003800000 */
.L_x_3678:
[----:B------:R-:W2:Y:S01]  /*be20*/  LDL R11, [R1+0x8] ;  /* 0x00000800010b7983 */ /* 0x000ea20000100800 */
[----:B------:R-:W-:Y:S01]  /*be30*/  ULDC.64 UR4, c[0x0][0x328] ;  /* 0x0000ca0000047ab9 */ /* 0x000fe20000000a00 */
[----:B-----5:R-:W-:Y:S01]  /*be40*/  SHF.R.S32.HI R26, RZ, 0x1f, R5 ;  /* 0x0000001fff1a7819 */ /* 0x020fe20000011405 */
[----:B------:R-:W-:Y:S01]  /*be50*/  IMAD R0, R23, UR4, RZ ;  /* 0x0000000417007c24 */ /* 0x000fe2000f8e02ff */
[----:B------:R-:W-:Y:S01]  /*be60*/  ULDC.64 UR6, c[0x0][0x338] ;  /* 0x0000ce0000067ab9 */ /* 0x000fe20000000a00 */
[C---:B------:R-:W-:Y:S01]  /*be70*/  IMAD.WIDE.U32 R2, R7.reuse, UR4, RZ ;  /* 0x0000000407027c25 */ /* 0x040fe2000f8e00ff */
[----:B------:R-:W-:Y:S01]  /*be80*/  ULDC.64 UR8, c[0x0][0x330] ;  /* 0x0000cc0000087ab9 */ /* 0x000fe20000000a00 */
[----:B------:R-:W-:Y:S01]  /*be90*/  ULDC.64 UR10, c[0x0][0x318] ;  /* 0x0000c600000a7ab9 */ /* 0x000fe20000000a00 */
[----:B------:R-:W-:Y:S01]  /*bea0*/  SHF.R.S32.HI R25, RZ, 0x1f, R8 ;  /* 0x0000001fff197819 */ /* 0x000fe20000011408 */
[----:B------:R-:W-:Y:S01]  /*beb0*/  IMAD R9, R7, UR5, R0 ;  /* 0x0000000507097c24 */ /* 0x000fe2000f8e0200 */
[----:B------:R-:W-:Y:S01]  /*bec0*/  SHF.R.S32.HI R27, RZ, 0x1f, R6 ;  /* 0x0000001fff1b7819 */ /* 0x000fe20000011406 */
[----:B------:R-:W-:-:S02]  /*bed0*/  IMAD R0, R26, UR6, RZ ;  /* 0x000000061a007c24 */ /* 0x000fc4000f8e02ff */
[----:B------:R-:W-:Y:S02]  /*bee0*/  IMAD.IADD R3, R3, 0x1, R9 ;  /* 0x0000000103037824 */ /* 0x000fe400078e0209 */
[C---:B------:R-:W-:Y:S02]  /*bef0*/  IMAD R9, R5.reuse, UR7, R0 ;  /* 0x0000000705097c24 */ /* 0x040fe4000f8e0200 */
[----:B------:R-:W-:-:S04]  /*bf00*/  IMAD.WIDE.U32 R2, R5, UR6, R2 ;  /* 0x0000000605027c25 */ /* 0x000fc8000f8e0002 */
[----:B------:R-:W-:Y:S02]  /*bf10*/  IMAD.IADD R3, R3, 0x1, R9 ;  /* 0x0000000103037824 */ /* 0x000fe400078e0209 */
[----:B------:R-:W-:Y:S02]  /*bf20*/  IMAD R9, R34, UR8, RZ ;  /* 0x0000000822097c24 */ /* 0x000fe4000f8e02ff */
[----:B------:R-:W-:-:S04]  /*bf30*/  IMAD.WIDE.U32 R2, R22, UR8, R2 ;  /* 0x0000000816027c25 */ /* 0x000fc8000f8e0002 */
[----:B------:R-:W-:Y:S01]  /*bf40*/  IMAD R20, R22, UR9, R9 ;  /* 0x0000000916147c24 */ /* 0x000fe2000f8e0209 */
[----:B------:R-:W-:-:S04]  /*bf50*/  IADD3 R10, P0, R2, UR10, RZ ;  /* 0x0000000a020a7c10 */ /* 0x000fc8000ff1e0ff */
[----:B------:R-:W-:Y:S01]  /*bf60*/  IADD3.X R9, R3, UR11, R20, P0, !PT ;  /* 0x0000000b03097c10 */ /* 0x000fe200087fe414 */
[----:B------:R-:W-:-:S04]  /*bf70*/  IMAD R3, R25, UR4, RZ ;  /* 0x0000000419037c24 */ /* 0x000fc8000f8e02ff */
[C---:B------:R-:W-:Y:S02]  /*bf80*/  IMAD R0, R8.reuse, UR5, R3 ;  /* 0x0000000508007c24 */ /* 0x040fe4000f8e0203 */
[----:B------:R-:W-:Y:S01]  /*bf90*/  IMAD.WIDE.U32 R2, R8, UR4, RZ ;  /* 0x0000000408027c25 */ /* 0x000fe2000f8e00ff */
[----:B------:R-:W-:-:S03]  /*bfa0*/  UMOV UR4, 0xffffffff ;  /* 0xffffffff00047882 */ /* 0x000fc60000000000 */
[----:B------:R-:W-:Y:S02]  /*bfb0*/  IMAD.IADD R3, R3, 0x1, R0 ;  /* 0x0000000103037824 */ /* 0x000fe400078e0200 */
[----:B------:R-:W-:Y:S02]  /*bfc0*/  IMAD R0, R27, UR6, RZ ;  /* 0x000000061b007c24 */ /* 0x000fe4000f8e02ff */
[----:B------:R-:W-:-:S04]  /*bfd0*/  IMAD.WIDE.U32 R2, R6, UR6, R2 ;  /* 0x0000000606027c25 */ /* 0x000fc8000f8e0002 */
[----:B------:R-:W-:-:S04]  /*bfe0*/  IMAD R0, R6, UR7, R0 ;  /* 0x0000000706007c24 */ /* 0x000fc8000f8e0200 */
[----:B------:R-:W-:Y:S02]  /*bff0*/  IMAD.IADD R3, R3, 0x1, R0 ;  /* 0x0000000103037824 */ /* 0x000fe400078e0200 */
[----:B------:R-:W-:-:S03]  /*c000*/  IMAD.WIDE.U32 R2, R22, UR8, R2 ;  /* 0x0000000816027c25 */ /* 0x000fc6000f8e0002 */
[----:B------:R-:W-:-:S04]  /*c010*/  IADD3 R21, P0, R2, UR10, RZ ;  /* 0x0000000a02157c10 */ /* 0x000fc8000ff1e0ff */
[----:B------:R-:W-:Y:S01]  /*c020*/  IADD3.X R20, R20, UR11, R3, P0, !PT ;  /* 0x0000000b14147c10 */ /* 0x000fe200087fe403 */
[----:B--2---:R-:W-:Y:S01]  /*c030*/  IMAD R24, R30, 0x7800, R11 ;  /* 0x000078001e187824 */ /* 0x004fe200078e020b */
[----:B------:R-:W-:Y:S07]  /*c040*/  BRA.DIV UR4, `(.L_x_3680) ;  /* 0x0000004204a87947 */ /* 0x000fee000b800000 */
[C---:B------:R-:W-:Y:S01]  /*c050*/  LOP3.LUT P6, RZ, R18.reuse, 0x40000, RZ, 0xc0, !PT ;  /* 0x0004000012ff7812 */ /* 0x040fe200078cc0ff */
[----:B------:R-:W1:Y:S01]  /*c060*/  SHFL.IDX PT, R2, R10, RZ, 0x1c1f ;  /* 0x001c1fff0a027589 */ /* 0x000e6200000e0000 */
[----:B------:R-:W-:Y:S02]  /*c070*/  LOP3.LUT R18, R18, 0xdfffffff, RZ, 0xc0, !PT ;  /* 0xdfffffff12127812 */ /* 0x000fe400078ec0ff */
[----:B------:R-:W-:Y:S01]  /*c080*/  LOP3.LUT R11, R11, 0xfffffffe, RZ, 0xc0, !PT ;  /* 0xfffffffe0b0b7812 */ /* 0x000fe200078ec0ff */
[----:B------:R-:W2:Y:S04]  /*c090*/  SHFL.IDX PT, R0, R9, RZ, 0x1c1f ;  /* 0x001c1fff09007589 */ /* 0x000ea800000e0000 */
[----:B------:R-:W-:Y:S04]  /*c0a0*/  SHFL.IDX PT, R20, R20, RZ, 0x1c1f ;  /* 0x001c1fff14147589 */ /* 0x000fe800000e0000 */
[----:B------:R-:W-:Y:S01]  /*c0b0*/  @P6 LOP3.LUT R18, R18, 0x20000000, RZ, 0xfc, !PT ;  /* 0x2000000012126812 */ /* 0x000fe200078efcff */
[----:B------:R-:W-:Y:S03]  /*c0c0*/  SHFL.IDX PT, R14, R21, RZ, 0x1c1f ;  /* 0x001c1fff150e7589 */ /* 0x000fe600000e0000 */
[----:B------:R-:W-:-:S02]  /*c0d0*/  LOP3.LUT P6, RZ, R18, 0x100000, RZ, 0xc0, !PT ;  /* 0x0010000012ff7812 */ /* 0x000fc400078cc0ff */
[----:B------:R-:W-:Y:S02]  /*c0e0*/  LOP3.LUT R18, R18, 0xbfffffff, RZ, 0xc0, !PT ;  /* 0xbfffffff12127812 */ /* 0x000fe400078ec0ff */
[----:B-1----:R-:W-:-:S09]  /*c0f0*/  IADD3 R2, P0, R36, R2, RZ ;  /* 0x0000000224027210 */ /* 0x002fd20007f1e0ff */
[----:B------:R-:W-:Y:S01]  /*c100*/  @P6 LOP3.LUT R18, R18, 0x40000000, RZ, 0xfc, !PT ;  /* 0x4000000012126812 */ /* 0x000fe200078efcff */
[----:B--2---:R-:W-:Y:S02]  /*c110*/  IMAD.X R3, RZ, RZ, R0, P0 ;  /* 0x000000ffff037224 */ /* 0x004fe400000e0600 */
[----:B------:R-:W-:Y:S01]  /*c120*/  VIADD R0, R24, UR41 ;  /* 0x0000002918007c36 */ /* 0x000fe20008000000 */
[C---:B------:R-:W-:Y:S01]  /*c130*/  LOP3.LUT P6, RZ, R18.reuse, 0x200000, RZ, 0xc0, !PT ;  /* 0x0020000012ff7812 */ /* 0x040fe200078cc0ff */
[----:B------:R-:W-:Y:S01]  /*c140*/  SHFL.IDX PT, R24, R9, 0x2, 0x1c1f ;  /* 0x005c1f0009187f89 */ /* 0x000fe200000e0000 */
[----:B------:R-:W-:-:S11]  /*c150*/  LOP3.LUT R18, R18, 0x7fffffff, RZ, 0xc0, !PT ;  /* 0x7fffffff12127812 */ /* 0x000fd600078ec0ff */
[----:B------:R-:W-:-:S04]  /*c160*/  @P6 LOP3.LUT R18, R18, 0x80000000, RZ, 0xfc, !PT ;  /* 0x8000000012126812 */ /* 0x000fc800078efcff */
[C---:B------:R-:W-:Y:S02]  /*c170*/  LOP3.LUT P6, RZ, R18.reuse, 0x800000, RZ, 0xc0, !PT ;  /* 0x0080000012ff7812 */ /* 0x040fe400078cc0ff */
[C---:B------:R-:W-:Y:S02]  /*c180*/  LOP3.LUT P0, RZ, R18.reuse, 0x400000, RZ, 0xc0, !PT ;  /* 0x0040000012ff7812 */ /* 0x040fe4000780c0ff */
[C---:B------:R-:W-:Y:S02]  /*c190*/  LOP3.LUT P5, RZ, R18.reuse, 0x20000, RZ, 0xc0, !PT ;  /* 0x0002000012ff7812 */ /* 0x040fe400078ac0ff */
[C---:B------:R-:W-:Y:S02]  /*c1a0*/  LOP3.LUT P4, RZ, R18.reuse, 0x10000, RZ, 0xc0, !PT ;  /* 0x0001000012ff7812 */ /* 0x040fe4000788c0ff */
[C---:B------:R-:W-:Y:S02]  /*c1b0*/  LOP3.LUT P3, RZ, R18.reuse, 0x8000, RZ, 0xc0, !PT ;  /* 0x0000800012ff7812 */ /* 0x040fe4000786c0ff */
[----:B------:R-:W-:-:S02]  /*c1c0*/  LOP3.LUT P2, RZ, R18, 0x4000, RZ, 0xc0, !PT ;  /* 0x0000400012ff7812 */ /* 0x000fc4000784c0ff */
[C---:B------:R-:W-:Y:S02]  /*c1d0*/  LOP3.LUT P1, RZ, R18.reuse, 0x2000, RZ, 0xc0, !PT ;  /* 0x0000200012ff7812 */ /* 0x040fe4000782c0ff */
[----:B------:R-:W-:Y:S02]  /*c1e0*/  @P6 LOP3.LUT R11, R11, 0x1, RZ, 0xfc, !PT ;  /* 0x000000010b0b6812 */ /* 0x000fe400078efcff */
[----:B------:R-:W-:-:S13]  /*c1f0*/  LOP3.LUT P6, RZ, R18, 0x1000000, RZ, 0xc0, !PT ;  /* 0x0100000012ff7812 */ /* 0x000fda00078cc0ff */
[----:B------:R-:W-:Y:S01]  /*c200*/  LDGSTS.E.BYPASS.LTC128B.128 [R0+0xf200], desc[UR50][R2.64], !P6 ;  /* 0x0f20000002007fae */ /* 0x000fe2000f101d72 */
[----:B------:R-:W-:-:S13]  /*c210*/  LOP3.LUT P6, RZ, R11, 0x1, RZ, 0xc0, !PT ;  /* 0x000000010bff7812 */ /* 0x000fda00078cc0ff */
[----:B------:R-:W-:Y:S01]  /*c220*/  LDGSTS.E.BYPASS.LTC128B.128 [R0+0x11a00], desc[UR50][R2.64+0x40], !P6 ;  /* 0x11a0004002007fae */ /* 0x000fe2000f101d72 */
[----:B------:R-:W-:-:S03]  /*c230*/  LOP3.LUT P6, RZ, R18, 0x80000000, RZ, 0xc0, !PT ;  /* 0x8000000012ff7812 */ /* 0x000fc600078cc0ff */
[----:B------:R1:W-:Y:S04]  /*c240*/  LDGSTS.E.BYPASS.LTC128B.128 [R0+0x14200], desc[UR50][R2.64+0x80], !P0 ;  /* 0x1420008002007fae */ /* 0x0003e8000c101d72 */
[----:B-1----:R-:W1:Y:S04]  /*c250*/  SHFL.IDX PT, R2, R10, 0x1, 0x1c1f ;  /* 0x003c1f000a027f89 */ /* 0x002e6800000e0000 */
[----:B------:R-:W2:Y:S01]  /*c260*/  SHFL.IDX PT, R3, R9, 0x1, 0x1c1f ;  /* 0x003c1f0009037f89 */ /* 0x000ea200000e0000 */
[----:B-1----:R-:W-:-:S05]  /*c270*/  IADD3 R2, P0, R36, R2, RZ ;  /* 0x0000000224027210 */ /* 0x002fca0007f1e0ff */
[----:B--2---:R-:W-:Y:S01]  /*c280*/  IMAD.X R3, RZ, RZ, R3, P0 ;  /* 0x000000ffff037224 */ /* 0x004fe200000e0603 */
[----:B------:R-:W-:-:S04]  /*c290*/  LOP3.LUT P0, RZ, R18, 0x80000, RZ, 0xc0, !PT ;  /* 0x0008000012ff7812 */ /* 0x000fc8000780c0ff */
[----:B------:R-:W-:Y:S01]  /*c2a0*/  LDGSTS.E.BYPASS.LTC128B.128 [R0+0xfa00], desc[UR50][R2.64], !P6 ;  /* 0x0fa0000002007fae */ /* 0x000fe2000f101d72 */
[----:B------:R-:W-:-:S13]  /*c2b0*/  LOP3.LUT P6, RZ, R18, 0x40000000, RZ, 0xc0, !PT ;  /* 0x4000000012ff7812 */ /* 0x000fda00078cc0ff */
[----:B------:R-:W-:Y:S01]  /*c2c0*/  LDGSTS.E.BYPASS.LTC128B.128 [R0+0x12200], desc[UR50][R2.64+0x40], !P6 ;  /* 0x1220004002007fae */ /* 0x000fe2000f101d72 */
[----:B------:R-:W-:-:S03]  /*c2d0*/  LOP3.LUT P6, RZ, R18, 0x20000000, RZ, 0xc0, !PT ;  /* 0x2000000012ff7812 */ /* 0x000fc600078cc0ff */
[----:B------:R1:W-:Y:S04]  /*c2e0*/  LDGSTS.E.BYPASS.LTC128B.128 [R0+0x14a00], desc[UR50][R2.64+0x80], !P0 ;  /* 0x14a0008002007fae */ /* 0x0003e8000c101d72 */
[----:B-1----:R-:W1:Y:S02]  /*c2f0*/  SHFL.IDX PT, R2, R10, 0x2, 0x1c1f ;  /* 0x005c1f000a027f89 */ /* 0x002e6400000e0000 */
[----:B-1----:R-:W-:-:S05]  /*c300*/  IADD3 R2, P0, R36, R2, RZ ;  /* 0x0000000224027210 */ /* 0x002fca0007f1e0ff */
[----:B------:R-:W-:Y:S02]  /*c310*/  IMAD.X R3, RZ, RZ, R24, P0 ;  /* 0x000000ffff037224 */ /* 0x000fe400000e0618 */
[----:B------:R-:W-:Y:S04]  /*c320*/  SHFL.IDX PT, R24, R9, 0x3, 0x1c1f ;  /* 0x007c1f0009187f89 */ /* 0x000fe800000e0000 */
[----:B------:R-:W-:Y:S04]  /*c330*/  LDGSTS.E.BYPASS.LTC128B.128 [R0+0x10200], desc[UR50][R2.64], !P6 ;  /* 0x1020000002007fae */ /* 0x000fe8000f101d72 */
[----:B------:R-:W-:Y:S04]  /*c340*/  LDGSTS.E.BYPASS.LTC128B.128 [R0+0x12a00], desc[UR50][R2.64+0x40], !P5 ;  /* 0x12a0004002007fae */ /* 0x000fe8000e901d72 */
[----:B------:R1:W-:Y:S04]  /*c350*/  LDGSTS.E.BYPASS.LTC128B.128 [R0+0x15200], desc[UR50][R2.64+0x80], !P4 ;  /* 0x1520008002007fae */ /* 0x0003e8000e101d72 */
[----:B-1----:R-:W1:Y:S02]  /*c360*/  SHFL.IDX PT, R2, R10, 0x3, 0x1c1f ;  /* 0x007c1f000a027f89 */ /* 0x002e6400000e0000 */
[----:B-1----:R-:W-:-:S05]  /*c370*/  IADD3 R2, P0, R36, R2, RZ ;  /* 0x0000000224027210 */ /* 0x002fca0007f1e0ff */
[----:B------:R-:W-:-:S05]  /*c380*/  IMAD.X R3, RZ, RZ, R24, P0 ;  /* 0x000000ffff037224 */ /* 0x000fca00000e0618 */
[----:B------:R1:W-:Y:S04]  /*c390*/  LDGSTS.E.BYPASS.LTC128B.128 [R0+0x10a00], desc[UR50][R2.64], !P3 ;  /* 0x10a0000002007fae */ /* 0x0003e8000d901d72 */
[----:B------:R1:W-:Y:S04]  /*c3a0*/  LDGSTS.E.BYPASS.LTC128B.128 [R0+0x13200], desc[UR50][R2.64+0x40], !P2 ;  /* 0x1320004002007fae */ /* 0x0003e8000d101d72 */
[----:B------:R1:W-:Y:S02]  /*c3b0*/  LDGSTS.E.BYPASS.LTC128B.128 [R0+0x15a00], desc[UR50][R2.64+0x80], !P1 ;  /* 0x15a0008002007fae */ /* 0x0003e4000c901d72 */
.L_x_3752:
[C---:B------:R-:W-:Y:S02]  /*c3c0*/  LOP3.LUT P3, RZ, R18.reuse, 0x10000000, RZ, 0xc0, !PT ;  /* 0x1000000012ff7812 */ /* 0x040fe4000786c0ff */
        /* <DEDUP_REMOVED lines=9> */
[----:B------:R1:W-:Y:S04]  /*c460*/  LDGSTS.E.BYPASS.LTC128B.128 [R0+0x13a00], desc[UR50][R2.64+0x40], !P2 ;  /* 0x13a0004002007fae */ /* 0x0003e8000d101d72 */
[----:B------:R1:W-:Y:S01]  /*c470*/  LDGSTS.E.BYPASS.LTC128B.128 [R0+0x16200], desc[UR50][R2.64+0x80], !P1 ;  /* 0x1620008002007fae */ /* 0x0003e2000c901d72 */
[----:B------:R-:W-:Y:S01]  /*c480*/  NOP ;  /* 0x0000000000007918 */ /* 0x000fe20000000000 */
.L_x_3681:
        /* <DEDUP_REMOVED lines=11> */
.L_x_3682:
[----:B------:R1:W-:Y:S01]  /*c540*/  SYNCS.ARRIVE.TRANS64.A1T0 RZ, [R4+URZ+0x33470], RZ ;  /* 0x033470ff04ff79a7 */ /* 0x0003e2000810003f */
[----:B------:R-:W-:Y:S05]  /*c550*/  @!P2 BRA `(.L_x_3683) ;  /* 0x000000000004a947 */ /* 0x000fea0003800000 */
[----:B------:R-:W-:Y:S01]  /*c560*/  BPT.TRAP 0x1 ;  /* 0x000000040000795c */ /* 0x000fe20000300000 */
.L_x_3683:
[----:B------:R-:W2:Y:S01]  /*c570*/  SYNCS.PHASECHK.TRANS64.TRYWAIT P0, [R4+URZ+0x33440], R28 ;  /* 0x0334401c040075a7 */ /* 0x000ea2000800017f */
[----:B------:R-:W-:Y:S04]  /*c580*/  BSSY B0, `(.L_x_3684) ;  /* 0x0000002000007945 */ /* 0x000fe80003800000 */
[----:B--2---:R-:W-:Y:S05]  /*c590*/  @!P0 BRA `(.L_x_3685) ;  /* 0x0000004400008947 */ /* 0x004fea0003800000 */
.L_x_3753:
[----:B------:R-:W-:Y:S05]  /*c5a0*/  BSYNC B0 ;  /* 0x0000000000007941 */ /* 0x000fea0003800000 */
.L_x_3684:
[----:B------:R3:W5:Y:S01]  /*c5b0*/  LDL R20, [R1+0xc] ;  /* 0x00000c0001147983 */ /* 0x0007620000100800 */
[----:B------:R-:W-:Y:S01]  /*c5c0*/  ULDC.64 UR4, c[0x0][0x300] ;  /* 0x0000c00000047ab9 */ /* 0x000fe20000000a00 */
[----:B------:R-:W-:Y:S01]  /*c5d0*/  ULDC.64 UR6, c[0x0][0x310] ;  /* 0x0000c40000067ab9 */ /* 0x000fe20000000a00 */
[----:B------:R-:W-:Y:S01]  /*c5e0*/  IMAD R2, R23, UR4, RZ ;  /* 0x0000000417027c24 */ /* 0x000fe2000f8e02ff */
[----:B------:R-:W-:Y:S01]  /*c5f0*/  ULDC.64 UR8, c[0x0][0x308] ;  /* 0x0000c20000087ab9 */ /* 0x000fe20000000a00 */
[----:B------:R-:W-:Y:S01]  /*c600*/  IMAD R26, R26, UR6, RZ ;  /* 0x000000061a1a7c24 */ /* 0x000fe2000f8e02ff */
[----:B------:R-:W-:Y:S01]  /*c610*/  ULDC.64 UR10, c[0x0][0x2e8] ;  /* 0x0000ba00000a7ab9 */ /* 0x000fe20000000a00 */
[C---:B------:R-:W-:Y:S02]  /*c620*/  IMAD R9, R7.reuse, UR5, R2 ;  /* 0x0000000507097c24 */ /* 0x040fe4000f8e0202 */
[----:B------:R-:W-:-:S04]  /*c630*/  IMAD.WIDE.U32 R2, R7, UR4, RZ ;  /* 0x0000000407027c25 */ /* 0x000fc8000f8e00ff */
[----:B------:R-:W-:Y:S02]  /*c640*/  IMAD.IADD R3, R3, 0x1, R9 ;  /* 0x0000000103037824 */ /* 0x000fe400078e0209 */
[C---:B------:R-:W-:Y:S02]  /*c650*/  IMAD R7, R5.reuse, UR7, R26 ;  /* 0x0000000705077c24 */ /* 0x040fe4000f8e021a */
[----:B------:R-:W-:-:S04]  /*c660*/  IMAD.WIDE.U32 R2, R5, UR6, R2 ;  /* 0x0000000605027c25 */ /* 0x000fc8000f8e0002 */
[----:B------:R-:W-:Y:S02]  /*c670*/  IMAD.IADD R3, R3, 0x1, R7 ;  /* 0x0000000103037824 */ /* 0x000fe400078e0207 */
[----:B------:R-:W-:Y:S02]  /*c680*/  IMAD R9, R34, UR8, RZ ;  /* 0x0000000822097c24 */ /* 0x000fe4000f8e02ff */
[----:B------:R-:W-:-:S04]  /*c690*/  IMAD.WIDE.U32 R2, R22, UR8, R2 ;  /* 0x0000000816027c25 */ /* 0x000fc8000f8e0002 */
[----:B------:R-:W-:Y:S01]  /*c6a0*/  IMAD R9, R22, UR9, R9 ;  /* 0x0000000916097c24 */ /* 0x000fe2000f8e0209 */
[----:B------:R-:W-:Y:S01]  /*c6b0*/  IADD3 R5, P0, R2, UR10, RZ ;  /* 0x0000000a02057c10 */ /* 0x000fe2000ff1e0ff */
[----:B------:R-:W-:Y:S02]  /*c6c0*/  IMAD R25, R25, UR4, RZ ;  /* 0x0000000419197c24 */ /* 0x000fe4000f8e02ff */
[----:B------:R-:W-:Y:S01]  /*c6d0*/  IMAD R27, R27, UR6, RZ ;  /* 0x000000061b1b7c24 */ /* 0x000fe2000f8e02ff */
[----:B------:R-:W-:Y:S01]  /*c6e0*/  IADD3.X R7, R3, UR11, R9, P0, !PT ;  /* 0x0000000b03077c10 */ /* 0x000fe200087fe409 */
[C---:B------:R-:W-:Y:S02]  /*c6f0*/  IMAD R25, R8.reuse, UR5, R25 ;  /* 0x0000000508197c24 */ /* 0x040fe4000f8e0219 */
[----:B------:R-:W-:Y:S01]  /*c700*/  IMAD.WIDE.U32 R2, R8, UR4, RZ ;  /* 0x0000000408027c25 */ /* 0x000fe2000f8e00ff */
[----:B------:R-:W-:-:S03]  /*c710*/  UMOV UR4, 0xffffffff ;  /* 0xffffffff00047882 */ /* 0x000fc60000000000 */
[----:B------:R-:W-:Y:S02]  /*c720*/  IMAD.IADD R3, R3, 0x1, R25 ;  /* 0x0000000103037824 */ /* 0x000fe400078e0219 */
[C---:B------:R-:W-:Y:S02]  /*c730*/  IMAD R27, R6.reuse, UR7, R27 ;  /* 0x00000007061b7c24 */ /* 0x040fe4000f8e021b */
[----:B------:R-:W-:-:S04]  /*c740*/  IMAD.WIDE.U32 R2, R6, UR6, R2 ;  /* 0x0000000606027c25 */ /* 0x000fc8000f8e0002 */
[----:B------:R-:W-:Y:S02]  /*c750*/  IMAD.IADD R3, R3, 0x1, R27 ;  /* 0x0000000103037824 */ /* 0x000fe400078e021b */
[----:B------:R-:W-:-:S03]  /*c760*/  IMAD.WIDE.U32 R2, R22, UR8, R2 ;  /* 0x0000000816027c25 */ /* 0x000fc6000f8e0002 */
[----:B------:R-:W-:-:S04]  /*c770*/  IADD3 R6, P0, R2, UR10, RZ ;  /* 0x0000000a02067c10 */ /* 0x000fc8000ff1e0ff */
[----:B------:R-:W-:Y:S01]  /*c780*/  IADD3.X R9, R9, UR11, R3, P0, !PT ;  /* 0x0000000b09097c10 */ /* 0x000fe200087fe403 */
[----:B---3--:R-:W-:Y:S08]  /*c790*/  BRA.DIV UR4, `(.L_x_3686) ;  /* 0x0000004204947947 */ /* 0x008ff0000b800000 */
[----:B------:R-:W3:Y:S01]  /*c7a0*/  SHFL.IDX PT, R14, R5, RZ, 0x1c1f ;  /* 0x001c1fff050e7589 */ /* 0x000ee200000e0000 */
[C---:B-----5:R-:W-:Y:S02]  /*c7b0*/  ISETP.GE.AND P2, PT, R20.reuse, 0x1, PT ;  /* 0x000000011400780c */ /* 0x060fe40003f46270 */
[C---:B------:R-:W-:Y:S01]  /*c7c0*/  ISETP.GE.AND P6, PT, R20.reuse, 0x21, PT ;  /* 0x000000211400780c */ /* 0x040fe20003fc6270 */
[----:B------:R-:W4:Y:S01]  /*c7d0*/  SHFL.IDX PT, R3, R7, RZ, 0x1c1f ;  /* 0x001c1fff07037589 */ /* 0x000f2200000e0000 */
[----:B------:R-:W-:Y:S02]  /*c7e0*/  ISETP.GE.AND P5, PT, R20, 0x41, PT ;  /* 0x000000411400780c */ /* 0x000fe40003fa6270 */
[C---:B------:R-:W-:Y:S01]  /*c7f0*/  LOP3.LUT P4, RZ, R18.reuse, 0x4, RZ, 0xc0, !PT ;  /* 0x0000000412ff7812 */ /* 0x040fe2000788c0ff */
[----:B------:R-:W-:Y:S01]  /*c800*/  SHFL.IDX PT, R8, R7, 0x1, 0x1c1f ;  /* 0x003c1f0007087f89 */ /* 0x000fe200000e0000 */
[C---:B------:R-:W-:Y:S02]  /*c810*/  LOP3.LUT P3, RZ, R18.reuse, 0x2, RZ, 0xc0, !PT ;  /* 0x0000000212ff7812 */ /* 0x040fe4000786c0ff */
[----:B------:R-:W-:Y:S01]  /*c820*/  LOP3.LUT P1, RZ, R18, 0x1, RZ, 0xc0, !PT ;  /* 0x0000000112ff7812 */ /* 0x000fe2000782c0ff */
[----:B------:R-:W-:Y:S02]  /*c830*/  SHFL.IDX PT, R9, R9, RZ, 0x1c1f ;  /* 0x001c1fff09097589 */ /* 0x000fe400000e0000 */
[----:B---3--:R-:W-:-:S02]  /*c840*/  @P2 IADD3 R2, P0, R36, R14, RZ ;  /* 0x0000000e24022210 */ /* 0x008fc40007f1e0ff */
[----:B------:R-:W3:Y:S03]  /*c850*/  SHFL.IDX PT, R14, R5, 0x1, 0x1c1f ;  /* 0x003c1f00050e7f89 */ /* 0x000ee600000e0000 */
[----:B----4-:R-:W-:Y:S01]  /*c860*/  @P2 IMAD.X R3, RZ, RZ, R3, P0 ;  /* 0x000000ffff032224 */ /* 0x010fe200000e0603 */
[----:B------:R-:W-:Y:S02]  /*c870*/  ISETP.GE.AND P2, PT, R20, 0x61, PT ;  /* 0x000000611400780c */ /* 0x000fe40003f46270 */
[----:B---3--:R-:W-:Y:S02]  /*c880*/  @P6 IADD3 R11, P0, R36, R14, RZ ;  /* 0x0000000e240b6210 */ /* 0x008fe40007f1e0ff */
[----:B------:R-:W3:Y:S03]  /*c890*/  SHFL.IDX PT, R14, R5, 0x2, 0x1c1f ;  /* 0x005c1f00050e7f89 */ /* 0x000ee600000e0000 */
[----:B------:R-:W-:-:S02]  /*c8a0*/  @P6 IMAD.X R12, RZ, RZ, R8, P0 ;  /* 0x000000ffff0c6224 */ /* 0x000fc400000e0608 */
[----:B------:R-:W4:Y:S04]  /*c8b0*/  SHFL.IDX PT, R8, R7, 0x2, 0x1c1f ;  /* 0x005c1f0007087f89 */ /* 0x000f2800000e0000 */
[----:B------:R-:W-:Y:S01]  /*c8c0*/  SHFL.IDX PT, R7, R7, 0x3, 0x1c1f ;  /* 0x007c1f0007077f89 */ /* 0x000fe200000e0000 */
[----:B---3--:R-:W-:-:S03]  /*c8d0*/  @P5 IADD3 R10, P0, R36, R14, RZ ;  /* 0x0000000e240a5210 */ /* 0x008fc60007f1e0ff */
[----:B------:R-:W3:Y:S02]  /*c8e0*/  SHFL.IDX PT, R14, R5, 0x3, 0x1c1f ;  /* 0x007c1f00050e7f89 */ /* 0x000ee400000e0000 */
[----:B----4-:R-:W-:Y:S01]  /*c8f0*/  @P5 IMAD.X R8, RZ, RZ, R8, P0 ;  /* 0x000000ffff085224 */ /* 0x010fe200000e0608 */
[----:B---3--:R-:W-:Y:S02]  /*c900*/  @P2 IADD3 R5, P0, R36, R14, RZ ;  /* 0x0000000e24052210 */ /* 0x008fe40007f1e0ff */
[----:B------:R3:W4:Y:S03]  /*c910*/  SHFL.IDX PT, R14, R6, RZ, 0x1c1f ;  /* 0x001c1fff060e7589 */ /* 0x00072600000e0000 */
[----:B------:R-:W-:Y:S01]  /*c920*/  @P2 IMAD.X R7, RZ, RZ, R7, P0 ;  /* 0x000000ffff072224 */ /* 0x000fe200000e0607 */
[----:B------:R-:W-:-:S13]  /*c930*/  ISETP.GE.AND P0, PT, R20, 0x1, PT ;  /* 0x000000011400780c */ /* 0x000fda0003f06270 */
[----:B------:R-:W-:Y:S04]  /*c940*/  @P0 LDGSTS.E.BYPASS.LTC128B.128 [R0+0x24200], desc[UR50][R2.64], !P4 ;  /* 0x2420000002000fae */ /* 0x000fe8000e101d72 */
[----:B------:R-:W-:Y:S04]  /*c950*/  @P0 LDGSTS.E.BYPASS.LTC128B.128 [R0+0x26a00], desc[UR50][R2.64+0x40], !P3 ;  /* 0x26a0004002000fae */ /* 0x000fe8000d901d72 */
[----:B------:R0:W-:Y:S02]  /*c960*/  @P0 LDGSTS.E.BYPASS.LTC128B.128 [R0+0x29200], desc[UR50][R2.64+0x80], !P1 ;  /* 0x2920008002000fae */ /* 0x0001e4000c901d72 */
[----:B0-----:R-:W-:-:S02]  /*c970*/  @P6 IMAD.MOV.U32 R2, RZ, RZ, R11 ;  /* 0x000000ffff026224 */ /* 0x001fc400078e000b */
[----:B------:R-:W-:-:S05]  /*c980*/  @P6 IMAD.MOV.U32 R3, RZ, RZ, R12 ;  /* 0x000000ffff036224 */ /* 0x000fca00078e000c */
        /* <DEDUP_REMOVED lines=10> */
[----:B------:R3:W-:Y:S04]  /*ca30*/  @P2 LDGSTS.E.BYPASS.LTC128B.128 [R0+0x25a00], desc[UR50][R2.64], !P4 ;  /* 0x25a0000002002fae */ /* 0x0007e8000e101d72 */
[----:B------:R3:W-:Y:S04]  /*ca40*/  @P2 LDGSTS.E.BYPASS.LTC128B.128 [R0+0x28200], desc[UR50][R2.64+0x40], !P3 ;  /* 0x2820004002002fae */ /* 0x0007e8000d901d72 */
[----:B----4-:R3:W-:Y:S02]  /*ca50*/  @P2 LDGSTS.E.BYPASS.LTC128B.128 [R0+0x2aa00], desc[UR50][R2.64+0x80], !P1 ;  /* 0x2aa0008002002fae */ /* 0x0107e4000c901d72 */
.L_x_3765:
[----:B------:R-:W-:Y:S01]  /*ca60*/  ISETP.GE.AND P0, PT, R20, 0x81, PT ;  /* 0x000000811400780c */ /* 0x000fe20003f06270 */
[----:B------:R-:W-:-:S12]  /*ca70*/  BSSY B0, `(.L_x_3687) ;  /* 0x000000d000007945 */ /* 0x000fd80003800000 */
[----:B------:R-:W-:Y:S05]  /*ca80*/  @!P0 BRA `(.L_x_3688) ;  /* 0x00000000002c8947 */ /* 0x000fea0003800000 */
[C---:B------:R-:W-:Y:S02]  /*ca90*/  LOP3.LUT P3, RZ, R18.reuse, 0x4, RZ, 0xc0, !PT ;  /* 0x0000000412ff7812 */ /* 0x040fe4000786c0ff */
[C---:B------:R-:W-:Y:S02]  /*caa0*/  LOP3.LUT P2, RZ, R18.reuse, 0x2, RZ, 0xc0, !PT ;  /* 0x0000000212ff7812 */ /* 0x040fe4000784c0ff */
[----:B------:R-:W-:Y:S02]  /*cab0*/  LOP3.LUT P1, RZ, R18, 0x1, RZ, 0xc0, !PT ;  /* 0x0000000112ff7812 */ /* 0x000fe4000782c0ff */
[----:B---3--:R-:W-:-:S05]  /*cac0*/  IADD3 R2, P0, R36, R14, RZ ;  /* 0x0000000e24027210 */ /* 0x008fca0007f1e0ff */
[----:B------:R-:W-:-:S05]  /*cad0*/  IMAD.X R3, RZ, RZ, R9, P0 ;  /* 0x000000ffff037224 */ /* 0x000fca00000e0609 */
[----:B------:R-:W-:Y:S01]  /*cae0*/  @!PT LDS RZ, [RZ] ;  /* 0x00000000fffff984 */ /* 0x000fe20000000800 */
[----:B------:R-:W-:Y:S01]  /*caf0*/  @!PT LDS RZ, [RZ] ;  /* 0x00000000fffff984 */ /* 0x000fe20000000800 */
[----:B------:R-:W-:Y:S01]  /*cb00*/  @!PT LDS RZ, [RZ] ;  /* 0x00000000fffff984 */ /* 0x000fe20000000800 */
[----:B------:R0:W-:Y:S04]  /*cb10*/  LDGSTS.E.BYPASS.LTC128B.128 [R0+0x26200], desc[UR50][R2.64], !P3 ;  /* 0x2620000002007fae */ /* 0x0001e8000d901d72 */
[----:B------:R0:W-:Y:S04]  /*cb20*/  LDGSTS.E.BYPASS.LTC128B.128 [R0+0x28a00], desc[UR50][R2.64+0x40], !P2 ;  /* 0x28a0004002007fae */ /* 0x0001e8000d101d72 */
[----:B------:R0:W-:Y:S02]  /*cb30*/  LDGSTS.E.BYPASS.LTC128B.128 [R0+0x2b200], desc[UR50][R2.64+0x80], !P1 ;  /* 0x2b20008002007fae */ /* 0x0001e4000c901d72 */
.L_x_3688:
[----:B------:R-:W-:Y:S05]  /*cb40*/  BSYNC B0 ;  /* 0x0000000000007941 */ /* 0x000fea0003800000 */
.L_x_3687:
[----:B------:R-:W-:Y:S01]  /*cb50*/  NOP ;  /* 0x0000000000007918 */ /* 0x000fe20000000000 */
[----:B------:R-:W-:-:S13]  /*cb60*/  PLOP3.LUT P0, PT, PT, PT, PT, 0x80, 0x0 ;  /* 0x000000000000781c */ /* 0x000fda0003f0f070 */
.L_x_3689:
[----:B------:R-:W-:Y:S02]  /*cb70*/  PLOP3.LUT P1, PT, P1, P0, PT, 0xa2, 0x0 ;  /* 0x000000000000781c */ /* 0x000fe40000f21472 */
[----:B------:R-:W-:-:S08]  /*cb80*/  @P0 R2UR P1, UR4, R4 ;  /* 0x00000000040402ca */ /* 0x000fd00000020000 */
[----:B------:R-:W-:-:S05]  /*cb90*/  @P0 PLOP3.LUT P0, PT, P1, PT, PT, 0x80, 0x0 ;  /* 0x000000000000081c */ /* 0x000fca0000f0f070 */
[----:B------:R-:W-:Y:S01]  /*cba0*/  @!P1 SYNCS.ARRIVE.TRANS64.RED.A0T1 RZ, [UR4+0x33430], RZ ;  /* 0x033430ffffff99a7 */ /* 0x000fe20008200404 */
[----:B------:R-:W-:Y:S07]  /*cbb0*/  @!P1 ARRIVES.LDGSTSBAR.64.TRANSCNT [UR4+0x33430] ;  /* 0x03343000ff0099b0 */ /* 0x000fee0008000a84 */
[----:B------:R-:W-:Y:S05]  /*cbc0*/  @P0 BRA.U.ANY `(.L_x_3689) ;  /* 0xfffffffd00e80947 */ /* 0x000fea000393ffff */
[----:B------:R-:W-:Y:S01]  /*cbd0*/  NOP ;  /* 0x0000000000007918 */ /* 0x000fe20000000000 */
[----:B0--3--:R-:W-:-:S05]  /*cbe0*/  IMAD.U32 R0, RZ, RZ, UR46 ;  /* 0x0000002eff007e24 */ /* 0x009fca000f8e00ff */
[----:B------:R-:W-:-:S13]  /*cbf0*/  ISETP.NE.AND P2, PT, R0, 0x3, PT ;  /* 0x000000030000780c */ /* 0x000fda0003f45270 */
[----:B------:R-:W-:Y:S05]  /*cc00*/  @!P2 BRA `(.L_x_3690) ;  /* 0x000000000004a947 */ /* 0x000fea0003800000 */
[----:B------:R-:W-:Y:S01]  /*cc10*/  BPT.TRAP 0x1 ;  /* 0x000000040000795c */ /* 0x000fe20000300000 */
.L_x_3690:
[----:B------:R0:W-:Y:S02]  /*cc20*/  SYNCS.ARRIVE.TRANS64.A1T0 RZ, [R4+URZ+0x33430], RZ ;  /* 0x033430ff04ff79a7 */ /* 0x0001e4000810003f */
[----:B------:R-:W-:Y:S05]  /*cc30*/  WARPSYNC.ALL ;  /* 0x0000000000007948 */ /* 0x000fea0003800000 */
[----:B------:R-:W-:-:S04]  /*cc40*/  UIADD3 UR4, UR41, 0x1e200, URZ ;  /* 0x0001e20029047890 */ /* 0x000fc8000fffe03f */
[----:B------:R-:W-:Y:S01]  /*cc50*/  ULOP3.LUT UP0, URZ, UR4, 0x1bf, URZ, 0xc0, !UPT ;  /* 0x000001bf043f7892 */ /* 0x000fe2000f80c03f */
[----:B------:R-:W-:Y:S05]  /*cc60*/  BAR.SYNC.DEFER_BLOCKING 0x8, 0x180 ;  /* 0x0206000000007b1d */ /* 0x000fea0000010000 */
[----:B------:R-:W-:-:S13]  /*cc70*/  PLOP3.LUT P0, PT, PT, PT, UP0, 0x80, 0x0 ;  /* 0x000000000000781c */ /* 0x000fda0003f0f008 */
[----:B------:R-:W-:Y:S05]  /*cc80*/  @!P0 BRA `(.L_x_3691) ;  /* 0x0000000000408947 */ /* 0x000fea0003800000 */
[----:B------:R-:W-:Y:S01]  /*cc90*/  MOV R2, 0x0 ;  /* 0x0000000000027802 */ /* 0x000fe20000000f00 */
[----:B------:R-:W-:Y:S01]  /*cca0*/  ULDC.64 UR6, c[0x4][0x1b0] ;  /* 0x01006c0000067ab9 */ /* 0x000fe20000000a00 */
[----:B------:R-:W-:Y:S01]  /*ccb0*/  ULDC.64 UR8, c[0x4][0x1b8] ;  /* 0x01006e0000087ab9 */ /* 0x000fe20000000a00 */
[----:B------:R-:W-:Y:S01]  /*ccc0*/  ULDC.64 UR4, c[0x4][0xd0] ;  /* 0x0100340000047ab9 */ /* 0x000fe20000000a00 */
[----:B012---:R-:W-:Y:S02]  /*ccd0*/  IMAD.U32 R4, RZ, RZ, UR6 ;  /* 0x00000006ff047e24 */ /* 0x007fe4000f8e00ff */
        /* <DEDUP_REMOVED lines=11> */
.L_x_3691:
[----:B------:R3:W5:Y:S01]  /*cd90*/  LDL R8, [R1+0x18] ;  /* 0x0000180001087983 */ /* 0x0007620000100800 */
[----:B------:R-:W4:Y:S01]  /*cda0*/  LDC R6, c[0x0][0x448] ;  /* 0x00011200ff067b82 */ /* 0x000f220000000800 */
[----:B------:R-:W-:Y:S01]  /*cdb0*/  IMAD R5, RZ, RZ, -UR43 ;  /* 0x8000002bff057e24 */ /* 0x000fe2000f8e02ff */
[C---:B------:R-:W-:Y:S01]  /*cdc0*/  LOP3.LUT P3, RZ, R18.reuse, 0x1000, RZ, 0xc0, !PT ;  /* 0x0000100012ff7812 */ /* 0x040fe2000786c0ff */
[----:B------:R-:W0:Y:S01]  /*cdd0*/  S2R R20, SR_TID.X ;  /* 0x0000000000147919 */ /* 0x000e220000002100 */
[C---:B------:R-:W-:Y:S01]  /*cde0*/  LOP3.LUT P4, RZ, R18.reuse, 0x800, RZ, 0xc0, !PT ;  /* 0x0000080012ff7812 */ /* 0x040fe2000788c0ff */
[----:B------:R-:W-:Y:S01]  /*cdf0*/  ULDC.64 UR8, c[0x0][0x2d8] ;  /* 0x0000b60000087ab9 */ /* 0x000fe20000000a00 */
[----:B------:R-:W-:Y:S02]  /*ce00*/  LOP3.LUT P5, RZ, R18, 0x400, RZ, 0xc0, !PT ;  /* 0x0000040012ff7812 */ /* 0x000fe400078ac0ff */
[----:B------:R-:W1:Y:S01]  /*ce10*/  LDC R2, c[0x0][0xc38] ;  /* 0x00030e00ff027b82 */ /* 0x000e620000000800 */
[----:B----4-:R-:W-:-:S02]  /*ce20*/  ISETP.NE.AND P0, PT, R6, 0x1, PT ;  /* 0x000000010600780c */ /* 0x010fc40003f05270 */
[----:B------:R-:W-:Y:S02]  /*ce30*/  R2UR UR6, R34 ;  /* 0x00000000220672ca */ /* 0x000fe400000e0000 */
[C---:B------:R-:W-:Y:S02]  /*ce40*/  R2UR UR7, R22.reuse ;  /* 0x00000000160772ca */ /* 0x040fe400000e0000 */
[----:B------:R-:W-:Y:S01]  /*ce50*/  R2UR UR4, R22 ;  /* 0x00000000160472ca */ /* 0x000fe200000e0000 */
[----:B-1----:R-:W-:Y:S01]  /*ce60*/  IMAD R5, R2, R5, UR38 ;  /* 0x0000002602057e24 */ /* 0x002fe2000f8e0205 */
[----:B0-----:R-:W-:Y:S01]  /*ce70*/  SHF.R.U32.HI R21, RZ, 0x2, R20 ;  /* 0x00000002ff157819 */ /* 0x001fe20000011614 */
[----:B------:R-:W-:-:S04]  /*ce80*/  IMAD.SHL.U32 R20, R20, 0x20, RZ ;  /* 0x0000002014147824 */ /* 0x000fc800078e00ff */
[----:B------:R-:W0:Y:S01]  /*ce90*/  @P0 LDC R0, c[0x0][0x44c] ;  /* 0x00011300ff000b82 */ /* 0x000e220000000800 */
[----:B------:R-:W-:Y:S01]  /*cea0*/  IMAD.SHL.U32 R5, R5, 0x80, RZ ;  /* 0x0000008005057824 */ /* 0x000fe200078e00ff */
[----:B------:R-:W-:-:S04]  /*ceb0*/  LOP3.LUT R21, R21, 0x1f, RZ, 0xc0, !PT ;  /* 0x0000001f15157812 */ /* 0x000fc800078ec0ff */
[----:B------:R-:W-:Y:S02]  /*cec0*/  LOP3.LUT R20, R21, 0x60, R20, 0xf8, !PT ;  /* 0x0000006015147812 */ /* 0x000fe400078ef814 */
[----:B------:R-:W1:Y:S01]  /*ced0*/  @P0 LDC R3, c[0x0][0x450] ;  /* 0x00011400ff030b82 */ /* 0x000e620000000800 */
[----:B------:R-:W-:Y:S01]  /*cee0*/  UIMAD UR6, UR6, UR8, URZ ;  /* 0x00000008060672a4 */ /* 0x000fe2000f8e023f */
[----:B--2---:R-:W-:Y:S01]  /*cef0*/  LOP3.LUT R4, R20, R5, RZ, 0xfc, !PT ;  /* 0x0000000514047212 */ /* 0x004fe200078efcff */
[----:B------:R-:W-:Y:S02]  /*cf00*/  UIMAD.WIDE.U32 UR4, UR4, UR8, URZ ;  /* 0x00000008040472a5 */ /* 0x000fe4000f8e003f */
[----:B------:R-:W-:Y:S02]  /*cf10*/  UIMAD UR7, UR7, UR9, UR6 ;  /* 0x00000009070772a4 */ /* 0x000fe4000f8e0206 */
[----:B------:R-:W-:Y:S01]  /*cf20*/  USHF.R.S32.HI UR6, URZ, 0x1f, UR44 ;  /* 0x0000001f3f067899 */ /* 0x000fe2000801142c */
[----:B------:R-:W2:Y:S01]  /*cf30*/  S2R R20, SR_TID.X ;  /* 0x0000000000147919 */ /* 0x000ea20000002100 */
[----:B------:R-:W-:Y:S01]  /*cf40*/  ULDC.64 UR8, c[0x0][0x2e0] ;  /* 0x0000b80000087ab9 */ /* 0x000fe20000000a00 */
[----:B------:R-:W-:Y:S01]  /*cf50*/  IMAD.MOV.U32 R2, RZ, RZ, R4 ;  /* 0x000000ffff027224 */ /* 0x000fe200078e0004 */
[----:B------:R-:W-:Y:S01]  /*cf60*/  UIADD3 UR5, UR5, UR7, URZ ;  /* 0x0000000705057290 */ /* 0x000fe2000fffe03f */
[----:B0-----:R-:W-:Y:S01]  /*cf70*/  @P0 IMAD.HI.U32 R0, R4, R0, RZ ;  /* 0x0000000004000227 */ /* 0x001fe200078e00ff */
[----:B------:R-:W-:-:S02]  /*cf80*/  UIMAD UR6, UR6, UR8, URZ ;  /* 0x00000008060672a4 */ /* 0x000fc4000f8e023f */
[----:B------:R-:W-:Y:S02]  /*cf90*/  UIMAD.WIDE.U32 UR4, UR44, UR8, UR4 ;  /* 0x000000082c0472a5 */ /* 0x000fe4000f8e0004 */
[----:B-1----:R-:W-:Y:S01]  /*cfa0*/  @P0 SHF.R.U32.HI R2, RZ, R3, R0 ;  /* 0x00000003ff020219 */ /* 0x002fe20000011600 */
[----:B------:R-:W-:-:S03]  /*cfb0*/  UIMAD UR6, UR44, UR9, UR6 ;  /* 0x000000092c0672a4 */ /* 0x000fc6000f8e0206 */
[--C-:B------:R-:W-:Y:S01]  /*cfc0*/  SHF.R.S32.HI R0, RZ, 0x1f, R2.reuse ;  /* 0x0000001fff007819 */ /* 0x100fe20000011402 */
[----:B------:R-:W-:Y:S01]  /*cfd0*/  IMAD.MOV R7, RZ, RZ, -R2 ;  /* 0x000000ffff077224 */ /* 0x000fe200078e0a02 */
[----:B------:R-:W-:Y:S01]  /*cfe0*/  ULDC.64 UR8, c[0x0][0x2d0] ;  /* 0x0000b40000087ab9 */ /* 0x000fe20000000a00 */
[----:B------:R-:W-:Y:S01]  /*cff0*/  UIADD3 UR5, UR5, UR6, URZ ;  /* 0x0000000605057290 */ /* 0x000fe2000fffe03f */
[----:B------:R-:W-:Y:S02]  /*d000*/  IMAD.U32 R11, RZ, RZ, UR8 ;  /* 0x00000008ff0b7e24 */ /* 0x000fe4000f8e00ff */
[----:B------:R-:W-:Y:S02]  /*d010*/  IMAD R3, R0, UR8, RZ ;  /* 0x0000000800037c24 */ /* 0x000fe4000f8e02ff */
        /* <DEDUP_REMOVED lines=11> */
[----:B------:R-:W-:Y:S01]  /*d0d0*/  UMOV UR4, 0xffffffff ;  /* 0xffffffff00047882 */ /* 0x000fe20000000000 */
[----:B--2---:R-:W-:Y:S02]  /*d0e0*/  SHF.R.U32.HI R10, RZ, 0x2, R20 ;  /* 0x00000002ff0a7819 */ /* 0x004fe40000011614 */
[----:B------:R-:W-:Y:S02]  /*d0f0*/  IADD3.X R4, R3, UR5, R7, P0, !PT ;  /* 0x0000000503047c10 */ /* 0x000fe400087fe407 */
[----:B------:R-:W-:Y:S01]  /*d100*/  LOP3.LUT R10, R10, 0x1f, RZ, 0xc0, !PT ;  /* 0x0000001f0a0a7812 */ /* 0x000fe200078ec0ff */
[----:B---3--:R-:W-:Y:S06]  /*d110*/  BRA.DIV UR4, `(.L_x_3692) ;  /* 0x0000003e04e07947 */ /* 0x008fec000b800000 */
        /* <DEDUP_REMOVED lines=10> */
[----:B-----5:R-:W-:Y:S04]  /*d1c0*/  @!P1 LDGSTS.E.BYPASS.LTC128B.128 [R8+0x1e200], desc[UR50][R2.64], !P3 ;  /* 0x1e20000002089fae */ /* 0x020fe8000d901d72 */
[----:B------:R-:W-:Y:S04]  /*d1d0*/  @!P1 LDGSTS.E.BYPASS.LTC128B.128 [R8+0x20200], desc[UR50][R2.64+0x40], !P4 ;  /* 0x2020004002089fae */ /* 0x000fe8000e101d72 */
[----:B------:R1:W-:Y:S01]  /*d1e0*/  @!P1 LDGSTS.E.BYPASS.LTC128B.128 [R8+0x22200], desc[UR50][R2.64+0x80], !P5 ;  /* 0x2220008002089fae */ /* 0x0003e2000e901d72 */
[----:B------:R-:W-:-:S13]  /*d1f0*/  ISETP.GE.AND P1, PT, R7, UR40, PT ;  /* 0x0000002807007c0c */ /* 0x000fda000bf26270 */
[----:B0-----:R-:W-:-:S05]  /*d200*/  @!P1 IADD3 R14, P0, R36, R14, RZ ;  /* 0x0000000e240e9210 */ /* 0x001fca0007f1e0ff */
[----:B------:R-:W-:Y:S02]  /*d210*/  @!P1 IMAD.X R7, RZ, RZ, R6, P0 ;  /* 0x000000ffff079224 */ /* 0x000fe400000e0606 */
[----:B-1----:R-:W-:Y:S01]  /*d220*/  @!P1 IMAD.MOV.U32 R2, RZ, RZ, R14 ;  /* 0x000000ffff029224 */ /* 0x002fe200078e000e */
[----:B------:R-:W-:Y:S01]  /*d230*/  SHFL.IDX PT, R6, R4, 0x2, 0x1c1f ;  /* 0x005c1f0004067f89 */ /* 0x000fe200000e0000 */
[----:B------:R-:W-:Y:S02]  /*d240*/  @!P1 IMAD.MOV.U32 R3, RZ, RZ, R7 ;  /* 0x000000ffff039224 */ /* 0x000fe400078e0007 */
[----:B------:R-:W-:Y:S01]  /*d250*/  VIADD R7, R5, 0x40 ;  /* 0x0000004005077836 */ /* 0x000fe20000000000 */
[----:B------:R-:W0:Y:S04]  /*d260*/  SHFL.IDX PT, R14, R0, 0x2, 0x1c1f ;  /* 0x005c1f00000e7f89 */ /* 0x000e2800000e0000 */
[----:B------:R-:W-:Y:S04]  /*d270*/  @!P1 LDGSTS.E.BYPASS.LTC128B.128 [R8+0x1ea00], desc[UR50][R2.64], !P3 ;  /* 0x1ea0000002089fae */ /* 0x000fe8000d901d72 */
[----:B------:R-:W-:Y:S04]  /*d280*/  @!P1 LDGSTS.E.BYPASS.LTC128B.128 [R8+0x20a00], desc[UR50][R2.64+0x40], !P4 ;  /* 0x20a0004002089fae */ /* 0x000fe8000e101d72 */
[----:B------:R1:W-:Y:S01]  /*d290*/  @!P1 LDGSTS.E.BYPASS.LTC128B.128 [R8+0x22a00], desc[UR50][R2.64+0x80], !P5 ;  /* 0x22a0008002089fae */ /* 0x0003e2000e901d72 */
[----:B------:R-:W-:-:S13]  /*d2a0*/  ISETP.GE.AND P1, PT, R7, UR40, PT ;  /* 0x0000002807007c0c */ /* 0x000fda000bf26270 */
[----:B0-----:R-:W-:-:S05]  /*d2b0*/  @!P1 IADD3 R14, P0, R36, R14, RZ ;  /* 0x0000000e240e9210 */ /* 0x001fca0007f1e0ff */
[----:B------:R-:W-:Y:S02]  /*d2c0*/  @!P1 IMAD.X R7, RZ, RZ, R6, P0 ;  /* 0x000000ffff079224 */ /* 0x000fe400000e0606 */
[----:B-1----:R-:W-:Y:S01]  /*d2d0*/  @!P1 IMAD.MOV.U32 R2, RZ, RZ, R14 ;  /* 0x000000ffff029224 */ /* 0x002fe200078e000e */
[----:B------:R0:W1:Y:S01]  /*d2e0*/  SHFL.IDX PT, R6, R4, 0x3, 0x1c1f ;  /* 0x007c1f0004067f89 */ /* 0x00006200000e0000 */
[----:B------:R-:W-:-:S03]  /*d2f0*/  @!P1 IMAD.MOV.U32 R3, RZ, RZ, R7 ;  /* 0x000000ffff039224 */ /* 0x000fc600078e0007 */
[----:B------:R0:W2:Y:S04]  /*d300*/  SHFL.IDX PT, R14, R0, 0x3, 0x1c1f ;  /* 0x007c1f00000e7f89 */ /* 0x0000a800000e0000 */
[----:B------:R0:W-:Y:S04]  /*d310*/  @!P1 LDGSTS.E.BYPASS.LTC128B.128 [R8+0x1f200], desc[UR50][R2.64], !P3 ;  /* 0x1f20000002089fae */ /* 0x0001e8000d901d72 */
[----:B------:R0:W-:Y:S04]  /*d320*/  @!P1 LDGSTS.E.BYPASS.LTC128B.128 [R8+0x21200], desc[UR50][R2.64+0x40], !P4 ;  /* 0x2120004002089fae */ /* 0x0001e8000e101d72 */
[----:B------:R0:W-:Y:S02]  /*d330*/  @!P1 LDGSTS.E.BYPASS.LTC128B.128 [R8+0x23200], desc[UR50][R2.64+0x80], !P5 ;  /* 0x2320008002089fae */ /* 0x0001e4000e901d72 */
.L_x_3774:
        /* <DEDUP_REMOVED lines=20> */
.L_x_3775:
[----:B0-----:R-:W-:-:S05]  /*d480*/  IMAD.U32 R0, RZ, RZ, UR39 ;  /* 0x00000027ff007e24 */ /* 0x001fca000f8e00ff */
[----:B------:R-:W-:-:S13]  /*d490*/  ISETP.GE.AND P0, PT, R0, 0xa1, PT ;  /* 0x000000a10000780c */ /* 0x000fda0003f06270 */
[----:B------:R-:W-:Y:S05]  /*d4a0*/  @!P0 BRA `(.L_x_3694) ;  /* 0x0000001800e48947 */ /* 0x000fea0003800000 */
[----:B------:R-:W-:Y:S02]  /*d4b0*/  IMAD.MOV.U32 R24, RZ, RZ, R33 ;  /* 0x000000ffff187224 */ /* 0x000fe400078e0021 */
[----:B------:R-:W-:Y:S02]  /*d4c0*/  IMAD.MOV.U32 R23, RZ, RZ, R30 ;  /* 0x000000ffff177224 */ /* 0x000fe400078e001e */
[----:B------:R-:W-:-:S07]  /*d4d0*/  IMAD.U32 R31, RZ, RZ, UR42 ;  /* 0x0000002aff1f7e24 */ /* 0x000fce000f8e00ff */
.L_x_3714:
[----:B------:R-:W2:Y:S01]  /*d4e0*/  LDL R5, [R1+0x4] ;  /* 0x0000040001057983 */ /* 0x000ea20000100800 */
[----:B0-----:R-:W0:Y:S01]  /*d4f0*/  LDC R3, c[0x0][0x430] ;  /* 0x00010c00ff037b82 */ /* 0x001e220000000800 */
[----:B------:R-:W-:Y:S01]  /*d500*/  ULDC.64 UR4, c[0x0][0x428] ;  /* 0x00010a0000047ab9 */ /* 0x000fe20000000a00 */
[----:B------:R-:W-:Y:S01]  /*d510*/  ULDC.64 UR6, c[0x0][0x418] ;  /* 0x0001060000067ab9 */ /* 0x000fe20000000a00 */
[----:B------:R-:W3:Y:S01]  /*d520*/  LDL R4, [R1] ;  /* 0x0000000001047983 */ /* 0x000ee20000100800 */
[----:B-1----:R-:W1:Y:S01]  /*d530*/  S2R R0, SR_TID.X ;  /* 0x0000000000007919 */ /* 0x002e620000002100 */
[----:B0-----:R-:W-:-:S13]  /*d540*/  ISETP.NE.AND P1, PT, R3, 0x1, PT ;  /* 0x000000010300780c */ /* 0x001fda0003f25270 */
[----:B------:R-:W0:Y:S01]  /*d550*/  @P1 LDC R3, c[0x0][0x438] ;  /* 0x00010e00ff031b82 */ /* 0x000e220000000800 */
[----:B-1----:R-:W-:Y:S01]  /*d560*/  SHF.R.U32.HI R2, RZ, 0x2, R0 ;  /* 0x00000002ff027819 */ /* 0x002fe20000011600 */
[----:B------:R-:W-:-:S03]  /*d570*/  IMAD.SHL.U32 R0, R0, 0x20, RZ ;  /* 0x0000002000007824 */ /* 0x000fc600078e00ff */
[----:B------:R-:W-:-:S04]  /*d580*/  LOP3.LUT R2, R2, 0x1f, RZ, 0xc0, !PT ;  /* 0x0000001f02027812 */ /* 0x000fc800078ec0ff */
[----:B------:R-:W-:Y:S02]  /*d590*/  LOP3.LUT R0, R2, 0x60, R0, 0xf8, !PT ;  /* 0x0000006002007812 */ /* 0x000fe400078ef800 */
[----:B------:R-:W1:Y:S01]  /*d5a0*/  @P1 LDC R2, c[0x0][0x434] ;  /* 0x00010d00ff021b82 */ /* 0x000e620000000800 */
[----:B--2---:R-:W-:-:S04]  /*d5b0*/  IMAD R10, R31, 0xa0, R5 ;  /* 0x000000a01f0a7824 */ /* 0x004fc800078e0205 */
[----:B------:R-:W-:-:S04]  /*d5c0*/  IMAD.IADD R7, R0, 0x1, R10 ;  /* 0x0000000100077824 */ /* 0x000fc800078e020a */
[----:B-1----:R-:W-:-:S04]  /*d5d0*/  @P1 IMAD.HI.U32 R2, R7, R2, RZ ;  /* 0x0000000207021227 */ /* 0x002fc800078e00ff */
[----:B------:R-:W-:Y:S01]  /*d5e0*/  IMAD.MOV.U32 R0, RZ, RZ, R7 ;  /* 0x000000ffff007224 */ /* 0x000fe200078e0007 */
[----:B0-----:R-:W-:Y:S01]  /*d5f0*/  @P1 SHF.R.U32.HI R0, RZ, R3, R2 ;  /* 0x00000003ff001219 */ /* 0x001fe20000011602 */
[----:B---3--:R-:W-:-:S03]  /*d600*/  IMAD R5, R4, UR4, RZ ;  /* 0x0000000404057c24 */ /* 0x008fc6000f8e02ff */
[--C-:B------:R-:W-:Y:S01]  /*d610*/  SHF.R.S32.HI R3, RZ, 0x1f, R0.reuse ;  /* 0x0000001fff037819 */ /* 0x100fe20000011400 */
[----:B------:R-:W-:Y:S02]  /*d620*/  IMAD.MOV.U32 R2, RZ, RZ, R0 ;  /* 0x000000ffff027224 */ /* 0x000fe400078e0000 */
[C---:B------:R-:W-:Y:S02]  /*d630*/  IMAD R4, R32.reuse, UR5, R5 ;  /* 0x0000000520047c24 */ /* 0x040fe4000f8e0205 */
[----:B------:R-:W-:Y:S01]  /*d640*/  IMAD.WIDE.U32 R2, R32, UR4, R2 ;  /* 0x0000000420027c25 */ /* 0x000fe2000f8e0002 */
[----:B------:R-:W0:Y:S03]  /*d650*/  @P1 LDC R5, c[0x0][0x438] ;  /* 0x00010e00ff051b82 */ /* 0x000e260000000800 */
[----:B------:R-:W-:Y:S01]  /*d660*/  IMAD.IADD R3, R4, 0x1, R3 ;  /* 0x0000000104037824 */ /* 0x000fe200078e0203 */
[----:B------:R-:W-:-:S04]  /*d670*/  LEA R8, P0, R2, UR6, 0x2 ;  /* 0x0000000602087c11 */ /* 0x000fc8000f8010ff */
[----:B------:R-:W-:Y:S02]  /*d680*/  LEA.HI.X R9, R2, UR7, R3, 0x2, P0 ;  /* 0x0000000702097c11 */ /* 0x000fe400080f1403 */
[----:B------:R-:W1:Y:S03]  /*d690*/  @P1 LDC R3, c[0x0][0x434] ;  /* 0x00010d00ff031b82 */ /* 0x000e660000000800 */
[----:B------:R-:W2:Y:S01]  /*d6a0*/  LDG.E R8, desc[UR50][R8.64] ;  /* 0x0000003208087981 */ /* 0x000ea2000c1e1900 */
[C---:B------:R-:W-:Y:S01]  /*d6b0*/  IMAD.IADD R10, R37.reuse, 0x1, R10 ;  /* 0x00000001250a7824 */ /* 0x040fe200078e020a */
[----:B------:R-:W-:-:S03]  /*d6c0*/  ISETP.GT.U32.AND P0, PT, R37, 0x9f, PT ;  /* 0x0000009f2500780c */ /* 0x000fc60003f04070 */
[----:B------:R-:W-:Y:S02]  /*d6d0*/  IMAD.MOV.U32 R11, RZ, RZ, R10 ;  /* 0x000000ffff0b7224 */ /* 0x000fe400078e000a */
[----:B-1----:R-:W-:-:S05]  /*d6e0*/  @P1 IMAD.HI.U32 R2, R10, R3, RZ ;  /* 0x000000030a021227 */ /* 0x002fca00078e00ff */
[----:B0-----:R-:W-:-:S04]  /*d6f0*/  @P1 SHF.R.U32.HI R11, RZ, R5, R2 ;  /* 0x00000005ff0b1219 */ /* 0x001fc80000011602 */
[--C-:B------:R-:W-:Y:S01]  /*d700*/  @!P0 SHF.R.S32.HI R3, RZ, 0x1f, R11.reuse ;  /* 0x0000001fff038819 */ /* 0x100fe2000001140b */
[----:B------:R-:W-:-:S04]  /*d710*/  @!P0 IMAD.MOV.U32 R2, RZ, RZ, R11 ;  /* 0x000000ffff028224 */ /* 0x000fc800078e000b */
[----:B------:R-:W-:Y:S01]  /*d720*/  @!P0 IMAD.WIDE.U32 R2, R32, UR4, R2 ;  /* 0x0000000420028c25 */ /* 0x000fe2000f8e0002 */
[----:B------:R-:W-:-:S03]  /*d730*/  ULDC UR4, c[0x0][0x430] ;  /* 0x00010c0000047ab9 */ /* 0x000fc60000000800 */
[----:B------:R-:W-:Y:S02]  /*d740*/  IMAD.U32 R12, RZ, RZ, UR46 ;  /* 0x0000002eff0c7e24 */ /* 0x000fe4000f8e00ff */
[----:B------:R-:W-:Y:S01]  /*d750*/  @!P0 IMAD.IADD R3, R4, 0x1, R3 ;  /* 0x0000000104038824 */ /* 0x000fe200078e0203 */
[----:B------:R-:W-:Y:S01]  /*d760*/  @!P0 LEA R4, P1, R2, UR6, 0x2 ;  /* 0x0000000602048c11 */ /* 0x000fe2000f8210ff */
[----:B------:R-:W-:Y:S01]  /*d770*/  IMAD.MOV.U32 R6, RZ, RZ, RZ ;  /* 0x000000ffff067224 */ /* 0x000fe200078e00ff */
[----:B------:R-:W-:Y:S01]  /*d780*/  ISETP.NE.AND P3, PT, R12, 0x3, PT ;  /* 0x000000030c00780c */ /* 0x000fe20003f65270 */
[----:B------:R-:W-:Y:S01]  /*d790*/  VIADD R30, R23, 0x1 ;  /* 0x00000001171e7836 */ /* 0x000fe20000000000 */
[----:B------:R-:W-:Y:S01]  /*d7a0*/  @!P0 LEA.HI.X R5, R2, UR7, R3, 0x2, P1 ;  /* 0x0000000702058c11 */ /* 0x000fe200088f1403 */
[----:B------:R-:W-:Y:S02]  /*d7b0*/  IMAD.MOV R0, RZ, RZ, -R0 ;  /* 0x000000ffff007224 */ /* 0x000fe400078e0a00 */
[----:B------:R-:W-:-:S02]  /*d7c0*/  IMAD.MOV R3, RZ, RZ, -R11 ;  /* 0x000000ffff037224 */ /* 0x000fc400078e0a0b */
[----:B------:R0:W5:Y:S01]  /*d7d0*/  @!P0 LDG.E R6, desc[UR50][R4.64] ;  /* 0x0000003204068981 */ /* 0x000162000c1e1900 */
[----:B------:R-:W-:Y:S01]  /*d7e0*/  ISETP.NE.AND P0, PT, R30, 0x2, PT ;  /* 0x000000021e00780c */ /* 0x000fe20003f05270 */
[----:B------:R-:W-:Y:S02]  /*d7f0*/  IMAD R7, R0, UR4, R7 ;  /* 0x0000000400077c24 */ /* 0x000fe4000f8e0207 */
[----:B------:R-:W-:Y:S01]  /*d800*/  IMAD.MOV.U32 R0, RZ, RZ, R31 ;  /* 0x000000ffff007224 */ /* 0x000fe200078e001f */
[----:B------:R-:W-:Y:S01]  /*d810*/  SEL R33, RZ, 0x1, P0 ;  /* 0x00000001ff217807 */ /* 0x000fe20000000000 */
[----:B------:R-:W-:Y:S01]  /*d820*/  VIADD R31, R31, 0xffffffff ;  /* 0xffffffff1f1f7836 */ /* 0x000fe20000000000 */
[----:B------:R-:W-:Y:S01]  /*d830*/  SEL R30, R30, RZ, P0 ;  /* 0x000000ff1e1e7207 */ /* 0x000fe20000000000 */
[----:B0-----:R-:W-:Y:S01]  /*d840*/  IMAD R5, R3, UR4, R10 ;  /* 0x0000000403057c24 */ /* 0x001fe2000f8e020a */
[----:B------:R-:W-:Y:S02]  /*d850*/  LOP3.LUT R33, R24, R33, RZ, 0x3c, !PT ;  /* 0x0000002118217212 */ /* 0x000fe400078e3cff */
[----:B------:R-:W-:-:S02]  /*d860*/  ISETP.GT.AND P2, PT, R0, RZ, PT ;  /* 0x000000ff0000720c */ /* 0x000fc40003f44270 */
[----:B--2---:R-:W-:Y:S01]  /*d870*/  SHF.R.S32.HI R26, RZ, 0x1f, R8 ;  /* 0x0000001fff1a7819 */ /* 0x004fe20000011408 */
[----:B------:R-:W-:Y:S10]  /*d880*/  @!P3 BRA `(.L_x_3695) ;  /* 0x000000000004b947 */ /* 0x000ff40003800000 */
[----:B------:R-:W-:Y:S01]  /*d890*/  BPT.TRAP 0x1 ;  /* 0x000000040000795c */ /* 0x000fe20000300000 */
.L_x_3695:
[----:B------:R-:W-:Y:S01]  /*d8a0*/  LEA R4, R30, UR41, 0x3 ;  /* 0x000000291e047c11 */ /* 0x000fe2000f8e18ff */
[----:B------:R-:W-:Y:S01]  /*d8b0*/  BSSY B0, `(.L_x_3696) ;  /* 0x0000005000007945 */ /* 0x000fe20003800000 */
[----:B------:R-:W-:Y:S02]  /*d8c0*/  SHF.L.U32 R28, R33, 0x1f, RZ ;  /* 0x0000001f211c7819 */ /* 0x000fe400000006ff */
[----:B------:R-:W-:Y:S02]  /*d8d0*/  SHF.R.S32.HI R27, RZ, 0x1f, R7 ;  /* 0x0000001fff1b7819 */ /* 0x000fe40000011407 */
[----:B------:R-:W0:Y:S02]  /*d8e0*/  SYNCS.PHASECHK.TRANS64.TRYWAIT P0, [R4+URZ+0x33480], R28 ;  /* 0x0334801c040075a7 */ /* 0x000e24000800017f */
[----:B0-----:R-:W-:Y:S05]  /*d8f0*/  @!P0 BRA `(.L_x_3697) ;  /* 0x0000003c00348947 */ /* 0x001fea0003800000 */
.L_x_3776:
[----:B------:R-:W-:Y:S05]  /*d900*/  BSYNC B0 ;  /* 0x0000000000007941 */ /* 0x000fea0003800000 */
.L_x_3696:
[----:B------:R-:W2:Y:S01]  /*d910*/  LDL R11, [R1+0x8] ;  /* 0x00000800010b7983 */ /* 0x000ea20000100800 */
[----:B------:R-:W-:Y:S01]  /*d920*/  ULDC.64 UR4, c[0x0][0x328] ;  /* 0x0000ca0000047ab9 */ /* 0x000fe20000000a00 */
[----:B------:R-:W-:Y:S01]  /*d930*/  ULDC.64 UR6, c[0x0][0x338] ;  /* 0x0000ce0000067ab9 */ /* 0x000fe20000000a00 */
[----:B------:R-:W-:Y:S01]  /*d940*/  IMAD R0, R27, UR4, RZ ;  /* 0x000000041b007c24 */ /* 0x000fe2000f8e02ff */
[----:B------:R-:W-:Y:S01]  /*d950*/  ULDC.64 UR8, c[0x0][0x330] ;  /* 0x0000cc0000087ab9 */ /* 0x000fe20000000a00 */
[C---:B------:R-:W-:Y:S01]  /*d960*/  IMAD.WIDE.U32 R2, R7.reuse, UR4, RZ ;  /* 0x0000000407027c25 */ /* 0x040fe2000f8e00ff */
[----:B------:R-:W-:Y:S01]  /*d970*/  SHF.R.S32.HI R29, RZ, 0x1f, R5 ;  /* 0x0000001fff1d7819 */ /* 0x000fe20000011405 */
[----:B------:R-:W-:Y:S01]  /*d980*/  ULDC.64 UR10, c[0x0][0x318] ;  /* 0x0000c600000a7ab9 */ /* 0x000fe20000000a00 */
[----:B-----5:R-:W-:Y:S01]  /*d990*/  SHF.R.S32.HI R25, RZ, 0x1f, R6 ;  /* 0x0000001fff197819 */ /* 0x020fe20000011406 */
[----:B------:R-:W-:Y:S01]  /*d9a0*/  IMAD R9, R7, UR5, R0 ;  /* 0x0000000507097c24 */ /* 0x000fe2000f8e0200 */
[----:B------:R-:W-:-:S02]  /*d9b0*/  LOP3.LUT P4, RZ, R18, 0x4, RZ, 0xc0, !PT ;  /* 0x0000000412ff7812 */ /* 0x000fc4000788c0ff */
[C---:B------:R-:W-:Y:S01]  /*d9c0*/  LOP3.LUT P3, RZ, R18.reuse, 0x2, RZ, 0xc0, !PT ;  /* 0x0000000212ff7812 */ /* 0x040fe2000786c0ff */
[----:B------:R-:W-:Y:S01]  /*d9d0*/  IMAD.IADD R3, R3, 0x1, R9 ;  /* 0x0000000103037824 */ /* 0x000fe200078e0209 */
[----:B------:R-:W-:Y:S01]  /*d9e0*/  LOP3.LUT P1, RZ, R18, 0x1, RZ, 0xc0, !PT ;  /* 0x0000000112ff7812 */ /* 0x000fe2000782c0ff */
[----:B------:R-:W-:Y:S02]  /*d9f0*/  IMAD R9, R26, UR6, RZ ;  /* 0x000000061a097c24 */ /* 0x000fe4000f8e02ff */
[----:B------:R-:W-:-:S04]  /*da00*/  IMAD.WIDE.U32 R2, R8, UR6, R2 ;  /* 0x0000000608027c25 */ /* 0x000fc8000f8e0002 */
[----:B------:R-:W-:Y:S02]  /*da10*/  IMAD R0, R8, UR7, R9 ;  /* 0x0000000708007c24 */ /* 0x000fe4000f8e0209 */
[----:B------:R-:W-:Y:S02]  /*da20*/  IMAD R9, R34, UR8, RZ ;  /* 0x0000000822097c24 */ /* 0x000fe4000f8e02ff */
[----:B------:R-:W-:Y:S02]  /*da30*/  IMAD.IADD R3, R3, 0x1, R0 ;  /* 0x0000000103037824 */ /* 0x000fe400078e0200 */
[C---:B------:R-:W-:Y:S02]  /*da40*/  IMAD R20, R22.reuse, UR9, R9 ;  /* 0x0000000916147c24 */ /* 0x040fe4000f8e0209 */
[----:B------:R-:W-:-:S04]  /*da50*/  IMAD.WIDE.U32 R2, R22, UR8, R2 ;  /* 0x0000000816027c25 */ /* 0x000fc8000f8e0002 */
[----:B------:R-:W-:Y:S01]  /*da60*/  IMAD R0, R29, UR4, RZ ;  /* 0x000000041d007c24 */ /* 0x000fe2000f8e02ff */
[----:B------:R-:W-:-:S03]  /*da70*/  IADD3 R9, P0, R2, UR10, RZ ;  /* 0x0000000a02097c10 */ /* 0x000fc6000ff1e0ff */
[C---:B------:R-:W-:Y:S01]  /*da80*/  IMAD R0, R5.reuse, UR5, R0 ;  /* 0x0000000505007c24 */ /* 0x040fe2000f8e0200 */
[----:B------:R-:W-:Y:S01]  /*da90*/  IADD3.X R10, R20, UR11, R3, P0, !PT ;  /* 0x0000000b140a7c10 */ /* 0x000fe200087fe403 */
        /* <DEDUP_REMOVED lines=12> */
[----:B------:R-:W1:Y:S04]  /*db60*/  SHFL.IDX PT, R2, R9, RZ, 0x1c1f ;  /* 0x001c1fff09027589 */ /* 0x000e6800000e0000 */
[----:B------:R-:W2:Y:S04]  /*db70*/  SHFL.IDX PT, R0, R10, RZ, 0x1c1f ;  /* 0x001c1fff0a007589 */ /* 0x000ea800000e0000 */
[----:B------:R-:W-:Y:S01]  /*db80*/  SHFL.IDX PT, R20, R20, RZ, 0x1c1f ;  /* 0x001c1fff14147589 */ /* 0x000fe200000e0000 */
[----:B-1----:R-:W-:-:S05]  /*db90*/  IADD3 R2, P0, R36, R2, RZ ;  /* 0x0000000224027210 */ /* 0x002fca0007f1e0ff */
[----:B--2---:R-:W-:Y:S02]  /*dba0*/  IMAD.X R3, RZ, RZ, R0, P0 ;  /* 0x000000ffff037224 */ /* 0x004fe400000e0600 */
[----:B------:R-:W-:Y:S02]  /*dbb0*/  VIADD R0, R35, UR41 ;  /* 0x0000002923007c36 */ /* 0x000fe40008000000 */
[----:B------:R-:W-:Y:S04]  /*dbc0*/  SHFL.IDX PT, R35, R10, 0x2, 0x1c1f ;  /* 0x005c1f000a237f89 */ /* 0x000fe800000e0000 */
[----:B------:R-:W-:Y:S04]  /*dbd0*/  LDGSTS.E.BYPASS.LTC128B.128 [R0+0xf200], desc[UR50][R2.64], !P4 ;  /* 0x0f20000002007fae */ /* 0x000fe8000e101d72 */
[----:B------:R-:W-:Y:S04]  /*dbe0*/  LDGSTS.E.BYPASS.LTC128B.128 [R0+0x11a00], desc[UR50][R2.64+0x40], !P3 ;  /* 0x11a0004002007fae */ /* 0x000fe8000d901d72 */
[----:B------:R1:W-:Y:S04]  /*dbf0*/  LDGSTS.E.BYPASS.LTC128B.128 [R0+0x14200], desc[UR50][R2.64+0x80], !P1 ;  /* 0x1420008002007fae */ /* 0x0003e8000c901d72 */
[----:B-1----:R-:W1:Y:S04]  /*dc00*/  SHFL.IDX PT, R2, R9, 0x1, 0x1c1f ;  /* 0x003c1f0009027f89 */ /* 0x002e6800000e0000 */
[----:B------:R-:W2:Y:S01]  /*dc10*/  SHFL.IDX PT, R3, R10, 0x1, 0x1c1f ;  /* 0x003c1f000a037f89 */ /* 0x000ea200000e0000 */
[----:B-1----:R-:W-:-:S05]  /*dc20*/  IADD3 R2, P0, R36, R2, RZ ;  /* 0x0000000224027210 */ /* 0x002fca0007f1e0ff */
[----:B--2---:R-:W-:-:S05]  /*dc30*/  IMAD.X R3, RZ, RZ, R3, P0 ;  /* 0x000000ffff037224 */ /* 0x004fca00000e0603 */
[----:B------:R-:W-:Y:S04]  /*dc40*/  LDGSTS.E.BYPASS.LTC128B.128 [R0+0xfa00], desc[UR50][R2.64], !P4 ;  /* 0x0fa0000002007fae */ /* 0x000fe8000e101d72 */
[----:B------:R-:W-:Y:S04]  /*dc50*/  LDGSTS.E.BYPASS.LTC128B.128 [R0+0x12200], desc[UR50][R2.64+0x40], !P3 ;  /* 0x1220004002007fae */ /* 0x000fe8000d901d72 */
        /* <DEDUP_REMOVED lines=11> */
[----:B------:R-:W-:Y:S04]  /*dd10*/  LDGSTS.E.BYPASS.LTC128B.128 [R0+0x10a00], desc[UR50][R2.64], !P4 ;  /* 0x10a0000002007fae */ /* 0x000fe8000e101d72 */
[----:B------:R-:W-:Y:S04]  /*dd20*/  LDGSTS.E.BYPASS.LTC128B.128 [R0+0x13200], desc[UR50][R2.64+0x40], !P3 ;  /* 0x1320004002007fae */ /* 0x000fe8000d901d72 */
[----:B------:R1:W-:Y:S04]  /*dd30*/  LDGSTS.E.BYPASS.LTC128B.128 [R0+0x15a00], desc[UR50][R2.64+0x80], !P1 ;  /* 0x15a0008002007fae */ /* 0x0003e8000c901d72 */
[----:B-1----:R1:W2:Y:S02]  /*dd40*/  SHFL.IDX PT, R2, R21, RZ, 0x1c1f ;  /* 0x001c1fff15027589 */ /* 0x0022a400000e0000 */
.L_x_3788:
[----:B--2---:R-:W-:-:S05]  /*dd50*/  IADD3 R2, P0, R36, R2, RZ ;  /* 0x0000000224027210 */ /* 0x004fca0007f1e0ff */
        /* <DEDUP_REMOVED lines=9> */
.L_x_3699:
        /* <DEDUP_REMOVED lines=11> */
.L_x_3700:
[----:B------:R2:W-:Y:S01]  /*dea0*/  SYNCS.ARRIVE.TRANS64.A1T0 RZ, [R4+URZ+0x33470], RZ ;  /* 0x033470ff04ff79a7 */ /* 0x0005e2000810003f */
[----:B------:R-:W-:Y:S05]  /*deb0*/  @!P3 BRA `(.L_x_3701) ;  /* 0x000000000004b947 */ /* 0x000fea0003800000 */
[----:B------:R-:W-:Y:S01]  /*dec0*/  BPT.TRAP 0x1 ;  /* 0x000000040000795c */ /* 0x000fe20000300000 */
.L_x_3701:
[----:B------:R-:W3:Y:S01]  /*ded0*/  SYNCS.PHASECHK.TRANS64.TRYWAIT P0, [R4+URZ+0x33440], R28 ;  /* 0x0334401c040075a7 */ /* 0x000ee2000800017f */
[----:B------:R-:W-:Y:S04]  /*dee0*/  BSSY B0, `(.L_x_3702) ;  /* 0x0000002000007945 */ /* 0x000fe80003800000 */
[----:B---3--:R-:W-:Y:S05]  /*def0*/  @!P0 BRA `(.L_x_3703) ;  /* 0x0000003c00488947 */ /* 0x008fea0003800000 */
.L_x_3789:
[----:B------:R-:W-:Y:S05]  /*df00*/  BSYNC B0 ;  /* 0x0000000000007941 */ /* 0x000fea0003800000 */
.L_x_3702:
[----:B------:R-:W-:Y:S01]  /*df10*/  ULDC.64 UR4, c[0x0][0x310] ;  /* 0x0000c40000047ab9 */ /* 0x000fe20000000a00 */
[----:B------:R-:W-:Y:S01]  /*df20*/  ULDC.64 UR6, c[0x0][0x300] ;  /* 0x0000c00000067ab9 */ /* 0x000fe20000000a00 */
[----:B------:R-:W-:Y:S01]  /*df30*/  IMAD R9, R26, UR4, RZ ;  /* 0x000000041a097c24 */ /* 0x000fe2000f8e02ff */
[----:B------:R-:W-:Y:S01]  /*df40*/  ULDC.64 UR8, c[0x0][0x308] ;  /* 0x0000c20000087ab9 */ /* 0x000fe20000000a00 */
[----:B------:R-:W-:Y:S01]  /*df50*/  IMAD.WIDE.U32 R2, R8, UR4, RZ ;  /* 0x0000000408027c25 */ /* 0x000fe2000f8e00ff */
[----:B------:R-:W-:Y:S01]  /*df60*/  ULDC.64 UR10, c[0x0][0x2e8] ;  /* 0x0000ba00000a7ab9 */ /* 0x000fe20000000a00 */
[----:B------:R-:W-:Y:S02]  /*df70*/  LOP3.LUT P4, RZ, R18, 0x4, RZ, 0xc0, !PT ;  /* 0x0000000412ff7812 */ /* 0x000fe4000788c0ff */
[----:B------:R-:W-:Y:S01]  /*df80*/  IMAD R9, R8, UR5, R9 ;  /* 0x0000000508097c24 */ /* 0x000fe2000f8e0209 */
[C---:B------:R-:W-:Y:S01]  /*df90*/  LOP3.LUT P3, RZ, R18.reuse, 0x2, RZ, 0xc0, !PT ;  /* 0x0000000212ff7812 */ /* 0x040fe2000786c0ff */
[----:B------:R-:W-:Y:S01]  /*dfa0*/  IMAD R27, R27, UR6, RZ ;  /* 0x000000061b1b7c24 */ /* 0x000fe2000f8e02ff */
[----:B------:R-:W-:Y:S01]  /*dfb0*/  LOP3.LUT P1, RZ, R18, 0x1, RZ, 0xc0, !PT ;  /* 0x0000000112ff7812 */ /* 0x000fe2000782c0ff */
[----:B------:R-:W-:-:S02]  /*dfc0*/  IMAD.IADD R3, R3, 0x1, R9 ;  /* 0x0000000103037824 */ /* 0x000fc400078e0209 */
[C---:B------:R-:W-:Y:S02]  /*dfd0*/  IMAD R27, R7.reuse, UR7, R27 ;  /* 0x00000007071b7c24 */ /* 0x040fe4000f8e021b */
[----:B------:R-:W-:-:S04]  /*dfe0*/  IMAD.WIDE.U32 R2, R7, UR6, R2 ;  /* 0x0000000607027c25 */ /* 0x000fc8000f8e0002 */
[----:B------:R-:W-:Y:S02]  /*dff0*/  IMAD.IADD R3, R3, 0x1, R27 ;  /* 0x0000000103037824 */ /* 0x000fe400078e021b */
[----:B------:R-:W-:Y:S02]  /*e000*/  IMAD R7, R34, UR8, RZ ;  /* 0x0000000822077c24 */ /* 0x000fe4000f8e02ff */
[----:B------:R-:W-:-:S04]  /*e010*/  IMAD.WIDE.U32 R2, R22, UR8, R2 ;  /* 0x0000000816027c25 */ /* 0x000fc8000f8e0002 */
[----:B------:R-:W-:Y:S01]  /*e020*/  IMAD R7, R22, UR9, R7 ;  /* 0x0000000916077c24 */ /* 0x000fe2000f8e0207 */
[----:B------:R-:W-:Y:S01]  /*e030*/  IADD3 R20, P0, R2, UR10, RZ ;  /* 0x0000000a02147c10 */ /* 0x000fe2000ff1e0ff */
[----:B------:R-:W-:-:S03]  /*e040*/  IMAD R25, R25, UR4, RZ ;  /* 0x0000000419197c24 */ /* 0x000fc6000f8e02ff */
[----:B-1----:R-:W-:Y:S01]  /*e050*/  IADD3.X R21, R7, UR11, R3, P0, !PT ;  /* 0x0000000b07157c10 */ /* 0x002fe200087fe403 */
        /* <DEDUP_REMOVED lines=11> */
[----:B------:R-:W-:Y:S08]  /*e110*/  BRA.DIV UR4, `(.L_x_3704) ;  /* 0x0000003a04d47947 */ /* 0x000ff0000b800000 */
[----:B------:R-:W1:Y:S04]  /*e120*/  SHFL.IDX PT, R14, R20, RZ, 0x1c1f ;  /* 0x001c1fff140e7589 */ /* 0x000e6800000e0000 */
[----:B------:R-:W4:Y:S04]  /*e130*/  SHFL.IDX PT, R3, R21, RZ, 0x1c1f ;  /* 0x001c1fff15037589 */ /* 0x000f2800000e0000 */
[----:B------:R-:W-:Y:S04]  /*e140*/  SHFL.IDX PT, R2, R20, 0x2, 0x1c1f ;  /* 0x005c1f0014027f89 */ /* 0x000fe800000e0000 */
[----:B------:R-:W-:Y:S01]  /*e150*/  SHFL.IDX PT, R25, R25, RZ, 0x1c1f ;  /* 0x001c1fff19197589 */ /* 0x000fe200000e0000 */
[----:B-1----:R-:W-:-:S03]  /*e160*/  IADD3 R10, P0, R36, R14, RZ ;  /* 0x0000000e240a7210 */ /* 0x002fc60007f1e0ff */
[----:B------:R-:W1:Y:S02]  /*e170*/  SHFL.IDX PT, R14, R20, 0x1, 0x1c1f ;  /* 0x003c1f00140e7f89 */ /* 0x000e6400000e0000 */
[----:B----4-:R-:W-:Y:S02]  /*e180*/  IMAD.X R11, RZ, RZ, R3, P0 ;  /* 0x000000ffff0b7224 */ /* 0x010fe400000e0603 */
[----:B------:R-:W4:Y:S04]  /*e190*/  SHFL.IDX PT, R3, R21, 0x1, 0x1c1f ;  /* 0x003c1f0015037f89 */ /* 0x000f2800000e0000 */
[----:B------:R0:W-:Y:S04]  /*e1a0*/  LDGSTS.E.BYPASS.LTC128B.128 [R0+0x24200], desc[UR50][R10.64], !P4 ;  /* 0x242000000a007fae */ /* 0x0001e8000e101d72 */
[----:B------:R0:W-:Y:S04]  /*e1b0*/  LDGSTS.E.BYPASS.LTC128B.128 [R0+0x26a00], desc[UR50][R10.64+0x40], !P3 ;  /* 0x26a000400a007fae */ /* 0x0001e8000d901d72 */
[----:B------:R0:W-:Y:S01]  /*e1c0*/  LDGSTS.E.BYPASS.LTC128B.128 [R0+0x29200], desc[UR50][R10.64+0x80], !P1 ;  /* 0x292000800a007fae */ /* 0x0001e2000c901d72 */
[----:B-1----:R-:W-:-:S03]  /*e1d0*/  IADD3 R8, P0, R36, R14, RZ ;  /* 0x0000000e24087210 */ /* 0x002fc60007f1e0ff */
[----:B------:R-:W-:Y:S02]  /*e1e0*/  SHFL.IDX PT, R14, R5, RZ, 0x1c1f ;  /* 0x001c1fff050e7589 */ /* 0x000fe400000e0000 */
[----:B----4-:R-:W-:Y:S01]  /*e1f0*/  IMAD.X R9, RZ, RZ, R3, P0 ;  /* 0x000000ffff097224 */ /* 0x010fe200000e0603 */
[C---:B------:R-:W-:Y:S01]  /*e200*/  IADD3 R6, P0, R36.reuse, R2, RZ ;  /* 0x0000000224067210 */ /* 0x040fe20007f1e0ff */
[----:B------:R-:W1:Y:S04]  /*e210*/  SHFL.IDX PT, R3, R21, 0x2, 0x1c1f ;  /* 0x005c1f0015037f89 */ /* 0x000e6800000e0000 */
[----:B------:R-:W4:Y:S04]  /*e220*/  SHFL.IDX PT, R2, R20, 0x3, 0x1c1f ;  /* 0x007c1f0014027f89 */ /* 0x000f2800000e0000 */
[----:B------:R-:W5:Y:S04]  /*e230*/  SHFL.IDX PT, R21, R21, 0x3, 0x1c1f ;  /* 0x007c1f0015157f89 */ /* 0x000f6800000e0000 */
[----:B------:R0:W-:Y:S04]  /*e240*/  LDGSTS.E.BYPASS.LTC128B.128 [R0+0x24a00], desc[UR50][R8.64], !P4 ;  /* 0x24a0000008007fae */ /* 0x0001e8000e101d72 */
[----:B------:R0:W-:Y:S04]  /*e250*/  LDGSTS.E.BYPASS.LTC128B.128 [R0+0x27200], desc[UR50][R8.64+0x40], !P3 ;  /* 0x2720004008007fae */ /* 0x0001e8000d901d72 */
[----:B------:R0:W-:Y:S01]  /*e260*/  LDGSTS.E.BYPASS.LTC128B.128 [R0+0x29a00], desc[UR50][R8.64+0x80], !P1 ;  /* 0x29a0008008007fae */ /* 0x0001e2000c901d72 */
[----:B-1----:R-:W-:Y:S01]  /*e270*/  IMAD.X R7, RZ, RZ, R3, P0 ;  /* 0x000000ffff077224 */ /* 0x002fe200000e0603 */
[----:B----4-:R-:W-:-:S04]  /*e280*/  IADD3 R2, P0, R36, R2, RZ ;  /* 0x0000000224027210 */ /* 0x010fc80007f1e0ff */
[----:B------:R0:W-:Y:S01]  /*e290*/  LDGSTS.E.BYPASS.LTC128B.128 [R0+0x25200], desc[UR50][R6.64], !P4 ;  /* 0x2520000006007fae */ /* 0x0001e2000e101d72 */
[----:B-----5:R-:W-:-:S03]  /*e2a0*/  IMAD.X R3, RZ, RZ, R21, P0 ;  /* 0x000000ffff037224 */ /* 0x020fc600000e0615 */
[----:B------:R0:W-:Y:S04]  /*e2b0*/  LDGSTS.E.BYPASS.LTC128B.128 [R0+0x27a00], desc[UR50][R6.64+0x40], !P3 ;  /* 0x27a0004006007fae */ /* 0x0001e8000d901d72 */
[----:B------:R0:W-:Y:S04]  /*e2c0*/  LDGSTS.E.BYPASS.LTC128B.128 [R0+0x2a200], desc[UR50][R6.64+0x80], !P1 ;  /* 0x2a20008006007fae */ /* 0x0001e8000c901d72 */
[----:B------:R0:W-:Y:S04]  /*e2d0*/  LDGSTS.E.BYPASS.LTC128B.128 [R0+0x25a00], desc[UR50][R2.64], !P4 ;  /* 0x25a0000002007fae */ /* 0x0001e8000e101d72 */
[----:B------:R0:W-:Y:S04]  /*e2e0*/  LDGSTS.E.BYPASS.LTC128B.128 [R0+0x28200], desc[UR50][R2.64+0x40], !P3 ;  /* 0x2820004002007fae */ /* 0x0001e8000d901d72 */
[----:B------:R0:W-:Y:S02]  /*e2f0*/  LDGSTS.E.BYPASS.LTC128B.128 [R0+0x2aa00], desc[UR50][R2.64+0x80], !P1 ;  /* 0x2aa0008002007fae */ /* 0x0001e4000c901d72 */
.L_x_3801:
[----:B0-----:R-:W-:-:S05]  /*e300*/  IADD3 R2, P0, R36, R14, RZ ;  /* 0x0000000e24027210 */ /* 0x001fca0007f1e0ff */
        /* <DEDUP_REMOVED lines=9> */
.L_x_3705:
        /* <DEDUP_REMOVED lines=11> */
.L_x_3706:
[----:B------:R-:W-:Y:S01]  /*e450*/  IMAD.U32 R0, RZ, RZ, UR47 ;  /* 0x0000002fff007e24 */ /* 0x000fe2000f8e00ff */
[----:B------:R0:W-:Y:S04]  /*e460*/  SYNCS.ARRIVE.TRANS64.A1T0 RZ, [R4+URZ+0x33430], RZ ;  /* 0x033430ff04ff79a7 */ /* 0x0001e8000810003f */
[----:B------:R-:W-:-:S13]  /*e470*/  ISETP.NE.AND P0, PT, R0, 0x3, PT ;  /* 0x000000030000780c */ /* 0x000fda0003f05270 */
[----:B0-----:R-:W-:Y:S05]  /*e480*/  @!P0 BRA `(.L_x_3707) ;  /* 0x0000000000048947 */ /* 0x001fea0003800000 */
[----:B------:R-:W-:Y:S01]  /*e490*/  BPT.TRAP 0x1 ;  /* 0x000000040000795c */ /* 0x000fe20000300000 */
.L_x_3707:
[----:B------:R-:W-:Y:S01]  /*e4a0*/  LOP3.LUT R3, R24, 0x1, RZ, 0x3c, !PT ;  /* 0x0000000118037812 */ /* 0x000fe200078e3cff */
[----:B------:R-:W-:Y:S01]  /*e4b0*/  BSSY B0, `(.L_x_3708) ;  /* 0x0000005000007945 */ /* 0x000fe20003800000 */
[----:B------:R-:W-:Y:S02]  /*e4c0*/  LEA R2, R23, UR41, 0x3 ;  /* 0x0000002917027c11 */ /* 0x000fe4000f8e18ff */
[----:B------:R-:W-:-:S04]  /*e4d0*/  SHF.L.U32 R3, R3, 0x1f, RZ ;  /* 0x0000001f03037819 */ /* 0x000fc800000006ff */
[----:B------:R-:W0:Y:S02]  /*e4e0*/  SYNCS.PHASECHK.TRANS64.TRYWAIT P1, [R2+URZ+0x33470], R3 ;  /* 0x03347003020075a7 */ /* 0x000e24000802017f */
[----:B0-----:R-:W-:Y:S05]  /*e4f0*/  @!P1 BRA `(.L_x_3709) ;  /* 0x0000003c004c9947 */ /* 0x001fea0003800000 */
.L_x_3802:
[----:B------:R-:W-:Y:S05]  /*e500*/  BSYNC B0 ;  /* 0x0000000000007941 */ /* 0x000fea0003800000 */
.L_x_3708:
[----:B------:R-:W-:-:S05]  /*e510*/  IMAD.U32 R0, RZ, RZ, UR46 ;  /* 0x0000002eff007e24 */ /* 0x000fca000f8e00ff */
[----:B------:R-:W-:-:S13]  /*e520*/  ISETP.NE.AND P1, PT, R0, 0x3, PT ;  /* 0x000000030000780c */ /* 0x000fda0003f25270 */
[----:B------:R-:W-:Y:S05]  /*e530*/  @!P1 BRA `(.L_x_3710) ;  /* 0x0000000000049947 */ /* 0x000fea0003800000 */
[----:B------:R-:W-:Y:S01]  /*e540*/  BPT.TRAP 0x1 ;  /* 0x000000040000795c */ /* 0x000fe20000300000 */
.L_x_3710:
[----:B0-----:R-:W-:Y:S01]  /*e550*/  SHF.L.U32 R3, R24, 0x1f, RZ ;  /* 0x0000001f18037819 */ /* 0x001fe200000006ff */
[----:B------:R-:W-:-:S03]  /*e560*/  IMAD R0, R23, 0x7800, RZ ;  /* 0x0000780017007824 */ /* 0x000fc600078e02ff */
[----:B------:R-:W0:Y:S02]  /*e570*/  SYNCS.PHASECHK.TRANS64.TRYWAIT P1, [R2+URZ+0x33460], R3 ;  /* 0x03346003020075a7 */ /* 0x000e24000802017f */
[----:B0-----:R-:W-:Y:S05]  /*e580*/  @!P1 BRA `(.L_x_3711) ;  /* 0x0000003c003c9947 */ /* 0x001fea0003800000 */
.L_x_3803:
[C---:B------:R-:W-:Y:S01]  /*e590*/  LOP3.LUT R12, R0.reuse, R16, RZ, 0xfc, !PT ;  /* 0x00000010000c7212 */ /* 0x040fe200078efcff */
[----:B------:R-:W-:Y:S05]  /*e5a0*/  WARPSYNC.ALL ;  /* 0x0000000000007948 */ /* 0x000fea0003800000 */
[----:B--23--:R1:W2:Y:S01]  /*e5b0*/  LDSM.16.MT88.4 R4, [R12+UR41+0xf200] ;  /* 0x00f200290c04783b */ /* 0x00c2a20008004200 */
[C---:B0-----:R-:W-:Y:S02]  /*e5c0*/  VIADD R3, R0.reuse, 0x2800 ;  /* 0x0000280000037836 */ /* 0x041fe40000000000 */
[C---:B------:R-:W-:Y:S02]  /*e5d0*/  VIADD R13, R0.reuse, 0x800 ;  /* 0x00000800000d7836 */ /* 0x040fe40000000000 */
[----:B------:R-:W-:-:S02]  /*e5e0*/  VIADD R20, R0, 0x5000 ;  /* 0x0000500000147836 */ /* 0x000fc40000000000 */
[----:B------:R-:W-:Y:S02]  /*e5f0*/  IMAD.U32 R26, RZ, RZ, UR46 ;  /* 0x0000002eff1a7e24 */ /* 0x000fe4000f8e00ff */
[----:B-1----:R-:W-:-:S03]  /*e600*/  VIADD R12, R0, 0x1000 ;  /* 0x00001000000c7836 */ /* 0x002fc60000000000 */
[----:B------:R-:W-:Y:S02]  /*e610*/  ISETP.NE.AND P1, PT, R26, 0x3, PT ;  /* 0x000000031a00780c */ /* 0x000fe40003f25270 */
[C-C-:B--2---:R-:W-:Y:S02]  /*e620*/  PRMT R8, R4.reuse, 0x6420, R5.reuse ;  /* 0x0000642004087816 */ /* 0x144fe40000000005 */
[----:B------:R-:W-:Y:S02]  /*e630*/  PRMT R9, R4, 0x7531, R5 ;  /* 0x0000753104097816 */ /* 0x000fe40000000005 */
[----:B------:R-:W-:Y:S02]  /*e640*/  LOP3.LUT R4, R0, R17, RZ, 0xfc, !PT ;  /* 0x0000001100047212 */ /* 0x000fe400078efcff */
[C-C-:B------:R-:W-:Y:S02]  /*e650*/  PRMT R10, R6.reuse, 0x6420, R7.reuse ;  /* 0x00006420060a7816 */ /* 0x140fe40000000007 */
[----:B------:R-:W-:Y:S01]  /*e660*/  PRMT R11, R6, 0x7531, R7 ;  /* 0x00007531060b7816 */ /* 0x000fe20000000007 */
[----:B------:R-:W-:Y:S01]  /*e670*/  IMAD.IADD R14, R19, 0x1, R4 ;  /* 0x00000001130e7824 */ /* 0x000fe200078e0204 */
[----:B------:R-:W-:-:S02]  /*e680*/  LOP3.LUT R4, R3, R16, RZ, 0xfc, !PT ;  /* 0x0000001003047212 */ /* 0x000fc400078efcff */
[-C--:B------:R-:W-:Y:S02]  /*e690*/  LOP3.LUT R3, R3, R17.reuse, RZ, 0xfc, !PT ;  /* 0x0000001103037212 */ /* 0x080fe400078efcff */
[----:B------:R0:W-:Y:S03]  /*e6a0*/  STSM.16.M88.4 [R14], R8 ;  /* 0x000000080e007844 */ /* 0x0001e60000000200 */
[----:B------:R-:W-:Y:S01]  /*e6b0*/  IMAD.IADD R25, R19, 0x1, R3 ;  /* 0x0000000113197824 */ /* 0x000fe200078e0203 */
[----:B------:R-:W1:Y:S01]  /*e6c0*/  LDSM.16.MT88.4 R4, [R4+UR41+0xf200] ;  /* 0x00f200290404783b */ /* 0x000e620008004200 */
[----:B------:R-:W-:Y:S01]  /*e6d0*/  VIADD R3, R0, 0x3800 ;  /* 0x0000380000037836 */ /* 0x000fe20000000000 */
[C---:B0-----:R-:W-:Y:S02]  /*e6e0*/  LOP3.LUT R14, R20.reuse, R16, RZ, 0xfc, !PT ;  /* 0x00000010140e7212 */ /* 0x041fe400078efcff */
[----:B------:R-:W-:-:S05]  /*e6f0*/  LOP3.LUT R20, R20, R17, RZ, 0xfc, !PT ;  /* 0x0000001114147212 */ /* 0x000fca00078efcff */
[----:B------:R-:W-:Y:S01]  /*e700*/  IMAD.IADD R20, R19, 0x1, R20 ;  /* 0x0000000113147824 */ /* 0x000fe200078e0214 */
[C-C-:B-1----:R-:W-:Y:S02]  /*e710*/  PRMT R10, R6.reuse, 0x6420, R7.reuse ;  /* 0x00006420060a7816 */ /* 0x142fe40000000007 */
[----:B------:R-:W-:Y:S02]  /*e720*/  PRMT R11, R6, 0x7531, R7 ;  /* 0x00007531060b7816 */ /* 0x000fe40000000007 */
[----:B------:R-:W-:Y:S02]  /*e730*/  LOP3.LUT R6, R13, R17, RZ, 0xfc, !PT ;  /* 0x000000110d067212 */ /* 0x000fe400078efcff */
[C-C-:B------:R-:W-:Y:S02]  /*e740*/  PRMT R8, R4.reuse, 0x6420, R5.reuse ;  /* 0x0000642004087816 */ /* 0x140fe40000000005 */
[----:B------:R-:W-:Y:S01]  /*e750*/  PRMT R9, R4, 0x7531, R5 ;  /* 0x0000753104097816 */ /* 0x000fe20000000005 */
[----:B------:R-:W-:-:S05]  /*e760*/  IMAD.IADD R15, R19, 0x1, R6 ;  /* 0x00000001130f7824 */ /* 0x000fca00078e0206 */
[----:B------:R0:W-:Y:S04]  /*e770*/  STSM.16.M88.4 [R15], R8 ;  /* 0x000000080f007844 */ /* 0x0001e80000000200 */
[----:B------:R-:W1:Y:S01]  /*e780*/  LDSM.16.MT88.4 R4, [R14+UR41+0xf200] ;  /* 0x00f200290e04783b */ /* 0x000e620008004200 */
[----:B0-----:R-:W-:Y:S01]  /*e790*/  VIADD R15, R0, 0x2000 ;  /* 0x00002000000f7836 */ /* 0x001fe20000000000 */
[C-C-:B-1----:R-:W-:Y:S02]  /*e7a0*/  PRMT R8, R4.reuse, 0x6420, R5.reuse ;  /* 0x0000642004087816 */ /* 0x142fe40000000005 */
[----:B------:R-:W-:Y:S02]  /*e7b0*/  PRMT R9, R4, 0x7531, R5 ;  /* 0x0000753104097816 */ /* 0x000fe40000000005 */
[----:B------:R-:W-:-:S02]  /*e7c0*/  LOP3.LUT R4, R12, R17, RZ, 0xfc, !PT ;  /* 0x000000110c047212 */ /* 0x000fc400078efcff */
[C-C-:B------:R-:W-:Y:S02]  /*e7d0*/  PRMT R10, R6.reuse, 0x6420, R7.reuse ;  /* 0x00006420060a7816 */ /* 0x140fe40000000007 */
[----:B------:R-:W-:Y:S01]  /*e7e0*/  PRMT R11, R6, 0x7531, R7 ;  /* 0x00007531060b7816 */ /* 0x000fe20000000007 */
[----:B------:R-:W-:Y:S01]  /*e7f0*/  IMAD.IADD R21, R19, 0x1, R4 ;  /* 0x0000000113157824 */ /* 0x000fe200078e0204 */
[-C--:B------:R-:W-:Y:S01]  /*e800*/  LOP3.LUT R4, R13, R16.reuse, RZ, 0xfc, !PT ;  /* 0x000000100d047212 */ /* 0x080fe200078efcff */
[----:B------:R-:W-:Y:S01]  /*e810*/  VIADD R13, R0, 0x1800 ;  /* 0x00001800000d7836 */ /* 0x000fe20000000000 */
[----:B------:R-:W-:Y:S02]  /*e820*/  LOP3.LUT R12, R12, R16, RZ, 0xfc, !PT ;  /* 0x000000100c0c7212 */ /* 0x000fe400078efcff */
[----:B------:R0:W-:Y:S04]  /*e830*/  STSM.16.M88.4 [R21], R8 ;  /* 0x0000000815007844 */ /* 0x0001e80000000200 */
[----:B------:R-:W1:Y:S01]  /*e840*/  LDSM.16.MT88.4 R4, [R4+UR41+0xf200] ;  /* 0x00f200290404783b */ /* 0x000e620008004200 */
[----:B0-----:R-:W-:Y:S01]  /*e850*/  VIADD R21, R0, 0x3000 ;  /* 0x0000300000157836 */ /* 0x001fe20000000000 */
[----:B-1----:R-:W-:-:S02]  /*e860*/  PRMT R10, R6, 0x6420, R7 ;  /* 0x00006420060a7816 */ /* 0x002fc40000000007 */
[----:B------:R-:W-:Y:S02]  /*e870*/  PRMT R11, R6, 0x7531, R7 ;  /* 0x00007531060b7816 */ /* 0x000fe40000000007 */
[----:B------:R-:W-:Y:S02]  /*e880*/  LOP3.LUT R6, R13, R17, RZ, 0xfc, !PT ;  /* 0x000000110d067212 */ /* 0x000fe400078efcff */
[C-C-:B------:R-:W-:Y:S02]  /*e890*/  PRMT R8, R4.reuse, 0x6420, R5.reuse ;  /* 0x0000642004087816 */ /* 0x140fe40000000005 */
[----:B------:R-:W-:Y:S01]  /*e8a0*/  PRMT R9, R4, 0x7531, R5 ;  /* 0x0000753104097816 */ /* 0x000fe20000000005 */
[----:B------:R-:W-:Y:S01]  /*e8b0*/  IMAD.IADD R14, R19, 0x1, R6 ;  /* 0x00000001130e7824 */ /* 0x000fe200078e0206 */
[-C--:B------:R-:W-:Y:S02]  /*e8c0*/  LOP3.LUT R5, R21, R16.reuse, RZ, 0xfc, !PT ;  /* 0x0000001015057212 */ /* 0x080fe400078efcff */
[----:B------:R-:W-:-:S02]  /*e8d0*/  LOP3.LUT R13, R13, R16, RZ, 0xfc, !PT ;  /* 0x000000100d0d7212 */ /* 0x000fc400078efcff */
[----:B------:R0:W-:Y:S04]  /*e8e0*/  STSM.16.M88.4 [R14], R8 ;  /* 0x000000080e007844 */ /* 0x0001e80000000200 */
[----:B------:R-:W1:Y:S01]  /*e8f0*/  LDSM.16.MT88.4 R4, [R5+UR41+0xf200] ;  /* 0x00f200290504783b */ /* 0x000e620008004200 */
[----:B0-----:R-:W-:-:S05]  /*e900*/  VIADD R14, R0, 0x5800 ;  /* 0x00005800000e7836 */ /* 0x001fca0000000000 */
[C---:B------:R-:W-:Y:S02]  /*e910*/  LOP3.LUT R24, R14.reuse, R16, RZ, 0xfc, !PT ;  /* 0x000000100e187212 */ /* 0x040fe400078efcff */
[----:B------:R-:W-:-:S05]  /*e920*/  LOP3.LUT R14, R14, R17, RZ, 0xfc, !PT ;  /* 0x000000110e0e7212 */ /* 0x000fca00078efcff */
[----:B------:R-:W-:Y:S01]  /*e930*/  IMAD.IADD R14, R19, 0x1, R14 ;  /* 0x00000001130e7824 */ /* 0x000fe200078e020e */
[C-C-:B-1----:R-:W-:Y:S02]  /*e940*/  PRMT R8, R4.reuse, 0x6420, R5.reuse ;  /* 0x0000642004087816 */ /* 0x142fe40000000005 */
[----:B------:R-:W-:Y:S02]  /*e950*/  PRMT R9, R4, 0x7531, R5 ;  /* 0x0000753104097816 */ /* 0x000fe40000000005 */
[----:B------:R-:W-:Y:S02]  /*e960*/  LOP3.LUT R4, R15, R17, RZ, 0xfc, !PT ;  /* 0x000000110f047212 */ /* 0x000fe400078efcff */
[C-C-:B------:R-:W-:Y:S02]  /*e970*/  PRMT R10, R6.reuse, 0x6420, R7.reuse ;  /* 0x00006420060a7816 */ /* 0x140fe40000000007 */
[----:B------:R-:W-:Y:S01]  /*e980*/  PRMT R11, R6, 0x7531, R7 ;  /* 0x00007531060b7816 */ /* 0x000fe20000000007 */
[----:B------:R-:W-:Y:S01]  /*e990*/  IMAD.IADD R23, R19, 0x1, R4 ;  /* 0x0000000113177824 */ /* 0x000fe200078e0204 */
[----:B------:R-:W-:-:S04]  /*e9a0*/  LOP3.LUT R15, R15, R16, RZ, 0xfc, !PT ;  /* 0x000000100f0f7212 */ /* 0x000fc800078efcff */
[----:B------:R0:W-:Y:S04]  /*e9b0*/  STSM.16.M88.4 [R23], R8 ;  /* 0x0000000817007844 */ /* 0x0001e80000000200 */
[----:B------:R-:W1:Y:S01]  /*e9c0*/  LDSM.16.MT88.4 R4, [R24+UR41+0xf200] ;  /* 0x00f200291804783b */ /* 0x000e620008004200 */
[----:B0-----:R-:W-:Y:S02]  /*e9d0*/  LOP3.LUT R23, R3, R16, RZ, 0xfc, !PT ;  /* 0x0000001003177212 */ /* 0x001fe400078efcff */
[C-C-:B-1----:R-:W-:Y:S02]  /*e9e0*/  PRMT R8, R4.reuse, 0x6420, R5.reuse ;  /* 0x0000642004087816 */ /* 0x142fe40000000005 */
[----:B------:R-:W-:Y:S02]  /*e9f0*/  PRMT R9, R4, 0x7531, R5 ;  /* 0x0000753104097816 */ /* 0x000fe40000000005 */
[----:B------:R-:W-:-:S02]  /*ea00*/  PRMT R10, R6, 0x6420, R7 ;  /* 0x00006420060a7816 */ /* 0x000fc40000000007 */
[----:B------:R-:W-:-:S05]  /*ea10*/  PRMT R11, R6, 0x7531, R7 ;  /* 0x00007531060b7816 */ /* 0x000fca0000000007 */
[----:B------:R-:W-:Y:S04]  /*ea20*/  STSM.16.M88.4 [R25], R8 ;  /* 0x0000000819007844 */ /* 0x000fe80000000200 */
[----:B------:R-:W0:Y:S02]  /*ea30*/  LDSM.16.MT88.4 R4, [R12+UR41+0xf200] ;  /* 0x00f200290c04783b */ /* 0x000e240008004200 */
[C-C-:B0-----:R-:W-:Y:S02]  /*ea40*/  PRMT R8, R4.reuse, 0x6420, R5.reuse ;  /* 0x0000642004087816 */ /* 0x141fe40000000005 */
[----:B------:R-:W-:Y:S02]  /*ea50*/  PRMT R9, R4, 0x7531, R5 ;  /* 0x0000753104097816 */ /* 0x000fe40000000005 */
[----:B------:R-:W-:-:S02]  /*ea60*/  LOP3.LUT R4, R21, R17, RZ, 0xfc, !PT ;  /* 0x0000001115047212 */ /* 0x000fc400078efcff */
        /* <DEDUP_REMOVED lines=8> */
[----:B------:R-:W-:Y:S01]  /*eaf0*/  LOP3.LUT R4, R3, R17, RZ, 0xfc, !PT ;  /* 0x0000001103047212 */ /* 0x000fe200078efcff */
[----:B------:R-:W-:Y:S01]  /*eb00*/  VIADD R3, R0, 0x6000 ;  /* 0x0000600000037836 */ /* 0x000fe20000000000 */
[----:B------:R-:W-:-:S02]  /*eb10*/  PRMT R10, R6, 0x6420, R7 ;  /* 0x00006420060a7816 */ /* 0x000fc40000000007 */
[----:B------:R-:W-:Y:S01]  /*eb20*/  PRMT R11, R6, 0x7531, R7 ;  /* 0x00007531060b7816 */ /* 0x000fe20000000007 */
[----:B------:R-:W-:Y:S01]  /*eb30*/  IMAD.IADD R12, R19, 0x1, R4 ;  /* 0x00000001130c7824 */ /* 0x000fe200078e0204 */
[----:B------:R-:W-:-:S04]  /*eb40*/  LOP3.LUT R24, R3, R16, RZ, 0xfc, !PT ;  /* 0x0000001003187212 */ /* 0x000fc800078efcff */
        /* <DEDUP_REMOVED lines=9> */
[----:B------:R-:W-:-:S04]  /*ebe0*/  LOP3.LUT R21, R21, R16, RZ, 0xfc, !PT ;  /* 0x0000001015157212 */ /* 0x000fc800078efcff */
[----:B------:R-:W-:Y:S04]  /*ebf0*/  STSM.16.M88.4 [R23], R8 ;  /* 0x0000000817007844 */ /* 0x000fe80000000200 */
[----:B------:R0:W1:Y:S02]  /*ec00*/  LDSM.16.MT88.4 R4, [R13+UR41+0xf200] ;  /* 0x00f200290d04783b */ /* 0x0000640008004200 */
[C---:B0-----:R-:W-:Y:S02]  /*ec10*/  VIADD R13, R0.reuse, 0x6800 ;  /* 0x00006800000d7836 */ /* 0x041fe40000000000 */
[----:B------:R-:W-:-:S03]  /*ec20*/  VIADD R0, R0, 0x7000 ;  /* 0x0000700000007836 */ /* 0x000fc60000000000 */
[-C--:B------:R-:W-:Y:S02]  /*ec30*/  LOP3.LUT R23, R13, R16.reuse, RZ, 0xfc, !PT ;  /* 0x000000100d177212 */ /* 0x080fe400078efcff */
[C-C-:B-1----:R-:W-:Y:S02]  /*ec40*/  PRMT R8, R4.reuse, 0x6420, R5.reuse ;  /* 0x0000642004087816 */ /* 0x142fe40000000005 */
[----:B------:R-:W-:Y:S02]  /*ec50*/  PRMT R9, R4, 0x7531, R5 ;  /* 0x0000753104097816 */ /* 0x000fe40000000005 */
[----:B------:R-:W-:Y:S02]  /*ec60*/  LOP3.LUT R4, R12, R17, RZ, 0xfc, !PT ;  /* 0x000000110c047212 */ /* 0x000fe400078efcff */
[C-C-:B------:R-:W-:Y:S02]  /*ec70*/  PRMT R10, R6.reuse, 0x6420, R7.reuse ;  /* 0x00006420060a7816 */ /* 0x140fe40000000007 */
[----:B------:R-:W-:Y:S01]  /*ec80*/  PRMT R11, R6, 0x7531, R7 ;  /* 0x00007531060b7816 */ /* 0x000fe20000000007 */
[----:B------:R-:W-:Y:S01]  /*ec90*/  IMAD.IADD R24, R19, 0x1, R4 ;  /* 0x0000000113187824 */ /* 0x000fe200078e0204 */
[----:B------:R-:W-:-:S04]  /*eca0*/  LOP3.LUT R12, R12, R16, RZ, 0xfc, !PT ;  /* 0x000000100c0c7212 */ /* 0x000fc800078efcff */
[----:B------:R-:W-:Y:S04]  /*ecb0*/  STSM.16.M88.4 [R24], R8 ;  /* 0x0000000818007844 */ /* 0x000fe80000000200 */
[----:B------:R-:W0:Y:S02]  /*ecc0*/  LDSM.16.MT88.4 R4, [R21+UR41+0xf200] ;  /* 0x00f200291504783b */ /* 0x000e240008004200 */
[C-C-:B0-----:R-:W-:Y:S02]  /*ecd0*/  PRMT R8, R4.reuse, 0x6420, R5.reuse ;  /* 0x0000642004087816 */ /* 0x141fe40000000005 */
[----:B------:R-:W-:Y:S02]  /*ece0*/  PRMT R9, R4, 0x7531, R5 ;  /* 0x0000753104097816 */ /* 0x000fe40000000005 */
[----:B------:R-:W-:-:S02]  /*ecf0*/  PRMT R10, R6, 0x6420, R7 ;  /* 0x00006420060a7816 */ /* 0x000fc40000000007 */
[----:B------:R-:W-:-:S05]  /*ed00*/  PRMT R11, R6, 0x7531, R7 ;  /* 0x00007531060b7816 */ /* 0x000fca0000000007 */
        /* <DEDUP_REMOVED lines=14> */
[----:B------:R-:W-:Y:S04]  /*edf0*/  STSM.16.M88.4 [R3], R8 ;  /* 0x0000000803007844 */ /* 0x000fe80000000200 */
[----:B------:R-:W0:Y:S02]  /*ee00*/  LDSM.16.MT88.4 R4, [R12+UR41+0xf200] ;  /* 0x00f200290c04783b */ /* 0x000e240008004200 */
[C-C-:B0-----:R-:W-:Y:S02]  /*ee10*/  PRMT R8, R4.reuse, 0x6420, R5.reuse ;  /* 0x0000642004087816 */ /* 0x141fe40000000005 */
[----:B------:R-:W-:Y:S02]  /*ee20*/  PRMT R9, R4, 0x7531, R5 ;  /* 0x0000753104097816 */ /* 0x000fe40000000005 */
[----:B------:R-:W-:-:S02]  /*ee30*/  LOP3.LUT R4, R13, R17, RZ, 0xfc, !PT ;  /* 0x000000110d047212 */ /* 0x000fc400078efcff */
[C-C-:B------:R-:W-:Y:S02]  /*ee40*/  PRMT R10, R6.reuse, 0x6420, R7.reuse ;  /* 0x00006420060a7816 */ /* 0x140fe40000000007 */
[----:B------:R-:W-:Y:S01]  /*ee50*/  PRMT R11, R6, 0x7531, R7 ;  /* 0x00007531060b7816 */ /* 0x000fe20000000007 */
[C---:B------:R-:W-:Y:S01]  /*ee60*/  IMAD.IADD R13, R19.reuse, 0x1, R4 ;  /* 0x00000001130d7824 */ /* 0x040fe200078e0204 */
[C---:B------:R-:W-:Y:S02]  /*ee70*/  LOP3.LUT R4, R0.reuse, R16, RZ, 0xfc, !PT ;  /* 0x0000001000047212 */ /* 0x040fe400078efcff */
[----:B------:R-:W-:Y:S02]  /*ee80*/  LOP3.LUT R0, R0, R17, RZ, 0xfc, !PT ;  /* 0x0000001100007212 */ /* 0x000fe400078efcff */
[----:B------:R-:W-:Y:S03]  /*ee90*/  STSM.16.M88.4 [R13], R8 ;  /* 0x000000080d007844 */ /* 0x000fe60000000200 */
[----:B------:R-:W-:Y:S01]  /*eea0*/  IMAD.IADD R0, R19, 0x1, R0 ;  /* 0x0000000113007824 */ /* 0x000fe200078e0200 */
[----:B------:R-:W0:Y:S02]  /*eeb0*/  LDSM.16.MT88.4 R4, [R4+UR41+0xf200] ;  /* 0x00f200290404783b */ /* 0x000e240008004200 */
[----:B0-----:R-:W-:-:S02]  /*eec0*/  PRMT R8, R4, 0x6420, R5 ;  /* 0x0000642004087816 */ /* 0x001fc40000000005 */
[----:B------:R-:W-:Y:S02]  /*eed0*/  PRMT R9, R4, 0x7531, R5 ;  /* 0x0000753104097816 */ /* 0x000fe40000000005 */
[C-C-:B------:R-:W-:Y:S02]  /*eee0*/  PRMT R10, R6.reuse, 0x6420, R7.reuse ;  /* 0x00006420060a7816 */ /* 0x140fe40000000007 */
[----:B------:R-:W-:-:S05]  /*eef0*/  PRMT R11, R6, 0x7531, R7 ;  /* 0x00007531060b7816 */ /* 0x000fca0000000007 */
[----:B------:R0:W-:Y:S01]  /*ef00*/  STSM.16.M88.4 [R0], R8 ;  /* 0x0000000800007844 */ /* 0x0001e20000000200 */
        /* <DEDUP_REMOVED lines=8> */
.L_x_3712:
[----:B-1----:R1:W-:Y:S01]  /*ef90*/  SYNCS.ARRIVE.TRANS64.A1T0 RZ, [R2+URZ+0x33450], RZ ;  /* 0x033450ff02ff79a7 */ /* 0x0023e2000810003f */
[----:B------:R-:W-:Y:S06]  /*efa0*/  BAR.SYNC.DEFER_BLOCKING 0x2, 0x80 ;  /* 0x0082000000007b1d */ /* 0x000fec0000010000 */
[----:B------:R-:W-:Y:S05]  /*efb0*/  @!P0 BRA `(.L_x_3713) ;  /* 0x0000000000048947 */ /* 0x000fea0003800000 */
[----:B------:R-:W-:Y:S01]  /*efc0*/  BPT.TRAP 0x1 ;  /* 0x000000040000795c */ /* 0x000fe20000300000 */
.L_x_3713:
[----:B-1----:R-:W-:Y:S02]  /*efd0*/  VIADD R2, R2, 0x33480 ;  /* 0x0003348002027836 */ /* 0x002fe40000000000 */
[----:B------:R-:W-:Y:S02]  /*efe0*/  IMAD.U32 R3, RZ, RZ, UR45 ;  /* 0x0000002dff037e24 */ /* 0x000fe4000f8e00ff */
[----:B------:R-:W-:Y:S02]  /*eff0*/  IMAD.MOV.U32 R24, RZ, RZ, R33 ;  /* 0x000000ffff187224 */ /* 0x000fe400078e0021 */
[----:B------:R-:W-:Y:S01]  /*f000*/  IMAD.MOV.U32 R23, RZ, RZ, R30 ;  /* 0x000000ffff177224 */ /* 0x000fe200078e001e */
[----:B------:R-:W-:-:S04]  /*f010*/  PRMT R2, R3, 0x654, R2 ;  /* 0x0000065403027816 */ /* 0x000fc80000000002 */
[----:B------:R1:W-:Y:S01]  /*f020*/  SYNCS.ARRIVE.TRANS64.RED.A1T0 RZ, [R2+URZ], RZ ;  /* 0x000000ff02ff79a7 */ /* 0x0003e2000810043f */
[----:B------:R-:W-:Y:S05]  /*f030*/  @P2 BRA `(.L_x_3714) ;  /* 0xffffffe400282947 */ /* 0x000fea000383ffff */
.L_x_3694:
[----:B0-----:R-:W-:-:S05]  /*f040*/  IMAD.U32 R0, RZ, RZ, UR47 ;  /* 0x0000002fff007e24 */ /* 0x001fca000f8e00ff */
[----:B------:R-:W-:-:S13]  /*f050*/  ISETP.NE.AND P0, PT, R0, 0x3, PT ;  /* 0x000000030000780c */ /* 0x000fda0003f05270 */
[----:B------:R-:W-:Y:S05]  /*f060*/  @!P0 BRA `(.L_x_3715) ;  /* 0x0000000000048947 */ /* 0x000fea0003800000 */
[----:B------:R-:W-:Y:S01]  /*f070*/  BPT.TRAP 0x1 ;  /* 0x000000040000795c */ /* 0x000fe20000300000 */
.L_x_3715:
[----:B------:R-:W-:Y:S01]  /*f080*/  LOP3.LUT R3, R33, 0x1, RZ, 0x3c, !PT ;  /* 0x0000000121037812 */ /* 0x000fe200078e3cff */
[----:B------:R-:W-:Y:S01]  /*f090*/  BSSY B0, `(.L_x_3716) ;  /* 0x0000005000007945 */ /* 0x000fe20003800000 */
[----:B-1----:R-:W-:Y:S02]  /*f0a0*/  LEA R2, R30, UR41, 0x3 ;  /* 0x000000291e027c11 */ /* 0x002fe4000f8e18ff */
[----:B------:R-:W-:-:S04]  /*f0b0*/  SHF.L.U32 R3, R3, 0x1f, RZ ;  /* 0x0000001f03037819 */ /* 0x000fc800000006ff */
[----:B------:R-:W0:Y:S02]  /*f0c0*/  SYNCS.PHASECHK.TRANS64.TRYWAIT P1, [R2+URZ+0x33470], R3 ;  /* 0x03347003020075a7 */ /* 0x000e24000802017f */
[----:B0-----:R-:W-:Y:S05]  /*f0d0*/  @!P1 BRA `(.L_x_3717) ;  /* 0x00000030007c9947 */ /* 0x001fea0003800000 */
.L_x_3804:
[----:B------:R-:W-:Y:S05]  /*f0e0*/  BSYNC B0 ;  /* 0x0000000000007941 */ /* 0x000fea0003800000 */
.L_x_3716:
[----:B------:R-:W-:-:S05]  /*f0f0*/  IMAD.U32 R0, RZ, RZ, UR46 ;  /* 0x0000002eff007e24 */ /* 0x000fca000f8e00ff */
[----:B------:R-:W-:-:S13]  /*f100*/  ISETP.NE.AND P1, PT, R0, 0x3, PT ;  /* 0x000000030000780c */ /* 0x000fda0003f25270 */
[----:B------:R-:W-:Y:S05]  /*f110*/  @!P1 BRA `(.L_x_3718) ;  /* 0x0000000000049947 */ /* 0x000fea0003800000 */
[----:B------:R-:W-:Y:S01]  /*f120*/  BPT.TRAP 0x1 ;  /* 0x000000040000795c */ /* 0x000fe20000300000 */
.L_x_3718:
[----:B------:R-:W-:Y:S01]  /*f130*/  SHF.L.U32 R5, R33, 0x1f, RZ ;  /* 0x0000001f21057819 */ /* 0x000fe200000006ff */
[----:B------:R-:W-:-:S03]  /*f140*/  IMAD R0, R30, 0x7800, RZ ;  /* 0x000078001e007824 */ /* 0x000fc600078e02ff */
[----:B------:R-:W1:Y:S02]  /*f150*/  SYNCS.PHASECHK.TRANS64.TRYWAIT P1, [R2+URZ+0x33460], R5 ;  /* 0x03346005020075a7 */ /* 0x000e64000802017f */
[----:B0-----:R-:W-:Y:S01]  /*f160*/  LOP3.LUT R3, R0, R16, RZ, 0xfc, !PT ;  /* 0x0000001000037212 */ /* 0x001fe200078efcff */
[----:B-1----:R-:W-:Y:S06]  /*f170*/  @!P1 BRA `(.L_x_3719) ;  /* 0x0000003000689947 */ /* 0x002fec0003800000 */
.L_x_3805:
[----:B------:R-:W-:Y:S05]  /*f180*/  WARPSYNC.ALL ;  /* 0x0000000000007948 */ /* 0x000fea0003800000 */
[----:B0-----:R0:W1:Y:S01]  /*f190*/  LDSM.16.MT88.4 R4, [R3+UR41+0xf200] ;  /* 0x00f200290304783b */ /* 0x0010620008004200 */
[C---:B------:R-:W-:Y:S02]  /*f1a0*/  VIADD R13, R0.reuse, 0x2800 ;  /* 0x00002800000d7836 */ /* 0x040fe40000000000 */
[C---:B------:R-:W-:Y:S02]  /*f1b0*/  VIADD R12, R0.reuse, 0x800 ;  /* 0x00000800000c7836 */ /* 0x040fe40000000000 */
[----:B------:R-:W-:-:S02]  /*f1c0*/  VIADD R21, R0, 0x5000 ;  /* 0x0000500000157836 */ /* 0x000fc40000000000 */
[----:B------:R-:W-:Y:S02]  /*f1d0*/  IMAD.U32 R24, RZ, RZ, UR46 ;  /* 0x0000002eff187e24 */ /* 0x000fe4000f8e00ff */
[----:B0-----:R-:W-:-:S03]  /*f1e0*/  VIADD R3, R0, 0x1000 ;  /* 0x0000100000037836 */ /* 0x001fc60000000000 */
[----:B------:R-:W-:Y:S02]  /*f1f0*/  ISETP.NE.AND P1, PT, R24, 0x3, PT ;  /* 0x000000031800780c */ /* 0x000fe40003f25270 */
        /* <DEDUP_REMOVED lines=12> */
[----:B------:R-:W-:-:S02]  /*f2c0*/  LOP3.LUT R6, R12, R17, RZ, 0xfc, !PT ;  /* 0x000000110c067212 */ /* 0x000fc400078efcff */
[C-C-:B------:R-:W-:Y:S02]  /*f2d0*/  PRMT R8, R4.reuse, 0x6420, R5.reuse ;  /* 0x0000642004087816 */ /* 0x140fe40000000005 */
[----:B------:R-:W-:Y:S01]  /*f2e0*/  PRMT R9, R4, 0x7531, R5 ;  /* 0x0000753104097816 */ /* 0x000fe20000000005 */
[----:B------:R-:W-:-:S05]  /*f2f0*/  IMAD.IADD R15, R19, 0x1, R6 ;  /* 0x00000001130f7824 */ /* 0x000fca00078e0206 */
[----:B------:R-:W-:Y:S04]  /*f300*/  STSM.16.M88.4 [R15], R8 ;  /* 0x000000080f007844 */ /* 0x000fe80000000200 */
[----:B------:R0:W1:Y:S02]  /*f310*/  LDSM.16.MT88.4 R4, [R14+UR41+0xf200] ;  /* 0x00f200290e04783b */ /* 0x0000640008004200 */
        /* <DEDUP_REMOVED lines=8> */
[C---:B------:R-:W-:Y:S01]  /*f3a0*/  VIADD R12, R0.reuse, 0x3000 ;  /* 0x00003000000c7836 */ /* 0x040fe20000000000 */
[----:B------:R-:W-:Y:S02]  /*f3b0*/  LOP3.LUT R3, R3, R16, RZ, 0xfc, !PT ;  /* 0x0000001003037212 */ /* 0x000fe400078efcff */
[----:B------:R0:W-:Y:S04]  /*f3c0*/  STSM.16.M88.4 [R20], R8 ;  /* 0x0000000814007844 */ /* 0x0001e80000000200 */
[----:B------:R-:W1:Y:S01]  /*f3d0*/  LDSM.16.MT88.4 R4, [R4+UR41+0xf200] ;  /* 0x00f200290404783b */ /* 0x000e620008004200 */
[----:B0-----:R-:W-:Y:S01]  /*f3e0*/  VIADD R20, R0, 0x2000 ;  /* 0x0000200000147836 */ /* 0x001fe20000000000 */
[----:B-1----:R-:W-:-:S02]  /*f3f0*/  PRMT R10, R6, 0x6420, R7 ;  /* 0x00006420060a7816 */ /* 0x002fc40000000007 */
[----:B------:R-:W-:Y:S02]  /*f400*/  PRMT R11, R6, 0x7531, R7 ;  /* 0x00007531060b7816 */ /* 0x000fe40000000007 */
[-C--:B------:R-:W-:Y:S02]  /*f410*/  LOP3.LUT R6, R14, R17.reuse, RZ, 0xfc, !PT ;  /* 0x000000110e067212 */ /* 0x080fe400078efcff */
[C-C-:B------:R-:W-:Y:S02]  /*f420*/  PRMT R8, R4.reuse, 0x6420, R5.reuse ;  /* 0x0000642004087816 */ /* 0x140fe40000000005 */
[----:B------:R-:W-:Y:S01]  /*f430*/  PRMT R9, R4, 0x7531, R5 ;  /* 0x0000753104097816 */ /* 0x000fe20000000005 */
[----:B------:R-:W-:Y:S01]  /*f440*/  IMAD.IADD R15, R19, 0x1, R6 ;  /* 0x00000001130f7824 */ /* 0x000fe200078e0206 */
[C---:B------:R-:W-:Y:S02]  /*f450*/  LOP3.LUT R5, R12.reuse, R16, RZ, 0xfc, !PT ;  /* 0x000000100c057212 */ /* 0x040fe400078efcff */
[----:B------:R-:W-:-:S02]  /*f460*/  LOP3.LUT R12, R12, R17, RZ, 0xfc, !PT ;  /* 0x000000110c0c7212 */ /* 0x000fc400078efcff */
[----:B------:R0:W-:Y:S01]  /*f470*/  STSM.16.M88.4 [R15], R8 ;  /* 0x000000080f007844 */ /* 0x0001e20000000200 */
[----:B------:R-:W-:Y:S02]  /*f480*/  LOP3.LUT R14, R14, R16, RZ, 0xfc, !PT ;  /* 0x000000100e0e7212 */ /* 0x000fe400078efcff */
[----:B------:R-:W-:Y:S01]  /*f490*/  IMAD.IADD R12, R19, 0x1, R12 ;  /* 0x00000001130c7824 */ /* 0x000fe200078e020c */
[----:B------:R-:W1:Y:S01]  /*f4a0*/  LDSM.16.MT88.4 R4, [R5+UR41+0xf200] ;  /* 0x00f200290504783b */ /* 0x000e620008004200 */
[----:B0-----:R-:W-:-:S05]  /*f4b0*/  VIADD R15, R0, 0x5800 ;  /* 0x00005800000f7836 */ /* 0x001fca0000000000 */
        /* <DEDUP_REMOVED lines=9> */
[----:B------:R1:W2:Y:S01]  /*f550*/  LDSM.16.MT88.4 R4, [R23+UR41+0xf200] ;  /* 0x00f200291704783b */ /* 0x0002a20008004200 */
[----:B0-----:R-:W-:-:S05]  /*f560*/  VIADD R22, R0, 0x3800 ;  /* 0x0000380000167836 */ /* 0x001fca0000000000 */
[C---:B-1----:R-:W-:Y:S02]  /*f570*/  LOP3.LUT R23, R22.reuse, R16, RZ, 0xfc, !PT ;  /* 0x0000001016177212 */ /* 0x042fe400078efcff */
[----:B------:R-:W-:-:S05]  /*f580*/  LOP3.LUT R22, R22, R17, RZ, 0xfc, !PT ;  /* 0x0000001116167212 */ /* 0x000fca00078efcff */
[----:B------:R-:W-:Y:S01]  /*f590*/  IMAD.IADD R22, R19, 0x1, R22 ;  /* 0x0000000113167824 */ /* 0x000fe200078e0216 */
[C-C-:B--2---:R-:W-:Y:S02]  /*f5a0*/  PRMT R8, R4.reuse, 0x6420, R5.reuse ;  /* 0x0000642004087816 */ /* 0x144fe40000000005 */
[----:B------:R-:W-:Y:S02]  /*f5b0*/  PRMT R9, R4, 0x7531, R5 ;  /* 0x0000753104097816 */ /* 0x000fe40000000005 */
[----:B------:R-:W-:Y:S02]  /*f5c0*/  LOP3.LUT R4, R13, R17, RZ, 0xfc, !PT ;  /* 0x000000110d047212 */ /* 0x000fe400078efcff */
[C-C-:B------:R-:W-:Y:S02]  /*f5d0*/  PRMT R10, R6.reuse, 0x6420, R7.reuse ;  /* 0x00006420060a7816 */ /* 0x140fe40000000007 */
[----:B------:R-:W-:Y:S01]  /*f5e0*/  PRMT R11, R6, 0x7531, R7 ;  /* 0x00007531060b7816 */ /* 0x000fe20000000007 */
[----:B------:R-:W-:-:S05]  /*f5f0*/  IMAD.IADD R13, R19, 0x1, R4 ;  /* 0x00000001130d7824 */ /* 0x000fca00078e0204 */
[----:B------:R0:W-:Y:S04]  /*f600*/  STSM.16.M88.4 [R13], R8 ;  /* 0x000000080d007844 */ /* 0x0001e80000000200 */
[----:B------:R1:W2:Y:S01]  /*f610*/  LDSM.16.MT88.4 R4, [R3+UR41+0xf200] ;  /* 0x00f200290304783b */ /* 0x0002a20008004200 */
[----:B0-----:R-:W-:-:S05]  /*f620*/  VIADD R13, R0, 0x6000 ;  /* 0x00006000000d7836 */ /* 0x001fca0000000000 */
[----:B-1----:R-:W-:Y:S02]  /*f630*/  LOP3.LUT R3, R13, R16, RZ, 0xfc, !PT ;  /* 0x000000100d037212 */ /* 0x002fe400078efcff */
[C-C-:B--2---:R-:W-:Y:S02]  /*f640*/  PRMT R8, R4.reuse, 0x6420, R5.reuse ;  /* 0x0000642004087816 */ /* 0x144fe40000000005 */
[----:B------:R-:W-:Y:S02]  /*f650*/  PRMT R9, R4, 0x7531, R5 ;  /* 0x0000753104097816 */ /* 0x000fe40000000005 */
[C-C-:B------:R-:W-:Y:S02]  /*f660*/  PRMT R10, R6.reuse, 0x6420, R7.reuse ;  /* 0x00006420060a7816 */ /* 0x140fe40000000007 */
[----:B------:R-:W-:-:S05]  /*f670*/  PRMT R11, R6, 0x7531, R7 ;  /* 0x00007531060b7816 */ /* 0x000fca0000000007 */
[----:B------:R0:W-:Y:S04]  /*f680*/  STSM.16.M88.4 [R12], R8 ;  /* 0x000000080c007844 */ /* 0x0001e80000000200 */
[----:B------:R-:W1:Y:S01]  /*f690*/  LDSM.16.MT88.4 R4, [R23+UR41+0xf200] ;  /* 0x00f200291704783b */ /* 0x000e620008004200 */
[----:B0-----:R-:W-:Y:S01]  /*f6a0*/  VIADD R12, R0, 0x4000 ;  /* 0x00004000000c7836 */ /* 0x001fe20000000000 */
[C-C-:B-1----:R-:W-:Y:S02]  /*f6b0*/  PRMT R8, R4.reuse, 0x6420, R5.reuse ;  /* 0x0000642004087816 */ /* 0x142fe40000000005 */
[----:B------:R-:W-:Y:S02]  /*f6c0*/  PRMT R9, R4, 0x7531, R5 ;  /* 0x0000753104097816 */ /* 0x000fe40000000005 */
[----:B------:R-:W-:-:S02]  /*f6d0*/  PRMT R10, R6, 0x6420, R7 ;  /* 0x00006420060a7816 */ /* 0x000fc40000000007 */
[----:B------:R-:W-:-:S05]  /*f6e0*/  PRMT R11, R6, 0x7531, R7 ;  /* 0x00007531060b7816 */ /* 0x000fca0000000007 */
        /* <DEDUP_REMOVED lines=8> */
[----:B------:R-:W-:-:S05]  /*f770*/  IMAD.IADD R23, R19, 0x1, R4 ;  /* 0x0000000113177824 */ /* 0x000fca00078e0204 */
[----:B------:R0:W-:Y:S04]  /*f780*/  STSM.16.M88.4 [R23], R8 ;  /* 0x0000000817007844 */ /* 0x0001e80000000200 */
[----:B------:R-:W1:Y:S01]  /*f790*/  LDSM.16.MT88.4 R4, [R14+UR41+0xf200] ;  /* 0x00f200290e04783b */ /* 0x000e620008004200 */
[----:B0-----:R-:W-:Y:S01]  /*f7a0*/  LOP3.LUT R23, R12, R16, RZ, 0xfc, !PT ;  /* 0x000000100c177212 */ /* 0x001fe200078efcff */
[C---:B------:R-:W-:Y:S02]  /*f7b0*/  VIADD R12, R0.reuse, 0x6800 ;  /* 0x00006800000c7836 */ /* 0x040fe40000000000 */
[----:B------:R-:W-:Y:S01]  /*f7c0*/  VIADD R0, R0, 0x7000 ;  /* 0x0000700000007836 */ /* 0x000fe20000000000 */
[C-C-:B-1----:R-:W-:Y:S02]  /*f7d0*/  PRMT R8, R4.reuse, 0x6420, R5.reuse ;  /* 0x0000642004087816 */ /* 0x142fe40000000005 */
[----:B------:R-:W-:-:S02]  /*f7e0*/  PRMT R9, R4, 0x7531, R5 ;  /* 0x0000753104097816 */ /* 0x000fc40000000005 */
        /* <DEDUP_REMOVED lines=20> */
[----:B------:R-:W-:Y:S02]  /*f930*/  LOP3.LUT R4, R15, R17, RZ, 0xfc, !PT ;  /* 0x000000110f047212 */ /* 0x000fe400078efcff */
        /* <DEDUP_REMOVED lines=15> */
[----:B------:R-:W-:-:S02]  /*fa30*/  PRMT R10, R6, 0x6420, R7 ;  /* 0x00006420060a7816 */ /* 0x000fc40000000007 */
[----:B------:R-:W-:Y:S02]  /*fa40*/  PRMT R11, R6, 0x7531, R7 ;  /* 0x00007531060b7816 */ /* 0x000fe40000000007 */
[C---:B------:R-:W-:Y:S02]  /*fa50*/  LOP3.LUT R4, R0.reuse, R16, RZ, 0xfc, !PT ;  /* 0x0000001000047212 */ /* 0x040fe400078efcff */
[----:B------:R-:W-:Y:S01]  /*fa60*/  LOP3.LUT R0, R0, R17, RZ, 0xfc, !PT ;  /* 0x0000001100007212 */ /* 0x000fe200078efcff */
[----:B------:R-:W-:Y:S04]  /*fa70*/  STSM.16.M88.4 [R12], R8 ;  /* 0x000000080c007844 */ /* 0x000fe80000000200 */
[----:B------:R-:W0:Y:S01]  /*fa80*/  LDSM.16.MT88.4 R4, [R4+UR41+0xf200] ;  /* 0x00f200290404783b */ /* 0x000e220008004200 */
[----:B------:R-:W-:Y:S01]  /*fa90*/  IMAD.IADD R0, R19, 0x1, R0 ;  /* 0x0000000113007824 */ /* 0x000fe200078e0200 */
        /* <DEDUP_REMOVED lines=13> */
.L_x_3720:
[----:B-1----:R1:W-:Y:S01]  /*fb70*/  SYNCS.ARRIVE.TRANS64.A1T0 RZ, [R2+URZ+0x33450], RZ ;  /* 0x033450ff02ff79a7 */ /* 0x0023e2000810003f */
[----:B------:R-:W-:Y:S06]  /*fb80*/  BAR.SYNC.DEFER_BLOCKING 0x2, 0x80 ;  /* 0x0082000000007b1d */ /* 0x000fec0000010000 */
[----:B------:R-:W-:Y:S05]  /*fb90*/  @!P0 BRA `(.L_x_3721) ;  /* 0x0000000000048947 */ /* 0x000fea0003800000 */
[----:B------:R-:W-:Y:S01]  /*fba0*/  BPT.TRAP 0x1 ;  /* 0x000000040000795c */ /* 0x000fe20000300000 */
.L_x_3721:
        /* <DEDUP_REMOVED lines=8> */
[----:B0-----:R-:W-:Y:S02]  /*fc30*/  SEL R0, RZ, 0x1, P0 ;  /* 0x00000001ff007807 */ /* 0x001fe40000000000 */
[----:B------:R-:W-:Y:S02]  /*fc40*/  PRMT R2, R3, 0x654, R2 ;  /* 0x0000065403027816 */ /* 0x000fe40000000002 */
[----:B------:R-:W-:Y:S02]  /*fc50*/  LOP3.LUT R33, R33, R0, RZ, 0x3c, !PT ;  /* 0x0000000021217212 */ /* 0x000fe400078e3cff */
[----:B------:R0:W-:Y:S01]  /*fc60*/  SYNCS.ARRIVE.TRANS64.RED.A1T0 RZ, [R2+URZ], RZ ;  /* 0x000000ff02ff79a7 */ /* 0x0001e2000810043f */
[----:B--2---:R-:W-:-:S13]  /*fc70*/  ISETP.LE.AND P0, PT, R4, UR38, PT ;  /* 0x0000002604007c0c */ /* 0x004fda000bf03270 */
[----:B0-----:R-:W-:Y:S05]  /*fc80*/  @!P0 BRA `(.L_x_3722) ;  /* 0xffffffb400808947 */ /* 0x001fea000383ffff */
[----:B------:R-:W-:-:S12]  /*fc90*/  ULOP3.LUT UR37, UR37, 0x1, URZ, 0xc, !UPT ;  /* 0x0000000125257892 */ /* 0x000fd8000f8e0c3f */
.L_x_3670:
[----:B------:R-:W0:Y:S01]  /*fca0*/  S2R R3, SR_CgaCtaId ;  /* 0x0000000000037919 */ /* 0x000e220000008800 */
[----:B------:R-:W-:Y:S01]  /*fcb0*/  MOV R0, 0x400 ;  /* 0x0000040000007802 */ /* 0x000fe20000000f00 */
[----:B------:R-:W-:-:S03]  /*fcc0*/  IMAD.U32 R2, RZ, RZ, UR37 ;  /* 0x00000025ff027e24 */ /* 0x000fc6000f8e00ff */
[----:B0-----:R-:W-:Y:S02]  /*fcd0*/  LEA R5, R3, R0, 0x18 ;  /* 0x0000000003057211 */ /* 0x001fe400078ec0ff */
[----:B------:R-:W-:-:S04]  /*fce0*/  SHF.L.U32 R0, R2, 0x1f, RZ ;  /* 0x0000001f02007819 */ /* 0x000fc800000006ff */
[----:B------:R-:W0:Y:S02]  /*fcf0*/  SYNCS.PHASECHK.TRANS64.TRYWAIT P0, [R5+URZ+0x33420], R0 ;  /* 0x03342000050075a7 */ /* 0x000e24000800017f */
[----:B0-----:R-:W-:Y:S05]  /*fd00*/  @!P0 BRA `(.L_x_3723) ;  /* 0x0000002400988947 */ /* 0x001fea0003800000 */
.L_x_3806:
        /* <DEDUP_REMOVED lines=14> */
.L_x_3726:
[C---:B------:R-:W-:Y:S01]  /*fdf0*/  IMAD R3, R30.reuse, 0x8, R5 ;  /* 0x000000081e037824 */ /* 0x040fe200078e0205 */
[----:B------:R-:W-:Y:S01]  /*fe00*/  SHF.L.U32 R2, R33, 0x1f, RZ ;  /* 0x0000001f21027819 */ /* 0x000fe200000006ff */
[----:B------:R-:W-:-:S03]  /*fe10*/  VIADD R30, R30, 0x1 ;  /* 0x000000011e1e7836 */ /* 0x000fc60000000000 */
[----:B------:R-:W0:Y:S02]  /*fe20*/  SYNCS.PHASECHK.TRANS64.TRYWAIT P1, [R3+URZ+0x33440], R2 ;  /* 0x03344002030075a7 */ /* 0x000e24000802017f */
[----:B------:R-:W-:-:S04]  /*fe30*/  ISETP.NE.AND P2, PT, R30, 0x2, PT ;  /* 0x000000021e00780c */ /* 0x000fc80003f45270 */
[----:B------:R-:W-:Y:S01]  /*fe40*/  SEL R0, RZ, 0x1, P2 ;  /* 0x00000001ff007807 */ /* 0x000fe20001000000 */
[----:B0-----:R-:W-:Y:S08]  /*fe50*/  @!P1 BRA `(.L_x_3727) ;  /* 0x0000002400589947 */ /* 0x001ff00003800000 */
.L_x_3807:
[----:B------:R-:W-:Y:S02]  /*fe60*/  SEL R30, R30, RZ, P2 ;  /* 0x000000ff1e1e7207 */ /* 0x000fe40001000000 */
[----:B------:R-:W-:Y:S01]  /*fe70*/  LOP3.LUT R0, R33, R0, RZ, 0x3c, !PT ;  /* 0x0000000021007212 */ /* 0x000fe200078e3cff */
[----:B------:R-:W-:Y:S06]  /*fe80*/  @!P0 BRA `(.L_x_3728) ;  /* 0x0000000000048947 */ /* 0x000fec0003800000 */
[----:B------:R-:W-:Y:S01]  /*fe90*/  BPT.TRAP 0x1 ;  /* 0x000000040000795c */ /* 0x000fe20000300000 */
.L_x_3728:
[----:B------:R-:W-:Y:S01]  /*fea0*/  IMAD R5, R30, 0x8, R5 ;  /* 0x000000081e057824 */ /* 0x000fe200078e0205 */
[----:B------:R-:W-:-:S04]  /*feb0*/  SHF.L.U32 R0, R0, 0x1f, RZ ;  /* 0x0000001f00007819 */ /* 0x000fc800000006ff */
[----:B------:R-:W1:Y:S02]  /*fec0*/  SYNCS.PHASECHK.TRANS64.TRYWAIT P1, [R5+URZ+0x33440], R0 ;  /* 0x03344000050075a7 */ /* 0x000e64000802017f */
[----:B-1----:R-:W-:Y:S05]  /*fed0*/  @!P1 BRA `(.L_x_3729) ;  /* 0x00000024004c9947 */ /* 0x002fea0003800000 */
.L_x_3808:
[----:B------:R-:W-:Y:S05]  /*fee0*/  @!P0 BRA `(.L_x_3730) ;  /* 0x0000000000048947 */ /* 0x000fea0003800000 */
[----:B------:R-:W-:Y:S01]  /*fef0*/  BPT.TRAP 0x1 ;  /* 0x000000040000795c */ /* 0x000fe20000300000 */
.L_x_3730:
[----:B------:R-:W2:Y:S02]  /*ff00*/  SYNCS.PHASECHK.TRANS64.TRYWAIT P1, [R3+URZ+0x33460], R2 ;  /* 0x03346002030075a7 */ /* 0x000ea4000802017f */
[----:B--2---:R-:W-:Y:S05]  /*ff10*/  @!P1 BRA `(.L_x_3731) ;  /* 0x0000002400509947 */ /* 0x004fea0003800000 */
.L_x_3809:
[----:B------:R-:W-:Y:S05]  /*ff20*/  @!P0 BRA `(.L_x_3732) ;  /* 0x0000000000048947 */ /* 0x000fea0003800000 */
[----:B------:R-:W-:Y:S01]  /*ff30*/  BPT.TRAP 0x1 ;  /* 0x000000040000795c */ /* 0x000fe20000300000 */
.L_x_3732:
[----:B------:R-:W3:Y:S02]  /*ff40*/  SYNCS.PHASECHK.TRANS64.TRYWAIT P1, [R5+URZ+0x33460], R0 ;  /* 0x03346000050075a7 */ /* 0x000ee4000802017f */
[----:B---3--:R-:W-:Y:S05]  /*ff50*/  @!P1 BRA `(.L_x_3733) ;  /* 0x0000002400549947 */ /* 0x008fea0003800000 */
.L_x_3810:
[----:B------:R-:W-:Y:S05]  /*ff60*/  @!P0 BRA `(.L_x_3734) ;  /* 0x0000000000048947 */ /* 0x000fea0003800000 */
[----:B------:R-:W-:Y:S01]  /*ff70*/  BPT.TRAP 0x1 ;  /* 0x000000040000795c */ /* 0x000fe20000300000 */
.L_x_3734:
[----:B------:R-:W4:Y:S02]  /*ff80*/  SYNCS.PHASECHK.TRANS64.TRYWAIT P1, [R3+URZ+0x33480], R2 ;  /* 0x03348002030075a7 */ /* 0x000f24000802017f */
[----:B----4-:R-:W-:Y:S05]  /*ff90*/  @!P1 BRA `(.L_x_3735) ;  /* 0x0000002400589947 */ /* 0x010fea0003800000 */
.L_x_3811:
[----:B------:R-:W-:Y:S05]  /*ffa0*/  @!P0 BRA `(.L_x_3736) ;  /* 0x0000000000048947 */ /* 0x000fea0003800000 */
[----:B------:R-:W-:Y:S01]  /*ffb0*/  BPT.TRAP 0x1 ;  /* 0x000000040000795c */ /* 0x000fe20000300000 */
.L_x_3736:
[----:B------:R0:W0:Y:S02]  /*ffc0*/  SYNCS.PHASECHK.TRANS64.TRYWAIT P0, [R5+URZ+0x33480], R0 ;  /* 0x03348000050075a7 */ /* 0x000024000800017f */
[----:B0-----:R-:W-:Y:S05]  /*ffd0*/  @!P0 NANOSLEEP.SYNCS 0x989680 ;  /* 0x009896800000895d */ /* 0x001fea0003900000 */
[----:B------:R-:W0:Y:S02]  /*ffe0*/  @!P0 SYNCS.PHASECHK.TRANS64 P0, [R5+URZ+0x33480], R0 ;  /* 0x03348000050085a7 */ /* 0x000e24000800007f */
[----:B0-----:R-:W-:Y:S05]  /*fff0*/  @!P0 BRA `(.L_x_3736) ;  /* 0xfffffffc00f08947 */ /* 0x001fea000383ffff */
.L_x_3725:
[----:B------:R-:W-:Y:S05]  /*10000*/  BSYNC B0 ;  /* 0x0000000000007941 */ /* 0x000fea0003800000 */
.L_x_3724:
[----:B------:R-:W-:Y:S05]  /*10010*/  EXIT ;  /* 0x000000000000794d */ /* 0x000fea0003800000 */
.L_x_3638:
[----:B0-----:R-:W-:-:S04]  /*10020*/  IMAD.U32 R3, RZ, RZ, UR39 ;  /* 0x00000027ff037e24 */ /* 0x001fc8000f8e00ff */
[----:B------:R0:W1:Y:S03]  /*10030*/  SYNCS.PHASECHK.TRANS64.TRYWAIT P1, [R3+URZ+0x33400], R0 ;  /* 0x03340000030075a7 */ /* 0x000066000802017f */
[----:B-1----:R-:W-:Y:S05]  /*10040*/  @!P1 NANOSLEEP.SYNCS 0x989680 ;  /* 0x009896800000995d */ /* 0x002fea0003900000 */
[----:B------:R-:W1:Y:S02]  /*10050*/  @!P1 SYNCS.PHASECHK.TRANS64 P1, [R3+URZ+0x33400], R0 ;  /* 0x03340000030095a7 */ /* 0x000e64000802007f */
[----:B-1----:R-:W-:Y:S05]  /*10060*/  @!P1 BRA `(.L_x_3638) ;  /* 0xfffffffc00ec9947 */ /* 0x002fea000383ffff */
[----:B------:R-:W-:Y:S05]  /*10070*/  BRA `(.L_x_3737) ;  /* 0xffffff1000e87947 */ /* 0x000fea000383ffff */
.L_x_3642:
[----:B-1----:R1:W2:Y:S02]  /*10080*/  SYNCS.PHASECHK.TRANS64.TRYWAIT P1, [R3+URZ+0x33430], R0 ;  /* 0x03343000030075a7 */ /* 0x0022a4000802017f */
[----:B--2---:R-:W-:Y:S05]  /*10090*/  @!P1 NANOSLEEP.SYNCS 0x989680 ;  /* 0x009896800000995d */ /* 0x004fea0003900000 */
[----:B------:R-:W2:Y:S02]  /*100a0*/  @!P1 SYNCS.PHASECHK.TRANS64 P1, [R3+URZ+0x33430], R0 ;  /* 0x03343000030095a7 */ /* 0x000ea4000802007f */
[----:B--2---:R-:W-:Y:S05]  /*100b0*/  @!P1 BRA `(.L_x_3642) ;  /* 0xfffffffc00f09947 */ /* 0x004fea000383ffff */
[----:B------:R-:W-:Y:S05]  /*100c0*/  BRA `(.L_x_3641) ;  /* 0xffffff1400087947 */ /* 0x000fea000383ffff */
.L_x_3648:
[----:B-1----:R-:W-:-:S04]  /*100d0*/  IMAD.U32 R5, RZ, RZ, UR6 ;  /* 0x00000006ff057e24 */ /* 0x002fc8000f8e00ff */
[----:B------:R1:W2:Y:S03]  /*100e0*/  SYNCS.PHASECHK.TRANS64.TRYWAIT P1, [R5+URZ+0x33430], R0 ;  /* 0x03343000050075a7 */ /* 0x0002a6000802017f */
[----:B--2---:R-:W-:Y:S05]  /*100f0*/  @!P1 NANOSLEEP.SYNCS 0x989680 ;  /* 0x009896800000995d */ /* 0x004fea0003900000 */
[----:B------:R-:W2:Y:S02]  /*10100*/  @!P1 SYNCS.PHASECHK.TRANS64 P1, [R5+URZ+0x33430], R0 ;  /* 0x03343000050095a7 */ /* 0x000ea4000802007f */
[----:B--2---:R-:W-:Y:S05]  /*10110*/  @!P1 BRA `(.L_x_3648) ;  /* 0xfffffffc00ec9947 */ /* 0x004fea000383ffff */
[----:B------:R-:W-:Y:S05]  /*10120*/  BRA `(.L_x_3645) ;  /* 0xffffff4800c87947 */ /* 0x000fea000383ffff */
.L_x_3652:
[----:B-1----:R-:W-:-:S04]  /*10130*/  IMAD.U32 R5, RZ, RZ, UR6 ;  /* 0x00000006ff057e24 */ /* 0x002fc8000f8e00ff */
[----:B------:R1:W2:Y:S03]  /*10140*/  SYNCS.PHASECHK.TRANS64.TRYWAIT P1, [R5+URZ+0x33450], R0 ;  /* 0x03345000050075a7 */ /* 0x0002a6000802017f */
[----:B--2---:R-:W-:Y:S05]  /*10150*/  @!P1 NANOSLEEP.SYNCS 0x989680 ;  /* 0x009896800000995d */ /* 0x004fea0003900000 */
[----:B------:R-:W2:Y:S02]  /*10160*/  @!P1 SYNCS.PHASECHK.TRANS64 P1, [R5+URZ+0x33450], R0 ;  /* 0x03345000050095a7 */ /* 0x000ea4000802007f */
[----:B--2---:R-:W-:Y:S05]  /*10170*/  @!P1 BRA `(.L_x_3652) ;  /* 0xfffffffc00ec9947 */ /* 0x004fea000383ffff */
[----:B------:R-:W-:Y:S05]  /*10180*/  BRA `(.L_x_3649) ;  /* 0xffffff5400c87947 */ /* 0x000fea000383ffff */
.L_x_3659:
[----:B-1----:R-:W-:-:S04]  /*10190*/  IMAD.U32 R7, RZ, RZ, UR4 ;  /* 0x00000004ff077e24 */ /* 0x002fc8000f8e00ff */
[----:B------:R1:W2:Y:S03]  /*101a0*/  SYNCS.PHASECHK.TRANS64.TRYWAIT P1, [R7+URZ+0x33450], R6 ;  /* 0x03345006070075a7 */ /* 0x0002a6000802017f */
[----:B--2---:R-:W-:Y:S05]  /*101b0*/  @!P1 NANOSLEEP.SYNCS 0x989680 ;  /* 0x009896800000995d */ /* 0x004fea0003900000 */
[----:B------:R-:W2:Y:S02]  /*101c0*/  @!P1 SYNCS.PHASECHK.TRANS64 P1, [R7+URZ+0x33450], R6 ;  /* 0x03345006070095a7 */ /* 0x000ea4000802007f */
[----:B--2---:R-:W-:Y:S05]  /*101d0*/  @!P1 BRA `(.L_x_3659) ;  /* 0xfffffffc00ec9947 */ /* 0x004fea000383ffff */
[----:B------:R-:W-:Y:S05]  /*101e0*/  BRA `(.L_x_3658) ;  /* 0xffffff7800187947 */ /* 0x000fea000383ffff */
.L_x_3676:
[----:B------:R-:W3:Y:S01]  /*101f0*/  S2R R21, SR_TID.X ;  /* 0x0000000000157919 */ /* 0x000ee20000002100 */
[----:B------:R-:W-:Y:S02]  /*10200*/  IMAD.MOV.U32 R12, RZ, RZ, RZ ;  /* 0x000000ffff0c7224 */ /* 0x000fe400078e00ff */
[----:B------:R-:W-:Y:S02]  /*10210*/  IMAD.MOV.U32 R11, RZ, RZ, 0x1f ;  /* 0x0000001fff0b7424 */ /* 0x000fe400078e00ff */
[----:B------:R-:W-:Y:S01]  /*10220*/  IMAD.MOV.U32 R15, RZ, RZ, -0x1 ;  /* 0xffffffffff0f7424 */ /* 0x000fe200078e00ff */
[----:B---3--:R-:W-:-:S04]  /*10230*/  SHF.R.U32.HI R21, RZ, 0x5, R21 ;  /* 0x00000005ff157819 */ /* 0x008fc80000011615 */
[----:B------:R-:W-:-:S05]  /*10240*/  LOP3.LUT R21, R21, 0x3, RZ, 0xc0, !PT ;  /* 0x0000000315157812 */ /* 0x000fca00078ec0ff */
[----:B------:R-:W-:-:S07]  /*10250*/  IMAD.MOV.U32 R13, RZ, RZ, R21 ;  /* 0x000000ffff0d7224 */ /* 0x000fce00078e0015 */
[----:B012--5:R-:W-:Y:S05]  /*10260*/  WARPSYNC.COLLECTIVE R15, `(.L_x_3738) ;  /* 0x000000000f087348 */ /* 0x027fea0003c00000 */
[----:B------:R3:W4:Y:S02]  /*10270*/  SHFL.IDX P6, R14, R13, R12, R11 ;  /* 0x0000000c0d0e7389 */ /* 0x00072400000c000b */
[----:B012345:R-:W-:Y:S01]  /*10280*/  ENDCOLLECTIVE ;  /* 0x000000000000791b */ /* 0x03ffe20003800000 */
.L_x_3738:
[----:B------:R-:W-:Y:S05]  /*10290*/  BRA `(.L_x_3739) ;  /* 0xffffffb400d07947 */ /* 0x000fea000383ffff */
.L_x_3679:
[----:B0-----:R0:W1:Y:S02]  /*102a0*/  SYNCS.PHASECHK.TRANS64.TRYWAIT P0, [R4+URZ+0x33480], R28 ;  /* 0x0334801c040075a7 */ /* 0x001064000800017f */
[----:B-1----:R-:W-:Y:S05]  /*102b0*/  @!P0 NANOSLEEP.SYNCS 0x989680 ;  /* 0x009896800000895d */ /* 0x002fea0003900000 */
[----:B------:R-:W1:Y:S02]  /*102c0*/  @!P0 SYNCS.PHASECHK.TRANS64 P0, [R4+URZ+0x33480], R28 ;  /* 0x0334801c040085a7 */ /* 0x000e64000800007f */
[----:B-1----:R-:W-:Y:S05]  /*102d0*/  @!P0 BRA `(.L_x_3679) ;  /* 0xfffffffc00f08947 */ /* 0x002fea000383ffff */
[----:B------:R-:W-:Y:S05]  /*102e0*/  BRA `(.L_x_3740) ;  /* 0xffffffb800c87947 */ /* 0x000fea000383ffff */
.L_x_3680:
        /* <DEDUP_REMOVED lines=8> */
.L_x_3742:
[----:B------:R-:W-:Y:S05]  /*10370*/  BSYNC B0 ;  /* 0x0000000000007941 */ /* 0x000fea0003800000 */
.L_x_3741:
[----:B------:R-:W-:Y:S01]  /*10380*/  IMAD.MOV.U32 R13, RZ, RZ, R10 ;  /* 0x000000ffff0d7224 */ /* 0x000fe200078e000a */
[C---:B------:R-:W-:Y:S01]  /*10390*/  LOP3.LUT P1, RZ, R18.reuse, 0x1000000, RZ, 0xc0, !PT ;  /* 0x0100000012ff7812 */ /* 0x040fe2000782c0ff */
[----:B------:R-:W-:Y:S01]  /*103a0*/  IMAD.MOV.U32 R12, RZ, RZ, RZ ;  /* 0x000000ffff0c7224 */ /* 0x000fe200078e00ff */
[C---:B------:R-:W-:Y:S01]  /*103b0*/  LOP3.LUT P2, RZ, R18.reuse, 0x800000, RZ, 0xc0, !PT ;  /* 0x0080000012ff7812 */ /* 0x040fe2000784c0ff */
[----:B------:R-:W-:Y:S01]  /*103c0*/  IMAD.MOV.U32 R11, RZ, RZ, 0x1c1f ;  /* 0x00001c1fff0b7424 */ /* 0x000fe200078e00ff */
[C---:B------:R-:W-:Y:S01]  /*103d0*/  LOP3.LUT P4, RZ, R18.reuse, 0x400000, RZ, 0xc0, !PT ;  /* 0x0040000012ff7812 */ /* 0x040fe2000788c0ff */
[----:B------:R-:W-:Y:S01]  /*103e0*/  IMAD.MOV.U32 R15, RZ, RZ, -0x1 ;  /* 0xffffffffff0f7424 */ /* 0x000fe200078e00ff */
[C---:B------:R-:W-:Y:S01]  /*103f0*/  LOP3.LUT P3, RZ, R18.reuse, 0x100000, RZ, 0xc0, !PT ;  /* 0x0010000012ff7812 */ /* 0x040fe2000786c0ff */
[----:B------:R-:W-:Y:S01]  /*10400*/  IMAD.MOV.U32 R0, RZ, RZ, R14 ;  /* 0x000000ffff007224 */ /* 0x000fe200078e000e */
[----:B------:R-:W-:-:S13]  /*10410*/  LOP3.LUT P5, RZ, R18, 0x20000, RZ, 0xc0, !PT ;  /* 0x0002000012ff7812 */ /* 0x000fda00078ac0ff */
[----:B------:R-:W-:Y:S05]  /*10420*/  WARPSYNC.COLLECTIVE R15, `(.L_x_3743) ;  /* 0x000000000f087348 */ /* 0x000fea0003c00000 */
[----:B------:R0:W1:Y:S02]  /*10430*/  SHFL.IDX P6, R14, R13, R12, R11 ;  /* 0x0000000c0d0e7389 */ /* 0x00006400000c000b */
[----:B01----:R-:W-:Y:S01]  /*10440*/  ENDCOLLECTIVE ;  /* 0x000000000000791b */ /* 0x003fe20003800000 */
.L_x_3743:
[----:B------:R-:W-:Y:S02]  /*10450*/  IMAD.MOV.U32 R13, RZ, RZ, R9 ;  /* 0x000000ffff0d7224 */ /* 0x000fe400078e0009 */
[----:B------:R-:W-:Y:S02]  /*10460*/  IMAD.MOV.U32 R12, RZ, RZ, 0x1 ;  /* 0x00000001ff0c7424 */ /* 0x000fe400078e00ff */
[----:B------:R-:W-:-:S07]  /*10470*/  IMAD.MOV.U32 R2, RZ, RZ, R14 ;  /* 0x000000ffff027224 */ /* 0x000fce00078e000e */
[----:B------:R-:W-:Y:S05]  /*10480*/  WARPSYNC.COLLECTIVE R15, `(.L_x_3744) ;  /* 0x000000000f087348 */ /* 0x000fea0003c00000 */
[----:B------:R0:W1:Y:S02]  /*10490*/  SHFL.IDX P6, R14, R13, R12, R11 ;  /* 0x0000000c0d0e7389 */ /* 0x00006400000c000b */
[----:B01----:R-:W-:Y:S01]  /*104a0*/  ENDCOLLECTIVE ;  /* 0x000000000000791b */ /* 0x003fe20003800000 */
.L_x_3744:
[----:B------:R-:W-:-:S05]  /*104b0*/  IADD3 R2, P0, R36, R2, RZ ;  /* 0x0000000224027210 */ /* 0x000fca0007f1e0ff */
[----:B------:R-:W-:Y:S02]  /*104c0*/  IMAD.X R3, RZ, RZ, R0, P0 ;  /* 0x000000ffff037224 */ /* 0x000fe400000e0600 */
[----:B------:R-:W-:Y:S02]  /*104d0*/  VIADD R0, R24, UR41 ;  /* 0x0000002918007c36 */ /* 0x000fe40008000000 */
[----:B------:R-:W-:-:S03]  /*104e0*/  IMAD.MOV.U32 R13, RZ, RZ, R10 ;  /* 0x000000ffff0d7224 */ /* 0x000fc600078e000a */
[----:B------:R-:W-:Y:S01]  /*104f0*/  @!PT LDS RZ, [RZ] ;  /* 0x00000000fffff984 */ /* 0x000fe20000000800 */
[----:B------:R-:W-:Y:S01]  /*10500*/  @!PT LDS RZ, [RZ] ;  /* 0x00000000fffff984 */ /* 0x000fe20000000800 */
[----:B------:R-:W-:Y:S01]  /*10510*/  @!PT LDS RZ, [RZ] ;  /* 0x00000000fffff984 */ /* 0x000fe20000000800 */
[----:B------:R-:W-:Y:S01]  /*10520*/  LDGSTS.E.BYPASS.LTC128B.128 [R0+0xf200], desc[UR50][R2.64], !P1 ;  /* 0x0f20000002007fae */ /* 0x000fe2000c901d72 */
[----:B------:R-:W-:-:S03]  /*10530*/  LOP3.LUT P1, RZ, R18, 0x200000, RZ, 0xc0, !PT ;  /* 0x0020000012ff7812 */ /* 0x000fc6000782c0ff */
[----:B------:R-:W-:Y:S01]  /*10540*/  LDGSTS.E.BYPASS.LTC128B.128 [R0+0x11a00], desc[UR50][R2.64+0x40], !P2 ;  /* 0x11a0004002007fae */ /* 0x000fe2000d101d72 */
[----:B------:R-:W-:-:S03]  /*10550*/  LOP3.LUT P2, RZ, R18, 0x80000, RZ, 0xc0, !PT ;  /* 0x0008000012ff7812 */ /* 0x000fc6000784c0ff */
[----:B------:R0:W-:Y:S01]  /*10560*/  LDGSTS.E.BYPASS.LTC128B.128 [R0+0x14200], desc[UR50][R2.64+0x80], !P4 ;  /* 0x1420008002007fae */ /* 0x0001e2000e101d72 */
[----:B------:R-:W-:Y:S01]  /*10570*/  LOP3.LUT P4, RZ, R18, 0x10000, RZ, 0xc0, !PT ;  /* 0x0001000012ff7812 */ /* 0x000fe2000788c0ff */
[----:B0-----:R-:W-:-:S12]  /*10580*/  IMAD.MOV.U32 R3, RZ, RZ, R14 ;  /* 0x000000ffff037224 */ /* 0x001fd800078e000e */
[----:B------:R-:W-:Y:S05]  /*10590*/  WARPSYNC.COLLECTIVE R15, `(.L_x_3745) ;  /* 0x000000000f087348 */ /* 0x000fea0003c00000 */
[----:B------:R0:W1:Y:S02]  /*105a0*/  SHFL.IDX P6, R14, R13, R12, R11 ;  /* 0x0000000c0d0e7389 */ /* 0x00006400000c000b */
[----:B01----:R-:W-:Y:S01]  /*105b0*/  ENDCOLLECTIVE ;  /* 0x000000000000791b */ /* 0x003fe20003800000 */
.L_x_3745:
[----:B------:R-:W-:Y:S02]  /*105c0*/  IMAD.MOV.U32 R13, RZ, RZ, R9 ;  /* 0x000000ffff0d7224 */ /* 0x000fe400078e0009 */
[----:B------:R-:W-:Y:S02]  /*105d0*/  IMAD.MOV.U32 R12, RZ, RZ, 0x2 ;  /* 0x00000002ff0c7424 */ /* 0x000fe400078e00ff */
[----:B------:R-:W-:-:S07]  /*105e0*/  IMAD.MOV.U32 R2, RZ, RZ, R14 ;  /* 0x000000ffff027224 */ /* 0x000fce00078e000e */
[----:B------:R-:W-:Y:S05]  /*105f0*/  WARPSYNC.COLLECTIVE R15, `(.L_x_3746) ;  /* 0x000000000f087348 */ /* 0x000fea0003c00000 */
[----:B------:R0:W1:Y:S02]  /*10600*/  SHFL.IDX P6, R14, R13, R12, R11 ;  /* 0x0000000c0d0e7389 */ /* 0x00006400000c000b */
[----:B01----:R-:W-:Y:S01]  /*10610*/  ENDCOLLECTIVE ;  /* 0x000000000000791b */ /* 0x003fe20003800000 */
.L_x_3746:
[----:B------:R-:W-:-:S05]  /*10620*/  IADD3 R2, P0, R36, R2, RZ ;  /* 0x0000000224027210 */ /* 0x000fca0007f1e0ff */
[----:B------:R-:W-:-:S05]  /*10630*/  IMAD.X R3, RZ, RZ, R3, P0 ;  /* 0x000000ffff037224 */ /* 0x000fca00000e0603 */
[----:B------:R-:W-:Y:S01]  /*10640*/  @!PT LDS RZ, [RZ] ;  /* 0x00000000fffff984 */ /* 0x000fe20000000800 */
[----:B------:R-:W-:Y:S01]  /*10650*/  @!PT LDS RZ, [RZ] ;  /* 0x00000000fffff984 */ /* 0x000fe20000000800 */
[----:B------:R-:W-:Y:S01]  /*10660*/  @!PT LDS RZ, [RZ] ;  /* 0x00000000fffff984 */ /* 0x000fe20000000800 */
[----:B------:R0:W-:Y:S01]  /*10670*/  LDGSTS.E.BYPASS.LTC128B.128 [R0+0xfa00], desc[UR50][R2.64], !P1 ;  /* 0x0fa0000002007fae */ /* 0x0001e2000c901d72 */
[----:B------:R-:W-:Y:S01]  /*10680*/  IMAD.MOV.U32 R13, RZ, RZ, R10 ;  /* 0x000000ffff0d7224 */ /* 0x000fe200078e000a */
[C---:B------:R-:W-:Y:S02]  /*10690*/  LOP3.LUT P1, RZ, R18.reuse, 0x40000, RZ, 0xc0, !PT ;  /* 0x0004000012ff7812 */ /* 0x040fe4000782c0ff */
[----:B------:R0:W-:Y:S01]  /*106a0*/  LDGSTS.E.BYPASS.LTC128B.128 [R0+0x12200], desc[UR50][R2.64+0x40], !P3 ;  /* 0x1220004002007fae */ /* 0x0001e2000d901d72 */
[----:B------:R-:W-:-:S03]  /*106b0*/  LOP3.LUT P3, RZ, R18, 0x8000, RZ, 0xc0, !PT ;  /* 0x0000800012ff7812 */ /* 0x000fc6000786c0ff */
[----:B------:R0:W-:Y:S01]  /*106c0*/  LDGSTS.E.BYPASS.LTC128B.128 [R0+0x14a00], desc[UR50][R2.64+0x80], !P2 ;  /* 0x14a0008002007fae */ /* 0x0001e2000d101d72 */
[----:B------:R-:W-:Y:S01]  /*106d0*/  LOP3.LUT P2, RZ, R18, 0x4000, RZ, 0xc0, !PT ;  /* 0x0000400012ff7812 */ /* 0x000fe2000784c0ff */
[----:B------:R-:W-:-:S12]  /*106e0*/  IMAD.MOV.U32 R24, RZ, RZ, R14 ;  /* 0x000000ffff187224 */ /* 0x000fd800078e000e */
[----:B0-----:R-:W-:Y:S05]  /*106f0*/  WARPSYNC.COLLECTIVE R15, `(.L_x_3747) ;  /* 0x000000000f087348 */ /* 0x001fea0003c00000 */
[----:B------:R1:W2:Y:S02]  /*10700*/  SHFL.IDX P6, R14, R13, R12, R11 ;  /* 0x0000000c0d0e7389 */ /* 0x0002a400000c000b */
[----:B012---:R-:W-:Y:S01]  /*10710*/  ENDCOLLECTIVE ;  /* 0x000000000000791b */ /* 0x007fe20003800000 */
.L_x_3747:
[----:B------:R-:W-:Y:S02]  /*10720*/  IMAD.MOV.U32 R13, RZ, RZ, R9 ;  /* 0x000000ffff0d7224 */ /* 0x000fe400078e0009 */
[----:B------:R-:W-:Y:S02]  /*10730*/  IMAD.MOV.U32 R12, RZ, RZ, 0x3 ;  /* 0x00000003ff0c7424 */ /* 0x000fe400078e00ff */
[----:B------:R-:W-:-:S07]  /*10740*/  IMAD.MOV.U32 R2, RZ, RZ, R14 ;  /* 0x000000ffff027224 */ /* 0x000fce00078e000e */
[----:B------:R-:W-:Y:S05]  /*10750*/  WARPSYNC.COLLECTIVE R15, `(.L_x_3748) ;  /* 0x000000000f087348 */ /* 0x000fea0003c00000 */
[----:B------:R0:W1:Y:S02]  /*10760*/  SHFL.IDX P6, R14, R13, R12, R11 ;  /* 0x0000000c0d0e7389 */ /* 0x00006400000c000b */
[----:B01----:R-:W-:Y:S01]  /*10770*/  ENDCOLLECTIVE ;  /* 0x000000000000791b */ /* 0x003fe20003800000 */
.L_x_3748:
[----:B------:R-:W-:-:S05]  /*10780*/  IADD3 R2, P0, R36, R2, RZ ;  /* 0x0000000224027210 */ /* 0x000fca0007f1e0ff */
[----:B------:R-:W-:-:S05]  /*10790*/  IMAD.X R3, RZ, RZ, R24, P0 ;  /* 0x000000ffff037224 */ /* 0x000fca00000e0618 */
[----:B------:R-:W-:Y:S01]  /*107a0*/  @!PT LDS RZ, [RZ] ;  /* 0x00000000fffff984 */ /* 0x000fe20000000800 */
[----:B------:R-:W-:Y:S01]  /*107b0*/  @!PT LDS RZ, [RZ] ;  /* 0x00000000fffff984 */ /* 0x000fe20000000800 */
[----:B------:R-:W-:Y:S01]  /*107c0*/  @!PT LDS RZ, [RZ] ;  /* 0x00000000fffff984 */ /* 0x000fe20000000800 */
[----:B------:R0:W-:Y:S01]  /*107d0*/  LDGSTS.E.BYPASS.LTC128B.128 [R0+0x10200], desc[UR50][R2.64], !P1 ;  /* 0x1020000002007fae */ /* 0x0001e2000c901d72 */
[----:B------:R-:W-:Y:S01]  /*107e0*/  IMAD.MOV.U32 R13, RZ, RZ, R10 ;  /* 0x000000ffff0d7224 */ /* 0x000fe200078e000a */
[----:B------:R-:W-:Y:S02]  /*107f0*/  LOP3.LUT P1, RZ, R18, 0x2000, RZ, 0xc0, !PT ;  /* 0x0000200012ff7812 */ /* 0x000fe4000782c0ff */
[----:B------:R0:W-:Y:S04]  /*10800*/  LDGSTS.E.BYPASS.LTC128B.128 [R0+0x12a00], desc[UR50][R2.64+0x40], !P5 ;  /* 0x12a0004002007fae */ /* 0x0001e8000e901d72 */
[----:B------:R0:W-:Y:S01]  /*10810*/  LDGSTS.E.BYPASS.LTC128B.128 [R0+0x15200], desc[UR50][R2.64+0x80], !P4 ;  /* 0x1520008002007fae */ /* 0x0001e2000e101d72 */
[----:B------:R-:W-:-:S07]  /*10820*/  IMAD.MOV.U32 R24, RZ, RZ, R14 ;  /* 0x000000ffff187224 */ /* 0x000fce00078e000e */
[----:B0-----:R-:W-:Y:S05]  /*10830*/  WARPSYNC.COLLECTIVE R15, `(.L_x_3749) ;  /* 0x000000000f087348 */ /* 0x001fea0003c00000 */
[----:B------:R1:W2:Y:S02]  /*10840*/  SHFL.IDX P6, R14, R13, R12, R11 ;  /* 0x0000000c0d0e7389 */ /* 0x0002a400000c000b */
[----:B012---:R-:W-:Y:S01]  /*10850*/  ENDCOLLECTIVE ;  /* 0x000000000000791b */ /* 0x007fe20003800000 */
.L_x_3749:
[----:B------:R-:W-:Y:S02]  /*10860*/  IMAD.MOV.U32 R13, RZ, RZ, R20 ;  /* 0x000000ffff0d7224 */ /* 0x000fe400078e0014 */
[----:B------:R-:W-:Y:S02]  /*10870*/  IMAD.MOV.U32 R12, RZ, RZ, RZ ;  /* 0x000000ffff0c7224 */ /* 0x000fe400078e00ff */
[----:B------:R-:W-:-:S07]  /*10880*/  IMAD.MOV.U32 R2, RZ, RZ, R14 ;  /* 0x000000ffff027224 */ /* 0x000fce00078e000e */
[----:B------:R-:W-:Y:S05]  /*10890*/  WARPSYNC.COLLECTIVE R15, `(.L_x_3750) ;  /* 0x000000000f087348 */ /* 0x000fea0003c00000 */
[----:B------:R0:W1:Y:S02]  /*108a0*/  SHFL.IDX P6, R14, R13, R12, R11 ;  /* 0x0000000c0d0e7389 */ /* 0x00006400000c000b */
[----:B01----:R-:W-:Y:S01]  /*108b0*/  ENDCOLLECTIVE ;  /* 0x000000000000791b */ /* 0x003fe20003800000 */
.L_x_3750:
[----:B------:R-:W-:-:S05]  /*108c0*/  IADD3 R2, P0, R36, R2, RZ ;  /* 0x0000000224027210 */ /* 0x000fca0007f1e0ff */
[----:B------:R-:W-:-:S05]  /*108d0*/  IMAD.X R3, RZ, RZ, R24, P0 ;  /* 0x000000ffff037224 */ /* 0x000fca00000e0618 */
[----:B------:R-:W-:Y:S01]  /*108e0*/  @!PT LDS RZ, [RZ] ;  /* 0x00000000fffff984 */ /* 0x000fe20000000800 */
[----:B------:R-:W-:Y:S01]  /*108f0*/  @!PT LDS RZ, [RZ] ;  /* 0x00000000fffff984 */ /* 0x000fe20000000800 */
[----:B------:R-:W-:Y:S01]  /*10900*/  @!PT LDS RZ, [RZ] ;  /* 0x00000000fffff984 */ /* 0x000fe20000000800 */
[----:B------:R0:W-:Y:S01]  /*10910*/  LDGSTS.E.BYPASS.LTC128B.128 [R0+0x10a00], desc[UR50][R2.64], !P3 ;  /* 0x10a0000002007fae */ /* 0x0001e2000d901d72 */
[----:B------:R-:W-:-:S03]  /*10920*/  IMAD.MOV.U32 R13, RZ, RZ, R21 ;  /* 0x000000ffff0d7224 */ /* 0x000fc600078e0015 */
[----:B------:R0:W-:Y:S04]  /*10930*/  LDGSTS.E.BYPASS.LTC128B.128 [R0+0x13200], desc[UR50][R2.64+0x40], !P2 ;  /* 0x1320004002007fae */ /* 0x0001e8000d101d72 */
[----:B------:R0:W-:Y:S01]  /*10940*/  LDGSTS.E.BYPASS.LTC128B.128 [R0+0x15a00], desc[UR50][R2.64+0x80], !P1 ;  /* 0x15a0008002007fae */ /* 0x0001e2000c901d72 */
[----:B------:R-:W-:-:S07]  /*10950*/  IMAD.MOV.U32 R20, RZ, RZ, R14 ;  /* 0x000000ffff147224 */ /* 0x000fce00078e000e */
[----:B0-----:R-:W-:Y:S05]  /*10960*/  WARPSYNC.COLLECTIVE R15, `(.L_x_3751) ;  /* 0x000000000f087348 */ /* 0x001fea0003c00000 */
[----:B------:R1:W2:Y:S02]  /*10970*/  SHFL.IDX P6, R14, R13, R12, R11 ;  /* 0x0000000c0d0e7389 */ /* 0x0002a400000c000b */
[----:B012---:R-:W-:Y:S01]  /*10980*/  ENDCOLLECTIVE ;  /* 0x000000000000791b */ /* 0x007fe20003800000 */
.L_x_3751:
[----:B------:R-:W-:Y:S05]  /*10990*/  BRA `(.L_x_3752) ;  /* 0xffffffb800887947 */ /* 0x000fea000383ffff */
.L_x_3685:
[----:B--2---:R2:W3:Y:S02]  /*109a0*/  SYNCS.PHASECHK.TRANS64.TRYWAIT P0, [R4+URZ+0x33440], R28 ;  /* 0x0334401c040075a7 */ /* 0x0044e4000800017f */
[----:B---3--:R-:W-:Y:S05]  /*109b0*/  @!P0 NANOSLEEP.SYNCS 0x989680 ;  /* 0x009896800000895d */ /* 0x008fea0003900000 */
[----:B------:R-:W3:Y:S02]  /*109c0*/  @!P0 SYNCS.PHASECHK.TRANS64 P0, [R4+URZ+0x33440], R28 ;  /* 0x0334401c040085a7 */ /* 0x000ee4000800007f */
[----:B---3--:R-:W-:Y:S05]  /*109d0*/  @!P0 BRA `(.L_x_3685) ;  /* 0xfffffffc00f08947 */ /* 0x008fea000383ffff */
[----:B------:R-:W-:Y:S05]  /*109e0*/  BRA `(.L_x_3753) ;  /* 0xffffffb800ec7947 */ /* 0x000fea000383ffff */
.L_x_3686:
        /* <DEDUP_REMOVED lines=8> */
.L_x_3755:
[----:B------:R-:W-:Y:S05]  /*10a70*/  BSYNC B0 ;  /* 0x0000000000007941 */ /* 0x000fea0003800000 */
.L_x_3754:
[----:B------:R-:W-:Y:S01]  /*10a80*/  IMAD.MOV.U32 R13, RZ, RZ, R5 ;  /* 0x000000ffff0d7224 */ /* 0x000fe200078e0005 */
[----:B------:R-:W-:Y:S01]  /*10a90*/  ISETP.GE.AND P2, PT, R20, 0x1, PT ;  /* 0x000000011400780c */ /* 0x000fe20003f46270 */
[----:B------:R-:W-:Y:S01]  /*10aa0*/  IMAD.MOV.U32 R12, RZ, RZ, RZ ;  /* 0x000000ffff0c7224 */ /* 0x000fe200078e00ff */
[C---:B------:R-:W-:Y:S01]  /*10ab0*/  LOP3.LUT P4, RZ, R18.reuse, 0x4, RZ, 0xc0, !PT ;  /* 0x0000000412ff7812 */ /* 0x040fe2000788c0ff */
[----:B------:R-:W-:Y:S01]  /*10ac0*/  IMAD.MOV.U32 R11, RZ, RZ, 0x1c1f ;  /* 0x00001c1fff0b7424 */ /* 0x000fe200078e00ff */
[C---:B------:R-:W-:Y:S01]  /*10ad0*/  LOP3.LUT P3, RZ, R18.reuse, 0x2, RZ, 0xc0, !PT ;  /* 0x0000000212ff7812 */ /* 0x040fe2000786c0ff */
[----:B------:R-:W-:Y:S01]  /*10ae0*/  IMAD.MOV.U32 R15, RZ, RZ, -0x1 ;  /* 0xffffffffff0f7424 */ /* 0x000fe200078e00ff */
[----:B------:R-:W-:Y:S01]  /*10af0*/  LOP3.LUT P1, RZ, R18, 0x1, RZ, 0xc0, !PT ;  /* 0x0000000112ff7812 */ /* 0x000fe2000782c0ff */
[----:B------:R-:W-:-:S12]  /*10b00*/  IMAD.MOV.U32 R3, RZ, RZ, R14 ;  /* 0x000000ffff037224 */ /* 0x000fd800078e000e */
[----:B------:R-:W-:Y:S05]  /*10b10*/  WARPSYNC.COLLECTIVE R15, `(.L_x_3756) ;  /* 0x000000000f087348 */ /* 0x000fea0003c00000 */
[----:B------:R0:W1:Y:S02]  /*10b20*/  SHFL.IDX P6, R14, R13, R12, R11 ;  /* 0x0000000c0d0e7389 */ /* 0x00006400000c000b */
[----:B01----:R-:W-:Y:S01]  /*10b30*/  ENDCOLLECTIVE ;  /* 0x000000000000791b */ /* 0x003fe20003800000 */
.L_x_3756:
[----:B------:R-:W-:Y:S02]  /*10b40*/  IMAD.MOV.U32 R13, RZ, RZ, R7 ;  /* 0x000000ffff0d7224 */ /* 0x000fe400078e0007 */
[----:B------:R-:W-:Y:S01]  /*10b50*/  IMAD.MOV.U32 R12, RZ, RZ, 0x1 ;  /* 0x00000001ff0c7424 */ /* 0x000fe200078e00ff */
[----:B------:R-:W-:-:S13]  /*10b60*/  @P2 IADD3 R2, P0, R36, R14, RZ ;  /* 0x0000000e24022210 */ /* 0x000fda0007f1e0ff */
[----:B------:R-:W-:Y:S05]  /*10b70*/  WARPSYNC.COLLECTIVE R15, `(.L_x_3757) ;  /* 0x000000000f087348 */ /* 0x000fea0003c00000 */
[----:B------:R0:W1:Y:S02]  /*10b80*/  SHFL.IDX P6, R14, R13, R12, R11 ;  /* 0x0000000c0d0e7389 */ /* 0x00006400000c000b */
[----:B01----:R-:W-:Y:S01]  /*10b90*/  ENDCOLLECTIVE ;  /* 0x000000000000791b */ /* 0x003fe20003800000 */
.L_x_3757:
[----:B------:R-:W-:-:S05]  /*10ba0*/  @P2 IMAD.X R3, RZ, RZ, R3, P0 ;  /* 0x000000ffff032224 */ /* 0x000fca00000e0603 */
[----:B------:R-:W-:Y:S01]  /*10bb0*/  @!PT LDS RZ, [RZ] ;  /* 0x00000000fffff984 */ /* 0x000fe20000000800 */
[----:B------:R-:W-:Y:S01]  /*10bc0*/  @!PT LDS RZ, [RZ] ;  /* 0x00000000fffff984 */ /* 0x000fe20000000800 */
[----:B------:R-:W-:Y:S01]  /*10bd0*/  @!PT LDS RZ, [RZ] ;  /* 0x00000000fffff984 */ /* 0x000fe20000000800 */
[----:B------:R0:W-:Y:S04]  /*10be0*/  @P2 LDGSTS.E.BYPASS.LTC128B.128 [R0+0x24200], desc[UR50][R2.64], !P4 ;  /* 0x2420000002002fae */ /* 0x0001e8000e101d72 */
[----:B------:R0:W-:Y:S01]  /*10bf0*/  @P2 LDGSTS.E.BYPASS.LTC128B.128 [R0+0x26a00], desc[UR50][R2.64+0x40], !P3 ;  /* 0x26a0004002002fae */ /* 0x0001e2000d901d72 */
[----:B------:R-:W-:-:S03]  /*10c00*/  IMAD.MOV.U32 R13, RZ, RZ, R5 ;  /* 0x000000ffff0d7224 */ /* 0x000fc600078e0005 */
[----:B------:R0:W-:Y:S01]  /*10c10*/  @P2 LDGSTS.E.BYPASS.LTC128B.128 [R0+0x29200], desc[UR50][R2.64+0x80], !P1 ;  /* 0x2920008002002fae */ /* 0x0001e2000c901d72 */
[----:B------:R-:W-:Y:S01]  /*10c20*/  ISETP.GE.AND P2, PT, R20, 0x21, PT ;  /* 0x000000211400780c */ /* 0x000fe20003f46270 */
[----:B------:R-:W-:-:S12]  /*10c30*/  IMAD.MOV.U32 R8, RZ, RZ, R14 ;  /* 0x000000ffff087224 */ /* 0x000fd800078e000e */
[----:B0-----:R-:W-:Y:S05]  /*10c40*/  WARPSYNC.COLLECTIVE R15, `(.L_x_3758) ;  /* 0x000000000f087348 */ /* 0x001fea0003c00000 */
[----:B------:R1:W2:Y:S02]  /*10c50*/  SHFL.IDX P6, R14, R13, R12, R11 ;  /* 0x0000000c0d0e7389 */ /* 0x0002a400000c000b */
[----:B012---:R-:W-:Y:S01]  /*10c60*/  ENDCOLLECTIVE ;  /* 0x000000000000791b */ /* 0x007fe20003800000 */
.L_x_3758:
        /* <DEDUP_REMOVED lines=14> */
.L_x_3759:
        /* <DEDUP_REMOVED lines=11> */
.L_x_3760:
[----:B------:R-:W-:Y:S02]  /*10e00*/  IMAD.MOV.U32 R13, RZ, RZ, R7 ;  /* 0x000000ffff0d7224 */ /* 0x000fe400078e0007 */
[----:B------:R-:W-:Y:S01]  /*10e10*/  IMAD.MOV.U32 R12, RZ, RZ, 0x3 ;  /* 0x00000003ff0c7424 */ /* 0x000fe200078e00ff */
[----:B------:R-:W-:-:S13]  /*10e20*/  @P2 IADD3 R10, P0, R36, R14, RZ ;  /* 0x0000000e240a2210 */ /* 0x000fda0007f1e0ff */
[----:B------:R-:W-:Y:S05]  /*10e30*/  WARPSYNC.COLLECTIVE R15, `(.L_x_3761) ;  /* 0x000000000f087348 */ /* 0x000fea0003c00000 */
[----:B------:R0:W1:Y:S02]  /*10e40*/  SHFL.IDX P6, R14, R13, R12, R11 ;  /* 0x0000000c0d0e7389 */ /* 0x00006400000c000b */
[----:B01----:R-:W-:Y:S01]  /*10e50*/  ENDCOLLECTIVE ;  /* 0x000000000000791b */ /* 0x003fe20003800000 */
.L_x_3761:
[----:B------:R-:W-:Y:S02]  /*10e60*/  @P2 IMAD.X R8, RZ, RZ, R8, P0 ;  /* 0x000000ffff082224 */ /* 0x000fe400000e0608 */
[----:B------:R-:W-:Y:S02]  /*10e70*/  @P2 IMAD.MOV.U32 R2, RZ, RZ, R10 ;  /* 0x000000ffff022224 */ /* 0x000fe400078e000a */
[----:B------:R-:W-:-:S05]  /*10e80*/  @P2 IMAD.MOV.U32 R3, RZ, RZ, R8 ;  /* 0x000000ffff032224 */ /* 0x000fca00078e0008 */
[----:B------:R-:W-:Y:S01]  /*10e90*/  @!PT LDS RZ, [RZ] ;  /* 0x00000000fffff984 */ /* 0x000fe20000000800 */
[----:B------:R-:W-:Y:S01]  /*10ea0*/  @!PT LDS RZ, [RZ] ;  /* 0x00000000fffff984 */ /* 0x000fe20000000800 */
[----:B------:R-:W-:Y:S01]  /*10eb0*/  @!PT LDS RZ, [RZ] ;  /* 0x00000000fffff984 */ /* 0x000fe20000000800 */
[----:B------:R0:W-:Y:S01]  /*10ec0*/  @P2 LDGSTS.E.BYPASS.LTC128B.128 [R0+0x25200], desc[UR50][R2.64], !P4 ;  /* 0x2520000002002fae */ /* 0x0001e2000e101d72 */
[----:B------:R-:W-:-:S03]  /*10ed0*/  IMAD.MOV.U32 R13, RZ, RZ, R5 ;  /* 0x000000ffff0d7224 */ /* 0x000fc600078e0005 */
[----:B------:R0:W-:Y:S04]  /*10ee0*/  @P2 LDGSTS.E.BYPASS.LTC128B.128 [R0+0x27a00], desc[UR50][R2.64+0x40], !P3 ;  /* 0x27a0004002002fae */ /* 0x0001e8000d901d72 */
[----:B------:R0:W-:Y:S01]  /*10ef0*/  @P2 LDGSTS.E.BYPASS.LTC128B.128 [R0+0x2a200], desc[UR50][R2.64+0x80], !P1 ;  /* 0x2a20008002002fae */ /* 0x0001e2000c901d72 */
[----:B------:R-:W-:Y:S01]  /*10f00*/  ISETP.GE.AND P2, PT, R20, 0x61, PT ;  /* 0x000000611400780c */ /* 0x000fe20003f46270 */
[----:B------:R-:W-:-:S12]  /*10f10*/  IMAD.MOV.U32 R7, RZ, RZ, R14 ;  /* 0x000000ffff077224 */ /* 0x000fd800078e000e */
[----:B0-----:R-:W-:Y:S05]  /*10f20*/  WARPSYNC.COLLECTIVE R15, `(.L_x_3762) ;  /* 0x000000000f087348 */ /* 0x001fea0003c00000 */
[----:B------:R1:W2:Y:S02]  /*10f30*/  SHFL.IDX P6, R14, R13, R12, R11 ;  /* 0x0000000c0d0e7389 */ /* 0x0002a400000c000b */
[----:B012---:R-:W-:Y:S01]  /*10f40*/  ENDCOLLECTIVE ;  /* 0x000000000000791b */ /* 0x007fe20003800000 */
.L_x_3762:
[----:B------:R-:W-:Y:S02]  /*10f50*/  IMAD.MOV.U32 R13, RZ, RZ, R9 ;  /* 0x000000ffff0d7224 */ /* 0x000fe400078e0009 */
[----:B------:R-:W-:Y:S01]  /*10f60*/  IMAD.MOV.U32 R12, RZ, RZ, RZ ;  /* 0x000000ffff0c7224 */ /* 0x000fe200078e00ff */
[----:B------:R-:W-:-:S13]  /*10f70*/  @P2 IADD3 R5, P0, R36, R14, RZ ;  /* 0x0000000e24052210 */ /* 0x000fda0007f1e0ff */
[----:B------:R-:W-:Y:S05]  /*10f80*/  WARPSYNC.COLLECTIVE R15, `(.L_x_3763) ;  /* 0x000000000f087348 */ /* 0x000fea0003c00000 */
[----:B------:R0:W1:Y:S02]  /*10f90*/  SHFL.IDX P6, R14, R13, R12, R11 ;  /* 0x0000000c0d0e7389 */ /* 0x00006400000c000b */
[----:B01----:R-:W-:Y:S01]  /*10fa0*/  ENDCOLLECTIVE ;  /* 0x000000000000791b */ /* 0x003fe20003800000 */
.L_x_3763:
        /* <DEDUP_REMOVED lines=10> */
[----:B------:R-:W-:-:S07]  /*11050*/  IMAD.MOV.U32 R9, RZ, RZ, R14 ;  /* 0x000000ffff097224 */ /* 0x000fce00078e000e */
[----:B0-----:R-:W-:Y:S05]  /*11060*/  WARPSYNC.COLLECTIVE R15, `(.L_x_3764) ;  /* 0x000000000f087348 */ /* 0x001fea0003c00000 */
[----:B------:R1:W2:Y:S02]  /*11070*/  SHFL.IDX P6, R14, R13, R12, R11 ;  /* 0x0000000c0d0e7389 */ /* 0x0002a400000c000b */
[----:B012---:R-:W-:Y:S01]  /*11080*/  ENDCOLLECTIVE ;  /* 0x000000000000791b */ /* 0x007fe20003800000 */
.L_x_3764:
[----:B------:R-:W-:Y:S05]  /*11090*/  BRA `(.L_x_3765) ;  /* 0xffffffb800707947 */ /* 0x000fea000383ffff */
.L_x_3692:
[----:B------:R-:W-:Y:S02]  /*110a0*/  IMAD.MOV.U32 R13, RZ, RZ, R4 ;  /* 0x000000ffff0d7224 */ /* 0x000fe400078e0004 */
[----:B------:R-:W-:Y:S02]  /*110b0*/  IMAD.MOV.U32 R12, RZ, RZ, RZ ;  /* 0x000000ffff0c7224 */ /* 0x000fe400078e00ff */
[----:B------:R-:W-:Y:S02]  /*110c0*/  IMAD.MOV.U32 R11, RZ, RZ, 0x1c1f ;  /* 0x00001c1fff0b7424 */ /* 0x000fe400078e00ff */
[----:B------:R-:W-:Y:S02]  /*110d0*/  IMAD.MOV.U32 R15, RZ, RZ, -0x1 ;  /* 0xffffffffff0f7424 */ /* 0x000fe400078e00ff */
[----:B------:R-:W-:-:S07]  /*110e0*/  IMAD.IADD R5, R10, 0x1, R5 ;  /* 0x000000010a057824 */ /* 0x000fce00078e0205 */
[----:B-----5:R-:W-:Y:S05]  /*110f0*/  WARPSYNC.COLLECTIVE R15, `(.L_x_3766) ;  /* 0x000000000f087348 */ /* 0x020fea0003c00000 */
[----:B------:R0:W1:Y:S02]  /*11100*/  SHFL.IDX P6, R14, R13, R12, R11 ;  /* 0x0000000c0d0e7389 */ /* 0x00006400000c000b */
[----:B01---5:R-:W-:Y:S01]  /*11110*/  ENDCOLLECTIVE ;  /* 0x000000000000791b */ /* 0x023fe20003800000 */
.L_x_3766:
[C---:B------:R-:W-:Y:S01]  /*11120*/  VIADD R6, R5.reuse, 0x20 ;  /* 0x0000002005067836 */ /* 0x040fe20000000000 */
[----:B------:R-:W-:Y:S01]  /*11130*/  ISETP.GE.AND P1, PT, R5, UR40, PT ;  /* 0x0000002805007c0c */ /* 0x000fe2000bf26270 */
[----:B------:R-:W-:Y:S02]  /*11140*/  IMAD.MOV.U32 R13, RZ, RZ, R0 ;  /* 0x000000ffff0d7224 */ /* 0x000fe400078e0000 */
[----:B------:R-:W-:-:S10]  /*11150*/  IMAD.MOV.U32 R2, RZ, RZ, R14 ;  /* 0x000000ffff027224 */ /* 0x000fd400078e000e */
[----:B------:R-:W-:Y:S05]  /*11160*/  WARPSYNC.COLLECTIVE R15, `(.L_x_3767) ;  /* 0x000000000f087348 */ /* 0x000fea0003c00000 */
[----:B------:R0:W1:Y:S02]  /*11170*/  SHFL.IDX P6, R14, R13, R12, R11 ;  /* 0x0000000c0d0e7389 */ /* 0x00006400000c000b */
[----:B01----:R-:W-:Y:S01]  /*11180*/  ENDCOLLECTIVE ;  /* 0x000000000000791b */ /* 0x003fe20003800000 */
.L_x_3767:
        /* <DEDUP_REMOVED lines=8> */
.L_x_3768:
[----:B------:R-:W-:Y:S01]  /*11210*/  @!PT LDS RZ, [RZ] ;  /* 0x00000000fffff984 */ /* 0x000fe20000000800 */
[----:B------:R-:W-:Y:S01]  /*11220*/  @!PT LDS RZ, [RZ] ;  /* 0x00000000fffff984 */ /* 0x000fe20000000800 */
[----:B------:R-:W-:Y:S01]  /*11230*/  @!PT LDS RZ, [RZ] ;  /* 0x00000000fffff984 */ /* 0x000fe20000000800 */
[----:B------:R0:W-:Y:S04]  /*11240*/  @!P1 LDGSTS.E.BYPASS.LTC128B.128 [R8+0x1e200], desc[UR50][R2.64], !P3 ;  /* 0x1e20000002089fae */ /* 0x0001e8000d901d72 */
[----:B------:R0:W-:Y:S04]  /*11250*/  @!P1 LDGSTS.E.BYPASS.LTC128B.128 [R8+0x20200], desc[UR50][R2.64+0x40], !P4 ;  /* 0x2020004002089fae */ /* 0x0001e8000e101d72 */
[----:B------:R0:W-:Y:S01]  /*11260*/  @!P1 LDGSTS.E.BYPASS.LTC128B.128 [R8+0x22200], desc[UR50][R2.64+0x80], !P5 ;  /* 0x2220008002089fae */ /* 0x0001e2000e901d72 */
[----:B------:R-:W-:Y:S01]  /*11270*/  ISETP.GE.AND P1, PT, R6, UR40, PT ;  /* 0x0000002806007c0c */ /* 0x000fe2000bf26270 */
[----:B------:R-:W-:-:S02]  /*11280*/  IMAD.MOV.U32 R13, RZ, RZ, R0 ;  /* 0x000000ffff0d7224 */ /* 0x000fc400078e0000 */
[----:B------:R-:W-:-:S10]  /*11290*/  IMAD.MOV.U32 R6, RZ, RZ, R14 ;  /* 0x000000ffff067224 */ /* 0x000fd400078e000e */
[----:B0-----:R-:W-:Y:S05]  /*112a0*/  WARPSYNC.COLLECTIVE R15, `(.L_x_3769) ;  /* 0x000000000f087348 */ /* 0x001fea0003c00000 */
[----:B------:R1:W2:Y:S02]  /*112b0*/  SHFL.IDX P6, R14, R13, R12, R11 ;  /* 0x0000000c0d0e7389 */ /* 0x0002a400000c000b */
[----:B012---:R-:W-:Y:S01]  /*112c0*/  ENDCOLLECTIVE ;  /* 0x000000000000791b */ /* 0x007fe20003800000 */
.L_x_3769:
[----:B------:R-:W-:Y:S02]  /*112d0*/  IMAD.MOV.U32 R13, RZ, RZ, R4 ;  /* 0x000000ffff0d7224 */ /* 0x000fe400078e0004 */
[----:B------:R-:W-:Y:S01]  /*112e0*/  IMAD.MOV.U32 R12, RZ, RZ, 0x2 ;  /* 0x00000002ff0c7424 */ /* 0x000fe200078e00ff */
[----:B------:R-:W-:-:S05]  /*112f0*/  @!P1 IADD3 R14, P0, R36, R14, RZ ;  /* 0x0000000e240e9210 */ /* 0x000fca0007f1e0ff */
[----:B------:R-:W-:-:S08]  /*11300*/  @!P1 IMAD.MOV.U32 R2, RZ, RZ, R14 ;  /* 0x000000ffff029224 */ /* 0x000fd000078e000e */
[----:B------:R-:W-:Y:S05]  /*11310*/  WARPSYNC.COLLECTIVE R15, `(.L_x_3770) ;  /* 0x000000000f087348 */ /* 0x000fea0003c00000 */
[----:B------:R0:W1:Y:S02]  /*11320*/  SHFL.IDX P6, R14, R13, R12, R11 ;  /* 0x0000000c0d0e7389 */ /* 0x00006400000c000b */
[----:B01----:R-:W-:Y:S01]  /*11330*/  ENDCOLLECTIVE ;  /* 0x000000000000791b */ /* 0x003fe20003800000 */
.L_x_3770:
        /* <DEDUP_REMOVED lines=8> */
[----:B------:R0:W-:Y:S04]  /*113c0*/  @!P1 LDGSTS.E.BYPASS.LTC128B.128 [R8+0x20a00], desc[UR50][R2.64+0x40], !P4 ;  /* 0x20a0004002089fae */ /* 0x0001e8000e101d72 */
[----:B------:R0:W-:Y:S01]  /*113d0*/  @!P1 LDGSTS.E.BYPASS.LTC128B.128 [R8+0x22a00], desc[UR50][R2.64+0x80], !P5 ;  /* 0x22a0008002089fae */ /* 0x0001e2000e901d72 */
[----:B------:R-:W-:Y:S01]  /*113e0*/  ISETP.GE.AND P1, PT, R6, UR40, PT ;  /* 0x0000002806007c0c */ /* 0x000fe2000bf26270 */
[----:B------:R-:W-:-:S12]  /*113f0*/  IMAD.MOV.U32 R6, RZ, RZ, R14 ;  /* 0x000000ffff067224 */ /* 0x000fd800078e000e */
[----:B0-----:R-:W-:Y:S05]  /*11400*/  WARPSYNC.COLLECTIVE R15, `(.L_x_3771) ;  /* 0x000000000f087348 */ /* 0x001fea0003c00000 */
[----:B------:R1:W2:Y:S02]  /*11410*/  SHFL.IDX P6, R14, R13, R12, R11 ;  /* 0x0000000c0d0e7389 */ /* 0x0002a400000c000b */
[----:B012---:R-:W-:Y:S01]  /*11420*/  ENDCOLLECTIVE ;  /* 0x000000000000791b */ /* 0x007fe20003800000 */
.L_x_3771:
[----:B------:R-:W-:Y:S02]  /*11430*/  IMAD.MOV.U32 R13, RZ, RZ, R4 ;  /* 0x000000ffff0d7224 */ /* 0x000fe400078e0004 */
[----:B------:R-:W-:Y:S01]  /*11440*/  IMAD.MOV.U32 R12, RZ, RZ, 0x3 ;  /* 0x00000003ff0c7424 */ /* 0x000fe200078e00ff */
[----:B------:R-:W-:-:S05]  /*11450*/  @!P1 IADD3 R14, P0, R36, R14, RZ ;  /* 0x0000000e240e9210 */ /* 0x000fca0007f1e0ff */
[----:B------:R-:W-:-:S08]  /*11460*/  @!P1 IMAD.MOV.U32 R2, RZ, RZ, R14 ;  /* 0x000000ffff029224 */ /* 0x000fd000078e000e */
[----:B------:R-:W-:Y:S05]  /*11470*/  WARPSYNC.COLLECTIVE R15, `(.L_x_3772) ;  /* 0x000000000f087348 */ /* 0x000fea0003c00000 */
[----:B------:R0:W1:Y:S02]  /*11480*/  SHFL.IDX P6, R14, R13, R12, R11 ;  /* 0x0000000c0d0e7389 */ /* 0x00006400000c000b */
[----:B01----:R-:W-:Y:S01]  /*11490*/  ENDCOLLECTIVE ;  /* 0x000000000000791b */ /* 0x003fe20003800000 */
.L_x_3772:
[----:B------:R-:W-:-:S04]  /*114a0*/  @!P1 IMAD.X R7, RZ, RZ, R6, P0 ;  /* 0x000000ffff079224 */ /* 0x000fc800000e0606 */
        /* <DEDUP_REMOVED lines=8> */
[----:B------:R-:W-:-:S07]  /*11530*/  IMAD.MOV.U32 R6, RZ, RZ, R14 ;  /* 0x000000ffff067224 */ /* 0x000fce00078e000e */
[----:B0-----:R-:W-:Y:S05]  /*11540*/  WARPSYNC.COLLECTIVE R15, `(.L_x_3773) ;  /* 0x000000000f087348 */ /* 0x001fea0003c00000 */
[----:B------:R1:W2:Y:S02]  /*11550*/  SHFL.IDX P6, R14, R13, R12, R11 ;  /* 0x0000000c0d0e7389 */ /* 0x0002a400000c000b */
[----:B012---:R-:W-:Y:S01]  /*11560*/  ENDCOLLECTIVE ;  /* 0x000000000000791b */ /* 0x007fe20003800000 */
.L_x_3773:
[----:B------:R-:W-:Y:S05]  /*11570*/  BRA `(.L_x_3774) ;  /* 0xffffffbc00707947 */ /* 0x000fea000383ffff */
.L_x_3693:
[----:B0-----:R0:W1:Y:S02]  /*11580*/  SYNCS.PHASECHK.TRANS64.TRYWAIT P0, [R29+URZ+0x33420], R0 ;  /* 0x033420001d0075a7 */ /* 0x001064000800017f */
[----:B-1----:R-:W-:Y:S05]  /*11590*/  @!P0 NANOSLEEP.SYNCS 0x989680 ;  /* 0x009896800000895d */ /* 0x002fea0003900000 */
[----:B------:R-:W1:Y:S02]  /*115a0*/  @!P0 SYNCS.PHASECHK.TRANS64 P0, [R29+URZ+0x33420], R0 ;  /* 0x033420001d0085a7 */ /* 0x000e64000800007f */
[----:B-1----:R-:W-:Y:S05]  /*115b0*/  @!P0 BRA `(.L_x_3693) ;  /* 0xfffffffc00f08947 */ /* 0x002fea000383ffff */
[----:B------:R-:W-:Y:S05]  /*115c0*/  BRA `(.L_x_3775) ;  /* 0xffffffbc00ac7947 */ /* 0x000fea000383ffff */
.L_x_3697:
[----:B0-----:R0:W1:Y:S02]  /*115d0*/  SYNCS.PHASECHK.TRANS64.TRYWAIT P0, [R4+URZ+0x33480], R28 ;  /* 0x0334801c040075a7 */ /* 0x001064000800017f */
[----:B-1----:R-:W-:Y:S05]  /*115e0*/  @!P0 NANOSLEEP.SYNCS 0x989680 ;  /* 0x009896800000895d */ /* 0x002fea0003900000 */
[----:B------:R-:W1:Y:S02]  /*115f0*/  @!P0 SYNCS.PHASECHK.TRANS64 P0, [R4+URZ+0x33480], R28 ;  /* 0x0334801c040085a7 */ /* 0x000e64000800007f */
[----:B-1----:R-:W-:Y:S05]  /*11600*/  @!P0 BRA `(.L_x_3697) ;  /* 0xfffffffc00f08947 */ /* 0x002fea000383ffff */
[----:B------:R-:W-:Y:S05]  /*11610*/  BRA `(.L_x_3776) ;  /* 0xffffffc000b87947 */ /* 0x000fea000383ffff */
.L_x_3698:
        /* <DEDUP_REMOVED lines=8> */
.L_x_3778:
[----:B------:R-:W-:Y:S05]  /*116a0*/  BSYNC B0 ;  /* 0x0000000000007941 */ /* 0x000fea0003800000 */
.L_x_3777:
        /* <DEDUP_REMOVED lines=8> */
.L_x_3779:
[----:B------:R-:W-:Y:S02]  /*11730*/  IMAD.MOV.U32 R13, RZ, RZ, R10 ;  /* 0x000000ffff0d7224 */ /* 0x000fe400078e000a */
[----:B------:R-:W-:Y:S02]  /*11740*/  IMAD.MOV.U32 R12, RZ, RZ, 0x1 ;  /* 0x00000001ff0c7424 */ /* 0x000fe400078e00ff */
[----:B------:R-:W-:-:S07]  /*11750*/  IMAD.MOV.U32 R2, RZ, RZ, R14 ;  /* 0x000000ffff027224 */ /* 0x000fce00078e000e */
[----:B------:R-:W-:Y:S05]  /*11760*/  WARPSYNC.COLLECTIVE R15, `(.L_x_3780) ;  /* 0x000000000f087348 */ /* 0x000fea0003c00000 */
[----:B------:R0:W1:Y:S02]  /*11770*/  SHFL.IDX P6, R14, R13, R12, R11 ;  /* 0x0000000c0d0e7389 */ /* 0x00006400000c000b */
[----:B01----:R-:W-:Y:S01]  /*11780*/  ENDCOLLECTIVE ;  /* 0x000000000000791b */ /* 0x003fe20003800000 */
.L_x_3780:
[----:B------:R-:W-:-:S05]  /*11790*/  IADD3 R2, P0, R36, R2, RZ ;  /* 0x0000000224027210 */ /* 0x000fca0007f1e0ff */
[----:B------:R-:W-:Y:S02]  /*117a0*/  IMAD.X R3, RZ, RZ, R0, P0 ;  /* 0x000000ffff037224 */ /* 0x000fe400000e0600 */
[----:B------:R-:W-:Y:S02]  /*117b0*/  VIADD R0, R35, UR41 ;  /* 0x0000002923007c36 */ /* 0x000fe40008000000 */
[----:B------:R-:W-:-:S03]  /*117c0*/  IMAD.MOV.U32 R13, RZ, RZ, R9 ;  /* 0x000000ffff0d7224 */ /* 0x000fc600078e0009 */
[----:B------:R-:W-:Y:S01]  /*117d0*/  @!PT LDS RZ, [RZ] ;  /* 0x00000000fffff984 */ /* 0x000fe20000000800 */
[----:B------:R-:W-:Y:S01]  /*117e0*/  @!PT LDS RZ, [RZ] ;  /* 0x00000000fffff984 */ /* 0x000fe20000000800 */
[----:B------:R-:W-:Y:S01]  /*117f0*/  @!PT LDS RZ, [RZ] ;  /* 0x00000000fffff984 */ /* 0x000fe20000000800 */
[----:B------:R-:W-:Y:S04]  /*11800*/  LDGSTS.E.BYPASS.LTC128B.128 [R0+0xf200], desc[UR50][R2.64], !P4 ;  /* 0x0f20000002007fae */ /* 0x000fe8000e101d72 */
[----:B------:R-:W-:Y:S04]  /*11810*/  LDGSTS.E.BYPASS.LTC128B.128 [R0+0x11a00], desc[UR50][R2.64+0x40], !P3 ;  /* 0x11a0004002007fae */ /* 0x000fe8000d901d72 */
[----:B------:R0:W-:Y:S02]  /*11820*/  LDGSTS.E.BYPASS.LTC128B.128 [R0+0x14200], desc[UR50][R2.64+0x80], !P1 ;  /* 0x1420008002007fae */ /* 0x0001e4000c901d72 */
[----:B0-----:R-:W-:-:S07]  /*11830*/  IMAD.MOV.U32 R3, RZ, RZ, R14 ;  /* 0x000000ffff037224 */ /* 0x001fce00078e000e */
[----:B------:R-:W-:Y:S05]  /*11840*/  WARPSYNC.COLLECTIVE R15, `(.L_x_3781) ;  /* 0x000000000f087348 */ /* 0x000fea0003c00000 */
[----:B------:R0:W1:Y:S02]  /*11850*/  SHFL.IDX P6, R14, R13, R12, R11 ;  /* 0x0000000c0d0e7389 */ /* 0x00006400000c000b */
[----:B01----:R-:W-:Y:S01]  /*11860*/  ENDCOLLECTIVE ;  /* 0x000000000000791b */ /* 0x003fe20003800000 */
.L_x_3781:
[----:B------:R-:W-:Y:S02]  /*11870*/  IMAD.MOV.U32 R13, RZ, RZ, R10 ;  /* 0x000000ffff0d7224 */ /* 0x000fe400078e000a */
[----:B------:R-:W-:Y:S02]  /*11880*/  IMAD.MOV.U32 R12, RZ, RZ, 0x2 ;  /* 0x00000002ff0c7424 */ /* 0x000fe400078e00ff */
[----:B------:R-:W-:-:S07]  /*11890*/  IMAD.MOV.U32 R2, RZ, RZ, R14 ;  /* 0x000000ffff027224 */ /* 0x000fce00078e000e */
[----:B------:R-:W-:Y:S05]  /*118a0*/  WARPSYNC.COLLECTIVE R15, `(.L_x_3782) ;  /* 0x000000000f087348 */ /* 0x000fea0003c00000 */
[----:B------:R0:W1:Y:S02]  /*118b0*/  SHFL.IDX P6, R14, R13, R12, R11 ;  /* 0x0000000c0d0e7389 */ /* 0x00006400000c000b */
[----:B01----:R-:W-:Y:S01]  /*118c0*/  ENDCOLLECTIVE ;  /* 0x000000000000791b */ /* 0x003fe20003800000 */
.L_x_3782:
        /* <DEDUP_REMOVED lines=13> */
.L_x_3783:
[----:B------:R-:W-:Y:S02]  /*119a0*/  IMAD.MOV.U32 R13, RZ, RZ, R10 ;  /* 0x000000ffff0d7224 */ /* 0x000fe400078e000a */
[----:B------:R-:W-:Y:S02]  /*119b0*/  IMAD.MOV.U32 R12, RZ, RZ, 0x3 ;  /* 0x00000003ff0c7424 */ /* 0x000fe400078e00ff */
[----:B------:R-:W-:-:S07]  /*119c0*/  IMAD.MOV.U32 R2, RZ, RZ, R14 ;  /* 0x000000ffff027224 */ /* 0x000fce00078e000e */
[----:B------:R-:W-:Y:S05]  /*119d0*/  WARPSYNC.COLLECTIVE R15, `(.L_x_3784) ;  /* 0x000000000f087348 */ /* 0x000fea0003c00000 */
[----:B------:R0:W1:Y:S02]  /*119e0*/  SHFL.IDX P6, R14, R13, R12, R11 ;  /* 0x0000000c0d0e7389 */ /* 0x00006400000c000b */
[----:B01----:R-:W-:Y:S01]  /*119f0*/  ENDCOLLECTIVE ;  /* 0x000000000000791b */ /* 0x003fe20003800000 */
.L_x_3784:
        /* <DEDUP_REMOVED lines=13> */
.L_x_3785:
[----:B------:R-:W-:Y:S02]  /*11ad0*/  IMAD.MOV.U32 R13, RZ, RZ, R20 ;  /* 0x000000ffff0d7224 */ /* 0x000fe400078e0014 */
[----:B------:R-:W-:Y:S02]  /*11ae0*/  IMAD.MOV.U32 R12, RZ, RZ, RZ ;  /* 0x000000ffff0c7224 */ /* 0x000fe400078e00ff */
[----:B------:R-:W-:-:S07]  /*11af0*/  IMAD.MOV.U32 R2, RZ, RZ, R14 ;  /* 0x000000ffff027224 */ /* 0x000fce00078e000e */
[----:B------:R-:W-:Y:S05]  /*11b00*/  WARPSYNC.COLLECTIVE R15, `(.L_x_3786) ;  /* 0x000000000f087348 */ /* 0x000fea0003c00000 */
[----:B------:R0:W1:Y:S02]  /*11b10*/  SHFL.IDX P6, R14, R13, R12, R11 ;  /* 0x0000000c0d0e7389 */ /* 0x00006400000c000b */
[----:B01----:R-:W-:Y:S01]  /*11b20*/  ENDCOLLECTIVE ;  /* 0x000000000000791b */ /* 0x003fe20003800000 */
.L_x_3786:
        /* <DEDUP_REMOVED lines=13> */
.L_x_3787:
[----:B------:R-:W-:Y:S01]  /*11c00*/  IMAD.MOV.U32 R2, RZ, RZ, R14 ;  /* 0x000000ffff027224 */ /* 0x000fe200078e000e */
[----:B------:R-:W-:Y:S06]  /*11c10*/  BRA `(.L_x_3788) ;  /* 0xffffffc0004c7947 */ /* 0x000fec000383ffff */
.L_x_3703:
[----:B---3--:R3:W4:Y:S02]  /*11c20*/  SYNCS.PHASECHK.TRANS64.TRYWAIT P0, [R4+URZ+0x33440], R28 ;  /* 0x0334401c040075a7 */ /* 0x008724000800017f */
[----:B----4-:R-:W-:Y:S05]  /*11c30*/  @!P0 NANOSLEEP.SYNCS 0x989680 ;  /* 0x009896800000895d */ /* 0x010fea0003900000 */
[----:B------:R-:W4:Y:S02]  /*11c40*/  @!P0 SYNCS.PHASECHK.TRANS64 P0, [R4+URZ+0x33440], R28 ;  /* 0x0334401c040085a7 */ /* 0x000f24000800007f */
[----:B----4-:R-:W-:Y:S05]  /*11c50*/  @!P0 BRA `(.L_x_3703) ;  /* 0xfffffffc00f08947 */ /* 0x010fea000383ffff */
[----:B------:R-:W-:Y:S05]  /*11c60*/  BRA `(.L_x_3789) ;  /* 0xffffffc000a47947 */ /* 0x000fea000383ffff */
.L_x_3704:
        /* <DEDUP_REMOVED lines=8> */
.L_x_3791:
[----:B------:R-:W-:Y:S05]  /*11cf0*/  BSYNC B0 ;  /* 0x0000000000007941 */ /* 0x000fea0003800000 */
.L_x_3790:
        /* <DEDUP_REMOVED lines=8> */
.L_x_3792:
[----:B------:R-:W-:Y:S02]  /*11d80*/  IMAD.MOV.U32 R13, RZ, RZ, R21 ;  /* 0x000000ffff0d7224 */ /* 0x000fe400078e0015 */
[----:B------:R-:W-:Y:S01]  /*11d90*/  IMAD.MOV.U32 R12, RZ, RZ, 0x1 ;  /* 0x00000001ff0c7424 */ /* 0x000fe200078e00ff */
[----:B------:R-:W-:-:S13]  /*11da0*/  IADD3 R2, P0, R36, R14, RZ ;  /* 0x0000000e24027210 */ /* 0x000fda0007f1e0ff */
[----:B------:R-:W-:Y:S05]  /*11db0*/  WARPSYNC.COLLECTIVE R15, `(.L_x_3793) ;  /* 0x000000000f087348 */ /* 0x000fea0003c00000 */
[----:B------:R0:W1:Y:S02]  /*11dc0*/  SHFL.IDX P6, R14, R13, R12, R11 ;  /* 0x0000000c0d0e7389 */ /* 0x00006400000c000b */
[----:B01----:R-:W-:Y:S01]  /*11dd0*/  ENDCOLLECTIVE ;  /* 0x000000000000791b */ /* 0x003fe20003800000 */
.L_x_3793:
[----:B------:R-:W-:-:S05]  /*11de0*/  IMAD.X R3, RZ, RZ, R3, P0 ;  /* 0x000000ffff037224 */ /* 0x000fca00000e0603 */
[----:B------:R-:W-:Y:S01]  /*11df0*/  @!PT LDS RZ, [RZ] ;  /* 0x00000000fffff984 */ /* 0x000fe20000000800 */
[----:B------:R-:W-:Y:S01]  /*11e00*/  @!PT LDS RZ, [RZ] ;  /* 0x00000000fffff984 */ /* 0x000fe20000000800 */
[----:B------:R-:W-:Y:S01]  /*11e10*/  @!PT LDS RZ, [RZ] ;  /* 0x00000000fffff984 */ /* 0x000fe20000000800 */
[----:B------:R-:W-:Y:S04]  /*11e20*/  LDGSTS.E.BYPASS.LTC128B.128 [R0+0x24200], desc[UR50][R2.64], !P4 ;  /* 0x2420000002007fae */ /* 0x000fe8000e101d72 */
[----:B------:R-:W-:Y:S01]  /*11e30*/  LDGSTS.E.BYPASS.LTC128B.128 [R0+0x26a00], desc[UR50][R2.64+0x40], !P3 ;  /* 0x26a0004002007fae */ /* 0x000fe2000d901d72 */
[----:B------:R-:W-:-:S03]  /*11e40*/  IMAD.MOV.U32 R13, RZ, RZ, R20 ;  /* 0x000000ffff0d7224 */ /* 0x000fc600078e0014 */
[----:B------:R0:W-:Y:S02]  /*11e50*/  LDGSTS.E.BYPASS.LTC128B.128 [R0+0x29200], desc[UR50][R2.64+0x80], !P1 ;  /* 0x2920008002007fae */ /* 0x0001e4000c901d72 */
[----:B0-----:R-:W-:-:S07]  /*11e60*/  IMAD.MOV.U32 R3, RZ, RZ, R14 ;  /* 0x000000ffff037224 */ /* 0x001fce00078e000e */
[----:B------:R-:W-:Y:S05]  /*11e70*/  WARPSYNC.COLLECTIVE R15, `(.L_x_3794) ;  /* 0x000000000f087348 */ /* 0x000fea0003c00000 */
[----:B------:R0:W1:Y:S02]  /*11e80*/  SHFL.IDX P6, R14, R13, R12, R11 ;  /* 0x0000000c0d0e7389 */ /* 0x00006400000c000b */
[----:B01----:R-:W-:Y:S01]  /*11e90*/  ENDCOLLECTIVE ;  /* 0x000000000000791b */ /* 0x003fe20003800000 */
.L_x_3794:
[----:B------:R-:W-:Y:S02]  /*11ea0*/  IMAD.MOV.U32 R13, RZ, RZ, R21 ;  /* 0x000000ffff0d7224 */ /* 0x000fe400078e0015 */
[----:B------:R-:W-:Y:S01]  /*11eb0*/  IMAD.MOV.U32 R12, RZ, RZ, 0x2 ;  /* 0x00000002ff0c7424 */ /* 0x000fe200078e00ff */
[----:B------:R-:W-:-:S13]  /*11ec0*/  IADD3 R2, P0, R36, R14, RZ ;  /* 0x0000000e24027210 */ /* 0x000fda0007f1e0ff */
[----:B------:R-:W-:Y:S05]  /*11ed0*/  WARPSYNC.COLLECTIVE R15, `(.L_x_3795) ;  /* 0x000000000f087348 */ /* 0x000fea0003c00000 */
[----:B------:R0:W1:Y:S02]  /*11ee0*/  SHFL.IDX P6, R14, R13, R12, R11 ;  /* 0x0000000c0d0e7389 */ /* 0x00006400000c000b */
[----:B01----:R-:W-:Y:S01]  /*11ef0*/  ENDCOLLECTIVE ;  /* 0x000000000000791b */ /* 0x003fe20003800000 */
.L_x_3795:
        /* <DEDUP_REMOVED lines=12> */
.L_x_3796:
[----:B------:R-:W-:Y:S02]  /*11fc0*/  IMAD.MOV.U32 R13, RZ, RZ, R21 ;  /* 0x000000ffff0d7224 */ /* 0x000fe400078e0015 */
[----:B------:R-:W-:Y:S02]  /*11fd0*/  IMAD.MOV.U32 R12, RZ, RZ, 0x3 ;  /* 0x00000003ff0c7424 */ /* 0x000fe400078e00ff */
[----:B------:R-:W-:-:S07]  /*11fe0*/  IMAD.MOV.U32 R2, RZ, RZ, R14 ;  /* 0x000000ffff027224 */ /* 0x000fce00078e000e */
[----:B------:R-:W-:Y:S05]  /*11ff0*/  WARPSYNC.COLLECTIVE R15, `(.L_x_3797) ;  /* 0x000000000f087348 */ /* 0x000fea0003c00000 */
[----:B------:R0:W1:Y:S02]  /*12000*/  SHFL.IDX P6, R14, R13, R12, R11 ;  /* 0x0000000c0d0e7389 */ /* 0x00006400000c000b */
[----:B01----:R-:W-:Y:S01]  /*12010*/  ENDCOLLECTIVE ;  /* 0x000000000000791b */ /* 0x003fe20003800000 */
.L_x_3797:
        /* <DEDUP_REMOVED lines=13> */
.L_x_3798:
[----:B------:R-:W-:Y:S02]  /*120f0*/  IMAD.MOV.U32 R13, RZ, RZ, R25 ;  /* 0x000000ffff0d7224 */ /* 0x000fe400078e0019 */
[----:B------:R-:W-:Y:S02]  /*12100*/  IMAD.MOV.U32 R12, RZ, RZ, RZ ;  /* 0x000000ffff0c7224 */ /* 0x000fe400078e00ff */
[----:B------:R-:W-:-:S07]  /*12110*/  IMAD.MOV.U32 R2, RZ, RZ, R14 ;  /* 0x000000ffff027224 */ /* 0x000fce00078e000e */
[----:B------:R-:W-:Y:S05]  /*12120*/  WARPSYNC.COLLECTIVE R15, `(.L_x_3799) ;  /* 0x000000000f087348 */ /* 0x000fea0003c00000 */
[----:B------:R0:W1:Y:S02]  /*12130*/  SHFL.IDX P6, R14, R13, R12, R11 ;  /* 0x0000000c0d0e7389 */ /* 0x00006400000c000b */
[----:B01----:R-:W-:Y:S01]  /*12140*/  ENDCOLLECTIVE ;  /* 0x000000000000791b */ /* 0x003fe20003800000 */
.L_x_3799:
        /* <DEDUP_REMOVED lines=13> */
.L_x_3800:
[----:B------:R-:W-:Y:S05]  /*12220*/  BRA `(.L_x_3801) ;  /* 0xffffffc000347947 */ /* 0x000fea000383ffff */
.L_x_3709:
[----:B0-----:R0:W1:Y:S02]  /*12230*/  SYNCS.PHASECHK.TRANS64.TRYWAIT P1, [R2+URZ+0x33470], R3 ;  /* 0x03347003020075a7 */ /* 0x001064000802017f */
[----:B-1----:R-:W-:Y:S05]  /*12240*/  @!P1 NANOSLEEP.SYNCS 0x989680 ;  /* 0x009896800000995d */ /* 0x002fea0003900000 */
[----:B------:R-:W1:Y:S02]  /*12250*/  @!P1 SYNCS.PHASECHK.TRANS64 P1, [R2+URZ+0x33470], R3 ;  /* 0x03347003020095a7 */ /* 0x000e64000802007f */
[----:B-1----:R-:W-:Y:S05]  /*12260*/  @!P1 BRA `(.L_x_3709) ;  /* 0xfffffffc00f09947 */ /* 0x002fea000383ffff */
[----:B------:R-:W-:Y:S05]  /*12270*/  BRA `(.L_x_3802) ;  /* 0xffffffc000a07947 */ /* 0x000fea000383ffff */
.L_x_3711:
[----:B0-----:R0:W1:Y:S02]  /*12280*/  SYNCS.PHASECHK.TRANS64.TRYWAIT P1, [R2+URZ+0x33460], R3 ;  /* 0x03346003020075a7 */ /* 0x001064000802017f */
[----:B-1----:R-:W-:Y:S05]  /*12290*/  @!P1 NANOSLEEP.SYNCS 0x989680 ;  /* 0x009896800000995d */ /* 0x002fea0003900000 */
[----:B------:R-:W1:Y:S02]  /*122a0*/  @!P1 SYNCS.PHASECHK.TRANS64 P1, [R2+URZ+0x33460], R3 ;  /* 0x03346003020095a7 */ /* 0x000e64000802007f */
[----:B-1----:R-:W-:Y:S05]  /*122b0*/  @!P1 BRA `(.L_x_3711) ;  /* 0xfffffffc00f09947 */ /* 0x002fea000383ffff */
[----:B------:R-:W-:Y:S05]  /*122c0*/  BRA `(.L_x_3803) ;  /* 0xffffffc000b07947 */ /* 0x000fea000383ffff */
.L_x_3717:
[----:B0-----:R0:W1:Y:S02]  /*122d0*/  SYNCS.PHASECHK.TRANS64.TRYWAIT P1, [R2+URZ+0x33470], R3 ;  /* 0x03347003020075a7 */ /* 0x001064000802017f */
[----:B-1----:R-:W-:Y:S05]  /*122e0*/  @!P1 NANOSLEEP.SYNCS 0x989680 ;  /* 0x009896800000995d */ /* 0x002fea0003900000 */
[----:B------:R-:W1:Y:S02]  /*122f0*/  @!P1 SYNCS.PHASECHK.TRANS64 P1, [R2+URZ+0x33470], R3 ;  /* 0x03347003020095a7 */ /* 0x000e64000802007f */
[----:B-1----:R-:W-:Y:S05]  /*12300*/  @!P1 BRA `(.L_x_3717) ;  /* 0xfffffffc00f09947 */ /* 0x002fea000383ffff */
[----:B------:R-:W-:Y:S05]  /*12310*/  BRA `(.L_x_3804) ;  /* 0xffffffcc00707947 */ /* 0x000fea000383ffff */
.L_x_3719:
[----:B0-----:R0:W1:Y:S02]  /*12320*/  SYNCS.PHASECHK.TRANS64.TRYWAIT P1, [R2+URZ+0x33460], R5 ;  /* 0x03346005020075a7 */ /* 0x001064000802017f */
[----:B-1----:R-:W-:Y:S05]  /*12330*/  @!P1 NANOSLEEP.SYNCS 0x989680 ;  /* 0x009896800000995d */ /* 0x002fea0003900000 */
[----:B------:R-:W1:Y:S02]  /*12340*/  @!P1 SYNCS.PHASECHK.TRANS64 P1, [R2+URZ+0x33460], R5 ;  /* 0x03346005020095a7 */ /* 0x000e64000802007f */
[----:B-1----:R-:W-:Y:S05]  /*12350*/  @!P1 BRA `(.L_x_3719) ;  /* 0xfffffffc00f09947 */ /* 0x002fea000383ffff */
[----:B------:R-:W-:Y:S05]  /*12360*/  BRA `(.L_x_3805) ;  /* 0xffffffcc00847947 */ /* 0x000fea000383ffff */
.L_x_3723:
[----:B0-----:R0:W1:Y:S02]  /*12370*/  SYNCS.PHASECHK.TRANS64.TRYWAIT P0, [R5+URZ+0x33420], R0 ;  /* 0x03342000050075a7 */ /* 0x001064000800017f */
[----:B-1----:R-:W-:Y:S05]  /*12380*/  @!P0 NANOSLEEP.SYNCS 0x989680 ;  /* 0x009896800000895d */ /* 0x002fea0003900000 */
[----:B------:R-:W1:Y:S02]  /*12390*/  @!P0 SYNCS.PHASECHK.TRANS64 P0, [R5+URZ+0x33420], R0 ;  /* 0x03342000050085a7 */ /* 0x000e64000800007f */
[----:B-1----:R-:W-:Y:S05]  /*123a0*/  @!P0 BRA `(.L_x_3723) ;  /* 0xfffffffc00f08947 */ /* 0x002fea000383ffff */
[----:B------:R-:W-:Y:S05]  /*123b0*/  BRA `(.L_x_3806) ;  /* 0xffffffd800547947 */ /* 0x000fea000383ffff */
.L_x_3727:
[----:B0-----:R0:W1:Y:S02]  /*123c0*/  SYNCS.PHASECHK.TRANS64.TRYWAIT P1, [R3+URZ+0x33440], R2 ;  /* 0x03344002030075a7 */ /* 0x001064000802017f */
[----:B-1----:R-:W-:Y:S05]  /*123d0*/  @!P1 NANOSLEEP.SYNCS 0x989680 ;  /* 0x009896800000995d */ /* 0x002fea0003900000 */
[----:B------:R-:W1:Y:S02]  /*123e0*/  @!P1 SYNCS.PHASECHK.TRANS64 P1, [R3+URZ+0x33440], R2 ;  /* 0x03344002030095a7 */ /* 0x000e64000802007f */
[----:B-1----:R-:W-:Y:S05]  /*123f0*/  @!P1 BRA `(.L_x_3727) ;  /* 0xfffffffc00f09947 */ /* 0x002fea000383ffff */
[----:B------:R-:W-:Y:S05]  /*12400*/  BRA `(.L_x_3807) ;  /* 0xffffffd800947947 */ /* 0x000fea000383ffff */
.L_x_3729:
[----:B-1----:R1:W2:Y:S02]  /*12410*/  SYNCS.PHASECHK.TRANS64.TRYWAIT P1, [R5+URZ+0x33440], R0 ;  /* 0x03344000050075a7 */ /* 0x0022a4000802017f */
[----:B--2---:R-:W-:Y:S05]  /*12420*/  @!P1 NANOSLEEP.SYNCS 0x989680 ;  /* 0x009896800000995d */ /* 0x004fea0003900000 */
[----:B------:R-:W2:Y:S02]  /*12430*/  @!P1 SYNCS.PHASECHK.TRANS64 P1, [R5+URZ+0x33440], R0 ;  /* 0x03344000050095a7 */ /* 0x000ea4000802007f */
[----:B--2---:R-:W-:Y:S05]  /*12440*/  @!P1 BRA `(.L_x_3729) ;  /* 0xfffffffc00f09947 */ /* 0x004fea000383ffff */
[----:B------:R-:W-:Y:S05]  /*12450*/  BRA `(.L_x_3808) ;  /* 0xffffffd800a07947 */ /* 0x000fea000383ffff */
.L_x_3731:
[----:B--2---:R2:W3:Y:S02]  /*12460*/  SYNCS.PHASECHK.TRANS64.TRYWAIT P1, [R3+URZ+0x33460], R2 ;  /* 0x03346002030075a7 */ /* 0x0044e4000802017f */
[----:B---3--:R-:W-:Y:S05]  /*12470*/  @!P1 NANOSLEEP.SYNCS 0x989680 ;  /* 0x009896800000995d */ /* 0x008fea0003900000 */
[----:B------:R-:W3:Y:S02]  /*12480*/  @!P1 SYNCS.PHASECHK.TRANS64 P1, [R3+URZ+0x33460], R2 ;  /* 0x03346002030095a7 */ /* 0x000ee4000802007f */
[----:B---3--:R-:W-:Y:S05]  /*12490*/  @!P1 BRA `(.L_x_3731) ;  /* 0xfffffffc00f09947 */ /* 0x008fea000383ffff */
[----:B------:R-:W-:Y:S05]  /*124a0*/  BRA `(.L_x_3809) ;  /* 0xffffffd8009c7947 */ /* 0x000fea000383ffff */
.L_x_3733:
[----:B---3--:R3:W4:Y:S02]  /*124b0*/  SYNCS.PHASECHK.TRANS64.TRYWAIT P1, [R5+URZ+0x33460], R0 ;  /* 0x03346000050075a7 */ /* 0x008724000802017f */
[----:B----4-:R-:W-:Y:S05]  /*124c0*/  @!P1 NANOSLEEP.SYNCS 0x989680 ;  /* 0x009896800000995d */ /* 0x010fea0003900000 */
[----:B------:R-:W4:Y:S02]  /*124d0*/  @!P1 SYNCS.PHASECHK.TRANS64 P1, [R5+URZ+0x33460], R0 ;  /* 0x03346000050095a7 */ /* 0x000f24000802007f */
[----:B----4-:R-:W-:Y:S05]  /*124e0*/  @!P1 BRA `(.L_x_3733) ;  /* 0xfffffffc00f09947 */ /* 0x010fea000383ffff */
[----:B------:R-:W-:Y:S05]  /*124f0*/  BRA `(.L_x_3810) ;  /* 0xffffffd800987947 */ /* 0x000fea000383ffff */
.L_x_3735:
[----:B----4-:R4:W0:Y:S02]  /*12500*/  SYNCS.PHASECHK.TRANS64.TRYWAIT P1, [R3+URZ+0x33480], R2 ;  /* 0x03348002030075a7 */ /* 0x010824000802017f */
[----:B0-----:R-:W-:Y:S05]  /*12510*/  @!P1 NANOSLEEP.SYNCS 0x989680 ;  /* 0x009896800000995d */ /* 0x001fea0003900000 */
[----:B------:R-:W0:Y:S02]  /*12520*/  @!P1 SYNCS.PHASECHK.TRANS64 P1, [R3+URZ+0x33480], R2 ;  /* 0x03348002030095a7 */ /* 0x000e24000802007f */
[----:B0-----:R-:W-:Y:S05]  /*12530*/  @!P1 BRA `(.L_x_3735) ;  /* 0xfffffffc00f09947 */ /* 0x001fea000383ffff */
[----:B------:R-:W-:Y:S05]  /*12540*/  BRA `(.L_x_3811) ;  /* 0xffffffd800947947 */ /* 0x000fea000383ffff */
.L_x_3812:
        /* <DEDUP_REMOVED lines=11> */
.L_x_15834:


//--------------------- .text._ZN7cutlass13device_kernelIN5flash11enable_sm90INS1_16FlashAttnFwdSm90INS1_25CollectiveMainloopFwdSm90ILi2EN4cute5tupleIJNS5_1CILi1EEES8_S8_EEENS6_IJNS7_ILi128EEENS7_ILi160EEENS7_ILi192EEEEEELi192ENS_12float_e4m3_tEfNS_4arch4Sm90ELb0ELb0ELb0ELb1ELb1ELb0ELb0ELb1ELb1ELb1ELb0ELb0EEENS1_21CollectiveEpilogueFwdINS6_IJSA_SC_SB_EEES9_NS_10bfloat16_tESG_Li256ELb1ELb1ELb0ELb1EEENS1_36VarlenDynamicPersistentTileSchedulerILi128ELi160ELi256ELi128ELb0ELb1ELb1ELb0ELb1ELb1EEEEEEEEEvNT_6ParamsE --------------------------
	.section	.text._ZN7cutlass13device_kernelIN5flash11enable_sm90INS1_16FlashAttnFwdSm90INS1_25CollectiveMainloopFwdSm90ILi2EN4cute5tupleIJNS5_1CILi1EEES8_S8_EEENS6_IJNS7_ILi128EEENS7_ILi160EEENS7_ILi192EEEEEELi192ENS_12float_e4m3_tEfNS_4arch4Sm90ELb0ELb0ELb0ELb1ELb1ELb0ELb0ELb1ELb1ELb1ELb0ELb0EEENS1_21CollectiveEpilogueFwdINS6_IJSA_SC_SB_EEES9_NS_10bfloat16_tESG_Li256ELb1ELb1ELb0ELb1EEENS1_36VarlenDynamicPersistentTileSchedulerILi128ELi160ELi256ELi128ELb0ELb1ELb1ELb0ELb1ELb1EEEEEEEEEvNT_6ParamsE,"ax",@progbits
	.align	128
.text._ZN7cutlass13device_kernelIN5flash11enable_sm90INS1_16FlashAttnFwdSm90INS1_25CollectiveMainloopFwdSm90ILi2EN4cute5tupleIJNS5_1CILi1EEES8_S8_EEENS6_IJNS7_ILi128EEENS7_ILi160EEENS7_ILi192EEEEEELi192ENS_12float_e4m3_tEfNS_4arch4Sm90ELb0ELb0ELb0ELb1ELb1ELb0ELb0ELb1ELb1ELb1ELb0ELb0EEENS1_21CollectiveEpilogueFwdINS6_IJSA_SC_SB_EEES9_NS_10bfloat16_tESG_Li256ELb1ELb1ELb0ELb1EEENS1_36VarlenDynamicPersistentTileSchedulerILi128ELi160ELi256ELi128ELb0ELb1ELb1ELb0ELb1ELb1EEEEEEEEEvNT_6ParamsE:
        .type           _ZN7cutlass13device_kernelIN5flash11enable_sm90INS1_16FlashAttnFwdSm90INS1_25CollectiveMainloopFwdSm90ILi2EN4cute5tupleIJNS5_1CILi1EEES8_S8_EEENS6_IJNS7_ILi128EEENS7_ILi160EEENS7_ILi192EEEEEELi192ENS_12float_e4m3_tEfNS_4arch4Sm90ELb0ELb0ELb0ELb1ELb1ELb0ELb0ELb1ELb1ELb1ELb0ELb0EEENS1_21CollectiveEpilogueFwdINS6_IJSA_SC_SB_EEES9_NS_10bfloat16_tESG_Li256ELb1ELb1ELb0ELb1EEENS1_36VarlenDynamicPersistentTileSchedulerILi128ELi160ELi256ELi128ELb0ELb1ELb1ELb0ELb1ELb1EEEEEEEEEvNT_6ParamsE,@function
        .size           _ZN7cutlass13device_kernelIN5flash11enable_sm90INS1_16FlashAttnFwdSm90INS1_25CollectiveMainloopFwdSm90ILi2EN4cute5tupleIJNS5_1CILi1EEES8_S8_EEENS6_IJNS7_ILi128EEENS7_ILi160EEENS7_ILi192EEEEEELi192ENS_12float_e4m3_tEfNS_4arch4Sm90ELb0ELb0ELb0ELb1ELb1ELb0ELb0ELb1ELb1ELb1ELb0ELb0EEENS1_21CollectiveEpilogueFwdINS6_IJSA_SC_SB_EEES9_NS_10bfloat16_tESG_Li256ELb1ELb1ELb0ELb1EEENS1_36VarlenDynamicPersistentTileSchedulerILi128ELi160ELi256ELi128ELb0ELb1ELb1ELb0ELb1ELb1EEEEEEEEEvNT_6ParamsE,(.L_x_15835 - _ZN7cutlass13device_kernelIN5flash11enable_sm90INS1_16FlashAttnFwdSm90INS1_25CollectiveMainloopFwdSm90ILi2EN4cute5tupleIJNS5_1CILi1EEES8_S8_EEENS6_IJNS7_ILi128EEENS7_ILi160EEENS7_ILi192EEEEEELi192ENS_12float_e4m3_tEfNS_4arch4Sm90ELb0ELb0ELb0ELb1ELb1ELb0ELb0ELb1ELb1ELb1ELb0ELb0EEENS1_21CollectiveEpilogueFwdINS6_IJSA_SC_SB_EEES9_NS_10bfloat16_tESG_Li256ELb1ELb1ELb0ELb1EEENS1_36VarlenDynamicPersistentTileSchedulerILi128ELi160ELi256ELi128ELb0ELb1ELb1ELb0ELb1ELb1EEEEEEEEEvNT_6ParamsE)
        .other          _ZN7cutlass13device_kernelIN5flash11enable_sm90INS1_16FlashAttnFwdSm90INS1_25CollectiveMainloopFwdSm90ILi2EN4cute5tupleIJNS5_1CILi1EEES8_S8_EEENS6_IJNS7_ILi128EEENS7_ILi160EEENS7_ILi192EEEEEELi192ENS_12float_e4m3_tEfNS_4arch4Sm90ELb0ELb0ELb0ELb1ELb1ELb0ELb0ELb1ELb1ELb1ELb0ELb0EEENS1_21CollectiveEpilogueFwdINS6_IJSA_SC_SB_EEES9_NS_10bfloat16_tESG_Li256ELb1ELb1ELb0ELb1EEENS1_36VarlenDynamicPersistentTileSchedulerILi128ELi160ELi256ELi128ELb0ELb1ELb1ELb0ELb1ELb1EEEEEEEEEvNT_6ParamsE,@"STO_CUDA_ENTRY STV_DEFAULT"
_ZN7cutlass13device_kernelIN5flash11enable_sm90INS1_16FlashAttnFwdSm90INS1_25CollectiveMainloopFwdSm90ILi2EN4cute5tupleIJNS5_1CILi1EEES8_S8_EEENS6_IJNS7_ILi128EEENS7_ILi160EEENS7_ILi192EEEEEELi192ENS_12float_e4m3_tEfNS_4arch4Sm90ELb0ELb0ELb0ELb1ELb1ELb0ELb0ELb1ELb1ELb1ELb0ELb0EEENS1_21CollectiveEpilogueFwdINS6_IJSA_SC_SB_EEES9_NS_10bfloat16_tESG_Li256ELb1ELb1ELb0ELb1EEENS1_36VarlenDynamicPersistentTileSchedulerILi128ELi160ELi256ELi128ELb0ELb1ELb1ELb0ELb1ELb1EEEEEEEEEvNT_6ParamsE:
        /* <DEDUP_REMOVED lines=45> */
.L_x_3813:
        /* <DEDUP_REMOVED lines=22> */
.L_x_3814:
        /* <DEDUP_REMOVED lines=18> */
.L_x_3815:
        /* <DEDUP_REMOVED lines=22> */
.L_x_3816:
        /* <DEDUP_REMOVED lines=24> */
.L_x_3817:
        /* <DEDUP_REMOVED lines=8> */
.L_x_3819:
        /* <DEDUP_REMOVED lines=9> */
[----:B0-----:R-:W-:-:S04]  /*0940*/  LOP3.LUT R0, R2, 0xffffff80, RZ, 0xc0, !PT ;  /* 0xffffff8002007812 */ /* 0x001fc800078ec0ff */
        /* <DEDUP_REMOVED lines=8> */
[----:B------:R-:W-:Y:S01]  /*09d0*/  VIADD R228, R2, 0xffffff80 ;  /* 0xffffff8002e47836 */ /* 0x000fe20000000000 */
[----:B------:R-:W-:Y:S01]  /*09e0*/  R2UR UR5, R61 ;  /* 0x000000003d0572ca */ /* 0x000fe200000e0000 */
[----:B------:R-:W-:Y:S01]  /*09f0*/  IMAD.MOV.U32 R222, RZ, RZ, -0x2 ;  /* 0xfffffffeffde7424 */ /* 0x000fe200078e00ff */
[----:B------:R-:W-:Y:S01]  /*0a00*/  R2UR UR47, R62 ;  /* 0x000000003e2f72ca */ /* 0x000fe200000e0000 */
[----:B------:R-:W-:Y:S01]  /*0a10*/  ULOP3.LUT UR46, UR36, 0x1, URZ, 0xfc, !UPT ;  /* 0x00000001242e7892 */ /* 0x000fe2000f8efc3f */
[----:B------:R-:W-:Y:S01]  /*0a20*/  SHF.R.S32.HI R3, RZ, 0x1f, R228 ;  /* 0x0000001fff037819 */ /* 0x000fe200000114e4 */
[----:B------:R-:W-:Y:S01]  /*0a30*/  UMOV UR45, URZ ;  /* 0x0000003f002d7c82 */ /* 0x000fe20008000000 */
[----:B------:R-:W-:Y:S01]  /*0a40*/  UMOV UR44, URZ ;  /* 0x0000003f002c7c82 */ /* 0x000fe20008000000 */
[----:B------:R-:W-:Y:S01]  /*0a50*/  UMOV UR43, URZ ;  /* 0x0000003f002b7c82 */ /* 0x000fe20008000000 */
[CC--:B------:R-:W-:Y:S02]  /*0a60*/  LEA.HI R5, R3.reuse, R228.reuse, RZ, 0x7 ;  /* 0x000000e403057211 */ /* 0x0c0fe400078f38ff */
[----:B------:R-:W-:-:S02]  /*0a70*/  LEA.HI R0, R3, R228, RZ, 0x4 ;  /* 0x000000e403007211 */ /* 0x000fc400078f20ff */
[----:B------:R-:W-:Y:S02]  /*0a80*/  LOP3.LUT R7, R5, 0xffffff80, RZ, 0xc0, !PT ;  /* 0xffffff8005077812 */ /* 0x000fe400078ec0ff */
[----:B------:R-:W-:Y:S02]  /*0a90*/  LEA.HI R2, R3, R228, RZ, 0x5 ;  /* 0x000000e403027211 */ /* 0x000fe400078f28ff */
[----:B------:R-:W-:Y:S01]  /*0aa0*/  SHF.R.S32.HI R9, RZ, 0x4, R0 ;  /* 0x00000004ff097819 */ /* 0x000fe20000011400 */
[----:B------:R-:W-:Y:S01]  /*0ab0*/  IMAD.IADD R22, R228, 0x1, -R7 ;  /* 0x00000001e4167824 */ /* 0x000fe200078e0a07 */
[----:B------:R-:W-:Y:S01]  /*0ac0*/  LOP3.LUT R7, R0, 0x3fffff0, RZ, 0xc0, !PT ;  /* 0x03fffff000077812 */ /* 0x000fe200078ec0ff */
[----:B------:R-:W-:Y:S01]  /*0ad0*/  IMAD.SHL.U32 R2, R2, 0x20, RZ ;  /* 0x0000002002027824 */ /* 0x000fe200078e00ff */
[----:B------:R-:W-:Y:S02]  /*0ae0*/  LEA.HI R0, R0, R9, RZ, 0x1 ;  /* 0x0000000900007211 */ /* 0x000fe400078f08ff */
[----:B------:R-:W-:Y:S01]  /*0af0*/  SHF.R.S32.HI R11, RZ, 0x1f, R22 ;  /* 0x0000001fff0b7819 */ /* 0x000fe20000011416 */
[----:B------:R-:W-:Y:S01]  /*0b00*/  IMAD.IADD R7, R228, 0x1, -R7 ;  /* 0x00000001e4077824 */ /* 0x000fe200078e0a07 */
[----:B------:R-:W-:-:S02]  /*0b10*/  LOP3.LUT R2, R2, 0xfffffc00, RZ, 0xc0, !PT ;  /* 0xfffffc0002027812 */ /* 0x000fc400078ec0ff */
[----:B------:R-:W-:Y:S02]  /*0b20*/  LOP3.LUT R0, R0, 0x1ffffffe, RZ, 0xc0, !PT ;  /* 0x1ffffffe00007812 */ /* 0x000fe400078ec0ff */
[----:B------:R-:W-:Y:S01]  /*0b30*/  LEA.HI R4, R11, R22, RZ, 0x2 ;  /* 0x000000160b047211 */ /* 0x000fe200078f10ff */
[----:B------:R-:W-:Y:S01]  /*0b40*/  IMAD R7, R7, 0x40, R2 ;  /* 0x0000004007077824 */ /* 0x000fe200078e0202 */
[----:B------:R-:W-:Y:S01]  /*0b50*/  LEA.HI R2, R3, R228, RZ, 0x2 ;  /* 0x000000e403027211 */ /* 0x000fe200078f10ff */
[----:B------:R-:W-:Y:S01]  /*0b60*/  IMAD.IADD R0, R9, 0x1, -R0 ;  /* 0x0000000109007824 */ /* 0x000fe200078e0a00 */
[--C-:B------:R-:W-:Y:S02]  /*0b70*/  SHF.R.S32.HI R6, RZ, 0x2, R4.reuse ;  /* 0x00000002ff067819 */ /* 0x100fe40000011404 */
[----:B------:R-:W-:Y:S01]  /*0b80*/  SHF.R.S32.HI R13, RZ, 0x1f, R4 ;  /* 0x0000001fff0d7819 */ /* 0x000fe20000011404 */
[----:B------:R-:W-:Y:S01]  /*0b90*/  IMAD R224, R0, 0x8, R7 ;  /* 0x0000000800e07824 */ /* 0x000fe200078e0207 */
[----:B------:R-:W-:-:S02]  /*0ba0*/  LOP3.LUT R7, R2, 0xfffffffc, RZ, 0xc0, !PT ;  /* 0xfffffffc02077812 */ /* 0x000fc400078ec0ff */
[----:B------:R-:W-:Y:S02]  /*0bb0*/  LEA.HI R3, R3, R228, RZ, 0x3 ;  /* 0x000000e403037211 */ /* 0x000fe400078f18ff */
[----:B------:R-:W-:Y:S01]  /*0bc0*/  LEA.HI R13, R13, R6, RZ, 0x3 ;  /* 0x000000060d0d7211 */ /* 0x000fe200078f18ff */
[C---:B------:R-:W-:Y:S01]  /*0bd0*/  IMAD.IADD R0, R228.reuse, 0x1, -R7 ;  /* 0x00000001e4007824 */ /* 0x040fe200078e0a07 */
[----:B------:R-:W-:Y:S02]  /*0be0*/  SHF.R.S32.HI R220, RZ, 0x7, R5 ;  /* 0x00000007ffdc7819 */ /* 0x000fe40000011405 */
[----:B------:R-:W-:Y:S02]  /*0bf0*/  LOP3.LUT R7, R3, 0xfffffff8, RZ, 0xc0, !PT ;  /* 0xfffffff803077812 */ /* 0x000fe400078ec0ff */
[----:B------:R-:W-:Y:S02]  /*0c00*/  LOP3.LUT R13, R13, 0xfffffff8, RZ, 0xc0, !PT ;  /* 0xfffffff80d0d7812 */ /* 0x000fe400078ec0ff */
[----:B------:R-:W-:Y:S01]  /*0c10*/  LEA.HI R11, R11, R22, RZ, 0x5 ;  /* 0x000000160b0b7211 */ /* 0x000fe200078f28ff */
[----:B------:R-:W-:Y:S01]  /*0c20*/  IMAD.IADD R18, R228, 0x1, -R7 ;  /* 0x00000001e4127824 */ /* 0x000fe200078e0a07 */
[----:B------:R-:W-:Y:S01]  /*0c30*/  LEA.HI R5, R5, R220, RZ, 0x1 ;  /* 0x000000dc05057211 */ /* 0x000fe200078f08ff */
[----:B------:R-:W-:Y:S01]  /*0c40*/  IMAD.IADD R6, R6, 0x1, -R13 ;  /* 0x0000000106067824 */ /* 0x000fe200078e0a0d */
[----:B------:R-:W-:-:S02]  /*0c50*/  LEA.HI R2, R0, R0, RZ, 0x1 ;  /* 0x0000000000027211 */ /* 0x000fc400078f08ff */
[----:B------:R-:W-:Y:S02]  /*0c60*/  SHF.R.S32.HI R11, RZ, 0x5, R11 ;  /* 0x00000005ff0b7819 */ /* 0x000fe4000001140b */
[----:B------:R-:W-:Y:S02]  /*0c70*/  LOP3.LUT R5, R5, 0x3fffffe, RZ, 0xc0, !PT ;  /* 0x03fffffe05057812 */ /* 0x000fe400078ec0ff */
[----:B------:R-:W-:Y:S01]  /*0c80*/  LOP3.LUT R9, R2, 0x1ffffffe, RZ, 0xc0, !PT ;  /* 0x1ffffffe02097812 */ /* 0x000fe200078ec0ff */
[----:B------:R-:W-:Y:S01]  /*0c90*/  IMAD.SHL.U32 R2, R18, 0x8, RZ ;  /* 0x0000000812027824 */ /* 0x000fe200078e00ff */
[----:B------:R-:W-:Y:S01]  /*0ca0*/  LOP3.LUT R13, R4, 0x7ffffffc, RZ, 0xc0, !PT ;  /* 0x7ffffffc040d7812 */ /* 0x000fe200078ec0ff */
[----:B------:R-:W-:Y:S01]  /*0cb0*/  IMAD R6, R11, 0x10, R6 ;  /* 0x000000100b067824 */ /* 0x000fe200078e0206 */
[----:B------:R-:W-:Y:S01]  /*0cc0*/  SHF.R.S32.HI R19, RZ, 0x3, R3 ;  /* 0x00000003ff137819 */ /* 0x000fe20000011403 */
[----:B------:R-:W-:Y:S01]  /*0cd0*/  IMAD.IADD R5, R220, 0x1, -R5 ;  /* 0x00000001dc057824 */ /* 0x000fe200078e0a05 */
[----:B------:R-:W-:Y:S01]  /*0ce0*/  SHF.R.S32.HI R227, RZ, 0x1f, R2 ;  /* 0x0000001fffe37819 */ /* 0x000fe20000011402 */
[----:B------:R-:W-:-:S02]  /*0cf0*/  VIADD R16, R2, 0x40 ;  /* 0x0000004002107836 */ /* 0x000fc40000000000 */
[----:B------:R-:W-:Y:S02]  /*0d00*/  VIADD R17, R2, 0x80 ;  /* 0x0000008002117836 */ /* 0x000fe40000000000 */
[----:B------:R-:W-:Y:S01]  /*0d10*/  IMAD.IADD R13, R22, 0x1, -R13 ;  /* 0x00000001160d7824 */ /* 0x000fe200078e0a0d */
[----:B------:R-:W-:Y:S01]  /*0d20*/  SHF.R.S32.HI R226, RZ, 0x1f, R16 ;  /* 0x0000001fffe27819 */ /* 0x000fe20000011410 */
[----:B------:R-:W-:Y:S01]  /*0d30*/  IMAD.IADD R0, R0, 0x1, -R9 ;  /* 0x0000000100007824 */ /* 0x000fe200078e0a09 */
[----:B------:R-:W-:Y:S01]  /*0d40*/  SHF.R.S32.HI R225, RZ, 0x1f, R17 ;  /* 0x0000001fffe17819 */ /* 0x000fe20000011411 */
[----:B------:R-:W-:Y:S02]  /*0d50*/  IMAD R221, R5, 0x40, R6 ;  /* 0x0000004005dd7824 */ /* 0x000fe400078e0206 */
[----:B------:R-:W-:Y:S02]  /*0d60*/  IMAD R222, R13, R222, 0xa0 ;  /* 0x000000a00dde7424 */ /* 0x000fe400078e02de */
[----:B------:R-:W-:-:S07]  /*0d70*/  IMAD R223, R0, 0x8, R221 ;  /* 0x0000000800df7824 */ /* 0x000fce00078e02dd */
.L_x_3865:
[----:B0-2---:R-:W0:Y:S01]  /*0d80*/  LDC.64 R4, c[0x0][0xc88] ;  /* 0x00032200ff047b82 */ /* 0x005e220000000a00 */
        /* <DEDUP_REMOVED lines=65> */
[----:B----4-:R-:W4:Y:S01]  /*11a0*/  @P1 LDG.E R6, desc[UR50][R6.64] ;  /* 0x0000003206061981 */ /* 0x010f22000c1e1900 */
[----:B------:R-:W-:Y:S01]  /*11b0*/  UISETP.NE.U32.AND UP0, UPT, UR6, URZ, UPT ;  /* 0x0000003f0600728c */ /* 0x000fe2000bf05070 */
[----:B------:R-:W-:Y:S01]  /*11c0*/  IMAD.MOV.U32 R119, RZ, RZ, RZ ;  /* 0x000000ffff777224 */ /* 0x000fe200078e00ff */
[----:B------:R-:W-:Y:S01]  /*11d0*/  UMOV UR53, URZ ;  /* 0x0000003f00357c82 */ /* 0x000fe20008000000 */
[----:B------:R-:W-:Y:S01]  /*11e0*/  ULDC UR6, c[0x0][0x2f0] ;  /* 0x0000bc0000067ab9 */ /* 0x000fe20000000800 */
[----:B------:R-:W-:Y:S01]  /*11f0*/  UISETP.NE.AND.EX UP0, UPT, UR7, URZ, UPT, UP0 ;  /* 0x0000003f0700728c */ /* 0x000fe2000bf05300 */
[----:B0-----:R-:W-:Y:S01]  /*1200*/  CS2R R10, SRZ ;  /* 0x00000000000a7805 */ /* 0x001fe2000001ff00 */
        /* <DEDUP_REMOVED lines=41> */
[----:B------:R-:W-:-:S02]  /*14a0*/  IMAD.MOV.U32 R92, RZ, RZ, RZ ;  /* 0x000000ffff5c7224 */ /* 0x000fc400078e00ff */
[----:B--2---:R-:W-:Y:S01]  /*14b0*/  FMUL.FTZ R0, R3, R0 ;  /* 0x0000000003007220 */ /* 0x004fe20000410000 */
[----:B------:R-:W-:-:S03]  /*14c0*/  IMAD.MOV.U32 R3, RZ, RZ, RZ ;  /* 0x000000ffff037224 */ /* 0x000fc600078e00ff */
[----:B------:R-:W-:Y:S01]  /*14d0*/  FMUL.FTZ R0, R0, UR7 ;  /* 0x0000000700007c20 */ /* 0x000fe20008410000 */
[----:B---3--:R-:W-:Y:S02]  /*14e0*/  @P0 R2UR UR53, R4 ;  /* 0x00000000043502ca */ /* 0x008fe400000e0000 */
[----:B------:R-:W-:Y:S02]  /*14f0*/  CS2R R4, SRZ ;  /* 0x0000000000047805 */ /* 0x000fe4000001ff00 */
[----:B------:R-:W-:Y:S02]  /*1500*/  R2UR UR39, R0 ;  /* 0x00000000002772ca */ /* 0x000fe400000e0000 */
        /* <DEDUP_REMOVED lines=16> */
.L_x_3820:
[----:B------:R-:W-:Y:S01]  /*1610*/  UIADD3 UR53, -UR53, UR4, URZ ;  /* 0x0000000435357290 */ /* 0x000fe2000fffe13f */
[----:B------:R-:W-:Y:S01]  /*1620*/  CS2R R134, SRZ ;  /* 0x0000000000867805 */ /* 0x000fe2000001ff00 */
[----:B------:R-:W-:Y:S01]  /*1630*/  UMOV UR41, UR47 ;  /* 0x0000002f00297c82 */ /* 0x000fe20008000000 */
[----:B------:R-:W-:Y:S01]  /*1640*/  IMAD.MOV.U32 R93, RZ, RZ, RZ ;  /* 0x000000ffff5d7224 */ /* 0x000fe200078e00ff */
[----:B------:R-:W-:Y:S01]  /*1650*/  UISETP.GE.AND UP0, UPT, UR53, 0x1, UPT ;  /* 0x000000013500788c */ /* 0x000fe2000bf06270 */
[----:B------:R-:W-:Y:S01]  /*1660*/  CS2R R96, SRZ ;  /* 0x0000000000607805 */ /* 0x000fe2000001ff00 */
[----:B------:R-:W-:Y:S01]  /*1670*/  UIADD3 UR4, UR53, 0x9f, URZ ;  /* 0x0000009f35047890 */ /* 0x000fe2000fffe03f */
[----:B------:R-:W-:Y:S02]  /*1680*/  CS2R R136, SRZ ;  /* 0x0000000000887805 */ /* 0x000fe4000001ff00 */
[----:B------:R-:W-:Y:S02]  /*1690*/  CS2R R100, SRZ ;  /* 0x0000000000647805 */ /* 0x000fe4000001ff00 */
[----:B------:R-:W-:-:S02]  /*16a0*/  CS2R R138, SRZ ;  /* 0x00000000008a7805 */ /* 0x000fc4000001ff00 */
[----:B------:R-:W-:Y:S01]  /*16b0*/  PLOP3.LUT P1, PT, PT, PT, UP0, 0x80, 0x0 ;  /* 0x000000000000781c */ /* 0x000fe20003f2f008 */
[----:B------:R-:W-:Y:S01]  /*16c0*/  UIMAD.WIDE UR4, UR4, 0x66666667, URZ ;  /* 0x66666667040478a5 */ /* 0x000fe2000f8e023f */
[----:B------:R-:W-:Y:S02]  /*16d0*/  CS2R R104, SRZ ;  /* 0x0000000000687805 */ /* 0x000fe4000001ff00 */
[----:B------:R-:W-:Y:S01]  /*16e0*/  CS2R R140, SRZ ;  /* 0x00000000008c7805 */ /* 0x000fe2000001ff00 */
[----:B------:R-:W-:Y:S01]  /*16f0*/  IMAD.MOV.U32 R108, RZ, RZ, RZ ;  /* 0x000000ffff6c7224 */ /* 0x000fe200078e00ff */
[----:B------:R-:W-:Y:S01]  /*1700*/  USHF.R.U32.HI UR52, URZ, 0x1f, UR5 ;  /* 0x0000001f3f347899 */ /* 0x000fe20008011605 */
[----:B------:R-:W-:-:S03]  /*1710*/  IMAD.MOV.U32 R142, RZ, RZ, RZ ;  /* 0x000000ffff8e7224 */ /* 0x000fc600078e00ff */
[----:B------:R-:W-:-:S03]  /*1720*/  ULEA.HI.SX32 UR52, UR5, UR52, 0x1a ;  /* 0x0000003405347291 */ /* 0x000fc6000f8fd23f */
[----:B------:R-:W-:Y:S09]  /*1730*/  @!P1 BRA `(.L_x_3821) ;  /* 0x0000007400689947 */ /* 0x000ff20003800000 */
        /* <DEDUP_REMOVED lines=31> */
.L_x_3822:
[----:B------:R-:W-:Y:S01]  /*1930*/  ULEA.HI UR4, UR45, UR45, URZ, 0x1 ;  /* 0x0000002d2d047291 */ /* 0x000fe2000f8f083f */
[----:B------:R-:W-:-:S03]  /*1940*/  IMAD.U32 R3, RZ, RZ, UR46 ;  /* 0x0000002eff037e24 */ /* 0x000fc6000f8e00ff */
[----:B------:R-:W-:Y:S02]  /*1950*/  ULOP3.LUT UR4, UR4, 0xfffffffe, URZ, 0xc0, !UPT ;  /* 0xfffffffe04047892 */ /* 0x000fe4000f8ec03f */
[----:B------:R-:W-:Y:S02]  /*1960*/  ISETP.NE.AND P0, PT, R3, 0x3, PT ;  /* 0x000000030300780c */ /* 0x000fe40003f05270 */
[----:B------:R-:W-:-:S06]  /*1970*/  UIADD3 UR4, UR45, -UR4, URZ ;  /* 0x800000042d047290 */ /* 0x000fcc000fffe03f */
[----:B------:R-:W-:-:S05]  /*1980*/  IMAD.U32 R0, RZ, RZ, UR4 ;  /* 0x00000004ff007e24 */ /* 0x000fca000f8e00ff */
[----:B------:R-:W-:-:S04]  /*1990*/  SHF.L.U32 R0, R0, 0x1f, RZ ;  /* 0x0000001f00007819 */ /* 0x000fc800000006ff */
[----:B------:R-:W0:Y:S02]  /*19a0*/  SYNCS.PHASECHK.TRANS64.TRYWAIT P1, [UR48+0x33400], R0 ;  /* 0x03340000ff0075a7 */ /* 0x000e240008020170 */
[----:B0-----:R-:W-:Y:S05]  /*19b0*/  @!P1 BRA `(.L_x_3823) ;  /* 0x0000011400989947 */ /* 0x001fea0003800000 */
.L_x_3969:
[----:B------:R-:W-:Y:S05]  /*19c0*/  @!P0 BRA `(.L_x_3824) ;  /* 0x0000000000048947 */ /* 0x000fea0003800000 */
[----:B------:R-:W-:Y:S01]  /*19d0*/  BPT.TRAP 0x1 ;  /* 0x000000040000795c */ /* 0x000fe20000300000 */
.L_x_3824:
[----:B0-----:R-:W-:Y:S02]  /*19e0*/  IMAD.U32 R3, RZ, RZ, UR43 ;  /* 0x0000002bff037e24 */ /* 0x001fe4000f8e00ff */
[----:B------:R-:W-:-:S03]  /*19f0*/  IMAD.U32 R0, RZ, RZ, UR44 ;  /* 0x0000002cff007e24 */ /* 0x000fc6000f8e00ff */
[----:B------:R-:W-:Y:S02]  /*1a00*/  LEA R3, R3, UR48, 0x3 ;  /* 0x0000003003037c11 */ /* 0x000fe4000f8e18ff */
[----:B------:R-:W-:-:S04]  /*1a10*/  SHF.L.U32 R0, R0, 0x1f, RZ ;  /* 0x0000001f00007819 */ /* 0x000fc800000006ff */
[----:B------:R0:W1:Y:S01]  /*1a20*/  SYNCS.PHASECHK.TRANS64.TRYWAIT P1, [R3+URZ+0x33430], R0 ;  /* 0x03343000030075a7 */ /* 0x000062000802017f */
[----:B------:R-:W-:Y:S05]  /*1a30*/  @!P0 BRA `(.L_x_3825) ;  /* 0x0000000000048947 */ /* 0x000fea0003800000 */
[----:B------:R-:W-:Y:S01]  /*1a40*/  BPT.TRAP 0x1 ;  /* 0x000000040000795c */ /* 0x000fe20000300000 */
.L_x_3825:
[----:B------:R-:W-:Y:S01]  /*1a50*/  IMAD.MOV.U32 R119, RZ, RZ, RZ ;  /* 0x000000ffff777224 */ /* 0x000fe200078e00ff */
[----:B-1----:R-:W-:Y:S06]  /*1a60*/  @P1 BRA `(.L_x_3826) ;  /* 0x0000000000081947 */ /* 0x002fec0003800000 */
[----:B------:R-:W1:Y:S02]  /*1a70*/  SYNCS.PHASECHK.TRANS64.TRYWAIT P1, [R3+URZ+0x33430], R0 ;  /* 0x03343000030075a7 */ /* 0x000e64000802017f */
[----:B-1----:R-:W-:Y:S05]  /*1a80*/  @!P1 BRA `(.L_x_3827) ;  /* 0x00000114007c9947 */ /* 0x002fea0003800000 */
.L_x_3826:
        /* <DEDUP_REMOVED lines=11> */
[----:B------:R-:W-:Y:S01]  /*1b40*/  UMOV UR4, UR24 ;  /* 0x0000001800047c82 */ /* 0x000fe20008000000 */
[----:B------:R-:W-:Y:S02]  /*1b50*/  UMOV UR7, 0x80000020 ;  /* 0x8000002000077882 */ /* 0x000fe40000000000 */
        /* <DEDUP_REMOVED lines=191> */
.L_x_3828:
[----:B01----:R-:W-:Y:S01]  /*2750*/  VIADD R0, R222, UR53 ;  /* 0x00000035de007c36 */ /* 0x003fe20008000000 */
[----:B------:R-:W-:Y:S01]  /*2760*/  P2R R104, PR, RZ, 0x1 ;  /* 0x00000001ff687803 */ /* 0x000fe20000000000 */
[----:B------:R-:W-:Y:S01]  /*2770*/  IMAD.U32 R5, RZ, RZ, UR52 ;  /* 0x00000034ff057e24 */ /* 0x000fe2000f8e00ff */
[----:B------:R-:W-:Y:S01]  /*2780*/  R2UR UR6, R3 ;  /* 0x00000000030672ca */ /* 0x000fe200000e0000 */
[----:B------:R-:W-:Y:S01]  /*2790*/  IMAD.U32 R111, RZ, RZ, UR39 ;  /* 0x00000027ff6f7e24 */ /* 0x000fe2000f8e00ff */
[----:B------:R-:W-:Y:S01]  /*27a0*/  UISETP.GE.AND UP0, UPT, UR53, 0xa1, UPT ;  /* 0x000000a13500788c */ /* 0x000fe2000bf06270 */
        /* <DEDUP_REMOVED lines=19> */
[C---:B------:R-:W-:Y:S01]  /*28e0*/  ISETP.GT.AND P1, PT, R4.reuse, 0x10, PT ;  /* 0x000000100400780c */ /* 0x040fe20003f24270 */
[--C-:B------:R-:W-:Y:S01]  /*28f0*/  IMAD.MOV.U32 R108, RZ, RZ, R119.reuse ;  /* 0x000000ffff6c7224 */ /* 0x100fe200078e0077 */
[----:B------:R-:W-:Y:S01]  /*2900*/  FSEL R93, R93, -INF , P3 ;  /* 0xff8000005d5d7808 */ /* 0x000fe20001800000 */
[----:B------:R-:W-:Y:S01]  /*2910*/  SYNCS.ARRIVE.TRANS64.RED.A1T0 RZ, [UR6], RZ ;  /* 0x000000ffffff79a7 */ /* 0x000fe20008100406 */
[----:B------:R-:W-:Y:S01]  /*2920*/  FMNMX.FTZ R0, R11, R0, !PT ;  /* 0x000000000b007209 */ /* 0x000fe20007810000 */
[--C-:B------:R-:W-:Y:S01]  /*2930*/  IMAD.MOV.U32 R106, RZ, RZ, R119.reuse ;  /* 0x000000ffff6a7224 */ /* 0x100fe200078e0077 */
[----:B------:R-:W-:Y:S01]  /*2940*/  ISETP.GT.AND P2, PT, R4, 0x11, PT ;  /* 0x000000110400780c */ /* 0x000fe20003f44270 */
[--C-:B------:R-:W-:Y:S01]  /*2950*/  IMAD.MOV.U32 R92, RZ, RZ, R119.reuse ;  /* 0x000000ffff5c7224 */ /* 0x100fe200078e0077 */
[----:B------:R-:W-:Y:S01]  /*2960*/  FSEL R13, R96, -INF , P1 ;  /* 0xff800000600d7808 */ /* 0x000fe20000800000 */
[----:B------:R-:W-:Y:S01]  /*2970*/  IMAD.MOV.U32 R96, RZ, RZ, R119 ;  /* 0x000000ffff607224 */ /* 0x000fe200078e0077 */
[----:B------:R-:W-:-:S02]  /*2980*/  FMNMX.FTZ R0, R93, R0, !PT ;  /* 0x000000005d007209 */ /* 0x000fc40007810000 */
[----:B------:R-:W-:Y:S02]  /*2990*/  FSEL R90, R90, -INF , P6 ;  /* 0xff8000005a5a7808 */ /* 0x000fe40003000000 */
[C---:B------:R-:W-:Y:S02]  /*29a0*/  ISETP.GT.AND P6, PT, R4.reuse, 0x18, PT ;  /* 0x000000180400780c */ /* 0x040fe40003fc4270 */
[----:B------:R-:W-:Y:S02]  /*29b0*/  FSEL R97, R97, -INF , P2 ;  /* 0xff80000061617808 */ /* 0x000fe40001000000 */
[----:B------:R-:W-:Y:S02]  /*29c0*/  FMNMX.FTZ R0, R13, R0, !PT ;  /* 0x000000000d007209 */ /* 0x000fe40007810000 */
[----:B------:R-:W-:Y:S02]  /*29d0*/  FSEL R91, R91, -INF , P5 ;  /* 0xff8000005b5b7808 */ /* 0x000fe40002800000 */
[----:B------:R-:W-:-:S02]  /*29e0*/  ISETP.GT.AND P5, PT, R4, 0x19, PT ;  /* 0x000000190400780c */ /* 0x000fc40003fa4270 */
[----:B------:R-:W-:Y:S01]  /*29f0*/  FSEL R15, R100, -INF , P6 ;  /* 0xff800000640f7808 */ /* 0x000fe20003000000 */
[----:B------:R-:W-:Y:S01]  /*2a00*/  IMAD.MOV.U32 R100, RZ, RZ, R119 ;  /* 0x000000ffff647224 */ /* 0x000fe200078e0077 */
        /* <DEDUP_REMOVED lines=18> */
[C---:B------:R-:W-:Y:S02]  /*2b30*/  ISETP.GT.AND P6, PT, R4.reuse, 0x30, PT ;  /* 0x000000300400780c */ /* 0x040fe40003fc4270 */
        /* <DEDUP_REMOVED lines=112> */
[----:B------:R-:W0:Y:S01]  /*3240*/  SHFL.BFLY PT, R57, R6, 0x2, 0x1f ;  /* 0x0c401f0006397f89 */ /* 0x000e2200000e0000 */
[----:B------:R-:W-:-:S02]  /*3250*/  P2R R12, PR, RZ, 0x4 ;  /* 0x00000004ff0c7803 */ /* 0x000fc40000000000 */
[----:B------:R-:W-:Y:S02]  /*3260*/  ISETP.GT.AND P2, PT, R4, 0x78, PT ;  /* 0x000000780400780c */ /* 0x000fe40003f44270 */
[----:B------:R-:W-:Y:S02]  /*3270*/  FSEL R55, R55, -INF , P1 ;  /* 0xff80000037377808 */ /* 0x000fe40000800000 */
[----:B------:R-:W-:Y:S02]  /*3280*/  ISETP.NE.AND P1, PT, R14, RZ, PT ;  /* 0x000000ff0e00720c */ /* 0x000fe40003f25270 */
[----:B------:R-:W-:Y:S02]  /*3290*/  P2R R20, PR, RZ, 0x1 ;  /* 0x00000001ff147803 */ /* 0x000fe40000000000 */
[----:B------:R-:W-:Y:S02]  /*32a0*/  FSEL R54, R54, -INF , P2 ;  /* 0xff80000036367808 */ /* 0x000fe40001000000 */
[----:B------:R-:W-:-:S02]  /*32b0*/  ISETP.GT.AND P0, PT, R4, 0x80, PT ;  /* 0x000000800400780c */ /* 0x000fc40003f04270 */
[----:B------:R-:W-:Y:S02]  /*32c0*/  ISETP.NE.AND P2, PT, R12, RZ, PT ;  /* 0x000000ff0c00720c */ /* 0x000fe40003f45270 */
[----:B------:R-:W-:Y:S02]  /*32d0*/  FSEL R26, R26, -INF , P0 ;  /* 0xff8000001a1a7808 */ /* 0x000fe40000000000 */
[----:B------:R-:W-:Y:S02]  /*32e0*/  ISETP.NE.AND P0, PT, R20, RZ, PT ;  /* 0x000000ff1400720c */ /* 0x000fe40003f05270 */
[----:B------:R-:W-:Y:S02]  /*32f0*/  FSEL R84, R35, -INF , P4 ;  /* 0xff80000023547808 */ /* 0x000fe40002000000 */
[----:B------:R-:W-:Y:S02]  /*3300*/  FSEL R27, R27, -INF , P0 ;  /* 0xff8000001b1b7808 */ /* 0x000fe40000000000 */
[----:B0-----:R-:W-:-:S02]  /*3310*/  FMNMX.FTZ R57, R6, R57, !PT ;  /* 0x0000003906397209 */ /* 0x001fc40007810000 */
[----:B------:R-:W-:Y:S02]  /*3320*/  FSEL R88, R39, -INF , P6 ;  /* 0xff80000027587808 */ /* 0x000fe40003000000 */
[----:B------:R-:W-:Y:S01]  /*3330*/  ISETP.NE.AND P0, PT, R104, RZ, PT ;  /* 0x000000ff6800720c */ /* 0x000fe20003f05270 */
[----:B------:R-:W0:Y:S01]  /*3340*/  SHFL.BFLY PT, R0, R57, 0x1, 0x1f ;  /* 0x0c201f0039007f89 */ /* 0x000e2200000e0000 */
[----:B------:R-:W-:Y:S01]  /*3350*/  IMAD.MOV.U32 R104, RZ, RZ, R119 ;  /* 0x000000ffff687224 */ /* 0x000fe200078e0077 */
[----:B0-----:R-:W-:-:S04]  /*3360*/  FMNMX.FTZ R0, R57, R0, !PT ;  /* 0x0000000039007209 */ /* 0x001fc80007810000 */
[C---:B------:R-:W-:Y:S01]  /*3370*/  FSETP.NEU.FTZ.AND P3, PT, R0.reuse, -INF , PT ;  /* 0xff8000000000780b */ /* 0x040fe20003f7d000 */
[----:B------:R-:W-:-:S01]  /*3380*/  FFMA.FTZ R10, R0, R111, -8 ;  /* 0xc1000000000a7423 */ /* 0x000fc2000001006f */
[----:B------:R-:W-:-:S04]  /*3390*/  IMAD.MOV.U32 R111, RZ, RZ, R119 ;  /* 0x000000ffff6f7224 */ /* 0x000fc800078e0077 */
        /* <DEDUP_REMOVED lines=41> */
[----:B------:R-:W-:-:S02]  /*3630*/  IMAD.MOV.U32 R107, RZ, RZ, R119 ;  /* 0x000000ffff6b7224 */ /* 0x000fc400078e0077 */
[----:B------:R-:W-:Y:S01]  /*3640*/  FMNMX.FTZ R57, R79, R56, !PT ;  /* 0x000000384f397209 */ /* 0x000fe20007810000 */
[----:B------:R-:W-:-:S01]  /*3650*/  FFMA.FTZ R56, R89, UR39, -R10 ;  /* 0x0000002759387c23 */ /* 0x000fc2000801080a */
[--C-:B------:R-:W-:Y:S02]  /*3660*/  IMAD.MOV.U32 R97, RZ, RZ, R119.reuse ;  /* 0x000000ffff617224 */ /* 0x100fe400078e0077 */
[----:B------:R-:W-:Y:S01]  /*3670*/  FMNMX.FTZ R72, R82, R57, !PT ;  /* 0x0000003952487209 */ /* 0x000fe20007810000 */
[----:B------:R-:W-:Y:S01]  /*3680*/  MUFU.EX2 R7, R7 ;  /* 0x0000000700077308 */ /* 0x000fe20000000800 */
[----:B------:R-:W-:Y:S02]  /*3690*/  IMAD.MOV.U32 R93, RZ, RZ, R119 ;  /* 0x000000ffff5d7224 */ /* 0x000fe400078e0077 */
[----:B------:R-:W-:-:S04]  /*36a0*/  FMNMX.FTZ R57, R83, R72, !PT ;  /* 0x0000004853397209 */ /* 0x000fc80007810000 */
[----:B------:R-:W-:Y:S01]  /*36b0*/  FMNMX.FTZ R72, R86, R57, !PT ;  /* 0x0000003956487209 */ /* 0x000fe20007810000 */
[----:B------:R-:W-:Y:S03]  /*36c0*/  MUFU.EX2 R6, R6 ;  /* 0x0000000600067308 */ /* 0x000fe60000000800 */
[----:B------:R-:W-:Y:S01]  /*36d0*/  FMNMX.FTZ R81, R87, R72, !PT ;  /* 0x0000004857517209 */ /* 0x000fe20007810000 */
[----:B------:R-:W-:-:S03]  /*36e0*/  FFMA.FTZ R72, R77, UR39, -R10 ;  /* 0x000000274d487c23 */ /* 0x000fc6000801080a */
[----:B------:R-:W-:Y:S01]  /*36f0*/  FMNMX.FTZ R76, R58, R81, !PT ;  /* 0x000000513a4c7209 */ /* 0x000fe20007810000 */
[----:B------:R0:W-:Y:S03]  /*3700*/  MUFU.EX2 R57, R80 ;  /* 0x0000005000397308 */ /* 0x0001e60000000800 */
[----:B------:R-:W-:-:S04]  /*3710*/  FMNMX.FTZ R77, R59, R76, !PT ;  /* 0x0000004c3b4d7209 */ /* 0x000fc80007810000 */
[----:B------:R-:W-:Y:S01]  /*3720*/  FMNMX.FTZ R76, R62, R77, !PT ;  /* 0x0000004d3e4c7209 */ /* 0x000fe20007810000 */
[----:B------:R-:W1:Y:S03]  /*3730*/  MUFU.EX2 R9, R9 ;  /* 0x0000000900097308 */ /* 0x000e660000000800 */
[----:B------:R-:W-:-:S04]  /*3740*/  FMNMX.FTZ R81, R63, R76, !PT ;  /* 0x0000004c3f517209 */ /* 0x000fc80007810000 */
[----:B------:R-:W-:Y:S01]  /*3750*/  FMNMX.FTZ R76, R66, R81, !PT ;  /* 0x00000051424c7209 */ /* 0x000fe20007810000 */
[----:B------:R2:W-:Y:S03]  /*3760*/  MUFU.EX2 R77, R85 ;  /* 0x00000055004d7308 */ /* 0x0005e60000000800 */
[----:B------:R-:W-:Y:S01]  /*3770*/  FMNMX.FTZ R81, R67, R76, !PT ;  /* 0x0000004c43517209 */ /* 0x000fe20007810000 */
[----:B------:R-:W-:-:S03]  /*3780*/  FFMA.FTZ R76, R5, UR39, -R10 ;  /* 0x00000027054c7c23 */ /* 0x000fc6000801080a */
[----:B0-----:R-:W-:Y:S01]  /*3790*/  FMNMX.FTZ R80, R70, R81, !PT ;  /* 0x0000005146507209 */ /* 0x001fe20007810000 */
[----:B------:R-:W-:-:S01]  /*37a0*/  FFMA.FTZ R81, R61, UR39, -R10 ;  /* 0x000000273d517c23 */ /* 0x000fc2000801080a */
[--C-:B------:R-:W-:Y:S01]  /*37b0*/  FFMA.FTZ R61, R64, UR39, -R10.reuse ;  /* 0x00000027403d7c23 */ /* 0x100fe2000801080a */
[----:B--2---:R-:W-:-:S01]  /*37c0*/  FFMA.FTZ R85, R68, UR39, -R10 ;  /* 0x0000002744557c23 */ /* 0x004fc2000801080a */
[----:B------:R-:W-:Y:S01]  /*37d0*/  FMNMX.FTZ R5, R71, R80, !PT ;  /* 0x0000005047057209 */ /* 0x000fe20007810000 */
[----:B------:R-:W-:Y:S01]  /*37e0*/  MUFU.EX2 R8, R8 ;  /* 0x0000000800087308 */ /* 0x000fe20000000800 */
[----:B------:R-:W-:Y:S02]  /*37f0*/  FSEL R68, R30, -INF , P1 ;  /* 0xff8000001e447808 */ /* 0x000fe40000800000 */
[----:B------:R-:W-:Y:S02]  /*3800*/  FMNMX.FTZ R80, R42, R5, !PT ;  /* 0x000000052a507209 */ /* 0x000fe40007810000 */
[----:B-1----:R-:W-:-:S02]  /*3810*/  F2FP.SATFINITE.E4M3.F32.PACK_AB_MERGE_C R200, R9, R6, RZ ;  /* 0x0000000609c8723e */ /* 0x002fc400048070ff */
[----:B------:R-:W-:Y:S01]  /*3820*/  FMNMX.FTZ R5, R43, R80, !PT ;  /* 0x000000502b057209 */ /* 0x000fe20007810000 */
[----:B------:R0:W-:Y:S01]  /*3830*/  MUFU.EX2 R30, R85 ;  /* 0x00000055001e7308 */ /* 0x0001e20000000800 */
[----:B------:R-:W-:Y:S02]  /*3840*/  F2FP.SATFINITE.E4M3.F32.PACK_AB_MERGE_C R200, R7, R4, R200 ;  /* 0x0000000407c8723e */ /* 0x000fe400048070c8 */
[----:B------:R-:W-:-:S04]  /*3850*/  FMNMX.FTZ R80, R46, R5, !PT ;  /* 0x000000052e507209 */ /* 0x000fc80007810000 */
[----:B------:R-:W-:Y:S01]  /*3860*/  FMNMX.FTZ R5, R47, R80, !PT ;  /* 0x000000502f057209 */ /* 0x000fe20007810000 */
[----:B------:R-:W-:Y:S01]  /*3870*/  MUFU.EX2 R11, R11 ;  /* 0x0000000b000b7308 */ /* 0x000fe20000000800 */
[----:B0-----:R-:W-:Y:S01]  /*3880*/  FSEL R85, R38, -INF , P5 ;  /* 0xff80000026557808 */ /* 0x001fe20002800000 */
[----:B------:R-:W-:Y:S01]  /*3890*/  FFMA.FTZ R38, R48, UR39, -R10 ;  /* 0x0000002730267c23 */ /* 0x000fe2000801080a */
[----:B------:R-:W-:-:S04]  /*38a0*/  FMNMX.FTZ R64, R50, R5, !PT ;  /* 0x0000000532407209 */ /* 0x000fc80007810000 */
[----:B------:R-:W-:Y:S01]  /*38b0*/  FMNMX.FTZ R5, R51, R64, !PT ;  /* 0x0000004033057209 */ /* 0x000fe20007810000 */
[----:B------:R-:W-:-:S01]  /*38c0*/  FFMA.FTZ R64, R65, UR39, -R10 ;  /* 0x0000002741407c23 */ /* 0x000fc2000801080a */
[----:B------:R-:W-:Y:S01]  /*38d0*/  FFMA.FTZ R65, R69, UR39, -R10 ;  /* 0x0000002745417c23 */ /* 0x000fe2000801080a */
[----:B------:R-:W-:Y:S01]  /*38e0*/  FSEL R69, R34, -INF , P3 ;  /* 0xff80000022457808 */ /* 0x000fe20001800000 */
[----:B------:R-:W-:Y:S01]  /*38f0*/  MUFU.EX2 R12, R12 ;  /* 0x0000000c000c7308 */ /* 0x000fe20000000800 */
[----:B------:R-:W-:-:S04]  /*3900*/  FMNMX.FTZ R80, R54, R5, !PT ;  /* 0x0000000536507209 */ /* 0x000fc80007810000 */
[----:B------:R-:W-:-:S03]  /*3910*/  FMNMX.FTZ R5, R55, R80, !PT ;  /* 0x0000005037057209 */ /* 0x000fc60007810000 */
[----:B------:R0:W1:Y:S01]  /*3920*/  MUFU.EX2 R13, R101 ;  /* 0x00000065000d7308 */ /* 0x0000620000000800 */
[----:B------:R-:W-:-:S04]  /*3930*/  FMNMX.FTZ R80, R26, R5, !PT ;  /* 0x000000051a507209 */ /* 0x000fc80007810000 */
[----:B------:R-:W-:Y:S02]  /*3940*/  FMNMX.FTZ R5, R27, R80, !PT ;  /* 0x000000501b057209 */ /* 0x000fe40007810000 */
[----:B------:R-:W-:Y:S01]  /*3950*/  FSEL R80, R31, -INF , P2 ;  /* 0xff8000001f507808 */ /* 0x000fe20001000000 */
[--C-:B------:R-:W-:Y:S01]  /*3960*/  FFMA.FTZ R31, R40, UR39, -R10.reuse ;  /* 0x00000027281f7c23 */ /* 0x100fe2000801080a */
[----:B------:R-:W-:Y:S01]  /*3970*/  FMNMX.FTZ R5, R68, R5, !PT ;  /* 0x0000000544057209 */ /* 0x000fe20007810000 */
[----:B------:R-:W-:Y:S01]  /*3980*/  FFMA.FTZ R40, R45, UR39, -R10 ;  /* 0x000000272d287c23 */ /* 0x000fe2000801080a */
[----:B------:R-:W-:Y:S01]  /*3990*/  MUFU.EX2 R14, R14 ;  /* 0x0000000e000e7308 */ /* 0x000fe20000000800 */
[----:B0-----:R-:W-:Y:S01]  /*39a0*/  IMAD.MOV.U32 R101, RZ, RZ, R119 ;  /* 0x000000ffff657224 */ /* 0x001fe200078e0077 */
[----:B------:R-:W-:-:S04]  /*39b0*/  FMNMX.FTZ R34, R80, R5, !PT ;  /* 0x0000000550227209 */ /* 0x000fc80007810000 */
[----:B------:R-:W-:Y:S02]  /*39c0*/  FMNMX.FTZ R5, R69, R34, !PT ;  /* 0x0000002245057209 */ /* 0x000fe40007810000 */
[----:B------:R0:W-:Y:S01]  /*39d0*/  MUFU.EX2 R15, R105 ;  /* 0x00000069000f7308 */ /* 0x0001e20000000800 */
[----:B-1----:R-:W-:Y:S02]  /*39e0*/  F2FP.SATFINITE.E4M3.F32.PACK_AB_MERGE_C R202, R13, R12, RZ ;  /* 0x0000000c0dca723e */ /* 0x002fe400048070ff */
[----:B------:R-:W-:Y:S02]  /*39f0*/  FMNMX.FTZ R34, R84, R5, !PT ;  /* 0x0000000554227209 */ /* 0x000fe40007810000 */
[----:B------:R-:W-:Y:S02]  /*3a00*/  F2FP.SATFINITE.E4M3.F32.PACK_AB_MERGE_C R202, R11, R8, R202 ;  /* 0x000000080bca723e */ /* 0x000fe400048070ca */
[----:B------:R-:W-:Y:S01]  /*3a10*/  FMNMX.FTZ R5, R85, R34, !PT ;  /* 0x0000002255057209 */ /* 0x000fe20007810000 */
[----:B------:R-:W-:Y:S01]  /*3a20*/  MUFU.EX2 R20, R20 ;  /* 0x0000001400147308 */ /* 0x000fe20000000800 */
[----:B0-----:R-:W-:-:S02]  /*3a30*/  IMAD.MOV.U32 R105, RZ, RZ, R119 ;  /* 0x000000ffff697224 */ /* 0x001fc400078e0077 */
[----:B------:R-:W-:-:S05]  /*3a40*/  FMNMX.FTZ R5, R88, R5, !PT ;  /* 0x0000000558057209 */ /* 0x000fca0007810000 */
[----:B------:R-:W0:Y:S01]  /*3a50*/  SHFL.BFLY PT, R44, R5, 0x2, 0x1f ;  /* 0x0c401f00052c7f89 */ /* 0x000e2200000e0000 */
[----:B------:R1:W-:Y:S08]  /*3a60*/  MUFU.EX2 R34, R41 ;  /* 0x0000002900227308 */ /* 0x0003f00000000800 */
[----:B------:R2:W3:Y:S01]  /*3a70*/  MUFU.EX2 R21, R109 ;  /* 0x0000006d00157308 */ /* 0x0004e20000000800 */
[----:B-1----:R-:W-:-:S07]  /*3a80*/  FFMA.FTZ R41, R52, UR39, -R10 ;  /* 0x0000002734297c23 */ /* 0x002fce000801080a */
[----:B------:R-:W-:Y:S01]  /*3a90*/  MUFU.EX2 R56, R56 ;  /* 0x0000003800387308 */ /* 0x000fe20000000800 */
[----:B--2---:R-:W-:Y:S01]  /*3aa0*/  IMAD.MOV.U32 R109, RZ, RZ, R119 ;  /* 0x000000ffff6d7224 */ /* 0x004fe200078e0077 */
[----:B0-----:R-:W-:-:S06]  /*3ab0*/  FMNMX.FTZ R45, R5, R44, !PT ;  /* 0x0000002c052d7209 */ /* 0x001fcc0007810000 */
[----:B------:R-:W0:Y:S01]  /*3ac0*/  MUFU.EX2 R72, R72 ;  /* 0x0000004800487308 */ /* 0x000e220000000800 */
[----:B---3--:R-:W-:Y:S01]  /*3ad0*/  F2FP.SATFINITE.E4M3.F32.PACK_AB_MERGE_C R204, R21, R20, RZ ;  /* 0x0000001415cc723e */ /* 0x008fe200048070ff */
[----:B------:R-:W1:Y:S03]  /*3ae0*/  SHFL.BFLY PT, R48, R45, 0x1, 0x1f ;  /* 0x0c201f002d307f89 */ /* 0x000e6600000e0000 */
[----:B------:R-:W-:-:S03]  /*3af0*/  F2FP.SATFINITE.E4M3.F32.PACK_AB_MERGE_C R204, R15, R14, R204 ;  /* 0x0000000e0fcc723e */ /* 0x000fc600048070cc */
[----:B------:R2:W-:Y:S08]  /*3b00*/  MUFU.EX2 R44, R53 ;  /* 0x00000035002c7308 */ /* 0x0005f00000000800 */
[----:B------:R-:W-:Y:S01]  /*3b10*/  MUFU.EX2 R73, R73 ;  /* 0x0000004900497308 */ /* 0x000fe20000000800 */
[----:B0-----:R-:W-:-:S04]  /*3b20*/  F2FP.SATFINITE.E4M3.F32.PACK_AB_MERGE_C R206, R77, R72, RZ ;  /* 0x000000484dce723e */ /* 0x001fc800048070ff */
[----:B------:R-:W-:-:S03]  /*3b30*/  F2FP.SATFINITE.E4M3.F32.PACK_AB_MERGE_C R206, R57, R56, R206 ;  /* 0x0000003839ce723e */ /* 0x000fc600048070ce */
[----:B------:R-:W-:Y:S01]  /*3b40*/  MUFU.EX2 R76, R76 ;  /* 0x0000004c004c7308 */ /* 0x000fe20000000800 */
[----:B-1----:R-:W-:Y:S01]  /*3b50*/  FMNMX.FTZ R5, R45, R48, !PT ;  /* 0x000000302d057209 */ /* 0x002fe20007810000 */
[----:B------:R-:W-:-:S03]  /*3b60*/  IMAD.U32 R48, RZ, RZ, UR39 ;  /* 0x00000027ff307e24 */ /* 0x000fc6000f8e00ff */
[C---:B------:R-:W-:Y:S01]  /*3b70*/  FSETP.NEU.FTZ.AND P1, PT, R5.reuse, -INF , PT ;  /* 0xff8000000500780b */ /* 0x040fe20003f3d000 */
[----:B------:R-:W-:-:S02]  /*3b80*/  FFMA.FTZ R45, R5, R48, -8 ;  /* 0xc1000000052d7423 */ /* 0x000fc40000010030 */
[----:B------:R-:W-:Y:S03]  /*3b90*/  MUFU.EX2 R60, R60 ;  /* 0x0000003c003c7308 */ /* 0x000fe60000000800 */
        /* <DEDUP_REMOVED lines=9> */
[----:B--2---:R-:W-:-:S01]  /*3c30*/  FFMA.FTZ R53, R75, UR39, -R89 ;  /* 0x000000274b357c23 */ /* 0x004fc20008010859 */
        /* <DEDUP_REMOVED lines=50> */
[----:B------:R-:W-:Y:S01]  /*3f60*/  F2FP.SATFINITE.E4M3.F32.PACK_AB_MERGE_C R94, R95, R94, RZ ;  /* 0x0000005e5f5e723e */ /* 0x000fe200048070ff */
[--C-:B------:R-:W-:Y:S01]  /*3f70*/  IMAD.MOV.U32 R99, RZ, RZ, R119.reuse ;  /* 0x000000ffff637224 */ /* 0x100fe200078e0077 */
[----:B------:R-:W-:Y:S01]  /*3f80*/  F2FP.SATFINITE.E4M3.F32.PACK_AB_MERGE_C R208, R81, R60, RZ ;  /* 0x0000003c51d0723e */ /* 0x000fe200048070ff */
[--C-:B------:R-:W-:Y:S01]  /*3f90*/  IMAD.MOV.U32 R98, RZ, RZ, R119.reuse ;  /* 0x000000ffff627224 */ /* 0x100fe200078e0077 */
[----:B------:R-:W-:Y:S01]  /*3fa0*/  F2FP.SATFINITE.E4M3.F32.PACK_AB_MERGE_C R201, R45, R10, R94 ;  /* 0x0000000a2dc9723e */ /* 0x000fe2000480705e */
[----:B------:R-:W-:Y:S01]  /*3fb0*/  IMAD.MOV.U32 R95, RZ, RZ, R119 ;  /* 0x000000ffff5f7224 */ /* 0x000fe200078e0077 */
        /* <DEDUP_REMOVED lines=9> */
[----:B------:R-:W-:-:S03]  /*4050*/  IMAD.MOV.U32 R45, RZ, RZ, R119 ;  /* 0x000000ffff2d7224 */ /* 0x000fc600078e0077 */
[----:B------:R-:W-:Y:S02]  /*4060*/  FADD.FTZ R66, R14, R3 ;  /* 0x000000030e427221 */ /* 0x000fe40000010000 */
[----:B------:R-:W2:Y:S01]  /*4070*/  MUFU.EX2 R53, R53 ;  /* 0x0000003500357308 */ /* 0x000ea20000000800 */
[----:B0-----:R-:W-:-:S01]  /*4080*/  FADD.FTZ R67, R103, R90 ;  /* 0x0000005a67437221 */ /* 0x001fc20000010000 */
        /* <DEDUP_REMOVED lines=8> */
[----:B------:R-:W-:-:S02]  /*4110*/  IMAD.MOV.U32 R102, RZ, RZ, R119 ;  /* 0x000000ffff667224 */ /* 0x000fc400078e0077 */
[----:B------:R-:W-:Y:S02]  /*4120*/  IMAD.MOV.U32 R49, RZ, RZ, R119 ;  /* 0x000000ffff317224 */ /* 0x000fe400078e0077 */
        /* <DEDUP_REMOVED lines=48> */
[----:B------:R-:W-:Y:S01]  /*4430*/  FADD.FTZ R6, R81, R6 ;  /* 0x0000000651067221 */ /* 0x000fe20000010000 */
[----:B------:R-:W-:Y:S01]  /*4440*/  IMAD.MOV.U32 R81, RZ, RZ, R119 ;  /* 0x000000ffff517224 */ /* 0x000fe200078e0077 */
[----:B------:R-:W1:Y:S01]  /*4450*/  MUFU.EX2 R61, R61 ;  /* 0x0000003d003d7308 */ /* 0x000e620000000800 */
[----:B--2---:R-:W-:-:S07]  /*4460*/  FADD.FTZ R12, R82, R3 ;  /* 0x00000003520c7221 */ /* 0x004fce0000010000 */
        /* <DEDUP_REMOVED lines=11> */
[----:B--2---:R-:W-:-:S07]  /*4520*/  FADD.FTZ R6, R62, R3 ;  /* 0x000000033e067221 */ /* 0x004fce0000010000 */
[----:B------:R-:W2:Y:S01]  /*4530*/  MUFU.EX2 R70, R70 ;  /* 0x0000004600467308 */ /* 0x000ea20000000800 */
[----:B0-----:R-:W-:-:S07]  /*4540*/  FADD.FTZ R9, R64, R9 ;  /* 0x0000000940097221 */ /* 0x001fce0000010000 */
[----:B------:R-:W0:Y:S01]  /*4550*/  MUFU.EX2 R65, R65 ;  /* 0x0000004100417308 */ /* 0x000e220000000800 */
[----:B-1----:R-:W-:-:S01]  /*4560*/  FADD.FTZ R3, R63, R6 ;  /* 0x000000063f037221 */ /* 0x002fc20000010000 */
[----:B------:R-:W-:-:S06]  /*4570*/  FADD.FTZ R6, R30, R9 ;  /* 0x000000091e067221 */ /* 0x000fcc0000010000 */
        /* <DEDUP_REMOVED lines=17> */
[----:B------:R-:W-:Y:S02]  /*4690*/  IMAD.MOV.U32 R62, RZ, RZ, R119 ;  /* 0x000000ffff3e7224 */ /* 0x000fe400078e0077 */
[----:B------:R-:W-:Y:S01]  /*46a0*/  FADD.FTZ R6, R34, R3 ;  /* 0x0000000322067221 */ /* 0x000fe20000010000 */
[----:B------:R-:W-:Y:S01]  /*46b0*/  IMAD.MOV.U32 R30, RZ, RZ, R119 ;  /* 0x000000ffff1e7224 */ /* 0x000fe200078e0077 */
        /* <DEDUP_REMOVED lines=11> */
[----:B------:R-:W-:Y:S01]  /*4770*/  F2FP.SATFINITE.E4M3.F32.PACK_AB_MERGE_C R35, R40, R35, RZ ;  /* 0x000000232823723e */ /* 0x000fe200048070ff */
[----:B------:R-:W-:-:S03]  /*4780*/  IMAD.MOV.U32 R40, RZ, RZ, R119 ;  /* 0x000000ffff287224 */ /* 0x000fc600078e0077 */
[----:B------:R-:W-:Y:S01]  /*4790*/  F2FP.SATFINITE.E4M3.F32.PACK_AB_MERGE_C R212, R34, R31, R35 ;  /* 0x0000001f22d4723e */ /* 0x000fe20004807023 */
[--C-:B------:R-:W-:Y:S01]  /*47a0*/  IMAD.MOV.U32 R35, RZ, RZ, R119.reuse ;  /* 0x000000ffff237224 */ /* 0x100fe200078e0077 */
[----:B------:R-:W1:Y:S01]  /*47b0*/  MUFU.EX2 R50, R50 ;  /* 0x0000003200327308 */ /* 0x000e620000000800 */
[C---:B--2---:R-:W-:Y:S01]  /*47c0*/  F2FP.SATFINITE.E4M3.F32.PACK_AB_MERGE_C R46, R47.reuse, R46, RZ ;  /* 0x0000002e2f2e723e */ /* 0x044fe200048070ff */
[----:B------:R-:W-:Y:S01]  /*47d0*/  FADD.FTZ R47, R47, R4 ;  /* 0x000000042f2f7221 */ /* 0x000fe20000010000 */
[--C-:B------:R-:W-:Y:S02]  /*47e0*/  IMAD.MOV.U32 R34, RZ, RZ, R119.reuse ;  /* 0x000000ffff227224 */ /* 0x100fe400078e0077 */
[----:B------:R-:W-:Y:S01]  /*47f0*/  F2FP.SATFINITE.E4M3.F32.PACK_AB_MERGE_C R213, R43, R42, R46 ;  /* 0x0000002a2bd5723e */ /* 0x000fe2000480702e */
[----:B------:R-:W-:Y:S02]  /*4800*/  IMAD.MOV.U32 R46, RZ, RZ, R119 ;  /* 0x000000ffff2e7224 */ /* 0x000fe400078e0077 */
[----:B------:R-:W2:Y:S01]  /*4810*/  MUFU.EX2 R39, R39 ;  /* 0x0000002700277308 */ /* 0x000ea20000000800 */
[----:B0-----:R-:W-:-:S01]  /*4820*/  FADD.FTZ R4, R38, R9 ;  /* 0x0000000926047221 */ /* 0x001fc20000010000 */
[----:B------:R-:W-:-:S02]  /*4830*/  IMAD.MOV.U32 R43, RZ, RZ, R119 ;  /* 0x000000ffff2b7224 */ /* 0x000fc400078e0077 */
[--C-:B------:R-:W-:Y:S02]  /*4840*/  IMAD.MOV.U32 R42, RZ, RZ, R119.reuse ;  /* 0x000000ffff2a7224 */ /* 0x100fe400078e0077 */
[----:B------:R-:W-:Y:S02]  /*4850*/  IMAD.MOV.U32 R31, RZ, RZ, R119 ;  /* 0x000000ffff1f7224 */ /* 0x000fe400078e0077 */
[----:B------:R-:W0:Y:S01]  /*4860*/  MUFU.EX2 R51, R51 ;  /* 0x0000003300337308 */ /* 0x000e220000000800 */
[----:B-1----:R-:W-:-:S01]  /*4870*/  FADD.FTZ R6, R50, R47 ;  /* 0x0000002f32067221 */ /* 0x002fc20000010000 */
[----:B------:R-:W-:-:S06]  /*4880*/  IMAD.MOV.U32 R47, RZ, RZ, R119 ;  /* 0x000000ffff2f7224 */ /* 0x000fcc00078e0077 */
[----:B------:R-:W1:Y:S01]  /*4890*/  MUFU.EX2 R41, R41 ;  /* 0x0000002900297308 */ /* 0x000e620000000800 */
[----:B--2---:R-:W-:-:S07]  /*48a0*/  FADD.FTZ R4, R39, R4 ;  /* 0x0000000427047221 */ /* 0x004fce0000010000 */
[----:B------:R-:W2:Y:S01]  /*48b0*/  MUFU.EX2 R54, R54 ;  /* 0x0000003600367308 */ /* 0x000ea20000000800 */
[----:B0-----:R-:W-:-:S07]  /*48c0*/  FADD.FTZ R7, R51, R6 ;  /* 0x0000000633077221 */ /* 0x001fce0000010000 */
[----:B------:R-:W0:Y:S01]  /*48d0*/  MUFU.EX2 R55, R55 ;  /* 0x0000003700377308 */ /* 0x000e220000000800 */
[----:B-1----:R-:W-:Y:S01]  /*48e0*/  F2FP.SATFINITE.E4M3.F32.PACK_AB_MERGE_C R8, R44, R41, RZ ;  /* 0x000000292c08723e */ /* 0x002fe200048070ff */
[----:B------:R-:W-:-:S03]  /*48f0*/  FADD.FTZ R41, R41, R4 ;  /* 0x0000000429297221 */ /* 0x000fc60000010000 */
[----:B------:R-:W-:Y:S01]  /*4900*/  F2FP.SATFINITE.E4M3.F32.PACK_AB_MERGE_C R214, R39, R38, R8 ;  /* 0x0000002627d6723e */ /* 0x000fe20004807008 */
[----:B------:R-:W-:-:S01]  /*4910*/  FADD.FTZ R41, R44, R41 ;  /* 0x000000292c297221 */ /* 0x000fc20000010000 */
[----:B------:R-:W-:Y:S01]  /*4920*/  IMAD.MOV.U32 R44, RZ, RZ, R119 ;  /* 0x000000ffff2c7224 */ /* 0x000fe200078e0077 */
[----:B------:R-:W-:Y:S01]  /*4930*/  MUFU.EX2 R28, R28 ;  /* 0x0000001c001c7308 */ /* 0x000fe20000000800 */
[----:B--2---:R-:W-:-:S01]  /*4940*/  FADD.FTZ R4, R54, R7 ;  /* 0x0000000736047221 */ /* 0x004fc20000010000 */
[--C-:B------:R-:W-:Y:S02]  /*4950*/  IMAD.MOV.U32 R39, RZ, RZ, R119.reuse ;  /* 0x000000ffff277224 */ /* 0x100fe400078e0077 */
[----:B------:R-:W-:-:S04]  /*4960*/  IMAD.MOV.U32 R38, RZ, RZ, R119 ;  /* 0x000000ffff267224 */ /* 0x000fc800078e0077 */
[----:B------:R-:W1:Y:S01]  /*4970*/  MUFU.EX2 R29, R29 ;  /* 0x0000001d001d7308 */ /* 0x000e620000000800 */
[C---:B0-----:R-:W-:Y:S01]  /*4980*/  F2FP.SATFINITE.E4M3.F32.PACK_AB_MERGE_C R54, R55.reuse, R54, RZ ;  /* 0x000000363736723e */ /* 0x041fe200048070ff */
[----:B------:R-:W-:-:S03]  /*4990*/  FADD.FTZ R55, R55, R4 ;  /* 0x0000000437377221 */ /* 0x000fc60000010000 */
[----:B------:R-:W-:Y:S01]  /*49a0*/  F2FP.SATFINITE.E4M3.F32.PACK_AB_MERGE_C R215, R51, R50, R54 ;  /* 0x0000003233d7723e */ /* 0x000fe20004807036 */
[--C-:B------:R-:W-:Y:S02]  /*49b0*/  IMAD.MOV.U32 R54, RZ, RZ, R119.reuse ;  /* 0x000000ffff367224 */ /* 0x100fe400078e0077 */
[----:B------:R-:W0:Y:S01]  /*49c0*/  MUFU.EX2 R24, R24 ;  /* 0x0000001800187308 */ /* 0x000e220000000800 */
[--C-:B------:R-:W-:Y:S02]  /*49d0*/  IMAD.MOV.U32 R51, RZ, RZ, R119.reuse ;  /* 0x000000ffff337224 */ /* 0x100fe400078e0077 */
[----:B------:R-:W-:-:S05]  /*49e0*/  IMAD.MOV.U32 R50, RZ, RZ, R119 ;  /* 0x000000ffff327224 */ /* 0x000fca00078e0077 */
[----:B------:R-:W2:Y:S01]  /*49f0*/  MUFU.EX2 R26, R26 ;  /* 0x0000001a001a7308 */ /* 0x000ea20000000800 */
[----:B-1----:R-:W-:-:S07]  /*4a00*/  F2FP.SATFINITE.E4M3.F32.PACK_AB_MERGE_C R7, R29, R28, RZ ;  /* 0x0000001c1d07723e */ /* 0x002fce00048070ff */
[----:B------:R-:W1:Y:S01]  /*4a10*/  MUFU.EX2 R25, R25 ;  /* 0x0000001900197308 */ /* 0x000e620000000800 */
[----:B0-----:R-:W-:-:S01]  /*4a20*/  FADD.FTZ R4, R24, R41 ;  /* 0x0000002918047221 */ /* 0x001fc20000010000 */
[----:B------:R-:W-:-:S06]  /*4a30*/  IMAD.MOV.U32 R41, RZ, RZ, R119 ;  /* 0x000000ffff297224 */ /* 0x000fcc00078e0077 */
[----:B------:R-:W0:Y:S01]  /*4a40*/  MUFU.EX2 R27, R27 ;  /* 0x0000001b001b7308 */ /* 0x000e220000000800 */
[----:B--2---:R-:W-:-:S01]  /*4a50*/  FADD.FTZ R6, R26, R55 ;  /* 0x000000371a067221 */ /* 0x004fc20000010000 */
[----:B------:R-:W-:-:S06]  /*4a60*/  IMAD.MOV.U32 R55, RZ, RZ, R119 ;  /* 0x000000ffff377224 */ /* 0x000fcc00078e0077 */
[----:B------:R-:W2:Y:S01]  /*4a70*/  MUFU.EX2 R68, R68 ;  /* 0x0000004400447308 */ /* 0x000ea20000000800 */
[C---:B-1----:R-:W-:Y:S01]  /*4a80*/  F2FP.SATFINITE.E4M3.F32.PACK_AB_MERGE_C R216, R25.reuse, R24, R7 ;  /* 0x0000001819d8723e */ /* 0x042fe20004807007 */
[----:B------:R-:W-:Y:S01]  /*4a90*/  FADD.FTZ R25, R25, R4 ;  /* 0x0000000419197221 */ /* 0x000fe20000010000 */
[----:B------:R-:W-:-:S03]  /*4aa0*/  IMAD.MOV.U32 R24, RZ, RZ, R119 ;  /* 0x000000ffff187224 */ /* 0x000fc600078e0077 */
[----:B------:R-:W-:Y:S01]  /*4ab0*/  FADD.FTZ R28, R28, R25 ;  /* 0x000000191c1c7221 */ /* 0x000fe20000010000 */
[----:B------:R-:W-:Y:S01]  /*4ac0*/  IMAD.MOV.U32 R25, RZ, RZ, R119 ;  /* 0x000000ffff197224 */ /* 0x000fe200078e0077 */
[----:B------:R1:W3:Y:S01]  /*4ad0*/  MUFU.EX2 R3, R80 ;  /* 0x0000005000037308 */ /* 0x0002e20000000800 */
[----:B0-----:R-:W-:-:S01]  /*4ae0*/  FADD.FTZ R7, R27, R6 ;  /* 0x000000061b077221 */ /* 0x001fc20000010000 */
[----:B------:R-:W-:Y:S01]  /*4af0*/  FADD.FTZ R29, R29, R28 ;  /* 0x0000001c1d1d7221 */ /* 0x000fe20000010000 */
[----:B------:R-:W-:-:S05]  /*4b00*/  IMAD.MOV.U32 R28, RZ, RZ, R119 ;  /* 0x000000ffff1c7224 */ /* 0x000fca00078e0077 */
[----:B------:R-:W-:Y:S01]  /*4b10*/  MUFU.EX2 R36, R36 ;  /* 0x0000002400247308 */ /* 0x000fe20000000800 */
[----:B--2---:R-:W-:-:S01]  /*4b20*/  FADD.FTZ R4, R68, R7 ;  /* 0x0000000744047221 */ /* 0x004fc20000010000 */
[----:B-1----:R-:W-:-:S06]  /*4b30*/  IMAD.MOV.U32 R80, RZ, RZ, R119 ;  /* 0x000000ffff507224 */ /* 0x002fcc00078e0077 */
        /* <DEDUP_REMOVED lines=86> */
[----:B------:R-:W-:Y:S01]  /*50a0*/  UMOV UR53, UR44 ;  /* 0x0000002c00357c82 */ /* 0x000fe20008000000 */
[----:B------:R-:W-:-:S10]  /*50b0*/  UMOV UR49, UR43 ;  /* 0x0000002b00317c82 */ /* 0x000fd40008000000 */
.L_x_3840:
[----:B------:R-:W-:Y:S01]  /*50c0*/  ISETP.NE.AND P2, PT, RZ, UR42, PT ;  /* 0x0000002aff007c0c */ /* 0x000fe2000bf45270 */
[----:B------:R-:W-:-:S04]  /*50d0*/  UISETP.NE.AND UP0, UPT, UR49, 0x1, UPT ;  /* 0x000000013100788c */ /* 0x000fc8000bf05270 */
[----:B------:R-:W-:-:S04]  /*50e0*/  USEL UR44, URZ, 0x1, UP0 ;  /* 0x000000013f2c7887 */ /* 0x000fc80008000000 */
[----:B------:R-:W-:-:S04]  /*50f0*/  ULOP3.LUT UR44, UR53, UR44, URZ, 0x3c, !UPT ;  /* 0x0000002c352c7292 */ /* 0x000fc8000f8e3c3f */
[----:B------:R-:W-:Y:S08]  /*5100*/  @P2 BRA `(.L_x_3830) ;  /* 0x0000000000442947 */ /* 0x000ff00003800000 */
[----:B------:R-:W-:Y:S05]  /*5110*/  @!P0 BRA `(.L_x_3831) ;  /* 0x0000000000048947 */ /* 0x000fea0003800000 */
[----:B------:R-:W-:Y:S01]  /*5120*/  BPT.TRAP 0x1 ;  /* 0x000000040000795c */ /* 0x000fe20000300000 */
.L_x_3831:
[----:B------:R-:W0:Y:S01]  /*5130*/  S2UR UR10, SR_CgaCtaId ;  /* 0x00000000000a79c3 */ /* 0x000e220000008800 */
[----:B------:R-:W-:Y:S01]  /*5140*/  UIADD3 UR6, UR49, 0x1, URZ ;  /* 0x0000000131067890 */ /* 0x000fe2000fffe03f */
[----:B------:R-:W-:Y:S01]  /*5150*/  IMAD.U32 R0, RZ, RZ, UR44 ;  /* 0x0000002cff007e24 */ /* 0x000fe2000f8e00ff */
[----:B------:R-:W-:Y:S02]  /*5160*/  UMOV UR7, 0x400 ;  /* 0x0000040000077882 */ /* 0x000fe40000000000 */
[----:B------:R-:W-:Y:S02]  /*5170*/  UISETP.NE.AND UP0, UPT, UR6, 0x2, UPT ;  /* 0x000000020600788c */ /* 0x000fe4000bf05270 */
[----:B------:R-:W-:Y:S02]  /*5180*/  SHF.L.U32 R0, R0, 0x1f, RZ ;  /* 0x0000001f00007819 */ /* 0x000fe400000006ff */
[----:B------:R-:W-:Y:S02]  /*5190*/  USEL UR6, UR6, URZ, UP0 ;  /* 0x0000003f06067287 */ /* 0x000fe40008000000 */
[----:B0-----:R-:W-:-:S04]  /*51a0*/  ULEA UR7, UR10, UR7, 0x18 ;  /* 0x000000070a077291 */ /* 0x001fc8000f8ec03f */
[----:B------:R-:W-:-:S09]  /*51b0*/  ULEA UR6, UR6, UR7, 0x3 ;  /* 0x0000000706067291 */ /* 0x000fd2000f8e183f */
[----:B------:R0:W1:Y:S01]  /*51c0*/  SYNCS.PHASECHK.TRANS64.TRYWAIT P1, [UR6+0x33430], R0 ;  /* 0x03343000ff0075a7 */ /* 0x0000620008020146 */
[----:B------:R-:W-:Y:S05]  /*51d0*/  @!P0 BRA `(.L_x_3832) ;  /* 0x0000000000048947 */ /* 0x000fea0003800000 */
[----:B------:R-:W-:Y:S01]  /*51e0*/  BPT.TRAP 0x1 ;  /* 0x000000040000795c */ /* 0x000fe20000300000 */
.L_x_3832:
[----:B-1----:R-:W-:Y:S05]  /*51f0*/  @P1 BRA `(.L_x_3830) ;  /* 0x0000000000081947 */ /* 0x002fea0003800000 */
[----:B------:R-:W1:Y:S02]  /*5200*/  SYNCS.PHASECHK.TRANS64.TRYWAIT P1, [UR6+0x33430], R0 ;  /* 0x03343000ff0075a7 */ /* 0x000e640008020146 */
[----:B-1----:R-:W-:Y:S05]  /*5210*/  @!P1 BRA `(.L_x_3833) ;  /* 0x000000dc00ac9947 */ /* 0x002fea0003800000 */
.L_x_3830:
        /* <DEDUP_REMOVED lines=189> */
.L_x_3835:
        /* <DEDUP_REMOVED lines=9> */
.L_x_3836:
[----:B-1----:R-:W-:Y:S05]  /*5e80*/  @P1 BRA `(.L_x_3834) ;  /* 0x0000000000081947 */ /* 0x002fea0003800000 */
[----:B------:R-:W1:Y:S02]  /*5e90*/  SYNCS.PHASECHK.TRANS64.TRYWAIT P1, [UR6+0x33450], R0 ;  /* 0x03345000ff0075a7 */ /* 0x000e640008020146 */
[----:B-1----:R-:W-:Y:S05]  /*5ea0*/  @!P1 BRA `(.L_x_3837) ;  /* 0x000000d000a09947 */ /* 0x002fea0003800000 */
.L_x_3834:
[----:B------:R-:W2:Y:S01]  /*5eb0*/  S2UR UR11, SR_CgaCtaId ;  /* 0x00000000000b79c3 */ /* 0x000ea20000008800 */
[----:B------:R-:W-:Y:S01]  /*5ec0*/  UMOV UR6, 0x400 ;  /* 0x0000040000067882 */ /* 0x000fe20000000000 */
[----:B------:R-:W-:Y:S01]  /*5ed0*/  WARPGROUP.ARRIVE ;  /* 0x00000000000079c5 */ /* 0x000fe20000000000 */
[----:B------:R-:W-:Y:S01]  /*5ee0*/  UMOV UR7, 0xc0000010 ;  /* 0xc000001000077882 */ /* 0x000fe20000000000 */
[----:B01----:R-:W-:Y:S01]  /*5ef0*/  IADD3 R0, -R23, 0xb, RZ ;  /* 0x0000000b17007810 */ /* 0x003fe20007ffe1ff */
[----:B--2---:R-:W-:-:S04]  /*5f00*/  ULEA UR14, UR11, UR6, 0x18 ;  /* 0x000000060b0e7291 */ /* 0x004fc8000f8ec03f */
[----:B------:R-:W-:-:S04]  /*5f10*/  UIADD3 UR6, UR14, 0x200, URZ ;  /* 0x000002000e067890 */ /* 0x000fc8000fffe03f */
        /* <DEDUP_REMOVED lines=30> */
.L_x_3838:
        /* <DEDUP_REMOVED lines=344> */
.L_x_3839:
        /* <DEDUP_REMOVED lines=148> */
.L_x_3829:
[----:B------:R-:W-:Y:S06]  /*7fc0*/  BAR.ARV 0x8, 0x180 ;  /* 0x0206000000007b1d */ /* 0x000fec0000002000 */
[----:B------:R-:W-:Y:S05]  /*7fd0*/  @!P0 BRA `(.L_x_3841) ;  /* 0x0000000000048947 */ /* 0x000fea0003800000 */
[----:B------:R-:W-:Y:S01]  /*7fe0*/  BPT.TRAP 0x1 ;  /* 0x000000040000795c */ /* 0x000fe20000300000 */
.L_x_3841:
        /* <DEDUP_REMOVED lines=9> */
.L_x_3842:
[----:B-1----:R-:W-:Y:S05]  /*8080*/  @P1 BRA `(.L_x_3843) ;  /* 0x0000000000081947 */ /* 0x002fea0003800000 */
[----:B------:R-:W1:Y:S02]  /*8090*/  SYNCS.PHASECHK.TRANS64.TRYWAIT P1, [UR9+0x33450], R6 ;  /* 0x03345006ff0075a7 */ /* 0x000e640008020149 */
[----:B-1----:R-:W-:Y:S05]  /*80a0*/  @!P1 BRA `(.L_x_3844) ;  /* 0x000000b000389947 */ /* 0x002fea0003800000 */
.L_x_3843:
[----:B------:R-:W-:Y:S01]  /*80b0*/  UIADD3 UR4, UR4, 0x200, URZ ;  /* 0x0000020004047890 */ /* 0x000fe2000fffe03f */
[----:B------:R-:W-:Y:S01]  /*80c0*/  WARPGROUP.ARRIVE ;  /* 0x00000000000079c5 */ /* 0x000fe20000000000 */
[----:B------:R-:W-:Y:S01]  /*80d0*/  UMOV UR7, 0xc0000010 ;  /* 0xc000001000077882 */ /* 0x000fe20000000000 */
[----:B------:R-:W-:Y:S01]  /*80e0*/  ULDC.64 UR10, c[0x0][0x9a0] ;  /* 0x00026800000a7ab9 */ /* 0x000fe20000000a00 */
[----:B------:R-:W-:Y:S01]  /*80f0*/  USHF.R.U32.HI UR4, URZ, 0x4, UR4 ;  /* 0x000000043f047899 */ /* 0x000fe20008011604 */
[----:B------:R-:W-:Y:S01]  /*8100*/  IMAD.MOV.U32 R8, RZ, RZ, 0x3f800000 ;  /* 0x3f800000ff087424 */ /* 0x000fe200078e00ff */
[----:B------:R-:W-:Y:S02]  /*8110*/  UISETP.NE.U32.AND UP0, UPT, UR10, URZ, UPT ;  /* 0x0000003f0a00728c */ /* 0x000fe4000bf05070 */
[----:B------:R-:W-:Y:S02]  /*8120*/  ULOP3.LUT UR4, UR4, 0x3fff, URZ, 0xc0, !UPT ;  /* 0x00003fff04047892 */ /* 0x000fe4000f8ec03f */
[----:B------:R-:W-:-:S02]  /*8130*/  UISETP.NE.AND.EX UP0, UPT, UR11, URZ, UPT, UP0 ;  /* 0x0000003f0b00728c */ /* 0x000fc4000bf05300 */
[----:B------:R-:W-:-:S04]  /*8140*/  ULOP3.LUT UR4, UR4, 0x10000, URZ, 0xfc, !UPT ;  /* 0x0001000004047892 */ /* 0x000fc8000f8efc3f */
[----:B------:R-:W-:Y:S01]  /*8150*/  UIMAD UR8, UR43, 0x780, UR4 ;  /* 0x000007802b0878a4 */ /* 0x000fe2000f8e0204 */
[----:B------:R-:W-:-:S03]  /*8160*/  PLOP3.LUT P1, PT, PT, PT, UP0, 0x80, 0x0 ;  /* 0x000000000000781c */ /* 0x000fc60003f2f008 */
[----:B------:R-:W-:Y:S01]  /*8170*/  UIADD3 UR4, UR8, 0x180, URZ ;  /* 0x0000018008047890 */ /* 0x000fe2000fffe03f */
[----:B------:R-:W-:Y:S02]  /*8180*/  @UP0 ULDC.64 UR12, c[0x0][0x9c8] ;  /* 0x00027200000c0ab9 */ /* 0x000fe40000000a00 */
[----:B------:R-:W-:-:S06]  /*8190*/  UMOV UR6, UR8 ;  /* 0x0000000800067c82 */ /* 0x000fcc0008000000 */
[----:B------:R-:W-:Y:S01]  /*81a0*/  QGMMA.64x192x32.F32.E4M3.E4M3 R24, R200, gdesc[UR4], R24, gsb0 ;  /* 0x02e00004c8187df3 */ /* 0x000fe20008000818 */
[----:B------:R-:W-:Y:S01]  /*81b0*/  UMOV UR7, 0xc0000010 ;  /* 0xc000001000077882 */ /* 0x000fe20000000000 */
[----:B------:R-:W-:Y:S01]  /*81c0*/  UMOV UR6, UR4 ;  /* 0x0000000400067c82 */ /* 0x000fe20008000000 */
[----:B------:R-:W-:Y:S01]  /*81d0*/  UIADD3 UR4, UR8, 0x300, URZ ;  /* 0x0000030008047890 */ /* 0x000fe2000fffe03f */
[----:B------:R-:W-:Y:S02]  /*81e0*/  WARPGROUP.DEPBAR.LE gsb0, 0x0 ;  /* 0x00008000000079c5 */ /* 0x000fe40000010000 */
[----:B------:R-:W-:-:S14]  /*81f0*/  WARPGROUP.ARRIVE ;  /* 0x00000000000079c5 */ /* 0x000fdc0000000000 */
[----:B------:R-:W-:Y:S01]  /*8200*/  QGMMA.64x192x32.F32.E4M3.E4M3 R24, R204, gdesc[UR4], R24, gsb0 ;  /* 0x02e00004cc187df3 */ /* 0x000fe20008000818 */
[----:B------:R-:W-:Y:S01]  /*8210*/  UMOV UR6, UR4 ;  /* 0x0000000400067c82 */ /* 0x000fe20008000000 */
[----:B------:R-:W-:Y:S01]  /*8220*/  UMOV UR7, 0xc0000010 ;  /* 0xc000001000077882 */ /* 0x000fe20000000000 */
[----:B------:R-:W-:Y:S01]  /*8230*/  @UP0 UIMAD.WIDE.U32 UR4, UR37, UR12, URZ ;  /* 0x0000000c250402a5 */ /* 0x000fe2000f8e003f */
[----:B------:R-:W-:Y:S02]  /*8240*/  WARPGROUP.DEPBAR.LE gsb0, 0x0 ;  /* 0x00008000000079c5 */ /* 0x000fe40000010000 */
[----:B------:R-:W-:-:S14]  /*8250*/  WARPGROUP.ARRIVE ;  /* 0x00000000000079c5 */ /* 0x000fdc0000000000 */
[----:B------:R-:W-:Y:S01]  /*8260*/  QGMMA.64x192x32.F32.E4M3.E4M3 R24, R208, gdesc[UR4], R24, gsb0 ;  /* 0x02e00004d0187df3 */ /* 0x000fe20008000818 */
[----:B------:R-:W-:Y:S02]  /*8270*/  @UP0 UIMAD UR6, UR38, UR12, URZ ;  /* 0x0000000c260602a4 */ /* 0x000fe4000f8e023f */
[----:B------:R-:W-:Y:S02]  /*8280*/  @UP0 USHF.R.S32.HI UR7, URZ, 0x1f, UR47 ;  /* 0x0000001f3f070899 */ /* 0x000fe4000801142f */
        /* <DEDUP_REMOVED lines=9> */
[----:B01----:R-:W-:-:S04]  /*8320*/  IMAD.U32 R6, RZ, RZ, UR6 ;  /* 0x00000006ff067e24 */ /* 0x003fc8000f8e00ff */
[----:B------:R-:W-:-:S05]  /*8330*/  IMAD.U32 R7, RZ, RZ, UR7 ;  /* 0x00000007ff077e24 */ /* 0x000fca000f8e00ff */
[----:B------:R0:W2:Y:S01]  /*8340*/  @P1 LDG.E R8, desc[UR50][R6.64] ;  /* 0x0000003206081981 */ /* 0x0000a2000c1e1900 */
[----:B------:R-:W-:Y:S01]  /*8350*/  UIADD3 UR4, UR8, 0x480, URZ ;  /* 0x0000048008047890 */ /* 0x000fe2000fffe03f */
[----:B------:R-:W-:-:S06]  /*8360*/  UMOV UR7, 0xc0000010 ;  /* 0xc000001000077882 */ /* 0x000fcc0000000000 */
[----:B------:R-:W-:Y:S01]  /*8370*/  UMOV UR6, UR4 ;  /* 0x0000000400067c82 */ /* 0x000fe20008000000 */
[----:B------:R-:W-:Y:S01]  /*8380*/  UIADD3 UR8, UR8, 0x600, URZ ;  /* 0x0000060008087890 */ /* 0x000fe2000fffe03f */
[----:B------:R-:W-:Y:S02]  /*8390*/  WARPGROUP.DEPBAR.LE gsb0, 0x0 ;  /* 0x00008000000079c5 */ /* 0x000fe40000010000 */
[----:B------:R-:W-:-:S06]  /*83a0*/  WARPGROUP.ARRIVE ;  /* 0x00000000000079c5 */ /* 0x000fcc0000000000 */
[----:B------:R-:W-:Y:S01]  /*83b0*/  QGMMA.64x192x32.F32.E4M3.E4M3 R24, R212, gdesc[UR4], R24, gsb0 ;  /* 0x02e00004d4187df3 */ /* 0x000fe20008000818 */
[----:B------:R-:W-:Y:S01]  /*83c0*/  UMOV UR6, UR8 ;  /* 0x0000000800067c82 */ /* 0x000fe20008000000 */
        /* <DEDUP_REMOVED lines=39> */
.L_x_3845:
[----:B------:R-:W-:Y:S01]  /*8640*/  UIADD3 UR4, UR9, 0x33460, URZ ;  /* 0x0003346009047890 */ /* 0x000fe2000fffe03f */
[-C--:B------:R-:W-:Y:S01]  /*8650*/  FMUL.FTZ R140, R25, R7.reuse ;  /* 0x00000007198c7220 */ /* 0x080fe20000410000 */
[----:B------:R-:W-:Y:S01]  /*8660*/  UIADD3 UR43, UR43, 0x1, URZ ;  /* 0x000000012b2b7890 */ /* 0x000fe2000fffe03f */
[-C--:B------:R-:W-:Y:S01]  /*8670*/  FMUL.FTZ R141, R28, R7.reuse ;  /* 0x000000071c8d7220 */ /* 0x080fe20000410000 */
[----:B------:R-:W-:Y:S01]  /*8680*/  UPRMT UR4, UR14, 0x654, UR4 ;  /* 0x000006540e047896 */ /* 0x000fe20008000004 */
[-C--:B------:R-:W-:Y:S01]  /*8690*/  FMUL.FTZ R139, R29, R7.reuse ;  /* 0x000000071d8b7220 */ /* 0x080fe20000410000 */
[----:B------:R-:W-:Y:S01]  /*86a0*/  UISETP.NE.AND UP0, UPT, UR43, 0x2, UPT ;  /* 0x000000022b00788c */ /* 0x000fe2000bf05270 */
        /* <DEDUP_REMOVED lines=36> */
[----:B------:R-:W-:Y:S01]  /*88f0*/  SYNCS.ARRIVE.TRANS64.RED.A1T0 RZ, [UR4], RZ ;  /* 0x000000ffffff79a7 */ /* 0x000fe20008100404 */
        /* <DEDUP_REMOVED lines=22> */
[----:B------:R-:W-:Y:S01]  /*8a60*/  USEL UR4, URZ, 0x1, UP0 ;  /* 0x000000013f047887 */ /* 0x000fe20008000000 */
        /* <DEDUP_REMOVED lines=30> */
[----:B------:R-:W-:Y:S01]  /*8c50*/  PLOP3.LUT P0, PT, PT, PT, PT, 0x8, 0x0 ;  /* 0x000000000000781c */ /* 0x000fe20003f0e170 */
[-C--:B------:R-:W-:Y:S01]  /*8c60*/  FMUL.FTZ R13, R111, R0.reuse ;  /* 0x000000006f0d7220 */ /* 0x080fe20000410000 */
[-C--:B------:R-:W-:Y:S01]  /*8c70*/  FMUL.FTZ R14, R114, R0.reuse ;  /* 0x00000000720e7220 */ /* 0x080fe20000410000 */
[-C--:B------:R-:W-:Y:S01]  /*8c80*/  FMUL.FTZ R10, R115, R0.reuse ;  /* 0x00000000730a7220 */ /* 0x080fe20000410000 */
[-C--:B------:R-:W-:Y:S01]  /*8c90*/  FMUL.FTZ R9, R118, R0.reuse ;  /* 0x0000000076097220 */ /* 0x080fe20000410000 */
[----:B------:R-:W-:Y:S01]  /*8ca0*/  FMUL.FTZ R119, R119, R0 ;  /* 0x0000000077777220 */ /* 0x000fe20000410000 */
[----:B------:R-:W-:-:S02]  /*8cb0*/  UIADD3 UR45, UR45, 0x1, URZ ;  /* 0x000000012d2d7890 */ /* 0x000fc4000fffe03f */
[----:B------:R-:W-:Y:S02]  /*8cc0*/  USEL UR43, UR43, URZ, UP0 ;  /* 0x0000003f2b2b7287 */ /* 0x000fe40008000000 */
[----:B------:R-:W-:-:S12]  /*8cd0*/  ULOP3.LUT UR44, UR44, UR4, URZ, 0x3c, !UPT ;  /* 0x000000042c2c7292 */ /* 0x000fd8000f8e3c3f */
.L_x_3821:
        /* <DEDUP_REMOVED lines=17> */
[----:B------:R-:W-:-:S03]  /*8df0*/  ULDC.64 UR6, c[0x0][0xc00] ;  /* 0x0003000000067ab9 */ /* 0x000fc60000000a00 */
[----:B------:R0:W2:Y:S01]  /*8e00*/  LDG.E.CONSTANT R6, desc[UR50][R6.64] ;  /* 0x0000003206067981 */ /* 0x0000a2000c1e9900 */
[----:B------:R-:W-:Y:S01]  /*8e10*/  F2FP.BF16.F32.PACK_AB R73, R73, R76 ;  /* 0x0000004c4949723e */ /* 0x000fe200000010ff */
[----:B------:R-:W-:Y:S01]  /*8e20*/  UISETP.NE.U32.AND UP0, UPT, UR6, URZ, UPT ;  /* 0x0000003f0600728c */ /* 0x000fe2000bf05070 */
[----:B------:R-:W-:Y:S01]  /*8e30*/  F2FP.BF16.F32.PACK_AB R72, R69, R72 ;  /* 0x000000484548723e */ /* 0x000fe200000010ff */
[----:B------:R-:W1:Y:S01]  /*8e40*/  S2R R13, SR_SWINHI ;  /* 0x00000000000d7919 */ /* 0x000e620000002f00 */
[----:B------:R-:W-:Y:S01]  /*8e50*/  F2FP.BF16.F32.PACK_AB R67, R67, R68 ;  /* 0x000000444343723e */ /* 0x000fe200000010ff */
[----:B------:R-:W-:Y:S01]  /*8e60*/  UISETP.NE.AND.EX UP0, UPT, UR7, URZ, UPT, UP0 ;  /* 0x0000003f0700728c */ /* 0x000fe2000bf05300 */
[----:B------:R-:W-:Y:S02]  /*8e70*/  F2FP.BF16.F32.PACK_AB R66, R59, R66 ;  /* 0x000000423b42723e */ /* 0x000fe400000010ff */
[----:B------:R-:W-:Y:S01]  /*8e80*/  F2FP.BF16.F32.PACK_AB R25, R25, R28 ;  /* 0x0000001c1919723e */ /* 0x000fe200000010ff */
[----:B------:R-:W-:Y:S01]  /*8e90*/  ULDC.64 UR6, c[0x0][0xc00] ;  /* 0x0003000000067ab9 */ /* 0x000fe20000000a00 */
[----:B0-----:R-:W-:Y:S01]  /*8ea0*/  LOP3.LUT P0, R7, R70, 0x3, RZ, 0xc0, !PT ;  /* 0x0000000346077812 */ /* 0x001fe2000780c0ff */
[----:B------:R-:W-:Y:S01]  /*8eb0*/  UIMAD.WIDE UR6, UR37, 0x4, UR6 ;  /* 0x00000004250678a5 */ /* 0x000fe2000f8e0206 */
[----:B------:R-:W-:-:S02]  /*8ec0*/  F2FP.BF16.F32.PACK_AB R8, R15, R8 ;  /* 0x000000080f08723e */ /* 0x000fc400000010ff */
[----:B------:R-:W-:Y:S02]  /*8ed0*/  ISETP.EQ.OR P0, PT, R7, 0x3, !P0 ;  /* 0x000000030700780c */ /* 0x000fe40004702670 */
[----:B------:R-:W-:Y:S02]  /*8ee0*/  F2FP.BF16.F32.PACK_AB R55, R55, R58 ;  /* 0x0000003a3737723e */ /* 0x000fe400000010ff */
[----:B------:R-:W-:Y:S02]  /*8ef0*/  F2FP.BF16.F32.PACK_AB R54, R51, R54 ;  /* 0x000000363336723e */ /* 0x000fe400000010ff */
[----:B------:R-:W-:Y:S02]  /*8f00*/  SEL R79, R73, R72, P0 ;  /* 0x00000048494f7207 */ /* 0x000fe40000000000 */
[----:B------:R-:W-:Y:S02]  /*8f10*/  SEL R72, R72, R73, P0 ;  /* 0x0000004948487207 */ /* 0x000fe40000000000 */
[----:B------:R-:W-:-:S02]  /*8f20*/  F2FP.BF16.F32.PACK_AB R47, R47, R50 ;  /* 0x000000322f2f723e */ /* 0x000fc400000010ff */
[----:B------:R-:W-:Y:S02]  /*8f30*/  F2FP.BF16.F32.PACK_AB R46, R43, R46 ;  /* 0x0000002e2b2e723e */ /* 0x000fe400000010ff */
[----:B------:R-:W-:Y:S02]  /*8f40*/  F2FP.BF16.F32.PACK_AB R41, R41, R44 ;  /* 0x0000002c2929723e */ /* 0x000fe400000010ff */
[----:B------:R-:W-:Y:S02]  /*8f50*/  SEL R73, R67, R66, P0 ;  /* 0x0000004243497207 */ /* 0x000fe40000000000 */
[----:B------:R-:W-:Y:S02]  /*8f60*/  F2FP.BF16.F32.PACK_AB R14, R9, R14 ;  /* 0x0000000e090e723e */ /* 0x000fe400000010ff */
[----:B------:R-:W-:Y:S02]  /*8f70*/  SEL R61, R25, R8, P0 ;  /* 0x00000008193d7207 */ /* 0x000fe40000000000 */
[----:B------:R-:W-:-:S02]  /*8f80*/  SEL R44, R8, R25, P0 ;  /* 0x00000019082c7207 */ /* 0x000fc40000000000 */
[----:B------:R-:W-:Y:S02]  /*8f90*/  SEL R66, R66, R67, P0 ;  /* 0x0000004342427207 */ /* 0x000fe40000000000 */
[----:B------:R-:W-:Y:S02]  /*8fa0*/  F2FP.BF16.F32.PACK_AB R39, R39, R42 ;  /* 0x0000002a2727723e */ /* 0x000fe400000010ff */
[----:B------:R-:W-:Y:S02]  /*8fb0*/  F2FP.BF16.F32.PACK_AB R38, R35, R38 ;  /* 0x000000262326723e */ /* 0x000fe400000010ff */
[----:B------:R-:W-:Y:S02]  /*8fc0*/  SEL R67, R55, R54, P0 ;  /* 0x0000003637437207 */ /* 0x000fe40000000000 */
[----:B------:R-:W-:Y:S02]  /*8fd0*/  MOV R8, R0 ;  /* 0x0000000000087202 */ /* 0x000fe40000000f00 */
[----:B-1----:R-:W-:-:S02]  /*8fe0*/  MOV R9, R13 ;  /* 0x0000000d00097202 */ /* 0x002fc40000000f00 */
[----:B------:R-:W-:Y:S02]  /*8ff0*/  SEL R54, R54, R55, P0 ;  /* 0x0000003736367207 */ /* 0x000fe40000000000 */
[----:B------:R-:W-:Y:S02]  /*9000*/  SEL R55, R47, R46, P0 ;  /* 0x0000002e2f377207 */ /* 0x000fe40000000000 */
[----:B------:R-:W-:Y:S02]  /*9010*/  F2FP.BF16.F32.PACK_AB R49, R49, R52 ;  /* 0x000000343131723e */ /* 0x000fe400000010ff */
[----:B------:R-:W-:Y:S02]  /*9020*/  SEL R46, R46, R47, P0 ;  /* 0x0000002f2e2e7207 */ /* 0x000fe40000000000 */
[----:B------:R-:W-:Y:S02]  /*9030*/  F2FP.BF16.F32.PACK_AB R89, R89, R92 ;  /* 0x0000005c5959723e */ /* 0x000fe400000010ff */
[----:B------:R-:W-:-:S02]  /*9040*/  F2FP.BF16.F32.PACK_AB R88, R85, R88 ;  /* 0x000000585558723e */ /* 0x000fc400000010ff */
[----:B------:R-:W-:Y:S02]  /*9050*/  SEL R47, R39, R38, P0 ;  /* 0x00000026272f7207 */ /* 0x000fe40000000000 */
[----:B------:R-:W-:Y:S01]  /*9060*/  SEL R52, R38, R39, P0 ;  /* 0x0000002726347207 */ /* 0x000fe20000000000 */
[----:B------:R-:W-:Y:S01]  /*9070*/  IMAD.WIDE R38, R224, 0x2, R8 ;  /* 0x00000002e0267825 */ /* 0x000fe200078e0208 */
[----:B------:R-:W-:Y:S02]  /*9080*/  SEL R75, R89, R88, P0 ;  /* 0x00000058594b7207 */ /* 0x000fe40000000000 */
[----:B------:R-:W-:Y:S02]  /*9090*/  F2FP.BF16.F32.PACK_AB R11, R11, R20 ;  /* 0x000000140b0b723e */ /* 0x000fe400000010ff */
[----:B------:R-:W-:Y:S02]  /*90a0*/  F2FP.BF16.F32.PACK_AB R12, R12, R5 ;  /* 0x000000050c0c723e */ /* 0x000fe400000010ff */
[----:B------:R-:W-:-:S02]  /*90b0*/  SEL R88, R88, R89, P0 ;  /* 0x0000005958587207 */ /* 0x000fc40000000000 */
[----:B------:R-:W-:Y:S02]  /*90c0*/  IADD3 R89, P5, R38, 0x40, RZ ;  /* 0x0000004026597810 */ /* 0x000fe40007fbe0ff */
[----:B------:R-:W-:Y:S02]  /*90d0*/  F2FP.BF16.F32.PACK_AB R120, R65, R120 ;  /* 0x000000784178723e */ /* 0x000fe400000010ff */
[----:B------:R-:W-:Y:S01]  /*90e0*/  SEL R65, R11, R12, P0 ;  /* 0x0000000c0b417207 */ /* 0x000fe20000000000 */
[----:B------:R-:W-:Y:S01]  /*90f0*/  IMAD.X R35, RZ, RZ, R39, P5 ;  /* 0x000000ffff237224 */ /* 0x000fe200028e0627 */
[----:B------:R-:W-:Y:S02]  /*9100*/  SEL R50, R12, R11, P0 ;  /* 0x0000000b0c327207 */ /* 0x000fe40000000000 */
[----:B------:R-:W-:Y:S02]  /*9110*/  LOP3.LUT R12, R89, 0x380, RZ, 0xc0, !PT ;  /* 0x00000380590c7812 */ /* 0x000fe400078ec0ff */
[----:B------:R-:W-:-:S02]  /*9120*/  F2FP.BF16.F32.PACK_AB R57, R57, R64 ;  /* 0x000000403939723e */ /* 0x000fc400000010ff */
[----:B------:R-:W-:Y:S02]  /*9130*/  F2FP.BF16.F32.PACK_AB R56, R53, R56 ;  /* 0x000000383538723e */ /* 0x000fe400000010ff */
[----:B------:R-:W-:Y:S02]  /*9140*/  F2FP.BF16.F32.PACK_AB R119, R119, R10 ;  /* 0x0000000a7777723e */ /* 0x000fe400000010ff */
[C---:B------:R-:W-:Y:S02]  /*9150*/  IADD3 R87, P4, R38.reuse, 0x20, RZ ;  /* 0x0000002026577810 */ /* 0x040fe40007f9e0ff */
[----:B------:R-:W-:Y:S02]  /*9160*/  F2FP.BF16.F32.PACK_AB R48, R45, R48 ;  /* 0x000000302d30723e */ /* 0x000fe400000010ff */
[----:B------:R-:W-:Y:S02]  /*9170*/  IADD3 R91, P6, R38, 0x60, RZ ;  /* 0x00000060265b7810 */ /* 0x000fe40007fde0ff */
[----:B------:R-:W-:-:S02]  /*9180*/  SHF.R.U64 R12, R12, 0x3, RZ ;  /* 0x000000030c0c7819 */ /* 0x000fc400000012ff */
[----:B------:R-:W-:Y:S02]  /*9190*/  IADD3 R95, P2, R38, 0x4020, RZ ;  /* 0x00004020265f7810 */ /* 0x000fe40007f5e0ff */
[----:B------:R-:W-:Y:S01]  /*91a0*/  F2FP.BF16.F32.PACK_AB R40, R37, R40 ;  /* 0x000000282528723e */ /* 0x000fe200000010ff */
[----:B------:R-:W-:Y:S01]  /*91b0*/  IMAD.X R37, RZ, RZ, R39, P4 ;  /* 0x000000ffff257224 */ /* 0x000fe200020e0627 */
[----:B------:R-:W-:Y:S02]  /*91c0*/  SEL R59, R57, R56, P0 ;  /* 0x00000038393b7207 */ /* 0x000fe40000000000 */
[----:B------:R-:W-:Y:S02]  /*91d0*/  F2FP.BF16.F32.PACK_AB R97, R97, R100 ;  /* 0x000000646161723e */ /* 0x000fe400000010ff */
[----:B------:R-:W-:Y:S02]  /*91e0*/  F2FP.BF16.F32.PACK_AB R96, R93, R96 ;  /* 0x000000605d60723e */ /* 0x000fe400000010ff */
[----:B------:R-:W-:-:S02]  /*91f0*/  F2FP.BF16.F32.PACK_AB R31, R31, R34 ;  /* 0x000000221f1f723e */ /* 0x000fc400000010ff */
[----:B------:R-:W-:Y:S02]  /*9200*/  SEL R56, R56, R57, P0 ;  /* 0x0000003938387207 */ /* 0x000fe40000000000 */
[----:B------:R-:W-:Y:S02]  /*9210*/  SEL R85, R14, R119, P0 ;  /* 0x000000770e557207 */ /* 0x000fe40000000000 */
[----:B------:R-:W-:Y:S02]  /*9220*/  SEL R68, R119, R14, P0 ;  /* 0x0000000e77447207 */ /* 0x000fe40000000000 */
[----:B------:R-:W-:Y:S02]  /*9230*/  LOP3.LUT R10, R87, 0x380, RZ, 0xc0, !PT ;  /* 0x00000380570a7812 */ /* 0x000fe400078ec0ff */
[----:B------:R-:W-:Y:S02]  /*9240*/  F2FP.BF16.F32.PACK_AB R33, R33, R36 ;  /* 0x000000242121723e */ /* 0x000fe400000010ff */
[----:B------:R-:W-:-:S02]  /*9250*/  F2FP.BF16.F32.PACK_AB R32, R29, R32 ;  /* 0x000000201d20723e */ /* 0x000fc400000010ff */
[----:B------:R-:W-:Y:S02]  /*9260*/  SEL R57, R49, R48, P0 ;  /* 0x0000003031397207 */ /* 0x000fe40000000000 */
[----:B------:R-:W-:Y:S02]  /*9270*/  LOP3.LUT R14, R91, 0x380, RZ, 0xc0, !PT ;  /* 0x000003805b0e7812 */ /* 0x000fe400078ec0ff */
[----:B------:R-:W-:Y:S02]  /*9280*/  LOP3.LUT R34, R12, R89, RZ, 0x3c, !PT ;  /* 0x000000590c227212 */ /* 0x000fe400078e3cff */
[----:B------:R-:W-:Y:S02]  /*9290*/  SEL R48, R48, R49, P0 ;  /* 0x0000003130307207 */ /* 0x000fe40000000000 */
[----:B------:R-:W-:Y:S02]  /*92a0*/  LOP3.LUT R12, R95, 0x380, RZ, 0xc0, !PT ;  /* 0x000003805f0c7812 */ /* 0x000fe400078ec0ff */
        /* <DEDUP_REMOVED lines=8> */
[----:B------:R-:W-:Y:S02]  /*9330*/  IADD3 R93, P1, R38, 0x4000, RZ ;  /* 0x00004000265d7810 */ /* 0x000fe40007f3e0ff */
[----:B------:R-:W-:Y:S02]  /*9340*/  SHF.R.U64 R14, R14, 0x3, RZ ;  /* 0x000000030e0e7819 */ /* 0x000fe400000012ff */
[----:B------:R-:W-:Y:S02]  /*9350*/  IADD3 R97, P3, R38, 0x4040, RZ ;  /* 0x0000404026617810 */ /* 0x000fe40007f7e0ff */
[----:B------:R-:W-:Y:S02]  /*9360*/  SHF.R.U64 R12, R12, 0x3, RZ ;  /* 0x000000030c0c7819 */ /* 0x000fe400000012ff */
[----:B------:R-:W-:Y:S01]  /*9370*/  F2FP.BF16.F32.PACK_AB R81, R81, R84 ;  /* 0x000000545151723e */ /* 0x000fe200000010ff */
[----:B------:R-:W-:Y:S01]  /*9380*/  IMAD.X R29, RZ, RZ, R39, P3 ;  /* 0x000000ffff1d7224 */ /* 0x000fe200018e0627 */
[----:B------:R-:W-:-:S02]  /*9390*/  F2FP.BF16.F32.PACK_AB R80, R77, R80 ;  /* 0x000000504d50723e */ /* 0x000fc400000010ff */
[----:B------:R-:W-:Y:S02]  /*93a0*/  IADD3 R103, P6, R38, 0x8020, RZ ;  /* 0x0000802026677810 */ /* 0x000fe40007fde0ff */
[----:B------:R-:W-:Y:S02]  /*93b0*/  LOP3.LUT R36, R10, R87, RZ, 0x3c, !PT ;  /* 0x000000570a247212 */ /* 0x000fe400078e3cff */
[----:B------:R-:W-:Y:S01]  /*93c0*/  F2FP.BF16.F32.PACK_AB R105, R105, R108 ;  /* 0x0000006c6969723e */ /* 0x000fe200000010ff */
[--C-:B------:R-:W-:Y:S01]  /*93d0*/  IMAD.X R15, RZ, RZ, R39.reuse, P6 ;  /* 0x000000ffff0f7224 */ /* 0x100fe200030e0627 */
[----:B------:R-:W-:Y:S02]  /*93e0*/  F2FP.BF16.F32.PACK_AB R104, R101, R104 ;  /* 0x000000686568723e */ /* 0x000fe400000010ff */
[----:B------:R-:W-:Y:S01]  /*93f0*/  F2FP.BF16.F32.PACK_AB R30, R27, R30 ;  /* 0x0000001e1b1e723e */ /* 0x000fe200000010ff */
[----:B------:R-:W-:Y:S01]  /*9400*/  IMAD.X R27, RZ, RZ, R39, P2 ;  /* 0x000000ffff1b7224 */ /* 0x000fe200010e0627 */
[----:B------:R-:W-:-:S02]  /*9410*/  F2FP.BF16.F32.PACK_AB R21, R21, R26 ;  /* 0x0000001a1515723e */ /* 0x000fc400000010ff */
[----:B------:R-:W-:Y:S02]  /*9420*/  LOP3.LUT R32, R14, R91, RZ, 0x3c, !PT ;  /* 0x0000005b0e207212 */ /* 0x000fe400078e3cff */
[----:B------:R-:W-:Y:S02]  /*9430*/  LOP3.LUT R10, R93, 0x380, RZ, 0xc0, !PT ;  /* 0x000003805d0a7812 */ /* 0x000fe400078ec0ff */
[----:B------:R-:W-:Y:S02]  /*9440*/  LOP3.LUT R14, R97, 0x380, RZ, 0xc0, !PT ;  /* 0x00000380610e7812 */ /* 0x000fe400078ec0ff */
[----:B------:R-:W-:Y:S02]  /*9450*/  LOP3.LUT R26, R12, R95, RZ, 0x3c, !PT ;  /* 0x0000005f0c1a7212 */ /* 0x000fe400078e3cff */
[----:B------:R-:W-:Y:S02]  /*9460*/  SEL R77, R81, R80, P0 ;  /* 0x00000050514d7207 */ /* 0x000fe40000000000 */
[----:B------:R-:W-:-:S02]  /*9470*/  LOP3.LUT R12, R103, 0x380, RZ, 0xc0, !PT ;  /* 0x00000380670c7812 */ /* 0x000fc400078ec0ff */
[----:B------:R-:W-:Y:S02]  /*9480*/  SEL R80, R80, R81, P0 ;  /* 0x0000005150507207 */ /* 0x000fe40000000000 */
[----:B------:R-:W-:Y:S02]  /*9490*/  SEL R69, R105, R104, P0 ;  /* 0x0000006869457207 */ /* 0x000fe40000000000 */
[----:B------:R-:W-:Y:S02]  /*94a0*/  SEL R81, R31, R30, P0 ;  /* 0x0000001e1f517207 */ /* 0x000fe40000000000 */
[----:B------:R-:W-:Y:S01]  /*94b0*/  SEL R58, R30, R31, P0 ;  /* 0x0000001f1e3a7207 */ /* 0x000fe20000000000 */
[----:B------:R-:W-:Y:S01]  /*94c0*/  IMAD.X R31, RZ, RZ, R39, P1 ;  /* 0x000000ffff1f7224 */ /* 0x000fe200008e0627 */
[----:B------:R-:W-:Y:S02]  /*94d0*/  IADD3 R99, P4, R38, 0x4060, RZ ;  /* 0x0000406026637810 */ /* 0x000fe40007f9e0ff */
[----:B------:R-:W-:-:S02]  /*94e0*/  SHF.R.U64 R10, R10, 0x3, RZ ;  /* 0x000000030a0a7819 */ /* 0x000fc400000012ff */
[----:B------:R-:W-:Y:S01]  /*94f0*/  SEL R104, R104, R105, P0 ;  /* 0x0000006968687207 */ /* 0x000fe20000000000 */
[--C-:B------:R-:W-:Y:S01]  /*9500*/  IMAD.X R25, RZ, RZ, R39.reuse, P4 ;  /* 0x000000ffff197224 */ /* 0x100fe200020e0627 */
[----:B------:R-:W-:Y:S02]  /*9510*/  IADD3 R101, P5, R38, 0x8000, RZ ;  /* 0x0000800026657810 */ /* 0x000fe40007fbe0ff */
[----:B------:R-:W-:Y:S02]  /*9520*/  SHF.R.U64 R14, R14, 0x3, RZ ;  /* 0x000000030e0e7819 */ /* 0x000fe400000012ff */
[----:B------:R-:W-:Y:S02]  /*9530*/  IADD3 R105, P1, R38, 0x8040, RZ ;  /* 0x0000804026697810 */ /* 0x000fe40007f3e0ff */
[----:B------:R-:W-:Y:S02]  /*9540*/  SHF.R.U64 R12, R12, 0x3, RZ ;  /* 0x000000030c0c7819 */ /* 0x000fe400000012ff */
[----:B------:R-:W-:Y:S01]  /*9550*/  F2FP.BF16.F32.PACK_AB R141, R141, R142 ;  /* 0x0000008e8d8d723e */ /* 0x000fe200000010ff */
[----:B------:R-:W-:Y:S01]  /*9560*/  IMAD.X R11, RZ, RZ, R39, P1 ;  /* 0x000000ffff0b7224 */ /* 0x000fe200008e0627 */
[----:B------:R-:W-:-:S02]  /*9570*/  F2FP.BF16.F32.PACK_AB R140, R139, R140 ;  /* 0x0000008c8b8c723e */ /* 0x000fc400000010ff */
[----:B------:R-:W-:Y:S02]  /*9580*/  LOP3.LUT R20, R99, 0x380, RZ, 0xc0, !PT ;  /* 0x0000038063147812 */ /* 0x000fe400078ec0ff */
[----:B------:R-:W-:Y:S02]  /*9590*/  LOP3.LUT R30, R10, R93, RZ, 0x3c, !PT ;  /* 0x0000005d0a1e7212 */ /* 0x000fe400078e3cff */
[----:B------:R-:W-:Y:S02]  /*95a0*/  LOP3.LUT R28, R14, R97, RZ, 0x3c, !PT ;  /* 0x000000610e1c7212 */ /* 0x000fe400078e3cff */
[----:B------:R-:W-:Y:S02]  /*95b0*/  LOP3.LUT R10, R101, 0x380, RZ, 0xc0, !PT ;  /* 0x00000380650a7812 */ /* 0x000fe400078ec0ff */
[----:B------:R-:W-:Y:S02]  /*95c0*/  LOP3.LUT R60, R105, 0x380, RZ, 0xc0, !PT ;  /* 0x00000380693c7812 */ /* 0x000fe400078ec0ff */
[----:B------:R-:W-:-:S02]  /*95d0*/  LOP3.LUT R14, R12, R103, RZ, 0x3c, !PT ;  /* 0x000000670c0e7212 */ /* 0x000fc400078e3cff */
[----:B------:R-:W-:Y:S02]  /*95e0*/  SEL R5, R141, R140, P0 ;  /* 0x0000008c8d057207 */ /* 0x000fe40000000000 */
[----:B------:R-:W-:Y:S02]  /*95f0*/  F2FP.BF16.F32.PACK_AB R137, R137, R138 ;  /* 0x0000008a8989723e */ /* 0x000fe400000010ff */
[----:B------:R-:W-:Y:S02]  /*9600*/  F2FP.BF16.F32.PACK_AB R136, R135, R136 ;  /* 0x000000888788723e */ /* 0x000fe400000010ff */
[----:B------:R-:W-:Y:S02]  /*9610*/  SHF.R.U64 R20, R20, 0x3, RZ ;  /* 0x0000000314147819 */ /* 0x000fe400000012ff */
[----:B------:R-:W-:Y:S02]  /*9620*/  SHF.R.U64 R10, R10, 0x3, RZ ;  /* 0x000000030a0a7819 */ /* 0x000fe400000012ff */
[----:B------:R-:W-:-:S02]  /*9630*/  F2FP.BF16.F32.PACK_AB R133, R133, R134 ;  /* 0x000000868585723e */ /* 0x000fc400000010ff */
[----:B------:R-:W-:Y:S02]  /*9640*/  F2FP.BF16.F32.PACK_AB R132, R131, R132 ;  /* 0x000000848384723e */ /* 0x000fe400000010ff */
[----:B------:R-:W-:Y:S02]  /*9650*/  SHF.R.U64 R60, R60, 0x3, RZ ;  /* 0x000000033c3c7819 */ /* 0x000fe400000012ff */
[----:B------:R-:W-:Y:S02]  /*9660*/  F2FP.BF16.F32.PACK_AB R129, R129, R130 ;  /* 0x000000828181723e */ /* 0x000fe400000010ff */
[----:B------:R-:W-:Y:S02]  /*9670*/  F2FP.BF16.F32.PACK_AB R128, R127, R128 ;  /* 0x000000807f80723e */ /* 0x000fe400000010ff */
[----:B------:R-:W-:Y:S02]  /*9680*/  SEL R83, R21, R24, P0 ;  /* 0x0000001815537207 */ /* 0x000fe40000000000 */
[----:B------:R-:W-:Y:S01]  /*9690*/  SEL R62, R24, R21, P0 ;  /* 0x00000015183e7207 */ /* 0x000fe20000000000 */
[----:B------:R-:W-:Y:S01]  /*96a0*/  IMAD.X R21, RZ, RZ, R39, P5 ;  /* 0x000000ffff157224 */ /* 0x000fe200028e0627 */
[----:B------:R-:W-:-:S02]  /*96b0*/  MOV R78, R14 ;  /* 0x0000000e004e7202 */ /* 0x000fc40000000f00 */
[----:B------:R-:W-:Y:S02]  /*96c0*/  F2FP.BF16.F32.PACK_AB R125, R125, R126 ;  /* 0x0000007e7d7d723e */ /* 0x000fe400000010ff */
[----:B------:R-:W-:Y:S02]  /*96d0*/  F2FP.BF16.F32.PACK_AB R124, R123, R124 ;  /* 0x0000007c7b7c723e */ /* 0x000fe400000010ff */
[----:B------:R-:W-:Y:S02]  /*96e0*/  SEL R7, R137, R136, P0 ;  /* 0x0000008889077207 */ /* 0x000fe40000000000 */
[----:B------:R-:W-:Y:S02]  /*96f0*/  LOP3.LUT R24, R20, R99, RZ, 0x3c, !PT ;  /* 0x0000006314187212 */ /* 0x000fe400078e3cff */
[----:B------:R-:W-:Y:S02]  /*9700*/  F2FP.BF16.F32.PACK_AB R121, R121, R122 ;  /* 0x0000007a7979723e */ /* 0x000fe400000010ff */
[----:B------:R-:W-:-:S02]  /*9710*/  SEL R140, R140, R141, P0 ;  /* 0x0000008d8c8c7207 */ /* 0x000fc40000000000 */
[----:B------:R-:W-:Y:S02]  /*9720*/  LOP3.LUT R20, R10, R101, RZ, 0x3c, !PT ;  /* 0x000000650a147212 */ /* 0x000fe400078e3cff */
[----:B------:R-:W-:Y:S02]  /*9730*/  SEL R136, R136, R137, P0 ;  /* 0x0000008988887207 */ /* 0x000fe40000000000 */
[----:B------:R-:W-:Y:S02]  /*9740*/  SEL R43, R133, R132, P0 ;  /* 0x00000084852b7207 */ /* 0x000fe40000000000 */
[----:B------:R-:W-:Y:S02]  /*9750*/  IADD3 R107, P2, R38, 0x8060, RZ ;  /* 0x00008060266b7810 */ /* 0x000fe40007f5e0ff */
[----:B------:R-:W-:Y:S02]  /*9760*/  LOP3.LUT R10, R60, R105, RZ, 0x3c, !PT ;  /* 0x000000693c0a7212 */ /* 0x000fe400078e3cff */
[----:B------:R-:W-:-:S02]  /*9770*/  SEL R132, R132, R133, P0 ;  /* 0x0000008584847207 */ /* 0x000fc40000000000 */
[----:B------:R-:W-:Y:S02]  /*9780*/  SEL R45, R129, R128, P0 ;  /* 0x00000080812d7207 */ /* 0x000fe40000000000 */
[----:B------:R-:W-:Y:S02]  /*9790*/  SEL R128, R128, R129, P0 ;  /* 0x0000008180807207 */ /* 0x000fe40000000000 */
[----:B------:R-:W-:Y:S02]  /*97a0*/  SEL R51, R125, R124, P0 ;  /* 0x0000007c7d337207 */ /* 0x000fe40000000000 */
[----:B------:R-:W-:Y:S02]  /*97b0*/  MOV R87, R26 ;  /* 0x0000001a00577202 */ /* 0x000fe40000000f00 */
[----:B------:R-:W-:Y:S02]  /*97c0*/  SEL R124, R124, R125, P0 ;  /* 0x0000007d7c7c7207 */ /* 0x000fe40000000000 */
[----:B------:R-:W-:-:S02]  /*97d0*/  SEL R53, R121, R120, P0 ;  /* 0x0000007879357207 */ /* 0x000fc40000000000 */
[----:B------:R-:W-:Y:S02]  /*97e0*/  SEL R120, R120, R121, P0 ;  /* 0x0000007978787207 */ /* 0x000fe40000000000 */
[----:B------:R-:W-:Y:S02]  /*97f0*/  LOP3.LUT R64, R107, 0x380, RZ, 0xc0, !PT ;  /* 0x000003806b407812 */ /* 0x000fe400078ec0ff */
[----:B------:R-:W-:Y:S02]  /*9800*/  MOV R76, R10 ;  /* 0x0000000a004c7202 */ /* 0x000fe40000000f00 */
[----:B------:R-:W-:Y:S02]  /*9810*/  SHF.R.U64 R64, R64, 0x3, RZ ;  /* 0x0000000340407819 */ /* 0x000fe400000012ff */
[----:B------:R-:W-:Y:S02]  /*9820*/  LOP3.LUT R13, R38, 0x380, RZ, 0xc0, !PT ;  /* 0x00000380260d7812 */ /* 0x000fe400078ec0ff */
[----:B------:R-:W-:-:S02]  /*9830*/  LOP3.LUT R12, R64, R107, RZ, 0x3c, !PT ;  /* 0x0000006b400c7212 */ /* 0x000fc400078e3cff */
[----:B------:R-:W-:Y:S02]  /*9840*/  MOV R82, R20 ;  /* 0x0000001400527202 */ /* 0x000fe40000000f00 */
[----:B------:R-:W-:Y:S02]  /*9850*/  SHF.R.U64 R13, R13, 0x3, RZ ;  /* 0x000000030d0d7819 */ /* 0x000fe400000012ff */
[----:B------:R-:W-:Y:S02]  /*9860*/  MOV R84, R24 ;  /* 0x0000001800547202 */ /* 0x000fe40000000f00 */
[----:B------:R-:W-:Y:S01]  /*9870*/  LOP3.LUT R38, R13, R38, RZ, 0x3c, !PT ;  /* 0x000000260d267212 */ /* 0x000fe200078e3cff */
[----:B--2---:R0:W-:Y:S01]  /*9880*/  SHFL.IDX PT, R14, R5, R6, 0x1c1f ;  /* 0x001c1f06050e7589 */ /* 0x0041e200000e0000 */
[----:B------:R-:W-:Y:S01]  /*9890*/  IMAD.X R13, RZ, RZ, R39, P2 ;  /* 0x000000ffff0d7224 */ /* 0x000fe200010e0627 */
[----:B------:R-:W-:Y:S02]  /*98a0*/  MOV R92, R36 ;  /* 0x00000024005c7202 */ /* 0x000fe40000000f00 */
[----:B------:R-:W-:Y:S01]  /*98b0*/  SHFL.IDX PT, R26, R7, R6, 0x1c1f ;  /* 0x001c1f06071a7589 */ /* 0x000fe200000e0000 */
[----:B------:R-:W-:-:S02]  /*98c0*/  MOV R93, R38 ;  /* 0x00000026005d7202 */ /* 0x000fc40000000f00 */
[----:B------:R-:W-:Y:S01]  /*98d0*/  MOV R74, R12 ;  /* 0x0000000c004a7202 */ /* 0x000fe20000000f00 */
[----:B------:R-:W-:Y:S01]  /*98e0*/  SHFL.IDX PT, R69, R69, R6, 0x1c1f ;  /* 0x001c1f0645457589 */ /* 0x000fe200000e0000 */
[----:B------:R-:W-:Y:S02]  /*98f0*/  MOV R89, R30 ;  /* 0x0000001e00597202 */ /* 0x000fe40000000f00 */
[----:B0-----:R-:W-:Y:S01]  /*9900*/  LOP3.LUT R5, R6, 0x2, RZ, 0x3c, !PT ;  /* 0x0000000206057812 */ /* 0x001fe200078e3cff */
[----:B------:R-:W-:Y:S01]  /*9910*/  SHFL.IDX PT, R71, R71, R6, 0x1c1f ;  /* 0x001c1f0647477589 */ /* 0x000fe200000e0000 */
[----:B------:R-:W-:Y:S02]  /*9920*/  MOV R86, R28 ;  /* 0x0000001c00567202 */ /* 0x000fe40000000f00 */
[----:B------:R-:W-:Y:S01]  /*9930*/  MOV R91, R34 ;  /* 0x00000022005b7202 */ /* 0x000fe20000000f00 */
[----:B------:R-:W0:Y:S01]  /*9940*/  SHFL.IDX PT, R7, R140, R5, 0x1c1f ;  /* 0x001c1f058c077589 */ /* 0x000e2200000e0000 */
[----:B------:R-:W-:-:S02]  /*9950*/  MOV R90, R32 ;  /* 0x00000020005a7202 */ /* 0x000fc40000000f00 */
[----:B------:R-:W-:Y:S01]  /*9960*/  PLOP3.LUT P2, PT, PT, PT, UP0, 0x80, 0x0 ;  /* 0x000000000000781c */ /* 0x000fe20003f4f008 */
[----:B------:R-:W1:Y:S04]  /*9970*/  SHFL.IDX PT, R11, R136, R5, 0x1c1f ;  /* 0x001c1f05880b7589 */ /* 0x000e6800000e0000 */
[----:B------:R-:W2:Y:S04]  /*9980*/  SHFL.IDX PT, R104, R104, R5, 0x1c1f ;  /* 0x001c1f0568687589 */ /* 0x000ea800000e0000 */
[----:B------:R-:W3:Y:S04]  /*9990*/  SHFL.IDX PT, R96, R96, R5, 0x1c1f ;  /* 0x001c1f0560607589 */ /* 0x000ee800000e0000 */
[----:B------:R-:W-:Y:S04]  /*99a0*/  SHFL.IDX PT, R43, R43, R6, 0x1c1f ;  /* 0x001c1f062b2b7589 */ /* 0x000fe800000e0000 */
[----:B------:R-:W-:Y:S04]  /*99b0*/  SHFL.IDX PT, R75, R75, R6, 0x1c1f ;  /* 0x001c1f064b4b7589 */ /* 0x000fe800000e0000 */
[----:B------:R-:W4:Y:S01]  /*99c0*/  SHFL.IDX PT, R132, R132, R5, 0x1c1f ;  /* 0x001c1f0584847589 */ /* 0x000f2200000e0000 */
[----:B0-----:R-:W-:-:S02]  /*99d0*/  SEL R12, R14, R7, P0 ;  /* 0x000000070e0c7207 */ /* 0x001fc40000000000 */
[----:B------:R-:W-:Y:S01]  /*99e0*/  SEL R14, R7, R14, P0 ;  /* 0x0000000e070e7207 */ /* 0x000fe20000000000 */
[----:B------:R-:W0:Y:S01]  /*99f0*/  SHFL.IDX PT, R88, R88, R5, 0x1c1f ;  /* 0x001c1f0558587589 */ /* 0x000e2200000e0000 */
[----:B-1----:R-:W-:Y:S01]  /*9a00*/  SEL R24, R26, R11, P0 ;  /* 0x0000000b1a187207 */ /* 0x002fe20000000000 */
[----:B------:R-:W-:Y:S01]  /*9a10*/  IMAD.U32 R7, RZ, RZ, UR7 ;  /* 0x00000007ff077e24 */ /* 0x000fe2000f8e00ff */
[----:B------:R-:W-:Y:S01]  /*9a20*/  SEL R26, R11, R26, P0 ;  /* 0x0000001a0b1a7207 */ /* 0x000fe20000000000 */
[----:B------:R-:W-:Y:S01]  /*9a30*/  SHFL.IDX PT, R45, R45, R6, 0x1c1f ;  /* 0x001c1f062d2d7589 */ /* 0x000fe200000e0000 */
[----:B--2---:R-:W-:Y:S02]  /*9a40*/  SEL R13, R69, R104, P0 ;  /* 0x00000068450d7207 */ /* 0x004fe40000000000 */
[----:B------:R-:W-:Y:S01]  /*9a50*/  SEL R15, R104, R69, P0 ;  /* 0x00000045680f7207 */ /* 0x000fe20000000000 */
[----:B------:R-:W-:Y:S01]  /*9a60*/  SHFL.IDX PT, R77, R77, R6, 0x1c1f ;  /* 0x001c1f064d4d7589 */ /* 0x000fe200000e0000 */
[----:B---3--:R-:W-:-:S02]  /*9a70*/  SEL R25, R71, R96, P0 ;  /* 0x0000006047197207 */ /* 0x008fc40000000000 */
[----:B------:R-:W-:Y:S01]  /*9a80*/  SEL R27, R96, R71, P0 ;  /* 0x00000047601b7207 */ /* 0x000fe20000000000 */
[----:B------:R-:W1:Y:S04]  /*9a90*/  SHFL.IDX PT, R128, R128, R5, 0x1c1f ;  /* 0x001c1f0580807589 */ /* 0x000e6800000e0000 */
[----:B------:R-:W2:Y:S04]  /*9aa0*/  SHFL.IDX PT, R80, R80, R5, 0x1c1f ;  /* 0x001c1f0550507589 */ /* 0x000ea800000e0000 */
[----:B------:R-:W-:Y:S01]  /*9ab0*/  SHFL.IDX PT, R51, R51, R6, 0x1c1f ;  /* 0x001c1f0633337589 */ /* 0x000fe200000e0000 */
[----:B----4-:R-:W-:-:S02]  /*9ac0*/  SEL R28, R43, R132, P0 ;  /* 0x000000842b1c7207 */ /* 0x010fc40000000000 */
[----:B------:R-:W-:Y:S01]  /*9ad0*/  SEL R30, R132, R43, P0 ;  /* 0x0000002b841e7207 */ /* 0x000fe20000000000 */
[----:B------:R-:W-:Y:S01]  /*9ae0*/  SHFL.IDX PT, R79, R79, R6, 0x1c1f ;  /* 0x001c1f064f4f7589 */ /* 0x000fe200000e0000 */
[----:B0-----:R-:W-:Y:S02]  /*9af0*/  SEL R29, R75, R88, P0 ;  /* 0x000000584b1d7207 */ /* 0x001fe40000000000 */
[----:B------:R-:W-:Y:S01]  /*9b00*/  SEL R31, R88, R75, P0 ;  /* 0x0000004b581f7207 */ /* 0x000fe20000000000 */
[----:B------:R-:W0:Y:S04]  /*9b10*/  SHFL.IDX PT, R124, R124, R5, 0x1c1f ;  /* 0x001c1f057c7c7589 */ /* 0x000e2800000e0000 */
[----:B------:R-:W3:Y:S04]  /*9b20*/  SHFL.IDX PT, R72, R72, R5, 0x1c1f ;  /* 0x001c1f0548487589 */ /* 0x000ee800000e0000 */
[----:B------:R-:W-:Y:S01]  /*9b30*/  SHFL.IDX PT, R53, R53, R6, 0x1c1f ;  /* 0x001c1f0635357589 */ /* 0x000fe200000e0000 */
[----:B-1----:R-:W-:-:S02]  /*9b40*/  SEL R32, R45, R128, P0 ;  /* 0x000000802d207207 */ /* 0x002fc40000000000 */
[----:B------:R-:W-:Y:S01]  /*9b50*/  SEL R34, R128, R45, P0 ;  /* 0x0000002d80227207 */ /* 0x000fe20000000000 */
[----:B------:R-:W-:Y:S01]  /*9b60*/  SHFL.IDX PT, R73, R73, R6, 0x1c1f ;  /* 0x001c1f0649497589 */ /* 0x000fe200000e0000 */
[----:B--2---:R-:W-:Y:S02]  /*9b70*/  SEL R33, R77, R80, P0 ;  /* 0x000000504d217207 */ /* 0x004fe40000000000 */
[----:B------:R-:W-:Y:S01]  /*9b80*/  SEL R35, R80, R77, P0 ;  /* 0x0000004d50237207 */ /* 0x000fe20000000000 */
[----:B------:R-:W-:Y:S04]  /*9b90*/  SHFL.IDX PT, R120, R120, R5, 0x1c1f ;  /* 0x001c1f0578787589 */ /* 0x000fe800000e0000 */
[----:B------:R-:W1:Y:S01]  /*9ba0*/  SHFL.IDX PT, R66, R66, R5, 0x1c1f ;  /* 0x001c1f0542427589 */ /* 0x000e6200000e0000 */
[----:B------:R-:W-:Y:S01]  /*9bb0*/  BAR.SYNC.DEFER_BLOCKING 0x1, 0x100 ;  /* 0x0044000000007b1d */ /* 0x000fe20000010000 */
[----:B0-----:R-:W-:-:S02]  /*9bc0*/  SEL R36, R51, R124, P0 ;  /* 0x0000007c33247207 */ /* 0x001fc40000000000 */
[----:B------:R-:W-:Y:S02]  /*9bd0*/  SEL R38, R124, R51, P0 ;  /* 0x000000337c267207 */ /* 0x000fe40000000000 */
[----:B---3--:R-:W-:Y:S02]  /*9be0*/  SEL R37, R79, R72, P0 ;  /* 0x000000484f257207 */ /* 0x008fe40000000000 */
[----:B------:R-:W-:Y:S01]  /*9bf0*/  SEL R39, R72, R79, P0 ;  /* 0x0000004f48277207 */ /* 0x000fe20000000000 */
[----:B------:R-:W-:Y:S04]  /*9c00*/  SHFL.IDX PT, R59, R59, R6, 0x1c1f ;  /* 0x001c1f063b3b7589 */ /* 0x000fe800000e0000 */
[----:B------:R-:W-:Y:S04]  /*9c10*/  SHFL.IDX PT, R67, R67, R6, 0x1c1f ;  /* 0x001c1f0643437589 */ /* 0x000fe800000e0000 */
[----:B------:R-:W0:Y:S04]  /*9c20*/  SHFL.IDX PT, R56, R56, R5, 0x1c1f ;  /* 0x001c1f0538387589 */ /* 0x000e2800000e0000 */
[----:B------:R-:W2:Y:S01]  /*9c30*/  SHFL.IDX PT, R54, R54, R5, 0x1c1f ;  /* 0x001c1f0536367589 */ /* 0x000ea200000e0000 */
[----:B-1----:R-:W-:-:S03]  /*9c40*/  SEL R43, R66, R73, P0 ;  /* 0x00000049422b7207 */ /* 0x002fc60000000000 */
[----:B------:R-:W-:Y:S04]  /*9c50*/  SHFL.IDX PT, R57, R57, R6, 0x1c1f ;  /* 0x001c1f0639397589 */ /* 0x000fe800000e0000 */
[----:B------:R-:W-:Y:S04]  /*9c60*/  SHFL.IDX PT, R49, R49, R6, 0x1c1f ;  /* 0x001c1f0631317589 */ /* 0x000fe800000e0000 */
[----:B------:R1:W-:Y:S04]  /*9c70*/  SHFL.IDX PT, R10, R41, R6, 0x1c1f ;  /* 0x001c1f06290a7589 */ /* 0x0003e800000e0000 */
[----:B------:R-:W-:Y:S04]  /*9c80*/  SHFL.IDX PT, R61, R61, R6, 0x1c1f ;  /* 0x001c1f063d3d7589 */ /* 0x000fe800000e0000 */
[----:B------:R-:W-:Y:S01]  /*9c90*/  SHFL.IDX PT, R65, R65, R6, 0x1c1f ;  /* 0x001c1f0641417589 */ /* 0x000fe200000e0000 */
[----:B-1----:R-:W-:-:S03]  /*9ca0*/  SEL R41, R73, R66, P0 ;  /* 0x0000004249297207 */ /* 0x002fc60000000000 */
[----:B------:R-:W-:Y:S04]  /*9cb0*/  SHFL.IDX PT, R55, R55, R6, 0x1c1f ;  /* 0x001c1f0637377589 */ /* 0x000fe800000e0000 */
[----:B------:R-:W-:Y:S04]  /*9cc0*/  SHFL.IDX PT, R20, R47, R6, 0x1c1f ;  /* 0x001c1f062f147589 */ /* 0x000fe800000e0000 */
[----:B------:R-:W-:Y:S04]  /*9cd0*/  SHFL.IDX PT, R60, R81, R6, 0x1c1f ;  /* 0x001c1f06513c7589 */ /* 0x000fe800000e0000 */
[----:B------:R-:W-:Y:S04]  /*9ce0*/  SHFL.IDX PT, R64, R83, R6, 0x1c1f ;  /* 0x001c1f0653407589 */ /* 0x000fe800000e0000 */
[----:B------:R-:W-:Y:S04]  /*9cf0*/  SHFL.IDX PT, R70, R85, R6, 0x1c1f ;  /* 0x001c1f0655467589 */ /* 0x000fe800000e0000 */
[----:B------:R-:W1:Y:S04]  /*9d00*/  SHFL.IDX PT, R48, R48, R5, 0x1c1f ;  /* 0x001c1f0530307589 */ /* 0x000e6800000e0000 */
[----:B------:R-:W3:Y:S04]  /*9d10*/  SHFL.IDX PT, R46, R46, R5, 0x1c1f ;  /* 0x001c1f052e2e7589 */ /* 0x000ee800000e0000 */
[----:B------:R4:W3:Y:S04]  /*9d20*/  SHFL.IDX PT, R6, R40, R5, 0x1c1f ;  /* 0x001c1f0528067589 */ /* 0x0008e800000e0000 */
[----:B------:R-:W3:Y:S04]  /*9d30*/  SHFL.IDX PT, R81, R52, R5, 0x1c1f ;  /* 0x001c1f0534517589 */ /* 0x000ee800000e0000 */
[----:B------:R0:W3:Y:S01]  /*9d40*/  SHFL.IDX PT, R21, R42, R5, 0x1c1f ;  /* 0x001c1f052a157589 */ /* 0x0000e200000e0000 */
[----:B----4-:R-:W-:-:S03]  /*9d50*/  SEL R40, R53, R120, P0 ;  /* 0x0000007835287207 */ /* 0x010fc60000000000 */
[----:B------:R-:W4:Y:S04]  /*9d60*/  SHFL.IDX PT, R83, R58, R5, 0x1c1f ;  /* 0x001c1f053a537589 */ /* 0x000f2800000e0000 */
[----:B------:R-:W-:Y:S01]  /*9d70*/  SHFL.IDX PT, R44, R44, R5, 0x1c1f ;  /* 0x001c1f052c2c7589 */ /* 0x000fe200000e0000 */
[----:B0-----:R-:W-:-:S03]  /*9d80*/  SEL R42, R120, R53, P0 ;  /* 0x00000035782a7207 */ /* 0x001fc60000000000 */
[----:B------:R0:W-:Y:S04]  /*9d90*/  SHFL.IDX PT, R85, R62, R5, 0x1c1f ;  /* 0x001c1f053e557589 */ /* 0x0001e800000e0000 */
[----:B------:R-:W4:Y:S04]  /*9da0*/  SHFL.IDX PT, R47, R68, R5, 0x1c1f ;  /* 0x001c1f05442f7589 */ /* 0x000f2800000e0000 */
[----:B------:R-:W4:Y:S01]  /*9db0*/  SHFL.IDX PT, R50, R50, R5, 0x1c1f ;  /* 0x001c1f0532327589 */ /* 0x000f2200000e0000 */
[----:B------:R-:W-:Y:S01]  /*9dc0*/  UMOV UR4, URZ ;  /* 0x0000003f00047c82 */ /* 0x000fe20008000000 */
[----:B------:R-:W-:Y:S01]  /*9dd0*/  ULDC UR8, c[0x0][0xa88] ;  /* 0x0002a20000087ab9 */ /* 0x000fe20000000800 */
[----:B0-----:R-:W0:Y:S01]  /*9de0*/  LDC R62, c[0x0][0xbe8] ;  /* 0x0002fa00ff3e7b82 */ /* 0x001e220000000800 */
[----:B------:R2:W-:Y:S04]  /*9df0*/  STSM.16.M88.4 [R93], R12 ;  /* 0x0000000c5d007844 */ /* 0x0005e80000000200 */
[----:B------:R1:W-:Y:S04]  /*9e00*/  STSM.16.M88.4 [R92], R24 ;  /* 0x000000185c007844 */ /* 0x0003e80000000200 */
[----:B------:R4:W-:Y:S04]  /*9e10*/  STSM.16.M88.4 [R91], R28 ;  /* 0x0000001c5b007844 */ /* 0x0009e80000000200 */
[----:B------:R4:W-:Y:S01]  /*9e20*/  STSM.16.M88.4 [R90], R32 ;  /* 0x000000205a007844 */ /* 0x0009e20000000200 */
[----:B--2---:R-:W-:-:S03]  /*9e30*/  SEL R12, R59, R56, P0 ;  /* 0x000000383b0c7207 */ /* 0x004fc60000000000 */
[----:B------:R-:W-:Y:S01]  /*9e40*/  STSM.16.M88.4 [R89], R36 ;  /* 0x0000002459007844 */ /* 0x000fe20000000200 */
[----:B------:R-:W-:Y:S02]  /*9e50*/  SEL R14, R56, R59, P0 ;  /* 0x0000003b380e7207 */ /* 0x000fe40000000000 */
[----:B------:R-:W-:Y:S01]  /*9e60*/  SEL R13, R67, R54, P0 ;  /* 0x00000036430d7207 */ /* 0x000fe20000000000 */
[----:B------:R-:W-:Y:S01]  /*9e70*/  STSM.16.M88.4 [R87], R40 ;  /* 0x0000002857007844 */ /* 0x000fe20000000200 */
[----:B------:R-:W-:Y:S02]  /*9e80*/  SEL R15, R54, R67, P0 ;  /* 0x00000043360f7207 */ /* 0x000fe40000000000 */
[----:B-1----:R-:W-:Y:S02]  /*9e90*/  SEL R24, R57, R48, P0 ;  /* 0x0000003039187207 */ /* 0x002fe40000000000 */
[----:B------:R-:W-:Y:S01]  /*9ea0*/  SEL R26, R48, R57, P0 ;  /* 0x00000039301a7207 */ /* 0x000fe20000000000 */
[----:B------:R1:W-:Y:S01]  /*9eb0*/  STSM.16.M88.4 [R86], R12 ;  /* 0x0000000c56007844 */ /* 0x0003e20000000200 */
[----:B---3--:R-:W-:-:S02]  /*9ec0*/  SEL R25, R55, R46, P0 ;  /* 0x0000002e37197207 */ /* 0x008fc40000000000 */
[----:B------:R-:W-:Y:S02]  /*9ed0*/  SEL R27, R46, R55, P0 ;  /* 0x000000372e1b7207 */ /* 0x000fe40000000000 */
[----:B----4-:R-:W-:Y:S02]  /*9ee0*/  SEL R28, R49, R6, P0 ;  /* 0x00000006311c7207 */ /* 0x010fe40000000000 */
[----:B------:R-:W-:Y:S01]  /*9ef0*/  SEL R30, R6, R49, P0 ;  /* 0x00000031061e7207 */ /* 0x000fe20000000000 */
[----:B------:R-:W-:Y:S01]  /*9f00*/  STSM.16.M88.4 [R84], R24 ;  /* 0x0000001854007844 */ /* 0x000fe20000000200 */
[----:B------:R-:W-:Y:S01]  /*9f10*/  SEL R29, R20, R81, P0 ;  /* 0x00000051141d7207 */ /* 0x000fe20000000000 */
[----:B------:R-:W-:Y:S01]  /*9f20*/  IMAD.U32 R6, RZ, RZ, UR6 ;  /* 0x00000006ff067e24 */ /* 0x000fe2000f8e00ff */
[----:B------:R-:W-:Y:S01]  /*9f30*/  SEL R31, R81, R20, P0 ;  /* 0x00000014511f7207 */ /* 0x000fe20000000000 */
[----:B------:R-:W-:Y:S01]  /*9f40*/  ULDC.64 UR6, c[0x0][0xc08] ;  /* 0x0003020000067ab9 */ /* 0x000fe20000000a00 */
[----:B------:R-:W-:-:S02]  /*9f50*/  SEL R32, R10, R21, P0 ;  /* 0x000000150a207207 */ /* 0x000fc40000000000 */
[----:B------:R-:W-:Y:S01]  /*9f60*/  SEL R34, R21, R10, P0 ;  /* 0x0000000a15227207 */ /* 0x000fe20000000000 */
[----:B------:R-:W-:Y:S01]  /*9f70*/  STSM.16.M88.4 [R82], R28 ;  /* 0x0000001c52007844 */ /* 0x000fe20000000200 */
[----:B------:R-:W-:Y:S02]  /*9f80*/  SEL R33, R60, R83, P0 ;  /* 0x000000533c217207 */ /* 0x000fe40000000000 */
[----:B------:R-:W-:Y:S02]  /*9f90*/  SEL R35, R83, R60, P0 ;  /* 0x0000003c53237207 */ /* 0x000fe40000000000 */
[----:B------:R-:W-:Y:S02]  /*9fa0*/  SEL R45, R70, R47, P0 ;  /* 0x0000002f462d7207 */ /* 0x000fe40000000000 */
[----:B-1----:R-:W-:Y:S01]  /*9fb0*/  SEL R12, R61, R44, P0 ;  /* 0x0000002c3d0c7207 */ /* 0x002fe20000000000 */
[----:B------:R-:W-:Y:S01]  /*9fc0*/  STSM.16.M88.4 [R78], R32 ;  /* 0x000000204e007844 */ /* 0x000fe20000000200 */
[----:B------:R-:W-:-:S02]  /*9fd0*/  SEL R14, R44, R61, P0 ;  /* 0x0000003d2c0e7207 */ /* 0x000fc40000000000 */
[----:B------:R-:W-:Y:S02]  /*9fe0*/  SEL R13, R64, R85, P0 ;  /* 0x00000055400d7207 */ /* 0x000fe40000000000 */
[----:B------:R-:W-:Y:S02]  /*9ff0*/  SEL R15, R85, R64, P0 ;  /* 0x00000040550f7207 */ /* 0x000fe40000000000 */
[----:B------:R-:W-:Y:S02]  /*a000*/  SEL R47, R47, R70, P0 ;  /* 0x000000462f2f7207 */ /* 0x000fe40000000000 */
[----:B------:R-:W-:Y:S01]  /*a010*/  SEL R44, R65, R50, P0 ;  /* 0x00000032412c7207 */ /* 0x000fe20000000000 */
[----:B------:R1:W-:Y:S01]  /*a020*/  STSM.16.M88.4 [R76], R12 ;  /* 0x0000000c4c007844 */ /* 0x0003e20000000200 */
[----:B------:R-:W-:-:S05]  /*a030*/  SEL R46, R50, R65, P0 ;  /* 0x00000041322e7207 */ /* 0x000fca0000000000 */
[----:B------:R2:W-:Y:S01]  /*a040*/  STSM.16.M88.4 [R74], R44 ;  /* 0x0000002c4a007844 */ /* 0x0005e20000000200 */
[----:B------:R-:W-:Y:S06]  /*a050*/  BAR.SYNC.DEFER_BLOCKING 0x1, 0x100 ;  /* 0x0044000000007b1d */ /* 0x000fec0000010000 */
[----:B------:R-:W3:Y:S01]  /*a060*/  @P2 LDG.E R5, desc[UR50][R6.64] ;  /* 0x0000003206052981 */ /* 0x000ee2000c1e1900 */
[----:B------:R-:W-:Y:S01]  /*a070*/  UISETP.NE.U32.AND UP1, UPT, UR6, URZ, UPT ;  /* 0x0000003f0600728c */ /* 0x000fe2000bf25070 */
[----:B0-----:R-:W-:Y:S01]  /*a080*/  ISETP.NE.AND P1, PT, R62, 0x1, PT ;  /* 0x000000013e00780c */ /* 0x001fe20003f25270 */
[----:B-1----:R-:W-:-:S02]  /*a090*/  IMAD.U32 R14, RZ, RZ, UR40 ;  /* 0x00000028ff0e7e24 */ /* 0x002fc4000f8e00ff */
[----:B------:R-:W-:-:S06]  /*a0a0*/  UISETP.NE.AND.EX UP1, UPT, UR7, URZ, UPT, UP1 ;  /* 0x0000003f0700728c */ /* 0x000fcc000bf25310 */
[----:B------:R-:W-:-:S04]  /*a0b0*/  PLOP3.LUT P0, PT, PT, PT, UP1, 0x80, 0x0 ;  /* 0x000000000000781c */ /* 0x000fc80003f0f018 */
[----:B------:R-:W0:Y:S01]  /*a0c0*/  @P1 LDC R10, c[0x0][0xbec] ;  /* 0x0002fb00ff0a1b82 */ /* 0x000e220000000800 */
[----:B------:R-:W-:-:S04]  /*a0d0*/  @UP1 ULEA UR6, UP2, UR37, UR6, 0x2 ;  /* 0x0000000625061291 */ /* 0x000fc8000f84103f */
[----:B------:R-:W-:Y:S02]  /*a0e0*/  @UP1 ULEA.HI.X UR7, UR37, UR7, UR38, 0x2, UP2 ;  /* 0x0000000725071291 */ /* 0x000fe400090f1426 */
[----:B------:R-:W-:Y:S01]  /*a0f0*/  IMAD.U32 R12, RZ, RZ, UR6 ;  /* 0x00000006ff0c7e24 */ /* 0x000fe2000f8e00ff */
[----:B------:R-:W1:Y:S03]  /*a100*/  @P1 LDC R20, c[0x0][0xbf0] ;  /* 0x0002fc00ff141b82 */ /* 0x000e660000000800 */
[----:B------:R-:W-:Y:S01]  /*a110*/  IMAD.U32 R13, RZ, RZ, UR7 ;  /* 0x00000007ff0d7e24 */ /* 0x000fe2000f8e00ff */
[----:B---3--:R-:W-:Y:S01]  /*a120*/  @P2 R2UR UR4, R5 ;  /* 0x00000000050422ca */ /* 0x008fe200000e0000 */
[----:B------:R-:W-:-:S06]  /*a130*/  IMAD.U32 R5, RZ, RZ, UR8 ;  /* 0x00000008ff057e24 */ /* 0x000fcc000f8e00ff */
[----:B------:R2:W5:Y:S01]  /*a140*/  @P0 LDG.E R5, desc[UR50][R12.64] ;  /* 0x000000320c050981 */ /* 0x000562000c1e1900 */
[----:B01----:R-:W-:Y:S07]  /*a150*/  @P0 BRA `(.L_x_3848) ;  /* 0x0000000000100947 */ /* 0x003fee0003800000 */
[----:B------:R-:W-:Y:S05]  /*a160*/  @!P2 BRA `(.L_x_3848) ;  /* 0x00000000000ca947 */ /* 0x000fea0003800000 */
[----:B--2---:R-:W2:Y:S04]  /*a170*/  LDG.E R12, desc[UR50][R6.64] ;  /* 0x00000032060c7981 */ /* 0x004ea8000c1e1900 */
[----:B-----5:R-:W2:Y:S02]  /*a180*/  LDG.E R5, desc[UR50][R6.64+0x4] ;  /* 0x0000043206057981 */ /* 0x020ea4000c1e1900 */
[----:B--2---:R-:W-:-:S07]  /*a190*/  IMAD.IADD R5, R5, 0x1, -R12 ;  /* 0x0000000105057824 */ /* 0x004fce00078e0a0c */
.L_x_3848:
[----:B------:R-:W-:Y:S01]  /*a1a0*/  USHF.R.S32.HI UR14, URZ, 0x1f, UR41 ;  /* 0x0000001f3f0e7899 */ /* 0x000fe20008011429 */
[----:B--2---:R-:W-:Y:S01]  /*a1b0*/  IMAD R13, R14, 0x80, R223 ;  /* 0x000000800e0d7824 */ /* 0x004fe200078e02df */
[----:B------:R-:W-:Y:S01]  /*a1c0*/  ULDC.64 UR12, c[0x0][0xb90] ;  /* 0x0002e400000c7ab9 */ /* 0x000fe20000000a00 */
[----:B------:R-:W-:Y:S01]  /*a1d0*/  USHF.R.S32.HI UR9, URZ, 0x1f, UR4 ;  /* 0x0000001f3f097899 */ /* 0x000fe20008011404 */
[----:B-----5:R-:W-:Y:S01]  /*a1e0*/  IMAD R66, R5, R62, RZ ;  /* 0x0000003e05427224 */ /* 0x020fe200078e02ff */
        /* <DEDUP_REMOVED lines=21> */
[----:B------:R-:W-:Y:S01]  /*a340*/  ULDC.64 UR10, c[0x0][0xaa0] ;  /* 0x0002a800000a7ab9 */ /* 0x000fe20000000a00 */
[----:B------:R-:W-:-:S02]  /*a350*/  IADD3 R6, P0, R6, UR6, RZ ;  /* 0x0000000606067c10 */ /* 0x000fc4000ff1e0ff */
[----:B------:R-:W-:Y:S01]  /*a360*/  IMAD.U32 R10, RZ, RZ, UR8 ;  /* 0x00000008ff0a7e24 */ /* 0x000fe2000f8e00ff */
[----:B------:R-:W-:Y:S02]  /*a370*/  LOP3.LUT R12, R15, 0x380, RZ, 0xc0, !PT ;  /* 0x000003800f0c7812 */ /* 0x000fe400078ec0ff */
[----:B------:R-:W-:Y:S02]  /*a380*/  IADD3 R25, P2, R8, 0x1000, RZ ;  /* 0x0000100008197810 */ /* 0x000fe40007f5e0ff */
[----:B------:R-:W-:Y:S01]  /*a390*/  IADD3.X R7, R7, UR7, R10, P0, !PT ;  /* 0x0000000707077c10 */ /* 0x000fe200087fe40a */
[----:B------:R-:W-:Y:S01]  /*a3a0*/  ULDC.64 UR6, c[0x0][0xb88] ;  /* 0x0002e20000067ab9 */ /* 0x000fe20000000a00 */
[----:B------:R-:W-:Y:S02]  /*a3b0*/  SHF.R.S32.HI R10, RZ, 0x1f, R11 ;  /* 0x0000001fff0a7819 */ /* 0x000fe4000001140b */
[----:B------:R-:W-:Y:S01]  /*a3c0*/  SHF.R.U64 R12, R12, 0x3, RZ ;  /* 0x000000030c0c7819 */ /* 0x000fe200000012ff */
[----:B------:R-:W-:Y:S01]  /*a3d0*/  IMAD.WIDE.U32 R6, R11, UR6, R6 ;  /* 0x000000060b067c25 */ /* 0x000fe2000f8e0006 */
[----:B------:R-:W-:-:S02]  /*a3e0*/  LOP3.LUT R24, R25, 0x380, RZ, 0xc0, !PT ;  /* 0x0000038019187812 */ /* 0x000fc400078ec0ff */
[----:B------:R-:W-:Y:S01]  /*a3f0*/  LOP3.LUT R12, R12, R15, RZ, 0x3c, !PT ;  /* 0x0000000f0c0c7212 */ /* 0x000fe200078e3cff */
[----:B------:R-:W-:Y:S01]  /*a400*/  IMAD R14, R10, UR6, RZ ;  /* 0x000000060a0e7c24 */ /* 0x000fe2000f8e02ff */
[----:B------:R-:W-:Y:S02]  /*a410*/  SHF.R.U64 R24, R24, 0x3, RZ ;  /* 0x0000000318187819 */ /* 0x000fe400000012ff */
[----:B------:R-:W-:Y:S01]  /*a420*/  IADD3 R41, P0, R8, 0x5000, RZ ;  /* 0x0000500008297810 */ /* 0x000fe20007f1e0ff */
[----:B------:R-:W-:Y:S01]  /*a430*/  IMAD R15, R11, UR7, R14 ;  /* 0x000000070b0f7c24 */ /* 0x000fe2000f8e020e */
[----:B------:R-:W-:Y:S01]  /*a440*/  ULDC.64 UR6, c[0x0][0xb50] ;  /* 0x0002d40000067ab9 */ /* 0x000fe20000000a00 */
[----:B------:R-:W-:Y:S01]  /*a450*/  LOP3.LUT R24, R24, R25, RZ, 0x3c, !PT ;  /* 0x0000001918187212 */ /* 0x000fe200078e3cff */
[----:B------:R-:W-:Y:S01]  /*a460*/  IMAD.X R25, RZ, RZ, R9, P2 ;  /* 0x000000ffff197224 */ /* 0x000fe200010e0609 */
[----:B------:R-:W-:Y:S01]  /*a470*/  LOP3.LUT R40, R41, 0x380, RZ, 0xc0, !PT ;  /* 0x0000038029287812 */ /* 0x000fe200078ec0ff */
[----:B------:R-:W-:Y:S01]  /*a480*/  IMAD.IADD R7, R7, 0x1, R15 ;  /* 0x0000000107077824 */ /* 0x000fe200078e020f */
[----:B------:R-:W-:-:S02]  /*a490*/  LEA R15, P3, R6, UR6, 0x2 ;  /* 0x00000006060f7c11 */ /* 0x000fc4000f8610ff */
[----:B------:R-:W-:Y:S02]  /*a4a0*/  IADD3 R29, P2, R8, 0x7000, RZ ;  /* 0x00007000081d7810 */ /* 0x000fe40007f5e0ff */
[----:B------:R-:W-:Y:S01]  /*a4b0*/  LEA.HI.X R7, R6, UR7, R7, 0x2, P3 ;  /* 0x0000000706077c11 */ /* 0x000fe200098f1407 */
[----:B------:R-:W-:Y:S01]  /*a4c0*/  SHFL.IDX PT, R20, R15, RZ, 0x1c1f ;  /* 0x001c1fff0f147589 */ /* 0x000fe200000e0000 */
[----:B------:R-:W-:Y:S01]  /*a4d0*/  SHF.R.U64 R40, R40, 0x3, RZ ;  /* 0x0000000328287819 */ /* 0x000fe200000012ff */
[----:B------:R-:W-:Y:S01]  /*a4e0*/  IMAD.U32 R6, RZ, RZ, UR40 ;  /* 0x00000028ff067e24 */ /* 0x000fe2000f8e00ff */
[----:B------:R-:W-:Y:S01]  /*a4f0*/  LOP3.LUT R28, R29, 0x380, RZ, 0xc0, !PT ;  /* 0x000003801d1c7812 */ /* 0x000fe200078ec0ff */
[----:B------:R-:W1:Y:S01]  /*a500*/  SHFL.IDX PT, R21, R7, RZ, 0x1c1f ;  /* 0x001c1fff07157589 */ /* 0x000e6200000e0000 */
[----:B------:R-:W-:Y:S01]  /*a510*/  LOP3.LUT R40, R40, R41, RZ, 0x3c, !PT ;  /* 0x0000002928287212 */ /* 0x000fe200078e3cff */
[----:B------:R-:W-:Y:S01]  /*a520*/  IMAD R27, R6, 0x80, R221 ;  /* 0x00000080061b7824 */ /* 0x000fe200078e02dd */
[----:B------:R-:W-:Y:S01]  /*a530*/  SHF.R.U64 R28, R28, 0x3, RZ ;  /* 0x000000031c1c7819 */ /* 0x000fe200000012ff */
[--C-:B------:R-:W-:Y:S01]  /*a540*/  IMAD.X R41, RZ, RZ, R9.reuse, P0 ;  /* 0x000000ffff297224 */ /* 0x100fe200000e0609 */
[----:B------:R-:W-:Y:S01]  /*a550*/  LOP3.LUT P0, RZ, R22, 0x3, RZ, 0xc0, !PT ;  /* 0x0000000316ff7812 */ /* 0x000fe2000780c0ff */
[----:B------:R-:W-:Y:S01]  /*a560*/  UIMAD UR8, UR9, UR10, URZ ;  /* 0x0000000a090872a4 */ /* 0x000fe2000f8e023f */
[----:B------:R-:W-:Y:S01]  /*a570*/  LOP3.LUT R28, R28, R29, RZ, 0x3c, !PT ;  /* 0x0000001d1c1c7212 */ /* 0x000fe200078e3cff */
[----:B------:R-:W-:Y:S01]  /*a580*/  IMAD.X R29, RZ, RZ, R9, P2 ;  /* 0x000000ffff1d7224 */ /* 0x000fe200010e0609 */
[----:B------:R-:W-:Y:S01]  /*a590*/  ISETP.GE.OR P2, PT, R27, R66, P0 ;  /* 0x000000421b00720c */ /* 0x000fe20000746670 */
[----:B------:R-:W-:Y:S01]  /*a5a0*/  SHFL.IDX PT, R50, R15, 0x1, 0x1c1f ;  /* 0x003c1f000f327f89 */ /* 0x000fe200000e0000 */
[----:B------:R-:W-:-:S02]  /*a5b0*/  IADD3 R13, P5, R8, 0x3000, RZ ;  /* 0x00003000080d7810 */ /* 0x000fc40007fbe0ff */
[C---:B------:R-:W-:Y:S02]  /*a5c0*/  IADD3 R45, P4, R8.reuse, 0x4000, RZ ;  /* 0x00004000082d7810 */ /* 0x040fe40007f9e0ff */
[----:B------:R-:W-:Y:S01]  /*a5d0*/  IADD3 R37, P3, R8, 0x6000, RZ ;  /* 0x0000600008257810 */ /* 0x000fe20007f7e0ff */
[----:B------:R-:W-:Y:S01]  /*a5e0*/  UIMAD.WIDE.U32 UR6, UR4, UR10, URZ ;  /* 0x0000000a040672a5 */ /* 0x000fe2000f8e003f */
[----:B------:R-:W-:Y:S01]  /*a5f0*/  LOP3.LUT R10, R13, 0x380, RZ, 0xc0, !PT ;  /* 0x000003800d0a7812 */ /* 0x000fe200078ec0ff */
[----:B------:R-:W-:Y:S01]  /*a600*/  UIMAD UR8, UR4, UR11, UR8 ;  /* 0x0000000b040872a4 */ /* 0x000fe2000f8e0208 */
[----:B------:R-:W-:Y:S01]  /*a610*/  LOP3.LUT R44, R45, 0x380, RZ, 0xc0, !PT ;  /* 0x000003802d2c7812 */ /* 0x000fe200078ec0ff */
[----:B------:R-:W2:Y:S01]  /*a620*/  SHFL.IDX PT, R51, R7, 0x1, 0x1c1f ;  /* 0x003c1f0007337f89 */ /* 0x000ea200000e0000 */
[----:B------:R-:W-:Y:S01]  /*a630*/  LOP3.LUT R36, R37, 0x380, RZ, 0xc0, !PT ;  /* 0x0000038025247812 */ /* 0x000fe200078ec0ff */
[----:B------:R-:W-:Y:S01]  /*a640*/  ULDC.64 UR10, c[0x0][0xae8] ;  /* 0x0002ba00000a7ab9 */ /* 0x000fe20000000a00 */
[----:B------:R-:W-:Y:S01]  /*a650*/  SHF.R.U64 R10, R10, 0x3, RZ ;  /* 0x000000030a0a7819 */ /* 0x000fe200000012ff */
[----:B-1----:R1:W-:Y:S01]  /*a660*/  @!P2 ST.E desc[UR50][R20.64], R3 ;  /* 0x000000031400a985 */ /* 0x0023e2000c101932 */
[----:B------:R-:W-:Y:S01]  /*a670*/  SHF.R.U64 R44, R44, 0x3, RZ ;  /* 0x000000032c2c7819 */ /* 0x000fe200000012ff */
[----:B------:R-:W-:Y:S01]  /*a680*/  UIADD3 UR7, UR7, UR8, URZ ;  /* 0x0000000807077290 */ /* 0x000fe2000fffe03f */
[----:B------:R-:W-:Y:S01]  /*a690*/  SHF.R.U64 R36, R36, 0x3, RZ ;  /* 0x0000000324247819 */ /* 0x000fe200000012ff */
[----:B------:R-:W-:Y:S01]  /*a6a0*/  UIMAD UR4, UR14, UR10, URZ ;  /* 0x0000000a0e0472a4 */ /* 0x000fe2000f8e023f */
[----:B------:R-:W-:Y:S01]  /*a6b0*/  IMAD.U32 R64, RZ, RZ, UR40 ;  /* 0x00000028ff407e24 */ /* 0x000fe2000f8e00ff */
[----:B------:R-:W-:Y:S01]  /*a6c0*/  LOP3.LUT R10, R10, R13, RZ, 0x3c, !PT ;  /* 0x0000000d0a0a7212 */ /* 0x000fe200078e3cff */
[----:B------:R-:W-:Y:S01]  /*a6d0*/  IMAD.X R11, RZ, RZ, R9, P5 ;  /* 0x000000ffff0b7224 */ /* 0x000fe200028e0609 */
[----:B------:R-:W-:Y:S01]  /*a6e0*/  LOP3.LUT R44, R44, R45, RZ, 0x3c, !PT ;  /* 0x0000002d2c2c7212 */ /* 0x000fe200078e3cff */
[----:B------:R-:W-:Y:S01]  /*a6f0*/  VIADD R6, R27, 0x8 ;  /* 0x000000081b067836 */ /* 0x000fe20000000000 */
[----:B------:R-:W-:Y:S01]  /*a700*/  LOP3.LUT R33, R8, 0x380, RZ, 0xc0, !PT ;  /* 0x0000038008217812 */ /* 0x000fe200078ec0ff */
[----:B-1----:R-:W1:Y:S01]  /*a710*/  @P1 LDC R21, c[0x0][0xbec] ;  /* 0x0002fb00ff151b82 */ /* 0x002e620000000800 */
[----:B------:R-:W-:Y:S01]  /*a720*/  IMAD R3, R18, 0x20, R19 ;  /* 0x0000002012037824 */ /* 0x000fe200078e0213 */
[----:B------:R-:W-:Y:S01]  /*a730*/  UIMAD UR4, UR41, UR11, UR4 ;  /* 0x0000000b290472a4 */ /* 0x000fe2000f8e0204 */
[--C-:B------:R-:W-:Y:S01]  /*a740*/  IMAD.X R13, RZ, RZ, R9.reuse, P6 ;  /* 0x000000ffff0d7224 */ /* 0x100fe200030e0609 */
[----:B------:R-:W-:Y:S01]  /*a750*/  UIMAD.WIDE.U32 UR6, UR41, UR10, UR6 ;  /* 0x0000000a290672a5 */ /* 0x000fe2000f8e0006 */
[----:B------:R-:W-:Y:S01]  /*a760*/  LOP3.LUT R36, R36, R37, RZ, 0x3c, !PT ;  /* 0x0000002524247212 */ /* 0x000fe200078e3cff */
[----:B------:R-:W-:Y:S01]  /*a770*/  IMAD.X R45, RZ, RZ, R9, P4 ;  /* 0x000000ffff2d7224 */ /* 0x000fe200020e0609 */
[----:B------:R-:W-:Y:S01]  /*a780*/  IADD3 R57, P6, R8, 0x8000, RZ ;  /* 0x0000800008397810 */ /* 0x000fe20007fde0ff */
[----:B------:R-:W-:Y:S01]  /*a790*/  IMAD R64, R64, 0x80, R3 ;  /* 0x0000008040407824 */ /* 0x000fe200078e0203 */
[C---:B------:R-:W-:Y:S01]  /*a7a0*/  IADD3 R53, P5, R8.reuse, 0x9000, RZ ;  /* 0x0000900008357810 */ /* 0x040fe20007fbe0ff */
[----:B------:R-:W-:Y:S01]  /*a7b0*/  IMAD.X R37, RZ, RZ, R9, P3 ;  /* 0x000000ffff257224 */ /* 0x000fe200018e0609 */
[C---:B------:R-:W-:Y:S01]  /*a7c0*/  IADD3 R49, P4, R8.reuse, 0xa000, RZ ;  /* 0x0000a00008317810 */ /* 0x040fe20007f9e0ff */
[----:B------:R-:W-:Y:S01]  /*a7d0*/  ULDC.64 UR8, c[0x0][0xaf0] ;  /* 0x0002bc0000087ab9 */ /* 0x000fe20000000a00 */
[----:B------:R-:W-:Y:S01]  /*a7e0*/  IADD3 R14, P3, R8, 0xb000, RZ ;  /* 0x0000b000080e7810 */ /* 0x000fe20007f7e0ff */
[----:B------:R-:W-:Y:S01]  /*a7f0*/  UIADD3 UR7, UR7, UR4, URZ ;  /* 0x0000000407077290 */ /* 0x000fe2000fffe03f */
[----:B------:R-:W-:Y:S01]  /*a800*/  LOP3.LUT R56, R57, 0x380, RZ, 0xc0, !PT ;  /* 0x0000038039387812 */ /* 0x000fe200078ec0ff */
[----:B------:R-:W-:Y:S01]  /*a810*/  UIMAD UR4, UR38, UR8, URZ ;  /* 0x00000008260472a4 */ /* 0x000fe2000f8e023f */
[----:B------:R-:W-:-:S02]  /*a820*/  LOP3.LUT R52, R53, 0x380, RZ, 0xc0, !PT ;  /* 0x0000038035347812 */ /* 0x000fc400078ec0ff */
[----:B------:R-:W-:Y:S01]  /*a830*/  ISETP.GE.OR P0, PT, R6, R66, P0 ;  /* 0x000000420600720c */ /* 0x000fe20000706670 */
[----:B------:R-:W-:Y:S01]  /*a840*/  IMAD.MOV.U32 R3, RZ, RZ, R64 ;  /* 0x000000ffff037224 */ /* 0x000fe200078e0040 */
[----:B------:R-:W-:Y:S01]  /*a850*/  LOP3.LUT R48, R49, 0x380, RZ, 0xc0, !PT ;  /* 0x0000038031307812 */ /* 0x000fe200078ec0ff */
[----:B------:R-:W-:Y:S01]  /*a860*/  IMAD.X R7, RZ, RZ, R9, P3 ;  /* 0x000000ffff077224 */ /* 0x000fe200018e0609 */
[----:B------:R-:W-:Y:S01]  /*a870*/  LOP3.LUT R5, R14, 0x380, RZ, 0xc0, !PT ;  /* 0x000003800e057812 */ /* 0x000fe200078ec0ff */
[----:B-1----:R-:W-:Y:S01]  /*a880*/  @P1 IMAD.HI.U32 R20, R64, R21, RZ ;  /* 0x0000001540141227 */ /* 0x002fe200078e00ff */
[----:B------:R-:W-:Y:S01]  /*a890*/  UIMAD UR4, UR37, UR9, UR4 ;  /* 0x00000009250472a4 */ /* 0x000fe2000f8e0204 */
[----:B------:R-:W-:Y:S01]  /*a8a0*/  SHF.R.U64 R56, R56, 0x3, RZ ;  /* 0x0000000338387819 */ /* 0x000fe200000012ff */
[----:B------:R-:W-:Y:S01]  /*a8b0*/  UIMAD.WIDE.U32 UR6, UR37, UR8, UR6 ;  /* 0x00000008250672a5 */ /* 0x000fe2000f8e0006 */
[----:B------:R-:W-:Y:S02]  /*a8c0*/  SHF.R.U64 R52, R52, 0x3, RZ ;  /* 0x0000000334347819 */ /* 0x000fe400000012ff */
[----:B------:R-:W-:-:S02]  /*a8d0*/  SHF.R.U64 R48, R48, 0x3, RZ ;  /* 0x0000000330307819 */ /* 0x000fc400000012ff */
[----:B------:R-:W-:Y:S01]  /*a8e0*/  SHF.R.U64 R33, R33, 0x3, RZ ;  /* 0x0000000321217819 */ /* 0x000fe200000012ff */
[----:B--2---:R1:W-:Y:S01]  /*a8f0*/  @!P0 ST.E desc[UR50][R50.64], R4 ;  /* 0x0000000432008985 */ /* 0x0043e2000c101932 */
[----:B0-----:R-:W-:Y:S02]  /*a900*/  @P1 SHF.R.U32.HI R3, RZ, R61, R20 ;  /* 0x0000003dff031219 */ /* 0x001fe40000011614 */
[----:B------:R-:W-:Y:S01]  /*a910*/  SHF.R.U64 R5, R5, 0x3, RZ ;  /* 0x0000000305057819 */ /* 0x000fe200000012ff */
[----:B------:R-:W-:Y:S01]  /*a920*/  UIADD3 UR4, UR7, UR4, URZ ;  /* 0x0000000407047290 */ /* 0x000fe2000fffe03f */
        /* <DEDUP_REMOVED lines=8> */
[--C-:B------:R-:W-:Y:S01]  /*a9b0*/  SHF.R.S32.HI R60, RZ, 0x1f, R3.reuse ;  /* 0x0000001fff3c7819 */ /* 0x100fe20000011403 */
[----:B------:R-:W-:Y:S01]  /*a9c0*/  IMAD.MOV R61, RZ, RZ, -R3 ;  /* 0x000000ffff3d7224 */ /* 0x000fe200078e0a03 */
[----:B------:R-:W-:Y:S01]  /*a9d0*/  LOP3.LUT R6, R5, R14, RZ, 0x3c, !PT ;  /* 0x0000000e05067212 */ /* 0x000fe200078e3cff */
[----:B------:R-:W-:Y:S01]  /*a9e0*/  IMAD.U32 R20, RZ, RZ, UR6 ;  /* 0x00000006ff147e24 */ /* 0x000fe2000f8e00ff */
[----:B------:R-:W5:Y:S01]  /*a9f0*/  LD.E.128 R24, desc[UR50][R24.64] ;  /* 0x0000003218187980 */ /* 0x000f62000c101d00 */
[----:B------:R-:W-:Y:S01]  /*aa00*/  IMAD.U32 R21, RZ, RZ, UR7 ;  /* 0x00000007ff157e24 */ /* 0x000fe2000f8e00ff */
[----:B------:R-:W-:Y:S01]  /*aa10*/  ULDC.64 UR6, c[0x0][0xae0] ;  /* 0x0002b80000067ab9 */ /* 0x000fe20000000a00 */
[----:B------:R-:W-:Y:S01]  /*aa20*/  IMAD.U32 R21, RZ, RZ, UR4 ;  /* 0x00000004ff157e24 */ /* 0x000fe2000f8e00ff */
[----:B------:R-:W5:Y:S01]  /*aa30*/  LD.E.128 R32, desc[UR50][R32.64] ;  /* 0x0000003220207980 */ /* 0x000f62000c101d00 */
[----:B------:R-:W-:-:S02]  /*aa40*/  IMAD R60, R60, UR6, RZ ;  /* 0x000000063c3c7c24 */ /* 0x000fc4000f8e02ff */
[----:B------:R-:W-:Y:S01]  /*aa50*/  IMAD R61, R62, R61, R64 ;  /* 0x0000003d3e3d7224 */ /* 0x000fe200078e0240 */
[----:B------:R-:W5:Y:S01]  /*aa60*/  LD.E.128 R12, desc[UR50][R12.64] ;  /* 0x000000320c0c7980 */ /* 0x000f62000c101d00 */
[----:B------:R-:W-:-:S03]  /*aa70*/  IMAD.U32 R62, RZ, RZ, UR40 ;  /* 0x00000028ff3e7e24 */ /* 0x000fc6000f8e00ff */
[----:B------:R-:W5:Y:S01]  /*aa80*/  LD.E.128 R8, desc[UR50][R10.64] ;  /* 0x000000320a087980 */ /* 0x000f62000c101d00 */
[----:B------:R-:W-:-:S03]  /*aa90*/  IMAD R65, R3, UR7, R60 ;  /* 0x0000000703417c24 */ /* 0x000fc6000f8e023c */
[----:B------:R-:W5:Y:S01]  /*aaa0*/  LD.E.128 R44, desc[UR50][R44.64] ;  /* 0x000000322c2c7980 */ /* 0x000f62000c101d00 */
[----:B------:R-:W-:-:S03]  /*aab0*/  IMAD.WIDE.U32 R20, R3, UR6, R20 ;  /* 0x0000000603147c25 */ /* 0x000fc6000f8e0014 */
[----:B------:R-:W5:Y:S01]  /*aac0*/  LD.E.128 R40, desc[UR50][R40.64] ;  /* 0x0000003228287980 */ /* 0x000f62000c101d00 */
[----:B------:R-:W-:-:S03]  /*aad0*/  SHF.R.S32.HI R3, RZ, 0x1f, R61 ;  /* 0x0000001fff037819 */ /* 0x000fc6000001143d */
[----:B------:R-:W5:Y:S04]  /*aae0*/  LD.E.128 R36, desc[UR50][R36.64] ;  /* 0x0000003224247980 */ /* 0x000f68000c101d00 */
[----:B------:R-:W5:Y:S04]  /*aaf0*/  LD.E.128 R28, desc[UR50][R28.64] ;  /* 0x000000321c1c7980 */ /* 0x000f68000c101d00 */
[----:B------:R-:W5:Y:S04]  /*ab00*/  LD.E.128 R56, desc[UR50][R56.64] ;  /* 0x0000003238387980 */ /* 0x000f68000c101d00 */
[----:B------:R-:W5:Y:S04]  /*ab10*/  LD.E.128 R52, desc[UR50][R52.64] ;  /* 0x0000003234347980 */ /* 0x000f68000c101d00 */
[----:B-1----:R-:W5:Y:S04]  /*ab20*/  LD.E.128 R48, desc[UR50][R48.64] ;  /* 0x0000003230307980 */ /* 0x002f68000c101d00 */
[----:B------:R-:W5:Y:S01]  /*ab30*/  LD.E.128 R4, desc[UR50][R6.64] ;  /* 0x0000003206047980 */ /* 0x000f62000c101d00 */
[----:B------:R-:W-:Y:S01]  /*ab40*/  IMAD R67, R62, 0x80, R19 ;  /* 0x000000803e437824 */ /* 0x000fe200078e0213 */
        /* <DEDUP_REMOVED lines=9> */
[----:B------:R-:W-:Y:S02]  /*abe0*/  VIADD R3, R67, 0x20 ;  /* 0x0000002043037836 */ /* 0x000fe40000000000 */
[C---:B------:R-:W-:Y:S02]  /*abf0*/  IMAD R65, R61.reuse, UR7, R60 ;  /* 0x000000073d417c24 */ /* 0x040fe4000f8e023c */
[----:B------:R-:W-:Y:S01]  /*ac00*/  IMAD.WIDE.U32 R20, R61, UR6, R20 ;  /* 0x000000063d147c25 */ /* 0x000fe2000f8e0014 */
[-C--:B------:R-:W-:Y:S01]  /*ac10*/  ISETP.GE.AND P1, PT, R3, R66.reuse, PT ;  /* 0x000000420300720c */ /* 0x080fe20003f26270 */
[----:B------:R-:W-:Y:S01]  /*ac20*/  ULDC.64 UR6, c[0x0][0xa80] ;  /* 0x0002a00000067ab9 */ /* 0x000fe20000000a00 */
[----:B------:R-:W-:Y:S01]  /*ac30*/  ISETP.GE.AND P2, PT, R67, R66, PT ;  /* 0x000000424300720c */ /* 0x000fe20003f46270 */
[----:B------:R-:W-:-:S02]  /*ac40*/  VIADD R0, R0, 0x33420 ;  /* 0x0003342000007836 */ /* 0x000fc40000000000 */
[----:B------:R-:W-:Y:S01]  /*ac50*/  VIADD R3, R67, 0x40 ;  /* 0x0000004043037836 */ /* 0x000fe20000000000 */
[C---:B------:R-:W-:Y:S01]  /*ac60*/  LEA R62, P3, R20.reuse, UR6, 0x1 ;  /* 0x00000006143e7c11 */ /* 0x040fe2000f8608ff */
[----:B------:R-:W-:Y:S01]  /*ac70*/  IMAD.IADD R21, R21, 0x1, R65 ;  /* 0x0000000115157824 */ /* 0x000fe200078e0241 */
[----:B------:R-:W-:Y:S02]  /*ac80*/  PRMT R0, RZ, 0x654, R0 ;  /* 0x00000654ff007816 */ /* 0x000fe40000000000 */
[----:B------:R-:W-:Y:S02]  /*ac90*/  ISETP.GE.AND P0, PT, R3, R66, PT ;  /* 0x000000420300720c */ /* 0x000fe40003f06270 */
[----:B------:R-:W-:Y:S01]  /*aca0*/  LEA.HI.X R3, R20, UR7, R21, 0x1, P3 ;  /* 0x0000000714037c11 */ /* 0x000fe200098f0c15 */
[----:B0-----:R0:W1:Y:S01]  /*acb0*/  SHFL.IDX PT, R65, R62, RZ, 0x181f ;  /* 0x00181fff3e417589 */ /* 0x00106200000e0000 */
[----:B------:R2:W-:Y:S01]  /*acc0*/  SYNCS.ARRIVE.TRANS64.RED.A1T0 RZ, [R0+URZ], RZ ;  /* 0x000000ff00ff79a7 */ /* 0x0005e2000810043f */
[----:B------:R-:W-:Y:S02]  /*acd0*/  BSSY B1, `(.L_x_3849) ;  /* 0x0000010000017945 */ /* 0x000fe40003800000 */
[----:B--2---:R0:W2:Y:S02]  /*ace0*/  SHFL.IDX PT, R0, R3, RZ, 0x181f ;  /* 0x00181fff03007589 */ /* 0x0040a400000e0000 */
[----:B------:R-:W-:Y:S05]  /*acf0*/  @P2 BRA `(.L_x_3850) ;  /* 0x0000000000342947 */ /* 0x000fea0003800000 */
[----:B------:R-:W-:Y:S02]  /*ad00*/  ULDC UR4, c[0x0][0xac8] ;  /* 0x0002b20000047ab9 */ /* 0x000fe40000000800 */
[----:B------:R-:W-:Y:S02]  /*ad10*/  ISETP.GE.AND P4, PT, R2, UR4, PT ;  /* 0x0000000402007c0c */ /* 0x000fe4000bf86270 */
[----:B------:R-:W-:Y:S02]  /*ad20*/  ISETP.GE.AND P3, PT, R16, UR4, PT ;  /* 0x0000000410007c0c */ /* 0x000fe4000bf66270 */
[----:B------:R-:W-:-:S09]  /*ad30*/  ISETP.GE.AND P2, PT, R17, UR4, PT ;  /* 0x0000000411007c0c */ /* 0x000fd2000bf46270 */
[-C--:B-1----:R-:W-:Y:S02]  /*ad40*/  @!P4 LEA R20, P6, R2, R65.reuse, 0x1 ;  /* 0x000000410214c211 */ /* 0x082fe400078c08ff */
[-C--:B------:R-:W-:Y:S02]  /*ad50*/  @!P3 LEA R60, P5, R16, R65.reuse, 0x1 ;  /* 0x00000041103cb211 */ /* 0x080fe400078a08ff */
[-C--:B--2---:R-:W-:Y:S02]  /*ad60*/  @!P4 LEA.HI.X R21, R2, R0.reuse, R227, 0x1, P6 ;  /* 0x000000000215c211 */ /* 0x084fe400030f0ce3 */
[C---:B------:R-:W-:Y:S02]  /*ad70*/  @!P2 LEA R64, P6, R17.reuse, R65, 0x1 ;  /* 0x000000411140a211 */ /* 0x040fe400078c08ff */
[-C--:B------:R-:W-:Y:S01]  /*ad80*/  @!P3 LEA.HI.X R61, R16, R0.reuse, R226, 0x1, P5 ;  /* 0x00000000103db211 */ /* 0x080fe200028f0ce2 */
[----:B-----5:R3:W-:Y:S01]  /*ad90*/  @!P4 ST.E.128 desc[UR50][R20.64], R32 ;  /* 0x000000201400c985 */ /* 0x0207e2000c101d32 */
[----:B------:R-:W-:-:S03]  /*ada0*/  @!P2 LEA.HI.X R65, R17, R0, R225, 0x1, P6 ;  /* 0x000000001141a211 */ /* 0x000fc600030f0ce1 */
[----:B------:R3:W-:Y:S04]  /*adb0*/  @!P3 ST.E.128 desc[UR50][R60.64], R44 ;  /* 0x0000002c3c00b985 */ /* 0x0007e8000c101d32 */
[----:B------:R3:W-:Y:S02]  /*adc0*/  @!P2 ST.E.128 desc[UR50][R64.64], R56 ;  /* 0x000000384000a985 */ /* 0x0007e4000c101d32 */
.L_x_3850:
[----:B------:R-:W-:Y:S05]  /*add0*/  BSYNC B1 ;  /* 0x0000000000017941 */ /* 0x000fea0003800000 */
.L_x_3849:
[----:B--2---:R2:W4:Y:S01]  /*ade0*/  SHFL.IDX PT, R0, R3, 0x1, 0x181f ;  /* 0x00381f0003007f89 */ /* 0x00452200000e0000 */
[----:B------:R-:W-:Y:S03]  /*adf0*/  BSSY B1, `(.L_x_3851) ;  /* 0x0000010000017945 */ /* 0x000fe60003800000 */
[----:B---3-5:R2:W3:Y:S01]  /*ae00*/  SHFL.IDX PT, R35, R62, 0x1, 0x181f ;  /* 0x00381f003e237f89 */ /* 0x0284e200000e0000 */
[----:B------:R-:W-:Y:S05]  /*ae10*/  @P1 BRA `(.L_x_3852) ;  /* 0x0000000000341947 */ /* 0x000fea0003800000 */
[----:B------:R-:W-:Y:S02]  /*ae20*/  ULDC UR4, c[0x0][0xac8] ;  /* 0x0002b20000047ab9 */ /* 0x000fe40000000800 */
[----:B------:R-:W-:Y:S02]  /*ae30*/  ISETP.GE.AND P4, PT, R2, UR4, PT ;  /* 0x0000000402007c0c */ /* 0x000fe4000bf86270 */
[----:B------:R-:W-:Y:S02]  /*ae40*/  ISETP.GE.AND P5, PT, R16, UR4, PT ;  /* 0x0000000410007c0c */ /* 0x000fe4000bfa6270 */
[----:B------:R-:W-:-:S09]  /*ae50*/  ISETP.GE.AND P6, PT, R17, UR4, PT ;  /* 0x0000000411007c0c */ /* 0x000fd2000bfc6270 */
[-C--:B---3--:R-:W-:Y:S02]  /*ae60*/  @!P4 LEA R20, P1, R2, R35.reuse, 0x1 ;  /* 0x000000230214c211 */ /* 0x088fe400078208ff */
[-C--:B------:R-:W-:Y:S02]  /*ae70*/  @!P5 LEA R32, P2, R16, R35.reuse, 0x1 ;  /* 0x000000231020d211 */ /* 0x080fe400078408ff */
[C---:B------:R-:W-:Y:S02]  /*ae80*/  @!P6 LEA R34, P3, R17.reuse, R35, 0x1 ;  /* 0x000000231122e211 */ /* 0x040fe400078608ff */
[-C--:B----4-:R-:W-:Y:S02]  /*ae90*/  @!P4 LEA.HI.X R21, R2, R0.reuse, R227, 0x1, P1 ;  /* 0x000000000215c211 */ /* 0x090fe400008f0ce3 */
[-C--:B------:R-:W-:Y:S02]  /*aea0*/  @!P5 LEA.HI.X R33, R16, R0.reuse, R226, 0x1, P2 ;  /* 0x000000001021d211 */ /* 0x080fe400010f0ce2 */
[----:B------:R-:W-:Y:S01]  /*aeb0*/  @!P6 LEA.HI.X R35, R17, R0, R225, 0x1, P3 ;  /* 0x000000001123e211 */ /* 0x000fe200018f0ce1 */
[----:B------:R3:W-:Y:S04]  /*aec0*/  @!P4 ST.E.128 desc[UR50][R20.64], R24 ;  /* 0x000000181400c985 */ /* 0x0007e8000c101d32 */
[----:B------:R3:W-:Y:S04]  /*aed0*/  @!P5 ST.E.128 desc[UR50][R32.64], R40 ;  /* 0x000000282000d985 */ /* 0x0007e8000c101d32 */
[----:B------:R3:W-:Y:S02]  /*aee0*/  @!P6 ST.E.128 desc[UR50][R34.64], R52 ;  /* 0x000000342200e985 */ /* 0x0007e4000c101d32 */
.L_x_3852:
[----:B------:R-:W-:Y:S05]  /*aef0*/  BSYNC B1 ;  /* 0x0000000000017941 */ /* 0x000fea0003800000 */
.L_x_3851:
[----:B----4-:R4:W0:Y:S01]  /*af00*/  SHFL.IDX PT, R0, R3, 0x2, 0x181f ;  /* 0x00581f0003007f89 */ /* 0x01082200000e0000 */
[----:B------:R-:W-:Y:S03]  /*af10*/  BSSY B1, `(.L_x_3853) ;  /* 0x0000010000017945 */ /* 0x000fe60003800000 */
[----:B---3--:R4:W3:Y:S01]  /*af20*/  SHFL.IDX PT, R27, R62, 0x2, 0x181f ;  /* 0x00581f003e1b7f89 */ /* 0x0088e200000e0000 */
        /* <DEDUP_REMOVED lines=8> */
[-C--:B0-----:R-:W-:Y:S02]  /*afb0*/  @!P3 LEA.HI.X R21, R2, R0.reuse, R227, 0x1, P0 ;  /* 0x000000000215b211 */ /* 0x081fe400000f0ce3 */
[-C--:B------:R-:W-:Y:S02]  /*afc0*/  @!P4 LEA.HI.X R25, R16, R0.reuse, R226, 0x1, P1 ;  /* 0x000000001019c211 */ /* 0x080fe400008f0ce2 */
[----:B------:R-:W-:Y:S01]  /*afd0*/  @!P5 LEA.HI.X R27, R17, R0, R225, 0x1, P2 ;  /* 0x00000000111bd211 */ /* 0x000fe200010f0ce1 */
[----:B------:R0:W-:Y:S04]  /*afe0*/  @!P3 ST.E.128 desc[UR50][R20.64], R12 ;  /* 0x0000000c1400b985 */ /* 0x0001e8000c101d32 */
[----:B------:R0:W-:Y:S04]  /*aff0*/  @!P4 ST.E.128 desc[UR50][R24.64], R36 ;  /* 0x000000241800c985 */ /* 0x0001e8000c101d32 */
[----:B------:R0:W-:Y:S02]  /*b000*/  @!P5 ST.E.128 desc[UR50][R26.64], R48 ;  /* 0x000000301a00d985 */ /* 0x0001e4000c101d32 */
.L_x_3854:
[----:B------:R-:W-:Y:S05]  /*b010*/  BSYNC B1 ;  /* 0x0000000000017941 */ /* 0x000fea0003800000 */
.L_x_3853:
[----:B0-----:R-:W-:Y:S01]  /*b020*/  VIADD R0, R67, 0x60 ;  /* 0x0000006043007836 */ /* 0x001fe20000000000 */
[----:B--2-4-:R-:W0:Y:S04]  /*b030*/  SHFL.IDX PT, R3, R3, 0x3, 0x181f ;  /* 0x00781f0003037f89 */ /* 0x014e2800000e0000 */
[----:B------:R-:W-:Y:S01]  /*b040*/  ISETP.GE.AND P0, PT, R0, R66, PT ;  /* 0x000000420000720c */ /* 0x000fe20003f06270 */
[----:B------:R2:W4:-:S12]  /*b050*/  SHFL.IDX PT, R21, R62, 0x3, 0x181f ;  /* 0x00781f003e157f89 */ /* 0x00051800000e0000 */
[----:B--2---:R-:W-:Y:S05]  /*b060*/  @P0 BRA `(.L_x_3855) ;  /* 0x0000000c006c0947 */ /* 0x004fea0003800000 */
[----:B------:R-:W-:Y:S02]  /*b070*/  ULDC UR4, c[0x0][0xac8] ;  /* 0x0002b20000047ab9 */ /* 0x000fe40000000800 */
[----:B------:R-:W-:Y:S02]  /*b080*/  ISETP.GE.AND P2, PT, R2, UR4, PT ;  /* 0x0000000402007c0c */ /* 0x000fe4000bf46270 */
[----:B------:R-:W-:-:S11]  /*b090*/  ISETP.GE.AND P3, PT, R16, UR4, PT ;  /* 0x0000000410007c0c */ /* 0x000fd6000bf66270 */
[-C--:B----4-:R-:W-:Y:S02]  /*b0a0*/  @!P2 LEA R12, P0, R2, R21.reuse, 0x1 ;  /* 0x00000015020ca211 */ /* 0x090fe400078008ff */
[----:B------:R-:W-:Y:S02]  /*b0b0*/  @!P3 LEA R14, P1, R16, R21, 0x1 ;  /* 0x00000015100eb211 */ /* 0x000fe400078208ff */
[-C--:B0-----:R-:W-:Y:S02]  /*b0c0*/  @!P2 LEA.HI.X R13, R2, R3.reuse, R227, 0x1, P0 ;  /* 0x00000003020da211 */ /* 0x081fe400000f0ce3 */
[----:B------:R-:W-:Y:S02]  /*b0d0*/  @!P3 LEA.HI.X R15, R16, R3, R226, 0x1, P1 ;  /* 0x00000003100fb211 */ /* 0x000fe400008f0ce2 */
[----:B------:R-:W-:Y:S01]  /*b0e0*/  ISETP.GE.AND P0, PT, R17, UR4, PT ;  /* 0x0000000411007c0c */ /* 0x000fe2000bf06270 */
[----:B------:R2:W-:Y:S04]  /*b0f0*/  @!P2 ST.E.128 desc[UR50][R12.64], R8 ;  /* 0x000000080c00a985 */ /* 0x0005e8000c101d32 */
[----:B------:R2:W-:Y:S08]  /*b100*/  @!P3 ST.E.128 desc[UR50][R14.64], R28 ;  /* 0x0000001c0e00b985 */ /* 0x0005f0000c101d32 */
[----:B------:R-:W-:Y:S05]  /*b110*/  @P0 BRA `(.L_x_3855) ;  /* 0x0000000c00400947 */ /* 0x000fea0003800000 */
[----:B--2---:R-:W-:-:S04]  /*b120*/  LEA R8, P0, R17, R21, 0x1 ;  /* 0x0000001511087211 */ /* 0x004fc800078008ff */
[----:B------:R-:W-:-:S05]  /*b130*/  LEA.HI.X R9, R17, R3, R225, 0x1, P0 ;  /* 0x0000000311097211 */ /* 0x000fca00000f0ce1 */
[----:B------:R0:W-:Y:S01]  /*b140*/  ST.E.128 desc[UR50][R8.64], R4 ;  /* 0x0000000408007985 */ /* 0x0001e2000c101d32 */
[----:B------:R-:W-:Y:S05]  /*b150*/  BRA `(.L_x_3855) ;  /* 0x0000000c00307947 */ /* 0x000fea0003800000 */
.L_x_3847:
[----:B------:R-:W-:Y:S01]  /*b160*/  ULDC.64 UR8, c[0x0][0xc00] ;  /* 0x0003000000087ab9 */ /* 0x000fe20000000a00 */
[----:B------:R-:W-:Y:S01]  /*b170*/  USHF.L.U32 UR7, UR37, 0x2, URZ ;  /* 0x0000000225077899 */ /* 0x000fe2000800063f */
[----:B------:R-:W0:Y:S01]  /*b180*/  LDC R11, c[0x0][0xbe8] ;  /* 0x0002fa00ff0b7b82 */ /* 0x000e220000000800 */
[----:B------:R-:W-:Y:S02]  /*b190*/  UISETP.NE.U32.AND UP0, UPT, UR8, URZ, UPT ;  /* 0x0000003f0800728c */ /* 0x000fe4000bf05070 */
[----:B------:R-:W-:Y:S02]  /*b1a0*/  USHF.L.U64.HI UR10, UR37, 0x2, UR38 ;  /* 0x00000002250a7899 */ /* 0x000fe40008010226 */
[----:B------:R-:W-:Y:S02]  /*b1b0*/  UISETP.NE.AND.EX UP0, UPT, UR9, URZ, UPT, UP0 ;  /* 0x0000003f0900728c */ /* 0x000fe4000bf05300 */
[----:B------:R-:W-:-:S04]  /*b1c0*/  UIADD3 UR4, UP1, UR7, UR8, URZ ;  /* 0x0000000807047290 */ /* 0x000fc8000ff3e03f */
[----:B------:R-:W-:Y:S01]  /*b1d0*/  PLOP3.LUT P2, PT, PT, PT, UP0, 0x80, 0x0 ;  /* 0x000000000000781c */ /* 0x000fe20003f4f008 */
[----:B------:R-:W-:Y:S01]  /*b1e0*/  UIADD3.X UR6, UR10, UR9, URZ, UP1, !UPT ;  /* 0x000000090a067290 */ /* 0x000fe20008ffe43f */
[----:B------:R-:W-:Y:S02]  /*b1f0*/  IMAD.U32 R4, RZ, RZ, UR4 ;  /* 0x00000004ff047e24 */ /* 0x000fe4000f8e00ff */
[----:B------:R-:W-:Y:S02]  /*b200*/  ULDC.64 UR8, c[0x0][0xc08] ;  /* 0x0003020000087ab9 */ /* 0x000fe40000000a00 */
[----:B------:R-:W-:Y:S01]  /*b210*/  UISETP.NE.U32.AND UP1, UPT, UR8, URZ, UPT ;  /* 0x0000003f0800728c */ /* 0x000fe2000bf25070 */
[----:B------:R-:W-:-:S03]  /*b220*/  IMAD.U32 R5, RZ, RZ, UR6 ;  /* 0x00000006ff057e24 */ /* 0x000fc6000f8e00ff */
[----:B------:R-:W-:-:S03]  /*b230*/  UISETP.NE.AND.EX UP1, UPT, UR9, URZ, UPT, UP1 ;  /* 0x0000003f0900728c */ /* 0x000fc6000bf25310 */
[----:B------:R-:W2:Y:S01]  /*b240*/  @P2 LDG.E R3, desc[UR50][R4.64] ;  /* 0x0000003204032981 */ /* 0x000ea2000c1e1900 */
[----:B------:R-:W-:Y:S02]  /*b250*/  ULDC UR4, c[0x0][0xa88] ;  /* 0x0002a20000047ab9 */ /* 0x000fe40000000800 */
[----:B------:R-:W-:Y:S01]  /*b260*/  PLOP3.LUT P3, PT, PT, PT, UP1, 0x80, 0x0 ;  /* 0x000000000000781c */ /* 0x000fe20003f6f018 */
[----:B------:R-:W-:-:S04]  /*b270*/  IMAD.U32 R0, RZ, RZ, UR4 ;  /* 0x00000004ff007e24 */ /* 0x000fc8000f8e00ff */
[----:B------:R-:W-:-:S04]  /*b280*/  @UP1 UIADD3 UR6, UP2, UR7, UR8, URZ ;  /* 0x0000000807061290 */ /* 0x000fc8000ff5e03f */
[----:B------:R-:W-:Y:S02]  /*b290*/  @UP1 UIADD3.X UR7, UR10, UR9, URZ, UP2, !UPT ;  /* 0x000000090a071290 */ /* 0x000fe400097fe43f */
[----:B------:R-:W-:-:S04]  /*b2a0*/  IMAD.U32 R6, RZ, RZ, UR6 ;  /* 0x00000006ff067e24 */ /* 0x000fc8000f8e00ff */
        /* <DEDUP_REMOVED lines=14> */
.L_x_3856:
        /* <DEDUP_REMOVED lines=46> */
.L_x_3858:
[----:B------:R-:W-:Y:S05]  /*b670*/  BSYNC B1 ;  /* 0x0000000000017941 */ /* 0x000fea0003800000 */
.L_x_3857:
[----:B------:R-:W1:Y:S01]  /*b680*/  @P0 LDC R5, c[0x0][0xbf0] ;  /* 0x0002fc00ff050b82 */ /* 0x000e620000000800 */
[----:B------:R-:W-:Y:S01]  /*b690*/  ULDC.64 UR12, c[0x0][0xaa0] ;  /* 0x0002a800000c7ab9 */ /* 0x000fe20000000a00 */
[----:B0-----:R-:W-:Y:S01]  /*b6a0*/  IMAD R3, R18, 0x20, R19 ;  /* 0x0000002012037824 */ /* 0x001fe200078e0213 */
[----:B------:R-:W-:Y:S01]  /*b6b0*/  UIMAD UR8, UR9, UR12, URZ ;  /* 0x0000000c090872a4 */ /* 0x000fe2000f8e023f */
[----:B------:R-:W-:Y:S01]  /*b6c0*/  IMAD.U32 R8, RZ, RZ, UR40 ;  /* 0x00000028ff087e24 */ /* 0x000fe2000f8e00ff */
[----:B------:R-:W-:Y:S01]  /*b6d0*/  UIMAD.WIDE.U32 UR6, UR4, UR12, URZ ;  /* 0x0000000c040672a5 */ /* 0x000fe2000f8e003f */
[----:B------:R-:W-:Y:S01]  /*b6e0*/  BSSY B1, `(.L_x_3859) ;  /* 0x000003d000017945 */ /* 0x000fe20003800000 */
[----:B------:R-:W-:Y:S01]  /*b6f0*/  UIMAD UR8, UR4, UR13, UR8 ;  /* 0x0000000d040872a4 */ /* 0x000fe2000f8e0208 */
[----:B------:R-:W-:Y:S02]  /*b700*/  IMAD R8, R8, 0x80, R3 ;  /* 0x0000008008087824 */ /* 0x000fe400078e0203 */
        /* <DEDUP_REMOVED lines=26> */
[----:B------:R-:W-:Y:S02]  /*b8b0*/  IMAD.U32 R8, RZ, RZ, UR40 ;  /* 0x00000028ff087e24 */ /* 0x000fe4000f8e00ff */
[----:B------:R-:W-:Y:S02]  /*b8c0*/  IMAD.IADD R5, R5, 0x1, R9 ;  /* 0x0000000105057824 */ /* 0x000fe400078e0209 */
[----:B------:R-:W-:Y:S02]  /*b8d0*/  IMAD R6, R3, UR6, RZ ;  /* 0x0000000603067c24 */ /* 0x000fe4000f8e02ff */
[----:B------:R-:W-:Y:S02]  /*b8e0*/  IMAD R8, R8, 0x80, R19 ;  /* 0x0000008008087824 */ /* 0x000fe400078e0213 */
[----:B-----5:R-:W-:Y:S02]  /*b8f0*/  IMAD R11, R0, R11, RZ ;  /* 0x0000000b000b7224 */ /* 0x020fe400078e02ff */
[----:B------:R-:W-:-:S02]  /*b900*/  IMAD R3, R7, UR7, R6 ;  /* 0x0000000707037c24 */ /* 0x000fc4000f8e0206 */
[----:B------:R-:W-:Y:S01]  /*b910*/  IMAD.WIDE.U32 R4, R7, UR6, R4 ;  /* 0x0000000607047c25 */ /* 0x000fe2000f8e0004 */
[C---:B------:R-:W-:Y:S01]  /*b920*/  ISETP.GE.AND P2, PT, R8.reuse, R11, PT ;  /* 0x0000000b0800720c */ /* 0x040fe20003f46270 */
[----:B------:R-:W-:Y:S02]  /*b930*/  ULDC.64 UR6, c[0x0][0xa80] ;  /* 0x0002a00000067ab9 */ /* 0x000fe40000000a00 */
[----:B------:R-:W-:Y:S01]  /*b940*/  VIADD R0, R8, 0x20 ;  /* 0x0000002008007836 */ /* 0x000fe20000000000 */
[----:B------:R-:W-:Y:S01]  /*b950*/  LEA R6, P3, R4, UR6, 0x1 ;  /* 0x0000000604067c11 */ /* 0x000fe2000f8608ff */
[----:B------:R-:W-:-:S03]  /*b960*/  IMAD.IADD R3, R5, 0x1, R3 ;  /* 0x0000000105037824 */ /* 0x000fc600078e0203 */
[-C--:B------:R-:W-:Y:S01]  /*b970*/  ISETP.GE.AND P1, PT, R0, R11.reuse, PT ;  /* 0x0000000b0000720c */ /* 0x080fe20003f26270 */
[----:B------:R-:W-:Y:S01]  /*b980*/  VIADD R0, R8, 0x40 ;  /* 0x0000004008007836 */ /* 0x000fe20000000000 */
[----:B------:R-:W-:Y:S01]  /*b990*/  LEA.HI.X R3, R4, UR7, R3, 0x1, P3 ;  /* 0x0000000704037c11 */ /* 0x000fe200098f0c03 */
[----:B------:R0:W1:Y:S03]  /*b9a0*/  SHFL.IDX PT, R5, R6, RZ, 0x181f ;  /* 0x00181fff06057589 */ /* 0x00006600000e0000 */
[----:B------:R-:W-:Y:S02]  /*b9b0*/  ISETP.GE.AND P0, PT, R0, R11, PT ;  /* 0x0000000b0000720c */ /* 0x000fe40003f06270 */
[----:B------:R0:W2:Y:S01]  /*b9c0*/  SHFL.IDX PT, R0, R3, RZ, 0x181f ;  /* 0x00181fff03007589 */ /* 0x0000a200000e0000 */
[----:B------:R-:W-:Y:S10]  /*b9d0*/  @P2 BRA `(.L_x_3860) ;  /* 0x0000000000342947 */ /* 0x000ff40003800000 */
        /* <DEDUP_REMOVED lines=9> */
[----:B------:R3:W-:Y:S01]  /*ba70*/  @!P4 ST.E.128 desc[UR50][R12.64], RZ ;  /* 0x000000ff0c00c985 */ /* 0x0007e2000c101d32 */
[----:B------:R-:W-:-:S03]  /*ba80*/  @!P2 LEA.HI.X R5, R17, R0, R225, 0x1, P6 ;  /* 0x000000001105a211 */ /* 0x000fc600030f0ce1 */
[----:B------:R3:W-:Y:S04]  /*ba90*/  @!P3 ST.E.128 desc[UR50][R14.64], RZ ;  /* 0x000000ff0e00b985 */ /* 0x0007e8000c101d32 */
[----:B------:R3:W-:Y:S02]  /*baa0*/  @!P2 ST.E.128 desc[UR50][R4.64], RZ ;  /* 0x000000ff0400a985 */ /* 0x0007e4000c101d32 */
.L_x_3860:
[----:B------:R-:W-:Y:S05]  /*bab0*/  BSYNC B1 ;  /* 0x0000000000017941 */ /* 0x000fea0003800000 */
.L_x_3859:
[----:B--2---:R2:W4:Y:S01]  /*bac0*/  SHFL.IDX PT, R0, R3, 0x1, 0x181f ;  /* 0x00381f0003007f89 */ /* 0x00452200000e0000 */
[----:B------:R-:W-:Y:S03]  /*bad0*/  BSSY B1, `(.L_x_3861) ;  /* 0x0000010000017945 */ /* 0x000fe60003800000 */
[----:B-1-3--:R2:W1:Y:S01]  /*bae0*/  SHFL.IDX PT, R5, R6, 0x1, 0x181f ;  /* 0x00381f0006057f89 */ /* 0x00a46200000e0000 */
        /* <DEDUP_REMOVED lines=8> */
[-C--:B----4-:R-:W-:Y:S02]  /*bb70*/  @!P4 LEA.HI.X R13, R2, R0.reuse, R227, 0x1, P1 ;  /* 0x00000000020dc211 */ /* 0x090fe400008f0ce3 */
[-C--:B------:R-:W-:Y:S02]  /*bb80*/  @!P5 LEA.HI.X R15, R16, R0.reuse, R226, 0x1, P2 ;  /* 0x00000000100fd211 */ /* 0x080fe400010f0ce2 */
[----:B------:R-:W-:Y:S01]  /*bb90*/  @!P6 LEA.HI.X R5, R17, R0, R225, 0x1, P3 ;  /* 0x000000001105e211 */ /* 0x000fe200018f0ce1 */
[----:B------:R3:W-:Y:S04]  /*bba0*/  @!P4 ST.E.128 desc[UR50][R12.64], RZ ;  /* 0x000000ff0c00c985 */ /* 0x0007e8000c101d32 */
[----:B------:R3:W-:Y:S04]  /*bbb0*/  @!P5 ST.E.128 desc[UR50][R14.64], RZ ;  /* 0x000000ff0e00d985 */ /* 0x0007e8000c101d32 */
[----:B------:R3:W-:Y:S02]  /*bbc0*/  @!P6 ST.E.128 desc[UR50][R4.64], RZ ;  /* 0x000000ff0400e985 */ /* 0x0007e4000c101d32 */
.L_x_3862:
[----:B------:R-:W-:Y:S05]  /*bbd0*/  BSYNC B1 ;  /* 0x0000000000017941 */ /* 0x000fea0003800000 */
.L_x_3861:
[----:B----4-:R4:W0:Y:S01]  /*bbe0*/  SHFL.IDX PT, R0, R3, 0x2, 0x181f ;  /* 0x00581f0003007f89 */ /* 0x01082200000e0000 */
        /* <DEDUP_REMOVED lines=13> */
[----:B------:R3:W-:Y:S04]  /*bcc0*/  @!P3 ST.E.128 desc[UR50][R12.64], RZ ;  /* 0x000000ff0c00b985 */ /* 0x0007e8000c101d32 */
[----:B------:R3:W-:Y:S04]  /*bcd0*/  @!P4 ST.E.128 desc[UR50][R14.64], RZ ;  /* 0x000000ff0e00c985 */ /* 0x0007e8000c101d32 */
[----:B------:R3:W-:Y:S02]  /*bce0*/  @!P5 ST.E.128 desc[UR50][R4.64], RZ ;  /* 0x000000ff0400d985 */ /* 0x0007e4000c101d32 */
.L_x_3864:
[----:B------:R-:W-:Y:S05]  /*bcf0*/  BSYNC B1 ;  /* 0x0000000000017941 */ /* 0x000fea0003800000 */
.L_x_3863:
        /* <DEDUP_REMOVED lines=8> */
[----:B------:R-:W-:-:S09]  /*bd80*/  ISETP.GE.AND P5, PT, R17, UR4, PT ;  /* 0x0000000411007c0c */ /* 0x000fd2000bfa6270 */
[-C--:B--2---:R-:W-:Y:S02]  /*bd90*/  @!P3 LEA R6, P0, R2, R5.reuse, 0x1 ;  /* 0x000000050206b211 */ /* 0x084fe400078008ff */
        /* <DEDUP_REMOVED lines=8> */
.L_x_3855:
[----:B------:R-:W-:Y:S05]  /*be20*/  BSYNC B0 ;  /* 0x0000000000007941 */ /* 0x000fea0003800000 */
.L_x_3846:
[----:B------:R-:W-:Y:S02]  /*be30*/  ULDC UR4, c[0x0][0xc3c] ;  /* 0x00030f0000047ab9 */ /* 0x000fe40000000800 */
[----:B------:R-:W-:-:S13]  /*be40*/  ISETP.GE.AND P0, PT, R63, UR4, PT ;  /* 0x000000043f007c0c */ /* 0x000fda000bf06270 */
[----:B------:R-:W-:Y:S05]  /*be50*/  @!P0 BRA `(.L_x_3865) ;  /* 0xffffff4c00c88947 */ /* 0x000fea000383ffff */
[----:B------:R-:W-:Y:S05]  /*be60*/  EXIT ;  /* 0x000000000000794d */ /* 0x000fea0003800000 */
.L_x_3818:
        /* <DEDUP_REMOVED lines=55> */
.L_x_3871:
        /* <DEDUP_REMOVED lines=12> */
.L_x_3870:
[----:B------:R-:W-:Y:S05]  /*c2a0*/  BSYNC B0 ;  /* 0x0000000000007941 */ /* 0x000fea0003800000 */
.L_x_3869:
        /* <DEDUP_REMOVED lines=21> */
.L_x_3867:
        /* <DEDUP_REMOVED lines=17> */
.L_x_3872:
        /* <DEDUP_REMOVED lines=28> */
.L_x_3868:
[----:B------:R-:W-:Y:S01]  /*c6d0*/  IMAD.MOV.U32 R24, RZ, RZ, R7 ;  /* 0x000000ffff187224 */ /* 0x000fe200078e0007 */
[----:B------:R-:W-:Y:S01]  /*c6e0*/  ULDC UR40, c[0x0][0xc3c] ;  /* 0x00030f0000287ab9 */ /* 0x000fe20000000800 */
[----:B------:R-:W-:Y:S02]  /*c6f0*/  IMAD.MOV.U32 R25, RZ, RZ, RZ ;  /* 0x000000ffff197224 */ /* 0x000fe400078e00ff */
[----:B------:R-:W-:-:S07]  /*c700*/  IMAD.MOV.U32 R26, RZ, RZ, RZ ;  /* 0x000000ffff1a7224 */ /* 0x000fce00078e00ff */
.L_x_3873:
[----:B------:R-:W-:Y:S01]  /*c710*/  ISETP.NE.AND P0, PT, R5, RZ, PT ;  /* 0x000000ff0500720c */ /* 0x000fe20003f05270 */
[----:B------:R-:W-:-:S12]  /*c720*/  IMAD.U32 R27, RZ, RZ, UR40 ;  /* 0x00000028ff1b7e24 */ /* 0x000fd8000f8e00ff */
[----:B------:R-:W0:Y:S01]  /*c730*/  @!P0 S2R R3, SR_CgaCtaId ;  /* 0x0000000000038919 */ /* 0x000e220000008800 */
[----:B------:R-:W-:-:S04]  /*c740*/  @!P0 MOV R0, 0x400 ;  /* 0x0000040000008802 */ /* 0x000fc80000000f00 */
[----:B0-----:R-:W-:-:S05]  /*c750*/  @!P0 LEA R0, R3, R0, 0x18 ;  /* 0x0000000003008211 */ /* 0x001fca00078ec0ff */
[----:B------:R0:W-:Y:S01]  /*c760*/  @!P0 STS.128 [R0+0x334d0], R24 ;  /* 0x0334d01800008388 */ /* 0x0001e20000000c00 */
[----:B------:R-:W-:Y:S06]  /*c770*/  BAR.ARV 0x5, 0x180 ;  /* 0x0146000000007b1d */ /* 0x000fec0000002000 */
.L_x_3866:
        /* <DEDUP_REMOVED lines=9> */
[----:B------:R-:W-:Y:S01]  /*c810*/  MOV R18, 0x400 ;  /* 0x0000040000127802 */ /* 0x000fe20000000f00 */
[----:B------:R-:W-:Y:S01]  /*c820*/  IMAD.MOV.U32 R34, RZ, RZ, 0x1 ;  /* 0x00000001ff227424 */ /* 0x000fe200078e00ff */
[----:B------:R-:W-:Y:S01]  /*c830*/  STL [R1+0x18], RZ ;  /* 0x000018ff01007387 */ /* 0x000fe20000100800 */
[----:B------:R-:W-:Y:S01]  /*c840*/  IMAD.MOV.U32 R31, RZ, RZ, RZ ;  /* 0x000000ffff1f7224 */ /* 0x000fe200078e00ff */
[----:B------:R-:W-:Y:S02]  /*c850*/  ULOP3.LUT UR46, UR36, 0x2, URZ, 0xfc, !UPT ;  /* 0x00000002242e7892 */ /* 0x000fe4000f8efc3f */
[----:B------:R-:W-:Y:S01]  /*c860*/  ULOP3.LUT UR47, UR36, 0x1, URZ, 0xfc, !UPT ;  /* 0x00000001242f7892 */ /* 0x000fe2000f8efc3f */
[----:B------:R-:W-:Y:S01]  /*c870*/  ULDC UR48, c[0x0][0xc] ;  /* 0x0000030000307ab9 */ /* 0x000fe20000000800 */
[C---:B-1----:R-:W-:Y:S01]  /*c880*/  IMAD.SHL.U32 R16, R8.reuse, 0x40, RZ ;  /* 0x0000004008107824 */ /* 0x042fe200078e00ff */
[----:B0-----:R-:W-:Y:S01]  /*c890*/  SHF.R.U32.HI R0, RZ, 0x1, R8 ;  /* 0x00000001ff007819 */ /* 0x001fe20000011608 */
[----:B------:R-:W-:-:S02]  /*c8a0*/  IMAD.SHL.U32 R37, R8, 0x10, RZ ;  /* 0x0000001008257824 */ /* 0x000fc400078e00ff */
[----:B------:R-:W-:Y:S01]  /*c8b0*/  IMAD.SHL.U32 R7, R8, 0x2, RZ ;  /* 0x0000000208077824 */ /* 0x000fe200078e00ff */
[----:B------:R-:W-:Y:S01]  /*c8c0*/  LOP3.LUT R3, R16, 0x180, RZ, 0xc0, !PT ;  /* 0x0000018010037812 */ /* 0x000fe200078ec0ff */
[C---:B------:R-:W-:Y:S01]  /*c8d0*/  IMAD.SHL.U32 R2, R8.reuse, 0x20, RZ ;  /* 0x0000002008027824 */ /* 0x040fe200078e00ff */
[----:B--2---:R-:W-:Y:S01]  /*c8e0*/  LOP3.LUT R6, R37, 0x1b0, RZ, 0xc0, !PT ;  /* 0x000001b025067812 */ /* 0x004fe200078ec0ff */
[C---:B------:R-:W-:Y:S01]  /*c8f0*/  IMAD.SHL.U32 R9, R8.reuse, 0x4, RZ ;  /* 0x0000000408097824 */ /* 0x040fe200078e00ff */
[----:B------:R-:W-:Y:S01]  /*c900*/  LOP3.LUT R0, R3, 0x30, R0, 0xf8, !PT ;  /* 0x0000003003007812 */ /* 0x000fe200078ef800 */
[----:B------:R-:W-:Y:S01]  /*c910*/  IMAD.SHL.U32 R3, R8, 0x8, RZ ;  /* 0x0000000808037824 */ /* 0x000fe200078e00ff */
[----:B------:R-:W-:Y:S02]  /*c920*/  LOP3.LUT R6, R6, 0x30, R7, 0x78, !PT ;  /* 0x0000003006067812 */ /* 0x000fe400078e7807 */
[----:B------:R-:W-:Y:S02]  /*c930*/  LOP3.LUT R4, R2, 0x80, RZ, 0xc0, !PT ;  /* 0x0000008002047812 */ /* 0x000fe400078ec0ff */
[----:B------:R-:W-:-:S02]  /*c940*/  LOP3.LUT R3, R0, 0x30, R3, 0x78, !PT ;  /* 0x0000003000037812 */ /* 0x000fc400078e7803 */
[----:B------:R-:W-:Y:S02]  /*c950*/  LOP3.LUT R0, R6, 0x640, R37, 0xf8, !PT ;  /* 0x0000064006007812 */ /* 0x000fe400078ef825 */
[----:B------:R-:W-:Y:S01]  /*c960*/  LOP3.LUT R16, R3, 0x640, R16, 0xf8, !PT ;  /* 0x0000064003107812 */ /* 0x000fe200078ef810 */
[----:B---3--:R-:W-:Y:S01]  /*c970*/  IMAD.U32 R3, RZ, RZ, UR4 ;  /* 0x00000004ff037e24 */ /* 0x008fe2000f8e00ff */
[----:B------:R-:W-:Y:S02]  /*c980*/  LOP3.LUT R5, R37, 0x600, RZ, 0xc0, !PT ;  /* 0x0000060025057812 */ /* 0x000fe400078ec0ff */
[----:B------:R-:W-:Y:S02]  /*c990*/  LOP3.LUT R4, R4, 0x10, R8, 0xf8, !PT ;  /* 0x0000001004047812 */ /* 0x000fe400078ef808 */
[----:B------:R-:W-:Y:S01]  /*c9a0*/  LEA R18, R3, R18, 0x18 ;  /* 0x0000001203127211 */ /* 0x000fe200078ec0ff */
[----:B------:R-:W-:Y:S01]  /*c9b0*/  STL [R1+0x8], R3 ;  /* 0x0000080301007387 */ /* 0x000fe20000100800 */
[----:B------:R-:W-:-:S02]  /*c9c0*/  LOP3.LUT R5, R5, 0x60, R2, 0xf8, !PT ;  /* 0x0000006005057812 */ /* 0x000fc400078ef802 */
[----:B------:R-:W-:Y:S01]  /*c9d0*/  LOP3.LUT R4, R4, 0x10, R9, 0x78, !PT ;  /* 0x0000001004047812 */ /* 0x000fe200078e7809 */
[----:B------:R0:W-:Y:S01]  /*c9e0*/  STL [R1+0xc], R0 ;  /* 0x00000c0001007387 */ /* 0x0001e20000100800 */
[----:B------:R-:W-:Y:S02]  /*c9f0*/  LOP3.LUT R5, R5, 0x100, R2, 0xf8, !PT ;  /* 0x0000010005057812 */ /* 0x000fe400078ef802 */
[----:B------:R-:W-:Y:S02]  /*ca00*/  LOP3.LUT R8, R8, 0x7f, RZ, 0xc0, !PT ;  /* 0x0000007f08087812 */ /* 0x000fe400078ec0ff */
[----:B------:R-:W-:Y:S02]  /*ca10*/  LOP3.LUT R17, R5, R4, RZ, 0xfc, !PT ;  /* 0x0000000405117212 */ /* 0x000fe400078efcff */
[----:B------:R-:W-:Y:S02]  /*ca20*/  SHF.R.U32.HI R4, RZ, 0x2, R8 ;  /* 0x00000002ff047819 */ /* 0x000fe40000011608 */
[----:B------:R-:W-:Y:S01]  /*ca30*/  LOP3.LUT R37, R37, 0x30, RZ, 0xc0, !PT ;  /* 0x0000003025257812 */ /* 0x000fe200078ec0ff */
[----:B0-----:R-:W-:Y:S01]  /*ca40*/  IMAD.IADD R0, R18, 0x1, R0 ;  /* 0x0000000112007824 */ /* 0x001fe200078e0200 */
[----:B------:R-:W-:-:S02]  /*ca50*/  LOP3.LUT R2, R4, 0x60, R2, 0xf8, !PT ;  /* 0x0000006004027812 */ /* 0x000fc400078ef802 */
[C---:B------:R-:W-:Y:S02]  /*ca60*/  LOP3.LUT R4, R37.reuse, 0x40, RZ, 0xfc, !PT ;  /* 0x0000004025047812 */ /* 0x040fe400078efcff */
[----:B------:R0:W-:Y:S01]  /*ca70*/  STL [R1+0x10], R0 ;  /* 0x0000100001007387 */ /* 0x0001e20000100800 */
[----:B------:R-:W-:Y:S02]  /*ca80*/  LOP3.LUT R3, R37, 0x80, RZ, 0xfc, !PT ;  /* 0x0000008025037812 */ /* 0x000fe400078efcff */
[----:B------:R-:W-:-:S07]  /*ca90*/  LOP3.LUT R2, R2, 0x80, RZ, 0xfc, !PT ;  /* 0x0000008002027812 */ /* 0x000fce00078efcff */
.L_x_3951:
[----:B------:R-:W-:Y:S01]  /*caa0*/  ULDC.64 UR4, c[0x0][0xc88] ;  /* 0x0003220000047ab9 */ /* 0x000fe20000000a00 */
[----:B------:R-:W-:Y:S01]  /*cab0*/  ULDC.64 UR6, c[0x0][0xa00] ;  /* 0x0002800000067ab9 */ /* 0x000fe20000000a00 */
[----:B------:R-:W-:Y:S01]  /*cac0*/  UIMAD.WIDE UR4, UR40, 0x4, UR4 ;  /* 0x00000004280478a5 */ /* 0x000fe2000f8e0204 */
[----:B------:R-:W-:-:S05]  /*cad0*/  ULDC.64 UR8, c[0x0][0xa18] ;  /* 0x0002860000087ab9 */ /* 0x000fca0000000a00 */
[----:B--2---:R-:W-:Y:S02]  /*cae0*/  IMAD.U32 R2, RZ, RZ, UR4 ;  /* 0x00000004ff027e24 */ /* 0x004fe4000f8e00ff */
[----:B------:R-:W-:Y:S01]  /*caf0*/  IMAD.U32 R3, RZ, RZ, UR5 ;  /* 0x00000005ff037e24 */ /* 0x000fe2000f8e00ff */
[----:B------:R-:W-:-:S04]  /*cb00*/  ULDC.64 UR4, c[0x0][0xa28] ;  /* 0x00028a0000047ab9 */ /* 0x000fc80000000a00 */
[----:B------:R-:W2:Y:S01]  /*cb10*/  LDG.E R2, desc[UR50][R2.64] ;  /* 0x0000003202027981 */ /* 0x000ea2000c1e1900 */
[----:B------:R-:W-:-:S04]  /*cb20*/  UISETP.NE.U32.AND UP0, UPT, UR4, URZ, UPT ;  /* 0x0000003f0400728c */ /* 0x000fc8000bf05070 */
[----:B------:R-:W-:Y:S02]  /*cb30*/  UISETP.NE.AND.EX UP1, UPT, UR5, URZ, UPT, UP0 ;  /* 0x0000003f0500728c */ /* 0x000fe4000bf25300 */
[----:B------:R-:W-:-:S04]  /*cb40*/  UISETP.NE.U32.AND UP0, UPT, UR6, URZ, UPT ;  /* 0x0000003f0600728c */ /* 0x000fc8000bf05070 */
[----:B------:R-:W-:Y:S01]  /*cb50*/  UISETP.NE.AND.EX UP3, UPT, UR7, URZ, UPT, UP0 ;  /* 0x0000003f0700728c */ /* 0x000fe2000bf65300 */
[----:B------:R-:W-:Y:S01]  /*cb60*/  PLOP3.LUT P0, PT, PT, PT, UP1, 0x80, 0x0 ;  /* 0x000000000000781c */ /* 0x000fe20003f0f018 */
[----:B------:R-:W-:Y:S02]  /*cb70*/  IMAD.MOV.U32 R29, RZ, RZ, RZ ;  /* 0x000000ffff1d7224 */ /* 0x000fe400078e00ff */
[----:B------:R-:W-:Y:S02]  /*cb80*/  UP2UR UR45, UPR, URZ, 0x8 ;  /* 0x000000083f2d7883 */ /* 0x000fe40008000000 */
[----:B------:R-:W-:Y:S02]  /*cb90*/  PLOP3.LUT P1, PT, PT, PT, UP3, 0x80, 0x0 ;  /* 0x000000000000781c */ /* 0x000fe40003f2f038 */
[----:B--2---:R-:W-:-:S13]  /*cba0*/  R2UR UR44, R2 ;  /* 0x00000000022c72ca */ /* 0x004fda00000e0000 */
[----:B------:R-:W-:Y:S02]  /*cbb0*/  USHF.R.S32.HI UR43, URZ, 0x1f, UR44 ;  /* 0x0000001f3f2b7899 */ /* 0x000fe4000801142c */
[----:B------:R-:W-:Y:S02]  /*cbc0*/  USHF.L.U32 UR38, UR44, 0x2, URZ ;  /* 0x000000022c267899 */ /* 0x000fe4000800063f */
[----:B------:R-:W-:Y:S02]  /*cbd0*/  @UP1 ULEA UR4, UP2, UR44, UR4, 0x2 ;  /* 0x000000042c041291 */ /* 0x000fe4000f84103f */
[----:B------:R-:W-:Y:S02]  /*cbe0*/  USHF.L.U64.HI UR39, UR44, 0x2, UR43 ;  /* 0x000000022c277899 */ /* 0x000fe4000801022b */
[----:B------:R-:W-:Y:S02]  /*cbf0*/  UIADD3 UR6, UP0, UR38, UR6, URZ ;  /* 0x0000000626067290 */ /* 0x000fe4000ff1e03f */
[----:B------:R-:W-:Y:S01]  /*cc00*/  IMAD.U32 R2, RZ, RZ, UR4 ;  /* 0x00000004ff027e24 */ /* 0x000fe2000f8e00ff */
[----:B------:R-:W-:-:S02]  /*cc10*/  @UP1 ULEA.HI.X UR5, UR44, UR5, UR43, 0x2, UP2 ;  /* 0x000000052c051291 */ /* 0x000fc400090f142b */
[----:B------:R-:W-:Y:S02]  /*cc20*/  UIADD3.X UR4, UR39, UR7, URZ, UP0, !UPT ;  /* 0x0000000727047290 */ /* 0x000fe400087fe43f */
[----:B------:R-:W-:Y:S02]  /*cc30*/  UISETP.NE.U32.AND UP0, UPT, UR8, URZ, UPT ;  /* 0x0000003f0800728c */ /* 0x000fe4000bf05070 */
[----:B------:R-:W-:Y:S02]  /*cc40*/  IMAD.U32 R3, RZ, RZ, UR5 ;  /* 0x00000005ff037e24 */ /* 0x000fe4000f8e00ff */
[----:B------:R-:W-:-:S03]  /*cc50*/  UISETP.NE.AND.EX UP0, UPT, UR9, URZ, UPT, UP0 ;  /* 0x0000003f0900728c */ /* 0x000fc6000bf05300 */
[----:B0-----:R0:W5:Y:S02]  /*cc60*/  @P0 LDG.E R0, desc[UR50][R2.64] ;  /* 0x0000003202000981 */ /* 0x001164000c1e1900 */
[----:B0-----:R-:W-:Y:S02]  /*cc70*/  IMAD.U32 R2, RZ, RZ, UR6 ;  /* 0x00000006ff027e24 */ /* 0x001fe4000f8e00ff */
[----:B------:R-:W-:-:S04]  /*cc80*/  IMAD.U32 R3, RZ, RZ, UR4 ;  /* 0x00000004ff037e24 */ /* 0x000fc8000f8e00ff */
[----:B------:R-:W-:Y:S01]  /*cc90*/  @UP0 UIADD3 UR4, UP1, UR38, UR8, URZ ;  /* 0x0000000826040290 */ /* 0x000fe2000ff3e03f */
[----:B------:R0:W5:Y:S01]  /*cca0*/  @P1 LDG.E R29, desc[UR50][R2.64] ;  /* 0x00000032021d1981 */ /* 0x000162000c1e1900 */
[----:B------:R-:W-:Y:S02]  /*ccb0*/  PLOP3.LUT P1, PT, PT, PT, UP0, 0x80, 0x0 ;  /* 0x000000000000781c */ /* 0x000fe40003f2f008 */
[----:B------:R-:W-:Y:S02]  /*ccc0*/  @UP0 UIADD3.X UR5, UR39, UR9, URZ, UP1, !UPT ;  /* 0x0000000927050290 */ /* 0x000fe40008ffe43f */
[----:B------:R-:W-:-:S04]  /*ccd0*/  IMAD.U32 R4, RZ, RZ, UR4 ;  /* 0x00000004ff047e24 */ /* 0x000fc8000f8e00ff */
[----:B------:R-:W-:-:S05]  /*cce0*/  IMAD.U32 R5, RZ, RZ, UR5 ;  /* 0x00000005ff057e24 */ /* 0x000fca000f8e00ff */
[----:B-1----:R0:W5:Y:S01]  /*ccf0*/  @P1 LDG.E R35, desc[UR50][R4.64] ;  /* 0x0000003204231981 */ /* 0x002162000c1e1900 */
[----:B------:R-:W-:Y:S05]  /*cd00*/  @P1 BRA `(.L_x_3875) ;  /* 0x00000000001c1947 */ /* 0x000fea0003800000 */
[----:B------:R-:W-:Y:S01]  /*cd10*/  UISETP.NE.AND UP0, UPT, UR45, URZ, UPT ;  /* 0x0000003f2d00728c */ /* 0x000fe2000bf05270 */
[----:B-----5:R-:W1:Y:S05]  /*cd20*/  LDC R35, c[0x0][0x288] ;  /* 0x0000a200ff237b82 */ /* 0x020e6a0000000800 */
[----:B------:R-:W-:-:S13]  /*cd30*/  PLOP3.LUT P1, PT, PT, PT, UP0, 0x40, 0x0 ;  /* 0x000000000000781c */ /* 0x000fda0003f2e808 */
[----:B------:R-:W-:Y:S05]  /*cd40*/  @P1 BRA `(.L_x_3875) ;  /* 0x00000000000c1947 */ /* 0x000fea0003800000 */
[----:B0-----:R-:W2:Y:S04]  /*cd50*/  LDG.E R4, desc[UR50][R2.64] ;  /* 0x0000003202047981 */ /* 0x001ea8000c1e1900 */
[----:B-1----:R-:W2:Y:S02]  /*cd60*/  LDG.E R35, desc[UR50][R2.64+0x4] ;  /* 0x0000043202237981 */ /* 0x002ea4000c1e1900 */
[----:B--2---:R-:W-:-:S07]  /*cd70*/  IMAD.IADD R35, R35, 0x1, -R4 ;  /* 0x0000000123237824 */ /* 0x004fce00078e0a04 */
.L_x_3875:
        /* <DEDUP_REMOVED lines=16> */
[----:B0-----:R-:W-:-:S04]  /*ce80*/  IMAD.U32 R2, RZ, RZ, UR4 ;  /* 0x00000004ff027e24 */ /* 0x001fc8000f8e00ff */
[----:B------:R-:W-:-:S05]  /*ce90*/  IMAD.U32 R3, RZ, RZ, UR5 ;  /* 0x00000005ff037e24 */ /* 0x000fca000f8e00ff */
[----:B------:R-:W2:Y:S02]  /*cea0*/  LDG.E R2, desc[UR50][R2.64] ;  /* 0x0000003202027981 */ /* 0x000ea4000c1e1900 */
[----:B--2---:R-:W-:Y:S01]  /*ceb0*/  R2UR UR41, R2 ;  /* 0x00000000022972ca */ /* 0x004fe200000e0000 */
[----:B------:R-:W-:-:S14]  /*cec0*/  BRA `(.L_x_3877) ;  /* 0x00000000002c7947 */ /* 0x000fdc0003800000 */
.L_x_3876:
[----:B------:R-:W-:Y:S02]  /*ced0*/  ULDC.64 UR4, c[0x0][0xa08] ;  /* 0x0002820000047ab9 */ /* 0x000fe40000000a00 */
[----:B------:R-:W-:-:S04]  /*cee0*/  ISETP.NE.U32.AND P0, PT, RZ, UR4, PT ;  /* 0x00000004ff007c0c */ /* 0x000fc8000bf05070 */
[----:B------:R-:W-:-:S13]  /*cef0*/  ISETP.NE.AND.EX P0, PT, RZ, UR5, PT, P0 ;  /* 0x00000005ff007c0c */ /* 0x000fda000bf05300 */
[----:B------:R-:W-:Y:S05]  /*cf00*/  @!P0 BRA `(.L_x_3877) ;  /* 0x00000000001c8947 */ /* 0x000fea0003800000 */
[----:B0-----:R-:W0:Y:S02]  /*cf10*/  LDC.64 R2, c[0x0][0xa08] ;  /* 0x00028200ff027b82 */ /* 0x001e240000000a00 */
[----:B0-----:R-:W-:-:S05]  /*cf20*/  IMAD.WIDE R2, R33, 0x4, R2 ;  /* 0x0000000421027825 */ /* 0x001fca00078e0202 */
[----:B------:R-:W2:Y:S04]  /*cf30*/  LDG.E R4, desc[UR50][R2.64] ;  /* 0x0000003202047981 */ /* 0x000ea8000c1e1900 */
[----:B------:R-:W3:Y:S01]  /*cf40*/  LDG.E R0, desc[UR50][R2.64+0x4] ;  /* 0x0000043202007981 */ /* 0x000ee2000c1e1900 */
[----:B--2---:R-:W-:Y:S02]  /*cf50*/  R2UR UR41, R4 ;  /* 0x00000000042972ca */ /* 0x004fe400000e0000 */
[----:B---3--:R-:W-:-:S13]  /*cf60*/  R2UR UR4, R0 ;  /* 0x00000000000472ca */ /* 0x008fda00000e0000 */
[----:B------:R-:W-:-:S12]  /*cf70*/  UIADD3 UR41, -UR41, UR4, URZ ;  /* 0x0000000429297290 */ /* 0x000fd8000fffe13f */
.L_x_3877:
[----:B------:R-:W-:Y:S01]  /*cf80*/  UIADD3 UR41, -UR37, UR41, URZ ;  /* 0x0000002925297290 */ /* 0x000fe2000fffe13f */
[----:B------:R-:W-:Y:S03]  /*cf90*/  BSSY B7, `(.L_x_3878) ;  /* 0x000052e000077945 */ /* 0x000fe60003800000 */
[----:B------:R-:W-:Y:S02]  /*cfa0*/  UIADD3 UR4, UR41, 0x9f, URZ ;  /* 0x0000009f29047890 */ /* 0x000fe4000fffe03f */
[----:B------:R-:W-:Y:S02]  /*cfb0*/  ISETP.LT.AND P0, PT, RZ, UR41, PT ;  /* 0x00000029ff007c0c */ /* 0x000fe4000bf01270 */
[----:B------:R-:W-:-:S04]  /*cfc0*/  UIMAD.WIDE UR4, UR4, 0x66666667, URZ ;  /* 0x66666667040478a5 */ /* 0x000fc8000f8e023f */
[----:B------:R-:W-:-:S04]  /*cfd0*/  USHF.R.U32.HI UR42, URZ, 0x1f, UR5 ;  /* 0x0000001f3f2a7899 */ /* 0x000fc80008011605 */
[----:B------:R-:W-:-:S03]  /*cfe0*/  ULEA.HI.SX32 UR42, UR5, UR42, 0x1a ;  /* 0x0000002a052a7291 */ /* 0x000fc6000f8fd23f */
[----:B------:R-:W-:Y:S09]  /*cff0*/  @P0 BRA `(.L_x_3879) ;  /* 0x0000000000440947 */ /* 0x000ff20003800000 */
[----:B------:R-:W2:Y:S02]  /*d000*/  S2R R0, SR_TID.X ;  /* 0x0000000000007919 */ /* 0x000ea40000002100 */
[----:B--2---:R-:W-:-:S04]  /*d010*/  LOP3.LUT R0, R0, 0x7f, RZ, 0xc0, !PT ;  /* 0x0000007f00007812 */ /* 0x004fc800078ec0ff */
[----:B------:R-:W-:-:S13]  /*d020*/  ISETP.NE.AND P0, PT, R0, RZ, PT ;  /* 0x000000ff0000720c */ /* 0x000fda0003f05270 */
[----:B------:R-:W-:Y:S05]  /*d030*/  @P0 BRA `(.L_x_3880) ;  /* 0x00000050008c0947 */ /* 0x000fea0003800000 */
[----:B0-----:R-:W0:Y:S01]  /*d040*/  S2R R5, SR_LANEID ;  /* 0x0000000000057919 */ /* 0x001e220000000000 */
[----:B------:R-:W-:Y:S01]  /*d050*/  VOTEU.ANY UR4, UPT, PT ;  /* 0x0000000000047886 */ /* 0x000fe200038e0100 */
[----:B------:R-:W2:Y:S01]  /*d060*/  LDC.64 R2, c[0x0][0xc60] ;  /* 0x00031800ff027b82 */ /* 0x000ea20000000a00 */
[----:B------:R-:W0:Y:S02]  /*d070*/  FLO.U32 R0, UR4 ;  /* 0x0000000400007d00 */ /* 0x000e2400080e0000 */
[----:B0-----:R-:W-:-:S06]  /*d080*/  ISETP.EQ.U32.AND P0, PT, R0, R5, PT ;  /* 0x000000050000720c */ /* 0x001fcc0003f02070 */
[----:B------:R-:W2:Y:S07]  /*d090*/  POPC R5, UR4 ;  /* 0x0000000400057d09 */ /* 0x000eae0008000000 */
[----:B--2---:R-:W2:Y:S01]  /*d0a0*/  @P0 ATOMG.E.ADD.STRONG.GPU PT, R3, desc[UR50][R2.64], R5 ;  /* 0x00000005020309a8 */ /* 0x004ea200081ee1f2 */
[----:B------:R-:W0:Y:S02]  /*d0b0*/  S2R R4, SR_LTMASK ;  /* 0x0000000000047919 */ /* 0x000e240000003900 */
[----:B0-----:R-:W-:-:S04]  /*d0c0*/  LOP3.LUT R4, R4, UR4, RZ, 0xc0, !PT ;  /* 0x0000000404047c12 */ /* 0x001fc8000f8ec0ff */
[----:B------:R-:W0:Y:S01]  /*d0d0*/  POPC R7, R4 ;  /* 0x0000000400077309 */ /* 0x000e220000000000 */
[----:B--2---:R-:W0:Y:S02]  /*d0e0*/  SHFL.IDX PT, R0, R3, R0, 0x1f ;  /* 0x00001f0003007589 */ /* 0x004e2400000e0000 */
[----:B0-----:R-:W-:Y:S01]  /*d0f0*/  IADD3 R24, R0, UR48, R7 ;  /* 0x0000003000187c10 */ /* 0x001fe2000fffe007 */
[----:B------:R-:W-:Y:S06]  /*d100*/  BRA `(.L_x_3880) ;  /* 0x0000005000587947 */ /* 0x000fec0003800000 */
.L_x_3879:
[----:B------:R-:W-:Y:S01]  /*d110*/  VIADD R0, R18, 0x24200 ;  /* 0x0002420012007836 */ /* 0x000fe20000000000 */
[----:B------:R-:W-:Y:S04]  /*d120*/  BSSY B6, `(.L_x_3881) ;  /* 0x0000013000067945 */ /* 0x000fe80003800000 */
        /* <DEDUP_REMOVED lines=18> */
.L_x_3882:
[----:B------:R-:W-:Y:S05]  /*d250*/  BSYNC B6 ;  /* 0x0000000000067941 */ /* 0x000fea0003800000 */
.L_x_3881:
[----:B------:R-:W-:Y:S01]  /*d260*/  VIADD R0, R18, 0xf200 ;  /* 0x0000f20012007836 */ /* 0x000fe20000000000 */
[----:B------:R-:W-:Y:S01]  /*d270*/  LOP3.LUT R36, R36, 0xfffffffe, RZ, 0xc0, !PT ;  /* 0xfffffffe24247812 */ /* 0x000fe200078ec0ff */
[----:B------:R-:W-:Y:S03]  /*d280*/  BSSY B6, `(.L_x_3883) ;  /* 0x0000014000067945 */ /* 0x000fe60003800000 */
        /* <DEDUP_REMOVED lines=19> */
.L_x_3884:
[----:B------:R-:W-:Y:S05]  /*d3c0*/  BSYNC B6 ;  /* 0x0000000000067941 */ /* 0x000fea0003800000 */
.L_x_3883:
        /* <DEDUP_REMOVED lines=20> */
.L_x_3886:
[----:B------:R-:W-:Y:S05]  /*d510*/  BSYNC B6 ;  /* 0x0000000000067941 */ /* 0x000fea0003800000 */
.L_x_3885:
[----:B------:R-:W-:Y:S01]  /*d520*/  LOP3.LUT P6, RZ, R36, 0x1, RZ, 0xc0, !PT ;  /* 0x0000000124ff7812 */ /* 0x000fe200078cc0ff */
[----:B------:R-:W-:-:S12]  /*d530*/  BSSY B6, `(.L_x_3887) ;  /* 0x0000012000067945 */ /* 0x000fd80003800000 */
        /* <DEDUP_REMOVED lines=17> */
.L_x_3888:
[----:B------:R-:W-:Y:S05]  /*d650*/  BSYNC B6 ;  /* 0x0000000000067941 */ /* 0x000fea0003800000 */
.L_x_3887:
[----:B------:R-:W-:Y:S01]  /*d660*/  ULDC.64 UR4, c[0x0][0x9f8] ;  /* 0x00027e0000047ab9 */ /* 0x000fe20000000a00 */
[----:B------:R-:W2:Y:S01]  /*d670*/  LDC R20, c[0x0][0x430] ;  /* 0x00010c00ff147b82 */ /* 0x000ea20000000800 */
[----:B------:R-:W-:-:S04]  /*d680*/  UISETP.NE.U32.AND UP0, UPT, UR4, URZ, UPT ;  /* 0x0000003f0400728c */ /* 0x000fc8000bf05070 */
[----:B------:R-:W-:-:S06]  /*d690*/  UISETP.NE.AND.EX UP0, UPT, UR5, URZ, UPT, UP0 ;  /* 0x0000003f0500728c */ /* 0x000fcc000bf05300 */
[----:B------:R-:W-:-:S05]  /*d6a0*/  PLOP3.LUT P0, PT, PT, PT, UP0, 0x80, 0x0 ;  /* 0x000000000000781c */ /* 0x000fca0003f0f008 */
[----:B------:R-:W-:-:S04]  /*d6b0*/  @UP0 UIADD3 UR4, UP1, UR38, UR4, URZ ;  /* 0x0000000426040290 */ /* 0x000fc8000ff3e03f */
[----:B------:R-:W-:Y:S02]  /*d6c0*/  @UP0 UIADD3.X UR5, UR39, UR5, URZ, UP1, !UPT ;  /* 0x0000000527050290 */ /* 0x000fe40008ffe43f */
[----:B0-----:R-:W-:-:S04]  /*d6d0*/  IMAD.U32 R2, RZ, RZ, UR4 ;  /* 0x00000004ff027e24 */ /* 0x001fc8000f8e00ff */
[----:B------:R-:W-:-:S05]  /*d6e0*/  IMAD.U32 R3, RZ, RZ, UR5 ;  /* 0x00000005ff037e24 */ /* 0x000fca000f8e00ff */
[----:B------:R0:W5:Y:S01]  /*d6f0*/  @P0 LDG.E R33, desc[UR50][R2.64] ;  /* 0x0000003202210981 */ /* 0x000162000c1e1900 */
[----:B--2---:R-:W-:Y:S01]  /*d700*/  ISETP.NE.AND P1, PT, R20, 0x1, PT ;  /* 0x000000011400780c */ /* 0x004fe20003f25270 */
[----:B------:R-:W-:Y:S01]  /*d710*/  UMOV UR4, 0xffffffff ;  /* 0xffffffff00047882 */ /* 0x000fe20000000000 */
[----:B------:R-:W-:-:S11]  /*d720*/  LOP3.LUT R36, R36, 0xffffffbf, RZ, 0xc0, !PT ;  /* 0xffffffbf24247812 */ /* 0x000fd600078ec0ff */
[----:B------:R-:W-:Y:S01]  /*d730*/  @P1 LOP3.LUT R36, R36, 0x40, RZ, 0xfc, !PT ;  /* 0x0000004024241812 */ /* 0x000fe200078efcff */
[----:B0-----:R-:W-:Y:S06]  /*d740*/  BRA.DIV UR4, `(.L_x_3889) ;  /* 0x0000005a04a87947 */ /* 0x001fec000b800000 */
.L_x_3971:
[----:B------:R-:W0:Y:S01]  /*d750*/  S2R R0, SR_TID.X ;  /* 0x0000000000007919 */ /* 0x000e220000002100 */
[----:B------:R-:W-:Y:S01]  /*d760*/  UMOV UR4, 0xa0 ;  /* 0x000000a000047882 */ /* 0x000fe20000000000 */
[----:B------:R-:W2:Y:S01]  /*d770*/  @P1 LDC R7, c[0x0][0x438] ;  /* 0x00010e00ff071b82 */ /* 0x000ea20000000800 */
[----:B------:R-:W-:Y:S01]  /*d780*/  UIMAD UR4, UR42, UR4, -0xa0 ;  /* 0xffffff602a0474a4 */ /* 0x000fe2000f8e0204 */
[----:B------:R-:W3:Y:S01]  /*d790*/  S2R R2, SR_TID.X ;  /* 0x0000000000027919 */ /* 0x000ee20000002100 */
[----:B-----5:R-:W-:-:S05]  /*d7a0*/  SHF.R.S32.HI R13, RZ, 0x1f, R33 ;  /* 0x0000001fff0d7819 */ /* 0x020fca0000011421 */
[----:B------:R-:W4:Y:S01]  /*d7b0*/  @P1 LDC R5, c[0x0][0x434] ;  /* 0x00010d00ff051b82 */ /* 0x000f220000000800 */
[----:B------:R-:W-:Y:S01]  /*d7c0*/  LOP3.LUT R36, R36, 0xfffffff7, RZ, 0xc0, !PT ;  /* 0xfffffff724247812 */ /* 0x000fe200078ec0ff */
[----:B------:R1:W-:Y:S01]  /*d7d0*/  STL [R1+0x4], R13 ;  /* 0x0000040d01007387 */ /* 0x0003e20000100800 */
[----:B0-----:R-:W-:Y:S01]  /*d7e0*/  LOP3.LUT R0, R0, 0x7f, RZ, 0xc0, !PT ;  /* 0x0000007f00007812 */ /* 0x001fe200078ec0ff */
[----:B---3--:R-:W-:-:S03]  /*d7f0*/  IMAD.SHL.U32 R14, R2, 0x20, RZ ;  /* 0x00000020020e7824 */ /* 0x008fc600078e00ff */
[----:B------:R-:W-:Y:S01]  /*d800*/  SHF.R.U32.HI R3, RZ, 0x2, R0 ;  /* 0x00000002ff037819 */ /* 0x000fe20000011600 */
[----:B------:R-:W-:Y:S01]  /*d810*/  IMAD.SHL.U32 R2, R2, 0x20, RZ ;  /* 0x0000002002027824 */ /* 0x000fe200078e00ff */
[----:B------:R-:W0:Y:S02]  /*d820*/  @P1 LDC R0, c[0x0][0x434] ;  /* 0x00010d00ff001b82 */ /* 0x000e240000000800 */
[C---:B------:R-:W-:Y:S02]  /*d830*/  LOP3.LUT R14, R3.reuse, 0x60, R14, 0xf8, !PT ;  /* 0x00000060030e7812 */ /* 0x040fe400078ef80e */
[----:B------:R-:W-:Y:S02]  /*d840*/  LOP3.LUT R2, R3, 0x60, R2, 0xf8, !PT ;  /* 0x0000006003027812 */ /* 0x000fe400078ef802 */
[----:B------:R-:W-:-:S03]  /*d850*/  LOP3.LUT R14, R14, 0x80, RZ, 0xfc, !PT ;  /* 0x000000800e0e7812 */ /* 0x000fc600078efcff */
[----:B------:R-:W-:Y:S02]  /*d860*/  VIADD R8, R2, UR4 ;  /* 0x0000000402087c36 */ /* 0x000fe40008000000 */
[----:B------:R-:W-:Y:S01]  /*d870*/  VIADD R4, R14, UR4 ;  /* 0x000000040e047c36 */ /* 0x000fe20008000000 */
[----:B------:R-:W3:Y:S01]  /*d880*/  @P1 LDC R2, c[0x0][0x438] ;  /* 0x00010e00ff021b82 */ /* 0x000ee20000000800 */
[----:B------:R-:W-:-:S03]  /*d890*/  VIADD R3, R8, UR37 ;  /* 0x0000002508037c36 */ /* 0x000fc60008000000 */
[----:B------:R-:W-:Y:S01]  /*d8a0*/  ISETP.GE.AND P0, PT, R4, UR41, PT ;  /* 0x0000002904007c0c */ /* 0x000fe2000bf06270 */
[----:B------:R-:W-:-:S03]  /*d8b0*/  IMAD.MOV.U32 R12, RZ, RZ, R3 ;  /* 0x000000ffff0c7224 */ /* 0x000fc600078e0003 */
[----:B------:R-:W-:Y:S01]  /*d8c0*/  ISETP.GT.U32.OR P0, PT, R14, 0x9f, P0 ;  /* 0x0000009f0e00780c */ /* 0x000fe20000704470 */
[----:B0-----:R-:W-:-:S05]  /*d8d0*/  @P1 IMAD.HI.U32 R0, R3, R0, RZ ;  /* 0x0000000003001227 */ /* 0x001fca00078e00ff */
[----:B--2---:R-:W-:Y:S01]  /*d8e0*/  @P1 SHF.R.U32.HI R12, RZ, R7, R0 ;  /* 0x00000007ff0c1219 */ /* 0x004fe20000011600 */
[----:B------:R-:W-:-:S06]  /*d8f0*/  VIADD R0, R4, UR37 ;  /* 0x0000002504007c36 */ /* 0x000fcc0008000000 */
[----:B------:R-:W0:Y:S01]  /*d900*/  @!P0 LDC.64 R6, c[0x0][0x428] ;  /* 0x00010a00ff068b82 */ /* 0x000e220000000a00 */
[----:B----4-:R-:W-:-:S04]  /*d910*/  @P1 IMAD.HI.U32 R5, R0, R5, RZ ;  /* 0x0000000500051227 */ /* 0x010fc800078e00ff */
[----:B------:R-:W-:Y:S01]  /*d920*/  IMAD.MOV.U32 R4, RZ, RZ, R0 ;  /* 0x000000ffff047224 */ /* 0x000fe200078e0000 */
[----:B---3--:R-:W-:Y:S01]  /*d930*/  @P1 SHF.R.U32.HI R4, RZ, R2, R5 ;  /* 0x00000002ff041219 */ /* 0x008fe20000011605 */
[----:B------:R-:W-:Y:S01]  /*d940*/  IMAD.MOV R2, RZ, RZ, -R12 ;  /* 0x000000ffff027224 */ /* 0x000fe200078e0a0c */
[----:B------:R-:W-:-:S03]  /*d950*/  ISETP.GE.AND P1, PT, R8, UR41, PT ;  /* 0x0000002908007c0c */ /* 0x000fc6000bf26270 */
[----:B------:R-:W-:Y:S01]  /*d960*/  IMAD R5, R20, R2, R3 ;  /* 0x0000000214057224 */ /* 0x000fe200078e0203 */
[--C-:B------:R-:W-:Y:S01]  /*d970*/  @!P0 SHF.R.S32.HI R3, RZ, 0x1f, R4.reuse ;  /* 0x0000001fff038819 */ /* 0x100fe20000011404 */
[----:B------:R-:W-:Y:S02]  /*d980*/  @!P0 IMAD.MOV.U32 R2, RZ, RZ, R4 ;  /* 0x000000ffff028224 */ /* 0x000fe400078e0004 */
[-C--:B0-----:R-:W-:Y:S02]  /*d990*/  @!P0 IMAD R8, R13, R6.reuse, RZ ;  /* 0x000000060d088224 */ /* 0x081fe400078e02ff */
[----:B------:R-:W-:-:S04]  /*d9a0*/  @!P0 IMAD.WIDE.U32 R2, R33, R6, R2 ;  /* 0x0000000621028225 */ /* 0x000fc800078e0002 */
[----:B------:R-:W-:Y:S02]  /*d9b0*/  @!P0 IMAD R8, R33, R7, R8 ;  /* 0x0000000721088224 */ /* 0x000fe400078e0208 */
[----:B------:R-:W0:Y:S02]  /*d9c0*/  @!P0 LDC.64 R6, c[0x0][0x418] ;  /* 0x00010600ff068b82 */ /* 0x000e240000000a00 */
[----:B------:R-:W-:Y:S01]  /*d9d0*/  @!P0 IMAD.IADD R8, R8, 0x1, R3 ;  /* 0x0000000108088824 */ /* 0x000fe200078e0203 */
[----:B0-----:R-:W-:Y:S01]  /*d9e0*/  @!P0 LEA R10, P2, R2, R6, 0x2 ;  /* 0x00000006020a8211 */ /* 0x001fe200078410ff */
[----:B------:R-:W-:-:S03]  /*d9f0*/  IMAD.MOV.U32 R6, RZ, RZ, RZ ;  /* 0x000000ffff067224 */ /* 0x000fc600078e00ff */
[----:B------:R-:W-:Y:S02]  /*da00*/  @!P0 LEA.HI.X R11, R2, R7, R8, 0x2, P2 ;  /* 0x00000007020b8211 */ /* 0x000fe400010f1408 */
[----:B------:R-:W0:Y:S01]  /*da10*/  @!P1 LDC.64 R8, c[0x0][0x428] ;  /* 0x00010a00ff089b82 */ /* 0x000e220000000a00 */
[--C-:B------:R-:W-:Y:S01]  /*da20*/  @!P1 SHF.R.S32.HI R3, RZ, 0x1f, R12.reuse ;  /* 0x0000001fff039819 */ /* 0x100fe2000001140c */
[----:B------:R-:W-:Y:S01]  /*da30*/  @!P1 IMAD.MOV.U32 R2, RZ, RZ, R12 ;  /* 0x000000ffff029224 */ /* 0x000fe200078e000c */
[----:B------:R2:W5:Y:S01]  /*da40*/  @!P0 LDG.E R6, desc[UR50][R10.64] ;  /* 0x000000320a068981 */ /* 0x000562000c1e1900 */
[-C--:B0-----:R-:W-:Y:S02]  /*da50*/  @!P1 IMAD R7, R13, R8.reuse, RZ ;  /* 0x000000080d079224 */ /* 0x081fe400078e02ff */
[----:B------:R-:W-:-:S04]  /*da60*/  @!P1 IMAD.WIDE.U32 R2, R33, R8, R2 ;  /* 0x0000000821029225 */ /* 0x000fc800078e0002 */
[----:B------:R-:W-:Y:S02]  /*da70*/  @!P1 IMAD R7, R33, R9, R7 ;  /* 0x0000000921079224 */ /* 0x000fe400078e0207 */
[----:B------:R-:W0:Y:S02]  /*da80*/  @!P1 LDC.64 R8, c[0x0][0x418] ;  /* 0x00010600ff089b82 */ /* 0x000e240000000a00 */
[----:B------:R-:W-:Y:S01]  /*da90*/  @!P1 IMAD.IADD R7, R3, 0x1, R7 ;  /* 0x0000000103079824 */ /* 0x000fe200078e0207 */
[----:B------:R-:W-:Y:S02]  /*daa0*/  ISETP.GT.U32.AND P2, PT, R14, 0x9f, PT ;  /* 0x0000009f0e00780c */ /* 0x000fe40003f44070 */
[----:B0-----:R-:W-:-:S04]  /*dab0*/  @!P1 LEA R8, P0, R2, R8, 0x2 ;  /* 0x0000000802089211 */ /* 0x001fc800078010ff */
[----:B------:R-:W-:Y:S01]  /*dac0*/  @!P1 LEA.HI.X R9, R2, R9, R7, 0x2, P0 ;  /* 0x0000000902099211 */ /* 0x000fe200000f1407 */
[----:B------:R-:W-:Y:S01]  /*dad0*/  IMAD.MOV.U32 R7, RZ, RZ, RZ ;  /* 0x000000ffff077224 */ /* 0x000fe200078e00ff */
[----:B------:R-:W0:Y:S01]  /*dae0*/  LDC R2, c[0x0][0x2f4] ;  /* 0x0000bd00ff027b82 */ /* 0x000e220000000800 */
[----:B------:R-:W-:Y:S02]  /*daf0*/  IMAD.MOV R3, RZ, RZ, -R4 ;  /* 0x000000ffff037224 */ /* 0x000fe400078e0a04 */
[----:B------:R-:W-:Y:S02]  /*db00*/  IMAD.U32 R4, RZ, RZ, UR46 ;  /* 0x0000002eff047e24 */ /* 0x000fe4000f8e00ff */
[----:B------:R3:W5:Y:S01]  /*db10*/  @!P1 LDG.E R7, desc[UR50][R8.64] ;  /* 0x0000003208079981 */ /* 0x000762000c1e1900 */
[----:B------:R-:W-:Y:S01]  /*db20*/  @P2 LOP3.LUT R36, R36, 0x8, RZ, 0xfc, !PT ;  /* 0x0000000824242812 */ /* 0x000fe200078efcff */
[----:B--2---:R-:W-:Y:S01]  /*db30*/  IMAD.U32 R11, RZ, RZ, UR42 ;  /* 0x0000002aff0b7e24 */ /* 0x004fe2000f8e00ff */
[----:B------:R-:W-:-:S02]  /*db40*/  ISETP.NE.AND P3, PT, R4, 0x3, PT ;  /* 0x000000030400780c */ /* 0x000fc40003f65270 */
[----:B------:R-:W-:Y:S01]  /*db50*/  LOP3.LUT R36, R36, 0xffffffef, RZ, 0xc0, !PT ;  /* 0xffffffef24247812 */ /* 0x000fe200078ec0ff */
[----:B------:R-:W-:Y:S01]  /*db60*/  VIADD R11, R11, 0xffffffff ;  /* 0xffffffff0b0b7836 */ /* 0x000fe20000000000 */
[----:B-1----:R-:W-:Y:S02]  /*db70*/  LOP3.LUT R13, R37, 0x40, RZ, 0xfc, !PT ;  /* 0x00000040250d7812 */ /* 0x002fe400078efcff */
[----:B------:R-:W-:Y:S01]  /*db80*/  LOP3.LUT R36, R36, 0xfffffffb, RZ, 0xc0, !PT ;  /* 0xfffffffb24247812 */ /* 0x000fe200078ec0ff */
[----:B---3--:R-:W-:Y:S01]  /*db90*/  IMAD R8, R20, R3, R0 ;  /* 0x0000000314087224 */ /* 0x008fe200078e0200 */
[----:B------:R-:W-:-:S05]  /*dba0*/  SHF.R.S32.HI R0, RZ, 0x1f, R26 ;  /* 0x0000001fff007819 */ /* 0x000fca000001141a */
[----:B------:R1:W-:Y:S01]  /*dbb0*/  STL [R1], R0 ;  /* 0x0000000001007387 */ /* 0x0003e20000100800 */
[-C--:B0-----:R-:W-:Y:S02]  /*dbc0*/  ISETP.GE.AND P1, PT, R37, R2.reuse, PT ;  /* 0x000000022500720c */ /* 0x081fe40003f26270 */
[----:B------:R-:W-:Y:S02]  /*dbd0*/  ISETP.GE.AND P0, PT, R13, R2, PT ;  /* 0x000000020d00720c */ /* 0x000fe40003f06270 */
[----:B------:R-:W-:-:S09]  /*dbe0*/  LOP3.LUT R13, R37, 0x80, RZ, 0xfc, !PT ;  /* 0x00000080250d7812 */ /* 0x000fd200078efcff */
[----:B------:R-:W-:-:S04]  /*dbf0*/  @P1 LOP3.LUT R36, R36, 0x4, RZ, 0xfc, !PT ;  /* 0x0000000424241812 */ /* 0x000fc800078efcff */
[----:B------:R-:W-:-:S04]  /*dc00*/  @P3 LOP3.LUT R36, R36, 0x10, RZ, 0xfc, !PT ;  /* 0x0000001024243812 */ /* 0x000fc800078efcff */
[----:B------:R-:W-:-:S04]  /*dc10*/  LOP3.LUT R36, R36, 0xfffffffd, RZ, 0xc0, !PT ;  /* 0xfffffffd24247812 */ /* 0x000fc800078ec0ff */
[----:B------:R-:W-:Y:S02]  /*dc20*/  @P0 LOP3.LUT R36, R36, 0x2, RZ, 0xfc, !PT ;  /* 0x0000000224240812 */ /* 0x000fe400078efcff */
[----:B------:R-:W-:Y:S02]  /*dc30*/  ISETP.GE.AND P0, PT, R13, R2, PT ;  /* 0x000000020d00720c */ /* 0x000fe40003f06270 */
[----:B------:R-:W-:-:S11]  /*dc40*/  LOP3.LUT R36, R36, 0xfffffffe, RZ, 0xc0, !PT ;  /* 0xfffffffe24247812 */ /* 0x000fd600078ec0ff */
[----:B------:R-:W-:Y:S01]  /*dc50*/  @P0 LOP3.LUT R36, R36, 0x1, RZ, 0xfc, !PT ;  /* 0x0000000124240812 */ /* 0x000fe200078efcff */
[----:B-1----:R-:W-:Y:S06]  /*dc60*/  @!P3 BRA `(.L_x_3890) ;  /* 0x000000000004b947 */ /* 0x002fec0003800000 */
[----:B------:R-:W-:Y:S01]  /*dc70*/  BPT.TRAP 0x1 ;  /* 0x000000040000795c */ /* 0x000fe20000300000 */
.L_x_3890:
[----:B------:R-:W-:Y:S01]  /*dc80*/  IMAD R4, R31, 0x8, R18 ;  /* 0x000000081f047824 */ /* 0x000fe200078e0212 */
[----:B------:R-:W-:Y:S01]  /*dc90*/  SHF.L.U32 R0, R34, 0x1f, RZ ;  /* 0x0000001f22007819 */ /* 0x000fe200000006ff */
[----:B------:R-:W-:Y:S01]  /*dca0*/  BSSY B0, `(.L_x_3891) ;  /* 0x0000005000007945 */ /* 0x000fe20003800000 */
[----:B------:R-:W-:Y:S02]  /*dcb0*/  SHF.R.S32.HI R30, RZ, 0x1f, R5 ;  /* 0x0000001fff1e7819 */ /* 0x000fe40000011405 */
[----:B------:R-:W0:Y:S01]  /*dcc0*/  SYNCS.PHASECHK.TRANS64.TRYWAIT P0, [R4+URZ+0x33480], R0 ;  /* 0x03348000040075a7 */ /* 0x000e22000800017f */
[----:B------:R1:W-:Y:S02]  /*dcd0*/  STL [R1+0x14], R0 ;  /* 0x0000140001007387 */ /* 0x0003e40000100800 */
[----:B01----:R-:W-:Y:S05]  /*dce0*/  @!P0 BRA `(.L_x_3892) ;  /* 0x00000054006c8947 */ /* 0x003fea0003800000 */
.L_x_3972:
[----:B------:R-:W-:Y:S05]  /*dcf0*/  BSYNC B0 ;  /* 0x0000000000007941 */ /* 0x000fea0003800000 */
.L_x_3891:
[----:B------:R-:W2:Y:S01]  /*dd00*/  LDL R9, [R1] ;  /* 0x0000000001097983 */ /* 0x000ea20000100800 */
[----:B------:R-:W-:-:S03]  /*dd10*/  ULDC.64 UR4, c[0x0][0x328] ;  /* 0x0000ca0000047ab9 */ /* 0x000fc60000000a00 */
[----:B------:R-:W3:Y:S01]  /*dd20*/  LDL R12, [R1+0xc] ;  /* 0x00000c00010c7983 */ /* 0x000ee20000100800 */
[----:B0-----:R-:W-:Y:S01]  /*dd30*/  IMAD R0, R30, UR4, RZ ;  /* 0x000000041e007c24 */ /* 0x001fe2000f8e02ff */
[----:B-----5:R-:W-:Y:S01]  /*dd40*/  SHF.R.S32.HI R32, RZ, 0x1f, R7 ;  /* 0x0000001fff207819 */ /* 0x020fe20000011407 */
[C---:B------:R-:W-:Y:S01]  /*dd50*/  IMAD.WIDE.U32 R2, R5.reuse, UR4, RZ ;  /* 0x0000000405027c25 */ /* 0x040fe2000f8e00ff */
[----:B------:R-:W-:Y:S01]  /*dd60*/  ULDC.64 UR6, c[0x0][0x338] ;  /* 0x0000ce0000067ab9 */ /* 0x000fe20000000a00 */
[----:B------:R-:W0:Y:S01]  /*dd70*/  S2R R13, SR_TID.X ;  /* 0x00000000000d7919 */ /* 0x000e220000002100 */
[----:B------:R-:W-:Y:S01]  /*dd80*/  ULDC.64 UR8, c[0x0][0x330] ;  /* 0x0000cc0000087ab9 */ /* 0x000fe20000000a00 */
[----:B------:R-:W-:Y:S01]  /*dd90*/  IMAD R0, R5, UR5, R0 ;  /* 0x0000000505007c24 */ /* 0x000fe2000f8e0200 */
[----:B------:R-:W-:Y:S01]  /*dda0*/  SHF.R.S32.HI R27, RZ, 0x1f, R8 ;  /* 0x0000001fff1b7819 */ /* 0x000fe20000011408 */
[----:B------:R-:W-:Y:S01]  /*ddb0*/  ULDC.64 UR10, c[0x0][0x318] ;  /* 0x0000c600000a7ab9 */ /* 0x000fe20000000a00 */
[----:B------:R-:W-:Y:S01]  /*ddc0*/  SHF.R.S32.HI R28, RZ, 0x1f, R6 ;  /* 0x0000001fff1c7819 */ /* 0x000fe20000011406 */
[----:B------:R-:W-:Y:S01]  /*ddd0*/  IMAD.IADD R3, R3, 0x1, R0 ;  /* 0x0000000103037824 */ /* 0x000fe200078e0200 */
[----:B------:R-:W-:Y:S01]  /*dde0*/  LOP3.LUT R36, R36, 0xffffffdf, RZ, 0xc0, !PT ;  /* 0xffffffdf24247812 */ /* 0x000fe200078ec0ff */
[----:B------:R-:W-:-:S02]  /*ddf0*/  IMAD R0, R32, UR6, RZ ;  /* 0x0000000620007c24 */ /* 0x000fc4000f8e02ff */
[----:B------:R-:W-:-:S04]  /*de00*/  IMAD.WIDE.U32 R2, R7, UR6, R2 ;  /* 0x0000000607027c25 */ /* 0x000fc8000f8e0002 */
[----:B------:R-:W-:-:S04]  /*de10*/  IMAD R0, R7, UR7, R0 ;  /* 0x0000000707007c24 */ /* 0x000fc8000f8e0200 */
[----:B------:R-:W-:Y:S02]  /*de20*/  IMAD.IADD R3, R3, 0x1, R0 ;  /* 0x0000000103037824 */ /* 0x000fe400078e0200 */
[----:B------:R-:W-:-:S03]  /*de30*/  IMAD.WIDE.U32 R2, R26, UR8, R2 ;  /* 0x000000081a027c25 */ /* 0x000fc6000f8e0002 */
[----:B------:R-:W-:Y:S02]  /*de40*/  IADD3 R20, P0, R2, UR10, RZ ;  /* 0x0000000a02147c10 */ /* 0x000fe4000ff1e0ff */
[----:B0-----:R-:W-:-:S04]  /*de50*/  LOP3.LUT R13, R13, 0x7f, RZ, 0xc0, !PT ;  /* 0x0000007f0d0d7812 */ /* 0x001fc800078ec0ff */
[----:B------:R-:W-:Y:S01]  /*de60*/  SHF.R.U32.HI R13, RZ, 0x2, R13 ;  /* 0x00000002ff0d7819 */ /* 0x000fe2000001160d */
[----:B--2---:R-:W-:Y:S02]  /*de70*/  IMAD R0, R9, UR8, RZ ;  /* 0x0000000809007c24 */ /* 0x004fe4000f8e02ff */
[----:B------:R-:W-:Y:S02]  /*de80*/  IMAD R9, R27, UR4, RZ ;  /* 0x000000041b097c24 */ /* 0x000fe4000f8e02ff */
[----:B------:R-:W-:Y:S02]  /*de90*/  IMAD R0, R26, UR9, R0 ;  /* 0x000000091a007c24 */ /* 0x000fe4000f8e0200 */
[C---:B------:R-:W-:Y:S02]  /*dea0*/  IMAD R9, R8.reuse, UR5, R9 ;  /* 0x0000000508097c24 */ /* 0x040fe4000f8e0209 */
[----:B---3--:R-:W-:Y:S01]  /*deb0*/  IMAD R21, R31, 0x7800, R12 ;  /* 0x000078001f157824 */ /* 0x008fe200078e020c */
        /* <DEDUP_REMOVED lines=8> */
[----:B------:R-:W-:Y:S02]  /*df40*/  IMAD.MOV.U32 R9, RZ, RZ, -0xa0 ;  /* 0xffffff60ff097424 */ /* 0x000fe400078e00ff */
[----:B------:R-:W-:-:S04]  /*df50*/  IMAD.WIDE.U32 R2, R26, UR8, R2 ;  /* 0x000000081a027c25 */ /* 0x000fc8000f8e0002 */
[----:B------:R-:W-:Y:S01]  /*df60*/  IMAD R9, R11, R9, UR41 ;  /* 0x000000290b097e24 */ /* 0x000fe2000f8e0209 */
[----:B------:R-:W-:-:S03]  /*df70*/  IADD3 R23, P0, R2, UR10, RZ ;  /* 0x0000000a02177c10 */ /* 0x000fc6000ff1e0ff */
[----:B------:R-:W-:Y:S01]  /*df80*/  IMAD.IADD R9, R9, 0x1, -R13 ;  /* 0x0000000109097824 */ /* 0x000fe200078e0a0d */
[----:B------:R-:W-:-:S04]  /*df90*/  IADD3.X R22, R0, UR11, R3, P0, !PT ;  /* 0x0000000b00167c10 */ /* 0x000fc800087fe403 */
[----:B------:R-:W-:-:S13]  /*dfa0*/  ISETP.GE.AND P0, PT, R9, 0x1, PT ;  /* 0x000000010900780c */ /* 0x000fda0003f06270 */
[----:B------:R-:W-:Y:S01]  /*dfb0*/  @P0 LOP3.LUT R36, R36, 0x20, RZ, 0xfc, !PT ;  /* 0x0000002024240812 */ /* 0x000fe200078efcff */
[----:B------:R-:W-:Y:S06]  /*dfc0*/  BRA.DIV UR4, `(.L_x_3893) ;  /* 0x0000005204cc7947 */ /* 0x000fec000b800000 */
[----:B------:R-:W0:Y:S01]  /*dfd0*/  SHFL.IDX PT, R2, R20, RZ, 0x1c1f ;  /* 0x001c1fff14027589 */ /* 0x000e2200000e0000 */
[----:B------:R-:W1:Y:S01]  /*dfe0*/  LDC R12, c[0x0][0x2f4] ;  /* 0x0000bd00ff0c7b82 */ /* 0x000e620000000800 */
[C---:B------:R-:W-:Y:S02]  /*dff0*/  LOP3.LUT R13, R37.reuse, 0x40, RZ, 0xfc, !PT ;  /* 0x00000040250d7812 */ /* 0x040fe400078efcff */
[----:B------:R-:W2:Y:S01]  /*e000*/  SHFL.IDX PT, R0, R10, RZ, 0x1c1f ;  /* 0x001c1fff0a007589 */ /* 0x000ea200000e0000 */
[----:B------:R-:W-:Y:S02]  /*e010*/  LOP3.LUT R11, R37, 0x80, RZ, 0xfc, !PT ;  /* 0x00000080250b7812 */ /* 0x000fe400078efcff */
[C---:B------:R-:W-:Y:S01]  /*e020*/  ISETP.GE.AND P6, PT, R9.reuse, 0x81, PT ;  /* 0x000000810900780c */ /* 0x040fe20003fc6270 */
[----:B------:R-:W-:Y:S01]  /*e030*/  SHFL.IDX PT, R22, R22, RZ, 0x1c1f ;  /* 0x001c1fff16167589 */ /* 0x000fe200000e0000 */
[----:B------:R-:W-:Y:S02]  /*e040*/  LOP3.LUT R36, R36, 0xffffff7f, RZ, 0xc0, !PT ;  /* 0xffffff7f24247812 */ /* 0x000fe400078ec0ff */
[----:B------:R-:W-:-:S02]  /*e050*/  ISETP.GE.AND P5, PT, R9, 0x21, PT ;  /* 0x000000210900780c */ /* 0x000fc40003fa6270 */
[----:B------:R-:W-:-:S07]  /*e060*/  ISETP.GE.AND P4, PT, R9, 0x41, PT ;  /* 0x000000410900780c */ /* 0x000fce0003f86270 */
[----:B------:R-:W-:Y:S02]  /*e070*/  @P6 LOP3.LUT R36, R36, 0x80, RZ, 0xfc, !PT ;  /* 0x0000008024246812 */ /* 0x000fe400078efcff */
[C---:B0-----:R-:W-:Y:S02]  /*e080*/  IADD3 R2, P0, R37.reuse, R2, RZ ;  /* 0x0000000225027210 */ /* 0x041fe40007f1e0ff */
[-C--:B-1----:R-:W-:Y:S02]  /*e090*/  ISETP.GE.AND P2, PT, R37, R12.reuse, PT ;  /* 0x0000000c2500720c */ /* 0x082fe40003f46270 */
[----:B------:R-:W-:Y:S01]  /*e0a0*/  ISETP.GE.AND P1, PT, R13, R12, PT ;  /* 0x0000000c0d00720c */ /* 0x000fe20003f26270 */
[----:B--2---:R-:W-:Y:S01]  /*e0b0*/  IMAD.X R3, RZ, RZ, R0, P0 ;  /* 0x000000ffff037224 */ /* 0x004fe200000e0600 */
[C---:B------:R-:W-:Y:S01]  /*e0c0*/  ISETP.LT.OR P0, PT, R9.reuse, 0x1, P2 ;  /* 0x000000010900780c */ /* 0x040fe20001701670 */
[----:B------:R-:W-:Y:S01]  /*e0d0*/  IMAD.IADD R0, R18, 0x1, R21 ;  /* 0x0000000112007824 */ /* 0x000fe200078e0215 */
[----:B------:R-:W-:-:S11]  /*e0e0*/  ISETP.LT.OR P3, PT, R9, 0x1, P1 ;  /* 0x000000010900780c */ /* 0x000fd60000f61670 */
[----:B------:R-:W-:Y:S01]  /*e0f0*/  LDGSTS.E.BYPASS.LTC128B.128 [R0+0xf200], desc[UR50][R2.64], !P0 ;  /* 0x0f20000002007fae */ /* 0x000fe2000c101d72 */
[----:B------:R-:W-:-:S03]  /*e100*/  ISETP.GE.AND P0, PT, R11, R12, PT ;  /* 0x0000000c0b00720c */ /* 0x000fc60003f06270 */
        /* <DEDUP_REMOVED lines=10> */
[----:B------:R-:W-:Y:S01]  /*e1b0*/  LDGSTS.E.BYPASS.LTC128B.128 [R0+0x12200], desc[UR50][R2.64+0x40], !P3 ;  /* 0x1220004002007fae */ /* 0x000fe2000d901d72 */
[----:B------:R-:W-:-:S13]  /*e1c0*/  ISETP.LT.OR P3, PT, R9, 0x21, P0 ;  /* 0x000000210900780c */ /* 0x000fda0000761670 */
[----:B------:R0:W-:Y:S04]  /*e1d0*/  LDGSTS.E.BYPASS.LTC128B.128 [R0+0x14a00], desc[UR50][R2.64+0x80], !P3 ;  /* 0x14a0008002007fae */ /* 0x0001e8000d901d72 */
[----:B0-----:R-:W0:Y:S04]  /*e1e0*/  SHFL.IDX PT, R2, R20, 0x2, 0x1c1f ;  /* 0x005c1f0014027f89 */ /* 0x001e2800000e0000 */
[----:B------:R-:W1:Y:S04]  /*e1f0*/  SHFL.IDX PT, R3, R10, 0x2, 0x1c1f ;  /* 0x005c1f000a037f89 */ /* 0x000e6800000e0000 */
[----:B------:R-:W-:Y:S01]  /*e200*/  SHFL.IDX PT, R10, R10, 0x3, 0x1c1f ;  /* 0x007c1f000a0a7f89 */ /* 0x000fe200000e0000 */
        /* <DEDUP_REMOVED lines=8> */
[----:B0-----:R-:W0:Y:S02]  /*e290*/  SHFL.IDX PT, R2, R20, 0x3, 0x1c1f ;  /* 0x007c1f0014027f89 */ /* 0x001e2400000e0000 */
[----:B0-----:R-:W-:-:S05]  /*e2a0*/  IADD3 R2, P3, R37, R2, RZ ;  /* 0x0000000225027210 */ /* 0x001fca0007f7e0ff */
[----:B------:R-:W-:Y:S01]  /*e2b0*/  IMAD.X R3, RZ, RZ, R10, P3 ;  /* 0x000000ffff037224 */ /* 0x000fe200018e060a */
[----:B------:R-:W-:-:S13]  /*e2c0*/  ISETP.LT.OR P3, PT, R9, 0x61, P2 ;  /* 0x000000610900780c */ /* 0x000fda0001761670 */
[----:B------:R-:W-:Y:S01]  /*e2d0*/  LDGSTS.E.BYPASS.LTC128B.128 [R0+0x10a00], desc[UR50][R2.64], !P3 ;  /* 0x10a0000002007fae */ /* 0x000fe2000d901d72 */
[----:B------:R-:W-:-:S13]  /*e2e0*/  ISETP.LT.OR P3, PT, R9, 0x61, P1 ;  /* 0x000000610900780c */ /* 0x000fda0000f61670 */
[----:B------:R-:W-:Y:S01]  /*e2f0*/  LDGSTS.E.BYPASS.LTC128B.128 [R0+0x13200], desc[UR50][R2.64+0x40], !P3 ;  /* 0x1320004002007fae */ /* 0x000fe2000d901d72 */
[----:B------:R-:W-:-:S13]  /*e300*/  ISETP.LT.OR P3, PT, R9, 0x61, P0 ;  /* 0x000000610900780c */ /* 0x000fda0000761670 */
[----:B------:R0:W-:Y:S01]  /*e310*/  LDGSTS.E.BYPASS.LTC128B.128 [R0+0x15a00], desc[UR50][R2.64+0x80], !P3 ;  /* 0x15a0008002007fae */ /* 0x0001e2000d901d72 */
[----:B------:R-:W-:-:S03]  /*e320*/  ISETP.GE.AND P3, PT, R9, 0x61, PT ;  /* 0x000000610900780c */ /* 0x000fc60003f66270 */
[----:B0-----:R0:W1:Y:S10]  /*e330*/  SHFL.IDX PT, R2, R23, RZ, 0x1c1f ;  /* 0x001c1fff17027589 */ /* 0x00107400000e0000 */
.L_x_3984:
[C---:B------:R-:W-:Y:S02]  /*e340*/  ISETP.LT.OR P2, PT, R9.reuse, 0x81, P2 ;  /* 0x000000810900780c */ /* 0x040fe40001741670 */
        /* <DEDUP_REMOVED lines=8> */
[----:B------:R1:W-:Y:S04]  /*e3d0*/  LDGSTS.E.BYPASS.LTC128B.128 [R0+0x13a00], desc[UR50][R2.64+0x40], !P1 ;  /* 0x13a0004002007fae */ /* 0x0003e8000c901d72 */
[----:B------:R1:W-:Y:S01]  /*e3e0*/  LDGSTS.E.BYPASS.LTC128B.128 [R0+0x16200], desc[UR50][R2.64+0x80], !P0 ;  /* 0x1620008002007fae */ /* 0x0003e2000c101d72 */
[----:B------:R-:W-:Y:S01]  /*e3f0*/  PLOP3.LUT P0, PT, PT, PT, PT, 0x80, 0x0 ;  /* 0x000000000000781c */ /* 0x000fe20003f0f070 */
[----:B------:R-:W-:-:S12]  /*e400*/  NOP ;  /* 0x0000000000007918 */ /* 0x000fd80000000000 */
.L_x_3894:
        /* <DEDUP_REMOVED lines=11> */
.L_x_3895:
[----:B------:R1:W-:Y:S01]  /*e4c0*/  SYNCS.ARRIVE.TRANS64.A1T0 RZ, [R4+URZ+0x33470], RZ ;  /* 0x033470ff04ff79a7 */ /* 0x0003e2000810003f */
[----:B------:R-:W-:Y:S05]  /*e4d0*/  @!P2 BRA `(.L_x_3896) ;  /* 0x000000000004a947 */ /* 0x000fea0003800000 */
[----:B------:R-:W-:Y:S01]  /*e4e0*/  BPT.TRAP 0x1 ;  /* 0x000000040000795c */ /* 0x000fe20000300000 */
.L_x_3896:
[----:B------:R-:W2:Y:S01]  /*e4f0*/  LDL R2, [R1+0x14] ;  /* 0x0000140001027983 */ /* 0x000ea20000100800 */
[----:B------:R-:W-:Y:S01]  /*e500*/  BSSY B0, `(.L_x_3897) ;  /* 0x0000003000007945 */ /* 0x000fe20003800000 */
[----:B--2---:R-:W2:Y:S03]  /*e510*/  SYNCS.PHASECHK.TRANS64.TRYWAIT P0, [R4+URZ+0x33440], R2 ;  /* 0x03344002040075a7 */ /* 0x004ea6000800017f */
[----:B--2---:R-:W-:Y:S05]  /*e520*/  @!P0 BRA `(.L_x_3898) ;  /* 0x0000005400808947 */ /* 0x004fea0003800000 */
.L_x_3985:
[----:B------:R-:W-:Y:S05]  /*e530*/  BSYNC B0 ;  /* 0x0000000000007941 */ /* 0x000fea0003800000 */
.L_x_3897:
[----:B------:R-:W3:Y:S01]  /*e540*/  LDL R12, [R1] ;  /* 0x00000000010c7983 */ /* 0x000ee20000100800 */
[----:B------:R-:W-:Y:S01]  /*e550*/  ULDC.64 UR4, c[0x0][0x300] ;  /* 0x0000c00000047ab9 */ /* 0x000fe20000000a00 */
[----:B------:R-:W-:Y:S01]  /*e560*/  ULDC.64 UR6, c[0x0][0x310] ;  /* 0x0000c40000067ab9 */ /* 0x000fe20000000a00 */
[----:B------:R-:W-:Y:S02]  /*e570*/  IMAD R9, R30, UR4, RZ ;  /* 0x000000041e097c24 */ /* 0x000fe4000f8e02ff */
[----:B--2---:R-:W-:-:S04]  /*e580*/  IMAD.WIDE.U32 R2, R5, UR4, RZ ;  /* 0x0000000405027c25 */ /* 0x004fc8000f8e00ff */
[----:B------:R-:W-:Y:S02]  /*e590*/  IMAD R9, R5, UR5, R9 ;  /* 0x0000000505097c24 */ /* 0x000fe4000f8e0209 */
[----:B------:R-:W-:Y:S02]  /*e5a0*/  IMAD R32, R32, UR6, RZ ;  /* 0x0000000620207c24 */ /* 0x000fe4000f8e02ff */
[----:B------:R-:W-:Y:S02]  /*e5b0*/  IMAD.IADD R3, R3, 0x1, R9 ;  /* 0x0000000103037824 */ /* 0x000fe400078e0209 */
[C---:B------:R-:W-:Y:S02]  /*e5c0*/  IMAD R32, R7.reuse, UR7, R32 ;  /* 0x0000000707207c24 */ /* 0x040fe4000f8e0220 */
[----:B------:R-:W-:-:S04]  /*e5d0*/  IMAD.WIDE.U32 R2, R7, UR6, R2 ;  /* 0x0000000607027c25 */ /* 0x000fc8000f8e0002 */
[----:B------:R-:W-:Y:S02]  /*e5e0*/  IMAD R5, R27, UR4, RZ ;  /* 0x000000041b057c24 */ /* 0x000fe4000f8e02ff */
[----:B------:R-:W-:Y:S02]  /*e5f0*/  IMAD.IADD R11, R3, 0x1, R32 ;  /* 0x00000001030b7824 */ /* 0x000fe400078e0220 */
[----:B------:R-:W-:Y:S02]  /*e600*/  IMAD.MOV.U32 R10, RZ, RZ, R2 ;  /* 0x000000ffff0a7224 */ /* 0x000fe400078e0002 */
        /* <DEDUP_REMOVED lines=8> */
[----:B------:R-:W-:-:S04]  /*e690*/  IMAD.WIDE.U32 R10, R26, UR4, R10 ;  /* 0x000000041a0a7c25 */ /* 0x000fc8000f8e000a */
[----:B------:R-:W-:Y:S01]  /*e6a0*/  IMAD.IADD R3, R3, 0x1, R7 ;  /* 0x0000000103037824 */ /* 0x000fe200078e0207 */
[----:B------:R-:W-:Y:S01]  /*e6b0*/  IADD3 R5, P0, R10, UR6, RZ ;  /* 0x000000060a057c10 */ /* 0x000fe2000ff1e0ff */
[----:B------:R-:W-:-:S04]  /*e6c0*/  IMAD.WIDE.U32 R2, R26, UR4, R2 ;  /* 0x000000041a027c25 */ /* 0x000fc8000f8e0002 */
[----:B---3--:R-:W-:Y:S01]  /*e6d0*/  IMAD R8, R12, UR4, RZ ;  /* 0x000000040c087c24 */ /* 0x008fe2000f8e02ff */
[----:B------:R-:W-:-:S03]  /*e6e0*/  UMOV UR4, 0xffffffff ;  /* 0xffffffff00047882 */ /* 0x000fc60000000000 */
[----:B------:R-:W-:-:S05]  /*e6f0*/  IMAD R8, R26, UR5, R8 ;  /* 0x000000051a087c24 */ /* 0x000fca000f8e0208 */
[----:B------:R-:W-:Y:S02]  /*e700*/  IADD3.X R10, R11, UR7, R8, P0, !PT ;  /* 0x000000070b0a7c10 */ /* 0x000fe400087fe408 */
[----:B------:R-:W-:-:S04]  /*e710*/  IADD3 R6, P0, R2, UR6, RZ ;  /* 0x0000000602067c10 */ /* 0x000fc8000ff1e0ff */
[----:B------:R-:W-:Y:S01]  /*e720*/  IADD3.X R7, R8, UR7, R3, P0, !PT ;  /* 0x0000000708077c10 */ /* 0x000fe200087fe403 */
[----:B------:R-:W-:Y:S08]  /*e730*/  BRA.DIV UR4, `(.L_x_3899) ;  /* 0x0000005604147947 */ /* 0x000ff0000b800000 */
[----:B------:R-:W2:Y:S01]  /*e740*/  SHFL.IDX PT, R3, R5, RZ, 0x1c1f ;  /* 0x001c1fff05037589 */ /* 0x000ea200000e0000 */
[----:B------:R-:W-:Y:S01]  /*e750*/  LOP3.LUT R36, R36, 0xfffffdff, RZ, 0xc0, !PT ;  /* 0xfffffdff24247812 */ /* 0x000fe200078ec0ff */
[----:B------:R-:W3:Y:S01]  /*e760*/  LDC R9, c[0x0][0x2f4] ;  /* 0x0000bd00ff097b82 */ /* 0x000ee20000000800 */
[C---:B------:R-:W-:Y:S01]  /*e770*/  LOP3.LUT R11, R37.reuse, 0x40, RZ, 0xfc, !PT ;  /* 0x00000040250b7812 */ /* 0x040fe200078efcff */
[----:B------:R-:W4:Y:S01]  /*e780*/  SHFL.IDX PT, R2, R10, RZ, 0x1c1f ;  /* 0x001c1fff0a027589 */ /* 0x000f2200000e0000 */
[----:B------:R-:W-:Y:S02]  /*e790*/  @P3 LOP3.LUT R36, R36, 0x200, RZ, 0xfc, !PT ;  /* 0x0000020024243812 */ /* 0x000fe400078efcff */
[----:B------:R-:W-:Y:S01]  /*e7a0*/  LOP3.LUT R8, R37, 0x80, RZ, 0xfc, !PT ;  /* 0x0000008025087812 */ /* 0x000fe200078efcff */
[----:B------:R-:W-:Y:S01]  /*e7b0*/  SHFL.IDX PT, R7, R7, RZ, 0x1c1f ;  /* 0x001c1fff07077589 */ /* 0x000fe200000e0000 */
[----:B------:R-:W-:-:S03]  /*e7c0*/  LOP3.LUT P3, RZ, R36, 0x20, RZ, 0xc0, !PT ;  /* 0x0000002024ff7812 */ /* 0x000fc6000786c0ff */
[----:B------:R-:W-:Y:S10]  /*e7d0*/  SHFL.IDX PT, R14, R6, RZ, 0x1c1f ;  /* 0x001c1fff060e7589 */ /* 0x000ff400000e0000 */
[----:B--2---:R-:W-:-:S02]  /*e7e0*/  @P3 IADD3 R3, P0, R37, R3, RZ ;  /* 0x0000000325033210 */ /* 0x004fc40007f1e0ff */
[-C--:B---3--:R-:W-:Y:S02]  /*e7f0*/  ISETP.GE.AND P6, PT, R37, R9.reuse, PT ;  /* 0x000000092500720c */ /* 0x088fe40003fc6270 */
[-C--:B------:R-:W-:Y:S01]  /*e800*/  ISETP.GE.AND P2, PT, R11, R9.reuse, PT ;  /* 0x000000090b00720c */ /* 0x080fe20003f46270 */
[----:B----4-:R-:W-:Y:S01]  /*e810*/  @P3 IMAD.X R2, RZ, RZ, R2, P0 ;  /* 0x000000ffff023224 */ /* 0x010fe200000e0602 */
[----:B------:R-:W-:-:S04]  /*e820*/  ISETP.GE.AND P1, PT, R8, R9, PT ;  /* 0x000000090800720c */ /* 0x000fc80003f26270 */
[----:B------:R-:W-:-:S04]  /*e830*/  @P3 LOP3.LUT R3, R3, R2, RZ, 0x3c, !PT ;  /* 0x0000000203033212 */ /* 0x000fc800078e3cff */
[----:B------:R-:W-:-:S04]  /*e840*/  @P3 LOP3.LUT R2, R3, R2, RZ, 0x3c, !PT ;  /* 0x0000000203023212 */ /* 0x000fc800078e3cff */
[----:B------:R-:W-:-:S05]  /*e850*/  @P3 LOP3.LUT R3, R3, R2, RZ, 0x3c, !PT ;  /* 0x0000000203033212 */ /* 0x000fca00078e3cff */
[----:B------:R-:W-:Y:S04]  /*e860*/  @P3 LDGSTS.E.BYPASS.LTC128B.128 [R0+0x24200], desc[UR50][R2.64], !P6 ;  /* 0x2420000002003fae */ /* 0x000fe8000f101d72 */
[----:B------:R-:W-:Y:S04]  /*e870*/  @P3 LDGSTS.E.BYPASS.LTC128B.128 [R0+0x26a00], desc[UR50][R2.64+0x40], !P2 ;  /* 0x26a0004002003fae */ /* 0x000fe8000d101d72 */
[----:B------:R2:W-:Y:S01]  /*e880*/  @P3 LDGSTS.E.BYPASS.LTC128B.128 [R0+0x29200], desc[UR50][R2.64+0x80], !P1 ;  /* 0x2920008002003fae */ /* 0x0005e2000c901d72 */
[----:B------:R-:W-:-:S03]  /*e890*/  LOP3.LUT P3, RZ, R36, 0x200, RZ, 0xc0, !PT ;  /* 0x0000020024ff7812 */ /* 0x000fc6000786c0ff */
[----:B--2---:R-:W2:Y:S04]  /*e8a0*/  SHFL.IDX PT, R3, R5, 0x1, 0x1c1f ;  /* 0x003c1f0005037f89 */ /* 0x004ea800000e0000 */
[----:B------:R-:W3:Y:S01]  /*e8b0*/  SHFL.IDX PT, R2, R10, 0x1, 0x1c1f ;  /* 0x003c1f000a027f89 */ /* 0x000ee200000e0000 */
[----:B--2---:R-:W-:-:S05]  /*e8c0*/  @P5 IADD3 R3, P0, R37, R3, RZ ;  /* 0x0000000325035210 */ /* 0x004fca0007f1e0ff */
[----:B---3--:R-:W-:-:S05]  /*e8d0*/  @P5 IMAD.X R2, RZ, RZ, R2, P0 ;  /* 0x000000ffff025224 */ /* 0x008fca00000e0602 */
[----:B------:R-:W-:-:S04]  /*e8e0*/  @P5 LOP3.LUT R3, R3, R2, RZ, 0x3c, !PT ;  /* 0x0000000203035212 */ /* 0x000fc800078e3cff */
[----:B------:R-:W-:-:S04]  /*e8f0*/  @P5 LOP3.LUT R2, R3, R2, RZ, 0x3c, !PT ;  /* 0x0000000203025212 */ /* 0x000fc800078e3cff */
[----:B------:R-:W-:-:S05]  /*e900*/  @P5 LOP3.LUT R3, R3, R2, RZ, 0x3c, !PT ;  /* 0x0000000203035212 */ /* 0x000fca00078e3cff */
[----:B------:R-:W-:Y:S04]  /*e910*/  @P5 LDGSTS.E.BYPASS.LTC128B.128 [R0+0x24a00], desc[UR50][R2.64], !P6 ;  /* 0x24a0000002005fae */ /* 0x000fe8000f101d72 */
[----:B------:R-:W-:Y:S04]  /*e920*/  @P5 LDGSTS.E.BYPASS.LTC128B.128 [R0+0x27200], desc[UR50][R2.64+0x40], !P2 ;  /* 0x2720004002005fae */ /* 0x000fe8000d101d72 */
[----:B------:R2:W-:Y:S04]  /*e930*/  @P5 LDGSTS.E.BYPASS.LTC128B.128 [R0+0x29a00], desc[UR50][R2.64+0x80], !P1 ;  /* 0x29a0008002005fae */ /* 0x0005e8000c901d72 */
[----:B--2---:R-:W2:Y:S04]  /*e940*/  SHFL.IDX PT, R3, R5, 0x2, 0x1c1f ;  /* 0x005c1f0005037f89 */ /* 0x004ea800000e0000 */
[----:B------:R-:W3:Y:S04]  /*e950*/  SHFL.IDX PT, R2, R10, 0x2, 0x1c1f ;  /* 0x005c1f000a027f89 */ /* 0x000ee800000e0000 */
[----:B------:R-:W4:Y:S04]  /*e960*/  SHFL.IDX PT, R5, R5, 0x3, 0x1c1f ;  /* 0x007c1f0005057f89 */ /* 0x000f2800000e0000 */
[----:B------:R-:W5:Y:S01]  /*e970*/  SHFL.IDX PT, R10, R10, 0x3, 0x1c1f ;  /* 0x007c1f000a0a7f89 */ /* 0x000f6200000e0000 */
[----:B--2---:R-:W-:-:S05]  /*e980*/  @P4 IADD3 R3, P0, R37, R3, RZ ;  /* 0x0000000325034210 */ /* 0x004fca0007f1e0ff */
[----:B---3--:R-:W-:Y:S01]  /*e990*/  @P4 IMAD.X R2, RZ, RZ, R2, P0 ;  /* 0x000000ffff024224 */ /* 0x008fe200000e0602 */
[----:B----4-:R-:W-:-:S04]  /*e9a0*/  @P3 IADD3 R8, P0, R37, R5, RZ ;  /* 0x0000000525083210 */ /* 0x010fc80007f1e0ff */
[----:B------:R-:W-:Y:S01]  /*e9b0*/  @P4 LOP3.LUT R3, R3, R2, RZ, 0x3c, !PT ;  /* 0x0000000203034212 */ /* 0x000fe200078e3cff */
[----:B-----5:R-:W-:-:S03]  /*e9c0*/  @P3 IMAD.X R9, RZ, RZ, R10, P0 ;  /* 0x000000ffff093224 */ /* 0x020fc600000e060a */
[----:B------:R-:W-:-:S04]  /*e9d0*/  @P4 LOP3.LUT R2, R3, R2, RZ, 0x3c, !PT ;  /* 0x0000000203024212 */ /* 0x000fc800078e3cff */
[----:B------:R-:W-:-:S05]  /*e9e0*/  @P4 LOP3.LUT R3, R3, R2, RZ, 0x3c, !PT ;  /* 0x0000000203034212 */ /* 0x000fca00078e3cff */
[----:B------:R-:W-:Y:S04]  /*e9f0*/  @P4 LDGSTS.E.BYPASS.LTC128B.128 [R0+0x25200], desc[UR50][R2.64], !P6 ;  /* 0x2520000002004fae */ /* 0x000fe8000f101d72 */
[----:B------:R-:W-:Y:S04]  /*ea00*/  @P4 LDGSTS.E.BYPASS.LTC128B.128 [R0+0x27a00], desc[UR50][R2.64+0x40], !P2 ;  /* 0x27a0004002004fae */ /* 0x000fe8000d101d72 */
[----:B------:R2:W-:Y:S02]  /*ea10*/  @P4 LDGSTS.E.BYPASS.LTC128B.128 [R0+0x2a200], desc[UR50][R2.64+0x80], !P1 ;  /* 0x2a20008002004fae */ /* 0x0005e4000c901d72 */
[----:B--2---:R-:W-:-:S02]  /*ea20*/  @P3 IMAD.MOV.U32 R2, RZ, RZ, R8 ;  /* 0x000000ffff023224 */ /* 0x004fc400078e0008 */
[----:B------:R-:W-:-:S05]  /*ea30*/  @P3 IMAD.MOV.U32 R3, RZ, RZ, R9 ;  /* 0x000000ffff033224 */ /* 0x000fca00078e0009 */
[----:B------:R2:W-:Y:S04]  /*ea40*/  @P3 LDGSTS.E.BYPASS.LTC128B.128 [R0+0x25a00], desc[UR50][R2.64], !P6 ;  /* 0x25a0000002003fae */ /* 0x0005e8000f101d72 */
[----:B------:R2:W-:Y:S04]  /*ea50*/  @P3 LDGSTS.E.BYPASS.LTC128B.128 [R0+0x28200], desc[UR50][R2.64+0x40], !P2 ;  /* 0x2820004002003fae */ /* 0x0005e8000d101d72 */
[----:B------:R2:W-:Y:S02]  /*ea60*/  @P3 LDGSTS.E.BYPASS.LTC128B.128 [R0+0x2aa00], desc[UR50][R2.64+0x80], !P1 ;  /* 0x2aa0008002003fae */ /* 0x0005e4000c901d72 */
.L_x_3997:
[----:B------:R-:W-:Y:S01]  /*ea70*/  LOP3.LUT P0, RZ, R36, 0x80, RZ, 0xc0, !PT ;  /* 0x0000008024ff7812 */ /* 0x000fe2000780c0ff */
[----:B------:R-:W-:-:S12]  /*ea80*/  BSSY B0, `(.L_x_3900) ;  /* 0x0000010000007945 */ /* 0x000fd80003800000 */
[----:B------:R-:W-:Y:S05]  /*ea90*/  @!P0 BRA `(.L_x_3901) ;  /* 0x0000000000388947 */ /* 0x000fea0003800000 */
[----:B------:R-:W3:Y:S01]  /*eaa0*/  LDC R6, c[0x0][0x2f4] ;  /* 0x0000bd00ff067b82 */ /* 0x000ee20000000800 */
[C---:B------:R-:W-:Y:S02]  /*eab0*/  LOP3.LUT R8, R37.reuse, 0x40, RZ, 0xfc, !PT ;  /* 0x0000004025087812 */ /* 0x040fe400078efcff */
[C---:B------:R-:W-:Y:S02]  /*eac0*/  LOP3.LUT R5, R37.reuse, 0x80, RZ, 0xfc, !PT ;  /* 0x0000008025057812 */ /* 0x040fe400078efcff */
[----:B--2---:R-:W-:-:S05]  /*ead0*/  IADD3 R2, P0, R37, R14, RZ ;  /* 0x0000000e25027210 */ /* 0x004fca0007f1e0ff */
[----:B------:R-:W-:Y:S01]  /*eae0*/  IMAD.X R3, RZ, RZ, R7, P0 ;  /* 0x000000ffff037224 */ /* 0x000fe200000e0607 */
[-C--:B---3--:R-:W-:Y:S02]  /*eaf0*/  ISETP.GE.AND P3, PT, R37, R6.reuse, PT ;  /* 0x000000062500720c */ /* 0x088fe40003f66270 */
[-C--:B------:R-:W-:Y:S02]  /*eb00*/  ISETP.GE.AND P2, PT, R8, R6.reuse, PT ;  /* 0x000000060800720c */ /* 0x080fe40003f46270 */
[----:B------:R-:W-:-:S09]  /*eb10*/  ISETP.GE.AND P1, PT, R5, R6, PT ;  /* 0x000000060500720c */ /* 0x000fd20003f26270 */
[----:B------:R-:W-:Y:S01]  /*eb20*/  @!PT LDS RZ, [RZ] ;  /* 0x00000000fffff984 */ /* 0x000fe20000000800 */
[----:B------:R-:W-:Y:S01]  /*eb30*/  @!PT LDS RZ, [RZ] ;  /* 0x00000000fffff984 */ /* 0x000fe20000000800 */
[----:B------:R-:W-:Y:S01]  /*eb40*/  @!PT LDS RZ, [RZ] ;  /* 0x00000000fffff984 */ /* 0x000fe20000000800 */
[----:B------:R3:W-:Y:S04]  /*eb50*/  LDGSTS.E.BYPASS.LTC128B.128 [R0+0x26200], desc[UR50][R2.64], !P3 ;  /* 0x2620000002007fae */ /* 0x0007e8000d901d72 */
[----:B------:R3:W-:Y:S04]  /*eb60*/  LDGSTS.E.BYPASS.LTC128B.128 [R0+0x28a00], desc[UR50][R2.64+0x40], !P2 ;  /* 0x28a0004002007fae */ /* 0x0007e8000d101d72 */
[----:B------:R3:W-:Y:S02]  /*eb70*/  LDGSTS.E.BYPASS.LTC128B.128 [R0+0x2b200], desc[UR50][R2.64+0x80], !P1 ;  /* 0x2b20008002007fae */ /* 0x0007e4000c901d72 */
.L_x_3901:
[----:B------:R-:W-:Y:S05]  /*eb80*/  BSYNC B0 ;  /* 0x0000000000007941 */ /* 0x000fea0003800000 */
.L_x_3900:
[----:B------:R-:W-:Y:S01]  /*eb90*/  NOP ;  /* 0x0000000000007918 */ /* 0x000fe20000000000 */
[----:B------:R-:W-:-:S13]  /*eba0*/  PLOP3.LUT P0, PT, PT, PT, PT, 0x80, 0x0 ;  /* 0x000000000000781c */ /* 0x000fda0003f0f070 */
.L_x_3902:
[----:B------:R-:W-:Y:S02]  /*ebb0*/  PLOP3.LUT P1, PT, P1, P0, PT, 0xa2, 0x0 ;  /* 0x000000000000781c */ /* 0x000fe40000f21472 */
[----:B------:R-:W-:-:S08]  /*ebc0*/  @P0 R2UR P1, UR4, R4 ;  /* 0x00000000040402ca */ /* 0x000fd00000020000 */
[----:B------:R-:W-:-:S05]  /*ebd0*/  @P0 PLOP3.LUT P0, PT, P1, PT, PT, 0x80, 0x0 ;  /* 0x000000000000081c */ /* 0x000fca0000f0f070 */
[----:B------:R-:W-:Y:S01]  /*ebe0*/  @!P1 SYNCS.ARRIVE.TRANS64.RED.A0T1 RZ, [UR4+0x33430], RZ ;  /* 0x033430ffffff99a7 */ /* 0x000fe20008200404 */
[----:B------:R-:W-:Y:S07]  /*ebf0*/  @!P1 ARRIVES.LDGSTSBAR.64.TRANSCNT [UR4+0x33430] ;  /* 0x03343000ff0099b0 */ /* 0x000fee0008000a84 */
[----:B------:R-:W-:Y:S05]  /*ec00*/  @P0 BRA.U.ANY `(.L_x_3902) ;  /* 0xfffffffd00e80947 */ /* 0x000fea000393ffff */
[----:B------:R-:W-:Y:S01]  /*ec10*/  NOP ;  /* 0x0000000000007918 */ /* 0x000fe20000000000 */
[----:B--23--:R-:W-:-:S05]  /*ec20*/  IMAD.U32 R0, RZ, RZ, UR46 ;  /* 0x0000002eff007e24 */ /* 0x00cfca000f8e00ff */
[----:B------:R-:W-:-:S13]  /*ec30*/  ISETP.NE.AND P2, PT, R0, 0x3, PT ;  /* 0x000000030000780c */ /* 0x000fda0003f45270 */
[----:B------:R-:W-:Y:S05]  /*ec40*/  @!P2 BRA `(.L_x_3903) ;  /* 0x000000000004a947 */ /* 0x000fea0003800000 */
[----:B------:R-:W-:Y:S01]  /*ec50*/  BPT.TRAP 0x1 ;  /* 0x000000040000795c */ /* 0x000fe20000300000 */
.L_x_3903:
[----:B------:R2:W-:Y:S02]  /*ec60*/  SYNCS.ARRIVE.TRANS64.A1T0 RZ, [R4+URZ+0x33430], RZ ;  /* 0x033430ff04ff79a7 */ /* 0x0005e4000810003f */
[----:B------:R-:W-:Y:S05]  /*ec70*/  WARPSYNC.ALL ;  /* 0x0000000000007948 */ /* 0x000fea0003800000 */
[C---:B------:R-:W-:Y:S01]  /*ec80*/  R2UR UR5, R29.reuse ;  /* 0x000000001d0572ca */ /* 0x040fe200000e0000 */
        /* <DEDUP_REMOVED lines=15> */
[----:B------:R-:W-:Y:S01]  /*ed80*/  MOV R2, 0x0 ;  /* 0x0000000000027802 */ /* 0x000fe20000000f00 */
[----:B------:R-:W-:Y:S01]  /*ed90*/  ULDC.64 UR6, c[0x4][0x1b0] ;  /* 0x01006c0000067ab9 */ /* 0x000fe20000000a00 */
[----:B------:R-:W-:Y:S01]  /*eda0*/  ULDC.64 UR8, c[0x4][0x1b8] ;  /* 0x01006e0000087ab9 */ /* 0x000fe20000000a00 */
[----:B------:R-:W-:Y:S01]  /*edb0*/  ULDC.64 UR4, c[0x4][0xd0] ;  /* 0x0100340000047ab9 */ /* 0x000fe20000000a00 */
[----:B-12---:R-:W-:Y:S02]  /*edc0*/  IMAD.U32 R4, RZ, RZ, UR6 ;  /* 0x00000006ff047e24 */ /* 0x006fe4000f8e00ff */
        /* <DEDUP_REMOVED lines=11> */
.L_x_3905:
[----:B------:R-:W-:Y:S05]  /*ee80*/  BSYNC B6 ;  /* 0x0000000000067941 */ /* 0x000fea0003800000 */
.L_x_3904:
[----:B------:R-:W3:Y:S01]  /*ee90*/  LDL R20, [R1] ;  /* 0x0000000001147983 */ /* 0x000ee20000100800 */
[----:B------:R-:W4:Y:S03]  /*eea0*/  LDC R5, c[0x0][0x448] ;  /* 0x00011200ff057b82 */ /* 0x000f260000000800 */
[----:B------:R0:W5:Y:S01]  /*eeb0*/  LDL R8, [R1+0x10] ;  /* 0x0000100001087983 */ /* 0x0001620000100800 */
[----:B------:R-:W1:Y:S01]  /*eec0*/  S2R R2, SR_TID.X ;  /* 0x0000000000027919 */ /* 0x000e620000002100 */
[C---:B------:R-:W-:Y:S01]  /*eed0*/  R2UR UR7, R26.reuse ;  /* 0x000000001a0772ca */ /* 0x040fe200000e0000 */
[----:B------:R-:W-:Y:S01]  /*eee0*/  IMAD.SHL.U32 R25, R25, 0x80, RZ ;  /* 0x0000008019197824 */ /* 0x000fe200078e00ff */
[----:B------:R-:W-:Y:S01]  /*eef0*/  R2UR UR10, R26 ;  /* 0x000000001a0a72ca */ /* 0x000fe200000e0000 */
[----:B------:R-:W-:Y:S01]  /*ef00*/  ULDC.64 UR8, c[0x0][0x2d8] ;  /* 0x0000b60000087ab9 */ /* 0x000fe20000000a00 */
[----:B----4-:R-:W-:-:S13]  /*ef10*/  ISETP.NE.AND P0, PT, R5, 0x1, PT ;  /* 0x000000010500780c */ /* 0x010fda0003f05270 */
[----:B------:R-:W4:Y:S01]  /*ef20*/  @P0 LDC R3, c[0x0][0x44c] ;  /* 0x00011300ff030b82 */ /* 0x000f220000000800 */
[C---:B-1----:R-:W-:Y:S01]  /*ef30*/  LOP3.LUT R21, R2.reuse, 0x7f, RZ, 0xc0, !PT ;  /* 0x0000007f02157812 */ /* 0x042fe200078ec0ff */
[----:B------:R-:W-:-:S06]  /*ef40*/  IMAD.SHL.U32 R2, R2, 0x20, RZ ;  /* 0x0000002002027824 */ /* 0x000fcc00078e00ff */
[----:B--2---:R-:W1:Y:S01]  /*ef50*/  @P0 LDC R4, c[0x0][0x450] ;  /* 0x00011400ff040b82 */ /* 0x004e620000000800 */
[----:B------:R-:W-:-:S04]  /*ef60*/  SHF.R.U32.HI R21, RZ, 0x2, R21 ;  /* 0x00000002ff157819 */ /* 0x000fc80000011615 */
[----:B------:R-:W-:Y:S01]  /*ef70*/  LOP3.LUT R2, R21, 0x60, R2, 0xf8, !PT ;  /* 0x0000006015027812 */ /* 0x000fe200078ef802 */
[----:B------:R-:W-:-:S03]  /*ef80*/  UMOV UR4, UR38 ;  /* 0x0000002600047c82 */ /* 0x000fc60008000000 */
[----:B------:R-:W-:Y:S01]  /*ef90*/  LOP3.LUT R0, R2, R25, RZ, 0xfc, !PT ;  /* 0x0000001902007212 */ /* 0x000fe200078efcff */
[----:B------:R-:W-:Y:S02]  /*efa0*/  UMOV UR5, UR45 ;  /* 0x0000002d00057c82 */ /* 0x000fe40008000000 */
[----:B------:R-:W-:Y:S02]  /*efb0*/  UIMAD.WIDE.U32 UR4, UR7, UR8, UR4 ;  /* 0x00000008070472a5 */ /* 0x000fe4000f8e0004 */
[----:B----4-:R-:W-:-:S04]  /*efc0*/  @P0 IMAD.HI.U32 R3, R0, R3, RZ ;  /* 0x0000000300030227 */ /* 0x010fc800078e00ff */
[----:B------:R-:W-:Y:S01]  /*efd0*/  IMAD.MOV.U32 R2, RZ, RZ, R0 ;  /* 0x000000ffff027224 */ /* 0x000fe200078e0000 */
[----:B-1----:R-:W-:-:S04]  /*efe0*/  @P0 SHF.R.U32.HI R2, RZ, R4, R3 ;  /* 0x00000004ff020219 */ /* 0x002fc80000011603 */
[--C-:B------:R-:W-:Y:S01]  /*eff0*/  SHF.R.S32.HI R3, RZ, 0x1f, R2.reuse ;  /* 0x0000001fff037819 */ /* 0x100fe20000011402 */
[----:B------:R-:W-:-:S04]  /*f000*/  IMAD.MOV R4, RZ, RZ, -R2 ;  /* 0x000000ffff047224 */ /* 0x000fc800078e0a02 */
[----:B------:R-:W-:-:S05]  /*f010*/  IMAD R0, R5, R4, R0 ;  /* 0x0000000405007224 */ /* 0x000fca00078e0200 */
[----:B------:R-:W-:Y:S02]  /*f020*/  SHF.R.S32.HI R4, RZ, 0x1f, R0 ;  /* 0x0000001fff047819 */ /* 0x000fe40000011400 */
[C---:B------:R-:W-:Y:S02]  /*f030*/  LOP3.LUT R10, R37.reuse, 0x40, RZ, 0xfc, !PT ;  /* 0x00000040250a7812 */ /* 0x040fe400078efcff */
[----:B------:R-:W-:Y:S02]  /*f040*/  LOP3.LUT R6, R37, 0x80, RZ, 0xfc, !PT ;  /* 0x0000008025067812 */ /* 0x000fe400078efcff */
[----:B---3--:R-:W-:Y:S02]  /*f050*/  R2UR UR6, R20 ;  /* 0x00000000140672ca */ /* 0x008fe400000e0000 */
[----:B------:R-:W1:Y:S11]  /*f060*/  S2R R20, SR_TID.X ;  /* 0x0000000000147919 */ /* 0x000e760000002100 */
[----:B------:R-:W-:-:S04]  /*f070*/  UIMAD UR6, UR6, UR8, URZ ;  /* 0x00000008060672a4 */ /* 0x000fc8000f8e023f */
[----:B------:R-:W-:-:S03]  /*f080*/  UIMAD UR6, UR10, UR9, UR6 ;  /* 0x000000090a0672a4 */ /* 0x000fc6000f8e0206 */
        /* <DEDUP_REMOVED lines=11> */
[----:B------:R-:W-:-:S03]  /*f140*/  ULDC.64 UR4, c[0x0][0x2c8] ;  /* 0x0000b20000047ab9 */ /* 0x000fc60000000a00 */
[----:B------:R-:W-:Y:S02]  /*f150*/  IMAD.IADD R3, R3, 0x1, R7 ;  /* 0x0000000103037824 */ /* 0x000fe400078e0207 */
[----:B------:R-:W-:Y:S02]  /*f160*/  IMAD R7, R4, UR4, RZ ;  /* 0x0000000404077c24 */ /* 0x000fe4000f8e02ff */
[----:B------:R-:W-:-:S04]  /*f170*/  IMAD.WIDE.U32 R2, R0, UR4, R2 ;  /* 0x0000000400027c25 */ /* 0x000fc8000f8e0002 */
[----:B------:R-:W-:Y:S01]  /*f180*/  IMAD R7, R0, UR5, R7 ;  /* 0x0000000500077c24 */ /* 0x000fe2000f8e0207 */
[----:B------:R-:W-:Y:S02]  /*f190*/  ULDC.64 UR4, c[0x0][0x280] ;  /* 0x0000a00000047ab9 */ /* 0x000fe40000000a00 */
[----:B------:R-:W-:Y:S01]  /*f1a0*/  IADD3 R0, P0, R2, UR4, RZ ;  /* 0x0000000402007c10 */ /* 0x000fe2000ff1e0ff */
[----:B------:R-:W-:Y:S01]  /*f1b0*/  ULDC UR4, c[0x0][0x2b8] ;  /* 0x0000ae0000047ab9 */ /* 0x000fe20000000800 */
[----:B-1----:R-:W-:Y:S02]  /*f1c0*/  LOP3.LUT R20, R20, 0x7f, RZ, 0xc0, !PT ;  /* 0x0000007f14147812 */ /* 0x002fe400078ec0ff */
[----:B------:R-:W-:Y:S01]  /*f1d0*/  IADD3.X R4, R3, UR5, R7, P0, !PT ;  /* 0x0000000503047c10 */ /* 0x000fe200087fe407 */
[----:B------:R-:W-:Y:S01]  /*f1e0*/  UMOV UR5, 0xffffffff ;  /* 0xffffffff00057882 */ /* 0x000fe20000000000 */
[----:B------:R-:W-:Y:S02]  /*f1f0*/  ISETP.GE.AND P3, PT, R37, UR4, PT ;  /* 0x0000000425007c0c */ /* 0x000fe4000bf66270 */
[----:B------:R-:W-:-:S02]  /*f200*/  ISETP.GE.AND P2, PT, R10, UR4, PT ;  /* 0x000000040a007c0c */ /* 0x000fc4000bf46270 */
[----:B------:R-:W-:Y:S02]  /*f210*/  ISETP.GE.AND P1, PT, R6, UR4, PT ;  /* 0x0000000406007c0c */ /* 0x000fe4000bf26270 */
[----:B------:R-:W-:Y:S01]  /*f220*/  SHF.R.U32.HI R10, RZ, 0x2, R20 ;  /* 0x00000002ff0a7819 */ /* 0x000fe20000011614 */
[----:B0-----:R-:W-:Y:S10]  /*f230*/  BRA.DIV UR5, `(.L_x_3906) ;  /* 0x0000005205287947 */ /* 0x001ff4000b800000 */
[----:B------:R-:W0:Y:S01]  /*f240*/  SHFL.IDX PT, R14, R0, RZ, 0x1c1f ;  /* 0x001c1fff000e7589 */ /* 0x000e2200000e0000 */
[----:B------:R-:W-:Y:S02]  /*f250*/  IMAD R35, R35, R5, RZ ;  /* 0x0000000523237224 */ /* 0x000fe400078e02ff */
[----:B------:R-:W-:Y:S01]  /*f260*/  IMAD.IADD R25, R10, 0x1, R25 ;  /* 0x000000010a197824 */ /* 0x000fe200078e0219 */
        /* <DEDUP_REMOVED lines=30> */
[----:B------:R1:W-:Y:S04]  /*f450*/  @!P0 LDGSTS.E.BYPASS.LTC128B.128 [R8+0x21200], desc[UR50][R2.64+0x40], !P2 ;  /* 0x2120004002088fae */ /* 0x0003e8000d101d72 */
[----:B0-----:R1:W-:Y:S02]  /*f460*/  @!P0 LDGSTS.E.BYPASS.LTC128B.128 [R8+0x23200], desc[UR50][R2.64+0x80], !P1 ;  /* 0x2320008002088fae */ /* 0x0013e4000c901d72 */
.L_x_4006:
[----:B-1----:R-:W-:Y:S01]  /*f470*/  VIADD R0, R25, 0x60 ;  /* 0x0000006019007836 */ /* 0x002fe20000000000 */
[----:B------:R-:W-:Y:S04]  /*f480*/  BSSY B0, `(.L_x_3907) ;  /* 0x000000b000007945 */ /* 0x000fe80003800000 */
[----:B------:R-:W-:-:S13]  /*f490*/  ISETP.GE.AND P0, PT, R0, R35, PT ;  /* 0x000000230000720c */ /* 0x000fda0003f06270 */
[----:B------:R-:W-:Y:S05]  /*f4a0*/  @P0 BRA `(.L_x_3908) ;  /* 0x0000000000200947 */ /* 0x000fea0003800000 */
[----:B--2---:R-:W-:-:S05]  /*f4b0*/  IADD3 R2, P0, R37, R14, RZ ;  /* 0x0000000e25027210 */ /* 0x004fca0007f1e0ff */
[----:B------:R-:W-:-:S05]  /*f4c0*/  IMAD.X R3, RZ, RZ, R4, P0 ;  /* 0x000000ffff037224 */ /* 0x000fca00000e0604 */
[----:B------:R-:W-:Y:S01]  /*f4d0*/  @!PT LDS RZ, [RZ] ;  /* 0x00000000fffff984 */ /* 0x000fe20000000800 */
[----:B------:R-:W-:Y:S01]  /*f4e0*/  @!PT LDS RZ, [RZ] ;  /* 0x00000000fffff984 */ /* 0x000fe20000000800 */
[----:B------:R-:W-:Y:S01]  /*f4f0*/  @!PT LDS RZ, [RZ] ;  /* 0x00000000fffff984 */ /* 0x000fe20000000800 */
[----:B------:R0:W-:Y:S04]  /*f500*/  LDGSTS.E.BYPASS.LTC128B.128 [R8+0x1fa00], desc[UR50][R2.64], !P3 ;  /* 0x1fa0000002087fae */ /* 0x0001e8000d901d72 */
[----:B------:R0:W-:Y:S04]  /*f510*/  LDGSTS.E.BYPASS.LTC128B.128 [R8+0x21a00], desc[UR50][R2.64+0x40], !P2 ;  /* 0x21a0004002087fae */ /* 0x0001e8000d101d72 */
[----:B------:R0:W-:Y:S02]  /*f520*/  LDGSTS.E.BYPASS.LTC128B.128 [R8+0x23a00], desc[UR50][R2.64+0x80], !P1 ;  /* 0x23a0008002087fae */ /* 0x0001e4000c901d72 */
.L_x_3908:
[----:B------:R-:W-:Y:S05]  /*f530*/  BSYNC B0 ;  /* 0x0000000000007941 */ /* 0x000fea0003800000 */
.L_x_3907:
[----:B------:R-:W-:Y:S01]  /*f540*/  NOP ;  /* 0x0000000000007918 */ /* 0x000fe20000000000 */
[----:B------:R-:W-:-:S13]  /*f550*/  PLOP3.LUT P0, PT, PT, PT, PT, 0x80, 0x0 ;  /* 0x000000000000781c */ /* 0x000fda0003f0f070 */
.L_x_3909:
[----:B------:R-:W-:Y:S02]  /*f560*/  PLOP3.LUT P1, PT, P1, P0, PT, 0xa2, 0x0 ;  /* 0x000000000000781c */ /* 0x000fe40000f21472 */
[----:B------:R-:W-:-:S08]  /*f570*/  @P0 R2UR P1, UR4, R18 ;  /* 0x00000000120402ca */ /* 0x000fd00000020000 */
[----:B------:R-:W-:-:S05]  /*f580*/  @P0 PLOP3.LUT P0, PT, P1, PT, PT, 0x80, 0x0 ;  /* 0x000000000000081c */ /* 0x000fca0000f0f070 */
[----:B------:R-:W-:Y:S01]  /*f590*/  @!P1 SYNCS.ARRIVE.TRANS64.RED.A0T1 RZ, [UR4+0x33400], RZ ;  /* 0x033400ffffff99a7 */ /* 0x000fe20008200404 */
[----:B------:R-:W-:Y:S07]  /*f5a0*/  @!P1 ARRIVES.LDGSTSBAR.64.TRANSCNT [UR4+0x33400] ;  /* 0x03340000ff0099b0 */ /* 0x000fee0008000a84 */
[----:B------:R-:W-:Y:S05]  /*f5b0*/  @P0 BRA.U.ANY `(.L_x_3909) ;  /* 0xfffffffd00e80947 */ /* 0x000fea000393ffff */
[----:B0-----:R-:W3:Y:S02]  /*f5c0*/  LDL.LU R2, [R1+0x18] ;  /* 0x0000180001027983 */ /* 0x001ee40000300800 */
        /* <DEDUP_REMOVED lines=11> */
.L_x_4007:
[----:B------:R-:W-:Y:S05]  /*f680*/  BSYNC B0 ;  /* 0x0000000000007941 */ /* 0x000fea0003800000 */
.L_x_3910:
[----:B------:R-:W-:-:S06]  /*f690*/  UISETP.GE.AND UP0, UPT, UR41, 0xa1, UPT ;  /* 0x000000a12900788c */ /* 0x000fcc000bf06270 */
[----:B------:R-:W-:-:S13]  /*f6a0*/  PLOP3.LUT P0, PT, PT, PT, UP0, 0x40, 0x0 ;  /* 0x000000000000781c */ /* 0x000fda0003f0e808 */
[----:B------:R-:W-:Y:S05]  /*f6b0*/  @P0 BRA `(.L_x_3912) ;  /* 0x0000001c00680947 */ /* 0x000fea0003800000 */
[----:B------:R-:W-:Y:S01]  /*f6c0*/  UIADD3 UR4, UR42, -0x2, URZ ;  /* 0xfffffffe2a047890 */ /* 0x000fe2000fffe03f */
[----:B------:R-:W-:Y:S02]  /*f6d0*/  IMAD.MOV.U32 R21, RZ, RZ, R34 ;  /* 0x000000ffff157224 */ /* 0x000fe400078e0022 */
[----:B------:R-:W-:-:S03]  /*f6e0*/  IMAD.MOV.U32 R20, RZ, RZ, R31 ;  /* 0x000000ffff147224 */ /* 0x000fc600078e001f */
[----:B------:R-:W-:-:S07]  /*f6f0*/  IMAD.U32 R32, RZ, RZ, UR4 ;  /* 0x00000004ff207e24 */ /* 0x000fce000f8e00ff */
.L_x_3932:
[----:B---3--:R-:W3:Y:S01]  /*f700*/  LDL R4, [R1+0x4] ;  /* 0x0000040001047983 */ /* 0x008ee20000100800 */
[----:B0-----:R-:W0:Y:S01]  /*f710*/  LDC R3, c[0x0][0x430] ;  /* 0x00010c00ff037b82 */ /* 0x001e220000000800 */
[----:B-1----:R-:W1:Y:S01]  /*f720*/  S2R R0, SR_TID.X ;  /* 0x0000000000007919 */ /* 0x002e620000002100 */
[----:B0-----:R-:W-:Y:S01]  /*f730*/  ISETP.NE.AND P2, PT, R3, 0x1, PT ;  /* 0x000000010300780c */ /* 0x001fe20003f45270 */
[----:B------:R-:W0:Y:S01]  /*f740*/  S2R R6, SR_TID.X ;  /* 0x0000000000067919 */ /* 0x000e220000002100 */
[----:B------:R-:W-:Y:S01]  /*f750*/  IMAD.MOV.U32 R7, RZ, RZ, 0xa0 ;  /* 0x000000a0ff077424 */ /* 0x000fe200078e00ff */
[----:B-1----:R-:W-:-:S10]  /*f760*/  LOP3.LUT R2, R0, 0x7f, RZ, 0xc0, !PT ;  /* 0x0000007f00027812 */ /* 0x002fd400078ec0ff */
[----:B------:R-:W1:Y:S01]  /*f770*/  @P2 LDC R3, c[0x0][0x434] ;  /* 0x00010d00ff032b82 */ /* 0x000e620000000800 */
[----:B------:R-:W-:Y:S01]  /*f780*/  IMAD.SHL.U32 R0, R0, 0x20, RZ ;  /* 0x0000002000007824 */ /* 0x000fe200078e00ff */
[----:B------:R-:W-:-:S06]  /*f790*/  SHF.R.U32.HI R2, RZ, 0x2, R2 ;  /* 0x00000002ff027819 */ /* 0x000fcc0000011602 */
[----:B------:R-:W4:Y:S01]  /*f7a0*/  @P2 LDC R5, c[0x0][0x438] ;  /* 0x00010e00ff052b82 */ /* 0x000f220000000800 */
[----:B------:R-:W-:Y:S01]  /*f7b0*/  LOP3.LUT R0, R2, 0x60, R0, 0xf8, !PT ;  /* 0x0000006002007812 */ /* 0x000fe200078ef800 */
[----:B------:R-:W-:-:S04]  /*f7c0*/  IMAD R10, R32, R7, UR37 ;  /* 0x00000025200a7e24 */ /* 0x000fc8000f8e0207 */
[----:B------:R-:W-:Y:S01]  /*f7d0*/  IMAD.IADD R0, R0, 0x1, R10 ;  /* 0x0000000100007824 */ /* 0x000fe200078e020a */
[----:B------:R-:W-:Y:S05]  /*f7e0*/  YIELD ;  /* 0x0000000000007946 */ /* 0x000fea0003800000 */
[----:B------:R-:W-:Y:S01]  /*f7f0*/  IMAD.MOV.U32 R9, RZ, RZ, R0 ;  /* 0x000000ffff097224 */ /* 0x000fe200078e0000 */
[----:B------:R-:W-:Y:S01]  /*f800*/  ULDC.64 UR4, c[0x0][0x428] ;  /* 0x00010a0000047ab9 */ /* 0x000fe20000000a00 */
[----:B0-----:R-:W-:Y:S01]  /*f810*/  LOP3.LUT R6, R6, 0x7f, RZ, 0xc0, !PT ;  /* 0x0000007f06067812 */ /* 0x001fe200078ec0ff */
[----:B------:R-:W-:Y:S01]  /*f820*/  ULDC.64 UR6, c[0x0][0x418] ;  /* 0x0001060000067ab9 */ /* 0x000fe20000000a00 */
[----:B-1----:R-:W-:-:S05]  /*f830*/  @P2 IMAD.HI.U32 R2, R0, R3, RZ ;  /* 0x0000000300022227 */ /* 0x002fca00078e00ff */
[----:B----4-:R-:W-:-:S04]  /*f840*/  @P2 SHF.R.U32.HI R9, RZ, R5, R2 ;  /* 0x00000005ff092219 */ /* 0x010fc80000011602 */
[--C-:B------:R-:W-:Y:S01]  /*f850*/  SHF.R.S32.HI R3, RZ, 0x1f, R9.reuse ;  /* 0x0000001fff037819 */ /* 0x100fe20000011409 */
[----:B------:R-:W-:-:S04]  /*f860*/  IMAD.MOV.U32 R2, RZ, RZ, R9 ;  /* 0x000000ffff027224 */ /* 0x000fc800078e0009 */
[----:B------:R-:W-:Y:S01]  /*f870*/  IMAD.WIDE.U32 R2, R33, UR4, R2 ;  /* 0x0000000421027c25 */ /* 0x000fe2000f8e0002 */
[----:B------:R-:W-:Y:S02]  /*f880*/  SHF.R.U32.HI R11, RZ, 0x2, R6 ;  /* 0x00000002ff0b7819 */ /* 0x000fe40000011606 */
[----:B------:R-:W-:Y:S01]  /*f890*/  LEA R6, P0, R2, UR6, 0x2 ;  /* 0x0000000602067c11 */ /* 0x000fe2000f8010ff */
[----:B---3--:R-:W-:-:S04]  /*f8a0*/  IMAD R4, R4, UR4, RZ ;  /* 0x0000000404047c24 */ /* 0x008fc8000f8e02ff */
[----:B------:R-:W-:-:S04]  /*f8b0*/  IMAD R4, R33, UR5, R4 ;  /* 0x0000000521047c24 */ /* 0x000fc8000f8e0204 */
[----:B------:R-:W-:-:S05]  /*f8c0*/  IMAD.IADD R3, R4, 0x1, R3 ;  /* 0x0000000104037824 */ /* 0x000fca00078e0203 */
[----:B------:R-:W-:Y:S01]  /*f8d0*/  LEA.HI.X R7, R2, UR7, R3, 0x2, P0 ;  /* 0x0000000702077c11 */ /* 0x000fe200080f1403 */
[----:B------:R-:W0:Y:S01]  /*f8e0*/  S2R R8, SR_TID.X ;  /* 0x0000000000087919 */ /* 0x000e220000002100 */
[----:B------:R-:W1:Y:S04]  /*f8f0*/  @P2 LDC R3, c[0x0][0x434] ;  /* 0x00010d00ff032b82 */ /* 0x000e680000000800 */
[----:B------:R3:W4:Y:S04]  /*f900*/  LDG.E R7, desc[UR50][R6.64] ;  /* 0x0000003206077981 */ /* 0x000728000c1e1900 */
[----:B------:R-:W2:Y:S01]  /*f910*/  @P2 LDC R2, c[0x0][0x438] ;  /* 0x00010e00ff022b82 */ /* 0x000ea20000000800 */
[----:B0-----:R-:W-:-:S05]  /*f920*/  IMAD.SHL.U32 R8, R8, 0x20, RZ ;  /* 0x0000002008087824 */ /* 0x001fca00078e00ff */
[----:B------:R-:W-:-:S04]  /*f930*/  LOP3.LUT R8, R11, 0x60, R8, 0xf8, !PT ;  /* 0x000000600b087812 */ /* 0x000fc800078ef808 */
[----:B------:R-:W-:-:S04]  /*f940*/  LOP3.LUT R8, R8, 0x80, RZ, 0xfc, !PT ;  /* 0x0000008008087812 */ /* 0x000fc800078efcff */
[C---:B------:R-:W-:Y:S01]  /*f950*/  ISETP.GT.U32.AND P1, PT, R8.reuse, 0x9f, PT ;  /* 0x0000009f0800780c */ /* 0x040fe20003f24070 */
[----:B------:R-:W-:-:S04]  /*f960*/  IMAD.IADD R10, R8, 0x1, R10 ;  /* 0x00000001080a7824 */ /* 0x000fc800078e020a */
[----:B-1----:R-:W-:-:S04]  /*f970*/  @P2 IMAD.HI.U32 R3, R10, R3, RZ ;  /* 0x000000030a032227 */ /* 0x002fc800078e00ff */
[----:B------:R-:W-:Y:S01]  /*f980*/  IMAD.MOV.U32 R11, RZ, RZ, R10 ;  /* 0x000000ffff0b7224 */ /* 0x000fe200078e000a */
[----:B--2---:R-:W-:-:S04]  /*f990*/  @P2 SHF.R.U32.HI R11, RZ, R2, R3 ;  /* 0x00000002ff0b2219 */ /* 0x004fc80000011603 */
[--C-:B------:R-:W-:Y:S01]  /*f9a0*/  @!P1 SHF.R.S32.HI R3, RZ, 0x1f, R11.reuse ;  /* 0x0000001fff039819 */ /* 0x100fe2000001140b */
[----:B------:R-:W-:-:S04]  /*f9b0*/  @!P1 IMAD.MOV.U32 R2, RZ, RZ, R11 ;  /* 0x000000ffff029224 */ /* 0x000fc800078e000b */
[----:B------:R-:W-:Y:S01]  /*f9c0*/  @!P1 IMAD.WIDE.U32 R2, R33, UR4, R2 ;  /* 0x0000000421029c25 */ /* 0x000fe2000f8e0002 */
[----:B------:R-:W-:-:S03]  /*f9d0*/  ULDC UR4, c[0x0][0x430] ;  /* 0x00010c0000047ab9 */ /* 0x000fc60000000800 */
[----:B------:R-:W-:Y:S01]  /*f9e0*/  @!P1 IMAD.IADD R3, R4, 0x1, R3 ;  /* 0x0000000104039824 */ /* 0x000fe200078e0203 */
[C---:B------:R-:W-:Y:S01]  /*f9f0*/  @!P1 LEA R4, P0, R2.reuse, UR6, 0x2 ;  /* 0x0000000602049c11 */ /* 0x040fe2000f8010ff */
[----:B------:R-:W-:Y:S02]  /*fa00*/  IMAD.MOV.U32 R8, RZ, RZ, RZ ;  /* 0x000000ffff087224 */ /* 0x000fe400078e00ff */
[----:B------:R-:W-:Y:S01]  /*fa10*/  IMAD.U32 R12, RZ, RZ, UR46 ;  /* 0x0000002eff0c7e24 */ /* 0x000fe2000f8e00ff */
[----:B------:R-:W-:Y:S01]  /*fa20*/  @!P1 LEA.HI.X R5, R2, UR7, R3, 0x2, P0 ;  /* 0x0000000702059c11 */ /* 0x000fe200080f1403 */
[----:B------:R-:W-:-:S04]  /*fa30*/  VIADD R31, R20, 0x1 ;  /* 0x00000001141f7836 */ /* 0x000fc80000000000 */
[----:B------:R0:W5:Y:S01]  /*fa40*/  @!P1 LDG.E R8, desc[UR50][R4.64] ;  /* 0x0000003204089981 */ /* 0x000162000c1e1900 */
[----:B------:R-:W-:Y:S01]  /*fa50*/  ISETP.NE.AND P1, PT, R12, 0x3, PT ;  /* 0x000000030c00780c */ /* 0x000fe20003f25270 */
[----:B---3--:R-:W-:Y:S01]  /*fa60*/  IMAD.MOV R6, RZ, RZ, -R9 ;  /* 0x000000ffff067224 */ /* 0x008fe200078e0a09 */
[----:B------:R-:W-:-:S03]  /*fa70*/  ISETP.NE.AND P0, PT, R31, 0x2, PT ;  /* 0x000000021f00780c */ /* 0x000fc60003f05270 */
[----:B------:R-:W-:Y:S01]  /*fa80*/  IMAD R6, R6, UR4, R0 ;  /* 0x0000000406067c24 */ /* 0x000fe2000f8e0200 */
[----:B------:R-:W-:Y:S01]  /*fa90*/  SEL R34, RZ, 0x1, P0 ;  /* 0x00000001ff227807 */ /* 0x000fe20000000000 */
[----:B------:R-:W-:Y:S02]  /*faa0*/  IMAD.MOV.U32 R0, RZ, RZ, R32 ;  /* 0x000000ffff007224 */ /* 0x000fe400078e0020 */
[----:B0-----:R-:W-:Y:S01]  /*fab0*/  IMAD.MOV R5, RZ, RZ, -R11 ;  /* 0x000000ffff057224 */ /* 0x001fe200078e0a0b */
[----:B------:R-:W-:-:S03]  /*fac0*/  SEL R31, R31, RZ, P0 ;  /* 0x000000ff1f1f7207 */ /* 0x000fc60000000000 */
[----:B------:R-:W-:Y:S01]  /*fad0*/  IMAD R5, R5, UR4, R10 ;  /* 0x0000000405057c24 */ /* 0x000fe2000f8e020a */
[----:B------:R-:W-:Y:S01]  /*fae0*/  LOP3.LUT R34, R21, R34, RZ, 0x3c, !PT ;  /* 0x0000002215227212 */ /* 0x000fe200078e3cff */
[----:B------:R-:W-:Y:S01]  /*faf0*/  VIADD R32, R32, 0xffffffff ;  /* 0xffffffff20207836 */ /* 0x000fe20000000000 */
[----:B------:R-:W-:Y:S02]  /*fb00*/  ISETP.GT.AND P2, PT, R0, RZ, PT ;  /* 0x000000ff0000720c */ /* 0x000fe40003f44270 */
[----:B----4-:R-:W-:Y:S01]  /*fb10*/  SHF.R.S32.HI R27, RZ, 0x1f, R7 ;  /* 0x0000001fff1b7819 */ /* 0x010fe20000011407 */
[----:B------:R-:W-:Y:S10]  /*fb20*/  @!P1 BRA `(.L_x_3913) ;  /* 0x0000000000049947 */ /* 0x000ff40003800000 */
[----:B------:R-:W-:Y:S01]  /*fb30*/  BPT.TRAP 0x1 ;  /* 0x000000040000795c */ /* 0x000fe20000300000 */
.L_x_3913:
[----:B------:R-:W-:Y:S01]  /*fb40*/  IMAD R4, R31, 0x8, R18 ;  /* 0x000000081f047824 */ /* 0x000fe200078e0212 */
[----:B------:R-:W-:Y:S01]  /*fb50*/  SHF.L.U32 R30, R34, 0x1f, RZ ;  /* 0x0000001f221e7819 */ /* 0x000fe200000006ff */
[----:B------:R-:W-:Y:S01]  /*fb60*/  BSSY B0, `(.L_x_3914) ;  /* 0x0000004000007945 */ /* 0x000fe20003800000 */
[----:B------:R-:W-:Y:S02]  /*fb70*/  SHF.R.S32.HI R29, RZ, 0x1f, R6 ;  /* 0x0000001fff1d7819 */ /* 0x000fe40000011406 */
[----:B------:R-:W0:Y:S02]  /*fb80*/  SYNCS.PHASECHK.TRANS64.TRYWAIT P0, [R4+URZ+0x33480], R30 ;  /* 0x0334801e040075a7 */ /* 0x000e24000800017f */
[----:B0-----:R-:W-:Y:S05]  /*fb90*/  @!P0 BRA `(.L_x_3915) ;  /* 0x0000004c00208947 */ /* 0x001fea0003800000 */
.L_x_4008:
[----:B------:R-:W-:Y:S05]  /*fba0*/  BSYNC B0 ;  /* 0x0000000000007941 */ /* 0x000fea0003800000 */
.L_x_3914:
[----:B------:R-:W2:Y:S01]  /*fbb0*/  LDL R9, [R1] ;  /* 0x0000000001097983 */ /* 0x000ea20000100800 */
[----:B------:R-:W-:Y:S01]  /*fbc0*/  ULDC.64 UR4, c[0x0][0x328] ;  /* 0x0000ca0000047ab9 */ /* 0x000fe20000000a00 */
[----:B------:R-:W-:Y:S02]  /*fbd0*/  ULDC.64 UR6, c[0x0][0x338] ;  /* 0x0000ce0000067ab9 */ /* 0x000fe40000000a00 */
[----:B------:R-:W3:Y:S01]  /*fbe0*/  LDL R14, [R1+0xc] ;  /* 0x00000c00010e7983 */ /* 0x000ee20000100800 */
[----:B------:R-:W-:Y:S01]  /*fbf0*/  IMAD R0, R29, UR4, RZ ;  /* 0x000000041d007c24 */ /* 0x000fe2000f8e02ff */
[----:B------:R-:W-:Y:S01]  /*fc00*/  ULDC.64 UR8, c[0x0][0x330] ;  /* 0x0000cc0000087ab9 */ /* 0x000fe20000000a00 */
[C---:B------:R-:W-:Y:S01]  /*fc10*/  IMAD.WIDE.U32 R2, R6.reuse, UR4, RZ ;  /* 0x0000000406027c25 */ /* 0x040fe2000f8e00ff */
[----:B------:R-:W-:Y:S01]  /*fc20*/  SHF.R.S32.HI R28, RZ, 0x1f, R5 ;  /* 0x0000001fff1c7819 */ /* 0x000fe20000011405 */
[----:B------:R-:W-:Y:S01]  /*fc30*/  ULDC.64 UR10, c[0x0][0x318] ;  /* 0x0000c600000a7ab9 */ /* 0x000fe20000000a00 */
[----:B-----5:R-:W-:Y:S01]  /*fc40*/  SHF.R.S32.HI R25, RZ, 0x1f, R8 ;  /* 0x0000001fff197819 */ /* 0x020fe20000011408 */
[----:B------:R-:W-:Y:S01]  /*fc50*/  IMAD R0, R6, UR5, R0 ;  /* 0x0000000506007c24 */ /* 0x000fe2000f8e0200 */
[----:B------:R-:W1:Y:S01]  /*fc60*/  LDC R11, c[0x0][0x2f4] ;  /* 0x0000bd00ff0b7b82 */ /* 0x000e620000000800 */
[----:B------:R-:W-:-:S02]  /*fc70*/  LOP3.LUT R13, R37, 0x80, RZ, 0xfc, !PT ;  /* 0x00000080250d7812 */ /* 0x000fc400078efcff */
[----:B------:R-:W-:Y:S01]  /*fc80*/  IMAD.IADD R3, R3, 0x1, R0 ;  /* 0x0000000103037824 */ /* 0x000fe200078e0200 */
[----:B------:R-:W-:Y:S01]  /*fc90*/  LOP3.LUT R12, R37, 0x40, RZ, 0xfc, !PT ;  /* 0x00000040250c7812 */ /* 0x000fe200078efcff */
[----:B------:R-:W-:Y:S02]  /*fca0*/  IMAD R0, R27, UR6, RZ ;  /* 0x000000061b007c24 */ /* 0x000fe4000f8e02ff */
[----:B------:R-:W-:-:S04]  /*fcb0*/  IMAD.WIDE.U32 R2, R7, UR6, R2 ;  /* 0x0000000607027c25 */ /* 0x000fc8000f8e0002 */
[----:B------:R-:W-:-:S04]  /*fcc0*/  IMAD R0, R7, UR7, R0 ;  /* 0x0000000707007c24 */ /* 0x000fc8000f8e0200 */
[----:B------:R-:W-:Y:S02]  /*fcd0*/  IMAD.IADD R3, R3, 0x1, R0 ;  /* 0x0000000103037824 */ /* 0x000fe400078e0200 */
[----:B------:R-:W-:Y:S02]  /*fce0*/  IMAD R0, R28, UR4, RZ ;  /* 0x000000041c007c24 */ /* 0x000fe4000f8e02ff */
[----:B------:R-:W-:-:S04]  /*fcf0*/  IMAD.WIDE.U32 R2, R26, UR8, R2 ;  /* 0x000000081a027c25 */ /* 0x000fc8000f8e0002 */
[----:B------:R-:W-:Y:S01]  /*fd00*/  IMAD R0, R5, UR5, R0 ;  /* 0x0000000505007c24 */ /* 0x000fe2000f8e0200 */
[-C--:B-1----:R-:W-:Y:S02]  /*fd10*/  ISETP.GE.AND P1, PT, R13, R11.reuse, PT ;  /* 0x0000000b0d00720c */ /* 0x082fe40003f26270 */
[-C--:B------:R-:W-:Y:S02]  /*fd20*/  ISETP.GE.AND P3, PT, R12, R11.reuse, PT ;  /* 0x0000000b0c00720c */ /* 0x080fe40003f66270 */
[----:B------:R-:W-:Y:S01]  /*fd30*/  ISETP.GE.AND P4, PT, R37, R11, PT ;  /* 0x0000000b2500720c */ /* 0x000fe20003f86270 */
[----:B--2---:R-:W-:Y:S01]  /*fd40*/  IMAD R22, R9, UR8, RZ ;  /* 0x0000000809167c24 */ /* 0x004fe2000f8e02ff */
[----:B------:R-:W-:-:S03]  /*fd50*/  IADD3 R9, P0, R2, UR10, RZ ;  /* 0x0000000a02097c10 */ /* 0x000fc6000ff1e0ff */
[----:B------:R-:W-:Y:S02]  /*fd60*/  IMAD R22, R26, UR9, R22 ;  /* 0x000000091a167c24 */ /* 0x000fe4000f8e0216 */
[----:B---3--:R-:W-:-:S03]  /*fd70*/  IMAD R35, R31, 0x7800, R14 ;  /* 0x000078001f237824 */ /* 0x008fc600078e020e */
        /* <DEDUP_REMOVED lines=13> */
[----:B------:R-:W2:Y:S04]  /*fe50*/  SHFL.IDX PT, R0, R10, RZ, 0x1c1f ;  /* 0x001c1fff0a007589 */ /* 0x000ea800000e0000 */
[----:B------:R-:W-:Y:S01]  /*fe60*/  SHFL.IDX PT, R22, R22, RZ, 0x1c1f ;  /* 0x001c1fff16167589 */ /* 0x000fe200000e0000 */
[----:B-1----:R-:W-:-:S05]  /*fe70*/  IADD3 R2, P0, R37, R2, RZ ;  /* 0x0000000225027210 */ /* 0x002fca0007f1e0ff */
[----:B--2---:R-:W-:Y:S02]  /*fe80*/  IMAD.X R3, RZ, RZ, R0, P0 ;  /* 0x000000ffff037224 */ /* 0x004fe400000e0600 */
[----:B------:R-:W-:Y:S02]  /*fe90*/  IMAD.IADD R0, R18, 0x1, R35 ;  /* 0x0000000112007824 */ /* 0x000fe400078e0223 */
        /* <DEDUP_REMOVED lines=25> */
.L_x_4020:
        /* <DEDUP_REMOVED lines=10> */
.L_x_3917:
        /* <DEDUP_REMOVED lines=11> */
.L_x_3918:
[----:B------:R2:W-:Y:S01]  /*10180*/  SYNCS.ARRIVE.TRANS64.A1T0 RZ, [R4+URZ+0x33470], RZ ;  /* 0x033470ff04ff79a7 */ /* 0x0005e2000810003f */
[----:B------:R-:W-:Y:S05]  /*10190*/  @!P3 BRA `(.L_x_3919) ;  /* 0x000000000004b947 */ /* 0x000fea0003800000 */
[----:B------:R-:W-:Y:S01]  /*101a0*/  BPT.TRAP 0x1 ;  /* 0x000000040000795c */ /* 0x000fe20000300000 */
.L_x_3919:
[----:B------:R-:W3:Y:S01]  /*101b0*/  SYNCS.PHASECHK.TRANS64.TRYWAIT P0, [R4+URZ+0x33440], R30 ;  /* 0x0334401e040075a7 */ /* 0x000ee2000800017f */
[----:B------:R-:W-:Y:S04]  /*101c0*/  BSSY B0, `(.L_x_3920) ;  /* 0x0000002000007945 */ /* 0x000fe80003800000 */
[----:B---3--:R-:W-:Y:S05]  /*101d0*/  @!P0 BRA `(.L_x_3921) ;  /* 0x0000004c00248947 */ /* 0x008fea0003800000 */
.L_x_4021:
[----:B------:R-:W-:Y:S05]  /*101e0*/  BSYNC B0 ;  /* 0x0000000000007941 */ /* 0x000fea0003800000 */
.L_x_3920:
[----:B------:R-:W4:Y:S01]  /*101f0*/  LDL R10, [R1] ;  /* 0x00000000010a7983 */ /* 0x000f220000100800 */
[----:B------:R-:W-:Y:S01]  /*10200*/  ULDC.64 UR4, c[0x0][0x310] ;  /* 0x0000c40000047ab9 */ /* 0x000fe20000000a00 */
[----:B------:R-:W-:Y:S01]  /*10210*/  ULDC.64 UR6, c[0x0][0x300] ;  /* 0x0000c00000067ab9 */ /* 0x000fe20000000a00 */
[----:B------:R-:W-:Y:S01]  /*10220*/  IMAD R9, R27, UR4, RZ ;  /* 0x000000041b097c24 */ /* 0x000fe2000f8e02ff */
[----:B------:R-:W-:Y:S01]  /*10230*/  LOP3.LUT R12, R37, 0x80, RZ, 0xfc, !PT ;  /* 0x00000080250c7812 */ /* 0x000fe200078efcff */
[----:B------:R-:W-:Y:S01]  /*10240*/  IMAD.WIDE.U32 R2, R7, UR4, RZ ;  /* 0x0000000407027c25 */ /* 0x000fe2000f8e00ff */
[----:B------:R-:W-:-:S03]  /*10250*/  LOP3.LUT R11, R37, 0x40, RZ, 0xfc, !PT ;  /* 0x00000040250b7812 */ /* 0x000fc600078efcff */
[----:B------:R-:W-:Y:S02]  /*10260*/  IMAD R9, R7, UR5, R9 ;  /* 0x0000000507097c24 */ /* 0x000fe4000f8e0209 */
[----:B------:R-:W-:Y:S02]  /*10270*/  IMAD R29, R29, UR6, RZ ;  /* 0x000000061d1d7c24 */ /* 0x000fe4000f8e02ff */
[----:B------:R-:W-:Y:S02]  /*10280*/  IMAD.IADD R3, R3, 0x1, R9 ;  /* 0x0000000103037824 */ /* 0x000fe400078e0209 */
[----:B------:R-:W-:Y:S02]  /*10290*/  IMAD R9, R25, UR4, RZ ;  /* 0x0000000419097c24 */ /* 0x000fe4000f8e02ff */
[----:B------:R-:W-:-:S04]  /*102a0*/  IMAD.WIDE.U32 R2, R6, UR6, R2 ;  /* 0x0000000606027c25 */ /* 0x000fc8000f8e0002 */
[----:B------:R-:W-:Y:S02]  /*102b0*/  IMAD R6, R6, UR7, R29 ;  /* 0x0000000706067c24 */ /* 0x000fe4000f8e021d */
[C---:B------:R-:W-:Y:S02]  /*102c0*/  IMAD R9, R8.reuse, UR5, R9 ;  /* 0x0000000508097c24 */ /* 0x040fe4000f8e0209 */
[----:B------:R-:W-:Y:S02]  /*102d0*/  IMAD.IADD R7, R3, 0x1, R6 ;  /* 0x0000000103077824 */ /* 0x000fe400078e0206 */
[----:B------:R-:W-:Y:S02]  /*102e0*/  IMAD.MOV.U32 R6, RZ, RZ, R2 ;  /* 0x000000ffff067224 */ /* 0x000fe400078e0002 */
        /* <DEDUP_REMOVED lines=11> */
[----:B----4-:R-:W-:Y:S01]  /*103a0*/  IMAD R9, R10, UR4, RZ ;  /* 0x000000040a097c24 */ /* 0x010fe2000f8e02ff */
[----:B------:R-:W-:Y:S01]  /*103b0*/  UMOV UR4, 0xffffffff ;  /* 0xffffffff00047882 */ /* 0x000fe20000000000 */
[----:B------:R-:W4:Y:S02]  /*103c0*/  LDC R10, c[0x0][0x2f4] ;  /* 0x0000bd00ff0a7b82 */ /* 0x000f240000000800 */
[----:B------:R-:W-:-:S05]  /*103d0*/  IMAD R9, R26, UR5, R9 ;  /* 0x000000051a097c24 */ /* 0x000fca000f8e0209 */
[----:B------:R-:W-:Y:S02]  /*103e0*/  IADD3.X R6, R9, UR7, R7, P0, !PT ;  /* 0x0000000709067c10 */ /* 0x000fe400087fe407 */
[----:B------:R-:W-:-:S04]  /*103f0*/  IADD3 R7, P0, R2, UR6, RZ ;  /* 0x0000000602077c10 */ /* 0x000fc8000ff1e0ff */
[----:B------:R-:W-:Y:S02]  /*10400*/  IADD3.X R8, R9, UR7, R3, P0, !PT ;  /* 0x0000000709087c10 */ /* 0x000fe400087fe403 */
[-C--:B----4-:R-:W-:Y:S02]  /*10410*/  ISETP.GE.AND P1, PT, R12, R10.reuse, PT ;  /* 0x0000000a0c00720c */ /* 0x090fe40003f26270 */
[-C--:B------:R-:W-:Y:S02]  /*10420*/  ISETP.GE.AND P3, PT, R11, R10.reuse, PT ;  /* 0x0000000a0b00720c */ /* 0x080fe40003f66270 */
[----:B------:R-:W-:Y:S01]  /*10430*/  ISETP.GE.AND P4, PT, R37, R10, PT ;  /* 0x0000000a2500720c */ /* 0x000fe20003f86270 */
[----:B------:R-:W-:-:S12]  /*10440*/  BRA.DIV UR4, `(.L_x_3922) ;  /* 0x0000004a049c7947 */ /* 0x000fd8000b800000 */
[----:B------:R-:W4:Y:S04]  /*10450*/  SHFL.IDX PT, R2, R5, RZ, 0x1c1f ;  /* 0x001c1fff05027589 */ /* 0x000f2800000e0000 */
[----:B------:R-:W5:Y:S04]  /*10460*/  SHFL.IDX PT, R3, R6, RZ, 0x1c1f ;  /* 0x001c1fff06037589 */ /* 0x000f6800000e0000 */
[----:B------:R-:W-:Y:S04]  /*10470*/  SHFL.IDX PT, R9, R6, 0x2, 0x1c1f ;  /* 0x005c1f0006097f89 */ /* 0x000fe800000e0000 */
[----:B------:R-:W-:Y:S04]  /*10480*/  SHFL.IDX PT, R8, R8, RZ, 0x1c1f ;  /* 0x001c1fff08087589 */ /* 0x000fe800000e0000 */
[----:B------:R-:W-:Y:S01]  /*10490*/  SHFL.IDX PT, R14, R7, RZ, 0x1c1f ;  /* 0x001c1fff070e7589 */ /* 0x000fe200000e0000 */
[----:B----4-:R-:W-:-:S05]  /*104a0*/  IADD3 R2, P0, R37, R2, RZ ;  /* 0x0000000225027210 */ /* 0x010fca0007f1e0ff */
[----:B-----5:R-:W-:-:S05]  /*104b0*/  IMAD.X R3, RZ, RZ, R3, P0 ;  /* 0x000000ffff037224 */ /* 0x020fca00000e0603 */
[----:B------:R-:W-:Y:S04]  /*104c0*/  LDGSTS.E.BYPASS.LTC128B.128 [R0+0x24200], desc[UR50][R2.64], !P4 ;  /* 0x2420000002007fae */ /* 0x000fe8000e101d72 */
[----:B------:R-:W-:Y:S04]  /*104d0*/  LDGSTS.E.BYPASS.LTC128B.128 [R0+0x26a00], desc[UR50][R2.64+0x40], !P3 ;  /* 0x26a0004002007fae */ /* 0x000fe8000d901d72 */
[----:B------:R4:W-:Y:S04]  /*104e0*/  LDGSTS.E.BYPASS.LTC128B.128 [R0+0x29200], desc[UR50][R2.64+0x80], !P1 ;  /* 0x2920008002007fae */ /* 0x0009e8000c901d72 */
[----:B----4-:R-:W4:Y:S04]  /*104f0*/  SHFL.IDX PT, R2, R5, 0x1, 0x1c1f ;  /* 0x003c1f0005027f89 */ /* 0x010f2800000e0000 */
[----:B------:R-:W5:Y:S01]  /*10500*/  SHFL.IDX PT, R3, R6, 0x1, 0x1c1f ;  /* 0x003c1f0006037f89 */ /* 0x000f6200000e0000 */
[----:B----4-:R-:W-:-:S05]  /*10510*/  IADD3 R2, P0, R37, R2, RZ ;  /* 0x0000000225027210 */ /* 0x010fca0007f1e0ff */
[----:B-----5:R-:W-:-:S05]  /*10520*/  IMAD.X R3, RZ, RZ, R3, P0 ;  /* 0x000000ffff037224 */ /* 0x020fca00000e0603 */
[----:B------:R-:W-:Y:S04]  /*10530*/  LDGSTS.E.BYPASS.LTC128B.128 [R0+0x24a00], desc[UR50][R2.64], !P4 ;  /* 0x24a0000002007fae */ /* 0x000fe8000e101d72 */
[----:B------:R-:W-:Y:S04]  /*10540*/  LDGSTS.E.BYPASS.LTC128B.128 [R0+0x27200], desc[UR50][R2.64+0x40], !P3 ;  /* 0x2720004002007fae */ /* 0x000fe8000d901d72 */
[----:B------:R4:W-:Y:S04]  /*10550*/  LDGSTS.E.BYPASS.LTC128B.128 [R0+0x29a00], desc[UR50][R2.64+0x80], !P1 ;  /* 0x29a0008002007fae */ /* 0x0009e8000c901d72 */
[----:B----4-:R-:W4:Y:S02]  /*10560*/  SHFL.IDX PT, R2, R5, 0x2, 0x1c1f ;  /* 0x005c1f0005027f89 */ /* 0x010f2400000e0000 */
[----:B----4-:R-:W-:-:S05]  /*10570*/  IADD3 R2, P0, R37, R2, RZ ;  /* 0x0000000225027210 */ /* 0x010fca0007f1e0ff */
[----:B------:R-:W-:Y:S02]  /*10580*/  IMAD.X R3, RZ, RZ, R9, P0 ;  /* 0x000000ffff037224 */ /* 0x000fe400000e0609 */
[----:B------:R-:W-:Y:S04]  /*10590*/  SHFL.IDX PT, R9, R6, 0x3, 0x1c1f ;  /* 0x007c1f0006097f89 */ /* 0x000fe800000e0000 */
[----:B------:R-:W-:Y:S04]  /*105a0*/  LDGSTS.E.BYPASS.LTC128B.128 [R0+0x25200], desc[UR50][R2.64], !P4 ;  /* 0x2520000002007fae */ /* 0x000fe8000e101d72 */
[----:B------:R-:W-:Y:S04]  /*105b0*/  LDGSTS.E.BYPASS.LTC128B.128 [R0+0x27a00], desc[UR50][R2.64+0x40], !P3 ;  /* 0x27a0004002007fae */ /* 0x000fe8000d901d72 */
[----:B------:R4:W-:Y:S04]  /*105c0*/  LDGSTS.E.BYPASS.LTC128B.128 [R0+0x2a200], desc[UR50][R2.64+0x80], !P1 ;  /* 0x2a20008002007fae */ /* 0x0009e8000c901d72 */
[----:B----4-:R-:W4:Y:S02]  /*105d0*/  SHFL.IDX PT, R2, R5, 0x3, 0x1c1f ;  /* 0x007c1f0005027f89 */ /* 0x010f2400000e0000 */
[----:B----4-:R-:W-:-:S05]  /*105e0*/  IADD3 R2, P0, R37, R2, RZ ;  /* 0x0000000225027210 */ /* 0x010fca0007f1e0ff */
[----:B------:R-:W-:-:S05]  /*105f0*/  IMAD.X R3, RZ, RZ, R9, P0 ;  /* 0x000000ffff037224 */ /* 0x000fca00000e0609 */
[----:B------:R4:W-:Y:S04]  /*10600*/  LDGSTS.E.BYPASS.LTC128B.128 [R0+0x25a00], desc[UR50][R2.64], !P4 ;  /* 0x25a0000002007fae */ /* 0x0009e8000e101d72 */
[----:B------:R4:W-:Y:S04]  /*10610*/  LDGSTS.E.BYPASS.LTC128B.128 [R0+0x28200], desc[UR50][R2.64+0x40], !P3 ;  /* 0x2820004002007fae */ /* 0x0009e8000d901d72 */
[----:B------:R4:W-:Y:S02]  /*10620*/  LDGSTS.E.BYPASS.LTC128B.128 [R0+0x2aa00], desc[UR50][R2.64+0x80], !P1 ;  /* 0x2aa0008002007fae */ /* 0x0009e4000c901d72 */
.L_x_4033:
[----:B----4-:R-:W-:-:S05]  /*10630*/  IADD3 R2, P0, R37, R14, RZ ;  /* 0x0000000e25027210 */ /* 0x010fca0007f1e0ff */
        /* <DEDUP_REMOVED lines=9> */
.L_x_3923:
[----:B------:R-:W-:Y:S02]  /*106d0*/  PLOP3.LUT P1, PT, P1, P0, PT, 0xa2, 0x0 ;  /* 0x000000000000781c */ /* 0x000fe40000f21472 */
[----:B------:R-:W-:-:S08]  /*106e0*/  @P0 R2UR P1, UR4, R4 ;  /* 0x00000000040402ca */ /* 0x000fd00000020000 */
[----:B------:R-:W-:-:S05]  /*106f0*/  @P0 PLOP3.LUT P0, PT, P1, PT, PT, 0x80, 0x0 ;  /* 0x000000000000081c */ /* 0x000fca0000f0f070 */
[----:B------:R-:W-:Y:S01]  /*10700*/  @!P1 SYNCS.ARRIVE.TRANS64.RED.A0T1 RZ, [UR4+0x33430], RZ ;  /* 0x033430ffffff99a7 */ /* 0x000fe20008200404 */
[----:B------:R-:W-:Y:S07]  /*10710*/  @!P1 ARRIVES.LDGSTSBAR.64.TRANSCNT [UR4+0x33430] ;  /* 0x03343000ff0099b0 */ /* 0x000fee0008000a84 */
[----:B------:R-:W-:Y:S05]  /*10720*/  @P0 BRA.U.ANY `(.L_x_3923) ;  /* 0xfffffffd00e80947 */ /* 0x000fea000393ffff */
[----:B------:R-:W-:Y:S01]  /*10730*/  NOP ;  /* 0x0000000000007918 */ /* 0x000fe20000000000 */
[----:B----4-:R-:W-:-:S05]  /*10740*/  IMAD.U32 R0, RZ, RZ, UR46 ;  /* 0x0000002eff007e24 */ /* 0x010fca000f8e00ff */
[----:B------:R-:W-:-:S13]  /*10750*/  ISETP.NE.AND P3, PT, R0, 0x3, PT ;  /* 0x000000030000780c */ /* 0x000fda0003f65270 */
[----:B------:R-:W-:Y:S05]  /*10760*/  @!P3 BRA `(.L_x_3924) ;  /* 0x000000000004b947 */ /* 0x000fea0003800000 */
[----:B------:R-:W-:Y:S01]  /*10770*/  BPT.TRAP 0x1 ;  /* 0x000000040000795c */ /* 0x000fe20000300000 */
.L_x_3924:
[----:B------:R-:W-:Y:S01]  /*10780*/  IMAD.U32 R0, RZ, RZ, UR47 ;  /* 0x0000002fff007e24 */ /* 0x000fe2000f8e00ff */
[----:B------:R4:W-:Y:S04]  /*10790*/  SYNCS.ARRIVE.TRANS64.A1T0 RZ, [R4+URZ+0x33430], RZ ;  /* 0x033430ff04ff79a7 */ /* 0x0009e8000810003f */
[----:B------:R-:W-:-:S13]  /*107a0*/  ISETP.NE.AND P0, PT, R0, 0x3, PT ;  /* 0x000000030000780c */ /* 0x000fda0003f05270 */
[----:B----4-:R-:W-:Y:S05]  /*107b0*/  @!P0 BRA `(.L_x_3925) ;  /* 0x0000000000048947 */ /* 0x010fea0003800000 */
[----:B------:R-:W-:Y:S01]  /*107c0*/  BPT.TRAP 0x1 ;  /* 0x000000040000795c */ /* 0x000fe20000300000 */
.L_x_3925:
[----:B------:R-:W-:Y:S01]  /*107d0*/  LOP3.LUT R3, R21, 0x1, RZ, 0x3c, !PT ;  /* 0x0000000115037812 */ /* 0x000fe200078e3cff */
[----:B------:R-:W-:Y:S01]  /*107e0*/  IMAD R2, R20, 0x8, R18 ;  /* 0x0000000814027824 */ /* 0x000fe200078e0212 */
[----:B------:R-:W-:Y:S02]  /*107f0*/  BSSY B0, `(.L_x_3926) ;  /* 0x0000004000007945 */ /* 0x000fe40003800000 */
[----:B------:R-:W-:-:S04]  /*10800*/  SHF.L.U32 R3, R3, 0x1f, RZ ;  /* 0x0000001f03037819 */ /* 0x000fc800000006ff */
[----:B------:R-:W4:Y:S02]  /*10810*/  SYNCS.PHASECHK.TRANS64.TRYWAIT P1, [R2+URZ+0x33470], R3 ;  /* 0x03347003020075a7 */ /* 0x000f24000802017f */
[----:B----4-:R-:W-:Y:S05]  /*10820*/  @!P1 BRA `(.L_x_3927) ;  /* 0x0000004c001c9947 */ /* 0x010fea0003800000 */
.L_x_4034:
[----:B------:R-:W-:Y:S05]  /*10830*/  BSYNC B0 ;  /* 0x0000000000007941 */ /* 0x000fea0003800000 */
.L_x_3926:
[----:B------:R-:W-:-:S05]  /*10840*/  IMAD.U32 R0, RZ, RZ, UR46 ;  /* 0x0000002eff007e24 */ /* 0x000fca000f8e00ff */
[----:B------:R-:W-:-:S13]  /*10850*/  ISETP.NE.AND P1, PT, R0, 0x3, PT ;  /* 0x000000030000780c */ /* 0x000fda0003f25270 */
[----:B------:R-:W-:Y:S05]  /*10860*/  @!P1 BRA `(.L_x_3928) ;  /* 0x0000000000049947 */ /* 0x000fea0003800000 */
[----:B------:R-:W-:Y:S01]  /*10870*/  BPT.TRAP 0x1 ;  /* 0x000000040000795c */ /* 0x000fe20000300000 */
.L_x_3928:
[----:B----4-:R-:W-:Y:S01]  /*10880*/  SHF.L.U32 R3, R21, 0x1f, RZ ;  /* 0x0000001f15037819 */ /* 0x010fe200000006ff */
[----:B------:R-:W-:-:S03]  /*10890*/  IMAD R0, R20, 0x7800, RZ ;  /* 0x0000780014007824 */ /* 0x000fc600078e02ff */
[----:B------:R-:W4:Y:S02]  /*108a0*/  SYNCS.PHASECHK.TRANS64.TRYWAIT P1, [R2+URZ+0x33460], R3 ;  /* 0x03346003020075a7 */ /* 0x000f24000802017f */
[----:B----4-:R-:W-:Y:S05]  /*108b0*/  @!P1 BRA `(.L_x_3929) ;  /* 0x0000004c000c9947 */ /* 0x010fea0003800000 */
.L_x_4035:
[----:B----4-:R-:W-:Y:S01]  /*108c0*/  LOP3.LUT R3, R0, R16, RZ, 0xfc, !PT ;  /* 0x0000001000037212 */ /* 0x010fe200078efcff */
[----:B------:R-:W-:Y:S05]  /*108d0*/  WARPSYNC.ALL ;  /* 0x0000000000007948 */ /* 0x000fea0003800000 */
[----:B------:R-:W-:Y:S02]  /*108e0*/  IMAD.IADD R5, R18, 0x1, R3 ;  /* 0x0000000112057824 */ /* 0x000fe400078e0203 */
[C---:B------:R-:W-:Y:S02]  /*108f0*/  VIADD R12, R0.reuse, 0x2800 ;  /* 0x00002800000c7836 */ /* 0x040fe40000000000 */
[----:B------:R-:W-:-:S02]  /*10900*/  VIADD R13, R0, 0x800 ;  /* 0x00000800000d7836 */ /* 0x000fc40000000000 */
[----:B0-23--:R-:W0:Y:S01]  /*10910*/  LDSM.16.MT88.4 R4, [R5+0xf200] ;  /* 0x00f200000504783b */ /* 0x00de220000004200 */
[----:B------:R-:W-:Y:S01]  /*10920*/  LOP3.LUT R3, R12, R16, RZ, 0xfc, !PT ;  /* 0x000000100c037212 */ /* 0x000fe200078efcff */
[----:B------:R-:W-:Y:S01]  /*10930*/  VIADD R20, R0, 0x5000 ;  /* 0x0000500000147836 */ /* 0x000fe20000000000 */
[----:B------:R-:W-:Y:S01]  /*10940*/  LOP3.LUT R12, R12, R17, RZ, 0xfc, !PT ;  /* 0x000000110c0c7212 */ /* 0x000fe200078efcff */
[C---:B------:R-:W-:Y:S02]  /*10950*/  VIADD R21, R0.reuse, 0x3000 ;  /* 0x0000300000157836 */ /* 0x040fe40000000000 */
[----:B------:R-:W-:Y:S02]  /*10960*/  VIADD R15, R0, 0x2000 ;  /* 0x00002000000f7836 */ /* 0x000fe40000000000 */
[----:B------:R-:W-:Y:S02]  /*10970*/  IMAD.IADD R12, R19, 0x1, R12 ;  /* 0x00000001130c7824 */ /* 0x000fe400078e020c */
[----:B------:R-:W-:-:S05]  /*10980*/  IMAD.U32 R22, RZ, RZ, UR46 ;  /* 0x0000002eff167e24 */ /* 0x000fca000f8e00ff */
[----:B------:R-:W-:Y:S02]  /*10990*/  ISETP.NE.AND P1, PT, R22, 0x3, PT ;  /* 0x000000031600780c */ /* 0x000fe40003f25270 */
[C-C-:B0-----:R-:W-:Y:S02]  /*109a0*/  PRMT R8, R4.reuse, 0x6420, R5.reuse ;  /* 0x0000642004087816 */ /* 0x141fe40000000005 */
[----:B------:R-:W-:Y:S02]  /*109b0*/  PRMT R9, R4, 0x7531, R5 ;  /* 0x0000753104097816 */ /* 0x000fe40000000005 */
[----:B------:R-:W-:Y:S02]  /*109c0*/  LOP3.LUT R4, R0, R17, RZ, 0xfc, !PT ;  /* 0x0000001100047212 */ /* 0x000fe400078efcff */
[C-C-:B------:R-:W-:Y:S02]  /*109d0*/  PRMT R10, R6.reuse, 0x6420, R7.reuse ;  /* 0x00006420060a7816 */ /* 0x140fe40000000007 */
[----:B------:R-:W-:Y:S01]  /*109e0*/  PRMT R11, R6, 0x7531, R7 ;  /* 0x00007531060b7816 */ /* 0x000fe20000000007 */
[----:B------:R-:W-:-:S02]  /*109f0*/  IMAD.IADD R14, R19, 0x1, R4 ;  /* 0x00000001130e7824 */ /* 0x000fc400078e0204 */
[----:B------:R-:W-:Y:S01]  /*10a00*/  IMAD.IADD R4, R18, 0x1, R3 ;  /* 0x0000000112047824 */ /* 0x000fe200078e0203 */
[C---:B------:R-:W-:Y:S02]  /*10a10*/  LOP3.LUT R3, R13.reuse, R17, RZ, 0xfc, !PT ;  /* 0x000000110d037212 */ /* 0x040fe400078efcff */
[----:B------:R0:W-:Y:S01]  /*10a20*/  STSM.16.M88.4 [R14], R8 ;  /* 0x000000080e007844 */ /* 0x0001e20000000200 */
[----:B------:R-:W-:Y:S02]  /*10a30*/  LOP3.LUT R13, R13, R16, RZ, 0xfc, !PT ;  /* 0x000000100d0d7212 */ /* 0x000fe400078efcff */
[----:B------:R-:W-:Y:S01]  /*10a40*/  IMAD.IADD R3, R19, 0x1, R3 ;  /* 0x0000000113037824 */ /* 0x000fe200078e0203 */
[----:B------:R-:W2:Y:S01]  /*10a50*/  LDSM.16.MT88.4 R4, [R4+0xf200] ;  /* 0x00f200000404783b */ /* 0x000ea20000004200 */
[----:B0-----:R-:W-:Y:S01]  /*10a60*/  VIADD R14, R0, 0x5800 ;  /* 0x00005800000e7836 */ /* 0x001fe20000000000 */
[C-C-:B--2---:R-:W-:Y:S02]  /*10a70*/  PRMT R8, R4.reuse, 0x6420, R5.reuse ;  /* 0x0000642004087816 */ /* 0x144fe40000000005 */
[----:B------:R-:W-:-:S02]  /*10a80*/  PRMT R9, R4, 0x7531, R5 ;  /* 0x0000753104097816 */ /* 0x000fc40000000005 */
[----:B------:R-:W-:Y:S02]  /*10a90*/  LOP3.LUT R5, R20, R16, RZ, 0xfc, !PT ;  /* 0x0000001014057212 */ /* 0x000fe400078efcff */
[C-C-:B------:R-:W-:Y:S02]  /*10aa0*/  PRMT R10, R6.reuse, 0x6420, R7.reuse ;  /* 0x00006420060a7816 */ /* 0x140fe40000000007 */
[----:B------:R-:W-:Y:S01]  /*10ab0*/  PRMT R11, R6, 0x7531, R7 ;  /* 0x00007531060b7816 */ /* 0x000fe20000000007 */
[----:B------:R-:W-:Y:S01]  /*10ac0*/  IMAD.IADD R5, R18, 0x1, R5 ;  /* 0x0000000112057824 */ /* 0x000fe200078e0205 */
[----:B------:R-:W-:-:S03]  /*10ad0*/  LOP3.LUT R20, R20, R17, RZ, 0xfc, !PT ;  /* 0x0000001114147212 */ /* 0x000fc600078efcff */
[----:B------:R0:W-:Y:S02]  /*10ae0*/  STSM.16.M88.4 [R3], R8 ;  /* 0x0000000803007844 */ /* 0x0001e40000000200 */
[----:B------:R-:W-:Y:S02]  /*10af0*/  IMAD.IADD R20, R19, 0x1, R20 ;  /* 0x0000000113147824 */ /* 0x000fe400078e0214 */
[----:B------:R-:W2:Y:S01]  /*10b00*/  LDSM.16.MT88.4 R4, [R5+0xf200] ;  /* 0x00f200000504783b */ /* 0x000ea20000004200 */
[----:B0-----:R-:W-:Y:S01]  /*10b10*/  VIADD R3, R0, 0x1000 ;  /* 0x0000100000037836 */ /* 0x001fe20000000000 */
[C-C-:B--2---:R-:W-:Y:S02]  /*10b20*/  PRMT R8, R4.reuse, 0x6420, R5.reuse ;  /* 0x0000642004087816 */ /* 0x144fe40000000005 */
[----:B------:R-:W-:Y:S02]  /*10b30*/  PRMT R9, R4, 0x7531, R5 ;  /* 0x0000753104097816 */ /* 0x000fe40000000005 */
[----:B------:R-:W-:-:S02]  /*10b40*/  LOP3.LUT R4, R3, R17, RZ, 0xfc, !PT ;  /* 0x0000001103047212 */ /* 0x000fc400078efcff */
[C-C-:B------:R-:W-:Y:S02]  /*10b50*/  PRMT R10, R6.reuse, 0x6420, R7.reuse ;  /* 0x00006420060a7816 */ /* 0x140fe40000000007 */
[----:B------:R-:W-:Y:S01]  /*10b60*/  PRMT R11, R6, 0x7531, R7 ;  /* 0x00007531060b7816 */ /* 0x000fe20000000007 */
[----:B------:R-:W-:Y:S01]  /*10b70*/  IMAD.IADD R4, R19, 0x1, R4 ;  /* 0x0000000113047824 */ /* 0x000fe200078e0204 */
[----:B------:R-:W-:Y:S01]  /*10b80*/  LOP3.LUT R3, R3, R16, RZ, 0xfc, !PT ;  /* 0x0000001003037212 */ /* 0x000fe200078efcff */
[----:B------:R-:W-:Y:S02]  /*10b90*/  IMAD.IADD R6, R18, 0x1, R13 ;  /* 0x0000000112067824 */ /* 0x000fe400078e020d */
[----:B------:R-:W-:Y:S01]  /*10ba0*/  VIADD R13, R0, 0x1800 ;  /* 0x00001800000d7836 */ /* 0x000fe20000000000 */
[----:B------:R-:W-:Y:S04]  /*10bb0*/  STSM.16.M88.4 [R4], R8 ;  /* 0x0000000804007844 */ /* 0x000fe80000000200 */
[----:B------:R-:W0:Y:S02]  /*10bc0*/  LDSM.16.MT88.4 R4, [R6+0xf200] ;  /* 0x00f200000604783b */ /* 0x000e240000004200 */
[----:B0-----:R-:W-:-:S02]  /*10bd0*/  PRMT R8, R4, 0x6420, R5 ;  /* 0x0000642004087816 */ /* 0x001fc40000000005 */
[----:B------:R-:W-:Y:S02]  /*10be0*/  PRMT R9, R4, 0x7531, R5 ;  /* 0x0000753104097816 */ /* 0x000fe40000000005 */
[-C--:B------:R-:W-:Y:S02]  /*10bf0*/  LOP3.LUT R4, R13, R17.reuse, RZ, 0xfc, !PT ;  /* 0x000000110d047212 */ /* 0x080fe400078efcff */
[----:B------:R-:W-:Y:S02]  /*10c00*/  LOP3.LUT R5, R21, R16, RZ, 0xfc, !PT ;  /* 0x0000001015057212 */ /* 0x000fe400078efcff */
[C-C-:B------:R-:W-:Y:S01]  /*10c10*/  PRMT R10, R6.reuse, 0x6420, R7.reuse ;  /* 0x00006420060a7816 */ /* 0x140fe20000000007 */
[----:B------:R-:W-:Y:S01]  /*10c20*/  IMAD.IADD R4, R19, 0x1, R4 ;  /* 0x0000000113047824 */ /* 0x000fe200078e0204 */
[----:B------:R-:W-:Y:S01]  /*10c30*/  PRMT R11, R6, 0x7531, R7 ;  /* 0x00007531060b7816 */ /* 0x000fe20000000007 */
[----:B------:R-:W-:Y:S01]  /*10c40*/  IMAD.IADD R5, R18, 0x1, R5 ;  /* 0x0000000112057824 */ /* 0x000fe200078e0205 */
[----:B------:R-:W-:-:S02]  /*10c50*/  LOP3.LUT R21, R21, R17, RZ, 0xfc, !PT ;  /* 0x0000001115157212 */ /* 0x000fc400078efcff */
[----:B------:R-:W-:Y:S01]  /*10c60*/  LOP3.LUT R13, R13, R16, RZ, 0xfc, !PT ;  /* 0x000000100d0d7212 */ /* 0x000fe200078efcff */
[----:B------:R-:W-:Y:S02]  /*10c70*/  STSM.16.M88.4 [R4], R8 ;  /* 0x0000000804007844 */ /* 0x000fe40000000200 */
[----:B------:R-:W-:Y:S02]  /*10c80*/  IMAD.IADD R21, R19, 0x1, R21 ;  /* 0x0000000113157824 */ /* 0x000fe400078e0215 */
[----:B------:R-:W0:Y:S02]  /*10c90*/  LDSM.16.MT88.4 R4, [R5+0xf200] ;  /* 0x00f200000504783b */ /* 0x000e240000004200 */
[C-C-:B0-----:R-:W-:Y:S02]  /*10ca0*/  PRMT R8, R4.reuse, 0x6420, R5.reuse ;  /* 0x0000642004087816 */ /* 0x141fe40000000005 */
[----:B------:R-:W-:Y:S02]  /*10cb0*/  PRMT R9, R4, 0x7531, R5 ;  /* 0x0000753104097816 */ /* 0x000fe40000000005 */
[----:B------:R-:W-:-:S02]  /*10cc0*/  LOP3.LUT R4, R15, R17, RZ, 0xfc, !PT ;  /* 0x000000110f047212 */ /* 0x000fc400078efcff */
[C-C-:B------:R-:W-:Y:S02]  /*10cd0*/  PRMT R10, R6.reuse, 0x6420, R7.reuse ;  /* 0x00006420060a7816 */ /* 0x140fe40000000007 */
[----:B------:R-:W-:Y:S01]  /*10ce0*/  PRMT R11, R6, 0x7531, R7 ;  /* 0x00007531060b7816 */ /* 0x000fe20000000007 */
[----:B------:R-:W-:Y:S01]  /*10cf0*/  IMAD.IADD R4, R19, 0x1, R4 ;  /* 0x0000000113047824 */ /* 0x000fe200078e0204 */
[----:B------:R-:W-:-:S04]  /*10d00*/  LOP3.LUT R15, R15, R16, RZ, 0xfc, !PT ;  /* 0x000000100f0f7212 */ /* 0x000fc800078efcff */
[----:B------:R0:W-:Y:S01]  /*10d10*/  STSM.16.M88.4 [R4], R8 ;  /* 0x0000000804007844 */ /* 0x0001e20000000200 */
[----:B------:R-:W-:Y:S01]  /*10d20*/  IMAD.IADD R15, R18, 0x1, R15 ;  /* 0x00000001120f7824 */ /* 0x000fe200078e020f */
[C---:B0-----:R-:W-:Y:S02]  /*10d30*/  LOP3.LUT R4, R14.reuse, R16, RZ, 0xfc, !PT ;  /* 0x000000100e047212 */ /* 0x041fe400078efcff */
[----:B------:R-:W-:-:S03]  /*10d40*/  LOP3.LUT R14, R14, R17, RZ, 0xfc, !PT ;  /* 0x000000110e0e7212 */ /* 0x000fc600078efcff */
[----:B------:R-:W-:Y:S02]  /*10d50*/  IMAD.IADD R4, R18, 0x1, R4 ;  /* 0x0000000112047824 */ /* 0x000fe400078e0204 */
[----:B------:R-:W-:-:S04]  /*10d60*/  IMAD.IADD R14, R19, 0x1, R14 ;  /* 0x00000001130e7824 */ /* 0x000fc800078e020e */
[----:B------:R-:W0:Y:S02]  /*10d70*/  LDSM.16.MT88.4 R4, [R4+0xf200] ;  /* 0x00f200000404783b */ /* 0x000e240000004200 */
[C-C-:B0-----:R-:W-:Y:S02]  /*10d80*/  PRMT R10, R6.reuse, 0x6420, R7.reuse ;  /* 0x00006420060a7816 */ /* 0x141fe40000000007 */
[----:B------:R-:W-:Y:S01]  /*10d90*/  PRMT R11, R6, 0x7531, R7 ;  /* 0x00007531060b7816 */ /* 0x000fe20000000007 */
[----:B------:R-:W-:Y:S01]  /*10da0*/  IMAD.IADD R6, R18, 0x1, R3 ;  /* 0x0000000112067824 */ /* 0x000fe200078e0203 */
[--C-:B------:R-:W-:Y:S01]  /*10db0*/  PRMT R8, R4, 0x6420, R5.reuse ;  /* 0x0000642004087816 */ /* 0x100fe20000000005 */
[----:B------:R-:W-:Y:S01]  /*10dc0*/  VIADD R3, R0, 0x3800 ;  /* 0x0000380000037836 */ /* 0x000fe20000000000 */
[----:B------:R-:W-:-:S05]  /*10dd0*/  PRMT R9, R4, 0x7531, R5 ;  /* 0x0000753104097816 */ /* 0x000fca0000000005 */
[----:B------:R0:W-:Y:S04]  /*10de0*/  STSM.16.M88.4 [R12], R8 ;  /* 0x000000080c007844 */ /* 0x0001e80000000200 */
        /* <DEDUP_REMOVED lines=23> */
[C---:B0-----:R-:W-:Y:S02]  /*10f60*/  LOP3.LUT R3, R21.reuse, R17, RZ, 0xfc, !PT ;  /* 0x0000001115037212 */ /* 0x041fe400078efcff */
[----:B------:R-:W-:-:S03]  /*10f70*/  LOP3.LUT R21, R21, R16, RZ, 0xfc, !PT ;  /* 0x0000001015157212 */ /* 0x000fc600078efcff */
[----:B------:R-:W-:Y:S01]  /*10f80*/  IMAD.IADD R3, R19, 0x1, R3 ;  /* 0x0000000113037824 */ /* 0x000fe200078e0203 */
[C-C-:B--2---:R-:W-:Y:S02]  /*10f90*/  PRMT R10, R6.reuse, 0x6420, R7.reuse ;  /* 0x00006420060a7816 */ /* 0x144fe40000000007 */
[----:B------:R-:W-:Y:S01]  /*10fa0*/  PRMT R11, R6, 0x7531, R7 ;  /* 0x00007531060b7816 */ /* 0x000fe20000000007 */
[----:B------:R-:W-:Y:S01]  /*10fb0*/  IMAD.IADD R6, R18, 0x1, R13 ;  /* 0x0000000112067824 */ /* 0x000fe200078e020d */
[--C-:B------:R-:W-:Y:S01]  /*10fc0*/  PRMT R8, R4, 0x6420, R5.reuse ;  /* 0x0000642004087816 */ /* 0x100fe20000000005 */
[----:B------:R-:W-:Y:S01]  /*10fd0*/  VIADD R13, R0, 0x6800 ;  /* 0x00006800000d7836 */ /* 0x000fe20000000000 */
[----:B------:R-:W-:-:S05]  /*10fe0*/  PRMT R9, R4, 0x7531, R5 ;  /* 0x0000753104097816 */ /* 0x000fca0000000005 */
[----:B------:R0:W-:Y:S04]  /*10ff0*/  STSM.16.M88.4 [R3], R8 ;  /* 0x0000000803007844 */ /* 0x0001e80000000200 */
[----:B------:R-:W2:Y:S01]  /*11000*/  LDSM.16.MT88.4 R4, [R6+0xf200] ;  /* 0x00f200000604783b */ /* 0x000ea20000004200 */
[C---:B0-----:R-:W-:Y:S02]  /*11010*/  VIADD R3, R0.reuse, 0x4800 ;  /* 0x0000480000037836 */ /* 0x041fe40000000000 */
[----:B------:R-:W-:Y:S01]  /*11020*/  VIADD R0, R0, 0x7000 ;  /* 0x0000700000007836 */ /* 0x000fe20000000000 */
[C-C-:B--2---:R-:W-:Y:S02]  /*11030*/  PRMT R8, R4.reuse, 0x6420, R5.reuse ;  /* 0x0000642004087816 */ /* 0x144fe40000000005 */
[----:B------:R-:W-:-:S02]  /*11040*/  PRMT R9, R4, 0x7531, R5 ;  /* 0x0000753104097816 */ /* 0x000fc40000000005 */
[----:B------:R-:W-:Y:S02]  /*11050*/  LOP3.LUT R4, R3, R17, RZ, 0xfc, !PT ;  /* 0x0000001103047212 */ /* 0x000fe400078efcff */
[C-C-:B------:R-:W-:Y:S02]  /*11060*/  PRMT R10, R6.reuse, 0x6420, R7.reuse ;  /* 0x00006420060a7816 */ /* 0x140fe40000000007 */
[----:B------:R-:W-:Y:S01]  /*11070*/  PRMT R11, R6, 0x7531, R7 ;  /* 0x00007531060b7816 */ /* 0x000fe20000000007 */
[----:B------:R-:W-:Y:S01]  /*11080*/  IMAD.IADD R4, R19, 0x1, R4 ;  /* 0x0000000113047824 */ /* 0x000fe200078e0204 */
[----:B------:R-:W-:Y:S01]  /*11090*/  LOP3.LUT R3, R3, R16, RZ, 0xfc, !PT ;  /* 0x0000001003037212 */ /* 0x000fe200078efcff */
[----:B------:R-:W-:-:S03]  /*110a0*/  IMAD.IADD R7, R18, 0x1, R21 ;  /* 0x0000000112077824 */ /* 0x000fc600078e0215 */
[----:B------:R-:W-:Y:S04]  /*110b0*/  STSM.16.M88.4 [R4], R8 ;  /* 0x0000000804007844 */ /* 0x000fe80000000200 */
[----:B------:R-:W0:Y:S02]  /*110c0*/  LDSM.16.MT88.4 R4, [R7+0xf200] ;  /* 0x00f200000704783b */ /* 0x000e240000004200 */
[C-C-:B0-----:R-:W-:Y:S02]  /*110d0*/  PRMT R8, R4.reuse, 0x6420, R5.reuse ;  /* 0x0000642004087816 */ /* 0x141fe40000000005 */
[----:B------:R-:W-:Y:S02]  /*110e0*/  PRMT R9, R4, 0x7531, R5 ;  /* 0x0000753104097816 */ /* 0x000fe40000000005 */
[----:B------:R-:W-:-:S02]  /*110f0*/  LOP3.LUT R5, R13, R16, RZ, 0xfc, !PT ;  /* 0x000000100d057212 */ /* 0x000fc400078efcff */
[C-C-:B------:R-:W-:Y:S02]  /*11100*/  PRMT R10, R6.reuse, 0x6420, R7.reuse ;  /* 0x00006420060a7816 */ /* 0x140fe40000000007 */
[----:B------:R-:W-:Y:S01]  /*11110*/  PRMT R11, R6, 0x7531, R7 ;  /* 0x00007531060b7816 */ /* 0x000fe20000000007 */
[----:B------:R-:W-:Y:S01]  /*11120*/  IMAD.IADD R21, R18, 0x1, R5 ;  /* 0x0000000112157824 */ /* 0x000fe200078e0205 */
[----:B------:R-:W-:-:S03]  /*11130*/  LOP3.LUT R13, R13, R17, RZ, 0xfc, !PT ;  /* 0x000000110d0d7212 */ /* 0x000fc600078efcff */
[----:B------:R-:W-:Y:S02]  /*11140*/  STSM.16.M88.4 [R20], R8 ;  /* 0x0000000814007844 */ /* 0x000fe40000000200 */
[----:B------:R-:W-:Y:S02]  /*11150*/  IMAD.IADD R13, R19, 0x1, R13 ;  /* 0x00000001130d7824 */ /* 0x000fe400078e020d */
[----:B------:R-:W0:Y:S02]  /*11160*/  LDSM.16.MT88.4 R4, [R21+0xf200] ;  /* 0x00f200001504783b */ /* 0x000e240000004200 */
[C-C-:B0-----:R-:W-:Y:S02]  /*11170*/  PRMT R8, R4.reuse, 0x6420, R5.reuse ;  /* 0x0000642004087816 */ /* 0x141fe40000000005 */
[----:B------:R-:W-:Y:S02]  /*11180*/  PRMT R9, R4, 0x7531, R5 ;  /* 0x0000753104097816 */ /* 0x000fe40000000005 */
[----:B------:R-:W-:-:S02]  /*11190*/  PRMT R10, R6, 0x6420, R7 ;  /* 0x00006420060a7816 */ /* 0x000fc40000000007 */
[----:B------:R-:W-:-:S05]  /*111a0*/  PRMT R11, R6, 0x7531, R7 ;  /* 0x00007531060b7816 */ /* 0x000fca0000000007 */
[----:B------:R-:W-:Y:S04]  /*111b0*/  STSM.16.M88.4 [R14], R8 ;  /* 0x000000080e007844 */ /* 0x000fe80000000200 */
[----:B------:R-:W0:Y:S02]  /*111c0*/  LDSM.16.MT88.4 R4, [R15+0xf200] ;  /* 0x00f200000f04783b */ /* 0x000e240000004200 */
[C-C-:B0-----:R-:W-:Y:S02]  /*111d0*/  PRMT R8, R4.reuse, 0x6420, R5.reuse ;  /* 0x0000642004087816 */ /* 0x141fe40000000005 */
[----:B------:R-:W-:Y:S01]  /*111e0*/  PRMT R9, R4, 0x7531, R5 ;  /* 0x0000753104097816 */ /* 0x000fe20000000005 */
[----:B------:R-:W-:Y:S01]  /*111f0*/  IMAD.IADD R4, R18, 0x1, R3 ;  /* 0x0000000112047824 */ /* 0x000fe200078e0203 */
[----:B------:R-:W-:-:S02]  /*11200*/  PRMT R10, R6, 0x6420, R7 ;  /* 0x00006420060a7816 */ /* 0x000fc40000000007 */
[----:B------:R-:W-:Y:S02]  /*11210*/  PRMT R11, R6, 0x7531, R7 ;  /* 0x00007531060b7816 */ /* 0x000fe40000000007 */
[C---:B------:R-:W-:Y:S02]  /*11220*/  LOP3.LUT R3, R0.reuse, R16, RZ, 0xfc, !PT ;  /* 0x0000001000037212 */ /* 0x040fe400078efcff */
[----:B------:R-:W-:Y:S01]  /*11230*/  LOP3.LUT R0, R0, R17, RZ, 0xfc, !PT ;  /* 0x0000001100007212 */ /* 0x000fe200078efcff */
[----:B------:R-:W-:Y:S02]  /*11240*/  STSM.16.M88.4 [R12], R8 ;  /* 0x000000080c007844 */ /* 0x000fe40000000200 */
[----:B------:R-:W-:Y:S02]  /*11250*/  IMAD.IADD R3, R18, 0x1, R3 ;  /* 0x0000000112037824 */ /* 0x000fe400078e0203 */
[----:B------:R-:W0:Y:S01]  /*11260*/  LDSM.16.MT88.4 R4, [R4+0xf200] ;  /* 0x00f200000404783b */ /* 0x000e220000004200 */
[----:B------:R-:W-:Y:S01]  /*11270*/  IMAD.IADD R0, R19, 0x1, R0 ;  /* 0x0000000113007824 */ /* 0x000fe200078e0200 */
        /* <DEDUP_REMOVED lines=9> */
[----:B------:R-:W-:-:S05]  /*11310*/  PRMT R11, R6, 0x7531, R7 ;  /* 0x00007531060b7816 */ /* 0x000fca0000000007 */
[----:B------:R0:W-:Y:S01]  /*11320*/  STSM.16.M88.4 [R0], R8 ;  /* 0x0000000800007844 */ /* 0x0001e20000000200 */
[----:B------:R-:W-:Y:S01]  /*11330*/  @!PT LDS RZ, [RZ] ;  /* 0x00000000fffff984 */ /* 0x000fe20000000800 */
[----:B------:R-:W-:Y:S01]  /*11340*/  @!PT LDS RZ, [RZ] ;  /* 0x00000000fffff984 */ /* 0x000fe20000000800 */
[----:B------:R-:W-:Y:S01]  /*11350*/  @!PT LDS RZ, [RZ] ;  /* 0x00000000fffff984 */ /* 0x000fe20000000800 */
[----:B------:R-:W-:Y:S01]  /*11360*/  @!PT LDS RZ, [RZ] ;  /* 0x00000000fffff984 */ /* 0x000fe20000000800 */
[----:B------:R2:W-:Y:S06]  /*11370*/  MEMBAR.ALL.CTA ;  /* 0x0000000000007992 */ /* 0x0005ec0000008000 */
[----:B--2---:R-:W2:Y:S01]  /*11380*/  FENCE.VIEW.ASYNC.S ;  /* 0x00000000000073c6 */ /* 0x004ea20000000000 */
[----:B------:R-:W-:Y:S05]  /*11390*/  @!P1 BRA `(.L_x_3930) ;  /* 0x0000000000049947 */ /* 0x000fea0003800000 */
[----:B------:R-:W-:Y:S01]  /*113a0*/  BPT.TRAP 0x1 ;  /* 0x000000040000795c */ /* 0x000fe20000300000 */
.L_x_3930:
[----:B--2---:R2:W-:Y:S01]  /*113b0*/  SYNCS.ARRIVE.TRANS64.A1T0 RZ, [R2+URZ+0x33450], RZ ;  /* 0x033450ff02ff79a7 */ /* 0x0045e2000810003f */
[----:B------:R-:W-:Y:S06]  /*113c0*/  BAR.SYNC.DEFER_BLOCKING 0x2, 0x80 ;  /* 0x0082000000007b1d */ /* 0x000fec0000010000 */
[----:B------:R-:W-:Y:S05]  /*113d0*/  @!P0 BRA `(.L_x_3931) ;  /* 0x0000000000048947 */ /* 0x000fea0003800000 */
[----:B------:R-:W-:Y:S01]  /*113e0*/  BPT.TRAP 0x1 ;  /* 0x000000040000795c */ /* 0x000fe20000300000 */
.L_x_3931:
[----:B0-----:R-:W3:Y:S01]  /*113f0*/  LDL R0, [R1+0x8] ;  /* 0x0000080001007983 */ /* 0x001ee20000100800 */
[----:B--2---:R-:W-:Y:S02]  /*11400*/  VIADD R2, R2, 0x33480 ;  /* 0x0003348002027836 */ /* 0x004fe40000000000 */
[----:B------:R-:W-:Y:S02]  /*11410*/  IMAD.MOV.U32 R21, RZ, RZ, R34 ;  /* 0x000000ffff157224 */ /* 0x000fe400078e0022 */
[----:B------:R-:W-:Y:S01]  /*11420*/  IMAD.MOV.U32 R20, RZ, RZ, R31 ;  /* 0x000000ffff147224 */ /* 0x000fe200078e001f */
[----:B---3--:R-:W-:-:S04]  /*11430*/  PRMT R2, R0, 0x654, R2 ;  /* 0x0000065400027816 */ /* 0x008fc80000000002 */
[----:B------:R3:W-:Y:S01]  /*11440*/  SYNCS.ARRIVE.TRANS64.RED.A1T0 RZ, [R2+URZ], RZ ;  /* 0x000000ff02ff79a7 */ /* 0x0007e2000810043f */
[----:B------:R-:W-:Y:S05]  /*11450*/  @P2 BRA `(.L_x_3932) ;  /* 0xffffffe000a82947 */ /* 0x000fea000383ffff */
.L_x_3912:
[----:B------:R-:W3:Y:S01]  /*11460*/  S2R R0, SR_TID.X ;  /* 0x0000000000007919 */ /* 0x000ee20000002100 */
[----:B------:R-:W-:Y:S01]  /*11470*/  BSSY B0, `(.L_x_3933) ;  /* 0x0000012000007945 */ /* 0x000fe20003800000 */
[----:B---3--:R-:W-:Y:S01]  /*11480*/  LOP3.LUT R2, R0, 0x7f, RZ, 0xc0, !PT ;  /* 0x0000007f00027812 */ /* 0x008fe200078ec0ff */
[----:B------:R-:W-:-:S03]  /*11490*/  IMAD.U32 R0, RZ, RZ, UR47 ;  /* 0x0000002fff007e24 */ /* 0x000fc6000f8e00ff */
[----:B------:R-:W-:Y:S02]  /*114a0*/  ISETP.NE.AND P1, PT, R2, RZ, PT ;  /* 0x000000ff0200720c */ /* 0x000fe40003f25270 */
[----:B------:R-:W-:-:S11]  /*114b0*/  ISETP.NE.AND P0, PT, R0, 0x3, PT ;  /* 0x000000030000780c */ /* 0x000fd60003f05270 */
[----:B------:R-:W-:Y:S05]  /*114c0*/  @P1 BRA `(.L_x_3934) ;  /* 0x0000000000301947 */ /* 0x000fea0003800000 */
[----:B------:R-:W3:Y:S01]  /*114d0*/  S2R R5, SR_LANEID ;  /* 0x0000000000057919 */ /* 0x000ee20000000000 */
[----:B------:R-:W-:Y:S01]  /*114e0*/  VOTEU.ANY UR4, UPT, PT ;  /* 0x0000000000047886 */ /* 0x000fe200038e0100 */
[----:B0-----:R-:W0:Y:S01]  /*114f0*/  LDC.64 R2, c[0x0][0xc60] ;  /* 0x00031800ff027b82 */ /* 0x001e220000000a00 */
[----:B------:R-:W3:Y:S02]  /*11500*/  FLO.U32 R0, UR4 ;  /* 0x0000000400007d00 */ /* 0x000ee400080e0000 */
[----:B---3--:R-:W-:-:S06]  /*11510*/  ISETP.EQ.U32.AND P1, PT, R0, R5, PT ;  /* 0x000000050000720c */ /* 0x008fcc0003f22070 */
[----:B------:R-:W0:Y:S07]  /*11520*/  POPC R5, UR4 ;  /* 0x0000000400057d09 */ /* 0x000e2e0008000000 */
[----:B0-----:R-:W3:Y:S01]  /*11530*/  @P1 ATOMG.E.ADD.STRONG.GPU PT, R3, desc[UR50][R2.64], R5 ;  /* 0x00000005020319a8 */ /* 0x001ee200081ee1f2 */
[----:B------:R-:W0:Y:S02]  /*11540*/  S2R R4, SR_LTMASK ;  /* 0x0000000000047919 */ /* 0x000e240000003900 */
[----:B0-----:R-:W-:-:S04]  /*11550*/  LOP3.LUT R4, R4, UR4, RZ, 0xc0, !PT ;  /* 0x0000000404047c12 */ /* 0x001fc8000f8ec0ff */
[----:B------:R-:W0:Y:S01]  /*11560*/  POPC R7, R4 ;  /* 0x0000000400077309 */ /* 0x000e220000000000 */
[----:B---3--:R-:W0:Y:S02]  /*11570*/  SHFL.IDX PT, R0, R3, R0, 0x1f ;  /* 0x00001f0003007589 */ /* 0x008e2400000e0000 */
[----:B0-----:R-:W-:-:S07]  /*11580*/  IADD3 R24, R0, UR48, R7 ;  /* 0x0000003000187c10 */ /* 0x001fce000fffe007 */
.L_x_3934:
[----:B------:R-:W-:Y:S05]  /*11590*/  BSYNC B0 ;  /* 0x0000000000007941 */ /* 0x000fea0003800000 */
.L_x_3933:
[----:B------:R-:W-:Y:S05]  /*115a0*/  @!P0 BRA `(.L_x_3935) ;  /* 0x0000000000048947 */ /* 0x000fea0003800000 */
[----:B------:R-:W-:Y:S01]  /*115b0*/  BPT.TRAP 0x1 ;  /* 0x000000040000795c */ /* 0x000fe20000300000 */
.L_x_3935:
[----:B0-----:R-:W-:Y:S01]  /*115c0*/  LOP3.LUT R3, R34, 0x1, RZ, 0x3c, !PT ;  /* 0x0000000122037812 */ /* 0x001fe200078e3cff */
[----:B------:R-:W-:Y:S01]  /*115d0*/  IMAD R0, R31, 0x8, R18 ;  /* 0x000000081f007824 */ /* 0x000fe200078e0212 */
[----:B------:R-:W-:Y:S02]  /*115e0*/  BSSY B0, `(.L_x_3936) ;  /* 0x0000004000007945 */ /* 0x000fe40003800000 */
[----:B------:R-:W-:-:S04]  /*115f0*/  SHF.L.U32 R3, R3, 0x1f, RZ ;  /* 0x0000001f03037819 */ /* 0x000fc800000006ff */
[----:B------:R-:W0:Y:S02]  /*11600*/  SYNCS.PHASECHK.TRANS64.TRYWAIT P1, [R0+URZ+0x33470], R3 ;  /* 0x03347003000075a7 */ /* 0x000e24000802017f */
[----:B0-----:R-:W-:Y:S05]  /*11610*/  @!P1 BRA `(.L_x_3937) ;  /* 0x0000003c00c89947 */ /* 0x001fea0003800000 */
.L_x_4036:
[----:B------:R-:W-:Y:S05]  /*11620*/  BSYNC B0 ;  /* 0x0000000000007941 */ /* 0x000fea0003800000 */
.L_x_3936:
[----:B------:R-:W-:-:S05]  /*11630*/  IMAD.U32 R2, RZ, RZ, UR46 ;  /* 0x0000002eff027e24 */ /* 0x000fca000f8e00ff */
[----:B------:R-:W-:-:S13]  /*11640*/  ISETP.NE.AND P1, PT, R2, 0x3, PT ;  /* 0x000000030200780c */ /* 0x000fda0003f25270 */
[----:B------:R-:W-:Y:S05]  /*11650*/  @!P1 BRA `(.L_x_3938) ;  /* 0x0000000000049947 */ /* 0x000fea0003800000 */
[----:B------:R-:W-:Y:S01]  /*11660*/  BPT.TRAP 0x1 ;  /* 0x000000040000795c */ /* 0x000fe20000300000 */
.L_x_3938:
[----:B0-----:R-:W-:-:S04]  /*11670*/  SHF.L.U32 R3, R34, 0x1f, RZ ;  /* 0x0000001f22037819 */ /* 0x001fc800000006ff */
[----:B------:R-:W0:Y:S02]  /*11680*/  SYNCS.PHASECHK.TRANS64.TRYWAIT P1, [R0+URZ+0x33460], R3 ;  /* 0x03346003000075a7 */ /* 0x000e24000802017f */
[----:B0-----:R-:W-:Y:S05]  /*11690*/  @!P1 BRA `(.L_x_3939) ;  /* 0x0000003c00bc9947 */ /* 0x001fea0003800000 */
.L_x_4037:
[----:B------:R-:W-:Y:S01]  /*116a0*/  IMAD R2, R31, 0x7800, RZ ;  /* 0x000078001f027824 */ /* 0x000fe200078e02ff */
[----:B------:R-:W-:Y:S05]  /*116b0*/  WARPSYNC.ALL ;  /* 0x0000000000007948 */ /* 0x000fea0003800000 */
[CC--:B0-----:R-:W-:Y:S01]  /*116c0*/  LOP3.LUT R3, R2.reuse, R16.reuse, RZ, 0xfc, !PT ;  /* 0x0000001002037212 */ /* 0x0c1fe200078efcff */
[C---:B------:R-:W-:Y:S02]  /*116d0*/  VIADD R13, R2.reuse, 0x2800 ;  /* 0x00002800020d7836 */ /* 0x040fe40000000000 */
[----:B------:R-:W-:Y:S02]  /*116e0*/  VIADD R21, R2, 0x5000 ;  /* 0x0000500002157836 */ /* 0x000fe40000000000 */
[----:B------:R-:W-:Y:S01]  /*116f0*/  IMAD.IADD R5, R18, 0x1, R3 ;  /* 0x0000000112057824 */ /* 0x000fe200078e0203 */
[----:B------:R-:W-:Y:S01]  /*11700*/  LOP3.LUT R3, R13, R16, RZ, 0xfc, !PT ;  /* 0x000000100d037212 */ /* 0x000fe200078efcff */
[----:B------:R-:W-:-:S02]  /*11710*/  VIADD R20, R2, 0x2000 ;  /* 0x0000200002147836 */ /* 0x000fc40000000000 */
[----:B------:R-:W-:Y:S02]  /*11720*/  IMAD.U32 R25, RZ, RZ, UR46 ;  /* 0x0000002eff197e24 */ /* 0x000fe4000f8e00ff */
[----:B------:R-:W0:Y:S03]  /*11730*/  LDSM.16.MT88.4 R4, [R5+0xf200] ;  /* 0x00f200000504783b */ /* 0x000e260000004200 */
[----:B------:R-:W-:Y:S02]  /*11740*/  ISETP.NE.AND P1, PT, R25, 0x3, PT ;  /* 0x000000031900780c */ /* 0x000fe40003f25270 */
[C-C-:B0-----:R-:W-:Y:S02]  /*11750*/  PRMT R8, R4.reuse, 0x6420, R5.reuse ;  /* 0x0000642004087816 */ /* 0x141fe40000000005 */
[----:B------:R-:W-:Y:S02]  /*11760*/  PRMT R9, R4, 0x7531, R5 ;  /* 0x0000753104097816 */ /* 0x000fe40000000005 */
[----:B------:R-:W-:-:S02]  /*11770*/  LOP3.LUT R4, R2, R17, RZ, 0xfc, !PT ;  /* 0x0000001102047212 */ /* 0x000fc400078efcff */
[C-C-:B------:R-:W-:Y:S02]  /*11780*/  PRMT R10, R6.reuse, 0x6420, R7.reuse ;  /* 0x00006420060a7816 */ /* 0x140fe40000000007 */
[----:B------:R-:W-:Y:S01]  /*11790*/  PRMT R11, R6, 0x7531, R7 ;  /* 0x00007531060b7816 */ /* 0x000fe20000000007 */
[----:B------:R-:W-:Y:S02]  /*117a0*/  IMAD.IADD R12, R19, 0x1, R4 ;  /* 0x00000001130c7824 */ /* 0x000fe400078e0204 */
[----:B------:R-:W-:Y:S02]  /*117b0*/  IMAD.IADD R6, R18, 0x1, R3 ;  /* 0x0000000112067824 */ /* 0x000fe400078e0203 */
[C---:B------:R-:W-:Y:S01]  /*117c0*/  VIADD R3, R2.reuse, 0x800 ;  /* 0x0000080002037836 */ /* 0x040fe20000000000 */
[----:B------:R0:W-:Y:S04]  /*117d0*/  STSM.16.M88.4 [R12], R8 ;  /* 0x000000080c007844 */ /* 0x0001e80000000200 */
[----:B------:R-:W3:Y:S01]  /*117e0*/  LDSM.16.MT88.4 R4, [R6+0xf200] ;  /* 0x00f200000604783b */ /* 0x000ee20000004200 */
[----:B0-----:R-:W-:Y:S01]  /*117f0*/  VIADD R12, R2, 0x1000 ;  /* 0x00001000020c7836 */ /* 0x001fe20000000000 */
[----:B---3--:R-:W-:-:S02]  /*11800*/  PRMT R8, R4, 0x6420, R5 ;  /* 0x0000642004087816 */ /* 0x008fc40000000005 */
[----:B------:R-:W-:Y:S02]  /*11810*/  PRMT R9, R4, 0x7531, R5 ;  /* 0x0000753104097816 */ /* 0x000fe40000000005 */
[----:B------:R-:W-:Y:S02]  /*11820*/  LOP3.LUT R4, R3, R17, RZ, 0xfc, !PT ;  /* 0x0000001103047212 */ /* 0x000fe400078efcff */
[-C--:B------:R-:W-:Y:S02]  /*11830*/  LOP3.LUT R5, R21, R16.reuse, RZ, 0xfc, !PT ;  /* 0x0000001015057212 */ /* 0x080fe400078efcff */
[C-C-:B------:R-:W-:Y:S01]  /*11840*/  PRMT R10, R6.reuse, 0x6420, R7.reuse ;  /* 0x00006420060a7816 */ /* 0x140fe20000000007 */
[----:B--2---:R-:W-:Y:S01]  /*11850*/  IMAD.IADD R14, R19, 0x1, R4 ;  /* 0x00000001130e7824 */ /* 0x004fe200078e0204 */
[----:B------:R-:W-:Y:S01]  /*11860*/  PRMT R11, R6, 0x7531, R7 ;  /* 0x00007531060b7816 */ /* 0x000fe20000000007 */
[----:B------:R-:W-:Y:S01]  /*11870*/  IMAD.IADD R5, R18, 0x1, R5 ;  /* 0x0000000112057824 */ /* 0x000fe200078e0205 */
[----:B------:R-:W-:-:S03]  /*11880*/  LOP3.LUT R3, R3, R16, RZ, 0xfc, !PT ;  /* 0x0000001003037212 */ /* 0x000fc600078efcff */
        /* <DEDUP_REMOVED lines=12> */
[----:B------:R-:W2:Y:S01]  /*11950*/  LDSM.16.MT88.4 R4, [R6+0xf200] ;  /* 0x00f200000604783b */ /* 0x000ea20000004200 */
[----:B0-----:R-:W-:Y:S01]  /*11960*/  VIADD R15, R2, 0x5800 ;  /* 0x00005800020f7836 */ /* 0x001fe20000000000 */
[----:B--2---:R-:W-:-:S02]  /*11970*/  PRMT R8, R4, 0x6420, R5 ;  /* 0x0000642004087816 */ /* 0x004fc40000000005 */
[----:B------:R-:W-:Y:S02]  /*11980*/  PRMT R9, R4, 0x7531, R5 ;  /* 0x0000753104097816 */ /* 0x000fe40000000005 */
[----:B------:R-:W-:Y:S02]  /*11990*/  LOP3.LUT R4, R14, R17, RZ, 0xfc, !PT ;  /* 0x000000110e047212 */ /* 0x000fe400078efcff */
[----:B------:R-:W-:Y:S02]  /*119a0*/  LOP3.LUT R5, R3, R16, RZ, 0xfc, !PT ;  /* 0x0000001003057212 */ /* 0x000fe400078efcff */
[C-C-:B------:R-:W-:Y:S01]  /*119b0*/  PRMT R10, R6.reuse, 0x6420, R7.reuse ;  /* 0x00006420060a7816 */ /* 0x140fe20000000007 */
[----:B------:R-:W-:Y:S01]  /*119c0*/  IMAD.IADD R22, R19, 0x1, R4 ;  /* 0x0000000113167824 */ /* 0x000fe200078e0204 */
[----:B------:R-:W-:Y:S01]  /*119d0*/  PRMT R11, R6, 0x7531, R7 ;  /* 0x00007531060b7816 */ /* 0x000fe20000000007 */
[----:B------:R-:W-:-:S04]  /*119e0*/  IMAD.IADD R6, R18, 0x1, R5 ;  /* 0x0000000112067824 */ /* 0x000fc800078e0205 */
[----:B------:R-:W-:Y:S04]  /*119f0*/  STSM.16.M88.4 [R22], R8 ;  /* 0x0000000816007844 */ /* 0x000fe80000000200 */
[----:B------:R-:W0:Y:S02]  /*11a00*/  LDSM.16.MT88.4 R4, [R6+0xf200] ;  /* 0x00f200000604783b */ /* 0x000e240000004200 */
[C-C-:B0-----:R-:W-:Y:S02]  /*11a10*/  PRMT R8, R4.reuse, 0x6420, R5.reuse ;  /* 0x0000642004087816 */ /* 0x141fe40000000005 */
[----:B------:R-:W-:Y:S02]  /*11a20*/  PRMT R9, R4, 0x7531, R5 ;  /* 0x0000753104097816 */ /* 0x000fe40000000005 */
[----:B------:R-:W-:-:S02]  /*11a30*/  LOP3.LUT R4, R20, R17, RZ, 0xfc, !PT ;  /* 0x0000001114047212 */ /* 0x000fc400078efcff */
[----:B------:R-:W-:Y:S02]  /*11a40*/  LOP3.LUT R5, R15, R16, RZ, 0xfc, !PT ;  /* 0x000000100f057212 */ /* 0x000fe400078efcff */
[C-C-:B------:R-:W-:Y:S01]  /*11a50*/  PRMT R10, R6.reuse, 0x6420, R7.reuse ;  /* 0x00006420060a7816 */ /* 0x140fe20000000007 */
[----:B------:R-:W-:Y:S01]  /*11a60*/  IMAD.IADD R22, R19, 0x1, R4 ;  /* 0x0000000113167824 */ /* 0x000fe200078e0204 */
[----:B------:R-:W-:Y:S01]  /*11a70*/  PRMT R11, R6, 0x7531, R7 ;  /* 0x00007531060b7816 */ /* 0x000fe20000000007 */
[----:B-1----:R-:W-:-:S04]  /*11a80*/  IMAD.IADD R23, R18, 0x1, R5 ;  /* 0x0000000112177824 */ /* 0x002fc800078e0205 */
[----:B------:R-:W-:Y:S04]  /*11a90*/  STSM.16.M88.4 [R22], R8 ;  /* 0x0000000816007844 */ /* 0x000fe80000000200 */
[----:B------:R-:W0:Y:S02]  /*11aa0*/  LDSM.16.MT88.4 R4, [R23+0xf200] ;  /* 0x00f200001704783b */ /* 0x000e240000004200 */
[C-C-:B0-----:R-:W-:Y:S02]  /*11ab0*/  PRMT R8, R4.reuse, 0x6420, R5.reuse ;  /* 0x0000642004087816 */ /* 0x141fe40000000005 */
[----:B------:R-:W-:Y:S02]  /*11ac0*/  PRMT R9, R4, 0x7531, R5 ;  /* 0x0000753104097816 */ /* 0x000fe40000000005 */
[----:B------:R-:W-:-:S02]  /*11ad0*/  LOP3.LUT R4, R13, R17, RZ, 0xfc, !PT ;  /* 0x000000110d047212 */ /* 0x000fc400078efcff */
[----:B------:R-:W-:Y:S01]  /*11ae0*/  LOP3.LUT R5, R12, R16, RZ, 0xfc, !PT ;  /* 0x000000100c057212 */ /* 0x000fe200078efcff */
[----:B------:R-:W-:Y:S01]  /*11af0*/  VIADD R12, R2, 0x3800 ;  /* 0x00003800020c7836 */ /* 0x000fe20000000000 */
[C-C-:B------:R-:W-:Y:S01]  /*11b00*/  PRMT R10, R6.reuse, 0x6420, R7.reuse ;  /* 0x00006420060a7816 */ /* 0x140fe20000000007 */
[----:B------:R-:W-:Y:S01]  /*11b10*/  IMAD.IADD R13, R19, 0x1, R4 ;  /* 0x00000001130d7824 */ /* 0x000fe200078e0204 */
[----:B------:R-:W-:Y:S01]  /*11b20*/  PRMT R11, R6, 0x7531, R7 ;  /* 0x00007531060b7816 */ /* 0x000fe20000000007 */
[----:B------:R-:W-:-:S04]  /*11b30*/  IMAD.IADD R6, R18, 0x1, R5 ;  /* 0x0000000112067824 */ /* 0x000fc800078e0205 */
[----:B------:R0:W-:Y:S04]  /*11b40*/  STSM.16.M88.4 [R13], R8 ;  /* 0x000000080d007844 */ /* 0x0001e80000000200 */
[----:B------:R-:W1:Y:S01]  /*11b50*/  LDSM.16.MT88.4 R4, [R6+0xf200] ;  /* 0x00f200000604783b */ /* 0x000e620000004200 */
[----:B0-----:R-:W-:Y:S01]  /*11b60*/  VIADD R13, R2, 0x6000 ;  /* 0x00006000020d7836 */ /* 0x001fe20000000000 */
[C-C-:B-1----:R-:W-:Y:S02]  /*11b70*/  PRMT R8, R4.reuse, 0x6420, R5.reuse ;  /* 0x0000642004087816 */ /* 0x142fe40000000005 */
[----:B------:R-:W-:Y:S02]  /*11b80*/  PRMT R9, R4, 0x7531, R5 ;  /* 0x0000753104097816 */ /* 0x000fe40000000005 */
[----:B------:R-:W-:-:S02]  /*11b90*/  LOP3.LUT R4, R3, R17, RZ, 0xfc, !PT ;  /* 0x0000001103047212 */ /* 0x000fc400078efcff */
[----:B------:R-:W-:Y:S02]  /*11ba0*/  LOP3.LUT R5, R12, R16, RZ, 0xfc, !PT ;  /* 0x000000100c057212 */ /* 0x000fe400078efcff */
[C-C-:B------:R-:W-:Y:S01]  /*11bb0*/  PRMT R10, R6.reuse, 0x6420, R7.reuse ;  /* 0x00006420060a7816 */ /* 0x140fe20000000007 */
[----:B------:R-:W-:Y:S01]  /*11bc0*/  IMAD.IADD R3, R19, 0x1, R4 ;  /* 0x0000000113037824 */ /* 0x000fe200078e0204 */
[----:B------:R-:W-:Y:S01]  /*11bd0*/  PRMT R11, R6, 0x7531, R7 ;  /* 0x00007531060b7816 */ /* 0x000fe20000000007 */
[----:B------:R-:W-:Y:S01]  /*11be0*/  IMAD.IADD R5, R18, 0x1, R5 ;  /* 0x0000000112057824 */ /* 0x000fe200078e0205 */
[----:B------:R-:W-:-:S03]  /*11bf0*/  LOP3.LUT R12, R12, R17, RZ, 0xfc, !PT ;  /* 0x000000110c0c7212 */ /* 0x000fc600078efcff */
[----:B------:R0:W-:Y:S02]  /*11c00*/  STSM.16.M88.4 [R3], R8 ;  /* 0x0000000803007844 */ /* 0x0001e40000000200 */
[----:B------:R-:W-:Y:S02]  /*11c10*/  IMAD.IADD R12, R19, 0x1, R12 ;  /* 0x00000001130c7824 */ /* 0x000fe400078e020c */
[----:B------:R-:W1:Y:S01]  /*11c20*/  LDSM.16.MT88.4 R4, [R5+0xf200] ;  /* 0x00f200000504783b */ /* 0x000e620000004200 */
[----:B0-----:R-:W-:Y:S02]  /*11c30*/  LOP3.LUT R3, R13, R16, RZ, 0xfc, !PT ;  /* 0x000000100d037212 */ /* 0x001fe400078efcff */
[C-C-:B-1----:R-:W-:Y:S02]  /*11c40*/  PRMT R10, R6.reuse, 0x6420, R7.reuse ;  /* 0x00006420060a7816 */ /* 0x142fe40000000007 */
[----:B------:R-:W-:Y:S01]  /*11c50*/  PRMT R11, R6, 0x7531, R7 ;  /* 0x00007531060b7816 */ /* 0x000fe20000000007 */
[----:B------:R-:W-:Y:S01]  /*11c60*/  IMAD.IADD R6, R18, 0x1, R3 ;  /* 0x0000000112067824 */ /* 0x000fe200078e0203 */
[--C-:B------:R-:W-:Y:S01]  /*11c70*/  PRMT R8, R4, 0x6420, R5.reuse ;  /* 0x0000642004087816 */ /* 0x100fe20000000005 */
[----:B------:R-:W-:Y:S01]  /*11c80*/  VIADD R3, R2, 0x4000 ;  /* 0x0000400002037836 */ /* 0x000fe20000000000 */
[----:B------:R-:W-:-:S05]  /*11c90*/  PRMT R9, R4, 0x7531, R5 ;  /* 0x0000753104097816 */ /* 0x000fca0000000005 */
[----:B------:R0:W-:Y:S04]  /*11ca0*/  STSM.16.M88.4 [R12], R8 ;  /* 0x000000080c007844 */ /* 0x0001e80000000200 */
[----:B------:R-:W1:Y:S01]  /*11cb0*/  LDSM.16.MT88.4 R4, [R6+0xf200] ;  /* 0x00f200000604783b */ /* 0x000e620000004200 */
[----:B0-----:R-:W-:Y:S01]  /*11cc0*/  VIADD R12, R2, 0x4800 ;  /* 0x00004800020c7836 */ /* 0x001fe20000000000 */
[C-C-:B-1----:R-:W-:Y:S02]  /*11cd0*/  PRMT R8, R4.reuse, 0x6420, R5.reuse ;  /* 0x0000642004087816 */ /* 0x142fe40000000005 */
[----:B------:R-:W-:Y:S02]  /*11ce0*/  PRMT R9, R4, 0x7531, R5 ;  /* 0x0000753104097816 */ /* 0x000fe40000000005 */
[----:B------:R-:W-:-:S02]  /*11cf0*/  LOP3.LUT R4, R3, R17, RZ, 0xfc, !PT ;  /* 0x0000001103047212 */ /* 0x000fc400078efcff */
[-C--:B------:R-:W-:Y:S02]  /*11d00*/  LOP3.LUT R5, R14, R16.reuse, RZ, 0xfc, !PT ;  /* 0x000000100e057212 */ /* 0x080fe400078efcff */
[C-C-:B------:R-:W-:Y:S01]  /*11d10*/  PRMT R10, R6.reuse, 0x6420, R7.reuse ;  /* 0x00006420060a7816 */ /* 0x140fe20000000007 */
[----:B------:R-:W-:Y:S01]  /*11d20*/  IMAD.IADD R22, R19, 0x1, R4 ;  /* 0x0000000113167824 */ /* 0x000fe200078e0204 */
[----:B------:R-:W-:Y:S01]  /*11d30*/  PRMT R11, R6, 0x7531, R7 ;  /* 0x00007531060b7816 */ /* 0x000fe20000000007 */
[----:B------:R-:W-:Y:S01]  /*11d40*/  IMAD.IADD R5, R18, 0x1, R5 ;  /* 0x0000000112057824 */ /* 0x000fe200078e0205 */
[----:B------:R-:W-:-:S03]  /*11d50*/  LOP3.LUT R3, R3, R16, RZ, 0xfc, !PT ;  /* 0x0000001003037212 */ /* 0x000fc600078efcff */
[----:B------:R-:W-:Y:S04]  /*11d60*/  STSM.16.M88.4 [R22], R8 ;  /* 0x0000000816007844 */ /* 0x000fe80000000200 */
[----:B------:R-:W0:Y:S02]  /*11d70*/  LDSM.16.MT88.4 R4, [R5+0xf200] ;  /* 0x00f200000504783b */ /* 0x000e240000004200 */
        /* <DEDUP_REMOVED lines=8> */
[----:B------:R-:W-:Y:S01]  /*11e00*/  STSM.16.M88.4 [R14], R8 ;  /* 0x000000080e007844 */ /* 0x000fe20000000200 */
[----:B------:R-:W-:-:S03]  /*11e10*/  VIADD R2, R2, 0x7000 ;  /* 0x0000700002027836 */ /* 0x000fc60000000000 */
[----:B------:R-:W0:Y:S02]  /*11e20*/  LDSM.16.MT88.4 R4, [R6+0xf200] ;  /* 0x00f200000604783b */ /* 0x000e240000004200 */
[C-C-:B0-----:R-:W-:Y:S02]  /*11e30*/  PRMT R8, R4.reuse, 0x6420, R5.reuse ;  /* 0x0000642004087816 */ /* 0x141fe40000000005 */
        /* <DEDUP_REMOVED lines=54> */
.L_x_3940:
[----:B-1----:R1:W-:Y:S01]  /*121a0*/  SYNCS.ARRIVE.TRANS64.A1T0 RZ, [R0+URZ+0x33450], RZ ;  /* 0x033450ff00ff79a7 */ /* 0x0023e2000810003f */
[----:B------:R-:W-:Y:S06]  /*121b0*/  BAR.SYNC.DEFER_BLOCKING 0x2, 0x80 ;  /* 0x0082000000007b1d */ /* 0x000fec0000010000 */
[----:B------:R-:W-:Y:S05]  /*121c0*/  @!P0 BRA `(.L_x_3941) ;  /* 0x0000000000048947 */ /* 0x000fea0003800000 */
[----:B------:R-:W-:Y:S01]  /*121d0*/  BPT.TRAP 0x1 ;  /* 0x000000040000795c */ /* 0x000fe20000300000 */
.L_x_3941:
[----:B0-----:R-:W2:Y:S01]  /*121e0*/  LDL R2, [R1+0x8] ;  /* 0x0000080001027983 */ /* 0x001ea20000100800 */
[----:B-1----:R-:W-:Y:S02]  /*121f0*/  VIADD R0, R0, 0x33480 ;  /* 0x0003348000007836 */ /* 0x002fe40000000000 */
[----:B------:R-:W-:-:S05]  /*12200*/  VIADD R31, R31, 0x1 ;  /* 0x000000011f1f7836 */ /* 0x000fca0000000000 */
[----:B------:R-:W-:-:S04]  /*12210*/  ISETP.NE.AND P0, PT, R31, 0x2, PT ;  /* 0x000000021f00780c */ /* 0x000fc80003f05270 */
[----:B------:R-:W-:Y:S02]  /*12220*/  SEL R3, RZ, 0x1, P0 ;  /* 0x00000001ff037807 */ /* 0x000fe40000000000 */
[----:B------:R-:W-:Y:S02]  /*12230*/  SEL R31, R31, RZ, P0 ;  /* 0x000000ff1f1f7207 */ /* 0x000fe40000000000 */
[----:B------:R-:W-:Y:S02]  /*12240*/  LOP3.LUT R34, R34, R3, RZ, 0x3c, !PT ;  /* 0x0000000322227212 */ /* 0x000fe400078e3cff */
[----:B--2---:R-:W-:-:S04]  /*12250*/  PRMT R0, R2, 0x654, R0 ;  /* 0x0000065402007816 */ /* 0x004fc80000000000 */
[----:B------:R0:W-:Y:S03]  /*12260*/  SYNCS.ARRIVE.TRANS64.RED.A1T0 RZ, [R0+URZ], RZ ;  /* 0x000000ff00ff79a7 */ /* 0x0001e6000810043f */
.L_x_3880:
[----:B------:R-:W-:Y:S05]  /*12270*/  BSYNC B7 ;  /* 0x0000000000077941 */ /* 0x000fea0003800000 */
.L_x_3878:
[----:B------:R-:W-:-:S13]  /*12280*/  LOP3.LUT P0, RZ, R36, 0x100, RZ, 0xc0, !PT ;  /* 0x0000010024ff7812 */ /* 0x000fda000780c0ff */
[----:B------:R-:W-:Y:S05]  /*12290*/  @!P0 BRA `(.L_x_3942) ;  /* 0x0000000000288947 */ /* 0x000fea0003800000 */
[----:B------:R-:W0:Y:S08]  /*122a0*/  S2UR UR4, SR_CgaCtaId ;  /* 0x00000000000479c3 */ /* 0x000e300000008800 */
[----:B------:R-:W-:Y:S01]  /*122b0*/  BAR.SYNC.DEFER_BLOCKING 0x5, 0x180 ;  /* 0x0146000000007b1d */ /* 0x000fe20000010000 */
[----:B------:R-:W-:Y:S01]  /*122c0*/  MOV R18, 0x400 ;  /* 0x0000040000127802 */ /* 0x000fe20000000f00 */
[----:B0-----:R-:W-:-:S05]  /*122d0*/  IMAD.U32 R0, RZ, RZ, UR4 ;  /* 0x00000004ff007e24 */ /* 0x001fca000f8e00ff */
[----:B------:R-:W-:Y:S01]  /*122e0*/  LEA R18, R0, R18, 0x18 ;  /* 0x0000001200127211 */ /* 0x000fe200078ec0ff */
[----:B------:R-:W-:Y:S04]  /*122f0*/  STL [R1+0x8], R0 ;  /* 0x0000080001007387 */ /* 0x000fe80000100800 */
[----:B------:R-:W0:Y:S02]  /*12300*/  LDS.128 R24, [R18+0x334d0] ;  /* 0x0334d00012187984 */ /* 0x000e240000000c00 */
[----:B0-----:R-:W-:Y:S01]  /*12310*/  R2UR UR40, R27 ;  /* 0x000000001b2872ca */ /* 0x001fe200000e0000 */
[----:B------:R-:W-:Y:S06]  /*12320*/  BAR.ARV 0x4, 0x180 ;  /* 0x0106000000007b1d */ /* 0x000fec0000002000 */
[----:B------:R-:W-:Y:S08]  /*12330*/  BRA `(.L_x_3943) ;  /* 0x0000000800207947 */ /* 0x000ff00003800000 */
.L_x_3942:
[----:B0-----:R-:W0:Y:S01]  /*12340*/  S2R R0, SR_TID.X ;  /* 0x0000000000007919 */ /* 0x001e220000002100 */
[----:B------:R-:W-:Y:S01]  /*12350*/  ULDC UR4, c[0x0][0xc3c] ;  /* 0x00030f0000047ab9 */ /* 0x000fe20000000800 */
[----:B0-----:R-:W-:Y:S01]  /*12360*/  LOP3.LUT R8, R0, 0x1f, RZ, 0xc0, !PT ;  /* 0x0000001f00087812 */ /* 0x001fe200078ec0ff */
[----:B------:R-:W-:-:S03]  /*12370*/  IMAD.MOV.U32 R0, RZ, RZ, RZ ;  /* 0x000000ffff007224 */ /* 0x000fc600078e00ff */
[C---:B------:R-:W-:Y:S01]  /*12380*/  ISETP.NE.AND P0, PT, R8.reuse, 0x1f, PT ;  /* 0x0000001f0800780c */ /* 0x040fe20003f05270 */
[----:B------:R-:W-:-:S05]  /*12390*/  VIADD R5, R8, UR40 ;  /* 0x0000002808057c36 */ /* 0x000fca0008000000 */
[----:B------:R-:W-:Y:S01]  /*123a0*/  ISETP.GE.OR P1, PT, R5, UR4, !P0 ;  /* 0x0000000405007c0c */ /* 0x000fe2000c726670 */
[----:B------:R-:W-:-:S12]  /*123b0*/  ULDC UR4, c[0x0][0xc3c] ;  /* 0x00030f0000047ab9 */ /* 0x000fd80000000800 */
[----:B------:R-:W0:Y:S02]  /*123c0*/  @!P1 LDC.64 R2, c[0x0][0xc80] ;  /* 0x00032000ff029b82 */ /* 0x000e240000000a00 */
        /* <DEDUP_REMOVED lines=30> */
.L_x_3948:
        /* <DEDUP_REMOVED lines=14> */
.L_x_3947:
[----:B------:R-:W-:Y:S05]  /*12690*/  BSYNC B0 ;  /* 0x0000000000007941 */ /* 0x000fea0003800000 */
.L_x_3946:
        /* <DEDUP_REMOVED lines=21> */
.L_x_3944:
        /* <DEDUP_REMOVED lines=13> */
[----:B------:R0:W2:Y:S01]  /*128c0*/  F2I.FTZ.U32.TRUNC.NTZ R9, R8 ;  /* 0x0000000800097305 */ /* 0x0000a2000021f000 */
[----:B------:R-:W-:Y:S05]  /*128d0*/  @!P0 BRA `(.L_x_3949) ;  /* 0x00000000000c8947 */ /* 0x000fea0003800000 */
[----:B------:R-:W-:-:S06]  /*128e0*/  UIADD3 UR5, UR4, -0x1, URZ ;  /* 0xffffffff04057890 */ /* 0x000fcc000fffe03f */
[----:B------:R-:W-:-:S05]  /*128f0*/  IMAD.U32 R6, RZ, RZ, UR5 ;  /* 0x00000005ff067e24 */ /* 0x000fca000f8e00ff */
[----:B------:R3:W4:Y:S02]  /*12900*/  SHFL.IDX PT, R7, R3, R6, 0x1f ;  /* 0x00001f0603077589 */ /* 0x00072400000e0000 */
.L_x_3949:
[--C-:B--23--:R-:W-:Y:S01]  /*12910*/  IMAD.MOV R3, RZ, RZ, -R9.reuse ;  /* 0x000000ffff037224 */ /* 0x10cfe200078e0a09 */
[----:B------:R-:W-:Y:S01]  /*12920*/  UIADD3 UR40, UR4, UR40, URZ ;  /* 0x0000002804287290 */ /* 0x000fe2000fffe03f */
[----:B----4-:R-:W-:Y:S02]  /*12930*/  IMAD R24, R7, R2, R24 ;  /* 0x0000000207187224 */ /* 0x010fe400078e0218 */
        /* <DEDUP_REMOVED lines=24> */
.L_x_3945:
[----:B------:R-:W-:Y:S01]  /*12ac0*/  IMAD.MOV.U32 R24, RZ, RZ, R5 ;  /* 0x000000ffff187224 */ /* 0x000fe200078e0005 */
[----:B------:R-:W-:Y:S01]  /*12ad0*/  ULDC UR40, c[0x0][0xc3c] ;  /* 0x00030f0000287ab9 */ /* 0x000fe20000000800 */
[----:B------:R-:W-:Y:S02]  /*12ae0*/  IMAD.MOV.U32 R25, RZ, RZ, RZ ;  /* 0x000000ffff197224 */ /* 0x000fe400078e00ff */
[----:B------:R-:W-:-:S07]  /*12af0*/  IMAD.MOV.U32 R26, RZ, RZ, RZ ;  /* 0x000000ffff1a7224 */ /* 0x000fce00078e00ff */
.L_x_3950:
[----:B------:R2:W3:Y:S01]  /*12b00*/  LDL R2, [R1+0x8] ;  /* 0x0000080001027983 */ /* 0x0004e20000100800 */
[----:B------:R-:W4:Y:S02]  /*12b10*/  S2R R0, SR_TID.X ;  /* 0x0000000000007919 */ /* 0x000f240000002100 */
[----:B----4-:R-:W-:Y:S01]  /*12b20*/  LOP3.LUT R0, R0, 0x1f, RZ, 0xc0, !PT ;  /* 0x0000001f00007812 */ /* 0x010fe200078ec0ff */
[----:B------:R-:W-:Y:S03]  /*12b30*/  BAR.SYNC.DEFER_BLOCKING 0x4, 0x180 ;  /* 0x0106000000007b1d */ /* 0x000fe60000010000 */
[----:B------:R-:W-:Y:S01]  /*12b40*/  ISETP.NE.AND P0, PT, R0, RZ, PT ;  /* 0x000000ff0000720c */ /* 0x000fe20003f05270 */
[----:B------:R-:W-:-:S12]  /*12b50*/  IMAD.U32 R27, RZ, RZ, UR40 ;  /* 0x00000028ff1b7e24 */ /* 0x000fd8000f8e00ff */
[----:B------:R-:W-:Y:S01]  /*12b60*/  @!P0 MOV R0, 0x400 ;  /* 0x0000040000008802 */ /* 0x000fe20000000f00 */
[----:B---3--:R-:W3:Y:S03]  /*12b70*/  @!P0 S2R R2, SR_CgaCtaId ;  /* 0x0000000000028919 */ /* 0x008ee60000008800 */
[----:B---3--:R-:W-:Y:S01]  /*12b80*/  @!P0 LEA R18, R2, R0, 0x18 ;  /* 0x0000000002128211 */ /* 0x008fe200078ec0ff */
[----:B------:R2:W-:Y:S04]  /*12b90*/  @!P0 STL [R1+0x8], R2 ;  /* 0x0000080201008387 */ /* 0x0005e80000100800 */
[----:B------:R2:W-:Y:S01]  /*12ba0*/  @!P0 STS.128 [R18+0x334d0], R24 ;  /* 0x0334d01812008388 */ /* 0x0005e20000000c00 */
[----:B------:R-:W-:Y:S06]  /*12bb0*/  BAR.ARV 0x5, 0x180 ;  /* 0x0146000000007b1d */ /* 0x000fec0000002000 */
.L_x_3943:
[----:B------:R-:W-:Y:S02]  /*12bc0*/  ULDC UR4, c[0x0][0xc3c] ;  /* 0x00030f0000047ab9 */ /* 0x000fe40000000800 */
[----:B------:R-:W-:-:S06]  /*12bd0*/  UISETP.GE.AND UP0, UPT, UR40, UR4, UPT ;  /* 0x000000042800728c */ /* 0x000fcc000bf06270 */
[----:B------:R-:W-:-:S13]  /*12be0*/  PLOP3.LUT P0, PT, PT, PT, UP0, 0x80, 0x0 ;  /* 0x000000000000781c */ /* 0x000fda0003f0f008 */
[----:B------:R-:W-:Y:S05]  /*12bf0*/  @!P0 BRA `(.L_x_3951) ;  /* 0xffffff9c00a88947 */ /* 0x000fea000383ffff */
.L_x_3874:
[----:B0-----:R-:W3:Y:S01]  /*12c00*/  LDL.LU R0, [R1+0x18] ;  /* 0x0000180001007983 */ /* 0x001ee20000300800 */
        /* <DEDUP_REMOVED lines=11> */
.L_x_4038:
[----:B------:R-:W-:Y:S05]  /*12cc0*/  BSYNC B0 ;  /* 0x0000000000007941 */ /* 0x000fea0003800000 */
.L_x_3952:
[----:B------:R-:W-:-:S03]  /*12cd0*/  UMOV UR4, 0xffffffff ;  /* 0xffffffff00047882 */ /* 0x000fc60000000000 */
[----:B------:R-:W-:Y:S05]  /*12ce0*/  BRA.DIV UR4, `(.L_x_3954) ;  /* 0x0000002a04507947 */ /* 0x000fea000b800000 */
[----:B0-----:R-:W0:Y:S02]  /*12cf0*/  S2R R0, SR_TID.X ;  /* 0x0000000000007919 */ /* 0x001e240000002100 */
[----:B0-----:R-:W-:-:S04]  /*12d00*/  SHF.R.U32.HI R0, RZ, 0x5, R0 ;  /* 0x00000005ff007819 */ /* 0x001fc80000011600 */
[----:B------:R-:W-:-:S05]  /*12d10*/  LOP3.LUT R0, R0, 0x3, RZ, 0xc0, !PT ;  /* 0x0000000300007812 */ /* 0x000fca00078ec0ff */
[----:B------:R0:W2:Y:S02]  /*12d20*/  SHFL.IDX PT, R14, R0, RZ, 0x1f ;  /* 0x00001fff000e7589 */ /* 0x0000a400000e0000 */
.L_x_4041:
[----:B--2---:R-:W-:Y:S01]  /*12d30*/  ISETP.NE.AND P0, PT, R14, RZ, PT ;  /* 0x000000ff0e00720c */ /* 0x004fe20003f05270 */
[----:B------:R-:W-:-:S12]  /*12d40*/  BSSY B0, `(.L_x_3955) ;  /* 0x000002c000007945 */ /* 0x000fd80003800000 */
[----:B------:R-:W-:Y:S05]  /*12d50*/  @P0 BRA `(.L_x_3956) ;  /* 0x0000000000a80947 */ /* 0x000fea0003800000 */
[----:B------:R-:W-:-:S03]  /*12d60*/  UMOV UR4, 0xffffffff ;  /* 0xffffffff00047882 */ /* 0x000fc60000000000 */
[----:B------:R-:W-:Y:S05]  /*12d70*/  BRA.DIV UR4, `(.L_x_3957) ;  /* 0x0000002a04607947 */ /* 0x000fea000b800000 */
[----:B------:R-:W-:-:S13]  /*12d80*/  ELECT P6, URZ, PT ;  /* 0x00000000003f782f */ /* 0x000fda00038c0000 */
.L_x_4044:
[----:B------:R-:W-:Y:S05]  /*12d90*/  @!P6 BRA `(.L_x_3956) ;  /* 0x000000000098e947 */ /* 0x000fea0003800000 */
[----:B------:R-:W-:-:S06]  /*12da0*/  ULOP3.LUT UR4, UR36, 0x2, URZ, 0xfc, !UPT ;  /* 0x0000000224047892 */ /* 0x000fcc000f8efc3f */
[----:B0-----:R-:W-:-:S05]  /*12db0*/  IMAD.U32 R0, RZ, RZ, UR4 ;  /* 0x00000004ff007e24 */ /* 0x001fca000f8e00ff */
[----:B------:R-:W-:-:S13]  /*12dc0*/  ISETP.NE.AND P0, PT, R0, 0x3, PT ;  /* 0x000000030000780c */ /* 0x000fda0003f05270 */
[----:B------:R-:W-:Y:S05]  /*12dd0*/  @!P0 BRA `(.L_x_3958) ;  /* 0x0000000000048947 */ /* 0x000fea0003800000 */
[----:B------:R-:W-:Y:S01]  /*12de0*/  BPT.TRAP 0x1 ;  /* 0x000000040000795c */ /* 0x000fe20000300000 */
.L_x_3958:
[C---:B------:R-:W-:Y:S01]  /*12df0*/  IMAD R5, R31.reuse, 0x8, R4 ;  /* 0x000000081f057824 */ /* 0x040fe200078e0204 */
[----:B------:R-:W-:Y:S01]  /*12e00*/  SHF.L.U32 R0, R34, 0x1f, RZ ;  /* 0x0000001f22007819 */ /* 0x000fe200000006ff */
[----:B------:R-:W-:-:S03]  /*12e10*/  VIADD R31, R31, 0x1 ;  /* 0x000000011f1f7836 */ /* 0x000fc60000000000 */
[----:B------:R-:W0:Y:S02]  /*12e20*/  SYNCS.PHASECHK.TRANS64.TRYWAIT P1, [R5+URZ+0x33440], R0 ;  /* 0x03344000050075a7 */ /* 0x000e24000802017f */
[----:B------:R-:W-:-:S04]  /*12e30*/  ISETP.NE.AND P2, PT, R31, 0x2, PT ;  /* 0x000000021f00780c */ /* 0x000fc80003f45270 */
[----:B------:R-:W-:Y:S01]  /*12e40*/  SEL R3, RZ, 0x1, P2 ;  /* 0x00000001ff037807 */ /* 0x000fe20001000000 */
[----:B0-----:R-:W-:Y:S08]  /*12e50*/  @!P1 BRA `(.L_x_3959) ;  /* 0x0000002800489947 */ /* 0x001ff00003800000 */
.L_x_4045:
[----:B------:R-:W-:Y:S02]  /*12e60*/  SEL R31, R31, RZ, P2 ;  /* 0x000000ff1f1f7207 */ /* 0x000fe40001000000 */
[----:B------:R-:W-:Y:S01]  /*12e70*/  LOP3.LUT R2, R34, R3, RZ, 0x3c, !PT ;  /* 0x0000000322027212 */ /* 0x000fe200078e3cff */
[----:B------:R-:W-:Y:S06]  /*12e80*/  @!P0 BRA `(.L_x_3960) ;  /* 0x0000000000048947 */ /* 0x000fec0003800000 */
[----:B------:R-:W-:Y:S01]  /*12e90*/  BPT.TRAP 0x1 ;  /* 0x000000040000795c */ /* 0x000fe20000300000 */
.L_x_3960:
[----:B------:R-:W-:Y:S01]  /*12ea0*/  IMAD R31, R31, 0x8, R4 ;  /* 0x000000081f1f7824 */ /* 0x000fe200078e0204 */
[----:B------:R-:W-:-:S04]  /*12eb0*/  SHF.L.U32 R2, R2, 0x1f, RZ ;  /* 0x0000001f02027819 */ /* 0x000fc800000006ff */
[----:B------:R-:W2:Y:S02]  /*12ec0*/  SYNCS.PHASECHK.TRANS64.TRYWAIT P1, [R31+URZ+0x33440], R2 ;  /* 0x033440021f0075a7 */ /* 0x000ea4000802017f */
[----:B--2---:R-:W-:Y:S05]  /*12ed0*/  @!P1 BRA `(.L_x_3961) ;  /* 0x00000028003c9947 */ /* 0x004fea0003800000 */
.L_x_4046:
[----:B------:R-:W-:Y:S05]  /*12ee0*/  @!P0 BRA `(.L_x_3962) ;  /* 0x0000000000048947 */ /* 0x000fea0003800000 */
[----:B------:R-:W-:Y:S01]  /*12ef0*/  BPT.TRAP 0x1 ;  /* 0x000000040000795c */ /* 0x000fe20000300000 */
.L_x_3962:
[----:B------:R-:W3:Y:S02]  /*12f00*/  SYNCS.PHASECHK.TRANS64.TRYWAIT P1, [R5+URZ+0x33460], R0 ;  /* 0x03346000050075a7 */ /* 0x000ee4000802017f */
[----:B---3--:R-:W-:Y:S05]  /*12f10*/  @!P1 BRA `(.L_x_3963) ;  /* 0x0000002800409947 */ /* 0x008fea0003800000 */
.L_x_4047:
[----:B------:R-:W-:Y:S05]  /*12f20*/  @!P0 BRA `(.L_x_3964) ;  /* 0x0000000000048947 */ /* 0x000fea0003800000 */
[----:B------:R-:W-:Y:S01]  /*12f30*/  BPT.TRAP 0x1 ;  /* 0x000000040000795c */ /* 0x000fe20000300000 */
.L_x_3964:
[----:B------:R-:W4:Y:S02]  /*12f40*/  SYNCS.PHASECHK.TRANS64.TRYWAIT P1, [R31+URZ+0x33460], R2 ;  /* 0x033460021f0075a7 */ /* 0x000f24000802017f */
[----:B----4-:R-:W-:Y:S05]  /*12f50*/  @!P1 BRA `(.L_x_3965) ;  /* 0x0000002800449947 */ /* 0x010fea0003800000 */
.L_x_4048:
[----:B------:R-:W-:Y:S05]  /*12f60*/  @!P0 BRA `(.L_x_3966) ;  /* 0x0000000000048947 */ /* 0x000fea0003800000 */
[----:B------:R-:W-:Y:S01]  /*12f70*/  BPT.TRAP 0x1 ;  /* 0x000000040000795c */ /* 0x000fe20000300000 */
.L_x_3966:
[----:B------:R-:W5:Y:S02]  /*12f80*/  SYNCS.PHASECHK.TRANS64.TRYWAIT P1, [R5+URZ+0x33480], R0 ;  /* 0x03348000050075a7 */ /* 0x000f64000802017f */
[----:B-----5:R-:W-:Y:S05]  /*12f90*/  @!P1 BRA `(.L_x_3967) ;  /* 0x0000002800489947 */ /* 0x020fea0003800000 */
.L_x_4049:
[----:B------:R-:W-:Y:S05]  /*12fa0*/  @!P0 BRA `(.L_x_3968) ;  /* 0x0000000000048947 */ /* 0x000fea0003800000 */
[----:B------:R-:W-:Y:S01]  /*12fb0*/  BPT.TRAP 0x1 ;  /* 0x000000040000795c */ /* 0x000fe20000300000 */
.L_x_3968:
[----:B------:R0:W0:Y:S02]  /*12fc0*/  SYNCS.PHASECHK.TRANS64.TRYWAIT P0, [R31+URZ+0x33480], R2 ;  /* 0x033480021f0075a7 */ /* 0x000024000800017f */
[----:B0-----:R-:W-:Y:S05]  /*12fd0*/  @!P0 NANOSLEEP.SYNCS 0x989680 ;  /* 0x009896800000895d */ /* 0x001fea0003900000 */
[----:B------:R-:W0:Y:S02]  /*12fe0*/  @!P0 SYNCS.PHASECHK.TRANS64 P0, [R31+URZ+0x33480], R2 ;  /* 0x033480021f0085a7 */ /* 0x000e24000800007f */
[----:B0-----:R-:W-:Y:S05]  /*12ff0*/  @!P0 BRA `(.L_x_3968) ;  /* 0xfffffffc00f08947 */ /* 0x001fea000383ffff */
.L_x_3956:
[----:B------:R-:W-:Y:S05]  /*13000*/  BSYNC B0 ;  /* 0x0000000000007941 */ /* 0x000fea0003800000 */
.L_x_3955:
[----:B------:R-:W-:Y:S05]  /*13010*/  EXIT ;  /* 0x000000000000794d */ /* 0x000fea0003800000 */
.L_x_3823:
[----:B0-----:R-:W-:-:S04]  /*13020*/  IMAD.U32 R3, RZ, RZ, UR48 ;  /* 0x00000030ff037e24 */ /* 0x001fc8000f8e00ff */
[----:B------:R0:W1:Y:S03]  /*13030*/  SYNCS.PHASECHK.TRANS64.TRYWAIT P1, [R3+URZ+0x33400], R0 ;  /* 0x03340000030075a7 */ /* 0x000066000802017f */
[----:B-1----:R-:W-:Y:S05]  /*13040*/  @!P1 NANOSLEEP.SYNCS 0x989680 ;  /* 0x009896800000995d */ /* 0x002fea0003900000 */
[----:B------:R-:W1:Y:S02]  /*13050*/  @!P1 SYNCS.PHASECHK.TRANS64 P1, [R3+URZ+0x33400], R0 ;  /* 0x03340000030095a7 */ /* 0x000e64000802007f */
[----:B-1----:R-:W-:Y:S05]  /*13060*/  @!P1 BRA `(.L_x_3823) ;  /* 0xfffffffc00ec9947 */ /* 0x002fea000383ffff */
[----:B------:R-:W-:Y:S05]  /*13070*/  BRA `(.L_x_3969) ;  /* 0xfffffee800507947 */ /* 0x000fea000383ffff */
.L_x_3827:
[----:B-1----:R1:W2:Y:S02]  /*13080*/  SYNCS.PHASECHK.TRANS64.TRYWAIT P1, [R3+URZ+0x33430], R0 ;  /* 0x03343000030075a7 */ /* 0x0022a4000802017f */
[----:B--2---:R-:W-:Y:S05]  /*13090*/  @!P1 NANOSLEEP.SYNCS 0x989680 ;  /* 0x009896800000995d */ /* 0x004fea0003900000 */
[----:B------:R-:W2:Y:S02]  /*130a0*/  @!P1 SYNCS.PHASECHK.TRANS64 P1, [R3+URZ+0x33430], R0 ;  /* 0x03343000030095a7 */ /* 0x000ea4000802007f */
[----:B--2---:R-:W-:Y:S05]  /*130b0*/  @!P1 BRA `(.L_x_3827) ;  /* 0xfffffffc00f09947 */ /* 0x004fea000383ffff */
[----:B------:R-:W-:Y:S05]  /*130c0*/  BRA `(.L_x_3826) ;  /* 0xfffffee800707947 */ /* 0x000fea000383ffff */
.L_x_3833:
[----:B-1----:R-:W-:-:S04]  /*130d0*/  IMAD.U32 R5, RZ, RZ, UR6 ;  /* 0x00000006ff057e24 */ /* 0x002fc8000f8e00ff */
[----:B------:R1:W2:Y:S03]  /*130e0*/  SYNCS.PHASECHK.TRANS64.TRYWAIT P1, [R5+URZ+0x33430], R0 ;  /* 0x03343000050075a7 */ /* 0x0002a6000802017f */
[----:B--2---:R-:W-:Y:S05]  /*130f0*/  @!P1 NANOSLEEP.SYNCS 0x989680 ;  /* 0x009896800000995d */ /* 0x004fea0003900000 */
[----:B------:R-:W2:Y:S02]  /*13100*/  @!P1 SYNCS.PHASECHK.TRANS64 P1, [R5+URZ+0x33430], R0 ;  /* 0x03343000050095a7 */ /* 0x000ea4000802007f */
[----:B--2---:R-:W-:Y:S05]  /*13110*/  @!P1 BRA `(.L_x_3833) ;  /* 0xfffffffc00ec9947 */ /* 0x004fea000383ffff */
[----:B------:R-:W-:Y:S05]  /*13120*/  BRA `(.L_x_3830) ;  /* 0xffffff20003c7947 */ /* 0x000fea000383ffff */
.L_x_3837:
[----:B-1----:R-:W-:-:S04]  /*13130*/  IMAD.U32 R5, RZ, RZ, UR6 ;  /* 0x00000006ff057e24 */ /* 0x002fc8000f8e00ff */
[----:B------:R1:W2:Y:S03]  /*13140*/  SYNCS.PHASECHK.TRANS64.TRYWAIT P1, [R5+URZ+0x33450], R0 ;  /* 0x03345000050075a7 */ /* 0x0002a6000802017f */
[----:B--2---:R-:W-:Y:S05]  /*13150*/  @!P1 NANOSLEEP.SYNCS 0x989680 ;  /* 0x009896800000995d */ /* 0x004fea0003900000 */
[----:B------:R-:W2:Y:S02]  /*13160*/  @!P1 SYNCS.PHASECHK.TRANS64 P1, [R5+URZ+0x33450], R0 ;  /* 0x03345000050095a7 */ /* 0x000ea4000802007f */
[----:B--2---:R-:W-:Y:S05]  /*13170*/  @!P1 BRA `(.L_x_3837) ;  /* 0xfffffffc00ec9947 */ /* 0x004fea000383ffff */
[----:B------:R-:W-:Y:S05]  /*13180*/  BRA `(.L_x_3834) ;  /* 0xffffff2c00487947 */ /* 0x000fea000383ffff */
.L_x_3844:
[----:B-1----:R-:W-:-:S04]  /*13190*/  IMAD.U32 R7, RZ, RZ, UR9 ;  /* 0x00000009ff077e24 */ /* 0x002fc8000f8e00ff */
[----:B------:R1:W2:Y:S03]  /*131a0*/  SYNCS.PHASECHK.TRANS64.TRYWAIT P1, [R7+URZ+0x33450], R6 ;  /* 0x03345006070075a7 */ /* 0x0002a6000802017f */
[----:B--2---:R-:W-:Y:S05]  /*131b0*/  @!P1 NANOSLEEP.SYNCS 0x989680 ;  /* 0x009896800000995d */ /* 0x004fea0003900000 */
[----:B------:R-:W2:Y:S02]  /*131c0*/  @!P1 SYNCS.PHASECHK.TRANS64 P1, [R7+URZ+0x33450], R6 ;  /* 0x03345006070095a7 */ /* 0x000ea4000802007f */
[----:B--2---:R-:W-:Y:S05]  /*131d0*/  @!P1 BRA `(.L_x_3844) ;  /* 0xfffffffc00ec9947 */ /* 0x004fea000383ffff */
[----:B------:R-:W-:Y:S05]  /*131e0*/  BRA `(.L_x_3843) ;  /* 0xffffff4c00b07947 */ /* 0x000fea000383ffff */
.L_x_3889:
[----:B------:R-:W0:Y:S01]  /*131f0*/  S2R R21, SR_TID.X ;  /* 0x0000000000157919 */ /* 0x000e220000002100 */
[----:B------:R-:W-:Y:S02]  /*13200*/  IMAD.MOV.U32 R12, RZ, RZ, RZ ;  /* 0x000000ffff0c7224 */ /* 0x000fe400078e00ff */
[----:B------:R-:W-:Y:S02]  /*13210*/  IMAD.MOV.U32 R11, RZ, RZ, 0x1f ;  /* 0x0000001fff0b7424 */ /* 0x000fe400078e00ff */
[----:B------:R-:W-:Y:S01]  /*13220*/  IMAD.MOV.U32 R15, RZ, RZ, -0x1 ;  /* 0xffffffffff0f7424 */ /* 0x000fe200078e00ff */
[----:B0-----:R-:W-:-:S04]  /*13230*/  SHF.R.U32.HI R21, RZ, 0x5, R21 ;  /* 0x00000005ff157819 */ /* 0x001fc80000011615 */
[----:B------:R-:W-:-:S05]  /*13240*/  LOP3.LUT R21, R21, 0x3, RZ, 0xc0, !PT ;  /* 0x0000000315157812 */ /* 0x000fca00078ec0ff */
[----:B------:R-:W-:-:S07]  /*13250*/  IMAD.MOV.U32 R13, RZ, RZ, R21 ;  /* 0x000000ffff0d7224 */ /* 0x000fce00078e0015 */
[----:B-1---5:R-:W-:Y:S05]  /*13260*/  WARPSYNC.COLLECTIVE R15, `(.L_x_3970) ;  /* 0x000000000f087348 */ /* 0x022fea0003c00000 */
[----:B------:R0:W2:Y:S02]  /*13270*/  SHFL.IDX P6, R14, R13, R12, R11 ;  /* 0x0000000c0d0e7389 */ /* 0x0000a400000c000b */
[----:B012--5:R-:W-:Y:S01]  /*13280*/  ENDCOLLECTIVE ;  /* 0x000000000000791b */ /* 0x027fe20003800000 */
.L_x_3970:
[----:B------:R-:W-:Y:S05]  /*13290*/  BRA `(.L_x_3971) ;  /* 0xffffffa4002c7947 */ /* 0x000fea000383ffff */
.L_x_3892:
[----:B0-----:R-:W2:Y:S02]  /*132a0*/  LDL R0, [R1+0x14] ;  /* 0x0000140001007983 */ /* 0x001ea40000100800 */
[----:B--2---:R0:W1:Y:S02]  /*132b0*/  SYNCS.PHASECHK.TRANS64.TRYWAIT P0, [R4+URZ+0x33480], R0 ;  /* 0x03348000040075a7 */ /* 0x004064000800017f */
[----:B-1----:R-:W-:Y:S05]  /*132c0*/  @!P0 NANOSLEEP.SYNCS 0x989680 ;  /* 0x009896800000895d */ /* 0x002fea0003900000 */
[----:B------:R-:W1:Y:S02]  /*132d0*/  @!P0 SYNCS.PHASECHK.TRANS64 P0, [R4+URZ+0x33480], R0 ;  /* 0x03348000040085a7 */ /* 0x000e64000800007f */
[----:B-1----:R-:W-:Y:S05]  /*132e0*/  @!P0 BRA `(.L_x_3892) ;  /* 0xfffffffc00ec8947 */ /* 0x002fea000383ffff */
[----:B------:R-:W-:Y:S05]  /*132f0*/  BRA `(.L_x_3972) ;  /* 0xffffffa8007c7947 */ /* 0x000fea000383ffff */
.L_x_3893:
        /* <DEDUP_REMOVED lines=8> */
.L_x_3974:
[----:B------:R-:W-:Y:S05]  /*13380*/  BSYNC B0 ;  /* 0x0000000000007941 */ /* 0x000fea0003800000 */
.L_x_3973:
[----:B------:R-:W-:Y:S01]  /*13390*/  IMAD.MOV.U32 R13, RZ, RZ, R20 ;  /* 0x000000ffff0d7224 */ /* 0x000fe200078e0014 */
[----:B------:R-:W-:Y:S01]  /*133a0*/  LOP3.LUT R36, R36, 0xffffff7f, RZ, 0xc0, !PT ;  /* 0xffffff7f24247812 */ /* 0x000fe200078ec0ff */
[----:B------:R-:W-:Y:S01]  /*133b0*/  IMAD.MOV.U32 R12, RZ, RZ, RZ ;  /* 0x000000ffff0c7224 */ /* 0x000fe200078e00ff */
[C---:B------:R-:W-:Y:S01]  /*133c0*/  ISETP.GE.AND P5, PT, R9.reuse, 0x21, PT ;  /* 0x000000210900780c */ /* 0x040fe20003fa6270 */
[----:B------:R-:W-:Y:S01]  /*133d0*/  IMAD.MOV.U32 R11, RZ, RZ, 0x1c1f ;  /* 0x00001c1fff0b7424 */ /* 0x000fe200078e00ff */
[----:B------:R-:W-:Y:S01]  /*133e0*/  ISETP.GE.AND P4, PT, R9, 0x41, PT ;  /* 0x000000410900780c */ /* 0x000fe20003f86270 */
[----:B------:R-:W-:Y:S02]  /*133f0*/  IMAD.MOV.U32 R15, RZ, RZ, -0x1 ;  /* 0xffffffffff0f7424 */ /* 0x000fe400078e00ff */
[----:B------:R-:W-:-:S10]  /*13400*/  IMAD.MOV.U32 R0, RZ, RZ, R14 ;  /* 0x000000ffff007224 */ /* 0x000fd400078e000e */
[----:B------:R-:W-:Y:S05]  /*13410*/  WARPSYNC.COLLECTIVE R15, `(.L_x_3975) ;  /* 0x000000000f087348 */ /* 0x000fea0003c00000 */
[----:B------:R0:W1:Y:S02]  /*13420*/  SHFL.IDX P6, R14, R13, R12, R11 ;  /* 0x0000000c0d0e7389 */ /* 0x00006400000c000b */
[----:B01----:R-:W-:Y:S01]  /*13430*/  ENDCOLLECTIVE ;  /* 0x000000000000791b */ /* 0x003fe20003800000 */
.L_x_3975:
[----:B------:R-:W0:Y:S01]  /*13440*/  LDC R11, c[0x0][0x2f4] ;  /* 0x0000bd00ff0b7b82 */ /* 0x000e220000000800 */
[C---:B------:R-:W-:Y:S01]  /*13450*/  LOP3.LUT R12, R37.reuse, 0x40, RZ, 0xfc, !PT ;  /* 0x00000040250c7812 */ /* 0x040fe200078efcff */
[----:B------:R-:W-:Y:S01]  /*13460*/  IMAD.MOV.U32 R13, RZ, RZ, R10 ;  /* 0x000000ffff0d7224 */ /* 0x000fe200078e000a */
[----:B------:R-:W-:Y:S01]  /*13470*/  LOP3.LUT R15, R37, 0x80, RZ, 0xfc, !PT ;  /* 0x00000080250f7812 */ /* 0x000fe200078efcff */
[----:B------:R-:W-:-:S05]  /*13480*/  IMAD.MOV.U32 R2, RZ, RZ, R14 ;  /* 0x000000ffff027224 */ /* 0x000fca00078e000e */
[----:B------:R-:W-:-:S05]  /*13490*/  IADD3 R2, P0, R37, R2, RZ ;  /* 0x0000000225027210 */ /* 0x000fca0007f1e0ff */
[----:B------:R-:W-:Y:S02]  /*134a0*/  IMAD.X R3, RZ, RZ, R0, P0 ;  /* 0x000000ffff037224 */ /* 0x000fe400000e0600 */
[----:B------:R-:W-:Y:S01]  /*134b0*/  IMAD.IADD R0, R18, 0x1, R21 ;  /* 0x0000000112007824 */ /* 0x000fe200078e0215 */
[-C--:B0-----:R-:W-:Y:S02]  /*134c0*/  ISETP.GE.AND P2, PT, R37, R11.reuse, PT ;  /* 0x0000000b2500720c */ /* 0x081fe40003f46270 */
[----:B------:R-:W-:Y:S01]  /*134d0*/  ISETP.GE.AND P1, PT, R12, R11, PT ;  /* 0x0000000b0c00720c */ /* 0x000fe20003f26270 */
[----:B------:R-:W-:Y:S01]  /*134e0*/  IMAD.MOV.U32 R12, RZ, RZ, 0x1 ;  /* 0x00000001ff0c7424 */ /* 0x000fe200078e00ff */
[C---:B------:R-:W-:Y:S02]  /*134f0*/  ISETP.LT.OR P0, PT, R9.reuse, 0x1, P2 ;  /* 0x000000010900780c */ /* 0x040fe40001701670 */
[----:B------:R-:W-:-:S11]  /*13500*/  ISETP.LT.OR P3, PT, R9, 0x1, P1 ;  /* 0x000000010900780c */ /* 0x000fd60000f61670 */
[----:B------:R-:W-:Y:S01]  /*13510*/  @!PT LDS RZ, [RZ] ;  /* 0x00000000fffff984 */ /* 0x000fe20000000800 */
[----:B------:R-:W-:Y:S01]  /*13520*/  @!PT LDS RZ, [RZ] ;  /* 0x00000000fffff984 */ /* 0x000fe20000000800 */
[----:B------:R-:W-:Y:S01]  /*13530*/  @!PT LDS RZ, [RZ] ;  /* 0x00000000fffff984 */ /* 0x000fe20000000800 */
[----:B------:R0:W-:Y:S01]  /*13540*/  LDGSTS.E.BYPASS.LTC128B.128 [R0+0xf200], desc[UR50][R2.64], !P0 ;  /* 0x0f20000002007fae */ /* 0x0001e2000c101d72 */
[----:B------:R-:W-:Y:S01]  /*13550*/  ISETP.GE.AND P0, PT, R15, R11, PT ;  /* 0x0000000b0f00720c */ /* 0x000fe20003f06270 */
[----:B------:R-:W-:Y:S02]  /*13560*/  IMAD.MOV.U32 R11, RZ, RZ, 0x1c1f ;  /* 0x00001c1fff0b7424 */ /* 0x000fe400078e00ff */
[----:B------:R-:W-:Y:S01]  /*13570*/  IMAD.MOV.U32 R15, RZ, RZ, -0x1 ;  /* 0xffffffffff0f7424 */ /* 0x000fe200078e00ff */
[----:B------:R0:W-:Y:S01]  /*13580*/  LDGSTS.E.BYPASS.LTC128B.128 [R0+0x11a00], desc[UR50][R2.64+0x40], !P3 ;  /* 0x11a0004002007fae */ /* 0x0001e2000d901d72 */
[----:B------:R-:W-:-:S13]  /*13590*/  ISETP.LT.OR P3, PT, R9, 0x1, P0 ;  /* 0x000000010900780c */ /* 0x000fda0000761670 */
[----:B0-----:R-:W-:Y:S05]  /*135a0*/  WARPSYNC.COLLECTIVE R15, `(.L_x_3976) ;  /* 0x000000000f087348 */ /* 0x001fea0003c00000 */
[----:B------:R1:W2:Y:S02]  /*135b0*/  SHFL.IDX P6, R14, R13, R12, R11 ;  /* 0x0000000c0d0e7389 */ /* 0x0002a400000c000b */
[----:B012---:R-:W-:Y:S01]  /*135c0*/  ENDCOLLECTIVE ;  /* 0x000000000000791b */ /* 0x007fe20003800000 */
.L_x_3976:
[----:B------:R-:W-:Y:S01]  /*135d0*/  @!PT LDS RZ, [RZ] ;  /* 0x00000000fffff984 */ /* 0x000fe20000000800 */
[----:B------:R-:W-:Y:S01]  /*135e0*/  @!PT LDS RZ, [RZ] ;  /* 0x00000000fffff984 */ /* 0x000fe20000000800 */
[----:B------:R-:W-:Y:S01]  /*135f0*/  @!PT LDS RZ, [RZ] ;  /* 0x00000000fffff984 */ /* 0x000fe20000000800 */
[----:B------:R0:W-:Y:S01]  /*13600*/  LDGSTS.E.BYPASS.LTC128B.128 [R0+0x14200], desc[UR50][R2.64+0x80], !P3 ;  /* 0x1420008002007fae */ /* 0x0001e2000d901d72 */
[----:B------:R-:W-:Y:S02]  /*13610*/  IMAD.MOV.U32 R13, RZ, RZ, R20 ;  /* 0x000000ffff0d7224 */ /* 0x000fe400078e0014 */
[----:B0-----:R-:W-:-:S07]  /*13620*/  IMAD.MOV.U32 R3, RZ, RZ, R14 ;  /* 0x000000ffff037224 */ /* 0x001fce00078e000e */
[----:B------:R-:W-:Y:S05]  /*13630*/  WARPSYNC.COLLECTIVE R15, `(.L_x_3977) ;  /* 0x000000000f087348 */ /* 0x000fea0003c00000 */
[----:B------:R0:W1:Y:S02]  /*13640*/  SHFL.IDX P6, R14, R13, R12, R11 ;  /* 0x0000000c0d0e7389 */ /* 0x00006400000c000b */
[----:B01----:R-:W-:Y:S01]  /*13650*/  ENDCOLLECTIVE ;  /* 0x000000000000791b */ /* 0x003fe20003800000 */
.L_x_3977:
[----:B------:R-:W-:Y:S02]  /*13660*/  IMAD.MOV.U32 R13, RZ, RZ, R10 ;  /* 0x000000ffff0d7224 */ /* 0x000fe400078e000a */
[----:B------:R-:W-:Y:S02]  /*13670*/  IMAD.MOV.U32 R12, RZ, RZ, 0x2 ;  /* 0x00000002ff0c7424 */ /* 0x000fe400078e00ff */
[----:B------:R-:W-:-:S07]  /*13680*/  IMAD.MOV.U32 R2, RZ, RZ, R14 ;  /* 0x000000ffff027224 */ /* 0x000fce00078e000e */
[----:B------:R-:W-:Y:S05]  /*13690*/  WARPSYNC.COLLECTIVE R15, `(.L_x_3978) ;  /* 0x000000000f087348 */ /* 0x000fea0003c00000 */
[----:B------:R0:W1:Y:S02]  /*136a0*/  SHFL.IDX P6, R14, R13, R12, R11 ;  /* 0x0000000c0d0e7389 */ /* 0x00006400000c000b */
[----:B01----:R-:W-:Y:S01]  /*136b0*/  ENDCOLLECTIVE ;  /* 0x000000000000791b */ /* 0x003fe20003800000 */
.L_x_3978:
        /* <DEDUP_REMOVED lines=9> */
[----:B------:R-:W-:Y:S01]  /*13750*/  LDGSTS.E.BYPASS.LTC128B.128 [R0+0x12200], desc[UR50][R2.64+0x40], !P3 ;  /* 0x1220004002007fae */ /* 0x000fe2000d901d72 */
[----:B------:R-:W-:-:S13]  /*13760*/  ISETP.LT.OR P3, PT, R9, 0x21, P0 ;  /* 0x000000210900780c */ /* 0x000fda0000761670 */
[----:B------:R0:W-:Y:S02]  /*13770*/  LDGSTS.E.BYPASS.LTC128B.128 [R0+0x14a00], desc[UR50][R2.64+0x80], !P3 ;  /* 0x14a0008002007fae */ /* 0x0001e4000d901d72 */
[----:B0-----:R-:W-:-:S07]  /*13780*/  IMAD.MOV.U32 R3, RZ, RZ, R14 ;  /* 0x000000ffff037224 */ /* 0x001fce00078e000e */
[----:B------:R-:W-:Y:S05]  /*13790*/  WARPSYNC.COLLECTIVE R15, `(.L_x_3979) ;  /* 0x000000000f087348 */ /* 0x000fea0003c00000 */
[----:B------:R0:W1:Y:S02]  /*137a0*/  SHFL.IDX P6, R14, R13, R12, R11 ;  /* 0x0000000c0d0e7389 */ /* 0x00006400000c000b */
[----:B01----:R-:W-:Y:S01]  /*137b0*/  ENDCOLLECTIVE ;  /* 0x000000000000791b */ /* 0x003fe20003800000 */
.L_x_3979:
[----:B------:R-:W-:Y:S02]  /*137c0*/  IMAD.MOV.U32 R13, RZ, RZ, R10 ;  /* 0x000000ffff0d7224 */ /* 0x000fe400078e000a */
[----:B------:R-:W-:Y:S02]  /*137d0*/  IMAD.MOV.U32 R12, RZ, RZ, 0x3 ;  /* 0x00000003ff0c7424 */ /* 0x000fe400078e00ff */
[----:B------:R-:W-:-:S07]  /*137e0*/  IMAD.MOV.U32 R2, RZ, RZ, R14 ;  /* 0x000000ffff027224 */ /* 0x000fce00078e000e */
[----:B------:R-:W-:Y:S05]  /*137f0*/  WARPSYNC.COLLECTIVE R15, `(.L_x_3980) ;  /* 0x000000000f087348 */ /* 0x000fea0003c00000 */
[----:B------:R0:W1:Y:S02]  /*13800*/  SHFL.IDX P6, R14, R13, R12, R11 ;  /* 0x0000000c0d0e7389 */ /* 0x00006400000c000b */
[----:B01----:R-:W-:Y:S01]  /*13810*/  ENDCOLLECTIVE ;  /* 0x000000000000791b */ /* 0x003fe20003800000 */
.L_x_3980:
        /* <DEDUP_REMOVED lines=13> */
.L_x_3981:
[----:B------:R-:W-:Y:S01]  /*138f0*/  @!PT LDS RZ, [RZ] ;  /* 0x00000000fffff984 */ /* 0x000fe20000000800 */
[----:B------:R-:W-:Y:S01]  /*13900*/  @!PT LDS RZ, [RZ] ;  /* 0x00000000fffff984 */ /* 0x000fe20000000800 */
[----:B------:R-:W-:Y:S01]  /*13910*/  @!PT LDS RZ, [RZ] ;  /* 0x00000000fffff984 */ /* 0x000fe20000000800 */
[----:B------:R-:W-:Y:S01]  /*13920*/  LDGSTS.E.BYPASS.LTC128B.128 [R0+0x12a00], desc[UR50][R2.64+0x40], !P3 ;  /* 0x12a0004002007fae */ /* 0x000fe2000d901d72 */
[----:B------:R-:W-:Y:S01]  /*13930*/  ISETP.LT.OR P3, PT, R9, 0x41, P0 ;  /* 0x000000410900780c */ /* 0x000fe20000761670 */
[----:B------:R-:W-:Y:S02]  /*13940*/  IMAD.MOV.U32 R13, RZ, RZ, R22 ;  /* 0x000000ffff0d7224 */ /* 0x000fe400078e0016 */
[----:B------:R-:W-:-:S10]  /*13950*/  IMAD.MOV.U32 R12, RZ, RZ, RZ ;  /* 0x000000ffff0c7224 */ /* 0x000fd400078e00ff */
[----:B------:R0:W-:Y:S02]  /*13960*/  LDGSTS.E.BYPASS.LTC128B.128 [R0+0x15200], desc[UR50][R2.64+0x80], !P3 ;  /* 0x1520008002007fae */ /* 0x0001e4000d901d72 */
[----:B0-----:R-:W-:-:S07]  /*13970*/  IMAD.MOV.U32 R2, RZ, RZ, R14 ;  /* 0x000000ffff027224 */ /* 0x001fce00078e000e */
[----:B------:R-:W-:Y:S05]  /*13980*/  WARPSYNC.COLLECTIVE R15, `(.L_x_3982) ;  /* 0x000000000f087348 */ /* 0x000fea0003c00000 */
[----:B------:R0:W1:Y:S02]  /*13990*/  SHFL.IDX P6, R14, R13, R12, R11 ;  /* 0x0000000c0d0e7389 */ /* 0x00006400000c000b */
[----:B01----:R-:W-:Y:S01]  /*139a0*/  ENDCOLLECTIVE ;  /* 0x000000000000791b */ /* 0x003fe20003800000 */
.L_x_3982:
        /* <DEDUP_REMOVED lines=13> */
.L_x_3983:
[----:B------:R-:W-:Y:S01]  /*13a80*/  @!PT LDS RZ, [RZ] ;  /* 0x00000000fffff984 */ /* 0x000fe20000000800 */
[----:B------:R-:W-:Y:S01]  /*13a90*/  @!PT LDS RZ, [RZ] ;  /* 0x00000000fffff984 */ /* 0x000fe20000000800 */
[----:B------:R-:W-:Y:S01]  /*13aa0*/  @!PT LDS RZ, [RZ] ;  /* 0x00000000fffff984 */ /* 0x000fe20000000800 */
[----:B------:R-:W-:Y:S01]  /*13ab0*/  LDGSTS.E.BYPASS.LTC128B.128 [R0+0x13200], desc[UR50][R2.64+0x40], !P3 ;  /* 0x1320004002007fae */ /* 0x000fe2000d901d72 */
[C---:B------:R-:W-:Y:S02]  /*13ac0*/  ISETP.LT.OR P3, PT, R9.reuse, 0x61, P0 ;  /* 0x000000610900780c */ /* 0x040fe40000761670 */
[----:B------:R-:W-:-:S11]  /*13ad0*/  ISETP.GE.AND P6, PT, R9, 0x81, PT ;  /* 0x000000810900780c */ /* 0x000fd60003fc6270 */
[----:B------:R0:W-:Y:S01]  /*13ae0*/  LDGSTS.E.BYPASS.LTC128B.128 [R0+0x15a00], desc[UR50][R2.64+0x80], !P3 ;  /* 0x15a0008002007fae */ /* 0x0001e2000d901d72 */
[----:B------:R-:W-:Y:S01]  /*13af0*/  ISETP.GE.AND P3, PT, R9, 0x61, PT ;  /* 0x000000610900780c */ /* 0x000fe20003f66270 */
[----:B0-----:R-:W-:Y:S01]  /*13b00*/  IMAD.MOV.U32 R2, RZ, RZ, R14 ;  /* 0x000000ffff027224 */ /* 0x001fe200078e000e */
[----:B------:R-:W-:Y:S01]  /*13b10*/  @P6 LOP3.LUT R36, R36, 0x80, RZ, 0xfc, !PT ;  /* 0x0000008024246812 */ /* 0x000fe200078efcff */
[----:B------:R-:W-:Y:S10]  /*13b20*/  BRA `(.L_x_3984) ;  /* 0xffffffa800047947 */ /* 0x000ff4000383ffff */
.L_x_3898:
[----:B--2---:R-:W2:Y:S02]  /*13b30*/  LDL R2, [R1+0x14] ;  /* 0x0000140001027983 */ /* 0x004ea40000100800 */
[----:B--2---:R2:W3:Y:S02]  /*13b40*/  SYNCS.PHASECHK.TRANS64.TRYWAIT P0, [R4+URZ+0x33440], R2 ;  /* 0x03344002040075a7 */ /* 0x0044e4000800017f */
[----:B---3--:R-:W-:Y:S05]  /*13b50*/  @!P0 NANOSLEEP.SYNCS 0x989680 ;  /* 0x009896800000895d */ /* 0x008fea0003900000 */
[----:B------:R-:W3:Y:S02]  /*13b60*/  @!P0 SYNCS.PHASECHK.TRANS64 P0, [R4+URZ+0x33440], R2 ;  /* 0x03344002040085a7 */ /* 0x000ee4000800007f */
[----:B---3--:R-:W-:Y:S05]  /*13b70*/  @!P0 BRA `(.L_x_3898) ;  /* 0xfffffffc00ec8947 */ /* 0x008fea000383ffff */
[----:B------:R-:W-:Y:S05]  /*13b80*/  BRA `(.L_x_3985) ;  /* 0xffffffa800687947 */ /* 0x000fea000383ffff */
.L_x_3899:
        /* <DEDUP_REMOVED lines=8> */
.L_x_3987:
[----:B------:R-:W-:Y:S05]  /*13c10*/  BSYNC B0 ;  /* 0x0000000000007941 */ /* 0x000fea0003800000 */
.L_x_3986:
[----:B------:R-:W-:Y:S01]  /*13c20*/  IMAD.MOV.U32 R13, RZ, RZ, R5 ;  /* 0x000000ffff0d7224 */ /* 0x000fe200078e0005 */
[----:B------:R-:W0:Y:S01]  /*13c30*/  LDC R9, c[0x0][0x2f4] ;  /* 0x0000bd00ff097b82 */ /* 0x000e220000000800 */
[----:B------:R-:W-:Y:S01]  /*13c40*/  IMAD.MOV.U32 R12, RZ, RZ, RZ ;  /* 0x000000ffff0c7224 */ /* 0x000fe200078e00ff */
[C---:B------:R-:W-:Y:S01]  /*13c50*/  LOP3.LUT R21, R37.reuse, 0x40, RZ, 0xfc, !PT ;  /* 0x0000004025157812 */ /* 0x040fe200078efcff */
[----:B------:R-:W-:Y:S01]  /*13c60*/  IMAD.MOV.U32 R11, RZ, RZ, 0x1c1f ;  /* 0x00001c1fff0b7424 */ /* 0x000fe200078e00ff */
[----:B------:R-:W-:Y:S01]  /*13c70*/  LOP3.LUT R20, R37, 0x80, RZ, 0xfc, !PT ;  /* 0x0000008025147812 */ /* 0x000fe200078efcff */
[----:B------:R-:W-:Y:S02]  /*13c80*/  IMAD.MOV.U32 R15, RZ, RZ, -0x1 ;  /* 0xffffffffff0f7424 */ /* 0x000fe400078e00ff */
[----:B------:R-:W-:-:S07]  /*13c90*/  IMAD.MOV.U32 R2, RZ, RZ, R14 ;  /* 0x000000ffff027224 */ /* 0x000fce00078e000e */
[----:B0-----:R-:W-:Y:S05]  /*13ca0*/  WARPSYNC.COLLECTIVE R15, `(.L_x_3988) ;  /* 0x000000000f087348 */ /* 0x001fea0003c00000 */
[----:B------:R1:W2:Y:S02]  /*13cb0*/  SHFL.IDX P6, R14, R13, R12, R11 ;  /* 0x0000000c0d0e7389 */ /* 0x0002a400000c000b */
[----:B012---:R-:W-:Y:S01]  /*13cc0*/  ENDCOLLECTIVE ;  /* 0x000000000000791b */ /* 0x007fe20003800000 */
.L_x_3988:
[-C--:B------:R-:W-:Y:S01]  /*13cd0*/  ISETP.GE.AND P2, PT, R21, R9.reuse, PT ;  /* 0x000000091500720c */ /* 0x080fe20003f46270 */
[----:B------:R-:W-:Y:S01]  /*13ce0*/  IMAD.MOV.U32 R13, RZ, RZ, R10 ;  /* 0x000000ffff0d7224 */ /* 0x000fe200078e000a */
[----:B------:R-:W-:Y:S01]  /*13cf0*/  ISETP.GE.AND P1, PT, R20, R9, PT ;  /* 0x000000091400720c */ /* 0x000fe20003f26270 */
        /* <DEDUP_REMOVED lines=13> */
[----:B------:R0:W-:Y:S04]  /*13dd0*/  @P6 LDGSTS.E.BYPASS.LTC128B.128 [R0+0x26a00], desc[UR50][R2.64+0x40], !P2 ;  /* 0x26a0004002006fae */ /* 0x0001e8000d101d72 */
[----:B------:R0:W-:Y:S02]  /*13de0*/  @P6 LDGSTS.E.BYPASS.LTC128B.128 [R0+0x29200], desc[UR50][R2.64+0x80], !P1 ;  /* 0x2920008002006fae */ /* 0x0001e4000c901d72 */
[----:B0-----:R-:W-:Y:S05]  /*13df0*/  WARPSYNC.COLLECTIVE R15, `(.L_x_3989) ;  /* 0x000000000f087348 */ /* 0x001fea0003c00000 */
[----:B------:R1:W2:Y:S02]  /*13e00*/  SHFL.IDX P6, R14, R13, R12, R11 ;  /* 0x0000000c0d0e7389 */ /* 0x0002a400000c000b */
[----:B012---:R-:W-:Y:S01]  /*13e10*/  ENDCOLLECTIVE ;  /* 0x000000000000791b */ /* 0x007fe20003800000 */
.L_x_3989:
[----:B------:R-:W-:Y:S02]  /*13e20*/  IMAD.MOV.U32 R13, RZ, RZ, R5 ;  /* 0x000000ffff0d7224 */ /* 0x000fe400078e0005 */
[----:B------:R-:W-:-:S07]  /*13e30*/  IMAD.MOV.U32 R2, RZ, RZ, R14 ;  /* 0x000000ffff027224 */ /* 0x000fce00078e000e */
[----:B------:R-:W-:Y:S05]  /*13e40*/  WARPSYNC.COLLECTIVE R15, `(.L_x_3990) ;  /* 0x000000000f087348 */ /* 0x000fea0003c00000 */
[----:B------:R0:W1:Y:S02]  /*13e50*/  SHFL.IDX P6, R14, R13, R12, R11 ;  /* 0x0000000c0d0e7389 */ /* 0x00006400000c000b */
[----:B01----:R-:W-:Y:S01]  /*13e60*/  ENDCOLLECTIVE ;  /* 0x000000000000791b */ /* 0x003fe20003800000 */
.L_x_3990:
        /* <DEDUP_REMOVED lines=16> */
.L_x_3991:
[----:B------:R-:W-:Y:S01]  /*13f70*/  @!PT LDS RZ, [RZ] ;  /* 0x00000000fffff984 */ /* 0x000fe20000000800 */
[----:B------:R-:W-:Y:S01]  /*13f80*/  @!PT LDS RZ, [RZ] ;  /* 0x00000000fffff984 */ /* 0x000fe20000000800 */
[----:B------:R-:W-:Y:S01]  /*13f90*/  @!PT LDS RZ, [RZ] ;  /* 0x00000000fffff984 */ /* 0x000fe20000000800 */
[----:B------:R-:W-:Y:S04]  /*13fa0*/  @P5 LDGSTS.E.BYPASS.LTC128B.128 [R0+0x27200], desc[UR50][R2.64+0x40], !P2 ;  /* 0x2720004002005fae */ /* 0x000fe8000d101d72 */
[----:B------:R0:W-:Y:S01]  /*13fb0*/  @P5 LDGSTS.E.BYPASS.LTC128B.128 [R0+0x29a00], desc[UR50][R2.64+0x80], !P1 ;  /* 0x29a0008002005fae */ /* 0x0001e2000c901d72 */
[----:B------:R-:W-:Y:S01]  /*13fc0*/  ISETP.GE.AND P5, PT, R37, R9, PT ;  /* 0x000000092500720c */ /* 0x000fe20003fa6270 */
[----:B------:R-:W-:Y:S02]  /*13fd0*/  IMAD.MOV.U32 R13, RZ, RZ, R5 ;  /* 0x000000ffff0d7224 */ /* 0x000fe400078e0005 */
[----:B0-----:R-:W-:-:S10]  /*13fe0*/  IMAD.MOV.U32 R2, RZ, RZ, R14 ;  /* 0x000000ffff027224 */ /* 0x001fd400078e000e */
[----:B------:R-:W-:Y:S05]  /*13ff0*/  WARPSYNC.COLLECTIVE R15, `(.L_x_3992) ;  /* 0x000000000f087348 */ /* 0x000fea0003c00000 */
[----:B------:R0:W1:Y:S02]  /*14000*/  SHFL.IDX P6, R14, R13, R12, R11 ;  /* 0x0000000c0d0e7389 */ /* 0x00006400000c000b */
[----:B01----:R-:W-:Y:S01]  /*14010*/  ENDCOLLECTIVE ;  /* 0x000000000000791b */ /* 0x003fe20003800000 */
.L_x_3992:
[----:B------:R-:W-:Y:S02]  /*14020*/  IMAD.MOV.U32 R13, RZ, RZ, R10 ;  /* 0x000000ffff0d7224 */ /* 0x000fe400078e000a */
[----:B------:R-:W-:Y:S02]  /*14030*/  IMAD.MOV.U32 R12, RZ, RZ, 0x3 ;  /* 0x00000003ff0c7424 */ /* 0x000fe400078e00ff */
[----:B------:R-:W-:-:S07]  /*14040*/  IMAD.MOV.U32 R3, RZ, RZ, R14 ;  /* 0x000000ffff037224 */ /* 0x000fce00078e000e */
[----:B------:R-:W-:Y:S05]  /*14050*/  WARPSYNC.COLLECTIVE R15, `(.L_x_3993) ;  /* 0x000000000f087348 */ /* 0x000fea0003c00000 */
[----:B------:R0:W1:Y:S02]  /*14060*/  SHFL.IDX P6, R14, R13, R12, R11 ;  /* 0x0000000c0d0e7389 */ /* 0x00006400000c000b */
[----:B01----:R-:W-:Y:S01]  /*14070*/  ENDCOLLECTIVE ;  /* 0x000000000000791b */ /* 0x003fe20003800000 */
.L_x_3993:
        /* <DEDUP_REMOVED lines=10> */
.L_x_3994:
[----:B------:R-:W-:Y:S01]  /*14120*/  @!PT LDS RZ, [RZ] ;  /* 0x00000000fffff984 */ /* 0x000fe20000000800 */
[----:B------:R-:W-:Y:S01]  /*14130*/  @!PT LDS RZ, [RZ] ;  /* 0x00000000fffff984 */ /* 0x000fe20000000800 */
[----:B------:R-:W-:Y:S01]  /*14140*/  @!PT LDS RZ, [RZ] ;  /* 0x00000000fffff984 */ /* 0x000fe20000000800 */
[----:B------:R0:W-:Y:S04]  /*14150*/  @P4 LDGSTS.E.BYPASS.LTC128B.128 [R0+0x25200], desc[UR50][R2.64], !P5 ;  /* 0x2520000002004fae */ /* 0x0001e8000e901d72 */
[----:B------:R0:W-:Y:S04]  /*14160*/  @P4 LDGSTS.E.BYPASS.LTC128B.128 [R0+0x27a00], desc[UR50][R2.64+0x40], !P2 ;  /* 0x27a0004002004fae */ /* 0x0001e8000d101d72 */
[----:B------:R0:W-:Y:S01]  /*14170*/  @P4 LDGSTS.E.BYPASS.LTC128B.128 [R0+0x2a200], desc[UR50][R2.64+0x80], !P1 ;  /* 0x2a20008002004fae */ /* 0x0001e2000c901d72 */
[----:B------:R-:W-:Y:S02]  /*14180*/  IMAD.MOV.U32 R13, RZ, RZ, R7 ;  /* 0x000000ffff0d7224 */ /* 0x000fe400078e0007 */
[----:B------:R-:W-:-:S02]  /*14190*/  IMAD.MOV.U32 R12, RZ, RZ, RZ ;  /* 0x000000ffff0c7224 */ /* 0x000fc400078e00ff */
[----:B------:R-:W-:-:S07]  /*141a0*/  IMAD.MOV.U32 R5, RZ, RZ, R14 ;  /* 0x000000ffff057224 */ /* 0x000fce00078e000e */
[----:B0-----:R-:W-:Y:S05]  /*141b0*/  WARPSYNC.COLLECTIVE R15, `(.L_x_3995) ;  /* 0x000000000f087348 */ /* 0x001fea0003c00000 */
[----:B------:R1:W2:Y:S02]  /*141c0*/  SHFL.IDX P6, R14, R13, R12, R11 ;  /* 0x0000000c0d0e7389 */ /* 0x0002a400000c000b */
[----:B012---:R-:W-:Y:S01]  /*141d0*/  ENDCOLLECTIVE ;  /* 0x000000000000791b */ /* 0x007fe20003800000 */
.L_x_3995:
        /* <DEDUP_REMOVED lines=10> */
[----:B------:R-:W-:-:S03]  /*14280*/  IMAD.MOV.U32 R7, RZ, RZ, R14 ;  /* 0x000000ffff077224 */ /* 0x000fc600078e000e */
[----:B------:R0:W-:Y:S04]  /*14290*/  @P3 LDGSTS.E.BYPASS.LTC128B.128 [R0+0x2aa00], desc[UR50][R2.64+0x80], !P1 ;  /* 0x2aa0008002003fae */ /* 0x0001e8000c901d72 */
[----:B0-----:R-:W-:Y:S05]  /*142a0*/  WARPSYNC.COLLECTIVE R15, `(.L_x_3996) ;  /* 0x000000000f087348 */ /* 0x001fea0003c00000 */
[----:B------:R1:W2:Y:S02]  /*142b0*/  SHFL.IDX P6, R14, R13, R12, R11 ;  /* 0x0000000c0d0e7389 */ /* 0x0002a400000c000b */
[----:B012---:R-:W-:Y:S01]  /*142c0*/  ENDCOLLECTIVE ;  /* 0x000000000000791b */ /* 0x007fe20003800000 */
.L_x_3996:
[----:B------:R-:W-:Y:S05]  /*142d0*/  BRA `(.L_x_3997) ;  /* 0xffffffa400e47947 */ /* 0x000fea000383ffff */
.L_x_3906:
[----:B------:R-:W-:Y:S02]  /*142e0*/  IMAD.MOV.U32 R13, RZ, RZ, R4 ;  /* 0x000000ffff0d7224 */ /* 0x000fe400078e0004 */
[----:B------:R-:W-:Y:S02]  /*142f0*/  IMAD.MOV.U32 R12, RZ, RZ, RZ ;  /* 0x000000ffff0c7224 */ /* 0x000fe400078e00ff */
[----:B------:R-:W-:Y:S02]  /*14300*/  IMAD.MOV.U32 R11, RZ, RZ, 0x1c1f ;  /* 0x00001c1fff0b7424 */ /* 0x000fe400078e00ff */
[----:B------:R-:W-:Y:S02]  /*14310*/  IMAD.MOV.U32 R15, RZ, RZ, -0x1 ;  /* 0xffffffffff0f7424 */ /* 0x000fe400078e00ff */
[----:B------:R-:W-:Y:S02]  /*14320*/  IMAD R35, R35, R5, RZ ;  /* 0x0000000523237224 */ /* 0x000fe400078e02ff */
[----:B------:R-:W-:-:S07]  /*14330*/  IMAD.IADD R25, R10, 0x1, R25 ;  /* 0x000000010a197824 */ /* 0x000fce00078e0219 */
[----:B-----5:R-:W-:Y:S05]  /*14340*/  WARPSYNC.COLLECTIVE R15, `(.L_x_3998) ;  /* 0x000000000f087348 */ /* 0x020fea0003c00000 */
[----:B------:R0:W1:Y:S02]  /*14350*/  SHFL.IDX P6, R14, R13, R12, R11 ;  /* 0x0000000c0d0e7389 */ /* 0x00006400000c000b */
[----:B01---5:R-:W-:Y:S01]  /*14360*/  ENDCOLLECTIVE ;  /* 0x000000000000791b */ /* 0x023fe20003800000 */
.L_x_3998:
[C---:B------:R-:W-:Y:S01]  /*14370*/  VIADD R6, R25.reuse, 0x20 ;  /* 0x0000002019067836 */ /* 0x040fe20000000000 */
[----:B------:R-:W-:Y:S01]  /*14380*/  ISETP.GE.AND P0, PT, R25, R35, PT ;  /* 0x000000231900720c */ /* 0x000fe20003f06270 */
[----:B------:R-:W-:Y:S02]  /*14390*/  IMAD.MOV.U32 R13, RZ, RZ, R0 ;  /* 0x000000ffff0d7224 */ /* 0x000fe400078e0000 */
[----:B------:R-:W-:-:S10]  /*143a0*/  IMAD.MOV.U32 R2, RZ, RZ, R14 ;  /* 0x000000ffff027224 */ /* 0x000fd400078e000e */
[----:B------:R-:W-:Y:S05]  /*143b0*/  WARPSYNC.COLLECTIVE R15, `(.L_x_3999) ;  /* 0x000000000f087348 */ /* 0x000fea0003c00000 */
[----:B------:R0:W1:Y:S02]  /*143c0*/  SHFL.IDX P6, R14, R13, R12, R11 ;  /* 0x0000000c0d0e7389 */ /* 0x00006400000c000b */
[----:B01----:R-:W-:Y:S01]  /*143d0*/  ENDCOLLECTIVE ;  /* 0x000000000000791b */ /* 0x003fe20003800000 */
.L_x_3999:
        /* <DEDUP_REMOVED lines=8> */
.L_x_4000:
[----:B------:R-:W-:Y:S01]  /*14460*/  @!PT LDS RZ, [RZ] ;  /* 0x00000000fffff984 */ /* 0x000fe20000000800 */
[----:B------:R-:W-:Y:S01]  /*14470*/  @!PT LDS RZ, [RZ] ;  /* 0x00000000fffff984 */ /* 0x000fe20000000800 */
[----:B------:R-:W-:Y:S01]  /*14480*/  @!PT LDS RZ, [RZ] ;  /* 0x00000000fffff984 */ /* 0x000fe20000000800 */
[----:B------:R-:W-:Y:S04]  /*14490*/  @!P0 LDGSTS.E.BYPASS.LTC128B.128 [R8+0x1e200], desc[UR50][R2.64], !P3 ;  /* 0x1e20000002088fae */ /* 0x000fe8000d901d72 */
[----:B------:R-:W-:Y:S04]  /*144a0*/  @!P0 LDGSTS.E.BYPASS.LTC128B.128 [R8+0x20200], desc[UR50][R2.64+0x40], !P2 ;  /* 0x2020004002088fae */ /* 0x000fe8000d101d72 */
[----:B------:R0:W-:Y:S01]  /*144b0*/  @!P0 LDGSTS.E.BYPASS.LTC128B.128 [R8+0x22200], desc[UR50][R2.64+0x80], !P1 ;  /* 0x2220008002088fae */ /* 0x0001e2000c901d72 */
[----:B------:R-:W-:Y:S01]  /*144c0*/  ISETP.GE.AND P0, PT, R6, R35, PT ;  /* 0x000000230600720c */ /* 0x000fe20003f06270 */
[----:B------:R-:W-:-:S02]  /*144d0*/  IMAD.MOV.U32 R13, RZ, RZ, R0 ;  /* 0x000000ffff0d7224 */ /* 0x000fc400078e0000 */
[----:B------:R-:W-:Y:S02]  /*144e0*/  VIADD R6, R25, 0x40 ;  /* 0x0000004019067836 */ /* 0x000fe40000000000 */
[----:B0-----:R-:W-:-:S08]  /*144f0*/  IMAD.MOV.U32 R2, RZ, RZ, R14 ;  /* 0x000000ffff027224 */ /* 0x001fd000078e000e */
[----:B------:R-:W-:Y:S05]  /*14500*/  WARPSYNC.COLLECTIVE R15, `(.L_x_4001) ;  /* 0x000000000f087348 */ /* 0x000fea0003c00000 */
[----:B------:R0:W1:Y:S02]  /*14510*/  SHFL.IDX P6, R14, R13, R12, R11 ;  /* 0x0000000c0d0e7389 */ /* 0x00006400000c000b */
[----:B01----:R-:W-:Y:S01]  /*14520*/  ENDCOLLECTIVE ;  /* 0x000000000000791b */ /* 0x003fe20003800000 */
.L_x_4001:
        /* <DEDUP_REMOVED lines=8> */
.L_x_4002:
[----:B------:R-:W-:-:S05]  /*145b0*/  @!P0 IMAD.MOV.U32 R3, RZ, RZ, R5 ;  /* 0x000000ffff038224 */ /* 0x000fca00078e0005 */
[----:B------:R-:W-:Y:S01]  /*145c0*/  @!PT LDS RZ, [RZ] ;  /* 0x00000000fffff984 */ /* 0x000fe20000000800 */
[----:B------:R-:W-:Y:S01]  /*145d0*/  @!PT LDS RZ, [RZ] ;  /* 0x00000000fffff984 */ /* 0x000fe20000000800 */
[----:B------:R-:W-:Y:S01]  /*145e0*/  @!PT LDS RZ, [RZ] ;  /* 0x00000000fffff984 */ /* 0x000fe20000000800 */
[----:B------:R-:W-:Y:S04]  /*145f0*/  @!P0 LDGSTS.E.BYPASS.LTC128B.128 [R8+0x1ea00], desc[UR50][R2.64], !P3 ;  /* 0x1ea0000002088fae */ /* 0x000fe8000d901d72 */
[----:B------:R-:W-:Y:S01]  /*14600*/  @!P0 LDGSTS.E.BYPASS.LTC128B.128 [R8+0x20a00], desc[UR50][R2.64+0x40], !P2 ;  /* 0x20a0004002088fae */ /* 0x000fe2000d101d72 */
[----:B------:R-:W-:-:S03]  /*14610*/  IMAD.MOV.U32 R13, RZ, RZ, R0 ;  /* 0x000000ffff0d7224 */ /* 0x000fc600078e0000 */
[----:B------:R0:W-:Y:S01]  /*14620*/  @!P0 LDGSTS.E.BYPASS.LTC128B.128 [R8+0x22a00], desc[UR50][R2.64+0x80], !P1 ;  /* 0x22a0008002088fae */ /* 0x0001e2000c901d72 */
[----:B------:R-:W-:Y:S01]  /*14630*/  ISETP.GE.AND P0, PT, R6, R35, PT ;  /* 0x000000230600720c */ /* 0x000fe20003f06270 */
[----:B0-----:R-:W-:-:S12]  /*14640*/  IMAD.MOV.U32 R2, RZ, RZ, R14 ;  /* 0x000000ffff027224 */ /* 0x001fd800078e000e */
[----:B------:R-:W-:Y:S05]  /*14650*/  WARPSYNC.COLLECTIVE R15, `(.L_x_4003) ;  /* 0x000000000f087348 */ /* 0x000fea0003c00000 */
[----:B------:R0:W1:Y:S02]  /*14660*/  SHFL.IDX P6, R14, R13, R12, R11 ;  /* 0x0000000c0d0e7389 */ /* 0x00006400000c000b */
[----:B01----:R-:W-:Y:S01]  /*14670*/  ENDCOLLECTIVE ;  /* 0x000000000000791b */ /* 0x003fe20003800000 */
.L_x_4003:
        /* <DEDUP_REMOVED lines=8> */
.L_x_4004:
[----:B------:R-:W-:-:S05]  /*14700*/  @!P0 IMAD.MOV.U32 R3, RZ, RZ, R5 ;  /* 0x000000ffff038224 */ /* 0x000fca00078e0005 */
[----:B------:R-:W-:Y:S01]  /*14710*/  @!PT LDS RZ, [RZ] ;  /* 0x00000000fffff984 */ /* 0x000fe20000000800 */
[----:B------:R-:W-:Y:S01]  /*14720*/  @!PT LDS RZ, [RZ] ;  /* 0x00000000fffff984 */ /* 0x000fe20000000800 */
[----:B------:R-:W-:Y:S01]  /*14730*/  @!PT LDS RZ, [RZ] ;  /* 0x00000000fffff984 */ /* 0x000fe20000000800 */
[----:B------:R0:W-:Y:S04]  /*14740*/  @!P0 LDGSTS.E.BYPASS.LTC128B.128 [R8+0x1f200], desc[UR50][R2.64], !P3 ;  /* 0x1f20000002088fae */ /* 0x0001e8000d901d72 */
[----:B------:R0:W-:Y:S01]  /*14750*/  @!P0 LDGSTS.E.BYPASS.LTC128B.128 [R8+0x21200], desc[UR50][R2.64+0x40], !P2 ;  /* 0x2120004002088fae */ /* 0x0001e2000d101d72 */
[----:B------:R-:W-:-:S03]  /*14760*/  IMAD.MOV.U32 R13, RZ, RZ, R0 ;  /* 0x000000ffff0d7224 */ /* 0x000fc600078e0000 */
[----:B------:R0:W-:Y:S01]  /*14770*/  @!P0 LDGSTS.E.BYPASS.LTC128B.128 [R8+0x23200], desc[UR50][R2.64+0x80], !P1 ;  /* 0x2320008002088fae */ /* 0x0001e2000c901d72 */
[----:B------:R-:W-:-:S07]  /*14780*/  IMAD.MOV.U32 R4, RZ, RZ, R14 ;  /* 0x000000ffff047224 */ /* 0x000fce00078e000e */
[----:B0-----:R-:W-:Y:S05]  /*14790*/  WARPSYNC.COLLECTIVE R15, `(.L_x_4005) ;  /* 0x000000000f087348 */ /* 0x001fea0003c00000 */
[----:B------:R1:W2:Y:S02]  /*147a0*/  SHFL.IDX P6, R14, R13, R12, R11 ;  /* 0x0000000c0d0e7389 */ /* 0x0002a400000c000b */
[----:B012---:R-:W-:Y:S01]  /*147b0*/  ENDCOLLECTIVE ;  /* 0x000000000000791b */ /* 0x007fe20003800000 */
.L_x_4005:
[----:B------:R-:W-:Y:S05]  /*147c0*/  BRA `(.L_x_4006) ;  /* 0xffffffac00287947 */ /* 0x000fea000383ffff */
.L_x_3911:
[----:B0-----:R0:W1:Y:S02]  /*147d0*/  SYNCS.PHASECHK.TRANS64.TRYWAIT P0, [R18+URZ+0x33420], R3 ;  /* 0x03342003120075a7 */ /* 0x001064000800017f */
[----:B-1----:R-:W-:Y:S05]  /*147e0*/  @!P0 NANOSLEEP.SYNCS 0x989680 ;  /* 0x009896800000895d */ /* 0x002fea0003900000 */
[----:B------:R-:W1:Y:S02]  /*147f0*/  @!P0 SYNCS.PHASECHK.TRANS64 P0, [R18+URZ+0x33420], R3 ;  /* 0x03342003120085a7 */ /* 0x000e64000800007f */
[----:B-1----:R-:W-:Y:S05]  /*14800*/  @!P0 BRA `(.L_x_3911) ;  /* 0xfffffffc00f08947 */ /* 0x002fea000383ffff */
[----:B------:R-:W-:Y:S05]  /*14810*/  BRA `(.L_x_4007) ;  /* 0xffffffac00987947 */ /* 0x000fea000383ffff */
.L_x_3915:
[----:B0-----:R0:W1:Y:S02]  /*14820*/  SYNCS.PHASECHK.TRANS64.TRYWAIT P0, [R4+URZ+0x33480], R30 ;  /* 0x0334801e040075a7 */ /* 0x001064000800017f */
[----:B-1----:R-:W-:Y:S05]  /*14830*/  @!P0 NANOSLEEP.SYNCS 0x989680 ;  /* 0x009896800000895d */ /* 0x002fea0003900000 */
[----:B------:R-:W1:Y:S02]  /*14840*/  @!P0 SYNCS.PHASECHK.TRANS64 P0, [R4+URZ+0x33480], R30 ;  /* 0x0334801e040085a7 */ /* 0x000e64000800007f */
[----:B-1----:R-:W-:Y:S05]  /*14850*/  @!P0 BRA `(.L_x_3915) ;  /* 0xfffffffc00f08947 */ /* 0x002fea000383ffff */
[----:B------:R-:W-:Y:S05]  /*14860*/  BRA `(.L_x_4008) ;  /* 0xffffffb000cc7947 */ /* 0x000fea000383ffff */
.L_x_3916:
        /* <DEDUP_REMOVED lines=8> */
.L_x_4010:
[----:B------:R-:W-:Y:S05]  /*148f0*/  BSYNC B0 ;  /* 0x0000000000007941 */ /* 0x000fea0003800000 */
.L_x_4009:
        /* <DEDUP_REMOVED lines=8> */
.L_x_4011:
[----:B------:R-:W-:Y:S02]  /*14980*/  IMAD.MOV.U32 R13, RZ, RZ, R10 ;  /* 0x000000ffff0d7224 */ /* 0x000fe400078e000a */
[----:B------:R-:W-:Y:S02]  /*14990*/  IMAD.MOV.U32 R12, RZ, RZ, 0x1 ;  /* 0x00000001ff0c7424 */ /* 0x000fe400078e00ff */
[----:B------:R-:W-:-:S07]  /*149a0*/  IMAD.MOV.U32 R2, RZ, RZ, R14 ;  /* 0x000000ffff027224 */ /* 0x000fce00078e000e */
[----:B------:R-:W-:Y:S05]  /*149b0*/  WARPSYNC.COLLECTIVE R15, `(.L_x_4012) ;  /* 0x000000000f087348 */ /* 0x000fea0003c00000 */
[----:B------:R0:W1:Y:S02]  /*149c0*/  SHFL.IDX P6, R14, R13, R12, R11 ;  /* 0x0000000c0d0e7389 */ /* 0x00006400000c000b */
[----:B01----:R-:W-:Y:S01]  /*149d0*/  ENDCOLLECTIVE ;  /* 0x000000000000791b */ /* 0x003fe20003800000 */
.L_x_4012:
[----:B------:R-:W-:-:S05]  /*149e0*/  IADD3 R2, P0, R37, R2, RZ ;  /* 0x0000000225027210 */ /* 0x000fca0007f1e0ff */
[----:B------:R-:W-:Y:S02]  /*149f0*/  IMAD.X R3, RZ, RZ, R0, P0 ;  /* 0x000000ffff037224 */ /* 0x000fe400000e0600 */
[----:B------:R-:W-:Y:S02]  /*14a00*/  IMAD.IADD R0, R18, 0x1, R35 ;  /* 0x0000000112007824 */ /* 0x000fe400078e0223 */
        /* <DEDUP_REMOVED lines=11> */
.L_x_4013:
[----:B------:R-:W-:Y:S02]  /*14ac0*/  IMAD.MOV.U32 R13, RZ, RZ, R10 ;  /* 0x000000ffff0d7224 */ /* 0x000fe400078e000a */
[----:B------:R-:W-:Y:S02]  /*14ad0*/  IMAD.MOV.U32 R12, RZ, RZ, 0x2 ;  /* 0x00000002ff0c7424 */ /* 0x000fe400078e00ff */
[----:B------:R-:W-:-:S07]  /*14ae0*/  IMAD.MOV.U32 R2, RZ, RZ, R14 ;  /* 0x000000ffff027224 */ /* 0x000fce00078e000e */
[----:B------:R-:W-:Y:S05]  /*14af0*/  WARPSYNC.COLLECTIVE R15, `(.L_x_4014) ;  /* 0x000000000f087348 */ /* 0x000fea0003c00000 */
[----:B------:R0:W1:Y:S02]  /*14b00*/  SHFL.IDX P6, R14, R13, R12, R11 ;  /* 0x0000000c0d0e7389 */ /* 0x00006400000c000b */
[----:B01----:R-:W-:Y:S01]  /*14b10*/  ENDCOLLECTIVE ;  /* 0x000000000000791b */ /* 0x003fe20003800000 */
.L_x_4014:
        /* <DEDUP_REMOVED lines=13> */
.L_x_4015:
[----:B------:R-:W-:Y:S02]  /*14bf0*/  IMAD.MOV.U32 R13, RZ, RZ, R10 ;  /* 0x000000ffff0d7224 */ /* 0x000fe400078e000a */
[----:B------:R-:W-:Y:S02]  /*14c00*/  IMAD.MOV.U32 R12, RZ, RZ, 0x3 ;  /* 0x00000003ff0c7424 */ /* 0x000fe400078e00ff */
[----:B------:R-:W-:-:S07]  /*14c10*/  IMAD.MOV.U32 R2, RZ, RZ, R14 ;  /* 0x000000ffff027224 */ /* 0x000fce00078e000e */
[----:B------:R-:W-:Y:S05]  /*14c20*/  WARPSYNC.COLLECTIVE R15, `(.L_x_4016) ;  /* 0x000000000f087348 */ /* 0x000fea0003c00000 */
[----:B------:R0:W1:Y:S02]  /*14c30*/  SHFL.IDX P6, R14, R13, R12, R11 ;  /* 0x0000000c0d0e7389 */ /* 0x00006400000c000b */
[----:B01----:R-:W-:Y:S01]  /*14c40*/  ENDCOLLECTIVE ;  /* 0x000000000000791b */ /* 0x003fe20003800000 */
.L_x_4016:
        /* <DEDUP_REMOVED lines=13> */
.L_x_4017:
[----:B------:R-:W-:Y:S02]  /*14d20*/  IMAD.MOV.U32 R13, RZ, RZ, R22 ;  /* 0x000000ffff0d7224 */ /* 0x000fe400078e0016 */
[----:B------:R-:W-:Y:S02]  /*14d30*/  IMAD.MOV.U32 R12, RZ, RZ, RZ ;  /* 0x000000ffff0c7224 */ /* 0x000fe400078e00ff */
[----:B------:R-:W-:-:S07]  /*14d40*/  IMAD.MOV.U32 R2, RZ, RZ, R14 ;  /* 0x000000ffff027224 */ /* 0x000fce00078e000e */
[----:B------:R-:W-:Y:S05]  /*14d50*/  WARPSYNC.COLLECTIVE R15, `(.L_x_4018) ;  /* 0x000000000f087348 */ /* 0x000fea0003c00000 */
[----:B------:R0:W1:Y:S02]  /*14d60*/  SHFL.IDX P6, R14, R13, R12, R11 ;  /* 0x0000000c0d0e7389 */ /* 0x00006400000c000b */
[----:B01----:R-:W-:Y:S01]  /*14d70*/  ENDCOLLECTIVE ;  /* 0x000000000000791b */ /* 0x003fe20003800000 */
.L_x_4018:
        /* <DEDUP_REMOVED lines=13> */
.L_x_4019:
[----:B------:R-:W-:Y:S01]  /*14e50*/  IMAD.MOV.U32 R2, RZ, RZ, R14 ;  /* 0x000000ffff027224 */ /* 0x000fe200078e000e */
[----:B------:R-:W-:Y:S06]  /*14e60*/  BRA `(.L_x_4020) ;  /* 0xffffffb000707947 */ /* 0x000fec000383ffff */
.L_x_3921:
[----:B---3--:R3:W4:Y:S02]  /*14e70*/  SYNCS.PHASECHK.TRANS64.TRYWAIT P0, [R4+URZ+0x33440], R30 ;  /* 0x0334401e040075a7 */ /* 0x008724000800017f */
[----:B----4-:R-:W-:Y:S05]  /*14e80*/  @!P0 NANOSLEEP.SYNCS 0x989680 ;  /* 0x009896800000895d */ /* 0x010fea0003900000 */
[----:B------:R-:W4:Y:S02]  /*14e90*/  @!P0 SYNCS.PHASECHK.TRANS64 P0, [R4+URZ+0x33440], R30 ;  /* 0x0334401e040085a7 */ /* 0x000f24000800007f */
[----:B----4-:R-:W-:Y:S05]  /*14ea0*/  @!P0 BRA `(.L_x_3921) ;  /* 0xfffffffc00f08947 */ /* 0x010fea000383ffff */
[----:B------:R-:W-:Y:S05]  /*14eb0*/  BRA `(.L_x_4021) ;  /* 0xffffffb000c87947 */ /* 0x000fea000383ffff */
.L_x_3922:
        /* <DEDUP_REMOVED lines=8> */
.L_x_4023:
[----:B------:R-:W-:Y:S05]  /*14f40*/  BSYNC B0 ;  /* 0x0000000000007941 */ /* 0x000fea0003800000 */
.L_x_4022:
        /* <DEDUP_REMOVED lines=8> */
.L_x_4024:
[----:B------:R-:W-:Y:S02]  /*14fd0*/  IMAD.MOV.U32 R13, RZ, RZ, R6 ;  /* 0x000000ffff0d7224 */ /* 0x000fe400078e0006 */
[----:B------:R-:W-:Y:S02]  /*14fe0*/  IMAD.MOV.U32 R12, RZ, RZ, 0x1 ;  /* 0x00000001ff0c7424 */ /* 0x000fe400078e00ff */
[----:B------:R-:W-:-:S07]  /*14ff0*/  IMAD.MOV.U32 R2, RZ, RZ, R14 ;  /* 0x000000ffff027224 */ /* 0x000fce00078e000e */
[----:B------:R-:W-:Y:S05]  /*15000*/  WARPSYNC.COLLECTIVE R15, `(.L_x_4025) ;  /* 0x000000000f087348 */ /* 0x000fea0003c00000 */
[----:B------:R0:W1:Y:S02]  /*15010*/  SHFL.IDX P6, R14, R13, R12, R11 ;  /* 0x0000000c0d0e7389 */ /* 0x00006400000c000b */
[----:B01----:R-:W-:Y:S01]  /*15020*/  ENDCOLLECTIVE ;  /* 0x000000000000791b */ /* 0x003fe20003800000 */
.L_x_4025:
[----:B------:R-:W-:-:S05]  /*15030*/  IADD3 R2, P0, R37, R2, RZ ;  /* 0x0000000225027210 */ /* 0x000fca0007f1e0ff */
[----:B------:R-:W-:-:S05]  /*15040*/  IMAD.X R3, RZ, RZ, R3, P0 ;  /* 0x000000ffff037224 */ /* 0x000fca00000e0603 */
[----:B------:R-:W-:Y:S01]  /*15050*/  @!PT LDS RZ, [RZ] ;  /* 0x00000000fffff984 */ /* 0x000fe20000000800 */
[----:B------:R-:W-:Y:S01]  /*15060*/  @!PT LDS RZ, [RZ] ;  /* 0x00000000fffff984 */ /* 0x000fe20000000800 */
[----:B------:R-:W-:Y:S01]  /*15070*/  @!PT LDS RZ, [RZ] ;  /* 0x00000000fffff984 */ /* 0x000fe20000000800 */
[----:B------:R-:W-:Y:S01]  /*15080*/  LDGSTS.E.BYPASS.LTC128B.128 [R0+0x24200], desc[UR50][R2.64], !P4 ;  /* 0x2420000002007fae */ /* 0x000fe2000e101d72 */
[----:B------:R-:W-:-:S03]  /*15090*/  IMAD.MOV.U32 R13, RZ, RZ, R5 ;  /* 0x000000ffff0d7224 */ /* 0x000fc600078e0005 */
[----:B------:R-:W-:Y:S04]  /*150a0*/  LDGSTS.E.BYPASS.LTC128B.128 [R0+0x26a00], desc[UR50][R2.64+0x40], !P3 ;  /* 0x26a0004002007fae */ /* 0x000fe8000d901d72 */
[----:B------:R0:W-:Y:S02]  /*150b0*/  LDGSTS.E.BYPASS.LTC128B.128 [R0+0x29200], desc[UR50][R2.64+0x80], !P1 ;  /* 0x2920008002007fae */ /* 0x0001e4000c901d72 */
[----:B0-----:R-:W-:-:S07]  /*150c0*/  IMAD.MOV.U32 R3, RZ, RZ, R14 ;  /* 0x000000ffff037224 */ /* 0x001fce00078e000e */
[----:B------:R-:W-:Y:S05]  /*150d0*/  WARPSYNC.COLLECTIVE R15, `(.L_x_4026) ;  /* 0x000000000f087348 */ /* 0x000fea0003c00000 */
[----:B------:R0:W1:Y:S02]  /*150e0*/  SHFL.IDX P6, R14, R13, R12, R11 ;  /* 0x0000000c0d0e7389 */ /* 0x00006400000c000b */
[----:B01----:R-:W-:Y:S01]  /*150f0*/  ENDCOLLECTIVE ;  /* 0x000000000000791b */ /* 0x003fe20003800000 */
.L_x_4026:
[----:B------:R-:W-:Y:S02]  /*15100*/  IMAD.MOV.U32 R13, RZ, RZ, R6 ;  /* 0x000000ffff0d7224 */ /* 0x000fe400078e0006 */
[----:B------:R-:W-:Y:S02]  /*15110*/  IMAD.MOV.U32 R12, RZ, RZ, 0x2 ;  /* 0x00000002ff0c7424 */ /* 0x000fe400078e00ff */
[----:B------:R-:W-:-:S07]  /*15120*/  IMAD.MOV.U32 R2, RZ, RZ, R14 ;  /* 0x000000ffff027224 */ /* 0x000fce00078e000e */
[----:B------:R-:W-:Y:S05]  /*15130*/  WARPSYNC.COLLECTIVE R15, `(.L_x_4027) ;  /* 0x000000000f087348 */ /* 0x000fea0003c00000 */
[----:B------:R0:W1:Y:S02]  /*15140*/  SHFL.IDX P6, R14, R13, R12, R11 ;  /* 0x0000000c0d0e7389 */ /* 0x00006400000c000b */
[----:B01----:R-:W-:Y:S01]  /*15150*/  ENDCOLLECTIVE ;  /* 0x000000000000791b */ /* 0x003fe20003800000 */
.L_x_4027:
        /* <DEDUP_REMOVED lines=13> */
.L_x_4028:
[----:B------:R-:W-:Y:S02]  /*15230*/  IMAD.MOV.U32 R13, RZ, RZ, R6 ;  /* 0x000000ffff0d7224 */ /* 0x000fe400078e0006 */
[----:B------:R-:W-:Y:S02]  /*15240*/  IMAD.MOV.U32 R12, RZ, RZ, 0x3 ;  /* 0x00000003ff0c7424 */ /* 0x000fe400078e00ff */
[----:B------:R-:W-:-:S07]  /*15250*/  IMAD.MOV.U32 R2, RZ, RZ, R14 ;  /* 0x000000ffff027224 */ /* 0x000fce00078e000e */
[----:B------:R-:W-:Y:S05]  /*15260*/  WARPSYNC.COLLECTIVE R15, `(.L_x_4029) ;  /* 0x000000000f087348 */ /* 0x000fea0003c00000 */
[----:B------:R0:W1:Y:S02]  /*15270*/  SHFL.IDX P6, R14, R13, R12, R11 ;  /* 0x0000000c0d0e7389 */ /* 0x00006400000c000b */
[----:B01----:R-:W-:Y:S01]  /*15280*/  ENDCOLLECTIVE ;  /* 0x000000000000791b */ /* 0x003fe20003800000 */
.L_x_4029:
        /* <DEDUP_REMOVED lines=13> */
.L_x_4030:
[----:B------:R-:W-:Y:S02]  /*15360*/  IMAD.MOV.U32 R13, RZ, RZ, R8 ;  /* 0x000000ffff0d7224 */ /* 0x000fe400078e0008 */
[----:B------:R-:W-:Y:S02]  /*15370*/  IMAD.MOV.U32 R12, RZ, RZ, RZ ;  /* 0x000000ffff0c7224 */ /* 0x000fe400078e00ff */
[----:B------:R-:W-:-:S07]  /*15380*/  IMAD.MOV.U32 R2, RZ, RZ, R14 ;  /* 0x000000ffff027224 */ /* 0x000fce00078e000e */
[----:B------:R-:W-:Y:S05]  /*15390*/  WARPSYNC.COLLECTIVE R15, `(.L_x_4031) ;  /* 0x000000000f087348 */ /* 0x000fea0003c00000 */
[----:B------:R0:W1:Y:S02]  /*153a0*/  SHFL.IDX P6, R14, R13, R12, R11 ;  /* 0x0000000c0d0e7389 */ /* 0x00006400000c000b */
[----:B01----:R-:W-:Y:S01]  /*153b0*/  ENDCOLLECTIVE ;  /* 0x000000000000791b */ /* 0x003fe20003800000 */
.L_x_4031:
        /* <DEDUP_REMOVED lines=13> */
.L_x_4032:
[----:B------:R-:W-:Y:S05]  /*15490*/  BRA `(.L_x_4033) ;  /* 0xffffffb000647947 */ /* 0x000fea000383ffff */
.L_x_3927:
[----:B----4-:R4:W0:Y:S02]  /*154a0*/  SYNCS.PHASECHK.TRANS64.TRYWAIT P1, [R2+URZ+0x33470], R3 ;  /* 0x03347003020075a7 */ /* 0x010824000802017f */
[----:B0-----:R-:W-:Y:S05]  /*154b0*/  @!P1 NANOSLEEP.SYNCS 0x989680 ;  /* 0x009896800000995d */ /* 0x001fea0003900000 */
[----:B------:R-:W0:Y:S02]  /*154c0*/  @!P1 SYNCS.PHASECHK.TRANS64 P1, [R2+URZ+0x33470], R3 ;  /* 0x03347003020095a7 */ /* 0x000e24000802007f */
[----:B0-----:R-:W-:Y:S05]  /*154d0*/  @!P1 BRA `(.L_x_3927) ;  /* 0xfffffffc00f09947 */ /* 0x001fea000383ffff */
[----:B------:R-:W-:Y:S05]  /*154e0*/  BRA `(.L_x_4034) ;  /* 0xffffffb000d07947 */ /* 0x000fea000383ffff */
.L_x_3929:
[----:B----4-:R4:W0:Y:S02]  /*154f0*/  SYNCS.PHASECHK.TRANS64.TRYWAIT P1, [R2+URZ+0x33460], R3 ;  /* 0x03346003020075a7 */ /* 0x010824000802017f */
[----:B0-----:R-:W-:Y:S05]  /*15500*/  @!P1 NANOSLEEP.SYNCS 0x989680 ;  /* 0x009896800000995d */ /* 0x001fea0003900000 */
[----:B------:R-:W0:Y:S02]  /*15510*/  @!P1 SYNCS.PHASECHK.TRANS64 P1, [R2+URZ+0x33460], R3 ;  /* 0x03346003020095a7 */ /* 0x000e24000802007f */
[----:B0-----:R-:W-:Y:S05]  /*15520*/  @!P1 BRA `(.L_x_3929) ;  /* 0xfffffffc00f09947 */ /* 0x001fea000383ffff */
[----:B------:R-:W-:Y:S05]  /*15530*/  BRA `(.L_x_4035) ;  /* 0xffffffb000e07947 */ /* 0x000fea000383ffff */
.L_x_3937:
[----:B0-----:R0:W3:Y:S02]  /*15540*/  SYNCS.PHASECHK.TRANS64.TRYWAIT P1, [R0+URZ+0x33470], R3 ;  /* 0x03347003000075a7 */ /* 0x0010e4000802017f */
[----:B---3--:R-:W-:Y:S05]  /*15550*/  @!P1 NANOSLEEP.SYNCS 0x989680 ;  /* 0x009896800000995d */ /* 0x008fea0003900000 */
[----:B------:R-:W3:Y:S02]  /*15560*/  @!P1 SYNCS.PHASECHK.TRANS64 P1, [R0+URZ+0x33470], R3 ;  /* 0x03347003000095a7 */ /* 0x000ee4000802007f */
[----:B---3--:R-:W-:Y:S05]  /*15570*/  @!P1 BRA `(.L_x_3937) ;  /* 0xfffffffc00f09947 */ /* 0x008fea000383ffff */
[----:B------:R-:W-:Y:S05]  /*15580*/  BRA `(.L_x_4036) ;  /* 0xffffffc000247947 */ /* 0x000fea000383ffff */
.L_x_3939:
[----:B0-----:R0:W3:Y:S02]  /*15590*/  SYNCS.PHASECHK.TRANS64.TRYWAIT P1, [R0+URZ+0x33460], R3 ;  /* 0x03346003000075a7 */ /* 0x0010e4000802017f */
[----:B---3--:R-:W-:Y:S05]  /*155a0*/  @!P1 NANOSLEEP.SYNCS 0x989680 ;  /* 0x009896800000995d */ /* 0x008fea0003900000 */
[----:B------:R-:W3:Y:S02]  /*155b0*/  @!P1 SYNCS.PHASECHK.TRANS64 P1, [R0+URZ+0x33460], R3 ;  /* 0x03346003000095a7 */ /* 0x000ee4000802007f */
[----:B---3--:R-:W-:Y:S05]  /*155c0*/  @!P1 BRA `(.L_x_3939) ;  /* 0xfffffffc00f09947 */ /* 0x008fea000383ffff */
[----:B------:R-:W-:Y:S05]  /*155d0*/  BRA `(.L_x_4037) ;  /* 0xffffffc000307947 */ /* 0x000fea000383ffff */
.L_x_3953:
[----:B0-----:R0:W2:Y:S02]  /*155e0*/  SYNCS.PHASECHK.TRANS64.TRYWAIT P0, [R4+URZ+0x33420], R0 ;  /* 0x03342000040075a7 */ /* 0x0010a4000800017f */
[----:B--2---:R-:W-:Y:S05]  /*155f0*/  @!P0 NANOSLEEP.SYNCS 0x989680 ;  /* 0x009896800000895d */ /* 0x004fea0003900000 */
[----:B------:R-:W2:Y:S02]  /*15600*/  @!P0 SYNCS.PHASECHK.TRANS64 P0, [R4+URZ+0x33420], R0 ;  /* 0x03342000040085a7 */ /* 0x000ea4000800007f */
[----:B--2---:R-:W-:Y:S05]  /*15610*/  @!P0 BRA `(.L_x_3953) ;  /* 0xfffffffc00f08947 */ /* 0x004fea000383ffff */
[----:B------:R-:W-:Y:S05]  /*15620*/  BRA `(.L_x_4038) ;  /* 0xffffffd400a47947 */ /* 0x000fea000383ffff */
.L_x_3954:
        /* <DEDUP_REMOVED lines=11> */
.L_x_4040:
[----:B------:R-:W-:Y:S05]  /*156e0*/  BSYNC B0 ;  /* 0x0000000000007941 */ /* 0x000fea0003800000 */
.L_x_4039:
[----:B------:R-:W-:Y:S05]  /*156f0*/  BRA `(.L_x_4041) ;  /* 0xffffffd4008c7947 */ /* 0x000fea000383ffff */
.L_x_3957:
[----:B------:R-:W-:Y:S01]  /*15700*/  BSSY B1, `(.L_x_4042) ;  /* 0x0000006000017945 */ /* 0x000fe20003800000 */
[----:B------:R-:W-:-:S07]  /*15710*/  IMAD.MOV.U32 R15, RZ, RZ, -0x1 ;  /* 0xffffffffff0f7424 */ /* 0x000fce00078e00ff */
[----:B01----:R-:W-:Y:S05]  /*15720*/  WARPSYNC.COLLECTIVE R15, `(.L_x_4043) ;  /* 0x000000000f0c7348 */ /* 0x003fea0003c00000 */
[----:B------:R-:W-:Y:S02]  /*15730*/  ELECT P6, UR62, PT ;  /* 0x00000000003e782f */ /* 0x000fe400038c0000 */
[----:B------:R-:W-:Y:S01]  /*15740*/  MOV R14, UR62 ;  /* 0x0000003e000e7c02 */ /* 0x000fe20008000f00 */
[----:B01----:R-:W-:Y:S10]  /*15750*/  ENDCOLLECTIVE ;  /* 0x000000000000791b */ /* 0x003ff40003800000 */
.L_x_4043:
[----:B------:R-:W-:Y:S05]  /*15760*/  BSYNC B1 ;  /* 0x0000000000017941 */ /* 0x000fea0003800000 */
.L_x_4042:
[----:B------:R-:W-:Y:S05]  /*15770*/  BRA `(.L_x_4044) ;  /* 0xffffffd400847947 */ /* 0x000fea000383ffff */
.L_x_3959:
[----:B0-----:R0:W2:Y:S02]  /*15780*/  SYNCS.PHASECHK.TRANS64.TRYWAIT P1, [R5+URZ+0x33440], R0 ;  /* 0x03344000050075a7 */ /* 0x0010a4000802017f */
[----:B--2---:R-:W-:Y:S05]  /*15790*/  @!P1 NANOSLEEP.SYNCS 0x989680 ;  /* 0x009896800000995d */ /* 0x004fea0003900000 */
[----:B------:R-:W2:Y:S02]  /*157a0*/  @!P1 SYNCS.PHASECHK.TRANS64 P1, [R5+URZ+0x33440], R0 ;  /* 0x03344000050095a7 */ /* 0x000ea4000802007f */
[----:B--2---:R-:W-:Y:S05]  /*157b0*/  @!P1 BRA `(.L_x_3959) ;  /* 0xfffffffc00f09947 */ /* 0x004fea000383ffff */
[----:B------:R-:W-:Y:S05]  /*157c0*/  BRA `(.L_x_4045) ;  /* 0xffffffd400a47947 */ /* 0x000fea000383ffff */
.L_x_3961:
[----:B--2---:R2:W3:Y:S02]  /*157d0*/  SYNCS.PHASECHK.TRANS64.TRYWAIT P1, [R31+URZ+0x33440], R2 ;  /* 0x033440021f0075a7 */ /* 0x0044e4000802017f */
[----:B---3--:R-:W-:Y:S05]  /*157e0*/  @!P1 NANOSLEEP.SYNCS 0x989680 ;  /* 0x009896800000995d */ /* 0x008fea0003900000 */
[----:B------:R-:W3:Y:S02]  /*157f0*/  @!P1 SYNCS.PHASECHK.TRANS64 P1, [R31+URZ+0x33440], R2 ;  /* 0x033440021f0095a7 */ /* 0x000ee4000802007f */
[----:B---3--:R-:W-:Y:S05]  /*15800*/  @!P1 BRA `(.L_x_3961) ;  /* 0xfffffffc00f09947 */ /* 0x008fea000383ffff */
[----:B------:R-:W-:Y:S05]  /*15810*/  BRA `(.L_x_4046) ;  /* 0xffffffd400b07947 */ /* 0x000fea000383ffff */
.L_x_3963:
[----:B---3--:R3:W4:Y:S02]  /*15820*/  SYNCS.PHASECHK.TRANS64.TRYWAIT P1, [R5+URZ+0x33460], R0 ;  /* 0x03346000050075a7 */ /* 0x008724000802017f */
[----:B----4-:R-:W-:Y:S05]  /*15830*/  @!P1 NANOSLEEP.SYNCS 0x989680 ;  /* 0x009896800000995d */ /* 0x010fea0003900000 */
[----:B------:R-:W4:Y:S02]  /*15840*/  @!P1 SYNCS.PHASECHK.TRANS64 P1, [R5+URZ+0x33460], R0 ;  /* 0x03346000050095a7 */ /* 0x000f24000802007f */
[----:B----4-:R-:W-:Y:S05]  /*15850*/  @!P1 BRA `(.L_x_3963) ;  /* 0xfffffffc00f09947 */ /* 0x010fea000383ffff */
[----:B------:R-:W-:Y:S05]  /*15860*/  BRA `(.L_x_4047) ;  /* 0xffffffd400ac7947 */ /* 0x000fea000383ffff */
.L_x_3965:
[----:B----4-:R4:W0:Y:S02]  /*15870*/  SYNCS.PHASECHK.TRANS64.TRYWAIT P1, [R31+URZ+0x33460], R2 ;  /* 0x033460021f0075a7 */ /* 0x010824000802017f */
[----:B0-----:R-:W-:Y:S05]  /*15880*/  @!P1 NANOSLEEP.SYNCS 0x989680 ;  /* 0x009896800000995d */ /* 0x001fea0003900000 */
[----:B------:R-:W0:Y:S02]  /*15890*/  @!P1 SYNCS.PHASECHK.TRANS64 P1, [R31+URZ+0x33460], R2 ;  /* 0x033460021f0095a7 */ /* 0x000e24000802007f */
[----:B0-----:R-:W-:Y:S05]  /*158a0*/  @!P1 BRA `(.L_x_3965) ;  /* 0xfffffffc00f09947 */ /* 0x001fea000383ffff */
[----:B------:R-:W-:Y:S05]  /*158b0*/  BRA `(.L_x_4048) ;  /* 0xffffffd400a87947 */ /* 0x000fea000383ffff */
.L_x_3967:
[----:B------:R0:W0:Y:S02]  /*158c0*/  SYNCS.PHASECHK.TRANS64.TRYWAIT P1, [R5+URZ+0x33480], R0 ;  /* 0x03348000050075a7 */ /* 0x000024000802017f */
[----:B0-----:R-:W-:Y:S05]  /*158d0*/  @!P1 NANOSLEEP.SYNCS 0x989680 ;  /* 0x009896800000995d */ /* 0x001fea0003900000 */
[----:B------:R-:W0:Y:S02]  /*158e0*/  @!P1 SYNCS.PHASECHK.TRANS64 P1, [R5+URZ+0x33480], R0 ;  /* 0x03348000050095a7 */ /* 0x000e24000802007f */
[----:B0-----:R-:W-:Y:S05]  /*158f0*/  @!P1 BRA `(.L_x_3967) ;  /* 0xfffffffc00f09947 */ /* 0x001fea000383ffff */
[----:B------:R-:W-:Y:S05]  /*15900*/  BRA `(.L_x_4049) ;  /* 0xffffffd400a47947 */ /* 0x000fea000383ffff */
.L_x_4050:
        /* <DEDUP_REMOVED lines=15> */
.L_x_15835:


//--------------------- .text._ZN7cutlass13device_kernelIN5flash11enable_sm90INS1_16FlashAttnFwdSm90INS1_25CollectiveMainloopFwdSm90ILi2EN4cute5tupleIJNS5_1CILi1EEES8_S8_EEENS6_IJNS7_ILi128EEENS7_ILi160EEENS7_ILi192EEEEEELi192ENS_12float_e4m3_tEfNS_4arch4Sm90ELb0ELb0ELb0ELb1ELb1ELb1ELb0ELb1ELb1ELb1ELb0ELb0EEENS1_21CollectiveEpilogueFwdINS6_IJSA_SC_SB_EEES9_NS_10bfloat16_tESG_Li256ELb1ELb1ELb0ELb1EEENS1_36VarlenDynamicPersistentTileSchedulerILi128ELi160ELi256ELi128ELb0ELb1ELb1ELb0ELb1ELb1EEEEEEEEEvNT_6ParamsE --------------------------
	.section	.text._ZN7cutlass13device_kernelIN5flash11enable_sm90INS1_16FlashAttnFwdSm90INS1_25CollectiveMainloopFwdSm90ILi2EN4cute5tupleIJNS5_1CILi1EEES8_S8_EEENS6_IJNS7_ILi128EEENS7_ILi160EEENS7_ILi192EEEEEELi192ENS_12float_e4m3_tEfNS_4arch4Sm90ELb0ELb0ELb0ELb1ELb1ELb1ELb0ELb1ELb1ELb1ELb0ELb0EEENS1_21CollectiveEpilogueFwdINS6_IJSA_SC_SB_EEES9_NS_10bfloat16_tESG_Li256ELb1ELb1ELb0ELb1EEENS1_36VarlenDynamicPersistentTileSchedulerILi128ELi160ELi256ELi128ELb0ELb1ELb1ELb0ELb1ELb1EEEEEEEEEvNT_6ParamsE,"ax",@progbits
	.align	128
.text._ZN7cutlass13device_kernelIN5flash11enable_sm90INS1_16FlashAttnFwdSm90INS1_25CollectiveMainloopFwdSm90ILi2EN4cute5tupleIJNS5_1CILi1EEES8_S8_EEENS6_IJNS7_ILi128EEENS7_ILi160EEENS7_ILi192EEEEEELi192ENS_12float_e4m3_tEfNS_4arch4Sm90ELb0ELb0ELb0ELb1ELb1ELb1ELb0ELb1ELb1ELb1ELb0ELb0EEENS1_21CollectiveEpilogueFwdINS6_IJSA_SC_SB_EEES9_NS_10bfloat16_tESG_Li256ELb1ELb1ELb0ELb1EEENS1_36VarlenDynamicPersistentTileSchedulerILi128ELi160ELi256ELi128ELb0ELb1ELb1ELb0ELb1ELb1EEEEEEEEEvNT_6ParamsE:
        .type           _ZN7cutlass13device_kernelIN5flash11enable_sm90INS1_16FlashAttnFwdSm90INS1_25CollectiveMainloopFwdSm90ILi2EN4cute5tupleIJNS5_1CILi1EEES8_S8_EEENS6_IJNS7_ILi128EEENS7_ILi160EEENS7_ILi192EEEEEELi192ENS_12float_e4m3_tEfNS_4arch4Sm90ELb0ELb0ELb0ELb1ELb1ELb1ELb0ELb1ELb1ELb1ELb0ELb0EEENS1_21CollectiveEpilogueFwdINS6_IJSA_SC_SB_EEES9_NS_10bfloat16_tESG_Li256ELb1ELb1ELb0ELb1EEENS1_36VarlenDynamicPersistentTileSchedulerILi128ELi160ELi256ELi128ELb0ELb1ELb1ELb0ELb1ELb1EEEEEEEEEvNT_6ParamsE,@function
        .size           _ZN7cutlass13device_kernelIN5flash11enable_sm90INS1_16FlashAttnFwdSm90INS1_25CollectiveMainloopFwdSm90ILi2EN4cute5tupleIJNS5_1CILi1EEES8_S8_EEENS6_IJNS7_ILi128EEENS7_ILi160EEENS7_ILi192EEEEEELi192ENS_12float_e4m3_tEfNS_4arch4Sm90ELb0ELb0ELb0ELb1ELb1ELb1ELb0ELb1ELb1ELb1ELb0ELb0EEENS1_21CollectiveEpilogueFwdINS6_IJSA_SC_SB_EEES9_NS_10bfloat16_tESG_Li256ELb1ELb1ELb0ELb1EEENS1_36VarlenDynamicPersistentTileSchedulerILi128ELi160ELi256ELi128ELb0ELb1ELb1ELb0ELb1ELb1EEEEEEEEEvNT_6ParamsE,(.L_x_15836 - _ZN7cutlass13device_kernelIN5flash11enable_sm90INS1_16FlashAttnFwdSm90INS1_25CollectiveMainloopFwdSm90ILi2EN4cute5tupleIJNS5_1CILi1EEES8_S8_EEENS6_IJNS7_ILi128EEENS7_ILi160EEENS7_ILi192EEEEEELi192ENS_12float_e4m3_tEfNS_4arch4Sm90ELb0ELb0ELb0ELb1ELb1ELb1ELb0ELb1ELb1ELb1ELb0ELb0EEENS1_21CollectiveEpilogueFwdINS6_IJSA_SC_SB_EEES9_NS_10bfloat16_tESG_Li256ELb1ELb1ELb0ELb1EEENS1_36VarlenDynamicPersistentTileSchedulerILi128ELi160ELi256ELi128ELb0ELb1ELb1ELb0ELb1ELb1EEEEEEEEEvNT_6ParamsE)
        .other          _ZN7cutlass13device_kernelIN5flash11enable_sm90INS1_16FlashAttnFwdSm90INS1_25CollectiveMainloopFwdSm90ILi2EN4cute5tupleIJNS5_1CILi1EEES8_S8_EEENS6_IJNS7_ILi128EEENS7_ILi160EEENS7_ILi192EEEEEELi192ENS_12float_e4m3_tEfNS_4arch4Sm90ELb0ELb0ELb0ELb1ELb1ELb1ELb0ELb1ELb1ELb1ELb0ELb0EEENS1_21CollectiveEpilogueFwdINS6_IJSA_SC_SB_EEES9_NS_10bfloat16_tESG_Li256ELb1ELb1ELb0ELb1EEENS1_36VarlenDynamicPersistentTileSchedulerILi128ELi160ELi256ELi128ELb0ELb1ELb1ELb0ELb1ELb1EEEEEEEEEvNT_6ParamsE,@"STO_CUDA_ENTRY STV_DEFAULT"
_ZN7cutlass13device_kernelIN5flash11enable_sm90INS1_16FlashAttnFwdSm90INS1_25CollectiveMainloopFwdSm90ILi2EN4cute5tupleIJNS5_1CILi1EEES8_S8_EEENS6_IJNS7_ILi128EEENS7_ILi160EEENS7_ILi192EEEEEELi192ENS_12float_e4m3_tEfNS_4arch4Sm90ELb0ELb0ELb0ELb1ELb1ELb1ELb0ELb1ELb1ELb1ELb0ELb0EEENS1_21CollectiveEpilogueFwdINS6_IJSA_SC_SB_EEES9_NS_10bfloat16_tESG_Li256ELb1ELb1ELb0ELb1EEENS1_36VarlenDynamicPersistentTileSchedulerILi128ELi160ELi256ELi128ELb0ELb1ELb1ELb0ELb1ELb1EEEEEEEEEvNT_6ParamsE:
        /* <DEDUP_REMOVED lines=18> */
.L_x_4052:
[----:B------:R-:W-:Y:S05]  /*0120*/  BSYNC B0 ;  /* 0x0000000000007941 */ /* 0x000fea0003800000 */
.L_x_4051:
        /* <DEDUP_REMOVED lines=41> */
.L_x_4053:
        /* <DEDUP_REMOVED lines=22> */
.L_x_4054:
        /* <DEDUP_REMOVED lines=18> */
.L_x_4055:
        /* <DEDUP_REMOVED lines=22> */
.L_x_4056:
        /* <DEDUP_REMOVED lines=23> */
.L_x_4057:
[----:B------:R-:W-:Y:S01]  /*0910*/  PLOP3.LUT P0, PT, PT, PT, UP0, 0x80, 0x0 ;  /* 0x000000000000781c */ /* 0x000fe20003f0f008 */
[----:B------:R-:W-:Y:S01]  /*0920*/  UMOV UR36, 0x1 ;  /* 0x0000000100247882 */ /* 0x000fe20000000000 */
[----:B------:R-:W-:Y:S01]  /*0930*/  NOP ;  /* 0x0000000000007918 */ /* 0x000fe20000000000 */
[----:B------:R-:W-:Y:S01]  /*0940*/  USEL UR36, UR36, 0x2, !UP0 ;  /* 0x0000000224247887 */ /* 0x000fe2000c000000 */
[----:B------:R-:W-:Y:S01]  /*0950*/  BSSY B8, `(.L_x_4058) ;  /* 0x0002b47000087945 */ /* 0x000fe20003800000 */
[----:B------:R-:W-:Y:S01]  /*0960*/  ULDC.64 UR50, c[0x0][0x208] ;  /* 0x0000820000327ab9 */ /* 0x000fe20000000a00 */
[----:B01234-:R-:W-:Y:S07]  /*0970*/  BAR.SYNC.DEFER_BLOCKING 0x0 ;  /* 0x0000000000007b1d */ /* 0x01ffee0000010000 */
[----:B------:R-:W-:Y:S05]  /*0980*/  @!P0 BRA `(.L_x_4059) ;  /* 0x0000022800508947 */ /* 0x000fea0003800000 */
.L_x_4060:
        /* <DEDUP_REMOVED lines=8> */
[----:B-1----:R-:W-:-:S06]  /*0a10*/  ULEA UR4, UR38, UR4, 0x18 ;  /* 0x0000000426047291 */ /* 0x002fcc000f8ec03f */
[----:B------:R-:W-:Y:S01]  /*0a20*/  IMAD.U32 R18, RZ, RZ, UR4 ;  /* 0x00000004ff127e24 */ /* 0x000fe2000f8e00ff */
[----:B0-----:R-:W-:Y:S01]  /*0a30*/  SHF.R.U32.HI R0, RZ, 0x7, R0 ;  /* 0x00000007ff007819 */ /* 0x001fe20000011600 */
[----:B------:R-:W-:-:S03]  /*0a40*/  ULDC UR4, c[0x0][0xc3c] ;  /* 0x00030f0000047ab9 */ /* 0x000fc60000000800 */
[----:B------:R-:W-:-:S13]  /*0a50*/  ISETP.NE.AND P0, PT, R0, 0x1, PT ;  /* 0x000000010000780c */ /* 0x000fda0003f05270 */
[----:B------:R-:W-:Y:S08]  /*0a60*/  @!P0 BAR.ARV 0x9, 0x100 ;  /* 0x0244000000008b1d */ /* 0x000ff00000002000 */
[----:B------:R-:W-:Y:S06]  /*0a70*/  BAR.SYNC.DEFER_BLOCKING 0x5, 0x180 ;  /* 0x0146000000007b1d */ /* 0x000fec0000010000 */
[----:B------:R-:W0:Y:S02]  /*0a80*/  LDS.128 R220, [R18+0x334d0] ;  /* 0x0334d00012dc7984 */ /* 0x000e240000000c00 */
[----:B------:R-:W-:Y:S06]  /*0a90*/  BAR.ARV 0x4, 0x180 ;  /* 0x0106000000007b1d */ /* 0x000fec0000002000 */
[----:B0-----:R-:W-:-:S13]  /*0aa0*/  ISETP.GE.AND P0, PT, R223, UR4, PT ;  /* 0x00000004df007c0c */ /* 0x001fda000bf06270 */
[----:B------:R-:W-:Y:S05]  /*0ab0*/  @P0 BRA `(.L_x_4061) ;  /* 0x000002b000c00947 */ /* 0x000fea0003800000 */
[----:B------:R-:W0:Y:S01]  /*0ac0*/  S2R R0, SR_TID.X ;  /* 0x0000000000007919 */ /* 0x000e220000002100 */
[----:B------:R-:W-:Y:S01]  /*0ad0*/  R2UR UR48, R18 ;  /* 0x00000000123072ca */ /* 0x000fe200000e0000 */
[----:B------:R-:W-:Y:S01]  /*0ae0*/  IMAD.MOV.U32 R19, RZ, RZ, RZ ;  /* 0x000000ffff137224 */ /* 0x000fe200078e00ff */
[----:B------:R-:W-:Y:S01]  /*0af0*/  ULOP3.LUT UR49, UR36, 0x1, URZ, 0xfc, !UPT ;  /* 0x0000000124317892 */ /* 0x000fe2000f8efc3f */
[----:B------:R-:W-:-:S10]  /*0b00*/  UMOV UR37, URZ ;  /* 0x0000003f00257c82 */ /* 0x000fd40008000000 */
[----:B------:R-:W-:Y:S01]  /*0b10*/  UIADD3 UR48, UR48, 0x1e200, URZ ;  /* 0x0001e20030307890 */ /* 0x000fe2000fffe03f */
[----:B0-----:R-:W-:-:S05]  /*0b20*/  VIADD R0, R0, 0xffffff80 ;  /* 0xffffff8000007836 */ /* 0x001fca0000000000 */
[----:B------:R-:W-:Y:S02]  /*0b30*/  SHF.R.S32.HI R3, RZ, 0x1f, R0 ;  /* 0x0000001fff037819 */ /* 0x000fe40000011400 */
[-C--:B------:R-:W-:Y:S02]  /*0b40*/  LEA.HI R6, R0, R0.reuse, RZ, 0x1 ;  /* 0x0000000000067211 */ /* 0x080fe400078f08ff */
[CC--:B------:R-:W-:Y:S02]  /*0b50*/  LEA.HI R4, R3.reuse, R0.reuse, RZ, 0x4 ;  /* 0x0000000003047211 */ /* 0x0c0fe400078f20ff */
[CC--:B------:R-:W-:Y:S02]  /*0b60*/  LEA.HI R2, R3.reuse, R0.reuse, RZ, 0x7 ;  /* 0x0000000003027211 */ /* 0x0c0fe400078f38ff */
[----:B------:R-:W-:Y:S02]  /*0b70*/  SHF.R.S32.HI R11, RZ, 0x1, R6 ;  /* 0x00000001ff0b7819 */ /* 0x000fe40000011406 */
[----:B------:R-:W-:-:S02]  /*0b80*/  LEA.HI R5, R3, R0, RZ, 0x5 ;  /* 0x0000000003057211 */ /* 0x000fc400078f28ff */
[----:B------:R-:W-:Y:S02]  /*0b90*/  LEA.HI R8, R3, R0, RZ, 0x2 ;  /* 0x0000000003087211 */ /* 0x000fe400078f10ff */
[----:B------:R-:W-:Y:S02]  /*0ba0*/  LOP3.LUT R7, R6, 0xfffffffe, RZ, 0xc0, !PT ;  /* 0xfffffffe06077812 */ /* 0x000fe400078ec0ff */
[----:B------:R-:W-:Y:S02]  /*0bb0*/  LOP3.LUT R3, R4, 0x3fffff0, RZ, 0xc0, !PT ;  /* 0x03fffff004037812 */ /* 0x000fe400078ec0ff */
[----:B------:R-:W-:Y:S01]  /*0bc0*/  LOP3.LUT R9, R2, 0xffffff80, RZ, 0xc0, !PT ;  /* 0xffffff8002097812 */ /* 0x000fe200078ec0ff */
[----:B------:R-:W-:Y:S01]  /*0bd0*/  IMAD.IADD R7, R0, 0x1, -R7 ;  /* 0x0000000100077824 */ /* 0x000fe200078e0a07 */
[----:B------:R-:W-:Y:S01]  /*0be0*/  LEA.HI R6, R6, R11, RZ, 0x1 ;  /* 0x0000000b06067211 */ /* 0x000fe200078f08ff */
[C---:B------:R-:W-:Y:S01]  /*0bf0*/  IMAD.IADD R3, R0.reuse, 0x1, -R3 ;  /* 0x0000000100037824 */ /* 0x040fe200078e0a03 */
[----:B------:R-:W-:Y:S01]  /*0c00*/  SHF.R.S32.HI R2, RZ, 0x2, R8 ;  /* 0x00000002ff027819 */ /* 0x000fe20000011408 */
[----:B------:R-:W-:Y:S01]  /*0c10*/  IMAD.IADD R10, R0, 0x1, -R9 ;  /* 0x00000001000a7824 */ /* 0x000fe200078e0a09 */
[----:B------:R-:W-:Y:S01]  /*0c20*/  SHF.L.U32 R0, R5, 0x5, RZ ;  /* 0x0000000505007819 */ /* 0x000fe200000006ff */
[C---:B------:R-:W-:Y:S01]  /*0c30*/  IMAD.SHL.U32 R228, R7.reuse, 0x8, RZ ;  /* 0x0000000807e47824 */ /* 0x040fe200078e00ff */
[----:B------:R-:W-:Y:S01]  /*0c40*/  LOP3.LUT R6, R6, 0x3fffffe, RZ, 0xc0, !PT ;  /* 0x03fffffe06067812 */ /* 0x000fe200078ec0ff */
[----:B------:R-:W-:Y:S01]  /*0c50*/  IMAD.SHL.U32 R16, R7, 0x10, RZ ;  /* 0x0000001007107824 */ /* 0x000fe200078e00ff */
[----:B------:R-:W-:Y:S01]  /*0c60*/  SHF.R.S32.HI R5, RZ, 0x4, R4 ;  /* 0x00000004ff057819 */ /* 0x000fe20000011404 */
[----:B------:R-:W-:Y:S01]  /*0c70*/  VIADD R7, R228, 0x10 ;  /* 0x00000010e4077836 */ /* 0x000fe20000000000 */
[----:B------:R-:W-:Y:S01]  /*0c80*/  SHF.R.S32.HI R9, RZ, 0x1f, R8 ;  /* 0x0000001fff097819 */ /* 0x000fe20000011408 */
[C---:B------:R-:W-:Y:S01]  /*0c90*/  IMAD.IADD R6, R11.reuse, 0x1, -R6 ;  /* 0x000000010b067824 */ /* 0x040fe200078e0a06 */
[----:B------:R-:W-:Y:S01]  /*0ca0*/  LOP3.LUT R0, R0, 0xfffffc00, RZ, 0xc0, !PT ;  /* 0xfffffc0000007812 */ /* 0x000fe200078ec0ff */
[----:B------:R-:W-:Y:S01]  /*0cb0*/  VIADD R11, R11, 0x80 ;  /* 0x000000800b0b7836 */ /* 0x000fe20000000000 */
[----:B------:R-:W-:Y:S01]  /*0cc0*/  LEA.HI R4, R4, R5, RZ, 0x1 ;  /* 0x0000000504047211 */ /* 0x000fe200078f08ff */
[----:B------:R-:W-:Y:S01]  /*0cd0*/  IMAD R8, R5, 0x8, R6 ;  /* 0x0000000805087824 */ /* 0x000fe200078e0206 */
[----:B------:R-:W-:Y:S01]  /*0ce0*/  LEA.HI R9, R9, R2, RZ, 0x2 ;  /* 0x0000000209097211 */ /* 0x000fe200078f10ff */
[----:B------:R-:W-:Y:S01]  /*0cf0*/  IMAD R3, R3, 0x40, R0 ;  /* 0x0000004003037824 */ /* 0x000fe200078e0200 */
[----:B------:R-:W-:Y:S01]  /*0d00*/  LOP3.LUT R4, R4, 0x1ffffffe, RZ, 0xc0, !PT ;  /* 0x1ffffffe04047812 */ /* 0x000fe200078ec0ff */
[C---:B------:R-:W-:Y:S01]  /*0d10*/  VIADD R23, R16.reuse, 0x60 ;  /* 0x0000006010177836 */ /* 0x040fe20000000000 */
[----:B------:R-:W-:Y:S01]  /*0d20*/  LOP3.LUT R9, R9, 0xfffffffc, RZ, 0xc0, !PT ;  /* 0xfffffffc09097812 */ /* 0x000fe200078ec0ff */
[----:B------:R-:W-:Y:S01]  /*0d30*/  VIADD R22, R16, 0x80 ;  /* 0x0000008010167836 */ /* 0x000fe20000000000 */
[----:B------:R-:W-:Y:S01]  /*0d40*/  SHF.R.S32.HI R0, RZ, 0x1f, R11 ;  /* 0x0000001fff007819 */ /* 0x000fe2000001140b */
[----:B------:R-:W-:Y:S01]  /*0d50*/  IMAD.IADD R4, R5, 0x1, -R4 ;  /* 0x0000000105047824 */ /* 0x000fe200078e0a04 */
[CC--:B------:R-:W-:Y:S01]  /*0d60*/  LEA.HI R6, R11.reuse, R11.reuse, RZ, 0x1 ;  /* 0x0000000b0b067211 */ /* 0x0c0fe200078f08ff */
[----:B------:R-:W-:Y:S01]  /*0d70*/  IMAD.IADD R9, R2, 0x1, -R9 ;  /* 0x0000000102097824 */ /* 0x000fe200078e0a09 */
[----:B------:R-:W-:Y:S01]  /*0d80*/  LEA.HI R2, R0, R11, RZ, 0x3 ;  /* 0x0000000b00027211 */ /* 0x000fe200078f18ff */
[----:B------:R-:W-:Y:S01]  /*0d90*/  VIADD R224, R16, 0xa0 ;  /* 0x000000a010e07836 */ /* 0x000fe20000000000 */
[----:B------:R-:W-:Y:S01]  /*0da0*/  LEA R3, R4, R3, 0x3 ;  /* 0x0000000304037211 */ /* 0x000fe200078e18ff */
[----:B------:R-:W-:Y:S01]  /*0db0*/  VIADD R4, R228, 0x40 ;  /* 0x00000040e4047836 */ /* 0x000fe20000000000 */
[----:B------:R-:W-:Y:S01]  /*0dc0*/  LOP3.LUT R0, R6, 0x3fffffe, RZ, 0xc0, !PT ;  /* 0x03fffffe06007812 */ /* 0x000fe200078ec0ff */
[----:B------:R-:W-:Y:S01]  /*0dd0*/  IMAD.SHL.U32 R2, R2, 0x40, RZ ;  /* 0x0000004002027824 */ /* 0x000fe200078e00ff */
[----:B------:R-:W-:Y:S01]  /*0de0*/  SHF.R.S32.HI R5, RZ, 0x1f, R10 ;  /* 0x0000001fff057819 */ /* 0x000fe2000001140a */
[----:B------:R0:W-:Y:S01]  /*0df0*/  STL [R1+0x68], R3 ;  /* 0x0000680301007387 */ /* 0x0001e20000100800 */
[C---:B------:R-:W-:Y:S01]  /*0e00*/  IMAD.IADD R226, R228.reuse, 0x1, R4 ;  /* 0x00000001e4e27824 */ /* 0x040fe200078e0204 */
[----:B------:R-:W-:Y:S01]  /*0e10*/  SHF.R.S32.HI R6, RZ, 0x1, R6 ;  /* 0x00000001ff067819 */ /* 0x000fe20000011406 */
[----:B------:R-:W-:Y:S01]  /*0e20*/  IMAD.IADD R0, R11, 0x1, -R0 ;  /* 0x000000010b007824 */ /* 0x000fe200078e0a00 */
[----:B------:R-:W-:Y:S01]  /*0e30*/  LEA.HI R5, R5, R10, RZ, 0x2 ;  /* 0x0000000a05057211 */ /* 0x000fe200078f10ff */
[C---:B------:R-:W-:Y:S01]  /*0e40*/  VIADD R11, R228.reuse, 0x20 ;  /* 0x00000020e40b7836 */ /* 0x040fe20000000000 */
[----:B------:R-:W-:Y:S01]  /*0e50*/  SHF.R.S32.HI R17, RZ, 0x1f, R16 ;  /* 0x0000001fff117819 */ /* 0x000fe20000011410 */
[----:B------:R-:W-:Y:S01]  /*0e60*/  IMAD.SHL.U32 R9, R9, 0x80, RZ ;  /* 0x0000008009097824 */ /* 0x000fe200078e00ff */
[----:B------:R-:W-:Y:S01]  /*0e70*/  LOP3.LUT R5, R5, 0x7ffffffc, RZ, 0xc0, !PT ;  /* 0x7ffffffc05057812 */ /* 0x000fe200078ec0ff */
[----:B------:R-:W-:Y:S01]  /*0e80*/  IMAD.IADD R225, R228, 0x1, R11 ;  /* 0x00000001e4e17824 */ /* 0x000fe200078e020b */
[----:B0-----:R-:W-:Y:S01]  /*0e90*/  LOP3.LUT R3, R2, 0xfffffe00, RZ, 0xc0, !PT ;  /* 0xfffffe0002037812 */ /* 0x001fe200078ec0ff */
[----:B------:R0:W-:Y:S01]  /*0ea0*/  STL [R1+0x20], R11 ;  /* 0x0000200b01007387 */ /* 0x0001e20000100800 */
[----:B------:R-:W-:Y:S01]  /*0eb0*/  LOP3.LUT R13, R9, 0x180, RZ, 0xc0, !PT ;  /* 0x00000180090d7812 */ /* 0x000fe200078ec0ff */
[----:B------:R-:W-:Y:S01]  /*0ec0*/  IMAD.IADD R5, R10, 0x1, -R5 ;  /* 0x000000010a057824 */ /* 0x000fe200078e0a05 */
[----:B------:R-:W-:Y:S01]  /*0ed0*/  LEA R0, R0, R3, 0x6 ;  /* 0x0000000300007211 */ /* 0x000fe200078e30ff */
[----:B------:R-:W-:Y:S01]  /*0ee0*/  IMAD.MOV.U32 R10, RZ, RZ, -0x2 ;  /* 0xfffffffeff0a7424 */ /* 0x000fe200078e00ff */
[----:B------:R-:W-:Y:S01]  /*0ef0*/  SHF.R.S32.HI R3, RZ, 0x1f, R226 ;  /* 0x0000001fff037819 */ /* 0x000fe200000114e2 */
[----:B------:R-:W-:Y:S01]  /*0f00*/  IMAD.SHL.U32 R6, R6, 0x80, RZ ;  /* 0x0000008006067824 */ /* 0x000fe200078e00ff */
[----:B------:R-:W-:Y:S01]  /*0f10*/  SHF.R.U32.HI R12, RZ, 0x3, R13 ;  /* 0x00000003ff0c7819 */ /* 0x000fe2000001160d */
[----:B------:R1:W-:Y:S01]  /*0f20*/  STL [R1+0x44], R0 ;  /* 0x0000440001007387 */ /* 0x0003e20000100800 */
[CC--:B------:R-:W-:Y:S01]  /*0f30*/  LEA.HI R2, R3.reuse, R226.reuse, RZ, 0x4 ;  /* 0x000000e203027211 */ /* 0x0c0fe200078f20ff */
[----:B0-----:R-:W-:Y:S01]  /*0f40*/  IMAD.SHL.U32 R11, R8, 0x40, RZ ;  /* 0x00000040080b7824 */ /* 0x001fe200078e00ff */
[----:B------:R-:W-:Y:S01]  /*0f50*/  LEA.HI R8, R3, R226, RZ, 0x6 ;  /* 0x000000e203087211 */ /* 0x000fe200078f30ff */
[----:B------:R0:W-:Y:S01]  /*0f60*/  STL [R1+0x1c], R4 ;  /* 0x00001c0401007387 */ /* 0x0001e20000100800 */
[----:B------:R-:W-:-:S02]  /*0f70*/  IMAD R10, R5, R10, 0xa0 ;  /* 0x000000a0050a7424 */ /* 0x000fc400078e020a */
[----:B------:R-:W-:Y:S01]  /*0f80*/  SHF.L.U32 R9, R8, 0x7, RZ ;  /* 0x0000000708097819 */ /* 0x000fe200000006ff */
[----:B------:R-:W-:Y:S01]  /*0f90*/  STL [R1+0x38], R11 ;  /* 0x0000380b01007387 */ /* 0x000fe20000100800 */
[----:B------:R-:W-:Y:S02]  /*0fa0*/  LOP3.LUT R8, R13, 0x30, R2, 0xf8, !PT ;  /* 0x000000300d087812 */ /* 0x000fe400078ef802 */
[----:B-1----:R-:W-:Y:S01]  /*0fb0*/  SHF.R.S32.HI R0, RZ, 0x1f, R225 ;  /* 0x0000001fff007819 */ /* 0x002fe200000114e1 */
[----:B------:R-:W-:Y:S01]  /*0fc0*/  STL [R1+0x30], R13 ;  /* 0x0000300d01007387 */ /* 0x000fe20000100800 */
[----:B------:R-:W-:Y:S02]  /*0fd0*/  LOP3.LUT R9, R9, 0xffffe000, RZ, 0xc0, !PT ;  /* 0xffffe00009097812 */ /* 0x000fe400078ec0ff */
[CC--:B0-----:R-:W-:Y:S01]  /*0fe0*/  LEA.HI R4, R0.reuse, R225.reuse, RZ, 0x6 ;  /* 0x000000e100047211 */ /* 0x0c1fe200078f30ff */
[----:B------:R-:W-:Y:S01]  /*0ff0*/  STL [R1+0x34], R12 ;  /* 0x0000340c01007387 */ /* 0x000fe20000100800 */
[----:B------:R-:W-:-:S02]  /*1000*/  LEA.HI R0, R0, R225, RZ, 0x4 ;  /* 0x000000e100007211 */ /* 0x000fc400078f20ff */
[-C--:B------:R-:W-:Y:S01]  /*1010*/  LOP3.LUT R8, R8, R12.reuse, RZ, 0x3c, !PT ;  /* 0x0000000c08087212 */ /* 0x080fe200078e3cff */
[----:B------:R-:W-:Y:S01]  /*1020*/  IMAD.SHL.U32 R4, R4, 0x80, RZ ;  /* 0x0000008004047824 */ /* 0x000fe200078e00ff */
[----:B------:R-:W-:Y:S01]  /*1030*/  LOP3.LUT R3, R13, 0x30, R0, 0xf8, !PT ;  /* 0x000000300d037812 */ /* 0x000fe200078ef800 */
[----:B------:R-:W-:Y:S01]  /*1040*/  STL [R1+0x64], R10 ;  /* 0x0000640a01007387 */ /* 0x000fe20000100800 */
[-C--:B------:R-:W-:Y:S02]  /*1050*/  IADD3 R9, R8, R11.reuse, R9 ;  /* 0x0000000b08097210 */ /* 0x080fe40007ffe009 */
[----:B------:R-:W-:Y:S01]  /*1060*/  LOP3.LUT R4, R4, 0xffffe000, RZ, 0xc0, !PT ;  /* 0xffffe00004047812 */ /* 0x000fe200078ec0ff */
[----:B------:R-:W-:Y:S01]  /*1070*/  STL [R1+0x14], RZ ;  /* 0x000014ff01007387 */ /* 0x000fe20000100800 */
[----:B------:R-:W-:Y:S02]  /*1080*/  LOP3.LUT R3, R3, R12, RZ, 0x3c, !PT ;  /* 0x0000000c03037212 */ /* 0x000fe400078e3cff */
[----:B------:R-:W-:Y:S01]  /*1090*/  SHF.R.S32.HI R8, RZ, 0x1f, R23 ;  /* 0x0000001fff087819 */ /* 0x000fe20000011417 */
[----:B------:R-:W-:Y:S01]  /*10a0*/  STL [R1+0x3c], RZ ;  /* 0x00003cff01007387 */ /* 0x000fe20000100800 */
[----:B------:R-:W-:Y:S01]  /*10b0*/  IADD3 R5, R3, R11, R4 ;  /* 0x0000000b03057210 */ /* 0x000fe20007ffe004 */
[C---:B------:R-:W-:Y:S01]  /*10c0*/  VIADD R4, R228.reuse, 0x50 ;  /* 0x00000050e4047836 */ /* 0x040fe20000000000 */
[----:B------:R-:W-:Y:S01]  /*10d0*/  IADD3 R3, R228, 0x30, RZ ;  /* 0x00000030e4037810 */ /* 0x000fe20007ffe0ff */
[----:B------:R-:W-:Y:S01]  /*10e0*/  STL [R1+0x2c], RZ ;  /* 0x00002cff01007387 */ /* 0x000fe20000100800 */
[----:B------:R-:W-:-:S02]  /*10f0*/  SHF.R.S32.HI R227, RZ, 0x4, R0 ;  /* 0x00000004ffe37819 */ /* 0x000fc40000011400 */
[----:B------:R-:W-:Y:S01]  /*1100*/  SHF.R.S32.HI R0, RZ, 0x4, R2 ;  /* 0x00000004ff007819 */ /* 0x000fe20000011402 */
[----:B------:R0:W-:Y:S01]  /*1110*/  STL [R1+0x18], R7 ;  /* 0x0000180701007387 */ /* 0x0001e20000100800 */
[----:B------:R-:W-:-:S03]  /*1120*/  IMAD.IADD R2, R18, 0x1, R5 ;  /* 0x0000000112027824 */ /* 0x000fc600078e0205 */
[----:B------:R1:W-:Y:S04]  /*1130*/  STL [R1+0x24], R3 ;  /* 0x0000240301007387 */ /* 0x0003e80000100800 */
[----:B------:R2:W-:Y:S01]  /*1140*/  STL [R1+0x28], R4 ;  /* 0x0000280401007387 */ /* 0x0005e20000100800 */
[----:B0-----:R-:W-:-:S03]  /*1150*/  SHF.R.S32.HI R7, RZ, 0x1f, R224 ;  /* 0x0000001fff077819 */ /* 0x001fc600000114e0 */
[----:B------:R-:W-:Y:S01]  /*1160*/  STL [R1+0xc], R8 ;  /* 0x00000c0801007387 */ /* 0x000fe20000100800 */
[----:B-1----:R-:W-:Y:S02]  /*1170*/  LOP3.LUT R3, R13, 0x30, R16, 0xf8, !PT ;  /* 0x000000300d037812 */ /* 0x002fe400078ef810 */
[----:B--2---:R-:W-:Y:S02]  /*1180*/  SHF.R.S32.HI R4, RZ, 0x1f, R22 ;  /* 0x0000001fff047819 */ /* 0x004fe40000011416 */
[----:B------:R-:W-:-:S03]  /*1190*/  LOP3.LUT R3, R3, R12, RZ, 0x3c, !PT ;  /* 0x0000000c03037212 */ /* 0x000fc600078e3cff */
[----:B------:R0:W-:Y:S01]  /*11a0*/  STL [R1+0x8], R4 ;  /* 0x0000080401007387 */ /* 0x0001e20000100800 */
[----:B------:R-:W-:-:S03]  /*11b0*/  IADD3 R3, R18, R11, R3 ;  /* 0x0000000b12037210 */ /* 0x000fc60007ffe003 */
[----:B------:R-:W-:Y:S01]  /*11c0*/  STL [R1+0x4], R7 ;  /* 0x0000040701007387 */ /* 0x000fe20000100800 */
[----:B0-----:R-:W-:-:S05]  /*11d0*/  LOP3.LUT R4, R6, 0x180, RZ, 0xc0, !PT ;  /* 0x0000018006047812 */ /* 0x001fca00078ec0ff */
[----:B------:R-:W-:Y:S04]  /*11e0*/  STL [R1+0x40], R4 ;  /* 0x0000400401007387 */ /* 0x000fe80000100800 */
[----:B------:R0:W-:Y:S04]  /*11f0*/  STL [R1], R0 ;  /* 0x0000000001007387 */ /* 0x0001e80000100800 */
[----:B------:R1:W-:Y:S04]  /*1200*/  STL [R1+0x60], R3 ;  /* 0x0000600301007387 */ /* 0x0003e80000100800 */
[----:B------:R1:W-:Y:S01]  /*1210*/  STL [R1+0x5c], R2 ;  /* 0x00005c0201007387 */ /* 0x0003e20000100800 */
[----:B0-----:R-:W-:-:S05]  /*1220*/  IMAD.IADD R0, R18, 0x1, R9 ;  /* 0x0000000112007824 */ /* 0x001fca00078e0209 */
[----:B------:R1:W-:Y:S02]  /*1230*/  STL [R1+0x58], R0 ;  /* 0x0000580001007387 */ /* 0x0003e40000100800 */
.L_x_4260:
[----:B01----:R-:W0:Y:S02]  /*1240*/  LDC.64 R2, c[0x0][0xc88] ;  /* 0x00032200ff027b82 */ /* 0x003e240000000a00 */
[----:B0-----:R-:W-:-:S05]  /*1250*/  IMAD.WIDE R2, R223, 0x4, R2 ;  /* 0x00000004df027825 */ /* 0x001fca00078e0202 */
[----:B--2---:R0:W2:Y:S01]  /*1260*/  LDG.E R0, desc[UR50][R2.64] ;  /* 0x0000003202007981 */ /* 0x0040a2000c1e1900 */
[----:B------:R-:W-:Y:S05]  /*1270*/  YIELD ;  /* 0x0000000000007946 */ /* 0x000fea0003800000 */
[----:B------:R-:W-:Y:S01]  /*1280*/  ULDC.64 UR4, c[0x0][0xa28] ;  /* 0x00028a0000047ab9 */ /* 0x000fe20000000a00 */
[----:B------:R-:W-:Y:S01]  /*1290*/  ULDC.64 UR8, c[0x0][0xa18] ;  /* 0x0002860000087ab9 */ /* 0x000fe20000000a00 */
[----:B------:R-:W-:Y:S01]  /*12a0*/  ISETP.NE.U32.AND P1, PT, RZ, UR4, PT ;  /* 0x00000004ff007c0c */ /* 0x000fe2000bf25070 */
[----:B------:R-:W-:Y:S01]  /*12b0*/  ULDC.64 UR6, c[0x0][0xa08] ;  /* 0x0002820000067ab9 */ /* 0x000fe20000000a00 */
[----:B0-----:R-:W-:Y:S01]  /*12c0*/  IMAD.MOV.U32 R3, RZ, RZ, RZ ;  /* 0x000000ffff037224 */ /* 0x001fe200078e00ff */
[----:B------:R-:W-:-:S02]  /*12d0*/  ISETP.NE.U32.AND P0, PT, RZ, UR6, PT ;  /* 0x00000006ff007c0c */ /* 0x000fc4000bf05070 */
[----:B------:R-:W-:Y:S02]  /*12e0*/  ISETP.NE.AND.EX P1, PT, RZ, UR5, PT, P1 ;  /* 0x00000005ff007c0c */ /* 0x000fe4000bf25310 */
[----:B------:R-:W-:Y:S02]  /*12f0*/  ISETP.NE.AND.EX P0, PT, RZ, UR7, PT, P0 ;  /* 0x00000007ff007c0c */ /* 0x000fe4000bf05300 */
[----:B------:R-:W-:Y:S02]  /*1300*/  MOV R123, RZ ;  /* 0x000000ff007b7202 */ /* 0x000fe40000000f00 */
[----:B--23--:R-:W-:Y:S01]  /*1310*/  SHF.R.S32.HI R6, RZ, 0x1f, R0 ;  /* 0x0000001fff067819 */ /* 0x00cfe20000011400 */
[----:B------:R-:W-:-:S06]  /*1320*/  IMAD.SHL.U32 R27, R0, 0x4, RZ ;  /* 0x00000004001b7824 */ /* 0x000fcc00078e00ff */
[C---:B------:R-:W-:Y:S01]  /*1330*/  @P1 LEA R4, P2, R0.reuse, UR4, 0x2 ;  /* 0x0000000400041c11 */ /* 0x040fe2000f8410ff */
[----:B------:R-:W-:Y:S01]  /*1340*/  STL [R1+0x48], R0 ;  /* 0x0000480001007387 */ /* 0x000fe20000100800 */
[C-C-:B------:R-:W-:Y:S02]  /*1350*/  SHF.L.U64.HI R28, R0.reuse, 0x2, R6.reuse ;  /* 0x00000002001c7819 */ /* 0x140fe40000010206 */
[----:B------:R-:W-:Y:S01]  /*1360*/  @P1 LEA.HI.X R5, R0, UR5, R6, 0x2, P2 ;  /* 0x0000000500051c11 */ /* 0x000fe200090f1406 */
[----:B------:R0:W-:Y:S01]  /*1370*/  STL [R1+0x50], R6 ;  /* 0x0000500601007387 */ /* 0x0001e20000100800 */
[----:B------:R-:W-:Y:S01]  /*1380*/  ISETP.NE.U32.AND P2, PT, RZ, UR8, PT ;  /* 0x00000008ff007c0c */ /* 0x000fe2000bf45070 */
[----:B------:R-:W-:Y:S01]  /*1390*/  ULDC UR4, c[0x0][0x288] ;  /* 0x0000a20000047ab9 */ /* 0x000fe20000000800 */
[----:B------:R-:W-:Y:S01]  /*13a0*/  IADD3 R8, P3, R27, UR6, RZ ;  /* 0x000000061b087c10 */ /* 0x000fe2000ff7e0ff */
[----:B------:R1:W5:Y:S01]  /*13b0*/  @P1 LDG.E R3, desc[UR50][R4.64] ;  /* 0x0000003204031981 */ /* 0x000362000c1e1900 */
[----:B------:R-:W-:Y:S01]  /*13c0*/  ISETP.NE.AND.EX P2, PT, RZ, UR9, PT, P2 ;  /* 0x00000009ff007c0c */ /* 0x000fe2000bf45320 */
[----:B------:R-:W-:Y:S01]  /*13d0*/  IMAD.U32 R135, RZ, RZ, UR4 ;  /* 0x00000004ff877e24 */ /* 0x000fe2000f8e00ff */
[----:B------:R-:W-:Y:S01]  /*13e0*/  IADD3.X R9, R28, UR7, RZ, P3, !PT ;  /* 0x000000071c097c10 */ /* 0x000fe20009ffe4ff */
[----:B------:R-:W-:-:S04]  /*13f0*/  ULDC.64 UR4, c[0x0][0x418] ;  /* 0x0001060000047ab9 */ /* 0x000fc80000000a00 */
[----:B------:R1:W5:Y:S06]  /*1400*/  @P0 LDG.E R123, desc[UR50][R8.64] ;  /* 0x00000032087b0981 */ /* 0x00036c000c1e1900 */
[----:B0-----:R-:W-:-:S04]  /*1410*/  @P2 IADD3 R6, P1, R27, UR8, RZ ;  /* 0x000000081b062c10 */ /* 0x001fc8000ff3e0ff */
[----:B------:R-:W-:-:S05]  /*1420*/  @P2 IADD3.X R7, R28, UR9, RZ, P1, !PT ;  /* 0x000000091c072c10 */ /* 0x000fca0008ffe4ff */
        /* <DEDUP_REMOVED lines=9> */
[----:B------:R-:W-:Y:S02]  /*14c0*/  IMAD.U32 R26, RZ, RZ, UR4 ;  /* 0x00000004ff1a7e24 */ /* 0x000fe4000f8e00ff */
[----:B------:R-:W-:Y:S01]  /*14d0*/  IMAD.MOV.U32 R24, RZ, RZ, R0 ;  /* 0x000000ffff187224 */ /* 0x000fe200078e0000 */
[----:B-1--4-:R-:W-:Y:S06]  /*14e0*/  @P2 BRA `(.L_x_4062) ;  /* 0x0000000000242947 */ /* 0x012fec0003800000 */
        /* <DEDUP_REMOVED lines=9> */
.L_x_4062:
        /* <DEDUP_REMOVED lines=10> */
.L_x_4063:
[----:B------:R-:W-:Y:S05]  /*1620*/  @!P0 BRA `(.L_x_4064) ;  /* 0x00000000000c8947 */ /* 0x000fea0003800000 */
[----:B------:R-:W2:Y:S04]  /*1630*/  LDG.E R5, desc[UR50][R8.64] ;  /* 0x0000003208057981 */ /* 0x000ea8000c1e1900 */
[----:B------:R-:W2:Y:S02]  /*1640*/  LDG.E R26, desc[UR50][R8.64+0x4] ;  /* 0x00000432081a7981 */ /* 0x000ea4000c1e1900 */
[----:B--2---:R-:W-:-:S07]  /*1650*/  IMAD.IADD R26, R26, 0x1, -R5 ;  /* 0x000000011a1a7824 */ /* 0x004fce00078e0a05 */
.L_x_4064:
        /* <DEDUP_REMOVED lines=10> */
[----:B------:R-:W-:Y:S02]  /*1700*/  ISETP.NE.U32.AND P1, PT, RZ, UR4, PT ;  /* 0x00000004ff007c0c */ /* 0x000fe4000bf25070 */
[----:B------:R-:W-:Y:S02]  /*1710*/  MOV R134, R26 ;  /* 0x0000001a00867202 */ /* 0x000fe40000000f00 */
[----:B------:R-:W-:-:S02]  /*1720*/  VIMNMX R118, RZ, R118, !PT ;  /* 0x00000076ff767248 */ /* 0x000fc40007fe0100 */
[----:B------:R-:W-:-:S13]  /*1730*/  ISETP.NE.AND.EX P1, PT, RZ, UR5, PT, P1 ;  /* 0x00000005ff007c0c */ /* 0x000fda000bf25310 */
[----:B------:R-:W-:-:S04]  /*1740*/  @P1 IADD3 R6, P2, R27, UR4, RZ ;  /* 0x000000041b061c10 */ /* 0x000fc8000ff5e0ff */
[----:B------:R-:W-:-:S05]  /*1750*/  @P1 IADD3.X R7, R28, UR5, RZ, P2, !PT ;  /* 0x000000051c071c10 */ /* 0x000fca00097fe4ff */
[----:B------:R0:W5:Y:S01]  /*1760*/  @P1 LDG.E R134, desc[UR50][R6.64] ;  /* 0x0000003206861981 */ /* 0x000162000c1e1900 */
[----:B--2---:R-:W-:-:S04]  /*1770*/  @P0 IMAD.IADD R2, R9, 0x1, -R0 ;  /* 0x0000000109020824 */ /* 0x004fc800078e0a00 */
[----:B------:R-:W-:-:S04]  /*1780*/  IMAD.IADD R141, R11, 0x1, R2 ;  /* 0x000000010b8d7824 */ /* 0x000fc800078e0202 */
[----:B------:R-:W-:-:S04]  /*1790*/  VIADD R0, R141, 0x9f ;  /* 0x0000009f8d007836 */ /* 0x000fc80000000000 */
[----:B------:R-:W-:-:S05]  /*17a0*/  IMAD.HI R0, R0, 0x66666667, RZ ;  /* 0x6666666700007827 */ /* 0x000fca00078e02ff */
[----:B------:R-:W-:-:S04]  /*17b0*/  SHF.R.U32.HI R3, RZ, 0x1f, R0 ;  /* 0x0000001fff037819 */ /* 0x000fc80000011600 */
[----:B------:R-:W-:-:S05]  /*17c0*/  LEA.HI.SX32 R148, R0, R3, 0x1a ;  /* 0x0000000300947211 */ /* 0x000fca00078fd2ff */
[----:B------:R-:W-:-:S05]  /*17d0*/  IMAD R3, R148, 0xa0, -R11 ;  /* 0x000000a094037824 */ /* 0x000fca00078e0a0b */
[----:B------:R-:W-:-:S04]  /*17e0*/  VIMNMX R3, R3, R2, PT ;  /* 0x0000000203037248 */ /* 0x000fc80003fe0100 */
[----:B------:R-:W-:Y:S01]  /*17f0*/  ISETP.GT.AND P0, PT, R3, R118, PT ;  /* 0x000000760300720c */ /* 0x000fe20003f04270 */
[----:B------:R-:W-:-:S05]  /*1800*/  IMAD.WIDE.U32 R118, R118, -0x33333333, RZ ;  /* 0xcccccccd76767825 */ /* 0x000fca00078e00ff */
[----:B------:R-:W-:-:S04]  /*1810*/  SHF.R.U32.HI R118, RZ, 0x7, R119 ;  /* 0x00000007ff767819 */ /* 0x000fc80000011677 */
[----:B------:R-:W-:-:S03]  /*1820*/  MOV R25, R118 ;  /* 0x0000007600197202 */ /* 0x000fc60000000f00 */
[----:B------:R-:W-:-:S04]  /*1830*/  @P0 VIADD R0, R3, 0x9f ;  /* 0x0000009f03000836 */ /* 0x000fc80000000000 */
[----:B------:R-:W-:-:S05]  /*1840*/  @P0 IMAD.HI R0, R0, 0x66666667, RZ ;  /* 0x6666666700000827 */ /* 0x000fca00078e02ff */
[----:B------:R-:W-:-:S04]  /*1850*/  @P0 SHF.R.U32.HI R3, RZ, 0x1f, R0 ;  /* 0x0000001fff030819 */ /* 0x000fc80000011600 */
[----:B------:R-:W-:Y:S02]  /*1860*/  @P0 LEA.HI.SX32 R25, R0, R3, 0x1a ;  /* 0x0000000300190211 */ /* 0x000fe400078fd2ff */
[----:B------:R-:W-:Y:S02]  /*1870*/  PLOP3.LUT P0, PT, PT, PT, PT, 0x80, 0x0 ;  /* 0x000000000000781c */ /* 0x000fe40003f0f070 */
[----:B------:R-:W-:-:S13]  /*1880*/  ISETP.GT.AND P1, PT, R25, R118, PT ;  /* 0x000000761900720c */ /* 0x000fda0003f24270 */
[----:B0-----:R-:W-:Y:S05]  /*1890*/  @!P1 BRA `(.L_x_4065) ;  /* 0x000000f000349947 */ /* 0x001fea0003800000 */
        /* <DEDUP_REMOVED lines=20> */
.L_x_4067:
[----:B------:R-:W-:Y:S05]  /*19e0*/  BSYNC B6 ;  /* 0x0000000000067941 */ /* 0x000fea0003800000 */
.L_x_4066:
        /* <DEDUP_REMOVED lines=20> */
.L_x_4069:
[----:B------:R-:W-:Y:S05]  /*1b30*/  BSYNC B6 ;  /* 0x0000000000067941 */ /* 0x000fea0003800000 */
.L_x_4068:
[----:B------:R-:W2:Y:S01]  /*1b40*/  LDL R31, [R1+0x30] ;  /* 0x00003000011f7983 */ /* 0x000ea20000100800 */
[----:B------:R-:W-:Y:S01]  /*1b50*/  ULDC.64 UR4, c[0x0][0x9f8] ;  /* 0x00027e0000047ab9 */ /* 0x000fe20000000a00 */
[----:B------:R-:W0:Y:S01]  /*1b60*/  LDC.64 R96, c[0x0][0x408] ;  /* 0x00010200ff607b82 */ /* 0x000e220000000a00 */
[----:B------:R-:W-:Y:S01]  /*1b70*/  ISETP.NE.U32.AND P0, PT, RZ, UR4, PT ;  /* 0x00000004ff007c0c */ /* 0x000fe2000bf05070 */
[----:B------:R-:W3:Y:S03]  /*1b80*/  LDL R12, [R1+0x34] ;  /* 0x00003400010c7983 */ /* 0x000ee60000100800 */
[----:B------:R-:W-:Y:S01]  /*1b90*/  ISETP.NE.AND.EX P0, PT, RZ, UR5, PT, P0 ;  /* 0x00000005ff007c0c */ /* 0x000fe2000bf05300 */
[----:B------:R-:W4:Y:S02]  /*1ba0*/  LDL R14, [R1+0x38] ;  /* 0x00003800010e7983 */ /* 0x000f240000100800 */
[----:B------:R-:W1:Y:S02]  /*1bb0*/  LDC R117, c[0x0][0x3f4] ;  /* 0x0000fd00ff757b82 */ /* 0x000e640000000800 */
[----:B------:R-:W4:Y:S04]  /*1bc0*/  LDL R13, [R1+0x44] ;  /* 0x00004400010d7983 */ /* 0x000f280000100800 */
[----:B------:R-:W4:Y:S02]  /*1bd0*/  LDL R15, [R1+0x40] ;  /* 0x00004000010f7983 */ /* 0x000f240000100800 */
[----:B------:R-:W1:Y:S02]  /*1be0*/  LDC.64 R102, c[0x0][0x3f8] ;  /* 0x0000fe00ff667b82 */ /* 0x000e640000000a00 */
[----:B------:R-:W-:Y:S01]  /*1bf0*/  @P0 IADD3 R4, P1, R27, UR4, RZ ;  /* 0x000000041b040c10 */ /* 0x000fe2000ff3e0ff */
[----:B------:R-:W0:Y:S03]  /*1c00*/  S2R R20, SR_TID.X ;  /* 0x0000000000147919 */ /* 0x000e260000002100 */
[----:B------:R-:W-:-:S05]  /*1c10*/  @P0 IADD3.X R5, R28, UR5, RZ, P1, !PT ;  /* 0x000000051c050c10 */ /* 0x000fca0008ffe4ff */
[----:B------:R1:W4:Y:S01]  /*1c20*/  @P0 LDG.E R24, desc[UR50][R4.64] ;  /* 0x0000003204180981 */ /* 0x000322000c1e1900 */
[----:B------:R-:W-:Y:S01]  /*1c30*/  IMAD.IADD R123, R123, 0x1, R26 ;  /* 0x000000017b7b7824 */ /* 0x000fe200078e021a */
[----:B0-----:R-:W-:Y:S01]  /*1c40*/  SHF.R.U32.HI R30, RZ, 0x7, R20 ;  /* 0x00000007ff1e7819 */ /* 0x001fe20000011614 */
[C---:B------:R-:W-:Y:S01]  /*1c50*/  VIADD R29, R20.reuse, 0xffffff80 ;  /* 0xffffff80141d7836 */ /* 0x040fe20000000000 */
[C---:B------:R-:W-:Y:S01]  /*1c60*/  IADD3 R0, R20.reuse, -0x80, RZ ;  /* 0xffffff8014007810 */ /* 0x040fe20007ffe0ff */
[----:B------:R-:W-:Y:S01]  /*1c70*/  VIADD R20, R20, 0xffffff80 ;  /* 0xffffff8014147836 */ /* 0x000fe20000000000 */
[----:B------:R-:W-:Y:S02]  /*1c80*/  ISETP.NE.AND P6, PT, R30, 0x1, PT ;  /* 0x000000011e00780c */ /* 0x000fe40003fc5270 */
[----:B------:R-:W-:Y:S02]  /*1c90*/  LEA.HI R6, R0, R0, RZ, 0x1 ;  /* 0x0000000000067211 */ /* 0x000fe400078f08ff */
[----:B------:R-:W-:-:S02]  /*1ca0*/  SHF.R.S32.HI R3, RZ, 0x1f, R0 ;  /* 0x0000001fff037819 */ /* 0x000fc40000011400 */
[----:B------:R-:W-:Y:S02]  /*1cb0*/  LOP3.LUT R7, R6, 0xfffffffe, RZ, 0xc0, !PT ;  /* 0xfffffffe06077812 */ /* 0x000fe400078ec0ff */
[----:B------:R-:W-:-:S03]  /*1cc0*/  LEA.HI R3, R3, R0, RZ, 0x2 ;  /* 0x0000000003037211 */ /* 0x000fc600078f10ff */
[----:B------:R-:W-:Y:S01]  /*1cd0*/  IMAD.IADD R110, R0, 0x1, -R7 ;  /* 0x00000001006e7824 */ /* 0x000fe200078e0a07 */
[--C-:B------:R-:W-:Y:S01]  /*1ce0*/  SHF.R.S32.HI R121, RZ, 0x2, R3.reuse ;  /* 0x00000002ff797819 */ /* 0x100fe20000011403 */
[----:B------:R-:W-:Y:S05]  /*1cf0*/  @!P6 WARPSYNC.ALL ;  /* 0x000000000000e948 */ /* 0x000fea0003800000 */
[----:B------:R-:W-:Y:S01]  /*1d00*/  ULDC UR4, c[0x0][0x2f4] ;  /* 0x0000bd0000047ab9 */ /* 0x000fe20000000800 */
[----:B------:R-:W-:Y:S02]  /*1d10*/  SHF.R.S32.HI R6, RZ, 0x1f, R3 ;  /* 0x0000001fff067819 */ /* 0x000fe40000011403 */
[----:B------:R-:W-:-:S02]  /*1d20*/  ISETP.GE.AND P1, PT, R225, UR4, PT ;  /* 0x00000004e1007c0c */ /* 0x000fc4000bf26270 */
[----:B------:R-:W-:Y:S02]  /*1d30*/  ISETP.GE.AND P0, PT, R16, UR4, PT ;  /* 0x0000000410007c0c */ /* 0x000fe4000bf06270 */
[----:B------:R-:W-:Y:S02]  /*1d40*/  SEL R0, RZ, 0xffffffff, P1 ;  /* 0xffffffffff007807 */ /* 0x000fe40000800000 */
[----:B------:R-:W-:Y:S02]  /*1d50*/  SEL R3, RZ, 0x1, P0 ;  /* 0x00000001ff037807 */ /* 0x000fe40000000000 */
[----:B------:R-:W-:Y:S01]  /*1d60*/  LEA.HI R20, R20, R29, RZ, 0x1 ;  /* 0x0000001d14147211 */ /* 0x000fe200078f08ff */
[----:B------:R-:W-:Y:S01]  /*1d70*/  IMAD.SHL.U32 R0, R0, 0x2, RZ ;  /* 0x0000000200007824 */ /* 0x000fe200078e00ff */
[----:B------:R-:W-:Y:S02]  /*1d80*/  ISETP.GE.AND P0, PT, R226, UR4, PT ;  /* 0x00000004e2007c0c */ /* 0x000fe4000bf06270 */
[----:B------:R-:W-:-:S02]  /*1d90*/  ISETP.GE.AND P1, PT, R23, UR4, PT ;  /* 0x0000000417007c0c */ /* 0x000fc4000bf26270 */
[----:B------:R-:W-:Y:S02]  /*1da0*/  LOP3.LUT R3, R0, 0x2, R3, 0xe2, !PT ;  /* 0x0000000200037812 */ /* 0x000fe400078ee203 */
[----:B------:R-:W-:Y:S02]  /*1db0*/  LEA.HI R6, R6, R121, RZ, 0x2 ;  /* 0x0000007906067211 */ /* 0x000fe400078f10ff */
[----:B------:R-:W-:Y:S02]  /*1dc0*/  SEL R0, RZ, 0x4, P0 ;  /* 0x00000004ff007807 */ /* 0x000fe40000000000 */
[----:B-1----:R-:W-:Y:S02]  /*1dd0*/  SEL R4, RZ, 0x8, P1 ;  /* 0x00000008ff047807 */ /* 0x002fe40000800000 */
[----:B------:R-:W-:Y:S02]  /*1de0*/  SHF.R.S32.HI R20, RZ, 0x1, R20 ;  /* 0x00000001ff147819 */ /* 0x000fe40000011414 */
[----:B------:R-:W-:-:S02]  /*1df0*/  ISETP.GE.AND P0, PT, R22, UR4, PT ;  /* 0x0000000416007c0c */ /* 0x000fc4000bf06270 */
[----:B------:R-:W-:Y:S02]  /*1e00*/  LOP3.LUT R6, R6, 0xfffffffc, RZ, 0xc0, !PT ;  /* 0xfffffffc06067812 */ /* 0x000fe400078ec0ff */
[----:B------:R-:W-:Y:S02]  /*1e10*/  LOP3.LUT R0, R4, R3, R0, 0xfe, !PT ;  /* 0x0000000304007212 */ /* 0x000fe400078efe00 */
[----:B------:R-:W-:Y:S02]  /*1e20*/  SHF.R.S32.HI R5, RZ, 0x1f, R20 ;  /* 0x0000001fff057819 */ /* 0x000fe40000011414 */
[----:B------:R-:W-:Y:S01]  /*1e30*/  SEL R3, RZ, 0x10, P0 ;  /* 0x00000010ff037807 */ /* 0x000fe20000000000 */
[----:B------:R-:W-:Y:S01]  /*1e40*/  IMAD.IADD R121, R121, 0x1, -R6 ;  /* 0x0000000179797824 */ /* 0x000fe200078e0a06 */
[--C-:B------:R-:W-:Y:S02]  /*1e50*/  SHF.R.S32.HI R229, RZ, 0x1f, R228.reuse ;  /* 0x0000001fffe57819 */ /* 0x100fe400000114e4 */
[----:B------:R-:W-:Y:S01]  /*1e60*/  LOP3.LUT R28, R0, R3, RZ, 0xfc, !PT ;  /* 0x00000003001c7212 */ /* 0x000fe200078efcff */
[----:B------:R-:W-:Y:S01]  /*1e70*/  IMAD R0, R5, R96, RZ ;  /* 0x0000006005007224 */ /* 0x000fe200078e02ff */
[-C--:B------:R-:W-:Y:S01]  /*1e80*/  ISETP.GE.AND P1, PT, R225, R117.reuse, PT ;  /* 0x00000075e100720c */ /* 0x080fe20003f26270 */
[----:B------:R-:W-:Y:S01]  /*1e90*/  IMAD R6, R5, R102, RZ ;  /* 0x0000006605067224 */ /* 0x000fe200078e02ff */
[----:B------:R-:W-:Y:S01]  /*1ea0*/  LOP3.LUT P0, RZ, R121, 0x2, RZ, 0xc0, !PT ;  /* 0x0000000279ff7812 */ /* 0x000fe2000780c0ff */
[----:B------:R-:W-:Y:S01]  /*1eb0*/  IMAD.WIDE.U32 R100, R20, R96, R228 ;  /* 0x0000006014647225 */ /* 0x000fe200078e00e4 */
[----:B------:R-:W-:-:S02]  /*1ec0*/  ISETP.GE.AND P0, PT, R16, R117, PT ;  /* 0x000000751000720c */ /* 0x000fc40003f06270 */
[----:B------:R-:W-:Y:S01]  /*1ed0*/  ISETP.GE.AND P2, PT, R226, R117, PT ;  /* 0x00000075e200720c */ /* 0x000fe20003f46270 */
[C---:B------:R-:W-:Y:S01]  /*1ee0*/  IMAD R5, R20.reuse, R97, R0 ;  /* 0x0000006114057224 */ /* 0x040fe200078e0200 */
[C---:B------:R-:W-:Y:S01]  /*1ef0*/  SEL R0, R117.reuse, RZ, P1 ;  /* 0x000000ff75007207 */ /* 0x040fe20000800000 */
[----:B------:R-:W-:Y:S01]  /*1f00*/  IMAD.WIDE.U32 R98, R20, R96, R16 ;  /* 0x0000006014627225 */ /* 0x000fe200078e0010 */
[----:B------:R-:W-:-:S03]  /*1f10*/  SEL R3, R117, RZ, P0 ;  /* 0x000000ff75037207 */ /* 0x000fc60000000000 */
[----:B------:R-:W-:Y:S02]  /*1f20*/  IMAD.IADD R101, R101, 0x1, R5 ;  /* 0x0000000165657824 */ /* 0x000fe400078e0205 */
[----:B------:R-:W-:Y:S01]  /*1f30*/  IMAD.IADD R99, R5, 0x1, R99 ;  /* 0x0000000105637824 */ /* 0x000fe200078e0263 */
[----:B------:R-:W-:Y:S01]  /*1f40*/  SEL R5, R117, RZ, P2 ;  /* 0x000000ff75057207 */ /* 0x000fe20001000000 */
[----:B------:R-:W-:Y:S02]  /*1f50*/  IMAD.IADD R4, R225, 0x1, R0 ;  /* 0x00000001e1047824 */ /* 0x000fe400078e0200 */
[----:B------:R-:W-:Y:S02]  /*1f60*/  IMAD.IADD R3, R16, 0x1, R3 ;  /* 0x0000000110037824 */ /* 0x000fe400078e0203 */
[----:B------:R-:W-:Y:S01]  /*1f70*/  IMAD.IADD R9, R226, 0x1, R5 ;  /* 0x00000001e2097824 */ /* 0x000fe200078e0205 */
[----:B------:R-:W-:Y:S02]  /*1f80*/  SHF.R.S32.HI R5, RZ, 0x1f, R4 ;  /* 0x0000001fff057819 */ /* 0x000fe40000011404 */
[----:B------:R-:W-:-:S02]  /*1f90*/  SHF.R.S32.HI R0, RZ, 0x1f, R3 ;  /* 0x0000001fff007819 */ /* 0x000fc40000011403 */
[CC--:B------:R-:W-:Y:S02]  /*1fa0*/  LEA.HI R26, R5.reuse, R4.reuse, RZ, 0x4 ;  /* 0x00000004051a7211 */ /* 0x0c0fe400078f20ff */
[----:B------:R-:W-:Y:S01]  /*1fb0*/  LEA.HI R5, R5, R4, RZ, 0x6 ;  /* 0x0000000405057211 */ /* 0x000fe200078f30ff */
[----:B------:R-:W-:Y:S01]  /*1fc0*/  IMAD R7, R20, R103, R6 ;  /* 0x0000006714077224 */ /* 0x000fe200078e0206 */
[CC--:B------:R-:W-:Y:S02]  /*1fd0*/  LEA.HI R21, R0.reuse, R3.reuse, RZ, 0x4 ;  /* 0x0000000300157211 */ /* 0x0c0fe400078f20ff */
[----:B------:R-:W-:Y:S02]  /*1fe0*/  LEA.HI R3, R0, R3, RZ, 0x6 ;  /* 0x0000000300037211 */ /* 0x000fe400078f30ff */
[----:B------:R-:W-:Y:S02]  /*1ff0*/  SHF.R.S32.HI R6, RZ, 0x6, R5 ;  /* 0x00000006ff067819 */ /* 0x000fe40000011405 */
[----:B------:R-:W-:-:S02]  /*2000*/  SHF.R.S32.HI R4, RZ, 0x6, R3 ;  /* 0x00000006ff047819 */ /* 0x000fc40000011403 */
[----:B------:R-:W-:Y:S02]  /*2010*/  SHF.R.S32.HI R10, RZ, 0x1f, R9 ;  /* 0x0000001fff0a7819 */ /* 0x000fe40000011409 */
[----:B-----5:R-:W-:Y:S01]  /*2020*/  SHF.R.S32.HI R11, RZ, 0x1f, R134 ;  /* 0x0000001fff0b7819 */ /* 0x020fe20000011486 */
[-C--:B------:R-:W-:Y:S01]  /*2030*/  IMAD.WIDE.U32 R106, R20, R102.reuse, R228 ;  /* 0x00000066146a7225 */ /* 0x080fe200078e00e4 */
[CC--:B------:R-:W-:Y:S02]  /*2040*/  LEA.HI R27, R10.reuse, R9.reuse, RZ, 0x4 ;  /* 0x000000090a1b7211 */ /* 0x0c0fe400078f20ff */
[----:B------:R-:W-:Y:S01]  /*2050*/  LEA.HI R9, R10, R9, RZ, 0x6 ;  /* 0x000000090a097211 */ /* 0x000fe200078f30ff */
[----:B------:R-:W-:Y:S01]  /*2060*/  IMAD.WIDE.U32 R104, R20, R102, R16 ;  /* 0x0000006614687225 */ /* 0x000fe200078e0010 */
[----:B------:R-:W-:Y:S02]  /*2070*/  IADD3 R107, R107, R7, RZ ;  /* 0x000000076b6b7210 */ /* 0x000fe40007ffe0ff */
[----:B------:R-:W-:Y:S01]  /*2080*/  SHF.R.S32.HI R9, RZ, 0x6, R9 ;  /* 0x00000006ff097819 */ /* 0x000fe20000011409 */
[----:B------:R-:W-:Y:S01]  /*2090*/  IMAD.IADD R105, R7, 0x1, R105 ;  /* 0x0000000107697824 */ /* 0x000fe200078e0269 */
[----:B------:R-:W-:Y:S01]  /*20a0*/  P2R R114, PR, RZ, 0x4 ;  /* 0x00000004ff727803 */ /* 0x000fe20000000000 */
[----:B------:R-:W-:Y:S01]  /*20b0*/  IMAD.WIDE.U32 R100, R134, R96, R100 ;  /* 0x0000006086647225 */ /* 0x000fe200078e0064 */
[----:B------:R-:W-:-:S03]  /*20c0*/  ISETP.GE.AND P2, PT, R224, UR4, PT ;  /* 0x00000004e0007c0c */ /* 0x000fc6000bf46270 */
[----:B------:R-:W-:-:S04]  /*20d0*/  IMAD.WIDE.U32 R98, R134, R96, R98 ;  /* 0x0000006086627225 */ /* 0x000fc800078e0062 */
[----:B------:R-:W-:Y:S01]  /*20e0*/  IMAD R110, R110, 0x80, R20 ;  /* 0x000000806e6e7824 */ /* 0x000fe200078e0214 */
[----:B------:R-:W-:Y:S01]  /*20f0*/  SHF.R.S32.HI R113, RZ, 0x4, R21 ;  /* 0x00000004ff717819 */ /* 0x000fe20000011415 */
[CC--:B------:R-:W-:Y:S01]  /*2100*/  IMAD.WIDE.U32 R106, R134.reuse, R102.reuse, R106 ;  /* 0x00000066866a7225 */ /* 0x0c0fe200078e006a */
[----:B------:R-:W-:Y:S02]  /*2110*/  SHF.R.S32.HI R112, RZ, 0x4, R26 ;  /* 0x00000004ff707819 */ /* 0x000fe4000001141a */
[----:B------:R-:W-:Y:S01]  /*2120*/  SHF.R.S32.HI R111, RZ, 0x4, R27 ;  /* 0x00000004ff6f7819 */ /* 0x000fe2000001141b */
[----:B------:R-:W-:-:S04]  /*2130*/  IMAD.WIDE.U32 R104, R134, R102, R104 ;  /* 0x0000006686687225 */ /* 0x000fc800078e0068 */
[----:B------:R-:W-:Y:S02]  /*2140*/  IMAD R125, R97, 0xa0, RZ ;  /* 0x000000a0617d7824 */ /* 0x000fe400078e02ff */
[----:B------:R-:W-:Y:S02]  /*2150*/  VIADD R142, R30, 0x8 ;  /* 0x000000081e8e7836 */ /* 0x000fe40000000000 */
[----:B------:R-:W-:Y:S01]  /*2160*/  IMAD.SHL.U32 R117, R117, 0x2, RZ ;  /* 0x0000000275757824 */ /* 0x000fe200078e00ff */
[C---:B--2---:R-:W-:Y:S02]  /*2170*/  LOP3.LUT R5, R31.reuse, 0x30, R26, 0xf8, !PT ;  /* 0x000000301f057812 */ /* 0x044fe400078ef81a */
[----:B------:R-:W-:Y:S02]  /*2180*/  LOP3.LUT R3, R31, 0x30, R21, 0xf8, !PT ;  /* 0x000000301f037812 */ /* 0x000fe400078ef815 */
[----:B---3--:R-:W-:Y:S01]  /*2190*/  LOP3.LUT R5, R5, R12, RZ, 0x3c, !PT ;  /* 0x0000000c05057212 */ /* 0x008fe200078e3cff */
[----:B----4-:R-:W-:-:S02]  /*21a0*/  IMAD R132, R6, 0x2800, R14 ;  /* 0x0000280006847824 */ /* 0x010fc400078e020e */
[C---:B------:R-:W-:Y:S02]  /*21b0*/  IMAD R133, R4.reuse, 0x2800, R14 ;  /* 0x0000280004857824 */ /* 0x040fe400078e020e */
[----:B------:R-:W-:Y:S01]  /*21c0*/  IMAD R131, R4, 0x2800, R13 ;  /* 0x0000280004837824 */ /* 0x000fe200078e020d */
[----:B------:R-:W-:Y:S01]  /*21d0*/  LOP3.LUT R4, R3, R12, RZ, 0x3c, !PT ;  /* 0x0000000c03047212 */ /* 0x000fe200078e3cff */
[----:B------:R-:W-:Y:S01]  /*21e0*/  IMAD.IADD R132, R132, 0x1, R5 ;  /* 0x0000000184847824 */ /* 0x000fe200078e0205 */
[----:B------:R-:W-:Y:S02]  /*21f0*/  SHF.R.U32.HI R0, RZ, 0x3, R15 ;  /* 0x00000003ff007819 */ /* 0x000fe4000001160f */
[----:B------:R-:W-:Y:S02]  /*2200*/  LOP3.LUT R5, R15, 0x30, R26, 0xf8, !PT ;  /* 0x000000300f057812 */ /* 0x000fe400078ef81a */
[----:B------:R-:W-:Y:S01]  /*2210*/  IADD3 R133, R133, R4, RZ ;  /* 0x0000000485857210 */ /* 0x000fe20007ffe0ff */
[----:B------:R-:W-:Y:S01]  /*2220*/  IMAD R129, R6, 0x2800, R13 ;  /* 0x0000280006817824 */ /* 0x000fe200078e020d */
[----:B------:R-:W-:-:S02]  /*2230*/  LOP3.LUT R4, R5, R0, RZ, 0x3c, !PT ;  /* 0x0000000005047212 */ /* 0x000fc400078e3cff */
[----:B------:R-:W-:-:S03]  /*2240*/  LOP3.LUT R3, R31, 0x30, R27, 0xf8, !PT ;  /* 0x000000301f037812 */ /* 0x000fc600078ef81b */
[----:B------:R-:W-:Y:S02]  /*2250*/  IMAD.IADD R129, R129, 0x1, R4 ;  /* 0x0000000181817824 */ /* 0x000fe400078e0204 */
[C---:B------:R-:W-:Y:S02]  /*2260*/  IMAD R4, R11.reuse, R102, RZ ;  /* 0x000000660b047224 */ /* 0x040fe400078e02ff */
[----:B------:R-:W-:Y:S01]  /*2270*/  IMAD R11, R11, R96, RZ ;  /* 0x000000600b0b7224 */ /* 0x000fe200078e02ff */
[----:B------:R-:W-:Y:S01]  /*2280*/  LOP3.LUT R7, R15, 0x30, R21, 0xf8, !PT ;  /* 0x000000300f077812 */ /* 0x000fe200078ef815 */
[----:B------:R-:W-:Y:S01]  /*2290*/  IMAD R130, R9, 0x2800, R14 ;  /* 0x0000280009827824 */ /* 0x000fe200078e020e */
[----:B------:R-:W-:Y:S01]  /*22a0*/  LOP3.LUT R3, R3, R12, RZ, 0x3c, !PT ;  /* 0x0000000c03037212 */ /* 0x000fe200078e3cff */
[----:B------:R-:W-:Y:S01]  /*22b0*/  IMAD R11, R134, R97, R11 ;  /* 0x00000061860b7224 */ /* 0x000fe200078e020b */
[----:B------:R-:W-:Y:S02]  /*22c0*/  LOP3.LUT R8, R7, R0, RZ, 0x3c, !PT ;  /* 0x0000000007087212 */ /* 0x000fe400078e3cff */
[----:B------:R-:W-:Y:S01]  /*22d0*/  LOP3.LUT R7, R15, 0x30, R27, 0xf8, !PT ;  /* 0x000000300f077812 */ /* 0x000fe200078ef81b */
[----:B------:R-:W-:-:S02]  /*22e0*/  IMAD.IADD R10, R101, 0x1, R11 ;  /* 0x00000001650a7824 */ /* 0x000fc400078e020b */
[----:B------:R-:W-:Y:S01]  /*22f0*/  IMAD.IADD R20, R11, 0x1, R99 ;  /* 0x000000010b147824 */ /* 0x000fe200078e0263 */
[----:B------:R-:W-:Y:S01]  /*2300*/  SEL R11, RZ, 0x20, P2 ;  /* 0x00000020ff0b7807 */ /* 0x000fe20001000000 */
[----:B------:R-:W-:Y:S01]  /*2310*/  IMAD R128, R9, 0x2800, R13 ;  /* 0x0000280009807824 */ /* 0x000fe200078e020d */
[----:B------:R-:W-:Y:S01]  /*2320*/  LOP3.LUT R7, R7, R0, RZ, 0x3c, !PT ;  /* 0x0000000007077212 */ /* 0x000fe200078e3cff */
[----:B------:R-:W-:Y:S01]  /*2330*/  IMAD.IADD R130, R130, 0x1, R3 ;  /* 0x0000000182827824 */ /* 0x000fe200078e0203 */
[----:B------:R-:W-:Y:S01]  /*2340*/  SHF.L.U64.HI R3, R102, 0x7, R103 ;  /* 0x0000000766037819 */ /* 0x000fe20000010267 */
[----:B------:R-:W-:Y:S01]  /*2350*/  IMAD R13, R134, R103, R4 ;  /* 0x00000067860d7224 */ /* 0x000fe200078e0204 */
[C---:B------:R-:W-:Y:S01]  /*2360*/  SHF.L.U64.HI R5, R96.reuse, 0x7, R97 ;  /* 0x0000000760057819 */ /* 0x040fe20000010261 */
[----:B------:R-:W-:Y:S01]  /*2370*/  IMAD R9, R103, 0xa0, RZ ;  /* 0x000000a067097824 */ /* 0x000fe200078e02ff */
[----:B------:R-:W-:Y:S01]  /*2380*/  SHF.L.U32 R6, R96, 0x7, RZ ;  /* 0x0000000760067819 */ /* 0x000fe200000006ff */
[C---:B------:R-:W-:Y:S01]  /*2390*/  IMAD.SHL.U32 R4, R102.reuse, 0x80, RZ ;  /* 0x0000008066047824 */ /* 0x040fe200078e00ff */
[----:B------:R-:W-:Y:S01]  /*23a0*/  LOP3.LUT R21, R21, 0xfffffff0, RZ, 0xc0, !PT ;  /* 0xfffffff015157812 */ /* 0x000fe200078ec0ff */
[----:B------:R-:W-:Y:S01]  /*23b0*/  IMAD.WIDE.U32 R102, R102, 0xa0, RZ ;  /* 0x000000a066667825 */ /* 0x000fe200078e00ff */
[----:B------:R-:W-:-:S02]  /*23c0*/  LOP3.LUT R26, R26, 0xfffffff0, RZ, 0xc0, !PT ;  /* 0xfffffff01a1a7812 */ /* 0x000fc400078ec0ff */
[----:B------:R-:W-:Y:S01]  /*23d0*/  LOP3.LUT R27, R27, 0xfffffff0, RZ, 0xc0, !PT ;  /* 0xfffffff01b1b7812 */ /* 0x000fe200078ec0ff */
[----:B------:R-:W-:Y:S01]  /*23e0*/  IMAD.WIDE.U32 R96, R96, 0xa0, RZ ;  /* 0x000000a060607825 */ /* 0x000fe200078e00ff */
[----:B------:R-:W-:Y:S02]  /*23f0*/  LOP3.LUT R11, R28, R11, RZ, 0xfc, !PT ;  /* 0x0000000b1c0b7212 */ /* 0x000fe400078efcff */
[----:B------:R-:W-:Y:S01]  /*2400*/  SHF.R.S32.HI R122, RZ, 0x1f, R24 ;  /* 0x0000001fff7a7819 */ /* 0x000fe20000011418 */
[----:B------:R-:W-:Y:S01]  /*2410*/  IMAD.IADD R131, R131, 0x1, R8 ;  /* 0x0000000183837824 */ /* 0x000fe200078e0208 */
[----:B------:R-:W-:Y:S01]  /*2420*/  SHF.R.S32.HI R109, RZ, 0x1f, R21 ;  /* 0x0000001fff6d7819 */ /* 0x000fe20000011415 */
[----:B------:R-:W-:Y:S01]  /*2430*/  IMAD.IADD R128, R128, 0x1, R7 ;  /* 0x0000000180807824 */ /* 0x000fe200078e0207 */
[----:B------:R-:W-:Y:S01]  /*2440*/  SHF.R.S32.HI R7, RZ, 0x1f, R222 ;  /* 0x0000001fff077819 */ /* 0x000fe200000114de */
[----:B------:R-:W-:Y:S01]  /*2450*/  IMAD.IADD R124, R103, 0x1, R9 ;  /* 0x00000001677c7824 */ /* 0x000fe200078e0209 */
[----:B------:R-:W-:Y:S01]  /*2460*/  IADD3 R9, R13, R105, RZ ;  /* 0x000000690d097210 */ /* 0x000fe20007ffe0ff */
[----:B------:R-:W-:Y:S01]  /*2470*/  IMAD.IADD R125, R97, 0x1, R125 ;  /* 0x00000001617d7824 */ /* 0x000fe200078e027d */
[----:B------:R-:W-:Y:S01]  /*2480*/  SHF.R.S32.HI R108, RZ, 0x1f, R26 ;  /* 0x0000001fff6c7819 */ /* 0x000fe2000001141a */
[----:B------:R-:W-:Y:S01]  /*2490*/  IMAD.IADD R8, R107, 0x1, R13 ;  /* 0x000000016b087824 */ /* 0x000fe200078e020d */
[----:B------:R-:W-:-:S02]  /*24a0*/  SHF.R.S32.HI R95, RZ, 0x1f, R27 ;  /* 0x0000001fff5f7819 */ /* 0x000fc4000001141b */
[----:B------:R-:W-:Y:S02]  /*24b0*/  LOP3.LUT R28, R28, 0x1, RZ, 0xc0, !PT ;  /* 0x000000011c1c7812 */ /* 0x000fe400078ec0ff */
[C---:B------:R-:W-:Y:S02]  /*24c0*/  LOP3.LUT R29, R11.reuse, 0x2, RZ, 0xc0, !PT ;  /* 0x000000020b1d7812 */ /* 0x040fe400078ec0ff */
[C---:B------:R-:W-:Y:S02]  /*24d0*/  LOP3.LUT R30, R11.reuse, 0x4, RZ, 0xc0, !PT ;  /* 0x000000040b1e7812 */ /* 0x040fe400078ec0ff */
[C---:B------:R-:W-:Y:S02]  /*24e0*/  LOP3.LUT R31, R11.reuse, 0x8, RZ, 0xc0, !PT ;  /* 0x000000080b1f7812 */ /* 0x040fe400078ec0ff */
[C---:B------:R-:W-:Y:S02]  /*24f0*/  LOP3.LUT R32, R11.reuse, 0x10, RZ, 0xc0, !PT ;  /* 0x000000100b207812 */ /* 0x040fe400078ec0ff */
[----:B------:R-:W-:Y:S01]  /*2500*/  LOP3.LUT R33, R11, 0x20, RZ, 0xc0, !PT ;  /* 0x000000200b217812 */ /* 0x000fe200078ec0ff */
[----:B------:R-:W-:Y:S06]  /*2510*/  @!P6 BAR.SYNC.DEFER_BLOCKING 0x9, 0x100 ;  /* 0x024400000000eb1d */ /* 0x000fec0000010000 */
.L_x_4175:
[----:B----4-:R-:W2:Y:S01]  /*2520*/  LDL R41, [R1+0x30] ;  /* 0x0000300001297983 */ /* 0x010ea20000100800 */
[----:B0-----:R-:W0:Y:S03]  /*2530*/  LDC R35, c[0x0][0x430] ;  /* 0x00010c00ff237b82 */ /* 0x001e260000000800 */
[----:B------:R-:W3:Y:S04]  /*2540*/  LDL R40, [R1+0x34] ;  /* 0x0000340001287983 */ /* 0x000ee80000100800 */
[----:B------:R-:W4:Y:S01]  /*2550*/  LDL R36, [R1+0x38] ;  /* 0x0000380001247983 */ /* 0x000f220000100800 */
[----:B------:R-:W-:Y:S01]  /*2560*/  VIADD R25, R25, 0xffffffff ;  /* 0xffffffff19197836 */ /* 0x000fe20000000000 */
[----:B-1----:R-:W1:Y:S01]  /*2570*/  LDC R116, c[0x0][0x3f4] ;  /* 0x0000fd00ff747b82 */ /* 0x002e620000000800 */
[----:B------:R-:W-:-:S02]  /*2580*/  IMAD.MOV.U32 R34, RZ, RZ, RZ ;  /* 0x000000ffff227224 */ /* 0x000fc400078e00ff */
[----:B------:R-:W-:-:S04]  /*2590*/  IMAD R11, R25, 0xa0, R110 ;  /* 0x000000a0190b7824 */ /* 0x000fc800078e026e */
[----:B------:R-:W-:Y:S01]  /*25a0*/  IMAD.IADD R37, R123, 0x1, R11 ;  /* 0x000000017b257824 */ /* 0x000fe200078e020b */
[----:B------:R-:W-:-:S03]  /*25b0*/  ISETP.GE.AND P2, PT, R11, R2, PT ;  /* 0x000000020b00720c */ /* 0x000fc60003f46270 */
[----:B------:R-:W-:Y:S01]  /*25c0*/  IMAD.MOV.U32 R11, RZ, RZ, R37 ;  /* 0x000000ffff0b7224 */ /* 0x000fe200078e0025 */
[----:B------:R-:W-:Y:S02]  /*25d0*/  ISETP.GT.OR P2, PT, R110, 0x9f, P2 ;  /* 0x0000009f6e00780c */ /* 0x000fe40001744670 */
[----:B0-----:R-:W-:-:S11]  /*25e0*/  ISETP.NE.AND P3, PT, R35, 0x1, PT ;  /* 0x000000012300780c */ /* 0x001fd60003f65270 */
[----:B------:R-:W0:Y:S08]  /*25f0*/  @!P2 LDC.64 R14, c[0x0][0x428] ;  /* 0x00010a00ff0eab82 */ /* 0x000e300000000a00 */
[----:B------:R-:W1:Y:S08]  /*2600*/  @P3 LDC R12, c[0x0][0x434] ;  /* 0x00010d00ff0c3b82 */ /* 0x000e700000000800 */
[----:B------:R-:W0:Y:S08]  /*2610*/  @P3 LDC R13, c[0x0][0x438] ;  /* 0x00010e00ff0d3b82 */ /* 0x000e300000000800 */
[----:B------:R-:W0:Y:S01]  /*2620*/  @!P2 LDC.64 R38, c[0x0][0x418] ;  /* 0x00010600ff26ab82 */ /* 0x000e220000000a00 */
[----:B-1----:R-:W-:-:S05]  /*2630*/  @P3 IMAD.HI.U32 R12, R37, R12, RZ ;  /* 0x0000000c250c3227 */ /* 0x002fca00078e00ff */
[----:B0-----:R-:W-:Y:S01]  /*2640*/  @P3 SHF.R.U32.HI R11, RZ, R13, R12 ;  /* 0x0000000dff0b3219 */ /* 0x001fe2000001160c */
[----:B------:R-:W-:-:S03]  /*2650*/  @!P2 IMAD R12, R122, R14, RZ ;  /* 0x0000000e7a0ca224 */ /* 0x000fc600078e02ff */
[--C-:B------:R-:W-:Y:S01]  /*2660*/  @!P2 SHF.R.S32.HI R13, RZ, 0x1f, R11.reuse ;  /* 0x0000001fff0da819 */ /* 0x100fe2000001140b */
[----:B------:R-:W-:Y:S02]  /*2670*/  @!P2 IMAD R15, R24, R15, R12 ;  /* 0x0000000f180fa224 */ /* 0x000fe400078e020c */
[----:B------:R-:W-:-:S04]  /*2680*/  @!P2 IMAD.MOV.U32 R12, RZ, RZ, R11 ;  /* 0x000000ffff0ca224 */ /* 0x000fc800078e000b */
[----:B------:R-:W-:-:S05]  /*2690*/  @!P2 IMAD.WIDE.U32 R12, R24, R14, R12 ;  /* 0x0000000e180ca225 */ /* 0x000fca00078e000c */
[----:B------:R-:W-:Y:S02]  /*26a0*/  @!P2 IADD3 R13, R13, R15, RZ ;  /* 0x0000000f0d0da210 */ /* 0x000fe40007ffe0ff */
[----:B------:R-:W-:-:S04]  /*26b0*/  @!P2 LEA R14, P3, R12, R38, 0x2 ;  /* 0x000000260c0ea211 */ /* 0x000fc800078610ff */
[----:B------:R-:W-:Y:S02]  /*26c0*/  @!P2 LEA.HI.X R15, R12, R39, R13, 0x2, P3 ;  /* 0x000000270c0fa211 */ /* 0x000fe400018f140d */
[----:B------:R-:W-:-:S03]  /*26d0*/  LOP3.LUT P4, RZ, R121, 0x2, RZ, 0xc0, !PT ;  /* 0x0000000279ff7812 */ /* 0x000fc6000788c0ff */
[----:B-----5:R0:W5:Y:S01]  /*26e0*/  @!P2 LDG.E R34, desc[UR50][R14.64] ;  /* 0x000000320e22a981 */ /* 0x020162000c1e1900 */
[----:B------:R-:W-:Y:S01]  /*26f0*/  ISETP.GT.AND P2, PT, R25, R118, PT ;  /* 0x000000761900720c */ /* 0x000fe20003f44270 */
[----:B------:R-:W-:Y:S05]  /*2700*/  YIELD ;  /* 0x0000000000007946 */ /* 0x000fea0003800000 */
[----:B------:R-:W-:Y:S01]  /*2710*/  P2R R115, PR, RZ, 0x4 ;  /* 0x00000004ff737803 */ /* 0x000fe20000000000 */
[----:B------:R-:W-:Y:S01]  /*2720*/  BSSY B0, `(.L_x_4070) ;  /* 0x0000d8f000007945 */ /* 0x000fe20003800000 */
[----:B------:R-:W-:Y:S02]  /*2730*/  ISETP.GE.AND P2, PT, R116, 0x1, PT ;  /* 0x000000017400780c */ /* 0x000fe40003f46270 */
[----:B--2---:R-:W-:-:S04]  /*2740*/  LOP3.LUT R12, R41, 0x10, R16, 0xf8, !PT ;  /* 0x00000010290c7812 */ /* 0x004fc800078ef810 */
[----:B---3--:R-:W-:-:S05]  /*2750*/  LOP3.LUT R12, R12, R40, RZ, 0x3c, !PT ;  /* 0x000000280c0c7212 */ /* 0x008fca00078e3cff */
[----:B----4-:R-:W-:-:S04]  /*2760*/  IMAD.IADD R12, R36, 0x1, R12 ;  /* 0x00000001240c7824 */ /* 0x010fc800078e020c */
[----:B------:R-:W-:Y:S02]  /*2770*/  IMAD R13, R19, 0x7800, R12 ;  /* 0x00007800130d7824 */ /* 0x000fe400078e020c */
[----:B------:R-:W-:Y:S02]  /*2780*/  IMAD.MOV R12, RZ, RZ, -R11 ;  /* 0x000000ffff0c7224 */ /* 0x000fe400078e0a0b */
[C---:B------:R-:W-:Y:S02]  /*2790*/  VIADD R89, R13.reuse, 0x20 ;  /* 0x000000200d597836 */ /* 0x040fe40000000000 */
[----:B------:R-:W-:Y:S02]  /*27a0*/  @P4 VIADD R89, R13, 0xffffffe0 ;  /* 0xffffffe00d594836 */ /* 0x000fe40000000000 */
[----:B------:R-:W-:Y:S02]  /*27b0*/  IMAD R35, R35, R12, R37 ;  /* 0x0000000c23237224 */ /* 0x000fe400078e0225 */
[C---:B------:R-:W-:Y:S01]  /*27c0*/  IMAD.IADD R88, R18.reuse, 0x1, R13 ;  /* 0x0000000112587824 */ /* 0x040fe200078e020d */
[----:B------:R-:W-:Y:S01]  /*27d0*/  IADD3 R89, R18, R89, RZ ;  /* 0x0000005912597210 */ /* 0x000fe20007ffe0ff */
[----:B0-----:R-:W-:Y:S06]  /*27e0*/  @!P2 BRA `(.L_x_4071) ;  /* 0x000000d00010a947 */ /* 0x001fec0003800000 */
[----:B------:R-:W-:Y:S01]  /*27f0*/  SHF.R.S32.HI R90, RZ, 0x1f, R35 ;  /* 0x0000001fff5a7819 */ /* 0x000fe20000011423 */
[----:B------:R-:W-:Y:S01]  /*2800*/  ULDC.64 UR4, c[0x0][0x300] ;  /* 0x0000c00000047ab9 */ /* 0x000fe20000000a00 */
[----:B-----5:R-:W-:Y:S01]  /*2810*/  SHF.R.S32.HI R91, RZ, 0x1f, R34 ;  /* 0x0000001fff5b7819 */ /* 0x020fe20000011422 */
[----:B------:R-:W-:-:S04]  /*2820*/  IMAD.WIDE.U32 R12, R35, UR4, RZ ;  /* 0x00000004230c7c25 */ /* 0x000fc8000f8e00ff */
[----:B------:R-:W-:Y:S02]  /*2830*/  IMAD R14, R90, UR4, RZ ;  /* 0x000000045a0e7c24 */ /* 0x000fe4000f8e02ff */
[-C--:B------:R-:W-:Y:S02]  /*2840*/  IMAD R36, R125, R25.reuse, RZ ;  /* 0x000000197d247224 */ /* 0x080fe400078e02ff */
[----:B------:R-:W-:Y:S01]  /*2850*/  IMAD R11, R35, UR5, R14 ;  /* 0x00000005230b7c24 */ /* 0x000fe2000f8e020e */
[----:B------:R-:W-:Y:S01]  /*2860*/  ULDC.64 UR4, c[0x0][0x310] ;  /* 0x0000c40000047ab9 */ /* 0x000fe20000000a00 */
[----:B------:R-:W-:Y:S02]  /*2870*/  IMAD R14, R124, R25, RZ ;  /* 0x000000197c0e7224 */ /* 0x000fe400078e02ff */
[----:B------:R-:W-:Y:S02]  /*2880*/  IMAD R15, R91, UR4, RZ ;  /* 0x000000045b0f7c24 */ /* 0x000fe4000f8e02ff */
[----:B------:R-:W-:Y:S01]  /*2890*/  IMAD.IADD R13, R13, 0x1, R11 ;  /* 0x000000010d0d7824 */ /* 0x000fe200078e020b */
[----:B------:R-:W-:Y:S01]  /*28a0*/  SHF.R.S32.HI R11, RZ, 0x1f, R25 ;  /* 0x0000001fff0b7819 */ /* 0x000fe20000011419 */
[----:B------:R-:W-:-:S02]  /*28b0*/  IMAD R15, R34, UR5, R15 ;  /* 0x00000005220f7c24 */ /* 0x000fc4000f8e020f */
[----:B------:R-:W-:Y:S01]  /*28c0*/  IMAD.WIDE.U32 R12, R34, UR4, R12 ;  /* 0x00000004220c7c25 */ /* 0x000fe2000f8e000c */
[----:B------:R-:W-:-:S03]  /*28d0*/  ULDC.64 UR4, c[0x0][0x308] ;  /* 0x0000c20000047ab9 */ /* 0x000fc60000000a00 */
[----:B------:R-:W-:Y:S02]  /*28e0*/  IMAD.IADD R13, R13, 0x1, R15 ;  /* 0x000000010d0d7824 */ /* 0x000fe400078e020f */
[----:B------:R-:W-:Y:S02]  /*28f0*/  IMAD R15, R7, UR4, RZ ;  /* 0x00000004070f7c24 */ /* 0x000fe4000f8e02ff */
[----:B------:R-:W-:-:S04]  /*2900*/  IMAD.WIDE.U32 R12, R222, UR4, R12 ;  /* 0x00000004de0c7c25 */ /* 0x000fc8000f8e000c */
[----:B------:R-:W-:Y:S01]  /*2910*/  IMAD R15, R222, UR5, R15 ;  /* 0x00000005de0f7c24 */ /* 0x000fe2000f8e020f */
[----:B------:R-:W-:Y:S01]  /*2920*/  ULDC.64 UR4, c[0x0][0x2e8] ;  /* 0x0000ba0000047ab9 */ /* 0x000fe20000000a00 */
[----:B------:R-:W-:Y:S01]  /*2930*/  IMAD R37, R11, R102, R14 ;  /* 0x000000660b257224 */ /* 0x000fe200078e020e */
[----:B------:R-:W-:Y:S01]  /*2940*/  IADD3 R120, P2, R12, UR4, RZ ;  /* 0x000000040c787c10 */ /* 0x000fe2000ff5e0ff */
[----:B------:R-:W-:Y:S01]  /*2950*/  ULDC.U8 UR4, c[0x0][0x410] ;  /* 0x0001040000047ab9 */ /* 0x000fe20000000000 */
[----:B------:R-:W-:Y:S02]  /*2960*/  IMAD R92, R25, -0xa0, R2 ;  /* 0xffffff60195c7824 */ /* 0x000fe400078e0202 */
[----:B------:R-:W-:Y:S01]  /*2970*/  IADD3.X R119, R13, UR5, R15, P2, !PT ;  /* 0x000000050d777c10 */ /* 0x000fe200097fe40f */
[----:B------:R-:W-:Y:S01]  /*2980*/  IMAD R11, R11, R96, R36 ;  /* 0x000000600b0b7224 */ /* 0x000fe200078e0224 */
[----:B------:R-:W-:Y:S01]  /*2990*/  ISETP.NE.AND P2, PT, RZ, UR4, PT ;  /* 0x00000004ff007c0c */ /* 0x000fe2000bf45270 */
[----:B------:R-:W-:Y:S01]  /*29a0*/  IMAD.WIDE.U32 R14, R102, R25, RZ ;  /* 0x00000019660e7225 */ /* 0x000fe200078e00ff */
[----:B------:R-:W-:-:S03]  /*29b0*/  VIMNMX R92, R92, 0xa0, PT ;  /* 0x000000a05c5c7848 */ /* 0x000fc60003fe0100 */
[----:B------:R-:W-:-:S04]  /*29c0*/  IMAD.WIDE.U32 R12, R96, R25, RZ ;  /* 0x00000019600c7225 */ /* 0x000fc800078e00ff */
[----:B------:R-:W-:Y:S02]  /*29d0*/  IMAD.IADD R94, R15, 0x1, R37 ;  /* 0x000000010f5e7824 */ /* 0x000fe400078e0225 */
[----:B------:R-:W-:Y:S02]  /*29e0*/  IMAD.IADD R11, R13, 0x1, R11 ;  /* 0x000000010d0b7824 */ /* 0x000fe400078e020b */
[----:B------:R-:W-:Y:S05]  /*29f0*/  @!P2 BRA `(.L_x_4072) ;  /* 0x00000064006ca947 */ /* 0x000fea0003800000 */
[----:B------:R0:W5:Y:S04]  /*2a00*/  LDL R137, [R1+0x18] ;  /* 0x0000180001897983 */ /* 0x0001680000100800 */
[----:B------:R0:W5:Y:S04]  /*2a10*/  LDL R136, [R1+0x20] ;  /* 0x0000200001887983 */ /* 0x0001680000100800 */
[----:B------:R0:W5:Y:S04]  /*2a20*/  LDL R127, [R1+0x24] ;  /* 0x00002400017f7983 */ /* 0x0001680000100800 */
[----:B------:R0:W5:Y:S04]  /*2a30*/  LDL R126, [R1+0x1c] ;  /* 0x00001c00017e7983 */ /* 0x0001680000100800 */
[----:B------:R0:W5:Y:S01]  /*2a40*/  LDL R93, [R1+0x28] ;  /* 0x00002800015d7983 */ /* 0x0001620000100800 */
[----:B------:R-:W1:Y:S01]  /*2a50*/  S2R R38, SR_TID.X ;  /* 0x0000000000267919 */ /* 0x000e620000002100 */
[----:B------:R-:W-:Y:S01]  /*2a60*/  BSSY B1, `(.L_x_4073) ;  /* 0x0000043000017945 */ /* 0x000fe20003800000 */
[----:B------:R-:W-:-:S02]  /*2a70*/  CS2R R36, SRZ ;  /* 0x0000000000247805 */ /* 0x000fc4000001ff00 */
[----:B------:R-:W-:Y:S01]  /*2a80*/  CS2R R60, SRZ ;  /* 0x00000000003c7805 */ /* 0x000fe2000001ff00 */
[C---:B-1----:R-:W-:Y:S02]  /*2a90*/  VIADD R39, R38.reuse, 0xffffff80 ;  /* 0xffffff8026277836 */ /* 0x042fe40000000000 */
[----:B------:R-:W-:-:S05]  /*2aa0*/  VIADD R38, R38, 0xffffff80 ;  /* 0xffffff8026267836 */ /* 0x000fca0000000000 */
[----:B------:R-:W-:-:S04]  /*2ab0*/  LEA.HI R38, R38, R39, RZ, 0x1 ;  /* 0x0000002726267211 */ /* 0x000fc800078f08ff */
[----:B------:R-:W-:-:S04]  /*2ac0*/  SHF.R.S32.HI R38, RZ, 0x1, R38 ;  /* 0x00000001ff267819 */ /* 0x000fc80000011426 */
[----:B------:R-:W-:Y:S02]  /*2ad0*/  ISETP.GE.AND P3, PT, R38, R92, PT ;  /* 0x0000005c2600720c */ /* 0x000fe40003f66270 */
        /* <DEDUP_REMOVED lines=22> */
[----:B0-----:R-:W-:Y:S06]  /*2c40*/  @P3 BRA `(.L_x_4074) ;  /* 0x0000000000903947 */ /* 0x001fec0003800000 */
        /* <DEDUP_REMOVED lines=12> */
[----:B------:R0:W5:Y:S02]  /*2d10*/  @!P2 LDG.E.64 R82, desc[UR50][R86.64] ;  /* 0x000000325652a981 */ /* 0x000164000c1e1b00 */
[----:B-----5:R-:W-:Y:S02]  /*2d20*/  ISETP.GE.AND P2, PT, R137, R116, PT ;  /* 0x000000748900720c */ /* 0x020fe40003f46270 */
[----:B------:R-:W-:Y:S02]  /*2d30*/  CS2R R72, SRZ ;  /* 0x0000000000487805 */ /* 0x000fe4000001ff00 */
[----:B------:R-:W-:-:S09]  /*2d40*/  CS2R R74, SRZ ;  /* 0x00000000004a7805 */ /* 0x000fd2000001ff00 */
[----:B------:R0:W5:Y:S04]  /*2d50*/  @!P2 LDG.E.64 R76, desc[UR50][R84.64+0x10] ;  /* 0x00001032544ca981 */ /* 0x000168000c1e1b00 */
[----:B------:R0:W5:Y:S01]  /*2d60*/  @!P2 LDG.E.64 R78, desc[UR50][R86.64+0x10] ;  /* 0x00001032564ea981 */ /* 0x000162000c1e1b00 */
[----:B------:R-:W-:Y:S02]  /*2d70*/  ISETP.GE.AND P2, PT, R136, R116, PT ;  /* 0x000000748800720c */ /* 0x000fe40003f46270 */
        /* <DEDUP_REMOVED lines=17> */
.L_x_4074:
[----:B------:R-:W-:Y:S05]  /*2e90*/  BSYNC B1 ;  /* 0x0000000000017941 */ /* 0x000fea0003800000 */
.L_x_4073:
[----:B0-----:R-:W0:Y:S01]  /*2ea0*/  S2R R84, SR_TID.X ;  /* 0x0000000000547919 */ /* 0x001e220000002100 */
[----:B------:R-:W-:Y:S01]  /*2eb0*/  BSSY B1, `(.L_x_4075) ;  /* 0x0000032000017945 */ /* 0x000fe20003800000 */
[----:B-----5:R-:W-:Y:S02]  /*2ec0*/  IMAD.MOV.U32 R146, RZ, RZ, R60 ;  /* 0x000000ffff927224 */ /* 0x020fe400078e003c */
[----:B------:R-:W-:Y:S01]  /*2ed0*/  IMAD.MOV.U32 R150, RZ, RZ, R64 ;  /* 0x000000ffff967224 */ /* 0x000fe200078e0040 */
[C---:B0-----:R-:W-:Y:S01]  /*2ee0*/  IADD3 R85, R84.reuse, -0x80, RZ ;  /* 0xffffff8054557810 */ /* 0x041fe20007ffe0ff */
[----:B------:R-:W-:-:S05]  /*2ef0*/  VIADD R84, R84, 0xffffff80 ;  /* 0xffffff8054547836 */ /* 0x000fca0000000000 */
[----:B------:R-:W-:-:S04]  /*2f00*/  LEA.HI R84, R84, R85, RZ, 0x1 ;  /* 0x0000005554547211 */ /* 0x000fc800078f08ff */
[----:B------:R-:W-:-:S05]  /*2f10*/  SHF.R.S32.HI R84, RZ, 0x1, R84 ;  /* 0x00000001ff547819 */ /* 0x000fca0000011454 */
[----:B------:R-:W-:-:S05]  /*2f20*/  VIADD R84, R84, 0x80 ;  /* 0x0000008054547836 */ /* 0x000fca0000000000 */
[----:B------:R-:W-:-:S13]  /*2f30*/  ISETP.GE.AND P4, PT, R84, R92, PT ;  /* 0x0000005c5400720c */ /* 0x000fda0003f86270 */
        /* <DEDUP_REMOVED lines=41> */
.L_x_4076:
[----:B------:R-:W-:Y:S05]  /*31d0*/  BSYNC B1 ;  /* 0x0000000000017941 */ /* 0x000fea0003800000 */
.L_x_4075:
[----:B------:R-:W-:Y:S01]  /*31e0*/  UISETP.NE.AND UP0, UPT, UR49, 0x3, UPT ;  /* 0x000000033100788c */ /* 0x000fe2000bf05270 */
[----:B------:R-:W-:Y:S01]  /*31f0*/  IMAD.MOV.U32 R153, RZ, RZ, R68 ;  /* 0x000000ffff997224 */ /* 0x000fe200078e0044 */
[----:B------:R-:W-:Y:S01]  /*3200*/  MOV R157, R76 ;  /* 0x0000004c009d7202 */ /* 0x000fe20000000f00 */
[----:B------:R-:W-:Y:S01]  /*3210*/  IMAD.MOV.U32 R155, RZ, RZ, R72 ;  /* 0x000000ffff9b7224 */ /* 0x000fe200078e0048 */
[----:B------:R-:W-:Y:S01]  /*3220*/  MOV R160, R82 ;  /* 0x0000005200a07202 */ /* 0x000fe20000000f00 */
[----:B------:R-:W-:Y:S01]  /*3230*/  IMAD.MOV.U32 R159, RZ, RZ, R80 ;  /* 0x000000ffff9f7224 */ /* 0x000fe200078e0050 */
[----:B------:R-:W-:Y:S01]  /*3240*/  PLOP3.LUT P2, PT, PT, PT, UP0, 0x80, 0x0 ;  /* 0x000000000000781c */ /* 0x000fe20003f4f008 */
[----:B------:R-:W-:Y:S01]  /*3250*/  IMAD.MOV.U32 R151, RZ, RZ, R62 ;  /* 0x000000ffff977224 */ /* 0x000fe200078e003e */
[----:B-----5:R-:W-:Y:S01]  /*3260*/  MOV R87, R38 ;  /* 0x0000002600577202 */ /* 0x020fe20000000f00 */
[----:B------:R-:W-:Y:S02]  /*3270*/  IMAD.MOV.U32 R152, RZ, RZ, R66 ;  /* 0x000000ffff987224 */ /* 0x000fe400078e0042 */
        /* <DEDUP_REMOVED lines=13> */
[----:B------:R-:W-:Y:S01]  /*3350*/  IMAD.MOV.U32 R149, RZ, RZ, R58 ;  /* 0x000000ffff957224 */ /* 0x000fe200078e003a */
[----:B------:R-:W-:Y:S06]  /*3360*/  @!P2 BRA `(.L_x_4077) ;  /* 0x000000000004a947 */ /* 0x000fec0003800000 */
[----:B------:R-:W-:Y:S01]  /*3370*/  BPT.TRAP 0x1 ;  /* 0x000000040000795c */ /* 0x000fe20000300000 */
.L_x_4077:
[----:B------:R-:W2:Y:S01]  /*3380*/  LDL R11, [R1+0x14] ;  /* 0x00001400010b7983 */ /* 0x000ea20000100800 */
[----:B------:R-:W-:Y:S01]  /*3390*/  IMAD R93, R19, 0x8, R18 ;  /* 0x00000008135d7824 */ /* 0x000fe200078e0212 */
[----:B------:R-:W-:Y:S01]  /*33a0*/  BSSY B1, `(.L_x_4078) ;  /* 0x0000004000017945 */ /* 0x000fe20003800000 */
[----:B--2---:R-:W-:-:S04]  /*33b0*/  SHF.L.U32 R94, R11, 0x1f, RZ ;  /* 0x0000001f0b5e7819 */ /* 0x004fc800000006ff */
[----:B------:R-:W1:Y:S02]  /*33c0*/  SYNCS.PHASECHK.TRANS64.TRYWAIT P5, [R93+URZ+0x33490], R94 ;  /* 0x0334905e5d0075a7 */ /* 0x000e6400080a017f */
[----:B-1----:R-:W-:Y:S05]  /*33d0*/  @!P5 BRA `(.L_x_4079) ;  /* 0x000002880080d947 */ /* 0x002fea0003800000 */
.L_x_4405:
[----:B------:R-:W-:Y:S05]  /*33e0*/  BSYNC B1 ;  /* 0x0000000000017941 */ /* 0x000fea0003800000 */
.L_x_4078:
[----:B------:R-:W-:-:S03]  /*33f0*/  UMOV UR4, 0xffffffff ;  /* 0xffffffff00047882 */ /* 0x000fc60000000000 */
[----:B------:R-:W-:Y:S05]  /*3400*/  BRA.DIV UR4, `(.L_x_4080) ;  /* 0x0000028a04887947 */ /* 0x000fea000b800000 */
[----:B------:R2:W3:Y:S04]  /*3410*/  SHFL.IDX PT, R143, R119, RZ, 0x1e1f ;  /* 0x001e1fff778f7589 */ /* 0x0004e800000e0000 */
[----:B------:R2:W4:Y:S02]  /*3420*/  SHFL.IDX PT, R145, R120, RZ, 0x1e1f ;  /* 0x001e1fff78917589 */ /* 0x00052400000e0000 */
.L_x_4409:
[----:B------:R-:W-:Y:S04]  /*3430*/  BSSY B1, `(.L_x_4081) ;  /* 0x00002d9000017945 */ /* 0x000fe80003800000 */
[----:B------:R-:W-:Y:S05]  /*3440*/  @P3 BRA `(.L_x_4082) ;  /* 0x0000002c005c3947 */ /* 0x000fea0003800000 */
[----:B------:R-:W-:Y:S01]  /*3450*/  ISETP.NE.AND P3, PT, R28, RZ, PT ;  /* 0x000000ff1c00720c */ /* 0x000fe20003f65270 */
[----:B------:R-:W-:-:S12]  /*3460*/  BSSY B2, `(.L_x_4083) ;  /* 0x0000076000027945 */ /* 0x000fd80003800000 */
[----:B------:R-:W-:Y:S05]  /*3470*/  @!P3 BRA `(.L_x_4084) ;  /* 0x0000000400d0b947 */ /* 0x000fea0003800000 */
[----:B0-----:R0:W0:Y:S01]  /*3480*/  LDS.128 R12, [R88+0x24200] ;  /* 0x02420000580c7984 */ /* 0x0010220000000c00 */
[----:B----4-:R-:W-:Y:S01]  /*3490*/  IADD3 R84, P3, R16, R145, RZ ;  /* 0x0000009110547210 */ /* 0x010fe20007f7e0ff */
[----:B------:R-:W-:Y:S03]  /*34a0*/  BSSY B3, `(.L_x_4085) ;  /* 0x0000070000037945 */ /* 0x000fe60003800000 */
[----:B---3--:R-:W-:Y:S02]  /*34b0*/  IADD3.X R85, R143, R17, RZ, P3, !PT ;  /* 0x000000118f557210 */ /* 0x008fe40001ffe4ff */
[----:B------:R-:W-:-:S13]  /*34c0*/  ISETP.GE.AND P3, PT, R228, R116, PT ;  /* 0x00000074e400720c */ /* 0x000fda0003f66270 */
[----:B------:R-:W-:Y:S05]  /*34d0*/  @P3 BRA `(.L_x_4086) ;  /* 0x0000000400b03947 */ /* 0x000fea0003800000 */
[----:B------:R-:W-:Y:S02]  /*34e0*/  SHF.R.U32.HI R82, RZ, 0x8, R83 ;  /* 0x00000008ff527819 */ /* 0x000fe40000011653 */
[----:B------:R-:W-:Y:S02]  /*34f0*/  SHF.R.U32.HI R163, RZ, 0x8, R81 ;  /* 0x00000008ffa37819 */ /* 0x000fe40000011651 */
[----:B------:R-:W-:Y:S01]  /*3500*/  LOP3.LUT R80, R83, 0xff, RZ, 0xc0, !PT ;  /* 0x000000ff53507812 */ /* 0x000fe200078ec0ff */
[----:B------:R-:W-:Y:S01]  /*3510*/  IMAD.SHL.U32 R82, R82, 0x100, RZ ;  /* 0x0000010052527824 */ /* 0x000fe200078e00ff */
[----:B------:R-:W-:Y:S02]  /*3520*/  SHF.R.U32.HI R161, RZ, 0x18, R83 ;  /* 0x00000018ffa17819 */ /* 0x000fe40000011653 */
[----:B------:R-:W-:Y:S02]  /*3530*/  LOP3.LUT R11, R81, 0xff, RZ, 0xc0, !PT ;  /* 0x000000ff510b7812 */ /* 0x000fe400078ec0ff */
[----:B------:R-:W-:-:S02]  /*3540*/  SHF.R.U32.HI R164, RZ, 0x18, R81 ;  /* 0x00000018ffa47819 */ /* 0x000fc40000011651 */
[----:B------:R-:W-:Y:S01]  /*3550*/  SHF.R.U32.HI R165, RZ, 0x10, R81 ;  /* 0x00000010ffa57819 */ /* 0x000fe20000011651 */
[----:B0-----:R-:W-:Y:S01]  /*3560*/  IMAD.MOV.U32 R81, RZ, RZ, R12 ;  /* 0x000000ffff517224 */ /* 0x001fe200078e000c */
[----:B------:R-:W-:Y:S02]  /*3570*/  SHF.R.U32.HI R162, RZ, 0x10, R83 ;  /* 0x00000010ffa27819 */ /* 0x000fe40000011653 */
[----:B------:R-:W-:Y:S01]  /*3580*/  PRMT R161, R161, 0x654, R80 ;  /* 0x00000654a1a17816 */ /* 0x000fe20000000050 */
[----:B------:R-:W-:Y:S01]  /*3590*/  IMAD.SHL.U32 R80, R163, 0x100, RZ ;  /* 0x00000100a3507824 */ /* 0x000fe200078e00ff */
[----:B------:R-:W-:Y:S01]  /*35a0*/  PRMT R83, R164, 0x654, R11 ;  /* 0x00000654a4537816 */ /* 0x000fe2000000000b */
[----:B------:R-:W-:Y:S01]  /*35b0*/  IMAD.MOV.U32 R11, RZ, RZ, R13 ;  /* 0x000000ffff0b7224 */ /* 0x000fe200078e000d */
[----:B------:R-:W-:Y:S01]  /*35c0*/  LOP3.LUT R161, R161, 0xff00, R82, 0xf8, !PT ;  /* 0x0000ff00a1a17812 */ /* 0x000fe200078ef852 */
[----:B------:R-:W-:Y:S01]  /*35d0*/  IMAD.U32 R13, R165, 0x10000, RZ ;  /* 0x00010000a50d7824 */ /* 0x000fe200078e00ff */
[----:B------:R-:W-:Y:S01]  /*35e0*/  LOP3.LUT R80, R83, 0xff00, R80, 0xf8, !PT ;  /* 0x0000ff0053507812 */ /* 0x000fe200078ef850 */
[----:B------:R-:W-:Y:S01]  /*35f0*/  IMAD.U32 R82, R162, 0x10000, RZ ;  /* 0x00010000a2527824 */ /* 0x000fe200078e00ff */
[----:B------:R-:W-:-:S02]  /*3600*/  F2FP.F16.E4M3.UNPACK_B R83, R160.H1 ;  /* 0x000000a0ff53723e */ /* 0x000fc400030006ff */
[----:B------:R-:W-:Y:S02]  /*3610*/  F2FP.F16.E4M3.UNPACK_B R12, R11 ;  /* 0x0000000bff0c723e */ /* 0x000fe400020006ff */
[----:B------:R-:W-:Y:S01]  /*3620*/  LOP3.LUT R13, R80, 0xff0000, R13, 0xf8, !PT ;  /* 0x00ff0000500d7812 */ /* 0x000fe200078ef80d */
[--C-:B------:R-:W-:Y:S01]  /*3630*/  HADD2.F32 R165, -RZ, R83.reuse.H0_H0 ;  /* 0x20000053ffa57230 */ /* 0x100fe20000004100 */
[----:B------:R-:W-:Y:S01]  /*3640*/  LOP3.LUT R80, R161, 0xff0000, R82, 0xf8, !PT ;  /* 0x00ff0000a1507812 */ /* 0x000fe200078ef852 */
[--C-:B------:R-:W-:Y:S01]  /*3650*/  HADD2.F32 R82, -RZ, R12.reuse.H1_H1 ;  /* 0x3000000cff527230 */ /* 0x100fe20000004100 */
[----:B------:R-:W-:Y:S01]  /*3660*/  F2FP.F16.E4M3.UNPACK_B R162, R159.H1 ;  /* 0x0000009fffa2723e */ /* 0x000fe200030006ff */
[----:B------:R-:W-:Y:S01]  /*3670*/  HADD2.F32 R12, -RZ, R12.H0_H0 ;  /* 0x2000000cff0c7230 */ /* 0x000fe20000004100 */
[----:B------:R-:W-:Y:S01]  /*3680*/  F2FP.F16.E4M3.UNPACK_B R11, R11.H1 ;  /* 0x0000000bff0b723e */ /* 0x000fe200030006ff */
[----:B------:R-:W-:Y:S02]  /*3690*/  HADD2.F32 R164, -RZ, R83.H1_H1 ;  /* 0x30000053ffa47230 */ /* 0x000fe40000004100 */
[----:B------:R-:W-:Y:S01]  /*36a0*/  FMUL.FTZ R167, R82, R165 ;  /* 0x000000a552a77220 */ /* 0x000fe20000410000 */
[----:B------:R-:W-:-:S02]  /*36b0*/  HADD2.F32 R163, -RZ, R162.H0_H0 ;  /* 0x200000a2ffa37230 */ /* 0x000fc40000004100 */
        /* <DEDUP_REMOVED lines=9> */
[-C--:B------:R-:W-:Y:S01]  /*3750*/  F2FP.F16.E4M3.UNPACK_B R82, R81.reuse.H1 ;  /* 0x00000051ff52723e */ /* 0x080fe200030006ff */
[-C--:B------:R-:W-:Y:S01]  /*3760*/  FFMA.FTZ R166, R83, R162.reuse, -R166 ;  /* 0x000000a253a67223 */ /* 0x080fe200000108a6 */
[----:B------:R-:W-:Y:S01]  /*3770*/  F2FP.F16.E4M3.UNPACK_B R81, R81 ;  /* 0x00000051ff51723e */ /* 0x000fe200020006ff */
[----:B------:R-:W-:Y:S01]  /*3780*/  FFMA.FTZ R167, R161, R162, R164 ;  /* 0x000000a2a1a77223 */ /* 0x000fe200000100a4 */
[--C-:B------:R-:W-:Y:S01]  /*3790*/  HADD2.F32 R163, -RZ, R160.reuse.H1_H1 ;  /* 0x300000a0ffa37230 */ /* 0x100fe20000004100 */
[----:B------:R-:W-:Y:S01]  /*37a0*/  F2FP.F16.E4M3.UNPACK_B R161, R159 ;  /* 0x0000009fffa1723e */ /* 0x000fe200020006ff */
[----:B------:R-:W-:Y:S01]  /*37b0*/  HADD2.F32 R162, -RZ, R160.H0_H0 ;  /* 0x200000a0ffa27230 */ /* 0x000fe20000004100 */
[----:B------:R-:W-:Y:S01]  /*37c0*/  F2FP.F16.E4M3.UNPACK_B R168, R80.H1 ;  /* 0x00000050ffa8723e */ /* 0x000fe200030006ff */
[----:B------:R-:W-:-:S02]  /*37d0*/  HADD2.F32 R159, -RZ, R82.H0_H0 ;  /* 0x20000052ff9f7230 */ /* 0x000fc40000004100 */
[----:B------:R-:W-:Y:S02]  /*37e0*/  HADD2.F32 R160, -RZ, R82.H1_H1 ;  /* 0x30000052ffa07230 */ /* 0x000fe40000004100 */
[--C-:B------:R-:W-:Y:S02]  /*37f0*/  HADD2.F32 R83, -RZ, R81.reuse.H1_H1 ;  /* 0x30000051ff537230 */ /* 0x100fe40000004100 */
[-C--:B------:R-:W-:Y:S01]  /*3800*/  FMUL.FTZ R165, R159, R163.reuse ;  /* 0x000000a39fa57220 */ /* 0x080fe20000410000 */
[----:B------:R-:W-:Y:S02]  /*3810*/  HADD2.F32 R82, -RZ, R81.H0_H0 ;  /* 0x20000051ff527230 */ /* 0x000fe40000004100 */
[----:B------:R-:W-:Y:S01]  /*3820*/  FMUL.FTZ R164, R160, R163 ;  /* 0x000000a3a0a47220 */ /* 0x000fe20000410000 */
[--C-:B------:R-:W-:Y:S02]  /*3830*/  HADD2.F32 R81, -RZ, R161.reuse.H1_H1 ;  /* 0x300000a1ff517230 */ /* 0x100fe40000004100 */
[----:B------:R-:W-:Y:S01]  /*3840*/  FMUL.FTZ R163, R83, R162 ;  /* 0x000000a253a37220 */ /* 0x000fe20000410000 */
[----:B------:R-:W-:-:S02]  /*3850*/  HADD2.F32 R161, -RZ, R161.H0_H0 ;  /* 0x200000a1ffa17230 */ /* 0x000fc40000004100 */
[----:B------:R-:W-:Y:S01]  /*3860*/  FMUL.FTZ R162, R82, R162 ;  /* 0x000000a252a27220 */ /* 0x000fe20000410000 */
[-C--:B------:R-:W-:Y:S01]  /*3870*/  FFMA.FTZ R159, R159, R81.reuse, -R164 ;  /* 0x000000519f9f7223 */ /* 0x080fe200000108a4 */
[----:B------:R-:W-:Y:S01]  /*3880*/  FFMA.FTZ R160, R160, R81, R165 ;  /* 0x00000051a0a07223 */ /* 0x000fe200000100a5 */
[-C--:B------:R-:W-:Y:S01]  /*3890*/  FFMA.FTZ R81, R82, R161.reuse, -R163 ;  /* 0x000000a152517223 */ /* 0x080fe200000108a3 */
[----:B------:R-:W-:Y:S01]  /*38a0*/  FFMA.FTZ R82, R83, R161, R162 ;  /* 0x000000a153527223 */ /* 0x000fe200000100a2 */
[----:B------:R-:W-:Y:S01]  /*38b0*/  F2FP.F16.E4M3.UNPACK_B R161, R15.H1 ;  /* 0x0000000fffa1723e */ /* 0x000fe200030006ff */
[----:B------:R-:W-:Y:S01]  /*38c0*/  HADD2.F32 R165, -RZ, R168.H1_H1 ;  /* 0x300000a8ffa57230 */ /* 0x000fe20000004100 */
[----:B------:R-:W-:Y:S02]  /*38d0*/  F2FP.SATFINITE.E4M3.F32.PACK_AB_MERGE_C R83, R167, R166, RZ ;  /* 0x000000a6a753723e */ /* 0x000fe400048070ff */
[----:B------:R-:W-:Y:S01]  /*38e0*/  F2FP.SATFINITE.E4M3.F32.PACK_AB_MERGE_C R159, R160, R159, RZ ;  /* 0x0000009fa09f723e */ /* 0x000fe200048070ff */
[--C-:B------:R-:W-:Y:S01]  /*38f0*/  HADD2.F32 R162, -RZ, R161.reuse.H0_H0 ;  /* 0x200000a1ffa27230 */ /* 0x100fe20000004100 */
[----:B------:R-:W-:Y:S01]  /*3900*/  F2FP.F16.E4M3.UNPACK_B R160, R14.H1 ;  /* 0x0000000effa0723e */ /* 0x000fe200030006ff */
[----:B------:R-:W-:Y:S01]  /*3910*/  HADD2.F32 R161, -RZ, R161.H1_H1 ;  /* 0x300000a1ffa17230 */ /* 0x000fe20000004100 */
[----:B------:R-:W-:-:S02]  /*3920*/  F2FP.F16.E4M3.UNPACK_B R167, R80 ;  /* 0x00000050ffa7723e */ /* 0x000fc400020006ff */
[-C--:B------:R-:W-:Y:S01]  /*3930*/  F2FP.F16.E4M3.UNPACK_B R164, R13.reuse.H1 ;  /* 0x0000000dffa4723e */ /* 0x080fe200030006ff */
[--C-:B------:R-:W-:Y:S01]  /*3940*/  HADD2.F32 R80, -RZ, R160.reuse.H1_H1 ;  /* 0x300000a0ff507230 */ /* 0x100fe20000004100 */
[----:B------:R-:W-:Y:S01]  /*3950*/  F2FP.F16.E4M3.UNPACK_B R163, R13 ;  /* 0x0000000dffa3723e */ /* 0x000fe200020006ff */
[----:B------:R-:W-:Y:S02]  /*3960*/  HADD2.F32 R169, -RZ, R167.H1_H1 ;  /* 0x300000a7ffa97230 */ /* 0x000fe40000004100 */
[CC--:B------:R-:W-:Y:S01]  /*3970*/  FMUL.FTZ R13, R161.reuse, R165.reuse ;  /* 0x000000a5a10d7220 */ /* 0x0c0fe20000410000 */
[----:B------:R-:W-:Y:S02]  /*3980*/  HADD2.F32 R160, -RZ, R160.H0_H0 ;  /* 0x200000a0ffa07230 */ /* 0x000fe40000004100 */
[----:B------:R-:W-:Y:S01]  /*3990*/  FMUL.FTZ R170, R162, R165 ;  /* 0x000000a5a2aa7220 */ /* 0x000fe20000410000 */
[----:B------:R-:W-:Y:S02]  /*39a0*/  HADD2.F32 R166, -RZ, R164.H1_H1 ;  /* 0x300000a4ffa67230 */ /* 0x000fe40000004100 */
[----:B------:R-:W-:Y:S01]  /*39b0*/  FMUL.FTZ R171, R80, R169 ;  /* 0x000000a950ab7220 */ /* 0x000fe20000410000 */
[----:B------:R-:W-:Y:S01]  /*39c0*/  HADD2.F32 R165, -RZ, R163.H1_H1 ;  /* 0x300000a3ffa57230 */ /* 0x000fe20000004100 */
[----:B------:R-:W-:Y:S01]  /*39d0*/  F2FP.F16.E4M3.UNPACK_B R15, R15 ;  /* 0x0000000fff0f723e */ /* 0x000fe200020006ff */
[----:B------:R-:W-:Y:S01]  /*39e0*/  FMUL.FTZ R169, R160, R169 ;  /* 0x000000a9a0a97220 */ /* 0x000fe20000410000 */
[----:B------:R-:W-:Y:S01]  /*39f0*/  F2FP.F16.E4M3.UNPACK_B R14, R14 ;  /* 0x0000000eff0e723e */ /* 0x000fe200020006ff */
[-C--:B------:R-:W-:Y:S01]  /*3a00*/  FFMA.FTZ R13, R162, R166.reuse, -R13 ;  /* 0x000000a6a20d7223 */ /* 0x080fe2000001080d */
        /* <DEDUP_REMOVED lines=8> */
[----:B------:R-:W-:Y:S01]  /*3a90*/  HADD2.F32 R165, -RZ, R168.H0_H0 ;  /* 0x200000a8ffa57230 */ /* 0x000fe20000004100 */
[----:B------:R-:W-:Y:S01]  /*3aa0*/  F2FP.SATFINITE.E4M3.F32.PACK_AB_MERGE_C R13, R12, R11, R83 ;  /* 0x0000000b0c0d723e */ /* 0x000fe20004807053 */
[----:B------:R-:W-:Y:S01]  /*3ab0*/  HADD2.F32 R14, -RZ, R14.H1_H1 ;  /* 0x3000000eff0e7230 */ /* 0x000fe20000004100 */
[----:B------:R-:W-:Y:S01]  /*3ac0*/  F2FP.SATFINITE.E4M3.F32.PACK_AB_MERGE_C R12, R82, R81, R159 ;  /* 0x00000051520c723e */ /* 0x000fe2000480709f */
[----:B------:R-:W-:Y:S02]  /*3ad0*/  HADD2.F32 R167, -RZ, R167.H0_H0 ;  /* 0x200000a7ffa77230 */ /* 0x000fe40000004100 */
[----:B------:R-:W-:Y:S01]  /*3ae0*/  FMUL.FTZ R169, R160, R165 ;  /* 0x000000a5a0a97220 */ /* 0x000fe20000410000 */
[----:B------:R-:W-:-:S02]  /*3af0*/  HADD2.F32 R161, -RZ, R164.H0_H0 ;  /* 0x200000a4ffa17230 */ /* 0x000fc40000004100 */
[----:B------:R-:W-:Y:S01]  /*3b00*/  FMUL.FTZ R165, R80, R165 ;  /* 0x000000a550a57220 */ /* 0x000fe20000410000 */
[----:B------:R-:W-:Y:S02]  /*3b10*/  HADD2.F32 R163, -RZ, R163.H0_H0 ;  /* 0x200000a3ffa37230 */ /* 0x000fe40000004100 */
[-C--:B------:R-:W-:Y:S01]  /*3b20*/  FMUL.FTZ R162, R14, R167.reuse ;  /* 0x000000a70ea27220 */ /* 0x080fe20000410000 */
[C---:B------:R-:W-:Y:S01]  /*3b30*/  FMUL.FTZ R167, R15.reuse, R167 ;  /* 0x000000a70fa77220 */ /* 0x040fe20000410000 */
[-C--:B------:R-:W-:Y:S01]  /*3b40*/  FFMA.FTZ R169, R80, R161.reuse, -R169 ;  /* 0x000000a150a97223 */ /* 0x080fe200000108a9 */
[----:B------:R-:W-:Y:S01]  /*3b50*/  FFMA.FTZ R160, R160, R161, R165 ;  /* 0x000000a1a0a07223 */ /* 0x000fe200000100a5 */
[-C--:B------:R-:W-:Y:S01]  /*3b60*/  FFMA.FTZ R162, R15, R163.reuse, -R162 ;  /* 0x000000a30fa27223 */ /* 0x080fe200000108a2 */
[----:B------:R-:W-:-:S03]  /*3b70*/  FFMA.FTZ R167, R14, R163, R167 ;  /* 0x000000a30ea77223 */ /* 0x000fc600000100a7 */
[----:B------:R-:W-:Y:S02]  /*3b80*/  F2FP.SATFINITE.E4M3.F32.PACK_AB_MERGE_C R15, R160, R169, R170 ;  /* 0x000000a9a00f723e */ /* 0x000fe400048070aa */
[----:B------:R-:W-:-:S07]  /*3b90*/  F2FP.SATFINITE.E4M3.F32.PACK_AB_MERGE_C R14, R167, R162, R166 ;  /* 0x000000a2a70e723e */ /* 0x000fce00048070a6 */
.L_x_4086:
[----:B------:R-:W-:Y:S05]  /*3ba0*/  BSYNC B3 ;  /* 0x0000000000037941 */ /* 0x000fea0003800000 */
.L_x_4085:
[----:B0-----:R0:W-:Y:S02]  /*3bb0*/  ST.E.128 desc[UR50][R84.64], R12 ;  /* 0x0000000c54007985 */ /* 0x0011e4000c101d32 */
.L_x_4084:
[----:B------:R-:W-:Y:S05]  /*3bc0*/  BSYNC B2 ;  /* 0x0000000000027941 */ /* 0x000fea0003800000 */
.L_x_4083:
[----:B------:R-:W-:Y:S01]  /*3bd0*/  ISETP.NE.AND P3, PT, R29, RZ, PT ;  /* 0x000000ff1d00720c */ /* 0x000fe20003f65270 */
[----:B------:R-:W-:-:S12]  /*3be0*/  BSSY B2, `(.L_x_4087) ;  /* 0x0000078000027945 */ /* 0x000fd80003800000 */
[----:B------:R-:W-:Y:S05]  /*3bf0*/  @!P3 BRA `(.L_x_4088) ;  /* 0x0000000400d8b947 */ /* 0x000fea0003800000 */
[----:B------:R-:W5:Y:S01]  /*3c00*/  LDL R11, [R1+0x18] ;  /* 0x00001800010b7983 */ /* 0x000f620000100800 */
[----:B0-----:R-:W-:Y:S01]  /*3c10*/  SHF.L.U32 R12, R227, 0x4, RZ ;  /* 0x00000004e30c7819 */ /* 0x001fe200000006ff */
[----:B------:R-:W-:Y:S03]  /*3c20*/  BSSY B3, `(.L_x_4089) ;  /* 0x0000072000037945 */ /* 0x000fe60003800000 */
[----:B----4-:R-:W-:-:S04]  /*3c30*/  IADD3 R80, P3, R145, R12, RZ ;  /* 0x0000000c91507210 */ /* 0x010fc80007f7e0ff */
[----:B---3--:R-:W-:Y:S02]  /*3c40*/  LEA.HI.X.SX32 R81, R12, R143, 0x1, P3 ;  /* 0x0000008f0c517211 */ /* 0x008fe400018f0eff */
[----:B------:R0:W3:Y:S01]  /*3c50*/  LDS.128 R12, [R89+0x24200] ;  /* 0x02420000590c7984 */ /* 0x0000e20000000c00 */
[----:B-----5:R-:W-:-:S13]  /*3c60*/  ISETP.GE.AND P3, PT, R11, R116, PT ;  /* 0x000000740b00720c */ /* 0x020fda0003f66270 */
[----:B0--3--:R-:W-:Y:S05]  /*3c70*/  @P3 BRA `(.L_x_4090) ;  /* 0x0000000400b03947 */ /* 0x009fea0003800000 */
[----:B------:R-:W-:Y:S02]  /*3c80*/  SHF.R.U32.HI R85, RZ, 0x8, R77 ;  /* 0x00000008ff557819 */ /* 0x000fe4000001164d */
[----:B------:R-:W-:Y:S02]  /*3c90*/  SHF.R.U32.HI R83, RZ, 0x8, R79 ;  /* 0x00000008ff537819 */ /* 0x000fe4000001164f */
[--C-:B------:R-:W-:Y:S02]  /*3ca0*/  SHF.R.U32.HI R76, RZ, 0x18, R77.reuse ;  /* 0x00000018ff4c7819 */ /* 0x100fe4000001164d */
[----:B------:R-:W-:Y:S01]  /*3cb0*/  LOP3.LUT R11, R77, 0xff, RZ, 0xc0, !PT ;  /* 0x000000ff4d0b7812 */ /* 0x000fe200078ec0ff */
[----:B------:R-:W-:Y:S01]  /*3cc0*/  IMAD.SHL.U32 R83, R83, 0x100, RZ ;  /* 0x0000010053537824 */ /* 0x000fe200078e00ff */
[----:B------:R-:W-:Y:S02]  /*3cd0*/  SHF.R.U32.HI R84, RZ, 0x10, R77 ;  /* 0x00000010ff547819 */ /* 0x000fe4000001164d */
[----:B------:R-:W-:-:S02]  /*3ce0*/  SHF.R.U32.HI R78, RZ, 0x18, R79 ;  /* 0x00000018ff4e7819 */ /* 0x000fc4000001164f */
[----:B------:R-:W-:Y:S02]  /*3cf0*/  LOP3.LUT R77, R79, 0xff, RZ, 0xc0, !PT ;  /* 0x000000ff4f4d7812 */ /* 0x000fe400078ec0ff */
[----:B------:R-:W-:Y:S01]  /*3d00*/  SHF.R.U32.HI R82, RZ, 0x10, R79 ;  /* 0x00000010ff527819 */ /* 0x000fe2000001164f */
[----:B------:R-:W-:Y:S01]  /*3d10*/  IMAD.SHL.U32 R79, R85, 0x100, RZ ;  /* 0x00000100554f7824 */ /* 0x000fe200078e00ff */
[----:B------:R-:W-:Y:S01]  /*3d20*/  PRMT R76, R76, 0x654, R11 ;  /* 0x000006544c4c7816 */ /* 0x000fe2000000000b */
[----:B------:R-:W-:Y:S01]  /*3d30*/  IMAD.MOV.U32 R11, RZ, RZ, R13 ;  /* 0x000000ffff0b7224 */ /* 0x000fe200078e000d */
        /* <DEDUP_REMOVED lines=24> */
[----:B------:R-:W-:Y:S01]  /*3ec0*/  FFMA.FTZ R12, R78, R85, R159 ;  /* 0x000000554e0c7223 */ /* 0x000fe2000001009f */
[CC--:B------:R-:W-:Y:S01]  /*3ed0*/  FMUL.FTZ R160, R82.reuse, R84.reuse ;  /* 0x0000005452a07220 */ /* 0x0c0fe20000410000 */
[C---:B------:R-:W-:Y:S01]  /*3ee0*/  FMUL.FTZ R161, R79.reuse, R84 ;  /* 0x000000544fa17220 */ /* 0x040fe20000410000 */
[-C--:B------:R-:W-:Y:S01]  /*3ef0*/  F2FP.F16.E4M3.UNPACK_B R78, R77.reuse.H1 ;  /* 0x0000004dff4e723e */ /* 0x080fe200030006ff */
[----:B------:R-:W-:Y:S01]  /*3f00*/  HADD2.F32 R84, -RZ, R158.H1_H1 ;  /* 0x3000009eff547230 */ /* 0x000fe20000004100 */
[----:B------:R-:W-:Y:S01]  /*3f10*/  F2FP.F16.E4M3.UNPACK_B R77, R77 ;  /* 0x0000004dff4d723e */ /* 0x000fe200020006ff */
[-C--:B------:R-:W-:Y:S01]  /*3f20*/  FFMA.FTZ R160, R79, R83.reuse, -R160 ;  /* 0x000000534fa07223 */ /* 0x080fe200000108a0 */
[----:B------:R-:W-:Y:S01]  /*3f30*/  FFMA.FTZ R161, R82, R83, R161 ;  /* 0x0000005352a17223 */ /* 0x000fe200000100a1 */
[----:B------:R-:W-:Y:S01]  /*3f40*/  F2FP.F16.E4M3.UNPACK_B R157, R157 ;  /* 0x0000009dff9d723e */ /* 0x000fe200020006ff */
[----:B------:R-:W-:-:S02]  /*3f50*/  HADD2.F32 R83, -RZ, R78.H1_H1 ;  /* 0x3000004eff537230 */ /* 0x000fc40000004100 */
[----:B------:R-:W-:Y:S02]  /*3f60*/  HADD2.F32 R82, -RZ, R78.H0_H0 ;  /* 0x2000004eff527230 */ /* 0x000fe40000004100 */
[----:B------:R-:W-:Y:S02]  /*3f70*/  HADD2.F32 R158, -RZ, R158.H0_H0 ;  /* 0x2000009eff9e7230 */ /* 0x000fe40000004100 */
[-C--:B------:R-:W-:Y:S01]  /*3f80*/  FMUL.FTZ R159, R83, R84.reuse ;  /* 0x00000054539f7220 */ /* 0x080fe20000410000 */
[--C-:B------:R-:W-:Y:S02]  /*3f90*/  HADD2.F32 R79, -RZ, R77.reuse.H1_H1 ;  /* 0x3000004dff4f7230 */ /* 0x100fe40000004100 */
[----:B------:R-:W-:Y:S01]  /*3fa0*/  FMUL.FTZ R84, R82, R84 ;  /* 0x0000005452547220 */ /* 0x000fe20000410000 */
[----:B------:R-:W-:Y:S02]  /*3fb0*/  HADD2.F32 R78, -RZ, R77.H0_H0 ;  /* 0x2000004dff4e7230 */ /* 0x000fe40000004100 */
[----:B------:R-:W-:-:S02]  /*3fc0*/  HADD2.F32 R77, -RZ, R157.H1_H1 ;  /* 0x3000009dff4d7230 */ /* 0x000fc40000004100 */
[-C--:B------:R-:W-:Y:S01]  /*3fd0*/  FMUL.FTZ R85, R79, R158.reuse ;  /* 0x0000009e4f557220 */ /* 0x080fe20000410000 */
[----:B------:R-:W-:Y:S02]  /*3fe0*/  HADD2.F32 R157, -RZ, R157.H0_H0 ;  /* 0x2000009dff9d7230 */ /* 0x000fe40000004100 */
[----:B------:R-:W-:Y:S01]  /*3ff0*/  FMUL.FTZ R158, R78, R158 ;  /* 0x0000009e4e9e7220 */ /* 0x000fe20000410000 */
[-C--:B------:R-:W-:Y:S01]  /*4000*/  FFMA.FTZ R82, R82, R77.reuse, -R159 ;  /* 0x0000004d52527223 */ /* 0x080fe2000001089f */
[----:B------:R-:W-:Y:S01]  /*4010*/  FFMA.FTZ R83, R83, R77, R84 ;  /* 0x0000004d53537223 */ /* 0x000fe20000010054 */
[-C--:B------:R-:W-:Y:S01]  /*4020*/  FFMA.FTZ R77, R78, R157.reuse, -R85 ;  /* 0x0000009d4e4d7223 */ /* 0x080fe20000010855 */
[----:B------:R-:W-:Y:S01]  /*4030*/  FFMA.FTZ R78, R79, R157, R158 ;  /* 0x0000009d4f4e7223 */ /* 0x000fe2000001009e */
[----:B------:R-:W-:Y:S02]  /*4040*/  F2FP.F16.E4M3.UNPACK_B R84, R15.H1 ;  /* 0x0000000fff54723e */ /* 0x000fe400030006ff */
[----:B------:R-:W-:-:S02]  /*4050*/  F2FP.SATFINITE.E4M3.F32.PACK_AB_MERGE_C R79, R161, R160, RZ ;  /* 0x000000a0a14f723e */ /* 0x000fc400048070ff */
[----:B------:R-:W-:Y:S01]  /*4060*/  F2FP.F16.E4M3.UNPACK_B R161, R76.H1 ;  /* 0x0000004cffa1723e */ /* 0x000fe200030006ff */
[--C-:B------:R-:W-:Y:S01]  /*4070*/  HADD2.F32 R85, -RZ, R84.reuse.H0_H0 ;  /* 0x20000054ff557230 */ /* 0x100fe20000004100 */
[----:B------:R-:W-:Y:S01]  /*4080*/  F2FP.SATFINITE.E4M3.F32.PACK_AB_MERGE_C R82, R83, R82, RZ ;  /* 0x000000525352723e */ /* 0x000fe200048070ff */
[----:B------:R-:W-:Y:S01]  /*4090*/  HADD2.F32 R84, -RZ, R84.H1_H1 ;  /* 0x30000054ff547230 */ /* 0x000fe20000004100 */
[----:B------:R-:W-:Y:S01]  /*40a0*/  F2FP.F16.E4M3.UNPACK_B R83, R14.H1 ;  /* 0x0000000eff53723e */ /* 0x000fe200030006ff */
[--C-:B------:R-:W-:Y:S01]  /*40b0*/  HADD2.F32 R163, -RZ, R161.reuse.H1_H1 ;  /* 0x300000a1ffa37230 */ /* 0x100fe20000004100 */
[-C--:B------:R-:W-:Y:S01]  /*40c0*/  F2FP.F16.E4M3.UNPACK_B R158, R13.reuse.H1 ;  /* 0x0000000dff9e723e */ /* 0x080fe200030006ff */
        /* <DEDUP_REMOVED lines=23> */
[----:B------:R-:W-:Y:S02]  /*4240*/  HADD2.F32 R14, -RZ, R14.H1_H1 ;  /* 0x3000000eff0e7230 */ /* 0x000fe40000004100 */
[----:B------:R-:W-:Y:S01]  /*4250*/  FMUL.FTZ R83, R13, R160 ;  /* 0x000000a00d537220 */ /* 0x000fe20000410000 */
[----:B------:R-:W-:-:S02]  /*4260*/  HADD2.F32 R158, -RZ, R158.H0_H0 ;  /* 0x2000009eff9e7230 */ /* 0x000fc40000004100 */
[----:B------:R-:W-:Y:S01]  /*4270*/  FMUL.FTZ R159, R15, R161 ;  /* 0x000000a10f9f7220 */ /* 0x000fe20000410000 */
[----:B------:R-:W-:Y:S02]  /*4280*/  HADD2.F32 R157, -RZ, R157.H0_H0 ;  /* 0x2000009dff9d7230 */ /* 0x000fe40000004100 */
[----:B------:R-:W-:Y:S01]  /*4290*/  FMUL.FTZ R84, R14, R160 ;  /* 0x000000a00e547220 */ /* 0x000fe20000410000 */
[----:B------:R-:W-:Y:S01]  /*42a0*/  F2FP.SATFINITE.E4M3.F32.PACK_AB_MERGE_C R85, R85, R164, RZ ;  /* 0x000000a45555723e */ /* 0x000fe200048070ff */
        /* <DEDUP_REMOVED lines=8> */
[----:B------:R-:W-:-:S07]  /*4330*/  F2FP.SATFINITE.E4M3.F32.PACK_AB_MERGE_C R15, R162, R159, R163 ;  /* 0x0000009fa20f723e */ /* 0x000fce00048070a3 */
.L_x_4090:
[----:B------:R-:W-:Y:S05]  /*4340*/  BSYNC B3 ;  /* 0x0000000000037941 */ /* 0x000fea0003800000 */
.L_x_4089:
[----:B------:R0:W-:Y:S02]  /*4350*/  ST.E.128 desc[UR50][R80.64], R12 ;  /* 0x0000000c50007985 */ /* 0x0001e4000c101d32 */
.L_x_4088:
[----:B------:R-:W-:Y:S05]  /*4360*/  BSYNC B2 ;  /* 0x0000000000027941 */ /* 0x000fea0003800000 */
.L_x_4087:
[----:B------:R-:W-:Y:S01]  /*4370*/  ISETP.NE.AND P3, PT, R30, RZ, PT ;  /* 0x000000ff1e00720c */ /* 0x000fe20003f65270 */
[----:B------:R-:W-:-:S12]  /*4380*/  BSSY B2, `(.L_x_4091) ;  /* 0x0000079000027945 */ /* 0x000fd80003800000 */
[----:B------:R-:W-:Y:S05]  /*4390*/  @!P3 BRA `(.L_x_4092) ;  /* 0x0000000400dcb947 */ /* 0x000fea0003800000 */
[----:B0-----:R-:W5:Y:S04]  /*43a0*/  LDL R12, [R1] ;  /* 0x00000000010c7983 */ /* 0x001f680000100800 */
[----:B------:R-:W2:Y:S01]  /*43b0*/  LDL R11, [R1+0x20] ;  /* 0x00002000010b7983 */ /* 0x000ea20000100800 */
[----:B------:R-:W-:Y:S01]  /*43c0*/  BSSY B3, `(.L_x_4093) ;  /* 0x0000073000037945 */ /* 0x000fe20003800000 */
[----:B-----5:R-:W-:-:S04]  /*43d0*/  SHF.L.U32 R12, R12, 0x4, RZ ;  /* 0x000000040c0c7819 */ /* 0x020fc800000006ff */
[----:B----4-:R-:W-:-:S04]  /*43e0*/  IADD3 R76, P3, R145, R12, RZ ;  /* 0x0000000c914c7210 */ /* 0x010fc80007f7e0ff */
[----:B---3--:R-:W-:Y:S02]  /*43f0*/  LEA.HI.X.SX32 R77, R12, R143, 0x1, P3 ;  /* 0x0000008f0c4d7211 */ /* 0x008fe400018f0eff */
[----:B------:R0:W3:Y:S01]  /*4400*/  LDS.128 R12, [R88+0x26a00] ;  /* 0x026a0000580c7984 */ /* 0x0000e20000000c00 */
[----:B--2---:R-:W-:-:S13]  /*4410*/  ISETP.GE.AND P3, PT, R11, R116, PT ;  /* 0x000000740b00720c */ /* 0x004fda0003f66270 */
[----:B0-----:R-:W-:Y:S05]  /*4420*/  @P3 BRA `(.L_x_4094) ;  /* 0x0000000400b03947 */ /* 0x001fea0003800000 */
[----:B------:R-:W-:Y:S02]  /*4430*/  SHF.R.U32.HI R81, RZ, 0x8, R73 ;  /* 0x00000008ff517819 */ /* 0x000fe40000011649 */
[--C-:B------:R-:W-:Y:S02]  /*4440*/  SHF.R.U32.HI R74, RZ, 0x8, R75.reuse ;  /* 0x00000008ff4a7819 */ /* 0x100fe4000001164b */
[----:B------:R-:W-:Y:S02]  /*4450*/  LOP3.LUT R72, R75, 0xff, RZ, 0xc0, !PT ;  /* 0x000000ff4b487812 */ /* 0x000fe400078ec0ff */
[----:B------:R-:W-:Y:S01]  /*4460*/  SHF.R.U32.HI R79, RZ, 0x18, R75 ;  /* 0x00000018ff4f7819 */ /* 0x000fe2000001164b */
[----:B------:R-:W-:Y:S01]  /*4470*/  IMAD.SHL.U32 R74, R74, 0x100, RZ ;  /* 0x000001004a4a7824 */ /* 0x000fe200078e00ff */
[----:B------:R-:W-:Y:S02]  /*4480*/  LOP3.LUT R11, R73, 0xff, RZ, 0xc0, !PT ;  /* 0x000000ff490b7812 */ /* 0x000fe400078ec0ff */
[----:B------:R-:W-:-:S02]  /*4490*/  SHF.R.U32.HI R80, RZ, 0x18, R73 ;  /* 0x00000018ff507819 */ /* 0x000fc40000011649 */
[----:B------:R-:W-:Y:S01]  /*44a0*/  SHF.R.U32.HI R82, RZ, 0x10, R73 ;  /* 0x00000010ff527819 */ /* 0x000fe20000011649 */
[----:B---3--:R-:W-:Y:S01]  /*44b0*/  IMAD.MOV.U32 R73, RZ, RZ, R12 ;  /* 0x000000ffff497224 */ /* 0x008fe200078e000c */
[----:B------:R-:W-:Y:S01]  /*44c0*/  PRMT R79, R79, 0x654, R72 ;  /* 0x000006544f4f7816 */ /* 0x000fe20000000048 */
[----:B------:R-:W-:Y:S01]  /*44d0*/  IMAD.SHL.U32 R72, R81, 0x100, RZ ;  /* 0x0000010051487824 */ /* 0x000fe200078e00ff */
[----:B------:R-:W-:Y:S02]  /*44e0*/  SHF.R.U32.HI R78, RZ, 0x10, R75 ;  /* 0x00000010ff4e7819 */ /* 0x000fe4000001164b */
[----:B------:R-:W-:Y:S01]  /*44f0*/  PRMT R75, R80, 0x654, R11 ;  /* 0x00000654504b7816 */ /* 0x000fe2000000000b */
[----:B------:R-:W-:Y:S01]  /*4500*/  IMAD.MOV.U32 R11, RZ, RZ, R13 ;  /* 0x000000ffff0b7224 */ /* 0x000fe200078e000d */
[----:B------:R-:W-:Y:S01]  /*4510*/  LOP3.LUT R79, R79, 0xff00, R74, 0xf8, !PT ;  /* 0x0000ff004f4f7812 */ /* 0x000fe200078ef84a */
[----:B------:R-:W-:Y:S01]  /*4520*/  IMAD.U32 R13, R82, 0x10000, RZ ;  /* 0x00010000520d7824 */ /* 0x000fe200078e00ff */
[----:B------:R-:W-:-:S02]  /*4530*/  LOP3.LUT R72, R75, 0xff00, R72, 0xf8, !PT ;  /* 0x0000ff004b487812 */ /* 0x000fc400078ef848 */
[----:B------:R-:W-:Y:S02]  /*4540*/  SHF.L.U32 R74, R78, 0x10, RZ ;  /* 0x000000104e4a7819 */ /* 0x000fe400000006ff */
[----:B------:R-:W-:Y:S02]  /*4550*/  F2FP.F16.E4M3.UNPACK_B R75, R156.H1 ;  /* 0x0000009cff4b723e */ /* 0x000fe400030006ff */
        /* <DEDUP_REMOVED lines=26> */
[--C-:B------:R-:W-:Y:S01]  /*4700*/  HADD2.F32 R79, -RZ, R74.reuse.H1_H1 ;  /* 0x3000004aff4f7230 */ /* 0x100fe20000004100 */
[----:B------:R-:W-:Y:S01]  /*4710*/  F2FP.F16.E4M3.UNPACK_B R84, R72.H1 ;  /* 0x00000048ff54723e */ /* 0x000fe200030006ff */
[----:B------:R-:W-:Y:S01]  /*4720*/  HADD2.F32 R78, -RZ, R74.H0_H0 ;  /* 0x2000004aff4e7230 */ /* 0x000fe20000004100 */
[----:B------:R-:W-:Y:S01]  /*4730*/  F2FP.SATFINITE.E4M3.F32.PACK_AB_MERGE_C R158, R85, R82, RZ ;  /* 0x00000052559e723e */ /* 0x000fe200048070ff */
[----:B------:R-:W-:-:S02]  /*4740*/  HADD2.F32 R74, -RZ, R73.H0_H0 ;  /* 0x20000049ff4a7230 */ /* 0x000fc40000004100 */
[CC--:B------:R-:W-:Y:S01]  /*4750*/  FMUL.FTZ R83, R79.reuse, R80.reuse ;  /* 0x000000504f537220 */ /* 0x0c0fe20000410000 */
[----:B------:R-:W-:Y:S02]  /*4760*/  HADD2.F32 R75, -RZ, R73.H1_H1 ;  /* 0x30000049ff4b7230 */ /* 0x000fe40000004100 */
[C---:B------:R-:W-:Y:S01]  /*4770*/  FMUL.FTZ R80, R78.reuse, R80 ;  /* 0x000000504e507220 */ /* 0x040fe20000410000 */
[--C-:B------:R-:W-:Y:S02]  /*4780*/  HADD2.F32 R73, -RZ, R155.reuse.H1_H1 ;  /* 0x3000009bff497230 */ /* 0x100fe40000004100 */
[----:B------:R-:W-:Y:S02]  /*4790*/  HADD2.F32 R156, -RZ, R156.H0_H0 ;  /* 0x2000009cff9c7230 */ /* 0x000fe40000004100 */
[----:B------:R-:W-:Y:S02]  /*47a0*/  HADD2.F32 R155, -RZ, R155.H0_H0 ;  /* 0x2000009bff9b7230 */ /* 0x000fe40000004100 */
[-C--:B------:R-:W-:Y:S01]  /*47b0*/  FFMA.FTZ R83, R78, R73.reuse, -R83 ;  /* 0x000000494e537223 */ /* 0x080fe20000010853 */
[----:B------:R-:W-:Y:S01]  /*47c0*/  FFMA.FTZ R80, R79, R73, R80 ;  /* 0x000000494f507223 */ /* 0x000fe20000010050 */
[CC--:B------:R-:W-:Y:S01]  /*47d0*/  FMUL.FTZ R81, R75.reuse, R156.reuse ;  /* 0x0000009c4b517220 */ /* 0x0c0fe20000410000 */
[-C--:B------:R-:W-:Y:S01]  /*47e0*/  F2FP.F16.E4M3.UNPACK_B R78, R15.reuse.H1 ;  /* 0x0000000fff4e723e */ /* 0x080fe200030006ff */
[C---:B------:R-:W-:Y:S01]  /*47f0*/  FMUL.FTZ R156, R74.reuse, R156 ;  /* 0x0000009c4a9c7220 */ /* 0x040fe20000410000 */
[----:B------:R-:W-:Y:S01]  /*4800*/  F2FP.F16.E4M3.UNPACK_B R15, R15 ;  /* 0x0000000fff0f723e */ /* 0x000fe200020006ff */
[----:B------:R-:W-:Y:S01]  /*4810*/  FFMA.FTZ R73, R74, R155, -R81 ;  /* 0x0000009b4a497223 */ /* 0x000fe20000010851 */
[----:B------:R-:W-:Y:S01]  /*4820*/  F2FP.SATFINITE.E4M3.F32.PACK_AB_MERGE_C R157, R80, R83, RZ ;  /* 0x00000053509d723e */ /* 0x000fe200048070ff */
[----:B------:R-:W-:Y:S01]  /*4830*/  FFMA.FTZ R74, R75, R155, R156 ;  /* 0x0000009b4b4a7223 */ /* 0x000fe2000001009c */
[--C-:B------:R-:W-:Y:S01]  /*4840*/  HADD2.F32 R79, -RZ, R78.reuse.H0_H0 ;  /* 0x2000004eff4f7230 */ /* 0x100fe20000004100 */
[-C--:B------:R-:W-:Y:S01]  /*4850*/  F2FP.F16.E4M3.UNPACK_B R81, R13.reuse.H1 ;  /* 0x0000000dff51723e */ /* 0x080fe200030006ff */
[----:B------:R-:W-:Y:S01]  /*4860*/  HADD2.F32 R78, -RZ, R78.H1_H1 ;  /* 0x3000004eff4e7230 */ /* 0x000fe20000004100 */
[----:B------:R-:W-:Y:S01]  /*4870*/  F2FP.F16.E4M3.UNPACK_B R75, R14.H1 ;  /* 0x0000000eff4b723e */ /* 0x000fe200030006ff */
[----:B------:R-:W-:Y:S01]  /*4880*/  HADD2.F32 R155, -RZ, R84.H1_H1 ;  /* 0x30000054ff9b7230 */ /* 0x000fe20000004100 */
        /* <DEDUP_REMOVED lines=12> */
[----:B------:R-:W-:Y:S01]  /*4950*/  FMUL.FTZ R85, R75, R85 ;  /* 0x000000554b557220 */ /* 0x000fe20000410000 */
[----:B------:R-:W-:-:S02]  /*4960*/  HADD2.F32 R84, -RZ, R84.H0_H0 ;  /* 0x20000054ff547230 */ /* 0x000fc40000004100 */
[-C--:B------:R-:W-:Y:S01]  /*4970*/  FFMA.FTZ R156, R75, R13.reuse, -R156 ;  /* 0x0000000d4b9c7223 */ /* 0x080fe2000001089c */
[----:B------:R-:W-:Y:S02]  /*4980*/  HADD2.F32 R83, -RZ, R83.H0_H0 ;  /* 0x20000053ff537230 */ /* 0x000fe40000004100 */
        /* <DEDUP_REMOVED lines=11> */
[-C--:B------:R-:W-:Y:S01]  /*4a40*/  FMUL.FTZ R78, R14, R83.reuse ;  /* 0x000000530e4e7220 */ /* 0x080fe20000410000 */
[C---:B------:R-:W-:Y:S01]  /*4a50*/  FMUL.FTZ R84, R72.reuse, R84 ;  /* 0x0000005448547220 */ /* 0x040fe20000410000 */
[C---:B------:R-:W-:Y:S01]  /*4a60*/  FMUL.FTZ R83, R13.reuse, R83 ;  /* 0x000000530d537220 */ /* 0x040fe20000410000 */
[-C--:B------:R-:W-:Y:S01]  /*4a70*/  FFMA.FTZ R75, R72, R81.reuse, -R75 ;  /* 0x00000051484b7223 */ /* 0x080fe2000001084b */
[-C--:B------:R-:W-:Y:S01]  /*4a80*/  FFMA.FTZ R78, R13, R80.reuse, -R78 ;  /* 0x000000500d4e7223 */ /* 0x080fe2000001084e */
[----:B------:R-:W-:Y:S01]  /*4a90*/  FFMA.FTZ R84, R15, R81, R84 ;  /* 0x000000510f547223 */ /* 0x000fe20000010054 */
[----:B------:R-:W-:Y:S01]  /*4aa0*/  FFMA.FTZ R83, R14, R80, R83 ;  /* 0x000000500e537223 */ /* 0x000fe20000010053 */
[----:B------:R-:W-:-:S02]  /*4ab0*/  F2FP.SATFINITE.E4M3.F32.PACK_AB_MERGE_C R13, R12, R11, R158 ;  /* 0x0000000b0c0d723e */ /* 0x000fc4000480709e */
[----:B------:R-:W-:Y:S02]  /*4ac0*/  F2FP.SATFINITE.E4M3.F32.PACK_AB_MERGE_C R12, R74, R73, R157 ;  /* 0x000000494a0c723e */ /* 0x000fe4000480709d */
[----:B------:R-:W-:Y:S02]  /*4ad0*/  F2FP.SATFINITE.E4M3.F32.PACK_AB_MERGE_C R14, R83, R78, R85 ;  /* 0x0000004e530e723e */ /* 0x000fe40004807055 */
[----:B------:R-:W-:-:S07]  /*4ae0*/  F2FP.SATFINITE.E4M3.F32.PACK_AB_MERGE_C R15, R84, R75, R79 ;  /* 0x0000004b540f723e */ /* 0x000fce000480704f */
.L_x_4094:
[----:B------:R-:W-:Y:S05]  /*4af0*/  BSYNC B3 ;  /* 0x0000000000037941 */ /* 0x000fea0003800000 */
.L_x_4093:
[----:B---3--:R0:W-:Y:S02]  /*4b00*/  ST.E.128 desc[UR50][R76.64], R12 ;  /* 0x0000000c4c007985 */ /* 0x0081e4000c101d32 */
.L_x_4092:
[----:B------:R-:W-:Y:S05]  /*4b10*/  BSYNC B2 ;  /* 0x0000000000027941 */ /* 0x000fea0003800000 */
.L_x_4091:
[----:B------:R-:W-:Y:S01]  /*4b20*/  ISETP.NE.AND P3, PT, R31, RZ, PT ;  /* 0x000000ff1f00720c */ /* 0x000fe20003f65270 */
[----:B------:R-:W-:-:S12]  /*4b30*/  BSSY B2, `(.L_x_4095) ;  /* 0x0000078000027945 */ /* 0x000fd80003800000 */
[----:B------:R-:W-:Y:S05]  /*4b40*/  @!P3 BRA `(.L_x_4096) ;  /* 0x0000000400d8b947 */ /* 0x000fea0003800000 */
[----:B0-----:R-:W3:Y:S04]  /*4b50*/  LDL R12, [R1+0xc] ;  /* 0x00000c00010c7983 */ /* 0x001ee80000100800 */
[----:B------:R-:W5:Y:S01]  /*4b60*/  LDL R11, [R1+0x24] ;  /* 0x00002400010b7983 */ /* 0x000f620000100800 */
[----:B----4-:R-:W-:Y:S01]  /*4b70*/  IADD3 R72, P3, R23, R145, RZ ;  /* 0x0000009117487210 */ /* 0x010fe20007f7e0ff */
[----:B------:R-:W-:Y:S04]  /*4b80*/  BSSY B3, `(.L_x_4097) ;  /* 0x0000071000037945 */ /* 0x000fe80003800000 */
[----:B---3--:R-:W-:-:S02]  /*4b90*/  IMAD.X R73, R143, 0x1, R12, P3 ;  /* 0x000000018f497824 */ /* 0x008fc400018e060c */
[----:B------:R0:W3:Y:S01]  /*4ba0*/  LDS.128 R12, [R89+0x26a00] ;  /* 0x026a0000590c7984 */ /* 0x0000e20000000c00 */
[----:B-----5:R-:W-:-:S13]  /*4bb0*/  ISETP.GE.AND P3, PT, R11, R116, PT ;  /* 0x000000740b00720c */ /* 0x020fda0003f66270 */
[----:B0-----:R-:W-:Y:S05]  /*4bc0*/  @P3 BRA `(.L_x_4098) ;  /* 0x0000000400b03947 */ /* 0x001fea0003800000 */
[--C-:B------:R-:W-:Y:S02]  /*4bd0*/  SHF.R.U32.HI R70, RZ, 0x8, R69.reuse ;  /* 0x00000008ff467819 */ /* 0x100fe40000011645 */
[----:B------:R-:W-:Y:S02]  /*4be0*/  SHF.R.U32.HI R78, RZ, 0x18, R69 ;  /* 0x00000018ff4e7819 */ /* 0x000fe40000011645 */
[----:B------:R-:W-:Y:S01]  /*4bf0*/  LOP3.LUT R11, R69, 0xff, RZ, 0xc0, !PT ;  /* 0x000000ff450b7812 */ /* 0x000fe200078ec0ff */
[----:B------:R-:W-:Y:S01]  /*4c00*/  IMAD.SHL.U32 R70, R70, 0x100, RZ ;  /* 0x0000010046467824 */ /* 0x000fe200078e00ff */
[--C-:B------:R-:W-:Y:S02]  /*4c10*/  SHF.R.U32.HI R74, RZ, 0x8, R71.reuse ;  /* 0x00000008ff4a7819 */ /* 0x100fe40000011647 */
[----:B------:R-:W-:Y:S02]  /*4c20*/  SHF.R.U32.HI R77, RZ, 0x18, R71 ;  /* 0x00000018ff4d7819 */ /* 0x000fe40000011647 */
[----:B------:R-:W-:Y:S01]  /*4c30*/  LOP3.LUT R68, R71, 0xff, RZ, 0xc0, !PT ;  /* 0x000000ff47447812 */ /* 0x000fe200078ec0ff */
[----:B------:R-:W-:Y:S01]  /*4c40*/  IMAD.SHL.U32 R74, R74, 0x100, RZ ;  /* 0x000001004a4a7824 */ /* 0x000fe200078e00ff */
[----:B------:R-:W-:-:S02]  /*4c50*/  SHF.R.U32.HI R76, RZ, 0x10, R69 ;  /* 0x00000010ff4c7819 */ /* 0x000fc40000011645 */
[----:B------:R-:W-:Y:S02]  /*4c60*/  SHF.R.U32.HI R75, RZ, 0x10, R71 ;  /* 0x00000010ff4b7819 */ /* 0x000fe40000011647 */
[----:B------:R-:W-:Y:S01]  /*4c70*/  PRMT R69, R78, 0x654, R11 ;  /* 0x000006544e457816 */ /* 0x000fe2000000000b */
[----:B---3--:R-:W-:Y:S01]  /*4c80*/  IMAD.MOV.U32 R11, RZ, RZ, R13 ;  /* 0x000000ffff0b7224 */ /* 0x008fe200078e000d */
[----:B------:R-:W-:Y:S01]  /*4c90*/  PRMT R71, R77, 0x654, R68 ;  /* 0x000006544d477816 */ /* 0x000fe20000000044 */
[----:B------:R-:W-:Y:S01]  /*4ca0*/  IMAD.MOV.U32 R68, RZ, RZ, R12 ;  /* 0x000000ffff447224 */ /* 0x000fe200078e000c */
[----:B------:R-:W-:Y:S01]  /*4cb0*/  LOP3.LUT R13, R69, 0xff00, R70, 0xf8, !PT ;  /* 0x0000ff00450d7812 */ /* 0x000fe200078ef846 */
[----:B------:R-:W-:Y:S01]  /*4cc0*/  IMAD.U32 R69, R75, 0x10000, RZ ;  /* 0x000100004b457824 */ /* 0x000fe200078e00ff */
[----:B------:R-:W-:Y:S02]  /*4cd0*/  LOP3.LUT R74, R71, 0xff00, R74, 0xf8, !PT ;  /* 0x0000ff00474a7812 */ /* 0x000fe400078ef84a */
[----:B------:R-:W-:-:S02]  /*4ce0*/  F2FP.F16.E4M3.UNPACK_B R71, R154.H1 ;  /* 0x0000009aff47723e */ /* 0x000fc400030006ff */
[----:B------:R-:W-:Y:S02]  /*4cf0*/  F2FP.F16.E4M3.UNPACK_B R12, R11 ;  /* 0x0000000bff0c723e */ /* 0x000fe400020006ff */
[----:B------:R-:W-:Y:S01]  /*4d00*/  LOP3.LUT R78, R74, 0xff0000, R69, 0xf8, !PT ;  /* 0x00ff00004a4e7812 */ /* 0x000fe200078ef845 */
[--C-:B------:R-:W-:Y:S01]  /*4d10*/  HADD2.F32 R77, -RZ, R71.reuse.H1_H1 ;  /* 0x30000047ff4d7230 */ /* 0x100fe20000004100 */
[----:B------:R-:W-:Y:S01]  /*4d20*/  SHF.L.U32 R70, R76, 0x10, RZ ;  /* 0x000000104c467819 */ /* 0x000fe200000006ff */
[----:B------:R-:W-:Y:S01]  /*4d30*/  HADD2.F32 R76, -RZ, R71.H0_H0 ;  /* 0x20000047ff4c7230 */ /* 0x000fe20000004100 */
[----:B------:R-:W-:Y:S01]  /*4d40*/  F2FP.F16.E4M3.UNPACK_B R74, R153.H1 ;  /* 0x00000099ff4a723e */ /* 0x000fe200030006ff */
[--C-:B------:R-:W-:Y:S01]  /*4d50*/  HADD2.F32 R69, -RZ, R12.reuse.H1_H1 ;  /* 0x3000000cff457230 */ /* 0x100fe20000004100 */
[----:B------:R-:W-:Y:S01]  /*4d60*/  F2FP.F16.E4M3.UNPACK_B R11, R11.H1 ;  /* 0x0000000bff0b723e */ /* 0x000fe200030006ff */
[----:B------:R-:W-:Y:S01]  /*4d70*/  HADD2.F32 R12, -RZ, R12.H0_H0 ;  /* 0x2000000cff0c7230 */ /* 0x000fe20000004100 */
[----:B------:R-:W-:Y:S01]  /*4d80*/  LOP3.LUT R13, R13, 0xff0000, R70, 0xf8, !PT ;  /* 0x00ff00000d0d7812 */ /* 0x000fe200078ef846 */
[----:B------:R-:W-:-:S02]  /*4d90*/  HADD2.F32 R75, -RZ, R74.H0_H0 ;  /* 0x2000004aff4b7230 */ /* 0x000fc40000004100 */
[CC--:B------:R-:W-:Y:S01]  /*4da0*/  FMUL.FTZ R79, R69.reuse, R76.reuse ;  /* 0x0000004c454f7220 */ /* 0x0c0fe20000410000 */
[--C-:B------:R-:W-:Y:S02]  /*4db0*/  HADD2.F32 R71, -RZ, R11.reuse.H1_H1 ;  /* 0x3000000bff477230 */ /* 0x100fe40000004100 */
[C---:B------:R-:W-:Y:S01]  /*4dc0*/  FMUL.FTZ R76, R12.reuse, R76 ;  /* 0x0000004c0c4c7220 */ /* 0x040fe20000410000 */
[----:B------:R-:W-:Y:S02]  /*4dd0*/  HADD2.F32 R70, -RZ, R11.H0_H0 ;  /* 0x2000000bff467230 */ /* 0x000fe40000004100 */
[-C--:B------:R-:W-:Y:S01]  /*4de0*/  FFMA.FTZ R11, R12, R75.reuse, -R79 ;  /* 0x0000004b0c0b7223 */ /* 0x080fe2000001084f */
[----:B------:R-:W-:Y:S02]  /*4df0*/  HADD2.F32 R74, -RZ, R74.H1_H1 ;  /* 0x3000004aff4a7230 */ /* 0x000fe40000004100 */
[----:B------:R-:W-:Y:S01]  /*4e00*/  FFMA.FTZ R12, R69, R75, R76 ;  /* 0x0000004b450c7223 */ /* 0x000fe2000001004c */
[-C--:B------:R-:W-:Y:S01]  /*4e10*/  FMUL.FTZ R79, R71, R77.reuse ;  /* 0x0000004d474f7220 */ /* 0x080fe20000410000 */
[----:B------:R-:W-:Y:S01]  /*4e20*/  FMUL.FTZ R80, R70, R77 ;  /* 0x0000004d46507220 */ /* 0x000fe20000410000 */
[----:B------:R-:W-:-:S02]  /*4e30*/  F2FP.F16.E4M3.UNPACK_B R154, R154 ;  /* 0x0000009aff9a723e */ /* 0x000fc400020006ff */
[----:B------:R-:W-:Y:S01]  /*4e40*/  F2FP.F16.E4M3.UNPACK_B R69, R68.H1 ;  /* 0x00000044ff45723e */ /* 0x000fe200030006ff */
[-C--:B------:R-:W-:Y:S01]  /*4e50*/  FFMA.FTZ R79, R70, R74.reuse, -R79 ;  /* 0x0000004a464f7223 */ /* 0x080fe2000001084f */
[----:B------:R-:W-:Y:S01]  /*4e60*/  FFMA.FTZ R84, R71, R74, R80 ;  /* 0x0000004a47547223 */ /* 0x000fe20000010050 */
[----:B------:R-:W-:Y:S01]  /*4e70*/  F2FP.F16.E4M3.UNPACK_B R68, R68 ;  /* 0x00000044ff44723e */ /* 0x000fe200020006ff */
[----:B------:R-:W-:Y:S01]  /*4e80*/  HADD2.F32 R75, -RZ, R154.H1_H1 ;  /* 0x3000009aff4b7230 */ /* 0x000fe20000004100 */
[----:B------:R-:W-:Y:S01]  /*4e90*/  F2FP.F16.E4M3.UNPACK_B R153, R153 ;  /* 0x00000099ff99723e */ /* 0x000fe200020006ff */
[--C-:B------:R-:W-:Y:S02]  /*4ea0*/  HADD2.F32 R70, -RZ, R69.reuse.H0_H0 ;  /* 0x20000045ff467230 */ /* 0x100fe40000004100 */
[----:B------:R-:W-:Y:S02]  /*4eb0*/  HADD2.F32 R71, -RZ, R69.H1_H1 ;  /* 0x30000045ff477230 */ /* 0x000fe40000004100 */
[----:B------:R-:W-:-:S02]  /*4ec0*/  HADD2.F32 R69, -RZ, R68.H0_H0 ;  /* 0x20000044ff457230 */ /* 0x000fc40000004100 */
[CC--:B------:R-:W-:Y:S01]  /*4ed0*/  FMUL.FTZ R80, R70.reuse, R75.reuse ;  /* 0x0000004b46507220 */ /* 0x0c0fe20000410000 */
[--C-:B------:R-:W-:Y:S02]  /*4ee0*/  HADD2.F32 R74, -RZ, R153.reuse.H1_H1 ;  /* 0x30000099ff4a7230 */ /* 0x100fe40000004100 */
[C---:B------:R-:W-:Y:S01]  /*4ef0*/  FMUL.FTZ R77, R71.reuse, R75 ;  /* 0x0000004b474d7220 */ /* 0x040fe20000410000 */
[----:B------:R-:W-:Y:S02]  /*4f00*/  HADD2.F32 R154, -RZ, R154.H0_H0 ;  /* 0x2000009aff9a7230 */ /* 0x000fe40000004100 */
[----:B------:R-:W-:Y:S02]  /*4f10*/  HADD2.F32 R68, -RZ, R68.H1_H1 ;  /* 0x30000044ff447230 */ /* 0x000fe40000004100 */
[-C--:B------:R-:W-:Y:S01]  /*4f20*/  FFMA.FTZ R77, R70, R74.reuse, -R77 ;  /* 0x0000004a464d7223 */ /* 0x080fe2000001084d */
[----:B------:R-:W-:Y:S02]  /*4f30*/  HADD2.F32 R153, -RZ, R153.H0_H0 ;  /* 0x20000099ff997230 */ /* 0x000fe40000004100 */
[----:B------:R-:W-:Y:S01]  /*4f40*/  FFMA.FTZ R80, R71, R74, R80 ;  /* 0x0000004a47507223 */ /* 0x000fe20000010050 */
[-C--:B------:R-:W-:Y:S01]  /*4f50*/  FMUL.FTZ R75, R69, R154.reuse ;  /* 0x0000009a454b7220 */ /* 0x080fe20000410000 */
[----:B------:R-:W-:Y:S01]  /*4f60*/  FMUL.FTZ R76, R68, R154 ;  /* 0x0000009a444c7220 */ /* 0x000fe20000410000 */
[----:B------:R-:W-:-:S02]  /*4f70*/  F2FP.F16.E4M3.UNPACK_B R74, R13 ;  /* 0x0000000dff4a723e */ /* 0x000fc400020006ff */
[----:B------:R-:W-:Y:S01]  /*4f80*/  F2FP.SATFINITE.E4M3.F32.PACK_AB_MERGE_C R85, R80, R77, RZ ;  /* 0x0000004d5055723e */ /* 0x000fe200048070ff */
[----:B------:R-:W-:Y:S01]  /*4f90*/  FFMA.FTZ R81, R69, R153, -R76 ;  /* 0x0000009945517223 */ /* 0x000fe2000001084c */
[----:B------:R-:W-:Y:S01]  /*4fa0*/  F2FP.F16.E4M3.UNPACK_B R69, R15.H1 ;  /* 0x0000000fff45723e */ /* 0x000fe200030006ff */
[----:B------:R-:W-:Y:S01]  /*4fb0*/  FFMA.FTZ R82, R68, R153, R75 ;  /* 0x0000009944527223 */ /* 0x000fe2000001004b */
[----:B------:R-:W-:Y:S02]  /*4fc0*/  F2FP.F16.E4M3.UNPACK_B R77, R78.H1 ;  /* 0x0000004eff4d723e */ /* 0x000fe400030006ff */
[----:B------:R-:W-:Y:S01]  /*4fd0*/  F2FP.F16.E4M3.UNPACK_B R75, R13.H1 ;  /* 0x0000000dff4b723e */ /* 0x000fe200030006ff */
[----:B------:R-:W-:Y:S01]  /*4fe0*/  HADD2.F32 R71, -RZ, R69.H1_H1 ;  /* 0x30000045ff477230 */ /* 0x000fe20000004100 */
[----:B------:R-:W-:Y:S01]  /*4ff0*/  F2FP.F16.E4M3.UNPACK_B R68, R14.H1 ;  /* 0x0000000eff44723e */ /* 0x000fe200030006ff */
[----:B------:R-:W-:Y:S01]  /*5000*/  HADD2.F32 R80, -RZ, R77.H1_H1 ;  /* 0x3000004dff507230 */ /* 0x000fe20000004100 */
[----:B------:R-:W-:Y:S01]  /*5010*/  F2FP.F16.E4M3.UNPACK_B R78, R78 ;  /* 0x0000004eff4e723e */ /* 0x000fe200020006ff */
[----:B------:R-:W-:Y:S01]  /*5020*/  HADD2.F32 R70, -RZ, R69.H0_H0 ;  /* 0x20000045ff467230 */ /* 0x000fe20000004100 */
[----:B------:R-:W-:Y:S01]  /*5030*/  F2FP.SATFINITE.E4M3.F32.PACK_AB_MERGE_C R153, R84, R79, RZ ;  /* 0x0000004f5499723e */ /* 0x000fe200048070ff */
[----:B------:R-:W-:-:S02]  /*5040*/  HADD2.F32 R76, -RZ, R75.H1_H1 ;  /* 0x3000004bff4c7230 */ /* 0x000fc40000004100 */
[-C--:B------:R-:W-:Y:S01]  /*5050*/  FMUL.FTZ R13, R71, R80.reuse ;  /* 0x00000050470d7220 */ /* 0x080fe20000410000 */
[----:B------:R-:W-:Y:S02]  /*5060*/  HADD2.F32 R69, -RZ, R68.H1_H1 ;  /* 0x30000044ff457230 */ /* 0x000fe40000004100 */
        /* <DEDUP_REMOVED lines=8> */
[C---:B------:R-:W-:Y:S01]  /*50f0*/  FMUL.FTZ R70, R68.reuse, R79 ;  /* 0x0000004f44467220 */ /* 0x040fe20000410000 */
[----:B------:R-:W-:Y:S01]  /*5100*/  FFMA.FTZ R79, R71, R76, R80 ;  /* 0x0000004c474f7223 */ /* 0x000fe20000010050 */
[----:B------:R-:W-:Y:S01]  /*5110*/  FFMA.FTZ R83, R68, R13, -R83 ;  /* 0x0000000d44537223 */ /* 0x000fe20000010853 */
[----:B------:R-:W-:-:S02]  /*5120*/  HADD2.F32 R68, -RZ, R15.H0_H0 ;  /* 0x2000000fff447230 */ /* 0x000fc40000004100 */
[----:B------:R-:W-:Y:S01]  /*5130*/  FFMA.FTZ R76, R69, R13, R70 ;  /* 0x0000000d454c7223 */ /* 0x000fe20000010046 */
[--C-:B------:R-:W-:Y:S01]  /*5140*/  HADD2.F32 R13, -RZ, R14.reuse.H0_H0 ;  /* 0x2000000eff0d7230 */ /* 0x100fe20000004100 */
[----:B------:R-:W-:Y:S01]  /*5150*/  F2FP.SATFINITE.E4M3.F32.PACK_AB_MERGE_C R79, R79, R84, RZ ;  /* 0x000000544f4f723e */ /* 0x000fe200048070ff */
[----:B------:R-:W-:Y:S02]  /*5160*/  HADD2.F32 R15, -RZ, R15.H1_H1 ;  /* 0x3000000fff0f7230 */ /* 0x000fe40000004100 */
[----:B------:R-:W-:Y:S01]  /*5170*/  HADD2.F32 R77, -RZ, R77.H0_H0 ;  /* 0x2000004dff4d7230 */ /* 0x000fe20000004100 */
[----:B------:R-:W-:Y:S01]  /*5180*/  F2FP.SATFINITE.E4M3.F32.PACK_AB_MERGE_C R76, R76, R83, RZ ;  /* 0x000000534c4c723e */ /* 0x000fe200048070ff */
[----:B------:R-:W-:Y:S02]  /*5190*/  HADD2.F32 R14, -RZ, R14.H1_H1 ;  /* 0x3000000eff0e7230 */ /* 0x000fe40000004100 */
[----:B------:R-:W-:Y:S02]  /*51a0*/  HADD2.F32 R78, -RZ, R78.H0_H0 ;  /* 0x2000004eff4e7230 */ /* 0x000fe40000004100 */
[----:B------:R-:W-:Y:S01]  /*51b0*/  FMUL.FTZ R71, R15, R77 ;  /* 0x0000004d0f477220 */ /* 0x000fe20000410000 */
[----:B------:R-:W-:-:S02]  /*51c0*/  HADD2.F32 R75, -RZ, R75.H0_H0 ;  /* 0x2000004bff4b7230 */ /* 0x000fc40000004100 */
        /* <DEDUP_REMOVED lines=10> */
[----:B------:R-:W-:Y:S02]  /*5270*/  F2FP.SATFINITE.E4M3.F32.PACK_AB_MERGE_C R14, R69, R70, R76 ;  /* 0x00000046450e723e */ /* 0x000fe4000480704c */
[----:B------:R-:W-:-:S07]  /*5280*/  F2FP.SATFINITE.E4M3.F32.PACK_AB_MERGE_C R15, R80, R71, R79 ;  /* 0x00000047500f723e */ /* 0x000fce000480704f */
.L_x_4098:
[----:B------:R-:W-:Y:S05]  /*5290*/  BSYNC B3 ;  /* 0x0000000000037941 */ /* 0x000fea0003800000 */
.L_x_4097:
[----:B---3--:R0:W-:Y:S02]  /*52a0*/  ST.E.128 desc[UR50][R72.64], R12 ;  /* 0x0000000c48007985 */ /* 0x0081e4000c101d32 */
.L_x_4096:
[----:B------:R-:W-:Y:S05]  /*52b0*/  BSYNC B2 ;  /* 0x0000000000027941 */ /* 0x000fea0003800000 */
.L_x_4095:
        /* <DEDUP_REMOVED lines=23> */
[----:B---3--:R-:W-:Y:S01]  /*5430*/  IMAD.MOV.U32 R64, RZ, RZ, R12 ;  /* 0x000000ffff407224 */ /* 0x008fe200078e000c */
        /* <DEDUP_REMOVED lines=49> */
[----:B------:R-:W-:Y:S01]  /*5750*/  F2FP.SATFINITE.E4M3.F32.PACK_AB_MERGE_C R80, R75, R74, RZ ;  /* 0x0000004a4b50723e */ /* 0x000fe200048070ff */
[----:B------:R-:W-:Y:S01]  /*5760*/  HADD2.F32 R66, -RZ, R64.H1_H1 ;  /* 0x30000040ff427230 */ /* 0x000fe20000004100 */
        /* <DEDUP_REMOVED lines=43> */
.L_x_4102:
[----:B------:R-:W-:Y:S05]  /*5a20*/  BSYNC B3 ;  /* 0x0000000000037941 */ /* 0x000fea0003800000 */
.L_x_4101:
[----:B---3--:R0:W-:Y:S02]  /*5a30*/  ST.E.128 desc[UR50][R68.64], R12 ;  /* 0x0000000c44007985 */ /* 0x0081e4000c101d32 */
.L_x_4100:
[----:B------:R-:W-:Y:S05]  /*5a40*/  BSYNC B2 ;  /* 0x0000000000027941 */ /* 0x000fea0003800000 */
.L_x_4099:
[----:B------:R-:W-:-:S13]  /*5a50*/  ISETP.NE.AND P3, PT, R33, RZ, PT ;  /* 0x000000ff2100720c */ /* 0x000fda0003f65270 */
        /* <DEDUP_REMOVED lines=9> */
[----:B------:R-:W-:Y:S02]  /*5af0*/  SHF.R.U32.HI R66, RZ, 0x8, R63 ;  /* 0x00000008ff427819 */ /* 0x000fe4000001163f */
[--C-:B------:R-:W-:Y:S02]  /*5b00*/  SHF.R.U32.HI R70, RZ, 0x18, R61.reuse ;  /* 0x00000018ff467819 */ /* 0x100fe4000001163d */
        /* <DEDUP_REMOVED lines=8> */
[----:B------:R-:W-:Y:S01]  /*5b90*/  PRMT R61, R61, 0x654, R60 ;  /* 0x000006543d3d7816 */ /* 0x000fe2000000003c */
[----:B---3--:R-:W-:Y:S01]  /*5ba0*/  IMAD.MOV.U32 R60, RZ, RZ, R12 ;  /* 0x000000ffff3c7224 */ /* 0x008fe200078e000c */
[----:B------:R-:W-:Y:S01]  /*5bb0*/  PRMT R11, R70, 0x654, R11 ;  /* 0x00000654460b7816 */ /* 0x000fe2000000000b */
[----:B------:R-:W-:Y:S01]  /*5bc0*/  IMAD.U32 R67, R67, 0x10000, RZ ;  /* 0x0001000043437824 */ /* 0x000fe200078e00ff */
[----:B------:R-:W-:Y:S02]  /*5bd0*/  LOP3.LUT R12, R61, 0xff00, R66, 0xf8, !PT ;  /* 0x0000ff003d0c7812 */ /* 0x000fe400078ef842 */
[----:B------:R-:W-:Y:S02]  /*5be0*/  LOP3.LUT R62, R11, 0xff00, R62, 0xf8, !PT ;  /* 0x0000ff000b3e7812 */ /* 0x000fe400078ef83e */
[----:B------:R-:W-:-:S02]  /*5bf0*/  SHF.L.U32 R61, R68, 0x10, RZ ;  /* 0x00000010443d7819 */ /* 0x000fc400000006ff */
        /* <DEDUP_REMOVED lines=32> */
[----:B------:R-:W-:Y:S02]  /*5e00*/  HADD2.F32 R60, -RZ, R60.H1_H1 ;  /* 0x3000003cff3c7230 */ /* 0x000fe40000004100 */
[-C--:B------:R-:W-:Y:S01]  /*5e10*/  FMUL.FTZ R70, R62, R67.reuse ;  /* 0x000000433e467220 */ /* 0x080fe20000410000 */
[--C-:B------:R-:W-:Y:S02]  /*5e20*/  HADD2.F32 R63, -RZ, R146.reuse.H1_H1 ;  /* 0x30000092ff3f7230 */ /* 0x100fe40000004100 */
        /* <DEDUP_REMOVED lines=55> */
.L_x_4104:
[----:B------:R-:W-:Y:S05]  /*61a0*/  BSYNC B2 ;  /* 0x0000000000027941 */ /* 0x000fea0003800000 */
.L_x_4103:
[----:B---3--:R0:W-:Y:S02]  /*61b0*/  ST.E.128 desc[UR50][R64.64], R12 ;  /* 0x0000000c40007985 */ /* 0x0081e4000c101d32 */
.L_x_4082:
[----:B------:R-:W-:Y:S05]  /*61c0*/  BSYNC B1 ;  /* 0x0000000000017941 */ /* 0x000fea0003800000 */
.L_x_4081:
[----:B------:R-:W-:-:S03]  /*61d0*/  UMOV UR4, 0xffffffff ;  /* 0xffffffff00047882 */ /* 0x000fc60000000000 */
[----:B------:R-:W-:Y:S05]  /*61e0*/  BRA.DIV UR4, `(.L_x_4105) ;  /* 0x0000025e045c7947 */ /* 0x000fea000b800000 */
[----:B--2---:R-:W2:Y:S04]  /*61f0*/  SHFL.IDX PT, R119, R119, 0x1, 0x1e1f ;  /* 0x003e1f0077777f89 */ /* 0x004ea800000e0000 */
[----:B------:R0:W0:Y:S02]  /*6200*/  SHFL.IDX PT, R63, R120, 0x1, 0x1e1f ;  /* 0x003e1f00783f7f89 */ /* 0x00002400000e0000 */
.L_x_4413:
[----:B------:R-:W-:Y:S05]  /*6210*/  @P4 BRA `(.L_x_4106) ;  /* 0x0000009c007c4947 */ /* 0x000fea0003800000 */
[----:B------:R-:W-:Y:S01]  /*6220*/  ISETP.NE.AND P3, PT, R28, RZ, PT ;  /* 0x000000ff1c00720c */ /* 0x000fe20003f65270 */
[----:B------:R-:W-:-:S12]  /*6230*/  BSSY B1, `(.L_x_4107) ;  /* 0x0000074000017945 */ /* 0x000fd80003800000 */
[----:B------:R-:W-:Y:S05]  /*6240*/  @!P3 BRA `(.L_x_4108) ;  /* 0x0000000400c8b947 */ /* 0x000fea0003800000 */
[----:B0-----:R0:W0:Y:S01]  /*6250*/  LDS.128 R12, [R88+0x26200] ;  /* 0x02620000580c7984 */ /* 0x0010220000000c00 */
[----:B------:R-:W-:Y:S01]  /*6260*/  IADD3 R60, P3, R16, R63, RZ ;  /* 0x0000003f103c7210 */ /* 0x000fe20007f7e0ff */
[----:B------:R-:W-:Y:S04]  /*6270*/  BSSY B2, `(.L_x_4109) ;  /* 0x000006e000027945 */ /* 0x000fe80003800000 */
[----:B--2---:R-:W-:Y:S01]  /*6280*/  IMAD.X R61, R119, 0x1, R17, P3 ;  /* 0x00000001773d7824 */ /* 0x004fe200018e0611 */
[----:B------:R-:W-:-:S13]  /*6290*/  ISETP.GE.AND P3, PT, R228, R116, PT ;  /* 0x00000074e400720c */ /* 0x000fda0003f66270 */
[----:B------:R-:W-:Y:S05]  /*62a0*/  @P3 BRA `(.L_x_4110) ;  /* 0x0000000400a83947 */ /* 0x000fea0003800000 */
[--C-:B------:R-:W-:Y:S02]  /*62b0*/  SHF.R.U32.HI R66, RZ, 0x18, R57.reuse ;  /* 0x00000018ff427819 */ /* 0x100fe40000011639 */
[----:B------:R-:W-:Y:S02]  /*62c0*/  LOP3.LUT R11, R57, 0xff, RZ, 0xc0, !PT ;  /* 0x000000ff390b7812 */ /* 0x000fe400078ec0ff */
[--C-:B------:R-:W-:Y:S02]  /*62d0*/  SHF.R.U32.HI R64, RZ, 0x8, R57.reuse ;  /* 0x00000008ff407819 */ /* 0x100fe40000011639 */
[----:B------:R-:W-:Y:S02]  /*62e0*/  SHF.R.U32.HI R62, RZ, 0x10, R57 ;  /* 0x00000010ff3e7819 */ /* 0x000fe40000011639 */
[--C-:B------:R-:W-:Y:S02]  /*62f0*/  SHF.R.U32.HI R58, RZ, 0x8, R59.reuse ;  /* 0x00000008ff3a7819 */ /* 0x100fe4000001163b */
[----:B------:R-:W-:-:S02]  /*6300*/  SHF.R.U32.HI R57, RZ, 0x18, R59 ;  /* 0x00000018ff397819 */ /* 0x000fc4000001163b */
[----:B------:R-:W-:Y:S01]  /*6310*/  LOP3.LUT R56, R59, 0xff, RZ, 0xc0, !PT ;  /* 0x000000ff3b387812 */ /* 0x000fe200078ec0ff */
[----:B------:R-:W-:Y:S01]  /*6320*/  IMAD.SHL.U32 R58, R58, 0x100, RZ ;  /* 0x000001003a3a7824 */ /* 0x000fe200078e00ff */
[----:B------:R-:W-:Y:S02]  /*6330*/  PRMT R11, R66, 0x654, R11 ;  /* 0x00000654420b7816 */ /* 0x000fe4000000000b */
[----:B------:R-:W-:Y:S01]  /*6340*/  PRMT R57, R57, 0x654, R56 ;  /* 0x0000065439397816 */ /* 0x000fe20000000038 */
[----:B------:R-:W-:Y:S01]  /*6350*/  IMAD.SHL.U32 R56, R64, 0x100, RZ ;  /* 0x0000010040387824 */ /* 0x000fe200078e00ff */
[----:B------:R-:W-:Y:S02]  /*6360*/  SHF.R.U32.HI R65, RZ, 0x10, R59 ;  /* 0x00000010ff417819 */ /* 0x000fe4000001163b */
[----:B------:R-:W-:Y:S01]  /*6370*/  LOP3.LUT R58, R57, 0xff00, R58, 0xf8, !PT ;  /* 0x0000ff00393a7812 */ /* 0x000fe200078ef83a */
[----:B------:R-:W-:Y:S01]  /*6380*/  IMAD.U32 R57, R62, 0x10000, RZ ;  /* 0x000100003e397824 */ /* 0x000fe200078e00ff */
[----:B------:R-:W-:-:S02]  /*6390*/  LOP3.LUT R56, R11, 0xff00, R56, 0xf8, !PT ;  /* 0x0000ff000b387812 */ /* 0x000fc400078ef838 */
[----:B------:R-:W-:Y:S02]  /*63a0*/  SHF.L.U32 R65, R65, 0x10, RZ ;  /* 0x0000001041417819 */ /* 0x000fe400000006ff */
[----:B0-----:R-:W-:Y:S02]  /*63b0*/  F2FP.F16.E4M3.UNPACK_B R11, R13 ;  /* 0x0000000dff0b723e */ /* 0x001fe400020006ff */
[----:B------:R-:W-:Y:S02]  /*63c0*/  F2FP.F16.E4M3.UNPACK_B R59, R149.H1 ;  /* 0x00000095ff3b723e */ /* 0x000fe400030006ff */
[----:B------:R-:W-:Y:S02]  /*63d0*/  F2FP.F16.E4M3.UNPACK_B R13, R13.H1 ;  /* 0x0000000dff0d723e */ /* 0x000fe400030006ff */
[----:B------:R-:W-:Y:S01]  /*63e0*/  LOP3.LUT R62, R56, 0xff0000, R57, 0xf8, !PT ;  /* 0x00ff0000383e7812 */ /* 0x000fe200078ef839 */
[----:B------:R-:W-:Y:S01]  /*63f0*/  HADD2.F32 R56, -RZ, R11.H1_H1 ;  /* 0x3000000bff387230 */ /* 0x000fe20000004100 */
[----:B------:R-:W-:Y:S01]  /*6400*/  LOP3.LUT R65, R58, 0xff0000, R65, 0xf8, !PT ;  /* 0x00ff00003a417812 */ /* 0x000fe200078ef841 */
[----:B------:R-:W-:Y:S01]  /*6410*/  HADD2.F32 R64, -RZ, R59.H0_H0 ;  /* 0x2000003bff407230 */ /* 0x000fe20000004100 */
[----:B------:R-:W-:Y:S01]  /*6420*/  F2FP.F16.E4M3.UNPACK_B R58, R147.H1 ;  /* 0x00000093ff3a723e */ /* 0x000fe200030006ff */
[----:B------:R-:W-:Y:S01]  /*6430*/  HADD2.F32 R11, -RZ, R11.H0_H0 ;  /* 0x2000000bff0b7230 */ /* 0x000fe20000004100 */
[----:B------:R-:W-:Y:S01]  /*6440*/  F2FP.F16.E4M3.UNPACK_B R149, R149 ;  /* 0x00000095ff95723e */ /* 0x000fe200020006ff */
[----:B------:R-:W-:-:S02]  /*6450*/  HADD2.F32 R66, -RZ, R59.H1_H1 ;  /* 0x3000003bff427230 */ /* 0x000fc40000004100 */
[CC--:B------:R-:W-:Y:S01]  /*6460*/  FMUL.FTZ R68, R56.reuse, R64.reuse ;  /* 0x0000004038447220 */ /* 0x0c0fe20000410000 */
[--C-:B------:R-:W-:Y:S02]  /*6470*/  HADD2.F32 R57, -RZ, R13.reuse.H1_H1 ;  /* 0x3000000dff397230 */ /* 0x100fe40000004100 */
[----:B------:R-:W-:Y:S01]  /*6480*/  FMUL.FTZ R67, R11, R64 ;  /* 0x000000400b437220 */ /* 0x000fe20000410000 */
[--C-:B------:R-:W-:Y:S01]  /*6490*/  HADD2.F32 R59, -RZ, R58.reuse.H0_H0 ;  /* 0x2000003aff3b7230 */ /* 0x100fe20000004100 */
[----:B------:R-:W-:Y:S01]  /*64a0*/  F2FP.F16.E4M3.UNPACK_B R147, R147 ;  /* 0x00000093ff93723e */ /* 0x000fe200020006ff */
[----:B------:R-:W-:Y:S02]  /*64b0*/  HADD2.F32 R13, -RZ, R13.H0_H0 ;  /* 0x2000000dff0d7230 */ /* 0x000fe40000004100 */
[-C--:B------:R-:W-:Y:S01]  /*64c0*/  FMUL.FTZ R64, R57, R66.reuse ;  /* 0x0000004239407220 */ /* 0x080fe20000410000 */
[----:B------:R-:W-:Y:S02]  /*64d0*/  HADD2.F32 R58, -RZ, R58.H1_H1 ;  /* 0x3000003aff3a7230 */ /* 0x000fe40000004100 */
[-C--:B------:R-:W-:Y:S01]  /*64e0*/  FFMA.FTZ R70, R56, R59.reuse, R67 ;  /* 0x0000003b38467223 */ /* 0x080fe20000010043 */
[----:B------:R-:W-:Y:S01]  /*64f0*/  FFMA.FTZ R11, R11, R59, -R68 ;  /* 0x0000003b0b0b7223 */ /* 0x000fe20000010844 */
[----:B------:R-:W-:Y:S01]  /*6500*/  FMUL.FTZ R66, R13, R66 ;  /* 0x000000420d427220 */ /* 0x000fe20000410000 */
[----:B------:R-:W-:-:S02]  /*6510*/  HADD2.F32 R59, -RZ, R149.H1_H1 ;  /* 0x30000095ff3b7230 */ /* 0x000fc40000004100 */
[----:B------:R-:W-:Y:S01]  /*6520*/  FFMA.FTZ R69, R13, R58, -R64 ;  /* 0x0000003a0d457223 */ /* 0x000fe20000010840 */
[----:B------:R-:W-:Y:S01]  /*6530*/  F2FP.F16.E4M3.UNPACK_B R13, R12.H1 ;  /* 0x0000000cff0d723e */ /* 0x000fe200030006ff */
[----:B------:R-:W-:Y:S01]  /*6540*/  FFMA.FTZ R72, R57, R58, R66 ;  /* 0x0000003a39487223 */ /* 0x000fe20000010042 */
[----:B------:R-:W-:Y:S01]  /*6550*/  F2FP.F16.E4M3.UNPACK_B R12, R12 ;  /* 0x0000000cff0c723e */ /* 0x000fe200020006ff */
[----:B------:R-:W-:Y:S02]  /*6560*/  HADD2.F32 R149, -RZ, R149.H0_H0 ;  /* 0x20000095ff957230 */ /* 0x000fe40000004100 */
[--C-:B------:R-:W-:Y:S01]  /*6570*/  HADD2.F32 R56, -RZ, R13.reuse.H0_H0 ;  /* 0x2000000dff387230 */ /* 0x100fe20000004100 */
[----:B------:R-:W-:Y:S01]  /*6580*/  F2FP.SATFINITE.E4M3.F32.PACK_AB_MERGE_C R73, R72, R69, RZ ;  /* 0x000000454849723e */ /* 0x000fe200048070ff */
[----:B------:R-:W-:Y:S02]  /*6590*/  HADD2.F32 R57, -RZ, R13.H1_H1 ;  /* 0x3000000dff397230 */ /* 0x000fe40000004100 */
[----:B------:R-:W-:-:S02]  /*65a0*/  HADD2.F32 R13, -RZ, R12.H0_H0 ;  /* 0x2000000cff0d7230 */ /* 0x000fc40000004100 */
[-C--:B------:R-:W-:Y:S01]  /*65b0*/  FMUL.FTZ R66, R56, R59.reuse ;  /* 0x0000003b38427220 */ /* 0x080fe20000410000 */
[----:B------:R-:W-:Y:S02]  /*65c0*/  HADD2.F32 R12, -RZ, R12.H1_H1 ;  /* 0x3000000cff0c7230 */ /* 0x000fe40000004100 */
[----:B------:R-:W-:Y:S01]  /*65d0*/  FMUL.FTZ R67, R57, R59 ;  /* 0x0000003b39437220 */ /* 0x000fe20000410000 */
[--C-:B------:R-:W-:Y:S02]  /*65e0*/  HADD2.F32 R58, -RZ, R147.reuse.H1_H1 ;  /* 0x30000093ff3a7230 */ /* 0x100fe40000004100 */
[----:B------:R-:W-:Y:S02]  /*65f0*/  HADD2.F32 R147, -RZ, R147.H0_H0 ;  /* 0x20000093ff937230 */ /* 0x000fe40000004100 */
[-C--:B------:R-:W-:Y:S01]  /*6600*/  FMUL.FTZ R64, R12, R149.reuse ;  /* 0x000000950c407220 */ /* 0x080fe20000410000 */
[----:B------:R-:W-:Y:S01]  /*6610*/  FMUL.FTZ R149, R13, R149 ;  /* 0x000000950d957220 */ /* 0x000fe20000410000 */
[-C--:B------:R-:W-:Y:S01]  /*6620*/  FFMA.FTZ R67, R56, R58.reuse, -R67 ;  /* 0x0000003a38437223 */ /* 0x080fe20000010843 */
[----:B------:R-:W-:Y:S01]  /*6630*/  FFMA.FTZ R66, R57, R58, R66 ;  /* 0x0000003a39427223 */ /* 0x000fe20000010042 */
[----:B------:R-:W-:Y:S01]  /*6640*/  FFMA.FTZ R68, R13, R147, -R64 ;  /* 0x000000930d447223 */ /* 0x000fe20000010840 */
[----:B------:R-:W-:Y:S01]  /*6650*/  F2FP.F16.E4M3.UNPACK_B R13, R15.H1 ;  /* 0x0000000fff0d723e */ /* 0x000fe200030006ff */
[----:B------:R-:W-:Y:S01]  /*6660*/  FFMA.FTZ R149, R12, R147, R149 ;  /* 0x000000930c957223 */ /* 0x000fe20000010095 */
        /* <DEDUP_REMOVED lines=46> */
.L_x_4110:
[----:B------:R-:W-:Y:S05]  /*6950*/  BSYNC B2 ;  /* 0x0000000000027941 */ /* 0x000fea0003800000 */
.L_x_4109:
[----:B0-----:R0:W-:Y:S02]  /*6960*/  ST.E.128 desc[UR50][R60.64], R12 ;  /* 0x0000000c3c007985 */ /* 0x0011e4000c101d32 */
.L_x_4108:
[----:B------:R-:W-:Y:S05]  /*6970*/  BSYNC B1 ;  /* 0x0000000000017941 */ /* 0x000fea0003800000 */
.L_x_4107:
[----:B------:R-:W-:Y:S01]  /*6980*/  ISETP.NE.AND P3, PT, R29, RZ, PT ;  /* 0x000000ff1d00720c */ /* 0x000fe20003f65270 */
[----:B------:R-:W-:-:S12]  /*6990*/  BSSY B1, `(.L_x_4111) ;  /* 0x0000077000017945 */ /* 0x000fd80003800000 */
[----:B------:R-:W-:Y:S05]  /*69a0*/  @!P3 BRA `(.L_x_4112) ;  /* 0x0000000400d4b947 */ /* 0x000fea0003800000 */
[----:B------:R-:W5:Y:S01]  /*69b0*/  LDL R11, [R1+0x18] ;  /* 0x00001800010b7983 */ /* 0x000f620000100800 */
[----:B0-----:R-:W-:Y:S01]  /*69c0*/  IMAD.SHL.U32 R12, R227, 0x10, RZ ;  /* 0x00000010e30c7824 */ /* 0x001fe200078e00ff */
[----:B------:R-:W-:Y:S04]  /*69d0*/  BSSY B2, `(.L_x_4113) ;  /* 0x0000071000027945 */ /* 0x000fe80003800000 */
[----:B------:R-:W-:-:S04]  /*69e0*/  IADD3 R56, P3, R12, R63, RZ ;  /* 0x0000003f0c387210 */ /* 0x000fc80007f7e0ff */
[----:B--2---:R-:W-:Y:S02]  /*69f0*/  LEA.HI.X.SX32 R57, R12, R119, 0x1, P3 ;  /* 0x000000770c397211 */ /* 0x004fe400018f0eff */
[----:B------:R0:W2:Y:S01]  /*6a00*/  LDS.128 R12, [R89+0x26200] ;  /* 0x02620000590c7984 */ /* 0x0000a20000000c00 */
[----:B-----5:R-:W-:-:S13]  /*6a10*/  ISETP.GE.AND P3, PT, R11, R116, PT ;  /* 0x000000740b00720c */ /* 0x020fda0003f66270 */
[----:B0-2---:R-:W-:Y:S05]  /*6a20*/  @P3 BRA `(.L_x_4114) ;  /* 0x0000000400ac3947 */ /* 0x005fea0003800000 */
[--C-:B------:R-:W-:Y:S02]  /*6a30*/  SHF.R.U32.HI R61, RZ, 0x10, R53.reuse ;  /* 0x00000010ff3d7819 */ /* 0x100fe40000011635 */
[--C-:B------:R-:W-:Y:S02]  /*6a40*/  SHF.R.U32.HI R59, RZ, 0x8, R53.reuse ;  /* 0x00000008ff3b7819 */ /* 0x100fe40000011635 */
[----:B------:R-:W-:Y:S02]  /*6a50*/  LOP3.LUT R11, R53, 0xff, RZ, 0xc0, !PT ;  /* 0x000000ff350b7812 */ /* 0x000fe400078ec0ff */
        /* <DEDUP_REMOVED lines=8> */
[----:B------:R-:W-:-:S03]  /*6ae0*/  IMAD.SHL.U32 R11, R59, 0x100, RZ ;  /* 0x000001003b0b7824 */ /* 0x000fc600078e00ff */
[----:B------:R-:W-:Y:S01]  /*6af0*/  LOP3.LUT R59, R55, 0xff00, R54, 0xf8, !PT ;  /* 0x0000ff00373b7812 */ /* 0x000fe200078ef836 */
[----:B------:R-:W-:Y:S01]  /*6b00*/  IMAD.U32 R54, R60, 0x10000, RZ ;  /* 0x000100003c367824 */ /* 0x000fe200078e00ff */
[----:B------:R-:W-:Y:S01]  /*6b10*/  LOP3.LUT R53, R52, 0xff00, R11, 0xf8, !PT ;  /* 0x0000ff0034357812 */ /* 0x000fe200078ef80b */
[----:B------:R-:W-:Y:S01]  /*6b20*/  IMAD.U32 R52, R61, 0x10000, RZ ;  /* 0x000100003d347824 */ /* 0x000fe200078e00ff */
        /* <DEDUP_REMOVED lines=42> */
[----:B------:R-:W-:Y:S01]  /*6dd0*/  F2FP.F16.E4M3.UNPACK_B R53, R58.H1 ;  /* 0x0000003aff35723e */ /* 0x000fe200030006ff */
[-C--:B------:R-:W-:Y:S01]  /*6de0*/  FFMA.FTZ R65, R12, R144.reuse, R55 ;  /* 0x000000900c417223 */ /* 0x080fe20000010037 */
[----:B------:R-:W-:Y:S01]  /*6df0*/  F2FP.F16.E4M3.UNPACK_B R12, R15.H1 ;  /* 0x0000000fff0c723e */ /* 0x000fe200030006ff */
[----:B------:R-:W-:Y:S01]  /*6e00*/  FFMA.FTZ R62, R11, R144, -R54 ;  /* 0x000000900b3e7223 */ /* 0x000fe20000010836 */
[-C--:B------:R-:W-:Y:S01]  /*6e10*/  F2FP.F16.E4M3.UNPACK_B R55, R61.reuse.H1 ;  /* 0x0000003dff37723e */ /* 0x080fe200030006ff */
[----:B------:R-:W-:Y:S01]  /*6e20*/  HADD2.F32 R54, -RZ, R53.H1_H1 ;  /* 0x30000035ff367230 */ /* 0x000fe20000004100 */
[----:B------:R-:W-:Y:S01]  /*6e30*/  F2FP.SATFINITE.E4M3.F32.PACK_AB_MERGE_C R68, R59, R60, RZ ;  /* 0x0000003c3b44723e */ /* 0x000fe200048070ff */
        /* <DEDUP_REMOVED lines=41> */
[----:B------:R-:W-:-:S07]  /*70d0*/  MOV R13, R67 ;  /* 0x00000043000d7202 */ /* 0x000fce0000000f00 */
.L_x_4114:
[----:B------:R-:W-:Y:S05]  /*70e0*/  BSYNC B2 ;  /* 0x0000000000027941 */ /* 0x000fea0003800000 */
.L_x_4113:
[----:B------:R0:W-:Y:S02]  /*70f0*/  ST.E.128 desc[UR50][R56.64], R12 ;  /* 0x0000000c38007985 */ /* 0x0001e4000c101d32 */
.L_x_4112:
[----:B------:R-:W-:Y:S05]  /*7100*/  BSYNC B1 ;  /* 0x0000000000017941 */ /* 0x000fea0003800000 */
.L_x_4111:
[----:B------:R-:W-:Y:S01]  /*7110*/  ISETP.NE.AND P3, PT, R30, RZ, PT ;  /* 0x000000ff1e00720c */ /* 0x000fe20003f65270 */
[----:B------:R-:W-:-:S12]  /*7120*/  BSSY B1, `(.L_x_4115) ;  /* 0x000007a000017945 */ /* 0x000fd80003800000 */
[----:B------:R-:W-:Y:S05]  /*7130*/  @!P3 BRA `(.L_x_4116) ;  /* 0x0000000400e0b947 */ /* 0x000fea0003800000 */
[----:B0-----:R-:W5:Y:S04]  /*7140*/  LDL R12, [R1] ;  /* 0x00000000010c7983 */ /* 0x001f680000100800 */
[----:B------:R-:W3:Y:S01]  /*7150*/  LDL R11, [R1+0x20] ;  /* 0x00002000010b7983 */ /* 0x000ee20000100800 */
[----:B------:R-:W-:Y:S01]  /*7160*/  BSSY B2, `(.L_x_4117) ;  /* 0x0000074000027945 */ /* 0x000fe20003800000 */
[----:B-----5:R-:W-:-:S05]  /*7170*/  IMAD.SHL.U32 R12, R12, 0x10, RZ ;  /* 0x000000100c0c7824 */ /* 0x020fca00078e00ff */
[----:B------:R-:W-:-:S04]  /*7180*/  IADD3 R52, P3, R12, R63, RZ ;  /* 0x0000003f0c347210 */ /* 0x000fc80007f7e0ff */
[----:B--2---:R-:W-:Y:S02]  /*7190*/  LEA.HI.X.SX32 R53, R12, R119, 0x1, P3 ;  /* 0x000000770c357211 */ /* 0x004fe400018f0eff */
[----:B------:R0:W2:Y:S01]  /*71a0*/  LDS.128 R12, [R88+0x28a00] ;  /* 0x028a0000580c7984 */ /* 0x0000a20000000c00 */
[----:B---3--:R-:W-:-:S13]  /*71b0*/  ISETP.GE.AND P3, PT, R11, R116, PT ;  /* 0x000000740b00720c */ /* 0x008fda0003f66270 */
[----:B0-----:R-:W-:Y:S05]  /*71c0*/  @P3 BRA `(.L_x_4118) ;  /* 0x0000000400b43947 */ /* 0x001fea0003800000 */
[----:B------:R-:W-:Y:S01]  /*71d0*/  SHF.R.U32.HI R58, RZ, 0x8, R49 ;  /* 0x00000008ff3a7819 */ /* 0x000fe20000011631 */
[----:B--2---:R-:W-:Y:S01]  /*71e0*/  IMAD.MOV.U32 R48, RZ, RZ, R14 ;  /* 0x000000ffff307224 */ /* 0x004fe200078e000e */
[----:B------:R-:W-:Y:S02]  /*71f0*/  SHF.R.U32.HI R54, RZ, 0x8, R51 ;  /* 0x00000008ff367819 */ /* 0x000fe40000011633 */
[----:B------:R-:W-:Y:S01]  /*7200*/  SHF.R.U32.HI R60, RZ, 0x18, R49 ;  /* 0x00000018ff3c7819 */ /* 0x000fe20000011631 */
[----:B------:R-:W-:Y:S01]  /*7210*/  IMAD.SHL.U32 R14, R58, 0x100, RZ ;  /* 0x000001003a0e7824 */ /* 0x000fe200078e00ff */
[----:B------:R-:W-:Y:S02]  /*7220*/  LOP3.LUT R11, R49, 0xff, RZ, 0xc0, !PT ;  /* 0x000000ff310b7812 */ /* 0x000fe400078ec0ff */
[----:B------:R-:W-:Y:S02]  /*7230*/  SHF.R.U32.HI R57, RZ, 0x18, R51 ;  /* 0x00000018ff397819 */ /* 0x000fe40000011633 */
[----:B------:R-:W-:-:S02]  /*7240*/  LOP3.LUT R50, R51, 0xff, RZ, 0xc0, !PT ;  /* 0x000000ff33327812 */ /* 0x000fc400078ec0ff */
[----:B------:R-:W-:Y:S01]  /*7250*/  SHF.R.U32.HI R56, RZ, 0x10, R49 ;  /* 0x00000010ff387819 */ /* 0x000fe20000011631 */
[----:B------:R-:W-:Y:S01]  /*7260*/  IMAD.MOV.U32 R49, RZ, RZ, R15 ;  /* 0x000000ffff317224 */ /* 0x000fe200078e000f */
[----:B------:R-:W-:Y:S01]  /*7270*/  SHF.R.U32.HI R55, RZ, 0x10, R51 ;  /* 0x00000010ff377819 */ /* 0x000fe20000011633 */
[----:B------:R-:W-:Y:S01]  /*7280*/  IMAD.SHL.U32 R15, R54, 0x100, RZ ;  /* 0x00000100360f7824 */ /* 0x000fe200078e00ff */
[----:B------:R-:W-:Y:S02]  /*7290*/  PRMT R11, R60, 0x654, R11 ;  /* 0x000006543c0b7816 */ /* 0x000fe4000000000b */
[----:B------:R-:W-:Y:S01]  /*72a0*/  PRMT R50, R57, 0x654, R50 ;  /* 0x0000065439327816 */ /* 0x000fe20000000032 */
[----:B------:R-:W-:Y:S01]  /*72b0*/  IMAD.U32 R55, R55, 0x10000, RZ ;  /* 0x0001000037377824 */ /* 0x000fe200078e00ff */
[----:B------:R-:W-:Y:S02]  /*72c0*/  LOP3.LUT R14, R11, 0xff00, R14, 0xf8, !PT ;  /* 0x0000ff000b0e7812 */ /* 0x000fe400078ef80e */
        /* <DEDUP_REMOVED lines=93> */
.L_x_4118:
[----:B------:R-:W-:Y:S05]  /*78a0*/  BSYNC B2 ;  /* 0x0000000000027941 */ /* 0x000fea0003800000 */
.L_x_4117:
[----:B--2---:R0:W-:Y:S02]  /*78b0*/  ST.E.128 desc[UR50][R52.64], R12 ;  /* 0x0000000c34007985 */ /* 0x0041e4000c101d32 */
.L_x_4116:
[----:B------:R-:W-:Y:S05]  /*78c0*/  BSYNC B1 ;  /* 0x0000000000017941 */ /* 0x000fea0003800000 */
.L_x_4115:
[----:B------:R-:W-:Y:S01]  /*78d0*/  ISETP.NE.AND P3, PT, R31, RZ, PT ;  /* 0x000000ff1f00720c */ /* 0x000fe20003f65270 */
[----:B------:R-:W-:-:S12]  /*78e0*/  BSSY B1, `(.L_x_4119) ;  /* 0x0000079000017945 */ /* 0x000fd80003800000 */
[----:B------:R-:W-:Y:S05]  /*78f0*/  @!P3 BRA `(.L_x_4120) ;  /* 0x0000000400dcb947 */ /* 0x000fea0003800000 */
[----:B0-----:R-:W2:Y:S04]  /*7900*/  LDL R12, [R1+0xc] ;  /* 0x00000c00010c7983 */ /* 0x001ea80000100800 */
[----:B------:R-:W5:Y:S01]  /*7910*/  LDL R11, [R1+0x24] ;  /* 0x00002400010b7983 */ /* 0x000f620000100800 */
[----:B------:R-:W-:Y:S01]  /*7920*/  IADD3 R48, P3, R23, R63, RZ ;  /* 0x0000003f17307210 */ /* 0x000fe20007f7e0ff */
[----:B------:R-:W-:Y:S04]  /*7930*/  BSSY B2, `(.L_x_4121) ;  /* 0x0000072000027945 */ /* 0x000fe80003800000 */
[----:B--2---:R-:W-:-:S02]  /*7940*/  IMAD.X R49, R119, 0x1, R12, P3 ;  /* 0x0000000177317824 */ /* 0x004fc400018e060c */
[----:B------:R0:W2:Y:S01]  /*7950*/  LDS.128 R12, [R89+0x28a00] ;  /* 0x028a0000590c7984 */ /* 0x0000a20000000c00 */
[----:B-----5:R-:W-:-:S13]  /*7960*/  ISETP.GE.AND P3, PT, R11, R116, PT ;  /* 0x000000740b00720c */ /* 0x020fda0003f66270 */
[----:B0-----:R-:W-:Y:S05]  /*7970*/  @P3 BRA `(.L_x_4122) ;  /* 0x0000000400b43947 */ /* 0x001fea0003800000 */
[--C-:B------:R-:W-:Y:S01]  /*7980*/  SHF.R.U32.HI R52, RZ, 0x10, R47.reuse ;  /* 0x00000010ff347819 */ /* 0x100fe2000001162f */
[----:B--2---:R-:W-:Y:S01]  /*7990*/  IMAD.MOV.U32 R44, RZ, RZ, R14 ;  /* 0x000000ffff2c7224 */ /* 0x004fe200078e000e */
[--C-:B------:R-:W-:Y:S02]  /*79a0*/  SHF.R.U32.HI R50, RZ, 0x8, R47.reuse ;  /* 0x00000008ff327819 */ /* 0x100fe4000001162f */
[----:B------:R-:W-:Y:S02]  /*79b0*/  LOP3.LUT R46, R47, 0xff, RZ, 0xc0, !PT ;  /* 0x000000ff2f2e7812 */ /* 0x000fe400078ec0ff */
[----:B------:R-:W-:Y:S02]  /*79c0*/  SHF.R.U32.HI R47, RZ, 0x18, R47 ;  /* 0x00000018ff2f7819 */ /* 0x000fe4000001162f */
[----:B------:R-:W-:Y:S02]  /*79d0*/  LOP3.LUT R11, R45, 0xff, RZ, 0xc0, !PT ;  /* 0x000000ff2d0b7812 */ /* 0x000fe400078ec0ff */
[----:B------:R-:W-:-:S02]  /*79e0*/  SHF.R.U32.HI R54, RZ, 0x18, R45 ;  /* 0x00000018ff367819 */ /* 0x000fc4000001162d */
[----:B------:R-:W-:Y:S02]  /*79f0*/  SHF.R.U32.HI R51, RZ, 0x8, R45 ;  /* 0x00000008ff337819 */ /* 0x000fe4000001162d */
[----:B------:R-:W-:Y:S01]  /*7a00*/  PRMT R47, R47, 0x654, R46 ;  /* 0x000006542f2f7816 */ /* 0x000fe2000000002e */
[----:B------:R-:W-:Y:S01]  /*7a10*/  IMAD.SHL.U32 R46, R50, 0x100, RZ ;  /* 0x00000100322e7824 */ /* 0x000fe200078e00ff */
[----:B------:R-:W-:Y:S02]  /*7a20*/  PRMT R14, R54, 0x654, R11 ;  /* 0x00000654360e7816 */ /* 0x000fe4000000000b */
[----:B------:R-:W-:Y:S01]  /*7a30*/  SHF.R.U32.HI R53, RZ, 0x10, R45 ;  /* 0x00000010ff357819 */ /* 0x000fe2000001162d */
[----:B------:R-:W-:Y:S01]  /*7a40*/  IMAD.MOV.U32 R45, RZ, RZ, R15 ;  /* 0x000000ffff2d7224 */ /* 0x000fe200078e000f */
[----:B------:R-:W-:Y:S02]  /*7a50*/  SHF.L.U32 R11, R51, 0x8, RZ ;  /* 0x00000008330b7819 */ /* 0x000fe400000006ff */
        /* <DEDUP_REMOVED lines=95> */
.L_x_4122:
[----:B------:R-:W-:Y:S05]  /*8050*/  BSYNC B2 ;  /* 0x0000000000027941 */ /* 0x000fea0003800000 */
.L_x_4121:
[----:B--2---:R0:W-:Y:S02]  /*8060*/  ST.E.128 desc[UR50][R48.64], R12 ;  /* 0x0000000c30007985 */ /* 0x0041e4000c101d32 */
.L_x_4120:
[----:B------:R-:W-:Y:S05]  /*8070*/  BSYNC B1 ;  /* 0x0000000000017941 */ /* 0x000fea0003800000 */
.L_x_4119:
        /* <DEDUP_REMOVED lines=19> */
[----:B------:R-:W-:Y:S02]  /*81b0*/  SHF.R.U32.HI R48, RZ, 0x10, R41 ;  /* 0x00000010ff307819 */ /* 0x000fe40000011629 */
[----:B------:R-:W-:Y:S01]  /*81c0*/  MOV R41, R15 ;  /* 0x0000000f00297202 */ /* 0x000fe20000000f00 */
[----:B------:R-:W-:Y:S01]  /*81d0*/  IMAD.SHL.U32 R15, R46, 0x100, RZ ;  /* 0x000001002e0f7824 */ /* 0x000fe200078e00ff */
[----:B------:R-:W-:Y:S02]  /*81e0*/  SHF.R.U32.HI R47, RZ, 0x10, R43 ;  /* 0x00000010ff2f7819 */ /* 0x000fe4000001162b */
[----:B------:R-:W-:Y:S02]  /*81f0*/  PRMT R42, R49, 0x654, R42 ;  /* 0x00000654312a7816 */ /* 0x000fe4000000002a */
[----:B------:R-:W-:Y:S01]  /*8200*/  PRMT R11, R52, 0x654, R11 ;  /* 0x00000654340b7816 */ /* 0x000fe2000000000b */
[----:B------:R-:W-:Y:S01]  /*8210*/  IMAD.U32 R47, R47, 0x10000, RZ ;  /* 0x000100002f2f7824 */ /* 0x000fe200078e00ff */
[----:B------:R-:W-:Y:S01]  /*8220*/  LOP3.LUT R42, R42, 0xff00, R15, 0xf8, !PT ;  /* 0x0000ff002a2a7812 */ /* 0x000fe200078ef80f */
[----:B------:R-:W-:Y:S01]  /*8230*/  IMAD.U32 R15, R48, 0x10000, RZ ;  /* 0x00010000300f7824 */ /* 0x000fe200078e00ff */
[----:B------:R-:W-:-:S02]  /*8240*/  LOP3.LUT R14, R11, 0xff00, R14, 0xf8, !PT ;  /* 0x0000ff000b0e7812 */ /* 0x000fc400078ef80e */
        /* <DEDUP_REMOVED lines=91> */
.L_x_4126:
[----:B------:R-:W-:Y:S05]  /*8800*/  BSYNC B2 ;  /* 0x0000000000027941 */ /* 0x000fea0003800000 */
.L_x_4125:
[----:B--2---:R0:W-:Y:S02]  /*8810*/  ST.E.128 desc[UR50][R44.64], R12 ;  /* 0x0000000c2c007985 */ /* 0x0041e4000c101d32 */
.L_x_4124:
[----:B------:R-:W-:Y:S05]  /*8820*/  BSYNC B1 ;  /* 0x0000000000017941 */ /* 0x000fea0003800000 */
.L_x_4123:
[----:B------:R-:W-:-:S13]  /*8830*/  ISETP.NE.AND P3, PT, R33, RZ, PT ;  /* 0x000000ff2100720c */ /* 0x000fda0003f65270 */
        /* <DEDUP_REMOVED lines=17> */
[----:B------:R-:W-:Y:S01]  /*8950*/  PRMT R14, R44, 0x654, R11 ;  /* 0x000006542c0e7816 */ /* 0x000fe2000000000b */
[----:B------:R-:W-:Y:S01]  /*8960*/  IMAD.SHL.U32 R11, R43, 0x100, RZ ;  /* 0x000001002b0b7824 */ /* 0x000fe200078e00ff */
[----:B------:R-:W-:Y:S01]  /*8970*/  SHF.R.U32.HI R45, RZ, 0x10, R37 ;  /* 0x00000010ff2d7819 */ /* 0x000fe20000011625 */
[----:B------:R-:W-:Y:S01]  /*8980*/  IMAD.MOV.U32 R37, RZ, RZ, R15 ;  /* 0x000000ffff257224 */ /* 0x000fe200078e000f */
[----:B------:R-:W-:Y:S01]  /*8990*/  LOP3.LUT R43, R39, 0xff00, R38, 0xf8, !PT ;  /* 0x0000ff00272b7812 */ /* 0x000fe200078ef826 */
[----:B------:R-:W-:Y:S01]  /*89a0*/  IMAD.U32 R38, R42, 0x10000, RZ ;  /* 0x000100002a267824 */ /* 0x000fe200078e00ff */
[----:B------:R-:W-:Y:S02]  /*89b0*/  LOP3.LUT R15, R14, 0xff00, R11, 0xf8, !PT ;  /* 0x0000ff000e0f7812 */ /* 0x000fe400078ef80b */
[----:B------:R-:W-:Y:S02]  /*89c0*/  SHF.L.U32 R14, R45, 0x10, RZ ;  /* 0x000000102d0e7819 */ /* 0x000fe400000006ff */
        /* <DEDUP_REMOVED lines=91> */
.L_x_4128:
[----:B------:R-:W-:Y:S05]  /*8f80*/  BSYNC B1 ;  /* 0x0000000000017941 */ /* 0x000fea0003800000 */
.L_x_4127:
[----:B--2---:R0:W-:Y:S01]  /*8f90*/  ST.E.128 desc[UR50][R40.64], R12 ;  /* 0x0000000c28007985 */ /* 0x0041e2000c101d32 */
[----:B------:R-:W-:Y:S05]  /*8fa0*/  BRA `(.L_x_4106) ;  /* 0x0000007000187947 */ /* 0x000fea0003800000 */
.L_x_4072:
[----:B------:R-:W0:Y:S01]  /*8fb0*/  S2R R36, SR_TID.X ;  /* 0x0000000000247919 */ /* 0x000e220000002100 */
[----:B------:R-:W-:Y:S01]  /*8fc0*/  BSSY B1, `(.L_x_4129) ;  /* 0x000003a000017945 */ /* 0x000fe20003800000 */
        /* <DEDUP_REMOVED lines=23> */
[----:B0-----:R-:W-:-:S02]  /*9140*/  VIADD R37, R36, 0xffffff80 ;  /* 0xffffff8024257836 */ /* 0x001fc40000000000 */
[----:B------:R-:W-:-:S05]  /*9150*/  VIADD R36, R36, 0xffffff80 ;  /* 0xffffff8024247836 */ /* 0x000fca0000000000 */
[----:B------:R-:W-:-:S04]  /*9160*/  LEA.HI R36, R36, R37, RZ, 0x1 ;  /* 0x0000002524247211 */ /* 0x000fc800078f08ff */
[----:B------:R-:W-:-:S04]  /*9170*/  SHF.R.S32.HI R36, RZ, 0x1, R36 ;  /* 0x00000001ff247819 */ /* 0x000fc80000011424 */
[----:B------:R-:W-:Y:S02]  /*9180*/  ISETP.GE.AND P3, PT, R36, R92, PT ;  /* 0x0000005c2400720c */ /* 0x000fe40003f66270 */
[----:B------:R-:W-:-:S11]  /*9190*/  CS2R R36, SRZ ;  /* 0x0000000000247805 */ /* 0x000fd6000001ff00 */
[----:B------:R-:W-:Y:S05]  /*91a0*/  @P3 BRA `(.L_x_4130) ;  /* 0x00000000006c3947 */ /* 0x000fea0003800000 */
[----:B------:R-:W-:Y:S01]  /*91b0*/  ULDC.64 UR4, c[0x0][0x3e8] ;  /* 0x0000fa0000047ab9 */ /* 0x000fe20000000a00 */
[----:B------:R-:W-:Y:S02]  /*91c0*/  CS2R R46, SRZ ;  /* 0x00000000002e7805 */ /* 0x000fe4000001ff00 */
[----:B------:R-:W-:Y:S02]  /*91d0*/  IADD3 R84, P2, P4, R104, UR4, R14 ;  /* 0x0000000468547c10 */ /* 0x000fe4000fc5e00e */
[----:B------:R-:W-:Y:S02]  /*91e0*/  CS2R R44, SRZ ;  /* 0x00000000002c7805 */ /* 0x000fe4000001ff00 */
[----:B------:R-:W-:Y:S02]  /*91f0*/  CS2R R82, SRZ ;  /* 0x0000000000527805 */ /* 0x000fe4000001ff00 */
[----:B------:R-:W-:Y:S02]  /*9200*/  CS2R R80, SRZ ;  /* 0x0000000000507805 */ /* 0x000fe4000001ff00 */
[----:B------:R-:W-:Y:S01]  /*9210*/  IADD3.X R85, R9, UR5, R94, P2, P4 ;  /* 0x0000000509557c10 */ /* 0x000fe200097e845e */
[----:B------:R-:W-:-:S02]  /*9220*/  ULDC.64 UR4, c[0x0][0x400] ;  /* 0x0001000000047ab9 */ /* 0x000fc40000000a00 */
[----:B------:R-:W-:-:S04]  /*9230*/  IADD3 R86, P2, P4, R98, UR4, R12 ;  /* 0x0000000462567c10 */ /* 0x000fc8000fc5e00c */
[----:B------:R-:W-:Y:S02]  /*9240*/  IADD3.X R87, R20, UR5, R11, P2, P4 ;  /* 0x0000000514577c10 */ /* 0x000fe400097e840b */
[----:B------:R-:W-:Y:S02]  /*9250*/  ISETP.GE.AND P2, PT, R16, R116, PT ;  /* 0x000000741000720c */ /* 0x000fe40003f46270 */
[----:B------:R-:W-:Y:S02]  /*9260*/  CS2R R42, SRZ ;  /* 0x00000000002a7805 */ /* 0x000fe4000001ff00 */
[----:B------:R-:W-:Y:S02]  /*9270*/  CS2R R40, SRZ ;  /* 0x0000000000287805 */ /* 0x000fe4000001ff00 */
[----:B------:R-:W-:Y:S02]  /*9280*/  CS2R R54, SRZ ;  /* 0x0000000000367805 */ /* 0x000fe4000001ff00 */
[----:B------:R-:W-:-:S05]  /*9290*/  CS2R R52, SRZ ;  /* 0x0000000000347805 */ /* 0x000fca000001ff00 */
[----:B------:R0:W5:Y:S04]  /*92a0*/  @!P2 LDG.E.128 R44, desc[UR50][R84.64] ;  /* 0x00000032542ca981 */ /* 0x000168000c1e1d00 */
[----:B------:R0:W5:Y:S01]  /*92b0*/  @!P2 LDG.E.128 R80, desc[UR50][R86.64] ;  /* 0x000000325650a981 */ /* 0x000162000c1e1d00 */
[----:B------:R-:W-:Y:S02]  /*92c0*/  ISETP.GE.AND P2, PT, R225, R116, PT ;  /* 0x00000074e100720c */ /* 0x000fe40003f46270 */
[----:B------:R-:W-:Y:S02]  /*92d0*/  CS2R R38, SRZ ;  /* 0x0000000000267805 */ /* 0x000fe4000001ff00 */
[----:B------:R-:W-:Y:S02]  /*92e0*/  CS2R R36, SRZ ;  /* 0x0000000000247805 */ /* 0x000fe4000001ff00 */
[----:B------:R-:W-:-:S02]  /*92f0*/  CS2R R50, SRZ ;  /* 0x0000000000327805 */ /* 0x000fc4000001ff00 */
[----:B------:R-:W-:-:S05]  /*9300*/  CS2R R48, SRZ ;  /* 0x0000000000307805 */ /* 0x000fca000001ff00 */
[----:B------:R0:W5:Y:S04]  /*9310*/  @!P2 LDG.E.128 R40, desc[UR50][R84.64+0x20] ;  /* 0x000020325428a981 */ /* 0x000168000c1e1d00 */
[----:B------:R0:W5:Y:S01]  /*9320*/  @!P2 LDG.E.128 R52, desc[UR50][R86.64+0x20] ;  /* 0x000020325634a981 */ /* 0x000162000c1e1d00 */
[----:B------:R-:W-:-:S13]  /*9330*/  ISETP.GE.AND P2, PT, R226, R116, PT ;  /* 0x00000074e200720c */ /* 0x000fda0003f46270 */
[----:B------:R0:W5:Y:S04]  /*9340*/  @!P2 LDG.E.128 R36, desc[UR50][R84.64+0x40] ;  /* 0x000040325424a981 */ /* 0x000168000c1e1d00 */
[----:B------:R0:W5:Y:S02]  /*9350*/  @!P2 LDG.E.128 R48, desc[UR50][R86.64+0x40] ;  /* 0x000040325630a981 */ /* 0x000164000c1e1d00 */
.L_x_4130:
[----:B------:R-:W-:Y:S05]  /*9360*/  BSYNC B1 ;  /* 0x0000000000017941 */ /* 0x000fea0003800000 */
.L_x_4129:
[----:B0-----:R-:W0:Y:S01]  /*9370*/  S2R R84, SR_TID.X ;  /* 0x0000000000547919 */ /* 0x001e220000002100 */
[----:B------:R-:W-:Y:S01]  /*9380*/  BSSY B1, `(.L_x_4131) ;  /* 0x0000029000017945 */ /* 0x000fe20003800000 */
[----:B-----5:R-:W-:Y:S02]  /*9390*/  IMAD.MOV.U32 R155, RZ, RZ, R38 ;  /* 0x000000ffff9b7224 */ /* 0x020fe400078e0026 */
[----:B------:R-:W-:Y:S02]  /*93a0*/  IMAD.MOV.U32 R153, RZ, RZ, R36 ;  /* 0x000000ffff997224 */ /* 0x000fe400078e0024 */
[C---:B0-----:R-:W-:Y:S01]  /*93b0*/  VIADD R85, R84.reuse, 0xffffff80 ;  /* 0xffffff8054557836 */ /* 0x041fe20000000000 */
[----:B------:R-:W-:-:S04]  /*93c0*/  IADD3 R84, R84, -0x80, RZ ;  /* 0xffffff8054547810 */ /* 0x000fc80007ffe0ff */
        /* <DEDUP_REMOVED lines=10> */
[----:B------:R-:W-:Y:S02]  /*9470*/  CS2R R78, SRZ ;  /* 0x00000000004e7805 */ /* 0x000fe4000001ff00 */
[----:B------:R-:W-:-:S02]  /*9480*/  IADD3 R14, P2, P5, R98, R12, R6 ;  /* 0x0000000c620e7210 */ /* 0x000fc40007d5e006 */
[----:B------:R-:W-:Y:S02]  /*9490*/  CS2R R76, SRZ ;  /* 0x00000000004c7805 */ /* 0x000fe4000001ff00 */
        /* <DEDUP_REMOVED lines=23> */
.L_x_4132:
[----:B------:R-:W-:Y:S05]  /*9610*/  BSYNC B1 ;  /* 0x0000000000017941 */ /* 0x000fea0003800000 */
.L_x_4131:
        /* <DEDUP_REMOVED lines=9> */
[----:B------:R-:W-:Y:S01]  /*96b0*/  IMAD.MOV.U32 R157, RZ, RZ, R48 ;  /* 0x000000ffff9d7224 */ /* 0x000fe200078e0030 */
[----:B------:R-:W-:Y:S01]  /*96c0*/  MOV R151, R78 ;  /* 0x0000004e00977202 */ /* 0x000fe20000000f00 */
        /* <DEDUP_REMOVED lines=12> */
[----:B------:R-:W-:Y:S01]  /*9790*/  IMAD.MOV.U32 R152, RZ, RZ, R76 ;  /* 0x000000ffff987224 */ /* 0x000fe200078e004c */
[----:B------:R-:W-:Y:S06]  /*97a0*/  @!P2 BRA `(.L_x_4133) ;  /* 0x000000000004a947 */ /* 0x000fec0003800000 */
[----:B------:R-:W-:Y:S01]  /*97b0*/  BPT.TRAP 0x1 ;  /* 0x000000040000795c */ /* 0x000fe20000300000 */
.L_x_4133:
[----:B------:R-:W2:Y:S01]  /*97c0*/  LDL R11, [R1+0x14] ;  /* 0x00001400010b7983 */ /* 0x000ea20000100800 */
[----:B------:R-:W-:Y:S01]  /*97d0*/  IMAD R93, R19, 0x8, R18 ;  /* 0x00000008135d7824 */ /* 0x000fe200078e0212 */
[----:B------:R-:W1:Y:S01]  /*97e0*/  LDC R136, c[0x0][0x2f4] ;  /* 0x0000bd00ff887b82 */ /* 0x000e620000000800 */
[----:B------:R-:W-:Y:S01]  /*97f0*/  BSSY B1, `(.L_x_4134) ;  /* 0x0000004000017945 */ /* 0x000fe20003800000 */
[----:B--2---:R-:W-:-:S04]  /*9800*/  SHF.L.U32 R94, R11, 0x1f, RZ ;  /* 0x0000001f0b5e7819 */ /* 0x004fc800000006ff */
[----:B------:R-:W2:Y:S02]  /*9810*/  SYNCS.PHASECHK.TRANS64.TRYWAIT P5, [R93+URZ+0x33490], R94 ;  /* 0x0334905e5d0075a7 */ /* 0x000ea400080a017f */
[----:B-12---:R-:W-:Y:S05]  /*9820*/  @!P5 BRA `(.L_x_4135) ;  /* 0x000002280018d947 */ /* 0x006fea0003800000 */
.L_x_4414:
[----:B------:R-:W-:Y:S05]  /*9830*/  BSYNC B1 ;  /* 0x0000000000017941 */ /* 0x000fea0003800000 */
.L_x_4134:
[----:B------:R-:W-:Y:S01]  /*9840*/  UMOV UR4, 0xffffffff ;  /* 0xffffffff00047882 */ /* 0x000fe20000000000 */
[----:B------:R-:W-:Y:S02]  /*9850*/  IMAD.IADD R143, R136, 0x1, -R117 ;  /* 0x00000001888f7824 */ /* 0x000fe400078e0a75 */
[----:B------:R-:W-:Y:S05]  /*9860*/  BRA.DIV UR4, `(.L_x_4136) ;  /* 0x0000022a041c7947 */ /* 0x000fea000b800000 */
[----:B------:R2:W3:Y:S04]  /*9870*/  SHFL.IDX PT, R154, R119, RZ, 0x1e1f ;  /* 0x001e1fff779a7589 */ /* 0x0004e800000e0000 */
[----:B------:R2:W4:Y:S02]  /*9880*/  SHFL.IDX PT, R156, R120, RZ, 0x1e1f ;  /* 0x001e1fff789c7589 */ /* 0x00052400000e0000 */
.L_x_4418:
[----:B------:R-:W-:Y:S04]  /*9890*/  BSSY B1, `(.L_x_4137) ;  /* 0x00002f9000017945 */ /* 0x000fe80003800000 */
[----:B------:R-:W-:Y:S05]  /*98a0*/  @P3 BRA `(.L_x_4138) ;  /* 0x0000002c00dc3947 */ /* 0x000fea0003800000 */
[----:B------:R-:W-:Y:S01]  /*98b0*/  ISETP.NE.AND P3, PT, R28, RZ, PT ;  /* 0x000000ff1c00720c */ /* 0x000fe20003f65270 */
[----:B------:R-:W-:-:S12]  /*98c0*/  BSSY B2, `(.L_x_4139) ;  /* 0x00000fa000027945 */ /* 0x000fd80003800000 */
[----:B------:R-:W-:Y:S05]  /*98d0*/  @!P3 BRA `(.L_x_4140) ;  /* 0x0000000c00e0b947 */ /* 0x000fea0003800000 */
[----:B------:R-:W5:Y:S04]  /*98e0*/  LDL R84, [R1+0x30] ;  /* 0x0000300001547983 */ /* 0x000f680000100800 */
[----:B0-----:R-:W2:Y:S04]  /*98f0*/  LDL R15, [R1+0x38] ;  /* 0x00003800010f7983 */ /* 0x001ea80000100800 */
[----:B------:R-:W2:Y:S01]  /*9900*/  LDL R14, [R1+0x34] ;  /* 0x00003400010e7983 */ /* 0x000ea20000100800 */
[----:B------:R-:W-:Y:S01]  /*9910*/  SEL R11, R117, R143, !P0 ;  /* 0x0000008f750b7207 */ /* 0x000fe20004000000 */
[----:B------:R-:W-:Y:S01]  /*9920*/  BSSY B3, `(.L_x_4141) ;  /* 0x00000ee000037945 */ /* 0x000fe20003800000 */
[----:B----4-:R-:W-:-:S02]  /*9930*/  IADD3 R126, P3, R21, R156, RZ ;  /* 0x0000009c157e7210 */ /* 0x010fc40007f7e0ff */
[----:B------:R-:W-:-:S03]  /*9940*/  SHF.R.S32.HI R12, RZ, 0x1f, R11 ;  /* 0x0000001fff0c7819 */ /* 0x000fc6000001140b */
[----:B---3--:R-:W-:Y:S01]  /*9950*/  IMAD.X R127, R154, 0x1, R109, P3 ;  /* 0x000000019a7f7824 */ /* 0x008fe200018e066d */
[----:B------:R-:W-:Y:S02]  /*9960*/  LEA.HI R12, R12, R11, RZ, 0x5 ;  /* 0x0000000b0c0c7211 */ /* 0x000fe400078f28ff */
[----:B------:R-:W-:Y:S02]  /*9970*/  ISETP.GE.AND P3, PT, R16, R116, PT ;  /* 0x000000741000720c */ /* 0x000fe40003f66270 */
[----:B------:R-:W-:-:S04]  /*9980*/  LEA.HI.SX32 R12, R12, R113, 0x1b ;  /* 0x000000710c0c7211 */ /* 0x000fc800078fdaff */
[----:B------:R-:W-:-:S04]  /*9990*/  SHF.R.S32.HI R11, RZ, 0x1f, R12 ;  /* 0x0000001fff0b7819 */ /* 0x000fc8000001140c */
[----:B------:R-:W-:Y:S01]  /*99a0*/  LEA.HI R13, R11, R12, RZ, 0x2 ;  /* 0x0000000c0b0d7211 */ /* 0x000fe200078f10ff */
[----:B------:R-:W-:-:S03]  /*99b0*/  IMAD.SHL.U32 R11, R12, 0x10, RZ ;  /* 0x000000100c0b7824 */ /* 0x000fc600078e00ff */
[----:B------:R-:W-:Y:S02]  /*99c0*/  SHF.R.S32.HI R13, RZ, 0x2, R13 ;  /* 0x00000002ff0d7819 */ /* 0x000fe4000001140d */
[----:B-----5:R-:W-:-:S03]  /*99d0*/  LOP3.LUT R12, R84, 0x30, R11, 0xf8, !PT ;  /* 0x00000030540c7812 */ /* 0x020fc600078ef80b */
[----:B--2---:R-:W-:Y:S01]  /*99e0*/  IMAD R13, R13, 0x2800, R15 ;  /* 0x000028000d0d7824 */ /* 0x004fe200078e020f */
[----:B------:R-:W-:-:S04]  /*99f0*/  LOP3.LUT R12, R12, R14, RZ, 0x3c, !PT ;  /* 0x0000000e0c0c7212 */ /* 0x000fc800078e3cff */
[----:B------:R-:W-:Y:S01]  /*9a00*/  IADD3 R12, R13, R12, RZ ;  /* 0x0000000c0d0c7210 */ /* 0x000fe20007ffe0ff */
[----:B------:R-:W-:-:S04]  /*9a10*/  IMAD R13, R19, 0x7800, R133 ;  /* 0x00007800130d7824 */ /* 0x000fc800078e0285 */
[----:B------:R-:W-:Y:S02]  /*9a20*/  IMAD R15, R19, 0x7800, R12 ;  /* 0x00007800130f7824 */ /* 0x000fe400078e020c */
[C---:B------:R-:W-:Y:S02]  /*9a30*/  IMAD.IADD R13, R18.reuse, 0x1, R13 ;  /* 0x00000001120d7824 */ /* 0x040fe400078e020d */
[----:B------:R-:W-:-:S04]  /*9a40*/  IMAD.IADD R84, R18, 0x1, R15 ;  /* 0x0000000112547824 */ /* 0x000fc800078e020f */
[----:B------:R-:W0:Y:S04]  /*9a50*/  LDS.128 R12, [R13+0x24200] ;  /* 0x024200000d0c7984 */ /* 0x000e280000000c00 */
[----:B------:R-:W2:Y:S01]  /*9a60*/  LDS.128 R84, [R84+0x24200] ;  /* 0x0242000054547984 */ /* 0x000ea20000000c00 */
[----:B------:R-:W-:Y:S05]  /*9a70*/  @P3 BRA `(.L_x_4142) ;  /* 0x0000000c00603947 */ /* 0x000fea0003800000 */
[--C-:B------:R-:W-:Y:S01]  /*9a80*/  SHF.R.U32.HI R177, RZ, 0x8, R45.reuse ;  /* 0x00000008ffb17819 */ /* 0x100fe2000001162d */
[----:B0-----:R-:W-:Y:S01]  /*9a90*/  IMAD.MOV.U32 R46, RZ, RZ, R14 ;  /* 0x000000ffff2e7224 */ /* 0x001fe200078e000e */
[--C-:B------:R-:W-:Y:S02]  /*9aa0*/  SHF.R.U32.HI R44, RZ, 0x10, R45.reuse ;  /* 0x00000010ff2c7819 */ /* 0x100fe4000001162d */
[----:B------:R-:W-:Y:S02]  /*9ab0*/  LOP3.LUT R169, R45, 0xff, RZ, 0xc0, !PT ;  /* 0x000000ff2da97812 */ /* 0x000fe400078ec0ff */
[----:B------:R-:W-:Y:S01]  /*9ac0*/  SHF.R.U32.HI R176, RZ, 0x18, R45 ;  /* 0x00000018ffb07819 */ /* 0x000fe2000001162d */
[----:B------:R-:W-:Y:S01]  /*9ad0*/  IMAD.U32 R44, R44, 0x10000, RZ ;  /* 0x000100002c2c7824 */ /* 0x000fe200078e00ff */
[--C-:B------:R-:W-:Y:S02]  /*9ae0*/  SHF.R.U32.HI R45, RZ, 0x10, R81.reuse ;  /* 0x00000010ff2d7819 */ /* 0x100fe40000011651 */
[----:B------:R-:W-:-:S02]  /*9af0*/  SHF.R.U32.HI R167, RZ, 0x8, R81 ;  /* 0x00000008ffa77819 */ /* 0x000fc40000011651 */
[----:B------:R-:W-:Y:S01]  /*9b00*/  LOP3.LUT R171, R81, 0xff, RZ, 0xc0, !PT ;  /* 0x000000ff51ab7812 */ /* 0x000fe200078ec0ff */
[----:B------:R-:W-:Y:S01]  /*9b10*/  IMAD.U32 R45, R45, 0x10000, RZ ;  /* 0x000100002d2d7824 */ /* 0x000fe200078e00ff */
[----:B------:R-:W-:Y:S01]  /*9b20*/  SHF.R.U32.HI R174, RZ, 0x18, R81 ;  /* 0x00000018ffae7819 */ /* 0x000fe20000011651 */
[----:B------:R-:W-:Y:S01]  /*9b30*/  IMAD.MOV.U32 R81, RZ, RZ, R12 ;  /* 0x000000ffff517224 */ /* 0x000fe200078e000c */
[----:B------:R-:W-:Y:S01]  /*9b40*/  PRMT R169, R176, 0x654, R169 ;  /* 0x00000654b0a97816 */ /* 0x000fe200000000a9 */
[----:B------:R-:W-:Y:S01]  /*9b50*/  IMAD.SHL.U32 R12, R177, 0x100, RZ ;  /* 0x00000100b10c7824 */ /* 0x000fe200078e00ff */
[--C-:B------:R-:W-:Y:S02]  /*9b60*/  SHF.R.U32.HI R82, RZ, 0x8, R47.reuse ;  /* 0x00000008ff527819 */ /* 0x100fe4000001162f */
[----:B------:R-:W-:Y:S02]  /*9b70*/  LOP3.LUT R170, R47, 0xff, RZ, 0xc0, !PT ;  /* 0x000000ff2faa7812 */ /* 0x000fe400078ec0ff */
[----:B------:R-:W-:-:S02]  /*9b80*/  SHF.R.U32.HI R175, RZ, 0x18, R47 ;  /* 0x00000018ffaf7819 */ /* 0x000fc4000001162f */
[----:B------:R-:W-:Y:S01]  /*9b90*/  LOP3.LUT R169, R169, 0xff00, R12, 0xf8, !PT ;  /* 0x0000ff00a9a97812 */ /* 0x000fe200078ef80c */
[----:B------:R-:W-:Y:S01]  /*9ba0*/  IMAD.SHL.U32 R12, R167, 0x100, RZ ;  /* 0x00000100a70c7824 */ /* 0x000fe200078e00ff */
[----:B------:R-:W-:Y:S02]  /*9bb0*/  SHF.R.U32.HI R80, RZ, 0x10, R47 ;  /* 0x00000010ff507819 */ /* 0x000fe4000001162f */
[--C-:B------:R-:W-:Y:S02]  /*9bc0*/  SHF.R.U32.HI R168, RZ, 0x8, R83.reuse ;  /* 0x00000008ffa87819 */ /* 0x100fe40000011653 */
[----:B------:R-:W-:Y:S02]  /*9bd0*/  LOP3.LUT R172, R83, 0xff, RZ, 0xc0, !PT ;  /* 0x000000ff53ac7812 */ /* 0x000fe400078ec0ff */
[--C-:B------:R-:W-:Y:S01]  /*9be0*/  SHF.R.U32.HI R173, RZ, 0x18, R83.reuse ;  /* 0x00000018ffad7819 */ /* 0x100fe20000011653 */
[----:B------:R-:W-:Y:S01]  /*9bf0*/  IMAD.SHL.U32 R168, R168, 0x100, RZ ;  /* 0x00000100a8a87824 */ /* 0x000fe200078e00ff */
[----:B------:R-:W-:-:S02]  /*9c00*/  SHF.R.U32.HI R47, RZ, 0x10, R83 ;  /* 0x00000010ff2f7819 */ /* 0x000fc40000011653 */
[----:B------:R-:W-:Y:S02]  /*9c10*/  PRMT R171, R174, 0x654, R171 ;  /* 0x00000654aeab7816 */ /* 0x000fe400000000ab */
[----:B------:R-:W-:Y:S02]  /*9c20*/  PRMT R83, R175, 0x654, R170 ;  /* 0x00000654af537816 */ /* 0x000fe400000000aa */
[----:B------:R-:W-:Y:S02]  /*9c30*/  SHF.L.U32 R82, R82, 0x8, RZ ;  /* 0x0000000852527819 */ /* 0x000fe400000006ff */
[----:B------:R-:W-:Y:S02]  /*9c40*/  PRMT R173, R173, 0x654, R172 ;  /* 0x00000654adad7816 */ /* 0x000fe400000000ac */
[----:B------:R-:W-:Y:S01]  /*9c50*/  LOP3.LUT R172, R171, 0xff00, R12, 0xf8, !PT ;  /* 0x0000ff00abac7812 */ /* 0x000fe200078ef80c */
[----:B------:R-:W-:Y:S01]  /*9c60*/  IMAD.U32 R12, R80, 0x10000, RZ ;  /* 0x00010000500c7824 */ /* 0x000fe200078e00ff */
[----:B------:R-:W-:-:S02]  /*9c70*/  LOP3.LUT R167, R83, 0xff00, R82, 0xf8, !PT ;  /* 0x0000ff0053a77812 */ /* 0x000fc400078ef852 */
[----:B------:R-:W-:Y:S02]  /*9c80*/  F2FP.F16.E4M3.UNPACK_B R170, R165.H1 ;  /* 0x000000a5ffaa723e */ /* 0x000fe400030006ff */
[----:B--2---:R-:W-:Y:S02]  /*9c90*/  F2FP.F16.E4M3.UNPACK_B R83, R84.H1 ;  /* 0x00000054ff53723e */ /* 0x004fe400030006ff */
[----:B------:R-:W-:Y:S01]  /*9ca0*/  F2FP.F16.E4M3.UNPACK_B R82, R81.H1 ;  /* 0x00000051ff52723e */ /* 0x000fe200030006ff */
[----:B------:R-:W-:Y:S01]  /*9cb0*/  HADD2.F32 R14, -RZ, R170.H0_H0 ;  /* 0x200000aaff0e7230 */ /* 0x000fe20000004100 */
[----:B------:R-:W-:Y:S02]  /*9cc0*/  LOP3.LUT R174, R173, 0xff00, R168, 0xf8, !PT ;  /* 0x0000ff00adae7812 */ /* 0x000fe400078ef8a8 */
[----:B------:R-:W-:Y:S01]  /*9cd0*/  LOP3.LUT R12, R167, 0xff0000, R12, 0xf8, !PT ;  /* 0x00ff0000a70c7812 */ /* 0x000fe200078ef80c */
[----:B------:R-:W-:Y:S01]  /*9ce0*/  HADD2.F32 R167, -RZ, R83.H0_H0 ;  /* 0x20000053ffa77230 */ /* 0x000fe20000004100 */
[----:B------:R-:W-:Y:S01]  /*9cf0*/  F2FP.F16.E4M3.UNPACK_B R168, R166.H1 ;  /* 0x000000a6ffa8723e */ /* 0x000fe200030006ff */
[--C-:B------:R-:W-:Y:S01]  /*9d00*/  HADD2.F32 R80, -RZ, R82.reuse.H0_H0 ;  /* 0x20000052ff507230 */ /* 0x100fe20000004100 */
[----:B------:R-:W-:Y:S01]  /*9d10*/  LOP3.LUT R44, R169, 0xff0000, R44, 0xf8, !PT ;  /* 0x00ff0000a92c7812 */ /* 0x000fe200078ef82c */
[----:B------:R-:W-:Y:S01]  /*9d20*/  HADD2.F32 R82, -RZ, R82.H1_H1 ;  /* 0x30000052ff527230 */ /* 0x000fe20000004100 */
[----:B------:R-:W-:Y:S01]  /*9d30*/  SHF.L.U32 R47, R47, 0x10, RZ ;  /* 0x000000102f2f7819 */ /* 0x000fe200000006ff */
[----:B------:R-:W-:-:S02]  /*9d40*/  HADD2.F32 R169, -RZ, R168.H0_H0 ;  /* 0x200000a8ffa97230 */ /* 0x000fc40000004100 */
[CC--:B------:R-:W-:Y:S01]  /*9d50*/  FMUL.FTZ R171, R167.reuse, R14.reuse ;  /* 0x0000000ea7ab7220 */ /* 0x0c0fe20000410000 */
[----:B------:R-:W-:Y:S01]  /*9d60*/  FMUL.FTZ R176, R80, R14 ;  /* 0x0000000e50b07220 */ /* 0x000fe20000410000 */
[----:B------:R-:W-:Y:S01]  /*9d70*/  LOP3.LUT R14, R174, 0xff0000, R47, 0xf8, !PT ;  /* 0x00ff0000ae0e7812 */ /* 0x000fe200078ef82f */
[----:B------:R-:W-:Y:S01]  /*9d80*/  HADD2.F32 R168, -RZ, R168.H1_H1 ;  /* 0x300000a8ffa87230 */ /* 0x000fe20000004100 */
[----:B------:R-:W-:Y:S01]  /*9d90*/  LOP3.LUT R45, R172, 0xff0000, R45, 0xf8, !PT ;  /* 0x00ff0000ac2d7812 */ /* 0x000fe200078ef82d */
[-C--:B------:R-:W-:Y:S01]  /*9da0*/  FFMA.FTZ R47, R80, R169.reuse, -R171 ;  /* 0x000000a9502f7223 */ /* 0x080fe200000108ab */
[----:B------:R-:W-:Y:S01]  /*9db0*/  FFMA.FTZ R80, R167, R169, R176 ;  /* 0x000000a9a7507223 */ /* 0x000fe200000100b0 */
[----:B------:R-:W-:Y:S01]  /*9dc0*/  HADD2.F32 R172, -RZ, R170.H1_H1 ;  /* 0x300000aaffac7230 */ /* 0x000fe20000004100 */
[----:B------:R-:W-:Y:S01]  /*9dd0*/  F2FP.F16.E4M3.UNPACK_B R170, R165 ;  /* 0x000000a5ffaa723e */ /* 0x000fe200020006ff */
[----:B------:R-:W-:Y:S01]  /*9de0*/  HADD2.F32 R167, -RZ, R83.H1_H1 ;  /* 0x30000053ffa77230 */ /* 0x000fe20000004100 */
[----:B------:R-:W-:-:S02]  /*9df0*/  F2FP.F16.E4M3.UNPACK_B R84, R84 ;  /* 0x00000054ff54723e */ /* 0x000fc400020006ff */
[----:B------:R-:W-:Y:S01]  /*9e00*/  F2FP.F16.E4M3.UNPACK_B R165, R81 ;  /* 0x00000051ffa5723e */ /* 0x000fe200020006ff */
[----:B------:R-:W-:Y:S01]  /*9e10*/  HADD2.F32 R171, -RZ, R170.H0_H0 ;  /* 0x200000aaffab7230 */ /* 0x000fe20000004100 */
[----:B------:R-:W-:Y:S01]  /*9e20*/  F2FP.F16.E4M3.UNPACK_B R169, R166 ;  /* 0x000000a6ffa9723e */ /* 0x000fe200020006ff */
[CC--:B------:R-:W-:Y:S01]  /*9e30*/  FMUL.FTZ R81, R167.reuse, R172.reuse ;  /* 0x000000aca7517220 */ /* 0x0c0fe20000410000 */
[C---:B------:R-:W-:Y:S01]  /*9e40*/  FMUL.FTZ R172, R82.reuse, R172 ;  /* 0x000000ac52ac7220 */ /* 0x040fe20000410000 */
[----:B------:R-:W-:Y:S02]  /*9e50*/  HADD2.F32 R166, -RZ, R84.H0_H0 ;  /* 0x20000054ffa67230 */ /* 0x000fe40000004100 */
[----:B------:R-:W-:Y:S02]  /*9e60*/  HADD2.F32 R83, -RZ, R165.H0_H0 ;  /* 0x200000a5ff537230 */ /* 0x000fe40000004100 */
[-C--:B------:R-:W-:Y:S01]  /*9e70*/  FFMA.FTZ R82, R82, R168.reuse, -R81 ;  /* 0x000000a852527223 */ /* 0x080fe20000010851 */
[----:B------:R-:W-:Y:S01]  /*9e80*/  FFMA.FTZ R81, R167, R168, R172 ;  /* 0x000000a8a7517223 */ /* 0x000fe200000100ac */
[----:B------:R-:W-:-:S02]  /*9e90*/  HADD2.F32 R167, -RZ, R169.H0_H0 ;  /* 0x200000a9ffa77230 */ /* 0x000fc40000004100 */
[-C--:B------:R-:W-:Y:S01]  /*9ea0*/  FMUL.FTZ R172, R166, R171.reuse ;  /* 0x000000aba6ac7220 */ /* 0x080fe20000410000 */
[C---:B------:R-:W-:Y:S01]  /*9eb0*/  FMUL.FTZ R173, R83.reuse, R171 ;  /* 0x000000ab53ad7220 */ /* 0x040fe20000410000 */
[----:B------:R-:W-:Y:S01]  /*9ec0*/  HADD2.F32 R171, -RZ, R170.H1_H1 ;  /* 0x300000aaffab7230 */ /* 0x000fe20000004100 */
[----:B------:R-:W-:Y:S01]  /*9ed0*/  F2FP.SATFINITE.E4M3.F32.PACK_AB_MERGE_C R47, R82, R47, RZ ;  /* 0x0000002f522f723e */ /* 0x000fe200048070ff */
[----:B------:R-:W-:Y:S02]  /*9ee0*/  HADD2.F32 R168, -RZ, R84.H1_H1 ;  /* 0x30000054ffa87230 */ /* 0x000fe40000004100 */
[-C--:B------:R-:W-:Y:S01]  /*9ef0*/  FFMA.FTZ R84, R166, R167.reuse, R173 ;  /* 0x000000a7a6547223 */ /* 0x080fe200000100ad */
[----:B------:R-:W-:Y:S02]  /*9f00*/  HADD2.F32 R165, -RZ, R165.H1_H1 ;  /* 0x300000a5ffa57230 */ /* 0x000fe40000004100 */
[----:B------:R-:W-:Y:S01]  /*9f10*/  FFMA.FTZ R83, R83, R167, -R172 ;  /* 0x000000a753537223 */ /* 0x000fe200000108ac */
[----:B------:R-:W-:-:S02]  /*9f20*/  HADD2.F32 R170, -RZ, R169.H1_H1 ;  /* 0x300000a9ffaa7230 */ /* 0x000fc40000004100 */
[C---:B------:R-:W-:Y:S01]  /*9f30*/  FMUL.FTZ R166, R168.reuse, R171 ;  /* 0x000000aba8a67220 */ /* 0x040fe20000410000 */
        /* <DEDUP_REMOVED lines=24> */
[----:B------:R-:W-:Y:S01]  /*a0c0*/  FFMA.FTZ R163, R169, R172, R176 ;  /* 0x000000aca9a37223 */ /* 0x000fe200000100b0 */
[----:B------:R-:W-:Y:S01]  /*a0d0*/  F2FP.F16.E4M3.UNPACK_B R169, R86 ;  /* 0x00000056ffa9723e */ /* 0x000fe200020006ff */
[----:B------:R-:W-:Y:S01]  /*a0e0*/  FFMA.FTZ R170, R170, R172, -R177 ;  /* 0x000000acaaaa7223 */ /* 0x000fe200000108b1 */
[--C-:B------:R-:W-:Y:S01]  /*a0f0*/  HADD2.F32 R86, -RZ, R46.reuse.H0_H0 ;  /* 0x2000002eff567230 */ /* 0x100fe20000004100 */
[----:B------:R-:W-:Y:S01]  /*a100*/  F2FP.SATFINITE.E4M3.F32.PACK_AB_MERGE_C R47, R166, R83, R47 ;  /* 0x00000053a62f723e */ /* 0x000fe2000480702f */
[--C-:B------:R-:W-:Y:S01]  /*a110*/  HADD2.F32 R175, -RZ, R171.reuse.H0_H0 ;  /* 0x200000abffaf7230 */ /* 0x100fe20000004100 */
[----:B------:R-:W-:Y:S01]  /*a120*/  F2FP.F16.E4M3.UNPACK_B R82, R85 ;  /* 0x00000055ff52723e */ /* 0x000fe200020006ff */
[----:B------:R-:W-:Y:S01]  /*a130*/  HADD2.F32 R172, -RZ, R171.H1_H1 ;  /* 0x300000abffac7230 */ /* 0x000fe20000004100 */
[----:B------:R-:W-:Y:S01]  /*a140*/  F2FP.F16.E4M3.UNPACK_B R171, R164 ;  /* 0x000000a4ffab723e */ /* 0x000fe200020006ff */
[--C-:B------:R-:W-:Y:S01]  /*a150*/  HADD2.F32 R164, -RZ, R169.reuse.H0_H0 ;  /* 0x200000a9ffa47230 */ /* 0x100fe20000004100 */
[----:B------:R-:W-:Y:S01]  /*a160*/  F2FP.F16.E4M3.UNPACK_B R166, R45 ;  /* 0x0000002dffa6723e */ /* 0x000fe200020006ff */
[----:B------:R-:W-:Y:S01]  /*a170*/  HADD2.F32 R169, -RZ, R169.H1_H1 ;  /* 0x300000a9ffa97230 */ /* 0x000fe20000004100 */
[----:B------:R-:W-:Y:S01]  /*a180*/  F2FP.F16.E4M3.UNPACK_B R81, R13 ;  /* 0x0000000dff51723e */ /* 0x000fe200020006ff */
[----:B------:R-:W-:-:S02]  /*a190*/  HADD2.F32 R46, -RZ, R46.H1_H1 ;  /* 0x3000002eff2e7230 */ /* 0x000fc40000004100 */
[-C--:B------:R-:W-:Y:S01]  /*a1a0*/  FMUL.FTZ R177, R164, R175.reuse ;  /* 0x000000afa4b17220 */ /* 0x080fe20000410000 */
[--C-:B------:R-:W-:Y:S02]  /*a1b0*/  HADD2.F32 R173, -RZ, R171.reuse.H0_H0 ;  /* 0x200000abffad7230 */ /* 0x100fe40000004100 */
[----:B------:R-:W-:Y:S01]  /*a1c0*/  FMUL.FTZ R175, R86, R175 ;  /* 0x000000af56af7220 */ /* 0x000fe20000410000 */
[----:B------:R-:W-:Y:S02]  /*a1d0*/  HADD2.F32 R171, -RZ, R171.H1_H1 ;  /* 0x300000abffab7230 */ /* 0x000fe40000004100 */
[CC--:B------:R-:W-:Y:S01]  /*a1e0*/  FMUL.FTZ R179, R169.reuse, R172.reuse ;  /* 0x000000aca9b37220 */ /* 0x0c0fe20000410000 */
[----:B------:R-:W-:Y:S01]  /*a1f0*/  FMUL.FTZ R172, R46, R172 ;  /* 0x000000ac2eac7220 */ /* 0x000fe20000410000 */
[-C--:B------:R-:W-:Y:S01]  /*a200*/  FFMA.FTZ R177, R86, R173.reuse, -R177 ;  /* 0x000000ad56b17223 */ /* 0x080fe200000108b1 */
[----:B------:R-:W-:Y:S01]  /*a210*/  FFMA.FTZ R86, R164, R173, R175 ;  /* 0x000000ada4567223 */ /* 0x000fe200000100af */
[----:B------:R-:W-:Y:S01]  /*a220*/  F2FP.SATFINITE.E4M3.F32.PACK_AB_MERGE_C R170, R170, R167, RZ ;  /* 0x000000a7aaaa723e */ /* 0x000fe200048070ff */
[----:B------:R-:W-:Y:S01]  /*a230*/  FFMA.FTZ R169, R169, R171, R172 ;  /* 0x000000aba9a97223 */ /* 0x000fe200000100ac */
[----:B------:R-:W-:Y:S01]  /*a240*/  F2FP.SATFINITE.E4M3.F32.PACK_AB_MERGE_C R84, R165, R84, R80 ;  /* 0x00000054a554723e */ /* 0x000fe20004807050 */
[----:B------:R-:W-:Y:S01]  /*a250*/  HADD2.F32 R83, -RZ, R82.H0_H0 ;  /* 0x20000052ff537230 */ /* 0x000fe20000004100 */
[----:B------:R-:W-:Y:S01]  /*a260*/  F2FP.F16.E4M3.UNPACK_B R164, R44 ;  /* 0x0000002cffa4723e */ /* 0x000fe200020006ff */
[----:B------:R-:W-:Y:S01]  /*a270*/  HADD2.F32 R167, -RZ, R166.H0_H0 ;  /* 0x200000a6ffa77230 */ /* 0x000fe20000004100 */
[----:B------:R-:W-:Y:S01]  /*a280*/  F2FP.SATFINITE.E4M3.F32.PACK_AB_MERGE_C R163, R163, R168, RZ ;  /* 0x000000a8a3a3723e */ /* 0x000fe200048070ff */
[----:B------:R-:W-:Y:S01]  /*a290*/  HADD2.F32 R80, -RZ, R81.H0_H0 ;  /* 0x20000051ff507230 */ /* 0x000fe20000004100 */
[----:B------:R-:W-:Y:S01]  /*a2a0*/  F2FP.F16.E4M3.UNPACK_B R85, R85.H1 ;  /* 0x00000055ff55723e */ /* 0x000fe200030006ff */
[----:B------:R-:W-:Y:S01]  /*a2b0*/  HADD2.F32 R165, -RZ, R164.H0_H0 ;  /* 0x200000a4ffa57230 */ /* 0x000fe20000004100 */
[----:B------:R-:W-:Y:S01]  /*a2c0*/  F2FP.SATFINITE.E4M3.F32.PACK_AB_MERGE_C R86, R169, R86, R163 ;  /* 0x00000056a956723e */ /* 0x000fe200048070a3 */
        /* <DEDUP_REMOVED lines=8> */
[CC--:B------:R-:W-:Y:S01]  /*a350*/  FMUL.FTZ R165, R163.reuse, R166.reuse ;  /* 0x000000a6a3a57220 */ /* 0x0c0fe20000410000 */
[----:B------:R-:W-:Y:S01]  /*a360*/  F2FP.F16.E4M3.UNPACK_B R83, R13.H1 ;  /* 0x0000000dff53723e */ /* 0x000fe200030006ff */
[----:B------:R-:W-:Y:S01]  /*a370*/  FMUL.FTZ R166, R82, R166 ;  /* 0x000000a652a67220 */ /* 0x000fe20000410000 */
[----:B------:R-:W-:Y:S01]  /*a380*/  FFMA.FTZ R46, R46, R171, -R179 ;  /* 0x000000ab2e2e7223 */ /* 0x000fe200000108b3 */
[-C--:B------:R-:W-:Y:S01]  /*a390*/  FFMA.FTZ R13, R82, R164.reuse, -R165 ;  /* 0x000000a4520d7223 */ /* 0x080fe200000108a5 */
[----:B------:R-:W-:Y:S01]  /*a3a0*/  F2FP.F16.E4M3.UNPACK_B R165, R45.H1 ;  /* 0x0000002dffa5723e */ /* 0x000fe200030006ff */
[----:B------:R-:W-:Y:S01]  /*a3b0*/  FFMA.FTZ R82, R163, R164, R166 ;  /* 0x000000a4a3527223 */ /* 0x000fe200000100a6 */
[----:B------:R-:W-:Y:S01]  /*a3c0*/  F2FP.F16.E4M3.UNPACK_B R44, R44.H1 ;  /* 0x0000002cff2c723e */ /* 0x000fe200030006ff */
[----:B------:R-:W-:Y:S01]  /*a3d0*/  HADD2.F32 R163, -RZ, R85.H0_H0 ;  /* 0x20000055ffa37230 */ /* 0x000fe20000004100 */
[----:B------:R-:W-:Y:S01]  /*a3e0*/  F2FP.SATFINITE.E4M3.F32.PACK_AB_MERGE_C R46, R46, R177, R170 ;  /* 0x000000b12e2e723e */ /* 0x000fe200048070aa */
[----:B------:R-:W-:Y:S01]  /*a3f0*/  HADD2.F32 R168, -RZ, R165.H0_H0 ;  /* 0x200000a5ffa87230 */ /* 0x000fe20000004100 */
[----:B------:R-:W-:Y:S01]  /*a400*/  F2FP.F16.E4M3.UNPACK_B R173, R14.H1 ;  /* 0x0000000effad723e */ /* 0x000fe200030006ff */
[----:B------:R-:W-:Y:S01]  /*a410*/  HADD2.F32 R45, -RZ, R83.H0_H0 ;  /* 0x20000053ff2d7230 */ /* 0x000fe20000004100 */
[----:B------:R-:W-:Y:S01]  /*a420*/  F2FP.F16.E4M3.UNPACK_B R169, R12 ;  /* 0x0000000cffa9723e */ /* 0x000fe200020006ff */
[----:B------:R-:W-:-:S02]  /*a430*/  HADD2.F32 R164, -RZ, R85.H1_H1 ;  /* 0x30000055ffa47230 */ /* 0x000fc40000004100 */
[-C--:B------:R-:W-:Y:S01]  /*a440*/  FMUL.FTZ R170, R163, R168.reuse ;  /* 0x000000a8a3aa7220 */ /* 0x080fe20000410000 */
[----:B------:R-:W-:Y:S02]  /*a450*/  HADD2.F32 R165, -RZ, R165.H1_H1 ;  /* 0x300000a5ffa57230 */ /* 0x000fe40000004100 */
[C---:B------:R-:W-:Y:S01]  /*a460*/  FMUL.FTZ R168, R45.reuse, R168 ;  /* 0x000000a82da87220 */ /* 0x040fe20000410000 */
[--C-:B------:R-:W-:Y:S01]  /*a470*/  HADD2.F32 R166, -RZ, R44.reuse.H0_H0 ;  /* 0x2000002cffa67230 */ /* 0x100fe20000004100 */
[----:B------:R-:W-:Y:S01]  /*a480*/  F2FP.F16.E4M3.UNPACK_B R85, R15 ;  /* 0x0000000fff55723e */ /* 0x000fe200020006ff */
[----:B------:R-:W-:Y:S02]  /*a490*/  HADD2.F32 R83, -RZ, R83.H1_H1 ;  /* 0x30000053ff537230 */ /* 0x000fe40000004100 */
[CC--:B------:R-:W-:Y:S01]  /*a4a0*/  FMUL.FTZ R172, R164.reuse, R165.reuse ;  /* 0x000000a5a4ac7220 */ /* 0x0c0fe20000410000 */
        /* <DEDUP_REMOVED lines=8> */
[----:B------:R-:W-:Y:S01]  /*a530*/  F2FP.F16.E4M3.UNPACK_B R15, R15.H1 ;  /* 0x0000000fff0f723e */ /* 0x000fe200030006ff */
[----:B------:R-:W-:Y:S01]  /*a540*/  HADD2.F32 R167, -RZ, R165.H0_H0 ;  /* 0x200000a5ffa77230 */ /* 0x000fe20000004100 */
[----:B------:R-:W-:Y:S01]  /*a550*/  F2FP.F16.E4M3.UNPACK_B R166, R87.H1 ;  /* 0x00000057ffa6723e */ /* 0x000fe200030006ff */
[----:B------:R-:W-:Y:S01]  /*a560*/  HADD2.F32 R87, -RZ, R85.H0_H0 ;  /* 0x20000055ff577230 */ /* 0x000fe20000004100 */
[----:B------:R-:W-:Y:S01]  /*a570*/  F2FP.F16.E4M3.UNPACK_B R170, R12.H1 ;  /* 0x0000000cffaa723e */ /* 0x000fe200030006ff */
[----:B------:R-:W-:Y:S01]  /*a580*/  HADD2.F32 R12, -RZ, R172.H0_H0 ;  /* 0x200000acff0c7230 */ /* 0x000fe20000004100 */
[----:B------:R-:W-:Y:S01]  /*a590*/  F2FP.SATFINITE.E4M3.F32.PACK_AB_MERGE_C R44, R83, R44, RZ ;  /* 0x0000002c532c723e */ /* 0x000fe200048070ff */
[----:B------:R-:W-:Y:S01]  /*a5a0*/  HADD2.F32 R163, -RZ, R15.H0_H0 ;  /* 0x2000000fffa37230 */ /* 0x000fe20000004100 */
[----:B------:R-:W-:Y:S01]  /*a5b0*/  F2FP.SATFINITE.E4M3.F32.PACK_AB_MERGE_C R45, R164, R45, RZ ;  /* 0x0000002da42d723e */ /* 0x000fe200048070ff */
[----:B------:R-:W-:-:S02]  /*a5c0*/  HADD2.F32 R168, -RZ, R166.H0_H0 ;  /* 0x200000a6ffa87230 */ /* 0x000fc40000004100 */
[-C--:B------:R-:W-:Y:S01]  /*a5d0*/  FMUL.FTZ R176, R167, R12.reuse ;  /* 0x0000000ca7b07220 */ /* 0x080fe20000410000 */
[----:B------:R-:W-:Y:S02]  /*a5e0*/  HADD2.F32 R174, -RZ, R173.H0_H0 ;  /* 0x200000adffae7230 */ /* 0x000fe40000004100 */
[----:B------:R-:W-:Y:S01]  /*a5f0*/  FMUL.FTZ R178, R87, R12 ;  /* 0x0000000c57b27220 */ /* 0x000fe20000410000 */
[----:B------:R-:W-:Y:S01]  /*a600*/  HADD2.F32 R14, -RZ, R169.H0_H0 ;  /* 0x200000a9ff0e7230 */ /* 0x000fe20000004100 */
[----:B------:R-:W-:Y:S01]  /*a610*/  F2FP.SATFINITE.E4M3.F32.PACK_AB_MERGE_C R13, R13, R80, R44 ;  /* 0x000000500d0d723e */ /* 0x000fe2000480702c */
[----:B------:R-:W-:Y:S02]  /*a620*/  HADD2.F32 R166, -RZ, R166.H1_H1 ;  /* 0x300000a6ffa67230 */ /* 0x000fe40000004100 */
[----:B------:R-:W-:Y:S01]  /*a630*/  FMUL.FTZ R175, R163, R174 ;  /* 0x000000aea3af7220 */ /* 0x000fe20000410000 */
[----:B------:R-:W-:Y:S02]  /*a640*/  HADD2.F32 R173, -RZ, R173.H1_H1 ;  /* 0x300000adffad7230 */ /* 0x000fe40000004100 */
[----:B------:R-:W-:Y:S01]  /*a650*/  FFMA.FTZ R12, R87, R14, -R176 ;  /* 0x0000000e570c7223 */ /* 0x000fe200000108b0 */
[----:B------:R-:W-:-:S02]  /*a660*/  HADD2.F32 R15, -RZ, R15.H1_H1 ;  /* 0x3000000fff0f7230 */ /* 0x000fc40000004100 */
[----:B------:R-:W-:Y:S01]  /*a670*/  FMUL.FTZ R180, R168, R174 ;  /* 0x000000aea8b47220 */ /* 0x000fe20000410000 */
        /* <DEDUP_REMOVED lines=9> */
[-C--:B------:R-:W-:Y:S01]  /*a710*/  FMUL.FTZ R174, R165, R172.reuse ;  /* 0x000000aca5ae7220 */ /* 0x080fe20000410000 */
[----:B------:R-:W-:Y:S02]  /*a720*/  HADD2.F32 R168, -RZ, R169.H1_H1 ;  /* 0x300000a9ffa87230 */ /* 0x000fe40000004100 */
[----:B------:R-:W-:Y:S01]  /*a730*/  FMUL.FTZ R172, R85, R172 ;  /* 0x000000ac55ac7220 */ /* 0x000fe20000410000 */
[----:B------:R-:W-:Y:S01]  /*a740*/  FFMA.FTZ R14, R167, R14, R178 ;  /* 0x0000000ea70e7223 */ /* 0x000fe200000100b2 */
[-C--:B------:R-:W-:Y:S01]  /*a750*/  FFMA.FTZ R15, R15, R170.reuse, -R176 ;  /* 0x000000aa0f0f7223 */ /* 0x080fe200000108b0 */
[----:B------:R-:W-:Y:S01]  /*a760*/  FFMA.FTZ R166, R166, R170, R173 ;  /* 0x000000aaa6a67223 */ /* 0x000fe200000100ad */
[-C--:B------:R-:W-:Y:S01]  /*a770*/  FFMA.FTZ R85, R85, R168.reuse, -R174 ;  /* 0x000000a855557223 */ /* 0x080fe200000108ae */
[----:B------:R-:W-:-:S02]  /*a780*/  FFMA.FTZ R165, R165, R168, R172 ;  /* 0x000000a8a5a57223 */ /* 0x000fc400000100ac */
[----:B------:R-:W-:Y:S02]  /*a790*/  F2FP.SATFINITE.E4M3.F32.PACK_AB_MERGE_C R15, R15, R180, RZ ;  /* 0x000000b40f0f723e */ /* 0x000fe400048070ff */
[----:B------:R-:W-:Y:S02]  /*a7a0*/  F2FP.SATFINITE.E4M3.F32.PACK_AB_MERGE_C R166, R166, R175, RZ ;  /* 0x000000afa6a6723e */ /* 0x000fe400048070ff */
[----:B------:R-:W-:Y:S01]  /*a7b0*/  F2FP.SATFINITE.E4M3.F32.PACK_AB_MERGE_C R15, R85, R12, R15 ;  /* 0x0000000c550f723e */ /* 0x000fe2000480700f */
[----:B------:R-:W-:Y:S01]  /*a7c0*/  IMAD.MOV.U32 R12, RZ, RZ, R47 ;  /* 0x000000ffff0c7224 */ /* 0x000fe200078e002f */
[----:B------:R-:W-:Y:S01]  /*a7d0*/  F2FP.SATFINITE.E4M3.F32.PACK_AB_MERGE_C R87, R165, R14, R166 ;  /* 0x0000000ea557723e */ /* 0x000fe200048070a6 */
[----:B------:R-:W-:Y:S01]  /*a7e0*/  IMAD.MOV.U32 R14, RZ, RZ, R46 ;  /* 0x000000ffff0e7224 */ /* 0x000fe200078e002e */
[----:B------:R-:W-:-:S07]  /*a7f0*/  F2FP.SATFINITE.E4M3.F32.PACK_AB_MERGE_C R85, R82, R81, R45 ;  /* 0x000000515255723e */ /* 0x000fce000480702d */
.L_x_4142:
[----:B------:R-:W-:Y:S05]  /*a800*/  BSYNC B3 ;  /* 0x0000000000037941 */ /* 0x000fea0003800000 */
.L_x_4141:
[----:B------:R-:W-:Y:S01]  /*a810*/  ISETP.GE.AND P3, PT, R11, R136, PT ;  /* 0x000000880b00720c */ /* 0x000fe20003f66270 */
[----:B0-----:R0:W-:-:S12]  /*a820*/  ST.E.128 desc[UR50][R126.64], R12 ;  /* 0x0000000c7e007985 */ /* 0x0011d8000c101d32 */
[----:B------:R-:W-:-:S04]  /*a830*/  @!P3 IADD3 R44, P5, R156, R11, RZ ;  /* 0x0000000b9c2cb210 */ /* 0x000fc80007fbe0ff */
[----:B------:R-:W-:-:S05]  /*a840*/  @!P3 LEA.HI.X.SX32 R45, R11, R154, 0x1, P5 ;  /* 0x0000009a0b2db211 */ /* 0x000fca00028f0eff */
[----:B--2---:R0:W-:Y:S04]  /*a850*/  @!P3 ST.E.128 desc[UR50][R44.64], R84 ;  /* 0x000000542c00b985 */ /* 0x0041e8000c101d32 */
.L_x_4140:
[----:B------:R-:W-:Y:S05]  /*a860*/  BSYNC B2 ;  /* 0x0000000000027941 */ /* 0x000fea0003800000 */
.L_x_4139:
[----:B------:R-:W-:Y:S01]  /*a870*/  ISETP.NE.AND P3, PT, R29, RZ, PT ;  /* 0x000000ff1d00720c */ /* 0x000fe20003f65270 */
[----:B------:R-:W-:-:S12]  /*a880*/  BSSY B2, `(.L_x_4143) ;  /* 0x00000fc000027945 */ /* 0x000fd80003800000 */
[----:B------:R-:W-:Y:S05]  /*a890*/  @!P3 BRA `(.L_x_4144) ;  /* 0x0000000c00e8b947 */ /* 0x000fea0003800000 */
[----:B0-----:R-:W5:Y:S04]  /*a8a0*/  LDL R44, [R1+0x30] ;  /* 0x00003000012c7983 */ /* 0x001f680000100800 */
[----:B------:R-:W2:Y:S04]  /*a8b0*/  LDL R14, [R1+0x34] ;  /* 0x00003400010e7983 */ /* 0x000ea80000100800 */
[----:B------:R-:W2:Y:S01]  /*a8c0*/  LDL R15, [R1+0x38] ;  /* 0x00003800010f7983 */ /* 0x000ea20000100800 */
[----:B------:R-:W-:-:S04]  /*a8d0*/  SEL R11, R117, R143, !P1 ;  /* 0x0000008f750b7207 */ /* 0x000fc80004800000 */
[----:B------:R-:W-:-:S04]  /*a8e0*/  SHF.R.S32.HI R12, RZ, 0x1f, R11 ;  /* 0x0000001fff0c7819 */ /* 0x000fc8000001140b */
[----:B------:R-:W-:-:S04]  /*a8f0*/  LEA.HI R11, R12, R11, RZ, 0x5 ;  /* 0x0000000b0c0b7211 */ /* 0x000fc800078f28ff */
[----:B------:R-:W-:-:S04]  /*a900*/  LEA.HI.SX32 R11, R11, R112, 0x1b ;  /* 0x000000700b0b7211 */ /* 0x000fc800078fdaff */
[----:B------:R-:W-:-:S04]  /*a910*/  SHF.R.S32.HI R12, RZ, 0x1f, R11 ;  /* 0x0000001fff0c7819 */ /* 0x000fc8000001140b */
[----:B------:R-:W-:Y:S01]  /*a920*/  LEA.HI R12, R12, R11, RZ, 0x2 ;  /* 0x0000000b0c0c7211 */ /* 0x000fe200078f10ff */
[----:B------:R-:W-:-:S03]  /*a930*/  IMAD.SHL.U32 R11, R11, 0x10, RZ ;  /* 0x000000100b0b7824 */ /* 0x000fc600078e00ff */
[----:B------:R-:W-:Y:S02]  /*a940*/  SHF.R.S32.HI R13, RZ, 0x2, R12 ;  /* 0x00000002ff0d7819 */ /* 0x000fe4000001140c */
[----:B----4-:R-:W-:-:S05]  /*a950*/  IADD3 R80, P3, R26, R156, RZ ;  /* 0x0000009c1a507210 */ /* 0x010fca0007f7e0ff */
[----:B---3--:R-:W-:Y:S01]  /*a960*/  IMAD.X R81, R154, 0x1, R108, P3 ;  /* 0x000000019a517824 */ /* 0x008fe200018e066c */
[----:B------:R-:W-:Y:S01]  /*a970*/  ISETP.GE.AND P3, PT, R225, R116, PT ;  /* 0x00000074e100720c */ /* 0x000fe20003f66270 */
[----:B------:R-:W-:Y:S01]  /*a980*/  BSSY B3, `(.L_x_4145) ;  /* 0x00000e6000037945 */ /* 0x000fe20003800000 */
[----:B-----5:R-:W-:-:S04]  /*a990*/  LOP3.LUT R12, R44, 0x30, R11, 0xf8, !PT ;  /* 0x000000302c0c7812 */ /* 0x020fc800078ef80b */
[----:B--2---:R-:W-:Y:S01]  /*a9a0*/  LOP3.LUT R12, R12, R14, RZ, 0x3c, !PT ;  /* 0x0000000e0c0c7212 */ /* 0x004fe200078e3cff */
[----:B------:R-:W-:-:S04]  /*a9b0*/  IMAD R13, R13, 0x2800, R15 ;  /* 0x000028000d0d7824 */ /* 0x000fc800078e020f */
[----:B------:R-:W-:Y:S02]  /*a9c0*/  IMAD.IADD R12, R13, 0x1, R12 ;  /* 0x000000010d0c7824 */ /* 0x000fe400078e020c */
[C---:B------:R-:W-:Y:S02]  /*a9d0*/  IMAD R13, R19.reuse, 0x7800, R132 ;  /* 0x00007800130d7824 */ /* 0x040fe400078e0284 */
[----:B------:R-:W-:-:S03]  /*a9e0*/  IMAD R15, R19, 0x7800, R12 ;  /* 0x00007800130f7824 */ /* 0x000fc600078e020c */
[C---:B------:R-:W-:Y:S01]  /*a9f0*/  IADD3 R13, R18.reuse, R13, RZ ;  /* 0x0000000d120d7210 */ /* 0x040fe20007ffe0ff */
[----:B------:R-:W-:-:S05]  /*aa00*/  IMAD.IADD R44, R18, 0x1, R15 ;  /* 0x00000001122c7824 */ /* 0x000fca00078e020f */
[----:B------:R-:W0:Y:S04]  /*aa10*/  LDS.128 R12, [R13+0x24200] ;  /* 0x024200000d0c7984 */ /* 0x000e280000000c00 */
[----:B------:R-:W2:Y:S01]  /*aa20*/  LDS.128 R44, [R44+0x24200] ;  /* 0x024200002c2c7984 */ /* 0x000ea20000000c00 */
[----:B------:R-:W-:Y:S05]  /*aa30*/  @P3 BRA `(.L_x_4146) ;  /* 0x0000000c00683947 */ /* 0x000fea0003800000 */
[----:B------:R-:W-:Y:S01]  /*aa40*/  SHF.R.U32.HI R167, RZ, 0x18, R41 ;  /* 0x00000018ffa77819 */ /* 0x000fe20000011629 */
[----:B0-----:R-:W-:Y:S01]  /*aa50*/  IMAD.MOV.U32 R40, RZ, RZ, R13 ;  /* 0x000000ffff287224 */ /* 0x001fe200078e000d */
[----:B------:R-:W-:Y:S01]  /*aa60*/  LOP3.LUT R54, R41, 0xff, RZ, 0xc0, !PT ;  /* 0x000000ff29367812 */ /* 0x000fe200078ec0ff */
[----:B------:R-:W-:Y:S01]  /*aa70*/  IMAD.MOV.U32 R42, RZ, RZ, R14 ;  /* 0x000000ffff2a7224 */ /* 0x000fe200078e000e */
[--C-:B------:R-:W-:Y:S01]  /*aa80*/  SHF.R.U32.HI R166, RZ, 0x8, R41.reuse ;  /* 0x00000008ffa67819 */ /* 0x100fe20000011629 */
[----:B------:R-:W-:Y:S01]  /*aa90*/  IMAD.MOV.U32 R52, RZ, RZ, R12 ;  /* 0x000000ffff347224 */ /* 0x000fe200078e000c */
[----:B------:R-:W-:Y:S02]  /*aaa0*/  SHF.R.U32.HI R164, RZ, 0x10, R41 ;  /* 0x00000010ffa47819 */ /* 0x000fe40000011629 */
[----:B------:R-:W-:Y:S02]  /*aab0*/  SHF.R.U32.HI R163, RZ, 0x8, R43 ;  /* 0x00000008ffa37819 */ /* 0x000fe4000001162b */
[----:B------:R-:W-:Y:S01]  /*aac0*/  SHF.R.U32.HI R85, RZ, 0x8, R55 ;  /* 0x00000008ff557819 */ /* 0x000fe20000011637 */
[----:B------:R-:W-:Y:S01]  /*aad0*/  IMAD.U32 R14, R164, 0x10000, RZ ;  /* 0x00010000a40e7824 */ /* 0x000fe200078e00ff */
[----:B------:R-:W-:-:S02]  /*aae0*/  PRMT R54, R167, 0x654, R54 ;  /* 0x00000654a7367816 */ /* 0x000fc40000000036 */
[----:B------:R-:W-:Y:S01]  /*aaf0*/  SHF.L.U32 R13, R166, 0x8, RZ ;  /* 0x00000008a60d7819 */ /* 0x000fe200000006ff */
[----:B------:R-:W-:Y:S01]  /*ab00*/  IMAD.SHL.U32 R85, R85, 0x100, RZ ;  /* 0x0000010055557824 */ /* 0x000fe200078e00ff */
[----:B------:R-:W-:Y:S02]  /*ab10*/  SHF.R.U32.HI R165, RZ, 0x18, R43 ;  /* 0x00000018ffa57819 */ /* 0x000fe4000001162b */
[----:B------:R-:W-:Y:S02]  /*ab20*/  LOP3.LUT R82, R43, 0xff, RZ, 0xc0, !PT ;  /* 0x000000ff2b527812 */ /* 0x000fe400078ec0ff */
[----:B------:R-:W-:Y:S02]  /*ab30*/  SHF.R.U32.HI R87, RZ, 0x18, R55 ;  /* 0x00000018ff577819 */ /* 0x000fe40000011637 */
[----:B------:R-:W-:Y:S02]  /*ab40*/  LOP3.LUT R84, R55, 0xff, RZ, 0xc0, !PT ;  /* 0x000000ff37547812 */ /* 0x000fe400078ec0ff */
[----:B------:R-:W-:-:S02]  /*ab50*/  SHF.R.U32.HI R127, RZ, 0x10, R43 ;  /* 0x00000010ff7f7819 */ /* 0x000fc4000001162b */
[----:B------:R-:W-:Y:S02]  /*ab60*/  SHF.R.U32.HI R86, RZ, 0x8, R53 ;  /* 0x00000008ff567819 */ /* 0x000fe40000011635 */
[----:B------:R-:W-:Y:S01]  /*ab70*/  SHF.R.U32.HI R43, RZ, 0x10, R55 ;  /* 0x00000010ff2b7819 */ /* 0x000fe20000011637 */
[----:B------:R-:W-:Y:S01]  /*ab80*/  IMAD.SHL.U32 R55, R163, 0x100, RZ ;  /* 0x00000100a3377824 */ /* 0x000fe200078e00ff */
[--C-:B------:R-:W-:Y:S02]  /*ab90*/  SHF.R.U32.HI R126, RZ, 0x18, R53.reuse ;  /* 0x00000018ff7e7819 */ /* 0x100fe40000011635 */
[----:B------:R-:W-:Y:S02]  /*aba0*/  LOP3.LUT R83, R53, 0xff, RZ, 0xc0, !PT ;  /* 0x000000ff35537812 */ /* 0x000fe400078ec0ff */
[----:B------:R-:W-:Y:S01]  /*abb0*/  SHF.R.U32.HI R41, RZ, 0x10, R53 ;  /* 0x00000010ff297819 */ /* 0x000fe20000011635 */
[----:B--2---:R-:W-:Y:S01]  /*abc0*/  IMAD.MOV.U32 R53, RZ, RZ, R44 ;  /* 0x000000ffff357224 */ /* 0x004fe200078e002c */
[----:B------:R-:W-:Y:S01]  /*abd0*/  LOP3.LUT R13, R54, 0xff00, R13, 0xf8, !PT ;  /* 0x0000ff00360d7812 */ /* 0x000fe200078ef80d */
[----:B------:R-:W-:Y:S01]  /*abe0*/  IMAD.SHL.U32 R44, R86, 0x100, RZ ;  /* 0x00000100562c7824 */ /* 0x000fe200078e00ff */
[----:B------:R-:W-:-:S02]  /*abf0*/  PRMT R82, R165, 0x654, R82 ;  /* 0x00000654a5527816 */ /* 0x000fc40000000052 */
[----:B------:R-:W-:Y:S02]  /*ac00*/  PRMT R84, R87, 0x654, R84 ;  /* 0x0000065457547816 */ /* 0x000fe40000000054 */
[----:B------:R-:W-:Y:S01]  /*ac10*/  LOP3.LUT R14, R13, 0xff0000, R14, 0xf8, !PT ;  /* 0x00ff00000d0e7812 */ /* 0x000fe200078ef80e */
[----:B------:R-:W-:Y:S01]  /*ac20*/  IMAD.U32 R13, R127, 0x10000, RZ ;  /* 0x000100007f0d7824 */ /* 0x000fe200078e00ff */
[----:B------:R-:W-:Y:S01]  /*ac30*/  PRMT R83, R126, 0x654, R83 ;  /* 0x000006547e537816 */ /* 0x000fe20000000053 */
[----:B------:R-:W-:Y:S01]  /*ac40*/  IMAD.U32 R126, R43, 0x10000, RZ ;  /* 0x000100002b7e7824 */ /* 0x000fe200078e00ff */
[----:B------:R-:W-:Y:S02]  /*ac50*/  LOP3.LUT R12, R82, 0xff00, R55, 0xf8, !PT ;  /* 0x0000ff00520c7812 */ /* 0x000fe400078ef837 */
[----:B------:R-:W-:Y:S02]  /*ac60*/  LOP3.LUT R87, R84, 0xff00, R85, 0xf8, !PT ;  /* 0x0000ff0054577812 */ /* 0x000fe400078ef855 */
[----:B------:R-:W-:-:S02]  /*ac70*/  F2FP.F16.E4M3.UNPACK_B R85, R162.H1 ;  /* 0x000000a2ff55723e */ /* 0x000fc400030006ff */
[----:B------:R-:W-:Y:S02]  /*ac80*/  F2FP.F16.E4M3.UNPACK_B R82, R53.H1 ;  /* 0x00000035ff52723e */ /* 0x000fe400030006ff */
[----:B------:R-:W-:Y:S02]  /*ac90*/  F2FP.F16.E4M3.UNPACK_B R54, R52.H1 ;  /* 0x00000034ff36723e */ /* 0x000fe400030006ff */
[----:B------:R-:W-:Y:S01]  /*aca0*/  LOP3.LUT R86, R83, 0xff00, R44, 0xf8, !PT ;  /* 0x0000ff0053567812 */ /* 0x000fe200078ef82c */
[----:B------:R-:W-:Y:S01]  /*acb0*/  HADD2.F32 R55, -RZ, R82.H0_H0 ;  /* 0x20000052ff377230 */ /* 0x000fe20000004100 */
[----:B------:R-:W-:Y:S01]  /*acc0*/  LOP3.LUT R12, R12, 0xff0000, R13, 0xf8, !PT ;  /* 0x00ff00000c0c7812 */ /* 0x000fe200078ef80d */
[----:B------:R-:W-:Y:S01]  /*acd0*/  HADD2.F32 R13, -RZ, R85.H0_H0 ;  /* 0x20000055ff0d7230 */ /* 0x000fe20000004100 */
[----:B------:R-:W-:Y:S01]  /*ace0*/  F2FP.F16.E4M3.UNPACK_B R83, R160.H1 ;  /* 0x000000a0ff53723e */ /* 0x000fe200030006ff */
[----:B------:R-:W-:Y:S01]  /*acf0*/  HADD2.F32 R44, -RZ, R54.H0_H0 ;  /* 0x20000036ff2c7230 */ /* 0x000fe20000004100 */
[----:B------:R-:W-:-:S02]  /*ad00*/  SHF.L.U32 R41, R41, 0x10, RZ ;  /* 0x0000001029297819 */ /* 0x000fc400000006ff */
        /* <DEDUP_REMOVED lines=11> */
[----:B------:R-:W-:Y:S01]  /*adc0*/  LOP3.LUT R13, R87, 0xff0000, R126, 0xf8, !PT ;  /* 0x00ff0000570d7812 */ /* 0x000fe200078ef87e */
        /* <DEDUP_REMOVED lines=9> */
[----:B------:R-:W-:Y:S02]  /*ae60*/  HADD2.F32 R55, -RZ, R160.H0_H0 ;  /* 0x200000a0ff377230 */ /* 0x000fe40000004100 */
[-C--:B------:R-:W-:Y:S01]  /*ae70*/  FMUL.FTZ R127, R84, R87.reuse ;  /* 0x00000057547f7220 */ /* 0x080fe20000410000 */
[----:B------:R-:W-:Y:S01]  /*ae80*/  FFMA.FTZ R53, R85, R86, R126 ;  /* 0x0000005655357223 */ /* 0x000fe2000001007e */
[C---:B------:R-:W-:Y:S01]  /*ae90*/  FMUL.FTZ R87, R54.reuse, R87 ;  /* 0x0000005736577220 */ /* 0x040fe20000410000 */
[----:B------:R-:W-:Y:S02]  /*aea0*/  HADD2.F32 R162, -RZ, R162.H1_H1 ;  /* 0x300000a2ffa27230 */ /* 0x000fe40000004100 */
[----:B------:R-:W-:Y:S01]  /*aeb0*/  FFMA.FTZ R54, R54, R55, -R127 ;  /* 0x0000003736367223 */ /* 0x000fe2000001087f */
[----:B------:R-:W-:Y:S01]  /*aec0*/  HADD2.F32 R85, -RZ, R83.H1_H1 ;  /* 0x30000053ff557230 */ /* 0x000fe20000004100 */
[----:B------:R-:W-:Y:S01]  /*aed0*/  F2FP.F16.E4M3.UNPACK_B R127, R161.H1 ;  /* 0x000000a1ff7f723e */ /* 0x000fe200030006ff */
[----:B------:R-:W-:Y:S01]  /*aee0*/  HADD2.F32 R82, -RZ, R82.H1_H1 ;  /* 0x30000052ff527230 */ /* 0x000fe20000004100 */
[----:B------:R-:W-:Y:S01]  /*aef0*/  F2FP.F16.E4M3.UNPACK_B R86, R46.H1 ;  /* 0x0000002eff56723e */ /* 0x000fe200030006ff */
[----:B------:R-:W-:-:S02]  /*af00*/  HADD2.F32 R160, -RZ, R160.H1_H1 ;  /* 0x300000a0ffa07230 */ /* 0x000fc40000004100 */
[----:B------:R-:W-:Y:S01]  /*af10*/  FFMA.FTZ R55, R84, R55, R87 ;  /* 0x0000003754377223 */ /* 0x000fe20000010057 */
[CC--:B------:R-:W-:Y:S01]  /*af20*/  FMUL.FTZ R83, R85.reuse, R162.reuse ;  /* 0x000000a255537220 */ /* 0x0c0fe20000410000 */
[C---:B------:R-:W-:Y:S01]  /*af30*/  FMUL.FTZ R164, R82.reuse, R162 ;  /* 0x000000a252a47220 */ /* 0x040fe20000410000 */
[----:B------:R-:W-:Y:S01]  /*af40*/  F2FP.F16.E4M3.UNPACK_B R126, R159.H1 ;  /* 0x0000009fff7e723e */ /* 0x000fe200030006ff */
[----:B------:R-:W-:Y:S01]  /*af50*/  HADD2.F32 R162, -RZ, R127.H0_H0 ;  /* 0x2000007fffa27230 */ /* 0x000fe20000004100 */
[----:B------:R-:W-:Y:S01]  /*af60*/  F2FP.F16.E4M3.UNPACK_B R84, R42.H1 ;  /* 0x0000002aff54723e */ /* 0x000fe200030006ff */
[----:B------:R-:W-:Y:S02]  /*af70*/  HADD2.F32 R87, -RZ, R86.H0_H0 ;  /* 0x20000056ff577230 */ /* 0x000fe40000004100 */
[-C--:B------:R-:W-:Y:S01]  /*af80*/  FFMA.FTZ R83, R82, R160.reuse, -R83 ;  /* 0x000000a052537223 */ /* 0x080fe20000010853 */
[----:B------:R-:W-:Y:S01]  /*af90*/  FFMA.FTZ R82, R85, R160, R164 ;  /* 0x000000a055527223 */ /* 0x000fe200000100a4 */
[----:B------:R-:W-:Y:S01]  /*afa0*/  HADD2.F32 R160, -RZ, R126.H0_H0 ;  /* 0x2000007effa07230 */ /* 0x000fe20000004100 */
[----:B------:R-:W-:Y:S01]  /*afb0*/  F2FP.F16.E4M3.UNPACK_B R161, R161 ;  /* 0x000000a1ffa1723e */ /* 0x000fe200020006ff */
[----:B------:R-:W-:-:S02]  /*afc0*/  HADD2.F32 R85, -RZ, R84.H0_H0 ;  /* 0x20000054ff557230 */ /* 0x000fc40000004100 */
[----:B------:R-:W-:Y:S01]  /*afd0*/  FMUL.FTZ R164, R87, R162 ;  /* 0x000000a257a47220 */ /* 0x000fe20000410000 */
[----:B------:R-:W-:Y:S01]  /*afe0*/  HADD2.F32 R127, -RZ, R127.H1_H1 ;  /* 0x3000007fff7f7230 */ /* 0x000fe20000004100 */
[----:B------:R-:W-:Y:S01]  /*aff0*/  F2FP.F16.E4M3.UNPACK_B R42, R42 ;  /* 0x0000002aff2a723e */ /* 0x000fe200020006ff */
[----:B------:R-:W-:Y:S02]  /*b000*/  HADD2.F32 R86, -RZ, R86.H1_H1 ;  /* 0x30000056ff567230 */ /* 0x000fe40000004100 */
[C---:B------:R-:W-:Y:S01]  /*b010*/  FMUL.FTZ R162, R85.reuse, R162 ;  /* 0x000000a255a27220 */ /* 0x040fe20000410000 */
[-C--:B------:R-:W-:Y:S01]  /*b020*/  FFMA.FTZ R164, R85, R160.reuse, -R164 ;  /* 0x000000a055a47223 */ /* 0x080fe200000108a4 */
[----:B------:R-:W-:Y:S01]  /*b030*/  HADD2.F32 R84, -RZ, R84.H1_H1 ;  /* 0x30000054ff547230 */ /* 0x000fe20000004100 */
[----:B------:R-:W-:Y:S01]  /*b040*/  F2FP.F16.E4M3.UNPACK_B R159, R159 ;  /* 0x0000009fff9f723e */ /* 0x000fe200020006ff */
[----:B------:R-:W-:Y:S02]  /*b050*/  HADD2.F32 R85, -RZ, R126.H1_H1 ;  /* 0x3000007eff557230 */ /* 0x000fe40000004100 */
[-C--:B------:R-:W-:Y:S01]  /*b060*/  FMUL.FTZ R163, R86, R127.reuse ;  /* 0x0000007f56a37220 */ /* 0x080fe20000410000 */
[----:B------:R-:W-:Y:S01]  /*b070*/  FFMA.FTZ R162, R87, R160, R162 ;  /* 0x000000a057a27223 */ /* 0x000fe200000100a2 */
[----:B------:R-:W-:Y:S01]  /*b080*/  FMUL.FTZ R127, R84, R127 ;  /* 0x0000007f547f7220 */ /* 0x000fe20000410000 */
[----:B------:R-:W-:-:S02]  /*b090*/  HADD2.F32 R87, -RZ, R161.H0_H0 ;  /* 0x200000a1ff577230 */ /* 0x000fc40000004100 */
[-C--:B------:R-:W-:Y:S01]  /*b0a0*/  FFMA.FTZ R163, R84, R85.reuse, -R163 ;  /* 0x0000005554a37223 */ /* 0x080fe200000108a3 */
[----:B------:R-:W-:Y:S01]  /*b0b0*/  F2FP.F16.E4M3.UNPACK_B R84, R46 ;  /* 0x0000002eff54723e */ /* 0x000fe200020006ff */
[----:B------:R-:W-:Y:S01]  /*b0c0*/  FFMA.FTZ R165, R86, R85, R127 ;  /* 0x0000005556a57223 */ /* 0x000fe2000001007f */
[----:B------:R-:W-:Y:S01]  /*b0d0*/  HADD2.F32 R46, -RZ, R42.H0_H0 ;  /* 0x2000002aff2e7230 */ /* 0x000fe20000004100 */
[----:B------:R-:W-:Y:S01]  /*b0e0*/  F2FP.SATFINITE.E4M3.F32.PACK_AB_MERGE_C R44, R53, R44, RZ ;  /* 0x0000002c352c723e */ /* 0x000fe200048070ff */
[----:B------:R-:W-:Y:S01]  /*b0f0*/  HADD2.F32 R161, -RZ, R161.H1_H1 ;  /* 0x300000a1ffa17230 */ /* 0x000fe20000004100 */
[----:B------:R-:W-:Y:S01]  /*b100*/  F2FP.SATFINITE.E4M3.F32.PACK_AB_MERGE_C R43, R52, R43, RZ ;  /* 0x0000002b342b723e */ /* 0x000fe200048070ff */
[--C-:B------:R-:W-:Y:S02]  /*b110*/  HADD2.F32 R85, -RZ, R84.reuse.H0_H0 ;  /* 0x20000054ff557230 */ /* 0x100fe40000004100 */
[----:B------:R-:W-:Y:S01]  /*b120*/  FMUL.FTZ R126, R46, R87 ;  /* 0x000000572e7e7220 */ /* 0x000fe20000410000 */
[----:B------:R-:W-:Y:S01]  /*b130*/  HADD2.F32 R84, -RZ, R84.H1_H1 ;  /* 0x30000054ff547230 */ /* 0x000fe20000004100 */
[----:B------:R-:W-:Y:S01]  /*b140*/  F2FP.F16.E4M3.UNPACK_B R53, R40 ;  /* 0x00000028ff35723e */ /* 0x000fe200020006ff */
[----:B------:R-:W-:-:S02]  /*b150*/  HADD2.F32 R42, -RZ, R42.H1_H1 ;  /* 0x3000002aff2a7230 */ /* 0x000fc40000004100 */
[----:B------:R-:W-:Y:S01]  /*b160*/  FMUL.FTZ R127, R85, R87 ;  /* 0x00000057557f7220 */ /* 0x000fe20000410000 */
[--C-:B------:R-:W-:Y:S02]  /*b170*/  HADD2.F32 R86, -RZ, R159.reuse.H0_H0 ;  /* 0x2000009fff567230 */ /* 0x100fe40000004100 */
[-C--:B------:R-:W-:Y:S01]  /*b180*/  FMUL.FTZ R87, R84, R161.reuse ;  /* 0x000000a154577220 */ /* 0x080fe20000410000 */
[----:B------:R-:W-:Y:S02]  /*b190*/  HADD2.F32 R159, -RZ, R159.H1_H1 ;  /* 0x3000009fff9f7230 */ /* 0x000fe40000004100 */
[----:B------:R-:W-:Y:S01]  /*b1a0*/  FMUL.FTZ R161, R42, R161 ;  /* 0x000000a12aa17220 */ /* 0x000fe20000410000 */
[----:B------:R-:W-:Y:S01]  /*b1b0*/  F2FP.SATFINITE.E4M3.F32.PACK_AB_MERGE_C R43, R83, R54, R43 ;  /* 0x00000036532b723e */ /* 0x000fe2000480702b */
[-C--:B------:R-:W-:Y:S01]  /*b1c0*/  FFMA.FTZ R127, R46, R86.reuse, -R127 ;  /* 0x000000562e7f7223 */ /* 0x080fe2000001087f */
[----:B------:R-:W-:Y:S01]  /*b1d0*/  FFMA.FTZ R46, R85, R86, R126 ;  /* 0x00000056552e7223 */ /* 0x000fe2000001007e */
[----:B------:R-:W-:Y:S01]  /*b1e0*/  FFMA.FTZ R161, R84, R159, R161 ;  /* 0x0000009f54a17223 */ /* 0x000fe200000100a1 */
[----:B------:R-:W-:Y:S01]  /*b1f0*/  F2FP.F16.E4M3.UNPACK_B R84, R45 ;  /* 0x0000002dff54723e */ /* 0x000fe200020006ff */
[----:B------:R-:W-:Y:S01]  /*b200*/  FFMA.FTZ R42, R42, R159, -R87 ;  /* 0x0000009f2a2a7223 */ /* 0x000fe20000010857 */
[----:B------:R-:W-:Y:S01]  /*b210*/  F2FP.F16.E4M3.UNPACK_B R85, R41 ;  /* 0x00000029ff55723e */ /* 0x000fe200020006ff */
[----:B------:R-:W-:Y:S01]  /*b220*/  HADD2.F32 R52, -RZ, R53.H0_H0 ;  /* 0x20000035ff347230 */ /* 0x000fe20000004100 */
[----:B------:R-:W-:Y:S01]  /*b230*/  F2FP.SATFINITE.E4M3.F32.PACK_AB_MERGE_C R44, R82, R55, R44 ;  /* 0x00000037522c723e */ /* 0x000fe2000480702c */
[--C-:B------:R-:W-:Y:S01]  /*b240*/  HADD2.F32 R54, -RZ, R84.reuse.H0_H0 ;  /* 0x20000054ff367230 */ /* 0x100fe20000004100 */
[----:B------:R-:W-:Y:S01]  /*b250*/  F2FP.SATFINITE.E4M3.F32.PACK_AB_MERGE_C R163, R163, R164, RZ ;  /* 0x000000a4a3a3723e */ /* 0x000fe200048070ff */
[--C-:B------:R-:W-:Y:S01]  /*b260*/  HADD2.F32 R55, -RZ, R85.reuse.H0_H0 ;  /* 0x20000055ff377230 */ /* 0x100fe20000004100 */
[----:B------:R-:W-:Y:S01]  /*b270*/  F2FP.F16.E4M3.UNPACK_B R82, R14 ;  /* 0x0000000eff52723e */ /* 0x000fe200020006ff */
        /* <DEDUP_REMOVED lines=8> */
[----:B------:R-:W-:Y:S01]  /*b300*/  F2FP.F16.E4M3.UNPACK_B R14, R14.H1 ;  /* 0x0000000eff0e723e */ /* 0x000fe200030006ff */
[-C--:B------:R-:W-:Y:S01]  /*b310*/  FFMA.FTZ R52, R52, R83.reuse, -R87 ;  /* 0x0000005334347223 */ /* 0x080fe20000010857 */
[----:B------:R-:W-:Y:S01]  /*b320*/  FFMA.FTZ R53, R54, R83, R127 ;  /* 0x0000005336357223 */ /* 0x000fe2000001007f */
[----:B------:R-:W-:-:S02]  /*b330*/  HADD2.F32 R83, -RZ, R82.H1_H1 ;  /* 0x30000052ff537230 */ /* 0x000fc40000004100 */
[C---:B------:R-:W-:Y:S01]  /*b340*/  FMUL.FTZ R87, R55.reuse, R85 ;  /* 0x0000005537577220 */ /* 0x040fe20000410000 */
[----:B------:R-:W-:Y:S02]  /*b350*/  F2FP.F16.E4M3.UNPACK_B R82, R45.H1 ;  /* 0x0000002dff52723e */ /* 0x000fe400030006ff */
[----:B------:R-:W-:Y:S01]  /*b360*/  F2FP.F16.E4M3.UNPACK_B R85, R41.H1 ;  /* 0x00000029ff55723e */ /* 0x000fe200030006ff */
[-C--:B------:R-:W-:Y:S01]  /*b370*/  FFMA.FTZ R45, R55, R83.reuse, -R86 ;  /* 0x00000053372d7223 */ /* 0x080fe20000010856 */
[----:B------:R-:W-:Y:S01]  /*b380*/  F2FP.F16.E4M3.UNPACK_B R54, R40.H1 ;  /* 0x00000028ff36723e */ /* 0x000fe200030006ff */
[----:B------:R-:W-:Y:S01]  /*b390*/  FFMA.FTZ R40, R84, R83, R87 ;  /* 0x0000005354287223 */ /* 0x000fe20000010057 */
[----:B------:R-:W-:Y:S01]  /*b3a0*/  HADD2.F32 R55, -RZ, R82.H0_H0 ;  /* 0x20000052ff377230 */ /* 0x000fe20000004100 */
[----:B------:R-:W-:Y:S01]  /*b3b0*/  F2FP.SATFINITE.E4M3.F32.PACK_AB_MERGE_C R162, R165, R162, RZ ;  /* 0x000000a2a5a2723e */ /* 0x000fe200048070ff */
[----:B------:R-:W-:Y:S01]  /*b3c0*/  HADD2.F32 R84, -RZ, R85.H0_H0 ;  /* 0x20000055ff547230 */ /* 0x000fe20000004100 */
[-C--:B------:R-:W-:Y:S01]  /*b3d0*/  F2FP.F16.E4M3.UNPACK_B R159, R13.reuse ;  /* 0x0000000dff9f723e */ /* 0x080fe200020006ff */
[----:B------:R-:W-:Y:S01]  /*b3e0*/  HADD2.F32 R41, -RZ, R54.H0_H0 ;  /* 0x20000036ff297230 */ /* 0x000fe20000004100 */
[----:B------:R-:W-:Y:S01]  /*b3f0*/  F2FP.F16.E4M3.UNPACK_B R160, R13.H1 ;  /* 0x0000000dffa0723e */ /* 0x000fe200030006ff */
[----:B------:R-:W-:-:S02]  /*b400*/  HADD2.F32 R83, -RZ, R82.H1_H1 ;  /* 0x30000052ff537230 */ /* 0x000fc40000004100 */
[-C--:B------:R-:W-:Y:S01]  /*b410*/  FMUL.FTZ R126, R55, R84.reuse ;  /* 0x00000054377e7220 */ /* 0x080fe20000410000 */
[----:B------:R-:W-:Y:S02]  /*b420*/  HADD2.F32 R82, -RZ, R14.H0_H0 ;  /* 0x2000000eff527230 */ /* 0x000fe40000004100 */
[----:B------:R-:W-:Y:S01]  /*b430*/  FMUL.FTZ R84, R41, R84 ;  /* 0x0000005429547220 */ /* 0x000fe20000410000 */
[----:B------:R-:W-:Y:S01]  /*b440*/  HADD2.F32 R86, -RZ, R85.H1_H1 ;  /* 0x30000055ff567230 */ /* 0x000fe20000004100 */
[----:B------:R-:W-:Y:S01]  /*b450*/  F2FP.SATFINITE.E4M3.F32.PACK_AB_MERGE_C R46, R161, R46, R162 ;  /* 0x0000002ea12e723e */ /* 0x000fe200048070a2 */
[----:B------:R-:W-:Y:S01]  /*b460*/  HADD2.F32 R54, -RZ, R54.H1_H1 ;  /* 0x30000036ff367230 */ /* 0x000fe20000004100 */
[----:B------:R-:W-:Y:S01]  /*b470*/  F2FP.F16.E4M3.UNPACK_B R13, R12 ;  /* 0x0000000cff0d723e */ /* 0x000fe200020006ff */
[----:B------:R-:W-:Y:S02]  /*b480*/  HADD2.F32 R85, -RZ, R14.H1_H1 ;  /* 0x3000000eff557230 */ /* 0x000fe40000004100 */
[----:B------:R-:W-:Y:S01]  /*b490*/  FFMA.FTZ R14, R41, R82, -R126 ;  /* 0x00000052290e7223 */ /* 0x000fe2000001087e */
[----:B------:R-:W-:Y:S01]  /*b4a0*/  FMUL.FTZ R87, R83, R86 ;  /* 0x0000005653577220 */ /* 0x000fe20000410000 */
[----:B------:R-:W-:Y:S01]  /*b4b0*/  FFMA.FTZ R41, R55, R82, R84 ;  /* 0x0000005237297223 */ /* 0x000fe20000010054 */
[C---:B------:R-:W-:Y:S01]  /*b4c0*/  FMUL.FTZ R86, R54.reuse, R86 ;  /* 0x0000005636567220 */ /* 0x040fe20000410000 */
[----:B------:R-:W-:Y:S01]  /*b4d0*/  F2FP.F16.E4M3.UNPACK_B R82, R15 ;  /* 0x0000000fff52723e */ /* 0x000fe200020006ff */
[----:B------:R-:W-:Y:S01]  /*b4e0*/  FFMA.FTZ R55, R54, R85, -R87 ;  /* 0x0000005536377223 */ /* 0x000fe20000010857 */
        /* <DEDUP_REMOVED lines=9> */
[----:B------:R-:W-:-:S02]  /*b580*/  HADD2.F32 R162, -RZ, R160.H0_H0 ;  /* 0x200000a0ffa27230 */ /* 0x000fc40000004100 */
[----:B------:R-:W-:Y:S01]  /*b590*/  FMUL.FTZ R164, R86, R161 ;  /* 0x000000a156a47220 */ /* 0x000fe20000410000 */
        /* <DEDUP_REMOVED lines=9> */
[----:B------:R-:W-:Y:S01]  /*b630*/  FFMA.FTZ R163, R12, R127, R163 ;  /* 0x0000007f0ca37223 */ /* 0x000fe200000100a3 */
[----:B------:R-:W-:Y:S02]  /*b640*/  HADD2.F32 R160, -RZ, R160.H1_H1 ;  /* 0x300000a0ffa07230 */ /* 0x000fe40000004100 */
[-C--:B------:R-:W-:Y:S01]  /*b650*/  FFMA.FTZ R161, R86, R126.reuse, R161 ;  /* 0x0000007e56a17223 */ /* 0x080fe200000100a1 */
        /* <DEDUP_REMOVED lines=10> */
[----:B------:R-:W-:Y:S02]  /*b700*/  HADD2.F32 R13, -RZ, R13.H1_H1 ;  /* 0x3000000dff0d7230 */ /* 0x000fe40000004100 */
[-C--:B------:R-:W-:Y:S01]  /*b710*/  FFMA.FTZ R15, R15, R12.reuse, -R86 ;  /* 0x0000000c0f0f7223 */ /* 0x080fe20000010856 */
[----:B------:R-:W-:Y:S01]  /*b720*/  FFMA.FTZ R160, R85, R12, R160 ;  /* 0x0000000c55a07223 */ /* 0x000fe200000100a0 */
[----:B------:R-:W-:Y:S01]  /*b730*/  FMUL.FTZ R159, R82, R159 ;  /* 0x0000009f529f7220 */ /* 0x000fe20000410000 */
[----:B------:R-:W-:-:S02]  /*b740*/  IMAD.MOV.U32 R12, RZ, RZ, R43 ;  /* 0x000000ffff0c7224 */ /* 0x000fc400078e002b */
[-C--:B------:R-:W-:Y:S01]  /*b750*/  FFMA.FTZ R47, R82, R13.reuse, -R47 ;  /* 0x0000000d522f7223 */ /* 0x080fe2000001082f */
[----:B------:R-:W-:Y:S01]  /*b760*/  F2FP.SATFINITE.E4M3.F32.PACK_AB_MERGE_C R15, R15, R166, RZ ;  /* 0x000000a60f0f723e */ /* 0x000fe200048070ff */
[----:B------:R-:W-:Y:S01]  /*b770*/  FFMA.FTZ R84, R84, R13, R159 ;  /* 0x0000000d54547223 */ /* 0x000fe2000001009f */
[----:B------:R-:W-:Y:S02]  /*b780*/  F2FP.SATFINITE.E4M3.F32.PACK_AB_MERGE_C R160, R160, R163, RZ ;  /* 0x000000a3a0a0723e */ /* 0x000fe400048070ff */
[----:B------:R-:W-:Y:S01]  /*b790*/  F2FP.SATFINITE.E4M3.F32.PACK_AB_MERGE_C R13, R45, R52, R14 ;  /* 0x000000342d0d723e */ /* 0x000fe2000480700e */
[----:B------:R-:W-:Y:S01]  /*b7a0*/  IMAD.MOV.U32 R14, RZ, RZ, R42 ;  /* 0x000000ffff0e7224 */ /* 0x000fe200078e002a */
[----:B------:R-:W-:Y:S02]  /*b7b0*/  F2FP.SATFINITE.E4M3.F32.PACK_AB_MERGE_C R15, R47, R164, R15 ;  /* 0x000000a42f0f723e */ /* 0x000fe4000480700f */
[----:B------:R-:W-:Y:S02]  /*b7c0*/  F2FP.SATFINITE.E4M3.F32.PACK_AB_MERGE_C R45, R40, R53, R41 ;  /* 0x00000035282d723e */ /* 0x000fe40004807029 */
[----:B------:R-:W-:-:S07]  /*b7d0*/  F2FP.SATFINITE.E4M3.F32.PACK_AB_MERGE_C R47, R84, R161, R160 ;  /* 0x000000a1542f723e */ /* 0x000fce00048070a0 */
.L_x_4146:
[----:B------:R-:W-:Y:S05]  /*b7e0*/  BSYNC B3 ;  /* 0x0000000000037941 */ /* 0x000fea0003800000 */
.L_x_4145:
[----:B------:R-:W-:Y:S01]  /*b7f0*/  ISETP.GE.AND P3, PT, R11, R136, PT ;  /* 0x000000880b00720c */ /* 0x000fe20003f66270 */
[----:B0-----:R0:W-:-:S12]  /*b800*/  ST.E.128 desc[UR50][R80.64], R12 ;  /* 0x0000000c50007985 */ /* 0x0011d8000c101d32 */
[----:B------:R-:W-:-:S04]  /*b810*/  @!P3 IADD3 R40, P5, R156, R11, RZ ;  /* 0x0000000b9c28b210 */ /* 0x000fc80007fbe0ff */
[----:B------:R-:W-:-:S05]  /*b820*/  @!P3 LEA.HI.X.SX32 R41, R11, R154, 0x1, P5 ;  /* 0x0000009a0b29b211 */ /* 0x000fca00028f0eff */
[----:B--2---:R0:W-:Y:S04]  /*b830*/  @!P3 ST.E.128 desc[UR50][R40.64], R44 ;  /* 0x0000002c2800b985 */ /* 0x0041e8000c101d32 */
.L_x_4144:
[----:B------:R-:W-:Y:S05]  /*b840*/  BSYNC B2 ;  /* 0x0000000000027941 */ /* 0x000fea0003800000 */
.L_x_4143:
[----:B------:R-:W-:-:S13]  /*b850*/  ISETP.NE.AND P3, PT, R30, RZ, PT ;  /* 0x000000ff1e00720c */ /* 0x000fda0003f65270 */
[----:B------:R-:W-:Y:S05]  /*b860*/  @!P3 BRA `(.L_x_4138) ;  /* 0x0000000c00ecb947 */ /* 0x000fea0003800000 */
[----:B0-----:R-:W5:Y:S04]  /*b870*/  LDL R40, [R1+0x30] ;  /* 0x0000300001287983 */ /* 0x001f680000100800 */
[----:B------:R-:W2:Y:S04]  /*b880*/  LDL R15, [R1+0x38] ;  /* 0x00003800010f7983 */ /* 0x000ea80000100800 */
[----:B------:R-:W2:Y:S01]  /*b890*/  LDL R14, [R1+0x34] ;  /* 0x00003400010e7983 */ /* 0x000ea20000100800 */
[----:B------:R-:W-:Y:S01]  /*b8a0*/  ISETP.NE.AND P5, PT, R114, RZ, PT ;  /* 0x000000ff7200720c */ /* 0x000fe20003fa5270 */
[----:B------:R-:W-:Y:S01]  /*b8b0*/  BSSY B2, `(.L_x_4147) ;  /* 0x00000f1000027945 */ /* 0x000fe20003800000 */
[----:B----4-:R-:W-:-:S02]  /*b8c0*/  IADD3 R44, P3, R27, R156, RZ ;  /* 0x0000009c1b2c7210 */ /* 0x010fc40007f7e0ff */
[----:B------:R-:W-:-:S03]  /*b8d0*/  SEL R11, R117, R143, !P5 ;  /* 0x0000008f750b7207 */ /* 0x000fc60006800000 */
[----:B---3--:R-:W-:Y:S01]  /*b8e0*/  IMAD.X R45, R154, 0x1, R95, P3 ;  /* 0x000000019a2d7824 */ /* 0x008fe200018e065f */
[----:B------:R-:W-:Y:S02]  /*b8f0*/  SHF.R.S32.HI R12, RZ, 0x1f, R11 ;  /* 0x0000001fff0c7819 */ /* 0x000fe4000001140b */
[----:B------:R-:W-:Y:S02]  /*b900*/  ISETP.GE.AND P3, PT, R226, R116, PT ;  /* 0x00000074e200720c */ /* 0x000fe40003f66270 */
[----:B------:R-:W-:-:S04]  /*b910*/  LEA.HI R12, R12, R11, RZ, 0x5 ;  /* 0x0000000b0c0c7211 */ /* 0x000fc800078f28ff */
        /* <DEDUP_REMOVED lines=21> */
[----:B------:R-:W-:Y:S01]  /*ba70*/  IMAD.SHL.U32 R12, R84, 0x100, RZ ;  /* 0x00000100540c7824 */ /* 0x000fe200078e00ff */
[----:B------:R-:W-:Y:S01]  /*ba80*/  SHF.R.U32.HI R86, RZ, 0x10, R37 ;  /* 0x00000010ff567819 */ /* 0x000fe20000011625 */
[----:B--2---:R-:W-:Y:S01]  /*ba90*/  IMAD.MOV.U32 R47, RZ, RZ, R40 ;  /* 0x000000ffff2f7224 */ /* 0x004fe200078e0028 */
[--C-:B------:R-:W-:Y:S02]  /*baa0*/  SHF.R.U32.HI R83, RZ, 0x10, R39.reuse ;  /* 0x00000010ff537819 */ /* 0x100fe40000011627 */
[----:B------:R-:W-:-:S02]  /*bab0*/  SHF.R.U32.HI R82, RZ, 0x8, R39 ;  /* 0x00000008ff527819 */ /* 0x000fc40000011627 */
[----:B------:R-:W-:Y:S02]  /*bac0*/  LOP3.LUT R37, R39, 0xff, RZ, 0xc0, !PT ;  /* 0x000000ff27257812 */ /* 0x000fe400078ec0ff */
[----:B------:R-:W-:Y:S02]  /*bad0*/  SHF.R.U32.HI R80, RZ, 0x18, R39 ;  /* 0x00000018ff507819 */ /* 0x000fe40000011627 */
[----:B------:R-:W-:Y:S02]  /*bae0*/  SHF.R.U32.HI R52, RZ, 0x8, R51 ;  /* 0x00000008ff347819 */ /* 0x000fe40000011633 */
[--C-:B------:R-:W-:Y:S02]  /*baf0*/  SHF.R.U32.HI R81, RZ, 0x10, R49.reuse ;  /* 0x00000010ff517819 */ /* 0x100fe40000011631 */
[----:B------:R-:W-:Y:S02]  /*bb00*/  SHF.R.U32.HI R55, RZ, 0x8, R49 ;  /* 0x00000008ff377819 */ /* 0x000fe40000011631 */
[----:B------:R-:W-:-:S02]  /*bb10*/  LOP3.LUT R39, R49, 0xff, RZ, 0xc0, !PT ;  /* 0x000000ff31277812 */ /* 0x000fc400078ec0ff */
[----:B------:R-:W-:Y:S02]  /*bb20*/  SHF.R.U32.HI R54, RZ, 0x18, R49 ;  /* 0x00000018ff367819 */ /* 0x000fe40000011631 */
[----:B------:R-:W-:Y:S02]  /*bb30*/  LOP3.LUT R49, R51, 0xff, RZ, 0xc0, !PT ;  /* 0x000000ff33317812 */ /* 0x000fe400078ec0ff */
[----:B------:R-:W-:Y:S02]  /*bb40*/  SHF.R.U32.HI R50, RZ, 0x18, R51 ;  /* 0x00000018ff327819 */ /* 0x000fe40000011633 */
[----:B------:R-:W-:Y:S01]  /*bb50*/  PRMT R13, R85, 0x654, R48 ;  /* 0x00000654550d7816 */ /* 0x000fe20000000030 */
[----:B------:R-:W-:Y:S01]  /*bb60*/  IMAD.SHL.U32 R48, R52, 0x100, RZ ;  /* 0x0000010034307824 */ /* 0x000fe200078e00ff */
[----:B------:R-:W-:Y:S02]  /*bb70*/  PRMT R49, R50, 0x654, R49 ;  /* 0x0000065432317816 */ /* 0x000fe40000000031 */
[----:B------:R-:W-:Y:S01]  /*bb80*/  LOP3.LUT R13, R13, 0xff00, R12, 0xf8, !PT ;  /* 0x0000ff000d0d7812 */ /* 0x000fe200078ef80c */
[----:B------:R-:W-:Y:S01]  /*bb90*/  IMAD.SHL.U32 R12, R82, 0x100, RZ ;  /* 0x00000100520c7824 */ /* 0x000fe200078e00ff */
[----:B------:R-:W-:-:S02]  /*bba0*/  PRMT R37, R80, 0x654, R37 ;  /* 0x0000065450257816 */ /* 0x000fc40000000025 */
[----:B------:R-:W-:Y:S01]  /*bbb0*/  MOV R38, R14 ;  /* 0x0000000e00267202 */ /* 0x000fe20000000f00 */
[----:B------:R-:W-:Y:S01]  /*bbc0*/  IMAD.U32 R14, R86, 0x10000, RZ ;  /* 0x00010000560e7824 */ /* 0x000fe200078e00ff */
[----:B------:R-:W-:Y:S01]  /*bbd0*/  PRMT R40, R54, 0x654, R39 ;  /* 0x0000065436287816 */ /* 0x000fe20000000027 */
[----:B------:R-:W-:Y:S01]  /*bbe0*/  IMAD.SHL.U32 R39, R55, 0x100, RZ ;  /* 0x0000010037277824 */ /* 0x000fe200078e00ff */
[----:B------:R-:W-:Y:S02]  /*bbf0*/  LOP3.LUT R80, R49, 0xff00, R48, 0xf8, !PT ;  /* 0x0000ff0031507812 */ /* 0x000fe400078ef830 */
[----:B------:R-:W-:Y:S02]  /*bc00*/  F2FP.F16.E4M3.UNPACK_B R52, R157.H1 ;  /* 0x0000009dff34723e */ /* 0x000fe400030006ff */
[----:B------:R-:W-:Y:S02]  /*bc10*/  F2FP.F16.E4M3.UNPACK_B R50, R47.H1 ;  /* 0x0000002fff32723e */ /* 0x000fe400030006ff */
[----:B------:R-:W-:-:S02]  /*bc20*/  F2FP.F16.E4M3.UNPACK_B R48, R46.H1 ;  /* 0x0000002eff30723e */ /* 0x000fc400030006ff */
[----:B------:R-:W-:Y:S02]  /*bc30*/  LOP3.LUT R37, R37, 0xff00, R12, 0xf8, !PT ;  /* 0x0000ff0025257812 */ /* 0x000fe400078ef80c */
[----:B------:R-:W-:Y:S02]  /*bc40*/  SHF.L.U32 R12, R83, 0x10, RZ ;  /* 0x00000010530c7819 */ /* 0x000fe400000006ff */
[----:B------:R-:W-:Y:S02]  /*bc50*/  SHF.R.U32.HI R53, RZ, 0x10, R51 ;  /* 0x00000010ff357819 */ /* 0x000fe40000011633 */
[----:B------:R-:W-:Y:S01]  /*bc60*/  LOP3.LUT R54, R40, 0xff00, R39, 0xf8, !PT ;  /* 0x0000ff0028367812 */ /* 0x000fe200078ef827 */
[----:B------:R-:W-:Y:S01]  /*bc70*/  HADD2.F32 R40, -RZ, R50.H0_H0 ;  /* 0x20000032ff287230 */ /* 0x000fe20000004100 */
[----:B------:R-:W-:Y:S01]  /*bc80*/  LOP3.LUT R14, R13, 0xff0000, R14, 0xf8, !PT ;  /* 0x00ff00000d0e7812 */ /* 0x000fe200078ef80e */
[----:B------:R-:W-:Y:S01]  /*bc90*/  HADD2.F32 R13, -RZ, R52.H0_H0 ;  /* 0x20000034ff0d7230 */ /* 0x000fe20000004100 */
[----:B------:R-:W-:Y:S01]  /*bca0*/  F2FP.F16.E4M3.UNPACK_B R49, R153.H1 ;  /* 0x00000099ff31723e */ /* 0x000fe200030006ff */
[----:B------:R-:W-:Y:S01]  /*bcb0*/  HADD2.F32 R39, -RZ, R48.H0_H0 ;  /* 0x20000030ff277230 */ /* 0x000fe20000004100 */
[----:B------:R-:W-:Y:S01]  /*bcc0*/  LOP3.LUT R12, R37, 0xff0000, R12, 0xf8, !PT ;  /* 0x00ff0000250c7812 */ /* 0x000fe200078ef80c */
[----:B------:R-:W-:-:S02]  /*bcd0*/  IMAD.U32 R37, R81, 0x10000, RZ ;  /* 0x0001000051257824 */ /* 0x000fc400078e00ff */
[-C--:B------:R-:W-:Y:S01]  /*bce0*/  FMUL.FTZ R82, R40, R13.reuse ;  /* 0x0000000d28527220 */ /* 0x080fe20000410000 */
[----:B------:R-:W-:Y:S02]  /*bcf0*/  IMAD.U32 R53, R53, 0x10000, RZ ;  /* 0x0001000035357824 */ /* 0x000fe400078e00ff */
[C---:B------:R-:W-:Y:S01]  /*bd00*/  FMUL.FTZ R55, R39.reuse, R13 ;  /* 0x0000000d27377220 */ /* 0x040fe20000410000 */
[--C-:B------:R-:W-:Y:S01]  /*bd10*/  HADD2.F32 R51, -RZ, R49.reuse.H0_H0 ;  /* 0x20000031ff337230 */ /* 0x100fe20000004100 */
[----:B------:R-:W-:Y:S01]  /*bd20*/  LOP3.LUT R37, R54, 0xff0000, R37, 0xf8, !PT ;  /* 0x00ff000036257812 */ /* 0x000fe200078ef825 */
[----:B------:R-:W-:Y:S01]  /*bd30*/  HADD2.F32 R54, -RZ, R49.H1_H1 ;  /* 0x30000031ff367230 */ /* 0x000fe20000004100 */
[----:B------:R-:W-:Y:S01]  /*bd40*/  LOP3.LUT R13, R80, 0xff0000, R53, 0xf8, !PT ;  /* 0x00ff0000500d7812 */ /* 0x000fe200078ef835 */
[----:B------:R-:W-:Y:S02]  /*bd50*/  HADD2.F32 R52, -RZ, R52.H1_H1 ;  /* 0x30000034ff347230 */ /* 0x000fe40000004100 */
[-C--:B------:R-:W-:Y:S01]  /*bd60*/  FFMA.FTZ R39, R39, R51.reuse, -R82 ;  /* 0x0000003327277223 */ /* 0x080fe20000010852 */
[----:B------:R-:W-:Y:S01]  /*bd70*/  FFMA.FTZ R40, R40, R51, R55 ;  /* 0x0000003328287223 */ /* 0x000fe20000010037 */
[----:B------:R-:W-:Y:S01]  /*bd80*/  HADD2.F32 R49, -RZ, R48.H1_H1 ;  /* 0x30000030ff317230 */ /* 0x000fe20000004100 */
[----:B------:R-:W-:Y:S01]  /*bd90*/  F2FP.F16.E4M3.UNPACK_B R157, R157 ;  /* 0x0000009dff9d723e */ /* 0x000fe200020006ff */
[----:B------:R-:W-:Y:S01]  /*bda0*/  HADD2.F32 R53, -RZ, R50.H1_H1 ;  /* 0x30000032ff357230 */ /* 0x000fe20000004100 */
[----:B------:R-:W-:-:S02]  /*bdb0*/  F2FP.F16.E4M3.UNPACK_B R51, R47 ;  /* 0x0000002fff33723e */ /* 0x000fc400020006ff */
[----:B------:R-:W-:Y:S01]  /*bdc0*/  F2FP.F16.E4M3.UNPACK_B R50, R46 ;  /* 0x0000002eff32723e */ /* 0x000fe200020006ff */
[-C--:B------:R-:W-:Y:S01]  /*bdd0*/  FMUL.FTZ R80, R49, R52.reuse ;  /* 0x0000003431507220 */ /* 0x080fe20000410000 */
[----:B------:R-:W-:Y:S01]  /*bde0*/  F2FP.F16.E4M3.UNPACK_B R153, R153 ;  /* 0x00000099ff99723e */ /* 0x000fe200020006ff */
[C---:B------:R-:W-:Y:S01]  /*bdf0*/  FMUL.FTZ R46, R53.reuse, R52 ;  /* 0x00000034352e7220 */ /* 0x040fe20000410000 */
[----:B------:R-:W-:Y:S02]  /*be00*/  HADD2.F32 R55, -RZ, R157.H0_H0 ;  /* 0x2000009dff377230 */ /* 0x000fe40000004100 */
[-C--:B------:R-:W-:Y:S01]  /*be10*/  FFMA.FTZ R47, R53, R54.reuse, R80 ;  /* 0x00000036352f7223 */ /* 0x080fe20000010050 */
[----:B------:R-:W-:Y:S02]  /*be20*/  HADD2.F32 R52, -RZ, R51.H0_H0 ;  /* 0x20000033ff347230 */ /* 0x000fe40000004100 */
[----:B------:R-:W-:Y:S01]  /*be30*/  FFMA.FTZ R46, R49, R54, -R46 ;  /* 0x00000036312e7223 */ /* 0x000fe2000001082e */
        /* <DEDUP_REMOVED lines=11> */
[CC--:B------:R-:W-:Y:S01]  /*bef0*/  FMUL.FTZ R53, R51.reuse, R157.reuse ;  /* 0x0000009d33357220 */ /* 0x0c0fe20000410000 */
[----:B------:R-:W-:Y:S01]  /*bf00*/  F2FP.F16.E4M3.UNPACK_B R55, R158.H1 ;  /* 0x0000009eff37723e */ /* 0x000fe200030006ff */
[C---:B------:R-:W-:Y:S01]  /*bf10*/  FMUL.FTZ R80, R50.reuse, R157 ;  /* 0x0000009d32507220 */ /* 0x040fe20000410000 */
[----:B------:R-:W-:Y:S01]  /*bf20*/  F2FP.F16.E4M3.UNPACK_B R52, R42.H1 ;  /* 0x0000002aff34723e */ /* 0x000fe200030006ff */
[-C--:B------:R-:W-:Y:S01]  /*bf30*/  FFMA.FTZ R81, R50, R153.reuse, -R53 ;  /* 0x0000009932517223 */ /* 0x080fe20000010835 */
[----:B------:R-:W-:Y:S01]  /*bf40*/  F2FP.F16.E4M3.UNPACK_B R50, R38.H1 ;  /* 0x00000026ff32723e */ /* 0x000fe200030006ff */
[----:B------:R-:W-:Y:S02]  /*bf50*/  HADD2.F32 R82, -RZ, R55.H0_H0 ;  /* 0x20000037ff527230 */ /* 0x000fe40000004100 */
[----:B------:R-:W-:Y:S01]  /*bf60*/  FFMA.FTZ R84, R51, R153, R80 ;  /* 0x0000009933547223 */ /* 0x000fe20000010050 */
[----:B------:R-:W-:Y:S01]  /*bf70*/  HADD2.F32 R53, -RZ, R52.H0_H0 ;  /* 0x20000034ff357230 */ /* 0x000fe20000004100 */
[----:B------:R-:W-:Y:S01]  /*bf80*/  F2FP.F16.E4M3.UNPACK_B R158, R158 ;  /* 0x0000009eff9e723e */ /* 0x000fe200020006ff */
[----:B------:R-:W-:Y:S01]  /*bf90*/  HADD2.F32 R51, -RZ, R50.H0_H0 ;  /* 0x20000032ff337230 */ /* 0x000fe20000004100 */
[----:B------:R-:W-:Y:S01]  /*bfa0*/  F2FP.F16.E4M3.UNPACK_B R38, R38 ;  /* 0x00000026ff26723e */ /* 0x000fe200020006ff */
        /* <DEDUP_REMOVED lines=10> */
[----:B------:R-:W-:Y:S02]  /*c050*/  HADD2.F32 R53, -RZ, R158.H0_H0 ;  /* 0x2000009eff357230 */ /* 0x000fe40000004100 */
[C---:B------:R-:W-:Y:S01]  /*c060*/  FMUL.FTZ R55, R50.reuse, R55 ;  /* 0x0000003732377220 */ /* 0x040fe20000410000 */
[----:B------:R-:W-:Y:S01]  /*c070*/  F2FP.F16.E4M3.UNPACK_B R155, R155 ;  /* 0x0000009bff9b723e */ /* 0x000fe200020006ff */
[-C--:B------:R-:W-:Y:S01]  /*c080*/  FFMA.FTZ R85, R50, R51.reuse, -R83 ;  /* 0x0000003332557223 */ /* 0x080fe20000010853 */
[----:B------:R-:W-:Y:S01]  /*c090*/  F2FP.F16.E4M3.UNPACK_B R50, R42 ;  /* 0x0000002aff32723e */ /* 0x000fe200020006ff */
[----:B------:R-:W-:Y:S01]  /*c0a0*/  FFMA.FTZ R87, R52, R51, R55 ;  /* 0x0000003334577223 */ /* 0x000fe20000010037 */
[----:B------:R-:W-:Y:S01]  /*c0b0*/  HADD2.F32 R42, -RZ, R38.H0_H0 ;  /* 0x20000026ff2a7230 */ /* 0x000fe20000004100 */
[----:B------:R-:W-:Y:S01]  /*c0c0*/  F2FP.SATFINITE.E4M3.F32.PACK_AB_MERGE_C R40, R47, R40, RZ ;  /* 0x000000282f28723e */ /* 0x000fe200048070ff */
[----:B------:R-:W-:Y:S01]  /*c0d0*/  HADD2.F32 R55, -RZ, R158.H1_H1 ;  /* 0x3000009eff377230 */ /* 0x000fe20000004100 */
[----:B------:R-:W-:Y:S01]  /*c0e0*/  F2FP.SATFINITE.E4M3.F32.PACK_AB_MERGE_C R39, R46, R39, RZ ;  /* 0x000000272e27723e */ /* 0x000fe200048070ff */
[----:B------:R-:W-:-:S02]  /*c0f0*/  HADD2.F32 R51, -RZ, R50.H0_H0 ;  /* 0x20000032ff337230 */ /* 0x000fc40000004100 */
[-C--:B------:R-:W-:Y:S01]  /*c100*/  FMUL.FTZ R54, R42, R53.reuse ;  /* 0x000000352a367220 */ /* 0x080fe20000410000 */
[----:B------:R-:W-:Y:S01]  /*c110*/  HADD2.F32 R50, -RZ, R50.H1_H1 ;  /* 0x30000032ff327230 */ /* 0x000fe20000004100 */
[----:B------:R-:W-:Y:S01]  /*c120*/  F2FP.F16.E4M3.UNPACK_B R47, R36 ;  /* 0x00000024ff2f723e */ /* 0x000fe200020006ff */
[----:B------:R-:W-:Y:S02]  /*c130*/  HADD2.F32 R38, -RZ, R38.H1_H1 ;  /* 0x30000026ff267230 */ /* 0x000fe40000004100 */
        /* <DEDUP_REMOVED lines=10> */
[--C-:B------:R-:W-:Y:S01]  /*c1e0*/  HADD2.F32 R46, -RZ, R47.reuse.H0_H0 ;  /* 0x2000002fff2e7230 */ /* 0x100fe20000004100 */
[----:B------:R-:W-:Y:S01]  /*c1f0*/  F2FP.F16.E4M3.UNPACK_B R54, R37 ;  /* 0x00000025ff36723e */ /* 0x000fe200020006ff */
[----:B------:R-:W-:Y:S01]  /*c200*/  FFMA.FTZ R38, R38, R155, -R53 ;  /* 0x0000009b26267223 */ /* 0x000fe20000010835 */
[----:B------:R-:W-:Y:S01]  /*c210*/  F2FP.SATFINITE.E4M3.F32.PACK_AB_MERGE_C R40, R84, R49, R40 ;  /* 0x000000315428723e */ /* 0x000fe20004807028 */
[----:B------:R-:W-:Y:S01]  /*c220*/  HADD2.F32 R48, -RZ, R50.H0_H0 ;  /* 0x20000032ff307230 */ /* 0x000fe20000004100 */
[----:B------:R-:W-:Y:S01]  /*c230*/  F2FP.F16.E4M3.UNPACK_B R52, R14 ;  /* 0x0000000eff34723e */ /* 0x000fe200020006ff */
[----:B------:R-:W-:Y:S01]  /*c240*/  HADD2.F32 R49, -RZ, R54.H0_H0 ;  /* 0x20000036ff317230 */ /* 0x000fe20000004100 */
[----:B------:R-:W-:Y:S01]  /*c250*/  F2FP.SATFINITE.E4M3.F32.PACK_AB_MERGE_C R82, R87, R82, RZ ;  /* 0x000000525752723e */ /* 0x000fe200048070ff */
[----:B------:R-:W-:Y:S01]  /*c260*/  HADD2.F32 R51, -RZ, R50.H1_H1 ;  /* 0x30000032ff337230 */ /* 0x000fe20000004100 */
[----:B------:R-:W-:Y:S01]  /*c270*/  F2FP.F16.E4M3.UNPACK_B R50, R41.H1 ;  /* 0x00000029ff32723e */ /* 0x000fe200030006ff */
[----:B------:R-:W-:Y:S01]  /*c280*/  HADD2.F32 R53, -RZ, R52.H0_H0 ;  /* 0x20000034ff357230 */ /* 0x000fe20000004100 */
[----:B------:R-:W-:Y:S01]  /*c290*/  F2FP.SATFINITE.E4M3.F32.PACK_AB_MERGE_C R42, R55, R42, R82 ;  /* 0x0000002a372a723e */ /* 0x000fe20004807052 */
[-C--:B------:R-:W-:Y:S01]  /*c2a0*/  FMUL.FTZ R55, R48, R49.reuse ;  /* 0x0000003130377220 */ /* 0x080fe20000410000 */
[----:B------:R-:W-:Y:S01]  /*c2b0*/  FMUL.FTZ R81, R46, R49 ;  /* 0x000000312e517220 */ /* 0x000fe20000410000 */
[----:B------:R-:W-:Y:S01]  /*c2c0*/  HADD2.F32 R54, -RZ, R54.H1_H1 ;  /* 0x30000036ff367230 */ /* 0x000fe20000004100 */
[----:B------:R-:W-:Y:S01]  /*c2d0*/  F2FP.F16.E4M3.UNPACK_B R14, R14.H1 ;  /* 0x0000000eff0e723e */ /* 0x000fe200030006ff */
[----:B------:R-:W-:-:S02]  /*c2e0*/  HADD2.F32 R49, -RZ, R47.H1_H1 ;  /* 0x3000002fff317230 */ /* 0x000fc40000004100 */
[-C--:B------:R-:W-:Y:S01]  /*c2f0*/  FFMA.FTZ R46, R46, R53.reuse, -R55 ;  /* 0x000000352e2e7223 */ /* 0x080fe20000010837 */
[----:B------:R-:W-:Y:S01]  /*c300*/  FFMA.FTZ R47, R48, R53, R81 ;  /* 0x00000035302f7223 */ /* 0x000fe20000010051 */
[----:B------:R-:W-:Y:S02]  /*c310*/  HADD2.F32 R52, -RZ, R52.H1_H1 ;  /* 0x30000034ff347230 */ /* 0x000fe40000004100 */
[----:B------:R-:W-:Y:S01]  /*c320*/  FMUL.FTZ R80, R51, R54 ;  /* 0x0000003633507220 */ /* 0x000fe20000410000 */
[----:B------:R-:W-:Y:S02]  /*c330*/  F2FP.F16.E4M3.UNPACK_B R53, R37.H1 ;  /* 0x00000025ff35723e */ /* 0x000fe400030006ff */
[----:B------:R-:W-:Y:S01]  /*c340*/  F2FP.F16.E4M3.UNPACK_B R48, R36.H1 ;  /* 0x00000024ff30723e */ /* 0x000fe200030006ff */
[C---:B------:R-:W-:Y:S01]  /*c350*/  FMUL.FTZ R36, R49.reuse, R54 ;  /* 0x0000003631247220 */ /* 0x040fe20000410000 */
[----:B------:R-:W-:Y:S01]  /*c360*/  FFMA.FTZ R41, R49, R52, -R80 ;  /* 0x0000003431297223 */ /* 0x000fe20000010850 */
[----:B------:R-:W-:Y:S01]  /*c370*/  HADD2.F32 R49, -RZ, R50.H0_H0 ;  /* 0x20000032ff317230 */ /* 0x000fe20000004100 */
[----:B------:R-:W-:Y:S01]  /*c380*/  F2FP.SATFINITE.E4M3.F32.PACK_AB_MERGE_C R85, R85, R86, RZ ;  /* 0x000000565555723e */ /* 0x000fe200048070ff */
[----:B------:R-:W-:-:S02]  /*c390*/  HADD2.F32 R54, -RZ, R53.H0_H0 ;  /* 0x20000035ff367230 */ /* 0x000fc40000004100 */
[----:B------:R-:W-:Y:S01]  /*c3a0*/  FFMA.FTZ R36, R51, R52, R36 ;  /* 0x0000003433247223 */ /* 0x000fe20000010024 */
[----:B------:R-:W-:Y:S01]  /*c3b0*/  HADD2.F32 R37, -RZ, R48.H0_H0 ;  /* 0x20000030ff257230 */ /* 0x000fe20000004100 */
[----:B------:R-:W-:Y:S01]  /*c3c0*/  F2FP.SATFINITE.E4M3.F32.PACK_AB_MERGE_C R38, R38, R83, R85 ;  /* 0x000000532626723e */ /* 0x000fe20004807055 */
[----:B------:R-:W-:Y:S02]  /*c3d0*/  HADD2.F32 R50, -RZ, R50.H1_H1 ;  /* 0x30000032ff327230 */ /* 0x000fe40000004100 */
[-C--:B------:R-:W-:Y:S01]  /*c3e0*/  FMUL.FTZ R80, R49, R54.reuse ;  /* 0x0000003631507220 */ /* 0x080fe20000410000 */
[----:B------:R-:W-:Y:S02]  /*c3f0*/  HADD2.F32 R53, -RZ, R53.H1_H1 ;  /* 0x30000035ff357230 */ /* 0x000fe40000004100 */
[----:B------:R-:W-:Y:S01]  /*c400*/  FMUL.FTZ R54, R37, R54 ;  /* 0x0000003625367220 */ /* 0x000fe20000410000 */
[----:B------:R-:W-:Y:S02]  /*c410*/  HADD2.F32 R52, -RZ, R14.H0_H0 ;  /* 0x2000000eff347230 */ /* 0x000fe40000004100 */
[----:B------:R-:W-:-:S02]  /*c420*/  HADD2.F32 R48, -RZ, R48.H1_H1 ;  /* 0x30000030ff307230 */ /* 0x000fc40000004100 */
[----:B------:R-:W-:Y:S01]  /*c430*/  FMUL.FTZ R55, R50, R53 ;  /* 0x0000003532377220 */ /* 0x000fe20000410000 */
[----:B------:R-:W-:Y:S02]  /*c440*/  HADD2.F32 R51, -RZ, R14.H1_H1 ;  /* 0x3000000eff337230 */ /* 0x000fe40000004100 */
[-C--:B------:R-:W-:Y:S01]  /*c450*/  FFMA.FTZ R83, R49, R52.reuse, R54 ;  /* 0x0000003431537223 */ /* 0x080fe20000010036 */
[----:B------:R-:W-:Y:S01]  /*c460*/  F2FP.F16.E4M3.UNPACK_B R14, R15 ;  /* 0x0000000fff0e723e */ /* 0x000fe200020006ff */
[C---:B------:R-:W-:Y:S01]  /*c470*/  FMUL.FTZ R53, R48.reuse, R53 ;  /* 0x0000003530357220 */ /* 0x040fe20000410000 */
[----:B------:R-:W-:Y:S01]  /*c480*/  F2FP.F16.E4M3.UNPACK_B R54, R13 ;  /* 0x0000000dff36723e */ /* 0x000fe200020006ff */
[----:B------:R-:W-:Y:S01]  /*c490*/  FFMA.FTZ R85, R48, R51, -R55 ;  /* 0x0000003330557223 */ /* 0x000fe20000010837 */
[-C--:B------:R-:W-:Y:S01]  /*c4a0*/  F2FP.F16.E4M3.UNPACK_B R48, R43.reuse ;  /* 0x0000002bff30723e */ /* 0x080fe200020006ff */
[----:B------:R-:W-:Y:S01]  /*c4b0*/  FFMA.FTZ R82, R37, R52, -R80 ;  /* 0x0000003425527223 */ /* 0x000fe20000010850 */
[----:B------:R-:W-:Y:S01]  /*c4c0*/  F2FP.F16.E4M3.UNPACK_B R49, R43.H1 ;  /* 0x0000002bff31723e */ /* 0x000fe200030006ff */
[----:B------:R-:W-:Y:S01]  /*c4d0*/  HADD2.F32 R37, -RZ, R14.H0_H0 ;  /* 0x2000000eff257230 */ /* 0x000fe20000004100 */
[----:B------:R-:W-:Y:S01]  /*c4e0*/  F2FP.F16.E4M3.UNPACK_B R55, R13.H1 ;  /* 0x0000000dff37723e */ /* 0x000fe200030006ff */
[----:B------:R-:W-:Y:S01]  /*c4f0*/  HADD2.F32 R80, -RZ, R54.H0_H0 ;  /* 0x20000036ff507230 */ /* 0x000fe20000004100 */
[----:B------:R-:W-:Y:S01]  /*c500*/  F2FP.F16.E4M3.UNPACK_B R15, R15.H1 ;  /* 0x0000000fff0f723e */ /* 0x000fe200030006ff */
[----:B------:R-:W-:Y:S01]  /*c510*/  FFMA.FTZ R84, R50, R51, R53 ;  /* 0x0000003332547223 */ /* 0x000fe20000010035 */
        /* <DEDUP_REMOVED lines=9> */
[----:B------:R-:W-:Y:S02]  /*c5b0*/  HADD2.F32 R52, -RZ, R13.H0_H0 ;  /* 0x2000000dff347230 */ /* 0x000fe40000004100 */
[-C--:B------:R-:W-:Y:S01]  /*c5c0*/  FMUL.FTZ R80, R12, R81.reuse ;  /* 0x000000510c507220 */ /* 0x080fe20000410000 */
[----:B------:R-:W-:Y:S02]  /*c5d0*/  HADD2.F32 R53, -RZ, R51.H0_H0 ;  /* 0x20000033ff357230 */ /* 0x000fe40000004100 */
[----:B------:R-:W-:Y:S01]  /*c5e0*/  FMUL.FTZ R81, R43, R81 ;  /* 0x000000512b517220 */ /* 0x000fe20000410000 */
[----:B------:R-:W-:-:S02]  /*c5f0*/  HADD2.F32 R49, -RZ, R49.H1_H1 ;  /* 0x30000031ff317230 */ /* 0x000fc40000004100 */
[-C--:B------:R-:W-:Y:S01]  /*c600*/  FFMA.FTZ R87, R50, R52.reuse, R87 ;  /* 0x0000003432577223 */ /* 0x080fe20000010057 */
[----:B------:R-:W-:Y:S02]  /*c610*/  HADD2.F32 R50, -RZ, R55.H1_H1 ;  /* 0x30000037ff327230 */ /* 0x000fe40000004100 */
[----:B------:R-:W-:Y:S01]  /*c620*/  FFMA.FTZ R86, R37, R52, -R86 ;  /* 0x0000003425567223 */ /* 0x000fe20000010856 */
        /* <DEDUP_REMOVED lines=14> */
[----:B------:R-:W-:Y:S01]  /*c710*/  F2FP.SATFINITE.E4M3.F32.PACK_AB_MERGE_C R83, R84, R83, RZ ;  /* 0x000000535453723e */ /* 0x000fe200048070ff */
[-C--:B------:R-:W-:Y:S01]  /*c720*/  FFMA.FTZ R43, R14, R13.reuse, -R43 ;  /* 0x0000000d0e2b7223 */ /* 0x080fe2000001082b */
[----:B------:R-:W-:Y:S01]  /*c730*/  F2FP.SATFINITE.E4M3.F32.PACK_AB_MERGE_C R15, R15, R80, RZ ;  /* 0x000000500f0f723e */ /* 0x000fe200048070ff */
[----:B------:R-:W-:Y:S01]  /*c740*/  FFMA.FTZ R48, R48, R13, R37 ;  /* 0x0000000d30307223 */ /* 0x000fe20000010025 */
[----:B------:R-:W-:Y:S01]  /*c750*/  F2FP.SATFINITE.E4M3.F32.PACK_AB_MERGE_C R50, R50, R81, RZ ;  /* 0x000000513232723e */ /* 0x000fe200048070ff */
[----:B------:R-:W-:Y:S01]  /*c760*/  IMAD.MOV.U32 R12, RZ, RZ, R39 ;  /* 0x000000ffff0c7224 */ /* 0x000fe200078e0027 */
[----:B------:R-:W-:Y:S01]  /*c770*/  F2FP.SATFINITE.E4M3.F32.PACK_AB_MERGE_C R13, R41, R46, R82 ;  /* 0x0000002e290d723e */ /* 0x000fe20004807052 */
[----:B------:R-:W-:Y:S01]  /*c780*/  IMAD.MOV.U32 R14, RZ, RZ, R38 ;  /* 0x000000ffff0e7224 */ /* 0x000fe200078e0026 */
[----:B------:R-:W-:-:S02]  /*c790*/  F2FP.SATFINITE.E4M3.F32.PACK_AB_MERGE_C R15, R43, R86, R15 ;  /* 0x000000562b0f723e */ /* 0x000fc4000480700f */
[----:B------:R-:W-:Y:S02]  /*c7a0*/  F2FP.SATFINITE.E4M3.F32.PACK_AB_MERGE_C R41, R36, R47, R83 ;  /* 0x0000002f2429723e */ /* 0x000fe40004807053 */
[----:B------:R-:W-:-:S07]  /*c7b0*/  F2FP.SATFINITE.E4M3.F32.PACK_AB_MERGE_C R43, R48, R87, R50 ;  /* 0x00000057302b723e */ /* 0x000fce0004807032 */
.L_x_4148:
[----:B------:R-:W-:Y:S05]  /*c7c0*/  BSYNC B2 ;  /* 0x0000000000027941 */ /* 0x000fea0003800000 */
.L_x_4147:
[----:B------:R-:W-:Y:S01]  /*c7d0*/  ISETP.GE.AND P3, PT, R11, R136, PT ;  /* 0x000000880b00720c */ /* 0x000fe20003f66270 */
[----:B0-----:R0:W-:-:S12]  /*c7e0*/  ST.E.128 desc[UR50][R44.64], R12 ;  /* 0x0000000c2c007985 */ /* 0x0011d8000c101d32 */
[----:B------:R-:W-:-:S04]  /*c7f0*/  @!P3 IADD3 R36, P5, R156, R11, RZ ;  /* 0x0000000b9c24b210 */ /* 0x000fc80007fbe0ff */
[----:B------:R-:W-:-:S05]  /*c800*/  @!P3 LEA.HI.X.SX32 R37, R11, R154, 0x1, P5 ;  /* 0x0000009a0b25b211 */ /* 0x000fca00028f0eff */
[----:B--2---:R0:W-:Y:S04]  /*c810*/  @!P3 ST.E.128 desc[UR50][R36.64], R40 ;  /* 0x000000282400b985 */ /* 0x0041e8000c101d32 */
.L_x_4138:
[----:B------:R-:W-:Y:S05]  /*c820*/  BSYNC B1 ;  /* 0x0000000000017941 */ /* 0x000fea0003800000 */
.L_x_4137:
[----:B------:R-:W-:-:S03]  /*c830*/  UMOV UR4, 0xffffffff ;  /* 0xffffffff00047882 */ /* 0x000fc60000000000 */
[----:B------:R-:W-:Y:S05]  /*c840*/  BRA.DIV UR4, `(.L_x_4149) ;  /* 0x000001fa04707947 */ /* 0x000fea000b800000 */
[----:B0-----:R0:W0:Y:S04]  /*c850*/  SHFL.IDX PT, R44, R119, 0x1, 0x1e1f ;  /* 0x003e1f00772c7f89 */ /* 0x00102800000e0000 */
[----:B--2---:R-:W2:Y:S02]  /*c860*/  SHFL.IDX PT, R120, R120, 0x1, 0x1e1f ;  /* 0x003e1f0078787f89 */ /* 0x004ea400000e0000 */
.L_x_4422:
[----:B------:R-:W-:Y:S05]  /*c870*/  @P4 BRA `(.L_x_4106) ;  /* 0x0000003400e44947 */ /* 0x000fea0003800000 */
[----:B------:R-:W-:Y:S01]  /*c880*/  ISETP.NE.AND P3, PT, R28, RZ, PT ;  /* 0x000000ff1c00720c */ /* 0x000fe20003f65270 */
[----:B------:R-:W-:-:S12]  /*c890*/  BSSY B1, `(.L_x_4150) ;  /* 0x00000fc000017945 */ /* 0x000fd80003800000 */
[----:B------:R-:W-:Y:S05]  /*c8a0*/  @!P3 BRA `(.L_x_4151) ;  /* 0x0000000c00e8b947 */ /* 0x000fea0003800000 */
[----:B------:R-:W5:Y:S04]  /*c8b0*/  LDL R15, [R1+0x40] ;  /* 0x00004000010f7983 */ /* 0x000f680000100800 */
[----:B------:R-:W3:Y:S01]  /*c8c0*/  LDL R14, [R1+0x44] ;  /* 0x00004400010e7983 */ /* 0x000ee20000100800 */
[----:B------:R-:W-:Y:S01]  /*c8d0*/  SEL R11, R117, R143, !P0 ;  /* 0x0000008f750b7207 */ /* 0x000fe20004000000 */
[----:B------:R-:W-:Y:S01]  /*c8e0*/  BSSY B2, `(.L_x_4152) ;  /* 0x00000f1000027945 */ /* 0x000fe20003800000 */
[----:B--2---:R-:W-:Y:S02]  /*c8f0*/  IADD3 R40, P3, R21, R120, RZ ;  /* 0x0000007815287210 */ /* 0x004fe40007f7e0ff */
[----:B------:R-:W-:-:S03]  /*c900*/  SHF.R.S32.HI R12, RZ, 0x1f, R11 ;  /* 0x0000001fff0c7819 */ /* 0x000fc6000001140b */
[----:B0-----:R-:W-:Y:S01]  /*c910*/  IMAD.X R41, R44, 0x1, R109, P3 ;  /* 0x000000012c297824 */ /* 0x001fe200018e066d */
[----:B------:R-:W-:Y:S02]  /*c920*/  LEA.HI R12, R12, R11, RZ, 0x5 ;  /* 0x0000000b0c0c7211 */ /* 0x000fe400078f28ff */
[----:B------:R-:W-:Y:S02]  /*c930*/  ISETP.GE.AND P3, PT, R16, R116, PT ;  /* 0x000000741000720c */ /* 0x000fe40003f66270 */
[----:B------:R-:W-:-:S04]  /*c940*/  LEA.HI.SX32 R12, R12, R113, 0x1b ;  /* 0x000000710c0c7211 */ /* 0x000fc800078fdaff */
[----:B------:R-:W-:-:S04]  /*c950*/  SHF.R.S32.HI R11, RZ, 0x1f, R12 ;  /* 0x0000001fff0b7819 */ /* 0x000fc8000001140c */
[----:B------:R-:W-:Y:S02]  /*c960*/  LEA.HI R13, R11, R12, RZ, 0x2 ;  /* 0x0000000c0b0d7211 */ /* 0x000fe400078f10ff */
[----:B------:R-:W-:Y:S02]  /*c970*/  SHF.L.U32 R11, R12, 0x4, RZ ;  /* 0x000000040c0b7819 */ /* 0x000fe400000006ff */
[----:B------:R-:W-:Y:S02]  /*c980*/  SHF.R.S32.HI R12, RZ, 0x2, R13 ;  /* 0x00000002ff0c7819 */ /* 0x000fe4000001140d */
[----:B-----5:R-:W-:-:S04]  /*c990*/  LOP3.LUT R13, R15, 0x30, R11, 0xf8, !PT ;  /* 0x000000300f0d7812 */ /* 0x020fc800078ef80b */
[----:B------:R-:W-:Y:S01]  /*c9a0*/  LOP3.LUT R13, R13, R0, RZ, 0x3c, !PT ;  /* 0x000000000d0d7212 */ /* 0x000fe200078e3cff */
[----:B---3--:R-:W-:-:S04]  /*c9b0*/  IMAD R12, R12, 0x2800, R14 ;  /* 0x000028000c0c7824 */ /* 0x008fc800078e020e */
[----:B------:R-:W-:Y:S02]  /*c9c0*/  IMAD.IADD R12, R12, 0x1, R13 ;  /* 0x000000010c0c7824 */ /* 0x000fe400078e020d */
[C---:B------:R-:W-:Y:S02]  /*c9d0*/  IMAD R13, R19.reuse, 0x7800, R131 ;  /* 0x00007800130d7824 */ /* 0x040fe400078e0283 */
        /* <DEDUP_REMOVED lines=15> */
[----:B------:R-:W-:Y:S01]  /*cad0*/  SHF.R.U32.HI R52, RZ, 0x18, R79 ;  /* 0x00000018ff347819 */ /* 0x000fe2000001164f */
[----:B------:R-:W-:Y:S01]  /*cae0*/  IMAD.SHL.U32 R51, R51, 0x100, RZ ;  /* 0x0000010033337824 */ /* 0x000fe200078e00ff */
[----:B------:R-:W-:-:S02]  /*caf0*/  LOP3.LUT R49, R79, 0xff, RZ, 0xc0, !PT ;  /* 0x000000ff4f317812 */ /* 0x000fc400078ec0ff */
[----:B------:R-:W-:Y:S02]  /*cb00*/  SHF.R.U32.HI R76, RZ, 0x10, R65 ;  /* 0x00000010ff4c7819 */ /* 0x000fe40000011641 */
[----:B------:R-:W-:Y:S02]  /*cb10*/  SHF.R.U32.HI R66, RZ, 0x8, R67 ;  /* 0x00000008ff427819 */ /* 0x000fe40000011643 */
[----:B------:R-:W-:Y:S02]  /*cb20*/  PRMT R45, R80, 0x654, R45 ;  /* 0x00000654502d7816 */ /* 0x000fe4000000002d */
[----:B------:R-:W-:Y:S02]  /*cb30*/  SHF.R.U32.HI R55, RZ, 0x18, R77 ;  /* 0x00000018ff377819 */ /* 0x000fe4000001164d */
[----:B------:R-:W-:Y:S02]  /*cb40*/  LOP3.LUT R48, R77, 0xff, RZ, 0xc0, !PT ;  /* 0x000000ff4d307812 */ /* 0x000fe400078ec0ff */
[----:B------:R-:W-:-:S02]  /*cb50*/  SHF.R.U32.HI R81, RZ, 0x18, R67 ;  /* 0x00000018ff517819 */ /* 0x000fc40000011643 */
[----:B------:R-:W-:Y:S02]  /*cb60*/  LOP3.LUT R46, R67, 0xff, RZ, 0xc0, !PT ;  /* 0x000000ff432e7812 */ /* 0x000fe400078ec0ff */
[----:B------:R-:W-:Y:S01]  /*cb70*/  PRMT R14, R52, 0x654, R49 ;  /* 0x00000654340e7816 */ /* 0x000fe20000000031 */
[----:B------:R-:W-:Y:S01]  /*cb80*/  IMAD.SHL.U32 R49, R54, 0x100, RZ ;  /* 0x0000010036317824 */ /* 0x000fe200078e00ff */
[----:B------:R-:W-:Y:S02]  /*cb90*/  SHF.R.U32.HI R65, RZ, 0x10, R67 ;  /* 0x00000010ff417819 */ /* 0x000fe40000011643 */
[----:B------:R-:W-:Y:S01]  /*cba0*/  LOP3.LUT R12, R45, 0xff00, R12, 0xf8, !PT ;  /* 0x0000ff002d0c7812 */ /* 0x000fe200078ef80c */
[----:B------:R-:W-:Y:S01]  /*cbb0*/  IMAD.SHL.U32 R45, R66, 0x100, RZ ;  /* 0x00000100422d7824 */ /* 0x000fe200078e00ff */
[----:B------:R-:W-:Y:S02]  /*cbc0*/  SHF.L.U32 R13, R76, 0x10, RZ ;  /* 0x000000104c0d7819 */ /* 0x000fe400000006ff */
[----:B------:R-:W-:-:S02]  /*cbd0*/  PRMT R48, R55, 0x654, R48 ;  /* 0x0000065437307816 */ /* 0x000fc40000000030 */
[----:B--2---:R-:W-:Y:S02]  /*cbe0*/  MOV R50, R36 ;  /* 0x0000002400327202 */ /* 0x004fe40000000f00 */
[----:B------:R-:W-:Y:S02]  /*cbf0*/  PRMT R46, R81, 0x654, R46 ;  /* 0x00000654512e7816 */ /* 0x000fe4000000002e */
[----:B------:R-:W-:Y:S02]  /*cc00*/  LOP3.LUT R55, R14, 0xff00, R51, 0xf8, !PT ;  /* 0x0000ff000e377812 */ /* 0x000fe400078ef833 */
[----:B------:R-:W-:Y:S01]  /*cc10*/  LOP3.LUT R14, R12, 0xff0000, R13, 0xf8, !PT ;  /* 0x00ff00000c0e7812 */ /* 0x000fe200078ef80d */
[----:B------:R-:W-:Y:S01]  /*cc20*/  IMAD.U32 R12, R65, 0x10000, RZ ;  /* 0x00010000410c7824 */ /* 0x000fe200078e00ff */
[----:B------:R-:W-:Y:S02]  /*cc30*/  LOP3.LUT R36, R48, 0xff00, R49, 0xf8, !PT ;  /* 0x0000ff0030247812 */ /* 0x000fe400078ef831 */
[----:B------:R-:W-:-:S02]  /*cc40*/  LOP3.LUT R45, R46, 0xff00, R45, 0xf8, !PT ;  /* 0x0000ff002e2d7812 */ /* 0x000fc400078ef82d */
[----:B------:R-:W-:Y:S02]  /*cc50*/  F2FP.F16.E4M3.UNPACK_B R54, R152.H1 ;  /* 0x00000098ff36723e */ /* 0x000fe400030006ff */
[----:B------:R-:W-:Y:S02]  /*cc60*/  F2FP.F16.E4M3.UNPACK_B R51, R50.H1 ;  /* 0x00000032ff33723e */ /* 0x000fe400030006ff */
[----:B------:R-:W-:Y:S01]  /*cc70*/  F2FP.F16.E4M3.UNPACK_B R48, R47.H1 ;  /* 0x0000002fff30723e */ /* 0x000fe200030006ff */
[----:B------:R-:W-:Y:S01]  /*cc80*/  HADD2.F32 R13, -RZ, R54.H0_H0 ;  /* 0x20000036ff0d7230 */ /* 0x000fe20000004100 */
[----:B------:R-:W-:Y:S01]  /*cc90*/  SHF.R.U32.HI R53, RZ, 0x10, R77 ;  /* 0x00000010ff357819 */ /* 0x000fe2000001164d */
[----:B------:R-:W-:Y:S01]  /*cca0*/  HADD2.F32 R46, -RZ, R51.H0_H0 ;  /* 0x20000033ff2e7230 */ /* 0x000fe20000004100 */
[----:B------:R-:W-:Y:S02]  /*ccb0*/  SHF.R.U32.HI R64, RZ, 0x10, R79 ;  /* 0x00000010ff407819 */ /* 0x000fe4000001164f */
[----:B------:R-:W-:Y:S01]  /*ccc0*/  LOP3.LUT R12, R45, 0xff0000, R12, 0xf8, !PT ;  /* 0x00ff00002d0c7812 */ /* 0x000fe200078ef80c */
[----:B------:R-:W-:Y:S01]  /*ccd0*/  HADD2.F32 R45, -RZ, R48.H0_H0 ;  /* 0x20000030ff2d7230 */ /* 0x000fe20000004100 */
[----:B------:R-:W-:Y:S01]  /*cce0*/  F2FP.F16.E4M3.UNPACK_B R49, R150.H1 ;  /* 0x00000096ff31723e */ /* 0x000fe200030006ff */
[----:B------:R-:W-:-:S02]  /*ccf0*/  IMAD.U32 R53, R53, 0x10000, RZ ;  /* 0x0001000035357824 */ /* 0x000fc400078e00ff */
[-C--:B------:R-:W-:Y:S01]  /*cd00*/  FMUL.FTZ R66, R46, R13.reuse ;  /* 0x0000000d2e427220 */ /* 0x080fe20000410000 */
[----:B------:R-:W-:Y:S02]  /*cd10*/  IMAD.U32 R64, R64, 0x10000, RZ ;  /* 0x0001000040407824 */ /* 0x000fe400078e00ff */
[----:B------:R-:W-:Y:S01]  /*cd20*/  FMUL.FTZ R65, R45, R13 ;  /* 0x0000000d2d417220 */ /* 0x000fe20000410000 */
        /* <DEDUP_REMOVED lines=12> */
[CC--:B------:R-:W-:Y:S01]  /*cdf0*/  FMUL.FTZ R64, R52.reuse, R55.reuse ;  /* 0x0000003734407220 */ /* 0x0c0fe20000410000 */
[----:B------:R-:W-:Y:S01]  /*ce00*/  F2FP.F16.E4M3.UNPACK_B R150, R150 ;  /* 0x00000096ff96723e */ /* 0x000fe200020006ff */
[----:B------:R-:W-:Y:S02]  /*ce10*/  HADD2.F32 R54, -RZ, R152.H0_H0 ;  /* 0x20000098ff367230 */ /* 0x000fe40000004100 */
[C---:B------:R-:W-:Y:S01]  /*ce20*/  FMUL.FTZ R55, R49.reuse, R55 ;  /* 0x0000003731377220 */ /* 0x040fe20000410000 */
[----:B------:R-:W-:Y:S02]  /*ce30*/  HADD2.F32 R51, -RZ, R50.H0_H0 ;  /* 0x20000032ff337230 */ /* 0x000fe40000004100 */
[-C--:B------:R-:W-:Y:S01]  /*ce40*/  FFMA.FTZ R76, R49, R53.reuse, -R64 ;  /* 0x00000035314c7223 */ /* 0x080fe20000010840 */
[----:B------:R-:W-:Y:S02]  /*ce50*/  HADD2.F32 R48, -RZ, R47.H0_H0 ;  /* 0x2000002fff307230 */ /* 0x000fe40000004100 */
[----:B------:R-:W-:Y:S01]  /*ce60*/  FFMA.FTZ R67, R52, R53, R55 ;  /* 0x0000003534437223 */ /* 0x000fe20000010037 */
        /* <DEDUP_REMOVED lines=15> */
[--C-:B------:R-:W-:Y:S01]  /*cf60*/  HADD2.F32 R53, -RZ, R48.reuse.H0_H0 ;  /* 0x20000030ff357230 */ /* 0x100fe20000004100 */
[----:B------:R-:W-:Y:S01]  /*cf70*/  F2FP.F16.E4M3.UNPACK_B R47, R43.H1 ;  /* 0x0000002bff2f723e */ /* 0x000fe200030006ff */
[----:B------:R-:W-:Y:S02]  /*cf80*/  HADD2.F32 R51, -RZ, R49.H0_H0 ;  /* 0x20000031ff337230 */ /* 0x000fe40000004100 */
[----:B------:R-:W-:Y:S01]  /*cf90*/  FFMA.FTZ R65, R50, R150, R65 ;  /* 0x0000009632417223 */ /* 0x000fe20000010041 */
[----:B------:R-:W-:Y:S01]  /*cfa0*/  HADD2.F32 R54, -RZ, R48.H1_H1 ;  /* 0x30000030ff367230 */ /* 0x000fe20000004100 */
[----:B------:R-:W-:Y:S01]  /*cfb0*/  F2FP.F16.E4M3.UNPACK_B R151, R151 ;  /* 0x00000097ff97723e */ /* 0x000fe200020006ff */
[----:B------:R-:W-:-:S02]  /*cfc0*/  HADD2.F32 R48, -RZ, R47.H0_H0 ;  /* 0x2000002fff307230 */ /* 0x000fc40000004100 */
[----:B------:R-:W-:Y:S01]  /*cfd0*/  FMUL.FTZ R77, R51, R53 ;  /* 0x00000035334d7220 */ /* 0x000fe20000410000 */
[--C-:B------:R-:W-:Y:S01]  /*cfe0*/  HADD2.F32 R50, -RZ, R52.reuse.H0_H0 ;  /* 0x20000034ff327230 */ /* 0x100fe20000004100 */
[----:B------:R-:W-:Y:S01]  /*cff0*/  F2FP.F16.E4M3.UNPACK_B R43, R43 ;  /* 0x0000002bff2b723e */ /* 0x000fe200020006ff */
[----:B------:R-:W-:Y:S02]  /*d000*/  HADD2.F32 R49, -RZ, R49.H1_H1 ;  /* 0x30000031ff317230 */ /* 0x000fe40000004100 */
[C---:B------:R-:W-:Y:S01]  /*d010*/  FMUL.FTZ R78, R48.reuse, R53 ;  /* 0x00000035304e7220 */ /* 0x040fe20000410000 */
[----:B------:R-:W-:Y:S02]  /*d020*/  HADD2.F32 R47, -RZ, R47.H1_H1 ;  /* 0x3000002fff2f7230 */ /* 0x000fe40000004100 */
        /* <DEDUP_REMOVED lines=19> */
[----:B------:R-:W-:Y:S02]  /*d160*/  HADD2.F32 R49, -RZ, R149.H0_H0 ;  /* 0x20000095ff317230 */ /* 0x000fe40000004100 */
        /* <DEDUP_REMOVED lines=12> */
[--C-:B------:R-:W-:Y:S01]  /*d230*/  HADD2.F32 R50, -RZ, R49.reuse.H0_H0 ;  /* 0x20000031ff327230 */ /* 0x100fe20000004100 */
[----:B------:R-:W-:Y:S01]  /*d240*/  F2FP.SATFINITE.E4M3.F32.PACK_AB_MERGE_C R43, R80, R77, RZ ;  /* 0x0000004d502b723e */ /* 0x000fe200048070ff */
[----:B------:R-:W-:Y:S01]  /*d250*/  HADD2.F32 R55, -RZ, R54.H0_H0 ;  /* 0x20000036ff377230 */ /* 0x000fe20000004100 */
[----:B------:R-:W-:Y:S01]  /*d260*/  F2FP.F16.E4M3.UNPACK_B R52, R14 ;  /* 0x0000000eff34723e */ /* 0x000fe200020006ff */
[----:B------:R-:W-:Y:S01]  /*d270*/  HADD2.F32 R47, -RZ, R48.H0_H0 ;  /* 0x20000030ff2f7230 */ /* 0x000fe20000004100 */
[----:B------:R-:W-:Y:S01]  /*d280*/  F2FP.SATFINITE.E4M3.F32.PACK_AB_MERGE_C R45, R65, R64, R67 ;  /* 0x00000040412d723e */ /* 0x000fe20004807043 */
[----:B------:R-:W-:Y:S01]  /*d290*/  HADD2.F32 R54, -RZ, R54.H1_H1 ;  /* 0x30000036ff367230 */ /* 0x000fe20000004100 */
[----:B------:R-:W-:Y:S01]  /*d2a0*/  F2FP.SATFINITE.E4M3.F32.PACK_AB_MERGE_C R43, R78, R53, R43 ;  /* 0x000000354e2b723e */ /* 0x000fe2000480702b */
[----:B------:R-:W-:Y:S01]  /*d2b0*/  HADD2.F32 R53, -RZ, R52.H0_H0 ;  /* 0x20000034ff357230 */ /* 0x000fe20000004100 */
[----:B------:R-:W-:Y:S01]  /*d2c0*/  F2FP.SATFINITE.E4M3.F32.PACK_AB_MERGE_C R38, R51, R38, R79 ;  /* 0x000000263326723e */ /* 0x000fe2000480704f */
[----:B------:R-:W-:Y:S01]  /*d2d0*/  FMUL.FTZ R64, R50, R55 ;  /* 0x0000003732407220 */ /* 0x000fe20000410000 */
[----:B------:R-:W-:-:S02]  /*d2e0*/  HADD2.F32 R51, -RZ, R49.H1_H1 ;  /* 0x30000031ff337230 */ /* 0x000fc40000004100 */
[----:B------:R-:W-:Y:S01]  /*d2f0*/  FMUL.FTZ R55, R47, R55 ;  /* 0x000000372f377220 */ /* 0x000fe20000410000 */
[----:B------:R-:W-:Y:S01]  /*d300*/  HADD2.F32 R49, -RZ, R48.H1_H1 ;  /* 0x30000030ff317230 */ /* 0x000fe20000004100 */
[----:B------:R-:W-:Y:S01]  /*d310*/  F2FP.F16.E4M3.UNPACK_B R42, R42.H1 ;  /* 0x0000002aff2a723e */ /* 0x000fe200030006ff */
[----:B------:R-:W-:Y:S02]  /*d320*/  HADD2.F32 R52, -RZ, R52.H1_H1 ;  /* 0x30000034ff347230 */ /* 0x000fe40000004100 */
[----:B------:R-:W-:Y:S01]  /*d330*/  FFMA.FTZ R48, R50, R53, R55 ;  /* 0x0000003532307223 */ /* 0x000fe20000010037 */
[-C--:B------:R-:W-:Y:S01]  /*d340*/  FMUL.FTZ R50, R51, R54.reuse ;  /* 0x0000003633327220 */ /* 0x080fe20000410000 */
[----:B------:R-:W-:Y:S01]  /*d350*/  FMUL.FTZ R54, R49, R54 ;  /* 0x0000003631367220 */ /* 0x000fe20000410000 */
[----:B------:R-:W-:Y:S01]  /*d360*/  F2FP.F16.E4M3.UNPACK_B R37, R37.H1 ;  /* 0x00000025ff25723e */ /* 0x000fe200030006ff */
[----:B------:R-:W-:Y:S01]  /*d370*/  FFMA.FTZ R47, R47, R53, -R64 ;  /* 0x000000352f2f7223 */ /* 0x000fe20000010840 */
        /* <DEDUP_REMOVED lines=10> */
[----:B------:R-:W-:Y:S01]  /*d420*/  FMUL.FTZ R54, R36, R51 ;  /* 0x0000003324367220 */ /* 0x000fe20000410000 */
[----:B------:R-:W-:Y:S02]  /*d430*/  HADD2.F32 R42, -RZ, R42.H1_H1 ;  /* 0x3000002aff2a7230 */ /* 0x000fe40000004100 */
[----:B------:R-:W-:-:S02]  /*d440*/  HADD2.F32 R50, -RZ, R14.H0_H0 ;  /* 0x2000000eff327230 */ /* 0x000fc40000004100 */
[-C--:B------:R-:W-:Y:S01]  /*d450*/  FMUL.FTZ R55, R37, R52.reuse ;  /* 0x0000003425377220 */ /* 0x080fe20000410000 */
[----:B------:R-:W-:Y:S02]  /*d460*/  HADD2.F32 R51, -RZ, R14.H1_H1 ;  /* 0x3000000eff337230 */ /* 0x000fe40000004100 */
[----:B------:R-:W-:Y:S01]  /*d470*/  FMUL.FTZ R52, R42, R52 ;  /* 0x000000342a347220 */ /* 0x000fe20000410000 */
[----:B------:R-:W-:Y:S01]  /*d480*/  F2FP.F16.E4M3.UNPACK_B R14, R15 ;  /* 0x0000000fff0e723e */ /* 0x000fe200020006ff */
[-C--:B------:R-:W-:Y:S01]  /*d490*/  FFMA.FTZ R67, R36, R50.reuse, -R53 ;  /* 0x0000003224437223 */ /* 0x080fe20000010835 */
[----:B------:R-:W-:Y:S01]  /*d4a0*/  FFMA.FTZ R76, R49, R50, R54 ;  /* 0x00000032314c7223 */ /* 0x000fe20000010036 */
[----:B------:R-:W-:Y:S01]  /*d4b0*/  FFMA.FTZ R78, R42, R51, -R55 ;  /* 0x000000332a4e7223 */ /* 0x000fe20000010837 */
[----:B------:R-:W-:Y:S01]  /*d4c0*/  F2FP.F16.E4M3.UNPACK_B R42, R39 ;  /* 0x00000027ff2a723e */ /* 0x000fe200020006ff */
[----:B------:R-:W-:Y:S01]  /*d4d0*/  FFMA.FTZ R77, R37, R51, R52 ;  /* 0x00000033254d7223 */ /* 0x000fe20000010034 */
[----:B------:R-:W-:Y:S01]  /*d4e0*/  F2FP.F16.E4M3.UNPACK_B R53, R13 ;  /* 0x0000000dff35723e */ /* 0x000fe200020006ff */
[----:B------:R-:W-:Y:S01]  /*d4f0*/  HADD2.F32 R36, -RZ, R14.H0_H0 ;  /* 0x2000000eff247230 */ /* 0x000fe20000004100 */
[----:B------:R-:W-:Y:S01]  /*d500*/  F2FP.F16.E4M3.UNPACK_B R15, R15.H1 ;  /* 0x0000000fff0f723e */ /* 0x000fe200030006ff */
[----:B------:R-:W-:Y:S01]  /*d510*/  HADD2.F32 R49, -RZ, R42.H0_H0 ;  /* 0x2000002aff317230 */ /* 0x000fe20000004100 */
[----:B------:R-:W-:Y:S01]  /*d520*/  F2FP.F16.E4M3.UNPACK_B R54, R13.H1 ;  /* 0x0000000dff36723e */ /* 0x000fe200030006ff */
[----:B------:R-:W-:Y:S01]  /*d530*/  HADD2.F32 R55, -RZ, R53.H0_H0 ;  /* 0x20000035ff377230 */ /* 0x000fe20000004100 */
[----:B------:R-:W-:Y:S01]  /*d540*/  F2FP.F16.E4M3.UNPACK_B R39, R39.H1 ;  /* 0x00000027ff27723e */ /* 0x000fe200030006ff */
[----:B------:R-:W-:Y:S01]  /*d550*/  HADD2.F32 R37, -RZ, R15.H0_H0 ;  /* 0x2000000fff257230 */ /* 0x000fe20000004100 */
[-C--:B------:R-:W-:Y:S01]  /*d560*/  F2FP.F16.E4M3.UNPACK_B R50, R12.reuse.H1 ;  /* 0x0000000cff32723e */ /* 0x080fe200030006ff */
[----:B------:R-:W-:Y:S01]  /*d570*/  HADD2.F32 R64, -RZ, R54.H0_H0 ;  /* 0x20000036ff407230 */ /* 0x000fe20000004100 */
[----:B------:R-:W-:Y:S01]  /*d580*/  F2FP.F16.E4M3.UNPACK_B R13, R12 ;  /* 0x0000000cff0d723e */ /* 0x000fe200020006ff */
[----:B------:R-:W-:-:S02]  /*d590*/  HADD2.F32 R12, -RZ, R39.H0_H0 ;  /* 0x20000027ff0c7230 */ /* 0x000fc40000004100 */
[-C--:B------:R-:W-:Y:S01]  /*d5a0*/  FMUL.FTZ R79, R49, R55.reuse ;  /* 0x00000037314f7220 */ /* 0x080fe20000410000 */
[----:B------:R-:W-:Y:S02]  /*d5b0*/  HADD2.F32 R52, -RZ, R50.H0_H0 ;  /* 0x20000032ff347230 */ /* 0x000fe40000004100 */
[----:B------:R-:W-:Y:S01]  /*d5c0*/  FMUL.FTZ R80, R36, R55 ;  /* 0x0000003724507220 */ /* 0x000fe20000410000 */
[-C--:B------:R-:W-:Y:S01]  /*d5d0*/  FMUL.FTZ R55, R37, R64.reuse ;  /* 0x0000004025377220 */ /* 0x080fe20000410000 */
[----:B------:R-:W-:Y:S02]  /*d5e0*/  HADD2.F32 R39, -RZ, R39.H1_H1 ;  /* 0x30000027ff277230 */ /* 0x000fe40000004100 */
[C---:B------:R-:W-:Y:S01]  /*d5f0*/  FMUL.FTZ R82, R12.reuse, R64 ;  /* 0x000000400c527220 */ /* 0x040fe20000410000 */
        /* <DEDUP_REMOVED lines=8> */
[----:B------:R-:W-:Y:S01]  /*d680*/  HADD2.F32 R50, -RZ, R50.H1_H1 ;  /* 0x30000032ff327230 */ /* 0x000fe20000004100 */
[----:B------:R-:W-:Y:S01]  /*d690*/  F2FP.SATFINITE.E4M3.F32.PACK_AB_MERGE_C R67, R78, R67, RZ ;  /* 0x000000434e43723e */ /* 0x000fe200048070ff */
[----:B------:R-:W-:Y:S02]  /*d6a0*/  HADD2.F32 R14, -RZ, R14.H1_H1 ;  /* 0x3000000eff0e7230 */ /* 0x000fe40000004100 */
[----:B------:R-:W-:Y:S01]  /*d6b0*/  FMUL.FTZ R37, R42, R53 ;  /* 0x000000352a257220 */ /* 0x000fe20000410000 */
[----:B------:R-:W-:-:S02]  /*d6c0*/  HADD2.F32 R51, -RZ, R13.H0_H0 ;  /* 0x2000000dff337230 */ /* 0x000fc40000004100 */
[-C--:B------:R-:W-:Y:S01]  /*d6d0*/  FFMA.FTZ R15, R15, R50.reuse, -R12 ;  /* 0x000000320f0f7223 */ /* 0x080fe2000001080c */
[----:B------:R-:W-:Y:S02]  /*d6e0*/  HADD2.F32 R13, -RZ, R13.H1_H1 ;  /* 0x3000000dff0d7230 */ /* 0x000fe40000004100 */
[----:B------:R-:W-:Y:S01]  /*d6f0*/  FMUL.FTZ R53, R14, R53 ;  /* 0x000000350e357220 */ /* 0x000fe20000410000 */
[----:B------:R-:W-:Y:S01]  /*d700*/  FFMA.FTZ R54, R39, R50, R54 ;  /* 0x0000003227367223 */ /* 0x000fe20000010036 */
        /* <DEDUP_REMOVED lines=10> */
[----:B------:R-:W-:Y:S02]  /*d7b0*/  F2FP.SATFINITE.E4M3.F32.PACK_AB_MERGE_C R13, R66, R47, R67 ;  /* 0x0000002f420d723e */ /* 0x000fe40004807043 */
[----:B------:R-:W-:Y:S02]  /*d7c0*/  F2FP.SATFINITE.E4M3.F32.PACK_AB_MERGE_C R37, R65, R48, R76 ;  /* 0x000000304125723e */ /* 0x000fe4000480704c */
[----:B------:R-:W-:Y:S02]  /*d7d0*/  F2FP.SATFINITE.E4M3.F32.PACK_AB_MERGE_C R39, R53, R80, R54 ;  /* 0x000000503527723e */ /* 0x000fe40004807036 */
[----:B------:R-:W-:-:S07]  /*d7e0*/  MOV R14, R43 ;  /* 0x0000002b000e7202 */ /* 0x000fce0000000f00 */
.L_x_4153:
[----:B------:R-:W-:Y:S05]  /*d7f0*/  BSYNC B2 ;  /* 0x0000000000027941 */ /* 0x000fea0003800000 */
.L_x_4152:
[----:B------:R-:W-:Y:S01]  /*d800*/  ISETP.GE.AND P3, PT, R11, R136, PT ;  /* 0x000000880b00720c */ /* 0x000fe20003f66270 */
[----:B0-----:R0:W-:-:S12]  /*d810*/  ST.E.128 desc[UR50][R40.64], R12 ;  /* 0x0000000c28007985 */ /* 0x0011d8000c101d32 */
[----:B------:R-:W-:-:S04]  /*d820*/  @!P3 IADD3 R42, P4, R11, R120, RZ ;  /* 0x000000780b2ab210 */ /* 0x000fc80007f9e0ff */
[----:B------:R-:W-:-:S05]  /*d830*/  @!P3 LEA.HI.X.SX32 R43, R11, R44, 0x1, P4 ;  /* 0x0000002c0b2bb211 */ /* 0x000fca00020f0eff */
[----:B--2---:R0:W-:Y:S04]  /*d840*/  @!P3 ST.E.128 desc[UR50][R42.64], R36 ;  /* 0x000000242a00b985 */ /* 0x0041e8000c101d32 */
.L_x_4151:
[----:B------:R-:W-:Y:S05]  /*d850*/  BSYNC B1 ;  /* 0x0000000000017941 */ /* 0x000fea0003800000 */
.L_x_4150:
[----:B------:R-:W-:Y:S01]  /*d860*/  ISETP.NE.AND P3, PT, R29, RZ, PT ;  /* 0x000000ff1d00720c */ /* 0x000fe20003f65270 */
[----:B------:R-:W-:-:S12]  /*d870*/  BSSY B1, `(.L_x_4154) ;  /* 0x00000fd000017945 */ /* 0x000fd80003800000 */
[----:B------:R-:W-:Y:S05]  /*d880*/  @!P3 BRA `(.L_x_4155) ;  /* 0x0000000c00ecb947 */ /* 0x000fea0003800000 */
[----:B0-----:R-:W5:Y:S04]  /*d890*/  LDL R13, [R1+0x40] ;  /* 0x00004000010d7983 */ /* 0x001f680000100800 */
[----:B------:R-:W3:Y:S01]  /*d8a0*/  LDL R14, [R1+0x44] ;  /* 0x00004400010e7983 */ /* 0x000ee20000100800 */
[----:B------:R-:W-:Y:S01]  /*d8b0*/  SEL R11, R117, R143, !P1 ;  /* 0x0000008f750b7207 */ /* 0x000fe20004800000 */
[----:B------:R-:W-:Y:S01]  /*d8c0*/  BSSY B2, `(.L_x_4156) ;  /* 0x00000f2000027945 */ /* 0x000fe20003800000 */
[----:B--2---:R-:W-:Y:S02]  /*d8d0*/  IADD3 R40, P3, R26, R120, RZ ;  /* 0x000000781a287210 */ /* 0x004fe40007f7e0ff */
[----:B------:R-:W-:-:S03]  /*d8e0*/  SHF.R.S32.HI R12, RZ, 0x1f, R11 ;  /* 0x0000001fff0c7819 */ /* 0x000fc6000001140b */
[----:B------:R-:W-:Y:S01]  /*d8f0*/  IMAD.X R41, R44, 0x1, R108, P3 ;  /* 0x000000012c297824 */ /* 0x000fe200018e066c */
[----:B------:R-:W-:Y:S02]  /*d900*/  LEA.HI R11, R12, R11, RZ, 0x5 ;  /* 0x0000000b0c0b7211 */ /* 0x000fe400078f28ff */
[----:B------:R-:W-:Y:S02]  /*d910*/  ISETP.GE.AND P3, PT, R225, R116, PT ;  /* 0x00000074e100720c */ /* 0x000fe40003f66270 */
[----:B------:R-:W-:-:S04]  /*d920*/  LEA.HI.SX32 R11, R11, R112, 0x1b ;  /* 0x000000700b0b7211 */ /* 0x000fc800078fdaff */
[----:B------:R-:W-:-:S04]  /*d930*/  SHF.R.S32.HI R12, RZ, 0x1f, R11 ;  /* 0x0000001fff0c7819 */ /* 0x000fc8000001140b */
[----:B------:R-:W-:Y:S01]  /*d940*/  LEA.HI R12, R12, R11, RZ, 0x2 ;  /* 0x0000000b0c0c7211 */ /* 0x000fe200078f10ff */
[----:B------:R-:W-:-:S03]  /*d950*/  IMAD.SHL.U32 R11, R11, 0x10, RZ ;  /* 0x000000100b0b7824 */ /* 0x000fc600078e00ff */
        /* <DEDUP_REMOVED lines=14> */
[----:B------:R-:W-:Y:S01]  /*da40*/  LOP3.LUT R46, R61, 0xff, RZ, 0xc0, !PT ;  /* 0x000000ff3d2e7812 */ /* 0x000fe200078ec0ff */
[----:B--2---:R-:W-:Y:S01]  /*da50*/  IMAD.MOV.U32 R48, RZ, RZ, R36 ;  /* 0x000000ffff307224 */ /* 0x004fe200078e0024 */
[----:B------:R-:W-:Y:S01]  /*da60*/  SHF.R.U32.HI R47, RZ, 0x18, R61 ;  /* 0x00000018ff2f7819 */ /* 0x000fe2000001163d */
[----:B------:R-:W-:Y:S01]  /*da70*/  IMAD.MOV.U32 R43, RZ, RZ, R38 ;  /* 0x000000ffff2b7224 */ /* 0x000fe200078e0026 */
[----:B------:R-:W-:Y:S01]  /*da80*/  MOV R45, R12 ;  /* 0x0000000c002d7202 */ /* 0x000fe20000000f00 */
[----:B------:R-:W-:Y:S01]  /*da90*/  IMAD.SHL.U32 R12, R67, 0x100, RZ ;  /* 0x00000100430c7824 */ /* 0x000fe200078e00ff */
[----:B------:R-:W-:Y:S02]  /*daa0*/  SHF.R.U32.HI R65, RZ, 0x8, R63 ;  /* 0x00000008ff417819 */ /* 0x000fe4000001163f */
[----:B------:R-:W-:-:S02]  /*dab0*/  PRMT R47, R47, 0x654, R46 ;  /* 0x000006542f2f7816 */ /* 0x000fc4000000002e */
[----:B------:R-:W-:Y:S02]  /*dac0*/  LOP3.LUT R49, R63, 0xff, RZ, 0xc0, !PT ;  /* 0x000000ff3f317812 */ /* 0x000fe400078ec0ff */
[----:B------:R-:W-:Y:S02]  /*dad0*/  SHF.R.U32.HI R64, RZ, 0x18, R63 ;  /* 0x00000018ff407819 */ /* 0x000fe4000001163f */
[--C-:B------:R-:W-:Y:S02]  /*dae0*/  SHF.R.U32.HI R55, RZ, 0x8, R73.reuse ;  /* 0x00000008ff377819 */ /* 0x100fe40000011649 */
[----:B------:R-:W-:Y:S02]  /*daf0*/  LOP3.LUT R50, R73, 0xff, RZ, 0xc0, !PT ;  /* 0x000000ff49327812 */ /* 0x000fe400078ec0ff */
[----:B------:R-:W-:Y:S02]  /*db00*/  SHF.R.U32.HI R53, RZ, 0x18, R73 ;  /* 0x00000018ff357819 */ /* 0x000fe40000011649 */
[----:B------:R-:W-:Y:S01]  /*db10*/  LOP3.LUT R47, R47, 0xff00, R12, 0xf8, !PT ;  /* 0x0000ff002f2f7812 */ /* 0x000fe200078ef80c */
[----:B------:R-:W-:Y:S01]  /*db20*/  IMAD.SHL.U32 R12, R65, 0x100, RZ ;  /* 0x00000100410c7824 */ /* 0x000fe200078e00ff */
[----:B------:R-:W-:-:S02]  /*db30*/  LOP3.LUT R51, R75, 0xff, RZ, 0xc0, !PT ;  /* 0x000000ff4b337812 */ /* 0x000fc400078ec0ff */
[----:B------:R-:W-:Y:S02]  /*db40*/  SHF.R.U32.HI R52, RZ, 0x18, R75 ;  /* 0x00000018ff347819 */ /* 0x000fe4000001164b */
[----:B------:R-:W-:Y:S02]  /*db50*/  SHF.R.U32.HI R66, RZ, 0x10, R63 ;  /* 0x00000010ff427819 */ /* 0x000fe4000001163f */
[----:B------:R-:W-:Y:S02]  /*db60*/  PRMT R49, R64, 0x654, R49 ;  /* 0x0000065440317816 */ /* 0x000fe40000000031 */
[----:B------:R-:W-:Y:S02]  /*db70*/  SHF.R.U32.HI R72, RZ, 0x10, R61 ;  /* 0x00000010ff487819 */ /* 0x000fe4000001163d */
[----:B------:R-:W-:Y:S02]  /*db80*/  PRMT R53, R53, 0x654, R50 ;  /* 0x0000065435357816 */ /* 0x000fe40000000032 */
[----:B------:R-:W-:Y:S01]  /*db90*/  SHF.L.U32 R14, R55, 0x8, RZ ;  /* 0x00000008370e7819 */ /* 0x000fe200000006ff */
[----:B------:R-:W-:Y:S01]  /*dba0*/  IMAD.U32 R36, R72, 0x10000, RZ ;  /* 0x0001000048247824 */ /* 0x000fe200078e00ff */
[----:B------:R-:W-:-:S02]  /*dbb0*/  PRMT R61, R52, 0x654, R51 ;  /* 0x00000654343d7816 */ /* 0x000fc40000000033 */
[----:B------:R-:W-:Y:S01]  /*dbc0*/  LOP3.LUT R51, R49, 0xff00, R12, 0xf8, !PT ;  /* 0x0000ff0031337812 */ /* 0x000fe200078ef80c */
[----:B------:R-:W-:Y:S01]  /*dbd0*/  IMAD.U32 R12, R66, 0x10000, RZ ;  /* 0x00010000420c7824 */ /* 0x000fe200078e00ff */
[----:B------:R-:W-:Y:S02]  /*dbe0*/  SHF.R.U32.HI R54, RZ, 0x8, R75 ;  /* 0x00000008ff367819 */ /* 0x000fe4000001164b */
[----:B------:R-:W-:Y:S02]  /*dbf0*/  LOP3.LUT R55, R53, 0xff00, R14, 0xf8, !PT ;  /* 0x0000ff0035377812 */ /* 0x000fe400078ef80e */
[----:B------:R-:W-:Y:S01]  /*dc00*/  F2FP.F16.E4M3.UNPACK_B R53, R147.H1 ;  /* 0x00000093ff35723e */ /* 0x000fe200030006ff */
[----:B------:R-:W-:Y:S01]  /*dc10*/  IMAD.SHL.U32 R38, R54, 0x100, RZ ;  /* 0x0000010036267824 */ /* 0x000fe200078e00ff */
[----:B------:R-:W-:Y:S02]  /*dc20*/  F2FP.F16.E4M3.UNPACK_B R46, R45.H1 ;  /* 0x0000002dff2e723e */ /* 0x000fe400030006ff */
[----:B------:R-:W-:Y:S01]  /*dc30*/  F2FP.F16.E4M3.UNPACK_B R49, R48.H1 ;  /* 0x00000030ff31723e */ /* 0x000fe200030006ff */
[--C-:B------:R-:W-:Y:S01]  /*dc40*/  HADD2.F32 R14, -RZ, R53.reuse.H0_H0 ;  /* 0x20000035ff0e7230 */ /* 0x100fe20000004100 */
[----:B------:R-:W-:Y:S01]  /*dc50*/  LOP3.LUT R12, R51, 0xff0000, R12, 0xf8, !PT ;  /* 0x00ff0000330c7812 */ /* 0x000fe200078ef80c */
[----:B------:R-:W-:Y:S01]  /*dc60*/  HADD2.F32 R53, -RZ, R53.H1_H1 ;  /* 0x30000035ff357230 */ /* 0x000fe20000004100 */
[----:B------:R-:W-:Y:S01]  /*dc70*/  SHF.R.U32.HI R62, RZ, 0x10, R73 ;  /* 0x00000010ff3e7819 */ /* 0x000fe20000011649 */
[----:B------:R-:W-:Y:S01]  /*dc80*/  HADD2.F32 R50, -RZ, R49.H0_H0 ;  /* 0x20000031ff327230 */ /* 0x000fe20000004100 */
[----:B------:R-:W-:Y:S01]  /*dc90*/  LOP3.LUT R36, R47, 0xff0000, R36, 0xf8, !PT ;  /* 0x00ff00002f247812 */ /* 0x000fe200078ef824 */
[----:B------:R-:W-:Y:S01]  /*dca0*/  HADD2.F32 R47, -RZ, R46.H0_H0 ;  /* 0x2000002eff2f7230 */ /* 0x000fe20000004100 */
[----:B------:R-:W-:-:S02]  /*dcb0*/  F2FP.F16.E4M3.UNPACK_B R51, R145.H1 ;  /* 0x00000091ff33723e */ /* 0x000fc400030006ff */
[----:B------:R-:W-:Y:S02]  /*dcc0*/  SHF.R.U32.HI R60, RZ, 0x10, R75 ;  /* 0x00000010ff3c7819 */ /* 0x000fe4000001164b */
[----:B------:R-:W-:Y:S01]  /*dcd0*/  LOP3.LUT R61, R61, 0xff00, R38, 0xf8, !PT ;  /* 0x0000ff003d3d7812 */ /* 0x000fe200078ef826 */
[----:B------:R-:W-:Y:S02]  /*dce0*/  IMAD.U32 R38, R62, 0x10000, RZ ;  /* 0x000100003e267824 */ /* 0x000fe400078e00ff */
[-C--:B------:R-:W-:Y:S01]  /*dcf0*/  FMUL.FTZ R63, R47, R14.reuse ;  /* 0x0000000e2f3f7220 */ /* 0x080fe20000410000 */
[----:B------:R-:W-:Y:S01]  /*dd00*/  HADD2.F32 R52, -RZ, R51.H0_H0 ;  /* 0x20000033ff347230 */ /* 0x000fe20000004100 */
[----:B------:R-:W-:Y:S01]  /*dd10*/  F2FP.F16.E4M3.UNPACK_B R147, R147 ;  /* 0x00000093ff93723e */ /* 0x000fe200020006ff */
[----:B------:R-:W-:Y:S02]  /*dd20*/  IMAD.U32 R54, R60, 0x10000, RZ ;  /* 0x000100003c367824 */ /* 0x000fe400078e00ff */
[C---:B------:R-:W-:Y:S01]  /*dd30*/  FMUL.FTZ R60, R50.reuse, R14 ;  /* 0x0000000e323c7220 */ /* 0x040fe20000410000 */
[----:B------:R-:W-:Y:S01]  /*dd40*/  LOP3.LUT R38, R55, 0xff0000, R38, 0xf8, !PT ;  /* 0x00ff000037267812 */ /* 0x000fe200078ef826 */
[----:B------:R-:W-:Y:S01]  /*dd50*/  FFMA.FTZ R63, R50, R52, R63 ;  /* 0x00000034323f7223 */ /* 0x000fe2000001003f */
[----:B------:R-:W-:-:S02]  /*dd60*/  HADD2.F32 R50, -RZ, R49.H1_H1 ;  /* 0x30000031ff327230 */ /* 0x000fc40000004100 */
[----:B------:R-:W-:Y:S01]  /*dd70*/  FFMA.FTZ R55, R47, R52, -R60 ;  /* 0x000000342f377223 */ /* 0x000fe2000001083c */
[----:B------:R-:W-:Y:S01]  /*dd80*/  HADD2.F32 R47, -RZ, R46.H1_H1 ;  /* 0x3000002eff2f7230 */ /* 0x000fe20000004100 */
[----:B------:R-:W-:Y:S01]  /*dd90*/  F2FP.F16.E4M3.UNPACK_B R48, R48 ;  /* 0x00000030ff30723e */ /* 0x000fe200020006ff */
[----:B------:R-:W-:Y:S01]  /*dda0*/  HADD2.F32 R51, -RZ, R51.H1_H1 ;  /* 0x30000033ff337230 */ /* 0x000fe20000004100 */
[----:B------:R-:W-:Y:S01]  /*ddb0*/  F2FP.F16.E4M3.UNPACK_B R45, R45 ;  /* 0x0000002dff2d723e */ /* 0x000fe200020006ff */
[----:B------:R-:W-:Y:S01]  /*ddc0*/  HADD2.F32 R52, -RZ, R147.H0_H0 ;  /* 0x20000093ff347230 */ /* 0x000fe20000004100 */
[----:B------:R-:W-:Y:S01]  /*ddd0*/  LOP3.LUT R14, R61, 0xff0000, R54, 0xf8, !PT ;  /* 0x00ff00003d0e7812 */ /* 0x000fe200078ef836 */
[----:B------:R-:W-:Y:S01]  /*dde0*/  FMUL.FTZ R54, R50, R53 ;  /* 0x0000003532367220 */ /* 0x000fe20000410000 */
[----:B------:R-:W-:Y:S01]  /*ddf0*/  F2FP.F16.E4M3.UNPACK_B R145, R145 ;  /* 0x00000091ff91723e */ /* 0x000fe200020006ff */
[----:B------:R-:W-:Y:S01]  /*de00*/  FMUL.FTZ R53, R47, R53 ;  /* 0x000000352f357220 */ /* 0x000fe20000410000 */
[----:B------:R-:W-:-:S02]  /*de10*/  HADD2.F32 R49, -RZ, R48.H0_H0 ;  /* 0x20000030ff317230 */ /* 0x000fc40000004100 */
[-C--:B------:R-:W-:Y:S01]  /*de20*/  FFMA.FTZ R62, R47, R51.reuse, -R54 ;  /* 0x000000332f3e7223 */ /* 0x080fe20000010836 */
[----:B------:R-:W-:Y:S02]  /*de30*/  HADD2.F32 R46, -RZ, R45.H0_H0 ;  /* 0x2000002dff2e7230 */ /* 0x000fe40000004100 */
[----:B------:R-:W-:Y:S01]  /*de40*/  FFMA.FTZ R64, R50, R51, R53 ;  /* 0x0000003332407223 */ /* 0x000fe20000010035 */
        /* <DEDUP_REMOVED lines=34> */
[-C--:B------:R-:W-:Y:S01]  /*e070*/  FFMA.FTZ R52, R45, R50.reuse, -R46 ;  /* 0x000000322d347223 */ /* 0x080fe2000001082e */
[----:B------:R-:W-:Y:S01]  /*e080*/  F2FP.F16.E4M3.UNPACK_B R45, R43 ;  /* 0x0000002bff2d723e */ /* 0x000fe200020006ff */
[----:B------:R-:W-:Y:S02]  /*e090*/  HADD2.F32 R48, -RZ, R146.H0_H0 ;  /* 0x20000092ff307230 */ /* 0x000fe40000004100 */
[----:B------:R-:W-:Y:S01]  /*e0a0*/  FFMA.FTZ R67, R47, R50, R72 ;  /* 0x000000322f437223 */ /* 0x000fe20000010048 */
[----:B------:R-:W-:Y:S01]  /*e0b0*/  HADD2.F32 R43, -RZ, R42.H0_H0 ;  /* 0x2000002aff2b7230 */ /* 0x000fe20000004100 */
[----:B------:R-:W-:Y:S01]  /*e0c0*/  F2FP.SATFINITE.E4M3.F32.PACK_AB_MERGE_C R65, R52, R65, RZ ;  /* 0x000000413441723e */ /* 0x000fe200048070ff */
[----:B------:R-:W-:Y:S01]  /*e0d0*/  HADD2.F32 R46, -RZ, R45.H0_H0 ;  /* 0x2000002dff2e7230 */ /* 0x000fe20000004100 */
[----:B------:R-:W-:Y:S01]  /*e0e0*/  F2FP.F16.E4M3.UNPACK_B R52, R38 ;  /* 0x00000026ff34723e */ /* 0x000fe200020006ff */
[----:B------:R-:W-:-:S02]  /*e0f0*/  HADD2.F32 R146, -RZ, R146.H1_H1 ;  /* 0x30000092ff927230 */ /* 0x000fc40000004100 */
[-C--:B------:R-:W-:Y:S01]  /*e100*/  FMUL.FTZ R49, R43, R48.reuse ;  /* 0x000000302b317220 */ /* 0x080fe20000410000 */
[----:B------:R-:W-:Y:S02]  /*e110*/  HADD2.F32 R45, -RZ, R45.H1_H1 ;  /* 0x3000002dff2d7230 */ /* 0x000fe40000004100 */
[C---:B------:R-:W-:Y:S01]  /*e120*/  FMUL.FTZ R50, R46.reuse, R48 ;  /* 0x000000302e327220 */ /* 0x040fe20000410000 */
[----:B------:R-:W-:Y:S01]  /*e130*/  HADD2.F32 R47, -RZ, R144.H0_H0 ;  /* 0x20000090ff2f7230 */ /* 0x000fe20000004100 */
[----:B------:R-:W-:Y:S01]  /*e140*/  F2FP.SATFINITE.E4M3.F32.PACK_AB_MERGE_C R66, R67, R66, RZ ;  /* 0x000000424342723e */ /* 0x000fe200048070ff */
[----:B------:R-:W-:Y:S02]  /*e150*/  HADD2.F32 R42, -RZ, R42.H1_H1 ;  /* 0x3000002aff2a7230 */ /* 0x000fe40000004100 */
[-C--:B------:R-:W-:Y:S01]  /*e160*/  FMUL.FTZ R51, R45, R146.reuse ;  /* 0x000000922d337220 */ /* 0x080fe20000410000 */
[----:B------:R-:W-:Y:S02]  /*e170*/  HADD2.F32 R144, -RZ, R144.H1_H1 ;  /* 0x30000090ff907230 */ /* 0x000fe40000004100 */
[-C--:B------:R-:W-:Y:S01]  /*e180*/  FFMA.FTZ R61, R46, R47.reuse, R49 ;  /* 0x0000002f2e3d7223 */ /* 0x080fe20000010031 */
[----:B------:R-:W-:Y:S01]  /*e190*/  FFMA.FTZ R43, R43, R47, -R50 ;  /* 0x0000002f2b2b7223 */ /* 0x000fe20000010832 */
        /* <DEDUP_REMOVED lines=9> */
[----:B------:R-:W-:Y:S01]  /*e230*/  F2FP.SATFINITE.E4M3.F32.PACK_AB_MERGE_C R43, R42, R43, R65 ;  /* 0x0000002b2a2b723e */ /* 0x000fe20004807041 */
[----:B------:R-:W-:Y:S01]  /*e240*/  HADD2.F32 R48, -RZ, R47.H0_H0 ;  /* 0x2000002fff307230 */ /* 0x000fe20000004100 */
[----:B------:R-:W-:Y:S01]  /*e250*/  F2FP.SATFINITE.E4M3.F32.PACK_AB_MERGE_C R46, R60, R53, R46 ;  /* 0x000000353c2e723e */ /* 0x000fe2000480702e */
[----:B------:R-:W-:Y:S01]  /*e260*/  HADD2.F32 R53, -RZ, R51.H0_H0 ;  /* 0x20000033ff357230 */ /* 0x000fe20000004100 */
[----:B------:R-:W-:Y:S01]  /*e270*/  F2FP.SATFINITE.E4M3.F32.PACK_AB_MERGE_C R42, R146, R61, R66 ;  /* 0x0000003d922a723e */ /* 0x000fe20004807042 */
[-C--:B------:R-:W-:Y:S01]  /*e280*/  FMUL.FTZ R61, R50, R55.reuse ;  /* 0x00000037323d7220 */ /* 0x080fe20000410000 */
[----:B------:R-:W-:Y:S01]  /*e290*/  FMUL.FTZ R55, R48, R55 ;  /* 0x0000003730377220 */ /* 0x000fe20000410000 */
[----:B------:R-:W-:Y:S01]  /*e2a0*/  F2FP.SATFINITE.E4M3.F32.PACK_AB_MERGE_C R45, R64, R63, RZ ;  /* 0x0000003f402d723e */ /* 0x000fe200048070ff */
[----:B------:R-:W-:-:S02]  /*e2b0*/  HADD2.F32 R49, -RZ, R49.H1_H1 ;  /* 0x30000031ff317230 */ /* 0x000fc40000004100 */
[-C--:B------:R-:W-:Y:S01]  /*e2c0*/  FFMA.FTZ R61, R48, R53.reuse, -R61 ;  /* 0x00000035303d7223 */ /* 0x080fe2000001083d */
[----:B------:R-:W-:Y:S02]  /*e2d0*/  HADD2.F32 R52, -RZ, R52.H1_H1 ;  /* 0x30000034ff347230 */ /* 0x000fe40000004100 */
[----:B------:R-:W-:Y:S01]  /*e2e0*/  FFMA.FTZ R55, R50, R53, R55 ;  /* 0x0000003532377223 */ /* 0x000fe20000010037 */
[----:B------:R-:W-:Y:S01]  /*e2f0*/  F2FP.SATFINITE.E4M3.F32.PACK_AB_MERGE_C R45, R147, R54, R45 ;  /* 0x00000036932d723e */ /* 0x000fe2000480702d */
[----:B------:R-:W-:Y:S01]  /*e300*/  HADD2.F32 R47, -RZ, R47.H1_H1 ;  /* 0x3000002fff2f7230 */ /* 0x000fe20000004100 */
[----:B------:R-:W-:Y:S01]  /*e310*/  F2FP.F16.E4M3.UNPACK_B R48, R37.H1 ;  /* 0x00000025ff30723e */ /* 0x000fe200030006ff */
        /* <DEDUP_REMOVED lines=9> */
[----:B------:R-:W-:Y:S01]  /*e3b0*/  F2FP.F16.E4M3.UNPACK_B R51, R14 ;  /* 0x0000000eff33723e */ /* 0x000fe200020006ff */
        /* <DEDUP_REMOVED lines=66> */
.L_x_4157:
[----:B------:R-:W-:Y:S05]  /*e7e0*/  BSYNC B2 ;  /* 0x0000000000027941 */ /* 0x000fea0003800000 */
.L_x_4156:
[----:B------:R-:W-:Y:S01]  /*e7f0*/  ISETP.GE.AND P3, PT, R11, R136, PT ;  /* 0x000000880b00720c */ /* 0x000fe20003f66270 */
[----:B0-----:R0:W-:-:S12]  /*e800*/  ST.E.128 desc[UR50][R40.64], R12 ;  /* 0x0000000c28007985 */ /* 0x0011d8000c101d32 */
[----:B------:R-:W-:-:S04]  /*e810*/  @!P3 IADD3 R42, P4, R11, R120, RZ ;  /* 0x000000780b2ab210 */ /* 0x000fc80007f9e0ff */
[----:B------:R-:W-:-:S05]  /*e820*/  @!P3 LEA.HI.X.SX32 R43, R11, R44, 0x1, P4 ;  /* 0x0000002c0b2bb211 */ /* 0x000fca00020f0eff */
[----:B--2---:R0:W-:Y:S04]  /*e830*/  @!P3 ST.E.128 desc[UR50][R42.64], R36 ;  /* 0x000000242a00b985 */ /* 0x0041e8000c101d32 */
.L_x_4155:
[----:B------:R-:W-:Y:S05]  /*e840*/  BSYNC B1 ;  /* 0x0000000000017941 */ /* 0x000fea0003800000 */
.L_x_4154:
[----:B------:R-:W-:-:S13]  /*e850*/  ISETP.NE.AND P3, PT, R30, RZ, PT ;  /* 0x000000ff1e00720c */ /* 0x000fda0003f65270 */
[----:B------:R-:W-:Y:S05]  /*e860*/  @!P3 BRA `(.L_x_4106) ;  /* 0x0000001400e8b947 */ /* 0x000fea0003800000 */
[----:B0-----:R-:W5:Y:S04]  /*e870*/  LDL R15, [R1+0x40] ;  /* 0x00004000010f7983 */ /* 0x001f680000100800 */
[----:B------:R-:W3:Y:S01]  /*e880*/  LDL R14, [R1+0x44] ;  /* 0x00004400010e7983 */ /* 0x000ee20000100800 */
[----:B------:R-:W-:Y:S01]  /*e890*/  ISETP.NE.AND P4, PT, R114, RZ, PT ;  /* 0x000000ff7200720c */ /* 0x000fe20003f85270 */
[----:B------:R-:W-:Y:S01]  /*e8a0*/  BSSY B1, `(.L_x_4158) ;  /* 0x00000f1000017945 */ /* 0x000fe20003800000 */
[----:B--2---:R-:W-:Y:S02]  /*e8b0*/  IADD3 R40, P3, R27, R120, RZ ;  /* 0x000000781b287210 */ /* 0x004fe40007f7e0ff */
[----:B------:R-:W-:-:S03]  /*e8c0*/  SEL R143, R117, R143, !P4 ;  /* 0x0000008f758f7207 */ /* 0x000fc60006000000 */
[----:B------:R-:W-:Y:S01]  /*e8d0*/  IMAD.X R41, R44, 0x1, R95, P3 ;  /* 0x000000012c297824 */ /* 0x000fe200018e065f */
        /* <DEDUP_REMOVED lines=9> */
[----:B---3--:R-:W-:Y:S01]  /*e970*/  IMAD R12, R12, 0x2800, R14 ;  /* 0x000028000c0c7824 */ /* 0x008fe200078e020e */
        /* <DEDUP_REMOVED lines=15> */
[----:B------:R-:W-:Y:S02]  /*ea70*/  SHF.R.U32.HI R52, RZ, 0x8, R71 ;  /* 0x00000008ff347819 */ /* 0x000fe40000011647 */
[----:B------:R-:W-:Y:S02]  /*ea80*/  SHF.R.U32.HI R60, RZ, 0x10, R57 ;  /* 0x00000010ff3c7819 */ /* 0x000fe40000011639 */
[----:B------:R-:W-:Y:S01]  /*ea90*/  SHF.R.U32.HI R54, RZ, 0x8, R59 ;  /* 0x00000008ff367819 */ /* 0x000fe2000001163b */
[----:B------:R-:W-:Y:S01]  /*eaa0*/  IMAD.SHL.U32 R36, R52, 0x100, RZ ;  /* 0x0000010034247824 */ /* 0x000fe200078e00ff */
[----:B------:R-:W-:-:S02]  /*eab0*/  PRMT R43, R62, 0x654, R43 ;  /* 0x000006543e2b7816 */ /* 0x000fc4000000002b */
[----:B------:R-:W-:Y:S01]  /*eac0*/  SHF.L.U32 R12, R50, 0x8, RZ ;  /* 0x00000008320c7819 */ /* 0x000fe200000006ff */
[----:B------:R-:W-:Y:S01]  /*ead0*/  IMAD.SHL.U32 R14, R54, 0x100, RZ ;  /* 0x00000100360e7824 */ /* 0x000fe200078e00ff */
[----:B------:R-:W-:Y:S01]  /*eae0*/  SHF.R.U32.HI R49, RZ, 0x8, R69 ;  /* 0x00000008ff317819 */ /* 0x000fe20000011645 */
[----:B------:R-:W-:Y:S01]  /*eaf0*/  IMAD.MOV.U32 R50, RZ, RZ, R38 ;  /* 0x000000ffff327224 */ /* 0x000fe200078e0026 */
[----:B------:R-:W-:Y:S02]  /*eb00*/  SHF.R.U32.HI R58, RZ, 0x18, R59 ;  /* 0x00000018ff3a7819 */ /* 0x000fe4000001163b */
[----:B------:R-:W-:Y:S01]  /*eb10*/  LOP3.LUT R45, R59, 0xff, RZ, 0xc0, !PT ;  /* 0x000000ff3b2d7812 */ /* 0x000fe200078ec0ff */
[----:B------:R-:W-:Y:S01]  /*eb20*/  IMAD.SHL.U32 R49, R49, 0x100, RZ ;  /* 0x0000010031317824 */ /* 0x000fe200078e00ff */
[----:B------:R-:W-:Y:S02]  /*eb30*/  SHF.R.U32.HI R53, RZ, 0x18, R69 ;  /* 0x00000018ff357819 */ /* 0x000fe40000011645 */
[----:B------:R-:W-:-:S02]  /*eb40*/  LOP3.LUT R48, R69, 0xff, RZ, 0xc0, !PT ;  /* 0x000000ff45307812 */ /* 0x000fc400078ec0ff */
[----:B------:R-:W-:Y:S01]  /*eb50*/  LOP3.LUT R12, R43, 0xff00, R12, 0xf8, !PT ;  /* 0x0000ff002b0c7812 */ /* 0x000fe200078ef80c */
[----:B------:R-:W-:Y:S01]  /*eb60*/  IMAD.U32 R43, R60, 0x10000, RZ ;  /* 0x000100003c2b7824 */ /* 0x000fe200078e00ff */
[----:B------:R-:W-:Y:S02]  /*eb70*/  LOP3.LUT R51, R71, 0xff0000ff, RZ, 0xc0, !PT ;  /* 0xff0000ff47337812 */ /* 0x000fe400078ec0ff */
[----:B------:R-:W-:Y:S02]  /*eb80*/  PRMT R45, R58, 0x654, R45 ;  /* 0x000006543a2d7816 */ /* 0x000fe4000000002d */
[----:B------:R-:W-:Y:S02]  /*eb90*/  SHF.R.U32.HI R56, RZ, 0x10, R59 ;  /* 0x00000010ff387819 */ /* 0x000fe4000001163b */
[----:B------:R-:W-:Y:S02]  /*eba0*/  PRMT R48, R53, 0x654, R48 ;  /* 0x0000065435307816 */ /* 0x000fe40000000030 */
[----:B------:R-:W-:-:S02]  /*ebb0*/  LOP3.LUT R54, R51, 0xff00, R36, 0xf8, !PT ;  /* 0x0000ff0033367812 */ /* 0x000fc400078ef824 */
[----:B------:R-:W-:Y:S02]  /*ebc0*/  LOP3.LUT R14, R45, 0xff00, R14, 0xf8, !PT ;  /* 0x0000ff002d0e7812 */ /* 0x000fe400078ef80e */
[----:B------:R-:W-:Y:S02]  /*ebd0*/  LOP3.LUT R36, R12, 0xff0000, R43, 0xf8, !PT ;  /* 0x00ff00000c247812 */ /* 0x000fe400078ef82b */
[----:B------:R-:W-:Y:S02]  /*ebe0*/  LOP3.LUT R38, R48, 0xff00, R49, 0xf8, !PT ;  /* 0x0000ff0030267812 */ /* 0x000fe400078ef831 */
[----:B------:R-:W-:Y:S02]  /*ebf0*/  SHF.L.U32 R45, R56, 0x10, RZ ;  /* 0x00000010382d7819 */ /* 0x000fe400000006ff */
[----:B------:R-:W-:Y:S02]  /*ec00*/  F2FP.F16.E4M3.UNPACK_B R53, R137.H1 ;  /* 0x00000089ff35723e */ /* 0x000fe400030006ff */
[----:B------:R-:W-:-:S02]  /*ec10*/  F2FP.F16.E4M3.UNPACK_B R43, R42.H1 ;  /* 0x0000002aff2b723e */ /* 0x000fc400030006ff */
[----:B------:R-:W-:Y:S02]  /*ec20*/  F2FP.F16.E4M3.UNPACK_B R48, R47.H1 ;  /* 0x0000002fff30723e */ /* 0x000fe400030006ff */
[----:B------:R-:W-:Y:S02]  /*ec30*/  SHF.R.U32.HI R55, RZ, 0x10, R69 ;  /* 0x00000010ff377819 */ /* 0x000fe40000011645 */
[----:B------:R-:W-:Y:S01]  /*ec40*/  SHF.R.U32.HI R57, RZ, 0x10, R71 ;  /* 0x00000010ff397819 */ /* 0x000fe20000011647 */
[----:B------:R-:W-:Y:S01]  /*ec50*/  HADD2.F32 R49, -RZ, R48.H0_H0 ;  /* 0x20000030ff317230 */ /* 0x000fe20000004100 */
[----:B------:R-:W-:Y:S01]  /*ec60*/  LOP3.LUT R12, R14, 0xff0000, R45, 0xf8, !PT ;  /* 0x00ff00000e0c7812 */ /* 0x000fe200078ef82d */
[----:B------:R-:W-:Y:S01]  /*ec70*/  HADD2.F32 R14, -RZ, R53.H0_H0 ;  /* 0x20000035ff0e7230 */ /* 0x000fe20000004100 */
[----:B------:R-:W-:Y:S01]  /*ec80*/  F2FP.F16.E4M3.UNPACK_B R51, R139.H1 ;  /* 0x0000008bff33723e */ /* 0x000fe200030006ff */
[----:B------:R-:W-:Y:S01]  /*ec90*/  HADD2.F32 R45, -RZ, R43.H0_H0 ;  /* 0x2000002bff2d7230 */ /* 0x000fe20000004100 */
[----:B------:R-:W-:Y:S01]  /*eca0*/  F2FP.F16.E4M3.UNPACK_B R137, R137 ;  /* 0x00000089ff89723e */ /* 0x000fe200020006ff */
[----:B------:R-:W-:-:S02]  /*ecb0*/  IMAD.U32 R55, R55, 0x10000, RZ ;  /* 0x0001000037377824 */ /* 0x000fc400078e00ff */
[-C--:B------:R-:W-:Y:S01]  /*ecc0*/  FMUL.FTZ R56, R49, R14.reuse ;  /* 0x0000000e31387220 */ /* 0x080fe20000410000 */
[----:B------:R-:W-:Y:S02]  /*ecd0*/  IMAD.U32 R57, R57, 0x10000, RZ ;  /* 0x0001000039397824 */ /* 0x000fe400078e00ff */
[----:B------:R-:W-:Y:S01]  /*ece0*/  FMUL.FTZ R58, R45, R14 ;  /* 0x0000000e2d3a7220 */ /* 0x000fe20000410000 */
[----:B------:R-:W-:Y:S01]  /*ecf0*/  HADD2.F32 R52, -RZ, R51.H0_H0 ;  /* 0x20000033ff347230 */ /* 0x000fe20000004100 */
[----:B------:R-:W-:Y:S02]  /*ed00*/  LOP3.LUT R38, R38, 0xff0000, R55, 0xf8, !PT ;  /* 0x00ff000026267812 */ /* 0x000fe400078ef837 */
[----:B------:R-:W-:Y:S01]  /*ed10*/  LOP3.LUT R14, R54, 0xff0000, R57, 0xf8, !PT ;  /* 0x00ff0000360e7812 */ /* 0x000fe200078ef839 */
[----:B------:R-:W-:Y:S02]  /*ed20*/  HADD2.F32 R54, -RZ, R53.H1_H1 ;  /* 0x30000035ff367230 */ /* 0x000fe40000004100 */
[-C--:B------:R-:W-:Y:S01]  /*ed30*/  FFMA.FTZ R58, R49, R52.reuse, R58 ;  /* 0x00000034313a7223 */ /* 0x080fe2000001003a */
[----:B------:R-:W-:Y:S01]  /*ed40*/  FFMA.FTZ R55, R45, R52, -R56 ;  /* 0x000000342d377223 */ /* 0x000fe20000010838 */
[----:B------:R-:W-:Y:S01]  /*ed50*/  HADD2.F32 R49, -RZ, R48.H1_H1 ;  /* 0x30000030ff317230 */ /* 0x000fe20000004100 */
[----:B------:R-:W-:Y:S01]  /*ed60*/  F2FP.F16.E4M3.UNPACK_B R47, R47 ;  /* 0x0000002fff2f723e */ /* 0x000fe200020006ff */
[----:B------:R-:W-:Y:S01]  /*ed70*/  HADD2.F32 R45, -RZ, R43.H1_H1 ;  /* 0x3000002bff2d7230 */ /* 0x000fe20000004100 */
[----:B------:R-:W-:Y:S01]  /*ed80*/  F2FP.F16.E4M3.UNPACK_B R42, R42 ;  /* 0x0000002aff2a723e */ /* 0x000fe200020006ff */
[----:B------:R-:W-:-:S02]  /*ed90*/  HADD2.F32 R52, -RZ, R51.H1_H1 ;  /* 0x30000033ff347230 */ /* 0x000fc40000004100 */
[-C--:B------:R-:W-:Y:S01]  /*eda0*/  FMUL.FTZ R56, R49, R54.reuse ;  /* 0x0000003631387220 */ /* 0x080fe20000410000 */
        /* <DEDUP_REMOVED lines=37> */
[C---:B------:R-:W-:Y:S01]  /*f000*/  FMUL.FTZ R43, R45.reuse, R52 ;  /* 0x000000342d2b7220 */ /* 0x040fe20000410000 */
[----:B------:R-:W-:Y:S01]  /*f010*/  F2FP.F16.E4M3.UNPACK_B R46, R46 ;  /* 0x0000002eff2e723e */ /* 0x000fe200020006ff */
[----:B------:R-:W-:Y:S01]  /*f020*/  FMUL.FTZ R52, R42, R52 ;  /* 0x000000342a347220 */ /* 0x000fe20000410000 */
[----:B------:R-:W-:Y:S01]  /*f030*/  FFMA.FTZ R61, R48, R47, R51 ;  /* 0x0000002f303d7223 */ /* 0x000fe20000010033 */
[-C--:B------:R-:W-:Y:S01]  /*f040*/  FFMA.FTZ R63, R42, R49.reuse, -R43 ;  /* 0x000000312a3f7223 */ /* 0x080fe2000001082b */
[----:B------:R-:W-:Y:S01]  /*f050*/  F2FP.F16.E4M3.UNPACK_B R140, R140 ;  /* 0x0000008cff8c723e */ /* 0x000fe200020006ff */
[----:B------:R-:W-:Y:S01]  /*f060*/  FFMA.FTZ R64, R45, R49, R52 ;  /* 0x000000312d407223 */ /* 0x000fe20000010034 */
[----:B------:R-:W-:Y:S01]  /*f070*/  HADD2.F32 R43, -RZ, R50.H0_H0 ;  /* 0x20000032ff2b7230 */ /* 0x000fe20000004100 */
[----:B------:R-:W-:Y:S01]  /*f080*/  F2FP.SATFINITE.E4M3.F32.PACK_AB_MERGE_C R55, R60, R55, RZ ;  /* 0x000000373c37723e */ /* 0x000fe200048070ff */
[--C-:B------:R-:W-:Y:S01]  /*f090*/  HADD2.F32 R48, -RZ, R138.reuse.H0_H0 ;  /* 0x2000008aff307230 */ /* 0x100fe20000004100 */
[----:B------:R-:W-:Y:S01]  /*f0a0*/  F2FP.SATFINITE.E4M3.F32.PACK_AB_MERGE_C R63, R63, R62, RZ ;  /* 0x0000003e3f3f723e */ /* 0x000fe200048070ff */
[----:B------:R-:W-:Y:S01]  /*f0b0*/  HADD2.F32 R49, -RZ, R138.H1_H1 ;  /* 0x3000008aff317230 */ /* 0x000fe20000004100 */
[----:B------:R-:W-:Y:S01]  /*f0c0*/  F2FP.SATFINITE.E4M3.F32.PACK_AB_MERGE_C R61, R64, R61, RZ ;  /* 0x0000003d403d723e */ /* 0x000fe200048070ff */
[----:B------:R-:W-:-:S02]  /*f0d0*/  HADD2.F32 R42, -RZ, R46.H0_H0 ;  /* 0x2000002eff2a7230 */ /* 0x000fc40000004100 */
[-C--:B------:R-:W-:Y:S01]  /*f0e0*/  FMUL.FTZ R51, R43, R48.reuse ;  /* 0x000000302b337220 */ /* 0x080fe20000410000 */
[----:B------:R-:W-:Y:S01]  /*f0f0*/  HADD2.F32 R50, -RZ, R50.H1_H1 ;  /* 0x30000032ff327230 */ /* 0x000fe20000004100 */
[----:B------:R-:W-:Y:S01]  /*f100*/  F2FP.SATFINITE.E4M3.F32.PACK_AB_MERGE_C R62, R56, R53, R55 ;  /* 0x00000035383e723e */ /* 0x000fe20004807037 */
[----:B------:R-:W-:Y:S02]  /*f110*/  HADD2.F32 R46, -RZ, R46.H1_H1 ;  /* 0x3000002eff2e7230 */ /* 0x000fe40000004100 */
[----:B------:R-:W-:Y:S01]  /*f120*/  FMUL.FTZ R48, R42, R48 ;  /* 0x000000302a307220 */ /* 0x000fe20000410000 */
[--C-:B------:R-:W-:Y:S02]  /*f130*/  HADD2.F32 R47, -RZ, R140.reuse.H1_H1 ;  /* 0x3000008cff2f7230 */ /* 0x100fe40000004100 */
[-C--:B------:R-:W-:Y:S01]  /*f140*/  FMUL.FTZ R59, R50, R49.reuse ;  /* 0x00000031323b7220 */ /* 0x080fe20000410000 */
[----:B------:R-:W-:Y:S02]  /*f150*/  HADD2.F32 R45, -RZ, R140.H0_H0 ;  /* 0x2000008cff2d7230 */ /* 0x000fe40000004100 */
[C---:B------:R-:W-:Y:S01]  /*f160*/  FMUL.FTZ R49, R46.reuse, R49 ;  /* 0x000000312e317220 */ /* 0x040fe20000410000 */
[----:B------:R-:W-:Y:S01]  /*f170*/  F2FP.SATFINITE.E4M3.F32.PACK_AB_MERGE_C R57, R57, R58, RZ ;  /* 0x0000003a3939723e */ /* 0x000fe200048070ff */
[----:B------:R-:W-:Y:S01]  /*f180*/  FFMA.FTZ R52, R46, R47, -R59 ;  /* 0x0000002f2e347223 */ /* 0x000fe2000001083b */
[-C--:B------:R-:W-:Y:S01]  /*f190*/  FFMA.FTZ R51, R42, R45.reuse, -R51 ;  /* 0x0000002d2a337223 */ /* 0x080fe20000010833 */
[----:B------:R-:W-:Y:S01]  /*f1a0*/  FFMA.FTZ R48, R43, R45, R48 ;  /* 0x0000002d2b307223 */ /* 0x000fe20000010030 */
[----:B------:R-:W-:Y:S01]  /*f1b0*/  FFMA.FTZ R59, R50, R47, R49 ;  /* 0x0000002f323b7223 */ /* 0x000fe20000010031 */
[----:B------:R-:W-:-:S02]  /*f1c0*/  F2FP.F16.E4M3.UNPACK_B R45, R37 ;  /* 0x00000025ff2d723e */ /* 0x000fc400020006ff */
[----:B------:R-:W-:Y:S02]  /*f1d0*/  F2FP.F16.E4M3.UNPACK_B R49, R38 ;  /* 0x00000026ff31723e */ /* 0x000fe400020006ff */
[----:B------:R-:W-:Y:S01]  /*f1e0*/  F2FP.F16.E4M3.UNPACK_B R42, R13 ;  /* 0x0000000dff2a723e */ /* 0x000fe200020006ff */
[----:B------:R-:W-:Y:S01]  /*f1f0*/  HADD2.F32 R46, -RZ, R45.H0_H0 ;  /* 0x2000002dff2e7230 */ /* 0x000fe20000004100 */
[----:B------:R-:W-:Y:S01]  /*f200*/  F2FP.F16.E4M3.UNPACK_B R47, R36 ;  /* 0x00000024ff2f723e */ /* 0x000fe200020006ff */
[----:B------:R-:W-:Y:S01]  /*f210*/  HADD2.F32 R50, -RZ, R49.H0_H0 ;  /* 0x20000031ff327230 */ /* 0x000fe20000004100 */
[----:B------:R-:W-:Y:S01]  /*f220*/  F2FP.SATFINITE.E4M3.F32.PACK_AB_MERGE_C R64, R59, R48, R61 ;  /* 0x000000303b40723e */ /* 0x000fe2000480703d */
[----:B------:R-:W-:Y:S01]  /*f230*/  HADD2.F32 R43, -RZ, R42.H0_H0 ;  /* 0x2000002aff2b7230 */ /* 0x000fe20000004100 */
[----:B------:R-:W-:Y:S01]  /*f240*/  F2FP.SATFINITE.E4M3.F32.PACK_AB_MERGE_C R63, R52, R51, R63 ;  /* 0x00000033343f723e */ /* 0x000fe2000480703f */
[----:B------:R-:W-:Y:S02]  /*f250*/  HADD2.F32 R45, -RZ, R45.H1_H1 ;  /* 0x3000002dff2d7230 */ /* 0x000fe40000004100 */
[----:B------:R-:W-:Y:S01]  /*f260*/  FMUL.FTZ R52, R46, R50 ;  /* 0x000000322e347220 */ /* 0x000fe20000410000 */
[----:B------:R-:W-:-:S02]  /*f270*/  HADD2.F32 R49, -RZ, R49.H1_H1 ;  /* 0x30000031ff317230 */ /* 0x000fc40000004100 */
[----:B------:R-:W-:Y:S01]  /*f280*/  FMUL.FTZ R51, R43, R50 ;  /* 0x000000322b337220 */ /* 0x000fe20000410000 */
[--C-:B------:R-:W-:Y:S01]  /*f290*/  HADD2.F32 R48, -RZ, R47.reuse.H0_H0 ;  /* 0x2000002fff307230 */ /* 0x100fe20000004100 */
[----:B------:R-:W-:Y:S01]  /*f2a0*/  F2FP.F16.E4M3.UNPACK_B R13, R13.H1 ;  /* 0x0000000dff0d723e */ /* 0x000fe200030006ff */
[----:B------:R-:W-:Y:S02]  /*f2b0*/  HADD2.F32 R42, -RZ, R42.H1_H1 ;  /* 0x3000002aff2a7230 */ /* 0x000fe40000004100 */
[-C--:B------:R-:W-:Y:S01]  /*f2c0*/  FMUL.FTZ R53, R45, R49.reuse ;  /* 0x000000312d357220 */ /* 0x080fe20000410000 */
[----:B------:R-:W-:Y:S02]  /*f2d0*/  HADD2.F32 R47, -RZ, R47.H1_H1 ;  /* 0x3000002fff2f7230 */ /* 0x000fe40000004100 */
[-C--:B------:R-:W-:Y:S01]  /*f2e0*/  FFMA.FTZ R51, R46, R48.reuse, R51 ;  /* 0x000000302e337223 */ /* 0x080fe20000010033 */
[----:B------:R-:W-:Y:S01]  /*f2f0*/  FFMA.FTZ R52, R43, R48, -R52 ;  /* 0x000000302b347223 */ /* 0x000fe20000010834 */
[C---:B------:R-:W-:Y:S01]  /*f300*/  FMUL.FTZ R46, R42.reuse, R49 ;  /* 0x000000312a2e7220 */ /* 0x040fe20000410000 */
[----:B------:R-:W-:Y:S01]  /*f310*/  F2FP.F16.E4M3.UNPACK_B R43, R37.H1 ;  /* 0x00000025ff2b723e */ /* 0x000fe200030006ff */
[-C--:B------:R-:W-:Y:S01]  /*f320*/  FFMA.FTZ R53, R42, R47.reuse, -R53 ;  /* 0x0000002f2a357223 */ /* 0x080fe20000010835 */
[----:B------:R-:W-:Y:S01]  /*f330*/  F2FP.F16.E4M3.UNPACK_B R42, R38.H1 ;  /* 0x00000026ff2a723e */ /* 0x000fe200030006ff */
[----:B------:R-:W-:Y:S01]  /*f340*/  HADD2.F32 R37, -RZ, R13.H0_H0 ;  /* 0x2000000dff257230 */ /* 0x000fe20000004100 */
[----:B------:R-:W-:Y:S01]  /*f350*/  F2FP.SATFINITE.E4M3.F32.PACK_AB_MERGE_C R139, R139, R54, R57 ;  /* 0x000000368b8b723e */ /* 0x000fe20004807039 */
[----:B------:R-:W-:Y:S01]  /*f360*/  FFMA.FTZ R54, R45, R47, R46 ;  /* 0x0000002f2d367223 */ /* 0x000fe2000001002e */
[----:B------:R-:W-:Y:S01]  /*f370*/  F2FP.F16.E4M3.UNPACK_B R36, R36.H1 ;  /* 0x00000024ff24723e */ /* 0x000fe200030006ff */
[----:B------:R-:W-:Y:S01]  /*f380*/  HADD2.F32 R38, -RZ, R43.H0_H0 ;  /* 0x2000002bff267230 */ /* 0x000fe20000004100 */
[----:B------:R-:W-:Y:S01]  /*f390*/  F2FP.F16.E4M3.UNPACK_B R47, R14 ;  /* 0x0000000eff2f723e */ /* 0x000fe200020006ff */
[----:B------:R-:W-:-:S02]  /*f3a0*/  HADD2.F32 R45, -RZ, R42.H0_H0 ;  /* 0x2000002aff2d7230 */ /* 0x000fc40000004100 */
[----:B------:R-:W-:Y:S02]  /*f3b0*/  HADD2.F32 R43, -RZ, R43.H1_H1 ;  /* 0x3000002bff2b7230 */ /* 0x000fe40000004100 */
[----:B------:R-:W-:Y:S02]  /*f3c0*/  HADD2.F32 R46, -RZ, R42.H1_H1 ;  /* 0x3000002aff2e7230 */ /* 0x000fe40000004100 */
[-C--:B------:R-:W-:Y:S01]  /*f3d0*/  FMUL.FTZ R48, R38, R45.reuse ;  /* 0x0000002d26307220 */ /* 0x080fe20000410000 */
[--C-:B------:R-:W-:Y:S02]  /*f3e0*/  HADD2.F32 R42, -RZ, R36.reuse.H0_H0 ;  /* 0x20000024ff2a7230 */ /* 0x100fe40000004100 */
        /* <DEDUP_REMOVED lines=9> */
[-C--:B------:R-:W-:Y:S01]  /*f480*/  F2FP.F16.E4M3.UNPACK_B R13, R15.reuse ;  /* 0x0000000fff0d723e */ /* 0x080fe200020006ff */
[----:B------:R-:W-:Y:S01]  /*f490*/  FFMA.FTZ R57, R43, R36, R46 ;  /* 0x000000242b397223 */ /* 0x000fe2000001002e */
[----:B------:R-:W-:Y:S01]  /*f4a0*/  F2FP.F16.E4M3.UNPACK_B R15, R15.H1 ;  /* 0x0000000fff0f723e */ /* 0x000fe200030006ff */
[----:B------:R-:W-:Y:S01]  /*f4b0*/  HADD2.F32 R42, -RZ, R38.H0_H0 ;  /* 0x20000026ff2a7230 */ /* 0x000fe20000004100 */
        /* <DEDUP_REMOVED lines=47> */
.L_x_4159:
[----:B------:R-:W-:Y:S05]  /*f7b0*/  BSYNC B1 ;  /* 0x0000000000017941 */ /* 0x000fea0003800000 */
.L_x_4158:
[----:B0-----:R0:W-:Y:S01]  /*f7c0*/  ST.E.128 desc[UR50][R40.64], R12 ;  /* 0x0000000c28007985 */ /* 0x0011e2000c101d32 */
[----:B------:R-:W-:-:S13]  /*f7d0*/  ISETP.GE.AND P3, PT, R11, R136, PT ;  /* 0x000000880b00720c */ /* 0x000fda0003f66270 */
[----:B------:R-:W-:Y:S05]  /*f7e0*/  @P3 BRA `(.L_x_4106) ;  /* 0x0000000800083947 */ /* 0x000fea0003800000 */
[----:B0-----:R-:W-:-:S04]  /*f7f0*/  IADD3 R12, P3, R11, R120, RZ ;  /* 0x000000780b0c7210 */ /* 0x001fc80007f7e0ff */
[----:B------:R-:W-:-:S05]  /*f800*/  LEA.HI.X.SX32 R13, R11, R44, 0x1, P3 ;  /* 0x0000002c0b0d7211 */ /* 0x000fca00018f0eff */
[----:B--2---:R0:W-:Y:S01]  /*f810*/  ST.E.128 desc[UR50][R12.64], R36 ;  /* 0x000000240c007985 */ /* 0x0041e2000c101d32 */
[----:B------:R-:W-:Y:S05]  /*f820*/  BRA `(.L_x_4106) ;  /* 0x0000000400f87947 */ /* 0x000fea0003800000 */
.L_x_4071:
[----:B------:R-:W-:-:S06]  /*f830*/  UISETP.NE.AND UP0, UPT, UR49, 0x3, UPT ;  /* 0x000000033100788c */ /* 0x000fcc000bf05270 */
[----:B------:R-:W-:-:S13]  /*f840*/  PLOP3.LUT P2, PT, PT, PT, UP0, 0x80, 0x0 ;  /* 0x000000000000781c */ /* 0x000fda0003f4f008 */
[----:B------:R-:W-:Y:S05]  /*f850*/  @!P2 BRA `(.L_x_4160) ;  /* 0x000000000004a947 */ /* 0x000fea0003800000 */
[----:B------:R-:W-:Y:S01]  /*f860*/  BPT.TRAP 0x1 ;  /* 0x000000040000795c */ /* 0x000fe20000300000 */
.L_x_4160:
[----:B------:R-:W2:Y:S01]  /*f870*/  LDL R11, [R1+0x14] ;  /* 0x00001400010b7983 */ /* 0x000ea20000100800 */
[----:B------:R-:W-:Y:S01]  /*f880*/  IMAD R93, R19, 0x8, R18 ;  /* 0x00000008135d7824 */ /* 0x000fe200078e0212 */
[----:B------:R-:W-:Y:S01]  /*f890*/  BSSY B1, `(.L_x_4161) ;  /* 0x0000005000017945 */ /* 0x000fe20003800000 */
[----:B------:R-:W-:Y:S02]  /*f8a0*/  SHF.R.S32.HI R90, RZ, 0x1f, R35 ;  /* 0x0000001fff5a7819 */ /* 0x000fe40000011423 */
[----:B--2---:R-:W-:-:S04]  /*f8b0*/  SHF.L.U32 R94, R11, 0x1f, RZ ;  /* 0x0000001f0b5e7819 */ /* 0x004fc800000006ff */
[----:B------:R-:W0:Y:S02]  /*f8c0*/  SYNCS.PHASECHK.TRANS64.TRYWAIT P3, [R93+URZ+0x33490], R94 ;  /* 0x0334905e5d0075a7 */ /* 0x000e24000806017f */
[----:B0-----:R-:W-:Y:S05]  /*f8d0*/  @!P3 BRA `(.L_x_4162) ;  /* 0x000001c80098b947 */ /* 0x001fea0003800000 */
.L_x_4423:
[----:B------:R-:W-:Y:S05]  /*f8e0*/  BSYNC B1 ;  /* 0x0000000000017941 */ /* 0x000fea0003800000 */
.L_x_4161:
[----:B------:R-:W1:Y:S01]  /*f8f0*/  S2R R36, SR_TID.X ;  /* 0x0000000000247919 */ /* 0x000e620000002100 */
        /* <DEDUP_REMOVED lines=20> */
[C---:B-1----:R-:W-:Y:S02]  /*fa40*/  VIADD R37, R36.reuse, 0xffffff80 ;  /* 0xffffff8024257836 */ /* 0x042fe40000000000 */
[----:B------:R-:W-:Y:S01]  /*fa50*/  VIADD R36, R36, 0xffffff80 ;  /* 0xffffff8024247836 */ /* 0x000fe20000000000 */
[----:B------:R-:W-:-:S04]  /*fa60*/  IADD3.X R50, R13, UR7, R11, P3, !PT ;  /* 0x000000070d327c10 */ /* 0x000fc80009ffe40b */
[----:B------:R-:W-:-:S04]  /*fa70*/  LEA.HI R36, R36, R37, RZ, 0x1 ;  /* 0x0000002524247211 */ /* 0x000fc800078f08ff */
[----:B------:R-:W-:-:S04]  /*fa80*/  SHF.R.S32.HI R36, RZ, 0x1, R36 ;  /* 0x00000001ff247819 */ /* 0x000fc80000011424 */
[----:B------:R-:W-:-:S04]  /*fa90*/  IADD3 R51, -R36, R92, RZ ;  /* 0x0000005c24337210 */ /* 0x000fc80007ffe1ff */
[----:B------:R-:W-:Y:S01]  /*faa0*/  ISETP.GE.AND P3, PT, R51, 0x1, PT ;  /* 0x000000013300780c */ /* 0x000fe20003f66270 */
[----:B------:R-:W-:-:S12]  /*fab0*/  BRA.DIV UR4, `(.L_x_4163) ;  /* 0x000001ca04347947 */ /* 0x000fd8000b800000 */
[----:B------:R1:W2:Y:S04]  /*fac0*/  SHFL.IDX PT, R41, R50, RZ, 0x1e1f ;  /* 0x001e1fff32297589 */ /* 0x0002a800000e0000 */
[----:B------:R1:W3:Y:S02]  /*fad0*/  SHFL.IDX PT, R43, R42, RZ, 0x1e1f ;  /* 0x001e1fff2a2b7589 */ /* 0x0002e400000e0000 */
.L_x_4427:
[----:B------:R-:W-:Y:S04]  /*fae0*/  BSSY B1, `(.L_x_4164) ;  /* 0x0000027000017945 */ /* 0x000fe80003800000 */
[----:B------:R-:W-:Y:S05]  /*faf0*/  @!P3 BRA `(.L_x_4165) ;  /* 0x000000000094b947 */ /* 0x000fea0003800000 */
[----:B------:R-:W4:Y:S01]  /*fb00*/  LDL R13, [R1+0xc] ;  /* 0x00000c00010d7983 */ /* 0x000f220000100800 */
[----:B------:R-:W-:-:S03]  /*fb10*/  ULDC UR4, c[0x0][0x2f4] ;  /* 0x0000bd0000047ab9 */ /* 0x000fc60000000800 */
[----:B------:R-:W5:Y:S04]  /*fb20*/  LDL R12, [R1+0x8] ;  /* 0x00000800010c7983 */ /* 0x000f680000100800 */
[----:B------:R-:W5:Y:S01]  /*fb30*/  LDL R48, [R1] ;  /* 0x0000000001307983 */ /* 0x000f620000100800 */
[----:B------:R-:W-:-:S03]  /*fb40*/  ISETP.GE.AND P5, PT, R16, UR4, PT ;  /* 0x0000000410007c0c */ /* 0x000fc6000bfa6270 */
[----:B------:R-:W5:Y:S10]  /*fb50*/  LDL R11, [R1+0x4] ;  /* 0x00000400010b7983 */ /* 0x000f740000100800 */
[----:B---3--:R-:W-:-:S05]  /*fb60*/  @!P5 IADD3 R44, P3, R16, R43, RZ ;  /* 0x0000002b102cd210 */ /* 0x008fca0007f7e0ff */
[----:B--2---:R-:W-:Y:S01]  /*fb70*/  @!P5 IMAD.X R45, R41, 0x1, R17, P3 ;  /* 0x00000001292dd824 */ /* 0x004fe200018e0611 */
[----:B------:R-:W-:-:S13]  /*fb80*/  ISETP.GE.AND P3, PT, R23, UR4, PT ;  /* 0x0000000417007c0c */ /* 0x000fda000bf66270 */
[----:B------:R-:W-:-:S05]  /*fb90*/  @!P3 IADD3 R38, P4, R23, R43, RZ ;  /* 0x0000002b1726b210 */ /* 0x000fca0007f9e0ff */
[----:B----4-:R-:W-:Y:S01]  /*fba0*/  @!P3 IMAD.X R39, R41, 0x1, R13, P4 ;  /* 0x000000012927b824 */ /* 0x010fe200020e060d */
[----:B------:R-:W-:-:S13]  /*fbb0*/  ISETP.GE.AND P4, PT, R22, UR4, PT ;  /* 0x0000000416007c0c */ /* 0x000fda000bf86270 */
[----:B------:R-:W-:-:S05]  /*fbc0*/  @!P4 IADD3 R36, P6, R22, R43, RZ ;  /* 0x0000002b1624c210 */ /* 0x000fca0007fde0ff */
[----:B-----5:R-:W-:Y:S02]  /*fbd0*/  @!P4 IMAD.X R37, R41, 0x1, R12, P6 ;  /* 0x000000012925c824 */ /* 0x020fe400030e060c */
[----:B------:R-:W2:Y:S04]  /*fbe0*/  @!P5 LDS.128 R12, [R88+0x24200] ;  /* 0x02420000580cd984 */ /* 0x000ea80000000c00 */
[----:B--2---:R-:W-:Y:S01]  /*fbf0*/  @!P5 ST.E.128 desc[UR50][R44.64], R12 ;  /* 0x0000000c2c00d985 */ /* 0x004fe2000c101d32 */
[----:B------:R-:W-:-:S13]  /*fc00*/  ISETP.GE.AND P5, PT, R225, UR4, PT ;  /* 0x00000004e1007c0c */ /* 0x000fda000bfa6270 */
[----:B------:R-:W2:Y:S01]  /*fc10*/  @!P5 LDS.128 R12, [R89+0x24200] ;  /* 0x02420000590cd984 */ /* 0x000ea20000000c00 */
[----:B------:R-:W-:-:S05]  /*fc20*/  @!P5 IMAD.SHL.U32 R40, R227, 0x10, RZ ;  /* 0x00000010e328d824 */ /* 0x000fca00078e00ff */
[----:B------:R-:W-:-:S04]  /*fc30*/  @!P5 IADD3 R46, P6, R40, R43, RZ ;  /* 0x0000002b282ed210 */ /* 0x000fc80007fde0ff */
[----:B------:R-:W-:-:S05]  /*fc40*/  @!P5 LEA.HI.X.SX32 R47, R40, R41, 0x1, P6 ;  /* 0x00000029282fd211 */ /* 0x000fca00030f0eff */
[----:B--2---:R-:W-:Y:S01]  /*fc50*/  @!P5 ST.E.128 desc[UR50][R46.64], R12 ;  /* 0x0000000c2e00d985 */ /* 0x004fe2000c101d32 */
[----:B------:R-:W-:-:S13]  /*fc60*/  ISETP.GE.AND P5, PT, R226, UR4, PT ;  /* 0x00000004e2007c0c */ /* 0x000fda000bfa6270 */
[----:B------:R-:W2:Y:S01]  /*fc70*/  @!P5 LDS.128 R12, [R88+0x26a00] ;  /* 0x026a0000580cd984 */ /* 0x000ea20000000c00 */
[----:B------:R-:W-:-:S05]  /*fc80*/  @!P5 IMAD.SHL.U32 R40, R48, 0x10, RZ ;  /* 0x000000103028d824 */ /* 0x000fca00078e00ff */
[----:B------:R-:W-:-:S04]  /*fc90*/  @!P5 IADD3 R48, P6, R40, R43, RZ ;  /* 0x0000002b2830d210 */ /* 0x000fc80007fde0ff */
[----:B------:R-:W-:-:S05]  /*fca0*/  @!P5 LEA.HI.X.SX32 R49, R40, R41, 0x1, P6 ;  /* 0x000000292831d211 */ /* 0x000fca00030f0eff */
[----:B--2---:R-:W-:Y:S01]  /*fcb0*/  @!P5 ST.E.128 desc[UR50][R48.64], R12 ;  /* 0x0000000c3000d985 */ /* 0x004fe2000c101d32 */
[----:B------:R-:W-:-:S03]  /*fcc0*/  ISETP.GE.AND P5, PT, R224, UR4, PT ;  /* 0x00000004e0007c0c */ /* 0x000fc6000bfa6270 */
[----:B------:R-:W2:Y:S10]  /*fcd0*/  @!P3 LDS.128 R12, [R89+0x26a00] ;  /* 0x026a0000590cb984 */ /* 0x000eb40000000c00 */
[----:B------:R-:W-:-:S04]  /*fce0*/  @!P5 IADD3 R40, P6, R224, R43, RZ ;  /* 0x0000002be028d210 */ /* 0x000fc80007fde0ff */
[----:B------:R-:W-:Y:S01]  /*fcf0*/  @!P5 IADD3.X R41, R41, R11, RZ, P6, !PT ;  /* 0x0000000b2929d210 */ /* 0x000fe200037fe4ff */
[----:B--2---:R-:W-:Y:S04]  /*fd00*/  @!P3 ST.E.128 desc[UR50][R38.64], R12 ;  /* 0x0000000c2600b985 */ /* 0x004fe8000c101d32 */
[----:B------:R-:W2:Y:S04]  /*fd10*/  @!P4 LDS.128 R12, [R88+0x29200] ;  /* 0x02920000580cc984 */ /* 0x000ea80000000c00 */
[----:B--2---:R-:W-:Y:S04]  /*fd20*/  @!P4 ST.E.128 desc[UR50][R36.64], R12 ;  /* 0x0000000c2400c985 */ /* 0x004fe8000c101d32 */
[----:B------:R-:W2:Y:S04]  /*fd30*/  @!P5 LDS.128 R12, [R89+0x29200] ;  /* 0x02920000590cd984 */ /* 0x000ea80000000c00 */
[----:B--2---:R4:W-:Y:S02]  /*fd40*/  @!P5 ST.E.128 desc[UR50][R40.64], R12 ;  /* 0x0000000c2800d985 */ /* 0x0049e4000c101d32 */
.L_x_4165:
[----:B------:R-:W-:Y:S05]  /*fd50*/  BSYNC B1 ;  /* 0x0000000000017941 */ /* 0x000fea0003800000 */
.L_x_4164:
[----:B------:R-:W-:-:S03]  /*fd60*/  UMOV UR4, 0xffffffff ;  /* 0xffffffff00047882 */ /* 0x000fc60000000000 */
[----:B------:R-:W-:Y:S05]  /*fd70*/  BRA.DIV UR4, `(.L_x_4166) ;  /* 0x000001c604d07947 */ /* 0x000fea000b800000 */
[----:B--2-4-:R2:W4:Y:S04]  /*fd80*/  SHFL.IDX PT, R41, R50, 0x1, 0x1e1f ;  /* 0x003e1f0032297f89 */ /* 0x01452800000e0000 */
[----:B---3--:R2:W3:Y:S02]  /*fd90*/  SHFL.IDX PT, R43, R42, 0x1, 0x1e1f ;  /* 0x003e1f002a2b7f89 */ /* 0x0084e400000e0000 */
.L_x_4431:
[----:B------:R-:W-:-:S13]  /*fda0*/  ISETP.GE.AND P3, PT, R51, 0x81, PT ;  /* 0x000000813300780c */ /* 0x000fda0003f66270 */
[----:B------:R-:W-:Y:S05]  /*fdb0*/  @!P3 BRA `(.L_x_4106) ;  /* 0x000000000094b947 */ /* 0x000fea0003800000 */
[----:B------:R-:W5:Y:S01]  /*fdc0*/  LDL R13, [R1+0xc] ;  /* 0x00000c00010d7983 */ /* 0x000f620000100800 */
[----:B------:R-:W-:-:S03]  /*fdd0*/  ULDC UR4, c[0x0][0x2f4] ;  /* 0x0000bd0000047ab9 */ /* 0x000fc60000000800 */
[----:B------:R-:W5:Y:S04]  /*fde0*/  LDL R12, [R1+0x8] ;  /* 0x00000800010c7983 */ /* 0x000f680000100800 */
[----:B-12---:R-:W2:Y:S01]  /*fdf0*/  LDL R42, [R1] ;  /* 0x00000000012a7983 */ /* 0x006ea20000100800 */
[----:B------:R-:W-:-:S03]  /*fe00*/  ISETP.GE.AND P5, PT, R16, UR4, PT ;  /* 0x0000000410007c0c */ /* 0x000fc6000bfa6270 */
[----:B------:R-:W2:Y:S10]  /*fe10*/  LDL R11, [R1+0x4] ;  /* 0x00000400010b7983 */ /* 0x000eb40000100800 */
[----:B---3--:R-:W-:-:S05]  /*fe20*/  @!P5 IADD3 R44, P3, R16, R43, RZ ;  /* 0x0000002b102cd210 */ /* 0x008fca0007f7e0ff */
[----:B----4-:R-:W-:Y:S01]  /*fe30*/  @!P5 IMAD.X R45, R41, 0x1, R17, P3 ;  /* 0x00000001292dd824 */ /* 0x010fe200018e0611 */
[----:B------:R-:W-:-:S13]  /*fe40*/  ISETP.GE.AND P3, PT, R23, UR4, PT ;  /* 0x0000000417007c0c */ /* 0x000fda000bf66270 */
[----:B------:R-:W-:-:S05]  /*fe50*/  @!P3 IADD3 R38, P4, R23, R43, RZ ;  /* 0x0000002b1726b210 */ /* 0x000fca0007f9e0ff */
[----:B-----5:R-:W-:Y:S01]  /*fe60*/  @!P3 IMAD.X R39, R41, 0x1, R13, P4 ;  /* 0x000000012927b824 */ /* 0x020fe200020e060d */
[----:B------:R-:W-:-:S13]  /*fe70*/  ISETP.GE.AND P4, PT, R22, UR4, PT ;  /* 0x0000000416007c0c */ /* 0x000fda000bf86270 */
[----:B------:R-:W-:-:S05]  /*fe80*/  @!P4 IADD3 R36, P6, R22, R43, RZ ;  /* 0x0000002b1624c210 */ /* 0x000fca0007fde0ff */
[----:B------:R-:W-:Y:S02]  /*fe90*/  @!P4 IMAD.X R37, R41, 0x1, R12, P6 ;  /* 0x000000012925c824 */ /* 0x000fe400030e060c */
[----:B------:R-:W1:Y:S04]  /*fea0*/  @!P5 LDS.128 R12, [R88+0x26200] ;  /* 0x02620000580cd984 */ /* 0x000e680000000c00 */
[----:B-1----:R-:W-:Y:S01]  /*feb0*/  @!P5 ST.E.128 desc[UR50][R44.64], R12 ;  /* 0x0000000c2c00d985 */ /* 0x002fe2000c101d32 */
[----:B------:R-:W-:-:S13]  /*fec0*/  ISETP.GE.AND P5, PT, R225, UR4, PT ;  /* 0x00000004e1007c0c */ /* 0x000fda000bfa6270 */
[----:B------:R-:W1:Y:S01]  /*fed0*/  @!P5 LDS.128 R12, [R89+0x26200] ;  /* 0x02620000590cd984 */ /* 0x000e620000000c00 */
[----:B------:R-:W-:-:S05]  /*fee0*/  @!P5 IMAD.SHL.U32 R40, R227, 0x10, RZ ;  /* 0x00000010e328d824 */ /* 0x000fca00078e00ff */
[----:B------:R-:W-:-:S04]  /*fef0*/  @!P5 IADD3 R46, P6, R40, R43, RZ ;  /* 0x0000002b282ed210 */ /* 0x000fc80007fde0ff */
[----:B------:R-:W-:-:S05]  /*ff00*/  @!P5 LEA.HI.X.SX32 R47, R40, R41, 0x1, P6 ;  /* 0x00000029282fd211 */ /* 0x000fca00030f0eff */
[----:B-1----:R-:W-:Y:S01]  /*ff10*/  @!P5 ST.E.128 desc[UR50][R46.64], R12 ;  /* 0x0000000c2e00d985 */ /* 0x002fe2000c101d32 */
[----:B------:R-:W-:-:S13]  /*ff20*/  ISETP.GE.AND P5, PT, R226, UR4, PT ;  /* 0x00000004e2007c0c */ /* 0x000fda000bfa6270 */
[----:B------:R-:W1:Y:S01]  /*ff30*/  @!P5 LDS.128 R12, [R88+0x28a00] ;  /* 0x028a0000580cd984 */ /* 0x000e620000000c00 */
[----:B--2---:R-:W-:-:S05]  /*ff40*/  @!P5 IMAD.SHL.U32 R40, R42, 0x10, RZ ;  /* 0x000000102a28d824 */ /* 0x004fca00078e00ff */
[----:B------:R-:W-:-:S04]  /*ff50*/  @!P5 IADD3 R48, P6, R40, R43, RZ ;  /* 0x0000002b2830d210 */ /* 0x000fc80007fde0ff */
[----:B------:R-:W-:-:S05]  /*ff60*/  @!P5 LEA.HI.X.SX32 R49, R40, R41, 0x1, P6 ;  /* 0x000000292831d211 */ /* 0x000fca00030f0eff */
[----:B-1----:R-:W-:Y:S01]  /*ff70*/  @!P5 ST.E.128 desc[UR50][R48.64], R12 ;  /* 0x0000000c3000d985 */ /* 0x002fe2000c101d32 */
[----:B------:R-:W-:-:S03]  /*ff80*/  ISETP.GE.AND P5, PT, R224, UR4, PT ;  /* 0x00000004e0007c0c */ /* 0x000fc6000bfa6270 */
[----:B------:R-:W1:Y:S10]  /*ff90*/  @!P3 LDS.128 R12, [R89+0x28a00] ;  /* 0x028a0000590cb984 */ /* 0x000e740000000c00 */
[----:B------:R-:W-:-:S04]  /*ffa0*/  @!P5 IADD3 R40, P6, R224, R43, RZ ;  /* 0x0000002be028d210 */ /* 0x000fc80007fde0ff */
[----:B------:R-:W-:Y:S01]  /*ffb0*/  @!P5 IADD3.X R41, R41, R11, RZ, P6, !PT ;  /* 0x0000000b2929d210 */ /* 0x000fe200037fe4ff */
[----:B-1----:R-:W-:Y:S04]  /*ffc0*/  @!P3 ST.E.128 desc[UR50][R38.64], R12 ;  /* 0x0000000c2600b985 */ /* 0x002fe8000c101d32 */
[----:B------:R-:W1:Y:S04]  /*ffd0*/  @!P4 LDS.128 R12, [R88+0x2b200] ;  /* 0x02b20000580cc984 */ /* 0x000e680000000c00 */
[----:B-1----:R-:W-:Y:S04]  /*ffe0*/  @!P4 ST.E.128 desc[UR50][R36.64], R12 ;  /* 0x0000000c2400c985 */ /* 0x002fe8000c101d32 */
[----:B------:R-:W1:Y:S04]  /*fff0*/  @!P5 LDS.128 R12, [R89+0x2b200] ;  /* 0x02b20000590cd984 */ /* 0x000e680000000c00 */
[----:B-1----:R1:W-:Y:S02]  /*10000*/  @!P5 ST.E.128 desc[UR50][R40.64], R12 ;  /* 0x0000000c2800d985 */ /* 0x0023e4000c101d32 */
.L_x_4106:
[----:B------:R-:W-:Y:S05]  /*10010*/  BSYNC B0 ;  /* 0x0000000000007941 */ /* 0x000fea0003800000 */
.L_x_4070:
[----:B------:R-:W5:Y:S01]  /*10020*/  S2R R11, SR_TID.X ;  /* 0x00000000000b7919 */ /* 0x000f620000002100 */
[----:B------:R-:W-:Y:S01]  /*10030*/  @!PT LDS RZ, [RZ] ;  /* 0x00000000fffff984 */ /* 0x000fe20000000800 */
[----:B------:R-:W-:Y:S01]  /*10040*/  @!PT LDS RZ, [RZ] ;  /* 0x00000000fffff984 */ /* 0x000fe20000000800 */
[----:B------:R-:W-:Y:S01]  /*10050*/  @!PT LDS RZ, [RZ] ;  /* 0x00000000fffff984 */ /* 0x000fe20000000800 */
[----:B------:R-:W-:Y:S01]  /*10060*/  @!PT LDS RZ, [RZ] ;  /* 0x00000000fffff984 */ /* 0x000fe20000000800 */
[----:B------:R3:W-:Y:S06]  /*10070*/  MEMBAR.ALL.CTA ;  /* 0x0000000000007992 */ /* 0x0007ec0000008000 */
[----:B---3--:R-:W3:Y:S01]  /*10080*/  FENCE.VIEW.ASYNC.S ;  /* 0x00000000000073c6 */ /* 0x008ee20000000000 */
[----:B------:R-:W-:Y:S05]  /*10090*/  WARPSYNC.ALL ;  /* 0x0000000000007948 */ /* 0x000fea0003800000 */
[----:B------:R-:W-:Y:S01]  /*100a0*/  BSSY B0, `(.L_x_4167) ;  /* 0x0000008000007945 */ /* 0x000fe20003800000 */
[----:B---3--:R3:W-:Y:S01]  /*100b0*/  BAR.SYNC.DEFER_BLOCKING R142, 0x80 ;  /* 0x0002008e0000751d */ /* 0x0087e20000010000 */
[----:B-----5:R-:W-:-:S13]  /*100c0*/  LOP3.LUT P3, RZ, R11, 0x7f, RZ, 0xc0, !PT ;  /* 0x0000007f0bff7812 */ /* 0x020fda000786c0ff */
[----:B------:R-:W-:-:S05]  /*100d0*/  @!P3 VIADD R11, R93, 0x334a0 ;  /* 0x000334a05d0bb836 */ /* 0x000fca0000000000 */
[----:B------:R-:W-:-:S04]  /*100e0*/  @!P3 PRMT R11, RZ, 0x654, R11 ;  /* 0x00000654ff0bb816 */ /* 0x000fc8000000000b */
[----:B------:R3:W-:Y:S01]  /*100f0*/  @!P3 SYNCS.ARRIVE.TRANS64.RED.A1T0 RZ, [R11+URZ], RZ ;  /* 0x000000ff0bffb9a7 */ /* 0x0007e2000810043f */
[----:B------:R-:W-:Y:S05]  /*10100*/  @!P2 BRA `(.L_x_4168) ;  /* 0x000000000004a947 */ /* 0x000fea0003800000 */
[----:B------:R-:W-:Y:S01]  /*10110*/  BPT.TRAP 0x1 ;  /* 0x000000040000795c */ /* 0x000fe20000300000 */
.L_x_4168:
[----:B------:R-:W-:Y:S05]  /*10120*/  BSYNC B0 ;  /* 0x0000000000007941 */ /* 0x000fea0003800000 */
.L_x_4167:
[----:B------:R-:W5:Y:S01]  /*10130*/  SYNCS.PHASECHK.TRANS64.TRYWAIT P2, [R93+URZ+0x334b0], R94 ;  /* 0x0334b05e5d0075a7 */ /* 0x000f62000804017f */
[----:B------:R-:W-:Y:S01]  /*10140*/  ULDC UR39, c[0x0][0x2f4] ;  /* 0x0000bd0000277ab9 */ /* 0x000fe20000000800 */
[----:B------:R-:W-:Y:S04]  /*10150*/  BSSY B0, `(.L_x_4169) ;  /* 0x0000002000007945 */ /* 0x000fe80003800000 */
[----:B-----5:R-:W-:Y:S05]  /*10160*/  @!P2 BRA `(.L_x_4170) ;  /* 0x000001c40020a947 */ /* 0x020fea0003800000 */
.L_x_4432:
[----:B------:R-:W-:Y:S05]  /*10170*/  BSYNC B0 ;  /* 0x0000000000007941 */ /* 0x000fea0003800000 */
.L_x_4169:
[----:B------:R0:W5:Y:S01]  /*10180*/  LDL R51, [R1+0xc] ;  /* 0x00000c0001337983 */ /* 0x0001620000100800 */
[----:B------:R-:W-:Y:S01]  /*10190*/  ULDC.64 UR4, c[0x0][0x328] ;  /* 0x0000ca0000047ab9 */ /* 0x000fe20000000a00 */
[----:B------:R-:W-:Y:S02]  /*101a0*/  ULDC.64 UR6, c[0x0][0x318] ;  /* 0x0000c60000067ab9 */ /* 0x000fe40000000a00 */
[----:B-12---:R1:W5:Y:S04]  /*101b0*/  LDL R50, [R1+0x8] ;  /* 0x0000080001327983 */ /* 0x0063680000100800 */
[----:B0-----:R1:W5:Y:S01]  /*101c0*/  LDL R49, [R1] ;  /* 0x0000000001317983 */ /* 0x0013620000100800 */
[----:B------:R-:W-:Y:S02]  /*101d0*/  IMAD R90, R90, UR4, RZ ;  /* 0x000000045a5a7c24 */ /* 0x000fe4000f8e02ff */
[C---:B------:R-:W-:Y:S01]  /*101e0*/  IMAD.WIDE.U32 R12, R35.reuse, UR4, RZ ;  /* 0x00000004230c7c25 */ /* 0x040fe2000f8e00ff */
[----:B------:R1:W5:Y:S03]  /*101f0*/  LDL R48, [R1+0x4] ;  /* 0x0000040001307983 */ /* 0x0003660000100800 */
[----:B------:R-:W-:Y:S01]  /*10200*/  IMAD R35, R35, UR5, R90 ;  /* 0x0000000523237c24 */ /* 0x000fe2000f8e025a */
[----:B------:R-:W0:Y:S01]  /*10210*/  S2R R14, SR_TID.X ;  /* 0x00000000000e7919 */ /* 0x000e220000002100 */
[----:B------:R-:W-:-:S02]  /*10220*/  ULDC.64 UR4, c[0x0][0x338] ;  /* 0x0000ce0000047ab9 */ /* 0x000fc40000000a00 */
[----:B------:R-:W-:Y:S02]  /*10230*/  IMAD R91, R91, UR4, RZ ;  /* 0x000000045b5b7c24 */ /* 0x000fe4000f8e02ff */
[----:B------:R-:W-:Y:S02]  /*10240*/  IMAD.IADD R13, R13, 0x1, R35 ;  /* 0x000000010d0d7824 */ /* 0x000fe400078e0223 */
[C---:B------:R-:W-:Y:S02]  /*10250*/  IMAD R91, R34.reuse, UR5, R91 ;  /* 0x00000005225b7c24 */ /* 0x040fe4000f8e025b */
[----:B------:R-:W-:Y:S01]  /*10260*/  IMAD.WIDE.U32 R34, R34, UR4, R12 ;  /* 0x0000000422227c25 */ /* 0x000fe2000f8e000c */
[----:B------:R-:W-:-:S03]  /*10270*/  ULDC.64 UR4, c[0x0][0x330] ;  /* 0x0000cc0000047ab9 */ /* 0x000fc60000000a00 */
[----:B------:R-:W-:Y:S02]  /*10280*/  IMAD.IADD R35, R35, 0x1, R91 ;  /* 0x0000000123237824 */ /* 0x000fe400078e025b */
[----:B---3--:R-:W-:Y:S02]  /*10290*/  IMAD R11, R7, UR4, RZ ;  /* 0x00000004070b7c24 */ /* 0x008fe4000f8e02ff */
[----:B------:R-:W-:-:S04]  /*102a0*/  IMAD.WIDE.U32 R12, R222, UR4, R34 ;  /* 0x00000004de0c7c25 */ /* 0x000fc8000f8e0022 */
[----:B------:R-:W-:Y:S01]  /*102b0*/  IMAD R11, R222, UR5, R11 ;  /* 0x00000005de0b7c24 */ /* 0x000fe2000f8e020b */
[----:B------:R-:W-:-:S04]  /*102c0*/  IADD3 R44, P2, R12, UR6, RZ ;  /* 0x000000060c2c7c10 */ /* 0x000fc8000ff5e0ff */
[----:B------:R-:W-:Y:S01]  /*102d0*/  IADD3.X R11, R13, UR7, R11, P2, !PT ;  /* 0x000000070d0b7c10 */ /* 0x000fe200097fe40b */
[C---:B0-----:R-:W-:Y:S02]  /*102e0*/  VIADD R15, R14.reuse, 0xffffff80 ;  /* 0xffffff800e0f7836 */ /* 0x041fe40000000000 */
[----:B------:R-:W-:-:S05]  /*102f0*/  VIADD R14, R14, 0xffffff80 ;  /* 0xffffff800e0e7836 */ /* 0x000fca0000000000 */
[----:B------:R-:W-:-:S04]  /*10300*/  LEA.HI R14, R14, R15, RZ, 0x1 ;  /* 0x0000000f0e0e7211 */ /* 0x000fc800078f08ff */
[----:B------:R-:W-:-:S04]  /*10310*/  SHF.R.S32.HI R14, RZ, 0x1, R14 ;  /* 0x00000001ff0e7819 */ /* 0x000fc8000001140e */
[----:B------:R-:W-:-:S04]  /*10320*/  IADD3 R92, -R14, R92, RZ ;  /* 0x0000005c0e5c7210 */ /* 0x000fc80007ffe1ff */
[----:B------:R-:W-:Y:S01]  /*10330*/  ISETP.GE.AND P2, PT, R92, 0x1, PT ;  /* 0x000000015c00780c */ /* 0x000fe20003f46270 */
[----:B------:R1:W0:Y:S01]  /*10340*/  SHFL.IDX PT, R47, R44, RZ, 0x1e1f ;  /* 0x001e1fff2c2f7589 */ /* 0x00022200000e0000 */
[----:B------:R-:W-:Y:S03]  /*10350*/  BSSY B0, `(.L_x_4171) ;  /* 0x0000023000007945 */ /* 0x000fe60003800000 */
[----:B------:R1:W2:Y:S08]  /*10360*/  SHFL.IDX PT, R45, R11, RZ, 0x1e1f ;  /* 0x001e1fff0b2d7589 */ /* 0x0002b000000e0000 */
[----:B-1----:R-:W-:Y:S05]  /*10370*/  @!P2 BRA `(.L_x_4172) ;  /* 0x000000000080a947 */ /* 0x002fea0003800000 */
[----:B------:R-:W-:-:S13]  /*10380*/  ISETP.GE.AND P5, PT, R16, UR39, PT ;  /* 0x0000002710007c0c */ /* 0x000fda000bfa6270 */
[----:B------:R-:W1:Y:S01]  /*10390*/  @!P5 LDS.128 R12, [R88+0xf200] ;  /* 0x00f20000580cd984 */ /* 0x000e620000000c00 */
[----:B0-----:R-:W-:-:S05]  /*103a0*/  @!P5 IADD3 R38, P2, R16, R47, RZ ;  /* 0x0000002f1026d210 */ /* 0x001fca0007f5e0ff */
[----:B--2---:R-:W-:Y:S01]  /*103b0*/  @!P5 IMAD.X R39, R45, 0x1, R17, P2 ;  /* 0x000000012d27d824 */ /* 0x004fe200010e0611 */
[----:B------:R-:W-:-:S13]  /*103c0*/  ISETP.GE.AND P2, PT, R23, UR39, PT ;  /* 0x0000002717007c0c */ /* 0x000fda000bf46270 */
[----:B------:R-:W-:-:S05]  /*103d0*/  @!P2 IADD3 R36, P4, R23, R47, RZ ;  /* 0x0000002f1724a210 */ /* 0x000fca0007f9e0ff */
[----:B-----5:R-:W-:Y:S01]  /*103e0*/  @!P2 IMAD.X R37, R45, 0x1, R51, P4 ;  /* 0x000000012d25a824 */ /* 0x020fe200020e0633 */
[----:B------:R-:W-:-:S13]  /*103f0*/  ISETP.GE.AND P4, PT, R22, UR39, PT ;  /* 0x0000002716007c0c */ /* 0x000fda000bf86270 */
[----:B------:R-:W-:Y:S01]  /*10400*/  @!P4 IADD3 R34, P6, R22, R47, RZ ;  /* 0x0000002f1622c210 */ /* 0x000fe20007fde0ff */
[----:B-1----:R-:W-:Y:S01]  /*10410*/  @!P5 ST.E.128 desc[UR50][R38.64], R12 ;  /* 0x0000000c2600d985 */ /* 0x002fe2000c101d32 */
[----:B------:R-:W-:-:S03]  /*10420*/  ISETP.GE.AND P5, PT, R225, UR39, PT ;  /* 0x00000027e1007c0c */ /* 0x000fc6000bfa6270 */
[----:B------:R-:W-:-:S10]  /*10430*/  @!P4 IMAD.X R35, R45, 0x1, R50, P6 ;  /* 0x000000012d23c824 */ /* 0x000fd400030e0632 */
[----:B------:R-:W0:Y:S01]  /*10440*/  @!P5 LDS.128 R12, [R89+0xf200] ;  /* 0x00f20000590cd984 */ /* 0x000e220000000c00 */
[----:B------:R-:W-:-:S05]  /*10450*/  @!P5 IMAD.SHL.U32 R42, R227, 0x10, RZ ;  /* 0x00000010e32ad824 */ /* 0x000fca00078e00ff */
[----:B------:R-:W-:-:S04]  /*10460*/  @!P5 IADD3 R40, P6, R42, R47, RZ ;  /* 0x0000002f2a28d210 */ /* 0x000fc80007fde0ff */
[----:B----4-:R-:W-:-:S05]  /*10470*/  @!P5 LEA.HI.X.SX32 R41, R42, R45, 0x1, P6 ;  /* 0x0000002d2a29d211 */ /* 0x010fca00030f0eff */
[----:B0-----:R-:W-:Y:S01]  /*10480*/  @!P5 ST.E.128 desc[UR50][R40.64], R12 ;  /* 0x0000000c2800d985 */ /* 0x001fe2000c101d32 */
[----:B------:R-:W-:-:S13]  /*10490*/  ISETP.GE.AND P5, PT, R226, UR39, PT ;  /* 0x00000027e2007c0c */ /* 0x000fda000bfa6270 */
[----:B------:R-:W0:Y:S01]  /*104a0*/  @!P5 LDS.128 R12, [R88+0x11a00] ;  /* 0x011a0000580cd984 */ /* 0x000e220000000c00 */
[----:B------:R-:W-:-:S05]  /*104b0*/  @!P5 IMAD.SHL.U32 R46, R49, 0x10, RZ ;  /* 0x00000010312ed824 */ /* 0x000fca00078e00ff */
[----:B------:R-:W-:-:S04]  /*104c0*/  @!P5 IADD3 R42, P6, R46, R47, RZ ;  /* 0x0000002f2e2ad210 */ /* 0x000fc80007fde0ff */
[----:B------:R-:W-:-:S05]  /*104d0*/  @!P5 LEA.HI.X.SX32 R43, R46, R45, 0x1, P6 ;  /* 0x0000002d2e2bd211 */ /* 0x000fca00030f0eff */
[----:B0-----:R-:W-:Y:S01]  /*104e0*/  @!P5 ST.E.128 desc[UR50][R42.64], R12 ;  /* 0x0000000c2a00d985 */ /* 0x001fe2000c101d32 */
[----:B------:R-:W-:-:S03]  /*104f0*/  ISETP.GE.AND P5, PT, R224, UR39, PT ;  /* 0x00000027e0007c0c */ /* 0x000fc6000bfa6270 */
[----:B------:R-:W0:Y:S10]  /*10500*/  @!P2 LDS.128 R12, [R89+0x11a00] ;  /* 0x011a0000590ca984 */ /* 0x000e340000000c00 */
[----:B------:R-:W-:-:S04]  /*10510*/  @!P5 IADD3 R38, P6, R224, R47, RZ ;  /* 0x0000002fe026d210 */ /* 0x000fc80007fde0ff */
[----:B------:R-:W-:Y:S01]  /*10520*/  @!P5 IADD3.X R39, R45, R48, RZ, P6, !PT ;  /* 0x000000302d27d210 */ /* 0x000fe200037fe4ff */
[----:B0-----:R-:W-:Y:S04]  /*10530*/  @!P2 ST.E.128 desc[UR50][R36.64], R12 ;  /* 0x0000000c2400a985 */ /* 0x001fe8000c101d32 */
[----:B------:R-:W0:Y:S04]  /*10540*/  @!P4 LDS.128 R12, [R88+0x14200] ;  /* 0x01420000580cc984 */ /* 0x000e280000000c00 */
[----:B0-----:R-:W-:Y:S04]  /*10550*/  @!P4 ST.E.128 desc[UR50][R34.64], R12 ;  /* 0x0000000c2200c985 */ /* 0x001fe8000c101d32 */
[----:B------:R-:W0:Y:S04]  /*10560*/  @!P5 LDS.128 R12, [R89+0x14200] ;  /* 0x01420000590cd984 */ /* 0x000e280000000c00 */
[----:B0-----:R1:W-:Y:S02]  /*10570*/  @!P5 ST.E.128 desc[UR50][R38.64], R12 ;  /* 0x0000000c2600d985 */ /* 0x0013e4000c101d32 */
.L_x_4172:
[----:B------:R-:W-:Y:S05]  /*10580*/  BSYNC B0 ;  /* 0x0000000000007941 */ /* 0x000fea0003800000 */
.L_x_4171:
[----:B------:R-:W-:Y:S01]  /*10590*/  ISETP.GE.AND P2, PT, R92, 0x81, PT ;  /* 0x000000815c00780c */ /* 0x000fe20003f46270 */
[----:B------:R-:W3:Y:S01]  /*105a0*/  SHFL.IDX PT, R11, R11, 0x1, 0x1e1f ;  /* 0x003e1f000b0b7f89 */ /* 0x000ee200000e0000 */
[----:B------:R-:W-:Y:S03]  /*105b0*/  BSSY B0, `(.L_x_4173) ;  /* 0x0000023000007945 */ /* 0x000fe60003800000 */
[----:B--2---:R2:W0:Y:S08]  /*105c0*/  SHFL.IDX PT, R45, R44, 0x1, 0x1e1f ;  /* 0x003e1f002c2d7f89 */ /* 0x00443000000e0000 */
[----:B--2---:R-:W-:Y:S05]  /*105d0*/  @!P2 BRA `(.L_x_4174) ;  /* 0x000000000080a947 */ /* 0x004fea0003800000 */
[----:B------:R-:W-:-:S13]  /*105e0*/  ISETP.GE.AND P5, PT, R16, UR39, PT ;  /* 0x0000002710007c0c */ /* 0x000fda000bfa6270 */
[----:B-1----:R-:W1:Y:S01]  /*105f0*/  @!P5 LDS.128 R12, [R88+0x11200] ;  /* 0x01120000580cd984 */ /* 0x002e620000000c00 */
[----:B0-----:R-:W-:-:S05]  /*10600*/  @!P5 IADD3 R38, P2, R16, R45, RZ ;  /* 0x0000002d1026d210 */ /* 0x001fca0007f5e0ff */
[----:B---3--:R-:W-:Y:S01]  /*10610*/  @!P5 IMAD.X R39, R11, 0x1, R17, P2 ;  /* 0x000000010b27d824 */ /* 0x008fe200010e0611 */
        /* <DEDUP_REMOVED lines=28> */
.L_x_4174:
[----:B------:R-:W-:Y:S05]  /*107e0*/  BSYNC B0 ;  /* 0x0000000000007941 */ /* 0x000fea0003800000 */
.L_x_4173:
[----:B-12---:R-:W2:Y:S01]  /*107f0*/  LDL.LU R12, [R1+0x14] ;  /* 0x00001400010c7983 */ /* 0x006ea20000300800 */
[----:B------:R-:W-:Y:S01]  /*10800*/  VIADD R19, R19, 0x1 ;  /* 0x0000000113137836 */ /* 0x000fe20000000000 */
[----:B------:R-:W-:Y:S01]  /*10810*/  ISETP.NE.AND P4, PT, R115, RZ, PT ;  /* 0x000000ff7300720c */ /* 0x000fe20003f85270 */
[----:B------:R-:W-:Y:S01]  /*10820*/  @!P3 VIADD R93, R93, 0x334c0 ;  /* 0x000334c05d5db836 */ /* 0x000fe20000000000 */
[----:B------:R-:W-:Y:S01]  /*10830*/  @!PT LDS RZ, [RZ] ;  /* 0x00000000fffff984 */ /* 0x000fe20000000800 */
[----:B------:R-:W-:Y:S01]  /*10840*/  @!PT LDS RZ, [RZ] ;  /* 0x00000000fffff984 */ /* 0x000fe20000000800 */
[----:B------:R-:W-:Y:S01]  /*10850*/  @!PT LDS RZ, [RZ] ;  /* 0x00000000fffff984 */ /* 0x000fe20000000800 */
[----:B------:R-:W-:Y:S01]  /*10860*/  @!PT LDS RZ, [RZ] ;  /* 0x00000000fffff984 */ /* 0x000fe20000000800 */
[----:B------:R1:W-:Y:S06]  /*10870*/  MEMBAR.ALL.CTA ;  /* 0x0000000000007992 */ /* 0x0003ec0000008000 */
[----:B-1----:R-:W1:Y:S02]  /*10880*/  FENCE.VIEW.ASYNC.S ;  /* 0x00000000000073c6 */ /* 0x002e640000000000 */
[----:B-1----:R1:W-:Y:S01]  /*10890*/  BAR.SYNC.DEFER_BLOCKING R142, 0x80 ;  /* 0x0002008e0000751d */ /* 0x0023e20000010000 */
[----:B------:R-:W-:-:S02]  /*108a0*/  ISETP.NE.AND P2, PT, R19, 0x2, PT ;  /* 0x000000021300780c */ /* 0x000fc40003f45270 */
[----:B------:R-:W-:Y:S02]  /*108b0*/  @!P3 PRMT R93, RZ, 0x654, R93 ;  /* 0x00000654ff5db816 */ /* 0x000fe4000000005d */
[----:B---3--:R-:W-:Y:S02]  /*108c0*/  SEL R11, RZ, 0x1, P2 ;  /* 0x00000001ff0b7807 */ /* 0x008fe40001000000 */
[----:B------:R-:W-:Y:S01]  /*108d0*/  SEL R19, R19, RZ, P2 ;  /* 0x000000ff13137207 */ /* 0x000fe20001000000 */
[----:B------:R1:W-:Y:S01]  /*108e0*/  @!P3 SYNCS.ARRIVE.TRANS64.RED.A1T0 RZ, [R93+URZ], RZ ;  /* 0x000000ff5dffb9a7 */ /* 0x0003e2000810043f */
[----:B--2---:R-:W-:-:S05]  /*108f0*/  LOP3.LUT R12, R12, R11, RZ, 0x3c, !PT ;  /* 0x0000000b0c0c7212 */ /* 0x004fca00078e3cff */
[----:B------:R1:W-:Y:S01]  /*10900*/  STL [R1+0x14], R12 ;  /* 0x0000140c01007387 */ /* 0x0003e20000100800 */
[----:B------:R-:W-:Y:S05]  /*10910*/  @P4 BRA `(.L_x_4175) ;  /* 0xffffff1c00004947 */ /* 0x000fea000383ffff */
[----:B-1----:R-:W1:Y:S01]  /*10920*/  S2R R12, SR_TID.X ;  /* 0x00000000000c7919 */ /* 0x002e620000002100 */
[----:B------:R-:W-:Y:S02]  /*10930*/  PLOP3.LUT P0, PT, PT, PT, PT, 0x8, 0x0 ;  /* 0x000000000000781c */ /* 0x000fe40003f0e170 */
[----:B-1----:R-:W-:-:S04]  /*10940*/  SHF.R.U32.HI R12, RZ, 0x7, R12 ;  /* 0x00000007ff0c7819 */ /* 0x002fc8000001160c */
[----:B------:R-:W-:-:S13]  /*10950*/  ISETP.NE.AND P4, PT, R12, 0x1, PT ;  /* 0x000000010c00780c */ /* 0x000fda0003f85270 */
[----:B------:R-:W-:Y:S06]  /*10960*/  @!P4 BAR.ARV 0x9, 0x100 ;  /* 0x024400000000cb1d */ /* 0x000fec0000002000 */
.L_x_4065:
[----:B------:R-:W-:Y:S05]  /*10970*/  @P0 BRA `(.L_x_4176) ;  /* 0x00000000000c0947 */ /* 0x000fea0003800000 */
[----:B------:R-:W1:Y:S01]  /*10980*/  FENCE.VIEW.ASYNC.G ;  /* 0x00000000000073c6 */ /* 0x000e620000000100 */
[----:B------:R-:W-:Y:S05]  /*10990*/  WARPSYNC.ALL ;  /* 0x0000000000007948 */ /* 0x000fea0003800000 */
[----:B-1----:R-:W-:Y:S06]  /*109a0*/  BAR.ARV 0xc, 0x180 ;  /* 0x0306000000007b1d */ /* 0x002fec0000002000 */
.L_x_4176:
        /* <DEDUP_REMOVED lines=10> */
[----:B------:R-:W1:Y:S08]  /*10a50*/  @P0 LDC.64 R6, c[0x0][0x9a8] ;  /* 0x00026a00ff060b82 */ /* 0x000e700000000a00 */
[----:B------:R-:W0:Y:S08]  /*10a60*/  @P1 LDC.64 R10, c[0x0][0x9c0] ;  /* 0x00027000ff0a1b82 */ /* 0x000e300000000a00 */
[----:B------:R-:W4:Y:S01]  /*10a70*/  @P0 LDC.64 R12, c[0x0][0x9b0] ;  /* 0x00026c00ff0c0b82 */ /* 0x000f220000000a00 */
[----:B--2---:R-:W-:-:S02]  /*10a80*/  @P1 IMAD R2, R0, R8, RZ ;  /* 0x0000000800021224 */ /* 0x004fc400078e02ff */
[----:B-1----:R-:W-:Y:S02]  /*10a90*/  @P0 IMAD R0, R0, R6, RZ ;  /* 0x0000000600000224 */ /* 0x002fe400078e02ff */
[C---:B---3--:R-:W-:Y:S02]  /*10aa0*/  @P1 IMAD R9, R3.reuse, R9, R2 ;  /* 0x0000000903091224 */ /* 0x048fe400078e0202 */
[----:B------:R-:W-:-:S04]  /*10ab0*/  @P1 IMAD.WIDE.U32 R4, R3, R8, RZ ;  /* 0x0000000803041225 */ /* 0x000fc800078e00ff */
[----:B------:R-:W-:Y:S01]  /*10ac0*/  @P1 IMAD.IADD R5, R5, 0x1, R9 ;  /* 0x0000000105051824 */ /* 0x000fe200078e0209 */
[----:B------:R-:W-:Y:S01]  /*10ad0*/  @P0 SHF.R.S32.HI R9, RZ, 0x1f, R222 ;  /* 0x0000001fff090819 */ /* 0x000fe200000114de */
[C---:B------:R-:W-:Y:S02]  /*10ae0*/  @P0 IMAD R7, R3.reuse, R7, R0 ;  /* 0x0000000703070224 */ /* 0x040fe400078e0200 */
[----:B------:R-:W-:-:S04]  /*10af0*/  @P0 IMAD.WIDE.U32 R2, R3, R6, RZ ;  /* 0x0000000603020225 */ /* 0x000fc800078e00ff */
[----:B0-----:R-:W-:Y:S02]  /*10b00*/  @P1 IMAD R6, R15, R10, RZ ;  /* 0x0000000a0f061224 */ /* 0x001fe400078e02ff */
[----:B------:R-:W-:Y:S02]  /*10b10*/  @P0 IMAD.IADD R3, R3, 0x1, R7 ;  /* 0x0000000103030824 */ /* 0x000fe400078e0207 */
[----:B----4-:R-:W-:Y:S02]  /*10b20*/  @P0 IMAD R0, R9, R12, RZ ;  /* 0x0000000c09000224 */ /* 0x010fe400078e02ff */
[C---:B------:R-:W-:Y:S02]  /*10b30*/  @P1 IMAD R11, R222.reuse, R11, R6 ;  /* 0x0000000bde0b1224 */ /* 0x040fe400078e0206 */
[----:B------:R-:W-:-:S04]  /*10b40*/  @P1 IMAD.WIDE.U32 R6, R222, R10, R4 ;  /* 0x0000000ade061225 */ /* 0x000fc800078e0004 */
[----:B------:R-:W-:Y:S01]  /*10b50*/  @P0 IMAD R9, R222, R13, R0 ;  /* 0x0000000dde090224 */ /* 0x000fe200078e0200 */
[----:B------:R-:W-:Y:S01]  /*10b60*/  @P1 LEA R8, P3, R6, UR6, 0x2 ;  /* 0x0000000606081c11 */ /* 0x000fe2000f8610ff */
[----:B------:R-:W-:-:S04]  /*10b70*/  @P0 IMAD.WIDE.U32 R2, R222, R12, R2 ;  /* 0x0000000cde020225 */ /* 0x000fc800078e0002 */
[----:B------:R-:W-:Y:S01]  /*10b80*/  @P1 IMAD.IADD R5, R7, 0x1, R11 ;  /* 0x0000000107051824 */ /* 0x000fe200078e020b */
[----:B------:R-:W-:Y:S01]  /*10b90*/  @P0 IADD3 R3, R3, R9, RZ ;  /* 0x0000000903030210 */ /* 0x000fe20007ffe0ff */
[----:B------:R-:W-:Y:S01]  /*10ba0*/  IMAD.MOV.U32 R0, RZ, RZ, 0x3f800000 ;  /* 0x3f800000ff007424 */ /* 0x000fe200078e00ff */
[----:B------:R-:W-:Y:S01]  /*10bb0*/  @P0 LEA R4, P2, R2, UR4, 0x2 ;  /* 0x0000000402040c11 */ /* 0x000fe2000f8410ff */
[----:B------:R-:W-:Y:S01]  /*10bc0*/  ULDC UR4, c[0x0][0x988] ;  /* 0x0002620000047ab9 */ /* 0x000fe20000000800 */
[----:B------:R-:W-:Y:S02]  /*10bd0*/  @P1 LEA.HI.X R9, R6, UR7, R5, 0x2, P3 ;  /* 0x0000000706091c11 */ /* 0x000fe400098f1405 */
[----:B------:R-:W-:Y:S01]  /*10be0*/  @P0 LEA.HI.X R5, R2, UR5, R3, 0x2, P2 ;  /* 0x0000000502050c11 */ /* 0x000fe200090f1403 */
[----:B------:R-:W-:Y:S02]  /*10bf0*/  IMAD.MOV.U32 R3, RZ, RZ, 0x3f800000 ;  /* 0x3f800000ff037424 */ /* 0x000fe400078e00ff */
[----:B------:R0:W2:Y:S04]  /*10c00*/  @P1 LDG.E R0, desc[UR50][R8.64] ;  /* 0x0000003208001981 */ /* 0x0000a8000c1e1900 */
[----:B------:R1:W2:Y:S01]  /*10c10*/  @P0 LDG.E R3, desc[UR50][R4.64] ;  /* 0x0000003204030981 */ /* 0x0002a2000c1e1900 */
[----:B------:R-:W-:-:S02]  /*10c20*/  ISETP.GE.AND P1, PT, R141, 0x1, PT ;  /* 0x000000018d00780c */ /* 0x000fc40003f26270 */
[----:B------:R-:W-:Y:S02]  /*10c30*/  CS2R R120, SRZ ;  /* 0x0000000000787805 */ /* 0x000fe4000001ff00 */
[----:B------:R-:W-:Y:S01]  /*10c40*/  PLOP3.LUT P0, PT, PT, PT, PT, 0x80, 0x0 ;  /* 0x000000000000781c */ /* 0x000fe20003f0f070 */
[----:B------:R-:W-:Y:S01]  /*10c50*/  IMAD.MOV.U32 R119, RZ, RZ, RZ ;  /* 0x000000ffff777224 */ /* 0x000fe200078e00ff */
        /* <DEDUP_REMOVED lines=14> */
[----:B-----5:R-:W-:Y:S02]  /*10d40*/  CS2R R50, SRZ ;  /* 0x0000000000327805 */ /* 0x020fe4000001ff00 */
        /* <DEDUP_REMOVED lines=30> */
[----:B------:R-:W-:Y:S01]  /*10f30*/  MOV R126, RZ ;  /* 0x000000ff007e7202 */ /* 0x000fe20000000f00 */
[----:B------:R-:W-:Y:S01]  /*10f40*/  IMAD.MOV.U32 R128, RZ, RZ, RZ ;  /* 0x000000ffff807224 */ /* 0x000fe200078e00ff */
[----:B------:R-:W-:Y:S02]  /*10f50*/  CS2R R28, SRZ ;  /* 0x00000000001c7805 */ /* 0x000fe4000001ff00 */
[----:B-1----:R-:W-:Y:S01]  /*10f60*/  CS2R R4, SRZ ;  /* 0x0000000000047805 */ /* 0x002fe2000001ff00 */
[----:B------:R-:W-:-:S02]  /*10f70*/  IMAD.MOV.U32 R130, RZ, RZ, RZ ;  /* 0x000000ffff827224 */ /* 0x000fc400078e00ff */
[----:B--2---:R-:W-:-:S04]  /*10f80*/  FMUL.FTZ R0, R3, R0 ;  /* 0x0000000003007220 */ /* 0x004fc80000410000 */
        /* <DEDUP_REMOVED lines=10> */
.L_x_4435:
[----:B-1----:R-:W-:Y:S01]  /*11030*/  LEA.HI R0, R220, R220, RZ, 0x1 ;  /* 0x000000dcdc007211 */ /* 0x002fe200078f08ff */
[----:B------:R-:W-:-:S03]  /*11040*/  ULOP3.LUT UP0, URZ, UR48, 0x9f, URZ, 0xc0, !UPT ;  /* 0x0000009f303f7892 */ /* 0x000fc6000f80c03f */
[----:B------:R-:W-:-:S03]  /*11050*/  LOP3.LUT R3, R0, 0x3e, RZ, 0xc0, !PT ;  /* 0x0000003e00037812 */ /* 0x000fc600078ec0ff */
[----:B------:R-:W-:Y:S02]  /*11060*/  PLOP3.LUT P0, PT, PT, PT, UP0, 0x80, 0x0 ;  /* 0x000000000000781c */ /* 0x000fe40003f0f008 */
[----:B------:R-:W-:-:S05]  /*11070*/  IMAD.IADD R3, R220, 0x1, -R3 ;  /* 0x00000001dc037824 */ /* 0x000fca00078e0a03 */
[----:B------:R-:W-:-:S04]  /*11080*/  LEA R3, R3, UR48, 0xc ;  /* 0x0000003003037c11 */ /* 0x000fc8000f8e60ff */
[----:B------:R-:W-:-:S04]  /*11090*/  SHF.R.U32.HI R3, RZ, 0x4, R3 ;  /* 0x00000004ff037819 */ /* 0x000fc80000011603 */
[----:B------:R-:W-:Y:S01]  /*110a0*/  LOP3.LUT R44, R3, 0x3fff, RZ, 0xc0, !PT ;  /* 0x00003fff032c7812 */ /* 0x000fe200078ec0ff */
[----:B------:R-:W-:Y:S06]  /*110b0*/  @!P0 BRA `(.L_x_4179) ;  /* 0x0000000000408947 */ /* 0x000fec0003800000 */
[----:B------:R-:W-:Y:S01]  /*110c0*/  MOV R0, 0x0 ;  /* 0x0000000000007802 */ /* 0x000fe20000000f00 */
[----:B------:R-:W-:Y:S01]  /*110d0*/  ULDC.64 UR4, c[0x4][0x1b0] ;  /* 0x01006c0000047ab9 */ /* 0x000fe20000000a00 */
[----:B------:R-:W-:Y:S01]  /*110e0*/  ULDC.64 UR6, c[0x4][0x1b8] ;  /* 0x01006e0000067ab9 */ /* 0x000fe20000000a00 */
[----:B------:R-:W-:Y:S01]  /*110f0*/  IMAD.U32 R4, RZ, RZ, UR4 ;  /* 0x00000004ff047e24 */ /* 0x000fe2000f8e00ff */
[----:B------:R1:W2:Y:S01]  /*11100*/  LDC.64 R14, c[0x4][R0] ;  /* 0x01000000000e7b82 */ /* 0x0002a20000000a00 */
[----:B------:R-:W-:Y:S01]  /*11110*/  MOV R5, UR5 ;  /* 0x0000000500057c02 */ /* 0x000fe20008000f00 */
[----:B------:R-:W-:Y:S01]  /*11120*/  ULDC.64 UR4, c[0x4][0xa0] ;  /* 0x0100280000047ab9 */ /* 0x000fe20000000a00 */
[----:B------:R-:W-:Y:S01]  /*11130*/  IMAD.U32 R6, RZ, RZ, UR6 ;  /* 0x00000006ff067e24 */ /* 0x000fe2000f8e00ff */
[----:B------:R-:W-:Y:S01]  /*11140*/  MOV R12, 0x1 ;  /* 0x00000001000c7802 */ /* 0x000fe20000000f00 */
[----:B------:R-:W-:Y:S02]  /*11150*/  IMAD.U32 R7, RZ, RZ, UR7 ;  /* 0x00000007ff077e24 */ /* 0x000fe4000f8e00ff */
[----:B------:R-:W-:-:S02]  /*11160*/  IMAD.U32 R10, RZ, RZ, UR4 ;  /* 0x00000004ff0a7e24 */ /* 0x000fc4000f8e00ff */
[----:B------:R-:W-:Y:S02]  /*11170*/  IMAD.U32 R11, RZ, RZ, UR5 ;  /* 0x00000005ff0b7e24 */ /* 0x000fe4000f8e00ff */
[----:B------:R-:W-:Y:S02]  /*11180*/  IMAD.MOV.U32 R8, RZ, RZ, 0x70 ;  /* 0x00000070ff087424 */ /* 0x000fe400078e00ff */
[----:B01----:R-:W-:-:S07]  /*11190*/  IMAD.MOV.U32 R13, RZ, RZ, RZ ;  /* 0x000000ffff0d7224 */ /* 0x003fce00078e00ff */
[----:B------:R-:W-:-:S07]  /*111a0*/  LEPC R20, `(.L_x_4179) ;  /* 0x000000001014794e */ /* 0x000fce0000000000 */
[----:B--2---:R-:W-:Y:S05]  /*111b0*/  CALL.ABS.NOINC R14 ;  /* 0x000000000e007343 */ /* 0x004fea0003c00000 */
.L_x_4179:
[----:B------:R-:W-:Y:S02]  /*111c0*/  ULDC UR4, c[0x0][0x3f4] ;  /* 0x0000fd0000047ab9 */ /* 0x000fe40000000800 */
[----:B------:R-:W-:-:S13]  /*111d0*/  ISETP.LT.AND P0, PT, RZ, UR4, PT ;  /* 0x00000004ff007c0c */ /* 0x000fda000bf01270 */
[----:B------:R-:W-:Y:S05]  /*111e0*/  @P0 BRA `(.L_x_4180) ;  /* 0x0000000000400947 */ /* 0x000fea0003800000 */
[----:B------:R-:W-:-:S04]  /*111f0*/  ULEA.HI UR4, UR37, UR37, URZ, 0x1 ;  /* 0x0000002525047291 */ /* 0x000fc8000f8f083f */
[----:B------:R-:W-:-:S04]  /*11200*/  ULOP3.LUT UR4, UR4, 0xfffffffe, URZ, 0xc0, !UPT ;  /* 0xfffffffe04047892 */ /* 0x000fc8000f8ec03f */
[----:B------:R-:W-:-:S06]  /*11210*/  UIADD3 UR4, UR37, -UR4, URZ ;  /* 0x8000000425047290 */ /* 0x000fcc000fffe03f */
[----:B------:R-:W-:-:S05]  /*11220*/  IMAD.U32 R3, RZ, RZ, UR4 ;  /* 0x00000004ff037e24 */ /* 0x000fca000f8e00ff */
[----:B------:R-:W-:-:S04]  /*11230*/  SHF.L.U32 R3, R3, 0x1f, RZ ;  /* 0x0000001f03037819 */ /* 0x000fc800000006ff */
[----:B------:R1:W2:Y:S03]  /*11240*/  SYNCS.PHASECHK.TRANS64.TRYWAIT P0, [R18+URZ+0x33400], R3 ;  /* 0x03340003120075a7 */ /* 0x0002a6000800017f */
[----:B--2---:R-:W-:Y:S05]  /*11250*/  @!P0 NANOSLEEP.SYNCS 0x989680 ;  /* 0x009896800000895d */ /* 0x004fea0003900000 */
[----:B------:R-:W2:Y:S01]  /*11260*/  @!P0 SYNCS.PHASECHK.TRANS64 P0, [R18+URZ+0x33400], R3 ;  /* 0x03340003120085a7 */ /* 0x000ea2000800007f */
[----:B------:R-:W-:Y:S04]  /*11270*/  BSSY B0, `(.L_x_4181) ;  /* 0x0000006000007945 */ /* 0x000fe80003800000 */
[----:B--2---:R-:W-:Y:S05]  /*11280*/  @P0 BRA `(.L_x_4182) ;  /* 0x0000000000100947 */ /* 0x004fea0003800000 */
.L_x_4183:
[----:B--2---:R2:W3:Y:S02]  /*11290*/  SYNCS.PHASECHK.TRANS64.TRYWAIT P0, [R18+URZ+0x33400], R3 ;  /* 0x03340003120075a7 */ /* 0x0044e4000800017f */
[----:B---3--:R-:W-:Y:S05]  /*112a0*/  @!P0 NANOSLEEP.SYNCS 0x989680 ;  /* 0x009896800000895d */ /* 0x008fea0003900000 */
[----:B------:R-:W3:Y:S02]  /*112b0*/  @!P0 SYNCS.PHASECHK.TRANS64 P0, [R18+URZ+0x33400], R3 ;  /* 0x03340003120085a7 */ /* 0x000ee4000800007f */
[----:B---3--:R-:W-:Y:S05]  /*112c0*/  @!P0 BRA `(.L_x_4183) ;  /* 0xfffffffc00f08947 */ /* 0x008fea000383ffff */
.L_x_4182:
[----:B------:R-:W-:Y:S05]  /*112d0*/  BSYNC B0 ;  /* 0x0000000000007941 */ /* 0x000fea0003800000 */
.L_x_4181:
[----:B------:R-:W-:Y:S05]  /*112e0*/  BRA `(.L_x_4184) ;  /* 0x0000006c009c7947 */ /* 0x000fea0003800000 */
.L_x_4180:
[----:B------:R-:W1:Y:S01]  /*112f0*/  LDC.64 R24, c[0x0][0x3e8] ;  /* 0x0000fa00ff187b82 */ /* 0x000e620000000a00 */
[----:B------:R-:W-:Y:S01]  /*11300*/  ULOP3.LUT UP0, URZ, UR48, 0x1bf, URZ, 0xc0, !UPT ;  /* 0x000001bf303f7892 */ /* 0x000fe2000f80c03f */
[----:B------:R-:W-:Y:S01]  /*11310*/  SHF.R.S32.HI R0, RZ, 0x1f, R134 ;  /* 0x0000001fff007819 */ /* 0x000fe20000011486 */
[----:B------:R-:W-:Y:S01]  /*11320*/  ULDC.64 UR4, c[0x0][0x3f8] ;  /* 0x0000fe0000047ab9 */ /* 0x000fe20000000a00 */
[----:B------:R-:W-:-:S03]  /*11330*/  ULDC.64 UR6, c[0x0][0x408] ;  /* 0x0001020000067ab9 */ /* 0x000fc60000000a00 */
[----:B------:R-:W-:Y:S01]  /*11340*/  PLOP3.LUT P0, PT, PT, PT, UP0, 0x80, 0x0 ;  /* 0x000000000000781c */ /* 0x000fe20003f0f008 */
[----:B------:R-:W2:Y:S01]  /*11350*/  LDC.64 R28, c[0x0][0x400] ;  /* 0x00010000ff1c7b82 */ /* 0x000ea20000000a00 */
[C---:B------:R-:W-:Y:S02]  /*11360*/  IMAD R3, R0.reuse, UR4, RZ ;  /* 0x0000000400037c24 */ /* 0x040fe4000f8e02ff */
[----:B------:R-:W-:Y:S02]  /*11370*/  IMAD R5, R0, UR6, RZ ;  /* 0x0000000600057c24 */ /* 0x000fe4000f8e02ff */
[C---:B------:R-:W-:Y:S02]  /*11380*/  IMAD R3, R134.reuse, UR5, R3 ;  /* 0x0000000586037c24 */ /* 0x040fe4000f8e0203 */
[C---:B------:R-:W-:Y:S02]  /*11390*/  IMAD R5, R134.reuse, UR7, R5 ;  /* 0x0000000786057c24 */ /* 0x040fe4000f8e0205 */
[----:B-1----:R-:W-:-:S04]  /*113a0*/  IMAD.WIDE.U32 R24, R134, UR4, R24 ;  /* 0x0000000486187c25 */ /* 0x002fc8000f8e0018 */
[----:B------:R-:W-:Y:S02]  /*113b0*/  IMAD.IADD R26, R3, 0x1, R25 ;  /* 0x00000001031a7824 */ /* 0x000fe400078e0219 */
[----:B--2---:R-:W-:-:S04]  /*113c0*/  IMAD.WIDE.U32 R28, R134, UR6, R28 ;  /* 0x00000006861c7c25 */ /* 0x004fc8000f8e001c */
[----:B------:R-:W-:Y:S01]  /*113d0*/  IMAD.IADD R27, R5, 0x1, R29 ;  /* 0x00000001051b7824 */ /* 0x000fe200078e021d */
        /* <DEDUP_REMOVED lines=17> */
.L_x_4185:
[----:B------:R-:W1:Y:S01]  /*114f0*/  S2R R20, SR_TID.X ;  /* 0x0000000000147919 */ /* 0x000e620000002100 */
[----:B------:R-:W-:Y:S01]  /*11500*/  ULDC.U8 UR4, c[0x0][0x410] ;  /* 0x0001040000047ab9 */ /* 0x000fe20000000000 */
[----:B------:R-:W-:Y:S01]  /*11510*/  BSSY B0, `(.L_x_4186) ;  /* 0x00006bc000007945 */ /* 0x000fe20003800000 */
[----:B------:R-:W-:Y:S01]  /*11520*/  ISETP.NE.AND P0, PT, RZ, UR4, PT ;  /* 0x00000004ff007c0c */ /* 0x000fe2000bf05270 */
[C---:B-1----:R-:W-:Y:S02]  /*11530*/  VIADD R58, R20.reuse, 0xffffff80 ;  /* 0xffffff80143a7836 */ /* 0x042fe40000000000 */
[----:B------:R-:W-:-:S05]  /*11540*/  VIADD R57, R20, 0xffffff80 ;  /* 0xffffff8014397836 */ /* 0x000fca0000000000 */
[----:B------:R-:W-:-:S04]  /*11550*/  LEA.HI R57, R57, R58, RZ, 0x1 ;  /* 0x0000003a39397211 */ /* 0x000fc800078f08ff */
[----:B------:R-:W-:-:S05]  /*11560*/  SHF.R.S32.HI R57, RZ, 0x1, R57 ;  /* 0x00000001ff397819 */ /* 0x000fca0000011439 */
[----:B------:R-:W-:Y:S01]  /*11570*/  IMAD R6, R221, 0x80, R57 ;  /* 0x00000080dd067824 */ /* 0x000fe200078e0239 */
[----:B------:R-:W-:Y:S06]  /*11580*/  @!P0 BRA `(.L_x_4187) ;  /* 0x0000003400908947 */ /* 0x000fec0003800000 */
[----:B------:R-:W-:-:S03]  /*11590*/  UMOV UR4, 0xffffffff ;  /* 0xffffffff00047882 */ /* 0x000fc60000000000 */
[----:B------:R-:W-:Y:S05]  /*115a0*/  BRA.DIV UR4, `(.L_x_4188) ;  /* 0x000001b2044c7947 */ /* 0x000fea000b800000 */
[----:B------:R1:W2:Y:S04]  /*115b0*/  SHFL.IDX PT, R3, R24, RZ, 0x1e1f ;  /* 0x001e1fff18037589 */ /* 0x0002a800000e0000 */
[----:B------:R1:W3:Y:S04]  /*115c0*/  SHFL.IDX PT, R14, R28, RZ, 0x1e1f ;  /* 0x001e1fff1c0e7589 */ /* 0x0002e800000e0000 */
[----:B------:R1:W4:Y:S04]  /*115d0*/  SHFL.IDX PT, R0, R26, RZ, 0x1e1f ;  /* 0x001e1fff1a007589 */ /* 0x00032800000e0000 */
[----:B------:R1:W0:Y:S02]  /*115e0*/  SHFL.IDX PT, R4, R27, RZ, 0x1e1f ;  /* 0x001e1fff1b047589 */ /* 0x00022400000e0000 */
.L_x_4441:
[----:B------:R-:W-:Y:S01]  /*115f0*/  ULDC UR4, c[0x0][0x448] ;  /* 0x0001120000047ab9 */ /* 0x000fe20000000800 */
[----:B------:R-:W-:Y:S01]  /*11600*/  BSSY B1, `(.L_x_4189) ;  /* 0x0000052000017945 */ /* 0x000fe20003800000 */
[----:B------:R-:W-:Y:S01]  /*11610*/  IMAD R135, R135, UR4, RZ ;  /* 0x0000000487877c24 */ /* 0x000fe2000f8e02ff */
[----:B------:R-:W-:Y:S02]  /*11620*/  CS2R R8, SRZ ;  /* 0x0000000000087805 */ /* 0x000fe4000001ff00 */
[----:B------:R-:W-:Y:S02]  /*11630*/  CS2R R10, SRZ ;  /* 0x00000000000a7805 */ /* 0x000fe4000001ff00 */
[----:B-1----:R-:W-:Y:S02]  /*11640*/  CS2R R24, SRZ ;  /* 0x0000000000187805 */ /* 0x002fe4000001ff00 */
[----:B------:R-:W-:Y:S02]  /*11650*/  CS2R R28, SRZ ;  /* 0x00000000001c7805 */ /* 0x000fe4000001ff00 */
[----:B------:R-:W-:-:S02]  /*11660*/  ISETP.GE.AND P0, PT, R6, R135, PT ;  /* 0x000000870600720c */ /* 0x000fc40003f06270 */
[----:B------:R-:W-:Y:S02]  /*11670*/  CS2R R32, SRZ ;  /* 0x0000000000207805 */ /* 0x000fe4000001ff00 */
[----:B------:R-:W-:Y:S02]  /*11680*/  CS2R R36, SRZ ;  /* 0x0000000000247805 */ /* 0x000fe4000001ff00 */
[----:B0-----:R-:W-:Y:S02]  /*11690*/  CS2R R12, SRZ ;  /* 0x00000000000c7805 */ /* 0x001fe4000001ff00 */
[----:B------:R-:W-:Y:S02]  /*116a0*/  CS2R R20, SRZ ;  /* 0x0000000000147805 */ /* 0x000fe4000001ff00 */
[----:B------:R-:W-:Y:S02]  /*116b0*/  CS2R R26, SRZ ;  /* 0x00000000001a7805 */ /* 0x000fe4000001ff00 */
[----:B------:R-:W-:-:S02]  /*116c0*/  CS2R R30, SRZ ;  /* 0x00000000001e7805 */ /* 0x000fc4000001ff00 */
[----:B------:R-:W-:Y:S02]  /*116d0*/  CS2R R34, SRZ ;  /* 0x0000000000227805 */ /* 0x000fe4000001ff00 */
[----:B------:R-:W-:Y:S01]  /*116e0*/  CS2R R38, SRZ ;  /* 0x0000000000267805 */ /* 0x000fe2000001ff00 */
[----:B------:R-:W-:Y:S06]  /*116f0*/  @P0 BRA `(.L_x_4190) ;  /* 0x0000000400080947 */ /* 0x000fec0003800000 */
[----:B------:R-:W2:Y:S01]  /*11700*/  LDL R42, [R1+0x18] ;  /* 0x00001800012a7983 */ /* 0x000ea20000100800 */
[----:B------:R-:W-:-:S03]  /*11710*/  ULDC UR4, c[0x0][0x3f4] ;  /* 0x0000fd0000047ab9 */ /* 0x000fc60000000800 */
[----:B------:R-:W3:Y:S04]  /*11720*/  LDL R15, [R1+0x20] ;  /* 0x00002000010f7983 */ /* 0x000ee80000100800 */
[----:B------:R-:W4:Y:S04]  /*11730*/  LDL R41, [R1+0x24] ;  /* 0x0000240001297983 */ /* 0x000f280000100800 */
[----:B------:R-:W4:Y:S04]  /*11740*/  LDL R40, [R1+0x1c] ;  /* 0x00001c0001287983 */ /* 0x000f280000100800 */
[----:B------:R-:W4:Y:S01]  /*11750*/  LDL R58, [R1+0x28] ;  /* 0x00002800013a7983 */ /* 0x000f220000100800 */
        /* <DEDUP_REMOVED lines=9> */
[----:B--2---:R-:W-:Y:S02]  /*117f0*/  ISETP.GE.AND P4, PT, R42, UR4, PT ;  /* 0x000000042a007c0c */ /* 0x004fe4000bf86270 */
[----:B------:R-:W-:Y:S02]  /*11800*/  SHF.R.S32.HI R5, RZ, 0x1f, R42 ;  /* 0x0000001fff057819 */ /* 0x000fe4000001142a */
[----:B---3--:R-:W-:Y:S02]  /*11810*/  ISETP.GE.AND P3, PT, R15, UR4, PT ;  /* 0x000000040f007c0c */ /* 0x008fe4000bf66270 */
[----:B----4-:R-:W-:-:S07]  /*11820*/  ISETP.GE.AND P2, PT, R41, UR4, PT ;  /* 0x0000000429007c0c */ /* 0x010fce000bf46270 */
[C---:B------:R-:W-:Y:S02]  /*11830*/  @!P4 IADD3 R6, P0, R42.reuse, R3, RZ ;  /* 0x000000032a06c210 */ /* 0x040fe40007f1e0ff */
[----:B------:R-:W-:-:S03]  /*11840*/  @!P4 IADD3 R8, P1, R42, R14, RZ ;  /* 0x0000000e2a08c210 */ /* 0x000fc60007f3e0ff */
[----:B------:R-:W-:Y:S01]  /*11850*/  @!P4 IMAD.X R7, R0, 0x1, R5, P0 ;  /* 0x000000010007c824 */ /* 0x000fe200000e0605 */
[----:B------:R-:W-:Y:S02]  /*11860*/  @!P4 IADD3.X R9, R4, R5, RZ, P1, !PT ;  /* 0x000000050409c210 */ /* 0x000fe40000ffe4ff */
[----:B------:R-:W-:Y:S02]  /*11870*/  ISETP.GE.AND P1, PT, R40, UR4, PT ;  /* 0x0000000428007c0c */ /* 0x000fe4000bf26270 */
[----:B------:R-:W5:Y:S01]  /*11880*/  @!P4 LD.E.64 R32, desc[UR50][R6.64] ;  /* 0x000000320620c980 */ /* 0x000f62000c101b00 */
[----:B------:R-:W-:-:S03]  /*11890*/  SHF.R.S32.HI R5, RZ, 0x1f, R15 ;  /* 0x0000001fff057819 */ /* 0x000fc6000001140f */
[----:B------:R0:W5:Y:S01]  /*118a0*/  @!P4 LD.E.64 R34, desc[UR50][R8.64] ;  /* 0x000000320822c980 */ /* 0x000162000c101b00 */
[CC--:B------:R-:W-:Y:S02]  /*118b0*/  @!P3 IADD3 R12, P4, R15.reuse, R3.reuse, RZ ;  /* 0x000000030f0cb210 */ /* 0x0c0fe40007f9e0ff */
[-C--:B------:R-:W-:Y:S02]  /*118c0*/  @!P3 IADD3 R42, P5, R15, R14.reuse, RZ ;  /* 0x0000000e0f2ab210 */ /* 0x080fe40007fbe0ff */
[----:B------:R-:W-:Y:S01]  /*118d0*/  SHF.R.S32.HI R11, RZ, 0x1f, R41 ;  /* 0x0000001fff0b7819 */ /* 0x000fe20000011429 */
[--C-:B------:R-:W-:Y:S01]  /*118e0*/  @!P3 IMAD.X R13, R0, 0x1, R5.reuse, P4 ;  /* 0x00000001000db824 */ /* 0x100fe200020e0605 */
[----:B------:R-:W-:Y:S01]  /*118f0*/  ISETP.GE.AND P0, PT, R228, UR4, PT ;  /* 0x00000004e4007c0c */ /* 0x000fe2000bf06270 */
[----:B------:R-:W-:Y:S01]  /*11900*/  @!P3 IMAD.X R43, R4, 0x1, R5, P5 ;  /* 0x00000001042bb824 */ /* 0x000fe200028e0605 */
[CC--:B------:R-:W-:Y:S02]  /*11910*/  @!P2 IADD3 R46, P4, R41.reuse, R3.reuse, RZ ;  /* 0x00000003292ea210 */ /* 0x0c0fe40007f9e0ff */
[-C--:B------:R-:W-:Y:S01]  /*11920*/  @!P2 IADD3 R48, P5, R41, R14.reuse, RZ ;  /* 0x0000000e2930a210 */ /* 0x080fe20007fbe0ff */
[----:B------:R1:W5:Y:S01]  /*11930*/  @!P3 LD.E.64 R28, desc[UR50][R12.64] ;  /* 0x000000320c1cb980 */ /* 0x000362000c101b00 */
[----:B------:R-:W-:Y:S01]  /*11940*/  SHF.R.S32.HI R15, RZ, 0x1f, R40 ;  /* 0x0000001fff0f7819 */ /* 0x000fe20000011428 */
[--C-:B------:R-:W-:Y:S01]  /*11950*/  @!P2 IMAD.X R47, R0, 0x1, R11.reuse, P4 ;  /* 0x00000001002fa824 */ /* 0x100fe200020e060b */
[----:B------:R-:W-:Y:S01]  /*11960*/  @!P1 IADD3 R50, P4, R40, R3, RZ ;  /* 0x0000000328329210 */ /* 0x000fe20007f9e0ff */
[----:B------:R-:W-:Y:S01]  /*11970*/  @!P2 IMAD.X R49, R4, 0x1, R11, P5 ;  /* 0x000000010431a824 */ /* 0x000fe200028e060b */
[----:B------:R-:W-:Y:S01]  /*11980*/  @!P1 IADD3 R52, P5, R40, R14, RZ ;  /* 0x0000000e28349210 */ /* 0x000fe20007fbe0ff */
[----:B------:R2:W5:Y:S01]  /*11990*/  @!P3 LD.E.64 R30, desc[UR50][R42.64] ;  /* 0x000000322a1eb980 */ /* 0x000562000c101b00 */
[----:B0-----:R-:W-:Y:S01]  /*119a0*/  SHF.R.S32.HI R9, RZ, 0x1f, R58 ;  /* 0x0000001fff097819 */ /* 0x001fe2000001143a */
[----:B------:R-:W-:Y:S01]  /*119b0*/  @!P1 IMAD.X R51, R0, 0x1, R15, P4 ;  /* 0x0000000100339824 */ /* 0x000fe200020e060f */
[----:B------:R-:W-:-:S02]  /*119c0*/  ISETP.GE.AND P4, PT, R58, UR4, PT ;  /* 0x000000043a007c0c */ /* 0x000fc4000bf86270 */
[----:B------:R-:W-:Y:S02]  /*119d0*/  @!P0 SHF.R.S32.HI R5, RZ, 0x1f, R228 ;  /* 0x0000001fff058819 */ /* 0x000fe400000114e4 */
[----:B------:R-:W-:Y:S02]  /*119e0*/  CS2R R10, SRZ ;  /* 0x00000000000a7805 */ /* 0x000fe4000001ff00 */
[----:B------:R-:W-:Y:S02]  /*119f0*/  @!P1 IADD3.X R53, R4, R15, RZ, P5, !PT ;  /* 0x0000000f04359210 */ /* 0x000fe40002ffe4ff */
[----:B-1----:R-:W-:Y:S02]  /*11a00*/  CS2R R12, SRZ ;  /* 0x00000000000c7805 */ /* 0x002fe4000001ff00 */
[-C--:B------:R-:W-:Y:S01]  /*11a10*/  @!P0 IADD3 R6, P5, R228, R3.reuse, RZ ;  /* 0x00000003e4068210 */ /* 0x080fe20007fbe0ff */
[----:B------:R2:W5:Y:S04]  /*11a20*/  @!P2 LD.E.64 R24, desc[UR50][R46.64] ;  /* 0x000000322e18a980 */ /* 0x000568000c101b00 */
[--C-:B------:R-:W-:Y:S01]  /*11a30*/  @!P0 IMAD.X R7, R0, 0x1, R5.reuse, P5 ;  /* 0x0000000100078824 */ /* 0x100fe200028e0605 */
[-C--:B------:R-:W-:Y:S01]  /*11a40*/  @!P0 IADD3 R40, P5, R228, R14.reuse, RZ ;  /* 0x0000000ee4288210 */ /* 0x080fe20007fbe0ff */
[----:B------:R2:W5:Y:S04]  /*11a50*/  @!P2 LD.E.64 R26, desc[UR50][R48.64] ;  /* 0x00000032301aa980 */ /* 0x000568000c101b00 */
[----:B------:R-:W-:Y:S01]  /*11a60*/  @!P0 IMAD.X R41, R4, 0x1, R5, P5 ;  /* 0x0000000104298824 */ /* 0x000fe200028e0605 */
[----:B------:R-:W-:Y:S01]  /*11a70*/  @!P4 IADD3 R54, P5, R58, R3, RZ ;  /* 0x000000033a36c210 */ /* 0x000fe20007fbe0ff */
[----:B------:R2:W5:Y:S04]  /*11a80*/  @!P1 LD.E.64 R10, desc[UR50][R50.64] ;  /* 0x00000032320a9980 */ /* 0x000568000c101b00 */
[--C-:B------:R-:W-:Y:S01]  /*11a90*/  @!P4 IMAD.X R55, R0, 0x1, R9.reuse, P5 ;  /* 0x000000010037c824 */ /* 0x100fe200028e0609 */
[----:B------:R-:W-:Y:S01]  /*11aa0*/  @!P4 IADD3 R14, P5, R58, R14, RZ ;  /* 0x0000000e3a0ec210 */ /* 0x000fe20007fbe0ff */
[----:B------:R2:W5:Y:S04]  /*11ab0*/  @!P1 LD.E.64 R20, desc[UR50][R52.64] ;  /* 0x0000003234149980 */ /* 0x000568000c101b00 */
[----:B------:R-:W-:Y:S01]  /*11ac0*/  @!P4 IMAD.X R15, R4, 0x1, R9, P5 ;  /* 0x00000001040fc824 */ /* 0x000fe200028e0609 */
[----:B------:R-:W-:Y:S01]  /*11ad0*/  CS2R R8, SRZ ;  /* 0x0000000000087805 */ /* 0x000fe2000001ff00 */
[----:B------:R2:W5:Y:S04]  /*11ae0*/  @!P0 LD.E.64 R36, desc[UR50][R6.64] ;  /* 0x0000003206248980 */ /* 0x000568000c101b00 */
[----:B------:R2:W5:Y:S04]  /*11af0*/  @!P0 LD.E.64 R38, desc[UR50][R40.64] ;  /* 0x0000003228268980 */ /* 0x000568000c101b00 */
[----:B------:R2:W5:Y:S04]  /*11b00*/  @!P4 LD.E.64 R8, desc[UR50][R54.64] ;  /* 0x000000323608c980 */ /* 0x000568000c101b00 */
[----:B------:R2:W5:Y:S02]  /*11b10*/  @!P4 LD.E.64 R12, desc[UR50][R14.64] ;  /* 0x000000320e0cc980 */ /* 0x000564000c101b00 */
.L_x_4190:
[----:B------:R-:W-:Y:S05]  /*11b20*/  BSYNC B1 ;  /* 0x0000000000017941 */ /* 0x000fea0003800000 */
.L_x_4189:
[----:B------:R-:W-:Y:S01]  /*11b30*/  ULEA.HI UR4, UR37, UR37, URZ, 0x1 ;  /* 0x0000002525047291 */ /* 0x000fe2000f8f083f */
[----:B----4-:R-:W-:Y:S01]  /*11b40*/  IMAD R0, R221, -0x80, R135 ;  /* 0xffffff80dd007824 */ /* 0x010fe200078e0287 */
[----:B------:R-:W-:Y:S02]  /*11b50*/  BSSY B1, `(.L_x_4191) ;  /* 0x0000009000017945 */ /* 0x000fe40003800000 */
[----:B------:R-:W-:Y:S02]  /*11b60*/  ULOP3.LUT UR4, UR4, 0xfffffffe, URZ, 0xc0, !UPT ;  /* 0xfffffffe04047892 */ /* 0x000fe4000f8ec03f */
[----:B------:R-:W-:Y:S02]  /*11b70*/  VIMNMX R0, R0, 0x80, PT ;  /* 0x0000008000007848 */ /* 0x000fe40003fe0100 */
[----:B------:R-:W-:Y:S02]  /*11b80*/  UIADD3 UR4, UR37, -UR4, URZ ;  /* 0x8000000425047290 */ /* 0x000fe4000fffe03f */
[----:B------:R-:W-:-:S04]  /*11b90*/  ISETP.GE.AND P1, PT, R57, R0, PT ;  /* 0x000000003900720c */ /* 0x000fc80003f26270 */
[----:B--2---:R-:W-:-:S05]  /*11ba0*/  IMAD.U32 R3, RZ, RZ, UR4 ;  /* 0x00000004ff037e24 */ /* 0x004fca000f8e00ff */
[----:B------:R-:W-:-:S04]  /*11bb0*/  SHF.L.U32 R3, R3, 0x1f, RZ ;  /* 0x0000001f03037819 */ /* 0x000fc800000006ff */
[----:B------:R-:W0:Y:S02]  /*11bc0*/  SYNCS.PHASECHK.TRANS64.TRYWAIT P0, [R18+URZ+0x33400], R3 ;  /* 0x03340003120075a7 */ /* 0x000e24000800017f */
[----:B0-----:R-:W-:Y:S05]  /*11bd0*/  @!P0 BRA `(.L_x_4192) ;  /* 0x000001ac00308947 */ /* 0x001fea0003800000 */
.L_x_4442:
[----:B------:R-:W-:Y:S05]  /*11be0*/  BSYNC B1 ;  /* 0x0000000000017941 */ /* 0x000fea0003800000 */
.L_x_4191:
[----:B------:R-:W-:Y:S05]  /*11bf0*/  @P1 BRA `(.L_x_4193) ;  /* 0x0000006400341947 */ /* 0x000fea0003800000 */
[----:B------:R-:W2:Y:S01]  /*11c00*/  LDL R43, [R1+0x30] ;  /* 0x00003000012b7983 */ /* 0x000ea20000100800 */
[----:B------:R-:W1:Y:S03]  /*11c10*/  LDC R5, c[0x0][0x3f4] ;  /* 0x0000fd00ff057b82 */ /* 0x000e660000000800 */
[----:B------:R-:W4:Y:S04]  /*11c20*/  LDL R42, [R1+0x34] ;  /* 0x00003400012a7983 */ /* 0x000f280000100800 */
[----:B------:R-:W4:Y:S04]  /*11c30*/  LDL R41, [R1+0x38] ;  /* 0x0000380001297983 */ /* 0x000f280000100800 */
[----:B------:R-:W4:Y:S04]  /*11c40*/  LDL R40, [R1+0x18] ;  /* 0x0000180001287983 */ /* 0x000f280000100800 */
[----:B------:R-:W4:Y:S04]  /*11c50*/  LDL R15, [R1+0x20] ;  /* 0x00002000010f7983 */ /* 0x000f280000100800 */
[----:B---3--:R-:W3:Y:S04]  /*11c60*/  LDL R14, [R1+0x24] ;  /* 0x00002400010e7983 */ /* 0x008ee80000100800 */
[----:B------:R-:W3:Y:S04]  /*11c70*/  LDL R7, [R1+0x1c] ;  /* 0x00001c0001077983 */ /* 0x000ee80000100800 */
[----:B------:R-:W3:Y:S01]  /*11c80*/  LDL R6, [R1+0x28] ;  /* 0x0000280001067983 */ /* 0x000ee20000100800 */
[----:B------:R-:W-:Y:S01]  /*11c90*/  LEA.HI R45, R56, R45, RZ, 0x2 ;  /* 0x0000002d382d7211 */ /* 0x000fe200078f10ff */
[----:B------:R-:W-:Y:S01]  /*11ca0*/  BSSY B1, `(.L_x_4194) ;  /* 0x0000089000017945 */ /* 0x000fe20003800000 */
[----:B-1----:R-:W-:-:S02]  /*11cb0*/  ISETP.GE.AND P6, PT, R228, R5, PT ;  /* 0x00000005e400720c */ /* 0x002fc40003fc6270 */
[--C-:B0-----:R-:W-:Y:S02]  /*11cc0*/  SHF.R.S32.HI R3, RZ, 0x2, R45.reuse ;  /* 0x00000002ff037819 */ /* 0x101fe4000001142d */
[----:B------:R-:W-:-:S04]  /*11cd0*/  SHF.R.S32.HI R0, RZ, 0x1f, R45 ;  /* 0x0000001fff007819 */ /* 0x000fc8000001142d */
[----:B------:R-:W-:-:S04]  /*11ce0*/  LEA.HI R4, R0, R3, RZ, 0x2 ;  /* 0x0000000300047211 */ /* 0x000fc800078f10ff */
[----:B------:R-:W-:-:S04]  /*11cf0*/  LOP3.LUT R4, R4, 0xfffffffc, RZ, 0xc0, !PT ;  /* 0xfffffffc04047812 */ /* 0x000fc800078ec0ff */
[----:B------:R-:W-:-:S04]  /*11d00*/  IADD3 R4, R3, -R4, RZ ;  /* 0x8000000403047210 */ /* 0x000fc80007ffe0ff */
[----:B------:R-:W-:Y:S02]  /*11d10*/  LOP3.LUT P0, RZ, R4, 0x2, RZ, 0xc0, !PT ;  /* 0x0000000204ff7812 */ /* 0x000fe4000780c0ff */
[----:B--2---:R-:W-:-:S04]  /*11d20*/  LOP3.LUT R0, R43, 0x10, R16, 0xf8, !PT ;  /* 0x000000102b007812 */ /* 0x004fc800078ef810 */
[----:B----4-:R-:W-:-:S05]  /*11d30*/  LOP3.LUT R0, R0, R42, RZ, 0x3c, !PT ;  /* 0x0000002a00007212 */ /* 0x010fca00078e3cff */
[----:B------:R-:W-:Y:S01]  /*11d40*/  IMAD.IADD R3, R41, 0x1, R0 ;  /* 0x0000000129037824 */ /* 0x000fe200078e0200 */
[----:B------:R-:W-:-:S03]  /*11d50*/  ISETP.GE.AND P1, PT, R40, R5, PT ;  /* 0x000000052800720c */ /* 0x000fc60003f26270 */
[----:B------:R-:W-:Y:S01]  /*11d60*/  IMAD.IADD R3, R18, 0x1, R3 ;  /* 0x0000000112037824 */ /* 0x000fe200078e0203 */
[----:B------:R-:W-:-:S03]  /*11d70*/  ISETP.GE.AND P2, PT, R15, R5, PT ;  /* 0x000000050f00720c */ /* 0x000fc60003f46270 */
[----:B------:R-:W-:Y:S01]  /*11d80*/  VIADD R0, R3, 0x20 ;  /* 0x0000002003007836 */ /* 0x000fe20000000000 */
[-C--:B---3--:R-:W-:Y:S02]  /*11d90*/  ISETP.GE.AND P3, PT, R14, R5.reuse, PT ;  /* 0x000000050e00720c */ /* 0x088fe40003f66270 */
[-C--:B------:R-:W-:Y:S02]  /*11da0*/  ISETP.GE.AND P4, PT, R7, R5.reuse, PT ;  /* 0x000000050700720c */ /* 0x080fe40003f86270 */
[----:B------:R-:W-:Y:S01]  /*11db0*/  ISETP.GE.AND P5, PT, R6, R5, PT ;  /* 0x000000050600720c */ /* 0x000fe20003fa6270 */
[----:B------:R-:W-:-:S12]  /*11dc0*/  @P6 BRA `(.L_x_4195) ;  /* 0x0000000400d86947 */ /* 0x000fd80003800000 */
[----:B------:R-:W0:Y:S01]  /*11dd0*/  LDS.128 R4, [R3+0x1e200] ;  /* 0x01e2000003047984 */ /* 0x000e220000000c00 */
[----:B-----5:R-:W-:Y:S02]  /*11de0*/  SHF.R.U32.HI R41, RZ, 0x8, R37 ;  /* 0x00000008ff297819 */ /* 0x020fe40000011625 */
[----:B------:R-:W-:Y:S02]  /*11df0*/  LOP3.LUT R40, R37, 0xff, RZ, 0xc0, !PT ;  /* 0x000000ff25287812 */ /* 0x000fe400078ec0ff */
[----:B------:R-:W-:Y:S02]  /*11e00*/  LOP3.LUT R41, R41, 0xff, RZ, 0xc0, !PT ;  /* 0x000000ff29297812 */ /* 0x000fe400078ec0ff */
[----:B------:R-:W-:Y:S02]  /*11e10*/  SHF.R.U32.HI R45, RZ, 0x8, R39 ;  /* 0x00000008ff2d7819 */ /* 0x000fe40000011627 */
[----:B------:R-:W-:Y:S02]  /*11e20*/  PRMT R40, R41, 0x7604, R40 ;  /* 0x0000760429287816 */ /* 0x000fe40000000028 */
[----:B------:R-:W-:-:S02]  /*11e30*/  SHF.R.U32.HI R47, RZ, 0x10, R37 ;  /* 0x00000010ff2f7819 */ /* 0x000fc40000011625 */
[----:B------:R-:W-:Y:S02]  /*11e40*/  SHF.R.U32.HI R41, RZ, 0x8, R38 ;  /* 0x00000008ff297819 */ /* 0x000fe40000011626 */
[----:B------:R-:W-:Y:S02]  /*11e50*/  LOP3.LUT R42, R39, 0xff, RZ, 0xc0, !PT ;  /* 0x000000ff272a7812 */ /* 0x000fe400078ec0ff */
[----:B------:R-:W-:Y:S02]  /*11e60*/  LOP3.LUT R45, R45, 0xff, RZ, 0xc0, !PT ;  /* 0x000000ff2d2d7812 */ /* 0x000fe400078ec0ff */
[----:B------:R-:W-:Y:S02]  /*11e70*/  SHF.R.U32.HI R46, RZ, 0x10, R39 ;  /* 0x00000010ff2e7819 */ /* 0x000fe40000011627 */
[----:B------:R-:W-:Y:S02]  /*11e80*/  SHF.R.U32.HI R15, RZ, 0x8, R36 ;  /* 0x00000008ff0f7819 */ /* 0x000fe40000011624 */
[----:B------:R-:W-:Y:S01]  /*11e90*/  LOP3.LUT R43, R41, 0xff, RZ, 0xc0, !PT ;  /* 0x000000ff292b7812 */ /* 0x000fe200078ec0ff */
[----:B------:R-:W-:Y:S01]  /*11ea0*/  IMAD.U32 R41, R47, 0x10000, RZ ;  /* 0x000100002f297824 */ /* 0x000fe200078e00ff */
[----:B------:R-:W-:Y:S01]  /*11eb0*/  PRMT R42, R45, 0x7604, R42 ;  /* 0x000076042d2a7816 */ /* 0x000fe2000000002a */
[----:B------:R-:W-:Y:S01]  /*11ec0*/  IMAD.U32 R45, R46, 0x10000, RZ ;  /* 0x000100002e2d7824 */ /* 0x000fe200078e00ff */
[----:B------:R-:W-:-:S02]  /*11ed0*/  LOP3.LUT R14, R36, 0xff, RZ, 0xc0, !PT ;  /* 0x000000ff240e7812 */ /* 0x000fc400078ec0ff */
[----:B------:R-:W-:Y:S02]  /*11ee0*/  LOP3.LUT R15, R15, 0xff, RZ, 0xc0, !PT ;  /* 0x000000ff0f0f7812 */ /* 0x000fe400078ec0ff */
[----:B------:R-:W-:Y:S02]  /*11ef0*/  LOP3.LUT R41, R40, 0xff0000, R41, 0xf8, !PT ;  /* 0x00ff000028297812 */ /* 0x000fe400078ef829 */
[----:B------:R-:W-:Y:S02]  /*11f00*/  LOP3.LUT R45, R42, 0xff0000, R45, 0xf8, !PT ;  /* 0x00ff00002a2d7812 */ /* 0x000fe400078ef82d */
[----:B------:R-:W-:Y:S02]  /*11f10*/  PRMT R15, R15, 0x7604, R14 ;  /* 0x000076040f0f7816 */ /* 0x000fe4000000000e */
[----:B------:R-:W-:Y:S02]  /*11f20*/  LOP3.LUT R14, R38, 0xff, RZ, 0xc0, !PT ;  /* 0x000000ff260e7812 */ /* 0x000fe400078ec0ff */
[----:B------:R-:W-:-:S02]  /*11f30*/  LOP3.LUT R45, R45, 0xff000000, R39, 0xf8, !PT ;  /* 0xff0000002d2d7812 */ /* 0x000fc400078ef827 */
[----:B------:R-:W-:Y:S02]  /*11f40*/  LOP3.LUT R41, R41, 0xff000000, R37, 0xf8, !PT ;  /* 0xff00000029297812 */ /* 0x000fe400078ef825 */
[----:B------:R-:W-:Y:S02]  /*11f50*/  PRMT R43, R43, 0x7604, R14 ;  /* 0x000076042b2b7816 */ /* 0x000fe4000000000e */
[-C--:B0-----:R-:W-:Y:S02]  /*11f60*/  F2FP.F16.E4M3.UNPACK_B R14, R6.reuse.H1 ;  /* 0x00000006ff0e723e */ /* 0x081fe400030006ff */
[----:B------:R-:W-:Y:S02]  /*11f70*/  F2FP.F16.E4M3.UNPACK_B R46, R45 ;  /* 0x0000002dff2e723e */ /* 0x000fe400020006ff */
[----:B------:R-:W-:Y:S01]  /*11f80*/  F2FP.F16.E4M3.UNPACK_B R39, R41 ;  /* 0x00000029ff27723e */ /* 0x000fe200020006ff */
[--C-:B------:R-:W-:Y:S01]  /*11f90*/  HADD2.F32 R37, -RZ, R14.reuse.H0_H0 ;  /* 0x2000000eff257230 */ /* 0x100fe20000004100 */
[----:B------:R-:W-:Y:S01]  /*11fa0*/  LOP3.LUT R15, R15, 0xff0000, R36, 0xf8, !PT ;  /* 0x00ff00000f0f7812 */ /* 0x000fe200078ef824 */
[----:B------:R-:W-:Y:S01]  /*11fb0*/  HADD2.F32 R14, -RZ, R14.H1_H1 ;  /* 0x3000000eff0e7230 */ /* 0x000fe20000004100 */
[----:B------:R-:W-:Y:S01]  /*11fc0*/  LOP3.LUT R43, R43, 0xff0000, R38, 0xf8, !PT ;  /* 0x00ff00002b2b7812 */ /* 0x000fe200078ef826 */
[--C-:B------:R-:W-:Y:S01]  /*11fd0*/  HADD2.F32 R47, -RZ, R46.reuse.H1_H1 ;  /* 0x3000002eff2f7230 */ /* 0x100fe20000004100 */
[----:B------:R-:W-:Y:S01]  /*11fe0*/  LOP3.LUT R40, R15, 0xff000000, R36, 0xf8, !PT ;  /* 0xff0000000f287812 */ /* 0x000fe200078ef824 */
[----:B------:R-:W-:Y:S01]  /*11ff0*/  HADD2.F32 R42, -RZ, R39.H1_H1 ;  /* 0x30000027ff2a7230 */ /* 0x000fe20000004100 */
[----:B------:R-:W-:Y:S01]  /*12000*/  F2FP.F16.E4M3.UNPACK_B R36, R6 ;  /* 0x00000006ff24723e */ /* 0x000fe200020006ff */
[----:B------:R-:W-:-:S02]  /*12010*/  HADD2.F32 R46, -RZ, R46.H0_H0 ;  /* 0x2000002eff2e7230 */ /* 0x000fc40000004100 */
[C---:B------:R-:W-:Y:S01]  /*12020*/  FMUL.FTZ R48, R14.reuse, R47 ;  /* 0x0000002f0e307220 */ /* 0x040fe20000410000 */
[-C--:B------:R-:W-:Y:S01]  /*12030*/  F2FP.F16.E4M3.UNPACK_B R15, R5.reuse.H1 ;  /* 0x00000005ff0f723e */ /* 0x080fe200030006ff */
[-C--:B------:R-:W-:Y:S01]  /*12040*/  FMUL.FTZ R52, R14, R42.reuse ;  /* 0x0000002a0e347220 */ /* 0x080fe20000410000 */
[----:B------:R-:W-:Y:S01]  /*12050*/  F2FP.F16.E4M3.UNPACK_B R14, R5 ;  /* 0x00000005ff0e723e */ /* 0x000fe200020006ff */
[--C-:B------:R-:W-:Y:S01]  /*12060*/  HADD2.F32 R5, -RZ, R36.reuse.H1_H1 ;  /* 0x30000024ff057230 */ /* 0x100fe20000004100 */
[----:B------:R-:W-:Y:S01]  /*12070*/  LOP3.LUT R43, R43, 0xff000000, R38, 0xf8, !PT ;  /* 0xff0000002b2b7812 */ /* 0x000fe200078ef826 */
[C---:B------:R-:W-:Y:S01]  /*12080*/  FFMA.FTZ R50, R37.reuse, R42, -R48 ;  /* 0x0000002a25327223 */ /* 0x040fe20000010830 */
[----:B------:R-:W-:Y:S01]  /*12090*/  FFMA.FTZ R51, R37, R47, R52 ;  /* 0x0000002f25337223 */ /* 0x000fe20000010034 */
[----:B------:R-:W-:Y:S01]  /*120a0*/  HADD2.F32 R39, -RZ, R39.H0_H0 ;  /* 0x20000027ff277230 */ /* 0x000fe20000004100 */
[----:B------:R-:W-:Y:S01]  /*120b0*/  F2FP.F16.E4M3.UNPACK_B R38, R7 ;  /* 0x00000007ff26723e */ /* 0x000fe200020006ff */
[----:B------:R-:W-:Y:S01]  /*120c0*/  HADD2.F32 R36, -RZ, R36.H0_H0 ;  /* 0x20000024ff247230 */ /* 0x000fe20000004100 */
[----:B------:R-:W-:Y:S01]  /*120d0*/  F2FP.F16.E4M3.UNPACK_B R45, R45.H1 ;  /* 0x0000002dff2d723e */ /* 0x000fe200030006ff */
[C---:B------:R-:W-:Y:S01]  /*120e0*/  FMUL.FTZ R37, R5.reuse, R46 ;  /* 0x0000002e05257220 */ /* 0x040fe20000410000 */
[----:B------:R-:W-:Y:S01]  /*120f0*/  F2FP.F16.E4M3.UNPACK_B R41, R41.H1 ;  /* 0x00000029ff29723e */ /* 0x000fe200030006ff */
[----:B------:R-:W-:Y:S01]  /*12100*/  FMUL.FTZ R49, R5, R39 ;  /* 0x0000002705317220 */ /* 0x000fe20000410000 */
[----:B------:R-:W-:Y:S01]  /*12110*/  F2FP.F16.E4M3.UNPACK_B R7, R7.H1 ;  /* 0x00000007ff07723e */ /* 0x000fe200030006ff */
[----:B------:R-:W-:Y:S01]  /*12120*/  FFMA.FTZ R47, R36, R39, -R37 ;  /* 0x00000027242f7223 */ /* 0x000fe20000010825 */
[----:B------:R-:W-:-:S02]  /*12130*/  HADD2.F32 R5, -RZ, R38.H1_H1 ;  /* 0x30000026ff057230 */ /* 0x000fc40000004100 */
[----:B------:R-:W-:Y:S01]  /*12140*/  FFMA.FTZ R48, R36, R46, R49 ;  /* 0x0000002e24307223 */ /* 0x000fe20000010031 */
[----:B------:R-:W-:Y:S01]  /*12150*/  HADD2.F32 R42, -RZ, R45.H0_H0 ;  /* 0x2000002dff2a7230 */ /* 0x000fe20000004100 */
[-C--:B------:R-:W-:Y:S01]  /*12160*/  F2FP.F16.E4M3.UNPACK_B R6, R4.reuse ;  /* 0x00000004ff06723e */ /* 0x080fe200020006ff */
[----:B------:R-:W-:Y:S01]  /*12170*/  HADD2.F32 R37, -RZ, R41.H0_H0 ;  /* 0x20000029ff257230 */ /* 0x000fe20000004100 */
[----:B------:R-:W-:Y:S01]  /*12180*/  F2FP.F16.E4M3.UNPACK_B R4, R4.H1 ;  /* 0x00000004ff04723e */ /* 0x000fe200030006ff */
        /* <DEDUP_REMOVED lines=11> */
[-C--:B------:R-:W-:Y:S01]  /*12240*/  FMUL.FTZ R38, R36, R41.reuse ;  /* 0x0000002924267220 */ /* 0x080fe20000410000 */
[----:B------:R-:W-:Y:S01]  /*12250*/  F2FP.F16.E4M3.UNPACK_B R36, R40 ;  /* 0x00000028ff24723e */ /* 0x000fe200020006ff */
[----:B------:R-:W-:Y:S01]  /*12260*/  FFMA.FTZ R53, R5, R41, -R46 ;  /* 0x0000002905357223 */ /* 0x000fe2000001082e */
[----:B------:R-:W-:-:S02]  /*12270*/  HADD2.F32 R7, -RZ, R4.H1_H1 ;  /* 0x30000004ff077230 */ /* 0x000fc40000004100 */
[----:B------:R-:W-:Y:S01]  /*12280*/  FFMA.FTZ R54, R5, R45, R38 ;  /* 0x0000002d05367223 */ /* 0x000fe20000010026 */
[--C-:B------:R-:W-:Y:S01]  /*12290*/  HADD2.F32 R42, -RZ, R37.reuse.H1_H1 ;  /* 0x30000025ff2a7230 */ /* 0x100fe20000004100 */
[----:B------:R-:W-:Y:S01]  /*122a0*/  F2FP.F16.E4M3.UNPACK_B R40, R40.H1 ;  /* 0x00000028ff28723e */ /* 0x000fe200030006ff */
[----:B------:R-:W-:Y:S01]  /*122b0*/  HADD2.F32 R38, -RZ, R36.H1_H1 ;  /* 0x30000024ff267230 */ /* 0x000fe20000004100 */
[----:B------:R-:W-:Y:S01]  /*122c0*/  F2FP.F16.E4M3.UNPACK_B R43, R43.H1 ;  /* 0x0000002bff2b723e */ /* 0x000fe200030006ff */
[----:B------:R-:W-:Y:S02]  /*122d0*/  HADD2.F32 R5, -RZ, R4.H0_H0 ;  /* 0x20000004ff057230 */ /* 0x000fe40000004100 */
[----:B------:R-:W-:Y:S01]  /*122e0*/  FMUL.FTZ R46, R7, R42 ;  /* 0x0000002a072e7220 */ /* 0x000fe20000410000 */
[----:B------:R-:W-:Y:S02]  /*122f0*/  HADD2.F32 R39, -RZ, R37.H0_H0 ;  /* 0x20000025ff277230 */ /* 0x000fe40000004100 */
[----:B------:R-:W-:-:S02]  /*12300*/  HADD2.F32 R4, -RZ, R6.H1_H1 ;  /* 0x30000006ff047230 */ /* 0x000fc40000004100 */
[-C--:B------:R-:W-:Y:S01]  /*12310*/  FFMA.FTZ R46, R5, R38.reuse, -R46 ;  /* 0x00000026052e7223 */ /* 0x080fe2000001082e */
[----:B------:R-:W-:Y:S02]  /*12320*/  HADD2.F32 R37, -RZ, R36.H0_H0 ;  /* 0x20000024ff257230 */ /* 0x000fe40000004100 */
[----:B------:R-:W-:Y:S01]  /*12330*/  FMUL.FTZ R36, R7, R38 ;  /* 0x0000002607247220 */ /* 0x000fe20000410000 */
[----:B------:R-:W-:Y:S02]  /*12340*/  HADD2.F32 R6, -RZ, R6.H0_H0 ;  /* 0x20000006ff067230 */ /* 0x000fe40000004100 */
[C---:B------:R-:W-:Y:S01]  /*12350*/  FMUL.FTZ R7, R4.reuse, R39 ;  /* 0x0000002704077220 */ /* 0x040fe20000410000 */
[-C--:B------:R-:W-:Y:S01]  /*12360*/  FMUL.FTZ R4, R4, R37.reuse ;  /* 0x0000002504047220 */ /* 0x080fe20000410000 */
[----:B------:R-:W-:Y:S02]  /*12370*/  FFMA.FTZ R41, R5, R42, R36 ;  /* 0x0000002a05297223 */ /* 0x000fe40000010024 */
[----:B------:R-:W-:Y:S01]  /*12380*/  FFMA.FTZ R37, R6, R37, -R7 ;  /* 0x0000002506257223 */ /* 0x000fe20000010807 */
[----:B------:R-:W-:-:S02]  /*12390*/  HADD2.F32 R5, -RZ, R15.H1_H1 ;  /* 0x3000000fff057230 */ /* 0x000fc40000004100 */
[----:B------:R-:W-:Y:S01]  /*123a0*/  FFMA.FTZ R38, R6, R39, R4 ;  /* 0x0000002706267223 */ /* 0x000fe20000010004 */
[----:B------:R-:W-:Y:S02]  /*123b0*/  HADD2.F32 R6, -RZ, R40.H1_H1 ;  /* 0x30000028ff067230 */ /* 0x000fe40000004100 */
[--C-:B------:R-:W-:Y:S02]  /*123c0*/  HADD2.F32 R36, -RZ, R43.reuse.H1_H1 ;  /* 0x3000002bff247230 */ /* 0x100fe40000004100 */
[----:B------:R-:W-:Y:S02]  /*123d0*/  HADD2.F32 R43, -RZ, R43.H0_H0 ;  /* 0x2000002bff2b7230 */ /* 0x000fe40000004100 */
[----:B------:R-:W-:Y:S01]  /*123e0*/  FMUL.FTZ R39, R5, R6 ;  /* 0x0000000605277220 */ /* 0x000fe20000410000 */
[----:B------:R-:W-:Y:S02]  /*123f0*/  HADD2.F32 R4, -RZ, R14.H1_H1 ;  /* 0x3000000eff047230 */ /* 0x000fe40000004100 */
[----:B------:R-:W-:-:S02]  /*12400*/  HADD2.F32 R7, -RZ, R40.H0_H0 ;  /* 0x20000028ff077230 */ /* 0x000fc40000004100 */
        /* <DEDUP_REMOVED lines=18> */
.L_x_4195:
[----:B------:R-:W-:Y:S05]  /*12530*/  BSYNC B1 ;  /* 0x0000000000017941 */ /* 0x000fea0003800000 */
.L_x_4194:
[----:B------:R-:W-:Y:S01]  /*12540*/  BSSY B1, `(.L_x_4196) ;  /* 0x000007d000017945 */ /* 0x000fe20003800000 */
[----:B------:R-:W-:-:S03]  /*12550*/  @P0 IADD3 R0, R3, -0x20, RZ ;  /* 0xffffffe003000810 */ /* 0x000fc60007ffe0ff */
[----:B------:R-:W-:Y:S05]  /*12560*/  @P1 BRA `(.L_x_4197) ;  /* 0x0000000400e81947 */ /* 0x000fea0003800000 */
[----:B0-----:R-:W0:Y:S01]  /*12570*/  LDS.128 R4, [R0+0x1e200] ;  /* 0x01e2000000047984 */ /* 0x001e220000000c00 */
[----:B-----5:R-:W-:Y:S02]  /*12580*/  SHF.R.U32.HI R36, RZ, 0x8, R33 ;  /* 0x00000008ff247819 */ /* 0x020fe40000011621 */
[----:B------:R-:W-:Y:S02]  /*12590*/  SHF.R.U32.HI R40, RZ, 0x8, R35 ;  /* 0x00000008ff287819 */ /* 0x000fe40000011623 */
[----:B------:R-:W-:Y:S02]  /*125a0*/  LOP3.LUT R37, R33, 0xff, RZ, 0xc0, !PT ;  /* 0x000000ff21257812 */ /* 0x000fe400078ec0ff */
[----:B------:R-:W-:Y:S02]  /*125b0*/  LOP3.LUT R41, R35, 0xff, RZ, 0xc0, !PT ;  /* 0x000000ff23297812 */ /* 0x000fe400078ec0ff */
[----:B------:R-:W-:Y:S02]  /*125c0*/  LOP3.LUT R36, R36, 0xff, RZ, 0xc0, !PT ;  /* 0x000000ff24247812 */ /* 0x000fe400078ec0ff */
[----:B------:R-:W-:-:S02]  /*125d0*/  LOP3.LUT R40, R40, 0xff, RZ, 0xc0, !PT ;  /* 0x000000ff28287812 */ /* 0x000fc400078ec0ff */
[----:B------:R-:W-:Y:S02]  /*125e0*/  SHF.R.U32.HI R14, RZ, 0x8, R32 ;  /* 0x00000008ff0e7819 */ /* 0x000fe40000011620 */
[----:B------:R-:W-:Y:S02]  /*125f0*/  PRMT R37, R36, 0x7604, R37 ;  /* 0x0000760424257816 */ /* 0x000fe40000000025 */
[----:B------:R-:W-:Y:S02]  /*12600*/  PRMT R41, R40, 0x7604, R41 ;  /* 0x0000760428297816 */ /* 0x000fe40000000029 */
[----:B------:R-:W-:Y:S02]  /*12610*/  SHF.R.U32.HI R36, RZ, 0x10, R33 ;  /* 0x00000010ff247819 */ /* 0x000fe40000011621 */
[----:B------:R-:W-:Y:S02]  /*12620*/  SHF.R.U32.HI R40, RZ, 0x10, R35 ;  /* 0x00000010ff287819 */ /* 0x000fe40000011623 */
[----:B------:R-:W-:-:S02]  /*12630*/  LOP3.LUT R15, R32, 0xff, RZ, 0xc0, !PT ;  /* 0x000000ff200f7812 */ /* 0x000fc400078ec0ff */
[----:B------:R-:W-:Y:S02]  /*12640*/  LOP3.LUT R14, R14, 0xff, RZ, 0xc0, !PT ;  /* 0x000000ff0e0e7812 */ /* 0x000fe400078ec0ff */
[----:B------:R-:W-:Y:S02]  /*12650*/  SHF.R.U32.HI R38, RZ, 0x8, R34 ;  /* 0x00000008ff267819 */ /* 0x000fe40000011622 */
[----:B------:R-:W-:Y:S02]  /*12660*/  LOP3.LUT R36, R36, 0xff, RZ, 0xc0, !PT ;  /* 0x000000ff24247812 */ /* 0x000fe400078ec0ff */
[----:B------:R-:W-:Y:S02]  /*12670*/  LOP3.LUT R40, R40, 0xff, RZ, 0xc0, !PT ;  /* 0x000000ff28287812 */ /* 0x000fe400078ec0ff */
[----:B------:R-:W-:Y:S02]  /*12680*/  PRMT R15, R14, 0x7604, R15 ;  /* 0x000076040e0f7816 */ /* 0x000fe4000000000f */
[----:B------:R-:W-:-:S02]  /*12690*/  SHF.R.U32.HI R14, RZ, 0x10, R32 ;  /* 0x00000010ff0e7819 */ /* 0x000fc40000011620 */
[----:B------:R-:W-:Y:S02]  /*126a0*/  LOP3.LUT R39, R34, 0xff, RZ, 0xc0, !PT ;  /* 0x000000ff22277812 */ /* 0x000fe400078ec0ff */
[----:B------:R-:W-:Y:S02]  /*126b0*/  LOP3.LUT R38, R38, 0xff, RZ, 0xc0, !PT ;  /* 0x000000ff26267812 */ /* 0x000fe400078ec0ff */
[----:B------:R-:W-:Y:S02]  /*126c0*/  PRMT R37, R36, 0x7054, R37 ;  /* 0x0000705424257816 */ /* 0x000fe40000000025 */
[----:B------:R-:W-:Y:S02]  /*126d0*/  PRMT R41, R40, 0x7054, R41 ;  /* 0x0000705428297816 */ /* 0x000fe40000000029 */
[----:B------:R-:W-:Y:S02]  /*126e0*/  LOP3.LUT R14, R14, 0xff, RZ, 0xc0, !PT ;  /* 0x000000ff0e0e7812 */ /* 0x000fe400078ec0ff */
[----:B------:R-:W-:-:S02]  /*126f0*/  PRMT R39, R38, 0x7604, R39 ;  /* 0x0000760426277816 */ /* 0x000fc40000000027 */
[----:B------:R-:W-:Y:S02]  /*12700*/  SHF.R.U32.HI R38, RZ, 0x10, R34 ;  /* 0x00000010ff267819 */ /* 0x000fe40000011622 */
[----:B------:R-:W-:Y:S02]  /*12710*/  LOP3.LUT R41, R41, 0xff000000, R35, 0xf8, !PT ;  /* 0xff00000029297812 */ /* 0x000fe400078ef823 */
[----:B------:R-:W-:Y:S02]  /*12720*/  LOP3.LUT R37, R37, 0xff000000, R33, 0xf8, !PT ;  /* 0xff00000025257812 */ /* 0x000fe400078ef821 */
[----:B------:R-:W-:Y:S02]  /*12730*/  PRMT R15, R14, 0x7054, R15 ;  /* 0x000070540e0f7816 */ /* 0x000fe4000000000f */
[----:B0-----:R-:W-:Y:S02]  /*12740*/  F2FP.F16.E4M3.UNPACK_B R14, R6.H1 ;  /* 0x00000006ff0e723e */ /* 0x001fe400030006ff */
[----:B------:R-:W-:-:S02]  /*12750*/  LOP3.LUT R38, R38, 0xff, RZ, 0xc0, !PT ;  /* 0x000000ff26267812 */ /* 0x000fc400078ec0ff */
[----:B------:R-:W-:Y:S01]  /*12760*/  F2FP.F16.E4M3.UNPACK_B R40, R41 ;  /* 0x00000029ff28723e */ /* 0x000fe200020006ff */
[--C-:B------:R-:W-:Y:S01]  /*12770*/  HADD2.F32 R33, -RZ, R14.reuse.H0_H0 ;  /* 0x2000000eff217230 */ /* 0x100fe20000004100 */
[----:B------:R-:W-:Y:S01]  /*12780*/  F2FP.F16.E4M3.UNPACK_B R35, R37 ;  /* 0x00000025ff23723e */ /* 0x000fe200020006ff */
[----:B------:R-:W-:Y:S01]  /*12790*/  HADD2.F32 R14, -RZ, R14.H1_H1 ;  /* 0x3000000eff0e7230 */ /* 0x000fe20000004100 */
[----:B------:R-:W-:Y:S01]  /*127a0*/  PRMT R39, R38, 0x7054, R39 ;  /* 0x0000705426277816 */ /* 0x000fe20000000027 */
[--C-:B------:R-:W-:Y:S01]  /*127b0*/  HADD2.F32 R42, -RZ, R40.reuse.H1_H1 ;  /* 0x30000028ff2a7230 */ /* 0x100fe20000004100 */
[----:B------:R-:W-:Y:S01]  /*127c0*/  LOP3.LUT R36, R15, 0xff000000, R32, 0xf8, !PT ;  /* 0xff0000000f247812 */ /* 0x000fe200078ef820 */
[--C-:B------:R-:W-:Y:S01]  /*127d0*/  HADD2.F32 R38, -RZ, R35.reuse.H1_H1 ;  /* 0x30000023ff267230 */ /* 0x100fe20000004100 */
[----:B------:R-:W-:Y:S01]  /*127e0*/  F2FP.F16.E4M3.UNPACK_B R32, R6 ;  /* 0x00000006ff20723e */ /* 0x000fe200020006ff */
[----:B------:R-:W-:Y:S02]  /*127f0*/  HADD2.F32 R40, -RZ, R40.H0_H0 ;  /* 0x20000028ff287230 */ /* 0x000fe40000004100 */
        /* <DEDUP_REMOVED lines=81> */
.L_x_4197:
[----:B------:R-:W-:Y:S05]  /*12d10*/  BSYNC B1 ;  /* 0x0000000000017941 */ /* 0x000fea0003800000 */
.L_x_4196:
[----:B------:R-:W-:Y:S04]  /*12d20*/  BSSY B1, `(.L_x_4198) ;  /* 0x0000078000017945 */ /* 0x000fe80003800000 */
[----:B------:R-:W-:Y:S05]  /*12d30*/  @P2 BRA `(.L_x_4199) ;  /* 0x0000000400d82947 */ /* 0x000fea0003800000 */
[----:B01----:R-:W0:Y:S01]  /*12d40*/  LDS.128 R4, [R3+0x20200] ;  /* 0x0202000003047984 */ /* 0x003e220000000c00 */
        /* <DEDUP_REMOVED lines=117> */
.L_x_4199:
[----:B------:R-:W-:Y:S05]  /*134a0*/  BSYNC B1 ;  /* 0x0000000000017941 */ /* 0x000fea0003800000 */
.L_x_4198:
[----:B------:R-:W-:Y:S04]  /*134b0*/  BSSY B1, `(.L_x_4200) ;  /* 0x000007c000017945 */ /* 0x000fe80003800000 */
[----:B------:R-:W-:Y:S05]  /*134c0*/  @P3 BRA `(.L_x_4201) ;  /* 0x0000000400e83947 */ /* 0x000fea0003800000 */
[----:B012---:R-:W0:Y:S01]  /*134d0*/  LDS.128 R4, [R0+0x20200] ;  /* 0x0202000000047984 */ /* 0x007e220000000c00 */
        /* <DEDUP_REMOVED lines=121> */
.L_x_4201:
[----:B------:R-:W-:Y:S05]  /*13c70*/  BSYNC B1 ;  /* 0x0000000000017941 */ /* 0x000fea0003800000 */
.L_x_4200:
[----:B------:R-:W-:Y:S04]  /*13c80*/  BSSY B1, `(.L_x_4202) ;  /* 0x0000078000017945 */ /* 0x000fe80003800000 */
[----:B------:R-:W-:Y:S05]  /*13c90*/  @P4 BRA `(.L_x_4203) ;  /* 0x0000000400d84947 */ /* 0x000fea0003800000 */
[----:B0123--:R-:W0:Y:S01]  /*13ca0*/  LDS.128 R4, [R3+0x22200] ;  /* 0x0222000003047984 */ /* 0x00fe220000000c00 */
        /* <DEDUP_REMOVED lines=24> */
[----:B------:R-:W-:Y:S02]  /*13e30*/  LOP3.LUT R15, R15, 0xff0000, R10, 0xf8, !PT ;  /* 0x00ff00000f0f7812 */ /* 0x000fe400078ef80a */
[----:B0-----:R-:W-:Y:S02]  /*13e40*/  F2FP.F16.E4M3.UNPACK_B R14, R6.H1 ;  /* 0x00000006ff0e723e */ /* 0x001fe400030006ff */
[----:B------:R-:W-:Y:S02]  /*13e50*/  F2FP.F16.E4M3.UNPACK_B R28, R29 ;  /* 0x0000001dff1c723e */ /* 0x000fe400020006ff */
[----:B------:R-:W-:-:S02]  /*13e60*/  F2FP.F16.E4M3.UNPACK_B R21, R25 ;  /* 0x00000019ff15723e */ /* 0x000fc400020006ff */
[----:B------:R-:W-:Y:S01]  /*13e70*/  LOP3.LUT R24, R15, 0xff000000, R10, 0xf8, !PT ;  /* 0xff0000000f187812 */ /* 0x000fe200078ef80a */
[----:B------:R-:W-:Y:S01]  /*13e80*/  HADD2.F32 R10, -RZ, R14.H1_H1 ;  /* 0x3000000eff0a7230 */ /* 0x000fe20000004100 */
[----:B------:R-:W-:Y:S01]  /*13e90*/  F2FP.F16.E4M3.UNPACK_B R11, R5.H1 ;  /* 0x00000005ff0b723e */ /* 0x000fe200030006ff */
[----:B------:R-:W-:Y:S01]  /*13ea0*/  HADD2.F32 R30, -RZ, R28.H1_H1 ;  /* 0x3000001cff1e7230 */ /* 0x000fe20000004100 */
[--C-:B------:R-:W-:Y:S01]  /*13eb0*/  LOP3.LUT R27, R27, 0xff0000, R20.reuse, 0xf8, !PT ;  /* 0x00ff00001b1b7812 */ /* 0x100fe200078ef814 */
[----:B------:R-:W-:Y:S01]  /*13ec0*/  HADD2.F32 R26, -RZ, R21.H1_H1 ;  /* 0x30000015ff1a7230 */ /* 0x000fe20000004100 */
[----:B------:R-:W-:Y:S01]  /*13ed0*/  F2FP.F16.E4M3.UNPACK_B R29, R29.H1 ;  /* 0x0000001dff1d723e */ /* 0x000fe200030006ff */
[----:B------:R-:W-:Y:S01]  /*13ee0*/  HADD2.F32 R15, -RZ, R14.H0_H0 ;  /* 0x2000000eff0f7230 */ /* 0x000fe20000004100 */
[----:B------:R-:W-:Y:S01]  /*13ef0*/  F2FP.F16.E4M3.UNPACK_B R14, R6 ;  /* 0x00000006ff0e723e */ /* 0x000fe200020006ff */
[C---:B------:R-:W-:Y:S01]  /*13f00*/  FMUL.FTZ R32, R10.reuse, R30 ;  /* 0x0000001e0a207220 */ /* 0x040fe20000410000 */
[----:B------:R-:W-:Y:S01]  /*13f10*/  FMUL.FTZ R31, R10, R26 ;  /* 0x0000001a0a1f7220 */ /* 0x000fe20000410000 */
[----:B------:R-:W-:Y:S01]  /*13f20*/  F2FP.F16.E4M3.UNPACK_B R10, R5 ;  /* 0x00000005ff0a723e */ /* 0x000fe200020006ff */
[----:B------:R-:W-:Y:S01]  /*13f30*/  HADD2.F32 R28, -RZ, R28.H0_H0 ;  /* 0x2000001cff1c7230 */ /* 0x000fe20000004100 */
[----:B------:R-:W-:Y:S01]  /*13f40*/  LOP3.LUT R27, R27, 0xff000000, R20, 0xf8, !PT ;  /* 0xff0000001b1b7812 */ /* 0x000fe200078ef814 */
[----:B------:R-:W-:-:S02]  /*13f50*/  HADD2.F32 R5, -RZ, R14.H1_H1 ;  /* 0x3000000eff057230 */ /* 0x000fc40000004100 */
[C---:B------:R-:W-:Y:S01]  /*13f60*/  FFMA.FTZ R32, R15.reuse, R26, -R32 ;  /* 0x0000001a0f207223 */ /* 0x040fe20000010820 */
[----:B------:R-:W-:Y:S01]  /*13f70*/  FFMA.FTZ R33, R15, R30, R31 ;  /* 0x0000001e0f217223 */ /* 0x000fe2000001001f */
[----:B------:R-:W-:Y:S01]  /*13f80*/  HADD2.F32 R21, -RZ, R21.H0_H0 ;  /* 0x20000015ff157230 */ /* 0x000fe20000004100 */
[----:B------:R-:W-:Y:S01]  /*13f90*/  F2FP.F16.E4M3.UNPACK_B R20, R7 ;  /* 0x00000007ff14723e */ /* 0x000fe200020006ff */
[----:B------:R-:W-:Y:S01]  /*13fa0*/  HADD2.F32 R14, -RZ, R14.H0_H0 ;  /* 0x2000000eff0e7230 */ /* 0x000fe20000004100 */
[----:B------:R-:W-:Y:S01]  /*13fb0*/  F2FP.F16.E4M3.UNPACK_B R25, R25.H1 ;  /* 0x00000019ff19723e */ /* 0x000fe200030006ff */
[C---:B------:R-:W-:Y:S01]  /*13fc0*/  FMUL.FTZ R15, R5.reuse, R28 ;  /* 0x0000001c050f7220 */ /* 0x040fe20000410000 */
[----:B------:R-:W-:Y:S01]  /*13fd0*/  FMUL.FTZ R31, R5, R21 ;  /* 0x00000015051f7220 */ /* 0x000fe20000410000 */
[----:B------:R-:W-:Y:S01]  /*13fe0*/  F2FP.F16.E4M3.UNPACK_B R7, R7.H1 ;  /* 0x00000007ff07723e */ /* 0x000fe200030006ff */
        /* <DEDUP_REMOVED lines=16> */
[----:B------:R-:W-:Y:S01]  /*140f0*/  F2FP.F16.E4M3.UNPACK_B R4, R4.H1 ;  /* 0x00000004ff04723e */ /* 0x000fe200030006ff */
[----:B------:R-:W-:Y:S01]  /*14100*/  FMUL.FTZ R20, R14, R25 ;  /* 0x000000190e147220 */ /* 0x000fe20000410000 */
[----:B------:R-:W-:Y:S01]  /*14110*/  F2FP.F16.E4M3.UNPACK_B R15, R27 ;  /* 0x0000001bff0f723e */ /* 0x000fe200020006ff */
[C---:B------:R-:W-:Y:S01]  /*14120*/  FFMA.FTZ R36, R5.reuse, R25, -R28 ;  /* 0x0000001905247223 */ /* 0x040fe2000001081c */
[-C--:B------:R-:W-:Y:S01]  /*14130*/  F2FP.F16.E4M3.UNPACK_B R14, R24.reuse ;  /* 0x00000018ff0e723e */ /* 0x080fe200020006ff */
[----:B------:R-:W-:Y:S01]  /*14140*/  FFMA.FTZ R29, R5, R29, R20 ;  /* 0x0000001d051d7223 */ /* 0x000fe20000010014 */
[----:B------:R-:W-:Y:S01]  /*14150*/  HADD2.F32 R7, -RZ, R4.H1_H1 ;  /* 0x30000004ff077230 */ /* 0x000fe20000004100 */
[----:B------:R-:W-:Y:S01]  /*14160*/  F2FP.F16.E4M3.UNPACK_B R24, R24.H1 ;  /* 0x00000018ff18723e */ /* 0x000fe200030006ff */
[----:B------:R-:W-:Y:S01]  /*14170*/  HADD2.F32 R26, -RZ, R15.H1_H1 ;  /* 0x3000000fff1a7230 */ /* 0x000fe20000004100 */
[----:B------:R-:W-:Y:S01]  /*14180*/  F2FP.F16.E4M3.UNPACK_B R27, R27.H1 ;  /* 0x0000001bff1b723e */ /* 0x000fe200030006ff */
[----:B------:R-:W-:-:S02]  /*14190*/  HADD2.F32 R20, -RZ, R14.H1_H1 ;  /* 0x3000000eff147230 */ /* 0x000fc40000004100 */
[----:B------:R-:W-:Y:S02]  /*141a0*/  HADD2.F32 R5, -RZ, R4.H0_H0 ;  /* 0x20000004ff057230 */ /* 0x000fe40000004100 */
[----:B------:R-:W-:Y:S01]  /*141b0*/  FMUL.FTZ R28, R7, R26 ;  /* 0x0000001a071c7220 */ /* 0x000fe20000410000 */
[----:B------:R-:W-:Y:S02]  /*141c0*/  HADD2.F32 R21, -RZ, R15.H0_H0 ;  /* 0x2000000fff157230 */ /* 0x000fe40000004100 */
[----:B------:R-:W-:Y:S02]  /*141d0*/  HADD2.F32 R4, -RZ, R6.H1_H1 ;  /* 0x30000006ff047230 */ /* 0x000fe40000004100 */
[-C--:B------:R-:W-:Y:S01]  /*141e0*/  FFMA.FTZ R28, R5, R20.reuse, -R28 ;  /* 0x00000014051c7223 */ /* 0x080fe2000001081c */
[----:B------:R-:W-:Y:S02]  /*141f0*/  HADD2.F32 R15, -RZ, R14.H0_H0 ;  /* 0x2000000eff0f7230 */ /* 0x000fe40000004100 */
[----:B------:R-:W-:Y:S01]  /*14200*/  FMUL.FTZ R14, R7, R20 ;  /* 0x00000014070e7220 */ /* 0x000fe20000410000 */
[----:B------:R-:W-:-:S02]  /*14210*/  HADD2.F32 R6, -RZ, R6.H0_H0 ;  /* 0x20000006ff067230 */ /* 0x000fc40000004100 */
[C---:B------:R-:W-:Y:S01]  /*14220*/  FMUL.FTZ R7, R4.reuse, R21 ;  /* 0x0000001504077220 */ /* 0x040fe20000410000 */
[-C--:B------:R-:W-:Y:S01]  /*14230*/  FMUL.FTZ R4, R4, R15.reuse ;  /* 0x0000000f04047220 */ /* 0x080fe20000410000 */
[----:B------:R-:W-:Y:S02]  /*14240*/  FFMA.FTZ R25, R5, R26, R14 ;  /* 0x0000001a05197223 */ /* 0x000fe4000001000e */
[C---:B------:R-:W-:Y:S01]  /*14250*/  FFMA.FTZ R15, R6.reuse, R15, -R7 ;  /* 0x0000000f060f7223 */ /* 0x040fe20000010807 */
[----:B------:R-:W-:Y:S02]  /*14260*/  HADD2.F32 R5, -RZ, R11.H1_H1 ;  /* 0x3000000bff057230 */ /* 0x000fe40000004100 */
[----:B------:R-:W-:Y:S01]  /*14270*/  FFMA.FTZ R20, R6, R21, R4 ;  /* 0x0000001506147223 */ /* 0x000fe20000010004 */
[----:B------:R-:W-:Y:S02]  /*14280*/  HADD2.F32 R6, -RZ, R24.H1_H1 ;  /* 0x30000018ff067230 */ /* 0x000fe40000004100 */
[----:B------:R-:W-:-:S02]  /*14290*/  HADD2.F32 R14, -RZ, R27.H1_H1 ;  /* 0x3000001bff0e7230 */ /* 0x000fc40000004100 */
[----:B------:R-:W-:Y:S02]  /*142a0*/  HADD2.F32 R27, -RZ, R27.H0_H0 ;  /* 0x2000001bff1b7230 */ /* 0x000fe40000004100 */
[C---:B------:R-:W-:Y:S01]  /*142b0*/  FMUL.FTZ R21, R5.reuse, R6 ;  /* 0x0000000605157220 */ /* 0x040fe20000410000 */
[----:B------:R-:W-:Y:S02]  /*142c0*/  HADD2.F32 R4, -RZ, R10.H1_H1 ;  /* 0x3000000aff047230 */ /* 0x000fe40000004100 */
        /* <DEDUP_REMOVED lines=10> */
[----:B------:R-:W-:Y:S02]  /*14370*/  F2FP.SATFINITE.E4M3.F32.PACK_AB_MERGE_C R6, R33, R32, RZ ;  /* 0x000000202106723e */ /* 0x000fe400048070ff */
        /* <DEDUP_REMOVED lines=8> */
.L_x_4203:
[----:B------:R-:W-:Y:S05]  /*14400*/  BSYNC B1 ;  /* 0x0000000000017941 */ /* 0x000fea0003800000 */
.L_x_4202:
[----:B------:R-:W-:Y:S05]  /*14410*/  @P5 BRA `(.L_x_4193) ;  /* 0x0000003c002c5947 */ /* 0x000fea0003800000 */
[----:B01234-:R-:W0:Y:S01]  /*14420*/  LDS.128 R4, [R0+0x22200] ;  /* 0x0222000000047984 */ /* 0x01fe220000000c00 */
        /* <DEDUP_REMOVED lines=34> */
[--C-:B------:R-:W-:Y:S01]  /*14650*/  HADD2.F32 R9, -RZ, R3.reuse.H0_H0 ;  /* 0x20000003ff097230 */ /* 0x100fe20000004100 */
[----:B------:R-:W-:Y:S01]  /*14660*/  LOP3.LUT R14, R11, 0xff000000, R8, 0xf8, !PT ;  /* 0xff0000000b0e7812 */ /* 0x000fe200078ef808 */
        /* <DEDUP_REMOVED lines=11> */
[----:B------:R-:W-:Y:S02]  /*14720*/  HADD2.F32 R5, -RZ, R6.H1_H1 ;  /* 0x30000006ff057230 */ /* 0x000fe40000004100 */
[C---:B------:R-:W-:Y:S01]  /*14730*/  FFMA.FTZ R28, R9.reuse, R13, -R26 ;  /* 0x0000000d091c7223 */ /* 0x040fe2000001081a */
[----:B------:R-:W-:Y:S02]  /*14740*/  HADD2.F32 R12, -RZ, R12.H0_H0 ;  /* 0x2000000cff0c7230 */ /* 0x000fe40000004100 */
[----:B------:R-:W-:Y:S01]  /*14750*/  FFMA.FTZ R29, R9, R24, R27 ;  /* 0x00000018091d7223 */ /* 0x000fe2000001001b */
[----:B------:R-:W-:Y:S01]  /*14760*/  HADD2.F32 R6, -RZ, R6.H0_H0 ;  /* 0x20000006ff067230 */ /* 0x000fe20000004100 */
[----:B------:R-:W-:Y:S01]  /*14770*/  F2FP.F16.E4M3.UNPACK_B R25, R25.H1 ;  /* 0x00000019ff19723e */ /* 0x000fe200030006ff */
[C---:B------:R-:W-:Y:S01]  /*14780*/  FMUL.FTZ R9, R5.reuse, R20 ;  /* 0x0000001405097220 */ /* 0x040fe20000410000 */
[----:B------:R-:W-:Y:S01]  /*14790*/  F2FP.F16.E4M3.UNPACK_B R15, R15.H1 ;  /* 0x0000000fff0f723e */ /* 0x000fe200030006ff */
[----:B------:R-:W-:Y:S01]  /*147a0*/  FMUL.FTZ R27, R5, R12 ;  /* 0x0000000c051b7220 */ /* 0x000fe20000410000 */
[----:B------:R-:W-:-:S02]  /*147b0*/  HADD2.F32 R5, -RZ, R10.H1_H1 ;  /* 0x3000000aff057230 */ /* 0x000fc40000004100 */
        /* <DEDUP_REMOVED lines=65> */
.L_x_4187:
[----:B------:R-:W-:-:S03]  /*14bd0*/  UMOV UR4, 0xffffffff ;  /* 0xffffffff00047882 */ /* 0x000fc60000000000 */
[----:B------:R-:W-:Y:S05]  /*14be0*/  BRA.DIV UR4, `(.L_x_4204) ;  /* 0x0000017e04407947 */ /* 0x000fea000b800000 */
[----:B------:R1:W2:Y:S04]  /*14bf0*/  SHFL.IDX PT, R5, R24, RZ, 0x1e1f ;  /* 0x001e1fff18057589 */ /* 0x0002a800000e0000 */
[----:B------:R1:W3:Y:S04]  /*14c00*/  SHFL.IDX PT, R14, R28, RZ, 0x1e1f ;  /* 0x001e1fff1c0e7589 */ /* 0x0002e800000e0000 */
[----:B------:R1:W4:Y:S04]  /*14c10*/  SHFL.IDX PT, R3, R26, RZ, 0x1e1f ;  /* 0x001e1fff1a037589 */ /* 0x00032800000e0000 */
[----:B------:R1:W0:Y:S02]  /*14c20*/  SHFL.IDX PT, R7, R27, RZ, 0x1e1f ;  /* 0x001e1fff1b077589 */ /* 0x00022400000e0000 */
.L_x_4448:
[----:B------:R-:W-:Y:S01]  /*14c30*/  ULDC UR4, c[0x0][0x448] ;  /* 0x0001120000047ab9 */ /* 0x000fe20000000800 */
[----:B------:R-:W-:Y:S01]  /*14c40*/  BSSY B1, `(.L_x_4205) ;  /* 0x0000037000017945 */ /* 0x000fe20003800000 */
[----:B------:R-:W-:Y:S01]  /*14c50*/  IMAD R0, R135, UR4, RZ ;  /* 0x0000000487007c24 */ /* 0x000fe2000f8e02ff */
[----:B------:R-:W-:Y:S02]  /*14c60*/  CS2R R36, SRZ ;  /* 0x0000000000247805 */ /* 0x000fe4000001ff00 */
[----:B------:R-:W-:Y:S02]  /*14c70*/  CS2R R38, SRZ ;  /* 0x0000000000267805 */ /* 0x000fe4000001ff00 */
[----:B------:R-:W-:Y:S02]  /*14c80*/  CS2R R8, SRZ ;  /* 0x0000000000087805 */ /* 0x000fe4000001ff00 */
[----:B------:R-:W-:Y:S02]  /*14c90*/  CS2R R10, SRZ ;  /* 0x00000000000a7805 */ /* 0x000fe4000001ff00 */
[----:B------:R-:W-:-:S02]  /*14ca0*/  ISETP.GE.AND P0, PT, R6, R0, PT ;  /* 0x000000000600720c */ /* 0x000fc40003f06270 */
[----:B-1----:R-:W-:Y:S02]  /*14cb0*/  CS2R R24, SRZ ;  /* 0x0000000000187805 */ /* 0x002fe4000001ff00 */
[----:B------:R-:W-:Y:S02]  /*14cc0*/  CS2R R26, SRZ ;  /* 0x00000000001a7805 */ /* 0x000fe4000001ff00 */
[----:B------:R-:W-:Y:S02]  /*14cd0*/  CS2R R40, SRZ ;  /* 0x0000000000287805 */ /* 0x000fe4000001ff00 */
[----:B------:R-:W-:Y:S02]  /*14ce0*/  CS2R R42, SRZ ;  /* 0x00000000002a7805 */ /* 0x000fe4000001ff00 */
[----:B------:R-:W-:Y:S02]  /*14cf0*/  CS2R R28, SRZ ;  /* 0x00000000001c7805 */ /* 0x000fe4000001ff00 */
[----:B------:R-:W-:-:S02]  /*14d00*/  CS2R R30, SRZ ;  /* 0x00000000001e7805 */ /* 0x000fc4000001ff00 */
[----:B------:R-:W-:Y:S02]  /*14d10*/  CS2R R32, SRZ ;  /* 0x0000000000207805 */ /* 0x000fe4000001ff00 */
[----:B------:R-:W-:Y:S01]  /*14d20*/  CS2R R34, SRZ ;  /* 0x0000000000227805 */ /* 0x000fe2000001ff00 */
[----:B------:R-:W-:Y:S06]  /*14d30*/  @P0 BRA `(.L_x_4206) ;  /* 0x00000000009c0947 */ /* 0x000fec0003800000 */
[----:B------:R-:W3:Y:S01]  /*14d40*/  LDL R4, [R1] ;  /* 0x0000000001047983 */ /* 0x000ee20000100800 */
[----:B------:R-:W-:Y:S01]  /*14d50*/  ULDC UR4, c[0x0][0x3f4] ;  /* 0x0000fd0000047ab9 */ /* 0x000fe20000000800 */
[----:B------:R-:W-:Y:S02]  /*14d60*/  CS2R R40, SRZ ;  /* 0x0000000000287805 */ /* 0x000fe4000001ff00 */
[----:B------:R-:W-:Y:S02]  /*14d70*/  ISETP.GE.AND P1, PT, R225, UR4, PT ;  /* 0x00000004e1007c0c */ /* 0x000fe4000bf26270 */
[----:B------:R-:W-:Y:S02]  /*14d80*/  CS2R R42, SRZ ;  /* 0x00000000002a7805 */ /* 0x000fe4000001ff00 */
[----:B------:R-:W-:Y:S02]  /*14d90*/  ISETP.GE.AND P2, PT, R16, UR4, PT ;  /* 0x0000000410007c0c */ /* 0x000fe4000bf46270 */
[----:B------:R-:W-:-:S02]  /*14da0*/  CS2R R36, SRZ ;  /* 0x0000000000247805 */ /* 0x000fc4000001ff00 */
[----:B------:R-:W-:Y:S02]  /*14db0*/  ISETP.GE.AND P0, PT, R226, UR4, PT ;  /* 0x00000004e2007c0c */ /* 0x000fe4000bf06270 */
[----:B------:R-:W-:Y:S02]  /*14dc0*/  CS2R R38, SRZ ;  /* 0x0000000000267805 */ /* 0x000fe4000001ff00 */
[----:B------:R-:W-:Y:S02]  /*14dd0*/  CS2R R28, SRZ ;  /* 0x00000000001c7805 */ /* 0x000fe4000001ff00 */
[----:B------:R-:W-:Y:S01]  /*14de0*/  CS2R R30, SRZ ;  /* 0x00000000001e7805 */ /* 0x000fe2000001ff00 */
[----:B------:R-:W-:Y:S02]  /*14df0*/  @!P1 IMAD.SHL.U32 R20, R227, 0x10, RZ ;  /* 0x00000010e3149824 */ /* 0x000fe400078e00ff */
[----:B--2---:R-:W-:-:S03]  /*14e00*/  @!P2 IADD3 R12, P3, R16, R5, RZ ;  /* 0x00000005100ca210 */ /* 0x004fc60007f7e0ff */
[----:B------:R-:W-:Y:S02]  /*14e10*/  @!P1 SHF.R.S32.HI R6, RZ, 0x1f, R20 ;  /* 0x0000001fff069819 */ /* 0x000fe40000011414 */
[----:B0---4-:R-:W-:Y:S01]  /*14e20*/  @!P2 IMAD.X R13, R3, 0x1, R17, P3 ;  /* 0x00000001030da824 */ /* 0x011fe200018e0611 */
[----:B------:R-:W-:Y:S02]  /*14e30*/  CS2R R10, SRZ ;  /* 0x00000000000a7805 */ /* 0x000fe4000001ff00 */
[----:B------:R-:W-:Y:S02]  /*14e40*/  CS2R R32, SRZ ;  /* 0x0000000000207805 */ /* 0x000fe4000001ff00 */
[----:B------:R-:W-:Y:S02]  /*14e50*/  CS2R R34, SRZ ;  /* 0x0000000000227805 */ /* 0x000fe4000001ff00 */
[----:B------:R-:W-:Y:S02]  /*14e60*/  CS2R R24, SRZ ;  /* 0x0000000000187805 */ /* 0x000fe4000001ff00 */
[----:B------:R-:W-:Y:S01]  /*14e70*/  CS2R R26, SRZ ;  /* 0x00000000001a7805 */ /* 0x000fe2000001ff00 */
[----:B------:R1:W5:Y:S01]  /*14e80*/  @!P2 LD.E.128 R40, desc[UR50][R12.64] ;  /* 0x000000320c28a980 */ /* 0x000362000c101d00 */
[----:B---3--:R-:W-:-:S02]  /*14e90*/  @!P0 SHF.L.U32 R48, R4, 0x4, RZ ;  /* 0x0000000404308819 */ /* 0x008fc400000006ff */
[CC--:B------:R-:W-:Y:S02]  /*14ea0*/  @!P1 IADD3 R4, P5, R20.reuse, R5.reuse, RZ ;  /* 0x0000000514049210 */ /* 0x0c0fe40007fbe0ff */
[-C--:B------:R-:W-:Y:S02]  /*14eb0*/  @!P1 IADD3 R20, P4, R20, R14.reuse, RZ ;  /* 0x0000000e14149210 */ /* 0x080fe40007f9e0ff */
[C---:B------:R-:W-:Y:S01]  /*14ec0*/  @!P0 IADD3 R46, P3, R48.reuse, R5, RZ ;  /* 0x00000005302e8210 */ /* 0x040fe20007f7e0ff */
[----:B------:R-:W-:Y:S01]  /*14ed0*/  @!P1 IMAD.X R5, R3, 0x1, R6, P5 ;  /* 0x0000000103059824 */ /* 0x000fe200028e0606 */
[----:B------:R-:W-:Y:S01]  /*14ee0*/  @!P0 SHF.R.S32.HI R8, RZ, 0x1f, R48 ;  /* 0x0000001fff088819 */ /* 0x000fe20000011430 */
[----:B------:R-:W-:Y:S01]  /*14ef0*/  @!P1 IMAD.X R21, R7, 0x1, R6, P4 ;  /* 0x0000000107159824 */ /* 0x000fe200020e0606 */
[-C--:B------:R-:W-:Y:S02]  /*14f00*/  @!P0 IADD3 R48, P5, R48, R14.reuse, RZ ;  /* 0x0000000e30308210 */ /* 0x080fe40007fbe0ff */
[----:B------:R-:W-:Y:S01]  /*14f10*/  @!P2 IADD3 R14, P4, R16, R14, RZ ;  /* 0x0000000e100ea210 */ /* 0x000fe20007f9e0ff */
[--C-:B------:R-:W-:Y:S01]  /*14f20*/  @!P0 IMAD.X R47, R3, 0x1, R8.reuse, P3 ;  /* 0x00000001032f8824 */ /* 0x100fe200018e0608 */
[----:B------:R1:W5:Y:S01]  /*14f30*/  @!P1 LD.E.128 R28, desc[UR50][R4.64] ;  /* 0x00000032041c9980 */ /* 0x000362000c101d00 */
[----:B------:R-:W-:Y:S01]  /*14f40*/  @!P0 IMAD.X R49, R7, 0x1, R8, P5 ;  /* 0x0000000107318824 */ /* 0x000fe200028e0608 */
[----:B------:R-:W-:-:S02]  /*14f50*/  CS2R R8, SRZ ;  /* 0x0000000000087805 */ /* 0x000fc4000001ff00 */
[----:B------:R-:W-:Y:S01]  /*14f60*/  @!P2 IADD3.X R15, R7, R17, RZ, P4, !PT ;  /* 0x00000011070fa210 */ /* 0x000fe200027fe4ff */
[----:B------:R1:W5:Y:S04]  /*14f70*/  @!P0 LD.E.128 R32, desc[UR50][R46.64] ;  /* 0x000000322e208980 */ /* 0x000368000c101d00 */
[----:B------:R1:W5:Y:S04]  /*14f80*/  @!P2 LD.E.128 R36, desc[UR50][R14.64] ;  /* 0x000000320e24a980 */ /* 0x000368000c101d00 */
[----:B------:R1:W5:Y:S04]  /*14f90*/  @!P1 LD.E.128 R8, desc[UR50][R20.64] ;  /* 0x0000003214089980 */ /* 0x000368000c101d00 */
[----:B------:R1:W5:Y:S02]  /*14fa0*/  @!P0 LD.E.128 R24, desc[UR50][R48.64] ;  /* 0x0000003230188980 */ /* 0x000364000c101d00 */
.L_x_4206:
[----:B------:R-:W-:Y:S05]  /*14fb0*/  BSYNC B1 ;  /* 0x0000000000017941 */ /* 0x000fea0003800000 */
.L_x_4205:
[----:B------:R-:W-:Y:S01]  /*14fc0*/  ULEA.HI UR4, UR37, UR37, URZ, 0x1 ;  /* 0x0000002525047291 */ /* 0x000fe2000f8f083f */
[----:B-1----:R-:W2:Y:S01]  /*14fd0*/  S2R R4, SR_TID.X ;  /* 0x0000000000047919 */ /* 0x002ea20000002100 */
[----:B------:R-:W-:Y:S01]  /*14fe0*/  IMAD R0, R221, -0x80, R0 ;  /* 0xffffff80dd007824 */ /* 0x000fe200078e0200 */
[----:B------:R-:W-:Y:S01]  /*14ff0*/  BSSY B1, `(.L_x_4207) ;  /* 0x000000d000017945 */ /* 0x000fe20003800000 */
[----:B------:R-:W-:-:S03]  /*15000*/  ULOP3.LUT UR4, UR4, 0xfffffffe, URZ, 0xc0, !UPT ;  /* 0xfffffffe04047892 */ /* 0x000fc6000f8ec03f */
[----:B------:R-:W-:Y:S01]  /*15010*/  VIMNMX R0, R0, 0x80, PT ;  /* 0x0000008000007848 */ /* 0x000fe20003fe0100 */
[----:B------:R-:W-:-:S06]  /*15020*/  UIADD3 UR4, UR37, -UR4, URZ ;  /* 0x8000000425047290 */ /* 0x000fcc000fffe03f */
[----:B----4-:R-:W-:-:S05]  /*15030*/  IMAD.U32 R3, RZ, RZ, UR4 ;  /* 0x00000004ff037e24 */ /* 0x010fca000f8e00ff */
[----:B------:R-:W-:-:S04]  /*15040*/  SHF.L.U32 R3, R3, 0x1f, RZ ;  /* 0x0000001f03037819 */ /* 0x000fc800000006ff */
[----:B------:R-:W1:Y:S01]  /*15050*/  SYNCS.PHASECHK.TRANS64.TRYWAIT P0, [R18+URZ+0x33400], R3 ;  /* 0x03340003120075a7 */ /* 0x000e62000800017f */
[C---:B--2---:R-:W-:Y:S02]  /*15060*/  VIADD R5, R4.reuse, 0xffffff80 ;  /* 0xffffff8004057836 */ /* 0x044fe40000000000 */
[----:B------:R-:W-:-:S05]  /*15070*/  VIADD R4, R4, 0xffffff80 ;  /* 0xffffff8004047836 */ /* 0x000fca0000000000 */
[----:B------:R-:W-:-:S04]  /*15080*/  LEA.HI R4, R4, R5, RZ, 0x1 ;  /* 0x0000000504047211 */ /* 0x000fc800078f08ff */
[----:B------:R-:W-:-:S04]  /*15090*/  SHF.R.S32.HI R4, RZ, 0x1, R4 ;  /* 0x00000001ff047819 */ /* 0x000fc80000011404 */
[----:B------:R-:W-:Y:S01]  /*150a0*/  ISETP.GE.AND P1, PT, R4, R0, PT ;  /* 0x000000000400720c */ /* 0x000fe20003f26270 */
[----:B-1----:R-:W-:-:S12]  /*150b0*/  @!P0 BRA `(.L_x_4208) ;  /* 0x00000178007c8947 */ /* 0x002fd80003800000 */
.L_x_4449:
[----:B------:R-:W-:Y:S05]  /*150c0*/  BSYNC B1 ;  /* 0x0000000000017941 */ /* 0x000fea0003800000 */
.L_x_4207:
[----:B------:R-:W-:Y:S05]  /*150d0*/  @P1 BRA `(.L_x_4193) ;  /* 0x0000002c00fc1947 */ /* 0x000fea0003800000 */
[----:B------:R2:W5:Y:S01]  /*150e0*/  LDL R69, [R1+0x30] ;  /* 0x0000300001457983 */ /* 0x0005620000100800 */
[----:B------:R-:W4:Y:S03]  /*150f0*/  LDC R0, c[0x0][0x3f4] ;  /* 0x0000fd00ff007b82 */ /* 0x000f260000000800 */
[----:B------:R2:W5:Y:S04]  /*15100*/  LDL R68, [R1+0x34] ;  /* 0x0000340001447983 */ /* 0x0005680000100800 */
[----:B------:R2:W5:Y:S01]  /*15110*/  LDL R67, [R1+0x38] ;  /* 0x0000380001437983 */ /* 0x0005620000100800 */
[----:B------:R-:W-:Y:S01]  /*15120*/  BSSY B1, `(.L_x_4209) ;  /* 0x00000ff000017945 */ /* 0x000fe20003800000 */
[----:B----4-:R-:W-:-:S02]  /*15130*/  ISETP.GE.AND P0, PT, R16, R0, PT ;  /* 0x000000001000720c */ /* 0x010fc40003f06270 */
[-C--:B------:R-:W-:Y:S02]  /*15140*/  ISETP.GE.AND P1, PT, R225, R0.reuse, PT ;  /* 0x00000000e100720c */ /* 0x080fe40003f26270 */
[----:B------:R-:W-:-:S09]  /*15150*/  ISETP.GE.AND P2, PT, R226, R0, PT ;  /* 0x00000000e200720c */ /* 0x000fd20003f46270 */
[----:B--2---:R-:W-:Y:S05]  /*15160*/  @P0 BRA `(.L_x_4210) ;  /* 0x0000000c00e80947 */ /* 0x004fea0003800000 */
[----:B------:R-:W2:Y:S01]  /*15170*/  LDL R70, [R1+0x60] ;  /* 0x0000600001467983 */ /* 0x000ea20000100800 */
[----:B-1----:R-:W-:Y:S02]  /*15180*/  LEA.HI R3, R45, R45, RZ, 0x1 ;  /* 0x0000002d2d037211 */ /* 0x002fe400078f08ff */
[----:B-----5:R-:W-:Y:S02]  /*15190*/  LOP3.LUT R4, R40, 0xff, RZ, 0xc0, !PT ;  /* 0x000000ff28047812 */ /* 0x020fe400078ec0ff */
[----:B------:R-:W-:Y:S02]  /*151a0*/  LOP3.LUT R6, R3, 0xfffffffe, RZ, 0xc0, !PT ;  /* 0xfffffffe03067812 */ /* 0x000fe400078ec0ff */
[----:B------:R-:W-:Y:S02]  /*151b0*/  SHF.R.U32.HI R3, RZ, 0x8, R40 ;  /* 0x00000008ff037819 */ /* 0x000fe40000011628 */
[----:B0-----:R-:W-:Y:S01]  /*151c0*/  SHF.R.U32.HI R13, RZ, 0x8, R42 ;  /* 0x00000008ff0d7819 */ /* 0x001fe2000001162a */
[----:B------:R-:W-:Y:S01]  /*151d0*/  IMAD.IADD R45, R45, 0x1, -R6 ;  /* 0x000000012d2d7824 */ /* 0x000fe200078e0a06 */
[----:B------:R-:W-:-:S02]  /*151e0*/  LOP3.LUT R5, R3, 0xff, RZ, 0xc0, !PT ;  /* 0x000000ff03057812 */ /* 0x000fc400078ec0ff */
[----:B------:R-:W-:Y:S02]  /*151f0*/  LOP3.LUT R12, R42, 0xff, RZ, 0xc0, !PT ;  /* 0x000000ff2a0c7812 */ /* 0x000fe400078ec0ff */
[----:B------:R-:W-:Y:S02]  /*15200*/  LEA.HI R3, R0, R45, RZ, 0x1c ;  /* 0x0000002d00037211 */ /* 0x000fe400078fe0ff */
[----:B------:R-:W-:Y:S02]  /*15210*/  PRMT R21, R5, 0x7604, R4 ;  /* 0x0000760405157816 */ /* 0x000fe40000000004 */
[----:B------:R-:W-:Y:S02]  /*15220*/  SHF.R.S32.HI R4, RZ, 0x1f, R3 ;  /* 0x0000001fff047819 */ /* 0x000fe40000011403 */
[----:B------:R-:W-:Y:S02]  /*15230*/  LOP3.LUT R13, R13, 0xff, RZ, 0xc0, !PT ;  /* 0x000000ff0d0d7812 */ /* 0x000fe400078ec0ff */
[----:B------:R-:W-:Y:S01]  /*15240*/  LEA.HI R4, R4, R3, RZ, 0x2 ;  /* 0x0000000304047211 */ /* 0x000fe200078f10ff */
[----:B------:R-:W-:Y:S01]  /*15250*/  IMAD.SHL.U32 R3, R3, 0x10, RZ ;  /* 0x0000001003037824 */ /* 0x000fe200078e00ff */
[----:B------:R-:W-:-:S02]  /*15260*/  PRMT R47, R13, 0x7604, R12 ;  /* 0x000076040d2f7816 */ /* 0x000fc4000000000c */
[----:B------:R-:W-:Y:S02]  /*15270*/  SHF.R.U32.HI R12, RZ, 0x8, R36 ;  /* 0x00000008ff0c7819 */ /* 0x000fe40000011624 */
[----:B------:R-:W-:Y:S02]  /*15280*/  LOP3.LUT R3, R69, 0x30, R3, 0xf8, !PT ;  /* 0x0000003045037812 */ /* 0x000fe400078ef803 */
[----:B------:R-:W-:Y:S02]  /*15290*/  SHF.L.U32 R4, R4, 0xb, RZ ;  /* 0x0000000b04047819 */ /* 0x000fe400000006ff */
[----:B---3--:R-:W-:Y:S02]  /*152a0*/  LOP3.LUT R14, R12, 0xff, RZ, 0xc0, !PT ;  /* 0x000000ff0c0e7812 */ /* 0x008fe400078ec0ff */
[----:B------:R-:W-:Y:S02]  /*152b0*/  SHF.R.U32.HI R7, RZ, 0x8, R41 ;  /* 0x00000008ff077819 */ /* 0x000fe40000011629 */
[----:B------:R-:W-:-:S02]  /*152c0*/  LOP3.LUT R12, R3, R68, RZ, 0x3c, !PT ;  /* 0x00000044030c7212 */ /* 0x000fc400078e3cff */
[----:B------:R-:W-:Y:S02]  /*152d0*/  LOP3.LUT R3, R4, 0xffffe000, RZ, 0xc0, !PT ;  /* 0xffffe00004037812 */ /* 0x000fe400078ec0ff */
[----:B------:R-:W-:Y:S02]  /*152e0*/  LOP3.LUT R6, R41, 0xff, RZ, 0xc0, !PT ;  /* 0x000000ff29067812 */ /* 0x000fe400078ec0ff */
[----:B------:R-:W-:Y:S02]  /*152f0*/  LOP3.LUT R7, R7, 0xff, RZ, 0xc0, !PT ;  /* 0x000000ff07077812 */ /* 0x000fe400078ec0ff */
[----:B------:R-:W-:Y:S02]  /*15300*/  IADD3 R3, R12, R67, R3 ;  /* 0x000000430c037210 */ /* 0x000fe40007ffe003 */
[----:B------:R-:W-:Y:S02]  /*15310*/  PRMT R20, R7, 0x7604, R6 ;  /* 0x0000760407147816 */ /* 0x000fe40000000006 */
[----:B------:R-:W-:Y:S01]  /*15320*/  SHF.R.U32.HI R6, RZ, 0x8, R43 ;  /* 0x00000008ff067819 */ /* 0x000fe2000001162b */
[----:B------:R-:W-:Y:S01]  /*15330*/  IMAD.IADD R3, R18, 0x1, R3 ;  /* 0x0000000112037824 */ /* 0x000fe200078e0203 */
[----:B------:R-:W-:-:S02]  /*15340*/  LOP3.LUT R7, R36, 0xff, RZ, 0xc0, !PT ;  /* 0x000000ff24077812 */ /* 0x000fc400078ec0ff */
[----:B------:R-:W-:Y:S02]  /*15350*/  LOP3.LUT R5, R43, 0xff, RZ, 0xc0, !PT ;  /* 0x000000ff2b057812 */ /* 0x000fe400078ec0ff */
[----:B------:R-:W-:Y:S02]  /*15360*/  LOP3.LUT R6, R6, 0xff, RZ, 0xc0, !PT ;  /* 0x000000ff06067812 */ /* 0x000fe400078ec0ff */
[----:B------:R-:W-:Y:S02]  /*15370*/  PRMT R53, R14, 0x7604, R7 ;  /* 0x000076040e357816 */ /* 0x000fe40000000007 */
[----:B------:R-:W0:Y:S01]  /*15380*/  LDS.128 R12, [R3+0x1e200] ;  /* 0x01e20000030c7984 */ /* 0x000e220000000c00 */
[----:B------:R-:W-:Y:S02]  /*15390*/  PRMT R46, R6, 0x7604, R5 ;  /* 0x00007604062e7816 */ /* 0x000fe40000000005 */
[----:B------:R-:W-:Y:S02]  /*153a0*/  SHF.R.U32.HI R48, RZ, 0x8, R37 ;  /* 0x00000008ff307819 */ /* 0x000fe40000011625 */
[----:B------:R-:W-:-:S02]  /*153b0*/  SHF.R.U32.HI R50, RZ, 0x8, R38 ;  /* 0x00000008ff327819 */ /* 0x000fc40000011626 */
[----:B------:R-:W-:Y:S02]  /*153c0*/  LOP3.LUT R45, R37, 0xff, RZ, 0xc0, !PT ;  /* 0x000000ff252d7812 */ /* 0x000fe400078ec0ff */
[----:B------:R-:W-:Y:S02]  /*153d0*/  LOP3.LUT R48, R48, 0xff, RZ, 0xc0, !PT ;  /* 0x000000ff30307812 */ /* 0x000fe400078ec0ff */
[----:B------:R-:W-:Y:S02]  /*153e0*/  LOP3.LUT R49, R38, 0xff, RZ, 0xc0, !PT ;  /* 0x000000ff26317812 */ /* 0x000fe400078ec0ff */
[----:B------:R-:W-:Y:S02]  /*153f0*/  LOP3.LUT R50, R50, 0xff, RZ, 0xc0, !PT ;  /* 0x000000ff32327812 */ /* 0x000fe400078ec0ff */
[----:B------:R-:W-:Y:S02]  /*15400*/  PRMT R48, R48, 0x7604, R45 ;  /* 0x0000760430307816 */ /* 0x000fe4000000002d */
[----:B------:R-:W-:-:S02]  /*15410*/  SHF.R.U32.HI R55, RZ, 0x10, R37 ;  /* 0x00000010ff377819 */ /* 0x000fc40000011625 */
[----:B------:R-:W-:Y:S02]  /*15420*/  SHF.R.U32.HI R45, RZ, 0x10, R41 ;  /* 0x00000010ff2d7819 */ /* 0x000fe40000011629 */
[----:B------:R-:W-:Y:S01]  /*15430*/  PRMT R57, R50, 0x7604, R49 ;  /* 0x0000760432397816 */ /* 0x000fe20000000031 */
[----:B------:R-:W-:Y:S01]  /*15440*/  IMAD.U32 R55, R55, 0x10000, RZ ;  /* 0x0001000037377824 */ /* 0x000fe200078e00ff */
[----:B------:R-:W-:Y:S01]  /*15450*/  SHF.R.U32.HI R49, RZ, 0x10, R43 ;  /* 0x00000010ff317819 */ /* 0x000fe2000001162b */
[----:B------:R-:W-:Y:S01]  /*15460*/  IMAD.U32 R45, R45, 0x10000, RZ ;  /* 0x000100002d2d7824 */ /* 0x000fe200078e00ff */
[----:B------:R-:W-:Y:S02]  /*15470*/  SHF.R.U32.HI R52, RZ, 0x8, R39 ;  /* 0x00000008ff347819 */ /* 0x000fe40000011627 */
[----:B------:R-:W-:Y:S01]  /*15480*/  LOP3.LUT R51, R39, 0xff, RZ, 0xc0, !PT ;  /* 0x000000ff27337812 */ /* 0x000fe200078ec0ff */
[----:B------:R-:W-:Y:S01]  /*15490*/  IMAD.U32 R49, R49, 0x10000, RZ ;  /* 0x0001000031317824 */ /* 0x000fe200078e00ff */
[----:B------:R-:W-:-:S02]  /*154a0*/  LOP3.LUT R52, R52, 0xff, RZ, 0xc0, !PT ;  /* 0x000000ff34347812 */ /* 0x000fc400078ec0ff */
[----:B------:R-:W-:Y:S02]  /*154b0*/  SHF.R.U32.HI R59, RZ, 0x10, R39 ;  /* 0x00000010ff3b7819 */ /* 0x000fe40000011627 */
[----:B------:R-:W-:Y:S02]  /*154c0*/  LOP3.LUT R55, R48, 0xff0000, R55, 0xf8, !PT ;  /* 0x00ff000030377812 */ /* 0x000fe400078ef837 */
[----:B------:R-:W-:Y:S01]  /*154d0*/  LOP3.LUT R45, R20, 0xff0000, R45, 0xf8, !PT ;  /* 0x00ff0000142d7812 */ /* 0x000fe200078ef82d */
[----:B------:R-:W-:Y:S01]  /*154e0*/  IMAD.U32 R59, R59, 0x10000, RZ ;  /* 0x000100003b3b7824 */ /* 0x000fe200078e00ff */
[----:B------:R-:W-:Y:S02]  /*154f0*/  PRMT R52, R52, 0x7604, R51 ;  /* 0x0000760434347816 */ /* 0x000fe40000000033 */
[----:B------:R-:W-:Y:S02]  /*15500*/  LOP3.LUT R51, R46, 0xff0000, R49, 0xf8, !PT ;  /* 0x00ff00002e337812 */ /* 0x000fe400078ef831 */
[----:B------:R-:W-:-:S02]  /*15510*/  LOP3.LUT R55, R55, 0xff000000, R37, 0xf8, !PT ;  /* 0xff00000037377812 */ /* 0x000fc400078ef825 */
[----:B------:R-:W-:Y:S02]  /*15520*/  LOP3.LUT R49, R45, 0xff000000, R41, 0xf8, !PT ;  /* 0xff0000002d317812 */ /* 0x000fe400078ef829 */
[----:B------:R-:W-:Y:S02]  /*15530*/  LOP3.LUT R53, R53, 0xff0000, R36, 0xf8, !PT ;  /* 0x00ff000035357812 */ /* 0x000fe400078ef824 */
[----:B------:R-:W-:Y:S02]  /*15540*/  F2FP.F16.E4M3.UNPACK_B R54, R55 ;  /* 0x00000037ff36723e */ /* 0x000fe400020006ff */
[----:B0-----:R-:W-:Y:S02]  /*15550*/  F2FP.F16.E4M3.UNPACK_B R41, R13 ;  /* 0x0000000dff29723e */ /* 0x001fe400020006ff */
[----:B------:R-:W-:Y:S01]  /*15560*/  LOP3.LUT R21, R21, 0xff0000, R40, 0xf8, !PT ;  /* 0x00ff000015157812 */ /* 0x000fe200078ef828 */
[--C-:B------:R-:W-:Y:S01]  /*15570*/  HADD2.F32 R56, -RZ, R54.reuse.H0_H0 ;  /* 0x20000036ff387230 */ /* 0x100fe20000004100 */
[----:B------:R-:W-:Y:S01]  /*15580*/  LOP3.LUT R59, R52, 0xff0000, R59, 0xf8, !PT ;  /* 0x00ff0000343b7812 */ /* 0x000fe200078ef83b */
[----:B------:R-:W-:Y:S01]  /*15590*/  HADD2.F32 R54, -RZ, R54.H1_H1 ;  /* 0x30000036ff367230 */ /* 0x000fe20000004100 */
[----:B------:R-:W-:-:S02]  /*155a0*/  F2FP.F16.E4M3.UNPACK_B R50, R49 ;  /* 0x00000031ff32723e */ /* 0x000fc400020006ff */
[----:B------:R-:W-:Y:S02]  /*155b0*/  LOP3.LUT R57, R57, 0xff0000, R38, 0xf8, !PT ;  /* 0x00ff000039397812 */ /* 0x000fe400078ef826 */
[----:B------:R-:W-:Y:S02]  /*155c0*/  LOP3.LUT R53, R53, 0xff000000, R36, 0xf8, !PT ;  /* 0xff00000035357812 */ /* 0x000fe400078ef824 */
[----:B------:R-:W-:Y:S02]  /*155d0*/  LOP3.LUT R47, R47, 0xff0000, R42, 0xf8, !PT ;  /* 0x00ff00002f2f7812 */ /* 0x000fe400078ef82a */
[----:B------:R-:W-:Y:S02]  /*155e0*/  LOP3.LUT R48, R21, 0xff000000, R40, 0xf8, !PT ;  /* 0xff00000015307812 */ /* 0x000fe400078ef828 */
[----:B------:R-:W-:Y:S01]  /*155f0*/  LOP3.LUT R52, R51, 0xff000000, R43, 0xf8, !PT ;  /* 0xff00000033347812 */ /* 0x000fe200078ef82b */
[--C-:B------:R-:W-:Y:S01]  /*15600*/  HADD2.F32 R51, -RZ, R50.reuse.H0_H0 ;  /* 0x20000032ff337230 */ /* 0x100fe20000004100 */
[----:B------:R-:W-:Y:S01]  /*15610*/  LOP3.LUT R59, R59, 0xff000000, R39, 0xf8, !PT ;  /* 0xff0000003b3b7812 */ /* 0x000fe200078ef827 */
[----:B------:R-:W-:Y:S01]  /*15620*/  HADD2.F32 R50, -RZ, R50.H1_H1 ;  /* 0x30000032ff327230 */ /* 0x000fe20000004100 */
[----:B------:R-:W-:-:S02]  /*15630*/  LOP3.LUT R58, R57, 0xff000000, R38, 0xf8, !PT ;  /* 0xff000000393a7812 */ /* 0x000fc400078ef826 */
[----:B------:R-:W-:Y:S02]  /*15640*/  LOP3.LUT R20, R47, 0xff000000, R42, 0xf8, !PT ;  /* 0xff0000002f147812 */ /* 0x000fe400078ef82a */
[----:B------:R-:W-:Y:S02]  /*15650*/  F2FP.F16.E4M3.UNPACK_B R42, R13.H1 ;  /* 0x0000000dff2a723e */ /* 0x000fe400030006ff */
[----:B------:R-:W-:Y:S02]  /*15660*/  F2FP.F16.E4M3.UNPACK_B R55, R55.H1 ;  /* 0x00000037ff37723e */ /* 0x000fe400030006ff */
[----:B------:R-:W-:Y:S02]  /*15670*/  F2FP.F16.E4M3.UNPACK_B R49, R49.H1 ;  /* 0x00000031ff31723e */ /* 0x000fe400030006ff */
[-C--:B------:R-:W-:Y:S02]  /*15680*/  F2FP.F16.E4M3.UNPACK_B R43, R14.reuse ;  /* 0x0000000eff2b723e */ /* 0x080fe400020006ff */
[----:B------:R-:W-:Y:S01]  /*15690*/  F2FP.F16.E4M3.UNPACK_B R45, R14.H1 ;  /* 0x0000000eff2d723e */ /* 0x000fe200030006ff */
[--C-:B------:R-:W-:Y:S01]  /*156a0*/  HADD2.F32 R14, -RZ, R42.reuse.H0_H0 ;  /* 0x2000002aff0e7230 */ /* 0x100fe20000004100 */
[-C--:B------:R-:W-:Y:S01]  /*156b0*/  F2FP.F16.E4M3.UNPACK_B R46, R15.reuse ;  /* 0x0000000fff2e723e */ /* 0x080fe200020006ff */
[----:B------:R-:W-:Y:S01]  /*156c0*/  HADD2.F32 R42, -RZ, R42.H1_H1 ;  /* 0x3000002aff2a7230 */ /* 0x000fe20000004100 */
[----:B------:R-:W-:-:S02]  /*156d0*/  F2FP.F16.E4M3.UNPACK_B R47, R15.H1 ;  /* 0x0000000fff2f723e */ /* 0x000fc400030006ff */
[-C--:B------:R-:W-:Y:S02]  /*156e0*/  F2FP.F16.E4M3.UNPACK_B R15, R12.reuse ;  /* 0x0000000cff0f723e */ /* 0x080fe400020006ff */
[----:B------:R-:W-:Y:S01]  /*156f0*/  F2FP.F16.E4M3.UNPACK_B R12, R12.H1 ;  /* 0x0000000cff0c723e */ /* 0x000fe200030006ff */
[----:B--2---:R-:W0:Y:S02]  /*15700*/  LDS.128 R4, [R70+0x1e200] ;  /* 0x01e2000046047984 */ /* 0x004e240000000c00 */
[-C--:B0-----:R-:W-:Y:S02]  /*15710*/  F2FP.F16.E4M3.UNPACK_B R36, R5.reuse ;  /* 0x00000005ff24723e */ /* 0x081fe400020006ff */
[----:B------:R-:W-:Y:S01]  /*15720*/  F2FP.F16.E4M3.UNPACK_B R37, R5.H1 ;  /* 0x00000005ff25723e */ /* 0x000fe200030006ff */
[--C-:B------:R-:W-:Y:S01]  /*15730*/  HADD2.F32 R5, -RZ, R41.reuse.H0_H0 ;  /* 0x20000029ff057230 */ /* 0x100fe20000004100 */
[-C--:B------:R-:W-:Y:S01]  /*15740*/  F2FP.F16.E4M3.UNPACK_B R39, R7.reuse ;  /* 0x00000007ff27723e */ /* 0x080fe200020006ff */
[----:B------:R-:W-:Y:S01]  /*15750*/  HADD2.F32 R41, -RZ, R41.H1_H1 ;  /* 0x30000029ff297230 */ /* 0x000fe20000004100 */
[----:B------:R-:W-:-:S02]  /*15760*/  F2FP.F16.E4M3.UNPACK_B R40, R7.H1 ;  /* 0x00000007ff28723e */ /* 0x000fc400030006ff */
[----:B------:R-:W-:Y:S01]  /*15770*/  F2FP.F16.E4M3.UNPACK_B R7, R4 ;  /* 0x00000004ff07723e */ /* 0x000fe200020006ff */
[C---:B------:R-:W-:Y:S01]  /*15780*/  FMUL.FTZ R13, R5.reuse, R56 ;  /* 0x00000038050d7220 */ /* 0x040fe20000410000 */
[----:B------:R-:W-:Y:S01]  /*15790*/  F2FP.F16.E4M3.UNPACK_B R21, R4.H1 ;  /* 0x00000004ff15723e */ /* 0x000fe200030006ff */
[----:B------:R-:W-:Y:S01]  /*157a0*/  FMUL.FTZ R57, R5, R51 ;  /* 0x0000003305397220 */ /* 0x000fe20000410000 */
[----:B------:R-:W-:Y:S01]  /*157b0*/  F2FP.F16.E4M3.UNPACK_B R4, R6 ;  /* 0x00000006ff04723e */ /* 0x000fe200020006ff */
[C---:B------:R-:W-:Y:S01]  /*157c0*/  FMUL.FTZ R61, R41.reuse, R54 ;  /* 0x00000036293d7220 */ /* 0x040fe20000410000 */
[----:B------:R-:W-:Y:S01]  /*157d0*/  F2FP.F16.E4M3.UNPACK_B R38, R6.H1 ;  /* 0x00000006ff26723e */ /* 0x000fe200030006ff */
[--C-:B------:R-:W-:Y:S02]  /*157e0*/  HADD2.F32 R6, -RZ, R36.reuse.H0_H0 ;  /* 0x20000024ff067230 */ /* 0x100fe40000004100 */
[----:B------:R-:W-:Y:S01]  /*157f0*/  FMUL.FTZ R41, R41, R50 ;  /* 0x0000003229297220 */ /* 0x000fe20000410000 */
[----:B------:R-:W-:-:S02]  /*15800*/  HADD2.F32 R36, -RZ, R36.H1_H1 ;  /* 0x30000024ff247230 */ /* 0x000fc40000004100 */
[C---:B------:R-:W-:Y:S01]  /*15810*/  FFMA.FTZ R5, R6.reuse, R51, -R13 ;  /* 0x0000003306057223 */ /* 0x040fe2000001080d */
[----:B------:R-:W-:Y:S01]  /*15820*/  FFMA.FTZ R13, R6, R56, R57 ;  /* 0x00000038060d7223 */ /* 0x000fe20000010039 */
[----:B------:R-:W-:Y:S02]  /*15830*/  HADD2.F32 R57, -RZ, R55.H0_H0 ;  /* 0x20000037ff397230 */ /* 0x000fe40000004100 */
[C---:B------:R-:W-:Y:S01]  /*15840*/  FFMA.FTZ R56, R36.reuse, R50, -R61 ;  /* 0x0000003224387223 */ /* 0x040fe2000001083d */
[----:B------:R-:W-:Y:S02]  /*15850*/  HADD2.F32 R51, -RZ, R49.H0_H0 ;  /* 0x20000031ff337230 */ /* 0x000fe40000004100 */
        /* <DEDUP_REMOVED lines=9> */
[----:B------:R-:W-:Y:S01]  /*158f0*/  HADD2.F32 R49, -RZ, R49.H1_H1 ;  /* 0x30000031ff317230 */ /* 0x000fe20000004100 */
[----:B------:R-:W-:Y:S01]  /*15900*/  F2FP.F16.E4M3.UNPACK_B R59, R59.H1 ;  /* 0x0000003bff3b723e */ /* 0x000fe200030006ff */
[----:B------:R-:W-:Y:S02]  /*15910*/  HADD2.F32 R51, -RZ, R50.H0_H0 ;  /* 0x20000032ff337230 */ /* 0x000fe40000004100 */
[C---:B------:R-:W-:Y:S01]  /*15920*/  FMUL.FTZ R60, R42.reuse, R55 ;  /* 0x000000372a3c7220 */ /* 0x040fe20000410000 */
[----:B------:R-:W-:Y:S02]  /*15930*/  HADD2.F32 R14, -RZ, R46.H0_H0 ;  /* 0x2000002eff0e7230 */ /* 0x000fe40000004100 */
[----:B------:R-:W-:Y:S01]  /*15940*/  FMUL.FTZ R42, R42, R49 ;  /* 0x000000312a2a7220 */ /* 0x000fe20000410000 */
[----:B------:R-:W-:Y:S01]  /*15950*/  HADD2.F32 R41, -RZ, R36.H0_H0 ;  /* 0x20000024ff297230 */ /* 0x000fe20000004100 */
[----:B------:R-:W-:Y:S01]  /*15960*/  F2FP.F16.E4M3.UNPACK_B R52, R52.H1 ;  /* 0x00000034ff34723e */ /* 0x000fe200030006ff */
[----:B------:R-:W-:-:S02]  /*15970*/  HADD2.F32 R37, -RZ, R37.H1_H1 ;  /* 0x30000025ff257230 */ /* 0x000fc40000004100 */
[C---:B------:R-:W-:Y:S01]  /*15980*/  FMUL.FTZ R61, R14.reuse, R51 ;  /* 0x000000330e3d7220 */ /* 0x040fe20000410000 */
[----:B------:R-:W-:Y:S02]  /*15990*/  HADD2.F32 R6, -RZ, R39.H0_H0 ;  /* 0x20000027ff067230 */ /* 0x000fe40000004100 */
[----:B------:R-:W-:Y:S01]  /*159a0*/  FMUL.FTZ R14, R14, R41 ;  /* 0x000000290e0e7220 */ /* 0x000fe20000410000 */
[----:B------:R-:W-:Y:S02]  /*159b0*/  HADD2.F32 R36, -RZ, R36.H1_H1 ;  /* 0x30000024ff247230 */ /* 0x000fe40000004100 */
[----:B------:R-:W-:Y:S01]  /*159c0*/  FFMA.FTZ R62, R37, R55, R42 ;  /* 0x00000037253e7223 */ /* 0x000fe2000001002a */
[----:B------:R-:W-:Y:S02]  /*159d0*/  HADD2.F32 R50, -RZ, R50.H1_H1 ;  /* 0x30000032ff327230 */ /* 0x000fe40000004100 */
[----:B------:R-:W-:Y:S01]  /*159e0*/  FFMA.FTZ R61, R6, R41, -R61 ;  /* 0x00000029063d7223 */ /* 0x000fe2000001083d */
[----:B------:R-:W-:-:S02]  /*159f0*/  HADD2.F32 R46, -RZ, R46.H1_H1 ;  /* 0x3000002eff2e7230 */ /* 0x000fc40000004100 */
[----:B------:R-:W-:Y:S01]  /*15a00*/  FFMA.FTZ R55, R6, R51, R14 ;  /* 0x0000003306377223 */ /* 0x000fe2000001000e */
[----:B------:R-:W-:Y:S01]  /*15a10*/  FFMA.FTZ R60, R37, R49, -R60 ;  /* 0x00000031253c7223 */ /* 0x000fe2000001083c */
[----:B------:R-:W-:Y:S01]  /*15a20*/  HADD2.F32 R39, -RZ, R39.H1_H1 ;  /* 0x30000027ff277230 */ /* 0x000fe20000004100 */
[----:B------:R-:W-:Y:S01]  /*15a30*/  F2FP.SATFINITE.E4M3.F32.PACK_AB_MERGE_C R57, R62, R57, RZ ;  /* 0x000000393e39723e */ /* 0x000fe200048070ff */
[----:B------:R-:W-:Y:S02]  /*15a40*/  HADD2.F32 R41, -RZ, R59.H0_H0 ;  /* 0x2000003bff297230 */ /* 0x000fe40000004100 */
[C---:B------:R-:W-:Y:S01]  /*15a50*/  FMUL.FTZ R42, R46.reuse, R50 ;  /* 0x000000322e2a7220 */ /* 0x040fe20000410000 */
[----:B------:R-:W-:Y:S02]  /*15a60*/  HADD2.F32 R14, -RZ, R47.H0_H0 ;  /* 0x2000002fff0e7230 */ /* 0x000fe40000004100 */
[----:B------:R-:W-:Y:S01]  /*15a70*/  FMUL.FTZ R49, R46, R36 ;  /* 0x000000242e317220 */ /* 0x000fe20000410000 */
[----:B------:R-:W-:-:S02]  /*15a80*/  HADD2.F32 R37, -RZ, R52.H0_H0 ;  /* 0x20000034ff257230 */ /* 0x000fc40000004100 */
[C---:B------:R-:W-:Y:S01]  /*15a90*/  FFMA.FTZ R64, R39.reuse, R36, -R42 ;  /* 0x0000002427407223 */ /* 0x040fe2000001082a */
[----:B------:R-:W-:Y:S02]  /*15aa0*/  HADD2.F32 R6, -RZ, R40.H0_H0 ;  /* 0x20000028ff067230 */ /* 0x000fe40000004100 */
[C---:B------:R-:W-:Y:S01]  /*15ab0*/  FMUL.FTZ R51, R14.reuse, R41 ;  /* 0x000000290e337220 */ /* 0x040fe20000410000 */
[----:B------:R-:W-:Y:S01]  /*15ac0*/  FFMA.FTZ R50, R39, R50, R49 ;  /* 0x0000003227327223 */ /* 0x000fe20000010031 */
[----:B------:R-:W-:Y:S01]  /*15ad0*/  FMUL.FTZ R14, R14, R37 ;  /* 0x000000250e0e7220 */ /* 0x000fe20000410000 */
[----:B------:R-:W-:Y:S01]  /*15ae0*/  F2FP.F16.E4M3.UNPACK_B R39, R53.H1 ;  /* 0x00000035ff27723e */ /* 0x000fe200030006ff */
[----:B------:R-:W-:Y:S01]  /*15af0*/  HADD2.F32 R52, -RZ, R52.H1_H1 ;  /* 0x30000034ff347230 */ /* 0x000fe20000004100 */
[----:B------:R-:W-:Y:S01]  /*15b00*/  F2FP.F16.E4M3.UNPACK_B R36, R48.H1 ;  /* 0x00000030ff24723e */ /* 0x000fe200030006ff */
        /* <DEDUP_REMOVED lines=11> */
[----:B------:R-:W-:-:S02]  /*15bc0*/  HADD2.F32 R40, -RZ, R40.H1_H1 ;  /* 0x30000028ff287230 */ /* 0x000fc40000004100 */
[C---:B------:R-:W-:Y:S01]  /*15bd0*/  FMUL.FTZ R47, R14.reuse, R41 ;  /* 0x000000290e2f7220 */ /* 0x040fe20000410000 */
[----:B------:R-:W-:Y:S02]  /*15be0*/  HADD2.F32 R6, -RZ, R21.H0_H0 ;  /* 0x20000015ff067230 */ /* 0x000fe40000004100 */
[----:B------:R-:W-:Y:S01]  /*15bf0*/  FMUL.FTZ R14, R14, R37 ;  /* 0x000000250e0e7220 */ /* 0x000fe20000410000 */
[----:B------:R-:W-:Y:S02]  /*15c00*/  HADD2.F32 R39, -RZ, R39.H1_H1 ;  /* 0x30000027ff277230 */ /* 0x000fe40000004100 */
[C---:B------:R-:W-:Y:S01]  /*15c10*/  FFMA.FTZ R52, R40.reuse, R52, -R49 ;  /* 0x0000003428347223 */ /* 0x040fe20000010831 */
[----:B------:R-:W-:Y:S02]  /*15c20*/  HADD2.F32 R12, -RZ, R12.H1_H1 ;  /* 0x3000000cff0c7230 */ /* 0x000fe40000004100 */
[----:B------:R-:W-:Y:S01]  /*15c30*/  FFMA.FTZ R59, R40, R59, R42 ;  /* 0x0000003b283b7223 */ /* 0x000fe2000001002a */
[----:B------:R-:W-:-:S02]  /*15c40*/  HADD2.F32 R36, -RZ, R36.H1_H1 ;  /* 0x30000024ff247230 */ /* 0x000fc40000004100 */
[C---:B------:R-:W-:Y:S01]  /*15c50*/  FFMA.FTZ R47, R6.reuse, R37, -R47 ;  /* 0x00000025062f7223 */ /* 0x040fe2000001082f */
[----:B------:R-:W-:Y:S01]  /*15c60*/  FFMA.FTZ R40, R6, R41, R14 ;  /* 0x0000002906287223 */ /* 0x000fe2000001000e */
[----:B------:R-:W-:Y:S02]  /*15c70*/  HADD2.F32 R21, -RZ, R21.H1_H1 ;  /* 0x30000015ff157230 */ /* 0x000fe40000004100 */
[C---:B------:R-:W-:Y:S01]  /*15c80*/  FMUL.FTZ R6, R12.reuse, R39 ;  /* 0x000000270c067220 */ /* 0x040fe20000410000 */
[-C--:B------:R-:W-:Y:S01]  /*15c90*/  FMUL.FTZ R14, R12, R36.reuse ;  /* 0x000000240c0e7220 */ /* 0x080fe20000410000 */
[----:B------:R-:W-:Y:S01]  /*15ca0*/  HADD2.F32 R37, -RZ, R53.H0_H0 ;  /* 0x20000035ff257230 */ /* 0x000fe20000004100 */
[----:B------:R-:W-:Y:S01]  /*15cb0*/  F2FP.SATFINITE.E4M3.F32.PACK_AB_MERGE_C R60, R60, R63, RZ ;  /* 0x0000003f3c3c723e */ /* 0x000fe200048070ff */
[----:B------:R-:W-:Y:S02]  /*15cc0*/  HADD2.F32 R12, -RZ, R15.H0_H0 ;  /* 0x2000000fff0c7230 */ /* 0x000fe40000004100 */
[C---:B------:R-:W-:Y:S01]  /*15cd0*/  FFMA.FTZ R42, R21.reuse, R36, -R6 ;  /* 0x00000024152a7223 */ /* 0x040fe20000010806 */
[----:B------:R-:W-:Y:S01]  /*15ce0*/  FFMA.FTZ R49, R21, R39, R14 ;  /* 0x0000002715317223 */ /* 0x000fe2000001000e */
[----:B------:R-:W-:Y:S01]  /*15cf0*/  HADD2.F32 R21, -RZ, R48.H0_H0 ;  /* 0x20000030ff157230 */ /* 0x000fe20000004100 */
[----:B------:R-:W-:Y:S01]  /*15d00*/  F2FP.SATFINITE.E4M3.F32.PACK_AB_MERGE_C R5, R56, R5, R60 ;  /* 0x000000053805723e */ /* 0x000fe2000480703c */
        /* <DEDUP_REMOVED lines=18> */
[--C-:B------:R-:W-:Y:S01]  /*15e30*/  HADD2.F32 R7, -RZ, R6.reuse.H0_H0 ;  /* 0x20000006ff077230 */ /* 0x100fe20000004100 */
[----:B------:R-:W-:Y:S01]  /*15e40*/  F2FP.F16.E4M3.UNPACK_B R20, R20 ;  /* 0x00000014ff14723e */ /* 0x000fe200020006ff */
[----:B------:R-:W-:Y:S02]  /*15e50*/  HADD2.F32 R14, -RZ, R6.H1_H1 ;  /* 0x30000006ff0e7230 */ /* 0x000fe40000004100 */
[C---:B------:R-:W-:Y:S01]  /*15e60*/  FMUL.FTZ R37, R12.reuse, R15 ;  /* 0x0000000f0c257220 */ /* 0x040fe20000410000 */
[----:B------:R-:W-:Y:S02]  /*15e70*/  HADD2.F32 R6, -RZ, R38.H0_H0 ;  /* 0x20000026ff067230 */ /* 0x000fe40000004100 */
[----:B------:R-:W-:Y:S01]  /*15e80*/  FMUL.FTZ R51, R12, R7 ;  /* 0x000000070c337220 */ /* 0x000fe20000410000 */
[----:B------:R-:W-:Y:S01]  /*15e90*/  HADD2.F32 R21, -RZ, R21.H1_H1 ;  /* 0x30000015ff157230 */ /* 0x000fe20000004100 */
[----:B------:R-:W-:Y:S01]  /*15ea0*/  F2FP.SATFINITE.E4M3.F32.PACK_AB_MERGE_C R13, R54, R13, R57 ;  /* 0x0000000d360d723e */ /* 0x000fe20004807039 */
[----:B------:R-:W-:-:S02]  /*15eb0*/  HADD2.F32 R45, -RZ, R45.H1_H1 ;  /* 0x3000002dff2d7230 */ /* 0x000fc40000004100 */
[C---:B------:R-:W-:Y:S01]  /*15ec0*/  FFMA.FTZ R46, R6.reuse, R7, -R37 ;  /* 0x00000007062e7223 */ /* 0x040fe20000010825 */
[----:B------:R-:W-:Y:S02]  /*15ed0*/  HADD2.F32 R38, -RZ, R38.H1_H1 ;  /* 0x30000026ff267230 */ /* 0x000fe40000004100 */
[----:B------:R-:W-:Y:S01]  /*15ee0*/  FFMA.FTZ R51, R6, R15, R51 ;  /* 0x0000000f06337223 */ /* 0x000fe20000010033 */
[--C-:B------:R-:W-:Y:S02]  /*15ef0*/  HADD2.F32 R6, -RZ, R4.reuse.H0_H0 ;  /* 0x20000004ff067230 */ /* 0x100fe40000004100 */
[CC--:B------:R-:W-:Y:S01]  /*15f00*/  FMUL.FTZ R7, R45.reuse, R21.reuse ;  /* 0x000000152d077220 */ /* 0x0c0fe20000410000 */
[-C--:B------:R-:W-:Y:S01]  /*15f10*/  FMUL.FTZ R12, R45, R14.reuse ;  /* 0x0000000e2d0c7220 */ /* 0x080fe20000410000 */
[----:B------:R-:W-:Y:S02]  /*15f20*/  HADD2.F32 R4, -RZ, R4.H1_H1 ;  /* 0x30000004ff047230 */ /* 0x000fe40000004100 */
[C---:B------:R-:W-:Y:S01]  /*15f30*/  FFMA.FTZ R45, R38.reuse, R14, -R7 ;  /* 0x0000000e262d7223 */ /* 0x040fe20000010807 */
[----:B------:R-:W-:Y:S01]  /*15f40*/  FFMA.FTZ R38, R38, R21, R12 ;  /* 0x0000001526267223 */ /* 0x000fe2000001000c */
[----:B------:R-:W-:-:S02]  /*15f50*/  HADD2.F32 R14, -RZ, R58.H0_H0 ;  /* 0x2000003aff0e7230 */ /* 0x000fc40000004100 */
[--C-:B------:R-:W-:Y:S01]  /*15f60*/  HADD2.F32 R7, -RZ, R43.reuse.H0_H0 ;  /* 0x2000002bff077230 */ /* 0x100fe20000004100 */
[----:B------:R-:W-:Y:S01]  /*15f70*/  F2FP.SATFINITE.E4M3.F32.PACK_AB_MERGE_C R45, R45, R46, RZ ;  /* 0x0000002e2d2d723e */ /* 0x000fe200048070ff */
[----:B------:R-:W-:Y:S01]  /*15f80*/  HADD2.F32 R12, -RZ, R20.H0_H0 ;  /* 0x20000014ff0c7230 */ /* 0x000fe20000004100 */
[----:B------:R-:W-:Y:S01]  /*15f90*/  F2FP.SATFINITE.E4M3.F32.PACK_AB_MERGE_C R38, R38, R51, RZ ;  /* 0x000000332626723e */ /* 0x000fe200048070ff */
[----:B------:R-:W-:Y:S02]  /*15fa0*/  HADD2.F32 R58, -RZ, R58.H1_H1 ;  /* 0x3000003aff3a7230 */ /* 0x000fe40000004100 */
[C---:B------:R-:W-:Y:S01]  /*15fb0*/  FMUL.FTZ R15, R7.reuse, R14 ;  /* 0x0000000e070f7220 */ /* 0x040fe20000410000 */
[----:B------:R-:W-:Y:S02]  /*15fc0*/  HADD2.F32 R43, -RZ, R43.H1_H1 ;  /* 0x3000002bff2b7230 */ /* 0x000fe40000004100 */
[----:B------:R-:W-:Y:S01]  /*15fd0*/  FMUL.FTZ R7, R7, R12 ;  /* 0x0000000c07077220 */ /* 0x000fe20000410000 */
[----:B------:R-:W-:-:S02]  /*15fe0*/  HADD2.F32 R20, -RZ, R20.H1_H1 ;  /* 0x30000014ff147230 */ /* 0x000fc40000004100 */
[C---:B------:R-:W-:Y:S01]  /*15ff0*/  FFMA.FTZ R21, R6.reuse, R12, -R15 ;  /* 0x0000000c06157223 */ /* 0x040fe2000001080f */
[----:B------:R-:W-:Y:S01]  /*16000*/  F2FP.SATFINITE.E4M3.F32.PACK_AB_MERGE_C R15, R59, R66, RZ ;  /* 0x000000423b0f723e */ /* 0x000fe200048070ff */
[C---:B------:R-:W-:Y:S01]  /*16010*/  FMUL.FTZ R37, R43.reuse, R58 ;  /* 0x0000003a2b257220 */ /* 0x040fe20000410000 */
[----:B------:R-:W-:Y:S01]  /*16020*/  FFMA.FTZ R14, R6, R14, R7 ;  /* 0x0000000e060e7223 */ /* 0x000fe20000010007 */
[-C--:B------:R-:W-:Y:S01]  /*16030*/  FMUL.FTZ R43, R43, R20.reuse ;  /* 0x000000142b2b7220 */ /* 0x080fe20000410000 */
[----:B------:R-:W-:Y:S01]  /*16040*/  F2FP.SATFINITE.E4M3.F32.PACK_AB_MERGE_C R7, R52, R65, RZ ;  /* 0x000000413407723e */ /* 0x000fe200048070ff */
[C---:B------:R-:W-:Y:S01]  /*16050*/  FFMA.FTZ R6, R4.reuse, R20, -R37 ;  /* 0x0000001404067223 */ /* 0x040fe20000010825 */
[----:B------:R-:W-:Y:S01]  /*16060*/  F2FP.SATFINITE.E4M3.F32.PACK_AB_MERGE_C R12, R49, R40, RZ ;  /* 0x00000028310c723e */ /* 0x000fe200048070ff */
[----:B------:R-:W-:Y:S01]  /*16070*/  FFMA.FTZ R43, R4, R58, R43 ;  /* 0x0000003a042b7223 */ /* 0x000fe2000001002b */
[----:B------:R-:W-:Y:S02]  /*16080*/  F2FP.SATFINITE.E4M3.F32.PACK_AB_MERGE_C R4, R42, R47, RZ ;  /* 0x0000002f2a04723e */ /* 0x000fe400048070ff */
[----:B------:R-:W-:-:S02]  /*16090*/  F2FP.SATFINITE.E4M3.F32.PACK_AB_MERGE_C R7, R64, R61, R7 ;  /* 0x0000003d4007723e */ /* 0x000fc40004807007 */
[----:B------:R-:W-:Y:S02]  /*160a0*/  F2FP.SATFINITE.E4M3.F32.PACK_AB_MERGE_C R4, R48, R39, R4 ;  /* 0x000000273004723e */ /* 0x000fe40004807004 */
[----:B------:R-:W-:Y:S02]  /*160b0*/  F2FP.SATFINITE.E4M3.F32.PACK_AB_MERGE_C R6, R6, R21, R45 ;  /* 0x000000150606723e */ /* 0x000fe4000480702d */
[----:B------:R-:W-:Y:S02]  /*160c0*/  F2FP.SATFINITE.E4M3.F32.PACK_AB_MERGE_C R15, R50, R55, R15 ;  /* 0x00000037320f723e */ /* 0x000fe4000480700f */
[----:B------:R-:W-:Y:S01]  /*160d0*/  F2FP.SATFINITE.E4M3.F32.PACK_AB_MERGE_C R12, R36, R41, R12 ;  /* 0x00000029240c723e */ /* 0x000fe2000480700c */
[----:B------:R2:W-:Y:S01]  /*160e0*/  STS.128 [R70+0x1e200], R4 ;  /* 0x01e2000446007388 */ /* 0x0005e20000000c00 */
[----:B------:R-:W-:-:S05]  /*160f0*/  F2FP.SATFINITE.E4M3.F32.PACK_AB_MERGE_C R14, R43, R14, R38 ;  /* 0x0000000e2b0e723e */ /* 0x000fca0004807026 */
[----:B------:R2:W-:Y:S02]  /*16100*/  STS.128 [R3+0x1e200], R12 ;  /* 0x01e2000c03007388 */ /* 0x0005e40000000c00 */
.L_x_4210:
[----:B------:R-:W-:Y:S05]  /*16110*/  BSYNC B1 ;  /* 0x0000000000017941 */ /* 0x000fea0003800000 */
.L_x_4209:
[----:B------:R-:W-:Y:S04]  /*16120*/  BSSY B1, `(.L_x_4211) ;  /* 0x0000101000017945 */ /* 0x000fe80003800000 */
[----:B------:R-:W-:Y:S05]  /*16130*/  @P1 BRA `(.L_x_4212) ;  /* 0x0000000c00fc1947 */ /* 0x000fea0003800000 */
[----:B------:R-:W4:Y:S01]  /*16140*/  LDL R62, [R1+0x5c] ;  /* 0x00005c00013e7983 */ /* 0x000f220000100800 */
[----:B-12--5:R-:W-:Y:S02]  /*16150*/  SHF.R.U32.HI R3, RZ, 0x8, R28 ;  /* 0x00000008ff037819 */ /* 0x026fe4000001161c */
[----:B------:R-:W-:Y:S02]  /*16160*/  LOP3.LUT R5, R28, 0xff, RZ, 0xc0, !PT ;  /* 0x000000ff1c057812 */ /* 0x000fe400078ec0ff */
[----:B------:R-:W-:Y:S02]  /*16170*/  LOP3.LUT R4, R3, 0xff, RZ, 0xc0, !PT ;  /* 0x000000ff03047812 */ /* 0x000fe400078ec0ff */
[----:B------:R-:W-:Y:S02]  /*16180*/  LEA.HI R3, R0, R227, RZ, 0x1c ;  /* 0x000000e300037211 */ /* 0x000fe400078fe0ff */
[----:B------:R-:W-:Y:S02]  /*16190*/  PRMT R21, R4, 0x7604, R5 ;  /* 0x0000760404157816 */ /* 0x000fe40000000005 */
[----:B------:R-:W-:-:S02]  /*161a0*/  SHF.R.U32.HI R6, RZ, 0x8, R29 ;  /* 0x00000008ff067819 */ /* 0x000fc4000001161d */
[----:B------:R-:W-:Y:S02]  /*161b0*/  SHF.R.S32.HI R4, RZ, 0x1f, R3 ;  /* 0x0000001fff047819 */ /* 0x000fe40000011403 */
[----:B0-----:R-:W-:Y:S02]  /*161c0*/  LOP3.LUT R7, R29, 0xff, RZ, 0xc0, !PT ;  /* 0x000000ff1d077812 */ /* 0x001fe400078ec0ff */
[----:B------:R-:W-:Y:S02]  /*161d0*/  LOP3.LUT R6, R6, 0xff, RZ, 0xc0, !PT ;  /* 0x000000ff06067812 */ /* 0x000fe400078ec0ff */
[----:B------:R-:W-:Y:S02]  /*161e0*/  LEA.HI R4, R4, R3, RZ, 0x2 ;  /* 0x0000000304047211 */ /* 0x000fe400078f10ff */
[----:B------:R-:W-:Y:S02]  /*161f0*/  SHF.L.U32 R3, R3, 0x4, RZ ;  /* 0x0000000403037819 */ /* 0x000fe400000006ff */
[----:B------:R-:W-:Y:S01]  /*16200*/  PRMT R37, R6, 0x7604, R7 ;  /* 0x0000760406257816 */ /* 0x000fe20000000007 */
[----:B------:R-:W-:Y:S01]  /*16210*/  IMAD.SHL.U32 R4, R4, 0x800, RZ ;  /* 0x0000080004047824 */ /* 0x000fe200078e00ff */
[----:B------:R-:W-:-:S02]  /*16220*/  SHF.R.U32.HI R7, RZ, 0x8, R31 ;  /* 0x00000008ff077819 */ /* 0x000fc4000001161f */
[----:B------:R-:W-:Y:S02]  /*16230*/  SHF.R.U32.HI R13, RZ, 0x8, R8 ;  /* 0x00000008ff0d7819 */ /* 0x000fe40000011608 */
[----:B------:R-:W-:Y:S02]  /*16240*/  LOP3.LUT R3, R69, 0x30, R3, 0xf8, !PT ;  /* 0x0000003045037812 */ /* 0x000fe400078ef803 */
[----:B------:R-:W-:Y:S02]  /*16250*/  LOP3.LUT R12, R31, 0xff, RZ, 0xc0, !PT ;  /* 0x000000ff1f0c7812 */ /* 0x000fe400078ec0ff */
[----:B---3--:R-:W-:Y:S02]  /*16260*/  LOP3.LUT R14, R8, 0xff, RZ, 0xc0, !PT ;  /* 0x000000ff080e7812 */ /* 0x008fe400078ec0ff */
[----:B------:R-:W-:Y:S02]  /*16270*/  LOP3.LUT R7, R7, 0xff, RZ, 0xc0, !PT ;  /* 0x000000ff07077812 */ /* 0x000fe400078ec0ff */
[----:B------:R-:W-:-:S02]  /*16280*/  LOP3.LUT R13, R13, 0xff, RZ, 0xc0, !PT ;  /* 0x000000ff0d0d7812 */ /* 0x000fc400078ec0ff */
[----:B------:R-:W-:Y:S02]  /*16290*/  LOP3.LUT R3, R3, R68, RZ, 0x3c, !PT ;  /* 0x0000004403037212 */ /* 0x000fe400078e3cff */
[----:B------:R-:W-:Y:S02]  /*162a0*/  LOP3.LUT R4, R4, 0xffffe000, RZ, 0xc0, !PT ;  /* 0xffffe00004047812 */ /* 0x000fe400078ec0ff */
[----:B------:R-:W-:Y:S02]  /*162b0*/  SHF.R.U32.HI R5, RZ, 0x8, R30 ;  /* 0x00000008ff057819 */ /* 0x000fe4000001161e */
[----:B------:R-:W-:Y:S02]  /*162c0*/  PRMT R43, R7, 0x7604, R12 ;  /* 0x00007604072b7816 */ /* 0x000fe4000000000c */
[----:B------:R-:W-:Y:S02]  /*162d0*/  PRMT R47, R13, 0x7604, R14 ;  /* 0x000076040d2f7816 */ /* 0x000fe4000000000e */
[----:B------:R-:W-:-:S02]  /*162e0*/  IADD3 R3, R3, R67, R4 ;  /* 0x0000004303037210 */ /* 0x000fc40007ffe004 */
[----:B------:R-:W-:Y:S02]  /*162f0*/  SHF.R.U32.HI R12, RZ, 0x8, R9 ;  /* 0x00000008ff0c7819 */ /* 0x000fe40000011609 */
[----:B------:R-:W-:Y:S01]  /*16300*/  SHF.R.U32.HI R14, RZ, 0x8, R10 ;  /* 0x00000008ff0e7819 */ /* 0x000fe2000001160a */
[----:B------:R-:W-:Y:S01]  /*16310*/  IMAD.IADD R3, R18, 0x1, R3 ;  /* 0x0000000112037824 */ /* 0x000fe200078e0203 */
[----:B------:R-:W-:Y:S02]  /*16320*/  LOP3.LUT R6, R30, 0xff, RZ, 0xc0, !PT ;  /* 0x000000ff1e067812 */ /* 0x000fe400078ec0ff */
[----:B------:R-:W-:Y:S02]  /*16330*/  LOP3.LUT R5, R5, 0xff, RZ, 0xc0, !PT ;  /* 0x000000ff05057812 */ /* 0x000fe400078ec0ff */
[----:B------:R-:W-:Y:S02]  /*16340*/  LOP3.LUT R13, R9, 0xff, RZ, 0xc0, !PT ;  /* 0x000000ff090d7812 */ /* 0x000fe400078ec0ff */
[----:B------:R-:W-:-:S02]  /*16350*/  LOP3.LUT R15, R10, 0xff, RZ, 0xc0, !PT ;  /* 0x000000ff0a0f7812 */ /* 0x000fc400078ec0ff */
[----:B------:R-:W-:Y:S02]  /*16360*/  LOP3.LUT R12, R12, 0xff, RZ, 0xc0, !PT ;  /* 0x000000ff0c0c7812 */ /* 0x000fe400078ec0ff */
[----:B------:R-:W-:Y:S02]  /*16370*/  LOP3.LUT R14, R14, 0xff, RZ, 0xc0, !PT ;  /* 0x000000ff0e0e7812 */ /* 0x000fe400078ec0ff */
[----:B------:R-:W-:Y:S02]  /*16380*/  PRMT R39, R5, 0x7604, R6 ;  /* 0x0000760405277816 */ /* 0x000fe40000000006 */
[----:B------:R-:W-:Y:S02]  /*16390*/  PRMT R49, R12, 0x7604, R13 ;  /* 0x000076040c317816 */ /* 0x000fe4000000000d */
[----:B------:R-:W-:Y:S02]  /*163a0*/  PRMT R51, R14, 0x7604, R15 ;  /* 0x000076040e337816 */ /* 0x000fe4000000000f */
[----:B------:R-:W0:Y:S01]  /*163b0*/  LDS.128 R12, [R3+0x1e200] ;  /* 0x01e20000030c7984 */ /* 0x000e220000000c00 */
[----:B------:R-:W-:-:S02]  /*163c0*/  SHF.R.U32.HI R20, RZ, 0x8, R11 ;  /* 0x00000008ff147819 */ /* 0x000fc4000001160b */
[----:B------:R-:W-:Y:S02]  /*163d0*/  SHF.R.U32.HI R36, RZ, 0x10, R29 ;  /* 0x00000010ff247819 */ /* 0x000fe4000001161d */
[----:B------:R-:W-:Y:S02]  /*163e0*/  LOP3.LUT R41, R11, 0xff, RZ, 0xc0, !PT ;  /* 0x000000ff0b297812 */ /* 0x000fe400078ec0ff */
[----:B------:R-:W-:Y:S02]  /*163f0*/  LOP3.LUT R20, R20, 0xff, RZ, 0xc0, !PT ;  /* 0x000000ff14147812 */ /* 0x000fe400078ec0ff */
[----:B------:R-:W-:Y:S02]  /*16400*/  SHF.R.U32.HI R38, RZ, 0x10, R30 ;  /* 0x00000010ff267819 */ /* 0x000fe4000001161e */
[----:B------:R-:W-:Y:S02]  /*16410*/  LOP3.LUT R36, R36, 0xff, RZ, 0xc0, !PT ;  /* 0x000000ff24247812 */ /* 0x000fe400078ec0ff */
[----:B------:R-:W-:-:S02]  /*16420*/  PRMT R42, R20, 0x7604, R41 ;  /* 0x00007604142a7816 */ /* 0x000fc40000000029 */
[----:B------:R-:W-:Y:S02]  /*16430*/  SHF.R.U32.HI R20, RZ, 0x10, R28 ;  /* 0x00000010ff147819 */ /* 0x000fe4000001161c */
[----:B------:R-:W-:Y:S02]  /*16440*/  LOP3.LUT R38, R38, 0xff, RZ, 0xc0, !PT ;  /* 0x000000ff26267812 */ /* 0x000fe400078ec0ff */
[----:B------:R-:W-:Y:S02]  /*16450*/  PRMT R37, R36, 0x7054, R37 ;  /* 0x0000705424257816 */ /* 0x000fe40000000025 */
        /* <DEDUP_REMOVED lines=8> */
[----:B------:R-:W-:-:S02]  /*164e0*/  SHF.R.U32.HI R38, RZ, 0x10, R10 ;  /* 0x00000010ff267819 */ /* 0x000fc4000001160a */
[----:B------:R-:W-:Y:S02]  /*164f0*/  SHF.R.U32.HI R40, RZ, 0x10, R31 ;  /* 0x00000010ff287819 */ /* 0x000fe4000001161f */
[----:B------:R-:W-:Y:S02]  /*16500*/  PRMT R49, R36, 0x7054, R49 ;  /* 0x0000705424317816 */ /* 0x000fe40000000031 */
[----:B------:R-:W-:Y:S02]  /*16510*/  LOP3.LUT R20, R20, 0xff, RZ, 0xc0, !PT ;  /* 0x000000ff14147812 */ /* 0x000fe400078ec0ff */
[----:B------:R-:W-:Y:S02]  /*16520*/  PRMT R53, R39, 0x7054, R42 ;  /* 0x0000705427357816 */ /* 0x000fe4000000002a */
[----:B------:R-:W-:Y:S02]  /*16530*/  LOP3.LUT R38, R38, 0xff, RZ, 0xc0, !PT ;  /* 0x000000ff26267812 */ /* 0x000fe400078ec0ff */
[----:B------:R-:W-:-:S02]  /*16540*/  LOP3.LUT R40, R40, 0xff, RZ, 0xc0, !PT ;  /* 0x000000ff28287812 */ /* 0x000fc400078ec0ff */
[----:B------:R-:W-:Y:S02]  /*16550*/  LOP3.LUT R49, R49, 0xff000000, R9, 0xf8, !PT ;  /* 0xff00000031317812 */ /* 0x000fe400078ef809 */
[----:B------:R-:W-:Y:S02]  /*16560*/  LOP3.LUT R39, R37, 0xff000000, R29, 0xf8, !PT ;  /* 0xff00000025277812 */ /* 0x000fe400078ef81d */
[----:B------:R-:W-:Y:S02]  /*16570*/  PRMT R47, R20, 0x7054, R47 ;  /* 0x00007054142f7816 */ /* 0x000fe4000000002f */
[----:B------:R-:W-:Y:S02]  /*16580*/  LOP3.LUT R53, R53, 0xff000000, R11, 0xf8, !PT ;  /* 0xff00000035357812 */ /* 0x000fe400078ef80b */
[----:B------:R-:W-:Y:S02]  /*16590*/  PRMT R51, R38, 0x7054, R51 ;  /* 0x0000705426337816 */ /* 0x000fe40000000033 */
[----:B------:R-:W-:-:S02]  /*165a0*/  PRMT R45, R40, 0x7054, R43 ;  /* 0x00007054282d7816 */ /* 0x000fc4000000002b */
[----:B------:R-:W-:Y:S02]  /*165b0*/  F2FP.F16.E4M3.UNPACK_B R46, R49 ;  /* 0x00000031ff2e723e */ /* 0x000fe400020006ff */
[----:B------:R-:W-:Y:S02]  /*165c0*/  F2FP.F16.E4M3.UNPACK_B R40, R39 ;  /* 0x00000027ff28723e */ /* 0x000fe400020006ff */
[----:B------:R-:W-:Y:S01]  /*165d0*/  LOP3.LUT R47, R47, 0xff000000, R8, 0xf8, !PT ;  /* 0xff0000002f2f7812 */ /* 0x000fe200078ef808 */
[----:B------:R-:W-:Y:S01]  /*165e0*/  HADD2.F32 R48, -RZ, R46.H0_H0 ;  /* 0x2000002eff307230 */ /* 0x000fe20000004100 */
[----:B------:R-:W-:Y:S01]  /*165f0*/  LOP3.LUT R50, R51, 0xff000000, R10, 0xf8, !PT ;  /* 0xff00000033327812 */ /* 0x000fe200078ef80a */
[----:B------:R-:W-:Y:S01]  /*16600*/  HADD2.F32 R42, -RZ, R40.H0_H0 ;  /* 0x20000028ff2a7230 */ /* 0x000fe20000004100 */
[-C--:B0-----:R-:W-:Y:S01]  /*16610*/  F2FP.F16.E4M3.UNPACK_B R36, R15.reuse ;  /* 0x0000000fff24723e */ /* 0x081fe200020006ff */
[----:B------:R-:W-:Y:S01]  /*16620*/  HADD2.F32 R51, -RZ, R46.H1_H1 ;  /* 0x3000002eff337230 */ /* 0x000fe20000004100 */
[----:B------:R-:W-:-:S02]  /*16630*/  F2FP.F16.E4M3.UNPACK_B R37, R15.H1 ;  /* 0x0000000fff25723e */ /* 0x000fc400030006ff */
[----:B------:R-:W-:Y:S02]  /*16640*/  F2FP.F16.E4M3.UNPACK_B R29, R13.H1 ;  /* 0x0000000dff1d723e */ /* 0x000fe400030006ff */
[----:B------:R-:W-:Y:S02]  /*16650*/  F2FP.F16.E4M3.UNPACK_B R49, R49.H1 ;  /* 0x00000031ff31723e */ /* 0x000fe400030006ff */
[----:B------:R-:W-:Y:S01]  /*16660*/  LOP3.LUT R43, R41, 0xff000000, R30, 0xf8, !PT ;  /* 0xff000000292b7812 */ /* 0x000fe200078ef81e */
[----:B------:R-:W-:Y:S01]  /*16670*/  HADD2.F32 R41, -RZ, R40.H1_H1 ;  /* 0x30000028ff297230 */ /* 0x000fe20000004100 */
[----:B------:R-:W-:Y:S02]  /*16680*/  LOP3.LUT R45, R45, 0xff000000, R31, 0xf8, !PT ;  /* 0xff0000002d2d7812 */ /* 0x000fe400078ef81f */
[-C--:B------:R-:W-:Y:S02]  /*16690*/  F2FP.F16.E4M3.UNPACK_B R30, R14.reuse ;  /* 0x0000000eff1e723e */ /* 0x080fe400020006ff */
[----:B------:R-:W-:-:S02]  /*166a0*/  F2FP.F16.E4M3.UNPACK_B R31, R14.H1 ;  /* 0x0000000eff1f723e */ /* 0x000fc400030006ff */
[----:B------:R-:W-:Y:S02]  /*166b0*/  F2FP.F16.E4M3.UNPACK_B R39, R39.H1 ;  /* 0x00000027ff27723e */ /* 0x000fe400030006ff */
[----:B------:R-:W-:-:S03]  /*166c0*/  LOP3.LUT R38, R21, 0xff000000, R28, 0xf8, !PT ;  /* 0xff00000015267812 */ /* 0x000fc600078ef81c */
[--C-:B------:R-:W-:Y:S02]  /*166d0*/  HADD2.F32 R40, -RZ, R39.reuse.H0_H0 ;  /* 0x20000027ff287230 */ /* 0x100fe40000004100 */
[----:B------:R-:W-:Y:S01]  /*166e0*/  HADD2.F32 R39, -RZ, R39.H1_H1 ;  /* 0x30000027ff277230 */ /* 0x000fe20000004100 */
[----:B----4-:R-:W0:Y:S02]  /*166f0*/  LDS.128 R4, [R62+0x1e200] ;  /* 0x01e200003e047984 */ /* 0x010e240000000c00 */
[-C--:B0-----:R-:W-:Y:S02]  /*16700*/  F2FP.F16.E4M3.UNPACK_B R11, R6.reuse ;  /* 0x00000006ff0b723e */ /* 0x081fe400020006ff */
[----:B------:R-:W-:Y:S02]  /*16710*/  F2FP.F16.E4M3.UNPACK_B R20, R6.H1 ;  /* 0x00000006ff14723e */ /* 0x000fe400030006ff */
[----:B------:R-:W-:Y:S02]  /*16720*/  F2FP.F16.E4M3.UNPACK_B R6, R13 ;  /* 0x0000000dff06723e */ /* 0x000fe400020006ff */
[----:B------:R-:W-:-:S02]  /*16730*/  F2FP.F16.E4M3.UNPACK_B R8, R5 ;  /* 0x00000005ff08723e */ /* 0x000fc400020006ff */
[----:B------:R-:W-:Y:S01]  /*16740*/  F2FP.F16.E4M3.UNPACK_B R10, R5.H1 ;  /* 0x00000005ff0a723e */ /* 0x000fe200030006ff */
[----:B------:R-:W-:Y:S01]  /*16750*/  HADD2.F32 R5, -RZ, R6.H0_H0 ;  /* 0x20000006ff057230 */ /* 0x000fe20000004100 */
[-C--:B------:R-:W-:Y:S01]  /*16760*/  F2FP.F16.E4M3.UNPACK_B R21, R7.reuse ;  /* 0x00000007ff15723e */ /* 0x080fe200020006ff */
[----:B------:R-:W-:Y:S01]  /*16770*/  HADD2.F32 R9, -RZ, R8.H0_H0 ;  /* 0x20000008ff097230 */ /* 0x000fe20000004100 */
[----:B------:R-:W-:Y:S01]  /*16780*/  F2FP.F16.E4M3.UNPACK_B R28, R7.H1 ;  /* 0x00000007ff1c723e */ /* 0x000fe200030006ff */
[----:B------:R-:W-:Y:S02]  /*16790*/  HADD2.F32 R14, -RZ, R6.H1_H1 ;  /* 0x30000006ff0e7230 */ /* 0x000fe40000004100 */
[C---:B------:R-:W-:Y:S01]  /*167a0*/  FMUL.FTZ R52, R5.reuse, R48 ;  /* 0x0000003005347220 */ /* 0x040fe20000410000 */
[----:B------:R-:W-:Y:S01]  /*167b0*/  FMUL.FTZ R15, R5, R42 ;  /* 0x0000002a050f7220 */ /* 0x000fe20000410000 */
[----:B------:R-:W-:Y:S01]  /*167c0*/  HADD2.F32 R6, -RZ, R10.H0_H0 ;  /* 0x2000000aff067230 */ /* 0x000fe20000004100 */
[----:B------:R-:W-:Y:S01]  /*167d0*/  F2FP.F16.E4M3.UNPACK_B R13, R12 ;  /* 0x0000000cff0d723e */ /* 0x000fe200020006ff */
[C---:B------:R-:W-:Y:S01]  /*167e0*/  FFMA.FTZ R5, R9.reuse, R42, -R52 ;  /* 0x0000002a09057223 */ /* 0x040fe20000010834 */
[----:B------:R-:W-:Y:S01]  /*167f0*/  FFMA.FTZ R9, R9, R48, R15 ;  /* 0x0000003009097223 */ /* 0x000fe2000001000f */
[----:B------:R-:W-:-:S02]  /*16800*/  HADD2.F32 R42, -RZ, R49.H0_H0 ;  /* 0x20000031ff2a7230 */ /* 0x000fc40000004100 */
[C---:B------:R-:W-:Y:S01]  /*16810*/  FMUL.FTZ R55, R14.reuse, R51 ;  /* 0x000000330e377220 */ /* 0x040fe20000410000 */
[----:B------:R-:W-:Y:S02]  /*16820*/  HADD2.F32 R15, -RZ, R29.H0_H0 ;  /* 0x2000001dff0f7230 */ /* 0x000fe40000004100 */
[----:B------:R-:W-:Y:S01]  /*16830*/  FMUL.FTZ R14, R14, R41 ;  /* 0x000000290e0e7220 */ /* 0x000fe20000410000 */
[----:B------:R-:W-:Y:S01]  /*16840*/  HADD2.F32 R8, -RZ, R8.H1_H1 ;  /* 0x30000008ff087230 */ /* 0x000fe20000004100 */
[----:B------:R-:W-:Y:S01]  /*16850*/  F2FP.F16.E4M3.UNPACK_B R12, R12.H1 ;  /* 0x0000000cff0c723e */ /* 0x000fe200030006ff */
[----:B------:R-:W-:Y:S02]  /*16860*/  HADD2.F32 R49, -RZ, R49.H1_H1 ;  /* 0x30000031ff317230 */ /* 0x000fe40000004100 */
[C---:B------:R-:W-:Y:S01]  /*16870*/  FMUL.FTZ R57, R15.reuse, R42 ;  /* 0x0000002a0f397220 */ /* 0x040fe20000410000 */
[-C--:B------:R-:W-:Y:S01]  /*16880*/  FMUL.FTZ R15, R15, R40.reuse ;  /* 0x000000280f0f7220 */ /* 0x080fe20000410000 */
[----:B------:R-:W-:Y:S01]  /*16890*/  FFMA.FTZ R48, R8, R51, R14 ;  /* 0x0000003308307223 */ /* 0x000fe2000001000e */
[----:B------:R-:W-:Y:S01]  /*168a0*/  F2FP.F16.E4M3.UNPACK_B R14, R45 ;  /* 0x0000002dff0e723e */ /* 0x000fe200020006ff */
[----:B------:R-:W-:Y:S01]  /*168b0*/  FFMA.FTZ R57, R6, R40, -R57 ;  /* 0x0000002806397223 */ /* 0x000fe20000010839 */
[----:B------:R-:W-:Y:S01]  /*168c0*/  F2FP.F16.E4M3.UNPACK_B R40, R53 ;  /* 0x00000035ff28723e */ /* 0x000fe200020006ff */
[----:B------:R-:W-:Y:S01]  /*168d0*/  FFMA.FTZ R46, R8, R41, -R55 ;  /* 0x00000029082e7223 */ /* 0x000fe20000010837 */
[----:B------:R-:W-:-:S02]  /*168e0*/  HADD2.F32 R29, -RZ, R29.H1_H1 ;  /* 0x3000001dff1d7230 */ /* 0x000fc40000004100 */
[----:B------:R-:W-:Y:S01]  /*168f0*/  FFMA.FTZ R42, R6, R42, R15 ;  /* 0x0000002a062a7223 */ /* 0x000fe2000001000f */
[----:B------:R-:W-:Y:S01]  /*16900*/  HADD2.F32 R8, -RZ, R36.H0_H0 ;  /* 0x20000024ff087230 */ /* 0x000fe20000004100 */
[----:B------:R-:W-:Y:S01]  /*16910*/  F2FP.F16.E4M3.UNPACK_B R53, R53.H1 ;  /* 0x00000035ff35723e */ /* 0x000fe200030006ff */
[----:B------:R-:W-:Y:S02]  /*16920*/  HADD2.F32 R41, -RZ, R40.H0_H0 ;  /* 0x20000028ff297230 */ /* 0x000fe40000004100 */
[C---:B------:R-:W-:Y:S01]  /*16930*/  FMUL.FTZ R51, R29.reuse, R49 ;  /* 0x000000311d337220 */ /* 0x040fe20000410000 */
[----:B------:R-:W-:Y:S02]  /*16940*/  HADD2.F32 R15, -RZ, R14.H0_H0 ;  /* 0x2000000eff0f7230 */ /* 0x000fe40000004100 */
[----:B------:R-:W-:Y:S01]  /*16950*/  FMUL.FTZ R54, R29, R39 ;  /* 0x000000271d367220 */ /* 0x000fe20000410000 */
[----:B------:R-:W-:Y:S02]  /*16960*/  HADD2.F32 R10, -RZ, R10.H1_H1 ;  /* 0x3000000aff0a7230 */ /* 0x000fe40000004100 */
[----:B------:R-:W-:Y:S01]  /*16970*/  FMUL.FTZ R29, R8, R41 ;  /* 0x00000029081d7220 */ /* 0x000fe20000410000 */
[----:B------:R-:W-:-:S02]  /*16980*/  HADD2.F32 R6, -RZ, R21.H0_H0 ;  /* 0x20000015ff067230 */ /* 0x000fc40000004100 */
[----:B------:R-:W-:Y:S01]  /*16990*/  FMUL.FTZ R8, R8, R15 ;  /* 0x0000000f08087220 */ /* 0x000fe20000410000 */
[----:B------:R-:W-:Y:S01]  /*169a0*/  HADD2.F32 R40, -RZ, R40.H1_H1 ;  /* 0x30000028ff287230 */ /* 0x000fe20000004100 */
[----:B------:R-:W-:Y:S01]  /*169b0*/  F2FP.F16.E4M3.UNPACK_B R45, R45.H1 ;  /* 0x0000002dff2d723e */ /* 0x000fe200030006ff */
[----:B------:R-:W-:Y:S02]  /*169c0*/  HADD2.F32 R36, -RZ, R36.H1_H1 ;  /* 0x30000024ff247230 */ /* 0x000fe40000004100 */
[C---:B------:R-:W-:Y:S01]  /*169d0*/  FFMA.FTZ R52, R10.reuse, R39, -R51 ;  /* 0x000000270a347223 */ /* 0x040fe20000010833 */
[----:B------:R-:W-:Y:S01]  /*169e0*/  FFMA.FTZ R49, R10, R49, R54 ;  /* 0x000000310a317223 */ /* 0x000fe20000010036 */
[C---:B------:R-:W-:Y:S01]  /*169f0*/  FFMA.FTZ R51, R6.reuse, R15, -R29 ;  /* 0x0000000f06337223 */ /* 0x040fe2000001081d */
[----:B------:R-:W-:Y:S01]  /*16a00*/  FFMA.FTZ R54, R6, R41, R8 ;  /* 0x0000002906367223 */ /* 0x000fe20000010008 */
[----:B------:R-:W-:Y:S02]  /*16a10*/  HADD2.F32 R14, -RZ, R14.H1_H1 ;  /* 0x3000000eff0e7230 */ /* 0x000fe40000004100 */
[----:B------:R-:W-:Y:S01]  /*16a20*/  FMUL.FTZ R10, R36, R40 ;  /* 0x00000028240a7220 */ /* 0x000fe20000410000 */
[----:B------:R-:W-:Y:S01]  /*16a30*/  HADD2.F32 R21, -RZ, R21.H1_H1 ;  /* 0x30000015ff157230 */ /* 0x000fe20000004100 */
[----:B------:R-:W-:Y:S01]  /*16a40*/  F2FP.F16.E4M3.UNPACK_B R7, R4 ;  /* 0x00000004ff07723e */ /* 0x000fe200020006ff */
[----:B------:R-:W-:-:S02]  /*16a50*/  HADD2.F32 R29, -RZ, R53.H0_H0 ;  /* 0x20000035ff1d7230 */ /* 0x000fc40000004100 */
[-C--:B------:R-:W-:Y:S01]  /*16a60*/  FMUL.FTZ R39, R36, R14.reuse ;  /* 0x0000000e24277220 */ /* 0x080fe20000410000 */
[----:B------:R-:W-:Y:S02]  /*16a70*/  HADD2.F32 R8, -RZ, R37.H0_H0 ;  /* 0x20000025ff087230 */ /* 0x000fe40000004100 */
[C---:B------:R-:W-:Y:S01]  /*16a80*/  FFMA.FTZ R56, R21.reuse, R14, -R10 ;  /* 0x0000000e15387223 */ /* 0x040fe2000001080a */
[--C-:B------:R-:W-:Y:S01]  /*16a90*/  HADD2.F32 R15, -RZ, R45.reuse.H0_H0 ;  /* 0x2000002dff0f7230 */ /* 0x100fe20000004100 */
[----:B------:R-:W-:Y:S01]  /*16aa0*/  F2FP.F16.E4M3.UNPACK_B R14, R47.H1 ;  /* 0x0000002fff0e723e */ /* 0x000fe200030006ff */
[----:B------:R-:W-:Y:S02]  /*16ab0*/  HADD2.F32 R6, -RZ, R28.H0_H0 ;  /* 0x2000001cff067230 */ /* 0x000fe40000004100 */
[C---:B------:R-:W-:Y:S01]  /*16ac0*/  FMUL.FTZ R41, R8.reuse, R29 ;  /* 0x0000001d08297220 */ /* 0x040fe20000410000 */
[----:B------:R-:W-:Y:S01]  /*16ad0*/  F2FP.F16.E4M3.UNPACK_B R4, R4.H1 ;  /* 0x00000004ff04723e */ /* 0x000fe200030006ff */
[----:B------:R-:W-:Y:S01]  /*16ae0*/  FMUL.FTZ R8, R8, R15 ;  /* 0x0000000f08087220 */ /* 0x000fe20000410000 */
[----:B------:R-:W-:Y:S01]  /*16af0*/  FFMA.FTZ R55, R21, R40, R39 ;  /* 0x0000002815377223 */ /* 0x000fe20000010027 */
        /* <DEDUP_REMOVED lines=18> */
[----:B------:R-:W-:Y:S02]  /*16c20*/  HADD2.F32 R12, -RZ, R12.H1_H1 ;  /* 0x3000000cff0c7230 */ /* 0x000fe40000004100 */
[-C--:B------:R-:W-:Y:S01]  /*16c30*/  FMUL.FTZ R8, R8, R15.reuse ;  /* 0x0000000f08087220 */ /* 0x080fe20000410000 */
[----:B------:R-:W-:Y:S01]  /*16c40*/  FFMA.FTZ R28, R6, R15, -R29 ;  /* 0x0000000f061c7223 */ /* 0x000fe2000001081d */
[----:B------:R-:W-:Y:S01]  /*16c50*/  HADD2.F32 R29, -RZ, R14.H1_H1 ;  /* 0x3000000eff1d7230 */ /* 0x000fe20000004100 */
[----:B------:R-:W-:Y:S01]  /*16c60*/  F2FP.SATFINITE.E4M3.F32.PACK_AB_MERGE_C R52, R52, R57, RZ ;  /* 0x000000393434723e */ /* 0x000fe200048070ff */
[----:B------:R-:W-:-:S02]  /*16c70*/  HADD2.F32 R15, -RZ, R10.H1_H1 ;  /* 0x3000000aff0f7230 */ /* 0x000fc40000004100 */
[----:B------:R-:W-:Y:S01]  /*16c80*/  FFMA.FTZ R36, R6, R21, R8 ;  /* 0x0000001506247223 */ /* 0x000fe20000010008 */
[----:B------:R-:W-:Y:S02]  /*16c90*/  HADD2.F32 R4, -RZ, R4.H1_H1 ;  /* 0x30000004ff047230 */ /* 0x000fe40000004100 */
[C---:B------:R-:W-:Y:S01]  /*16ca0*/  FMUL.FTZ R37, R12.reuse, R29 ;  /* 0x0000001d0c257220 */ /* 0x040fe20000410000 */
[----:B------:R-:W-:Y:S02]  /*16cb0*/  HADD2.F32 R21, -RZ, R47.H0_H0 ;  /* 0x2000002fff157230 */ /* 0x000fe40000004100 */
[-C--:B------:R-:W-:Y:S01]  /*16cc0*/  FMUL.FTZ R12, R12, R15.reuse ;  /* 0x0000000f0c0c7220 */ /* 0x080fe20000410000 */
[----:B------:R-:W-:Y:S02]  /*16cd0*/  HADD2.F32 R6, -RZ, R13.H0_H0 ;  /* 0x2000000dff067230 */ /* 0x000fe40000004100 */
[----:B------:R-:W-:Y:S01]  /*16ce0*/  FFMA.FTZ R39, R4, R15, -R37 ;  /* 0x0000000f04277223 */ /* 0x000fe20000010825 */
[----:B------:R-:W-:-:S02]  /*16cf0*/  HADD2.F32 R15, -RZ, R38.H0_H0 ;  /* 0x20000026ff0f7230 */ /* 0x000fc40000004100 */
[----:B------:R-:W-:Y:S01]  /*16d00*/  FFMA.FTZ R41, R4, R29, R12 ;  /* 0x0000001d04297223 */ /* 0x000fe2000001000c */
[----:B------:R-:W-:Y:S02]  /*16d10*/  HADD2.F32 R8, -RZ, R47.H1_H1 ;  /* 0x3000002fff087230 */ /* 0x000fe40000004100 */
[C---:B------:R-:W-:Y:S01]  /*16d20*/  FMUL.FTZ R29, R6.reuse, R21 ;  /* 0x00000015061d7220 */ /* 0x040fe20000410000 */
[----:B------:R-:W-:Y:S02]  /*16d30*/  HADD2.F32 R13, -RZ, R13.H1_H1 ;  /* 0x3000000dff0d7230 */ /* 0x000fe40000004100 */
[----:B------:R-:W-:Y:S01]  /*16d40*/  FMUL.FTZ R37, R6, R15 ;  /* 0x0000000f06257220 */ /* 0x000fe20000410000 */
[--C-:B------:R-:W-:Y:S01]  /*16d50*/  HADD2.F32 R4, -RZ, R7.reuse.H0_H0 ;  /* 0x20000007ff047230 */ /* 0x100fe20000004100 */
[----:B------:R-:W-:Y:S01]  /*16d60*/  F2FP.F16.E4M3.UNPACK_B R10, R50.H1 ;  /* 0x00000032ff0a723e */ /* 0x000fe200030006ff */
[----:B------:R-:W-:Y:S02]  /*16d70*/  HADD2.F32 R38, -RZ, R38.H1_H1 ;  /* 0x30000026ff267230 */ /* 0x000fe40000004100 */
[----:B------:R-:W-:Y:S01]  /*16d80*/  FMUL.FTZ R6, R13, R8 ;  /* 0x000000080d067220 */ /* 0x000fe20000410000 */
[----:B------:R-:W-:-:S02]  /*16d90*/  HADD2.F32 R7, -RZ, R7.H1_H1 ;  /* 0x30000007ff077230 */ /* 0x000fc40000004100 */
[C---:B------:R-:W-:Y:S01]  /*16da0*/  FFMA.FTZ R29, R4.reuse, R15, -R29 ;  /* 0x0000000f041d7223 */ /* 0x040fe2000001081d */
[----:B------:R-:W-:Y:S01]  /*16db0*/  FFMA.FTZ R37, R4, R21, R37 ;  /* 0x0000001504257223 */ /* 0x000fe20000010025 */
[-C--:B------:R-:W-:Y:S01]  /*16dc0*/  F2FP.F16.E4M3.UNPACK_B R4, R43.reuse.H1 ;  /* 0x0000002bff04723e */ /* 0x080fe200030006ff */
[-C--:B------:R-:W-:Y:S01]  /*16dd0*/  FMUL.FTZ R15, R13, R38.reuse ;  /* 0x000000260d0f7220 */ /* 0x080fe20000410000 */
[C---:B------:R-:W-:Y:S01]  /*16de0*/  FFMA.FTZ R38, R7.reuse, R38, -R6 ;  /* 0x0000002607267223 */ /* 0x040fe20000010806 */
[----:B------:R-:W-:Y:S01]  /*16df0*/  HADD2.F32 R13, -RZ, R10.H0_H0 ;  /* 0x2000000aff0d7230 */ /* 0x000fe20000004100 */
[----:B------:R-:W-:Y:S01]  /*16e00*/  F2FP.F16.E4M3.UNPACK_B R50, R50 ;  /* 0x00000032ff32723e */ /* 0x000fe200020006ff */
[----:B------:R-:W-:Y:S02]  /*16e10*/  HADD2.F32 R6, -RZ, R31.H0_H0 ;  /* 0x2000001fff067230 */ /* 0x000fe40000004100 */
[----:B------:R-:W-:Y:S01]  /*16e20*/  FFMA.FTZ R12, R7, R8, R15 ;  /* 0x00000008070c7223 */ /* 0x000fe2000001000f */
[--C-:B------:R-:W-:Y:S01]  /*16e30*/  HADD2.F32 R7, -RZ, R4.reuse.H0_H0 ;  /* 0x20000004ff077230 */ /* 0x100fe20000004100 */
[----:B------:R-:W-:Y:S01]  /*16e40*/  F2FP.F16.E4M3.UNPACK_B R43, R43 ;  /* 0x0000002bff2b723e */ /* 0x000fe200020006ff */
[----:B------:R-:W-:-:S02]  /*16e50*/  HADD2.F32 R8, -RZ, R4.H1_H1 ;  /* 0x30000004ff087230 */ /* 0x000fc40000004100 */
[C---:B------:R-:W-:Y:S01]  /*16e60*/  FMUL.FTZ R15, R6.reuse, R13 ;  /* 0x0000000d060f7220 */ /* 0x040fe20000410000 */
[----:B------:R-:W-:Y:S02]  /*16e70*/  HADD2.F32 R4, -RZ, R20.H0_H0 ;  /* 0x20000014ff047230 */ /* 0x000fe40000004100 */
[-C--:B------:R-:W-:Y:S01]  /*16e80*/  FMUL.FTZ R21, R6, R7.reuse ;  /* 0x0000000706157220 */ /* 0x080fe20000410000 */
[----:B------:R-:W-:Y:S01]  /*16e90*/  HADD2.F32 R10, -RZ, R10.H1_H1 ;  /* 0x3000000aff0a7230 */ /* 0x000fe20000004100 */
[----:B------:R-:W-:Y:S01]  /*16ea0*/  F2FP.SATFINITE.E4M3.F32.PACK_AB_MERGE_C R42, R49, R42, RZ ;  /* 0x0000002a312a723e */ /* 0x000fe200048070ff */
[----:B------:R-:W-:Y:S02]  /*16eb0*/  HADD2.F32 R31, -RZ, R31.H1_H1 ;  /* 0x3000001fff1f7230 */ /* 0x000fe40000004100 */
[----:B------:R-:W-:Y:S01]  /*16ec0*/  FFMA.FTZ R40, R4, R7, -R15 ;  /* 0x0000000704287223 */ /* 0x000fe2000001080f */
[----:B------:R-:W-:Y:S01]  /*16ed0*/  HADD2.F32 R20, -RZ, R20.H1_H1 ;  /* 0x30000014ff147230 */ /* 0x000fe20000004100 */
[----:B------:R-:W-:Y:S01]  /*16ee0*/  F2FP.SATFINITE.E4M3.F32.PACK_AB_MERGE_C R5, R46, R5, R52 ;  /* 0x000000052e05723e */ /* 0x000fe20004807034 */
[----:B------:R-:W-:-:S02]  /*16ef0*/  HADD2.F32 R6, -RZ, R30.H0_H0 ;  /* 0x2000001eff067230 */ /* 0x000fc40000004100 */
[C---:B------:R-:W-:Y:S01]  /*16f00*/  FMUL.FTZ R7, R31.reuse, R10 ;  /* 0x0000000a1f077220 */ /* 0x040fe20000410000 */
[-C--:B------:R-:W-:Y:S01]  /*16f10*/  FMUL.FTZ R15, R31, R8.reuse ;  /* 0x000000081f0f7220 */ /* 0x080fe20000410000 */
[----:B------:R-:W-:Y:S01]  /*16f20*/  FFMA.FTZ R31, R4, R13, R21 ;  /* 0x0000000d041f7223 */ /* 0x000fe20000010015 */
[--C-:B------:R-:W-:Y:S02]  /*16f30*/  HADD2.F32 R13, -RZ, R50.reuse.H0_H0 ;  /* 0x20000032ff0d7230 */ /* 0x100fe40000004100 */
[C---:B------:R-:W-:Y:S01]  /*16f40*/  FFMA.FTZ R45, R20.reuse, R8, -R7 ;  /* 0x00000008142d7223 */ /* 0x040fe20000010807 */
[----:B------:R-:W-:Y:S02]  /*16f50*/  HADD2.F32 R7, -RZ, R43.H0_H0 ;  /* 0x2000002bff077230 */ /* 0x000fe40000004100 */
[----:B------:R-:W-:Y:S01]  /*16f60*/  FFMA.FTZ R20, R20, R10, R15 ;  /* 0x0000000a14147223 */ /* 0x000fe2000001000f */
[----:B------:R-:W-:Y:S02]  /*16f70*/  HADD2.F32 R50, -RZ, R50.H1_H1 ;  /* 0x30000032ff327230 */ /* 0x000fe40000004100 */
[----:B------:R-:W-:Y:S01]  /*16f80*/  FMUL.FTZ R15, R6, R13 ;  /* 0x0000000d060f7220 */ /* 0x000fe20000410000 */
[----:B------:R-:W-:-:S02]  /*16f90*/  HADD2.F32 R30, -RZ, R30.H1_H1 ;  /* 0x3000001eff1e7230 */ /* 0x000fc40000004100 */
[----:B------:R-:W-:Y:S01]  /*16fa0*/  FMUL.FTZ R8, R6, R7 ;  /* 0x0000000706087220 */ /* 0x000fe20000410000 */
[----:B------:R-:W-:Y:S01]  /*16fb0*/  HADD2.F32 R43, -RZ, R43.H1_H1 ;  /* 0x3000002bff2b7230 */ /* 0x000fe20000004100 */
[----:B------:R-:W-:Y:S01]  /*16fc0*/  F2FP.SATFINITE.E4M3.F32.PACK_AB_MERGE_C R40, R45, R40, RZ ;  /* 0x000000282d28723e */ /* 0x000fe200048070ff */
[--C-:B------:R-:W-:Y:S02]  /*16fd0*/  HADD2.F32 R4, -RZ, R11.reuse.H0_H0 ;  /* 0x2000000bff047230 */ /* 0x100fe40000004100 */
[CC--:B------:R-:W-:Y:S01]  /*16fe0*/  FMUL.FTZ R14, R30.reuse, R50.reuse ;  /* 0x000000321e0e7220 */ /* 0x0c0fe20000410000 */
        /* <DEDUP_REMOVED lines=17> */
[----:B------:R-:W-:Y:S02]  /*17100*/  F2FP.SATFINITE.E4M3.F32.PACK_AB_MERGE_C R8, R12, R37, R8 ;  /* 0x000000250c08723e */ /* 0x000fe40004807008 */
[----:B------:R-:W-:-:S05]  /*17110*/  F2FP.SATFINITE.E4M3.F32.PACK_AB_MERGE_C R10, R21, R10, R20 ;  /* 0x0000000a150a723e */ /* 0x000fca0004807014 */
[----:B------:R4:W-:Y:S02]  /*17120*/  STS.128 [R3+0x1e200], R8 ;  /* 0x01e2000803007388 */ /* 0x0009e40000000c00 */
.L_x_4212:
[----:B------:R-:W-:Y:S05]  /*17130*/  BSYNC B1 ;  /* 0x0000000000017941 */ /* 0x000fea0003800000 */
.L_x_4211:
[----:B------:R-:W-:Y:S05]  /*17140*/  @P2 BRA `(.L_x_4193) ;  /* 0x0000000c00e02947 */ /* 0x000fea0003800000 */
[----:B-12-4-:R-:W2:Y:S04]  /*17150*/  LDL R3, [R1] ;  /* 0x0000000001037983 */ /* 0x016ea80000100800 */
[----:B------:R-:W4:Y:S01]  /*17160*/  LDL R53, [R1+0x58] ;  /* 0x0000580001357983 */ /* 0x000f220000100800 */
[----:B-----5:R-:W-:Y:S02]  /*17170*/  SHF.R.U32.HI R4, RZ, 0x8, R32 ;  /* 0x00000008ff047819 */ /* 0x020fe40000011620 */
[----:B------:R-:W-:Y:S02]  /*17180*/  SHF.R.U32.HI R6, RZ, 0x8, R33 ;  /* 0x00000008ff067819 */ /* 0x000fe40000011621 */
[----:B------:R-:W-:Y:S02]  /*17190*/  LOP3.LUT R4, R4, 0xff, RZ, 0xc0, !PT ;  /* 0x000000ff04047812 */ /* 0x000fe400078ec0ff */
[----:B------:R-:W-:-:S02]  /*171a0*/  SHF.R.U32.HI R8, RZ, 0x8, R34 ;  /* 0x00000008ff087819 */ /* 0x000fc40000011622 */
[----:B------:R-:W-:Y:S02]  /*171b0*/  LOP3.LUT R5, R33, 0xff, RZ, 0xc0, !PT ;  /* 0x000000ff21057812 */ /* 0x000fe400078ec0ff */
[----:B0-----:R-:W-:Y:S02]  /*171c0*/  LOP3.LUT R7, R34, 0xff, RZ, 0xc0, !PT ;  /* 0x000000ff22077812 */ /* 0x001fe400078ec0ff */
[----:B------:R-:W-:Y:S02]  /*171d0*/  LOP3.LUT R6, R6, 0xff, RZ, 0xc0, !PT ;  /* 0x000000ff06067812 */ /* 0x000fe400078ec0ff */
[----:B------:R-:W-:Y:S02]  /*171e0*/  LOP3.LUT R8, R8, 0xff, RZ, 0xc0, !PT ;  /* 0x000000ff08087812 */ /* 0x000fe400078ec0ff */
[----:B------:R-:W-:Y:S02]  /*171f0*/  PRMT R12, R6, 0x7604, R5 ;  /* 0x00007604060c7816 */ /* 0x000fe40000000005 */
[----:B------:R-:W-:-:S02]  /*17200*/  PRMT R15, R8, 0x7604, R7 ;  /* 0x00007604080f7816 */ /* 0x000fc40000000007 */
[----:B------:R-:W-:Y:S02]  /*17210*/  SHF.R.U32.HI R5, RZ, 0x8, R35 ;  /* 0x00000008ff057819 */ /* 0x000fe40000011623 */
[----:B------:R-:W-:Y:S02]  /*17220*/  SHF.R.U32.HI R7, RZ, 0x8, R24 ;  /* 0x00000008ff077819 */ /* 0x000fe40000011618 */
[----:B------:R-:W-:Y:S02]  /*17230*/  SHF.R.U32.HI R8, RZ, 0x8, R25 ;  /* 0x00000008ff087819 */ /* 0x000fe40000011619 */
[----:B------:R-:W-:Y:S02]  /*17240*/  LOP3.LUT R6, R24, 0xff, RZ, 0xc0, !PT ;  /* 0x000000ff18067812 */ /* 0x000fe400078ec0ff */
[----:B------:R-:W-:Y:S02]  /*17250*/  LOP3.LUT R5, R5, 0xff, RZ, 0xc0, !PT ;  /* 0x000000ff05057812 */ /* 0x000fe400078ec0ff */
[----:B------:R-:W-:-:S02]  /*17260*/  LOP3.LUT R7, R7, 0xff, RZ, 0xc0, !PT ;  /* 0x000000ff07077812 */ /* 0x000fc400078ec0ff */
[----:B------:R-:W-:Y:S02]  /*17270*/  SHF.R.U32.HI R31, RZ, 0x8, R27 ;  /* 0x00000008ff1f7819 */ /* 0x000fe4000001161b */
[----:B------:R-:W-:Y:S02]  /*17280*/  PRMT R29, R7, 0x7604, R6 ;  /* 0x00007604071d7816 */ /* 0x000fe40000000006 */
[----:B------:R-:W-:Y:S02]  /*17290*/  LOP3.LUT R20, R25, 0xff, RZ, 0xc0, !PT ;  /* 0x000000ff19147812 */ /* 0x000fe400078ec0ff */
[----:B------:R-:W-:Y:S02]  /*172a0*/  LOP3.LUT R30, R27, 0xff, RZ, 0xc0, !PT ;  /* 0x000000ff1b1e7812 */ /* 0x000fe400078ec0ff */
[----:B------:R-:W-:Y:S02]  /*172b0*/  LOP3.LUT R31, R31, 0xff, RZ, 0xc0, !PT ;  /* 0x000000ff1f1f7812 */ /* 0x000fe400078ec0ff */
[----:B------:R-:W-:-:S02]  /*172c0*/  SHF.R.U32.HI R28, RZ, 0x8, R26 ;  /* 0x00000008ff1c7819 */ /* 0x000fc4000001161a */
[----:B------:R-:W-:Y:S02]  /*172d0*/  PRMT R30, R31, 0x7604, R30 ;  /* 0x000076041f1e7816 */ /* 0x000fe4000000001e */
[----:B------:R-:W-:Y:S02]  /*172e0*/  SHF.R.U32.HI R31, RZ, 0x10, R25 ;  /* 0x00000010ff1f7819 */ /* 0x000fe40000011619 */
[----:B------:R-:W-:Y:S02]  /*172f0*/  SHF.R.U32.HI R41, RZ, 0x10, R27 ;  /* 0x00000010ff297819 */ /* 0x000fe4000001161b */
[----:B------:R-:W-:Y:S01]  /*17300*/  LOP3.LUT R21, R26, 0xff, RZ, 0xc0, !PT ;  /* 0x000000ff1a157812 */ /* 0x000fe200078ec0ff */
[----:B------:R-:W-:Y:S01]  /*17310*/  IMAD.U32 R31, R31, 0x10000, RZ ;  /* 0x000100001f1f7824 */ /* 0x000fe200078e00ff */
[----:B------:R-:W-:Y:S01]  /*17320*/  LOP3.LUT R28, R28, 0xff, RZ, 0xc0, !PT ;  /* 0x000000ff1c1c7812 */ /* 0x000fe200078ec0ff */
[----:B------:R-:W-:Y:S01]  /*17330*/  IMAD.U32 R41, R41, 0x10000, RZ ;  /* 0x0001000029297824 */ /* 0x000fe200078e00ff */
[----:B------:R-:W-:-:S02]  /*17340*/  LOP3.LUT R29, R29, 0xff0000, R24, 0xf8, !PT ;  /* 0x00ff00001d1d7812 */ /* 0x000fc400078ef818 */
[----:B------:R-:W-:Y:S02]  /*17350*/  PRMT R39, R28, 0x7604, R21 ;  /* 0x000076041c277816 */ /* 0x000fe40000000015 */
[----:B------:R-:W-:Y:S02]  /*17360*/  SHF.R.U32.HI R21, RZ, 0x10, R35 ;  /* 0x00000010ff157819 */ /* 0x000fe40000011623 */
[----:B------:R-:W-:Y:S02]  /*17370*/  LOP3.LUT R41, R30, 0xff0000, R41, 0xf8, !PT ;  /* 0x00ff00001e297812 */ /* 0x000fe400078ef829 */
[--C-:B------:R-:W-:Y:S01]  /*17380*/  LOP3.LUT R15, R15, 0xff0000, R34.reuse, 0xf8, !PT ;  /* 0x00ff00000f0f7812 */ /* 0x100fe200078ef822 */
[----:B------:R-:W-:Y:S01]  /*17390*/  IMAD.U32 R21, R21, 0x10000, RZ ;  /* 0x0001000015157824 */ /* 0x000fe200078e00ff */
[----:B------:R-:W-:Y:S02]  /*173a0*/  LOP3.LUT R41, R41, 0xff000000, R27, 0xf8, !PT ;  /* 0xff00000029297812 */ /* 0x000fe400078ef81b */
[----:B------:R-:W-:-:S02]  /*173b0*/  LOP3.LUT R30, R15, 0xff000000, R34, 0xf8, !PT ;  /* 0xff0000000f1e7812 */ /* 0x000fc400078ef822 */
[----:B------:R-:W-:-:S04]  /*173c0*/  LOP3.LUT R39, R39, 0xff0000, R26, 0xf8, !PT ;  /* 0x00ff000027277812 */ /* 0x000fc800078ef81a */
[----:B------:R-:W-:Y:S02]  /*173d0*/  LOP3.LUT R39, R39, 0xff000000, R26, 0xf8, !PT ;  /* 0xff00000027277812 */ /* 0x000fe400078ef81a */
[----:B--2---:R-:W-:Y:S02]  /*173e0*/  LEA.HI R0, R0, R3, RZ, 0x1c ;  /* 0x0000000300007211 */ /* 0x004fe400078fe0ff */
[----:B------:R-:W-:-:S04]  /*173f0*/  LOP3.LUT R3, R32, 0xff, RZ, 0xc0, !PT ;  /* 0x000000ff20037812 */ /* 0x000fc800078ec0ff */
[----:B------:R-:W-:Y:S02]  /*17400*/  PRMT R13, R4, 0x7604, R3 ;  /* 0x00007604040d7816 */ /* 0x000fe40000000003 */
[----:B------:R-:W-:Y:S02]  /*17410*/  SHF.R.S32.HI R3, RZ, 0x1f, R0 ;  /* 0x0000001fff037819 */ /* 0x000fe40000011400 */
[----:B------:R-:W-:Y:S02]  /*17420*/  LOP3.LUT R4, R35, 0xff, RZ, 0xc0, !PT ;  /* 0x000000ff23047812 */ /* 0x000fe400078ec0ff */
[----:B------:R-:W-:Y:S01]  /*17430*/  LEA.HI R3, R3, R0, RZ, 0x2 ;  /* 0x0000000003037211 */ /* 0x000fe200078f10ff */
[----:B------:R-:W-:Y:S01]  /*17440*/  IMAD.SHL.U32 R0, R0, 0x10, RZ ;  /* 0x0000001000007824 */ /* 0x000fe200078e00ff */
[----:B---3--:R-:W-:Y:S02]  /*17450*/  PRMT R14, R5, 0x7604, R4 ;  /* 0x00007604050e7816 */ /* 0x008fe40000000004 */
[----:B----4-:R-:W0:Y:S01]  /*17460*/  LDS.128 R4, [R53+0x1e200] ;  /* 0x01e2000035047984 */ /* 0x010e220000000c00 */
[----:B------:R-:W-:Y:S01]  /*17470*/  IMAD.SHL.U32 R3, R3, 0x800, RZ ;  /* 0x0000080003037824 */ /* 0x000fe200078e00ff */
[----:B------:R-:W-:-:S02]  /*17480*/  LOP3.LUT R0, R69, 0x30, R0, 0xf8, !PT ;  /* 0x0000003045007812 */ /* 0x000fc400078ef800 */
[--C-:B------:R-:W-:Y:S02]  /*17490*/  LOP3.LUT R13, R13, 0xff0000, R32.reuse, 0xf8, !PT ;  /* 0x00ff00000d0d7812 */ /* 0x100fe400078ef820 */
[----:B------:R-:W-:Y:S02]  /*174a0*/  LOP3.LUT R0, R0, R68, RZ, 0x3c, !PT ;  /* 0x0000004400007212 */ /* 0x000fe400078e3cff */
[----:B------:R-:W-:Y:S02]  /*174b0*/  LOP3.LUT R3, R3, 0xffffe000, RZ, 0xc0, !PT ;  /* 0xffffe00003037812 */ /* 0x000fe400078ec0ff */
[----:B------:R-:W-:Y:S02]  /*174c0*/  LOP3.LUT R28, R13, 0xff000000, R32, 0xf8, !PT ;  /* 0xff0000000d1c7812 */ /* 0x000fe400078ef820 */
[----:B------:R-:W-:Y:S02]  /*174d0*/  IADD3 R3, R0, R67, R3 ;  /* 0x0000004300037210 */ /* 0x000fe40007ffe003 */
[----:B------:R-:W-:-:S03]  /*174e0*/  LOP3.LUT R21, R14, 0xff0000, R21, 0xf8, !PT ;  /* 0x00ff00000e157812 */ /* 0x000fc600078ef815 */
[----:B------:R-:W-:Y:S01]  /*174f0*/  IMAD.IADD R0, R18, 0x1, R3 ;  /* 0x0000000112007824 */ /* 0x000fe200078e0203 */
[----:B------:R-:W-:Y:S02]  /*17500*/  LOP3.LUT R3, R8, 0xff, RZ, 0xc0, !PT ;  /* 0x000000ff08037812 */ /* 0x000fe400078ec0ff */
[----:B------:R-:W-:Y:S02]  /*17510*/  LOP3.LUT R34, R21, 0xff000000, R35, 0xf8, !PT ;  /* 0xff00000015227812 */ /* 0x000fe400078ef823 */
[----:B------:R-:W1:Y:S01]  /*17520*/  LDS.128 R8, [R0+0x1e200] ;  /* 0x01e2000000087984 */ /* 0x000e620000000c00 */
[----:B------:R-:W-:Y:S02]  /*17530*/  PRMT R20, R3, 0x7604, R20 ;  /* 0x0000760403147816 */ /* 0x000fe40000000014 */
[----:B------:R-:W-:Y:S02]  /*17540*/  SHF.R.U32.HI R3, RZ, 0x10, R33 ;  /* 0x00000010ff037819 */ /* 0x000fe40000011621 */
[----:B------:R-:W-:-:S02]  /*17550*/  LOP3.LUT R37, R20, 0xff0000, R31, 0xf8, !PT ;  /* 0x00ff000014257812 */ /* 0x000fc400078ef81f */
[----:B------:R-:W-:Y:S02]  /*17560*/  SHF.L.U32 R3, R3, 0x10, RZ ;  /* 0x0000001003037819 */ /* 0x000fe400000006ff */
[----:B------:R-:W-:Y:S02]  /*17570*/  LOP3.LUT R37, R37, 0xff000000, R25, 0xf8, !PT ;  /* 0xff00000025257812 */ /* 0x000fe400078ef819 */
[----:B------:R-:W-:Y:S02]  /*17580*/  LOP3.LUT R3, R12, 0xff0000, R3, 0xf8, !PT ;  /* 0x00ff00000c037812 */ /* 0x000fe400078ef803 */
[----:B------:R-:W-:Y:S02]  /*17590*/  LOP3.LUT R31, R29, 0xff000000, R24, 0xf8, !PT ;  /* 0xff0000001d1f7812 */ /* 0x000fe400078ef818 */
[----:B------:R-:W-:Y:S02]  /*175a0*/  LOP3.LUT R32, R3, 0xff000000, R33, 0xf8, !PT ;  /* 0xff00000003207812 */ /* 0x000fe400078ef821 */
[----:B------:R-:W-:-:S02]  /*175b0*/  F2FP.F16.E4M3.UNPACK_B R33, R37 ;  /* 0x00000025ff21723e */ /* 0x000fc400020006ff */
[----:B------:R-:W-:Y:S02]  /*175c0*/  F2FP.F16.E4M3.UNPACK_B R27, R32 ;  /* 0x00000020ff1b723e */ /* 0x000fe400020006ff */
[----:B0-----:R-:W-:Y:S01]  /*175d0*/  F2FP.F16.E4M3.UNPACK_B R12, R5 ;  /* 0x00000005ff0c723e */ /* 0x001fe200020006ff */
[----:B------:R-:W-:Y:S01]  /*175e0*/  HADD2.F32 R35, -RZ, R33.H0_H0 ;  /* 0x20000021ff237230 */ /* 0x000fe20000004100 */
[-C--:B------:R-:W-:Y:S01]  /*175f0*/  F2FP.F16.E4M3.UNPACK_B R14, R7.reuse ;  /* 0x00000007ff0e723e */ /* 0x080fe200020006ff */
[----:B------:R-:W-:Y:S01]  /*17600*/  HADD2.F32 R29, -RZ, R27.H0_H0 ;  /* 0x2000001bff1d7230 */ /* 0x000fe20000004100 */
[----:B------:R-:W-:Y:S01]  /*17610*/  F2FP.F16.E4M3.UNPACK_B R15, R7.H1 ;  /* 0x00000007ff0f723e */ /* 0x000fe200030006ff */
[----:B------:R-:W-:Y:S01]  /*17620*/  HADD2.F32 R33, -RZ, R33.H1_H1 ;  /* 0x30000021ff217230 */ /* 0x000fe20000004100 */
[-C--:B------:R-:W-:Y:S01]  /*17630*/  F2FP.F16.E4M3.UNPACK_B R7, R6.reuse ;  /* 0x00000006ff07723e */ /* 0x080fe200020006ff */
[----:B------:R-:W-:Y:S01]  /*17640*/  HADD2.F32 R27, -RZ, R27.H1_H1 ;  /* 0x3000001bff1b7230 */ /* 0x000fe20000004100 */
[----:B------:R-:W-:Y:S01]  /*17650*/  F2FP.F16.E4M3.UNPACK_B R13, R6.H1 ;  /* 0x00000006ff0d723e */ /* 0x000fe200030006ff */
[--C-:B------:R-:W-:Y:S01]  /*17660*/  HADD2.F32 R6, -RZ, R12.reuse.H0_H0 ;  /* 0x2000000cff067230 */ /* 0x100fe20000004100 */
[----:B------:R-:W-:Y:S01]  /*17670*/  F2FP.F16.E4M3.UNPACK_B R37, R37.H1 ;  /* 0x00000025ff25723e */ /* 0x000fe200030006ff */
[----:B------:R-:W-:Y:S01]  /*17680*/  HADD2.F32 R12, -RZ, R12.H1_H1 ;  /* 0x3000000cff0c7230 */ /* 0x000fe20000004100 */
[----:B------:R-:W-:-:S02]  /*17690*/  F2FP.F16.E4M3.UNPACK_B R5, R5.H1 ;  /* 0x00000005ff05723e */ /* 0x000fc400030006ff */
[----:B------:R-:W-:Y:S02]  /*176a0*/  F2FP.F16.E4M3.UNPACK_B R32, R32.H1 ;  /* 0x00000020ff20723e */ /* 0x000fe400030006ff */
[-C--:B------:R-:W-:Y:S02]  /*176b0*/  F2FP.F16.E4M3.UNPACK_B R3, R4.reuse ;  /* 0x00000004ff03723e */ /* 0x080fe400020006ff */
[----:B------:R-:W-:Y:S02]  /*176c0*/  F2FP.F16.E4M3.UNPACK_B R4, R4.H1 ;  /* 0x00000004ff04723e */ /* 0x000fe400030006ff */
[-C--:B-1----:R-:W-:Y:S02]  /*176d0*/  F2FP.F16.E4M3.UNPACK_B R20, R9.reuse ;  /* 0x00000009ff14723e */ /* 0x082fe400020006ff */
[----:B------:R-:W-:Y:S02]  /*176e0*/  F2FP.F16.E4M3.UNPACK_B R21, R9.H1 ;  /* 0x00000009ff15723e */ /* 0x000fe400030006ff */
[-C--:B------:R-:W-:Y:S01]  /*176f0*/  F2FP.F16.E4M3.UNPACK_B R25, R11.reuse ;  /* 0x0000000bff19723e */ /* 0x080fe200020006ff */
[--C-:B------:R-:W-:Y:S01]  /*17700*/  HADD2.F32 R24, -RZ, R20.reuse.H0_H0 ;  /* 0x20000014ff187230 */ /* 0x100fe20000004100 */
[----:B------:R-:W-:Y:S01]  /*17710*/  F2FP.F16.E4M3.UNPACK_B R26, R11.H1 ;  /* 0x0000000bff1a723e */ /* 0x000fe200030006ff */
[----:B------:R-:W-:Y:S01]  /*17720*/  HADD2.F32 R20, -RZ, R20.H1_H1 ;  /* 0x30000014ff147230 */ /* 0x000fe20000004100 */
[----:B------:R-:W-:-:S02]  /*17730*/  F2FP.F16.E4M3.UNPACK_B R11, R10 ;  /* 0x0000000aff0b723e */ /* 0x000fc400020006ff */
[C---:B------:R-:W-:Y:S01]  /*17740*/  FMUL.FTZ R36, R24.reuse, R29 ;  /* 0x0000001d18247220 */ /* 0x040fe20000410000 */
[-C--:B------:R-:W-:Y:S01]  /*17750*/  FMUL.FTZ R43, R24, R35.reuse ;  /* 0x00000023182b7220 */ /* 0x080fe20000410000 */
[----:B------:R-:W-:Y:S01]  /*17760*/  F2FP.F16.E4M3.UNPACK_B R24, R10.H1 ;  /* 0x0000000aff18723e */ /* 0x000fe200030006ff */
[----:B------:R-:W-:Y:S02]  /*17770*/  HADD2.F32 R10, -RZ, R21.H0_H0 ;  /* 0x20000015ff0a7230 */ /* 0x000fe40000004100 */
[C---:B------:R-:W-:Y:S01]  /*17780*/  FFMA.FTZ R36, R6.reuse, R35, R36 ;  /* 0x0000002306247223 */ /* 0x040fe20000010024 */
[----:B------:R-:W-:Y:S02]  /*17790*/  HADD2.F32 R35, -RZ, R37.H0_H0 ;  /* 0x20000025ff237230 */ /* 0x000fe40000004100 */
[----:B------:R-:W-:Y:S01]  /*177a0*/  FFMA.FTZ R43, R6, R29, -R43 ;  /* 0x0000001d062b7223 */ /* 0x000fe2000001082b */
[----:B------:R-:W-:Y:S02]  /*177b0*/  HADD2.F32 R29, -RZ, R32.H0_H0 ;  /* 0x20000020ff1d7230 */ /* 0x000fe40000004100 */
[----:B------:R-:W-:Y:S01]  /*177c0*/  FMUL.FTZ R45, R20, R33 ;  /* 0x00000021142d7220 */ /* 0x000fe20000410000 */
[----:B------:R-:W-:-:S02]  /*177d0*/  HADD2.F32 R6, -RZ, R5.H0_H0 ;  /* 0x20000005ff067230 */ /* 0x000fc40000004100 */
[----:B------:R-:W-:Y:S01]  /*177e0*/  FMUL.FTZ R47, R10, R35 ;  /* 0x000000230a2f7220 */ /* 0x000fe20000410000 */
[----:B------:R-:W-:Y:S01]  /*177f0*/  FMUL.FTZ R20, R20, R27 ;  /* 0x0000001b14147220 */ /* 0x000fe20000410000 */
[----:B------:R-:W-:Y:S01]  /*17800*/  FMUL.FTZ R10, R10, R29 ;  /* 0x0000001d0a0a7220 */ /* 0x000fe20000410000 */
[----:B------:R-:W-:Y:S01]  /*17810*/  FFMA.FTZ R38, R12, R27, -R45 ;  /* 0x0000001b0c267223 */ /* 0x000fe2000001082d */
[----:B------:R-:W-:Y:S01]  /*17820*/  FFMA.FTZ R47, R6, R29, -R47 ;  /* 0x0000001d062f7223 */ /* 0x000fe2000001082f */
[----:B------:R-:W-:Y:S01]  /*17830*/  FFMA.FTZ R45, R12, R33, R20 ;  /* 0x000000210c2d7223 */ /* 0x000fe20000010014 */
[----:B------:R-:W-:Y:S01]  /*17840*/  F2FP.F16.E4M3.UNPACK_B R29, R41 ;  /* 0x00000029ff1d723e */ /* 0x000fe200020006ff */
[----:B------:R-:W-:Y:S01]  /*17850*/  FFMA.FTZ R35, R6, R35, R10 ;  /* 0x0000002306237223 */ /* 0x000fe2000001000a */
[-C--:B------:R-:W-:Y:S01]  /*17860*/  F2FP.F16.E4M3.UNPACK_B R12, R34.reuse ;  /* 0x00000022ff0c723e */ /* 0x080fe200020006ff */
[----:B------:R-:W-:Y:S01]  /*17870*/  HADD2.F32 R20, -RZ, R37.H1_H1 ;  /* 0x30000025ff147230 */ /* 0x000fe20000004100 */
[----:B------:R-:W-:Y:S01]  /*17880*/  F2FP.F16.E4M3.UNPACK_B R41, R41.H1 ;  /* 0x00000029ff29723e */ /* 0x000fe200030006ff */
[----:B------:R-:W-:Y:S01]  /*17890*/  HADD2.F32 R21, -RZ, R21.H1_H1 ;  /* 0x30000015ff157230 */ /* 0x000fe20000004100 */
[----:B------:R-:W-:Y:S01]  /*178a0*/  F2FP.F16.E4M3.UNPACK_B R34, R34.H1 ;  /* 0x00000022ff22723e */ /* 0x000fe200030006ff */
[----:B------:R-:W-:Y:S01]  /*178b0*/  HADD2.F32 R33, -RZ, R29.H0_H0 ;  /* 0x2000001dff217230 */ /* 0x000fe20000004100 */
[----:B------:R-:W-:Y:S01]  /*178c0*/  F2FP.F16.E4M3.UNPACK_B R9, R8 ;  /* 0x00000008ff09723e */ /* 0x000fe200020006ff */
[----:B------:R-:W-:-:S02]  /*178d0*/  HADD2.F32 R10, -RZ, R25.H0_H0 ;  /* 0x20000019ff0a7230 */ /* 0x000fc40000004100 */
[C---:B------:R-:W-:Y:S01]  /*178e0*/  FMUL.FTZ R40, R21.reuse, R20 ;  /* 0x0000001415287220 */ /* 0x040fe20000410000 */
[----:B------:R-:W-:Y:S01]  /*178f0*/  HADD2.F32 R32, -RZ, R32.H1_H1 ;  /* 0x30000020ff207230 */ /* 0x000fe20000004100 */
[----:B------:R-:W-:Y:S01]  /*17900*/  F2FP.F16.E4M3.UNPACK_B R8, R8.H1 ;  /* 0x00000008ff08723e */ /* 0x000fe200030006ff */
[----:B------:R-:W-:Y:S02]  /*17910*/  HADD2.F32 R27, -RZ, R12.H0_H0 ;  /* 0x2000000cff1b7230 */ /* 0x000fe40000004100 */
[C---:B------:R-:W-:Y:S01]  /*17920*/  FMUL.FTZ R37, R10.reuse, R33 ;  /* 0x000000210a257220 */ /* 0x040fe20000410000 */
[----:B------:R-:W-:Y:S02]  /*17930*/  HADD2.F32 R5, -RZ, R5.H1_H1 ;  /* 0x30000005ff057230 */ /* 0x000fe40000004100 */
[----:B------:R-:W-:Y:S01]  /*17940*/  FMUL.FTZ R21, R21, R32 ;  /* 0x0000002015157220 */ /* 0x000fe20000410000 */
[----:B------:R-:W-:Y:S02]  /*17950*/  HADD2.F32 R6, -RZ, R14.H0_H0 ;  /* 0x2000000eff067230 */ /* 0x000fe40000004100 */
[----:B------:R-:W-:Y:S01]  /*17960*/  FMUL.FTZ R10, R10, R27 ;  /* 0x0000001b0a0a7220 */ /* 0x000fe20000410000 */
[----:B------:R-:W-:-:S02]  /*17970*/  HADD2.F32 R12, -RZ, R12.H1_H1 ;  /* 0x3000000cff0c7230 */ /* 0x000fc40000004100 */
[C---:B------:R-:W-:Y:S01]  /*17980*/  FFMA.FTZ R40, R5.reuse, R32, -R40 ;  /* 0x0000002005287223 */ /* 0x040fe20000010828 */
[----:B------:R-:W-:Y:S01]  /*17990*/  FFMA.FTZ R32, R5, R20, R21 ;  /* 0x0000001405207223 */ /* 0x000fe20000010015 */
[C---:B------:R-:W-:Y:S01]  /*179a0*/  FFMA.FTZ R37, R6.reuse, R27, -R37 ;  /* 0x0000001b06257223 */ /* 0x040fe20000010825 */
[----:B------:R-:W-:Y:S01]  /*179b0*/  FFMA.FTZ R33, R6, R33, R10 ;  /* 0x0000002106217223 */ /* 0x000fe2000001000a */
[----:B------:R-:W-:Y:S02]  /*179c0*/  HADD2.F32 R20, -RZ, R41.H0_H0 ;  /* 0x20000029ff147230 */ /* 0x000fe40000004100 */
[----:B------:R-:W-:Y:S02]  /*179d0*/  HADD2.F32 R6, -RZ, R26.H0_H0 ;  /* 0x2000001aff067230 */ /* 0x000fe40000004100 */
[----:B------:R-:W-:Y:S02]  /*179e0*/  HADD2.F32 R29, -RZ, R29.H1_H1 ;  /* 0x3000001dff1d7230 */ /* 0x000fe40000004100 */
[----:B------:R-:W-:-:S02]  /*179f0*/  HADD2.F32 R25, -RZ, R25.H1_H1 ;  /* 0x30000019ff197230 */ /* 0x000fc40000004100 */
[C---:B------:R-:W-:Y:S01]  /*17a00*/  FMUL.FTZ R48, R6.reuse, R20 ;  /* 0x0000001406307220 */ /* 0x040fe20000410000 */
[----:B------:R-:W-:Y:S02]  /*17a10*/  HADD2.F32 R10, -RZ, R34.H0_H0 ;  /* 0x20000022ff0a7230 */ /* 0x000fe40000004100 */
[----:B------:R-:W-:Y:S02]  /*17a20*/  HADD2.F32 R5, -RZ, R15.H0_H0 ;  /* 0x2000000fff057230 */ /* 0x000fe40000004100 */
[CC--:B------:R-:W-:Y:S01]  /*17a30*/  FMUL.FTZ R21, R25.reuse, R29.reuse ;  /* 0x0000001d19157220 */ /* 0x0c0fe20000410000 */
[----:B------:R-:W-:Y:S02]  /*17a40*/  HADD2.F32 R14, -RZ, R14.H1_H1 ;  /* 0x3000000eff0e7230 */ /* 0x000fe40000004100 */
[----:B------:R-:W-:Y:S01]  /*17a50*/  FMUL.FTZ R46, R25, R12 ;  /* 0x0000000c192e7220 */ /* 0x000fe20000410000 */
[-C--:B------:R-:W-:Y:S01]  /*17a60*/  FMUL.FTZ R25, R6, R10.reuse ;  /* 0x0000000a06197220 */ /* 0x080fe20000410000 */
[----:B------:R-:W-:Y:S01]  /*17a70*/  FFMA.FTZ R48, R5, R10, -R48 ;  /* 0x0000000a05307223 */ /* 0x000fe20000010830 */
[----:B------:R-:W-:Y:S01]  /*17a80*/  F2FP.F16.E4M3.UNPACK_B R10, R28.H1 ;  /* 0x0000001cff0a723e */ /* 0x000fe200030006ff */
[C---:B------:R-:W-:Y:S01]  /*17a90*/  FFMA.FTZ R42, R14.reuse, R12, -R21 ;  /* 0x0000000c0e2a7223 */ /* 0x040fe20000010815 */
[----:B------:R-:W-:Y:S01]  /*17aa0*/  FFMA.FTZ R46, R14, R29, R46 ;  /* 0x0000001d0e2e7223 */ /* 0x000fe2000001002e */
[----:B------:R-:W-:Y:S01]  /*17ab0*/  HADD2.F32 R34, -RZ, R34.H1_H1 ;  /* 0x30000022ff227230 */ /* 0x000fe20000004100 */
[----:B------:R-:W-:Y:S01]  /*17ac0*/  F2FP.F16.E4M3.UNPACK_B R14, R31.H1 ;  /* 0x0000001fff0e723e */ /* 0x000fe200030006ff */
[----:B------:R-:W-:-:S02]  /*17ad0*/  HADD2.F32 R41, -RZ, R41.H1_H1 ;  /* 0x30000029ff297230 */ /* 0x000fc40000004100 */
[----:B------:R-:W-:Y:S01]  /*17ae0*/  FFMA.FTZ R49, R5, R20, R25 ;  /* 0x0000001405317223 */ /* 0x000fe20000010019 */
        /* <DEDUP_REMOVED lines=13> */
[----:B------:R-:W-:Y:S02]  /*17bc0*/  HADD2.F32 R8, -RZ, R8.H1_H1 ;  /* 0x30000008ff087230 */ /* 0x000fe40000004100 */
[-C--:B------:R-:W-:Y:S01]  /*17bd0*/  FMUL.FTZ R26, R6, R20.reuse ;  /* 0x00000014061a7220 */ /* 0x080fe20000410000 */
[----:B------:R-:W-:Y:S02]  /*17be0*/  HADD2.F32 R15, -RZ, R10.H1_H1 ;  /* 0x3000000aff0f7230 */ /* 0x000fe40000004100 */
[----:B------:R-:W-:Y:S01]  /*17bf0*/  FFMA.FTZ R20, R5, R20, R21 ;  /* 0x0000001405147223 */ /* 0x000fe20000010015 */
[----:B------:R-:W-:-:S02]  /*17c00*/  HADD2.F32 R21, -RZ, R14.H1_H1 ;  /* 0x3000000eff157230 */ /* 0x000fc40000004100 */
[----:B------:R-:W-:Y:S01]  /*17c10*/  FFMA.FTZ R26, R5, R12, -R26 ;  /* 0x0000000c051a7223 */ /* 0x000fe2000001081a */
[----:B------:R-:W-:Y:S02]  /*17c20*/  HADD2.F32 R4, -RZ, R4.H1_H1 ;  /* 0x30000004ff047230 */ /* 0x000fe40000004100 */
[C---:B------:R-:W-:Y:S01]  /*17c30*/  FMUL.FTZ R6, R8.reuse, R15 ;  /* 0x0000000f08067220 */ /* 0x040fe20000410000 */
[----:B------:R-:W-:Y:S02]  /*17c40*/  HADD2.F32 R5, -RZ, R9.H0_H0 ;  /* 0x20000009ff057230 */ /* 0x000fe40000004100 */
[-C--:B------:R-:W-:Y:S01]  /*17c50*/  FMUL.FTZ R25, R8, R21.reuse ;  /* 0x0000001508197220 */ /* 0x080fe20000410000 */
[----:B------:R-:W-:Y:S02]  /*17c60*/  HADD2.F32 R8, -RZ, R31.H0_H0 ;  /* 0x2000001fff087230 */ /* 0x000fe40000004100 */
[----:B------:R-:W-:Y:S01]  /*17c70*/  FFMA.FTZ R27, R4, R21, R6 ;  /* 0x00000015041b7223 */ /* 0x000fe20000010006 */
[----:B------:R-:W-:-:S02]  /*17c80*/  HADD2.F32 R6, -RZ, R28.H0_H0 ;  /* 0x2000001cff067230 */ /* 0x000fc40000004100 */
[----:B------:R-:W-:Y:S01]  /*17c90*/  FFMA.FTZ R25, R4, R15, -R25 ;  /* 0x0000000f04197223 */ /* 0x000fe20000010819 */
[----:B------:R-:W-:Y:S02]  /*17ca0*/  HADD2.F32 R4, -RZ, R3.H0_H0 ;  /* 0x20000003ff047230 */ /* 0x000fe40000004100 */
[C---:B------:R-:W-:Y:S01]  /*17cb0*/  FMUL.FTZ R15, R5.reuse, R8 ;  /* 0x00000008050f7220 */ /* 0x040fe20000410000 */
[----:B------:R-:W-:Y:S02]  /*17cc0*/  HADD2.F32 R10, -RZ, R31.H1_H1 ;  /* 0x3000001fff0a7230 */ /* 0x000fe40000004100 */
[-C--:B------:R-:W-:Y:S01]  /*17cd0*/  FMUL.FTZ R5, R5, R6.reuse ;  /* 0x0000000605057220 */ /* 0x080fe20000410000 */
[----:B------:R-:W-:Y:S01]  /*17ce0*/  HADD2.F32 R9, -RZ, R9.H1_H1 ;  /* 0x30000009ff097230 */ /* 0x000fe20000004100 */
[----:B------:R-:W-:Y:S01]  /*17cf0*/  F2FP.F16.E4M3.UNPACK_B R12, R39.H1 ;  /* 0x00000027ff0c723e */ /* 0x000fe200030006ff */
[----:B------:R-:W-:Y:S02]  /*17d00*/  HADD2.F32 R28, -RZ, R28.H1_H1 ;  /* 0x3000001cff1c7230 */ /* 0x000fe40000004100 */
[----:B------:R-:W-:Y:S01]  /*17d10*/  FFMA.FTZ R15, R4, R6, -R15 ;  /* 0x00000006040f7223 */ /* 0x000fe2000001080f */
[----:B------:R-:W-:-:S02]  /*17d20*/  HADD2.F32 R3, -RZ, R3.H1_H1 ;  /* 0x30000003ff037230 */ /* 0x000fc40000004100 */
[C---:B------:R-:W-:Y:S01]  /*17d30*/  FMUL.FTZ R6, R9.reuse, R10 ;  /* 0x0000000a09067220 */ /* 0x040fe20000410000 */
[----:B------:R-:W-:Y:S01]  /*17d40*/  FFMA.FTZ R14, R4, R8, R5 ;  /* 0x00000008040e7223 */ /* 0x000fe20000010005 */
[----:B------:R-:W-:Y:S01]  /*17d50*/  F2FP.F16.E4M3.UNPACK_B R5, R30.H1 ;  /* 0x0000001eff05723e */ /* 0x000fe200030006ff */
        /* <DEDUP_REMOVED lines=13> */
[----:B------:R-:W-:Y:S01]  /*17e30*/  HADD2.F32 R5, -RZ, R5.H1_H1 ;  /* 0x30000005ff057230 */ /* 0x000fe20000004100 */
[----:B------:R-:W-:Y:S01]  /*17e40*/  F2FP.F16.E4M3.UNPACK_B R39, R39 ;  /* 0x00000027ff27723e */ /* 0x000fe200020006ff */
[----:B------:R-:W-:Y:S02]  /*17e50*/  HADD2.F32 R13, -RZ, R13.H1_H1 ;  /* 0x3000000dff0d7230 */ /* 0x000fe40000004100 */
[C---:B------:R-:W-:Y:S01]  /*17e60*/  FMUL.FTZ R6, R24.reuse, R12 ;  /* 0x0000000c18067220 */ /* 0x040fe20000410000 */
[----:B------:R-:W-:Y:S01]  /*17e70*/  FMUL.FTZ R9, R24, R5 ;  /* 0x0000000518097220 */ /* 0x000fe20000410000 */
[----:B------:R-:W-:-:S02]  /*17e80*/  FFMA.FTZ R24, R3, R8, R4 ;  /* 0x0000000803187223 */ /* 0x000fc40000010004 */
[C---:B------:R-:W-:Y:S01]  /*17e90*/  FFMA.FTZ R34, R13.reuse, R5, -R6 ;  /* 0x000000050d227223 */ /* 0x040fe20000010806 */
[----:B------:R-:W-:Y:S02]  /*17ea0*/  HADD2.F32 R5, -RZ, R30.H0_H0 ;  /* 0x2000001eff057230 */ /* 0x000fe40000004100 */
[----:B------:R-:W-:Y:S01]  /*17eb0*/  FFMA.FTZ R31, R13, R12, R9 ;  /* 0x0000000c0d1f7223 */ /* 0x000fe20000010009 */
[----:B------:R-:W-:Y:S02]  /*17ec0*/  HADD2.F32 R6, -RZ, R39.H0_H0 ;  /* 0x20000027ff067230 */ /* 0x000fe40000004100 */
[----:B------:R-:W-:Y:S02]  /*17ed0*/  HADD2.F32 R4, -RZ, R11.H0_H0 ;  /* 0x2000000bff047230 */ /* 0x000fe40000004100 */
[----:B------:R-:W-:Y:S01]  /*17ee0*/  HADD2.F32 R8, -RZ, R39.H1_H1 ;  /* 0x30000027ff087230 */ /* 0x000fe20000004100 */
[----:B------:R-:W-:Y:S01]  /*17ef0*/  F2FP.SATFINITE.E4M3.F32.PACK_AB_MERGE_C R24, R31, R24, RZ ;  /* 0x000000181f18723e */ /* 0x000fe200048070ff */
[----:B------:R-:W-:-:S02]  /*17f00*/  HADD2.F32 R11, -RZ, R11.H1_H1 ;  /* 0x3000000bff0b7230 */ /* 0x000fc40000004100 */
[C---:B------:R-:W-:Y:S01]  /*17f10*/  FMUL.FTZ R10, R4.reuse, R6 ;  /* 0x00000006040a7220 */ /* 0x040fe20000410000 */
[----:B------:R-:W-:Y:S02]  /*17f20*/  HADD2.F32 R30, -RZ, R30.H1_H1 ;  /* 0x3000001eff1e7230 */ /* 0x000fe40000004100 */
[-C--:B------:R-:W-:Y:S01]  /*17f30*/  FMUL.FTZ R9, R4, R5.reuse ;  /* 0x0000000504097220 */ /* 0x080fe20000410000 */
[--C-:B------:R-:W-:Y:S02]  /*17f40*/  HADD2.F32 R3, -RZ, R7.reuse.H0_H0 ;  /* 0x20000007ff037230 */ /* 0x100fe40000004100 */
[C---:B------:R-:W-:Y:S01]  /*17f50*/  FMUL.FTZ R4, R11.reuse, R8 ;  /* 0x000000080b047220 */ /* 0x040fe20000410000 */
[----:B------:R-:W-:Y:S02]  /*17f60*/  HADD2.F32 R7, -RZ, R7.H1_H1 ;  /* 0x30000007ff077230 */ /* 0x000fe40000004100 */
        /* <DEDUP_REMOVED lines=22> */
.L_x_4193:
[----:B------:R-:W-:Y:S05]  /*180d0*/  BSYNC B0 ;  /* 0x0000000000007941 */ /* 0x000fea0003800000 */
.L_x_4186:
        /* <DEDUP_REMOVED lines=8> */
.L_x_4184:
[----:B0--3--:R-:W-:-:S05]  /*18160*/  IMAD.U32 R0, RZ, RZ, UR49 ;  /* 0x00000031ff007e24 */ /* 0x009fca000f8e00ff */
[----:B------:R-:W-:-:S13]  /*18170*/  ISETP.NE.AND P0, PT, R0, 0x3, PT ;  /* 0x000000030000780c */ /* 0x000fda0003f05270 */
[----:B------:R-:W-:Y:S05]  /*18180*/  @!P0 BRA `(.L_x_4213) ;  /* 0x0000000000048947 */ /* 0x000fea0003800000 */
[----:B------:R-:W-:Y:S01]  /*18190*/  BPT.TRAP 0x1 ;  /* 0x000000040000795c */ /* 0x000fe20000300000 */
.L_x_4213:
[----:B------:R-:W3:Y:S04]  /*181a0*/  LDL R0, [R1+0x2c] ;  /* 0x00002c0001007983 */ /* 0x000ee80000100800 */
[----:B-12-4-:R-:W2:Y:S01]  /*181b0*/  LDL R3, [R1+0x3c] ;  /* 0x00003c0001037983 */ /* 0x016ea20000100800 */
[----:B---3--:R-:W-:Y:S01]  /*181c0*/  IMAD R0, R0, 0x8, R18 ;  /* 0x0000000800007824 */ /* 0x008fe200078e0212 */
[----:B--2---:R-:W-:-:S04]  /*181d0*/  SHF.L.U32 R3, R3, 0x1f, RZ ;  /* 0x0000001f03037819 */ /* 0x004fc800000006ff */
[----:B------:R0:W1:Y:S01]  /*181e0*/  SYNCS.PHASECHK.TRANS64.TRYWAIT P1, [R0+URZ+0x33430], R3 ;  /* 0x03343003000075a7 */ /* 0x000062000802017f */
[----:B------:R-:W-:Y:S05]  /*181f0*/  @!P0 BRA `(.L_x_4214) ;  /* 0x0000000000048947 */ /* 0x000fea0003800000 */
[----:B------:R-:W-:Y:S01]  /*18200*/  BPT.TRAP 0x1 ;  /* 0x000000040000795c */ /* 0x000fe20000300000 */
.L_x_4214:
[----:B------:R-:W-:Y:S01]  /*18210*/  MOV R119, RZ ;  /* 0x000000ff00777202 */ /* 0x000fe20000000f00 */
[----:B-1----:R-:W-:Y:S06]  /*18220*/  @P1 BRA `(.L_x_4215) ;  /* 0x0000000000081947 */ /* 0x002fec0003800000 */
[----:B------:R-:W1:Y:S02]  /*18230*/  SYNCS.PHASECHK.TRANS64.TRYWAIT P1, [R0+URZ+0x33430], R3 ;  /* 0x03343003000075a7 */ /* 0x000e64000802017f */
[----:B-1----:R-:W-:Y:S05]  /*18240*/  @!P1 BRA `(.L_x_4216) ;  /* 0x00000148002c9947 */ /* 0x002fea0003800000 */
.L_x_4215:
[----:B------:R-:W-:Y:S05]  /*18250*/  WARPSYNC.ALL ;  /* 0x0000000000007948 */ /* 0x000fea0003800000 */
[----:B------:R-:W2:Y:S01]  /*18260*/  LDL R120, [R1+0x2c] ;  /* 0x00002c0001787983 */ /* 0x000ea20000100800 */
[----:B01----:R-:W-:Y:S01]  /*18270*/  VIADD R3, R18, 0x24200 ;  /* 0x0002420012037836 */ /* 0x003fe20000000000 */
[----:B------:R-:W-:Y:S01]  /*18280*/  R2UR UR28, R44 ;  /* 0x000000002c1c72ca */ /* 0x000fe200000e0000 */
[----:B------:R-:W-:Y:S01]  /*18290*/  IMAD.MOV.U32 R5, RZ, RZ, -0x7fffffe0 ;  /* 0x80000020ff057424 */ /* 0x000fe200078e00ff */
[----:B------:R-:W-:Y:S01]  /*182a0*/  WARPGROUP.ARRIVE ;  /* 0x00000000000079c5 */ /* 0x000fe20000000000 */
[----:B------:R-:W-:Y:S01]  /*182b0*/  UMOV UR29, 0x80000020 ;  /* 0x80000020001d7882 */ /* 0x000fe20000000000 */
[----:B------:R-:W-:Y:S01]  /*182c0*/  SHF.R.U32.HI R3, RZ, 0x4, R3 ;  /* 0x00000004ff037819 */ /* 0x000fe20000011603 */
[----:B------:R-:W-:Y:S01]  /*182d0*/  IMAD.MOV.U32 R7, RZ, RZ, -0x7fffffe0 ;  /* 0x80000020ff077424 */ /* 0x000fe200078e00ff */
[----:B------:R-:W-:Y:S01]  /*182e0*/  R2UR UR31, R5 ;  /* 0x00000000051f72ca */ /* 0x000fe200000e0000 */
[----:B------:R-:W-:Y:S01]  /*182f0*/  UMOV UR5, UR29 ;  /* 0x0000001d00057c82 */ /* 0x000fe20008000000 */
[----:B------:R-:W-:Y:S01]  /*18300*/  LOP3.LUT R3, R3, 0x3fff, RZ, 0xc0, !PT ;  /* 0x00003fff03037812 */ /* 0x000fe200078ec0ff */
[----:B-----5:R-:W-:Y:S01]  /*18310*/  IMAD.MOV.U32 R9, RZ, RZ, -0x7fffffe0 ;  /* 0x80000020ff097424 */ /* 0x020fe200078e00ff */
[----:B------:R-:W-:Y:S01]  /*18320*/  R2UR UR7, R7 ;  /* 0x00000000070772ca */ /* 0x000fe200000e0000 */
[----:B------:R-:W-:Y:S01]  /*18330*/  UMOV UR9, UR29 ;  /* 0x0000001d00097c82 */ /* 0x000fe20008000000 */
[----:B------:R-:W-:Y:S01]  /*18340*/  LOP3.LUT R13, R3, 0x10000, RZ, 0xfc, !PT ;  /* 0x00010000030d7812 */ /* 0x000fe200078efcff */
[----:B------:R-:W-:Y:S01]  /*18350*/  ULOP3.LUT UR28, UR28, 0x10000, URZ, 0xfc, !UPT ;  /* 0x000100001c1c7892 */ /* 0x000fe2000f8efc3f */
[----:B------:R-:W-:Y:S01]  /*18360*/  R2UR UR11, R9 ;  /* 0x00000000090b72ca */ /* 0x000fe200000e0000 */
[----:B------:R-:W-:Y:S01]  /*18370*/  UMOV UR13, UR29 ;  /* 0x0000001d000d7c82 */ /* 0x000fe20008000000 */
[----:B------:R-:W-:Y:S01]  /*18380*/  R2UR UR15, R7 ;  /* 0x00000000070f72ca */ /* 0x000fe200000e0000 */
[----:B------:R-:W-:Y:S01]  /*18390*/  UMOV UR17, UR29 ;  /* 0x0000001d00117c82 */ /* 0x000fe20008000000 */
[----:B------:R-:W-:Y:S01]  /*183a0*/  R2UR UR19, R9 ;  /* 0x00000000091372ca */ /* 0x000fe200000e0000 */
[----:B------:R-:W-:Y:S01]  /*183b0*/  UIADD3 UR44, UR28, 0x2, URZ ;  /* 0x000000021c2c7890 */ /* 0x000fe2000fffe03f */
[----:B------:R-:W-:Y:S01]  /*183c0*/  MOV R7, 0x80000020 ;  /* 0x8000002000077802 */ /* 0x000fe20000000f00 */
[----:B------:R-:W-:Y:S01]  /*183d0*/  UMOV UR4, UR28 ;  /* 0x0000001c00047c82 */ /* 0x000fe20008000000 */
[----:B------:R-:W-:Y:S01]  /*183e0*/  UMOV UR8, UR28 ;  /* 0x0000001c00087c82 */ /* 0x000fe20008000000 */
[----:B------:R-:W-:Y:S01]  /*183f0*/  UMOV UR12, UR28 ;  /* 0x0000001c000c7c82 */ /* 0x000fe20008000000 */
[----:B------:R-:W-:Y:S01]  /*18400*/  UMOV UR16, UR28 ;  /* 0x0000001c00107c82 */ /* 0x000fe20008000000 */
[----:B------:R-:W-:Y:S01]  /*18410*/  R2UR UR47, R7 ;  /* 0x00000000072f72ca */ /* 0x000fe200000e0000 */
[----:B------:R-:W-:Y:S01]  /*18420*/  UMOV UR45, 0x80000020 ;  /* 0x80000020002d7882 */ /* 0x000fe20000000000 */
[----:B------:R-:W-:-:S02]  /*18430*/  IMAD.MOV.U32 R9, RZ, RZ, -0x7fffffe0 ;  /* 0x80000020ff097424 */ /* 0x000fc400078e00ff */
[----:B------:R-:W-:Y:S02]  /*18440*/  IMAD.MOV.U32 R11, RZ, RZ, -0x7fffffe0 ;  /* 0x80000020ff0b7424 */ /* 0x000fe400078e00ff */
[----:B------:R-:W-:Y:S02]  /*18450*/  IMAD.MOV.U32 R7, RZ, RZ, -0x7fffffe0 ;  /* 0x80000020ff077424 */ /* 0x000fe400078e00ff */
[----:B------:R-:W-:-:S05]  /*18460*/  IMAD.MOV.U32 R5, RZ, RZ, -0x7fffffe0 ;  /* 0x80000020ff057424 */ /* 0x000fca00078e00ff */
[----:B------:R-:W-:Y:S01]  /*18470*/  R2UR UR43, R5 ;  /* 0x00000000052b72ca */ /* 0x000fe200000e0000 */
[----:B--2---:R-:W-:-:S04]  /*18480*/  IMAD R4, R120, 0x780, R13 ;  /* 0x0000078078047824 */ /* 0x004fc800078e020d */
[C---:B------:R-:W-:Y:S01]  /*18490*/  VIADD R6, R4.reuse, 0x80 ;  /* 0x0000008004067836 */ /* 0x040fe20000000000 */
[C---:B------:R-:W-:Y:S01]  /*184a0*/  R2UR UR30, R4.reuse ;  /* 0x00000000041e72ca */ /* 0x040fe200000e0000 */
[C---:B------:R-:W-:Y:S02]  /*184b0*/  VIADD R8, R4.reuse, 0x100 ;  /* 0x0000010004087836 */ /* 0x040fe40000000000 */
[----:B------:R-:W-:Y:S01]  /*184c0*/  VIADD R10, R4, 0x102 ;  /* 0x00000102040a7836 */ /* 0x000fe20000000000 */
[----:B------:R-:W-:Y:S02]  /*184d0*/  R2UR UR6, R6 ;  /* 0x00000000060672ca */ /* 0x000fe400000e0000 */
[----:B------:R-:W-:Y:S01]  /*184e0*/  R2UR UR10, R8 ;  /* 0x00000000080a72ca */ /* 0x000fe200000e0000 */
[C---:B------:R-:W-:Y:S01]  /*184f0*/  VIADD R8, R4.reuse, 0x200 ;  /* 0x0000020004087836 */ /* 0x040fe20000000000 */
[----:B------:R-:W-:-:S04]  /*18500*/  IADD3 R6, R4, 0x180, RZ ;  /* 0x0000018004067810 */ /* 0x000fc80007ffe0ff */
[----:B------:R-:W-:Y:S01]  /*18510*/  R2UR UR14, R6 ;  /* 0x00000000060e72ca */ /* 0x000fe200000e0000 */
[----:B------:R-:W-:Y:S01]  /*18520*/  QGMMA.64x32x32.F32.E4M3.E4M3 R88, gdesc[UR28], RZ, !UPT, gsb0 ;  /* 0x006000001c5879f3 */ /* 0x000fe2000c0008ff */
[----:B------:R-:W-:Y:S01]  /*18530*/  R2UR UR18, R8 ;  /* 0x00000000081272ca */ /* 0x000fe200000e0000 */
[C---:B------:R-:W-:Y:S02]  /*18540*/  VIADD R6, R4.reuse, 0x2 ;  /* 0x0000000204067836 */ /* 0x040fe40000000000 */
[----:B------:R-:W-:-:S03]  /*18550*/  VIADD R8, R4, 0x82 ;  /* 0x0000008204087836 */ /* 0x000fc60000000000 */
[----:B------:R-:W-:Y:S01]  /*18560*/  R2UR UR46, R6 ;  /* 0x00000000062e72ca */ /* 0x000fe200000e0000 */
[----:B------:R-:W-:Y:S01]  /*18570*/  VIADD R6, R4, 0x182 ;  /* 0x0000018204067836 */ /* 0x000fe20000000000 */
[----:B------:R-:W-:Y:S02]  /*18580*/  WARPGROUP.DEPBAR.LE gsb0, 0x0 ;  /* 0x00008000000079c5 */ /* 0x000fe40000010000 */
[----:B------:R-:W-:-:S06]  /*18590*/  WARPGROUP.ARRIVE ;  /* 0x00000000000079c5 */ /* 0x000fcc0000000000 */
[----:B------:R-:W-:Y:S01]  /*185a0*/  QGMMA.64x32x32.F32.E4M3.E4M3 R72, gdesc[UR4], RZ, !UPT, gsb0 ;  /* 0x00600000044879f3 */ /* 0x000fe2000c0008ff */
[----:B------:R-:W-:Y:S01]  /*185b0*/  R2UR UR6, R8 ;  /* 0x00000000080672ca */ /* 0x000fe200000e0000 */
[----:B------:R-:W-:Y:S01]  /*185c0*/  UMOV UR4, UR44 ;  /* 0x0000002c00047c82 */ /* 0x000fe20008000000 */
[----:B------:R-:W-:Y:S01]  /*185d0*/  R2UR UR7, R9 ;  /* 0x00000000090772ca */ /* 0x000fe200000e0000 */
[----:B------:R-:W-:Y:S01]  /*185e0*/  UMOV UR5, UR45 ;  /* 0x0000002d00057c82 */ /* 0x000fe20008000000 */
[----:B------:R-:W-:Y:S01]  /*185f0*/  VIADD R8, R4, 0x202 ;  /* 0x0000020204087836 */ /* 0x000fe20000000000 */
[----:B------:R-:W-:Y:S01]  /*18600*/  MOV R9, 0x80000020 ;  /* 0x8000002000097802 */ /* 0x000fe20000000f00 */
[----:B------:R-:W-:Y:S02]  /*18610*/  WARPGROUP.DEPBAR.LE gsb0, 0x0 ;  /* 0x00008000000079c5 */ /* 0x000fe40000010000 */
[----:B------:R-:W-:-:S06]  /*18620*/  WARPGROUP.ARRIVE ;  /* 0x00000000000079c5 */ /* 0x000fcc0000000000 */
[----:B------:R-:W-:Y:S01]  /*18630*/  QGMMA.64x32x32.F32.E4M3.E4M3 R56, gdesc[UR8], RZ, !UPT, gsb0 ;  /* 0x00600000083879f3 */ /* 0x000fe2000c0008ff */
[----:B------:R-:W-:Y:S01]  /*18640*/  R2UR UR10, R10 ;  /* 0x000000000a0a72ca */ /* 0x000fe200000e0000 */
[----:B------:R-:W-:Y:S01]  /*18650*/  UMOV UR8, UR44 ;  /* 0x0000002c00087c82 */ /* 0x000fe20008000000 */
[----:B------:R-:W-:Y:S01]  /*18660*/  R2UR UR11, R11 ;  /* 0x000000000b0b72ca */ /* 0x000fe200000e0000 */
[----:B------:R-:W-:Y:S01]  /*18670*/  UMOV UR9, UR45 ;  /* 0x0000002d00097c82 */ /* 0x000fe20008000000 */
[----:B------:R-:W-:Y:S02]  /*18680*/  VIADD R10, R4, 0x380 ;  /* 0x00000380040a7836 */ /* 0x000fe40000000000 */
[----:B------:R-:W-:Y:S01]  /*18690*/  IMAD.MOV.U32 R11, RZ, RZ, -0x7fffffe0 ;  /* 0x80000020ff0b7424 */ /* 0x000fe200078e00ff */
        /* <DEDUP_REMOVED lines=20> */
[----:B------:R-:W-:Y:S03]  /*187e0*/  QGMMA.64x32x32.F32.E4M3.E4M3 R88, gdesc[UR44], R88, gsb0 ;  /* 0x006000002c5879f3 */ /* 0x000fe60008000858 */
[----:B------:R-:W-:Y:S02]  /*187f0*/  WARPGROUP.DEPBAR.LE gsb0, 0x0 ;  /* 0x00008000000079c5 */ /* 0x000fe40000010000 */
[----:B------:R-:W-:-:S06]  /*18800*/  WARPGROUP.ARRIVE ;  /* 0x00000000000079c5 */ /* 0x000fcc0000000000 */
[----:B------:R-:W-:Y:S01]  /*18810*/  QGMMA.64x32x32.F32.E4M3.E4M3 R72, gdesc[UR4], R72, gsb0 ;  /* 0x00600000044879f3 */ /* 0x000fe20008000848 */
[----:B------:R-:W-:Y:S01]  /*18820*/  R2UR UR6, R6 ;  /* 0x00000000060672ca */ /* 0x000fe200000e0000 */
[----:B------:R-:W-:Y:S01]  /*18830*/  UIADD3 UR4, UR28, 0x200, URZ ;  /* 0x000002001c047890 */ /* 0x000fe2000fffe03f */
[----:B------:R-:W-:Y:S01]  /*18840*/  R2UR UR7, R7 ;  /* 0x00000000070772ca */ /* 0x000fe200000e0000 */
[----:B------:R-:W-:Y:S01]  /*18850*/  UMOV UR5, 0x80000020 ;  /* 0x8000002000057882 */ /* 0x000fe20000000000 */
[----:B------:R-:W-:Y:S01]  /*18860*/  IMAD.MOV.U32 R7, RZ, RZ, -0x7fffffe0 ;  /* 0x80000020ff077424 */ /* 0x000fe200078e00ff */
[----:B------:R-:W-:Y:S01]  /*18870*/  IADD3 R6, R4, 0x400, RZ ;  /* 0x0000040004067810 */ /* 0x000fe20007ffe0ff */
[----:B------:R-:W-:Y:S02]  /*18880*/  UMOV UR21, UR5 ;  /* 0x0000000500157c82 */ /* 0x000fe40008000000 */
[----:B------:R-:W-:Y:S01]  /*18890*/  UMOV UR20, UR4 ;  /* 0x0000000400147c82 */ /* 0x000fe20008000000 */
[----:B------:R-:W-:-:S02]  /*188a0*/  WARPGROUP.DEPBAR.LE gsb0, 0x0 ;  /* 0x00008000000079c5 */ /* 0x000fc40000010000 */
[----:B------:R-:W-:-:S06]  /*188b0*/  WARPGROUP.ARRIVE ;  /* 0x00000000000079c5 */ /* 0x000fcc0000000000 */
[----:B------:R-:W-:Y:S01]  /*188c0*/  QGMMA.64x32x32.F32.E4M3.E4M3 R56, gdesc[UR8], R56, gsb0 ;  /* 0x00600000083879f3 */ /* 0x000fe20008000838 */
[----:B------:R-:W-:Y:S01]  /*188d0*/  R2UR UR10, R8 ;  /* 0x00000000080a72ca */ /* 0x000fe200000e0000 */
[----:B------:R-:W-:Y:S01]  /*188e0*/  UMOV UR8, UR4 ;  /* 0x0000000400087c82 */ /* 0x000fe20008000000 */
[----:B------:R-:W-:Y:S01]  /*188f0*/  R2UR UR11, R9 ;  /* 0x00000000090b72ca */ /* 0x000fe200000e0000 */
[----:B------:R-:W-:Y:S01]  /*18900*/  UMOV UR9, UR5 ;  /* 0x0000000500097c82 */ /* 0x000fe20008000000 */
[----:B------:R-:W-:Y:S02]  /*18910*/  VIADD R8, R4, 0x480 ;  /* 0x0000048004087836 */ /* 0x000fe40000000000 */
[----:B------:R-:W-:-:S03]  /*18920*/  IMAD.MOV.U32 R9, RZ, RZ, -0x7fffffe0 ;  /* 0x80000020ff097424 */ /* 0x000fc600078e00ff */
[----:B------:R-:W-:Y:S02]  /*18930*/  R2UR UR22, R8 ;  /* 0x00000000081672ca */ /* 0x000fe400000e0000 */
[----:B------:R-:W-:Y:S01]  /*18940*/  R2UR UR23, R9 ;  /* 0x00000000091772ca */ /* 0x000fe200000e0000 */
[----:B------:R-:W-:Y:S01]  /*18950*/  IMAD.MOV.U32 R9, RZ, RZ, -0x7fffffe0 ;  /* 0x80000020ff097424 */ /* 0x000fe200078e00ff */
[----:B------:R-:W-:Y:S01]  /*18960*/  IADD3 R8, R4, 0x302, RZ ;  /* 0x0000030204087810 */ /* 0x000fe20007ffe0ff */
[----:B------:R-:W-:Y:S02]  /*18970*/  WARPGROUP.DEPBAR.LE gsb0, 0x0 ;  /* 0x00008000000079c5 */ /* 0x000fe40000010000 */
[----:B------:R-:W-:-:S06]  /*18980*/  WARPGROUP.ARRIVE ;  /* 0x00000000000079c5 */ /* 0x000fcc0000000000 */
[----:B------:R-:W-:Y:S01]  /*18990*/  QGMMA.64x32x32.F32.E4M3.E4M3 R40, gdesc[UR12], R40, gsb0 ;  /* 0x006000000c2879f3 */ /* 0x000fe20008000828 */
        /* <DEDUP_REMOVED lines=25> */
[----:B------:R-:W-:Y:S01]  /*18b30*/  VIADD R6, R4, 0x402 ;  /* 0x0000040204067836 */ /* 0x000fe20000000000 */
[----:B------:R-:W-:Y:S01]  /*18b40*/  UMOV UR25, UR9 ;  /* 0x0000000900197c82 */ /* 0x000fe20008000000 */
[----:B------:R-:W-:Y:S02]  /*18b50*/  IMAD.MOV.U32 R7, RZ, RZ, -0x7fffffe0 ;  /* 0x80000020ff077424 */ /* 0x000fe400078e00ff */
        /* <DEDUP_REMOVED lines=8> */
[----:B------:R-:W-:Y:S01]  /*18be0*/  IMAD.MOV.U32 R9, RZ, RZ, -0x7fffffe0 ;  /* 0x80000020ff097424 */ /* 0x000fe200078e00ff */
[----:B------:R-:W-:-:S04]  /*18bf0*/  IADD3 R8, R4, 0x482, RZ ;  /* 0x0000048204087810 */ /* 0x000fc80007ffe0ff */
[----:B------:R-:W-:Y:S01]  /*18c00*/  R2UR UR26, R8 ;  /* 0x00000000081a72ca */ /* 0x000fe200000e0000 */
[----:B------:R-:W-:Y:S01]  /*18c10*/  VIADD R8, R4, 0x580 ;  /* 0x0000058004087836 */ /* 0x000fe20000000000 */
[----:B------:R-:W-:Y:S01]  /*18c20*/  R2UR UR27, R9 ;  /* 0x00000000091b72ca */ /* 0x000fe200000e0000 */
        /* <DEDUP_REMOVED lines=40> */
[----:B------:R-:W-:Y:S01]  /*18eb0*/  VIADD R8, R4, 0x700 ;  /* 0x0000070004087836 */ /* 0x000fe20000000000 */
[----:B------:R-:W-:-:S04]  /*18ec0*/  MOV R9, 0x80000020 ;  /* 0x8000002000097802 */ /* 0x000fc80000000f00 */
        /* <DEDUP_REMOVED lines=33> */
[C---:B------:R-:W-:Y:S01]  /*190e0*/  IADD3 R6, R4.reuse, 0x682, RZ ;  /* 0x0000068204067810 */ /* 0x040fe20007ffe0ff */
[----:B------:R-:W-:Y:S01]  /*190f0*/  VIADD R4, R4, 0x702 ;  /* 0x0000070204047836 */ /* 0x000fe20000000000 */
[----:B------:R-:W-:Y:S01]  /*19100*/  UMOV UR41, UR17 ;  /* 0x0000001100297c82 */ /* 0x000fe20008000000 */
[----:B------:R-:W-:-:S03]  /*19110*/  UMOV UR40, UR16 ;  /* 0x0000001000287c82 */ /* 0x000fc60008000000 */
[----:B------:R-:W-:Y:S01]  /*19120*/  R2UR UR42, R4 ;  /* 0x00000000042a72ca */ /* 0x000fe200000e0000 */
[----:B------:R-:W-:Y:S02]  /*19130*/  WARPGROUP.DEPBAR.LE gsb0, 0x0 ;  /* 0x00008000000079c5 */ /* 0x000fe40000010000 */
[----:B------:R-:W-:-:S06]  /*19140*/  WARPGROUP.ARRIVE ;  /* 0x00000000000079c5 */ /* 0x000fcc0000000000 */
[----:B------:R-:W-:Y:S01]  /*19150*/  QGMMA.64x32x32.F32.E4M3.E4M3 R56, gdesc[UR20], R56, gsb0 ;  /* 0x00600000143879f3 */ /* 0x000fe20008000838 */
[----:B------:R-:W-:Y:S01]  /*19160*/  R2UR UR22, R8 ;  /* 0x00000000081672ca */ /* 0x000fe200000e0000 */
[----:B------:R-:W-:Y:S01]  /*19170*/  UMOV UR20, UR16 ;  /* 0x0000001000147c82 */ /* 0x000fe20008000000 */
[----:B------:R-:W-:Y:S01]  /*19180*/  R2UR UR23, R9 ;  /* 0x00000000091772ca */ /* 0x000fe200000e0000 */
[----:B------:R-:W-:Y:S01]  /*19190*/  UMOV UR21, UR17 ;  /* 0x0000001100157c82 */ /* 0x000fe20008000000 */
        /* <DEDUP_REMOVED lines=30> */
[----:B------:R-:W-:Y:S05]  /*19380*/  @!P0 BRA `(.L_x_4217) ;  /* 0x0000000000048947 */ /* 0x000fea0003800000 */
[----:B------:R-:W-:Y:S01]  /*19390*/  BPT.TRAP 0x1 ;  /* 0x000000040000795c */ /* 0x000fe20000300000 */
.L_x_4217:
[----:B------:R-:W2:Y:S01]  /*193a0*/  LDL R3, [R1+0x64] ;  /* 0x0000640001037983 */ /* 0x000ea20000100800 */
[----:B------:R-:W-:Y:S01]  /*193b0*/  P2R R10, PR, RZ, 0x1 ;  /* 0x00000001ff0a7803 */ /* 0x000fe20000000000 */
[--C-:B------:R-:W-:Y:S01]  /*193c0*/  IMAD.MOV.U32 R118, RZ, RZ, R119.reuse ;  /* 0x000000ffff767224 */ /* 0x100fe200078e0077 */
[-C--:B------:R-:W-:Y:S01]  /*193d0*/  MOV R114, R119.reuse ;  /* 0x0000007700727202 */ /* 0x080fe20000000f00 */
[--C-:B------:R-:W-:Y:S01]  /*193e0*/  IMAD.MOV.U32 R116, RZ, RZ, R119.reuse ;  /* 0x000000ffff747224 */ /* 0x100fe200078e0077 */
[----:B------:R-:W-:Y:S01]  /*193f0*/  MOV R108, R119 ;  /* 0x00000077006c7202 */ /* 0x000fe20000000f00 */
[--C-:B------:R-:W-:Y:S02]  /*19400*/  IMAD.MOV.U32 R112, RZ, RZ, R119.reuse ;  /* 0x000000ffff707224 */ /* 0x100fe400078e0077 */
[--C-:B------:R-:W-:Y:S02]  /*19410*/  IMAD.MOV.U32 R110, RZ, RZ, R119.reuse ;  /* 0x000000ffff6e7224 */ /* 0x100fe400078e0077 */
[----:B------:R-:W-:-:S02]  /*19420*/  IMAD.MOV.U32 R106, RZ, RZ, R119 ;  /* 0x000000ffff6a7224 */ /* 0x000fc400078e0077 */
[----:B------:R-:W-:Y:S02]  /*19430*/  IMAD.MOV.U32 R104, RZ, RZ, R119 ;  /* 0x000000ffff687224 */ /* 0x000fe400078e0077 */
[----:B--2---:R-:W-:-:S04]  /*19440*/  IMAD.IADD R3, R3, 0x1, R141 ;  /* 0x0000000103037824 */ /* 0x004fc800078e028d */
[----:B------:R-:W-:-:S05]  /*19450*/  IMAD R8, R148, -0xa0, R3 ;  /* 0xffffff6094087824 */ /* 0x000fca00078e0203 */
[C---:B------:R-:W-:Y:S02]  /*19460*/  ISETP.GT.AND P2, PT, R8.reuse, RZ, PT ;  /* 0x000000ff0800720c */ /* 0x040fe40003f44270 */
[C---:B------:R-:W-:Y:S02]  /*19470*/  ISETP.GT.AND P5, PT, R8.reuse, 0x1, PT ;  /* 0x000000010800780c */ /* 0x040fe40003fa4270 */
[----:B------:R-:W-:Y:S02]  /*19480*/  ISETP.GT.AND P4, PT, R8, 0x8, PT ;  /* 0x000000080800780c */ /* 0x000fe40003f84270 */
[----:B------:R-:W-:Y:S01]  /*19490*/  FSEL R5, R88, -INF , P2 ;  /* 0xff80000058057808 */ /* 0x000fe20001000000 */
[----:B------:R-:W-:Y:S01]  /*194a0*/  IMAD.MOV.U32 R88, RZ, RZ, R119 ;  /* 0x000000ffff587224 */ /* 0x000fe200078e0077 */
[----:B------:R-:W-:Y:S02]  /*194b0*/  FSEL R6, R89, -INF , P5 ;  /* 0xff80000059067808 */ /* 0x000fe40002800000 */
[----:B------:R-:W-:-:S02]  /*194c0*/  ISETP.GT.AND P3, PT, R8, 0x9, PT ;  /* 0x000000090800780c */ /* 0x000fc40003f64270 */
[----:B------:R-:W-:Y:S01]  /*194d0*/  FSEL R89, R92, -INF , P4 ;  /* 0xff8000005c597808 */ /* 0x000fe20002000000 */
[----:B------:R-:W-:Y:S01]  /*194e0*/  IMAD.MOV.U32 R92, RZ, RZ, R119 ;  /* 0x000000ffff5c7224 */ /* 0x000fe200078e0077 */
        /* <DEDUP_REMOVED lines=12> */
[----:B------:R-:W-:Y:S01]  /*195b0*/  FSEL R7, R94, -INF , P4 ;  /* 0xff8000005e077808 */ /* 0x000fe20002000000 */
[--C-:B------:R-:W-:Y:S01]  /*195c0*/  IMAD.MOV.U32 R94, RZ, RZ, R119.reuse ;  /* 0x000000ffff5e7224 */ /* 0x100fe200078e0077 */
[----:B------:R-:W-:Y:S02]  /*195d0*/  ISETP.GT.AND P4, PT, R8, 0x19, PT ;  /* 0x000000190800780c */ /* 0x000fe40003f84270 */
[----:B------:R-:W-:Y:S01]  /*195e0*/  FSEL R107, R100, -INF , P5 ;  /* 0xff800000646b7808 */ /* 0x000fe20002800000 */
[----:B------:R-:W-:Y:S01]  /*195f0*/  IMAD.MOV.U32 R100, RZ, RZ, R119 ;  /* 0x000000ffff647224 */ /* 0x000fe200078e0077 */
[----:B------:R-:W-:Y:S02]  /*19600*/  FMNMX.FTZ R4, R97, R4, !PT ;  /* 0x0000000461047209 */ /* 0x000fe40007810000 */
[----:B------:R-:W-:-:S02]  /*19610*/  FSEL R95, R95, -INF , P3 ;  /* 0xff8000005f5f7808 */ /* 0x000fc40001800000 */
[----:B------:R-:W-:Y:S02]  /*19620*/  ISETP.GT.AND P3, PT, R8, 0x20, PT ;  /* 0x000000200800780c */ /* 0x000fe40003f64270 */
[----:B------:R-:W-:Y:S02]  /*19630*/  FSEL R101, R101, -INF , P4 ;  /* 0xff80000065657808 */ /* 0x000fe40002000000 */
[----:B------:R-:W-:Y:S02]  /*19640*/  FMNMX.FTZ R4, R107, R4, !PT ;  /* 0x000000046b047209 */ /* 0x000fe40007810000 */
[----:B------:R-:W-:Y:S01]  /*19650*/  FSEL R9, R98, -INF , P1 ;  /* 0xff80000062097808 */ /* 0x000fe20000800000 */
[----:B------:R-:W-:Y:S01]  /*19660*/  IMAD.MOV.U32 R98, RZ, RZ, R119 ;  /* 0x000000ffff627224 */ /* 0x000fe200078e0077 */
        /* <DEDUP_REMOVED lines=31> */
[----:B------:R-:W-:Y:S01]  /*19860*/  FSEL R73, R82, -INF , P4 ;  /* 0xff80000052497808 */ /* 0x000fe20002000000 */
[----:B------:R-:W-:Y:S01]  /*19870*/  IMAD.U32 R82, RZ, RZ, UR38 ;  /* 0x00000026ff527e24 */ /* 0x000fe2000f8e00ff */
[----:B------:R-:W-:-:S02]  /*19880*/  ISETP.GT.AND P4, PT, R8, 0x41, PT ;  /* 0x000000410800780c */ /* 0x000fc40003f84270 */
[----:B------:R-:W-:Y:S02]  /*19890*/  FSEL R115, R56, -INF , P5 ;  /* 0xff80000038737808 */ /* 0x000fe40002800000 */
[----:B------:R-:W-:Y:S02]  /*198a0*/  FMNMX.FTZ R4, R129, R4, !PT ;  /* 0x0000000481047209 */ /* 0x000fe40007810000 */
[----:B------:R-:W-:Y:S02]  /*198b0*/  FSEL R83, R83, -INF , P3 ;  /* 0xff80000053537808 */ /* 0x000fe40001800000 */
[----:B------:R-:W-:Y:S02]  /*198c0*/  ISETP.GT.AND P3, PT, R8, 0x48, PT ;  /* 0x000000480800780c */ /* 0x000fe40003f64270 */
[----:B------:R-:W-:Y:S02]  /*198d0*/  FSEL R113, R57, -INF , P4 ;  /* 0xff80000039717808 */ /* 0x000fe40002000000 */
[----:B------:R-:W-:-:S02]  /*198e0*/  FMNMX.FTZ R4, R115, R4, !PT ;  /* 0x0000000473047209 */ /* 0x000fc40007810000 */
[----:B------:R-:W-:Y:S01]  /*198f0*/  FSEL R57, R86, -INF , P1 ;  /* 0xff80000056397808 */ /* 0x000fe20000800000 */
[----:B------:R-:W-:Y:S01]  /*19900*/  IMAD.MOV.U32 R86, RZ, RZ, R119 ;  /* 0x000000ffff567224 */ /* 0x000fe200078e0077 */
        /* <DEDUP_REMOVED lines=65> */
[----:B------:R-:W-:Y:S02]  /*19d20*/  FSEL R161, R29, -INF , P2 ;  /* 0xff8000001da17808 */ /* 0x000fe40001000000 */
[----:B------:R-:W-:Y:S02]  /*19d30*/  FMNMX.FTZ R4, R159, R4, !PT ;  /* 0x000000049f047209 */ /* 0x000fe40007810000 */
[----:B------:R-:W-:Y:S02]  /*19d40*/  ISETP.GT.AND P3, PT, R8, 0x90, PT ;  /* 0x000000900800780c */ /* 0x000fe40003f64270 */
[----:B------:R-:W-:Y:S02]  /*19d50*/  FSEL R47, R47, -INF , P4 ;  /* 0xff8000002f2f7808 */ /* 0x000fe40002000000 */
[----:B------:R-:W-:Y:S02]  /*19d60*/  FSEL R163, R32, -INF , P3 ;  /* 0xff80000020a37808 */ /* 0x000fe40001800000 */
[----:B------:R-:W-:-:S02]  /*19d70*/  FMNMX.FTZ R4, R161, R4, !PT ;  /* 0x00000004a1047209 */ /* 0x000fc40007810000 */
[----:B------:R-:W-:Y:S02]  /*19d80*/  ISETP.GT.AND P4, PT, R8, 0x91, PT ;  /* 0x000000910800780c */ /* 0x000fe40003f84270 */
[----:B------:R-:W-:Y:S02]  /*19d90*/  FSEL R49, R46, -INF , P5 ;  /* 0xff8000002e317808 */ /* 0x000fe40002800000 */
[----:B------:R-:W-:Y:S02]  /*19da0*/  FSEL R167, R33, -INF , P4 ;  /* 0xff80000021a77808 */ /* 0x000fe40002000000 */
[----:B------:R-:W-:Y:S02]  /*19db0*/  FMNMX.FTZ R4, R163, R4, !PT ;  /* 0x00000004a3047209 */ /* 0x000fe40007810000 */
[----:B------:R-:W-:Y:S02]  /*19dc0*/  ISETP.GT.AND P5, PT, R8, 0x98, PT ;  /* 0x000000980800780c */ /* 0x000fe40003fa4270 */
[----:B------:R-:W-:-:S02]  /*19dd0*/  FMNMX.FTZ R4, R167, R4, !PT ;  /* 0x00000004a7047209 */ /* 0x000fc40007810000 */
[----:B------:R-:W-:Y:S02]  /*19de0*/  FSEL R165, R36, -INF , P5 ;  /* 0xff80000024a57808 */ /* 0x000fe40002800000 */
[----:B------:R-:W-:Y:S02]  /*19df0*/  ISETP.GT.AND P6, PT, R8, 0x99, PT ;  /* 0x000000990800780c */ /* 0x000fe40003fc4270 */
[----:B------:R-:W-:Y:S02]  /*19e00*/  FMNMX.FTZ R4, R165, R4, !PT ;  /* 0x00000004a5047209 */ /* 0x000fe40007810000 */
[----:B------:R-:W-:Y:S02]  /*19e10*/  FSEL R169, R37, -INF , P6 ;  /* 0xff80000025a97808 */ /* 0x000fe40003000000 */
[----:B------:R-:W-:Y:S02]  /*19e20*/  P2R R20, PR, RZ, 0x4 ;  /* 0x00000004ff147803 */ /* 0x000fe40000000000 */
[----:B------:R-:W-:-:S02]  /*19e30*/  FMNMX.FTZ R12, R169, R4, !PT ;  /* 0x00000004a90c7209 */ /* 0x000fc40007810000 */
[----:B------:R-:W-:Y:S02]  /*19e40*/  P2R R24, PR, RZ, 0x2 ;  /* 0x00000002ff187803 */ /* 0x000fe40000000000 */
[----:B------:R-:W-:Y:S01]  /*19e50*/  ISETP.GT.AND P1, PT, R8, 0x79, PT ;  /* 0x000000790800780c */ /* 0x000fe20003f24270 */
[----:B------:R-:W0:Y:S01]  /*19e60*/  SHFL.BFLY PT, R29, R12, 0x2, 0x1f ;  /* 0x0c401f000c1d7f89 */ /* 0x000e2200000e0000 */
[----:B------:R-:W-:Y:S02]  /*19e70*/  P2R R40, PR, RZ, 0x1 ;  /* 0x00000001ff287803 */ /* 0x000fe40000000000 */
[----:B------:R-:W-:Y:S02]  /*19e80*/  FSEL R55, R55, -INF , P1 ;  /* 0xff80000037377808 */ /* 0x000fe40000800000 */
[----:B------:R-:W-:Y:S02]  /*19e90*/  ISETP.NE.AND P1, PT, R24, RZ, PT ;  /* 0x000000ff1800720c */ /* 0x000fe40003f25270 */
[----:B------:R-:W-:-:S02]  /*19ea0*/  ISETP.GT.AND P0, PT, R8, 0x80, PT ;  /* 0x000000800800780c */ /* 0x000fc40003f04270 */
[----:B------:R-:W-:Y:S02]  /*19eb0*/  FSEL R33, R30, -INF , P1 ;  /* 0xff8000001e217808 */ /* 0x000fe40000800000 */
[----:B------:R-:W-:Y:S02]  /*19ec0*/  FSEL R35, R35, -INF , P4 ;  /* 0xff80000023237808 */ /* 0x000fe40002000000 */
[-C--:B------:R-:W-:Y:S02]  /*19ed0*/  MOV R102, R119.reuse ;  /* 0x0000007700667202 */ /* 0x080fe40000000f00 */
[-C--:B------:R-:W-:Y:S02]  /*19ee0*/  MOV R96, R119.reuse ;  /* 0x0000007700607202 */ /* 0x080fe40000000f00 */
[----:B------:R-:W-:Y:S02]  /*19ef0*/  MOV R90, R119 ;  /* 0x00000077005a7202 */ /* 0x000fe40000000f00 */
[----:B0-----:R-:W-:-:S05]  /*19f00*/  FMNMX.FTZ R14, R12, R29, !PT ;  /* 0x0000001d0c0e7209 */ /* 0x001fca0007810000 */
[----:B------:R-:W0:Y:S02]  /*19f10*/  SHFL.BFLY PT, R29, R14, 0x1, 0x1f ;  /* 0x0c201f000e1d7f89 */ /* 0x000e2400000e0000 */
[----:B0-----:R-:W-:Y:S02]  /*19f20*/  FMNMX.FTZ R4, R14, R29, !PT ;  /* 0x0000001d0e047209 */ /* 0x001fe40007810000 */
[----:B------:R-:W-:Y:S02]  /*19f30*/  FMNMX.FTZ R14, R3, R91, !PT ;  /* 0x0000005b030e7209 */ /* 0x000fe40007810000 */
[----:B------:R-:W-:Y:S01]  /*19f40*/  FSETP.NEU.FTZ.AND P2, PT, R4, -INF , PT ;  /* 0xff8000000400780b */ /* 0x000fe20003f5d000 */
[----:B------:R-:W-:-:S01]  /*19f50*/  FFMA.FTZ R171, R2, R4, -8 ;  /* 0xc100000002ab7423 */ /* 0x000fc20000010004 */
[----:B------:R-:W-:Y:S02]  /*19f60*/  FMNMX.FTZ R14, R7, R14, !PT ;  /* 0x0000000e070e7209 */ /* 0x000fe40007810000 */
[----:B------:R-:W-:-:S02]  /*19f70*/  FSEL R29, R26, -INF , P0 ;  /* 0xff8000001a1d7808 */ /* 0x000fc40000000000 */
[----:B------:R-:W-:Y:S02]  /*19f80*/  FSEL R171, R171, RZ, P2 ;  /* 0x000000ffabab7208 */ /* 0x000fe40001000000 */
[----:B------:R-:W-:Y:S02]  /*19f90*/  ISETP.NE.AND P2, PT, R20, RZ, PT ;  /* 0x000000ff1400720c */ /* 0x000fe40003f45270 */
[----:B------:R-:W-:Y:S01]  /*19fa0*/  FMNMX.FTZ R20, R95, R14, !PT ;  /* 0x0000000e5f147209 */ /* 0x000fe20007810000 */
[----:B------:R-:W-:-:S01]  /*19fb0*/  FFMA.FTZ R109, R2, R109, -R171 ;  /* 0x0000006d026d7223 */ /* 0x000fc200000108ab */
[----:B------:R-:W-:Y:S01]  /*19fc0*/  ISETP.NE.AND P0, PT, R40, RZ, PT ;  /* 0x000000ff2800720c */ /* 0x000fe20003f05270 */
        /* <DEDUP_REMOVED lines=14> */
[----:B------:R-:W-:Y:S01]  /*1a0b0*/  MUFU.EX2 R8, R8 ;  /* 0x0000000800087308 */ /* 0x000fe20000000800 */
[----:B------:R-:W-:-:S01]  /*1a0c0*/  FFMA.FTZ R89, R2, R93, -R171 ;  /* 0x0000005d02597223 */ /* 0x000fc200000108ab */
[----:B------:R-:W-:Y:S01]  /*1a0d0*/  ISETP.NE.AND P0, PT, R10, RZ, PT ;  /* 0x000000ff0a00720c */ /* 0x000fe20003f05270 */
[----:B------:R-:W-:-:S01]  /*1a0e0*/  FFMA.FTZ R10, R2, R105, -R171 ;  /* 0x00000069020a7223 */ /* 0x000fc200000108ab */
[----:B------:R-:W-:Y:S01]  /*1a0f0*/  FMNMX.FTZ R24, R15, R24, !PT ;  /* 0x000000180f187209 */ /* 0x000fe20007810000 */
[----:B------:R-:W-:-:S01]  /*1a100*/  FFMA.FTZ R93, R2, R97, -R171 ;  /* 0x00000061025d7223 */ /* 0x000fc200000108ab */
[C-C-:B------:R-:W-:Y:S01]  /*1a110*/  FFMA.FTZ R97, R2.reuse, R101, -R171.reuse ;  /* 0x0000006502617223 */ /* 0x140fe200000108ab */
[----:B------:R-:W-:-:S01]  /*1a120*/  FFMA.FTZ R125, R2, R125, -R171 ;  /* 0x0000007d027d7223 */ /* 0x000fc200000108ab */
[----:B------:R-:W-:Y:S01]  /*1a130*/  FMNMX.FTZ R24, R75, R24, !PT ;  /* 0x000000184b187209 */ /* 0x000fe20007810000 */
[----:B------:R0:W-:Y:S01]  /*1a140*/  MUFU.EX2 R20, R109 ;  /* 0x0000006d00147308 */ /* 0x0001e20000000800 */
        /* <DEDUP_REMOVED lines=8> */
[----:B0-----:R-:W-:-:S01]  /*1a1d0*/  FFMA.FTZ R109, R2, R113, -R171 ;  /* 0x00000071026d7223 */ /* 0x001fc200000108ab */
        /* <DEDUP_REMOVED lines=17> */
[----:B------:R-:W-:Y:S01]  /*1a2f0*/  FFMA.FTZ R131, R2, R167, -R171 ;  /* 0x000000a702837223 */ /* 0x000fe200000108ab */
[----:B------:R-:W-:-:S04]  /*1a300*/  FMNMX.FTZ R28, R61, R28, !PT ;  /* 0x0000001c3d1c7209 */ /* 0x000fc80007810000 */
[----:B------:R-:W-:Y:S01]  /*1a310*/  FMNMX.FTZ R28, R59, R28, !PT ;  /* 0x0000001c3b1c7209 */ /* 0x000fe20007810000 */
[----:B------:R1:W-:Y:S03]  /*1a320*/  MUFU.EX2 R26, R5 ;  /* 0x00000005001a7308 */ /* 0x0003e60000000800 */
[----:B------:R-:W-:-:S04]  /*1a330*/  FMNMX.FTZ R28, R65, R28, !PT ;  /* 0x0000001c411c7209 */ /* 0x000fc80007810000 */
[----:B------:R-:W-:Y:S01]  /*1a340*/  FMNMX.FTZ R30, R63, R28, !PT ;  /* 0x0000001c3f1e7209 */ /* 0x000fe20007810000 */
[----:B------:R-:W-:Y:S01]  /*1a350*/  MUFU.EX2 R10, R10 ;  /* 0x0000000a000a7308 */ /* 0x000fe20000000800 */
[----:B-1----:R-:W-:-:S01]  /*1a360*/  FFMA.FTZ R5, R2, R77, -R171 ;  /* 0x0000004d02057223 */ /* 0x002fc200000108ab */
[C-C-:B------:R-:W-:Y:S01]  /*1a370*/  FFMA.FTZ R77, R2.reuse, R127, -R171.reuse ;  /* 0x0000007f024d7223 */ /* 0x140fe200000108ab */
[----:B------:R-:W-:Y:S01]  /*1a380*/  FMNMX.FTZ R30, R69, R30, !PT ;  /* 0x0000001e451e7209 */ /* 0x000fe20007810000 */
[----:B------:R-:W-:Y:S01]  /*1a390*/  FFMA.FTZ R127, R2, R157, -R171 ;  /* 0x0000009d027f7223 */ /* 0x000fe200000108ab */
[----:B0-----:R-:W-:Y:S02]  /*1a3a0*/  F2FP.SATFINITE.E4M3.F32.PACK_AB_MERGE_C R216, R89, R6, RZ ;  /* 0x0000000659d8723e */ /* 0x001fe400048070ff */
[----:B------:R-:W-:Y:S01]  /*1a3b0*/  FMNMX.FTZ R30, R67, R30, !PT ;  /* 0x0000001e431e7209 */ /* 0x000fe20007810000 */
[----:B------:R0:W-:Y:S01]  /*1a3c0*/  MUFU.EX2 R28, R115 ;  /* 0x00000073001c7308 */ /* 0x0001e20000000800 */
[----:B------:R-:W-:-:S02]  /*1a3d0*/  F2FP.SATFINITE.E4M3.F32.PACK_AB_MERGE_C R216, R37, R8, R216 ;  /* 0x0000000825d8723e */ /* 0x000fc400048070d8 */
[----:B------:R-:W-:-:S04]  /*1a3e0*/  FMNMX.FTZ R30, R41, R30, !PT ;  /* 0x0000001e291e7209 */ /* 0x000fc80007810000 */
[----:B------:R-:W-:Y:S01]  /*1a3f0*/  FMNMX.FTZ R32, R71, R30, !PT ;  /* 0x0000001e47207209 */ /* 0x000fe20007810000 */
[----:B------:R-:W-:Y:S01]  /*1a400*/  MUFU.EX2 R93, R93 ;  /* 0x0000005d005d7308 */ /* 0x000fe20000000800 */
[----:B0-----:R-:W-:Y:S01]  /*1a410*/  FSEL R115, R38, -INF , P5 ;  /* 0xff80000026737808 */ /* 0x001fe20002800000 */
[----:B------:R-:W-:Y:S01]  /*1a420*/  FFMA.FTZ R38, R2, R143, -R171 ;  /* 0x0000008f02267223 */ /* 0x000fe200000108ab */
        /* <DEDUP_REMOVED lines=8> */
[----:B------:R-:W0:Y:S03]  /*1a4b0*/  MUFU.EX2 R97, R97 ;  /* 0x0000006100617308 */ /* 0x000e260000000800 */
[----:B------:R-:W-:-:S04]  /*1a4c0*/  FMNMX.FTZ R36, R25, R36, !PT ;  /* 0x0000002419247209 */ /* 0x000fc80007810000 */
[----:B------:R-:W-:Y:S01]  /*1a4d0*/  FMNMX.FTZ R40, R55, R36, !PT ;  /* 0x0000002437287209 */ /* 0x000fe20007810000 */
[----:B------:R1:W-:Y:S03]  /*1a4e0*/  MUFU.EX2 R14, R125 ;  /* 0x0000007d000e7308 */ /* 0x0003e60000000800 */
[----:B------:R-:W-:-:S04]  /*1a4f0*/  FMNMX.FTZ R40, R29, R40, !PT ;  /* 0x000000281d287209 */ /* 0x000fc80007810000 */
[----:B------:R-:W-:Y:S01]  /*1a500*/  FMNMX.FTZ R40, R27, R40, !PT ;  /* 0x000000281b287209 */ /* 0x000fe20007810000 */
[----:B------:R-:W-:Y:S01]  /*1a510*/  MUFU.EX2 R101, R101 ;  /* 0x0000006500657308 */ /* 0x000fe20000000800 */
[----:B0-----:R-:W-:Y:S01]  /*1a520*/  F2FP.SATFINITE.E4M3.F32.PACK_AB_MERGE_C R218, R97, R12, RZ ;  /* 0x0000000c61da723e */ /* 0x001fe200048070ff */
[----:B-1----:R-:W-:Y:S01]  /*1a530*/  FFMA.FTZ R125, R2, R153, -R171 ;  /* 0x00000099027d7223 */ /* 0x002fe200000108ab */
[----:B------:R-:W-:Y:S02]  /*1a540*/  FMNMX.FTZ R40, R33, R40, !PT ;  /* 0x0000002821287209 */ /* 0x000fe40007810000 */
[----:B------:R-:W-:Y:S02]  /*1a550*/  F2FP.SATFINITE.E4M3.F32.PACK_AB_MERGE_C R218, R93, R10, R218 ;  /* 0x0000000a5dda723e */ /* 0x000fe400048070da */
        /* <DEDUP_REMOVED lines=9> */
[C-C-:B-1----:R-:W-:Y:S01]  /*1a5f0*/  FFMA.FTZ R121, R2.reuse, R145, -R171.reuse ;  /* 0x0000009102797223 */ /* 0x142fe200000108ab */
[----:B------:R-:W-:-:S01]  /*1a600*/  FFMA.FTZ R40, R2, R147, -R171 ;  /* 0x0000009302287223 */ /* 0x000fc200000108ab */
[----:B------:R-:W0:Y:S01]  /*1a610*/  SHFL.BFLY PT, R44, R5, 0x2, 0x1f ;  /* 0x0c401f00052c7f89 */ /* 0x000e2200000e0000 */
[----:B------:R-:W-:-:S03]  /*1a620*/  F2FP.SATFINITE.E4M3.F32.PACK_AB_MERGE_C R212, R101, R14, R212 ;  /* 0x0000000e65d4723e */ /* 0x000fc600048070d4 */
[----:B------:R-:W1:Y:S08]  /*1a630*/  MUFU.EX2 R81, R81 ;  /* 0x0000005100517308 */ /* 0x000e700000000800 */
[----:B------:R-:W-:Y:S08]  /*1a640*/  MUFU.EX2 R109, R109 ;  /* 0x0000006d006d7308 */ /* 0x000ff00000000800 */
[----:B------:R-:W2:Y:S01]  /*1a650*/  MUFU.EX2 R77, R77 ;  /* 0x0000004d004d7308 */ /* 0x000ea20000000800 */
[----:B-1----:R-:W-:-:S02]  /*1a660*/  F2FP.SATFINITE.E4M3.F32.PACK_AB_MERGE_C R214, R81, R26, RZ ;  /* 0x0000001a51d6723e */ /* 0x002fc400048070ff */
[----:B0-----:R-:W-:Y:S01]  /*1a670*/  FMNMX.FTZ R50, R5, R44, !PT ;  /* 0x0000002c05327209 */ /* 0x001fe20007810000 */
[----:B------:R-:W-:-:S01]  /*1a680*/  FFMA.FTZ R44, R2, R155, -R171 ;  /* 0x0000009b022c7223 */ /* 0x000fc200000108ab */
[----:B------:R-:W-:-:S03]  /*1a690*/  F2FP.SATFINITE.E4M3.F32.PACK_AB_MERGE_C R214, R107, R24, R214 ;  /* 0x000000186bd6723e */ /* 0x000fc600048070d6 */
[----:B------:R-:W-:Y:S01]  /*1a6a0*/  MUFU.EX2 R32, R111 ;  /* 0x0000006f00207308 */ /* 0x000fe20000000800 */
[----:B------:R-:W0:Y:S07]  /*1a6b0*/  SHFL.BFLY PT, R5, R50, 0x1, 0x1f ;  /* 0x0c201f0032057f89 */ /* 0x000e2e00000e0000 */
[----:B------:R-:W-:Y:S01]  /*1a6c0*/  MUFU.EX2 R85, R85 ;  /* 0x0000005500557308 */ /* 0x000fe20000000800 */
[----:B--2---:R-:W-:-:S04]  /*1a6d0*/  F2FP.SATFINITE.E4M3.F32.PACK_AB_MERGE_C R200, R77, R30, RZ ;  /* 0x0000001e4dc8723e */ /* 0x004fc800048070ff */
[----:B------:R-:W-:-:S03]  /*1a6e0*/  F2FP.SATFINITE.E4M3.F32.PACK_AB_MERGE_C R200, R109, R28, R200 ;  /* 0x0000001c6dc8723e */ /* 0x000fc600048070c8 */
[----:B------:R1:W-:Y:S08]  /*1a6f0*/  MUFU.EX2 R36, R133 ;  /* 0x0000008500247308 */ /* 0x0003f00000000800 */
[----:B------:R-:W-:Y:S01]  /*1a700*/  MUFU.EX2 R111, R135 ;  /* 0x00000087006f7308 */ /* 0x000fe20000000800 */
[----:B0-----:R-:W-:Y:S01]  /*1a710*/  FMNMX.FTZ R5, R50, R5, !PT ;  /* 0x0000000532057209 */ /* 0x001fe20007810000 */
[C-C-:B------:R-:W-:Y:S01]  /*1a720*/  FFMA.FTZ R50, R2.reuse, R165, -R171.reuse ;  /* 0x000000a502327223 */ /* 0x140fe200000108ab */
[----:B-1----:R-:W-:-:S02]  /*1a730*/  FFMA.FTZ R133, R2, R169, -R171 ;  /* 0x000000a902857223 */ /* 0x002fc400000108ab */
[----:B------:R-:W-:Y:S01]  /*1a740*/  FSETP.NEU.FTZ.AND P1, PT, R5, -INF , PT ;  /* 0xff8000000500780b */ /* 0x000fe20003f3d000 */
[----:B------:R-:W-:-:S02]  /*1a750*/  FFMA.FTZ R56, R2, R5, -8 ;  /* 0xc100000002387423 */ /* 0x000fc40000010005 */
[----:B------:R-:W-:Y:S03]  /*1a760*/  MUFU.EX2 R34, R34 ;  /* 0x0000002200227308 */ /* 0x000fe60000000800 */
[----:B------:R-:W-:Y:S02]  /*1a770*/  FSEL R56, R56, RZ, P1 ;  /* 0x000000ff38387208 */ /* 0x000fe40000800000 */
[----:B------:R-:W-:-:S03]  /*1a780*/  ISETP.GE.AND P1, PT, R141, 0xa1, PT ;  /* 0x000000a18d00780c */ /* 0x000fc60003f26270 */
        /* <DEDUP_REMOVED lines=12> */
[----:B------:R-:W-:Y:S01]  /*1a850*/  FADD.FTZ R41, R8, R37 ;  /* 0x0000002508297221 */ /* 0x000fe20000010000 */
[----:B------:R-:W-:-:S01]  /*1a860*/  FFMA.FTZ R95, R2, R103, -R56 ;  /* 0x00000067025f7223 */ /* 0x000fc20000010838 */
[----:B------:R-:W0:Y:S01]  /*1a870*/  MUFU.EX2 R52, R52 ;  /* 0x0000003400347308 */ /* 0x000e220000000800 */
[----:B------:R-:W-:-:S01]  /*1a880*/  FFMA.FTZ R58, R2, R75, -R56 ;  /* 0x0000004b023a7223 */ /* 0x000fc20000010838 */
[----:B------:R-:W-:Y:S01]  /*1a890*/  FADD.FTZ R78, R6, R41 ;  /* 0x00000029064e7221 */ /* 0x000fe20000010000 */
[----:B------:R-:W-:Y:S01]  /*1a8a0*/  IADD3 R41, R0, 0x33440, RZ ;  /* 0x0003344000297810 */ /* 0x000fe20007ffe0ff */
[C-C-:B------:R-:W-:Y:S01]  /*1a8b0*/  FFMA.FTZ R0, R2.reuse, R45, -R56.reuse ;  /* 0x0000002d02007223 */ /* 0x140fe20000010838 */
[----:B------:R-:W-:-:S01]  /*1a8c0*/  FFMA.FTZ R70, R2, R21, -R56 ;  /* 0x0000001502467223 */ /* 0x000fc20000010838 */
[----:B------:R-:W-:Y:S01]  /*1a8d0*/  FADD.FTZ R45, R89, R78 ;  /* 0x0000004e592d7221 */ /* 0x000fe20000010000 */
[----:B------:R-:W-:-:S01]  /*1a8e0*/  FFMA.FTZ R75, R2, R79, -R56 ;  /* 0x0000004f024b7223 */ /* 0x000fc20000010838 */
[----:B------:R-:W1:Y:S01]  /*1a8f0*/  MUFU.EX2 R60, R60 ;  /* 0x0000003c003c7308 */ /* 0x000e620000000800 */
[----:B------:R-:W-:-:S01]  /*1a900*/  FFMA.FTZ R11, R2, R73, -R56 ;  /* 0x00000049020b7223 */ /* 0x000fc20000010838 */
[----:B------:R-:W-:Y:S01]  /*1a910*/  FADD.FTZ R78, R10, R45 ;  /* 0x0000002d0a4e7221 */ /* 0x000fe20000010000 */
[----:B------:R-:W-:Y:S01]  /*1a920*/  PRMT R41, R82, 0x654, R41 ;  /* 0x0000065452297816 */ /* 0x000fe20000000029 */
[C-C-:B------:R-:W-:Y:S01]  /*1a930*/  FFMA.FTZ R62, R2.reuse, R83, -R56.reuse ;  /* 0x00000053023e7223 */ /* 0x140fe20000010838 */
[----:B------:R-:W-:-:S01]  /*1a940*/  FFMA.FTZ R43, R2, R43, -R56 ;  /* 0x0000002b022b7223 */ /* 0x000fc20000010838 */
[----:B------:R-:W-:Y:S01]  /*1a950*/  FFMA.FTZ R57, R2, R57, -R56 ;  /* 0x0000003902397223 */ /* 0x000fe20000010838 */
[----:B------:R2:W-:Y:S01]  /*1a960*/  SYNCS.ARRIVE.TRANS64.RED.A1T0 RZ, [R41+URZ], RZ ;  /* 0x000000ff29ff79a7 */ /* 0x0005e2000810043f */
[----:B------:R-:W3:Y:S01]  /*1a970*/  MUFU.EX2 R91, R91 ;  /* 0x0000005b005b7308 */ /* 0x000ee20000000800 */
[----:B0-----:R-:W-:-:S01]  /*1a980*/  FADD.FTZ R61, R3, R52 ;  /* 0x00000034033d7221 */ /* 0x001fc20000010000 */
        /* <DEDUP_REMOVED lines=8> */
[----:B------:R-:W-:Y:S01]  /*1aa10*/  FADD.FTZ R61, R93, R78 ;  /* 0x0000004e5d3d7221 */ /* 0x000fe20000010000 */
[----:B------:R-:W-:-:S01]  /*1aa20*/  FFMA.FTZ R71, R2, R71, -R56 ;  /* 0x0000004702477223 */ /* 0x000fc20000010838 */
[--C-:B------:R-:W-:Y:S01]  /*1aa30*/  FFMA.FTZ R49, R2, R49, -R56.reuse ;  /* 0x0000003102317223 */ /* 0x100fe20000010838 */
[----:B------:R-:W-:Y:S01]  /*1aa40*/  F2FP.SATFINITE.E4M3.F32.PACK_AB_MERGE_C R202, R111, R36, RZ ;  /* 0x000000246fca723e */ /* 0x000fe200048070ff */
[----:B------:R-:W-:Y:S01]  /*1aa50*/  FADD.FTZ R78, R12, R61 ;  /* 0x0000003d0c4e7221 */ /* 0x000fe20000010000 */
[----:B------:R-:W-:-:S01]  /*1aa60*/  FFMA.FTZ R53, R2, R53, -R56 ;  /* 0x0000003502357223 */ /* 0x000fc20000010838 */
[----:B------:R-:W1:Y:S01]  /*1aa70*/  MUFU.EX2 R54, R54 ;  /* 0x0000003600367308 */ /* 0x000e620000000800 */
[----:B---3--:R-:W-:-:S01]  /*1aa80*/  FADD.FTZ R80, R91, R80 ;  /* 0x000000505b507221 */ /* 0x008fc20000010000 */
[C-C-:B------:R-:W-:Y:S01]  /*1aa90*/  FFMA.FTZ R27, R2.reuse, R27, -R56.reuse ;  /* 0x0000001b021b7223 */ /* 0x140fe20000010838 */
[----:B------:R-:W-:-:S01]  /*1aaa0*/  FFMA.FTZ R51, R2, R51, -R56 ;  /* 0x0000003302337223 */ /* 0x000fc20000010838 */
[C-C-:B------:R-:W-:Y:S01]  /*1aab0*/  FFMA.FTZ R55, R2.reuse, R55, -R56.reuse ;  /* 0x0000003702377223 */ /* 0x140fe20000010838 */
[----:B------:R-:W-:-:S01]  /*1aac0*/  FFMA.FTZ R29, R2, R29, -R56 ;  /* 0x0000001d021d7223 */ /* 0x000fc20000010838 */
[C-C-:B------:R-:W-:Y:S01]  /*1aad0*/  FFMA.FTZ R31, R2.reuse, R31, -R56.reuse ;  /* 0x0000001f021f7223 */ /* 0x140fe20000010838 */
[----:B------:R-:W-:-:S01]  /*1aae0*/  FFMA.FTZ R33, R2, R33, -R56 ;  /* 0x0000002102217223 */ /* 0x000fc20000010838 */
[----:B------:R-:W3:Y:S01]  /*1aaf0*/  MUFU.EX2 R64, R64 ;  /* 0x0000004000407308 */ /* 0x000ee20000000800 */
[----:B0-----:R-:W-:-:S01]  /*1ab00*/  FADD.FTZ R45, R7, R80 ;  /* 0x00000050072d7221 */ /* 0x001fc20000010000 */
[C-C-:B------:R-:W-:Y:S01]  /*1ab10*/  FFMA.FTZ R113, R2.reuse, R113, -R56.reuse ;  /* 0x0000007102717223 */ /* 0x140fe20000010838 */
[----:B------:R-:W-:Y:S01]  /*1ab20*/  F2FP.SATFINITE.E4M3.F32.PACK_AB_MERGE_C R217, R91, R60, RZ ;  /* 0x0000003c5bd9723e */ /* 0x000fe200048070ff */
[C-C-:B------:R-:W-:Y:S01]  /*1ab30*/  FFMA.FTZ R35, R2.reuse, R35, -R56.reuse ;  /* 0x0000002302237223 */ /* 0x140fe20000010838 */
[----:B------:R-:W-:-:S01]  /*1ab40*/  FFMA.FTZ R115, R2, R115, -R56 ;  /* 0x0000007302737223 */ /* 0x000fc20000010838 */
[----:B------:R-:W-:Y:S01]  /*1ab50*/  F2FP.SATFINITE.E4M3.F32.PACK_AB_MERGE_C R202, R85, R32, R202 ;  /* 0x0000002055ca723e */ /* 0x000fe200048070ca */
[----:B------:R-:W-:Y:S01]  /*1ab60*/  IMAD.MOV.U32 R103, RZ, RZ, R119 ;  /* 0x000000ffff677224 */ /* 0x000fe200078e0077 */
[----:B------:R-:W0:Y:S01]  /*1ab70*/  MUFU.EX2 R95, R95 ;  /* 0x0000005f005f7308 */ /* 0x000e220000000800 */
[----:B-1----:R-:W-:-:S01]  /*1ab80*/  FADD.FTZ R45, R54, R45 ;  /* 0x0000002d362d7221 */ /* 0x002fc20000010000 */
[----:B------:R-:W-:Y:S01]  /*1ab90*/  F2FP.SATFINITE.E4M3.F32.PACK_AB_MERGE_C R217, R52, R3, R217 ;  /* 0x0000000334d9723e */ /* 0x000fe200048070d9 */
[--C-:B------:R-:W-:Y:S01]  /*1aba0*/  IMAD.MOV.U32 R99, RZ, RZ, R119.reuse ;  /* 0x000000ffff637224 */ /* 0x100fe200078e0077 */
[----:B------:R-:W-:Y:S01]  /*1abb0*/  MOV R60, R119 ;  /* 0x00000077003c7202 */ /* 0x000fe20000000f00 */
[----:B------:R-:W-:-:S02]  /*1abc0*/  IMAD.MOV.U32 R93, RZ, RZ, R119 ;  /* 0x000000ffff5d7224 */ /* 0x000fc400078e0077 */
[----:B------:R-:W-:Y:S01]  /*1abd0*/  IMAD.MOV.U32 R91, RZ, RZ, R119 ;  /* 0x000000ffff5b7224 */ /* 0x000fe200078e0077 */
[----:B------:R-:W1:Y:S01]  /*1abe0*/  MUFU.EX2 R9, R9 ;  /* 0x0000000900097308 */ /* 0x000e620000000800 */
[----:B---3--:R-:W-:-:S01]  /*1abf0*/  FADD.FTZ R80, R64, R45 ;  /* 0x0000002d40507221 */ /* 0x008fc20000010000 */
[----:B------:R-:W-:Y:S01]  /*1ac00*/  FADD.FTZ R45, R97, R78 ;  /* 0x0000004e612d7221 */ /* 0x000fe20000010000 */
[--C-:B------:R-:W-:Y:S02]  /*1ac10*/  IMAD.MOV.U32 R97, RZ, RZ, R119.reuse ;  /* 0x000000ffff617224 */ /* 0x100fe400078e0077 */
[----:B------:R-:W-:Y:S02]  /*1ac20*/  IMAD.MOV.U32 R89, RZ, RZ, R119 ;  /* 0x000000ffff597224 */ /* 0x000fe400078e0077 */
[----:B------:R-:W-:-:S01]  /*1ac30*/  FADD.FTZ R78, R14, R45 ;  /* 0x0000002d0e4e7221 */ /* 0x000fc20000010000 */
[----:B------:R-:W-:Y:S01]  /*1ac40*/  IMAD.MOV.U32 R83, RZ, RZ, R119 ;  /* 0x000000ffff537224 */ /* 0x000fe200078e0077 */
[----:B------:R-:W3:Y:S01]  /*1ac50*/  MUFU.EX2 R58, R58 ;  /* 0x0000003a003a7308 */ /* 0x000ee20000000800 */
[----:B0-----:R-:W-:-:S01]  /*1ac60*/  FADD.FTZ R80, R95, R80 ;  /* 0x000000505f507221 */ /* 0x001fc20000010000 */
[----:B------:R-:W-:Y:S01]  /*1ac70*/  F2FP.SATFINITE.E4M3.F32.PACK_AB_MERGE_C R219, R95, R64, RZ ;  /* 0x000000405fdb723e */ /* 0x000fe200048070ff */
[----:B------:R-:W-:-:S02]  /*1ac80*/  IMAD.MOV.U32 R95, RZ, RZ, R119 ;  /* 0x000000ffff5f7224 */ /* 0x000fc400078e0077 */
[----:B------:R-:W-:Y:S01]  /*1ac90*/  IMAD.MOV.U32 R79, RZ, RZ, R119 ;  /* 0x000000ffff4f7224 */ /* 0x000fe200078e0077 */
[----:B------:R-:W-:Y:S01]  /*1aca0*/  F2FP.SATFINITE.E4M3.F32.PACK_AB_MERGE_C R219, R54, R7, R219 ;  /* 0x0000000736db723e */ /* 0x000fe200048070db */
[----:B------:R-:W-:Y:S01]  /*1acb0*/  IMAD.MOV.U32 R73, RZ, RZ, R119 ;  /* 0x000000ffff497224 */ /* 0x000fe200078e0077 */
[----:B------:R-:W0:Y:S01]  /*1acc0*/  MUFU.EX2 R70, R70 ;  /* 0x0000004600467308 */ /* 0x000e220000000800 */
[----:B-1----:R-:W-:-:S01]  /*1acd0*/  FADD.FTZ R45, R9, R80 ;  /* 0x00000050092d7221 */ /* 0x002fc20000010000 */
[--C-:B------:R-:W-:Y:S01]  /*1ace0*/  IMAD.MOV.U32 R69, RZ, RZ, R119.reuse ;  /* 0x000000ffff457224 */ /* 0x100fe200078e0077 */
[----:B------:R-:W-:Y:S01]  /*1acf0*/  MOV R54, R119 ;  /* 0x0000007700367202 */ /* 0x000fe20000000f00 */
[--C-:B------:R-:W-:Y:S02]  /*1ad00*/  IMAD.MOV.U32 R67, RZ, RZ, R119.reuse ;  /* 0x000000ffff437224 */ /* 0x100fe400078e0077 */
[----:B------:R-:W-:Y:S02]  /*1ad10*/  IMAD.MOV.U32 R64, RZ, RZ, R119 ;  /* 0x000000ffff407224 */ /* 0x000fe400078e0077 */
[----:B------:R-:W1:Y:S01]  /*1ad20*/  MUFU.EX2 R75, R75 ;  /* 0x0000004b004b7308 */ /* 0x000e620000000800 */
[----:B---3--:R-:W-:-:S01]  /*1ad30*/  FADD.FTZ R45, R58, R45 ;  /* 0x0000002d3a2d7221 */ /* 0x008fc20000010000 */
[----:B------:R-:W-:-:S02]  /*1ad40*/  IMAD.MOV.U32 R61, RZ, RZ, R119 ;  /* 0x000000ffff3d7224 */ /* 0x000fc400078e0077 */
[----:B------:R-:W-:-:S04]  /*1ad50*/  IMAD.MOV.U32 R52, RZ, RZ, R119 ;  /* 0x000000ffff347224 */ /* 0x000fc800078e0077 */
[----:B------:R-:W3:Y:S01]  /*1ad60*/  MUFU.EX2 R11, R11 ;  /* 0x0000000b000b7308 */ /* 0x000ee20000000800 */
[----:B0-----:R-:W-:-:S07]  /*1ad70*/  FADD.FTZ R82, R70, R45 ;  /* 0x0000002d46527221 */ /* 0x001fce0000010000 */
[----:B--2---:R0:W-:Y:S01]  /*1ad80*/  MUFU.EX2 R41, R43 ;  /* 0x0000002b00297308 */ /* 0x0041e20000000800 */
[----:B-1----:R-:W-:-:S01]  /*1ad90*/  FADD.FTZ R82, R75, R82 ;  /* 0x000000524b527221 */ /* 0x002fc20000010000 */
[----:B------:R-:W-:Y:S01]  /*1ada0*/  F2FP.SATFINITE.E4M3.F32.PACK_AB_MERGE_C R70, R75, R70, RZ ;  /* 0x000000464b46723e */ /* 0x000fe200048070ff */
[----:B------:R-:W-:-:S03]  /*1adb0*/  IMAD.MOV.U32 R75, RZ, RZ, R119 ;  /* 0x000000ffff4b7224 */ /* 0x000fc600078e0077 */
[----:B------:R-:W-:Y:S01]  /*1adc0*/  F2FP.SATFINITE.E4M3.F32.PACK_AB_MERGE_C R213, R58, R9, R70 ;  /* 0x000000093ad5723e */ /* 0x000fe20004807046 */
[----:B------:R-:W-:Y:S01]  /*1add0*/  IMAD.MOV.U32 R70, RZ, RZ, R119 ;  /* 0x000000ffff467224 */ /* 0x000fe200078e0077 */
[----:B------:R-:W1:Y:S01]  /*1ade0*/  MUFU.EX2 R62, R62 ;  /* 0x0000003e003e7308 */ /* 0x000e620000000800 */
[----:B0-----:R-:W-:-:S01]  /*1adf0*/  FFMA.FTZ R43, R2, R25, -R56 ;  /* 0x00000019022b7223 */ /* 0x001fc20000010838 */
[----:B------:R-:W-:Y:S01]  /*1ae00*/  FADD.FTZ R25, R101, R78 ;  /* 0x0000004e65197221 */ /* 0x000fe20000010000 */
[----:B------:R-:W-:-:S01]  /*1ae10*/  FFMA.FTZ R56, R2, R117, -R56 ;  /* 0x0000007502387223 */ /* 0x000fc20000010838 */
[----:B------:R-:W-:Y:S02]  /*1ae20*/  IMAD.MOV.U32 R117, RZ, RZ, R119 ;  /* 0x000000ffff757224 */ /* 0x000fe400078e0077 */
[----:B------:R-:W-:-:S01]  /*1ae30*/  FADD.FTZ R80, R20, R25 ;  /* 0x0000001914507221 */ /* 0x000fc20000010000 */
[--C-:B------:R-:W-:Y:S01]  /*1ae40*/  IMAD.MOV.U32 R101, RZ, RZ, R119.reuse ;  /* 0x000000ffff657224 */ /* 0x100fe200078e0077 */
[----:B------:R-:W0:Y:S01]  /*1ae50*/  MUFU.EX2 R57, R57 ;  /* 0x0000003900397308 */ /* 0x000e220000000800 */
[----:B------:R-:W-:-:S02]  /*1ae60*/  IMAD.MOV.U32 R58, RZ, RZ, R119 ;  /* 0x000000ffff3a7224 */ /* 0x000fc400078e0077 */
[----:B------:R-:W-:Y:S01]  /*1ae70*/  FADD.FTZ R45, R105, R80 ;  /* 0x00000050692d7221 */ /* 0x000fe20000010000 */
[----:B------:R-:W-:-:S03]  /*1ae80*/  IMAD.MOV.U32 R105, RZ, RZ, R119 ;  /* 0x000000ffff697224 */ /* 0x000fc600078e0077 */
[----:B------:R-:W-:Y:S01]  /*1ae90*/  FADD.FTZ R80, R24, R45 ;  /* 0x0000002d18507221 */ /* 0x000fe20000010000 */
[----:B---3--:R-:W-:-:S01]  /*1aea0*/  FADD.FTZ R45, R11, R82 ;  /* 0x000000520b2d7221 */ /* 0x008fc20000010000 */
[----:B------:R2:W3:Y:S01]  /*1aeb0*/  MUFU.EX2 R72, R87 ;  /* 0x0000005700487308 */ /* 0x0004e20000000800 */
[----:B------:R-:W-:Y:S02]  /*1aec0*/  MOV R24, R119 ;  /* 0x0000007700187202 */ /* 0x000fe40000000f00 */
[----:B-1----:R-:W-:-:S05]  /*1aed0*/  FADD.FTZ R82, R62, R45 ;  /* 0x0000002d3e527221 */ /* 0x002fca0000010000 */
[----:B------:R-:W1:Y:S01]  /*1aee0*/  MUFU.EX2 R15, R15 ;  /* 0x0000000f000f7308 */ /* 0x000e620000000800 */
[----:B0-----:R-:W-:-:S01]  /*1aef0*/  FADD.FTZ R45, R57, R82 ;  /* 0x00000052392d7221 */ /* 0x001fc20000010000 */
[----:B--2---:R-:W-:-:S06]  /*1af00*/  IMAD.MOV.U32 R87, RZ, RZ, R119 ;  /* 0x000000ffff577224 */ /* 0x004fcc00078e0077 */
[----:B------:R0:W-:Y:S01]  /*1af10*/  MUFU.EX2 R78, R47 ;  /* 0x0000002f004e7308 */ /* 0x0001e20000000800 */
[----:B---3--:R-:W-:-:S01]  /*1af20*/  FADD.FTZ R6, R72, R45 ;  /* 0x0000002d48067221 */ /* 0x008fc20000010000 */
[----:B------:R-:W-:Y:S02]  /*1af30*/  F2FP.SATFINITE.E4M3.F32.PACK_AB_MERGE_C R57, R72, R57, RZ ;  /* 0x000000394839723e */ /* 0x000fe400048070ff */
[----:B------:R-:W-:Y:S02]  /*1af40*/  MOV R72, R119 ;  /* 0x0000007700487202 */ /* 0x000fe40000000f00 */
[----:B------:R-:W-:Y:S01]  /*1af50*/  F2FP.SATFINITE.E4M3.F32.PACK_AB_MERGE_C R215, R62, R11, R57 ;  /* 0x0000000b3ed7723e */ /* 0x000fe20004807039 */
[----:B------:R-:W-:Y:S01]  /*1af60*/  IMAD.MOV.U32 R62, RZ, RZ, R119 ;  /* 0x000000ffff3e7224 */ /* 0x000fe200078e0077 */
[----:B------:R-:W2:Y:S01]  /*1af70*/  MUFU.EX2 R66, R66 ;  /* 0x0000004200427308 */ /* 0x000ea20000000800 */
[----:B0-----:R-:W-:-:S01]  /*1af80*/  FADD.FTZ R47, R107, R80 ;  /* 0x000000506b2f7221 */ /* 0x001fc20000010000 */
[----:B-1----:R-:W-:Y:S01]  /*1af90*/  FADD.FTZ R45, R15, R6 ;  /* 0x000000060f2d7221 */ /* 0x002fe20000010000 */
[----:B------:R-:W-:-:S02]  /*1afa0*/  IMAD.MOV.U32 R107, RZ, RZ, R119 ;  /* 0x000000ffff6b7224 */ /* 0x000fc400078e0077 */
[----:B------:R-:W-:Y:S01]  /*1afb0*/  FADD.FTZ R84, R26, R47 ;  /* 0x0000002f1a547221 */ /* 0x000fe20000010000 */
[----:B------:R-:W-:Y:S02]  /*1afc0*/  IMAD.MOV.U32 R57, RZ, RZ, R119 ;  /* 0x000000ffff397224 */ /* 0x000fe400078e0077 */
[----:B------:R-:W0:Y:S01]  /*1afd0*/  MUFU.EX2 R65, R65 ;  /* 0x0000004100417308 */ /* 0x000e220000000800 */
[----:B------:R-:W-:-:S01]  /*1afe0*/  FADD.FTZ R47, R81, R84 ;  /* 0x00000054512f7221 */ /* 0x000fc20000010000 */
[----:B------:R-:W-:Y:S01]  /*1aff0*/  MOV R84, R119 ;  /* 0x0000007700547202 */ /* 0x000fe20000000f00 */
[----:B------:R-:W-:Y:S02]  /*1b000*/  IMAD.MOV.U32 R81, RZ, RZ, R119 ;  /* 0x000000ffff517224 */ /* 0x000fe400078e0077 */
[----:B------:R-:W-:Y:S01]  /*1b010*/  FADD.FTZ R82, R28, R47 ;  /* 0x0000002f1c527221 */ /* 0x000fe20000010000 */
[----:B------:R-:W-:Y:S02]  /*1b020*/  IMAD.MOV.U32 R28, RZ, RZ, R119 ;  /* 0x000000ffff1c7224 */ /* 0x000fe400078e0077 */
[----:B------:R1:W3:Y:S01]  /*1b030*/  MUFU.EX2 R74, R63 ;  /* 0x0000003f004a7308 */ /* 0x0002e20000000800 */
[----:B------:R-:W-:-:S01]  /*1b040*/  FADD.FTZ R47, R109, R82 ;  /* 0x000000526d2f7221 */ /* 0x000fc20000010000 */
[----:B--2---:R-:W-:Y:S01]  /*1b050*/  FADD.FTZ R12, R66, R45 ;  /* 0x0000002d420c7221 */ /* 0x004fe20000010000 */
[----:B------:R-:W-:-:S02]  /*1b060*/  IMAD.MOV.U32 R109, RZ, RZ, R119 ;  /* 0x000000ffff6d7224 */ /* 0x000fc400078e0077 */
[----:B------:R-:W-:Y:S01]  /*1b070*/  FADD.FTZ R20, R30, R47 ;  /* 0x0000002f1e147221 */ /* 0x000fe20000010000 */
[----:B------:R-:W-:Y:S01]  /*1b080*/  IMAD.MOV.U32 R82, RZ, RZ, R119 ;  /* 0x000000ffff527224 */ /* 0x000fe200078e0077 */
[----:B------:R-:W-:Y:S01]  /*1b090*/  MOV R30, R119 ;  /* 0x00000077001e7202 */ /* 0x000fe20000000f00 */
[----:B------:R-:W2:Y:S01]  /*1b0a0*/  MUFU.EX2 R21, R21 ;  /* 0x0000001500157308 */ /* 0x000ea20000000800 */
[----:B0-----:R-:W-:-:S01]  /*1b0b0*/  FADD.FTZ R45, R65, R12 ;  /* 0x0000000c412d7221 */ /* 0x001fc20000010000 */
[----:B------:R-:W-:Y:S01]  /*1b0c0*/  FADD.FTZ R77, R77, R20 ;  /* 0x000000144d4d7221 */ /* 0x000fe20000010000 */
[----:B-1----:R-:W-:-:S03]  /*1b0d0*/  IMAD.MOV.U32 R63, RZ, RZ, R119 ;  /* 0x000000ffff3f7224 */ /* 0x002fc600078e0077 */
[----:B------:R-:W-:Y:S01]  /*1b0e0*/  FADD.FTZ R20, R32, R77 ;  /* 0x0000004d20147221 */ /* 0x000fe20000010000 */
[----:B------:R-:W-:Y:S01]  /*1b0f0*/  IMAD.MOV.U32 R77, RZ, RZ, R119 ;  /* 0x000000ffff4d7224 */ /* 0x000fe200078e0077 */
[----:B------:R-:W0:Y:S01]  /*1b100*/  MUFU.EX2 R68, R68 ;  /* 0x0000004400447308 */ /* 0x000e220000000800 */
[----:B---3--:R-:W-:-:S01]  /*1b110*/  FADD.FTZ R12, R74, R45 ;  /* 0x0000002d4a0c7221 */ /* 0x008fc20000010000 */
[----:B------:R-:W-:Y:S01]  /*1b120*/  FADD.FTZ R47, R85, R20 ;  /* 0x00000014552f7221 */ /* 0x000fe20000010000 */
[----:B------:R-:W-:Y:S01]  /*1b130*/  F2FP.SATFINITE.E4M3.F32.PACK_AB_MERGE_C R65, R74, R65, RZ ;  /* 0x000000414a41723e */ /* 0x000fe200048070ff */
[----:B------:R-:W-:Y:S02]  /*1b140*/  IMAD.MOV.U32 R85, RZ, RZ, R119 ;  /* 0x000000ffff557224 */ /* 0x000fe400078e0077 */
[----:B------:R-:W-:-:S01]  /*1b150*/  FADD.FTZ R26, R36, R47 ;  /* 0x0000002f241a7221 */ /* 0x000fc20000010000 */
[----:B------:R-:W-:Y:S01]  /*1b160*/  F2FP.SATFINITE.E4M3.F32.PACK_AB_MERGE_C R201, R66, R15, R65 ;  /* 0x0000000f42c9723e */ /* 0x000fe20004807041 */
[----:B------:R-:W1:Y:S01]  /*1b170*/  MUFU.EX2 R59, R59 ;  /* 0x0000003b003b7308 */ /* 0x000e620000000800 */
[----:B--2---:R-:W-:-:S01]  /*1b180*/  FADD.FTZ R45, R21, R12 ;  /* 0x0000000c152d7221 */ /* 0x004fc20000010000 */
[----:B------:R-:W-:Y:S01]  /*1b190*/  FADD.FTZ R111, R111, R26 ;  /* 0x0000001a6f6f7221 */ /* 0x000fe20000010000 */
[--C-:B------:R-:W-:Y:S01]  /*1b1a0*/  IMAD.MOV.U32 R74, RZ, RZ, R119.reuse ;  /* 0x000000ffff4a7224 */ /* 0x100fe200078e0077 */
[----:B------:R-:W-:Y:S01]  /*1b1b0*/  MOV R66, R119 ;  /* 0x0000007700427202 */ /* 0x000fe20000000f00 */
[----:B------:R-:W-:-:S02]  /*1b1c0*/  IMAD.MOV.U32 R65, RZ, RZ, R119 ;  /* 0x000000ffff417224 */ /* 0x000fc400078e0077 */
[----:B------:R-:W-:Y:S01]  /*1b1d0*/  FADD.FTZ R8, R34, R111 ;  /* 0x0000006f22087221 */ /* 0x000fe20000010000 */
[----:B------:R-:W-:Y:S01]  /*1b1e0*/  IMAD.MOV.U32 R111, RZ, RZ, R119 ;  /* 0x000000ffff6f7224 */ /* 0x000fe200078e0077 */
[----:B------:R2:W3:Y:S01]  /*1b1f0*/  MUFU.EX2 R76, R71 ;  /* 0x00000047004c7308 */ /* 0x0004e20000000800 */
[----:B0-----:R-:W-:-:S01]  /*1b200*/  FADD.FTZ R20, R68, R45 ;  /* 0x0000002d44147221 */ /* 0x001fc20000010000 */
[--C-:B------:R-:W-:Y:S01]  /*1b210*/  IMAD.MOV.U32 R47, RZ, RZ, R119.reuse ;  /* 0x000000ffff2f7224 */ /* 0x100fe200078e0077 */
[----:B------:R-:W-:Y:S01]  /*1b220*/  MOV R36, R119 ;  /* 0x0000007700247202 */ /* 0x000fe20000000f00 */
[--C-:B------:R-:W-:Y:S02]  /*1b230*/  IMAD.MOV.U32 R45, RZ, RZ, R119.reuse ;  /* 0x000000ffff2d7224 */ /* 0x100fe400078e0077 */
[----:B------:R-:W-:Y:S02]  /*1b240*/  IMAD.MOV.U32 R32, RZ, RZ, R119 ;  /* 0x000000ffff207224 */ /* 0x000fe400078e0077 */
[----:B------:R-:W0:Y:S01]  /*1b250*/  MUFU.EX2 R0, R0 ;  /* 0x0000000000007308 */ /* 0x000e220000000800 */
[----:B-1----:R-:W-:-:S01]  /*1b260*/  FADD.FTZ R37, R59, R20 ;  /* 0x000000143b257221 */ /* 0x002fc20000010000 */
[----:B--2---:R-:W-:-:S02]  /*1b270*/  IMAD.MOV.U32 R71, RZ, RZ, R119 ;  /* 0x000000ffff477224 */ /* 0x004fc400078e0077 */
[----:B------:R-:W-:-:S04]  /*1b280*/  IMAD.MOV.U32 R26, RZ, RZ, R119 ;  /* 0x000000ffff1a7224 */ /* 0x000fc800078e0077 */
[----:B------:R-:W-:Y:S01]  /*1b290*/  MUFU.EX2 R39, R139 ;  /* 0x0000008b00277308 */ /* 0x000fe20000000800 */
[----:B---3--:R-:W-:-:S01]  /*1b2a0*/  FADD.FTZ R37, R76, R37 ;  /* 0x000000254c257221 */ /* 0x008fc20000010000 */
[----:B------:R-:W-:Y:S01]  /*1b2b0*/  F2FP.SATFINITE.E4M3.F32.PACK_AB_MERGE_C R59, R76, R59, RZ ;  /* 0x0000003b4c3b723e */ /* 0x000fe200048070ff */
[----:B------:R-:W-:-:S03]  /*1b2c0*/  IMAD.MOV.U32 R76, RZ, RZ, R119 ;  /* 0x000000ffff4c7224 */ /* 0x000fc600078e0077 */
[----:B------:R-:W-:Y:S01]  /*1b2d0*/  F2FP.SATFINITE.E4M3.F32.PACK_AB_MERGE_C R203, R68, R21, R59 ;  /* 0x0000001544cb723e */ /* 0x000fe2000480703b */
[----:B------:R-:W-:Y:S01]  /*1b2e0*/  IMAD.MOV.U32 R68, RZ, RZ, R119 ;  /* 0x000000ffff447224 */ /* 0x000fe200078e0077 */
[----:B------:R-:W-:Y:S01]  /*1b2f0*/  MUFU.EX2 R38, R38 ;  /* 0x0000002600267308 */ /* 0x000fe20000000800 */
[----:B0-----:R-:W-:-:S01]  /*1b300*/  FADD.FTZ R10, R0, R37 ;  /* 0x00000025000a7221 */ /* 0x001fc20000010000 */
[--C-:B------:R-:W-:Y:S02]  /*1b310*/  IMAD.MOV.U32 R59, RZ, RZ, R119.reuse ;  /* 0x000000ffff3b7224 */ /* 0x100fe400078e0077 */
[----:B------:R-:W-:Y:S02]  /*1b320*/  IMAD.MOV.U32 R37, RZ, RZ, R119 ;  /* 0x000000ffff257224 */ /* 0x000fe400078e0077 */
[----:B------:R-:W-:Y:S02]  /*1b330*/  FADD.FTZ R10, R41, R10 ;  /* 0x0000000a290a7221 */ /* 0x000fe40000010000 */
[----:B------:R-:W-:Y:S08]  /*1b340*/  MUFU.EX2 R49, R49 ;  /* 0x0000003100317308 */ /* 0x000ff00000000800 */
[----:B------:R-:W0:Y:S08]  /*1b350*/  MUFU.EX2 R121, R121 ;  /* 0x0000007900797308 */ /* 0x000e300000000800 */
[----:B------:R-:W1:Y:S08]  /*1b360*/  MUFU.EX2 R40, R40 ;  /* 0x0000002800287308 */ /* 0x000e700000000800 */
[----:B------:R2:W3:Y:S01]  /*1b370*/  MUFU.EX2 R25, R53 ;  /* 0x0000003500197308 */ /* 0x0004e20000000800 */
[----:B0-----:R-:W-:-:S04]  /*1b380*/  F2FP.SATFINITE.E4M3.F32.PACK_AB_MERGE_C R204, R121, R38, RZ ;  /* 0x0000002679cc723e */ /* 0x001fc800048070ff */
[----:B------:R-:W-:Y:S01]  /*1b390*/  F2FP.SATFINITE.E4M3.F32.PACK_AB_MERGE_C R204, R39, R34, R204 ;  /* 0x0000002227cc723e */ /* 0x000fe200048070cc */
[--C-:B------:R-:W-:Y:S02]  /*1b3a0*/  IMAD.MOV.U32 R34, RZ, RZ, R119.reuse ;  /* 0x000000ffff227224 */ /* 0x100fe400078e0077 */
[----:B------:R0:W-:Y:S01]  /*1b3b0*/  MUFU.EX2 R12, R27 ;  /* 0x0000001b000c7308 */ /* 0x0001e20000000800 */
[----:B--2---:R-:W-:-:S07]  /*1b3c0*/  IMAD.MOV.U32 R53, RZ, RZ, R119 ;  /* 0x000000ffff357224 */ /* 0x004fce00078e0077 */
[----:B------:R-:W-:Y:S01]  /*1b3d0*/  MUFU.EX2 R123, R123 ;  /* 0x0000007b007b7308 */ /* 0x000fe20000000800 */
[----:B0-----:R-:W-:-:S01]  /*1b3e0*/  FADD.FTZ R27, R39, R8 ;  /* 0x00000008271b7221 */ /* 0x001fc20000010000 */
[----:B------:R-:W-:-:S03]  /*1b3f0*/  IMAD.MOV.U32 R39, RZ, RZ, R119 ;  /* 0x000000ffff277224 */ /* 0x000fc600078e0077 */
[----:B------:R-:W-:Y:S01]  /*1b400*/  FADD.FTZ R14, R38, R27 ;  /* 0x0000001b260e7221 */ /* 0x000fe20000010000 */
[----:B------:R-:W-:-:S01]  /*1b410*/  FADD.FTZ R27, R49, R10 ;  /* 0x0000000a311b7221 */ /* 0x000fc20000010000 */
[----:B------:R-:W-:Y:S01]  /*1b420*/  F2FP.SATFINITE.E4M3.F32.PACK_AB_MERGE_C R49, R78, R49, RZ ;  /* 0x000000314e31723e */ /* 0x000fe200048070ff */
[----:B------:R0:W2:Y:S01]  /*1b430*/  MUFU.EX2 R80, R51 ;  /* 0x0000003300507308 */ /* 0x0000a20000000800 */
[----:B------:R-:W-:-:S01]  /*1b440*/  FADD.FTZ R121, R121, R14 ;  /* 0x0000000e79797221 */ /* 0x000fc20000010000 */
[----:B------:R-:W-:Y:S01]  /*1b450*/  FADD.FTZ R78, R78, R27 ;  /* 0x0000001b4e4e7221 */ /* 0x000fe20000010000 */
[----:B------:R-:W-:Y:S01]  /*1b460*/  F2FP.SATFINITE.E4M3.F32.PACK_AB_MERGE_C R205, R41, R0, R49 ;  /* 0x0000000029cd723e */ /* 0x000fe20004807031 */
[----:B------:R-:W-:Y:S02]  /*1b470*/  IMAD.MOV.U32 R49, RZ, RZ, R119 ;  /* 0x000000ffff317224 */ /* 0x000fe400078e0077 */
[----:B-1----:R-:W-:-:S01]  /*1b480*/  FADD.FTZ R10, R40, R121 ;  /* 0x00000079280a7221 */ /* 0x002fc20000010000 */
[----:B---3--:R-:W-:Y:S01]  /*1b490*/  FADD.FTZ R27, R25, R78 ;  /* 0x0000004e191b7221 */ /* 0x008fe20000010000 */
[----:B------:R-:W-:Y:S01]  /*1b4a0*/  MOV R78, R119 ;  /* 0x00000077004e7202 */ /* 0x000fe20000000f00 */
[----:B------:R-:W-:Y:S01]  /*1b4b0*/  MUFU.EX2 R42, R42 ;  /* 0x0000002a002a7308 */ /* 0x000fe20000000800 */
[----:B0-----:R-:W-:-:S02]  /*1b4c0*/  IMAD.MOV.U32 R51, RZ, RZ, R119 ;  /* 0x000000ffff337224 */ /* 0x001fc400078e0077 */
[--C-:B------:R-:W-:Y:S02]  /*1b4d0*/  IMAD.MOV.U32 R41, RZ, RZ, R119.reuse ;  /* 0x000000ffff297224 */ /* 0x100fe400078e0077 */
[----:B------:R-:W-:-:S03]  /*1b4e0*/  IMAD.MOV.U32 R38, RZ, RZ, R119 ;  /* 0x000000ffff267224 */ /* 0x000fc600078e0077 */
[----:B------:R-:W0:Y:S01]  /*1b4f0*/  MUFU.EX2 R125, R125 ;  /* 0x0000007d007d7308 */ /* 0x000e220000000800 */
[----:B--2---:R-:W-:-:S07]  /*1b500*/  FADD.FTZ R14, R80, R27 ;  /* 0x0000001b500e7221 */ /* 0x004fce0000010000 */
[----:B------:R-:W1:Y:S08]  /*1b510*/  MUFU.EX2 R43, R43 ;  /* 0x0000002b002b7308 */ /* 0x000e700000000800 */
[----:B------:R2:W3:Y:S01]  /*1b520*/  MUFU.EX2 R6, R55 ;  /* 0x0000003700067308 */ /* 0x0004e20000000800 */
[----:B0-----:R-:W-:-:S04]  /*1b530*/  F2FP.SATFINITE.E4M3.F32.PACK_AB_MERGE_C R206, R125, R42, RZ ;  /* 0x0000002a7dce723e */ /* 0x001fc800048070ff */
[----:B------:R-:W-:Y:S01]  /*1b540*/  F2FP.SATFINITE.E4M3.F32.PACK_AB_MERGE_C R206, R123, R40, R206 ;  /* 0x000000287bce723e */ /* 0x000fe200048070ce */
[----:B------:R-:W-:Y:S02]  /*1b550*/  IMAD.MOV.U32 R40, RZ, RZ, R119 ;  /* 0x000000ffff287224 */ /* 0x000fe400078e0077 */
[----:B------:R-:W-:Y:S01]  /*1b560*/  MUFU.EX2 R46, R46 ;  /* 0x0000002e002e7308 */ /* 0x000fe20000000800 */
[----:B-1----:R-:W-:-:S01]  /*1b570*/  FADD.FTZ R27, R43, R14 ;  /* 0x0000000e2b1b7221 */ /* 0x002fc20000010000 */
[----:B--2---:R-:W-:-:S06]  /*1b580*/  IMAD.MOV.U32 R55, RZ, RZ, R119 ;  /* 0x000000ffff377224 */ /* 0x004fcc00078e0077 */
[----:B------:R-:W0:Y:S01]  /*1b590*/  MUFU.EX2 R129, R129 ;  /* 0x0000008100817308 */ /* 0x000e220000000800 */
[C---:B---3--:R-:W-:Y:S01]  /*1b5a0*/  F2FP.SATFINITE.E4M3.F32.PACK_AB_MERGE_C R43, R6.reuse, R43, RZ ;  /* 0x0000002b062b723e */ /* 0x048fe200048070ff */
[----:B------:R-:W-:Y:S01]  /*1b5b0*/  FADD.FTZ R6, R6, R27 ;  /* 0x0000001b06067221 */ /* 0x000fe20000010000 */
[----:B------:R-:W-:Y:S02]  /*1b5c0*/  IMAD.MOV.U32 R27, RZ, RZ, R119 ;  /* 0x000000ffff1b7224 */ /* 0x000fe400078e0077 */
[----:B------:R-:W-:Y:S01]  /*1b5d0*/  F2FP.SATFINITE.E4M3.F32.PACK_AB_MERGE_C R207, R80, R25, R43 ;  /* 0x0000001950cf723e */ /* 0x000fe2000480702b */
[--C-:B------:R-:W-:Y:S02]  /*1b5e0*/  IMAD.MOV.U32 R80, RZ, RZ, R119.reuse ;  /* 0x000000ffff507224 */ /* 0x100fe400078e0077 */
[----:B------:R-:W-:Y:S01]  /*1b5f0*/  MUFU.EX2 R44, R44 ;  /* 0x0000002c002c7308 */ /* 0x000fe20000000800 */
[--C-:B------:R-:W-:Y:S02]  /*1b600*/  IMAD.MOV.U32 R43, RZ, RZ, R119.reuse ;  /* 0x000000ffff2b7224 */ /* 0x100fe400078e0077 */
[----:B------:R-:W-:-:S05]  /*1b610*/  IMAD.MOV.U32 R25, RZ, RZ, R119 ;  /* 0x000000ffff197224 */ /* 0x000fca00078e0077 */
[----:B------:R-:W1:Y:S01]  /*1b620*/  MUFU.EX2 R29, R29 ;  /* 0x0000001d001d7308 */ /* 0x000e620000000800 */
[----:B0-----:R-:W-:-:S07]  /*1b630*/  F2FP.SATFINITE.E4M3.F32.PACK_AB_MERGE_C R20, R129, R46, RZ ;  /* 0x0000002e8114723e */ /* 0x001fce00048070ff */
[----:B------:R-:W0:Y:S08]  /*1b640*/  MUFU.EX2 R127, R127 ;  /* 0x0000007f007f7308 */ /* 0x000e300000000800 */
[----:B------:R2:W-:Y:S01]  /*1b650*/  MUFU.EX2 R8, R31 ;  /* 0x0000001f00087308 */ /* 0x0005e20000000800 */
[----:B-1----:R-:W-:-:S04]  /*1b660*/  FADD.FTZ R3, R29, R6 ;  /* 0x000000061d037221 */ /* 0x002fc80000010000 */
[----:B------:R-:W-:-:S03]  /*1b670*/  FADD.FTZ R6, R12, R3 ;  /* 0x000000030c067221 */ /* 0x000fc60000010000 */
[----:B------:R-:W1:Y:S01]  /*1b680*/  MUFU.EX2 R33, R33 ;  /* 0x0000002100217308 */ /* 0x000e620000000800 */
[----:B--2---:R-:W-:-:S01]  /*1b690*/  FADD.FTZ R31, R123, R10 ;  /* 0x0000000a7b1f7221 */ /* 0x004fc20000010000 */
[----:B0-----:R-:W-:-:S03]  /*1b6a0*/  F2FP.SATFINITE.E4M3.F32.PACK_AB_MERGE_C R208, R127, R44, R20 ;  /* 0x0000002c7fd0723e */ /* 0x001fc60004807014 */
[----:B------:R-:W-:Y:S01]  /*1b6b0*/  FADD.FTZ R42, R42, R31 ;  /* 0x0000001f2a2a7221 */ /* 0x000fe20000010000 */
[----:B------:R-:W-:Y:S02]  /*1b6c0*/  IMAD.MOV.U32 R31, RZ, RZ, R119 ;  /* 0x000000ffff1f7224 */ /* 0x000fe400078e0077 */
[----:B------:R-:W-:Y:S01]  /*1b6d0*/  MUFU.EX2 R50, R50 ;  /* 0x0000003200327308 */ /* 0x000fe20000000800 */
[----:B------:R-:W-:-:S01]  /*1b6e0*/  FADD.FTZ R125, R125, R42 ;  /* 0x0000002a7d7d7221 */ /* 0x000fc20000010000 */
[----:B------:R-:W-:-:S03]  /*1b6f0*/  MOV R42, R119 ;  /* 0x00000077002a7202 */ /* 0x000fc60000000f00 */
[----:B------:R-:W-:Y:S01]  /*1b700*/  FADD.FTZ R14, R44, R125 ;  /* 0x0000007d2c0e7221 */ /* 0x000fe20000010000 */
[----:B------:R-:W-:Y:S02]  /*1b710*/  IMAD.MOV.U32 R44, RZ, RZ, R119 ;  /* 0x000000ffff2c7224 */ /* 0x000fe400078e0077 */
[----:B------:R-:W0:Y:S01]  /*1b720*/  MUFU.EX2 R133, R133 ;  /* 0x0000008500857308 */ /* 0x000e220000000800 */
[----:B------:R-:W-:-:S01]  /*1b730*/  FADD.FTZ R127, R127, R14 ;  /* 0x0000000e7f7f7221 */ /* 0x000fc20000010000 */
[----:B-1----:R-:W-:Y:S01]  /*1b740*/  FADD.FTZ R3, R33, R6 ;  /* 0x0000000621037221 */ /* 0x002fe20000010000 */
[----:B------:R-:W-:Y:S02]  /*1b750*/  F2FP.SATFINITE.E4M3.F32.PACK_AB_MERGE_C R33, R8, R33, RZ ;  /* 0x000000210821723e */ /* 0x000fe400048070ff */
[----:B------:R-:W-:Y:S01]  /*1b760*/  FADD.FTZ R46, R46, R127 ;  /* 0x0000007f2e2e7221 */ /* 0x000fe20000010000 */
[----:B------:R-:W-:-:S01]  /*1b770*/  FADD.FTZ R8, R8, R3 ;  /* 0x0000000308087221 */ /* 0x000fc20000010000 */
[----:B------:R-:W-:Y:S01]  /*1b780*/  F2FP.SATFINITE.E4M3.F32.PACK_AB_MERGE_C R209, R12, R29, R33 ;  /* 0x0000001d0cd1723e */ /* 0x000fe20004807021 */
[----:B------:R-:W1:Y:S01]  /*1b790*/  MUFU.EX2 R48, R48 ;  /* 0x0000003000307308 */ /* 0x000e620000000800 */
[----:B------:R-:W-:-:S01]  /*1b7a0*/  FADD.FTZ R129, R129, R46 ;  /* 0x0000002e81817221 */ /* 0x000fc20000010000 */
[----:B------:R-:W-:-:S02]  /*1b7b0*/  IMAD.MOV.U32 R46, RZ, RZ, R119 ;  /* 0x000000ffff2e7224 */ /* 0x000fc400078e0077 */
[--C-:B------:R-:W-:Y:S02]  /*1b7c0*/  IMAD.MOV.U32 R33, RZ, RZ, R119.reuse ;  /* 0x000000ffff217224 */ /* 0x100fe400078e0077 */
[----:B------:R-:W-:Y:S02]  /*1b7d0*/  IMAD.MOV.U32 R29, RZ, RZ, R119 ;  /* 0x000000ffff1d7224 */ /* 0x000fe400078e0077 */
[----:B------:R-:W2:Y:S01]  /*1b7e0*/  MUFU.EX2 R113, R113 ;  /* 0x0000007100717308 */ /* 0x000ea20000000800 */
[----:B0-----:R-:W-:-:S07]  /*1b7f0*/  F2FP.SATFINITE.E4M3.F32.PACK_AB_MERGE_C R7, R133, R50, RZ ;  /* 0x000000328507723e */ /* 0x001fce00048070ff */
[----:B------:R-:W0:Y:S01]  /*1b800*/  MUFU.EX2 R131, R131 ;  /* 0x0000008300837308 */ /* 0x000e220000000800 */
[----:B-1----:R-:W-:-:S07]  /*1b810*/  FADD.FTZ R6, R48, R129 ;  /* 0x0000008130067221 */ /* 0x002fce0000010000 */
[----:B------:R1:W3:Y:S01]  /*1b820*/  MUFU.EX2 R10, R35 ;  /* 0x00000023000a7308 */ /* 0x0002e20000000800 */
[----:B--2---:R-:W-:-:S07]  /*1b830*/  FADD.FTZ R3, R113, R8 ;  /* 0x0000000871037221 */ /* 0x004fce0000010000 */
[----:B------:R-:W2:Y:S01]  /*1b840*/  MUFU.EX2 R115, R115 ;  /* 0x0000007300737308 */ /* 0x000ea20000000800 */
[C---:B0-----:R-:W-:Y:S01]  /*1b850*/  F2FP.SATFINITE.E4M3.F32.PACK_AB_MERGE_C R210, R131.reuse, R48, R7 ;  /* 0x0000003083d2723e */ /* 0x041fe20004807007 */
[----:B------:R-:W-:Y:S01]  /*1b860*/  FADD.FTZ R131, R131, R6 ;  /* 0x0000000683837221 */ /* 0x000fe20000010000 */
[----:B------:R-:W-:Y:S01]  /*1b870*/  MOV R48, R119 ;  /* 0x0000007700307202 */ /* 0x000fe20000000f00 */
[----:B-1----:R-:W-:Y:S02]  /*1b880*/  IMAD.MOV.U32 R35, RZ, RZ, R119 ;  /* 0x000000ffff237224 */ /* 0x002fe400078e0077 */
[----:B------:R-:W-:-:S02]  /*1b890*/  FADD.FTZ R50, R50, R131 ;  /* 0x0000008332327221 */ /* 0x000fc40000010000 */
[----:B------:R-:W0:Y:S01]  /*1b8a0*/  MUFU.EX2 R56, R56 ;  /* 0x0000003800387308 */ /* 0x000e220000000800 */
[----:B---3--:R-:W-:-:S01]  /*1b8b0*/  FADD.FTZ R0, R10, R3 ;  /* 0x000000030a007221 */ /* 0x008fc20000010000 */
[----:B------:R-:W-:Y:S01]  /*1b8c0*/  FADD.FTZ R12, R133, R50 ;  /* 0x00000032850c7221 */ /* 0x000fe20000010000 */
[----:B------:R-:W-:-:S02]  /*1b8d0*/  IMAD.MOV.U32 R50, RZ, RZ, R119 ;  /* 0x000000ffff327224 */ /* 0x000fc400078e0077 */
[----:B--2---:R-:W-:Y:S01]  /*1b8e0*/  FADD.FTZ R11, R115, R0 ;  /* 0x00000000730b7221 */ /* 0x004fe20000010000 */
[----:B0-----:R-:W-:-:S03]  /*1b8f0*/  F2FP.SATFINITE.E4M3.F32.PACK_AB_MERGE_C R3, R56, R115, RZ ;  /* 0x000000733803723e */ /* 0x001fc600048070ff */
[----:B------:R-:W-:Y:S01]  /*1b900*/  FADD.FTZ R11, R56, R11 ;  /* 0x0000000b380b7221 */ /* 0x000fe20000010000 */
[----:B------:R-:W-:Y:S01]  /*1b910*/  IMAD.MOV.U32 R115, RZ, RZ, R119 ;  /* 0x000000ffff737224 */ /* 0x000fe200078e0077 */
[----:B------:R-:W-:Y:S01]  /*1b920*/  F2FP.SATFINITE.E4M3.F32.PACK_AB_MERGE_C R211, R10, R113, R3 ;  /* 0x000000710ad3723e */ /* 0x000fe20004807003 */
[--C-:B------:R-:W-:Y:S02]  /*1b930*/  IMAD.MOV.U32 R113, RZ, RZ, R119.reuse ;  /* 0x000000ffff717224 */ /* 0x100fe400078e0077 */
[----:B------:R-:W-:Y:S01]  /*1b940*/  IMAD.MOV.U32 R56, RZ, RZ, R119 ;  /* 0x000000ffff387224 */ /* 0x000fe200078e0077 */
[----:B------:R-:W-:Y:S06]  /*1b950*/  @!P1 BRA `(.L_x_4218) ;  /* 0x0000003400e49947 */ /* 0x000fec0003800000 */
[----:B------:R0:W5:Y:S01]  /*1b960*/  LDL.LU R3, [R1+0x3c] ;  /* 0x00003c0001037983 */ /* 0x0001620000300800 */
[----:B------:R-:W-:Y:S01]  /*1b970*/  VIADD R10, R148, 0xfffffffe ;  /* 0xfffffffe940a7836 */ /* 0x000fe20000000000 */
[----:B------:R-:W-:Y:S01]  /*1b980*/  CS2R R118, SRZ ;  /* 0x0000000000767805 */ /* 0x000fe2000001ff00 */
[----:B------:R-:W-:Y:S01]  /*1b990*/  IMAD.MOV.U32 R9, RZ, RZ, R5 ;  /* 0x000000ffff097224 */ /* 0x000fe200078e0005 */
[----:B------:R-:W-:Y:S01]  /*1b9a0*/  CS2R R116, SRZ ;  /* 0x0000000000747805 */ /* 0x000fe2000001ff00 */
[----:B------:R-:W-:Y:S01]  /*1b9b0*/  IMAD.MOV.U32 R8, RZ, RZ, R4 ;  /* 0x000000ffff087224 */ /* 0x000fe200078e0004 */
[----:B------:R-:W-:Y:S01]  /*1b9c0*/  CS2R R114, SRZ ;  /* 0x0000000000727805 */ /* 0x000fe2000001ff00 */
[----:B------:R-:W-:Y:S01]  /*1b9d0*/  IMAD.MOV.U32 R0, RZ, RZ, R120 ;  /* 0x000000ffff007224 */ /* 0x000fe200078e0078 */
        /* <DEDUP_REMOVED lines=44> */
[----:B0-----:R-:W-:-:S07]  /*1bca0*/  CS2R R24, SRZ ;  /* 0x0000000000187805 */ /* 0x001fce000001ff00 */
.L_x_4230:
[----:B------:R-:W-:Y:S01]  /*1bcb0*/  ISETP.NE.AND P1, PT, R0, 0x1, PT ;  /* 0x000000010000780c */ /* 0x000fe20003f25270 */
[----:B------:R-:W-:Y:S05]  /*1bcc0*/  YIELD ;  /* 0x0000000000007946 */ /* 0x000fea0003800000 */
[----:B------:R-:W-:Y:S02]  /*1bcd0*/  SEL R4, RZ, 0x1, P1 ;  /* 0x00000001ff047807 */ /* 0x000fe40000800000 */
[----:B------:R-:W-:Y:S02]  /*1bce0*/  ISETP.NE.AND P1, PT, R220, RZ, PT ;  /* 0x000000ffdc00720c */ /* 0x000fe40003f25270 */
[----:B-----5:R-:W-:-:S05]  /*1bcf0*/  LOP3.LUT R6, R3, R4, RZ, 0x3c, !PT ;  /* 0x0000000403067212 */ /* 0x020fca00078e3cff */
[----:B------:R0:W-:Y:S06]  /*1bd00*/  STL [R1+0x3c], R6 ;  /* 0x00003c0601007387 */ /* 0x0001ec0000100800 */
[----:B------:R-:W-:Y:S05]  /*1bd10*/  @P1 BRA `(.L_x_4219) ;  /* 0x00000000003c1947 */ /* 0x000fea0003800000 */
[----:B------:R-:W-:Y:S05]  /*1bd20*/  @!P0 BRA `(.L_x_4220) ;  /* 0x0000000000048947 */ /* 0x000fea0003800000 */
[----:B------:R-:W-:Y:S01]  /*1bd30*/  BPT.TRAP 0x1 ;  /* 0x000000040000795c */ /* 0x000fe20000300000 */
.L_x_4220:
[----:B------:R-:W-:-:S05]  /*1bd40*/  VIADD R4, R0, 0x1 ;  /* 0x0000000100047836 */ /* 0x000fca0000000000 */
[----:B------:R-:W-:-:S04]  /*1bd50*/  ISETP.NE.AND P2, PT, R4, 0x2, PT ;  /* 0x000000020400780c */ /* 0x000fc80003f45270 */
[----:B------:R-:W-:Y:S02]  /*1bd60*/  SEL R5, R4, RZ, P2 ;  /* 0x000000ff04057207 */ /* 0x000fe40001000000 */
[----:B------:R-:W-:Y:S02]  /*1bd70*/  SHF.L.U32 R4, R6, 0x1f, RZ ;  /* 0x0000001f06047819 */ /* 0x000fe400000006ff */
[----:B------:R-:W-:-:S04]  /*1bd80*/  LEA R5, R5, R18, 0x3 ;  /* 0x0000001205057211 */ /* 0x000fc800078e18ff */
[----:B------:R1:W2:Y:S01]  /*1bd90*/  SYNCS.PHASECHK.TRANS64.TRYWAIT P2, [R5+URZ+0x33430], R4 ;  /* 0x03343004050075a7 */ /* 0x0002a2000804017f */
[----:B------:R-:W-:Y:S05]  /*1bda0*/  @!P0 BRA `(.L_x_4221) ;  /* 0x0000000000048947 */ /* 0x000fea0003800000 */
[----:B------:R-:W-:Y:S01]  /*1bdb0*/  BPT.TRAP 0x1 ;  /* 0x000000040000795c */ /* 0x000fe20000300000 */
.L_x_4221:
[----:B------:R-:W-:Y:S04]  /*1bdc0*/  BSSY B0, `(.L_x_4219) ;  /* 0x0000004000007945 */ /* 0x000fe80003800000 */
[----:B--2---:R-:W-:Y:S05]  /*1bdd0*/  @P2 BRA `(.L_x_4222) ;  /* 0x0000000000082947 */ /* 0x004fea0003800000 */
[----:B------:R-:W2:Y:S02]  /*1bde0*/  SYNCS.PHASECHK.TRANS64.TRYWAIT P2, [R5+URZ+0x33430], R4 ;  /* 0x03343004050075a7 */ /* 0x000ea4000804017f */
[----:B--2---:R-:W-:Y:S05]  /*1bdf0*/  @!P2 BRA `(.L_x_4223) ;  /* 0x0000010c0054a947 */ /* 0x004fea0003800000 */
.L_x_4222:
[----:B------:R-:W-:Y:S05]  /*1be00*/  BSYNC B0 ;  /* 0x0000000000007941 */ /* 0x000fea0003800000 */
.L_x_4219:
[----:B-12---:R-:W1:Y:S01]  /*1be10*/  S2R R4, SR_TID.X ;  /* 0x0000000000047919 */ /* 0x006e620000002100 */
[----:B------:R-:W-:Y:S05]  /*1be20*/  WARPSYNC.ALL ;  /* 0x0000000000007948 */ /* 0x000fea0003800000 */
[----:B------:R-:W-:Y:S01]  /*1be30*/  IMAD.MOV.U32 R5, RZ, RZ, -0x7fffffe0 ;  /* 0x80000020ff057424 */ /* 0x000fe200078e00ff */
[----:B------:R-:W-:Y:S01]  /*1be40*/  UMOV UR20, UR28 ;  /* 0x0000001c00147c82 */ /* 0x000fe20008000000 */
[----:B------:R-:W-:Y:S01]  /*1be50*/  UMOV UR21, UR29 ;  /* 0x0000001d00157c82 */ /* 0x000fe20008000000 */
[----:B------:R-:W-:Y:S01]  /*1be60*/  MOV R7, 0x80000020 ;  /* 0x8000002000077802 */ /* 0x000fe20000000f00 */
[----:B------:R-:W-:Y:S01]  /*1be70*/  UMOV UR24, UR28 ;  /* 0x0000001c00187c82 */ /* 0x000fe20008000000 */
[----:B------:R-:W-:Y:S01]  /*1be80*/  R2UR UR23, R5 ;  /* 0x00000000051772ca */ /* 0x000fe200000e0000 */
[----:B------:R-:W-:Y:S01]  /*1be90*/  UMOV UR25, UR29 ;  /* 0x0000001d00197c82 */ /* 0x000fe20008000000 */
[C---:B------:R-:W-:Y:S01]  /*1bea0*/  R2UR UR27, R7.reuse ;  /* 0x00000000071b72ca */ /* 0x040fe200000e0000 */
[----:B------:R-:W-:Y:S01]  /*1beb0*/  IMAD.MOV.U32 R15, RZ, RZ, -0x7fffffe0 ;  /* 0x80000020ff0f7424 */ /* 0x000fe200078e00ff */
[----:B------:R-:W-:Y:S01]  /*1bec0*/  R2UR UR35, R7 ;  /* 0x00000000072372ca */ /* 0x000fe200000e0000 */
[----:B------:R-:W-:Y:S01]  /*1bed0*/  UMOV UR32, UR28 ;  /* 0x0000001c00207c82 */ /* 0x000fe20008000000 */
[----:B------:R-:W-:Y:S01]  /*1bee0*/  UMOV UR33, UR29 ;  /* 0x0000001d00217c82 */ /* 0x000fe20008000000 */
[----:B------:R-:W-:Y:S01]  /*1bef0*/  IMAD.MOV.U32 R21, RZ, RZ, -0x7fffffe0 ;  /* 0x80000020ff157424 */ /* 0x000fe200078e00ff */
[C---:B------:R-:W-:Y:S01]  /*1bf00*/  R2UR UR31, R15.reuse ;  /* 0x000000000f1f72ca */ /* 0x040fe200000e0000 */
[----:B------:R-:W-:Y:S01]  /*1bf10*/  UMOV UR40, UR28 ;  /* 0x0000001c00287c82 */ /* 0x000fe20008000000 */
[----:B------:R-:W-:Y:S01]  /*1bf20*/  UMOV UR41, UR29 ;  /* 0x0000001d00297c82 */ /* 0x000fe20008000000 */
[----:B------:R-:W-:Y:S01]  /*1bf30*/  R2UR UR47, R15 ;  /* 0x000000000f2f72ca */ /* 0x000fe200000e0000 */
[----:B------:R-:W-:Y:S01]  /*1bf40*/  IMAD.MOV.U32 R15, RZ, RZ, -0x7fffffe0 ;  /* 0x80000020ff0f7424 */ /* 0x000fe200078e00ff */
[----:B------:R-:W-:Y:S01]  /*1bf50*/  R2UR UR43, R21 ;  /* 0x00000000152b72ca */ /* 0x000fe200000e0000 */
[----:B------:R-:W-:-:S02]  /*1bf60*/  IMAD.MOV.U32 R7, RZ, RZ, -0x7fffffe0 ;  /* 0x80000020ff077424 */ /* 0x000fc400078e00ff */
[----:B------:R-:W-:Y:S01]  /*1bf70*/  IMAD.MOV.U32 R5, RZ, RZ, -0x7fffffe0 ;  /* 0x80000020ff057424 */ /* 0x000fe200078e00ff */
[----:B-1----:R-:W-:Y:S01]  /*1bf80*/  SHF.R.U32.HI R14, RZ, 0x7, R4 ;  /* 0x00000007ff0e7819 */ /* 0x002fe20000011604 */
[----:B------:R-:W-:-:S04]  /*1bf90*/  VIADD R4, R0, 0x1 ;  /* 0x0000000100047836 */ /* 0x000fc80000000000 */
[----:B------:R-:W-:-:S05]  /*1bfa0*/  VIADD R120, R14, 0x8 ;  /* 0x000000080e787836 */ /* 0x000fca0000000000 */
[----:B------:R1:W-:Y:S01]  /*1bfb0*/  BAR.SYNC.DEFER_BLOCKING R120, 0x100 ;  /* 0x000400780000751d */ /* 0x0003e20000010000 */
[----:B------:R-:W-:-:S04]  /*1bfc0*/  ISETP.NE.AND P2, PT, R4, 0x2, PT ;  /* 0x000000020400780c */ /* 0x000fc80003f45270 */
[----:B0-----:R-:W-:-:S05]  /*1bfd0*/  SEL R6, R4, RZ, P2 ;  /* 0x000000ff04067207 */ /* 0x001fca0001000000 */
[----:B------:R-:W-:Y:S01]  /*1bfe0*/  IMAD R4, R6, 0x780, R13 ;  /* 0x0000078006047824 */ /* 0x000fe200078e020d */
[----:B------:R0:W-:Y:S03]  /*1bff0*/  STL [R1+0x2c], R6 ;  /* 0x00002c0601007387 */ /* 0x0001e60000100800 */
[C---:B------:R-:W-:Y:S01]  /*1c000*/  VIADD R14, R4.reuse, 0x100 ;  /* 0x00000100040e7836 */ /* 0x040fe20000000000 */
[C---:B------:R-:W-:Y:S01]  /*1c010*/  R2UR UR22, R4.reuse ;  /* 0x00000000041672ca */ /* 0x040fe200000e0000 */
[----:B------:R-:W-:-:S03]  /*1c020*/  VIADD R20, R4, 0x200 ;  /* 0x0000020004147836 */ /* 0x000fc60000000000 */
[----:B------:R-:W-:Y:S01]  /*1c030*/  R2UR UR30, R14 ;  /* 0x000000000e1e72ca */ /* 0x000fe200000e0000 */
[----:B------:R-:W-:Y:S01]  /*1c040*/  VIADD R14, R4, 0x2 ;  /* 0x00000002040e7836 */ /* 0x000fe20000000000 */
[----:B------:R-:W-:Y:S01]  /*1c050*/  R2UR UR42, R20 ;  /* 0x00000000142a72ca */ /* 0x000fe200000e0000 */
[----:B0-----:R-:W-:Y:S01]  /*1c060*/  VIADD R6, R4, 0x80 ;  /* 0x0000008004067836 */ /* 0x001fe20000000000 */
[----:B------:R-:W-:Y:S02]  /*1c070*/  WARPGROUP.ARRIVE ;  /* 0x00000000000079c5 */ /* 0x000fe40000000000 */
[----:B------:R-:W-:Y:S02]  /*1c080*/  R2UR UR46, R14 ;  /* 0x000000000e2e72ca */ /* 0x000fe400000e0000 */
[----:B------:R-:W-:Y:S01]  /*1c090*/  R2UR UR26, R6 ;  /* 0x00000000061a72ca */ /* 0x000fe200000e0000 */
[C---:B------:R-:W-:Y:S01]  /*1c0a0*/  VIADD R6, R4.reuse, 0x180 ;  /* 0x0000018004067836 */ /* 0x040fe20000000000 */
[----:B------:R-:W-:Y:S01]  /*1c0b0*/  IADD3 R14, R4, 0x82, RZ ;  /* 0x00000082040e7810 */ /* 0x000fe20007ffe0ff */
[----:B------:R-:W-:Y:S01]  /*1c0c0*/  QGMMA.64x32x32.F32.E4M3.E4M3 R184, gdesc[UR20], RZ, !UPT, gsb0 ;  /* 0x0060000014b879f3 */ /* 0x000fe2000c0008ff */
[----:B------:R-:W-:Y:S01]  /*1c0d0*/  R2UR UR23, R15 ;  /* 0x000000000f1772ca */ /* 0x000fe200000e0000 */
[----:B------:R-:W-:Y:S01]  /*1c0e0*/  UMOV UR20, UR44 ;  /* 0x0000002c00147c82 */ /* 0x000fe20008000000 */
[----:B------:R-:W-:Y:S01]  /*1c0f0*/  R2UR UR34, R6 ;  /* 0x00000000062272ca */ /* 0x000fe200000e0000 */
[----:B------:R-:W-:Y:S01]  /*1c100*/  UMOV UR21, UR45 ;  /* 0x0000002d00157c82 */ /* 0x000fe20008000000 */
[----:B------:R-:W-:Y:S01]  /*1c110*/  R2UR UR22, R14 ;  /* 0x000000000e1672ca */ /* 0x000fe200000e0000 */
[----:B------:R-:W-:Y:S01]  /*1c120*/  VIADD R6, R4, 0x102 ;  /* 0x0000010204067836 */ /* 0x000fe20000000000 */
[----:B------:R-:W-:-:S02]  /*1c130*/  WARPGROUP.DEPBAR.LE gsb0, 0x0 ;  /* 0x00008000000079c5 */ /* 0x000fc40000010000 */
        /* <DEDUP_REMOVED lines=10> */
[----:B------:R-:W-:Y:S03]  /*1c1e0*/  QGMMA.64x32x32.F32.E4M3.E4M3 R152, gdesc[UR28], RZ, !UPT, gsb0 ;  /* 0x006000001c9879f3 */ /* 0x000fe6000c0008ff */
[----:B------:R-:W-:Y:S02]  /*1c1f0*/  WARPGROUP.DEPBAR.LE gsb0, 0x0 ;  /* 0x00008000000079c5 */ /* 0x000fe40000010000 */
[----:B------:R-:W-:-:S06]  /*1c200*/  WARPGROUP.ARRIVE ;  /* 0x00000000000079c5 */ /* 0x000fcc0000000000 */
[----:B------:R-:W-:Y:S01]  /*1c210*/  QGMMA.64x32x32.F32.E4M3.E4M3 R136, gdesc[UR32], RZ, !UPT, gsb0 ;  /* 0x00600000208879f3 */ /* 0x000fe2000c0008ff */
[----:B------:R-:W-:Y:S01]  /*1c220*/  R2UR UR34, R6 ;  /* 0x00000000062272ca */ /* 0x000fe200000e0000 */
[----:B------:R-:W-:Y:S01]  /*1c230*/  UMOV UR32, UR44 ;  /* 0x0000002c00207c82 */ /* 0x000fe20008000000 */
[----:B------:R-:W-:Y:S01]  /*1c240*/  R2UR UR35, R7 ;  /* 0x00000000072372ca */ /* 0x000fe200000e0000 */
[----:B------:R-:W-:Y:S01]  /*1c250*/  UMOV UR33, UR45 ;  /* 0x0000002d00217c82 */ /* 0x000fe20008000000 */
[----:B------:R-:W-:Y:S01]  /*1c260*/  IMAD.MOV.U32 R7, RZ, RZ, -0x7fffffe0 ;  /* 0x80000020ff077424 */ /* 0x000fe200078e00ff */
[----:B------:R-:W-:Y:S01]  /*1c270*/  IADD3 R6, R4, 0x202, RZ ;  /* 0x0000020204067810 */ /* 0x000fe20007ffe0ff */
[----:B------:R-:W-:Y:S02]  /*1c280*/  WARPGROUP.DEPBAR.LE gsb0, 0x0 ;  /* 0x00008000000079c5 */ /* 0x000fe40000010000 */
[----:B-1----:R-:W-:-:S06]  /*1c290*/  WARPGROUP.ARRIVE ;  /* 0x00000000000079c5 */ /* 0x002fcc0000000000 */
[----:B------:R-:W-:Y:S01]  /*1c2a0*/  QGMMA.64x32x32.F32.E4M3.E4M3 R120, gdesc[UR40], RZ, !UPT, gsb0 ;  /* 0x00600000287879f3 */ /* 0x000fe2000c0008ff */
[----:B------:R-:W-:Y:S01]  /*1c2b0*/  R2UR UR42, R6 ;  /* 0x00000000062a72ca */ /* 0x000fe200000e0000 */
[----:B------:R-:W-:Y:S01]  /*1c2c0*/  UMOV UR40, UR44 ;  /* 0x0000002c00287c82 */ /* 0x000fe20008000000 */
[----:B------:R-:W-:Y:S01]  /*1c2d0*/  R2UR UR43, R7 ;  /* 0x00000000072b72ca */ /* 0x000fe200000e0000 */
[----:B------:R-:W-:Y:S01]  /*1c2e0*/  UMOV UR41, UR45 ;  /* 0x0000002d00297c82 */ /* 0x000fe20008000000 */
[----:B------:R-:W-:Y:S02]  /*1c2f0*/  VIADD R6, R4, 0x280 ;  /* 0x0000028004067836 */ /* 0x000fe40000000000 */
[----:B------:R-:W-:-:S03]  /*1c300*/  IMAD.MOV.U32 R7, RZ, RZ, -0x7fffffe0 ;  /* 0x80000020ff077424 */ /* 0x000fc600078e00ff */
[----:B------:R-:W-:Y:S01]  /*1c310*/  R2UR UR6, R6 ;  /* 0x00000000060672ca */ /* 0x000fe200000e0000 */
[----:B------:R-:W-:Y:S01]  /*1c320*/  VIADD R6, R4, 0x300 ;  /* 0x0000030004067836 */ /* 0x000fe20000000000 */
[----:B------:R-:W-:Y:S01]  /*1c330*/  R2UR UR7, R7 ;  /* 0x00000000070772ca */ /* 0x000fe200000e0000 */
        /* <DEDUP_REMOVED lines=8> */
[----:B------:R-:W-:Y:S01]  /*1c3c0*/  UMOV UR20, UR4 ;  /* 0x0000000400147c82 */ /* 0x000fe20008000000 */
[----:B------:R-:W-:Y:S01]  /*1c3d0*/  R2UR UR23, R7 ;  /* 0x00000000071772ca */ /* 0x000fe200000e0000 */
[----:B------:R-:W-:Y:S01]  /*1c3e0*/  UMOV UR21, UR5 ;  /* 0x0000000500157c82 */ /* 0x000fe20008000000 */
        /* <DEDUP_REMOVED lines=138> */
[C---:B------:R-:W-:Y:S02]  /*1cc90*/  VIADD R6, R4.reuse, 0x682 ;  /* 0x0000068204067836 */ /* 0x040fe40000000000 */
[----:B------:R-:W-:Y:S02]  /*1cca0*/  IMAD.MOV.U32 R7, RZ, RZ, -0x7fffffe0 ;  /* 0x80000020ff077424 */ /* 0x000fe400078e00ff */
[----:B------:R-:W-:Y:S01]  /*1ccb0*/  VIADD R4, R4, 0x702 ;  /* 0x0000070204047836 */ /* 0x000fe20000000000 */
[----:B------:R-:W-:-:S02]  /*1ccc0*/  WARPGROUP.DEPBAR.LE gsb0, 0x0 ;  /* 0x00008000000079c5 */ /* 0x000fc40000010000 */
        /* <DEDUP_REMOVED lines=29> */
[----:B------:R-:W-:Y:S05]  /*1cea0*/  @P1 BRA `(.L_x_4224) ;  /* 0x0000000000281947 */ /* 0x000fea0003800000 */
[----:B------:R-:W-:Y:S05]  /*1ceb0*/  @!P0 BRA `(.L_x_4225) ;  /* 0x0000000000048947 */ /* 0x000fea0003800000 */
[----:B------:R-:W-:Y:S01]  /*1cec0*/  BPT.TRAP 0x1 ;  /* 0x000000040000795c */ /* 0x000fe20000300000 */
.L_x_4225:
[----:B------:R-:W-:Y:S02]  /*1ced0*/  SHF.L.U32 R3, R3, 0x1f, RZ ;  /* 0x0000001f03037819 */ /* 0x000fe400000006ff */
[----:B------:R-:W-:-:S04]  /*1cee0*/  LEA R4, R0, R18, 0x3 ;  /* 0x0000001200047211 */ /* 0x000fc800078e18ff */
[----:B------:R0:W1:Y:S01]  /*1cef0*/  SYNCS.PHASECHK.TRANS64.TRYWAIT P1, [R4+URZ+0x33450], R3 ;  /* 0x03345003040075a7 */ /* 0x000062000802017f */
[----:B------:R-:W-:Y:S05]  /*1cf00*/  @!P0 BRA `(.L_x_4226) ;  /* 0x0000000000048947 */ /* 0x000fea0003800000 */
[----:B------:R-:W-:Y:S01]  /*1cf10*/  BPT.TRAP 0x1 ;  /* 0x000000040000795c */ /* 0x000fe20000300000 */
.L_x_4226:
[----:B-1----:R-:W-:Y:S05]  /*1cf20*/  @P1 BRA `(.L_x_4224) ;  /* 0x0000000000081947 */ /* 0x002fea0003800000 */
[----:B------:R-:W1:Y:S02]  /*1cf30*/  SYNCS.PHASECHK.TRANS64.TRYWAIT P1, [R4+URZ+0x33450], R3 ;  /* 0x03345003040075a7 */ /* 0x000e64000802017f */
[----:B-1----:R-:W-:Y:S05]  /*1cf40*/  @!P1 BRA `(.L_x_4227) ;  /* 0x000000fc00149947 */ /* 0x002fea0003800000 */
.L_x_4224:
[----:B01----:R-:W-:Y:S01]  /*1cf50*/  VIADD R3, R18, 0x200 ;  /* 0x0000020012037836 */ /* 0x003fe20000000000 */
[----:B------:R-:W-:Y:S05]  /*1cf60*/  WARPSYNC.ALL ;  /* 0x0000000000007948 */ /* 0x000fea0003800000 */
[----:B------:R-:W-:Y:S01]  /*1cf70*/  SHF.R.U32.HI R3, RZ, 0x4, R3 ;  /* 0x00000004ff037819 */ /* 0x000fe20000011603 */
[----:B------:R-:W-:Y:S01]  /*1cf80*/  IMAD.MOV.U32 R5, RZ, RZ, -0x3ffffff0 ;  /* 0xc0000010ff057424 */ /* 0x000fe200078e00ff */
[----:B------:R-:W-:Y:S01]  /*1cf90*/  WARPGROUP.ARRIVE ;  /* 0x00000000000079c5 */ /* 0x000fe20000000000 */
[----:B------:R-:W-:Y:S01]  /*1cfa0*/  IMAD.MOV.U32 R7, RZ, RZ, -0x3ffffff0 ;  /* 0xc0000010ff077424 */ /* 0x000fe200078e00ff */
[----:B------:R-:W-:-:S04]  /*1cfb0*/  LOP3.LUT R3, R3, 0x3fff, RZ, 0xc0, !PT ;  /* 0x00003fff03037812 */ /* 0x000fc800078ec0ff */
[----:B------:R-:W0:Y:S01]  /*1cfc0*/  S2R R14, SR_TID.X ;  /* 0x00000000000e7919 */ /* 0x000e220000002100 */
[----:B------:R-:W-:Y:S01]  /*1cfd0*/  R2UR UR7, R5 ;  /* 0x00000000050772ca */ /* 0x000fe200000e0000 */
[----:B------:R-:W-:Y:S01]  /*1cfe0*/  IMAD.MOV.U32 R5, RZ, RZ, -0x3ffffff0 ;  /* 0xc0000010ff057424 */ /* 0x000fe200078e00ff */
[----:B------:R-:W-:-:S05]  /*1cff0*/  LOP3.LUT R3, R3, 0x10000, RZ, 0xfc, !PT ;  /* 0x0001000003037812 */ /* 0x000fca00078efcff */
[----:B------:R-:W-:-:S04]  /*1d000*/  IMAD R4, R0, 0x780, R3 ;  /* 0x0000078000047824 */ /* 0x000fc800078e0203 */
[C---:B------:R-:W-:Y:S01]  /*1d010*/  VIADD R6, R4.reuse, 0x180 ;  /* 0x0000018004067836 */ /* 0x040fe20000000000 */
[----:B------:R-:W-:-:S13]  /*1d020*/  R2UR UR6, R4 ;  /* 0x00000000040672ca */ /* 0x000fda00000e0000 */
[----:B------:R-:W-:Y:S01]  /*1d030*/  QGMMA.64x192x32.F32.E4M3.E4M3 R24, R216, gdesc[UR4], R24, gsb0 ;  /* 0x02e00004d8187df3 */ /* 0x000fe20008000818 */
[----:B------:R-:W-:Y:S01]  /*1d040*/  R2UR UR6, R6 ;  /* 0x00000000060672ca */ /* 0x000fe200000e0000 */
[----:B------:R-:W-:Y:S01]  /*1d050*/  VIADD R6, R4, 0x300 ;  /* 0x0000030004067836 */ /* 0x000fe20000000000 */
[----:B------:R-:W-:Y:S02]  /*1d060*/  R2UR UR7, R7 ;  /* 0x00000000070772ca */ /* 0x000fe400000e0000 */
[----:B------:R-:W-:Y:S02]  /*1d070*/  MOV R7, 0xc0000010 ;  /* 0xc000001000077802 */ /* 0x000fe40000000f00 */
[----:B0-----:R-:W-:-:S04]  /*1d080*/  SHF.R.U32.HI R14, RZ, 0x7, R14 ;  /* 0x00000007ff0e7819 */ /* 0x001fc8000001160e */
[----:B------:R-:W-:Y:S01]  /*1d090*/  IADD3 R3, -R14, 0xb, RZ ;  /* 0x0000000b0e037810 */ /* 0x000fe20007ffe1ff */
[----:B------:R-:W-:Y:S02]  /*1d0a0*/  WARPGROUP.DEPBAR.LE gsb0, 0x0 ;  /* 0x00008000000079c5 */ /* 0x000fe40000010000 */
[----:B------:R-:W-:-:S06]  /*1d0b0*/  WARPGROUP.ARRIVE ;  /* 0x00000000000079c5 */ /* 0x000fcc0000000000 */
[----:B------:R-:W-:Y:S01]  /*1d0c0*/  QGMMA.64x192x32.F32.E4M3.E4M3 R24, R212, gdesc[UR4], R24, gsb0 ;  /* 0x02e00004d4187df3 */ /* 0x000fe20008000818 */
[----:B------:R-:W-:Y:S01]  /*1d0d0*/  R2UR UR6, R6 ;  /* 0x00000000060672ca */ /* 0x000fe200000e0000 */
[C---:B------:R-:W-:Y:S01]  /*1d0e0*/  VIADD R6, R4.reuse, 0x480 ;  /* 0x0000048004067836 */ /* 0x040fe20000000000 */
[----:B------:R-:W-:Y:S01]  /*1d0f0*/  R2UR UR7, R7 ;  /* 0x00000000070772ca */ /* 0x000fe200000e0000 */
[----:B------:R-:W-:Y:S02]  /*1d100*/  IMAD.MOV.U32 R7, RZ, RZ, -0x3ffffff0 ;  /* 0xc0000010ff077424 */ /* 0x000fe400078e00ff */
[----:B------:R-:W-:Y:S01]  /*1d110*/  VIADD R4, R4, 0x600 ;  /* 0x0000060004047836 */ /* 0x000fe20000000000 */
[----:B------:R-:W-:Y:S02]  /*1d120*/  WARPGROUP.DEPBAR.LE gsb0, 0x0 ;  /* 0x00008000000079c5 */ /* 0x000fe40000010000 */
[----:B------:R-:W-:-:S11]  /*1d130*/  WARPGROUP.ARRIVE ;  /* 0x00000000000079c5 */ /* 0x000fd60000000000 */
[----:B------:R-:W-:Y:S01]  /*1d140*/  QGMMA.64x192x32.F32.E4M3.E4M3 R24, R200, gdesc[UR4], R24, gsb0 ;  /* 0x02e00004c8187df3 */ /* 0x000fe20008000818 */
[----:B------:R-:W-:Y:S02]  /*1d150*/  R2UR UR6, R6 ;  /* 0x00000000060672ca */ /* 0x000fe400000e0000 */
[----:B------:R-:W-:Y:S01]  /*1d160*/  R2UR UR7, R7 ;  /* 0x00000000070772ca */ /* 0x000fe200000e0000 */
[----:B------:R-:W-:Y:S02]  /*1d170*/  WARPGROUP.DEPBAR.LE gsb0, 0x0 ;  /* 0x00008000000079c5 */ /* 0x000fe40000010000 */
[----:B------:R-:W-:-:S14]  /*1d180*/  WARPGROUP.ARRIVE ;  /* 0x00000000000079c5 */ /* 0x000fdc0000000000 */
[----:B------:R-:W-:Y:S01]  /*1d190*/  QGMMA.64x192x32.F32.E4M3.E4M3 R24, R204, gdesc[UR4], R24, gsb0 ;  /* 0x02e00004cc187df3 */ /* 0x000fe20008000818 */
[----:B------:R-:W-:Y:S02]  /*1d1a0*/  R2UR UR6, R4 ;  /* 0x00000000040672ca */ /* 0x000fe400000e0000 */
[----:B------:R-:W-:Y:S01]  /*1d1b0*/  R2UR UR7, R5 ;  /* 0x00000000050772ca */ /* 0x000fe200000e0000 */
[----:B------:R-:W-:Y:S02]  /*1d1c0*/  WARPGROUP.DEPBAR.LE gsb0, 0x0 ;  /* 0x00008000000079c5 */ /* 0x000fe40000010000 */
[----:B------:R-:W-:-:S14]  /*1d1d0*/  WARPGROUP.ARRIVE ;  /* 0x00000000000079c5 */ /* 0x000fdc0000000000 */
[----:B------:R-:W-:Y:S03]  /*1d1e0*/  QGMMA.64x192x32.F32.E4M3.E4M3 R24, R208, gdesc[UR4], R24, gsb0 ;  /* 0x02e00004d0187df3 */ /* 0x000fe60008000818 */
[----:B------:R-:W-:Y:S02]  /*1d1f0*/  WARPGROUP.DEPBAR.LE gsb0, 0x0 ;  /* 0x00008000000079c5 */ /* 0x000fe40000010000 */
[----:B------:R0:W-:Y:S06]  /*1d200*/  BAR.ARV R3, 0x100 ;  /* 0x000400030000751d */ /* 0x0001ec0000002000 */
[----:B------:R-:W-:Y:S05]  /*1d210*/  @!P0 BRA `(.L_x_4228) ;  /* 0x0000000000048947 */ /* 0x000fea0003800000 */
[----:B------:R-:W-:Y:S01]  /*1d220*/  BPT.TRAP 0x1 ;  /* 0x000000040000795c */ /* 0x000fe20000300000 */
.L_x_4228:
[----:B------:R-:W0:Y:S01]  /*1d230*/  LDL R14, [R1+0x2c] ;  /* 0x00002c00010e7983 */ /* 0x000e220000100800 */
[----:B------:R-:W-:Y:S02]  /*1d240*/  IMAD.U32 R4, RZ, RZ, UR38 ;  /* 0x00000026ff047e24 */ /* 0x000fe4000f8e00ff */
[----:B0-----:R-:W-:-:S05]  /*1d250*/  IMAD R3, R14, 0x8, R18 ;  /* 0x000000080e037824 */ /* 0x001fca00078e0212 */
[----:B------:R-:W-:-:S04]  /*1d260*/  IADD3 R3, R3, 0x33440, RZ ;  /* 0x0003344003037810 */ /* 0x000fc80007ffe0ff */
[----:B------:R-:W-:Y:S02]  /*1d270*/  PRMT R3, R4, 0x654, R3 ;  /* 0x0000065404037816 */ /* 0x000fe40000000003 */
[----:B------:R-:W-:Y:S02]  /*1d280*/  FMNMX.FTZ R4, R184, R8, !PT ;  /* 0x00000008b8047209 */ /* 0x000fe40007810000 */
[----:B------:R0:W-:Y:S02]  /*1d290*/  SYNCS.ARRIVE.TRANS64.RED.A1T0 RZ, [R3+URZ], RZ ;  /* 0x000000ff03ff79a7 */ /* 0x0001e4000810043f */
[----:B0-----:R-:W-:-:S04]  /*1d2a0*/  FMNMX.FTZ R3, R185, R4, !PT ;  /* 0x00000004b9037209 */ /* 0x001fc80007810000 */
        /* <DEDUP_REMOVED lines=38> */
[----:B------:R-:W0:Y:S02]  /*1d510*/  SHFL.BFLY PT, R4, R3, 0x2, 0x1f ;  /* 0x0c401f0003047f89 */ /* 0x000e2400000e0000 */
[----:B0-----:R-:W-:-:S05]  /*1d520*/  FMNMX.FTZ R4, R3, R4, !PT ;  /* 0x0000000403047209 */ /* 0x001fca0007810000 */
[----:B------:R-:W0:Y:S02]  /*1d530*/  SHFL.BFLY PT, R3, R4, 0x1, 0x1f ;  /* 0x0c201f0004037f89 */ /* 0x000e2400000e0000 */
[----:B0-----:R-:W-:Y:S02]  /*1d540*/  FMNMX.FTZ R4, R4, R3, !PT ;  /* 0x0000000304047209 */ /* 0x001fe40007810000 */
[----:B------:R-:W-:-:S03]  /*1d550*/  FMNMX.FTZ R3, R186, R9, !PT ;  /* 0x00000009ba037209 */ /* 0x000fc60007810000 */
[----:B------:R-:W-:Y:S01]  /*1d560*/  FADD.FTZ R6, -R4, R8 ;  /* 0x0000000804067221 */ /* 0x000fe20000010100 */
[----:B------:R-:W-:-:S03]  /*1d570*/  FMNMX.FTZ R3, R187, R3, !PT ;  /* 0x00000003bb037209 */ /* 0x000fc60007810000 */
[----:B------:R-:W-:Y:S01]  /*1d580*/  FMUL.FTZ R6, R2, R6 ;  /* 0x0000000602067220 */ /* 0x000fe20000410000 */
[----:B------:R-:W-:-:S04]  /*1d590*/  FMNMX.FTZ R3, R190, R3, !PT ;  /* 0x00000003be037209 */ /* 0x000fc80007810000 */
[----:B------:R-:W-:Y:S01]  /*1d5a0*/  FMNMX.FTZ R3, R191, R3, !PT ;  /* 0x00000003bf037209 */ /* 0x000fe20007810000 */
[----:B------:R-:W-:Y:S03]  /*1d5b0*/  MUFU.EX2 R6, R6 ;  /* 0x0000000600067308 */ /* 0x000fe60000000800 */
        /* <DEDUP_REMOVED lines=39> */
[----:B0-----:R-:W-:Y:S01]  /*1d830*/  FMNMX.FTZ R5, R5, R3, !PT ;  /* 0x0000000305057209 */ /* 0x001fe20007810000 */
[----:B------:R-:W-:-:S04]  /*1d840*/  FFMA.FTZ R3, R2, R4, -8 ;  /* 0xc100000002037423 */ /* 0x000fc80000010004 */
[----:B------:R-:W-:Y:S01]  /*1d850*/  FADD.FTZ R7, -R5, R9 ;  /* 0x0000000905077221 */ /* 0x000fe20000010100 */
[----:B------:R-:W-:-:S01]  /*1d860*/  FFMA.FTZ R9, R2, R5, -8 ;  /* 0xc100000002097423 */ /* 0x000fc20000010005 */
[C-C-:B------:R-:W-:Y:S01]  /*1d870*/  FFMA.FTZ R184, R2.reuse, R184, -R3.reuse ;  /* 0x000000b802b87223 */ /* 0x140fe20000010803 */
[----:B------:R-:W-:-:S01]  /*1d880*/  FFMA.FTZ R185, R2, R185, -R3 ;  /* 0x000000b902b97223 */ /* 0x000fc20000010803 */
[C---:B------:R-:W-:Y:S01]  /*1d890*/  FMUL.FTZ R7, R2.reuse, R7 ;  /* 0x0000000702077220 */ /* 0x040fe20000410000 */
[----:B------:R-:W-:-:S01]  /*1d8a0*/  FFMA.FTZ R186, R2, R186, -R9 ;  /* 0x000000ba02ba7223 */ /* 0x000fc20000010809 */
[C---:B------:R-:W-:Y:S01]  /*1d8b0*/  FFMA.FTZ R187, R2.reuse, R187, -R9 ;  /* 0x000000bb02bb7223 */ /* 0x040fe20000010809 */
[----:B------:R-:W-:-:S01]  /*1d8c0*/  FFMA.FTZ R188, R2, R188, -R3 ;  /* 0x000000bc02bc7223 */ /* 0x000fc20000010803 */
[----:B------:R-:W0:Y:S01]  /*1d8d0*/  MUFU.EX2 R184, R184 ;  /* 0x000000b800b87308 */ /* 0x000e220000000800 */
        /* <DEDUP_REMOVED lines=15> */
[----:B------:R-:W1:Y:S01]  /*1d9d0*/  MUFU.EX2 R186, R186 ;  /* 0x000000ba00ba7308 */ /* 0x000e620000000800 */
[----:B0-----:R-:W-:-:S01]  /*1d9e0*/  FFMA.FTZ R12, R6, R12, R184 ;  /* 0x0000000c060c7223 */ /* 0x001fc200000100b8 */
[C---:B------:R-:W-:Y:S01]  /*1d9f0*/  FFMA.FTZ R171, R2.reuse, R171, -R9 ;  /* 0x000000ab02ab7223 */ /* 0x040fe20000010809 */
[----:B------:R-:W-:-:S01]  /*1da00*/  FFMA.FTZ R172, R2, R172, -R3 ;  /* 0x000000ac02ac7223 */ /* 0x000fc20000010803 */
[C---:B------:R-:W-:Y:S01]  /*1da10*/  FFMA.FTZ R174, R2.reuse, R174, -R9 ;  /* 0x000000ae02ae7223 */ /* 0x040fe20000010809 */
        /* <DEDUP_REMOVED lines=11> */
[----:B------:R-:W2:Y:S01]  /*1dad0*/  MUFU.EX2 R187, R187 ;  /* 0x000000bb00bb7308 */ /* 0x000ea20000000800 */
[----:B-1----:R-:W-:-:S01]  /*1dae0*/  FFMA.FTZ R11, R7, R11, R186 ;  /* 0x0000000b070b7223 */ /* 0x002fc200000100ba */
[C---:B------:R-:W-:Y:S01]  /*1daf0*/  FFMA.FTZ R152, R2.reuse, R152, -R3 ;  /* 0x0000009802987223 */ /* 0x040fe20000010803 */
[----:B------:R-:W-:-:S01]  /*1db00*/  FFMA.FTZ R154, R2, R154, -R9 ;  /* 0x0000009a029a7223 */ /* 0x000fc20000010809 */
[C---:B------:R-:W-:Y:S01]  /*1db10*/  FFMA.FTZ R153, R2.reuse, R153, -R3 ;  /* 0x0000009902997223 */ /* 0x040fe20000010803 */
[----:B------:R-:W-:-:S01]  /*1db20*/  FFMA.FTZ R155, R2, R155, -R9 ;  /* 0x0000009b029b7223 */ /* 0x000fc20000010809 */
[C---:B------:R-:W-:Y:S01]  /*1db30*/  FFMA.FTZ R156, R2.reuse, R156, -R3 ;  /* 0x0000009c029c7223 */ /* 0x040fe20000010803 */
[----:B------:R-:W-:-:S01]  /*1db40*/  FFMA.FTZ R158, R2, R158, -R9 ;  /* 0x0000009e029e7223 */ /* 0x000fc20000010809 */
[----:B------:R-:W1:Y:S01]  /*1db50*/  MUFU.EX2 R188, R188 ;  /* 0x000000bc00bc7308 */ /* 0x000e620000000800 */
        /* <DEDUP_REMOVED lines=8> */
[----:B--2---:R-:W-:-:S01]  /*1dbe0*/  FADD.FTZ R11, R187, R11 ;  /* 0x0000000bbb0b7221 */ /* 0x004fc20000010000 */
[C---:B------:R-:W-:Y:S01]  /*1dbf0*/  FFMA.FTZ R164, R2.reuse, R164, -R3 ;  /* 0x000000a402a47223 */ /* 0x040fe20000010803 */
[----:B------:R-:W-:-:S01]  /*1dc00*/  FFMA.FTZ R166, R2, R166, -R9 ;  /* 0x000000a602a67223 */ /* 0x000fc20000010809 */
[C---:B------:R-:W-:Y:S01]  /*1dc10*/  FFMA.FTZ R165, R2.reuse, R165, -R3 ;  /* 0x000000a502a57223 */ /* 0x040fe20000010803 */
[----:B------:R-:W-:-:S01]  /*1dc20*/  FFMA.FTZ R167, R2, R167, -R9 ;  /* 0x000000a702a77223 */ /* 0x000fc20000010809 */
[C---:B------:R-:W-:Y:S01]  /*1dc30*/  FFMA.FTZ R136, R2.reuse, R136, -R3 ;  /* 0x0000008802887223 */ /* 0x040fe20000010803 */
[----:B------:R-:W-:-:S01]  /*1dc40*/  FFMA.FTZ R138, R2, R138, -R9 ;  /* 0x0000008a028a7223 */ /* 0x000fc20000010809 */
[----:B------:R-:W2:Y:S01]  /*1dc50*/  MUFU.EX2 R189, R189 ;  /* 0x000000bd00bd7308 */ /* 0x000ea20000000800 */
[----:B-1----:R-:W-:-:S01]  /*1dc60*/  FADD.FTZ R8, R188, R8 ;  /* 0x00000008bc087221 */ /* 0x002fc20000010000 */
        /* <DEDUP_REMOVED lines=180> */
.L_x_4229:
[----:B------:R-:W-:Y:S01]  /*1e7b0*/  F2FP.SATFINITE.E4M3.F32.PACK_AB_MERGE_C R3, R3, R132, RZ ;  /* 0x000000840303723e */ /* 0x000fe200048070ff */
[----:B------:R-:W-:Y:S01]  /*1e7c0*/  IMAD R0, R0, 0x8, R18 ;  /* 0x0000000800007824 */ /* 0x000fe200078e0212 */
[----:B------:R-:W-:Y:S01]  /*1e7d0*/  ISETP.GT.AND P1, PT, R10, RZ, PT ;  /* 0x000000ff0a00720c */ /* 0x000fe20003f24270 */
[----:B------:R-:W-:Y:S01]  /*1e7e0*/  IMAD.U32 R8, RZ, RZ, UR38 ;  /* 0x00000026ff087e24 */ /* 0x000fe2000f8e00ff */
[----:B------:R-:W-:Y:S01]  /*1e7f0*/  F2FP.SATFINITE.E4M3.F32.PACK_AB_MERGE_C R210, R129, R128, R3 ;  /* 0x0000008081d2723e */ /* 0x000fe20004807003 */
[----:B------:R-:W-:Y:S01]  /*1e800*/  VIADD R0, R0, 0x33460 ;  /* 0x0003346000007836 */ /* 0x000fe20000000000 */
[----:B------:R0:W5:Y:S01]  /*1e810*/  LDL R3, [R1+0x3c] ;  /* 0x00003c0001037983 */ /* 0x0001620000100800 */
[----:B------:R-:W-:Y:S01]  /*1e820*/  F2FP.SATFINITE.E4M3.F32.PACK_AB_MERGE_C R9, R9, R134, RZ ;  /* 0x000000860909723e */ /* 0x000fe200048070ff */
[----:B------:R-:W-:Y:S01]  /*1e830*/  FMUL.FTZ R24, R24, R6 ;  /* 0x0000000618187220 */ /* 0x000fe20000410000 */
[----:B------:R-:W-:Y:S01]  /*1e840*/  F2FP.SATFINITE.E4M3.F32.PACK_AB_MERGE_C R188, R189, R188, RZ ;  /* 0x000000bcbdbc723e */ /* 0x000fe200048070ff */
[-C--:B------:R-:W-:Y:S01]  /*1e850*/  FMUL.FTZ R25, R25, R6.reuse ;  /* 0x0000000619197220 */ /* 0x080fe20000410000 */
[----:B------:R-:W-:Y:S01]  /*1e860*/  PRMT R0, R8, 0x654, R0 ;  /* 0x0000065408007816 */ /* 0x000fe20000000000 */
[----:B------:R-:W-:Y:S01]  /*1e870*/  FMUL.FTZ R28, R28, R6 ;  /* 0x000000061c1c7220 */ /* 0x000fe20000410000 */
[----:B------:R-:W-:Y:S01]  /*1e880*/  F2FP.SATFINITE.E4M3.F32.PACK_AB_MERGE_C R190, R191, R190, RZ ;  /* 0x000000bebfbe723e */ /* 0x000fe200048070ff */
[----:B------:R-:W-:Y:S01]  /*1e890*/  FMUL.FTZ R29, R29, R6 ;  /* 0x000000061d1d7220 */ /* 0x000fe20000410000 */
[----:B------:R-:W-:Y:S01]  /*1e8a0*/  F2FP.SATFINITE.E4M3.F32.PACK_AB_MERGE_C R196, R197, R196, RZ ;  /* 0x000000c4c5c4723e */ /* 0x000fe200048070ff */
[----:B------:R1:W-:Y:S01]  /*1e8b0*/  SYNCS.ARRIVE.TRANS64.RED.A1T0 RZ, [R0+URZ], RZ ;  /* 0x000000ff00ff79a7 */ /* 0x0003e2000810043f */
[----:B------:R-:W-:Y:S01]  /*1e8c0*/  F2FP.SATFINITE.E4M3.F32.PACK_AB_MERGE_C R198, R199, R198, RZ ;  /* 0x000000c6c7c6723e */ /* 0x000fe200048070ff */
[----:B------:R-:W-:Y:S01]  /*1e8d0*/  FMUL.FTZ R32, R32, R6 ;  /* 0x0000000620207220 */ /* 0x000fe20000410000 */
        /* <DEDUP_REMOVED lines=28> */
[----:B------:R-:W-:Y:S01]  /*1eaa0*/  F2FP.SATFINITE.E4M3.F32.PACK_AB_MERGE_C R211, R131, R130, R9 ;  /* 0x0000008283d3723e */ /* 0x000fe20004807009 */
        /* <DEDUP_REMOVED lines=95> */
[----:B------:R-:W-:Y:S01]  /*1f0a0*/  VIADD R10, R10, 0xffffffff ;  /* 0xffffffff0a0a7836 */ /* 0x000fe20000000000 */
[----:B------:R-:W-:Y:S01]  /*1f0b0*/  MOV R9, R5 ;  /* 0x0000000500097202 */ /* 0x000fe20000000f00 */
[----:B------:R-:W-:-:S02]  /*1f0c0*/  IMAD.MOV.U32 R8, RZ, RZ, R4 ;  /* 0x000000ffff087224 */ /* 0x000fc400078e0004 */
[----:B-1----:R-:W-:Y:S01]  /*1f0d0*/  IMAD.MOV.U32 R0, RZ, RZ, R14 ;  /* 0x000000ffff007224 */ /* 0x002fe200078e000e */
[----:B0-----:R-:W-:Y:S06]  /*1f0e0*/  @P1 BRA `(.L_x_4230) ;  /* 0xffffffc800f01947 */ /* 0x001fec000383ffff */
.L_x_4218:
[----:B------:R-:W-:Y:S05]  /*1f0f0*/  WARPSYNC.ALL ;  /* 0x0000000000007948 */ /* 0x000fea0003800000 */
[----:B------:R-:W-:Y:S06]  /*1f100*/  BAR.ARV 0x8, 0x180 ;  /* 0x0206000000007b1d */ /* 0x000fec0000002000 */
[----:B------:R-:W-:Y:S05]  /*1f110*/  @!P0 BRA `(.L_x_4231) ;  /* 0x0000000000048947 */ /* 0x000fea0003800000 */
[----:B------:R-:W-:Y:S01]  /*1f120*/  BPT.TRAP 0x1 ;  /* 0x000000040000795c */ /* 0x000fe20000300000 */
.L_x_4231:
[----:B------:R-:W2:Y:S04]  /*1f130*/  LDL R0, [R1+0x3c] ;  /* 0x00003c0001007983 */ /* 0x000ea80000100800 */
[----:B-----5:R-:W3:Y:S01]  /*1f140*/  LDL R3, [R1+0x2c] ;  /* 0x00002c0001037983 */ /* 0x020ee20000100800 */
[----:B--2---:R-:W-:Y:S01]  /*1f150*/  SHF.L.U32 R0, R0, 0x1f, RZ ;  /* 0x0000001f00007819 */ /* 0x004fe200000006ff */
[----:B---3--:R-:W-:-:S04]  /*1f160*/  IMAD R13, R3, 0x8, R18 ;  /* 0x00000008030d7824 */ /* 0x008fc800078e0212 */
[----:B------:R0:W1:Y:S01]  /*1f170*/  SYNCS.PHASECHK.TRANS64.TRYWAIT P1, [R13+URZ+0x33450], R0 ;  /* 0x033450000d0075a7 */ /* 0x000062000802017f */
[----:B------:R-:W-:Y:S05]  /*1f180*/  @!P0 BRA `(.L_x_4232) ;  /* 0x0000000000048947 */ /* 0x000fea0003800000 */
[----:B------:R-:W-:Y:S01]  /*1f190*/  BPT.TRAP 0x1 ;  /* 0x000000040000795c */ /* 0x000fe20000300000 */
.L_x_4232:
[----:B------:R-:W-:-:S05]  /*1f1a0*/  VIADD R18, R18, 0x200 ;  /* 0x0000020012127836 */ /* 0x000fca0000000000 */
[----:B------:R-:W-:-:S04]  /*1f1b0*/  SHF.R.U32.HI R18, RZ, 0x4, R18 ;  /* 0x00000004ff127819 */ /* 0x000fc80000011612 */
[----:B------:R-:W-:-:S04]  /*1f1c0*/  LOP3.LUT R18, R18, 0x3fff, RZ, 0xc0, !PT ;  /* 0x00003fff12127812 */ /* 0x000fc800078ec0ff */
[----:B------:R-:W-:Y:S01]  /*1f1d0*/  LOP3.LUT R18, R18, 0x10000, RZ, 0xfc, !PT ;  /* 0x0001000012127812 */ /* 0x000fe200078efcff */
[----:B-1----:R-:W-:Y:S06]  /*1f1e0*/  @P1 BRA `(.L_x_4233) ;  /* 0x0000000000081947 */ /* 0x002fec0003800000 */
[----:B------:R-:W1:Y:S02]  /*1f1f0*/  SYNCS.PHASECHK.TRANS64.TRYWAIT P1, [R13+URZ+0x33450], R0 ;  /* 0x033450000d0075a7 */ /* 0x000e64000802017f */
[----:B-1----:R-:W-:Y:S05]  /*1f200*/  @!P1 BRA `(.L_x_4234) ;  /* 0x000000d800789947 */ /* 0x002fea0003800000 */
.L_x_4233:
[----:B------:R-:W2:Y:S01]  /*1f210*/  LDL R127, [R1+0x2c] ;  /* 0x00002c00017f7983 */ /* 0x000ea20000100800 */
[----:B------:R-:W-:Y:S01]  /*1f220*/  IMAD.MOV.U32 R7, RZ, RZ, -0x3ffffff0 ;  /* 0xc0000010ff077424 */ /* 0x000fe200078e00ff */
[----:B------:R-:W-:Y:S05]  /*1f230*/  WARPSYNC.ALL ;  /* 0x0000000000007948 */ /* 0x000fea0003800000 */
[----:B------:R-:W-:Y:S01]  /*1f240*/  R2UR UR7, R7 ;  /* 0x00000000070772ca */ /* 0x000fe200000e0000 */
[----:B------:R-:W-:Y:S01]  /*1f250*/  WARPGROUP.ARRIVE ;  /* 0x00000000000079c5 */ /* 0x000fe20000000000 */
[----:B------:R-:W0:Y:S04]  /*1f260*/  LDL R3, [R1+0x50] ;  /* 0x0000500001037983 */ /* 0x000e280000100800 */
[----:B------:R-:W3:Y:S01]  /*1f270*/  LDL R10, [R1+0x48] ;  /* 0x00004800010a7983 */ /* 0x000ee20000100800 */
[----:B------:R-:W-:Y:S01]  /*1f280*/  IMAD.MOV.U32 R9, RZ, RZ, -0x3ffffff0 ;  /* 0xc0000010ff097424 */ /* 0x000fe200078e00ff */
[----:B------:R-:W-:Y:S01]  /*1f290*/  ULDC.64 UR4, c[0x0][0x9a0] ;  /* 0x0002680000047ab9 */ /* 0x000fe20000000a00 */
[----:B--2---:R-:W-:-:S05]  /*1f2a0*/  IMAD R6, R127, 0x780, R18 ;  /* 0x000007807f067824 */ /* 0x004fca00078e0212 */
[----:B------:R-:W-:-:S13]  /*1f2b0*/  R2UR UR6, R6 ;  /* 0x00000000060672ca */ /* 0x000fda00000e0000 */
[----:B------:R-:W-:Y:S01]  /*1f2c0*/  QGMMA.64x192x32.F32.E4M3.E4M3 R24, R216, gdesc[UR4], R24, gsb0 ;  /* 0x02e00004d8187df3 */ /* 0x000fe20008000818 */
[----:B------:R-:W-:Y:S02]  /*1f2d0*/  IADD3 R8, R6, 0x180, RZ ;  /* 0x0000018006087810 */ /* 0x000fe40007ffe0ff */
[----:B------:R-:W-:Y:S02]  /*1f2e0*/  R2UR UR7, R9 ;  /* 0x00000000090772ca */ /* 0x000fe400000e0000 */
[----:B------:R-:W-:Y:S01]  /*1f2f0*/  R2UR UR6, R8 ;  /* 0x00000000080672ca */ /* 0x000fe200000e0000 */
[----:B------:R-:W-:Y:S02]  /*1f300*/  VIADD R8, R6, 0x300 ;  /* 0x0000030006087836 */ /* 0x000fe40000000000 */
[----:B------:R-:W-:Y:S01]  /*1f310*/  IMAD.MOV.U32 R9, RZ, RZ, -0x3ffffff0 ;  /* 0xc0000010ff097424 */ /* 0x000fe200078e00ff */
[----:B------:R-:W-:-:S04]  /*1f320*/  ISETP.NE.U32.AND P1, PT, RZ, UR4, PT ;  /* 0x00000004ff007c0c */ /* 0x000fc8000bf25070 */
[----:B------:R-:W-:-:S13]  /*1f330*/  ISETP.NE.AND.EX P1, PT, RZ, UR5, PT, P1 ;  /* 0x00000005ff007c0c */ /* 0x000fda000bf25310 */
[----:B------:R-:W2:Y:S01]  /*1f340*/  @P1 LDC.64 R14, c[0x0][0x9d0] ;  /* 0x00027400ff0e1b82 */ /* 0x000ea20000000a00 */
[----:B------:R-:W-:Y:S02]  /*1f350*/  WARPGROUP.DEPBAR.LE gsb0, 0x0 ;  /* 0x00008000000079c5 */ /* 0x000fe40000010000 */
[----:B------:R-:W-:-:S06]  /*1f360*/  WARPGROUP.ARRIVE ;  /* 0x00000000000079c5 */ /* 0x000fcc0000000000 */
[----:B------:R-:W-:Y:S01]  /*1f370*/  QGMMA.64x192x32.F32.E4M3.E4M3 R24, R212, gdesc[UR4], R24, gsb0 ;  /* 0x02e00004d4187df3 */ /* 0x000fe20008000818 */
[----:B------:R-:W-:Y:S02]  /*1f380*/  R2UR UR6, R8 ;  /* 0x00000000080672ca */ /* 0x000fe400000e0000 */
[----:B------:R-:W-:Y:S02]  /*1f390*/  R2UR UR7, R9 ;  /* 0x00000000090772ca */ /* 0x000fe400000e0000 */
[----:B------:R-:W0:Y:S01]  /*1f3a0*/  @P1 LDC.64 R8, c[0x0][0x9c8] ;  /* 0x00027200ff081b82 */ /* 0x000e220000000a00 */
[----:B------:R-:W-:Y:S01]  /*1f3b0*/  @P1 SHF.R.S32.HI R7, RZ, 0x1f, R222 ;  /* 0x0000001fff071819 */ /* 0x000fe200000114de */
[----:B01----:R-:W-:-:S04]  /*1f3c0*/  @P1 IMAD R0, R3, R8, RZ ;  /* 0x0000000803001224 */ /* 0x003fc800078e02ff */
[C---:B---3--:R-:W-:Y:S02]  /*1f3d0*/  @P1 IMAD R3, R10.reuse, R9, R0 ;  /* 0x000000090a031224 */ /* 0x048fe400078e0200 */
[----:B------:R-:W-:-:S04]  /*1f3e0*/  @P1 IMAD.WIDE.U32 R8, R10, R8, RZ ;  /* 0x000000080a081225 */ /* 0x000fc800078e00ff */
[-C--:B--2---:R-:W-:Y:S02]  /*1f3f0*/  @P1 IMAD R0, R7, R14.reuse, RZ ;  /* 0x0000000e07001224 */ /* 0x084fe400078e02ff */
[----:B------:R-:W-:Y:S02]  /*1f400*/  @P1 IMAD.IADD R9, R9, 0x1, R3 ;  /* 0x0000000109091824 */ /* 0x000fe400078e0203 */
[C---:B------:R-:W-:Y:S02]  /*1f410*/  @P1 IMAD R3, R222.reuse, R15, R0 ;  /* 0x0000000fde031224 */ /* 0x040fe400078e0200 */
[----:B------:R-:W-:-:S04]  /*1f420*/  @P1 IMAD.WIDE.U32 R8, R222, R14, R8 ;  /* 0x0000000ede081225 */ /* 0x000fc800078e0008 */
[----:B------:R-:W-:Y:S01]  /*1f430*/  @P1 IMAD.IADD R3, R9, 0x1, R3 ;  /* 0x0000000109031824 */ /* 0x000fe200078e0203 */
[C---:B------:R-:W-:Y:S02]  /*1f440*/  @P1 LEA R14, P2, R8.reuse, UR4, 0x2 ;  /* 0x00000004080e1c11 */ /* 0x040fe4000f8410ff */
[----:B------:R-:W-:Y:S02]  /*1f450*/  MOV R0, 0x3f800000 ;  /* 0x3f80000000007802 */ /* 0x000fe40000000f00 */
[----:B------:R-:W-:-:S05]  /*1f460*/  @P1 LEA.HI.X R15, R8, UR5, R3, 0x2, P2 ;  /* 0x00000005080f1c11 */ /* 0x000fca00090f1403 */
[----:B------:R0:W2:Y:S01]  /*1f470*/  @P1 LDG.E R0, desc[UR50][R14.64] ;  /* 0x000000320e001981 */ /* 0x0000a2000c1e1900 */
[----:B------:R-:W-:Y:S02]  /*1f480*/  VIADD R8, R6, 0x480 ;  /* 0x0000048006087836 */ /* 0x000fe40000000000 */
[----:B------:R-:W-:Y:S01]  /*1f490*/  IMAD.MOV.U32 R9, RZ, RZ, -0x3ffffff0 ;  /* 0xc0000010ff097424 */ /* 0x000fe200078e00ff */
[----:B------:R-:W-:Y:S02]  /*1f4a0*/  WARPGROUP.DEPBAR.LE gsb0, 0x0 ;  /* 0x00008000000079c5 */ /* 0x000fe40000010000 */
[----:B------:R-:W-:-:S06]  /*1f4b0*/  WARPGROUP.ARRIVE ;  /* 0x00000000000079c5 */ /* 0x000fcc0000000000 */
[----:B------:R-:W-:Y:S01]  /*1f4c0*/  QGMMA.64x192x32.F32.E4M3.E4M3 R24, R200, gdesc[UR4], R24, gsb0 ;  /* 0x02e00004c8187df3 */ /* 0x000fe20008000818 */
[----:B------:R-:W-:Y:S02]  /*1f4d0*/  R2UR UR6, R8 ;  /* 0x00000000080672ca */ /* 0x000fe400000e0000 */
[----:B------:R-:W-:Y:S01]  /*1f4e0*/  R2UR UR7, R9 ;  /* 0x00000000090772ca */ /* 0x000fe200000e0000 */
[----:B------:R-:W-:Y:S02]  /*1f4f0*/  VIADD R6, R6, 0x600 ;  /* 0x0000060006067836 */ /* 0x000fe40000000000 */
[----:B------:R-:W-:Y:S01]  /*1f500*/  IMAD.MOV.U32 R7, RZ, RZ, -0x3ffffff0 ;  /* 0xc0000010ff077424 */ /* 0x000fe200078e00ff */
[----:B------:R-:W1:Y:S04]  /*1f510*/  SHFL.BFLY PT, R3, R12, 0x2, 0x1f ;  /* 0x0c401f000c037f89 */ /* 0x000e6800000e0000 */
[----:B------:R-:W3:Y:S01]  /*1f520*/  SHFL.BFLY PT, R8, R11, 0x2, 0x1f ;  /* 0x0c401f000b087f89 */ /* 0x000ee200000e0000 */
[----:B------:R-:W-:-:S02]  /*1f530*/  WARPGROUP.DEPBAR.LE gsb0, 0x0 ;  /* 0x00008000000079c5 */ /* 0x000fc40000010000 */
[----:B------:R-:W-:-:S06]  /*1f540*/  WARPGROUP.ARRIVE ;  /* 0x00000000000079c5 */ /* 0x000fcc0000000000 */
[----:B------:R-:W-:Y:S01]  /*1f550*/  QGMMA.64x192x32.F32.E4M3.E4M3 R24, R204, gdesc[UR4], R24, gsb0 ;  /* 0x02e00004cc187df3 */ /* 0x000fe20008000818 */
[----:B------:R-:W-:Y:S02]  /*1f560*/  R2UR UR6, R6 ;  /* 0x00000000060672ca */ /* 0x000fe400000e0000 */
[----:B------:R-:W-:Y:S01]  /*1f570*/  R2UR UR7, R7 ;  /* 0x00000000070772ca */ /* 0x000fe200000e0000 */
[----:B-1----:R-:W-:-:S01]  /*1f580*/  FADD.FTZ R3, R3, R12 ;  /* 0x0000000c03037221 */ /* 0x002fc20000010000 */
[----:B---3--:R-:W-:-:S04]  /*1f590*/  FADD.FTZ R8, R8, R11 ;  /* 0x0000000b08087221 */ /* 0x008fc80000010000 */
[----:B------:R-:W1:Y:S04]  /*1f5a0*/  SHFL.BFLY PT, R6, R3, 0x1, 0x1f ;  /* 0x0c201f0003067f89 */ /* 0x000e6800000e0000 */
[----:B------:R-:W0:Y:S01]  /*1f5b0*/  SHFL.BFLY PT, R7, R8, 0x1, 0x1f ;  /* 0x0c201f0008077f89 */ /* 0x000e2200000e0000 */
        /* <DEDUP_REMOVED lines=9> */
[----:B------:R-:W-:Y:S02]  /*1f650*/  FSETP.NE.FTZ.AND P1, PT, R14, RZ, PT ;  /* 0x000000ff0e00720b */ /* 0x000fe40003f35000 */
[----:B------:R-:W-:-:S05]  /*1f660*/  MOV R9, RZ ;  /* 0x000000ff00097202 */ /* 0x000fca0000000f00 */
[----:B------:R-:W0:Y:S08]  /*1f670*/  @P2 MUFU.LG2 R6, R15 ;  /* 0x0000000f00062308 */ /* 0x000e300000000c00 */
[----:B------:R-:W1:Y:S08]  /*1f680*/  @P3 MUFU.LG2 R8, R11 ;  /* 0x0000000b00083308 */ /* 0x000e700000000c00 */
[----:B------:R-:W3:Y:S01]  /*1f690*/  @P1 MUFU.RCP R9, R14 ;  /* 0x0000000e00091308 */ /* 0x000ee20000001000 */
[----:B------:R-:W-:-:S02]  /*1f6a0*/  WARPGROUP.DEPBAR.LE gsb0, 0x0 ;  /* 0x00008000000079c5 */ /* 0x000fc40000010000 */
[----:B------:R-:W-:-:S06]  /*1f6b0*/  WARPGROUP.ARRIVE ;  /* 0x00000000000079c5 */ /* 0x000fcc0000000000 */
[----:B------:R-:W-:Y:S01]  /*1f6c0*/  QGMMA.64x192x32.F32.E4M3.E4M3 R24, R208, gdesc[UR4], R24, gsb0 ;  /* 0x02e00004d0187df3 */ /* 0x000fe20008000818 */
[----:B------:R-:W-:Y:S01]  /*1f6d0*/  @P2 FMUL.FTZ R3, R2, 0.69314718246459960938 ;  /* 0x3f31721802032820 */ /* 0x000fe20000410000 */
[----:B0-----:R-:W-:Y:S01]  /*1f6e0*/  @P2 FMUL.FTZ R6, R6, 0.69314718246459960938 ;  /* 0x3f31721806062820 */ /* 0x001fe20000410000 */
[----:B------:R-:W-:Y:S01]  /*1f6f0*/  @P3 FMUL.FTZ R21, R2, 0.69314718246459960938 ;  /* 0x3f31721802153820 */ /* 0x000fe20000410000 */
[----:B-1----:R-:W-:Y:S01]  /*1f700*/  @P3 FMUL.FTZ R8, R8, 0.69314718246459960938 ;  /* 0x3f31721808083820 */ /* 0x002fe20000410000 */
[----:B------:R-:W-:Y:S02]  /*1f710*/  IMAD.MOV.U32 R120, RZ, RZ, -0x800000 ;  /* 0xff800000ff787424 */ /* 0x000fe400078e00ff */
[----:B------:R-:W-:Y:S01]  /*1f720*/  @P2 FFMA.FTZ R120, R3, R4, R6 ;  /* 0x0000000403782223 */ /* 0x000fe20000010006 */
[----:B------:R-:W-:Y:S02]  /*1f730*/  IMAD.MOV.U32 R121, RZ, RZ, -0x800000 ;  /* 0xff800000ff797424 */ /* 0x000fe400078e00ff */
[----:B--2---:R-:W-:Y:S01]  /*1f740*/  FMUL.FTZ R3, R7, R0 ;  /* 0x0000000007037220 */ /* 0x004fe20000410000 */
[----:B------:R-:W-:-:S01]  /*1f750*/  @P3 FFMA.FTZ R121, R21, R5, R8 ;  /* 0x0000000515793223 */ /* 0x000fc20000010008 */
[----:B---3--:R-:W-:Y:S01]  /*1f760*/  FMUL.FTZ R0, R9, R0 ;  /* 0x0000000009007220 */ /* 0x008fe20000410000 */
[----:B------:R-:W-:-:S02]  /*1f770*/  WARPGROUP.DEPBAR.LE gsb0, 0x0 ;  /* 0x00008000000079c5 */ /* 0x000fc40000010000 */
[----:B------:R-:W-:Y:S05]  /*1f780*/  @!P0 BRA `(.L_x_4235) ;  /* 0x0000000000048947 */ /* 0x000fea0003800000 */
[----:B------:R-:W-:Y:S01]  /*1f790*/  BPT.TRAP 0x1 ;  /* 0x000000040000795c */ /* 0x000fe20000300000 */
.L_x_4235:
[----:B------:R-:W2:Y:S01]  /*1f7a0*/  LDL.LU R18, [R1+0x3c] ;  /* 0x00003c0001127983 */ /* 0x000ea20000300800 */
[----:B------:R-:W-:Y:S02]  /*1f7b0*/  VIADD R2, R13, 0x33460 ;  /* 0x000334600d027836 */ /* 0x000fe40000000000 */
[-C--:B------:R-:W-:Y:S01]  /*1f7c0*/  FMUL.FTZ R123, R44, R3.reuse ;  /* 0x000000032c7b7220 */ /* 0x080fe20000410000 */
[----:B------:R-:W-:Y:S02]  /*1f7d0*/  IMAD.U32 R7, RZ, RZ, UR38 ;  /* 0x00000026ff077e24 */ /* 0x000fe4000f8e00ff */
[-C--:B------:R-:W-:Y:S01]  /*1f7e0*/  FMUL.FTZ R5, R24, R3.reuse ;  /* 0x0000000318057220 */ /* 0x080fe20000410000 */
[-C--:B------:R-:W-:Y:S01]  /*1f7f0*/  FMUL.FTZ R4, R25, R3.reuse ;  /* 0x0000000319047220 */ /* 0x080fe20000410000 */
[-C--:B------:R-:W-:Y:S01]  /*1f800*/  FMUL.FTZ R126, R36, R3.reuse ;  /* 0x00000003247e7220 */ /* 0x080fe20000410000 */
[-C--:B------:R-:W-:Y:S01]  /*1f810*/  FMUL.FTZ R44, R85, R3.reuse ;  /* 0x00000003552c7220 */ /* 0x080fe20000410000 */
[----:B------:R-:W-:Y:S01]  /*1f820*/  PRMT R2, R7, 0x654, R2 ;  /* 0x0000065407027816 */ /* 0x000fe20000000002 */
[-C--:B------:R-:W-:Y:S01]  /*1f830*/  FMUL.FTZ R25, R32, R3.reuse ;  /* 0x0000000320197220 */ /* 0x080fe20000410000 */
[-C--:B------:R-:W-:Y:S01]  /*1f840*/  FMUL.FTZ R11, R33, R3.reuse ;  /* 0x00000003210b7220 */ /* 0x080fe20000410000 */
[-C--:B------:R-:W-:Y:S01]  /*1f850*/  FMUL.FTZ R122, R37, R3.reuse ;  /* 0x00000003257a7220 */ /* 0x080fe20000410000 */
[----:B------:R0:W-:Y:S01]  /*1f860*/  SYNCS.ARRIVE.TRANS64.RED.A1T0 RZ, [R2+URZ], RZ ;  /* 0x000000ff02ff79a7 */ /* 0x0001e2000810043f */
[-C--:B------:R-:W-:Y:S01]  /*1f870*/  FMUL.FTZ R24, R40, R3.reuse ;  /* 0x0000000328187220 */ /* 0x080fe20000410000 */
[-C--:B------:R-:W-:Y:S01]  /*1f880*/  FMUL.FTZ R21, R48, R3.reuse ;  /* 0x0000000330157220 */ /* 0x080fe20000410000 */
[-C--:B------:R-:W-:Y:S01]  /*1f890*/  FMUL.FTZ R124, R52, R3.reuse ;  /* 0x00000003347c7220 */ /* 0x080fe20000410000 */
[-C--:B------:R-:W-:Y:S01]  /*1f8a0*/  FMUL.FTZ R36, R53, R3.reuse ;  /* 0x0000000335247220 */ /* 0x080fe20000410000 */
[-C--:B------:R-:W-:Y:S01]  /*1f8b0*/  FMUL.FTZ R8, R57, R3.reuse ;  /* 0x0000000339087220 */ /* 0x080fe20000410000 */
[-C--:B------:R-:W-:Y:S01]  /*1f8c0*/  FMUL.FTZ R85, R108, R3.reuse ;  /* 0x000000036c557220 */ /* 0x080fe20000410000 */
[----:B------:R-:W-:Y:S01]  /*1f8d0*/  FMUL.FTZ R10, R41, R3 ;  /* 0x00000003290a7220 */ /* 0x000fe20000410000 */
[----:B0-----:R-:W-:-:S02]  /*1f8e0*/  VIADD R2, R127, 0x1 ;  /* 0x000000017f027836 */ /* 0x001fc40000000000 */
[-C--:B------:R-:W-:Y:S01]  /*1f8f0*/  FMUL.FTZ R9, R49, R3.reuse ;  /* 0x0000000331097220 */ /* 0x080fe20000410000 */
[-C--:B------:R-:W-:Y:S01]  /*1f900*/  FMUL.FTZ R33, R61, R3.reuse ;  /* 0x000000033d217220 */ /* 0x080fe20000410000 */
[-C--:B------:R-:W-:Y:S01]  /*1f910*/  FMUL.FTZ R6, R65, R3.reuse ;  /* 0x0000000341067220 */ /* 0x080fe20000410000 */
[-C--:B------:R-:W-:Y:S01]  /*1f920*/  FMUL.FTZ R53, R68, R3.reuse ;  /* 0x0000000344357220 */ /* 0x080fe20000410000 */
[----:B------:R-:W-:Y:S01]  /*1f930*/  ISETP.NE.AND P1, PT, R2, 0x2, PT ;  /* 0x000000020200780c */ /* 0x000fe20003f25270 */
        /* <DEDUP_REMOVED lines=37> */
[----:B------:R-:W-:Y:S01]  /*1fb90*/  SEL R3, RZ, 0x1, P1 ;  /* 0x00000001ff037807 */ /* 0x000fe20000800000 */
        /* <DEDUP_REMOVED lines=40> */
[----:B------:R-:W-:Y:S01]  /*1fe20*/  SEL R0, R2, RZ, P1 ;  /* 0x000000ff02007207 */ /* 0x000fe20000800000 */
[----:B------:R-:W-:Y:S01]  /*1fe30*/  UIADD3 UR37, UR37, 0x1, URZ ;  /* 0x0000000125257890 */ /* 0x000fe2000fffe03f */
[----:B------:R-:W-:-:S03]  /*1fe40*/  PLOP3.LUT P0, PT, PT, PT, PT, 0x8, 0x0 ;  /* 0x000000000000781c */ /* 0x000fc60003f0e170 */
[----:B------:R0:W-:Y:S01]  /*1fe50*/  STL [R1+0x2c], R0 ;  /* 0x00002c0001007387 */ /* 0x0001e20000100800 */
[----:B--2---:R-:W-:-:S05]  /*1fe60*/  LOP3.LUT R18, R18, R3, RZ, 0x3c, !PT ;  /* 0x0000000312127212 */ /* 0x004fca00078e3cff */
[----:B------:R0:W-:Y:S04]  /*1fe70*/  STL [R1+0x3c], R18 ;  /* 0x00003c1201007387 */ /* 0x0001e80000100800 */
.L_x_4177:
[----:B------:R-:W-:Y:S05]  /*1fe80*/  WARPSYNC.ALL ;  /* 0x0000000000007948 */ /* 0x000fea0003800000 */
[----:B------:R-:W1:Y:S08]  /*1fe90*/  S2UR UR38, SR_CgaCtaId ;  /* 0x00000000002679c3 */ /* 0x000e700000008800 */
[----:B------:R-:W-:Y:S06]  /*1fea0*/  BAR.SYNC.DEFER_BLOCKING 0x5, 0x180 ;  /* 0x0146000000007b1d */ /* 0x000fec0000010000 */
[----:B------:R-:W-:Y:S01]  /*1feb0*/  UMOV UR4, 0x400 ;  /* 0x0000040000047882 */ /* 0x000fe20000000000 */
[----:B------:R-:W-:Y:S01]  /*1fec0*/  BSSY B0, `(.L_x_4236) ;  /* 0x000033c000007945 */ /* 0x000fe20003800000 */
[----:B-1----:R-:W-:-:S06]  /*1fed0*/  ULEA UR4, UR38, UR4, 0x18 ;  /* 0x0000000426047291 */ /* 0x002fcc000f8ec03f */
[----:B0-----:R-:W-:-:S05]  /*1fee0*/  MOV R18, UR4 ;  /* 0x0000000400127c02 */ /* 0x001fca0008000f00 */
[----:B------:R0:W1:Y:S01]  /*1fef0*/  LDS.128 R220, [R18+0x334d0] ;  /* 0x0334d00012dc7984 */ /* 0x0000620000000c00 */
[----:B------:R-:W-:Y:S06]  /*1ff00*/  BAR.ARV 0x4, 0x180 ;  /* 0x0106000000007b1d */ /* 0x000fec0000002000 */
[----:B------:R-:W-:Y:S05]  /*1ff10*/  @P0 BRA `(.L_x_4237) ;  /* 0x0000002400800947 */ /* 0x000fea0003800000 */
[----:B------:R-:W2:Y:S01]  /*1ff20*/  LDL R86, [R1+0x68] ;  /* 0x0000680001567983 */ /* 0x000ea20000100800 */
[----:B------:R-:W-:Y:S01]  /*1ff30*/  ULDC.64 UR4, c[0x4][0xd8] ;  /* 0x0100360000047ab9 */ /* 0x000fe20000000a00 */
[----:B------:R-:W3:Y:S02]  /*1ff40*/  S2R R98, SR_TID.X ;  /* 0x0000000000627919 */ /* 0x000ee40000002100 */
[----:B------:R-:W4:Y:S04]  /*1ff50*/  LDL R83, [R1+0x50] ;  /* 0x0000500001537983 */ /* 0x000f280000100800 */
[----:B------:R-:W5:Y:S01]  /*1ff60*/  LDL R82, [R1+0x48] ;  /* 0x0000480001527983 */ /* 0x000f620000100800 */
[----:B---3--:R-:W-:-:S05]  /*1ff70*/  IMAD.SHL.U32 R0, R98, 0x4, RZ ;  /* 0x0000000462007824 */ /* 0x008fca00078e00ff */
[----:B------:R-:W-:-:S04]  /*1ff80*/  LOP3.LUT R0, R0, 0xc, RZ, 0xc0, !PT ;  /* 0x0000000c00007812 */ /* 0x000fc800078ec0ff */
[----:B------:R-:W-:-:S05]  /*1ff90*/  IADD3 R2, P0, R0, UR4, RZ ;  /* 0x0000000400027c10 */ /* 0x000fca000ff1e0ff */
[----:B------:R-:W-:-:S05]  /*1ffa0*/  IMAD.X R3, RZ, RZ, UR5, P0 ;  /* 0x00000005ff037e24 */ /* 0x000fca00080e06ff */
[----:B------:R3:W5:Y:S02]  /*1ffb0*/  LDG.E.CONSTANT R0, desc[UR50][R2.64] ;  /* 0x0000003202007981 */ /* 0x000764000c1e9900 */
[----:B---3--:R-:W3:Y:S01]  /*1ffc0*/  S2R R3, SR_SWINHI ;  /* 0x0000000000037919 */ /* 0x008ee20000002f00 */
        /* <DEDUP_REMOVED lines=9> */
[----:B------:R-:W-:Y:S02]  /*20060*/  MOV R52, R18 ;  /* 0x0000001200347202 */ /* 0x000fe40000000f00 */
[----:B---3--:R-:W-:-:S02]  /*20070*/  MOV R53, R3 ;  /* 0x0000000300357202 */ /* 0x008fc40000000f00 */
        /* <DEDUP_REMOVED lines=10> */
[----:B------:R-:W-:Y:S02]  /*20120*/  LOP3.LUT P0, R2, R98, 0x3, RZ, 0xc0, !PT ;  /* 0x0000000362027812 */ /* 0x000fe4000780c0ff */
[----:B------:R-:W-:-:S02]  /*20130*/  F2FP.BF16.F32.PACK_AB R28, R28, R5 ;  /* 0x000000051c1c723e */ /* 0x000fc400000010ff */
[----:B------:R-:W-:Y:S02]  /*20140*/  F2FP.BF16.F32.PACK_AB R29, R29, R4 ;  /* 0x000000041d1d723e */ /* 0x000fe400000010ff */
[----:B------:R-:W-:Y:S02]  /*20150*/  ISETP.EQ.OR P0, PT, R2, 0x3, !P0 ;  /* 0x000000030200780c */ /* 0x000fe40004702670 */
[----:B------:R-:W-:Y:S02]  /*20160*/  F2FP.BF16.F32.PACK_AB R40, R40, R13 ;  /* 0x0000000d2828723e */ /* 0x000fe400000010ff */
[----:B------:R-:W-:Y:S02]  /*20170*/  SEL R13, R28, R29, P0 ;  /* 0x0000001d1c0d7207 */ /* 0x000fe40000000000 */
[----:B------:R-:W-:Y:S02]  /*20180*/  SEL R2, R29, R28, P0 ;  /* 0x0000001c1d027207 */ /* 0x000fe40000000000 */
[----:B------:R-:W-:-:S02]  /*20190*/  F2FP.BF16.F32.PACK_AB R48, R61, R48 ;  /* 0x000000303d30723e */ /* 0x000fc400000010ff */
[----:B------:R-:W-:Y:S02]  /*201a0*/  F2FP.BF16.F32.PACK_AB R61, R50, R71 ;  /* 0x00000047323d723e */ /* 0x000fe400000010ff */
[----:B------:R-:W-:Y:S01]  /*201b0*/  F2FP.BF16.F32.PACK_AB R50, R89, R84 ;  /* 0x000000545932723e */ /* 0x000fe200000010ff */
[----:B------:R-:W-:Y:S01]  /*201c0*/  UMOV UR4, 0xffffffff ;  /* 0xffffffff00047882 */ /* 0x000fe20000000000 */
        /* <DEDUP_REMOVED lines=23> */
[----:B--2---:R-:W-:-:S03]  /*20340*/  IMAD.WIDE R10, R86, 0x2, R52 ;  /* 0x00000002560a7825 */ /* 0x004fc600078e0234 */
[----:B------:R-:W-:-:S04]  /*20350*/  IADD3 R33, P3, R10, 0x8060, RZ ;  /* 0x000080600a217810 */ /* 0x000fc80007f7e0ff */
[----:B------:R-:W-:-:S04]  /*20360*/  LOP3.LUT R32, R33, 0x380, RZ, 0xc0, !PT ;  /* 0x0000038021207812 */ /* 0x000fc800078ec0ff */
[----:B------:R-:W-:Y:S02]  /*20370*/  SHF.R.U64 R32, R32, 0x3, RZ ;  /* 0x0000000320207819 */ /* 0x000fe400000012ff */
[----:B------:R-:W-:Y:S02]  /*20380*/  IADD3 R21, P4, R10, 0x4060, RZ ;  /* 0x000040600a157810 */ /* 0x000fe40007f9e0ff */
[----:B------:R-:W-:Y:S01]  /*20390*/  LOP3.LUT R32, R32, R33, RZ, 0x3c, !PT ;  /* 0x0000002120207212 */ /* 0x000fe200078e3cff */
[----:B------:R-:W-:Y:S01]  /*203a0*/  IMAD.X R33, RZ, RZ, R11, P3 ;  /* 0x000000ffff217224 */ /* 0x000fe200018e060b */
[C---:B------:R-:W-:Y:S02]  /*203b0*/  IADD3 R15, P3, R10.reuse, 0x4040, RZ ;  /* 0x000040400a0f7810 */ /* 0x040fe40007f7e0ff */
[C---:B------:R-:W-:Y:S02]  /*203c0*/  IADD3 R31, P2, R10.reuse, 0x8040, RZ ;  /* 0x000080400a1f7810 */ /* 0x040fe40007f5e0ff */
[----:B------:R-:W-:-:S02]  /*203d0*/  IADD3 R27, P5, R10, 0x8000, RZ ;  /* 0x000080000a1b7810 */ /* 0x000fc40007fbe0ff */
[----:B------:R-:W-:Y:S02]  /*203e0*/  LOP3.LUT R20, R21, 0x380, RZ, 0xc0, !PT ;  /* 0x0000038015147812 */ /* 0x000fe400078ec0ff */
[----:B------:R-:W-:Y:S02]  /*203f0*/  LOP3.LUT R14, R15, 0x380, RZ, 0xc0, !PT ;  /* 0x000003800f0e7812 */ /* 0x000fe400078ec0ff */
[----:B------:R-:W-:Y:S02]  /*20400*/  LOP3.LUT R30, R31, 0x380, RZ, 0xc0, !PT ;  /* 0x000003801f1e7812 */ /* 0x000fe400078ec0ff */
[----:B------:R-:W-:Y:S02]  /*20410*/  LOP3.LUT R26, R27, 0x380, RZ, 0xc0, !PT ;  /* 0x000003801b1a7812 */ /* 0x000fe400078ec0ff */
[----:B------:R-:W-:Y:S02]  /*20420*/  IADD3 R6, P1, R10, 0x8020, RZ ;  /* 0x000080200a067810 */ /* 0x000fe40007f3e0ff */
[----:B------:R-:W-:-:S02]  /*20430*/  SHF.R.U64 R20, R20, 0x3, RZ ;  /* 0x0000000314147819 */ /* 0x000fc400000012ff */
[----:B------:R-:W-:Y:S02]  /*20440*/  SHF.R.U64 R14, R14, 0x3, RZ ;  /* 0x000000030e0e7819 */ /* 0x000fe400000012ff */
[----:B------:R-:W-:Y:S02]  /*20450*/  SHF.R.U64 R30, R30, 0x3, RZ ;  /* 0x000000031e1e7819 */ /* 0x000fe400000012ff */
[----:B------:R-:W-:Y:S02]  /*20460*/  SHF.R.U64 R26, R26, 0x3, RZ ;  /* 0x000000031a1a7819 */ /* 0x000fe400000012ff */
[----:B------:R-:W-:Y:S02]  /*20470*/  LOP3.LUT R3, R6, 0x380, RZ, 0xc0, !PT ;  /* 0x0000038006037812 */ /* 0x000fe400078ec0ff */
[----:B------:R-:W-:Y:S01]  /*20480*/  LOP3.LUT R20, R20, R21, RZ, 0x3c, !PT ;  /* 0x0000001514147212 */ /* 0x000fe200078e3cff */
[--C-:B------:R-:W-:Y:S01]  /*20490*/  IMAD.X R21, RZ, RZ, R11.reuse, P4 ;  /* 0x000000ffff157224 */ /* 0x100fe200020e060b */
[----:B------:R-:W-:Y:S01]  /*204a0*/  LOP3.LUT R14, R14, R15, RZ, 0x3c, !PT ;  /* 0x0000000f0e0e7212 */ /* 0x000fe200078e3cff */
[----:B------:R-:W-:Y:S01]  /*204b0*/  IMAD.X R15, RZ, RZ, R11, P3 ;  /* 0x000000ffff0f7224 */ /* 0x000fe200018e060b */
[----:B------:R-:W-:Y:S01]  /*204c0*/  LOP3.LUT R30, R30, R31, RZ, 0x3c, !PT ;  /* 0x0000001f1e1e7212 */ /* 0x000fe200078e3cff */
[----:B----4-:R-:W-:Y:S01]  /*204d0*/  IMAD.MOV.U32 R90, RZ, RZ, R83 ;  /* 0x000000ffff5a7224 */ /* 0x010fe200078e0053 */
[----:B------:R-:W-:Y:S01]  /*204e0*/  LOP3.LUT R26, R26, R27, RZ, 0x3c, !PT ;  /* 0x0000001b1a1a7212 */ /* 0x000fe200078e3cff */
[--C-:B------:R-:W-:Y:S01]  /*204f0*/  IMAD.X R29, RZ, RZ, R11.reuse, P1 ;  /* 0x000000ffff1d7224 */ /* 0x100fe200008e060b */
[----:B------:R-:W-:Y:S01]  /*20500*/  SHF.R.U64 R3, R3, 0x3, RZ ;  /* 0x0000000303037819 */ /* 0x000fe200000012ff */
[----:B------:R-:W-:Y:S01]  /*20510*/  IMAD.X R27, RZ, RZ, R11, P5 ;  /* 0x000000ffff1b7224 */ /* 0x000fe200028e060b */
[----:B------:R-:W-:-:S02]  /*20520*/  IADD3.X R31, RZ, R11, RZ, P2, !PT ;  /* 0x0000000bff1f7210 */ /* 0x000fc400017fe4ff */
[C---:B------:R-:W-:Y:S02]  /*20530*/  IADD3 R85, P4, R10.reuse, 0x40, RZ ;  /* 0x000000400a557810 */ /* 0x040fe40007f9e0ff */
[C---:B------:R-:W-:Y:S02]  /*20540*/  IADD3 R87, P3, R10.reuse, 0x20, RZ ;  /* 0x000000200a577810 */ /* 0x040fe40007f7e0ff */
[C---:B------:R-:W-:Y:S02]  /*20550*/  IADD3 R9, P2, R10.reuse, 0x4020, RZ ;  /* 0x000040200a097810 */ /* 0x040fe40007f5e0ff */
[C---:B------:R-:W-:Y:S02]  /*20560*/  IADD3 R83, P1, R10.reuse, 0x4000, RZ ;  /* 0x000040000a537810 */ /* 0x040fe40007f3e0ff */
[----:B------:R-:W-:Y:S01]  /*20570*/  IADD3 R7, P5, R10, 0x60, RZ ;  /* 0x000000600a077810 */ /* 0x000fe20007fbe0ff */
[----:B-----5:R-:W-:Y:S01]  /*20580*/  IMAD.MOV.U32 R94, RZ, RZ, R82 ;  /* 0x000000ffff5e7224 */ /* 0x020fe200078e0052 */
[----:B------:R-:W-:-:S02]  /*20590*/  LOP3.LUT R28, R3, R6, RZ, 0x3c, !PT ;  /* 0x00000006031c7212 */ /* 0x000fc400078e3cff */
[----:B------:R-:W-:Y:S02]  /*205a0*/  LOP3.LUT R84, R85, 0x380, RZ, 0xc0, !PT ;  /* 0x0000038055547812 */ /* 0x000fe400078ec0ff */
        /* <DEDUP_REMOVED lines=10> */
[----:B------:R-:W-:-:S02]  /*20650*/  SHF.R.U64 R3, R3, 0x3, RZ ;  /* 0x0000000303037819 */ /* 0x000fc400000012ff */
[----:B------:R-:W-:Y:S01]  /*20660*/  LOP3.LUT R84, R84, R85, RZ, 0x3c, !PT ;  /* 0x0000005554547212 */ /* 0x000fe200078e3cff */
[--C-:B------:R-:W-:Y:S01]  /*20670*/  IMAD.X R85, RZ, RZ, R11.reuse, P4 ;  /* 0x000000ffff557224 */ /* 0x100fe200020e060b */
[----:B------:R-:W-:Y:S01]  /*20680*/  LOP3.LUT R86, R86, R87, RZ, 0x3c, !PT ;  /* 0x0000005756567212 */ /* 0x000fe200078e3cff */
[--C-:B------:R-:W-:Y:S01]  /*20690*/  IMAD.X R87, RZ, RZ, R11.reuse, P3 ;  /* 0x000000ffff577224 */ /* 0x100fe200018e060b */
[----:B------:R-:W-:Y:S01]  /*206a0*/  LOP3.LUT R8, R8, R9, RZ, 0x3c, !PT ;  /* 0x0000000908087212 */ /* 0x000fe200078e3cff */
[--C-:B------:R-:W-:Y:S01]  /*206b0*/  IMAD.X R9, RZ, RZ, R11.reuse, P2 ;  /* 0x000000ffff097224 */ /* 0x100fe200010e060b */
[----:B------:R-:W-:Y:S02]  /*206c0*/  LOP3.LUT R82, R82, R83, RZ, 0x3c, !PT ;  /* 0x0000005352527212 */ /* 0x000fe400078e3cff */
[----:B------:R-:W-:Y:S01]  /*206d0*/  LOP3.LUT R6, R6, R7, RZ, 0x3c, !PT ;  /* 0x0000000706067212 */ /* 0x000fe200078e3cff */
[----:B------:R-:W-:Y:S01]  /*206e0*/  IMAD.X R7, RZ, RZ, R11, P5 ;  /* 0x000000ffff077224 */ /* 0x000fe200028e060b */
[----:B------:R-:W-:-:S02]  /*206f0*/  IADD3.X R83, RZ, R11, RZ, P1, !PT ;  /* 0x0000000bff537210 */ /* 0x000fc40000ffe4ff */
[----:B------:R-:W-:Y:S02]  /*20700*/  LOP3.LUT R10, R3, R10, RZ, 0x3c, !PT ;  /* 0x0000000a030a7212 */ /* 0x000fe400078e3cff */
[----:B------:R-:W-:Y:S02]  /*20710*/  MOV R82, R82 ;  /* 0x0000005200527202 */ /* 0x000fe40000000f00 */
        /* <DEDUP_REMOVED lines=12> */
[----:B------:R-:W-:Y:S02]  /*207e0*/  SHF.L.U64.HI R87, R94, 0x2, R90 ;  /* 0x000000025e577819 */ /* 0x000fe4000001025a */
[----:B------:R-:W-:Y:S01]  /*207f0*/  LOP3.LUT R3, R0, 0x2, RZ, 0x3c, !PT ;  /* 0x0000000200037812 */ /* 0x000fe200078e3cff */
[----:B------:R-:W-:Y:S06]  /*20800*/  BRA.DIV UR4, `(.L_x_4238) ;  /* 0x000000c6040c7947 */ /* 0x000fec000b800000 */
[----:B------:R-:W-:Y:S01]  /*20810*/  SEL R31, R57, R44, P0 ;  /* 0x0000002c391f7207 */ /* 0x000fe20000000000 */
[----:B------:R-:W-:Y:S01]  /*20820*/  SHFL.IDX PT, R6, R13, R0, 0x1c1f ;  /* 0x001c1f000d067589 */ /* 0x000fe200000e0000 */
[----:B------:R-:W-:Y:S02]  /*20830*/  SEL R42, R44, R57, P0 ;  /* 0x000000392c2a7207 */ /* 0x000fe40000000000 */
        /* <DEDUP_REMOVED lines=29> */
[----:B------:R2:W-:Y:S01]  /*20a10*/  SHFL.IDX PT, R58, R48, R3, 0x1c1f ;  /* 0x001c1f03303a7589 */ /* 0x0005e200000e0000 */
        /* <DEDUP_REMOVED lines=20> */
[----:B------:R-:W4:Y:S01]  /*20b60*/  SHFL.IDX PT, R5, R2, R3, 0x1c1f ;  /* 0x001c1f0302057589 */ /* 0x000f2200000e0000 */
        /* <DEDUP_REMOVED lines=8> */
[----:B------:R-:W5:Y:S01]  /*20bf0*/  SHFL.IDX PT, R25, R28, R3, 0x1c1f ;  /* 0x001c1f031c197589 */ /* 0x000f6200000e0000 */
[----:B------:R-:W-:-:S02]  /*20c00*/  SEL R76, R65, R38, P0 ;  /* 0x00000026414c7207 */ /* 0x000fc40000000000 */
[----:B------:R-:W-:Y:S01]  /*20c10*/  SEL R78, R93, R78, P0 ;  /* 0x0000004e5d4e7207 */ /* 0x000fe20000000000 */
[----:B------:R-:W-:Y:S01]  /*20c20*/  SHFL.IDX PT, R38, R27, R0, 0x1c1f ;  /* 0x001c1f001b267589 */ /* 0x000fe200000e0000 */
[----:B------:R-:W-:Y:S02]  /*20c30*/  SEL R65, R80, R119, P0 ;  /* 0x0000007750417207 */ /* 0x000fe40000000000 */
[----:B------:R-:W-:Y:S01]  /*20c40*/  SEL R80, R119, R80, P0 ;  /* 0x0000005077507207 */ /* 0x000fe20000000000 */
[----:B------:R5:W0:Y:S01]  /*20c50*/  SHFL.IDX PT, R27, R32, R3, 0x1c1f ;  /* 0x001c1f03201b7589 */ /* 0x000a2200000e0000 */
[----:B--2---:R-:W-:Y:S02]  /*20c60*/  SEL R48, R33, R44, P0 ;  /* 0x0000002c21307207 */ /* 0x004fe40000000000 */
[----:B---3--:R-:W-:Y:S01]  /*20c70*/  SEL R50, R44, R33, P0 ;  /* 0x000000212c327207 */ /* 0x008fe20000000000 */
[----:B------:R-:W-:Y:S01]  /*20c80*/  SHFL.IDX PT, R41, R41, R0, 0x1c1f ;  /* 0x001c1f0029297589 */ /* 0x000fe200000e0000 */
[----:B----4-:R-:W-:-:S02]  /*20c90*/  SEL R4, R6, R5, P0 ;  /* 0x0000000506047207 */ /* 0x010fc40000000000 */
        /* <DEDUP_REMOVED lines=9> */
[----:B-----5:R-:W-:Y:S01]  /*20d30*/  SEL R32, R34, R25, P0 ;  /* 0x0000001922207207 */ /* 0x020fe20000000000 */
[----:B------:R-:W2:Y:S01]  /*20d40*/  SHFL.IDX PT, R54, R54, R3, 0x1c1f ;  /* 0x001c1f0336367589 */ /* 0x000ea200000e0000 */
[----:B------:R-:W-:Y:S02]  /*20d50*/  SEL R40, R31, R42, P0 ;  /* 0x0000002a1f287207 */ /* 0x000fe40000000000 */
[----:B------:R-:W-:Y:S01]  /*20d60*/  SEL R46, R46, R35, P0 ;  /* 0x000000232e2e7207 */ /* 0x000fe20000000000 */
[----:B------:R3:W4:Y:S01]  /*20d70*/  SHFL.IDX PT, R2, R56, R3, 0x1c1f ;  /* 0x001c1f0338027589 */ /* 0x00072200000e0000 */
[----:B0-----:R-:W-:Y:S02]  /*20d80*/  SEL R36, R38, R27, P0 ;  /* 0x0000001b26247207 */ /* 0x001fe40000000000 */
[----:B------:R-:W-:Y:S01]  /*20d90*/  SEL R34, R25, R34, P0 ;  /* 0x0000002219227207 */ /* 0x000fe20000000000 */
[----:B------:R-:W0:Y:S01]  /*20da0*/  SHFL.IDX PT, R66, R66, R3, 0x1c1f ;  /* 0x001c1f0342427589 */ /* 0x000e2200000e0000 */
[----:B------:R-:W-:-:S02]  /*20db0*/  SEL R38, R27, R38, P0 ;  /* 0x000000261b267207 */ /* 0x000fc40000000000 */
[----:B------:R-:W-:Y:S01]  /*20dc0*/  SEL R42, R42, R31, P0 ;  /* 0x0000001f2a2a7207 */ /* 0x000fe20000000000 */
[----:B------:R-:W5:Y:S01]  /*20dd0*/  SHFL.IDX PT, R68, R68, R3, 0x1c1f ;  /* 0x001c1f0344447589 */ /* 0x000f6200000e0000 */
[----:B---3--:R-:W-:-:S03]  /*20de0*/  SEL R56, R37, R58, P0 ;  /* 0x0000003a25387207 */ /* 0x008fc60000000000 */
[----:B------:R-:W-:Y:S01]  /*20df0*/  SHFL.IDX PT, R45, R45, R0, 0x1c1f ;  /* 0x001c1f002d2d7589 */ /* 0x000fe200000e0000 */
[----:B------:R-:W-:-:S03]  /*20e00*/  SEL R58, R58, R37, P0 ;  /* 0x000000253a3a7207 */ /* 0x000fc60000000000 */
[----:B------:R-:W-:Y:S04]  /*20e10*/  SHFL.IDX PT, R47, R47, R0, 0x1c1f ;  /* 0x001c1f002f2f7589 */ /* 0x000fe800000e0000 */
[----:B------:R-:W-:Y:S01]  /*20e20*/  SHFL.IDX PT, R57, R57, R0, 0x1c1f ;  /* 0x001c1f0039397589 */ /* 0x000fe200000e0000 */
[----:B--2---:R-:W-:Y:S02]  /*20e30*/  SEL R5, R41, R54, P0 ;  /* 0x0000003629057207 */ /* 0x004fe40000000000 */
[----:B------:R-:W-:Y:S01]  /*20e40*/  SEL R7, R54, R41, P0 ;  /* 0x0000002936077207 */ /* 0x000fe20000000000 */
[----:B------:R-:W-:Y:S01]  /*20e50*/  SHFL.IDX PT, R59, R59, R0, 0x1c1f ;  /* 0x001c1f003b3b7589 */ /* 0x000fe200000e0000 */
[----:B----4-:R-:W-:-:S03]  /*20e60*/  SEL R11, R2, R43, P0 ;  /* 0x0000002b020b7207 */ /* 0x010fc60000000000 */
[----:B------:R2:W3:Y:S01]  /*20e70*/  SHFL.IDX PT, R21, R24, R3, 0x1c1f ;  /* 0x001c1f0318157589 */ /* 0x0004e200000e0000 */
[----:B0-----:R-:W-:Y:S02]  /*20e80*/  SEL R33, R49, R66, P0 ;  /* 0x0000004231217207 */ /* 0x001fe40000000000 */
[----:B------:R-:W-:Y:S01]  /*20e90*/  SEL R35, R66, R49, P0 ;  /* 0x0000003142237207 */ /* 0x000fe20000000000 */
[----:B------:R0:W4:Y:S01]  /*20ea0*/  SHFL.IDX PT, R20, R60, R3, 0x1c1f ;  /* 0x001c1f033c147589 */ /* 0x00012200000e0000 */
[----:B-----5:R-:W-:-:S03]  /*20eb0*/  SEL R37, R51, R68, P0 ;  /* 0x0000004433257207 */ /* 0x020fc60000000000 */
[----:B------:R-:W5:Y:S01]  /*20ec0*/  SHFL.IDX PT, R64, R64, R3, 0x1c1f ;  /* 0x001c1f0340407589 */ /* 0x000f6200000e0000 */
[----:B--2---:R-:W-:-:S03]  /*20ed0*/  SEL R24, R26, R9, P0 ;  /* 0x000000091a187207 */ /* 0x004fc60000000000 */
[----:B------:R-:W2:Y:S01]  /*20ee0*/  SHFL.IDX PT, R72, R72, R3, 0x1c1f ;  /* 0x001c1f0348487589 */ /* 0x000ea200000e0000 */
[----:B------:R-:W-:Y:S02]  /*20ef0*/  SEL R26, R9, R26, P0 ;  /* 0x0000001a091a7207 */ /* 0x000fe40000000000 */
[----:B0-----:R-:W-:Y:S01]  /*20f00*/  SEL R60, R62, R39, P0 ;  /* 0x000000273e3c7207 */ /* 0x001fe20000000000 */
[----:B------:R-:W0:Y:S01]  /*20f10*/  SHFL.IDX PT, R74, R74, R3, 0x1c1f ;  /* 0x001c1f034a4a7589 */ /* 0x000e2200000e0000 */
[----:B------:R-:W-:Y:S02]  /*20f20*/  SEL R62, R39, R62, P0 ;  /* 0x0000003e273e7207 */ /* 0x000fe40000000000 */
[----:B------:R-:W-:Y:S01]  /*20f30*/  SEL R9, R43, R2, P0 ;  /* 0x000000022b097207 */ /* 0x000fe20000000000 */
[----:B------:R-:W-:Y:S01]  /*20f40*/  SHFL.IDX PT, R55, R55, R0, 0x1c1f ;  /* 0x001c1f0037377589 */ /* 0x000fe200000e0000 */
[----:B------:R-:W-:-:S03]  /*20f50*/  SEL R39, R68, R51, P0 ;  /* 0x0000003344277207 */ /* 0x000fc60000000000 */
[----:B------:R-:W-:Y:S01]  /*20f60*/  SHFL.IDX PT, R61, R61, R0, 0x1c1f ;  /* 0x001c1f003d3d7589 */ /* 0x000fe200000e0000 */
[----:B---3--:R-:W-:Y:S02]  /*20f70*/  SEL R28, R30, R21, P0 ;  /* 0x000000151e1c7207 */ /* 0x008fe40000000000 */
[----:B------:R-:W-:Y:S01]  /*20f80*/  SEL R30, R21, R30, P0 ;  /* 0x0000001e151e7207 */ /* 0x000fe20000000000 */
[----:B------:R-:W-:Y:S01]  /*20f90*/  SHFL.IDX PT, R63, R63, R0, 0x1c1f ;  /* 0x001c1f003f3f7589 */ /* 0x000fe200000e0000 */
[----:B----4-:R-:W-:Y:S02]  /*20fa0*/  SEL R25, R45, R20, P0 ;  /* 0x000000142d197207 */ /* 0x010fe40000000000 */
[----:B------:R-:W-:Y:S01]  /*20fb0*/  SEL R27, R20, R45, P0 ;  /* 0x0000002d141b7207 */ /* 0x000fe20000000000 */
[----:B------:R-:W3:Y:S01]  /*20fc0*/  SHFL.IDX PT, R70, R70, R3, 0x1c1f ;  /* 0x001c1f0346467589 */ /* 0x000ee200000e0000 */
[----:B-----5:R-:W-:Y:S02]  /*20fd0*/  SEL R29, R47, R64, P0 ;  /* 0x000000402f1d7207 */ /* 0x020fe40000000000 */
[----:B------:R-:W-:Y:S01]  /*20fe0*/  SEL R31, R64, R47, P0 ;  /* 0x0000002f401f7207 */ /* 0x000fe20000000000 */
[----:B------:R-:W4:Y:S01]  /*20ff0*/  SHFL.IDX PT, R76, R76, R3, 0x1c1f ;  /* 0x001c1f034c4c7589 */ /* 0x000f2200000e0000 */
[----:B--2---:R-:W-:-:S02]  /*21000*/  SEL R41, R57, R72, P0 ;  /* 0x0000004839297207 */ /* 0x004fc40000000000 */
[----:B------:R-:W-:Y:S01]  /*21010*/  SEL R43, R72, R57, P0 ;  /* 0x00000039482b7207 */ /* 0x000fe20000000000 */
[----:B------:R-:W2:Y:S01]  /*21020*/  SHFL.IDX PT, R78, R78, R3, 0x1c1f ;  /* 0x001c1f034e4e7589 */ /* 0x000ea200000e0000 */
[----:B0-----:R-:W-:Y:S02]  /*21030*/  SEL R49, R59, R74, P0 ;  /* 0x0000004a3b317207 */ /* 0x001fe40000000000 */
[----:B------:R-:W-:Y:S01]  /*21040*/  SEL R51, R74, R59, P0 ;  /* 0x0000003b4a337207 */ /* 0x000fe20000000000 */
[----:B------:R-:W0:Y:S04]  /*21050*/  SHFL.IDX PT, R80, R80, R3, 0x1c1f ;  /* 0x001c1f0350507589 */ /* 0x000e2800000e0000 */
[----:B------:R5:W0:Y:S01]  /*21060*/  SHFL.IDX PT, R65, R65, R0, 0x1c1f ;  /* 0x001c1f0041417589 */ /* 0x000a2200000e0000 */
[----:B---3--:R-:W-:-:S02]  /*21070*/  SEL R13, R55, R70, P0 ;  /* 0x00000046370d7207 */ /* 0x008fc40000000000 */
[----:B------:R-:W-:Y:S01]  /*21080*/  SEL R15, R70, R55, P0 ;  /* 0x00000037460f7207 */ /* 0x000fe20000000000 */
[----:B-----5:R-:W-:Y:S01]  /*21090*/  IMAD.MOV.U32 R0, RZ, RZ, RZ ;  /* 0x000000ffff007224 */ /* 0x020fe200078e00ff */
[----:B----4-:R-:W-:Y:S02]  /*210a0*/  SEL R45, R61, R76, P0 ;  /* 0x0000004c3d2d7207 */ /* 0x010fe40000000000 */
[----:B------:R-:W-:Y:S02]  /*210b0*/  SEL R47, R76, R61, P0 ;  /* 0x0000003d4c2f7207 */ /* 0x000fe40000000000 */
[----:B--2---:R-:W-:Y:S02]  /*210c0*/  SEL R57, R63, R78, P0 ;  /* 0x0000004e3f397207 */ /* 0x004fe40000000000 */
[----:B------:R-:W-:-:S07]  /*210d0*/  SEL R59, R78, R63, P0 ;  /* 0x0000003f4e3b7207 */ /* 0x000fce0000000000 */
.L_x_4498:
[----:B------:R-:W-:Y:S05]  /*210e0*/  WARPSYNC.ALL ;  /* 0x0000000000007948 */ /* 0x000fea0003800000 */
[----:B------:R-:W-:Y:S01]  /*210f0*/  BAR.SYNC.DEFER_BLOCKING 0x1, 0x100 ;  /* 0x0044000000007b1d */ /* 0x000fe20000010000 */
[----:B0-----:R-:W-:Y:S02]  /*21100*/  SEL R61, R65, R80, P0 ;  /* 0x00000050413d7207 */ /* 0x001fe40000000000 */
[----:B------:R-:W-:-:S03]  /*21110*/  SEL R63, R80, R65, P0 ;  /* 0x00000041503f7207 */ /* 0x000fc60000000000 */
[----:B------:R-:W-:Y:S02]  /*21120*/  ULDC.64 UR4, c[0x0][0xc00] ;  /* 0x0003000000047ab9 */ /* 0x000fe40000000a00 */
        /* <DEDUP_REMOVED lines=11> */
[----:B------:R-:W-:Y:S01]  /*211e0*/  STSM.16.M88.4 [R82], R32 ;  /* 0x0000002052007844 */ /* 0x000fe20000000200 */
[----:B---3--:R-:W-:-:S03]  /*211f0*/  IADD3 R8, R98, -0x80, RZ ;  /* 0xffffff8062087810 */ /* 0x008fc60007ffe0ff */
[----:B------:R-:W-:Y:S01]  /*21200*/  STSM.16.M88.4 [R75], R36 ;  /* 0x000000244b007844 */ /* 0x000fe20000000200 */
[----:B------:R-:W-:-:S03]  /*21210*/  SHF.R.S32.HI R9, RZ, 0x1f, R8 ;  /* 0x0000001fff097819 */ /* 0x000fc60000011408 */
[----:B------:R3:W-:Y:S01]  /*21220*/  STSM.16.M88.4 [R77], R12 ;  /* 0x0000000c4d007844 */ /* 0x0007e20000000200 */
[----:B------:R-:W-:-:S03]  /*21230*/  LEA.HI R4, R9, R8, RZ, 0x7 ;  /* 0x0000000809047211 */ /* 0x000fc600078f38ff */
[----:B------:R4:W-:Y:S01]  /*21240*/  STSM.16.M88.4 [R79], R40 ;  /* 0x000000284f007844 */ /* 0x0009e20000000200 */
[----:B------:R-:W-:-:S03]  /*21250*/  LOP3.LUT R5, R4, 0xffffff80, RZ, 0xc0, !PT ;  /* 0xffffff8004057812 */ /* 0x000fc600078ec0ff */
[----:B------:R4:W-:Y:S02]  /*21260*/  STSM.16.M88.4 [R67], R48 ;  /* 0x0000003043007844 */ /* 0x0009e40000000200 */
[----:B------:R-:W-:Y:S01]  /*21270*/  IMAD.IADD R10, R8, 0x1, -R5 ;  /* 0x00000001080a7824 */ /* 0x000fe200078e0a05 */
[----:B------:R-:W-:Y:S01]  /*21280*/  LEA.HI R11, R9, R8, RZ, 0x2 ;  /* 0x00000008090b7211 */ /* 0x000fe200078f10ff */
[----:B------:R4:W-:Y:S03]  /*21290*/  STSM.16.M88.4 [R69], R44 ;  /* 0x0000002c45007844 */ /* 0x0009e60000000200 */
[----:B------:R-:W-:Y:S01]  /*212a0*/  SHF.R.S32.HI R7, RZ, 0x1f, R10 ;  /* 0x0000001fff077819 */ /* 0x000fe2000001140a */
[----:B------:R4:W-:Y:S03]  /*212b0*/  STSM.16.M88.4 [R71], R56 ;  /* 0x0000003847007844 */ /* 0x0009e60000000200 */
[----:B------:R-:W-:Y:S01]  /*212c0*/  LEA.HI R5, R7, R10, RZ, 0x2 ;  /* 0x0000000a07057211 */ /* 0x000fe200078f10ff */
[----:B------:R4:W-:Y:S03]  /*212d0*/  STSM.16.M88.4 [R73], R60 ;  /* 0x0000003c49007844 */ /* 0x0009e60000000200 */
[--C-:B------:R-:W-:Y:S01]  /*212e0*/  SHF.R.S32.HI R6, RZ, 0x2, R5.reuse ;  /* 0x00000002ff067819 */ /* 0x100fe20000011405 */
[----:B------:R-:W-:Y:S01]  /*212f0*/  BAR.SYNC.DEFER_BLOCKING 0x1, 0x100 ;  /* 0x0044000000007b1d */ /* 0x000fe20000010000 */
[----:B------:R-:W-:-:S04]  /*21300*/  SHF.R.S32.HI R5, RZ, 0x1f, R5 ;  /* 0x0000001fff057819 */ /* 0x000fc80000011405 */
[----:B------:R-:W-:-:S04]  /*21310*/  LEA.HI R5, R5, R6, RZ, 0x3 ;  /* 0x0000000605057211 */ /* 0x000fc800078f18ff */
[----:B------:R-:W-:Y:S02]  /*21320*/  LOP3.LUT R5, R5, 0xfffffff8, RZ, 0xc0, !PT ;  /* 0xfffffff805057812 */ /* 0x000fe400078ec0ff */
[----:B------:R-:W-:Y:S02]  /*21330*/  ISETP.NE.U32.AND P0, PT, RZ, UR4, PT ;  /* 0x00000004ff007c0c */ /* 0x000fe4000bf05070 */
[----:B------:R-:W-:Y:S01]  /*21340*/  LOP3.LUT R11, R11, 0xfffffffc, RZ, 0xc0, !PT ;  /* 0xfffffffc0b0b7812 */ /* 0x000fe200078ec0ff */
[----:B---3--:R-:W-:Y:S01]  /*21350*/  IMAD.IADD R12, R6, 0x1, -R5 ;  /* 0x00000001060c7824 */ /* 0x008fe200078e0a05 */
[----:B------:R-:W-:Y:S02]  /*21360*/  SHF.R.S32.HI R5, RZ, 0x7, R4 ;  /* 0x00000007ff057819 */ /* 0x000fe40000011404 */
[----:B------:R-:W-:Y:S01]  /*21370*/  ISETP.NE.AND.EX P0, PT, RZ, UR5, PT, P0 ;  /* 0x00000005ff007c0c */ /* 0x000fe2000bf05300 */
[----:B------:R-:W-:Y:S01]  /*21380*/  IMAD.IADD R13, R8, 0x1, -R11 ;  /* 0x00000001080d7824 */ /* 0x000fe200078e0a0b */
[----:B------:R-:W-:-:S02]  /*21390*/  LEA.HI R4, R4, R5, RZ, 0x1 ;  /* 0x0000000504047211 */ /* 0x000fc400078f08ff */
[----:B------:R-:W-:Y:S02]  /*213a0*/  LEA.HI R7, R7, R10, RZ, 0x5 ;  /* 0x0000000a07077211 */ /* 0x000fe400078f28ff */
[----:B------:R-:W-:Y:S01]  /*213b0*/  LOP3.LUT R4, R4, 0x3fffffe, RZ, 0xc0, !PT ;  /* 0x03fffffe04047812 */ /* 0x000fe200078ec0ff */
[----:B------:R4:W5:Y:S01]  /*213c0*/  @P1 LDG.E R0, desc[UR50][R2.64] ;  /* 0x0000003202001981 */ /* 0x000962000c1e1900 */
[----:B------:R-:W-:Y:S02]  /*213d0*/  LEA.HI R14, R13, R13, RZ, 0x1 ;  /* 0x0000000d0d0e7211 */ /* 0x000fe400078f08ff */
[----:B------:R-:W-:Y:S01]  /*213e0*/  SHF.R.S32.HI R7, RZ, 0x5, R7 ;  /* 0x00000005ff077819 */ /* 0x000fe20000011407 */
[----:B------:R-:W-:Y:S01]  /*213f0*/  IMAD.IADD R5, R5, 0x1, -R4 ;  /* 0x0000000105057824 */ /* 0x000fe200078e0a04 */
[----:B------:R-:W-:Y:S02]  /*21400*/  LOP3.LUT R14, R14, 0x1ffffffe, RZ, 0xc0, !PT ;  /* 0x1ffffffe0e0e7812 */ /* 0x000fe400078ec0ff */
[----:B------:R-:W-:Y:S01]  /*21410*/  @P0 IADD3 R4, P3, R85, UR4, RZ ;  /* 0x0000000455040c10 */ /* 0x000fe2000ff7e0ff */
[----:B------:R-:W-:Y:S01]  /*21420*/  IMAD R12, R7, 0x10, R12 ;  /* 0x00000010070c7824 */ /* 0x000fe200078e020c */
[----:B------:R-:W-:Y:S01]  /*21430*/  ULDC UR4, c[0x0][0xa88] ;  /* 0x0002a20000047ab9 */ /* 0x000fe20000000800 */
[----:B------:R-:W-:Y:S01]  /*21440*/  IADD3 R13, R13, -R14, RZ ;  /* 0x8000000e0d0d7210 */ /* 0x000fe20007ffe0ff */
[----:B------:R-:W-:-:S02]  /*21450*/  IMAD.U32 R7, RZ, RZ, UR4 ;  /* 0x00000004ff077e24 */ /* 0x000fc4000f8e00ff */
[----:B------:R-:W-:Y:S01]  /*21460*/  IMAD R14, R5, 0x40, R12 ;  /* 0x00000040050e7824 */ /* 0x000fe200078e020c */
[----:B------:R-:W-:-:S05]  /*21470*/  @P0 IADD3.X R5, R87, UR5, RZ, P3, !PT ;  /* 0x0000000557050c10 */ /* 0x000fca0009ffe4ff */
[----:B------:R4:W5:Y:S01]  /*21480*/  @P0 LDG.E R7, desc[UR50][R4.64] ;  /* 0x0000003204070981 */ /* 0x000962000c1e1900 */
[----:B0-----:R-:W-:-:S13]  /*21490*/  ISETP.NE.AND P2, PT, R20, 0x1, PT ;  /* 0x000000011400780c */ /* 0x001fda0003f45270 */
[----:B------:R-:W0:Y:S08]  /*214a0*/  @P2 LDC R6, c[0x0][0xbec] ;  /* 0x0002fb00ff062b82 */ /* 0x000e300000000800 */
[----:B------:R-:W3:Y:S01]  /*214b0*/  @P2 LDC R11, c[0x0][0xbf0] ;  /* 0x0002fc00ff0b2b82 */ /* 0x000ee20000000800 */
[----:B------:R-:W-:Y:S01]  /*214c0*/  IMAD R13, R13, 0x8, R14 ;  /* 0x000000080d0d7824 */ /* 0x000fe200078e020e */
[----:B------:R-:W-:-:S03]  /*214d0*/  LEA.HI R21, R9, R8, RZ, 0x3 ;  /* 0x0000000809157211 */ /* 0x000fc600078f18ff */
[----:B--2---:R-:W-:Y:S01]  /*214e0*/  IMAD R25, R66, 0x80, R13 ;  /* 0x0000008042197824 */ /* 0x004fe200078e020d */
[----:B0--34-:R-:W-:Y:S06]  /*214f0*/  @P0 BRA `(.L_x_4239) ;  /* 0x0000000000100947 */ /* 0x019fec0003800000 */
[----:B------:R-:W-:Y:S05]  /*21500*/  @!P1 BRA `(.L_x_4239) ;  /* 0x00000000000c9947 */ /* 0x000fea0003800000 */
[----:B------:R-:W2:Y:S04]  /*21510*/  LDG.E R4, desc[UR50][R2.64] ;  /* 0x0000003202047981 */ /* 0x000ea8000c1e1900 */
[----:B-----5:R-:W2:Y:S02]  /*21520*/  LDG.E R7, desc[UR50][R2.64+0x4] ;  /* 0x0000043202077981 */ /* 0x020ea4000c1e1900 */
[----:B--2---:R-:W-:-:S07]  /*21530*/  IMAD.IADD R7, R7, 0x1, -R4 ;  /* 0x0000000107077824 */ /* 0x004fce00078e0a04 */
.L_x_4239:
[----:B------:R-:W2:Y:S01]  /*21540*/  LDL.LU R68, [R1+0x4c] ;  /* 0x00004c0001447983 */ /* 0x000ea20000300800 */
[----:B------:R-:W-:Y:S01]  /*21550*/  @P2 IMAD.HI.U32 R2, R25, R6, RZ ;  /* 0x0000000619022227 */ /* 0x000fe200078e00ff */
[----:B------:R-:W-:Y:S01]  /*21560*/  LOP3.LUT R5, R21, 0xfffffff8, RZ, 0xc0, !PT ;  /* 0xfffffff815057812 */ /* 0x000fe200078ec0ff */
[----:B------:R-:W-:Y:S01]  /*21570*/  ULDC.64 UR4, c[0x0][0xb90] ;  /* 0x0002e40000047ab9 */ /* 0x000fe20000000a00 */
[----:B------:R-:W-:Y:S01]  /*21580*/  MOV R9, R25 ;  /* 0x0000001900097202 */ /* 0x000fe20000000f00 */
[----:B------:R-:W0:Y:S01]  /*21590*/  @P2 LDC R69, c[0x0][0xbec] ;  /* 0x0002fb00ff452b82 */ /* 0x000e220000000800 */
[----:B-----5:R-:W-:Y:S01]  /*215a0*/  SHF.R.S32.HI R3, RZ, 0x1f, R0 ;  /* 0x0000001fff037819 */ /* 0x020fe20000011400 */
[----:B------:R-:W-:Y:S01]  /*215b0*/  IMAD.IADD R64, R8, 0x1, -R5 ;  /* 0x0000000108407824 */ /* 0x000fe200078e0a05 */
[----:B------:R-:W-:Y:S01]  /*215c0*/  @P2 SHF.R.U32.HI R9, RZ, R11, R2 ;  /* 0x0000000bff092219 */ /* 0x000fe20000011602 */
[----:B------:R-:W-:Y:S01]  /*215d0*/  IMAD.MOV.U32 R2, RZ, RZ, R0 ;  /* 0x000000ffff027224 */ /* 0x000fe200078e0000 */
[----:B------:R-:W-:Y:S01]  /*215e0*/  SHF.R.S32.HI R21, RZ, 0x3, R21 ;  /* 0x00000003ff157819 */ /* 0x000fe20000011415 */
[----:B------:R-:W-:Y:S01]  /*215f0*/  IMAD R67, R7, R20, RZ ;  /* 0x0000001407437224 */ /* 0x000fe200078e02ff */
[----:B------:R-:W-:Y:S01]  /*21600*/  SEL R65, R94, RZ, !P1 ;  /* 0x000000ff5e417207 */ /* 0x000fe20004800000 */
[----:B------:R-:W-:Y:S01]  /*21610*/  IMAD.MOV R15, RZ, RZ, -R9 ;  /* 0x000000ffff0f7224 */ /* 0x000fe200078e0a09 */
[----:B------:R-:W-:Y:S01]  /*21620*/  SEL R62, R90, RZ, !P1 ;  /* 0x000000ff5a3e7207 */ /* 0x000fe20004800000 */
[----:B------:R-:W3:Y:S01]  /*21630*/  @P2 LDC R71, c[0x0][0xbf0] ;  /* 0x0002fc00ff472b82 */ /* 0x000ee20000000800 */
[----:B------:R-:W-:Y:S01]  /*21640*/  BSSY B1, `(.L_x_4240) ;  /* 0x00000b5000017945 */ /* 0x000fe20003800000 */
[----:B--2---:R-:W-:-:S05]  /*21650*/  SHF.R.S32.HI R63, RZ, 0x1f, R68 ;  /* 0x0000001fff3f7819 */ /* 0x004fca0000011444 */
[----:B------:R-:W-:-:S04]  /*21660*/  IMAD R4, R63, UR4, RZ ;  /* 0x000000043f047c24 */ /* 0x000fc8000f8e02ff */
[C---:B------:R-:W-:Y:S02]  /*21670*/  IMAD R11, R68.reuse, UR5, R4 ;  /* 0x00000005440b7c24 */ /* 0x040fe4000f8e0204 */
[----:B------:R-:W-:Y:S01]  /*21680*/  IMAD.WIDE.U32 R4, R68, UR4, R2 ;  /* 0x0000000444047c25 */ /* 0x000fe2000f8e0002 */
[----:B------:R-:W-:-:S03]  /*21690*/  ULDC.64 UR4, c[0x0][0xb98] ;  /* 0x0002e60000047ab9 */ /* 0x000fc60000000a00 */
[----:B------:R-:W-:Y:S02]  /*216a0*/  IMAD.SHL.U32 R2, R64, 0x8, RZ ;  /* 0x0000000840027824 */ /* 0x000fe400078e00ff */
[----:B------:R-:W-:Y:S02]  /*216b0*/  IMAD.IADD R5, R5, 0x1, R11 ;  /* 0x0000000105057824 */ /* 0x000fe400078e020b */
[----:B------:R-:W-:Y:S01]  /*216c0*/  IMAD R11, R20, R15, R25 ;  /* 0x0000000f140b7224 */ /* 0x000fe200078e0219 */
[----:B------:R-:W-:Y:S01]  /*216d0*/  LEA R13, R21, R2, 0x6 ;  /* 0x00000002150d7211 */ /* 0x000fe200078e30ff */
[----:B------:R-:W-:Y:S02]  /*216e0*/  IMAD R6, R62, UR4, RZ ;  /* 0x000000043e067c24 */ /* 0x000fe4000f8e02ff */
[----:B------:R-:W-:-:S04]  /*216f0*/  IMAD.WIDE.U32 R4, R65, UR4, R4 ;  /* 0x0000000441047c25 */ /* 0x000fc8000f8e0004 */
[----:B------:R-:W-:Y:S01]  /*21700*/  IMAD.WIDE R52, R13, 0x2, R52 ;  /* 0x000000020d347825 */ /* 0x000fe200078e0234 */
[----:B------:R-:W-:Y:S02]  /*21710*/  SHF.R.S32.HI R13, RZ, 0x1f, R9 ;  /* 0x0000001fff0d7819 */ /* 0x000fe40000011409 */
[----:B------:R-:W-:Y:S01]  /*21720*/  IADD3 R4, P0, R9, R4, RZ ;  /* 0x0000000409047210 */ /* 0x000fe20007f1e0ff */
[----:B------:R-:W-:Y:S01]  /*21730*/  IMAD R8, R65, UR5, R6 ;  /* 0x0000000541087c24 */ /* 0x000fe2000f8e0206 */
[----:B------:R-:W-:Y:S01]  /*21740*/  SHF.R.S32.HI R6, RZ, 0x1f, R11 ;  /* 0x0000001fff067819 */ /* 0x000fe2000001140b */
[----:B------:R-:W-:Y:S01]  /*21750*/  ULDC.64 UR4, c[0x0][0xb88] ;  /* 0x0002e20000047ab9 */ /* 0x000fe20000000a00 */
[----:B------:R-:W-:Y:S02]  /*21760*/  IADD3 R9, P5, R52, 0x1000, RZ ;  /* 0x0000100034097810 */ /* 0x000fe40007fbe0ff */
[----:B------:R-:W-:Y:S01]  /*21770*/  IADD3.X R5, R13, R5, R8, P0, !PT ;  /* 0x000000050d057210 */ /* 0x000fe200007fe408 */
[----:B------:R-:W-:Y:S01]  /*21780*/  IMAD R6, R6, UR4, RZ ;  /* 0x0000000406067c24 */ /* 0x000fe2000f8e02ff */
[----:B------:R-:W-:-:S02]  /*21790*/  LOP3.LUT P0, RZ, R10, 0x3, RZ, 0xc0, !PT ;  /* 0x000000030aff7812 */ /* 0x000fc4000780c0ff */
[----:B------:R-:W-:Y:S01]  /*217a0*/  IADD3 R29, P3, R52, 0x4000, RZ ;  /* 0x00004000341d7810 */ /* 0x000fe20007f7e0ff */
[----:B------:R-:W-:Y:S01]  /*217b0*/  IMAD R13, R11, UR5, R6 ;  /* 0x000000050b0d7c24 */ /* 0x000fe2000f8e0206 */
[----:B------:R-:W-:Y:S01]  /*217c0*/  LOP3.LUT R8, R9, 0x380, RZ, 0xc0, !PT ;  /* 0x0000038009087812 */ /* 0x000fe200078ec0ff */
[----:B------:R-:W-:Y:S01]  /*217d0*/  IMAD.WIDE.U32 R4, R11, UR4, R4 ;  /* 0x000000040b047c25 */ /* 0x000fe2000f8e0004 */
[----:B------:R-:W-:Y:S01]  /*217e0*/  ULDC.64 UR4, c[0x0][0xb50] ;  /* 0x0002d40000047ab9 */ /* 0x000fe20000000a00 */
[----:B------:R-:W-:Y:S02]  /*217f0*/  LOP3.LUT R28, R29, 0x380, RZ, 0xc0, !PT ;  /* 0x000003801d1c7812 */ /* 0x000fe400078ec0ff */
[----:B------:R-:W-:Y:S01]  /*21800*/  IMAD.IADD R5, R5, 0x1, R13 ;  /* 0x0000000105057824 */ /* 0x000fe200078e020d */
[----:B------:R-:W-:Y:S02]  /*21810*/  LEA R6, P1, R4, UR4, 0x2 ;  /* 0x0000000404067c11 */ /* 0x000fe4000f8210ff */
[----:B------:R-:W-:-:S02]  /*21820*/  IADD3 R13, P4, R52, 0x2000, RZ ;  /* 0x00002000340d7810 */ /* 0x000fc40007f9e0ff */
[----:B------:R-:W-:Y:S01]  /*21830*/  LEA.HI.X R10, R4, UR5, R5, 0x2, P1 ;  /* 0x00000005040a7c11 */ /* 0x000fe200088f1405 */
[----:B------:R-:W-:Y:S01]  /*21840*/  ULDC.64 UR4, c[0x0][0xaa0] ;  /* 0x0002a80000047ab9 */ /* 0x000fe20000000a00 */
[----:B------:R-:W-:Y:S01]  /*21850*/  IADD3 R25, P1, R52, 0x3000, RZ ;  /* 0x0000300034197810 */ /* 0x000fe20007f3e0ff */
[----:B------:R-:W-:Y:S01]  /*21860*/  SHFL.IDX PT, R50, R6, RZ, 0x1c1f ;  /* 0x001c1fff06327589 */ /* 0x000fe200000e0000 */
[----:B------:R-:W-:Y:S01]  /*21870*/  LOP3.LUT R12, R13, 0x380, RZ, 0xc0, !PT ;  /* 0x000003800d0c7812 */ /* 0x000fe200078ec0ff */
[----:B------:R-:W-:Y:S01]  /*21880*/  IMAD R4, R66, 0x80, R14 ;  /* 0x0000008042047824 */ /* 0x000fe200078e020e */
[----:B------:R-:W-:Y:S01]  /*21890*/  LOP3.LUT R24, R25, 0x380, RZ, 0xc0, !PT ;  /* 0x0000038019187812 */ /* 0x000fe200078ec0ff */
[----:B------:R-:W-:Y:S01]  /*218a0*/  IMAD R3, R3, UR4, RZ ;  /* 0x0000000403037c24 */ /* 0x000fe2000f8e02ff */
[----:B------:R-:W-:Y:S01]  /*218b0*/  SHF.R.U64 R8, R8, 0x3, RZ ;  /* 0x0000000308087819 */ /* 0x000fe200000012ff */
[----:B------:R-:W2:Y:S01]  /*218c0*/  SHFL.IDX PT, R51, R10, RZ, 0x1c1f ;  /* 0x001c1fff0a337589 */ /* 0x000ea200000e0000 */
[----:B------:R-:W-:-:S02]  /*218d0*/  SHF.R.U64 R24, R24, 0x3, RZ ;  /* 0x0000000318187819 */ /* 0x000fc400000012ff */
[----:B------:R-:W-:Y:S02]  /*218e0*/  SHF.R.U64 R12, R12, 0x3, RZ ;  /* 0x000000030c0c7819 */ /* 0x000fe400000012ff */
[----:B------:R-:W-:Y:S01]  /*218f0*/  SHF.R.U64 R28, R28, 0x3, RZ ;  /* 0x000000031c1c7819 */ /* 0x000fe200000012ff */
[----:B------:R-:W-:Y:S01]  /*21900*/  IMAD R3, R0, UR5, R3 ;  /* 0x0000000500037c24 */ /* 0x000fe2000f8e0203 */
[----:B------:R-:W-:Y:S01]  /*21910*/  LOP3.LUT R24, R24, R25, RZ, 0x3c, !PT ;  /* 0x0000001918187212 */ /* 0x000fe200078e3cff */
[----:B------:R-:W-:Y:S01]  /*21920*/  IMAD.WIDE.U32 R60, R0, UR4, RZ ;  /* 0x00000004003c7c25 */ /* 0x000fe2000f8e00ff */
[----:B------:R-:W-:Y:S01]  /*21930*/  LOP3.LUT R8, R8, R9, RZ, 0x3c, !PT ;  /* 0x0000000908087212 */ /* 0x000fe200078e3cff */
[----:B------:R-:W-:Y:S01]  /*21940*/  ULDC.64 UR4, c[0x0][0xae8] ;  /* 0x0002ba0000047ab9 */ /* 0x000fe20000000a00 */
[----:B------:R-:W-:Y:S01]  /*21950*/  LOP3.LUT R12, R12, R13, RZ, 0x3c, !PT ;  /* 0x0000000d0c0c7212 */ /* 0x000fe200078e3cff */
[----:B------:R-:W-:Y:S01]  /*21960*/  IMAD.X R25, RZ, RZ, R53, P1 ;  /* 0x000000ffff197224 */ /* 0x000fe200008e0635 */
[----:B------:R-:W-:Y:S01]  /*21970*/  LOP3.LUT R28, R28, R29, RZ, 0x3c, !PT ;  /* 0x0000001d1c1c7212 */ /* 0x000fe200078e3cff */
[----:B------:R-:W-:Y:S01]  /*21980*/  IMAD R0, R64, 0x20, R21 ;  /* 0x0000002040007824 */ /* 0x000fe200078e0215 */
[C---:B------:R-:W-:Y:S01]  /*21990*/  IADD3 R41, P1, R52.reuse, 0x7000, RZ ;  /* 0x0000700034297810 */ /* 0x040fe20007f3e0ff */
[--C-:B------:R-:W-:Y:S01]  /*219a0*/  IMAD.X R9, RZ, RZ, R53.reuse, P5 ;  /* 0x000000ffff097224 */ /* 0x100fe200028e0635 */
[C---:B------:R-:W-:Y:S01]  /*219b0*/  IADD3 R33, P5, R52.reuse, 0x5000, RZ ;  /* 0x0000500034217810 */ /* 0x040fe20007fbe0ff */
[--C-:B------:R-:W-:Y:S01]  /*219c0*/  IMAD.X R13, RZ, RZ, R53.reuse, P4 ;  /* 0x000000ffff0d7224 */ /* 0x100fe200020e0635 */
[C---:B------:R-:W-:Y:S01]  /*219d0*/  IADD3 R37, P4, R52.reuse, 0x6000, RZ ;  /* 0x0000600034257810 */ /* 0x040fe20007f9e0ff */
[----:B------:R-:W-:Y:S01]  /*219e0*/  IMAD.X R29, RZ, RZ, R53, P3 ;  /* 0x000000ffff1d7224 */ /* 0x000fe200018e0635 */
[----:B------:R-:W-:Y:S01]  /*219f0*/  IADD3 R45, P3, R52, 0x8000, RZ ;  /* 0x00008000342d7810 */ /* 0x000fe20007f7e0ff */
[----:B------:R-:W-:Y:S01]  /*21a00*/  IMAD.IADD R61, R61, 0x1, R3 ;  /* 0x000000013d3d7824 */ /* 0x000fe200078e0203 */
[----:B------:R-:W-:Y:S01]  /*21a10*/  LOP3.LUT R40, R41, 0x380, RZ, 0xc0, !PT ;  /* 0x0000038029287812 */ /* 0x000fe200078ec0ff */
[----:B------:R-:W-:Y:S01]  /*21a20*/  IMAD R3, R63, UR4, RZ ;  /* 0x000000043f037c24 */ /* 0x000fe2000f8e02ff */
[----:B------:R-:W-:Y:S01]  /*21a30*/  LEA R64, R66, R0, 0x7 ;  /* 0x0000000042407211 */ /* 0x000fe200078e38ff */
[----:B------:R4:W-:Y:S01]  /*21a40*/  SHFL.IDX PT, R58, R6, 0x1, 0x1c1f ;  /* 0x003c1f00063a7f89 */ /* 0x0009e200000e0000 */
[----:B------:R-:W-:-:S02]  /*21a50*/  LOP3.LUT R32, R33, 0x380, RZ, 0xc0, !PT ;  /* 0x0000038021207812 */ /* 0x000fc400078ec0ff */
[----:B------:R-:W-:Y:S01]  /*21a60*/  LOP3.LUT R36, R37, 0x380, RZ, 0xc0, !PT ;  /* 0x0000038025247812 */ /* 0x000fe200078ec0ff */
[----:B------:R-:W1:Y:S01]  /*21a70*/  SHFL.IDX PT, R59, R10, 0x1, 0x1c1f ;  /* 0x003c1f000a3b7f89 */ /* 0x000e6200000e0000 */
[----:B------:R-:W-:Y:S01]  /*21a80*/  LOP3.LUT R44, R45, 0x380, RZ, 0xc0, !PT ;  /* 0x000003802d2c7812 */ /* 0x000fe200078ec0ff */
[----:B------:R-:W-:Y:S01]  /*21a90*/  IMAD R3, R68, UR5, R3 ;  /* 0x0000000544037c24 */ /* 0x000fe2000f8e0203 */
[----:B------:R-:W-:Y:S01]  /*21aa0*/  SHF.R.U64 R40, R40, 0x3, RZ ;  /* 0x0000000328287819 */ /* 0x000fe200000012ff */
[----:B------:R-:W-:Y:S01]  /*21ab0*/  IMAD.WIDE.U32 R60, R68, UR4, R60 ;  /* 0x00000004443c7c25 */ /* 0x000fe2000f8e003c */
[----:B------:R-:W-:Y:S01]  /*21ac0*/  SHF.R.U64 R32, R32, 0x3, RZ ;  /* 0x0000000320207819 */ /* 0x000fe200000012ff */
[----:B------:R-:W-:Y:S01]  /*21ad0*/  ULDC.64 UR4, c[0x0][0xaf0] ;  /* 0x0002bc0000047ab9 */ /* 0x000fe20000000a00 */
[----:B------:R-:W-:Y:S01]  /*21ae0*/  SHF.R.U64 R36, R36, 0x3, RZ ;  /* 0x0000000324247819 */ /* 0x000fe200000012ff */
[----:B0-----:R-:W-:Y:S01]  /*21af0*/  @P2 IMAD.HI.U32 R0, R64, R69, RZ ;  /* 0x0000004540002227 */ /* 0x001fe200078e00ff */
[----:B------:R-:W-:-:S02]  /*21b00*/  SHF.R.U64 R44, R44, 0x3, RZ ;  /* 0x000000032c2c7819 */ /* 0x000fc400000012ff */
[----:B------:R-:W-:Y:S01]  /*21b10*/  LOP3.LUT R40, R40, R41, RZ, 0x3c, !PT ;  /* 0x0000002928287212 */ /* 0x000fe200078e3cff */
[----:B------:R-:W-:Y:S01]  /*21b20*/  IMAD.IADD R61, R61, 0x1, R3 ;  /* 0x000000013d3d7824 */ /* 0x000fe200078e0203 */
[----:B------:R-:W-:Y:S01]  /*21b30*/  LOP3.LUT R32, R32, R33, RZ, 0x3c, !PT ;  /* 0x0000002120207212 */ /* 0x000fe200078e3cff */
[--C-:B------:R-:W-:Y:S01]  /*21b40*/  IMAD.X R41, RZ, RZ, R53.reuse, P1 ;  /* 0x000000ffff297224 */ /* 0x100fe200008e0635 */
[----:B------:R-:W-:Y:S01]  /*21b50*/  LOP3.LUT R36, R36, R37, RZ, 0x3c, !PT ;  /* 0x0000002524247212 */ /* 0x000fe200078e3cff */
[----:B------:R-:W-:Y:S01]  /*21b60*/  IMAD.MOV.U32 R3, RZ, RZ, R64 ;  /* 0x000000ffff037224 */ /* 0x000fe200078e0040 */
[----:B------:R-:W-:Y:S01]  /*21b70*/  IADD3.X R33, RZ, R53, RZ, P5, !PT ;  /* 0x00000035ff217210 */ /* 0x000fe20002ffe4ff */
[--C-:B------:R-:W-:Y:S01]  /*21b80*/  IMAD.X R37, RZ, RZ, R53.reuse, P4 ;  /* 0x000000ffff257224 */ /* 0x100fe200020e0635 */
[----:B------:R-:W-:Y:S01]  /*21b90*/  LOP3.LUT R44, R44, R45, RZ, 0x3c, !PT ;  /* 0x0000002d2c2c7212 */ /* 0x000fe200078e3cff */
[----:B------:R-:W-:Y:S01]  /*21ba0*/  IMAD R62, R62, UR4, RZ ;  /* 0x000000043e3e7c24 */ /* 0x000fe2000f8e02ff */
[C---:B------:R-:W-:Y:S01]  /*21bb0*/  ISETP.GE.OR P1, PT, R4.reuse, R67, P0 ;  /* 0x000000430400720c */ /* 0x040fe20000726670 */
[----:B------:R-:W-:Y:S01]  /*21bc0*/  IMAD.X R45, RZ, RZ, R53, P3 ;  /* 0x000000ffff2d7224 */ /* 0x000fe200018e0635 */
[----:B---3--:R-:W-:Y:S01]  /*21bd0*/  @P2 SHF.R.U32.HI R3, RZ, R71, R0 ;  /* 0x00000047ff032219 */ /* 0x008fe20000011600 */
[----:B------:R-:W-:Y:S01]  /*21be0*/  VIADD R4, R4, 0x8 ;  /* 0x0000000804047836 */ /* 0x000fe20000000000 */
[----:B------:R-:W-:-:S02]  /*21bf0*/  IADD3 R49, P5, R52, 0x9000, RZ ;  /* 0x0000900034317810 */ /* 0x000fc40007fbe0ff */
[C---:B------:R-:W-:Y:S02]  /*21c00*/  IADD3 R55, P4, R52.reuse, 0xa000, RZ ;  /* 0x0000a00034377810 */ /* 0x040fe40007f9e0ff */
[C---:B------:R-:W-:Y:S01]  /*21c10*/  IADD3 R7, P3, R52.reuse, 0xb000, RZ ;  /* 0x0000b00034077810 */ /* 0x040fe20007f7e0ff */
[C---:B------:R-:W-:Y:S01]  /*21c20*/  IMAD R63, R65.reuse, UR5, R62 ;  /* 0x00000005413f7c24 */ /* 0x040fe2000f8e023e */
[----:B------:R-:W-:Y:S01]  /*21c30*/  SHF.R.S32.HI R0, RZ, 0x1f, R3 ;  /* 0x0000001fff007819 */ /* 0x000fe20000011403 */
[----:B------:R-:W-:Y:S01]  /*21c40*/  IMAD.WIDE.U32 R60, R65, UR4, R60 ;  /* 0x00000004413c7c25 */ /* 0x000fe2000f8e003c */
[----:B------:R-:W-:Y:S01]  /*21c50*/  LOP3.LUT R48, R49, 0x380, RZ, 0xc0, !PT ;  /* 0x0000038031307812 */ /* 0x000fe200078ec0ff */
[----:B------:R-:W-:Y:S01]  /*21c60*/  ULDC.64 UR4, c[0x0][0xae0] ;  /* 0x0002b80000047ab9 */ /* 0x000fe20000000a00 */
[----:B------:R-:W-:Y:S01]  /*21c70*/  LOP3.LUT R5, R52, 0x380, RZ, 0xc0, !PT ;  /* 0x0000038034057812 */ /* 0x000fe200078ec0ff */
[----:B------:R-:W-:Y:S01]  /*21c80*/  IMAD.MOV R65, RZ, RZ, -R3 ;  /* 0x000000ffff417224 */ /* 0x000fe200078e0a03 */
[----:B------:R-:W-:Y:S01]  /*21c90*/  LOP3.LUT R54, R55, 0x380, RZ, 0xc0, !PT ;  /* 0x0000038037367812 */ /* 0x000fe200078ec0ff */
[----:B------:R-:W-:Y:S01]  /*21ca0*/  IMAD.X R57, RZ, RZ, R53, P3 ;  /* 0x000000ffff397224 */ /* 0x000fe200018e0635 */
[----:B------:R-:W-:Y:S01]  /*21cb0*/  ISETP.GE.OR P0, PT, R4, R67, P0 ;  /* 0x000000430400720c */ /* 0x000fe20000706670 */
[----:B--2---:R0:W-:Y:S01]  /*21cc0*/  @!P1 ST.E desc[UR50][R50.64], R120 ;  /* 0x0000007832009985 */ /* 0x0041e2000c101932 */
[----:B----4-:R-:W-:Y:S01]  /*21cd0*/  LOP3.LUT R6, R7, 0x380, RZ, 0xc0, !PT ;  /* 0x0000038007067812 */ /* 0x010fe200078ec0ff */
[----:B------:R-:W-:Y:S01]  /*21ce0*/  IMAD.IADD R61, R61, 0x1, R63 ;  /* 0x000000013d3d7824 */ /* 0x000fe200078e023f */
[----:B------:R-:W-:Y:S01]  /*21cf0*/  SHF.R.U64 R48, R48, 0x3, RZ ;  /* 0x0000000330307819 */ /* 0x000fe200000012ff */
[----:B------:R-:W-:Y:S01]  /*21d00*/  IMAD R0, R0, UR4, RZ ;  /* 0x0000000400007c24 */ /* 0x000fe2000f8e02ff */
[----:B------:R-:W-:Y:S01]  /*21d10*/  SHF.R.U64 R54, R54, 0x3, RZ ;  /* 0x0000000336367819 */ /* 0x000fe200000012ff */
[----:B------:R-:W-:Y:S01]  /*21d20*/  IMAD R63, R20, R65, R64 ;  /* 0x00000041143f7224 */ /* 0x000fe200078e0240 */
[----:B------:R-:W-:-:S02]  /*21d30*/  SHF.R.U64 R5, R5, 0x3, RZ ;  /* 0x0000000305057819 */ /* 0x000fc400000012ff */
[----:B------:R-:W-:Y:S01]  /*21d40*/  SHF.R.U64 R6, R6, 0x3, RZ ;  /* 0x0000000306067819 */ /* 0x000fe200000012ff */
[----:B------:R-:W-:Y:S01]  /*21d50*/  IMAD R65, R3, UR5, R0 ;  /* 0x0000000503417c24 */ /* 0x000fe2000f8e0200 */
[----:B------:R-:W-:Y:S01]  /*21d60*/  LOP3.LUT R48, R48, R49, RZ, 0x3c, !PT ;  /* 0x0000003130307212 */ /* 0x000fe200078e3cff */
[----:B-1----:R1:W-:Y:S01]  /*21d70*/  @!P0 ST.E desc[UR50][R58.64], R121 ;  /* 0x000000793a008985 */ /* 0x0023e2000c101932 */
[----:B------:R-:W-:Y:S01]  /*21d80*/  LOP3.LUT R54, R54, R55, RZ, 0x3c, !PT ;  /* 0x0000003736367212 */ /* 0x000fe200078e3cff */
[--C-:B------:R-:W-:Y:S01]  /*21d90*/  IMAD.X R55, RZ, RZ, R53.reuse, P4 ;  /* 0x000000ffff377224 */ /* 0x100fe200020e0635 */
[----:B------:R-:W-:Y:S01]  /*21da0*/  LOP3.LUT R4, R5, R52, RZ, 0x3c, !PT ;  /* 0x0000003405047212 */ /* 0x000fe200078e3cff */
[----:B------:R-:W-:Y:S01]  /*21db0*/  IMAD.MOV.U32 R5, RZ, RZ, R53 ;  /* 0x000000ffff057224 */ /* 0x000fe200078e0035 */
[----:B------:R-:W-:Y:S01]  /*21dc0*/  IADD3.X R49, RZ, R53, RZ, P5, !PT ;  /* 0x00000035ff317210 */ /* 0x000fe20002ffe4ff */
[----:B------:R-:W-:Y:S01]  /*21dd0*/  IMAD.WIDE.U32 R60, R3, UR4, R60 ;  /* 0x00000004033c7c25 */ /* 0x000fe2000f8e003c */
[----:B------:R-:W-:Y:S01]  /*21de0*/  LOP3.LUT R56, R6, R7, RZ, 0x3c, !PT ;  /* 0x0000000706387212 */ /* 0x000fe200078e3cff */
[----:B------:R-:W-:Y:S01]  /*21df0*/  ULDC.64 UR4, c[0x0][0xad8] ;  /* 0x0002b60000047ab9 */ /* 0x000fe20000000a00 */
[----:B------:R-:W-:Y:S01]  /*21e00*/  SHF.R.S32.HI R0, RZ, 0x1f, R63 ;  /* 0x0000001fff007819 */ /* 0x000fe2000001143f */
[----:B------:R-:W-:Y:S01]  /*21e10*/  IMAD.IADD R61, R61, 0x1, R65 ;  /* 0x000000013d3d7824 */ /* 0x000fe200078e0241 */
[----:B------:R-:W5:Y:S01]  /*21e20*/  LD.E.128 R4, desc[UR50][R4.64] ;  /* 0x0000003204047980 */ /* 0x000f62000c101d00 */
[----:B------:R-:W-:-:S02]  /*21e30*/  LEA R66, R66, R21, 0x7 ;  /* 0x0000001542427211 */ /* 0x000fc400078e38ff */
[----:B------:R-:W-:Y:S01]  /*21e40*/  IMAD R0, R0, UR4, RZ ;  /* 0x0000000400007c24 */ /* 0x000fe2000f8e02ff */
[----:B------:R-:W5:Y:S01]  /*21e50*/  LD.E.128 R8, desc[UR50][R8.64] ;  /* 0x0000003208087980 */ /* 0x000f62000c101d00 */
[----:B------:R-:W-:-:S03]  /*21e60*/  IMAD.WIDE.U32 R20, R63, UR4, R60 ;  /* 0x000000043f147c25 */ /* 0x000fc6000f8e003c */
[----:B------:R-:W5:Y:S01]  /*21e70*/  LD.E.128 R12, desc[UR50][R12.64] ;  /* 0x000000320c0c7980 */ /* 0x000f62000c101d00 */
[----:B------:R-:W-:Y:S01]  /*21e80*/  IMAD R65, R63, UR5, R0 ;  /* 0x000000053f417c24 */ /* 0x000fe2000f8e0200 */
[----:B------:R-:W-:Y:S02]  /*21e90*/  ULDC.64 UR4, c[0x0][0xa80] ;  /* 0x0002a00000047ab9 */ /* 0x000fe40000000a00 */
[----:B------:R-:W5:Y:S04]  /*21ea0*/  LD.E.128 R24, desc[UR50][R24.64] ;  /* 0x0000003218187980 */ /* 0x000f68000c101d00 */
[----:B------:R-:W5:Y:S04]  /*21eb0*/  LD.E.128 R28, desc[UR50][R28.64] ;  /* 0x000000321c1c7980 */ /* 0x000f68000c101d00 */
[----:B------:R-:W5:Y:S04]  /*21ec0*/  LD.E.128 R32, desc[UR50][R32.64] ;  /* 0x0000003220207980 */ /* 0x000f68000c101d00 */
[----:B------:R-:W5:Y:S04]  /*21ed0*/  LD.E.128 R36, desc[UR50][R36.64] ;  /* 0x0000003224247980 */ /* 0x000f68000c101d00 */
[----:B------:R-:W5:Y:S04]  /*21ee0*/  LD.E.128 R40, desc[UR50][R40.64] ;  /* 0x0000003228287980 */ /* 0x000f68000c101d00 */
[----:B------:R-:W5:Y:S04]  /*21ef0*/  LD.E.128 R44, desc[UR50][R44.64] ;  /* 0x000000322c2c7980 */ /* 0x000f68000c101d00 */
[----:B0-----:R-:W5:Y:S04]  /*21f00*/  LD.E.128 R48, desc[UR50][R48.64] ;  /* 0x0000003230307980 */ /* 0x001f68000c101d00 */
[----:B------:R-:W5:Y:S04]  /*21f10*/  LD.E.128 R52, desc[UR50][R54.64] ;  /* 0x0000003236347980 */ /* 0x000f68000c101d00 */
[----:B-1----:R-:W5:Y:S01]  /*21f20*/  LD.E.128 R56, desc[UR50][R56.64] ;  /* 0x0000003238387980 */ /* 0x002f62000c101d00 */
[----:B------:R-:W-:Y:S01]  /*21f30*/  VIADD R3, R66, 0x20 ;  /* 0x0000002042037836 */ /* 0x000fe20000000000 */
[----:B------:R-:W-:Y:S01]  /*21f40*/  LEA R64, P2, R20, UR4, 0x1 ;  /* 0x0000000414407c11 */ /* 0x000fe2000f8408ff */
[----:B------:R-:W-:Y:S01]  /*21f50*/  IMAD.IADD R21, R21, 0x1, R65 ;  /* 0x0000000115157824 */ /* 0x000fe200078e0241 */
[----:B------:R-:W-:Y:S01]  /*21f60*/  @!PT LDS RZ, [RZ] ;  /* 0x00000000fffff984 */ /* 0x000fe20000000800 */
[----:B------:R-:W-:Y:S01]  /*21f70*/  @!PT LDS RZ, [RZ] ;  /* 0x00000000fffff984 */ /* 0x000fe20000000800 */
[----:B------:R-:W-:Y:S01]  /*21f80*/  @!PT LDS RZ, [RZ] ;  /* 0x00000000fffff984 */ /* 0x000fe20000000800 */
[----:B------:R-:W-:Y:S01]  /*21f90*/  @!PT LDS RZ, [RZ] ;  /* 0x00000000fffff984 */ /* 0x000fe20000000800 */
[----:B------:R0:W-:Y:S06]  /*21fa0*/  MEMBAR.ALL.CTA ;  /* 0x0000000000007992 */ /* 0x0001ec0000008000 */
[----:B0-----:R-:W0:Y:S01]  /*21fb0*/  FENCE.VIEW.ASYNC.S ;  /* 0x00000000000073c6 */ /* 0x001e220000000000 */
[----:B------:R-:W-:Y:S01]  /*21fc0*/  VIADD R0, R18, 0x33420 ;  /* 0x0003342012007836 */ /* 0x000fe20000000000 */
[-C--:B------:R-:W-:Y:S01]  /*21fd0*/  ISETP.GE.AND P1, PT, R3, R67.reuse, PT ;  /* 0x000000430300720c */ /* 0x080fe20003f26270 */
[----:B------:R-:W-:Y:S01]  /*21fe0*/  VIADD R60, R66, 0x40 ;  /* 0x00000040423c7836 */ /* 0x000fe20000000000 */
[----:B------:R-:W-:Y:S01]  /*21ff0*/  LEA.HI.X R3, R20, UR5, R21, 0x1, P2 ;  /* 0x0000000514037c11 */ /* 0x000fe200090f0c15 */
[----:B------:R-:W-:Y:S01]  /*22000*/  VIADD R68, R2, 0x80 ;  /* 0x0000008002447836 */ /* 0x000fe20000000000 */
[----:B------:R-:W-:Y:S01]  /*22010*/  ISETP.GE.AND P2, PT, R66, R67, PT ;  /* 0x000000434200720c */ /* 0x000fe20003f46270 */
[----:B0-----:R0:W1:Y:S01]  /*22020*/  SHFL.IDX PT, R65, R64, RZ, 0x181f ;  /* 0x00181fff40417589 */ /* 0x00106200000e0000 */
[----:B------:R-:W-:-:S02]  /*22030*/  PRMT R0, RZ, 0x654, R0 ;  /* 0x00000654ff007816 */ /* 0x000fc40000000000 */
[----:B------:R-:W-:Y:S01]  /*22040*/  IADD3 R70, R2, 0x40, RZ ;  /* 0x0000004002467810 */ /* 0x000fe20007ffe0ff */
[----:B------:R0:W2:Y:S01]  /*22050*/  SHFL.IDX PT, R63, R3, RZ, 0x181f ;  /* 0x00181fff033f7589 */ /* 0x0000a200000e0000 */
[----:B------:R-:W-:Y:S02]  /*22060*/  ISETP.GE.AND P0, PT, R60, R67, PT ;  /* 0x000000433c00720c */ /* 0x000fe40003f06270 */
[----:B------:R-:W-:Y:S02]  /*22070*/  SHF.R.S32.HI R72, RZ, 0x1f, R2 ;  /* 0x0000001fff487819 */ /* 0x000fe40000011402 */
[----:B------:R-:W-:Y:S02]  /*22080*/  SHF.R.S32.HI R69, RZ, 0x1f, R70 ;  /* 0x0000001fff457819 */ /* 0x000fe40000011446 */
[----:B------:R-:W-:Y:S01]  /*22090*/  SHF.R.S32.HI R71, RZ, 0x1f, R68 ;  /* 0x0000001fff477819 */ /* 0x000fe20000011444 */
[----:B------:R0:W-:Y:S01]  /*220a0*/  SYNCS.ARRIVE.TRANS64.RED.A1T0 RZ, [R0+URZ], RZ ;  /* 0x000000ff00ff79a7 */ /* 0x0001e2000810043f */
[----:B------:R-:W-:Y:S05]  /*220b0*/  @P2 BRA `(.L_x_4241) ;  /* 0x0000000000342947 */ /* 0x000fea0003800000 */
[----:B------:R-:W-:Y:S02]  /*220c0*/  ULDC UR4, c[0x0][0xac8] ;  /* 0x0002b20000047ab9 */ /* 0x000fe40000000800 */
[----:B------:R-:W-:Y:S02]  /*220d0*/  ISETP.GE.AND P4, PT, R2, UR4, PT ;  /* 0x0000000402007c0c */ /* 0x000fe4000bf86270 */
[----:B------:R-:W-:Y:S02]  /*220e0*/  ISETP.GE.AND P3, PT, R70, UR4, PT ;  /* 0x0000000446007c0c */ /* 0x000fe4000bf66270 */
[----:B------:R-:W-:-:S09]  /*220f0*/  ISETP.GE.AND P2, PT, R68, UR4, PT ;  /* 0x0000000444007c0c */ /* 0x000fd2000bf46270 */
[----:B-1----:R-:W-:-:S04]  /*22100*/  @!P4 LEA R20, P5, R2, R65, 0x1 ;  /* 0x000000410214c211 */ /* 0x002fc800078a08ff */
[----:B--2---:R-:W-:Y:S02]  /*22110*/  @!P4 LEA.HI.X R21, R2, R63, R72, 0x1, P5 ;  /* 0x0000003f0215c211 */ /* 0x004fe400028f0c48 */
[----:B------:R-:W-:-:S03]  /*22120*/  @!P3 LEA R60, P5, R70, R65, 0x1 ;  /* 0x00000041463cb211 */ /* 0x000fc600078a08ff */
[----:B-----5:R3:W-:Y:S01]  /*22130*/  @!P4 ST.E.128 desc[UR50][R20.64], R4 ;  /* 0x000000041400c985 */ /* 0x0207e2000c101d32 */
[----:B------:R-:W-:Y:S02]  /*22140*/  @!P3 LEA.HI.X R61, R70, R63, R69, 0x1, P5 ;  /* 0x0000003f463db211 */ /* 0x000fe400028f0c45 */
[----:B------:R-:W-:-:S03]  /*22150*/  @!P2 LEA R62, P5, R68, R65, 0x1 ;  /* 0x00000041443ea211 */ /* 0x000fc600078a08ff */
[----:B------:R3:W-:Y:S01]  /*22160*/  @!P3 ST.E.128 desc[UR50][R60.64], R28 ;  /* 0x0000001c3c00b985 */ /* 0x0007e2000c101d32 */
[----:B------:R-:W-:-:S05]  /*22170*/  @!P2 LEA.HI.X R63, R68, R63, R71, 0x1, P5 ;  /* 0x0000003f443fa211 */ /* 0x000fca00028f0c47 */
[----:B------:R3:W-:Y:S04]  /*22180*/  @!P2 ST.E.128 desc[UR50][R62.64], R44 ;  /* 0x0000002c3e00a985 */ /* 0x0007e8000c101d32 */
.L_x_4241:
[----:B------:R-:W-:Y:S05]  /*22190*/  BSYNC B1 ;  /* 0x0000000000017941 */ /* 0x000fea0003800000 */
.L_x_4240:
[----:B---3--:R3:W4:Y:S01]  /*221a0*/  SHFL.IDX PT, R21, R3, 0x1, 0x181f ;  /* 0x00381f0003157f89 */ /* 0x00872200000e0000 */
[----:B------:R-:W-:Y:S03]  /*221b0*/  BSSY B1, `(.L_x_4242) ;  /* 0x0000010000017945 */ /* 0x000fe60003800000 */
[----:B-----5:R3:W0:Y:S01]  /*221c0*/  SHFL.IDX PT, R7, R64, 0x1, 0x181f ;  /* 0x00381f0040077f89 */ /* 0x02062200000e0000 */
[----:B------:R-:W-:Y:S05]  /*221d0*/  @P1 BRA `(.L_x_4243) ;  /* 0x0000000000341947 */ /* 0x000fea0003800000 */
[----:B------:R-:W-:Y:S02]  /*221e0*/  ULDC UR4, c[0x0][0xac8] ;  /* 0x0002b20000047ab9 */ /* 0x000fe40000000800 */
[----:B------:R-:W-:Y:S02]  /*221f0*/  ISETP.GE.AND P3, PT, R2, UR4, PT ;  /* 0x0000000402007c0c */ /* 0x000fe4000bf66270 */
[----:B------:R-:W-:Y:S02]  /*22200*/  ISETP.GE.AND P2, PT, R70, UR4, PT ;  /* 0x0000000446007c0c */ /* 0x000fe4000bf46270 */
[----:B------:R-:W-:-:S09]  /*22210*/  ISETP.GE.AND P1, PT, R68, UR4, PT ;  /* 0x0000000444007c0c */ /* 0x000fd2000bf26270 */
[-C--:B0-----:R-:W-:Y:S02]  /*22220*/  @!P3 LEA R4, P5, R2, R7.reuse, 0x1 ;  /* 0x000000070204b211 */ /* 0x081fe400078a08ff */
[----:B------:R-:W-:Y:S02]  /*22230*/  @!P2 LEA R6, P4, R70, R7, 0x1 ;  /* 0x000000074606a211 */ /* 0x000fe400078808ff */
[----:B----4-:R-:W-:Y:S02]  /*22240*/  @!P3 LEA.HI.X R5, R2, R21, R72, 0x1, P5 ;  /* 0x000000150205b211 */ /* 0x010fe400028f0c48 */
[----:B------:R-:W-:Y:S02]  /*22250*/  @!P1 LEA R20, P5, R68, R7, 0x1 ;  /* 0x0000000744149211 */ /* 0x000fe400078a08ff */
[-C--:B------:R-:W-:Y:S01]  /*22260*/  @!P2 LEA.HI.X R7, R70, R21.reuse, R69, 0x1, P4 ;  /* 0x000000154607a211 */ /* 0x080fe200020f0c45 */
[----:B------:R0:W-:Y:S01]  /*22270*/  @!P3 ST.E.128 desc[UR50][R4.64], R8 ;  /* 0x000000080400b985 */ /* 0x0001e2000c101d32 */
[----:B------:R-:W-:-:S03]  /*22280*/  @!P1 LEA.HI.X R21, R68, R21, R71, 0x1, P5 ;  /* 0x0000001544159211 */ /* 0x000fc600028f0c47 */
[----:B------:R0:W-:Y:S04]  /*22290*/  @!P2 ST.E.128 desc[UR50][R6.64], R32 ;  /* 0x000000200600a985 */ /* 0x0001e8000c101d32 */
[----:B------:R0:W-:Y:S02]  /*222a0*/  @!P1 ST.E.128 desc[UR50][R20.64], R48 ;  /* 0x0000003014009985 */ /* 0x0001e4000c101d32 */
.L_x_4243:
[----:B------:R-:W-:Y:S05]  /*222b0*/  BSYNC B1 ;  /* 0x0000000000017941 */ /* 0x000fea0003800000 */
.L_x_4242:
[----:B0-----:R0:W0:Y:S01]  /*222c0*/  SHFL.IDX PT, R9, R3, 0x2, 0x181f ;  /* 0x00581f0003097f89 */ /* 0x00102200000e0000 */
[----:B------:R-:W-:Y:S03]  /*222d0*/  BSSY B1, `(.L_x_4244) ;  /* 0x0000010000017945 */ /* 0x000fe60003800000 */
[----:B------:R0:W0:Y:S01]  /*222e0*/  SHFL.IDX PT, R5, R64, 0x2, 0x181f ;  /* 0x00581f0040057f89 */ /* 0x00002200000e0000 */
        /* <DEDUP_REMOVED lines=11> */
[----:B------:R0:W-:Y:S04]  /*223a0*/  @!P3 ST.E.128 desc[UR50][R4.64], R12 ;  /* 0x0000000c0400b985 */ /* 0x0001e8000c101d32 */
[----:B------:R0:W-:Y:S04]  /*223b0*/  @!P4 ST.E.128 desc[UR50][R6.64], R36 ;  /* 0x000000240600c985 */ /* 0x0001e8000c101d32 */
[----:B------:R0:W-:Y:S02]  /*223c0*/  @!P5 ST.E.128 desc[UR50][R8.64], R52 ;  /* 0x000000340800d985 */ /* 0x0001e4000c101d32 */
.L_x_4245:
[----:B------:R-:W-:Y:S05]  /*223d0*/  BSYNC B1 ;  /* 0x0000000000017941 */ /* 0x000fea0003800000 */
.L_x_4244:
[----:B------:R-:W-:Y:S01]  /*223e0*/  VIADD R0, R66, 0x60 ;  /* 0x0000006042007836 */ /* 0x000fe20000000000 */
[----:B0--3--:R-:W0:Y:S04]  /*223f0*/  SHFL.IDX PT, R3, R3, 0x3, 0x181f ;  /* 0x00781f0003037f89 */ /* 0x009e2800000e0000 */
[----:B------:R-:W-:Y:S01]  /*22400*/  ISETP.GE.AND P0, PT, R0, R67, PT ;  /* 0x000000430000720c */ /* 0x000fe20003f06270 */
[----:B------:R3:W0:-:S12]  /*22410*/  SHFL.IDX PT, R9, R64, 0x3, 0x181f ;  /* 0x00781f0040097f89 */ /* 0x00061800000e0000 */
[----:B---3--:R-:W-:Y:S05]  /*22420*/  @P0 BRA `(.L_x_4246) ;  /* 0x0000000c00940947 */ /* 0x008fea0003800000 */
[----:B------:R-:W-:Y:S02]  /*22430*/  ULDC UR4, c[0x0][0xac8] ;  /* 0x0002b20000047ab9 */ /* 0x000fe40000000800 */
[----:B------:R-:W-:Y:S02]  /*22440*/  ISETP.GE.AND P2, PT, R2, UR4, PT ;  /* 0x0000000402007c0c */ /* 0x000fe4000bf46270 */
[----:B------:R-:W-:-:S11]  /*22450*/  ISETP.GE.AND P3, PT, R70, UR4, PT ;  /* 0x0000000446007c0c */ /* 0x000fd6000bf66270 */
[-C--:B0-----:R-:W-:Y:S02]  /*22460*/  @!P2 LEA R4, P0, R2, R9.reuse, 0x1 ;  /* 0x000000090204a211 */ /* 0x081fe400078008ff */
[----:B------:R-:W-:Y:S02]  /*22470*/  @!P3 LEA R6, P1, R70, R9, 0x1 ;  /* 0x000000094606b211 */ /* 0x000fe400078208ff */
[-C--:B------:R-:W-:Y:S02]  /*22480*/  @!P2 LEA.HI.X R5, R2, R3.reuse, R72, 0x1, P0 ;  /* 0x000000030205a211 */ /* 0x080fe400000f0c48 */
[----:B------:R-:W-:Y:S02]  /*22490*/  @!P3 LEA.HI.X R7, R70, R3, R69, 0x1, P1 ;  /* 0x000000034607b211 */ /* 0x000fe400008f0c45 */
[----:B------:R-:W-:Y:S01]  /*224a0*/  ISETP.GE.AND P0, PT, R68, UR4, PT ;  /* 0x0000000444007c0c */ /* 0x000fe2000bf06270 */
[----:B------:R3:W-:Y:S04]  /*224b0*/  @!P2 ST.E.128 desc[UR50][R4.64], R24 ;  /* 0x000000180400a985 */ /* 0x0007e8000c101d32 */
[----:B------:R3:W-:Y:S08]  /*224c0*/  @!P3 ST.E.128 desc[UR50][R6.64], R40 ;  /* 0x000000280600b985 */ /* 0x0007f0000c101d32 */
[----:B------:R-:W-:Y:S05]  /*224d0*/  @P0 BRA `(.L_x_4246) ;  /* 0x0000000c00680947 */ /* 0x000fea0003800000 */
[----:B------:R-:W-:-:S04]  /*224e0*/  LEA R2, P0, R68, R9, 0x1 ;  /* 0x0000000944027211 */ /* 0x000fc800078008ff */
[----:B------:R-:W-:-:S05]  /*224f0*/  LEA.HI.X R3, R68, R3, R71, 0x1, P0 ;  /* 0x0000000344037211 */ /* 0x000fca00000f0c47 */
[----:B------:R0:W-:Y:S01]  /*22500*/  ST.E.128 desc[UR50][R2.64], R56 ;  /* 0x0000003802007985 */ /* 0x0001e2000c101d32 */
[----:B------:R-:W-:Y:S05]  /*22510*/  BRA `(.L_x_4246) ;  /* 0x0000000c00587947 */ /* 0x000fea0003800000 */
.L_x_4237:
        /* <DEDUP_REMOVED lines=14> */
[----:B------:R-:W-:-:S13]  /*22600*/  ISETP.NE.AND.EX P1, PT, RZ, UR5, PT, P1 ;  /* 0x00000005ff007c0c */ /* 0x000fda000bf25310 */
[----:B------:R-:W-:Y:S01]  /*22610*/  @P1 IADD3 R4, P2, R4, UR4, RZ ;  /* 0x0000000404041c10 */ /* 0x000fe2000ff5e0ff */
[----:B------:R-:W-:Y:S02]  /*22620*/  ULDC UR4, c[0x0][0xa88] ;  /* 0x0002a20000047ab9 */ /* 0x000fe40000000800 */
[----:B------:R-:W-:Y:S01]  /*22630*/  IMAD.U32 R6, RZ, RZ, UR4 ;  /* 0x00000004ff067e24 */ /* 0x000fe2000f8e00ff */
[----:B------:R-:W-:-:S05]  /*22640*/  @P1 IADD3.X R5, R5, UR5, RZ, P2, !PT ;  /* 0x0000000505051c10 */ /* 0x000fca00097fe4ff */
[----:B------:R2:W5:Y:S01]  /*22650*/  @P1 LDG.E R6, desc[UR50][R4.64] ;  /* 0x0000003204061981 */ /* 0x000562000c1e1900 */
[----:B----4-:R-:W-:Y:S01]  /*22660*/  ISETP.NE.AND P2, PT, R25, 0x1, PT ;  /* 0x000000011900780c */ /* 0x010fe20003f45270 */
[----:B------:R-:W3:-:S12]  /*22670*/  S2R R8, SR_TID.X ;  /* 0x0000000000087919 */ /* 0x000ed80000002100 */
[----:B------:R-:W4:Y:S01]  /*22680*/  @P2 LDC R27, c[0x0][0xbec] ;  /* 0x0002fb00ff1b2b82 */ /* 0x000f220000000800 */
[----:B---3--:R-:W-:-:S05]  /*22690*/  VIADD R14, R8, 0xffffff80 ;  /* 0xffffff80080e7836 */ /* 0x008fca0000000000 */
[----:B------:R-:W-:Y:S02]  /*226a0*/  ISETP.GE.AND P3, PT, R14, 0x80, PT ;  /* 0x000000800e00780c */ /* 0x000fe40003f66270 */
[----:B------:R-:W-:Y:S01]  /*226b0*/  SHF.R.S32.HI R7, RZ, 0x1f, R14 ;  /* 0x0000001fff077819 */ /* 0x000fe2000001140e */
[----:B--2---:R-:W-:Y:S10]  /*226c0*/  @P1 BRA `(.L_x_4247) ;  /* 0x0000000000101947 */ /* 0x004ff40003800000 */
[----:B------:R-:W-:Y:S05]  /*226d0*/  @!P0 BRA `(.L_x_4247) ;  /* 0x00000000000c8947 */ /* 0x000fea0003800000 */
[----:B------:R-:W2:Y:S04]  /*226e0*/  LDG.E R5, desc[UR50][R2.64] ;  /* 0x0000003202057981 */ /* 0x000ea8000c1e1900 */
[----:B-----5:R-:W2:Y:S02]  /*226f0*/  LDG.E R6, desc[UR50][R2.64+0x4] ;  /* 0x0000043202067981 */ /* 0x020ea4000c1e1900 */
[----:B--2---:R-:W-:-:S07]  /*22700*/  IADD3 R6, -R5, R6, RZ ;  /* 0x0000000605067210 */ /* 0x004fce0007ffe1ff */
.L_x_4247:
[----:B------:R-:W2:Y:S04]  /*22710*/  LDL R26, [R1+0x4c] ;  /* 0x00004c00011a7983 */ /* 0x000ea80000100800 */
[----:B------:R3:W5:Y:S01]  /*22720*/  LDL R24, [R1+0x54] ;  /* 0x0000540001187983 */ /* 0x0007620000100800 */
[----:B------:R-:W-:Y:S01]  /*22730*/  LEA.HI R20, R7, R14, RZ, 0x3 ;  /* 0x0000000e07147211 */ /* 0x000fe200078f18ff */
[----:B------:R-:W-:Y:S01]  /*22740*/  BSSY B1, `(.L_x_4248) ;  /* 0x000002e000017945 */ /* 0x000fe20003800000 */
[----:B------:R-:W-:Y:S02]  /*22750*/  SEL R13, R11, RZ, !P0 ;  /* 0x000000ff0b0d7207 */ /* 0x000fe40004000000 */
[----:B------:R-:W-:Y:S02]  /*22760*/  SEL R12, R9, RZ, !P0 ;  /* 0x000000ff090c7207 */ /* 0x000fe40004000000 */
[----:B------:R-:W-:-:S02]  /*22770*/  LOP3.LUT R29, R20, 0xfffffff8, RZ, 0xc0, !PT ;  /* 0xfffffff8141d7812 */ /* 0x000fc400078ec0ff */
[----:B-----5:R-:W-:Y:S02]  /*22780*/  SHF.R.S32.HI R11, RZ, 0x1f, R0 ;  /* 0x0000001fff0b7819 */ /* 0x020fe40000011400 */
[----:B--2---:R-:W-:Y:S01]  /*22790*/  SHF.R.S32.HI R10, RZ, 0x1f, R26 ;  /* 0x0000001fff0a7819 */ /* 0x004fe2000001141a */
[----:B---3--:R-:W-:Y:S06]  /*227a0*/  @P3 BRA `(.L_x_4249) ;  /* 0x00000000009c3947 */ /* 0x008fec0003800000 */
        /* <DEDUP_REMOVED lines=15> */
[----:B------:R-:W-:-:S04]  /*228a0*/  ULDC.64 UR4, c[0x0][0xb98] ;  /* 0x0002e60000047ab9 */ /* 0x000fc80000000a00 */
[----:B------:R-:W-:Y:S02]  /*228b0*/  IADD3 R3, R3, R7, RZ ;  /* 0x0000000703037210 */ /* 0x000fe40007ffe0ff */
[----:B------:R-:W3:Y:S01]  /*228c0*/  @P0 LDC R21, c[0x0][0xbf0] ;  /* 0x0002fc00ff150b82 */ /* 0x000ee20000000800 */
[----:B------:R-:W-:-:S04]  /*228d0*/  IMAD.WIDE.U32 R2, R13, UR4, R2 ;  /* 0x000000040d027c25 */ /* 0x000fc8000f8e0002 */
[----:B--2---:R-:W-:-:S05]  /*228e0*/  @P0 IMAD.HI.U32 R4, R8, R15, RZ ;  /* 0x0000000f08040227 */ /* 0x004fca00078e00ff */
[----:B---3--:R-:W-:Y:S01]  /*228f0*/  @P0 SHF.R.U32.HI R5, RZ, R21, R4 ;  /* 0x00000015ff050219 */ /* 0x008fe20000011604 */
        /* <DEDUP_REMOVED lines=18> */
.L_x_4249:
[----:B------:R-:W-:Y:S05]  /*22a20*/  BSYNC B1 ;  /* 0x0000000000017941 */ /* 0x000fea0003800000 */
.L_x_4248:
[----:B------:R-:W3:Y:S01]  /*22a30*/  @P2 LDC R9, c[0x0][0xbf0] ;  /* 0x0002fc00ff092b82 */ /* 0x000ee20000000800 */
[----:B------:R-:W-:Y:S01]  /*22a40*/  ULDC.64 UR4, c[0x0][0xaa0] ;  /* 0x0002a80000047ab9 */ /* 0x000fe20000000a00 */
[----:B------:R-:W-:Y:S01]  /*22a50*/  SHF.R.S32.HI R20, RZ, 0x3, R20 ;  /* 0x00000003ff147819 */ /* 0x000fe20000011414 */
[----:B--2---:R-:W-:Y:S02]  /*22a60*/  IMAD R3, R11, UR4, RZ ;  /* 0x000000040b037c24 */ /* 0x004fe4000f8e02ff */
[----:B------:R-:W-:Y:S02]  /*22a70*/  IMAD.IADD R29, R14, 0x1, -R29 ;  /* 0x000000010e1d7824 */ /* 0x000fe400078e0a1d */
[C---:B------:R-:W-:Y:S02]  /*22a80*/  IMAD R5, R0.reuse, UR5, R3 ;  /* 0x0000000500057c24 */ /* 0x040fe4000f8e0203 */
[----:B------:R-:W-:Y:S01]  /*22a90*/  IMAD.WIDE.U32 R2, R0, UR4, RZ ;  /* 0x0000000400027c25 */ /* 0x000fe2000f8e00ff */
[----:B------:R-:W-:-:S03]  /*22aa0*/  ULDC.64 UR4, c[0x0][0xae8] ;  /* 0x0002ba0000047ab9 */ /* 0x000fc60000000a00 */
[----:B------:R-:W-:Y:S01]  /*22ab0*/  IMAD R4, R29, 0x20, R20 ;  /* 0x000000201d047824 */ /* 0x000fe200078e0214 */
[----:B------:R-:W-:Y:S01]  /*22ac0*/  IADD3 R3, R3, R5, RZ ;  /* 0x0000000503037210 */ /* 0x000fe20007ffe0ff */
[----:B------:R-:W-:Y:S02]  /*22ad0*/  IMAD R0, R10, UR4, RZ ;  /* 0x000000040a007c24 */ /* 0x000fe4000f8e02ff */
[----:B------:R-:W-:Y:S02]  /*22ae0*/  IMAD R8, R24, 0x80, R4 ;  /* 0x0000008018087824 */ /* 0x000fe400078e0204 */
[----:B------:R-:W-:Y:S02]  /*22af0*/  IMAD R7, R26, UR5, R0 ;  /* 0x000000051a077c24 */ /* 0x000fe4000f8e0200 */
[----:B----4-:R-:W-:-:S04]  /*22b00*/  @P2 IMAD.HI.U32 R0, R8, R27, RZ ;  /* 0x0000001b08002227 */ /* 0x010fc800078e00ff */
[----:B------:R-:W-:Y:S01]  /*22b10*/  IMAD.WIDE.U32 R2, R26, UR4, R2 ;  /* 0x000000041a027c25 */ /* 0x000fe2000f8e0002 */
[----:B------:R-:W-:-:S03]  /*22b20*/  ULDC.64 UR4, c[0x0][0xaf0] ;  /* 0x0002bc0000047ab9 */ /* 0x000fc60000000a00 */
[----:B------:R-:W-:Y:S01]  /*22b30*/  IMAD.MOV.U32 R5, RZ, RZ, R8 ;  /* 0x000000ffff057224 */ /* 0x000fe200078e0008 */
[----:B---3--:R-:W-:Y:S01]  /*22b40*/  @P2 SHF.R.U32.HI R5, RZ, R9, R0 ;  /* 0x00000009ff052219 */ /* 0x008fe20000011600 */
        /* <DEDUP_REMOVED lines=15> */
[----:B------:R-:W-:Y:S01]  /*22c40*/  IADD3 R3, R3, R9, RZ ;  /* 0x0000000903037210 */ /* 0x000fe20007ffe0ff */
[----:B------:R-:W-:Y:S02]  /*22c50*/  IMAD.SHL.U32 R29, R29, 0x8, RZ ;  /* 0x000000081d1d7824 */ /* 0x000fe400078e00ff */
[C---:B------:R-:W-:Y:S02]  /*22c60*/  IMAD R9, R7.reuse, UR5, R0 ;  /* 0x0000000507097c24 */ /* 0x040fe4000f8e0200 */
[----:B------:R-:W-:Y:S01]  /*22c70*/  IMAD.WIDE.U32 R4, R7, UR4, R2 ;  /* 0x0000000407047c25 */ /* 0x000fe2000f8e0002 */
[----:B------:R-:W-:Y:S01]  /*22c80*/  ULDC.64 UR4, c[0x0][0xa80] ;  /* 0x0002a00000047ab9 */ /* 0x000fe20000000a00 */
[----:B------:R-:W-:Y:S02]  /*22c90*/  SHF.R.S32.HI R10, RZ, 0x1f, R29 ;  /* 0x0000001fff0a7819 */ /* 0x000fe4000001141d */
[----:B------:R-:W-:Y:S01]  /*22ca0*/  IMAD.IADD R3, R5, 0x1, R9 ;  /* 0x0000000105037824 */ /* 0x000fe200078e0209 */
[C---:B------:R-:W-:Y:S01]  /*22cb0*/  LEA R2, P0, R4.reuse, UR4, 0x1 ;  /* 0x0000000404027c11 */ /* 0x040fe2000f8008ff */
[C---:B------:R-:W-:Y:S01]  /*22cc0*/  VIADD R5, R29.reuse, 0x40 ;  /* 0x000000401d057836 */ /* 0x040fe20000000000 */
[----:B------:R-:W-:Y:S01]  /*22cd0*/  UMOV UR4, 0xffffffff ;  /* 0xffffffff00047882 */ /* 0x000fe20000000000 */
[----:B------:R-:W-:Y:S01]  /*22ce0*/  VIADD R9, R29, 0x80 ;  /* 0x000000801d097836 */ /* 0x000fe20000000000 */
[----:B------:R-:W-:-:S02]  /*22cf0*/  LEA.HI.X R3, R4, UR5, R3, 0x1, P0 ;  /* 0x0000000504037c11 */ /* 0x000fc400080f0c03 */
[----:B------:R-:W-:Y:S02]  /*22d00*/  SHF.R.S32.HI R7, RZ, 0x1f, R5 ;  /* 0x0000001fff077819 */ /* 0x000fe40000011405 */
[----:B------:R-:W-:Y:S01]  /*22d10*/  SHF.R.S32.HI R8, RZ, 0x1f, R9 ;  /* 0x0000001fff087819 */ /* 0x000fe20000011409 */
[----:B------:R-:W-:Y:S06]  /*22d20*/  BRA.DIV UR4, `(.L_x_4250) ;  /* 0x000000b604c07947 */ /* 0x000fec000b800000 */
[----:B------:R2:W3:Y:S04]  /*22d30*/  SHFL.IDX PT, R0, R3, RZ, 0x181f ;  /* 0x00181fff03007589 */ /* 0x0004e800000e0000 */
[----:B------:R2:W4:Y:S02]  /*22d40*/  SHFL.IDX PT, R14, R2, RZ, 0x181f ;  /* 0x00181fff020e7589 */ /* 0x00052400000e0000 */
.L_x_4501:
[----:B------:R-:W-:Y:S01]  /*22d50*/  IMAD R25, R6, R25, RZ ;  /* 0x0000001906197224 */ /* 0x000fe200078e02ff */
[----:B------:R-:W-:Y:S01]  /*22d60*/  BSSY B1, `(.L_x_4251) ;  /* 0x0000011000017945 */ /* 0x000fe20003800000 */
[----:B------:R-:W-:-:S05]  /*22d70*/  IMAD R6, R24, 0x80, R20 ;  /* 0x0000008018067824 */ /* 0x000fca00078e0214 */
[----:B------:R-:W-:-:S13]  /*22d80*/  ISETP.GE.AND P0, PT, R6, R25, PT ;  /* 0x000000190600720c */ /* 0x000fda0003f06270 */
[----:B------:R-:W-:Y:S05]  /*22d90*/  @P0 BRA `(.L_x_4252) ;  /* 0x0000000000340947 */ /* 0x000fea0003800000 */
[----:B------:R-:W-:Y:S02]  /*22da0*/  ULDC UR4, c[0x0][0xac8] ;  /* 0x0002b20000047ab9 */ /* 0x000fe40000000800 */
[----:B------:R-:W-:Y:S02]  /*22db0*/  ISETP.GE.AND P3, PT, R29, UR4, PT ;  /* 0x000000041d007c0c */ /* 0x000fe4000bf66270 */
[----:B------:R-:W-:Y:S02]  /*22dc0*/  ISETP.GE.AND P4, PT, R5, UR4, PT ;  /* 0x0000000405007c0c */ /* 0x000fe4000bf86270 */
[----:B------:R-:W-:-:S09]  /*22dd0*/  ISETP.GE.AND P5, PT, R9, UR4, PT ;  /* 0x0000000409007c0c */ /* 0x000fd2000bfa6270 */
[-C--:B----4-:R-:W-:Y:S02]  /*22de0*/  @!P3 LEA R12, P0, R29, R14.reuse, 0x1 ;  /* 0x0000000e1d0cb211 */ /* 0x090fe400078008ff */
[-C--:B------:R-:W-:Y:S02]  /*22df0*/  @!P4 LEA R20, P1, R5, R14.reuse, 0x1 ;  /* 0x0000000e0514c211 */ /* 0x080fe400078208ff */
[----:B------:R-:W-:Y:S02]  /*22e00*/  @!P5 LEA R14, P2, R9, R14, 0x1 ;  /* 0x0000000e090ed211 */ /* 0x000fe400078408ff */
[-C--:B---3--:R-:W-:Y:S02]  /*22e10*/  @!P3 LEA.HI.X R13, R29, R0.reuse, R10, 0x1, P0 ;  /* 0x000000001d0db211 */ /* 0x088fe400000f0c0a */
[-C--:B------:R-:W-:Y:S02]  /*22e20*/  @!P4 LEA.HI.X R21, R5, R0.reuse, R7, 0x1, P1 ;  /* 0x000000000515c211 */ /* 0x080fe400008f0c07 */
[----:B------:R-:W-:Y:S01]  /*22e30*/  @!P5 LEA.HI.X R15, R9, R0, R8, 0x1, P2 ;  /* 0x00000000090fd211 */ /* 0x000fe200010f0c08 */
[----:B------:R3:W-:Y:S04]  /*22e40*/  @!P3 ST.E.128 desc[UR50][R12.64], RZ ;  /* 0x000000ff0c00b985 */ /* 0x0007e8000c101d32 */
[----:B------:R3:W-:Y:S04]  /*22e50*/  @!P4 ST.E.128 desc[UR50][R20.64], RZ ;  /* 0x000000ff1400c985 */ /* 0x0007e8000c101d32 */
[----:B------:R3:W-:Y:S02]  /*22e60*/  @!P5 ST.E.128 desc[UR50][R14.64], RZ ;  /* 0x000000ff0e00d985 */ /* 0x0007e4000c101d32 */
.L_x_4252:
[----:B------:R-:W-:Y:S05]  /*22e70*/  BSYNC B1 ;  /* 0x0000000000017941 */ /* 0x000fea0003800000 */
.L_x_4251:
[----:B------:R-:W-:-:S03]  /*22e80*/  UMOV UR4, 0xffffffff ;  /* 0xffffffff00047882 */ /* 0x000fc60000000000 */
[----:B------:R-:W-:Y:S05]  /*22e90*/  BRA.DIV UR4, `(.L_x_4253) ;  /* 0x000000b604987947 */ /* 0x000fea000b800000 */
[----:B---3--:R3:W0:Y:S04]  /*22ea0*/  SHFL.IDX PT, R0, R3, 0x1, 0x181f ;  /* 0x00381f0003007f89 */ /* 0x00862800000e0000 */
[----:B----4-:R3:W4:Y:S02]  /*22eb0*/  SHFL.IDX PT, R14, R2, 0x1, 0x181f ;  /* 0x00381f00020e7f89 */ /* 0x01072400000e0000 */
.L_x_4505:
[----:B------:R-:W-:Y:S01]  /*22ec0*/  IADD3 R4, R6, 0x20, RZ ;  /* 0x0000002006047810 */ /* 0x000fe20007ffe0ff */
[----:B------:R-:W-:Y:S03]  /*22ed0*/  BSSY B1, `(.L_x_4254) ;  /* 0x0000010000017945 */ /* 0x000fe60003800000 */
        /* <DEDUP_REMOVED lines=9> */
[-C--:B0-----:R-:W-:Y:S02]  /*22f70*/  @!P3 LEA.HI.X R13, R29, R0.reuse, R10, 0x1, P0 ;  /* 0x000000001d0db211 */ /* 0x081fe400000f0c0a */
[-C--:B------:R-:W-:Y:S02]  /*22f80*/  @!P4 LEA.HI.X R21, R5, R0.reuse, R7, 0x1, P1 ;  /* 0x000000000515c211 */ /* 0x080fe400008f0c07 */
[----:B------:R-:W-:Y:S01]  /*22f90*/  @!P5 LEA.HI.X R15, R9, R0, R8, 0x1, P2 ;  /* 0x00000000090fd211 */ /* 0x000fe200010f0c08 */
[----:B------:R0:W-:Y:S04]  /*22fa0*/  @!P3 ST.E.128 desc[UR50][R12.64], RZ ;  /* 0x000000ff0c00b985 */ /* 0x0001e8000c101d32 */
[----:B------:R0:W-:Y:S04]  /*22fb0*/  @!P4 ST.E.128 desc[UR50][R20.64], RZ ;  /* 0x000000ff1400c985 */ /* 0x0001e8000c101d32 */
[----:B------:R0:W-:Y:S02]  /*22fc0*/  @!P5 ST.E.128 desc[UR50][R14.64], RZ ;  /* 0x000000ff0e00d985 */ /* 0x0001e4000c101d32 */
.L_x_4255:
[----:B------:R-:W-:Y:S05]  /*22fd0*/  BSYNC B1 ;  /* 0x0000000000017941 */ /* 0x000fea0003800000 */
.L_x_4254:
[----:B------:R-:W-:-:S03]  /*22fe0*/  UMOV UR4, 0xffffffff ;  /* 0xffffffff00047882 */ /* 0x000fc60000000000 */
[----:B------:R-:W-:Y:S05]  /*22ff0*/  BRA.DIV UR4, `(.L_x_4256) ;  /* 0x000000b604887947 */ /* 0x000fea000b800000 */
[----:B0-----:R0:W0:Y:S04]  /*23000*/  SHFL.IDX PT, R0, R3, 0x2, 0x181f ;  /* 0x00581f0003007f89 */ /* 0x00102800000e0000 */
[----:B----4-:R4:W0:Y:S02]  /*23010*/  SHFL.IDX PT, R14, R2, 0x2, 0x181f ;  /* 0x00581f00020e7f89 */ /* 0x01082400000e0000 */
.L_x_4509:
[----:B------:R-:W-:Y:S01]  /*23020*/  VIADD R4, R6, 0x40 ;  /* 0x0000004006047836 */ /* 0x000fe20000000000 */
[----:B------:R-:W-:Y:S04]  /*23030*/  BSSY B1, `(.L_x_4257) ;  /* 0x0000010000017945 */ /* 0x000fe80003800000 */
[----:B------:R-:W-:-:S13]  /*23040*/  ISETP.GE.AND P0, PT, R4, R25, PT ;  /* 0x000000190400720c */ /* 0x000fda0003f06270 */
        /* <DEDUP_REMOVED lines=11> */
[----:B------:R0:W-:Y:S04]  /*23100*/  @!P3 ST.E.128 desc[UR50][R12.64], RZ ;  /* 0x000000ff0c00b985 */ /* 0x0001e8000c101d32 */
[----:B------:R0:W-:Y:S04]  /*23110*/  @!P4 ST.E.128 desc[UR50][R20.64], RZ ;  /* 0x000000ff1400c985 */ /* 0x0001e8000c101d32 */
[----:B------:R0:W-:Y:S02]  /*23120*/  @!P5 ST.E.128 desc[UR50][R14.64], RZ ;  /* 0x000000ff0e00d985 */ /* 0x0001e4000c101d32 */
.L_x_4258:
[----:B------:R-:W-:Y:S05]  /*23130*/  BSYNC B1 ;  /* 0x0000000000017941 */ /* 0x000fea0003800000 */
.L_x_4257:
[----:B------:R-:W-:-:S03]  /*23140*/  UMOV UR4, 0xffffffff ;  /* 0xffffffff00047882 */ /* 0x000fc60000000000 */
[----:B------:R-:W-:Y:S05]  /*23150*/  BRA.DIV UR4, `(.L_x_4259) ;  /* 0x000000b604787947 */ /* 0x000fea000b800000 */
[----:B0-----:R0:W0:Y:S04]  /*23160*/  SHFL.IDX PT, R0, R3, 0x3, 0x181f ;  /* 0x00781f0003007f89 */ /* 0x00102800000e0000 */
[----:B------:R0:W0:Y:S02]  /*23170*/  SHFL.IDX PT, R14, R2, 0x3, 0x181f ;  /* 0x00781f00020e7f89 */ /* 0x00002400000e0000 */
.L_x_4513:
[----:B0-234-:R-:W-:-:S05]  /*23180*/  VIADD R2, R6, 0x60 ;  /* 0x0000006006027836 */ /* 0x01dfca0000000000 */
[----:B------:R-:W-:-:S13]  /*23190*/  ISETP.GE.AND P0, PT, R2, R25, PT ;  /* 0x000000190200720c */ /* 0x000fda0003f06270 */
[----:B------:R-:W-:Y:S05]  /*231a0*/  @P0 BRA `(.L_x_4246) ;  /* 0x0000000000340947 */ /* 0x000fea0003800000 */
[----:B------:R-:W-:Y:S02]  /*231b0*/  ULDC UR4, c[0x0][0xac8] ;  /* 0x0002b20000047ab9 */ /* 0x000fe40000000800 */
[----:B------:R-:W-:Y:S02]  /*231c0*/  ISETP.GE.AND P3, PT, R29, UR4, PT ;  /* 0x000000041d007c0c */ /* 0x000fe4000bf66270 */
[----:B------:R-:W-:Y:S02]  /*231d0*/  ISETP.GE.AND P4, PT, R5, UR4, PT ;  /* 0x0000000405007c0c */ /* 0x000fe4000bf86270 */
[----:B------:R-:W-:-:S09]  /*231e0*/  ISETP.GE.AND P5, PT, R9, UR4, PT ;  /* 0x0000000409007c0c */ /* 0x000fd2000bfa6270 */
[-C--:B------:R-:W-:Y:S02]  /*231f0*/  @!P3 LEA R2, P0, R29, R14.reuse, 0x1 ;  /* 0x0000000e1d02b211 */ /* 0x080fe400078008ff */
        /* <DEDUP_REMOVED lines=8> */
.L_x_4246:
[----:B------:R-:W-:Y:S05]  /*23280*/  BSYNC B0 ;  /* 0x0000000000007941 */ /* 0x000fea0003800000 */
.L_x_4236:
[----:B------:R-:W-:Y:S02]  /*23290*/  ULDC UR4, c[0x0][0xc3c] ;  /* 0x00030f0000047ab9 */ /* 0x000fe40000000800 */
[----:B-1----:R-:W-:-:S13]  /*232a0*/  ISETP.GE.AND P0, PT, R223, UR4, PT ;  /* 0x00000004df007c0c */ /* 0x002fda000bf06270 */
[----:B------:R-:W-:Y:S05]  /*232b0*/  @!P0 BRA `(.L_x_4260) ;  /* 0xfffffddc00e08947 */ /* 0x000fea000383ffff */
[----:B------:R-:W-:Y:S05]  /*232c0*/  BRA `(.L_x_4061) ;  /* 0x0000008800bc7947 */ /* 0x000fea0003800000 */
.L_x_4059:
[----:B------:R-:W-:-:S08]  /*232d0*/  NOP ;  /* 0x0000000000007918 */ /* 0x000fd00000000000 */
[----:B------:R-:W0:-:S00]  /*232e0*/  USETMAXREG.DEALLOC.CTAPOOL 0x28 ;  /* 0x00000028000079c8 */ /* 0x000e0000080e0500 */
[----:B0-----:R-:W2:Y:S01]  /*232f0*/  LDL.LU R3, [R1+0x4] ;  /* 0x0000040001037983 */ /* 0x001ea20000300800 */
[----:B------:R-:W-:-:S06]  /*23300*/  LOP3.LUT R0, R0, 0x3, RZ, 0xc0, !PT ;  /* 0x0000000300007812 */ /* 0x000fcc00078ec0ff */
[----:B------:R-:W0:Y:S02]  /*23310*/  SHFL.IDX PT, R0, R0, RZ, 0x1f ;  /* 0x00001fff00007589 */ /* 0x000e2400000e0000 */
[----:B0-----:R-:W-:-:S13]  /*23320*/  ISETP.NE.AND P0, PT, R0, RZ, PT ;  /* 0x000000ff0000720c */ /* 0x001fda0003f05270 */
[----:B------:R-:W-:Y:S01]  /*23330*/  @P0 BAR.SYNC.DEFER_BLOCKING 0x5, 0x180 ;  /* 0x0146000000000b1d */ /* 0x000fe20000010000 */
[----:B--2---:R-:W-:-:S04]  /*23340*/  LOP3.LUT R3, R3, 0xffffff7f, RZ, 0xc0, !PT ;  /* 0xffffff7f03037812 */ /* 0x004fc800078ec0ff */
[----:B------:R-:W-:-:S05]  /*23350*/  @P0 LOP3.LUT R3, R3, 0x80, RZ, 0xfc, !PT ;  /* 0x0000008003030812 */ /* 0x000fca00078efcff */
[----:B------:R0:W-:Y:S02]  /*23360*/  STL [R1+0x4], R3 ;  /* 0x0000040301007387 */ /* 0x0001e40000100800 */
        /* <DEDUP_REMOVED lines=48> */
.L_x_4266:
[----:B------:R-:W-:Y:S01]  /*23670*/  UIADD3 UR4, UR4, 0x1f, URZ ;  /* 0x0000001f04047890 */ /* 0x000fe2000fffe03f */
[----:B------:R-:W-:-:S05]  /*23680*/  MOV R19, UR7 ;  /* 0x0000000700137c02 */ /* 0x000fca0008000f00 */
        /* <DEDUP_REMOVED lines=10> */
.L_x_4265:
[----:B------:R-:W-:Y:S05]  /*23730*/  BSYNC B0 ;  /* 0x0000000000007941 */ /* 0x000fea0003800000 */
.L_x_4264:
        /* <DEDUP_REMOVED lines=20> */
[----:B------:R-:W-:-:S07]  /*23880*/  IMAD.MOV.U32 R7, RZ, RZ, R9 ;  /* 0x000000ffff077224 */ /* 0x000fce00078e0009 */
.L_x_4262:
        /* <DEDUP_REMOVED lines=13> */
[----:B------:R-:W-:-:S06]  /*23960*/  IADD3 R16, R19, -0x1, RZ ;  /* 0xffffffff13107810 */ /* 0x000fcc0007ffe0ff */
[----:B------:R2:W3:Y:S02]  /*23970*/  SHFL.IDX PT, R16, R7, R16, 0x1f ;  /* 0x00001f1007107589 */ /* 0x0004e400000e0000 */
.L_x_4267:
[----:B---3--:R-:W-:Y:S01]  /*23980*/  IMAD R16, R16, UR5, R8 ;  /* 0x0000000510107c24 */ /* 0x008fe2000f8e0208 */
[----:B0-----:R-:W-:Y:S01]  /*23990*/  IABS R2, R10 ;  /* 0x0000000a00027213 */ /* 0x001fe20000000000 */
[----:B-1----:R-:W-:Y:S02]  /*239a0*/  IMAD.MOV R0, RZ, RZ, -R3 ;  /* 0x000000ffff007224 */ /* 0x002fe400078e0a03 */
[----:B------:R-:W-:Y:S01]  /*239b0*/  VIADD R19, R19, UR4 ;  /* 0x0000000413137c36 */ /* 0x000fe20008000000 */
[----:B------:R-:W-:Y:S01]  /*239c0*/  IADD3 R11, -R16, UR6, RZ ;  /* 0x00000006100b7c10 */ /* 0x000fe2000fffe1ff */
[----:B------:R-:W-:Y:S02]  /*239d0*/  IMAD.MOV R4, RZ, RZ, -R2 ;  /* 0x000000ffff047224 */ /* 0x000fe400078e0a02 */
[----:B--2---:R-:W-:Y:S01]  /*239e0*/  IMAD R7, R0, R9, RZ ;  /* 0x0000000900077224 */ /* 0x004fe200078e02ff */
        /* <DEDUP_REMOVED lines=13> */
[----:B------:R-:W-:-:S07]  /*23ac0*/  ISETP.GE.AND P2, PT, R0, RZ, PT ;  /* 0x000000ff0000720c */ /* 0x000fce0003f46270 */
[----:B------:R-:W-:-:S06]  /*23ad0*/  @P0 VIADD R2, R2, 0x1 ;  /* 0x0000000102020836 */ /* 0x000fcc0000000000 */
[----:B------:R-:W-:Y:S01]  /*23ae0*/  @!P2 IMAD.MOV R2, RZ, RZ, -R2 ;  /* 0x000000ffff02a224 */ /* 0x000fe200078e0a02 */
[----:B------:R-:W-:-:S04]  /*23af0*/  @!P1 LOP3.LUT R2, RZ, R10, RZ, 0x33, !PT ;  /* 0x0000000aff029212 */ /* 0x000fc800078e33ff */
[----:B------:R-:W-:Y:S01]  /*23b00*/  MOV R18, R2 ;  /* 0x0000000200127202 */ /* 0x000fe20000000f00 */
[----:B------:R-:W-:-:S04]  /*23b10*/  IMAD.MOV R17, RZ, RZ, -R2 ;  /* 0x000000ffff117224 */ /* 0x000fc800078e0a02 */
[----:B------:R-:W-:Y:S01]  /*23b20*/  IMAD R17, R10, R17, R11 ;  /* 0x000000110a117224 */ /* 0x000fe200078e020b */
[----:B------:R-:W-:Y:S06]  /*23b30*/  BRA `(.L_x_4268) ;  /* 0x00000000000c7947 */ /* 0x000fec0003800000 */
.L_x_4263:
[----:B------:R-:W-:Y:S02]  /*23b40*/  IMAD.MOV.U32 R17, RZ, RZ, RZ ;  /* 0x000000ffff117224 */ /* 0x000fe400078e00ff */
[----:B------:R-:W-:Y:S02]  /*23b50*/  IMAD.U32 R16, RZ, RZ, UR6 ;  /* 0x00000006ff107e24 */ /* 0x000fe4000f8e00ff */
[----:B------:R-:W-:-:S07]  /*23b60*/  IMAD.MOV.U32 R18, RZ, RZ, RZ ;  /* 0x000000ffff127224 */ /* 0x000fce00078e00ff */
.L_x_4268:
[----:B------:R-:W-:-:S13]  /*23b70*/  ISETP.NE.AND P0, PT, R5, RZ, PT ;  /* 0x000000ff0500720c */ /* 0x000fda0003f05270 */
[----:B------:R-:W0:Y:S01]  /*23b80*/  @!P0 S2R R3, SR_CgaCtaId ;  /* 0x0000000000038919 */ /* 0x000e220000008800 */
[----:B------:R-:W-:-:S04]  /*23b90*/  @!P0 MOV R0, 0x400 ;  /* 0x0000040000008802 */ /* 0x000fc80000000f00 */
[----:B0-----:R-:W-:-:S05]  /*23ba0*/  @!P0 LEA R0, R3, R0, 0x18 ;  /* 0x0000000003008211 */ /* 0x001fca00078ec0ff */
[----:B------:R2:W-:Y:S01]  /*23bb0*/  @!P0 STS.128 [R0+0x334d0], R16 ;  /* 0x0334d01000008388 */ /* 0x0005e20000000c00 */
[----:B------:R-:W-:Y:S06]  /*23bc0*/  BAR.ARV 0x5, 0x180 ;  /* 0x0146000000007b1d */ /* 0x000fec0000002000 */
.L_x_4261:
[----:B------:R3:W-:Y:S01]  /*23bd0*/  STL [R1+0x40], RZ ;  /* 0x000040ff01007387 */ /* 0x0007e20000100800 */
[----:B------:R-:W-:Y:S01]  /*23be0*/  ULDC UR4, c[0x0][0xc3c] ;  /* 0x00030f0000047ab9 */ /* 0x000fe20000000800 */
[----:B------:R-:W-:Y:S01]  /*23bf0*/  IMAD.MOV.U32 R37, RZ, RZ, 0x1 ;  /* 0x00000001ff257424 */ /* 0x000fe200078e00ff */
[----:B-1----:R-:W-:Y:S01]  /*23c00*/  ISETP.GE.AND P0, PT, R19, UR4, PT ;  /* 0x0000000413007c0c */ /* 0x002fe2000bf06270 */
[----:B------:R-:W-:-:S12]  /*23c10*/  IMAD.MOV.U32 R32, RZ, RZ, RZ ;  /* 0x000000ffff207224 */ /* 0x000fd800078e00ff */
[----:B---3--:R-:W-:Y:S05]  /*23c20*/  @P0 BRA `(.L_x_4269) ;  /* 0x0000007c00680947 */ /* 0x008fea0003800000 */
[----:B------:R-:W1:Y:S01]  /*23c30*/  S2R R9, SR_TID.X ;  /* 0x0000000000097919 */ /* 0x000e620000002100 */
[----:B------:R-:W3:Y:S01]  /*23c40*/  S2UR UR4, SR_CgaCtaId ;  /* 0x00000000000479c3 */ /* 0x000ee20000008800 */
[----:B------:R-:W-:Y:S01]  /*23c50*/  MOV R23, 0x400 ;  /* 0x0000040000177802 */ /* 0x000fe20000000f00 */
[----:B------:R-:W-:Y:S01]  /*23c60*/  BSSY B7, `(.L_x_4269) ;  /* 0x00007d6000077945 */ /* 0x000fe20003800000 */
[----:B------:R-:W-:Y:S01]  /*23c70*/  IMAD.MOV.U32 R34, RZ, RZ, RZ ;  /* 0x000000ffff227224 */ /* 0x000fe200078e00ff */
[----:B------:R-:W-:Y:S01]  /*23c80*/  ULDC.64 UR40, c[0x0][0x198] ;  /* 0x0000660000287ab9 */ /* 0x000fe20000000a00 */
[----:B------:R-:W-:Y:S01]  /*23c90*/  IMAD.MOV.U32 R37, RZ, RZ, 0x1 ;  /* 0x00000001ff257424 */ /* 0x000fe200078e00ff */
[----:B------:R-:W-:Y:S01]  /*23ca0*/  ULOP3.LUT UR39, UR36, 0x2, URZ, 0xfc, !UPT ;  /* 0x0000000224277892 */ /* 0x000fe2000f8efc3f */
[----:B------:R-:W-:Y:S01]  /*23cb0*/  IMAD.MOV.U32 R32, RZ, RZ, RZ ;  /* 0x000000ffff207224 */ /* 0x000fe200078e00ff */
[----:B------:R-:W-:Y:S01]  /*23cc0*/  ULOP3.LUT UR37, UR36, 0x1, URZ, 0xfc, !UPT ;  /* 0x0000000124257892 */ /* 0x000fe2000f8efc3f */
[----:B------:R-:W-:Y:S01]  /*23cd0*/  ULDC UR38, c[0x0][0xc] ;  /* 0x0000030000267ab9 */ /* 0x000fe20000000800 */
[C---:B-1----:R-:W-:Y:S01]  /*23ce0*/  SHF.L.U32 R25, R9.reuse, 0x6, RZ ;  /* 0x0000000609197819 */ /* 0x042fe200000006ff */
[C---:B--2---:R-:W-:Y:S01]  /*23cf0*/  IMAD.SHL.U32 R0, R9.reuse, 0x10, RZ ;  /* 0x0000001009007824 */ /* 0x044fe200078e00ff */
[----:B0-----:R-:W-:Y:S01]  /*23d00*/  SHF.R.U32.HI R2, RZ, 0x1, R9 ;  /* 0x00000001ff027819 */ /* 0x001fe20000011609 */
[----:B------:R-:W-:Y:S01]  /*23d10*/  IMAD.SHL.U32 R6, R9, 0x2, RZ ;  /* 0x0000000209067824 */ /* 0x000fe200078e00ff */
[----:B------:R-:W-:-:S02]  /*23d20*/  LOP3.LUT R3, R25, 0x180, RZ, 0xc0, !PT ;  /* 0x0000018019037812 */ /* 0x000fc400078ec0ff */
[----:B------:R-:W-:Y:S02]  /*23d30*/  LOP3.LUT R11, R9, 0x7f, RZ, 0xc0, !PT ;  /* 0x0000007f090b7812 */ /* 0x000fe400078ec0ff */
[----:B------:R-:W-:Y:S01]  /*23d40*/  LOP3.LUT R3, R3, 0x30, R2, 0xf8, !PT ;  /* 0x0000003003037812 */ /* 0x000fe200078ef802 */
[----:B------:R-:W-:Y:S01]  /*23d50*/  IMAD.SHL.U32 R2, R9, 0x20, RZ ;  /* 0x0000002009027824 */ /* 0x000fe200078e00ff */
[----:B------:R-:W-:Y:S01]  /*23d60*/  LOP3.LUT R5, R0, 0x1b0, RZ, 0xc0, !PT ;  /* 0x000001b000057812 */ /* 0x000fe200078ec0ff */
[----:B------:R-:W-:Y:S01]  /*23d70*/  IMAD.SHL.U32 R4, R11, 0x10, RZ ;  /* 0x000000100b047824 */ /* 0x000fe200078e00ff */
[----:B------:R-:W-:Y:S02]  /*23d80*/  SHF.L.U32 R8, R9, 0x2, RZ ;  /* 0x0000000209087819 */ /* 0x000fe400000006ff */
[----:B------:R-:W-:Y:S02]  /*23d90*/  LOP3.LUT R6, R5, 0x30, R6, 0x78, !PT ;  /* 0x0000003005067812 */ /* 0x000fe400078e7806 */
[----:B------:R-:W-:-:S02]  /*23da0*/  LOP3.LUT R5, R2, 0x80, RZ, 0xc0, !PT ;  /* 0x0000008002057812 */ /* 0x000fc400078ec0ff */
[----:B------:R-:W-:Y:S01]  /*23db0*/  LOP3.LUT R7, R4, 0x600, RZ, 0xc0, !PT ;  /* 0x0000060004077812 */ /* 0x000fe200078ec0ff */
[----:B------:R-:W-:Y:S01]  /*23dc0*/  IMAD.SHL.U32 R4, R9, 0x8, RZ ;  /* 0x0000000809047824 */ /* 0x000fe200078e00ff */
[----:B------:R-:W-:Y:S02]  /*23dd0*/  LOP3.LUT R5, R5, 0x10, R9, 0xf8, !PT ;  /* 0x0000001005057812 */ /* 0x000fe400078ef809 */
[----:B------:R-:W-:Y:S02]  /*23de0*/  LOP3.LUT R9, R7, 0x40, R0, 0xf8, !PT ;  /* 0x0000004007097812 */ /* 0x000fe400078ef800 */
[----:B------:R-:W-:Y:S01]  /*23df0*/  LOP3.LUT R4, R3, 0x30, R4, 0x78, !PT ;  /* 0x0000003003047812 */ /* 0x000fe200078e7804 */
[----:B------:R-:W-:Y:S01]  /*23e00*/  IMAD.MOV.U32 R3, RZ, RZ, 0x1 ;  /* 0x00000001ff037424 */ /* 0x000fe200078e00ff */
[----:B------:R-:W-:Y:S02]  /*23e10*/  LOP3.LUT R10, R9, R6, RZ, 0xfc, !PT ;  /* 0x00000006090a7212 */ /* 0x000fe400078efcff */
[----:B------:R-:W-:-:S02]  /*23e20*/  LOP3.LUT R7, R7, 0x60, R2, 0xf8, !PT ;  /* 0x0000006007077812 */ /* 0x000fc400078ef802 */
[----:B------:R-:W-:Y:S01]  /*23e30*/  LOP3.LUT R25, R4, 0x640, R25, 0xf8, !PT ;  /* 0x0000064004197812 */ /* 0x000fe200078ef819 */
[----:B------:R-:W-:Y:S01]  /*23e40*/  STL [R1+0x1c], R10 ;  /* 0x00001c0a01007387 */ /* 0x000fe20000100800 */
[----:B------:R-:W-:Y:S02]  /*23e50*/  SHF.R.U32.HI R4, RZ, 0x2, R11 ;  /* 0x00000002ff047819 */ /* 0x000fe4000001160b */
[----:B------:R-:W-:Y:S01]  /*23e60*/  LOP3.LUT R0, R0, 0x30, RZ, 0xc0, !PT ;  /* 0x0000003000007812 */ /* 0x000fe200078ec0ff */
[----:B------:R-:W-:Y:S01]  /*23e70*/  STL [R1+0x40], RZ ;  /* 0x000040ff01007387 */ /* 0x000fe20000100800 */
[--C-:B------:R-:W-:Y:S02]  /*23e80*/  LOP3.LUT R22, R7, 0x100, R2.reuse, 0xf8, !PT ;  /* 0x0000010007167812 */ /* 0x100fe400078ef802 */
[----:B------:R-:W-:Y:S01]  /*23e90*/  LOP3.LUT R2, R4, 0x60, R2, 0xf8, !PT ;  /* 0x0000006004027812 */ /* 0x000fe200078ef802 */
[----:B------:R3:W-:Y:S01]  /*23ea0*/  STL [R1], R3 ;  /* 0x0000000301007387 */ /* 0x0007e20000100800 */
[----:B------:R-:W-:-:S02]  /*23eb0*/  LOP3.LUT R4, R0, 0x40, RZ, 0xfc, !PT ;  /* 0x0000004000047812 */ /* 0x000fc400078efcff */
[----:B------:R-:W-:Y:S02]  /*23ec0*/  LOP3.LUT R5, R5, 0x10, R8, 0x78, !PT ;  /* 0x0000001005057812 */ /* 0x000fe400078e7808 */
[----:B------:R-:W-:Y:S02]  /*23ed0*/  LOP3.LUT R2, R2, 0x80, RZ, 0xfc, !PT ;  /* 0x0000008002027812 */ /* 0x000fe400078efcff */
[----:B------:R-:W-:Y:S01]  /*23ee0*/  LOP3.LUT R22, R22, R5, RZ, 0xfc, !PT ;  /* 0x0000000516167212 */ /* 0x000fe200078efcff */
[----:B---3--:R-:W-:-:S05]  /*23ef0*/  IMAD.U32 R3, RZ, RZ, UR4 ;  /* 0x00000004ff037e24 */ /* 0x008fca000f8e00ff */
[----:B------:R-:W-:Y:S01]  /*23f00*/  LEA R23, R3, R23, 0x18 ;  /* 0x0000001703177211 */ /* 0x000fe200078ec0ff */
[----:B------:R0:W-:Y:S02]  /*23f10*/  STL [R1+0x18], R3 ;  /* 0x0000180301007387 */ /* 0x0001e40000100800 */
[----:B0-----:R-:W-:Y:S02]  /*23f20*/  LOP3.LUT R3, R0, 0x80, RZ, 0xfc, !PT ;  /* 0x0000008000037812 */ /* 0x001fe400078efcff */
[----:B------:R-:W-:-:S05]  /*23f30*/  IADD3 R0, R23, R10, RZ ;  /* 0x0000000a17007210 */ /* 0x000fca0007ffe0ff */
[----:B------:R0:W-:Y:S02]  /*23f40*/  STL [R1+0x20], R0 ;  /* 0x0000200001007387 */ /* 0x0001e40000100800 */
.L_x_4389:
        /* <DEDUP_REMOVED lines=14> */
[C---:B------:R-:W-:Y:S01]  /*24030*/  @P0 LEA R2, P1, R26.reuse, UR4, 0x2 ;  /* 0x000000041a020c11 */ /* 0x040fe2000f8210ff */
[C---:B------:R-:W-:Y:S01]  /*24040*/  IMAD.SHL.U32 R28, R26.reuse, 0x4, RZ ;  /* 0x000000041a1c7824 */ /* 0x040fe200078e00ff */
[C-C-:B------:R-:W-:Y:S01]  /*24050*/  SHF.L.U64.HI R29, R26.reuse, 0x2, R0.reuse ;  /* 0x000000021a1d7819 */ /* 0x140fe20000010200 */
[----:B------:R0:W-:Y:S01]  /*24060*/  STL [R1+0x38], R0 ;  /* 0x0000380001007387 */ /* 0x0001e20000100800 */
[----:B--2---:R-:W-:Y:S01]  /*24070*/  @P0 LEA.HI.X R3, R26, UR5, R0, 0x2, P1 ;  /* 0x000000051a030c11 */ /* 0x004fe200088f1400 */
        /* <DEDUP_REMOVED lines=26> */
[----:B0-----:R-:W-:Y:S01]  /*24220*/  MOV R6, UR5 ;  /* 0x0000000500067c02 */ /* 0x001fe20008000f00 */
        /* <DEDUP_REMOVED lines=9> */
.L_x_4270:
[----:B------:R-:W-:Y:S01]  /*242c0*/  ULDC.64 UR4, c[0x0][0xa20] ;  /* 0x0002880000047ab9 */ /* 0x000fe20000000a00 */
[----:B------:R-:W-:Y:S01]  /*242d0*/  IMAD.MOV.U32 R36, RZ, RZ, R26 ;  /* 0x000000ffff247224 */ /* 0x000fe200078e001a */
[----:B------:R-:W-:-:S04]  /*242e0*/  ISETP.NE.U32.AND P0, PT, RZ, UR4, PT ;  /* 0x00000004ff007c0c */ /* 0x000fc8000bf05070 */
[----:B------:R-:W-:-:S13]  /*242f0*/  ISETP.NE.AND.EX P0, PT, RZ, UR5, PT, P0 ;  /* 0x00000005ff007c0c */ /* 0x000fda000bf05300 */
[----:B------:R-:W-:Y:S05]  /*24300*/  @!P0 BRA `(.L_x_4271) ;  /* 0x0000000000108947 */ /* 0x000fea0003800000 */
[----:B-1----:R-:W-:-:S04]  /*24310*/  IADD3 R2, P0, R28, UR4, RZ ;  /* 0x000000041c027c10 */ /* 0x002fc8000ff1e0ff */
[----:B------:R-:W-:-:S05]  /*24320*/  IADD3.X R3, R29, UR5, RZ, P0, !PT ;  /* 0x000000051d037c10 */ /* 0x000fca00087fe4ff */
[----:B------:R2:W5:Y:S01]  /*24330*/  LDG.E R7, desc[UR50][R2.64] ;  /* 0x0000003202077981 */ /* 0x000562000c1e1900 */
[----:B------:R-:W-:Y:S05]  /*24340*/  BRA `(.L_x_4272) ;  /* 0x0000000000247947 */ /* 0x000fea0003800000 */
.L_x_4271:
[----:B------:R-:W-:Y:S02]  /*24350*/  ULDC.64 UR4, c[0x0][0xa08] ;  /* 0x0002820000047ab9 */ /* 0x000fe40000000a00 */
[----:B------:R-:W-:-:S04]  /*24360*/  ISETP.NE.U32.AND P0, PT, RZ, UR4, PT ;  /* 0x00000004ff007c0c */ /* 0x000fc8000bf05070 */
[----:B------:R-:W-:-:S13]  /*24370*/  ISETP.NE.AND.EX P0, PT, RZ, UR5, PT, P0 ;  /* 0x00000005ff007c0c */ /* 0x000fda000bf05300 */
[----:B------:R-:W-:Y:S05]  /*24380*/  @!P0 BRA `(.L_x_4272) ;  /* 0x0000000000148947 */ /* 0x000fea0003800000 */
[----:B-1----:R-:W1:Y:S02]  /*24390*/  LDC.64 R2, c[0x0][0xa08] ;  /* 0x00028200ff027b82 */ /* 0x002e640000000a00 */
[----:B-1----:R-:W-:-:S05]  /*243a0*/  IMAD.WIDE R2, R36, 0x4, R2 ;  /* 0x0000000424027825 */ /* 0x002fca00078e0202 */
[----:B------:R-:W2:Y:S04]  /*243b0*/  LDG.E R7, desc[UR50][R2.64] ;  /* 0x0000003202077981 */ /* 0x000ea8000c1e1900 */
[----:B------:R-:W2:Y:S02]  /*243c0*/  LDG.E R2, desc[UR50][R2.64+0x4] ;  /* 0x0000043202027981 */ /* 0x000ea4000c1e1900 */
[----:B--2---:R-:W-:-:S07]  /*243d0*/  IMAD.IADD R7, R2, 0x1, -R7 ;  /* 0x0000000102077824 */ /* 0x004fce00078e0a07 */
.L_x_4272:
[----:B-12---:R-:W2:Y:S04]  /*243e0*/  @P1 LDG.E R2, desc[UR50][R4.64] ;  /* 0x0000003204021981 */ /* 0x006ea8000c1e1900 */
[----:B------:R-:W2:Y:S01]  /*243f0*/  @P1 LDG.E R4, desc[UR50][R4.64+0x4] ;  /* 0x0000043204041981 */ /* 0x000ea2000c1e1900 */
[----:B-----5:R-:W-:Y:S01]  /*24400*/  IADD3 R7, -R9, R7, RZ ;  /* 0x0000000709077210 */ /* 0x020fe20007ffe1ff */
[----:B------:R-:W-:Y:S01]  /*24410*/  BSSY B0, `(.L_x_4273) ;  /* 0x000015c000007945 */ /* 0x000fe20003800000 */
[----:B--2---:R-:W-:-:S04]  /*24420*/  @P1 IMAD.IADD R6, R4, 0x1, -R2 ;  /* 0x0000000104061824 */ /* 0x004fc800078e0a02 */
[----:B------:R-:W-:-:S04]  /*24430*/  IMAD.IADD R27, R7, 0x1, R6 ;  /* 0x00000001071b7824 */ /* 0x000fc800078e0206 */
[----:B------:R-:W-:-:S04]  /*24440*/  VIADD R33, R27, 0x9f ;  /* 0x0000009f1b217836 */ /* 0x000fc80000000000 */
[----:B------:R-:W-:-:S05]  /*24450*/  IMAD.HI R33, R33, 0x66666667, RZ ;  /* 0x6666666721217827 */ /* 0x000fca00078e02ff */
[----:B------:R-:W-:-:S04]  /*24460*/  SHF.R.U32.HI R2, RZ, 0x1f, R33 ;  /* 0x0000001fff027819 */ /* 0x000fc80000011621 */
[----:B------:R-:W-:-:S05]  /*24470*/  LEA.HI.SX32 R33, R33, R2, 0x1a ;  /* 0x0000000221217211 */ /* 0x000fca00078fd2ff */
[--C-:B------:R-:W-:Y:S02]  /*24480*/  IMAD R2, R33, 0xa0, -R7.reuse ;  /* 0x000000a021027824 */ /* 0x100fe400078e0a07 */
[----:B------:R-:W-:-:S03]  /*24490*/  IMAD.MOV R7, RZ, RZ, -R7 ;  /* 0x000000ffff077224 */ /* 0x000fc600078e0a07 */
[----:B------:R-:W-:Y:S02]  /*244a0*/  VIMNMX R2, R2, R6, PT ;  /* 0x0000000602027248 */ /* 0x000fe40003fe0100 */
[----:B------:R-:W-:-:S04]  /*244b0*/  VIMNMX R7, RZ, R7, !PT ;  /* 0x00000007ff077248 */ /* 0x000fc80007fe0100 */
[----:B------:R-:W-:-:S13]  /*244c0*/  ISETP.GT.AND P0, PT, R2, R7, PT ;  /* 0x000000070200720c */ /* 0x000fda0003f04270 */
[----:B------:R-:W-:Y:S02]  /*244d0*/  @P0 VIADD R5, R2, 0x9f ;  /* 0x0000009f02050836 */ /* 0x000fe40000000000 */
[----:B------:R-:W-:-:S04]  /*244e0*/  IMAD.WIDE.U32 R2, R7, -0x33333333, RZ ;  /* 0xcccccccd07027825 */ /* 0x000fc800078e00ff */
[----:B------:R-:W-:Y:S01]  /*244f0*/  @P0 IMAD.HI R5, R5, 0x66666667, RZ ;  /* 0x6666666705050827 */ /* 0x000fe200078e02ff */
[----:B------:R-:W-:-:S04]  /*24500*/  SHF.R.U32.HI R4, RZ, 0x7, R3 ;  /* 0x00000007ff047819 */ /* 0x000fc80000011603 */
[----:B------:R-:W-:Y:S01]  /*24510*/  @P0 SHF.R.U32.HI R3, RZ, 0x1f, R5 ;  /* 0x0000001fff030819 */ /* 0x000fe20000011605 */
[----:B------:R-:W-:-:S03]  /*24520*/  IMAD.MOV.U32 R2, RZ, RZ, R4 ;  /* 0x000000ffff027224 */ /* 0x000fc600078e0004 */
[----:B------:R-:W-:Y:S02]  /*24530*/  @P0 LEA.HI.SX32 R2, R5, R3, 0x1a ;  /* 0x0000000305020211 */ /* 0x000fe400078fd2ff */
[----:B------:R-:W-:Y:S02]  /*24540*/  PLOP3.LUT P0, PT, PT, PT, PT, 0x80, 0x0 ;  /* 0x000000000000781c */ /* 0x000fe40003f0f070 */
[----:B------:R-:W-:-:S13]  /*24550*/  ISETP.GT.AND P2, PT, R2, R4, PT ;  /* 0x000000040200720c */ /* 0x000fda0003f44270 */
[----:B------:R-:W-:Y:S05]  /*24560*/  @!P2 BRA `(.L_x_4274) ;  /* 0x000000140018a947 */ /* 0x000fea0003800000 */
[----:B------:R-:W-:Y:S01]  /*24570*/  UMOV UR4, 0xffffffff ;  /* 0xffffffff00047882 */ /* 0x000fe20000000000 */
[----:B------:R-:W-:Y:S02]  /*24580*/  SEL R5, R36, RZ, !P1 ;  /* 0x000000ff24057207 */ /* 0x000fe40004800000 */
[----:B------:R-:W-:Y:S05]  /*24590*/  BRA.DIV UR4, `(.L_x_4275) ;  /* 0x000000a204b07947 */ /* 0x000fea000b800000 */
[----:B------:R-:W1:Y:S02]  /*245a0*/  S2R R3, SR_TID.X ;  /* 0x0000000000037919 */ /* 0x000e640000002100 */
[----:B-1----:R-:W-:-:S04]  /*245b0*/  SHF.R.U32.HI R3, RZ, 0x5, R3 ;  /* 0x00000005ff037819 */ /* 0x002fc80000011603 */
[----:B------:R-:W-:-:S05]  /*245c0*/  LOP3.LUT R3, R3, 0x3, RZ, 0xc0, !PT ;  /* 0x0000000303037812 */ /* 0x000fca00078ec0ff */
[----:B------:R1:W2:Y:S02]  /*245d0*/  SHFL.IDX PT, R14, R3, RZ, 0x1f ;  /* 0x00001fff030e7589 */ /* 0x0002a400000e0000 */
.L_x_4516:
[----:B--2---:R-:W-:Y:S02]  /*245e0*/  ISETP.NE.AND P0, PT, R14, RZ, PT ;  /* 0x000000ff0e00720c */ /* 0x004fe40003f05270 */
[----:B------:R-:W-:-:S11]  /*245f0*/  PLOP3.LUT P6, PT, PT, PT, PT, 0x8, 0x0 ;  /* 0x000000000000781c */ /* 0x000fd60003fce170 */
[----:B------:R-:W-:Y:S05]  /*24600*/  @P0 BRA `(.L_x_4276) ;  /* 0x00000000000c0947 */ /* 0x000fea0003800000 */
[----:B------:R-:W-:-:S03]  /*24610*/  UMOV UR4, 0xffffffff ;  /* 0xffffffff00047882 */ /* 0x000fc60000000000 */
[----:B------:R-:W-:Y:S05]  /*24620*/  BRA.DIV UR4, `(.L_x_4277) ;  /* 0x000000a204c07947 */ /* 0x000fea000b800000 */
[----:B------:R-:W-:-:S13]  /*24630*/  ELECT P6, URZ, PT ;  /* 0x00000000003f782f */ /* 0x000fda00038c0000 */
.L_x_4276:
[----:B-1----:R-:W2:Y:S01]  /*24640*/  LDL R3, [R1+0x40] ;  /* 0x0000400001037983 */ /* 0x002ea20000100800 */
[----:B------:R-:W-:Y:S01]  /*24650*/  BSSY B1, `(.L_x_4278) ;  /* 0x0000008000017945 */ /* 0x000fe20003800000 */
[----:B--2---:R-:W-:-:S04]  /*24660*/  IADD3 R3, R3, 0x1, RZ ;  /* 0x0000000103037810 */ /* 0x004fc80007ffe0ff */
[----:B------:R-:W-:-:S04]  /*24670*/  LEA.HI R6, R3, R3, RZ, 0x1 ;  /* 0x0000000303067211 */ /* 0x000fc800078f08ff */
[----:B------:R-:W-:-:S05]  /*24680*/  LOP3.LUT R6, R6, 0xfffffffe, RZ, 0xc0, !PT ;  /* 0xfffffffe06067812 */ /* 0x000fca00078ec0ff */
[----:B------:R-:W-:-:S05]  /*24690*/  IMAD.IADD R3, R3, 0x1, -R6 ;  /* 0x0000000103037824 */ /* 0x000fca00078e0a06 */
[----:B------:R-:W-:-:S04]  /*246a0*/  SHF.L.U32 R3, R3, 0x1f, RZ ;  /* 0x0000001f03037819 */ /* 0x000fc800000006ff */
[----:B------:R-:W1:Y:S02]  /*246b0*/  SYNCS.PHASECHK.TRANS64.TRYWAIT P0, [R23+URZ+0x33420], R3 ;  /* 0x03342003170075a7 */ /* 0x000e64000800017f */
[----:B-1----:R-:W-:Y:S05]  /*246c0*/  @!P0 BRA `(.L_x_4279) ;  /* 0x000000a000b88947 */ /* 0x002fea0003800000 */
.L_x_4519:
[----:B------:R-:W-:Y:S05]  /*246d0*/  BSYNC B1 ;  /* 0x0000000000017941 */ /* 0x000fea0003800000 */
.L_x_4278:
[----:B------:R-:W-:Y:S04]  /*246e0*/  BSSY B1, `(.L_x_4280) ;  /* 0x000008c000017945 */ /* 0x000fe80003800000 */
[----:B------:R-:W-:Y:S05]  /*246f0*/  @!P6 BRA `(.L_x_4281) ;  /* 0x000000080028e947 */ /* 0x000fea0003800000 */
[----:B------:R-:W2:Y:S01]  /*24700*/  LDL R7, [R1] ;  /* 0x0000000001077983 */ /* 0x000ea20000100800 */
[----:B0-----:R-:W-:Y:S01]  /*24710*/  IMAD R9, R34, 0x8, R23 ;  /* 0x0000000822097824 */ /* 0x001fe200078e0217 */
[----:B------:R-:W0:Y:S01]  /*24720*/  S2R R6, SR_TID.X ;  /* 0x0000000000067919 */ /* 0x000e220000002100 */
[----:B------:R-:W-:Y:S01]  /*24730*/  BSSY B2, `(.L_x_4282) ;  /* 0x0000006000027945 */ /* 0x000fe20003800000 */
[----:B0-----:R-:W-:-:S04]  /*24740*/  LOP3.LUT R6, R6, 0x7f, RZ, 0xc0, !PT ;  /* 0x0000007f06067812 */ /* 0x001fc800078ec0ff */
[----:B------:R-:W-:Y:S02]  /*24750*/  ISETP.NE.AND P1, PT, R6, RZ, PT ;  /* 0x000000ff0600720c */ /* 0x000fe40003f25270 */
[----:B--2---:R-:W-:-:S04]  /*24760*/  SHF.L.U32 R8, R7, 0x1f, RZ ;  /* 0x0000001f07087819 */ /* 0x004fc800000006ff */
[----:B------:R-:W0:Y:S02]  /*24770*/  SYNCS.PHASECHK.TRANS64.TRYWAIT P0, [R9+URZ+0x334a0], R8 ;  /* 0x0334a008090075a7 */ /* 0x000e24000800017f */
[----:B0-----:R-:W-:Y:S05]  /*24780*/  @!P0 BRA `(.L_x_4283) ;  /* 0x000000a0009c8947 */ /* 0x001fea0003800000 */
.L_x_4520:
[----:B------:R-:W-:Y:S05]  /*24790*/  BSYNC B2 ;  /* 0x0000000000027941 */ /* 0x000fea0003800000 */
.L_x_4282:
[----:B------:R-:W-:Y:S04]  /*247a0*/  BSSY B2, `(.L_x_4284) ;  /* 0x0000009000027945 */ /* 0x000fe80003800000 */
[----:B------:R-:W-:Y:S05]  /*247b0*/  @P1 BRA `(.L_x_4285) ;  /* 0x00000000001c1947 */ /* 0x000fea0003800000 */
[----:B-1----:R-:W1:Y:S02]  /*247c0*/  S2R R3, SR_TID.X ;  /* 0x0000000000037919 */ /* 0x002e640000002100 */
[----:B-1----:R-:W-:Y:S01]  /*247d0*/  LOP3.LUT R6, R3, 0x1f, RZ, 0xc0, !PT ;  /* 0x0000001f03067812 */ /* 0x002fe200078ec0ff */
[----:B------:R-:W-:-:S03]  /*247e0*/  IMAD.MOV.U32 R3, RZ, RZ, 0x7800 ;  /* 0x00007800ff037424 */ /* 0x000fc600078e00ff */
[----:B------:R-:W-:Y:S01]  /*247f0*/  ISETP.NE.AND P0, PT, R6, RZ, PT ;  /* 0x000000ff0600720c */ /* 0x000fe20003f05270 */
[----:B------:R2:W-:-:S12]  /*24800*/  SYNCS.ARRIVE.TRANS64 RZ, [R9+URZ+0x33490], R3 ;  /* 0x0334900309ff79a7 */ /* 0x0005d8000800003f */
[----:B--2---:R-:W-:Y:S05]  /*24810*/  @!P0 BRA `(.L_x_4285) ;  /* 0x0000000000048947 */ /* 0x004fea0003800000 */
[----:B------:R-:W-:Y:S01]  /*24820*/  BPT.TRAP 0x1 ;  /* 0x000000040000795c */ /* 0x000fe20000300000 */
.L_x_4285:
[----:B------:R-:W-:Y:S05]  /*24830*/  BSYNC B2 ;  /* 0x0000000000027941 */ /* 0x000fea0003800000 */
.L_x_4284:
[----:B------:R-:W-:Y:S01]  /*24840*/  IMAD.MOV.U32 R14, RZ, RZ, RZ ;  /* 0x000000ffff0e7224 */ /* 0x000fe200078e00ff */
[----:B------:R-:W-:Y:S01]  /*24850*/  UIADD3 UR4, UP0, UR40, 0x570, URZ ;  /* 0x0000057028047890 */ /* 0x000fe2000ff1e03f */
[----:B------:R-:W-:Y:S01]  /*24860*/  IMAD R6, R2, 0xa0, R0 ;  /* 0x000000a002067824 */ /* 0x000fe200078e0200 */
[----:B------:R-:W-:Y:S01]  /*24870*/  PLOP3.LUT P0, PT, PT, PT, PT, 0x80, 0x0 ;  /* 0x000000000000781c */ /* 0x000fe20003f0f070 */
[----:B------:R-:W-:Y:S01]  /*24880*/  IMAD R7, R34, 0x7800, R23 ;  /* 0x0000780022077824 */ /* 0x000fe200078e0217 */
[----:B------:R-:W-:Y:S01]  /*24890*/  R2UR UR10, R14 ;  /* 0x000000000e0a72ca */ /* 0x000fe200000e0000 */
[----:B------:R-:W-:Y:S01]  /*248a0*/  VIADD R6, R6, 0xffffff60 ;  /* 0xffffff6006067836 */ /* 0x000fe20000000000 */
[----:B-1----:R-:W-:Y:S01]  /*248b0*/  IADD3 R3, R9, 0x33490, RZ ;  /* 0x0003349009037810 */ /* 0x002fe20007ffe0ff */
[----:B------:R-:W-:Y:S01]  /*248c0*/  VIADD R10, R7, 0x24200 ;  /* 0x00024200070a7836 */ /* 0x000fe20000000000 */
[----:B------:R-:W-:Y:S01]  /*248d0*/  UIADD3.X UR5, URZ, UR41, URZ, UP0, !UPT ;  /* 0x000000293f057290 */ /* 0x000fe200087fe43f */
[----:B------:R-:W-:Y:S01]  /*248e0*/  UMOV UR6, 0x0 ;  /* 0x0000000000067882 */ /* 0x000fe20000000000 */
[----:B------:R-:W-:-:S10]  /*248f0*/  UMOV UR7, 0x12f00000 ;  /* 0x12f0000000077882 */ /* 0x000fd40000000000 */
.L_x_4286:
        /* <DEDUP_REMOVED lines=16> */
.L_x_4287:
        /* <DEDUP_REMOVED lines=16> */
.L_x_4288:
        /* <DEDUP_REMOVED lines=13> */
.L_x_4521:
[----:B------:R-:W-:Y:S05]  /*24bd0*/  BSYNC B2 ;  /* 0x0000000000027941 */ /* 0x000fea0003800000 */
.L_x_4289:
[----:B------:R-:W-:Y:S01]  /*24be0*/  BSSY B2, `(.L_x_4291) ;  /* 0x000000b000027945 */ /* 0x000fe20003800000 */
[----:B------:R-:W-:Y:S01]  /*24bf0*/  MOV R10, 0x0 ;  /* 0x00000000000a7802 */ /* 0x000fe20000000f00 */
[----:B------:R-:W-:Y:S02]  /*24c00*/  IMAD.MOV.U32 R11, RZ, RZ, 0x12f00000 ;  /* 0x12f00000ff0b7424 */ /* 0x000fe400078e00ff */
[----:B------:R-:W-:Y:S05]  /*24c10*/  @P1 BRA `(.L_x_4292) ;  /* 0x00000000001c1947 */ /* 0x000fea0003800000 */
[----:B------:R-:W2:Y:S02]  /*24c20*/  S2R R3, SR_TID.X ;  /* 0x0000000000037919 */ /* 0x000ea40000002100 */
[----:B--2---:R-:W-:Y:S01]  /*24c30*/  LOP3.LUT R15, R3, 0x1f, RZ, 0xc0, !PT ;  /* 0x0000001f030f7812 */ /* 0x004fe200078ec0ff */
[----:B------:R-:W-:-:S03]  /*24c40*/  IMAD.MOV.U32 R3, RZ, RZ, 0x7800 ;  /* 0x00007800ff037424 */ /* 0x000fc600078e00ff */
[----:B------:R-:W-:Y:S01]  /*24c50*/  ISETP.NE.AND P0, PT, R15, RZ, PT ;  /* 0x000000ff0f00720c */ /* 0x000fe20003f05270 */
[----:B------:R2:W-:-:S12]  /*24c60*/  SYNCS.ARRIVE.TRANS64 RZ, [R9+URZ+0x334b0], R3 ;  /* 0x0334b00309ff79a7 */ /* 0x0005d8000800003f */
[----:B--2---:R-:W-:Y:S05]  /*24c70*/  @!P0 BRA `(.L_x_4292) ;  /* 0x0000000000048947 */ /* 0x004fea0003800000 */
[----:B------:R-:W-:Y:S01]  /*24c80*/  BPT.TRAP 0x1 ;  /* 0x000000040000795c */ /* 0x000fe20000300000 */
.L_x_4292:
[----:B------:R-:W-:Y:S05]  /*24c90*/  BSYNC B2 ;  /* 0x0000000000027941 */ /* 0x000fea0003800000 */
.L_x_4291:
        /* <DEDUP_REMOVED lines=8> */
.L_x_4293:
        /* <DEDUP_REMOVED lines=15> */
.L_x_4294:
        /* <DEDUP_REMOVED lines=10> */
[----:B------:R-:W-:Y:S02]  /*24eb0*/  R2UR UR10, R12 ;  /* 0x000000000c0a72ca */ /* 0x000fe400000e0000 */
[----:B------:R-:W-:Y:S02]  /*24ec0*/  R2UR UR6, R10 ;  /* 0x000000000a0672ca */ /* 0x000fe400000e0000 */
[----:B------:R-:W-:Y:S02]  /*24ed0*/  R2UR UR7, R11 ;  /* 0x000000000b0772ca */ /* 0x000fe400000e0000 */
[----:B------:R-:W-:Y:S02]  /*24ee0*/  PLOP3.LUT P0, PT, PT, PT, PT, 0x80, 0x0 ;  /* 0x000000000000781c */ /* 0x000fe40003f0f070 */
[----:B------:R-:W-:-:S11]  /*24ef0*/  IADD3 R7, R7, 0x14200, RZ ;  /* 0x0001420007077810 */ /* 0x000fd60007ffe0ff */
.L_x_4295:
        /* <DEDUP_REMOVED lines=9> */
[----:B--2---:R-:W-:Y:S05]  /*24f90*/  @P0 BRA.U.ANY `(.L_x_4295) ;  /* 0xfffffffd00d80947 */ /* 0x004fea000393ffff */
.L_x_4281:
[----:B------:R-:W-:Y:S05]  /*24fa0*/  BSYNC B1 ;  /* 0x0000000000017941 */ /* 0x000fea0003800000 */
.L_x_4280:
[----:B-1----:R-:W2:Y:S01]  /*24fb0*/  LDL.LU R3, [R1] ;  /* 0x0000000001037983 */ /* 0x002ea20000300800 */
[----:B------:R-:W-:Y:S01]  /*24fc0*/  VIADD R34, R34, 0x1 ;  /* 0x0000000122227836 */ /* 0x000fe20000000000 */
[----:B------:R-:W-:Y:S01]  /*24fd0*/  PLOP3.LUT P0, PT, PT, PT, PT, 0x8, 0x0 ;  /* 0x000000000000781c */ /* 0x000fe20003f0e170 */
[----:B------:R-:W-:-:S03]  /*24fe0*/  VIADD R7, R2, 0xfffffffe ;  /* 0xfffffffe02077836 */ /* 0x000fc60000000000 */
[C---:B------:R-:W-:Y:S02]  /*24ff0*/  ISETP.NE.AND P1, PT, R34.reuse, 0x2, PT ;  /* 0x000000022200780c */ /* 0x040fe40003f25270 */
[----:B------:R-:W-:Y:S02]  /*25000*/  ISETP.GE.AND P2, PT, R7, R4, PT ;  /* 0x000000040700720c */ /* 0x000fe40003f46270 */
[----:B------:R-:W-:Y:S02]  /*25010*/  SEL R2, RZ, 0x1, P1 ;  /* 0x00000001ff027807 */ /* 0x000fe40000800000 */
[----:B------:R-:W-:Y:S02]  /*25020*/  SEL R34, R34, RZ, P1 ;  /* 0x000000ff22227207 */ /* 0x000fe40000800000 */
[----:B--2---:R-:W-:-:S05]  /*25030*/  LOP3.LUT R3, R3, R2, RZ, 0x3c, !PT ;  /* 0x0000000203037212 */ /* 0x004fca00078e3cff */
[----:B------:R1:W-:Y:S02]  /*25040*/  STL [R1], R3 ;  /* 0x0000000301007387 */ /* 0x0003e40000100800 */
[----:B------:R-:W-:Y:S05]  /*25050*/  @!P2 BRA `(.L_x_4274) ;  /* 0x00000008005ca947 */ /* 0x000fea0003800000 */
.L_x_4312:
[----:B------:R-:W-:Y:S05]  /*25060*/  YIELD ;  /* 0x0000000000007946 */ /* 0x000fea0003800000 */
[----:B------:R-:W-:Y:S04]  /*25070*/  BSSY B1, `(.L_x_4296) ;  /* 0x000008b000017945 */ /* 0x000fe80003800000 */
[----:B--2---:R-:W-:Y:S05]  /*25080*/  @!P6 BRA `(.L_x_4297) ;  /* 0x000000080024e947 */ /* 0x004fea0003800000 */
[----:B-1----:R-:W2:Y:S01]  /*25090*/  LDL R3, [R1] ;  /* 0x0000000001037983 */ /* 0x002ea20000100800 */
[----:B------:R-:W-:Y:S01]  /*250a0*/  IMAD R6, R34, 0x8, R23 ;  /* 0x0000000822067824 */ /* 0x000fe200078e0217 */
[----:B------:R-:W1:Y:S01]  /*250b0*/  S2R R2, SR_TID.X ;  /* 0x0000000000027919 */ /* 0x000e620000002100 */
[----:B------:R-:W-:Y:S01]  /*250c0*/  BSSY B2, `(.L_x_4298) ;  /* 0x0000006000027945 */ /* 0x000fe20003800000 */
[----:B-1----:R-:W-:-:S04]  /*250d0*/  LOP3.LUT R2, R2, 0x7f, RZ, 0xc0, !PT ;  /* 0x0000007f02027812 */ /* 0x002fc800078ec0ff */
[----:B------:R-:W-:Y:S02]  /*250e0*/  ISETP.NE.AND P2, PT, R2, RZ, PT ;  /* 0x000000ff0200720c */ /* 0x000fe40003f45270 */
[----:B--2---:R-:W-:-:S04]  /*250f0*/  SHF.L.U32 R3, R3, 0x1f, RZ ;  /* 0x0000001f03037819 */ /* 0x004fc800000006ff */
[----:B------:R-:W1:Y:S02]  /*25100*/  SYNCS.PHASECHK.TRANS64.TRYWAIT P1, [R6+URZ+0x334a0], R3 ;  /* 0x0334a003060075a7 */ /* 0x000e64000802017f */
[----:B-1----:R-:W-:Y:S05]  /*25110*/  @!P1 BRA `(.L_x_4299) ;  /* 0x0000009800609947 */ /* 0x002fea0003800000 */
.L_x_4522:
[----:B------:R-:W-:Y:S05]  /*25120*/  BSYNC B2 ;  /* 0x0000000000027941 */ /* 0x000fea0003800000 */
.L_x_4298:
        /* <DEDUP_REMOVED lines=9> */
.L_x_4301:
[----:B------:R-:W-:Y:S05]  /*251c0*/  BSYNC B2 ;  /* 0x0000000000027941 */ /* 0x000fea0003800000 */
.L_x_4300:
[----:B------:R-:W-:Y:S01]  /*251d0*/  IMAD.MOV.U32 R11, RZ, RZ, RZ ;  /* 0x000000ffff0b7224 */ /* 0x000fe200078e00ff */
[----:B------:R-:W-:Y:S01]  /*251e0*/  UIADD3 UR4, UP0, UR40, 0x570, URZ ;  /* 0x0000057028047890 */ /* 0x000fe2000ff1e03f */
[----:B0-----:R-:W-:Y:S01]  /*251f0*/  IMAD R8, R34, 0x7800, R23 ;  /* 0x0000780022087824 */ /* 0x001fe200078e0217 */
[----:B------:R-:W-:Y:S01]  /*25200*/  PLOP3.LUT P1, PT, PT, PT, PT, 0x80, 0x0 ;  /* 0x000000000000781c */ /* 0x000fe20003f2f070 */
[----:B------:R-:W-:Y:S01]  /*25210*/  IMAD R9, R7, 0xa0, R0 ;  /* 0x000000a007097824 */ /* 0x000fe200078e0200 */
[----:B------:R-:W-:Y:S01]  /*25220*/  R2UR UR10, R11 ;  /* 0x000000000b0a72ca */ /* 0x000fe200000e0000 */
[----:B------:R-:W-:Y:S01]  /*25230*/  VIADD R10, R8, 0x24200 ;  /* 0x00024200080a7836 */ /* 0x000fe20000000000 */
[----:B------:R-:W-:Y:S01]  /*25240*/  IADD3 R2, R6, 0x33490, RZ ;  /* 0x0003349006027810 */ /* 0x000fe20007ffe0ff */
[----:B------:R-:W-:Y:S01]  /*25250*/  UIADD3.X UR5, URZ, UR41, URZ, UP0, !UPT ;  /* 0x000000293f057290 */ /* 0x000fe200087fe43f */
[----:B------:R-:W-:Y:S01]  /*25260*/  UMOV UR6, 0x0 ;  /* 0x0000000000067882 */ /* 0x000fe20000000000 */
[----:B------:R-:W-:-:S10]  /*25270*/  UMOV UR7, 0x12f00000 ;  /* 0x12f0000000077882 */ /* 0x000fd40000000000 */
.L_x_4302:
        /* <DEDUP_REMOVED lines=16> */
.L_x_4303:
        /* <DEDUP_REMOVED lines=16> */
.L_x_4304:
        /* <DEDUP_REMOVED lines=13> */
.L_x_4523:
[----:B------:R-:W-:Y:S05]  /*25550*/  BSYNC B2 ;  /* 0x0000000000027941 */ /* 0x000fea0003800000 */
.L_x_4305:
[----:B------:R-:W-:Y:S01]  /*25560*/  BSSY B2, `(.L_x_4307) ;  /* 0x000000b000027945 */ /* 0x000fe20003800000 */
[----:B------:R-:W-:Y:S01]  /*25570*/  MOV R2, 0x0 ;  /* 0x0000000000027802 */ /* 0x000fe20000000f00 */
[----:B01----:R-:W-:Y:S02]  /*25580*/  IMAD.MOV.U32 R3, RZ, RZ, 0x12f00000 ;  /* 0x12f00000ff037424 */ /* 0x003fe400078e00ff */
[----:B------:R-:W-:Y:S05]  /*25590*/  @P2 BRA `(.L_x_4308) ;  /* 0x00000000001c2947 */ /* 0x000fea0003800000 */
[----:B------:R-:W0:Y:S02]  /*255a0*/  S2R R10, SR_TID.X ;  /* 0x00000000000a7919 */ /* 0x000e240000002100 */
[----:B0-----:R-:W-:Y:S01]  /*255b0*/  LOP3.LUT R14, R10, 0x1f, RZ, 0xc0, !PT ;  /* 0x0000001f0a0e7812 */ /* 0x001fe200078ec0ff */
[----:B------:R-:W-:-:S03]  /*255c0*/  IMAD.MOV.U32 R10, RZ, RZ, 0x7800 ;  /* 0x00007800ff0a7424 */ /* 0x000fc600078e00ff */
[----:B------:R-:W-:Y:S01]  /*255d0*/  ISETP.NE.AND P1, PT, R14, RZ, PT ;  /* 0x000000ff0e00720c */ /* 0x000fe20003f25270 */
[----:B------:R0:W-:-:S12]  /*255e0*/  SYNCS.ARRIVE.TRANS64 RZ, [R6+URZ+0x334b0], R10 ;  /* 0x0334b00a06ff79a7 */ /* 0x0001d8000800003f */
[----:B0-----:R-:W-:Y:S05]  /*255f0*/  @!P1 BRA `(.L_x_4308) ;  /* 0x0000000000049947 */ /* 0x001fea0003800000 */
[----:B------:R-:W-:Y:S01]  /*25600*/  BPT.TRAP 0x1 ;  /* 0x000000040000795c */ /* 0x000fe20000300000 */
.L_x_4308:
[----:B------:R-:W-:Y:S05]  /*25610*/  BSYNC B2 ;  /* 0x0000000000027941 */ /* 0x000fea0003800000 */
.L_x_4307:
[----:B------:R-:W-:Y:S01]  /*25620*/  R2UR UR10, R11 ;  /* 0x000000000b0a72ca */ /* 0x000fe200000e0000 */
[----:B------:R-:W-:Y:S01]  /*25630*/  UIADD3 UR4, UP0, UR40, 0x670, URZ ;  /* 0x0000067028047890 */ /* 0x000fe2000ff1e03f */
[----:B------:R-:W-:Y:S01]  /*25640*/  R2UR UR6, R2 ;  /* 0x00000000020672ca */ /* 0x000fe200000e0000 */
[----:B------:R-:W-:Y:S01]  /*25650*/  VIADD R6, R6, 0x334b0 ;  /* 0x000334b006067836 */ /* 0x000fe20000000000 */
[----:B------:R-:W-:Y:S01]  /*25660*/  R2UR UR7, R3 ;  /* 0x00000000030772ca */ /* 0x000fe200000e0000 */
[----:B------:R-:W-:Y:S01]  /*25670*/  VIADD R10, R8, 0xf200 ;  /* 0x0000f200080a7836 */ /* 0x000fe20000000000 */
[----:B------:R-:W-:Y:S01]  /*25680*/  PLOP3.LUT P1, PT, PT, PT, PT, 0x80, 0x0 ;  /* 0x000000000000781c */ /* 0x000fe20003f2f070 */
[----:B------:R-:W-:-:S12]  /*25690*/  UIADD3.X UR5, URZ, UR41, URZ, UP0, !UPT ;  /* 0x000000293f057290 */ /* 0x000fd800087fe43f */
.L_x_4309:
        /* <DEDUP_REMOVED lines=15> */
.L_x_4310:
        /* <DEDUP_REMOVED lines=15> */
.L_x_4311:
        /* <DEDUP_REMOVED lines=10> */
.L_x_4297:
[----:B------:R-:W-:Y:S05]  /*25920*/  BSYNC B1 ;  /* 0x0000000000017941 */ /* 0x000fea0003800000 */
.L_x_4296:
[----:B-1----:R-:W2:Y:S01]  /*25930*/  LDL.LU R3, [R1] ;  /* 0x0000000001037983 */ /* 0x002ea20000300800 */
[----:B------:R-:W-:Y:S01]  /*25940*/  VIADD R34, R34, 0x1 ;  /* 0x0000000122227836 */ /* 0x000fe20000000000 */
[C---:B------:R-:W-:Y:S01]  /*25950*/  ISETP.GT.AND P2, PT, R7.reuse, R4, PT ;  /* 0x000000040700720c */ /* 0x040fe20003f44270 */
[----:B------:R-:W-:-:S03]  /*25960*/  VIADD R7, R7, 0xffffffff ;  /* 0xffffffff07077836 */ /* 0x000fc60000000000 */
[----:B------:R-:W-:-:S04]  /*25970*/  ISETP.NE.AND P1, PT, R34, 0x2, PT ;  /* 0x000000022200780c */ /* 0x000fc80003f25270 */
[----:B------:R-:W-:Y:S02]  /*25980*/  SEL R2, RZ, 0x1, P1 ;  /* 0x00000001ff027807 */ /* 0x000fe40000800000 */
[----:B------:R-:W-:Y:S02]  /*25990*/  SEL R34, R34, RZ, P1 ;  /* 0x000000ff22227207 */ /* 0x000fe40000800000 */
[----:B--2---:R-:W-:-:S05]  /*259a0*/  LOP3.LUT R3, R3, R2, RZ, 0x3c, !PT ;  /* 0x0000000203037212 */ /* 0x004fca00078e3cff */
[----:B------:R2:W-:Y:S01]  /*259b0*/  STL [R1], R3 ;  /* 0x0000000301007387 */ /* 0x0005e20000100800 */
[----:B------:R-:W-:Y:S05]  /*259c0*/  @P2 BRA `(.L_x_4312) ;  /* 0xfffffff400a42947 */ /* 0x000fea000383ffff */
.L_x_4274:
[----:B------:R-:W-:Y:S05]  /*259d0*/  BSYNC B0 ;  /* 0x0000000000007941 */ /* 0x000fea0003800000 */
.L_x_4273:
[----:B------:R-:W-:Y:S05]  /*259e0*/  @!P0 WARPSYNC.ALL ;  /* 0x0000000000008948 */ /* 0x000fea0003800000 */
[----:B------:R-:W-:Y:S01]  /*259f0*/  @!P0 BAR.SYNC.DEFER_BLOCKING 0xc, 0x180 ;  /* 0x0306000000008b1d */ /* 0x000fe20000010000 */
[----:B------:R-:W-:-:S13]  /*25a00*/  ISETP.GT.AND P0, PT, R27, RZ, PT ;  /* 0x000000ff1b00720c */ /* 0x000fda0003f04270 */
[----:B------:R-:W-:Y:S05]  /*25a10*/  @P0 BRA `(.L_x_4313) ;  /* 0x0000000000440947 */ /* 0x000fea0003800000 */
[----:B------:R-:W3:Y:S02]  /*25a20*/  S2R R2, SR_TID.X ;  /* 0x0000000000027919 */ /* 0x000ee40000002100 */
[----:B---3--:R-:W-:-:S04]  /*25a30*/  LOP3.LUT R2, R2, 0x7f, RZ, 0xc0, !PT ;  /* 0x0000007f02027812 */ /* 0x008fc800078ec0ff */
[----:B------:R-:W-:-:S13]  /*25a40*/  ISETP.NE.AND P0, PT, R2, RZ, PT ;  /* 0x000000ff0200720c */ /* 0x000fda0003f05270 */
[----:B------:R-:W-:Y:S05]  /*25a50*/  @P0 BRA `(.L_x_4314) ;  /* 0x0000005400500947 */ /* 0x000fea0003800000 */
[----:B------:R-:W3:Y:S01]  /*25a60*/  S2R R5, SR_LANEID ;  /* 0x0000000000057919 */ /* 0x000ee20000000000 */
[----:B------:R-:W-:Y:S01]  /*25a70*/  VOTEU.ANY UR4, UPT, PT ;  /* 0x0000000000047886 */ /* 0x000fe200038e0100 */
[----:B-12---:R-:W1:Y:S01]  /*25a80*/  LDC.64 R2, c[0x0][0xc60] ;  /* 0x00031800ff027b82 */ /* 0x006e620000000a00 */
[----:B------:R-:W3:Y:S02]  /*25a90*/  FLO.U32 R0, UR4 ;  /* 0x0000000400007d00 */ /* 0x000ee400080e0000 */
[----:B---3--:R-:W-:-:S06]  /*25aa0*/  ISETP.EQ.U32.AND P0, PT, R0, R5, PT ;  /* 0x000000050000720c */ /* 0x008fcc0003f02070 */
[----:B------:R-:W1:Y:S07]  /*25ab0*/  POPC R5, UR4 ;  /* 0x0000000400057d09 */ /* 0x000e6e0008000000 */
[----:B-1----:R-:W2:Y:S01]  /*25ac0*/  @P0 ATOMG.E.ADD.STRONG.GPU PT, R3, desc[UR50][R2.64], R5 ;  /* 0x00000005020309a8 */ /* 0x002ea200081ee1f2 */
[----:B------:R-:W1:Y:S02]  /*25ad0*/  S2R R4, SR_LTMASK ;  /* 0x0000000000047919 */ /* 0x000e640000003900 */
[----:B-1----:R-:W-:-:S04]  /*25ae0*/  LOP3.LUT R4, R4, UR4, RZ, 0xc0, !PT ;  /* 0x0000000404047c12 */ /* 0x002fc8000f8ec0ff */
[----:B------:R-:W1:Y:S01]  /*25af0*/  POPC R7, R4 ;  /* 0x0000000400077309 */ /* 0x000e620000000000 */
[----:B--2---:R-:W1:Y:S02]  /*25b00*/  SHFL.IDX PT, R0, R3, R0, 0x1f ;  /* 0x00001f0003007589 */ /* 0x004e6400000e0000 */
[----:B-1----:R-:W-:Y:S01]  /*25b10*/  IADD3 R16, R0, UR38, R7 ;  /* 0x0000002600107c10 */ /* 0x002fe2000fffe007 */
[----:B------:R-:W-:Y:S06]  /*25b20*/  BRA `(.L_x_4314) ;  /* 0x00000054001c7947 */ /* 0x000fec0003800000 */
.L_x_4313:
        /* <DEDUP_REMOVED lines=9> */
[----:B------:R-:W-:Y:S01]  /*25bc0*/  MOV R6, UR8 ;  /* 0x0000000800067c02 */ /* 0x000fe20008000f00 */
[----:B-12---:R-:W1:Y:S01]  /*25bd0*/  LDC.64 R2, c[0x4][R2] ;  /* 0x0100000002027b82 */ /* 0x006e620000000a00 */
[----:B------:R-:W-:Y:S01]  /*25be0*/  IMAD.U32 R5, RZ, RZ, UR7 ;  /* 0x00000007ff057e24 */ /* 0x000fe2000f8e00ff */
[----:B------:R-:W-:Y:S01]  /*25bf0*/  MOV R13, RZ ;  /* 0x000000ff000d7202 */ /* 0x000fe20000000f00 */
[----:B------:R-:W-:Y:S02]  /*25c00*/  IMAD.U32 R7, RZ, RZ, UR9 ;  /* 0x00000009ff077e24 */ /* 0x000fe4000f8e00ff */
[----:B------:R-:W-:-:S02]  /*25c10*/  IMAD.U32 R10, RZ, RZ, UR4 ;  /* 0x00000004ff0a7e24 */ /* 0x000fc4000f8e00ff */
[----:B------:R-:W-:Y:S02]  /*25c20*/  IMAD.U32 R11, RZ, RZ, UR5 ;  /* 0x00000005ff0b7e24 */ /* 0x000fe4000f8e00ff */
[----:B0-----:R-:W-:Y:S02]  /*25c30*/  IMAD.MOV.U32 R8, RZ, RZ, 0x70 ;  /* 0x00000070ff087424 */ /* 0x001fe400078e00ff */
[----:B------:R-:W-:-:S07]  /*25c40*/  IMAD.MOV.U32 R12, RZ, RZ, 0x1 ;  /* 0x00000001ff0c7424 */ /* 0x000fce00078e00ff */
[----:B------:R-:W-:-:S07]  /*25c50*/  LEPC R20, `(.L_x_4316) ;  /* 0x000000001014794e */ /* 0x000fce0000000000 */
[----:B-1----:R-:W-:Y:S05]  /*25c60*/  CALL.ABS.NOINC R2 ;  /* 0x0000000002007343 */ /* 0x002fea0003c00000 */
.L_x_4316:
[----:B------:R-:W-:Y:S05]  /*25c70*/  BSYNC B6 ;  /* 0x0000000000067941 */ /* 0x000fea0003800000 */
.L_x_4315:
[----:B------:R-:W3:Y:S01]  /*25c80*/  LDL.LU R31, [R1+0x4] ;  /* 0x00000400011f7983 */ /* 0x000ee20000300800 */
[----:B------:R-:W-:Y:S01]  /*25c90*/  VIADD R0, R23, 0xf200 ;  /* 0x0000f20017007836 */ /* 0x000fe20000000000 */
[----:B------:R-:W-:Y:S04]  /*25ca0*/  BSSY B6, `(.L_x_4317) ;  /* 0x0000016000067945 */ /* 0x000fe80003800000 */
[----:B------:R-:W-:Y:S02]  /*25cb0*/  LOP3.LUT P0, RZ, R0, 0x1bf, RZ, 0xc0, !PT ;  /* 0x000001bf00ff7812 */ /* 0x000fe4000780c0ff */
[----:B---3--:R-:W-:-:S11]  /*25cc0*/  LOP3.LUT R31, R31, 0xfffffffe, RZ, 0xc0, !PT ;  /* 0xfffffffe1f1f7812 */ /* 0x008fd600078ec0ff */
[----:B------:R-:W-:-:S05]  /*25cd0*/  @P0 LOP3.LUT R31, R31, 0x1, RZ, 0xfc, !PT ;  /* 0x000000011f1f0812 */ /* 0x000fca00078efcff */
[----:B------:R3:W-:Y:S01]  /*25ce0*/  STL [R1+0x4], R31 ;  /* 0x0000041f01007387 */ /* 0x0007e20000100800 */
        /* <DEDUP_REMOVED lines=8> */
[----:B------:R-:W-:Y:S02]  /*25d70*/  IMAD.U32 R5, RZ, RZ, UR7 ;  /* 0x00000007ff057e24 */ /* 0x000fe4000f8e00ff */
[----:B------:R-:W-:Y:S02]  /*25d80*/  IMAD.U32 R6, RZ, RZ, UR8 ;  /* 0x00000008ff067e24 */ /* 0x000fe4000f8e00ff */
[----:B------:R-:W-:-:S02]  /*25d90*/  IMAD.U32 R7, RZ, RZ, UR9 ;  /* 0x00000009ff077e24 */ /* 0x000fc4000f8e00ff */
[----:B------:R-:W-:Y:S02]  /*25da0*/  IMAD.U32 R11, RZ, RZ, UR5 ;  /* 0x00000005ff0b7e24 */ /* 0x000fe4000f8e00ff */
[----:B0-----:R-:W-:Y:S02]  /*25db0*/  IMAD.MOV.U32 R8, RZ, RZ, 0x70 ;  /* 0x00000070ff087424 */ /* 0x001fe400078e00ff */
[----:B------:R-:W-:Y:S02]  /*25dc0*/  IMAD.MOV.U32 R12, RZ, RZ, 0x1 ;  /* 0x00000001ff0c7424 */ /* 0x000fe400078e00ff */
[----:B------:R-:W-:-:S07]  /*25dd0*/  IMAD.MOV.U32 R13, RZ, RZ, RZ ;  /* 0x000000ffff0d7224 */ /* 0x000fce00078e00ff */
[----:B------:R-:W-:-:S07]  /*25de0*/  LEPC R20, `(.L_x_4318) ;  /* 0x000000001014794e */ /* 0x000fce0000000000 */
[----:B-1-3--:R-:W-:Y:S05]  /*25df0*/  CALL.ABS.NOINC R2 ;  /* 0x0000000002007343 */ /* 0x00afea0003c00000 */
.L_x_4318:
[----:B------:R-:W-:Y:S05]  /*25e00*/  BSYNC B6 ;  /* 0x0000000000067941 */ /* 0x000fea0003800000 */
.L_x_4317:
        /* <DEDUP_REMOVED lines=9> */
[----:B------:R-:W-:Y:S01]  /*25ea0*/  IMAD.U32 R5, RZ, RZ, UR7 ;  /* 0x00000007ff057e24 */ /* 0x000fe2000f8e00ff */
[----:B-12---:R-:W1:Y:S01]  /*25eb0*/  LDC.64 R2, c[0x4][R2] ;  /* 0x0100000002027b82 */ /* 0x006e620000000a00 */
[----:B------:R-:W-:Y:S01]  /*25ec0*/  IMAD.U32 R6, RZ, RZ, UR8 ;  /* 0x00000008ff067e24 */ /* 0x000fe2000f8e00ff */
[----:B0-----:R-:W-:Y:S01]  /*25ed0*/  MOV R8, 0x70 ;  /* 0x0000007000087802 */ /* 0x001fe20000000f00 */
[----:B------:R-:W-:Y:S02]  /*25ee0*/  IMAD.U32 R7, RZ, RZ, UR9 ;  /* 0x00000009ff077e24 */ /* 0x000fe4000f8e00ff */
[----:B------:R-:W-:-:S02]  /*25ef0*/  IMAD.U32 R10, RZ, RZ, UR4 ;  /* 0x00000004ff0a7e24 */ /* 0x000fc4000f8e00ff */
[----:B------:R-:W-:Y:S02]  /*25f00*/  IMAD.U32 R11, RZ, RZ, UR5 ;  /* 0x00000005ff0b7e24 */ /* 0x000fe4000f8e00ff */
[----:B------:R-:W-:Y:S02]  /*25f10*/  IMAD.MOV.U32 R12, RZ, RZ, 0x1 ;  /* 0x00000001ff0c7424 */ /* 0x000fe400078e00ff */
[----:B------:R-:W-:-:S07]  /*25f20*/  IMAD.MOV.U32 R13, RZ, RZ, RZ ;  /* 0x000000ffff0d7224 */ /* 0x000fce00078e00ff */
[----:B------:R-:W-:-:S07]  /*25f30*/  LEPC R20, `(.L_x_4320) ;  /* 0x000000001014794e */ /* 0x000fce0000000000 */
[----:B-1-3--:R-:W-:Y:S05]  /*25f40*/  CALL.ABS.NOINC R2 ;  /* 0x0000000002007343 */ /* 0x00afea0003c00000 */
.L_x_4320:
[----:B------:R-:W-:Y:S05]  /*25f50*/  BSYNC B6 ;  /* 0x0000000000067941 */ /* 0x000fea0003800000 */
.L_x_4319:
[----:B------:R-:W-:Y:S01]  /*25f60*/  LOP3.LUT P6, RZ, R31, 0x1, RZ, 0xc0, !PT ;  /* 0x000000011fff7812 */ /* 0x000fe200078cc0ff */
[----:B------:R-:W-:-:S12]  /*25f70*/  BSSY B6, `(.L_x_4321) ;  /* 0x0000012000067945 */ /* 0x000fd80003800000 */
        /* <DEDUP_REMOVED lines=17> */
.L_x_4322:
[----:B------:R-:W-:Y:S05]  /*26090*/  BSYNC B6 ;  /* 0x0000000000067941 */ /* 0x000fea0003800000 */
.L_x_4321:
[----:B------:R-:W0:Y:S01]  /*260a0*/  LDL R21, [R1+0x10] ;  /* 0x0000100001157983 */ /* 0x000e220000100800 */
[----:B------:R-:W-:Y:S01]  /*260b0*/  ULDC.64 UR4, c[0x0][0x9f8] ;  /* 0x00027e0000047ab9 */ /* 0x000fe20000000a00 */
[----:B------:R-:W4:Y:S01]  /*260c0*/  LDC R11, c[0x0][0x430] ;  /* 0x00010c00ff0b7b82 */ /* 0x000f220000000800 */
[----:B------:R-:W-:Y:S01]  /*260d0*/  ISETP.NE.U32.AND P0, PT, RZ, UR4, PT ;  /* 0x00000004ff007c0c */ /* 0x000fe2000bf05070 */
[----:B------:R-:W1:Y:S03]  /*260e0*/  S2R R2, SR_TID.X ;  /* 0x0000000000027919 */ /* 0x000e660000002100 */
[----:B------:R-:W-:-:S13]  /*260f0*/  ISETP.NE.AND.EX P0, PT, RZ, UR5, PT, P0 ;  /* 0x00000005ff007c0c */ /* 0x000fda000bf05300 */
[----:B------:R-:W-:-:S04]  /*26100*/  @P0 IADD3 R28, P1, R28, UR4, RZ ;  /* 0x000000041c1c0c10 */ /* 0x000fc8000ff3e0ff */
[----:B------:R-:W-:-:S05]  /*26110*/  @P0 IADD3.X R29, R29, UR5, RZ, P1, !PT ;  /* 0x000000051d1d0c10 */ /* 0x000fca0008ffe4ff */
[----:B------:R-:W3:Y:S01]  /*26120*/  @P0 LDG.E R36, desc[UR50][R28.64] ;  /* 0x000000321c240981 */ /* 0x000ee2000c1e1900 */
[----:B----4-:R-:W-:Y:S02]  /*26130*/  ISETP.NE.AND P0, PT, R11, 0x1, PT ;  /* 0x000000010b00780c */ /* 0x010fe40003f05270 */
[----:B------:R-:W-:Y:S01]  /*26140*/  MOV R6, 0xa0 ;  /* 0x000000a000067802 */ /* 0x000fe20000000f00 */
[----:B------:R-:W4:Y:S01]  /*26150*/  S2R R20, SR_TID.X ;  /* 0x0000000000147919 */ /* 0x000f220000002100 */
[----:B-1----:R-:W-:Y:S01]  /*26160*/  LOP3.LUT R2, R2, 0x7f, RZ, 0xc0, !PT ;  /* 0x0000007f02027812 */ /* 0x002fe200078ec0ff */
[----:B------:R-:W1:Y:S02]  /*26170*/  S2R R35, SR_TID.X ;  /* 0x0000000000237919 */ /* 0x000e640000002100 */
[----:B------:R-:W-:Y:S01]  /*26180*/  IMAD R6, R33, R6, -0xa0 ;  /* 0xffffff6021067424 */ /* 0x000fe200078e0206 */
[----:B------:R-:W-:-:S05]  /*26190*/  SHF.R.U32.HI R2, RZ, 0x2, R2 ;  /* 0x00000002ff027819 */ /* 0x000fca0000011602 */
[----:B------:R-:W0:Y:S08]  /*261a0*/  @P0 LDC R5, c[0x0][0x434] ;  /* 0x00010d00ff050b82 */ /* 0x000e300000000800 */
[----:B--2---:R-:W2:Y:S08]  /*261b0*/  @P0 LDC R3, c[0x0][0x438] ;  /* 0x00010e00ff030b82 */ /* 0x004eb00000000800 */
[----:B------:R-:W2:Y:S01]  /*261c0*/  @P0 LDC R0, c[0x0][0x434] ;  /* 0x00010d00ff000b82 */ /* 0x000ea20000000800 */
[----:B----4-:R-:W-:-:S05]  /*261d0*/  IMAD.SHL.U32 R20, R20, 0x20, RZ ;  /* 0x0000002014147824 */ /* 0x010fca00078e00ff */
[----:B------:R-:W-:Y:S02]  /*261e0*/  LOP3.LUT R20, R2, 0x60, R20, 0xf8, !PT ;  /* 0x0000006002147812 */ /* 0x000fe400078ef814 */
[----:B------:R-:W4:Y:S03]  /*261f0*/  S2R R2, SR_TID.X ;  /* 0x0000000000027919 */ /* 0x000f260000002100 */
[----:B------:R-:W-:Y:S02]  /*26200*/  IMAD.IADD R4, R20, 0x1, R6 ;  /* 0x0000000114047824 */ /* 0x000fe400078e0206 */
[----:B-1----:R-:W-:-:S03]  /*26210*/  IMAD.SHL.U32 R20, R35, 0x20, RZ ;  /* 0x0000002023147824 */ /* 0x002fc600078e00ff */
[----:B------:R-:W-:Y:S02]  /*26220*/  ISETP.GE.AND P1, PT, R4, R27, PT ;  /* 0x0000001b0400720c */ /* 0x000fe40003f26270 */
[----:B----4-:R-:W-:-:S04]  /*26230*/  LOP3.LUT R2, R2, 0x7f, RZ, 0xc0, !PT ;  /* 0x0000007f02027812 */ /* 0x010fc800078ec0ff */
[----:B------:R-:W-:Y:S02]  /*26240*/  SHF.R.U32.HI R7, RZ, 0x2, R2 ;  /* 0x00000002ff077819 */ /* 0x000fe40000011602 */
[----:B------:R-:W1:Y:S02]  /*26250*/  @P0 LDC R2, c[0x0][0x438] ;  /* 0x00010e00ff020b82 */ /* 0x000e640000000800 */
[----:B------:R-:W-:-:S04]  /*26260*/  LOP3.LUT R20, R7, 0x60, R20, 0xf8, !PT ;  /* 0x0000006007147812 */ /* 0x000fc800078ef814 */
[----:B------:R-:W-:-:S04]  /*26270*/  LOP3.LUT R20, R20, 0x80, RZ, 0xfc, !PT ;  /* 0x0000008014147812 */ /* 0x000fc800078efcff */
[----:B------:R-:W-:Y:S02]  /*26280*/  IADD3 R6, R20, R6, RZ ;  /* 0x0000000614067210 */ /* 0x000fe40007ffe0ff */
[----:B---3--:R-:W-:Y:S01]  /*26290*/  LOP3.LUT R31, R31, 0xfffffff7, RZ, 0xc0, !PT ;  /* 0xfffffff71f1f7812 */ /* 0x008fe200078ec0ff */
[--C-:B0-----:R-:W-:Y:S02]  /*262a0*/  IMAD.IADD R9, R4, 0x1, R21.reuse ;  /* 0x0000000104097824 */ /* 0x101fe400078e0215 */
[----:B------:R-:W-:Y:S02]  /*262b0*/  IMAD.IADD R8, R6, 0x1, R21 ;  /* 0x0000000106087824 */ /* 0x000fe400078e0215 */
[----:B------:R-:W-:-:S04]  /*262c0*/  @P0 IMAD.HI.U32 R5, R9, R5, RZ ;  /* 0x0000000509050227 */ /* 0x000fc800078e00ff */
[----:B------:R-:W-:Y:S01]  /*262d0*/  IMAD.MOV.U32 R10, RZ, RZ, R9 ;  /* 0x000000ffff0a7224 */ /* 0x000fe200078e0009 */
[----:B--2---:R-:W-:Y:S01]  /*262e0*/  @P0 SHF.R.U32.HI R10, RZ, R3, R5 ;  /* 0x00000003ff0a0219 */ /* 0x004fe20000011605 */
[----:B------:R-:W-:Y:S01]  /*262f0*/  @P0 IMAD.HI.U32 R3, R8, R0, RZ ;  /* 0x0000000008030227 */ /* 0x000fe200078e00ff */
[----:B------:R-:W0:Y:S02]  /*26300*/  @!P1 LDC.64 R4, c[0x0][0x418] ;  /* 0x00010600ff049b82 */ /* 0x000e240000000a00 */
[----:B------:R-:W-:Y:S01]  /*26310*/  @!P1 SHF.R.S32.HI R7, RZ, 0x1f, R10 ;  /* 0x0000001fff079819 */ /* 0x000fe2000001140a */
[----:B------:R-:W-:Y:S01]  /*26320*/  IMAD.MOV.U32 R0, RZ, RZ, R8 ;  /* 0x000000ffff007224 */ /* 0x000fe200078e0008 */
[----:B-1----:R-:W-:Y:S02]  /*26330*/  @P0 SHF.R.U32.HI R0, RZ, R2, R3 ;  /* 0x00000002ff000219 */ /* 0x002fe40000011603 */
[----:B------:R-:W-:Y:S01]  /*26340*/  ISETP.GE.AND P0, PT, R6, R27, PT ;  /* 0x0000001b0600720c */ /* 0x000fe20003f06270 */
[----:B------:R-:W-:Y:S01]  /*26350*/  @!P1 IMAD.MOV.U32 R6, RZ, RZ, R10 ;  /* 0x000000ffff069224 */ /* 0x000fe200078e000a */
[----:B------:R-:W1:Y:S02]  /*26360*/  @!P1 LDC.64 R2, c[0x0][0x428] ;  /* 0x00010a00ff029b82 */ /* 0x000e640000000a00 */
[----:B------:R-:W-:-:S02]  /*26370*/  ISETP.GT.U32.OR P0, PT, R20, 0x9f, P0 ;  /* 0x0000009f1400780c */ /* 0x000fc40000704470 */
[----:B------:R-:W-:-:S05]  /*26380*/  SHF.R.S32.HI R14, RZ, 0x1f, R36 ;  /* 0x0000001fff0e7819 */ /* 0x000fca0000011424 */
[----:B------:R2:W-:Y:S01]  /*26390*/  STL [R1+0x14], R14 ;  /* 0x0000140e01007387 */ /* 0x0005e20000100800 */
[----:B-1----:R-:W-:-:S04]  /*263a0*/  @!P1 IMAD.WIDE.U32 R6, R36, R2, R6 ;  /* 0x0000000224069225 */ /* 0x002fc800078e0006 */
[----:B------:R-:W-:Y:S01]  /*263b0*/  @!P1 IMAD R2, R14, R2, RZ ;  /* 0x000000020e029224 */ /* 0x000fe200078e02ff */
[----:B0-----:R-:W-:-:S03]  /*263c0*/  @!P1 LEA R12, P2, R6, R4, 0x2 ;  /* 0x00000004060c9211 */ /* 0x001fc600078410ff */
[----:B------:R-:W-:-:S04]  /*263d0*/  @!P1 IMAD R3, R36, R3, R2 ;  /* 0x0000000324039224 */ /* 0x000fc800078e0202 */
[----:B------:R-:W-:Y:S01]  /*263e0*/  @!P1 IMAD.IADD R3, R7, 0x1, R3 ;  /* 0x0000000107039824 */ /* 0x000fe200078e0203 */
[----:B------:R-:W-:-:S04]  /*263f0*/  @!P0 SHF.R.S32.HI R7, RZ, 0x1f, R0 ;  /* 0x0000001fff078819 */ /* 0x000fc80000011400 */
[----:B------:R-:W-:Y:S01]  /*26400*/  @!P1 LEA.HI.X R13, R6, R5, R3, 0x2, P2 ;  /* 0x00000005060d9211 */ /* 0x000fe200010f1403 */
[----:B------:R-:W-:Y:S01]  /*26410*/  IMAD.MOV R5, RZ, RZ, -R10 ;  /* 0x000000ffff057224 */ /* 0x000fe200078e0a0a */
[----:B------:R-:W0:Y:S01]  /*26420*/  @!P0 LDC.64 R2, c[0x0][0x428] ;  /* 0x00010a00ff028b82 */ /* 0x000e220000000a00 */
[----:B------:R-:W-:Y:S02]  /*26430*/  @!P0 MOV R6, R0 ;  /* 0x0000000000068202 */ /* 0x000fe40000000f00 */
[----:B------:R-:W-:-:S05]  /*26440*/  IMAD R5, R11, R5, R9 ;  /* 0x000000050b057224 */ /* 0x000fca00078e0209 */
[----:B------:R-:W1:Y:S01]  /*26450*/  LDC R9, c[0x0][0x2f4] ;  /* 0x0000bd00ff097b82 */ /* 0x000e620000000800 */
[-C--:B0-----:R-:W-:Y:S02]  /*26460*/  @!P0 IMAD R4, R14, R2.reuse, RZ ;  /* 0x000000020e048224 */ /* 0x081fe400078e02ff */
[----:B------:R-:W-:-:S04]  /*26470*/  @!P0 IMAD.WIDE.U32 R6, R36, R2, R6 ;  /* 0x0000000224068225 */ /* 0x000fc800078e0006 */
[----:B------:R-:W-:Y:S02]  /*26480*/  @!P0 IMAD R4, R36, R3, R4 ;  /* 0x0000000324048224 */ /* 0x000fe400078e0204 */
[----:B------:R-:W0:Y:S02]  /*26490*/  @!P0 LDC.64 R2, c[0x0][0x418] ;  /* 0x00010600ff028b82 */ /* 0x000e240000000a00 */
[----:B------:R-:W-:Y:S02]  /*264a0*/  @!P0 IMAD.IADD R4, R4, 0x1, R7 ;  /* 0x0000000104048824 */ /* 0x000fe400078e0207 */
[----:B--2---:R-:W-:Y:S02]  /*264b0*/  IMAD.SHL.U32 R14, R35, 0x10, RZ ;  /* 0x00000010230e7824 */ /* 0x004fe400078e00ff */
[----:B------:R-:W-:-:S03]  /*264c0*/  IMAD.MOV R0, RZ, RZ, -R0 ;  /* 0x000000ffff007224 */ /* 0x000fc600078e0a00 */
[----:B------:R-:W-:Y:S02]  /*264d0*/  LOP3.LUT R14, R14, 0x30, RZ, 0xc0, !PT ;  /* 0x000000300e0e7812 */ /* 0x000fe400078ec0ff */
[----:B0-----:R-:W-:-:S04]  /*264e0*/  @!P0 LEA R2, P2, R6, R2, 0x2 ;  /* 0x0000000206028211 */ /* 0x001fc800078410ff */
[----:B------:R-:W-:Y:S02]  /*264f0*/  @!P0 LEA.HI.X R3, R6, R3, R4, 0x2, P2 ;  /* 0x0000000306038211 */ /* 0x000fe400010f1404 */
[----:B------:R-:W-:Y:S02]  /*26500*/  CS2R R6, SRZ ;  /* 0x0000000000067805 */ /* 0x000fe4000001ff00 */
[----:B------:R-:W-:Y:S01]  /*26510*/  ISETP.GT.U32.AND P2, PT, R20, 0x9f, PT ;  /* 0x0000009f1400780c */ /* 0x000fe20003f44070 */
[----:B------:R-:W-:Y:S02]  /*26520*/  IMAD R8, R11, R0, R8 ;  /* 0x000000000b087224 */ /* 0x000fe400078e0208 */
[----:B------:R-:W-:Y:S01]  /*26530*/  IMAD.SHL.U32 R21, R35, 0x10, RZ ;  /* 0x0000001023157824 */ /* 0x000fe200078e00ff */
[----:B------:R0:W5:Y:S01]  /*26540*/  @!P1 LDG.E R6, desc[UR50][R12.64] ;  /* 0x000000320c069981 */ /* 0x000162000c1e1900 */
[----:B------:R-:W-:Y:S01]  /*26550*/  IMAD.U32 R0, RZ, RZ, UR39 ;  /* 0x00000027ff007e24 */ /* 0x000fe2000f8e00ff */
[----:B-1----:R-:W-:-:S02]  /*26560*/  ISETP.GE.AND P1, PT, R14, R9, PT ;  /* 0x000000090e00720c */ /* 0x002fc40003f26270 */
[----:B------:R-:W-:Y:S01]  /*26570*/  LOP3.LUT R21, R21, 0x30, RZ, 0xc0, !PT ;  /* 0x0000003015157812 */ /* 0x000fe200078ec0ff */
[----:B------:R0:W5:Y:S01]  /*26580*/  @!P0 LDG.E R7, desc[UR50][R2.64] ;  /* 0x0000003202078981 */ /* 0x000162000c1e1900 */
[----:B------:R-:W-:Y:S01]  /*26590*/  ISETP.NE.AND P3, PT, R0, 0x3, PT ;  /* 0x000000030000780c */ /* 0x000fe20003f65270 */
[----:B------:R-:W-:Y:S02]  /*265a0*/  UMOV UR4, 0xffffffff ;  /* 0xffffffff00047882 */ /* 0x000fe40000000000 */
[----:B------:R-:W-:Y:S02]  /*265b0*/  @P2 LOP3.LUT R31, R31, 0x8, RZ, 0xfc, !PT ;  /* 0x000000081f1f2812 */ /* 0x000fe400078efcff */
[----:B------:R-:W-:Y:S02]  /*265c0*/  LOP3.LUT R15, R21, 0x40, RZ, 0xfc, !PT ;  /* 0x00000040150f7812 */ /* 0x000fe400078efcff */
[----:B------:R-:W-:Y:S02]  /*265d0*/  LOP3.LUT R31, R31, 0xffffffef, RZ, 0xc0, !PT ;  /* 0xffffffef1f1f7812 */ /* 0x000fe400078ec0ff */
[----:B------:R-:W-:-:S02]  /*265e0*/  ISETP.GE.AND P0, PT, R15, R9, PT ;  /* 0x000000090f00720c */ /* 0x000fc40003f06270 */
[----:B------:R-:W-:Y:S02]  /*265f0*/  LOP3.LUT R31, R31, 0xfffffffb, RZ, 0xc0, !PT ;  /* 0xfffffffb1f1f7812 */ /* 0x000fe400078ec0ff */
[----:B------:R-:W-:Y:S02]  /*26600*/  LOP3.LUT R14, R14, 0x80, RZ, 0xfc, !PT ;  /* 0x000000800e0e7812 */ /* 0x000fe400078efcff */
[----:B------:R-:W-:-:S04]  /*26610*/  @P1 LOP3.LUT R31, R31, 0x4, RZ, 0xfc, !PT ;  /* 0x000000041f1f1812 */ /* 0x000fc800078efcff */
[----:B------:R-:W-:-:S04]  /*26620*/  @P3 LOP3.LUT R31, R31, 0x10, RZ, 0xfc, !PT ;  /* 0x000000101f1f3812 */ /* 0x000fc800078efcff */
[----:B------:R-:W-:-:S04]  /*26630*/  LOP3.LUT R31, R31, 0xfffffffd, RZ, 0xc0, !PT ;  /* 0xfffffffd1f1f7812 */ /* 0x000fc800078ec0ff */
[----:B------:R-:W-:Y:S02]  /*26640*/  @P0 LOP3.LUT R31, R31, 0x2, RZ, 0xfc, !PT ;  /* 0x000000021f1f0812 */ /* 0x000fe400078efcff */
[----:B------:R-:W-:Y:S02]  /*26650*/  ISETP.GE.AND P0, PT, R14, R9, PT ;  /* 0x000000090e00720c */ /* 0x000fe40003f06270 */
[----:B------:R-:W-:-:S11]  /*26660*/  LOP3.LUT R31, R31, 0xfffffffe, RZ, 0xc0, !PT ;  /* 0xfffffffe1f1f7812 */ /* 0x000fd600078ec0ff */
[----:B------:R-:W-:-:S05]  /*26670*/  @P0 LOP3.LUT R31, R31, 0x1, RZ, 0xfc, !PT ;  /* 0x000000011f1f0812 */ /* 0x000fca00078efcff */
[----:B------:R0:W-:Y:S01]  /*26680*/  STL [R1+0x4], R31 ;  /* 0x0000041f01007387 */ /* 0x0001e20000100800 */
[----:B------:R-:W-:Y:S05]  /*26690*/  BRA.DIV UR4, `(.L_x_4323) ;  /* 0x0000008604287947 */ /* 0x000fea000b800000 */
.L_x_4526:
[----:B------:R-:W-:Y:S02]  /*266a0*/  SHF.R.S32.HI R0, RZ, 0x1f, R18 ;  /* 0x0000001fff007819 */ /* 0x000fe40000011412 */
[----:B0-----:R-:W-:-:S03]  /*266b0*/  IADD3 R12, R33, -0x1, RZ ;  /* 0xffffffff210c7810 */ /* 0x001fc60007ffe0ff */
[----:B------:R0:W-:Y:S01]  /*266c0*/  STL [R1+0xc], R0 ;  /* 0x00000c0001007387 */ /* 0x0001e20000100800 */
[----:B------:R-:W-:Y:S05]  /*266d0*/  @!P3 BRA `(.L_x_4324) ;  /* 0x000000000004b947 */ /* 0x000fea0003800000 */
[----:B------:R-:W-:Y:S01]  /*266e0*/  BPT.TRAP 0x1 ;  /* 0x000000040000795c */ /* 0x000fe20000300000 */
.L_x_4324:
[----:B------:R-:W-:Y:S01]  /*266f0*/  IMAD R4, R32, 0x8, R23 ;  /* 0x0000000820047824 */ /* 0x000fe200078e0217 */
[----:B0-----:R-:W-:Y:S01]  /*26700*/  SHF.L.U32 R0, R37, 0x1f, RZ ;  /* 0x0000001f25007819 */ /* 0x001fe200000006ff */
[----:B------:R-:W-:Y:S03]  /*26710*/  BSSY B0, `(.L_x_4325) ;  /* 0x0000006000007945 */ /* 0x000fe60003800000 */
[----:B------:R0:W1:Y:S01]  /*26720*/  SYNCS.PHASECHK.TRANS64.TRYWAIT P0, [R4+URZ+0x33480], R0 ;  /* 0x03348000040075a7 */ /* 0x000062000800017f */
[----:B------:R0:W-:Y:S02]  /*26730*/  STL [R1+0x34], R0 ;  /* 0x0000340001007387 */ /* 0x0001e40000100800 */
[----:B0-----:R-:W-:-:S05]  /*26740*/  SHF.R.S32.HI R0, RZ, 0x1f, R5 ;  /* 0x0000001fff007819 */ /* 0x001fca0000011405 */
[----:B------:R0:W-:Y:S02]  /*26750*/  STL [R1+0x30], R0 ;  /* 0x0000300001007387 */ /* 0x0001e40000100800 */
[----:B01----:R-:W-:Y:S05]  /*26760*/  @!P0 BRA `(.L_x_4326) ;  /* 0x0000008400288947 */ /* 0x003fea0003800000 */
.L_x_4527:
[----:B------:R-:W-:Y:S05]  /*26770*/  BSYNC B0 ;  /* 0x0000000000007941 */ /* 0x000fea0003800000 */
.L_x_4325:
[----:B0-----:R-:W2:Y:S01]  /*26780*/  LDL R0, [R1+0x30] ;  /* 0x0000300001007983 */ /* 0x001ea20000100800 */
[----:B------:R-:W-:-:S03]  /*26790*/  ULDC.64 UR4, c[0x0][0x328] ;  /* 0x0000ca0000047ab9 */ /* 0x000fc60000000a00 */
[----:B------:R-:W3:Y:S04]  /*267a0*/  LDL R9, [R1+0xc] ;  /* 0x00000c0001097983 */ /* 0x000ee80000100800 */
[----:B------:R-:W4:Y:S01]  /*267b0*/  LDL R14, [R1+0x1c] ;  /* 0x00001c00010e7983 */ /* 0x000f220000100800 */
[----:B-----5:R-:W-:Y:S01]  /*267c0*/  SHF.R.S32.HI R35, RZ, 0x1f, R6 ;  /* 0x0000001fff237819 */ /* 0x020fe20000011406 */
[----:B------:R-:W-:Y:S01]  /*267d0*/  ULDC.64 UR6, c[0x0][0x338] ;  /* 0x0000ce0000067ab9 */ /* 0x000fe20000000a00 */
[----:B------:R-:W-:Y:S01]  /*267e0*/  ULDC.64 UR8, c[0x0][0x330] ;  /* 0x0000cc0000087ab9 */ /* 0x000fe20000000a00 */
[----:B------:R-:W4:Y:S01]  /*267f0*/  LDL.LU R13, [R1+0x4] ;  /* 0x00000400010d7983 */ /* 0x000f220000300800 */
[----:B------:R-:W-:Y:S01]  /*26800*/  IMAD.WIDE.U32 R2, R5, UR4, RZ ;  /* 0x0000000405027c25 */ /* 0x000fe2000f8e00ff */
[----:B------:R-:W-:Y:S01]  /*26810*/  ULDC.64 UR10, c[0x0][0x318] ;  /* 0x0000c600000a7ab9 */ /* 0x000fe20000000a00 */
[----:B------:R-:W0:Y:S02]  /*26820*/  S2R R15, SR_TID.X ;  /* 0x00000000000f7919 */ /* 0x000e240000002100 */
[----:B------:R-:W-:Y:S01]  /*26830*/  IMAD.WIDE.U32 R10, R7, UR6, RZ ;  /* 0x00000006070a7c25 */ /* 0x000fe2000f8e00ff */
[----:B------:R-:W-:-:S02]  /*26840*/  SHF.R.S32.HI R20, RZ, 0x1f, R8 ;  /* 0x0000001fff147819 */ /* 0x000fc40000011408 */
[----:B0-----:R-:W-:-:S04]  /*26850*/  LOP3.LUT R15, R15, 0x7f, RZ, 0xc0, !PT ;  /* 0x0000007f0f0f7812 */ /* 0x001fc800078ec0ff */
[----:B------:R-:W-:Y:S01]  /*26860*/  SHF.R.U32.HI R15, RZ, 0x2, R15 ;  /* 0x00000002ff0f7819 */ /* 0x000fe2000001160f */
[----:B--2---:R-:W-:-:S04]  /*26870*/  IMAD R0, R0, UR4, RZ ;  /* 0x0000000400007c24 */ /* 0x004fc8000f8e02ff */
[----:B------:R-:W-:-:S04]  /*26880*/  IMAD R0, R5, UR5, R0 ;  /* 0x0000000505007c24 */ /* 0x000fc8000f8e0200 */
[----:B------:R-:W-:Y:S02]  /*26890*/  IMAD.IADD R3, R3, 0x1, R0 ;  /* 0x0000000103037824 */ /* 0x000fe400078e0200 */
[----:B------:R-:W-:Y:S02]  /*268a0*/  IMAD R0, R35, UR6, RZ ;  /* 0x0000000623007c24 */ /* 0x000fe4000f8e02ff */
[----:B------:R-:W-:-:S04]  /*268b0*/  IMAD.WIDE.U32 R2, R6, UR6, R2 ;  /* 0x0000000606027c25 */ /* 0x000fc8000f8e0002 */
[----:B------:R-:W-:-:S04]  /*268c0*/  IMAD R0, R6, UR7, R0 ;  /* 0x0000000706007c24 */ /* 0x000fc8000f8e0200 */
[----:B------:R-:W-:Y:S02]  /*268d0*/  IMAD.IADD R3, R3, 0x1, R0 ;  /* 0x0000000103037824 */ /* 0x000fe400078e0200 */
[----:B---3--:R-:W-:Y:S01]  /*268e0*/  IMAD R0, R9, UR8, RZ ;  /* 0x0000000809007c24 */ /* 0x008fe2000f8e02ff */
[----:B------:R-:W-:-:S05]  /*268f0*/  SHF.R.S32.HI R9, RZ, 0x1f, R7 ;  /* 0x0000001fff097819 */ /* 0x000fca0000011407 */
[----:B------:R0:W-:Y:S02]  /*26900*/  STL [R1+0x28], R9 ;  /* 0x0000280901007387 */ /* 0x0001e40000100800 */
[----:B0-----:R-:W-:-:S04]  /*26910*/  IMAD R9, R9, UR6, RZ ;  /* 0x0000000609097c24 */ /* 0x001fc8000f8e02ff */
[----:B------:R-:W-:-:S04]  /*26920*/  IMAD R9, R7, UR7, R9 ;  /* 0x0000000707097c24 */ /* 0x000fc8000f8e0209 */
[----:B------:R-:W-:Y:S02]  /*26930*/  IMAD.IADD R11, R11, 0x1, R9 ;  /* 0x000000010b0b7824 */ /* 0x000fe400078e0209 */
[----:B------:R-:W-:Y:S02]  /*26940*/  IMAD R9, R20, UR4, RZ ;  /* 0x0000000414097c24 */ /* 0x000fe4000f8e02ff */
[----:B------:R-:W-:-:S04]  /*26950*/  IMAD.WIDE.U32 R10, R8, UR4, R10 ;  /* 0x00000004080a7c25 */ /* 0x000fc8000f8e000a */
[----:B------:R-:W-:Y:S02]  /*26960*/  IMAD R9, R8, UR5, R9 ;  /* 0x0000000508097c24 */ /* 0x000fe4000f8e0209 */
[----:B------:R-:W-:-:S04]  /*26970*/  IMAD.WIDE.U32 R2, R18, UR8, R2 ;  /* 0x0000000812027c25 */ /* 0x000fc8000f8e0002 */
[----:B------:R-:W-:Y:S01]  /*26980*/  IMAD.IADD R11, R11, 0x1, R9 ;  /* 0x000000010b0b7824 */ /* 0x000fe200078e0209 */
[----:B------:R-:W-:Y:S01]  /*26990*/  IADD3 R2, P0, R2, UR10, RZ ;  /* 0x0000000a02027c10 */ /* 0x000fe2000ff1e0ff */
[C---:B------:R-:W-:Y:S02]  /*269a0*/  IMAD R0, R18.reuse, UR9, R0 ;  /* 0x0000000912007c24 */ /* 0x040fe4000f8e0200 */
[----:B------:R-:W-:-:S04]  /*269b0*/  IMAD.WIDE.U32 R10, R18, UR8, R10 ;  /* 0x00000008120a7c25 */ /* 0x000fc8000f8e000a */
[----:B------:R-:W-:Y:S01]  /*269c0*/  IMAD R9, R12, -0xa0, R27 ;  /* 0xffffff600c097824 */ /* 0x000fe200078e021b */
[----:B------:R-:W-:Y:S02]  /*269d0*/  IADD3.X R3, R3, UR11, R0, P0, !PT ;  /* 0x0000000b03037c10 */ /* 0x000fe400087fe400 */
[----:B------:R-:W-:Y:S02]  /*269e0*/  IADD3 R31, P0, R10, UR10, RZ ;  /* 0x0000000a0a1f7c10 */ /* 0x000fe4000ff1e0ff */
[----:B------:R-:W-:Y:S02]  /*269f0*/  IADD3 R9, -R15, R9, RZ ;  /* 0x000000090f097210 */ /* 0x000fe40007ffe1ff */
[----:B------:R-:W-:Y:S02]  /*26a00*/  IADD3.X R29, R0, UR11, R11, P0, !PT ;  /* 0x0000000b001d7c10 */ /* 0x000fe400087fe40b */
[----:B------:R-:W-:Y:S02]  /*26a10*/  ISETP.GE.AND P0, PT, R9, 0x1, PT ;  /* 0x000000010900780c */ /* 0x000fe40003f06270 */
[----:B----4-:R-:W-:Y:S01]  /*26a20*/  LOP3.LUT R13, R13, 0xffffffdf, RZ, 0xc0, !PT ;  /* 0xffffffdf0d0d7812 */ /* 0x010fe200078ec0ff */
[----:B------:R0:W-:Y:S10]  /*26a30*/  STL [R1+0x2c], R20 ;  /* 0x00002c1401007387 */ /* 0x0001f40000100800 */
[----:B------:R-:W-:-:S05]  /*26a40*/  @P0 LOP3.LUT R13, R13, 0x20, RZ, 0xfc, !PT ;  /* 0x000000200d0d0812 */ /* 0x000fca00078efcff */
[----:B------:R0:W-:Y:S01]  /*26a50*/  STL [R1+0x4], R13 ;  /* 0x0000040d01007387 */ /* 0x0001e20000100800 */
[----:B------:R-:W-:Y:S01]  /*26a60*/  UMOV UR4, 0xffffffff ;  /* 0xffffffff00047882 */ /* 0x000fe20000000000 */
[----:B------:R-:W-:Y:S02]  /*26a70*/  IMAD R28, R32, 0x7800, R14 ;  /* 0x00007800201c7824 */ /* 0x000fe400078e020e */
[----:B------:R-:W-:Y:S05]  /*26a80*/  BRA.DIV UR4, `(.L_x_4327) ;  /* 0x0000008204787947 */ /* 0x000fea000b800000 */
[----:B------:R-:W0:Y:S01]  /*26a90*/  S2R R12, SR_TID.X ;  /* 0x00000000000c7919 */ /* 0x000e220000002100 */
[----:B------:R-:W1:Y:S01]  /*26aa0*/  LDC R14, c[0x0][0x2f4] ;  /* 0x0000bd00ff0e7b82 */ /* 0x000e620000000800 */
[----:B------:R-:W2:Y:S04]  /*26ab0*/  SHFL.IDX PT, R10, R2, RZ, 0x1c1f ;  /* 0x001c1fff020a7589 */ /* 0x000ea800000e0000 */
[----:B------:R-:W3:Y:S01]  /*26ac0*/  SHFL.IDX PT, R0, R3, RZ, 0x1c1f ;  /* 0x001c1fff03007589 */ /* 0x000ee200000e0000 */
[C---:B0-----:R-:W-:Y:S02]  /*26ad0*/  IMAD.SHL.U32 R13, R12.reuse, 0x10, RZ ;  /* 0x000000100c0d7824 */ /* 0x041fe400078e00ff */
[----:B------:R-:W-:-:S03]  /*26ae0*/  IMAD.SHL.U32 R12, R12, 0x10, RZ ;  /* 0x000000100c0c7824 */ /* 0x000fc600078e00ff */
[----:B------:R-:W-:Y:S02]  /*26af0*/  LOP3.LUT R13, R13, 0x30, RZ, 0xc0, !PT ;  /* 0x000000300d0d7812 */ /* 0x000fe400078ec0ff */
[----:B------:R-:W-:Y:S02]  /*26b00*/  LOP3.LUT R12, R12, 0x30, RZ, 0xc0, !PT ;  /* 0x000000300c0c7812 */ /* 0x000fe400078ec0ff */
[C---:B--2---:R-:W-:Y:S02]  /*26b10*/  IADD3 R10, P0, R13.reuse, R10, RZ ;  /* 0x0000000a0d0a7210 */ /* 0x044fe40007f1e0ff */
[----:B-1----:R-:W-:Y:S02]  /*26b20*/  ISETP.GE.AND P3, PT, R13, R14, PT ;  /* 0x0000000e0d00720c */ /* 0x002fe40003f66270 */
[C---:B------:R-:W-:Y:S01]  /*26b30*/  LOP3.LUT R15, R12.reuse, 0x40, RZ, 0xfc, !PT ;  /* 0x000000400c0f7812 */ /* 0x040fe200078efcff */
[----:B---3--:R-:W-:Y:S01]  /*26b40*/  IMAD.X R11, RZ, RZ, R0, P0 ;  /* 0x000000ffff0b7224 */ /* 0x008fe200000e0600 */
[----:B------:R-:W-:Y:S01]  /*26b50*/  ISETP.LT.OR P0, PT, R9, 0x1, P3 ;  /* 0x000000010900780c */ /* 0x000fe20001f01670 */
[----:B------:R-:W-:Y:S01]  /*26b60*/  IMAD.IADD R0, R23, 0x1, R28 ;  /* 0x0000000117007824 */ /* 0x000fe200078e021c */
[----:B------:R-:W-:-:S02]  /*26b70*/  LOP3.LUT R12, R12, 0x80, RZ, 0xfc, !PT ;  /* 0x000000800c0c7812 */ /* 0x000fc400078efcff */
[----:B------:R-:W-:-:S09]  /*26b80*/  ISETP.GE.AND P2, PT, R15, R14, PT ;  /* 0x0000000e0f00720c */ /* 0x000fd20003f46270 */
[----:B------:R-:W-:Y:S01]  /*26b90*/  @!PT LDS RZ, [RZ] ;  /* 0x00000000fffff984 */ /* 0x000fe20000000800 */
[----:B------:R-:W-:Y:S01]  /*26ba0*/  LDGSTS.E.BYPASS.LTC128B.128 [R0+0xf200], desc[UR50][R10.64], !P0 ;  /* 0x0f2000000a007fae */ /* 0x000fe2000c101d72 */
[----:B------:R-:W-:-:S03]  /*26bb0*/  ISETP.GE.AND P0, PT, R12, R14, PT ;  /* 0x0000000e0c00720c */ /* 0x000fc60003f06270 */
[----:B------:R-:W2:Y:S01]  /*26bc0*/  LDL.LU R12, [R1+0x4] ;  /* 0x00000400010c7983 */ /* 0x000ea20000300800 */
[C---:B------:R-:W-:Y:S02]  /*26bd0*/  ISETP.LT.OR P1, PT, R9.reuse, 0x1, P2 ;  /* 0x000000010900780c */ /* 0x040fe40001721670 */
[C---:B------:R-:W-:Y:S01]  /*26be0*/  ISETP.GE.AND P6, PT, R9.reuse, 0x81, PT ;  /* 0x000000810900780c */ /* 0x040fe20003fc6270 */
[----:B------:R-:W-:Y:S01]  /*26bf0*/  SHFL.IDX PT, R21, R3, 0x1, 0x1c1f ;  /* 0x003c1f0003157f89 */ /* 0x000fe200000e0000 */
[C---:B------:R-:W-:Y:S02]  /*26c00*/  ISETP.GE.AND P5, PT, R9.reuse, 0x21, PT ;  /* 0x000000210900780c */ /* 0x040fe40003fa6270 */
[----:B------:R-:W-:-:S07]  /*26c10*/  ISETP.GE.AND P4, PT, R9, 0x41, PT ;  /* 0x000000410900780c */ /* 0x000fce0003f86270 */
[----:B------:R-:W-:Y:S01]  /*26c20*/  LDGSTS.E.BYPASS.LTC128B.128 [R0+0x11a00], desc[UR50][R10.64+0x40], !P1 ;  /* 0x11a000400a007fae */ /* 0x000fe2000c901d72 */
[----:B------:R-:W-:-:S13]  /*26c30*/  ISETP.LT.OR P1, PT, R9, 0x1, P0 ;  /* 0x000000010900780c */ /* 0x000fda0000721670 */
[----:B------:R0:W-:Y:S04]  /*26c40*/  LDGSTS.E.BYPASS.LTC128B.128 [R0+0x14200], desc[UR50][R10.64+0x80], !P1 ;  /* 0x142000800a007fae */ /* 0x0001e8000c901d72 */
[----:B0-----:R-:W0:Y:S02]  /*26c50*/  SHFL.IDX PT, R10, R2, 0x1, 0x1c1f ;  /* 0x003c1f00020a7f89 */ /* 0x001e2400000e0000 */
[----:B0-----:R-:W-:-:S05]  /*26c60*/  IADD3 R10, P1, R13, R10, RZ ;  /* 0x0000000a0d0a7210 */ /* 0x001fca0007f3e0ff */
[----:B------:R-:W-:Y:S01]  /*26c70*/  IMAD.X R11, RZ, RZ, R21, P1 ;  /* 0x000000ffff0b7224 */ /* 0x000fe200008e0615 */
[C---:B------:R-:W-:Y:S01]  /*26c80*/  ISETP.LT.OR P1, PT, R9.reuse, 0x21, P3 ;  /* 0x000000210900780c */ /* 0x040fe20001f21670 */
[----:B------:R-:W-:Y:S04]  /*26c90*/  SHFL.IDX PT, R21, R3, 0x2, 0x1c1f ;  /* 0x005c1f0003157f89 */ /* 0x000fe800000e0000 */
[----:B------:R-:W-:Y:S08]  /*26ca0*/  SHFL.IDX PT, R3, R3, 0x3, 0x1c1f ;  /* 0x007c1f0003037f89 */ /* 0x000ff000000e0000 */
[----:B------:R-:W-:Y:S01]  /*26cb0*/  LDGSTS.E.BYPASS.LTC128B.128 [R0+0xfa00], desc[UR50][R10.64], !P1 ;  /* 0x0fa000000a007fae */ /* 0x000fe2000c901d72 */
[----:B------:R-:W-:-:S13]  /*26cc0*/  ISETP.LT.OR P1, PT, R9, 0x21, P2 ;  /* 0x000000210900780c */ /* 0x000fda0001721670 */
[----:B------:R-:W-:Y:S01]  /*26cd0*/  LDGSTS.E.BYPASS.LTC128B.128 [R0+0x12200], desc[UR50][R10.64+0x40], !P1 ;  /* 0x122000400a007fae */ /* 0x000fe2000c901d72 */
[----:B------:R-:W-:-:S13]  /*26ce0*/  ISETP.LT.OR P1, PT, R9, 0x21, P0 ;  /* 0x000000210900780c */ /* 0x000fda0000721670 */
[----:B------:R0:W-:Y:S04]  /*26cf0*/  LDGSTS.E.BYPASS.LTC128B.128 [R0+0x14a00], desc[UR50][R10.64+0x80], !P1 ;  /* 0x14a000800a007fae */ /* 0x0001e8000c901d72 */
[----:B0-----:R-:W0:Y:S04]  /*26d00*/  SHFL.IDX PT, R10, R2, 0x2, 0x1c1f ;  /* 0x005c1f00020a7f89 */ /* 0x001e2800000e0000 */
[----:B------:R-:W1:Y:S01]  /*26d10*/  SHFL.IDX PT, R2, R2, 0x3, 0x1c1f ;  /* 0x007c1f0002027f89 */ /* 0x000e6200000e0000 */
[----:B0-----:R-:W-:-:S04]  /*26d20*/  IADD3 R10, P1, R13, R10, RZ ;  /* 0x0000000a0d0a7210 */ /* 0x001fc80007f3e0ff */
[----:B------:R-:W-:Y:S02]  /*26d30*/  IADD3.X R11, RZ, R21, RZ, P1, !PT ;  /* 0x00000015ff0b7210 */ /* 0x000fe40000ffe4ff */
[----:B------:R-:W-:-:S13]  /*26d40*/  ISETP.LT.OR P1, PT, R9, 0x41, P3 ;  /* 0x000000410900780c */ /* 0x000fda0001f21670 */
[----:B------:R-:W-:Y:S01]  /*26d50*/  LDGSTS.E.BYPASS.LTC128B.128 [R0+0x10200], desc[UR50][R10.64], !P1 ;  /* 0x102000000a007fae */ /* 0x000fe2000c901d72 */
[----:B------:R-:W-:-:S13]  /*26d60*/  ISETP.LT.OR P1, PT, R9, 0x41, P2 ;  /* 0x000000410900780c */ /* 0x000fda0001721670 */
[----:B------:R-:W-:Y:S01]  /*26d70*/  LDGSTS.E.BYPASS.LTC128B.128 [R0+0x12a00], desc[UR50][R10.64+0x40], !P1 ;  /* 0x12a000400a007fae */ /* 0x000fe2000c901d72 */
[----:B------:R-:W-:-:S13]  /*26d80*/  ISETP.LT.OR P1, PT, R9, 0x41, P0 ;  /* 0x000000410900780c */ /* 0x000fda0000721670 */
[----:B------:R-:W-:Y:S01]  /*26d90*/  LDGSTS.E.BYPASS.LTC128B.128 [R0+0x15200], desc[UR50][R10.64+0x80], !P1 ;  /* 0x152000800a007fae */ /* 0x000fe2000c901d72 */
[----:B-1----:R-:W-:-:S05]  /*26da0*/  IADD3 R2, P1, R13, R2, RZ ;  /* 0x000000020d027210 */ /* 0x002fca0007f3e0ff */
        /* <DEDUP_REMOVED lines=8> */
[----:B0-----:R0:W1:Y:S04]  /*26e30*/  SHFL.IDX PT, R3, R29, RZ, 0x1c1f ;  /* 0x001c1fff1d037589 */ /* 0x00106800000e0000 */
[----:B------:R0:W3:Y:S01]  /*26e40*/  SHFL.IDX PT, R2, R31, RZ, 0x1c1f ;  /* 0x001c1fff1f027589 */ /* 0x0000e200000e0000 */
[----:B--2---:R-:W-:-:S04]  /*26e50*/  LOP3.LUT R12, R12, 0xffffffbf, RZ, 0xc0, !PT ;  /* 0xffffffbf0c0c7812 */ /* 0x004fc800078ec0ff */
[----:B------:R-:W-:-:S05]  /*26e60*/  @P6 LOP3.LUT R12, R12, 0x40, RZ, 0xfc, !PT ;  /* 0x000000400c0c6812 */ /* 0x000fca00078efcff */
[----:B-1-3--:R0:W-:Y:S02]  /*26e70*/  STL [R1+0x4], R12 ;  /* 0x0000040c01007387 */ /* 0x00a1e40000100800 */
.L_x_4539:
[----:B------:R-:W2:Y:S01]  /*26e80*/  S2R R10, SR_TID.X ;  /* 0x00000000000a7919 */ /* 0x000ea20000002100 */
[C---:B------:R-:W-:Y:S02]  /*26e90*/  ISETP.LT.OR P3, PT, R9.reuse, 0x81, P3 ;  /* 0x000000810900780c */ /* 0x040fe40001f61670 */
[C---:B------:R-:W-:Y:S02]  /*26ea0*/  ISETP.LT.OR P2, PT, R9.reuse, 0x81, P2 ;  /* 0x000000810900780c */ /* 0x040fe40001741670 */
[----:B------:R-:W-:Y:S01]  /*26eb0*/  ISETP.LT.OR P0, PT, R9, 0x81, P0 ;  /* 0x000000810900780c */ /* 0x000fe20000701670 */
[----:B--2---:R-:W-:-:S05]  /*26ec0*/  IMAD.SHL.U32 R10, R10, 0x10, RZ ;  /* 0x000000100a0a7824 */ /* 0x004fca00078e00ff */
[----:B------:R-:W-:-:S04]  /*26ed0*/  LOP3.LUT R10, R10, 0x30, RZ, 0xc0, !PT ;  /* 0x000000300a0a7812 */ /* 0x000fc800078ec0ff */
[----:B------:R-:W-:-:S05]  /*26ee0*/  IADD3 R2, P6, R10, R2, RZ ;  /* 0x000000020a027210 */ /* 0x000fca0007fde0ff */
        /* <DEDUP_REMOVED lines=9> */
.L_x_4328:
        /* <DEDUP_REMOVED lines=11> */
.L_x_4329:
[----:B------:R2:W-:Y:S01]  /*27030*/  SYNCS.ARRIVE.TRANS64.A1T0 RZ, [R4+URZ+0x33470], RZ ;  /* 0x033470ff04ff79a7 */ /* 0x0005e2000810003f */
[----:B------:R-:W-:Y:S05]  /*27040*/  @!P3 BRA `(.L_x_4330) ;  /* 0x000000000004b947 */ /* 0x000fea0003800000 */
[----:B------:R-:W-:Y:S01]  /*27050*/  BPT.TRAP 0x1 ;  /* 0x000000040000795c */ /* 0x000fe20000300000 */
.L_x_4330:
[----:B------:R-:W3:Y:S01]  /*27060*/  LDL R2, [R1+0x34] ;  /* 0x0000340001027983 */ /* 0x000ee20000100800 */
[----:B------:R-:W-:Y:S01]  /*27070*/  BSSY B0, `(.L_x_4331) ;  /* 0x0000003000007945 */ /* 0x000fe20003800000 */
[----:B---3--:R-:W3:Y:S03]  /*27080*/  SYNCS.PHASECHK.TRANS64.TRYWAIT P0, [R4+URZ+0x33440], R2 ;  /* 0x03344002040075a7 */ /* 0x008ee6000800017f */
[----:B---3--:R-:W-:Y:S05]  /*27090*/  @!P0 BRA `(.L_x_4332) ;  /* 0x00000084002c8947 */ /* 0x008fea0003800000 */
.L_x_4540:
[----:B------:R-:W-:Y:S05]  /*270a0*/  BSYNC B0 ;  /* 0x0000000000007941 */ /* 0x000fea0003800000 */
.L_x_4331:
[----:B------:R-:W4:Y:S01]  /*270b0*/  LDL.LU R11, [R1+0x30] ;  /* 0x00003000010b7983 */ /* 0x000f220000300800 */
[----:B------:R-:W-:Y:S01]  /*270c0*/  ULDC.64 UR4, c[0x0][0x310] ;  /* 0x0000c40000047ab9 */ /* 0x000fe20000000a00 */
[----:B------:R-:W-:Y:S02]  /*270d0*/  ULDC.64 UR6, c[0x0][0x300] ;  /* 0x0000c00000067ab9 */ /* 0x000fe40000000a00 */
[----:B------:R-:W2:Y:S04]  /*270e0*/  LDL.LU R13, [R1+0x28] ;  /* 0x00002800010d7983 */ /* 0x000ea80000300800 */
[----:B------:R-:W2:Y:S04]  /*270f0*/  LDL.LU R9, [R1+0x2c] ;  /* 0x00002c0001097983 */ /* 0x000ea80000300800 */
[----:B0-----:R-:W2:Y:S01]  /*27100*/  LDL R12, [R1+0xc] ;  /* 0x00000c00010c7983 */ /* 0x001ea20000100800 */
[----:B------:R-:W-:-:S02]  /*27110*/  IMAD R35, R35, UR4, RZ ;  /* 0x0000000423237c24 */ /* 0x000fc4000f8e02ff */
[C---:B---3--:R-:W-:Y:S01]  /*27120*/  IMAD.WIDE.U32 R2, R6.reuse, UR4, RZ ;  /* 0x0000000406027c25 */ /* 0x048fe2000f8e00ff */
[----:B------:R0:W5:Y:S03]  /*27130*/  LDL R20, [R1+0x4] ;  /* 0x0000040001147983 */ /* 0x0001660000100800 */
[----:B------:R-:W-:-:S04]  /*27140*/  IMAD R35, R6, UR5, R35 ;  /* 0x0000000506237c24 */ /* 0x000fc8000f8e0223 */
[----:B------:R-:W-:Y:S02]  /*27150*/  IMAD.IADD R3, R3, 0x1, R35 ;  /* 0x0000000103037824 */ /* 0x000fe400078e0223 */
[----:B------:R-:W-:-:S04]  /*27160*/  IMAD.WIDE.U32 R2, R5, UR6, R2 ;  /* 0x0000000605027c25 */ /* 0x000fc8000f8e0002 */
[----:B------:R-:W-:Y:S02]  /*27170*/  IMAD.MOV.U32 R10, RZ, RZ, R2 ;  /* 0x000000ffff0a7224 */ /* 0x000fe400078e0002 */
[----:B----4-:R-:W-:-:S04]  /*27180*/  IMAD R6, R11, UR6, RZ ;  /* 0x000000060b067c24 */ /* 0x010fc8000f8e02ff */
[----:B------:R-:W-:Y:S02]  /*27190*/  IMAD R6, R5, UR7, R6 ;  /* 0x0000000705067c24 */ /* 0x000fe4000f8e0206 */
[----:B--2---:R-:W-:Y:S02]  /*271a0*/  IMAD R5, R13, UR4, RZ ;  /* 0x000000040d057c24 */ /* 0x004fe4000f8e02ff */
[----:B------:R-:W-:Y:S01]  /*271b0*/  IMAD R9, R9, UR6, RZ ;  /* 0x0000000609097c24 */ /* 0x000fe2000f8e02ff */
[----:B------:R-:W-:Y:S01]  /*271c0*/  IADD3 R11, R3, R6, RZ ;  /* 0x00000006030b7210 */ /* 0x000fe20007ffe0ff */
[C---:B------:R-:W-:Y:S02]  /*271d0*/  IMAD R5, R7.reuse, UR5, R5 ;  /* 0x0000000507057c24 */ /* 0x040fe4000f8e0205 */
[----:B------:R-:W-:Y:S01]  /*271e0*/  IMAD.WIDE.U32 R2, R7, UR4, RZ ;  /* 0x0000000407027c25 */ /* 0x000fe2000f8e00ff */
[----:B------:R-:W-:-:S03]  /*271f0*/  ULDC.64 UR4, c[0x0][0x308] ;  /* 0x0000c20000047ab9 */ /* 0x000fc60000000a00 */
[----:B------:R-:W-:Y:S02]  /*27200*/  IMAD.IADD R3, R3, 0x1, R5 ;  /* 0x0000000103037824 */ /* 0x000fe400078e0205 */
[C---:B------:R-:W-:Y:S02]  /*27210*/  IMAD R9, R8.reuse, UR7, R9 ;  /* 0x0000000708097c24 */ /* 0x040fe4000f8e0209 */
[----:B------:R-:W-:Y:S01]  /*27220*/  IMAD.WIDE.U32 R2, R8, UR6, R2 ;  /* 0x0000000608027c25 */ /* 0x000fe2000f8e0002 */
[----:B------:R-:W-:-:S03]  /*27230*/  ULDC.64 UR6, c[0x0][0x2e8] ;  /* 0x0000ba0000067ab9 */ /* 0x000fc60000000a00 */
[----:B------:R-:W-:-:S04]  /*27240*/  IMAD.WIDE.U32 R6, R18, UR4, R10 ;  /* 0x0000000412067c25 */ /* 0x000fc8000f8e000a */
[----:B------:R-:W-:Y:S02]  /*27250*/  IMAD R8, R12, UR4, RZ ;  /* 0x000000040c087c24 */ /* 0x000fe4000f8e02ff */
[----:B------:R-:W-:Y:S01]  /*27260*/  IMAD.IADD R3, R3, 0x1, R9 ;  /* 0x0000000103037824 */ /* 0x000fe200078e0209 */
[----:B------:R-:W-:Y:S01]  /*27270*/  IADD3 R5, P0, R6, UR6, RZ ;  /* 0x0000000606057c10 */ /* 0x000fe2000ff1e0ff */
[C---:B------:R-:W-:Y:S02]  /*27280*/  IMAD R8, R18.reuse, UR5, R8 ;  /* 0x0000000512087c24 */ /* 0x040fe4000f8e0208 */
[----:B------:R-:W-:-:S03]  /*27290*/  IMAD.WIDE.U32 R2, R18, UR4, R2 ;  /* 0x0000000412027c25 */ /* 0x000fc6000f8e0002 */
[----:B------:R-:W-:Y:S02]  /*272a0*/  IADD3.X R6, R7, UR7, R8, P0, !PT ;  /* 0x0000000707067c10 */ /* 0x000fe400087fe408 */
[----:B------:R-:W-:Y:S01]  /*272b0*/  IADD3 R7, P0, R2, UR6, RZ ;  /* 0x0000000602077c10 */ /* 0x000fe2000ff1e0ff */
[----:B------:R-:W-:-:S03]  /*272c0*/  UMOV UR4, 0xffffffff ;  /* 0xffffffff00047882 */ /* 0x000fc60000000000 */
[----:B------:R-:W-:Y:S01]  /*272d0*/  IADD3.X R8, R8, UR7, R3, P0, !PT ;  /* 0x0000000708087c10 */ /* 0x000fe200087fe403 */
[----:B0-----:R-:W-:Y:S08]  /*272e0*/  BRA.DIV UR4, `(.L_x_4333) ;  /* 0x0000008204b07947 */ /* 0x001ff0000b800000 */
[----:B------:R-:W0:Y:S01]  /*272f0*/  S2R R10, SR_TID.X ;  /* 0x00000000000a7919 */ /* 0x000e220000002100 */
[----:B-----5:R-:W-:Y:S01]  /*27300*/  LOP3.LUT R20, R20, 0xfffffeff, RZ, 0xc0, !PT ;  /* 0xfffffeff14147812 */ /* 0x020fe200078ec0ff */
[----:B------:R-:W2:Y:S01]  /*27310*/  LDC R11, c[0x0][0x2f4] ;  /* 0x0000bd00ff0b7b82 */ /* 0x000ea20000000800 */
[----:B------:R-:W3:Y:S02]  /*27320*/  SHFL.IDX PT, R3, R5, RZ, 0x1c1f ;  /* 0x001c1fff05037589 */ /* 0x000ee400000e0000 */
[----:B------:R-:W-:Y:S02]  /*27330*/  @P1 LOP3.LUT R20, R20, 0x100, RZ, 0xfc, !PT ;  /* 0x0000010014141812 */ /* 0x000fe400078efcff */
[----:B------:R-:W4:Y:S02]  /*27340*/  SHFL.IDX PT, R2, R6, RZ, 0x1c1f ;  /* 0x001c1fff06027589 */ /* 0x000f2400000e0000 */
[----:B------:R-:W-:Y:S02]  /*27350*/  LOP3.LUT P1, RZ, R20, 0x20, RZ, 0xc0, !PT ;  /* 0x0000002014ff7812 */ /* 0x000fe4000782c0ff */
[----:B------:R-:W-:Y:S04]  /*27360*/  STL [R1+0x4], R20 ;  /* 0x0000041401007387 */ /* 0x000fe80000100800 */
[----:B------:R-:W-:Y:S01]  /*27370*/  SHFL.IDX PT, R8, R8, RZ, 0x1c1f ;  /* 0x001c1fff08087589 */ /* 0x000fe200000e0000 */
[----:B0-----:R-:W-:-:S02]  /*27380*/  IMAD.SHL.U32 R9, R10, 0x10, RZ ;  /* 0x000000100a097824 */ /* 0x001fc400078e00ff */
[----:B------:R-:W-:-:S03]  /*27390*/  IMAD.SHL.U32 R10, R10, 0x10, RZ ;  /* 0x000000100a0a7824 */ /* 0x000fc600078e00ff */
[----:B------:R-:W-:Y:S02]  /*273a0*/  LOP3.LUT R9, R9, 0x30, RZ, 0xc0, !PT ;  /* 0x0000003009097812 */ /* 0x000fe400078ec0ff */
[----:B------:R-:W-:Y:S02]  /*273b0*/  LOP3.LUT R10, R10, 0x30, RZ, 0xc0, !PT ;  /* 0x000000300a0a7812 */ /* 0x000fe400078ec0ff */
[----:B---3--:R-:W-:Y:S02]  /*273c0*/  @P1 IADD3 R3, P0, R9, R3, RZ ;  /* 0x0000000309031210 */ /* 0x008fe40007f1e0ff */
[C---:B------:R-:W-:Y:S02]  /*273d0*/  LOP3.LUT R12, R10.reuse, 0x40, RZ, 0xfc, !PT ;  /* 0x000000400a0c7812 */ /* 0x040fe400078efcff */
[----:B----4-:R-:W-:Y:S02]  /*273e0*/  @P1 IADD3.X R2, RZ, R2, RZ, P0, !PT ;  /* 0x00000002ff021210 */ /* 0x010fe400007fe4ff */
[----:B------:R-:W-:-:S02]  /*273f0*/  LOP3.LUT R10, R10, 0x80, RZ, 0xfc, !PT ;  /* 0x000000800a0a7812 */ /* 0x000fc400078efcff */
[-C--:B--2---:R-:W-:Y:S02]  /*27400*/  ISETP.GE.AND P6, PT, R9, R11.reuse, PT ;  /* 0x0000000b0900720c */ /* 0x084fe40003fc6270 */
[-C--:B------:R-:W-:Y:S02]  /*27410*/  @P1 LOP3.LUT R3, R3, R2.reuse, RZ, 0x3c, !PT ;  /* 0x0000000203031212 */ /* 0x080fe400078e3cff */
[-C--:B------:R-:W-:Y:S02]  /*27420*/  ISETP.GE.AND P3, PT, R12, R11.reuse, PT ;  /* 0x0000000b0c00720c */ /* 0x080fe40003f66270 */
[----:B------:R-:W-:Y:S02]  /*27430*/  ISETP.GE.AND P2, PT, R10, R11, PT ;  /* 0x0000000b0a00720c */ /* 0x000fe40003f46270 */
[----:B------:R-:W-:-:S04]  /*27440*/  @P1 LOP3.LUT R2, R3, R2, RZ, 0x3c, !PT ;  /* 0x0000000203021212 */ /* 0x000fc800078e3cff */
[----:B------:R-:W-:-:S05]  /*27450*/  @P1 LOP3.LUT R3, R3, R2, RZ, 0x3c, !PT ;  /* 0x0000000203031212 */ /* 0x000fca00078e3cff */
[----:B------:R-:W-:Y:S04]  /*27460*/  @P1 LDGSTS.E.BYPASS.LTC128B.128 [R0+0x24200], desc[UR50][R2.64], !P6 ;  /* 0x2420000002001fae */ /* 0x000fe8000f101d72 */
[----:B------:R-:W-:Y:S04]  /*27470*/  @P1 LDGSTS.E.BYPASS.LTC128B.128 [R0+0x26a00], desc[UR50][R2.64+0x40], !P3 ;  /* 0x26a0004002001fae */ /* 0x000fe8000d901d72 */
[----:B------:R0:W-:Y:S01]  /*27480*/  @P1 LDGSTS.E.BYPASS.LTC128B.128 [R0+0x29200], desc[UR50][R2.64+0x80], !P2 ;  /* 0x2920008002001fae */ /* 0x0001e2000d101d72 */
[----:B------:R-:W-:-:S03]  /*27490*/  LOP3.LUT P1, RZ, R20, 0x100, RZ, 0xc0, !PT ;  /* 0x0000010014ff7812 */ /* 0x000fc6000782c0ff */
[----:B0-----:R-:W0:Y:S04]  /*274a0*/  SHFL.IDX PT, R3, R5, 0x1, 0x1c1f ;  /* 0x003c1f0005037f89 */ /* 0x001e2800000e0000 */
[----:B------:R-:W2:Y:S01]  /*274b0*/  SHFL.IDX PT, R2, R6, 0x1, 0x1c1f ;  /* 0x003c1f0006027f89 */ /* 0x000ea200000e0000 */
[----:B0-----:R-:W-:-:S05]  /*274c0*/  @P5 IADD3 R3, P0, R9, R3, RZ ;  /* 0x0000000309035210 */ /* 0x001fca0007f1e0ff */
[----:B--2---:R-:W-:-:S05]  /*274d0*/  @P5 IMAD.X R2, RZ, RZ, R2, P0 ;  /* 0x000000ffff025224 */ /* 0x004fca00000e0602 */
[----:B------:R-:W-:-:S04]  /*274e0*/  @P5 LOP3.LUT R3, R3, R2, RZ, 0x3c, !PT ;  /* 0x0000000203035212 */ /* 0x000fc800078e3cff */
[----:B------:R-:W-:-:S04]  /*274f0*/  @P5 LOP3.LUT R2, R3, R2, RZ, 0x3c, !PT ;  /* 0x0000000203025212 */ /* 0x000fc800078e3cff */
[----:B------:R-:W-:-:S05]  /*27500*/  @P5 LOP3.LUT R3, R3, R2, RZ, 0x3c, !PT ;  /* 0x0000000203035212 */ /* 0x000fca00078e3cff */
[----:B------:R-:W-:Y:S04]  /*27510*/  @P5 LDGSTS.E.BYPASS.LTC128B.128 [R0+0x24a00], desc[UR50][R2.64], !P6 ;  /* 0x24a0000002005fae */ /* 0x000fe8000f101d72 */
[----:B------:R-:W-:Y:S04]  /*27520*/  @P5 LDGSTS.E.BYPASS.LTC128B.128 [R0+0x27200], desc[UR50][R2.64+0x40], !P3 ;  /* 0x2720004002005fae */ /* 0x000fe8000d901d72 */
[----:B------:R0:W-:Y:S04]  /*27530*/  @P5 LDGSTS.E.BYPASS.LTC128B.128 [R0+0x29a00], desc[UR50][R2.64+0x80], !P2 ;  /* 0x29a0008002005fae */ /* 0x0001e8000d101d72 */
[----:B0-----:R-:W0:Y:S04]  /*27540*/  SHFL.IDX PT, R3, R5, 0x2, 0x1c1f ;  /* 0x005c1f0005037f89 */ /* 0x001e2800000e0000 */
[----:B------:R-:W2:Y:S04]  /*27550*/  SHFL.IDX PT, R2, R6, 0x2, 0x1c1f ;  /* 0x005c1f0006027f89 */ /* 0x000ea800000e0000 */
[----:B------:R-:W3:Y:S04]  /*27560*/  SHFL.IDX PT, R5, R5, 0x3, 0x1c1f ;  /* 0x007c1f0005057f89 */ /* 0x000ee800000e0000 */
[----:B------:R-:W4:Y:S01]  /*27570*/  SHFL.IDX PT, R6, R6, 0x3, 0x1c1f ;  /* 0x007c1f0006067f89 */ /* 0x000f2200000e0000 */
[----:B0-----:R-:W-:-:S05]  /*27580*/  @P4 IADD3 R3, P0, R9, R3, RZ ;  /* 0x0000000309034210 */ /* 0x001fca0007f1e0ff */
[----:B--2---:R-:W-:-:S05]  /*27590*/  @P4 IMAD.X R2, RZ, RZ, R2, P0 ;  /* 0x000000ffff024224 */ /* 0x004fca00000e0602 */
[----:B------:R-:W-:-:S04]  /*275a0*/  @P4 LOP3.LUT R3, R3, R2, RZ, 0x3c, !PT ;  /* 0x0000000203034212 */ /* 0x000fc800078e3cff */
[----:B------:R-:W-:-:S04]  /*275b0*/  @P4 LOP3.LUT R2, R3, R2, RZ, 0x3c, !PT ;  /* 0x0000000203024212 */ /* 0x000fc800078e3cff */
[----:B------:R-:W-:-:S05]  /*275c0*/  @P4 LOP3.LUT R3, R3, R2, RZ, 0x3c, !PT ;  /* 0x0000000203034212 */ /* 0x000fca00078e3cff */
[----:B------:R-:W-:Y:S04]  /*275d0*/  @P4 LDGSTS.E.BYPASS.LTC128B.128 [R0+0x25200], desc[UR50][R2.64], !P6 ;  /* 0x2520000002004fae */ /* 0x000fe8000f101d72 */
[----:B------:R-:W-:Y:S04]  /*275e0*/  @P4 LDGSTS.E.BYPASS.LTC128B.128 [R0+0x27a00], desc[UR50][R2.64+0x40], !P3 ;  /* 0x27a0004002004fae */ /* 0x000fe8000d901d72 */
[----:B------:R3:W-:Y:S02]  /*275f0*/  @P4 LDGSTS.E.BYPASS.LTC128B.128 [R0+0x2a200], desc[UR50][R2.64+0x80], !P2 ;  /* 0x2a20008002004fae */ /* 0x0007e4000d101d72 */
[----:B---3--:R-:W-:-:S05]  /*27600*/  @P1 IADD3 R2, P0, R9, R5, RZ ;  /* 0x0000000509021210 */ /* 0x008fca0007f1e0ff */
[----:B----4-:R-:W-:-:S05]  /*27610*/  @P1 IMAD.X R3, RZ, RZ, R6, P0 ;  /* 0x000000ffff031224 */ /* 0x010fca00000e0606 */
[----:B------:R-:W-:Y:S04]  /*27620*/  @P1 LDGSTS.E.BYPASS.LTC128B.128 [R0+0x25a00], desc[UR50][R2.64], !P6 ;  /* 0x25a0000002001fae */ /* 0x000fe8000f101d72 */
[----:B------:R-:W-:Y:S04]  /*27630*/  @P1 LDGSTS.E.BYPASS.LTC128B.128 [R0+0x28200], desc[UR50][R2.64+0x40], !P3 ;  /* 0x2820004002001fae */ /* 0x000fe8000d901d72 */
[----:B------:R0:W-:Y:S04]  /*27640*/  @P1 LDGSTS.E.BYPASS.LTC128B.128 [R0+0x2aa00], desc[UR50][R2.64+0x80], !P2 ;  /* 0x2aa0008002001fae */ /* 0x0001e8000d101d72 */
[----:B0-----:R0:W2:Y:S02]  /*27650*/  SHFL.IDX PT, R2, R7, RZ, 0x1c1f ;  /* 0x001c1fff07027589 */ /* 0x0010a400000e0000 */
.L_x_4552:
[----:B------:R-:W-:Y:S01]  /*27660*/  LOP3.LUT P0, RZ, R20, 0x40, RZ, 0xc0, !PT ;  /* 0x0000004014ff7812 */ /* 0x000fe2000780c0ff */
[----:B------:R-:W-:-:S12]  /*27670*/  BSSY B0, `(.L_x_4334) ;  /* 0x0000013000007945 */ /* 0x000fd80003800000 */
[----:B------:R-:W-:Y:S05]  /*27680*/  @!P0 BRA `(.L_x_4335) ;  /* 0x0000000000448947 */ /* 0x000fea0003800000 */
[----:B------:R-:W3:Y:S01]  /*27690*/  S2R R3, SR_TID.X ;  /* 0x0000000000037919 */ /* 0x000ee20000002100 */
[----:B------:R-:W4:Y:S01]  /*276a0*/  LDC R6, c[0x0][0x2f4] ;  /* 0x0000bd00ff067b82 */ /* 0x000f220000000800 */
[----:B---3--:R-:W-:-:S05]  /*276b0*/  IMAD.SHL.U32 R9, R3, 0x10, RZ ;  /* 0x0000001003097824 */ /* 0x008fca00078e00ff */
[----:B------:R-:W-:-:S04]  /*276c0*/  LOP3.LUT R9, R9, 0x30, RZ, 0xc0, !PT ;  /* 0x0000003009097812 */ /* 0x000fc800078ec0ff */
[C---:B0-----:R-:W-:Y:S02]  /*276d0*/  LOP3.LUT R7, R9.reuse, 0x40, RZ, 0xfc, !PT ;  /* 0x0000004009077812 */ /* 0x041fe400078efcff */
[C---:B------:R-:W-:Y:S02]  /*276e0*/  LOP3.LUT R5, R9.reuse, 0x80, RZ, 0xfc, !PT ;  /* 0x0000008009057812 */ /* 0x040fe400078efcff */
[-C--:B----4-:R-:W-:Y:S02]  /*276f0*/  ISETP.GE.AND P3, PT, R9, R6.reuse, PT ;  /* 0x000000060900720c */ /* 0x090fe40003f66270 */
[-C--:B------:R-:W-:Y:S02]  /*27700*/  ISETP.GE.AND P2, PT, R7, R6.reuse, PT ;  /* 0x000000060700720c */ /* 0x080fe40003f46270 */
[----:B------:R-:W-:Y:S02]  /*27710*/  ISETP.GE.AND P1, PT, R5, R6, PT ;  /* 0x000000060500720c */ /* 0x000fe40003f26270 */
        /* <DEDUP_REMOVED lines=8> */
.L_x_4335:
[----:B------:R-:W-:Y:S05]  /*277a0*/  BSYNC B0 ;  /* 0x0000000000007941 */ /* 0x000fea0003800000 */
.L_x_4334:
[----:B------:R-:W-:Y:S01]  /*277b0*/  NOP ;  /* 0x0000000000007918 */ /* 0x000fe20000000000 */
[----:B------:R-:W-:-:S13]  /*277c0*/  PLOP3.LUT P0, PT, PT, PT, PT, 0x80, 0x0 ;  /* 0x000000000000781c */ /* 0x000fda0003f0f070 */
.L_x_4336:
[----:B------:R-:W-:Y:S02]  /*277d0*/  PLOP3.LUT P1, PT, P1, P0, PT, 0xa2, 0x0 ;  /* 0x000000000000781c */ /* 0x000fe40000f21472 */
[----:B------:R-:W-:-:S08]  /*277e0*/  @P0 R2UR P1, UR4, R4 ;  /* 0x00000000040402ca */ /* 0x000fd00000020000 */
[----:B------:R-:W-:-:S05]  /*277f0*/  @P0 PLOP3.LUT P0, PT, P1, PT, PT, 0x80, 0x0 ;  /* 0x000000000000081c */ /* 0x000fca0000f0f070 */
[----:B------:R-:W-:Y:S01]  /*27800*/  @!P1 SYNCS.ARRIVE.TRANS64.RED.A0T1 RZ, [UR4+0x33430], RZ ;  /* 0x033430ffffff99a7 */ /* 0x000fe20008200404 */
[----:B------:R-:W-:Y:S07]  /*27810*/  @!P1 ARRIVES.LDGSTSBAR.64.TRANSCNT [UR4+0x33430] ;  /* 0x03343000ff0099b0 */ /* 0x000fee0008000a84 */
[----:B------:R-:W-:Y:S05]  /*27820*/  @P0 BRA.U.ANY `(.L_x_4336) ;  /* 0xfffffffd00e80947 */ /* 0x000fea000393ffff */
[----:B------:R-:W-:Y:S01]  /*27830*/  NOP ;  /* 0x0000000000007918 */ /* 0x000fe20000000000 */
[----:B---3--:R-:W-:-:S04]  /*27840*/  MOV R0, UR39 ;  /* 0x0000002700007c02 */ /* 0x008fc80008000f00 */
[----:B------:R-:W-:-:S13]  /*27850*/  ISETP.NE.AND P2, PT, R0, 0x3, PT ;  /* 0x000000030000780c */ /* 0x000fda0003f45270 */
[----:B------:R-:W-:Y:S05]  /*27860*/  @!P2 BRA `(.L_x_4337) ;  /* 0x000000000004a947 */ /* 0x000fea0003800000 */
[----:B------:R-:W-:Y:S01]  /*27870*/  BPT.TRAP 0x1 ;  /* 0x000000040000795c */ /* 0x000fe20000300000 */
.L_x_4337:
[----:B------:R3:W5:Y:S01]  /*27880*/  LDL.LU R3, [R1+0x38] ;  /* 0x0000380001037983 */ /* 0x0007620000300800 */
[----:B------:R3:W-:Y:S02]  /*27890*/  SYNCS.ARRIVE.TRANS64.A1T0 RZ, [R4+URZ+0x33430], RZ ;  /* 0x033430ff04ff79a7 */ /* 0x0007e4000810003f */
[----:B------:R-:W-:Y:S05]  /*278a0*/  WARPSYNC.ALL ;  /* 0x0000000000007948 */ /* 0x000fea0003800000 */
[----:B------:R-:W-:Y:S01]  /*278b0*/  ULDC.64 UR6, c[0x0][0xa00] ;  /* 0x0002800000067ab9 */ /* 0x000fe20000000a00 */
[----:B--2---:R-:W-:Y:S01]  /*278c0*/  VIADD R2, R23, 0x1e200 ;  /* 0x0001e20017027836 */ /* 0x004fe20000000000 */
[----:B------:R-:W-:Y:S01]  /*278d0*/  BAR.SYNC.DEFER_BLOCKING 0x8, 0x180 ;  /* 0x0206000000007b1d */ /* 0x000fe20000010000 */
[----:B------:R-:W-:Y:S02]  /*278e0*/  ISETP.NE.U32.AND P0, PT, RZ, UR6, PT ;  /* 0x00000006ff007c0c */ /* 0x000fe4000bf05070 */
[----:B------:R-:W-:-:S02]  /*278f0*/  SHF.R.S32.HI R0, RZ, 0x1f, R30 ;  /* 0x0000001fff007819 */ /* 0x000fc4000001141e */
[----:B------:R-:W-:Y:S01]  /*27900*/  ISETP.NE.AND.EX P0, PT, RZ, UR7, PT, P0 ;  /* 0x00000007ff007c0c */ /* 0x000fe2000bf05300 */
[----:B------:R-:W-:Y:S01]  /*27910*/  ULDC.64 UR4, c[0x0][0x298] ;  /* 0x0000a60000047ab9 */ /* 0x000fe20000000a00 */
[----:B------:R-:W-:Y:S01]  /*27920*/  BSSY B6, `(.L_x_4338) ;  /* 0x0000019000067945 */ /* 0x000fe20003800000 */
[----:B------:R-:W-:Y:S01]  /*27930*/  IMAD R0, R0, UR4, RZ ;  /* 0x0000000400007c24 */ /* 0x000fe2000f8e02ff */
[----:B------:R-:W-:-:S03]  /*27940*/  SEL R26, R26, RZ, !P0 ;  /* 0x000000ff1a1a7207 */ /* 0x000fc60004000000 */
[C---:B------:R-:W-:Y:S02]  /*27950*/  IMAD R0, R30.reuse, UR5, R0 ;  /* 0x000000051e007c24 */ /* 0x040fe4000f8e0200 */
[----:B------:R-:W-:-:S04]  /*27960*/  IMAD.WIDE.U32 R30, R30, UR4, RZ ;  /* 0x000000041e1e7c25 */ /* 0x000fc8000f8e00ff */
[----:B-1----:R-:W-:Y:S01]  /*27970*/  IMAD.IADD R28, R31, 0x1, R0 ;  /* 0x000000011f1c7824 */ /* 0x002fe200078e0200 */
[----:B-----5:R-:W-:Y:S02]  /*27980*/  SEL R29, R3, RZ, !P0 ;  /* 0x000000ff031d7207 */ /* 0x020fe40004000000 */
[----:B------:R-:W-:-:S13]  /*27990*/  LOP3.LUT P0, RZ, R2, 0x1bf, RZ, 0xc0, !PT ;  /* 0x000001bf02ff7812 */ /* 0x000fda000780c0ff */
[----:B------:R-:W-:Y:S05]  /*279a0*/  @!P0 BRA `(.L_x_4339) ;  /* 0x0000000000408947 */ /* 0x000fea0003800000 */
[----:B------:R-:W-:Y:S01]  /*279b0*/  MOV R2, 0x0 ;  /* 0x0000000000027802 */ /* 0x000fe20000000f00 */
[----:B------:R-:W-:Y:S01]  /*279c0*/  ULDC.64 UR4, c[0x4][0x1b0] ;  /* 0x01006c0000047ab9 */ /* 0x000fe20000000a00 */
[----:B------:R-:W-:Y:S01]  /*279d0*/  ULDC.64 UR6, c[0x4][0x1b8] ;  /* 0x01006e0000067ab9 */ /* 0x000fe20000000a00 */
[----:B------:R-:W-:Y:S01]  /*279e0*/  ULDC.64 UR8, c[0x4][0xd0] ;  /* 0x0100340000087ab9 */ /* 0x000fe20000000a00 */
[----:B---3--:R-:W-:Y:S01]  /*279f0*/  IMAD.U32 R4, RZ, RZ, UR4 ;  /* 0x00000004ff047e24 */ /* 0x008fe2000f8e00ff */
[----:B0-----:R-:W-:Y:S01]  /*27a00*/  MOV R7, UR7 ;  /* 0x0000000700077c02 */ /* 0x001fe20008000f00 */
        /* <DEDUP_REMOVED lines=10> */
.L_x_4339:
[----:B------:R-:W-:Y:S05]  /*27ab0*/  BSYNC B6 ;  /* 0x0000000000067941 */ /* 0x000fea0003800000 */
.L_x_4338:
[----:B------:R-:W2:Y:S01]  /*27ac0*/  LDL R20, [R1+0xc] ;  /* 0x00000c0001147983 */ /* 0x000ea20000100800 */
[----:B------:R-:W-:Y:S01]  /*27ad0*/  ULDC.64 UR4, c[0x0][0x2d8] ;  /* 0x0000b60000047ab9 */ /* 0x000fe20000000a00 */
[----:B------:R-:W-:Y:S01]  /*27ae0*/  IMAD.SHL.U32 R17, R17, 0x80, RZ ;  /* 0x0000008011117824 */ /* 0x000fe200078e00ff */
[----:B0-----:R-:W0:Y:S01]  /*27af0*/  LDC R7, c[0x0][0x448] ;  /* 0x00011200ff077b82 */ /* 0x001e220000000800 */
[----:B------:R1:W5:Y:S01]  /*27b00*/  LDL R8, [R1+0x20] ;  /* 0x0000200001087983 */ /* 0x0003620000100800 */
[----:B------:R-:W-:Y:S01]  /*27b10*/  MOV R2, R30 ;  /* 0x0000001e00027202 */ /* 0x000fe20000000f00 */
[----:B------:R-:W-:-:S04]  /*27b20*/  IMAD.MOV.U32 R3, RZ, RZ, R28 ;  /* 0x000000ffff037224 */ /* 0x000fc800078e001c */
[----:B------:R-:W-:Y:S01]  /*27b30*/  IMAD.WIDE.U32 R2, R18, UR4, R2 ;  /* 0x0000000412027c25 */ /* 0x000fe2000f8e0002 */
[----:B0-----:R-:W-:-:S13]  /*27b40*/  ISETP.NE.AND P0, PT, R7, 0x1, PT ;  /* 0x000000010700780c */ /* 0x001fda0003f05270 */
[----:B---3--:R-:W0:Y:S01]  /*27b50*/  @P0 LDC R4, c[0x0][0x44c] ;  /* 0x00011300ff040b82 */ /* 0x008e220000000800 */
[----:B--2---:R-:W-:Y:S02]  /*27b60*/  IMAD R0, R20, UR4, RZ ;  /* 0x0000000414007c24 */ /* 0x004fe4000f8e02ff */
[----:B------:R-:W2:Y:S02]  /*27b70*/  S2R R20, SR_TID.X ;  /* 0x0000000000147919 */ /* 0x000ea40000002100 */
        /* <DEDUP_REMOVED lines=12> */
[----:B------:R-:W-:-:S04]  /*27c40*/  LOP3.LUT R20, R21, 0x60, R20, 0xf8, !PT ;  /* 0x0000006015147812 */ /* 0x000fc800078ef814 */
[----:B------:R-:W-:Y:S02]  /*27c50*/  LOP3.LUT R5, R20, R17, RZ, 0xfc, !PT ;  /* 0x0000001114057212 */ /* 0x000fe400078efcff */
[----:B------:R1:W5:Y:S03]  /*27c60*/  LDL R20, [R1+0x3c] ;  /* 0x00003c0001147983 */ /* 0x0003660000100800 */
[----:B0-----:R-:W-:Y:S01]  /*27c70*/  @P0 IMAD.HI.U32 R6, R5, R4, RZ ;  /* 0x0000000405060227 */ /* 0x001fe200078e00ff */
[----:B------:R-:W0:Y:S01]  /*27c80*/  S2R R21, SR_TID.X ;  /* 0x0000000000157919 */ /* 0x000e220000002100 */
[----:B------:R-:W-:-:S03]  /*27c90*/  MOV R4, R5 ;  /* 0x0000000500047202 */ /* 0x000fc60000000f00 */
[----:B---3--:R-:W-:-:S05]  /*27ca0*/  @P0 SHF.R.U32.HI R4, RZ, R0, R6 ;  /* 0x00000000ff040219 */ /* 0x008fca0000011606 */
        /* <DEDUP_REMOVED lines=11> */
[C---:B0-----:R-:W-:Y:S02]  /*27d60*/  IMAD.SHL.U32 R35, R21.reuse, 0x10, RZ ;  /* 0x0000001015237824 */ /* 0x041fe400078e00ff */
[----:B------:R-:W-:Y:S01]  /*27d70*/  IMAD R4, R0, UR5, R4 ;  /* 0x0000000500047c24 */ /* 0x000fe2000f8e0204 */
[----:B------:R-:W-:Y:S01]  /*27d80*/  ULDC.64 UR4, c[0x0][0x280] ;  /* 0x0000a00000047ab9 */ /* 0x000fe20000000a00 */
[----:B------:R-:W-:Y:S01]  /*27d90*/  IMAD.SHL.U32 R9, R21, 0x10, RZ ;  /* 0x0000001015097824 */ /* 0x000fe200078e00ff */
[----:B------:R-:W-:Y:S02]  /*27da0*/  LOP3.LUT R35, R35, 0x30, RZ, 0xc0, !PT ;  /* 0x0000003023237812 */ /* 0x000fe400078ec0ff */
[----:B------:R-:W-:Y:S01]  /*27db0*/  IADD3 R0, P0, R2, UR4, RZ ;  /* 0x0000000402007c10 */ /* 0x000fe2000ff1e0ff */
[----:B------:R-:W-:Y:S01]  /*27dc0*/  ULDC UR4, c[0x0][0x2b8] ;  /* 0x0000ae0000047ab9 */ /* 0x000fe20000000800 */
[----:B------:R-:W-:Y:S02]  /*27dd0*/  LOP3.LUT R9, R9, 0x30, RZ, 0xc0, !PT ;  /* 0x0000003009097812 */ /* 0x000fe400078ec0ff */
[----:B------:R-:W-:-:S02]  /*27de0*/  LOP3.LUT R10, R35, 0x40, RZ, 0xfc, !PT ;  /* 0x00000040230a7812 */ /* 0x000fc400078efcff */
[----:B------:R-:W-:Y:S02]  /*27df0*/  LOP3.LUT R11, R35, 0x80, RZ, 0xfc, !PT ;  /* 0x00000080230b7812 */ /* 0x000fe400078efcff */
[----:B------:R-:W-:Y:S01]  /*27e00*/  IADD3.X R4, R3, UR5, R4, P0, !PT ;  /* 0x0000000503047c10 */ /* 0x000fe200087fe404 */
[----:B------:R-:W-:Y:S01]  /*27e10*/  UMOV UR5, 0xffffffff ;  /* 0xffffffff00057882 */ /* 0x000fe20000000000 */
[----:B------:R-:W-:Y:S02]  /*27e20*/  LOP3.LUT R21, R21, 0x7f, RZ, 0xc0, !PT ;  /* 0x0000007f15157812 */ /* 0x000fe400078ec0ff */
[----:B------:R-:W-:Y:S02]  /*27e30*/  ISETP.GE.AND P3, PT, R9, UR4, PT ;  /* 0x0000000409007c0c */ /* 0x000fe4000bf66270 */
[----:B------:R-:W-:Y:S02]  /*27e40*/  ISETP.GE.AND P2, PT, R10, UR4, PT ;  /* 0x000000040a007c0c */ /* 0x000fe4000bf46270 */
[----:B------:R-:W-:-:S02]  /*27e50*/  ISETP.GE.AND P0, PT, R11, UR4, PT ;  /* 0x000000040b007c0c */ /* 0x000fc4000bf06270 */
[----:B------:R-:W-:Y:S01]  /*27e60*/  SHF.R.U32.HI R10, RZ, 0x2, R21 ;  /* 0x00000002ff0a7819 */ /* 0x000fe20000011615 */
[----:B-1----:R-:W-:Y:S10]  /*27e70*/  BRA.DIV UR5, `(.L_x_4340) ;  /* 0x0000007e05bc7947 */ /* 0x002ff4000b800000 */
[----:B------:R-:W0:Y:S01]  /*27e80*/  SHFL.IDX PT, R3, R0, RZ, 0x1c1f ;  /* 0x001c1fff00037589 */ /* 0x000e2200000e0000 */
[----:B-----5:R-:W-:Y:S02]  /*27e90*/  IMAD R5, R20, R7, RZ ;  /* 0x0000000714057224 */ /* 0x020fe400078e02ff */
[----:B------:R-:W-:Y:S01]  /*27ea0*/  IMAD.IADD R17, R10, 0x1, R17 ;  /* 0x000000010a117824 */ /* 0x000fe200078e0211 */
[----:B------:R-:W1:Y:S04]  /*27eb0*/  SHFL.IDX PT, R2, R4, RZ, 0x1c1f ;  /* 0x001c1fff04027589 */ /* 0x000e6800000e0000 */
[----:B------:R-:W-:Y:S01]  /*27ec0*/  ISETP.GE.AND P1, PT, R17, R5, PT ;  /* 0x000000051100720c */ /* 0x000fe20003f26270 */
[----:B------:R-:W-:-:S12]  /*27ed0*/  SHFL.IDX PT, R14, R0, 0x3, 0x1c1f ;  /* 0x007c1f00000e7f89 */ /* 0x000fd800000e0000 */
[----:B0-----:R-:W-:-:S04]  /*27ee0*/  @!P1 IADD3 R3, P4, R9, R3, RZ ;  /* 0x0000000309039210 */ /* 0x001fc80007f9e0ff */
[----:B-1----:R-:W-:-:S04]  /*27ef0*/  @!P1 IADD3.X R2, RZ, R2, RZ, P4, !PT ;  /* 0x00000002ff029210 */ /* 0x002fc800027fe4ff */
[----:B------:R-:W-:-:S04]  /*27f00*/  @!P1 LOP3.LUT R3, R3, R2, RZ, 0x3c, !PT ;  /* 0x0000000203039212 */ /* 0x000fc800078e3cff */
[----:B------:R-:W-:-:S04]  /*27f10*/  @!P1 LOP3.LUT R2, R3, R2, RZ, 0x3c, !PT ;  /* 0x0000000203029212 */ /* 0x000fc800078e3cff */
[----:B------:R-:W-:-:S05]  /*27f20*/  @!P1 LOP3.LUT R3, R3, R2, RZ, 0x3c, !PT ;  /* 0x0000000203039212 */ /* 0x000fca00078e3cff */
[----:B------:R-:W-:Y:S04]  /*27f30*/  @!P1 LDGSTS.E.BYPASS.LTC128B.128 [R8+0x1e200], desc[UR50][R2.64], !P3 ;  /* 0x1e20000002089fae */ /* 0x000fe8000d901d72 */
[----:B------:R-:W-:Y:S04]  /*27f40*/  @!P1 LDGSTS.E.BYPASS.LTC128B.128 [R8+0x20200], desc[UR50][R2.64+0x40], !P2 ;  /* 0x2020004002089fae */ /* 0x000fe8000d101d72 */
[----:B------:R0:W-:Y:S02]  /*27f50*/  @!P1 LDGSTS.E.BYPASS.LTC128B.128 [R8+0x22200], desc[UR50][R2.64+0x80], !P0 ;  /* 0x2220008002089fae */ /* 0x0001e4000c101d72 */
[----:B0-----:R-:W-:-:S02]  /*27f60*/  VIADD R2, R17, 0x20 ;  /* 0x0000002011027836 */ /* 0x001fc40000000000 */
[----:B------:R-:W0:Y:S03]  /*27f70*/  SHFL.IDX PT, R3, R0, 0x1, 0x1c1f ;  /* 0x003c1f0000037f89 */ /* 0x000e2600000e0000 */
[----:B------:R-:W-:Y:S02]  /*27f80*/  ISETP.GE.AND P1, PT, R2, R5, PT ;  /* 0x000000050200720c */ /* 0x000fe40003f26270 */
[----:B------:R-:W1:Y:S11]  /*27f90*/  SHFL.IDX PT, R2, R4, 0x1, 0x1c1f ;  /* 0x003c1f0004027f89 */ /* 0x000e7600000e0000 */
[----:B0-----:R-:W-:-:S05]  /*27fa0*/  @!P1 IADD3 R3, P4, R9, R3, RZ ;  /* 0x0000000309039210 */ /* 0x001fca0007f9e0ff */
[----:B-1----:R-:W-:-:S05]  /*27fb0*/  @!P1 IMAD.X R2, RZ, RZ, R2, P4 ;  /* 0x000000ffff029224 */ /* 0x002fca00020e0602 */
        /* <DEDUP_REMOVED lines=9> */
[----:B------:R-:W1:Y:S04]  /*28050*/  SHFL.IDX PT, R2, R4, 0x2, 0x1c1f ;  /* 0x005c1f0004027f89 */ /* 0x000e6800000e0000 */
[----:B------:R-:W2:Y:S07]  /*28060*/  SHFL.IDX PT, R4, R4, 0x3, 0x1c1f ;  /* 0x007c1f0004047f89 */ /* 0x000eae00000e0000 */
[----:B0-----:R-:W-:-:S05]  /*28070*/  @!P1 IADD3 R3, P4, R9, R3, RZ ;  /* 0x0000000309039210 */ /* 0x001fca0007f9e0ff */
[----:B-1----:R-:W-:-:S05]  /*28080*/  @!P1 IMAD.X R2, RZ, RZ, R2, P4 ;  /* 0x000000ffff029224 */ /* 0x002fca00020e0602 */
[----:B------:R-:W-:-:S04]  /*28090*/  @!P1 LOP3.LUT R3, R3, R2, RZ, 0x3c, !PT ;  /* 0x0000000203039212 */ /* 0x000fc800078e3cff */
[----:B------:R-:W-:-:S04]  /*280a0*/  @!P1 LOP3.LUT R2, R3, R2, RZ, 0x3c, !PT ;  /* 0x0000000203029212 */ /* 0x000fc800078e3cff */
[----:B------:R-:W-:-:S05]  /*280b0*/  @!P1 LOP3.LUT R3, R3, R2, RZ, 0x3c, !PT ;  /* 0x0000000203039212 */ /* 0x000fca00078e3cff */
[----:B------:R0:W-:Y:S04]  /*280c0*/  @!P1 LDGSTS.E.BYPASS.LTC128B.128 [R8+0x1f200], desc[UR50][R2.64], !P3 ;  /* 0x1f20000002089fae */ /* 0x0001e8000d901d72 */
[----:B------:R0:W-:Y:S04]  /*280d0*/  @!P1 LDGSTS.E.BYPASS.LTC128B.128 [R8+0x21200], desc[UR50][R2.64+0x40], !P2 ;  /* 0x2120004002089fae */ /* 0x0001e8000d101d72 */
[----:B--2---:R0:W-:Y:S02]  /*280e0*/  @!P1 LDGSTS.E.BYPASS.LTC128B.128 [R8+0x23200], desc[UR50][R2.64+0x80], !P0 ;  /* 0x2320008002089fae */ /* 0x0041e4000c101d72 */
.L_x_4561:
[----:B------:R-:W-:Y:S01]  /*280f0*/  VIADD R0, R17, 0x60 ;  /* 0x0000006011007836 */ /* 0x000fe20000000000 */
[----:B------:R-:W-:Y:S04]  /*28100*/  BSSY B0, `(.L_x_4341) ;  /* 0x000000b000007945 */ /* 0x000fe80003800000 */
[----:B------:R-:W-:-:S13]  /*28110*/  ISETP.GE.AND P1, PT, R0, R5, PT ;  /* 0x000000050000720c */ /* 0x000fda0003f26270 */
[----:B------:R-:W-:Y:S05]  /*28120*/  @P1 BRA `(.L_x_4342) ;  /* 0x0000000000201947 */ /* 0x000fea0003800000 */
[----:B0-----:R-:W-:-:S04]  /*28130*/  IADD3 R2, P1, R9, R14, RZ ;  /* 0x0000000e09027210 */ /* 0x001fc80007f3e0ff */
[----:B------:R-:W-:-:S05]  /*28140*/  IADD3.X R3, RZ, R4, RZ, P1, !PT ;  /* 0x00000004ff037210 */ /* 0x000fca0000ffe4ff */
[----:B------:R-:W-:Y:S01]  /*28150*/  @!PT LDS RZ, [RZ] ;  /* 0x00000000fffff984 */ /* 0x000fe20000000800 */
[----:B------:R-:W-:Y:S01]  /*28160*/  @!PT LDS RZ, [RZ] ;  /* 0x00000000fffff984 */ /* 0x000fe20000000800 */
[----:B------:R-:W-:Y:S01]  /*28170*/  @!PT LDS RZ, [RZ] ;  /* 0x00000000fffff984 */ /* 0x000fe20000000800 */
[----:B------:R1:W-:Y:S04]  /*28180*/  LDGSTS.E.BYPASS.LTC128B.128 [R8+0x1fa00], desc[UR50][R2.64], !P3 ;  /* 0x1fa0000002087fae */ /* 0x0003e8000d901d72 */
[----:B------:R1:W-:Y:S04]  /*28190*/  LDGSTS.E.BYPASS.LTC128B.128 [R8+0x21a00], desc[UR50][R2.64+0x40], !P2 ;  /* 0x21a0004002087fae */ /* 0x0003e8000d101d72 */
[----:B------:R1:W-:Y:S02]  /*281a0*/  LDGSTS.E.BYPASS.LTC128B.128 [R8+0x23a00], desc[UR50][R2.64+0x80], !P0 ;  /* 0x23a0008002087fae */ /* 0x0003e4000c101d72 */
.L_x_4342:
[----:B------:R-:W-:Y:S05]  /*281b0*/  BSYNC B0 ;  /* 0x0000000000007941 */ /* 0x000fea0003800000 */
.L_x_4341:
[----:B------:R-:W-:Y:S01]  /*281c0*/  NOP ;  /* 0x0000000000007918 */ /* 0x000fe20000000000 */
[----:B------:R-:W-:-:S13]  /*281d0*/  PLOP3.LUT P0, PT, PT, PT, PT, 0x80, 0x0 ;  /* 0x000000000000781c */ /* 0x000fda0003f0f070 */
.L_x_4343:
[----:B------:R-:W-:Y:S02]  /*281e0*/  PLOP3.LUT P1, PT, P1, P0, PT, 0xa2, 0x0 ;  /* 0x000000000000781c */ /* 0x000fe40000f21472 */
[----:B------:R-:W-:-:S08]  /*281f0*/  @P0 R2UR P1, UR4, R23 ;  /* 0x00000000170402ca */ /* 0x000fd00000020000 */
[----:B------:R-:W-:-:S05]  /*28200*/  @P0 PLOP3.LUT P0, PT, P1, PT, PT, 0x80, 0x0 ;  /* 0x000000000000081c */ /* 0x000fca0000f0f070 */
[----:B------:R-:W-:Y:S01]  /*28210*/  @!P1 SYNCS.ARRIVE.TRANS64.RED.A0T1 RZ, [UR4+0x33400], RZ ;  /* 0x033400ffffff99a7 */ /* 0x000fe20008200404 */
[----:B------:R-:W-:Y:S07]  /*28220*/  @!P1 ARRIVES.LDGSTSBAR.64.TRANSCNT [UR4+0x33400] ;  /* 0x03340000ff0099b0 */ /* 0x000fee0008000a84 */
[----:B------:R-:W-:Y:S05]  /*28230*/  @P0 BRA.U.ANY `(.L_x_4343) ;  /* 0xfffffffd00e80947 */ /* 0x000fea000393ffff */
[----:B01----:R-:W2:Y:S02]  /*28240*/  LDL.LU R2, [R1+0x40] ;  /* 0x0000400001027983 */ /* 0x003ea40000300800 */
        /* <DEDUP_REMOVED lines=11> */
.L_x_4562:
[----:B------:R-:W-:Y:S05]  /*28300*/  BSYNC B0 ;  /* 0x0000000000007941 */ /* 0x000fea0003800000 */
.L_x_4344:
[----:B------:R-:W-:-:S13]  /*28310*/  ISETP.GE.AND P0, PT, R27, 0xa1, PT ;  /* 0x000000a11b00780c */ /* 0x000fda0003f06270 */
[----:B------:R-:W-:Y:S05]  /*28320*/  @!P0 BRA `(.L_x_4346) ;  /* 0x0000001c00988947 */ /* 0x000fea0003800000 */
[----:B------:R-:W-:Y:S02]  /*28330*/  VIADD R33, R33, 0xfffffffe ;  /* 0xfffffffe21217836 */ /* 0x000fe40000000000 */
[----:B------:R-:W-:Y:S02]  /*28340*/  IMAD.MOV.U32 R20, RZ, RZ, R37 ;  /* 0x000000ffff147224 */ /* 0x000fe400078e0025 */
[----:B------:R-:W-:-:S07]  /*28350*/  IMAD.MOV.U32 R17, RZ, RZ, R32 ;  /* 0x000000ffff117224 */ /* 0x000fce00078e0020 */
.L_x_4366:
[----:B0-2---:R-:W2:Y:S01]  /*28360*/  LDL R0, [R1+0x10] ;  /* 0x0000100001007983 */ /* 0x005ea20000100800 */
[----:B------:R-:W0:Y:S03]  /*28370*/  LDC R6, c[0x0][0x430] ;  /* 0x00010c00ff067b82 */ /* 0x000e260000000800 */
[----:B------:R-:W3:Y:S01]  /*28380*/  LDL R9, [R1+0x14] ;  /* 0x0000140001097983 */ /* 0x000ee20000100800 */
[----:B-1----:R-:W1:Y:S01]  /*28390*/  S2R R2, SR_TID.X ;  /* 0x0000000000027919 */ /* 0x002e620000002100 */
[----:B------:R-:W4:Y:S01]  /*283a0*/  S2R R8, SR_TID.X ;  /* 0x0000000000087919 */ /* 0x000f220000002100 */
[----:B0-----:R-:W-:-:S13]  /*283b0*/  ISETP.NE.AND P0, PT, R6, 0x1, PT ;  /* 0x000000010600780c */ /* 0x001fda0003f05270 */
[----:B------:R-:W0:Y:S01]  /*283c0*/  @P0 LDC R4, c[0x0][0x434] ;  /* 0x00010d00ff040b82 */ /* 0x000e220000000800 */
[C---:B-1----:R-:W-:Y:S02]  /*283d0*/  LOP3.LUT R3, R2.reuse, 0x7f, RZ, 0xc0, !PT ;  /* 0x0000007f02037812 */ /* 0x042fe400078ec0ff */
[----:B------:R-:W-:Y:S02]  /*283e0*/  SHF.L.U32 R5, R2, 0x5, RZ ;  /* 0x0000000502057819 */ /* 0x000fe400000006ff */
[----:B------:R-:W-:-:S04]  /*283f0*/  SHF.R.U32.HI R3, RZ, 0x2, R3 ;  /* 0x00000002ff037819 */ /* 0x000fc80000011603 */
[----:B------:R-:W-:Y:S02]  /*28400*/  LOP3.LUT R5, R3, 0x60, R5, 0xf8, !PT ;  /* 0x0000006003057812 */ /* 0x000fe400078ef805 */
[----:B------:R-:W1:Y:S01]  /*28410*/  @P0 LDC R3, c[0x0][0x438] ;  /* 0x00010e00ff030b82 */ /* 0x000e620000000800 */
[----:B------:R-:W-:Y:S01]  /*28420*/  LOP3.LUT R2, R2, 0x7f, RZ, 0xc0, !PT ;  /* 0x0000007f02027812 */ /* 0x000fe200078ec0ff */
[----:B----4-:R-:W-:-:S03]  /*28430*/  IMAD.SHL.U32 R8, R8, 0x20, RZ ;  /* 0x0000002008087824 */ /* 0x010fc600078e00ff */
[----:B------:R-:W-:-:S04]  /*28440*/  SHF.R.U32.HI R7, RZ, 0x2, R2 ;  /* 0x00000002ff077819 */ /* 0x000fc80000011602 */
[----:B------:R-:W-:Y:S02]  /*28450*/  LOP3.LUT R8, R7, 0x60, R8, 0xf8, !PT ;  /* 0x0000006007087812 */ /* 0x000fe400078ef808 */
[----:B------:R-:W4:Y:S02]  /*28460*/  @P0 LDC R7, c[0x0][0x434] ;  /* 0x00010d00ff070b82 */ /* 0x000f240000000800 */
[----:B------:R-:W-:Y:S01]  /*28470*/  LOP3.LUT R8, R8, 0x80, RZ, 0xfc, !PT ;  /* 0x0000008008087812 */ /* 0x000fe200078efcff */
[----:B------:R-:W-:Y:S05]  /*28480*/  YIELD ;  /* 0x0000000000007946 */ /* 0x000fea0003800000 */
[----:B------:R-:W-:Y:S01]  /*28490*/  ULDC.64 UR4, c[0x0][0x428] ;  /* 0x00010a0000047ab9 */ /* 0x000fe20000000a00 */
[----:B------:R-:W-:Y:S01]  /*284a0*/  ULDC.64 UR6, c[0x0][0x418] ;  /* 0x0001060000067ab9 */ /* 0x000fe20000000a00 */
[----:B------:R-:W-:Y:S01]  /*284b0*/  ISETP.GT.U32.AND P1, PT, R8, 0x9f, PT ;  /* 0x0000009f0800780c */ /* 0x000fe20003f24070 */
[----:B--2---:R-:W-:-:S04]  /*284c0*/  IMAD R0, R33, 0xa0, R0 ;  /* 0x000000a021007824 */ /* 0x004fc800078e0200 */
[----:B------:R-:W-:-:S04]  /*284d0*/  IMAD.IADD R5, R5, 0x1, R0 ;  /* 0x0000000105057824 */ /* 0x000fc800078e0200 */
[----:B0-----:R-:W-:-:S04]  /*284e0*/  @P0 IMAD.HI.U32 R4, R5, R4, RZ ;  /* 0x0000000405040227 */ /* 0x001fc800078e00ff */
[----:B------:R-:W-:Y:S01]  /*284f0*/  IMAD.MOV.U32 R2, RZ, RZ, R5 ;  /* 0x000000ffff027224 */ /* 0x000fe200078e0005 */
[----:B-1----:R-:W-:Y:S02]  /*28500*/  @P0 SHF.R.U32.HI R2, RZ, R3, R4 ;  /* 0x00000003ff020219 */ /* 0x002fe40000011604 */
[----:B------:R-:W0:Y:S01]  /*28510*/  @P0 LDC R3, c[0x0][0x438] ;  /* 0x00010e00ff030b82 */ /* 0x000e220000000800 */
[----:B------:R-:W-:-:S04]  /*28520*/  IMAD.IADD R0, R8, 0x1, R0 ;  /* 0x0000000108007824 */ /* 0x000fc800078e0200 */
[----:B----4-:R-:W-:-:S04]  /*28530*/  @P0 IMAD.HI.U32 R7, R0, R7, RZ ;  /* 0x0000000700070227 */ /* 0x010fc800078e00ff */
[----:B------:R-:W-:Y:S01]  /*28540*/  IMAD.MOV.U32 R4, RZ, RZ, R0 ;  /* 0x000000ffff047224 */ /* 0x000fe200078e0000 */
[----:B0-----:R-:W-:Y:S02]  /*28550*/  @P0 SHF.R.U32.HI R4, RZ, R3, R7 ;  /* 0x00000003ff040219 */ /* 0x001fe40000011607 */
[----:B------:R-:W-:-:S03]  /*28560*/  IADD3 R7, -R2, RZ, RZ ;  /* 0x000000ff02077210 */ /* 0x000fc60007ffe1ff */
[----:B------:R-:W-:Y:S02]  /*28570*/  IMAD.MOV R3, RZ, RZ, -R4 ;  /* 0x000000ffff037224 */ /* 0x000fe400078e0a04 */
[C---:B------:R-:W-:Y:S02]  /*28580*/  IMAD R5, R6.reuse, R7, R5 ;  /* 0x0000000706057224 */ /* 0x040fe400078e0205 */
[----:B------:R-:W-:Y:S01]  /*28590*/  IMAD R6, R6, R3, R0 ;  /* 0x0000000306067224 */ /* 0x000fe200078e0200 */
[----:B------:R-:W-:Y:S01]  /*285a0*/  SHF.R.S32.HI R3, RZ, 0x1f, R2 ;  /* 0x0000001fff037819 */ /* 0x000fe20000011402 */
[----:B---3--:R-:W-:-:S04]  /*285b0*/  IMAD R0, R9, UR4, RZ ;  /* 0x0000000409007c24 */ /* 0x008fc8000f8e02ff */
[C---:B------:R-:W-:Y:S02]  /*285c0*/  IMAD R0, R36.reuse, UR5, R0 ;  /* 0x0000000524007c24 */ /* 0x040fe4000f8e0200 */
[----:B------:R-:W-:-:S04]  /*285d0*/  IMAD.WIDE.U32 R2, R36, UR4, R2 ;  /* 0x0000000424027c25 */ /* 0x000fc8000f8e0002 */
[----:B------:R-:W-:Y:S01]  /*285e0*/  IMAD.IADD R3, R0, 0x1, R3 ;  /* 0x0000000100037824 */ /* 0x000fe200078e0203 */
[----:B------:R-:W-:-:S04]  /*285f0*/  LEA R8, P0, R2, UR6, 0x2 ;  /* 0x0000000602087c11 */ /* 0x000fc8000f8010ff */
[----:B------:R-:W-:-:S05]  /*28600*/  LEA.HI.X R9, R2, UR7, R3, 0x2, P0 ;  /* 0x0000000702097c11 */ /* 0x000fca00080f1403 */
[----:B------:R0:W2:Y:S01]  /*28610*/  LDG.E R7, desc[UR50][R8.64] ;  /* 0x0000003208077981 */ /* 0x0000a2000c1e1900 */
[--C-:B------:R-:W-:Y:S01]  /*28620*/  @!P1 SHF.R.S32.HI R3, RZ, 0x1f, R4.reuse ;  /* 0x0000001fff039819 */ /* 0x100fe20000011404 */
[----:B------:R-:W-:Y:S02]  /*28630*/  @!P1 IMAD.MOV.U32 R2, RZ, RZ, R4 ;  /* 0x000000ffff029224 */ /* 0x000fe400078e0004 */
[----:B------:R-:W-:Y:S02]  /*28640*/  IMAD.U32 R12, RZ, RZ, UR39 ;  /* 0x00000027ff0c7e24 */ /* 0x000fe4000f8e00ff */
[----:B------:R-:W-:-:S03]  /*28650*/  @!P1 IMAD.WIDE.U32 R2, R36, UR4, R2 ;  /* 0x0000000424029c25 */ /* 0x000fc6000f8e0002 */
[----:B------:R-:W-:Y:S01]  /*28660*/  ISETP.NE.AND P2, PT, R12, 0x3, PT ;  /* 0x000000030c00780c */ /* 0x000fe20003f45270 */
[----:B------:R-:W-:Y:S01]  /*28670*/  @!P1 IMAD.IADD R0, R0, 0x1, R3 ;  /* 0x0000000100009824 */ /* 0x000fe200078e0203 */
[C---:B------:R-:W-:Y:S02]  /*28680*/  @!P1 LEA R10, P0, R2.reuse, UR6, 0x2 ;  /* 0x00000006020a9c11 */ /* 0x040fe4000f8010ff */
[----:B------:R-:W-:Y:S02]  /*28690*/  IADD3 R32, R17, 0x1, RZ ;  /* 0x0000000111207810 */ /* 0x000fe40007ffe0ff */
[----:B------:R-:W-:Y:S01]  /*286a0*/  @!P1 LEA.HI.X R11, R2, UR7, R0, 0x2, P0 ;  /* 0x00000007020b9c11 */ /* 0x000fe200080f1400 */
[----:B0-----:R-:W-:Y:S01]  /*286b0*/  IMAD.MOV.U32 R8, RZ, RZ, RZ ;  /* 0x000000ffff087224 */ /* 0x001fe200078e00ff */
[----:B------:R-:W-:Y:S01]  /*286c0*/  ISETP.NE.AND P0, PT, R32, 0x2, PT ;  /* 0x000000022000780c */ /* 0x000fe20003f05270 */
[----:B------:R-:W-:-:S03]  /*286d0*/  IMAD.MOV.U32 R0, RZ, RZ, R33 ;  /* 0x000000ffff007224 */ /* 0x000fc600078e0021 */
[----:B------:R-:W-:Y:S01]  /*286e0*/  SEL R37, RZ, 0x1, P0 ;  /* 0x00000001ff257807 */ /* 0x000fe20000000000 */
[----:B------:R0:W5:Y:S01]  /*286f0*/  @!P1 LDG.E R8, desc[UR50][R10.64] ;  /* 0x000000320a089981 */ /* 0x000162000c1e1900 */
[----:B------:R-:W-:Y:S01]  /*28700*/  SEL R32, R32, RZ, P0 ;  /* 0x000000ff20207207 */ /* 0x000fe20000000000 */
[----:B------:R-:W-:Y:S01]  /*28710*/  VIADD R33, R33, 0xffffffff ;  /* 0xffffffff21217836 */ /* 0x000fe20000000000 */
[----:B------:R-:W-:Y:S02]  /*28720*/  ISETP.GT.AND P1, PT, R0, RZ, PT ;  /* 0x000000ff0000720c */ /* 0x000fe40003f24270 */
[----:B------:R-:W-:Y:S02]  /*28730*/  LOP3.LUT R37, R20, R37, RZ, 0x3c, !PT ;  /* 0x0000002514257212 */ /* 0x000fe400078e3cff */
[----:B--2---:R-:W-:Y:S01]  /*28740*/  SHF.R.S32.HI R29, RZ, 0x1f, R7 ;  /* 0x0000001fff1d7819 */ /* 0x004fe20000011407 */
[----:B0-----:R-:W-:Y:S08]  /*28750*/  @!P2 BRA `(.L_x_4347) ;  /* 0x000000000004a947 */ /* 0x001ff00003800000 */
[----:B------:R-:W-:Y:S01]  /*28760*/  BPT.TRAP 0x1 ;  /* 0x000000040000795c */ /* 0x000fe20000300000 */
.L_x_4347:
[----:B------:R-:W-:Y:S01]  /*28770*/  IMAD R4, R32, 0x8, R23 ;  /* 0x0000000820047824 */ /* 0x000fe200078e0217 */
[----:B------:R-:W-:Y:S01]  /*28780*/  SHF.L.U32 R31, R37, 0x1f, RZ ;  /* 0x0000001f251f7819 */ /* 0x000fe200000006ff */
[----:B------:R-:W-:Y:S01]  /*28790*/  BSSY B0, `(.L_x_4348) ;  /* 0x0000004000007945 */ /* 0x000fe20003800000 */
[----:B------:R-:W-:Y:S02]  /*287a0*/  SHF.R.S32.HI R30, RZ, 0x1f, R5 ;  /* 0x0000001fff1e7819 */ /* 0x000fe40000011405 */
[----:B------:R-:W0:Y:S02]  /*287b0*/  SYNCS.PHASECHK.TRANS64.TRYWAIT P0, [R4+URZ+0x33480], R31 ;  /* 0x0334801f040075a7 */ /* 0x000e24000800017f */
[----:B0-----:R-:W-:Y:S05]  /*287c0*/  @!P0 BRA `(.L_x_4349) ;  /* 0x0000007800d48947 */ /* 0x001fea0003800000 */
.L_x_4563:
[----:B------:R-:W-:Y:S05]  /*287d0*/  BSYNC B0 ;  /* 0x0000000000007941 */ /* 0x000fea0003800000 */
.L_x_4348:
[----:B------:R-:W2:Y:S01]  /*287e0*/  LDL R9, [R1+0xc] ;  /* 0x00000c0001097983 */ /* 0x000ea20000100800 */
[----:B------:R-:W-:Y:S01]  /*287f0*/  ULDC.64 UR4, c[0x0][0x328] ;  /* 0x0000ca0000047ab9 */ /* 0x000fe20000000a00 */
[----:B------:R-:W-:Y:S01]  /*28800*/  ULDC.64 UR6, c[0x0][0x338] ;  /* 0x0000ce0000067ab9 */ /* 0x000fe20000000a00 */
[----:B------:R-:W-:Y:S01]  /*28810*/  IMAD R0, R30, UR4, RZ ;  /* 0x000000041e007c24 */ /* 0x000fe2000f8e02ff */
[----:B------:R-:W3:Y:S01]  /*28820*/  LDL R14, [R1+0x1c] ;  /* 0x00001c00010e7983 */ /* 0x000ee20000100800 */
[C---:B------:R-:W-:Y:S01]  /*28830*/  IMAD.WIDE.U32 R2, R5.reuse, UR4, RZ ;  /* 0x0000000405027c25 */ /* 0x040fe2000f8e00ff */
[----:B------:R-:W-:Y:S01]  /*28840*/  ULDC.64 UR8, c[0x0][0x330] ;  /* 0x0000cc0000087ab9 */ /* 0x000fe20000000a00 */
[----:B-----5:R-:W-:Y:S01]  /*28850*/  SHF.R.S32.HI R27, RZ, 0x1f, R8 ;  /* 0x0000001fff1b7819 */ /* 0x020fe20000011408 */
[----:B------:R-:W1:Y:S01]  /*28860*/  S2R R13, SR_TID.X ;  /* 0x00000000000d7919 */ /* 0x000e620000002100 */
[----:B------:R-:W-:Y:S01]  /*28870*/  IMAD R0, R5, UR5, R0 ;  /* 0x0000000505007c24 */ /* 0x000fe2000f8e0200 */
[----:B------:R-:W-:Y:S01]  /*28880*/  ULDC.64 UR10, c[0x0][0x318] ;  /* 0x0000c600000a7ab9 */ /* 0x000fe20000000a00 */
[----:B------:R-:W-:Y:S01]  /*28890*/  SHF.R.S32.HI R28, RZ, 0x1f, R6 ;  /* 0x0000001fff1c7819 */ /* 0x000fe20000011406 */
[----:B------:R-:W4:Y:S01]  /*288a0*/  LDC R11, c[0x0][0x2f4] ;  /* 0x0000bd00ff0b7b82 */ /* 0x000f220000000800 */
[----:B------:R-:W-:-:S02]  /*288b0*/  IMAD.IADD R3, R3, 0x1, R0 ;  /* 0x0000000103037824 */ /* 0x000fc400078e0200 */
[----:B------:R-:W-:Y:S02]  /*288c0*/  IMAD R0, R29, UR6, RZ ;  /* 0x000000061d007c24 */ /* 0x000fe4000f8e02ff */
[----:B------:R-:W-:-:S04]  /*288d0*/  IMAD.WIDE.U32 R2, R7, UR6, R2 ;  /* 0x0000000607027c25 */ /* 0x000fc8000f8e0002 */
[----:B------:R-:W-:-:S05]  /*288e0*/  IMAD R0, R7, UR7, R0 ;  /* 0x0000000707007c24 */ /* 0x000fca000f8e0200 */
[----:B------:R-:W-:-:S03]  /*288f0*/  IADD3 R3, R3, R0, RZ ;  /* 0x0000000003037210 */ /* 0x000fc60007ffe0ff */
[----:B------:R-:W-:-:S04]  /*28900*/  IMAD.WIDE.U32 R2, R18, UR8, R2 ;  /* 0x0000000812027c25 */ /* 0x000fc8000f8e0002 */
[----:B------:R-:W-:-:S04]  /*28910*/  IMAD R0, R27, UR6, RZ ;  /* 0x000000061b007c24 */ /* 0x000fc8000f8e02ff */
[----:B------:R-:W-:Y:S02]  /*28920*/  IMAD R0, R8, UR7, R0 ;  /* 0x0000000708007c24 */ /* 0x000fe4000f8e0200 */
[----:B-1----:R-:W-:-:S05]  /*28930*/  IMAD.SHL.U32 R12, R13, 0x10, RZ ;  /* 0x000000100d0c7824 */ /* 0x002fca00078e00ff */
[----:B------:R-:W-:Y:S01]  /*28940*/  LOP3.LUT R12, R12, 0x30, RZ, 0xc0, !PT ;  /* 0x000000300c0c7812 */ /* 0x000fe200078ec0ff */
[----:B--2---:R-:W-:Y:S01]  /*28950*/  IMAD R21, R9, UR8, RZ ;  /* 0x0000000809157c24 */ /* 0x004fe2000f8e02ff */
[----:B------:R-:W-:-:S03]  /*28960*/  IADD3 R9, P0, R2, UR10, RZ ;  /* 0x0000000a02097c10 */ /* 0x000fc6000ff1e0ff */
[----:B------:R-:W-:-:S05]  /*28970*/  IMAD R21, R18, UR9, R21 ;  /* 0x0000000912157c24 */ /* 0x000fca000f8e0215 */
[----:B------:R-:W-:Y:S01]  /*28980*/  IADD3.X R10, R21, UR11, R3, P0, !PT ;  /* 0x0000000b150a7c10 */ /* 0x000fe200087fe403 */
[----:B------:R-:W-:-:S04]  /*28990*/  IMAD.WIDE.U32 R2, R8, UR6, RZ ;  /* 0x0000000608027c25 */ /* 0x000fc8000f8e00ff */
        /* <DEDUP_REMOVED lines=8> */
[----:B------:R-:W-:Y:S01]  /*28a20*/  IMAD.SHL.U32 R3, R13, 0x10, RZ ;  /* 0x000000100d037824 */ /* 0x000fe200078e00ff */
[C---:B------:R-:W-:Y:S01]  /*28a30*/  LOP3.LUT R13, R12.reuse, 0x80, RZ, 0xfc, !PT ;  /* 0x000000800c0d7812 */ /* 0x040fe200078efcff */
[----:B------:R-:W-:Y:S01]  /*28a40*/  UMOV UR4, 0xffffffff ;  /* 0xffffffff00047882 */ /* 0x000fe20000000000 */
[----:B------:R-:W-:Y:S02]  /*28a50*/  LOP3.LUT R12, R12, 0x40, RZ, 0xfc, !PT ;  /* 0x000000400c0c7812 */ /* 0x000fe400078efcff */
[----:B------:R-:W-:Y:S01]  /*28a60*/  LOP3.LUT R3, R3, 0x30, RZ, 0xc0, !PT ;  /* 0x0000003003037812 */ /* 0x000fe200078ec0ff */
[----:B---3--:R-:W-:Y:S01]  /*28a70*/  IMAD R35, R32, 0x7800, R14 ;  /* 0x0000780020237824 */ /* 0x008fe200078e020e */
[-C--:B----4-:R-:W-:Y:S02]  /*28a80*/  ISETP.GE.AND P2, PT, R13, R11.reuse, PT ;  /* 0x0000000b0d00720c */ /* 0x090fe40003f46270 */
[----:B------:R-:W-:-:S02]  /*28a90*/  ISETP.GE.AND P3, PT, R12, R11, PT ;  /* 0x0000000b0c00720c */ /* 0x000fc40003f66270 */
[----:B------:R-:W-:Y:S01]  /*28aa0*/  ISETP.GE.AND P4, PT, R3, R11, PT ;  /* 0x0000000b0300720c */ /* 0x000fe20003f86270 */
[----:B------:R-:W-:-:S12]  /*28ab0*/  BRA.DIV UR4, `(.L_x_4350) ;  /* 0x0000007a042c7947 */ /* 0x000fd8000b800000 */
[----:B------:R-:W1:Y:S01]  /*28ac0*/  S2R R3, SR_TID.X ;  /* 0x0000000000037919 */ /* 0x000e620000002100 */
[----:B------:R-:W2:Y:S04]  /*28ad0*/  SHFL.IDX PT, R2, R9, RZ, 0x1c1f ;  /* 0x001c1fff09027589 */ /* 0x000ea800000e0000 */
[----:B------:R-:W3:Y:S04]  /*28ae0*/  SHFL.IDX PT, R0, R10, RZ, 0x1c1f ;  /* 0x001c1fff0a007589 */ /* 0x000ee800000e0000 */
[----:B------:R-:W-:Y:S01]  /*28af0*/  SHFL.IDX PT, R21, R21, RZ, 0x1c1f ;  /* 0x001c1fff15157589 */ /* 0x000fe200000e0000 */
[----:B-1----:R-:W-:-:S05]  /*28b00*/  IMAD.SHL.U32 R11, R3, 0x10, RZ ;  /* 0x00000010030b7824 */ /* 0x002fca00078e00ff */
[----:B------:R-:W-:-:S04]  /*28b10*/  LOP3.LUT R11, R11, 0x30, RZ, 0xc0, !PT ;  /* 0x000000300b0b7812 */ /* 0x000fc800078ec0ff */
[----:B--2---:R-:W-:-:S04]  /*28b20*/  IADD3 R2, P0, R11, R2, RZ ;  /* 0x000000020b027210 */ /* 0x004fc80007f1e0ff */
[----:B---3--:R-:W-:Y:S01]  /*28b30*/  IADD3.X R3, RZ, R0, RZ, P0, !PT ;  /* 0x00000000ff037210 */ /* 0x008fe200007fe4ff */
        /* <DEDUP_REMOVED lines=26> */
.L_x_4575:
[----:B------:R-:W3:Y:S02]  /*28ce0*/  S2R R3, SR_TID.X ;  /* 0x0000000000037919 */ /* 0x000ee40000002100 */
[----:B---3--:R-:W-:-:S05]  /*28cf0*/  IMAD.SHL.U32 R3, R3, 0x10, RZ ;  /* 0x0000001003037824 */ /* 0x008fca00078e00ff */
[----:B------:R-:W-:-:S04]  /*28d00*/  LOP3.LUT R3, R3, 0x30, RZ, 0xc0, !PT ;  /* 0x0000003003037812 */ /* 0x000fc800078ec0ff */
[----:B--2---:R-:W-:-:S04]  /*28d10*/  IADD3 R2, P0, R3, R2, RZ ;  /* 0x0000000203027210 */ /* 0x004fc80007f1e0ff */
[----:B------:R-:W-:Y:S02]  /*28d20*/  IADD3.X R3, RZ, R21, RZ, P0, !PT ;  /* 0x00000015ff037210 */ /* 0x000fe400007fe4ff */
[----:B------:R-:W-:-:S03]  /*28d30*/  PLOP3.LUT P0, PT, PT, PT, PT, 0x80, 0x0 ;  /* 0x000000000000781c */ /* 0x000fc60003f0f070 */
[----:B------:R-:W-:Y:S01]  /*28d40*/  @!PT LDS RZ, [RZ] ;  /* 0x00000000fffff984 */ /* 0x000fe20000000800 */
[----:B------:R-:W-:Y:S01]  /*28d50*/  @!PT LDS RZ, [RZ] ;  /* 0x00000000fffff984 */ /* 0x000fe20000000800 */
[----:B------:R-:W-:Y:S01]  /*28d60*/  @!PT LDS RZ, [RZ] ;  /* 0x00000000fffff984 */ /* 0x000fe20000000800 */
[----:B------:R2:W-:Y:S04]  /*28d70*/  LDGSTS.E.BYPASS.LTC128B.128 [R0+0x11200], desc[UR50][R2.64], !P4 ;  /* 0x1120000002007fae */ /* 0x0005e8000e101d72 */
[----:B------:R2:W-:Y:S04]  /*28d80*/  LDGSTS.E.BYPASS.LTC128B.128 [R0+0x13a00], desc[UR50][R2.64+0x40], !P3 ;  /* 0x13a0004002007fae */ /* 0x0005e8000d901d72 */
[----:B------:R2:W-:Y:S01]  /*28d90*/  LDGSTS.E.BYPASS.LTC128B.128 [R0+0x16200], desc[UR50][R2.64+0x80], !P2 ;  /* 0x1620008002007fae */ /* 0x0005e2000d101d72 */
[----:B------:R-:W-:Y:S01]  /*28da0*/  NOP ;  /* 0x0000000000007918 */ /* 0x000fe20000000000 */
.L_x_4351:
        /* <DEDUP_REMOVED lines=11> */
.L_x_4352:
[----:B------:R2:W-:Y:S01]  /*28e60*/  SYNCS.ARRIVE.TRANS64.A1T0 RZ, [R4+URZ+0x33470], RZ ;  /* 0x033470ff04ff79a7 */ /* 0x0005e2000810003f */
[----:B------:R-:W-:Y:S05]  /*28e70*/  @!P3 BRA `(.L_x_4353) ;  /* 0x000000000004b947 */ /* 0x000fea0003800000 */
[----:B------:R-:W-:Y:S01]  /*28e80*/  BPT.TRAP 0x1 ;  /* 0x000000040000795c */ /* 0x000fe20000300000 */
.L_x_4353:
[----:B------:R-:W3:Y:S01]  /*28e90*/  SYNCS.PHASECHK.TRANS64.TRYWAIT P0, [R4+URZ+0x33440], R31 ;  /* 0x0334401f040075a7 */ /* 0x000ee2000800017f */
[----:B------:R-:W-:Y:S04]  /*28ea0*/  BSSY B0, `(.L_x_4354) ;  /* 0x0000002000007945 */ /* 0x000fe80003800000 */
[----:B---3--:R-:W-:Y:S05]  /*28eb0*/  @!P0 BRA `(.L_x_4355) ;  /* 0x0000007800d08947 */ /* 0x008fea0003800000 */
.L_x_4576:
[----:B------:R-:W-:Y:S05]  /*28ec0*/  BSYNC B0 ;  /* 0x0000000000007941 */ /* 0x000fea0003800000 */
.L_x_4354:
[----:B------:R-:W4:Y:S01]  /*28ed0*/  LDL R12, [R1+0xc] ;  /* 0x00000c00010c7983 */ /* 0x000f220000100800 */
[----:B------:R-:W-:Y:S01]  /*28ee0*/  ULDC.64 UR4, c[0x0][0x310] ;  /* 0x0000c40000047ab9 */ /* 0x000fe20000000a00 */
[----:B------:R-:W-:Y:S01]  /*28ef0*/  ULDC.64 UR6, c[0x0][0x300] ;  /* 0x0000c00000067ab9 */ /* 0x000fe20000000a00 */
[----:B------:R-:W-:Y:S01]  /*28f00*/  IMAD R9, R29, UR4, RZ ;  /* 0x000000041d097c24 */ /* 0x000fe2000f8e02ff */
[----:B------:R-:W5:Y:S01]  /*28f10*/  S2R R14, SR_TID.X ;  /* 0x00000000000e7919 */ /* 0x000f620000002100 */
[----:B------:R-:W-:-:S04]  /*28f20*/  IMAD.WIDE.U32 R2, R7, UR4, RZ ;  /* 0x0000000407027c25 */ /* 0x000fc8000f8e00ff */
        /* <DEDUP_REMOVED lines=16> */
[----:B------:R-:W-:-:S03]  /*29030*/  IMAD.WIDE.U32 R10, R18, UR4, R10 ;  /* 0x00000004120a7c25 */ /* 0x000fc6000f8e000a */
[----:B------:R-:W-:Y:S01]  /*29040*/  IADD3 R3, R3, R7, RZ ;  /* 0x0000000703037210 */ /* 0x000fe20007ffe0ff */
[----:B-----5:R-:W-:Y:S01]  /*29050*/  IMAD.SHL.U32 R13, R14, 0x10, RZ ;  /* 0x000000100e0d7824 */ /* 0x020fe200078e00ff */
[----:B------:R-:W-:Y:S01]  /*29060*/  IADD3 R5, P0, R10, UR6, RZ ;  /* 0x000000060a057c10 */ /* 0x000fe2000ff1e0ff */
[----:B------:R-:W-:Y:S02]  /*29070*/  IMAD.SHL.U32 R21, R14, 0x10, RZ ;  /* 0x000000100e157824 */ /* 0x000fe400078e00ff */
[----:B------:R-:W-:Y:S01]  /*29080*/  IMAD.WIDE.U32 R2, R18, UR4, R2 ;  /* 0x0000000412027c25 */ /* 0x000fe2000f8e0002 */
[----:B------:R-:W-:Y:S02]  /*29090*/  LOP3.LUT R13, R13, 0x30, RZ, 0xc0, !PT ;  /* 0x000000300d0d7812 */ /* 0x000fe400078ec0ff */
[----:B------:R-:W-:Y:S02]  /*290a0*/  LOP3.LUT R21, R21, 0x30, RZ, 0xc0, !PT ;  /* 0x0000003015157812 */ /* 0x000fe400078ec0ff */
[----:B------:R-:W-:-:S02]  /*290b0*/  LOP3.LUT R14, R13, 0x80, RZ, 0xfc, !PT ;  /* 0x000000800d0e7812 */ /* 0x000fc400078efcff */
[----:B------:R-:W-:Y:S01]  /*290c0*/  LOP3.LUT R13, R13, 0x40, RZ, 0xfc, !PT ;  /* 0x000000400d0d7812 */ /* 0x000fe200078efcff */
        /* <DEDUP_REMOVED lines=35> */
[----:B----4-:R-:W-:-:S04]  /*29300*/  IADD3 R2, P0, R21, R2, RZ ;  /* 0x0000000215027210 */ /* 0x010fc80007f1e0ff */
[----:B------:R-:W-:-:S05]  /*29310*/  IADD3.X R3, RZ, R8, RZ, P0, !PT ;  /* 0x00000008ff037210 */ /* 0x000fca00007fe4ff */
[----:B------:R-:W-:Y:S04]  /*29320*/  LDGSTS.E.BYPASS.LTC128B.128 [R0+0x25a00], desc[UR50][R2.64], !P4 ;  /* 0x25a0000002007fae */ /* 0x000fe8000e101d72 */
[----:B------:R-:W-:Y:S04]  /*29330*/  LDGSTS.E.BYPASS.LTC128B.128 [R0+0x28200], desc[UR50][R2.64+0x40], !P3 ;  /* 0x2820004002007fae */ /* 0x000fe8000d901d72 */
[----:B------:R4:W-:Y:S04]  /*29340*/  LDGSTS.E.BYPASS.LTC128B.128 [R0+0x2aa00], desc[UR50][R2.64+0x80], !P2 ;  /* 0x2aa0008002007fae */ /* 0x0009e8000d101d72 */
[----:B----4-:R4:W0:Y:S02]  /*29350*/  SHFL.IDX PT, R2, R6, RZ, 0x1c1f ;  /* 0x001c1fff06027589 */ /* 0x01082400000e0000 */
.L_x_4588:
        /* <DEDUP_REMOVED lines=10> */
.L_x_4357:
        /* <DEDUP_REMOVED lines=11> */
.L_x_4358:
[----:B------:R-:W-:Y:S01]  /*294b0*/  IMAD.U32 R0, RZ, RZ, UR37 ;  /* 0x00000025ff007e24 */ /* 0x000fe2000f8e00ff */
[----:B------:R0:W-:Y:S04]  /*294c0*/  SYNCS.ARRIVE.TRANS64.A1T0 RZ, [R4+URZ+0x33430], RZ ;  /* 0x033430ff04ff79a7 */ /* 0x0001e8000810003f */
[----:B------:R-:W-:-:S13]  /*294d0*/  ISETP.NE.AND P0, PT, R0, 0x3, PT ;  /* 0x000000030000780c */ /* 0x000fda0003f05270 */
[----:B0-----:R-:W-:Y:S05]  /*294e0*/  @!P0 BRA `(.L_x_4359) ;  /* 0x0000000000048947 */ /* 0x001fea0003800000 */
[----:B------:R-:W-:Y:S01]  /*294f0*/  BPT.TRAP 0x1 ;  /* 0x000000040000795c */ /* 0x000fe20000300000 */
.L_x_4359:
[----:B------:R-:W-:Y:S01]  /*29500*/  LOP3.LUT R3, R20, 0x1, RZ, 0x3c, !PT ;  /* 0x0000000114037812 */ /* 0x000fe200078e3cff */
[----:B------:R-:W-:Y:S01]  /*29510*/  IMAD R2, R17, 0x8, R23 ;  /* 0x0000000811027824 */ /* 0x000fe200078e0217 */
[----:B------:R-:W-:Y:S02]  /*29520*/  BSSY B0, `(.L_x_4360) ;  /* 0x0000004000007945 */ /* 0x000fe40003800000 */
[----:B------:R-:W-:-:S04]  /*29530*/  SHF.L.U32 R3, R3, 0x1f, RZ ;  /* 0x0000001f03037819 */ /* 0x000fc800000006ff */
[----:B------:R-:W0:Y:S02]  /*29540*/  SYNCS.PHASECHK.TRANS64.TRYWAIT P2, [R2+URZ+0x33470], R3 ;  /* 0x03347003020075a7 */ /* 0x000e24000804017f */
[----:B0-----:R-:W-:Y:S05]  /*29550*/  @!P2 BRA `(.L_x_4361) ;  /* 0x0000007800b8a947 */ /* 0x001fea0003800000 */
.L_x_4589:
[----:B------:R-:W-:Y:S05]  /*29560*/  BSYNC B0 ;  /* 0x0000000000007941 */ /* 0x000fea0003800000 */
.L_x_4360:
[----:B------:R-:W-:-:S05]  /*29570*/  IMAD.U32 R0, RZ, RZ, UR39 ;  /* 0x00000027ff007e24 */ /* 0x000fca000f8e00ff */
[----:B------:R-:W-:-:S13]  /*29580*/  ISETP.NE.AND P2, PT, R0, 0x3, PT ;  /* 0x000000030000780c */ /* 0x000fda0003f45270 */
[----:B------:R-:W-:Y:S05]  /*29590*/  @!P2 BRA `(.L_x_4362) ;  /* 0x000000000004a947 */ /* 0x000fea0003800000 */
[----:B------:R-:W-:Y:S01]  /*295a0*/  BPT.TRAP 0x1 ;  /* 0x000000040000795c */ /* 0x000fe20000300000 */
.L_x_4362:
[----:B------:R-:W-:Y:S01]  /*295b0*/  SHF.L.U32 R3, R20, 0x1f, RZ ;  /* 0x0000001f14037819 */ /* 0x000fe200000006ff */
[----:B------:R-:W-:-:S03]  /*295c0*/  IMAD R0, R17, 0x7800, RZ ;  /* 0x0000780011007824 */ /* 0x000fc600078e02ff */
[----:B------:R-:W0:Y:S02]  /*295d0*/  SYNCS.PHASECHK.TRANS64.TRYWAIT P2, [R2+URZ+0x33460], R3 ;  /* 0x03346003020075a7 */ /* 0x000e24000804017f */
[----:B0-----:R-:W-:Y:S05]  /*295e0*/  @!P2 BRA `(.L_x_4363) ;  /* 0x0000007800a8a947 */ /* 0x001fea0003800000 */
.L_x_4590:
[C---:B--23--:R-:W-:Y:S01]  /*295f0*/  LOP3.LUT R4, R0.reuse, R25, RZ, 0xfc, !PT ;  /* 0x0000001900047212 */ /* 0x04cfe200078efcff */
[----:B------:R-:W-:Y:S05]  /*29600*/  WARPSYNC.ALL ;  /* 0x0000000000007948 */ /* 0x000fea0003800000 */
[----:B------:R-:W-:Y:S01]  /*29610*/  IADD3 R5, R23, R4, RZ ;  /* 0x0000000417057210 */ /* 0x000fe20007ffe0ff */
[C---:B------:R-:W-:Y:S01]  /*29620*/  VIADD R12, R0.reuse, 0x2800 ;  /* 0x00002800000c7836 */ /* 0x040fe20000000000 */
[C---:B------:R-:W-:Y:S01]  /*29630*/  LOP3.LUT R3, R0.reuse, R22, RZ, 0xfc, !PT ;  /* 0x0000001600037212 */ /* 0x040fe200078efcff */
[C---:B------:R-:W-:Y:S01]  /*29640*/  VIADD R13, R0.reuse, 0x800 ;  /* 0x00000800000d7836 */ /* 0x040fe20000000000 */
[C---:B------:R-:W-:Y:S01]  /*29650*/  IADD3 R20, R0.reuse, 0x5000, RZ ;  /* 0x0000500000147810 */ /* 0x040fe20007ffe0ff */
[----:B------:R-:W-:Y:S01]  /*29660*/  VIADD R17, R0, 0x3000 ;  /* 0x0000300000117836 */ /* 0x000fe20000000000 */
[----:B----4-:R-:W0:Y:S01]  /*29670*/  LDSM.16.MT88.4 R4, [R5+0xf200] ;  /* 0x00f200000504783b */ /* 0x010e220000004200 */
[----:B------:R-:W-:-:S02]  /*29680*/  IMAD.IADD R3, R24, 0x1, R3 ;  /* 0x0000000118037824 */ /* 0x000fc400078e0203 */
[C---:B------:R-:W-:Y:S02]  /*29690*/  VIADD R15, R0.reuse, 0x2000 ;  /* 0x00002000000f7836 */ /* 0x040fe40000000000 */
[----:B------:R-:W-:Y:S02]  /*296a0*/  VIADD R14, R0, 0x5800 ;  /* 0x00005800000e7836 */ /* 0x000fe40000000000 */
[----:B------:R-:W-:-:S05]  /*296b0*/  IMAD.U32 R21, RZ, RZ, UR39 ;  /* 0x00000027ff157e24 */ /* 0x000fca000f8e00ff */
[----:B------:R-:W-:Y:S02]  /*296c0*/  ISETP.NE.AND P2, PT, R21, 0x3, PT ;  /* 0x000000031500780c */ /* 0x000fe40003f45270 */
[C-C-:B0-----:R-:W-:Y:S02]  /*296d0*/  PRMT R8, R4.reuse, 0x6420, R5.reuse ;  /* 0x0000642004087816 */ /* 0x141fe40000000005 */
[----:B------:R-:W-:Y:S02]  /*296e0*/  PRMT R9, R4, 0x7531, R5 ;  /* 0x0000753104097816 */ /* 0x000fe40000000005 */
        /* <DEDUP_REMOVED lines=12> */
[----:B------:R-:W-:Y:S02]  /*297b0*/  PRMT R9, R4, 0x7531, R5 ;  /* 0x0000753104097816 */ /* 0x000fe40000000005 */
[C-C-:B------:R-:W-:Y:S02]  /*297c0*/  PRMT R10, R6.reuse, 0x6420, R7.reuse ;  /* 0x00006420060a7816 */ /* 0x140fe40000000007 */
[----:B------:R-:W-:-:S05]  /*297d0*/  PRMT R11, R6, 0x7531, R7 ;  /* 0x00007531060b7816 */ /* 0x000fca0000000007 */
[----:B------:R0:W-:Y:S02]  /*297e0*/  STSM.16.M88.4 [R3], R8 ;  /* 0x0000000803007844 */ /* 0x0001e40000000200 */
[C---:B0-----:R-:W-:Y:S02]  /*297f0*/  LOP3.LUT R3, R20.reuse, R25, RZ, 0xfc, !PT ;  /* 0x0000001914037212 */ /* 0x041fe400078efcff */
[----:B------:R-:W-:-:S03]  /*29800*/  LOP3.LUT R20, R20, R22, RZ, 0xfc, !PT ;  /* 0x0000001614147212 */ /* 0x000fc600078efcff */
[----:B------:R-:W-:Y:S02]  /*29810*/  IMAD.IADD R3, R23, 0x1, R3 ;  /* 0x0000000117037824 */ /* 0x000fe400078e0203 */
[----:B------:R-:W-:-:S03]  /*29820*/  IMAD.IADD R20, R24, 0x1, R20 ;  /* 0x0000000118147824 */ /* 0x000fc600078e0214 */
[----:B------:R0:W2:Y:S02]  /*29830*/  LDSM.16.MT88.4 R4, [R3+0xf200] ;  /* 0x00f200000304783b */ /* 0x0000a40000004200 */
[----:B0-----:R-:W-:Y:S01]  /*29840*/  VIADD R3, R0, 0x1000 ;  /* 0x0000100000037836 */ /* 0x001fe20000000000 */
[C-C-:B--2---:R-:W-:Y:S02]  /*29850*/  PRMT R8, R4.reuse, 0x6420, R5.reuse ;  /* 0x0000642004087816 */ /* 0x144fe40000000005 */
[----:B------:R-:W-:Y:S02]  /*29860*/  PRMT R9, R4, 0x7531, R5 ;  /* 0x0000753104097816 */ /* 0x000fe40000000005 */
[C---:B------:R-:W-:Y:S02]  /*29870*/  LOP3.LUT R4, R3.reuse, R22, RZ, 0xfc, !PT ;  /* 0x0000001603047212 */ /* 0x040fe400078efcff */
[C-C-:B------:R-:W-:Y:S02]  /*29880*/  PRMT R10, R6.reuse, 0x6420, R7.reuse ;  /* 0x00006420060a7816 */ /* 0x140fe40000000007 */
[----:B------:R-:W-:Y:S01]  /*29890*/  PRMT R11, R6, 0x7531, R7 ;  /* 0x00007531060b7816 */ /* 0x000fe20000000007 */
[----:B------:R-:W-:Y:S01]  /*298a0*/  IMAD.IADD R4, R24, 0x1, R4 ;  /* 0x0000000118047824 */ /* 0x000fe200078e0204 */
[----:B------:R-:W-:-:S04]  /*298b0*/  LOP3.LUT R3, R3, R25, RZ, 0xfc, !PT ;  /* 0x0000001903037212 */ /* 0x000fc800078efcff */
[----:B------:R0:W-:Y:S01]  /*298c0*/  STSM.16.M88.4 [R4], R8 ;  /* 0x0000000804007844 */ /* 0x0001e20000000200 */
[C---:B------:R-:W-:Y:S02]  /*298d0*/  IMAD.IADD R3, R23.reuse, 0x1, R3 ;  /* 0x0000000117037824 */ /* 0x040fe400078e0203 */
[----:B0-----:R-:W-:Y:S02]  /*298e0*/  IMAD.IADD R4, R23, 0x1, R13 ;  /* 0x0000000117047824 */ /* 0x001fe400078e020d */
[----:B------:R-:W-:-:S04]  /*298f0*/  VIADD R13, R0, 0x1800 ;  /* 0x00001800000d7836 */ /* 0x000fc80000000000 */
[----:B------:R-:W0:Y:S02]  /*29900*/  LDSM.16.MT88.4 R4, [R4+0xf200] ;  /* 0x00f200000404783b */ /* 0x000e240000004200 */
[C-C-:B0-----:R-:W-:Y:S02]  /*29910*/  PRMT R8, R4.reuse, 0x6420, R5.reuse ;  /* 0x0000642004087816 */ /* 0x141fe40000000005 */
[----:B------:R-:W-:Y:S02]  /*29920*/  PRMT R9, R4, 0x7531, R5 ;  /* 0x0000753104097816 */ /* 0x000fe40000000005 */
[----:B------:R-:W-:Y:S02]  /*29930*/  LOP3.LUT R4, R13, R22, RZ, 0xfc, !PT ;  /* 0x000000160d047212 */ /* 0x000fe400078efcff */
[C-C-:B------:R-:W-:Y:S02]  /*29940*/  PRMT R10, R6.reuse, 0x6420, R7.reuse ;  /* 0x00006420060a7816 */ /* 0x140fe40000000007 */
[----:B------:R-:W-:-:S02]  /*29950*/  PRMT R11, R6, 0x7531, R7 ;  /* 0x00007531060b7816 */ /* 0x000fc40000000007 */
[----:B------:R-:W-:Y:S02]  /*29960*/  IADD3 R4, R24, R4, RZ ;  /* 0x0000000418047210 */ /* 0x000fe40007ffe0ff */
[----:B------:R-:W-:-:S03]  /*29970*/  LOP3.LUT R13, R13, R25, RZ, 0xfc, !PT ;  /* 0x000000190d0d7212 */ /* 0x000fc600078efcff */
[----:B------:R0:W-:Y:S02]  /*29980*/  STSM.16.M88.4 [R4], R8 ;  /* 0x0000000804007844 */ /* 0x0001e40000000200 */
[C---:B0-----:R-:W-:Y:S02]  /*29990*/  LOP3.LUT R4, R17.reuse, R25, RZ, 0xfc, !PT ;  /* 0x0000001911047212 */ /* 0x041fe400078efcff */
[----:B------:R-:W-:-:S03]  /*299a0*/  LOP3.LUT R17, R17, R22, RZ, 0xfc, !PT ;  /* 0x0000001611117212 */ /* 0x000fc600078efcff */
[----:B------:R-:W-:Y:S02]  /*299b0*/  IMAD.IADD R4, R23, 0x1, R4 ;  /* 0x0000000117047824 */ /* 0x000fe400078e0204 */
[----:B------:R-:W-:-:S04]  /*299c0*/  IMAD.IADD R17, R24, 0x1, R17 ;  /* 0x0000000118117824 */ /* 0x000fc800078e0211 */
[----:B------:R-:W0:Y:S02]  /*299d0*/  LDSM.16.MT88.4 R4, [R4+0xf200] ;  /* 0x00f200000404783b */ /* 0x000e240000004200 */
[C-C-:B0-----:R-:W-:Y:S02]  /*299e0*/  PRMT R8, R4.reuse, 0x6420, R5.reuse ;  /* 0x0000642004087816 */ /* 0x141fe40000000005 */
[----:B------:R-:W-:Y:S02]  /*299f0*/  PRMT R9, R4, 0x7531, R5 ;  /* 0x0000753104097816 */ /* 0x000fe40000000005 */
[C---:B------:R-:W-:Y:S02]  /*29a00*/  LOP3.LUT R4, R15.reuse, R22, RZ, 0xfc, !PT ;  /* 0x000000160f047212 */ /* 0x040fe400078efcff */
[C-C-:B------:R-:W-:Y:S02]  /*29a10*/  PRMT R10, R6.reuse, 0x6420, R7.reuse ;  /* 0x00006420060a7816 */ /* 0x140fe40000000007 */
[----:B------:R-:W-:Y:S01]  /*29a20*/  PRMT R11, R6, 0x7531, R7 ;  /* 0x00007531060b7816 */ /* 0x000fe20000000007 */
[----:B------:R-:W-:Y:S01]  /*29a30*/  IMAD.IADD R4, R24, 0x1, R4 ;  /* 0x0000000118047824 */ /* 0x000fe200078e0204 */
[----:B------:R-:W-:-:S04]  /*29a40*/  LOP3.LUT R15, R15, R25, RZ, 0xfc, !PT ;  /* 0x000000190f0f7212 */ /* 0x000fc800078efcff */
[----:B------:R0:W-:Y:S02]  /*29a50*/  STSM.16.M88.4 [R4], R8 ;  /* 0x0000000804007844 */ /* 0x0001e40000000200 */
[C---:B0-----:R-:W-:Y:S02]  /*29a60*/  LOP3.LUT R4, R14.reuse, R25, RZ, 0xfc, !PT ;  /* 0x000000190e047212 */ /* 0x041fe400078efcff */
[----:B------:R-:W-:Y:S02]  /*29a70*/  LOP3.LUT R14, R14, R22, RZ, 0xfc, !PT ;  /* 0x000000160e0e7212 */ /* 0x000fe400078efcff */
[----:B------:R-:W-:Y:S02]  /*29a80*/  IADD3 R4, R23, R4, RZ ;  /* 0x0000000417047210 */ /* 0x000fe40007ffe0ff */
[----:B------:R-:W-:-:S04]  /*29a90*/  IADD3 R14, R24, R14, RZ ;  /* 0x0000000e180e7210 */ /* 0x000fc80007ffe0ff */
[----:B------:R-:W0:Y:S02]  /*29aa0*/  LDSM.16.MT88.4 R4, [R4+0xf200] ;  /* 0x00f200000404783b */ /* 0x000e240000004200 */
[C-C-:B0-----:R-:W-:Y:S02]  /*29ab0*/  PRMT R8, R4.reuse, 0x6420, R5.reuse ;  /* 0x0000642004087816 */ /* 0x141fe40000000005 */
[----:B------:R-:W-:Y:S02]  /*29ac0*/  PRMT R9, R4, 0x7531, R5 ;  /* 0x0000753104097816 */ /* 0x000fe40000000005 */
[C-C-:B------:R-:W-:Y:S02]  /*29ad0*/  PRMT R10, R6.reuse, 0x6420, R7.reuse ;  /* 0x00006420060a7816 */ /* 0x140fe40000000007 */
[----:B------:R-:W-:-:S05]  /*29ae0*/  PRMT R11, R6, 0x7531, R7 ;  /* 0x00007531060b7816 */ /* 0x000fca0000000007 */
[----:B------:R-:W-:Y:S04]  /*29af0*/  STSM.16.M88.4 [R12], R8 ;  /* 0x000000080c007844 */ /* 0x000fe80000000200 */
[----:B------:R0:W2:Y:S02]  /*29b00*/  LDSM.16.MT88.4 R4, [R3+0xf200] ;  /* 0x00f200000304783b */ /* 0x0000a40000004200 */
        /* <DEDUP_REMOVED lines=8> */
[----:B------:R-:W-:-:S03]  /*29b90*/  LOP3.LUT R3, R3, R22, RZ, 0xfc, !PT ;  /* 0x0000001603037212 */ /* 0x000fc600078efcff */
[----:B------:R0:W-:Y:S01]  /*29ba0*/  STSM.16.M88.4 [R17], R8 ;  /* 0x0000000811007844 */ /* 0x0001e20000000200 */
[----:B------:R-:W-:-:S03]  /*29bb0*/  IADD3 R3, R24, R3, RZ ;  /* 0x0000000318037210 */ /* 0x000fc60007ffe0ff */
[----:B------:R-:W2:Y:S01]  /*29bc0*/  LDSM.16.MT88.4 R4, [R4+0xf200] ;  /* 0x00f200000404783b */ /* 0x000ea20000004200 */
[----:B0-----:R-:W-:Y:S01]  /*29bd0*/  VIADD R17, R0, 0x4000 ;  /* 0x0000400000117836 */ /* 0x001fe20000000000 */
        /* <DEDUP_REMOVED lines=21> */
[C---:B0-----:R-:W-:Y:S01]  /*29d30*/  IADD3 R3, R0.reuse, 0x4800, RZ ;  /* 0x0000480000037810 */ /* 0x041fe20007ffe0ff */
[----:B------:R-:W-:Y:S01]  /*29d40*/  VIADD R0, R0, 0x7000 ;  /* 0x0000700000007836 */ /* 0x000fe20000000000 */
[C-C-:B--2---:R-:W-:Y:S02]  /*29d50*/  PRMT R8, R4.reuse, 0x6420, R5.reuse ;  /* 0x0000642004087816 */ /* 0x144fe40000000005 */
[----:B------:R-:W-:Y:S02]  /*29d60*/  PRMT R9, R4, 0x7531, R5 ;  /* 0x0000753104097816 */ /* 0x000fe40000000005 */
[----:B------:R-:W-:-:S02]  /*29d70*/  LOP3.LUT R4, R3, R22, RZ, 0xfc, !PT ;  /* 0x0000001603047212 */ /* 0x000fc400078efcff */
[C-C-:B------:R-:W-:Y:S02]  /*29d80*/  PRMT R10, R6.reuse, 0x6420, R7.reuse ;  /* 0x00006420060a7816 */ /* 0x140fe40000000007 */
[----:B------:R-:W-:Y:S01]  /*29d90*/  PRMT R11, R6, 0x7531, R7 ;  /* 0x00007531060b7816 */ /* 0x000fe20000000007 */
[----:B------:R-:W-:-:S05]  /*29da0*/  IMAD.IADD R4, R24, 0x1, R4 ;  /* 0x0000000118047824 */ /* 0x000fca00078e0204 */
[----:B------:R0:W-:Y:S02]  /*29db0*/  STSM.16.M88.4 [R4], R8 ;  /* 0x0000000804007844 */ /* 0x0001e40000000200 */
[----:B0-----:R-:W-:-:S06]  /*29dc0*/  IMAD.IADD R4, R23, 0x1, R17 ;  /* 0x0000000117047824 */ /* 0x001fcc00078e0211 */
[----:B------:R-:W0:Y:S02]  /*29dd0*/  LDSM.16.MT88.4 R4, [R4+0xf200] ;  /* 0x00f200000404783b */ /* 0x000e240000004200 */
[C-C-:B0-----:R-:W-:Y:S02]  /*29de0*/  PRMT R8, R4.reuse, 0x6420, R5.reuse ;  /* 0x0000642004087816 */ /* 0x141fe40000000005 */
[----:B------:R-:W-:Y:S02]  /*29df0*/  PRMT R9, R4, 0x7531, R5 ;  /* 0x0000753104097816 */ /* 0x000fe40000000005 */
[----:B------:R-:W-:Y:S02]  /*29e00*/  LOP3.LUT R4, R13, R25, RZ, 0xfc, !PT ;  /* 0x000000190d047212 */ /* 0x000fe400078efcff */
        /* <DEDUP_REMOVED lines=8> */
[----:B------:R-:W-:Y:S01]  /*29e90*/  PRMT R9, R4, 0x7531, R5 ;  /* 0x0000753104097816 */ /* 0x000fe20000000005 */
[----:B------:R-:W-:Y:S01]  /*29ea0*/  IMAD.IADD R4, R23, 0x1, R15 ;  /* 0x0000000117047824 */ /* 0x000fe200078e020f */
[----:B------:R-:W-:-:S02]  /*29eb0*/  PRMT R10, R6, 0x6420, R7 ;  /* 0x00006420060a7816 */ /* 0x000fc40000000007 */
[----:B------:R-:W-:-:S05]  /*29ec0*/  PRMT R11, R6, 0x7531, R7 ;  /* 0x00007531060b7816 */ /* 0x000fca0000000007 */
[----:B------:R-:W-:Y:S04]  /*29ed0*/  STSM.16.M88.4 [R14], R8 ;  /* 0x000000080e007844 */ /* 0x000fe80000000200 */
[----:B------:R-:W0:Y:S02]  /*29ee0*/  LDSM.16.MT88.4 R4, [R4+0xf200] ;  /* 0x00f200000404783b */ /* 0x000e240000004200 */
[C-C-:B0-----:R-:W-:Y:S02]  /*29ef0*/  PRMT R10, R6.reuse, 0x6420, R7.reuse ;  /* 0x00006420060a7816 */ /* 0x141fe40000000007 */
[----:B------:R-:W-:Y:S02]  /*29f00*/  PRMT R11, R6, 0x7531, R7 ;  /* 0x00007531060b7816 */ /* 0x000fe40000000007 */
[----:B------:R-:W-:-:S02]  /*29f10*/  LOP3.LUT R6, R3, R25, RZ, 0xfc, !PT ;  /* 0x0000001903067212 */ /* 0x000fc400078efcff */
[C-C-:B------:R-:W-:Y:S02]  /*29f20*/  PRMT R8, R4.reuse, 0x6420, R5.reuse ;  /* 0x0000642004087816 */ /* 0x140fe40000000005 */
[----:B------:R-:W-:Y:S01]  /*29f30*/  PRMT R9, R4, 0x7531, R5 ;  /* 0x0000753104097816 */ /* 0x000fe20000000005 */
[----:B------:R-:W-:-:S04]  /*29f40*/  IMAD.IADD R6, R23, 0x1, R6 ;  /* 0x0000000117067824 */ /* 0x000fc800078e0206 */
[----:B------:R-:W-:Y:S04]  /*29f50*/  STSM.16.M88.4 [R12], R8 ;  /* 0x000000080c007844 */ /* 0x000fe80000000200 */
[----:B------:R-:W0:Y:S02]  /*29f60*/  LDSM.16.MT88.4 R4, [R6+0xf200] ;  /* 0x00f200000604783b */ /* 0x000e240000004200 */
[C-C-:B0-----:R-:W-:Y:S02]  /*29f70*/  PRMT R8, R4.reuse, 0x6420, R5.reuse ;  /* 0x0000642004087816 */ /* 0x141fe40000000005 */
[----:B------:R-:W-:Y:S02]  /*29f80*/  PRMT R9, R4, 0x7531, R5 ;  /* 0x0000753104097816 */ /* 0x000fe40000000005 */
[----:B------:R-:W-:-:S02]  /*29f90*/  LOP3.LUT R4, R0, R25, RZ, 0xfc, !PT ;  /* 0x0000001900047212 */ /* 0x000fc400078efcff */
[C-C-:B------:R-:W-:Y:S02]  /*29fa0*/  PRMT R10, R6.reuse, 0x6420, R7.reuse ;  /* 0x00006420060a7816 */ /* 0x140fe40000000007 */
[----:B------:R-:W-:Y:S02]  /*29fb0*/  PRMT R11, R6, 0x7531, R7 ;  /* 0x00007531060b7816 */ /* 0x000fe40000000007 */
[----:B------:R-:W-:Y:S02]  /*29fc0*/  IADD3 R4, R23, R4, RZ ;  /* 0x0000000417047210 */ /* 0x000fe40007ffe0ff */
[----:B------:R-:W-:Y:S01]  /*29fd0*/  LOP3.LUT R0, R0, R22, RZ, 0xfc, !PT ;  /* 0x0000001600007212 */ /* 0x000fe200078efcff */
[----:B------:R-:W-:Y:S04]  /*29fe0*/  STSM.16.M88.4 [R13], R8 ;  /* 0x000000080d007844 */ /* 0x000fe80000000200 */
[----:B------:R-:W0:Y:S01]  /*29ff0*/  LDSM.16.MT88.4 R4, [R4+0xf200] ;  /* 0x00f200000404783b */ /* 0x000e220000004200 */
        /* <DEDUP_REMOVED lines=14> */
.L_x_4364:
[----:B--2---:R2:W-:Y:S01]  /*2a0e0*/  SYNCS.ARRIVE.TRANS64.A1T0 RZ, [R2+URZ+0x33450], RZ ;  /* 0x033450ff02ff79a7 */ /* 0x0045e2000810003f */
[----:B------:R-:W-:Y:S06]  /*2a0f0*/  BAR.SYNC.DEFER_BLOCKING 0x2, 0x80 ;  /* 0x0082000000007b1d */ /* 0x000fec0000010000 */
[----:B------:R-:W-:Y:S05]  /*2a100*/  @!P0 BRA `(.L_x_4365) ;  /* 0x0000000000048947 */ /* 0x000fea0003800000 */
[----:B------:R-:W-:Y:S01]  /*2a110*/  BPT.TRAP 0x1 ;  /* 0x000000040000795c */ /* 0x000fe20000300000 */
.L_x_4365:
[----:B0-----:R-:W3:Y:S01]  /*2a120*/  LDL R0, [R1+0x18] ;  /* 0x0000180001007983 */ /* 0x001ee20000100800 */
[----:B--2---:R-:W-:Y:S02]  /*2a130*/  VIADD R2, R2, 0x33480 ;  /* 0x0003348002027836 */ /* 0x004fe40000000000 */
[----:B------:R-:W-:Y:S02]  /*2a140*/  IMAD.MOV.U32 R20, RZ, RZ, R37 ;  /* 0x000000ffff147224 */ /* 0x000fe400078e0025 */
[----:B------:R-:W-:Y:S01]  /*2a150*/  IMAD.MOV.U32 R17, RZ, RZ, R32 ;  /* 0x000000ffff117224 */ /* 0x000fe200078e0020 */
[----:B---3--:R-:W-:-:S04]  /*2a160*/  PRMT R2, R0, 0x654, R2 ;  /* 0x0000065400027816 */ /* 0x008fc80000000002 */
[----:B------:R2:W-:Y:S01]  /*2a170*/  SYNCS.ARRIVE.TRANS64.RED.A1T0 RZ, [R2+URZ], RZ ;  /* 0x000000ff02ff79a7 */ /* 0x0005e2000810043f */
[----:B------:R-:W-:Y:S05]  /*2a180*/  @P1 BRA `(.L_x_4366) ;  /* 0xffffffe000741947 */ /* 0x000fea000383ffff */
.L_x_4346:
[----:B0-----:R-:W2:Y:S01]  /*2a190*/  S2R R0, SR_TID.X ;  /* 0x0000000000007919 */ /* 0x001ea20000002100 */
[----:B------:R-:W-:Y:S01]  /*2a1a0*/  BSSY B0, `(.L_x_4367) ;  /* 0x0000012000007945 */ /* 0x000fe20003800000 */
[----:B--2---:R-:W-:Y:S02]  /*2a1b0*/  LOP3.LUT R2, R0, 0x7f, RZ, 0xc0, !PT ;  /* 0x0000007f00027812 */ /* 0x004fe400078ec0ff */
[----:B------:R-:W-:Y:S02]  /*2a1c0*/  MOV R0, UR37 ;  /* 0x0000002500007c02 */ /* 0x000fe40008000f00 */
[----:B------:R-:W-:Y:S02]  /*2a1d0*/  ISETP.NE.AND P1, PT, R2, RZ, PT ;  /* 0x000000ff0200720c */ /* 0x000fe40003f25270 */
[----:B------:R-:W-:-:S11]  /*2a1e0*/  ISETP.NE.AND P0, PT, R0, 0x3, PT ;  /* 0x000000030000780c */ /* 0x000fd60003f05270 */
[----:B------:R-:W-:Y:S05]  /*2a1f0*/  @P1 BRA `(.L_x_4368) ;  /* 0x0000000000301947 */ /* 0x000fea0003800000 */
[----:B------:R-:W0:Y:S01]  /*2a200*/  S2R R5, SR_LANEID ;  /* 0x0000000000057919 */ /* 0x000e220000000000 */
        /* <DEDUP_REMOVED lines=10> */
[----:B0-----:R-:W-:-:S07]  /*2a2b0*/  IADD3 R16, R0, UR38, R7 ;  /* 0x0000002600107c10 */ /* 0x001fce000fffe007 */
.L_x_4368:
[----:B------:R-:W-:Y:S05]  /*2a2c0*/  BSYNC B0 ;  /* 0x0000000000007941 */ /* 0x000fea0003800000 */
.L_x_4367:
[----:B------:R-:W-:Y:S05]  /*2a2d0*/  @!P0 BRA `(.L_x_4369) ;  /* 0x0000000000048947 */ /* 0x000fea0003800000 */
[----:B------:R-:W-:Y:S01]  /*2a2e0*/  BPT.TRAP 0x1 ;  /* 0x000000040000795c */ /* 0x000fe20000300000 */
.L_x_4369:
[----:B------:R-:W-:Y:S01]  /*2a2f0*/  LOP3.LUT R3, R37, 0x1, RZ, 0x3c, !PT ;  /* 0x0000000125037812 */ /* 0x000fe200078e3cff */
[----:B------:R-:W-:Y:S01]  /*2a300*/  IMAD R0, R32, 0x8, R23 ;  /* 0x0000000820007824 */ /* 0x000fe200078e0217 */
[----:B------:R-:W-:Y:S02]  /*2a310*/  BSSY B0, `(.L_x_4370) ;  /* 0x0000004000007945 */ /* 0x000fe40003800000 */
[----:B------:R-:W-:-:S04]  /*2a320*/  SHF.L.U32 R3, R3, 0x1f, RZ ;  /* 0x0000001f03037819 */ /* 0x000fc800000006ff */
[----:B------:R-:W0:Y:S02]  /*2a330*/  SYNCS.PHASECHK.TRANS64.TRYWAIT P1, [R0+URZ+0x33470], R3 ;  /* 0x03347003000075a7 */ /* 0x000e24000802017f */
[----:B0-----:R-:W-:Y:S05]  /*2a340*/  @!P1 BRA `(.L_x_4371) ;  /* 0x0000006c00649947 */ /* 0x001fea0003800000 */
.L_x_4591:
[----:B------:R-:W-:Y:S05]  /*2a350*/  BSYNC B0 ;  /* 0x0000000000007941 */ /* 0x000fea0003800000 */
.L_x_4370:
[----:B------:R-:W-:-:S05]  /*2a360*/  IMAD.U32 R2, RZ, RZ, UR39 ;  /* 0x00000027ff027e24 */ /* 0x000fca000f8e00ff */
[----:B------:R-:W-:-:S13]  /*2a370*/  ISETP.NE.AND P1, PT, R2, 0x3, PT ;  /* 0x000000030200780c */ /* 0x000fda0003f25270 */
[----:B------:R-:W-:Y:S05]  /*2a380*/  @!P1 BRA `(.L_x_4372) ;  /* 0x0000000000049947 */ /* 0x000fea0003800000 */
[----:B------:R-:W-:Y:S01]  /*2a390*/  BPT.TRAP 0x1 ;  /* 0x000000040000795c */ /* 0x000fe20000300000 */
.L_x_4372:
[----:B0-----:R-:W-:-:S04]  /*2a3a0*/  SHF.L.U32 R3, R37, 0x1f, RZ ;  /* 0x0000001f25037819 */ /* 0x001fc800000006ff */
[----:B------:R-:W0:Y:S02]  /*2a3b0*/  SYNCS.PHASECHK.TRANS64.TRYWAIT P1, [R0+URZ+0x33460], R3 ;  /* 0x03346003000075a7 */ /* 0x000e24000802017f */
[----:B0-----:R-:W-:Y:S05]  /*2a3c0*/  @!P1 BRA `(.L_x_4373) ;  /* 0x0000006c00589947 */ /* 0x001fea0003800000 */
.L_x_4592:
[----:B------:R-:W-:Y:S01]  /*2a3d0*/  IMAD R2, R32, 0x7800, RZ ;  /* 0x0000780020027824 */ /* 0x000fe200078e02ff */
[----:B------:R-:W-:Y:S05]  /*2a3e0*/  WARPSYNC.ALL ;  /* 0x0000000000007948 */ /* 0x000fea0003800000 */
[C---:B------:R-:W-:Y:S01]  /*2a3f0*/  LOP3.LUT R4, R2.reuse, R25, RZ, 0xfc, !PT ;  /* 0x0000001902047212 */ /* 0x040fe200078efcff */
[C---:B------:R-:W-:Y:S01]  /*2a400*/  VIADD R13, R2.reuse, 0x2800 ;  /* 0x00002800020d7836 */ /* 0x040fe20000000000 */
[C---:B0-----:R-:W-:Y:S01]  /*2a410*/  LOP3.LUT R3, R2.reuse, R22, RZ, 0xfc, !PT ;  /* 0x0000001602037212 */ /* 0x041fe200078efcff */
[C---:B------:R-:W-:Y:S01]  /*2a420*/  VIADD R18, R2.reuse, 0x5000 ;  /* 0x0000500002127836 */ /* 0x040fe20000000000 */
[----:B------:R-:W-:Y:S01]  /*2a430*/  IADD3 R17, R2, 0x2000, RZ ;  /* 0x0000200002117810 */ /* 0x000fe20007ffe0ff */
[----:B------:R-:W-:-:S02]  /*2a440*/  IMAD.IADD R5, R23, 0x1, R4 ;  /* 0x0000000117057824 */ /* 0x000fc400078e0204 */
[----:B------:R-:W-:Y:S02]  /*2a450*/  IMAD.IADD R12, R24, 0x1, R3 ;  /* 0x00000001180c7824 */ /* 0x000fe400078e0203 */
[----:B------:R-:W-:Y:S02]  /*2a460*/  VIADD R3, R2, 0x800 ;  /* 0x0000080002037836 */ /* 0x000fe40000000000 */
[----:B------:R-:W0:Y:S01]  /*2a470*/  LDSM.16.MT88.4 R4, [R5+0xf200] ;  /* 0x00f200000504783b */ /* 0x000e220000004200 */
[----:B------:R-:W-:-:S05]  /*2a480*/  IMAD.U32 R21, RZ, RZ, UR39 ;  /* 0x00000027ff157e24 */ /* 0x000fca000f8e00ff */
[----:B------:R-:W-:Y:S02]  /*2a490*/  ISETP.NE.AND P1, PT, R21, 0x3, PT ;  /* 0x000000031500780c */ /* 0x000fe40003f25270 */
[C-C-:B0-----:R-:W-:Y:S02]  /*2a4a0*/  PRMT R8, R4.reuse, 0x6420, R5.reuse ;  /* 0x0000642004087816 */ /* 0x141fe40000000005 */
[----:B------:R-:W-:Y:S02]  /*2a4b0*/  PRMT R9, R4, 0x7531, R5 ;  /* 0x0000753104097816 */ /* 0x000fe40000000005 */
[----:B------:R-:W-:Y:S02]  /*2a4c0*/  LOP3.LUT R4, R13, R25, RZ, 0xfc, !PT ;  /* 0x000000190d047212 */ /* 0x000fe400078efcff */
[C-C-:B------:R-:W-:Y:S02]  /*2a4d0*/  PRMT R10, R6.reuse, 0x6420, R7.reuse ;  /* 0x00006420060a7816 */ /* 0x140fe40000000007 */
[----:B------:R-:W-:-:S02]  /*2a4e0*/  PRMT R11, R6, 0x7531, R7 ;  /* 0x00007531060b7816 */ /* 0x000fc40000000007 */
[----:B------:R-:W-:Y:S02]  /*2a4f0*/  IADD3 R6, R23, R4, RZ ;  /* 0x0000000417067210 */ /* 0x000fe40007ffe0ff */
[----:B------:R-:W-:Y:S01]  /*2a500*/  LOP3.LUT R13, R13, R22, RZ, 0xfc, !PT ;  /* 0x000000160d0d7212 */ /* 0x000fe200078efcff */
[----:B------:R0:W-:Y:S04]  /*2a510*/  STSM.16.M88.4 [R12], R8 ;  /* 0x000000080c007844 */ /* 0x0001e80000000200 */
[----:B------:R-:W2:Y:S01]  /*2a520*/  LDSM.16.MT88.4 R4, [R6+0xf200] ;  /* 0x00f200000604783b */ /* 0x000ea20000004200 */
[----:B------:R-:W-:Y:S02]  /*2a530*/  IMAD.IADD R13, R24, 0x1, R13 ;  /* 0x00000001180d7824 */ /* 0x000fe400078e020d */
[----:B0-----:R-:W-:Y:S01]  /*2a540*/  VIADD R12, R2, 0x1000 ;  /* 0x00001000020c7836 */ /* 0x001fe20000000000 */
[----:B--2---:R-:W-:-:S02]  /*2a550*/  PRMT R8, R4, 0x6420, R5 ;  /* 0x0000642004087816 */ /* 0x004fc40000000005 */
[----:B------:R-:W-:Y:S02]  /*2a560*/  PRMT R9, R4, 0x7531, R5 ;  /* 0x0000753104097816 */ /* 0x000fe40000000005 */
[-C--:B------:R-:W-:Y:S02]  /*2a570*/  LOP3.LUT R5, R3, R22.reuse, RZ, 0xfc, !PT ;  /* 0x0000001603057212 */ /* 0x080fe400078efcff */
[----:B------:R-:W-:Y:S02]  /*2a580*/  LOP3.LUT R4, R18, R25, RZ, 0xfc, !PT ;  /* 0x0000001912047212 */ /* 0x000fe400078efcff */
[----:B------:R-:W-:Y:S01]  /*2a590*/  PRMT R10, R6, 0x6420, R7 ;  /* 0x00006420060a7816 */ /* 0x000fe20000000007 */
[----:B------:R-:W-:Y:S01]  /*2a5a0*/  IMAD.IADD R14, R24, 0x1, R5 ;  /* 0x00000001180e7824 */ /* 0x000fe200078e0205 */
        /* <DEDUP_REMOVED lines=9> */
[----:B------:R-:W-:Y:S02]  /*2a640*/  LOP3.LUT R5, R12, R22, RZ, 0xfc, !PT ;  /* 0x000000160c057212 */ /* 0x000fe400078efcff */
[----:B------:R-:W-:Y:S02]  /*2a650*/  LOP3.LUT R4, R3, R25, RZ, 0xfc, !PT ;  /* 0x0000001903047212 */ /* 0x000fe400078efcff */
[----:B------:R-:W-:-:S02]  /*2a660*/  IADD3 R15, R24, R5, RZ ;  /* 0x00000005180f7210 */ /* 0x000fc40007ffe0ff */
[C-C-:B------:R-:W-:Y:S01]  /*2a670*/  PRMT R10, R6.reuse, 0x6420, R7.reuse ;  /* 0x00006420060a7816 */ /* 0x140fe20000000007 */
[----:B------:R-:W-:Y:S01]  /*2a680*/  IMAD.IADD R5, R23, 0x1, R4 ;  /* 0x0000000117057824 */ /* 0x000fe200078e0204 */
[----:B------:R-:W-:Y:S02]  /*2a690*/  PRMT R11, R6, 0x7531, R7 ;  /* 0x00007531060b7816 */ /* 0x000fe40000000007 */
[----:B------:R-:W-:Y:S02]  /*2a6a0*/  LOP3.LUT R3, R14, R22, RZ, 0xfc, !PT ;  /* 0x000000160e037212 */ /* 0x000fe400078efcff */
[-C--:B------:R-:W-:Y:S01]  /*2a6b0*/  LOP3.LUT R12, R12, R25.reuse, RZ, 0xfc, !PT ;  /* 0x000000190c0c7212 */ /* 0x080fe200078efcff */
[----:B------:R0:W-:Y:S01]  /*2a6c0*/  STSM.16.M88.4 [R15], R8 ;  /* 0x000000080f007844 */ /* 0x0001e20000000200 */
[----:B------:R-:W-:Y:S01]  /*2a6d0*/  LOP3.LUT R14, R14, R25, RZ, 0xfc, !PT ;  /* 0x000000190e0e7212 */ /* 0x000fe200078efcff */
[----:B------:R-:W-:Y:S02]  /*2a6e0*/  IMAD.IADD R20, R24, 0x1, R3 ;  /* 0x0000000118147824 */ /* 0x000fe400078e0203 */
[----:B------:R-:W2:Y:S01]  /*2a6f0*/  LDSM.16.MT88.4 R4, [R5+0xf200] ;  /* 0x00f200000504783b */ /* 0x000ea20000004200 */
[----:B------:R-:W-:-:S02]  /*2a700*/  VIADD R3, R2, 0x3000 ;  /* 0x0000300002037836 */ /* 0x000fc40000000000 */
[----:B0-----:R-:W-:Y:S01]  /*2a710*/  VIADD R15, R2, 0x5800 ;  /* 0x00005800020f7836 */ /* 0x001fe20000000000 */
[C-C-:B--2---:R-:W-:Y:S02]  /*2a720*/  PRMT R8, R4.reuse, 0x6420, R5.reuse ;  /* 0x0000642004087816 */ /* 0x144fe40000000005 */
[----:B------:R-:W-:Y:S02]  /*2a730*/  PRMT R9, R4, 0x7531, R5 ;  /* 0x0000753104097816 */ /* 0x000fe40000000005 */
[----:B------:R-:W-:Y:S02]  /*2a740*/  LOP3.LUT R4, R3, R25, RZ, 0xfc, !PT ;  /* 0x0000001903047212 */ /* 0x000fe400078efcff */
[C-C-:B------:R-:W-:Y:S02]  /*2a750*/  PRMT R10, R6.reuse, 0x6420, R7.reuse ;  /* 0x00006420060a7816 */ /* 0x140fe40000000007 */
[----:B------:R-:W-:Y:S01]  /*2a760*/  PRMT R11, R6, 0x7531, R7 ;  /* 0x00007531060b7816 */ /* 0x000fe20000000007 */
[----:B------:R-:W-:Y:S01]  /*2a770*/  IMAD.IADD R5, R23, 0x1, R4 ;  /* 0x0000000117057824 */ /* 0x000fe200078e0204 */
[----:B------:R-:W-:-:S03]  /*2a780*/  LOP3.LUT R3, R3, R22, RZ, 0xfc, !PT ;  /* 0x0000001603037212 */ /* 0x000fc600078efcff */
[----:B------:R-:W-:Y:S04]  /*2a790*/  STSM.16.M88.4 [R20], R8 ;  /* 0x0000000814007844 */ /* 0x000fe80000000200 */
[----:B------:R-:W0:Y:S02]  /*2a7a0*/  LDSM.16.MT88.4 R4, [R5+0xf200] ;  /* 0x00f200000504783b */ /* 0x000e240000004200 */
[C-C-:B0-----:R-:W-:Y:S02]  /*2a7b0*/  PRMT R8, R4.reuse, 0x6420, R5.reuse ;  /* 0x0000642004087816 */ /* 0x141fe40000000005 */
[----:B------:R-:W-:Y:S02]  /*2a7c0*/  PRMT R9, R4, 0x7531, R5 ;  /* 0x0000753104097816 */ /* 0x000fe40000000005 */
[----:B------:R-:W-:-:S02]  /*2a7d0*/  PRMT R10, R6, 0x6420, R7 ;  /* 0x00006420060a7816 */ /* 0x000fc40000000007 */
[----:B------:R-:W-:Y:S02]  /*2a7e0*/  PRMT R11, R6, 0x7531, R7 ;  /* 0x00007531060b7816 */ /* 0x000fe40000000007 */
[-C--:B------:R-:W-:Y:S02]  /*2a7f0*/  LOP3.LUT R4, R17, R22.reuse, RZ, 0xfc, !PT ;  /* 0x0000001611047212 */ /* 0x080fe400078efcff */
[C---:B------:R-:W-:Y:S02]  /*2a800*/  LOP3.LUT R6, R15.reuse, R25, RZ, 0xfc, !PT ;  /* 0x000000190f067212 */ /* 0x040fe400078efcff */
[----:B------:R-:W-:Y:S01]  /*2a810*/  LOP3.LUT R15, R15, R22, RZ, 0xfc, !PT ;  /* 0x000000160f0f7212 */ /* 0x000fe200078efcff */
[C---:B------:R-:W-:Y:S02]  /*2a820*/  IMAD.IADD R4, R24.reuse, 0x1, R4 ;  /* 0x0000000118047824 */ /* 0x040fe400078e0204 */
[----:B------:R-:W-:Y:S02]  /*2a830*/  IMAD.IADD R20, R23, 0x1, R6 ;  /* 0x0000000117147824 */ /* 0x000fe400078e0206 */
[----:B------:R-:W-:Y:S01]  /*2a840*/  IMAD.IADD R15, R24, 0x1, R15 ;  /* 0x00000001180f7824 */ /* 0x000fe200078e020f */
[----:B------:R-:W-:Y:S04]  /*2a850*/  STSM.16.M88.4 [R4], R8 ;  /* 0x0000000804007844 */ /* 0x000fe80000000200 */
[----:B------:R-:W0:Y:S02]  /*2a860*/  LDSM.16.MT88.4 R4, [R20+0xf200] ;  /* 0x00f200001404783b */ /* 0x000e240000004200 */
[----:B0-----:R-:W-:-:S02]  /*2a870*/  PRMT R8, R4, 0x6420, R5 ;  /* 0x0000642004087816 */ /* 0x001fc40000000005 */
[----:B------:R-:W-:Y:S01]  /*2a880*/  PRMT R9, R4, 0x7531, R5 ;  /* 0x0000753104097816 */ /* 0x000fe20000000005 */
[----:B------:R-:W-:Y:S01]  /*2a890*/  IMAD.IADD R5, R23, 0x1, R12 ;  /* 0x0000000117057824 */ /* 0x000fe200078e020c */
[C-C-:B------:R-:W-:Y:S02]  /*2a8a0*/  PRMT R10, R6.reuse, 0x6420, R7.reuse ;  /* 0x00006420060a7816 */ /* 0x140fe40000000007 */
[----:B------:R-:W-:Y:S02]  /*2a8b0*/  PRMT R11, R6, 0x7531, R7 ;  /* 0x00007531060b7816 */ /* 0x000fe40000000007 */
[----:B------:R-:W-:Y:S01]  /*2a8c0*/  IADD3 R12, R24, R3, RZ ;  /* 0x00000003180c7210 */ /* 0x000fe20007ffe0ff */
[C---:B------:R-:W-:Y:S02]  /*2a8d0*/  VIADD R3, R2.reuse, 0x3800 ;  /* 0x0000380002037836 */ /* 0x040fe40000000000 */
[----:B------:R0:W-:Y:S04]  /*2a8e0*/  STSM.16.M88.4 [R13], R8 ;  /* 0x000000080d007844 */ /* 0x0001e80000000200 */
[----:B------:R-:W2:Y:S01]  /*2a8f0*/  LDSM.16.MT88.4 R4, [R5+0xf200] ;  /* 0x00f200000504783b */ /* 0x000ea20000004200 */
[----:B0-----:R-:W-:Y:S01]  /*2a900*/  VIADD R13, R2, 0x6000 ;  /* 0x00006000020d7836 */ /* 0x001fe20000000000 */
[----:B--2---:R-:W-:-:S02]  /*2a910*/  PRMT R8, R4, 0x6420, R5 ;  /* 0x0000642004087816 */ /* 0x004fc40000000005 */
[----:B------:R-:W-:Y:S02]  /*2a920*/  PRMT R9, R4, 0x7531, R5 ;  /* 0x0000753104097816 */ /* 0x000fe40000000005 */
[----:B------:R-:W-:Y:S02]  /*2a930*/  LOP3.LUT R4, R3, R25, RZ, 0xfc, !PT ;  /* 0x0000001903047212 */ /* 0x000fe400078efcff */
[C-C-:B------:R-:W-:Y:S02]  /*2a940*/  PRMT R10, R6.reuse, 0x6420, R7.reuse ;  /* 0x00006420060a7816 */ /* 0x140fe40000000007 */
[----:B------:R-:W-:Y:S01]  /*2a950*/  PRMT R11, R6, 0x7531, R7 ;  /* 0x00007531060b7816 */ /* 0x000fe20000000007 */
[----:B------:R-:W-:Y:S01]  /*2a960*/  IMAD.IADD R6, R23, 0x1, R4 ;  /* 0x0000000117067824 */ /* 0x000fe200078e0204 */
[----:B------:R-:W-:-:S03]  /*2a970*/  LOP3.LUT R3, R3, R22, RZ, 0xfc, !PT ;  /* 0x0000001603037212 */ /* 0x000fc600078efcff */
[----:B------:R0:W-:Y:S02]  /*2a980*/  STSM.16.M88.4 [R12], R8 ;  /* 0x000000080c007844 */ /* 0x0001e40000000200 */
[----:B------:R-:W-:Y:S01]  /*2a990*/  IMAD.IADD R20, R24, 0x1, R3 ;  /* 0x0000000118147824 */ /* 0x000fe200078e0203 */
[C---:B------:R-:W-:Y:S01]  /*2a9a0*/  IADD3 R3, R2.reuse, 0x4000, RZ ;  /* 0x0000400002037810 */ /* 0x040fe20007ffe0ff */
        /* <DEDUP_REMOVED lines=17> */
[----:B------:R-:W-:Y:S02]  /*2aac0*/  IMAD.IADD R4, R24, 0x1, R4 ;  /* 0x0000000118047824 */ /* 0x000fe400078e0204 */
[----:B------:R-:W-:-:S03]  /*2aad0*/  IMAD.IADD R7, R23, 0x1, R14 ;  /* 0x0000000117077824 */ /* 0x000fc600078e020e */
[----:B------:R-:W-:Y:S04]  /*2aae0*/  STSM.16.M88.4 [R4], R8 ;  /* 0x0000000804007844 */ /* 0x000fe80000000200 */
[----:B------:R-:W0:Y:S02]  /*2aaf0*/  LDSM.16.MT88.4 R4, [R7+0xf200] ;  /* 0x00f200000704783b */ /* 0x000e240000004200 */
[C-C-:B0-----:R-:W-:Y:S02]  /*2ab00*/  PRMT R8, R4.reuse, 0x6420, R5.reuse ;  /* 0x0000642004087816 */ /* 0x141fe40000000005 */
[----:B------:R-:W-:Y:S02]  /*2ab10*/  PRMT R9, R4, 0x7531, R5 ;  /* 0x0000753104097816 */ /* 0x000fe40000000005 */
[----:B------:R-:W-:-:S02]  /*2ab20*/  PRMT R10, R6, 0x6420, R7 ;  /* 0x00006420060a7816 */ /* 0x000fc40000000007 */
[----:B------:R-:W-:Y:S02]  /*2ab30*/  PRMT R11, R6, 0x7531, R7 ;  /* 0x00007531060b7816 */ /* 0x000fe40000000007 */
[----:B------:R-:W-:Y:S02]  /*2ab40*/  LOP3.LUT R4, R12, R22, RZ, 0xfc, !PT ;  /* 0x000000160c047212 */ /* 0x000fe400078efcff */
[-C--:B------:R-:W-:Y:S01]  /*2ab50*/  LOP3.LUT R6, R3, R25.reuse, RZ, 0xfc, !PT ;  /* 0x0000001903067212 */ /* 0x080fe200078efcff */
[----:B------:R-:W-:Y:S01]  /*2ab60*/  VIADD R3, R2, 0x6800 ;  /* 0x0000680002037836 */ /* 0x000fe20000000000 */
[----:B------:R-:W-:Y:S01]  /*2ab70*/  LOP3.LUT R12, R12, R25, RZ, 0xfc, !PT ;  /* 0x000000190c0c7212 */ /* 0x000fe200078efcff */
[----:B------:R-:W-:Y:S02]  /*2ab80*/  IMAD.IADD R4, R24, 0x1, R4 ;  /* 0x0000000118047824 */ /* 0x000fe400078e0204 */
[----:B------:R-:W-:Y:S02]  /*2ab90*/  IMAD.IADD R6, R23, 0x1, R6 ;  /* 0x0000000117067824 */ /* 0x000fe400078e0206 */
[----:B------:R-:W-:Y:S01]  /*2aba0*/  VIADD R2, R2, 0x7000 ;  /* 0x0000700002027836 */ /* 0x000fe20000000000 */
[----:B------:R-:W-:Y:S04]  /*2abb0*/  STSM.16.M88.4 [R4], R8 ;  /* 0x0000000804007844 */ /* 0x000fe80000000200 */
[----:B------:R-:W0:Y:S02]  /*2abc0*/  LDSM.16.MT88.4 R4, [R6+0xf200] ;  /* 0x00f200000604783b */ /* 0x000e240000004200 */
[----:B0-----:R-:W-:-:S02]  /*2abd0*/  PRMT R8, R4, 0x6420, R5 ;  /* 0x0000642004087816 */ /* 0x001fc40000000005 */
        /* <DEDUP_REMOVED lines=21> */
[----:B------:R-:W-:-:S03]  /*2ad30*/  IADD3 R5, R23, R12, RZ ;  /* 0x0000000c17057210 */ /* 0x000fc60007ffe0ff */
[----:B------:R0:W-:Y:S04]  /*2ad40*/  STSM.16.M88.4 [R13], R8 ;  /* 0x000000080d007844 */ /* 0x0001e80000000200 */
[----:B------:R-:W2:Y:S01]  /*2ad50*/  LDSM.16.MT88.4 R4, [R5+0xf200] ;  /* 0x00f200000504783b */ /* 0x000ea20000004200 */
[----:B0-----:R-:W-:-:S05]  /*2ad60*/  LOP3.LUT R13, R2, R22, RZ, 0xfc, !PT ;  /* 0x00000016020d7212 */ /* 0x001fca00078efcff */
[----:B------:R-:W-:Y:S01]  /*2ad70*/  IMAD.IADD R13, R24, 0x1, R13 ;  /* 0x00000001180d7824 */ /* 0x000fe200078e020d */
[C-C-:B--2---:R-:W-:Y:S02]  /*2ad80*/  PRMT R8, R4.reuse, 0x6420, R5.reuse ;  /* 0x0000642004087816 */ /* 0x144fe40000000005 */
        /* <DEDUP_REMOVED lines=20> */
.L_x_4374:
[----:B--2---:R2:W-:Y:S01]  /*2aed0*/  SYNCS.ARRIVE.TRANS64.A1T0 RZ, [R0+URZ+0x33450], RZ ;  /* 0x033450ff00ff79a7 */ /* 0x0045e2000810003f */
[----:B------:R-:W-:Y:S06]  /*2aee0*/  BAR.SYNC.DEFER_BLOCKING 0x2, 0x80 ;  /* 0x0082000000007b1d */ /* 0x000fec0000010000 */
[----:B------:R-:W-:Y:S05]  /*2aef0*/  @!P0 BRA `(.L_x_4375) ;  /* 0x0000000000048947 */ /* 0x000fea0003800000 */
[----:B------:R-:W-:Y:S01]  /*2af00*/  BPT.TRAP 0x1 ;  /* 0x000000040000795c */ /* 0x000fe20000300000 */
.L_x_4375:
[----:B------:R-:W3:Y:S01]  /*2af10*/  LDL R2, [R1+0x18] ;  /* 0x0000180001027983 */ /* 0x000ee20000100800 */
[----:B--2---:R-:W-:Y:S01]  /*2af20*/  IADD3 R0, R0, 0x33480, RZ ;  /* 0x0003348000007810 */ /* 0x004fe20007ffe0ff */
[----:B------:R-:W-:-:S05]  /*2af30*/  VIADD R32, R32, 0x1 ;  /* 0x0000000120207836 */ /* 0x000fca0000000000 */
[----:B------:R-:W-:-:S04]  /*2af40*/  ISETP.NE.AND P0, PT, R32, 0x2, PT ;  /* 0x000000022000780c */ /* 0x000fc80003f05270 */
[----:B------:R-:W-:Y:S02]  /*2af50*/  SEL R32, R32, RZ, P0 ;  /* 0x000000ff20207207 */ /* 0x000fe40000000000 */
[----:B---3--:R-:W-:-:S04]  /*2af60*/  PRMT R0, R2, 0x654, R0 ;  /* 0x0000065402007816 */ /* 0x008fc80000000000 */
[----:B------:R2:W-:Y:S02]  /*2af70*/  SYNCS.ARRIVE.TRANS64.RED.A1T0 RZ, [R0+URZ], RZ ;  /* 0x000000ff00ff79a7 */ /* 0x0005e4000810043f */
[----:B--2---:R-:W-:-:S04]  /*2af80*/  SEL R0, RZ, 0x1, P0 ;  /* 0x00000001ff007807 */ /* 0x004fc80000000000 */
[----:B------:R-:W-:-:S07]  /*2af90*/  LOP3.LUT R37, R37, R0, RZ, 0x3c, !PT ;  /* 0x0000000025257212 */ /* 0x000fce00078e3cff */
.L_x_4314:
[----:B------:R-:W3:Y:S02]  /*2afa0*/  LDL R0, [R1+0x4] ;  /* 0x0000040001007983 */ /* 0x000ee40000100800 */
[----:B---3--:R-:W-:-:S13]  /*2afb0*/  LOP3.LUT P0, RZ, R0, 0x80, RZ, 0xc0, !PT ;  /* 0x0000008000ff7812 */ /* 0x008fda000780c0ff */
[----:B------:R-:W-:Y:S05]  /*2afc0*/  @!P0 BRA `(.L_x_4376) ;  /* 0x0000000000288947 */ /* 0x000fea0003800000 */
[----:B------:R-:W-:Y:S05]  /*2afd0*/  WARPSYNC.ALL ;  /* 0x0000000000007948 */ /* 0x000fea0003800000 */
[----:B------:R-:W3:Y:S08]  /*2afe0*/  S2UR UR4, SR_CgaCtaId ;  /* 0x00000000000479c3 */ /* 0x000ef00000008800 */
[----:B------:R-:W-:Y:S01]  /*2aff0*/  BAR.SYNC.DEFER_BLOCKING 0x5, 0x180 ;  /* 0x0146000000007b1d */ /* 0x000fe20000010000 */
[----:B------:R-:W-:Y:S01]  /*2b000*/  MOV R23, 0x400 ;  /* 0x0000040000177802 */ /* 0x000fe20000000f00 */
[----:B---3--:R-:W-:-:S05]  /*2b010*/  IMAD.U32 R0, RZ, RZ, UR4 ;  /* 0x00000004ff007e24 */ /* 0x008fca000f8e00ff */
[----:B------:R-:W-:Y:S01]  /*2b020*/  LEA R23, R0, R23, 0x18 ;  /* 0x0000001700177211 */ /* 0x000fe200078ec0ff */
[----:B------:R3:W-:Y:S04]  /*2b030*/  STL [R1+0x18], R0 ;  /* 0x0000180001007387 */ /* 0x0007e80000100800 */
[----:B------:R3:W4:Y:S01]  /*2b040*/  LDS.128 R16, [R23+0x334d0] ;  /* 0x0334d00017107984 */ /* 0x0007220000000c00 */
[----:B------:R-:W-:Y:S06]  /*2b050*/  BAR.ARV 0x4, 0x180 ;  /* 0x0106000000007b1d */ /* 0x000fec0000002000 */
[----:B------:R-:W-:Y:S05]  /*2b060*/  BRA `(.L_x_4377) ;  /* 0x0000000800487947 */ /* 0x000fea0003800000 */
.L_x_4376:
        /* <DEDUP_REMOVED lines=8> */
[----:B-12---:R-:W0:Y:S02]  /*2b0f0*/  @!P1 LDC.64 R2, c[0x0][0xc80] ;  /* 0x00032000ff029b82 */ /* 0x006e240000000a00 */
        /* <DEDUP_REMOVED lines=8> */
[----:B------:R-:W-:Y:S01]  /*2b180*/  SHFL.IDX PT, R4, R16, 0x1, 0x1f ;  /* 0x00201f0010047f89 */ /* 0x000fe200000e0000 */
[----:B--2---:R-:W-:Y:S01]  /*2b190*/  @!P1 IMAD.MOV.U32 R5, RZ, RZ, R2 ;  /* 0x000000ffff059224 */ /* 0x004fe200078e0002 */
[----:B------:R-:W-:-:S04]  /*2b1a0*/  ISETP.NE.AND P1, PT, R8, RZ, PT ;  /* 0x000000ff0800720c */ /* 0x000fc80003f25270 */
        /* <DEDUP_REMOVED lines=16> */
.L_x_4602:
[----:B------:R-:W-:Y:S02]  /*2b2b0*/  ULDC UR4, c[0x0][0xc38] ;  /* 0x00030e0000047ab9 */ /* 0x000fe40000000800 */
[----:B------:R-:W-:-:S04]  /*2b2c0*/  IMAD.U32 R7, RZ, RZ, UR4 ;  /* 0x00000004ff077e24 */ /* 0x000fc8000f8e00ff */
[----:B-1----:R-:W-:-:S05]  /*2b2d0*/  IMAD R14, R14, R7, RZ ;  /* 0x000000070e0e7224 */ /* 0x002fca00078e02ff */
[----:B------:R-:W-:-:S04]  /*2b2e0*/  IADD3 R9, R4, R14, RZ ;  /* 0x0000000e04097210 */ /* 0x000fc80007ffe0ff */
[----:B------:R-:W-:-:S13]  /*2b2f0*/  ISETP.GT.AND P6, PT, R9, R0, PT ;  /* 0x000000000900720c */ /* 0x000fda0003fc4270 */
[----:B------:R-:W-:Y:S05]  /*2b300*/  @P6 BRA `(.L_x_4379) ;  /* 0x00000000009c6947 */ /* 0x000fea0003800000 */
.L_x_4384:
[----:B0-----:R-:W0:Y:S01]  /*2b310*/  LDC R2, c[0x0][0xc3c] ;  /* 0x00030f00ff027b82 */ /* 0x001e220000000800 */
[----:B------:R-:W-:-:S05]  /*2b320*/  VIADD R19, R19, 0x1f ;  /* 0x0000001f13137836 */ /* 0x000fca0000000000 */
[----:B0-----:R-:W-:-:S13]  /*2b330*/  ISETP.GE.AND P6, PT, R19, R2, PT ;  /* 0x000000021300720c */ /* 0x001fda0003fc6270 */
[----:B------:R-:W-:Y:S05]  /*2b340*/  @P6 BRA `(.L_x_4380) ;  /* 0x0000000400446947 */ /* 0x000fea0003800000 */
[----:B------:R-:W0:Y:S01]  /*2b350*/  S2R R3, SR_TID.X ;  /* 0x0000000000037919 */ /* 0x000e220000002100 */
        /* <DEDUP_REMOVED lines=9> */
.L_x_4382:
[----:B------:R-:W-:Y:S05]  /*2b3f0*/  BSYNC B0 ;  /* 0x0000000000007941 */ /* 0x000fea0003800000 */
.L_x_4381:
[----:B------:R-:W-:-:S03]  /*2b400*/  UMOV UR4, 0xffffffff ;  /* 0xffffffff00047882 */ /* 0x000fc60000000000 */
[----:B------:R-:W-:Y:S05]  /*2b410*/  BRA.DIV UR4, `(.L_x_4383) ;  /* 0x00000062047c7947 */ /* 0x000fea000b800000 */
[----:B-----5:R-:W1:Y:S02]  /*2b420*/  SHFL.UP PT, R14, R5, 0x1, RZ ;  /* 0x04200000050e7989 */ /* 0x020e6400000e00ff */
[----:B-1----:R-:W-:-:S05]  /*2b430*/  SEL R14, R14, RZ, P1 ;  /* 0x000000ff0e0e7207 */ /* 0x002fca0000800000 */
        /* <DEDUP_REMOVED lines=14> */
.L_x_4610:
[----:B------:R-:W-:Y:S02]  /*2b520*/  ULDC UR4, c[0x0][0xc38] ;  /* 0x00030e0000047ab9 */ /* 0x000fe40000000800 */
[----:B------:R-:W-:-:S04]  /*2b530*/  IMAD.U32 R7, RZ, RZ, UR4 ;  /* 0x00000004ff077e24 */ /* 0x000fc8000f8e00ff */
[----:B-1----:R-:W-:-:S04]  /*2b540*/  IMAD R14, R14, R7, RZ ;  /* 0x000000070e0e7224 */ /* 0x002fc800078e02ff */
[----:B------:R-:W-:-:S05]  /*2b550*/  IMAD.IADD R9, R14, 0x1, R9 ;  /* 0x000000010e097824 */ /* 0x000fca00078e0209 */
[----:B------:R-:W-:-:S13]  /*2b560*/  ISETP.GT.AND P6, PT, R9, R0, PT ;  /* 0x000000000900720c */ /* 0x000fda0003fc4270 */
[----:B------:R-:W-:Y:S05]  /*2b570*/  @!P6 BRA `(.L_x_4384) ;  /* 0xfffffffc0064e947 */ /* 0x000fea000383ffff */
.L_x_4379:
        /* <DEDUP_REMOVED lines=8> */
.L_x_4614:
[----:B------:R-:W-:Y:S02]  /*2b600*/  ISETP.NE.AND P0, PT, R3, RZ, PT ;  /* 0x000000ff0300720c */ /* 0x000fe40003f05270 */
[----:B------:R-:W-:-:S11]  /*2b610*/  MOV R14, RZ ;  /* 0x000000ff000e7202 */ /* 0x000fd60000000f00 */
[----:B------:R-:W-:Y:S05]  /*2b620*/  @!P0 BRA `(.L_x_4386) ;  /* 0x0000000000108947 */ /* 0x000fea0003800000 */
[----:B------:R-:W-:Y:S01]  /*2b630*/  UMOV UR4, 0xffffffff ;  /* 0xffffffff00047882 */ /* 0x000fe20000000000 */
[----:B------:R-:W-:Y:S02]  /*2b640*/  VIADD R12, R4, 0xffffffff ;  /* 0xffffffff040c7836 */ /* 0x000fe40000000000 */
[----:B------:R-:W-:Y:S05]  /*2b650*/  BRA.DIV UR4, `(.L_x_4387) ;  /* 0x0000006204f07947 */ /* 0x000fea000b800000 */
[----:B------:R3:W4:Y:S02]  /*2b660*/  SHFL.IDX PT, R14, R2, R12, 0x1f ;  /* 0x00001f0c020e7589 */ /* 0x00072400000e0000 */
.L_x_4386:
[----:B--2---:R-:W-:Y:S01]  /*2b670*/  IABS R6, R5 ;  /* 0x0000000500067213 */ /* 0x004fe20000000000 */
[----:B----4-:R-:W-:Y:S01]  /*2b680*/  IMAD R16, R14, R7, R16 ;  /* 0x000000070e107224 */ /* 0x010fe200078e0210 */
[----:B------:R-:W-:Y:S02]  /*2b690*/  IADD3 R19, R4, R19, RZ ;  /* 0x0000001304137210 */ /* 0x000fe40007ffe0ff */
[----:B------:R-:W2:Y:S01]  /*2b6a0*/  I2F.RP R8, R6 ;  /* 0x0000000600087306 */ /* 0x000ea20000209400 */
[----:B------:R-:W-:-:S07]  /*2b6b0*/  IMAD.IADD R0, R0, 0x1, -R16 ;  /* 0x0000000100007824 */ /* 0x000fce00078e0a10 */
[----:B--2---:R-:W0:Y:S02]  /*2b6c0*/  MUFU.RCP R8, R8 ;  /* 0x0000000800087308 */ /* 0x004e240000001000 */
[----:B0--3--:R-:W-:-:S06]  /*2b6d0*/  VIADD R2, R8, 0xffffffe ;  /* 0x0ffffffe08027836 */ /* 0x009fcc0000000000 */
[----:B------:R0:W2:Y:S02]  /*2b6e0*/  F2I.FTZ.U32.TRUNC.NTZ R3, R2 ;  /* 0x0000000200037305 */ /* 0x0000a4000021f000 */
[----:B0-----:R-:W-:Y:S02]  /*2b6f0*/  IMAD.MOV.U32 R2, RZ, RZ, RZ ;  /* 0x000000ffff027224 */ /* 0x001fe400078e00ff */
[----:B--2---:R-:W-:-:S04]  /*2b700*/  IMAD.MOV R7, RZ, RZ, -R3 ;  /* 0x000000ffff077224 */ /* 0x004fc800078e0a03 */
[----:B------:R-:W-:-:S04]  /*2b710*/  IMAD R7, R7, R6, RZ ;  /* 0x0000000607077224 */ /* 0x000fc800078e02ff */
[----:B------:R-:W-:Y:S01]  /*2b720*/  IMAD.HI.U32 R3, R3, R7, R2 ;  /* 0x0000000703037227 */ /* 0x000fe200078e0002 */
[----:B------:R-:W-:Y:S02]  /*2b730*/  IABS R7, R5 ;  /* 0x0000000500077213 */ /* 0x000fe40000000000 */
[----:B------:R-:W-:Y:S02]  /*2b740*/  IABS R2, R0 ;  /* 0x0000000000027213 */ /* 0x000fe40000000000 */
[----:B------:R-:W-:-:S03]  /*2b750*/  IADD3 R7, RZ, -R7, RZ ;  /* 0x80000007ff077210 */ /* 0x000fc60007ffe0ff */
        /* <DEDUP_REMOVED lines=16> */
.L_x_4380:
[----:B------:R-:W-:Y:S01]  /*2b860*/  UMOV UR4, URZ ;  /* 0x0000003f00047c82 */ /* 0x000fe20008000000 */
[----:B------:R-:W-:Y:S01]  /*2b870*/  UMOV UR5, URZ ;  /* 0x0000003f00057c82 */ /* 0x000fe20008000000 */
[----:B------:R-:W-:Y:S01]  /*2b880*/  ULDC UR6, c[0x0][0xc3c] ;  /* 0x00030f0000067ab9 */ /* 0x000fe20000000800 */
[----:B------:R-:W-:Y:S02]  /*2b890*/  IMAD.MOV.U32 R16, RZ, RZ, R0 ;  /* 0x000000ffff107224 */ /* 0x000fe400078e0000 */
[----:B------:R-:W-:Y:S02]  /*2b8a0*/  IMAD.U32 R17, RZ, RZ, UR4 ;  /* 0x00000004ff117e24 */ /* 0x000fe4000f8e00ff */
[----:B------:R-:W-:Y:S02]  /*2b8b0*/  IMAD.U32 R18, RZ, RZ, UR5 ;  /* 0x00000005ff127e24 */ /* 0x000fe4000f8e00ff */
[----:B------:R-:W-:-:S07]  /*2b8c0*/  IMAD.U32 R19, RZ, RZ, UR6 ;  /* 0x00000006ff137e24 */ /* 0x000fce000f8e00ff */
.L_x_4388:
        /* <DEDUP_REMOVED lines=12> */
.L_x_4377:
[----:B------:R-:W-:Y:S02]  /*2b990*/  ULDC UR4, c[0x0][0xc3c] ;  /* 0x00030f0000047ab9 */ /* 0x000fe40000000800 */
[----:B----4-:R-:W-:-:S13]  /*2b9a0*/  ISETP.GE.AND P0, PT, R19, UR4, PT ;  /* 0x0000000413007c0c */ /* 0x010fda000bf06270 */
[----:B------:R-:W-:Y:S05]  /*2b9b0*/  @!P0 BRA `(.L_x_4389) ;  /* 0xffffff8400648947 */ /* 0x000fea000383ffff */
[----:B------:R-:W-:Y:S05]  /*2b9c0*/  BSYNC B7 ;  /* 0x0000000000077941 */ /* 0x000fea0003800000 */
.L_x_4269:
[----:B--23--:R-:W2:Y:S01]  /*2b9d0*/  LDL.LU R0, [R1+0x40] ;  /* 0x0000400001007983 */ /* 0x00cea20000300800 */
[----:B------:R-:W-:Y:S01]  /*2b9e0*/  BSSY B0, `(.L_x_4390) ;  /* 0x000000b000007945 */ /* 0x000fe20003800000 */
[----:B------:R-:W3:Y:S01]  /*2b9f0*/  S2R R5, SR_CgaCtaId ;  /* 0x0000000000057919 */ /* 0x000ee20000008800 */
[----:B--2---:R-:W-:-:S04]  /*2ba00*/  IADD3 R0, R0, 0x1, RZ ;  /* 0x0000000100007810 */ /* 0x004fc80007ffe0ff */
[----:B0-----:R-:W-:-:S04]  /*2ba10*/  LEA.HI R2, R0, R0, RZ, 0x1 ;  /* 0x0000000000027211 */ /* 0x001fc800078f08ff */
[----:B-1----:R-:W-:Y:S02]  /*2ba20*/  LOP3.LUT R3, R2, 0xfffffffe, RZ, 0xc0, !PT ;  /* 0xfffffffe02037812 */ /* 0x002fe400078ec0ff */
[----:B------:R-:W-:-:S03]  /*2ba30*/  MOV R2, 0x400 ;  /* 0x0000040000027802 */ /* 0x000fc60000000f00 */
[----:B------:R-:W-:Y:S01]  /*2ba40*/  IMAD.IADD R0, R0, 0x1, -R3 ;  /* 0x0000000100007824 */ /* 0x000fe200078e0a03 */
[----:B---3--:R-:W-:-:S04]  /*2ba50*/  LEA R5, R5, R2, 0x18 ;  /* 0x0000000205057211 */ /* 0x008fc800078ec0ff */
[----:B------:R-:W-:-:S04]  /*2ba60*/  SHF.L.U32 R0, R0, 0x1f, RZ ;  /* 0x0000001f00007819 */ /* 0x000fc800000006ff */
[----:B------:R-:W0:Y:S02]  /*2ba70*/  SYNCS.PHASECHK.TRANS64.TRYWAIT P0, [R5+URZ+0x33420], R0 ;  /* 0x03342000050075a7 */ /* 0x000e24000800017f */
[----:B0-----:R-:W-:Y:S05]  /*2ba80*/  @!P0 BRA `(.L_x_4391) ;  /* 0x0000006000088947 */ /* 0x001fea0003800000 */
.L_x_4617:
[----:B------:R-:W-:Y:S05]  /*2ba90*/  BSYNC B0 ;  /* 0x0000000000007941 */ /* 0x000fea0003800000 */
.L_x_4390:
[----:B------:R-:W-:-:S03]  /*2baa0*/  UMOV UR4, 0xffffffff ;  /* 0xffffffff00047882 */ /* 0x000fc60000000000 */
[----:B------:R-:W-:Y:S05]  /*2bab0*/  BRA.DIV UR4, `(.L_x_4392) ;  /* 0x0000006204107947 */ /* 0x000fea000b800000 */
[----:B0-----:R-:W0:Y:S02]  /*2bac0*/  S2R R0, SR_TID.X ;  /* 0x0000000000007919 */ /* 0x001e240000002100 */
[----:B0-----:R-:W-:-:S04]  /*2bad0*/  SHF.R.U32.HI R0, RZ, 0x5, R0 ;  /* 0x00000005ff007819 */ /* 0x001fc80000011600 */
[----:B------:R-:W-:-:S05]  /*2bae0*/  LOP3.LUT R0, R0, 0x3, RZ, 0xc0, !PT ;  /* 0x0000000300007812 */ /* 0x000fca00078ec0ff */
[----:B------:R0:W1:Y:S02]  /*2baf0*/  SHFL.IDX PT, R14, R0, RZ, 0x1f ;  /* 0x00001fff000e7589 */ /* 0x00006400000e0000 */
.L_x_4620:
[----:B-1----:R-:W-:-:S13]  /*2bb00*/  ISETP.NE.AND P0, PT, R14, RZ, PT ;  /* 0x000000ff0e00720c */ /* 0x002fda0003f05270 */
[----:B------:R-:W-:Y:S05]  /*2bb10*/  @P0 BRA `(.L_x_4061) ;  /* 0x0000000000a80947 */ /* 0x000fea0003800000 */
[----:B------:R-:W-:-:S03]  /*2bb20*/  UMOV UR4, 0xffffffff ;  /* 0xffffffff00047882 */ /* 0x000fc60000000000 */
[----:B------:R-:W-:Y:S05]  /*2bb30*/  BRA.DIV UR4, `(.L_x_4393) ;  /* 0x0000006204247947 */ /* 0x000fea000b800000 */
[----:B------:R-:W-:-:S13]  /*2bb40*/  ELECT P6, URZ, PT ;  /* 0x00000000003f782f */ /* 0x000fda00038c0000 */
.L_x_4623:
[----:B------:R-:W-:Y:S05]  /*2bb50*/  @!P6 BRA `(.L_x_4061) ;  /* 0x000000000098e947 */ /* 0x000fea0003800000 */
[----:B------:R-:W-:-:S06]  /*2bb60*/  ULOP3.LUT UR4, UR36, 0x2, URZ, 0xfc, !UPT ;  /* 0x0000000224047892 */ /* 0x000fcc000f8efc3f */
[----:B0-----:R-:W-:-:S05]  /*2bb70*/  IMAD.U32 R0, RZ, RZ, UR4 ;  /* 0x00000004ff007e24 */ /* 0x001fca000f8e00ff */
[----:B------:R-:W-:-:S13]  /*2bb80*/  ISETP.NE.AND P0, PT, R0, 0x3, PT ;  /* 0x000000030000780c */ /* 0x000fda0003f05270 */
[----:B------:R-:W-:Y:S05]  /*2bb90*/  @!P0 BRA `(.L_x_4394) ;  /* 0x0000000000048947 */ /* 0x000fea0003800000 */
[----:B------:R-:W-:Y:S01]  /*2bba0*/  BPT.TRAP 0x1 ;  /* 0x000000040000795c */ /* 0x000fe20000300000 */
.L_x_4394:
[C---:B------:R-:W-:Y:S01]  /*2bbb0*/  IMAD R3, R32.reuse, 0x8, R5 ;  /* 0x0000000820037824 */ /* 0x040fe200078e0205 */
[----:B------:R-:W-:Y:S01]  /*2bbc0*/  SHF.L.U32 R2, R37, 0x1f, RZ ;  /* 0x0000001f25027819 */ /* 0x000fe200000006ff */
[----:B------:R-:W-:-:S03]  /*2bbd0*/  VIADD R32, R32, 0x1 ;  /* 0x0000000120207836 */ /* 0x000fc60000000000 */
[----:B------:R-:W0:Y:S02]  /*2bbe0*/  SYNCS.PHASECHK.TRANS64.TRYWAIT P1, [R3+URZ+0x33440], R2 ;  /* 0x03344002030075a7 */ /* 0x000e24000802017f */
[----:B------:R-:W-:-:S04]  /*2bbf0*/  ISETP.NE.AND P2, PT, R32, 0x2, PT ;  /* 0x000000022000780c */ /* 0x000fc80003f45270 */
[----:B------:R-:W-:Y:S01]  /*2bc00*/  SEL R0, RZ, 0x1, P2 ;  /* 0x00000001ff007807 */ /* 0x000fe20001000000 */
[----:B0-----:R-:W-:Y:S08]  /*2bc10*/  @!P1 BRA `(.L_x_4395) ;  /* 0x00000060000c9947 */ /* 0x001ff00003800000 */
.L_x_4624:
[----:B------:R-:W-:Y:S02]  /*2bc20*/  SEL R32, R32, RZ, P2 ;  /* 0x000000ff20207207 */ /* 0x000fe40001000000 */
[----:B------:R-:W-:Y:S01]  /*2bc30*/  LOP3.LUT R0, R37, R0, RZ, 0x3c, !PT ;  /* 0x0000000025007212 */ /* 0x000fe200078e3cff */
[----:B------:R-:W-:Y:S06]  /*2bc40*/  @!P0 BRA `(.L_x_4396) ;  /* 0x0000000000048947 */ /* 0x000fec0003800000 */
[----:B------:R-:W-:Y:S01]  /*2bc50*/  BPT.TRAP 0x1 ;  /* 0x000000040000795c */ /* 0x000fe20000300000 */
.L_x_4396:
[----:B------:R-:W-:Y:S01]  /*2bc60*/  IMAD R5, R32, 0x8, R5 ;  /* 0x0000000820057824 */ /* 0x000fe200078e0205 */
[----:B------:R-:W-:-:S04]  /*2bc70*/  SHF.L.U32 R0, R0, 0x1f, RZ ;  /* 0x0000001f00007819 */ /* 0x000fc800000006ff */
[----:B------:R-:W1:Y:S02]  /*2bc80*/  SYNCS.PHASECHK.TRANS64.TRYWAIT P1, [R5+URZ+0x33440], R0 ;  /* 0x03344000050075a7 */ /* 0x000e64000802017f */
[----:B-1----:R-:W-:Y:S05]  /*2bc90*/  @!P1 BRA `(.L_x_4397) ;  /* 0x0000006000009947 */ /* 0x002fea0003800000 */
.L_x_4625:
[----:B------:R-:W-:Y:S05]  /*2bca0*/  @!P0 BRA `(.L_x_4398) ;  /* 0x0000000000048947 */ /* 0x000fea0003800000 */
[----:B------:R-:W-:Y:S01]  /*2bcb0*/  BPT.TRAP 0x1 ;  /* 0x000000040000795c */ /* 0x000fe20000300000 */
.L_x_4398:
[----:B------:R-:W2:Y:S02]  /*2bcc0*/  SYNCS.PHASECHK.TRANS64.TRYWAIT P1, [R3+URZ+0x33460], R2 ;  /* 0x03346002030075a7 */ /* 0x000ea4000802017f */
[----:B--2---:R-:W-:Y:S05]  /*2bcd0*/  @!P1 BRA `(.L_x_4399) ;  /* 0x0000006000049947 */ /* 0x004fea0003800000 */
.L_x_4626:
[----:B------:R-:W-:Y:S05]  /*2bce0*/  @!P0 BRA `(.L_x_4400) ;  /* 0x0000000000048947 */ /* 0x000fea0003800000 */
[----:B------:R-:W-:Y:S01]  /*2bcf0*/  BPT.TRAP 0x1 ;  /* 0x000000040000795c */ /* 0x000fe20000300000 */
.L_x_4400:
[----:B------:R-:W3:Y:S02]  /*2bd00*/  SYNCS.PHASECHK.TRANS64.TRYWAIT P1, [R5+URZ+0x33460], R0 ;  /* 0x03346000050075a7 */ /* 0x000ee4000802017f */
[----:B---3--:R-:W-:Y:S05]  /*2bd10*/  @!P1 BRA `(.L_x_4401) ;  /* 0x0000006000089947 */ /* 0x008fea0003800000 */
.L_x_4627:
[----:B------:R-:W-:Y:S05]  /*2bd20*/  @!P0 BRA `(.L_x_4402) ;  /* 0x0000000000048947 */ /* 0x000fea0003800000 */
[----:B------:R-:W-:Y:S01]  /*2bd30*/  BPT.TRAP 0x1 ;  /* 0x000000040000795c */ /* 0x000fe20000300000 */
.L_x_4402:
[----:B------:R-:W4:Y:S02]  /*2bd40*/  SYNCS.PHASECHK.TRANS64.TRYWAIT P1, [R3+URZ+0x33480], R2 ;  /* 0x03348002030075a7 */ /* 0x000f24000802017f */
[----:B----4-:R-:W-:Y:S05]  /*2bd50*/  @!P1 BRA `(.L_x_4403) ;  /* 0x00000060000c9947 */ /* 0x010fea0003800000 */
.L_x_4628:
[----:B------:R-:W-:Y:S05]  /*2bd60*/  @!P0 BRA `(.L_x_4404) ;  /* 0x0000000000048947 */ /* 0x000fea0003800000 */
[----:B------:R-:W-:Y:S01]  /*2bd70*/  BPT.TRAP 0x1 ;  /* 0x000000040000795c */ /* 0x000fe20000300000 */
.L_x_4404:
[----:B------:R0:W0:Y:S02]  /*2bd80*/  SYNCS.PHASECHK.TRANS64.TRYWAIT P0, [R5+URZ+0x33480], R0 ;  /* 0x03348000050075a7 */ /* 0x000024000800017f */
[----:B0-----:R-:W-:Y:S05]  /*2bd90*/  @!P0 NANOSLEEP.SYNCS 0x989680 ;  /* 0x009896800000895d */ /* 0x001fea0003900000 */
[----:B------:R-:W0:Y:S02]  /*2bda0*/  @!P0 SYNCS.PHASECHK.TRANS64 P0, [R5+URZ+0x33480], R0 ;  /* 0x03348000050085a7 */ /* 0x000e24000800007f */
[----:B0-----:R-:W-:Y:S05]  /*2bdb0*/  @!P0 BRA `(.L_x_4404) ;  /* 0xfffffffc00f08947 */ /* 0x001fea000383ffff */
.L_x_4061:
[----:B------:R-:W-:Y:S05]  /*2bdc0*/  BSYNC B8 ;  /* 0x0000000000087941 */ /* 0x000fea0003800000 */
.L_x_4058:
[----:B------:R-:W-:Y:S05]  /*2bdd0*/  EXIT ;  /* 0x000000000000794d */ /* 0x000fea0003800000 */
.L_x_4079:
[----:B-1----:R1:W2:Y:S02]  /*2bde0*/  SYNCS.PHASECHK.TRANS64.TRYWAIT P5, [R93+URZ+0x33490], R94 ;  /* 0x0334905e5d0075a7 */ /* 0x0022a400080a017f */
[----:B--2---:R-:W-:Y:S05]  /*2bdf0*/  @!P5 NANOSLEEP.SYNCS 0x989680 ;  /* 0x009896800000d95d */ /* 0x004fea0003900000 */
[----:B------:R-:W2:Y:S02]  /*2be00*/  @!P5 SYNCS.PHASECHK.TRANS64 P5, [R93+URZ+0x33490], R94 ;  /* 0x0334905e5d00d5a7 */ /* 0x000ea400080a007f */
[----:B--2---:R-:W-:Y:S05]  /*2be10*/  @!P5 BRA `(.L_x_4079) ;  /* 0xfffffffc00f0d947 */ /* 0x004fea000383ffff */
[----:B------:R-:W-:Y:S05]  /*2be20*/  BRA `(.L_x_4405) ;  /* 0xfffffd74006c7947 */ /* 0x000fea000383ffff */
.L_x_4080:
[----:B------:R-:W-:Y:S01]  /*2be30*/  BSSY B1, `(.L_x_4406) ;  /* 0x0000008000017945 */ /* 0x000fe20003800000 */
[----:B0-----:R-:W-:Y:S01]  /*2be40*/  MOV R13, R119 ;  /* 0x00000077000d7202 */ /* 0x001fe20000000f00 */
[----:B------:R-:W-:Y:S02]  /*2be50*/  IMAD.MOV.U32 R12, RZ, RZ, RZ ;  /* 0x000000ffff0c7224 */ /* 0x000fe400078e00ff */
[----:B------:R-:W-:Y:S02]  /*2be60*/  IMAD.MOV.U32 R11, RZ, RZ, 0x1e1f ;  /* 0x00001e1fff0b7424 */ /* 0x000fe400078e00ff */
[----:B------:R-:W-:-:S07]  /*2be70*/  IMAD.MOV.U32 R15, RZ, RZ, -0x1 ;  /* 0xffffffffff0f7424 */ /* 0x000fce00078e00ff */
[----:B-1----:R-:W-:Y:S05]  /*2be80*/  WARPSYNC.COLLECTIVE R15, `(.L_x_4407) ;  /* 0x000000000f087348 */ /* 0x002fea0003c00000 */
[----:B------:R0:W2:Y:S02]  /*2be90*/  SHFL.IDX P6, R14, R13, R12, R11 ;  /* 0x0000000c0d0e7389 */ /* 0x0000a400000c000b */
[----:B012---:R-:W-:Y:S01]  /*2bea0*/  ENDCOLLECTIVE ;  /* 0x000000000000791b */ /* 0x007fe20003800000 */
.L_x_4407:
[----:B------:R-:W-:Y:S05]  /*2beb0*/  BSYNC B1 ;  /* 0x0000000000017941 */ /* 0x000fea0003800000 */
.L_x_4406:
        /* <DEDUP_REMOVED lines=8> */
.L_x_4408:
[----:B------:R-:W-:Y:S01]  /*2bf40*/  IMAD.MOV.U32 R145, RZ, RZ, R14 ;  /* 0x000000ffff917224 */ /* 0x000fe200078e000e */
[----:B------:R-:W-:Y:S06]  /*2bf50*/  BRA `(.L_x_4409) ;  /* 0xfffffd7400347947 */ /* 0x000fec000383ffff */
.L_x_4105:
        /* <DEDUP_REMOVED lines=8> */
.L_x_4411:
[----:B------:R-:W-:Y:S05]  /*2bfe0*/  BSYNC B1 ;  /* 0x0000000000017941 */ /* 0x000fea0003800000 */
.L_x_4410:
        /* <DEDUP_REMOVED lines=8> */
.L_x_4412:
[----:B------:R-:W-:Y:S01]  /*2c070*/  IMAD.MOV.U32 R63, RZ, RZ, R14 ;  /* 0x000000ffff3f7224 */ /* 0x000fe200078e000e */
[----:B------:R-:W-:Y:S06]  /*2c080*/  BRA `(.L_x_4413) ;  /* 0xfffffda000607947 */ /* 0x000fec000383ffff */
.L_x_4135:
[----:B-1----:R1:W2:Y:S02]  /*2c090*/  SYNCS.PHASECHK.TRANS64.TRYWAIT P5, [R93+URZ+0x33490], R94 ;  /* 0x0334905e5d0075a7 */ /* 0x0022a400080a017f */
[----:B--2---:R-:W-:Y:S05]  /*2c0a0*/  @!P5 NANOSLEEP.SYNCS 0x989680 ;  /* 0x009896800000d95d */ /* 0x004fea0003900000 */
[----:B------:R-:W2:Y:S02]  /*2c0b0*/  @!P5 SYNCS.PHASECHK.TRANS64 P5, [R93+URZ+0x33490], R94 ;  /* 0x0334905e5d00d5a7 */ /* 0x000ea400080a007f */
[----:B--2---:R-:W-:Y:S05]  /*2c0c0*/  @!P5 BRA `(.L_x_4135) ;  /* 0xfffffffc00f0d947 */ /* 0x004fea000383ffff */
[----:B------:R-:W-:Y:S05]  /*2c0d0*/  BRA `(.L_x_4414) ;  /* 0xfffffdd400d47947 */ /* 0x000fea000383ffff */
.L_x_4136:
[----:B------:R-:W-:Y:S01]  /*2c0e0*/  BSSY B1, `(.L_x_4415) ;  /* 0x0000008000017945 */ /* 0x000fe20003800000 */
[----:B0-----:R-:W-:Y:S02]  /*2c0f0*/  IMAD.MOV.U32 R13, RZ, RZ, R119 ;  /* 0x000000ffff0d7224 */ /* 0x001fe400078e0077 */
[----:B------:R-:W-:Y:S02]  /*2c100*/  IMAD.MOV.U32 R12, RZ, RZ, RZ ;  /* 0x000000ffff0c7224 */ /* 0x000fe400078e00ff */
[----:B------:R-:W-:Y:S02]  /*2c110*/  IMAD.MOV.U32 R11, RZ, RZ, 0x1e1f ;  /* 0x00001e1fff0b7424 */ /* 0x000fe400078e00ff */
[----:B------:R-:W-:-:S07]  /*2c120*/  IMAD.MOV.U32 R15, RZ, RZ, -0x1 ;  /* 0xffffffffff0f7424 */ /* 0x000fce00078e00ff */
[----:B-1----:R-:W-:Y:S05]  /*2c130*/  WARPSYNC.COLLECTIVE R15, `(.L_x_4416) ;  /* 0x000000000f087348 */ /* 0x002fea0003c00000 */
[----:B------:R0:W2:Y:S02]  /*2c140*/  SHFL.IDX P6, R14, R13, R12, R11 ;  /* 0x0000000c0d0e7389 */ /* 0x0000a400000c000b */
[----:B012---:R-:W-:Y:S01]  /*2c150*/  ENDCOLLECTIVE ;  /* 0x000000000000791b */ /* 0x007fe20003800000 */
.L_x_4416:
[----:B------:R-:W-:Y:S05]  /*2c160*/  BSYNC B1 ;  /* 0x0000000000017941 */ /* 0x000fea0003800000 */
.L_x_4415:
        /* <DEDUP_REMOVED lines=8> */
.L_x_4417:
[----:B------:R-:W-:Y:S01]  /*2c1f0*/  IMAD.MOV.U32 R156, RZ, RZ, R14 ;  /* 0x000000ffff9c7224 */ /* 0x000fe200078e000e */
[----:B------:R-:W-:Y:S06]  /*2c200*/  BRA `(.L_x_4418) ;  /* 0xfffffdd400a07947 */ /* 0x000fec000383ffff */
.L_x_4149:
        /* <DEDUP_REMOVED lines=8> */
.L_x_4420:
[----:B------:R-:W-:Y:S05]  /*2c290*/  BSYNC B1 ;  /* 0x0000000000017941 */ /* 0x000fea0003800000 */
.L_x_4419:
        /* <DEDUP_REMOVED lines=8> */
.L_x_4421:
[----:B------:R-:W-:Y:S01]  /*2c320*/  IMAD.MOV.U32 R120, RZ, RZ, R14 ;  /* 0x000000ffff787224 */ /* 0x000fe200078e000e */
[----:B------:R-:W-:Y:S06]  /*2c330*/  BRA `(.L_x_4422) ;  /* 0xfffffe04004c7947 */ /* 0x000fec000383ffff */
.L_x_4162:
[----:B0-----:R0:W1:Y:S02]  /*2c340*/  SYNCS.PHASECHK.TRANS64.TRYWAIT P3, [R93+URZ+0x33490], R94 ;  /* 0x0334905e5d0075a7 */ /* 0x001064000806017f */
[----:B-1----:R-:W-:Y:S05]  /*2c350*/  @!P3 NANOSLEEP.SYNCS 0x989680 ;  /* 0x009896800000b95d */ /* 0x002fea0003900000 */
[----:B------:R-:W1:Y:S02]  /*2c360*/  @!P3 SYNCS.PHASECHK.TRANS64 P3, [R93+URZ+0x33490], R94 ;  /* 0x0334905e5d00b5a7 */ /* 0x000e64000806007f */
[----:B-1----:R-:W-:Y:S05]  /*2c370*/  @!P3 BRA `(.L_x_4162) ;  /* 0xfffffffc00f0b947 */ /* 0x002fea000383ffff */
[----:B------:R-:W-:Y:S05]  /*2c380*/  BRA `(.L_x_4423) ;  /* 0xfffffe3400547947 */ /* 0x000fea000383ffff */
.L_x_4163:
[----:B------:R-:W-:Y:S01]  /*2c390*/  BSSY B1, `(.L_x_4424) ;  /* 0x0000008000017945 */ /* 0x000fe20003800000 */
[----:B------:R-:W-:Y:S01]  /*2c3a0*/  IMAD.MOV.U32 R13, RZ, RZ, R50 ;  /* 0x000000ffff0d7224 */ /* 0x000fe200078e0032 */
[----:B------:R-:W-:Y:S01]  /*2c3b0*/  MOV R11, 0x1e1f ;  /* 0x00001e1f000b7802 */ /* 0x000fe20000000f00 */
[----:B------:R-:W-:Y:S02]  /*2c3c0*/  IMAD.MOV.U32 R12, RZ, RZ, RZ ;  /* 0x000000ffff0c7224 */ /* 0x000fe400078e00ff */
[----:B------:R-:W-:-:S07]  /*2c3d0*/  IMAD.MOV.U32 R15, RZ, RZ, -0x1 ;  /* 0xffffffffff0f7424 */ /* 0x000fce00078e00ff */
[----:B0-----:R-:W-:Y:S05]  /*2c3e0*/  WARPSYNC.COLLECTIVE R15, `(.L_x_4425) ;  /* 0x000000000f087348 */ /* 0x001fea0003c00000 */
[----:B------:R1:W2:Y:S02]  /*2c3f0*/  SHFL.IDX P6, R14, R13, R12, R11 ;  /* 0x0000000c0d0e7389 */ /* 0x0002a400000c000b */
[----:B012---:R-:W-:Y:S01]  /*2c400*/  ENDCOLLECTIVE ;  /* 0x000000000000791b */ /* 0x007fe20003800000 */
.L_x_4425:
[----:B------:R-:W-:Y:S05]  /*2c410*/  BSYNC B1 ;  /* 0x0000000000017941 */ /* 0x000fea0003800000 */
.L_x_4424:
        /* <DEDUP_REMOVED lines=8> */
.L_x_4426:
[----:B------:R-:W-:Y:S01]  /*2c4a0*/  IMAD.MOV.U32 R43, RZ, RZ, R14 ;  /* 0x000000ffff2b7224 */ /* 0x000fe200078e000e */
[----:B------:R-:W-:Y:S06]  /*2c4b0*/  BRA `(.L_x_4427) ;  /* 0xfffffe3400887947 */ /* 0x000fec000383ffff */
.L_x_4166:
[----:B------:R-:W-:Y:S01]  /*2c4c0*/  BSSY B1, `(.L_x_4428) ;  /* 0x0000008000017945 */ /* 0x000fe20003800000 */
[----:B----4-:R-:W-:Y:S02]  /*2c4d0*/  IMAD.MOV.U32 R13, RZ, RZ, R50 ;  /* 0x000000ffff0d7224 */ /* 0x010fe400078e0032 */
[----:B------:R-:W-:Y:S02]  /*2c4e0*/  IMAD.MOV.U32 R12, RZ, RZ, 0x1 ;  /* 0x00000001ff0c7424 */ /* 0x000fe400078e00ff */
[----:B------:R-:W-:Y:S02]  /*2c4f0*/  IMAD.MOV.U32 R11, RZ, RZ, 0x1e1f ;  /* 0x00001e1fff0b7424 */ /* 0x000fe400078e00ff */
[----:B------:R-:W-:-:S07]  /*2c500*/  IMAD.MOV.U32 R15, RZ, RZ, -0x1 ;  /* 0xffffffffff0f7424 */ /* 0x000fce00078e00ff */
[----:B0123--:R-:W-:Y:S05]  /*2c510*/  WARPSYNC.COLLECTIVE R15, `(.L_x_4429) ;  /* 0x000000000f087348 */ /* 0x00ffea0003c00000 */
[----:B------:R4:W0:Y:S02]  /*2c520*/  SHFL.IDX P6, R14, R13, R12, R11 ;  /* 0x0000000c0d0e7389 */ /* 0x00082400000c000b */
[----:B01234-:R-:W-:Y:S01]  /*2c530*/  ENDCOLLECTIVE ;  /* 0x000000000000791b */ /* 0x01ffe20003800000 */
.L_x_4429:
[----:B------:R-:W-:Y:S05]  /*2c540*/  BSYNC B1 ;  /* 0x0000000000017941 */ /* 0x000fea0003800000 */
.L_x_4428:
[----:B------:R-:W-:Y:S01]  /*2c550*/  IMAD.MOV.U32 R13, RZ, RZ, R42 ;  /* 0x000000ffff0d7224 */ /* 0x000fe200078e002a */
[----:B------:R-:W-:Y:S01]  /*2c560*/  MOV R41, R14 ;  /* 0x0000000e00297202 */ /* 0x000fe20000000f00 */
[----:B------:R-:W-:Y:S02]  /*2c570*/  IMAD.MOV.U32 R12, RZ, RZ, 0x1 ;  /* 0x00000001ff0c7424 */ /* 0x000fe400078e00ff */
[----:B------:R-:W-:Y:S02]  /*2c580*/  IMAD.MOV.U32 R11, RZ, RZ, 0x1e1f ;  /* 0x00001e1fff0b7424 */ /* 0x000fe400078e00ff */
[----:B------:R-:W-:-:S07]  /*2c590*/  IMAD.MOV.U32 R15, RZ, RZ, -0x1 ;  /* 0xffffffffff0f7424 */ /* 0x000fce00078e00ff */
[----:B------:R-:W-:Y:S05]  /*2c5a0*/  WARPSYNC.COLLECTIVE R15, `(.L_x_4430) ;  /* 0x000000000f087348 */ /* 0x000fea0003c00000 */
[----:B------:R0:W1:Y:S02]  /*2c5b0*/  SHFL.IDX P6, R14, R13, R12, R11 ;  /* 0x0000000c0d0e7389 */ /* 0x00006400000c000b */
[----:B01----:R-:W-:Y:S01]  /*2c5c0*/  ENDCOLLECTIVE ;  /* 0x000000000000791b */ /* 0x003fe20003800000 */
.L_x_4430:
[----:B------:R-:W-:Y:S01]  /*2c5d0*/  IMAD.MOV.U32 R43, RZ, RZ, R14 ;  /* 0x000000ffff2b7224 */ /* 0x000fe200078e000e */
[----:B------:R-:W-:Y:S06]  /*2c5e0*/  BRA `(.L_x_4431) ;  /* 0xfffffe3400ec7947 */ /* 0x000fec000383ffff */
.L_x_4170:
[----:B------:R0:W0:Y:S02]  /*2c5f0*/  SYNCS.PHASECHK.TRANS64.TRYWAIT P2, [R93+URZ+0x334b0], R94 ;  /* 0x0334b05e5d0075a7 */ /* 0x000024000804017f */
[----:B0-----:R-:W-:Y:S05]  /*2c600*/  @!P2 NANOSLEEP.SYNCS 0x989680 ;  /* 0x009896800000a95d */ /* 0x001fea0003900000 */
[----:B------:R-:W0:Y:S02]  /*2c610*/  @!P2 SYNCS.PHASECHK.TRANS64 P2, [R93+URZ+0x334b0], R94 ;  /* 0x0334b05e5d00a5a7 */ /* 0x000e24000804007f */
[----:B0-----:R-:W-:Y:S05]  /*2c620*/  @!P2 BRA `(.L_x_4170) ;  /* 0xfffffffc00f0a947 */ /* 0x001fea000383ffff */
[----:B------:R-:W-:Y:S05]  /*2c630*/  BRA `(.L_x_4432) ;  /* 0xfffffe3800cc7947 */ /* 0x000fea000383ffff */
.L_x_4178:
[----:B------:R-:W-:Y:S01]  /*2c640*/  BSSY B0, `(.L_x_4433) ;  /* 0x0000007000007945 */ /* 0x000fe20003800000 */
[----:B------:R-:W-:Y:S01]  /*2c650*/  MOV R12, RZ ;  /* 0x000000ff000c7202 */ /* 0x000fe20000000f00 */
[----:B------:R-:W-:Y:S02]  /*2c660*/  IMAD.MOV.U32 R11, RZ, RZ, 0x1f ;  /* 0x0000001fff0b7424 */ /* 0x000fe400078e00ff */
[----:B------:R-:W-:-:S07]  /*2c670*/  IMAD.MOV.U32 R15, RZ, RZ, -0x1 ;  /* 0xffffffffff0f7424 */ /* 0x000fce00078e00ff */
[----:B------:R-:W-:Y:S05]  /*2c680*/  WARPSYNC.COLLECTIVE R15, `(.L_x_4434) ;  /* 0x000000000f087348 */ /* 0x000fea0003c00000 */
[----:B------:R0:W1:Y:S02]  /*2c690*/  SHFL.IDX P6, R14, R13, R12, R11 ;  /* 0x0000000c0d0e7389 */ /* 0x00006400000c000b */
[----:B01----:R-:W-:Y:S01]  /*2c6a0*/  ENDCOLLECTIVE ;  /* 0x000000000000791b */ /* 0x003fe20003800000 */
.L_x_4434:
[----:B------:R-:W-:Y:S05]  /*2c6b0*/  BSYNC B0 ;  /* 0x0000000000007941 */ /* 0x000fea0003800000 */
.L_x_4433:
[----:B------:R-:W-:Y:S01]  /*2c6c0*/  IMAD.MOV.U32 R220, RZ, RZ, R14 ;  /* 0x000000ffffdc7224 */ /* 0x000fe200078e000e */
[----:B------:R-:W-:Y:S06]  /*2c6d0*/  BRA `(.L_x_4435) ;  /* 0xfffffe4800547947 */ /* 0x000fec000383ffff */
.L_x_4188:
[----:B------:R-:W-:Y:S01]  /*2c6e0*/  BSSY B1, `(.L_x_4436) ;  /* 0x0000008000017945 */ /* 0x000fe20003800000 */
[----:B0-----:R-:W-:Y:S01]  /*2c6f0*/  IMAD.MOV.U32 R13, RZ, RZ, R26 ;  /* 0x000000ffff0d7224 */ /* 0x001fe200078e001a */
[----:B------:R-:W-:Y:S01]  /*2c700*/  MOV R11, 0x1e1f ;  /* 0x00001e1f000b7802 */ /* 0x000fe20000000f00 */
[----:B------:R-:W-:Y:S02]  /*2c710*/  IMAD.MOV.U32 R12, RZ, RZ, RZ ;  /* 0x000000ffff0c7224 */ /* 0x000fe400078e00ff */
[----:B------:R-:W-:-:S07]  /*2c720*/  IMAD.MOV.U32 R15, RZ, RZ, -0x1 ;  /* 0xffffffffff0f7424 */ /* 0x000fce00078e00ff */
[----:B------:R-:W-:Y:S05]  /*2c730*/  WARPSYNC.COLLECTIVE R15, `(.L_x_4437) ;  /* 0x000000000f087348 */ /* 0x000fea0003c00000 */
[----:B------:R0:W1:Y:S02]  /*2c740*/  SHFL.IDX P6, R14, R13, R12, R11 ;  /* 0x0000000c0d0e7389 */ /* 0x00006400000c000b */
[----:B01----:R-:W-:Y:S01]  /*2c750*/  ENDCOLLECTIVE ;  /* 0x000000000000791b */ /* 0x003fe20003800000 */
.L_x_4437:
[----:B------:R-:W-:Y:S05]  /*2c760*/  BSYNC B1 ;  /* 0x0000000000017941 */ /* 0x000fea0003800000 */
.L_x_4436:
        /* <DEDUP_REMOVED lines=8> */
.L_x_4438:
[----:B------:R-:W-:Y:S02]  /*2c7f0*/  IMAD.MOV.U32 R13, RZ, RZ, R27 ;  /* 0x000000ffff0d7224 */ /* 0x000fe400078e001b */
[----:B------:R-:W-:-:S07]  /*2c800*/  IMAD.MOV.U32 R3, RZ, RZ, R14 ;  /* 0x000000ffff037224 */ /* 0x000fce00078e000e */
[----:B------:R-:W-:Y:S05]  /*2c810*/  WARPSYNC.COLLECTIVE R15, `(.L_x_4439) ;  /* 0x000000000f087348 */ /* 0x000fea0003c00000 */
[----:B------:R0:W1:Y:S02]  /*2c820*/  SHFL.IDX P6, R14, R13, R12, R11 ;  /* 0x0000000c0d0e7389 */ /* 0x00006400000c000b */
[----:B01----:R-:W-:Y:S01]  /*2c830*/  ENDCOLLECTIVE ;  /* 0x000000000000791b */ /* 0x003fe20003800000 */
.L_x_4439:
[----:B------:R-:W-:Y:S02]  /*2c840*/  IMAD.MOV.U32 R13, RZ, RZ, R28 ;  /* 0x000000ffff0d7224 */ /* 0x000fe400078e001c */
[----:B------:R-:W-:-:S07]  /*2c850*/  IMAD.MOV.U32 R4, RZ, RZ, R14 ;  /* 0x000000ffff047224 */ /* 0x000fce00078e000e */
[----:B------:R-:W-:Y:S05]  /*2c860*/  WARPSYNC.COLLECTIVE R15, `(.L_x_4440) ;  /* 0x000000000f087348 */ /* 0x000fea0003c00000 */
[----:B------:R0:W1:Y:S02]  /*2c870*/  SHFL.IDX P6, R14, R13, R12, R11 ;  /* 0x0000000c0d0e7389 */ /* 0x00006400000c000b */
[----:B01----:R-:W-:Y:S01]  /*2c880*/  ENDCOLLECTIVE ;  /* 0x000000000000791b */ /* 0x003fe20003800000 */
.L_x_4440:
[----:B------:R-:W-:Y:S05]  /*2c890*/  BRA `(.L_x_4441) ;  /* 0xfffffe4c00547947 */ /* 0x000fea000383ffff */
.L_x_4192:
[----:B0-----:R0:W1:Y:S02]  /*2c8a0*/  SYNCS.PHASECHK.TRANS64.TRYWAIT P0, [R18+URZ+0x33400], R3 ;  /* 0x03340003120075a7 */ /* 0x001064000800017f */
[----:B-1----:R-:W-:Y:S05]  /*2c8b0*/  @!P0 NANOSLEEP.SYNCS 0x989680 ;  /* 0x009896800000895d */ /* 0x002fea0003900000 */
[----:B------:R-:W1:Y:S02]  /*2c8c0*/  @!P0 SYNCS.PHASECHK.TRANS64 P0, [R18+URZ+0x33400], R3 ;  /* 0x03340003120085a7 */ /* 0x000e64000800007f */
[----:B-1----:R-:W-:Y:S05]  /*2c8d0*/  @!P0 BRA `(.L_x_4192) ;  /* 0xfffffffc00f08947 */ /* 0x002fea000383ffff */
[----:B------:R-:W-:Y:S05]  /*2c8e0*/  BRA `(.L_x_4442) ;  /* 0xfffffe5000bc7947 */ /* 0x000fea000383ffff */
.L_x_4204:
        /* <DEDUP_REMOVED lines=8> */
.L_x_4444:
[----:B------:R-:W-:Y:S05]  /*2c970*/  BSYNC B1 ;  /* 0x0000000000017941 */ /* 0x000fea0003800000 */
.L_x_4443:
[----:B------:R-:W-:Y:S01]  /*2c980*/  IMAD.MOV.U32 R13, RZ, RZ, R24 ;  /* 0x000000ffff0d7224 */ /* 0x000fe200078e0018 */
[----:B------:R-:W-:Y:S01]  /*2c990*/  MOV R11, 0x1e1f ;  /* 0x00001e1f000b7802 */ /* 0x000fe20000000f00 */
[----:B------:R-:W-:Y:S02]  /*2c9a0*/  IMAD.MOV.U32 R12, RZ, RZ, RZ ;  /* 0x000000ffff0c7224 */ /* 0x000fe400078e00ff */
[----:B------:R-:W-:Y:S02]  /*2c9b0*/  IMAD.MOV.U32 R15, RZ, RZ, -0x1 ;  /* 0xffffffffff0f7424 */ /* 0x000fe400078e00ff */
[----:B------:R-:W-:-:S07]  /*2c9c0*/  IMAD.MOV.U32 R3, RZ, RZ, R14 ;  /* 0x000000ffff037224 */ /* 0x000fce00078e000e */
[----:B------:R-:W-:Y:S05]  /*2c9d0*/  WARPSYNC.COLLECTIVE R15, `(.L_x_4445) ;  /* 0x000000000f087348 */ /* 0x000fea0003c00000 */
[----:B------:R0:W1:Y:S02]  /*2c9e0*/  SHFL.IDX P6, R14, R13, R12, R11 ;  /* 0x0000000c0d0e7389 */ /* 0x00006400000c000b */
[----:B01----:R-:W-:Y:S01]  /*2c9f0*/  ENDCOLLECTIVE ;  /* 0x000000000000791b */ /* 0x003fe20003800000 */
.L_x_4445:
[----:B------:R-:W-:Y:S02]  /*2ca00*/  IMAD.MOV.U32 R13, RZ, RZ, R27 ;  /* 0x000000ffff0d7224 */ /* 0x000fe400078e001b */
[----:B------:R-:W-:-:S07]  /*2ca10*/  IMAD.MOV.U32 R5, RZ, RZ, R14 ;  /* 0x000000ffff057224 */ /* 0x000fce00078e000e */
[----:B------:R-:W-:Y:S05]  /*2ca20*/  WARPSYNC.COLLECTIVE R15, `(.L_x_4446) ;  /* 0x000000000f087348 */ /* 0x000fea0003c00000 */
[----:B------:R0:W1:Y:S02]  /*2ca30*/  SHFL.IDX P6, R14, R13, R12, R11 ;  /* 0x0000000c0d0e7389 */ /* 0x00006400000c000b */
[----:B01----:R-:W-:Y:S01]  /*2ca40*/  ENDCOLLECTIVE ;  /* 0x000000000000791b */ /* 0x003fe20003800000 */
.L_x_4446:
[----:B------:R-:W-:Y:S02]  /*2ca50*/  IMAD.MOV.U32 R13, RZ, RZ, R28 ;  /* 0x000000ffff0d7224 */ /* 0x000fe400078e001c */
[----:B------:R-:W-:-:S07]  /*2ca60*/  IMAD.MOV.U32 R7, RZ, RZ, R14 ;  /* 0x000000ffff077224 */ /* 0x000fce00078e000e */
[----:B------:R-:W-:Y:S05]  /*2ca70*/  WARPSYNC.COLLECTIVE R15, `(.L_x_4447) ;  /* 0x000000000f087348 */ /* 0x000fea0003c00000 */
[----:B------:R0:W1:Y:S02]  /*2ca80*/  SHFL.IDX P6, R14, R13, R12, R11 ;  /* 0x0000000c0d0e7389 */ /* 0x00006400000c000b */
[----:B01----:R-:W-:Y:S01]  /*2ca90*/  ENDCOLLECTIVE ;  /* 0x000000000000791b */ /* 0x003fe20003800000 */
.L_x_4447:
[----:B------:R-:W-:Y:S05]  /*2caa0*/  BRA `(.L_x_4448) ;  /* 0xfffffe8000607947 */ /* 0x000fea000383ffff */
.L_x_4208:
[----:B-1----:R1:W2:Y:S02]  /*2cab0*/  SYNCS.PHASECHK.TRANS64.TRYWAIT P0, [R18+URZ+0x33400], R3 ;  /* 0x03340003120075a7 */ /* 0x0022a4000800017f */
[----:B--2---:R-:W-:Y:S05]  /*2cac0*/  @!P0 NANOSLEEP.SYNCS 0x989680 ;  /* 0x009896800000895d */ /* 0x004fea0003900000 */
[----:B------:R-:W2:Y:S02]  /*2cad0*/  @!P0 SYNCS.PHASECHK.TRANS64 P0, [R18+URZ+0x33400], R3 ;  /* 0x03340003120085a7 */ /* 0x000ea4000800007f */
[----:B--2---:R-:W-:Y:S05]  /*2cae0*/  @!P0 BRA `(.L_x_4208) ;  /* 0xfffffffc00f08947 */ /* 0x004fea000383ffff */
[----:B------:R-:W-:Y:S05]  /*2caf0*/  BRA `(.L_x_4449) ;  /* 0xfffffe8400707947 */ /* 0x000fea000383ffff */
.L_x_4216:
[----:B-1----:R1:W2:Y:S02]  /*2cb00*/  SYNCS.PHASECHK.TRANS64.TRYWAIT P1, [R0+URZ+0x33430], R3 ;  /* 0x03343003000075a7 */ /* 0x0022a4000802017f */
[----:B--2---:R-:W-:Y:S05]  /*2cb10*/  @!P1 NANOSLEEP.SYNCS 0x989680 ;  /* 0x009896800000995d */ /* 0x004fea0003900000 */
[----:B------:R-:W2:Y:S02]  /*2cb20*/  @!P1 SYNCS.PHASECHK.TRANS64 P1, [R0+URZ+0x33430], R3 ;  /* 0x03343003000095a7 */ /* 0x000ea4000802007f */
[----:B--2---:R-:W-:Y:S05]  /*2cb30*/  @!P1 BRA `(.L_x_4216) ;  /* 0xfffffffc00f09947 */ /* 0x004fea000383ffff */
[----:B------:R-:W-:Y:S05]  /*2cb40*/  BRA `(.L_x_4215) ;  /* 0xfffffeb400c07947 */ /* 0x000fea000383ffff */
.L_x_4223:
[----:B--2---:R2:W3:Y:S02]  /*2cb50*/  SYNCS.PHASECHK.TRANS64.TRYWAIT P2, [R5+URZ+0x33430], R4 ;  /* 0x03343004050075a7 */ /* 0x0044e4000804017f */
[----:B---3--:R-:W-:Y:S05]  /*2cb60*/  @!P2 NANOSLEEP.SYNCS 0x989680 ;  /* 0x009896800000a95d */ /* 0x008fea0003900000 */
[----:B------:R-:W3:Y:S02]  /*2cb70*/  @!P2 SYNCS.PHASECHK.TRANS64 P2, [R5+URZ+0x33430], R4 ;  /* 0x033430040500a5a7 */ /* 0x000ee4000804007f */
[----:B---3--:R-:W-:Y:S05]  /*2cb80*/  @!P2 BRA `(.L_x_4223) ;  /* 0xfffffffc00f0a947 */ /* 0x008fea000383ffff */
[----:B------:R-:W-:Y:S05]  /*2cb90*/  BRA `(.L_x_4222) ;  /* 0xfffffef000987947 */ /* 0x000fea000383ffff */
.L_x_4227:
[----:B-1----:R1:W2:Y:S02]  /*2cba0*/  SYNCS.PHASECHK.TRANS64.TRYWAIT P1, [R4+URZ+0x33450], R3 ;  /* 0x03345003040075a7 */ /* 0x0022a4000802017f */
[----:B--2---:R-:W-:Y:S05]  /*2cbb0*/  @!P1 NANOSLEEP.SYNCS 0x989680 ;  /* 0x009896800000995d */ /* 0x004fea0003900000 */
[----:B------:R-:W2:Y:S02]  /*2cbc0*/  @!P1 SYNCS.PHASECHK.TRANS64 P1, [R4+URZ+0x33450], R3 ;  /* 0x03345003040095a7 */ /* 0x000ea4000802007f */
[----:B--2---:R-:W-:Y:S05]  /*2cbd0*/  @!P1 BRA `(.L_x_4227) ;  /* 0xfffffffc00f09947 */ /* 0x004fea000383ffff */
[----:B------:R-:W-:Y:S05]  /*2cbe0*/  BRA `(.L_x_4224) ;  /* 0xffffff0000d87947 */ /* 0x000fea000383ffff */
.L_x_4234:
[----:B-1----:R1:W2:Y:S02]  /*2cbf0*/  SYNCS.PHASECHK.TRANS64.TRYWAIT P1, [R13+URZ+0x33450], R0 ;  /* 0x033450000d0075a7 */ /* 0x0022a4000802017f */
[----:B--2---:R-:W-:Y:S05]  /*2cc00*/  @!P1 NANOSLEEP.SYNCS 0x989680 ;  /* 0x009896800000995d */ /* 0x004fea0003900000 */
[----:B------:R-:W2:Y:S02]  /*2cc10*/  @!P1 SYNCS.PHASECHK.TRANS64 P1, [R13+URZ+0x33450], R0 ;  /* 0x033450000d0095a7 */ /* 0x000ea4000802007f */
[----:B--2---:R-:W-:Y:S05]  /*2cc20*/  @!P1 BRA `(.L_x_4234) ;  /* 0xfffffffc00f09947 */ /* 0x004fea000383ffff */
[----:B------:R-:W-:Y:S05]  /*2cc30*/  BRA `(.L_x_4233) ;  /* 0xffffff2400747947 */ /* 0x000fea000383ffff */
.L_x_4238:
[----:B------:R-:W-:Y:S01]  /*2cc40*/  SEL R27, R12, R37, P0 ;  /* 0x000000250c1b7207 */ /* 0x000fe20000000000 */
[----:B------:R-:W-:Y:S01]  /*2cc50*/  IMAD.MOV.U32 R11, RZ, RZ, 0x1c1f ;  /* 0x00001c1fff0b7424 */ /* 0x000fe200078e00ff */
[----:B------:R-:W-:Y:S01]  /*2cc60*/  SEL R32, R37, R12, P0 ;  /* 0x0000000c25207207 */ /* 0x000fe20000000000 */
[----:B------:R-:W-:Y:S01]  /*2cc70*/  IMAD.MOV.U32 R15, RZ, RZ, -0x1 ;  /* 0xffffffffff0f7424 */ /* 0x000fe200078e00ff */
[----:B------:R-:W-:Y:S02]  /*2cc80*/  MOV R12, R0 ;  /* 0x00000000000c7202 */ /* 0x000fe40000000f00 */
[----:B------:R-:W-:Y:S02]  /*2cc90*/  SEL R7, R25, R122, P0 ;  /* 0x0000007a19077207 */ /* 0x000fe40000000000 */
[----:B------:R-:W-:-:S07]  /*2cca0*/  SEL R9, R24, R41, P0 ;  /* 0x0000002918097207 */ /* 0x000fce0000000000 */
[----:B01----:R-:W-:Y:S05]  /*2ccb0*/  WARPSYNC.COLLECTIVE R15, `(.L_x_4450) ;  /* 0x000000000f087348 */ /* 0x003fea0003c00000 */
[----:B------:R2:W3:Y:S02]  /*2ccc0*/  SHFL.IDX P6, R14, R13, R12, R11 ;  /* 0x0000000c0d0e7389 */ /* 0x0004e400000c000b */
[----:B0123--:R-:W-:Y:S01]  /*2ccd0*/  ENDCOLLECTIVE ;  /* 0x000000000000791b */ /* 0x00ffe20003800000 */
.L_x_4450:
        /* <DEDUP_REMOVED lines=19> */
.L_x_4451:
        /* <DEDUP_REMOVED lines=18> */
.L_x_4452:
        /* <DEDUP_REMOVED lines=19> */
.L_x_4453:
[----:B------:R-:W-:Y:S02]  /*2d060*/  SEL R63, R78, R93, P0 ;  /* 0x0000005d4e3f7207 */ /* 0x000fe40000000000 */
[----:B------:R-:W-:Y:S02]  /*2d070*/  SEL R78, R93, R78, P0 ;  /* 0x0000004e5d4e7207 */ /* 0x000fe40000000000 */
[----:B------:R-:W-:Y:S02]  /*2d080*/  SEL R65, R80, R119, P0 ;  /* 0x0000007750417207 */ /* 0x000fe40000000000 */
[----:B------:R-:W-:Y:S02]  /*2d090*/  SEL R80, R119, R80, P0 ;  /* 0x0000005077507207 */ /* 0x000fe40000000000 */
[----:B------:R-:W-:Y:S02]  /*2d0a0*/  SEL R4, R6, R5, P0 ;  /* 0x0000000506047207 */ /* 0x000fe40000000000 */
[----:B------:R-:W-:Y:S01]  /*2d0b0*/  SEL R6, R5, R6, P0 ;  /* 0x0000000605067207 */ /* 0x000fe20000000000 */
[----:B------:R-:W-:-:S02]  /*2d0c0*/  IMAD.MOV.U32 R13, RZ, RZ, R9 ;  /* 0x000000ffff0d7224 */ /* 0x000fc400078e0009 */
[----:B------:R-:W-:Y:S01]  /*2d0d0*/  IMAD.MOV.U32 R12, RZ, RZ, R0 ;  /* 0x000000ffff0c7224 */ /* 0x000fe200078e0000 */
[----:B------:R-:W-:-:S07]  /*2d0e0*/  MOV R7, R14 ;  /* 0x0000000e00077202 */ /* 0x000fce0000000f00 */
[----:B------:R-:W-:Y:S05]  /*2d0f0*/  WARPSYNC.COLLECTIVE R15, `(.L_x_4454) ;  /* 0x000000000f087348 */ /* 0x000fea0003c00000 */
[----:B------:R0:W1:Y:S02]  /*2d100*/  SHFL.IDX P6, R14, R13, R12, R11 ;  /* 0x0000000c0d0e7389 */ /* 0x00006400000c000b */
[----:B01----:R-:W-:Y:S01]  /*2d110*/  ENDCOLLECTIVE ;  /* 0x000000000000791b */ /* 0x003fe20003800000 */
.L_x_4454:
        /* <DEDUP_REMOVED lines=8> */
.L_x_4455:
[----:B------:R-:W-:Y:S02]  /*2d1a0*/  IMAD.MOV.U32 R13, RZ, RZ, R21 ;  /* 0x000000ffff0d7224 */ /* 0x000fe400078e0015 */
[----:B------:R-:W-:Y:S01]  /*2d1b0*/  IMAD.MOV.U32 R12, RZ, RZ, R0 ;  /* 0x000000ffff0c7224 */ /* 0x000fe200078e0000 */
[----:B------:R-:W-:-:S07]  /*2d1c0*/  MOV R9, R14 ;  /* 0x0000000e00097202 */ /* 0x000fce0000000f00 */
[----:B------:R-:W-:Y:S05]  /*2d1d0*/  WARPSYNC.COLLECTIVE R15, `(.L_x_4456) ;  /* 0x000000000f087348 */ /* 0x000fea0003c00000 */
[----:B------:R0:W1:Y:S02]  /*2d1e0*/  SHFL.IDX P6, R14, R13, R12, R11 ;  /* 0x0000000c0d0e7389 */ /* 0x00006400000c000b */
[----:B01----:R-:W-:Y:S01]  /*2d1f0*/  ENDCOLLECTIVE ;  /* 0x000000000000791b */ /* 0x003fe20003800000 */
.L_x_4456:
        /* <DEDUP_REMOVED lines=8> */
.L_x_4457:
[----:B------:R-:W-:Y:S02]  /*2d280*/  IMAD.MOV.U32 R13, RZ, RZ, R25 ;  /* 0x000000ffff0d7224 */ /* 0x000fe400078e0019 */
[----:B------:R-:W-:Y:S01]  /*2d290*/  IMAD.MOV.U32 R12, RZ, RZ, R0 ;  /* 0x000000ffff0c7224 */ /* 0x000fe200078e0000 */
[----:B------:R-:W-:-:S07]  /*2d2a0*/  MOV R21, R14 ;  /* 0x0000000e00157202 */ /* 0x000fce0000000f00 */
[----:B------:R-:W-:Y:S05]  /*2d2b0*/  WARPSYNC.COLLECTIVE R15, `(.L_x_4458) ;  /* 0x000000000f087348 */ /* 0x000fea0003c00000 */
[----:B------:R0:W1:Y:S02]  /*2d2c0*/  SHFL.IDX P6, R14, R13, R12, R11 ;  /* 0x0000000c0d0e7389 */ /* 0x00006400000c000b */
[----:B01----:R-:W-:Y:S01]  /*2d2d0*/  ENDCOLLECTIVE ;  /* 0x000000000000791b */ /* 0x003fe20003800000 */
.L_x_4458:
        /* <DEDUP_REMOVED lines=8> */
.L_x_4459:
[----:B------:R-:W-:Y:S02]  /*2d360*/  IMAD.MOV.U32 R13, RZ, RZ, R27 ;  /* 0x000000ffff0d7224 */ /* 0x000fe400078e001b */
[----:B------:R-:W-:Y:S01]  /*2d370*/  IMAD.MOV.U32 R12, RZ, RZ, R0 ;  /* 0x000000ffff0c7224 */ /* 0x000fe200078e0000 */
[----:B------:R-:W-:-:S07]  /*2d380*/  MOV R25, R14 ;  /* 0x0000000e00197202 */ /* 0x000fce0000000f00 */
[----:B------:R-:W-:Y:S05]  /*2d390*/  WARPSYNC.COLLECTIVE R15, `(.L_x_4460) ;  /* 0x000000000f087348 */ /* 0x000fea0003c00000 */
[----:B------:R0:W1:Y:S02]  /*2d3a0*/  SHFL.IDX P6, R14, R13, R12, R11 ;  /* 0x0000000c0d0e7389 */ /* 0x00006400000c000b */
[----:B01----:R-:W-:Y:S01]  /*2d3b0*/  ENDCOLLECTIVE ;  /* 0x000000000000791b */ /* 0x003fe20003800000 */
.L_x_4460:
        /* <DEDUP_REMOVED lines=8> */
.L_x_4461:
[----:B------:R-:W-:Y:S02]  /*2d440*/  IMAD.MOV.U32 R13, RZ, RZ, R29 ;  /* 0x000000ffff0d7224 */ /* 0x000fe400078e001d */
[----:B------:R-:W-:Y:S01]  /*2d450*/  IMAD.MOV.U32 R12, RZ, RZ, R0 ;  /* 0x000000ffff0c7224 */ /* 0x000fe200078e0000 */
[----:B------:R-:W-:-:S07]  /*2d460*/  MOV R27, R14 ;  /* 0x0000000e001b7202 */ /* 0x000fce0000000f00 */
[----:B------:R-:W-:Y:S05]  /*2d470*/  WARPSYNC.COLLECTIVE R15, `(.L_x_4462) ;  /* 0x000000000f087348 */ /* 0x000fea0003c00000 */
[----:B------:R0:W1:Y:S02]  /*2d480*/  SHFL.IDX P6, R14, R13, R12, R11 ;  /* 0x0000000c0d0e7389 */ /* 0x00006400000c000b */
[----:B01----:R-:W-:Y:S01]  /*2d490*/  ENDCOLLECTIVE ;  /* 0x000000000000791b */ /* 0x003fe20003800000 */
.L_x_4462:
        /* <DEDUP_REMOVED lines=8> */
.L_x_4463:
[----:B------:R-:W-:Y:S02]  /*2d520*/  IMAD.MOV.U32 R13, RZ, RZ, R31 ;  /* 0x000000ffff0d7224 */ /* 0x000fe400078e001f */
[----:B------:R-:W-:Y:S01]  /*2d530*/  IMAD.MOV.U32 R12, RZ, RZ, R0 ;  /* 0x000000ffff0c7224 */ /* 0x000fe200078e0000 */
[----:B------:R-:W-:-:S07]  /*2d540*/  MOV R40, R14 ;  /* 0x0000000e00287202 */ /* 0x000fce0000000f00 */
[----:B------:R-:W-:Y:S05]  /*2d550*/  WARPSYNC.COLLECTIVE R15, `(.L_x_4464) ;  /* 0x000000000f087348 */ /* 0x000fea0003c00000 */
[----:B------:R0:W1:Y:S02]  /*2d560*/  SHFL.IDX P6, R14, R13, R12, R11 ;  /* 0x0000000c0d0e7389 */ /* 0x00006400000c000b */
[----:B01----:R-:W-:Y:S01]  /*2d570*/  ENDCOLLECTIVE ;  /* 0x000000000000791b */ /* 0x003fe20003800000 */
.L_x_4464:
[----:B------:R-:W-:Y:S02]  /*2d580*/  IMAD.MOV.U32 R13, RZ, RZ, R42 ;  /* 0x000000ffff0d7224 */ /* 0x000fe400078e002a */
[----:B------:R-:W-:Y:S02]  /*2d590*/  IMAD.MOV.U32 R12, RZ, RZ, R3 ;  /* 0x000000ffff0c7224 */ /* 0x000fe400078e0003 */
[----:B------:R-:W-:-:S07]  /*2d5a0*/  IMAD.MOV.U32 R31, RZ, RZ, R14 ;  /* 0x000000ffff1f7224 */ /* 0x000fce00078e000e */
[----:B------:R-:W-:Y:S05]  /*2d5b0*/  WARPSYNC.COLLECTIVE R15, `(.L_x_4465) ;  /* 0x000000000f087348 */ /* 0x000fea0003c00000 */
[----:B------:R0:W1:Y:S02]  /*2d5c0*/  SHFL.IDX P6, R14, R13, R12, R11 ;  /* 0x0000000c0d0e7389 */ /* 0x00006400000c000b */
[----:B01----:R-:W-:Y:S01]  /*2d5d0*/  ENDCOLLECTIVE ;  /* 0x000000000000791b */ /* 0x003fe20003800000 */
.L_x_4465:
[----:B------:R-:W-:Y:S02]  /*2d5e0*/  IMAD.MOV.U32 R13, RZ, RZ, R33 ;  /* 0x000000ffff0d7224 */ /* 0x000fe400078e0021 */
[----:B------:R-:W-:Y:S01]  /*2d5f0*/  IMAD.MOV.U32 R12, RZ, RZ, R0 ;  /* 0x000000ffff0c7224 */ /* 0x000fe200078e0000 */
[----:B------:R-:W-:-:S07]  /*2d600*/  MOV R42, R14 ;  /* 0x0000000e002a7202 */ /* 0x000fce0000000f00 */
[----:B------:R-:W-:Y:S05]  /*2d610*/  WARPSYNC.COLLECTIVE R15, `(.L_x_4466) ;  /* 0x000000000f087348 */ /* 0x000fea0003c00000 */
[----:B------:R0:W1:Y:S02]  /*2d620*/  SHFL.IDX P6, R14, R13, R12, R11 ;  /* 0x0000000c0d0e7389 */ /* 0x00006400000c000b */
[----:B01----:R-:W-:Y:S01]  /*2d630*/  ENDCOLLECTIVE ;  /* 0x000000000000791b */ /* 0x003fe20003800000 */
.L_x_4466:
[----:B------:R-:W-:Y:S02]  /*2d640*/  IMAD.MOV.U32 R13, RZ, RZ, R44 ;  /* 0x000000ffff0d7224 */ /* 0x000fe400078e002c */
[----:B------:R-:W-:Y:S02]  /*2d650*/  IMAD.MOV.U32 R12, RZ, RZ, R3 ;  /* 0x000000ffff0c7224 */ /* 0x000fe400078e0003 */
[----:B------:R-:W-:-:S07]  /*2d660*/  IMAD.MOV.U32 R33, RZ, RZ, R14 ;  /* 0x000000ffff217224 */ /* 0x000fce00078e000e */
[----:B------:R-:W-:Y:S05]  /*2d670*/  WARPSYNC.COLLECTIVE R15, `(.L_x_4467) ;  /* 0x000000000f087348 */ /* 0x000fea0003c00000 */
[----:B------:R0:W1:Y:S02]  /*2d680*/  SHFL.IDX P6, R14, R13, R12, R11 ;  /* 0x0000000c0d0e7389 */ /* 0x00006400000c000b */
[----:B01----:R-:W-:Y:S01]  /*2d690*/  ENDCOLLECTIVE ;  /* 0x000000000000791b */ /* 0x003fe20003800000 */
.L_x_4467:
[----:B------:R-:W-:Y:S02]  /*2d6a0*/  IMAD.MOV.U32 R13, RZ, RZ, R35 ;  /* 0x000000ffff0d7224 */ /* 0x000fe400078e0023 */
[----:B------:R-:W-:Y:S01]  /*2d6b0*/  IMAD.MOV.U32 R12, RZ, RZ, R0 ;  /* 0x000000ffff0c7224 */ /* 0x000fe200078e0000 */
[----:B------:R-:W-:-:S07]  /*2d6c0*/  MOV R44, R14 ;  /* 0x0000000e002c7202 */ /* 0x000fce0000000f00 */
[----:B------:R-:W-:Y:S05]  /*2d6d0*/  WARPSYNC.COLLECTIVE R15, `(.L_x_4468) ;  /* 0x000000000f087348 */ /* 0x000fea0003c00000 */
[----:B------:R0:W1:Y:S02]  /*2d6e0*/  SHFL.IDX P6, R14, R13, R12, R11 ;  /* 0x0000000c0d0e7389 */ /* 0x00006400000c000b */
[----:B01----:R-:W-:Y:S01]  /*2d6f0*/  ENDCOLLECTIVE ;  /* 0x000000000000791b */ /* 0x003fe20003800000 */
.L_x_4468:
[----:B------:R-:W-:Y:S02]  /*2d700*/  IMAD.MOV.U32 R13, RZ, RZ, R46 ;  /* 0x000000ffff0d7224 */ /* 0x000fe400078e002e */
[----:B------:R-:W-:Y:S02]  /*2d710*/  IMAD.MOV.U32 R12, RZ, RZ, R3 ;  /* 0x000000ffff0c7224 */ /* 0x000fe400078e0003 */
[----:B------:R-:W-:-:S07]  /*2d720*/  IMAD.MOV.U32 R35, RZ, RZ, R14 ;  /* 0x000000ffff237224 */ /* 0x000fce00078e000e */
[----:B------:R-:W-:Y:S05]  /*2d730*/  WARPSYNC.COLLECTIVE R15, `(.L_x_4469) ;  /* 0x000000000f087348 */ /* 0x000fea0003c00000 */
[----:B------:R0:W1:Y:S02]  /*2d740*/  SHFL.IDX P6, R14, R13, R12, R11 ;  /* 0x0000000c0d0e7389 */ /* 0x00006400000c000b */
[----:B01----:R-:W-:Y:S01]  /*2d750*/  ENDCOLLECTIVE ;  /* 0x000000000000791b */ /* 0x003fe20003800000 */
.L_x_4469:
[----:B------:R-:W-:Y:S02]  /*2d760*/  IMAD.MOV.U32 R13, RZ, RZ, R37 ;  /* 0x000000ffff0d7224 */ /* 0x000fe400078e0025 */
[----:B------:R-:W-:Y:S01]  /*2d770*/  IMAD.MOV.U32 R12, RZ, RZ, R0 ;  /* 0x000000ffff0c7224 */ /* 0x000fe200078e0000 */
[----:B------:R-:W-:-:S07]  /*2d780*/  MOV R46, R14 ;  /* 0x0000000e002e7202 */ /* 0x000fce0000000f00 */
[----:B------:R-:W-:Y:S05]  /*2d790*/  WARPSYNC.COLLECTIVE R15, `(.L_x_4470) ;  /* 0x000000000f087348 */ /* 0x000fea0003c00000 */
[----:B------:R0:W1:Y:S02]  /*2d7a0*/  SHFL.IDX P6, R14, R13, R12, R11 ;  /* 0x0000000c0d0e7389 */ /* 0x00006400000c000b */
[----:B01----:R-:W-:Y:S01]  /*2d7b0*/  ENDCOLLECTIVE ;  /* 0x000000000000791b */ /* 0x003fe20003800000 */
.L_x_4470:
[----:B------:R-:W-:Y:S01]  /*2d7c0*/  IMAD.MOV.U32 R13, RZ, RZ, R48 ;  /* 0x000000ffff0d7224 */ /* 0x000fe200078e0030 */
[----:B------:R-:W-:Y:S01]  /*2d7d0*/  SEL R48, R33, R44, P0 ;  /* 0x0000002c21307207 */ /* 0x000fe20000000000 */
[----:B------:R-:W-:Y:S02]  /*2d7e0*/  IMAD.MOV.U32 R12, RZ, RZ, R3 ;  /* 0x000000ffff0c7224 */ /* 0x000fe400078e0003 */
[----:B------:R-:W-:-:S07]  /*2d7f0*/  IMAD.MOV.U32 R37, RZ, RZ, R14 ;  /* 0x000000ffff257224 */ /* 0x000fce00078e000e */
[----:B------:R-:W-:Y:S05]  /*2d800*/  WARPSYNC.COLLECTIVE R15, `(.L_x_4471) ;  /* 0x000000000f087348 */ /* 0x000fea0003c00000 */
[----:B------:R0:W1:Y:S02]  /*2d810*/  SHFL.IDX P6, R14, R13, R12, R11 ;  /* 0x0000000c0d0e7389 */ /* 0x00006400000c000b */
[----:B01----:R-:W-:Y:S01]  /*2d820*/  ENDCOLLECTIVE ;  /* 0x000000000000791b */ /* 0x003fe20003800000 */
.L_x_4471:
[----:B------:R-:W-:Y:S02]  /*2d830*/  IMAD.MOV.U32 R13, RZ, RZ, R39 ;  /* 0x000000ffff0d7224 */ /* 0x000fe400078e0027 */
[----:B------:R-:W-:Y:S01]  /*2d840*/  IMAD.MOV.U32 R12, RZ, RZ, R0 ;  /* 0x000000ffff0c7224 */ /* 0x000fe200078e0000 */
[----:B------:R-:W-:-:S07]  /*2d850*/  MOV R58, R14 ;  /* 0x0000000e003a7202 */ /* 0x000fce0000000f00 */
[----:B------:R-:W-:Y:S05]  /*2d860*/  WARPSYNC.COLLECTIVE R15, `(.L_x_4472) ;  /* 0x000000000f087348 */ /* 0x000fea0003c00000 */
[----:B------:R0:W1:Y:S02]  /*2d870*/  SHFL.IDX P6, R14, R13, R12, R11 ;  /* 0x0000000c0d0e7389 */ /* 0x00006400000c000b */
[----:B01----:R-:W-:Y:S01]  /*2d880*/  ENDCOLLECTIVE ;  /* 0x000000000000791b */ /* 0x003fe20003800000 */
.L_x_4472:
        /* <DEDUP_REMOVED lines=9> */
.L_x_4473:
[----:B------:R-:W-:Y:S02]  /*2d920*/  IMAD.MOV.U32 R13, RZ, RZ, R41 ;  /* 0x000000ffff0d7224 */ /* 0x000fe400078e0029 */
[----:B------:R-:W-:Y:S01]  /*2d930*/  IMAD.MOV.U32 R12, RZ, RZ, R0 ;  /* 0x000000ffff0c7224 */ /* 0x000fe200078e0000 */
[----:B------:R-:W-:-:S07]  /*2d940*/  MOV R39, R14 ;  /* 0x0000000e00277202 */ /* 0x000fce0000000f00 */
[----:B------:R-:W-:Y:S05]  /*2d950*/  WARPSYNC.COLLECTIVE R15, `(.L_x_4474) ;  /* 0x000000000f087348 */ /* 0x000fea0003c00000 */
[----:B------:R0:W1:Y:S02]  /*2d960*/  SHFL.IDX P6, R14, R13, R12, R11 ;  /* 0x0000000c0d0e7389 */ /* 0x00006400000c000b */
[----:B01----:R-:W-:Y:S01]  /*2d970*/  ENDCOLLECTIVE ;  /* 0x000000000000791b */ /* 0x003fe20003800000 */
.L_x_4474:
[----:B------:R-:W-:Y:S02]  /*2d980*/  IMAD.MOV.U32 R13, RZ, RZ, R54 ;  /* 0x000000ffff0d7224 */ /* 0x000fe400078e0036 */
[----:B------:R-:W-:Y:S02]  /*2d990*/  IMAD.MOV.U32 R12, RZ, RZ, R3 ;  /* 0x000000ffff0c7224 */ /* 0x000fe400078e0003 */
[----:B------:R-:W-:-:S07]  /*2d9a0*/  IMAD.MOV.U32 R41, RZ, RZ, R14 ;  /* 0x000000ffff297224 */ /* 0x000fce00078e000e */
[----:B------:R-:W-:Y:S05]  /*2d9b0*/  WARPSYNC.COLLECTIVE R15, `(.L_x_4475) ;  /* 0x000000000f087348 */ /* 0x000fea0003c00000 */
[----:B------:R0:W1:Y:S02]  /*2d9c0*/  SHFL.IDX P6, R14, R13, R12, R11 ;  /* 0x0000000c0d0e7389 */ /* 0x00006400000c000b */
[----:B01----:R-:W-:Y:S01]  /*2d9d0*/  ENDCOLLECTIVE ;  /* 0x000000000000791b */ /* 0x003fe20003800000 */
.L_x_4475:
[----:B------:R-:W-:Y:S02]  /*2d9e0*/  IMAD.MOV.U32 R13, RZ, RZ, R43 ;  /* 0x000000ffff0d7224 */ /* 0x000fe400078e002b */
[----:B------:R-:W-:Y:S01]  /*2d9f0*/  IMAD.MOV.U32 R12, RZ, RZ, R0 ;  /* 0x000000ffff0c7224 */ /* 0x000fe200078e0000 */
[----:B------:R-:W-:-:S07]  /*2da00*/  MOV R54, R14 ;  /* 0x0000000e00367202 */ /* 0x000fce0000000f00 */
[----:B------:R-:W-:Y:S05]  /*2da10*/  WARPSYNC.COLLECTIVE R15, `(.L_x_4476) ;  /* 0x000000000f087348 */ /* 0x000fea0003c00000 */
[----:B------:R0:W1:Y:S02]  /*2da20*/  SHFL.IDX P6, R14, R13, R12, R11 ;  /* 0x0000000c0d0e7389 */ /* 0x00006400000c000b */
[----:B01----:R-:W-:Y:S01]  /*2da30*/  ENDCOLLECTIVE ;  /* 0x000000000000791b */ /* 0x003fe20003800000 */
.L_x_4476:
[----:B------:R-:W-:Y:S02]  /*2da40*/  SEL R5, R41, R54, P0 ;  /* 0x0000003629057207 */ /* 0x000fe40000000000 */
[----:B------:R-:W-:Y:S01]  /*2da50*/  SEL R7, R54, R41, P0 ;  /* 0x0000002936077207 */ /* 0x000fe20000000000 */
        /* <DEDUP_REMOVED lines=8> */
.L_x_4477:
[----:B------:R-:W-:Y:S02]  /*2dae0*/  IMAD.MOV.U32 R13, RZ, RZ, R45 ;  /* 0x000000ffff0d7224 */ /* 0x000fe400078e002d */
[----:B------:R-:W-:Y:S01]  /*2daf0*/  IMAD.MOV.U32 R12, RZ, RZ, R0 ;  /* 0x000000ffff0c7224 */ /* 0x000fe200078e0000 */
[----:B------:R-:W-:-:S07]  /*2db00*/  MOV R2, R14 ;  /* 0x0000000e00027202 */ /* 0x000fce0000000f00 */
[----:B------:R-:W-:Y:S05]  /*2db10*/  WARPSYNC.COLLECTIVE R15, `(.L_x_4478) ;  /* 0x000000000f087348 */ /* 0x000fea0003c00000 */
[----:B------:R0:W1:Y:S02]  /*2db20*/  SHFL.IDX P6, R14, R13, R12, R11 ;  /* 0x0000000c0d0e7389 */ /* 0x00006400000c000b */
[----:B01----:R-:W-:Y:S01]  /*2db30*/  ENDCOLLECTIVE ;  /* 0x000000000000791b */ /* 0x003fe20003800000 */
.L_x_4478:
        /* <DEDUP_REMOVED lines=9> */
.L_x_4479:
[----:B------:R-:W-:Y:S02]  /*2dbd0*/  IMAD.MOV.U32 R13, RZ, RZ, R47 ;  /* 0x000000ffff0d7224 */ /* 0x000fe400078e002f */
[----:B------:R-:W-:Y:S01]  /*2dbe0*/  IMAD.MOV.U32 R12, RZ, RZ, R0 ;  /* 0x000000ffff0c7224 */ /* 0x000fe200078e0000 */
[----:B------:R-:W-:-:S07]  /*2dbf0*/  MOV R20, R14 ;  /* 0x0000000e00147202 */ /* 0x000fce0000000f00 */
[----:B------:R-:W-:Y:S05]  /*2dc00*/  WARPSYNC.COLLECTIVE R15, `(.L_x_4480) ;  /* 0x000000000f087348 */ /* 0x000fea0003c00000 */
[----:B------:R0:W1:Y:S02]  /*2dc10*/  SHFL.IDX P6, R14, R13, R12, R11 ;  /* 0x0000000c0d0e7389 */ /* 0x00006400000c000b */
[----:B01----:R-:W-:Y:S01]  /*2dc20*/  ENDCOLLECTIVE ;  /* 0x000000000000791b */ /* 0x003fe20003800000 */
.L_x_4480:
        /* <DEDUP_REMOVED lines=8> */
.L_x_4481:
[----:B------:R-:W-:Y:S02]  /*2dcb0*/  IMAD.MOV.U32 R13, RZ, RZ, R49 ;  /* 0x000000ffff0d7224 */ /* 0x000fe400078e0031 */
[----:B------:R-:W-:Y:S01]  /*2dcc0*/  IMAD.MOV.U32 R12, RZ, RZ, R0 ;  /* 0x000000ffff0c7224 */ /* 0x000fe200078e0000 */
[----:B------:R-:W-:-:S07]  /*2dcd0*/  MOV R64, R14 ;  /* 0x0000000e00407202 */ /* 0x000fce0000000f00 */
[----:B------:R-:W-:Y:S05]  /*2dce0*/  WARPSYNC.COLLECTIVE R15, `(.L_x_4482) ;  /* 0x000000000f087348 */ /* 0x000fea0003c00000 */
[----:B------:R0:W1:Y:S02]  /*2dcf0*/  SHFL.IDX P6, R14, R13, R12, R11 ;  /* 0x0000000c0d0e7389 */ /* 0x00006400000c000b */
[----:B01----:R-:W-:Y:S01]  /*2dd00*/  ENDCOLLECTIVE ;  /* 0x000000000000791b */ /* 0x003fe20003800000 */
.L_x_4482:
[----:B------:R-:W-:Y:S02]  /*2dd10*/  IMAD.MOV.U32 R13, RZ, RZ, R66 ;  /* 0x000000ffff0d7224 */ /* 0x000fe400078e0042 */
[----:B------:R-:W-:Y:S02]  /*2dd20*/  IMAD.MOV.U32 R12, RZ, RZ, R3 ;  /* 0x000000ffff0c7224 */ /* 0x000fe400078e0003 */
[----:B------:R-:W-:-:S07]  /*2dd30*/  IMAD.MOV.U32 R49, RZ, RZ, R14 ;  /* 0x000000ffff317224 */ /* 0x000fce00078e000e */
[----:B------:R-:W-:Y:S05]  /*2dd40*/  WARPSYNC.COLLECTIVE R15, `(.L_x_4483) ;  /* 0x000000000f087348 */ /* 0x000fea0003c00000 */
[----:B------:R0:W1:Y:S02]  /*2dd50*/  SHFL.IDX P6, R14, R13, R12, R11 ;  /* 0x0000000c0d0e7389 */ /* 0x00006400000c000b */
[----:B01----:R-:W-:Y:S01]  /*2dd60*/  ENDCOLLECTIVE ;  /* 0x000000000000791b */ /* 0x003fe20003800000 */
.L_x_4483:
[----:B------:R-:W-:Y:S02]  /*2dd70*/  IMAD.MOV.U32 R13, RZ, RZ, R51 ;  /* 0x000000ffff0d7224 */ /* 0x000fe400078e0033 */
[----:B------:R-:W-:Y:S01]  /*2dd80*/  IMAD.MOV.U32 R12, RZ, RZ, R0 ;  /* 0x000000ffff0c7224 */ /* 0x000fe200078e0000 */
[----:B------:R-:W-:-:S07]  /*2dd90*/  MOV R66, R14 ;  /* 0x0000000e00427202 */ /* 0x000fce0000000f00 */
[----:B------:R-:W-:Y:S05]  /*2dda0*/  WARPSYNC.COLLECTIVE R15, `(.L_x_4484) ;  /* 0x000000000f087348 */ /* 0x000fea0003c00000 */
[----:B------:R0:W1:Y:S02]  /*2ddb0*/  SHFL.IDX P6, R14, R13, R12, R11 ;  /* 0x0000000c0d0e7389 */ /* 0x00006400000c000b */
[----:B01----:R-:W-:Y:S01]  /*2ddc0*/  ENDCOLLECTIVE ;  /* 0x000000000000791b */ /* 0x003fe20003800000 */
.L_x_4484:
        /* <DEDUP_REMOVED lines=8> */
.L_x_4485:
[----:B------:R-:W-:Y:S02]  /*2de50*/  IMAD.MOV.U32 R13, RZ, RZ, R55 ;  /* 0x000000ffff0d7224 */ /* 0x000fe400078e0037 */
[----:B------:R-:W-:Y:S01]  /*2de60*/  IMAD.MOV.U32 R12, RZ, RZ, R0 ;  /* 0x000000ffff0c7224 */ /* 0x000fe200078e0000 */
[----:B------:R-:W-:-:S07]  /*2de70*/  MOV R68, R14 ;  /* 0x0000000e00447202 */ /* 0x000fce0000000f00 */
[----:B------:R-:W-:Y:S05]  /*2de80*/  WARPSYNC.COLLECTIVE R15, `(.L_x_4486) ;  /* 0x000000000f087348 */ /* 0x000fea0003c00000 */
[----:B------:R0:W1:Y:S02]  /*2de90*/  SHFL.IDX P6, R14, R13, R12, R11 ;  /* 0x0000000c0d0e7389 */ /* 0x00006400000c000b */
[----:B01----:R-:W-:Y:S01]  /*2dea0*/  ENDCOLLECTIVE ;  /* 0x000000000000791b */ /* 0x003fe20003800000 */
.L_x_4486:
        /* <DEDUP_REMOVED lines=8> */
.L_x_4487:
[----:B------:R-:W-:Y:S02]  /*2df30*/  IMAD.MOV.U32 R13, RZ, RZ, R57 ;  /* 0x000000ffff0d7224 */ /* 0x000fe400078e0039 */
[----:B------:R-:W-:Y:S01]  /*2df40*/  IMAD.MOV.U32 R12, RZ, RZ, R0 ;  /* 0x000000ffff0c7224 */ /* 0x000fe200078e0000 */
[----:B------:R-:W-:-:S07]  /*2df50*/  MOV R70, R14 ;  /* 0x0000000e00467202 */ /* 0x000fce0000000f00 */
[----:B------:R-:W-:Y:S05]  /*2df60*/  WARPSYNC.COLLECTIVE R15, `(.L_x_4488) ;  /* 0x000000000f087348 */ /* 0x000fea0003c00000 */
[----:B------:R0:W1:Y:S02]  /*2df70*/  SHFL.IDX P6, R14, R13, R12, R11 ;  /* 0x0000000c0d0e7389 */ /* 0x00006400000c000b */
[----:B01----:R-:W-:Y:S01]  /*2df80*/  ENDCOLLECTIVE ;  /* 0x000000000000791b */ /* 0x003fe20003800000 */
.L_x_4488:
[----:B------:R-:W-:Y:S02]  /*2df90*/  IMAD.MOV.U32 R13, RZ, RZ, R72 ;  /* 0x000000ffff0d7224 */ /* 0x000fe400078e0048 */
[----:B------:R-:W-:Y:S02]  /*2dfa0*/  IMAD.MOV.U32 R12, RZ, RZ, R3 ;  /* 0x000000ffff0c7224 */ /* 0x000fe400078e0003 */
[----:B------:R-:W-:-:S07]  /*2dfb0*/  IMAD.MOV.U32 R57, RZ, RZ, R14 ;  /* 0x000000ffff397224 */ /* 0x000fce00078e000e */
[----:B------:R-:W-:Y:S05]  /*2dfc0*/  WARPSYNC.COLLECTIVE R15, `(.L_x_4489) ;  /* 0x000000000f087348 */ /* 0x000fea0003c00000 */
[----:B------:R0:W1:Y:S02]  /*2dfd0*/  SHFL.IDX P6, R14, R13, R12, R11 ;  /* 0x0000000c0d0e7389 */ /* 0x00006400000c000b */
[----:B01----:R-:W-:Y:S01]  /*2dfe0*/  ENDCOLLECTIVE ;  /* 0x000000000000791b */ /* 0x003fe20003800000 */
.L_x_4489:
[----:B------:R-:W-:Y:S02]  /*2dff0*/  IMAD.MOV.U32 R13, RZ, RZ, R59 ;  /* 0x000000ffff0d7224 */ /* 0x000fe400078e003b */
[----:B------:R-:W-:Y:S01]  /*2e000*/  IMAD.MOV.U32 R12, RZ, RZ, R0 ;  /* 0x000000ffff0c7224 */ /* 0x000fe200078e0000 */
[----:B------:R-:W-:-:S07]  /*2e010*/  MOV R72, R14 ;  /* 0x0000000e00487202 */ /* 0x000fce0000000f00 */
[----:B------:R-:W-:Y:S05]  /*2e020*/  WARPSYNC.COLLECTIVE R15, `(.L_x_4490) ;  /* 0x000000000f087348 */ /* 0x000fea0003c00000 */
[----:B------:R0:W1:Y:S02]  /*2e030*/  SHFL.IDX P6, R14, R13, R12, R11 ;  /* 0x0000000c0d0e7389 */ /* 0x00006400000c000b */
[----:B01----:R-:W-:Y:S01]  /*2e040*/  ENDCOLLECTIVE ;  /* 0x000000000000791b */ /* 0x003fe20003800000 */
.L_x_4490:
[----:B------:R-:W-:Y:S01]  /*2e050*/  SEL R41, R57, R72, P0 ;  /* 0x0000004839297207 */ /* 0x000fe20000000000 */
[----:B------:R-:W-:Y:S02]  /*2e060*/  IMAD.MOV.U32 R13, RZ, RZ, R74 ;  /* 0x000000ffff0d7224 */ /* 0x000fe400078e004a */
[----:B------:R-:W-:Y:S02]  /*2e070*/  IMAD.MOV.U32 R12, RZ, RZ, R3 ;  /* 0x000000ffff0c7224 */ /* 0x000fe400078e0003 */
[----:B------:R-:W-:-:S07]  /*2e080*/  IMAD.MOV.U32 R59, RZ, RZ, R14 ;  /* 0x000000ffff3b7224 */ /* 0x000fce00078e000e */
[----:B------:R-:W-:Y:S05]  /*2e090*/  WARPSYNC.COLLECTIVE R15, `(.L_x_4491) ;  /* 0x000000000f087348 */ /* 0x000fea0003c00000 */
[----:B------:R0:W1:Y:S02]  /*2e0a0*/  SHFL.IDX P6, R14, R13, R12, R11 ;  /* 0x0000000c0d0e7389 */ /* 0x00006400000c000b */
[----:B01----:R-:W-:Y:S01]  /*2e0b0*/  ENDCOLLECTIVE ;  /* 0x000000000000791b */ /* 0x003fe20003800000 */
.L_x_4491:
[----:B------:R-:W-:Y:S02]  /*2e0c0*/  IMAD.MOV.U32 R13, RZ, RZ, R61 ;  /* 0x000000ffff0d7224 */ /* 0x000fe400078e003d */
[----:B------:R-:W-:Y:S01]  /*2e0d0*/  IMAD.MOV.U32 R12, RZ, RZ, R0 ;  /* 0x000000ffff0c7224 */ /* 0x000fe200078e0000 */
[----:B------:R-:W-:-:S07]  /*2e0e0*/  MOV R74, R14 ;  /* 0x0000000e004a7202 */ /* 0x000fce0000000f00 */
[----:B------:R-:W-:Y:S05]  /*2e0f0*/  WARPSYNC.COLLECTIVE R15, `(.L_x_4492) ;  /* 0x000000000f087348 */ /* 0x000fea0003c00000 */
[----:B------:R0:W1:Y:S02]  /*2e100*/  SHFL.IDX P6, R14, R13, R12, R11 ;  /* 0x0000000c0d0e7389 */ /* 0x00006400000c000b */
[----:B01----:R-:W-:Y:S01]  /*2e110*/  ENDCOLLECTIVE ;  /* 0x000000000000791b */ /* 0x003fe20003800000 */
.L_x_4492:
        /* <DEDUP_REMOVED lines=8> */
.L_x_4493:
[----:B------:R-:W-:Y:S02]  /*2e1a0*/  IMAD.MOV.U32 R13, RZ, RZ, R63 ;  /* 0x000000ffff0d7224 */ /* 0x000fe400078e003f */
[----:B------:R-:W-:Y:S01]  /*2e1b0*/  IMAD.MOV.U32 R12, RZ, RZ, R0 ;  /* 0x000000ffff0c7224 */ /* 0x000fe200078e0000 */
[----:B------:R-:W-:-:S07]  /*2e1c0*/  MOV R76, R14 ;  /* 0x0000000e004c7202 */ /* 0x000fce0000000f00 */
[----:B------:R-:W-:Y:S05]  /*2e1d0*/  WARPSYNC.COLLECTIVE R15, `(.L_x_4494) ;  /* 0x000000000f087348 */ /* 0x000fea0003c00000 */
[----:B------:R0:W1:Y:S02]  /*2e1e0*/  SHFL.IDX P6, R14, R13, R12, R11 ;  /* 0x0000000c0d0e7389 */ /* 0x00006400000c000b */
[----:B01----:R-:W-:Y:S01]  /*2e1f0*/  ENDCOLLECTIVE ;  /* 0x000000000000791b */ /* 0x003fe20003800000 */
.L_x_4494:
[----:B------:R-:W-:Y:S01]  /*2e200*/  SEL R45, R61, R76, P0 ;  /* 0x0000004c3d2d7207 */ /* 0x000fe20000000000 */
[----:B------:R-:W-:Y:S02]  /*2e210*/  IMAD.MOV.U32 R13, RZ, RZ, R78 ;  /* 0x000000ffff0d7224 */ /* 0x000fe400078e004e */
[----:B------:R-:W-:Y:S02]  /*2e220*/  IMAD.MOV.U32 R12, RZ, RZ, R3 ;  /* 0x000000ffff0c7224 */ /* 0x000fe400078e0003 */
[----:B------:R-:W-:-:S07]  /*2e230*/  IMAD.MOV.U32 R63, RZ, RZ, R14 ;  /* 0x000000ffff3f7224 */ /* 0x000fce00078e000e */
[----:B------:R-:W-:Y:S05]  /*2e240*/  WARPSYNC.COLLECTIVE R15, `(.L_x_4495) ;  /* 0x000000000f087348 */ /* 0x000fea0003c00000 */
[----:B------:R0:W1:Y:S02]  /*2e250*/  SHFL.IDX P6, R14, R13, R12, R11 ;  /* 0x0000000c0d0e7389 */ /* 0x00006400000c000b */
[----:B01----:R-:W-:Y:S01]  /*2e260*/  ENDCOLLECTIVE ;  /* 0x000000000000791b */ /* 0x003fe20003800000 */
.L_x_4495:
[----:B------:R-:W-:Y:S02]  /*2e270*/  IMAD.MOV.U32 R13, RZ, RZ, R65 ;  /* 0x000000ffff0d7224 */ /* 0x000fe400078e0041 */
[----:B------:R-:W-:Y:S02]  /*2e280*/  IMAD.MOV.U32 R12, RZ, RZ, R0 ;  /* 0x000000ffff0c7224 */ /* 0x000fe400078e0000 */
[----:B------:R-:W-:Y:S01]  /*2e290*/  IMAD.MOV.U32 R0, RZ, RZ, RZ ;  /* 0x000000ffff007224 */ /* 0x000fe200078e00ff */
[----:B------:R-:W-:-:S07]  /*2e2a0*/  MOV R78, R14 ;  /* 0x0000000e004e7202 */ /* 0x000fce0000000f00 */
[----:B------:R-:W-:Y:S05]  /*2e2b0*/  WARPSYNC.COLLECTIVE R15, `(.L_x_4496) ;  /* 0x000000000f087348 */ /* 0x000fea0003c00000 */
[----:B------:R0:W1:Y:S02]  /*2e2c0*/  SHFL.IDX P6, R14, R13, R12, R11 ;  /* 0x0000000c0d0e7389 */ /* 0x00006400000c000b */
[----:B01----:R-:W-:Y:S01]  /*2e2d0*/  ENDCOLLECTIVE ;  /* 0x000000000000791b */ /* 0x003fe20003800000 */
.L_x_4496:
[----:B------:R-:W-:Y:S01]  /*2e2e0*/  SEL R59, R78, R63, P0 ;  /* 0x0000003f4e3b7207 */ /* 0x000fe20000000000 */
[----:B------:R-:W-:Y:S02]  /*2e2f0*/  IMAD.MOV.U32 R13, RZ, RZ, R80 ;  /* 0x000000ffff0d7224 */ /* 0x000fe400078e0050 */
[----:B------:R-:W-:Y:S02]  /*2e300*/  IMAD.MOV.U32 R12, RZ, RZ, R3 ;  /* 0x000000ffff0c7224 */ /* 0x000fe400078e0003 */
[----:B------:R-:W-:-:S07]  /*2e310*/  IMAD.MOV.U32 R65, RZ, RZ, R14 ;  /* 0x000000ffff417224 */ /* 0x000fce00078e000e */
[----:B------:R-:W-:Y:S05]  /*2e320*/  WARPSYNC.COLLECTIVE R15, `(.L_x_4497) ;  /* 0x000000000f087348 */ /* 0x000fea0003c00000 */
[----:B------:R0:W1:Y:S02]  /*2e330*/  SHFL.IDX P6, R14, R13, R12, R11 ;  /* 0x0000000c0d0e7389 */ /* 0x00006400000c000b */
[----:B01----:R-:W-:Y:S01]  /*2e340*/  ENDCOLLECTIVE ;  /* 0x000000000000791b */ /* 0x003fe20003800000 */
.L_x_4497:
[----:B------:R-:W-:Y:S02]  /*2e350*/  SEL R12, R29, R40, P0 ;  /* 0x000000281d0c7207 */ /* 0x000fe40000000000 */
[----:B------:R-:W-:Y:S02]  /*2e360*/  SEL R11, R2, R43, P0 ;  /* 0x0000002b020b7207 */ /* 0x000fe40000000000 */
[----:B------:R-:W-:Y:S02]  /*2e370*/  SEL R43, R72, R57, P0 ;  /* 0x00000039482b7207 */ /* 0x000fe40000000000 */
[----:B------:R-:W-:Y:S02]  /*2e380*/  SEL R13, R55, R70, P0 ;  /* 0x00000046370d7207 */ /* 0x000fe40000000000 */
[----:B------:R-:W-:Y:S02]  /*2e390*/  SEL R15, R70, R55, P0 ;  /* 0x00000037460f7207 */ /* 0x000fe40000000000 */
[----:B------:R-:W-:-:S02]  /*2e3a0*/  MOV R80, R14 ;  /* 0x0000000e00507202 */ /* 0x000fc40000000f00 */
        /* <DEDUP_REMOVED lines=8> */
.L_x_4250:
[----:B------:R-:W-:Y:S02]  /*2e430*/  IMAD.MOV.U32 R13, RZ, RZ, R3 ;  /* 0x000000ffff0d7224 */ /* 0x000fe400078e0003 */
[----:B------:R-:W-:Y:S02]  /*2e440*/  IMAD.MOV.U32 R12, RZ, RZ, RZ ;  /* 0x000000ffff0c7224 */ /* 0x000fe400078e00ff */
[----:B------:R-:W-:Y:S02]  /*2e450*/  IMAD.MOV.U32 R11, RZ, RZ, 0x181f ;  /* 0x0000181fff0b7424 */ /* 0x000fe400078e00ff */
[----:B------:R-:W-:-:S07]  /*2e460*/  IMAD.MOV.U32 R15, RZ, RZ, -0x1 ;  /* 0xffffffffff0f7424 */ /* 0x000fce00078e00ff */
[----:B01----:R-:W-:Y:S05]  /*2e470*/  WARPSYNC.COLLECTIVE R15, `(.L_x_4499) ;  /* 0x000000000f087348 */ /* 0x003fea0003c00000 */
[----:B------:R2:W3:Y:S02]  /*2e480*/  SHFL.IDX P6, R14, R13, R12, R11 ;  /* 0x0000000c0d0e7389 */ /* 0x0004e400000c000b */
[----:B0123--:R-:W-:Y:S01]  /*2e490*/  ENDCOLLECTIVE ;  /* 0x000000000000791b */ /* 0x00ffe20003800000 */
.L_x_4499:
[----:B------:R-:W-:Y:S01]  /*2e4a0*/  IMAD.MOV.U32 R13, RZ, RZ, R2 ;  /* 0x000000ffff0d7224 */ /* 0x000fe200078e0002 */
[----:B------:R-:W-:-:S07]  /*2e4b0*/  MOV R0, R14 ;  /* 0x0000000e00007202 */ /* 0x000fce0000000f00 */
[----:B------:R-:W-:Y:S05]  /*2e4c0*/  WARPSYNC.COLLECTIVE R15, `(.L_x_4500) ;  /* 0x000000000f087348 */ /* 0x000fea0003c00000 */
[----:B------:R0:W1:Y:S02]  /*2e4d0*/  SHFL.IDX P6, R14, R13, R12, R11 ;  /* 0x0000000c0d0e7389 */ /* 0x00006400000c000b */
[----:B01----:R-:W-:Y:S01]  /*2e4e0*/  ENDCOLLECTIVE ;  /* 0x000000000000791b */ /* 0x003fe20003800000 */
.L_x_4500:
[----:B------:R-:W-:Y:S05]  /*2e4f0*/  BRA `(.L_x_4501) ;  /* 0xffffff4800147947 */ /* 0x000fea000383ffff */
.L_x_4253:
[----:B------:R-:W-:Y:S01]  /*2e500*/  BSSY B1, `(.L_x_4502) ;  /* 0x0000008000017945 */ /* 0x000fe20003800000 */
[----:B---3--:R-:W-:Y:S02]  /*2e510*/  IMAD.MOV.U32 R13, RZ, RZ, R3 ;  /* 0x000000ffff0d7224 */ /* 0x008fe400078e0003 */
[----:B------:R-:W-:Y:S02]  /*2e520*/  IMAD.MOV.U32 R12, RZ, RZ, 0x1 ;  /* 0x00000001ff0c7424 */ /* 0x000fe400078e00ff */
[----:B------:R-:W-:Y:S02]  /*2e530*/  IMAD.MOV.U32 R11, RZ, RZ, 0x181f ;  /* 0x0000181fff0b7424 */ /* 0x000fe400078e00ff */
[----:B------:R-:W-:-:S07]  /*2e540*/  IMAD.MOV.U32 R15, RZ, RZ, -0x1 ;  /* 0xffffffffff0f7424 */ /* 0x000fce00078e00ff */
[----:B012-4-:R-:W-:Y:S05]  /*2e550*/  WARPSYNC.COLLECTIVE R15, `(.L_x_4503) ;  /* 0x000000000f087348 */ /* 0x017fea0003c00000 */
[----:B----4-:R3:W4:Y:S02]  /*2e560*/  SHFL.IDX P6, R14, R13, R12, R11 ;  /* 0x0000000c0d0e7389 */ /* 0x01072400000c000b */
[----:B01234-:R-:W-:Y:S01]  /*2e570*/  ENDCOLLECTIVE ;  /* 0x000000000000791b */ /* 0x01ffe20003800000 */
.L_x_4503:
[----:B------:R-:W-:Y:S05]  /*2e580*/  BSYNC B1 ;  /* 0x0000000000017941 */ /* 0x000fea0003800000 */
.L_x_4502:
        /* <DEDUP_REMOVED lines=8> */
.L_x_4504:
[----:B------:R-:W-:Y:S05]  /*2e610*/  BRA `(.L_x_4505) ;  /* 0xffffff4800287947 */ /* 0x000fea000383ffff */
.L_x_4256:
        /* <DEDUP_REMOVED lines=8> */
.L_x_4507:
[----:B------:R-:W-:Y:S05]  /*2e6a0*/  BSYNC B1 ;  /* 0x0000000000017941 */ /* 0x000fea0003800000 */
.L_x_4506:
        /* <DEDUP_REMOVED lines=8> */
.L_x_4508:
[----:B------:R-:W-:Y:S05]  /*2e730*/  BRA `(.L_x_4509) ;  /* 0xffffff4800387947 */ /* 0x000fea000383ffff */
.L_x_4259:
        /* <DEDUP_REMOVED lines=8> */
.L_x_4511:
[----:B------:R-:W-:Y:S05]  /*2e7c0*/  BSYNC B1 ;  /* 0x0000000000017941 */ /* 0x000fea0003800000 */
.L_x_4510:
        /* <DEDUP_REMOVED lines=8> */
.L_x_4512:
[----:B------:R-:W-:Y:S05]  /*2e850*/  BRA `(.L_x_4513) ;  /* 0xffffff4800487947 */ /* 0x000fea000383ffff */
.L_x_4275:
        /* <DEDUP_REMOVED lines=11> */
.L_x_4515:
[----:B------:R-:W-:Y:S05]  /*2e910*/  BSYNC B1 ;  /* 0x0000000000017941 */ /* 0x000fea0003800000 */
.L_x_4514:
[----:B------:R-:W-:Y:S05]  /*2e920*/  BRA `(.L_x_4516) ;  /* 0xffffff5c002c7947 */ /* 0x000fea000383ffff */
.L_x_4277:
[----:B------:R-:W-:Y:S01]  /*2e930*/  BSSY B1, `(.L_x_4517) ;  /* 0x0000006000017945 */ /* 0x000fe20003800000 */
[----:B------:R-:W-:-:S07]  /*2e940*/  IMAD.MOV.U32 R15, RZ, RZ, -0x1 ;  /* 0xffffffffff0f7424 */ /* 0x000fce00078e00ff */
[----:B01----:R-:W-:Y:S05]  /*2e950*/  WARPSYNC.COLLECTIVE R15, `(.L_x_4518) ;  /* 0x000000000f0c7348 */ /* 0x003fea0003c00000 */
[----:B------:R-:W-:Y:S02]  /*2e960*/  ELECT P6, UR62, PT ;  /* 0x00000000003e782f */ /* 0x000fe400038c0000 */
[----:B------:R-:W-:Y:S01]  /*2e970*/  MOV R14, UR62 ;  /* 0x0000003e000e7c02 */ /* 0x000fe20008000f00 */
[----:B01----:R-:W-:Y:S10]  /*2e980*/  ENDCOLLECTIVE ;  /* 0x000000000000791b */ /* 0x003ff40003800000 */
.L_x_4518:
[----:B------:R-:W-:Y:S05]  /*2e990*/  BSYNC B1 ;  /* 0x0000000000017941 */ /* 0x000fea0003800000 */
.L_x_4517:
[----:B------:R-:W-:Y:S05]  /*2e9a0*/  BRA `(.L_x_4276) ;  /* 0xffffff5c00247947 */ /* 0x000fea000383ffff */
.L_x_4279:
[----:B-1----:R1:W2:Y:S02]  /*2e9b0*/  SYNCS.PHASECHK.TRANS64.TRYWAIT P0, [R23+URZ+0x33420], R3 ;  /* 0x03342003170075a7 */ /* 0x0022a4000800017f */
[----:B--2---:R-:W-:Y:S05]  /*2e9c0*/  @!P0 NANOSLEEP.SYNCS 0x989680 ;  /* 0x009896800000895d */ /* 0x004fea0003900000 */
[----:B------:R-:W2:Y:S02]  /*2e9d0*/  @!P0 SYNCS.PHASECHK.TRANS64 P0, [R23+URZ+0x33420], R3 ;  /* 0x03342003170085a7 */ /* 0x000ea4000800007f */
[----:B--2---:R-:W-:Y:S05]  /*2e9e0*/  @!P0 BRA `(.L_x_4279) ;  /* 0xfffffffc00f08947 */ /* 0x004fea000383ffff */
[----:B------:R-:W-:Y:S05]  /*2e9f0*/  BRA `(.L_x_4519) ;  /* 0xffffff5c00347947 */ /* 0x000fea000383ffff */
.L_x_4283:
[----:B0-----:R0:W2:Y:S02]  /*2ea00*/  SYNCS.PHASECHK.TRANS64.TRYWAIT P0, [R9+URZ+0x334a0], R8 ;  /* 0x0334a008090075a7 */ /* 0x0010a4000800017f */
[----:B--2---:R-:W-:Y:S05]  /*2ea10*/  @!P0 NANOSLEEP.SYNCS 0x989680 ;  /* 0x009896800000895d */ /* 0x004fea0003900000 */
[----:B------:R-:W2:Y:S02]  /*2ea20*/  @!P0 SYNCS.PHASECHK.TRANS64 P0, [R9+URZ+0x334a0], R8 ;  /* 0x0334a008090085a7 */ /* 0x000ea4000800007f */
[----:B--2---:R-:W-:Y:S05]  /*2ea30*/  @!P0 BRA `(.L_x_4283) ;  /* 0xfffffffc00f08947 */ /* 0x004fea000383ffff */
[----:B------:R-:W-:Y:S05]  /*2ea40*/  BRA `(.L_x_4520) ;  /* 0xffffff5c00507947 */ /* 0x000fea000383ffff */
.L_x_4290:
[----:B-1----:R1:W2:Y:S02]  /*2ea50*/  SYNCS.PHASECHK.TRANS64.TRYWAIT P0, [R9+URZ+0x334c0], R8 ;  /* 0x0334c008090075a7 */ /* 0x0022a4000800017f */
[----:B--2---:R-:W-:Y:S05]  /*2ea60*/  @!P0 NANOSLEEP.SYNCS 0x989680 ;  /* 0x009896800000895d */ /* 0x004fea0003900000 */
[----:B------:R-:W2:Y:S02]  /*2ea70*/  @!P0 SYNCS.PHASECHK.TRANS64 P0, [R9+URZ+0x334c0], R8 ;  /* 0x0334c008090085a7 */ /* 0x000ea4000800007f */
[----:B--2---:R-:W-:Y:S05]  /*2ea80*/  @!P0 BRA `(.L_x_4290) ;  /* 0xfffffffc00f08947 */ /* 0x004fea000383ffff */
[----:B------:R-:W-:Y:S05]  /*2ea90*/  BRA `(.L_x_4521) ;  /* 0xffffff60004c7947 */ /* 0x000fea000383ffff */
.L_x_4299:
[----:B-1----:R1:W2:Y:S02]  /*2eaa0*/  SYNCS.PHASECHK.TRANS64.TRYWAIT P1, [R6+URZ+0x334a0], R3 ;  /* 0x0334a003060075a7 */ /* 0x0022a4000802017f */
[----:B--2---:R-:W-:Y:S05]  /*2eab0*/  @!P1 NANOSLEEP.SYNCS 0x989680 ;  /* 0x009896800000995d */ /* 0x004fea0003900000 */
[----:B------:R-:W2:Y:S02]  /*2eac0*/  @!P1 SYNCS.PHASECHK.TRANS64 P1, [R6+URZ+0x334a0], R3 ;  /* 0x0334a003060095a7 */ /* 0x000ea4000802007f */
[----:B--2---:R-:W-:Y:S05]  /*2ead0*/  @!P1 BRA `(.L_x_4299) ;  /* 0xfffffffc00f09947 */ /* 0x004fea000383ffff */
[----:B------:R-:W-:Y:S05]  /*2eae0*/  BRA `(.L_x_4522) ;  /* 0xffffff64008c7947 */ /* 0x000fea000383ffff */
.L_x_4306:
[----:B0-----:R0:W2:Y:S02]  /*2eaf0*/  SYNCS.PHASECHK.TRANS64.TRYWAIT P1, [R6+URZ+0x334c0], R3 ;  /* 0x0334c003060075a7 */ /* 0x0010a4000802017f */
[----:B--2---:R-:W-:Y:S05]  /*2eb00*/  @!P1 NANOSLEEP.SYNCS 0x989680 ;  /* 0x009896800000995d */ /* 0x004fea0003900000 */
[----:B------:R-:W2:Y:S02]  /*2eb10*/  @!P1 SYNCS.PHASECHK.TRANS64 P1, [R6+URZ+0x334c0], R3 ;  /* 0x0334c003060095a7 */ /* 0x000ea4000802007f */
[----:B--2---:R-:W-:Y:S05]  /*2eb20*/  @!P1 BRA `(.L_x_4306) ;  /* 0xfffffffc00f09947 */ /* 0x004fea000383ffff */
[----:B------:R-:W-:Y:S05]  /*2eb30*/  BRA `(.L_x_4523) ;  /* 0xffffff6800847947 */ /* 0x000fea000383ffff */
.L_x_4323:
[----:B------:R-:W1:Y:S01]  /*2eb40*/  S2R R20, SR_TID.X ;  /* 0x0000000000147919 */ /* 0x000e620000002100 */
[----:B------:R-:W-:Y:S01]  /*2eb50*/  BSSY B0, `(.L_x_4524) ;  /* 0x000000a000007945 */ /* 0x000fe20003800000 */
[----:B0-----:R-:W-:Y:S01]  /*2eb60*/  IMAD.MOV.U32 R12, RZ, RZ, RZ ;  /* 0x000000ffff0c7224 */ /* 0x001fe200078e00ff */
[----:B------:R-:W-:Y:S01]  /*2eb70*/  MOV R11, 0x1f ;  /* 0x0000001f000b7802 */ /* 0x000fe20000000f00 */
[----:B------:R-:W-:Y:S01]  /*2eb80*/  IMAD.MOV.U32 R15, RZ, RZ, -0x1 ;  /* 0xffffffffff0f7424 */ /* 0x000fe200078e00ff */
[----:B-1----:R-:W-:-:S04]  /*2eb90*/  SHF.R.U32.HI R9, RZ, 0x5, R20 ;  /* 0x00000005ff097819 */ /* 0x002fc80000011614 */
[----:B------:R-:W-:-:S05]  /*2eba0*/  LOP3.LUT R9, R9, 0x3, RZ, 0xc0, !PT ;  /* 0x0000000309097812 */ /* 0x000fca00078ec0ff */
[----:B------:R-:W-:-:S07]  /*2ebb0*/  IMAD.MOV.U32 R13, RZ, RZ, R9 ;  /* 0x000000ffff0d7224 */ /* 0x000fce00078e0009 */
[----:B-----5:R-:W-:Y:S05]  /*2ebc0*/  WARPSYNC.COLLECTIVE R15, `(.L_x_4525) ;  /* 0x000000000f087348 */ /* 0x020fea0003c00000 */
[----:B------:R0:W1:Y:S02]  /*2ebd0*/  SHFL.IDX P6, R14, R13, R12, R11 ;  /* 0x0000000c0d0e7389 */ /* 0x00006400000c000b */
[----:B01---5:R-:W-:Y:S01]  /*2ebe0*/  ENDCOLLECTIVE ;  /* 0x000000000000791b */ /* 0x023fe20003800000 */
.L_x_4525:
[----:B------:R-:W-:Y:S05]  /*2ebf0*/  BSYNC B0 ;  /* 0x0000000000007941 */ /* 0x000fea0003800000 */
.L_x_4524:
[----:B------:R-:W-:Y:S05]  /*2ec00*/  BRA `(.L_x_4526) ;  /* 0xffffff7800a47947 */ /* 0x000fea000383ffff */
.L_x_4326:
[----:B0-----:R-:W2:Y:S02]  /*2ec10*/  LDL R0, [R1+0x34] ;  /* 0x0000340001007983 */ /* 0x001ea40000100800 */
[----:B--2---:R0:W1:Y:S02]  /*2ec20*/  SYNCS.PHASECHK.TRANS64.TRYWAIT P0, [R4+URZ+0x33480], R0 ;  /* 0x03348000040075a7 */ /* 0x004064000800017f */
[----:B-1----:R-:W-:Y:S05]  /*2ec30*/  @!P0 NANOSLEEP.SYNCS 0x989680 ;  /* 0x009896800000895d */ /* 0x002fea0003900000 */
[----:B------:R-:W1:Y:S02]  /*2ec40*/  @!P0 SYNCS.PHASECHK.TRANS64 P0, [R4+URZ+0x33480], R0 ;  /* 0x03348000040085a7 */ /* 0x000e64000800007f */
[----:B-1----:R-:W-:Y:S05]  /*2ec50*/  @!P0 BRA `(.L_x_4326) ;  /* 0xfffffffc00ec8947 */ /* 0x002fea000383ffff */
[----:B------:R-:W-:Y:S05]  /*2ec60*/  BRA `(.L_x_4527) ;  /* 0xffffff7800c07947 */ /* 0x000fea000383ffff */
.L_x_4327:
[----:B------:R-:W-:Y:S01]  /*2ec70*/  BSSY B0, `(.L_x_4528) ;  /* 0x0000008000007945 */ /* 0x000fe20003800000 */
[----:B0-----:R-:W-:Y:S02]  /*2ec80*/  IMAD.MOV.U32 R13, RZ, RZ, R3 ;  /* 0x000000ffff0d7224 */ /* 0x001fe400078e0003 */
[----:B------:R-:W-:Y:S02]  /*2ec90*/  IMAD.MOV.U32 R12, RZ, RZ, RZ ;  /* 0x000000ffff0c7224 */ /* 0x000fe400078e00ff */
[----:B------:R-:W-:Y:S02]  /*2eca0*/  IMAD.MOV.U32 R11, RZ, RZ, 0x1c1f ;  /* 0x00001c1fff0b7424 */ /* 0x000fe400078e00ff */
[----:B------:R-:W-:-:S07]  /*2ecb0*/  IMAD.MOV.U32 R15, RZ, RZ, -0x1 ;  /* 0xffffffffff0f7424 */ /* 0x000fce00078e00ff */
[----:B------:R-:W-:Y:S05]  /*2ecc0*/  WARPSYNC.COLLECTIVE R15, `(.L_x_4529) ;  /* 0x000000000f087348 */ /* 0x000fea0003c00000 */
[----:B------:R0:W1:Y:S02]  /*2ecd0*/  SHFL.IDX P6, R14, R13, R12, R11 ;  /* 0x0000000c0d0e7389 */ /* 0x00006400000c000b */
[----:B01----:R-:W-:Y:S01]  /*2ece0*/  ENDCOLLECTIVE ;  /* 0x000000000000791b */ /* 0x003fe20003800000 */
.L_x_4529:
[----:B------:R-:W-:Y:S05]  /*2ecf0*/  BSYNC B0 ;  /* 0x0000000000007941 */ /* 0x000fea0003800000 */
.L_x_4528:
[----:B------:R-:W0:Y:S01]  /*2ed00*/  S2R R20, SR_TID.X ;  /* 0x0000000000147919 */ /* 0x000e220000002100 */
[----:B------:R-:W-:Y:S01]  /*2ed10*/  IMAD.MOV.U32 R13, RZ, RZ, R2 ;  /* 0x000000ffff0d7224 */ /* 0x000fe200078e0002 */
[----:B------:R-:W-:Y:S01]  /*2ed20*/  MOV R0, R14 ;  /* 0x0000000e00007202 */ /* 0x000fe20000000f00 */
[----:B------:R-:W-:Y:S02]  /*2ed30*/  IMAD.MOV.U32 R12, RZ, RZ, RZ ;  /* 0x000000ffff0c7224 */ /* 0x000fe400078e00ff */
[----:B------:R-:W-:Y:S02]  /*2ed40*/  IMAD.MOV.U32 R11, RZ, RZ, 0x1c1f ;  /* 0x00001c1fff0b7424 */ /* 0x000fe400078e00ff */
[----:B------:R-:W-:-:S07]  /*2ed50*/  IMAD.MOV.U32 R15, RZ, RZ, -0x1 ;  /* 0xffffffffff0f7424 */ /* 0x000fce00078e00ff */
[----:B0-----:R-:W-:Y:S05]  /*2ed60*/  WARPSYNC.COLLECTIVE R15, `(.L_x_4530) ;  /* 0x000000000f087348 */ /* 0x001fea0003c00000 */
[----:B------:R1:W2:Y:S02]  /*2ed70*/  SHFL.IDX P6, R14, R13, R12, R11 ;  /* 0x0000000c0d0e7389 */ /* 0x0002a400000c000b */
[----:B012---:R-:W-:Y:S01]  /*2ed80*/  ENDCOLLECTIVE ;  /* 0x000000000000791b */ /* 0x007fe20003800000 */
.L_x_4530:
[----:B------:R-:W0:Y:S01]  /*2ed90*/  LDC R11, c[0x0][0x2f4] ;  /* 0x0000bd00ff0b7b82 */ /* 0x000e220000000800 */
[----:B------:R-:W-:Y:S01]  /*2eda0*/  IMAD.SHL.U32 R15, R20, 0x10, RZ ;  /* 0x00000010140f7824 */ /* 0x000fe200078e00ff */
[----:B------:R-:W-:-:S04]  /*2edb0*/  MOV R10, R14 ;  /* 0x0000000e000a7202 */ /* 0x000fc80000000f00 */
[----:B------:R-:W-:-:S04]  /*2edc0*/  LOP3.LUT R15, R15, 0x30, RZ, 0xc0, !PT ;  /* 0x000000300f0f7812 */ /* 0x000fc800078ec0ff */
[C---:B------:R-:W-:Y:S02]  /*2edd0*/  IADD3 R20, P0, R15.reuse, R10, RZ ;  /* 0x0000000a0f147210 */ /* 0x040fe40007f1e0ff */
[----:B------:R-:W-:-:S03]  /*2ede0*/  LOP3.LUT R12, R15, 0x40, RZ, 0xfc, !PT ;  /* 0x000000400f0c7812 */ /* 0x000fc600078efcff */
[----:B------:R-:W-:Y:S02]  /*2edf0*/  IMAD.X R21, RZ, RZ, R0, P0 ;  /* 0x000000ffff157224 */ /* 0x000fe400000e0600 */
[----:B------:R-:W-:Y:S01]  /*2ee00*/  IMAD.IADD R0, R23, 0x1, R28 ;  /* 0x0000000117007824 */ /* 0x000fe200078e021c */
[CC--:B0-----:R-:W-:Y:S01]  /*2ee10*/  ISETP.GE.AND P3, PT, R15.reuse, R11.reuse, PT ;  /* 0x0000000b0f00720c */ /* 0x0c1fe20003f66270 */
[----:B------:R0:W5:Y:S01]  /*2ee20*/  LDL.LU R28, [R1+0x4] ;  /* 0x00000400011c7983 */ /* 0x0001620000300800 */
[----:B------:R-:W-:Y:S02]  /*2ee30*/  LOP3.LUT R15, R15, 0x80, RZ, 0xfc, !PT ;  /* 0x000000800f0f7812 */ /* 0x000fe400078efcff */
[----:B------:R-:W-:Y:S02]  /*2ee40*/  ISETP.LT.OR P0, PT, R9, 0x1, P3 ;  /* 0x000000010900780c */ /* 0x000fe40001f01670 */
[----:B------:R-:W-:Y:S01]  /*2ee50*/  ISETP.GE.AND P2, PT, R12, R11, PT ;  /* 0x0000000b0c00720c */ /* 0x000fe20003f46270 */
[----:B------:R-:W-:-:S02]  /*2ee60*/  IMAD.MOV.U32 R13, RZ, RZ, R3 ;  /* 0x000000ffff0d7224 */ /* 0x000fc400078e0003 */
[----:B------:R-:W-:Y:S01]  /*2ee70*/  IMAD.MOV.U32 R12, RZ, RZ, 0x1 ;  /* 0x00000001ff0c7424 */ /* 0x000fe200078e00ff */
[----:B------:R-:W-:-:S07]  /*2ee80*/  ISETP.LT.OR P1, PT, R9, 0x1, P2 ;  /* 0x000000010900780c */ /* 0x000fce0001721670 */
[----:B------:R-:W-:Y:S01]  /*2ee90*/  @!PT LDS RZ, [RZ] ;  /* 0x00000000fffff984 */ /* 0x000fe20000000800 */
[----:B------:R-:W-:Y:S01]  /*2eea0*/  @!PT LDS RZ, [RZ] ;  /* 0x00000000fffff984 */ /* 0x000fe20000000800 */
[----:B------:R-:W-:Y:S01]  /*2eeb0*/  @!PT LDS RZ, [RZ] ;  /* 0x00000000fffff984 */ /* 0x000fe20000000800 */
[----:B------:R0:W-:Y:S01]  /*2eec0*/  LDGSTS.E.BYPASS.LTC128B.128 [R0+0xf200], desc[UR50][R20.64], !P0 ;  /* 0x0f20000014007fae */ /* 0x0001e2000c101d72 */
[----:B------:R-:W-:Y:S01]  /*2eed0*/  ISETP.GE.AND P0, PT, R15, R11, PT ;  /* 0x0000000b0f00720c */ /* 0x000fe20003f06270 */
[----:B------:R-:W-:Y:S01]  /*2eee0*/  IMAD.MOV.U32 R11, RZ, RZ, 0x1c1f ;  /* 0x00001c1fff0b7424 */ /* 0x000fe200078e00ff */
[----:B------:R-:W-:-:S03]  /*2eef0*/  MOV R15, 0xffffffff ;  /* 0xffffffff000f7802 */ /* 0x000fc60000000f00 */
[----:B------:R0:W-:Y:S08]  /*2ef00*/  LDGSTS.E.BYPASS.LTC128B.128 [R0+0x11a00], desc[UR50][R20.64+0x40], !P1 ;  /* 0x11a0004014007fae */ /* 0x0001f0000c901d72 */
[----:B0----5:R-:W-:Y:S05]  /*2ef10*/  WARPSYNC.COLLECTIVE R15, `(.L_x_4531) ;  /* 0x000000000f087348 */ /* 0x021fea0003c00000 */
[----:B------:R1:W2:Y:S02]  /*2ef20*/  SHFL.IDX P6, R14, R13, R12, R11 ;  /* 0x0000000c0d0e7389 */ /* 0x0002a400000c000b */
[----:B012--5:R-:W-:Y:S01]  /*2ef30*/  ENDCOLLECTIVE ;  /* 0x000000000000791b */ /* 0x027fe20003800000 */
.L_x_4531:
[----:B------:R-:W-:Y:S01]  /*2ef40*/  ISETP.LT.OR P1, PT, R9, 0x1, P0 ;  /* 0x000000010900780c */ /* 0x000fe20000721670 */
[----:B------:R-:W0:Y:S01]  /*2ef50*/  S2R R10, SR_TID.X ;  /* 0x00000000000a7919 */ /* 0x000e220000002100 */
[----:B------:R-:W-:-:S11]  /*2ef60*/  IMAD.MOV.U32 R13, RZ, RZ, R2 ;  /* 0x000000ffff0d7224 */ /* 0x000fd600078e0002 */
[----:B------:R-:W-:Y:S01]  /*2ef70*/  @!PT LDS RZ, [RZ] ;  /* 0x00000000fffff984 */ /* 0x000fe20000000800 */
[----:B------:R-:W-:Y:S01]  /*2ef80*/  @!PT LDS RZ, [RZ] ;  /* 0x00000000fffff984 */ /* 0x000fe20000000800 */
[----:B------:R-:W-:Y:S01]  /*2ef90*/  @!PT LDS RZ, [RZ] ;  /* 0x00000000fffff984 */ /* 0x000fe20000000800 */
[----:B------:R1:W-:Y:S02]  /*2efa0*/  LDGSTS.E.BYPASS.LTC128B.128 [R0+0x14200], desc[UR50][R20.64+0x80], !P1 ;  /* 0x1420008014007fae */ /* 0x0003e4000c901d72 */
[----:B-1----:R-:W-:-:S07]  /*2efb0*/  IMAD.MOV.U32 R21, RZ, RZ, R14 ;  /* 0x000000ffff157224 */ /* 0x002fce00078e000e */
[----:B0-----:R-:W-:Y:S05]  /*2efc0*/  WARPSYNC.COLLECTIVE R15, `(.L_x_4532) ;  /* 0x000000000f087348 */ /* 0x001fea0003c00000 */
[----:B------:R1:W2:Y:S02]  /*2efd0*/  SHFL.IDX P6, R14, R13, R12, R11 ;  /* 0x0000000c0d0e7389 */ /* 0x0002a400000c000b */
[----:B012---:R-:W-:Y:S01]  /*2efe0*/  ENDCOLLECTIVE ;  /* 0x000000000000791b */ /* 0x007fe20003800000 */
.L_x_4532:
[----:B------:R-:W-:-:S05]  /*2eff0*/  IMAD.SHL.U32 R20, R10, 0x10, RZ ;  /* 0x000000100a147824 */ /* 0x000fca00078e00ff */
[----:B------:R-:W-:Y:S01]  /*2f000*/  LOP3.LUT R20, R20, 0x30, RZ, 0xc0, !PT ;  /* 0x0000003014147812 */ /* 0x000fe200078ec0ff */
[----:B------:R-:W-:-:S05]  /*2f010*/  IMAD.MOV.U32 R10, RZ, RZ, R14 ;  /* 0x000000ffff0a7224 */ /* 0x000fca00078e000e */
[----:B------:R-:W-:-:S05]  /*2f020*/  IADD3 R20, P1, R20, R10, RZ ;  /* 0x0000000a14147210 */ /* 0x000fca0007f3e0ff */
[----:B------:R-:W-:Y:S01]  /*2f030*/  IMAD.X R21, RZ, RZ, R21, P1 ;  /* 0x000000ffff157224 */ /* 0x000fe200008e0615 */
[----:B------:R-:W-:Y:S01]  /*2f040*/  ISETP.LT.OR P1, PT, R9, 0x21, P3 ;  /* 0x000000210900780c */ /* 0x000fe20001f21670 */
[----:B------:R-:W-:Y:S01]  /*2f050*/  IMAD.MOV.U32 R12, RZ, RZ, 0x2 ;  /* 0x00000002ff0c7424 */ /* 0x000fe200078e00ff */
[----:B------:R-:W-:-:S11]  /*2f060*/  MOV R13, R3 ;  /* 0x00000003000d7202 */ /* 0x000fd60000000f00 */
[----:B------:R-:W-:Y:S05]  /*2f070*/  WARPSYNC.COLLECTIVE R15, `(.L_x_4533) ;  /* 0x000000000f087348 */ /* 0x000fea0003c00000 */
[----:B------:R0:W1:Y:S02]  /*2f080*/  SHFL.IDX P6, R14, R13, R12, R11 ;  /* 0x0000000c0d0e7389 */ /* 0x00006400000c000b */
[----:B01----:R-:W-:Y:S01]  /*2f090*/  ENDCOLLECTIVE ;  /* 0x000000000000791b */ /* 0x003fe20003800000 */
.L_x_4533:
[----:B------:R-:W-:Y:S01]  /*2f0a0*/  @!PT LDS RZ, [RZ] ;  /* 0x00000000fffff984 */ /* 0x000fe20000000800 */
[----:B------:R-:W-:Y:S01]  /*2f0b0*/  @!PT LDS RZ, [RZ] ;  /* 0x00000000fffff984 */ /* 0x000fe20000000800 */
[----:B------:R-:W-:Y:S01]  /*2f0c0*/  @!PT LDS RZ, [RZ] ;  /* 0x00000000fffff984 */ /* 0x000fe20000000800 */
[----:B------:R-:W-:Y:S01]  /*2f0d0*/  LDGSTS.E.BYPASS.LTC128B.128 [R0+0xfa00], desc[UR50][R20.64], !P1 ;  /* 0x0fa0000014007fae */ /* 0x000fe2000c901d72 */
[----:B------:R-:W-:Y:S01]  /*2f0e0*/  ISETP.LT.OR P1, PT, R9, 0x21, P2 ;  /* 0x000000210900780c */ /* 0x000fe20001721670 */
[----:B------:R-:W0:-:S12]  /*2f0f0*/  S2R R10, SR_TID.X ;  /* 0x00000000000a7919 */ /* 0x000e180000002100 */
[----:B------:R-:W-:Y:S01]  /*2f100*/  LDGSTS.E.BYPASS.LTC128B.128 [R0+0x12200], desc[UR50][R20.64+0x40], !P1 ;  /* 0x1220004014007fae */ /* 0x000fe2000c901d72 */
[----:B------:R-:W-:Y:S01]  /*2f110*/  ISETP.LT.OR P1, PT, R9, 0x21, P0 ;  /* 0x000000210900780c */ /* 0x000fe20000721670 */
[----:B------:R-:W-:-:S12]  /*2f120*/  IMAD.MOV.U32 R13, RZ, RZ, R2 ;  /* 0x000000ffff0d7224 */ /* 0x000fd800078e0002 */
[----:B------:R1:W-:Y:S02]  /*2f130*/  LDGSTS.E.BYPASS.LTC128B.128 [R0+0x14a00], desc[UR50][R20.64+0x80], !P1 ;  /* 0x14a0008014007fae */ /* 0x0003e4000c901d72 */
[----:B01----:R-:W-:-:S07]  /*2f140*/  IMAD.MOV.U32 R21, RZ, RZ, R14 ;  /* 0x000000ffff157224 */ /* 0x003fce00078e000e */
[----:B------:R-:W-:Y:S05]  /*2f150*/  WARPSYNC.COLLECTIVE R15, `(.L_x_4534) ;  /* 0x000000000f087348 */ /* 0x000fea0003c00000 */
[----:B------:R0:W1:Y:S02]  /*2f160*/  SHFL.IDX P6, R14, R13, R12, R11 ;  /* 0x0000000c0d0e7389 */ /* 0x00006400000c000b */
[----:B01----:R-:W-:Y:S01]  /*2f170*/  ENDCOLLECTIVE ;  /* 0x000000000000791b */ /* 0x003fe20003800000 */
.L_x_4534:
[----:B------:R-:W-:-:S05]  /*2f180*/  IMAD.SHL.U32 R20, R10, 0x10, RZ ;  /* 0x000000100a147824 */ /* 0x000fca00078e00ff */
[----:B------:R-:W-:Y:S01]  /*2f190*/  LOP3.LUT R20, R20, 0x30, RZ, 0xc0, !PT ;  /* 0x0000003014147812 */ /* 0x000fe200078ec0ff */
[----:B------:R-:W-:Y:S02]  /*2f1a0*/  IMAD.MOV.U32 R13, RZ, RZ, R3 ;  /* 0x000000ffff0d7224 */ /* 0x000fe400078e0003 */
[----:B------:R-:W-:Y:S02]  /*2f1b0*/  IMAD.MOV.U32 R12, RZ, RZ, 0x3 ;  /* 0x00000003ff0c7424 */ /* 0x000fe400078e00ff */
[----:B------:R-:W-:-:S07]  /*2f1c0*/  IMAD.MOV.U32 R10, RZ, RZ, R14 ;  /* 0x000000ffff0a7224 */ /* 0x000fce00078e000e */
[----:B------:R-:W-:Y:S05]  /*2f1d0*/  WARPSYNC.COLLECTIVE R15, `(.L_x_4535) ;  /* 0x000000000f087348 */ /* 0x000fea0003c00000 */
[----:B------:R0:W1:Y:S02]  /*2f1e0*/  SHFL.IDX P6, R14, R13, R12, R11 ;  /* 0x0000000c0d0e7389 */ /* 0x00006400000c000b */
[----:B01----:R-:W-:Y:S01]  /*2f1f0*/  ENDCOLLECTIVE ;  /* 0x000000000000791b */ /* 0x003fe20003800000 */
.L_x_4535:
[----:B------:R-:W-:Y:S02]  /*2f200*/  IADD3 R20, P1, R20, R10, RZ ;  /* 0x0000000a14147210 */ /* 0x000fe40007f3e0ff */
[----:B------:R-:W0:Y:S02]  /*2f210*/  S2R R10, SR_TID.X ;  /* 0x00000000000a7919 */ /* 0x000e240000002100 */
[----:B------:R-:W-:Y:S02]  /*2f220*/  IADD3.X R21, RZ, R21, RZ, P1, !PT ;  /* 0x00000015ff157210 */ /* 0x000fe40000ffe4ff */
        /* <DEDUP_REMOVED lines=8> */
[----:B01----:R-:W-:Y:S05]  /*2f2b0*/  WARPSYNC.COLLECTIVE R15, `(.L_x_4536) ;  /* 0x000000000f087348 */ /* 0x003fea0003c00000 */
[----:B------:R2:W3:Y:S02]  /*2f2c0*/  SHFL.IDX P6, R14, R13, R12, R11 ;  /* 0x0000000c0d0e7389 */ /* 0x0004e400000c000b */
[----:B0123--:R-:W-:Y:S01]  /*2f2d0*/  ENDCOLLECTIVE ;  /* 0x000000000000791b */ /* 0x00ffe20003800000 */
.L_x_4536:
[----:B------:R-:W-:Y:S01]  /*2f2e0*/  @!PT LDS RZ, [RZ] ;  /* 0x00000000fffff984 */ /* 0x000fe20000000800 */
[----:B------:R-:W-:Y:S01]  /*2f2f0*/  @!PT LDS RZ, [RZ] ;  /* 0x00000000fffff984 */ /* 0x000fe20000000800 */
[----:B------:R-:W-:Y:S01]  /*2f300*/  @!PT LDS RZ, [RZ] ;  /* 0x00000000fffff984 */ /* 0x000fe20000000800 */
[----:B------:R0:W-:Y:S01]  /*2f310*/  LDGSTS.E.BYPASS.LTC128B.128 [R0+0x12a00], desc[UR50][R20.64+0x40], !P1 ;  /* 0x12a0004014007fae */ /* 0x0001e2000c901d72 */
[----:B------:R-:W-:Y:S01]  /*2f320*/  ISETP.LT.OR P1, PT, R9, 0x41, P0 ;  /* 0x000000410900780c */ /* 0x000fe20000721670 */
[----:B------:R-:W-:-:S05]  /*2f330*/  IMAD.SHL.U32 R10, R10, 0x10, RZ ;  /* 0x000000100a0a7824 */ /* 0x000fca00078e00ff */
[----:B------:R-:W-:Y:S02]  /*2f340*/  LOP3.LUT R10, R10, 0x30, RZ, 0xc0, !PT ;  /* 0x000000300a0a7812 */ /* 0x000fe400078ec0ff */
[----:B------:R-:W-:-:S05]  /*2f350*/  MOV R2, R14 ;  /* 0x0000000e00027202 */ /* 0x000fca0000000f00 */
[----:B------:R0:W-:Y:S01]  /*2f360*/  LDGSTS.E.BYPASS.LTC128B.128 [R0+0x15200], desc[UR50][R20.64+0x80], !P1 ;  /* 0x1520008014007fae */ /* 0x0001e2000c901d72 */
[----:B------:R-:W-:-:S05]  /*2f370*/  IADD3 R2, P1, R10, R2, RZ ;  /* 0x000000020a027210 */ /* 0x000fca0007f3e0ff */
[----:B------:R-:W-:Y:S01]  /*2f380*/  IMAD.X R3, RZ, RZ, R3, P1 ;  /* 0x000000ffff037224 */ /* 0x000fe200008e0603 */
[----:B------:R-:W-:Y:S01]  /*2f390*/  ISETP.LT.OR P1, PT, R9, 0x61, P3 ;  /* 0x000000610900780c */ /* 0x000fe20001f21670 */
[----:B------:R-:W-:Y:S02]  /*2f3a0*/  IMAD.MOV.U32 R13, RZ, RZ, R29 ;  /* 0x000000ffff0d7224 */ /* 0x000fe400078e001d */
[----:B------:R-:W-:-:S10]  /*2f3b0*/  IMAD.MOV.U32 R12, RZ, RZ, RZ ;  /* 0x000000ffff0c7224 */ /* 0x000fd400078e00ff */
[----:B0-----:R-:W-:Y:S05]  /*2f3c0*/  WARPSYNC.COLLECTIVE R15, `(.L_x_4537) ;  /* 0x000000000f087348 */ /* 0x001fea0003c00000 */
[----:B------:R1:W2:Y:S02]  /*2f3d0*/  SHFL.IDX P6, R14, R13, R12, R11 ;  /* 0x0000000c0d0e7389 */ /* 0x0002a400000c000b */
[----:B012---:R-:W-:Y:S01]  /*2f3e0*/  ENDCOLLECTIVE ;  /* 0x000000000000791b */ /* 0x007fe20003800000 */
.L_x_4537:
[----:B------:R-:W-:Y:S01]  /*2f3f0*/  @!PT LDS RZ, [RZ] ;  /* 0x00000000fffff984 */ /* 0x000fe20000000800 */
[----:B------:R-:W-:Y:S01]  /*2f400*/  @!PT LDS RZ, [RZ] ;  /* 0x00000000fffff984 */ /* 0x000fe20000000800 */
[----:B------:R-:W-:Y:S01]  /*2f410*/  @!PT LDS RZ, [RZ] ;  /* 0x00000000fffff984 */ /* 0x000fe20000000800 */
[----:B------:R-:W-:Y:S01]  /*2f420*/  LDGSTS.E.BYPASS.LTC128B.128 [R0+0x10a00], desc[UR50][R2.64], !P1 ;  /* 0x10a0000002007fae */ /* 0x000fe2000c901d72 */
[----:B------:R-:W-:-:S13]  /*2f430*/  ISETP.LT.OR P1, PT, R9, 0x61, P2 ;  /* 0x000000610900780c */ /* 0x000fda0001721670 */
        /* <DEDUP_REMOVED lines=8> */
.L_x_4538:
[----:B------:R-:W-:Y:S02]  /*2f4c0*/  LOP3.LUT R28, R28, 0xffffffbf, RZ, 0xc0, !PT ;  /* 0xffffffbf1c1c7812 */ /* 0x000fe400078ec0ff */
[----:B------:R-:W-:-:S13]  /*2f4d0*/  ISETP.GE.AND P6, PT, R9, 0x81, PT ;  /* 0x000000810900780c */ /* 0x000fda0003fc6270 */
[----:B------:R-:W-:-:S05]  /*2f4e0*/  @P6 LOP3.LUT R28, R28, 0x40, RZ, 0xfc, !PT ;  /* 0x000000401c1c6812 */ /* 0x000fca00078efcff */
[----:B------:R1:W-:Y:S01]  /*2f4f0*/  STL [R1+0x4], R28 ;  /* 0x0000041c01007387 */ /* 0x0003e20000100800 */
[----:B------:R-:W-:Y:S02]  /*2f500*/  MOV R2, R14 ;  /* 0x0000000e00027202 */ /* 0x000fe40000000f00 */
[C---:B------:R-:W-:Y:S02]  /*2f510*/  ISETP.GE.AND P5, PT, R9.reuse, 0x21, PT ;  /* 0x000000210900780c */ /* 0x040fe40003fa6270 */
[C---:B------:R-:W-:Y:S02]  /*2f520*/  ISETP.GE.AND P4, PT, R9.reuse, 0x41, PT ;  /* 0x000000410900780c */ /* 0x040fe40003f86270 */
[----:B------:R-:W-:Y:S01]  /*2f530*/  ISETP.GE.AND P1, PT, R9, 0x61, PT ;  /* 0x000000610900780c */ /* 0x000fe20003f26270 */
[----:B------:R-:W-:-:S12]  /*2f540*/  BRA `(.L_x_4539) ;  /* 0xffffff78004c7947 */ /* 0x000fd8000383ffff */
.L_x_4332:
[----:B---3--:R-:W3:Y:S02]  /*2f550*/  LDL R2, [R1+0x34] ;  /* 0x0000340001027983 */ /* 0x008ee40000100800 */
[----:B---3--:R3:W4:Y:S02]  /*2f560*/  SYNCS.PHASECHK.TRANS64.TRYWAIT P0, [R4+URZ+0x33440], R2 ;  /* 0x03344002040075a7 */ /* 0x008724000800017f */
[----:B----4-:R-:W-:Y:S05]  /*2f570*/  @!P0 NANOSLEEP.SYNCS 0x989680 ;  /* 0x009896800000895d */ /* 0x010fea0003900000 */
[----:B------:R-:W4:Y:S02]  /*2f580*/  @!P0 SYNCS.PHASECHK.TRANS64 P0, [R4+URZ+0x33440], R2 ;  /* 0x03344002040085a7 */ /* 0x000f24000800007f */
[----:B----4-:R-:W-:Y:S05]  /*2f590*/  @!P0 BRA `(.L_x_4332) ;  /* 0xfffffffc00ec8947 */ /* 0x010fea000383ffff */
[----:B------:R-:W-:Y:S05]  /*2f5a0*/  BRA `(.L_x_4540) ;  /* 0xffffff7800bc7947 */ /* 0x000fea000383ffff */
.L_x_4333:
[----:B------:R-:W-:Y:S01]  /*2f5b0*/  BSSY B0, `(.L_x_4541) ;  /* 0x0000008000007945 */ /* 0x000fe20003800000 */
[----:B------:R-:W-:Y:S02]  /*2f5c0*/  IMAD.MOV.U32 R13, RZ, RZ, R6 ;  /* 0x000000ffff0d7224 */ /* 0x000fe400078e0006 */
[----:B------:R-:W-:Y:S02]  /*2f5d0*/  IMAD.MOV.U32 R12, RZ, RZ, RZ ;  /* 0x000000ffff0c7224 */ /* 0x000fe400078e00ff */
[----:B------:R-:W-:Y:S02]  /*2f5e0*/  IMAD.MOV.U32 R11, RZ, RZ, 0x1c1f ;  /* 0x00001c1fff0b7424 */ /* 0x000fe400078e00ff */
[----:B------:R-:W-:-:S07]  /*2f5f0*/  IMAD.MOV.U32 R15, RZ, RZ, -0x1 ;  /* 0xffffffffff0f7424 */ /* 0x000fce00078e00ff */
[----:B-1---5:R-:W-:Y:S05]  /*2f600*/  WARPSYNC.COLLECTIVE R15, `(.L_x_4542) ;  /* 0x000000000f087348 */ /* 0x022fea0003c00000 */
[----:B------:R0:W2:Y:S02]  /*2f610*/  SHFL.IDX P6, R14, R13, R12, R11 ;  /* 0x0000000c0d0e7389 */ /* 0x0000a400000c000b */
[----:B012--5:R-:W-:Y:S01]  /*2f620*/  ENDCOLLECTIVE ;  /* 0x000000000000791b */ /* 0x027fe20003800000 */
.L_x_4542:
[----:B------:R-:W-:Y:S05]  /*2f630*/  BSYNC B0 ;  /* 0x0000000000007941 */ /* 0x000fea0003800000 */
.L_x_4541:
[----:B------:R-:W-:Y:S01]  /*2f640*/  MOV R13, R5 ;  /* 0x00000005000d7202 */ /* 0x000fe20000000f00 */
[----:B------:R-:W-:Y:S01]  /*2f650*/  IMAD.MOV.U32 R12, RZ, RZ, RZ ;  /* 0x000000ffff0c7224 */ /* 0x000fe200078e00ff */
[----:B------:R-:W0:Y:S01]  /*2f660*/  S2R R28, SR_TID.X ;  /* 0x00000000001c7919 */ /* 0x000e220000002100 */
[----:B------:R-:W-:Y:S01]  /*2f670*/  IMAD.MOV.U32 R11, RZ, RZ, 0x1c1f ;  /* 0x00001c1fff0b7424 */ /* 0x000fe200078e00ff */
[----:B------:R-:W1:Y:S01]  /*2f680*/  LDC R10, c[0x0][0x2f4] ;  /* 0x0000bd00ff0a7b82 */ /* 0x000e620000000800 */
[----:B------:R-:W-:Y:S02]  /*2f690*/  IMAD.MOV.U32 R15, RZ, RZ, -0x1 ;  /* 0xffffffffff0f7424 */ /* 0x000fe400078e00ff */
[----:B------:R-:W-:-:S07]  /*2f6a0*/  IMAD.MOV.U32 R2, RZ, RZ, R14 ;  /* 0x000000ffff027224 */ /* 0x000fce00078e000e */
[----:B01----:R-:W-:Y:S05]  /*2f6b0*/  WARPSYNC.COLLECTIVE R15, `(.L_x_4543) ;  /* 0x000000000f087348 */ /* 0x003fea0003c00000 */
[----:B------:R2:W3:Y:S02]  /*2f6c0*/  SHFL.IDX P6, R14, R13, R12, R11 ;  /* 0x0000000c0d0e7389 */ /* 0x0004e400000c000b */
[----:B0123--:R-:W-:Y:S01]  /*2f6d0*/  ENDCOLLECTIVE ;  /* 0x000000000000791b */ /* 0x00ffe20003800000 */
.L_x_4543:
[----:B------:R-:W-:Y:S02]  /*2f6e0*/  IMAD.MOV.U32 R13, RZ, RZ, R6 ;  /* 0x000000ffff0d7224 */ /* 0x000fe400078e0006 */
[----:B------:R-:W-:Y:S01]  /*2f6f0*/  IMAD.MOV.U32 R12, RZ, RZ, 0x1 ;  /* 0x00000001ff0c7424 */ /* 0x000fe200078e00ff */
[----:B------:R-:W-:Y:S01]  /*2f700*/  LOP3.LUT P6, RZ, R20, 0x20, RZ, 0xc0, !PT ;  /* 0x0000002014ff7812 */ /* 0x000fe200078cc0ff */
[C---:B------:R-:W-:Y:S01]  /*2f710*/  IMAD.SHL.U32 R21, R28.reuse, 0x10, RZ ;  /* 0x000000101c157824 */ /* 0x040fe200078e00ff */
[----:B------:R-:W-:Y:S01]  /*2f720*/  MOV R3, R14 ;  /* 0x0000000e00037202 */ /* 0x000fe20000000f00 */
[----:B------:R-:W-:-:S03]  /*2f730*/  IMAD.SHL.U32 R28, R28, 0x10, RZ ;  /* 0x000000101c1c7824 */ /* 0x000fc600078e00ff */
[----:B------:R-:W-:Y:S02]  /*2f740*/  LOP3.LUT R21, R21, 0x30, RZ, 0xc0, !PT ;  /* 0x0000003015157812 */ /* 0x000fe400078ec0ff */
[----:B------:R-:W-:-:S04]  /*2f750*/  LOP3.LUT R28, R28, 0x30, RZ, 0xc0, !PT ;  /* 0x000000301c1c7812 */ /* 0x000fc800078ec0ff */
[C---:B------:R-:W-:Y:S02]  /*2f760*/  LOP3.LUT R29, R28.reuse, 0x40, RZ, 0xfc, !PT ;  /* 0x000000401c1d7812 */ /* 0x040fe400078efcff */
[----:B------:R-:W-:Y:S02]  /*2f770*/  @P6 IADD3 R3, P0, R21, R3, RZ ;  /* 0x0000000315036210 */ /* 0x000fe40007f1e0ff */
[----:B------:R-:W-:Y:S02]  /*2f780*/  LOP3.LUT R28, R28, 0x80, RZ, 0xfc, !PT ;  /* 0x000000801c1c7812 */ /* 0x000fe400078efcff */
[-C--:B------:R-:W-:Y:S01]  /*2f790*/  ISETP.GE.AND P3, PT, R29, R10.reuse, PT ;  /* 0x0000000a1d00720c */ /* 0x080fe20003f66270 */
[----:B------:R-:W-:Y:S01]  /*2f7a0*/  @P6 IMAD.X R2, RZ, RZ, R2, P0 ;  /* 0x000000ffff026224 */ /* 0x000fe200000e0602 */
[-C--:B------:R-:W-:Y:S02]  /*2f7b0*/  ISETP.GE.AND P0, PT, R21, R10.reuse, PT ;  /* 0x0000000a1500720c */ /* 0x080fe40003f06270 */
[----:B------:R-:W-:-:S02]  /*2f7c0*/  ISETP.GE.AND P2, PT, R28, R10, PT ;  /* 0x0000000a1c00720c */ /* 0x000fc40003f46270 */
        /* <DEDUP_REMOVED lines=12> */
.L_x_4544:
[----:B------:R-:W-:Y:S02]  /*2f890*/  IMAD.MOV.U32 R13, RZ, RZ, R5 ;  /* 0x000000ffff0d7224 */ /* 0x000fe400078e0005 */
[----:B------:R-:W-:-:S07]  /*2f8a0*/  IMAD.MOV.U32 R2, RZ, RZ, R14 ;  /* 0x000000ffff027224 */ /* 0x000fce00078e000e */
[----:B------:R-:W-:Y:S05]  /*2f8b0*/  WARPSYNC.COLLECTIVE R15, `(.L_x_4545) ;  /* 0x000000000f087348 */ /* 0x000fea0003c00000 */
[----:B------:R0:W1:Y:S02]  /*2f8c0*/  SHFL.IDX P6, R14, R13, R12, R11 ;  /* 0x0000000c0d0e7389 */ /* 0x00006400000c000b */
[----:B01----:R-:W-:Y:S01]  /*2f8d0*/  ENDCOLLECTIVE ;  /* 0x000000000000791b */ /* 0x003fe20003800000 */
.L_x_4545:
        /* <DEDUP_REMOVED lines=16> */
.L_x_4546:
        /* <DEDUP_REMOVED lines=11> */
.L_x_4547:
[----:B------:R-:W-:Y:S02]  /*2fa90*/  IMAD.MOV.U32 R13, RZ, RZ, R6 ;  /* 0x000000ffff0d7224 */ /* 0x000fe400078e0006 */
[----:B------:R-:W-:Y:S01]  /*2faa0*/  IMAD.MOV.U32 R12, RZ, RZ, 0x3 ;  /* 0x00000003ff0c7424 */ /* 0x000fe200078e00ff */
[----:B------:R-:W-:-:S07]  /*2fab0*/  MOV R3, R14 ;  /* 0x0000000e00037202 */ /* 0x000fce0000000f00 */
[----:B------:R-:W-:Y:S05]  /*2fac0*/  WARPSYNC.COLLECTIVE R15, `(.L_x_4548) ;  /* 0x000000000f087348 */ /* 0x000fea0003c00000 */
[----:B------:R0:W1:Y:S02]  /*2fad0*/  SHFL.IDX P6, R14, R13, R12, R11 ;  /* 0x0000000c0d0e7389 */ /* 0x00006400000c000b */
[----:B01----:R-:W-:Y:S01]  /*2fae0*/  ENDCOLLECTIVE ;  /* 0x000000000000791b */ /* 0x003fe20003800000 */
.L_x_4548:
        /* <DEDUP_REMOVED lines=10> */
[----:B------:R0:W-:Y:S03]  /*2fb90*/  @P4 LDGSTS.E.BYPASS.LTC128B.128 [R0+0x25200], desc[UR50][R2.64], !P5 ;  /* 0x2520000002004fae */ /* 0x0001e6000e901d72 */
[----:B0-----:R-:W-:Y:S05]  /*2fba0*/  WARPSYNC.COLLECTIVE R15, `(.L_x_4549) ;  /* 0x000000000f087348 */ /* 0x001fea0003c00000 */
[----:B------:R1:W2:Y:S02]  /*2fbb0*/  SHFL.IDX P6, R14, R13, R12, R11 ;  /* 0x0000000c0d0e7389 */ /* 0x0002a400000c000b */
[----:B012---:R-:W-:Y:S01]  /*2fbc0*/  ENDCOLLECTIVE ;  /* 0x000000000000791b */ /* 0x007fe20003800000 */
.L_x_4549:
[----:B------:R-:W-:Y:S01]  /*2fbd0*/  @!PT LDS RZ, [RZ] ;  /* 0x00000000fffff984 */ /* 0x000fe20000000800 */
[----:B------:R-:W-:Y:S01]  /*2fbe0*/  @!PT LDS RZ, [RZ] ;  /* 0x00000000fffff984 */ /* 0x000fe20000000800 */
[----:B------:R-:W-:Y:S01]  /*2fbf0*/  @!PT LDS RZ, [RZ] ;  /* 0x00000000fffff984 */ /* 0x000fe20000000800 */
[----:B------:R0:W-:Y:S04]  /*2fc00*/  @P4 LDGSTS.E.BYPASS.LTC128B.128 [R0+0x27a00], desc[UR50][R2.64+0x40], !P3 ;  /* 0x27a0004002004fae */ /* 0x0001e8000d901d72 */
[----:B------:R0:W-:Y:S01]  /*2fc10*/  @P4 LDGSTS.E.BYPASS.LTC128B.128 [R0+0x2a200], desc[UR50][R2.64+0x80], !P2 ;  /* 0x2a20008002004fae */ /* 0x0001e2000d101d72 */
[----:B------:R-:W-:Y:S02]  /*2fc20*/  IMAD.MOV.U32 R13, RZ, RZ, R8 ;  /* 0x000000ffff0d7224 */ /* 0x000fe400078e0008 */
[----:B------:R-:W-:Y:S01]  /*2fc30*/  IMAD.MOV.U32 R12, RZ, RZ, RZ ;  /* 0x000000ffff0c7224 */ /* 0x000fe200078e00ff */
[----:B------:R-:W-:-:S07]  /*2fc40*/  MOV R5, R14 ;  /* 0x0000000e00057202 */ /* 0x000fce0000000f00 */
[----:B0-----:R-:W-:Y:S05]  /*2fc50*/  WARPSYNC.COLLECTIVE R15, `(.L_x_4550) ;  /* 0x000000000f087348 */ /* 0x001fea0003c00000 */
[----:B------:R1:W2:Y:S02]  /*2fc60*/  SHFL.IDX P6, R14, R13, R12, R11 ;  /* 0x0000000c0d0e7389 */ /* 0x0002a400000c000b */
[----:B012---:R-:W-:Y:S01]  /*2fc70*/  ENDCOLLECTIVE ;  /* 0x000000000000791b */ /* 0x007fe20003800000 */
.L_x_4550:
[----:B------:R-:W-:-:S05]  /*2fc80*/  @P1 IADD3 R2, P0, R21, R5, RZ ;  /* 0x0000000515021210 */ /* 0x000fca0007f1e0ff */
[----:B------:R-:W-:-:S05]  /*2fc90*/  @P1 IMAD.X R3, RZ, RZ, R6, P0 ;  /* 0x000000ffff031224 */ /* 0x000fca00000e0606 */
        /* <DEDUP_REMOVED lines=11> */
.L_x_4551:
[----:B------:R-:W-:Y:S01]  /*2fd50*/  MOV R2, R14 ;  /* 0x0000000e00027202 */ /* 0x000fe20000000f00 */
[----:B------:R-:W-:Y:S06]  /*2fd60*/  BRA `(.L_x_4552) ;  /* 0xffffff78003c7947 */ /* 0x000fec000383ffff */
.L_x_4340:
[----:B------:R-:W-:Y:S02]  /*2fd70*/  IMAD.MOV.U32 R13, RZ, RZ, R4 ;  /* 0x000000ffff0d7224 */ /* 0x000fe400078e0004 */
[----:B------:R-:W-:Y:S02]  /*2fd80*/  IMAD.MOV.U32 R12, RZ, RZ, RZ ;  /* 0x000000ffff0c7224 */ /* 0x000fe400078e00ff */
[----:B------:R-:W-:Y:S02]  /*2fd90*/  IMAD.MOV.U32 R11, RZ, RZ, 0x1c1f ;  /* 0x00001c1fff0b7424 */ /* 0x000fe400078e00ff */
[----:B------:R-:W-:Y:S02]  /*2fda0*/  IMAD.MOV.U32 R15, RZ, RZ, -0x1 ;  /* 0xffffffffff0f7424 */ /* 0x000fe400078e00ff */
[----:B-----5:R-:W-:Y:S02]  /*2fdb0*/  IMAD R5, R20, R7, RZ ;  /* 0x0000000714057224 */ /* 0x020fe400078e02ff */
[----:B------:R-:W-:-:S07]  /*2fdc0*/  IMAD.IADD R17, R10, 0x1, R17 ;  /* 0x000000010a117824 */ /* 0x000fce00078e0211 */
[----:B------:R-:W-:Y:S05]  /*2fdd0*/  WARPSYNC.COLLECTIVE R15, `(.L_x_4553) ;  /* 0x000000000f087348 */ /* 0x000fea0003c00000 */
[----:B------:R0:W1:Y:S02]  /*2fde0*/  SHFL.IDX P6, R14, R13, R12, R11 ;  /* 0x0000000c0d0e7389 */ /* 0x00006400000c000b */
[----:B01----:R-:W-:Y:S01]  /*2fdf0*/  ENDCOLLECTIVE ;  /* 0x000000000000791b */ /* 0x003fe20003800000 */
.L_x_4553:
[C---:B------:R-:W-:Y:S01]  /*2fe00*/  VIADD R6, R17.reuse, 0x20 ;  /* 0x0000002011067836 */ /* 0x040fe20000000000 */
[----:B------:R-:W-:Y:S02]  /*2fe10*/  ISETP.GE.AND P1, PT, R17, R5, PT ;  /* 0x000000051100720c */ /* 0x000fe40003f26270 */
[----:B------:R-:W-:Y:S01]  /*2fe20*/  MOV R13, R0 ;  /* 0x00000000000d7202 */ /* 0x000fe20000000f00 */
[----:B------:R-:W-:-:S10]  /*2fe30*/  IMAD.MOV.U32 R2, RZ, RZ, R14 ;  /* 0x000000ffff027224 */ /* 0x000fd400078e000e */
[----:B------:R-:W-:Y:S05]  /*2fe40*/  WARPSYNC.COLLECTIVE R15, `(.L_x_4554) ;  /* 0x000000000f087348 */ /* 0x000fea0003c00000 */
[----:B------:R0:W1:Y:S02]  /*2fe50*/  SHFL.IDX P6, R14, R13, R12, R11 ;  /* 0x0000000c0d0e7389 */ /* 0x00006400000c000b */
[----:B01----:R-:W-:Y:S01]  /*2fe60*/  ENDCOLLECTIVE ;  /* 0x000000000000791b */ /* 0x003fe20003800000 */
.L_x_4554:
[----:B------:R-:W-:Y:S01]  /*2fe70*/  IMAD.MOV.U32 R13, RZ, RZ, R4 ;  /* 0x000000ffff0d7224 */ /* 0x000fe200078e0004 */
[----:B------:R-:W-:Y:S01]  /*2fe80*/  MOV R12, 0x1 ;  /* 0x00000001000c7802 */ /* 0x000fe20000000f00 */
[----:B------:R-:W-:-:S07]  /*2fe90*/  IMAD.MOV.U32 R3, RZ, RZ, R14 ;  /* 0x000000ffff037224 */ /* 0x000fce00078e000e */
[----:B------:R-:W-:Y:S05]  /*2fea0*/  WARPSYNC.COLLECTIVE R15, `(.L_x_4555) ;  /* 0x000000000f087348 */ /* 0x000fea0003c00000 */
[----:B------:R0:W1:Y:S02]  /*2feb0*/  SHFL.IDX P6, R14, R13, R12, R11 ;  /* 0x0000000c0d0e7389 */ /* 0x00006400000c000b */
[----:B01----:R-:W-:Y:S01]  /*2fec0*/  ENDCOLLECTIVE ;  /* 0x000000000000791b */ /* 0x003fe20003800000 */
.L_x_4555:
        /* <DEDUP_REMOVED lines=10> */
[----:B------:R-:W-:Y:S04]  /*2ff70*/  @!P1 LDGSTS.E.BYPASS.LTC128B.128 [R8+0x20200], desc[UR50][R2.64+0x40], !P2 ;  /* 0x2020004002089fae */ /* 0x000fe8000d101d72 */
[----:B------:R0:W-:Y:S01]  /*2ff80*/  @!P1 LDGSTS.E.BYPASS.LTC128B.128 [R8+0x22200], desc[UR50][R2.64+0x80], !P0 ;  /* 0x2220008002089fae */ /* 0x0001e2000c101d72 */
[----:B------:R-:W-:Y:S01]  /*2ff90*/  ISETP.GE.AND P1, PT, R6, R5, PT ;  /* 0x000000050600720c */ /* 0x000fe20003f26270 */
[----:B0-----:R-:W-:-:S12]  /*2ffa0*/  IMAD.MOV.U32 R2, RZ, RZ, R14 ;  /* 0x000000ffff027224 */ /* 0x001fd800078e000e */
[----:B------:R-:W-:Y:S05]  /*2ffb0*/  WARPSYNC.COLLECTIVE R15, `(.L_x_4556) ;  /* 0x000000000f087348 */ /* 0x000fea0003c00000 */
[----:B------:R0:W1:Y:S02]  /*2ffc0*/  SHFL.IDX P6, R14, R13, R12, R11 ;  /* 0x0000000c0d0e7389 */ /* 0x00006400000c000b */
[----:B01----:R-:W-:Y:S01]  /*2ffd0*/  ENDCOLLECTIVE ;  /* 0x000000000000791b */ /* 0x003fe20003800000 */
.L_x_4556:
[----:B------:R-:W-:Y:S01]  /*2ffe0*/  MOV R13, R4 ;  /* 0x00000004000d7202 */ /* 0x000fe20000000f00 */
[----:B------:R-:W-:Y:S02]  /*2fff0*/  IMAD.MOV.U32 R12, RZ, RZ, 0x2 ;  /* 0x00000002ff0c7424 */ /* 0x000fe400078e00ff */
[----:B------:R-:W-:-:S07]  /*30000*/  IMAD.MOV.U32 R3, RZ, RZ, R14 ;  /* 0x000000ffff037224 */ /* 0x000fce00078e000e */
[----:B------:R-:W-:Y:S05]  /*30010*/  WARPSYNC.COLLECTIVE R15, `(.L_x_4557) ;  /* 0x000000000f087348 */ /* 0x000fea0003c00000 */
[----:B------:R0:W1:Y:S02]  /*30020*/  SHFL.IDX P6, R14, R13, R12, R11 ;  /* 0x0000000c0d0e7389 */ /* 0x00006400000c000b */
[----:B01----:R-:W-:Y:S01]  /*30030*/  ENDCOLLECTIVE ;  /* 0x000000000000791b */ /* 0x003fe20003800000 */
.L_x_4557:
        /* <DEDUP_REMOVED lines=18> */
.L_x_4558:
[----:B------:R-:W-:Y:S01]  /*30160*/  MOV R13, R4 ;  /* 0x00000004000d7202 */ /* 0x000fe20000000f00 */
[----:B------:R-:W-:Y:S02]  /*30170*/  IMAD.MOV.U32 R12, RZ, RZ, 0x3 ;  /* 0x00000003ff0c7424 */ /* 0x000fe400078e00ff */
[----:B------:R-:W-:-:S07]  /*30180*/  IMAD.MOV.U32 R3, RZ, RZ, R14 ;  /* 0x000000ffff037224 */ /* 0x000fce00078e000e */
[----:B------:R-:W-:Y:S05]  /*30190*/  WARPSYNC.COLLECTIVE R15, `(.L_x_4559) ;  /* 0x000000000f087348 */ /* 0x000fea0003c00000 */
[----:B------:R0:W1:Y:S02]  /*301a0*/  SHFL.IDX P6, R14, R13, R12, R11 ;  /* 0x0000000c0d0e7389 */ /* 0x00006400000c000b */
[----:B01----:R-:W-:Y:S01]  /*301b0*/  ENDCOLLECTIVE ;  /* 0x000000000000791b */ /* 0x003fe20003800000 */
.L_x_4559:
        /* <DEDUP_REMOVED lines=10> */
[----:B------:R0:W-:Y:S04]  /*30260*/  @!P1 LDGSTS.E.BYPASS.LTC128B.128 [R8+0x1f200], desc[UR50][R2.64], !P3 ;  /* 0x1f20000002089fae */ /* 0x0001e8000d901d72 */
[----:B------:R0:W-:Y:S04]  /*30270*/  @!P1 LDGSTS.E.BYPASS.LTC128B.128 [R8+0x21200], desc[UR50][R2.64+0x40], !P2 ;  /* 0x2120004002089fae */ /* 0x0001e8000d101d72 */
[----:B------:R0:W-:Y:S02]  /*30280*/  @!P1 LDGSTS.E.BYPASS.LTC128B.128 [R8+0x23200], desc[UR50][R2.64+0x80], !P0 ;  /* 0x2320008002089fae */ /* 0x0001e4000c101d72 */
[----:B0-----:R-:W-:Y:S05]  /*30290*/  WARPSYNC.COLLECTIVE R15, `(.L_x_4560) ;  /* 0x000000000f087348 */ /* 0x001fea0003c00000 */
[----:B------:R1:W2:Y:S02]  /*302a0*/  SHFL.IDX P6, R14, R13, R12, R11 ;  /* 0x0000000c0d0e7389 */ /* 0x0002a400000c000b */
[----:B012---:R-:W-:Y:S01]  /*302b0*/  ENDCOLLECTIVE ;  /* 0x000000000000791b */ /* 0x007fe20003800000 */
.L_x_4560:
[----:B------:R-:W-:Y:S05]  /*302c0*/  BRA `(.L_x_4561) ;  /* 0xffffff7c00887947 */ /* 0x000fea000383ffff */
.L_x_4345:
[----:B0-----:R0:W1:Y:S02]  /*302d0*/  SYNCS.PHASECHK.TRANS64.TRYWAIT P0, [R23+URZ+0x33420], R0 ;  /* 0x03342000170075a7 */ /* 0x001064000800017f */
[----:B-1----:R-:W-:Y:S05]  /*302e0*/  @!P0 NANOSLEEP.SYNCS 0x989680 ;  /* 0x009896800000895d */ /* 0x002fea0003900000 */
[----:B------:R-:W1:Y:S02]  /*302f0*/  @!P0 SYNCS.PHASECHK.TRANS64 P0, [R23+URZ+0x33420], R0 ;  /* 0x03342000170085a7 */ /* 0x000e64000800007f */
[----:B-1----:R-:W-:Y:S05]  /*30300*/  @!P0 BRA `(.L_x_4345) ;  /* 0xfffffffc00f08947 */ /* 0x002fea000383ffff */
[----:B------:R-:W-:Y:S05]  /*30310*/  BRA `(.L_x_4562) ;  /* 0xffffff7c00f87947 */ /* 0x000fea000383ffff */
.L_x_4349:
[----:B0-----:R0:W1:Y:S02]  /*30320*/  SYNCS.PHASECHK.TRANS64.TRYWAIT P0, [R4+URZ+0x33480], R31 ;  /* 0x0334801f040075a7 */ /* 0x001064000800017f */
[----:B-1----:R-:W-:Y:S05]  /*30330*/  @!P0 NANOSLEEP.SYNCS 0x989680 ;  /* 0x009896800000895d */ /* 0x002fea0003900000 */
[----:B------:R-:W1:Y:S02]  /*30340*/  @!P0 SYNCS.PHASECHK.TRANS64 P0, [R4+URZ+0x33480], R31 ;  /* 0x0334801f040085a7 */ /* 0x000e64000800007f */
[----:B-1----:R-:W-:Y:S05]  /*30350*/  @!P0 BRA `(.L_x_4349) ;  /* 0xfffffffc00f08947 */ /* 0x002fea000383ffff */
[----:B------:R-:W-:Y:S05]  /*30360*/  BRA `(.L_x_4563) ;  /* 0xffffff8400187947 */ /* 0x000fea000383ffff */
.L_x_4350:
        /* <DEDUP_REMOVED lines=8> */
.L_x_4565:
[----:B------:R-:W-:Y:S05]  /*303f0*/  BSYNC B0 ;  /* 0x0000000000007941 */ /* 0x000fea0003800000 */
.L_x_4564:
        /* <DEDUP_REMOVED lines=8> */
.L_x_4566:
[----:B------:R-:W-:Y:S02]  /*30480*/  IMAD.MOV.U32 R13, RZ, RZ, R10 ;  /* 0x000000ffff0d7224 */ /* 0x000fe400078e000a */
[----:B------:R-:W-:Y:S02]  /*30490*/  IMAD.MOV.U32 R12, RZ, RZ, 0x1 ;  /* 0x00000001ff0c7424 */ /* 0x000fe400078e00ff */
[----:B------:R-:W-:-:S07]  /*304a0*/  IMAD.MOV.U32 R2, RZ, RZ, R14 ;  /* 0x000000ffff027224 */ /* 0x000fce00078e000e */
[----:B------:R-:W-:Y:S05]  /*304b0*/  WARPSYNC.COLLECTIVE R15, `(.L_x_4567) ;  /* 0x000000000f087348 */ /* 0x000fea0003c00000 */
[----:B------:R0:W1:Y:S02]  /*304c0*/  SHFL.IDX P6, R14, R13, R12, R11 ;  /* 0x0000000c0d0e7389 */ /* 0x00006400000c000b */
[----:B01----:R-:W-:Y:S01]  /*304d0*/  ENDCOLLECTIVE ;  /* 0x000000000000791b */ /* 0x003fe20003800000 */
.L_x_4567:
[----:B------:R-:W-:-:S05]  /*304e0*/  IADD3 R2, P0, R3, R2, RZ ;  /* 0x0000000203027210 */ /* 0x000fca0007f1e0ff */
[----:B------:R-:W-:Y:S02]  /*304f0*/  IMAD.X R3, RZ, RZ, R0, P0 ;  /* 0x000000ffff037224 */ /* 0x000fe400000e0600 */
[----:B------:R-:W-:Y:S02]  /*30500*/  IMAD.IADD R0, R23, 0x1, R35 ;  /* 0x0000000117007824 */ /* 0x000fe400078e0223 */
[----:B------:R-:W0:Y:S01]  /*30510*/  S2R R35, SR_TID.X ;  /* 0x0000000000237919 */ /* 0x000e220000002100 */
[----:B------:R-:W-:Y:S02]  /*30520*/  IMAD.MOV.U32 R13, RZ, RZ, R9 ;  /* 0x000000ffff0d7224 */ /* 0x000fe400078e0009 */
[----:B------:R-:W-:Y:S01]  /*30530*/  @!PT LDS RZ, [RZ] ;  /* 0x00000000fffff984 */ /* 0x000fe20000000800 */
[----:B------:R-:W-:Y:S01]  /*30540*/  @!PT LDS RZ, [RZ] ;  /* 0x00000000fffff984 */ /* 0x000fe20000000800 */
[----:B------:R-:W-:Y:S01]  /*30550*/  @!PT LDS RZ, [RZ] ;  /* 0x00000000fffff984 */ /* 0x000fe20000000800 */
[----:B------:R-:W-:Y:S04]  /*30560*/  LDGSTS.E.BYPASS.LTC128B.128 [R0+0xf200], desc[UR50][R2.64], !P4 ;  /* 0x0f20000002007fae */ /* 0x000fe8000e101d72 */
[----:B------:R-:W-:Y:S04]  /*30570*/  LDGSTS.E.BYPASS.LTC128B.128 [R0+0x11a00], desc[UR50][R2.64+0x40], !P3 ;  /* 0x11a0004002007fae */ /* 0x000fe8000d901d72 */
[----:B------:R1:W-:Y:S02]  /*30580*/  LDGSTS.E.BYPASS.LTC128B.128 [R0+0x14200], desc[UR50][R2.64+0x80], !P2 ;  /* 0x1420008002007fae */ /* 0x0003e4000d101d72 */
[----:B-1----:R-:W-:-:S07]  /*30590*/  MOV R3, R14 ;  /* 0x0000000e00037202 */ /* 0x002fce0000000f00 */
[----:B0-----:R-:W-:Y:S05]  /*305a0*/  WARPSYNC.COLLECTIVE R15, `(.L_x_4568) ;  /* 0x000000000f087348 */ /* 0x001fea0003c00000 */
[----:B------:R1:W2:Y:S02]  /*305b0*/  SHFL.IDX P6, R14, R13, R12, R11 ;  /* 0x0000000c0d0e7389 */ /* 0x0002a400000c000b */
[----:B012---:R-:W-:Y:S01]  /*305c0*/  ENDCOLLECTIVE ;  /* 0x000000000000791b */ /* 0x007fe20003800000 */
.L_x_4568:
[----:B------:R-:W-:-:S05]  /*305d0*/  IMAD.SHL.U32 R35, R35, 0x10, RZ ;  /* 0x0000001023237824 */ /* 0x000fca00078e00ff */
[----:B------:R-:W-:Y:S01]  /*305e0*/  LOP3.LUT R35, R35, 0x30, RZ, 0xc0, !PT ;  /* 0x0000003023237812 */ /* 0x000fe200078ec0ff */
[----:B------:R-:W-:Y:S01]  /*305f0*/  IMAD.MOV.U32 R13, RZ, RZ, R10 ;  /* 0x000000ffff0d7224 */ /* 0x000fe200078e000a */
[----:B------:R-:W-:Y:S01]  /*30600*/  MOV R12, 0x2 ;  /* 0x00000002000c7802 */ /* 0x000fe20000000f00 */
[----:B------:R-:W-:-:S07]  /*30610*/  IMAD.MOV.U32 R2, RZ, RZ, R14 ;  /* 0x000000ffff027224 */ /* 0x000fce00078e000e */
[----:B------:R-:W-:Y:S05]  /*30620*/  WARPSYNC.COLLECTIVE R15, `(.L_x_4569) ;  /* 0x000000000f087348 */ /* 0x000fea0003c00000 */
[----:B------:R0:W1:Y:S02]  /*30630*/  SHFL.IDX P6, R14, R13, R12, R11 ;  /* 0x0000000c0d0e7389 */ /* 0x00006400000c000b */
[----:B01----:R-:W-:Y:S01]  /*30640*/  ENDCOLLECTIVE ;  /* 0x000000000000791b */ /* 0x003fe20003800000 */
.L_x_4569:
        /* <DEDUP_REMOVED lines=13> */
.L_x_4570:
[----:B------:R-:W0:Y:S01]  /*30720*/  S2R R3, SR_TID.X ;  /* 0x0000000000037919 */ /* 0x000e220000002100 */
[----:B------:R-:W-:Y:S01]  /*30730*/  MOV R13, R10 ;  /* 0x0000000a000d7202 */ /* 0x000fe20000000f00 */
[----:B------:R-:W-:Y:S02]  /*30740*/  IMAD.MOV.U32 R12, RZ, RZ, 0x3 ;  /* 0x00000003ff0c7424 */ /* 0x000fe400078e00ff */
[----:B------:R-:W-:-:S07]  /*30750*/  IMAD.MOV.U32 R2, RZ, RZ, R14 ;  /* 0x000000ffff027224 */ /* 0x000fce00078e000e */
[----:B0-----:R-:W-:Y:S05]  /*30760*/  WARPSYNC.COLLECTIVE R15, `(.L_x_4571) ;  /* 0x000000000f087348 */ /* 0x001fea0003c00000 */
[----:B------:R1:W2:Y:S02]  /*30770*/  SHFL.IDX P6, R14, R13, R12, R11 ;  /* 0x0000000c0d0e7389 */ /* 0x0002a400000c000b */
[----:B012---:R-:W-:Y:S01]  /*30780*/  ENDCOLLECTIVE ;  /* 0x000000000000791b */ /* 0x007fe20003800000 */
.L_x_4571:
[----:B------:R-:W-:Y:S02]  /*30790*/  IMAD.SHL.U32 R3, R3, 0x10, RZ ;  /* 0x0000001003037824 */ /* 0x000fe400078e00ff */
[----:B------:R-:W-:-:S03]  /*307a0*/  IMAD.MOV.U32 R13, RZ, RZ, R9 ;  /* 0x000000ffff0d7224 */ /* 0x000fc600078e0009 */
[----:B------:R-:W-:-:S04]  /*307b0*/  LOP3.LUT R3, R3, 0x30, RZ, 0xc0, !PT ;  /* 0x0000003003037812 */ /* 0x000fc800078ec0ff */
[----:B------:R-:W-:-:S05]  /*307c0*/  IADD3 R2, P0, R3, R2, RZ ;  /* 0x0000000203027210 */ /* 0x000fca0007f1e0ff */
[----:B------:R-:W-:Y:S02]  /*307d0*/  IMAD.X R3, RZ, RZ, R35, P0 ;  /* 0x000000ffff037224 */ /* 0x000fe400000e0623 */
[----:B------:R-:W-:-:S07]  /*307e0*/  IMAD.MOV.U32 R35, RZ, RZ, R14 ;  /* 0x000000ffff237224 */ /* 0x000fce00078e000e */
[----:B------:R-:W-:Y:S05]  /*307f0*/  WARPSYNC.COLLECTIVE R15, `(.L_x_4572) ;  /* 0x000000000f087348 */ /* 0x000fea0003c00000 */
[----:B------:R0:W1:Y:S02]  /*30800*/  SHFL.IDX P6, R14, R13, R12, R11 ;  /* 0x0000000c0d0e7389 */ /* 0x00006400000c000b */
[----:B01----:R-:W-:Y:S01]  /*30810*/  ENDCOLLECTIVE ;  /* 0x000000000000791b */ /* 0x003fe20003800000 */
.L_x_4572:
[----:B------:R-:W-:Y:S01]  /*30820*/  @!PT LDS RZ, [RZ] ;  /* 0x00000000fffff984 */ /* 0x000fe20000000800 */
[----:B------:R-:W-:Y:S01]  /*30830*/  @!PT LDS RZ, [RZ] ;  /* 0x00000000fffff984 */ /* 0x000fe20000000800 */
[----:B------:R-:W-:Y:S01]  /*30840*/  @!PT LDS RZ, [RZ] ;  /* 0x00000000fffff984 */ /* 0x000fe20000000800 */
[----:B------:R-:W-:Y:S04]  /*30850*/  LDGSTS.E.BYPASS.LTC128B.128 [R0+0x10200], desc[UR50][R2.64], !P4 ;  /* 0x1020000002007fae */ /* 0x000fe8000e101d72 */
[----:B------:R-:W-:Y:S04]  /*30860*/  LDGSTS.E.BYPASS.LTC128B.128 [R0+0x12a00], desc[UR50][R2.64+0x40], !P3 ;  /* 0x12a0004002007fae */ /* 0x000fe8000d901d72 */
[----:B------:R0:W-:Y:S01]  /*30870*/  LDGSTS.E.BYPASS.LTC128B.128 [R0+0x15200], desc[UR50][R2.64+0x80], !P2 ;  /* 0x1520008002007fae */ /* 0x0001e2000d101d72 */
[----:B------:R-:W-:Y:S02]  /*30880*/  IMAD.MOV.U32 R13, RZ, RZ, R21 ;  /* 0x000000ffff0d7224 */ /* 0x000fe400078e0015 */
[----:B------:R-:W-:Y:S01]  /*30890*/  IMAD.MOV.U32 R12, RZ, RZ, RZ ;  /* 0x000000ffff0c7224 */ /* 0x000fe200078e00ff */
[----:B0-----:R-:W0:Y:S01]  /*308a0*/  S2R R3, SR_TID.X ;  /* 0x0000000000037919 */ /* 0x001e220000002100 */
[----:B------:R-:W-:-:S07]  /*308b0*/  IMAD.MOV.U32 R2, RZ, RZ, R14 ;  /* 0x000000ffff027224 */ /* 0x000fce00078e000e */
[----:B0-----:R-:W-:Y:S05]  /*308c0*/  WARPSYNC.COLLECTIVE R15, `(.L_x_4573) ;  /* 0x000000000f087348 */ /* 0x001fea0003c00000 */
[----:B------:R1:W2:Y:S02]  /*308d0*/  SHFL.IDX P6, R14, R13, R12, R11 ;  /* 0x0000000c0d0e7389 */ /* 0x0002a400000c000b */
[----:B012---:R-:W-:Y:S01]  /*308e0*/  ENDCOLLECTIVE ;  /* 0x000000000000791b */ /* 0x007fe20003800000 */
.L_x_4573:
[----:B------:R-:W-:Y:S02]  /*308f0*/  IMAD.MOV.U32 R13, RZ, RZ, R26 ;  /* 0x000000ffff0d7224 */ /* 0x000fe400078e001a */
[----:B------:R-:W-:-:S07]  /*30900*/  IMAD.MOV.U32 R21, RZ, RZ, R14 ;  /* 0x000000ffff157224 */ /* 0x000fce00078e000e */
[----:B------:R-:W-:Y:S05]  /*30910*/  WARPSYNC.COLLECTIVE R15, `(.L_x_4574) ;  /* 0x000000000f087348 */ /* 0x000fea0003c00000 */
[----:B------:R0:W1:Y:S02]  /*30920*/  SHFL.IDX P6, R14, R13, R12, R11 ;  /* 0x0000000c0d0e7389 */ /* 0x00006400000c000b */
[----:B01----:R-:W-:Y:S01]  /*30930*/  ENDCOLLECTIVE ;  /* 0x000000000000791b */ /* 0x003fe20003800000 */
.L_x_4574:
[----:B------:R-:W-:-:S05]  /*30940*/  IMAD.SHL.U32 R3, R3, 0x10, RZ ;  /* 0x0000001003037824 */ /* 0x000fca00078e00ff */
[----:B------:R-:W-:-:S04]  /*30950*/  LOP3.LUT R3, R3, 0x30, RZ, 0xc0, !PT ;  /* 0x0000003003037812 */ /* 0x000fc800078ec0ff */
[----:B------:R-:W-:-:S04]  /*30960*/  IADD3 R2, P0, R3, R2, RZ ;  /* 0x0000000203027210 */ /* 0x000fc80007f1e0ff */
[----:B------:R-:W-:-:S05]  /*30970*/  IADD3.X R3, RZ, R35, RZ, P0, !PT ;  /* 0x00000023ff037210 */ /* 0x000fca00007fe4ff */
[----:B------:R-:W-:Y:S01]  /*30980*/  @!PT LDS RZ, [RZ] ;  /* 0x00000000fffff984 */ /* 0x000fe20000000800 */
[----:B------:R-:W-:Y:S01]  /*30990*/  @!PT LDS RZ, [RZ] ;  /* 0x00000000fffff984 */ /* 0x000fe20000000800 */
[----:B------:R-:W-:Y:S01]  /*309a0*/  @!PT LDS RZ, [RZ] ;  /* 0x00000000fffff984 */ /* 0x000fe20000000800 */
[----:B------:R-:W-:Y:S04]  /*309b0*/  LDGSTS.E.BYPASS.LTC128B.128 [R0+0x10a00], desc[UR50][R2.64], !P4 ;  /* 0x10a0000002007fae */ /* 0x000fe8000e101d72 */
[----:B------:R-:W-:Y:S04]  /*309c0*/  LDGSTS.E.BYPASS.LTC128B.128 [R0+0x13200], desc[UR50][R2.64+0x40], !P3 ;  /* 0x1320004002007fae */ /* 0x000fe8000d901d72 */
[----:B------:R0:W-:Y:S02]  /*309d0*/  LDGSTS.E.BYPASS.LTC128B.128 [R0+0x15a00], desc[UR50][R2.64+0x80], !P2 ;  /* 0x15a0008002007fae */ /* 0x0001e4000d101d72 */
[----:B0-----:R-:W-:Y:S01]  /*309e0*/  IMAD.MOV.U32 R2, RZ, RZ, R14 ;  /* 0x000000ffff027224 */ /* 0x001fe200078e000e */
[----:B------:R-:W-:Y:S06]  /*309f0*/  BRA `(.L_x_4575) ;  /* 0xffffff8000b87947 */ /* 0x000fec000383ffff */
.L_x_4355:
[----:B---3--:R3:W4:Y:S02]  /*30a00*/  SYNCS.PHASECHK.TRANS64.TRYWAIT P0, [R4+URZ+0x33440], R31 ;  /* 0x0334401f040075a7 */ /* 0x008724000800017f */
[----:B----4-:R-:W-:Y:S05]  /*30a10*/  @!P0 NANOSLEEP.SYNCS 0x989680 ;  /* 0x009896800000895d */ /* 0x010fea0003900000 */
[----:B------:R-:W4:Y:S02]  /*30a20*/  @!P0 SYNCS.PHASECHK.TRANS64 P0, [R4+URZ+0x33440], R31 ;  /* 0x0334401f040085a7 */ /* 0x000f24000800007f */
[----:B----4-:R-:W-:Y:S05]  /*30a30*/  @!P0 BRA `(.L_x_4355) ;  /* 0xfffffffc00f08947 */ /* 0x010fea000383ffff */
[----:B------:R-:W-:Y:S05]  /*30a40*/  BRA `(.L_x_4576) ;  /* 0xffffff84001c7947 */ /* 0x000fea000383ffff */
.L_x_4356:
[----:B------:R-:W-:Y:S01]  /*30a50*/  BSSY B0, `(.L_x_4577) ;  /* 0x0000008000007945 */ /* 0x000fe20003800000 */
[----:B------:R-:W-:Y:S01]  /*30a60*/  MOV R13, R10 ;  /* 0x0000000a000d7202 */ /* 0x000fe20000000f00 */
[----:B------:R-:W-:Y:S02]  /*30a70*/  IMAD.MOV.U32 R12, RZ, RZ, RZ ;  /* 0x000000ffff0c7224 */ /* 0x000fe400078e00ff */
[----:B------:R-:W-:Y:S02]  /*30a80*/  IMAD.MOV.U32 R11, RZ, RZ, 0x1c1f ;  /* 0x00001c1fff0b7424 */ /* 0x000fe400078e00ff */
[----:B------:R-:W-:-:S07]  /*30a90*/  IMAD.MOV.U32 R15, RZ, RZ, -0x1 ;  /* 0xffffffffff0f7424 */ /* 0x000fce00078e00ff */
[----:B0123--:R-:W-:Y:S05]  /*30aa0*/  WARPSYNC.COLLECTIVE R15, `(.L_x_4578) ;  /* 0x000000000f087348 */ /* 0x00ffea0003c00000 */
[----:B------:R4:W0:Y:S02]  /*30ab0*/  SHFL.IDX P6, R14, R13, R12, R11 ;  /* 0x0000000c0d0e7389 */ /* 0x00082400000c000b */
[----:B01234-:R-:W-:Y:S01]  /*30ac0*/  ENDCOLLECTIVE ;  /* 0x000000000000791b */ /* 0x01ffe20003800000 */
.L_x_4578:
[----:B------:R-:W-:Y:S05]  /*30ad0*/  BSYNC B0 ;  /* 0x0000000000007941 */ /* 0x000fea0003800000 */
.L_x_4577:
        /* <DEDUP_REMOVED lines=8> */
.L_x_4579:
[----:B------:R-:W-:Y:S01]  /*30b60*/  IMAD.MOV.U32 R13, RZ, RZ, R10 ;  /* 0x000000ffff0d7224 */ /* 0x000fe200078e000a */
[----:B------:R-:W-:Y:S01]  /*30b70*/  MOV R12, 0x1 ;  /* 0x00000001000c7802 */ /* 0x000fe20000000f00 */
[----:B------:R-:W-:-:S07]  /*30b80*/  IMAD.MOV.U32 R2, RZ, RZ, R14 ;  /* 0x000000ffff027224 */ /* 0x000fce00078e000e */
[----:B------:R-:W-:Y:S05]  /*30b90*/  WARPSYNC.COLLECTIVE R15, `(.L_x_4580) ;  /* 0x000000000f087348 */ /* 0x000fea0003c00000 */
[----:B------:R0:W1:Y:S02]  /*30ba0*/  SHFL.IDX P6, R14, R13, R12, R11 ;  /* 0x0000000c0d0e7389 */ /* 0x00006400000c000b */
[----:B01----:R-:W-:Y:S01]  /*30bb0*/  ENDCOLLECTIVE ;  /* 0x000000000000791b */ /* 0x003fe20003800000 */
.L_x_4580:
        /* <DEDUP_REMOVED lines=13> */
.L_x_4581:
[----:B------:R-:W-:Y:S01]  /*30c90*/  IMAD.MOV.U32 R13, RZ, RZ, R10 ;  /* 0x000000ffff0d7224 */ /* 0x000fe200078e000a */
[----:B------:R-:W-:Y:S01]  /*30ca0*/  MOV R12, 0x2 ;  /* 0x00000002000c7802 */ /* 0x000fe20000000f00 */
[----:B------:R-:W-:-:S07]  /*30cb0*/  IMAD.MOV.U32 R2, RZ, RZ, R14 ;  /* 0x000000ffff027224 */ /* 0x000fce00078e000e */
[----:B------:R-:W-:Y:S05]  /*30cc0*/  WARPSYNC.COLLECTIVE R15, `(.L_x_4582) ;  /* 0x000000000f087348 */ /* 0x000fea0003c00000 */
[----:B------:R0:W1:Y:S02]  /*30cd0*/  SHFL.IDX P6, R14, R13, R12, R11 ;  /* 0x0000000c0d0e7389 */ /* 0x00006400000c000b */
[----:B01----:R-:W-:Y:S01]  /*30ce0*/  ENDCOLLECTIVE ;  /* 0x000000000000791b */ /* 0x003fe20003800000 */
.L_x_4582:
        /* <DEDUP_REMOVED lines=13> */
.L_x_4583:
[----:B------:R-:W-:Y:S01]  /*30dc0*/  IMAD.MOV.U32 R13, RZ, RZ, R10 ;  /* 0x000000ffff0d7224 */ /* 0x000fe200078e000a */
[----:B------:R-:W-:Y:S01]  /*30dd0*/  MOV R12, 0x3 ;  /* 0x00000003000c7802 */ /* 0x000fe20000000f00 */
[----:B------:R-:W-:-:S07]  /*30de0*/  IMAD.MOV.U32 R2, RZ, RZ, R14 ;  /* 0x000000ffff027224 */ /* 0x000fce00078e000e */
[----:B------:R-:W-:Y:S05]  /*30df0*/  WARPSYNC.COLLECTIVE R15, `(.L_x_4584) ;  /* 0x000000000f087348 */ /* 0x000fea0003c00000 */
[----:B------:R0:W1:Y:S02]  /*30e00*/  SHFL.IDX P6, R14, R13, R12, R11 ;  /* 0x0000000c0d0e7389 */ /* 0x00006400000c000b */
[----:B01----:R-:W-:Y:S01]  /*30e10*/  ENDCOLLECTIVE ;  /* 0x000000000000791b */ /* 0x003fe20003800000 */
.L_x_4584:
        /* <DEDUP_REMOVED lines=13> */
.L_x_4585:
[----:B------:R-:W-:Y:S01]  /*30ef0*/  IMAD.MOV.U32 R13, RZ, RZ, R7 ;  /* 0x000000ffff0d7224 */ /* 0x000fe200078e0007 */
[----:B------:R-:W-:Y:S01]  /*30f00*/  MOV R12, RZ ;  /* 0x000000ff000c7202 */ /* 0x000fe20000000f00 */
[----:B------:R-:W-:-:S07]  /*30f10*/  IMAD.MOV.U32 R2, RZ, RZ, R14 ;  /* 0x000000ffff027224 */ /* 0x000fce00078e000e */
[----:B------:R-:W-:Y:S05]  /*30f20*/  WARPSYNC.COLLECTIVE R15, `(.L_x_4586) ;  /* 0x000000000f087348 */ /* 0x000fea0003c00000 */
[----:B------:R0:W1:Y:S02]  /*30f30*/  SHFL.IDX P6, R14, R13, R12, R11 ;  /* 0x0000000c0d0e7389 */ /* 0x00006400000c000b */
[----:B01----:R-:W-:Y:S01]  /*30f40*/  ENDCOLLECTIVE ;  /* 0x000000000000791b */ /* 0x003fe20003800000 */
.L_x_4586:
        /* <DEDUP_REMOVED lines=13> */
.L_x_4587:
[----:B------:R-:W-:Y:S01]  /*31020*/  IMAD.MOV.U32 R2, RZ, RZ, R14 ;  /* 0x000000ffff027224 */ /* 0x000fe200078e000e */
[----:B------:R-:W-:Y:S06]  /*31030*/  BRA `(.L_x_4588) ;  /* 0xffffff8000c87947 */ /* 0x000fec000383ffff */
.L_x_4361:
[----:B------:R0:W0:Y:S02]  /*31040*/  SYNCS.PHASECHK.TRANS64.TRYWAIT P2, [R2+URZ+0x33470], R3 ;  /* 0x03347003020075a7 */ /* 0x000024000804017f */
[----:B0-----:R-:W-:Y:S05]  /*31050*/  @!P2 NANOSLEEP.SYNCS 0x989680 ;  /* 0x009896800000a95d */ /* 0x001fea0003900000 */
[----:B------:R-:W0:Y:S02]  /*31060*/  @!P2 SYNCS.PHASECHK.TRANS64 P2, [R2+URZ+0x33470], R3 ;  /* 0x033470030200a5a7 */ /* 0x000e24000804007f */
[----:B0-----:R-:W-:Y:S05]  /*31070*/  @!P2 BRA `(.L_x_4361) ;  /* 0xfffffffc00f0a947 */ /* 0x001fea000383ffff */
[----:B------:R-:W-:Y:S05]  /*31080*/  BRA `(.L_x_4589) ;  /* 0xffffff8400347947 */ /* 0x000fea000383ffff */
.L_x_4363:
[----:B------:R0:W0:Y:S02]  /*31090*/  SYNCS.PHASECHK.TRANS64.TRYWAIT P2, [R2+URZ+0x33460], R3 ;  /* 0x03346003020075a7 */ /* 0x000024000804017f */
[----:B0-----:R-:W-:Y:S05]  /*310a0*/  @!P2 NANOSLEEP.SYNCS 0x989680 ;  /* 0x009896800000a95d */ /* 0x001fea0003900000 */
[----:B------:R-:W0:Y:S02]  /*310b0*/  @!P2 SYNCS.PHASECHK.TRANS64 P2, [R2+URZ+0x33460], R3 ;  /* 0x033460030200a5a7 */ /* 0x000e24000804007f */
[----:B0-----:R-:W-:Y:S05]  /*310c0*/  @!P2 BRA `(.L_x_4363) ;  /* 0xfffffffc00f0a947 */ /* 0x001fea000383ffff */
[----:B------:R-:W-:Y:S05]  /*310d0*/  BRA `(.L_x_4590) ;  /* 0xffffff8400447947 */ /* 0x000fea000383ffff */
.L_x_4371:
[----:B0-----:R0:W2:Y:S02]  /*310e0*/  SYNCS.PHASECHK.TRANS64.TRYWAIT P1, [R0+URZ+0x33470], R3 ;  /* 0x03347003000075a7 */ /* 0x0010a4000802017f */
[----:B--2---:R-:W-:Y:S05]  /*310f0*/  @!P1 NANOSLEEP.SYNCS 0x989680 ;  /* 0x009896800000995d */ /* 0x004fea0003900000 */
[----:B------:R-:W2:Y:S02]  /*31100*/  @!P1 SYNCS.PHASECHK.TRANS64 P1, [R0+URZ+0x33470], R3 ;  /* 0x03347003000095a7 */ /* 0x000ea4000802007f */
[----:B--2---:R-:W-:Y:S05]  /*31110*/  @!P1 BRA `(.L_x_4371) ;  /* 0xfffffffc00f09947 */ /* 0x004fea000383ffff */
[----:B------:R-:W-:Y:S05]  /*31120*/  BRA `(.L_x_4591) ;  /* 0xffffff9000887947 */ /* 0x000fea000383ffff */
.L_x_4373:
[----:B0-----:R0:W2:Y:S02]  /*31130*/  SYNCS.PHASECHK.TRANS64.TRYWAIT P1, [R0+URZ+0x33460], R3 ;  /* 0x03346003000075a7 */ /* 0x0010a4000802017f */
[----:B--2---:R-:W-:Y:S05]  /*31140*/  @!P1 NANOSLEEP.SYNCS 0x989680 ;  /* 0x009896800000995d */ /* 0x004fea0003900000 */
[----:B------:R-:W2:Y:S02]  /*31150*/  @!P1 SYNCS.PHASECHK.TRANS64 P1, [R0+URZ+0x33460], R3 ;  /* 0x03346003000095a7 */ /* 0x000ea4000802007f */
[----:B--2---:R-:W-:Y:S05]  /*31160*/  @!P1 BRA `(.L_x_4373) ;  /* 0xfffffffc00f09947 */ /* 0x004fea000383ffff */
[----:B------:R-:W-:Y:S05]  /*31170*/  BRA `(.L_x_4592) ;  /* 0xffffff9000947947 */ /* 0x000fea000383ffff */
.L_x_4378:
[----:B------:R-:W-:Y:S01]  /*31180*/  BSSY B0, `(.L_x_4593) ;  /* 0x0000008000007945 */ /* 0x000fe20003800000 */
[----:B------:R-:W-:Y:S01]  /*31190*/  IMAD.MOV.U32 R13, RZ, RZ, R16 ;  /* 0x000000ffff0d7224 */ /* 0x000fe200078e0010 */
[----:B------:R-:W-:Y:S01]  /*311a0*/  MOV R11, 0x1f ;  /* 0x0000001f000b7802 */ /* 0x000fe20000000f00 */
[----:B------:R-:W-:Y:S02]  /*311b0*/  IMAD.MOV.U32 R12, RZ, RZ, RZ ;  /* 0x000000ffff0c7224 */ /* 0x000fe400078e00ff */
[----:B------:R-:W-:-:S07]  /*311c0*/  IMAD.MOV.U32 R15, RZ, RZ, -0x1 ;  /* 0xffffffffff0f7424 */ /* 0x000fce00078e00ff */
[----:B-12---:R-:W-:Y:S05]  /*311d0*/  WARPSYNC.COLLECTIVE R15, `(.L_x_4594) ;  /* 0x000000000f087348 */ /* 0x006fea0003c00000 */
[----:B------:R0:W3:Y:S02]  /*311e0*/  SHFL.IDX P6, R14, R13, R12, R11 ;  /* 0x0000000c0d0e7389 */ /* 0x0000e400000c000b */
[----:B0123--:R-:W-:Y:S01]  /*311f0*/  ENDCOLLECTIVE ;  /* 0x000000000000791b */ /* 0x00ffe20003800000 */
.L_x_4594:
[----:B------:R-:W-:Y:S05]  /*31200*/  BSYNC B0 ;  /* 0x0000000000007941 */ /* 0x000fea0003800000 */
.L_x_4593:
        /* <DEDUP_REMOVED lines=9> */
.L_x_4595:
[----:B------:R-:W-:Y:S02]  /*312a0*/  ULDC UR4, c[0x0][0xc3c] ;  /* 0x00030f0000047ab9 */ /* 0x000fe40000000800 */
[----:B------:R-:W-:-:S13]  /*312b0*/  ISETP.GE.OR P1, PT, R5, UR4, !P0 ;  /* 0x0000000405007c0c */ /* 0x000fda000c726670 */
[----:B------:R-:W0:Y:S01]  /*312c0*/  @!P1 LDC.64 R2, c[0x0][0xc80] ;  /* 0x00032000ff029b82 */ /* 0x000e220000000a00 */
[----:B------:R-:W-:Y:S01]  /*312d0*/  MOV R11, RZ ;  /* 0x000000ff000b7202 */ /* 0x000fe20000000f00 */
[----:B------:R-:W-:Y:S02]  /*312e0*/  IMAD.MOV.U32 R4, RZ, RZ, R14 ;  /* 0x000000ffff047224 */ /* 0x000fe400078e000e */
[----:B0-----:R-:W-:-:S06]  /*312f0*/  @!P1 IMAD.WIDE R2, R5, 0x4, R2 ;  /* 0x0000000405029825 */ /* 0x001fcc00078e0202 */
[----:B------:R-:W2:Y:S01]  /*31300*/  @!P1 LDG.E R2, desc[UR50][R2.64] ;  /* 0x0000003202029981 */ /* 0x000ea2000c1e1900 */
[----:B------:R-:W-:Y:S01]  /*31310*/  IMAD.MOV.U32 R5, RZ, RZ, RZ ;  /* 0x000000ffff057224 */ /* 0x000fe200078e00ff */
        /* <DEDUP_REMOVED lines=10> */
.L_x_4596:
[----:B------:R-:W-:Y:S01]  /*313c0*/  IMAD.MOV.U32 R12, RZ, RZ, 0x2 ;  /* 0x00000002ff0c7424 */ /* 0x000fe200078e00ff */
[----:B------:R-:W-:-:S05]  /*313d0*/  SEL R6, R14, RZ, P1 ;  /* 0x000000ff0e067207 */ /* 0x000fca0000800000 */
[----:B------:R-:W-:-:S04]  /*313e0*/  IMAD.IADD R6, R5, 0x1, R6 ;  /* 0x0000000105067824 */ /* 0x000fc800078e0206 */
[----:B------:R-:W-:-:S07]  /*313f0*/  IMAD.MOV.U32 R13, RZ, RZ, R6 ;  /* 0x000000ffff0d7224 */ /* 0x000fce00078e0006 */
[----:B------:R-:W-:Y:S05]  /*31400*/  WARPSYNC.COLLECTIVE R15, `(.L_x_4597) ;  /* 0x000000000f087348 */ /* 0x000fea0003c00000 */
[----:B------:R0:W1:Y:S02]  /*31410*/  SHFL.UP P6, R14, R13, R12, R11 ;  /* 0x0400000c0d0e7389 */ /* 0x00006400000c000b */
[----:B01----:R-:W-:Y:S01]  /*31420*/  ENDCOLLECTIVE ;  /* 0x000000000000791b */ /* 0x003fe20003800000 */
.L_x_4597:
[----:B------:R-:W-:Y:S02]  /*31430*/  MOV R12, 0x4 ;  /* 0x00000004000c7802 */ /* 0x000fe40000000f00 */
[----:B------:R-:W-:-:S05]  /*31440*/  SEL R7, R14, RZ, P2 ;  /* 0x000000ff0e077207 */ /* 0x000fca0001000000 */
[----:B------:R-:W-:-:S04]  /*31450*/  IMAD.IADD R7, R6, 0x1, R7 ;  /* 0x0000000106077824 */ /* 0x000fc800078e0207 */
[----:B------:R-:W-:-:S07]  /*31460*/  IMAD.MOV.U32 R13, RZ, RZ, R7 ;  /* 0x000000ffff0d7224 */ /* 0x000fce00078e0007 */
[----:B------:R-:W-:Y:S05]  /*31470*/  WARPSYNC.COLLECTIVE R15, `(.L_x_4598) ;  /* 0x000000000f087348 */ /* 0x000fea0003c00000 */
[----:B------:R0:W1:Y:S02]  /*31480*/  SHFL.UP P6, R14, R13, R12, R11 ;  /* 0x0400000c0d0e7389 */ /* 0x00006400000c000b */
[----:B01----:R-:W-:Y:S01]  /*31490*/  ENDCOLLECTIVE ;  /* 0x000000000000791b */ /* 0x003fe20003800000 */
.L_x_4598:
[----:B------:R-:W-:Y:S01]  /*314a0*/  IMAD.MOV.U32 R12, RZ, RZ, 0x8 ;  /* 0x00000008ff0c7424 */ /* 0x000fe200078e00ff */
[----:B------:R-:W-:-:S05]  /*314b0*/  SEL R2, R14, RZ, P3 ;  /* 0x000000ff0e027207 */ /* 0x000fca0001800000 */
[----:B------:R-:W-:-:S04]  /*314c0*/  IMAD.IADD R2, R7, 0x1, R2 ;  /* 0x0000000107027824 */ /* 0x000fc800078e0202 */
[----:B------:R-:W-:-:S07]  /*314d0*/  IMAD.MOV.U32 R13, RZ, RZ, R2 ;  /* 0x000000ffff0d7224 */ /* 0x000fce00078e0002 */
[----:B------:R-:W-:Y:S05]  /*314e0*/  WARPSYNC.COLLECTIVE R15, `(.L_x_4599) ;  /* 0x000000000f087348 */ /* 0x000fea0003c00000 */
[----:B------:R0:W1:Y:S02]  /*314f0*/  SHFL.UP P6, R14, R13, R12, R11 ;  /* 0x0400000c0d0e7389 */ /* 0x00006400000c000b */
[----:B01----:R-:W-:Y:S01]  /*31500*/  ENDCOLLECTIVE ;  /* 0x000000000000791b */ /* 0x003fe20003800000 */
.L_x_4599:
[----:B------:R-:W-:Y:S02]  /*31510*/  MOV R12, 0x10 ;  /* 0x00000010000c7802 */ /* 0x000fe40000000f00 */
[----:B------:R-:W-:-:S05]  /*31520*/  SEL R3, R14, RZ, P4 ;  /* 0x000000ff0e037207 */ /* 0x000fca0002000000 */
[----:B------:R-:W-:-:S04]  /*31530*/  IMAD.IADD R3, R2, 0x1, R3 ;  /* 0x0000000102037824 */ /* 0x000fc800078e0203 */
[----:B------:R-:W-:-:S07]  /*31540*/  IMAD.MOV.U32 R13, RZ, RZ, R3 ;  /* 0x000000ffff0d7224 */ /* 0x000fce00078e0003 */
[----:B------:R-:W-:Y:S05]  /*31550*/  WARPSYNC.COLLECTIVE R15, `(.L_x_4600) ;  /* 0x000000000f087348 */ /* 0x000fea0003c00000 */
[----:B------:R0:W1:Y:S02]  /*31560*/  SHFL.UP P6, R14, R13, R12, R11 ;  /* 0x0400000c0d0e7389 */ /* 0x00006400000c000b */
[----:B01----:R-:W-:Y:S01]  /*31570*/  ENDCOLLECTIVE ;  /* 0x000000000000791b */ /* 0x003fe20003800000 */
.L_x_4600:
[----:B------:R-:W-:Y:S02]  /*31580*/  IMAD.MOV.U32 R12, RZ, RZ, 0x1f ;  /* 0x0000001fff0c7424 */ /* 0x000fe400078e00ff */
[----:B------:R-:W-:Y:S01]  /*31590*/  IMAD.MOV.U32 R11, RZ, RZ, 0x1f ;  /* 0x0000001fff0b7424 */ /* 0x000fe200078e00ff */
[----:B------:R-:W-:-:S05]  /*315a0*/  SEL R2, R14, RZ, P5 ;  /* 0x000000ff0e027207 */ /* 0x000fca0002800000 */
[----:B------:R-:W-:-:S04]  /*315b0*/  IMAD.IADD R2, R3, 0x1, R2 ;  /* 0x0000000103027824 */ /* 0x000fc800078e0202 */
[----:B------:R-:W-:-:S07]  /*315c0*/  IMAD.MOV.U32 R13, RZ, RZ, R2 ;  /* 0x000000ffff0d7224 */ /* 0x000fce00078e0002 */
[----:B------:R-:W-:Y:S05]  /*315d0*/  WARPSYNC.COLLECTIVE R15, `(.L_x_4601) ;  /* 0x000000000f087348 */ /* 0x000fea0003c00000 */
[----:B------:R0:W1:Y:S02]  /*315e0*/  SHFL.IDX P6, R14, R13, R12, R11 ;  /* 0x0000000c0d0e7389 */ /* 0x00006400000c000b */
[----:B01----:R-:W-:Y:S01]  /*315f0*/  ENDCOLLECTIVE ;  /* 0x000000000000791b */ /* 0x003fe20003800000 */
.L_x_4601:
[----:B------:R-:W-:Y:S05]  /*31600*/  BRA `(.L_x_4602) ;  /* 0xffffff9c00287947 */ /* 0x000fea000383ffff */
.L_x_4383:
[----:B------:R-:W-:Y:S01]  /*31610*/  BSSY B0, `(.L_x_4603) ;  /* 0x0000008000007945 */ /* 0x000fe20003800000 */
[----:B-----5:R-:W-:Y:S01]  /*31620*/  IMAD.MOV.U32 R13, RZ, RZ, R5 ;  /* 0x000000ffff0d7224 */ /* 0x020fe200078e0005 */
[----:B------:R-:W-:Y:S01]  /*31630*/  MOV R12, 0x1 ;  /* 0x00000001000c7802 */ /* 0x000fe20000000f00 */
[----:B------:R-:W-:Y:S02]  /*31640*/  IMAD.MOV.U32 R11, RZ, RZ, RZ ;  /* 0x000000ffff0b7224 */ /* 0x000fe400078e00ff */
[----:B------:R-:W-:-:S07]  /*31650*/  IMAD.MOV.U32 R15, RZ, RZ, -0x1 ;  /* 0xffffffffff0f7424 */ /* 0x000fce00078e00ff */
[----:B0-----:R-:W-:Y:S05]  /*31660*/  WARPSYNC.COLLECTIVE R15, `(.L_x_4604) ;  /* 0x000000000f087348 */ /* 0x001fea0003c00000 */
[----:B------:R1:W2:Y:S02]  /*31670*/  SHFL.UP P6, R14, R13, R12, R11 ;  /* 0x0400000c0d0e7389 */ /* 0x0002a400000c000b */
[----:B012---:R-:W-:Y:S01]  /*31680*/  ENDCOLLECTIVE ;  /* 0x000000000000791b */ /* 0x007fe20003800000 */
.L_x_4604:
[----:B------:R-:W-:Y:S05]  /*31690*/  BSYNC B0 ;  /* 0x0000000000007941 */ /* 0x000fea0003800000 */
.L_x_4603:
        /* <DEDUP_REMOVED lines=8> */
.L_x_4605:
[----:B------:R-:W-:Y:S01]  /*31720*/  IMAD.MOV.U32 R12, RZ, RZ, 0x4 ;  /* 0x00000004ff0c7424 */ /* 0x000fe200078e00ff */
[----:B------:R-:W-:-:S05]  /*31730*/  SEL R2, R14, RZ, P2 ;  /* 0x000000ff0e027207 */ /* 0x000fca0001000000 */
[----:B------:R-:W-:-:S04]  /*31740*/  IMAD.IADD R2, R13, 0x1, R2 ;  /* 0x000000010d027824 */ /* 0x000fc800078e0202 */
[----:B------:R-:W-:-:S07]  /*31750*/  IMAD.MOV.U32 R13, RZ, RZ, R2 ;  /* 0x000000ffff0d7224 */ /* 0x000fce00078e0002 */
[----:B------:R-:W-:Y:S05]  /*31760*/  WARPSYNC.COLLECTIVE R15, `(.L_x_4606) ;  /* 0x000000000f087348 */ /* 0x000fea0003c00000 */
[----:B------:R0:W1:Y:S02]  /*31770*/  SHFL.UP P6, R14, R13, R12, R11 ;  /* 0x0400000c0d0e7389 */ /* 0x00006400000c000b */
[----:B01----:R-:W-:Y:S01]  /*31780*/  ENDCOLLECTIVE ;  /* 0x000000000000791b */ /* 0x003fe20003800000 */
.L_x_4606:
[----:B------:R-:W-:Y:S02]  /*31790*/  MOV R12, 0x8 ;  /* 0x00000008000c7802 */ /* 0x000fe40000000f00 */
[----:B------:R-:W-:-:S05]  /*317a0*/  SEL R3, R14, RZ, P3 ;  /* 0x000000ff0e037207 */ /* 0x000fca0001800000 */
[----:B------:R-:W-:-:S04]  /*317b0*/  IMAD.IADD R3, R2, 0x1, R3 ;  /* 0x0000000102037824 */ /* 0x000fc800078e0203 */
[----:B------:R-:W-:-:S07]  /*317c0*/  IMAD.MOV.U32 R13, RZ, RZ, R3 ;  /* 0x000000ffff0d7224 */ /* 0x000fce00078e0003 */
[----:B------:R-:W-:Y:S05]  /*317d0*/  WARPSYNC.COLLECTIVE R15, `(.L_x_4607) ;  /* 0x000000000f087348 */ /* 0x000fea0003c00000 */
[----:B------:R0:W1:Y:S02]  /*317e0*/  SHFL.UP P6, R14, R13, R12, R11 ;  /* 0x0400000c0d0e7389 */ /* 0x00006400000c000b */
[----:B01----:R-:W-:Y:S01]  /*317f0*/  ENDCOLLECTIVE ;  /* 0x000000000000791b */ /* 0x003fe20003800000 */
.L_x_4607:
[----:B------:R-:W-:Y:S01]  /*31800*/  IMAD.MOV.U32 R12, RZ, RZ, 0x10 ;  /* 0x00000010ff0c7424 */ /* 0x000fe200078e00ff */
[----:B------:R-:W-:-:S05]  /*31810*/  SEL R4, R14, RZ, P4 ;  /* 0x000000ff0e047207 */ /* 0x000fca0002000000 */
[----:B------:R-:W-:-:S04]  /*31820*/  IMAD.IADD R4, R3, 0x1, R4 ;  /* 0x0000000103047824 */ /* 0x000fc800078e0204 */
[----:B------:R-:W-:-:S07]  /*31830*/  IMAD.MOV.U32 R13, RZ, RZ, R4 ;  /* 0x000000ffff0d7224 */ /* 0x000fce00078e0004 */
[----:B------:R-:W-:Y:S05]  /*31840*/  WARPSYNC.COLLECTIVE R15, `(.L_x_4608) ;  /* 0x000000000f087348 */ /* 0x000fea0003c00000 */
[----:B------:R0:W1:Y:S02]  /*31850*/  SHFL.UP P6, R14, R13, R12, R11 ;  /* 0x0400000c0d0e7389 */ /* 0x00006400000c000b */
[----:B01----:R-:W-:Y:S01]  /*31860*/  ENDCOLLECTIVE ;  /* 0x000000000000791b */ /* 0x003fe20003800000 */
.L_x_4608:
[----:B------:R-:W-:Y:S01]  /*31870*/  MOV R12, 0x1f ;  /* 0x0000001f000c7802 */ /* 0x000fe20000000f00 */
[----:B------:R-:W-:Y:S01]  /*31880*/  IMAD.MOV.U32 R11, RZ, RZ, 0x1f ;  /* 0x0000001fff0b7424 */ /* 0x000fe200078e00ff */
[----:B------:R-:W-:-:S05]  /*31890*/  SEL R3, R14, RZ, P5 ;  /* 0x000000ff0e037207 */ /* 0x000fca0002800000 */
[----:B------:R-:W-:-:S04]  /*318a0*/  IMAD.IADD R2, R4, 0x1, R3 ;  /* 0x0000000104027824 */ /* 0x000fc800078e0203 */
[----:B------:R-:W-:-:S07]  /*318b0*/  IMAD.MOV.U32 R13, RZ, RZ, R2 ;  /* 0x000000ffff0d7224 */ /* 0x000fce00078e0002 */
[----:B------:R-:W-:Y:S05]  /*318c0*/  WARPSYNC.COLLECTIVE R15, `(.L_x_4609) ;  /* 0x000000000f087348 */ /* 0x000fea0003c00000 */
[----:B------:R0:W1:Y:S02]  /*318d0*/  SHFL.IDX P6, R14, R13, R12, R11 ;  /* 0x0000000c0d0e7389 */ /* 0x00006400000c000b */
[----:B01----:R-:W-:Y:S01]  /*318e0*/  ENDCOLLECTIVE ;  /* 0x000000000000791b */ /* 0x003fe20003800000 */
.L_x_4609:
[----:B------:R-:W-:Y:S05]  /*318f0*/  BRA `(.L_x_4610) ;  /* 0xffffff9c00087947 */ /* 0x000fea000383ffff */
.L_x_4385:
[----:B------:R-:W-:Y:S01]  /*31900*/  BSSY B0, `(.L_x_4611) ;  /* 0x0000006000007945 */ /* 0x000fe20003800000 */
[----:B------:R-:W-:Y:S01]  /*31910*/  PLOP3.LUT P6, PT, P6, PT, PT, 0x8, 0x0 ;  /* 0x000000000000781c */ /* 0x000fe200037ce170 */
[----:B------:R-:W-:-:S12]  /*31920*/  IMAD.MOV.U32 R15, RZ, RZ, -0x1 ;  /* 0xffffffffff0f7424 */ /* 0x000fd800078e00ff */
[----:B0-----:R-:W-:Y:S05]  /*31930*/  WARPSYNC.COLLECTIVE R15, `(.L_x_4612) ;  /* 0x000000000f087348 */ /* 0x001fea0003c00000 */
[----:B------:R-:W-:Y:S01]  /*31940*/  VOTE.ANY R14, PT, P6 ;  /* 0x00000000000e7806 */ /* 0x000fe200030e0100 */
[----:B0-----:R-:W-:Y:S06]  /*31950*/  ENDCOLLECTIVE ;  /* 0x000000000000791b */ /* 0x001fec0003800000 */
.L_x_4612:
[----:B------:R-:W-:Y:S05]  /*31960*/  BSYNC B0 ;  /* 0x0000000000007941 */ /* 0x000fea0003800000 */
.L_x_4611:
        /* <DEDUP_REMOVED lines=9> */
.L_x_4613:
[----:B------:R-:W-:Y:S01]  /*31a00*/  IMAD.MOV.U32 R5, RZ, RZ, R14 ;  /* 0x000000ffff057224 */ /* 0x000fe200078e000e */
[----:B------:R-:W-:Y:S06]  /*31a10*/  BRA `(.L_x_4614) ;  /* 0xffffff9800f87947 */ /* 0x000fec000383ffff */
.L_x_4387:
[----:B------:R-:W-:Y:S01]  /*31a20*/  BSSY B0, `(.L_x_4615) ;  /* 0x0000007000007945 */ /* 0x000fe20003800000 */
[----:B------:R-:W-:Y:S02]  /*31a30*/  IMAD.MOV.U32 R13, RZ, RZ, R2 ;  /* 0x000000ffff0d7224 */ /* 0x000fe400078e0002 */
[----:B------:R-:W-:Y:S02]  /*31a40*/  IMAD.MOV.U32 R11, RZ, RZ, 0x1f ;  /* 0x0000001fff0b7424 */ /* 0x000fe400078e00ff */
[----:B------:R-:W-:-:S07]  /*31a50*/  IMAD.MOV.U32 R15, RZ, RZ, -0x1 ;  /* 0xffffffffff0f7424 */ /* 0x000fce00078e00ff */
[----:B012---:R-:W-:Y:S05]  /*31a60*/  WARPSYNC.COLLECTIVE R15, `(.L_x_4616) ;  /* 0x000000000f087348 */ /* 0x007fea0003c00000 */
[----:B------:R3:W4:Y:S02]  /*31a70*/  SHFL.IDX P6, R14, R13, R12, R11 ;  /* 0x0000000c0d0e7389 */ /* 0x00072400000c000b */
[----:B01234-:R-:W-:Y:S01]  /*31a80*/  ENDCOLLECTIVE ;  /* 0x000000000000791b */ /* 0x01ffe20003800000 */
.L_x_4616:
[----:B------:R-:W-:Y:S05]  /*31a90*/  BSYNC B0 ;  /* 0x0000000000007941 */ /* 0x000fea0003800000 */
.L_x_4615:
[----:B------:R-:W-:Y:S05]  /*31aa0*/  BRA `(.L_x_4386) ;  /* 0xffffff9800f07947 */ /* 0x000fea000383ffff */
.L_x_4391:
[----:B0-----:R0:W1:Y:S02]  /*31ab0*/  SYNCS.PHASECHK.TRANS64.TRYWAIT P0, [R5+URZ+0x33420], R0 ;  /* 0x03342000050075a7 */ /* 0x001064000800017f */
[----:B-1----:R-:W-:Y:S05]  /*31ac0*/  @!P0 NANOSLEEP.SYNCS 0x989680 ;  /* 0x009896800000895d */ /* 0x002fea0003900000 */
[----:B------:R-:W1:Y:S02]  /*31ad0*/  @!P0 SYNCS.PHASECHK.TRANS64 P0, [R5+URZ+0x33420], R0 ;  /* 0x03342000050085a7 */ /* 0x000e64000800007f */
[----:B-1----:R-:W-:Y:S05]  /*31ae0*/  @!P0 BRA `(.L_x_4391) ;  /* 0xfffffffc00f08947 */ /* 0x002fea000383ffff */
[----:B------:R-:W-:Y:S05]  /*31af0*/  BRA `(.L_x_4617) ;  /* 0xffffff9c00e47947 */ /* 0x000fea000383ffff */
.L_x_4392:
[----:B------:R-:W1:Y:S01]  /*31b00*/  S2R R2, SR_TID.X ;  /* 0x0000000000027919 */ /* 0x000e620000002100 */
[----:B------:R-:W-:Y:S01]  /*31b10*/  BSSY B0, `(.L_x_4618) ;  /* 0x000000a000007945 */ /* 0x000fe20003800000 */
[----:B------:R-:W-:Y:S02]  /*31b20*/  IMAD.MOV.U32 R12, RZ, RZ, RZ ;  /* 0x000000ffff0c7224 */ /* 0x000fe400078e00ff */
[----:B------:R-:W-:Y:S02]  /*31b30*/  IMAD.MOV.U32 R11, RZ, RZ, 0x1f ;  /* 0x0000001fff0b7424 */ /* 0x000fe400078e00ff */
[----:B------:R-:W-:Y:S01]  /*31b40*/  IMAD.MOV.U32 R15, RZ, RZ, -0x1 ;  /* 0xffffffffff0f7424 */ /* 0x000fe200078e00ff */
[----:B-1----:R-:W-:-:S04]  /*31b50*/  SHF.R.U32.HI R2, RZ, 0x5, R2 ;  /* 0x00000005ff027819 */ /* 0x002fc80000011602 */
[----:B------:R-:W-:-:S04]  /*31b60*/  LOP3.LUT R2, R2, 0x3, RZ, 0xc0, !PT ;  /* 0x0000000302027812 */ /* 0x000fc800078ec0ff */
[----:B------:R-:W-:-:S07]  /*31b70*/  MOV R13, R2 ;  /* 0x00000002000d7202 */ /* 0x000fce0000000f00 */
[----:B0-----:R-:W-:Y:S05]  /*31b80*/  WARPSYNC.COLLECTIVE R15, `(.L_x_4619) ;  /* 0x000000000f087348 */ /* 0x001fea0003c00000 */
[----:B------:R1:W2:Y:S02]  /*31b90*/  SHFL.IDX P6, R14, R13, R12, R11 ;  /* 0x0000000c0d0e7389 */ /* 0x0002a400000c000b */
[----:B012---:R-:W-:Y:S01]  /*31ba0*/  ENDCOLLECTIVE ;  /* 0x000000000000791b */ /* 0x007fe20003800000 */
.L_x_4619:
[----:B------:R-:W-:Y:S05]  /*31bb0*/  BSYNC B0 ;  /* 0x0000000000007941 */ /* 0x000fea0003800000 */
.L_x_4618:
[----:B------:R-:W-:Y:S05]  /*31bc0*/  BRA `(.L_x_4620) ;  /* 0xffffff9c00cc7947 */ /* 0x000fea000383ffff */
.L_x_4393:
[----:B------:R-:W-:Y:S01]  /*31bd0*/  BSSY B0, `(.L_x_4621) ;  /* 0x0000006000007945 */ /* 0x000fe20003800000 */
[----:B------:R-:W-:-:S07]  /*31be0*/  IMAD.MOV.U32 R15, RZ, RZ, -0x1 ;  /* 0xffffffffff0f7424 */ /* 0x000fce00078e00ff */
[----:B0-----:R-:W-:Y:S05]  /*31bf0*/  WARPSYNC.COLLECTIVE R15, `(.L_x_4622) ;  /* 0x000000000f0c7348 */ /* 0x001fea0003c00000 */
[----:B------:R-:W-:Y:S02]  /*31c00*/  ELECT P6, UR62, PT ;  /* 0x00000000003e782f */ /* 0x000fe400038c0000 */
[----:B------:R-:W-:Y:S01]  /*31c10*/  MOV R14, UR62 ;  /* 0x0000003e000e7c02 */ /* 0x000fe20008000f00 */
[----:B0-----:R-:W-:Y:S10]  /*31c20*/  ENDCOLLECTIVE ;  /* 0x000000000000791b */ /* 0x001ff40003800000 */
.L_x_4622:
[----:B------:R-:W-:Y:S05]  /*31c30*/  BSYNC B0 ;  /* 0x0000000000007941 */ /* 0x000fea0003800000 */
.L_x_4621:
[----:B------:R-:W-:Y:S05]  /*31c40*/  BRA `(.L_x_4623) ;  /* 0xffffff9c00c07947 */ /* 0x000fea000383ffff */
.L_x_4395:
[----:B0-----:R0:W1:Y:S02]  /*31c50*/  SYNCS.PHASECHK.TRANS64.TRYWAIT P1, [R3+URZ+0x33440], R2 ;  /* 0x03344002030075a7 */ /* 0x001064000802017f */
[----:B-1----:R-:W-:Y:S05]  /*31c60*/  @!P1 NANOSLEEP.SYNCS 0x989680 ;  /* 0x009896800000995d */ /* 0x002fea0003900000 */
[----:B------:R-:W1:Y:S02]  /*31c70*/  @!P1 SYNCS.PHASECHK.TRANS64 P1, [R3+URZ+0x33440], R2 ;  /* 0x03344002030095a7 */ /* 0x000e64000802007f */
[----:B-1----:R-:W-:Y:S05]  /*31c80*/  @!P1 BRA `(.L_x_4395) ;  /* 0xfffffffc00f09947 */ /* 0x002fea000383ffff */
[----:B------:R-:W-:Y:S05]  /*31c90*/  BRA `(.L_x_4624) ;  /* 0xffffff9c00e07947 */ /* 0x000fea000383ffff */
.L_x_4397:
[----:B-1----:R1:W2:Y:S02]  /*31ca0*/  SYNCS.PHASECHK.TRANS64.TRYWAIT P1, [R5+URZ+0x33440], R0 ;  /* 0x03344000050075a7 */ /* 0x0022a4000802017f */
[----:B--2---:R-:W-:Y:S05]  /*31cb0*/  @!P1 NANOSLEEP.SYNCS 0x989680 ;  /* 0x009896800000995d */ /* 0x004fea0003900000 */
[----:B------:R-:W2:Y:S02]  /*31cc0*/  @!P1 SYNCS.PHASECHK.TRANS64 P1, [R5+URZ+0x33440], R0 ;  /* 0x03344000050095a7 */ /* 0x000ea4000802007f */
[----:B--2---:R-:W-:Y:S05]  /*31cd0*/  @!P1 BRA `(.L_x_4397) ;  /* 0xfffffffc00f09947 */ /* 0x004fea000383ffff */
[----:B------:R-:W-:Y:S05]  /*31ce0*/  BRA `(.L_x_4625) ;  /* 0xffffff9c00ec7947 */ /* 0x000fea000383ffff */
.L_x_4399:
[----:B--2---:R2:W3:Y:S02]  /*31cf0*/  SYNCS.PHASECHK.TRANS64.TRYWAIT P1, [R3+URZ+0x33460], R2 ;  /* 0x03346002030075a7 */ /* 0x0044e4000802017f */
[----:B---3--:R-:W-:Y:S05]  /*31d00*/  @!P1 NANOSLEEP.SYNCS 0x989680 ;  /* 0x009896800000995d */ /* 0x008fea0003900000 */
[----:B------:R-:W3:Y:S02]  /*31d10*/  @!P1 SYNCS.PHASECHK.TRANS64 P1, [R3+URZ+0x33460], R2 ;  /* 0x03346002030095a7 */ /* 0x000ee4000802007f */
[----:B---3--:R-:W-:Y:S05]  /*31d20*/  @!P1 BRA `(.L_x_4399) ;  /* 0xfffffffc00f09947 */ /* 0x008fea000383ffff */
[----:B------:R-:W-:Y:S05]  /*31d30*/  BRA `(.L_x_4626) ;  /* 0xffffff9c00e87947 */ /* 0x000fea000383ffff */
.L_x_4401:
[----:B---3--:R3:W4:Y:S02]  /*31d40*/  SYNCS.PHASECHK.TRANS64.TRYWAIT P1, [R5+URZ+0x33460], R0 ;  /* 0x03346000050075a7 */ /* 0x008724000802017f */
[----:B----4-:R-:W-:Y:S05]  /*31d50*/  @!P1 NANOSLEEP.SYNCS 0x989680 ;  /* 0x009896800000995d */ /* 0x010fea0003900000 */
[----:B------:R-:W4:Y:S02]  /*31d60*/  @!P1 SYNCS.PHASECHK.TRANS64 P1, [R5+URZ+0x33460], R0 ;  /* 0x03346000050095a7 */ /* 0x000f24000802007f */
[----:B----4-:R-:W-:Y:S05]  /*31d70*/  @!P1 BRA `(.L_x_4401) ;  /* 0xfffffffc00f09947 */ /* 0x010fea000383ffff */
[----:B------:R-:W-:Y:S05]  /*31d80*/  BRA `(.L_x_4627) ;  /* 0xffffff9c00e47947 */ /* 0x000fea000383ffff */
.L_x_4403:
[----:B----4-:R4:W0:Y:S02]  /*31d90*/  SYNCS.PHASECHK.TRANS64.TRYWAIT P1, [R3+URZ+0x33480], R2 ;  /* 0x03348002030075a7 */ /* 0x010824000802017f */
[----:B0-----:R-:W-:Y:S05]  /*31da0*/  @!P1 NANOSLEEP.SYNCS 0x989680 ;  /* 0x009896800000995d */ /* 0x001fea0003900000 */
[----:B------:R-:W0:Y:S02]  /*31db0*/  @!P1 SYNCS.PHASECHK.TRANS64 P1, [R3+URZ+0x33480], R2 ;  /* 0x03348002030095a7 */ /* 0x000e24000802007f */
[----:B0-----:R-:W-:Y:S05]  /*31dc0*/  @!P1 BRA `(.L_x_4403) ;  /* 0xfffffffc00f09947 */ /* 0x001fea000383ffff */
[----:B------:R-:W-:Y:S05]  /*31dd0*/  BRA `(.L_x_4628) ;  /* 0xffffff9c00e07947 */ /* 0x000fea000383ffff */
.L_x_4629:
        /* <DEDUP_REMOVED lines=10> */
.L_x_15836:


//--------------------- .text._ZN7cutlass13device_kernelIN5flash11enable_sm90INS1_16FlashAttnFwdSm90INS1_25CollectiveMainloopFwdSm90ILi2EN4cute5tupleIJNS5_1CILi1EEES8_S8_EEENS6_IJNS7_ILi128EEESA_NS7_ILi192EEEEEELi192ENS_12float_e4m3_tEfNS_4arch4Sm90ELb0ELb1ELb0ELb0ELb1ELb0ELb0ELb1ELb1ELb1ELb0ELb0EEENS1_21CollectiveEpilogueFwdINS6_IJSA_SB_SA_EEES9_NS_10bfloat16_tESF_Li256ELb0ELb1ELb0ELb1EEENS1_30DynamicPersistentTileSchedulerILi256ELi128ELb0ELb1ELb1EEEEEEEEEvNT_6ParamsE --------------------------
	.section	.text._ZN7cutlass13device_kernelIN5flash11enable_sm90INS1_16FlashAttnFwdSm90INS1_25CollectiveMainloopFwdSm90ILi2EN4cute5tupleIJNS5_1CILi1EEES8_S8_EEENS6_IJNS7_ILi128EEESA_NS7_ILi192EEEEEELi192ENS_12float_e4m3_tEfNS_4arch4Sm90ELb0ELb1ELb0ELb0ELb1ELb0ELb0ELb1ELb1ELb1ELb0ELb0EEENS1_21CollectiveEpilogueFwdINS6_IJSA_SB_SA_EEES9_NS_10bfloat16_tESF_Li256ELb0ELb1ELb0ELb1EEENS1_30DynamicPersistentTileSchedulerILi256ELi128ELb0ELb1ELb1EEEEEEEEEvNT_6ParamsE,"ax",@progbits
	.align	128
.text._ZN7cutlass13device_kernelIN5flash11enable_sm90INS1_16FlashAttnFwdSm90INS1_25CollectiveMainloopFwdSm90ILi2EN4cute5tupleIJNS5_1CILi1EEES8_S8_EEENS6_IJNS7_ILi128EEESA_NS7_ILi192EEEEEELi192ENS_12float_e4m3_tEfNS_4arch4Sm90ELb0ELb1ELb0ELb0ELb1ELb0ELb0ELb1ELb1ELb1ELb0ELb0EEENS1_21CollectiveEpilogueFwdINS6_IJSA_SB_SA_EEES9_NS_10bfloat16_tESF_Li256ELb0ELb1ELb0ELb1EEENS1_30DynamicPersistentTileSchedulerILi256ELi128ELb0ELb1ELb1EEEEEEEEEvNT_6ParamsE:
        .type           _ZN7cutlass13device_kernelIN5flash11enable_sm90INS1_16FlashAttnFwdSm90INS1_25CollectiveMainloopFwdSm90ILi2EN4cute5tupleIJNS5_1CILi1EEES8_S8_EEENS6_IJNS7_ILi128EEESA_NS7_ILi192EEEEEELi192ENS_12float_e4m3_tEfNS_4arch4Sm90ELb0ELb1ELb0ELb0ELb1ELb0ELb0ELb1ELb1ELb1ELb0ELb0EEENS1_21CollectiveEpilogueFwdINS6_IJSA_SB_SA_EEES9_NS_10bfloat16_tESF_Li256ELb0ELb1ELb0ELb1EEENS1_30DynamicPersistentTileSchedulerILi256ELi128ELb0ELb1ELb1EEEEEEEEEvNT_6ParamsE,@function
        .size           _ZN7cutlass13device_kernelIN5flash11enable_sm90INS1_16FlashAttnFwdSm90INS1_25CollectiveMainloopFwdSm90ILi2EN4cute5tupleIJNS5_1CILi1EEES8_S8_EEENS6_IJNS7_ILi128EEESA_NS7_ILi192EEEEEELi192ENS_12float_e4m3_tEfNS_4arch4Sm90ELb0ELb1ELb0ELb0ELb1ELb0ELb0ELb1ELb1ELb1ELb0ELb0EEENS1_21CollectiveEpilogueFwdINS6_IJSA_SB_SA_EEES9_NS_10bfloat16_tESF_Li256ELb0ELb1ELb0ELb1EEENS1_30DynamicPersistentTileSchedulerILi256ELi128ELb0ELb1ELb1EEEEEEEEEvNT_6ParamsE,(.L_x_15837 - _ZN7cutlass13device_kernelIN5flash11enable_sm90INS1_16FlashAttnFwdSm90INS1_25CollectiveMainloopFwdSm90ILi2EN4cute5tupleIJNS5_1CILi1EEES8_S8_EEENS6_IJNS7_ILi128EEESA_NS7_ILi192EEEEEELi192ENS_12float_e4m3_tEfNS_4arch4Sm90ELb0ELb1ELb0ELb0ELb1ELb0ELb0ELb1ELb1ELb1ELb0ELb0EEENS1_21CollectiveEpilogueFwdINS6_IJSA_SB_SA_EEES9_NS_10bfloat16_tESF_Li256ELb0ELb1ELb0ELb1EEENS1_30DynamicPersistentTileSchedulerILi256ELi128ELb0ELb1ELb1EEEEEEEEEvNT_6ParamsE)
        .other          _ZN7cutlass13device_kernelIN5flash11enable_sm90INS1_16FlashAttnFwdSm90INS1_25CollectiveMainloopFwdSm90ILi2EN4cute5tupleIJNS5_1CILi1EEES8_S8_EEENS6_IJNS7_ILi128EEESA_NS7_ILi192EEEEEELi192ENS_12float_e4m3_tEfNS_4arch4Sm90ELb0ELb1ELb0ELb0ELb1ELb0ELb0ELb1ELb1ELb1ELb0ELb0EEENS1_21CollectiveEpilogueFwdINS6_IJSA_SB_SA_EEES9_NS_10bfloat16_tESF_Li256ELb0ELb1ELb0ELb1EEENS1_30DynamicPersistentTileSchedulerILi256ELi128ELb0ELb1ELb1EEEEEEEEEvNT_6ParamsE,@"STO_CUDA_ENTRY STV_DEFAULT"
_ZN7cutlass13device_kernelIN5flash11enable_sm90INS1_16FlashAttnFwdSm90INS1_25CollectiveMainloopFwdSm90ILi2EN4cute5tupleIJNS5_1CILi1EEES8_S8_EEENS6_IJNS7_ILi128EEESA_NS7_ILi192EEEEEELi192ENS_12float_e4m3_tEfNS_4arch4Sm90ELb0ELb1ELb0ELb0ELb1ELb0ELb0ELb1ELb1ELb1ELb0ELb0EEENS1_21CollectiveEpilogueFwdINS6_IJSA_SB_SA_EEES9_NS_10bfloat16_tESF_Li256ELb0ELb1ELb0ELb1EEENS1_30DynamicPersistentTileSchedulerILi256ELi128ELb0ELb1ELb1EEEEEEEEEvNT_6ParamsE:
        /* <DEDUP_REMOVED lines=45> */
.L_x_4630:
        /* <DEDUP_REMOVED lines=22> */
.L_x_4631:
        /* <DEDUP_REMOVED lines=18> */
.L_x_4632:
        /* <DEDUP_REMOVED lines=22> */
.L_x_4633:
        /* <DEDUP_REMOVED lines=24> */
.L_x_4634:
        /* <DEDUP_REMOVED lines=9> */
.L_x_4636:
        /* <DEDUP_REMOVED lines=16> */
[----:B------:R-:W-:Y:S01]  /*09c0*/  UMOV UR48, URZ ;  /* 0x0000003f00307c82 */ /* 0x000fe20008000000 */
[----:B------:R-:W-:Y:S02]  /*09d0*/  UMOV UR47, URZ ;  /* 0x0000003f002f7c82 */ /* 0x000fe40008000000 */
[----:B------:R-:W-:Y:S01]  /*09e0*/  SHF.R.S32.HI R3, RZ, 0x1f, R208 ;  /* 0x0000001fff037819 */ /* 0x000fe200000114d0 */
[----:B------:R-:W-:-:S03]  /*09f0*/  UMOV UR46, URZ ;  /* 0x0000003f002e7c82 */ /* 0x000fc60008000000 */
[CC--:B------:R-:W-:Y:S02]  /*0a00*/  LEA.HI R5, R3.reuse, R208.reuse, RZ, 0x7 ;  /* 0x000000d003057211 */ /* 0x0c0fe400078f38ff */
[----:B------:R-:W-:Y:S02]  /*0a10*/  LEA.HI R0, R3, R208, RZ, 0x4 ;  /* 0x000000d003007211 */ /* 0x000fe400078f20ff */
[----:B------:R-:W-:Y:S02]  /*0a20*/  LOP3.LUT R201, R5, 0xffffff80, RZ, 0xc0, !PT ;  /* 0xffffff8005c97812 */ /* 0x000fe400078ec0ff */
[----:B------:R-:W-:Y:S02]  /*0a30*/  SHF.R.S32.HI R9, RZ, 0x4, R0 ;  /* 0x00000004ff097819 */ /* 0x000fe40000011400 */
[----:B------:R-:W-:Y:S01]  /*0a40*/  LOP3.LUT R7, R0, 0x3fffff0, RZ, 0xc0, !PT ;  /* 0x03fffff000077812 */ /* 0x000fe200078ec0ff */
[----:B------:R-:W-:Y:S01]  /*0a50*/  IMAD.IADD R201, R208, 0x1, -R201 ;  /* 0x00000001d0c97824 */ /* 0x000fe200078e0ac9 */
[----:B------:R-:W-:-:S02]  /*0a60*/  LEA.HI R0, R0, R9, RZ, 0x1 ;  /* 0x0000000900007211 */ /* 0x000fc400078f08ff */
[CC--:B------:R-:W-:Y:S01]  /*0a70*/  LEA.HI R2, R3.reuse, R208.reuse, RZ, 0x5 ;  /* 0x000000d003027211 */ /* 0x0c0fe200078f28ff */
[----:B------:R-:W-:Y:S01]  /*0a80*/  IMAD.IADD R7, R208, 0x1, -R7 ;  /* 0x00000001d0077824 */ /* 0x000fe200078e0a07 */
[----:B------:R-:W-:Y:S02]  /*0a90*/  SHF.R.S32.HI R4, RZ, 0x1f, R201 ;  /* 0x0000001fff047819 */ /* 0x000fe400000114c9 */
[----:B------:R-:W-:Y:S01]  /*0aa0*/  LOP3.LUT R0, R0, 0x1ffffffe, RZ, 0xc0, !PT ;  /* 0x1ffffffe00007812 */ /* 0x000fe200078ec0ff */
[----:B------:R-:W-:Y:S01]  /*0ab0*/  IMAD.SHL.U32 R2, R2, 0x20, RZ ;  /* 0x0000002002027824 */ /* 0x000fe200078e00ff */
[----:B------:R-:W-:Y:S02]  /*0ac0*/  LEA.HI R6, R4, R201, RZ, 0x2 ;  /* 0x000000c904067211 */ /* 0x000fe400078f10ff */
[----:B------:R-:W-:Y:S01]  /*0ad0*/  LEA.HI R10, R3, R208, RZ, 0x2 ;  /* 0x000000d0030a7211 */ /* 0x000fe200078f10ff */
[----:B------:R-:W-:Y:S01]  /*0ae0*/  IMAD.IADD R0, R9, 0x1, -R0 ;  /* 0x0000000109007824 */ /* 0x000fe200078e0a00 */
[----:B------:R-:W-:-:S02]  /*0af0*/  SHF.R.S32.HI R8, RZ, 0x2, R6 ;  /* 0x00000002ff087819 */ /* 0x000fc40000011406 */
[----:B------:R-:W-:Y:S02]  /*0b00*/  SHF.R.S32.HI R11, RZ, 0x1f, R6 ;  /* 0x0000001fff0b7819 */ /* 0x000fe40000011406 */
[----:B------:R-:W-:Y:S02]  /*0b10*/  LOP3.LUT R9, R10, 0xfffffffc, RZ, 0xc0, !PT ;  /* 0xfffffffc0a097812 */ /* 0x000fe400078ec0ff */
[----:B------:R-:W-:Y:S02]  /*0b20*/  LEA.HI R3, R3, R208, RZ, 0x3 ;  /* 0x000000d003037211 */ /* 0x000fe400078f18ff */
[----:B------:R-:W-:Y:S01]  /*0b30*/  LEA.HI R11, R11, R8, RZ, 0x3 ;  /* 0x000000080b0b7211 */ /* 0x000fe200078f18ff */
[----:B------:R-:W-:Y:S01]  /*0b40*/  IMAD.IADD R9, R208, 0x1, -R9 ;  /* 0x00000001d0097824 */ /* 0x000fe200078e0a09 */
[----:B------:R-:W-:Y:S02]  /*0b50*/  SHF.R.S32.HI R202, RZ, 0x7, R5 ;  /* 0x00000007ffca7819 */ /* 0x000fe40000011405 */
[----:B------:R-:W-:-:S02]  /*0b60*/  LOP3.LUT R2, R2, 0xfffffc00, RZ, 0xc0, !PT ;  /* 0xfffffc0002027812 */ /* 0x000fc400078ec0ff */
[----:B------:R-:W-:Y:S02]  /*0b70*/  LOP3.LUT R23, R3, 0xfffffff8, RZ, 0xc0, !PT ;  /* 0xfffffff803177812 */ /* 0x000fe400078ec0ff */
[----:B------:R-:W-:Y:S01]  /*0b80*/  LOP3.LUT R11, R11, 0xfffffff8, RZ, 0xc0, !PT ;  /* 0xfffffff80b0b7812 */ /* 0x000fe200078ec0ff */
[----:B------:R-:W-:Y:S01]  /*0b90*/  IMAD R7, R7, 0x40, R2 ;  /* 0x0000004007077824 */ /* 0x000fe200078e0202 */
        /* <DEDUP_REMOVED lines=23> */
.L_x_4741:
        /* <DEDUP_REMOVED lines=21> */
.L_x_4637:
[----:B------:R-:W-:Y:S01]  /*0e60*/  ULDC UR6, c[0x0][0xc54] ;  /* 0x0003150000067ab9 */ /* 0x000fe20000000800 */
[----:B------:R-:W-:Y:S01]  /*0e70*/  UMOV UR8, UR7 ;  /* 0x0000000700087c82 */ /* 0x000fe20008000000 */
[----:B------:R-:W-:-:S11]  /*0e80*/  UISETP.NE.AND UP0, UPT, UR6, 0x1, UPT ;  /* 0x000000010600788c */ /* 0x000fd6000bf05270 */
[----:B------:R-:W-:Y:S02]  /*0e90*/  @UP0 ULDC.64 UR10, c[0x0][0xc58] ;  /* 0x00031600000a0ab9 */ /* 0x000fe40000000a00 */
[----:B------:R-:W-:-:S04]  /*0ea0*/  UIMAD.WIDE.U32 UR4, UR7, UR10, URZ ;  /* 0x0000000a070472a5 */ /* 0x000fc8000f8e003f */
[----:B------:R-:W-:-:S04]  /*0eb0*/  @UP0 USHF.R.U32.HI UR8, URZ, UR11, UR5 ;  /* 0x0000000b3f080299 */ /* 0x000fc80008011605 */
[----:B------:R-:W-:-:S12]  /*0ec0*/  UIMAD UR4, UR8, UR6, URZ ;  /* 0x00000006080472a4 */ /* 0x000fd8000f8e023f */
.L_x_4638:
        /* <DEDUP_REMOVED lines=99> */
.L_x_4640:
[----:B------:R-:W-:-:S11]  /*1500*/  UISETP.NE.AND UP0, UPT, UR5, 0x1, UPT ;  /* 0x000000010500788c */ /* 0x000fd6000bf05270 */
[----:B------:R-:W-:Y:S02]  /*1510*/  @UP0 ULDC.64 UR8, c[0x0][0x9e8] ;  /* 0x00027a0000080ab9 */ /* 0x000fe40000000a00 */
[----:B------:R-:W-:-:S04]  /*1520*/  UIMAD.WIDE.U32 UR6, UR4, UR8, URZ ;  /* 0x00000008040672a5 */ /* 0x000fc8000f8e003f */
[----:B------:R-:W-:-:S12]  /*1530*/  @UP0 USHF.R.U32.HI UR4, URZ, UR9, UR7 ;  /* 0x000000093f040299 */ /* 0x000fd80008011607 */
.L_x_4641:
[----:B------:R-:W-:-:S06]  /*1540*/  UIMAD UR4, UR4, UR5, UR5 ;  /* 0x00000005040472a4 */ /* 0x000fcc000f8e0205 */
[----:B------:R-:W-:-:S07]  /*1550*/  VIMNMX R0, R0, UR4, PT ;  /* 0x0000000400007c48 */ /* 0x000fce000bfe0100 */
.L_x_4639:
        /* <DEDUP_REMOVED lines=32> */
.L_x_4643:
[----:B------:R-:W-:-:S11]  /*1760*/  UISETP.NE.AND UP0, UPT, UR5, 0x1, UPT ;  /* 0x000000010500788c */ /* 0x000fd6000bf05270 */
[----:B------:R-:W-:Y:S02]  /*1770*/  @UP0 ULDC.64 UR10, c[0x0][0x9e8] ;  /* 0x00027a00000a0ab9 */ /* 0x000fe40000000a00 */
[----:B------:R-:W-:-:S04]  /*1780*/  UIMAD.WIDE.U32 UR6, UR4, UR10, URZ ;  /* 0x0000000a040672a5 */ /* 0x000fc8000f8e003f */
[----:B------:R-:W-:-:S12]  /*1790*/  @UP0 USHF.R.U32.HI UR4, URZ, UR11, UR7 ;  /* 0x0000000b3f040299 */ /* 0x000fd80008011607 */
.L_x_4644:
[----:B------:R-:W-:-:S04]  /*17a0*/  UIMAD UR4, UR4, UR5, URZ ;  /* 0x00000005040472a4 */ /* 0x000fc8000f8e023f */
[----:B------:R-:W-:-:S04]  /*17b0*/  UISETP.LT.AND UP0, UPT, UR9, UR4, UPT ;  /* 0x000000040900728c */ /* 0x000fc8000bf01270 */
[----:B------:R-:W-:-:S12]  /*17c0*/  USEL UR9, UR9, UR4, !UP0 ;  /* 0x0000000409097287 */ /* 0x000fd8000c000000 */
.L_x_4642:
[----:B------:R-:W-:Y:S01]  /*17d0*/  USHF.R.S32.HI UR4, URZ, 0x1f, UR9 ;  /* 0x0000001f3f047899 */ /* 0x000fe20008011409 */
[----:B------:R-:W-:Y:S02]  /*17e0*/  PLOP3.LUT P0, PT, PT, PT, PT, 0x80, 0x0 ;  /* 0x000000000000781c */ /* 0x000fe40003f0f070 */
[----:B------:R-:W-:Y:S02]  /*17f0*/  CS2R R2, SRZ ;  /* 0x0000000000027805 */ /* 0x000fe4000001ff00 */
[----:B------:R-:W-:Y:S01]  /*1800*/  CS2R R118, SRZ ;  /* 0x0000000000767805 */ /* 0x000fe2000001ff00 */
[----:B------:R-:W-:Y:S01]  /*1810*/  ULEA.HI UR4, UR4, UR9, URZ, 0x7 ;  /* 0x0000000904047291 */ /* 0x000fe2000f8f383f */
[----:B------:R-:W-:Y:S02]  /*1820*/  CS2R R6, SRZ ;  /* 0x0000000000067805 */ /* 0x000fe4000001ff00 */
        /* <DEDUP_REMOVED lines=50> */
[----:B------:R-:W-:Y:S02]  /*1b50*/  IMAD.MOV.U32 R104, RZ, RZ, RZ ;  /* 0x000000ffff687224 */ /* 0x000fe400078e00ff */
        /* <DEDUP_REMOVED lines=33> */
.L_x_4646:
        /* <DEDUP_REMOVED lines=9> */
.L_x_4831:
[----:B------:R-:W-:Y:S05]  /*1e00*/  @!P0 BRA `(.L_x_4648) ;  /* 0x0000000000048947 */ /* 0x000fea0003800000 */
[----:B------:R-:W-:Y:S01]  /*1e10*/  BPT.TRAP 0x1 ;  /* 0x000000040000795c */ /* 0x000fe20000300000 */
.L_x_4648:
[----:B0-----:R-:W-:Y:S02]  /*1e20*/  IMAD.U32 R3, RZ, RZ, UR46 ;  /* 0x0000002eff037e24 */ /* 0x001fe4000f8e00ff */
[----:B------:R-:W-:-:S03]  /*1e30*/  IMAD.U32 R0, RZ, RZ, UR47 ;  /* 0x0000002fff007e24 */ /* 0x000fc6000f8e00ff */
[----:B------:R-:W-:Y:S02]  /*1e40*/  LEA R3, R3, UR36, 0x3 ;  /* 0x0000002403037c11 */ /* 0x000fe4000f8e18ff */
[----:B------:R-:W-:-:S04]  /*1e50*/  SHF.L.U32 R0, R0, 0x1f, RZ ;  /* 0x0000001f00007819 */ /* 0x000fc800000006ff */
[----:B------:R0:W1:Y:S01]  /*1e60*/  SYNCS.PHASECHK.TRANS64.TRYWAIT P1, [R3+URZ+0x2a830], R0 ;  /* 0x02a83000030075a7 */ /* 0x000062000802017f */
[----:B------:R-:W-:Y:S05]  /*1e70*/  @!P0 BRA `(.L_x_4649) ;  /* 0x0000000000048947 */ /* 0x000fea0003800000 */
[----:B------:R-:W-:Y:S01]  /*1e80*/  BPT.TRAP 0x1 ;  /* 0x000000040000795c */ /* 0x000fe20000300000 */
.L_x_4649:
[----:B-1----:R-:W-:Y:S05]  /*1e90*/  @P1 BRA `(.L_x_4650) ;  /* 0x0000000000081947 */ /* 0x002fea0003800000 */
[----:B------:R-:W1:Y:S02]  /*1ea0*/  SYNCS.PHASECHK.TRANS64.TRYWAIT P1, [R3+URZ+0x2a830], R0 ;  /* 0x02a83000030075a7 */ /* 0x000e64000802017f */
[----:B-1----:R-:W-:Y:S05]  /*1eb0*/  @!P1 BRA `(.L_x_4651) ;  /* 0x0000014400849947 */ /* 0x002fea0003800000 */
.L_x_4650:
        /* <DEDUP_REMOVED lines=8> */
[----:B------:R-:W-:Y:S01]  /*1f40*/  UMOV UR5, 0x80000020 ;  /* 0x8000002000057882 */ /* 0x000fe20000000000 */
[----:B------:R-:W-:Y:S02]  /*1f50*/  UMOV UR7, 0x80000020 ;  /* 0x8000002000077882 */ /* 0x000fe40000000000 */
[----:B------:R-:W-:Y:S02]  /*1f60*/  ULOP3.LUT UR28, UR4, 0x10000, URZ, 0xfc, !UPT ;  /* 0x00010000041c7892 */ /* 0x000fe4000f8efc3f */
[----:B------:R-:W-:Y:S02]  /*1f70*/  UIADD3 UR4, UR24, 0x2, URZ ;  /* 0x0000000218047890 */ /* 0x000fe4000fffe03f */
[----:B------:R-:W-:Y:S02]  /*1f80*/  UIMAD UR26, UR46, 0x600, UR28 ;  /* 0x000006002e1a78a4 */ /* 0x000fe4000f8e021c */
[----:B------:R-:W-:-:S02]  /*1f90*/  UIADD3 UR8, UR24, 0x200, URZ ;  /* 0x0000020018087890 */ /* 0x000fc4000fffe03f */
[----:B------:R-:W-:Y:S02]  /*1fa0*/  UIADD3 UR6, UR26, 0x2, URZ ;  /* 0x000000021a067890 */ /* 0x000fe4000fffe03f */
[----:B------:R-:W-:Y:S01]  /*1fb0*/  UIADD3 UR10, UR26, 0x200, URZ ;  /* 0x000002001a0a7890 */ /* 0x000fe2000fffe03f */
[----:B------:R-:W-:Y:S02]  /*1fc0*/  UMOV UR9, 0x80000020 ;  /* 0x8000002000097882 */ /* 0x000fe40000000000 */
[----:B------:R-:W-:Y:S01]  /*1fd0*/  QGMMA.64x128x32.F32.E4M3.E4M3 R24, gdesc[UR24], RZ, !UPT, gsb0 ;  /* 0x01e00000181879f3 */ /* 0x000fe2000c0008ff */
[----:B------:R-:W-:Y:S01]  /*1fe0*/  UMOV UR11, 0x80000020 ;  /* 0x80000020000b7882 */ /* 0x000fe20000000000 */
[----:B------:R-:W-:Y:S02]  /*1ff0*/  UIADD3 UR12, UR24, 0x202, URZ ;  /* 0x00000202180c7890 */ /* 0x000fe4000fffe03f */
        /* <DEDUP_REMOVED lines=27> */
[----:B------:R-:W-:Y:S05]  /*21b0*/  @!P0 BRA `(.L_x_4652) ;  /* 0x0000000000048947 */ /* 0x000fea0003800000 */
[----:B------:R-:W-:Y:S01]  /*21c0*/  BPT.TRAP 0x1 ;  /* 0x000000040000795c */ /* 0x000fe20000300000 */
.L_x_4652:
[----:B------:R-:W-:Y:S01]  /*21d0*/  UISETP.NE.AND UP1, UPT, UR51, URZ, UPT ;  /* 0x0000003f3300728c */ /* 0x000fe2000bf25270 */
[----:B01----:R-:W-:Y:S01]  /*21e0*/  VIADD R0, R17, UR41 ;  /* 0x0000002911007c36 */ /* 0x003fe20008000000 */
[----:B------:R-:W-:Y:S01]  /*21f0*/  R2UR UR6, R3 ;  /* 0x00000000030672ca */ /* 0x000fe200000e0000 */
[----:B------:R-:W0:Y:S01]  /*2200*/  LDC R4, c[0x0][0x2f0] ;  /* 0x0000bc00ff047b82 */ /* 0x000e220000000800 */
[----:B------:R-:W-:Y:S01]  /*2210*/  IMAD.MOV.U32 R3, RZ, RZ, -0x80 ;  /* 0xffffff80ff037424 */ /* 0x000fe200078e00ff */
[----:B------:R-:W-:Y:S01]  /*2220*/  UISETP.NE.AND UP0, UPT, UR50, URZ, UPT ;  /* 0x0000003f3200728c */ /* 0x000fe2000bf05270 */
[----:B------:R-:W-:Y:S01]  /*2230*/  PLOP3.LUT P1, PT, PT, PT, UP1, 0x80, 0x0 ;  /* 0x000000000000781c */ /* 0x000fe20003f2f018 */
[----:B------:R-:W-:Y:S01]  /*2240*/  ULDC UR30, c[0x0][0x9dc] ;  /* 0x00027700001e7ab9 */ /* 0x000fe20000000800 */
[----:B------:R-:W-:Y:S01]  /*2250*/  PLOP3.LUT P2, PT, PT, PT, UP1, 0x80, 0x0 ;  /* 0x000000000000781c */ /* 0x000fe20003f4f018 */
[C---:B------:R-:W-:Y:S01]  /*2260*/  IMAD R9, R88.reuse, R3, 0x80 ;  /* 0x0000008058097424 */ /* 0x040fe200078e0203 */
[----:B------:R-:W-:Y:S01]  /*2270*/  ULDC UR14, c[0x0][0x9e0] ;  /* 0x00027800000e7ab9 */ /* 0x000fe20000000800 */
[----:B------:R-:W-:Y:S01]  /*2280*/  @UP1 ULDC UR7, c[0x0][0x44c] ;  /* 0x0001130000071ab9 */ /* 0x000fe20000000800 */
[----:B------:R-:W1:Y:S01]  /*2290*/  LDC R5, c[0x0][0x288] ;  /* 0x0000a200ff057b82 */ /* 0x000e620000000800 */
[----:B------:R-:W-:Y:S01]  /*22a0*/  VIADD R3, R9, 0x1 ;  /* 0x0000000109037836 */ /* 0x000fe20000000000 */
[----:B------:R-:W-:Y:S01]  /*22b0*/  LEA R8, R88, 0xffffff80, 0x7 ;  /* 0xffffff8058087811 */ /* 0x000fe200078e38ff */
[----:B------:R-:W-:-:S02]  /*22c0*/  UIADD3 UR6, UR6, 0x2a840, URZ ;  /* 0x0002a84006067890 */ /* 0x000fc4000fffe03f */
[----:B------:R-:W-:Y:S02]  /*22d0*/  IMAD R3, R16, -0x2, R3 ;  /* 0xfffffffe10037824 */ /* 0x000fe400078e0203 */
[----:B------:R-:W-:Y:S01]  /*22e0*/  @P1 IMAD.HI.U32 R2, R0, UR7, RZ ;  /* 0x0000000700021c27 */ /* 0x000fe2000f8e00ff */
[----:B------:R-:W-:Y:S01]  /*22f0*/  @UP1 ULDC UR7, c[0x0][0x450] ;  /* 0x0001140000071ab9 */ /* 0x000fe20000000800 */
[----:B------:R-:W-:Y:S01]  /*2300*/  UPRMT UR6, UR38, 0x654, UR6 ;  /* 0x0000065426067896 */ /* 0x000fe20008000006 */
[----:B------:R-:W-:Y:S02]  /*2310*/  PLOP3.LUT P1, PT, PT, PT, UP0, 0x40, 0x0 ;  /* 0x000000000000781c */ /* 0x000fe40003f2e808 */
[----:B------:R-:W-:Y:S01]  /*2320*/  @P2 SHF.R.U32.HI R0, RZ, UR7, R2 ;  /* 0x00000007ff002c19 */ /* 0x000fe20008011602 */
[----:B0-----:R-:W-:-:S04]  /*2330*/  IMAD R2, R4, UR44, R3 ;  /* 0x0000002c04027c24 */ /* 0x001fc8000f8e0203 */
[----:B------:R-:W0:Y:S01]  /*2340*/  SHFL.IDX PT, R6, R0, RZ, 0x1c1f ;  /* 0x001c1fff00067589 */ /* 0x000e2200000e0000 */
[----:B------:R-:W-:Y:S01]  /*2350*/  SYNCS.ARRIVE.TRANS64.RED.A1T0 RZ, [UR6], RZ ;  /* 0x000000ffffff79a7 */ /* 0x000fe20008100406 */
[----:B------:R-:W-:Y:S01]  /*2360*/  ULOP3.LUT UR6, URZ, UR30, URZ, 0x33, !UPT ;  /* 0x0000001e3f067292 */ /* 0x000fe2000f8e333f */
[----:B------:R-:W-:Y:S02]  /*2370*/  IMAD R3, R4, UR44, R9 ;  /* 0x0000002c04037c24 */ /* 0x000fe4000f8e0209 */
[----:B-1----:R-:W-:Y:S02]  /*2380*/  IMAD.IADD R2, R2, 0x1, -R5 ;  /* 0x0000000102027824 */ /* 0x002fe400078e0a05 */
[----:B------:R-:W-:Y:S02]  /*2390*/  IMAD R10, R16, -0x2, R3 ;  /* 0xfffffffe100a7824 */ /* 0x000fe400078e0203 */
[C---:B------:R-:W-:Y:S02]  /*23a0*/  VIADD R11, R2.reuse, UR14 ;  /* 0x0000000e020b7c36 */ /* 0x040fe40008000000 */
[----:B------:R-:W-:-:S03]  /*23b0*/  VIADD R15, R2, UR6 ;  /* 0x00000006020f7c36 */ /* 0x000fc60008000000 */
[----:B0-----:R-:W-:Y:S01]  /*23c0*/  VIADDMNMX R2, R6, R11, R10, PT ;  /* 0x0000000b06027246 */ /* 0x001fe2000380010a */
        /* <DEDUP_REMOVED lines=11> */
[----:B------:R-:W0:Y:S02]  /*2480*/  @P1 LDC.64 R20, c[0x0][0x9e8] ;  /* 0x00027a00ff141b82 */ /* 0x000e240000000a00 */
[----:B0-----:R-:W-:-:S05]  /*2490*/  @P1 IMAD.HI.U32 R6, R7, R20, RZ ;  /* 0x0000001407061227 */ /* 0x001fca00078e00ff */
[----:B------:R-:W-:-:S04]  /*24a0*/  @P1 SHF.R.U32.HI R7, RZ, R21, R6 ;  /* 0x00000015ff071219 */ /* 0x000fc80000011606 */
[----:B------:R-:W-:Y:S01]  /*24b0*/  LOP3.LUT R7, RZ, R7, RZ, 0x33, !PT ;  /* 0x00000007ff077212 */ /* 0x000fe200078e33ff */
[----:B------:R-:W-:Y:S06]  /*24c0*/  BRA `(.L_x_4656) ;  /* 0x0000000000187947 */ /* 0x000fec0003800000 */
.L_x_4655:
[----:B------:R-:W-:Y:S02]  /*24d0*/  ULDC UR6, c[0x0][0x9e4] ;  /* 0x0002790000067ab9 */ /* 0x000fe40000000800 */
[----:B------:R-:W-:-:S05]  /*24e0*/  IMAD.U32 R12, RZ, RZ, UR6 ;  /* 0x00000006ff0c7e24 */ /* 0x000fca000f8e00ff */
[----:B------:R-:W-:-:S13]  /*24f0*/  ISETP.NE.AND P1, PT, R12, 0x1, PT ;  /* 0x000000010c00780c */ /* 0x000fda0003f25270 */
[----:B------:R-:W0:Y:S02]  /*2500*/  @P1 LDC.64 R20, c[0x0][0x9e8] ;  /* 0x00027a00ff141b82 */ /* 0x000e240000000a00 */
[----:B0-----:R-:W-:-:S05]  /*2510*/  @P1 IMAD.HI.U32 R6, R7, R20, RZ ;  /* 0x0000001407061227 */ /* 0x001fca00078e00ff */
[----:B------:R-:W-:-:S07]  /*2520*/  @P1 SHF.R.U32.HI R7, RZ, R21, R6 ;  /* 0x00000015ff071219 */ /* 0x000fce0000011606 */
.L_x_4656:
[----:B------:R-:W-:Y:S05]  /*2530*/  BSYNC B0 ;  /* 0x0000000000007941 */ /* 0x000fea0003800000 */
.L_x_4654:
[----:B------:R-:W-:-:S04]  /*2540*/  IMAD R7, R7, R12, -R8 ;  /* 0x0000000c07077224 */ /* 0x000fc800078e0a08 */
[----:B------:R-:W-:-:S05]  /*2550*/  IMAD R7, R16, -0x2, R7 ;  /* 0xfffffffe10077824 */ /* 0x000fca00078e0207 */
[----:B------:R-:W-:Y:S02]  /*2560*/  VIADDMNMX R2, R7, R12, R2, PT ;  /* 0x0000000c07027246 */ /* 0x000fe40003800102 */
[----:B------:R-:W-:-:S07]  /*2570*/  VIMNMX R3, R3, R7, !PT ;  /* 0x0000000703037248 */ /* 0x000fce0007fe0100 */
.L_x_4653:
[C---:B------:R-:W-:Y:S01]  /*2580*/  ISETP.GE.AND P2, PT, R9.reuse, 0x9, PT ;  /* 0x000000090900780c */ /* 0x040fe20003f46270 */
[----:B------:R-:W0:Y:S01]  /*2590*/  SHFL.IDX PT, R0, R0, 0x1, 0x1c1f ;  /* 0x003c1f0000007f89 */ /* 0x000e2200000e0000 */
[----:B------:R-:W-:Y:S01]  /*25a0*/  ISETP.GE.AND P1, PT, R9, 0x2, PT ;  /* 0x000000020900780c */ /* 0x000fe20003f26270 */
        /* <DEDUP_REMOVED lines=12> */
[----:B0-----:R-:W-:Y:S01]  /*2670*/  IMAD.IADD R15, R15, 0x1, R0 ;  /* 0x000000010f0f7824 */ /* 0x001fe200078e0200 */
        /* <DEDUP_REMOVED lines=17> */
[----:B------:R-:W-:Y:S02]  /*2790*/  ISETP.GE.AND P4, PT, R9, 0x21, PT ;  /* 0x000000210900780c */ /* 0x000fe40003f86270 */
        /* <DEDUP_REMOVED lines=99> */
[----:B------:R-:W-:Y:S02]  /*2dd0*/  P2R R14, PR, RZ, 0x20 ;  /* 0x00000020ff0e7803 */ /* 0x000fe40000000000 */
[----:B------:R-:W-:-:S02]  /*2de0*/  FSEL R77, R77, -INF , !P3 ;  /* 0xff8000004d4d7808 */ /* 0x000fc40005800000 */
[----:B------:R-:W-:Y:S02]  /*2df0*/  ISETP.GE.AND P3, PT, R9, 0x71, PT ;  /* 0x000000710900780c */ /* 0x000fe40003f66270 */
[----:B------:R-:W-:Y:S02]  /*2e00*/  P2R R12, PR, RZ, 0x40 ;  /* 0x00000040ff0c7803 */ /* 0x000fe40000000000 */
        /* <DEDUP_REMOVED lines=16> */
[----:B------:R-:W-:Y:S02]  /*2f10*/  ISETP.GE.AND P6, PT, R9, 0x7a, PT ;  /* 0x0000007a0900780c */ /* 0x000fe40003fc6270 */
[----:B------:R-:W-:Y:S02]  /*2f20*/  VIADDMNMX R9, R0, R11, R10, PT ;  /* 0x0000000b00097246 */ /* 0x000fe4000380010a */
[----:B------:R-:W-:Y:S02]  /*2f30*/  P2R R24, PR, RZ, 0x40 ;  /* 0x00000040ff187803 */ /* 0x000fe40000000000 */
[----:B------:R-:W-:-:S04]  /*2f40*/  ISETP.GT.AND P6, PT, R3, 0x79, !P6 ;  /* 0x000000790300780c */ /* 0x000fc800077c4270 */
[----:B------:R-:W-:-:S04]  /*2f50*/  ISETP.LT.OR P6, PT, R2, 0x7a, P6 ;  /* 0x0000007a0200780c */ /* 0x000fc800037c1670 */
        /* <DEDUP_REMOVED lines=17> */
.L_x_4659:
[----:B------:R-:W-:Y:S02]  /*3070*/  ULDC UR6, c[0x0][0x9e4] ;  /* 0x0002790000067ab9 */ /* 0x000fe40000000800 */
[----:B------:R-:W-:-:S05]  /*3080*/  IMAD.U32 R2, RZ, RZ, UR6 ;  /* 0x00000006ff027e24 */ /* 0x000fca000f8e00ff */
[----:B------:R-:W-:-:S13]  /*3090*/  ISETP.NE.AND P6, PT, R2, 0x1, PT ;  /* 0x000000010200780c */ /* 0x000fda0003fc5270 */
[----:B------:R-:W0:Y:S02]  /*30a0*/  @P6 LDC.64 R10, c[0x0][0x9e8] ;  /* 0x00027a00ff0a6b82 */ /* 0x000e240000000a00 */
[----:B0-----:R-:W-:-:S05]  /*30b0*/  @P6 IMAD.HI.U32 R0, R3, R10, RZ ;  /* 0x0000000a03006227 */ /* 0x001fca00078e00ff */
[----:B------:R-:W-:-:S07]  /*30c0*/  @P6 SHF.R.U32.HI R3, RZ, R11, R0 ;  /* 0x0000000bff036219 */ /* 0x000fce0000011600 */
.L_x_4660:
[----:B------:R-:W-:Y:S05]  /*30d0*/  BSYNC B0 ;  /* 0x0000000000007941 */ /* 0x000fea0003800000 */
.L_x_4658:
[----:B------:R-:W-:-:S04]  /*30e0*/  IMAD R3, R3, R2, -R8 ;  /* 0x0000000203037224 */ /* 0x000fc800078e0a08 */
[----:B------:R-:W-:-:S05]  /*30f0*/  IMAD R0, R16, -0x2, R3 ;  /* 0xfffffffe10007824 */ /* 0x000fca00078e0203 */
[----:B------:R-:W-:Y:S02]  /*3100*/  VIADDMNMX R9, R0, R2, R9, PT ;  /* 0x0000000200097246 */ /* 0x000fe40003800109 */
[----:B------:R-:W-:-:S07]  /*3110*/  VIMNMX R15, R15, R0, !PT ;  /* 0x000000000f0f7248 */ /* 0x000fce0007fe0100 */
.L_x_4657:
[----:B------:R-:W-:Y:S01]  /*3120*/  ISETP.GT.AND P1, PT, R15, 0x1, !P1 ;  /* 0x000000010f00780c */ /* 0x000fe20004f24270 */
[----:B------:R-:W-:Y:S01]  /*3130*/  IMAD.U32 R11, RZ, RZ, UR40 ;  /* 0x00000028ff0b7e24 */ /* 0x000fe2000f8e00ff */
[----:B------:R-:W-:Y:S01]  /*3140*/  ISETP.NE.AND P6, PT, R12, RZ, PT ;  /* 0x000000ff0c00720c */ /* 0x000fe20003fc5270 */
[----:B------:R-:W-:Y:S01]  /*3150*/  UISETP.NE.AND UP1, UPT, UR51, URZ, UPT ;  /* 0x0000003f3300728c */ /* 0x000fe2000bf25270 */
[----:B------:R-:W-:Y:S01]  /*3160*/  ISETP.LT.OR P1, PT, R9, 0x2, P1 ;  /* 0x000000020900780c */ /* 0x000fe20000f21670 */
[----:B------:R-:W-:Y:S01]  /*3170*/  UISETP.NE.AND UP0, UPT, UR50, URZ, UPT ;  /* 0x0000003f3200728c */ /* 0x000fe2000bf05270 */
[----:B------:R-:W-:Y:S01]  /*3180*/  FMNMX.FTZ R3, R7, R25, !PT ;  /* 0x0000001907037209 */ /* 0x000fe20007810000 */
[----:B------:R-:W-:Y:S01]  /*3190*/  UMOV UR10, UR41 ;  /* 0x00000029000a7c82 */ /* 0x000fe20008000000 */
[----:B------:R-:W-:Y:S02]  /*31a0*/  FSEL R27, R27, -INF , !P1 ;  /* 0xff8000001b1b7808 */ /* 0x000fe40004800000 */
[----:B------:R-:W-:-:S02]  /*31b0*/  ISETP.GT.AND P1, PT, R15, 0x9, !P6 ;  /* 0x000000090f00780c */ /* 0x000fc40007724270 */
[----:B------:R-:W-:Y:S02]  /*31c0*/  FMNMX.FTZ R0, R28, R3, !PT ;  /* 0x000000031c007209 */ /* 0x000fe40007810000 */
[----:B------:R-:W-:Y:S01]  /*31d0*/  ISETP.LT.OR P1, PT, R9, 0xa, P1 ;  /* 0x0000000a0900780c */ /* 0x000fe20000f21670 */
[----:B------:R-:W-:Y:S01]  /*31e0*/  @UP1 ULDC UR6, c[0x0][0x44c] ;  /* 0x0001130000061ab9 */ /* 0x000fe20000000800 */
[----:B------:R-:W-:Y:S01]  /*31f0*/  FMNMX.FTZ R3, R29, R0, !PT ;  /* 0x000000001d037209 */ /* 0x000fe20007810000 */
[----:B------:R-:W-:Y:S01]  /*3200*/  UIMAD.WIDE.U32 UR6, UR41, UR6, URZ ;  /* 0x00000006290672a5 */ /* 0x000fe2000f8e003f */
[----:B------:R-:W-:Y:S01]  /*3210*/  FSEL R31, R31, -INF , !P1 ;  /* 0xff8000001f1f7808 */ /* 0x000fe20004800000 */
[----:B------:R-:W-:Y:S01]  /*3220*/  @UP1 ULDC UR11, c[0x0][0x450] ;  /* 0x00011400000b1ab9 */ /* 0x000fe20000000800 */
[----:B------:R-:W-:Y:S01]  /*3230*/  ISETP.NE.AND P1, PT, R13, RZ, PT ;  /* 0x000000ff0d00720c */ /* 0x000fe20003f25270 */
[----:B------:R-:W-:Y:S01]  /*3240*/  @UP1 USHF.R.U32.HI UR10, URZ, UR11, UR7 ;  /* 0x0000000b3f0a1299 */ /* 0x000fe20008011607 */
[----:B------:R-:W-:-:S02]  /*3250*/  FMNMX.FTZ R0, R32, R3, !PT ;  /* 0x0000000320007209 */ /* 0x000fc40007810000 */
[----:B------:R-:W-:Y:S01]  /*3260*/  ISETP.GT.AND P1, PT, R15, 0x10, !P1 ;  /* 0x000000100f00780c */ /* 0x000fe20004f24270 */
[----:B------:R-:W-:Y:S01]  /*3270*/  UIADD3 UR54, UR54, UR10, URZ ;  /* 0x0000000a36367290 */ /* 0x000fe2000fffe03f */
[----:B------:R-:W-:Y:S02]  /*3280*/  FMNMX.FTZ R3, R33, R0, !PT ;  /* 0x0000000021037209 */ /* 0x000fe40007810000 */
[----:B------:R-:W-:Y:S01]  /*3290*/  ISETP.LT.OR P1, PT, R9, 0x11, P1 ;  /* 0x000000110900780c */ /* 0x000fe20000f21670 */
[----:B------:R-:W-:Y:S01]  /*32a0*/  UIADD3 UR14, UR54, UR14, URZ ;  /* 0x0000000e360e7290 */ /* 0x000fe2000fffe03f */
[----:B------:R-:W-:Y:S02]  /*32b0*/  ISETP.GT.AND P2, PT, R15, 0x8, !P2 ;  /* 0x000000080f00780c */ /* 0x000fe40005744270 */
[----:B------:R-:W-:Y:S02]  /*32c0*/  FSEL R34, R34, -INF , !P1 ;  /* 0xff80000022227808 */ /* 0x000fe40004800000 */
[----:B------:R-:W-:-:S02]  /*32d0*/  ISETP.NE.AND P1, PT, R14, RZ, PT ;  /* 0x000000ff0e00720c */ /* 0x000fc40003f25270 */
[----:B------:R-:W-:Y:S02]  /*32e0*/  FMNMX.FTZ R0, R36, R3, !PT ;  /* 0x0000000324007209 */ /* 0x000fe40007810000 */
[----:B------:R-:W-:Y:S02]  /*32f0*/  ISETP.GT.AND P1, PT, R15, 0x11, !P1 ;  /* 0x000000110f00780c */ /* 0x000fe40004f24270 */
[C---:B------:R-:W-:Y:S02]  /*3300*/  ISETP.LT.OR P2, PT, R9.reuse, 0x9, P2 ;  /* 0x000000090900780c */ /* 0x040fe40001741670 */
[----:B------:R-:W-:Y:S02]  /*3310*/  ISETP.LT.OR P1, PT, R9, 0x12, P1 ;  /* 0x000000120900780c */ /* 0x000fe40000f21670 */
[----:B------:R-:W-:Y:S02]  /*3320*/  FMNMX.FTZ R3, R37, R0, !PT ;  /* 0x0000000025037209 */ /* 0x000fe40007810000 */
[----:B------:R-:W-:-:S02]  /*3330*/  FSEL R35, R35, -INF , !P1 ;  /* 0xff80000023237808 */ /* 0x000fc40004800000 */
[----:B------:R-:W-:Y:S02]  /*3340*/  ISETP.NE.AND P1, PT, R20, RZ, PT ;  /* 0x000000ff1400720c */ /* 0x000fe40003f25270 */
[----:B------:R-:W-:Y:S02]  /*3350*/  FSEL R30, R30, -INF , !P2 ;  /* 0xff8000001e1e7808 */ /* 0x000fe40005000000 */
[----:B------:R-:W-:Y:S02]  /*3360*/  ISETP.GT.AND P1, PT, R15, 0x18, !P1 ;  /* 0x000000180f00780c */ /* 0x000fe40004f24270 */
[----:B------:R-:W-:Y:S02]  /*3370*/  ISETP.NE.AND P2, PT, R94, RZ, PT ;  /* 0x000000ff5e00720c */ /* 0x000fe40003f45270 */
[----:B------:R-:W-:Y:S02]  /*3380*/  ISETP.LT.OR P1, PT, R9, 0x19, P1 ;  /* 0x000000190900780c */ /* 0x000fe40000f21670 */
[----:B------:R-:W-:-:S02]  /*3390*/  FMNMX.FTZ R0, R40, R3, !PT ;  /* 0x0000000328007209 */ /* 0x000fc40007810000 */
[----:B------:R-:W-:Y:S02]  /*33a0*/  FSEL R38, R38, -INF , !P1 ;  /* 0xff80000026267808 */ /* 0x000fe40004800000 */
[----:B------:R-:W-:Y:S02]  /*33b0*/  ISETP.NE.AND P1, PT, R21, RZ, PT ;  /* 0x000000ff1500720c */ /* 0x000fe40003f25270 */
[----:B------:R-:W-:Y:S02]  /*33c0*/  FMNMX.FTZ R3, R41, R0, !PT ;  /* 0x0000000029037209 */ /* 0x000fe40007810000 */
[----:B------:R-:W-:Y:S02]  /*33d0*/  ISETP.GT.AND P1, PT, R15, 0x19, !P1 ;  /* 0x000000190f00780c */ /* 0x000fe40004f24270 */
[----:B------:R-:W-:Y:S02]  /*33e0*/  ISETP.NE.AND P6, PT, R95, RZ, PT ;  /* 0x000000ff5f00720c */ /* 0x000fe40003fc5270 */
        /* <DEDUP_REMOVED lines=13> */
[----:B------:R-:W-:Y:S02]  /*34c0*/  FMNMX.FTZ R3, R53, R0, !PT ;  /* 0x0000000035037209 */ /* 0x000fe40007810000 */
[----:B------:R-:W-:Y:S02]  /*34d0*/  ISETP.LT.OR P1, PT, R9, 0x22, P1 ;  /* 0x000000220900780c */ /* 0x000fe40000f21670 */
[----:B------:R-:W-:Y:S02]  /*34e0*/  FMNMX.FTZ R0, R56, R3, !PT ;  /* 0x0000000338007209 */ /* 0x000fe40007810000 */
[----:B------:R-:W-:Y:S02]  /*34f0*/  FSEL R43, R43, -INF , !P1 ;  /* 0xff8000002b2b7808 */ /* 0x000fe40004800000 */
[----:B------:R-:W-:Y:S02]  /*3500*/  ISETP.NE.AND P1, PT, R91, RZ, PT ;  /* 0x000000ff5b00720c */ /* 0x000fe40003f25270 */
[----:B------:R-:W-:-:S02]  /*3510*/  FMNMX.FTZ R3, R57, R0, !PT ;  /* 0x0000000039037209 */ /* 0x000fc40007810000 */
        /* <DEDUP_REMOVED lines=19> */
[----:B------:R-:W-:Y:S02]  /*3650*/  ISETP.GT.AND P1, PT, R15, 0x31, !P2 ;  /* 0x000000310f00780c */ /* 0x000fe40005724270 */
[----:B------:R-:W-:Y:S02]  /*3660*/  FMNMX.FTZ R0, R76, R3, !PT ;  /* 0x000000034c007209 */ /* 0x000fe40007810000 */
[----:B------:R-:W-:Y:S02]  /*3670*/  ISETP.LT.OR P1, PT, R9, 0x32, P1 ;  /* 0x000000320900780c */ /* 0x000fe40000f21670 */
[----:B------:R-:W-:Y:S02]  /*3680*/  FMNMX.FTZ R3, R77, R0, !PT ;  /* 0x000000004d037209 */ /* 0x000fe40007810000 */
[----:B------:R-:W-:-:S02]  /*3690*/  FSEL R51, R51, -INF , !P1 ;  /* 0xff80000033337808 */ /* 0x000fc40004800000 */
        /* <DEDUP_REMOVED lines=10> */
[----:B------:R-:W-:Y:S01]  /*3740*/  ISETP.NE.AND P2, PT, R105, RZ, PT ;  /* 0x000000ff6900720c */ /* 0x000fe20003f45270 */
[----:B------:R-:W0:Y:S01]  /*3750*/  SHFL.BFLY PT, R3, R2, 0x2, 0x1f ;  /* 0x0c401f0002037f89 */ /* 0x000e2200000e0000 */
[----:B------:R-:W-:-:S02]  /*3760*/  FSEL R55, R55, -INF , !P1 ;  /* 0xff80000037377808 */ /* 0x000fc40004800000 */
[----:B------:R-:W-:Y:S02]  /*3770*/  ISETP.NE.AND P1, PT, R97, RZ, PT ;  /* 0x000000ff6100720c */ /* 0x000fe40003f25270 */
[----:B------:R-:W-:Y:S02]  /*3780*/  ISETP.NE.AND P6, PT, R106, RZ, PT ;  /* 0x000000ff6a00720c */ /* 0x000fe40003fc5270 */
[C---:B------:R-:W-:Y:S02]  /*3790*/  ISETP.GT.AND P1, PT, R15.reuse, 0x40, !P1 ;  /* 0x000000400f00780c */ /* 0x040fe40004f24270 */
[----:B------:R-:W-:Y:S02]  /*37a0*/  ISETP.GT.AND P3, PT, R15, 0x70, !P3 ;  /* 0x000000700f00780c */ /* 0x000fe40005f64270 */
[----:B------:R-:W-:Y:S02]  /*37b0*/  ISETP.LT.OR P1, PT, R9, 0x41, P1 ;  /* 0x000000410900780c */ /* 0x000fe40000f21670 */
[----:B------:R-:W-:-:S02]  /*37c0*/  ISETP.GT.AND P4, PT, R15, 0x71, !P4 ;  /* 0x000000710f00780c */ /* 0x000fc40006784270 */
[----:B------:R-:W-:Y:S02]  /*37d0*/  FSEL R58, R58, -INF , !P1 ;  /* 0xff8000003a3a7808 */ /* 0x000fe40004800000 */
[----:B------:R-:W-:Y:S02]  /*37e0*/  ISETP.NE.AND P1, PT, R98, RZ, PT ;  /* 0x000000ff6200720c */ /* 0x000fe40003f25270 */
[C---:B------:R-:W-:Y:S02]  /*37f0*/  ISETP.GT.AND P5, PT, R15.reuse, 0x78, !P5 ;  /* 0x000000780f00780c */ /* 0x040fe40006fa4270 */
[----:B------:R-:W-:Y:S02]  /*3800*/  ISETP.GT.AND P1, PT, R15, 0x41, !P1 ;  /* 0x000000410f00780c */ /* 0x000fe40004f24270 */
[C---:B------:R-:W-:Y:S02]  /*3810*/  ISETP.LT.OR P3, PT, R9.reuse, 0x71, P3 ;  /* 0x000000710900780c */ /* 0x040fe40001f61670 */
[----:B------:R-:W-:-:S02]  /*3820*/  ISETP.LT.OR P1, PT, R9, 0x42, P1 ;  /* 0x000000420900780c */ /* 0x000fc40000f21670 */
[----:B0-----:R-:W-:Y:S02]  /*3830*/  FMNMX.FTZ R3, R2, R3, !PT ;  /* 0x0000000302037209 */ /* 0x001fe40007810000 */
[----:B------:R-:W-:Y:S02]  /*3840*/  FSEL R59, R59, -INF , !P1 ;  /* 0xff8000003b3b7808 */ /* 0x000fe40004800000 */
[----:B------:R-:W-:Y:S01]  /*3850*/  ISETP.NE.AND P1, PT, R99, RZ, PT ;  /* 0x000000ff6300720c */ /* 0x000fe20003f25270 */
[----:B------:R-:W0:Y:S01]  /*3860*/  SHFL.BFLY PT, R0, R3, 0x1, 0x1f ;  /* 0x0c201f0003007f89 */ /* 0x000e2200000e0000 */
[----:B------:R-:W-:Y:S02]  /*3870*/  ISETP.LT.OR P4, PT, R9, 0x72, P4 ;  /* 0x000000720900780c */ /* 0x000fe40002781670 */
[----:B------:R-:W-:Y:S02]  /*3880*/  ISETP.GT.AND P1, PT, R15, 0x48, !P1 ;  /* 0x000000480f00780c */ /* 0x000fe40004f24270 */
[----:B------:R-:W-:-:S02]  /*3890*/  FSEL R82, R82, -INF , !P3 ;  /* 0xff80000052527808 */ /* 0x000fc40005800000 */
[C---:B------:R-:W-:Y:S02]  /*38a0*/  ISETP.LT.OR P1, PT, R9.reuse, 0x49, P1 ;  /* 0x000000490900780c */ /* 0x040fe40000f21670 */
[----:B------:R-:W-:Y:S02]  /*38b0*/  ISETP.LT.OR P5, PT, R9, 0x79, P5 ;  /* 0x000000790900780c */ /* 0x000fe40002fa1670 */
[----:B------:R-:W-:Y:S02]  /*38c0*/  FSEL R62, R62, -INF , !P1 ;  /* 0xff8000003e3e7808 */ /* 0x000fe40004800000 */
[----:B------:R-:W-:Y:S02]  /*38d0*/  ISETP.NE.AND P1, PT, R100, RZ, PT ;  /* 0x000000ff6400720c */ /* 0x000fe40003f25270 */
[----:B------:R-:W-:Y:S02]  /*38e0*/  FSEL R83, R83, -INF , !P4 ;  /* 0xff80000053537808 */ /* 0x000fe40006000000 */
[----:B------:R-:W-:-:S02]  /*38f0*/  ISETP.GT.AND P1, PT, R15, 0x49, !P1 ;  /* 0x000000490f00780c */ /* 0x000fc40004f24270 */
[----:B------:R-:W-:Y:S02]  /*3900*/  FSEL R86, R86, -INF , !P5 ;  /* 0xff80000056567808 */ /* 0x000fe40006800000 */
[----:B------:R-:W-:Y:S02]  /*3910*/  ISETP.LT.OR P1, PT, R9, 0x4a, P1 ;  /* 0x0000004a0900780c */ /* 0x000fe40000f21670 */
[----:B0-----:R-:W-:Y:S02]  /*3920*/  FMNMX.FTZ R0, R3, R0, !PT ;  /* 0x0000000003007209 */ /* 0x001fe40007810000 */
[----:B------:R-:W-:Y:S02]  /*3930*/  FSEL R63, R63, -INF , !P1 ;  /* 0xff8000003f3f7808 */ /* 0x000fe40004800000 */
[----:B------:R-:W-:-:S04]  /*3940*/  ISETP.NE.AND P1, PT, R101, RZ, PT ;  /* 0x000000ff6500720c */ /* 0x000fc80003f25270 */
[----:B------:R-:W-:-:S04]  /*3950*/  ISETP.GT.AND P1, PT, R15, 0x50, !P1 ;  /* 0x000000500f00780c */ /* 0x000fc80004f24270 */
[----:B------:R-:W-:-:S04]  /*3960*/  ISETP.LT.OR P1, PT, R9, 0x51, P1 ;  /* 0x000000510900780c */ /* 0x000fc80000f21670 */
        /* <DEDUP_REMOVED lines=13> */
[----:B------:R-:W-:Y:S02]  /*3a40*/  ISETP.GT.AND P1, PT, R15, 0x60, !P2 ;  /* 0x000000600f00780c */ /* 0x000fe40005724270 */
[----:B------:R-:W-:Y:S02]  /*3a50*/  ISETP.NE.AND P2, PT, R108, RZ, PT ;  /* 0x000000ff6c00720c */ /* 0x000fe40003f45270 */
[----:B------:R-:W-:Y:S02]  /*3a60*/  ISETP.LT.OR P1, PT, R9, 0x61, P1 ;  /* 0x000000610900780c */ /* 0x000fe40000f21670 */
[----:B------:R-:W-:Y:S02]  /*3a70*/  ISETP.GT.AND P2, PT, R15, 0x69, !P2 ;  /* 0x000000690f00780c */ /* 0x000fe40005744270 */
[----:B------:R-:W-:-:S02]  /*3a80*/  FSEL R74, R74, -INF , !P1 ;  /* 0xff8000004a4a7808 */ /* 0x000fc40004800000 */
[----:B------:R-:W-:Y:S02]  /*3a90*/  ISETP.GT.AND P1, PT, R15, 0x61, !P6 ;  /* 0x000000610f00780c */ /* 0x000fe40007724270 */
[----:B------:R-:W-:Y:S01]  /*3aa0*/  ISETP.NE.AND P6, PT, R6, RZ, PT ;  /* 0x000000ff0600720c */ /* 0x000fe20003fc5270 */
[----:B------:R-:W-:-:S01]  /*3ab0*/  FFMA.FTZ R6, R0, R11, -8 ;  /* 0xc100000000067423 */ /* 0x000fc2000001000b */
[C---:B------:R-:W-:Y:S02]  /*3ac0*/  ISETP.LT.OR P1, PT, R9.reuse, 0x62, P1 ;  /* 0x000000620900780c */ /* 0x040fe40000f21670 */
[----:B------:R-:W-:Y:S02]  /*3ad0*/  ISETP.LT.OR P2, PT, R9, 0x6a, P2 ;  /* 0x0000006a0900780c */ /* 0x000fe40001741670 */
[----:B------:R-:W-:Y:S02]  /*3ae0*/  FSEL R75, R75, -INF , !P1 ;  /* 0xff8000004b4b7808 */ /* 0x000fe40004800000 */
[----:B------:R-:W-:-:S02]  /*3af0*/  FSETP.NEU.FTZ.AND P1, PT, R0, -INF , PT ;  /* 0xff8000000000780b */ /* 0x000fc40003f3d000 */
[----:B------:R-:W-:Y:S02]  /*3b00*/  FSEL R79, R79, -INF , !P2 ;  /* 0xff8000004f4f7808 */ /* 0x000fe40005000000 */
[----:B------:R-:W-:Y:S02]  /*3b10*/  FSEL R92, R6, RZ, P1 ;  /* 0x000000ff065c7208 */ /* 0x000fe40000800000 */
[----:B------:R-:W-:Y:S02]  /*3b20*/  ISETP.GT.AND P1, PT, R15, RZ, !P6 ;  /* 0x000000ff0f00720c */ /* 0x000fe40007724270 */
[----:B------:R-:W-:Y:S01]  /*3b30*/  ISETP.NE.AND P6, PT, R24, RZ, PT ;  /* 0x000000ff1800720c */ /* 0x000fe20003fc5270 */
[--C-:B------:R-:W-:Y:S01]  /*3b40*/  FFMA.FTZ R2, R7, UR40, -R92.reuse ;  /* 0x0000002807027c23 */ /* 0x100fe2000801085c */
[----:B------:R-:W-:Y:S01]  /*3b50*/  ISETP.LT.OR P1, PT, R9, 0x1, P1 ;  /* 0x000000010900780c */ /* 0x000fe20000f21670 */
[--C-:B------:R-:W-:Y:S01]  /*3b60*/  FFMA.FTZ R32, R32, UR40, -R92.reuse ;  /* 0x0000002820207c23 */ /* 0x100fe2000801085c */
[----:B------:R-:W-:Y:S01]  /*3b70*/  ISETP.GT.AND P6, PT, R15, 0x79, !P6 ;  /* 0x000000790f00780c */ /* 0x000fe200077c4270 */
[--C-:B------:R-:W-:Y:S01]  /*3b80*/  FFMA.FTZ R3, R25, UR40, -R92.reuse ;  /* 0x0000002819037c23 */ /* 0x100fe2000801085c */
[----:B------:R-:W-:Y:S01]  /*3b90*/  FSEL R90, R26, -INF , !P1 ;  /* 0xff8000001a5a7808 */ /* 0x000fe20004800000 */
[--C-:B------:R-:W-:Y:S01]  /*3ba0*/  FFMA.FTZ R6, R28, UR40, -R92.reuse ;  /* 0x000000281c067c23 */ /* 0x100fe2000801085c */
[----:B------:R-:W-:Y:S01]  /*3bb0*/  ISETP.NE.AND P1, PT, R107, RZ, PT ;  /* 0x000000ff6b00720c */ /* 0x000fe20003f25270 */
[----:B------:R-:W-:Y:S01]  /*3bc0*/  MUFU.EX2 R2, R2 ;  /* 0x0000000200027308 */ /* 0x000fe20000000800 */
[----:B------:R-:W-:Y:S01]  /*3bd0*/  FMNMX.FTZ R7, R90, R27, !PT ;  /* 0x0000001b5a077209 */ /* 0x000fe20007810000 */
[--C-:B------:R-:W-:Y:S01]  /*3be0*/  FFMA.FTZ R11, R29, UR40, -R92.reuse ;  /* 0x000000281d0b7c23 */ /* 0x100fe2000801085c */
[----:B------:R-:W-:Y:S01]  /*3bf0*/  ISETP.GT.AND P1, PT, R15, 0x68, !P1 ;  /* 0x000000680f00780c */ /* 0x000fe20004f24270 */
[--C-:B------:R-:W-:Y:S01]  /*3c00*/  FFMA.FTZ R41, R41, UR40, -R92.reuse ;  /* 0x0000002829297c23 */ /* 0x100fe2000801085c */
[----:B------:R-:W-:Y:S01]  /*3c10*/  FMNMX.FTZ R8, R30, R7, !PT ;  /* 0x000000071e087209 */ /* 0x000fe20007810000 */
[--C-:B------:R-:W-:Y:S01]  /*3c20*/  FFMA.FTZ R37, R37, UR40, -R92.reuse ;  /* 0x0000002825257c23 */ /* 0x100fe2000801085c */
[----:B------:R-:W-:Y:S01]  /*3c30*/  ISETP.LT.OR P1, PT, R9, 0x69, P1 ;  /* 0x000000690900780c */ /* 0x000fe20000f21670 */
[----:B------:R0:W-:Y:S01]  /*3c40*/  MUFU.EX2 R7, R32 ;  /* 0x0000002000077308 */ /* 0x0001e20000000800 */
[----:B------:R-:W-:Y:S01]  /*3c50*/  FMNMX.FTZ R13, R31, R8, !PT ;  /* 0x000000081f0d7209 */ /* 0x000fe20007810000 */
[--C-:B------:R-:W-:Y:S01]  /*3c60*/  FFMA.FTZ R8, R33, UR40, -R92.reuse ;  /* 0x0000002821087c23 */ /* 0x100fe2000801085c */
[----:B------:R-:W-:Y:S01]  /*3c70*/  FSEL R78, R78, -INF , !P1 ;  /* 0xff8000004e4e7808 */ /* 0x000fe20004800000 */
[--C-:B------:R-:W-:Y:S01]  /*3c80*/  FFMA.FTZ R29, R69, UR40, -R92.reuse ;  /* 0x00000028451d7c23 */ /* 0x100fe2000801085c */
[----:B------:R-:W-:Y:S01]  /*3c90*/  FMNMX.FTZ R10, R34, R13, !PT ;  /* 0x0000000d220a7209 */ /* 0x000fe20007810000 */
[--C-:B------:R-:W-:Y:S01]  /*3ca0*/  FFMA.FTZ R44, R44, UR40, -R92.reuse ;  /* 0x000000282c2c7c23 */ /* 0x100fe2000801085c */
[----:B------:R-:W-:Y:S01]  /*3cb0*/  ISETP.LT.OR P6, PT, R9, 0x7a, P6 ;  /* 0x0000007a0900780c */ /* 0x000fe200037c1670 */
[----:B------:R-:W1:Y:S01]  /*3cc0*/  MUFU.EX2 R3, R3 ;  /* 0x0000000300037308 */ /* 0x000e620000000800 */
[----:B------:R-:W-:Y:S01]  /*3cd0*/  FMNMX.FTZ R13, R35, R10, !PT ;  /* 0x0000000a230d7209 */ /* 0x000fe20007810000 */
[----:B0-----:R-:W-:Y:S01]  /*3ce0*/  IMAD.U32 R32, RZ, RZ, UR40 ;  /* 0x00000028ff207e24 */ /* 0x001fe2000f8e00ff */
[----:B------:R-:W-:Y:S01]  /*3cf0*/  FSEL R87, R87, -INF , !P6 ;  /* 0xff80000057577808 */ /* 0x000fe20007000000 */
[--C-:B------:R-:W-:Y:S01]  /*3d00*/  FFMA.FTZ R10, R36, UR40, -R92.reuse ;  /* 0x00000028240a7c23 */ /* 0x100fe2000801085c */
[----:B------:R-:W-:Y:S01]  /*3d10*/  FMNMX.FTZ R12, R38, R13, !PT ;  /* 0x0000000d260c7209 */ /* 0x000fe20007810000 */
[--C-:B------:R-:W-:Y:S01]  /*3d20*/  FFMA.FTZ R45, R45, UR40, -R92.reuse ;  /* 0x000000282d2d7c23 */ /* 0x100fe2000801085c */
[----:B------:R-:W-:-:S01]  /*3d30*/  FFMA.FTZ R49, R49, UR40, -R92 ;  /* 0x0000002831317c23 */ /* 0x000fc2000801085c */
[----:B------:R-:W0:Y:S01]  /*3d40*/  MUFU.EX2 R6, R6 ;  /* 0x0000000600067308 */ /* 0x000e220000000800 */
[----:B------:R-:W-:Y:S01]  /*3d50*/  FMNMX.FTZ R13, R39, R12, !PT ;  /* 0x0000000c270d7209 */ /* 0x000fe20007810000 */
[--C-:B------:R-:W-:Y:S01]  /*3d60*/  FFMA.FTZ R52, R52, UR40, -R92.reuse ;  /* 0x0000002834347c23 */ /* 0x100fe2000801085c */
[----:B------:R-:W-:-:S01]  /*3d70*/  FFMA.FTZ R53, R53, UR40, -R92 ;  /* 0x0000002835357c23 */ /* 0x000fc2000801085c */
[--C-:B------:R-:W-:Y:S01]  /*3d80*/  FFMA.FTZ R60, R60, UR40, -R92.reuse ;  /* 0x000000283c3c7c23 */ /* 0x100fe2000801085c */
[----:B------:R-:W-:Y:S01]  /*3d90*/  FMNMX.FTZ R12, R42, R13, !PT ;  /* 0x0000000d2a0c7209 */ /* 0x000fe20007810000 */
[--C-:B------:R-:W-:Y:S01]  /*3da0*/  FFMA.FTZ R61, R61, UR40, -R92.reuse ;  /* 0x000000283d3d7c23 */ /* 0x100fe2000801085c */
[----:B------:R-:W-:-:S01]  /*3db0*/  FFMA.FTZ R56, R56, UR40, -R92 ;  /* 0x0000002838387c23 */ /* 0x000fc2000801085c */
[----:B------:R-:W2:Y:S01]  /*3dc0*/  MUFU.EX2 R11, R11 ;  /* 0x0000000b000b7308 */ /* 0x000ea20000000800 */
[----:B------:R-:W-:Y:S01]  /*3dd0*/  FMNMX.FTZ R13, R43, R12, !PT ;  /* 0x0000000c2b0d7209 */ /* 0x000fe20007810000 */
[--C-:B------:R-:W-:Y:S01]  /*3de0*/  FFMA.FTZ R12, R40, UR40, -R92.reuse ;  /* 0x00000028280c7c23 */ /* 0x100fe2000801085c */
[----:B------:R-:W-:-:S01]  /*3df0*/  FFMA.FTZ R57, R57, UR40, -R92 ;  /* 0x0000002839397c23 */ /* 0x000fc2000801085c */
[--C-:B------:R-:W-:Y:S01]  /*3e00*/  FFMA.FTZ R68, R68, UR40, -R92.reuse ;  /* 0x0000002844447c23 */ /* 0x100fe2000801085c */
[----:B------:R-:W-:Y:S01]  /*3e10*/  FMNMX.FTZ R14, R46, R13, !PT ;  /* 0x0000000d2e0e7209 */ /* 0x000fe20007810000 */
[--C-:B------:R-:W-:Y:S01]  /*3e20*/  FFMA.FTZ R64, R64, UR40, -R92.reuse ;  /* 0x0000002840407c23 */ /* 0x100fe2000801085c */
[----:B------:R-:W-:-:S01]  /*3e30*/  FFMA.FTZ R65, R65, UR40, -R92 ;  /* 0x0000002841417c23 */ /* 0x000fc2000801085c */
[----:B------:R-:W3:Y:S01]  /*3e40*/  MUFU.EX2 R8, R8 ;  /* 0x0000000800087308 */ /* 0x000ee20000000800 */
[----:B------:R-:W-:Y:S01]  /*3e50*/  FMNMX.FTZ R13, R47, R14, !PT ;  /* 0x0000000e2f0d7209 */ /* 0x000fe20007810000 */
[--C-:B------:R-:W-:Y:S01]  /*3e60*/  FFMA.FTZ R25, R76, UR40, -R92.reuse ;  /* 0x000000284c197c23 */ /* 0x100fe2000801085c */
[----:B------:R-:W-:-:S01]  /*3e70*/  FFMA.FTZ R24, R77, UR40, -R92 ;  /* 0x000000284d187c23 */ /* 0x000fc2000801085c */
[--C-:B------:R-:W-:Y:S01]  /*3e80*/  FFMA.FTZ R33, R72, UR40, -R92.reuse ;  /* 0x0000002848217c23 */ /* 0x100fe2000801085c */
[----:B------:R-:W-:Y:S01]  /*3e90*/  FMNMX.FTZ R14, R50, R13, !PT ;  /* 0x0000000d320e7209 */ /* 0x000fe20007810000 */
[----:B------:R-:W-:-:S02]  /*3ea0*/  FFMA.FTZ R28, R73, UR40, -R92 ;  /* 0x00000028491c7c23 */ /* 0x000fc4000801085c */
[----:B------:R1:W-:Y:S01]  /*3eb0*/  MUFU.EX2 R13, R41 ;  /* 0x00000029000d7308 */ /* 0x0003e20000000800 */
[----:B------:R-:W-:-:S04]  /*3ec0*/  FMNMX.FTZ R21, R51, R14, !PT ;  /* 0x0000000e33157209 */ /* 0x000fc80007810000 */
[----:B------:R-:W-:-:S03]  /*3ed0*/  FMNMX.FTZ R14, R54, R21, !PT ;  /* 0x00000015360e7209 */ /* 0x000fc60007810000 */
[----:B------:R-:W4:Y:S01]  /*3ee0*/  MUFU.EX2 R10, R10 ;  /* 0x0000000a000a7308 */ /* 0x000f220000000800 */
[----:B------:R-:W-:Y:S01]  /*3ef0*/  FMNMX.FTZ R21, R55, R14, !PT ;  /* 0x0000000e37157209 */ /* 0x000fe20007810000 */
[----:B-1----:R-:W-:-:S03]  /*3f00*/  FADD.FTZ R41, R2, R3 ;  /* 0x0000000302297221 */ /* 0x002fc60000010000 */
[----:B------:R-:W-:Y:S01]  /*3f10*/  FMNMX.FTZ R14, R58, R21, !PT ;  /* 0x000000153a0e7209 */ /* 0x000fe20007810000 */
[----:B0-----:R-:W-:-:S02]  /*3f20*/  FADD.FTZ R36, R6, R41 ;  /* 0x0000002906247221 */ /* 0x001fc40000010000 */
[----:B------:R-:W0:Y:S01]  /*3f30*/  MUFU.EX2 R37, R37 ;  /* 0x0000002500257308 */ /* 0x000e220000000800 */
[----:B------:R-:W-:Y:S01]  /*3f40*/  FMNMX.FTZ R21, R59, R14, !PT ;  /* 0x0000000e3b157209 */ /* 0x000fe20007810000 */
[----:B--2---:R-:W-:Y:S01]  /*3f50*/  FADD.FTZ R36, R11, R36 ;  /* 0x000000240b247221 */ /* 0x004fe20000010000 */
[----:B------:R-:W-:-:S02]  /*3f60*/  FFMA.FTZ R14, R48, UR40, -R92 ;  /* 0x00000028300e7c23 */ /* 0x000fc4000801085c */
[----:B------:R-:W-:Y:S01]  /*3f70*/  FMNMX.FTZ R20, R62, R21, !PT ;  /* 0x000000153e147209 */ /* 0x000fe20007810000 */
[----:B------:R-:W-:-:S02]  /*3f80*/  FADD.FTZ R41, R7, R36 ;  /* 0x0000002407297221 */ /* 0x000fc40000010000 */
[----:B------:R-:W-:Y:S01]  /*3f90*/  MUFU.EX2 R12, R12 ;  /* 0x0000000c000c7308 */ /* 0x000fe20000000800 */
[----:B------:R-:W-:Y:S01]  /*3fa0*/  FMNMX.FTZ R21, R63, R20, !PT ;  /* 0x000000143f157209 */ /* 0x000fe20007810000 */
[----:B---3--:R-:W-:-:S03]  /*3fb0*/  FADD.FTZ R69, R8, R41 ;  /* 0x0000002908457221 */ /* 0x008fc60000010000 */
[----:B------:R-:W-:Y:S01]  /*3fc0*/  FMNMX.FTZ R20, R66, R21, !PT ;  /* 0x0000001542147209 */ /* 0x000fe20007810000 */
[----:B----4-:R-:W-:-:S02]  /*3fd0*/  FADD.FTZ R40, R10, R69 ;  /* 0x000000450a287221 */ /* 0x010fc40000010000 */
[----:B------:R-:W-:Y:S01]  /*3fe0*/  MUFU.EX2 R44, R44 ;  /* 0x0000002c002c7308 */ /* 0x000fe20000000800 */
[----:B------:R-:W-:Y:S02]  /*3ff0*/  FMNMX.FTZ R21, R67, R20, !PT ;  /* 0x0000001443157209 */ /* 0x000fe40007810000 */
[----:B0-----:R-:W-:Y:S02]  /*4000*/  F2FP.SATFINITE.E4M3.F32.PACK_AB_MERGE_C R10, R37, R10, RZ ;  /* 0x0000000a250a723e */ /* 0x001fe400048070ff */
[----:B------:R-:W-:Y:S02]  /*4010*/  FMNMX.FTZ R20, R70, R21, !PT ;  /* 0x0000001546147209 */ /* 0x000fe40007810000 */
[----:B------:R-:W-:Y:S01]  /*4020*/  F2FP.SATFINITE.E4M3.F32.PACK_AB_MERGE_C R198, R8, R7, R10 ;  /* 0x0000000708c6723e */ /* 0x000fe2000480700a */
[----:B------:R-:W-:Y:S01]  /*4030*/  MUFU.EX2 R45, R45 ;  /* 0x0000002d002d7308 */ /* 0x000fe20000000800 */
[----:B------:R-:W-:Y:S01]  /*4040*/  FMNMX.FTZ R21, R71, R20, !PT ;  /* 0x0000001447157209 */ /* 0x000fe20007810000 */
[----:B------:R-:W-:-:S03]  /*4050*/  VIADD R8, R88, 0xfffffffe ;  /* 0xfffffffe58087836 */ /* 0x000fc60000000000 */
[----:B------:R-:W-:-:S03]  /*4060*/  FMNMX.FTZ R20, R74, R21, !PT ;  /* 0x000000154a147209 */ /* 0x000fc60007810000 */
[----:B------:R-:W-:Y:S01]  /*4070*/  MUFU.EX2 R14, R14 ;  /* 0x0000000e000e7308 */ /* 0x000fe20000000800 */
[----:B------:R-:W-:-:S04]  /*4080*/  FMNMX.FTZ R15, R75, R20, !PT ;  /* 0x000000144b0f7209 */ /* 0x000fc80007810000 */
[----:B------:R-:W-:-:S03]  /*4090*/  FMNMX.FTZ R20, R78, R15, !PT ;  /* 0x0000000f4e147209 */ /* 0x000fc60007810000 */
[----:B------:R-:W-:Y:S01]  /*40a0*/  MUFU.EX2 R49, R49 ;  /* 0x0000003100317308 */ /* 0x000fe20000000800 */
[----:B------:R-:W-:-:S04]  /*40b0*/  FMNMX.FTZ R15, R79, R20, !PT ;  /* 0x000000144f0f7209 */ /* 0x000fc80007810000 */
[----:B------:R-:W-:Y:S01]  /*40c0*/  FMNMX.FTZ R20, R82, R15, !PT ;  /* 0x0000000f52147209 */ /* 0x000fe20007810000 */
[----:B------:R-:W-:-:S02]  /*40d0*/  FFMA.FTZ R15, R81, UR40, -R92 ;  /* 0x00000028510f7c23 */ /* 0x000fc4000801085c */
[----:B------:R-:W-:Y:S01]  /*40e0*/  MUFU.EX2 R52, R52 ;  /* 0x0000003400347308 */ /* 0x000fe20000000800 */
[----:B------:R-:W-:-:S04]  /*40f0*/  FMNMX.FTZ R9, R83, R20, !PT ;  /* 0x0000001453097209 */ /* 0x000fc80007810000 */
[----:B------:R-:W-:-:S03]  /*4100*/  FMNMX.FTZ R20, R86, R9, !PT ;  /* 0x0000000956147209 */ /* 0x000fc60007810000 */
[----:B------:R-:W-:Y:S01]  /*4110*/  MUFU.EX2 R53, R53 ;  /* 0x0000003500357308 */ /* 0x000fe20000000800 */
[----:B------:R-:W-:-:S05]  /*4120*/  FMNMX.FTZ R20, R87, R20, !PT ;  /* 0x0000001457147209 */ /* 0x000fca0007810000 */
[----:B------:R-:W0:Y:S02]  /*4130*/  SHFL.BFLY PT, R9, R20, 0x2, 0x1f ;  /* 0x0c401f0014097f89 */ /* 0x000e2400000e0000 */
[----:B------:R-:W-:Y:S08]  /*4140*/  MUFU.EX2 R60, R60 ;  /* 0x0000003c003c7308 */ /* 0x000ff00000000800 */
[----:B------:R-:W-:Y:S08]  /*4150*/  MUFU.EX2 R61, R61 ;  /* 0x0000003d003d7308 */ /* 0x000ff00000000800 */
[----:B------:R-:W-:Y:S01]  /*4160*/  MUFU.EX2 R56, R56 ;  /* 0x0000003800387308 */ /* 0x000fe20000000800 */
[----:B0-----:R-:W-:Y:S01]  /*4170*/  FMNMX.FTZ R21, R20, R9, !PT ;  /* 0x0000000914157209 */ /* 0x001fe20007810000 */
[----:B------:R-:W-:-:S06]  /*4180*/  FFMA.FTZ R20, R80, UR40, -R92 ;  /* 0x0000002850147c23 */ /* 0x000fcc000801085c */
[----:B------:R-:W-:Y:S01]  /*4190*/  MUFU.EX2 R57, R57 ;  /* 0x0000003900397308 */ /* 0x000fe20000000800 */
[----:B------:R-:W0:Y:S07]  /*41a0*/  SHFL.BFLY PT, R26, R21, 0x1, 0x1f ;  /* 0x0c201f00151a7f89 */ /* 0x000e2e00000e0000 */
        /* <DEDUP_REMOVED lines=45> */
[--C-:B------:R-:W-:Y:S01]  /*4480*/  FFMA.FTZ R82, R82, UR40, -R32.reuse ;  /* 0x0000002852527c23 */ /* 0x100fe20008010820 */
[----:B------:R-:W-:-:S01]  /*4490*/  FFMA.FTZ R83, R83, UR40, -R32 ;  /* 0x0000002853537c23 */ /* 0x000fc20008010820 */
[--C-:B------:R-:W-:Y:S01]  /*44a0*/  FFMA.FTZ R86, R86, UR40, -R32.reuse ;  /* 0x0000002856567c23 */ /* 0x100fe20008010820 */
[----:B------:R-:W-:-:S03]  /*44b0*/  FFMA.FTZ R32, R87, UR40, -R32 ;  /* 0x0000002857207c23 */ /* 0x000fc60008010820 */
[----:B------:R-:W0:Y:S01]  /*44c0*/  MUFU.EX2 R34, R34 ;  /* 0x0000002200227308 */ /* 0x000e220000000800 */
[----:B-1----:R-:W-:-:S01]  /*44d0*/  FADD.FTZ R36, R30, R41 ;  /* 0x000000291e247221 */ /* 0x002fc20000010000 */
[----:B------:R-:W-:Y:S01]  /*44e0*/  FADD.FTZ R41, R37, R40 ;  /* 0x0000002825297221 */ /* 0x000fe20000010000 */
[----:B------:R-:W-:-:S04]  /*44f0*/  F2FP.SATFINITE.E4M3.F32.PACK_AB_MERGE_C R40, R11, R6, RZ ;  /* 0x000000060b28723e */ /* 0x000fc800048070ff */
[----:B------:R-:W-:Y:S01]  /*4500*/  F2FP.SATFINITE.E4M3.F32.PACK_AB_MERGE_C R196, R3, R2, R40 ;  /* 0x0000000203c4723e */ /* 0x000fe20004807028 */
[----:B------:R-:W1:Y:S01]  /*4510*/  MUFU.EX2 R35, R35 ;  /* 0x0000002300237308 */ /* 0x000e620000000800 */
[----:B--2---:R-:W-:-:S01]  /*4520*/  FADD.FTZ R11, R31, R36 ;  /* 0x000000241f0b7221 */ /* 0x004fc20000010000 */
[----:B------:R-:W-:Y:S01]  /*4530*/  FADD.FTZ R36, R12, R41 ;  /* 0x000000290c247221 */ /* 0x000fe20000010000 */
[----:B------:R-:W-:-:S04]  /*4540*/  F2FP.SATFINITE.E4M3.F32.PACK_AB_MERGE_C R30, R31, R30, RZ ;  /* 0x0000001e1f1e723e */ /* 0x000fc800048070ff */
[----:B------:R-:W-:Y:S01]  /*4550*/  F2FP.SATFINITE.E4M3.F32.PACK_AB_MERGE_C R197, R27, R90, R30 ;  /* 0x0000005a1bc5723e */ /* 0x000fe2000480701e */
[----:B------:R-:W2:Y:S01]  /*4560*/  MUFU.EX2 R38, R38 ;  /* 0x0000002600267308 */ /* 0x000ea20000000800 */
[----:B0-----:R-:W-:-:S01]  /*4570*/  FADD.FTZ R6, R34, R11 ;  /* 0x0000000b22067221 */ /* 0x001fc20000010000 */
[----:B------:R-:W-:-:S06]  /*4580*/  FADD.FTZ R11, R13, R36 ;  /* 0x000000240d0b7221 */ /* 0x000fcc0000010000 */
[----:B------:R-:W0:Y:S01]  /*4590*/  MUFU.EX2 R39, R39 ;  /* 0x0000002700277308 */ /* 0x000e220000000800 */
[----:B-1----:R-:W-:-:S01]  /*45a0*/  FADD.FTZ R3, R35, R6 ;  /* 0x0000000623037221 */ /* 0x002fc20000010000 */
[----:B------:R-:W-:Y:S01]  /*45b0*/  FADD.FTZ R6, R44, R11 ;  /* 0x0000000b2c067221 */ /* 0x000fe20000010000 */
[----:B------:R-:W-:-:S03]  /*45c0*/  F2FP.SATFINITE.E4M3.F32.PACK_AB_MERGE_C R44, R45, R44, RZ ;  /* 0x0000002c2d2c723e */ /* 0x000fc600048070ff */
[----:B------:R-:W-:Y:S01]  /*45d0*/  FADD.FTZ R45, R45, R6 ;  /* 0x000000062d2d7221 */ /* 0x000fe20000010000 */
[----:B------:R-:W-:Y:S01]  /*45e0*/  F2FP.SATFINITE.E4M3.F32.PACK_AB_MERGE_C R192, R13, R12, R44 ;  /* 0x0000000c0dc0723e */ /* 0x000fe2000480702c */
[----:B------:R-:W1:Y:S01]  /*45f0*/  MUFU.EX2 R42, R42 ;  /* 0x0000002a002a7308 */ /* 0x000e620000000800 */
[----:B--2---:R-:W-:-:S01]  /*4600*/  FADD.FTZ R2, R38, R3 ;  /* 0x0000000326027221 */ /* 0x004fc20000010000 */
[----:B------:R-:W-:-:S04]  /*4610*/  FADD.FTZ R6, R14, R45 ;  /* 0x0000002d0e067221 */ /* 0x000fc80000010000 */
[----:B------:R-:W-:Y:S01]  /*4620*/  FADD.FTZ R7, R49, R6 ;  /* 0x0000000631077221 */ /* 0x000fe20000010000 */
[----:B------:R-:W-:Y:S01]  /*4630*/  F2FP.SATFINITE.E4M3.F32.PACK_AB_MERGE_C R6, R53, R52, RZ ;  /* 0x000000343506723e */ /* 0x000fe200048070ff */
[----:B------:R-:W2:Y:S01]  /*4640*/  MUFU.EX2 R43, R43 ;  /* 0x0000002b002b7308 */ /* 0x000ea20000000800 */
[----:B0-----:R-:W-:-:S01]  /*4650*/  FADD.FTZ R3, R39, R2 ;  /* 0x0000000227037221 */ /* 0x001fc20000010000 */
[----:B------:R-:W-:Y:S01]  /*4660*/  FADD.FTZ R52, R52, R7 ;  /* 0x0000000734347221 */ /* 0x000fe20000010000 */
[----:B------:R-:W-:Y:S02]  /*4670*/  F2FP.SATFINITE.E4M3.F32.PACK_AB_MERGE_C R194, R49, R14, R6 ;  /* 0x0000000e31c2723e */ /* 0x000fe40004807006 */
[----:B------:R-:W-:Y:S01]  /*4680*/  F2FP.SATFINITE.E4M3.F32.PACK_AB_MERGE_C R7, R61, R60, RZ ;  /* 0x0000003c3d07723e */ /* 0x000fe200048070ff */
[----:B------:R-:W-:-:S01]  /*4690*/  FADD.FTZ R53, R53, R52 ;  /* 0x0000003435357221 */ /* 0x000fc20000010000 */
[----:B------:R-:W-:Y:S01]  /*46a0*/  F2FP.SATFINITE.E4M3.F32.PACK_AB_MERGE_C R38, R39, R38, RZ ;  /* 0x000000262726723e */ /* 0x000fe200048070ff */
[----:B------:R-:W0:Y:S01]  /*46b0*/  MUFU.EX2 R46, R46 ;  /* 0x0000002e002e7308 */ /* 0x000e220000000800 */
[----:B-1----:R-:W-:-:S01]  /*46c0*/  FADD.FTZ R2, R42, R3 ;  /* 0x000000032a027221 */ /* 0x002fc20000010000 */
[----:B------:R-:W-:Y:S01]  /*46d0*/  FADD.FTZ R6, R56, R53 ;  /* 0x0000003538067221 */ /* 0x000fe20000010000 */
[----:B------:R-:W-:-:S02]  /*46e0*/  F2FP.SATFINITE.E4M3.F32.PACK_AB_MERGE_C R188, R57, R56, R7 ;  /* 0x0000003839bc723e */ /* 0x000fc40004807007 */
[----:B------:R-:W-:Y:S01]  /*46f0*/  F2FP.SATFINITE.E4M3.F32.PACK_AB_MERGE_C R199, R35, R34, R38 ;  /* 0x0000002223c7723e */ /* 0x000fe20004807026 */
[----:B------:R-:W-:-:S01]  /*4700*/  FADD.FTZ R57, R57, R6 ;  /* 0x0000000639397221 */ /* 0x000fc20000010000 */
[----:B------:R-:W-:Y:S01]  /*4710*/  F2FP.SATFINITE.E4M3.F32.PACK_AB_MERGE_C R6, R29, R68, RZ ;  /* 0x000000441d06723e */ /* 0x000fe200048070ff */
[----:B------:R-:W1:Y:S01]  /*4720*/  MUFU.EX2 R47, R47 ;  /* 0x0000002f002f7308 */ /* 0x000e620000000800 */
[----:B--2---:R-:W-:-:S01]  /*4730*/  FADD.FTZ R3, R43, R2 ;  /* 0x000000022b037221 */ /* 0x004fc20000010000 */
[----:B------:R-:W-:Y:S01]  /*4740*/  FADD.FTZ R60, R60, R57 ;  /* 0x000000393c3c7221 */ /* 0x000fe20000010000 */
[----:B------:R-:W-:-:S03]  /*4750*/  F2FP.SATFINITE.E4M3.F32.PACK_AB_MERGE_C R190, R65, R64, R6 ;  /* 0x0000004041be723e */ /* 0x000fc60004807006 */
[----:B------:R-:W-:Y:S02]  /*4760*/  FADD.FTZ R61, R61, R60 ;  /* 0x0000003c3d3d7221 */ /* 0x000fe40000010000 */
[----:B------:R-:W2:Y:S01]  /*4770*/  MUFU.EX2 R50, R50 ;  /* 0x0000003200327308 */ /* 0x000ea20000000800 */
[----:B0-----:R-:W-:-:S01]  /*4780*/  FADD.FTZ R2, R46, R3 ;  /* 0x000000032e027221 */ /* 0x001fc20000010000 */
[----:B------:R-:W-:-:S04]  /*4790*/  FADD.FTZ R64, R64, R61 ;  /* 0x0000003d40407221 */ /* 0x000fc80000010000 */
[----:B------:R-:W-:Y:S02]  /*47a0*/  FADD.FTZ R65, R65, R64 ;  /* 0x0000004041417221 */ /* 0x000fe40000010000 */
[----:B------:R-:W0:Y:S01]  /*47b0*/  MUFU.EX2 R51, R51 ;  /* 0x0000003300337308 */ /* 0x000e220000000800 */
[----:B-1----:R-:W-:-:S01]  /*47c0*/  FADD.FTZ R3, R47, R2 ;  /* 0x000000022f037221 */ /* 0x002fc20000010000 */
[----:B------:R-:W-:Y:S01]  /*47d0*/  FADD.FTZ R68, R68, R65 ;  /* 0x0000004144447221 */ /* 0x000fe20000010000 */
[----:B------:R-:W-:-:S03]  /*47e0*/  F2FP.SATFINITE.E4M3.F32.PACK_AB_MERGE_C R46, R47, R46, RZ ;  /* 0x0000002e2f2e723e */ /* 0x000fc600048070ff */
[----:B------:R-:W-:Y:S01]  /*47f0*/  FADD.FTZ R68, R29, R68 ;  /* 0x000000441d447221 */ /* 0x000fe20000010000 */
[----:B------:R-:W-:Y:S01]  /*4800*/  F2FP.SATFINITE.E4M3.F32.PACK_AB_MERGE_C R193, R43, R42, R46 ;  /* 0x0000002a2bc1723e */ /* 0x000fe2000480702e */
        /* <DEDUP_REMOVED lines=26> */
[----:B------:R-:W-:Y:S01]  /*49b0*/  MUFU.EX2 R33, R33 ;  /* 0x0000002100217308 */ /* 0x000fe20000000800 */
[----:B-1----:R-:W-:-:S07]  /*49c0*/  F2FP.SATFINITE.E4M3.F32.PACK_AB_MERGE_C R6, R24, R25, RZ ;  /* 0x000000191806723e */ /* 0x002fce00048070ff */
[----:B------:R-:W0:Y:S01]  /*49d0*/  MUFU.EX2 R28, R28 ;  /* 0x0000001c001c7308 */ /* 0x000e220000000800 */
[C---:B--2---:R-:W-:Y:S01]  /*49e0*/  F2FP.SATFINITE.E4M3.F32.PACK_AB_MERGE_C R70, R71.reuse, R70, RZ ;  /* 0x000000464746723e */ /* 0x044fe200048070ff */
[----:B------:R-:W-:-:S03]  /*49f0*/  FADD.FTZ R71, R71, R2 ;  /* 0x0000000247477221 */ /* 0x000fc60000010000 */
[----:B------:R-:W-:-:S03]  /*4a00*/  F2FP.SATFINITE.E4M3.F32.PACK_AB_MERGE_C R191, R67, R66, R70 ;  /* 0x0000004243bf723e */ /* 0x000fc60004807046 */
[----:B------:R-:W1:Y:S08]  /*4a10*/  MUFU.EX2 R74, R74 ;  /* 0x0000004a004a7308 */ /* 0x000e700000000800 */
[----:B------:R-:W2:Y:S01]  /*4a20*/  MUFU.EX2 R75, R75 ;  /* 0x0000004b004b7308 */ /* 0x000ea20000000800 */
[----:B0-----:R-:W-:Y:S01]  /*4a30*/  F2FP.SATFINITE.E4M3.F32.PACK_AB_MERGE_C R184, R28, R33, R6 ;  /* 0x000000211cb8723e */ /* 0x001fe20004807006 */
[----:B------:R-:W-:-:S04]  /*4a40*/  FADD.FTZ R33, R33, R68 ;  /* 0x0000004421217221 */ /* 0x000fc80000010000 */
[----:B------:R-:W-:Y:S02]  /*4a50*/  FADD.FTZ R28, R28, R33 ;  /* 0x000000211c1c7221 */ /* 0x000fe40000010000 */
[----:B------:R-:W0:Y:S01]  /*4a60*/  MUFU.EX2 R78, R78 ;  /* 0x0000004e004e7308 */ /* 0x000e220000000800 */
[----:B-1----:R-:W-:-:S01]  /*4a70*/  FADD.FTZ R2, R74, R71 ;  /* 0x000000474a027221 */ /* 0x002fc20000010000 */
[----:B------:R-:W-:-:S04]  /*4a80*/  FADD.FTZ R25, R25, R28 ;  /* 0x0000001c19197221 */ /* 0x000fc80000010000 */
[----:B------:R-:W-:Y:S02]  /*4a90*/  FADD.FTZ R25, R24, R25 ;  /* 0x0000001918197221 */ /* 0x000fe40000010000 */
[----:B------:R-:W-:Y:S01]  /*4aa0*/  MUFU.EX2 R21, R21 ;  /* 0x0000001500157308 */ /* 0x000fe20000000800 */
[----:B--2---:R-:W-:-:S07]  /*4ab0*/  FADD.FTZ R3, R75, R2 ;  /* 0x000000024b037221 */ /* 0x004fce0000010000 */
[----:B------:R-:W1:Y:S01]  /*4ac0*/  MUFU.EX2 R26, R26 ;  /* 0x0000001a001a7308 */ /* 0x000e620000000800 */
[----:B0-----:R-:W-:-:S07]  /*4ad0*/  FADD.FTZ R2, R78, R3 ;  /* 0x000000034e027221 */ /* 0x001fce0000010000 */
[----:B------:R-:W0:Y:S08]  /*4ae0*/  MUFU.EX2 R79, R79 ;  /* 0x0000004f004f7308 */ /* 0x000e300000000800 */
[----:B------:R-:W-:Y:S01]  /*4af0*/  MUFU.EX2 R20, R20 ;  /* 0x0000001400147308 */ /* 0x000fe20000000800 */
[----:B-1----:R-:W-:-:S07]  /*4b00*/  F2FP.SATFINITE.E4M3.F32.PACK_AB_MERGE_C R6, R26, R21, RZ ;  /* 0x000000151a06723e */ /* 0x002fce00048070ff */
[----:B------:R-:W1:Y:S01]  /*4b10*/  MUFU.EX2 R15, R15 ;  /* 0x0000000f000f7308 */ /* 0x000e620000000800 */
[C---:B0-----:R-:W-:Y:S01]  /*4b20*/  F2FP.SATFINITE.E4M3.F32.PACK_AB_MERGE_C R78, R79.reuse, R78, RZ ;  /* 0x0000004e4f4e723e */ /* 0x041fe200048070ff */
[----:B------:R-:W-:-:S03]  /*4b30*/  FADD.FTZ R79, R79, R2 ;  /* 0x000000024f4f7221 */ /* 0x000fc60000010000 */
[----:B------:R-:W-:-:S03]  /*4b40*/  F2FP.SATFINITE.E4M3.F32.PACK_AB_MERGE_C R185, R75, R74, R78 ;  /* 0x0000004a4bb9723e */ /* 0x000fc6000480704e */
[----:B------:R-:W0:Y:S08]  /*4b50*/  MUFU.EX2 R82, R82 ;  /* 0x0000005200527308 */ /* 0x000e300000000800 */
[----:B------:R-:W2:Y:S01]  /*4b60*/  MUFU.EX2 R83, R83 ;  /* 0x0000005300537308 */ /* 0x000ea20000000800 */
[----:B-1----:R-:W-:Y:S01]  /*4b70*/  F2FP.SATFINITE.E4M3.F32.PACK_AB_MERGE_C R186, R15, R20, R6 ;  /* 0x000000140fba723e */ /* 0x002fe20004807006 */
[----:B------:R-:W-:-:S04]  /*4b80*/  FADD.FTZ R20, R20, R25 ;  /* 0x0000001914147221 */ /* 0x000fc80000010000 */
[----:B------:R-:W-:Y:S02]  /*4b90*/  FADD.FTZ R20, R15, R20 ;  /* 0x000000140f147221 */ /* 0x000fe40000010000 */
[----:B------:R-:W1:Y:S01]  /*4ba0*/  MUFU.EX2 R86, R86 ;  /* 0x0000005600567308 */ /* 0x000e620000000800 */
[----:B0-----:R-:W-:-:S01]  /*4bb0*/  FADD.FTZ R2, R82, R79 ;  /* 0x0000004f52027221 */ /* 0x001fc20000010000 */
[----:B------:R-:W-:-:S06]  /*4bc0*/  FADD.FTZ R21, R21, R20 ;  /* 0x0000001415157221 */ /* 0x000fcc0000010000 */
[----:B------:R-:W0:Y:S01]  /*4bd0*/  MUFU.EX2 R7, R32 ;  /* 0x0000002000077308 */ /* 0x000e220000000800 */
[----:B--2---:R-:W-:-:S04]  /*4be0*/  FADD.FTZ R3, R83, R2 ;  /* 0x0000000253037221 */ /* 0x004fc80000010000 */
[----:B-1----:R-:W-:Y:S01]  /*4bf0*/  FADD.FTZ R2, R86, R3 ;  /* 0x0000000356027221 */ /* 0x002fe20000010000 */
[----:B------:R-:W-:-:S01]  /*4c00*/  FADD.FTZ R3, R26, R21 ;  /* 0x000000151a037221 */ /* 0x000fc20000010000 */
[C---:B0-----:R-:W-:Y:S02]  /*4c10*/  F2FP.SATFINITE.E4M3.F32.PACK_AB_MERGE_C R6, R7.reuse, R86, RZ ;  /* 0x000000560706723e */ /* 0x041fe400048070ff */
[----:B------:R-:W-:-:S02]  /*4c20*/  FADD.FTZ R2, R7, R2 ;  /* 0x0000000207027221 */ /* 0x000fc40000010000 */
[----:B------:R-:W-:Y:S01]  /*4c30*/  F2FP.SATFINITE.E4M3.F32.PACK_AB_MERGE_C R187, R83, R82, R6 ;  /* 0x0000005253bb723e */ /* 0x000fe20004807006 */
[----:B------:R-:W-:Y:S06]  /*4c40*/  @P1 BRA `(.L_x_4661) ;  /* 0x00000000004c1947 */ /* 0x000fec0003800000 */
        /* <DEDUP_REMOVED lines=11> */
.L_x_4662:
[----:B------:R-:W-:Y:S02]  /*4d00*/  ULDC UR18, c[0x0][0x9e4] ;  /* 0x0002790000127ab9 */ /* 0x000fe40000000800 */
[----:B------:R-:W-:-:S11]  /*4d10*/  UISETP.NE.AND UP0, UPT, UR18, 0x1, UPT ;  /* 0x000000011200788c */ /* 0x000fd6000bf05270 */
[----:B------:R-:W-:Y:S02]  /*4d20*/  @UP0 ULDC.64 UR6, c[0x0][0x9e8] ;  /* 0x00027a0000060ab9 */ /* 0x000fe40000000a00 */
[----:B------:R-:W-:-:S04]  /*4d30*/  UIMAD.WIDE.U32 UR10, UR15, UR6, URZ ;  /* 0x000000060f0a72a5 */ /* 0x000fc8000f8e003f */
[----:B------:R-:W-:-:S12]  /*4d40*/  @UP0 USHF.R.U32.HI UR15, URZ, UR7, UR11 ;  /* 0x000000073f0f0299 */ /* 0x000fd8000801160b */
.L_x_4663:
[----:B------:R-:W-:-:S04]  /*4d50*/  UIMAD UR15, UR15, UR18, UR18 ;  /* 0x000000120f0f72a4 */ /* 0x000fc8000f8e0212 */
[----:B------:R-:W-:-:S04]  /*4d60*/  UISETP.LT.AND UP0, UPT, UR14, UR15, UPT ;  /* 0x0000000f0e00728c */ /* 0x000fc8000bf01270 */
[----:B------:R-:W-:-:S12]  /*4d70*/  USEL UR14, UR14, UR15, UP0 ;  /* 0x0000000f0e0e7287 */ /* 0x000fd80008000000 */
.L_x_4661:
[----:B------:R-:W-:Y:S01]  /*4d80*/  USHF.R.S32.HI UR6, URZ, 0x1f, UR14 ;  /* 0x0000001f3f067899 */ /* 0x000fe2000801140e */
[----:B------:R-:W-:Y:S02]  /*4d90*/  CS2R R118, SRZ ;  /* 0x0000000000767805 */ /* 0x000fe4000001ff00 */
        /* <DEDUP_REMOVED lines=10> */
[----:B------:R-:W-:Y:S01]  /*4e40*/  UISETP.LT.AND UP0, UPT, UR39, UR6, UPT ;  /* 0x000000062700728c */ /* 0x000fe2000bf01270 */
[----:B------:R-:W-:Y:S02]  /*4e50*/  CS2R R100, SRZ ;  /* 0x0000000000647805 */ /* 0x000fe4000001ff00 */
[----:B------:R-:W-:Y:S02]  /*4e60*/  CS2R R98, SRZ ;  /* 0x0000000000627805 */ /* 0x000fe4000001ff00 */
[----:B------:R-:W-:Y:S01]  /*4e70*/  CS2R R96, SRZ ;  /* 0x0000000000607805 */ /* 0x000fe2000001ff00 */
[----:B------:R-:W-:Y:S01]  /*4e80*/  USEL UR32, UR39, UR6, !UP0 ;  /* 0x0000000627207287 */ /* 0x000fe2000c000000 */
[----:B------:R-:W-:-:S02]  /*4e90*/  CS2R R94, SRZ ;  /* 0x00000000005e7805 */ /* 0x000fc4000001ff00 */
[----:B------:R-:W-:Y:S02]  /*4ea0*/  CS2R R92, SRZ ;  /* 0x00000000005c7805 */ /* 0x000fe4000001ff00 */
[----:B------:R-:W-:Y:S02]  /*4eb0*/  CS2R R90, SRZ ;  /* 0x00000000005a7805 */ /* 0x000fe4000001ff00 */
[----:B------:R-:W-:Y:S02]  /*4ec0*/  CS2R R88, SRZ ;  /* 0x0000000000587805 */ /* 0x000fe4000001ff00 */
[----:B------:R-:W-:Y:S02]  /*4ed0*/  CS2R R86, SRZ ;  /* 0x0000000000567805 */ /* 0x000fe4000001ff00 */
[----:B------:R-:W-:Y:S02]  /*4ee0*/  ISETP.GE.AND P1, PT, R8, UR32, PT ;  /* 0x0000002008007c0c */ /* 0x000fe4000bf26270 */
        /* <DEDUP_REMOVED lines=31> */
[----:B------:R-:W-:Y:S06]  /*50e0*/  @!P1 BRA `(.L_x_4664) ;  /* 0x0000003000849947 */ /* 0x000fec0003800000 */
[----:B------:R-:W-:Y:S01]  /*50f0*/  IMAD.MOV.U32 R7, RZ, RZ, R9 ;  /* 0x000000ffff077224 */ /* 0x000fe200078e0009 */
[----:B------:R-:W-:Y:S01]  /*5100*/  UMOV UR34, UR47 ;  /* 0x0000002f00227c82 */ /* 0x000fe20008000000 */
[----:B------:R-:W-:Y:S01]  /*5110*/  IMAD.MOV.U32 R6, RZ, RZ, R0 ;  /* 0x000000ffff067224 */ /* 0x000fe200078e0000 */
[----:B------:R-:W-:Y:S01]  /*5120*/  UMOV UR33, UR46 ;  /* 0x0000002e00217c82 */ /* 0x000fe20008000000 */
[----:B------:R-:W-:Y:S01]  /*5130*/  IMAD.MOV.U32 R119, RZ, RZ, RZ ;  /* 0x000000ffff777224 */ /* 0x000fe200078e00ff */
[----:B------:R-:W-:Y:S01]  /*5140*/  ULDC UR29, c[0x0][0x9e4] ;  /* 0x00027900001d7ab9 */ /* 0x000fe20000000800 */
[----:B------:R-:W-:Y:S01]  /*5150*/  ULDC UR30, c[0x0][0x9dc] ;  /* 0x00027700001e7ab9 */ /* 0x000fe20000000800 */
[----:B------:R-:W-:-:S05]  /*5160*/  ULDC UR31, c[0x0][0x9e0] ;  /* 0x00027800001f7ab9 */ /* 0x000fca0000000800 */
.L_x_4683:
[----:B------:R-:W-:Y:S01]  /*5170*/  ISETP.NE.AND P2, PT, RZ, UR37, PT ;  /* 0x00000025ff007c0c */ /* 0x000fe2000bf45270 */
[----:B------:R-:W-:-:S04]  /*5180*/  UISETP.NE.AND UP0, UPT, UR33, 0x1, UPT ;  /* 0x000000012100788c */ /* 0x000fc8000bf05270 */
[----:B------:R-:W-:-:S04]  /*5190*/  USEL UR47, URZ, 0x1, UP0 ;  /* 0x000000013f2f7887 */ /* 0x000fc80008000000 */
[----:B------:R-:W-:-:S04]  /*51a0*/  ULOP3.LUT UR47, UR34, UR47, URZ, 0x3c, !UPT ;  /* 0x0000002f222f7292 */ /* 0x000fc8000f8e3c3f */
[----:B------:R-:W-:Y:S08]  /*51b0*/  @P2 BRA `(.L_x_4665) ;  /* 0x0000000000382947 */ /* 0x000ff00003800000 */
[----:B------:R-:W-:Y:S05]  /*51c0*/  @!P0 BRA `(.L_x_4666) ;  /* 0x0000000000048947 */ /* 0x000fea0003800000 */
[----:B------:R-:W-:Y:S01]  /*51d0*/  BPT.TRAP 0x1 ;  /* 0x000000040000795c */ /* 0x000fe20000300000 */
.L_x_4666:
        /* <DEDUP_REMOVED lines=9> */
.L_x_4667:
[----:B-1----:R-:W-:Y:S05]  /*5270*/  @P1 BRA `(.L_x_4665) ;  /* 0x0000000000081947 */ /* 0x002fea0003800000 */
[----:B------:R-:W1:Y:S02]  /*5280*/  SYNCS.PHASECHK.TRANS64.TRYWAIT P1, [UR6+0x2a830], R0 ;  /* 0x02a83000ff0075a7 */ /* 0x000e640008020146 */
[----:B-1----:R-:W-:Y:S05]  /*5290*/  @!P1 BRA `(.L_x_4668) ;  /* 0x0000011000a09947 */ /* 0x002fea0003800000 */
.L_x_4665:
[----:B------:R-:W2:Y:S01]  /*52a0*/  S2R R4, SR_TID.X ;  /* 0x0000000000047919 */ /* 0x000ea20000002100 */
[----:B------:R-:W-:Y:S01]  /*52b0*/  UIADD3 UR46, UR33, 0x1, URZ ;  /* 0x00000001212e7890 */ /* 0x000fe2000fffe03f */
[----:B------:R-:W-:Y:S01]  /*52c0*/  UMOV UR27, 0x80000020 ;  /* 0x80000020001b7882 */ /* 0x000fe20000000000 */
[----:B------:R-:W-:Y:S02]  /*52d0*/  UMOV UR7, 0x80000020 ;  /* 0x8000002000077882 */ /* 0x000fe40000000000 */
[----:B------:R-:W-:Y:S01]  /*52e0*/  UISETP.NE.AND UP0, UPT, UR46, 0x2, UPT ;  /* 0x000000022e00788c */ /* 0x000fe2000bf05270 */
[----:B------:R-:W-:Y:S01]  /*52f0*/  UMOV UR11, 0x80000020 ;  /* 0x80000020000b7882 */ /* 0x000fe20000000000 */
[----:B------:R-:W-:Y:S02]  /*5300*/  UMOV UR15, 0x80000020 ;  /* 0x80000020000f7882 */ /* 0x000fe40000000000 */
[----:B------:R-:W-:Y:S01]  /*5310*/  USEL UR46, UR46, URZ, UP0 ;  /* 0x0000003f2e2e7287 */ /* 0x000fe20008000000 */
[----:B------:R-:W-:Y:S01]  /*5320*/  UMOV UR19, 0x80000020 ;  /* 0x8000002000137882 */ /* 0x000fe20000000000 */
[----:B------:R-:W-:-:S02]  /*5330*/  UMOV UR23, 0x80000020 ;  /* 0x8000002000177882 */ /* 0x000fc40000000000 */
[----:B------:R-:W-:-:S04]  /*5340*/  UIMAD UR26, UR46, 0x600, UR28 ;  /* 0x000006002e1a78a4 */ /* 0x000fc8000f8e021c */
[----:B------:R-:W-:Y:S02]  /*5350*/  UIADD3 UR6, UR26, 0x2, URZ ;  /* 0x000000021a067890 */ /* 0x000fe4000fffe03f */
[----:B------:R-:W-:Y:S02]  /*5360*/  UIADD3 UR10, UR26, 0x200, URZ ;  /* 0x000002001a0a7890 */ /* 0x000fe4000fffe03f */
[----:B------:R-:W-:Y:S02]  /*5370*/  UIADD3 UR14, UR26, 0x202, URZ ;  /* 0x000002021a0e7890 */ /* 0x000fe4000fffe03f */
[----:B------:R-:W-:Y:S02]  /*5380*/  UIADD3 UR18, UR26, 0x400, URZ ;  /* 0x000004001a127890 */ /* 0x000fe4000fffe03f */
[----:B------:R-:W-:Y:S01]  /*5390*/  UIADD3 UR22, UR26, 0x402, URZ ;  /* 0x000004021a167890 */ /* 0x000fe2000fffe03f */
[----:B--2---:R-:W-:-:S05]  /*53a0*/  SHF.R.U32.HI R4, RZ, 0x7, R4 ;  /* 0x00000007ff047819 */ /* 0x004fca0000011604 */
[----:B01----:R-:W-:-:S05]  /*53b0*/  VIADD R0, R4, 0x8 ;  /* 0x0000000804007836 */ /* 0x003fca0000000000 */
[----:B------:R0:W-:Y:S06]  /*53c0*/  BAR.SYNC.DEFER_BLOCKING R0, 0x100 ;  /* 0x000400000000751d */ /* 0x0001ec0000010000 */
[----:B------:R-:W-:-:S06]  /*53d0*/  WARPGROUP.ARRIVE ;  /* 0x00000000000079c5 */ /* 0x000fcc0000000000 */
        /* <DEDUP_REMOVED lines=17> */
[----:B0-----:R-:W-:Y:S05]  /*54f0*/  @P2 BRA `(.L_x_4669) ;  /* 0x00000000002c2947 */ /* 0x001fea0003800000 */
[----:B------:R-:W-:Y:S05]  /*5500*/  @!P0 BRA `(.L_x_4670) ;  /* 0x0000000000048947 */ /* 0x000fea0003800000 */
[----:B------:R-:W-:Y:S01]  /*5510*/  BPT.TRAP 0x1 ;  /* 0x000000040000795c */ /* 0x000fe20000300000 */
.L_x_4670:
[----:B------:R-:W-:Y:S01]  /*5520*/  ULEA UR6, UR33, UR36, 0x3 ;  /* 0x0000002421067291 */ /* 0x000fe2000f8e183f */
[----:B------:R-:W-:-:S05]  /*5530*/  IMAD.U32 R0, RZ, RZ, UR34 ;  /* 0x00000022ff007e24 */ /* 0x000fca000f8e00ff */
[----:B------:R-:W-:-:S04]  /*5540*/  SHF.L.U32 R0, R0, 0x1f, RZ ;  /* 0x0000001f00007819 */ /* 0x000fc800000006ff */
[----:B------:R0:W1:Y:S01]  /*5550*/  SYNCS.PHASECHK.TRANS64.TRYWAIT P1, [UR6+0x2a850], R0 ;  /* 0x02a85000ff0075a7 */ /* 0x0000620008020146 */
[----:B------:R-:W-:Y:S05]  /*5560*/  @!P0 BRA `(.L_x_4671) ;  /* 0x0000000000048947 */ /* 0x000fea0003800000 */
[----:B------:R-:W-:Y:S01]  /*5570*/  BPT.TRAP 0x1 ;  /* 0x000000040000795c */ /* 0x000fe20000300000 */
.L_x_4671:
[----:B-1----:R-:W-:Y:S05]  /*5580*/  @P1 BRA `(.L_x_4669) ;  /* 0x0000000000081947 */ /* 0x002fea0003800000 */
[----:B------:R-:W1:Y:S02]  /*5590*/  SYNCS.PHASECHK.TRANS64.TRYWAIT P1, [UR6+0x2a850], R0 ;  /* 0x02a85000ff0075a7 */ /* 0x000e640008020146 */
[----:B-1----:R-:W-:Y:S05]  /*55a0*/  @!P1 BRA `(.L_x_4672) ;  /* 0x0000010c00f49947 */ /* 0x002fea0003800000 */
.L_x_4669:
[----:B------:R-:W-:Y:S01]  /*55b0*/  UIADD3 UR6, UR36, 0x400, URZ ;  /* 0x0000040024067890 */ /* 0x000fe2000fffe03f */
[----:B------:R-:W-:Y:S01]  /*55c0*/  WARPGROUP.ARRIVE ;  /* 0x00000000000079c5 */ /* 0x000fe20000000000 */
[----:B------:R-:W-:-:S05]  /*55d0*/  UMOV UR7, 0x40000040 ;  /* 0x4000004000077882 */ /* 0x000fca0000000000 */
[----:B------:R-:W2:Y:S01]  /*55e0*/  S2R R4, SR_TID.X ;  /* 0x0000000000047919 */ /* 0x000ea20000002100 */
        /* <DEDUP_REMOVED lines=8> */
[----:B--2---:R-:W-:-:S04]  /*5670*/  SHF.R.U32.HI R4, RZ, 0x7, R4 ;  /* 0x00000007ff047819 */ /* 0x004fc80000011604 */
[----:B01----:R-:W-:Y:S01]  /*5680*/  IADD3 R0, -R4, 0xb, RZ ;  /* 0x0000000b04007810 */ /* 0x003fe20007ffe1ff */
[----:B------:R-:W-:Y:S02]  /*5690*/  WARPGROUP.DEPBAR.LE gsb0, 0x0 ;  /* 0x00008000000079c5 */ /* 0x000fe40000010000 */
[----:B------:R-:W-:-:S10]  /*56a0*/  WARPGROUP.ARRIVE ;  /* 0x00000000000079c5 */ /* 0x000fd40000000000 */
        /* <DEDUP_REMOVED lines=15> */
.L_x_4673:
[----:B------:R-:W-:Y:S01]  /*57a0*/  UISETP.NE.AND UP1, UPT, UR51, URZ, UPT ;  /* 0x0000003f3300728c */ /* 0x000fe2000bf25270 */
[----:B------:R-:W-:Y:S01]  /*57b0*/  VIADD R13, R17, UR41 ;  /* 0x00000029110d7c36 */ /* 0x000fe20008000000 */
[----:B------:R-:W1:Y:S01]  /*57c0*/  LDC R4, c[0x0][0x2f0] ;  /* 0x0000bc00ff047b82 */ /* 0x000e620000000800 */
[----:B------:R-:W-:Y:S02]  /*57d0*/  ULEA UR6, UR46, UR36, 0x3 ;  /* 0x000000242e067291 */ /* 0x000fe4000f8e183f */
[----:B------:R-:W-:Y:S01]  /*57e0*/  UISETP.NE.AND UP0, UPT, UR50, URZ, UPT ;  /* 0x0000003f3200728c */ /* 0x000fe2000bf05270 */
[----:B------:R-:W-:Y:S01]  /*57f0*/  PLOP3.LUT P1, PT, PT, PT, UP1, 0x80, 0x0 ;  /* 0x000000000000781c */ /* 0x000fe20003f2f018 */
[----:B------:R-:W-:Y:S01]  /*5800*/  UIADD3 UR6, UR6, 0x2a840, URZ ;  /* 0x0002a84006067890 */ /* 0x000fe2000fffe03f */
[----:B------:R-:W-:Y:S02]  /*5810*/  PLOP3.LUT P2, PT, PT, PT, UP1, 0x80, 0x0 ;  /* 0x000000000000781c */ /* 0x000fe40003f4f018 */
[----:B------:R-:W2:Y:S01]  /*5820*/  LDC R5, c[0x0][0x288] ;  /* 0x0000a200ff057b82 */ /* 0x000ea20000000800 */
[----:B------:R-:W-:Y:S01]  /*5830*/  @UP1 ULDC UR7, c[0x0][0x44c] ;  /* 0x0001130000071ab9 */ /* 0x000fe20000000800 */
[----:B------:R-:W-:-:S07]  /*5840*/  UPRMT UR6, UR38, 0x654, UR6 ;  /* 0x0000065426067896 */ /* 0x000fce0008000006 */
[----:B0-----:R-:W-:Y:S01]  /*5850*/  @P1 IMAD.HI.U32 R0, R13, UR7, RZ ;  /* 0x000000070d001c27 */ /* 0x001fe2000f8e00ff */
[----:B------:R-:W-:Y:S01]  /*5860*/  @UP1 ULDC UR7, c[0x0][0x450] ;  /* 0x0001140000071ab9 */ /* 0x000fe20000000800 */
[----:B------:R-:W-:Y:S01]  /*5870*/  PLOP3.LUT P1, PT, PT, PT, UP0, 0x40, 0x0 ;  /* 0x000000000000781c */ /* 0x000fe20003f2e808 */
[----:B------:R-:W-:Y:S01]  /*5880*/  SYNCS.ARRIVE.TRANS64.RED.A1T0 RZ, [UR6], RZ ;  /* 0x000000ffffff79a7 */ /* 0x000fe20008100406 */
[----:B------:R-:W-:Y:S01]  /*5890*/  ULOP3.LUT UR6, URZ, UR30, URZ, 0x33, !UPT ;  /* 0x0000001e3f067292 */ /* 0x000fe2000f8e333f */
[----:B------:R-:W-:Y:S01]  /*58a0*/  @P2 SHF.R.U32.HI R13, RZ, UR7, R0 ;  /* 0x00000007ff0d2c19 */ /* 0x000fe20008011600 */
[----:B------:R-:W-:-:S04]  /*58b0*/  IMAD.SHL.U32 R0, R8, 0x80, RZ ;  /* 0x0000008008007824 */ /* 0x000fc800078e00ff */
[----:B------:R-:W0:Y:S01]  /*58c0*/  SHFL.IDX PT, R11, R13, RZ, 0x1c1f ;  /* 0x001c1fff0d0b7589 */ /* 0x000e2200000e0000 */
[----:B------:R-:W-:-:S05]  /*58d0*/  IADD3 R9, -R0, 0x1, RZ ;  /* 0x0000000100097810 */ /* 0x000fca0007ffe1ff */
[----:B------:R-:W-:-:S04]  /*58e0*/  IMAD R9, R16, -0x2, R9 ;  /* 0xfffffffe10097824 */ /* 0x000fc800078e0209 */
[----:B-1----:R-:W-:-:S04]  /*58f0*/  IMAD R10, R4, UR44, R9 ;  /* 0x0000002c040a7c24 */ /* 0x002fc8000f8e0209 */
[----:B--2---:R-:W-:-:S04]  /*5900*/  IMAD.IADD R10, R10, 0x1, -R5 ;  /* 0x000000010a0a7824 */ /* 0x004fc800078e0a05 */
[C---:B------:R-:W-:Y:S02]  /*5910*/  VIADD R12, R10.reuse, UR31 ;  /* 0x0000001f0a0c7c36 */ /* 0x040fe40008000000 */
[----:B------:R-:W-:Y:S02]  /*5920*/  VIADD R9, R10, UR6 ;  /* 0x000000060a097c36 */ /* 0x000fe40008000000 */
[--C-:B0-----:R-:W-:Y:S02]  /*5930*/  IMAD.IADD R14, R12, 0x1, R11.reuse ;  /* 0x000000010c0e7824 */ /* 0x101fe400078e020b */
        /* <DEDUP_REMOVED lines=10> */
[----:B------:R-:W0:Y:S02]  /*59e0*/  @P1 LDC.64 R10, c[0x0][0x9e8] ;  /* 0x00027a00ff0a1b82 */ /* 0x000e240000000a00 */
[----:B0-----:R-:W-:-:S05]  /*59f0*/  @P1 IMAD.HI.U32 R10, R15, R10, RZ ;  /* 0x0000000a0f0a1227 */ /* 0x001fca00078e00ff */
[----:B------:R-:W-:-:S04]  /*5a00*/  @P1 SHF.R.U32.HI R15, RZ, R11, R10 ;  /* 0x0000000bff0f1219 */ /* 0x000fc8000001160a */
[----:B------:R-:W-:Y:S01]  /*5a10*/  LOP3.LUT R15, RZ, R15, RZ, 0x33, !PT ;  /* 0x0000000fff0f7212 */ /* 0x000fe200078e33ff */
[----:B------:R-:W-:Y:S06]  /*5a20*/  BRA `(.L_x_4677) ;  /* 0x0000000000147947 */ /* 0x000fec0003800000 */
.L_x_4676:
[----:B------:R-:W-:-:S05]  /*5a30*/  IMAD.U32 R21, RZ, RZ, UR29 ;  /* 0x0000001dff157e24 */ /* 0x000fca000f8e00ff */
[----:B------:R-:W-:-:S13]  /*5a40*/  ISETP.NE.AND P1, PT, R21, 0x1, PT ;  /* 0x000000011500780c */ /* 0x000fda0003f25270 */
[----:B------:R-:W0:Y:S02]  /*5a50*/  @P1 LDC.64 R10, c[0x0][0x9e8] ;  /* 0x00027a00ff0a1b82 */ /* 0x000e240000000a00 */
[----:B0-----:R-:W-:-:S05]  /*5a60*/  @P1 IMAD.HI.U32 R10, R15, R10, RZ ;  /* 0x0000000a0f0a1227 */ /* 0x001fca00078e00ff */
[----:B------:R-:W-:-:S07]  /*5a70*/  @P1 SHF.R.U32.HI R15, RZ, R11, R10 ;  /* 0x0000000bff0f1219 */ /* 0x000fce000001160a */
.L_x_4677:
[----:B------:R-:W-:Y:S05]  /*5a80*/  BSYNC B0 ;  /* 0x0000000000007941 */ /* 0x000fea0003800000 */
.L_x_4675:
[----:B------:R-:W-:-:S04]  /*5a90*/  IMAD R15, R15, R21, -R0 ;  /* 0x000000150f0f7224 */ /* 0x000fc800078e0a00 */
[----:B------:R-:W-:-:S05]  /*5aa0*/  IMAD R15, R16, -0x2, R15 ;  /* 0xfffffffe100f7824 */ /* 0x000fca00078e020f */
[----:B------:R-:W-:Y:S02]  /*5ab0*/  VIADDMNMX R14, R15, R21, R14, PT ;  /* 0x000000150f0e7246 */ /* 0x000fe4000380010e */
[----:B------:R-:W-:-:S07]  /*5ac0*/  VIMNMX R20, R20, R15, !PT ;  /* 0x0000000f14147248 */ /* 0x000fce0007fe0100 */
.L_x_4674:
[----:B------:R-:W-:Y:S01]  /*5ad0*/  ISETP.GT.AND P1, PT, R8, -0x1, PT ;  /* 0xffffffff0800780c */ /* 0x000fe20003f24270 */
[----:B------:R0:W1:Y:S01]  /*5ae0*/  SHFL.IDX PT, R11, R13, 0x1, 0x1c1f ;  /* 0x003c1f000d0b7f89 */ /* 0x00006200000e0000 */
[----:B------:R-:W-:Y:S02]  /*5af0*/  UISETP.NE.AND UP0, UPT, UR50, URZ, UPT ;  /* 0x0000003f3200728c */ /* 0x000fe4000bf05270 */
[C---:B------:R-:W-:Y:S02]  /*5b00*/  ISETP.GT.AND P3, PT, R20.reuse, 0x8, P1 ;  /* 0x000000081400780c */ /* 0x040fe40000f64270 */
[----:B------:R-:W-:Y:S02]  /*5b10*/  ISETP.GT.AND P6, PT, R20, RZ, P1 ;  /* 0x000000ff1400720c */ /* 0x000fe40000fc4270 */
[----:B------:R-:W-:Y:S02]  /*5b20*/  ISETP.LT.OR P3, PT, R14, 0x9, P3 ;  /* 0x000000090e00780c */ /* 0x000fe40001f61670 */
[----:B------:R-:W-:-:S02]  /*5b30*/  ISETP.GT.AND P2, PT, R20, 0x1, P1 ;  /* 0x000000011400780c */ /* 0x000fc40000f44270 */
[----:B0-----:R-:W-:Y:S02]  /*5b40*/  FSEL R13, R124, -INF , !P3 ;  /* 0xff8000007c0d7808 */ /* 0x001fe40005800000 */
[----:B------:R-:W-:Y:S02]  /*5b50*/  ISETP.GT.AND P3, PT, R20, 0x19, P1 ;  /* 0x000000191400780c */ /* 0x000fe40000f64270 */
[C---:B------:R-:W-:Y:S02]  /*5b60*/  ISETP.LT.OR P6, PT, R14.reuse, 0x1, P6 ;  /* 0x000000010e00780c */ /* 0x040fe400037c1670 */
[C---:B------:R-:W-:Y:S02]  /*5b70*/  ISETP.LT.OR P2, PT, R14.reuse, 0x2, P2 ;  /* 0x000000020e00780c */ /* 0x040fe40001741670 */
[----:B------:R-:W-:Y:S02]  /*5b80*/  ISETP.LT.OR P3, PT, R14, 0x1a, P3 ;  /* 0x0000001a0e00780c */ /* 0x000fe40001f61670 */
[----:B------:R-:W-:-:S02]  /*5b90*/  FSEL R15, R120, -INF , !P6 ;  /* 0xff800000780f7808 */ /* 0x000fc40007000000 */
[----:B------:R-:W-:Y:S01]  /*5ba0*/  FSEL R121, R121, -INF , !P2 ;  /* 0xff80000079797808 */ /* 0x000fe20005000000 */
[--C-:B-1----:R-:W-:Y:S01]  /*5bb0*/  IMAD.IADD R12, R12, 0x1, R11.reuse ;  /* 0x000000010c0c7824 */ /* 0x102fe200078e020b */
[C---:B------:R-:W-:Y:S01]  /*5bc0*/  ISETP.GT.AND P5, PT, R20.reuse, 0x9, P1 ;  /* 0x000000091400780c */ /* 0x040fe20000fa4270 */
[----:B------:R-:W-:Y:S01]  /*5bd0*/  IMAD.IADD R9, R9, 0x1, R11 ;  /* 0x0000000109097824 */ /* 0x000fe200078e020b */
[C---:B------:R-:W-:Y:S02]  /*5be0*/  ISETP.GT.AND P4, PT, R20.reuse, 0x10, P1 ;  /* 0x000000101400780c */ /* 0x040fe40000f84270 */
[C---:B------:R-:W-:Y:S02]  /*5bf0*/  ISETP.GT.AND P6, PT, R20.reuse, 0x11, P1 ;  /* 0x000000111400780c */ /* 0x040fe40000fc4270 */
[----:B------:R-:W-:Y:S02]  /*5c00*/  ISETP.GT.AND P2, PT, R20, 0x18, P1 ;  /* 0x000000181400780c */ /* 0x000fe40000f44270 */
[----:B------:R-:W-:-:S02]  /*5c10*/  FSEL R133, R133, -INF , !P3 ;  /* 0xff80000085857808 */ /* 0x000fc40005800000 */
[----:B------:R-:W-:Y:S02]  /*5c20*/  ISETP.GT.AND P3, PT, R20, 0x30, P1 ;  /* 0x000000301400780c */ /* 0x000fe40000f64270 */
[C---:B------:R-:W-:Y:S02]  /*5c30*/  ISETP.LT.OR P5, PT, R14.reuse, 0xa, P5 ;  /* 0x0000000a0e00780c */ /* 0x040fe40002fa1670 */
[C---:B------:R-:W-:Y:S02]  /*5c40*/  ISETP.LT.OR P4, PT, R14.reuse, 0x11, P4 ;  /* 0x000000110e00780c */ /* 0x040fe40002781670 */
[C---:B------:R-:W-:Y:S02]  /*5c50*/  ISETP.LT.OR P6, PT, R14.reuse, 0x12, P6 ;  /* 0x000000120e00780c */ /* 0x040fe400037c1670 */
[C---:B------:R-:W-:Y:S02]  /*5c60*/  ISETP.LT.OR P2, PT, R14.reuse, 0x19, P2 ;  /* 0x000000190e00780c */ /* 0x040fe40001741670 */
[----:B------:R-:W-:-:S02]  /*5c70*/  ISETP.LT.OR P3, PT, R14, 0x31, P3 ;  /* 0x000000310e00780c */ /* 0x000fc40001f61670 */
[----:B------:R-:W-:Y:S02]  /*5c80*/  FSEL R125, R125, -INF , !P5 ;  /* 0xff8000007d7d7808 */ /* 0x000fe40006800000 */
[----:B------:R-:W-:Y:S02]  /*5c90*/  FSEL R128, R128, -INF , !P4 ;  /* 0xff80000080807808 */ /* 0x000fe40006000000 */
[----:B------:R-:W-:Y:S02]  /*5ca0*/  FSEL R129, R129, -INF , !P6 ;  /* 0xff80000081817808 */ /* 0x000fe40007000000 */
[----:B------:R-:W-:Y:S02]  /*5cb0*/  FSEL R132, R132, -INF , !P2 ;  /* 0xff80000084847808 */ /* 0x000fe40005000000 */
[C---:B------:R-:W-:Y:S02]  /*5cc0*/  ISETP.GT.AND P5, PT, R20.reuse, 0x20, P1 ;  /* 0x000000201400780c */ /* 0x040fe40000fa4270 */
[----:B------:R-:W-:-:S02]  /*5cd0*/  ISETP.GT.AND P4, PT, R20, 0x21, P1 ;  /* 0x000000211400780c */ /* 0x000fc40000f84270 */
[C---:B------:R-:W-:Y:S02]  /*5ce0*/  ISETP.GT.AND P6, PT, R20.reuse, 0x28, P1 ;  /* 0x000000281400780c */ /* 0x040fe40000fc4270 */
        /* <DEDUP_REMOVED lines=63> */
[----:B------:R-:W-:Y:S02]  /*60e0*/  ISETP.LT.OR P2, PT, R14, 0x7a, P2 ;  /* 0x0000007a0e00780c */ /* 0x000fe40001741670 */
        /* <DEDUP_REMOVED lines=18> */
.L_x_4680:
[----:B------:R-:W-:-:S05]  /*6210*/  IMAD.U32 R14, RZ, RZ, UR29 ;  /* 0x0000001dff0e7e24 */ /* 0x000fca000f8e00ff */
[----:B------:R-:W-:-:S13]  /*6220*/  ISETP.NE.AND P2, PT, R14, 0x1, PT ;  /* 0x000000010e00780c */ /* 0x000fda0003f45270 */
[----:B------:R-:W0:Y:S02]  /*6230*/  @P2 LDC.64 R10, c[0x0][0x9e8] ;  /* 0x00027a00ff0a2b82 */ /* 0x000e240000000a00 */
[----:B0-----:R-:W-:-:S05]  /*6240*/  @P2 IMAD.HI.U32 R10, R21, R10, RZ ;  /* 0x0000000a150a2227 */ /* 0x001fca00078e00ff */
[----:B------:R-:W-:-:S07]  /*6250*/  @P2 SHF.R.U32.HI R21, RZ, R11, R10 ;  /* 0x0000000bff152219 */ /* 0x000fce000001160a */
.L_x_4681:
[----:B------:R-:W-:Y:S05]  /*6260*/  BSYNC B0 ;  /* 0x0000000000007941 */ /* 0x000fea0003800000 */
.L_x_4679:
[----:B------:R-:W-:-:S04]  /*6270*/  IMAD R21, R21, R14, -R0 ;  /* 0x0000000e15157224 */ /* 0x000fc800078e0a00 */
[----:B------:R-:W-:-:S05]  /*6280*/  IMAD R21, R16, -0x2, R21 ;  /* 0xfffffffe10157824 */ /* 0x000fca00078e0215 */
[----:B------:R-:W-:Y:S02]  /*6290*/  VIADDMNMX R12, R21, R14, R12, PT ;  /* 0x0000000e150c7246 */ /* 0x000fe4000380010c */
[----:B------:R-:W-:-:S07]  /*62a0*/  VIMNMX R9, R9, R21, !PT ;  /* 0x0000001509097248 */ /* 0x000fce0007fe0100 */
.L_x_4678:
[----:B------:R-:W-:Y:S01]  /*62b0*/  FMNMX.FTZ R0, R15, R6, !PT ;  /* 0x000000060f007209 */ /* 0x000fe20007810000 */
[----:B------:R-:W-:Y:S01]  /*62c0*/  IMAD.U32 R21, RZ, RZ, UR40 ;  /* 0x00000028ff157e24 */ /* 0x000fe2000f8e00ff */
        /* <DEDUP_REMOVED lines=30> */
[----:B------:R-:W-:Y:S02]  /*64b0*/  FMNMX.FTZ R120, R122, R7, !PT ;  /* 0x000000077a787209 */ /* 0x000fe40007810000 */
        /* <DEDUP_REMOVED lines=9> */
[----:B------:R-:W-:-:S02]  /*6550*/  ISETP.GT.AND P3, PT, R9, 0x18, P1 ;  /* 0x000000180900780c */ /* 0x000fc40000f64270 */
[----:B------:R-:W-:Y:S02]  /*6560*/  FMNMX.FTZ R11, R161, R0, !PT ;  /* 0x00000000a10b7209 */ /* 0x000fe40007810000 */
[----:B------:R-:W-:Y:S02]  /*6570*/  ISETP.LT.OR P2, PT, R12, 0x12, P2 ;  /* 0x000000120c00780c */ /* 0x000fe40001741670 */
[----:B------:R-:W-:Y:S02]  /*6580*/  FMNMX.FTZ R0, R164, R11, !PT ;  /* 0x0000000ba4007209 */ /* 0x000fe40007810000 */
[----:B------:R-:W-:Y:S02]  /*6590*/  ISETP.GT.AND P4, PT, R9, 0x19, P1 ;  /* 0x000000190900780c */ /* 0x000fe40000f84270 */
[----:B------:R-:W-:Y:S02]  /*65a0*/  FMNMX.FTZ R11, R165, R0, !PT ;  /* 0x00000000a50b7209 */ /* 0x000fe40007810000 */
[----:B------:R-:W-:-:S02]  /*65b0*/  ISETP.LT.OR P3, PT, R12, 0x19, P3 ;  /* 0x000000190c00780c */ /* 0x000fc40001f61670 */
[----:B------:R-:W-:Y:S02]  /*65c0*/  FMNMX.FTZ R0, R168, R11, !PT ;  /* 0x0000000ba8007209 */ /* 0x000fe40007810000 */
[----:B------:R-:W-:Y:S02]  /*65d0*/  FSEL R131, R131, -INF , !P2 ;  /* 0xff80000083837808 */ /* 0x000fe40005000000 */
        /* <DEDUP_REMOVED lines=11> */
[C---:B------:R-:W-:Y:S02]  /*6690*/  ISETP.LT.OR P2, PT, R12.reuse, 0x22, P2 ;  /* 0x000000220c00780c */ /* 0x040fe40001741670 */
[----:B------:R-:W-:Y:S02]  /*66a0*/  FMNMX.FTZ R10, R181, R0, !PT ;  /* 0x00000000b50a7209 */ /* 0x000fe40007810000 */
[----:B------:R-:W-:Y:S02]  /*66b0*/  ISETP.GT.AND P4, PT, R9, 0x29, P1 ;  /* 0x000000290900780c */ /* 0x000fe40000f84270 */
[----:B------:R-:W-:Y:S01]  /*66c0*/  ISETP.LT.OR P3, PT, R12, 0x29, P3 ;  /* 0x000000290c00780c */ /* 0x000fe20001f61670 */
[----:B------:R-:W0:Y:S01]  /*66d0*/  SHFL.BFLY PT, R11, R10, 0x2, 0x1f ;  /* 0x0c401f000a0b7f89 */ /* 0x000e2200000e0000 */
[----:B------:R-:W-:-:S02]  /*66e0*/  FSEL R139, R139, -INF , !P2 ;  /* 0xff8000008b8b7808 */ /* 0x000fc40005000000 */
[C---:B------:R-:W-:Y:S02]  /*66f0*/  ISETP.GT.AND P2, PT, R9.reuse, 0x30, P1 ;  /* 0x000000300900780c */ /* 0x040fe40000f44270 */
[----:B------:R-:W-:Y:S02]  /*6700*/  FSEL R142, R142, -INF , !P3 ;  /* 0xff8000008e8e7808 */ /* 0x000fe40005800000 */
[C---:B------:R-:W-:Y:S02]  /*6710*/  ISETP.LT.OR P4, PT, R12.reuse, 0x2a, P4 ;  /* 0x0000002a0c00780c */ /* 0x040fe40002781670 */
[----:B------:R-:W-:Y:S02]  /*6720*/  ISETP.GT.AND P3, PT, R9, 0x31, P1 ;  /* 0x000000310900780c */ /* 0x000fe40000f64270 */
[----:B------:R-:W-:Y:S02]  /*6730*/  ISETP.LT.OR P2, PT, R12, 0x31, P2 ;  /* 0x000000310c00780c */ /* 0x000fe40001741670 */
[----:B------:R-:W-:-:S02]  /*6740*/  FSEL R143, R143, -INF , !P4 ;  /* 0xff8000008f8f7808 */ /* 0x000fc40006000000 */
[C---:B------:R-:W-:Y:S02]  /*6750*/  ISETP.GT.AND P5, PT, R9.reuse, 0x38, P1 ;  /* 0x000000380900780c */ /* 0x040fe40000fa4270 */
[----:B------:R-:W-:Y:S02]  /*6760*/  FSEL R146, R146, -INF , !P2 ;  /* 0xff80000092927808 */ /* 0x000fe40005000000 */
[C---:B------:R-:W-:Y:S02]  /*6770*/  ISETP.LT.OR P3, PT, R12.reuse, 0x32, P3 ;  /* 0x000000320c00780c */ /* 0x040fe40001f61670 */
[----:B------:R-:W-:Y:S02]  /*6780*/  ISETP.GT.AND P4, PT, R9, 0x39, P1 ;  /* 0x000000390900780c */ /* 0x000fe40000f84270 */
[----:B------:R-:W-:Y:S02]  /*6790*/  ISETP.LT.OR P5, PT, R12, 0x39, P5 ;  /* 0x000000390c00780c */ /* 0x000fe40002fa1670 */
[----:B0-----:R-:W-:-:S02]  /*67a0*/  FMNMX.FTZ R11, R10, R11, !PT ;  /* 0x0000000b0a0b7209 */ /* 0x001fc40007810000 */
[----:B------:R-:W-:Y:S02]  /*67b0*/  FSEL R147, R147, -INF , !P3 ;  /* 0xff80000093937808 */ /* 0x000fe40005800000 */
[C---:B------:R-:W-:Y:S01]  /*67c0*/  ISETP.GT.AND P2, PT, R9.reuse, 0x40, P1 ;  /* 0x000000400900780c */ /* 0x040fe20000f44270 */
[----:B------:R-:W0:Y:S01]  /*67d0*/  SHFL.BFLY PT, R0, R11, 0x1, 0x1f ;  /* 0x0c201f000b007f89 */ /* 0x000e2200000e0000 */
[----:B------:R-:W-:Y:S02]  /*67e0*/  FSEL R150, R150, -INF , !P5 ;  /* 0xff80000096967808 */ /* 0x000fe40006800000 */
[C---:B------:R-:W-:Y:S02]  /*67f0*/  ISETP.LT.OR P4, PT, R12.reuse, 0x3a, P4 ;  /* 0x0000003a0c00780c */ /* 0x040fe40002781670 */
[----:B------:R-:W-:Y:S02]  /*6800*/  ISETP.GT.AND P3, PT, R9, 0x41, P1 ;  /* 0x000000410900780c */ /* 0x000fe40000f64270 */
[----:B------:R-:W-:-:S02]  /*6810*/  ISETP.LT.OR P2, PT, R12, 0x41, P2 ;  /* 0x000000410c00780c */ /* 0x000fc40001741670 */
[----:B------:R-:W-:Y:S02]  /*6820*/  FSEL R151, R151, -INF , !P4 ;  /* 0xff80000097977808 */ /* 0x000fe40006000000 */
[C---:B------:R-:W-:Y:S02]  /*6830*/  ISETP.GT.AND P5, PT, R9.reuse, 0x48, P1 ;  /* 0x000000480900780c */ /* 0x040fe40000fa4270 */
[----:B------:R-:W-:Y:S02]  /*6840*/  FSEL R154, R154, -INF , !P2 ;  /* 0xff8000009a9a7808 */ /* 0x000fe40005000000 */
[C---:B------:R-:W-:Y:S02]  /*6850*/  ISETP.LT.OR P3, PT, R12.reuse, 0x42, P3 ;  /* 0x000000420c00780c */ /* 0x040fe40001f61670 */
[----:B------:R-:W-:Y:S02]  /*6860*/  ISETP.GT.AND P4, PT, R9, 0x49, P1 ;  /* 0x000000490900780c */ /* 0x000fe40000f84270 */
[----:B------:R-:W-:-:S02]  /*6870*/  ISETP.LT.OR P5, PT, R12, 0x49, P5 ;  /* 0x000000490c00780c */ /* 0x000fc40002fa1670 */
[----:B------:R-:W-:Y:S02]  /*6880*/  FSEL R155, R155, -INF , !P3 ;  /* 0xff8000009b9b7808 */ /* 0x000fe40005800000 */
[----:B------:R-:W-:Y:S02]  /*6890*/  ISETP.GT.AND P2, PT, R9, 0x50, P1 ;  /* 0x000000500900780c */ /* 0x000fe40000f44270 */
[----:B0-----:R-:W-:Y:S02]  /*68a0*/  FMNMX.FTZ R0, R11, R0, !PT ;  /* 0x000000000b007209 */ /* 0x001fe40007810000 */
[----:B------:R-:W-:Y:S02]  /*68b0*/  FSEL R158, R158, -INF , !P5 ;  /* 0xff8000009e9e7808 */ /* 0x000fe40006800000 */
[C---:B------:R-:W-:Y:S01]  /*68c0*/  FSETP.NEU.FTZ.AND P6, PT, R0.reuse, -INF , PT ;  /* 0xff8000000000780b */ /* 0x040fe20003fdd000 */
[----:B------:R-:W-:-:S01]  /*68d0*/  FFMA.FTZ R14, R0, R21, -8 ;  /* 0xc1000000000e7423 */ /* 0x000fc20000010015 */
[----:B------:R-:W-:-:S02]  /*68e0*/  FMNMX.FTZ R21, R123, R120, !PT ;  /* 0x000000787b157209 */ /* 0x000fc40007810000 */
[----:B------:R-:W-:Y:S02]  /*68f0*/  ISETP.LT.OR P4, PT, R12, 0x4a, P4 ;  /* 0x0000004a0c00780c */ /* 0x000fe40002781670 */
[----:B------:R-:W-:Y:S02]  /*6900*/  FSEL R10, R14, RZ, P6 ;  /* 0x000000ff0e0a7208 */ /* 0x000fe40003000000 */
[----:B------:R-:W-:Y:S02]  /*6910*/  FMNMX.FTZ R124, R126, R21, !PT ;  /* 0x000000157e7c7209 */ /* 0x000fe40007810000 */
[----:B------:R-:W-:Y:S01]  /*6920*/  ISETP.GT.AND P3, PT, R9, 0x51, P1 ;  /* 0x000000510900780c */ /* 0x000fe20000f64270 */
        /* <DEDUP_REMOVED lines=10> */
[----:B------:R0:W-:Y:S01]  /*69d0*/  MUFU.EX2 R120, R129 ;  /* 0x0000008100787308 */ /* 0x0001e20000000800 */
[----:B------:R-:W-:-:S01]  /*69e0*/  FFMA.FTZ R137, R137, UR40, -R10 ;  /* 0x0000002889897c23 */ /* 0x000fc2000801080a */
[----:B------:R-:W-:Y:S01]  /*69f0*/  ISETP.LT.OR P2, PT, R12, 0x51, P2 ;  /* 0x000000510c00780c */ /* 0x000fe20001741670 */
[----:B------:R-:W-:-:S01]  /*6a00*/  FFMA.FTZ R141, R141, UR40, -R10 ;  /* 0x000000288d8d7c23 */ /* 0x000fc2000801080a */
[----:B------:R-:W-:Y:S01]  /*6a10*/  FMNMX.FTZ R128, R134, R121, !PT ;  /* 0x0000007986807209 */ /* 0x000fe20007810000 */
[----:B------:R-:W-:-:S01]  /*6a20*/  FFMA.FTZ R121, R136, UR40, -R10 ;  /* 0x0000002888797c23 */ /* 0x000fc2000801080a */
[----:B------:R-:W-:Y:S01]  /*6a30*/  FSEL R159, R159, -INF , !P4 ;  /* 0xff8000009f9f7808 */ /* 0x000fe20006000000 */
[----:B------:R-:W-:-:S01]  /*6a40*/  FFMA.FTZ R145, R145, UR40, -R10 ;  /* 0x0000002891917c23 */ /* 0x000fc2000801080a */
[----:B------:R-:W-:Y:S01]  /*6a50*/  FMNMX.FTZ R125, R135, R128, !PT ;  /* 0x00000080877d7209 */ /* 0x000fe20007810000 */
[----:B------:R1:W-:Y:S01]  /*6a60*/  MUFU.EX2 R124, R133 ;  /* 0x00000085007c7308 */ /* 0x0003e20000000800 */
[----:B------:R-:W-:Y:S01]  /*6a70*/  ISETP.GT.AND P5, PT, R9, 0x58, P1 ;  /* 0x000000580900780c */ /* 0x000fe20000fa4270 */
[--C-:B------:R-:W-:Y:S01]  /*6a80*/  FFMA.FTZ R153, R153, UR40, -R10.reuse ;  /* 0x0000002899997c23 */ /* 0x100fe2000801080a */
[----:B------:R-:W-:Y:S01]  /*6a90*/  FMNMX.FTZ R128, R138, R125, !PT ;  /* 0x0000007d8a807209 */ /* 0x000fe20007810000 */
[--C-:B------:R-:W-:Y:S01]  /*6aa0*/  FFMA.FTZ R149, R149, UR40, -R10.reuse ;  /* 0x0000002895957c23 */ /* 0x100fe2000801080a */
[----:B------:R-:W-:Y:S01]  /*6ab0*/  FSEL R162, R162, -INF , !P2 ;  /* 0xff800000a2a27808 */ /* 0x000fe20005000000 */
[--C-:B------:R-:W-:Y:S01]  /*6ac0*/  FFMA.FTZ R13, R13, UR40, -R10.reuse ;  /* 0x000000280d0d7c23 */ /* 0x100fe2000801080a */
[----:B------:R-:W-:Y:S01]  /*6ad0*/  FMNMX.FTZ R125, R139, R128, !PT ;  /* 0x000000808b7d7209 */ /* 0x000fe20007810000 */
[----:B------:R-:W-:Y:S01]  /*6ae0*/  FFMA.FTZ R181, R181, UR40, -R10 ;  /* 0x00000028b5b57c23 */ /* 0x000fe2000801080a */
[----:B------:R2:W-:Y:S01]  /*6af0*/  MUFU.EX2 R128, R137 ;  /* 0x0000008900807308 */ /* 0x0005e20000000800 */
[----:B------:R-:W-:-:S02]  /*6b00*/  ISETP.LT.OR P3, PT, R12, 0x52, P3 ;  /* 0x000000520c00780c */ /* 0x000fc40001f61670 */
[----:B------:R-:W-:Y:S01]  /*6b10*/  FMNMX.FTZ R132, R142, R125, !PT ;  /* 0x0000007d8e847209 */ /* 0x000fe20007810000 */
[----:B------:R-:W-:-:S01]  /*6b20*/  FFMA.FTZ R125, R140, UR40, -R10 ;  /* 0x000000288c7d7c23 */ /* 0x000fc2000801080a */
[----:B------:R-:W-:Y:S02]  /*6b30*/  ISETP.GT.AND P4, PT, R9, 0x59, P1 ;  /* 0x000000590900780c */ /* 0x000fe40000f84270 */
[----:B0-----:R-:W-:Y:S01]  /*6b40*/  FMNMX.FTZ R129, R143, R132, !PT ;  /* 0x000000848f817209 */ /* 0x001fe20007810000 */
[----:B------:R-:W-:Y:S01]  /*6b50*/  MUFU.EX2 R14, R14 ;  /* 0x0000000e000e7308 */ /* 0x000fe20000000800 */
[----:B------:R-:W-:Y:S02]  /*6b60*/  ISETP.LT.OR P5, PT, R12, 0x59, P5 ;  /* 0x000000590c00780c */ /* 0x000fe40002fa1670 */
[----:B------:R-:W-:Y:S02]  /*6b70*/  FMNMX.FTZ R132, R146, R129, !PT ;  /* 0x0000008192847209 */ /* 0x000fe40007810000 */
[----:B------:R-:W-:-:S02]  /*6b80*/  FSEL R163, R163, -INF , !P3 ;  /* 0xff800000a3a37808 */ /* 0x000fc40005800000 */
[----:B------:R-:W-:Y:S01]  /*6b90*/  FMNMX.FTZ R129, R147, R132, !PT ;  /* 0x0000008493817209 */ /* 0x000fe20007810000 */
[----:B------:R-:W-:Y:S01]  /*6ba0*/  MUFU.EX2 R11, R11 ;  /* 0x0000000b000b7308 */ /* 0x000fe20000000800 */
[----:B------:R-:W-:Y:S02]  /*6bb0*/  ISETP.GT.AND P2, PT, R9, 0x60, P1 ;  /* 0x000000600900780c */ /* 0x000fe40000f44270 */
[----:B------:R-:W-:Y:S01]  /*6bc0*/  FMNMX.FTZ R136, R150, R129, !PT ;  /* 0x0000008196887209 */ /* 0x000fe20007810000 */
[----:B------:R-:W-:-:S01]  /*6bd0*/  FFMA.FTZ R129, R144, UR40, -R10 ;  /* 0x0000002890817c23 */ /* 0x000fc2000801080a */
[----:B------:R-:W-:Y:S02]  /*6be0*/  FSEL R166, R166, -INF , !P5 ;  /* 0xff800000a6a67808 */ /* 0x000fe40006800000 */
[----:B-1----:R-:W-:Y:S01]  /*6bf0*/  FMNMX.FTZ R133, R151, R136, !PT ;  /* 0x0000008897857209 */ /* 0x002fe20007810000 */
[----:B------:R-:W-:Y:S01]  /*6c00*/  MUFU.EX2 R132, R141 ;  /* 0x0000008d00847308 */ /* 0x000fe20000000800 */
[----:B------:R-:W-:-:S02]  /*6c10*/  ISETP.LT.OR P4, PT, R12, 0x5a, P4 ;  /* 0x0000005a0c00780c */ /* 0x000fc40002781670 */
[----:B------:R-:W-:Y:S02]  /*6c20*/  FMNMX.FTZ R136, R154, R133, !PT ;  /* 0x000000859a887209 */ /* 0x000fe40007810000 */
[----:B------:R-:W-:Y:S02]  /*6c30*/  ISETP.GT.AND P3, PT, R9, 0x61, P1 ;  /* 0x000000610900780c */ /* 0x000fe40000f64270 */
[----:B------:R-:W-:Y:S01]  /*6c40*/  FMNMX.FTZ R133, R155, R136, !PT ;  /* 0x000000889b857209 */ /* 0x000fe20007810000 */
[----:B------:R-:W-:Y:S01]  /*6c50*/  MUFU.EX2 R13, R13 ;  /* 0x0000000d000d7308 */ /* 0x000fe20000000800 */
[----:B------:R-:W-:Y:S02]  /*6c60*/  ISETP.LT.OR P2, PT, R12, 0x61, P2 ;  /* 0x000000610c00780c */ /* 0x000fe40001741670 */
[----:B------:R-:W-:Y:S01]  /*6c70*/  FMNMX.FTZ R140, R158, R133, !PT ;  /* 0x000000859e8c7209 */ /* 0x000fe20007810000 */
[----:B------:R-:W-:-:S01]  /*6c80*/  FFMA.FTZ R133, R148, UR40, -R10 ;  /* 0x0000002894857c23 */ /* 0x000fc2000801080a */
[----:B------:R-:W-:-:S02]  /*6c90*/  FSEL R167, R167, -INF , !P4 ;  /* 0xff800000a7a77808 */ /* 0x000fc40006000000 */
[----:B--2---:R-:W-:Y:S01]  /*6ca0*/  FMNMX.FTZ R137, R159, R140, !PT ;  /* 0x0000008c9f897209 */ /* 0x004fe20007810000 */
[----:B------:R0:W-:Y:S01]  /*6cb0*/  MUFU.EX2 R136, R145 ;  /* 0x0000009100887308 */ /* 0x0001e20000000800 */
[----:B------:R-:W-:Y:S02]  /*6cc0*/  ISETP.GT.AND P5, PT, R9, 0x68, P1 ;  /* 0x000000680900780c */ /* 0x000fe40000fa4270 */
[----:B------:R-:W-:Y:S02]  /*6cd0*/  FMNMX.FTZ R140, R162, R137, !PT ;  /* 0x00000089a28c7209 */ /* 0x000fe40007810000 */
[----:B------:R-:W-:Y:S02]  /*6ce0*/  FSEL R170, R170, -INF , !P2 ;  /* 0xff800000aaaa7808 */ /* 0x000fe40005000000 */
[----:B------:R-:W-:Y:S01]  /*6cf0*/  FMNMX.FTZ R137, R163, R140, !PT ;  /* 0x0000008ca3897209 */ /* 0x000fe20007810000 */
[----:B------:R-:W-:Y:S01]  /*6d00*/  MUFU.EX2 R20, R20 ;  /* 0x0000001400147308 */ /* 0x000fe20000000800 */
[----:B------:R-:W-:Y:S01]  /*6d10*/  ISETP.LT.OR P3, PT, R12, 0x62, P3 ;  /* 0x000000620c00780c */ /* 0x000fe20001f61670 */
[--C-:B0-----:R-:W-:Y:S01]  /*6d20*/  FFMA.FTZ R145, R160, UR40, -R10.reuse ;  /* 0x00000028a0917c23 */ /* 0x101fe2000801080a */
[----:B------:R-:W-:Y:S01]  /*6d30*/  FMNMX.FTZ R144, R166, R137, !PT ;  /* 0x00000089a6907209 */ /* 0x000fe20007810000 */
[--C-:B------:R-:W-:Y:S01]  /*6d40*/  FFMA.FTZ R137, R152, UR40, -R10.reuse ;  /* 0x0000002898897c23 */ /* 0x100fe2000801080a */
[----:B------:R-:W-:Y:S01]  /*6d50*/  ISETP.LT.OR P5, PT, R12, 0x69, P5 ;  /* 0x000000690c00780c */ /* 0x000fe20002fa1670 */
[--C-:B------:R-:W-:Y:S01]  /*6d60*/  FFMA.FTZ R152, R165, UR40, -R10.reuse ;  /* 0x00000028a5987c23 */ /* 0x100fe2000801080a */
[----:B------:R-:W-:Y:S01]  /*6d70*/  FMNMX.FTZ R141, R167, R144, !PT ;  /* 0x00000090a78d7209 */ /* 0x000fe20007810000 */
[----:B------:R0:W-:Y:S01]  /*6d80*/  MUFU.EX2 R140, R149 ;  /* 0x00000095008c7308 */ /* 0x0001e20000000800 */
[----:B------:R-:W-:Y:S01]  /*6d90*/  ISETP.GT.AND P4, PT, R9, 0x69, P1 ;  /* 0x000000690900780c */ /* 0x000fe20000f84270 */
[----:B------:R-:W-:Y:S01]  /*6da0*/  FFMA.FTZ R165, R180, UR40, -R10 ;  /* 0x00000028b4a57c23 */ /* 0x000fe2000801080a */
[----:B------:R-:W-:-:S02]  /*6db0*/  FSEL R171, R171, -INF , !P3 ;  /* 0xff800000abab7808 */ /* 0x000fc40005800000 */
[----:B------:R-:W-:Y:S01]  /*6dc0*/  FMNMX.FTZ R144, R170, R141, !PT ;  /* 0x0000008daa907209 */ /* 0x000fe20007810000 */
[----:B------:R-:W-:-:S01]  /*6dd0*/  FFMA.FTZ R141, R156, UR40, -R10 ;  /* 0x000000289c8d7c23 */ /* 0x000fc2000801080a */
[----:B------:R-:W-:Y:S01]  /*6de0*/  FSEL R174, R174, -INF , !P5 ;  /* 0xff800000aeae7808 */ /* 0x000fe20006800000 */
[----:B------:R-:W-:-:S01]  /*6df0*/  FFMA.FTZ R156, R169, UR40, -R10 ;  /* 0x00000028a99c7c23 */ /* 0x000fc2000801080a */
[----:B------:R-:W-:Y:S01]  /*6e00*/  ISETP.GT.AND P2, PT, R9, 0x70, P1 ;  /* 0x000000700900780c */ /* 0x000fe20000f44270 */
[----:B0-----:R-:W-:-:S01]  /*6e10*/  FFMA.FTZ R149, R164, UR40, -R10 ;  /* 0x00000028a4957c23 */ /* 0x001fc2000801080a */
[----:B------:R-:W-:Y:S01]  /*6e20*/  ISETP.GT.AND P3, PT, R9, 0x71, P1 ;  /* 0x000000710900780c */ /* 0x000fe20000f64270 */
[----:B------:R-:W-:-:S01]  /*6e30*/  FFMA.FTZ R164, R177, UR40, -R10 ;  /* 0x00000028b1a47c23 */ /* 0x000fc2000801080a */
[C---:B------:R-:W-:Y:S01]  /*6e40*/  ISETP.GT.AND P5, PT, R9.reuse, 0x78, P1 ;  /* 0x000000780900780c */ /* 0x040fe20000fa4270 */
[----:B------:R-:W-:Y:S01]  /*6e50*/  MUFU.EX2 R15, R15 ;  /* 0x0000000f000f7308 */ /* 0x000fe20000000800 */
[----:B------:R-:W-:-:S02]  /*6e60*/  ISETP.GT.AND P1, PT, R9, 0x79, P1 ;  /* 0x000000790900780c */ /* 0x000fc40000f24270 */
[C---:B------:R-:W-:Y:S02]  /*6e70*/  ISETP.LT.OR P4, PT, R12.reuse, 0x6a, P4 ;  /* 0x0000006a0c00780c */ /* 0x040fe40002781670 */
[----:B------:R-:W-:Y:S02]  /*6e80*/  FMNMX.FTZ R9, R171, R144, !PT ;  /* 0x00000090ab097209 */ /* 0x000fe40007810000 */
[----:B------:R-:W-:Y:S01]  /*6e90*/  ISETP.LT.OR P2, PT, R12, 0x71, P2 ;  /* 0x000000710c00780c */ /* 0x000fe20001741670 */
[----:B------:R0:W-:Y:S01]  /*6ea0*/  MUFU.EX2 R144, R153 ;  /* 0x0000009900907308 */ /* 0x0001e20000000800 */
[----:B------:R-:W-:Y:S02]  /*6eb0*/  FSEL R175, R175, -INF , !P4 ;  /* 0xff800000afaf7808 */ /* 0x000fe40006000000 */
[----:B------:R-:W-:Y:S02]  /*6ec0*/  FMNMX.FTZ R148, R174, R9, !PT ;  /* 0x00000009ae947209 */ /* 0x000fe40007810000 */
[----:B------:R-:W-:-:S02]  /*6ed0*/  ISETP.LT.OR P3, PT, R12, 0x72, P3 ;  /* 0x000000720c00780c */ /* 0x000fc40001f61670 */
[----:B------:R-:W-:Y:S01]  /*6ee0*/  FSEL R178, R178, -INF , !P2 ;  /* 0xff800000b2b27808 */ /* 0x000fe20005000000 */
[----:B------:R-:W-:Y:S01]  /*6ef0*/  MUFU.EX2 R21, R21 ;  /* 0x0000001500157308 */ /* 0x000fe20000000800 */
[----:B------:R-:W-:Y:S01]  /*6f00*/  FMNMX.FTZ R9, R175, R148, !PT ;  /* 0x00000094af097209 */ /* 0x000fe20007810000 */
[--C-:B0-----:R-:W-:Y:S01]  /*6f10*/  FFMA.FTZ R153, R168, UR40, -R10.reuse ;  /* 0x00000028a8997c23 */ /* 0x101fe2000801080a */
[----:B------:R-:W-:Y:S02]  /*6f20*/  ISETP.LT.OR P5, PT, R12, 0x79, P5 ;  /* 0x000000790c00780c */ /* 0x000fe40002fa1670 */
[----:B------:R-:W-:Y:S02]  /*6f30*/  FSEL R179, R179, -INF , !P3 ;  /* 0xff800000b3b37808 */ /* 0x000fe40005800000 */
[----:B------:R-:W-:Y:S01]  /*6f40*/  FMNMX.FTZ R148, R178, R9, !PT ;  /* 0x00000009b2947209 */ /* 0x000fe20007810000 */
[----:B------:R-:W-:Y:S01]  /*6f50*/  MUFU.EX2 R121, R121 ;  /* 0x0000007900797308 */ /* 0x000fe20000000800 */
[----:B------:R-:W-:Y:S01]  /*6f60*/  ISETP.LT.OR P1, PT, R12, 0x7a, P1 ;  /* 0x0000007a0c00780c */ /* 0x000fe20000f21670 */
[--C-:B------:R-:W-:Y:S01]  /*6f70*/  FFMA.FTZ R12, R157, UR40, -R10.reuse ;  /* 0x000000289d0c7c23 */ /* 0x100fe2000801080a */
[----:B------:R-:W-:Y:S01]  /*6f80*/  FSEL R182, R182, -INF , !P5 ;  /* 0xff800000b6b67808 */ /* 0x000fe20006800000 */
[----:B------:R-:W-:Y:S01]  /*6f90*/  FFMA.FTZ R157, R172, UR40, -R10 ;  /* 0x00000028ac9d7c23 */ /* 0x000fe2000801080a */
[----:B------:R-:W-:-:S02]  /*6fa0*/  FMNMX.FTZ R9, R179, R148, !PT ;  /* 0x00000094b3097209 */ /* 0x000fc40007810000 */
[----:B------:R-:W-:Y:S01]  /*6fb0*/  FSEL R183, R183, -INF , !P1 ;  /* 0xff800000b7b77808 */ /* 0x000fe20004800000 */
[----:B------:R-:W-:Y:S01]  /*6fc0*/  MUFU.EX2 R125, R125 ;  /* 0x0000007d007d7308 */ /* 0x000fe20000000800 */
[----:B------:R-:W-:Y:S02]  /*6fd0*/  FMNMX.FTZ R148, R182, R9, !PT ;  /* 0x00000009b6947209 */ /* 0x000fe40007810000 */
[----:B------:R-:W-:Y:S02]  /*6fe0*/  FSEL R169, R0, RZ, P6 ;  /* 0x000000ff00a97208 */ /* 0x000fe40003000000 */
[----:B------:R-:W-:Y:S01]  /*6ff0*/  FMNMX.FTZ R9, R183, R148, !PT ;  /* 0x00000094b7097209 */ /* 0x000fe20007810000 */
[--C-:B------:R-:W-:Y:S01]  /*7000*/  FFMA.FTZ R148, R161, UR40, -R10.reuse ;  /* 0x00000028a1947c23 */ /* 0x100fe2000801080a */
[----:B------:R-:W-:-:S01]  /*7010*/  FFMA.FTZ R161, R176, UR40, -R10 ;  /* 0x00000028b0a17c23 */ /* 0x000fc2000801080a */
[----:B------:R-:W-:Y:S01]  /*7020*/  FADD.FTZ R169, -R169, R6 ;  /* 0x00000006a9a97221 */ /* 0x000fe20000010100 */
[----:B------:R-:W-:Y:S01]  /*7030*/  MUFU.EX2 R129, R129 ;  /* 0x0000008100817308 */ /* 0x000fe20000000800 */
[----:B------:R-:W0:Y:S02]  /*7040*/  SHFL.BFLY PT, R160, R9, 0x2, 0x1f ;  /* 0x0c401f0009a07f89 */ /* 0x000e2400000e0000 */
[----:B------:R-:W-:-:S05]  /*7050*/  FMUL.FTZ R169, R169, UR40 ;  /* 0x00000028a9a97c20 */ /* 0x000fca0008410000 */
[----:B------:R-:W-:Y:S08]  /*7060*/  MUFU.EX2 R133, R133 ;  /* 0x0000008500857308 */ /* 0x000ff00000000800 */
[----:B------:R-:W1:Y:S08]  /*7070*/  MUFU.EX2 R169, R169 ;  /* 0x000000a900a97308 */ /* 0x000e700000000800 */
[----:B------:R-:W-:Y:S01]  /*7080*/  MUFU.EX2 R137, R137 ;  /* 0x0000008900897308 */ /* 0x000fe20000000800 */
[----:B0-----:R-:W-:Y:S01]  /*7090*/  FMNMX.FTZ R168, R9, R160, !PT ;  /* 0x000000a009a87209 */ /* 0x001fe20007810000 */
[----:B------:R-:W-:Y:S01]  /*70a0*/  FFMA.FTZ R160, R173, UR40, -R10 ;  /* 0x00000028ada07c23 */ /* 0x000fe2000801080a */
[----:B------:R-:W-:-:S03]  /*70b0*/  IMAD.U32 R10, RZ, RZ, UR40 ;  /* 0x00000028ff0a7e24 */ /* 0x000fc6000f8e00ff */
[----:B------:R-:W0:Y:S02]  /*70c0*/  SHFL.BFLY PT, R9, R168, 0x1, 0x1f ;  /* 0x0c201f00a8097f89 */ /* 0x000e2400000e0000 */
[----:B------:R-:W-:Y:S08]  /*70d0*/  MUFU.EX2 R141, R141 ;  /* 0x0000008d008d7308 */ /* 0x000ff00000000800 */
[----:B------:R-:W-:Y:S08]  /*70e0*/  MUFU.EX2 R12, R12 ;  /* 0x0000000c000c7308 */ /* 0x000ff00000000800 */
[----:B------:R-:W-:Y:S01]  /*70f0*/  MUFU.EX2 R145, R145 ;  /* 0x0000009100917308 */ /* 0x000fe20000000800 */
[----:B0-----:R-:W-:-:S07]  /*7100*/  FMNMX.FTZ R9, R168, R9, !PT ;  /* 0x00000009a8097209 */ /* 0x001fce0007810000 */
[----:B------:R-:W-:Y:S01]  /*7110*/  MUFU.EX2 R148, R148 ;  /* 0x0000009400947308 */ /* 0x000fe20000000800 */
[C---:B------:R-:W-:Y:S01]  /*7120*/  FSETP.NEU.FTZ.AND P1, PT, R9.reuse, -INF , PT ;  /* 0xff8000000900780b */ /* 0x040fe20003f3d000 */
[----:B------:R-:W-:-:S03]  /*7130*/  FFMA.FTZ R10, R9, R10, -8 ;  /* 0xc1000000090a7423 */ /* 0x000fc6000001000a */
[----:B------:R-:W-:Y:S02]  /*7140*/  FSEL R168, R9, RZ, P1 ;  /* 0x000000ff09a87208 */ /* 0x000fe40000800000 */
[----:B------:R-:W-:Y:S01]  /*7150*/  FSEL R10, R10, RZ, P1 ;  /* 0x000000ff0a0a7208 */ /* 0x000fe20000800000 */
[----:B------:R-:W-:Y:S02]  /*7160*/  MUFU.EX2 R149, R149 ;  /* 0x0000009500957308 */ /* 0x000fe40000000800 */
[----:B------:R-:W-:-:S02]  /*7170*/  FADD.FTZ R168, -R168, R7 ;  /* 0x00000007a8a87221 */ /* 0x000fc40000010100 */
[--C-:B------:R-:W-:Y:S01]  /*7180*/  FFMA.FTZ R172, R150, UR40, -R10.reuse ;  /* 0x0000002896ac7c23 */ /* 0x100fe2000801080a */
[----:B------:R-:W-:-:S01]  /*7190*/  FFMA.FTZ R173, R122, UR40, -R10 ;  /* 0x000000287aad7c23 */ /* 0x000fc2000801080a */
[----:B------:R-:W-:Y:S01]  /*71a0*/  FMUL.FTZ R150, R168, UR40 ;  /* 0x00000028a8967c20 */ /* 0x000fe20008410000 */
[----:B------:R-:W-:-:S01]  /*71b0*/  FFMA.FTZ R122, R123, UR40, -R10 ;  /* 0x000000287b7a7c23 */ /* 0x000fc2000801080a */
[--C-:B------:R-:W-:Y:S01]  /*71c0*/  FFMA.FTZ R123, R126, UR40, -R10.reuse ;  /* 0x000000287e7b7c23 */ /* 0x100fe2000801080a */
[----:B------:R-:W-:-:S01]  /*71d0*/  FFMA.FTZ R126, R127, UR40, -R10 ;  /* 0x000000287f7e7c23 */ /* 0x000fc2000801080a */
[--C-:B------:R-:W-:Y:S01]  /*71e0*/  FFMA.FTZ R127, R130, UR40, -R10.reuse ;  /* 0x00000028827f7c23 */ /* 0x100fe2000801080a */
[----:B------:R-:W-:Y:S01]  /*71f0*/  MUFU.EX2 R173, R173 ;  /* 0x000000ad00ad7308 */ /* 0x000fe20000000800 */
[----:B------:R-:W-:-:S01]  /*7200*/  FFMA.FTZ R130, R131, UR40, -R10 ;  /* 0x0000002883827c23 */ /* 0x000fc2000801080a */
[--C-:B------:R-:W-:Y:S01]  /*7210*/  FFMA.FTZ R168, R151, UR40, -R10.reuse ;  /* 0x0000002897a87c23 */ /* 0x100fe2000801080a */
[----:B------:R-:W-:-:S01]  /*7220*/  FFMA.FTZ R131, R134, UR40, -R10 ;  /* 0x0000002886837c23 */ /* 0x000fc2000801080a */
[--C-:B------:R-:W-:Y:S01]  /*7230*/  FFMA.FTZ R151, R158, UR40, -R10.reuse ;  /* 0x000000289e977c23 */ /* 0x100fe2000801080a */
[----:B------:R-:W-:-:S01]  /*7240*/  FFMA.FTZ R134, R135, UR40, -R10 ;  /* 0x0000002887867c23 */ /* 0x000fc2000801080a */
[----:B-1----:R-:W-:Y:S01]  /*7250*/  FFMA.FTZ R158, R169, R3, R14 ;  /* 0x00000003a99e7223 */ /* 0x002fe2000001000e */
        /* <DEDUP_REMOVED lines=10> */
[----:B------:R-:W-:-:S07]  /*7300*/  FFMA.FTZ R182, R182, UR40, -R10 ;  /* 0x00000028b6b67c23 */ /* 0x000fce000801080a */
[----:B------:R-:W2:Y:S01]  /*7310*/  MUFU.EX2 R123, R123 ;  /* 0x0000007b007b7308 */ /* 0x000ea20000000800 */
[----:B0-----:R-:W-:-:S01]  /*7320*/  FFMA.FTZ R3, R150, R2, R173 ;  /* 0x0000000296037223 */ /* 0x001fc200000100ad */
[----:B------:R-:W-:Y:S01]  /*7330*/  FADD.FTZ R2, R11, R158 ;  /* 0x0000009e0b027221 */ /* 0x000fe20000010000 */
[----:B------:R-:W-:-:S05]  /*7340*/  FFMA.FTZ R158, R159, UR40, -R10 ;  /* 0x000000289f9e7c23 */ /* 0x000fca000801080a */
[----:B------:R-:W0:Y:S08]  /*7350*/  MUFU.EX2 R126, R126 ;  /* 0x0000007e007e7308 */ /* 0x000e300000000800 */
[----:B------:R-:W3:Y:S08]  /*7360*/  MUFU.EX2 R127, R127 ;  /* 0x0000007f007f7308 */ /* 0x000ef00000000800 */
[----:B------:R-:W4:Y:S08]  /*7370*/  MUFU.EX2 R130, R130 ;  /* 0x0000008200827308 */ /* 0x000f300000000800 */
[----:B------:R1:W-:Y:S08]  /*7380*/  MUFU.EX2 R7, R172 ;  /* 0x000000ac00077308 */ /* 0x0003f00000000800 */
[----:B------:R-:W5:Y:S01]  /*7390*/  MUFU.EX2 R131, R131 ;  /* 0x0000008300837308 */ /* 0x000f620000000800 */
[----:B-1----:R-:W-:-:S01]  /*73a0*/  FADD.FTZ R172, R122, R3 ;  /* 0x000000037aac7221 */ /* 0x002fc20000010000 */
[----:B------:R-:W-:-:S03]  /*73b0*/  FADD.FTZ R3, R13, R2 ;  /* 0x000000020d037221 */ /* 0x000fc60000010000 */
[----:B--2---:R-:W-:Y:S01]  /*73c0*/  FADD.FTZ R155, R123, R172 ;  /* 0x000000ac7b9b7221 */ /* 0x004fe20000010000 */
[----:B------:R-:W-:-:S02]  /*73d0*/  FADD.FTZ R2, R20, R3 ;  /* 0x0000000314027221 */ /* 0x000fc40000010000 */
[----:B------:R-:W1:Y:S01]  /*73e0*/  MUFU.EX2 R134, R134 ;  /* 0x0000008600867308 */ /* 0x000e620000000800 */
[----:B0-----:R-:W-:-:S01]  /*73f0*/  FADD.FTZ R172, R126, R155 ;  /* 0x0000009b7eac7221 */ /* 0x001fc20000010000 */
[----:B------:R-:W-:Y:S01]  /*7400*/  FADD.FTZ R3, R15, R2 ;  /* 0x000000020f037221 */ /* 0x000fe20000010000 */
[----:B------:R-:W-:-:S01]  /*7410*/  FFMA.FTZ R155, R162, UR40, -R10 ;  /* 0x00000028a29b7c23 */ /* 0x000fc2000801080a */
[----:B------:R-:W-:Y:S01]  /*7420*/  FFMA.FTZ R162, R163, UR40, -R10 ;  /* 0x00000028a3a27c23 */ /* 0x000fe2000801080a */
[----:B---3--:R-:W-:-:S01]  /*7430*/  FADD.FTZ R159, R127, R172 ;  /* 0x000000ac7f9f7221 */ /* 0x008fc20000010000 */
[----:B------:R-:W-:Y:S02]  /*7440*/  FADD.FTZ R2, R120, R3 ;  /* 0x0000000378027221 */ /* 0x000fe40000010000 */
[----:B------:R-:W0:Y:S01]  /*7450*/  MUFU.EX2 R135, R135 ;  /* 0x0000008700877308 */ /* 0x000e220000000800 */
[----:B----4-:R-:W-:-:S01]  /*7460*/  FADD.FTZ R172, R130, R159 ;  /* 0x0000009f82ac7221 */ /* 0x010fc20000010000 */
[----:B------:R-:W-:-:S03]  /*7470*/  FADD.FTZ R3, R21, R2 ;  /* 0x0000000215037221 */ /* 0x000fc60000010000 */
[----:B-----5:R-:W-:Y:S01]  /*7480*/  FADD.FTZ R159, R131, R172 ;  /* 0x000000ac839f7221 */ /* 0x020fe20000010000 */
[----:B------:R-:W-:-:S02]  /*7490*/  FADD.FTZ R2, R124, R3 ;  /* 0x000000037c027221 */ /* 0x000fc40000010000 */
[----:B------:R-:W2:Y:S01]  /*74a0*/  MUFU.EX2 R138, R138 ;  /* 0x0000008a008a7308 */ /* 0x000ea20000000800 */
[----:B-1----:R-:W-:-:S01]  /*74b0*/  FADD.FTZ R172, R134, R159 ;  /* 0x0000009f86ac7221 */ /* 0x002fc20000010000 */
[----:B------:R-:W-:Y:S01]  /*74c0*/  FADD.FTZ R3, R121, R2 ;  /* 0x0000000279037221 */ /* 0x000fe20000010000 */
[----:B------:R-:W-:-:S01]  /*74d0*/  FFMA.FTZ R159, R166, UR40, -R10 ;  /* 0x00000028a69f7c23 */ /* 0x000fc2000801080a */
[----:B------:R-:W-:Y:S02]  /*74e0*/  FFMA.FTZ R166, R167, UR40, -R10 ;  /* 0x00000028a7a67c23 */ /* 0x000fe4000801080a */
[----:B------:R-:W-:-:S02]  /*74f0*/  FADD.FTZ R2, R128, R3 ;  /* 0x0000000380027221 */ /* 0x000fc40000010000 */
[----:B------:R-:W1:Y:S01]  /*7500*/  MUFU.EX2 R139, R139 ;  /* 0x0000008b008b7308 */ /* 0x000e620000000800 */
[----:B0-----:R-:W-:-:S01]  /*7510*/  FADD.FTZ R163, R135, R172 ;  /* 0x000000ac87a37221 */ /* 0x001fc20000010000 */
[----:B------:R-:W-:-:S04]  /*7520*/  FADD.FTZ R3, R125, R2 ;  /* 0x000000027d037221 */ /* 0x000fc80000010000 */
[----:B------:R-:W-:Y:S02]  /*7530*/  FADD.FTZ R2, R132, R3 ;  /* 0x0000000384027221 */ /* 0x000fe40000010000 */
[----:B------:R-:W0:Y:S01]  /*7540*/  MUFU.EX2 R142, R142 ;  /* 0x0000008e008e7308 */ /* 0x000e220000000800 */
[----:B--2---:R-:W-:-:S01]  /*7550*/  FADD.FTZ R172, R138, R163 ;  /* 0x000000a38aac7221 */ /* 0x004fc20000010000 */
[----:B------:R-:W-:-:S04]  /*7560*/  FADD.FTZ R3, R129, R2 ;  /* 0x0000000281037221 */ /* 0x000fc80000010000 */
[----:B------:R-:W-:Y:S02]  /*7570*/  FADD.FTZ R2, R136, R3 ;  /* 0x0000000388027221 */ /* 0x000fe40000010000 */
[----:B------:R-:W2:Y:S01]  /*7580*/  MUFU.EX2 R143, R143 ;  /* 0x0000008f008f7308 */ /* 0x000ea20000000800 */
[----:B-1----:R-:W-:-:S01]  /*7590*/  FADD.FTZ R163, R139, R172 ;  /* 0x000000ac8ba37221 */ /* 0x002fc20000010000 */
[----:B------:R-:W-:-:S04]  /*75a0*/  FADD.FTZ R3, R133, R2 ;  /* 0x0000000285037221 */ /* 0x000fc80000010000 */
[----:B------:R-:W-:Y:S02]  /*75b0*/  FADD.FTZ R2, R140, R3 ;  /* 0x000000038c027221 */ /* 0x000fe40000010000 */
[----:B------:R-:W1:Y:S01]  /*75c0*/  MUFU.EX2 R146, R146 ;  /* 0x0000009200927308 */ /* 0x000e620000000800 */
[----:B0-----:R-:W-:-:S01]  /*75d0*/  FADD.FTZ R172, R142, R163 ;  /* 0x000000a38eac7221 */ /* 0x001fc20000010000 */
[--C-:B------:R-:W-:Y:S01]  /*75e0*/  FFMA.FTZ R163, R170, UR40, -R10.reuse ;  /* 0x00000028aaa37c23 */ /* 0x100fe2000801080a */
[----:B------:R-:W-:-:S01]  /*75f0*/  FFMA.FTZ R170, R171, UR40, -R10 ;  /* 0x00000028abaa7c23 */ /* 0x000fc2000801080a */
[----:B------:R-:W-:-:S04]  /*7600*/  FADD.FTZ R3, R137, R2 ;  /* 0x0000000289037221 */ /* 0x000fc80000010000 */
[----:B------:R-:W0:Y:S01]  /*7610*/  MUFU.EX2 R168, R168 ;  /* 0x000000a800a87308 */ /* 0x000e220000000800 */
[----:B--2---:R-:W-:-:S01]  /*7620*/  FADD.FTZ R167, R143, R172 ;  /* 0x000000ac8fa77221 */ /* 0x004fc20000010000 */
[----:B------:R-:W-:-:S04]  /*7630*/  FADD.FTZ R2, R144, R3 ;  /* 0x0000000390027221 */ /* 0x000fc80000010000 */
[----:B------:R-:W-:Y:S02]  /*7640*/  FADD.FTZ R3, R141, R2 ;  /* 0x000000028d037221 */ /* 0x000fe40000010000 */
[----:B------:R-:W2:Y:S01]  /*7650*/  MUFU.EX2 R147, R147 ;  /* 0x0000009300937308 */ /* 0x000ea20000000800 */
[----:B-1----:R-:W-:-:S01]  /*7660*/  FADD.FTZ R172, R146, R167 ;  /* 0x000000a792ac7221 */ /* 0x002fc20000010000 */
[----:B------:R-:W-:-:S03]  /*7670*/  FADD.FTZ R2, R12, R3 ;  /* 0x000000030c027221 */ /* 0x000fc60000010000 */
[----:B------:R-:W-:Y:S01]  /*7680*/  FADD.FTZ R167, R7, R172 ;  /* 0x000000ac07a77221 */ /* 0x000fe20000010000 */
[----:B------:R-:W-:-:S02]  /*7690*/  FADD.FTZ R3, R145, R2 ;  /* 0x0000000291037221 */ /* 0x000fc40000010000 */
[----:B------:R-:W1:Y:S01]  /*76a0*/  MUFU.EX2 R154, R154 ;  /* 0x0000009a009a7308 */ /* 0x000e620000000800 */
[----:B0-----:R-:W-:-:S01]  /*76b0*/  FADD.FTZ R172, R168, R167 ;  /* 0x000000a7a8ac7221 */ /* 0x001fc20000010000 */
[----:B------:R-:W-:Y:S01]  /*76c0*/  FFMA.FTZ R167, R174, UR40, -R10 ;  /* 0x00000028aea77c23 */ /* 0x000fe2000801080a */
[----:B------:R-:W-:-:S04]  /*76d0*/  FADD.FTZ R2, R148, R3 ;  /* 0x0000000394027221 */ /* 0x000fc80000010000 */
[----:B------:R-:W-:Y:S01]  /*76e0*/  FADD.FTZ R3, R149, R2 ;  /* 0x0000000295037221 */ /* 0x000fe20000010000 */
[----:B------:R-:W0:Y:S01]  /*76f0*/  MUFU.EX2 R151, R151 ;  /* 0x0000009700977308 */ /* 0x000e220000000800 */
[----:B--2---:R-:W-:-:S01]  /*7700*/  FADD.FTZ R171, R147, R172 ;  /* 0x000000ac93ab7221 */ /* 0x004fc20000010000 */
[----:B------:R-:W-:-:S06]  /*7710*/  FFMA.FTZ R172, R175, UR40, -R10 ;  /* 0x00000028afac7c23 */ /* 0x000fcc000801080a */
[----:B------:R-:W2:Y:S01]  /*7720*/  MUFU.EX2 R158, R158 ;  /* 0x0000009e009e7308 */ /* 0x000ea20000000800 */
[----:B-1----:R-:W-:-:S07]  /*7730*/  FADD.FTZ R174, R154, R171 ;  /* 0x000000ab9aae7221 */ /* 0x002fce0000010000 */
[----:B------:R-:W1:Y:S01]  /*7740*/  MUFU.EX2 R155, R155 ;  /* 0x0000009b009b7308 */ /* 0x000e620000000800 */
[----:B0-----:R-:W-:-:S07]  /*7750*/  FADD.FTZ R171, R151, R174 ;  /* 0x000000ae97ab7221 */ /* 0x001fce0000010000 */
[----:B------:R-:W0:Y:S01]  /*7760*/  MUFU.EX2 R162, R162 ;  /* 0x000000a200a27308 */ /* 0x000e220000000800 */
[----:B--2---:R-:W-:-:S01]  /*7770*/  FADD.FTZ R174, R158, R171 ;  /* 0x000000ab9eae7221 */ /* 0x004fc20000010000 */
[----:B------:R-:W-:-:S06]  /*7780*/  FFMA.FTZ R171, R178, UR40, -R10 ;  /* 0x00000028b2ab7c23 */ /* 0x000fcc000801080a */
[----:B------:R-:W2:Y:S01]  /*7790*/  MUFU.EX2 R159, R159 ;  /* 0x0000009f009f7308 */ /* 0x000ea20000000800 */
[----:B-1----:R-:W-:-:S01]  /*77a0*/  FADD.FTZ R175, R155, R174 ;  /* 0x000000ae9baf7221 */ /* 0x002fc20000010000 */
[--C-:B------:R-:W-:Y:S01]  /*77b0*/  FFMA.FTZ R174, R179, UR40, -R10.reuse ;  /* 0x00000028b3ae7c23 */ /* 0x100fe2000801080a */
[----:B------:R-:W-:-:S05]  /*77c0*/  FFMA.FTZ R10, R183, UR40, -R10 ;  /* 0x00000028b70a7c23 */ /* 0x000fca000801080a */
        /* <DEDUP_REMOVED lines=36> */
[----:B0-----:R-:W-:-:S03]  /*7a10*/  FADD.FTZ R3, R6, R3 ;  /* 0x0000000306037221 */ /* 0x001fc60000010000 */
[----:B--2---:R-:W-:Y:S01]  /*7a20*/  FADD.FTZ R2, R10, R175 ;  /* 0x000000af0a027221 */ /* 0x004fe20000010000 */
[----:B------:R-:W-:Y:S06]  /*7a30*/  @!P0 BRA `(.L_x_4682) ;  /* 0x0000000000048947 */ /* 0x000fec0003800000 */
[----:B------:R-:W-:Y:S01]  /*7a40*/  BPT.TRAP 0x1 ;  /* 0x000000040000795c */ /* 0x000fe20000300000 */
.L_x_4682:
[----:B------:R-:W-:Y:S01]  /*7a50*/  ULEA UR6, UR33, UR36, 0x3 ;  /* 0x0000002421067291 */ /* 0x000fe2000f8e183f */
[----:B------:R-:W-:Y:S01]  /*7a60*/  ISETP.GT.AND P1, PT, R8, UR32, PT ;  /* 0x0000002008007c0c */ /* 0x000fe2000bf24270 */
[----:B------:R-:W-:Y:S01]  /*7a70*/  UMOV UR34, UR47 ;  /* 0x0000002f00227c82 */ /* 0x000fe20008000000 */
[----:B------:R-:W-:Y:S01]  /*7a80*/  F2FP.SATFINITE.E4M3.F32.PACK_AB_MERGE_C R7, R168, R7, RZ ;  /* 0x00000007a807723e */ /* 0x000fe200048070ff */
[----:B------:R-:W-:Y:S01]  /*7a90*/  UIADD3 UR6, UR6, 0x2a860, URZ ;  /* 0x0002a86006067890 */ /* 0x000fe2000fffe03f */
[----:B------:R-:W-:Y:S01]  /*7aa0*/  F2FP.SATFINITE.E4M3.F32.PACK_AB_MERGE_C R6, R6, R165, RZ ;  /* 0x000000a50606723e */ /* 0x000fe200048070ff */
[----:B------:R-:W-:Y:S01]  /*7ab0*/  UMOV UR33, UR46 ;  /* 0x0000002e00217c82 */ /* 0x000fe20008000000 */
[----:B------:R-:W-:Y:S01]  /*7ac0*/  F2FP.SATFINITE.E4M3.F32.PACK_AB_MERGE_C R13, R20, R13, RZ ;  /* 0x0000000d140d723e */ /* 0x000fe200048070ff */
[----:B------:R-:W-:Y:S01]  /*7ad0*/  UPRMT UR6, UR38, 0x654, UR6 ;  /* 0x0000065426067896 */ /* 0x000fe20008000006 */
        /* <DEDUP_REMOVED lines=9> */
[----:B------:R-:W-:Y:S01]  /*7b70*/  SYNCS.ARRIVE.TRANS64.RED.A1T0 RZ, [UR6], RZ ;  /* 0x000000ffffff79a7 */ /* 0x000fe20008100406 */
        /* <DEDUP_REMOVED lines=13> */
[-C--:B------:R-:W-:Y:S01]  /*7c50*/  FMUL.FTZ R44, R44, R169.reuse ;  /* 0x000000a92c2c7220 */ /* 0x080fe20000410000 */
[----:B------:R-:W-:Y:S01]  /*7c60*/  F2FP.SATFINITE.E4M3.F32.PACK_AB_MERGE_C R10, R10, R182, RZ ;  /* 0x000000b60a0a723e */ /* 0x000fe200048070ff */
[----:B------:R-:W-:Y:S01]  /*7c70*/  FMUL.FTZ R45, R45, R169 ;  /* 0x000000a92d2d7220 */ /* 0x000fe20000410000 */
[----:B------:R-:W-:Y:S01]  /*7c80*/  F2FP.SATFINITE.E4M3.F32.PACK_AB_MERGE_C R195, R146, R143, R7 ;  /* 0x0000008f92c3723e */ /* 0x000fe20004807007 */
[----:B------:R-:W-:Y:S01]  /*7c90*/  FMUL.FTZ R48, R48, R169 ;  /* 0x000000a930307220 */ /* 0x000fe20000410000 */
[----:B------:R-:W-:Y:S01]  /*7ca0*/  F2FP.SATFINITE.E4M3.F32.PACK_AB_MERGE_C R186, R164, R161, R6 ;  /* 0x000000a1a4ba723e */ /* 0x000fe20004807006 */
[-C--:B------:R-:W-:Y:S01]  /*7cb0*/  FMUL.FTZ R49, R49, R169.reuse ;  /* 0x000000a931317220 */ /* 0x080fe20000410000 */
        /* <DEDUP_REMOVED lines=96> */
[----:B------:R-:W-:-:S02]  /*82c0*/  VIADD R8, R8, 0xffffffff ;  /* 0xffffffff08087836 */ /* 0x000fc40000000000 */
[----:B------:R-:W-:Y:S02]  /*82d0*/  IMAD.MOV.U32 R7, RZ, RZ, R9 ;  /* 0x000000ffff077224 */ /* 0x000fe400078e0009 */
[----:B------:R-:W-:Y:S01]  /*82e0*/  IMAD.MOV.U32 R6, RZ, RZ, R0 ;  /* 0x000000ffff067224 */ /* 0x000fe200078e0000 */
[----:B------:R-:W-:Y:S06]  /*82f0*/  @P1 BRA `(.L_x_4683) ;  /* 0xffffffcc009c1947 */ /* 0x000fec000383ffff */
.L_x_4664:
        /* <DEDUP_REMOVED lines=15> */
[----:B------:R-:W0:Y:S01]  /*83f0*/  LDC R11, c[0x0][0x9e4] ;  /* 0x00027900ff0b7b82 */ /* 0x000e220000000800 */
[----:B------:R-:W-:Y:S02]  /*8400*/  LOP3.LUT R7, RZ, R4, RZ, 0x33, !PT ;  /* 0x00000004ff077212 */ /* 0x000fe400078e33ff */
[----:B0-----:R-:W-:-:S13]  /*8410*/  ISETP.NE.AND P1, PT, R11, 0x1, PT ;  /* 0x000000010b00780c */ /* 0x001fda0003f25270 */
[----:B------:R-:W0:Y:S02]  /*8420*/  @P1 LDC.64 R12, c[0x0][0x9e8] ;  /* 0x00027a00ff0c1b82 */ /* 0x000e240000000a00 */
[----:B0-----:R-:W-:-:S05]  /*8430*/  @P1 IMAD.HI.U32 R4, R7, R12, RZ ;  /* 0x0000000c07041227 */ /* 0x001fca00078e00ff */
[----:B------:R-:W-:-:S04]  /*8440*/  @P1 SHF.R.U32.HI R7, RZ, R13, R4 ;  /* 0x0000000dff071219 */ /* 0x000fc80000011604 */
[----:B------:R-:W-:Y:S01]  /*8450*/  LOP3.LUT R4, RZ, R7, RZ, 0x33, !PT ;  /* 0x00000007ff047212 */ /* 0x000fe200078e33ff */
[----:B------:R-:W-:Y:S06]  /*8460*/  BRA `(.L_x_4686) ;  /* 0x0000000000147947 */ /* 0x000fec0003800000 */
.L_x_4685:
[----:B------:R-:W0:Y:S02]  /*8470*/  LDC R11, c[0x0][0x9e4] ;  /* 0x00027900ff0b7b82 */ /* 0x000e240000000800 */
[----:B0-----:R-:W-:-:S13]  /*8480*/  ISETP.NE.AND P1, PT, R11, 0x1, PT ;  /* 0x000000010b00780c */ /* 0x001fda0003f25270 */
[----:B------:R-:W0:Y:S02]  /*8490*/  @P1 LDC.64 R6, c[0x0][0x9e8] ;  /* 0x00027a00ff061b82 */ /* 0x000e240000000a00 */
[----:B0-----:R-:W-:-:S05]  /*84a0*/  @P1 IMAD.HI.U32 R6, R4, R6, RZ ;  /* 0x0000000604061227 */ /* 0x001fca00078e00ff */
[----:B------:R-:W-:-:S07]  /*84b0*/  @P1 SHF.R.U32.HI R4, RZ, R7, R6 ;  /* 0x00000007ff041219 */ /* 0x000fce0000011606 */
.L_x_4686:
[----:B------:R-:W-:-:S05]  /*84c0*/  IMAD R4, R4, R11, RZ ;  /* 0x0000000b04047224 */ /* 0x000fca00078e02ff */
[----:B------:R-:W-:-:S07]  /*84d0*/  VIMNMX R5, R5, R4, !PT ;  /* 0x0000000405057248 */ /* 0x000fce0007fe0100 */
.L_x_4684:
[----:B------:R-:W-:-:S05]  /*84e0*/  VIADD R5, R5, 0x7f ;  /* 0x0000007f05057836 */ /* 0x000fca0000000000 */
[----:B------:R-:W-:-:S04]  /*84f0*/  SHF.R.S32.HI R4, RZ, 0x1f, R5 ;  /* 0x0000001fff047819 */ /* 0x000fc80000011405 */
[----:B------:R-:W-:-:S04]  /*8500*/  LEA.HI R4, R4, R5, RZ, 0x7 ;  /* 0x0000000504047211 */ /* 0x000fc800078f38ff */
[----:B------:R-:W-:-:S04]  /*8510*/  SHF.R.S32.HI R4, RZ, 0x7, R4 ;  /* 0x00000007ff047819 */ /* 0x000fc80000011404 */
[----:B------:R-:W-:-:S04]  /*8520*/  VIMNMX R5, R4, UR39, !PT ;  /* 0x0000002704057c48 */ /* 0x000fc8000ffe0100 */
[----:B------:R-:W-:-:S13]  /*8530*/  ISETP.GE.AND P1, PT, R8, R5, PT ;  /* 0x000000050800720c */ /* 0x000fda0003f26270 */
[----:B------:R-:W-:Y:S05]  /*8540*/  @!P1 BRA `(.L_x_4687) ;  /* 0x0000002000289947 */ /* 0x000fea0003800000 */
[----:B------:R-:W-:Y:S01]  /*8550*/  IMAD.MOV.U32 R4, RZ, RZ, R9 ;  /* 0x000000ffff047224 */ /* 0x000fe200078e0009 */
[----:B------:R-:W-:Y:S01]  /*8560*/  UMOV UR30, UR47 ;  /* 0x0000002f001e7c82 */ /* 0x000fe20008000000 */
[----:B------:R-:W-:Y:S01]  /*8570*/  IMAD.MOV.U32 R7, RZ, RZ, R0 ;  /* 0x000000ffff077224 */ /* 0x000fe200078e0000 */
[----:B------:R-:W-:-:S06]  /*8580*/  UMOV UR29, UR46 ;  /* 0x0000002e001d7c82 */ /* 0x000fcc0008000000 */
.L_x_4698:
[----:B------:R-:W-:Y:S01]  /*8590*/  ISETP.NE.AND P2, PT, RZ, UR37, PT ;  /* 0x00000025ff007c0c */ /* 0x000fe2000bf45270 */
[----:B------:R-:W-:-:S04]  /*85a0*/  UISETP.NE.AND UP0, UPT, UR29, 0x1, UPT ;  /* 0x000000011d00788c */ /* 0x000fc8000bf05270 */
[----:B------:R-:W-:-:S04]  /*85b0*/  USEL UR47, URZ, 0x1, UP0 ;  /* 0x000000013f2f7887 */ /* 0x000fc80008000000 */
[----:B------:R-:W-:-:S04]  /*85c0*/  ULOP3.LUT UR47, UR30, UR47, URZ, 0x3c, !UPT ;  /* 0x0000002f1e2f7292 */ /* 0x000fc8000f8e3c3f */
[----:B------:R-:W-:Y:S08]  /*85d0*/  @P2 BRA `(.L_x_4688) ;  /* 0x0000000000382947 */ /* 0x000ff00003800000 */
[----:B------:R-:W-:Y:S05]  /*85e0*/  @!P0 BRA `(.L_x_4689) ;  /* 0x0000000000048947 */ /* 0x000fea0003800000 */
[----:B------:R-:W-:Y:S01]  /*85f0*/  BPT.TRAP 0x1 ;  /* 0x000000040000795c */ /* 0x000fe20000300000 */
.L_x_4689:
        /* <DEDUP_REMOVED lines=9> */
.L_x_4690:
[----:B-1----:R-:W-:Y:S05]  /*8690*/  @P1 BRA `(.L_x_4688) ;  /* 0x0000000000081947 */ /* 0x002fea0003800000 */
[----:B------:R-:W1:Y:S02]  /*86a0*/  SYNCS.PHASECHK.TRANS64.TRYWAIT P1, [UR6+0x2a830], R0 ;  /* 0x02a83000ff0075a7 */ /* 0x000e640008020146 */
[----:B-1----:R-:W-:Y:S05]  /*86b0*/  @!P1 BRA `(.L_x_4691) ;  /* 0x000000dc00c89947 */ /* 0x002fea0003800000 */
.L_x_4688:
        /* <DEDUP_REMOVED lines=40> */
.L_x_4693:
[----:B------:R-:W-:Y:S01]  /*8940*/  ULEA UR6, UR29, UR36, 0x3 ;  /* 0x000000241d067291 */ /* 0x000fe2000f8e183f */
[----:B------:R-:W-:-:S05]  /*8950*/  IMAD.U32 R0, RZ, RZ, UR30 ;  /* 0x0000001eff007e24 */ /* 0x000fca000f8e00ff */
[----:B------:R-:W-:-:S04]  /*8960*/  SHF.L.U32 R0, R0, 0x1f, RZ ;  /* 0x0000001f00007819 */ /* 0x000fc800000006ff */
[----:B------:R0:W1:Y:S01]  /*8970*/  SYNCS.PHASECHK.TRANS64.TRYWAIT P1, [UR6+0x2a850], R0 ;  /* 0x02a85000ff0075a7 */ /* 0x0000620008020146 */
[----:B------:R-:W-:Y:S05]  /*8980*/  @!P0 BRA `(.L_x_4694) ;  /* 0x0000000000048947 */ /* 0x000fea0003800000 */
[----:B------:R-:W-:Y:S01]  /*8990*/  BPT.TRAP 0x1 ;  /* 0x000000040000795c */ /* 0x000fe20000300000 */
.L_x_4694:
[----:B-1----:R-:W-:Y:S05]  /*89a0*/  @P1 BRA `(.L_x_4692) ;  /* 0x0000000000081947 */ /* 0x002fea0003800000 */
[----:B------:R-:W1:Y:S02]  /*89b0*/  SYNCS.PHASECHK.TRANS64.TRYWAIT P1, [UR6+0x2a850], R0 ;  /* 0x02a85000ff0075a7 */ /* 0x000e640008020146 */
[----:B-1----:R-:W-:Y:S05]  /*89c0*/  @!P1 BRA `(.L_x_4695) ;  /* 0x000000dc001c9947 */ /* 0x002fea0003800000 */
.L_x_4692:
        /* <DEDUP_REMOVED lines=31> */
.L_x_4696:
        /* <DEDUP_REMOVED lines=81> */
[----:B------:R-:W-:Y:S01]  /*90d0*/  FFMA.FTZ R144, R164, UR40, -R184 ;  /* 0x00000028a4907c23 */ /* 0x000fe200080108b8 */
[----:B------:R-:W-:Y:S02]  /*90e0*/  IMAD.U32 R164, RZ, RZ, UR40 ;  /* 0x00000028ffa47e24 */ /* 0x000fe4000f8e00ff */
[----:B------:R-:W-:Y:S01]  /*90f0*/  FMUL.FTZ R12, R7, UR40 ;  /* 0x00000028070c7c20 */ /* 0x000fe20008410000 */
[----:B------:R-:W-:-:S01]  /*9100*/  FADD.FTZ R7, -R9, R4 ;  /* 0x0000000409077221 */ /* 0x000fc20000010100 */
[----:B------:R-:W-:Y:S01]  /*9110*/  FFMA.FTZ R11, R120, UR40, -R184 ;  /* 0x00000028780b7c23 */ /* 0x000fe200080108b8 */
[----:B------:R-:W-:-:S01]  /*9120*/  FFMA.FTZ R164, R9, R164, -8 ;  /* 0xc100000009a47423 */ /* 0x000fc200000100a4 */
[----:B------:R-:W-:Y:S01]  /*9130*/  FFMA.FTZ R6, R121, UR40, -R184 ;  /* 0x0000002879067c23 */ /* 0x000fe200080108b8 */
[----:B------:R-:W-:Y:S01]  /*9140*/  FMUL.FTZ R7, R7, UR40 ;  /* 0x0000002807077c20 */ /* 0x000fe20008410000 */
[----:B------:R0:W-:Y:S01]  /*9150*/  MUFU.EX2 R4, R12 ;  /* 0x0000000c00047308 */ /* 0x0001e20000000800 */
[----:B------:R-:W-:-:S01]  /*9160*/  FFMA.FTZ R122, R122, UR40, -R164 ;  /* 0x000000287a7a7c23 */ /* 0x000fc200080108a4 */
[--C-:B------:R-:W-:Y:S01]  /*9170*/  FFMA.FTZ R123, R123, UR40, -R164.reuse ;  /* 0x000000287b7b7c23 */ /* 0x100fe200080108a4 */
[----:B------:R-:W-:-:S01]  /*9180*/  FFMA.FTZ R126, R126, UR40, -R164 ;  /* 0x000000287e7e7c23 */ /* 0x000fc200080108a4 */
[----:B------:R-:W-:Y:S01]  /*9190*/  FFMA.FTZ R13, R125, UR40, -R184 ;  /* 0x000000287d0d7c23 */ /* 0x000fe200080108b8 */
[----:B------:R-:W-:-:S01]  /*91a0*/  FFMA.FTZ R127, R127, UR40, -R164 ;  /* 0x000000287f7f7c23 */ /* 0x000fc200080108a4 */
[----:B------:R-:W-:Y:S01]  /*91b0*/  FFMA.FTZ R130, R130, UR40, -R164 ;  /* 0x0000002882827c23 */ /* 0x000fe200080108a4 */
[----:B------:R-:W-:-:S01]  /*91c0*/  FFMA.FTZ R15, R129, UR40, -R184 ;  /* 0x00000028810f7c23 */ /* 0x000fc200080108b8 */
[----:B------:R-:W1:Y:S01]  /*91d0*/  MUFU.EX2 R11, R11 ;  /* 0x0000000b000b7308 */ /* 0x000e620000000800 */
[----:B0-----:R-:W-:-:S01]  /*91e0*/  FFMA.FTZ R12, R128, UR40, -R184 ;  /* 0x00000028800c7c23 */ /* 0x001fc200080108b8 */
[----:B------:R-:W-:Y:S01]  /*91f0*/  FFMA.FTZ R131, R131, UR40, -R164 ;  /* 0x0000002883837c23 */ /* 0x000fe200080108a4 */
[----:B------:R-:W-:-:S01]  /*9200*/  FFMA.FTZ R14, R132, UR40, -R184 ;  /* 0x00000028840e7c23 */ /* 0x000fc200080108b8 */
[----:B------:R-:W-:Y:S01]  /*9210*/  FFMA.FTZ R121, R137, UR40, -R184 ;  /* 0x0000002889797c23 */ /* 0x000fe200080108b8 */
[----:B------:R-:W-:-:S01]  /*9220*/  FFMA.FTZ R134, R134, UR40, -R164 ;  /* 0x0000002886867c23 */ /* 0x000fc200080108a4 */
[--C-:B------:R-:W-:Y:S01]  /*9230*/  FFMA.FTZ R137, R153, UR40, -R184.reuse ;  /* 0x0000002899897c23 */ /* 0x100fe200080108b8 */
[----:B------:R-:W-:-:S01]  /*9240*/  FFMA.FTZ R153, R169, UR40, -R184 ;  /* 0x00000028a9997c23 */ /* 0x000fc200080108b8 */
[----:B------:R-:W-:Y:S01]  /*9250*/  MUFU.EX2 R7, R7 ;  /* 0x0000000700077308 */ /* 0x000fe20000000800 */
[----:B------:R-:W-:-:S01]  /*9260*/  FFMA.FTZ R21, R133, UR40, -R184 ;  /* 0x0000002885157c23 */ /* 0x000fc200080108b8 */
[----:B------:R-:W-:Y:S01]  /*9270*/  FFMA.FTZ R135, R135, UR40, -R164 ;  /* 0x0000002887877c23 */ /* 0x000fe200080108a4 */
[----:B------:R-:W-:-:S01]  /*9280*/  FFMA.FTZ R128, R148, UR40, -R184 ;  /* 0x0000002894807c23 */ /* 0x000fc200080108b8 */
[--C-:B------:R-:W-:Y:S01]  /*9290*/  FFMA.FTZ R148, R168, UR40, -R184.reuse ;  /* 0x00000028a8947c23 */ /* 0x100fe200080108b8 */
[----:B------:R-:W-:-:S01]  /*92a0*/  FFMA.FTZ R20, R136, UR40, -R184 ;  /* 0x0000002888147c23 */ /* 0x000fc200080108b8 */
[--C-:B------:R-:W-:Y:S01]  /*92b0*/  FFMA.FTZ R138, R138, UR40, -R164.reuse ;  /* 0x000000288a8a7c23 */ /* 0x100fe200080108a4 */
[----:B------:R-:W-:-:S01]  /*92c0*/  FFMA.FTZ R139, R139, UR40, -R164 ;  /* 0x000000288b8b7c23 */ /* 0x000fc200080108a4 */
[----:B------:R-:W0:Y:S01]  /*92d0*/  MUFU.EX2 R122, R122 ;  /* 0x0000007a007a7308 */ /* 0x000e220000000800 */
[----:B-1----:R-:W-:-:S01]  /*92e0*/  FFMA.FTZ R3, R4, R3, R11 ;  /* 0x0000000304037223 */ /* 0x002fc2000001000b */
[----:B------:R-:W-:Y:S01]  /*92f0*/  FFMA.FTZ R120, R140, UR40, -R184 ;  /* 0x000000288c787c23 */ /* 0x000fe200080108b8 */
[----:B------:R-:W-:-:S01]  /*9300*/  FFMA.FTZ R142, R142, UR40, -R164 ;  /* 0x000000288e8e7c23 */ /* 0x000fc200080108a4 */
[----:B------:R-:W-:Y:S01]  /*9310*/  FFMA.FTZ R125, R141, UR40, -R184 ;  /* 0x000000288d7d7c23 */ /* 0x000fe200080108b8 */
[----:B------:R-:W-:-:S01]  /*9320*/  FFMA.FTZ R143, R143, UR40, -R164 ;  /* 0x000000288f8f7c23 */ /* 0x000fc200080108a4 */
[----:B------:R-:W-:Y:S01]  /*9330*/  FFMA.FTZ R146, R146, UR40, -R164 ;  /* 0x0000002892927c23 */ /* 0x000fe200080108a4 */
[----:B------:R-:W-:-:S01]  /*9340*/  FFMA.FTZ R129, R145, UR40, -R184 ;  /* 0x0000002891817c23 */ /* 0x000fc200080108b8 */
[----:B------:R-:W1:Y:S01]  /*9350*/  MUFU.EX2 R6, R6 ;  /* 0x0000000600067308 */ /* 0x000e620000000800 */
[----:B------:R-:W-:-:S01]  /*9360*/  FFMA.FTZ R147, R147, UR40, -R164 ;  /* 0x0000002893937c23 */ /* 0x000fc200080108a4 */
[----:B------:R-:W-:Y:S01]  /*9370*/  FFMA.FTZ R150, R150, UR40, -R164 ;  /* 0x0000002896967c23 */ /* 0x000fe200080108a4 */
[----:B------:R-:W-:-:S01]  /*9380*/  FFMA.FTZ R133, R149, UR40, -R184 ;  /* 0x0000002895857c23 */ /* 0x000fc200080108b8 */
[----:B------:R-:W-:Y:S01]  /*9390*/  FFMA.FTZ R151, R151, UR40, -R164 ;  /* 0x0000002897977c23 */ /* 0x000fe200080108a4 */
[----:B------:R-:W-:-:S01]  /*93a0*/  FFMA.FTZ R132, R152, UR40, -R184 ;  /* 0x0000002898847c23 */ /* 0x000fc200080108b8 */
[--C-:B------:R-:W-:Y:S01]  /*93b0*/  FFMA.FTZ R154, R154, UR40, -R164.reuse ;  /* 0x000000289a9a7c23 */ /* 0x100fe200080108a4 */
[----:B------:R-:W-:-:S01]  /*93c0*/  FFMA.FTZ R155, R155, UR40, -R164 ;  /* 0x000000289b9b7c23 */ /* 0x000fc200080108a4 */
[----:B------:R-:W2:Y:S01]  /*93d0*/  MUFU.EX2 R123, R123 ;  /* 0x0000007b007b7308 */ /* 0x000ea20000000800 */
[----:B0-----:R-:W-:-:S01]  /*93e0*/  FFMA.FTZ R2, R7, R2, R122 ;  /* 0x0000000207027223 */ /* 0x001fc2000001007a */
[----:B------:R-:W-:Y:S01]  /*93f0*/  FFMA.FTZ R136, R156, UR40, -R184 ;  /* 0x000000289c887c23 */ /* 0x000fe200080108b8 */
[----:B------:R-:W-:-:S01]  /*9400*/  FFMA.FTZ R158, R158, UR40, -R164 ;  /* 0x000000289e9e7c23 */ /* 0x000fc200080108a4 */
[--C-:B------:R-:W-:Y:S01]  /*9410*/  FFMA.FTZ R141, R157, UR40, -R184.reuse ;  /* 0x000000289d8d7c23 */ /* 0x100fe200080108b8 */
[----:B------:R-:W-:-:S01]  /*9420*/  FFMA.FTZ R157, R173, UR40, -R184 ;  /* 0x00000028ad9d7c23 */ /* 0x000fc200080108b8 */
[----:B------:R-:W-:Y:S01]  /*9430*/  FFMA.FTZ R159, R159, UR40, -R164 ;  /* 0x000000289f9f7c23 */ /* 0x000fe200080108a4 */
[----:B------:R-:W-:-:S01]  /*9440*/  FFMA.FTZ R140, R160, UR40, -R184 ;  /* 0x00000028a08c7c23 */ /* 0x000fc200080108b8 */
[----:B------:R-:W0:Y:S01]  /*9450*/  MUFU.EX2 R10, R10 ;  /* 0x0000000a000a7308 */ /* 0x000e220000000800 */
[----:B-1----:R-:W-:-:S01]  /*9460*/  FADD.FTZ R3, R6, R3 ;  /* 0x0000000306037221 */ /* 0x002fc20000010000 */
[----:B------:R-:W-:Y:S01]  /*9470*/  FFMA.FTZ R162, R162, UR40, -R164 ;  /* 0x00000028a2a27c23 */ /* 0x000fe200080108a4 */
[----:B------:R-:W-:-:S01]  /*9480*/  FFMA.FTZ R145, R161, UR40, -R184 ;  /* 0x00000028a1917c23 */ /* 0x000fc200080108b8 */
[----:B------:R-:W-:Y:S01]  /*9490*/  FFMA.FTZ R163, R163, UR40, -R164 ;  /* 0x00000028a3a37c23 */ /* 0x000fe200080108a4 */
[----:B------:R-:W-:-:S01]  /*94a0*/  FFMA.FTZ R152, R172, UR40, -R184 ;  /* 0x00000028ac987c23 */ /* 0x000fc200080108b8 */
[----:B------:R-:W-:Y:S01]  /*94b0*/  FFMA.FTZ R166, R166, UR40, -R164 ;  /* 0x00000028a6a67c23 */ /* 0x000fe200080108a4 */
[----:B------:R-:W-:-:S01]  /*94c0*/  FFMA.FTZ R149, R165, UR40, -R184 ;  /* 0x00000028a5957c23 */ /* 0x000fc200080108b8 */
[----:B------:R-:W1:Y:S01]  /*94d0*/  MUFU.EX2 R126, R126 ;  /* 0x0000007e007e7308 */ /* 0x000e620000000800 */
[----:B--2---:R-:W-:-:S01]  /*94e0*/  FADD.FTZ R169, R123, R2 ;  /* 0x000000027ba97221 */ /* 0x004fc20000010000 */
[----:B------:R-:W-:Y:S01]  /*94f0*/  FFMA.FTZ R167, R167, UR40, -R164 ;  /* 0x00000028a7a77c23 */ /* 0x000fe200080108a4 */
[----:B------:R-:W-:-:S01]  /*9500*/  FFMA.FTZ R156, R176, UR40, -R184 ;  /* 0x00000028b09c7c23 */ /* 0x000fc200080108b8 */
[--C-:B------:R-:W-:Y:S01]  /*9510*/  FFMA.FTZ R161, R177, UR40, -R184.reuse ;  /* 0x00000028b1a17c23 */ /* 0x100fe200080108b8 */
[----:B------:R-:W-:-:S01]  /*9520*/  FFMA.FTZ R160, R180, UR40, -R184 ;  /* 0x00000028b4a07c23 */ /* 0x000fc200080108b8 */
[----:B------:R-:W-:Y:S01]  /*9530*/  FFMA.FTZ R182, R182, UR40, -R164 ;  /* 0x00000028b6b67c23 */ /* 0x000fe200080108a4 */
[----:B------:R-:W-:-:S01]  /*9540*/  FFMA.FTZ R165, R181, UR40, -R184 ;  /* 0x00000028b5a57c23 */ /* 0x000fc200080108b8 */
        /* <DEDUP_REMOVED lines=40> */
[----:B------:R-:W-:-:S06]  /*97d0*/  FFMA.FTZ R168, R170, UR40, -R164 ;  /* 0x00000028aaa87c23 */ /* 0x000fcc00080108a4 */
[----:B------:R-:W1:Y:S01]  /*97e0*/  MUFU.EX2 R129, R129 ;  /* 0x0000008100817308 */ /* 0x000e620000000800 */
[----:B--2---:R-:W-:-:S07]  /*97f0*/  FADD.FTZ R2, R124, R3 ;  /* 0x000000037c027221 */ /* 0x004fce0000010000 */
[----:B------:R-:W2:Y:S01]  /*9800*/  MUFU.EX2 R147, R147 ;  /* 0x0000009300937308 */ /* 0x000ea20000000800 */
[----:B0-----:R-:W-:-:S01]  /*9810*/  FADD.FTZ R170, R146, R169 ;  /* 0x000000a992aa7221 */ /* 0x001fc20000010000 */
[----:B------:R-:W-:-:S06]  /*9820*/  FFMA.FTZ R169, R171, UR40, -R164 ;  /* 0x00000028aba97c23 */ /* 0x000fcc00080108a4 */
        /* <DEDUP_REMOVED lines=39> */
[--C-:B------:R-:W-:Y:S01]  /*9aa0*/  FFMA.FTZ R172, R179, UR40, -R164.reuse ;  /* 0x00000028b3ac7c23 */ /* 0x100fe200080108a4 */
[----:B------:R-:W-:-:S05]  /*9ab0*/  FFMA.FTZ R164, R183, UR40, -R164 ;  /* 0x00000028b7a47c23 */ /* 0x000fca00080108a4 */
        /* <DEDUP_REMOVED lines=36> */
[----:B-1----:R-:W-:-:S03]  /*9d00*/  FADD.FTZ R3, R165, R2 ;  /* 0x00000002a5037221 */ /* 0x002fc60000010000 */
[----:B--2---:R-:W-:Y:S01]  /*9d10*/  FADD.FTZ R2, R177, R174 ;  /* 0x000000aeb1027221 */ /* 0x004fe20000010000 */
[----:B------:R-:W-:Y:S06]  /*9d20*/  @!P0 BRA `(.L_x_4697) ;  /* 0x0000000000048947 */ /* 0x000fec0003800000 */
[----:B------:R-:W-:Y:S01]  /*9d30*/  BPT.TRAP 0x1 ;  /* 0x000000040000795c */ /* 0x000fe20000300000 */
.L_x_4697:
[----:B------:R-:W-:Y:S01]  /*9d40*/  ULEA UR6, UR29, UR36, 0x3 ;  /* 0x000000241d067291 */ /* 0x000fe2000f8e183f */
[----:B------:R-:W-:Y:S01]  /*9d50*/  ISETP.GT.AND P1, PT, R8, R5, PT ;  /* 0x000000050800720c */ /* 0x000fe20003f24270 */
        /* <DEDUP_REMOVED lines=118> */
[----:B------:R-:W-:Y:S01]  /*a4c0*/  VIADD R8, R8, 0xffffffff ;  /* 0xffffffff08087836 */ /* 0x000fe20000000000 */
        /* <DEDUP_REMOVED lines=16> */
[----:B------:R-:W-:Y:S01]  /*a5d0*/  F2FP.SATFINITE.E4M3.F32.PACK_AB_MERGE_C R187, R172, R171, R13 ;  /* 0x000000abacbb723e */ /* 0x000fe2000480700d */
[----:B------:R-:W-:Y:S06]  /*a5e0*/  @P1 BRA `(.L_x_4698) ;  /* 0xffffffdc00e81947 */ /* 0x000fec000383ffff */
.L_x_4687:
[----:B------:R-:W-:-:S13]  /*a5f0*/  ISETP.GE.AND P1, PT, R8, UR39, PT ;  /* 0x0000002708007c0c */ /* 0x000fda000bf26270 */
[----:B------:R-:W-:Y:S05]  /*a600*/  @!P1 BRA `(.L_x_4699) ;  /* 0x0000003000709947 */ /* 0x000fea0003800000 */
[----:B------:R-:W-:Y:S01]  /*a610*/  IMAD.MOV.U32 R5, RZ, RZ, R9 ;  /* 0x000000ffff057224 */ /* 0x000fe200078e0009 */
[----:B------:R-:W-:Y:S01]  /*a620*/  UMOV UR34, UR47 ;  /* 0x0000002f00227c82 */ /* 0x000fe20008000000 */
[----:B------:R-:W-:Y:S01]  /*a630*/  IMAD.MOV.U32 R4, RZ, RZ, R0 ;  /* 0x000000ffff047224 */ /* 0x000fe200078e0000 */
[----:B------:R-:W-:Y:S01]  /*a640*/  UMOV UR33, UR46 ;  /* 0x0000002e00217c82 */ /* 0x000fe20008000000 */
[----:B------:R-:W-:Y:S01]  /*a650*/  ULDC UR29, c[0x0][0x9e4] ;  /* 0x00027900001d7ab9 */ /* 0x000fe20000000800 */
[----:B------:R-:W-:Y:S01]  /*a660*/  ULDC UR32, c[0x0][0x9dc] ;  /* 0x0002770000207ab9 */ /* 0x000fe20000000800 */
[----:B------:R-:W-:Y:S01]  /*a670*/  ULDC UR31, c[0x0][0x288] ;  /* 0x0000a200001f7ab9 */ /* 0x000fe20000000800 */
[----:B------:R-:W-:-:S05]  /*a680*/  ULDC UR30, c[0x0][0x9e0] ;  /* 0x00027800001e7ab9 */ /* 0x000fca0000000800 */
.L_x_4718:
[----:B------:R-:W-:Y:S01]  /*a690*/  UIADD3 UR46, UR33, 0x1, URZ ;  /* 0x00000001212e7890 */ /* 0x000fe2000fffe03f */
[----:B------:R-:W-:-:S03]  /*a6a0*/  ISETP.NE.AND P2, PT, RZ, UR37, PT ;  /* 0x00000025ff007c0c */ /* 0x000fc6000bf45270 */
[----:B------:R-:W-:-:S04]  /*a6b0*/  UISETP.NE.AND UP0, UPT, UR46, 0x2, UPT ;  /* 0x000000022e00788c */ /* 0x000fc8000bf05270 */
[----:B------:R-:W-:Y:S02]  /*a6c0*/  USEL UR47, URZ, 0x1, UP0 ;  /* 0x000000013f2f7887 */ /* 0x000fe40008000000 */
[----:B------:R-:W-:Y:S02]  /*a6d0*/  USEL UR46, UR46, URZ, UP0 ;  /* 0x0000003f2e2e7287 */ /* 0x000fe40008000000 */
[----:B------:R-:W-:Y:S02]  /*a6e0*/  ULOP3.LUT UR47, UR34, UR47, URZ, 0x3c, !UPT ;  /* 0x0000002f222f7292 */ /* 0x000fe4000f8e3c3f */
[----:B------:R-:W-:Y:S10]  /*a6f0*/  @P2 BRA `(.L_x_4700) ;  /* 0x00000000002c2947 */ /* 0x000ff40003800000 */
[----:B------:R-:W-:Y:S05]  /*a700*/  @!P0 BRA `(.L_x_4701) ;  /* 0x0000000000048947 */ /* 0x000fea0003800000 */
[----:B------:R-:W-:Y:S01]  /*a710*/  BPT.TRAP 0x1 ;  /* 0x000000040000795c */ /* 0x000fe20000300000 */
.L_x_4701:
[----:B------:R-:W-:Y:S01]  /*a720*/  ULEA UR6, UR46, UR36, 0x3 ;  /* 0x000000242e067291 */ /* 0x000fe2000f8e183f */
[----:B------:R-:W-:-:S05]  /*a730*/  IMAD.U32 R0, RZ, RZ, UR47 ;  /* 0x0000002fff007e24 */ /* 0x000fca000f8e00ff */
[----:B------:R-:W-:-:S04]  /*a740*/  SHF.L.U32 R0, R0, 0x1f, RZ ;  /* 0x0000001f00007819 */ /* 0x000fc800000006ff */
[----:B------:R0:W1:Y:S01]  /*a750*/  SYNCS.PHASECHK.TRANS64.TRYWAIT P1, [UR6+0x2a830], R0 ;  /* 0x02a83000ff0075a7 */ /* 0x0000620008020146 */
[----:B------:R-:W-:Y:S05]  /*a760*/  @!P0 BRA `(.L_x_4702) ;  /* 0x0000000000048947 */ /* 0x000fea0003800000 */
[----:B------:R-:W-:Y:S01]  /*a770*/  BPT.TRAP 0x1 ;  /* 0x000000040000795c */ /* 0x000fe20000300000 */
.L_x_4702:
[----:B-1----:R-:W-:Y:S05]  /*a780*/  @P1 BRA `(.L_x_4700) ;  /* 0x0000000000081947 */ /* 0x002fea0003800000 */
[----:B------:R-:W1:Y:S02]  /*a790*/  SYNCS.PHASECHK.TRANS64.TRYWAIT P1, [UR6+0x2a830], R0 ;  /* 0x02a83000ff0075a7 */ /* 0x000e640008020146 */
[----:B-1----:R-:W-:Y:S05]  /*a7a0*/  @!P1 BRA `(.L_x_4703) ;  /* 0x000000bc00bc9947 */ /* 0x002fea0003800000 */
.L_x_4700:
[----:B------:R-:W2:Y:S01]  /*a7b0*/  S2R R6, SR_TID.X ;  /* 0x0000000000067919 */ /* 0x000ea20000002100 */
[----:B------:R-:W-:Y:S01]  /*a7c0*/  UIMAD UR26, UR46, 0x600, UR28 ;  /* 0x000006002e1a78a4 */ /* 0x000fe2000f8e021c */
[----:B------:R-:W-:Y:S01]  /*a7d0*/  UMOV UR27, 0x80000020 ;  /* 0x80000020001b7882 */ /* 0x000fe20000000000 */
[----:B------:R-:W-:Y:S02]  /*a7e0*/  UMOV UR7, 0x80000020 ;  /* 0x8000002000077882 */ /* 0x000fe40000000000 */
[----:B------:R-:W-:Y:S02]  /*a7f0*/  UIADD3 UR6, UR26, 0x2, URZ ;  /* 0x000000021a067890 */ /* 0x000fe4000fffe03f */
        /* <DEDUP_REMOVED lines=32> */
.L_x_4705:
[----:B------:R-:W-:Y:S01]  /*aa00*/  ULEA UR6, UR33, UR36, 0x3 ;  /* 0x0000002421067291 */ /* 0x000fe2000f8e183f */
[----:B------:R-:W-:-:S05]  /*aa10*/  IMAD.U32 R0, RZ, RZ, UR34 ;  /* 0x00000022ff007e24 */ /* 0x000fca000f8e00ff */
[----:B------:R-:W-:-:S04]  /*aa20*/  SHF.L.U32 R0, R0, 0x1f, RZ ;  /* 0x0000001f00007819 */ /* 0x000fc800000006ff */
[----:B------:R0:W1:Y:S01]  /*aa30*/  SYNCS.PHASECHK.TRANS64.TRYWAIT P1, [UR6+0x2a850], R0 ;  /* 0x02a85000ff0075a7 */ /* 0x0000620008020146 */
[----:B------:R-:W-:Y:S05]  /*aa40*/  @!P0 BRA `(.L_x_4706) ;  /* 0x0000000000048947 */ /* 0x000fea0003800000 */
[----:B------:R-:W-:Y:S01]  /*aa50*/  BPT.TRAP 0x1 ;  /* 0x000000040000795c */ /* 0x000fe20000300000 */
.L_x_4706:
[----:B-1----:R-:W-:Y:S05]  /*aa60*/  @P1 BRA `(.L_x_4704) ;  /* 0x0000000000081947 */ /* 0x002fea0003800000 */
[----:B------:R-:W1:Y:S02]  /*aa70*/  SYNCS.PHASECHK.TRANS64.TRYWAIT P1, [UR6+0x2a850], R0 ;  /* 0x02a85000ff0075a7 */ /* 0x000e640008020146 */
[----:B-1----:R-:W-:Y:S05]  /*aa80*/  @!P1 BRA `(.L_x_4707) ;  /* 0x000000bc001c9947 */ /* 0x002fea0003800000 */
.L_x_4704:
        /* <DEDUP_REMOVED lines=31> */
.L_x_4708:
[----:B------:R-:W-:Y:S01]  /*ac80*/  UISETP.NE.AND UP1, UPT, UR51, URZ, UPT ;  /* 0x0000003f3300728c */ /* 0x000fe2000bf25270 */
[----:B------:R-:W-:Y:S01]  /*ac90*/  VIADD R11, R17, UR41 ;  /* 0x00000029110b7c36 */ /* 0x000fe20008000000 */
[----:B------:R-:W1:Y:S01]  /*aca0*/  LDC R6, c[0x0][0x2f0] ;  /* 0x0000bc00ff067b82 */ /* 0x000e620000000800 */
[----:B------:R-:W-:Y:S02]  /*acb0*/  ULEA UR6, UR46, UR36, 0x3 ;  /* 0x000000242e067291 */ /* 0x000fe4000f8e183f */
[----:B------:R-:W-:Y:S01]  /*acc0*/  UISETP.NE.AND UP0, UPT, UR50, URZ, UPT ;  /* 0x0000003f3200728c */ /* 0x000fe2000bf05270 */
[----:B------:R-:W-:Y:S01]  /*acd0*/  PLOP3.LUT P1, PT, PT, PT, UP1, 0x80, 0x0 ;  /* 0x000000000000781c */ /* 0x000fe20003f2f018 */
[----:B------:R-:W-:Y:S01]  /*ace0*/  UIADD3 UR6, UR6, 0x2a840, URZ ;  /* 0x0002a84006067890 */ /* 0x000fe2000fffe03f */
[----:B------:R-:W-:-:S03]  /*acf0*/  PLOP3.LUT P2, PT, PT, PT, UP1, 0x80, 0x0 ;  /* 0x000000000000781c */ /* 0x000fc60003f4f018 */
        /* <DEDUP_REMOVED lines=13> */
[----:B------:R-:W-:-:S04]  /*add0*/  VIADD R7, R7, -UR31 ;  /* 0x8000001f07077c36 */ /* 0x000fc80008000000 */
[C---:B------:R-:W-:Y:S02]  /*ade0*/  VIADD R10, R7.reuse, UR30 ;  /* 0x0000001e070a7c36 */ /* 0x040fe40008000000 */
[----:B------:R-:W-:Y:S02]  /*adf0*/  VIADD R9, R7, UR6 ;  /* 0x0000000607097c36 */ /* 0x000fe40008000000 */
[--C-:B0-----:R-:W-:Y:S02]  /*ae00*/  IMAD.IADD R7, R10, 0x1, R13.reuse ;  /* 0x000000010a077824 */ /* 0x101fe400078e020d */
        /* <DEDUP_REMOVED lines=15> */
.L_x_4711:
[----:B------:R-:W-:-:S05]  /*af00*/  IMAD.U32 R20, RZ, RZ, UR29 ;  /* 0x0000001dff147e24 */ /* 0x000fca000f8e00ff */
[----:B------:R-:W-:-:S13]  /*af10*/  ISETP.NE.AND P1, PT, R20, 0x1, PT ;  /* 0x000000011400780c */ /* 0x000fda0003f25270 */
[----:B------:R-:W0:Y:S02]  /*af20*/  @P1 LDC.64 R14, c[0x0][0x9e8] ;  /* 0x00027a00ff0e1b82 */ /* 0x000e240000000a00 */
[----:B0-----:R-:W-:-:S05]  /*af30*/  @P1 IMAD.HI.U32 R14, R13, R14, RZ ;  /* 0x0000000e0d0e1227 */ /* 0x001fca00078e00ff */
[----:B------:R-:W-:-:S07]  /*af40*/  @P1 SHF.R.U32.HI R13, RZ, R15, R14 ;  /* 0x0000000fff0d1219 */ /* 0x000fce000001160e */
.L_x_4712:
[----:B------:R-:W-:Y:S05]  /*af50*/  BSYNC B0 ;  /* 0x0000000000007941 */ /* 0x000fea0003800000 */
.L_x_4710:
[----:B------:R-:W-:-:S04]  /*af60*/  IMAD R13, R13, R20, -R0 ;  /* 0x000000140d0d7224 */ /* 0x000fc800078e0a00 */
[----:B------:R-:W-:-:S05]  /*af70*/  IMAD R13, R16, -0x2, R13 ;  /* 0xfffffffe100d7824 */ /* 0x000fca00078e020d */
[----:B------:R-:W-:Y:S02]  /*af80*/  VIADDMNMX R7, R13, R20, R7, PT ;  /* 0x000000140d077246 */ /* 0x000fe40003800107 */
[----:B------:R-:W-:-:S07]  /*af90*/  VIMNMX R12, R12, R13, !PT ;  /* 0x0000000d0c0c7248 */ /* 0x000fce0007fe0100 */
.L_x_4709:
[----:B------:R-:W-:Y:S01]  /*afa0*/  ISETP.GT.AND P1, PT, R8, -0x1, PT ;  /* 0xffffffff0800780c */ /* 0x000fe20003f24270 */
[----:B------:R-:W0:Y:S01]  /*afb0*/  SHFL.IDX PT, R21, R11, 0x1, 0x1c1f ;  /* 0x003c1f000b157f89 */ /* 0x000e2200000e0000 */
[----:B------:R-:W-:Y:S02]  /*afc0*/  UISETP.NE.AND UP0, UPT, UR50, URZ, UPT ;  /* 0x0000003f3200728c */ /* 0x000fe4000bf05270 */
[C---:B------:R-:W-:Y:S02]  /*afd0*/  ISETP.GT.AND P3, PT, R12.reuse, 0x8, P1 ;  /* 0x000000080c00780c */ /* 0x040fe40000f64270 */
[C---:B------:R-:W-:Y:S02]  /*afe0*/  ISETP.GT.AND P6, PT, R12.reuse, RZ, P1 ;  /* 0x000000ff0c00720c */ /* 0x040fe40000fc4270 */
[----:B------:R-:W-:Y:S02]  /*aff0*/  ISETP.LT.OR P3, PT, R7, 0x9, P3 ;  /* 0x000000090700780c */ /* 0x000fe40001f61670 */
[----:B------:R-:W-:-:S02]  /*b000*/  ISETP.GT.AND P2, PT, R12, 0x1, P1 ;  /* 0x000000010c00780c */ /* 0x000fc40000f44270 */
[----:B------:R-:W-:Y:S02]  /*b010*/  FSEL R13, R124, -INF , !P3 ;  /* 0xff8000007c0d7808 */ /* 0x000fe40005800000 */
[----:B------:R-:W-:Y:S02]  /*b020*/  ISETP.GT.AND P3, PT, R12, 0x19, P1 ;  /* 0x000000190c00780c */ /* 0x000fe40000f64270 */
[C---:B------:R-:W-:Y:S02]  /*b030*/  ISETP.LT.OR P6, PT, R7.reuse, 0x1, P6 ;  /* 0x000000010700780c */ /* 0x040fe400037c1670 */
[C---:B------:R-:W-:Y:S02]  /*b040*/  ISETP.LT.OR P2, PT, R7.reuse, 0x2, P2 ;  /* 0x000000020700780c */ /* 0x040fe40001741670 */
[----:B------:R-:W-:Y:S02]  /*b050*/  ISETP.LT.OR P3, PT, R7, 0x1a, P3 ;  /* 0x0000001a0700780c */ /* 0x000fe40001f61670 */
[----:B------:R-:W-:-:S02]  /*b060*/  FSEL R15, R120, -INF , !P6 ;  /* 0xff800000780f7808 */ /* 0x000fc40007000000 */
[----:B------:R-:W-:Y:S01]  /*b070*/  FSEL R121, R121, -INF , !P2 ;  /* 0xff80000079797808 */ /* 0x000fe20005000000 */
[--C-:B0-----:R-:W-:Y:S01]  /*b080*/  IMAD.IADD R10, R10, 0x1, R21.reuse ;  /* 0x000000010a0a7824 */ /* 0x101fe200078e0215 */
        /* <DEDUP_REMOVED lines=101> */
.L_x_4715:
[----:B------:R-:W-:-:S05]  /*b6e0*/  IMAD.U32 R12, RZ, RZ, UR29 ;  /* 0x0000001dff0c7e24 */ /* 0x000fca000f8e00ff */
[----:B------:R-:W-:-:S13]  /*b6f0*/  ISETP.NE.AND P2, PT, R12, 0x1, PT ;  /* 0x000000010c00780c */ /* 0x000fda0003f45270 */
[----:B------:R-:W0:Y:S02]  /*b700*/  @P2 LDC.64 R6, c[0x0][0x9e8] ;  /* 0x00027a00ff062b82 */ /* 0x000e240000000a00 */
[----:B0-----:R-:W-:-:S05]  /*b710*/  @P2 IMAD.HI.U32 R6, R21, R6, RZ ;  /* 0x0000000615062227 */ /* 0x001fca00078e00ff */
[----:B------:R-:W-:-:S07]  /*b720*/  @P2 SHF.R.U32.HI R21, RZ, R7, R6 ;  /* 0x00000007ff152219 */ /* 0x000fce0000011606 */
.L_x_4716:
[----:B------:R-:W-:Y:S05]  /*b730*/  BSYNC B0 ;  /* 0x0000000000007941 */ /* 0x000fea0003800000 */
.L_x_4714:
[----:B------:R-:W-:-:S04]  /*b740*/  IMAD R21, R21, R12, -R0 ;  /* 0x0000000c15157224 */ /* 0x000fc800078e0a00 */
[----:B------:R-:W-:-:S05]  /*b750*/  IMAD R21, R16, -0x2, R21 ;  /* 0xfffffffe10157824 */ /* 0x000fca00078e0215 */
[----:B------:R-:W-:Y:S02]  /*b760*/  VIADDMNMX R10, R21, R12, R10, PT ;  /* 0x0000000c150a7246 */ /* 0x000fe4000380010a */
[----:B------:R-:W-:-:S07]  /*b770*/  VIMNMX R9, R9, R21, !PT ;  /* 0x0000001509097248 */ /* 0x000fce0007fe0100 */
.L_x_4713:
        /* <DEDUP_REMOVED lines=99> */
[----:B------:R-:W-:-:S02]  /*bdb0*/  ISETP.LT.OR P4, PT, R10, 0x4a, P4 ;  /* 0x0000004a0a00780c */ /* 0x000fc40002781670 */
[----:B------:R-:W-:Y:S02]  /*bdc0*/  ISETP.GT.AND P3, PT, R9, 0x51, P1 ;  /* 0x000000510900780c */ /* 0x000fe40000f64270 */
[----:B------:R-:W-:Y:S02]  /*bdd0*/  FSEL R6, R12, RZ, P6 ;  /* 0x000000ff0c067208 */ /* 0x000fe40003000000 */
[----:B------:R-:W-:Y:S02]  /*bde0*/  ISETP.LT.OR P2, PT, R10, 0x51, P2 ;  /* 0x000000510a00780c */ /* 0x000fe40001741670 */
[----:B------:R-:W-:Y:S01]  /*bdf0*/  FSEL R159, R159, -INF , !P4 ;  /* 0xff8000009f9f7808 */ /* 0x000fe20006000000 */
        /* <DEDUP_REMOVED lines=8> */
[----:B------:R0:W-:Y:S01]  /*be80*/  MUFU.EX2 R20, R129 ;  /* 0x0000008100147308 */ /* 0x0001e20000000800 */
[----:B------:R-:W-:Y:S01]  /*be90*/  FMNMX.FTZ R21, R127, R120, !PT ;  /* 0x000000787f157209 */ /* 0x000fe20007810000 */
[--C-:B------:R-:W-:Y:S01]  /*bea0*/  FFMA.FTZ R137, R137, UR40, -R6.reuse ;  /* 0x0000002889897c23 */ /* 0x100fe20008010806 */
[----:B------:R-:W-:Y:S01]  /*beb0*/  ISETP.GT.AND P5, PT, R9, 0x58, P1 ;  /* 0x000000580900780c */ /* 0x000fe20000fa4270 */
[--C-:B------:R-:W-:Y:S01]  /*bec0*/  FFMA.FTZ R145, R145, UR40, -R6.reuse ;  /* 0x0000002891917c23 */ /* 0x100fe20008010806 */
[----:B------:R-:W-:Y:S01]  /*bed0*/  FMNMX.FTZ R120, R130, R21, !PT ;  /* 0x0000001582787209 */ /* 0x000fe20007810000 */
[--C-:B------:R-:W-:Y:S01]  /*bee0*/  FFMA.FTZ R141, R141, UR40, -R6.reuse ;  /* 0x000000288d8d7c23 */ /* 0x100fe20008010806 */
[----:B------:R-:W-:Y:S01]  /*bef0*/  FSEL R162, R162, -INF , !P2 ;  /* 0xff800000a2a27808 */ /* 0x000fe20005000000 */
[--C-:B------:R-:W-:Y:S01]  /*bf00*/  FFMA.FTZ R149, R149, UR40, -R6.reuse ;  /* 0x0000002895957c23 */ /* 0x100fe20008010806 */
[----:B------:R-:W-:Y:S01]  /*bf10*/  FMNMX.FTZ R21, R131, R120, !PT ;  /* 0x0000007883157209 */ /* 0x000fe20007810000 */
[--C-:B------:R-:W-:Y:S01]  /*bf20*/  FFMA.FTZ R153, R153, UR40, -R6.reuse ;  /* 0x0000002899997c23 */ /* 0x100fe20008010806 */
[----:B------:R-:W-:Y:S01]  /*bf30*/  MUFU.EX2 R120, R133 ;  /* 0x0000008500787308 */ /* 0x000fe20000000800 */
[----:B------:R-:W-:Y:S01]  /*bf40*/  ISETP.LT.OR P3, PT, R10, 0x52, P3 ;  /* 0x000000520a00780c */ /* 0x000fe20001f61670 */
[--C-:B------:R-:W-:Y:S01]  /*bf50*/  FFMA.FTZ R13, R13, UR40, -R6.reuse ;  /* 0x000000280d0d7c23 */ /* 0x100fe20008010806 */
[----:B------:R-:W-:Y:S01]  /*bf60*/  FMNMX.FTZ R124, R134, R21, !PT ;  /* 0x00000015867c7209 */ /* 0x000fe20007810000 */
[--C-:B------:R-:W-:Y:S01]  /*bf70*/  FFMA.FTZ R21, R136, UR40, -R6.reuse ;  /* 0x0000002888157c23 */ /* 0x100fe20008010806 */
[----:B------:R-:W-:Y:S01]  /*bf80*/  ISETP.GT.AND P4, PT, R9, 0x59, P1 ;  /* 0x000000590900780c */ /* 0x000fe20000f84270 */
[--C-:B------:R-:W-:Y:S01]  /*bf90*/  FFMA.FTZ R11, R11, UR40, -R6.reuse ;  /* 0x000000280b0b7c23 */ /* 0x100fe20008010806 */
[----:B------:R-:W-:Y:S01]  /*bfa0*/  FMNMX.FTZ R121, R135, R124, !PT ;  /* 0x0000007c87797209 */ /* 0x000fe20007810000 */
[----:B------:R-:W-:Y:S01]  /*bfb0*/  FFMA.FTZ R181, R181, UR40, -R6 ;  /* 0x00000028b5b57c23 */ /* 0x000fe20008010806 */
[----:B------:R-:W-:Y:S01]  /*bfc0*/  ISETP.LT.OR P5, PT, R10, 0x59, P5 ;  /* 0x000000590a00780c */ /* 0x000fe20002fa1670 */
[----:B------:R-:W-:Y:S01]  /*bfd0*/  MUFU.EX2 R12, R12 ;  /* 0x0000000c000c7308 */ /* 0x000fe20000000800 */
[----:B------:R-:W-:-:S02]  /*bfe0*/  FMNMX.FTZ R124, R138, R121, !PT ;  /* 0x000000798a7c7209 */ /* 0x000fc40007810000 */
[----:B------:R-:W-:Y:S02]  /*bff0*/  FSEL R163, R163, -INF , !P3 ;  /* 0xff800000a3a37808 */ /* 0x000fe40005800000 */
[----:B------:R-:W-:Y:S02]  /*c000*/  FMNMX.FTZ R121, R139, R124, !PT ;  /* 0x0000007c8b797209 */ /* 0x000fe40007810000 */
[----:B------:R-:W-:Y:S01]  /*c010*/  ISETP.GT.AND P2, PT, R9, 0x60, P1 ;  /* 0x000000600900780c */ /* 0x000fe20000f44270 */
[----:B------:R-:W-:Y:S01]  /*c020*/  MUFU.EX2 R124, R137 ;  /* 0x00000089007c7308 */ /* 0x000fe20000000800 */
[----:B------:R-:W-:Y:S01]  /*c030*/  FMNMX.FTZ R128, R142, R121, !PT ;  /* 0x000000798e807209 */ /* 0x000fe20007810000 */
[----:B------:R-:W-:Y:S01]  /*c040*/  FFMA.FTZ R121, R140, UR40, -R6 ;  /* 0x000000288c797c23 */ /* 0x000fe20008010806 */
[----:B------:R-:W-:Y:S02]  /*c050*/  FSEL R166, R166, -INF , !P5 ;  /* 0xff800000a6a67808 */ /* 0x000fe40006800000 */
[----:B------:R-:W-:-:S02]  /*c060*/  FMNMX.FTZ R125, R143, R128, !PT ;  /* 0x000000808f7d7209 */ /* 0x000fc40007810000 */
[----:B------:R-:W-:Y:S01]  /*c070*/  ISETP.LT.OR P4, PT, R10, 0x5a, P4 ;  /* 0x0000005a0a00780c */ /* 0x000fe20002781670 */
[----:B------:R-:W-:Y:S01]  /*c080*/  MUFU.EX2 R7, R7 ;  /* 0x0000000700077308 */ /* 0x000fe20000000800 */
[----:B------:R-:W-:Y:S02]  /*c090*/  FMNMX.FTZ R128, R146, R125, !PT ;  /* 0x0000007d92807209 */ /* 0x000fe40007810000 */
[----:B------:R-:W-:Y:S02]  /*c0a0*/  ISETP.GT.AND P3, PT, R9, 0x61, P1 ;  /* 0x000000610900780c */ /* 0x000fe40000f64270 */
[----:B------:R-:W-:Y:S02]  /*c0b0*/  FMNMX.FTZ R125, R147, R128, !PT ;  /* 0x00000080937d7209 */ /* 0x000fe40007810000 */
[----:B------:R-:W-:Y:S01]  /*c0c0*/  ISETP.LT.OR P2, PT, R10, 0x61, P2 ;  /* 0x000000610a00780c */ /* 0x000fe20001741670 */
[----:B------:R1:W-:Y:S01]  /*c0d0*/  MUFU.EX2 R128, R141 ;  /* 0x0000008d00807308 */ /* 0x0003e20000000800 */
[----:B------:R-:W-:Y:S01]  /*c0e0*/  FMNMX.FTZ R132, R150, R125, !PT ;  /* 0x0000007d96847209 */ /* 0x000fe20007810000 */
[----:B------:R-:W-:Y:S01]  /*c0f0*/  FFMA.FTZ R125, R144, UR40, -R6 ;  /* 0x00000028907d7c23 */ /* 0x000fe20008010806 */
[----:B------:R-:W-:-:S02]  /*c100*/  FSEL R167, R167, -INF , !P4 ;  /* 0xff800000a7a77808 */ /* 0x000fc40006000000 */
[----:B0-----:R-:W-:Y:S02]  /*c110*/  FMNMX.FTZ R129, R151, R132, !PT ;  /* 0x0000008497817209 */ /* 0x001fe40007810000 */
[----:B------:R-:W-:Y:S01]  /*c120*/  ISETP.GT.AND P5, PT, R9, 0x68, P1 ;  /* 0x000000680900780c */ /* 0x000fe20000fa4270 */
[----:B------:R-:W-:Y:S01]  /*c130*/  MUFU.EX2 R13, R13 ;  /* 0x0000000d000d7308 */ /* 0x000fe20000000800 */
[----:B------:R-:W-:Y:S01]  /*c140*/  FMNMX.FTZ R132, R154, R129, !PT ;  /* 0x000000819a847209 */ /* 0x000fe20007810000 */
[--C-:B-1----:R-:W-:Y:S01]  /*c150*/  FFMA.FTZ R141, R160, UR40, -R6.reuse ;  /* 0x00000028a08d7c23 */ /* 0x102fe20008010806 */
[----:B------:R-:W-:Y:S01]  /*c160*/  FSEL R170, R170, -INF , !P2 ;  /* 0xff800000aaaa7808 */ /* 0x000fe20005000000 */
[--C-:B------:R-:W-:Y:S01]  /*c170*/  FFMA.FTZ R160, R177, UR40, -R6.reuse ;  /* 0x00000028b1a07c23 */ /* 0x100fe20008010806 */
[----:B------:R-:W-:Y:S02]  /*c180*/  FMNMX.FTZ R129, R155, R132, !PT ;  /* 0x000000849b817209 */ /* 0x000fe40007810000 */
[----:B------:R-:W-:Y:S01]  /*c190*/  ISETP.LT.OR P3, PT, R10, 0x62, P3 ;  /* 0x000000620a00780c */ /* 0x000fe20001f61670 */
[----:B------:R0:W-:Y:S01]  /*c1a0*/  MUFU.EX2 R132, R145 ;  /* 0x0000009100847308 */ /* 0x0001e20000000800 */
[----:B------:R-:W-:Y:S01]  /*c1b0*/  FMNMX.FTZ R136, R158, R129, !PT ;  /* 0x000000819e887209 */ /* 0x000fe20007810000 */
[--C-:B------:R-:W-:Y:S01]  /*c1c0*/  FFMA.FTZ R129, R148, UR40, -R6.reuse ;  /* 0x0000002894817c23 */ /* 0x100fe20008010806 */
[----:B------:R-:W-:Y:S01]  /*c1d0*/  ISETP.LT.OR P5, PT, R10, 0x69, P5 ;  /* 0x000000690a00780c */ /* 0x000fe20002fa1670 */
[----:B------:R-:W-:Y:S01]  /*c1e0*/  FFMA.FTZ R148, R165, UR40, -R6 ;  /* 0x00000028a5947c23 */ /* 0x000fe20008010806 */
[----:B------:R-:W-:-:S02]  /*c1f0*/  FMNMX.FTZ R133, R159, R136, !PT ;  /* 0x000000889f857209 */ /* 0x000fc40007810000 */
[----:B------:R-:W-:Y:S01]  /*c200*/  ISETP.GT.AND P4, PT, R9, 0x69, P1 ;  /* 0x000000690900780c */ /* 0x000fe20000f84270 */
[----:B------:R-:W-:Y:S01]  /*c210*/  MUFU.EX2 R14, R14 ;  /* 0x0000000e000e7308 */ /* 0x000fe20000000800 */
[----:B------:R-:W-:Y:S01]  /*c220*/  FMNMX.FTZ R136, R162, R133, !PT ;  /* 0x00000085a2887209 */ /* 0x000fe20007810000 */
[--C-:B0-----:R-:W-:Y:S01]  /*c230*/  FFMA.FTZ R145, R164, UR40, -R6.reuse ;  /* 0x00000028a4917c23 */ /* 0x101fe20008010806 */
[----:B------:R-:W-:Y:S02]  /*c240*/  FSEL R171, R171, -INF , !P3 ;  /* 0xff800000abab7808 */ /* 0x000fe40005800000 */
[----:B------:R-:W-:Y:S02]  /*c250*/  FMNMX.FTZ R133, R163, R136, !PT ;  /* 0x00000088a3857209 */ /* 0x000fe40007810000 */
[----:B------:R-:W-:Y:S01]  /*c260*/  FSEL R174, R174, -INF , !P5 ;  /* 0xff800000aeae7808 */ /* 0x000fe20006800000 */
[----:B------:R0:W-:Y:S01]  /*c270*/  MUFU.EX2 R136, R149 ;  /* 0x0000009500887308 */ /* 0x0001e20000000800 */
[----:B------:R-:W-:Y:S01]  /*c280*/  FMNMX.FTZ R140, R166, R133, !PT ;  /* 0x00000085a68c7209 */ /* 0x000fe20007810000 */
[--C-:B------:R-:W-:Y:S01]  /*c290*/  FFMA.FTZ R133, R152, UR40, -R6.reuse ;  /* 0x0000002898857c23 */ /* 0x100fe20008010806 */
[----:B------:R-:W-:Y:S01]  /*c2a0*/  ISETP.GT.AND P2, PT, R9, 0x70, P1 ;  /* 0x000000700900780c */ /* 0x000fe20000f44270 */
[----:B------:R-:W-:Y:S01]  /*c2b0*/  FFMA.FTZ R152, R169, UR40, -R6 ;  /* 0x00000028a9987c23 */ /* 0x000fe20008010806 */
[----:B------:R-:W-:-:S02]  /*c2c0*/  FMNMX.FTZ R137, R167, R140, !PT ;  /* 0x0000008ca7897209 */ /* 0x000fc40007810000 */
[C---:B------:R-:W-:Y:S01]  /*c2d0*/  ISETP.GT.AND P3, PT, R9.reuse, 0x71, P1 ;  /* 0x000000710900780c */ /* 0x040fe20000f64270 */
[----:B------:R-:W-:Y:S01]  /*c2e0*/  MUFU.EX2 R11, R11 ;  /* 0x0000000b000b7308 */ /* 0x000fe20000000800 */
[----:B------:R-:W-:Y:S01]  /*c2f0*/  FMNMX.FTZ R140, R170, R137, !PT ;  /* 0x00000089aa8c7209 */ /* 0x000fe20007810000 */
[--C-:B------:R-:W-:Y:S01]  /*c300*/  FFMA.FTZ R137, R156, UR40, -R6.reuse ;  /* 0x000000289c897c23 */ /* 0x100fe20008010806 */
[C---:B------:R-:W-:Y:S01]  /*c310*/  ISETP.GT.AND P5, PT, R9.reuse, 0x78, P1 ;  /* 0x000000780900780c */ /* 0x040fe20000fa4270 */
[----:B0-----:R-:W-:Y:S01]  /*c320*/  FFMA.FTZ R149, R168, UR40, -R6 ;  /* 0x00000028a8957c23 */ /* 0x001fe20008010806 */
[----:B------:R-:W-:Y:S02]  /*c330*/  ISETP.GT.AND P1, PT, R9, 0x79, P1 ;  /* 0x000000790900780c */ /* 0x000fe40000f24270 */
[----:B------:R-:W-:Y:S01]  /*c340*/  ISETP.LT.OR P4, PT, R10, 0x6a, P4 ;  /* 0x0000006a0a00780c */ /* 0x000fe20002781670 */
[----:B------:R-:W-:Y:S01]  /*c350*/  MUFU.EX2 R15, R15 ;  /* 0x0000000f000f7308 */ /* 0x000fe20000000800 */
[----:B------:R-:W-:-:S02]  /*c360*/  FMNMX.FTZ R9, R171, R140, !PT ;  /* 0x0000008cab097209 */ /* 0x000fc40007810000 */
[----:B------:R-:W-:Y:S02]  /*c370*/  ISETP.LT.OR P2, PT, R10, 0x71, P2 ;  /* 0x000000710a00780c */ /* 0x000fe40001741670 */
[----:B------:R-:W-:Y:S02]  /*c380*/  FSEL R175, R175, -INF , !P4 ;  /* 0xff800000afaf7808 */ /* 0x000fe40006000000 */
[----:B------:R-:W-:Y:S01]  /*c390*/  FMNMX.FTZ R144, R174, R9, !PT ;  /* 0x00000009ae907209 */ /* 0x000fe20007810000 */
[----:B------:R0:W-:Y:S01]  /*c3a0*/  MUFU.EX2 R140, R153 ;  /* 0x00000099008c7308 */ /* 0x0001e20000000800 */
[----:B------:R-:W-:Y:S02]  /*c3b0*/  ISETP.LT.OR P3, PT, R10, 0x72, P3 ;  /* 0x000000720a00780c */ /* 0x000fe40001f61670 */
[----:B------:R-:W-:Y:S02]  /*c3c0*/  FSEL R178, R178, -INF , !P2 ;  /* 0xff800000b2b27808 */ /* 0x000fe40005000000 */
[----:B------:R-:W-:-:S02]  /*c3d0*/  FMNMX.FTZ R9, R175, R144, !PT ;  /* 0x00000090af097209 */ /* 0x000fc40007810000 */
[----:B------:R-:W-:Y:S01]  /*c3e0*/  ISETP.LT.OR P5, PT, R10, 0x79, P5 ;  /* 0x000000790a00780c */ /* 0x000fe20002fa1670 */
[----:B------:R-:W-:Y:S01]  /*c3f0*/  MUFU.EX2 R21, R21 ;  /* 0x0000001500157308 */ /* 0x000fe20000000800 */
[----:B------:R-:W-:Y:S01]  /*c400*/  FSEL R179, R179, -INF , !P3 ;  /* 0xff800000b3b37808 */ /* 0x000fe20005800000 */
[--C-:B0-----:R-:W-:Y:S01]  /*c410*/  FFMA.FTZ R153, R172, UR40, -R6.reuse ;  /* 0x00000028ac997c23 */ /* 0x101fe20008010806 */
[----:B------:R-:W-:Y:S02]  /*c420*/  FMNMX.FTZ R144, R178, R9, !PT ;  /* 0x00000009b2907209 */ /* 0x000fe40007810000 */
[----:B------:R-:W-:Y:S01]  /*c430*/  ISETP.LT.OR P1, PT, R10, 0x7a, P1 ;  /* 0x0000007a0a00780c */ /* 0x000fe20000f21670 */
[----:B------:R-:W-:-:S01]  /*c440*/  FFMA.FTZ R10, R157, UR40, -R6 ;  /* 0x000000289d0a7c23 */ /* 0x000fc20008010806 */
[----:B------:R-:W-:Y:S01]  /*c450*/  FSEL R182, R182, -INF , !P5 ;  /* 0xff800000b6b67808 */ /* 0x000fe20006800000 */
[----:B------:R-:W-:-:S01]  /*c460*/  FFMA.FTZ R157, R176, UR40, -R6 ;  /* 0x00000028b09d7c23 */ /* 0x000fc20008010806 */
[----:B------:R-:W-:Y:S01]  /*c470*/  FMNMX.FTZ R9, R179, R144, !PT ;  /* 0x00000090b3097209 */ /* 0x000fe20007810000 */
[----:B------:R-:W-:Y:S01]  /*c480*/  MUFU.EX2 R121, R121 ;  /* 0x0000007900797308 */ /* 0x000fe20000000800 */
[----:B------:R-:W-:-:S02]  /*c490*/  FSEL R183, R183, -INF , !P1 ;  /* 0xff800000b7b77808 */ /* 0x000fc40004800000 */
[----:B------:R-:W-:Y:S02]  /*c4a0*/  FMNMX.FTZ R144, R182, R9, !PT ;  /* 0x00000009b6907209 */ /* 0x000fe40007810000 */
[----:B------:R-:W-:Y:S02]  /*c4b0*/  FSEL R165, R0, RZ, P6 ;  /* 0x000000ff00a57208 */ /* 0x000fe40003000000 */
[----:B------:R-:W-:Y:S01]  /*c4c0*/  FMNMX.FTZ R9, R183, R144, !PT ;  /* 0x00000090b7097209 */ /* 0x000fe20007810000 */
[----:B------:R-:W-:-:S01]  /*c4d0*/  FFMA.FTZ R144, R161, UR40, -R6 ;  /* 0x00000028a1907c23 */ /* 0x000fc20008010806 */
[----:B------:R-:W-:Y:S01]  /*c4e0*/  FFMA.FTZ R161, R180, UR40, -R6 ;  /* 0x00000028b4a17c23 */ /* 0x000fe20008010806 */
[----:B------:R-:W-:-:S01]  /*c4f0*/  FADD.FTZ R165, -R165, R4 ;  /* 0x00000004a5a57221 */ /* 0x000fc20000010100 */
        /* <DEDUP_REMOVED lines=46> */
[----:B------:R-:W-:-:S06]  /*c7e0*/  FFMA.FTZ R182, R182, UR40, -R6 ;  /* 0x00000028b6b67c23 */ /* 0x000fcc0008010806 */
        /* <DEDUP_REMOVED lines=45> */
[----:B------:R-:W-:Y:S01]  /*cac0*/  FFMA.FTZ R163, R170, UR40, -R6 ;  /* 0x00000028aaa37c23 */ /* 0x000fe20008010806 */
[----:B------:R-:W-:-:S04]  /*cad0*/  FADD.FTZ R3, R133, R2 ;  /* 0x0000000285037221 */ /* 0x000fc80000010000 */
[----:B------:R-:W-:Y:S01]  /*cae0*/  FADD.FTZ R2, R140, R3 ;  /* 0x000000038c027221 */ /* 0x000fe20000010000 */
[----:B------:R-:W0:Y:S01]  /*caf0*/  MUFU.EX2 R164, R164 ;  /* 0x000000a400a47308 */ /* 0x000e220000000800 */
[----:B--2---:R-:W-:-:S01]  /*cb00*/  FADD.FTZ R167, R143, R168 ;  /* 0x000000a88fa77221 */ /* 0x004fc20000010000 */
[----:B------:R-:W-:Y:S01]  /*cb10*/  FFMA.FTZ R168, R171, UR40, -R6 ;  /* 0x00000028aba87c23 */ /* 0x000fe20008010806 */
[----:B------:R-:W-:-:S04]  /*cb20*/  FADD.FTZ R3, R137, R2 ;  /* 0x0000000289037221 */ /* 0x000fc80000010000 */
[----:B------:R-:W-:Y:S01]  /*cb30*/  FADD.FTZ R2, R10, R3 ;  /* 0x000000030a027221 */ /* 0x000fe20000010000 */
[----:B------:R-:W2:Y:S01]  /*cb40*/  MUFU.EX2 R147, R147 ;  /* 0x0000009300937308 */ /* 0x000ea20000000800 */
[----:B-1----:R-:W-:-:S02]  /*cb50*/  FADD.FTZ R170, R146, R167 ;  /* 0x000000a792aa7221 */ /* 0x002fc40000010000 */
[----:B------:R-:W-:Y:S02]  /*cb60*/  FADD.FTZ R3, R141, R2 ;  /* 0x000000028d037221 */ /* 0x000fe40000010000 */
[----:B------:R-:W-:-:S02]  /*cb70*/  FADD.FTZ R167, R5, R170 ;  /* 0x000000aa05a77221 */ /* 0x000fc40000010000 */
[----:B------:R-:W-:Y:S01]  /*cb80*/  FADD.FTZ R2, R144, R3 ;  /* 0x0000000390027221 */ /* 0x000fe20000010000 */
[----:B------:R-:W1:Y:S01]  /*cb90*/  MUFU.EX2 R154, R154 ;  /* 0x0000009a009a7308 */ /* 0x000e620000000800 */
[----:B0-----:R-:W-:-:S01]  /*cba0*/  FADD.FTZ R170, R164, R167 ;  /* 0x000000a7a4aa7221 */ /* 0x001fc20000010000 */
[----:B------:R-:W-:Y:S01]  /*cbb0*/  FFMA.FTZ R167, R174, UR40, -R6 ;  /* 0x00000028aea77c23 */ /* 0x000fe20008010806 */
[----:B------:R-:W-:-:S05]  /*cbc0*/  FADD.FTZ R3, R145, R2 ;  /* 0x0000000291037221 */ /* 0x000fca0000010000 */
[----:B------:R-:W0:Y:S01]  /*cbd0*/  MUFU.EX2 R151, R151 ;  /* 0x0000009700977308 */ /* 0x000e220000000800 */
[----:B--2---:R-:W-:-:S07]  /*cbe0*/  FADD.FTZ R171, R147, R170 ;  /* 0x000000aa93ab7221 */ /* 0x004fce0000010000 */
[----:B------:R-:W2:Y:S01]  /*cbf0*/  MUFU.EX2 R158, R158 ;  /* 0x0000009e009e7308 */ /* 0x000ea20000000800 */
[----:B-1----:R-:W-:-:S07]  /*cc00*/  FADD.FTZ R170, R154, R171 ;  /* 0x000000ab9aaa7221 */ /* 0x002fce0000010000 */
        /* <DEDUP_REMOVED lines=8> */
[----:B0-----:R-:W-:-:S01]  /*cc90*/  FADD.FTZ R174, R162, R171 ;  /* 0x000000aba2ae7221 */ /* 0x001fc20000010000 */
[--C-:B------:R-:W-:Y:S01]  /*cca0*/  FFMA.FTZ R171, R179, UR40, -R6.reuse ;  /* 0x00000028b3ab7c23 */ /* 0x100fe20008010806 */
[----:B------:R-:W-:-:S05]  /*ccb0*/  FFMA.FTZ R6, R183, UR40, -R6 ;  /* 0x00000028b7067c23 */ /* 0x000fca0008010806 */
        /* <DEDUP_REMOVED lines=38> */
.L_x_4717:
        /* <DEDUP_REMOVED lines=139> */
.L_x_4699:
[----:B------:R-:W-:Y:S06]  /*d7d0*/  BAR.ARV 0x8, 0x180 ;  /* 0x0206000000007b1d */ /* 0x000fec0000002000 */
[----:B------:R-:W-:Y:S05]  /*d7e0*/  @!P0 BRA `(.L_x_4719) ;  /* 0x0000000000048947 */ /* 0x000fea0003800000 */
[----:B------:R-:W-:Y:S01]  /*d7f0*/  BPT.TRAP 0x1 ;  /* 0x000000040000795c */ /* 0x000fe20000300000 */
.L_x_4719:
[----:B------:R-:W-:Y:S01]  /*d800*/  ULEA UR9, UR46, UR36, 0x3 ;  /* 0x000000242e097291 */ /* 0x000fe2000f8e183f */
[----:B------:R-:W-:-:S05]  /*d810*/  IMAD.U32 R4, RZ, RZ, UR47 ;  /* 0x0000002fff047e24 */ /* 0x000fca000f8e00ff */
[----:B------:R-:W-:-:S04]  /*d820*/  SHF.L.U32 R4, R4, 0x1f, RZ ;  /* 0x0000001f04047819 */ /* 0x000fc800000006ff */
[----:B------:R0:W1:Y:S01]  /*d830*/  SYNCS.PHASECHK.TRANS64.TRYWAIT P1, [UR9+0x2a850], R4 ;  /* 0x02a85004ff0075a7 */ /* 0x0000620008020149 */
[----:B------:R-:W-:Y:S05]  /*d840*/  @!P0 BRA `(.L_x_4720) ;  /* 0x0000000000048947 */ /* 0x000fea0003800000 */
[----:B------:R-:W-:Y:S01]  /*d850*/  BPT.TRAP 0x1 ;  /* 0x000000040000795c */ /* 0x000fe20000300000 */
.L_x_4720:
[----:B-1----:R-:W-:Y:S05]  /*d860*/  @P1 BRA `(.L_x_4721) ;  /* 0x0000000000081947 */ /* 0x002fea0003800000 */
[----:B------:R-:W1:Y:S02]  /*d870*/  SYNCS.PHASECHK.TRANS64.TRYWAIT P1, [UR9+0x2a850], R4 ;  /* 0x02a85004ff0075a7 */ /* 0x000e640008020149 */
[----:B-1----:R-:W-:Y:S05]  /*d880*/  @!P1 BRA `(.L_x_4722) ;  /* 0x0000008c00b49947 */ /* 0x002fea0003800000 */
.L_x_4721:
        /* <DEDUP_REMOVED lines=18> */
[----:B------:R-:W-:Y:S01]  /*d9b0*/  @UP0 UIMAD.WIDE.U32 UR4, UR45, UR12, URZ ;  /* 0x0000000c2d0402a5 */ /* 0x000fe2000f8e003f */
[----:B------:R-:W-:Y:S02]  /*d9c0*/  WARPGROUP.DEPBAR.LE gsb0, 0x0 ;  /* 0x00008000000079c5 */ /* 0x000fe40000010000 */
[----:B------:R-:W-:-:S14]  /*d9d0*/  WARPGROUP.ARRIVE ;  /* 0x00000000000079c5 */ /* 0x000fdc0000000000 */
[----:B------:R-:W-:Y:S01]  /*d9e0*/  QGMMA.64x192x32.F32.E4M3.E4M3 R24, R192, gdesc[UR4], R24, gsb0 ;  /* 0x02e00004c0187df3 */ /* 0x000fe20008000818 */
[----:B------:R-:W-:Y:S02]  /*d9f0*/  @UP0 USHF.R.S32.HI UR6, URZ, 0x1f, UR45 ;  /* 0x0000001f3f060899 */ /* 0x000fe4000801142d */
[----:B------:R-:W-:Y:S02]  /*da00*/  @UP0 USHF.R.S32.HI UR7, URZ, 0x1f, UR42 ;  /* 0x0000001f3f070899 */ /* 0x000fe4000801142a */
[----:B------:R-:W-:-:S04]  /*da10*/  @UP0 UIMAD UR6, UR6, UR12, URZ ;  /* 0x0000000c060602a4 */ /* 0x000fc8000f8e023f */
        /* <DEDUP_REMOVED lines=27> */
[----:B------:R-:W-:Y:S02]  /*dbd0*/  IMAD.MOV.U32 R5, RZ, RZ, RZ ;  /* 0x000000ffff057224 */ /* 0x000fe400078e00ff */
[----:B-1----:R-:W-:Y:S01]  /*dbe0*/  FADD.FTZ R7, R8, R7 ;  /* 0x0000000708077221 */ /* 0x002fe20000010000 */
[----:B0-----:R-:W-:-:S04]  /*dbf0*/  FADD.FTZ R10, R11, R4 ;  /* 0x000000040b0a7221 */ /* 0x001fc80000010000 */
[C---:B------:R-:W-:Y:S01]  /*dc00*/  FSETP.NE.FTZ.AND P1, PT, R7.reuse, RZ, PT ;  /* 0x000000ff0700720b */ /* 0x040fe20003f35000 */
        /* <DEDUP_REMOVED lines=28> */
.L_x_4723:
        /* <DEDUP_REMOVED lines=106> */
.L_x_4645:
[----:B------:R-:W0:Y:S01]  /*e470*/  S2R R5, SR_CgaCtaId ;  /* 0x0000000000057919 */ /* 0x000e220000008800 */
[----:B------:R-:W-:Y:S01]  /*e480*/  MOV R0, 0x400 ;  /* 0x0000040000007802 */ /* 0x000fe20000000f00 */
[----:B------:R-:W-:Y:S01]  /*e490*/  BSSY B0, `(.L_x_4724) ;  /* 0x00002c3000007945 */ /* 0x000fe20003800000 */
[----:B------:R-:W-:Y:S02]  /*e4a0*/  BAR.SYNC.DEFER_BLOCKING 0x5, 0x180 ;  /* 0x0146000000007b1d */ /* 0x000fe40000010000 */
[----:B0-----:R-:W-:-:S05]  /*e4b0*/  LEA R0, R5, R0, 0x18 ;  /* 0x0000000005007211 */ /* 0x001fca00078ec0ff */
[----:B------:R-:W0:Y:S02]  /*e4c0*/  LDS R4, [R0+0x2a8d0] ;  /* 0x02a8d00000047984 */ /* 0x000e240000000800 */
[----:B0-----:R-:W-:Y:S01]  /*e4d0*/  R2UR UR4, R4 ;  /* 0x00000000040472ca */ /* 0x001fe200000e0000 */
[----:B------:R-:W-:Y:S06]  /*e4e0*/  BAR.ARV 0x4, 0x180 ;  /* 0x0106000000007b1d */ /* 0x000fec0000002000 */
[----:B------:R-:W-:Y:S08]  /*e4f0*/  @P0 BRA `(.L_x_4725) ;  /* 0x00000020005c0947 */ /* 0x000ff00003800000 */
[----:B------:R-:W0:Y:S01]  /*e500*/  S2R R50, SR_TID.X ;  /* 0x0000000000327919 */ /* 0x000e220000002100 */
[----:B------:R-:W-:Y:S01]  /*e510*/  ULDC.64 UR6, c[0x4][0xd8] ;  /* 0x0100360000067ab9 */ /* 0x000fe20000000a00 */
        /* <DEDUP_REMOVED lines=49> */
[----:B------:R-:W-:Y:S02]  /*e830*/  BAR.SYNC.DEFER_BLOCKING 0x1, 0x100 ;  /* 0x0044000000007b1d */ /* 0x000fe40000010000 */
[----:B------:R-:W-:-:S05]  /*e840*/  IADD3 R4, P0, R4, UR6, RZ ;  /* 0x0000000604047c10 */ /* 0x000fca000ff1e0ff */
[----:B------:R-:W-:-:S05]  /*e850*/  IMAD.X R5, RZ, RZ, UR7, P0 ;  /* 0x00000007ff057e24 */ /* 0x000fca00080e06ff */
[----:B------:R0:W2:Y:S01]  /*e860*/  LDG.E.CONSTANT R34, desc[UR52][R4.64] ;  /* 0x0000003404227981 */ /* 0x0000a2000c1e9900 */
[----:B------:R-:W-:Y:S01]  /*e870*/  F2FP.BF16.F32.PACK_AB R31, R78, R31 ;  /* 0x0000001f4e1f723e */ /* 0x000fe200000010ff */
[----:B------:R-:W-:Y:S01]  /*e880*/  UIMAD UR5, UR10, UR8, URZ ;  /* 0x000000080a0572a4 */ /* 0x000fe2000f8e023f */
[----:B------:R-:W-:Y:S01]  /*e890*/  F2FP.BF16.F32.PACK_AB R27, R86, R27 ;  /* 0x0000001b561b723e */ /* 0x000fe200000010ff */
[----:B------:R-:W-:Y:S02]  /*e8a0*/  UIMAD.WIDE.U32 UR6, UR42, UR8, URZ ;  /* 0x000000082a0672a5 */ /* 0x000fe4000f8e003f */
[----:B------:R-:W-:Y:S02]  /*e8b0*/  UIMAD UR5, UR42, UR9, UR5 ;  /* 0x000000092a0572a4 */ /* 0x000fe4000f8e0205 */
[----:B------:R-:W-:Y:S01]  /*e8c0*/  USHF.R.S32.HI UR12, URZ, 0x1f, UR45 ;  /* 0x0000001f3f0c7899 */ /* 0x000fe2000801142d */
[----:B0-----:R-:W-:Y:S01]  /*e8d0*/  LOP3.LUT P0, R5, R50, 0x3, RZ, 0xc0, !PT ;  /* 0x0000000332057812 */ /* 0x001fe2000780c0ff */
[----:B------:R-:W-:Y:S01]  /*e8e0*/  ULDC.64 UR8, c[0x0][0xb98] ;  /* 0x0002e60000087ab9 */ /* 0x000fe20000000a00 */
[----:B------:R-:W-:Y:S01]  /*e8f0*/  F2FP.BF16.F32.PACK_AB R4, R47, R56 ;  /* 0x000000382f04723e */ /* 0x000fe200000010ff */
[----:B------:R-:W-:Y:S01]  /*e900*/  UIADD3 UR7, UR7, UR5, URZ ;  /* 0x0000000507077290 */ /* 0x000fe2000fffe03f */
[----:B------:R-:W-:Y:S01]  /*e910*/  ISETP.EQ.OR P0, PT, R5, 0x3, !P0 ;  /* 0x000000030500780c */ /* 0x000fe20004702670 */
[----:B------:R-:W-:Y:S01]  /*e920*/  UIMAD UR5, UR12, UR8, URZ ;  /* 0x000000080c0572a4 */ /* 0x000fe2000f8e023f */
[----:B------:R-:W0:Y:S01]  /*e930*/  S2R R5, SR_SWINHI ;  /* 0x0000000000057919 */ /* 0x000e220000002f00 */
[----:B------:R-:W-:Y:S01]  /*e940*/  UIMAD.WIDE.U32 UR6, UR45, UR8, UR6 ;  /* 0x000000082d0672a5 */ /* 0x000fe2000f8e0006 */
[----:B------:R-:W-:Y:S01]  /*e950*/  SEL R97, R33, R32, P0 ;  /* 0x0000002021617207 */ /* 0x000fe20000000000 */
[----:B------:R-:W-:Y:S01]  /*e960*/  UIMAD UR5, UR45, UR9, UR5 ;  /* 0x000000092d0572a4 */ /* 0x000fe2000f8e0205 */
[----:B------:R-:W-:-:S02]  /*e970*/  SEL R67, R32, R33, P0 ;  /* 0x0000002120437207 */ /* 0x000fc40000000000 */
[----:B------:R-:W-:Y:S01]  /*e980*/  SEL R89, R52, R53, P0 ;  /* 0x0000003534597207 */ /* 0x000fe20000000000 */
[----:B------:R-:W-:Y:S01]  /*e990*/  ULDC.64 UR8, c[0x0][0xae8] ;  /* 0x0002ba0000087ab9 */ /* 0x000fe20000000a00 */
        /* <DEDUP_REMOVED lines=12> */
[----:B------:R-:W-:Y:S02]  /*ea60*/  MOV R32, R0 ;  /* 0x0000000000207202 */ /* 0x000fe40000000f00 */
[----:B0-----:R-:W-:Y:S01]  /*ea70*/  MOV R33, R5 ;  /* 0x0000000500217202 */ /* 0x001fe20000000f00 */
[----:B------:R-:W-:Y:S01]  /*ea80*/  IMAD R5, R200, 0x40, R18 ;  /* 0x00000040c8057824 */ /* 0x000fe200078e0212 */
[----:B------:R-:W-:Y:S02]  /*ea90*/  SEL R73, R4, R49, P0 ;  /* 0x0000003104497207 */ /* 0x000fe40000000000 */
[----:B------:R-:W-:Y:S01]  /*eaa0*/  SEL R105, R9, R8, P0 ;  /* 0x0000000809697207 */ /* 0x000fe20000000000 */
[----:B------:R-:W-:Y:S01]  /*eab0*/  IMAD.WIDE R52, R204, 0x2, R32 ;  /* 0x00000002cc347825 */ /* 0x000fe200078e0220 */
[----:B------:R-:W-:-:S02]  /*eac0*/  SEL R71, R8, R9, P0 ;  /* 0x0000000908477207 */ /* 0x000fc40000000000 */
[----:B------:R-:W-:Y:S01]  /*ead0*/  SEL R129, R7, R6, P0 ;  /* 0x0000000607817207 */ /* 0x000fe20000000000 */
[----:B------:R-:W-:Y:S01]  /*eae0*/  IMAD.WIDE R32, R5, 0x2, R32 ;  /* 0x0000000205207825 */ /* 0x000fe200078e0220 */
[C---:B------:R-:W-:Y:S02]  /*eaf0*/  IADD3 R21, P6, R52.reuse, 0x8020, RZ ;  /* 0x0000802034157810 */ /* 0x040fe40007fde0ff */
[C---:B------:R-:W-:Y:S02]  /*eb00*/  IADD3 R15, P2, R52.reuse, 0x4060, RZ ;  /* 0x00004060340f7810 */ /* 0x040fe40007f5e0ff */
[----:B------:R-:W-:Y:S01]  /*eb10*/  LOP3.LUT R12, R21, 0x380, RZ, 0xc0, !PT ;  /* 0x00000380150c7812 */ /* 0x000fe200078ec0ff */
[--C-:B------:R-:W-:Y:S01]  /*eb20*/  IMAD.X R61, RZ, RZ, R53.reuse, P6 ;  /* 0x000000ffff3d7224 */ /* 0x100fe200030e0635 */
[----:B------:R-:W-:Y:S01]  /*eb30*/  LOP3.LUT R4, R15, 0x380, RZ, 0xc0, !PT ;  /* 0x000003800f047812 */ /* 0x000fe200078ec0ff */
[----:B------:R-:W-:Y:S01]  /*eb40*/  IMAD.X R63, RZ, RZ, R53, P2 ;  /* 0x000000ffff3f7224 */ /* 0x000fe200010e0635 */
[----:B------:R-:W-:-:S02]  /*eb50*/  IADD3 R9, P2, R52, 0x40, RZ ;  /* 0x0000004034097810 */ /* 0x000fc40007f5e0ff */
[----:B------:R-:W-:Y:S02]  /*eb60*/  SEL R84, R6, R7, P0 ;  /* 0x0000000706547207 */ /* 0x000fe40000000000 */
[----:B------:R-:W-:Y:S02]  /*eb70*/  SHF.R.U64 R12, R12, 0x3, RZ ;  /* 0x000000030c0c7819 */ /* 0x000fe400000012ff */
[----:B------:R-:W-:Y:S02]  /*eb80*/  SHF.R.U64 R4, R4, 0x3, RZ ;  /* 0x0000000304047819 */ /* 0x000fe400000012ff */
[----:B------:R-:W-:Y:S02]  /*eb90*/  SEL R109, R65, R72, P0 ;  /* 0x00000048416d7207 */ /* 0x000fe40000000000 */
[----:B------:R-:W-:Y:S02]  /*eba0*/  IADD3 R7, P1, R52, 0x20, RZ ;  /* 0x0000002034077810 */ /* 0x000fe40007f3e0ff */
[----:B------:R-:W-:-:S02]  /*ebb0*/  SEL R72, R72, R65, P0 ;  /* 0x0000004148487207 */ /* 0x000fc40000000000 */
[----:B------:R-:W-:Y:S01]  /*ebc0*/  SEL R95, R37, R36, P0 ;  /* 0x00000024255f7207 */ /* 0x000fe20000000000 */
[--C-:B------:R-:W-:Y:S01]  /*ebd0*/  IMAD.X R47, RZ, RZ, R53.reuse, P1 ;  /* 0x000000ffff2f7224 */ /* 0x100fe200008e0635 */
[----:B------:R-:W-:Y:S01]  /*ebe0*/  SEL R66, R36, R37, P0 ;  /* 0x0000002524427207 */ /* 0x000fe20000000000 */
[----:B------:R-:W-:Y:S01]  /*ebf0*/  IMAD.X R37, RZ, RZ, R53, P2 ;  /* 0x000000ffff257224 */ /* 0x000fe200010e0635 */
[----:B------:R-:W-:Y:S02]  /*ec00*/  IADD3 R65, P4, R52, 0x8060, RZ ;  /* 0x0000806034417810 */ /* 0x000fe40007f9e0ff */
[----:B------:R-:W-:Y:S02]  /*ec10*/  LOP3.LUT R60, R12, R21, RZ, 0x3c, !PT ;  /* 0x000000150c3c7212 */ /* 0x000fe400078e3cff */
[----:B------:R-:W-:Y:S02]  /*ec20*/  LOP3.LUT R62, R4, R15, RZ, 0x3c, !PT ;  /* 0x0000000f043e7212 */ /* 0x000fe400078e3cff */
[----:B------:R-:W-:-:S02]  /*ec30*/  LOP3.LUT R4, R7, 0x380, RZ, 0xc0, !PT ;  /* 0x0000038007047812 */ /* 0x000fc400078ec0ff */
[----:B------:R-:W-:Y:S02]  /*ec40*/  IADD3 R21, P2, R32, 0x5000, RZ ;  /* 0x0000500020157810 */ /* 0x000fe40007f5e0ff */
[----:B------:R-:W-:Y:S02]  /*ec50*/  LOP3.LUT R64, R65, 0x380, RZ, 0xc0, !PT ;  /* 0x0000038041407812 */ /* 0x000fe400078ec0ff */
[----:B------:R-:W-:Y:S02]  /*ec60*/  SEL R87, R122, R123, P0 ;  /* 0x0000007b7a577207 */ /* 0x000fe40000000000 */
[----:B------:R-:W-:Y:S02]  /*ec70*/  SEL R56, R123, R122, P0 ;  /* 0x0000007a7b387207 */ /* 0x000fe40000000000 */
[----:B------:R-:W-:Y:S02]  /*ec80*/  SHF.R.U64 R4, R4, 0x3, RZ ;  /* 0x0000000304047819 */ /* 0x000fe400000012ff */
[----:B------:R-:W-:-:S02]  /*ec90*/  LOP3.LUT R20, R21, 0x380, RZ, 0xc0, !PT ;  /* 0x0000038015147812 */ /* 0x000fc400078ec0ff */
[----:B------:R-:W-:Y:S02]  /*eca0*/  SEL R123, R25, R24, P0 ;  /* 0x00000018197b7207 */ /* 0x000fe40000000000 */
[----:B------:R-:W-:Y:S02]  /*ecb0*/  SEL R79, R24, R25, P0 ;  /* 0x00000019184f7207 */ /* 0x000fe40000000000 */
[----:B------:R-:W-:Y:S02]  /*ecc0*/  SEL R125, R11, R10, P0 ;  /* 0x0000000a0b7d7207 */ /* 0x000fe40000000000 */
[----:B------:R-:W-:Y:S02]  /*ecd0*/  SEL R82, R10, R11, P0 ;  /* 0x0000000b0a527207 */ /* 0x000fe40000000000 */
[----:B------:R-:W-:Y:S02]  /*ece0*/  LOP3.LUT R5, R52, 0x380, RZ, 0xc0, !PT ;  /* 0x0000038034057812 */ /* 0x000fe400078ec0ff */
[----:B------:R-:W-:-:S02]  /*ecf0*/  SHF.R.U64 R64, R64, 0x3, RZ ;  /* 0x0000000340407819 */ /* 0x000fc400000012ff */
[C---:B------:R-:W-:Y:S02]  /*ed00*/  IADD3 R25, P3, R52.reuse, 0x8040, RZ ;  /* 0x0000804034197810 */ /* 0x040fe40007f7e0ff */
[----:B------:R-:W-:Y:S02]  /*ed10*/  IADD3 R10, P5, R52, 0x8000, RZ ;  /* 0x00008000340a7810 */ /* 0x000fe40007fbe0ff */
[----:B------:R-:W-:Y:S01]  /*ed20*/  SEL R113, R43, R46, P0 ;  /* 0x0000002e2b717207 */ /* 0x000fe20000000000 */
[--C-:B------:R-:W-:Y:S01]  /*ed30*/  IMAD.X R51, RZ, RZ, R53.reuse, P3 ;  /* 0x000000ffff337224 */ /* 0x100fe200018e0635 */
[----:B------:R-:W-:Y:S01]  /*ed40*/  SEL R74, R46, R43, P0 ;  /* 0x0000002b2e4a7207 */ /* 0x000fe20000000000 */
[----:B------:R-:W-:Y:S01]  /*ed50*/  IMAD.X R49, RZ, RZ, R53, P5 ;  /* 0x000000ffff317224 */ /* 0x000fe200028e0635 */
[----:B------:R-:W-:Y:S02]  /*ed60*/  LOP3.LUT R46, R4, R7, RZ, 0x3c, !PT ;  /* 0x00000007042e7212 */ /* 0x000fe400078e3cff */
[----:B------:R-:W-:-:S02]  /*ed70*/  SHF.R.U64 R20, R20, 0x3, RZ ;  /* 0x0000000314147819 */ /* 0x000fc400000012ff */
[----:B------:R-:W-:Y:S02]  /*ed80*/  SHF.R.U64 R5, R5, 0x3, RZ ;  /* 0x0000000305057819 */ /* 0x000fe400000012ff */
[----:B------:R-:W-:Y:S02]  /*ed90*/  LOP3.LUT R4, R9, 0x380, RZ, 0xc0, !PT ;  /* 0x0000038009047812 */ /* 0x000fe400078ec0ff */
[----:B------:R-:W-:Y:S01]  /*eda0*/  LOP3.LUT R64, R64, R65, RZ, 0x3c, !PT ;  /* 0x0000004140407212 */ /* 0x000fe200078e3cff */
[----:B------:R-:W-:Y:S01]  /*edb0*/  IMAD.X R65, RZ, RZ, R53, P4 ;  /* 0x000000ffff417224 */ /* 0x000fe200020e0635 */
[C---:B------:R-:W-:Y:S02]  /*edc0*/  IADD3 R13, P4, R52.reuse, 0x4040, RZ ;  /* 0x00004040340d7810 */ /* 0x040fe40007f9e0ff */
[C---:B------:R-:W-:Y:S02]  /*edd0*/  IADD3 R11, P3, R52.reuse, 0x4020, RZ ;  /* 0x00004020340b7810 */ /* 0x040fe40007f7e0ff */
[----:B------:R-:W-:-:S02]  /*ede0*/  IADD3 R8, P6, R52, 0x4000, RZ ;  /* 0x0000400034087810 */ /* 0x000fc40007fde0ff */
[----:B------:R-:W-:Y:S01]  /*edf0*/  IADD3 R6, P5, R52, 0x60, RZ ;  /* 0x0000006034067810 */ /* 0x000fe20007fbe0ff */
[----:B------:R-:W-:Y:S01]  /*ee00*/  IMAD.X R43, RZ, RZ, R53, P3 ;  /* 0x000000ffff2b7224 */ /* 0x000fe200018e0635 */
[----:B------:R-:W-:Y:S01]  /*ee10*/  LOP3.LUT R20, R20, R21, RZ, 0x3c, !PT ;  /* 0x0000001514147212 */ /* 0x000fe200078e3cff */
[----:B------:R-:W-:Y:S01]  /*ee20*/  IMAD.X R21, RZ, RZ, R33, P2 ;  /* 0x000000ffff157224 */ /* 0x000fe200010e0621 */
[----:B------:R-:W-:Y:S02]  /*ee30*/  SEL R117, R35, R38, P0 ;  /* 0x0000002623757207 */ /* 0x000fe40000000000 */
[----:B------:R-:W-:Y:S02]  /*ee40*/  SEL R76, R38, R35, P0 ;  /* 0x00000023264c7207 */ /* 0x000fe40000000000 */
[----:B------:R-:W-:Y:S02]  /*ee50*/  LOP3.LUT R52, R5, R52, RZ, 0x3c, !PT ;  /* 0x0000003405347212 */ /* 0x000fe400078e3cff */
[----:B------:R-:W-:-:S02]  /*ee60*/  SHF.R.U64 R4, R4, 0x3, RZ ;  /* 0x0000000304047819 */ /* 0x000fc400000012ff */
[----:B------:R-:W-:Y:S02]  /*ee70*/  LOP3.LUT R5, R10, 0x380, RZ, 0xc0, !PT ;  /* 0x000003800a057812 */ /* 0x000fe400078ec0ff */
[----:B------:R-:W-:Y:S02]  /*ee80*/  IADD3 R35, P2, R32, 0xb000, RZ ;  /* 0x0000b00020237810 */ /* 0x000fe40007f5e0ff */
[----:B------:R-:W-:Y:S02]  /*ee90*/  LOP3.LUT R36, R4, R9, RZ, 0x3c, !PT ;  /* 0x0000000904247212 */ /* 0x000fe400078e3cff */
[----:B------:R-:W-:Y:S02]  /*eea0*/  SHF.R.U64 R5, R5, 0x3, RZ ;  /* 0x0000000305057819 */ /* 0x000fe400000012ff */
[----:B------:R-:W-:Y:S02]  /*eeb0*/  LOP3.LUT R4, R35, 0x380, RZ, 0xc0, !PT ;  /* 0x0000038023047812 */ /* 0x000fe400078ec0ff */
[----:B------:R-:W-:-:S02]  /*eec0*/  SEL R99, R29, R28, P0 ;  /* 0x0000001c1d637207 */ /* 0x000fc40000000000 */
[----:B------:R-:W-:Y:S02]  /*eed0*/  SEL R68, R28, R29, P0 ;  /* 0x0000001d1c447207 */ /* 0x000fe40000000000 */
[----:B------:R-:W-:Y:S02]  /*eee0*/  LOP3.LUT R48, R5, R10, RZ, 0x3c, !PT ;  /* 0x0000000a05307212 */ /* 0x000fe400078e3cff */
[----:B------:R-:W-:Y:S02]  /*eef0*/  SHF.R.U64 R4, R4, 0x3, RZ ;  /* 0x0000000304047819 */ /* 0x000fe400000012ff */
[----:B------:R-:W-:Y:S02]  /*ef00*/  LOP3.LUT R5, R8, 0x380, RZ, 0xc0, !PT ;  /* 0x0000038008057812 */ /* 0x000fe400078ec0ff */
[----:B------:R-:W-:Y:S02]  /*ef10*/  IADD3 R29, P3, R32, 0x2000, RZ ;  /* 0x00002000201d7810 */ /* 0x000fe40007f7e0ff */
[----:B------:R-:W-:-:S02]  /*ef20*/  LOP3.LUT R4, R4, R35, RZ, 0x3c, !PT ;  /* 0x0000002304047212 */ /* 0x000fc400078e3cff */
[----:B------:R-:W-:Y:S01]  /*ef30*/  SHF.R.U64 R5, R5, 0x3, RZ ;  /* 0x0000000305057819 */ /* 0x000fe200000012ff */
[----:B------:R-:W0:Y:S01]  /*ef40*/  LDC R35, c[0x0][0xbe8] ;  /* 0x0002fa00ff237b82 */ /* 0x000e220000000800 */
[----:B------:R-:W-:Y:S02]  /*ef50*/  LOP3.LUT R28, R29, 0x380, RZ, 0xc0, !PT ;  /* 0x000003801d1c7812 */ /* 0x000fe400078ec0ff */
[----:B------:R-:W-:Y:S02]  /*ef60*/  SEL R93, R41, R40, P0 ;  /* 0x00000028295d7207 */ /* 0x000fe40000000000 */
[----:B------:R-:W-:Y:S01]  /*ef70*/  SEL R59, R40, R41, P0 ;  /* 0x00000029283b7207 */ /* 0x000fe20000000000 */
[----:B------:R-:W-:Y:S01]  /*ef80*/  IMAD.X R41, RZ, RZ, R53, P6 ;  /* 0x000000ffff297224 */ /* 0x000fe200030e0635 */
[----:B------:R-:W-:Y:S02]  /*ef90*/  LOP3.LUT R40, R5, R8, RZ, 0x3c, !PT ;  /* 0x0000000805287212 */ /* 0x000fe400078e3cff */
[----:B------:R-:W-:-:S02]  /*efa0*/  SHF.R.U64 R28, R28, 0x3, RZ ;  /* 0x000000031c1c7819 */ /* 0x000fc400000012ff */
[----:B------:R-:W-:Y:S02]  /*efb0*/  LOP3.LUT R5, R6, 0x380, RZ, 0xc0, !PT ;  /* 0x0000038006057812 */ /* 0x000fe400078ec0ff */
[----:B------:R-:W-:Y:S01]  /*efc0*/  LOP3.LUT R28, R28, R29, RZ, 0x3c, !PT ;  /* 0x0000001d1c1c7212 */ /* 0x000fe200078e3cff */
[----:B------:R-:W-:Y:S01]  /*efd0*/  IMAD.X R29, RZ, RZ, R33, P3 ;  /* 0x000000ffff1d7224 */ /* 0x000fe200018e0621 */
[----:B------:R-:W-:Y:S02]  /*efe0*/  SHF.R.U64 R5, R5, 0x3, RZ ;  /* 0x0000000305057819 */ /* 0x000fe400000012ff */
[----:B------:R-:W-:Y:S02]  /*eff0*/  IADD3 R7, P3, R32, 0x8000, RZ ;  /* 0x0000800020077810 */ /* 0x000fe40007f7e0ff */
[----:B------:R-:W-:Y:S02]  /*f000*/  LOP3.LUT R38, R5, R6, RZ, 0x3c, !PT ;  /* 0x0000000605267212 */ /* 0x000fe400078e3cff */
[----:B------:R-:W-:-:S02]  /*f010*/  LOP3.LUT R6, R7, 0x380, RZ, 0xc0, !PT ;  /* 0x0000038007067812 */ /* 0x000fc400078ec0ff */
[----:B------:R-:W-:Y:S02]  /*f020*/  LOP3.LUT R10, R11, 0x380, RZ, 0xc0, !PT ;  /* 0x000003800b0a7812 */ /* 0x000fe400078ec0ff */
[----:B------:R-:W-:Y:S02]  /*f030*/  SHF.R.U64 R6, R6, 0x3, RZ ;  /* 0x0000000306067819 */ /* 0x000fe400000012ff */
[----:B------:R-:W-:Y:S02]  /*f040*/  LOP3.LUT R14, R25, 0x380, RZ, 0xc0, !PT ;  /* 0x00000380190e7812 */ /* 0x000fe400078ec0ff */
[----:B------:R-:W-:Y:S01]  /*f050*/  LOP3.LUT R6, R6, R7, RZ, 0x3c, !PT ;  /* 0x0000000706067212 */ /* 0x000fe200078e3cff */
[----:B------:R-:W-:Y:S01]  /*f060*/  IMAD.X R7, RZ, RZ, R33, P3 ;  /* 0x000000ffff077224 */ /* 0x000fe200018e0621 */
[----:B0-----:R-:W-:Y:S02]  /*f070*/  ISETP.NE.AND P3, PT, R35, 0x1, PT ;  /* 0x000000012300780c */ /* 0x001fe40003f65270 */
[----:B------:R-:W-:-:S02]  /*f080*/  SHF.R.U64 R10, R10, 0x3, RZ ;  /* 0x000000030a0a7819 */ /* 0x000fc400000012ff */
[----:B------:R-:W-:Y:S02]  /*f090*/  SEL R83, R130, R131, P0 ;  /* 0x0000008382537207 */ /* 0x000fe40000000000 */
[----:B------:R-:W-:Y:S02]  /*f0a0*/  SEL R54, R131, R130, P0 ;  /* 0x0000008283367207 */ /* 0x000fe40000000000 */
[----:B------:R-:W-:Y:S02]  /*f0b0*/  MOV R100, R40 ;  /* 0x0000002800647202 */ /* 0x000fe40000000f00 */
[----:B------:R-:W-:Y:S02]  /*f0c0*/  SEL R115, R39, R42, P0 ;  /* 0x0000002a27737207 */ /* 0x000fe40000000000 */
[----:B------:R-:W-:Y:S01]  /*f0d0*/  SEL R75, R42, R39, P0 ;  /* 0x000000272a4b7207 */ /* 0x000fe20000000000 */
[----:B------:R-:W0:Y:S01]  /*f0e0*/  @P3 LDC R40, c[0x0][0xbec] ;  /* 0x0002fb00ff283b82 */ /* 0x000e220000000800 */
[----:B------:R-:W-:Y:S01]  /*f0f0*/  SHF.R.U64 R14, R14, 0x3, RZ ;  /* 0x000000030e0e7819 */ /* 0x000fe200000012ff */
[----:B------:R-:W-:Y:S01]  /*f100*/  IMAD.X R39, RZ, RZ, R53, P5 ;  /* 0x000000ffff277224 */ /* 0x000fe200028e0635 */
[----:B------:R-:W-:-:S02]  /*f110*/  LOP3.LUT R42, R10, R11, RZ, 0x3c, !PT ;  /* 0x0000000b0a2a7212 */ /* 0x000fc400078e3cff */
[----:B------:R-:W-:Y:S02]  /*f120*/  LOP3.LUT R50, R14, R25, RZ, 0x3c, !PT ;  /* 0x000000190e327212 */ /* 0x000fe400078e3cff */
[----:B------:R-:W-:Y:S02]  /*f130*/  MOV R98, R42 ;  /* 0x0000002a00627202 */ /* 0x000fe40000000f00 */
[----:B------:R-:W1:Y:S01]  /*f140*/  @P3 LDC R43, c[0x0][0xbf0] ;  /* 0x0002fc00ff2b3b82 */ /* 0x000e620000000800 */
[----:B------:R-:W-:Y:S02]  /*f150*/  MOV R60, R60 ;  /* 0x0000003c003c7202 */ /* 0x000fe40000000f00 */
[----:B------:R-:W-:Y:S02]  /*f160*/  MOV R64, R64 ;  /* 0x0000004000407202 */ /* 0x000fe40000000f00 */
[----:B------:R-:W-:Y:S01]  /*f170*/  MOV R61, R48 ;  /* 0x00000030003d7202 */ /* 0x000fe20000000f00 */
[----:B------:R-:W-:Y:S01]  /*f180*/  VIADD R49, R17, UR41 ;  /* 0x0000002911317c36 */ /* 0x000fe20008000000 */
[----:B------:R-:W-:-:S02]  /*f190*/  MOV R65, R50 ;  /* 0x0000003200417202 */ /* 0x000fc40000000f00 */
[----:B------:R-:W-:Y:S02]  /*f1a0*/  SEL R91, R45, R44, P0 ;  /* 0x0000002c2d5b7207 */ /* 0x000fe40000000000 */
[----:B------:R-:W-:Y:S01]  /*f1b0*/  SEL R58, R44, R45, P0 ;  /* 0x0000002d2c3a7207 */ /* 0x000fe20000000000 */
[----:B------:R-:W-:Y:S01]  /*f1c0*/  IMAD.X R45, RZ, RZ, R53, P4 ;  /* 0x000000ffff2d7224 */ /* 0x000fe200020e0635 */
[----:B------:R-:W-:Y:S01]  /*f1d0*/  LOP3.LUT R12, R13, 0x380, RZ, 0xc0, !PT ;  /* 0x000003800d0c7812 */ /* 0x000fe200078ec0ff */
[----:B0-----:R-:W-:Y:S01]  /*f1e0*/  @P3 IMAD.HI.U32 R40, R49, R40, RZ ;  /* 0x0000002831283227 */ /* 0x001fe200078e00ff */
[----:B------:R-:W-:Y:S02]  /*f1f0*/  SEL R119, R31, R30, P0 ;  /* 0x0000001e1f777207 */ /* 0x000fe40000000000 */
[----:B------:R-:W-:Y:S02]  /*f200*/  SEL R121, R27, R26, P0 ;  /* 0x0000001a1b797207 */ /* 0x000fe40000000000 */
[----:B------:R-:W-:-:S02]  /*f210*/  SHF.R.U64 R12, R12, 0x3, RZ ;  /* 0x000000030c0c7819 */ /* 0x000fc400000012ff */
[----:B------:R-:W-:Y:S02]  /*f220*/  SEL R78, R26, R27, P0 ;  /* 0x0000001b1a4e7207 */ /* 0x000fe40000000000 */
[----:B------:R-:W-:Y:S02]  /*f230*/  MOV R102, R38 ;  /* 0x0000002600667202 */ /* 0x000fe40000000f00 */
[----:B------:R-:W-:Y:S02]  /*f240*/  MOV R104, R36 ;  /* 0x0000002400687202 */ /* 0x000fe40000000f00 */
[----:B------:R-:W-:Y:S02]  /*f250*/  SEL R77, R30, R31, P0 ;  /* 0x0000001f1e4d7207 */ /* 0x000fe40000000000 */
[----:B------:R-:W-:Y:S02]  /*f260*/  IADD3 R15, P1, R32, 0x6000, RZ ;  /* 0x00006000200f7810 */ /* 0x000fe40007f3e0ff */
[----:B------:R-:W-:Y:S01]  /*f270*/  MOV R106, R52 ;  /* 0x00000034006a7202 */ /* 0x000fe20000000f00 */
[----:B------:R-:W-:Y:S01]  /*f280*/  IMAD.MOV.U32 R53, RZ, RZ, R49 ;  /* 0x000000ffff357224 */ /* 0x000fe200078e0031 */
[----:B------:R-:W-:-:S02]  /*f290*/  LOP3.LUT R44, R12, R13, RZ, 0x3c, !PT ;  /* 0x0000000d0c2c7212 */ /* 0x000fc400078e3cff */
[----:B------:R-:W-:Y:S02]  /*f2a0*/  IADD3 R31, P4, R32, 0x1000, RZ ;  /* 0x00001000201f7810 */ /* 0x000fe40007f9e0ff */
[----:B-1----:R-:W-:Y:S02]  /*f2b0*/  @P3 SHF.R.U32.HI R53, RZ, R43, R40 ;  /* 0x0000002bff353219 */ /* 0x002fe40000011628 */
[----:B------:R-:W-:Y:S02]  /*f2c0*/  LOP3.LUT R14, R15, 0x380, RZ, 0xc0, !PT ;  /* 0x000003800f0e7812 */ /* 0x000fe400078ec0ff */
[----:B------:R-:W-:Y:S02]  /*f2d0*/  MOV R62, R62 ;  /* 0x0000003e003e7202 */ /* 0x000fe40000000f00 */
[----:B------:R-:W-:Y:S02]  /*f2e0*/  LOP3.LUT R30, R31, 0x380, RZ, 0xc0, !PT ;  /* 0x000003801f1e7812 */ /* 0x000fe400078ec0ff */
[----:B------:R-:W-:-:S02]  /*f2f0*/  MOV R51, R46 ;  /* 0x0000002e00337202 */ /* 0x000fc40000000f00 */
[----:B------:R-:W-:Y:S02]  /*f300*/  MOV R63, R44 ;  /* 0x0000002c003f7202 */ /* 0x000fe40000000f00 */
[----:B------:R-:W-:Y:S02]  /*f310*/  SHF.R.U64 R14, R14, 0x3, RZ ;  /* 0x000000030e0e7819 */ /* 0x000fe400000012ff */
[----:B------:R-:W-:Y:S02]  /*f320*/  SHF.R.U64 R30, R30, 0x3, RZ ;  /* 0x000000031e1e7819 */ /* 0x000fe400000012ff */
[----:B------:R-:W-:Y:S01]  /*f330*/  LOP3.LUT R14, R14, R15, RZ, 0x3c, !PT ;  /* 0x0000000f0e0e7212 */ /* 0x000fe200078e3cff */
[--C-:B------:R-:W-:Y:S01]  /*f340*/  IMAD.X R15, RZ, RZ, R33.reuse, P1 ;  /* 0x000000ffff0f7224 */ /* 0x100fe200008e0621 */
[----:B------:R-:W-:Y:S01]  /*f350*/  LOP3.LUT R30, R30, R31, RZ, 0x3c, !PT ;  /* 0x0000001f1e1e7212 */ /* 0x000fe200078e3cff */
[----:B------:R-:W-:Y:S01]  /*f360*/  IMAD.X R31, RZ, RZ, R33, P4 ;  /* 0x000000ffff1f7224 */ /* 0x000fe200020e0621 */
[----:B------:R-:W-:-:S02]  /*f370*/  IADD3 R13, P4, R32, 0x7000, RZ ;  /* 0x00007000200d7810 */ /* 0x000fc40007f9e0ff */
[C---:B------:R-:W-:Y:S02]  /*f380*/  IADD3 R27, P6, R32.reuse, 0x3000, RZ ;  /* 0x00003000201b7810 */ /* 0x040fe40007fde0ff */
[----:B------:R-:W-:Y:S02]  /*f390*/  LOP3.LUT R12, R13, 0x380, RZ, 0xc0, !PT ;  /* 0x000003800d0c7812 */ /* 0x000fe400078ec0ff */
[----:B------:R-:W-:Y:S02]  /*f3a0*/  IADD3 R25, P5, R32, 0x4000, RZ ;  /* 0x0000400020197810 */ /* 0x000fe40007fbe0ff */
[----:B------:R-:W-:Y:S02]  /*f3b0*/  SHF.R.U64 R12, R12, 0x3, RZ ;  /* 0x000000030c0c7819 */ /* 0x000fe400000012ff */
[----:B------:R-:W-:Y:S02]  /*f3c0*/  LOP3.LUT R26, R27, 0x380, RZ, 0xc0, !PT ;  /* 0x000003801b1a7812 */ /* 0x000fe400078ec0ff */
[----:B--2---:R-:W-:Y:S01]  /*f3d0*/  LOP3.LUT R41, R34, 0x2, RZ, 0x3c, !PT ;  /* 0x0000000222297812 */ /* 0x004fe200078e3cff */
[----:B------:R-:W-:Y:S01]  /*f3e0*/  SHFL.IDX PT, R83, R83, R34, 0x1c1f ;  /* 0x001c1f2253537589 */ /* 0x000fe200000e0000 */
[----:B------:R-:W-:-:S02]  /*f3f0*/  LOP3.LUT R24, R25, 0x380, RZ, 0xc0, !PT ;  /* 0x0000038019187812 */ /* 0x000fc400078ec0ff */
[----:B------:R-:W-:Y:S01]  /*f400*/  LOP3.LUT R12, R12, R13, RZ, 0x3c, !PT ;  /* 0x0000000d0c0c7212 */ /* 0x000fe200078e3cff */
[----:B------:R-:W-:Y:S01]  /*f410*/  SHFL.IDX PT, R107, R107, R34, 0x1c1f ;  /* 0x001c1f226b6b7589 */ /* 0x000fe200000e0000 */
[----:B------:R-:W-:Y:S01]  /*f420*/  LOP3.LUT R5, R32, 0x380, RZ, 0xc0, !PT ;  /* 0x0000038020057812 */ /* 0x000fe200078ec0ff */
[--C-:B------:R-:W-:Y:S01]  /*f430*/  IMAD.X R13, RZ, RZ, R33.reuse, P4 ;  /* 0x000000ffff0d7224 */ /* 0x100fe200020e0621 */
[----:B------:R-:W-:Y:S01]  /*f440*/  SHF.R.U64 R26, R26, 0x3, RZ ;  /* 0x000000031a1a7819 */ /* 0x000fe200000012ff */
[----:B------:R-:W0:Y:S01]  /*f450*/  SHFL.IDX PT, R54, R54, R41, 0x1c1f ;  /* 0x001c1f2936367589 */ /* 0x000e2200000e0000 */
[----:B------:R-:W-:Y:S02]  /*f460*/  SHF.R.U64 R24, R24, 0x3, RZ ;  /* 0x0000000318187819 */ /* 0x000fe400000012ff */
[----:B------:R-:W-:Y:S01]  /*f470*/  SHF.R.U64 R5, R5, 0x3, RZ ;  /* 0x0000000305057819 */ /* 0x000fe200000012ff */
[----:B------:R-:W1:Y:S01]  /*f480*/  SHFL.IDX PT, R80, R80, R41, 0x1c1f ;  /* 0x001c1f2950507589 */ /* 0x000e6200000e0000 */
[----:B------:R-:W-:Y:S01]  /*f490*/  LOP3.LUT R26, R26, R27, RZ, 0x3c, !PT ;  /* 0x0000001b1a1a7212 */ /* 0x000fe200078e3cff */
[--C-:B------:R-:W-:Y:S01]  /*f4a0*/  IMAD.X R27, RZ, RZ, R33.reuse, P6 ;  /* 0x000000ffff1b7224 */ /* 0x100fe200030e0621 */
[----:B------:R-:W-:Y:S01]  /*f4b0*/  LOP3.LUT R24, R24, R25, RZ, 0x3c, !PT ;  /* 0x0000001918187212 */ /* 0x000fe200078e3cff */
[----:B------:R-:W-:Y:S01]  /*f4c0*/  SHFL.IDX PT, R85, R85, R34, 0x1c1f ;  /* 0x001c1f2255557589 */ /* 0x000fe200000e0000 */
[----:B------:R-:W-:Y:S01]  /*f4d0*/  IMAD.X R25, RZ, RZ, R33, P5 ;  /* 0x000000ffff197224 */ /* 0x000fe200028e0621 */
[----:B------:R-:W-:-:S02]  /*f4e0*/  IADD3 R9, P6, R32, 0x9000, RZ ;  /* 0x0000900020097810 */ /* 0x000fc40007fde0ff */
[----:B------:R-:W2:Y:S01]  /*f4f0*/  SHFL.IDX PT, R42, R55, R41, 0x1c1f ;  /* 0x001c1f29372a7589 */ /* 0x000ea200000e0000 */
[----:B------:R-:W-:Y:S02]  /*f500*/  IADD3 R11, P5, R32, 0xa000, RZ ;  /* 0x0000a000200b7810 */ /* 0x000fe40007fbe0ff */
[----:B------:R-:W-:Y:S01]  /*f510*/  LOP3.LUT R32, R5, R32, RZ, 0x3c, !PT ;  /* 0x0000002005207212 */ /* 0x000fe200078e3cff */
[----:B------:R-:W-:Y:S01]  /*f520*/  SHFL.IDX PT, R89, R89, R34, 0x1c1f ;  /* 0x001c1f2259597589 */ /* 0x000fe200000e0000 */
[----:B------:R-:W-:Y:S01]  /*f530*/  IMAD.X R5, RZ, RZ, R33, P2 ;  /* 0x000000ffff057224 */ /* 0x000fe200010e0621 */
[----:B------:R-:W-:Y:S02]  /*f540*/  LOP3.LUT R8, R9, 0x380, RZ, 0xc0, !PT ;  /* 0x0000038009087812 */ /* 0x000fe400078ec0ff */
[----:B------:R-:W-:Y:S01]  /*f550*/  SHFL.IDX PT, R109, R109, R34, 0x1c1f ;  /* 0x001c1f226d6d7589 */ /* 0x000fe200000e0000 */
[----:B------:R-:W-:Y:S02]  /*f560*/  LOP3.LUT R10, R11, 0x380, RZ, 0xc0, !PT ;  /* 0x000003800b0a7812 */ /* 0x000fe400078ec0ff */
[----:B------:R-:W-:Y:S01]  /*f570*/  SHF.R.U64 R8, R8, 0x3, RZ ;  /* 0x0000000308087819 */ /* 0x000fe200000012ff */
[----:B------:R-:W-:Y:S01]  /*f580*/  SHFL.IDX PT, R48, R57, R41, 0x1c1f ;  /* 0x001c1f2939307589 */ /* 0x000fe200000e0000 */
[----:B0-----:R-:W-:-:S02]  /*f590*/  SEL R36, R83, R54, P0 ;  /* 0x0000003653247207 */ /* 0x001fc40000000000 */
[----:B------:R-:W-:Y:S01]  /*f5a0*/  SEL R38, R54, R83, P0 ;  /* 0x0000005336267207 */ /* 0x000fe20000000000 */
[----:B------:R-:W0:Y:S01]  /*f5b0*/  SHFL.IDX PT, R72, R72, R41, 0x1c1f ;  /* 0x001c1f2948487589 */ /* 0x000e2200000e0000 */
[----:B-1----:R-:W-:Y:S02]  /*f5c0*/  SEL R37, R107, R80, P0 ;  /* 0x000000506b257207 */ /* 0x002fe40000000000 */
[----:B------:R-:W-:Y:S01]  /*f5d0*/  SEL R39, R80, R107, P0 ;  /* 0x0000006b50277207 */ /* 0x000fe20000000000 */
[----:B------:R-:W-:Y:S01]  /*f5e0*/  SHFL.IDX PT, R87, R87, R34, 0x1c1f ;  /* 0x001c1f2257577589 */ /* 0x000fe200000e0000 */
[----:B------:R-:W-:Y:S02]  /*f5f0*/  SHF.R.U64 R10, R10, 0x3, RZ ;  /* 0x000000030a0a7819 */ /* 0x000fe400000012ff */
[----:B------:R-:W-:Y:S01]  /*f600*/  LOP3.LUT R8, R8, R9, RZ, 0x3c, !PT ;  /* 0x0000000908087212 */ /* 0x000fe200078e3cff */
[----:B------:R-:W-:Y:S01]  /*f610*/  SHFL.IDX PT, R111, R111, R34, 0x1c1f ;  /* 0x001c1f226f6f7589 */ /* 0x000fe200000e0000 */
[----:B--2---:R-:W-:Y:S01]  /*f620*/  SEL R40, R85, R42, P0 ;  /* 0x0000002a55287207 */ /* 0x004fe20000000000 */
[--C-:B------:R-:W-:Y:S01]  /*f630*/  IMAD.X R9, RZ, RZ, R33.reuse, P6 ;  /* 0x000000ffff097224 */ /* 0x100fe200030e0621 */
[----:B------:R-:W-:Y:S01]  /*f640*/  SEL R42, R42, R85, P0 ;  /* 0x000000552a2a7207 */ /* 0x000fe20000000000 */
[----:B------:R-:W1:Y:S01]  /*f650*/  SHFL.IDX PT, R56, R56, R41, 0x1c1f ;  /* 0x001c1f2938387589 */ /* 0x000e6200000e0000 */
[----:B------:R-:W-:Y:S01]  /*f660*/  LOP3.LUT R10, R10, R11, RZ, 0x3c, !PT ;  /* 0x0000000b0a0a7212 */ /* 0x000fe200078e3cff */
[----:B------:R-:W-:-:S02]  /*f670*/  IMAD.X R11, RZ, RZ, R33, P5 ;  /* 0x000000ffff0b7224 */ /* 0x000fc400028e0621 */
[----:B------:R-:W2:Y:S04]  /*f680*/  SHFL.IDX PT, R50, R73, R41, 0x1c1f ;  /* 0x001c1f2949327589 */ /* 0x000ea800000e0000 */
[----:B------:R-:W-:Y:S04]  /*f690*/  SHFL.IDX PT, R113, R113, R34, 0x1c1f ;  /* 0x001c1f2271717589 */ /* 0x000fe800000e0000 */
[----:B------:R-:W-:Y:S01]  /*f6a0*/  SHFL.IDX PT, R74, R74, R41, 0x1c1f ;  /* 0x001c1f294a4a7589 */ /* 0x000fe200000e0000 */
[----:B0-----:R-:W-:-:S03]  /*f6b0*/  SEL R43, R72, R109, P0 ;  /* 0x0000006d482b7207 */ /* 0x001fc60000000000 */
[----:B------:R-:W-:Y:S04]  /*f6c0*/  SHFL.IDX PT, R91, R91, R34, 0x1c1f ;  /* 0x001c1f225b5b7589 */ /* 0x000fe800000e0000 */
[----:B------:R-:W-:Y:S04]  /*f6d0*/  SHFL.IDX PT, R115, R115, R34, 0x1c1f ;  /* 0x001c1f2273737589 */ /* 0x000fe800000e0000 */
[----:B------:R-:W0:Y:S01]  /*f6e0*/  SHFL.IDX PT, R58, R58, R41, 0x1c1f ;  /* 0x001c1f293a3a7589 */ /* 0x000e2200000e0000 */
[----:B-1----:R-:W-:Y:S02]  /*f6f0*/  SEL R44, R87, R56, P0 ;  /* 0x00000038572c7207 */ /* 0x002fe40000000000 */
[----:B------:R-:W-:Y:S01]  /*f700*/  SEL R46, R56, R87, P0 ;  /* 0x00000057382e7207 */ /* 0x000fe20000000000 */
[----:B------:R-:W-:Y:S01]  /*f710*/  SHFL.IDX PT, R90, R75, R41, 0x1c1f ;  /* 0x001c1f294b5a7589 */ /* 0x000fe200000e0000 */
[----:B--2---:R-:W-:-:S02]  /*f720*/  SEL R45, R111, R50, P0 ;  /* 0x000000326f2d7207 */ /* 0x004fc40000000000 */
[----:B------:R-:W-:Y:S01]  /*f730*/  SEL R47, R50, R111, P0 ;  /* 0x0000006f322f7207 */ /* 0x000fe20000000000 */
[----:B------:R-:W-:Y:S04]  /*f740*/  SHFL.IDX PT, R93, R93, R34, 0x1c1f ;  /* 0x001c1f225d5d7589 */ /* 0x000fe800000e0000 */
[----:B------:R-:W-:Y:S04]  /*f750*/  SHFL.IDX PT, R95, R95, R34, 0x1c1f ;  /* 0x001c1f225f5f7589 */ /* 0x000fe800000e0000 */
[----:B------:R-:W-:Y:S04]  /*f760*/  SHFL.IDX PT, R97, R97, R34, 0x1c1f ;  /* 0x001c1f2261617589 */ /* 0x000fe800000e0000 */
[----:B------:R-:W-:Y:S04]  /*f770*/  SHFL.IDX PT, R99, R99, R34, 0x1c1f ;  /* 0x001c1f2263637589 */ /* 0x000fe800000e0000 */
[----:B------:R-:W-:Y:S01]  /*f780*/  SHFL.IDX PT, R101, R101, R34, 0x1c1f ;  /* 0x001c1f2265657589 */ /* 0x000fe200000e0000 */
[----:B0-----:R-:W-:-:S03]  /*f790*/  SEL R50, R58, R91, P0 ;  /* 0x0000005b3a327207 */ /* 0x001fc60000000000 */
        /* <DEDUP_REMOVED lines=20> */
[----:B------:R-:W0:Y:S04]  /*f8e0*/  SHFL.IDX PT, R96, R81, R41, 0x1c1f ;  /* 0x001c1f2951607589 */ /* 0x000e2800000e0000 */
[----:B------:R-:W-:Y:S04]  /*f8f0*/  SHFL.IDX PT, R82, R82, R41, 0x1c1f ;  /* 0x001c1f2952527589 */ /* 0x000fe800000e0000 */
[----:B------:R1:W2:Y:S04]  /*f900*/  SHFL.IDX PT, R84, R84, R41, 0x1c1f ;  /* 0x001c1f2954547589 */ /* 0x0002a800000e0000 */
[----:B------:R3:W-:Y:S01]  /*f910*/  STSM.16.M88.4 [R106], R36 ;  /* 0x000000246a007844 */ /* 0x0007e20000000200 */
[----:B-1----:R-:W-:-:S05]  /*f920*/  SEL R41, R109, R72, P0 ;  /* 0x000000486d297207 */ /* 0x002fca0000000000 */
[----:B------:R1:W-:Y:S01]  /*f930*/  STSM.16.M88.4 [R51], R40 ;  /* 0x0000002833007844 */ /* 0x0003e20000000200 */
[----:B0-----:R-:W-:Y:S02]  /*f940*/  SEL R85, R127, R96, P0 ;  /* 0x000000607f557207 */ /* 0x001fe40000000000 */
[----:B------:R-:W-:Y:S01]  /*f950*/  SEL R87, R96, R127, P0 ;  /* 0x0000007f60577207 */ /* 0x000fe20000000000 */
[----:B------:R0:W-:Y:S01]  /*f960*/  STSM.16.M88.4 [R104], R44 ;  /* 0x0000002c68007844 */ /* 0x0001e20000000200 */
[----:B---3--:R-:W-:Y:S02]  /*f970*/  SEL R36, R89, R48, P0 ;  /* 0x0000003059247207 */ /* 0x008fe40000000000 */
[----:B------:R-:W-:Y:S01]  /*f980*/  SEL R38, R48, R89, P0 ;  /* 0x0000005930267207 */ /* 0x000fe20000000000 */
[----:B------:R-:W-:Y:S01]  /*f990*/  IMAD.MOV R48, RZ, RZ, -R53 ;  /* 0x000000ffff307224 */ /* 0x000fe200078e0a35 */
[----:B------:R-:W-:Y:S02]  /*f9a0*/  SEL R37, R113, R74, P0 ;  /* 0x0000004a71257207 */ /* 0x000fe40000000000 */
[----:B------:R-:W-:Y:S01]  /*f9b0*/  SEL R39, R74, R113, P0 ;  /* 0x000000714a277207 */ /* 0x000fe20000000000 */
[----:B------:R-:W-:Y:S01]  /*f9c0*/  IMAD R55, R35, R48, R49 ;  /* 0x0000003023377224 */ /* 0x000fe200078e0231 */
[----:B------:R-:W-:-:S02]  /*f9d0*/  SEL R48, R91, R58, P0 ;  /* 0x0000003a5b307207 */ /* 0x000fc40000000000 */
[----:B------:R-:W-:Y:S01]  /*f9e0*/  SEL R49, R115, R90, P0 ;  /* 0x0000005a73317207 */ /* 0x000fe20000000000 */
[----:B------:R3:W-:Y:S01]  /*f9f0*/  STSM.16.M88.4 [R102], R36 ;  /* 0x0000002466007844 */ /* 0x0007e20000000200 */
[----:B-1----:R-:W-:Y:S02]  /*fa00*/  SEL R51, R90, R115, P0 ;  /* 0x000000735a337207 */ /* 0x002fe40000000000 */
[----:B------:R-:W-:Y:S01]  /*fa10*/  SEL R40, R93, R52, P0 ;  /* 0x000000345d287207 */ /* 0x000fe20000000000 */
[----:B0-----:R-:W-:Y:S01]  /*fa20*/  IMAD.U32 R44, RZ, RZ, UR5 ;  /* 0x00000005ff2c7e24 */ /* 0x001fe2000f8e00ff */
[----:B------:R-:W-:Y:S01]  /*fa30*/  SEL R42, R52, R93, P0 ;  /* 0x0000005d342a7207 */ /* 0x000fe20000000000 */
[----:B------:R-:W-:Y:S01]  /*fa40*/  STSM.16.M88.4 [R100], R48 ;  /* 0x0000003064007844 */ /* 0x000fe20000000200 */
[----:B------:R-:W-:Y:S01]  /*fa50*/  SEL R41, R117, R76, P0 ;  /* 0x0000004c75297207 */ /* 0x000fe20000000000 */
[----:B------:R-:W-:Y:S01]  /*fa60*/  VIADD R52, R203, UR41 ;  /* 0x00000029cb347c36 */ /* 0x000fe20008000000 */
[----:B------:R-:W-:Y:S01]  /*fa70*/  SEL R43, R76, R117, P0 ;  /* 0x000000754c2b7207 */ /* 0x000fe20000000000 */
[----:B------:R-:W-:Y:S01]  /*fa80*/  ULDC UR5, c[0x0][0xa88] ;  /* 0x0002a20000057ab9 */ /* 0x000fe20000000800 */
[----:B------:R-:W-:Y:S01]  /*fa90*/  SEL R46, R66, R95, P0 ;  /* 0x0000005f422e7207 */ /* 0x000fe20000000000 */
[----:B------:R-:W-:Y:S01]  /*faa0*/  IMAD R89, R35, UR5, RZ ;  /* 0x0000000523597c24 */ /* 0x000fe2000f8e02ff */
[----:B------:R-:W-:Y:S01]  /*fab0*/  SEL R45, R119, R92, P0 ;  /* 0x0000005c772d7207 */ /* 0x000fe20000000000 */
[----:B------:R0:W-:Y:S01]  /*fac0*/  STSM.16.M88.4 [R98], R40 ;  /* 0x0000002862007844 */ /* 0x0001e20000000200 */
[----:B------:R-:W-:-:S02]  /*fad0*/  SEL R47, R92, R119, P0 ;  /* 0x000000775c2f7207 */ /* 0x000fc40000000000 */
[----:B---3--:R-:W-:Y:S02]  /*fae0*/  SHF.R.S32.HI R37, RZ, 0x1f, R53 ;  /* 0x0000001fff257819 */ /* 0x008fe40000011435 */
[----:B------:R-:W-:Y:S02]  /*faf0*/  IADD3 R36, P1, R53, UR6, RZ ;  /* 0x0000000635247c10 */ /* 0x000fe4000ff3e0ff */
[----:B------:R-:W-:Y:S02]  /*fb00*/  SHF.R.S32.HI R38, RZ, 0x1f, R55 ;  /* 0x0000001fff267819 */ /* 0x000fe40000011437 */
[----:B------:R-:W-:Y:S01]  /*fb10*/  IADD3.X R37, R37, UR7, R44, P1, !PT ;  /* 0x0000000725257c10 */ /* 0x000fe20008ffe42c */
[----:B------:R-:W-:Y:S01]  /*fb20*/  ULDC.64 UR6, c[0x0][0xb88] ;  /* 0x0002e20000067ab9 */ /* 0x000fe20000000a00 */
[----:B------:R-:W-:Y:S01]  /*fb30*/  SEL R44, R95, R66, P0 ;  /* 0x000000425f2c7207 */ /* 0x000fe20000000000 */
[----:B------:R-:W-:Y:S01]  /*fb40*/  IMAD R38, R38, UR6, RZ ;  /* 0x0000000626267c24 */ /* 0x000fe2000f8e02ff */
[----:B------:R-:W-:Y:S01]  /*fb50*/  LOP3.LUT P1, RZ, R201, 0x3, RZ, 0xc0, !PT ;  /* 0x00000003c9ff7812 */ /* 0x000fe2000782c0ff */
[----:B------:R-:W-:Y:S01]  /*fb60*/  IMAD.WIDE.U32 R36, R55, UR6, R36 ;  /* 0x0000000637247c25 */ /* 0x000fe2000f8e0024 */
[----:B--2---:R-:W-:Y:S01]  /*fb70*/  SEL R39, R84, R129, P0 ;  /* 0x0000008154277207 */ /* 0x004fe20000000000 */
[----:B------:R1:W-:Y:S01]  /*fb80*/  STSM.16.M88.4 [R63], R44 ;  /* 0x0000002c3f007844 */ /* 0x0003e20000000200 */
[----:B0-----:R-:W-:Y:S01]  /*fb90*/  SEL R40, R97, R34, P0 ;  /* 0x0000002261287207 */ /* 0x001fe20000000000 */
[----:B------:R-:W-:Y:S01]  /*fba0*/  IMAD R55, R55, UR7, R38 ;  /* 0x0000000737377c24 */ /* 0x000fe2000f8e0226 */
[----:B------:R-:W-:Y:S01]  /*fbb0*/  ULDC.64 UR6, c[0x0][0xb50] ;  /* 0x0002d40000067ab9 */ /* 0x000fe20000000a00 */
[----:B------:R-:W-:Y:S01]  /*fbc0*/  VIADD R38, R52, 0x8 ;  /* 0x0000000834267836 */ /* 0x000fe20000000000 */
[----:B------:R-:W-:Y:S01]  /*fbd0*/  LEA R48, P4, R36, UR6, 0x2 ;  /* 0x0000000624307c11 */ /* 0x000fe2000f8810ff */
[----:B------:R-:W-:Y:S01]  /*fbe0*/  IMAD.IADD R37, R37, 0x1, R55 ;  /* 0x0000000125257824 */ /* 0x000fe200078e0237 */
[----:B------:R-:W-:-:S02]  /*fbf0*/  SEL R42, R34, R97, P0 ;  /* 0x00000061222a7207 */ /* 0x000fc40000000000 */
[----:B------:R-:W-:Y:S01]  /*fc00*/  SEL R41, R121, R78, P0 ;  /* 0x0000004e79297207 */ /* 0x000fe20000000000 */
[----:B------:R-:W-:Y:S01]  /*fc10*/  SHFL.IDX PT, R66, R48, RZ, 0x1c1f ;  /* 0x001c1fff30427589 */ /* 0x000fe200000e0000 */
[----:B------:R-:W-:Y:S02]  /*fc20*/  LEA.HI.X R36, R36, UR7, R37, 0x2, P4 ;  /* 0x0000000724247c11 */ /* 0x000fe4000a0f1425 */
[----:B------:R-:W-:Y:S01]  /*fc30*/  SEL R37, R129, R84, P0 ;  /* 0x0000005481257207 */ /* 0x000fe20000000000 */
[----:B------:R-:W-:Y:S01]  /*fc40*/  SHFL.IDX PT, R72, R48, 0x1, 0x1c1f ;  /* 0x003c1f0030487f89 */ /* 0x000fe200000e0000 */
[----:B------:R-:W-:Y:S02]  /*fc50*/  SEL R43, R78, R121, P0 ;  /* 0x000000794e2b7207 */ /* 0x000fe40000000000 */
[----:B-1----:R-:W-:Y:S01]  /*fc60*/  SEL R44, R99, R68, P0 ;  /* 0x00000044632c7207 */ /* 0x002fe20000000000 */
[----:B------:R-:W0:Y:S01]  /*fc70*/  SHFL.IDX PT, R67, R36, RZ, 0x1c1f ;  /* 0x001c1fff24437589 */ /* 0x000e2200000e0000 */
[----:B------:R-:W-:-:S02]  /*fc80*/  SEL R46, R68, R99, P0 ;  /* 0x00000063442e7207 */ /* 0x000fc40000000000 */
[----:B------:R-:W-:Y:S01]  /*fc90*/  SEL R45, R123, R94, P0 ;  /* 0x0000005e7b2d7207 */ /* 0x000fe20000000000 */
[----:B------:R1:W2:Y:S01]  /*fca0*/  SHFL.IDX PT, R73, R36, 0x1, 0x1c1f ;  /* 0x003c1f0024497f89 */ /* 0x0002a200000e0000 */
[----:B------:R-:W-:Y:S02]  /*fcb0*/  SEL R47, R94, R123, P0 ;  /* 0x0000007b5e2f7207 */ /* 0x000fe40000000000 */
[----:B------:R-:W-:Y:S01]  /*fcc0*/  SEL R84, R101, R86, P0 ;  /* 0x0000005665547207 */ /* 0x000fe20000000000 */
[----:B------:R-:W-:Y:S01]  /*fcd0*/  STSM.16.M88.4 [R62], R40 ;  /* 0x000000283e007844 */ /* 0x000fe20000000200 */
[----:B------:R-:W-:Y:S02]  /*fce0*/  ISETP.GE.OR P2, PT, R52, R89, P1 ;  /* 0x000000593400720c */ /* 0x000fe40000f46670 */
[----:B------:R-:W-:Y:S01]  /*fcf0*/  SEL R86, R86, R101, P0 ;  /* 0x0000006556567207 */ /* 0x000fe20000000000 */
[----:B------:R-:W-:Y:S01]  /*fd00*/  STSM.16.M88.4 [R61], R44 ;  /* 0x0000002c3d007844 */ /* 0x000fe20000000200 */
[----:B------:R-:W-:-:S02]  /*fd10*/  ISETP.GE.OR P1, PT, R38, R89, P1 ;  /* 0x000000592600720c */ /* 0x000fc40000f26670 */
[----:B------:R-:W-:Y:S01]  /*fd20*/  SEL R76, R103, R70, P0 ;  /* 0x00000046674c7207 */ /* 0x000fe20000000000 */
[----:B------:R-:W-:Y:S01]  /*fd30*/  STSM.16.M88.4 [R60], R84 ;  /* 0x000000543c007844 */ /* 0x000fe20000000200 */
[----:B------:R-:W-:Y:S02]  /*fd40*/  SEL R78, R70, R103, P0 ;  /* 0x00000067464e7207 */ /* 0x000fe40000000000 */
[----:B------:R-:W-:Y:S02]  /*fd50*/  SEL R77, R125, R82, P0 ;  /* 0x000000527d4d7207 */ /* 0x000fe40000000000 */
[----:B------:R-:W-:Y:S02]  /*fd60*/  SEL R79, R82, R125, P0 ;  /* 0x0000007d524f7207 */ /* 0x000fe40000000000 */
[----:B-1----:R-:W-:Y:S02]  /*fd70*/  SEL R36, R105, R88, P0 ;  /* 0x0000005869247207 */ /* 0x002fe40000000000 */
[----:B------:R-:W-:Y:S01]  /*fd80*/  SEL R38, R88, R105, P0 ;  /* 0x0000006958267207 */ /* 0x000fe20000000000 */
[----:B------:R-:W-:Y:S04]  /*fd90*/  STSM.16.M88.4 [R65], R76 ;  /* 0x0000004c41007844 */ /* 0x000fe80000000200 */
[----:B------:R-:W-:Y:S01]  /*fda0*/  STSM.16.M88.4 [R64], R36 ;  /* 0x0000002440007844 */ /* 0x000fe20000000200 */
[----:B------:R-:W-:Y:S01]  /*fdb0*/  BAR.SYNC.DEFER_BLOCKING 0x1, 0x100 ;  /* 0x0044000000007b1d */ /* 0x000fe20000010000 */
[----:B------:R-:W-:-:S05]  /*fdc0*/  UIMAD UR5, UR10, UR8, URZ ;  /* 0x000000080a0572a4 */ /* 0x000fca000f8e023f */
[----:B0-----:R0:W-:Y:S01]  /*fdd0*/  @!P2 ST.E desc[UR52][R66.64], R3 ;  /* 0x000000034200a985 */ /* 0x0011e2000c101934 */
[----:B------:R-:W-:Y:S01]  /*fde0*/  UIMAD.WIDE.U32 UR6, UR42, UR8, URZ ;  /* 0x000000082a0672a5 */ /* 0x000fe2000f8e003f */
[----:B------:R-:W-:Y:S02]  /*fdf0*/  ULDC.64 UR10, c[0x0][0xaf0] ;  /* 0x0002bc00000a7ab9 */ /* 0x000fe40000000a00 */
[----:B--2---:R1:W-:Y:S04]  /*fe00*/  @!P1 ST.E desc[UR52][R72.64], R2 ;  /* 0x0000000248009985 */ /* 0x0043e8000c101934 */
[----:B------:R2:W5:Y:S01]  /*fe10*/  LD.E.128 R52, desc[UR52][R30.64] ;  /* 0x000000341e347980 */ /* 0x000562000c101d00 */
[----:B0-----:R-:W0:Y:S03]  /*fe20*/  @P3 LDC R3, c[0x0][0xbf0] ;  /* 0x0002fc00ff033b82 */ /* 0x001e260000000800 */
[----:B------:R3:W5:Y:S01]  /*fe30*/  LD.E.128 R80, desc[UR52][R6.64] ;  /* 0x0000003406507980 */ /* 0x000762000c101d00 */
[----:B-1----:R-:W-:Y:S01]  /*fe40*/  IMAD R2, R23, 0x20, R200 ;  /* 0x0000002017027824 */ /* 0x002fe200078e02c8 */
[----:B------:R-:W-:-:S02]  /*fe50*/  UIMAD UR5, UR42, UR9, UR5 ;  /* 0x000000092a0572a4 */ /* 0x000fc4000f8e0205 */
[----:B------:R1:W5:Y:S01]  /*fe60*/  LD.E.128 R64, desc[UR52][R4.64] ;  /* 0x0000003404407980 */ /* 0x000362000c101d00 */
[----:B--2---:R-:W2:Y:S01]  /*fe70*/  @P3 LDC R30, c[0x0][0xbec] ;  /* 0x0002fb00ff1e3b82 */ /* 0x004ea20000000800 */
[----:B------:R-:W-:Y:S02]  /*fe80*/  UIMAD UR8, UR12, UR10, URZ ;  /* 0x0000000a0c0872a4 */ /* 0x000fe4000f8e023f */
[----:B------:R-:W5:Y:S01]  /*fe90*/  LD.E.128 R56, desc[UR52][R32.64] ;  /* 0x0000003420387980 */ /* 0x000f62000c101d00 */
[----:B---3--:R-:W-:Y:S01]  /*fea0*/  VIADD R7, R2, UR41 ;  /* 0x0000002902077c36 */ /* 0x008fe20008000000 */
[----:B------:R-:W-:Y:S02]  /*feb0*/  UIADD3 UR7, UR7, UR5, URZ ;  /* 0x0000000507077290 */ /* 0x000fe4000fffe03f */
[----:B------:R-:W-:Y:S01]  /*fec0*/  UIMAD UR5, UR45, UR11, UR8 ;  /* 0x0000000b2d0572a4 */ /* 0x000fe2000f8e0208 */
[----:B------:R-:W5:Y:S01]  /*fed0*/  LD.E.128 R48, desc[UR52][R28.64] ;  /* 0x000000341c307980 */ /* 0x000f62000c101d00 */
[----:B-1----:R-:W-:Y:S01]  /*fee0*/  IMAD.MOV.U32 R5, RZ, RZ, R7 ;  /* 0x000000ffff057224 */ /* 0x002fe200078e0007 */
[----:B------:R-:W-:Y:S01]  /*fef0*/  UIMAD.WIDE.U32 UR6, UR45, UR10, UR6 ;  /* 0x0000000a2d0672a5 */ /* 0x000fe2000f8e0006 */
[----:B------:R-:W-:Y:S01]  /*ff00*/  ULDC.64 UR8, c[0x0][0xae0] ;  /* 0x0002b80000087ab9 */ /* 0x000fe20000000a00 */
[----:B------:R-:W5:Y:S02]  /*ff10*/  LD.E.128 R40, desc[UR52][R26.64] ;  /* 0x000000341a287980 */ /* 0x000f64000c101d00 */
[----:B------:R-:W-:-:S02]  /*ff20*/  UIADD3 UR5, UR7, UR5, URZ ;  /* 0x0000000507057290 */ /* 0x000fc4000fffe03f */
[----:B------:R-:W5:Y:S04]  /*ff30*/  LD.E.128 R68, desc[UR52][R24.64] ;  /* 0x0000003418447980 */ /* 0x000f68000c101d00 */
[----:B------:R-:W5:Y:S01]  /*ff40*/  LD.E.128 R60, desc[UR52][R20.64] ;  /* 0x00000034143c7980 */ /* 0x000f62000c101d00 */
[----:B--2---:R-:W-:-:S03]  /*ff50*/  @P3 IMAD.HI.U32 R2, R7, R30, RZ ;  /* 0x0000001e07023227 */ /* 0x004fc600078e00ff */
[----:B------:R-:W5:Y:S02]  /*ff60*/  LD.E.128 R44, desc[UR52][R14.64] ;  /* 0x000000340e2c7980 */ /* 0x000f64000c101d00 */
[----:B0-----:R-:W-:Y:S02]  /*ff70*/  @P3 SHF.R.U32.HI R5, RZ, R3, R2 ;  /* 0x00000003ff053219 */ /* 0x001fe40000011602 */
[----:B------:R-:W5:Y:S02]  /*ff80*/  LD.E.128 R36, desc[UR52][R12.64] ;  /* 0x000000340c247980 */ /* 0x000f64000c101d00 */
[--C-:B------:R-:W-:Y:S01]  /*ff90*/  SHF.R.S32.HI R4, RZ, 0x1f, R5.reuse ;  /* 0x0000001fff047819 */ /* 0x100fe20000011405 */
[----:B------:R-:W-:Y:S01]  /*ffa0*/  IMAD.MOV R6, RZ, RZ, -R5 ;  /* 0x000000ffff067224 */ /* 0x000fe200078e0a05 */
[----:B------:R-:W5:Y:S01]  /*ffb0*/  LD.E.128 R76, desc[UR52][R8.64] ;  /* 0x00000034084c7980 */ /* 0x000f62000c101d00 */
[----:B------:R-:W-:Y:S02]  /*ffc0*/  IMAD.U32 R3, RZ, RZ, UR7 ;  /* 0x00000007ff037e24 */ /* 0x000fe4000f8e00ff */
[----:B------:R-:W-:Y:S01]  /*ffd0*/  IMAD R4, R4, UR8, RZ ;  /* 0x0000000804047c24 */ /* 0x000fe2000f8e02ff */
[----:B------:R0:W5:Y:S01]  /*ffe0*/  LD.E.128 R72, desc[UR52][R10.64] ;  /* 0x000000340a487980 */ /* 0x000162000c101d00 */
[----:B------:R-:W-:-:S02]  /*fff0*/  IMAD R35, R35, R6, R7 ;  /* 0x0000000623237224 */ /* 0x000fc400078e0207 */
[----:B------:R-:W-:Y:S01]  /*10000*/  IMAD.U32 R2, RZ, RZ, UR6 ;  /* 0x00000006ff027e24 */ /* 0x000fe2000f8e00ff */
[----:B------:R-:W-:Y:S01]  /*10010*/  @!PT LDS RZ, [RZ] ;  /* 0x00000000fffff984 */ /* 0x000fe20000000800 */
[----:B------:R-:W-:Y:S01]  /*10020*/  @!PT LDS RZ, [RZ] ;  /* 0x00000000fffff984 */ /* 0x000fe20000000800 */
[----:B------:R-:W-:Y:S01]  /*10030*/  @!PT LDS RZ, [RZ] ;  /* 0x00000000fffff984 */ /* 0x000fe20000000800 */
[----:B------:R-:W-:Y:S01]  /*10040*/  @!PT LDS RZ, [RZ] ;  /* 0x00000000fffff984 */ /* 0x000fe20000000800 */
[----:B------:R1:W-:Y:S06]  /*10050*/  MEMBAR.ALL.CTA ;  /* 0x0000000000007992 */ /* 0x0003ec0000008000 */
[----:B-1----:R-:W1:Y:S01]  /*10060*/  FENCE.VIEW.ASYNC.S ;  /* 0x00000000000073c6 */ /* 0x002e620000000000 */
[----:B------:R-:W-:Y:S01]  /*10070*/  IMAD.U32 R3, RZ, RZ, UR5 ;  /* 0x00000005ff037e24 */ /* 0x000fe2000f8e00ff */
[----:B------:R-:W-:Y:S01]  /*10080*/  ULDC.64 UR6, c[0x0][0xad8] ;  /* 0x0002b60000067ab9 */ /* 0x000fe20000000a00 */
[C---:B------:R-:W-:Y:S01]  /*10090*/  IMAD R7, R5.reuse, UR9, R4 ;  /* 0x0000000905077c24 */ /* 0x040fe2000f8e0204 */
[----:B------:R-:W-:Y:S01]  /*100a0*/  SHF.R.S32.HI R4, RZ, 0x1f, R35 ;  /* 0x0000001fff047819 */ /* 0x000fe20000011423 */
[----:B------:R-:W-:-:S04]  /*100b0*/  IMAD.WIDE.U32 R2, R5, UR8, R2 ;  /* 0x0000000805027c25 */ /* 0x000fc8000f8e0002 */
[----:B------:R-:W-:Y:S02]  /*100c0*/  IMAD.IADD R3, R3, 0x1, R7 ;  /* 0x0000000103037824 */ /* 0x000fe400078e0207 */
[----:B------:R-:W-:Y:S02]  /*100d0*/  IMAD R6, R4, UR6, RZ ;  /* 0x0000000604067c24 */ /* 0x000fe4000f8e02ff */
[----:B0-----:R-:W-:Y:S02]  /*100e0*/  VIADD R10, R200, UR41 ;  /* 0x00000029c80a7c36 */ /* 0x001fe40008000000 */
        /* <DEDUP_REMOVED lines=12> */
[----:B-1----:R0:W-:Y:S01]  /*101b0*/  SYNCS.ARRIVE.TRANS64.RED.A1T0 RZ, [R0+URZ], RZ ;  /* 0x000000ff00ff79a7 */ /* 0x0021e2000810043f */
        /* <DEDUP_REMOVED lines=8> */
[----:B------:R-:W-:-:S09]  /*10240*/  ISETP.GE.AND P2, PT, R22, UR5, PT ;  /* 0x0000000516007c0c */ /* 0x000fd2000bf46270 */
[CC--:B--2---:R-:W-:Y:S02]  /*10250*/  @!P4 LEA R2, P6, R18.reuse, R7.reuse, 0x1 ;  /* 0x000000071202c211 */ /* 0x0c4fe400078c08ff */
[CC--:B------:R-:W-:Y:S02]  /*10260*/  @!P3 LEA R4, P5, R19.reuse, R7.reuse, 0x1 ;  /* 0x000000071304b211 */ /* 0x0c0fe400078a08ff */
[-C--:B0-----:R-:W-:Y:S02]  /*10270*/  @!P4 LEA.HI.X R3, R18, R0.reuse, R207, 0x1, P6 ;  /* 0x000000001203c211 */ /* 0x081fe400030f0ccf */
[C---:B------:R-:W-:Y:S02]  /*10280*/  @!P2 LEA R6, P6, R22.reuse, R7, 0x1 ;  /* 0x000000071606a211 */ /* 0x040fe400078c08ff */
[-C--:B------:R-:W-:Y:S01]  /*10290*/  @!P3 LEA.HI.X R5, R19, R0.reuse, R206, 0x1, P5 ;  /* 0x000000001305b211 */ /* 0x080fe200028f0cce */
[----:B-----5:R3:W-:Y:S01]  /*102a0*/  @!P4 ST.E.128 desc[UR52][R2.64], R56 ;  /* 0x000000380200c985 */ /* 0x0207e2000c101d34 */
[----:B------:R-:W-:-:S03]  /*102b0*/  @!P2 LEA.HI.X R7, R22, R0, R205, 0x1, P6 ;  /* 0x000000001607a211 */ /* 0x000fc600030f0ccd */
[----:B------:R3:W-:Y:S04]  /*102c0*/  @!P3 ST.E.128 desc[UR52][R4.64], R68 ;  /* 0x000000440400b985 */ /* 0x0007e8000c101d34 */
[----:B------:R3:W-:Y:S02]  /*102d0*/  @!P2 ST.E.128 desc[UR52][R6.64], R80 ;  /* 0x000000500600a985 */ /* 0x0007e4000c101d34 */
.L_x_4727:
[----:B------:R-:W-:Y:S05]  /*102e0*/  BSYNC B1 ;  /* 0x0000000000017941 */ /* 0x000fea0003800000 */
.L_x_4726:
[----:B0-----:R0:W4:Y:S01]  /*102f0*/  SHFL.IDX PT, R0, R9, 0x1, 0x181f ;  /* 0x00381f0009007f89 */ /* 0x00112200000e0000 */
[----:B------:R-:W-:Y:S03]  /*10300*/  BSSY B1, `(.L_x_4728) ;  /* 0x0000010000017945 */ /* 0x000fe60003800000 */
[----:B--23--:R0:W2:Y:S01]  /*10310*/  SHFL.IDX PT, R7, R8, 0x1, 0x181f ;  /* 0x00381f0008077f89 */ /* 0x00c0a200000e0000 */
[----:B------:R-:W-:Y:S05]  /*10320*/  @P1 BRA `(.L_x_4729) ;  /* 0x0000000000341947 */ /* 0x000fea0003800000 */
[----:B------:R-:W-:Y:S02]  /*10330*/  ULDC UR5, c[0x0][0xac8] ;  /* 0x0002b20000057ab9 */ /* 0x000fe40000000800 */
[----:B------:R-:W-:Y:S02]  /*10340*/  ISETP.GE.AND P4, PT, R18, UR5, PT ;  /* 0x0000000512007c0c */ /* 0x000fe4000bf86270 */
[----:B------:R-:W-:Y:S02]  /*10350*/  ISETP.GE.AND P5, PT, R19, UR5, PT ;  /* 0x0000000513007c0c */ /* 0x000fe4000bfa6270 */
[----:B------:R-:W-:-:S09]  /*10360*/  ISETP.GE.AND P6, PT, R22, UR5, PT ;  /* 0x0000000516007c0c */ /* 0x000fd2000bfc6270 */
[-C--:B--2---:R-:W-:Y:S02]  /*10370*/  @!P4 LEA R2, P1, R18, R7.reuse, 0x1 ;  /* 0x000000071202c211 */ /* 0x084fe400078208ff */
[CC--:B------:R-:W-:Y:S02]  /*10380*/  @!P5 LEA R4, P2, R19.reuse, R7.reuse, 0x1 ;  /* 0x000000071304d211 */ /* 0x0c0fe400078408ff */
[----:B------:R-:W-:Y:S02]  /*10390*/  @!P6 LEA R6, P3, R22, R7, 0x1 ;  /* 0x000000071606e211 */ /* 0x000fe400078608ff */
[-C--:B----4-:R-:W-:Y:S02]  /*103a0*/  @!P4 LEA.HI.X R3, R18, R0.reuse, R207, 0x1, P1 ;  /* 0x000000001203c211 */ /* 0x090fe400008f0ccf */
[-C--:B------:R-:W-:Y:S02]  /*103b0*/  @!P5 LEA.HI.X R5, R19, R0.reuse, R206, 0x1, P2 ;  /* 0x000000001305d211 */ /* 0x080fe400010f0cce */
[----:B------:R-:W-:Y:S01]  /*103c0*/  @!P6 LEA.HI.X R7, R22, R0, R205, 0x1, P3 ;  /* 0x000000001607e211 */ /* 0x000fe200018f0ccd */
[----:B-----5:R3:W-:Y:S04]  /*103d0*/  @!P4 ST.E.128 desc[UR52][R2.64], R52 ;  /* 0x000000340200c985 */ /* 0x0207e8000c101d34 */
[----:B------:R3:W-:Y:S04]  /*103e0*/  @!P5 ST.E.128 desc[UR52][R4.64], R60 ;  /* 0x0000003c0400d985 */ /* 0x0007e8000c101d34 */
[----:B------:R3:W-:Y:S02]  /*103f0*/  @!P6 ST.E.128 desc[UR52][R6.64], R76 ;  /* 0x0000004c0600e985 */ /* 0x0007e4000c101d34 */
.L_x_4729:
[----:B------:R-:W-:Y:S05]  /*10400*/  BSYNC B1 ;  /* 0x0000000000017941 */ /* 0x000fea0003800000 */
.L_x_4728:
[----:B----4-:R4:W0:Y:S01]  /*10410*/  SHFL.IDX PT, R0, R9, 0x2, 0x181f ;  /* 0x00581f0009007f89 */ /* 0x01082200000e0000 */
        /* <DEDUP_REMOVED lines=10> */
[-C--:B0-----:R-:W-:Y:S02]  /*104c0*/  @!P3 LEA.HI.X R3, R18, R0.reuse, R207, 0x1, P0 ;  /* 0x000000001203b211 */ /* 0x081fe400000f0ccf */
[-C--:B------:R-:W-:Y:S02]  /*104d0*/  @!P4 LEA.HI.X R5, R19, R0.reuse, R206, 0x1, P1 ;  /* 0x000000001305c211 */ /* 0x080fe400008f0cce */
[----:B------:R-:W-:Y:S01]  /*104e0*/  @!P5 LEA.HI.X R7, R22, R0, R205, 0x1, P2 ;  /* 0x000000001607d211 */ /* 0x000fe200010f0ccd */
[----:B-----5:R3:W-:Y:S04]  /*104f0*/  @!P3 ST.E.128 desc[UR52][R2.64], R48 ;  /* 0x000000300200b985 */ /* 0x0207e8000c101d34 */
[----:B------:R3:W-:Y:S04]  /*10500*/  @!P4 ST.E.128 desc[UR52][R4.64], R44 ;  /* 0x0000002c0400c985 */ /* 0x0007e8000c101d34 */
[----:B------:R3:W-:Y:S02]  /*10510*/  @!P5 ST.E.128 desc[UR52][R6.64], R72 ;  /* 0x000000480600d985 */ /* 0x0007e4000c101d34 */
.L_x_4731:
[----:B------:R-:W-:Y:S05]  /*10520*/  BSYNC B1 ;  /* 0x0000000000017941 */ /* 0x000fea0003800000 */
.L_x_4730:
[----:B0-----:R-:W-:Y:S01]  /*10530*/  VIADD R0, R10, 0x60 ;  /* 0x000000600a007836 */ /* 0x001fe20000000000 */
[----:B-1--4-:R-:W0:Y:S04]  /*10540*/  SHFL.IDX PT, R9, R9, 0x3, 0x181f ;  /* 0x00781f0009097f89 */ /* 0x012e2800000e0000 */
[----:B------:R-:W-:Y:S01]  /*10550*/  ISETP.GE.AND P0, PT, R0, R89, PT ;  /* 0x000000590000720c */ /* 0x000fe20003f06270 */
[----:B--23--:R1:W2:-:S12]  /*10560*/  SHFL.IDX PT, R7, R8, 0x3, 0x181f ;  /* 0x00781f0008077f89 */ /* 0x00c29800000e0000 */
[----:B-1----:R-:W-:Y:S05]  /*10570*/  @P0 BRA `(.L_x_4732) ;  /* 0x0000000800d00947 */ /* 0x002fea0003800000 */
[----:B------:R-:W-:Y:S02]  /*10580*/  ULDC UR5, c[0x0][0xac8] ;  /* 0x0002b20000057ab9 */ /* 0x000fe40000000800 */
[----:B------:R-:W-:Y:S02]  /*10590*/  ISETP.GE.AND P2, PT, R18, UR5, PT ;  /* 0x0000000512007c0c */ /* 0x000fe4000bf46270 */
[----:B------:R-:W-:-:S11]  /*105a0*/  ISETP.GE.AND P3, PT, R19, UR5, PT ;  /* 0x0000000513007c0c */ /* 0x000fd6000bf66270 */
[CC--:B--2---:R-:W-:Y:S02]  /*105b0*/  @!P2 LEA R2, P0, R18.reuse, R7.reuse, 0x1 ;  /* 0x000000071202a211 */ /* 0x0c4fe400078008ff */
[C---:B------:R-:W-:Y:S02]  /*105c0*/  @!P3 LEA R4, P1, R19.reuse, R7, 0x1 ;  /* 0x000000071304b211 */ /* 0x040fe400078208ff */
[-C--:B0-----:R-:W-:Y:S02]  /*105d0*/  @!P2 LEA.HI.X R3, R18, R9.reuse, R207, 0x1, P0 ;  /* 0x000000091203a211 */ /* 0x081fe400000f0ccf */
[----:B------:R-:W-:Y:S02]  /*105e0*/  @!P3 LEA.HI.X R5, R19, R9, R206, 0x1, P1 ;  /* 0x000000091305b211 */ /* 0x000fe400008f0cce */
[----:B------:R-:W-:Y:S01]  /*105f0*/  ISETP.GE.AND P0, PT, R22, UR5, PT ;  /* 0x0000000516007c0c */ /* 0x000fe2000bf06270 */
[----:B-----5:R1:W-:Y:S04]  /*10600*/  @!P2 ST.E.128 desc[UR52][R2.64], R40 ;  /* 0x000000280200a985 */ /* 0x0203e8000c101d34 */
[----:B------:R1:W-:Y:S08]  /*10610*/  @!P3 ST.E.128 desc[UR52][R4.64], R36 ;  /* 0x000000240400b985 */ /* 0x0003f0000c101d34 */
[----:B------:R-:W-:Y:S05]  /*10620*/  @P0 BRA `(.L_x_4732) ;  /* 0x0000000800a40947 */ /* 0x000fea0003800000 */
[----:B-1----:R-:W-:-:S04]  /*10630*/  LEA R2, P0, R22, R7, 0x1 ;  /* 0x0000000716027211 */ /* 0x002fc800078008ff */
[----:B------:R-:W-:-:S05]  /*10640*/  LEA.HI.X R3, R22, R9, R205, 0x1, P0 ;  /* 0x0000000916037211 */ /* 0x000fca00000f0ccd */
[----:B------:R3:W-:Y:S01]  /*10650*/  ST.E.128 desc[UR52][R2.64], R64 ;  /* 0x0000004002007985 */ /* 0x0007e2000c101d34 */
[----:B------:R-:W-:Y:S05]  /*10660*/  BRA `(.L_x_4732) ;  /* 0x0000000800947947 */ /* 0x000fea0003800000 */
.L_x_4725:
        /* <DEDUP_REMOVED lines=50> */
.L_x_4734:
[----:B------:R-:W-:Y:S05]  /*10990*/  BSYNC B1 ;  /* 0x0000000000017941 */ /* 0x000fea0003800000 */
.L_x_4733:
        /* <DEDUP_REMOVED lines=49> */
[----:B------:R-:W-:-:S09]  /*10cb0*/  ISETP.GE.AND P2, PT, R22, UR5, PT ;  /* 0x0000000516007c0c */ /* 0x000fd2000bf46270 */
[CC--:B-1----:R-:W-:Y:S02]  /*10cc0*/  @!P4 LEA R10, P6, R18.reuse, R3.reuse, 0x1 ;  /* 0x00000003120ac211 */ /* 0x0c2fe400078c08ff */
[CC--:B------:R-:W-:Y:S02]  /*10cd0*/  @!P3 LEA R12, P5, R19.reuse, R3.reuse, 0x1 ;  /* 0x00000003130cb211 */ /* 0x0c0fe400078a08ff */
[-C--:B--2---:R-:W-:Y:S02]  /*10ce0*/  @!P4 LEA.HI.X R11, R18, R0.reuse, R207, 0x1, P6 ;  /* 0x00000000120bc211 */ /* 0x084fe400030f0ccf */
[C---:B------:R-:W-:Y:S02]  /*10cf0*/  @!P2 LEA R2, P6, R22.reuse, R3, 0x1 ;  /* 0x000000031602a211 */ /* 0x040fe400078c08ff */
[-C--:B------:R-:W-:Y:S01]  /*10d00*/  @!P3 LEA.HI.X R13, R19, R0.reuse, R206, 0x1, P5 ;  /* 0x00000000130db211 */ /* 0x080fe200028f0cce */
[----:B------:R3:W-:Y:S01]  /*10d10*/  @!P4 ST.E.128 desc[UR52][R10.64], RZ ;  /* 0x000000ff0a00c985 */ /* 0x0007e2000c101d34 */
[----:B------:R-:W-:-:S03]  /*10d20*/  @!P2 LEA.HI.X R3, R22, R0, R205, 0x1, P6 ;  /* 0x000000001603a211 */ /* 0x000fc600030f0ccd */
[----:B------:R3:W-:Y:S04]  /*10d30*/  @!P3 ST.E.128 desc[UR52][R12.64], RZ ;  /* 0x000000ff0c00b985 */ /* 0x0007e8000c101d34 */
[----:B------:R3:W-:Y:S02]  /*10d40*/  @!P2 ST.E.128 desc[UR52][R2.64], RZ ;  /* 0x000000ff0200a985 */ /* 0x0007e4000c101d34 */
.L_x_4736:
[----:B------:R-:W-:Y:S05]  /*10d50*/  BSYNC B1 ;  /* 0x0000000000017941 */ /* 0x000fea0003800000 */
.L_x_4735:
        /* <DEDUP_REMOVED lines=9> */
[CC--:B------:R-:W-:Y:S02]  /*10df0*/  @!P5 LEA R12, P2, R19.reuse, R3.reuse, 0x1 ;  /* 0x00000003130cd211 */ /* 0x0c0fe400078408ff */
[----:B------:R-:W-:Y:S02]  /*10e00*/  @!P6 LEA R2, P3, R22, R3, 0x1 ;  /* 0x000000031602e211 */ /* 0x000fe400078608ff */
[-C--:B----4-:R-:W-:Y:S02]  /*10e10*/  @!P4 LEA.HI.X R11, R18, R0.reuse, R207, 0x1, P1 ;  /* 0x00000000120bc211 */ /* 0x090fe400008f0ccf */
[-C--:B------:R-:W-:Y:S02]  /*10e20*/  @!P5 LEA.HI.X R13, R19, R0.reuse, R206, 0x1, P2 ;  /* 0x00000000130dd211 */ /* 0x080fe400010f0cce */
[----:B------:R-:W-:Y:S01]  /*10e30*/  @!P6 LEA.HI.X R3, R22, R0, R205, 0x1, P3 ;  /* 0x000000001603e211 */ /* 0x000fe200018f0ccd */
[----:B------:R3:W-:Y:S04]  /*10e40*/  @!P4 ST.E.128 desc[UR52][R10.64], RZ ;  /* 0x000000ff0a00c985 */ /* 0x0007e8000c101d34 */
[----:B------:R3:W-:Y:S04]  /*10e50*/  @!P5 ST.E.128 desc[UR52][R12.64], RZ ;  /* 0x000000ff0c00d985 */ /* 0x0007e8000c101d34 */
[----:B------:R3:W-:Y:S02]  /*10e60*/  @!P6 ST.E.128 desc[UR52][R2.64], RZ ;  /* 0x000000ff0200e985 */ /* 0x0007e4000c101d34 */
.L_x_4738:
[----:B------:R-:W-:Y:S05]  /*10e70*/  BSYNC B1 ;  /* 0x0000000000017941 */ /* 0x000fea0003800000 */
.L_x_4737:
        /* <DEDUP_REMOVED lines=11> */
[-C--:B0-----:R-:W-:Y:S02]  /*10f30*/  @!P3 LEA.HI.X R11, R18, R0.reuse, R207, 0x1, P0 ;  /* 0x00000000120bb211 */ /* 0x081fe400000f0ccf */
[-C--:B------:R-:W-:Y:S02]  /*10f40*/  @!P4 LEA.HI.X R13, R19, R0.reuse, R206, 0x1, P1 ;  /* 0x00000000130dc211 */ /* 0x080fe400008f0cce */
[----:B------:R-:W-:Y:S01]  /*10f50*/  @!P5 LEA.HI.X R3, R22, R0, R205, 0x1, P2 ;  /* 0x000000001603d211 */ /* 0x000fe200010f0ccd */
[----:B------:R3:W-:Y:S04]  /*10f60*/  @!P3 ST.E.128 desc[UR52][R10.64], RZ ;  /* 0x000000ff0a00b985 */ /* 0x0007e8000c101d34 */
[----:B------:R3:W-:Y:S04]  /*10f70*/  @!P4 ST.E.128 desc[UR52][R12.64], RZ ;  /* 0x000000ff0c00c985 */ /* 0x0007e8000c101d34 */
[----:B------:R3:W-:Y:S02]  /*10f80*/  @!P5 ST.E.128 desc[UR52][R2.64], RZ ;  /* 0x000000ff0200d985 */ /* 0x0007e4000c101d34 */
.L_x_4740:
[----:B------:R-:W-:Y:S05]  /*10f90*/  BSYNC B1 ;  /* 0x0000000000017941 */ /* 0x000fea0003800000 */
.L_x_4739:
        /* <DEDUP_REMOVED lines=8> */
[----:B------:R-:W-:-:S09]  /*11020*/  ISETP.GE.AND P5, PT, R22, UR5, PT ;  /* 0x0000000516007c0c */ /* 0x000fd2000bfa6270 */
[-C--:B-12-4-:R-:W-:Y:S02]  /*11030*/  @!P3 LEA R4, P0, R18, R3.reuse, 0x1 ;  /* 0x000000031204b211 */ /* 0x096fe400078008ff */
[CC--:B------:R-:W-:Y:S02]  /*11040*/  @!P4 LEA R6, P1, R19.reuse, R3.reuse, 0x1 ;  /* 0x000000031306c211 */ /* 0x0c0fe400078208ff */
[----:B------:R-:W-:Y:S02]  /*11050*/  @!P5 LEA R2, P2, R22, R3, 0x1 ;  /* 0x000000031602d211 */ /* 0x000fe400078408ff */
[-C--:B---3--:R-:W-:Y:S02]  /*11060*/  @!P3 LEA.HI.X R5, R18, R0.reuse, R207, 0x1, P0 ;  /* 0x000000001205b211 */ /* 0x088fe400000f0ccf */
[-C--:B------:R-:W-:Y:S02]  /*11070*/  @!P4 LEA.HI.X R7, R19, R0.reuse, R206, 0x1, P1 ;  /* 0x000000001307c211 */ /* 0x080fe400008f0cce */
[----:B------:R-:W-:Y:S01]  /*11080*/  @!P5 LEA.HI.X R3, R22, R0, R205, 0x1, P2 ;  /* 0x000000001603d211 */ /* 0x000fe200010f0ccd */
[----:B------:R0:W-:Y:S04]  /*11090*/  @!P3 ST.E.128 desc[UR52][R4.64], RZ ;  /* 0x000000ff0400b985 */ /* 0x0001e8000c101d34 */
[----:B------:R0:W-:Y:S04]  /*110a0*/  @!P4 ST.E.128 desc[UR52][R6.64], RZ ;  /* 0x000000ff0600c985 */ /* 0x0001e8000c101d34 */
[----:B------:R0:W-:Y:S02]  /*110b0*/  @!P5 ST.E.128 desc[UR52][R2.64], RZ ;  /* 0x000000ff0200d985 */ /* 0x0001e4000c101d34 */
.L_x_4732:
[----:B------:R-:W-:Y:S05]  /*110c0*/  BSYNC B0 ;  /* 0x0000000000007941 */ /* 0x000fea0003800000 */
.L_x_4724:
[----:B------:R-:W-:Y:S02]  /*110d0*/  ULDC UR5, c[0x0][0xc38] ;  /* 0x00030e0000057ab9 */ /* 0x000fe40000000800 */
[----:B------:R-:W-:-:S06]  /*110e0*/  UISETP.GE.AND UP0, UPT, UR4, UR5, UPT ;  /* 0x000000050400728c */ /* 0x000fcc000bf06270 */
[----:B------:R-:W-:-:S13]  /*110f0*/  PLOP3.LUT P0, PT, PT, PT, UP0, 0x80, 0x0 ;  /* 0x000000000000781c */ /* 0x000fda0003f0f008 */
[----:B------:R-:W-:Y:S05]  /*11100*/  @!P0 BRA `(.L_x_4741) ;  /* 0xfffffefc00008947 */ /* 0x000fea000383ffff */
[----:B------:R-:W-:Y:S05]  /*11110*/  EXIT ;  /* 0x000000000000794d */ /* 0x000fea0003800000 */
.L_x_4635:
        /* <DEDUP_REMOVED lines=26> */
[----:B------:R-:W-:Y:S01]  /*112c0*/  IMAD.MOV.U32 R23, RZ, RZ, RZ ;  /* 0x000000ffff177224 */ /* 0x000fe200078e00ff */
[----:B------:R-:W-:-:S02]  /*112d0*/  UIMAD UR40, UR40, UR39, URZ ;  /* 0x00000027282872a4 */ /* 0x000fc4000f8e023f */
[----:B------:R-:W-:Y:S01]  /*112e0*/  USEL UR4, UR4, 0x1, UP0 ;  /* 0x0000000104047887 */ /* 0x000fe20008000000 */
[----:B------:R-:W-:Y:S01]  /*112f0*/  ULDC UR49, c[0x0][0xc] ;  /* 0x0000030000317ab9 */ /* 0x000fe20000000800 */
[----:B------:R-:W-:Y:S02]  /*11300*/  ULOP3.LUT UR48, UR43, 0x2, URZ, 0xfc, !UPT ;  /* 0x000000022b307892 */ /* 0x000fe4000f8efc3f */
[----:B------:R-:W-:Y:S02]  /*11310*/  UIMAD UR41, UR4, UR6, URZ ;  /* 0x00000006042972a4 */ /* 0x000fe4000f8e023f */
[----:B------:R-:W-:Y:S02]  /*11320*/  ULOP3.LUT UR47, UR43, 0x1, URZ, 0xfc, !UPT ;  /* 0x000000012b2f7892 */ /* 0x000fe4000f8efc3f */
[----:B------:R-:W-:Y:S02]  /*11330*/  UIADD3 UR4, UR41, 0x7f, URZ ;  /* 0x0000007f29047890 */ /* 0x000fe4000fffe03f */
[----:B------:R-:W-:-:S02]  /*11340*/  UIADD3 UR46, UR41, 0x1, -UR39 ;  /* 0x00000001292e7890 */ /* 0x000fc4000fffe827 */
[----:B------:R-:W-:Y:S01]  /*11350*/  UIADD3 UR39, UR41, -UR39, URZ ;  /* 0x8000002729277290 */ /* 0x000fe2000fffe03f */
[C---:B0-----:R-:W-:Y:S01]  /*11360*/  IMAD.SHL.U32 R2, R10.reuse, 0x80, RZ ;  /* 0x000000800a027824 */ /* 0x041fe200078e00ff */
[C---:B------:R-:W-:Y:S01]  /*11370*/  LOP3.LUT R9, R10.reuse, 0x7f, RZ, 0xc0, !PT ;  /* 0x0000007f0a097812 */ /* 0x040fe200078ec0ff */
[C---:B------:R-:W-:Y:S01]  /*11380*/  IMAD.SHL.U32 R29, R10.reuse, 0x10, RZ ;  /* 0x000000100a1d7824 */ /* 0x040fe200078e00ff */
[----:B------:R-:W-:Y:S01]  /*11390*/  SHF.R.U32.HI R0, RZ, 0x1, R10 ;  /* 0x00000001ff007819 */ /* 0x000fe2000001160a */
[----:B------:R-:W-:Y:S01]  /*113a0*/  IMAD.SHL.U32 R17, R10, 0x40, RZ ;  /* 0x000000400a117824 */ /* 0x000fe200078e00ff */
[----:B------:R-:W-:Y:S01]  /*113b0*/  LOP3.LUT R4, R2, 0x380, RZ, 0xc0, !PT ;  /* 0x0000038002047812 */ /* 0x000fe200078ec0ff */
[----:B------:R-:W-:Y:S01]  /*113c0*/  IMAD.SHL.U32 R7, R10, 0x2, RZ ;  /* 0x000000020a077824 */ /* 0x000fe200078e00ff */
[----:B------:R-:W-:Y:S02]  /*113d0*/  LOP3.LUT R2, R2, 0x400, RZ, 0xc0, !PT ;  /* 0x0000040002027812 */ /* 0x000fe400078ec0ff */
[----:B------:R-:W-:-:S02]  /*113e0*/  SHF.R.U32.HI R5, RZ, 0x5, R9 ;  /* 0x00000005ff057819 */ /* 0x000fc40000011609 */
[----:B------:R-:W-:Y:S02]  /*113f0*/  LOP3.LUT R8, R29, 0x40, RZ, 0xc0, !PT ;  /* 0x000000401d087812 */ /* 0x000fe400078ec0ff */
[----:B------:R-:W-:Y:S01]  /*11400*/  LOP3.LUT R3, R17, 0x180, RZ, 0xc0, !PT ;  /* 0x0000018011037812 */ /* 0x000fe200078ec0ff */
[C---:B------:R-:W-:Y:S01]  /*11410*/  IMAD R2, R5.reuse, 0x800, R2 ;  /* 0x0000080005027824 */ /* 0x040fe200078e0202 */
[----:B------:R-:W-:Y:S01]  /*11420*/  LOP3.LUT R4, R4, 0x10, R10, 0xf8, !PT ;  /* 0x0000001004047812 */ /* 0x000fe200078ef80a */
[----:B------:R-:W-:Y:S01]  /*11430*/  IMAD R37, R5, 0x200, R8 ;  /* 0x0000020005257824 */ /* 0x000fe200078e0208 */
[----:B------:R-:W-:Y:S01]  /*11440*/  LOP3.LUT R0, R3, 0x30, R0, 0xf8, !PT ;  /* 0x0000003003007812 */ /* 0x000fe200078ef800 */
[----:B------:R-:W-:Y:S01]  /*11450*/  IMAD.SHL.U32 R3, R10, 0x8, RZ ;  /* 0x000000080a037824 */ /* 0x000fe200078e00ff */
[C---:B------:R-:W-:Y:S02]  /*11460*/  LOP3.LUT R6, R29.reuse, 0x1b0, RZ, 0xc0, !PT ;  /* 0x000001b01d067812 */ /* 0x040fe400078ec0ff */
[----:B------:R-:W-:Y:S01]  /*11470*/  LOP3.LUT R5, R4, 0x70, R29, 0x78, !PT ;  /* 0x0000007004057812 */ /* 0x000fe200078e781d */
[----:B------:R-:W-:Y:S01]  /*11480*/  IMAD.U32 R4, RZ, RZ, UR5 ;  /* 0x00000005ff047e24 */ /* 0x000fe2000f8e00ff */
[----:B------:R-:W-:Y:S01]  /*11490*/  LOP3.LUT R29, R29, 0x30, RZ, 0xc0, !PT ;  /* 0x000000301d1d7812 */ /* 0x000fe200078ec0ff */
[----:B------:R-:W-:Y:S01]  /*114a0*/  USHF.R.S32.HI UR5, URZ, 0x1f, UR4 ;  /* 0x0000001f3f057899 */ /* 0x000fe20008011404 */
[----:B------:R-:W-:Y:S01]  /*114b0*/  LOP3.LUT R0, R0, 0x30, R3, 0x78, !PT ;  /* 0x0000003000007812 */ /* 0x000fe200078e7803 */
[----:B------:R-:W-:Y:S01]  /*114c0*/  IMAD.IADD R36, R2, 0x1, R5 ;  /* 0x0000000102247824 */ /* 0x000fe200078e0205 */
[----:B------:R-:W-:Y:S01]  /*114d0*/  LOP3.LUT R3, R29, 0x40, RZ, 0xfc, !PT ;  /* 0x000000401d037812 */ /* 0x000fe200078efcff */
[----:B------:R-:W-:Y:S01]  /*114e0*/  IMAD.MOV.U32 R2, RZ, RZ, 0x20 ;  /* 0x00000020ff027424 */ /* 0x000fe200078e00ff */
[----:B------:R-:W-:Y:S01]  /*114f0*/  R2P PR, R10, 0x6 ;  /* 0x000000060a007804 */ /* 0x000fe20000000000 */
[----:B------:R-:W-:Y:S01]  /*11500*/  VIADD R33, R36, 0x40 ;  /* 0x0000004024217836 */ /* 0x000fe20000000000 */
[C---:B------:R-:W-:Y:S01]  /*11510*/  ISETP.GE.AND P4, PT, R3.reuse, UR7, PT ;  /* 0x0000000703007c0c */ /* 0x040fe2000bf86270 */
[----:B------:R0:W-:Y:S01]  /*11520*/  STL [R1+0x8], R4 ;  /* 0x0000080401007387 */ /* 0x0001e20000100800 */
[C---:B------:R-:W-:Y:S01]  /*11530*/  ISETP.GE.AND P3, PT, R3.reuse, UR7, PT ;  /* 0x0000000703007c0c */ /* 0x040fe2000bf66270 */
[----:B------:R-:W-:Y:S01]  /*11540*/  ULEA.HI UR5, UR5, UR4, URZ, 0x7 ;  /* 0x0000000405057291 */ /* 0x000fe2000f8f383f */
[----:B------:R-:W-:Y:S01]  /*11550*/  ISETP.GE.AND P0, PT, R3, UR8, PT ;  /* 0x0000000803007c0c */ /* 0x000fe2000bf06270 */
[----:B------:R-:W-:Y:S01]  /*11560*/  STL [R1+0xc], RZ ;  /* 0x00000cff01007387 */ /* 0x000fe20000100800 */
[----:B------:R-:W-:Y:S01]  /*11570*/  LOP3.LUT R3, R29, 0x80, RZ, 0xfc, !PT ;  /* 0x000000801d037812 */ /* 0x000fe200078efcff */
[----:B------:R-:W-:Y:S01]  /*11580*/  USHF.R.S32.HI UR38, URZ, 0x7, UR5 ;  /* 0x000000073f267899 */ /* 0x000fe20008011405 */
[----:B------:R-:W-:-:S02]  /*11590*/  SEL R2, R2, 0xffffffe0, !P1 ;  /* 0xffffffe002027807 */ /* 0x000fc40004800000 */
[----:B------:R-:W-:Y:S01]  /*115a0*/  ISETP.GE.AND P1, PT, R3, UR7, PT ;  /* 0x0000000703007c0c */ /* 0x000fe2000bf26270 */
[----:B------:R-:W-:Y:S01]  /*115b0*/  @P2 VIADD R33, R36, 0xffffffc0 ;  /* 0xffffffc024212836 */ /* 0x000fe20000000000 */
[----:B------:R-:W-:Y:S01]  /*115c0*/  ISETP.GE.AND P2, PT, R29, UR7, PT ;  /* 0x000000071d007c0c */ /* 0x000fe2000bf46270 */
[----:B------:R-:W-:Y:S01]  /*115d0*/  IMAD.IADD R34, R2, 0x1, R36 ;  /* 0x0000000102227824 */ /* 0x000fe200078e0224 */
[----:B------:R-:W-:Y:S02]  /*115e0*/  @P4 LOP3.LUT R16, R16, 0x2, RZ, 0xfc, !PT ;  /* 0x0000000210104812 */ /* 0x000fe400078efcff */
[----:B------:R-:W-:Y:S01]  /*115f0*/  LOP3.LUT R17, R0, 0x640, R17, 0xf8, !PT ;  /* 0x0000064000117812 */ /* 0x000fe200078ef811 */
[----:B------:R-:W-:Y:S01]  /*11600*/  IMAD.SHL.U32 R0, R10, 0x20, RZ ;  /* 0x000000200a007824 */ /* 0x000fe200078e00ff */
[----:B------:R-:W-:Y:S02]  /*11610*/  LOP3.LUT R16, R16, 0xffffffbf, RZ, 0xc0, !PT ;  /* 0xffffffbf10107812 */ /* 0x000fe400078ec0ff */
[----:B------:R-:W-:-:S02]  /*11620*/  LOP3.LUT R6, R6, 0x30, R7, 0x78, !PT ;  /* 0x0000003006067812 */ /* 0x000fc400078e7807 */
[----:B------:R-:W-:Y:S02]  /*11630*/  @P3 LOP3.LUT R16, R16, 0x40, RZ, 0xfc, !PT ;  /* 0x0000004010103812 */ /* 0x000fe400078efcff */
[----:B------:R-:W-:Y:S01]  /*11640*/  LOP3.LUT R0, R0, 0x60, RZ, 0xc0, !PT ;  /* 0x0000006000007812 */ /* 0x000fe200078ec0ff */
[----:B------:R-:W-:Y:S01]  /*11650*/  IMAD.IADD R37, R6, 0x1, R37 ;  /* 0x0000000106257824 */ /* 0x000fe200078e0225 */
[----:B------:R-:W-:Y:S02]  /*11660*/  LOP3.LUT R16, R16, 0xfffffdff, RZ, 0xc0, !PT ;  /* 0xfffffdff10107812 */ /* 0x000fe400078ec0ff */
[----:B0-----:R-:W-:Y:S02]  /*11670*/  SHF.R.U32.HI R4, RZ, 0x2, R9 ;  /* 0x00000002ff047819 */ /* 0x001fe40000011609 */
[----:B------:R-:W-:Y:S02]  /*11680*/  @P0 LOP3.LUT R16, R16, 0x200, RZ, 0xfc, !PT ;  /* 0x0000020010100812 */ /* 0x000fe400078efcff */
[----:B------:R-:W-:-:S02]  /*11690*/  ISETP.GE.AND P0, PT, R3, UR7, PT ;  /* 0x0000000703007c0c */ /* 0x000fc4000bf06270 */
[----:B------:R-:W-:-:S11]  /*116a0*/  LOP3.LUT R16, R16, 0xfffffffe, RZ, 0xc0, !PT ;  /* 0xfffffffe10107812 */ /* 0x000fd600078ec0ff */
[----:B------:R-:W-:Y:S02]  /*116b0*/  @P0 LOP3.LUT R16, R16, 0x1, RZ, 0xfc, !PT ;  /* 0x0000000110100812 */ /* 0x000fe400078efcff */
[----:B------:R-:W-:Y:S02]  /*116c0*/  ISETP.GE.AND P0, PT, R3, UR8, PT ;  /* 0x0000000803007c0c */ /* 0x000fe4000bf06270 */
[----:B------:R-:W-:Y:S02]  /*116d0*/  LOP3.LUT R16, R16, 0xffffffdf, RZ, 0xc0, !PT ;  /* 0xffffffdf10107812 */ /* 0x000fe400078ec0ff */
[----:B------:R-:W-:Y:S02]  /*116e0*/  MOV R3, 0x400 ;  /* 0x0000040000037802 */ /* 0x000fe40000000f00 */
[----:B------:R-:W-:Y:S02]  /*116f0*/  @P1 LOP3.LUT R16, R16, 0x20, RZ, 0xfc, !PT ;  /* 0x0000002010101812 */ /* 0x000fe400078efcff */
[----:B------:R-:W-:-:S02]  /*11700*/  LEA R18, R32, R3, 0x18 ;  /* 0x0000000320127211 */ /* 0x000fc400078ec0ff */
[----:B------:R-:W-:Y:S02]  /*11710*/  LOP3.LUT R16, R16, 0xfffffeff, RZ, 0xc0, !PT ;  /* 0xfffffeff10107812 */ /* 0x000fe400078ec0ff */
[C---:B------:R-:W-:Y:S02]  /*11720*/  ISETP.GE.AND P1, PT, R29.reuse, UR7, PT ;  /* 0x000000071d007c0c */ /* 0x040fe4000bf26270 */
[----:B------:R-:W-:Y:S02]  /*11730*/  @P0 LOP3.LUT R16, R16, 0x100, RZ, 0xfc, !PT ;  /* 0x0000010010100812 */ /* 0x000fe400078efcff */
[----:B------:R-:W-:Y:S01]  /*11740*/  LOP3.LUT R3, R4, R0, RZ, 0xfc, !PT ;  /* 0x0000000004037212 */ /* 0x000fe200078efcff */
[----:B------:R-:W-:Y:S01]  /*11750*/  IMAD.IADD R0, R18, 0x1, R37 ;  /* 0x0000000112007824 */ /* 0x000fe200078e0225 */
[----:B------:R-:W-:Y:S02]  /*11760*/  LOP3.LUT R16, R16, 0xfffffffb, RZ, 0xc0, !PT ;  /* 0xfffffffb10107812 */ /* 0x000fe400078ec0ff */
[----:B------:R-:W-:-:S02]  /*11770*/  ISETP.GE.AND P0, PT, R29, UR8, PT ;  /* 0x000000081d007c0c */ /* 0x000fc4000bf06270 */
[----:B------:R-:W-:Y:S01]  /*11780*/  @P2 LOP3.LUT R16, R16, 0x4, RZ, 0xfc, !PT ;  /* 0x0000000410102812 */ /* 0x000fe200078efcff */
[----:B------:R0:W-:Y:S01]  /*11790*/  STL [R1+0x4], R0 ;  /* 0x0000040001007387 */ /* 0x0001e20000100800 */
[C---:B------:R-:W-:Y:S02]  /*117a0*/  LOP3.LUT R3, R17.reuse, 0x2800, RZ, 0xfc, !PT ;  /* 0x0000280011037812 */ /* 0x040fe400078efcff */
[----:B------:R-:W-:Y:S02]  /*117b0*/  LOP3.LUT R16, R16, 0xfffffbff, RZ, 0xc0, !PT ;  /* 0xfffffbff10107812 */ /* 0x000fe400078ec0ff */
[----:B------:R-:W-:Y:S02]  /*117c0*/  LOP3.LUT R3, R17, 0x5000, RZ, 0xfc, !PT ;  /* 0x0000500011037812 */ /* 0x000fe400078efcff */
[----:B------:R-:W-:Y:S01]  /*117d0*/  LOP3.LUT R16, R16, 0xffffff7f, RZ, 0xc0, !PT ;  /* 0xffffff7f10107812 */ /* 0x000fe200078ec0ff */
[----:B0-----:R-:W-:-:S03]  /*117e0*/  IMAD.IADD R0, R2, 0x1, R33 ;  /* 0x0000000102007824 */ /* 0x001fc600078e0221 */
[----:B------:R-:W-:Y:S02]  /*117f0*/  @P1 LOP3.LUT R16, R16, 0x80, RZ, 0xfc, !PT ;  /* 0x0000008010101812 */ /* 0x000fe400078efcff */
[C---:B------:R-:W-:Y:S01]  /*11800*/  LOP3.LUT R2, R17.reuse, 0x4800, RZ, 0xfc, !PT ;  /* 0x0000480011027812 */ /* 0x040fe200078efcff */
[----:B------:R0:W-:Y:S01]  /*11810*/  STL [R1], R0 ;  /* 0x0000000001007387 */ /* 0x0001e20000100800 */
[C---:B------:R-:W-:Y:S02]  /*11820*/  LOP3.LUT R2, R17.reuse, 0x3800, RZ, 0xfc, !PT ;  /* 0x0000380011027812 */ /* 0x040fe400078efcff */
[----:B------:R-:W-:Y:S02]  /*11830*/  @P0 LOP3.LUT R16, R16, 0x400, RZ, 0xfc, !PT ;  /* 0x0000040010100812 */ /* 0x000fe400078efcff */
[C---:B0-----:R-:W-:Y:S02]  /*11840*/  LOP3.LUT R0, R17.reuse, 0x3000, RZ, 0xfc, !PT ;  /* 0x0000300011007812 */ /* 0x041fe400078efcff */
[----:B------:R-:W-:-:S07]  /*11850*/  LOP3.LUT R0, R17, 0x5800, RZ, 0xfc, !PT ;  /* 0x0000580011007812 */ /* 0x000fce00078efcff */
.L_x_4813:
[----:B------:R-:W2:Y:S01]  /*11860*/  LDL R0, [R1+0x8] ;  /* 0x0000080001007983 */ /* 0x000ea20000100800 */
        /* <DEDUP_REMOVED lines=22> */
.L_x_4743:
[----:B------:R-:W-:Y:S01]  /*119d0*/  ULDC UR8, c[0x0][0xc54] ;  /* 0x0003150000087ab9 */ /* 0x000fe20000000800 */
[----:B------:R-:W-:Y:S01]  /*119e0*/  UMOV UR6, UR7 ;  /* 0x0000000700067c82 */ /* 0x000fe20008000000 */
[----:B------:R-:W-:-:S11]  /*119f0*/  UISETP.NE.AND UP0, UPT, UR8, 0x1, UPT ;  /* 0x000000010800788c */ /* 0x000fd6000bf05270 */
[----:B------:R-:W-:Y:S02]  /*11a00*/  @UP0 ULDC.64 UR10, c[0x0][0xc58] ;  /* 0x00031600000a0ab9 */ /* 0x000fe40000000a00 */
[----:B------:R-:W-:-:S04]  /*11a10*/  UIMAD.WIDE.U32 UR4, UR7, UR10, URZ ;  /* 0x0000000a070472a5 */ /* 0x000fc8000f8e003f */
[----:B------:R-:W-:-:S04]  /*11a20*/  @UP0 USHF.R.U32.HI UR6, URZ, UR11, UR5 ;  /* 0x0000000b3f060299 */ /* 0x000fc80008011605 */
[----:B------:R-:W-:-:S12]  /*11a30*/  UIMAD UR4, UR6, UR8, URZ ;  /* 0x00000008060472a4 */ /* 0x000fd8000f8e023f */
.L_x_4744:
        /* <DEDUP_REMOVED lines=48> */
.L_x_4746:
[----:B------:R-:W-:-:S11]  /*11d40*/  UISETP.NE.AND UP1, UPT, UR5, 0x1, UPT ;  /* 0x000000010500788c */ /* 0x000fd6000bf25270 */
[----:B------:R-:W-:Y:S02]  /*11d50*/  @UP1 ULDC.64 UR10, c[0x0][0x9e8] ;  /* 0x00027a00000a1ab9 */ /* 0x000fe40000000a00 */
[----:B------:R-:W-:-:S04]  /*11d60*/  UIMAD.WIDE.U32 UR6, UR8, UR10, URZ ;  /* 0x0000000a080672a5 */ /* 0x000fc8000f8e003f */
[----:B------:R-:W-:-:S12]  /*11d70*/  @UP1 USHF.R.U32.HI UR8, URZ, UR11, UR7 ;  /* 0x0000000b3f081299 */ /* 0x000fd80008011607 */
.L_x_4747:
[----:B------:R-:W-:-:S04]  /*11d80*/  UIMAD UR8, UR8, UR5, UR5 ;  /* 0x00000005080872a4 */ /* 0x000fc8000f8e0205 */
[----:B------:R-:W-:-:S04]  /*11d90*/  UISETP.LT.AND UP1, UPT, UR4, UR8, UPT ;  /* 0x000000080400728c */ /* 0x000fc8000bf21270 */
[----:B------:R-:W-:-:S12]  /*11da0*/  USEL UR4, UR4, UR8, UP1 ;  /* 0x0000000804047287 */ /* 0x000fd80008800000 */
.L_x_4745:
        /* <DEDUP_REMOVED lines=27> */
.L_x_4749:
[----:B------:R-:W-:-:S11]  /*11f60*/  UISETP.NE.AND UP0, UPT, UR5, 0x1, UPT ;  /* 0x000000010500788c */ /* 0x000fd6000bf05270 */
[----:B------:R-:W-:Y:S02]  /*11f70*/  @UP0 ULDC.64 UR10, c[0x0][0x9e8] ;  /* 0x00027a00000a0ab9 */ /* 0x000fe40000000a00 */
[----:B------:R-:W-:-:S04]  /*11f80*/  UIMAD.WIDE.U32 UR6, UR4, UR10, URZ ;  /* 0x0000000a040672a5 */ /* 0x000fc8000f8e003f */
[----:B------:R-:W-:-:S12]  /*11f90*/  @UP0 USHF.R.U32.HI UR4, URZ, UR11, UR7 ;  /* 0x0000000b3f040299 */ /* 0x000fd80008011607 */
.L_x_4750:
[----:B------:R-:W-:-:S04]  /*11fa0*/  UIMAD UR4, UR4, UR5, URZ ;  /* 0x00000005040472a4 */ /* 0x000fc8000f8e023f */
[----:B------:R-:W-:-:S04]  /*11fb0*/  UISETP.LT.AND UP0, UPT, UR8, UR4, UPT ;  /* 0x000000040800728c */ /* 0x000fc8000bf01270 */
[----:B------:R-:W-:-:S12]  /*11fc0*/  USEL UR8, UR8, UR4, !UP0 ;  /* 0x0000000408087287 */ /* 0x000fd8000c000000 */
.L_x_4748:
        /* <DEDUP_REMOVED lines=27> */
.L_x_4752:
        /* <DEDUP_REMOVED lines=20> */
.L_x_4755:
[----:B------:R-:W-:Y:S05]  /*122c0*/  BSYNC B6 ;  /* 0x0000000000067941 */ /* 0x000fea0003800000 */
.L_x_4754:
        /* <DEDUP_REMOVED lines=22> */
.L_x_4757:
[----:B------:R-:W-:Y:S05]  /*12430*/  BSYNC B6 ;  /* 0x0000000000067941 */ /* 0x000fea0003800000 */
.L_x_4756:
        /* <DEDUP_REMOVED lines=20> */
.L_x_4759:
[----:B------:R-:W-:Y:S05]  /*12580*/  BSYNC B6 ;  /* 0x0000000000067941 */ /* 0x000fea0003800000 */
.L_x_4758:
        /* <DEDUP_REMOVED lines=19> */
.L_x_4761:
[----:B------:R-:W-:Y:S05]  /*126c0*/  BSYNC B6 ;  /* 0x0000000000067941 */ /* 0x000fea0003800000 */
.L_x_4760:
        /* <DEDUP_REMOVED lines=17> */
.L_x_4833:
[----:B-1----:R-:W1:Y:S01]  /*127e0*/  S2R R2, SR_TID.X ;  /* 0x0000000000027919 */ /* 0x002e620000002100 */
[----:B0-----:R-:W-:Y:S02]  /*127f0*/  ISETP.NE.AND P1, PT, R9, 0x1, PT ;  /* 0x000000010900780c */ /* 0x001fe40003f25270 */
[----:B-----5:R-:W-:Y:S02]  /*12800*/  SHF.R.S32.HI R30, RZ, 0x1f, R26 ;  /* 0x0000001fff1e7819 */ /* 0x020fe4000001141a */
[----:B------:R-:W-:-:S09]  /*12810*/  LOP3.LUT R16, R16, 0xffffffef, RZ, 0xc0, !PT ;  /* 0xffffffef10107812 */ /* 0x000fd200078ec0ff */
[----:B------:R-:W0:Y:S01]  /*12820*/  @P1 LDC R5, c[0x0][0x434] ;  /* 0x00010d00ff051b82 */ /* 0x000e220000000800 */
[----:B------:R-:W-:-:S07]  /*12830*/  @P1 LOP3.LUT R16, R16, 0x10, RZ, 0xfc, !PT ;  /* 0x0000001010101812 */ /* 0x000fce00078efcff */
[----:B------:R-:W2:Y:S01]  /*12840*/  @P1 LDC R4, c[0x0][0x438] ;  /* 0x00010e00ff041b82 */ /* 0x000ea20000000800 */
[C---:B-1----:R-:W-:Y:S01]  /*12850*/  LOP3.LUT R0, R2.reuse, 0x7f, RZ, 0xc0, !PT ;  /* 0x0000007f02007812 */ /* 0x042fe200078ec0ff */
[----:B------:R-:W-:-:S03]  /*12860*/  IMAD.SHL.U32 R2, R2, 0x20, RZ ;  /* 0x0000002002027824 */ /* 0x000fc600078e00ff */
[----:B------:R-:W-:Y:S02]  /*12870*/  SHF.R.U32.HI R0, RZ, 0x2, R0 ;  /* 0x00000002ff007819 */ /* 0x000fe40000011600 */
[----:B------:R-:W-:-:S04]  /*12880*/  LOP3.LUT R2, R2, 0x60, RZ, 0xc0, !PT ;  /* 0x0000006002027812 */ /* 0x000fc800078ec0ff */
[----:B------:R-:W-:-:S04]  /*12890*/  LOP3.LUT R6, R8, R0, R2, 0xfe, !PT ;  /* 0x0000000008067212 */ /* 0x000fc800078efe02 */
[C---:B------:R-:W-:Y:S01]  /*128a0*/  ISETP.GE.AND P0, PT, R6.reuse, UR41, PT ;  /* 0x0000002906007c0c */ /* 0x040fe2000bf06270 */
[----:B------:R-:W-:-:S04]  /*128b0*/  IMAD.IADD R6, R6, 0x1, R31 ;  /* 0x0000000106067824 */ /* 0x000fc800078e021f */
[----:B0-----:R-:W-:-:S04]  /*128c0*/  @P1 IMAD.HI.U32 R5, R6, R5, RZ ;  /* 0x0000000506051227 */ /* 0x001fc800078e00ff */
[----:B------:R-:W-:Y:S01]  /*128d0*/  IMAD.MOV.U32 R0, RZ, RZ, R6 ;  /* 0x000000ffff007224 */ /* 0x000fe200078e0006 */
[----:B--2---:R-:W-:-:S03]  /*128e0*/  @P1 SHF.R.U32.HI R0, RZ, R4, R5 ;  /* 0x00000004ff001219 */ /* 0x004fc60000011605 */
[----:B------:R-:W0:Y:S01]  /*128f0*/  @!P0 LDC.64 R2, c[0x0][0x428] ;  /* 0x00010a00ff028b82 */ /* 0x000e220000000a00 */
[--C-:B------:R-:W-:Y:S01]  /*12900*/  @!P0 SHF.R.S32.HI R5, RZ, 0x1f, R0.reuse ;  /* 0x0000001fff058819 */ /* 0x100fe20000011400 */
[----:B------:R-:W-:Y:S02]  /*12910*/  @!P0 IMAD.MOV.U32 R4, RZ, RZ, R0 ;  /* 0x000000ffff048224 */ /* 0x000fe400078e0000 */
[-C--:B0-----:R-:W-:Y:S02]  /*12920*/  @!P0 IMAD R7, R30, R2.reuse, RZ ;  /* 0x000000021e078224 */ /* 0x081fe400078e02ff */
[----:B------:R-:W-:-:S04]  /*12930*/  @!P0 IMAD.WIDE.U32 R4, R26, R2, R4 ;  /* 0x000000021a048225 */ /* 0x000fc800078e0004 */
[----:B------:R-:W-:Y:S02]  /*12940*/  @!P0 IMAD R7, R26, R3, R7 ;  /* 0x000000031a078224 */ /* 0x000fe400078e0207 */
[----:B------:R-:W0:Y:S02]  /*12950*/  @!P0 LDC.64 R2, c[0x0][0x418] ;  /* 0x00010600ff028b82 */ /* 0x000e240000000a00 */
[----:B------:R-:W-:Y:S01]  /*12960*/  @!P0 IMAD.IADD R7, R5, 0x1, R7 ;  /* 0x0000000105078824 */ /* 0x000fe200078e0207 */
[----:B0-----:R-:W-:-:S04]  /*12970*/  @!P0 LEA R2, P1, R4, R2, 0x2 ;  /* 0x0000000204028211 */ /* 0x001fc800078210ff */
[----:B------:R-:W-:Y:S01]  /*12980*/  @!P0 LEA.HI.X R3, R4, R3, R7, 0x2, P1 ;  /* 0x0000000304038211 */ /* 0x000fe200008f1407 */
[----:B------:R-:W-:-:S06]  /*12990*/  IMAD.MOV.U32 R7, RZ, RZ, RZ ;  /* 0x000000ffff077224 */ /* 0x000fcc00078e00ff */
[----:B------:R0:W5:Y:S01]  /*129a0*/  @!P0 LDG.E R7, desc[UR52][R2.64] ;  /* 0x0000003402078981 */ /* 0x000162000c1e1900 */
[----:B------:R-:W-:Y:S01]  /*129b0*/  IMAD R5, RZ, RZ, -UR36 ;  /* 0x80000024ff057e24 */ /* 0x000fe2000f8e02ff */
[----:B------:R-:W-:-:S03]  /*129c0*/  LOP3.LUT R16, R16, 0xfffffff7, RZ, 0xc0, !PT ;  /* 0xfffffff710107812 */ /* 0x000fc600078ec0ff */
[----:B------:R-:W-:Y:S02]  /*129d0*/  IMAD R22, R22, R5, UR37 ;  /* 0x0000002516167e24 */ /* 0x000fe4000f8e0205 */
[----:B------:R-:W-:Y:S02]  /*129e0*/  IMAD.MOV R5, RZ, RZ, -R0 ;  /* 0x000000ffff057224 */ /* 0x000fe400078e0a00 */
[----:B------:R-:W-:Y:S01]  /*129f0*/  IMAD.U32 R0, RZ, RZ, UR48 ;  /* 0x00000030ff007e24 */ /* 0x000fe2000f8e00ff */
[----:B------:R-:W-:Y:S01]  /*12a00*/  SHF.R.S32.HI R28, RZ, 0x1f, R22 ;  /* 0x0000001fff1c7819 */ /* 0x000fe20000011416 */
[----:B------:R-:W-:-:S03]  /*12a10*/  IMAD R6, R9, R5, R6 ;  /* 0x0000000509067224 */ /* 0x000fc600078e0206 */
[----:B------:R-:W-:-:S13]  /*12a20*/  ISETP.NE.AND P2, PT, R0, 0x3, PT ;  /* 0x000000030000780c */ /* 0x000fda0003f45270 */
[----:B------:R-:W-:Y:S01]  /*12a30*/  @P2 LOP3.LUT R16, R16, 0x8, RZ, 0xfc, !PT ;  /* 0x0000000810102812 */ /* 0x000fe200078efcff */
[----:B0-----:R-:W-:Y:S06]  /*12a40*/  @!P2 BRA `(.L_x_4763) ;  /* 0x000000000004a947 */ /* 0x001fec0003800000 */
[----:B------:R-:W-:Y:S01]  /*12a50*/  BPT.TRAP 0x1 ;  /* 0x000000040000795c */ /* 0x000fe20000300000 */
.L_x_4763:
[----:B------:R-:W-:Y:S01]  /*12a60*/  IMAD R4, R23, 0x8, R18 ;  /* 0x0000000817047824 */ /* 0x000fe200078e0212 */
[----:B------:R-:W-:Y:S01]  /*12a70*/  SHF.L.U32 R25, R24, 0x1f, RZ ;  /* 0x0000001f18197819 */ /* 0x000fe200000006ff */
[----:B------:R-:W-:Y:S01]  /*12a80*/  BSSY B0, `(.L_x_4764) ;  /* 0x0000004000007945 */ /* 0x000fe20003800000 */
[----:B------:R-:W-:Y:S02]  /*12a90*/  SHF.R.S32.HI R20, RZ, 0x1f, R6 ;  /* 0x0000001fff147819 */ /* 0x000fe40000011406 */
[----:B------:R-:W0:Y:S02]  /*12aa0*/  SYNCS.PHASECHK.TRANS64.TRYWAIT P0, [R4+URZ+0x2a880], R25 ;  /* 0x02a88019040075a7 */ /* 0x000e24000800017f */
[----:B0-----:R-:W-:Y:S05]  /*12ab0*/  @!P0 BRA `(.L_x_4765) ;  /* 0x0000003c006c8947 */ /* 0x001fea0003800000 */
.L_x_4834:
[----:B------:R-:W-:Y:S05]  /*12ac0*/  BSYNC B0 ;  /* 0x0000000000007941 */ /* 0x000fea0003800000 */
.L_x_4764:
[----:B------:R-:W1:Y:S01]  /*12ad0*/  S2R R5, SR_TID.X ;  /* 0x0000000000057919 */ /* 0x000e620000002100 */
[----:B------:R-:W-:Y:S01]  /*12ae0*/  ULDC.64 UR4, c[0x0][0x328] ;  /* 0x0000ca0000047ab9 */ /* 0x000fe20000000a00 */
[----:B-----5:R-:W-:Y:S01]  /*12af0*/  SHF.R.S32.HI R21, RZ, 0x1f, R7 ;  /* 0x0000001fff157819 */ /* 0x020fe20000011407 */
[----:B------:R-:W-:Y:S01]  /*12b00*/  IMAD R0, R20, UR4, RZ ;  /* 0x0000000414007c24 */ /* 0x000fe2000f8e02ff */
[----:B------:R-:W-:Y:S01]  /*12b10*/  ULDC.64 UR6, c[0x0][0x318] ;  /* 0x0000c60000067ab9 */ /* 0x000fe20000000a00 */
        /* <DEDUP_REMOVED lines=14> */
[----:B-1----:R-:W-:-:S04]  /*12c00*/  LOP3.LUT R5, R5, 0x7f, RZ, 0xc0, !PT ;  /* 0x0000007f05057812 */ /* 0x002fc800078ec0ff */
[----:B------:R-:W-:Y:S02]  /*12c10*/  SHF.R.U32.HI R10, RZ, 0x2, R5 ;  /* 0x00000002ff0a7819 */ /* 0x000fe40000011605 */
[----:B------:R-:W-:Y:S02]  /*12c20*/  IADD3 R5, P0, R2, UR6, RZ ;  /* 0x0000000602057c10 */ /* 0x000fe4000ff1e0ff */
[----:B------:R-:W-:Y:S01]  /*12c30*/  IADD3 R8, -R10, UR41, -R8 ;  /* 0x000000290a087c10 */ /* 0x000fe2000fffe908 */
[----:B------:R-:W-:Y:S01]  /*12c40*/  IMAD R10, R23, 0x6000, R37 ;  /* 0x00006000170a7824 */ /* 0x000fe200078e0225 */
[----:B------:R-:W-:Y:S02]  /*12c50*/  IADD3.X R9, R3, UR7, R9, P0, !PT ;  /* 0x0000000703097c10 */ /* 0x000fe400087fe409 */
[----:B------:R-:W-:Y:S01]  /*12c60*/  ISETP.GE.AND P4, PT, R8, 0x1, PT ;  /* 0x000000010800780c */ /* 0x000fe20003f86270 */
[----:B------:R-:W-:-:S12]  /*12c70*/  BRA.DIV UR4, `(.L_x_4766) ;  /* 0x0000003e04107947 */ /* 0x000fd8000b800000 */
[----:B------:R-:W1:Y:S01]  /*12c80*/  SHFL.IDX PT, R2, R5, RZ, 0x1c1f ;  /* 0x001c1fff05027589 */ /* 0x000e6200000e0000 */
[C---:B------:R-:W-:Y:S02]  /*12c90*/  LOP3.LUT P5, RZ, R16.reuse, 0x80, RZ, 0xc0, !PT ;  /* 0x0000008010ff7812 */ /* 0x040fe400078ac0ff */
[----:B------:R-:W-:Y:S01]  /*12ca0*/  LOP3.LUT P6, RZ, R16, 0x40, RZ, 0xc0, !PT ;  /* 0x0000004010ff7812 */ /* 0x000fe200078cc0ff */
[----:B------:R-:W2:Y:S01]  /*12cb0*/  SHFL.IDX PT, R0, R9, RZ, 0x1c1f ;  /* 0x001c1fff09007589 */ /* 0x000ea200000e0000 */
[C---:B------:R-:W-:Y:S02]  /*12cc0*/  ISETP.GE.AND P3, PT, R8.reuse, 0x21, PT ;  /* 0x000000210800780c */ /* 0x040fe40003f66270 */
[----:B------:R-:W-:Y:S02]  /*12cd0*/  ISETP.GE.AND P1, PT, R8, 0x41, PT ;  /* 0x000000410800780c */ /* 0x000fe40003f26270 */
[----:B-1----:R-:W-:-:S05]  /*12ce0*/  IADD3 R2, P0, R29, R2, RZ ;  /* 0x000000021d027210 */ /* 0x002fca0007f1e0ff */
[----:B--2---:R-:W-:Y:S01]  /*12cf0*/  IMAD.X R3, RZ, RZ, R0, P0 ;  /* 0x000000ffff037224 */ /* 0x004fe200000e0600 */
[----:B------:R-:W-:Y:S01]  /*12d00*/  ISETP.LT.OR P0, PT, R8, 0x1, P5 ;  /* 0x000000010800780c */ /* 0x000fe20002f01670 */
[----:B------:R-:W-:-:S12]  /*12d10*/  IMAD.IADD R0, R18, 0x1, R10 ;  /* 0x0000000112007824 */ /* 0x000fd800078e020a */
[----:B------:R-:W-:Y:S01]  /*12d20*/  @!PT LDS RZ, [RZ] ;  /* 0x00000000fffff984 */ /* 0x000fe20000000800 */
[----:B------:R-:W-:Y:S01]  /*12d30*/  LDGSTS.E.BYPASS.LTC128B.128 [R0+0xc400], desc[UR52][R2.64], !P0 ;  /* 0x0c40000002007fae */ /* 0x000fe2000c101d74 */
        /* <DEDUP_REMOVED lines=19> */
[C---:B------:R-:W-:Y:S02]  /*12e70*/  ISETP.LT.OR P0, PT, R8.reuse, 0x41, P5 ;  /* 0x000000410800780c */ /* 0x040fe40002f01670 */
[----:B------:R-:W-:-:S11]  /*12e80*/  ISETP.GE.AND P5, PT, R8, 0x61, PT ;  /* 0x000000610800780c */ /* 0x000fd60003fa6270 */
[----:B------:R-:W-:Y:S01]  /*12e90*/  LDGSTS.E.BYPASS.LTC128B.128 [R0+0xd400], desc[UR52][R2.64], !P0 ;  /* 0x0d40000002007fae */ /* 0x000fe2000c101d74 */
[----:B------:R-:W-:-:S13]  /*12ea0*/  ISETP.LT.OR P0, PT, R8, 0x41, P6 ;  /* 0x000000410800780c */ /* 0x000fda0003701670 */
[----:B------:R-:W-:Y:S01]  /*12eb0*/  LDGSTS.E.BYPASS.LTC128B.128 [R0+0xf400], desc[UR52][R2.64+0x40], !P0 ;  /* 0x0f40004002007fae */ /* 0x000fe2000c101d74 */
[----:B------:R-:W-:-:S13]  /*12ec0*/  ISETP.LT.OR P0, PT, R8, 0x41, P2 ;  /* 0x000000410800780c */ /* 0x000fda0001701670 */
[----:B------:R1:W-:Y:S04]  /*12ed0*/  LDGSTS.E.BYPASS.LTC128B.128 [R0+0x11400], desc[UR52][R2.64+0x80], !P0 ;  /* 0x1140008002007fae */ /* 0x0003e8000c101d74 */
[----:B-1-3--:R1:W2:Y:S02]  /*12ee0*/  SHFL.IDX PT, R2, R5, 0x3, 0x1c1f ;  /* 0x007c1f0005027f89 */ /* 0x00a2a400000e0000 */
.L_x_4844:
[----:B--2---:R-:W-:Y:S02]  /*12ef0*/  IADD3 R2, P0, R29, R2, RZ ;  /* 0x000000021d027210 */ /* 0x004fe40007f1e0ff */
[----:B------:R-:W-:-:S03]  /*12f00*/  LOP3.LUT P6, RZ, R16, 0x40, RZ, 0xc0, !PT ;  /* 0x0000004010ff7812 */ /* 0x000fc600078cc0ff */
[----:B------:R-:W-:Y:S01]  /*12f10*/  IMAD.X R3, RZ, RZ, R9, P0 ;  /* 0x000000ffff037224 */ /* 0x000fe200000e0609 */
[----:B------:R-:W-:-:S04]  /*12f20*/  LOP3.LUT P0, RZ, R16, 0x80, RZ, 0xc0, !PT ;  /* 0x0000008010ff7812 */ /* 0x000fc8000780c0ff */
[----:B------:R-:W-:-:S13]  /*12f30*/  ISETP.LT.OR P0, PT, R8, 0x61, P0 ;  /* 0x000000610800780c */ /* 0x000fda0000701670 */
[----:B------:R-:W-:Y:S01]  /*12f40*/  @!PT LDS RZ, [RZ] ;  /* 0x00000000fffff984 */ /* 0x000fe20000000800 */
[----:B------:R-:W-:Y:S01]  /*12f50*/  @!PT LDS RZ, [RZ] ;  /* 0x00000000fffff984 */ /* 0x000fe20000000800 */
[----:B------:R-:W-:Y:S01]  /*12f60*/  @!PT LDS RZ, [RZ] ;  /* 0x00000000fffff984 */ /* 0x000fe20000000800 */
[----:B------:R2:W-:Y:S01]  /*12f70*/  LDGSTS.E.BYPASS.LTC128B.128 [R0+0xdc00], desc[UR52][R2.64], !P0 ;  /* 0x0dc0000002007fae */ /* 0x0005e2000c101d74 */
[----:B------:R-:W-:-:S13]  /*12f80*/  ISETP.LT.OR P0, PT, R8, 0x61, P6 ;  /* 0x000000610800780c */ /* 0x000fda0003701670 */
[----:B------:R2:W-:Y:S01]  /*12f90*/  LDGSTS.E.BYPASS.LTC128B.128 [R0+0xfc00], desc[UR52][R2.64+0x40], !P0 ;  /* 0x0fc0004002007fae */ /* 0x0005e2000c101d74 */
[----:B------:R-:W-:-:S13]  /*12fa0*/  ISETP.LT.OR P0, PT, R8, 0x61, P2 ;  /* 0x000000610800780c */ /* 0x000fda0001701670 */
[----:B------:R2:W-:Y:S01]  /*12fb0*/  LDGSTS.E.BYPASS.LTC128B.128 [R0+0x11c00], desc[UR52][R2.64+0x80], !P0 ;  /* 0x11c0008002007fae */ /* 0x0005e2000c101d74 */
[----:B------:R-:W-:Y:S01]  /*12fc0*/  PLOP3.LUT P0, PT, PT, PT, PT, 0x80, 0x0 ;  /* 0x000000000000781c */ /* 0x000fe20003f0f070 */
[----:B------:R-:W-:-:S12]  /*12fd0*/  NOP ;  /* 0x0000000000007918 */ /* 0x000fd80000000000 */
.L_x_4767:
        /* <DEDUP_REMOVED lines=11> */
.L_x_4768:
[----:B------:R2:W-:Y:S01]  /*13090*/  SYNCS.ARRIVE.TRANS64.A1T0 RZ, [R4+URZ+0x2a870], RZ ;  /* 0x02a870ff04ff79a7 */ /* 0x0005e2000810003f */
[----:B------:R-:W-:Y:S05]  /*130a0*/  @!P6 BRA `(.L_x_4769) ;  /* 0x000000000004e947 */ /* 0x000fea0003800000 */
[----:B------:R-:W-:Y:S01]  /*130b0*/  BPT.TRAP 0x1 ;  /* 0x000000040000795c */ /* 0x000fe20000300000 */
.L_x_4769:
[----:B------:R-:W3:Y:S01]  /*130c0*/  SYNCS.PHASECHK.TRANS64.TRYWAIT P0, [R4+URZ+0x2a840], R25 ;  /* 0x02a84019040075a7 */ /* 0x000ee2000800017f */
[----:B------:R-:W-:Y:S04]  /*130d0*/  BSSY B0, `(.L_x_4770) ;  /* 0x0000002000007945 */ /* 0x000fe80003800000 */
[----:B---3--:R-:W-:Y:S05]  /*130e0*/  @!P0 BRA `(.L_x_4771) ;  /* 0x0000003c006c8947 */ /* 0x008fea0003800000 */
.L_x_4845:
[----:B------:R-:W-:Y:S05]  /*130f0*/  BSYNC B0 ;  /* 0x0000000000007941 */ /* 0x000fea0003800000 */
.L_x_4770:
[----:B------:R-:W-:Y:S01]  /*13100*/  ULDC.64 UR4, c[0x0][0x300] ;  /* 0x0000c00000047ab9 */ /* 0x000fe20000000a00 */
[----:B------:R-:W-:Y:S01]  /*13110*/  ULDC.64 UR6, c[0x0][0x2e8] ;  /* 0x0000ba0000067ab9 */ /* 0x000fe20000000a00 */
[----:B-1----:R-:W-:Y:S01]  /*13120*/  IMAD R5, R20, UR4, RZ ;  /* 0x0000000414057c24 */ /* 0x002fe2000f8e02ff */
[----:B------:R-:W-:Y:S01]  /*13130*/  LOP3.LUT P2, RZ, R16, 0x1, RZ, 0xc0, !PT ;  /* 0x0000000110ff7812 */ /* 0x000fe2000784c0ff */
        /* <DEDUP_REMOVED lines=16> */
[----:B------:R-:W1:Y:S01]  /*13240*/  SHFL.IDX PT, R3, R5, RZ, 0x1c1f ;  /* 0x001c1fff05037589 */ /* 0x000e6200000e0000 */
[----:B------:R-:W-:-:S03]  /*13250*/  LOP3.LUT P6, RZ, R16, 0x2, RZ, 0xc0, !PT ;  /* 0x0000000210ff7812 */ /* 0x000fc600078cc0ff */
[----:B------:R-:W4:Y:S01]  /*13260*/  SHFL.IDX PT, R2, R6, RZ, 0x1c1f ;  /* 0x001c1fff06027589 */ /* 0x000f2200000e0000 */
[----:B-1----:R-:W-:-:S05]  /*13270*/  @P4 IADD3 R3, P0, R29, R3, RZ ;  /* 0x000000031d034210 */ /* 0x002fca0007f1e0ff */
[----:B----4-:R-:W-:Y:S01]  /*13280*/  @P4 IMAD.X R2, RZ, RZ, R2, P0 ;  /* 0x000000ffff024224 */ /* 0x010fe200000e0602 */
[----:B------:R-:W-:-:S04]  /*13290*/  LOP3.LUT P0, RZ, R16, 0x4, RZ, 0xc0, !PT ;  /* 0x0000000410ff7812 */ /* 0x000fc8000780c0ff */
[----:B------:R-:W-:-:S04]  /*132a0*/  @P4 LOP3.LUT R3, R3, R2, RZ, 0x3c, !PT ;  /* 0x0000000203034212 */ /* 0x000fc800078e3cff */
[----:B------:R-:W-:-:S04]  /*132b0*/  @P4 LOP3.LUT R2, R3, R2, RZ, 0x3c, !PT ;  /* 0x0000000203024212 */ /* 0x000fc800078e3cff */
[----:B------:R-:W-:-:S05]  /*132c0*/  @P4 LOP3.LUT R3, R3, R2, RZ, 0x3c, !PT ;  /* 0x0000000203034212 */ /* 0x000fca00078e3cff */
[----:B------:R-:W-:Y:S01]  /*132d0*/  @!PT LDS RZ, [RZ] ;  /* 0x00000000fffff984 */ /* 0x000fe20000000800 */
[----:B------:R-:W-:Y:S04]  /*132e0*/  @P4 LDGSTS.E.BYPASS.LTC128B.128 [R0+0x1e400], desc[UR52][R2.64], !P0 ;  /* 0x1e40000002004fae */ /* 0x000fe8000c101d74 */
[----:B------:R-:W-:Y:S04]  /*132f0*/  @P4 LDGSTS.E.BYPASS.LTC128B.128 [R0+0x20400], desc[UR52][R2.64+0x40], !P6 ;  /* 0x2040004002004fae */ /* 0x000fe8000f101d74 */
[----:B------:R1:W-:Y:S01]  /*13300*/  @P4 LDGSTS.E.BYPASS.LTC128B.128 [R0+0x22400], desc[UR52][R2.64+0x80], !P2 ;  /* 0x2240008002004fae */ /* 0x0003e2000d101d74 */
[----:B------:R-:W-:-:S03]  /*13310*/  LOP3.LUT P4, RZ, R16, 0x4, RZ, 0xc0, !PT ;  /* 0x0000000410ff7812 */ /* 0x000fc6000788c0ff */
[----:B-1----:R-:W1:Y:S04]  /*13320*/  SHFL.IDX PT, R3, R5, 0x1, 0x1c1f ;  /* 0x003c1f0005037f89 */ /* 0x002e6800000e0000 */
[----:B------:R-:W4:Y:S01]  /*13330*/  SHFL.IDX PT, R2, R6, 0x1, 0x1c1f ;  /* 0x003c1f0006027f89 */ /* 0x000f2200000e0000 */
[----:B-1----:R-:W-:-:S05]  /*13340*/  @P3 IADD3 R3, P0, R29, R3, RZ ;  /* 0x000000031d033210 */ /* 0x002fca0007f1e0ff */
[----:B----4-:R-:W-:-:S05]  /*13350*/  @P3 IMAD.X R2, RZ, RZ, R2, P0 ;  /* 0x000000ffff023224 */ /* 0x010fca00000e0602 */
[----:B------:R-:W-:-:S04]  /*13360*/  @P3 LOP3.LUT R3, R3, R2, RZ, 0x3c, !PT ;  /* 0x0000000203033212 */ /* 0x000fc800078e3cff */
[----:B------:R-:W-:-:S04]  /*13370*/  @P3 LOP3.LUT R2, R3, R2, RZ, 0x3c, !PT ;  /* 0x0000000203023212 */ /* 0x000fc800078e3cff */
[----:B------:R-:W-:-:S05]  /*13380*/  @P3 LOP3.LUT R3, R3, R2, RZ, 0x3c, !PT ;  /* 0x0000000203033212 */ /* 0x000fca00078e3cff */
[----:B------:R-:W-:Y:S04]  /*13390*/  @P3 LDGSTS.E.BYPASS.LTC128B.128 [R0+0x1ec00], desc[UR52][R2.64], !P4 ;  /* 0x1ec0000002003fae */ /* 0x000fe8000e101d74 */
[----:B------:R-:W-:Y:S04]  /*133a0*/  @P3 LDGSTS.E.BYPASS.LTC128B.128 [R0+0x20c00], desc[UR52][R2.64+0x40], !P6 ;  /* 0x20c0004002003fae */ /* 0x000fe8000f101d74 */
[----:B------:R1:W-:Y:S04]  /*133b0*/  @P3 LDGSTS.E.BYPASS.LTC128B.128 [R0+0x22c00], desc[UR52][R2.64+0x80], !P2 ;  /* 0x22c0008002003fae */ /* 0x0003e8000d101d74 */
[----:B-1----:R-:W1:Y:S04]  /*133c0*/  SHFL.IDX PT, R3, R5, 0x2, 0x1c1f ;  /* 0x005c1f0005037f89 */ /* 0x002e6800000e0000 */
[----:B------:R-:W4:Y:S04]  /*133d0*/  SHFL.IDX PT, R2, R6, 0x2, 0x1c1f ;  /* 0x005c1f0006027f89 */ /* 0x000f2800000e0000 */
[----:B------:R-:W0:Y:S04]  /*133e0*/  SHFL.IDX PT, R5, R5, 0x3, 0x1c1f ;  /* 0x007c1f0005057f89 */ /* 0x000e2800000e0000 */
[----:B------:R-:W0:Y:S01]  /*133f0*/  SHFL.IDX PT, R6, R6, 0x3, 0x1c1f ;  /* 0x007c1f0006067f89 */ /* 0x000e2200000e0000 */
[----:B-1----:R-:W-:-:S05]  /*13400*/  @P1 IADD3 R3, P0, R29, R3, RZ ;  /* 0x000000031d031210 */ /* 0x002fca0007f1e0ff */
[----:B----4-:R-:W-:-:S05]  /*13410*/  @P1 IMAD.X R2, RZ, RZ, R2, P0 ;  /* 0x000000ffff021224 */ /* 0x010fca00000e0602 */
[----:B------:R-:W-:-:S04]  /*13420*/  @P1 LOP3.LUT R3, R3, R2, RZ, 0x3c, !PT ;  /* 0x0000000203031212 */ /* 0x000fc800078e3cff */
[----:B------:R-:W-:-:S04]  /*13430*/  @P1 LOP3.LUT R2, R3, R2, RZ, 0x3c, !PT ;  /* 0x0000000203021212 */ /* 0x000fc800078e3cff */
[----:B------:R-:W-:-:S05]  /*13440*/  @P1 LOP3.LUT R3, R3, R2, RZ, 0x3c, !PT ;  /* 0x0000000203031212 */ /* 0x000fca00078e3cff */
[----:B------:R1:W-:Y:S04]  /*13450*/  @P1 LDGSTS.E.BYPASS.LTC128B.128 [R0+0x1f400], desc[UR52][R2.64], !P4 ;  /* 0x1f40000002001fae */ /* 0x0003e8000e101d74 */
[----:B------:R1:W-:Y:S04]  /*13460*/  @P1 LDGSTS.E.BYPASS.LTC128B.128 [R0+0x21400], desc[UR52][R2.64+0x40], !P6 ;  /* 0x2140004002001fae */ /* 0x0003e8000f101d74 */
[----:B0-----:R1:W-:Y:S02]  /*13470*/  @P1 LDGSTS.E.BYPASS.LTC128B.128 [R0+0x23400], desc[UR52][R2.64+0x80], !P2 ;  /* 0x2340008002001fae */ /* 0x0013e4000d101d74 */
.L_x_4855:
[C---:B------:R-:W-:Y:S02]  /*13480*/  LOP3.LUT P3, RZ, R16.reuse, 0x4, RZ, 0xc0, !PT ;  /* 0x0000000410ff7812 */ /* 0x040fe4000786c0ff */
[----:B------:R-:W-:Y:S02]  /*13490*/  LOP3.LUT P1, RZ, R16, 0x2, RZ, 0xc0, !PT ;  /* 0x0000000210ff7812 */ /* 0x000fe4000782c0ff */
[----:B01----:R-:W-:-:S05]  /*134a0*/  @P5 IADD3 R2, P0, R29, R5, RZ ;  /* 0x000000051d025210 */ /* 0x003fca0007f1e0ff */
[----:B------:R-:W-:Y:S01]  /*134b0*/  @P5 IMAD.X R3, RZ, RZ, R6, P0 ;  /* 0x000000ffff035224 */ /* 0x000fe200000e0606 */
[----:B------:R-:W-:-:S04]  /*134c0*/  PLOP3.LUT P0, PT, PT, PT, PT, 0x80, 0x0 ;  /* 0x000000000000781c */ /* 0x000fc80003f0f070 */
[----:B------:R-:W-:Y:S01]  /*134d0*/  @!PT LDS RZ, [RZ] ;  /* 0x00000000fffff984 */ /* 0x000fe20000000800 */
[----:B------:R-:W-:Y:S01]  /*134e0*/  @!PT LDS RZ, [RZ] ;  /* 0x00000000fffff984 */ /* 0x000fe20000000800 */
[----:B------:R-:W-:Y:S01]  /*134f0*/  @!PT LDS RZ, [RZ] ;  /* 0x00000000fffff984 */ /* 0x000fe20000000800 */
[----:B------:R0:W-:Y:S04]  /*13500*/  @P5 LDGSTS.E.BYPASS.LTC128B.128 [R0+0x1fc00], desc[UR52][R2.64], !P3 ;  /* 0x1fc0000002005fae */ /* 0x0001e8000d901d74 */
[----:B------:R0:W-:Y:S04]  /*13510*/  @P5 LDGSTS.E.BYPASS.LTC128B.128 [R0+0x21c00], desc[UR52][R2.64+0x40], !P1 ;  /* 0x21c0004002005fae */ /* 0x0001e8000c901d74 */
[----:B------:R0:W-:Y:S01]  /*13520*/  @P5 LDGSTS.E.BYPASS.LTC128B.128 [R0+0x23c00], desc[UR52][R2.64+0x80], !P2 ;  /* 0x23c0008002005fae */ /* 0x0001e2000d101d74 */
[----:B------:R-:W-:Y:S01]  /*13530*/  NOP ;  /* 0x0000000000007918 */ /* 0x000fe20000000000 */
.L_x_4773:
        /* <DEDUP_REMOVED lines=11> */
.L_x_4774:
[----:B------:R-:W-:Y:S01]  /*135f0*/  VIADD R0, R18, 0x18400 ;  /* 0x0001840012007836 */ /* 0x000fe20000000000 */
[----:B------:R0:W-:Y:S06]  /*13600*/  SYNCS.ARRIVE.TRANS64.A1T0 RZ, [R4+URZ+0x2a830], RZ ;  /* 0x02a830ff04ff79a7 */ /* 0x0001ec000810003f */
[----:B------:R-:W-:Y:S05]  /*13610*/  WARPSYNC.ALL ;  /* 0x0000000000007948 */ /* 0x000fea0003800000 */
[----:B------:R-:W-:Y:S01]  /*13620*/  BAR.SYNC.DEFER_BLOCKING 0x8, 0x180 ;  /* 0x0206000000007b1d */ /* 0x000fe20000010000 */
[----:B------:R-:W-:-:S05]  /*13630*/  LOP3.LUT P0, RZ, R0, 0x1bf, RZ, 0xc0, !PT ;  /* 0x000001bf00ff7812 */ /* 0x000fca000780c0ff */
[----:B------:R-:W-:Y:S08]  /*13640*/  BSSY B6, `(.L_x_4775) ;  /* 0x0000012000067945 */ /* 0x000ff00003800000 */
[----:B------:R-:W-:Y:S05]  /*13650*/  @!P0 BRA `(.L_x_4776) ;  /* 0x0000000000408947 */ /* 0x000fea0003800000 */
[----:B------:R-:W-:Y:S01]  /*13660*/  MOV R2, 0x0 ;  /* 0x0000000000027802 */ /* 0x000fe20000000f00 */
[----:B------:R-:W-:Y:S01]  /*13670*/  ULDC.64 UR6, c[0x4][0x1b0] ;  /* 0x01006c0000067ab9 */ /* 0x000fe20000000a00 */
[----:B------:R-:W-:Y:S01]  /*13680*/  ULDC.64 UR8, c[0x4][0x1b8] ;  /* 0x01006e0000087ab9 */ /* 0x000fe20000000a00 */
[----:B------:R-:W-:Y:S01]  /*13690*/  ULDC.64 UR4, c[0x4][0xd0] ;  /* 0x0100340000047ab9 */ /* 0x000fe20000000a00 */
[----:B0-23--:R-:W-:Y:S02]  /*136a0*/  IMAD.U32 R4, RZ, RZ, UR6 ;  /* 0x00000006ff047e24 */ /* 0x00dfe4000f8e00ff */
        /* <DEDUP_REMOVED lines=11> */
.L_x_4776:
[----:B------:R-:W-:Y:S05]  /*13760*/  BSYNC B6 ;  /* 0x0000000000067941 */ /* 0x000fea0003800000 */
.L_x_4775:
[----:B------:R1:W5:Y:S01]  /*13770*/  LDL R7, [R1+0x4] ;  /* 0x0000040001077983 */ /* 0x0003620000100800 */
[----:B------:R-:W-:Y:S01]  /*13780*/  UISETP.NE.AND UP0, UPT, UR50, URZ, UPT ;  /* 0x0000003f3200728c */ /* 0x000fe2000bf05270 */
[----:B------:R-:W4:Y:S01]  /*13790*/  S2R R20, SR_TID.X ;  /* 0x0000000000147919 */ /* 0x000f220000002100 */
[----:B------:R-:W-:Y:S01]  /*137a0*/  R2UR UR6, R28 ;  /* 0x000000001c0672ca */ /* 0x000fe200000e0000 */
[----:B------:R-:W-:-:S03]  /*137b0*/  ULDC.64 UR8, c[0x0][0x2d8] ;  /* 0x0000b60000087ab9 */ /* 0x000fc60000000a00 */
[----:B------:R-:W-:Y:S02]  /*137c0*/  PLOP3.LUT P0, PT, PT, PT, UP0, 0x80, 0x0 ;  /* 0x000000000000781c */ /* 0x000fe40003f0f008 */
[C---:B------:R-:W-:Y:S02]  /*137d0*/  LOP3.LUT P3, RZ, R16.reuse, 0x400, RZ, 0xc0, !PT ;  /* 0x0000040010ff7812 */ /* 0x040fe4000786c0ff */
[C---:B------:R-:W-:Y:S01]  /*137e0*/  LOP3.LUT P4, RZ, R16.reuse, 0x200, RZ, 0xc0, !PT ;  /* 0x0000020010ff7812 */ /* 0x040fe2000788c0ff */
[----:B------:R-:W-:Y:S01]  /*137f0*/  @UP0 ULDC UR4, c[0x0][0x44c] ;  /* 0x0001130000040ab9 */ /* 0x000fe20000000800 */
[----:B------:R-:W-:Y:S02]  /*13800*/  LOP3.LUT P5, RZ, R16, 0x100, RZ, 0xc0, !PT ;  /* 0x0000010010ff7812 */ /* 0x000fe400078ac0ff */
[C---:B----4-:R-:W-:Y:S01]  /*13810*/  LOP3.LUT R2, R20.reuse, 0x7f, RZ, 0xc0, !PT ;  /* 0x0000007f14027812 */ /* 0x050fe200078ec0ff */
[----:B------:R-:W-:-:S03]  /*13820*/  IMAD.SHL.U32 R20, R20, 0x20, RZ ;  /* 0x0000002014147824 */ /* 0x000fc600078e00ff */
[----:B------:R-:W-:Y:S02]  /*13830*/  SHF.R.U32.HI R2, RZ, 0x2, R2 ;  /* 0x00000002ff027819 */ /* 0x000fe40000011602 */
[----:B------:R-:W-:-:S04]  /*13840*/  LOP3.LUT R20, R20, 0x60, RZ, 0xc0, !PT ;  /* 0x0000006014147812 */ /* 0x000fc800078ec0ff */
[----:B------:R-:W-:-:S05]  /*13850*/  LOP3.LUT R2, R2, R20, RZ, 0xfc, !PT ;  /* 0x0000001402027212 */ /* 0x000fca00078efcff */
[----:B------:R-:W-:-:S04]  /*13860*/  VIADD R0, R2, UR42 ;  /* 0x0000002a02007c36 */ /* 0x000fc80008000000 */
        /* <DEDUP_REMOVED lines=10> */
[----:B------:R-:W4:Y:S01]  /*13910*/  S2R R20, SR_TID.X ;  /* 0x0000000000147919 */ /* 0x000f220000002100 */
[----:B0-23--:R-:W-:-:S08]  /*13920*/  SHF.R.S32.HI R4, RZ, 0x1f, R2 ;  /* 0x0000001fff047819 */ /* 0x00dfd00000011402 */
[----:B------:R-:W-:-:S03]  /*13930*/  UIMAD.WIDE.U32 UR4, UR4, UR8, URZ ;  /* 0x00000008040472a5 */ /* 0x000fc6000f8e003f */
[----:B------:R-:W-:Y:S01]  /*13940*/  ULDC.64 UR8, c[0x0][0x2e0] ;  /* 0x0000b80000087ab9 */ /* 0x000fe20000000a00 */
[----:B------:R-:W-:Y:S02]  /*13950*/  UIADD3 UR5, UR5, UR7, URZ ;  /* 0x0000000705057290 */ /* 0x000fe4000fffe03f */
[----:B------:R-:W-:Y:S01]  /*13960*/  UIMAD UR6, UR6, UR8, URZ ;  /* 0x00000008060672a4 */ /* 0x000fe2000f8e023f */
[----:B------:R-:W-:Y:S01]  /*13970*/  IMAD.MOV R3, RZ, RZ, -R2 ;  /* 0x000000ffff037224 */ /* 0x000fe200078e0a02 */
[----:B------:R-:W-:Y:S02]  /*13980*/  UIMAD.WIDE.U32 UR4, UR36, UR8, UR4 ;  /* 0x00000008240472a5 */ /* 0x000fe4000f8e0004 */
[----:B------:R-:W-:Y:S01]  /*13990*/  UIMAD UR6, UR36, UR9, UR6 ;  /* 0x00000009240672a4 */ /* 0x000fe2000f8e0206 */
[----:B------:R-:W-:Y:S02]  /*139a0*/  ULDC UR7, c[0x0][0x448] ;  /* 0x0001120000077ab9 */ /* 0x000fe40000000800 */
[----:B------:R-:W-:Y:S01]  /*139b0*/  ULDC.64 UR8, c[0x0][0x2d0] ;  /* 0x0000b40000087ab9 */ /* 0x000fe20000000a00 */
[----:B------:R-:W-:Y:S01]  /*139c0*/  UIADD3 UR5, UR5, UR6, URZ ;  /* 0x0000000605057290 */ /* 0x000fe2000fffe03f */
[----:B------:R-:W-:-:S02]  /*139d0*/  IMAD R0, R3, UR7, R0 ;  /* 0x0000000703007c24 */ /* 0x000fc4000f8e0200 */
[----:B------:R-:W-:Y:S02]  /*139e0*/  IMAD R4, R4, UR8, RZ ;  /* 0x0000000804047c24 */ /* 0x000fe4000f8e02ff */
[----:B------:R-:W-:Y:S02]  /*139f0*/  IMAD.U32 R3, RZ, RZ, UR8 ;  /* 0x00000008ff037e24 */ /* 0x000fe4000f8e00ff */
[C---:B------:R-:W-:Y:S02]  /*13a00*/  IMAD R4, R2.reuse, UR9, R4 ;  /* 0x0000000902047c24 */ /* 0x040fe4000f8e0204 */
[----:B------:R-:W-:Y:S01]  /*13a10*/  IMAD.WIDE.U32 R2, R2, R3, UR4 ;  /* 0x0000000402027e25 */ /* 0x000fe2000f8e0003 */
[----:B------:R-:W-:-:S03]  /*13a20*/  ULDC.64 UR4, c[0x0][0x2c8] ;  /* 0x0000b20000047ab9 */ /* 0x000fc60000000a00 */
[----:B------:R-:W-:Y:S01]  /*13a30*/  IMAD.IADD R3, R3, 0x1, R4 ;  /* 0x0000000103037824 */ /* 0x000fe200078e0204 */
[----:B------:R-:W-:Y:S01]  /*13a40*/  SHF.R.S32.HI R4, RZ, 0x1f, R0 ;  /* 0x0000001fff047819 */ /* 0x000fe20000011400 */
[----:B------:R-:W-:-:S04]  /*13a50*/  IMAD.WIDE.U32 R2, R0, UR4, R2 ;  /* 0x0000000400027c25 */ /* 0x000fc8000f8e0002 */
[----:B------:R-:W-:-:S04]  /*13a60*/  IMAD R4, R4, UR4, RZ ;  /* 0x0000000404047c24 */ /* 0x000fc8000f8e02ff */
[----:B------:R-:W-:Y:S01]  /*13a70*/  IMAD R4, R0, UR5, R4 ;  /* 0x0000000500047c24 */ /* 0x000fe2000f8e0204 */
[----:B------:R-:W-:Y:S02]  /*13a80*/  ULDC.64 UR4, c[0x0][0x280] ;  /* 0x0000a00000047ab9 */ /* 0x000fe40000000a00 */
[----:B------:R-:W-:Y:S01]  /*13a90*/  IADD3 R0, P0, R2, UR4, RZ ;  /* 0x0000000402007c10 */ /* 0x000fe2000ff1e0ff */
[----:B------:R-:W-:Y:S01]  /*13aa0*/  UMOV UR4, 0xffffffff ;  /* 0xffffffff00047882 */ /* 0x000fe20000000000 */
[----:B----4-:R-:W-:Y:S02]  /*13ab0*/  LOP3.LUT R20, R20, 0x7f, RZ, 0xc0, !PT ;  /* 0x0000007f14147812 */ /* 0x010fe400078ec0ff */
[----:B------:R-:W-:Y:S02]  /*13ac0*/  IADD3.X R4, R3, UR5, R4, P0, !PT ;  /* 0x0000000503047c10 */ /* 0x000fe400087fe404 */
[----:B------:R-:W-:Y:S01]  /*13ad0*/  SHF.R.U32.HI R8, RZ, 0x2, R20 ;  /* 0x00000002ff087819 */ /* 0x000fe20000011614 */
[----:B-1----:R-:W-:Y:S06]  /*13ae0*/  BRA.DIV UR4, `(.L_x_4777) ;  /* 0x0000003a04787947 */ /* 0x002fec000b800000 */
[----:B------:R-:W0:Y:S01]  /*13af0*/  SHFL.IDX PT, R3, R0, RZ, 0x1c1f ;  /* 0x001c1fff00037589 */ /* 0x000e2200000e0000 */
[----:B------:R-:W-:-:S03]  /*13b00*/  VIADD R5, R8, UR42 ;  /* 0x0000002a08057c36 */ /* 0x000fc60008000000 */
[----:B------:R-:W1:Y:S02]  /*13b10*/  SHFL.IDX PT, R2, R4, RZ, 0x1c1f ;  /* 0x001c1fff04027589 */ /* 0x000e6400000e0000 */
[----:B------:R-:W-:-:S13]  /*13b20*/  ISETP.GE.AND P1, PT, R5, UR40, PT ;  /* 0x0000002805007c0c */ /* 0x000fda000bf26270 */
[----:B0-----:R-:W-:-:S05]  /*13b30*/  @!P1 IADD3 R3, P0, R29, R3, RZ ;  /* 0x000000031d039210 */ /* 0x001fca0007f1e0ff */
[----:B-1----:R-:W-:-:S05]  /*13b40*/  @!P1 IMAD.X R2, RZ, RZ, R2, P0 ;  /* 0x000000ffff029224 */ /* 0x002fca00000e0602 */
[----:B------:R-:W-:-:S04]  /*13b50*/  @!P1 LOP3.LUT R3, R3, R2, RZ, 0x3c, !PT ;  /* 0x0000000203039212 */ /* 0x000fc800078e3cff */
[----:B------:R-:W-:-:S04]  /*13b60*/  @!P1 LOP3.LUT R2, R3, R2, RZ, 0x3c, !PT ;  /* 0x0000000203029212 */ /* 0x000fc800078e3cff */
[----:B------:R-:W-:-:S05]  /*13b70*/  @!P1 LOP3.LUT R3, R3, R2, RZ, 0x3c, !PT ;  /* 0x0000000203039212 */ /* 0x000fca00078e3cff */
[----:B------:R-:W-:Y:S01]  /*13b80*/  @!PT LDS RZ, [RZ] ;  /* 0x00000000fffff984 */ /* 0x000fe20000000800 */
[----:B-----5:R-:W-:Y:S04]  /*13b90*/  @!P1 LDGSTS.E.BYPASS.LTC128B.128 [R7+0x18400], desc[UR52][R2.64], !P3 ;  /* 0x1840000002079fae */ /* 0x020fe8000d901d74 */
[----:B------:R-:W-:Y:S04]  /*13ba0*/  @!P1 LDGSTS.E.BYPASS.LTC128B.128 [R7+0x1a400], desc[UR52][R2.64+0x40], !P4 ;  /* 0x1a40004002079fae */ /* 0x000fe8000e101d74 */
[----:B------:R0:W-:Y:S02]  /*13bb0*/  @!P1 LDGSTS.E.BYPASS.LTC128B.128 [R7+0x1c400], desc[UR52][R2.64+0x80], !P5 ;  /* 0x1c40008002079fae */ /* 0x0001e4000e901d74 */
[----:B0-----:R-:W-:-:S02]  /*13bc0*/  VIADD R2, R5, 0x20 ;  /* 0x0000002005027836 */ /* 0x001fc40000000000 */
[----:B------:R-:W0:Y:S03]  /*13bd0*/  SHFL.IDX PT, R3, R0, 0x1, 0x1c1f ;  /* 0x003c1f0000037f89 */ /* 0x000e2600000e0000 */
[----:B------:R-:W-:Y:S02]  /*13be0*/  ISETP.GE.AND P1, PT, R2, UR40, PT ;  /* 0x0000002802007c0c */ /* 0x000fe4000bf26270 */
        /* <DEDUP_REMOVED lines=11> */
[----:B------:R-:W-:Y:S01]  /*13ca0*/  ISETP.GE.AND P1, PT, R2, UR40, PT ;  /* 0x0000002802007c0c */ /* 0x000fe2000bf26270 */
        /* <DEDUP_REMOVED lines=11> */
.L_x_4864:
        /* <DEDUP_REMOVED lines=8> */
[----:B------:R0:W-:Y:S04]  /*13de0*/  @!P0 LDGSTS.E.BYPASS.LTC128B.128 [R7+0x1bc00], desc[UR52][R2.64+0x40], !P4 ;  /* 0x1bc0004002078fae */ /* 0x0001e8000e101d74 */
[----:B------:R0:W-:Y:S01]  /*13df0*/  @!P0 LDGSTS.E.BYPASS.LTC128B.128 [R7+0x1dc00], desc[UR52][R2.64+0x80], !P5 ;  /* 0x1dc0008002078fae */ /* 0x0001e2000e901d74 */
[----:B------:R-:W-:Y:S01]  /*13e00*/  PLOP3.LUT P0, PT, PT, PT, PT, 0x80, 0x0 ;  /* 0x000000000000781c */ /* 0x000fe20003f0f070 */
[----:B------:R-:W-:-:S12]  /*13e10*/  NOP ;  /* 0x0000000000007918 */ /* 0x000fd80000000000 */
.L_x_4778:
        /* <DEDUP_REMOVED lines=18> */
.L_x_4865:
[----:B------:R-:W-:Y:S05]  /*13f40*/  BSYNC B0 ;  /* 0x0000000000007941 */ /* 0x000fea0003800000 */
.L_x_4779:
[----:B------:R-:W-:-:S04]  /*13f50*/  UIADD3 UR4, UR44, -0x2, URZ ;  /* 0xfffffffe2c047890 */ /* 0x000fc8000fffe03f */
[----:B------:R-:W-:-:S06]  /*13f60*/  UISETP.GE.AND UP0, UPT, UR4, UR45, UPT ;  /* 0x0000002d0400728c */ /* 0x000fcc000bf06270 */
[----:B------:R-:W-:-:S13]  /*13f70*/  PLOP3.LUT P0, PT, PT, PT, UP0, 0x40, 0x0 ;  /* 0x000000000000781c */ /* 0x000fda0003f0e808 */
[----:B------:R-:W-:Y:S05]  /*13f80*/  @P0 BRA `(.L_x_4781) ;  /* 0x00000014003c0947 */ /* 0x000fea0003800000 */
[----:B------:R-:W-:Y:S02]  /*13f90*/  IMAD.MOV.U32 R5, RZ, RZ, R23 ;  /* 0x000000ffff057224 */ /* 0x000fe400078e0017 */
[----:B------:R-:W-:Y:S02]  /*13fa0*/  IMAD.MOV.U32 R6, RZ, RZ, R24 ;  /* 0x000000ffff067224 */ /* 0x000fe400078e0018 */
[----:B------:R-:W-:-:S07]  /*13fb0*/  IMAD.U32 R21, RZ, RZ, UR4 ;  /* 0x00000004ff157e24 */ /* 0x000fce000f8e00ff */
.L_x_4801:
[----:B0--3--:R-:W0:Y:S01]  /*13fc0*/  LDC R3, c[0x0][0x430] ;  /* 0x00010c00ff037b82 */ /* 0x009e220000000800 */
[----:B-1----:R-:W1:Y:S01]  /*13fd0*/  S2R R2, SR_TID.X ;  /* 0x0000000000027919 */ /* 0x002e620000002100 */
[----:B------:R-:W-:Y:S05]  /*13fe0*/  YIELD ;  /* 0x0000000000007946 */ /* 0x000fea0003800000 */
[----:B------:R-:W-:Y:S01]  /*13ff0*/  ULDC UR4, c[0x0][0x430] ;  /* 0x00010c0000047ab9 */ /* 0x000fe20000000800 */
[----:B0-----:R-:W-:Y:S02]  /*14000*/  ISETP.NE.AND P0, PT, R3, 0x1, PT ;  /* 0x000000010300780c */ /* 0x001fe40003f05270 */
[C---:B-12---:R-:W-:Y:S01]  /*14010*/  LOP3.LUT R0, R2.reuse, 0x7f, RZ, 0xc0, !PT ;  /* 0x0000007f02007812 */ /* 0x046fe200078ec0ff */
[----:B------:R-:W-:-:S10]  /*14020*/  IMAD.SHL.U32 R2, R2, 0x20, RZ ;  /* 0x0000002002027824 */ /* 0x000fd400078e00ff */
[----:B------:R-:W0:Y:S01]  /*14030*/  @P0 LDC R4, c[0x0][0x434] ;  /* 0x00010d00ff040b82 */ /* 0x000e220000000800 */
[----:B------:R-:W-:Y:S02]  /*14040*/  SHF.R.U32.HI R3, RZ, 0x2, R0 ;  /* 0x00000002ff037819 */ /* 0x000fe40000011600 */
[----:B------:R-:W-:-:S03]  /*14050*/  LOP3.LUT R2, R2, 0x60, RZ, 0xc0, !PT ;  /* 0x0000006002027812 */ /* 0x000fc600078ec0ff */
[----:B------:R-:W-:Y:S02]  /*14060*/  IMAD R3, R21, 0x80, R3 ;  /* 0x0000008015037824 */ /* 0x000fe400078e0203 */
[----:B------:R-:W1:Y:S03]  /*14070*/  @P0 LDC R0, c[0x0][0x438] ;  /* 0x00010e00ff000b82 */ /* 0x000e660000000800 */
[----:B------:R-:W-:-:S05]  /*14080*/  IADD3 R3, R2, R3, R31 ;  /* 0x0000000302037210 */ /* 0x000fca0007ffe01f */
[----:B------:R-:W-:Y:S02]  /*14090*/  IMAD.MOV.U32 R2, RZ, RZ, R3 ;  /* 0x000000ffff027224 */ /* 0x000fe400078e0003 */
[----:B0-----:R-:W-:-:S05]  /*140a0*/  @P0 IMAD.HI.U32 R4, R3, R4, RZ ;  /* 0x0000000403040227 */ /* 0x001fca00078e00ff */
[----:B-1----:R-:W-:-:S05]  /*140b0*/  @P0 SHF.R.U32.HI R2, RZ, R0, R4 ;  /* 0x00000000ff020219 */ /* 0x002fca0000011604 */
[----:B------:R-:W-:-:S04]  /*140c0*/  IMAD.MOV R7, RZ, RZ, -R2 ;  /* 0x000000ffff077224 */ /* 0x000fc800078e0a02 */
[----:B------:R-:W-:Y:S01]  /*140d0*/  IMAD R7, R7, UR4, R3 ;  /* 0x0000000407077c24 */ /* 0x000fe2000f8e0203 */
[----:B------:R-:W-:Y:S01]  /*140e0*/  ULDC.64 UR4, c[0x0][0x428] ;  /* 0x00010a0000047ab9 */ /* 0x000fe20000000a00 */
[----:B------:R-:W-:Y:S01]  /*140f0*/  SHF.R.S32.HI R3, RZ, 0x1f, R2 ;  /* 0x0000001fff037819 */ /* 0x000fe20000011402 */
[----:B------:R-:W-:-:S04]  /*14100*/  IMAD R0, R30, UR4, RZ ;  /* 0x000000041e007c24 */ /* 0x000fc8000f8e02ff */
[C---:B------:R-:W-:Y:S02]  /*14110*/  IMAD R0, R26.reuse, UR5, R0 ;  /* 0x000000051a007c24 */ /* 0x040fe4000f8e0200 */
[----:B------:R-:W-:Y:S01]  /*14120*/  IMAD.WIDE.U32 R2, R26, UR4, R2 ;  /* 0x000000041a027c25 */ /* 0x000fe2000f8e0002 */
[----:B------:R-:W-:-:S03]  /*14130*/  ULDC.64 UR4, c[0x0][0x418] ;  /* 0x0001060000047ab9 */ /* 0x000fc60000000a00 */
[----:B------:R-:W-:Y:S01]  /*14140*/  IMAD.IADD R0, R0, 0x1, R3 ;  /* 0x0000000100007824 */ /* 0x000fe200078e0203 */
[----:B------:R-:W-:-:S04]  /*14150*/  LEA R8, P0, R2, UR4, 0x2 ;  /* 0x0000000402087c11 */ /* 0x000fc8000f8010ff */
[----:B------:R-:W-:-:S05]  /*14160*/  LEA.HI.X R9, R2, UR5, R0, 0x2, P0 ;  /* 0x0000000502097c11 */ /* 0x000fca00080f1400 */
[----:B------:R-:W2:Y:S01]  /*14170*/  LDG.E R8, desc[UR52][R8.64] ;  /* 0x0000003408087981 */ /* 0x000ea2000c1e1900 */
[----:B------:R-:W-:Y:S01]  /*14180*/  IMAD.U32 R10, RZ, RZ, UR48 ;  /* 0x00000030ff0a7e24 */ /* 0x000fe2000f8e00ff */
[----:B------:R-:W-:Y:S01]  /*14190*/  ISETP.GT.AND P1, PT, R21, UR45, PT ;  /* 0x0000002d15007c0c */ /* 0x000fe2000bf24270 */
[----:B------:R-:W-:Y:S02]  /*141a0*/  VIADD R23, R5, 0x1 ;  /* 0x0000000105177836 */ /* 0x000fe40000000000 */
[----:B------:R-:W-:Y:S01]  /*141b0*/  VIADD R21, R21, 0xffffffff ;  /* 0xffffffff15157836 */ /* 0x000fe20000000000 */
[----:B------:R-:W-:Y:S02]  /*141c0*/  ISETP.NE.AND P2, PT, R10, 0x3, PT ;  /* 0x000000030a00780c */ /* 0x000fe40003f45270 */
[----:B------:R-:W-:-:S04]  /*141d0*/  ISETP.NE.AND P0, PT, R23, 0x2, PT ;  /* 0x000000021700780c */ /* 0x000fc80003f05270 */
[----:B------:R-:W-:Y:S02]  /*141e0*/  SEL R24, RZ, 0x1, P0 ;  /* 0x00000001ff187807 */ /* 0x000fe40000000000 */
[----:B------:R-:W-:Y:S02]  /*141f0*/  SEL R23, R23, RZ, P0 ;  /* 0x000000ff17177207 */ /* 0x000fe40000000000 */
[----:B------:R-:W-:Y:S02]  /*14200*/  LOP3.LUT R24, R6, R24, RZ, 0x3c, !PT ;  /* 0x0000001806187212 */ /* 0x000fe400078e3cff */
[----:B--2---:R-:W-:Y:S01]  /*14210*/  SHF.R.S32.HI R10, RZ, 0x1f, R8 ;  /* 0x0000001fff0a7819 */ /* 0x004fe20000011408 */
[----:B------:R-:W-:Y:S06]  /*14220*/  @!P2 BRA `(.L_x_4782) ;  /* 0x000000000004a947 */ /* 0x000fec0003800000 */
[----:B------:R-:W-:Y:S01]  /*14230*/  BPT.TRAP 0x1 ;  /* 0x000000040000795c */ /* 0x000fe20000300000 */
.L_x_4782:
[----:B------:R-:W-:Y:S01]  /*14240*/  IMAD R4, R23, 0x8, R18 ;  /* 0x0000000817047824 */ /* 0x000fe200078e0212 */
[----:B------:R-:W-:Y:S01]  /*14250*/  SHF.L.U32 R20, R24, 0x1f, RZ ;  /* 0x0000001f18147819 */ /* 0x000fe200000006ff */
[----:B------:R-:W-:Y:S01]  /*14260*/  BSSY B0, `(.L_x_4783) ;  /* 0x0000004000007945 */ /* 0x000fe20003800000 */
[----:B------:R-:W-:Y:S02]  /*14270*/  SHF.R.S32.HI R9, RZ, 0x1f, R7 ;  /* 0x0000001fff097819 */ /* 0x000fe40000011407 */
[----:B------:R-:W0:Y:S02]  /*14280*/  SYNCS.PHASECHK.TRANS64.TRYWAIT P0, [R4+URZ+0x2a880], R20 ;  /* 0x02a88014040075a7 */ /* 0x000e24000800017f */
[----:B0-----:R-:W-:Y:S05]  /*14290*/  @!P0 BRA `(.L_x_4784) ;  /* 0x0000003400f88947 */ /* 0x001fea0003800000 */
.L_x_4866:
[----:B------:R-:W-:Y:S05]  /*142a0*/  BSYNC B0 ;  /* 0x0000000000007941 */ /* 0x000fea0003800000 */
.L_x_4783:
[----:B------:R-:W-:Y:S01]  /*142b0*/  ULDC.64 UR4, c[0x0][0x328] ;  /* 0x0000ca0000047ab9 */ /* 0x000fe20000000a00 */
[----:B------:R-:W-:Y:S01]  /*142c0*/  ULDC.64 UR6, c[0x0][0x318] ;  /* 0x0000c60000067ab9 */ /* 0x000fe20000000a00 */
[----:B------:R-:W-:Y:S01]  /*142d0*/  IMAD R0, R9, UR4, RZ ;  /* 0x0000000409007c24 */ /* 0x000fe2000f8e02ff */
[C---:B------:R-:W-:Y:S01]  /*142e0*/  LOP3.LUT P4, RZ, R16.reuse, 0x4, RZ, 0xc0, !PT ;  /* 0x0000000410ff7812 */ /* 0x040fe2000788c0ff */
[C---:B------:R-:W-:Y:S01]  /*142f0*/  IMAD.WIDE.U32 R2, R7.reuse, UR4, RZ ;  /* 0x0000000407027c25 */ /* 0x040fe2000f8e00ff */
[C---:B------:R-:W-:Y:S02]  /*14300*/  LOP3.LUT P3, RZ, R16.reuse, 0x2, RZ, 0xc0, !PT ;  /* 0x0000000210ff7812 */ /* 0x040fe4000786c0ff */
[----:B------:R-:W-:Y:S01]  /*14310*/  LOP3.LUT P2, RZ, R16, 0x1, RZ, 0xc0, !PT ;  /* 0x0000000110ff7812 */ /* 0x000fe2000784c0ff */
[----:B------:R-:W-:Y:S01]  /*14320*/  IMAD R0, R7, UR5, R0 ;  /* 0x0000000507007c24 */ /* 0x000fe2000f8e0200 */
[----:B------:R-:W-:Y:S01]  /*14330*/  ULDC.64 UR4, c[0x0][0x338] ;  /* 0x0000ce0000047ab9 */ /* 0x000fe20000000a00 */
[----:B------:R-:W-:-:S02]  /*14340*/  IMAD R35, R23, 0x6000, R37 ;  /* 0x0000600017237824 */ /* 0x000fc400078e0225 */
        /* <DEDUP_REMOVED lines=13> */
[----:B------:R-:W1:Y:S04]  /*14420*/  SHFL.IDX PT, R2, R25, RZ, 0x1c1f ;  /* 0x001c1fff19027589 */ /* 0x000e6800000e0000 */
[----:B------:R-:W2:Y:S01]  /*14430*/  SHFL.IDX PT, R0, R27, RZ, 0x1c1f ;  /* 0x001c1fff1b007589 */ /* 0x000ea200000e0000 */
        /* <DEDUP_REMOVED lines=17> */
[----:B------:R1:W2:Y:S04]  /*14550*/  SHFL.IDX PT, R35, R27, 0x3, 0x1c1f ;  /* 0x007c1f001b237f89 */ /* 0x0002a800000e0000 */
[----:B------:R-:W-:Y:S04]  /*14560*/  LDGSTS.E.BYPASS.LTC128B.128 [R0+0xd400], desc[UR52][R2.64], !P4 ;  /* 0x0d40000002007fae */ /* 0x000fe8000e101d74 */
[----:B------:R-:W-:Y:S04]  /*14570*/  LDGSTS.E.BYPASS.LTC128B.128 [R0+0xf400], desc[UR52][R2.64+0x40], !P3 ;  /* 0x0f40004002007fae */ /* 0x000fe8000d901d74 */
[----:B------:R3:W-:Y:S04]  /*14580*/  LDGSTS.E.BYPASS.LTC128B.128 [R0+0x11400], desc[UR52][R2.64+0x80], !P2 ;  /* 0x1140008002007fae */ /* 0x0007e8000d101d74 */
[----:B--23--:R1:W3:Y:S02]  /*14590*/  SHFL.IDX PT, R2, R25, 0x3, 0x1c1f ;  /* 0x007c1f0019027f89 */ /* 0x00c2e400000e0000 */
.L_x_4876:
[----:B---3--:R-:W-:-:S05]  /*145a0*/  IADD3 R2, P0, R29, R2, RZ ;  /* 0x000000021d027210 */ /* 0x008fca0007f1e0ff */
        /* <DEDUP_REMOVED lines=9> */
.L_x_4786:
        /* <DEDUP_REMOVED lines=11> */
.L_x_4787:
[----:B------:R2:W-:Y:S01]  /*146f0*/  SYNCS.ARRIVE.TRANS64.A1T0 RZ, [R4+URZ+0x2a870], RZ ;  /* 0x02a870ff04ff79a7 */ /* 0x0005e2000810003f */
[----:B------:R-:W-:Y:S05]  /*14700*/  @!P3 BRA `(.L_x_4788) ;  /* 0x000000000004b947 */ /* 0x000fea0003800000 */
[----:B------:R-:W-:Y:S01]  /*14710*/  BPT.TRAP 0x1 ;  /* 0x000000040000795c */ /* 0x000fe20000300000 */
.L_x_4788:
[----:B------:R-:W3:Y:S01]  /*14720*/  SYNCS.PHASECHK.TRANS64.TRYWAIT P0, [R4+URZ+0x2a840], R20 ;  /* 0x02a84014040075a7 */ /* 0x000ee2000800017f */
[----:B------:R-:W-:Y:S04]  /*14730*/  BSSY B0, `(.L_x_4789) ;  /* 0x0000002000007945 */ /* 0x000fe80003800000 */
[----:B---3--:R-:W-:Y:S05]  /*14740*/  @!P0 BRA `(.L_x_4790) ;  /* 0x0000003800148947 */ /* 0x008fea0003800000 */
.L_x_4877:
[----:B------:R-:W-:Y:S05]  /*14750*/  BSYNC B0 ;  /* 0x0000000000007941 */ /* 0x000fea0003800000 */
.L_x_4789:
        /* <DEDUP_REMOVED lines=40> */
[----:B------:R4:W0:Y:S04]  /*149e0*/  SHFL.IDX PT, R9, R8, 0x3, 0x1c1f ;  /* 0x007c1f0008097f89 */ /* 0x00082800000e0000 */
[----:B------:R-:W-:Y:S04]  /*149f0*/  LDGSTS.E.BYPASS.LTC128B.128 [R0+0x1f400], desc[UR52][R2.64], !P4 ;  /* 0x1f40000002007fae */ /* 0x000fe8000e101d74 */
[----:B------:R-:W-:Y:S04]  /*14a00*/  LDGSTS.E.BYPASS.LTC128B.128 [R0+0x21400], desc[UR52][R2.64+0x40], !P3 ;  /* 0x2140004002007fae */ /* 0x000fe8000d901d74 */
[----:B------:R5:W-:Y:S04]  /*14a10*/  LDGSTS.E.BYPASS.LTC128B.128 [R0+0x23400], desc[UR52][R2.64+0x80], !P2 ;  /* 0x2340008002007fae */ /* 0x000be8000d101d74 */
[----:B-----5:R4:W0:Y:S02]  /*14a20*/  SHFL.IDX PT, R2, R7, 0x3, 0x1c1f ;  /* 0x007c1f0007027f89 */ /* 0x02082400000e0000 */
.L_x_4887:
        /* <DEDUP_REMOVED lines=10> */
.L_x_4792:
        /* <DEDUP_REMOVED lines=11> */
.L_x_4793:
[----:B------:R-:W-:Y:S01]  /*14b80*/  IMAD.U32 R0, RZ, RZ, UR47 ;  /* 0x0000002fff007e24 */ /* 0x000fe2000f8e00ff */
[----:B------:R0:W-:Y:S04]  /*14b90*/  SYNCS.ARRIVE.TRANS64.A1T0 RZ, [R4+URZ+0x2a830], RZ ;  /* 0x02a830ff04ff79a7 */ /* 0x0001e8000810003f */
[----:B------:R-:W-:-:S13]  /*14ba0*/  ISETP.NE.AND P0, PT, R0, 0x3, PT ;  /* 0x000000030000780c */ /* 0x000fda0003f05270 */
[----:B0-----:R-:W-:Y:S05]  /*14bb0*/  @!P0 BRA `(.L_x_4794) ;  /* 0x0000000000048947 */ /* 0x001fea0003800000 */
[----:B------:R-:W-:Y:S01]  /*14bc0*/  BPT.TRAP 0x1 ;  /* 0x000000040000795c */ /* 0x000fe20000300000 */
.L_x_4794:
[----:B------:R-:W-:Y:S01]  /*14bd0*/  LOP3.LUT R2, R6, 0x1, RZ, 0x3c, !PT ;  /* 0x0000000106027812 */ /* 0x000fe200078e3cff */
[----:B------:R-:W-:Y:S01]  /*14be0*/  IMAD R0, R5, 0x8, R18 ;  /* 0x0000000805007824 */ /* 0x000fe200078e0212 */
[----:B------:R-:W-:Y:S02]  /*14bf0*/  BSSY B0, `(.L_x_4795) ;  /* 0x0000004000007945 */ /* 0x000fe40003800000 */
[----:B------:R-:W-:-:S04]  /*14c00*/  SHF.L.U32 R2, R2, 0x1f, RZ ;  /* 0x0000001f02027819 */ /* 0x000fc800000006ff */
[----:B------:R-:W0:Y:S02]  /*14c10*/  SYNCS.PHASECHK.TRANS64.TRYWAIT P2, [R0+URZ+0x2a870], R2 ;  /* 0x02a87002000075a7 */ /* 0x000e24000804017f */
[----:B0-----:R-:W-:Y:S05]  /*14c20*/  @!P2 BRA `(.L_x_4796) ;  /* 0x000000380020a947 */ /* 0x001fea0003800000 */
.L_x_4888:
[----:B------:R-:W-:Y:S05]  /*14c30*/  BSYNC B0 ;  /* 0x0000000000007941 */ /* 0x000fea0003800000 */
.L_x_4795:
[----:B------:R-:W-:-:S05]  /*14c40*/  IMAD.U32 R3, RZ, RZ, UR48 ;  /* 0x00000030ff037e24 */ /* 0x000fca000f8e00ff */
[----:B------:R-:W-:-:S13]  /*14c50*/  ISETP.NE.AND P2, PT, R3, 0x3, PT ;  /* 0x000000030300780c */ /* 0x000fda0003f45270 */
[----:B------:R-:W-:Y:S05]  /*14c60*/  @!P2 BRA `(.L_x_4797) ;  /* 0x000000000004a947 */ /* 0x000fea0003800000 */
[----:B------:R-:W-:Y:S01]  /*14c70*/  BPT.TRAP 0x1 ;  /* 0x000000040000795c */ /* 0x000fe20000300000 */
.L_x_4797:
[----:B------:R-:W-:Y:S01]  /*14c80*/  SHF.L.U32 R3, R6, 0x1f, RZ ;  /* 0x0000001f06037819 */ /* 0x000fe200000006ff */
[----:B------:R-:W-:-:S03]  /*14c90*/  IMAD R2, R5, 0x6000, RZ ;  /* 0x0000600005027824 */ /* 0x000fc600078e02ff */
[----:B------:R-:W0:Y:S02]  /*14ca0*/  SYNCS.PHASECHK.TRANS64.TRYWAIT P2, [R0+URZ+0x2a860], R3 ;  /* 0x02a86003000075a7 */ /* 0x000e24000804017f */
[----:B0-----:R-:W-:Y:S05]  /*14cb0*/  @!P2 BRA `(.L_x_4798) ;  /* 0x000000380010a947 */ /* 0x001fea0003800000 */
.L_x_4889:
[----:B------:R-:W-:Y:S01]  /*14cc0*/  LOP3.LUT R3, R2, R17, RZ, 0xfc, !PT ;  /* 0x0000001102037212 */ /* 0x000fe200078efcff */
[----:B------:R-:W-:Y:S05]  /*14cd0*/  WARPSYNC.ALL ;  /* 0x0000000000007948 */ /* 0x000fea0003800000 */
[----:B------:R-:W-:Y:S01]  /*14ce0*/  IMAD.IADD R3, R18, 0x1, R3 ;  /* 0x0000000112037824 */ /* 0x000fe200078e0203 */
[----:B------:R-:W-:Y:S01]  /*14cf0*/  LOP3.LUT R12, R17, 0x2800, RZ, 0xfc, !PT ;  /* 0x00002800110c7812 */ /* 0x000fe200078efcff */
[----:B------:R-:W5:Y:S04]  /*14d00*/  LDL R13, [R1] ;  /* 0x00000000010d7983 */ /* 0x000f680000100800 */
[----:B--234-:R0:W2:Y:S02]  /*14d10*/  LDSM.16.MT88.4 R4, [R3+0xc400] ;  /* 0x00c400000304783b */ /* 0x01c0a40000004200 */
[----:B0-----:R-:W-:-:S02]  /*14d20*/  IADD3 R3, R19, R2, R36 ;  /* 0x0000000213037210 */ /* 0x001fc40007ffe024 */
[C-C-:B--2---:R-:W-:Y:S02]  /*14d30*/  PRMT R8, R4.reuse, 0x6420, R5.reuse ;  /* 0x0000642004087816 */ /* 0x144fe40000000005 */
[----:B------:R-:W-:Y:S01]  /*14d40*/  PRMT R9, R4, 0x7531, R5 ;  /* 0x0000753104097816 */ /* 0x000fe20000000005 */
[----:B------:R-:W-:Y:S01]  /*14d50*/  VIADD R4, R2, 0x2000 ;  /* 0x0000200002047836 */ /* 0x000fe20000000000 */
[C-C-:B------:R-:W-:Y:S02]  /*14d60*/  PRMT R10, R6.reuse, 0x6420, R7.reuse ;  /* 0x00006420060a7816 */ /* 0x140fe40000000007 */
[----:B------:R-:W-:Y:S02]  /*14d70*/  PRMT R11, R6, 0x7531, R7 ;  /* 0x00007531060b7816 */ /* 0x000fe40000000007 */
[----:B------:R-:W-:-:S03]  /*14d80*/  LOP3.LUT R4, R4, R17, RZ, 0xfc, !PT ;  /* 0x0000001104047212 */ /* 0x000fc600078efcff */
[----:B------:R-:W-:Y:S02]  /*14d90*/  STSM.16.M88.4 [R3], R8 ;  /* 0x0000000803007844 */ /* 0x000fe40000000200 */
[----:B------:R-:W-:-:S06]  /*14da0*/  IMAD.IADD R4, R18, 0x1, R4 ;  /* 0x0000000112047824 */ /* 0x000fcc00078e0204 */
[----:B------:R-:W0:Y:S02]  /*14db0*/  LDSM.16.MT88.4 R4, [R4+0xc400] ;  /* 0x00c400000404783b */ /* 0x000e240000004200 */
[C-C-:B0-----:R-:W-:Y:S02]  /*14dc0*/  PRMT R8, R4.reuse, 0x6420, R5.reuse ;  /* 0x0000642004087816 */ /* 0x141fe40000000005 */
[----:B------:R-:W-:Y:S01]  /*14dd0*/  PRMT R9, R4, 0x7531, R5 ;  /* 0x0000753104097816 */ /* 0x000fe20000000005 */
[----:B------:R-:W-:Y:S01]  /*14de0*/  VIADD R4, R2, 0x4000 ;  /* 0x0000400002047836 */ /* 0x000fe20000000000 */
[C-C-:B------:R-:W-:Y:S02]  /*14df0*/  PRMT R10, R6.reuse, 0x6420, R7.reuse ;  /* 0x00006420060a7816 */ /* 0x140fe40000000007 */
[----:B------:R-:W-:Y:S02]  /*14e00*/  PRMT R11, R6, 0x7531, R7 ;  /* 0x00007531060b7816 */ /* 0x000fe40000000007 */
[----:B------:R-:W-:-:S03]  /*14e10*/  LOP3.LUT R4, R4, R17, RZ, 0xfc, !PT ;  /* 0x0000001104047212 */ /* 0x000fc600078efcff */
[----:B------:R-:W-:Y:S02]  /*14e20*/  STSM.16.M88.4 [R3+0x2000], R8 ;  /* 0x0020000803007844 */ /* 0x000fe40000000200 */
[----:B------:R-:W-:-:S06]  /*14e30*/  IMAD.IADD R4, R18, 0x1, R4 ;  /* 0x0000000112047824 */ /* 0x000fcc00078e0204 */
[----:B------:R-:W0:Y:S02]  /*14e40*/  LDSM.16.MT88.4 R4, [R4+0xc400] ;  /* 0x00c400000404783b */ /* 0x000e240000004200 */
[C-C-:B0-----:R-:W-:Y:S02]  /*14e50*/  PRMT R8, R4.reuse, 0x6420, R5.reuse ;  /* 0x0000642004087816 */ /* 0x141fe40000000005 */
[----:B------:R-:W-:Y:S02]  /*14e60*/  PRMT R9, R4, 0x7531, R5 ;  /* 0x0000753104097816 */ /* 0x000fe40000000005 */
[C-C-:B------:R-:W-:Y:S02]  /*14e70*/  PRMT R10, R6.reuse, 0x6420, R7.reuse ;  /* 0x00006420060a7816 */ /* 0x140fe40000000007 */
[----:B------:R-:W-:-:S05]  /*14e80*/  PRMT R11, R6, 0x7531, R7 ;  /* 0x00007531060b7816 */ /* 0x000fca0000000007 */
[----:B------:R0:W-:Y:S02]  /*14e90*/  STSM.16.M88.4 [R3+0x4000], R8 ;  /* 0x0040000803007844 */ /* 0x0001e40000000200 */
[----:B0-----:R-:W-:-:S05]  /*14ea0*/  LOP3.LUT R3, R2, 0x800, R17, 0xfe, !PT ;  /* 0x0000080002037812 */ /* 0x001fca00078efe11 */
[----:B------:R-:W-:-:S05]  /*14eb0*/  IMAD.IADD R3, R18, 0x1, R3 ;  /* 0x0000000112037824 */ /* 0x000fca00078e0203 */
[----:B------:R0:W2:Y:S02]  /*14ec0*/  LDSM.16.MT88.4 R4, [R3+0xc400] ;  /* 0x00c400000304783b */ /* 0x0000a40000004200 */
[----:B0-----:R-:W-:Y:S02]  /*14ed0*/  IADD3 R3, R19, R34, R2 ;  /* 0x0000002213037210 */ /* 0x001fe40007ffe002 */
[C-C-:B--2---:R-:W-:Y:S02]  /*14ee0*/  PRMT R8, R4.reuse, 0x6420, R5.reuse ;  /* 0x0000642004087816 */ /* 0x144fe40000000005 */
[----:B------:R-:W-:Y:S02]  /*14ef0*/  PRMT R9, R4, 0x7531, R5 ;  /* 0x0000753104097816 */ /* 0x000fe40000000005 */
[C-C-:B------:R-:W-:Y:S02]  /*14f00*/  PRMT R10, R6.reuse, 0x6420, R7.reuse ;  /* 0x00006420060a7816 */ /* 0x140fe40000000007 */
[----:B------:R-:W-:-:S02]  /*14f10*/  PRMT R11, R6, 0x7531, R7 ;  /* 0x00007531060b7816 */ /* 0x000fc40000000007 */
[----:B------:R-:W-:Y:S02]  /*14f20*/  IADD3 R4, R18, R12, R2 ;  /* 0x0000000c12047210 */ /* 0x000fe40007ffe002 */
[----:B------:R-:W-:Y:S01]  /*14f30*/  LOP3.LUT R12, R17, 0x4800, RZ, 0xfc, !PT ;  /* 0x00004800110c7812 */ /* 0x000fe200078efcff */
[----:B------:R-:W-:Y:S04]  /*14f40*/  STSM.16.M88.4 [R3], R8 ;  /* 0x0000000803007844 */ /* 0x000fe80000000200 */
[----:B------:R-:W0:Y:S02]  /*14f50*/  LDSM.16.MT88.4 R4, [R4+0xc400] ;  /* 0x00c400000404783b */ /* 0x000e240000004200 */
[C-C-:B0-----:R-:W-:Y:S02]  /*14f60*/  PRMT R8, R4.reuse, 0x6420, R5.reuse ;  /* 0x0000642004087816 */ /* 0x141fe40000000005 */
[----:B------:R-:W-:-:S02]  /*14f70*/  PRMT R9, R4, 0x7531, R5 ;  /* 0x0000753104097816 */ /* 0x000fc40000000005 */
[C-C-:B------:R-:W-:Y:S02]  /*14f80*/  PRMT R10, R6.reuse, 0x6420, R7.reuse ;  /* 0x00006420060a7816 */ /* 0x140fe40000000007 */
[----:B------:R-:W-:Y:S02]  /*14f90*/  PRMT R11, R6, 0x7531, R7 ;  /* 0x00007531060b7816 */ /* 0x000fe40000000007 */
[----:B------:R-:W-:-:S03]  /*14fa0*/  IADD3 R4, R18, R12, R2 ;  /* 0x0000000c12047210 */ /* 0x000fc60007ffe002 */
[----:B------:R-:W-:Y:S04]  /*14fb0*/  STSM.16.M88.4 [R3+0x2000], R8 ;  /* 0x0020000803007844 */ /* 0x000fe80000000200 */
[----:B------:R-:W0:Y:S02]  /*14fc0*/  LDSM.16.MT88.4 R4, [R4+0xc400] ;  /* 0x00c400000404783b */ /* 0x000e240000004200 */
[C-C-:B0-----:R-:W-:Y:S02]  /*14fd0*/  PRMT R8, R4.reuse, 0x6420, R5.reuse ;  /* 0x0000642004087816 */ /* 0x141fe40000000005 */
[----:B------:R-:W-:Y:S02]  /*14fe0*/  PRMT R9, R4, 0x7531, R5 ;  /* 0x0000753104097816 */ /* 0x000fe40000000005 */
[----:B------:R-:W-:-:S02]  /*14ff0*/  PRMT R10, R6, 0x6420, R7 ;  /* 0x00006420060a7816 */ /* 0x000fc40000000007 */
[----:B------:R-:W-:-:S05]  /*15000*/  PRMT R11, R6, 0x7531, R7 ;  /* 0x00007531060b7816 */ /* 0x000fca0000000007 */
[----:B------:R0:W-:Y:S02]  /*15010*/  STSM.16.M88.4 [R3+0x4000], R8 ;  /* 0x0040000803007844 */ /* 0x0001e40000000200 */
[----:B0-----:R-:W-:-:S05]  /*15020*/  LOP3.LUT R3, R2, 0x1000, R17, 0xfe, !PT ;  /* 0x0000100002037812 */ /* 0x001fca00078efe11 */
[----:B------:R-:W-:-:S05]  /*15030*/  IMAD.IADD R3, R18, 0x1, R3 ;  /* 0x0000000112037824 */ /* 0x000fca00078e0203 */
[----:B------:R0:W2:Y:S01]  /*15040*/  LDSM.16.MT88.4 R4, [R3+0xc400] ;  /* 0x00c400000304783b */ /* 0x0000a20000004200 */
[----:B------:R-:W-:Y:S02]  /*15050*/  LOP3.LUT R12, R17, 0x3000, RZ, 0xfc, !PT ;  /* 0x00003000110c7812 */ /* 0x000fe400078efcff */
[----:B0-----:R-:W-:Y:S02]  /*15060*/  IADD3 R3, R19, R33, R2 ;  /* 0x0000002113037210 */ /* 0x001fe40007ffe002 */
[C-C-:B--2---:R-:W-:Y:S02]  /*15070*/  PRMT R8, R4.reuse, 0x6420, R5.reuse ;  /* 0x0000642004087816 */ /* 0x144fe40000000005 */
[----:B------:R-:W-:Y:S02]  /*15080*/  PRMT R9, R4, 0x7531, R5 ;  /* 0x0000753104097816 */ /* 0x000fe40000000005 */
[C-C-:B------:R-:W-:Y:S02]  /*15090*/  PRMT R10, R6.reuse, 0x6420, R7.reuse ;  /* 0x00006420060a7816 */ /* 0x140fe40000000007 */
[----:B------:R-:W-:-:S02]  /*150a0*/  PRMT R11, R6, 0x7531, R7 ;  /* 0x00007531060b7816 */ /* 0x000fc40000000007 */
[----:B------:R-:W-:-:S03]  /*150b0*/  IADD3 R4, R18, R12, R2 ;  /* 0x0000000c12047210 */ /* 0x000fc60007ffe002 */
[----:B------:R-:W-:Y:S04]  /*150c0*/  STSM.16.M88.4 [R3], R8 ;  /* 0x0000000803007844 */ /* 0x000fe80000000200 */
[----:B------:R-:W0:Y:S01]  /*150d0*/  LDSM.16.MT88.4 R4, [R4+0xc400] ;  /* 0x00c400000404783b */ /* 0x000e220000004200 */
[----:B------:R-:W-:Y:S02]  /*150e0*/  LOP3.LUT R12, R17, 0x5000, RZ, 0xfc, !PT ;  /* 0x00005000110c7812 */ /* 0x000fe400078efcff */
[C-C-:B0-----:R-:W-:Y:S02]  /*150f0*/  PRMT R8, R4.reuse, 0x6420, R5.reuse ;  /* 0x0000642004087816 */ /* 0x141fe40000000005 */
[----:B------:R-:W-:Y:S02]  /*15100*/  PRMT R9, R4, 0x7531, R5 ;  /* 0x0000753104097816 */ /* 0x000fe40000000005 */
[----:B------:R-:W-:-:S02]  /*15110*/  PRMT R10, R6, 0x6420, R7 ;  /* 0x00006420060a7816 */ /* 0x000fc40000000007 */
        /* <DEDUP_REMOVED lines=11> */
[----:B------:R5:W0:Y:S01]  /*151d0*/  LDSM.16.MT88.4 R4, [R3+0xc400] ;  /* 0x00c400000304783b */ /* 0x000a220000004200 */
[----:B------:R-:W-:Y:S02]  /*151e0*/  LOP3.LUT R12, R17, 0x3800, RZ, 0xfc, !PT ;  /* 0x00003800110c7812 */ /* 0x000fe400078efcff */
[----:B-----5:R-:W-:Y:S02]  /*151f0*/  IADD3 R3, R19, R13, R2 ;  /* 0x0000000d13037210 */ /* 0x020fe40007ffe002 */
[C-C-:B0-----:R-:W-:Y:S02]  /*15200*/  PRMT R8, R4.reuse, 0x6420, R5.reuse ;  /* 0x0000642004087816 */ /* 0x141fe40000000005 */
        /* <DEDUP_REMOVED lines=13> */
[----:B------:R-:W0:Y:S01]  /*152e0*/  LDSM.16.MT88.4 R4, [R4+0xc400] ;  /* 0x00c400000404783b */ /* 0x000e220000004200 */
[----:B------:R-:W-:-:S05]  /*152f0*/  IMAD.U32 R12, RZ, RZ, UR48 ;  /* 0x00000030ff0c7e24 */ /* 0x000fca000f8e00ff */
[----:B------:R-:W-:Y:S02]  /*15300*/  ISETP.NE.AND P2, PT, R12, 0x3, PT ;  /* 0x000000030c00780c */ /* 0x000fe40003f45270 */
[C-C-:B0-----:R-:W-:Y:S02]  /*15310*/  PRMT R8, R4.reuse, 0x6420, R5.reuse ;  /* 0x0000642004087816 */ /* 0x141fe40000000005 */
        /* <DEDUP_REMOVED lines=12> */
.L_x_4799:
[----:B--2---:R2:W-:Y:S01]  /*153e0*/  SYNCS.ARRIVE.TRANS64.A1T0 RZ, [R0+URZ+0x2a850], RZ ;  /* 0x02a850ff00ff79a7 */ /* 0x0045e2000810003f */
[----:B------:R-:W-:Y:S06]  /*153f0*/  BAR.SYNC.DEFER_BLOCKING 0x2, 0x80 ;  /* 0x0082000000007b1d */ /* 0x000fec0000010000 */
[----:B------:R-:W-:Y:S05]  /*15400*/  @!P0 BRA `(.L_x_4800) ;  /* 0x0000000000048947 */ /* 0x000fea0003800000 */
[----:B------:R-:W-:Y:S01]  /*15410*/  BPT.TRAP 0x1 ;  /* 0x000000040000795c */ /* 0x000fe20000300000 */
.L_x_4800:
[----:B0-----:R-:W-:Y:S02]  /*15420*/  VIADD R3, R0, 0x2a880 ;  /* 0x0002a88000037836 */ /* 0x001fe40000000000 */
[----:B------:R-:W-:Y:S02]  /*15430*/  IMAD.MOV.U32 R5, RZ, RZ, R23 ;  /* 0x000000ffff057224 */ /* 0x000fe400078e0017 */
[----:B------:R-:W-:Y:S01]  /*15440*/  IMAD.MOV.U32 R6, RZ, RZ, R24 ;  /* 0x000000ffff067224 */ /* 0x000fe200078e0018 */
[----:B------:R-:W-:-:S04]  /*15450*/  PRMT R3, R32, 0x654, R3 ;  /* 0x0000065420037816 */ /* 0x000fc80000000003 */
[----:B------:R3:W-:Y:S01]  /*15460*/  SYNCS.ARRIVE.TRANS64.RED.A1T0 RZ, [R3+URZ], RZ ;  /* 0x000000ff03ff79a7 */ /* 0x0007e2000810043f */
[----:B------:R-:W-:Y:S05]  /*15470*/  @P1 BRA `(.L_x_4801) ;  /* 0xffffffe800d01947 */ /* 0x000fea000383ffff */
.L_x_4781:
[----:B--2---:R-:W2:Y:S01]  /*15480*/  S2R R0, SR_TID.X ;  /* 0x0000000000007919 */ /* 0x004ea20000002100 */
[----:B------:R-:W-:Y:S01]  /*15490*/  BSSY B0, `(.L_x_4802) ;  /* 0x0000012000007945 */ /* 0x000fe20003800000 */
[----:B------:R-:W-:Y:S01]  /*154a0*/  IMAD.U32 R6, RZ, RZ, UR47 ;  /* 0x0000002fff067e24 */ /* 0x000fe2000f8e00ff */
[----:B--2---:R-:W-:-:S04]  /*154b0*/  LOP3.LUT R0, R0, 0x7f, RZ, 0xc0, !PT ;  /* 0x0000007f00007812 */ /* 0x004fc800078ec0ff */
[----:B------:R-:W-:-:S13]  /*154c0*/  ISETP.NE.AND P0, PT, R0, RZ, PT ;  /* 0x000000ff0000720c */ /* 0x000fda0003f05270 */
[----:B------:R-:W-:Y:S05]  /*154d0*/  @P0 BRA `(.L_x_4803) ;  /* 0x0000000000340947 */ /* 0x000fea0003800000 */
[----:B------:R-:W2:Y:S01]  /*154e0*/  S2R R7, SR_LANEID ;  /* 0x0000000000077919 */ /* 0x000ea20000000000 */
[----:B------:R-:W-:Y:S01]  /*154f0*/  VOTEU.ANY UR4, UPT, PT ;  /* 0x0000000000047886 */ /* 0x000fe200038e0100 */
[----:B0--3--:R-:W0:Y:S01]  /*15500*/  LDC.64 R2, c[0x0][0xc80] ;  /* 0x00032000ff027b82 */ /* 0x009e220000000a00 */
[----:B------:R-:W2:Y:S08]  /*15510*/  FLO.U32 R0, UR4 ;  /* 0x0000000400007d00 */ /* 0x000eb000080e0000 */
[----:B------:R-:W0:Y:S01]  /*15520*/  POPC R5, UR4 ;  /* 0x0000000400057d09 */ /* 0x000e220008000000 */
[----:B--2---:R-:W-:-:S13]  /*15530*/  ISETP.EQ.U32.AND P1, PT, R0, R7, PT ;  /* 0x000000070000720c */ /* 0x004fda0003f22070 */
[----:B0-----:R-:W2:Y:S01]  /*15540*/  @P1 ATOMG.E.ADD.STRONG.GPU PT, R3, desc[UR52][R2.64], R5 ;  /* 0x00000005020319a8 */ /* 0x001ea200081ee1f4 */
[----:B------:R-:W0:Y:S02]  /*15550*/  S2R R4, SR_LTMASK ;  /* 0x0000000000047919 */ /* 0x000e240000003900 */
[----:B0-----:R-:W-:-:S04]  /*15560*/  LOP3.LUT R4, R4, UR4, RZ, 0xc0, !PT ;  /* 0x0000000404047c12 */ /* 0x001fc8000f8ec0ff */
[----:B------:R-:W0:Y:S01]  /*15570*/  POPC R7, R4 ;  /* 0x0000000400077309 */ /* 0x000e220000000000 */
[----:B--2---:R-:W0:Y:S02]  /*15580*/  SHFL.IDX PT, R0, R3, R0, 0x1f ;  /* 0x00001f0003007589 */ /* 0x004e2400000e0000 */
[----:B0-----:R-:W-:-:S05]  /*15590*/  IADD3 R0, R0, UR49, R7 ;  /* 0x0000003100007c10 */ /* 0x001fca000fffe007 */
[----:B------:R2:W-:Y:S02]  /*155a0*/  STL [R1+0x8], R0 ;  /* 0x0000080001007387 */ /* 0x0005e40000100800 */
.L_x_4803:
[----:B------:R-:W-:Y:S05]  /*155b0*/  BSYNC B0 ;  /* 0x0000000000007941 */ /* 0x000fea0003800000 */
.L_x_4802:
[----:B------:R-:W-:-:S13]  /*155c0*/  ISETP.NE.AND P1, PT, R6, 0x3, PT ;  /* 0x000000030600780c */ /* 0x000fda0003f25270 */
[----:B------:R-:W-:Y:S05]  /*155d0*/  @!P1 BRA `(.L_x_4804) ;  /* 0x0000000000049947 */ /* 0x000fea0003800000 */
[----:B------:R-:W-:Y:S01]  /*155e0*/  BPT.TRAP 0x1 ;  /* 0x000000040000795c */ /* 0x000fe20000300000 */
.L_x_4804:
[----:B0--3--:R-:W-:Y:S01]  /*155f0*/  LOP3.LUT R3, R24, 0x1, RZ, 0x3c, !PT ;  /* 0x0000000118037812 */ /* 0x009fe200078e3cff */
[----:B--2---:R-:W-:Y:S01]  /*15600*/  IMAD R0, R23, 0x8, R18 ;  /* 0x0000000817007824 */ /* 0x004fe200078e0212 */
[----:B------:R-:W-:Y:S02]  /*15610*/  BSSY B0, `(.L_x_4805) ;  /* 0x0000004000007945 */ /* 0x000fe40003800000 */
[----:B------:R-:W-:-:S04]  /*15620*/  SHF.L.U32 R3, R3, 0x1f, RZ ;  /* 0x0000001f03037819 */ /* 0x000fc800000006ff */
[----:B------:R-:W0:Y:S02]  /*15630*/  SYNCS.PHASECHK.TRANS64.TRYWAIT P2, [R0+URZ+0x2a870], R3 ;  /* 0x02a87003000075a7 */ /* 0x000e24000804017f */
[----:B0-----:R-:W-:Y:S05]  /*15640*/  @!P2 BRA `(.L_x_4806) ;  /* 0x0000002c00c0a947 */ /* 0x001fea0003800000 */
.L_x_4890:
[----:B------:R-:W-:Y:S05]  /*15650*/  BSYNC B0 ;  /* 0x0000000000007941 */ /* 0x000fea0003800000 */
.L_x_4805:
[----:B------:R-:W-:-:S05]  /*15660*/  IMAD.U32 R2, RZ, RZ, UR48 ;  /* 0x00000030ff027e24 */ /* 0x000fca000f8e00ff */
[----:B------:R-:W-:-:S13]  /*15670*/  ISETP.NE.AND P2, PT, R2, 0x3, PT ;  /* 0x000000030200780c */ /* 0x000fda0003f45270 */
[----:B------:R-:W-:Y:S05]  /*15680*/  @!P2 BRA `(.L_x_4807) ;  /* 0x000000000004a947 */ /* 0x000fea0003800000 */
[----:B------:R-:W-:Y:S01]  /*15690*/  BPT.TRAP 0x1 ;  /* 0x000000040000795c */ /* 0x000fe20000300000 */
.L_x_4807:
[----:B0-----:R-:W-:-:S04]  /*156a0*/  SHF.L.U32 R3, R24, 0x1f, RZ ;  /* 0x0000001f18037819 */ /* 0x001fc800000006ff */
[----:B------:R-:W0:Y:S02]  /*156b0*/  SYNCS.PHASECHK.TRANS64.TRYWAIT P2, [R0+URZ+0x2a860], R3 ;  /* 0x02a86003000075a7 */ /* 0x000e24000804017f */
[----:B0-----:R-:W-:Y:S05]  /*156c0*/  @!P2 BRA `(.L_x_4808) ;  /* 0x0000002c00b4a947 */ /* 0x001fea0003800000 */
.L_x_4891:
[----:B0-----:R-:W-:Y:S01]  /*156d0*/  IMAD R3, R23, 0x6000, RZ ;  /* 0x0000600017037824 */ /* 0x001fe200078e02ff */
[----:B------:R-:W-:Y:S05]  /*156e0*/  WARPSYNC.ALL ;  /* 0x0000000000007948 */ /* 0x000fea0003800000 */
[----:B------:R-:W-:Y:S01]  /*156f0*/  LOP3.LUT R5, R3, R17, RZ, 0xfc, !PT ;  /* 0x0000001103057212 */ /* 0x000fe200078efcff */
[----:B------:R-:W2:Y:S01]  /*15700*/  LDL R15, [R1] ;  /* 0x00000000010f7983 */ /* 0x000ea20000100800 */
[----:B------:R-:W-:Y:S02]  /*15710*/  IADD3 R2, R19, R3, R36 ;  /* 0x0000000313027210 */ /* 0x000fe40007ffe024 */
[----:B------:R-:W-:Y:S01]  /*15720*/  LOP3.LUT R14, R17, 0x2800, RZ, 0xfc, !PT ;  /* 0x00002800110e7812 */ /* 0x000fe200078efcff */
[----:B------:R-:W-:-:S05]  /*15730*/  IMAD.IADD R12, R18, 0x1, R5 ;  /* 0x00000001120c7824 */ /* 0x000fca00078e0205 */
[----:B------:R-:W0:Y:S02]  /*15740*/  LDSM.16.MT88.4 R4, [R12+0xc400] ;  /* 0x00c400000c04783b */ /* 0x000e240000004200 */
[C-C-:B0-----:R-:W-:Y:S02]  /*15750*/  PRMT R8, R4.reuse, 0x6420, R5.reuse ;  /* 0x0000642004087816 */ /* 0x141fe40000000005 */
[----:B------:R-:W-:Y:S01]  /*15760*/  PRMT R9, R4, 0x7531, R5 ;  /* 0x0000753104097816 */ /* 0x000fe20000000005 */
[----:B------:R-:W-:Y:S01]  /*15770*/  VIADD R4, R3, 0x2000 ;  /* 0x0000200003047836 */ /* 0x000fe20000000000 */
[C-C-:B------:R-:W-:Y:S02]  /*15780*/  PRMT R10, R6.reuse, 0x6420, R7.reuse ;  /* 0x00006420060a7816 */ /* 0x140fe40000000007 */
[----:B------:R-:W-:Y:S02]  /*15790*/  PRMT R11, R6, 0x7531, R7 ;  /* 0x00007531060b7816 */ /* 0x000fe40000000007 */
[----:B------:R-:W-:-:S03]  /*157a0*/  LOP3.LUT R5, R4, R17, RZ, 0xfc, !PT ;  /* 0x0000001104057212 */ /* 0x000fc600078efcff */
[----:B------:R-:W-:Y:S02]  /*157b0*/  STSM.16.M88.4 [R2], R8 ;  /* 0x0000000802007844 */ /* 0x000fe40000000200 */
        /* <DEDUP_REMOVED lines=9> */
[----:B------:R-:W-:-:S05]  /*15850*/  IMAD.IADD R12, R18, 0x1, R5 ;  /* 0x00000001120c7824 */ /* 0x000fca00078e0205 */
[----:B------:R0:W3:Y:S02]  /*15860*/  LDSM.16.MT88.4 R4, [R12+0xc400] ;  /* 0x00c400000c04783b */ /* 0x0000e40000004200 */
[----:B0-----:R-:W-:Y:S02]  /*15870*/  IADD3 R12, R18, R14, R3 ;  /* 0x0000000e120c7210 */ /* 0x001fe40007ffe003 */
[----:B------:R-:W-:Y:S02]  /*15880*/  LOP3.LUT R14, R17, 0x4800, RZ, 0xfc, !PT ;  /* 0x00004800110e7812 */ /* 0x000fe400078efcff */
[C-C-:B---3--:R-:W-:Y:S02]  /*15890*/  PRMT R8, R4.reuse, 0x6420, R5.reuse ;  /* 0x0000642004087816 */ /* 0x148fe40000000005 */
[----:B------:R-:W-:Y:S02]  /*158a0*/  PRMT R9, R4, 0x7531, R5 ;  /* 0x0000753104097816 */ /* 0x000fe40000000005 */
[----:B------:R-:W-:-:S02]  /*158b0*/  LOP3.LUT R5, R3, 0x800, R17, 0xfe, !PT ;  /* 0x0000080003057812 */ /* 0x000fc400078efe11 */
[C-C-:B------:R-:W-:Y:S02]  /*158c0*/  PRMT R10, R6.reuse, 0x6420, R7.reuse ;  /* 0x00006420060a7816 */ /* 0x140fe40000000007 */
[----:B------:R-:W-:Y:S01]  /*158d0*/  PRMT R11, R6, 0x7531, R7 ;  /* 0x00007531060b7816 */ /* 0x000fe20000000007 */
[----:B------:R-:W-:-:S04]  /*158e0*/  IMAD.IADD R13, R18, 0x1, R5 ;  /* 0x00000001120d7824 */ /* 0x000fc800078e0205 */
[----:B------:R-:W-:Y:S04]  /*158f0*/  STSM.16.M88.4 [R2+0x4000], R8 ;  /* 0x0040000802007844 */ /* 0x000fe80000000200 */
[----:B------:R0:W3:Y:S02]  /*15900*/  LDSM.16.MT88.4 R4, [R13+0xc400] ;  /* 0x00c400000d04783b */ /* 0x0000e40000004200 */
[--C-:B0-----:R-:W-:Y:S02]  /*15910*/  IADD3 R13, R18, R14, R3.reuse ;  /* 0x0000000e120d7210 */ /* 0x101fe40007ffe003 */
[----:B------:R-:W-:Y:S02]  /*15920*/  IADD3 R2, R19, R34, R3 ;  /* 0x0000002213027210 */ /* 0x000fe40007ffe003 */
[----:B---3--:R-:W-:-:S02]  /*15930*/  PRMT R8, R4, 0x6420, R5 ;  /* 0x0000642004087816 */ /* 0x008fc40000000005 */
        /* <DEDUP_REMOVED lines=9> */
[----:B------:R-:W-:Y:S04]  /*159d0*/  STSM.16.M88.4 [R2+0x2000], R8 ;  /* 0x0020000802007844 */ /* 0x000fe80000000200 */
[----:B------:R-:W0:Y:S02]  /*159e0*/  LDSM.16.MT88.4 R4, [R13+0xc400] ;  /* 0x00c400000d04783b */ /* 0x000e240000004200 */
[C-C-:B0-----:R-:W-:Y:S02]  /*159f0*/  PRMT R8, R4.reuse, 0x6420, R5.reuse ;  /* 0x0000642004087816 */ /* 0x141fe40000000005 */
[----:B------:R-:W-:Y:S02]  /*15a00*/  PRMT R9, R4, 0x7531, R5 ;  /* 0x0000753104097816 */ /* 0x000fe40000000005 */
[----:B------:R-:W-:-:S02]  /*15a10*/  LOP3.LUT R5, R3, 0x1000, R17, 0xfe, !PT ;  /* 0x0000100003057812 */ /* 0x000fc400078efe11 */
[C-C-:B------:R-:W-:Y:S02]  /*15a20*/  PRMT R10, R6.reuse, 0x6420, R7.reuse ;  /* 0x00006420060a7816 */ /* 0x140fe40000000007 */
[----:B------:R-:W-:Y:S01]  /*15a30*/  PRMT R11, R6, 0x7531, R7 ;  /* 0x00007531060b7816 */ /* 0x000fe20000000007 */
[----:B------:R-:W-:-:S04]  /*15a40*/  IMAD.IADD R12, R18, 0x1, R5 ;  /* 0x00000001120c7824 */ /* 0x000fc800078e0205 */
[----:B------:R0:W-:Y:S04]  /*15a50*/  STSM.16.M88.4 [R2+0x4000], R8 ;  /* 0x0040000802007844 */ /* 0x0001e80000000200 */
[----:B------:R-:W3:Y:S01]  /*15a60*/  LDSM.16.MT88.4 R4, [R12+0xc400] ;  /* 0x00c400000c04783b */ /* 0x000ee20000004200 */
[----:B------:R-:W-:-:S04]  /*15a70*/  LOP3.LUT R14, R17, 0x3000, RZ, 0xfc, !PT ;  /* 0x00003000110e7812 */ /* 0x000fc800078efcff */
[--C-:B------:R-:W-:Y:S02]  /*15a80*/  IADD3 R13, R18, R14, R3.reuse ;  /* 0x0000000e120d7210 */ /* 0x100fe40007ffe003 */
[----:B0-----:R-:W-:Y:S02]  /*15a90*/  IADD3 R2, R19, R33, R3 ;  /* 0x0000002113027210 */ /* 0x001fe40007ffe003 */
[C-C-:B---3--:R-:W-:Y:S02]  /*15aa0*/  PRMT R8, R4.reuse, 0x6420, R5.reuse ;  /* 0x0000642004087816 */ /* 0x148fe40000000005 */
[----:B------:R-:W-:Y:S02]  /*15ab0*/  PRMT R9, R4, 0x7531, R5 ;  /* 0x0000753104097816 */ /* 0x000fe40000000005 */
[C-C-:B------:R-:W-:Y:S02]  /*15ac0*/  PRMT R10, R6.reuse, 0x6420, R7.reuse ;  /* 0x00006420060a7816 */ /* 0x140fe40000000007 */
[----:B------:R-:W-:-:S05]  /*15ad0*/  PRMT R11, R6, 0x7531, R7 ;  /* 0x00007531060b7816 */ /* 0x000fca0000000007 */
[----:B------:R-:W-:Y:S04]  /*15ae0*/  STSM.16.M88.4 [R2], R8 ;  /* 0x0000000802007844 */ /* 0x000fe80000000200 */
[----:B------:R-:W0:Y:S01]  /*15af0*/  LDSM.16.MT88.4 R4, [R13+0xc400] ;  /* 0x00c400000d04783b */ /* 0x000e220000004200 */
[----:B------:R-:W-:-:S04]  /*15b00*/  LOP3.LUT R14, R17, 0x5000, RZ, 0xfc, !PT ;  /* 0x00005000110e7812 */ /* 0x000fc800078efcff */
[----:B------:R-:W-:Y:S02]  /*15b10*/  IADD3 R12, R18, R14, R3 ;  /* 0x0000000e120c7210 */ /* 0x000fe40007ffe003 */
[C-C-:B0-----:R-:W-:Y:S02]  /*15b20*/  PRMT R8, R4.reuse, 0x6420, R5.reuse ;  /* 0x0000642004087816 */ /* 0x141fe40000000005 */
[----:B------:R-:W-:Y:S02]  /*15b30*/  PRMT R9, R4, 0x7531, R5 ;  /* 0x0000753104097816 */ /* 0x000fe40000000005 */
[C-C-:B------:R-:W-:Y:S02]  /*15b40*/  PRMT R10, R6.reuse, 0x6420, R7.reuse ;  /* 0x00006420060a7816 */ /* 0x140fe40000000007 */
        /* <DEDUP_REMOVED lines=9> */
[----:B------:R-:W-:Y:S04]  /*15be0*/  STSM.16.M88.4 [R2+0x4000], R8 ;  /* 0x0040000802007844 */ /* 0x000fe80000000200 */
[----:B------:R-:W0:Y:S01]  /*15bf0*/  LDSM.16.MT88.4 R4, [R13+0xc400] ;  /* 0x00c400000d04783b */ /* 0x000e220000004200 */
[----:B------:R-:W-:Y:S02]  /*15c00*/  LOP3.LUT R14, R17, 0x3800, RZ, 0xfc, !PT ;  /* 0x00003800110e7812 */ /* 0x000fe400078efcff */
[--C-:B--2---:R-:W-:Y:S02]  /*15c10*/  IADD3 R19, R19, R15, R3.reuse ;  /* 0x0000000f13137210 */ /* 0x104fe40007ffe003 */
[----:B------:R-:W-:Y:S02]  /*15c20*/  IADD3 R12, R18, R14, R3 ;  /* 0x0000000e120c7210 */ /* 0x000fe40007ffe003 */
[----:B0-----:R-:W-:-:S02]  /*15c30*/  PRMT R8, R4, 0x6420, R5 ;  /* 0x0000642004087816 */ /* 0x001fc40000000005 */
[----:B------:R-:W-:Y:S02]  /*15c40*/  PRMT R9, R4, 0x7531, R5 ;  /* 0x0000753104097816 */ /* 0x000fe40000000005 */
[C-C-:B------:R-:W-:Y:S02]  /*15c50*/  PRMT R10, R6.reuse, 0x6420, R7.reuse ;  /* 0x00006420060a7816 */ /* 0x140fe40000000007 */
[----:B------:R-:W-:-:S05]  /*15c60*/  PRMT R11, R6, 0x7531, R7 ;  /* 0x00007531060b7816 */ /* 0x000fca0000000007 */
        /* <DEDUP_REMOVED lines=25> */
.L_x_4809:
[----:B--2---:R2:W-:Y:S01]  /*15e00*/  SYNCS.ARRIVE.TRANS64.A1T0 RZ, [R0+URZ+0x2a850], RZ ;  /* 0x02a850ff00ff79a7 */ /* 0x0045e2000810003f */
[----:B------:R-:W-:Y:S06]  /*15e10*/  BAR.SYNC.DEFER_BLOCKING 0x2, 0x80 ;  /* 0x0082000000007b1d */ /* 0x000fec0000010000 */
[----:B------:R-:W-:Y:S05]  /*15e20*/  @!P1 BRA `(.L_x_4810) ;  /* 0x0000000000049947 */ /* 0x000fea0003800000 */
[----:B------:R-:W-:Y:S01]  /*15e30*/  BPT.TRAP 0x1 ;  /* 0x000000040000795c */ /* 0x000fe20000300000 */
.L_x_4810:
        /* <DEDUP_REMOVED lines=8> */
.L_x_4753:
[----:B------:R-:W-:Y:S05]  /*15ec0*/  BSYNC B7 ;  /* 0x0000000000077941 */ /* 0x000fea0003800000 */
.L_x_4751:
[----:B--2-4-:R2:W5:Y:S01]  /*15ed0*/  LDL R0, [R1+0x8] ;  /* 0x0000080001007983 */ /* 0x0145620000100800 */
[----:B------:R-:W-:-:S13]  /*15ee0*/  LOP3.LUT P1, RZ, R16, 0x800, RZ, 0xc0, !PT ;  /* 0x0000080010ff7812 */ /* 0x000fda000782c0ff */
[----:B--2---:R-:W-:Y:S05]  /*15ef0*/  @!P1 BRA `(.L_x_4811) ;  /* 0x0000000000249947 */ /* 0x004fea0003800000 */
[----:B------:R-:W2:Y:S08]  /*15f00*/  S2UR UR4, SR_CgaCtaId ;  /* 0x00000000000479c3 */ /* 0x000eb00000008800 */
[----:B------:R-:W-:Y:S01]  /*15f10*/  BAR.SYNC.DEFER_BLOCKING 0x5, 0x180 ;  /* 0x0146000000007b1d */ /* 0x000fe20000010000 */
[----:B---3--:R-:W-:Y:S01]  /*15f20*/  MOV R3, 0x400 ;  /* 0x0000040000037802 */ /* 0x008fe20000000f00 */
[----:B--2---:R-:W-:-:S05]  /*15f30*/  IMAD.U32 R32, RZ, RZ, UR4 ;  /* 0x00000004ff207e24 */ /* 0x004fca000f8e00ff */
[----:B------:R-:W-:-:S05]  /*15f40*/  LEA R18, R32, R3, 0x18 ;  /* 0x0000000320127211 */ /* 0x000fca00078ec0ff */
[----:B-----5:R-:W2:Y:S04]  /*15f50*/  LDS R0, [R18+0x2a8d0] ;  /* 0x02a8d00012007984 */ /* 0x020ea80000000800 */
[----:B--2---:R3:W-:Y:S01]  /*15f60*/  STL [R1+0x8], R0 ;  /* 0x0000080001007387 */ /* 0x0047e20000100800 */
[----:B------:R-:W-:Y:S06]  /*15f70*/  BAR.ARV 0x4, 0x180 ;  /* 0x0106000000007b1d */ /* 0x000fec0000002000 */
[----:B------:R-:W-:Y:S05]  /*15f80*/  BRA `(.L_x_4812) ;  /* 0x0000000000207947 */ /* 0x000fea0003800000 */
.L_x_4811:
[----:B------:R-:W2:Y:S01]  /*15f90*/  @!P0 S2R R32, SR_CgaCtaId ;  /* 0x0000000000208919 */ /* 0x000ea20000008800 */
[----:B---3--:R-:W-:Y:S01]  /*15fa0*/  @!P0 MOV R3, 0x400 ;  /* 0x0000040000038802 */ /* 0x008fe20000000f00 */
[----:B------:R-:W-:Y:S03]  /*15fb0*/  BAR.SYNC.DEFER_BLOCKING 0x4, 0x180 ;  /* 0x0106000000007b1d */ /* 0x000fe60000010000 */
[----:B--2---:R-:W-:-:S05]  /*15fc0*/  @!P0 LEA R18, R32, R3, 0x18 ;  /* 0x0000000320128211 */ /* 0x004fca00078ec0ff */
[----:B-----5:R-:W-:Y:S04]  /*15fd0*/  @!P0 STS [R18+0x2a8d0], R0 ;  /* 0x02a8d00012008388 */ /* 0x020fe80000000800 */
[----:B------:R-:W2:Y:S04]  /*15fe0*/  SHFL.IDX PT, R0, R0, RZ, 0x1f ;  /* 0x00001fff00007589 */ /* 0x000ea800000e0000 */
[----:B--2---:R2:W-:Y:S01]  /*15ff0*/  STL [R1+0x8], R0 ;  /* 0x0000080001007387 */ /* 0x0045e20000100800 */
[----:B------:R-:W-:Y:S06]  /*16000*/  BAR.ARV 0x5, 0x180 ;  /* 0x0146000000007b1d */ /* 0x000fec0000002000 */
.L_x_4812:
[----:B--23--:R-:W2:Y:S01]  /*16010*/  LDL R0, [R1+0x8] ;  /* 0x0000080001007983 */ /* 0x00cea20000100800 */
[----:B------:R-:W-:Y:S02]  /*16020*/  ULDC UR4, c[0x0][0xc38] ;  /* 0x00030e0000047ab9 */ /* 0x000fe40000000800 */
[----:B--2---:R-:W-:-:S13]  /*16030*/  ISETP.GE.AND P0, PT, R0, UR4, PT ;  /* 0x0000000400007c0c */ /* 0x004fda000bf06270 */
[----:B------:R-:W-:Y:S05]  /*16040*/  @!P0 BRA `(.L_x_4813) ;  /* 0xffffffb800048947 */ /* 0x000fea000383ffff */
.L_x_4742:
[----:B------:R-:W2:Y:S01]  /*16050*/  LDL.LU R0, [R1+0xc] ;  /* 0x00000c0001007983 */ /* 0x000ea20000300800 */
[----:B------:R-:W-:Y:S01]  /*16060*/  BSSY B0, `(.L_x_4814) ;  /* 0x000000b000007945 */ /* 0x000fe20003800000 */
[----:B------:R-:W3:Y:S01]  /*16070*/  S2R R5, SR_CgaCtaId ;  /* 0x0000000000057919 */ /* 0x000ee20000008800 */
[----:B--2---:R-:W-:-:S05]  /*16080*/  VIADD R0, R0, 0x1 ;  /* 0x0000000100007836 */ /* 0x004fca0000000000 */
[----:B------:R-:W-:-:S04]  /*16090*/  LEA.HI R2, R0, R0, RZ, 0x1 ;  /* 0x0000000000027211 */ /* 0x000fc800078f08ff */
[----:B------:R-:W-:Y:S02]  /*160a0*/  LOP3.LUT R3, R2, 0xfffffffe, RZ, 0xc0, !PT ;  /* 0xfffffffe02037812 */ /* 0x000fe400078ec0ff */
[----:B------:R-:W-:-:S03]  /*160b0*/  MOV R2, 0x400 ;  /* 0x0000040000027802 */ /* 0x000fc60000000f00 */
[----:B------:R-:W-:Y:S01]  /*160c0*/  IMAD.IADD R0, R0, 0x1, -R3 ;  /* 0x0000000100007824 */ /* 0x000fe200078e0a03 */
[----:B---3--:R-:W-:-:S04]  /*160d0*/  LEA R4, R5, R2, 0x18 ;  /* 0x0000000205047211 */ /* 0x008fc800078ec0ff */
[----:B------:R-:W-:-:S04]  /*160e0*/  SHF.L.U32 R0, R0, 0x1f, RZ ;  /* 0x0000001f00007819 */ /* 0x000fc800000006ff */
[----:B------:R-:W2:Y:S02]  /*160f0*/  SYNCS.PHASECHK.TRANS64.TRYWAIT P0, [R4+URZ+0x2a820], R0 ;  /* 0x02a82000040075a7 */ /* 0x000ea4000800017f */
[----:B--2---:R-:W-:Y:S05]  /*16100*/  @!P0 BRA `(.L_x_4815) ;  /* 0x0000002400388947 */ /* 0x004fea0003800000 */
.L_x_4892:
[----:B------:R-:W-:Y:S05]  /*16110*/  BSYNC B0 ;  /* 0x0000000000007941 */ /* 0x000fea0003800000 */
.L_x_4814:
[----:B------:R-:W-:-:S03]  /*16120*/  UMOV UR4, 0xffffffff ;  /* 0xffffffff00047882 */ /* 0x000fc60000000000 */
[----:B------:R-:W-:Y:S05]  /*16130*/  BRA.DIV UR4, `(.L_x_4816) ;  /* 0x0000002604407947 */ /* 0x000fea000b800000 */
[----:B--2---:R-:W2:Y:S02]  /*16140*/  S2R R0, SR_TID.X ;  /* 0x0000000000007919 */ /* 0x004ea40000002100 */
[----:B--2---:R-:W-:-:S04]  /*16150*/  SHF.R.U32.HI R0, RZ, 0x5, R0 ;  /* 0x00000005ff007819 */ /* 0x004fc80000011600 */
[----:B------:R-:W-:-:S05]  /*16160*/  LOP3.LUT R0, R0, 0x3, RZ, 0xc0, !PT ;  /* 0x0000000300007812 */ /* 0x000fca00078ec0ff */
[----:B------:R2:W3:Y:S02]  /*16170*/  SHFL.IDX PT, R14, R0, RZ, 0x1f ;  /* 0x00001fff000e7589 */ /* 0x0004e400000e0000 */
.L_x_4895:
[----:B---3--:R-:W-:Y:S01]  /*16180*/  ISETP.NE.AND P0, PT, R14, RZ, PT ;  /* 0x000000ff0e00720c */ /* 0x008fe20003f05270 */
[----:B------:R-:W-:-:S12]  /*16190*/  BSSY B0, `(.L_x_4817) ;  /* 0x000002c000007945 */ /* 0x000fd80003800000 */
[----:B------:R-:W-:Y:S05]  /*161a0*/  @P0 BRA `(.L_x_4818) ;  /* 0x0000000000a80947 */ /* 0x000fea0003800000 */
[----:B------:R-:W-:-:S03]  /*161b0*/  UMOV UR4, 0xffffffff ;  /* 0xffffffff00047882 */ /* 0x000fc60000000000 */
[----:B------:R-:W-:Y:S05]  /*161c0*/  BRA.DIV UR4, `(.L_x_4819) ;  /* 0x0000002604507947 */ /* 0x000fea000b800000 */
[----:B------:R-:W-:-:S13]  /*161d0*/  ELECT P6, URZ, PT ;  /* 0x00000000003f782f */ /* 0x000fda00038c0000 */
.L_x_4898:
[----:B------:R-:W-:Y:S05]  /*161e0*/  @!P6 BRA `(.L_x_4818) ;  /* 0x000000000098e947 */ /* 0x000fea0003800000 */
[----:B------:R-:W-:-:S06]  /*161f0*/  ULOP3.LUT UR4, UR43, 0x2, URZ, 0xfc, !UPT ;  /* 0x000000022b047892 */ /* 0x000fcc000f8efc3f */
[----:B--2---:R-:W-:-:S05]  /*16200*/  IMAD.U32 R0, RZ, RZ, UR4 ;  /* 0x00000004ff007e24 */ /* 0x004fca000f8e00ff */
[----:B------:R-:W-:-:S13]  /*16210*/  ISETP.NE.AND P0, PT, R0, 0x3, PT ;  /* 0x000000030000780c */ /* 0x000fda0003f05270 */
[----:B------:R-:W-:Y:S05]  /*16220*/  @!P0 BRA `(.L_x_4820) ;  /* 0x0000000000048947 */ /* 0x000fea0003800000 */
[----:B------:R-:W-:Y:S01]  /*16230*/  BPT.TRAP 0x1 ;  /* 0x000000040000795c */ /* 0x000fe20000300000 */
.L_x_4820:
[C---:B------:R-:W-:Y:S01]  /*16240*/  IMAD R5, R23.reuse, 0x8, R4 ;  /* 0x0000000817057824 */ /* 0x040fe200078e0204 */
[----:B------:R-:W-:Y:S01]  /*16250*/  SHF.L.U32 R0, R24, 0x1f, RZ ;  /* 0x0000001f18007819 */ /* 0x000fe200000006ff */
[----:B------:R-:W-:-:S03]  /*16260*/  VIADD R23, R23, 0x1 ;  /* 0x0000000117177836 */ /* 0x000fc60000000000 */
[----:B------:R-:W2:Y:S02]  /*16270*/  SYNCS.PHASECHK.TRANS64.TRYWAIT P1, [R5+URZ+0x2a840], R0 ;  /* 0x02a84000050075a7 */ /* 0x000ea4000802017f */
[----:B------:R-:W-:-:S04]  /*16280*/  ISETP.NE.AND P2, PT, R23, 0x2, PT ;  /* 0x000000021700780c */ /* 0x000fc80003f45270 */
[----:B------:R-:W-:Y:S01]  /*16290*/  SEL R3, RZ, 0x1, P2 ;  /* 0x00000001ff037807 */ /* 0x000fe20001000000 */
[----:B--2---:R-:W-:Y:S08]  /*162a0*/  @!P1 BRA `(.L_x_4821) ;  /* 0x0000002400389947 */ /* 0x004ff00003800000 */
.L_x_4899:
[----:B------:R-:W-:Y:S02]  /*162b0*/  SEL R23, R23, RZ, P2 ;  /* 0x000000ff17177207 */ /* 0x000fe40001000000 */
[----:B------:R-:W-:Y:S01]  /*162c0*/  LOP3.LUT R2, R24, R3, RZ, 0x3c, !PT ;  /* 0x0000000318027212 */ /* 0x000fe200078e3cff */
[----:B------:R-:W-:Y:S06]  /*162d0*/  @!P0 BRA `(.L_x_4822) ;  /* 0x0000000000048947 */ /* 0x000fec0003800000 */
[----:B------:R-:W-:Y:S01]  /*162e0*/  BPT.TRAP 0x1 ;  /* 0x000000040000795c */ /* 0x000fe20000300000 */
.L_x_4822:
[----:B------:R-:W-:Y:S01]  /*162f0*/  IMAD R23, R23, 0x8, R4 ;  /* 0x0000000817177824 */ /* 0x000fe200078e0204 */
[----:B------:R-:W-:-:S04]  /*16300*/  SHF.L.U32 R2, R2, 0x1f, RZ ;  /* 0x0000001f02027819 */ /* 0x000fc800000006ff */
[----:B------:R-:W3:Y:S02]  /*16310*/  SYNCS.PHASECHK.TRANS64.TRYWAIT P1, [R23+URZ+0x2a840], R2 ;  /* 0x02a84002170075a7 */ /* 0x000ee4000802017f */
[----:B---3--:R-:W-:Y:S05]  /*16320*/  @!P1 BRA `(.L_x_4823) ;  /* 0x00000024002c9947 */ /* 0x008fea0003800000 */
.L_x_4900:
[----:B------:R-:W-:Y:S05]  /*16330*/  @!P0 BRA `(.L_x_4824) ;  /* 0x0000000000048947 */ /* 0x000fea0003800000 */
[----:B------:R-:W-:Y:S01]  /*16340*/  BPT.TRAP 0x1 ;  /* 0x000000040000795c */ /* 0x000fe20000300000 */
.L_x_4824:
[----:B------:R-:W4:Y:S02]  /*16350*/  SYNCS.PHASECHK.TRANS64.TRYWAIT P1, [R5+URZ+0x2a860], R0 ;  /* 0x02a86000050075a7 */ /* 0x000f24000802017f */
[----:B----4-:R-:W-:Y:S05]  /*16360*/  @!P1 BRA `(.L_x_4825) ;  /* 0x0000002400309947 */ /* 0x010fea0003800000 */
.L_x_4901:
[----:B------:R-:W-:Y:S05]  /*16370*/  @!P0 BRA `(.L_x_4826) ;  /* 0x0000000000048947 */ /* 0x000fea0003800000 */
[----:B------:R-:W-:Y:S01]  /*16380*/  BPT.TRAP 0x1 ;  /* 0x000000040000795c */ /* 0x000fe20000300000 */
.L_x_4826:
[----:B------:R-:W5:Y:S02]  /*16390*/  SYNCS.PHASECHK.TRANS64.TRYWAIT P1, [R23+URZ+0x2a860], R2 ;  /* 0x02a86002170075a7 */ /* 0x000f64000802017f */
[----:B-----5:R-:W-:Y:S05]  /*163a0*/  @!P1 BRA `(.L_x_4827) ;  /* 0x0000002400349947 */ /* 0x020fea0003800000 */
.L_x_4902:
[----:B------:R-:W-:Y:S05]  /*163b0*/  @!P0 BRA `(.L_x_4828) ;  /* 0x0000000000048947 */ /* 0x000fea0003800000 */
[----:B------:R-:W-:Y:S01]  /*163c0*/  BPT.TRAP 0x1 ;  /* 0x000000040000795c */ /* 0x000fe20000300000 */
.L_x_4828:
[----:B------:R-:W5:Y:S02]  /*163d0*/  SYNCS.PHASECHK.TRANS64.TRYWAIT P1, [R5+URZ+0x2a880], R0 ;  /* 0x02a88000050075a7 */ /* 0x000f64000802017f */
[----:B-----5:R-:W-:Y:S05]  /*163e0*/  @!P1 BRA `(.L_x_4829) ;  /* 0x0000002400389947 */ /* 0x020fea0003800000 */
.L_x_4903:
[----:B------:R-:W-:Y:S05]  /*163f0*/  @!P0 BRA `(.L_x_4830) ;  /* 0x0000000000048947 */ /* 0x000fea0003800000 */
[----:B------:R-:W-:Y:S01]  /*16400*/  BPT.TRAP 0x1 ;  /* 0x000000040000795c */ /* 0x000fe20000300000 */
.L_x_4830:
[----:B------:R0:W0:Y:S02]  /*16410*/  SYNCS.PHASECHK.TRANS64.TRYWAIT P0, [R23+URZ+0x2a880], R2 ;  /* 0x02a88002170075a7 */ /* 0x000024000800017f */
[----:B0-----:R-:W-:Y:S05]  /*16420*/  @!P0 NANOSLEEP.SYNCS 0x989680 ;  /* 0x009896800000895d */ /* 0x001fea0003900000 */
[----:B------:R-:W0:Y:S02]  /*16430*/  @!P0 SYNCS.PHASECHK.TRANS64 P0, [R23+URZ+0x2a880], R2 ;  /* 0x02a88002170085a7 */ /* 0x000e24000800007f */
[----:B0-----:R-:W-:Y:S05]  /*16440*/  @!P0 BRA `(.L_x_4830) ;  /* 0xfffffffc00f08947 */ /* 0x001fea000383ffff */
.L_x_4818:
[----:B------:R-:W-:Y:S05]  /*16450*/  BSYNC B0 ;  /* 0x0000000000007941 */ /* 0x000fea0003800000 */
.L_x_4817:
[----:B------:R-:W-:Y:S05]  /*16460*/  EXIT ;  /* 0x000000000000794d */ /* 0x000fea0003800000 */
.L_x_4647:
[----:B0-----:R-:W-:-:S04]  /*16470*/  IMAD.U32 R3, RZ, RZ, UR36 ;  /* 0x00000024ff037e24 */ /* 0x001fc8000f8e00ff */
[----:B------:R0:W1:Y:S03]  /*16480*/  SYNCS.PHASECHK.TRANS64.TRYWAIT P1, [R3+URZ+0x2a800], R0 ;  /* 0x02a80000030075a7 */ /* 0x000066000802017f */
[----:B-1----:R-:W-:Y:S05]  /*16490*/  @!P1 NANOSLEEP.SYNCS 0x989680 ;  /* 0x009896800000995d */ /* 0x002fea0003900000 */
[----:B------:R-:W1:Y:S02]  /*164a0*/  @!P1 SYNCS.PHASECHK.TRANS64 P1, [R3+URZ+0x2a800], R0 ;  /* 0x02a80000030095a7 */ /* 0x000e64000802007f */
[----:B-1----:R-:W-:Y:S05]  /*164b0*/  @!P1 BRA `(.L_x_4647) ;  /* 0xfffffffc00ec9947 */ /* 0x002fea000383ffff */
[----:B------:R-:W-:Y:S05]  /*164c0*/  BRA `(.L_x_4831) ;  /* 0xfffffeb8004c7947 */ /* 0x000fea000383ffff */
.L_x_4651:
[----:B-1----:R1:W2:Y:S02]  /*164d0*/  SYNCS.PHASECHK.TRANS64.TRYWAIT P1, [R3+URZ+0x2a830], R0 ;  /* 0x02a83000030075a7 */ /* 0x0022a4000802017f */
[----:B--2---:R-:W-:Y:S05]  /*164e0*/  @!P1 NANOSLEEP.SYNCS 0x989680 ;  /* 0x009896800000995d */ /* 0x004fea0003900000 */
[----:B------:R-:W2:Y:S02]  /*164f0*/  @!P1 SYNCS.PHASECHK.TRANS64 P1, [R3+URZ+0x2a830], R0 ;  /* 0x02a83000030095a7 */ /* 0x000ea4000802007f */
[----:B--2---:R-:W-:Y:S05]  /*16500*/  @!P1 BRA `(.L_x_4651) ;  /* 0xfffffffc00f09947 */ /* 0x004fea000383ffff */
[----:B------:R-:W-:Y:S05]  /*16510*/  BRA `(.L_x_4650) ;  /* 0xfffffeb800687947 */ /* 0x000fea000383ffff */
.L_x_4668:
[----:B-1----:R-:W-:-:S04]  /*16520*/  IMAD.U32 R5, RZ, RZ, UR6 ;  /* 0x00000006ff057e24 */ /* 0x002fc8000f8e00ff */
[----:B------:R1:W2:Y:S03]  /*16530*/  SYNCS.PHASECHK.TRANS64.TRYWAIT P1, [R5+URZ+0x2a830], R0 ;  /* 0x02a83000050075a7 */ /* 0x0002a6000802017f */
[----:B--2---:R-:W-:Y:S05]  /*16540*/  @!P1 NANOSLEEP.SYNCS 0x989680 ;  /* 0x009896800000995d */ /* 0x004fea0003900000 */
[----:B------:R-:W2:Y:S02]  /*16550*/  @!P1 SYNCS.PHASECHK.TRANS64 P1, [R5+URZ+0x2a830], R0 ;  /* 0x02a83000050095a7 */ /* 0x000ea4000802007f */
[----:B--2---:R-:W-:Y:S05]  /*16560*/  @!P1 BRA `(.L_x_4668) ;  /* 0xfffffffc00ec9947 */ /* 0x004fea000383ffff */
[----:B------:R-:W-:Y:S05]  /*16570*/  BRA `(.L_x_4665) ;  /* 0xfffffeec00487947 */ /* 0x000fea000383ffff */
.L_x_4672:
[----:B-1----:R-:W-:-:S04]  /*16580*/  IMAD.U32 R5, RZ, RZ, UR6 ;  /* 0x00000006ff057e24 */ /* 0x002fc8000f8e00ff */
[----:B------:R1:W2:Y:S03]  /*16590*/  SYNCS.PHASECHK.TRANS64.TRYWAIT P1, [R5+URZ+0x2a850], R0 ;  /* 0x02a85000050075a7 */ /* 0x0002a6000802017f */
[----:B--2---:R-:W-:Y:S05]  /*165a0*/  @!P1 NANOSLEEP.SYNCS 0x989680 ;  /* 0x009896800000995d */ /* 0x004fea0003900000 */
[----:B------:R-:W2:Y:S02]  /*165b0*/  @!P1 SYNCS.PHASECHK.TRANS64 P1, [R5+URZ+0x2a850], R0 ;  /* 0x02a85000050095a7 */ /* 0x000ea4000802007f */
[----:B--2---:R-:W-:Y:S05]  /*165c0*/  @!P1 BRA `(.L_x_4672) ;  /* 0xfffffffc00ec9947 */ /* 0x004fea000383ffff */
[----:B------:R-:W-:Y:S05]  /*165d0*/  BRA `(.L_x_4669) ;  /* 0xfffffeec00f47947 */ /* 0x000fea000383ffff */
.L_x_4691:
[----:B-1----:R-:W-:-:S04]  /*165e0*/  IMAD.U32 R9, RZ, RZ, UR6 ;  /* 0x00000006ff097e24 */ /* 0x002fc8000f8e00ff */
[----:B------:R1:W2:Y:S03]  /*165f0*/  SYNCS.PHASECHK.TRANS64.TRYWAIT P1, [R9+URZ+0x2a830], R0 ;  /* 0x02a83000090075a7 */ /* 0x0002a6000802017f */
[----:B--2---:R-:W-:Y:S05]  /*16600*/  @!P1 NANOSLEEP.SYNCS 0x989680 ;  /* 0x009896800000995d */ /* 0x004fea0003900000 */
[----:B------:R-:W2:Y:S02]  /*16610*/  @!P1 SYNCS.PHASECHK.TRANS64 P1, [R9+URZ+0x2a830], R0 ;  /* 0x02a83000090095a7 */ /* 0x000ea4000802007f */
[----:B--2---:R-:W-:Y:S05]  /*16620*/  @!P1 BRA `(.L_x_4691) ;  /* 0xfffffffc00ec9947 */ /* 0x004fea000383ffff */
[----:B------:R-:W-:Y:S05]  /*16630*/  BRA `(.L_x_4688) ;  /* 0xffffff2000207947 */ /* 0x000fea000383ffff */
.L_x_4695:
[----:B-1----:R-:W-:-:S04]  /*16640*/  IMAD.U32 R9, RZ, RZ, UR6 ;  /* 0x00000006ff097e24 */ /* 0x002fc8000f8e00ff */
[----:B------:R1:W2:Y:S03]  /*16650*/  SYNCS.PHASECHK.TRANS64.TRYWAIT P1, [R9+URZ+0x2a850], R0 ;  /* 0x02a85000090075a7 */ /* 0x0002a6000802017f */
[----:B--2---:R-:W-:Y:S05]  /*16660*/  @!P1 NANOSLEEP.SYNCS 0x989680 ;  /* 0x009896800000995d */ /* 0x004fea0003900000 */
[----:B------:R-:W2:Y:S02]  /*16670*/  @!P1 SYNCS.PHASECHK.TRANS64 P1, [R9+URZ+0x2a850], R0 ;  /* 0x02a85000090095a7 */ /* 0x000ea4000802007f */
[----:B--2---:R-:W-:Y:S05]  /*16680*/  @!P1 BRA `(.L_x_4695) ;  /* 0xfffffffc00ec9947 */ /* 0x004fea000383ffff */
[----:B------:R-:W-:Y:S05]  /*16690*/  BRA `(.L_x_4692) ;  /* 0xffffff2000cc7947 */ /* 0x000fea000383ffff */
.L_x_4703:
[----:B-1----:R-:W-:-:S04]  /*166a0*/  IMAD.U32 R7, RZ, RZ, UR6 ;  /* 0x00000006ff077e24 */ /* 0x002fc8000f8e00ff */
[----:B------:R1:W2:Y:S03]  /*166b0*/  SYNCS.PHASECHK.TRANS64.TRYWAIT P1, [R7+URZ+0x2a830], R0 ;  /* 0x02a83000070075a7 */ /* 0x0002a6000802017f */
[----:B--2---:R-:W-:Y:S05]  /*166c0*/  @!P1 NANOSLEEP.SYNCS 0x989680 ;  /* 0x009896800000995d */ /* 0x004fea0003900000 */
[----:B------:R-:W2:Y:S02]  /*166d0*/  @!P1 SYNCS.PHASECHK.TRANS64 P1, [R7+URZ+0x2a830], R0 ;  /* 0x02a83000070095a7 */ /* 0x000ea4000802007f */
[----:B--2---:R-:W-:Y:S05]  /*166e0*/  @!P1 BRA `(.L_x_4703) ;  /* 0xfffffffc00ec9947 */ /* 0x004fea000383ffff */
[----:B------:R-:W-:Y:S05]  /*166f0*/  BRA `(.L_x_4700) ;  /* 0xffffff40002c7947 */ /* 0x000fea000383ffff */
.L_x_4707:
[----:B-1----:R-:W-:-:S04]  /*16700*/  IMAD.U32 R7, RZ, RZ, UR6 ;  /* 0x00000006ff077e24 */ /* 0x002fc8000f8e00ff */
[----:B------:R1:W2:Y:S03]  /*16710*/  SYNCS.PHASECHK.TRANS64.TRYWAIT P1, [R7+URZ+0x2a850], R0 ;  /* 0x02a85000070075a7 */ /* 0x0002a6000802017f */
[----:B--2---:R-:W-:Y:S05]  /*16720*/  @!P1 NANOSLEEP.SYNCS 0x989680 ;  /* 0x009896800000995d */ /* 0x004fea0003900000 */
[----:B------:R-:W2:Y:S02]  /*16730*/  @!P1 SYNCS.PHASECHK.TRANS64 P1, [R7+URZ+0x2a850], R0 ;  /* 0x02a85000070095a7 */ /* 0x000ea4000802007f */
[----:B--2---:R-:W-:Y:S05]  /*16740*/  @!P1 BRA `(.L_x_4707) ;  /* 0xfffffffc00ec9947 */ /* 0x004fea000383ffff */
[----:B------:R-:W-:Y:S05]  /*16750*/  BRA `(.L_x_4704) ;  /* 0xffffff4000cc7947 */ /* 0x000fea000383ffff */
.L_x_4722:
[----:B-1----:R-:W-:-:S04]  /*16760*/  IMAD.U32 R5, RZ, RZ, UR9 ;  /* 0x00000009ff057e24 */ /* 0x002fc8000f8e00ff */
[----:B------:R1:W2:Y:S03]  /*16770*/  SYNCS.PHASECHK.TRANS64.TRYWAIT P1, [R5+URZ+0x2a850], R4 ;  /* 0x02a85004050075a7 */ /* 0x0002a6000802017f */
[----:B--2---:R-:W-:Y:S05]  /*16780*/  @!P1 NANOSLEEP.SYNCS 0x989680 ;  /* 0x009896800000995d */ /* 0x004fea0003900000 */
[----:B------:R-:W2:Y:S02]  /*16790*/  @!P1 SYNCS.PHASECHK.TRANS64 P1, [R5+URZ+0x2a850], R4 ;  /* 0x02a85004050095a7 */ /* 0x000ea4000802007f */
[----:B--2---:R-:W-:Y:S05]  /*167a0*/  @!P1 BRA `(.L_x_4722) ;  /* 0xfffffffc00ec9947 */ /* 0x004fea000383ffff */
[----:B------:R-:W-:Y:S05]  /*167b0*/  BRA `(.L_x_4721) ;  /* 0xffffff7000347947 */ /* 0x000fea000383ffff */
.L_x_4762:
        /* <DEDUP_REMOVED lines=10> */
.L_x_4832:
[----:B------:R-:W-:Y:S05]  /*16860*/  BRA `(.L_x_4833) ;  /* 0xffffffbc00dc7947 */ /* 0x000fea000383ffff */
.L_x_4765:
[----:B0-----:R0:W1:Y:S02]  /*16870*/  SYNCS.PHASECHK.TRANS64.TRYWAIT P0, [R4+URZ+0x2a880], R25 ;  /* 0x02a88019040075a7 */ /* 0x001064000800017f */
[----:B-1----:R-:W-:Y:S05]  /*16880*/  @!P0 NANOSLEEP.SYNCS 0x989680 ;  /* 0x009896800000895d */ /* 0x002fea0003900000 */
[----:B------:R-:W1:Y:S02]  /*16890*/  @!P0 SYNCS.PHASECHK.TRANS64 P0, [R4+URZ+0x2a880], R25 ;  /* 0x02a88019040085a7 */ /* 0x000e64000800007f */
[----:B-1----:R-:W-:Y:S05]  /*168a0*/  @!P0 BRA `(.L_x_4765) ;  /* 0xfffffffc00f08947 */ /* 0x002fea000383ffff */
[----:B------:R-:W-:Y:S05]  /*168b0*/  BRA `(.L_x_4834) ;  /* 0xffffffc000807947 */ /* 0x000fea000383ffff */
.L_x_4766:
        /* <DEDUP_REMOVED lines=8> */
.L_x_4836:
[----:B------:R-:W-:Y:S05]  /*16940*/  BSYNC B0 ;  /* 0x0000000000007941 */ /* 0x000fea0003800000 */
.L_x_4835:
[----:B------:R-:W-:Y:S01]  /*16950*/  IMAD.MOV.U32 R13, RZ, RZ, R5 ;  /* 0x000000ffff0d7224 */ /* 0x000fe200078e0005 */
[C---:B------:R-:W-:Y:S01]  /*16960*/  LOP3.LUT P3, RZ, R16.reuse, 0x80, RZ, 0xc0, !PT ;  /* 0x0000008010ff7812 */ /* 0x040fe2000786c0ff */
[----:B------:R-:W-:Y:S01]  /*16970*/  IMAD.MOV.U32 R12, RZ, RZ, RZ ;  /* 0x000000ffff0c7224 */ /* 0x000fe200078e00ff */
[----:B------:R-:W-:Y:S01]  /*16980*/  LOP3.LUT P1, RZ, R16, 0x40, RZ, 0xc0, !PT ;  /* 0x0000004010ff7812 */ /* 0x000fe2000782c0ff */
[----:B------:R-:W-:Y:S01]  /*16990*/  IMAD.MOV.U32 R11, RZ, RZ, 0x1c1f ;  /* 0x00001c1fff0b7424 */ /* 0x000fe200078e00ff */
[----:B------:R-:W-:Y:S01]  /*169a0*/  ISETP.GE.AND P5, PT, R8, 0x61, PT ;  /* 0x000000610800780c */ /* 0x000fe20003fa6270 */
[----:B------:R-:W-:Y:S02]  /*169b0*/  IMAD.MOV.U32 R15, RZ, RZ, -0x1 ;  /* 0xffffffffff0f7424 */ /* 0x000fe400078e00ff */
[----:B------:R-:W-:-:S10]  /*169c0*/  IMAD.MOV.U32 R0, RZ, RZ, R14 ;  /* 0x000000ffff007224 */ /* 0x000fd400078e000e */
[----:B------:R-:W-:Y:S05]  /*169d0*/  WARPSYNC.COLLECTIVE R15, `(.L_x_4837) ;  /* 0x000000000f087348 */ /* 0x000fea0003c00000 */
[----:B------:R0:W1:Y:S02]  /*169e0*/  SHFL.IDX P6, R14, R13, R12, R11 ;  /* 0x0000000c0d0e7389 */ /* 0x00006400000c000b */
[----:B01----:R-:W-:Y:S01]  /*169f0*/  ENDCOLLECTIVE ;  /* 0x000000000000791b */ /* 0x003fe20003800000 */
.L_x_4837:
[----:B------:R-:W-:Y:S02]  /*16a00*/  IMAD.MOV.U32 R13, RZ, RZ, R9 ;  /* 0x000000ffff0d7224 */ /* 0x000fe400078e0009 */
[----:B------:R-:W-:Y:S02]  /*16a10*/  IMAD.MOV.U32 R12, RZ, RZ, 0x1 ;  /* 0x00000001ff0c7424 */ /* 0x000fe400078e00ff */
[----:B------:R-:W-:-:S07]  /*16a20*/  IMAD.MOV.U32 R2, RZ, RZ, R14 ;  /* 0x000000ffff027224 */ /* 0x000fce00078e000e */
[----:B------:R-:W-:Y:S05]  /*16a30*/  WARPSYNC.COLLECTIVE R15, `(.L_x_4838) ;  /* 0x000000000f087348 */ /* 0x000fea0003c00000 */
[----:B------:R0:W1:Y:S02]  /*16a40*/  SHFL.IDX P6, R14, R13, R12, R11 ;  /* 0x0000000c0d0e7389 */ /* 0x00006400000c000b */
[----:B01----:R-:W-:Y:S01]  /*16a50*/  ENDCOLLECTIVE ;  /* 0x000000000000791b */ /* 0x003fe20003800000 */
.L_x_4838:
[----:B------:R-:W-:-:S05]  /*16a60*/  IADD3 R2, P0, R29, R2, RZ ;  /* 0x000000021d027210 */ /* 0x000fca0007f1e0ff */
[----:B------:R-:W-:Y:S01]  /*16a70*/  IMAD.X R3, RZ, RZ, R0, P0 ;  /* 0x000000ffff037224 */ /* 0x000fe200000e0600 */
[----:B------:R-:W-:Y:S01]  /*16a80*/  ISETP.LT.OR P0, PT, R8, 0x1, P3 ;  /* 0x000000010800780c */ /* 0x000fe20001f01670 */
[----:B------:R-:W-:Y:S02]  /*16a90*/  IMAD.IADD R0, R18, 0x1, R10 ;  /* 0x0000000112007824 */ /* 0x000fe400078e020a */
[----:B------:R-:W-:-:S10]  /*16aa0*/  IMAD.MOV.U32 R13, RZ, RZ, R5 ;  /* 0x000000ffff0d7224 */ /* 0x000fd400078e0005 */
        /* <DEDUP_REMOVED lines=12> */
.L_x_4839:
[----:B------:R-:W-:Y:S02]  /*16b70*/  IMAD.MOV.U32 R13, RZ, RZ, R9 ;  /* 0x000000ffff0d7224 */ /* 0x000fe400078e0009 */
[----:B------:R-:W-:Y:S02]  /*16b80*/  IMAD.MOV.U32 R12, RZ, RZ, 0x2 ;  /* 0x00000002ff0c7424 */ /* 0x000fe400078e00ff */
[----:B------:R-:W-:-:S07]  /*16b90*/  IMAD.MOV.U32 R2, RZ, RZ, R14 ;  /* 0x000000ffff027224 */ /* 0x000fce00078e000e */
[----:B------:R-:W-:Y:S05]  /*16ba0*/  WARPSYNC.COLLECTIVE R15, `(.L_x_4840) ;  /* 0x000000000f087348 */ /* 0x000fea0003c00000 */
[----:B------:R0:W1:Y:S02]  /*16bb0*/  SHFL.IDX P6, R14, R13, R12, R11 ;  /* 0x0000000c0d0e7389 */ /* 0x00006400000c000b */
[----:B01----:R-:W-:Y:S01]  /*16bc0*/  ENDCOLLECTIVE ;  /* 0x000000000000791b */ /* 0x003fe20003800000 */
.L_x_4840:
        /* <DEDUP_REMOVED lines=16> */
.L_x_4841:
[----:B------:R-:W-:Y:S02]  /*16cd0*/  IMAD.MOV.U32 R13, RZ, RZ, R9 ;  /* 0x000000ffff0d7224 */ /* 0x000fe400078e0009 */
[----:B------:R-:W-:Y:S02]  /*16ce0*/  IMAD.MOV.U32 R12, RZ, RZ, 0x3 ;  /* 0x00000003ff0c7424 */ /* 0x000fe400078e00ff */
[----:B------:R-:W-:-:S07]  /*16cf0*/  IMAD.MOV.U32 R2, RZ, RZ, R14 ;  /* 0x000000ffff027224 */ /* 0x000fce00078e000e */
[----:B------:R-:W-:Y:S05]  /*16d00*/  WARPSYNC.COLLECTIVE R15, `(.L_x_4842) ;  /* 0x000000000f087348 */ /* 0x000fea0003c00000 */
[----:B------:R0:W1:Y:S02]  /*16d10*/  SHFL.IDX P6, R14, R13, R12, R11 ;  /* 0x0000000c0d0e7389 */ /* 0x00006400000c000b */
[----:B01----:R-:W-:Y:S01]  /*16d20*/  ENDCOLLECTIVE ;  /* 0x000000000000791b */ /* 0x003fe20003800000 */
.L_x_4842:
        /* <DEDUP_REMOVED lines=15> */
.L_x_4843:
[----:B------:R-:W-:Y:S01]  /*16e20*/  @!PT LDS RZ, [RZ] ;  /* 0x00000000fffff984 */ /* 0x000fe20000000800 */
[----:B------:R-:W-:Y:S01]  /*16e30*/  @!PT LDS RZ, [RZ] ;  /* 0x00000000fffff984 */ /* 0x000fe20000000800 */
[----:B------:R-:W-:Y:S01]  /*16e40*/  @!PT LDS RZ, [RZ] ;  /* 0x00000000fffff984 */ /* 0x000fe20000000800 */
[----:B------:R-:W-:Y:S01]  /*16e50*/  LDGSTS.E.BYPASS.LTC128B.128 [R0+0xf400], desc[UR52][R2.64+0x40], !P0 ;  /* 0x0f40004002007fae */ /* 0x000fe2000c101d74 */
[----:B------:R-:W-:-:S13]  /*16e60*/  ISETP.LT.OR P0, PT, R8, 0x41, P2 ;  /* 0x000000410800780c */ /* 0x000fda0001701670 */
[----:B------:R0:W-:Y:S02]  /*16e70*/  LDGSTS.E.BYPASS.LTC128B.128 [R0+0x11400], desc[UR52][R2.64+0x80], !P0 ;  /* 0x1140008002007fae */ /* 0x0001e4000c101d74 */
[----:B0-----:R-:W-:Y:S01]  /*16e80*/  IMAD.MOV.U32 R2, RZ, RZ, R14 ;  /* 0x000000ffff027224 */ /* 0x001fe200078e000e */
[----:B------:R-:W-:Y:S06]  /*16e90*/  BRA `(.L_x_4844) ;  /* 0xffffffc000147947 */ /* 0x000fec000383ffff */
.L_x_4771:
[----:B---3--:R3:W4:Y:S02]  /*16ea0*/  SYNCS.PHASECHK.TRANS64.TRYWAIT P0, [R4+URZ+0x2a840], R25 ;  /* 0x02a84019040075a7 */ /* 0x008724000800017f */
[----:B----4-:R-:W-:Y:S05]  /*16eb0*/  @!P0 NANOSLEEP.SYNCS 0x989680 ;  /* 0x009896800000895d */ /* 0x010fea0003900000 */
[----:B------:R-:W4:Y:S02]  /*16ec0*/  @!P0 SYNCS.PHASECHK.TRANS64 P0, [R4+URZ+0x2a840], R25 ;  /* 0x02a84019040085a7 */ /* 0x000f24000800007f */
[----:B----4-:R-:W-:Y:S05]  /*16ed0*/  @!P0 BRA `(.L_x_4771) ;  /* 0xfffffffc00f08947 */ /* 0x010fea000383ffff */
[----:B------:R-:W-:Y:S05]  /*16ee0*/  BRA `(.L_x_4845) ;  /* 0xffffffc000807947 */ /* 0x000fea000383ffff */
.L_x_4772:
        /* <DEDUP_REMOVED lines=8> */
.L_x_4847:
[----:B------:R-:W-:Y:S05]  /*16f70*/  BSYNC B0 ;  /* 0x0000000000007941 */ /* 0x000fea0003800000 */
.L_x_4846:
[----:B------:R-:W-:Y:S01]  /*16f80*/  IMAD.MOV.U32 R13, RZ, RZ, R5 ;  /* 0x000000ffff0d7224 */ /* 0x000fe200078e0005 */
[----:B------:R-:W-:Y:S01]  /*16f90*/  LOP3.LUT R16, R16, 0xf7ffffff, RZ, 0xc0, !PT ;  /* 0xf7ffffff10107812 */ /* 0x000fe200078ec0ff */
[----:B------:R-:W-:Y:S02]  /*16fa0*/  IMAD.MOV.U32 R12, RZ, RZ, RZ ;  /* 0x000000ffff0c7224 */ /* 0x000fe400078e00ff */
[----:B------:R-:W-:Y:S01]  /*16fb0*/  IMAD.MOV.U32 R11, RZ, RZ, 0x1c1f ;  /* 0x00001c1fff0b7424 */ /* 0x000fe200078e00ff */
[----:B------:R-:W-:Y:S01]  /*16fc0*/  @P5 LOP3.LUT R16, R16, 0x8000000, RZ, 0xfc, !PT ;  /* 0x0800000010105812 */ /* 0x000fe200078efcff */
[----:B------:R-:W-:Y:S02]  /*16fd0*/  IMAD.MOV.U32 R15, RZ, RZ, -0x1 ;  /* 0xffffffffff0f7424 */ /* 0x000fe400078e00ff */
[----:B------:R-:W-:Y:S01]  /*16fe0*/  IMAD.MOV.U32 R2, RZ, RZ, R14 ;  /* 0x000000ffff027224 */ /* 0x000fe200078e000e */
[----:B------:R-:W-:-:S13]  /*16ff0*/  LOP3.LUT P5, RZ, R16, 0x2, RZ, 0xc0, !PT ;  /* 0x0000000210ff7812 */ /* 0x000fda00078ac0ff */
[----:B------:R-:W-:Y:S05]  /*17000*/  WARPSYNC.COLLECTIVE R15, `(.L_x_4848) ;  /* 0x000000000f087348 */ /* 0x000fea0003c00000 */
[----:B------:R0:W1:Y:S02]  /*17010*/  SHFL.IDX P6, R14, R13, R12, R11 ;  /* 0x0000000c0d0e7389 */ /* 0x00006400000c000b */
[----:B01----:R-:W-:Y:S01]  /*17020*/  ENDCOLLECTIVE ;  /* 0x000000000000791b */ /* 0x003fe20003800000 */
.L_x_4848:
[----:B------:R-:W-:Y:S02]  /*17030*/  IMAD.MOV.U32 R13, RZ, RZ, R6 ;  /* 0x000000ffff0d7224 */ /* 0x000fe400078e0006 */
[----:B------:R-:W-:Y:S02]  /*17040*/  IMAD.MOV.U32 R12, RZ, RZ, 0x1 ;  /* 0x00000001ff0c7424 */ /* 0x000fe400078e00ff */
[----:B------:R-:W-:Y:S01]  /*17050*/  IMAD.MOV.U32 R3, RZ, RZ, R14 ;  /* 0x000000ffff037224 */ /* 0x000fe200078e000e */
[----:B------:R-:W-:-:S04]  /*17060*/  LOP3.LUT P6, RZ, R16, 0x4, RZ, 0xc0, !PT ;  /* 0x0000000410ff7812 */ /* 0x000fc800078cc0ff */
        /* <DEDUP_REMOVED lines=12> */
.L_x_4849:
[----:B------:R-:W-:Y:S01]  /*17130*/  @!PT LDS RZ, [RZ] ;  /* 0x00000000fffff984 */ /* 0x000fe20000000800 */
[----:B------:R-:W-:Y:S01]  /*17140*/  @!PT LDS RZ, [RZ] ;  /* 0x00000000fffff984 */ /* 0x000fe20000000800 */
[----:B------:R-:W-:Y:S01]  /*17150*/  @!PT LDS RZ, [RZ] ;  /* 0x00000000fffff984 */ /* 0x000fe20000000800 */
[----:B------:R-:W-:Y:S04]  /*17160*/  @P4 LDGSTS.E.BYPASS.LTC128B.128 [R0+0x20400], desc[UR52][R2.64+0x40], !P5 ;  /* 0x2040004002004fae */ /* 0x000fe8000e901d74 */
[----:B------:R0:W-:Y:S01]  /*17170*/  @P4 LDGSTS.E.BYPASS.LTC128B.128 [R0+0x22400], desc[UR52][R2.64+0x80], !P2 ;  /* 0x2240008002004fae */ /* 0x0001e2000d101d74 */
[----:B------:R-:W-:Y:S01]  /*17180*/  LOP3.LUT P4, RZ, R16, 0x4, RZ, 0xc0, !PT ;  /* 0x0000000410ff7812 */ /* 0x000fe2000788c0ff */
[----:B------:R-:W-:Y:S02]  /*17190*/  IMAD.MOV.U32 R13, RZ, RZ, R5 ;  /* 0x000000ffff0d7224 */ /* 0x000fe400078e0005 */
[----:B0-----:R-:W-:-:S10]  /*171a0*/  IMAD.MOV.U32 R2, RZ, RZ, R14 ;  /* 0x000000ffff027224 */ /* 0x001fd400078e000e */
[----:B------:R-:W-:Y:S05]  /*171b0*/  WARPSYNC.COLLECTIVE R15, `(.L_x_4850) ;  /* 0x000000000f087348 */ /* 0x000fea0003c00000 */
[----:B------:R0:W1:Y:S02]  /*171c0*/  SHFL.IDX P6, R14, R13, R12, R11 ;  /* 0x0000000c0d0e7389 */ /* 0x00006400000c000b */
[----:B01----:R-:W-:Y:S01]  /*171d0*/  ENDCOLLECTIVE ;  /* 0x000000000000791b */ /* 0x003fe20003800000 */
.L_x_4850:
[----:B------:R-:W-:Y:S02]  /*171e0*/  IMAD.MOV.U32 R13, RZ, RZ, R6 ;  /* 0x000000ffff0d7224 */ /* 0x000fe400078e0006 */
[----:B------:R-:W-:Y:S02]  /*171f0*/  IMAD.MOV.U32 R12, RZ, RZ, 0x2 ;  /* 0x00000002ff0c7424 */ /* 0x000fe400078e00ff */
[----:B------:R-:W-:-:S07]  /*17200*/  IMAD.MOV.U32 R3, RZ, RZ, R14 ;  /* 0x000000ffff037224 */ /* 0x000fce00078e000e */
[----:B------:R-:W-:Y:S05]  /*17210*/  WARPSYNC.COLLECTIVE R15, `(.L_x_4851) ;  /* 0x000000000f087348 */ /* 0x000fea0003c00000 */
[----:B------:R0:W1:Y:S02]  /*17220*/  SHFL.IDX P6, R14, R13, R12, R11 ;  /* 0x0000000c0d0e7389 */ /* 0x00006400000c000b */
[----:B01----:R-:W-:Y:S01]  /*17230*/  ENDCOLLECTIVE ;  /* 0x000000000000791b */ /* 0x003fe20003800000 */
.L_x_4851:
        /* <DEDUP_REMOVED lines=10> */
[----:B------:R-:W-:Y:S04]  /*172e0*/  @P3 LDGSTS.E.BYPASS.LTC128B.128 [R0+0x20c00], desc[UR52][R2.64+0x40], !P5 ;  /* 0x20c0004002003fae */ /* 0x000fe8000e901d74 */
[----:B------:R0:W-:Y:S02]  /*172f0*/  @P3 LDGSTS.E.BYPASS.LTC128B.128 [R0+0x22c00], desc[UR52][R2.64+0x80], !P2 ;  /* 0x22c0008002003fae */ /* 0x0001e4000d101d74 */
[----:B0-----:R-:W-:-:S07]  /*17300*/  IMAD.MOV.U32 R2, RZ, RZ, R14 ;  /* 0x000000ffff027224 */ /* 0x001fce00078e000e */
[----:B------:R-:W-:Y:S05]  /*17310*/  WARPSYNC.COLLECTIVE R15, `(.L_x_4852) ;  /* 0x000000000f087348 */ /* 0x000fea0003c00000 */
[----:B------:R0:W1:Y:S02]  /*17320*/  SHFL.IDX P6, R14, R13, R12, R11 ;  /* 0x0000000c0d0e7389 */ /* 0x00006400000c000b */
[----:B01----:R-:W-:Y:S01]  /*17330*/  ENDCOLLECTIVE ;  /* 0x000000000000791b */ /* 0x003fe20003800000 */
.L_x_4852:
[----:B------:R-:W-:Y:S02]  /*17340*/  IMAD.MOV.U32 R13, RZ, RZ, R6 ;  /* 0x000000ffff0d7224 */ /* 0x000fe400078e0006 */
[----:B------:R-:W-:Y:S02]  /*17350*/  IMAD.MOV.U32 R12, RZ, RZ, 0x3 ;  /* 0x00000003ff0c7424 */ /* 0x000fe400078e00ff */
[----:B------:R-:W-:-:S07]  /*17360*/  IMAD.MOV.U32 R3, RZ, RZ, R14 ;  /* 0x000000ffff037224 */ /* 0x000fce00078e000e */
[----:B------:R-:W-:Y:S05]  /*17370*/  WARPSYNC.COLLECTIVE R15, `(.L_x_4853) ;  /* 0x000000000f087348 */ /* 0x000fea0003c00000 */
[----:B------:R0:W1:Y:S02]  /*17380*/  SHFL.IDX P6, R14, R13, R12, R11 ;  /* 0x0000000c0d0e7389 */ /* 0x00006400000c000b */
[----:B01----:R-:W-:Y:S01]  /*17390*/  ENDCOLLECTIVE ;  /* 0x000000000000791b */ /* 0x003fe20003800000 */
.L_x_4853:
        /* <DEDUP_REMOVED lines=10> */
.L_x_4854:
[----:B------:R-:W-:Y:S01]  /*17440*/  @!PT LDS RZ, [RZ] ;  /* 0x00000000fffff984 */ /* 0x000fe20000000800 */
[----:B------:R-:W-:Y:S01]  /*17450*/  @!PT LDS RZ, [RZ] ;  /* 0x00000000fffff984 */ /* 0x000fe20000000800 */
[----:B------:R-:W-:Y:S01]  /*17460*/  @!PT LDS RZ, [RZ] ;  /* 0x00000000fffff984 */ /* 0x000fe20000000800 */
[----:B------:R0:W-:Y:S04]  /*17470*/  @P1 LDGSTS.E.BYPASS.LTC128B.128 [R0+0x1f400], desc[UR52][R2.64], !P4 ;  /* 0x1f40000002001fae */ /* 0x0001e8000e101d74 */
[----:B------:R0:W-:Y:S01]  /*17480*/  @P1 LDGSTS.E.BYPASS.LTC128B.128 [R0+0x21400], desc[UR52][R2.64+0x40], !P5 ;  /* 0x2140004002001fae */ /* 0x0001e2000e901d74 */
[----:B------:R-:W-:-:S03]  /*17490*/  LOP3.LUT P5, RZ, R16, 0x8000000, RZ, 0xc0, !PT ;  /* 0x0800000010ff7812 */ /* 0x000fc600078ac0ff */
[----:B------:R0:W-:Y:S01]  /*174a0*/  @P1 LDGSTS.E.BYPASS.LTC128B.128 [R0+0x23400], desc[UR52][R2.64+0x80], !P2 ;  /* 0x2340008002001fae */ /* 0x0001e2000d101d74 */
[----:B------:R-:W-:Y:S01]  /*174b0*/  IMAD.MOV.U32 R5, RZ, RZ, R14 ;  /* 0x000000ffff057224 */ /* 0x000fe200078e000e */
[----:B------:R-:W-:Y:S08]  /*174c0*/  BRA `(.L_x_4855) ;  /* 0xffffffbc00ec7947 */ /* 0x000ff0000383ffff */
.L_x_4777:
[----:B------:R-:W-:Y:S02]  /*174d0*/  IMAD.MOV.U32 R13, RZ, RZ, R4 ;  /* 0x000000ffff0d7224 */ /* 0x000fe400078e0004 */
[----:B------:R-:W-:Y:S02]  /*174e0*/  IMAD.MOV.U32 R12, RZ, RZ, RZ ;  /* 0x000000ffff0c7224 */ /* 0x000fe400078e00ff */
[----:B------:R-:W-:Y:S02]  /*174f0*/  IMAD.MOV.U32 R11, RZ, RZ, 0x1c1f ;  /* 0x00001c1fff0b7424 */ /* 0x000fe400078e00ff */
[----:B------:R-:W-:Y:S02]  /*17500*/  IMAD.MOV.U32 R15, RZ, RZ, -0x1 ;  /* 0xffffffffff0f7424 */ /* 0x000fe400078e00ff */
[----:B------:R-:W-:-:S07]  /*17510*/  VIADD R5, R8, UR42 ;  /* 0x0000002a08057c36 */ /* 0x000fce0008000000 */
[----:B-----5:R-:W-:Y:S05]  /*17520*/  WARPSYNC.COLLECTIVE R15, `(.L_x_4856) ;  /* 0x000000000f087348 */ /* 0x020fea0003c00000 */
[----:B------:R0:W1:Y:S02]  /*17530*/  SHFL.IDX P6, R14, R13, R12, R11 ;  /* 0x0000000c0d0e7389 */ /* 0x00006400000c000b */
[----:B01---5:R-:W-:Y:S01]  /*17540*/  ENDCOLLECTIVE ;  /* 0x000000000000791b */ /* 0x023fe20003800000 */
.L_x_4856:
[C---:B------:R-:W-:Y:S01]  /*17550*/  VIADD R6, R5.reuse, 0x20 ;  /* 0x0000002005067836 */ /* 0x040fe20000000000 */
[----:B------:R-:W-:Y:S01]  /*17560*/  ISETP.GE.AND P1, PT, R5, UR40, PT ;  /* 0x0000002805007c0c */ /* 0x000fe2000bf26270 */
[----:B------:R-:W-:Y:S02]  /*17570*/  IMAD.MOV.U32 R13, RZ, RZ, R0 ;  /* 0x000000ffff0d7224 */ /* 0x000fe400078e0000 */
[----:B------:R-:W-:-:S10]  /*17580*/  IMAD.MOV.U32 R2, RZ, RZ, R14 ;  /* 0x000000ffff027224 */ /* 0x000fd400078e000e */
[----:B------:R-:W-:Y:S05]  /*17590*/  WARPSYNC.COLLECTIVE R15, `(.L_x_4857) ;  /* 0x000000000f087348 */ /* 0x000fea0003c00000 */
[----:B------:R0:W1:Y:S02]  /*175a0*/  SHFL.IDX P6, R14, R13, R12, R11 ;  /* 0x0000000c0d0e7389 */ /* 0x00006400000c000b */
[----:B01----:R-:W-:Y:S01]  /*175b0*/  ENDCOLLECTIVE ;  /* 0x000000000000791b */ /* 0x003fe20003800000 */
.L_x_4857:
[----:B------:R-:W-:Y:S02]  /*175c0*/  IMAD.MOV.U32 R13, RZ, RZ, R4 ;  /* 0x000000ffff0d7224 */ /* 0x000fe400078e0004 */
[----:B------:R-:W-:Y:S02]  /*175d0*/  IMAD.MOV.U32 R12, RZ, RZ, 0x1 ;  /* 0x00000001ff0c7424 */ /* 0x000fe400078e00ff */
[----:B------:R-:W-:-:S07]  /*175e0*/  IMAD.MOV.U32 R3, RZ, RZ, R14 ;  /* 0x000000ffff037224 */ /* 0x000fce00078e000e */
[----:B------:R-:W-:Y:S05]  /*175f0*/  WARPSYNC.COLLECTIVE R15, `(.L_x_4858) ;  /* 0x000000000f087348 */ /* 0x000fea0003c00000 */
[----:B------:R0:W1:Y:S02]  /*17600*/  SHFL.IDX P6, R14, R13, R12, R11 ;  /* 0x0000000c0d0e7389 */ /* 0x00006400000c000b */
[----:B01----:R-:W-:Y:S01]  /*17610*/  ENDCOLLECTIVE ;  /* 0x000000000000791b */ /* 0x003fe20003800000 */
.L_x_4858:
        /* <DEDUP_REMOVED lines=12> */
[----:B------:R-:W-:Y:S01]  /*176e0*/  ISETP.GE.AND P1, PT, R6, UR40, PT ;  /* 0x0000002806007c0c */ /* 0x000fe2000bf26270 */
[----:B0-----:R-:W-:-:S12]  /*176f0*/  IMAD.MOV.U32 R2, RZ, RZ, R14 ;  /* 0x000000ffff027224 */ /* 0x001fd800078e000e */
[----:B------:R-:W-:Y:S05]  /*17700*/  WARPSYNC.COLLECTIVE R15, `(.L_x_4859) ;  /* 0x000000000f087348 */ /* 0x000fea0003c00000 */
[----:B------:R0:W1:Y:S02]  /*17710*/  SHFL.IDX P6, R14, R13, R12, R11 ;  /* 0x0000000c0d0e7389 */ /* 0x00006400000c000b */
[----:B01----:R-:W-:Y:S01]  /*17720*/  ENDCOLLECTIVE ;  /* 0x000000000000791b */ /* 0x003fe20003800000 */
.L_x_4859:
[----:B------:R-:W-:Y:S02]  /*17730*/  IMAD.MOV.U32 R13, RZ, RZ, R4 ;  /* 0x000000ffff0d7224 */ /* 0x000fe400078e0004 */
[----:B------:R-:W-:Y:S02]  /*17740*/  IMAD.MOV.U32 R12, RZ, RZ, 0x2 ;  /* 0x00000002ff0c7424 */ /* 0x000fe400078e00ff */
[----:B------:R-:W-:-:S07]  /*17750*/  IMAD.MOV.U32 R3, RZ, RZ, R14 ;  /* 0x000000ffff037224 */ /* 0x000fce00078e000e */
[----:B------:R-:W-:Y:S05]  /*17760*/  WARPSYNC.COLLECTIVE R15, `(.L_x_4860) ;  /* 0x000000000f087348 */ /* 0x000fea0003c00000 */
[----:B------:R0:W1:Y:S02]  /*17770*/  SHFL.IDX P6, R14, R13, R12, R11 ;  /* 0x0000000c0d0e7389 */ /* 0x00006400000c000b */
[----:B01----:R-:W-:Y:S01]  /*17780*/  ENDCOLLECTIVE ;  /* 0x000000000000791b */ /* 0x003fe20003800000 */
.L_x_4860:
        /* <DEDUP_REMOVED lines=13> */
[----:B------:R-:W-:Y:S01]  /*17860*/  ISETP.GE.AND P1, PT, R2, UR40, PT ;  /* 0x0000002802007c0c */ /* 0x000fe2000bf26270 */
[----:B------:R-:W-:-:S12]  /*17870*/  IMAD.MOV.U32 R2, RZ, RZ, R14 ;  /* 0x000000ffff027224 */ /* 0x000fd800078e000e */
[----:B------:R-:W-:Y:S05]  /*17880*/  WARPSYNC.COLLECTIVE R15, `(.L_x_4861) ;  /* 0x000000000f087348 */ /* 0x000fea0003c00000 */
[----:B------:R0:W1:Y:S02]  /*17890*/  SHFL.IDX P6, R14, R13, R12, R11 ;  /* 0x0000000c0d0e7389 */ /* 0x00006400000c000b */
[----:B01----:R-:W-:Y:S01]  /*178a0*/  ENDCOLLECTIVE ;  /* 0x000000000000791b */ /* 0x003fe20003800000 */
.L_x_4861:
[----:B------:R-:W-:Y:S02]  /*178b0*/  IMAD.MOV.U32 R13, RZ, RZ, R4 ;  /* 0x000000ffff0d7224 */ /* 0x000fe400078e0004 */
[----:B------:R-:W-:Y:S02]  /*178c0*/  IMAD.MOV.U32 R12, RZ, RZ, 0x3 ;  /* 0x00000003ff0c7424 */ /* 0x000fe400078e00ff */
[----:B------:R-:W-:-:S07]  /*178d0*/  IMAD.MOV.U32 R3, RZ, RZ, R14 ;  /* 0x000000ffff037224 */ /* 0x000fce00078e000e */
[----:B------:R-:W-:Y:S05]  /*178e0*/  WARPSYNC.COLLECTIVE R15, `(.L_x_4862) ;  /* 0x000000000f087348 */ /* 0x000fea0003c00000 */
[----:B------:R0:W1:Y:S02]  /*178f0*/  SHFL.IDX P6, R14, R13, R12, R11 ;  /* 0x0000000c0d0e7389 */ /* 0x00006400000c000b */
[----:B01----:R-:W-:Y:S01]  /*17900*/  ENDCOLLECTIVE ;  /* 0x000000000000791b */ /* 0x003fe20003800000 */
.L_x_4862:
        /* <DEDUP_REMOVED lines=10> */
.L_x_4863:
[----:B------:R-:W-:Y:S01]  /*179b0*/  @!PT LDS RZ, [RZ] ;  /* 0x00000000fffff984 */ /* 0x000fe20000000800 */
[----:B------:R-:W-:Y:S01]  /*179c0*/  @!PT LDS RZ, [RZ] ;  /* 0x00000000fffff984 */ /* 0x000fe20000000800 */
[----:B------:R-:W-:Y:S01]  /*179d0*/  @!PT LDS RZ, [RZ] ;  /* 0x00000000fffff984 */ /* 0x000fe20000000800 */
[----:B------:R0:W-:Y:S04]  /*179e0*/  @!P1 LDGSTS.E.BYPASS.LTC128B.128 [R7+0x19400], desc[UR52][R2.64], !P3 ;  /* 0x1940000002079fae */ /* 0x0001e8000d901d74 */
[----:B------:R0:W-:Y:S04]  /*179f0*/  @!P1 LDGSTS.E.BYPASS.LTC128B.128 [R7+0x1b400], desc[UR52][R2.64+0x40], !P4 ;  /* 0x1b40004002079fae */ /* 0x0001e8000e101d74 */
[----:B------:R0:W-:Y:S01]  /*17a00*/  @!P1 LDGSTS.E.BYPASS.LTC128B.128 [R7+0x1d400], desc[UR52][R2.64+0x80], !P5 ;  /* 0x1d40008002079fae */ /* 0x0001e2000e901d74 */
[----:B------:R-:W-:Y:S01]  /*17a10*/  IMAD.MOV.U32 R0, RZ, RZ, R14 ;  /* 0x000000ffff007224 */ /* 0x000fe200078e000e */
[----:B------:R-:W-:Y:S06]  /*17a20*/  BRA `(.L_x_4864) ;  /* 0xffffffc000cc7947 */ /* 0x000fec000383ffff */
.L_x_4780:
[----:B0-----:R0:W1:Y:S02]  /*17a30*/  SYNCS.PHASECHK.TRANS64.TRYWAIT P0, [R18+URZ+0x2a820], R3 ;  /* 0x02a82003120075a7 */ /* 0x001064000800017f */
[----:B-1----:R-:W-:Y:S05]  /*17a40*/  @!P0 NANOSLEEP.SYNCS 0x989680 ;  /* 0x009896800000895d */ /* 0x002fea0003900000 */
[----:B------:R-:W1:Y:S02]  /*17a50*/  @!P0 SYNCS.PHASECHK.TRANS64 P0, [R18+URZ+0x2a820], R3 ;  /* 0x02a82003120085a7 */ /* 0x000e64000800007f */
[----:B-1----:R-:W-:Y:S05]  /*17a60*/  @!P0 BRA `(.L_x_4780) ;  /* 0xfffffffc00f08947 */ /* 0x002fea000383ffff */
[----:B------:R-:W-:Y:S05]  /*17a70*/  BRA `(.L_x_4865) ;  /* 0xffffffc400307947 */ /* 0x000fea000383ffff */
.L_x_4784:
[----:B0-----:R0:W1:Y:S02]  /*17a80*/  SYNCS.PHASECHK.TRANS64.TRYWAIT P0, [R4+URZ+0x2a880], R20 ;  /* 0x02a88014040075a7 */ /* 0x001064000800017f */
[----:B-1----:R-:W-:Y:S05]  /*17a90*/  @!P0 NANOSLEEP.SYNCS 0x989680 ;  /* 0x009896800000895d */ /* 0x002fea0003900000 */
[----:B------:R-:W1:Y:S02]  /*17aa0*/  @!P0 SYNCS.PHASECHK.TRANS64 P0, [R4+URZ+0x2a880], R20 ;  /* 0x02a88014040085a7 */ /* 0x000e64000800007f */
[----:B-1----:R-:W-:Y:S05]  /*17ab0*/  @!P0 BRA `(.L_x_4784) ;  /* 0xfffffffc00f08947 */ /* 0x002fea000383ffff */
[----:B------:R-:W-:Y:S05]  /*17ac0*/  BRA `(.L_x_4866) ;  /* 0xffffffc400f47947 */ /* 0x000fea000383ffff */
.L_x_4785:
        /* <DEDUP_REMOVED lines=8> */
.L_x_4868:
[----:B------:R-:W-:Y:S05]  /*17b50*/  BSYNC B0 ;  /* 0x0000000000007941 */ /* 0x000fea0003800000 */
.L_x_4867:
        /* <DEDUP_REMOVED lines=8> */
.L_x_4869:
[----:B------:R-:W-:Y:S02]  /*17be0*/  IMAD.MOV.U32 R13, RZ, RZ, R27 ;  /* 0x000000ffff0d7224 */ /* 0x000fe400078e001b */
[----:B------:R-:W-:Y:S02]  /*17bf0*/  IMAD.MOV.U32 R12, RZ, RZ, 0x1 ;  /* 0x00000001ff0c7424 */ /* 0x000fe400078e00ff */
[----:B------:R-:W-:-:S07]  /*17c00*/  IMAD.MOV.U32 R2, RZ, RZ, R14 ;  /* 0x000000ffff027224 */ /* 0x000fce00078e000e */
[----:B------:R-:W-:Y:S05]  /*17c10*/  WARPSYNC.COLLECTIVE R15, `(.L_x_4870) ;  /* 0x000000000f087348 */ /* 0x000fea0003c00000 */
[----:B------:R0:W1:Y:S02]  /*17c20*/  SHFL.IDX P6, R14, R13, R12, R11 ;  /* 0x0000000c0d0e7389 */ /* 0x00006400000c000b */
[----:B01----:R-:W-:Y:S01]  /*17c30*/  ENDCOLLECTIVE ;  /* 0x000000000000791b */ /* 0x003fe20003800000 */
.L_x_4870:
        /* <DEDUP_REMOVED lines=14> */
.L_x_4871:
[----:B------:R-:W-:Y:S02]  /*17d20*/  IMAD.MOV.U32 R13, RZ, RZ, R27 ;  /* 0x000000ffff0d7224 */ /* 0x000fe400078e001b */
[----:B------:R-:W-:Y:S02]  /*17d30*/  IMAD.MOV.U32 R12, RZ, RZ, 0x2 ;  /* 0x00000002ff0c7424 */ /* 0x000fe400078e00ff */
[----:B------:R-:W-:-:S07]  /*17d40*/  IMAD.MOV.U32 R2, RZ, RZ, R14 ;  /* 0x000000ffff027224 */ /* 0x000fce00078e000e */
[----:B------:R-:W-:Y:S05]  /*17d50*/  WARPSYNC.COLLECTIVE R15, `(.L_x_4872) ;  /* 0x000000000f087348 */ /* 0x000fea0003c00000 */
[----:B------:R0:W1:Y:S02]  /*17d60*/  SHFL.IDX P6, R14, R13, R12, R11 ;  /* 0x0000000c0d0e7389 */ /* 0x00006400000c000b */
[----:B01----:R-:W-:Y:S01]  /*17d70*/  ENDCOLLECTIVE ;  /* 0x000000000000791b */ /* 0x003fe20003800000 */
.L_x_4872:
        /* <DEDUP_REMOVED lines=13> */
.L_x_4873:
[----:B------:R-:W-:Y:S02]  /*17e50*/  IMAD.MOV.U32 R13, RZ, RZ, R27 ;  /* 0x000000ffff0d7224 */ /* 0x000fe400078e001b */
[----:B------:R-:W-:Y:S02]  /*17e60*/  IMAD.MOV.U32 R12, RZ, RZ, 0x3 ;  /* 0x00000003ff0c7424 */ /* 0x000fe400078e00ff */
[----:B------:R-:W-:-:S07]  /*17e70*/  IMAD.MOV.U32 R2, RZ, RZ, R14 ;  /* 0x000000ffff027224 */ /* 0x000fce00078e000e */
[----:B------:R-:W-:Y:S05]  /*17e80*/  WARPSYNC.COLLECTIVE R15, `(.L_x_4874) ;  /* 0x000000000f087348 */ /* 0x000fea0003c00000 */
[----:B------:R0:W1:Y:S02]  /*17e90*/  SHFL.IDX P6, R14, R13, R12, R11 ;  /* 0x0000000c0d0e7389 */ /* 0x00006400000c000b */
[----:B01----:R-:W-:Y:S01]  /*17ea0*/  ENDCOLLECTIVE ;  /* 0x000000000000791b */ /* 0x003fe20003800000 */
.L_x_4874:
        /* <DEDUP_REMOVED lines=13> */
.L_x_4875:
[----:B------:R-:W-:Y:S01]  /*17f80*/  IMAD.MOV.U32 R2, RZ, RZ, R14 ;  /* 0x000000ffff027224 */ /* 0x000fe200078e000e */
[----:B------:R-:W-:Y:S06]  /*17f90*/  BRA `(.L_x_4876) ;  /* 0xffffffc400807947 */ /* 0x000fec000383ffff */
.L_x_4790:
[----:B---3--:R3:W4:Y:S02]  /*17fa0*/  SYNCS.PHASECHK.TRANS64.TRYWAIT P0, [R4+URZ+0x2a840], R20 ;  /* 0x02a84014040075a7 */ /* 0x008724000800017f */
[----:B----4-:R-:W-:Y:S05]  /*17fb0*/  @!P0 NANOSLEEP.SYNCS 0x989680 ;  /* 0x009896800000895d */ /* 0x010fea0003900000 */
[----:B------:R-:W4:Y:S02]  /*17fc0*/  @!P0 SYNCS.PHASECHK.TRANS64 P0, [R4+URZ+0x2a840], R20 ;  /* 0x02a84014040085a7 */ /* 0x000f24000800007f */
[----:B----4-:R-:W-:Y:S05]  /*17fd0*/  @!P0 BRA `(.L_x_4790) ;  /* 0xfffffffc00f08947 */ /* 0x010fea000383ffff */
[----:B------:R-:W-:Y:S05]  /*17fe0*/  BRA `(.L_x_4877) ;  /* 0xffffffc400d87947 */ /* 0x000fea000383ffff */
.L_x_4791:
        /* <DEDUP_REMOVED lines=8> */
.L_x_4879:
[----:B------:R-:W-:Y:S05]  /*18070*/  BSYNC B0 ;  /* 0x0000000000007941 */ /* 0x000fea0003800000 */
.L_x_4878:
        /* <DEDUP_REMOVED lines=8> */
.L_x_4880:
[----:B------:R-:W-:Y:S02]  /*18100*/  IMAD.MOV.U32 R13, RZ, RZ, R8 ;  /* 0x000000ffff0d7224 */ /* 0x000fe400078e0008 */
[----:B------:R-:W-:Y:S02]  /*18110*/  IMAD.MOV.U32 R12, RZ, RZ, 0x1 ;  /* 0x00000001ff0c7424 */ /* 0x000fe400078e00ff */
[----:B------:R-:W-:-:S07]  /*18120*/  IMAD.MOV.U32 R2, RZ, RZ, R14 ;  /* 0x000000ffff027224 */ /* 0x000fce00078e000e */
[----:B------:R-:W-:Y:S05]  /*18130*/  WARPSYNC.COLLECTIVE R15, `(.L_x_4881) ;  /* 0x000000000f087348 */ /* 0x000fea0003c00000 */
[----:B------:R0:W1:Y:S02]  /*18140*/  SHFL.IDX P6, R14, R13, R12, R11 ;  /* 0x0000000c0d0e7389 */ /* 0x00006400000c000b */
[----:B01----:R-:W-:Y:S01]  /*18150*/  ENDCOLLECTIVE ;  /* 0x000000000000791b */ /* 0x003fe20003800000 */
.L_x_4881:
        /* <DEDUP_REMOVED lines=13> */
.L_x_4882:
[----:B------:R-:W-:Y:S02]  /*18230*/  IMAD.MOV.U32 R13, RZ, RZ, R8 ;  /* 0x000000ffff0d7224 */ /* 0x000fe400078e0008 */
[----:B------:R-:W-:Y:S02]  /*18240*/  IMAD.MOV.U32 R12, RZ, RZ, 0x2 ;  /* 0x00000002ff0c7424 */ /* 0x000fe400078e00ff */
[----:B------:R-:W-:-:S07]  /*18250*/  IMAD.MOV.U32 R2, RZ, RZ, R14 ;  /* 0x000000ffff027224 */ /* 0x000fce00078e000e */
[----:B------:R-:W-:Y:S05]  /*18260*/  WARPSYNC.COLLECTIVE R15, `(.L_x_4883) ;  /* 0x000000000f087348 */ /* 0x000fea0003c00000 */
[----:B------:R0:W1:Y:S02]  /*18270*/  SHFL.IDX P6, R14, R13, R12, R11 ;  /* 0x0000000c0d0e7389 */ /* 0x00006400000c000b */
[----:B01----:R-:W-:Y:S01]  /*18280*/  ENDCOLLECTIVE ;  /* 0x000000000000791b */ /* 0x003fe20003800000 */
.L_x_4883:
        /* <DEDUP_REMOVED lines=13> */
.L_x_4884:
[----:B------:R-:W-:Y:S02]  /*18360*/  IMAD.MOV.U32 R13, RZ, RZ, R8 ;  /* 0x000000ffff0d7224 */ /* 0x000fe400078e0008 */
[----:B------:R-:W-:Y:S02]  /*18370*/  IMAD.MOV.U32 R12, RZ, RZ, 0x3 ;  /* 0x00000003ff0c7424 */ /* 0x000fe400078e00ff */
[----:B------:R-:W-:-:S07]  /*18380*/  IMAD.MOV.U32 R2, RZ, RZ, R14 ;  /* 0x000000ffff027224 */ /* 0x000fce00078e000e */
[----:B------:R-:W-:Y:S05]  /*18390*/  WARPSYNC.COLLECTIVE R15, `(.L_x_4885) ;  /* 0x000000000f087348 */ /* 0x000fea0003c00000 */
[----:B------:R0:W1:Y:S02]  /*183a0*/  SHFL.IDX P6, R14, R13, R12, R11 ;  /* 0x0000000c0d0e7389 */ /* 0x00006400000c000b */
[----:B01----:R-:W-:Y:S01]  /*183b0*/  ENDCOLLECTIVE ;  /* 0x000000000000791b */ /* 0x003fe20003800000 */
.L_x_4885:
        /* <DEDUP_REMOVED lines=13> */
.L_x_4886:
[----:B------:R-:W-:Y:S01]  /*18490*/  IMAD.MOV.U32 R2, RZ, RZ, R14 ;  /* 0x000000ffff027224 */ /* 0x000fe200078e000e */
[----:B------:R-:W-:Y:S06]  /*184a0*/  BRA `(.L_x_4887) ;  /* 0xffffffc400607947 */ /* 0x000fec000383ffff */
.L_x_4796:
[----:B------:R0:W0:Y:S02]  /*184b0*/  SYNCS.PHASECHK.TRANS64.TRYWAIT P2, [R0+URZ+0x2a870], R2 ;  /* 0x02a87002000075a7 */ /* 0x000024000804017f */
[----:B0-----:R-:W-:Y:S05]  /*184c0*/  @!P2 NANOSLEEP.SYNCS 0x989680 ;  /* 0x009896800000a95d */ /* 0x001fea0003900000 */
[----:B------:R-:W0:Y:S02]  /*184d0*/  @!P2 SYNCS.PHASECHK.TRANS64 P2, [R0+URZ+0x2a870], R2 ;  /* 0x02a870020000a5a7 */ /* 0x000e24000804007f */
[----:B0-----:R-:W-:Y:S05]  /*184e0*/  @!P2 BRA `(.L_x_4796) ;  /* 0xfffffffc00f0a947 */ /* 0x001fea000383ffff */
[----:B------:R-:W-:Y:S05]  /*184f0*/  BRA `(.L_x_4888) ;  /* 0xffffffc400cc7947 */ /* 0x000fea000383ffff */
.L_x_4798:
[----:B------:R0:W0:Y:S02]  /*18500*/  SYNCS.PHASECHK.TRANS64.TRYWAIT P2, [R0+URZ+0x2a860], R3 ;  /* 0x02a86003000075a7 */ /* 0x000024000804017f */
[----:B0-----:R-:W-:Y:S05]  /*18510*/  @!P2 NANOSLEEP.SYNCS 0x989680 ;  /* 0x009896800000a95d */ /* 0x001fea0003900000 */
[----:B------:R-:W0:Y:S02]  /*18520*/  @!P2 SYNCS.PHASECHK.TRANS64 P2, [R0+URZ+0x2a860], R3 ;  /* 0x02a860030000a5a7 */ /* 0x000e24000804007f */
[----:B0-----:R-:W-:Y:S05]  /*18530*/  @!P2 BRA `(.L_x_4798) ;  /* 0xfffffffc00f0a947 */ /* 0x001fea000383ffff */
[----:B------:R-:W-:Y:S05]  /*18540*/  BRA `(.L_x_4889) ;  /* 0xffffffc400dc7947 */ /* 0x000fea000383ffff */
.L_x_4806:
[----:B0-----:R0:W2:Y:S02]  /*18550*/  SYNCS.PHASECHK.TRANS64.TRYWAIT P2, [R0+URZ+0x2a870], R3 ;  /* 0x02a87003000075a7 */ /* 0x0010a4000804017f */
[----:B--2---:R-:W-:Y:S05]  /*18560*/  @!P2 NANOSLEEP.SYNCS 0x989680 ;  /* 0x009896800000a95d */ /* 0x004fea0003900000 */
[----:B------:R-:W2:Y:S02]  /*18570*/  @!P2 SYNCS.PHASECHK.TRANS64 P2, [R0+URZ+0x2a870], R3 ;  /* 0x02a870030000a5a7 */ /* 0x000ea4000804007f */
[----:B--2---:R-:W-:Y:S05]  /*18580*/  @!P2 BRA `(.L_x_4806) ;  /* 0xfffffffc00f0a947 */ /* 0x004fea000383ffff */
[----:B------:R-:W-:Y:S05]  /*18590*/  BRA `(.L_x_4890) ;  /* 0xffffffd0002c7947 */ /* 0x000fea000383ffff */
.L_x_4808:
[----:B0-----:R0:W2:Y:S02]  /*185a0*/  SYNCS.PHASECHK.TRANS64.TRYWAIT P2, [R0+URZ+0x2a860], R3 ;  /* 0x02a86003000075a7 */ /* 0x0010a4000804017f */
[----:B--2---:R-:W-:Y:S05]  /*185b0*/  @!P2 NANOSLEEP.SYNCS 0x989680 ;  /* 0x009896800000a95d */ /* 0x004fea0003900000 */
[----:B------:R-:W2:Y:S02]  /*185c0*/  @!P2 SYNCS.PHASECHK.TRANS64 P2, [R0+URZ+0x2a860], R3 ;  /* 0x02a860030000a5a7 */ /* 0x000ea4000804007f */
[----:B--2---:R-:W-:Y:S05]  /*185d0*/  @!P2 BRA `(.L_x_4808) ;  /* 0xfffffffc00f0a947 */ /* 0x004fea000383ffff */
[----:B------:R-:W-:Y:S05]  /*185e0*/  BRA `(.L_x_4891) ;  /* 0xffffffd000387947 */ /* 0x000fea000383ffff */
.L_x_4815:
[----:B--2---:R2:W3:Y:S02]  /*185f0*/  SYNCS.PHASECHK.TRANS64.TRYWAIT P0, [R4+URZ+0x2a820], R0 ;  /* 0x02a82000040075a7 */ /* 0x0044e4000800017f */
[----:B---3--:R-:W-:Y:S05]  /*18600*/  @!P0 NANOSLEEP.SYNCS 0x989680 ;  /* 0x009896800000895d */ /* 0x008fea0003900000 */
[----:B------:R-:W3:Y:S02]  /*18610*/  @!P0 SYNCS.PHASECHK.TRANS64 P0, [R4+URZ+0x2a820], R0 ;  /* 0x02a82000040085a7 */ /* 0x000ee4000800007f */
[----:B---3--:R-:W-:Y:S05]  /*18620*/  @!P0 BRA `(.L_x_4815) ;  /* 0xfffffffc00f08947 */ /* 0x008fea000383ffff */
[----:B------:R-:W-:Y:S05]  /*18630*/  BRA `(.L_x_4892) ;  /* 0xffffffd800b47947 */ /* 0x000fea000383ffff */
.L_x_4816:
[----:B------:R-:W3:Y:S01]  /*18640*/  S2R R2, SR_TID.X ;  /* 0x0000000000027919 */ /* 0x000ee20000002100 */
[----:B------:R-:W-:Y:S01]  /*18650*/  BSSY B0, `(.L_x_4893) ;  /* 0x000000a000007945 */ /* 0x000fe20003800000 */
[----:B------:R-:W-:Y:S02]  /*18660*/  IMAD.MOV.U32 R12, RZ, RZ, RZ ;  /* 0x000000ffff0c7224 */ /* 0x000fe400078e00ff */
[----:B0-----:R-:W-:Y:S02]  /*18670*/  IMAD.MOV.U32 R11, RZ, RZ, 0x1f ;  /* 0x0000001fff0b7424 */ /* 0x001fe400078e00ff */
[----:B------:R-:W-:Y:S01]  /*18680*/  IMAD.MOV.U32 R15, RZ, RZ, -0x1 ;  /* 0xffffffffff0f7424 */ /* 0x000fe200078e00ff */
[----:B---3--:R-:W-:-:S04]  /*18690*/  SHF.R.U32.HI R2, RZ, 0x5, R2 ;  /* 0x00000005ff027819 */ /* 0x008fc80000011602 */
[----:B------:R-:W-:-:S05]  /*186a0*/  LOP3.LUT R2, R2, 0x3, RZ, 0xc0, !PT ;  /* 0x0000000302027812 */ /* 0x000fca00078ec0ff */
[----:B------:R-:W-:-:S07]  /*186b0*/  IMAD.MOV.U32 R13, RZ, RZ, R2 ;  /* 0x000000ffff0d7224 */ /* 0x000fce00078e0002 */
[----:B-12---:R-:W-:Y:S05]  /*186c0*/  WARPSYNC.COLLECTIVE R15, `(.L_x_4894) ;  /* 0x000000000f087348 */ /* 0x006fea0003c00000 */
[----:B------:R0:W3:Y:S02]  /*186d0*/  SHFL.IDX P6, R14, R13, R12, R11 ;  /* 0x0000000c0d0e7389 */ /* 0x0000e400000c000b */
[----:B0123--:R-:W-:Y:S01]  /*186e0*/  ENDCOLLECTIVE ;  /* 0x000000000000791b */ /* 0x00ffe20003800000 */
.L_x_4894:
[----:B------:R-:W-:Y:S05]  /*186f0*/  BSYNC B0 ;  /* 0x0000000000007941 */ /* 0x000fea0003800000 */
.L_x_4893:
[----:B------:R-:W-:Y:S05]  /*18700*/  BRA `(.L_x_4895) ;  /* 0xffffffd8009c7947 */ /* 0x000fea000383ffff */
.L_x_4819:
[----:B------:R-:W-:Y:S01]  /*18710*/  BSSY B1, `(.L_x_4896) ;  /* 0x0000006000017945 */ /* 0x000fe20003800000 */
[----:B------:R-:W-:-:S07]  /*18720*/  IMAD.MOV.U32 R15, RZ, RZ, -0x1 ;  /* 0xffffffffff0f7424 */ /* 0x000fce00078e00ff */
[----:B012---:R-:W-:Y:S05]  /*18730*/  WARPSYNC.COLLECTIVE R15, `(.L_x_4897) ;  /* 0x000000000f0c7348 */ /* 0x007fea0003c00000 */
[----:B------:R-:W-:Y:S02]  /*18740*/  ELECT P6, UR62, PT ;  /* 0x00000000003e782f */ /* 0x000fe400038c0000 */
[----:B------:R-:W-:Y:S01]  /*18750*/  MOV R14, UR62 ;  /* 0x0000003e000e7c02 */ /* 0x000fe20008000f00 */
[----:B012---:R-:W-:Y:S10]  /*18760*/  ENDCOLLECTIVE ;  /* 0x000000000000791b */ /* 0x007ff40003800000 */
.L_x_4897:
[----:B------:R-:W-:Y:S05]  /*18770*/  BSYNC B1 ;  /* 0x0000000000017941 */ /* 0x000fea0003800000 */
.L_x_4896:
[----:B------:R-:W-:Y:S05]  /*18780*/  BRA `(.L_x_4898) ;  /* 0xffffffd800947947 */ /* 0x000fea000383ffff */
.L_x_4821:
[----:B--2---:R2:W3:Y:S02]  /*18790*/  SYNCS.PHASECHK.TRANS64.TRYWAIT P1, [R5+URZ+0x2a840], R0 ;  /* 0x02a84000050075a7 */ /* 0x0044e4000802017f */
[----:B---3--:R-:W-:Y:S05]  /*187a0*/  @!P1 NANOSLEEP.SYNCS 0x989680 ;  /* 0x009896800000995d */ /* 0x008fea0003900000 */
[----:B------:R-:W3:Y:S02]  /*187b0*/  @!P1 SYNCS.PHASECHK.TRANS64 P1, [R5+URZ+0x2a840], R0 ;  /* 0x02a84000050095a7 */ /* 0x000ee4000802007f */
[----:B---3--:R-:W-:Y:S05]  /*187c0*/  @!P1 BRA `(.L_x_4821) ;  /* 0xfffffffc00f09947 */ /* 0x008fea000383ffff */
[----:B------:R-:W-:Y:S05]  /*187d0*/  BRA `(.L_x_4899) ;  /* 0xffffffd800b47947 */ /* 0x000fea000383ffff */
.L_x_4823:
[----:B---3--:R3:W4:Y:S02]  /*187e0*/  SYNCS.PHASECHK.TRANS64.TRYWAIT P1, [R23+URZ+0x2a840], R2 ;  /* 0x02a84002170075a7 */ /* 0x008724000802017f */
[----:B----4-:R-:W-:Y:S05]  /*187f0*/  @!P1 NANOSLEEP.SYNCS 0x989680 ;  /* 0x009896800000995d */ /* 0x010fea0003900000 */
[----:B------:R-:W4:Y:S02]  /*18800*/  @!P1 SYNCS.PHASECHK.TRANS64 P1, [R23+URZ+0x2a840], R2 ;  /* 0x02a84002170095a7 */ /* 0x000f24000802007f */
[----:B----4-:R-:W-:Y:S05]  /*18810*/  @!P1 BRA `(.L_x_4823) ;  /* 0xfffffffc00f09947 */ /* 0x010fea000383ffff */
[----:B------:R-:W-:Y:S05]  /*18820*/  BRA `(.L_x_4900) ;  /* 0xffffffd800c07947 */ /* 0x000fea000383ffff */
.L_x_4825:
[----:B----4-:R4:W0:Y:S02]  /*18830*/  SYNCS.PHASECHK.TRANS64.TRYWAIT P1, [R5+URZ+0x2a860], R0 ;  /* 0x02a86000050075a7 */ /* 0x010824000802017f */
[----:B0-----:R-:W-:Y:S05]  /*18840*/  @!P1 NANOSLEEP.SYNCS 0x989680 ;  /* 0x009896800000995d */ /* 0x001fea0003900000 */
[----:B------:R-:W0:Y:S02]  /*18850*/  @!P1 SYNCS.PHASECHK.TRANS64 P1, [R5+URZ+0x2a860], R0 ;  /* 0x02a86000050095a7 */ /* 0x000e24000802007f */
[----:B0-----:R-:W-:Y:S05]  /*18860*/  @!P1 BRA `(.L_x_4825) ;  /* 0xfffffffc00f09947 */ /* 0x001fea000383ffff */
[----:B------:R-:W-:Y:S05]  /*18870*/  BRA `(.L_x_4901) ;  /* 0xffffffd800bc7947 */ /* 0x000fea000383ffff */
.L_x_4827:
[----:B------:R0:W0:Y:S02]  /*18880*/  SYNCS.PHASECHK.TRANS64.TRYWAIT P1, [R23+URZ+0x2a860], R2 ;  /* 0x02a86002170075a7 */ /* 0x000024000802017f */
[----:B0-----:R-:W-:Y:S05]  /*18890*/  @!P1 NANOSLEEP.SYNCS 0x989680 ;  /* 0x009896800000995d */ /* 0x001fea0003900000 */
[----:B------:R-:W0:Y:S02]  /*188a0*/  @!P1 SYNCS.PHASECHK.TRANS64 P1, [R23+URZ+0x2a860], R2 ;  /* 0x02a86002170095a7 */ /* 0x000e24000802007f */
[----:B0-----:R-:W-:Y:S05]  /*188b0*/  @!P1 BRA `(.L_x_4827) ;  /* 0xfffffffc00f09947 */ /* 0x001fea000383ffff */
[----:B------:R-:W-:Y:S05]  /*188c0*/  BRA `(.L_x_4902) ;  /* 0xffffffd800b87947 */ /* 0x000fea000383ffff */
.L_x_4829:
[----:B------:R0:W0:Y:S02]  /*188d0*/  SYNCS.PHASECHK.TRANS64.TRYWAIT P1, [R5+URZ+0x2a880], R0 ;  /* 0x02a88000050075a7 */ /* 0x000024000802017f */
[----:B0-----:R-:W-:Y:S05]  /*188e0*/  @!P1 NANOSLEEP.SYNCS 0x989680 ;  /* 0x009896800000995d */ /* 0x001fea0003900000 */
[----:B------:R-:W0:Y:S02]  /*188f0*/  @!P1 SYNCS.PHASECHK.TRANS64 P1, [R5+URZ+0x2a880], R0 ;  /* 0x02a88000050095a7 */ /* 0x000e24000802007f */
[----:B0-----:R-:W-:Y:S05]  /*18900*/  @!P1 BRA `(.L_x_4829) ;  /* 0xfffffffc00f09947 */ /* 0x001fea000383ffff */
[----:B------:R-:W-:Y:S05]  /*18910*/  BRA `(.L_x_4903) ;  /* 0xffffffd800b47947 */ /* 0x000fea000383ffff */
.L_x_4904:
        /* <DEDUP_REMOVED lines=14> */
.L_x_15837:


//--------------------- .text._ZN7cutlass13device_kernelIN5flash11enable_sm90INS1_16FlashAttnFwdSm90INS1_25CollectiveMainloopFwdSm90ILi2EN4cute5tupleIJNS5_1CILi1EEES8_S8_EEENS6_IJNS7_ILi128EEESA_NS7_ILi192EEEEEELi192ENS_12float_e4m3_tEfNS_4arch4Sm90ELb0ELb1ELb0ELb1ELb1ELb0ELb0ELb1ELb1ELb1ELb0ELb0EEENS1_21CollectiveEpilogueFwdINS6_IJSA_SB_SA_EEES9_NS_10bfloat16_tESF_Li256ELb1ELb1ELb0ELb1EEENS1_36VarlenDynamicPersistentTileSchedulerILi128ELi128ELi256ELi128ELb0ELb1ELb1ELb1ELb0ELb1EEEEEEEEEvNT_6ParamsE --------------------------
	.section	.text._ZN7cutlass13device_kernelIN5flash11enable_sm90INS1_16FlashAttnFwdSm90INS1_25CollectiveMainloopFwdSm90ILi2EN4cute5tupleIJNS5_1CILi1EEES8_S8_EEENS6_IJNS7_ILi128EEESA_NS7_ILi192EEEEEELi192ENS_12float_e4m3_tEfNS_4arch4Sm90ELb0ELb1ELb0ELb1ELb1ELb0ELb0ELb1ELb1ELb1ELb0ELb0EEENS1_21CollectiveEpilogueFwdINS6_IJSA_SB_SA_EEES9_NS_10bfloat16_tESF_Li256ELb1ELb1ELb0ELb1EEENS1_36VarlenDynamicPersistentTileSchedulerILi128ELi128ELi256ELi128ELb0ELb1ELb1ELb1ELb0ELb1EEEEEEEEEvNT_6ParamsE,"ax",@progbits
	.align	128
.text._ZN7cutlass13device_kernelIN5flash11enable_sm90INS1_16FlashAttnFwdSm90INS1_25CollectiveMainloopFwdSm90ILi2EN4cute5tupleIJNS5_1CILi1EEES8_S8_EEENS6_IJNS7_ILi128EEESA_NS7_ILi192EEEEEELi192ENS_12float_e4m3_tEfNS_4arch4Sm90ELb0ELb1ELb0ELb1ELb1ELb0ELb0ELb1ELb1ELb1ELb0ELb0EEENS1_21CollectiveEpilogueFwdINS6_IJSA_SB_SA_EEES9_NS_10bfloat16_tESF_Li256ELb1ELb1ELb0ELb1EEENS1_36VarlenDynamicPersistentTileSchedulerILi128ELi128ELi256ELi128ELb0ELb1ELb1ELb1ELb0ELb1EEEEEEEEEvNT_6ParamsE:
        .type           _ZN7cutlass13device_kernelIN5flash11enable_sm90INS1_16FlashAttnFwdSm90INS1_25CollectiveMainloopFwdSm90ILi2EN4cute5tupleIJNS5_1CILi1EEES8_S8_EEENS6_IJNS7_ILi128EEESA_NS7_ILi192EEEEEELi192ENS_12float_e4m3_tEfNS_4arch4Sm90ELb0ELb1ELb0ELb1ELb1ELb0ELb0ELb1ELb1ELb1ELb0ELb0EEENS1_21CollectiveEpilogueFwdINS6_IJSA_SB_SA_EEES9_NS_10bfloat16_tESF_Li256ELb1ELb1ELb0ELb1EEENS1_36VarlenDynamicPersistentTileSchedulerILi128ELi128ELi256ELi128ELb0ELb1ELb1ELb1ELb0ELb1EEEEEEEEEvNT_6ParamsE,@function
        .size           _ZN7cutlass13device_kernelIN5flash11enable_sm90INS1_16FlashAttnFwdSm90INS1_25CollectiveMainloopFwdSm90ILi2EN4cute5tupleIJNS5_1CILi1EEES8_S8_EEENS6_IJNS7_ILi128EEESA_NS7_ILi192EEEEEELi192ENS_12float_e4m3_tEfNS_4arch4Sm90ELb0ELb1ELb0ELb1ELb1ELb0ELb0ELb1ELb1ELb1ELb0ELb0EEENS1_21CollectiveEpilogueFwdINS6_IJSA_SB_SA_EEES9_NS_10bfloat16_tESF_Li256ELb1ELb1ELb0ELb1EEENS1_36VarlenDynamicPersistentTileSchedulerILi128ELi128ELi256ELi128ELb0ELb1ELb1ELb1ELb0ELb1EEEEEEEEEvNT_6ParamsE,(.L_x_15838 - _ZN7cutlass13device_kernelIN5flash11enable_sm90INS1_16FlashAttnFwdSm90INS1_25CollectiveMainloopFwdSm90ILi2EN4cute5tupleIJNS5_1CILi1EEES8_S8_EEENS6_IJNS7_ILi128EEESA_NS7_ILi192EEEEEELi192ENS_12float_e4m3_tEfNS_4arch4Sm90ELb0ELb1ELb0ELb1ELb1ELb0ELb0ELb1ELb1ELb1ELb0ELb0EEENS1_21CollectiveEpilogueFwdINS6_IJSA_SB_SA_EEES9_NS_10bfloat16_tESF_Li256ELb1ELb1ELb0ELb1EEENS1_36VarlenDynamicPersistentTileSchedulerILi128ELi128ELi256ELi128ELb0ELb1ELb1ELb1ELb0ELb1EEEEEEEEEvNT_6ParamsE)
        .other          _ZN7cutlass13device_kernelIN5flash11enable_sm90INS1_16FlashAttnFwdSm90INS1_25CollectiveMainloopFwdSm90ILi2EN4cute5tupleIJNS5_1CILi1EEES8_S8_EEENS6_IJNS7_ILi128EEESA_NS7_ILi192EEEEEELi192ENS_12float_e4m3_tEfNS_4arch4Sm90ELb0ELb1ELb0ELb1ELb1ELb0ELb0ELb1ELb1ELb1ELb0ELb0EEENS1_21CollectiveEpilogueFwdINS6_IJSA_SB_SA_EEES9_NS_10bfloat16_tESF_Li256ELb1ELb1ELb0ELb1EEENS1_36VarlenDynamicPersistentTileSchedulerILi128ELi128ELi256ELi128ELb0ELb1ELb1ELb1ELb0ELb1EEEEEEEEEvNT_6ParamsE,@"STO_CUDA_ENTRY STV_DEFAULT"
_ZN7cutlass13device_kernelIN5flash11enable_sm90INS1_16FlashAttnFwdSm90INS1_25CollectiveMainloopFwdSm90ILi2EN4cute5tupleIJNS5_1CILi1EEES8_S8_EEENS6_IJNS7_ILi128EEESA_NS7_ILi192EEEEEELi192ENS_12float_e4m3_tEfNS_4arch4Sm90ELb0ELb1ELb0ELb1ELb1ELb0ELb0ELb1ELb1ELb1ELb0ELb0EEENS1_21CollectiveEpilogueFwdINS6_IJSA_SB_SA_EEES9_NS_10bfloat16_tESF_Li256ELb1ELb1ELb0ELb1EEENS1_36VarlenDynamicPersistentTileSchedulerILi128ELi128ELi256ELi128ELb0ELb1ELb1ELb1ELb0ELb1EEEEEEEEEvNT_6ParamsE:
        /* <DEDUP_REMOVED lines=45> */
.L_x_4905:
        /* <DEDUP_REMOVED lines=22> */
.L_x_4906:
        /* <DEDUP_REMOVED lines=18> */
.L_x_4907:
        /* <DEDUP_REMOVED lines=22> */
.L_x_4908:
        /* <DEDUP_REMOVED lines=24> */
.L_x_4909:
        /* <DEDUP_REMOVED lines=8> */
.L_x_4911:
        /* <DEDUP_REMOVED lines=20> */
[----:B------:R-:W-:Y:S01]  /*09f0*/  ULOP3.LUT UR50, UR44, 0x1, URZ, 0xfc, !UPT ;  /* 0x000000012c327892 */ /* 0x000fe2000f8efc3f */
[----:B------:R-:W-:Y:S01]  /*0a00*/  R2UR UR52, R10 ;  /* 0x000000000a3472ca */ /* 0x000fe200000e0000 */
[----:B------:R-:W-:Y:S01]  /*0a10*/  UMOV UR49, URZ ;  /* 0x0000003f00317c82 */ /* 0x000fe20008000000 */
[----:B------:R-:W-:Y:S01]  /*0a20*/  SHF.R.S32.HI R3, RZ, 0x1f, R208 ;  /* 0x0000001fff037819 */ /* 0x000fe200000114d0 */
[----:B------:R-:W-:Y:S01]  /*0a30*/  UMOV UR48, URZ ;  /* 0x0000003f00307c82 */ /* 0x000fe20008000000 */
[----:B------:R-:W-:Y:S01]  /*0a40*/  R2UR UR51, R11 ;  /* 0x000000000b3372ca */ /* 0x000fe200000e0000 */
[----:B------:R-:W-:Y:S01]  /*0a50*/  UMOV UR47, URZ ;  /* 0x0000003f002f7c82 */ /* 0x000fe20008000000 */
[CC--:B------:R-:W-:Y:S02]  /*0a60*/  LEA.HI R5, R3.reuse, R208.reuse, RZ, 0x7 ;  /* 0x000000d003057211 */ /* 0x0c0fe400078f38ff */
[----:B------:R-:W-:-:S02]  /*0a70*/  LEA.HI R0, R3, R208, RZ, 0x4 ;  /* 0x000000d003007211 */ /* 0x000fc400078f20ff */
[----:B------:R-:W-:Y:S02]  /*0a80*/  LOP3.LUT R201, R5, 0xffffff80, RZ, 0xc0, !PT ;  /* 0xffffff8005c97812 */ /* 0x000fe400078ec0ff */
[----:B------:R-:W-:Y:S02]  /*0a90*/  SHF.R.S32.HI R9, RZ, 0x4, R0 ;  /* 0x00000004ff097819 */ /* 0x000fe40000011400 */
[----:B------:R-:W-:Y:S01]  /*0aa0*/  LOP3.LUT R7, R0, 0x3fffff0, RZ, 0xc0, !PT ;  /* 0x03fffff000077812 */ /* 0x000fe200078ec0ff */
[----:B------:R-:W-:Y:S01]  /*0ab0*/  IMAD.IADD R201, R208, 0x1, -R201 ;  /* 0x00000001d0c97824 */ /* 0x000fe200078e0ac9 */
[----:B------:R-:W-:Y:S02]  /*0ac0*/  LEA.HI R0, R0, R9, RZ, 0x1 ;  /* 0x0000000900007211 */ /* 0x000fe400078f08ff */
[----:B------:R-:W-:Y:S01]  /*0ad0*/  LEA.HI R2, R3, R208, RZ, 0x5 ;  /* 0x000000d003027211 */ /* 0x000fe200078f28ff */
[----:B------:R-:W-:Y:S01]  /*0ae0*/  IMAD.IADD R7, R208, 0x1, -R7 ;  /* 0x00000001d0077824 */ /* 0x000fe200078e0a07 */
[----:B------:R-:W-:-:S02]  /*0af0*/  SHF.R.S32.HI R4, RZ, 0x1f, R201 ;  /* 0x0000001fff047819 */ /* 0x000fc400000114c9 */
[----:B------:R-:W-:Y:S01]  /*0b00*/  LOP3.LUT R0, R0, 0x1ffffffe, RZ, 0xc0, !PT ;  /* 0x1ffffffe00007812 */ /* 0x000fe200078ec0ff */
[----:B------:R-:W-:Y:S01]  /*0b10*/  IMAD.SHL.U32 R2, R2, 0x20, RZ ;  /* 0x0000002002027824 */ /* 0x000fe200078e00ff */
[----:B------:R-:W-:Y:S02]  /*0b20*/  LEA.HI R6, R4, R201, RZ, 0x2 ;  /* 0x000000c904067211 */ /* 0x000fe400078f10ff */
[----:B------:R-:W-:Y:S01]  /*0b30*/  LEA.HI R10, R3, R208, RZ, 0x2 ;  /* 0x000000d0030a7211 */ /* 0x000fe200078f10ff */
[----:B------:R-:W-:Y:S01]  /*0b40*/  IMAD.IADD R0, R9, 0x1, -R0 ;  /* 0x0000000109007824 */ /* 0x000fe200078e0a00 */
[--C-:B------:R-:W-:Y:S02]  /*0b50*/  SHF.R.S32.HI R8, RZ, 0x2, R6.reuse ;  /* 0x00000002ff087819 */ /* 0x100fe40000011406 */
[----:B------:R-:W-:Y:S02]  /*0b60*/  SHF.R.S32.HI R11, RZ, 0x1f, R6 ;  /* 0x0000001fff0b7819 */ /* 0x000fe40000011406 */
[----:B------:R-:W-:-:S02]  /*0b70*/  LOP3.LUT R9, R10, 0xfffffffc, RZ, 0xc0, !PT ;  /* 0xfffffffc0a097812 */ /* 0x000fc400078ec0ff */
[----:B------:R-:W-:Y:S02]  /*0b80*/  LEA.HI R3, R3, R208, RZ, 0x3 ;  /* 0x000000d003037211 */ /* 0x000fe400078f18ff */
[----:B------:R-:W-:Y:S01]  /*0b90*/  LEA.HI R11, R11, R8, RZ, 0x3 ;  /* 0x000000080b0b7211 */ /* 0x000fe200078f18ff */
[----:B------:R-:W-:Y:S01]  /*0ba0*/  IMAD.IADD R9, R208, 0x1, -R9 ;  /* 0x00000001d0097824 */ /* 0x000fe200078e0a09 */
[----:B------:R-:W-:Y:S02]  /*0bb0*/  SHF.R.S32.HI R202, RZ, 0x7, R5 ;  /* 0x00000007ffca7819 */ /* 0x000fe40000011405 */
[----:B------:R-:W-:Y:S02]  /*0bc0*/  LOP3.LUT R2, R2, 0xfffffc00, RZ, 0xc0, !PT ;  /* 0xfffffc0002027812 */ /* 0x000fe400078ec0ff */
        /* <DEDUP_REMOVED lines=26> */
.L_x_5019:
        /* <DEDUP_REMOVED lines=12> */
[----:B01----:R-:W-:Y:S02]  /*0e30*/  IMAD.U32 R2, RZ, RZ, UR6 ;  /* 0x00000006ff027e24 */ /* 0x003fe4000f8e00ff */
[----:B--2---:R-:W-:Y:S01]  /*0e40*/  IMAD.U32 R3, RZ, RZ, UR7 ;  /* 0x00000007ff037e24 */ /* 0x004fe2000f8e00ff */
[----:B------:R-:W-:-:S04]  /*0e50*/  @UP1 UIMAD.WIDE UR6, UR51, 0x4, UR8 ;  /* 0x00000004330618a5 */ /* 0x000fc8000f8e0208 */
[----:B------:R-:W2:Y:S02]  /*0e60*/  @P0 LDG.E R2, desc[UR56][R2.64] ;  /* 0x0000003802020981 */ /* 0x000ea4000c1e1900 */
[----:B------:R-:W-:Y:S02]  /*0e70*/  IMAD.U32 R4, RZ, RZ, UR6 ;  /* 0x00000006ff047e24 */ /* 0x000fe4000f8e00ff */
[----:B------:R-:W-:Y:S01]  /*0e80*/  IMAD.U32 R5, RZ, RZ, UR7 ;  /* 0x00000007ff057e24 */ /* 0x000fe2000f8e00ff */
[----:B------:R-:W-:-:S04]  /*0e90*/  ULDC.64 UR6, c[0x0][0x418] ;  /* 0x0001060000067ab9 */ /* 0x000fc80000000a00 */
[----:B---3--:R-:W3:Y:S01]  /*0ea0*/  @P2 LDG.E R4, desc[UR56][R4.64] ;  /* 0x0000003804042981 */ /* 0x008ee2000c1e1900 */
        /* <DEDUP_REMOVED lines=26> */
.L_x_4912:
        /* <DEDUP_REMOVED lines=10> */
.L_x_4913:
        /* <DEDUP_REMOVED lines=13> */
.L_x_4914:
        /* <DEDUP_REMOVED lines=77> */
.L_x_4916:
[----:B------:R-:W-:-:S11]  /*1690*/  UISETP.NE.AND UP0, UPT, UR5, 0x1, UPT ;  /* 0x000000010500788c */ /* 0x000fd6000bf05270 */
[----:B------:R-:W-:Y:S02]  /*16a0*/  @UP0 ULDC.64 UR8, c[0x0][0x9e8] ;  /* 0x00027a0000080ab9 */ /* 0x000fe40000000a00 */
[----:B------:R-:W-:-:S04]  /*16b0*/  UIMAD.WIDE.U32 UR6, UR4, UR8, URZ ;  /* 0x00000008040672a5 */ /* 0x000fc8000f8e003f */
[----:B------:R-:W-:-:S12]  /*16c0*/  @UP0 USHF.R.U32.HI UR4, URZ, UR9, UR7 ;  /* 0x000000093f040299 */ /* 0x000fd80008011607 */
.L_x_4917:
[----:B------:R-:W-:-:S06]  /*16d0*/  UIMAD UR4, UR4, UR5, UR5 ;  /* 0x00000005040472a4 */ /* 0x000fcc000f8e0205 */
[----:B------:R-:W-:-:S07]  /*16e0*/  VIMNMX R0, R0, UR4, PT ;  /* 0x0000000400007c48 */ /* 0x000fce000bfe0100 */
.L_x_4915:
        /* <DEDUP_REMOVED lines=32> */
.L_x_4919:
[----:B------:R-:W-:-:S11]  /*18f0*/  UISETP.NE.AND UP0, UPT, UR5, 0x1, UPT ;  /* 0x000000010500788c */ /* 0x000fd6000bf05270 */
[----:B------:R-:W-:Y:S02]  /*1900*/  @UP0 ULDC.64 UR10, c[0x0][0x9e8] ;  /* 0x00027a00000a0ab9 */ /* 0x000fe40000000a00 */
[----:B------:R-:W-:-:S04]  /*1910*/  UIMAD.WIDE.U32 UR6, UR4, UR10, URZ ;  /* 0x0000000a040672a5 */ /* 0x000fc8000f8e003f */
[----:B------:R-:W-:-:S12]  /*1920*/  @UP0 USHF.R.U32.HI UR4, URZ, UR11, UR7 ;  /* 0x0000000b3f040299 */ /* 0x000fd80008011607 */
.L_x_4920:
[----:B------:R-:W-:-:S04]  /*1930*/  UIMAD UR4, UR4, UR5, URZ ;  /* 0x00000005040472a4 */ /* 0x000fc8000f8e023f */
[----:B------:R-:W-:-:S04]  /*1940*/  UISETP.LT.AND UP0, UPT, UR9, UR4, UPT ;  /* 0x000000040900728c */ /* 0x000fc8000bf01270 */
[----:B------:R-:W-:-:S12]  /*1950*/  USEL UR9, UR9, UR4, !UP0 ;  /* 0x0000000409097287 */ /* 0x000fd8000c000000 */
.L_x_4918:
        /* <DEDUP_REMOVED lines=54> */
[----:B------:R-:W-:Y:S01]  /*1cc0*/  CS2R R130, SRZ ;  /* 0x0000000000827805 */ /* 0x000fe2000001ff00 */
[----:B------:R-:W-:Y:S01]  /*1cd0*/  IMAD.MOV.U32 R104, RZ, RZ, RZ ;  /* 0x000000ffff687224 */ /* 0x000fe200078e00ff */
[----:B------:R-:W-:Y:S01]  /*1ce0*/  CS2R R132, SRZ ;  /* 0x0000000000847805 */ /* 0x000fe2000001ff00 */
        /* <DEDUP_REMOVED lines=32> */
.L_x_4922:
        /* <DEDUP_REMOVED lines=9> */
.L_x_5127:
[----:B------:R-:W-:Y:S05]  /*1f80*/  @!P0 BRA `(.L_x_4924) ;  /* 0x0000000000048947 */ /* 0x000fea0003800000 */
[----:B------:R-:W-:Y:S01]  /*1f90*/  BPT.TRAP 0x1 ;  /* 0x000000040000795c */ /* 0x000fe20000300000 */
.L_x_4924:
[----:B0-----:R-:W-:Y:S02]  /*1fa0*/  IMAD.U32 R3, RZ, RZ, UR47 ;  /* 0x0000002fff037e24 */ /* 0x001fe4000f8e00ff */
[----:B------:R-:W-:-:S03]  /*1fb0*/  IMAD.U32 R0, RZ, RZ, UR48 ;  /* 0x00000030ff007e24 */ /* 0x000fc6000f8e00ff */
[----:B------:R-:W-:Y:S02]  /*1fc0*/  LEA R3, R3, UR36, 0x3 ;  /* 0x0000002403037c11 */ /* 0x000fe4000f8e18ff */
[----:B------:R-:W-:-:S04]  /*1fd0*/  SHF.L.U32 R0, R0, 0x1f, RZ ;  /* 0x0000001f00007819 */ /* 0x000fc800000006ff */
[----:B------:R0:W1:Y:S01]  /*1fe0*/  SYNCS.PHASECHK.TRANS64.TRYWAIT P1, [R3+URZ+0x2a830], R0 ;  /* 0x02a83000030075a7 */ /* 0x000062000802017f */
[----:B------:R-:W-:Y:S05]  /*1ff0*/  @!P0 BRA `(.L_x_4925) ;  /* 0x0000000000048947 */ /* 0x000fea0003800000 */
[----:B------:R-:W-:Y:S01]  /*2000*/  BPT.TRAP 0x1 ;  /* 0x000000040000795c */ /* 0x000fe20000300000 */
.L_x_4925:
[----:B-1----:R-:W-:Y:S05]  /*2010*/  @P1 BRA `(.L_x_4926) ;  /* 0x0000000000081947 */ /* 0x002fea0003800000 */
[----:B------:R-:W1:Y:S02]  /*2020*/  SYNCS.PHASECHK.TRANS64.TRYWAIT P1, [R3+URZ+0x2a830], R0 ;  /* 0x02a83000030075a7 */ /* 0x000e64000802017f */
[----:B-1----:R-:W-:Y:S05]  /*2030*/  @!P1 BRA `(.L_x_4927) ;  /* 0x0000015c00b09947 */ /* 0x002fea0003800000 */
.L_x_4926:
        /* <DEDUP_REMOVED lines=49> */
.L_x_4928:
[----:B------:R-:W-:Y:S01]  /*2350*/  UISETP.NE.AND UP1, UPT, UR54, URZ, UPT ;  /* 0x0000003f3600728c */ /* 0x000fe2000bf25270 */
[----:B01----:R-:W-:Y:S01]  /*2360*/  VIADD R0, R17, UR41 ;  /* 0x0000002911007c36 */ /* 0x003fe20008000000 */
[----:B------:R-:W-:Y:S01]  /*2370*/  R2UR UR6, R3 ;  /* 0x00000000030672ca */ /* 0x000fe200000e0000 */
[----:B------:R-:W-:Y:S01]  /*2380*/  IMAD.MOV.U32 R3, RZ, RZ, -0x80 ;  /* 0xffffff80ff037424 */ /* 0x000fe200078e00ff */
[----:B------:R-:W-:Y:S01]  /*2390*/  UISETP.NE.AND UP0, UPT, UR53, URZ, UPT ;  /* 0x0000003f3500728c */ /* 0x000fe2000bf05270 */
[----:B------:R-:W-:Y:S01]  /*23a0*/  IMAD.U32 R9, RZ, RZ, UR46 ;  /* 0x0000002eff097e24 */ /* 0x000fe2000f8e00ff */
[----:B------:R-:W-:Y:S01]  /*23b0*/  PLOP3.LUT P1, PT, PT, PT, UP1, 0x80, 0x0 ;  /* 0x000000000000781c */ /* 0x000fe20003f2f018 */
[C---:B------:R-:W-:Y:S01]  /*23c0*/  IMAD R7, R88.reuse, R3, 0x80 ;  /* 0x0000008058077424 */ /* 0x040fe200078e0203 */
[----:B------:R-:W-:Y:S01]  /*23d0*/  PLOP3.LUT P2, PT, PT, PT, UP1, 0x80, 0x0 ;  /* 0x000000000000781c */ /* 0x000fe20003f4f018 */
[----:B------:R-:W-:Y:S01]  /*23e0*/  ULDC UR30, c[0x0][0x9dc] ;  /* 0x00027700001e7ab9 */ /* 0x000fe20000000800 */
[----:B------:R-:W-:Y:S01]  /*23f0*/  ULDC UR14, c[0x0][0x9e0] ;  /* 0x00027800000e7ab9 */ /* 0x000fe20000000800 */
[----:B------:R-:W-:Y:S01]  /*2400*/  @UP1 ULDC UR7, c[0x0][0x44c] ;  /* 0x0001130000071ab9 */ /* 0x000fe20000000800 */
[----:B------:R-:W-:Y:S01]  /*2410*/  VIADD R3, R7, 0x1 ;  /* 0x0000000107037836 */ /* 0x000fe20000000000 */
[----:B------:R-:W-:-:S02]  /*2420*/  LEA R6, R88, 0xffffff80, 0x7 ;  /* 0xffffff8058067811 */ /* 0x000fc400078e38ff */
[----:B------:R-:W-:-:S04]  /*2430*/  UIADD3 UR6, UR6, 0x2a840, URZ ;  /* 0x0002a84006067890 */ /* 0x000fc8000fffe03f */
[----:B------:R-:W-:Y:S01]  /*2440*/  @P1 IMAD.HI.U32 R2, R0, UR7, RZ ;  /* 0x0000000700021c27 */ /* 0x000fe2000f8e00ff */
[----:B------:R-:W-:Y:S01]  /*2450*/  @UP1 ULDC UR7, c[0x0][0x450] ;  /* 0x0001140000071ab9 */ /* 0x000fe20000000800 */
[----:B------:R-:W-:Y:S01]  /*2460*/  UPRMT UR6, UR37, 0x654, UR6 ;  /* 0x0000065425067896 */ /* 0x000fe20008000006 */
[----:B------:R-:W-:Y:S02]  /*2470*/  PLOP3.LUT P1, PT, PT, PT, UP0, 0x40, 0x0 ;  /* 0x000000000000781c */ /* 0x000fe40003f2e808 */
[----:B------:R-:W-:Y:S01]  /*2480*/  @P2 SHF.R.U32.HI R0, RZ, UR7, R2 ;  /* 0x00000007ff002c19 */ /* 0x000fe20008011602 */
[C---:B------:R-:W-:Y:S02]  /*2490*/  IMAD R2, R16.reuse, -0x2, R3 ;  /* 0xfffffffe10027824 */ /* 0x040fe400078e0203 */
[----:B------:R-:W-:Y:S02]  /*24a0*/  VIADD R3, R7, UR40 ;  /* 0x0000002807037c36 */ /* 0x000fe40008000000 */
[----:B------:R-:W0:Y:S01]  /*24b0*/  SHFL.IDX PT, R5, R0, RZ, 0x1c1f ;  /* 0x001c1fff00057589 */ /* 0x000e2200000e0000 */
[----:B------:R-:W-:Y:S01]  /*24c0*/  SYNCS.ARRIVE.TRANS64.RED.A1T0 RZ, [UR6], RZ ;  /* 0x000000ffffff79a7 */ /* 0x000fe20008100406 */
[----:B------:R-:W-:Y:S01]  /*24d0*/  ULOP3.LUT UR6, URZ, UR30, URZ, 0x33, !UPT ;  /* 0x0000001e3f067292 */ /* 0x000fe2000f8e333f */
[----:B------:R-:W-:Y:S01]  /*24e0*/  IADD3 R2, -R9, UR40, R2 ;  /* 0x0000002809027c10 */ /* 0x000fe2000fffe102 */
[----:B------:R-:W-:-:S04]  /*24f0*/  IMAD R8, R16, -0x2, R3 ;  /* 0xfffffffe10087824 */ /* 0x000fc800078e0203 */
[C---:B------:R-:W-:Y:S02]  /*2500*/  VIADD R9, R2.reuse, UR14 ;  /* 0x0000000e02097c36 */ /* 0x040fe40008000000 */
[----:B------:R-:W-:-:S03]  /*2510*/  VIADD R10, R2, UR6 ;  /* 0x00000006020a7c36 */ /* 0x000fc60008000000 */
[----:B0-----:R-:W-:Y:S01]  /*2520*/  VIADDMNMX R2, R5, R9, R8, PT ;  /* 0x0000000905027246 */ /* 0x001fe20003800108 */
        /* <DEDUP_REMOVED lines=16> */
.L_x_4931:
[----:B------:R-:W-:Y:S02]  /*2630*/  ULDC UR6, c[0x0][0x9e4] ;  /* 0x0002790000067ab9 */ /* 0x000fe40000000800 */
[----:B------:R-:W-:-:S05]  /*2640*/  IMAD.U32 R11, RZ, RZ, UR6 ;  /* 0x00000006ff0b7e24 */ /* 0x000fca000f8e00ff */
[----:B------:R-:W-:-:S13]  /*2650*/  ISETP.NE.AND P1, PT, R11, 0x1, PT ;  /* 0x000000010b00780c */ /* 0x000fda0003f25270 */
[----:B------:R-:W0:Y:S02]  /*2660*/  @P1 LDC.64 R12, c[0x0][0x9e8] ;  /* 0x00027a00ff0c1b82 */ /* 0x000e240000000a00 */
[----:B0-----:R-:W-:-:S05]  /*2670*/  @P1 IMAD.HI.U32 R4, R5, R12, RZ ;  /* 0x0000000c05041227 */ /* 0x001fca00078e00ff */
[----:B------:R-:W-:-:S07]  /*2680*/  @P1 SHF.R.U32.HI R5, RZ, R13, R4 ;  /* 0x0000000dff051219 */ /* 0x000fce0000011604 */
.L_x_4932:
[----:B------:R-:W-:Y:S05]  /*2690*/  BSYNC B0 ;  /* 0x0000000000007941 */ /* 0x000fea0003800000 */
.L_x_4930:
[----:B------:R-:W-:-:S04]  /*26a0*/  IMAD R5, R5, R11, -R6 ;  /* 0x0000000b05057224 */ /* 0x000fc800078e0a06 */
[----:B------:R-:W-:-:S05]  /*26b0*/  IMAD R5, R16, -0x2, R5 ;  /* 0xfffffffe10057824 */ /* 0x000fca00078e0205 */
[----:B------:R-:W-:Y:S02]  /*26c0*/  VIADDMNMX R2, R5, R11, R2, PT ;  /* 0x0000000b05027246 */ /* 0x000fe40003800102 */
[----:B------:R-:W-:-:S07]  /*26d0*/  VIMNMX R3, R3, R5, !PT ;  /* 0x0000000503037248 */ /* 0x000fce0007fe0100 */
.L_x_4929:
[C---:B------:R-:W-:Y:S01]  /*26e0*/  ISETP.GE.AND P2, PT, R7.reuse, 0x9, PT ;  /* 0x000000090700780c */ /* 0x040fe20003f46270 */
[----:B------:R-:W-:Y:S01]  /*26f0*/  UISETP.NE.AND UP0, UPT, UR53, URZ, UPT ;  /* 0x0000003f3500728c */ /* 0x000fe2000bf05270 */
[----:B------:R-:W-:Y:S02]  /*2700*/  ISETP.GE.AND P1, PT, R7, 0x2, PT ;  /* 0x000000020700780c */ /* 0x000fe40003f26270 */
        /* <DEDUP_REMOVED lines=10> */
[----:B------:R-:W-:Y:S02]  /*27b0*/  ISETP.LT.OR P3, PT, R2, 0x11, P3 ;  /* 0x000000110200780c */ /* 0x000fe40001f61670 */
        /* <DEDUP_REMOVED lines=139> */
[----:B------:R-:W-:Y:S02]  /*3070*/  ISETP.GT.AND P6, PT, R3, 0x79, !P6 ;  /* 0x000000790300780c */ /* 0x000fe400077c4270 */
[----:B------:R-:W0:Y:S02]  /*3080*/  SHFL.IDX PT, R3, R0, 0x1, 0x1c1f ;  /* 0x003c1f0000037f89 */ /* 0x000e2400000e0000 */
[----:B------:R-:W-:-:S04]  /*3090*/  ISETP.LT.OR P6, PT, R2, 0x7a, P6 ;  /* 0x0000007a0200780c */ /* 0x000fc800037c1670 */
[----:B------:R-:W-:Y:S02]  /*30a0*/  FSEL R85, R85, -INF , !P6 ;  /* 0xff80000055557808 */ /* 0x000fe40007000000 */
[----:B------:R-:W-:Y:S02]  /*30b0*/  PLOP3.LUT P6, PT, PT, PT, UP0, 0x40, 0x0 ;  /* 0x000000000000781c */ /* 0x000fe40003fce808 */
[----:B0-----:R-:W-:Y:S01]  /*30c0*/  VIADDMNMX R7, R3, R9, R8, PT ;  /* 0x0000000903077246 */ /* 0x001fe20003800108 */
[----:B------:R-:W-:-:S10]  /*30d0*/  IMAD.IADD R10, R10, 0x1, R3 ;  /* 0x000000010a0a7824 */ /* 0x000fd400078e0203 */
        /* <DEDUP_REMOVED lines=15> */
.L_x_4935:
[----:B------:R-:W-:Y:S02]  /*31d0*/  ULDC UR6, c[0x0][0x9e4] ;  /* 0x0002790000067ab9 */ /* 0x000fe40000000800 */
[----:B------:R-:W-:-:S05]  /*31e0*/  IMAD.U32 R2, RZ, RZ, UR6 ;  /* 0x00000006ff027e24 */ /* 0x000fca000f8e00ff */
[----:B------:R-:W-:-:S13]  /*31f0*/  ISETP.NE.AND P6, PT, R2, 0x1, PT ;  /* 0x000000010200780c */ /* 0x000fda0003fc5270 */
[----:B------:R-:W0:Y:S02]  /*3200*/  @P6 LDC.64 R4, c[0x0][0x9e8] ;  /* 0x00027a00ff046b82 */ /* 0x000e240000000a00 */
[----:B0-----:R-:W-:-:S05]  /*3210*/  @P6 IMAD.HI.U32 R0, R3, R4, RZ ;  /* 0x0000000403006227 */ /* 0x001fca00078e00ff */
[----:B------:R-:W-:-:S07]  /*3220*/  @P6 SHF.R.U32.HI R3, RZ, R5, R0 ;  /* 0x00000005ff036219 */ /* 0x000fce0000011600 */
.L_x_4936:
[----:B------:R-:W-:Y:S05]  /*3230*/  BSYNC B0 ;  /* 0x0000000000007941 */ /* 0x000fea0003800000 */
.L_x_4934:
[----:B------:R-:W-:-:S04]  /*3240*/  IMAD R3, R3, R2, -R6 ;  /* 0x0000000203037224 */ /* 0x000fc800078e0a06 */
[----:B------:R-:W-:-:S05]  /*3250*/  IMAD R3, R16, -0x2, R3 ;  /* 0xfffffffe10037824 */ /* 0x000fca00078e0203 */
[----:B------:R-:W-:Y:S02]  /*3260*/  VIADDMNMX R7, R3, R2, R7, PT ;  /* 0x0000000203077246 */ /* 0x000fe40003800107 */
[----:B------:R-:W-:-:S07]  /*3270*/  VIMNMX R10, R10, R3, !PT ;  /* 0x000000030a0a7248 */ /* 0x000fce0007fe0100 */
.L_x_4933:
        /* <DEDUP_REMOVED lines=20> */
[C---:B------:R-:W-:Y:S01]  /*33c0*/  ISETP.GT.AND P1, PT, R10.reuse, 0x10, !P1 ;  /* 0x000000100a00780c */ /* 0x040fe20004f24270 */
        /* <DEDUP_REMOVED lines=83> */
[C---:B------:R-:W-:Y:S02]  /*3900*/  ISETP.GT.AND P3, PT, R10.reuse, 0x70, !P3 ;  /* 0x000000700a00780c */ /* 0x040fe40005f64270 */
        /* <DEDUP_REMOVED lines=25> */
[----:B------:R-:W-:Y:S01]  /*3aa0*/  ISETP.NE.AND P1, PT, R100, RZ, PT ;  /* 0x000000ff6400720c */ /* 0x000fe20003f25270 */
[----:B------:R-:W-:-:S03]  /*3ab0*/  FFMA.FTZ R4, R0, R5, -8 ;  /* 0xc100000000047423 */ /* 0x000fc60000010005 */
        /* <DEDUP_REMOVED lines=15> */
[C---:B------:R-:W-:Y:S02]  /*3bb0*/  ISETP.GT.AND P1, PT, R10.reuse, 0x60, !P2 ;  /* 0x000000600a00780c */ /* 0x040fe40005724270 */
[----:B------:R-:W-:Y:S02]  /*3bc0*/  ISETP.NE.AND P2, PT, R107, RZ, PT ;  /* 0x000000ff6b00720c */ /* 0x000fe40003f45270 */
[----:B------:R-:W-:Y:S02]  /*3bd0*/  ISETP.LT.OR P1, PT, R7, 0x61, P1 ;  /* 0x000000610700780c */ /* 0x000fe40000f21670 */
[----:B------:R-:W-:Y:S02]  /*3be0*/  ISETP.GT.AND P2, PT, R10, 0x69, !P2 ;  /* 0x000000690a00780c */ /* 0x000fe40005744270 */
[----:B------:R-:W-:-:S02]  /*3bf0*/  FSEL R74, R74, -INF , !P1 ;  /* 0xff8000004a4a7808 */ /* 0x000fc40004800000 */
[----:B------:R-:W-:Y:S02]  /*3c00*/  ISETP.GT.AND P1, PT, R10, 0x61, !P6 ;  /* 0x000000610a00780c */ /* 0x000fe40007724270 */
[----:B------:R-:W-:Y:S02]  /*3c10*/  ISETP.NE.AND P6, PT, R11, RZ, PT ;  /* 0x000000ff0b00720c */ /* 0x000fe40003fc5270 */
        /* <DEDUP_REMOVED lines=50> */
[----:B-1----:R-:W-:Y:S01]  /*3f40*/  FADD.FTZ R33, R2, R3 ;  /* 0x0000000302217221 */ /* 0x002fe20000010000 */
[----:B------:R-:W-:-:S01]  /*3f50*/  FFMA.FTZ R8, R40, UR39, -R15 ;  /* 0x0000002728087c23 */ /* 0x000fc2000801080f */
[--C-:B------:R-:W-:Y:S01]  /*3f60*/  FFMA.FTZ R57, R57, UR39, -R15.reuse ;  /* 0x0000002739397c23 */ /* 0x100fe2000801080f */
[----:B------:R-:W-:Y:S01]  /*3f70*/  FMNMX.FTZ R12, R46, R11, !PT ;  /* 0x0000000b2e0c7209 */ /* 0x000fe20007810000 */
[--C-:B------:R-:W-:Y:S01]  /*3f80*/  FFMA.FTZ R68, R68, UR39, -R15.reuse ;  /* 0x0000002744447c23 */ /* 0x100fe2000801080f */
[----:B------:R-:W-:-:S01]  /*3f90*/  FFMA.FTZ R69, R69, UR39, -R15 ;  /* 0x0000002745457c23 */ /* 0x000fc2000801080f */
[----:B------:R-:W1:Y:S01]  /*3fa0*/  MUFU.EX2 R6, R6 ;  /* 0x0000000600067308 */ /* 0x000e620000000800 */
[----:B------:R-:W-:Y:S01]  /*3fb0*/  FMNMX.FTZ R11, R47, R12, !PT ;  /* 0x0000000c2f0b7209 */ /* 0x000fe20007810000 */
[----:B0-----:R-:W-:Y:S01]  /*3fc0*/  FADD.FTZ R36, R4, R33 ;  /* 0x0000002104247221 */ /* 0x001fe20000010000 */
[----:B------:R-:W-:-:S01]  /*3fd0*/  FFMA.FTZ R64, R64, UR39, -R15 ;  /* 0x0000002740407c23 */ /* 0x000fc2000801080f */
[--C-:B------:R-:W-:Y:S01]  /*3fe0*/  FFMA.FTZ R65, R65, UR39, -R15.reuse ;  /* 0x0000002741417c23 */ /* 0x100fe2000801080f */
[----:B------:R-:W-:Y:S01]  /*3ff0*/  FMNMX.FTZ R12, R50, R11, !PT ;  /* 0x0000000b320c7209 */ /* 0x000fe20007810000 */
[--C-:B------:R-:W-:Y:S01]  /*4000*/  FFMA.FTZ R21, R76, UR39, -R15.reuse ;  /* 0x000000274c157c23 */ /* 0x100fe2000801080f */
[----:B------:R-:W-:-:S01]  /*4010*/  FFMA.FTZ R14, R77, UR39, -R15 ;  /* 0x000000274d0e7c23 */ /* 0x000fc2000801080f */
[----:B------:R-:W0:Y:S01]  /*4020*/  MUFU.EX2 R24, R24 ;  /* 0x0000001800187308 */ /* 0x000e220000000800 */
[----:B------:R-:W-:Y:S01]  /*4030*/  FMNMX.FTZ R13, R51, R12, !PT ;  /* 0x0000000c330d7209 */ /* 0x000fe20007810000 */
[----:B--2---:R-:W-:Y:S01]  /*4040*/  FADD.FTZ R36, R9, R36 ;  /* 0x0000002409247221 */ /* 0x004fe20000010000 */
[----:B------:R-:W-:-:S01]  /*4050*/  FFMA.FTZ R20, R73, UR39, -R15 ;  /* 0x0000002749147c23 */ /* 0x000fc2000801080f */
[----:B------:R-:W-:Y:S01]  /*4060*/  FFMA.FTZ R72, R72, UR39, -R15 ;  /* 0x0000002748487c23 */ /* 0x000fe2000801080f */
[----:B------:R-:W-:Y:S01]  /*4070*/  FMNMX.FTZ R12, R54, R13, !PT ;  /* 0x0000000d360c7209 */ /* 0x000fe20007810000 */
[----:B------:R-:W-:-:S02]  /*4080*/  FADD.FTZ R33, R5, R36 ;  /* 0x0000002405217221 */ /* 0x000fc40000010000 */
[----:B------:R-:W2:Y:S01]  /*4090*/  MUFU.EX2 R37, R37 ;  /* 0x0000002500257308 */ /* 0x000ea20000000800 */
[----:B------:R-:W-:-:S04]  /*40a0*/  FMNMX.FTZ R13, R55, R12, !PT ;  /* 0x0000000c370d7209 */ /* 0x000fc80007810000 */
[----:B------:R-:W-:-:S03]  /*40b0*/  FMNMX.FTZ R12, R58, R13, !PT ;  /* 0x0000000d3a0c7209 */ /* 0x000fc60007810000 */
[----:B------:R1:W-:Y:S01]  /*40c0*/  MUFU.EX2 R11, R41 ;  /* 0x00000029000b7308 */ /* 0x0003e20000000800 */
[----:B------:R-:W-:-:S04]  /*40d0*/  FMNMX.FTZ R13, R59, R12, !PT ;  /* 0x0000000c3b0d7209 */ /* 0x000fc80007810000 */
[----:B------:R-:W-:-:S03]  /*40e0*/  FMNMX.FTZ R12, R62, R13, !PT ;  /* 0x0000000d3e0c7209 */ /* 0x000fc60007810000 */
[----:B------:R-:W-:Y:S01]  /*40f0*/  MUFU.EX2 R8, R8 ;  /* 0x0000000800087308 */ /* 0x000fe20000000800 */
[----:B------:R-:W-:Y:S01]  /*4100*/  FMNMX.FTZ R13, R63, R12, !PT ;  /* 0x0000000c3f0d7209 */ /* 0x000fe20007810000 */
[----:B-1----:R-:W-:-:S03]  /*4110*/  FADD.FTZ R41, R6, R33 ;  /* 0x0000002106297221 */ /* 0x002fc60000010000 */
[----:B------:R-:W-:Y:S01]  /*4120*/  FMNMX.FTZ R12, R66, R13, !PT ;  /* 0x0000000d420c7209 */ /* 0x000fe20007810000 */
[----:B0-----:R-:W-:-:S01]  /*4130*/  FADD.FTZ R40, R24, R41 ;  /* 0x0000002918287221 */ /* 0x001fc20000010000 */
[----:B--2---:R-:W-:Y:S01]  /*4140*/  F2FP.SATFINITE.E4M3.F32.PACK_AB_MERGE_C R24, R37, R24, RZ ;  /* 0x000000182518723e */ /* 0x004fe200048070ff */
[----:B------:R-:W-:Y:S01]  /*4150*/  MUFU.EX2 R44, R44 ;  /* 0x0000002c002c7308 */ /* 0x000fe20000000800 */
[----:B------:R-:W-:Y:S02]  /*4160*/  FMNMX.FTZ R13, R67, R12, !PT ;  /* 0x0000000c430d7209 */ /* 0x000fe40007810000 */
[----:B------:R-:W-:Y:S01]  /*4170*/  F2FP.SATFINITE.E4M3.F32.PACK_AB_MERGE_C R198, R6, R5, R24 ;  /* 0x0000000506c6723e */ /* 0x000fe20004807018 */
[----:B------:R-:W-:Y:S01]  /*4180*/  VIADD R6, R88, 0xfffffffe ;  /* 0xfffffffe58067836 */ /* 0x000fe20000000000 */
        /* <DEDUP_REMOVED lines=94> */
[----:B------:R-:W-:Y:S01]  /*4770*/  FADD.FTZ R5, R25, R4 ;  /* 0x0000000419057221 */ /* 0x000fe20000010000 */
[----:B------:R-:W-:-:S03]  /*4780*/  F2FP.SATFINITE.E4M3.F32.PACK_AB_MERGE_C R4, R53, R52, RZ ;  /* 0x000000343504723e */ /* 0x000fc600048070ff */
[C---:B------:R-:W-:Y:S01]  /*4790*/  FADD.FTZ R5, R28.reuse, R5 ;  /* 0x000000051c057221 */ /* 0x040fe20000010000 */
[----:B------:R-:W-:Y:S01]  /*47a0*/  F2FP.SATFINITE.E4M3.F32.PACK_AB_MERGE_C R194, R28, R25, R4 ;  /* 0x000000191cc2723e */ /* 0x000fe20004807004 */
[----:B------:R-:W2:Y:S01]  /*47b0*/  MUFU.EX2 R43, R43 ;  /* 0x0000002b002b7308 */ /* 0x000ea20000000800 */
[----:B0-----:R-:W-:-:S01]  /*47c0*/  FADD.FTZ R3, R39, R2 ;  /* 0x0000000227037221 */ /* 0x001fc20000010000 */
[----:B------:R-:W-:Y:S01]  /*47d0*/  FADD.FTZ R52, R52, R5 ;  /* 0x0000000534347221 */ /* 0x000fe20000010000 */
[----:B------:R-:W-:Y:S02]  /*47e0*/  F2FP.SATFINITE.E4M3.F32.PACK_AB_MERGE_C R5, R61, R60, RZ ;  /* 0x0000003c3d05723e */ /* 0x000fe400048070ff */
[----:B------:R-:W-:Y:S01]  /*47f0*/  F2FP.SATFINITE.E4M3.F32.PACK_AB_MERGE_C R38, R39, R38, RZ ;  /* 0x000000262726723e */ /* 0x000fe200048070ff */
[----:B------:R-:W-:-:S01]  /*4800*/  FADD.FTZ R53, R53, R52 ;  /* 0x0000003435357221 */ /* 0x000fc20000010000 */
[----:B------:R-:W-:Y:S01]  /*4810*/  F2FP.SATFINITE.E4M3.F32.PACK_AB_MERGE_C R188, R57, R56, R5 ;  /* 0x0000003839bc723e */ /* 0x000fe20004807005 */
[----:B------:R-:W0:Y:S01]  /*4820*/  MUFU.EX2 R46, R46 ;  /* 0x0000002e002e7308 */ /* 0x000e220000000800 */
[----:B-1----:R-:W-:-:S01]  /*4830*/  FADD.FTZ R2, R42, R3 ;  /* 0x000000032a027221 */ /* 0x002fc20000010000 */
[----:B------:R-:W-:Y:S01]  /*4840*/  FADD.FTZ R4, R56, R53 ;  /* 0x0000003538047221 */ /* 0x000fe20000010000 */
[----:B------:R-:W-:-:S03]  /*4850*/  F2FP.SATFINITE.E4M3.F32.PACK_AB_MERGE_C R199, R35, R34, R38 ;  /* 0x0000002223c7723e */ /* 0x000fc60004807026 */
[----:B------:R-:W-:Y:S01]  /*4860*/  FADD.FTZ R57, R57, R4 ;  /* 0x0000000439397221 */ /* 0x000fe20000010000 */
        /* <DEDUP_REMOVED lines=95> */
.L_x_4938:
[----:B------:R-:W-:Y:S02]  /*4e60*/  ULDC UR18, c[0x0][0x9e4] ;  /* 0x0002790000127ab9 */ /* 0x000fe40000000800 */
[----:B------:R-:W-:-:S11]  /*4e70*/  UISETP.NE.AND UP0, UPT, UR18, 0x1, UPT ;  /* 0x000000011200788c */ /* 0x000fd6000bf05270 */
[----:B------:R-:W-:Y:S02]  /*4e80*/  @UP0 ULDC.64 UR6, c[0x0][0x9e8] ;  /* 0x00027a0000060ab9 */ /* 0x000fe40000000a00 */
[----:B------:R-:W-:-:S04]  /*4e90*/  UIMAD.WIDE.U32 UR10, UR15, UR6, URZ ;  /* 0x000000060f0a72a5 */ /* 0x000fc8000f8e003f */
[----:B------:R-:W-:-:S12]  /*4ea0*/  @UP0 USHF.R.U32.HI UR15, URZ, UR7, UR11 ;  /* 0x000000073f0f0299 */ /* 0x000fd8000801160b */
.L_x_4939:
[----:B------:R-:W-:-:S04]  /*4eb0*/  UIMAD UR15, UR15, UR18, UR18 ;  /* 0x000000120f0f72a4 */ /* 0x000fc8000f8e0212 */
[----:B------:R-:W-:-:S04]  /*4ec0*/  UISETP.LT.AND UP0, UPT, UR14, UR15, UPT ;  /* 0x0000000f0e00728c */ /* 0x000fc8000bf01270 */
[----:B------:R-:W-:-:S12]  /*4ed0*/  USEL UR14, UR14, UR15, UP0 ;  /* 0x0000000f0e0e7287 */ /* 0x000fd80008000000 */
.L_x_4937:
        /* <DEDUP_REMOVED lines=63> */
.L_x_4959:
[----:B------:R-:W-:Y:S01]  /*52d0*/  ISETP.NE.AND P2, PT, RZ, UR45, PT ;  /* 0x0000002dff007c0c */ /* 0x000fe2000bf45270 */
[----:B------:R-:W-:-:S04]  /*52e0*/  UISETP.NE.AND UP0, UPT, UR33, 0x1, UPT ;  /* 0x000000012100788c */ /* 0x000fc8000bf05270 */
[----:B------:R-:W-:-:S04]  /*52f0*/  USEL UR48, URZ, 0x1, UP0 ;  /* 0x000000013f307887 */ /* 0x000fc80008000000 */
[----:B------:R-:W-:-:S04]  /*5300*/  ULOP3.LUT UR48, UR34, UR48, URZ, 0x3c, !UPT ;  /* 0x0000003022307292 */ /* 0x000fc8000f8e3c3f */
[----:B------:R-:W-:Y:S08]  /*5310*/  @P2 BRA `(.L_x_4941) ;  /* 0x0000000000382947 */ /* 0x000ff00003800000 */
[----:B------:R-:W-:Y:S05]  /*5320*/  @!P0 BRA `(.L_x_4942) ;  /* 0x0000000000048947 */ /* 0x000fea0003800000 */
[----:B------:R-:W-:Y:S01]  /*5330*/  BPT.TRAP 0x1 ;  /* 0x000000040000795c */ /* 0x000fe20000300000 */
.L_x_4942:
        /* <DEDUP_REMOVED lines=9> */
.L_x_4943:
[----:B-1----:R-:W-:Y:S05]  /*53d0*/  @P1 BRA `(.L_x_4941) ;  /* 0x0000000000081947 */ /* 0x002fea0003800000 */
[----:B------:R-:W1:Y:S02]  /*53e0*/  SYNCS.PHASECHK.TRANS64.TRYWAIT P1, [UR6+0x2a830], R0 ;  /* 0x02a83000ff0075a7 */ /* 0x000e640008020146 */
[----:B-1----:R-:W-:Y:S05]  /*53f0*/  @!P1 BRA `(.L_x_4944) ;  /* 0x0000012800d49947 */ /* 0x002fea0003800000 */
.L_x_4941:
[----:B-1----:R-:W1:Y:S01]  /*5400*/  S2R R7, SR_TID.X ;  /* 0x0000000000077919 */ /* 0x002e620000002100 */
        /* <DEDUP_REMOVED lines=15> */
[----:B-1----:R-:W-:-:S05]  /*5500*/  SHF.R.U32.HI R7, RZ, 0x7, R7 ;  /* 0x00000007ff077819 */ /* 0x002fca0000011607 */
[----:B0-----:R-:W-:-:S05]  /*5510*/  VIADD R0, R7, 0x8 ;  /* 0x0000000807007836 */ /* 0x001fca0000000000 */
        /* <DEDUP_REMOVED lines=22> */
.L_x_4946:
[----:B------:R-:W-:Y:S01]  /*5680*/  ULEA UR6, UR33, UR36, 0x3 ;  /* 0x0000002421067291 */ /* 0x000fe2000f8e183f */
[----:B------:R-:W-:-:S05]  /*5690*/  IMAD.U32 R0, RZ, RZ, UR34 ;  /* 0x00000022ff007e24 */ /* 0x000fca000f8e00ff */
[----:B------:R-:W-:-:S04]  /*56a0*/  SHF.L.U32 R0, R0, 0x1f, RZ ;  /* 0x0000001f00007819 */ /* 0x000fc800000006ff */
[----:B------:R0:W1:Y:S01]  /*56b0*/  SYNCS.PHASECHK.TRANS64.TRYWAIT P1, [UR6+0x2a850], R0 ;  /* 0x02a85000ff0075a7 */ /* 0x0000620008020146 */
[----:B------:R-:W-:Y:S05]  /*56c0*/  @!P0 BRA `(.L_x_4947) ;  /* 0x0000000000048947 */ /* 0x000fea0003800000 */
[----:B------:R-:W-:Y:S01]  /*56d0*/  BPT.TRAP 0x1 ;  /* 0x000000040000795c */ /* 0x000fe20000300000 */
.L_x_4947:
[----:B-1----:R-:W-:Y:S05]  /*56e0*/  @P1 BRA `(.L_x_4945) ;  /* 0x0000000000081947 */ /* 0x002fea0003800000 */
[----:B------:R-:W1:Y:S02]  /*56f0*/  SYNCS.PHASECHK.TRANS64.TRYWAIT P1, [UR6+0x2a850], R0 ;  /* 0x02a85000ff0075a7 */ /* 0x000e640008020146 */
[----:B-1----:R-:W-:Y:S05]  /*5700*/  @!P1 BRA `(.L_x_4948) ;  /* 0x0000012800289947 */ /* 0x002fea0003800000 */
.L_x_4945:
[----:B------:R-:W-:Y:S01]  /*5710*/  UIADD3 UR6, UR36, 0x400, URZ ;  /* 0x0000040024067890 */ /* 0x000fe2000fffe03f */
[----:B------:R-:W-:Y:S01]  /*5720*/  WARPGROUP.ARRIVE ;  /* 0x00000000000079c5 */ /* 0x000fe20000000000 */
[----:B------:R-:W-:-:S05]  /*5730*/  UMOV UR7, 0x40000040 ;  /* 0x4000004000077882 */ /* 0x000fca0000000000 */
[----:B-1----:R-:W1:Y:S01]  /*5740*/  S2R R7, SR_TID.X ;  /* 0x0000000000077919 */ /* 0x002e620000002100 */
        /* <DEDUP_REMOVED lines=8> */
[----:B-1----:R-:W-:-:S04]  /*57d0*/  SHF.R.U32.HI R7, RZ, 0x7, R7 ;  /* 0x00000007ff077819 */ /* 0x002fc80000011607 */
[----:B0-----:R-:W-:Y:S01]  /*57e0*/  IADD3 R0, -R7, 0xb, RZ ;  /* 0x0000000b07007810 */ /* 0x001fe20007ffe1ff */
        /* <DEDUP_REMOVED lines=17> */
.L_x_4949:
[----:B------:R-:W-:Y:S01]  /*5900*/  UISETP.NE.AND UP1, UPT, UR54, URZ, UPT ;  /* 0x0000003f3600728c */ /* 0x000fe2000bf25270 */
[----:B------:R-:W-:Y:S01]  /*5910*/  VIADD R8, R17, UR41 ;  /* 0x0000002911087c36 */ /* 0x000fe20008000000 */
[----:B------:R-:W-:Y:S01]  /*5920*/  ULEA UR6, UR47, UR36, 0x3 ;  /* 0x000000242f067291 */ /* 0x000fe2000f8e183f */
[----:B------:R-:W-:Y:S01]  /*5930*/  IMAD.U32 R10, RZ, RZ, UR46 ;  /* 0x0000002eff0a7e24 */ /* 0x000fe2000f8e00ff */
[----:B------:R-:W-:Y:S02]  /*5940*/  UISETP.NE.AND UP0, UPT, UR53, URZ, UPT ;  /* 0x0000003f3500728c */ /* 0x000fe4000bf05270 */
        /* <DEDUP_REMOVED lines=14> */
[----:B------:R-:W-:-:S05]  /*5a30*/  IMAD R7, R16, -0x2, R7 ;  /* 0xfffffffe10077824 */ /* 0x000fca00078e0207 */
[----:B------:R-:W-:-:S05]  /*5a40*/  IADD3 R7, -R10, UR40, R7 ;  /* 0x000000280a077c10 */ /* 0x000fca000fffe107 */
[C---:B------:R-:W-:Y:S02]  /*5a50*/  VIADD R10, R7.reuse, UR31 ;  /* 0x0000001f070a7c36 */ /* 0x040fe40008000000 */
[----:B------:R-:W-:Y:S02]  /*5a60*/  VIADD R7, R7, UR6 ;  /* 0x0000000607077c36 */ /* 0x000fe40008000000 */
[--C-:B0-----:R-:W-:Y:S02]  /*5a70*/  IMAD.IADD R9, R10, 0x1, R11.reuse ;  /* 0x000000010a097824 */ /* 0x101fe400078e020b */
        /* <DEDUP_REMOVED lines=15> */
.L_x_4952:
[----:B------:R-:W-:-:S05]  /*5b70*/  IMAD.U32 R20, RZ, RZ, UR29 ;  /* 0x0000001dff147e24 */ /* 0x000fca000f8e00ff */
[----:B------:R-:W-:-:S13]  /*5b80*/  ISETP.NE.AND P1, PT, R20, 0x1, PT ;  /* 0x000000011400780c */ /* 0x000fda0003f25270 */
[----:B------:R-:W0:Y:S02]  /*5b90*/  @P1 LDC.64 R14, c[0x0][0x9e8] ;  /* 0x00027a00ff0e1b82 */ /* 0x000e240000000a00 */
[----:B0-----:R-:W-:-:S05]  /*5ba0*/  @P1 IMAD.HI.U32 R14, R11, R14, RZ ;  /* 0x0000000e0b0e1227 */ /* 0x001fca00078e00ff */
[----:B------:R-:W-:-:S07]  /*5bb0*/  @P1 SHF.R.U32.HI R11, RZ, R15, R14 ;  /* 0x0000000fff0b1219 */ /* 0x000fce000001160e */
.L_x_4953:
[----:B------:R-:W-:Y:S05]  /*5bc0*/  BSYNC B0 ;  /* 0x0000000000007941 */ /* 0x000fea0003800000 */
.L_x_4951:
[----:B------:R-:W-:-:S04]  /*5bd0*/  IMAD R11, R11, R20, -R0 ;  /* 0x000000140b0b7224 */ /* 0x000fc800078e0a00 */
[----:B------:R-:W-:-:S05]  /*5be0*/  IMAD R11, R16, -0x2, R11 ;  /* 0xfffffffe100b7824 */ /* 0x000fca00078e020b */
[----:B------:R-:W-:Y:S02]  /*5bf0*/  VIADDMNMX R9, R11, R20, R9, PT ;  /* 0x000000140b097246 */ /* 0x000fe40003800109 */
[----:B------:R-:W-:-:S07]  /*5c00*/  VIMNMX R12, R12, R11, !PT ;  /* 0x0000000b0c0c7248 */ /* 0x000fce0007fe0100 */
.L_x_4950:
        /* <DEDUP_REMOVED lines=116> */
.L_x_4956:
[----:B------:R-:W-:-:S05]  /*6350*/  IMAD.U32 R12, RZ, RZ, UR29 ;  /* 0x0000001dff0c7e24 */ /* 0x000fca000f8e00ff */
[----:B------:R-:W-:-:S13]  /*6360*/  ISETP.NE.AND P2, PT, R12, 0x1, PT ;  /* 0x000000010c00780c */ /* 0x000fda0003f45270 */
[----:B------:R-:W0:Y:S02]  /*6370*/  @P2 LDC.64 R8, c[0x0][0x9e8] ;  /* 0x00027a00ff082b82 */ /* 0x000e240000000a00 */
[----:B0-----:R-:W-:-:S05]  /*6380*/  @P2 IMAD.HI.U32 R8, R21, R8, RZ ;  /* 0x0000000815082227 */ /* 0x001fca00078e00ff */
[----:B------:R-:W-:-:S07]  /*6390*/  @P2 SHF.R.U32.HI R21, RZ, R9, R8 ;  /* 0x00000009ff152219 */ /* 0x000fce0000011608 */
.L_x_4957:
[----:B------:R-:W-:Y:S05]  /*63a0*/  BSYNC B0 ;  /* 0x0000000000007941 */ /* 0x000fea0003800000 */
.L_x_4955:
[----:B------:R-:W-:-:S04]  /*63b0*/  IMAD R21, R21, R12, -R0 ;  /* 0x0000000c15157224 */ /* 0x000fc800078e0a00 */
[----:B------:R-:W-:-:S05]  /*63c0*/  IMAD R21, R16, -0x2, R21 ;  /* 0xfffffffe10157824 */ /* 0x000fca00078e0215 */
[----:B------:R-:W-:Y:S02]  /*63d0*/  VIADDMNMX R10, R21, R12, R10, PT ;  /* 0x0000000c150a7246 */ /* 0x000fe4000380010a */
[----:B------:R-:W-:-:S07]  /*63e0*/  VIMNMX R7, R7, R21, !PT ;  /* 0x0000001507077248 */ /* 0x000fce0007fe0100 */
.L_x_4954:
        /* <DEDUP_REMOVED lines=378> */
.L_x_4958:
        /* <DEDUP_REMOVED lines=139> */
.L_x_4940:
        /* <DEDUP_REMOVED lines=24> */
.L_x_4961:
[----:B------:R-:W-:Y:S02]  /*85c0*/  ULDC UR15, c[0x0][0x9e4] ;  /* 0x00027900000f7ab9 */ /* 0x000fe40000000800 */
[----:B------:R-:W-:-:S11]  /*85d0*/  UISETP.NE.AND UP0, UPT, UR15, 0x1, UPT ;  /* 0x000000010f00788c */ /* 0x000fd6000bf05270 */
[----:B------:R-:W-:Y:S02]  /*85e0*/  @UP0 ULDC.64 UR6, c[0x0][0x9e8] ;  /* 0x00027a0000060ab9 */ /* 0x000fe40000000a00 */
[----:B------:R-:W-:-:S04]  /*85f0*/  UIMAD.WIDE.U32 UR10, UR14, UR6, URZ ;  /* 0x000000060e0a72a5 */ /* 0x000fc8000f8e003f */
[----:B------:R-:W-:-:S12]  /*8600*/  @UP0 USHF.R.U32.HI UR14, URZ, UR7, UR11 ;  /* 0x000000073f0e0299 */ /* 0x000fd8000801160b */
.L_x_4962:
[----:B------:R-:W-:-:S04]  /*8610*/  UIMAD UR14, UR14, UR15, URZ ;  /* 0x0000000f0e0e72a4 */ /* 0x000fc8000f8e023f */
[----:B------:R-:W-:-:S04]  /*8620*/  UISETP.LT.AND UP0, UPT, UR30, UR14, UPT ;  /* 0x0000000e1e00728c */ /* 0x000fc8000bf01270 */
[----:B------:R-:W-:-:S12]  /*8630*/  USEL UR30, UR30, UR14, !UP0 ;  /* 0x0000000e1e1e7287 */ /* 0x000fd8000c000000 */
.L_x_4960:
        /* <DEDUP_REMOVED lines=9> */
[----:B------:R-:W-:Y:S01]  /*86d0*/  UMOV UR31, UR48 ;  /* 0x00000030001f7c82 */ /* 0x000fe20008000000 */
[----:B------:R-:W-:Y:S01]  /*86e0*/  IMAD.MOV.U32 R5, RZ, RZ, R0 ;  /* 0x000000ffff057224 */ /* 0x000fe200078e0000 */
[----:B------:R-:W-:-:S06]  /*86f0*/  UMOV UR30, UR47 ;  /* 0x0000002f001e7c82 */ /* 0x000fcc0008000000 */
.L_x_4974:
[----:B------:R-:W-:Y:S01]  /*8700*/  ISETP.NE.AND P2, PT, RZ, UR45, PT ;  /* 0x0000002dff007c0c */ /* 0x000fe2000bf45270 */
[----:B------:R-:W-:-:S04]  /*8710*/  UISETP.NE.AND UP0, UPT, UR30, 0x1, UPT ;  /* 0x000000011e00788c */ /* 0x000fc8000bf05270 */
[----:B------:R-:W-:-:S04]  /*8720*/  USEL UR48, URZ, 0x1, UP0 ;  /* 0x000000013f307887 */ /* 0x000fc80008000000 */
[----:B------:R-:W-:-:S04]  /*8730*/  ULOP3.LUT UR48, UR31, UR48, URZ, 0x3c, !UPT ;  /* 0x000000301f307292 */ /* 0x000fc8000f8e3c3f */
[----:B------:R-:W-:Y:S08]  /*8740*/  @P2 BRA `(.L_x_4964) ;  /* 0x0000000000382947 */ /* 0x000ff00003800000 */
[----:B------:R-:W-:Y:S05]  /*8750*/  @!P0 BRA `(.L_x_4965) ;  /* 0x0000000000048947 */ /* 0x000fea0003800000 */
[----:B------:R-:W-:Y:S01]  /*8760*/  BPT.TRAP 0x1 ;  /* 0x000000040000795c */ /* 0x000fe20000300000 */
.L_x_4965:
        /* <DEDUP_REMOVED lines=9> */
.L_x_4966:
[----:B-1----:R-:W-:Y:S05]  /*8800*/  @P1 BRA `(.L_x_4964) ;  /* 0x0000000000081947 */ /* 0x002fea0003800000 */
[----:B------:R-:W1:Y:S02]  /*8810*/  SYNCS.PHASECHK.TRANS64.TRYWAIT P1, [UR6+0x2a830], R0 ;  /* 0x02a83000ff0075a7 */ /* 0x000e640008020146 */
[----:B-1----:R-:W-:Y:S05]  /*8820*/  @!P1 BRA `(.L_x_4967) ;  /* 0x000000f400f89947 */ /* 0x002fea0003800000 */
.L_x_4964:
        /* <DEDUP_REMOVED lines=40> */
.L_x_4969:
[----:B------:R-:W-:Y:S01]  /*8ab0*/  ULEA UR6, UR30, UR36, 0x3 ;  /* 0x000000241e067291 */ /* 0x000fe2000f8e183f */
[----:B------:R-:W-:-:S05]  /*8ac0*/  IMAD.U32 R0, RZ, RZ, UR31 ;  /* 0x0000001fff007e24 */ /* 0x000fca000f8e00ff */
[----:B------:R-:W-:-:S04]  /*8ad0*/  SHF.L.U32 R0, R0, 0x1f, RZ ;  /* 0x0000001f00007819 */ /* 0x000fc800000006ff */
[----:B------:R0:W1:Y:S01]  /*8ae0*/  SYNCS.PHASECHK.TRANS64.TRYWAIT P1, [UR6+0x2a850], R0 ;  /* 0x02a85000ff0075a7 */ /* 0x0000620008020146 */
[----:B------:R-:W-:Y:S05]  /*8af0*/  @!P0 BRA `(.L_x_4970) ;  /* 0x0000000000048947 */ /* 0x000fea0003800000 */
[----:B------:R-:W-:Y:S01]  /*8b00*/  BPT.TRAP 0x1 ;  /* 0x000000040000795c */ /* 0x000fe20000300000 */
.L_x_4970:
[----:B-1----:R-:W-:Y:S05]  /*8b10*/  @P1 BRA `(.L_x_4968) ;  /* 0x0000000000081947 */ /* 0x002fea0003800000 */
[----:B------:R-:W1:Y:S02]  /*8b20*/  SYNCS.PHASECHK.TRANS64.TRYWAIT P1, [UR6+0x2a850], R0 ;  /* 0x02a85000ff0075a7 */ /* 0x000e640008020146 */
[----:B-1----:R-:W-:Y:S05]  /*8b30*/  @!P1 BRA `(.L_x_4971) ;  /* 0x000000f4004c9947 */ /* 0x002fea0003800000 */
.L_x_4968:
        /* <DEDUP_REMOVED lines=31> */
.L_x_4972:
        /* <DEDUP_REMOVED lines=82> */
[----:B------:R-:W-:Y:S02]  /*9250*/  IMAD.U32 R164, RZ, RZ, UR39 ;  /* 0x00000027ffa47e24 */ /* 0x000fe4000f8e00ff */
[--C-:B------:R-:W-:Y:S01]  /*9260*/  FFMA.FTZ R8, R121, UR39, -R184.reuse ;  /* 0x0000002779087c23 */ /* 0x100fe200080108b8 */
[----:B------:R-:W-:-:S01]  /*9270*/  FFMA.FTZ R121, R141, UR39, -R184 ;  /* 0x000000278d797c23 */ /* 0x000fc200080108b8 */
[----:B------:R-:W-:Y:S01]  /*9280*/  FMUL.FTZ R12, R5, UR39 ;  /* 0x00000027050c7c20 */ /* 0x000fe20008410000 */
[----:B------:R-:W-:-:S01]  /*9290*/  FFMA.FTZ R141, R161, UR39, -R184 ;  /* 0x00000027a18d7c23 */ /* 0x000fc200080108b8 */
[C---:B------:R-:W-:Y:S01]  /*92a0*/  FADD.FTZ R5, -R7.reuse, R4 ;  /* 0x0000000407057221 */ /* 0x040fe20000010100 */
[----:B------:R-:W-:-:S01]  /*92b0*/  FFMA.FTZ R161, R7, R164, -8 ;  /* 0xc100000007a17423 */ /* 0x000fc200000100a4 */
[----:B------:R-:W-:Y:S01]  /*92c0*/  FFMA.FTZ R9, R120, UR39, -R184 ;  /* 0x0000002778097c23 */ /* 0x000fe200080108b8 */
[----:B------:R0:W-:Y:S01]  /*92d0*/  MUFU.EX2 R4, R12 ;  /* 0x0000000c00047308 */ /* 0x0001e20000000800 */
[----:B------:R-:W-:Y:S01]  /*92e0*/  FMUL.FTZ R5, R5, UR39 ;  /* 0x0000002705057c20 */ /* 0x000fe20008410000 */
[--C-:B------:R-:W-:Y:S01]  /*92f0*/  FFMA.FTZ R122, R122, UR39, -R161.reuse ;  /* 0x000000277a7a7c23 */ /* 0x100fe200080108a1 */
[----:B------:R-:W-:-:S01]  /*9300*/  FFMA.FTZ R123, R123, UR39, -R161 ;  /* 0x000000277b7b7c23 */ /* 0x000fc200080108a1 */
[----:B------:R-:W-:Y:S01]  /*9310*/  FFMA.FTZ R126, R126, UR39, -R161 ;  /* 0x000000277e7e7c23 */ /* 0x000fe200080108a1 */
[----:B------:R-:W-:-:S01]  /*9320*/  FFMA.FTZ R11, R125, UR39, -R184 ;  /* 0x000000277d0b7c23 */ /* 0x000fc200080108b8 */
[--C-:B------:R-:W-:Y:S01]  /*9330*/  FFMA.FTZ R127, R127, UR39, -R161.reuse ;  /* 0x000000277f7f7c23 */ /* 0x100fe200080108a1 */
        /* <DEDUP_REMOVED lines=13> */
[----:B------:R-:W-:Y:S01]  /*9410*/  FFMA.FTZ R138, R138, UR39, -R161 ;  /* 0x000000278a8a7c23 */ /* 0x000fe200080108a1 */
[----:B------:R-:W-:-:S01]  /*9420*/  FFMA.FTZ R21, R137, UR39, -R184 ;  /* 0x0000002789157c23 */ /* 0x000fc200080108b8 */
[----:B------:R-:W-:Y:S01]  /*9430*/  FFMA.FTZ R139, R139, UR39, -R161 ;  /* 0x000000278b8b7c23 */ /* 0x000fe200080108a1 */
[----:B------:R-:W-:-:S01]  /*9440*/  FFMA.FTZ R120, R140, UR39, -R184 ;  /* 0x000000278c787c23 */ /* 0x000fc200080108b8 */
[----:B------:R-:W0:Y:S01]  /*9450*/  MUFU.EX2 R122, R122 ;  /* 0x0000007a007a7308 */ /* 0x000e220000000800 */
[----:B-1----:R-:W-:-:S01]  /*9460*/  FFMA.FTZ R3, R4, R3, R9 ;  /* 0x0000000304037223 */ /* 0x002fc20000010009 */
[--C-:B------:R-:W-:Y:S01]  /*9470*/  FFMA.FTZ R142, R142, UR39, -R161.reuse ;  /* 0x000000278e8e7c23 */ /* 0x100fe200080108a1 */
        /* <DEDUP_REMOVED lines=11> */
[----:B------:R-:W-:Y:S01]  /*9530*/  FFMA.FTZ R155, R155, UR39, -R161 ;  /* 0x000000279b9b7c23 */ /* 0x000fe200080108a1 */
        /* <DEDUP_REMOVED lines=11> */
[--C-:B------:R-:W-:Y:S01]  /*95f0*/  FFMA.FTZ R162, R162, UR39, -R161.reuse ;  /* 0x00000027a2a27c23 */ /* 0x100fe200080108a1 */
[----:B------:R-:W-:-:S01]  /*9600*/  FFMA.FTZ R163, R163, UR39, -R161 ;  /* 0x00000027a3a37c23 */ /* 0x000fc200080108a1 */
[----:B------:R-:W-:Y:S01]  /*9610*/  FFMA.FTZ R145, R165, UR39, -R184 ;  /* 0x00000027a5917c23 */ /* 0x000fe200080108b8 */
        /* <DEDUP_REMOVED lines=8> */
[----:B------:R-:W-:-:S03]  /*96a0*/  FFMA.FTZ R165, R181, UR39, -R184 ;  /* 0x00000027b5a57c23 */ /* 0x000fc600080108b8 */
        /* <DEDUP_REMOVED lines=24> */
[----:B------:R-:W-:-:S06]  /*9830*/  FFMA.FTZ R164, R166, UR39, -R161 ;  /* 0x00000027a6a47c23 */ /* 0x000fcc00080108a1 */
        /* <DEDUP_REMOVED lines=56> */
[----:B-1----:R-:W-:-:S01]  /*9bc0*/  FADD.FTZ R172, R162, R171 ;  /* 0x000000aba2ac7221 */ /* 0x002fc20000010000 */
[--C-:B------:R-:W-:Y:S01]  /*9bd0*/  FFMA.FTZ R171, R179, UR39, -R161.reuse ;  /* 0x00000027b3ab7c23 */ /* 0x100fe200080108a1 */
[----:B------:R-:W-:-:S05]  /*9be0*/  FFMA.FTZ R161, R183, UR39, -R161 ;  /* 0x00000027b7a17c23 */ /* 0x000fca00080108a1 */
        /* <DEDUP_REMOVED lines=44> */
.L_x_4973:
        /* <DEDUP_REMOVED lines=139> */
.L_x_4963:
        /* <DEDUP_REMOVED lines=8> */
[----:B------:R-:W-:-:S05]  /*a7e0*/  ULDC UR30, c[0x0][0x9e0] ;  /* 0x00027800001e7ab9 */ /* 0x000fca0000000800 */
.L_x_4994:
        /* <DEDUP_REMOVED lines=9> */
.L_x_4977:
[----:B------:R-:W-:Y:S01]  /*a880*/  ULEA UR6, UR47, UR36, 0x3 ;  /* 0x000000242f067291 */ /* 0x000fe2000f8e183f */
[----:B------:R-:W-:-:S05]  /*a890*/  IMAD.U32 R0, RZ, RZ, UR48 ;  /* 0x00000030ff007e24 */ /* 0x000fca000f8e00ff */
[----:B------:R-:W-:-:S04]  /*a8a0*/  SHF.L.U32 R0, R0, 0x1f, RZ ;  /* 0x0000001f00007819 */ /* 0x000fc800000006ff */
[----:B------:R0:W1:Y:S01]  /*a8b0*/  SYNCS.PHASECHK.TRANS64.TRYWAIT P1, [UR6+0x2a830], R0 ;  /* 0x02a83000ff0075a7 */ /* 0x0000620008020146 */
[----:B------:R-:W-:Y:S05]  /*a8c0*/  @!P0 BRA `(.L_x_4978) ;  /* 0x0000000000048947 */ /* 0x000fea0003800000 */
[----:B------:R-:W-:Y:S01]  /*a8d0*/  BPT.TRAP 0x1 ;  /* 0x000000040000795c */ /* 0x000fe20000300000 */
.L_x_4978:
[----:B-1----:R-:W-:Y:S05]  /*a8e0*/  @P1 BRA `(.L_x_4976) ;  /* 0x0000000000081947 */ /* 0x002fea0003800000 */
[----:B------:R-:W1:Y:S02]  /*a8f0*/  SYNCS.PHASECHK.TRANS64.TRYWAIT P1, [UR6+0x2a830], R0 ;  /* 0x02a83000ff0075a7 */ /* 0x000e640008020146 */
[----:B-1----:R-:W-:Y:S05]  /*a900*/  @!P1 BRA `(.L_x_4979) ;  /* 0x000000d400f09947 */ /* 0x002fea0003800000 */
.L_x_4976:
[----:B-1----:R-:W1:Y:S01]  /*a910*/  S2R R7, SR_TID.X ;  /* 0x0000000000077919 */ /* 0x002e620000002100 */
        /* <DEDUP_REMOVED lines=36> */
.L_x_4981:
[----:B------:R-:W-:Y:S01]  /*ab60*/  ULEA UR6, UR32, UR36, 0x3 ;  /* 0x0000002420067291 */ /* 0x000fe2000f8e183f */
[----:B------:R-:W-:-:S05]  /*ab70*/  IMAD.U32 R0, RZ, RZ, UR33 ;  /* 0x00000021ff007e24 */ /* 0x000fca000f8e00ff */
[----:B------:R-:W-:-:S04]  /*ab80*/  SHF.L.U32 R0, R0, 0x1f, RZ ;  /* 0x0000001f00007819 */ /* 0x000fc800000006ff */
[----:B------:R0:W1:Y:S01]  /*ab90*/  SYNCS.PHASECHK.TRANS64.TRYWAIT P1, [UR6+0x2a850], R0 ;  /* 0x02a85000ff0075a7 */ /* 0x0000620008020146 */
[----:B------:R-:W-:Y:S05]  /*aba0*/  @!P0 BRA `(.L_x_4982) ;  /* 0x0000000000048947 */ /* 0x000fea0003800000 */
[----:B------:R-:W-:Y:S01]  /*abb0*/  BPT.TRAP 0x1 ;  /* 0x000000040000795c */ /* 0x000fe20000300000 */
.L_x_4982:
[----:B-1----:R-:W-:Y:S05]  /*abc0*/  @P1 BRA `(.L_x_4980) ;  /* 0x0000000000081947 */ /* 0x002fea0003800000 */
[----:B------:R-:W1:Y:S02]  /*abd0*/  SYNCS.PHASECHK.TRANS64.TRYWAIT P1, [UR6+0x2a850], R0 ;  /* 0x02a85000ff0075a7 */ /* 0x000e640008020146 */
[----:B-1----:R-:W-:Y:S05]  /*abe0*/  @!P1 BRA `(.L_x_4983) ;  /* 0x000000d400509947 */ /* 0x002fea0003800000 */
.L_x_4980:
        /* <DEDUP_REMOVED lines=31> */
.L_x_4984:
        /* <DEDUP_REMOVED lines=39> */
.L_x_4987:
[----:B------:R-:W-:-:S05]  /*b050*/  IMAD.U32 R20, RZ, RZ, UR29 ;  /* 0x0000001dff147e24 */ /* 0x000fca000f8e00ff */
[----:B------:R-:W-:-:S13]  /*b060*/  ISETP.NE.AND P1, PT, R20, 0x1, PT ;  /* 0x000000011400780c */ /* 0x000fda0003f25270 */
[----:B------:R-:W0:Y:S02]  /*b070*/  @P1 LDC.64 R14, c[0x0][0x9e8] ;  /* 0x00027a00ff0e1b82 */ /* 0x000e240000000a00 */
[----:B0-----:R-:W-:-:S05]  /*b080*/  @P1 IMAD.HI.U32 R14, R11, R14, RZ ;  /* 0x0000000e0b0e1227 */ /* 0x001fca00078e00ff */
[----:B------:R-:W-:-:S07]  /*b090*/  @P1 SHF.R.U32.HI R11, RZ, R15, R14 ;  /* 0x0000000fff0b1219 */ /* 0x000fce000001160e */
.L_x_4988:
[----:B------:R-:W-:Y:S05]  /*b0a0*/  BSYNC B0 ;  /* 0x0000000000007941 */ /* 0x000fea0003800000 */
.L_x_4986:
[----:B------:R-:W-:-:S04]  /*b0b0*/  IMAD R11, R11, R20, -R0 ;  /* 0x000000140b0b7224 */ /* 0x000fc800078e0a00 */
[----:B------:R-:W-:-:S05]  /*b0c0*/  IMAD R11, R16, -0x2, R11 ;  /* 0xfffffffe100b7824 */ /* 0x000fca00078e020b */
[----:B------:R-:W-:Y:S02]  /*b0d0*/  VIADDMNMX R9, R11, R20, R9, PT ;  /* 0x000000140b097246 */ /* 0x000fe40003800109 */
[----:B------:R-:W-:-:S07]  /*b0e0*/  VIMNMX R12, R12, R11, !PT ;  /* 0x0000000b0c0c7248 */ /* 0x000fce0007fe0100 */
.L_x_4985:
        /* <DEDUP_REMOVED lines=116> */
.L_x_4991:
[----:B------:R-:W-:-:S05]  /*b830*/  IMAD.U32 R12, RZ, RZ, UR29 ;  /* 0x0000001dff0c7e24 */ /* 0x000fca000f8e00ff */
[----:B------:R-:W-:-:S13]  /*b840*/  ISETP.NE.AND P2, PT, R12, 0x1, PT ;  /* 0x000000010c00780c */ /* 0x000fda0003f45270 */
[----:B------:R-:W0:Y:S02]  /*b850*/  @P2 LDC.64 R8, c[0x0][0x9e8] ;  /* 0x00027a00ff082b82 */ /* 0x000e240000000a00 */
[----:B0-----:R-:W-:-:S05]  /*b860*/  @P2 IMAD.HI.U32 R8, R21, R8, RZ ;  /* 0x0000000815082227 */ /* 0x001fca00078e00ff */
[----:B------:R-:W-:-:S07]  /*b870*/  @P2 SHF.R.U32.HI R21, RZ, R9, R8 ;  /* 0x00000009ff152219 */ /* 0x000fce0000011608 */
.L_x_4992:
[----:B------:R-:W-:Y:S05]  /*b880*/  BSYNC B0 ;  /* 0x0000000000007941 */ /* 0x000fea0003800000 */
.L_x_4990:
[----:B------:R-:W-:-:S04]  /*b890*/  IMAD R21, R21, R12, -R0 ;  /* 0x0000000c15157224 */ /* 0x000fc800078e0a00 */
[----:B------:R-:W-:-:S05]  /*b8a0*/  IMAD R21, R16, -0x2, R21 ;  /* 0xfffffffe10157824 */ /* 0x000fca00078e0215 */
[----:B------:R-:W-:Y:S02]  /*b8b0*/  VIADDMNMX R10, R21, R12, R10, PT ;  /* 0x0000000c150a7246 */ /* 0x000fe4000380010a */
[----:B------:R-:W-:-:S07]  /*b8c0*/  VIMNMX R7, R7, R21, !PT ;  /* 0x0000001507077248 */ /* 0x000fce0007fe0100 */
.L_x_4989:
        /* <DEDUP_REMOVED lines=378> */
.L_x_4993:
        /* <DEDUP_REMOVED lines=139> */
.L_x_4975:
[----:B------:R-:W-:Y:S06]  /*d920*/  BAR.ARV 0x8, 0x180 ;  /* 0x0206000000007b1d */ /* 0x000fec0000002000 */
[----:B------:R-:W-:Y:S05]  /*d930*/  @!P0 BRA `(.L_x_4995) ;  /* 0x0000000000048947 */ /* 0x000fea0003800000 */
[----:B------:R-:W-:Y:S01]  /*d940*/  BPT.TRAP 0x1 ;  /* 0x000000040000795c */ /* 0x000fe20000300000 */
.L_x_4995:
[----:B------:R-:W-:Y:S01]  /*d950*/  ULEA UR9, UR47, UR36, 0x3 ;  /* 0x000000242f097291 */ /* 0x000fe2000f8e183f */
[----:B------:R-:W-:-:S05]  /*d960*/  IMAD.U32 R4, RZ, RZ, UR48 ;  /* 0x00000030ff047e24 */ /* 0x000fca000f8e00ff */
[----:B------:R-:W-:-:S04]  /*d970*/  SHF.L.U32 R4, R4, 0x1f, RZ ;  /* 0x0000001f04047819 */ /* 0x000fc800000006ff */
[----:B------:R0:W1:Y:S01]  /*d980*/  SYNCS.PHASECHK.TRANS64.TRYWAIT P1, [UR9+0x2a850], R4 ;  /* 0x02a85004ff0075a7 */ /* 0x0000620008020149 */
[----:B------:R-:W-:Y:S05]  /*d990*/  @!P0 BRA `(.L_x_4996) ;  /* 0x0000000000048947 */ /* 0x000fea0003800000 */
[----:B------:R-:W-:Y:S01]  /*d9a0*/  BPT.TRAP 0x1 ;  /* 0x000000040000795c */ /* 0x000fe20000300000 */
.L_x_4996:
[----:B-1----:R-:W-:Y:S05]  /*d9b0*/  @P1 BRA `(.L_x_4997) ;  /* 0x0000000000081947 */ /* 0x002fea0003800000 */
[----:B------:R-:W1:Y:S02]  /*d9c0*/  SYNCS.PHASECHK.TRANS64.TRYWAIT P1, [UR9+0x2a850], R4 ;  /* 0x02a85004ff0075a7 */ /* 0x000e640008020149 */
[----:B-1----:R-:W-:Y:S05]  /*d9d0*/  @!P1 BRA `(.L_x_4998) ;  /* 0x000000a400ec9947 */ /* 0x002fea0003800000 */
.L_x_4997:
        /* <DEDUP_REMOVED lines=11> */
[----:B------:R-:W-:-:S04]  /*da90*/  PLOP3.LUT P1, PT, PT, PT, UP0, 0x80, 0x0 ;  /* 0x000000000000781c */ /* 0x000fc80003f2f008 */
[----:B------:R-:W-:Y:S02]  /*daa0*/  @UP0 ULDC.64 UR12, c[0x0][0x9c8] ;  /* 0x00027200000c0ab9 */ /* 0x000fe40000000a00 */
[----:B------:R-:W-:Y:S01]  /*dab0*/  UMOV UR6, UR8 ;  /* 0x0000000800067c82 */ /* 0x000fe20008000000 */
[----:B------:R-:W-:-:S09]  /*dac0*/  @UP0 UIMAD.WIDE.U32 UR4, UR51, UR12, URZ ;  /* 0x0000000c330402a5 */ /* 0x000fd2000f8e003f */
[----:B------:R-:W-:Y:S01]  /*dad0*/  QGMMA.64x192x32.F32.E4M3.E4M3 R24, R196, gdesc[UR4], R24, gsb0 ;  /* 0x02e00004c4187df3 */ /* 0x000fe20008000818 */
[----:B------:R-:W-:Y:S01]  /*dae0*/  UIADD3 UR6, UR8, 0x2, URZ ;  /* 0x0000000208067890 */ /* 0x000fe2000fffe03f */
[----:B------:R-:W-:Y:S01]  /*daf0*/  UMOV UR7, 0x40000040 ;  /* 0x4000004000077882 */ /* 0x000fe20000000000 */
[----:B------:R-:W-:Y:S02]  /*db00*/  WARPGROUP.DEPBAR.LE gsb0, 0x0 ;  /* 0x00008000000079c5 */ /* 0x000fe40000010000 */
[----:B------:R-:W-:-:S15]  /*db10*/  WARPGROUP.ARRIVE ;  /* 0x00000000000079c5 */ /* 0x000fde0000000000 */
        /* <DEDUP_REMOVED lines=63> */
.L_x_4999:
        /* <DEDUP_REMOVED lines=106> */
.L_x_4921:
[----:B------:R-:W0:Y:S01]  /*e5b0*/  S2R R5, SR_CgaCtaId ;  /* 0x0000000000057919 */ /* 0x000e220000008800 */
[----:B------:R-:W-:Y:S01]  /*e5c0*/  MOV R0, 0x400 ;  /* 0x0000040000007802 */ /* 0x000fe20000000f00 */
[----:B------:R-:W-:Y:S01]  /*e5d0*/  BSSY B0, `(.L_x_5000) ;  /* 0x000030c000007945 */ /* 0x000fe20003800000 */
[----:B------:R-:W-:Y:S02]  /*e5e0*/  BAR.SYNC.DEFER_BLOCKING 0x5, 0x180 ;  /* 0x0146000000007b1d */ /* 0x000fe40000010000 */
[----:B0-----:R-:W-:-:S05]  /*e5f0*/  LEA R0, R5, R0, 0x18 ;  /* 0x0000000005007211 */ /* 0x001fca00078ec0ff */
[----:B------:R-:W0:Y:S02]  /*e600*/  LDS.128 R32, [R0+0x2a8d0] ;  /* 0x02a8d00000207984 */ /* 0x000e240000000c00 */
[----:B0-----:R-:W-:Y:S02]  /*e610*/  R2UR UR5, R33 ;  /* 0x00000000210572ca */ /* 0x001fe400000e0000 */
[----:B------:R-:W-:Y:S02]  /*e620*/  R2UR UR52, R34 ;  /* 0x00000000223472ca */ /* 0x000fe400000e0000 */
        /* <DEDUP_REMOVED lines=9> */
[----:B------:R-:W0:Y:S01]  /*e6c0*/  S2R R33, SR_SWINHI ;  /* 0x0000000000217919 */ /* 0x000e220000002f00 */
[----:B------:R-:W-:Y:S01]  /*e6d0*/  F2FP.BF16.F32.PACK_AB R52, R52, R121 ;  /* 0x000000793434723e */ /* 0x000fe200000010ff */
[----:B------:R-:W-:Y:S02]  /*e6e0*/  ULDC.64 UR6, c[0x0][0xc00] ;  /* 0x0003000000067ab9 */ /* 0x000fe40000000a00 */
[----:B------:R1:W2:Y:S01]  /*e6f0*/  LDG.E.CONSTANT R4, desc[UR56][R4.64] ;  /* 0x0000003804047981 */ /* 0x0002a2000c1e9900 */
[----:B------:R-:W-:Y:S01]  /*e700*/  F2FP.BF16.F32.PACK_AB R53, R53, R120 ;  /* 0x000000783535723e */ /* 0x000fe200000010ff */
[----:B------:R-:W-:Y:S01]  /*e710*/  UISETP.NE.U32.AND UP0, UPT, UR6, URZ, UPT ;  /* 0x0000003f0600728c */ /* 0x000fe2000bf05070 */
[----:B------:R-:W-:Y:S02]  /*e720*/  F2FP.BF16.F32.PACK_AB R49, R60, R49 ;  /* 0x000000313c31723e */ /* 0x000fe400000010ff */
[----:B------:R-:W-:Y:S01]  /*e730*/  F2FP.BF16.F32.PACK_AB R48, R61, R48 ;  /* 0x000000303d30723e */ /* 0x000fe200000010ff */
[----:B------:R-:W-:Y:S01]  /*e740*/  UISETP.NE.AND.EX UP0, UPT, UR7, URZ, UPT, UP0 ;  /* 0x0000003f0700728c */ /* 0x000fe2000bf05300 */
[----:B------:R-:W-:-:S02]  /*e750*/  F2FP.BF16.F32.PACK_AB R45, R68, R45 ;  /* 0x0000002d442d723e */ /* 0x000fc400000010ff */
[----:B------:R-:W-:Y:S01]  /*e760*/  F2FP.BF16.F32.PACK_AB R44, R69, R44 ;  /* 0x0000002c452c723e */ /* 0x000fe200000010ff */
[----:B------:R-:W-:Y:S01]  /*e770*/  ULDC.64 UR6, c[0x0][0xc00] ;  /* 0x0003000000067ab9 */ /* 0x000fe20000000a00 */
[----:B-1----:R-:W-:Y:S01]  /*e780*/  LOP3.LUT P0, R5, R50, 0x3, RZ, 0xc0, !PT ;  /* 0x0000000332057812 */ /* 0x002fe2000780c0ff */
[----:B------:R-:W-:Y:S01]  /*e790*/  UIMAD.WIDE UR6, UR42, 0x4, UR6 ;  /* 0x000000042a0678a5 */ /* 0x000fe2000f8e0206 */
[----:B------:R-:W-:Y:S02]  /*e7a0*/  F2FP.BF16.F32.PACK_AB R41, R76, R41 ;  /* 0x000000294c29723e */ /* 0x000fe400000010ff */
[----:B------:R-:W-:Y:S02]  /*e7b0*/  ISETP.EQ.OR P0, PT, R5, 0x3, !P0 ;  /* 0x000000030500780c */ /* 0x000fe40004702670 */
[----:B------:R-:W-:Y:S02]  /*e7c0*/  F2FP.BF16.F32.PACK_AB R40, R77, R40 ;  /* 0x000000284d28723e */ /* 0x000fe400000010ff */
[----:B------:R-:W-:-:S02]  /*e7d0*/  SEL R59, R52, R53, P0 ;  /* 0x00000035343b7207 */ /* 0x000fc40000000000 */
[----:B------:R-:W-:Y:S02]  /*e7e0*/  SEL R52, R53, R52, P0 ;  /* 0x0000003435347207 */ /* 0x000fe40000000000 */
[----:B------:R-:W-:Y:S02]  /*e7f0*/  SEL R53, R49, R48, P0 ;  /* 0x0000003031357207 */ /* 0x000fe40000000000 */
[----:B------:R-:W-:Y:S02]  /*e800*/  F2FP.BF16.F32.PACK_AB R118, R118, R7 ;  /* 0x000000077676723e */ /* 0x000fe400000010ff */
[----:B------:R-:W-:Y:S02]  /*e810*/  F2FP.BF16.F32.PACK_AB R119, R119, R6 ;  /* 0x000000067777723e */ /* 0x000fe400000010ff */
[----:B------:R-:W-:Y:S02]  /*e820*/  SEL R48, R48, R49, P0 ;  /* 0x0000003130307207 */ /* 0x000fe40000000000 */
[----:B------:R-:W-:-:S02]  /*e830*/  F2FP.BF16.F32.PACK_AB R37, R84, R37 ;  /* 0x000000255425723e */ /* 0x000fc400000010ff */
[----:B------:R-:W-:Y:S02]  /*e840*/  F2FP.BF16.F32.PACK_AB R36, R85, R36 ;  /* 0x000000245524723e */ /* 0x000fe400000010ff */
[----:B------:R-:W-:Y:S02]  /*e850*/  SEL R49, R45, R44, P0 ;  /* 0x0000002c2d317207 */ /* 0x000fe40000000000 */
[----:B------:R-:W-:Y:S02]  /*e860*/  MOV R6, R0 ;  /* 0x0000000000067202 */ /* 0x000fe40000000f00 */
[----:B0-----:R-:W-:Y:S02]  /*e870*/  MOV R7, R33 ;  /* 0x0000002100077202 */ /* 0x001fe40000000f00 */
[----:B------:R-:W-:Y:S02]  /*e880*/  SEL R44, R44, R45, P0 ;  /* 0x0000002d2c2c7207 */ /* 0x000fe40000000000 */
[----:B------:R-:W-:-:S02]  /*e890*/  SEL R45, R41, R40, P0 ;  /* 0x00000028292d7207 */ /* 0x000fc40000000000 */
[----:B------:R-:W-:Y:S02]  /*e8a0*/  SEL R40, R40, R41, P0 ;  /* 0x0000002928287207 */ /* 0x000fe40000000000 */
[----:B------:R-:W-:Y:S02]  /*e8b0*/  SEL R41, R37, R36, P0 ;  /* 0x0000002425297207 */ /* 0x000fe40000000000 */
[----:B------:R-:W-:Y:S01]  /*e8c0*/  SEL R50, R36, R37, P0 ;  /* 0x0000002524327207 */ /* 0x000fe20000000000 */
[----:B------:R-:W-:Y:S01]  /*e8d0*/  IMAD.WIDE R36, R204, 0x2, R6 ;  /* 0x00000002cc247825 */ /* 0x000fe200078e0206 */
[----:B------:R-:W-:Y:S02]  /*e8e0*/  F2FP.BF16.F32.PACK_AB R26, R87, R26 ;  /* 0x0000001a571a723e */ /* 0x000fe400000010ff */
[----:B------:R-:W-:Y:S02]  /*e8f0*/  F2FP.BF16.F32.PACK_AB R11, R110, R11 ;  /* 0x0000000b6e0b723e */ /* 0x000fe400000010ff */
[----:B------:R-:W-:-:S02]  /*e900*/  F2FP.BF16.F32.PACK_AB R10, R111, R10 ;  /* 0x0000000a6f0a723e */ /* 0x000fc400000010ff */
[----:B------:R-:W-:Y:S02]  /*e910*/  IADD3 R87, P5, R36, 0x40, RZ ;  /* 0x0000004024577810 */ /* 0x000fe40007fbe0ff */
[----:B------:R-:W-:Y:S02]  /*e920*/  F2FP.BF16.F32.PACK_AB R80, R80, R81 ;  /* 0x000000515050723e */ /* 0x000fe400000010ff */
[----:B------:R-:W-:Y:S01]  /*e930*/  F2FP.BF16.F32.PACK_AB R73, R72, R73 ;  /* 0x000000494849723e */ /* 0x000fe200000010ff */
[----:B------:R-:W-:Y:S01]  /*e940*/  IMAD.X R33, RZ, RZ, R37, P5 ;  /* 0x000000ffff217224 */ /* 0x000fe200028e0625 */
[----:B------:R-:W-:Y:S02]  /*e950*/  F2FP.BF16.F32.PACK_AB R9, R116, R9 ;  /* 0x000000097409723e */ /* 0x000fe400000010ff */
[----:B------:R-:W-:Y:S02]  /*e960*/  F2FP.BF16.F32.PACK_AB R8, R117, R8 ;  /* 0x000000087508723e */ /* 0x000fe400000010ff */
[----:B------:R-:W-:-:S02]  /*e970*/  SEL R81, R11, R10, P0 ;  /* 0x0000000a0b517207 */ /* 0x000fc40000000000 */
[----:B------:R-:W-:Y:S02]  /*e980*/  SEL R72, R10, R11, P0 ;  /* 0x0000000b0a487207 */ /* 0x000fe40000000000 */
[----:B------:R-:W-:Y:S02]  /*e990*/  F2FP.BF16.F32.PACK_AB R64, R64, R65 ;  /* 0x000000414040723e */ /* 0x000fe400000010ff */
[----:B------:R-:W-:Y:S02]  /*e9a0*/  F2FP.BF16.F32.PACK_AB R57, R56, R57 ;  /* 0x000000393839723e */ /* 0x000fe400000010ff */
[----:B------:R-:W-:Y:S02]  /*e9b0*/  IADD3 R85, P4, R36, 0x20, RZ ;  /* 0x0000002024557810 */ /* 0x000fe40007f9e0ff */
[----:B------:R-:W-:Y:S02]  /*e9c0*/  LOP3.LUT R10, R87, 0x380, RZ, 0xc0, !PT ;  /* 0x00000380570a7812 */ /* 0x000fe400078ec0ff */
[----:B------:R-:W-:Y:S01]  /*e9d0*/  F2FP.BF16.F32.PACK_AB R38, R71, R38 ;  /* 0x000000264726723e */ /* 0x000fe200000010ff */
[----:B------:R-:W-:Y:S01]  /*e9e0*/  IMAD.X R35, RZ, RZ, R37, P4 ;  /* 0x000000ffff237224 */ /* 0x000fe200020e0625 */
[----:B------:R-:W-:-:S02]  /*e9f0*/  F2FP.BF16.F32.PACK_AB R47, R54, R47 ;  /* 0x0000002f362f723e */ /* 0x000fc400000010ff */
[----:B------:R-:W-:Y:S02]  /*ea00*/  F2FP.BF16.F32.PACK_AB R46, R55, R46 ;  /* 0x0000002e372e723e */ /* 0x000fe400000010ff */
[----:B------:R-:W-:Y:S02]  /*ea10*/  SEL R71, R80, R73, P0 ;  /* 0x0000004950477207 */ /* 0x000fe40000000000 */
[----:B------:R-:W-:Y:S02]  /*ea20*/  F2FP.BF16.F32.PACK_AB R96, R89, R96 ;  /* 0x000000605960723e */ /* 0x000fe400000010ff */
[----:B------:R-:W-:Y:S02]  /*ea30*/  F2FP.BF16.F32.PACK_AB R13, R108, R13 ;  /* 0x0000000d6c0d723e */ /* 0x000fe400000010ff */
[----:B------:R-:W-:Y:S02]  /*ea40*/  F2FP.BF16.F32.PACK_AB R12, R109, R12 ;  /* 0x0000000c6d0c723e */ /* 0x000fe400000010ff */
[----:B------:R-:W-:-:S02]  /*ea50*/  SEL R67, R9, R8, P0 ;  /* 0x0000000809437207 */ /* 0x000fc40000000000 */
[----:B------:R-:W-:Y:S02]  /*ea60*/  SEL R60, R8, R9, P0 ;  /* 0x00000009083c7207 */ /* 0x000fe40000000000 */
[----:B------:R-:W-:Y:S02]  /*ea70*/  SEL R80, R73, R80, P0 ;  /* 0x0000005049507207 */ /* 0x000fe40000000000 */
[----:B------:R-:W-:Y:S02]  /*ea80*/  F2FP.BF16.F32.PACK_AB R43, R62, R43 ;  /* 0x0000002b3e2b723e */ /* 0x000fe400000010ff */
[----:B------:R-:W-:Y:S02]  /*ea90*/  F2FP.BF16.F32.PACK_AB R42, R63, R42 ;  /* 0x0000002a3f2a723e */ /* 0x000fe400000010ff */
[----:B------:R-:W-:Y:S02]  /*eaa0*/  F2FP.BF16.F32.PACK_AB R28, R93, R28 ;  /* 0x0000001c5d1c723e */ /* 0x000fe400000010ff */
[----:B------:R-:W-:-:S02]  /*eab0*/  SEL R73, R64, R57, P0 ;  /* 0x0000003940497207 */ /* 0x000fc40000000000 */
[----:B------:R-:W-:Y:S02]  /*eac0*/  IADD3 R89, P6, R36, 0x60, RZ ;  /* 0x0000006024597810 */ /* 0x000fe40007fde0ff */
[----:B------:R-:W-:Y:S02]  /*ead0*/  LOP3.LUT R8, R85, 0x380, RZ, 0xc0, !PT ;  /* 0x0000038055087812 */ /* 0x000fe400078ec0ff */
[----:B------:R-:W-:Y:S02]  /*eae0*/  SHF.R.U64 R10, R10, 0x3, RZ ;  /* 0x000000030a0a7819 */ /* 0x000fe400000012ff */
[----:B------:R-:W-:Y:S02]  /*eaf0*/  SEL R64, R57, R64, P0 ;  /* 0x0000004039407207 */ /* 0x000fe40000000000 */
[----:B------:R-:W-:Y:S02]  /*eb00*/  IADD3 R93, P2, R36, 0x4020, RZ ;  /* 0x00004020245d7810 */ /* 0x000fe40007f5e0ff */
[----:B------:R-:W-:-:S02]  /*eb10*/  F2FP.BF16.F32.PACK_AB R39, R70, R39 ;  /* 0x000000274627723e */ /* 0x000fc400000010ff */
[----:B------:R-:W-:Y:S02]  /*eb20*/  SEL R57, R47, R46, P0 ;  /* 0x0000002e2f397207 */ /* 0x000fe40000000000 */
[----:B------:R-:W-:Y:S02]  /*eb30*/  SEL R65, R13, R12, P0 ;  /* 0x0000000c0d417207 */ /* 0x000fe40000000000 */
[----:B------:R-:W-:Y:S02]  /*eb40*/  SEL R58, R12, R13, P0 ;  /* 0x0000000d0c3a7207 */ /* 0x000fe40000000000 */
[----:B------:R-:W-:Y:S02]  /*eb50*/  SEL R46, R46, R47, P0 ;  /* 0x0000002f2e2e7207 */ /* 0x000fe40000000000 */
[----:B------:R-:W-:Y:S02]  /*eb60*/  F2FP.BF16.F32.PACK_AB R31, R78, R31 ;  /* 0x0000001f4e1f723e */ /* 0x000fe400000010ff */
[----:B------:R-:W-:-:S02]  /*eb70*/  F2FP.BF16.F32.PACK_AB R30, R79, R30 ;  /* 0x0000001e4f1e723e */ /* 0x000fc400000010ff */
[----:B------:R-:W-:Y:S02]  /*eb80*/  SEL R47, R43, R42, P0 ;  /* 0x0000002a2b2f7207 */ /* 0x000fe40000000000 */
[----:B------:R-:W-:Y:S02]  /*eb90*/  LOP3.LUT R12, R89, 0x380, RZ, 0xc0, !PT ;  /* 0x00000380590c7812 */ /* 0x000fe400078ec0ff */
[----:B------:R-:W-:Y:S02]  /*eba0*/  SHF.R.U64 R8, R8, 0x3, RZ ;  /* 0x0000000308087819 */ /* 0x000fe400000012ff */
[----:B------:R-:W-:Y:S02]  /*ebb0*/  LOP3.LUT R32, R10, R87, RZ, 0x3c, !PT ;  /* 0x000000570a207212 */ /* 0x000fe400078e3cff */
[----:B------:R-:W-:Y:S02]  /*ebc0*/  F2FP.BF16.F32.PACK_AB R25, R94, R25 ;  /* 0x000000195e19723e */ /* 0x000fe400000010ff */
[----:B------:R-:W-:-:S02]  /*ebd0*/  F2FP.BF16.F32.PACK_AB R24, R95, R24 ;  /* 0x000000185f18723e */ /* 0x000fc400000010ff */
[----:B------:R-:W-:Y:S02]  /*ebe0*/  SEL R42, R42, R43, P0 ;  /* 0x0000002b2a2a7207 */ /* 0x000fe40000000000 */
[----:B------:R-:W-:Y:S02]  /*ebf0*/  IADD3 R91, P1, R36, 0x4000, RZ ;  /* 0x00004000245b7810 */ /* 0x000fe40007f3e0ff */
[----:B------:R-:W-:Y:S02]  /*ec00*/  LOP3.LUT R10, R93, 0x380, RZ, 0xc0, !PT ;  /* 0x000003805d0a7812 */ /* 0x000fe400078ec0ff */
[----:B------:R-:W-:Y:S02]  /*ec10*/  SEL R43, R39, R38, P0 ;  /* 0x00000026272b7207 */ /* 0x000fe40000000000 */
[----:B------:R-:W-:Y:S02]  /*ec20*/  F2FP.BF16.F32.PACK_AB R97, R97, R104 ;  /* 0x000000686161723e */ /* 0x000fe400000010ff */
[----:B------:R-:W-:-:S02]  /*ec30*/  SEL R38, R38, R39, P0 ;  /* 0x0000002726267207 */ /* 0x000fc40000000000 */
[----:B------:R-:W-:Y:S02]  /*ec40*/  SEL R39, R31, R30, P0 ;  /* 0x0000001e1f277207 */ /* 0x000fe40000000000 */
[----:B------:R-:W-:Y:S01]  /*ec50*/  SEL R62, R30, R31, P0 ;  /* 0x0000001f1e3e7207 */ /* 0x000fe20000000000 */
[----:B------:R-:W-:Y:S01]  /*ec60*/  IMAD.X R31, RZ, RZ, R37, P6 ;  /* 0x000000ffff1f7224 */ /* 0x000fe200030e0625 */
[----:B------:R-:W-:Y:S02]  /*ec70*/  SHF.R.U64 R12, R12, 0x3, RZ ;  /* 0x000000030c0c7819 */ /* 0x000fe400000012ff */
[----:B------:R-:W-:Y:S02]  /*ec80*/  LOP3.LUT R34, R8, R85, RZ, 0x3c, !PT ;  /* 0x0000005508227212 */ /* 0x000fe400078e3cff */
[----:B------:R-:W-:Y:S02]  /*ec90*/  F2FP.BF16.F32.PACK_AB R29, R92, R29 ;  /* 0x0000001d5c1d723e */ /* 0x000fe400000010ff */
[----:B------:R-:W-:-:S02]  /*eca0*/  F2FP.BF16.F32.PACK_AB R20, R101, R20 ;  /* 0x000000146514723e */ /* 0x000fc400000010ff */
[----:B------:R-:W-:Y:S02]  /*ecb0*/  SEL R77, R25, R24, P0 ;  /* 0x00000018194d7207 */ /* 0x000fe40000000000 */
[----:B------:R-:W-:Y:S01]  /*ecc0*/  SEL R68, R24, R25, P0 ;  /* 0x0000001918447207 */ /* 0x000fe20000000000 */
[----:B------:R-:W-:Y:S01]  /*ecd0*/  IMAD.X R25, RZ, RZ, R37, P2 ;  /* 0x000000ffff197224 */ /* 0x000fe200010e0625 */
[----:B------:R-:W-:Y:S02]  /*ece0*/  IADD3 R95, P3, R36, 0x4040, RZ ;  /* 0x00004040245f7810 */ /* 0x000fe40007f7e0ff */
[----:B------:R-:W-:Y:S02]  /*ecf0*/  LOP3.LUT R8, R91, 0x380, RZ, 0xc0, !PT ;  /* 0x000003805b087812 */ /* 0x000fe400078ec0ff */
[----:B------:R-:W-:Y:S02]  /*ed00*/  SHF.R.U64 R10, R10, 0x3, RZ ;  /* 0x000000030a0a7819 */ /* 0x000fe400000012ff */
[----:B------:R-:W-:-:S02]  /*ed10*/  IADD3 R101, P6, R36, 0x8020, RZ ;  /* 0x0000802024657810 */ /* 0x000fc40007fde0ff */
[----:B------:R-:W-:Y:S02]  /*ed20*/  SEL R69, R97, R96, P0 ;  /* 0x0000006061457207 */ /* 0x000fe40000000000 */
[----:B------:R-:W-:Y:S01]  /*ed30*/  IADD3 R105, P2, R36, 0x8060, RZ ;  /* 0x0000806024697810 */ /* 0x000fe20007f5e0ff */
[----:B------:R-:W-:Y:S01]  /*ed40*/  IMAD.X R13, RZ, RZ, R37, P6 ;  /* 0x000000ffff0d7224 */ /* 0x000fe200030e0625 */
[----:B------:R-:W-:Y:S02]  /*ed50*/  F2FP.BF16.F32.PACK_AB R15, R102, R15 ;  /* 0x0000000f660f723e */ /* 0x000fe400000010ff */
[----:B------:R-:W-:Y:S02]  /*ed60*/  F2FP.BF16.F32.PACK_AB R14, R103, R14 ;  /* 0x0000000e670e723e */ /* 0x000fe400000010ff */
[----:B------:R-:W-:Y:S02]  /*ed70*/  SEL R96, R96, R97, P0 ;  /* 0x0000006160607207 */ /* 0x000fe40000000000 */
[----:B------:R-:W-:-:S02]  /*ed80*/  LOP3.LUT R30, R12, R89, RZ, 0x3c, !PT ;  /* 0x000000590c1e7212 */ /* 0x000fc400078e3cff */
[----:B------:R-:W-:Y:S02]  /*ed90*/  SEL R61, R29, R28, P0 ;  /* 0x0000001c1d3d7207 */ /* 0x000fe40000000000 */
[----:B------:R-:W-:Y:S01]  /*eda0*/  SEL R54, R28, R29, P0 ;  /* 0x0000001d1c367207 */ /* 0x000fe20000000000 */
[----:B------:R-:W-:Y:S01]  /*edb0*/  IMAD.X R29, RZ, RZ, R37, P1 ;  /* 0x000000ffff1d7224 */ /* 0x000fe200008e0625 */
[----:B------:R-:W-:Y:S02]  /*edc0*/  IADD3 R97, P4, R36, 0x4060, RZ ;  /* 0x0000406024617810 */ /* 0x000fe40007f9e0ff */
[----:B------:R-:W-:Y:S02]  /*edd0*/  LOP3.LUT R12, R95, 0x380, RZ, 0xc0, !PT ;  /* 0x000003805f0c7812 */ /* 0x000fe400078ec0ff */
[----:B------:R-:W-:Y:S02]  /*ede0*/  SHF.R.U64 R8, R8, 0x3, RZ ;  /* 0x0000000308087819 */ /* 0x000fe400000012ff */
[----:B------:R-:W-:-:S02]  /*edf0*/  LOP3.LUT R24, R10, R93, RZ, 0x3c, !PT ;  /* 0x0000005d0a187212 */ /* 0x000fc400078e3cff */
[C---:B------:R-:W-:Y:S02]  /*ee00*/  LOP3.LUT R11, R36.reuse, 0x380, RZ, 0xc0, !PT ;  /* 0x00000380240b7812 */ /* 0x040fe400078ec0ff */
[C---:B------:R-:W-:Y:S02]  /*ee10*/  IADD3 R99, P5, R36.reuse, 0x8000, RZ ;  /* 0x0000800024637810 */ /* 0x040fe40007fbe0ff */
[----:B------:R-:W-:Y:S02]  /*ee20*/  LOP3.LUT R10, R101, 0x380, RZ, 0xc0, !PT ;  /* 0x00000380650a7812 */ /* 0x000fe400078ec0ff */
[----:B------:R-:W-:Y:S02]  /*ee30*/  IADD3 R103, P1, R36, 0x8040, RZ ;  /* 0x0000804024677810 */ /* 0x000fe40007f3e0ff */
[----:B------:R-:W-:Y:S02]  /*ee40*/  LOP3.LUT R76, R105, 0x380, RZ, 0xc0, !PT ;  /* 0x00000380694c7812 */ /* 0x000fe400078ec0ff */
[----:B------:R-:W-:Y:S01]  /*ee50*/  F2FP.BF16.F32.PACK_AB R27, R86, R27 ;  /* 0x0000001b561b723e */ /* 0x000fe200000010ff */
[----:B------:R-:W-:Y:S01]  /*ee60*/  IMAD.X R9, RZ, RZ, R37, P1 ;  /* 0x000000ffff097224 */ /* 0x000fe200008e0625 */
[----:B------:R-:W-:-:S02]  /*ee70*/  SEL R79, R15, R14, P0 ;  /* 0x0000000e0f4f7207 */ /* 0x000fc40000000000 */
[----:B------:R-:W-:Y:S01]  /*ee80*/  SEL R70, R14, R15, P0 ;  /* 0x0000000f0e467207 */ /* 0x000fe20000000000 */
[----:B------:R-:W-:Y:S01]  /*ee90*/  IMAD.X R15, RZ, RZ, R37, P5 ;  /* 0x000000ffff0f7224 */ /* 0x000fe200028e0625 */
[----:B------:R-:W-:Y:S02]  /*eea0*/  LOP3.LUT R14, R97, 0x380, RZ, 0xc0, !PT ;  /* 0x00000380610e7812 */ /* 0x000fe400078ec0ff */
[----:B------:R-:W-:Y:S02]  /*eeb0*/  SHF.R.U64 R12, R12, 0x3, RZ ;  /* 0x000000030c0c7819 */ /* 0x000fe400000012ff */
[----:B------:R-:W-:Y:S02]  /*eec0*/  LOP3.LUT R28, R8, R91, RZ, 0x3c, !PT ;  /* 0x0000005b081c7212 */ /* 0x000fe400078e3cff */
[----:B------:R-:W-:Y:S02]  /*eed0*/  SHF.R.U64 R11, R11, 0x3, RZ ;  /* 0x000000030b0b7819 */ /* 0x000fe400000012ff */
[----:B------:R-:W-:-:S02]  /*eee0*/  LOP3.LUT R8, R99, 0x380, RZ, 0xc0, !PT ;  /* 0x0000038063087812 */ /* 0x000fc400078ec0ff */
[----:B------:R-:W-:Y:S02]  /*eef0*/  SHF.R.U64 R10, R10, 0x3, RZ ;  /* 0x000000030a0a7819 */ /* 0x000fe400000012ff */
[----:B------:R-:W-:Y:S02]  /*ef00*/  LOP3.LUT R74, R103, 0x380, RZ, 0xc0, !PT ;  /* 0x00000380674a7812 */ /* 0x000fe400078ec0ff */
[----:B------:R-:W-:Y:S02]  /*ef10*/  SHF.R.U64 R76, R76, 0x3, RZ ;  /* 0x000000034c4c7819 */ /* 0x000fe400000012ff */
[----:B------:R-:W-:Y:S02]  /*ef20*/  F2FP.BF16.F32.PACK_AB R132, R132, R133 ;  /* 0x000000858484723e */ /* 0x000fe400000010ff */
[----:B------:R-:W-:Y:S02]  /*ef30*/  F2FP.BF16.F32.PACK_AB R131, R130, R131 ;  /* 0x000000838283723e */ /* 0x000fe400000010ff */
[----:B------:R-:W-:-:S02]  /*ef40*/  F2FP.BF16.F32.PACK_AB R21, R100, R21 ;  /* 0x000000156415723e */ /* 0x000fc400000010ff */
[----:B------:R-:W-:Y:S02]  /*ef50*/  SEL R75, R27, R26, P0 ;  /* 0x0000001a1b4b7207 */ /* 0x000fe40000000000 */
[----:B------:R-:W-:Y:S01]  /*ef60*/  SEL R66, R26, R27, P0 ;  /* 0x0000001b1a427207 */ /* 0x000fe20000000000 */
[--C-:B------:R-:W-:Y:S01]  /*ef70*/  IMAD.X R27, RZ, RZ, R37.reuse, P3 ;  /* 0x000000ffff1b7224 */ /* 0x100fe200018e0625 */
[----:B------:R-:W-:Y:S02]  /*ef80*/  SHF.R.U64 R14, R14, 0x3, RZ ;  /* 0x000000030e0e7819 */ /* 0x000fe400000012ff */
[----:B------:R-:W-:Y:S02]  /*ef90*/  LOP3.LUT R26, R12, R95, RZ, 0x3c, !PT ;  /* 0x0000005f0c1a7212 */ /* 0x000fe400078e3cff */
[----:B------:R-:W-:Y:S01]  /*efa0*/  LOP3.LUT R36, R11, R36, RZ, 0x3c, !PT ;  /* 0x000000240b247212 */ /* 0x000fe200078e3cff */
[----:B------:R-:W-:Y:S01]  /*efb0*/  IMAD.X R11, RZ, RZ, R37, P2 ;  /* 0x000000ffff0b7224 */ /* 0x000fe200010e0625 */
[----:B------:R-:W-:-:S02]  /*efc0*/  SHF.R.U64 R8, R8, 0x3, RZ ;  /* 0x0000000308087819 */ /* 0x000fc400000012ff */
[----:B------:R-:W-:Y:S02]  /*efd0*/  LOP3.LUT R12, R10, R101, RZ, 0x3c, !PT ;  /* 0x000000650a0c7212 */ /* 0x000fe400078e3cff */
[----:B------:R-:W-:Y:S02]  /*efe0*/  SHF.R.U64 R74, R74, 0x3, RZ ;  /* 0x000000034a4a7819 */ /* 0x000fe400000012ff */
[----:B------:R-:W-:Y:S02]  /*eff0*/  LOP3.LUT R10, R76, R105, RZ, 0x3c, !PT ;  /* 0x000000694c0a7212 */ /* 0x000fe400078e3cff */
[----:B------:R-:W-:Y:S02]  /*f000*/  SEL R5, R132, R131, P0 ;  /* 0x0000008384057207 */ /* 0x000fe40000000000 */
[----:B------:R-:W-:Y:S02]  /*f010*/  SEL R63, R21, R20, P0 ;  /* 0x00000014153f7207 */ /* 0x000fe40000000000 */
[----:B------:R-:W-:Y:S01]  /*f020*/  SEL R56, R20, R21, P0 ;  /* 0x0000001514387207 */ /* 0x000fe20000000000 */
[----:B------:R-:W-:Y:S01]  /*f030*/  IMAD.X R21, RZ, RZ, R37, P4 ;  /* 0x000000ffff157224 */ /* 0x000fe200020e0625 */
[----:B------:R-:W-:-:S02]  /*f040*/  LOP3.LUT R20, R14, R97, RZ, 0x3c, !PT ;  /* 0x000000610e147212 */ /* 0x000fc400078e3cff */
[----:B------:R-:W-:Y:S02]  /*f050*/  LOP3.LUT R14, R8, R99, RZ, 0x3c, !PT ;  /* 0x00000063080e7212 */ /* 0x000fe400078e3cff */
[----:B------:R-:W-:Y:S02]  /*f060*/  F2FP.BF16.F32.PACK_AB R128, R128, R129 ;  /* 0x000000818080723e */ /* 0x000fe400000010ff */
[----:B------:R-:W-:Y:S02]  /*f070*/  F2FP.BF16.F32.PACK_AB R127, R126, R127 ;  /* 0x0000007f7e7f723e */ /* 0x000fe400000010ff */
[----:B------:R-:W-:Y:S02]  /*f080*/  LOP3.LUT R8, R74, R103, RZ, 0x3c, !PT ;  /* 0x000000674a087212 */ /* 0x000fe400078e3cff */
[----:B------:R-:W-:Y:S02]  /*f090*/  F2FP.BF16.F32.PACK_AB R124, R124, R125 ;  /* 0x0000007d7c7c723e */ /* 0x000fe400000010ff */
[----:B------:R-:W-:-:S02]  /*f0a0*/  F2FP.BF16.F32.PACK_AB R123, R122, R123 ;  /* 0x0000007b7a7b723e */ /* 0x000fc400000010ff */
[----:B------:R-:W-:Y:S02]  /*f0b0*/  MOV R74, R10 ;  /* 0x0000000a004a7202 */ /* 0x000fe40000000f00 */
[----:B------:R-:W-:Y:S02]  /*f0c0*/  SEL R132, R131, R132, P0 ;  /* 0x0000008483847207 */ /* 0x000fe40000000000 */
[----:B------:R-:W-:Y:S02]  /*f0d0*/  SEL R51, R128, R127, P0 ;  /* 0x0000007f80337207 */ /* 0x000fe40000000000 */
[----:B------:R-:W-:Y:S02]  /*f0e0*/  SEL R128, R127, R128, P0 ;  /* 0x000000807f807207 */ /* 0x000fe40000000000 */
[----:B------:R-:W-:Y:S02]  /*f0f0*/  SEL R55, R124, R123, P0 ;  /* 0x0000007b7c377207 */ /* 0x000fe40000000000 */
[----:B------:R-:W-:-:S02]  /*f100*/  SEL R124, R123, R124, P0 ;  /* 0x0000007c7b7c7207 */ /* 0x000fc40000000000 */
[----:B------:R-:W-:Y:S02]  /*f110*/  MOV R76, R8 ;  /* 0x00000008004c7202 */ /* 0x000fe40000000f00 */
[----:B------:R-:W-:Y:S02]  /*f120*/  SEL R83, R118, R119, P0 ;  /* 0x0000007776537207 */ /* 0x000fe40000000000 */
[----:B------:R-:W-:Y:S02]  /*f130*/  MOV R84, R20 ;  /* 0x0000001400547202 */ /* 0x000fe40000000f00 */
[----:B------:R-:W-:Y:S02]  /*f140*/  SEL R118, R119, R118, P0 ;  /* 0x0000007677767207 */ /* 0x000fe40000000000 */
[----:B------:R-:W-:Y:S02]  /*f150*/  MOV R91, R36 ;  /* 0x00000024005b7202 */ /* 0x000fe40000000f00 */
[----:B------:R-:W-:Y:S01]  /*f160*/  MOV R82, R14 ;  /* 0x0000000e00527202 */ /* 0x000fe20000000f00 */
[----:B--2---:R0:W-:Y:S01]  /*f170*/  SHFL.IDX PT, R10, R5, R4, 0x1c1f ;  /* 0x001c1f04050a7589 */ /* 0x0041e200000e0000 */
[----:B------:R-:W-:-:S02]  /*f180*/  MOV R78, R12 ;  /* 0x0000000c004e7202 */ /* 0x000fc40000000f00 */
[----:B------:R-:W-:Y:S01]  /*f190*/  MOV R90, R34 ;  /* 0x00000022005a7202 */ /* 0x000fe20000000f00 */
[----:B------:R-:W-:Y:S01]  /*f1a0*/  SHFL.IDX PT, R69, R69, R4, 0x1c1f ;  /* 0x001c1f0445457589 */ /* 0x000fe200000e0000 */
[----:B------:R-:W-:Y:S02]  /*f1b0*/  MOV R86, R24 ;  /* 0x0000001800567202 */ /* 0x000fe40000000f00 */
[----:B------:R-:W-:Y:S01]  /*f1c0*/  MOV R85, R26 ;  /* 0x0000001a00557202 */ /* 0x000fe20000000f00 */
[----:B------:R-:W-:Y:S01]  /*f1d0*/  SHFL.IDX PT, R51, R51, R4, 0x1c1f ;  /* 0x001c1f0433337589 */ /* 0x000fe200000e0000 */
[----:B------:R-:W-:Y:S02]  /*f1e0*/  MOV R89, R32 ;  /* 0x0000002000597202 */ /* 0x000fe40000000f00 */
[----:B0-----:R-:W-:Y:S01]  /*f1f0*/  LOP3.LUT R5, R4, 0x2, RZ, 0x3c, !PT ;  /* 0x0000000204057812 */ /* 0x001fe200078e3cff */
[----:B------:R-:W-:Y:S01]  /*f200*/  SHFL.IDX PT, R71, R71, R4, 0x1c1f ;  /* 0x001c1f0447477589 */ /* 0x000fe200000e0000 */
[----:B------:R-:W-:-:S02]  /*f210*/  MOV R88, R30 ;  /* 0x0000001e00587202 */ /* 0x000fc40000000f00 */
[----:B------:R-:W-:Y:S01]  /*f220*/  MOV R87, R28 ;  /* 0x0000001c00577202 */ /* 0x000fe20000000f00 */
[----:B------:R-:W0:Y:S01]  /*f230*/  SHFL.IDX PT, R9, R132, R5, 0x1c1f ;  /* 0x001c1f0584097589 */ /* 0x000e2200000e0000 */
[----:B------:R-:W-:-:S03]  /*f240*/  PLOP3.LUT P2, PT, PT, PT, UP0, 0x80, 0x0 ;  /* 0x000000000000781c */ /* 0x000fc60003f4f008 */
        /* <DEDUP_REMOVED lines=25> */
[----:B------:R-:W-:Y:S04]  /*f3e0*/  SHFL.IDX PT, R45, R45, R4, 0x1c1f ;  /* 0x001c1f042d2d7589 */ /* 0x000fe800000e0000 */
[----:B------:R-:W-:Y:S04]  /*f3f0*/  SHFL.IDX PT, R41, R41, R4, 0x1c1f ;  /* 0x001c1f0429297589 */ /* 0x000fe800000e0000 */
[----:B------:R-:W-:Y:S01]  /*f400*/  SHFL.IDX PT, R61, R61, R4, 0x1c1f ;  /* 0x001c1f043d3d7589 */ /* 0x000fe200000e0000 */
[----:B-1----:R-:W-:-:S02]  /*f410*/  SEL R28, R59, R52, P0 ;  /* 0x000000343b1c7207 */ /* 0x002fc40000000000 */
[----:B------:R-:W-:Y:S01]  /*f420*/  SEL R30, R52, R59, P0 ;  /* 0x0000003b341e7207 */ /* 0x000fe20000000000 */
[----:B------:R-:W-:Y:S01]  /*f430*/  SHFL.IDX PT, R63, R63, R4, 0x1c1f ;  /* 0x001c1f043f3f7589 */ /* 0x000fe200000e0000 */
[----:B--2---:R-:W-:Y:S02]  /*f440*/  SEL R29, R57, R46, P0 ;  /* 0x0000002e391d7207 */ /* 0x004fe40000000000 */
[----:B------:R-:W-:Y:S01]  /*f450*/  SEL R31, R46, R57, P0 ;  /* 0x000000392e1f7207 */ /* 0x000fe20000000000 */
        /* <DEDUP_REMOVED lines=11> */
[----:B------:R-:W1:Y:S04]  /*f510*/  SHFL.IDX PT, R42, R42, R5, 0x1c1f ;  /* 0x001c1f052a2a7589 */ /* 0x000e6800000e0000 */
[----:B------:R-:W2:Y:S04]  /*f520*/  SHFL.IDX PT, R44, R44, R5, 0x1c1f ;  /* 0x001c1f052c2c7589 */ /* 0x000ea800000e0000 */
[----:B------:R3:W4:Y:S01]  /*f530*/  SHFL.IDX PT, R4, R38, R5, 0x1c1f ;  /* 0x001c1f0526047589 */ /* 0x00072200000e0000 */
[----:B------:R-:W-:Y:S06]  /*f540*/  BAR.SYNC.DEFER_BLOCKING 0x1, 0x100 ;  /* 0x0044000000007b1d */ /* 0x000fec0000010000 */
[----:B------:R-:W-:Y:S01]  /*f550*/  SHFL.IDX PT, R40, R40, R5, 0x1c1f ;  /* 0x001c1f0528287589 */ /* 0x000fe200000e0000 */
[----:B0-----:R-:W-:-:S02]  /*f560*/  SEL R32, R53, R48, P0 ;  /* 0x0000003035207207 */ /* 0x001fc40000000000 */
[----:B------:R-:W-:Y:S01]  /*f570*/  SEL R34, R48, R53, P0 ;  /* 0x0000003530227207 */ /* 0x000fe20000000000 */
[----:B------:R-:W0:Y:S01]  /*f580*/  SHFL.IDX PT, R50, R50, R5, 0x1c1f ;  /* 0x001c1f0532327589 */ /* 0x000e2200000e0000 */
[----:B-1----:R-:W-:Y:S02]  /*f590*/  SEL R33, R47, R42, P0 ;  /* 0x0000002a2f217207 */ /* 0x002fe40000000000 */
[----:B------:R-:W-:Y:S01]  /*f5a0*/  SEL R35, R42, R47, P0 ;  /* 0x0000002f2a237207 */ /* 0x000fe20000000000 */
[----:B------:R-:W-:Y:S01]  /*f5b0*/  SHFL.IDX PT, R21, R62, R5, 0x1c1f ;  /* 0x001c1f053e157589 */ /* 0x000fe200000e0000 */
[----:B--2---:R-:W-:Y:S02]  /*f5c0*/  SEL R36, R49, R44, P0 ;  /* 0x0000002c31247207 */ /* 0x004fe40000000000 */
[----:B---3--:R-:W-:Y:S01]  /*f5d0*/  SEL R38, R44, R49, P0 ;  /* 0x000000312c267207 */ /* 0x008fe20000000000 */
[----:B------:R-:W1:Y:S01]  /*f5e0*/  SHFL.IDX PT, R54, R54, R5, 0x1c1f ;  /* 0x001c1f0536367589 */ /* 0x000e6200000e0000 */
[----:B----4-:R-:W-:-:S02]  /*f5f0*/  SEL R37, R43, R4, P0 ;  /* 0x000000042b257207 */ /* 0x010fc40000000000 */
[----:B------:R-:W-:Y:S01]  /*f600*/  SEL R39, R4, R43, P0 ;  /* 0x0000002b04277207 */ /* 0x000fe20000000000 */
[----:B------:R-:W2:Y:S01]  /*f610*/  SHFL.IDX PT, R66, R66, R5, 0x1c1f ;  /* 0x001c1f0542427589 */ /* 0x000ea200000e0000 */
[----:B------:R-:W-:-:S03]  /*f620*/  IMAD.U32 R4, RZ, RZ, UR6 ;  /* 0x00000006ff047e24 */ /* 0x000fc6000f8e00ff */
[----:B------:R-:W-:Y:S04]  /*f630*/  SHFL.IDX PT, R56, R56, R5, 0x1c1f ;  /* 0x001c1f0538387589 */ /* 0x000fe800000e0000 */
[----:B------:R-:W3:Y:S04]  /*f640*/  SHFL.IDX PT, R68, R68, R5, 0x1c1f ;  /* 0x001c1f0544447589 */ /* 0x000ee800000e0000 */
[----:B------:R-:W-:Y:S01]  /*f650*/  SHFL.IDX PT, R58, R58, R5, 0x1c1f ;  /* 0x001c1f053a3a7589 */ /* 0x000fe200000e0000 */
[----:B0-----:R-:W-:Y:S02]  /*f660*/  SEL R48, R41, R50, P0 ;  /* 0x0000003229307207 */ /* 0x001fe40000000000 */
[----:B------:R-:W-:Y:S01]  /*f670*/  SEL R50, R50, R41, P0 ;  /* 0x0000002932327207 */ /* 0x000fe20000000000 */
[----:B------:R-:W-:Y:S04]  /*f680*/  SHFL.IDX PT, R70, R70, R5, 0x1c1f ;  /* 0x001c1f0546467589 */ /* 0x000fe800000e0000 */
[----:B------:R-:W0:Y:S01]  /*f690*/  SHFL.IDX PT, R72, R72, R5, 0x1c1f ;  /* 0x001c1f0548487589 */ /* 0x000e2200000e0000 */
[----:B-1----:R-:W-:-:S02]  /*f6a0*/  SEL R52, R61, R54, P0 ;  /* 0x000000363d347207 */ /* 0x002fc40000000000 */
[----:B------:R-:W-:Y:S01]  /*f6b0*/  SEL R54, R54, R61, P0 ;  /* 0x0000003d36367207 */ /* 0x000fe20000000000 */
[----:B------:R-:W-:Y:S01]  /*f6c0*/  SHFL.IDX PT, R60, R60, R5, 0x1c1f ;  /* 0x001c1f053c3c7589 */ /* 0x000fe200000e0000 */
[----:B--2---:R-:W-:Y:S01]  /*f6d0*/  SEL R49, R75, R66, P0 ;  /* 0x000000424b317207 */ /* 0x004fe20000000000 */
[----:B------:R-:W-:Y:S01]  /*f6e0*/  ULDC UR8, c[0x0][0xa88] ;  /* 0x0002a20000087ab9 */ /* 0x000fe20000000800 */
[----:B------:R-:W-:Y:S01]  /*f6f0*/  SEL R51, R66, R75, P0 ;  /* 0x0000004b42337207 */ /* 0x000fe20000000000 */
[----:B------:R1:W2:Y:S01]  /*f700*/  SHFL.IDX PT, R118, R118, R5, 0x1c1f ;  /* 0x001c1f0576767589 */ /* 0x0002a200000e0000 */
[----:B------:R-:W4:Y:S03]  /*f710*/  LDC R61, c[0x0][0xbe8] ;  /* 0x0002fa00ff3d7b82 */ /* 0x000f260000000800 */
[----:B------:R0:W-:Y:S01]  /*f720*/  STSM.16.M88.4 [R91], R8 ;  /* 0x000000085b007844 */ /* 0x0001e20000000200 */
[----:B---3--:R-:W-:-:S02]  /*f730*/  SEL R53, R77, R68, P0 ;  /* 0x000000444d357207 */ /* 0x008fc40000000000 */
[----:B------:R-:W-:Y:S01]  /*f740*/  SEL R55, R68, R77, P0 ;  /* 0x0000004d44377207 */ /* 0x000fe20000000000 */
[----:B------:R3:W-:Y:S01]  /*f750*/  STSM.16.M88.4 [R90], R12 ;  /* 0x0000000c5a007844 */ /* 0x0007e20000000200 */
[----:B-1----:R-:W-:Y:S01]  /*f760*/  IMAD.U32 R5, RZ, RZ, UR7 ;  /* 0x00000007ff057e24 */ /* 0x002fe2000f8e00ff */
[----:B------:R-:W-:Y:S02]  /*f770*/  ULDC.64 UR6, c[0x0][0xc08] ;  /* 0x0003020000067ab9 */ /* 0x000fe40000000a00 */
[----:B------:R2:W-:Y:S04]  /*f780*/  STSM.16.M88.4 [R89], R24 ;  /* 0x0000001859007844 */ /* 0x0005e80000000200 */
[----:B------:R-:W-:Y:S01]  /*f790*/  STSM.16.M88.4 [R88], R28 ;  /* 0x0000001c58007844 */ /* 0x000fe20000000200 */
[----:B0-----:R-:W-:-:S02]  /*f7a0*/  SEL R57, R81, R72, P0 ;  /* 0x0000004851397207 */ /* 0x001fc40000000000 */
[----:B------:R-:W-:Y:S01]  /*f7b0*/  SEL R59, R72, R81, P0 ;  /* 0x00000051483b7207 */ /* 0x000fe20000000000 */
[----:B------:R-:W-:Y:S01]  /*f7c0*/  STSM.16.M88.4 [R87], R32 ;  /* 0x0000002057007844 */ /* 0x000fe20000000200 */
[----:B------:R-:W-:Y:S02]  /*f7d0*/  SEL R8, R45, R40, P0 ;  /* 0x000000282d087207 */ /* 0x000fe40000000000 */
[----:B------:R-:W-:Y:S01]  /*f7e0*/  SEL R10, R40, R45, P0 ;  /* 0x0000002d280a7207 */ /* 0x000fe20000000000 */
[----:B------:R-:W-:Y:S01]  /*f7f0*/  STSM.16.M88.4 [R86], R36 ;  /* 0x0000002456007844 */ /* 0x000fe20000000200 */
[----:B------:R-:W-:Y:S02]  /*f800*/  SEL R9, R20, R21, P0 ;  /* 0x0000001514097207 */ /* 0x000fe40000000000 */
[----:B------:R-:W-:Y:S02]  /*f810*/  SEL R11, R21, R20, P0 ;  /* 0x00000014150b7207 */ /* 0x000fe40000000000 */
[----:B---3--:R-:W-:-:S02]  /*f820*/  SEL R12, R63, R56, P0 ;  /* 0x000000383f0c7207 */ /* 0x008fc40000000000 */
[----:B------:R-:W-:Y:S01]  /*f830*/  SEL R14, R56, R63, P0 ;  /* 0x0000003f380e7207 */ /* 0x000fe20000000000 */
[----:B------:R0:W-:Y:S01]  /*f840*/  STSM.16.M88.4 [R85], R8 ;  /* 0x0000000855007844 */ /* 0x0001e20000000200 */
[----:B------:R-:W-:Y:S02]  /*f850*/  SEL R13, R79, R70, P0 ;  /* 0x000000464f0d7207 */ /* 0x000fe40000000000 */
[----:B------:R-:W-:Y:S01]  /*f860*/  SEL R15, R70, R79, P0 ;  /* 0x0000004f460f7207 */ /* 0x000fe20000000000 */
[----:B------:R-:W-:Y:S01]  /*f870*/  STSM.16.M88.4 [R84], R48 ;  /* 0x0000003054007844 */ /* 0x000fe20000000200 */
        /* <DEDUP_REMOVED lines=8> */
[----:B------:R2:W-:Y:S04]  /*f900*/  STSM.16.M88.4 [R76], R56 ;  /* 0x000000384c007844 */ /* 0x0005e80000000200 */
[----:B------:R2:W-:Y:S01]  /*f910*/  STSM.16.M88.4 [R74], R24 ;  /* 0x000000184a007844 */ /* 0x0005e20000000200 */
[----:B------:R-:W-:Y:S01]  /*f920*/  UISETP.NE.U32.AND UP1, UPT, UR6, URZ, UPT ;  /* 0x0000003f0600728c */ /* 0x000fe2000bf25070 */
[----:B------:R-:W-:Y:S03]  /*f930*/  BAR.SYNC.DEFER_BLOCKING 0x1, 0x100 ;  /* 0x0044000000007b1d */ /* 0x000fe60000010000 */
[----:B------:R-:W-:-:S06]  /*f940*/  UISETP.NE.AND.EX UP1, UPT, UR7, URZ, UPT, UP1 ;  /* 0x0000003f0700728c */ /* 0x000fcc000bf25310 */
[----:B------:R-:W-:-:S05]  /*f950*/  PLOP3.LUT P0, PT, PT, PT, UP1, 0x80, 0x0 ;  /* 0x000000000000781c */ /* 0x000fca0003f0f018 */
[----:B------:R-:W-:Y:S02]  /*f960*/  @UP1 ULDC.64 UR6, c[0x0][0xc08] ;  /* 0x0003020000061ab9 */ /* 0x000fe40000000a00 */
[----:B------:R-:W-:Y:S01]  /*f970*/  @UP1 UIMAD.WIDE UR6, UR42, 0x4, UR6 ;  /* 0x000000042a0618a5 */ /* 0x000fe2000f8e0206 */
[----:B0-----:R-:W-:-:S05]  /*f980*/  IMAD.U32 R10, RZ, RZ, UR8 ;  /* 0x00000008ff0a7e24 */ /* 0x001fca000f8e00ff */
[----:B-1----:R-:W-:Y:S02]  /*f990*/  IMAD.U32 R14, RZ, RZ, UR6 ;  /* 0x00000006ff0e7e24 */ /* 0x002fe4000f8e00ff */
[----:B------:R-:W-:Y:S01]  /*f9a0*/  IMAD.U32 R15, RZ, RZ, UR7 ;  /* 0x00000007ff0f7e24 */ /* 0x000fe2000f8e00ff */
[----:B------:R-:W3:Y:S01]  /*f9b0*/  @P2 LDG.E R8, desc[UR56][R4.64] ;  /* 0x0000003804082981 */ /* 0x000ee2000c1e1900 */
[----:B----4-:R-:W-:Y:S01]  /*f9c0*/  ISETP.NE.AND P1, PT, R61, 0x1, PT ;  /* 0x000000013d00780c */ /* 0x010fe20003f25270 */
[----:B------:R-:W-:Y:S02]  /*f9d0*/  UMOV UR4, URZ ;  /* 0x0000003f00047c82 */ /* 0x000fe40008000000 */
[----:B------:R2:W5:Y:S10]  /*f9e0*/  @P0 LDG.E R10, desc[UR56][R14.64] ;  /* 0x000000380e0a0981 */ /* 0x000574000c1e1900 */
[----:B------:R-:W0:Y:S08]  /*f9f0*/  @P1 LDC R9, c[0x0][0xbec] ;  /* 0x0002fb00ff091b82 */ /* 0x000e300000000800 */
[----:B------:R-:W1:Y:S01]  /*fa00*/  @P1 LDC R12, c[0x0][0xbf0] ;  /* 0x0002fc00ff0c1b82 */ /* 0x000e620000000800 */
[----:B---3--:R-:W-:Y:S01]  /*fa10*/  @P2 R2UR UR4, R8 ;  /* 0x00000000080422ca */ /* 0x008fe200000e0000 */
[----:B012---:R-:W-:-:S14]  /*fa20*/  @P0 BRA `(.L_x_5002) ;  /* 0x0000000000100947 */ /* 0x007fdc0003800000 */
[----:B------:R-:W-:Y:S05]  /*fa30*/  @!P2 BRA `(.L_x_5002) ;  /* 0x00000000000ca947 */ /* 0x000fea0003800000 */
[----:B------:R-:W2:Y:S04]  /*fa40*/  LDG.E R11, desc[UR56][R4.64] ;  /* 0x00000038040b7981 */ /* 0x000ea8000c1e1900 */
[----:B-----5:R-:W2:Y:S02]  /*fa50*/  LDG.E R10, desc[UR56][R4.64+0x4] ;  /* 0x00000438040a7981 */ /* 0x020ea4000c1e1900 */
[----:B--2---:R-:W-:-:S07]  /*fa60*/  IMAD.IADD R10, R10, 0x1, -R11 ;  /* 0x000000010a0a7824 */ /* 0x004fce00078e0a0b */
.L_x_5002:
[----:B------:R-:W-:Y:S01]  /*fa70*/  USHF.R.S32.HI UR16, URZ, 0x1f, UR43 ;  /* 0x0000001f3f107899 */ /* 0x000fe2000801142b */
[----:B------:R-:W-:Y:S01]  /*fa80*/  VIADD R14, R17, UR41 ;  /* 0x00000029110e7c36 */ /* 0x000fe20008000000 */
[----:B------:R-:W-:Y:S01]  /*fa90*/  ULDC.64 UR12, c[0x0][0xb90] ;  /* 0x0002e400000c7ab9 */ /* 0x000fe20000000a00 */
[----:B------:R-:W-:Y:S01]  /*faa0*/  USHF.R.S32.HI UR15, URZ, 0x1f, UR42 ;  /* 0x0000001f3f0f7899 */ /* 0x000fe2000801142a */
[----:B------:R-:W-:Y:S01]  /*fab0*/  VIADD R28, R203, UR41 ;  /* 0x00000029cb1c7c36 */ /* 0x000fe20008000000 */
[----:B------:R-:W-:Y:S01]  /*fac0*/  USHF.R.S32.HI UR7, URZ, 0x1f, UR4 ;  /* 0x0000001f3f077899 */ /* 0x000fe20008011404 */
[----:B------:R-:W-:Y:S01]  /*fad0*/  @P1 IMAD.HI.U32 R5, R14, R9, RZ ;  /* 0x000000090e051227 */ /* 0x000fe200078e00ff */
[----:B------:R-:W-:Y:S01]  /*fae0*/  UIMAD UR10, UR16, UR12, URZ ;  /* 0x0000000c100a72a4 */ /* 0x000fe2000f8e023f */
[----:B------:R-:W0:Y:S01]  /*faf0*/  @P1 LDC R63, c[0x0][0xbf0] ;  /* 0x0002fc00ff3f1b82 */ /* 0x000e220000000800 */
[----:B------:R-:W-:Y:S01]  /*fb00*/  UMOV UR6, UR4 ;  /* 0x0000000400067c82 */ /* 0x000fe20008000000 */
[----:B------:R-:W-:Y:S01]  /*fb10*/  USEL UR15, UR15, URZ, !UP0 ;  /* 0x0000003f0f0f7287 */ /* 0x000fe2000c000000 */
[----:B------:R-:W-:Y:S01]  /*fb20*/  IMAD.MOV.U32 R4, RZ, RZ, R14 ;  /* 0x000000ffff047224 */ /* 0x000fe200078e000e */
[----:B------:R-:W-:Y:S01]  /*fb30*/  UIMAD.WIDE.U32 UR8, UR43, UR12, UR6 ;  /* 0x0000000c2b0872a5 */ /* 0x000fe2000f8e0006 */
[----:B------:R-:W-:Y:S01]  /*fb40*/  @P1 SHF.R.U32.HI R4, RZ, R12, R5 ;  /* 0x0000000cff041219 */ /* 0x000fe20000011605 */
[----:B------:R-:W-:Y:S01]  /*fb50*/  UIMAD UR10, UR43, UR13, UR10 ;  /* 0x0000000d2b0a72a4 */ /* 0x000fe2000f8e020a */
[----:B------:R-:W-:Y:S01]  /*fb60*/  IMAD R5, R200, 0x40, R18 ;  /* 0x00000040c8057824 */ /* 0x000fe200078e0212 */
[----:B------:R-:W-:Y:S01]  /*fb70*/  USEL UR14, UR42, URZ, !UP0 ;  /* 0x0000003f2a0e7287 */ /* 0x000fe2000c000000 */
[----:B-----5:R-:W-:Y:S01]  /*fb80*/  IMAD R65, R10, R61, RZ ;  /* 0x0000003d0a417224 */ /* 0x020fe200078e02ff */
        /* <DEDUP_REMOVED lines=13> */
[----:B------:R-:W-:Y:S02]  /*fc60*/  SHF.R.S32.HI R8, RZ, 0x1f, R9 ;  /* 0x0000001fff087819 */ /* 0x000fe40000011409 */
[----:B------:R-:W-:Y:S02]  /*fc70*/  IADD3 R11, P6, R6, 0x2000, RZ ;  /* 0x00002000060b7810 */ /* 0x000fe40007fde0ff */
[----:B------:R-:W-:Y:S01]  /*fc80*/  IADD3.X R5, R5, UR9, R12, P0, !PT ;  /* 0x0000000905057c10 */ /* 0x000fe200087fe40c */
[----:B------:R-:W-:Y:S01]  /*fc90*/  ULDC.64 UR8, c[0x0][0xb88] ;  /* 0x0002e20000087ab9 */ /* 0x000fe20000000a00 */
[----:B------:R-:W-:Y:S01]  /*fca0*/  LOP3.LUT R12, R13, 0x380, RZ, 0xc0, !PT ;  /* 0x000003800d0c7812 */ /* 0x000fe200078ec0ff */
[----:B------:R-:W-:Y:S01]  /*fcb0*/  IMAD R14, R8, UR8, RZ ;  /* 0x00000008080e7c24 */ /* 0x000fe2000f8e02ff */
[----:B------:R-:W-:Y:S01]  /*fcc0*/  LOP3.LUT R8, R11, 0x380, RZ, 0xc0, !PT ;  /* 0x000003800b087812 */ /* 0x000fe200078ec0ff */
[----:B------:R-:W-:Y:S01]  /*fcd0*/  IMAD.WIDE.U32 R4, R9, UR8, R4 ;  /* 0x0000000809047c25 */ /* 0x000fe2000f8e0004 */
[----:B------:R-:W-:-:S02]  /*fce0*/  SHF.R.U64 R12, R12, 0x3, RZ ;  /* 0x000000030c0c7819 */ /* 0x000fc400000012ff */
[----:B------:R-:W-:Y:S01]  /*fcf0*/  SHF.R.U64 R8, R8, 0x3, RZ ;  /* 0x0000000308087819 */ /* 0x000fe200000012ff */
[----:B------:R-:W-:Y:S01]  /*fd00*/  IMAD R15, R9, UR9, R14 ;  /* 0x00000009090f7c24 */ /* 0x000fe2000f8e020e */
[----:B------:R-:W-:Y:S01]  /*fd10*/  ULDC.64 UR8, c[0x0][0xb50] ;  /* 0x0002d40000087ab9 */ /* 0x000fe20000000a00 */
[----:B------:R-:W-:Y:S01]  /*fd20*/  LOP3.LUT R12, R12, R13, RZ, 0x3c, !PT ;  /* 0x0000000d0c0c7212 */ /* 0x000fe200078e3cff */
[----:B------:R-:W-:Y:S01]  /*fd30*/  IMAD.X R13, RZ, RZ, R7, P2 ;  /* 0x000000ffff0d7224 */ /* 0x000fe200010e0607 */
[----:B------:R-:W-:Y:S01]  /*fd40*/  LEA R14, P0, R4, UR8, 0x2 ;  /* 0x00000008040e7c11 */ /* 0x000fe2000f8010ff */
[----:B------:R-:W-:Y:S01]  /*fd50*/  IMAD.IADD R5, R5, 0x1, R15 ;  /* 0x0000000105057824 */ /* 0x000fe200078e020f */
[----:B------:R-:W-:Y:S01]  /*fd60*/  IADD3 R25, P2, R6, 0x7000, RZ ;  /* 0x0000700006197810 */ /* 0x000fe20007f5e0ff */
[----:B------:R-:W-:Y:S01]  /*fd70*/  IMAD.X R9, RZ, RZ, R7, P6 ;  /* 0x000000ffff097224 */ /* 0x000fe200030e0607 */
[----:B------:R-:W-:Y:S01]  /*fd80*/  LOP3.LUT R8, R8, R11, RZ, 0x3c, !PT ;  /* 0x0000000b08087212 */ /* 0x000fe200078e3cff */
[----:B------:R-:W-:Y:S01]  /*fd90*/  SHFL.IDX PT, R20, R14, RZ, 0x1c1f ;  /* 0x001c1fff0e147589 */ /* 0x000fe200000e0000 */
[----:B------:R-:W-:Y:S01]  /*fda0*/  LEA.HI.X R26, R4, UR9, R5, 0x2, P0 ;  /* 0x00000009041a7c11 */ /* 0x000fe200080f1405 */
[----:B------:R-:W-:Y:S01]  /*fdb0*/  VIADD R11, R28, 0x8 ;  /* 0x000000081c0b7836 */ /* 0x000fe20000000000 */
[----:B------:R-:W-:Y:S01]  /*fdc0*/  IADD3 R41, P0, R6, 0x5000, RZ ;  /* 0x0000500006297810 */ /* 0x000fe20007f1e0ff */
[----:B------:R-:W-:Y:S01]  /*fdd0*/  SHFL.IDX PT, R38, R14, 0x1, 0x1c1f ;  /* 0x003c1f000e267f89 */ /* 0x000fe200000e0000 */
[----:B------:R-:W-:-:S02]  /*fde0*/  LOP3.LUT R24, R25, 0x380, RZ, 0xc0, !PT ;  /* 0x0000038019187812 */ /* 0x000fc400078ec0ff */
[----:B------:R-:W-:Y:S01]  /*fdf0*/  LOP3.LUT R40, R41, 0x380, RZ, 0xc0, !PT ;  /* 0x0000038029287812 */ /* 0x000fe200078ec0ff */
[----:B------:R-:W1:Y:S01]  /*fe00*/  SHFL.IDX PT, R21, R26, RZ, 0x1c1f ;  /* 0x001c1fff1a157589 */ /* 0x000e6200000e0000 */
[----:B------:R-:W-:Y:S02]  /*fe10*/  SHF.R.U64 R24, R24, 0x3, RZ ;  /* 0x0000000318187819 */ /* 0x000fe400000012ff */
[----:B------:R-:W-:Y:S01]  /*fe20*/  SHF.R.U64 R40, R40, 0x3, RZ ;  /* 0x0000000328287819 */ /* 0x000fe200000012ff */
[----:B------:R-:W2:Y:S01]  /*fe30*/  SHFL.IDX PT, R39, R26, 0x1, 0x1c1f ;  /* 0x003c1f001a277f89 */ /* 0x000ea200000e0000 */
[----:B------:R-:W-:Y:S01]  /*fe40*/  LOP3.LUT R24, R24, R25, RZ, 0x3c, !PT ;  /* 0x0000001918187212 */ /* 0x000fe200078e3cff */
[--C-:B------:R-:W-:Y:S01]  /*fe50*/  IMAD.X R25, RZ, RZ, R7.reuse, P2 ;  /* 0x000000ffff197224 */ /* 0x100fe200010e0607 */
[----:B------:R-:W-:Y:S01]  /*fe60*/  LOP3.LUT R40, R40, R41, RZ, 0x3c, !PT ;  /* 0x0000002928287212 */ /* 0x000fe200078e3cff */
[----:B------:R-:W-:Y:S01]  /*fe70*/  IMAD.X R41, RZ, RZ, R7, P0 ;  /* 0x000000ffff297224 */ /* 0x000fe200000e0607 */
[----:B------:R-:W-:-:S02]  /*fe80*/  LOP3.LUT P0, RZ, R201, 0x3, RZ, 0xc0, !PT ;  /* 0x00000003c9ff7812 */ /* 0x000fc4000780c0ff */
[----:B------:R-:W-:Y:S02]  /*fe90*/  IADD3 R5, P5, R6, 0x3000, RZ ;  /* 0x0000300006057810 */ /* 0x000fe40007fbe0ff */
[-C--:B------:R-:W-:Y:S02]  /*fea0*/  ISETP.GE.OR P2, PT, R28, R65.reuse, P0 ;  /* 0x000000411c00720c */ /* 0x080fe40000746670 */
[----:B------:R-:W-:Y:S02]  /*feb0*/  ISETP.GE.OR P0, PT, R11, R65, P0 ;  /* 0x000000410b00720c */ /* 0x000fe40000706670 */
[C---:B------:R-:W-:Y:S01]  /*fec0*/  IADD3 R45, P4, R6.reuse, 0x4000, RZ ;  /* 0x00004000062d7810 */ /* 0x040fe20007f9e0ff */
[----:B------:R-:W-:Y:S01]  /*fed0*/  UIMAD UR8, UR7, UR10, URZ ;  /* 0x0000000a070872a4 */ /* 0x000fe2000f8e023f */
[----:B------:R-:W-:Y:S02]  /*fee0*/  IADD3 R33, P3, R6, 0x6000, RZ ;  /* 0x0000600006217810 */ /* 0x000fe40007f7e0ff */
[----:B------:R-:W-:-:S02]  /*fef0*/  LOP3.LUT R4, R5, 0x380, RZ, 0xc0, !PT ;  /* 0x0000038005047812 */ /* 0x000fc400078ec0ff */
[----:B------:R-:W-:Y:S02]  /*ff00*/  LOP3.LUT R44, R45, 0x380, RZ, 0xc0, !PT ;  /* 0x000003802d2c7812 */ /* 0x000fe400078ec0ff */
[----:B------:R-:W-:Y:S01]  /*ff10*/  IADD3 R57, P6, R6, 0x8000, RZ ;  /* 0x0000800006397810 */ /* 0x000fe20007fde0ff */
[----:B-1----:R-:W-:Y:S01]  /*ff20*/  @!P2 ST.E desc[UR56][R20.64], R2 ;  /* 0x000000021400a985 */ /* 0x002fe2000c101938 */
[----:B------:R-:W-:Y:S01]  /*ff30*/  LOP3.LUT R32, R33, 0x380, RZ, 0xc0, !PT ;  /* 0x0000038021207812 */ /* 0x000fe200078ec0ff */
[----:B------:R-:W-:Y:S01]  /*ff40*/  UIMAD.WIDE.U32 UR6, UR4, UR10, URZ ;  /* 0x0000000a040672a5 */ /* 0x000fe2000f8e003f */
[----:B------:R-:W-:Y:S01]  /*ff50*/  SHF.R.U64 R4, R4, 0x3, RZ ;  /* 0x0000000304047819 */ /* 0x000fe200000012ff */
[----:B--2---:R1:W-:Y:S01]  /*ff60*/  @!P0 ST.E desc[UR56][R38.64], R3 ;  /* 0x0000000326008985 */ /* 0x0043e2000c101938 */
[----:B------:R-:W-:Y:S01]  /*ff70*/  UIMAD UR8, UR4, UR11, UR8 ;  /* 0x0000000b040872a4 */ /* 0x000fe2000f8e0208 */
[----:B------:R-:W-:Y:S02]  /*ff80*/  SHF.R.U64 R44, R44, 0x3, RZ ;  /* 0x000000032c2c7819 */ /* 0x000fe400000012ff */
[----:B------:R-:W-:Y:S01]  /*ff90*/  ULDC.64 UR10, c[0x0][0xae8] ;  /* 0x0002ba00000a7ab9 */ /* 0x000fe20000000a00 */
[----:B------:R-:W-:-:S02]  /*ffa0*/  SHF.R.U64 R32, R32, 0x3, RZ ;  /* 0x0000000320207819 */ /* 0x000fc400000012ff */
[----:B------:R-:W-:Y:S02]  /*ffb0*/  LOP3.LUT R4, R4, R5, RZ, 0x3c, !PT ;  /* 0x0000000504047212 */ /* 0x000fe400078e3cff */
[----:B------:R-:W-:Y:S02]  /*ffc0*/  LOP3.LUT R29, R6, 0x380, RZ, 0xc0, !PT ;  /* 0x00000380061d7812 */ /* 0x000fe400078ec0ff */
[----:B------:R-:W-:Y:S01]  /*ffd0*/  LOP3.LUT R56, R57, 0x380, RZ, 0xc0, !PT ;  /* 0x0000038039387812 */ /* 0x000fe200078ec0ff */
[----:B-1----:R-:W1:Y:S01]  /*ffe0*/  @P1 LDC R3, c[0x0][0xbec] ;  /* 0x0002fb00ff031b82 */ /* 0x002e620000000800 */
[----:B------:R-:W-:Y:S01]  /*fff0*/  IMAD R2, R23, 0x20, R200 ;  /* 0x0000002017027824 */ /* 0x000fe200078e02c8 */
[----:B------:R-:W-:Y:S01]  /*10000*/  UIADD3 UR7, UR7, UR8, URZ ;  /* 0x0000000807077290 */ /* 0x000fe2000fffe03f */
[----:B------:R-:W-:Y:S01]  /*10010*/  LOP3.LUT R44, R44, R45, RZ, 0x3c, !PT ;  /* 0x0000002d2c2c7212 */ /* 0x000fe200078e3cff */
[----:B------:R-:W-:Y:S01]  /*10020*/  UIMAD UR4, UR16, UR10, URZ ;  /* 0x0000000a100472a4 */ /* 0x000fe2000f8e023f */
[----:B------:R-:W-:Y:S01]  /*10030*/  LOP3.LUT R32, R32, R33, RZ, 0x3c, !PT ;  /* 0x0000002120207212 */ /* 0x000fe200078e3cff */
[--C-:B------:R-:W-:Y:S01]  /*10040*/  IMAD.X R5, RZ, RZ, R7.reuse, P5 ;  /* 0x000000ffff057224 */ /* 0x100fe200028e0607 */
[C---:B------:R-:W-:Y:S01]  /*10050*/  IADD3 R53, P5, R6.reuse, 0x9000, RZ ;  /* 0x0000900006357810 */ /* 0x040fe20007fbe0ff */
[--C-:B------:R-:W-:Y:S01]  /*10060*/  IMAD.X R45, RZ, RZ, R7.reuse, P4 ;  /* 0x000000ffff2d7224 */ /* 0x100fe200020e0607 */
[----:B------:R-:W-:Y:S01]  /*10070*/  IADD3 R49, P4, R6, 0xa000, RZ ;  /* 0x0000a00006317810 */ /* 0x000fe20007f9e0ff */
[----:B------:R-:W-:Y:S01]  /*10080*/  VIADD R62, R2, UR41 ;  /* 0x00000029023e7c36 */ /* 0x000fe20008000000 */
[----:B------:R-:W-:Y:S01]  /*10090*/  UIMAD UR4, UR43, UR11, UR4 ;  /* 0x0000000b2b0472a4 */ /* 0x000fe2000f8e0204 */
[--C-:B------:R-:W-:Y:S01]  /*100a0*/  IMAD.X R33, RZ, RZ, R7.reuse, P3 ;  /* 0x000000ffff217224 */ /* 0x100fe200018e0607 */
[----:B------:R-:W-:Y:S01]  /*100b0*/  UIMAD.WIDE.U32 UR6, UR43, UR10, UR6 ;  /* 0x0000000a2b0672a5 */ /* 0x000fe2000f8e0006 */
[----:B------:R-:W-:Y:S01]  /*100c0*/  IADD3 R15, P3, R6, 0xb000, RZ ;  /* 0x0000b000060f7810 */ /* 0x000fe20007f7e0ff */
[----:B------:R-:W-:Y:S01]  /*100d0*/  ULDC.64 UR8, c[0x0][0xaf0] ;  /* 0x0002bc0000087ab9 */ /* 0x000fe20000000a00 */
[----:B------:R-:W-:Y:S01]  /*100e0*/  LOP3.LUT R52, R53, 0x380, RZ, 0xc0, !PT ;  /* 0x0000038035347812 */ /* 0x000fe200078ec0ff */
[----:B------:R-:W-:Y:S01]  /*100f0*/  UIADD3 UR7, UR7, UR4, URZ ;  /* 0x0000000407077290 */ /* 0x000fe2000fffe03f */
[----:B------:R-:W-:Y:S01]  /*10100*/  LOP3.LUT R48, R49, 0x380, RZ, 0xc0, !PT ;  /* 0x0000038031307812 */ /* 0x000fe200078ec0ff */
[----:B------:R-:W-:Y:S01]  /*10110*/  UIMAD UR4, UR15, UR8, URZ ;  /* 0x000000080f0472a4 */ /* 0x000fe2000f8e023f */
[----:B------:R-:W-:Y:S01]  /*10120*/  SHF.R.U64 R29, R29, 0x3, RZ ;  /* 0x000000031d1d7819 */ /* 0x000fe200000012ff */
[----:B------:R-:W5:Y:S01]  /*10130*/  LD.E.128 R44, desc[UR56][R44.64] ;  /* 0x000000382c2c7980 */ /* 0x000f62000c101d00 */
[----:B------:R-:W-:Y:S01]  /*10140*/  LOP3.LUT R10, R15, 0x380, RZ, 0xc0, !PT ;  /* 0x000003800f0a7812 */ /* 0x000fe200078ec0ff */
[----:B-1----:R-:W-:Y:S01]  /*10150*/  @P1 IMAD.HI.U32 R2, R62, R3, RZ ;  /* 0x000000033e021227 */ /* 0x002fe200078e00ff */
[----:B------:R-:W-:Y:S01]  /*10160*/  SHF.R.U64 R56, R56, 0x3, RZ ;  /* 0x0000000338387819 */ /* 0x000fe200000012ff */
[----:B------:R-:W-:Y:S01]  /*10170*/  UIMAD UR4, UR14, UR9, UR4 ;  /* 0x000000090e0472a4 */ /* 0x000fe2000f8e0204 */
[----:B------:R-:W-:Y:S01]  /*10180*/  SHF.R.U64 R52, R52, 0x3, RZ ;  /* 0x0000000334347819 */ /* 0x000fe200000012ff */
[----:B------:R-:W-:Y:S01]  /*10190*/  IMAD.MOV.U32 R21, RZ, RZ, R62 ;  /* 0x000000ffff157224 */ /* 0x000fe200078e003e */
[----:B------:R-:W-:Y:S01]  /*101a0*/  SHF.R.U64 R48, R48, 0x3, RZ ;  /* 0x0000000330307819 */ /* 0x000fe200000012ff */
[----:B------:R-:W-:Y:S01]  /*101b0*/  UIMAD.WIDE.U32 UR6, UR14, UR8, UR6 ;  /* 0x000000080e0672a5 */ /* 0x000fe2000f8e0006 */
[----:B------:R-:W-:Y:S01]  /*101c0*/  LOP3.LUT R28, R29, R6, RZ, 0x3c, !PT ;  /* 0x000000061d1c7212 */ /* 0x000fe200078e3cff */
[--C-:B------:R-:W-:Y:S01]  /*101d0*/  IMAD.X R37, RZ, RZ, R7.reuse, P3 ;  /* 0x000000ffff257224 */ /* 0x100fe200018e0607 */
[----:B0-----:R-:W-:Y:S01]  /*101e0*/  @P1 SHF.R.U32.HI R21, RZ, R63, R2 ;  /* 0x0000003fff151219 */ /* 0x001fe20000011602 */
[--C-:B------:R-:W-:Y:S01]  /*101f0*/  IMAD.MOV.U32 R29, RZ, RZ, R7.reuse ;  /* 0x000000ffff1d7224 */ /* 0x100fe200078e0007 */
[----:B------:R-:W-:Y:S01]  /*10200*/  SHF.R.U64 R6, R10, 0x3, RZ ;  /* 0x000000030a067819 */ /* 0x000fe200000012ff */
[----:B------:R-:W-:Y:S01]  /*10210*/  UIADD3 UR4, UR7, UR4, URZ ;  /* 0x0000000407047290 */ /* 0x000fe2000fffe03f */
[----:B------:R-:W-:Y:S01]  /*10220*/  LOP3.LUT R56, R56, R57, RZ, 0x3c, !PT ;  /* 0x0000003938387212 */ /* 0x000fe200078e3cff */
[--C-:B------:R-:W-:Y:S01]  /*10230*/  IMAD.X R57, RZ, RZ, R7.reuse, P6 ;  /* 0x000000ffff397224 */ /* 0x100fe200030e0607 */
[----:B------:R-:W-:Y:S01]  /*10240*/  LOP3.LUT R52, R52, R53, RZ, 0x3c, !PT ;  /* 0x0000003534347212 */ /* 0x000fe200078e3cff */
[--C-:B------:R-:W-:Y:S01]  /*10250*/  IMAD.X R53, RZ, RZ, R7.reuse, P5 ;  /* 0x000000ffff357224 */ /* 0x100fe200028e0607 */
[----:B------:R-:W-:Y:S01]  /*10260*/  LOP3.LUT R48, R48, R49, RZ, 0x3c, !PT ;  /* 0x0000003130307212 */ /* 0x000fe200078e3cff */
[----:B------:R-:W-:Y:S01]  /*10270*/  IMAD.X R49, RZ, RZ, R7, P4 ;  /* 0x000000ffff317224 */ /* 0x000fe200020e0607 */
[--C-:B------:R-:W-:Y:S01]  /*10280*/  SHF.R.S32.HI R20, RZ, 0x1f, R21.reuse ;  /* 0x0000001fff147819 */ /* 0x100fe20000011415 */
[----:B------:R-:W-:Y:S01]  /*10290*/  IMAD.MOV R60, RZ, RZ, -R21 ;  /* 0x000000ffff3c7224 */ /* 0x000fe200078e0a15 */
[----:B------:R-:W-:Y:S01]  /*102a0*/  LOP3.LUT R36, R6, R15, RZ, 0x3c, !PT ;  /* 0x0000000f06247212 */ /* 0x000fe200078e3cff */
[----:B------:R-:W-:Y:S01]  /*102b0*/  ULDC.64 UR8, c[0x0][0xae0] ;  /* 0x0002b80000087ab9 */ /* 0x000fe20000000a00 */
[----:B------:R-:W-:Y:S01]  /*102c0*/  IMAD.U32 R3, RZ, RZ, UR7 ;  /* 0x00000007ff037e24 */ /* 0x000fe2000f8e00ff */
[----:B------:R-:W5:Y:S01]  /*102d0*/  LD.E.128 R28, desc[UR56][R28.64] ;  /* 0x000000381c1c7980 */ /* 0x000f62000c101d00 */
[----:B------:R-:W-:-:S02]  /*102e0*/  IMAD R20, R20, UR8, RZ ;  /* 0x0000000814147c24 */ /* 0x000fc4000f8e02ff */
[----:B------:R-:W-:Y:S01]  /*102f0*/  IMAD R61, R61, R60, R62 ;  /* 0x0000003c3d3d7224 */ /* 0x000fe200078e023e */
[----:B------:R-:W5:Y:S01]  /*10300*/  LD.E.128 R12, desc[UR56][R12.64] ;  /* 0x000000380c0c7980 */ /* 0x000f62000c101d00 */
[----:B------:R-:W-:Y:S01]  /*10310*/  IMAD.U32 R2, RZ, RZ, UR6 ;  /* 0x00000006ff027e24 */ /* 0x000fe2000f8e00ff */
[----:B------:R-:W-:Y:S01]  /*10320*/  ULDC.64 UR6, c[0x0][0xad8] ;  /* 0x0002b60000067ab9 */ /* 0x000fe20000000a00 */
        /* <DEDUP_REMOVED lines=8> */
[----:B------:R-:W5:Y:S04]  /*103b0*/  LD.E.128 R56, desc[UR56][R56.64] ;  /* 0x0000003838387980 */ /* 0x000f68000c101d00 */
[----:B------:R-:W5:Y:S04]  /*103c0*/  LD.E.128 R52, desc[UR56][R52.64] ;  /* 0x0000003834347980 */ /* 0x000f68000c101d00 */
[----:B------:R-:W5:Y:S04]  /*103d0*/  LD.E.128 R48, desc[UR56][R48.64] ;  /* 0x0000003830307980 */ /* 0x000f68000c101d00 */
[----:B------:R-:W5:Y:S01]  /*103e0*/  LD.E.128 R36, desc[UR56][R36.64] ;  /* 0x0000003824247980 */ /* 0x000f62000c101d00 */
[----:B------:R-:W-:Y:S01]  /*103f0*/  IMAD.WIDE.U32 R2, R21, UR8, R2 ;  /* 0x0000000815027c25 */ /* 0x000fe2000f8e0002 */
        /* <DEDUP_REMOVED lines=8> */
[----:B------:R-:W-:Y:S02]  /*10480*/  VIADD R64, R200, UR41 ;  /* 0x00000029c8407c36 */ /* 0x000fe40008000000 */
[C---:B------:R-:W-:Y:S02]  /*10490*/  IMAD R21, R61.reuse, UR7, R60 ;  /* 0x000000073d157c24 */ /* 0x040fe4000f8e023c */
[----:B------:R-:W-:Y:S01]  /*104a0*/  IMAD.WIDE.U32 R2, R61, UR6, R2 ;  /* 0x000000063d027c25 */ /* 0x000fe2000f8e0002 */
[----:B------:R-:W-:Y:S01]  /*104b0*/  ISETP.GE.AND P2, PT, R64, R65, PT ;  /* 0x000000414000720c */ /* 0x000fe20003f46270 */
[----:B------:R-:W-:Y:S02]  /*104c0*/  ULDC.64 UR6, c[0x0][0xa80] ;  /* 0x0002a00000067ab9 */ /* 0x000fe40000000a00 */
[----:B------:R-:W-:Y:S01]  /*104d0*/  VIADD R0, R0, 0x2a820 ;  /* 0x0002a82000007836 */ /* 0x000fe20000000000 */
[----:B------:R-:W-:Y:S01]  /*104e0*/  LEA R62, P3, R2, UR6, 0x1 ;  /* 0x00000006023e7c11 */ /* 0x000fe2000f8608ff */
[----:B------:R-:W-:-:S02]  /*104f0*/  IMAD.IADD R3, R3, 0x1, R21 ;  /* 0x0000000103037824 */ /* 0x000fc400078e0215 */
        /* <DEDUP_REMOVED lines=24> */
.L_x_5004:
[----:B------:R-:W-:Y:S05]  /*10680*/  BSYNC B1 ;  /* 0x0000000000017941 */ /* 0x000fea0003800000 */
.L_x_5003:
[----:B0-----:R0:W4:Y:S01]  /*10690*/  SHFL.IDX PT, R0, R63, 0x1, 0x181f ;  /* 0x00381f003f007f89 */ /* 0x00112200000e0000 */
        /* <DEDUP_REMOVED lines=8> */
[CC--:B------:R-:W-:Y:S02]  /*10720*/  @!P5 LEA R20, P2, R19.reuse, R29.reuse, 0x1 ;  /* 0x0000001d1314d211 */ /* 0x0c0fe400078408ff */
[----:B------:R-:W-:Y:S02]  /*10730*/  @!P6 LEA R28, P3, R22, R29, 0x1 ;  /* 0x0000001d161ce211 */ /* 0x000fe400078608ff */
[-C--:B----4-:R-:W-:Y:S02]  /*10740*/  @!P4 LEA.HI.X R3, R18, R0.reuse, R207, 0x1, P1 ;  /* 0x000000001203c211 */ /* 0x090fe400008f0ccf */
[-C--:B------:R-:W-:Y:S02]  /*10750*/  @!P5 LEA.HI.X R21, R19, R0.reuse, R206, 0x1, P2 ;  /* 0x000000001315d211 */ /* 0x080fe400010f0cce */
[----:B------:R-:W-:Y:S01]  /*10760*/  @!P6 LEA.HI.X R29, R22, R0, R205, 0x1, P3 ;  /* 0x00000000161de211 */ /* 0x000fe200018f0ccd */
[----:B------:R3:W-:Y:S04]  /*10770*/  @!P4 ST.E.128 desc[UR56][R2.64], R12 ;  /* 0x0000000c0200c985 */ /* 0x0007e8000c101d38 */
[----:B------:R3:W-:Y:S04]  /*10780*/  @!P5 ST.E.128 desc[UR56][R20.64], R40 ;  /* 0x000000281400d985 */ /* 0x0007e8000c101d38 */
[----:B------:R3:W-:Y:S02]  /*10790*/  @!P6 ST.E.128 desc[UR56][R28.64], R52 ;  /* 0x000000341c00e985 */ /* 0x0007e4000c101d38 */
.L_x_5006:
[----:B------:R-:W-:Y:S05]  /*107a0*/  BSYNC B1 ;  /* 0x0000000000017941 */ /* 0x000fea0003800000 */
.L_x_5005:
        /* <DEDUP_REMOVED lines=11> */
[-C--:B0-----:R-:W-:Y:S02]  /*10860*/  @!P3 LEA.HI.X R3, R18, R0.reuse, R207, 0x1, P0 ;  /* 0x000000001203b211 */ /* 0x081fe400000f0ccf */
[-C--:B------:R-:W-:Y:S02]  /*10870*/  @!P4 LEA.HI.X R13, R19, R0.reuse, R206, 0x1, P1 ;  /* 0x00000000130dc211 */ /* 0x080fe400008f0cce */
[----:B------:R-:W-:Y:S01]  /*10880*/  @!P5 LEA.HI.X R15, R22, R0, R205, 0x1, P2 ;  /* 0x00000000160fd211 */ /* 0x000fe200010f0ccd */
[----:B------:R0:W-:Y:S04]  /*10890*/  @!P3 ST.E.128 desc[UR56][R2.64], R8 ;  /* 0x000000080200b985 */ /* 0x0001e8000c101d38 */
[----:B------:R0:W-:Y:S04]  /*108a0*/  @!P4 ST.E.128 desc[UR56][R12.64], R32 ;  /* 0x000000200c00c985 */ /* 0x0001e8000c101d38 */
[----:B------:R0:W-:Y:S02]  /*108b0*/  @!P5 ST.E.128 desc[UR56][R14.64], R48 ;  /* 0x000000300e00d985 */ /* 0x0001e4000c101d38 */
.L_x_5008:
[----:B------:R-:W-:Y:S05]  /*108c0*/  BSYNC B1 ;  /* 0x0000000000017941 */ /* 0x000fea0003800000 */
.L_x_5007:
[----:B0-----:R-:W-:Y:S01]  /*108d0*/  VIADD R0, R64, 0x60 ;  /* 0x0000006040007836 */ /* 0x001fe20000000000 */
[----:B-1--4-:R-:W4:Y:S04]  /*108e0*/  SHFL.IDX PT, R63, R63, 0x3, 0x181f ;  /* 0x00781f003f3f7f89 */ /* 0x012f2800000e0000 */
[----:B------:R-:W-:Y:S01]  /*108f0*/  ISETP.GE.AND P0, PT, R0, R65, PT ;  /* 0x000000410000720c */ /* 0x000fe20003f06270 */
[----:B------:R0:W1:-:S12]  /*10900*/  SHFL.IDX PT, R11, R62, 0x3, 0x181f ;  /* 0x00781f003e0b7f89 */ /* 0x00005800000e0000 */
[----:B0-----:R-:W-:Y:S05]  /*10910*/  @P0 BRA `(.L_x_5009) ;  /* 0x0000000c005c0947 */ /* 0x001fea0003800000 */
[----:B------:R-:W-:Y:S02]  /*10920*/  ULDC UR4, c[0x0][0xac8] ;  /* 0x0002b20000047ab9 */ /* 0x000fe40000000800 */
[----:B------:R-:W-:Y:S02]  /*10930*/  ISETP.GE.AND P2, PT, R18, UR4, PT ;  /* 0x0000000412007c0c */ /* 0x000fe4000bf46270 */
[----:B------:R-:W-:-:S11]  /*10940*/  ISETP.GE.AND P3, PT, R19, UR4, PT ;  /* 0x0000000413007c0c */ /* 0x000fd6000bf66270 */
[CC--:B-1----:R-:W-:Y:S02]  /*10950*/  @!P2 LEA R2, P0, R18.reuse, R11.reuse, 0x1 ;  /* 0x0000000b1202a211 */ /* 0x0c2fe400078008ff */
[C---:B------:R-:W-:Y:S02]  /*10960*/  @!P3 LEA R8, P1, R19.reuse, R11, 0x1 ;  /* 0x0000000b1308b211 */ /* 0x040fe400078208ff */
[-C--:B----4-:R-:W-:Y:S02]  /*10970*/  @!P2 LEA.HI.X R3, R18, R63.reuse, R207, 0x1, P0 ;  /* 0x0000003f1203a211 */ /* 0x090fe400000f0ccf */
[----:B------:R-:W-:Y:S02]  /*10980*/  @!P3 LEA.HI.X R9, R19, R63, R206, 0x1, P1 ;  /* 0x0000003f1309b211 */ /* 0x000fe400008f0cce */
[----:B------:R-:W-:Y:S01]  /*10990*/  ISETP.GE.AND P0, PT, R22, UR4, PT ;  /* 0x0000000416007c0c */ /* 0x000fe2000bf06270 */
[----:B------:R0:W-:Y:S04]  /*109a0*/  @!P2 ST.E.128 desc[UR56][R2.64], R4 ;  /* 0x000000040200a985 */ /* 0x0001e8000c101d38 */
[----:B------:R0:W-:Y:S08]  /*109b0*/  @!P3 ST.E.128 desc[UR56][R8.64], R24 ;  /* 0x000000180800b985 */ /* 0x0001f0000c101d38 */
[----:B------:R-:W-:Y:S05]  /*109c0*/  @P0 BRA `(.L_x_5009) ;  /* 0x0000000c00300947 */ /* 0x000fea0003800000 */
[----:B0-----:R-:W-:-:S04]  /*109d0*/  LEA R2, P0, R22, R11, 0x1 ;  /* 0x0000000b16027211 */ /* 0x001fc800078008ff */
[----:B------:R-:W-:-:S05]  /*109e0*/  LEA.HI.X R3, R22, R63, R205, 0x1, P0 ;  /* 0x0000003f16037211 */ /* 0x000fca00000f0ccd */
[----:B------:R0:W-:Y:S01]  /*109f0*/  ST.E.128 desc[UR56][R2.64], R36 ;  /* 0x0000002402007985 */ /* 0x0001e2000c101d38 */
[----:B------:R-:W-:Y:S05]  /*10a00*/  BRA `(.L_x_5009) ;  /* 0x0000000c00207947 */ /* 0x000fea0003800000 */
.L_x_5001:
        /* <DEDUP_REMOVED lines=32> */
.L_x_5010:
        /* <DEDUP_REMOVED lines=47> */
.L_x_5012:
[----:B------:R-:W-:Y:S05]  /*10f00*/  BSYNC B1 ;  /* 0x0000000000017941 */ /* 0x000fea0003800000 */
.L_x_5011:
        /* <DEDUP_REMOVED lines=65> */
.L_x_5014:
[----:B------:R-:W-:Y:S05]  /*11320*/  BSYNC B1 ;  /* 0x0000000000017941 */ /* 0x000fea0003800000 */
.L_x_5013:
        /* <DEDUP_REMOVED lines=17> */
.L_x_5016:
[----:B------:R-:W-:Y:S05]  /*11440*/  BSYNC B1 ;  /* 0x0000000000017941 */ /* 0x000fea0003800000 */
.L_x_5015:
        /* <DEDUP_REMOVED lines=17> */
.L_x_5018:
[----:B------:R-:W-:Y:S05]  /*11560*/  BSYNC B1 ;  /* 0x0000000000017941 */ /* 0x000fea0003800000 */
.L_x_5017:
        /* <DEDUP_REMOVED lines=18> */
.L_x_5009:
[----:B------:R-:W-:Y:S05]  /*11690*/  BSYNC B0 ;  /* 0x0000000000007941 */ /* 0x000fea0003800000 */
.L_x_5000:
[----:B------:R-:W-:Y:S02]  /*116a0*/  ULDC UR4, c[0x0][0xc3c] ;  /* 0x00030f0000047ab9 */ /* 0x000fe40000000800 */
[----:B------:R-:W-:-:S06]  /*116b0*/  UISETP.GE.AND UP0, UPT, UR51, UR4, UPT ;  /* 0x000000043300728c */ /* 0x000fcc000bf06270 */
[----:B------:R-:W-:-:S13]  /*116c0*/  PLOP3.LUT P0, PT, PT, PT, UP0, 0x80, 0x0 ;  /* 0x000000000000781c */ /* 0x000fda0003f0f008 */
[----:B------:R-:W-:Y:S05]  /*116d0*/  @!P0 BRA `(.L_x_5019) ;  /* 0xfffffef400a48947 */ /* 0x000fea000383ffff */
[----:B------:R-:W-:Y:S05]  /*116e0*/  EXIT ;  /* 0x000000000000794d */ /* 0x000fea0003800000 */
.L_x_4910:
        /* <DEDUP_REMOVED lines=16> */
[----:B------:R-:W3:Y:S01]  /*117f0*/  LDC R9, c[0x0][0xc38] ;  /* 0x00030e00ff097b82 */ /* 0x000ee20000000800 */
[----:B--2---:R-:W-:-:S04]  /*11800*/  LOP3.LUT R5, R4, 0x1f, RZ, 0xc0, !PT ;  /* 0x0000001f04057812 */ /* 0x004fc800078ec0ff */
[----:B------:R-:W-:-:S04]  /*11810*/  ISETP.NE.AND P0, PT, R5, 0x1f, PT ;  /* 0x0000001f0500780c */ /* 0x000fc80003f05270 */
[----:B------:R-:W-:-:S13]  /*11820*/  ISETP.GE.OR P1, PT, R5, UR4, !P0 ;  /* 0x0000000405007c0c */ /* 0x000fda000c726670 */
[----:B0-----:R-:W0:Y:S02]  /*11830*/  @!P1 LDC.64 R2, c[0x0][0xc80] ;  /* 0x00032000ff029b82 */ /* 0x001e240000000a00 */
[----:B0-----:R-:W-:-:S05]  /*11840*/  @!P1 IMAD.WIDE.U32 R2, R5, 0x4, R2 ;  /* 0x0000000405029825 */ /* 0x001fca00078e0002 */
[----:B------:R-:W2:Y:S01]  /*11850*/  @!P1 LDG.E R0, desc[UR56][R2.64] ;  /* 0x0000003802009981 */ /* 0x000ea2000c1e1900 */
[C---:B------:R-:W-:Y:S01]  /*11860*/  ISETP.NE.AND P1, PT, R5.reuse, RZ, PT ;  /* 0x000000ff0500720c */ /* 0x040fe20003f25270 */
[----:B-1----:R-:W-:Y:S01]  /*11870*/  IMAD.MOV.U32 R16, RZ, RZ, RZ ;  /* 0x000000ffff107224 */ /* 0x002fe200078e00ff */
        /* <DEDUP_REMOVED lines=20> */
[----:B------:R-:W3:Y:S02]  /*119c0*/  SHFL.IDX PT, R4, R8, 0x1f, 0x1f ;  /* 0x03e01f0008047f89 */ /* 0x000ee400000e0000 */
[----:B---3--:R-:W-:Y:S02]  /*119d0*/  IMAD R6, R4, R9, RZ ;  /* 0x0000000904067224 */ /* 0x008fe400078e02ff */
[----:B------:R-:W-:Y:S02]  /*119e0*/  IMAD.MOV.U32 R4, RZ, RZ, RZ ;  /* 0x000000ffff047224 */ /* 0x000fe400078e00ff */
[----:B------:R-:W-:Y:S01]  /*119f0*/  IMAD.MOV.U32 R3, RZ, RZ, R6 ;  /* 0x000000ffff037224 */ /* 0x000fe200078e0006 */
[----:B0-----:R-:W-:-:S13]  /*11a00*/  ISETP.GT.AND P6, PT, R6, R7, PT ;  /* 0x000000070600720c */ /* 0x001fda0003fc4270 */
[----:B------:R-:W-:Y:S05]  /*11a10*/  @P6 BRA `(.L_x_5021) ;  /* 0x0000000000906947 */ /* 0x000fea0003800000 */
[----:B------:R-:W-:Y:S01]  /*11a20*/  IMAD.MOV.U32 R6, RZ, RZ, R3 ;  /* 0x000000ffff067224 */ /* 0x000fe200078e0003 */
[----:B------:R-:W-:Y:S01]  /*11a30*/  ULDC UR4, c[0x0][0xc3c] ;  /* 0x00030f0000047ab9 */ /* 0x000fe20000000800 */
[----:B------:R-:W-:-:S07]  /*11a40*/  IMAD.MOV.U32 R4, RZ, RZ, RZ ;  /* 0x000000ffff047224 */ /* 0x000fce00078e00ff */
.L_x_5025:
        /* <DEDUP_REMOVED lines=11> */
.L_x_5024:
[----:B------:R-:W-:Y:S05]  /*11b00*/  BSYNC B0 ;  /* 0x0000000000007941 */ /* 0x000fea0003800000 */
.L_x_5023:
        /* <DEDUP_REMOVED lines=21> */
.L_x_5021:
        /* <DEDUP_REMOVED lines=20> */
.L_x_5026:
[----:B---3--:R-:W-:Y:S01]  /*11da0*/  IMAD R16, R16, R9, R13 ;  /* 0x0000000910107224 */ /* 0x008fe200078e020d */
[----:B------:R-:W-:Y:S01]  /*11db0*/  IABS R2, R4 ;  /* 0x0000000400027213 */ /* 0x000fe20000000000 */
[----:B-12---:R-:W-:Y:S02]  /*11dc0*/  IMAD.MOV R11, RZ, RZ, -R3 ;  /* 0x000000ffff0b7224 */ /* 0x006fe400078e0a03 */
        /* <DEDUP_REMOVED lines=25> */
[----:B------:R-:W-:-:S04]  /*11f60*/  VIADDMNMX R13, R3, R9, R6, PT ;  /* 0x00000009030d7246 */ /* 0x000fc80003800106 */
[-C--:B------:R-:W-:Y:S01]  /*11f70*/  IABS R8, R13.reuse ;  /* 0x0000000d00087213 */ /* 0x080fe20000000000 */
[----:B------:R-:W-:Y:S01]  /*11f80*/  IMAD.MOV R18, RZ, RZ, -R13 ;  /* 0x000000ffff127224 */ /* 0x000fe200078e0a0d */
[----:B------:R-:W-:Y:S02]  /*11f90*/  IABS R10, R13 ;  /* 0x0000000d000a7213 */ /* 0x000fe40000000000 */
[----:B------:R-:W1:Y:S08]  /*11fa0*/  I2F.RP R6, R8 ;  /* 0x0000000800067306 */ /* 0x000e700000209400 */
[----:B-1----:R-:W1:Y:S02]  /*11fb0*/  MUFU.RCP R6, R6 ;  /* 0x0000000600067308 */ /* 0x002e640000001000 */
[----:B-1----:R-:W-:-:S06]  /*11fc0*/  VIADD R3, R6, 0xffffffe ;  /* 0x0ffffffe06037836 */ /* 0x002fcc0000000000 */
[----:B------:R-:W1:Y:S02]  /*11fd0*/  F2I.FTZ.U32.TRUNC.NTZ R3, R3 ;  /* 0x0000000300037305 */ /* 0x000e64000021f000 */
[----:B-1----:R-:W-:-:S04]  /*11fe0*/  IMAD.MOV R9, RZ, RZ, -R3 ;  /* 0x000000ffff097224 */ /* 0x002fc800078e0a03 */
[----:B------:R-:W-:Y:S01]  /*11ff0*/  IMAD.MOV.U32 R7, RZ, RZ, R9 ;  /* 0x000000ffff077224 */ /* 0x000fe200078e0009 */
[----:B------:R-:W-:-:S03]  /*12000*/  IABS R9, R4 ;  /* 0x0000000400097213 */ /* 0x000fc60000000000 */
        /* <DEDUP_REMOVED lines=20> */
.L_x_5022:
[----:B------:R-:W0:Y:S01]  /*12150*/  LDC R19, c[0x0][0xc3c] ;  /* 0x00030f00ff137b82 */ /* 0x000e220000000800 */
[----:B------:R-:W-:Y:S02]  /*12160*/  IMAD.MOV.U32 R16, RZ, RZ, R7 ;  /* 0x000000ffff107224 */ /* 0x000fe400078e0007 */
[----:B------:R-:W-:Y:S02]  /*12170*/  IMAD.MOV.U32 R17, RZ, RZ, RZ ;  /* 0x000000ffff117224 */ /* 0x000fe400078e00ff */
[----:B------:R-:W-:-:S07]  /*12180*/  IMAD.MOV.U32 R18, RZ, RZ, RZ ;  /* 0x000000ffff127224 */ /* 0x000fce00078e00ff */
.L_x_5027:
[----:B------:R-:W-:-:S13]  /*12190*/  ISETP.NE.AND P0, PT, R5, RZ, PT ;  /* 0x000000ff0500720c */ /* 0x000fda0003f05270 */
[----:B------:R-:W1:Y:S01]  /*121a0*/  @!P0 S2R R3, SR_CgaCtaId ;  /* 0x0000000000038919 */ /* 0x000e620000008800 */
[----:B------:R-:W-:-:S04]  /*121b0*/  @!P0 MOV R0, 0x400 ;  /* 0x0000040000008802 */ /* 0x000fc80000000f00 */
[----:B-1----:R-:W-:-:S05]  /*121c0*/  @!P0 LEA R0, R3, R0, 0x18 ;  /* 0x0000000003008211 */ /* 0x002fca00078ec0ff */
[----:B0-----:R2:W-:Y:S01]  /*121d0*/  @!P0 STS.128 [R0+0x2a8d0], R16 ;  /* 0x02a8d01000008388 */ /* 0x0015e20000000c00 */
[----:B------:R-:W-:Y:S06]  /*121e0*/  BAR.ARV 0x5, 0x180 ;  /* 0x0146000000007b1d */ /* 0x000fec0000002000 */
.L_x_5020:
[----:B------:R3:W-:Y:S01]  /*121f0*/  STL [R1+0x18], RZ ;  /* 0x000018ff01007387 */ /* 0x0007e20000100800 */
[----:B------:R-:W-:Y:S01]  /*12200*/  ULDC UR4, c[0x0][0xc3c] ;  /* 0x00030f0000047ab9 */ /* 0x000fe20000000800 */
[----:B------:R-:W-:Y:S01]  /*12210*/  IMAD.MOV.U32 R26, RZ, RZ, 0x1 ;  /* 0x00000001ff1a7424 */ /* 0x000fe200078e00ff */
[----:B-1----:R-:W-:Y:S01]  /*12220*/  ISETP.GE.AND P0, PT, R19, UR4, PT ;  /* 0x0000000413007c0c */ /* 0x002fe2000bf06270 */
[----:B------:R-:W-:-:S12]  /*12230*/  IMAD.MOV.U32 R24, RZ, RZ, RZ ;  /* 0x000000ffff187224 */ /* 0x000fd800078e00ff */
[----:B---3--:R-:W-:Y:S05]  /*12240*/  @P0 BRA `(.L_x_5028) ;  /* 0x00000058000c0947 */ /* 0x008fea0003800000 */
[----:B------:R-:W0:Y:S01]  /*12250*/  S2R R11, SR_TID.X ;  /* 0x00000000000b7919 */ /* 0x000e220000002100 */
[----:B------:R-:W1:Y:S01]  /*12260*/  S2UR UR4, SR_CgaCtaId ;  /* 0x00000000000479c3 */ /* 0x000e620000008800 */
[----:B------:R-:W-:Y:S01]  /*12270*/  IMAD.MOV.U32 R26, RZ, RZ, 0x1 ;  /* 0x00000001ff1a7424 */ /* 0x000fe200078e00ff */
[----:B------:R-:W-:Y:S01]  /*12280*/  ULOP3.LUT UR42, UR44, 0x2, URZ, 0xfc, !UPT ;  /* 0x000000022c2a7892 */ /* 0x000fe2000f8efc3f */
[----:B------:R-:W-:Y:S01]  /*12290*/  IMAD.MOV.U32 R24, RZ, RZ, RZ ;  /* 0x000000ffff187224 */ /* 0x000fe200078e00ff */
[----:B------:R-:W-:Y:S01]  /*122a0*/  ULOP3.LUT UR43, UR44, 0x1, URZ, 0xfc, !UPT ;  /* 0x000000012c2b7892 */ /* 0x000fe2000f8efc3f */
[----:B------:R-:W-:Y:S01]  /*122b0*/  ULDC UR45, c[0x0][0xc] ;  /* 0x00000300002d7ab9 */ /* 0x000fe20000000800 */
[----:B-1----:R-:W-:Y:S02]  /*122c0*/  IMAD.U32 R33, RZ, RZ, UR4 ;  /* 0x00000004ff217e24 */ /* 0x002fe4000f8e00ff */
[C---:B0-----:R-:W-:Y:S01]  /*122d0*/  IMAD.SHL.U32 R2, R11.reuse, 0x80, RZ ;  /* 0x000000800b027824 */ /* 0x041fe200078e00ff */
[C---:B------:R-:W-:Y:S01]  /*122e0*/  LOP3.LUT R10, R11.reuse, 0x7f, RZ, 0xc0, !PT ;  /* 0x0000007f0b0a7812 */ /* 0x040fe200078ec0ff */
[C---:B------:R-:W-:Y:S01]  /*122f0*/  IMAD.SHL.U32 R22, R11.reuse, 0x40, RZ ;  /* 0x000000400b167824 */ /* 0x040fe200078e00ff */
[----:B--2---:R-:W-:Y:S01]  /*12300*/  SHF.R.U32.HI R0, RZ, 0x1, R11 ;  /* 0x00000001ff007819 */ /* 0x004fe2000001160b */
[C---:B------:R-:W-:Y:S01]  /*12310*/  IMAD.SHL.U32 R31, R11.reuse, 0x10, RZ ;  /* 0x000000100b1f7824 */ /* 0x040fe200078e00ff */
[----:B------:R-:W-:Y:S01]  /*12320*/  LOP3.LUT R4, R2, 0x380, RZ, 0xc0, !PT ;  /* 0x0000038002047812 */ /* 0x000fe200078ec0ff */
[----:B------:R-:W-:Y:S01]  /*12330*/  IMAD.SHL.U32 R7, R11, 0x2, RZ ;  /* 0x000000020b077824 */ /* 0x000fe200078e00ff */
[----:B------:R-:W-:-:S02]  /*12340*/  LOP3.LUT R3, R22, 0x180, RZ, 0xc0, !PT ;  /* 0x0000018016037812 */ /* 0x000fc400078ec0ff */
[----:B------:R-:W-:Y:S02]  /*12350*/  LOP3.LUT R2, R2, 0x400, RZ, 0xc0, !PT ;  /* 0x0000040002027812 */ /* 0x000fe400078ec0ff */
[----:B------:R-:W-:Y:S02]  /*12360*/  SHF.R.U32.HI R5, RZ, 0x5, R10 ;  /* 0x00000005ff057819 */ /* 0x000fe4000001160a */
[----:B------:R-:W-:Y:S02]  /*12370*/  LOP3.LUT R4, R4, 0x10, R11, 0xf8, !PT ;  /* 0x0000001004047812 */ /* 0x000fe400078ef80b */
[----:B------:R-:W-:Y:S01]  /*12380*/  LOP3.LUT R0, R3, 0x30, R0, 0xf8, !PT ;  /* 0x0000003003007812 */ /* 0x000fe200078ef800 */
[----:B------:R-:W-:Y:S01]  /*12390*/  IMAD.SHL.U32 R3, R11, 0x8, RZ ;  /* 0x000000080b037824 */ /* 0x000fe200078e00ff */
[----:B------:R-:W-:Y:S01]  /*123a0*/  LOP3.LUT R8, R31, 0x40, RZ, 0xc0, !PT ;  /* 0x000000401f087812 */ /* 0x000fe200078ec0ff */
[----:B------:R-:W-:Y:S01]  /*123b0*/  IMAD R2, R5, 0x800, R2 ;  /* 0x0000080005027824 */ /* 0x000fe200078e0202 */
[----:B------:R-:W-:-:S02]  /*123c0*/  LOP3.LUT R6, R31, 0x1b0, RZ, 0xc0, !PT ;  /* 0x000001b01f067812 */ /* 0x000fc400078ec0ff */
[----:B------:R-:W-:Y:S01]  /*123d0*/  LOP3.LUT R37, R4, 0x70, R31, 0x78, !PT ;  /* 0x0000007004257812 */ /* 0x000fe200078e781f */
[----:B------:R-:W-:Y:S01]  /*123e0*/  IMAD R5, R5, 0x200, R8 ;  /* 0x0000020005057824 */ /* 0x000fe200078e0208 */
[C---:B------:R-:W-:Y:S02]  /*123f0*/  R2P PR, R11.reuse, 0x6 ;  /* 0x000000060b007804 */ /* 0x040fe40000000000 */
[----:B------:R-:W-:Y:S01]  /*12400*/  LOP3.LUT R6, R6, 0x30, R7, 0x78, !PT ;  /* 0x0000003006067812 */ /* 0x000fe200078e7807 */
[----:B------:R-:W-:Y:S01]  /*12410*/  IMAD.IADD R37, R2, 0x1, R37 ;  /* 0x0000000102257824 */ /* 0x000fe200078e0225 */
[----:B------:R-:W-:Y:S01]  /*12420*/  LOP3.LUT R3, R0, 0x30, R3, 0x78, !PT ;  /* 0x0000003000037812 */ /* 0x000fe200078e7803 */
[----:B------:R-:W-:Y:S01]  /*12430*/  IMAD.SHL.U32 R0, R11, 0x20, RZ ;  /* 0x000000200b007824 */ /* 0x000fe200078e00ff */
[----:B------:R-:W-:Y:S01]  /*12440*/  MOV R4, 0x400 ;  /* 0x0000040000047802 */ /* 0x000fe20000000f00 */
[----:B------:R-:W-:Y:S01]  /*12450*/  IMAD.MOV.U32 R2, RZ, RZ, 0x20 ;  /* 0x00000020ff027424 */ /* 0x000fe200078e00ff */
[----:B------:R-:W-:Y:S01]  /*12460*/  LOP3.LUT R22, R3, 0x640, R22, 0xf8, !PT ;  /* 0x0000064003167812 */ /* 0x000fe200078ef816 */
[----:B------:R-:W-:Y:S01]  /*12470*/  IMAD.IADD R9, R6, 0x1, R5 ;  /* 0x0000000106097824 */ /* 0x000fe200078e0205 */
[----:B------:R-:W-:Y:S01]  /*12480*/  LOP3.LUT R5, R0, 0x60, RZ, 0xc0, !PT ;  /* 0x0000006000057812 */ /* 0x000fe200078ec0ff */
[C---:B------:R-:W-:Y:S01]  /*12490*/  VIADD R34, R37.reuse, 0x40 ;  /* 0x0000004025227836 */ /* 0x040fe20000000000 */
[----:B------:R-:W-:Y:S01]  /*124a0*/  SEL R0, R2, 0xffffffe0, !P1 ;  /* 0xffffffe002007807 */ /* 0x000fe20004800000 */
[----:B------:R-:W-:Y:S01]  /*124b0*/  @P2 VIADD R34, R37, 0xffffffc0 ;  /* 0xffffffc025222836 */ /* 0x000fe20000000000 */
[----:B------:R-:W-:Y:S01]  /*124c0*/  SHF.R.U32.HI R3, RZ, 0x2, R10 ;  /* 0x00000002ff037819 */ /* 0x000fe2000001160a */
[----:B------:R-:W-:Y:S01]  /*124d0*/  STL [R1], R9 ;  /* 0x0000000901007387 */ /* 0x000fe20000100800 */
[----:B------:R-:W-:Y:S01]  /*124e0*/  LEA R23, R33, R4, 0x18 ;  /* 0x0000000421177211 */ /* 0x000fe200078ec0ff */
[C---:B------:R-:W-:Y:S01]  /*124f0*/  IMAD.IADD R36, R0.reuse, 0x1, R37 ;  /* 0x0000000100247824 */ /* 0x040fe200078e0225 */
[----:B------:R-:W-:Y:S01]  /*12500*/  LOP3.LUT R31, R31, 0x30, RZ, 0xc0, !PT ;  /* 0x000000301f1f7812 */ /* 0x000fe200078ec0ff */
[----:B------:R-:W-:Y:S01]  /*12510*/  IMAD.IADD R0, R0, 0x1, R34 ;  /* 0x0000000100007824 */ /* 0x000fe200078e0222 */
[----:B------:R-:W-:Y:S02]  /*12520*/  STL [R1+0x18], RZ ;  /* 0x000018ff01007387 */ /* 0x000fe40000100800 */
[----:B------:R-:W-:-:S02]  /*12530*/  LOP3.LUT R2, R31, 0x80, RZ, 0xfc, !PT ;  /* 0x000000801f027812 */ /* 0x000fc400078efcff */
[----:B------:R0:W-:Y:S01]  /*12540*/  STL [R1+0x4], R0 ;  /* 0x0000040001007387 */ /* 0x0001e20000100800 */
[C---:B------:R-:W-:Y:S02]  /*12550*/  LOP3.LUT R2, R22.reuse, 0x4800, RZ, 0xfc, !PT ;  /* 0x0000480016027812 */ /* 0x040fe400078efcff */
[C---:B------:R-:W-:Y:S02]  /*12560*/  LOP3.LUT R2, R22.reuse, 0x3800, RZ, 0xfc, !PT ;  /* 0x0000380016027812 */ /* 0x040fe400078efcff */
[----:B0-----:R-:W-:Y:S01]  /*12570*/  LOP3.LUT R0, R3, R5, RZ, 0xfc, !PT ;  /* 0x0000000503007212 */ /* 0x001fe200078efcff */
[----:B------:R-:W-:Y:S01]  /*12580*/  IMAD.IADD R0, R23, 0x1, R9 ;  /* 0x0000000117007824 */ /* 0x000fe200078e0209 */
[----:B------:R-:W-:Y:S02]  /*12590*/  LOP3.LUT R3, R31, 0x40, RZ, 0xfc, !PT ;  /* 0x000000401f037812 */ /* 0x000fe400078efcff */
[C---:B------:R-:W-:Y:S02]  /*125a0*/  LOP3.LUT R3, R22.reuse, 0x2800, RZ, 0xfc, !PT ;  /* 0x0000280016037812 */ /* 0x040fe400078efcff */
[----:B------:R0:W-:Y:S01]  /*125b0*/  STL [R1+0x8], R0 ;  /* 0x0000080001007387 */ /* 0x0001e20000100800 */
[----:B------:R-:W-:-:S02]  /*125c0*/  LOP3.LUT R3, R22, 0x5000, RZ, 0xfc, !PT ;  /* 0x0000500016037812 */ /* 0x000fc400078efcff */
[C---:B0-----:R-:W-:Y:S02]  /*125d0*/  LOP3.LUT R0, R22.reuse, 0x3000, RZ, 0xfc, !PT ;  /* 0x0000300016007812 */ /* 0x041fe400078efcff */
[----:B------:R-:W-:-:S07]  /*125e0*/  LOP3.LUT R0, R22, 0x5800, RZ, 0xfc, !PT ;  /* 0x0000580016007812 */ /* 0x000fce00078efcff */
.L_x_5109:
[----:B0-2---:R-:W0:Y:S02]  /*125f0*/  LDC.64 R2, c[0x0][0xa28] ;  /* 0x00028a00ff027b82 */ /* 0x005e240000000a00 */
[----:B0-----:R-:W-:-:S04]  /*12600*/  ISETP.NE.U32.AND P0, PT, R2, RZ, PT ;  /* 0x000000ff0200720c */ /* 0x001fc80003f05070 */
[----:B------:R-:W-:-:S13]  /*12610*/  ISETP.NE.AND.EX P0, PT, R3, RZ, PT, P0 ;  /* 0x000000ff0300720c */ /* 0x000fda0003f05300 */
[----:B------:R-:W0:Y:S02]  /*12620*/  @P0 LDC.64 R2, c[0x0][0xa28] ;  /* 0x00028a00ff020b82 */ /* 0x000e240000000a00 */
[----:B0-----:R-:W-:-:S05]  /*12630*/  @P0 IMAD.WIDE R2, R19, 0x4, R2 ;  /* 0x0000000413020825 */ /* 0x001fca00078e0202 */
[----:B------:R0:W2:Y:S01]  /*12640*/  @P0 LDG.E R0, desc[UR56][R2.64] ;  /* 0x0000003802000981 */ /* 0x0000a2000c1e1900 */
[----:B------:R-:W-:Y:S01]  /*12650*/  LOP3.LUT R30, R30, 0xffffffbf, RZ, 0xc0, !PT ;  /* 0xffffffbf1e1e7812 */ /* 0x000fe200078ec0ff */
[----:B0-----:R-:W0:Y:S02]  /*12660*/  LDC.64 R2, c[0x0][0xa00] ;  /* 0x00028000ff027b82 */ /* 0x001e240000000a00 */
[----:B0-----:R-:W-:-:S04]  /*12670*/  ISETP.NE.U32.AND P1, PT, R2, RZ, PT ;  /* 0x000000ff0200720c */ /* 0x001fc80003f25070 */
[----:B------:R-:W-:Y:S02]  /*12680*/  ISETP.NE.AND.EX P2, PT, R3, RZ, PT, P1 ;  /* 0x000000ff0300720c */ /* 0x000fe40003f45310 */
[----:B------:R-:W0:Y:S01]  /*12690*/  LDC.64 R2, c[0x0][0xa18] ;  /* 0x00028600ff027b82 */ /* 0x000e220000000a00 */
[----:B-1---5:R-:W-:Y:S01]  /*126a0*/  IMAD.MOV.U32 R25, RZ, RZ, RZ ;  /* 0x000000ffff197224 */ /* 0x022fe200078e00ff */
[----:B------:R-:W-:-:S09]  /*126b0*/  UMOV UR36, URZ ;  /* 0x0000003f00247c82 */ /* 0x000fd20008000000 */
[----:B------:R-:W-:Y:S02]  /*126c0*/  @P2 LOP3.LUT R30, R30, 0x40, RZ, 0xfc, !PT ;  /* 0x000000401e1e2812 */ /* 0x000fe400078efcff */
[----:B0-----:R-:W-:-:S04]  /*126d0*/  ISETP.NE.U32.AND P1, PT, R2, RZ, PT ;  /* 0x000000ff0200720c */ /* 0x001fc80003f25070 */
[----:B------:R-:W-:-:S13]  /*126e0*/  ISETP.NE.AND.EX P1, PT, R3, RZ, PT, P1 ;  /* 0x000000ff0300720c */ /* 0x000fda0003f25310 */
[----:B------:R-:W0:Y:S02]  /*126f0*/  @P1 LDC.64 R2, c[0x0][0xa18] ;  /* 0x00028600ff021b82 */ /* 0x000e240000000a00 */
[----:B0-----:R-:W-:-:S05]  /*12700*/  @P1 IMAD.WIDE R2, R19, 0x4, R2 ;  /* 0x0000000413021825 */ /* 0x001fca00078e0202 */
[----:B---3--:R0:W3:Y:S02]  /*12710*/  @P1 LDG.E R4, desc[UR56][R2.64] ;  /* 0x0000003802041981 */ /* 0x0080e4000c1e1900 */
[----:B0-----:R-:W0:Y:S02]  /*12720*/  LDC.64 R2, c[0x0][0xa00] ;  /* 0x00028000ff027b82 */ /* 0x001e240000000a00 */
[----:B0-----:R-:W-:-:S05]  /*12730*/  IMAD.WIDE R2, R19, 0x4, R2 ;  /* 0x0000000413027825 */ /* 0x001fca00078e0202 */
[----:B------:R0:W5:Y:S01]  /*12740*/  @P2 LDG.E R25, desc[UR56][R2.64] ;  /* 0x0000003802192981 */ /* 0x000162000c1e1900 */
[----:B--2---:R-:W-:Y:S02]  /*12750*/  @P0 R2UR UR36, R0 ;  /* 0x00000000002402ca */ /* 0x004fe400000e0000 */
[----:B---3--:R-:W-:Y:S01]  /*12760*/  @P1 R2UR UR37, R4 ;  /* 0x00000000042512ca */ /* 0x008fe200000e0000 */
        /* <DEDUP_REMOVED lines=8> */
.L_x_5029:
[----:B------:R-:W-:Y:S01]  /*127f0*/  ULDC.64 UR6, c[0x0][0xa20] ;  /* 0x0002880000067ab9 */ /* 0x000fe20000000a00 */
[----:B------:R-:W-:Y:S01]  /*12800*/  ULDC.64 UR4, c[0x0][0x418] ;  /* 0x0001060000047ab9 */ /* 0x000fe20000000a00 */
[----:B------:R-:W-:Y:S01]  /*12810*/  ISETP.NE.U32.AND P0, PT, RZ, UR6, PT ;  /* 0x00000006ff007c0c */ /* 0x000fe2000bf05070 */
[----:B------:R-:W-:Y:S01]  /*12820*/  UISETP.NE.U32.AND UP0, UPT, UR4, URZ, UPT ;  /* 0x0000003f0400728c */ /* 0x000fe2000bf05070 */
[----:B------:R-:W-:Y:S02]  /*12830*/  ULDC UR39, c[0x0][0x2f0] ;  /* 0x0000bc0000277ab9 */ /* 0x000fe40000000800 */
[----:B------:R-:W-:Y:S01]  /*12840*/  ISETP.NE.AND.EX P0, PT, RZ, UR7, PT, P0 ;  /* 0x00000007ff007c0c */ /* 0x000fe2000bf05300 */
[----:B------:R-:W-:Y:S01]  /*12850*/  UISETP.NE.AND.EX UP0, UPT, UR5, URZ, UPT, UP0 ;  /* 0x0000003f0500728c */ /* 0x000fe2000bf05300 */
[----:B------:R-:W-:-:S03]  /*12860*/  ULDC UR4, c[0x0][0x424] ;  /* 0x0001090000047ab9 */ /* 0x000fc60000000800 */
[----:B------:R-:W-:-:S04]  /*12870*/  USEL UR4, UR4, 0x1, UP0 ;  /* 0x0000000104047887 */ /* 0x000fc80008000000 */
[----:B------:R-:W-:-:S04]  /*12880*/  UIMAD UR39, UR4, UR39, URZ ;  /* 0x00000027042772a4 */ /* 0x000fc8000f8e023f */
[----:B------:R-:W-:Y:S08]  /*12890*/  @!P0 BRA `(.L_x_5030) ;  /* 0x0000000000148947 */ /* 0x000ff00003800000 */
[----:B------:R-:W0:Y:S02]  /*128a0*/  LDC.64 R2, c[0x0][0xa20] ;  /* 0x00028800ff027b82 */ /* 0x000e240000000a00 */
[----:B0-----:R-:W-:-:S06]  /*128b0*/  IMAD.WIDE R2, R19, 0x4, R2 ;  /* 0x0000000413027825 */ /* 0x001fcc00078e0202 */
[----:B------:R-:W2:Y:S02]  /*128c0*/  LDG.E R2, desc[UR56][R2.64] ;  /* 0x0000003802027981 */ /* 0x000ea4000c1e1900 */
[----:B--2---:R-:W-:Y:S01]  /*128d0*/  R2UR UR39, R2 ;  /* 0x00000000022772ca */ /* 0x004fe200000e0000 */
[----:B------:R-:W-:-:S14]  /*128e0*/  BRA `(.L_x_5031) ;  /* 0x00000000002c7947 */ /* 0x000fdc0003800000 */
.L_x_5030:
        /* <DEDUP_REMOVED lines=11> */
.L_x_5031:
[----:B------:R-:W-:Y:S01]  /*129a0*/  R2UR UR38, R17 ;  /* 0x00000000112672ca */ /* 0x000fe200000e0000 */
[----:B------:R-:W-:Y:S01]  /*129b0*/  ULDC UR4, c[0x0][0x448] ;  /* 0x0001120000047ab9 */ /* 0x000fe20000000800 */
[----:B------:R-:W-:Y:S02]  /*129c0*/  UIADD3 UR39, -UR36, UR39, URZ ;  /* 0x0000002724277290 */ /* 0x000fe4000fffe13f */
[----:B------:R-:W-:Y:S02]  /*129d0*/  UISETP.NE.AND UP0, UPT, UR4, 0x1, UPT ;  /* 0x000000010400788c */ /* 0x000fe4000bf05270 */
[----:B------:R-:W-:Y:S01]  /*129e0*/  UIADD3 UR9, UR39, 0x1, -UR37 ;  /* 0x0000000127097890 */ /* 0x000fe2000fffe825 */
[----:B------:R-:W-:Y:S01]  /*129f0*/  ULDC.64 UR4, c[0x0][0x9e0] ;  /* 0x0002780000047ab9 */ /* 0x000fe20000000a00 */
[----:B------:R-:W-:-:S05]  /*12a00*/  UP2UR UR46, UPR, URZ, 0x1 ;  /* 0x000000013f2e7883 */ /* 0x000fca0008000000 */
[----:B------:R-:W-:Y:S02]  /*12a10*/  USHF.L.U32 UR38, UR38, 0x7, URZ ;  /* 0x0000000726267899 */ /* 0x000fe4000800063f */
[----:B------:R-:W-:Y:S01]  /*12a20*/  @UP0 ULDC UR6, c[0x0][0x44c] ;  /* 0x0001130000060ab9 */ /* 0x000fe20000000800 */
[----:B------:R-:W-:Y:S01]  /*12a30*/  @UP0 ULDC UR10, c[0x0][0x450] ;  /* 0x00011400000a0ab9 */ /* 0x000fe20000000800 */
[----:B------:R-:W-:-:S04]  /*12a40*/  UIADD3 UR8, UR38, 0x7f, URZ ;  /* 0x0000007f26087890 */ /* 0x000fc8000fffe03f */
[----:B------:R-:W-:-:S04]  /*12a50*/  UIMAD.WIDE.U32 UR6, UR8, UR6, URZ ;  /* 0x00000006080672a5 */ /* 0x000fc8000f8e003f */
        /* <DEDUP_REMOVED lines=16> */
.L_x_5033:
[----:B------:R-:W-:-:S11]  /*12b60*/  UISETP.NE.AND UP0, UPT, UR5, 0x1, UPT ;  /* 0x000000010500788c */ /* 0x000fd6000bf05270 */
[----:B------:R-:W-:Y:S02]  /*12b70*/  @UP0 ULDC.64 UR10, c[0x0][0x9e8] ;  /* 0x00027a00000a0ab9 */ /* 0x000fe40000000a00 */
[----:B------:R-:W-:-:S04]  /*12b80*/  UIMAD.WIDE.U32 UR6, UR8, UR10, URZ ;  /* 0x0000000a080672a5 */ /* 0x000fc8000f8e003f */
[----:B------:R-:W-:-:S12]  /*12b90*/  @UP0 USHF.R.U32.HI UR8, URZ, UR11, UR7 ;  /* 0x0000000b3f080299 */ /* 0x000fd80008011607 */
.L_x_5034:
[----:B------:R-:W-:-:S04]  /*12ba0*/  UIMAD UR8, UR8, UR5, UR5 ;  /* 0x00000005080872a4 */ /* 0x000fc8000f8e0205 */
[----:B------:R-:W-:-:S04]  /*12bb0*/  UISETP.LT.AND UP0, UPT, UR4, UR8, UPT ;  /* 0x000000080400728c */ /* 0x000fc8000bf01270 */
[----:B------:R-:W-:-:S12]  /*12bc0*/  USEL UR4, UR4, UR8, UP0 ;  /* 0x0000000804047287 */ /* 0x000fd80008000000 */
.L_x_5032:
        /* <DEDUP_REMOVED lines=31> */
.L_x_5036:
[----:B------:R-:W-:-:S11]  /*12dc0*/  UISETP.NE.AND UP0, UPT, UR5, 0x1, UPT ;  /* 0x000000010500788c */ /* 0x000fd6000bf05270 */
[----:B------:R-:W-:Y:S02]  /*12dd0*/  @UP0 ULDC.64 UR10, c[0x0][0x9e8] ;  /* 0x00027a00000a0ab9 */ /* 0x000fe40000000a00 */
[----:B------:R-:W-:-:S04]  /*12de0*/  UIMAD.WIDE.U32 UR6, UR4, UR10, URZ ;  /* 0x0000000a040672a5 */ /* 0x000fc8000f8e003f */
[----:B------:R-:W-:-:S12]  /*12df0*/  @UP0 USHF.R.U32.HI UR4, URZ, UR11, UR7 ;  /* 0x0000000b3f040299 */ /* 0x000fd80008011607 */
.L_x_5037:
[----:B------:R-:W-:-:S04]  /*12e00*/  UIMAD UR4, UR4, UR5, URZ ;  /* 0x00000005040472a4 */ /* 0x000fc8000f8e023f */
[----:B------:R-:W-:-:S04]  /*12e10*/  UISETP.LT.AND UP0, UPT, UR8, UR4, UPT ;  /* 0x000000040800728c */ /* 0x000fc8000bf01270 */
[----:B------:R-:W-:-:S12]  /*12e20*/  USEL UR8, UR8, UR4, !UP0 ;  /* 0x0000000408087287 */ /* 0x000fd8000c000000 */
.L_x_5035:
        /* <DEDUP_REMOVED lines=26> */
.L_x_5039:
        /* <DEDUP_REMOVED lines=20> */
.L_x_5042:
[----:B------:R-:W-:Y:S05]  /*13110*/  BSYNC B6 ;  /* 0x0000000000067941 */ /* 0x000fea0003800000 */
.L_x_5041:
        /* <DEDUP_REMOVED lines=22> */
.L_x_5044:
[----:B------:R-:W-:Y:S05]  /*13280*/  BSYNC B6 ;  /* 0x0000000000067941 */ /* 0x000fea0003800000 */
.L_x_5043:
        /* <DEDUP_REMOVED lines=20> */
.L_x_5046:
[----:B------:R-:W-:Y:S05]  /*133d0*/  BSYNC B6 ;  /* 0x0000000000067941 */ /* 0x000fea0003800000 */
.L_x_5045:
        /* <DEDUP_REMOVED lines=19> */
.L_x_5048:
[----:B------:R-:W-:Y:S05]  /*13510*/  BSYNC B6 ;  /* 0x0000000000067941 */ /* 0x000fea0003800000 */
.L_x_5047:
[----:B------:R-:W0:Y:S01]  /*13520*/  LDC.64 R2, c[0x0][0x9f8] ;  /* 0x00027e00ff027b82 */ /* 0x000e220000000a00 */
[----:B------:R-:W-:-:S07]  /*13530*/  IMAD.MOV.U32 R28, RZ, RZ, R19 ;  /* 0x000000ffff1c7224 */ /* 0x000fce00078e0013 */
[----:B------:R-:W1:Y:S01]  /*13540*/  LDC R4, c[0x0][0x430] ;  /* 0x00010c00ff047b82 */ /* 0x000e620000000800 */
[----:B------:R-:W2:Y:S01]  /*13550*/  S2R R21, SR_TID.X ;  /* 0x0000000000157919 */ /* 0x000ea20000002100 */
[----:B------:R-:W3:Y:S01]  /*13560*/  S2R R20, SR_TID.X ;  /* 0x0000000000147919 */ /* 0x000ee20000002100 */
[----:B------:R-:W-:-:S05]  /*13570*/  IMAD.U32 R7, RZ, RZ, UR40 ;  /* 0x00000028ff077e24 */ /* 0x000fca000f8e00ff */
[----:B------:R-:W4:Y:S01]  /*13580*/  LDC R11, c[0x0][0x2f4] ;  /* 0x0000bd00ff0b7b82 */ /* 0x000f220000000800 */
[----:B0-----:R-:W-:-:S04]  /*13590*/  ISETP.NE.U32.AND P0, PT, R2, RZ, PT ;  /* 0x000000ff0200720c */ /* 0x001fc80003f05070 */
[----:B------:R-:W-:-:S13]  /*135a0*/  ISETP.NE.AND.EX P0, PT, R3, RZ, PT, P0 ;  /* 0x000000ff0300720c */ /* 0x000fda0003f05300 */
[----:B------:R-:W0:Y:S02]  /*135b0*/  @P0 LDC.64 R2, c[0x0][0x9f8] ;  /* 0x00027e00ff020b82 */ /* 0x000e240000000a00 */
[----:B0-----:R-:W-:-:S05]  /*135c0*/  @P0 IMAD.WIDE R2, R19, 0x4, R2 ;  /* 0x0000000413020825 */ /* 0x001fca00078e0202 */
[----:B------:R0:W4:Y:S01]  /*135d0*/  @P0 LDG.E R28, desc[UR56][R2.64] ;  /* 0x00000038021c0981 */ /* 0x000122000c1e1900 */
[----:B-1----:R-:W-:Y:S01]  /*135e0*/  ISETP.NE.AND P1, PT, R4, 0x1, PT ;  /* 0x000000010400780c */ /* 0x002fe20003f25270 */
[----:B--2---:R-:W-:Y:S01]  /*135f0*/  IMAD.SHL.U32 R21, R21, 0x20, RZ ;  /* 0x0000002015157824 */ /* 0x004fe200078e00ff */
[----:B---3--:R-:W-:Y:S02]  /*13600*/  LOP3.LUT R20, R20, 0x7f, RZ, 0xc0, !PT ;  /* 0x0000007f14147812 */ /* 0x008fe400078ec0ff */
[----:B------:R-:W-:Y:S02]  /*13610*/  LEA R7, R7, 0xffffff80, 0x7 ;  /* 0xffffff8007077811 */ /* 0x000fe400078e38ff */
[----:B------:R-:W-:Y:S02]  /*13620*/  SHF.R.U32.HI R20, RZ, 0x2, R20 ;  /* 0x00000002ff147819 */ /* 0x000fe40000011614 */
[----:B------:R-:W-:Y:S02]  /*13630*/  LOP3.LUT R21, R21, 0x60, RZ, 0xc0, !PT ;  /* 0x0000006015157812 */ /* 0x000fe400078ec0ff */
[----:B------:R-:W-:-:S02]  /*13640*/  LOP3.LUT R30, R30, 0xffffffef, RZ, 0xc0, !PT ;  /* 0xffffffef1e1e7812 */ /* 0x000fc400078ec0ff */
[----:B------:R-:W-:Y:S01]  /*13650*/  LOP3.LUT R0, R7, R20, R21, 0xfe, !PT ;  /* 0x0000001407007212 */ /* 0x000fe200078efe15 */
[----:B0-----:R-:W0:Y:S01]  /*13660*/  @P1 LDC R3, c[0x0][0x434] ;  /* 0x00010d00ff031b82 */ /* 0x001e220000000800 */
[----:B----4-:R-:W-:Y:S02]  /*13670*/  ISETP.GE.AND P3, PT, R31, R11, PT ;  /* 0x0000000b1f00720c */ /* 0x010fe40003f66270 */
[C---:B------:R-:W-:Y:S01]  /*13680*/  ISETP.GE.AND P0, PT, R0.reuse, UR39, PT ;  /* 0x0000002700007c0c */ /* 0x040fe2000bf06270 */
[----:B------:R-:W-:Y:S01]  /*13690*/  VIADD R0, R0, UR36 ;  /* 0x0000002400007c36 */ /* 0x000fe20008000000 */
[----:B------:R-:W-:-:S03]  /*136a0*/  @P1 LOP3.LUT R30, R30, 0x10, RZ, 0xfc, !PT ;  /* 0x000000101e1e1812 */ /* 0x000fc600078efcff */
[----:B------:R-:W1:Y:S01]  /*136b0*/  @P1 LDC R2, c[0x0][0x438] ;  /* 0x00010e00ff021b82 */ /* 0x000e620000000800 */
[----:B------:R-:W-:Y:S02]  /*136c0*/  IMAD.MOV.U32 R8, RZ, RZ, R0 ;  /* 0x000000ffff087224 */ /* 0x000fe400078e0000 */
[----:B0-----:R-:W-:-:S05]  /*136d0*/  @P1 IMAD.HI.U32 R3, R0, R3, RZ ;  /* 0x0000000300031227 */ /* 0x001fca00078e00ff */
[----:B-1----:R-:W-:Y:S02]  /*136e0*/  @P1 SHF.R.U32.HI R8, RZ, R2, R3 ;  /* 0x00000002ff081219 */ /* 0x002fe40000011603 */
[----:B------:R-:W0:Y:S02]  /*136f0*/  @!P0 LDC.64 R2, c[0x0][0x428] ;  /* 0x00010a00ff028b82 */ /* 0x000e240000000a00 */
[--C-:B------:R-:W-:Y:S01]  /*13700*/  @!P0 SHF.R.S32.HI R9, RZ, 0x1f, R8.reuse ;  /* 0x0000001fff098819 */ /* 0x100fe20000011408 */
[----:B------:R-:W-:-:S04]  /*13710*/  IMAD.MOV R6, RZ, RZ, -R8 ;  /* 0x000000ffff067224 */ /* 0x000fc800078e0a08 */
[----:B------:R-:W-:Y:S02]  /*13720*/  IMAD R6, R4, R6, R0 ;  /* 0x0000000604067224 */ /* 0x000fe400078e0200 */
[----:B------:R-:W1:Y:S01]  /*13730*/  @!P0 LDC.64 R4, c[0x0][0x418] ;  /* 0x00010600ff048b82 */ /* 0x000e620000000a00 */
[----:B------:R-:W-:Y:S02]  /*13740*/  LOP3.LUT R20, R31, 0x40, RZ, 0xfc, !PT ;  /* 0x000000401f147812 */ /* 0x000fe400078efcff */
[----:B------:R-:W-:Y:S01]  /*13750*/  LOP3.LUT R30, R30, 0xfffffffb, RZ, 0xc0, !PT ;  /* 0xfffffffb1e1e7812 */ /* 0x000fe200078ec0ff */
[----:B------:R-:W-:-:S03]  /*13760*/  IMAD.U32 R12, RZ, RZ, UR42 ;  /* 0x0000002aff0c7e24 */ /* 0x000fc6000f8e00ff */
[----:B------:R-:W-:Y:S02]  /*13770*/  @P3 LOP3.LUT R30, R30, 0x4, RZ, 0xfc, !PT ;  /* 0x000000041e1e3812 */ /* 0x000fe400078efcff */
[----:B------:R-:W-:Y:S02]  /*13780*/  ISETP.NE.AND P2, PT, R12, 0x3, PT ;  /* 0x000000030c00780c */ /* 0x000fe40003f45270 */
[----:B------:R-:W-:Y:S02]  /*13790*/  LOP3.LUT R30, R30, 0xfffffff7, RZ, 0xc0, !PT ;  /* 0xfffffff71e1e7812 */ /* 0x000fe400078ec0ff */
[----:B------:R-:W-:Y:S02]  /*137a0*/  LOP3.LUT R10, R31, 0x80, RZ, 0xfc, !PT ;  /* 0x000000801f0a7812 */ /* 0x000fe400078efcff */
[----:B------:R-:W-:Y:S01]  /*137b0*/  LOP3.LUT R30, R30, 0xfffffffd, RZ, 0xc0, !PT ;  /* 0xfffffffd1e1e7812 */ /* 0x000fe200078ec0ff */
[----:B------:R-:W-:Y:S01]  /*137c0*/  UMOV UR4, 0xffffffff ;  /* 0xffffffff00047882 */ /* 0x000fe20000000000 */
[----:B------:R-:W-:Y:S01]  /*137d0*/  SHF.R.S32.HI R32, RZ, 0x1f, R28 ;  /* 0x0000001fff207819 */ /* 0x000fe2000001141c */
[----:B0-----:R-:W-:-:S04]  /*137e0*/  @!P0 IMAD.WIDE.U32 R8, R28, R2, R8 ;  /* 0x000000021c088225 */ /* 0x001fc800078e0008 */
[----:B------:R-:W-:-:S04]  /*137f0*/  @!P0 IMAD R2, R32, R2, RZ ;  /* 0x0000000220028224 */ /* 0x000fc800078e02ff */
[----:B------:R-:W-:Y:S01]  /*13800*/  @!P0 IMAD R0, R28, R3, R2 ;  /* 0x000000031c008224 */ /* 0x000fe200078e0202 */
[----:B-1----:R-:W-:-:S03]  /*13810*/  @!P0 LEA R2, P1, R8, R4, 0x2 ;  /* 0x0000000408028211 */ /* 0x002fc600078210ff */
[----:B------:R-:W-:-:S05]  /*13820*/  @!P0 IMAD.IADD R0, R9, 0x1, R0 ;  /* 0x0000000109008824 */ /* 0x000fca00078e0200 */
[----:B------:R-:W-:Y:S01]  /*13830*/  @!P0 LEA.HI.X R3, R8, R5, R0, 0x2, P1 ;  /* 0x0000000508038211 */ /* 0x000fe200008f1400 */
[----:B------:R-:W-:Y:S01]  /*13840*/  IMAD.MOV.U32 R5, RZ, RZ, RZ ;  /* 0x000000ffff057224 */ /* 0x000fe200078e00ff */
[----:B------:R-:W-:-:S05]  /*13850*/  ISETP.GE.AND P1, PT, R20, R11, PT ;  /* 0x0000000b1400720c */ /* 0x000fca0003f26270 */
[----:B------:R0:W5:Y:S01]  /*13860*/  @!P0 LDG.E R5, desc[UR56][R2.64] ;  /* 0x0000003802058981 */ /* 0x000162000c1e1900 */
[----:B------:R-:W-:-:S07]  /*13870*/  ISETP.GE.AND P0, PT, R10, R11, PT ;  /* 0x0000000b0a00720c */ /* 0x000fce0003f06270 */
[----:B------:R-:W-:-:S04]  /*13880*/  @P1 LOP3.LUT R30, R30, 0x2, RZ, 0xfc, !PT ;  /* 0x000000021e1e1812 */ /* 0x000fc800078efcff */
[----:B------:R-:W-:-:S04]  /*13890*/  @P2 LOP3.LUT R30, R30, 0x8, RZ, 0xfc, !PT ;  /* 0x000000081e1e2812 */ /* 0x000fc800078efcff */
[----:B------:R-:W-:-:S04]  /*138a0*/  LOP3.LUT R30, R30, 0xfffffffe, RZ, 0xc0, !PT ;  /* 0xfffffffe1e1e7812 */ /* 0x000fc800078ec0ff */
[----:B------:R-:W-:Y:S01]  /*138b0*/  @P0 LOP3.LUT R30, R30, 0x1, RZ, 0xfc, !PT ;  /* 0x000000011e1e0812 */ /* 0x000fe200078efcff */
[----:B0-----:R-:W-:Y:S06]  /*138c0*/  BRA.DIV UR4, `(.L_x_5049) ;  /* 0x0000004a04487947 */ /* 0x001fec000b800000 */
.L_x_5129:
[----:B------:R-:W-:Y:S01]  /*138d0*/  SHF.R.S32.HI R29, RZ, 0x1f, R18 ;  /* 0x0000001fff1d7819 */ /* 0x000fe20000011412 */
[----:B------:R-:W-:Y:S06]  /*138e0*/  @!P2 BRA `(.L_x_5050) ;  /* 0x000000000004a947 */ /* 0x000fec0003800000 */
[----:B------:R-:W-:Y:S01]  /*138f0*/  BPT.TRAP 0x1 ;  /* 0x000000040000795c */ /* 0x000fe20000300000 */
.L_x_5050:
[----:B------:R-:W-:Y:S01]  /*13900*/  IMAD R4, R24, 0x8, R23 ;  /* 0x0000000818047824 */ /* 0x000fe200078e0217 */
[----:B------:R-:W-:Y:S01]  /*13910*/  SHF.L.U32 R27, R26, 0x1f, RZ ;  /* 0x0000001f1a1b7819 */ /* 0x000fe200000006ff */
[----:B------:R-:W-:Y:S01]  /*13920*/  BSSY B0, `(.L_x_5051) ;  /* 0x0000004000007945 */ /* 0x000fe20003800000 */
[----:B------:R-:W-:Y:S02]  /*13930*/  SHF.R.S32.HI R20, RZ, 0x1f, R6 ;  /* 0x0000001fff147819 */ /* 0x000fe40000011406 */
[----:B------:R-:W0:Y:S02]  /*13940*/  SYNCS.PHASECHK.TRANS64.TRYWAIT P0, [R4+URZ+0x2a880], R27 ;  /* 0x02a8801b040075a7 */ /* 0x000e24000800017f */
[----:B0-----:R-:W-:Y:S05]  /*13950*/  @!P0 BRA `(.L_x_5052) ;  /* 0x0000004800508947 */ /* 0x001fea0003800000 */
.L_x_5130:
[----:B------:R-:W-:Y:S05]  /*13960*/  BSYNC B0 ;  /* 0x0000000000007941 */ /* 0x000fea0003800000 */
.L_x_5051:
[----:B------:R-:W2:Y:S01]  /*13970*/  LDL R10, [R1] ;  /* 0x00000000010a7983 */ /* 0x000ea20000100800 */
[----:B------:R-:W-:Y:S01]  /*13980*/  ULDC.64 UR4, c[0x0][0x328] ;  /* 0x0000ca0000047ab9 */ /* 0x000fe20000000a00 */
[----:B-----5:R-:W-:Y:S01]  /*13990*/  SHF.R.S32.HI R21, RZ, 0x1f, R5 ;  /* 0x0000001fff157819 */ /* 0x020fe20000011405 */
[----:B------:R-:W-:Y:S01]  /*139a0*/  IMAD R0, R20, UR4, RZ ;  /* 0x0000000414007c24 */ /* 0x000fe2000f8e02ff */
[----:B------:R-:W1:Y:S01]  /*139b0*/  S2R R8, SR_TID.X ;  /* 0x0000000000087919 */ /* 0x000e620000002100 */
[----:B------:R-:W-:Y:S01]  /*139c0*/  IMAD.WIDE.U32 R2, R6, UR4, RZ ;  /* 0x0000000406027c25 */ /* 0x000fe2000f8e00ff */
[----:B------:R-:W-:-:S03]  /*139d0*/  ULDC.64 UR6, c[0x0][0x318] ;  /* 0x0000c60000067ab9 */ /* 0x000fc60000000a00 */
        /* <DEDUP_REMOVED lines=15> */
[----:B------:R-:W-:Y:S02]  /*13ad0*/  IADD3 R7, -R11, UR39, -R7 ;  /* 0x000000270b077c10 */ /* 0x000fe4000fffe907 */
[----:B------:R-:W-:Y:S02]  /*13ae0*/  IADD3.X R9, R3, UR7, R9, P0, !PT ;  /* 0x0000000703097c10 */ /* 0x000fe400087fe409 */
[----:B------:R-:W-:Y:S01]  /*13af0*/  ISETP.GE.AND P5, PT, R7, 0x1, PT ;  /* 0x000000010700780c */ /* 0x000fe20003fa6270 */
[----:B--2---:R-:W-:Y:S01]  /*13b00*/  IMAD R10, R24, 0x6000, R10 ;  /* 0x00006000180a7824 */ /* 0x004fe200078e020a */
[----:B------:R-:W-:Y:S11]  /*13b10*/  BRA.DIV UR4, `(.L_x_5053) ;  /* 0x0000004604f47947 */ /* 0x000ff6000b800000 */
[----:B------:R-:W1:Y:S01]  /*13b20*/  SHFL.IDX PT, R2, R8, RZ, 0x1c1f ;  /* 0x001c1fff08027589 */ /* 0x000e6200000e0000 */
[----:B------:R-:W2:Y:S01]  /*13b30*/  LDC R12, c[0x0][0x2f4] ;  /* 0x0000bd00ff0c7b82 */ /* 0x000ea20000000800 */
[C---:B------:R-:W-:Y:S02]  /*13b40*/  LOP3.LUT R13, R31.reuse, 0x40, RZ, 0xfc, !PT ;  /* 0x000000401f0d7812 */ /* 0x040fe400078efcff */
[----:B------:R-:W3:Y:S01]  /*13b50*/  SHFL.IDX PT, R0, R9, RZ, 0x1c1f ;  /* 0x001c1fff09007589 */ /* 0x000ee200000e0000 */
[----:B------:R-:W-:Y:S02]  /*13b60*/  LOP3.LUT R11, R31, 0x80, RZ, 0xfc, !PT ;  /* 0x000000801f0b7812 */ /* 0x000fe400078efcff */
[C---:B------:R-:W-:Y:S02]  /*13b70*/  ISETP.GE.AND P6, PT, R7.reuse, 0x61, PT ;  /* 0x000000610700780c */ /* 0x040fe40003fc6270 */
[----:B------:R-:W-:Y:S02]  /*13b80*/  LOP3.LUT R30, R30, 0xffffffdf, RZ, 0xc0, !PT ;  /* 0xffffffdf1e1e7812 */ /* 0x000fe400078ec0ff */
[----:B------:R-:W-:-:S09]  /*13b90*/  ISETP.GE.AND P4, PT, R7, 0x21, PT ;  /* 0x000000210700780c */ /* 0x000fd20003f86270 */
[----:B------:R-:W-:Y:S02]  /*13ba0*/  @P6 LOP3.LUT R30, R30, 0x20, RZ, 0xfc, !PT ;  /* 0x000000201e1e6812 */ /* 0x000fe400078efcff */
[C---:B-1----:R-:W-:Y:S02]  /*13bb0*/  IADD3 R2, P0, R31.reuse, R2, RZ ;  /* 0x000000021f027210 */ /* 0x042fe40007f1e0ff */
[-C--:B--2---:R-:W-:Y:S02]  /*13bc0*/  ISETP.GE.AND P3, PT, R31, R12.reuse, PT ;  /* 0x0000000c1f00720c */ /* 0x084fe40003f66270 */
[----:B------:R-:W-:Y:S01]  /*13bd0*/  ISETP.GE.AND P2, PT, R13, R12, PT ;  /* 0x0000000c0d00720c */ /* 0x000fe20003f46270 */
[----:B---3--:R-:W-:Y:S01]  /*13be0*/  IMAD.X R3, RZ, RZ, R0, P0 ;  /* 0x000000ffff037224 */ /* 0x008fe200000e0600 */
[----:B------:R-:W-:Y:S01]  /*13bf0*/  ISETP.LT.OR P0, PT, R7, 0x1, P3 ;  /* 0x000000010700780c */ /* 0x000fe20001f01670 */
[----:B------:R-:W-:Y:S01]  /*13c00*/  IMAD.IADD R0, R23, 0x1, R10 ;  /* 0x0000000117007824 */ /* 0x000fe200078e020a */
[----:B------:R-:W-:-:S11]  /*13c10*/  ISETP.LT.OR P1, PT, R7, 0x1, P2 ;  /* 0x000000010700780c */ /* 0x000fd60001721670 */
[----:B------:R-:W-:Y:S01]  /*13c20*/  @!PT LDS RZ, [RZ] ;  /* 0x00000000fffff984 */ /* 0x000fe20000000800 */
[----:B------:R-:W-:Y:S01]  /*13c30*/  LDGSTS.E.BYPASS.LTC128B.128 [R0+0xc400], desc[UR56][R2.64], !P0 ;  /* 0x0c40000002007fae */ /* 0x000fe2000c101d78 */
[----:B------:R-:W-:-:S03]  /*13c40*/  ISETP.GE.AND P0, PT, R11, R12, PT ;  /* 0x0000000c0b00720c */ /* 0x000fc60003f06270 */
        /* <DEDUP_REMOVED lines=21> */
[----:B------:R-:W-:Y:S01]  /*13da0*/  LDGSTS.E.BYPASS.LTC128B.128 [R0+0xf400], desc[UR56][R2.64+0x40], !P1 ;  /* 0x0f40004002007fae */ /* 0x000fe2000c901d78 */
[----:B------:R-:W-:-:S13]  /*13db0*/  ISETP.LT.OR P1, PT, R7, 0x41, P0 ;  /* 0x000000410700780c */ /* 0x000fda0000721670 */
[----:B------:R1:W-:Y:S01]  /*13dc0*/  LDGSTS.E.BYPASS.LTC128B.128 [R0+0x11400], desc[UR56][R2.64+0x80], !P1 ;  /* 0x1140008002007fae */ /* 0x0003e2000c901d78 */
[----:B------:R-:W-:-:S03]  /*13dd0*/  ISETP.GE.AND P1, PT, R7, 0x41, PT ;  /* 0x000000410700780c */ /* 0x000fc60003f26270 */
[----:B-1-3--:R1:W2:Y:S10]  /*13de0*/  SHFL.IDX PT, R2, R8, 0x3, 0x1c1f ;  /* 0x007c1f0008027f89 */ /* 0x00a2b400000e0000 */
.L_x_5140:
[C---:B------:R-:W-:Y:S02]  /*13df0*/  ISETP.LT.OR P3, PT, R7.reuse, 0x61, P3 ;  /* 0x000000610700780c */ /* 0x040fe40001f61670 */
        /* <DEDUP_REMOVED lines=12> */
.L_x_5054:
        /* <DEDUP_REMOVED lines=11> */
.L_x_5055:
[----:B------:R2:W-:Y:S01]  /*13f70*/  SYNCS.ARRIVE.TRANS64.A1T0 RZ, [R4+URZ+0x2a870], RZ ;  /* 0x02a870ff04ff79a7 */ /* 0x0005e2000810003f */
[----:B------:R-:W-:Y:S05]  /*13f80*/  @!P3 BRA `(.L_x_5056) ;  /* 0x000000000004b947 */ /* 0x000fea0003800000 */
[----:B------:R-:W-:Y:S01]  /*13f90*/  BPT.TRAP 0x1 ;  /* 0x000000040000795c */ /* 0x000fe20000300000 */
.L_x_5056:
[----:B------:R-:W3:Y:S01]  /*13fa0*/  SYNCS.PHASECHK.TRANS64.TRYWAIT P0, [R4+URZ+0x2a840], R27 ;  /* 0x02a8401b040075a7 */ /* 0x000ee2000800017f */
[----:B------:R-:W-:Y:S04]  /*13fb0*/  BSSY B0, `(.L_x_5057) ;  /* 0x0000002000007945 */ /* 0x000fe80003800000 */
[----:B---3--:R-:W-:Y:S05]  /*13fc0*/  @!P0 BRA `(.L_x_5058) ;  /* 0x00000048006c8947 */ /* 0x008fea0003800000 */
.L_x_5141:
[----:B------:R-:W-:Y:S05]  /*13fd0*/  BSYNC B0 ;  /* 0x0000000000007941 */ /* 0x000fea0003800000 */
.L_x_5057:
[----:B------:R-:W-:Y:S01]  /*13fe0*/  ULDC.64 UR4, c[0x0][0x300] ;  /* 0x0000c00000047ab9 */ /* 0x000fe20000000a00 */
[----:B-1----:R-:W1:Y:S01]  /*13ff0*/  LDC R8, c[0x0][0x2f4] ;  /* 0x0000bd00ff087b82 */ /* 0x002e620000000800 */
[----:B------:R-:W-:Y:S01]  /*14000*/  IMAD R7, R20, UR4, RZ ;  /* 0x0000000414077c24 */ /* 0x000fe2000f8e02ff */
[----:B------:R-:W-:Y:S01]  /*14010*/  ULDC.64 UR6, c[0x0][0x2e8] ;  /* 0x0000ba0000067ab9 */ /* 0x000fe20000000a00 */
[C---:B------:R-:W-:Y:S01]  /*14020*/  IMAD.WIDE.U32 R2, R6.reuse, UR4, RZ ;  /* 0x0000000406027c25 */ /* 0x040fe2000f8e00ff */
[C---:B------:R-:W-:Y:S02]  /*14030*/  LOP3.LUT R10, R31.reuse, 0x80, RZ, 0xfc, !PT ;  /* 0x000000801f0a7812 */ /* 0x040fe400078efcff */
[----:B------:R-:W-:Y:S01]  /*14040*/  LOP3.LUT R9, R31, 0x40, RZ, 0xfc, !PT ;  /* 0x000000401f097812 */ /* 0x000fe200078efcff */
        /* <DEDUP_REMOVED lines=11> */
[-C--:B-1----:R-:W-:Y:S02]  /*14100*/  ISETP.GE.AND P2, PT, R10, R8.reuse, PT ;  /* 0x000000080a00720c */ /* 0x082fe40003f46270 */
[----:B------:R-:W-:Y:S01]  /*14110*/  IMAD R6, R18, UR5, R6 ;  /* 0x0000000512067c24 */ /* 0x000fe2000f8e0206 */
[----:B------:R-:W-:Y:S02]  /*14120*/  IADD3 R5, P0, R2, UR6, RZ ;  /* 0x0000000602057c10 */ /* 0x000fe4000ff1e0ff */
[----:B------:R-:W-:-:S02]  /*14130*/  ISETP.GE.AND P3, PT, R9, R8, PT ;  /* 0x000000080900720c */ /* 0x000fc40003f66270 */
[----:B------:R-:W-:Y:S01]  /*14140*/  IADD3.X R6, R3, UR7, R6, P0, !PT ;  /* 0x0000000703067c10 */ /* 0x000fe200087fe406 */
[----:B------:R-:W-:Y:S10]  /*14150*/  BRA.DIV UR4, `(.L_x_5059) ;  /* 0x0000004a041c7947 */ /* 0x000ff4000b800000 */
[----:B------:R-:W1:Y:S01]  /*14160*/  SHFL.IDX PT, R3, R5, RZ, 0x1c1f ;  /* 0x001c1fff05037589 */ /* 0x000e6200000e0000 */
[----:B------:R-:W-:-:S03]  /*14170*/  ISETP.GE.AND P6, PT, R31, R8, PT ;  /* 0x000000081f00720c */ /* 0x000fc60003fc6270 */
[----:B------:R-:W4:Y:S01]  /*14180*/  SHFL.IDX PT, R2, R6, RZ, 0x1c1f ;  /* 0x001c1fff06027589 */ /* 0x000f2200000e0000 */
[----:B-1----:R-:W-:-:S05]  /*14190*/  @P5 IADD3 R3, P0, R31, R3, RZ ;  /* 0x000000031f035210 */ /* 0x002fca0007f1e0ff */
[----:B----4-:R-:W-:-:S05]  /*141a0*/  @P5 IMAD.X R2, RZ, RZ, R2, P0 ;  /* 0x000000ffff025224 */ /* 0x010fca00000e0602 */
[----:B------:R-:W-:-:S04]  /*141b0*/  @P5 LOP3.LUT R3, R3, R2, RZ, 0x3c, !PT ;  /* 0x0000000203035212 */ /* 0x000fc800078e3cff */
[----:B------:R-:W-:-:S04]  /*141c0*/  @P5 LOP3.LUT R2, R3, R2, RZ, 0x3c, !PT ;  /* 0x0000000203025212 */ /* 0x000fc800078e3cff */
[----:B------:R-:W-:-:S05]  /*141d0*/  @P5 LOP3.LUT R3, R3, R2, RZ, 0x3c, !PT ;  /* 0x0000000203035212 */ /* 0x000fca00078e3cff */
[----:B------:R-:W-:Y:S01]  /*141e0*/  @!PT LDS RZ, [RZ] ;  /* 0x00000000fffff984 */ /* 0x000fe20000000800 */
[----:B------:R-:W-:Y:S04]  /*141f0*/  @P5 LDGSTS.E.BYPASS.LTC128B.128 [R0+0x1e400], desc[UR56][R2.64], !P6 ;  /* 0x1e40000002005fae */ /* 0x000fe8000f101d78 */
[----:B------:R-:W-:Y:S04]  /*14200*/  @P5 LDGSTS.E.BYPASS.LTC128B.128 [R0+0x20400], desc[UR56][R2.64+0x40], !P3 ;  /* 0x2040004002005fae */ /* 0x000fe8000d901d78 */
[----:B------:R1:W-:Y:S04]  /*14210*/  @P5 LDGSTS.E.BYPASS.LTC128B.128 [R0+0x22400], desc[UR56][R2.64+0x80], !P2 ;  /* 0x2240008002005fae */ /* 0x0003e8000d101d78 */
        /* <DEDUP_REMOVED lines=22> */
.L_x_5151:
[----:B------:R-:W-:Y:S02]  /*14380*/  LOP3.LUT P1, RZ, R30, 0x20, RZ, 0xc0, !PT ;  /* 0x000000201eff7812 */ /* 0x000fe4000782c0ff */
[----:B------:R-:W-:-:S11]  /*14390*/  ISETP.GE.AND P4, PT, R31, R8, PT ;  /* 0x000000081f00720c */ /* 0x000fd60003f86270 */
        /* <DEDUP_REMOVED lines=10> */
.L_x_5060:
        /* <DEDUP_REMOVED lines=11> */
.L_x_5061:
[----:B------:R0:W-:Y:S02]  /*144f0*/  SYNCS.ARRIVE.TRANS64.A1T0 RZ, [R4+URZ+0x2a830], RZ ;  /* 0x02a830ff04ff79a7 */ /* 0x0001e4000810003f */
[----:B------:R-:W-:Y:S05]  /*14500*/  WARPSYNC.ALL ;  /* 0x0000000000007948 */ /* 0x000fea0003800000 */
[----:B------:R-:W-:Y:S01]  /*14510*/  ULDC.64 UR4, c[0x0][0x298] ;  /* 0x0000a60000047ab9 */ /* 0x000fe20000000a00 */
[----:B------:R-:W-:Y:S01]  /*14520*/  VIADD R2, R23, 0x18400 ;  /* 0x0001840017027836 */ /* 0x000fe20000000000 */
[----:B------:R-:W-:Y:S01]  /*14530*/  SHF.R.S32.HI R0, RZ, 0x1f, R25 ;  /* 0x0000001fff007819 */ /* 0x000fe20000011419 */
[----:B0-23--:R-:W-:Y:S01]  /*14540*/  IMAD.WIDE.U32 R4, R25, UR4, RZ ;  /* 0x0000000419047c25 */ /* 0x00dfe2000f8e00ff */
        /* <DEDUP_REMOVED lines=24> */
.L_x_5063:
[----:B------:R-:W-:Y:S05]  /*146d0*/  BSYNC B6 ;  /* 0x0000000000067941 */ /* 0x000fea0003800000 */
.L_x_5062:
[----:B------:R-:W2:Y:S01]  /*146e0*/  LDL.LU.64 R20, [R1+0x10] ;  /* 0x0000100001147983 */ /* 0x000ea20000300a00 */
[----:B------:R-:W-:Y:S01]  /*146f0*/  ULDC.64 UR4, c[0x0][0x2d8] ;  /* 0x0000b60000047ab9 */ /* 0x000fe20000000a00 */
[----:B------:R-:W-:Y:S01]  /*14700*/  UISETP.NE.AND UP0, UPT, UR46, URZ, UPT ;  /* 0x0000003f2e00728c */ /* 0x000fe2000bf05270 */
[----:B------:R-:W-:Y:S01]  /*14710*/  IMAD.MOV.U32 R3, RZ, RZ, R25 ;  /* 0x000000ffff037224 */ /* 0x000fe200078e0019 */
[----:B------:R1:W5:Y:S01]  /*14720*/  LDL R7, [R1+0x8] ;  /* 0x0000080001077983 */ /* 0x0003620000100800 */
[----:B------:R-:W-:Y:S01]  /*14730*/  IMAD R0, R29, UR4, RZ ;  /* 0x000000041d007c24 */ /* 0x000fe2000f8e02ff */
[----:B------:R-:W-:Y:S01]  /*14740*/  LOP3.LUT P6, RZ, R30, 0x40, RZ, 0xc0, !PT ;  /* 0x000000401eff7812 */ /* 0x000fe200078cc0ff */
[----:B------:R-:W3:Y:S01]  /*14750*/  LDC R6, c[0x0][0x448] ;  /* 0x00011200ff067b82 */ /* 0x000ee20000000800 */
[----:B0-----:R-:W-:Y:S01]  /*14760*/  SHF.R.S32.HI R4, RZ, 0x1f, R19 ;  /* 0x0000001fff047819 */ /* 0x001fe20000011413 */
[----:B------:R-:W-:Y:S01]  /*14770*/  IMAD R0, R18, UR5, R0 ;  /* 0x0000000512007c24 */ /* 0x000fe2000f8e0200 */
[----:B------:R-:W-:-:S02]  /*14780*/  PLOP3.LUT P0, PT, PT, PT, UP0, 0x80, 0x0 ;  /* 0x000000000000781c */ /* 0x000fc40003f0f008 */
[----:B------:R-:W-:Y:S02]  /*14790*/  SEL R4, R4, RZ, !P6 ;  /* 0x000000ff04047207 */ /* 0x000fe40007000000 */
[C---:B------:R-:W-:Y:S02]  /*147a0*/  LOP3.LUT R9, R31.reuse, 0x40, RZ, 0xfc, !PT ;  /* 0x000000401f097812 */ /* 0x040fe400078efcff */
[----:B------:R-:W-:Y:S01]  /*147b0*/  LOP3.LUT R8, R31, 0x80, RZ, 0xfc, !PT ;  /* 0x000000801f087812 */ /* 0x000fe200078efcff */
[----:B--2---:R-:W-:Y:S01]  /*147c0*/  IMAD.MOV.U32 R2, RZ, RZ, R20 ;  /* 0x000000ffff027224 */ /* 0x004fe200078e0014 */
[----:B------:R-:W0:Y:S03]  /*147d0*/  S2R R21, SR_TID.X ;  /* 0x0000000000157919 */ /* 0x000e260000002100 */
[----:B------:R-:W-:Y:S01]  /*147e0*/  IMAD.WIDE.U32 R2, R18, UR4, R2 ;  /* 0x0000000412027c25 */ /* 0x000fe2000f8e0002 */
[----:B------:R-:W2:Y:S01]  /*147f0*/  S2R R20, SR_TID.X ;  /* 0x0000000000147919 */ /* 0x000ea20000002100 */
[----:B------:R-:W-:-:S02]  /*14800*/  ULDC.64 UR4, c[0x0][0x2e0] ;  /* 0x0000b80000047ab9 */ /* 0x000fc40000000a00 */
[----:B------:R-:W-:Y:S01]  /*14810*/  IMAD.IADD R3, R3, 0x1, R0 ;  /* 0x0000000103037824 */ /* 0x000fe200078e0200 */
[----:B------:R-:W-:Y:S01]  /*14820*/  SEL R0, R19, RZ, !P6 ;  /* 0x000000ff13007207 */ /* 0x000fe20007000000 */
[----:B------:R-:W-:-:S04]  /*14830*/  IMAD R4, R4, UR4, RZ ;  /* 0x0000000404047c24 */ /* 0x000fc8000f8e02ff */
[----:B------:R-:W-:Y:S01]  /*14840*/  IMAD.WIDE.U32 R2, R0, UR4, R2 ;  /* 0x0000000400027c25 */ /* 0x000fe2000f8e0002 */
[----:B------:R-:W-:-:S03]  /*14850*/  @UP0 ULDC UR4, c[0x0][0x44c] ;  /* 0x0001130000040ab9 */ /* 0x000fc60000000800 */
[----:B------:R-:W-:-:S04]  /*14860*/  IMAD R4, R0, UR5, R4 ;  /* 0x0000000500047c24 */ /* 0x000fc8000f8e0204 */
[----:B------:R-:W-:Y:S02]  /*14870*/  IMAD.IADD R3, R3, 0x1, R4 ;  /* 0x0000000103037824 */ /* 0x000fe400078e0204 */
[----:B0-----:R-:W-:Y:S01]  /*14880*/  IMAD.SHL.U32 R21, R21, 0x20, RZ ;  /* 0x0000002015157824 */ /* 0x001fe200078e00ff */
[----:B--2---:R-:W-:-:S04]  /*14890*/  LOP3.LUT R20, R20, 0x7f, RZ, 0xc0, !PT ;  /* 0x0000007f14147812 */ /* 0x004fc800078ec0ff */
[----:B------:R-:W-:Y:S02]  /*148a0*/  LOP3.LUT R21, R21, 0x60, RZ, 0xc0, !PT ;  /* 0x0000006015157812 */ /* 0x000fe400078ec0ff */
[----:B------:R-:W-:-:S04]  /*148b0*/  SHF.R.U32.HI R20, RZ, 0x2, R20 ;  /* 0x00000002ff147819 */ /* 0x000fc80000011614 */
[----:B------:R-:W-:-:S05]  /*148c0*/  LOP3.LUT R20, R20, R21, RZ, 0xfc, !PT ;  /* 0x0000001514147212 */ /* 0x000fca00078efcff */
[----:B------:R-:W-:-:S04]  /*148d0*/  VIADD R0, R20, UR38 ;  /* 0x0000002614007c36 */ /* 0x000fc80008000000 */
[----:B------:R-:W-:Y:S01]  /*148e0*/  @P0 IMAD.HI.U32 R5, R0, UR4, RZ ;  /* 0x0000000400050c27 */ /* 0x000fe2000f8e00ff */
[----:B------:R-:W-:Y:S01]  /*148f0*/  PLOP3.LUT P0, PT, PT, PT, UP0, 0x80, 0x0 ;  /* 0x000000000000781c */ /* 0x000fe20003f0f008 */
[----:B------:R-:W-:Y:S02]  /*14900*/  @UP0 ULDC UR4, c[0x0][0x450] ;  /* 0x0001140000040ab9 */ /* 0x000fe40000000800 */
[----:B------:R-:W-:Y:S01]  /*14910*/  IMAD.MOV.U32 R4, RZ, RZ, R0 ;  /* 0x000000ffff047224 */ /* 0x000fe200078e0000 */
[----:B------:R-:W0:Y:S09]  /*14920*/  S2R R20, SR_TID.X ;  /* 0x0000000000147919 */ /* 0x000e320000002100 */
[----:B------:R-:W-:Y:S01]  /*14930*/  @P0 SHF.R.U32.HI R4, RZ, UR4, R5 ;  /* 0x00000004ff040c19 */ /* 0x000fe20008011605 */
[----:B------:R-:W-:-:S04]  /*14940*/  ULDC.64 UR4, c[0x0][0x2d0] ;  /* 0x0000b40000047ab9 */ /* 0x000fc80000000a00 */
[----:B------:R-:W-:-:S04]  /*14950*/  IMAD.MOV R5, RZ, RZ, -R4 ;  /* 0x000000ffff057224 */ /* 0x000fc800078e0a04 */
[----:B---3--:R-:W-:Y:S01]  /*14960*/  IMAD R0, R6, R5, R0 ;  /* 0x0000000506007224 */ /* 0x008fe200078e0200 */
        /* <DEDUP_REMOVED lines=12> */
[----:B------:R-:W-:Y:S01]  /*14a30*/  ULDC UR4, c[0x0][0x2b8] ;  /* 0x0000ae0000047ab9 */ /* 0x000fe20000000800 */
[----:B0-----:R-:W-:Y:S02]  /*14a40*/  LOP3.LUT R20, R20, 0x7f, RZ, 0xc0, !PT ;  /* 0x0000007f14147812 */ /* 0x001fe400078ec0ff */
[----:B------:R-:W-:Y:S01]  /*14a50*/  IADD3.X R4, R3, UR5, R4, P0, !PT ;  /* 0x0000000503047c10 */ /* 0x000fe200087fe404 */
[----:B------:R-:W-:Y:S01]  /*14a60*/  UMOV UR5, 0xffffffff ;  /* 0xffffffff00057882 */ /* 0x000fe20000000000 */
[----:B------:R-:W-:Y:S02]  /*14a70*/  ISETP.GE.AND P3, PT, R31, UR4, PT ;  /* 0x000000041f007c0c */ /* 0x000fe4000bf66270 */
[----:B------:R-:W-:-:S02]  /*14a80*/  ISETP.GE.AND P2, PT, R9, UR4, PT ;  /* 0x0000000409007c0c */ /* 0x000fc4000bf46270 */
[----:B------:R-:W-:Y:S02]  /*14a90*/  ISETP.GE.AND P0, PT, R8, UR4, PT ;  /* 0x0000000408007c0c */ /* 0x000fe4000bf06270 */
[----:B------:R-:W-:Y:S01]  /*14aa0*/  SHF.R.U32.HI R9, RZ, 0x2, R20 ;  /* 0x00000002ff097819 */ /* 0x000fe20000011614 */
[----:B-1----:R-:W-:Y:S10]  /*14ab0*/  BRA.DIV UR5, `(.L_x_5064) ;  /* 0x00000046052c7947 */ /* 0x002ff4000b800000 */
[----:B------:R-:W0:Y:S01]  /*14ac0*/  SHFL.IDX PT, R3, R0, RZ, 0x1c1f ;  /* 0x001c1fff00037589 */ /* 0x000e2200000e0000 */
[----:B------:R-:W-:Y:S02]  /*14ad0*/  IMAD R5, R6, UR37, RZ ;  /* 0x0000002506057c24 */ /* 0x000fe4000f8e02ff */
[----:B------:R-:W-:Y:S01]  /*14ae0*/  VIADD R6, R9, UR38 ;  /* 0x0000002609067c36 */ /* 0x000fe20008000000 */
        /* <DEDUP_REMOVED lines=37> */
.L_x_5160:
        /* <DEDUP_REMOVED lines=10> */
[----:B------:R2:W-:Y:S04]  /*14de0*/  LDGSTS.E.BYPASS.LTC128B.128 [R7+0x1bc00], desc[UR56][R2.64+0x40], !P2 ;  /* 0x1bc0004002077fae */ /* 0x0005e8000d101d78 */
[----:B------:R2:W-:Y:S02]  /*14df0*/  LDGSTS.E.BYPASS.LTC128B.128 [R7+0x1dc00], desc[UR56][R2.64+0x80], !P0 ;  /* 0x1dc0008002077fae */ /* 0x0005e4000c101d78 */
.L_x_5066:
[----:B------:R-:W-:Y:S05]  /*14e00*/  BSYNC B0 ;  /* 0x0000000000007941 */ /* 0x000fea0003800000 */
.L_x_5065:
[----:B------:R-:W-:Y:S01]  /*14e10*/  NOP ;  /* 0x0000000000007918 */ /* 0x000fe20000000000 */
[----:B------:R-:W-:-:S13]  /*14e20*/  PLOP3.LUT P0, PT, PT, PT, PT, 0x80, 0x0 ;  /* 0x000000000000781c */ /* 0x000fda0003f0f070 */
.L_x_5067:
        /* <DEDUP_REMOVED lines=18> */
.L_x_5161:
[----:B------:R-:W-:Y:S05]  /*14f50*/  BSYNC B0 ;  /* 0x0000000000007941 */ /* 0x000fea0003800000 */
.L_x_5068:
[----:B------:R-:W-:-:S04]  /*14f60*/  UIADD3 UR4, UR40, -0x2, URZ ;  /* 0xfffffffe28047890 */ /* 0x000fc8000fffe03f */
[----:B------:R-:W-:-:S06]  /*14f70*/  UISETP.GE.AND UP0, UPT, UR4, UR41, UPT ;  /* 0x000000290400728c */ /* 0x000fcc000bf06270 */
[----:B------:R-:W-:-:S13]  /*14f80*/  PLOP3.LUT P0, PT, PT, PT, UP0, 0x80, 0x0 ;  /* 0x000000000000781c */ /* 0x000fda0003f0f008 */
[----:B------:R-:W-:Y:S05]  /*14f90*/  @!P0 BRA `(.L_x_5070) ;  /* 0x00000014005c8947 */ /* 0x000fea0003800000 */
[----:B------:R-:W-:Y:S02]  /*14fa0*/  IMAD.MOV.U32 R5, RZ, RZ, R24 ;  /* 0x000000ffff057224 */ /* 0x000fe400078e0018 */
[----:B------:R-:W-:Y:S02]  /*14fb0*/  IMAD.MOV.U32 R6, RZ, RZ, R26 ;  /* 0x000000ffff067224 */ /* 0x000fe400078e001a */
[----:B------:R-:W-:-:S07]  /*14fc0*/  IMAD.U32 R21, RZ, RZ, UR4 ;  /* 0x00000004ff157e24 */ /* 0x000fce000f8e00ff */
.L_x_5090:
[----:B01----:R-:W1:Y:S01]  /*14fd0*/  LDC R3, c[0x0][0x430] ;  /* 0x00010c00ff037b82 */ /* 0x003e620000000800 */
[----:B------:R-:W0:Y:S01]  /*14fe0*/  S2R R2, SR_TID.X ;  /* 0x0000000000027919 */ /* 0x000e220000002100 */
[----:B------:R-:W-:Y:S05]  /*14ff0*/  YIELD ;  /* 0x0000000000007946 */ /* 0x000fea0003800000 */
[----:B------:R-:W-:Y:S01]  /*15000*/  ULDC UR4, c[0x0][0x430] ;  /* 0x00010c0000047ab9 */ /* 0x000fe20000000800 */
[----:B-1----:R-:W-:Y:S02]  /*15010*/  ISETP.NE.AND P0, PT, R3, 0x1, PT ;  /* 0x000000010300780c */ /* 0x002fe40003f05270 */
[C---:B0-2---:R-:W-:Y:S01]  /*15020*/  LOP3.LUT R0, R2.reuse, 0x7f, RZ, 0xc0, !PT ;  /* 0x0000007f02007812 */ /* 0x045fe200078ec0ff */
[----:B------:R-:W-:-:S10]  /*15030*/  IMAD.SHL.U32 R2, R2, 0x20, RZ ;  /* 0x0000002002027824 */ /* 0x000fd400078e00ff */
[----:B------:R-:W0:Y:S01]  /*15040*/  @P0 LDC R4, c[0x0][0x434] ;  /* 0x00010d00ff040b82 */ /* 0x000e220000000800 */
[----:B------:R-:W-:Y:S02]  /*15050*/  SHF.R.U32.HI R3, RZ, 0x2, R0 ;  /* 0x00000002ff037819 */ /* 0x000fe40000011600 */
[----:B------:R-:W-:-:S03]  /*15060*/  LOP3.LUT R2, R2, 0x60, RZ, 0xc0, !PT ;  /* 0x0000006002027812 */ /* 0x000fc600078ec0ff */
[----:B------:R-:W-:Y:S02]  /*15070*/  IMAD R3, R21, 0x80, R3 ;  /* 0x0000008015037824 */ /* 0x000fe400078e0203 */
[----:B------:R-:W1:Y:S03]  /*15080*/  @P0 LDC R0, c[0x0][0x438] ;  /* 0x00010e00ff000b82 */ /* 0x000e660000000800 */
[----:B------:R-:W-:-:S05]  /*15090*/  IADD3 R3, R2, UR36, R3 ;  /* 0x0000002402037c10 */ /* 0x000fca000fffe003 */
        /* <DEDUP_REMOVED lines=15> */
[----:B------:R-:W-:Y:S02]  /*15190*/  IMAD.U32 R10, RZ, RZ, UR42 ;  /* 0x0000002aff0a7e24 */ /* 0x000fe4000f8e00ff */
[----:B------:R-:W-:Y:S02]  /*151a0*/  VIADD R24, R5, 0x1 ;  /* 0x0000000105187836 */ /* 0x000fe40000000000 */
[----:B------:R-:W-:Y:S01]  /*151b0*/  IMAD.MOV.U32 R0, RZ, RZ, R21 ;  /* 0x000000ffff007224 */ /* 0x000fe200078e0015 */
[----:B------:R-:W-:Y:S01]  /*151c0*/  ISETP.NE.AND P2, PT, R10, 0x3, PT ;  /* 0x000000030a00780c */ /* 0x000fe20003f45270 */
[----:B------:R-:W-:Y:S01]  /*151d0*/  VIADD R21, R21, 0xffffffff ;  /* 0xffffffff15157836 */ /* 0x000fe20000000000 */
[----:B------:R-:W-:Y:S02]  /*151e0*/  ISETP.NE.AND P0, PT, R24, 0x2, PT ;  /* 0x000000021800780c */ /* 0x000fe40003f05270 */
[----:B------:R-:W-:-:S02]  /*151f0*/  ISETP.GT.AND P1, PT, R0, UR41, PT ;  /* 0x0000002900007c0c */ /* 0x000fc4000bf24270 */
[----:B------:R-:W-:Y:S02]  /*15200*/  SEL R26, RZ, 0x1, P0 ;  /* 0x00000001ff1a7807 */ /* 0x000fe40000000000 */
[----:B------:R-:W-:Y:S02]  /*15210*/  SEL R24, R24, RZ, P0 ;  /* 0x000000ff18187207 */ /* 0x000fe40000000000 */
[----:B------:R-:W-:Y:S02]  /*15220*/  LOP3.LUT R26, R6, R26, RZ, 0x3c, !PT ;  /* 0x0000001a061a7212 */ /* 0x000fe400078e3cff */
[----:B--2---:R-:W-:Y:S01]  /*15230*/  SHF.R.S32.HI R10, RZ, 0x1f, R8 ;  /* 0x0000001fff0a7819 */ /* 0x004fe20000011408 */
[----:B------:R-:W-:Y:S06]  /*15240*/  @!P2 BRA `(.L_x_5071) ;  /* 0x000000000004a947 */ /* 0x000fec0003800000 */
[----:B------:R-:W-:Y:S01]  /*15250*/  BPT.TRAP 0x1 ;  /* 0x000000040000795c */ /* 0x000fe20000300000 */
.L_x_5071:
[----:B------:R-:W-:Y:S01]  /*15260*/  IMAD R4, R24, 0x8, R23 ;  /* 0x0000000818047824 */ /* 0x000fe200078e0217 */
[----:B------:R-:W-:Y:S01]  /*15270*/  SHF.L.U32 R20, R26, 0x1f, RZ ;  /* 0x0000001f1a147819 */ /* 0x000fe200000006ff */
[----:B------:R-:W-:Y:S01]  /*15280*/  BSSY B0, `(.L_x_5072) ;  /* 0x0000004000007945 */ /* 0x000fe20003800000 */
[----:B------:R-:W-:Y:S02]  /*15290*/  SHF.R.S32.HI R9, RZ, 0x1f, R7 ;  /* 0x0000001fff097819 */ /* 0x000fe40000011407 */
[----:B------:R-:W0:Y:S02]  /*152a0*/  SYNCS.PHASECHK.TRANS64.TRYWAIT P0, [R4+URZ+0x2a880], R20 ;  /* 0x02a88014040075a7 */ /* 0x000e24000800017f */
[----:B0-----:R-:W-:Y:S05]  /*152b0*/  @!P0 BRA `(.L_x_5073) ;  /* 0x00000040009c8947 */ /* 0x001fea0003800000 */
.L_x_5162:
[----:B------:R-:W-:Y:S05]  /*152c0*/  BSYNC B0 ;  /* 0x0000000000007941 */ /* 0x000fea0003800000 */
.L_x_5072:
[----:B------:R-:W2:Y:S01]  /*152d0*/  LDL R14, [R1] ;  /* 0x00000000010e7983 */ /* 0x000ea20000100800 */
[----:B------:R-:W-:Y:S01]  /*152e0*/  ULDC.64 UR4, c[0x0][0x328] ;  /* 0x0000ca0000047ab9 */ /* 0x000fe20000000a00 */
[----:B------:R-:W1:Y:S01]  /*152f0*/  LDC R11, c[0x0][0x2f4] ;  /* 0x0000bd00ff0b7b82 */ /* 0x000e620000000800 */
[----:B------:R-:W-:Y:S01]  /*15300*/  IMAD R0, R9, UR4, RZ ;  /* 0x0000000409007c24 */ /* 0x000fe2000f8e02ff */
[----:B------:R-:W-:Y:S01]  /*15310*/  ULDC.64 UR6, c[0x0][0x318] ;  /* 0x0000c60000067ab9 */ /* 0x000fe20000000a00 */
[----:B------:R-:W-:Y:S01]  /*15320*/  IMAD.WIDE.U32 R2, R7, UR4, RZ ;  /* 0x0000000407027c25 */ /* 0x000fe2000f8e00ff */
[C---:B------:R-:W-:Y:S02]  /*15330*/  LOP3.LUT R13, R31.reuse, 0x80, RZ, 0xfc, !PT ;  /* 0x000000801f0d7812 */ /* 0x040fe400078efcff */
[----:B------:R-:W-:Y:S01]  /*15340*/  LOP3.LUT R12, R31, 0x40, RZ, 0xfc, !PT ;  /* 0x000000401f0c7812 */ /* 0x000fe200078efcff */
        /* <DEDUP_REMOVED lines=11> */
[-C--:B------:R-:W-:Y:S01]  /*15400*/  ISETP.GE.AND P3, PT, R12, R11.reuse, PT ;  /* 0x0000000b0c00720c */ /* 0x080fe20003f66270 */
[----:B------:R-:W-:Y:S01]  /*15410*/  IMAD.WIDE.U32 R2, R18, UR4, R2 ;  /* 0x0000000412027c25 */ /* 0x000fe2000f8e0002 */
[----:B------:R-:W-:Y:S01]  /*15420*/  UMOV UR4, 0xffffffff ;  /* 0xffffffff00047882 */ /* 0x000fe20000000000 */
[----:B------:R-:W-:-:S02]  /*15430*/  ISETP.GE.AND P4, PT, R31, R11, PT ;  /* 0x0000000b1f00720c */ /* 0x000fc40003f86270 */
[----:B------:R-:W-:-:S04]  /*15440*/  IADD3 R25, P0, R2, UR6, RZ ;  /* 0x0000000602197c10 */ /* 0x000fc8000ff1e0ff */
[----:B------:R-:W-:Y:S01]  /*15450*/  IADD3.X R27, R27, UR7, R3, P0, !PT ;  /* 0x000000071b1b7c10 */ /* 0x000fe200087fe403 */
[----:B--2---:R-:W-:Y:S01]  /*15460*/  IMAD R35, R24, 0x6000, R14 ;  /* 0x0000600018237824 */ /* 0x004fe200078e020e */
[----:B------:R-:W-:Y:S07]  /*15470*/  BRA.DIV UR4, `(.L_x_5074) ;  /* 0x0000004204407947 */ /* 0x000fee000b800000 */
        /* <DEDUP_REMOVED lines=24> */
.L_x_5172:
        /* <DEDUP_REMOVED lines=10> */
.L_x_5075:
        /* <DEDUP_REMOVED lines=11> */
.L_x_5076:
[----:B------:R2:W-:Y:S01]  /*15750*/  SYNCS.ARRIVE.TRANS64.A1T0 RZ, [R4+URZ+0x2a870], RZ ;  /* 0x02a870ff04ff79a7 */ /* 0x0005e2000810003f */
[----:B------:R-:W-:Y:S05]  /*15760*/  @!P3 BRA `(.L_x_5077) ;  /* 0x000000000004b947 */ /* 0x000fea0003800000 */
[----:B------:R-:W-:Y:S01]  /*15770*/  BPT.TRAP 0x1 ;  /* 0x000000040000795c */ /* 0x000fe20000300000 */
.L_x_5077:
[----:B------:R-:W3:Y:S01]  /*15780*/  SYNCS.PHASECHK.TRANS64.TRYWAIT P0, [R4+URZ+0x2a840], R20 ;  /* 0x02a84014040075a7 */ /* 0x000ee2000800017f */
[----:B------:R-:W-:Y:S04]  /*15790*/  BSSY B0, `(.L_x_5078) ;  /* 0x0000002000007945 */ /* 0x000fe80003800000 */
[----:B---3--:R-:W-:Y:S05]  /*157a0*/  @!P0 BRA `(.L_x_5079) ;  /* 0x0000004000a88947 */ /* 0x008fea0003800000 */
.L_x_5173:
[----:B------:R-:W-:Y:S05]  /*157b0*/  BSYNC B0 ;  /* 0x0000000000007941 */ /* 0x000fea0003800000 */
.L_x_5078:
[----:B------:R-:W-:Y:S01]  /*157c0*/  ULDC.64 UR4, c[0x0][0x300] ;  /* 0x0000c00000047ab9 */ /* 0x000fe20000000a00 */
[----:B------:R-:W4:Y:S01]  /*157d0*/  LDC R11, c[0x0][0x2f4] ;  /* 0x0000bd00ff0b7b82 */ /* 0x000f220000000800 */
[----:B------:R-:W-:Y:S01]  /*157e0*/  IMAD R9, R9, UR4, RZ ;  /* 0x0000000409097c24 */ /* 0x000fe2000f8e02ff */
[----:B------:R-:W-:Y:S01]  /*157f0*/  ULDC.64 UR6, c[0x0][0x2e8] ;  /* 0x0000ba0000067ab9 */ /* 0x000fe20000000a00 */
[----:B------:R-:W-:Y:S01]  /*15800*/  IMAD.WIDE.U32 R2, R7, UR4, RZ ;  /* 0x0000000407027c25 */ /* 0x000fe2000f8e00ff */
        /* <DEDUP_REMOVED lines=13> */
[-C--:B----4-:R-:W-:Y:S02]  /*158e0*/  ISETP.GE.AND P2, PT, R13, R11.reuse, PT ;  /* 0x0000000b0d00720c */ /* 0x090fe40003f46270 */
[----:B------:R-:W-:Y:S01]  /*158f0*/  IMAD R8, R18, UR5, R8 ;  /* 0x0000000512087c24 */ /* 0x000fe2000f8e0208 */
[----:B------:R-:W-:Y:S02]  /*15900*/  IADD3 R7, P0, R2, UR6, RZ ;  /* 0x0000000602077c10 */ /* 0x000fe4000ff1e0ff */
[----:B------:R-:W-:-:S02]  /*15910*/  ISETP.GE.AND P3, PT, R12, R11, PT ;  /* 0x0000000b0c00720c */ /* 0x000fc40003f66270 */
[----:B------:R-:W-:Y:S02]  /*15920*/  IADD3.X R8, R8, UR7, R3, P0, !PT ;  /* 0x0000000708087c10 */ /* 0x000fe400087fe403 */
[----:B------:R-:W-:Y:S01]  /*15930*/  ISETP.GE.AND P4, PT, R31, R11, PT ;  /* 0x0000000b1f00720c */ /* 0x000fe20003f86270 */
[----:B------:R-:W-:-:S12]  /*15940*/  BRA.DIV UR4, `(.L_x_5080) ;  /* 0x0000004204547947 */ /* 0x000fd8000b800000 */
        /* <DEDUP_REMOVED lines=23> */
.L_x_5183:
        /* <DEDUP_REMOVED lines=10> */
.L_x_5081:
        /* <DEDUP_REMOVED lines=11> */
.L_x_5082:
[----:B------:R-:W-:Y:S01]  /*15c10*/  IMAD.U32 R0, RZ, RZ, UR43 ;  /* 0x0000002bff007e24 */ /* 0x000fe2000f8e00ff */
[----:B------:R0:W-:Y:S04]  /*15c20*/  SYNCS.ARRIVE.TRANS64.A1T0 RZ, [R4+URZ+0x2a830], RZ ;  /* 0x02a830ff04ff79a7 */ /* 0x0001e8000810003f */
[----:B------:R-:W-:-:S13]  /*15c30*/  ISETP.NE.AND P0, PT, R0, 0x3, PT ;  /* 0x000000030000780c */ /* 0x000fda0003f05270 */
[----:B0-----:R-:W-:Y:S05]  /*15c40*/  @!P0 BRA `(.L_x_5083) ;  /* 0x0000000000048947 */ /* 0x001fea0003800000 */
[----:B------:R-:W-:Y:S01]  /*15c50*/  BPT.TRAP 0x1 ;  /* 0x000000040000795c */ /* 0x000fe20000300000 */
.L_x_5083:
[----:B------:R-:W-:Y:S01]  /*15c60*/  LOP3.LUT R2, R6, 0x1, RZ, 0x3c, !PT ;  /* 0x0000000106027812 */ /* 0x000fe200078e3cff */
[----:B------:R-:W-:Y:S01]  /*15c70*/  IMAD R0, R5, 0x8, R23 ;  /* 0x0000000805007824 */ /* 0x000fe200078e0217 */
[----:B------:R-:W-:Y:S02]  /*15c80*/  BSSY B0, `(.L_x_5084) ;  /* 0x0000004000007945 */ /* 0x000fe40003800000 */
[----:B------:R-:W-:-:S04]  /*15c90*/  SHF.L.U32 R2, R2, 0x1f, RZ ;  /* 0x0000001f02027819 */ /* 0x000fc800000006ff */
[----:B------:R-:W0:Y:S02]  /*15ca0*/  SYNCS.PHASECHK.TRANS64.TRYWAIT P2, [R0+URZ+0x2a870], R2 ;  /* 0x02a87002000075a7 */ /* 0x000e24000804017f */
[----:B0-----:R-:W-:Y:S05]  /*15cb0*/  @!P2 BRA `(.L_x_5085) ;  /* 0x0000004000a8a947 */ /* 0x001fea0003800000 */
.L_x_5184:
[----:B------:R-:W-:Y:S05]  /*15cc0*/  BSYNC B0 ;  /* 0x0000000000007941 */ /* 0x000fea0003800000 */
.L_x_5084:
[----:B------:R-:W-:-:S05]  /*15cd0*/  IMAD.U32 R3, RZ, RZ, UR42 ;  /* 0x0000002aff037e24 */ /* 0x000fca000f8e00ff */
[----:B------:R-:W-:-:S13]  /*15ce0*/  ISETP.NE.AND P2, PT, R3, 0x3, PT ;  /* 0x000000030300780c */ /* 0x000fda0003f45270 */
[----:B------:R-:W-:Y:S05]  /*15cf0*/  @!P2 BRA `(.L_x_5086) ;  /* 0x000000000004a947 */ /* 0x000fea0003800000 */
[----:B------:R-:W-:Y:S01]  /*15d00*/  BPT.TRAP 0x1 ;  /* 0x000000040000795c */ /* 0x000fe20000300000 */
.L_x_5086:
[----:B------:R-:W-:Y:S01]  /*15d10*/  SHF.L.U32 R3, R6, 0x1f, RZ ;  /* 0x0000001f06037819 */ /* 0x000fe200000006ff */
[----:B------:R-:W-:-:S03]  /*15d20*/  IMAD R2, R5, 0x6000, RZ ;  /* 0x0000600005027824 */ /* 0x000fc600078e02ff */
[----:B------:R-:W0:Y:S02]  /*15d30*/  SYNCS.PHASECHK.TRANS64.TRYWAIT P2, [R0+URZ+0x2a860], R3 ;  /* 0x02a86003000075a7 */ /* 0x000e24000804017f */
[----:B0-----:R-:W-:Y:S05]  /*15d40*/  @!P2 BRA `(.L_x_5087) ;  /* 0x000000400098a947 */ /* 0x001fea0003800000 */
.L_x_5185:
[----:B------:R-:W-:Y:S01]  /*15d50*/  LOP3.LUT R3, R2, R22, RZ, 0xfc, !PT ;  /* 0x0000001602037212 */ /* 0x000fe200078efcff */
[----:B------:R-:W-:Y:S05]  /*15d60*/  WARPSYNC.ALL ;  /* 0x0000000000007948 */ /* 0x000fea0003800000 */
[----:B------:R-:W-:Y:S01]  /*15d70*/  IMAD.IADD R3, R23, 0x1, R3 ;  /* 0x0000000117037824 */ /* 0x000fe200078e0203 */
[----:B------:R-:W-:Y:S01]  /*15d80*/  LOP3.LUT R12, R22, 0x2800, RZ, 0xfc, !PT ;  /* 0x00002800160c7812 */ /* 0x000fe200078efcff */
[----:B------:R-:W5:Y:S04]  /*15d90*/  LDL R13, [R1+0x4] ;  /* 0x00000400010d7983 */ /* 0x000f680000100800 */
        /* <DEDUP_REMOVED lines=109> */
.L_x_5088:
[----:B--2---:R2:W-:Y:S01]  /*16470*/  SYNCS.ARRIVE.TRANS64.A1T0 RZ, [R0+URZ+0x2a850], RZ ;  /* 0x02a850ff00ff79a7 */ /* 0x0045e2000810003f */
[----:B------:R-:W-:Y:S06]  /*16480*/  BAR.SYNC.DEFER_BLOCKING 0x2, 0x80 ;  /* 0x0082000000007b1d */ /* 0x000fec0000010000 */
[----:B------:R-:W-:Y:S05]  /*16490*/  @!P0 BRA `(.L_x_5089) ;  /* 0x0000000000048947 */ /* 0x000fea0003800000 */
[----:B------:R-:W-:Y:S01]  /*164a0*/  BPT.TRAP 0x1 ;  /* 0x000000040000795c */ /* 0x000fe20000300000 */
.L_x_5089:
[----:B--2---:R-:W-:Y:S02]  /*164b0*/  VIADD R0, R0, 0x2a880 ;  /* 0x0002a88000007836 */ /* 0x004fe40000000000 */
[----:B------:R-:W-:Y:S02]  /*164c0*/  IMAD.MOV.U32 R5, RZ, RZ, R24 ;  /* 0x000000ffff057224 */ /* 0x000fe400078e0018 */
[----:B------:R-:W-:Y:S01]  /*164d0*/  IMAD.MOV.U32 R6, RZ, RZ, R26 ;  /* 0x000000ffff067224 */ /* 0x000fe200078e001a */
[----:B------:R-:W-:-:S04]  /*164e0*/  PRMT R0, R33, 0x654, R0 ;  /* 0x0000065421007816 */ /* 0x000fc80000000000 */
[----:B------:R2:W-:Y:S01]  /*164f0*/  SYNCS.ARRIVE.TRANS64.RED.A1T0 RZ, [R0+URZ], RZ ;  /* 0x000000ff00ff79a7 */ /* 0x0005e2000810043f */
[----:B------:R-:W-:Y:S05]  /*16500*/  @P1 BRA `(.L_x_5090) ;  /* 0xffffffe800b01947 */ /* 0x000fea000383ffff */
.L_x_5070:
[----:B0-2---:R-:W0:Y:S01]  /*16510*/  S2R R0, SR_TID.X ;  /* 0x0000000000007919 */ /* 0x005e220000002100 */
        /* <DEDUP_REMOVED lines=18> */
.L_x_5092:
[----:B------:R-:W-:Y:S05]  /*16640*/  BSYNC B0 ;  /* 0x0000000000007941 */ /* 0x000fea0003800000 */
.L_x_5091:
[----:B------:R-:W-:Y:S05]  /*16650*/  @!P0 BRA `(.L_x_5093) ;  /* 0x0000000000048947 */ /* 0x000fea0003800000 */
[----:B------:R-:W-:Y:S01]  /*16660*/  BPT.TRAP 0x1 ;  /* 0x000000040000795c */ /* 0x000fe20000300000 */
.L_x_5093:
[----:B------:R-:W-:Y:S01]  /*16670*/  LOP3.LUT R3, R26, 0x1, RZ, 0x3c, !PT ;  /* 0x000000011a037812 */ /* 0x000fe200078e3cff */
[----:B------:R-:W-:Y:S01]  /*16680*/  IMAD R2, R24, 0x8, R23 ;  /* 0x0000000818027824 */ /* 0x000fe200078e0217 */
[----:B------:R-:W-:Y:S02]  /*16690*/  BSSY B0, `(.L_x_5094) ;  /* 0x0000004000007945 */ /* 0x000fe40003800000 */
[----:B------:R-:W-:-:S04]  /*166a0*/  SHF.L.U32 R3, R3, 0x1f, RZ ;  /* 0x0000001f03037819 */ /* 0x000fc800000006ff */
[----:B------:R-:W0:Y:S02]  /*166b0*/  SYNCS.PHASECHK.TRANS64.TRYWAIT P1, [R2+URZ+0x2a870], R3 ;  /* 0x02a87003020075a7 */ /* 0x000e24000802017f */
[----:B0-----:R-:W-:Y:S05]  /*166c0*/  @!P1 BRA `(.L_x_5095) ;  /* 0x00000038004c9947 */ /* 0x001fea0003800000 */
.L_x_5186:
[----:B------:R-:W-:Y:S05]  /*166d0*/  BSYNC B0 ;  /* 0x0000000000007941 */ /* 0x000fea0003800000 */
.L_x_5094:
[----:B------:R-:W-:-:S05]  /*166e0*/  IMAD.U32 R0, RZ, RZ, UR42 ;  /* 0x0000002aff007e24 */ /* 0x000fca000f8e00ff */
[----:B------:R-:W-:-:S13]  /*166f0*/  ISETP.NE.AND P1, PT, R0, 0x3, PT ;  /* 0x000000030000780c */ /* 0x000fda0003f25270 */
[----:B------:R-:W-:Y:S05]  /*16700*/  @!P1 BRA `(.L_x_5096) ;  /* 0x0000000000049947 */ /* 0x000fea0003800000 */
[----:B------:R-:W-:Y:S01]  /*16710*/  BPT.TRAP 0x1 ;  /* 0x000000040000795c */ /* 0x000fe20000300000 */
.L_x_5096:
[----:B0-----:R-:W-:-:S04]  /*16720*/  SHF.L.U32 R3, R26, 0x1f, RZ ;  /* 0x0000001f1a037819 */ /* 0x001fc800000006ff */
[----:B------:R-:W0:Y:S02]  /*16730*/  SYNCS.PHASECHK.TRANS64.TRYWAIT P1, [R2+URZ+0x2a860], R3 ;  /* 0x02a86003020075a7 */ /* 0x000e24000802017f */
[----:B0-----:R-:W-:Y:S05]  /*16740*/  @!P1 BRA `(.L_x_5097) ;  /* 0x0000003800409947 */ /* 0x001fea0003800000 */
.L_x_5187:
[----:B0-----:R-:W-:Y:S01]  /*16750*/  IMAD R3, R24, 0x6000, RZ ;  /* 0x0000600018037824 */ /* 0x001fe200078e02ff */
[----:B------:R-:W-:Y:S05]  /*16760*/  WARPSYNC.ALL ;  /* 0x0000000000007948 */ /* 0x000fea0003800000 */
[----:B------:R-:W-:Y:S01]  /*16770*/  LOP3.LUT R0, R3, R22, RZ, 0xfc, !PT ;  /* 0x0000001603007212 */ /* 0x000fe200078efcff */
[----:B------:R-:W2:Y:S01]  /*16780*/  LDL R15, [R1+0x4] ;  /* 0x00000400010f7983 */ /* 0x000ea20000100800 */
[----:B------:R-:W-:-:S03]  /*16790*/  LOP3.LUT R14, R22, 0x2800, RZ, 0xfc, !PT ;  /* 0x00002800160e7812 */ /* 0x000fc600078efcff */
[----:B------:R-:W-:Y:S01]  /*167a0*/  IMAD.IADD R12, R23, 0x1, R0 ;  /* 0x00000001170c7824 */ /* 0x000fe200078e0200 */
[----:B------:R-:W-:-:S04]  /*167b0*/  IADD3 R0, R17, R3, R37 ;  /* 0x0000000311007210 */ /* 0x000fc80007ffe025 */
        /* <DEDUP_REMOVED lines=108> */
.L_x_5098:
[----:B--2---:R2:W-:Y:S01]  /*16e80*/  SYNCS.ARRIVE.TRANS64.A1T0 RZ, [R2+URZ+0x2a850], RZ ;  /* 0x02a850ff02ff79a7 */ /* 0x0045e2000810003f */
[----:B------:R-:W-:Y:S06]  /*16e90*/  BAR.SYNC.DEFER_BLOCKING 0x2, 0x80 ;  /* 0x0082000000007b1d */ /* 0x000fec0000010000 */
[----:B------:R-:W-:Y:S05]  /*16ea0*/  @!P0 BRA `(.L_x_5099) ;  /* 0x0000000000048947 */ /* 0x000fea0003800000 */
[----:B------:R-:W-:Y:S01]  /*16eb0*/  BPT.TRAP 0x1 ;  /* 0x000000040000795c */ /* 0x000fe20000300000 */
.L_x_5099:
[----:B--2---:R-:W-:Y:S02]  /*16ec0*/  VIADD R2, R2, 0x2a880 ;  /* 0x0002a88002027836 */ /* 0x004fe40000000000 */
[----:B------:R-:W-:-:S03]  /*16ed0*/  VIADD R24, R24, 0x1 ;  /* 0x0000000118187836 */ /* 0x000fc60000000000 */
[----:B------:R-:W-:Y:S02]  /*16ee0*/  PRMT R2, R33, 0x654, R2 ;  /* 0x0000065421027816 */ /* 0x000fe40000000002 */
[C---:B------:R-:W-:Y:S02]  /*16ef0*/  ISETP.NE.AND P0, PT, R24.reuse, 0x2, PT ;  /* 0x000000021800780c */ /* 0x040fe40003f05270 */
[----:B------:R2:W-:Y:S02]  /*16f00*/  SYNCS.ARRIVE.TRANS64.RED.A1T0 RZ, [R2+URZ], RZ ;  /* 0x000000ff02ff79a7 */ /* 0x0005e4000810043f */
[----:B------:R-:W-:Y:S02]  /*16f10*/  SEL R3, RZ, 0x1, P0 ;  /* 0x00000001ff037807 */ /* 0x000fe40000000000 */
[----:B------:R-:W-:Y:S02]  /*16f20*/  SEL R24, R24, RZ, P0 ;  /* 0x000000ff18187207 */ /* 0x000fe40000000000 */
[----:B------:R-:W-:-:S07]  /*16f30*/  LOP3.LUT R26, R26, R3, RZ, 0x3c, !PT ;  /* 0x000000031a1a7212 */ /* 0x000fce00078e3cff */
.L_x_5040:
[----:B------:R-:W-:Y:S05]  /*16f40*/  BSYNC B7 ;  /* 0x0000000000077941 */ /* 0x000fea0003800000 */
.L_x_5038:
[----:B------:R-:W-:-:S13]  /*16f50*/  LOP3.LUT P0, RZ, R30, 0x80, RZ, 0xc0, !PT ;  /* 0x000000801eff7812 */ /* 0x000fda000780c0ff */
[----:B------:R-:W-:Y:S05]  /*16f60*/  @!P0 BRA `(.L_x_5100) ;  /* 0x0000000000208947 */ /* 0x000fea0003800000 */
[----:B------:R-:W3:Y:S08]  /*16f70*/  S2UR UR4, SR_CgaCtaId ;  /* 0x00000000000479c3 */ /* 0x000ef00000008800 */
[----:B------:R-:W-:Y:S01]  /*16f80*/  BAR.SYNC.DEFER_BLOCKING 0x5, 0x180 ;  /* 0x0146000000007b1d */ /* 0x000fe20000010000 */
[----:B------:R-:W-:Y:S01]  /*16f90*/  MOV R0, 0x400 ;  /* 0x0000040000007802 */ /* 0x000fe20000000f00 */
[----:B---3--:R-:W-:-:S05]  /*16fa0*/  IMAD.U32 R33, RZ, RZ, UR4 ;  /* 0x00000004ff217e24 */ /* 0x008fca000f8e00ff */
[----:B------:R-:W-:-:S05]  /*16fb0*/  LEA R23, R33, R0, 0x18 ;  /* 0x0000000021177211 */ /* 0x000fca00078ec0ff */
[----:B0-----:R3:W4:Y:S01]  /*16fc0*/  LDS.128 R16, [R23+0x2a8d0] ;  /* 0x02a8d00017107984 */ /* 0x0017220000000c00 */
[----:B------:R-:W-:Y:S06]  /*16fd0*/  BAR.ARV 0x4, 0x180 ;  /* 0x0106000000007b1d */ /* 0x000fec0000002000 */
[----:B------:R-:W-:Y:S05]  /*16fe0*/  BRA `(.L_x_5101) ;  /* 0x0000000800987947 */ /* 0x000fea0003800000 */
.L_x_5100:
        /* <DEDUP_REMOVED lines=8> */
[----:B--2---:R-:W0:Y:S02]  /*17070*/  @!P1 LDC.64 R2, c[0x0][0xc80] ;  /* 0x00032000ff029b82 */ /* 0x004e240000000a00 */
[----:B0-----:R-:W-:-:S05]  /*17080*/  @!P1 IMAD.WIDE R2, R5, 0x4, R2 ;  /* 0x0000000405029825 */ /* 0x001fca00078e0202 */
[----:B------:R-:W2:Y:S01]  /*17090*/  @!P1 LDG.E R17, desc[UR56][R2.64] ;  /* 0x0000003802119981 */ /* 0x000ea2000c1e1900 */
[C---:B------:R-:W-:Y:S02]  /*170a0*/  ISETP.NE.AND P1, PT, R6.reuse, RZ, PT ;  /* 0x000000ff0600720c */ /* 0x040fe40003f25270 */
[C---:B------:R-:W-:Y:S02]  /*170b0*/  ISETP.GE.U32.AND P2, PT, R6.reuse, 0x2, PT ;  /* 0x000000020600780c */ /* 0x040fe40003f46070 */
[C---:B------:R-:W-:Y:S02]  /*170c0*/  ISETP.GE.U32.AND P3, PT, R6.reuse, 0x4, PT ;  /* 0x000000040600780c */ /* 0x040fe40003f66070 */
[C---:B------:R-:W-:Y:S02]  /*170d0*/  ISETP.GE.U32.AND P4, PT, R6.reuse, 0x8, PT ;  /* 0x000000080600780c */ /* 0x040fe40003f86070 */
[----:B------:R-:W-:Y:S02]  /*170e0*/  ISETP.GE.U32.AND P5, PT, R6, 0x10, PT ;  /* 0x000000100600780c */ /* 0x000fe40003fa6070 */
[----:B------:R-:W-:Y:S04]  /*170f0*/  SHFL.IDX PT, R6, R16, 0x1, 0x1f ;  /* 0x00201f0010067f89 */ /* 0x000fe800000e0000 */
        /* <DEDUP_REMOVED lines=10> */
[----:B------:R-:W2:Y:S02]  /*171a0*/  SHFL.UP PT, R3, R2, 0x8, RZ ;  /* 0x0500000002037989 */ /* 0x000ea400000e00ff */
[----:B--2---:R-:W-:-:S05]  /*171b0*/  SEL R3, R3, RZ, P4 ;  /* 0x000000ff03037207 */ /* 0x004fca0002000000 */
[----:B------:R-:W-:-:S05]  /*171c0*/  IMAD.IADD R3, R2, 0x1, R3 ;  /* 0x0000000102037824 */ /* 0x000fca00078e0203 */
[----:B------:R-:W2:Y:S02]  /*171d0*/  SHFL.UP PT, R0, R3, 0x10, RZ ;  /* 0x0600000003007989 */ /* 0x000ea400000e00ff */
[----:B--2---:R-:W-:-:S05]  /*171e0*/  SEL R0, R0, RZ, P5 ;  /* 0x000000ff00007207 */ /* 0x004fca0002800000 */
[----:B------:R-:W-:Y:S02]  /*171f0*/  IMAD.IADD R5, R3, 0x1, R0 ;  /* 0x0000000103057824 */ /* 0x000fe400078e0200 */
[----:B------:R-:W-:Y:S04]  /*17200*/  SHFL.IDX PT, R0, R16, RZ, 0x1f ;  /* 0x00001fff10007589 */ /* 0x000fe800000e0000 */
[----:B------:R-:W0:Y:S02]  /*17210*/  SHFL.IDX PT, R7, R5, 0x1f, 0x1f ;  /* 0x03e01f0005077f89 */ /* 0x000e2400000e0000 */
[----:B0-----:R-:W-:-:S04]  /*17220*/  IMAD R7, R7, R4, RZ ;  /* 0x0000000407077224 */ /* 0x001fc800078e02ff */
[----:B------:R-:W-:-:S05]  /*17230*/  IMAD.IADD R16, R6, 0x1, R7 ;  /* 0x0000000106107824 */ /* 0x000fca00078e0207 */
[----:B------:R-:W-:-:S13]  /*17240*/  ISETP.GT.AND P6, PT, R16, R0, PT ;  /* 0x000000001000720c */ /* 0x000fda0003fc4270 */
[----:B------:R-:W-:Y:S05]  /*17250*/  @P6 BRA `(.L_x_5102) ;  /* 0x0000000000946947 */ /* 0x000fea0003800000 */
.L_x_5106:
        /* <DEDUP_REMOVED lines=13> */
.L_x_5105:
[----:B------:R-:W-:Y:S05]  /*17330*/  BSYNC B0 ;  /* 0x0000000000007941 */ /* 0x000fea0003800000 */
.L_x_5104:
        /* <DEDUP_REMOVED lines=23> */
.L_x_5102:
[----:B------:R-:W-:-:S04]  /*174b0*/  IMAD.IADD R16, R16, 0x1, -R7 ;  /* 0x0000000110107824 */ /* 0x000fc800078e0a07 */
[----:B------:R-:W-:-:S05]  /*174c0*/  IMAD R3, R5, R4, R16 ;  /* 0x0000000405037224 */ /* 0x000fca00078e0210 */
[----:B------:R-:W-:Y:S02]  /*174d0*/  ISETP.GT.AND P0, PT, R3, R0, PT ;  /* 0x000000000300720c */ /* 0x000fe40003f04270 */
[----:B------:R-:W0:Y:S11]  /*174e0*/  LDC.64 R2, c[0x0][0xc90] ;  /* 0x00032400ff027b82 */ /* 0x000e360000000a00 */
[----:B------:R-:W-:-:S04]  /*174f0*/  VOTE.ANY R8, PT, !P0 ;  /* 0x0000000000087806 */ /* 0x000fc800040e0100 */
[----:B------:R-:W2:Y:S01]  /*17500*/  POPC R7, R8 ;  /* 0x0000000800077309 */ /* 0x000ea20000000000 */
[----:B------:R-:W-:Y:S01]  /*17510*/  ISETP.NE.AND P0, PT, R8, RZ, PT ;  /* 0x000000ff0800720c */ /* 0x000fe20003f05270 */
[----:B--2---:R-:W-:Y:S01]  /*17520*/  IMAD.IADD R19, R7, 0x1, R19 ;  /* 0x0000000107137824 */ /* 0x004fe200078e0213 */
[----:B------:R2:W3:Y:S03]  /*17530*/  SHFL.IDX PT, R17, R17, R7, 0x1f ;  /* 0x00001f0711117589 */ /* 0x0004e600000e0000 */
[----:B0-----:R-:W-:-:S05]  /*17540*/  IMAD.WIDE R2, R19, 0x4, R2 ;  /* 0x0000000413027825 */ /* 0x001fca00078e0202 */
[----:B------:R0:W5:Y:S02]  /*17550*/  LDG.E R6, desc[UR56][R2.64] ;  /* 0x0000003802067981 */ /* 0x000164000c1e1900 */
[----:B0-----:R-:W-:Y:S01]  /*17560*/  IMAD.MOV.U32 R2, RZ, RZ, RZ ;  /* 0x000000ffff027224 */ /* 0x001fe200078e00ff */
[----:B--23--:R-:W-:Y:S06]  /*17570*/  @!P0 BRA `(.L_x_5107) ;  /* 0x0000000000088947 */ /* 0x00cfec0003800000 */
[----:B------:R-:W-:-:S06]  /*17580*/  VIADD R2, R7, 0xffffffff ;  /* 0xffffffff07027836 */ /* 0x000fcc0000000000 */
[----:B------:R0:W2:Y:S02]  /*17590*/  SHFL.IDX PT, R2, R5, R2, 0x1f ;  /* 0x00001f0205027589 */ /* 0x0000a400000e0000 */
.L_x_5107:
[----:B0----5:R-:W-:Y:S02]  /*175a0*/  IMAD R5, R17, R6, RZ ;  /* 0x0000000611057224 */ /* 0x021fe400078e02ff */
[----:B--2---:R-:W-:-:S03]  /*175b0*/  IMAD R16, R2, R4, R16 ;  /* 0x0000000402107224 */ /* 0x004fc600078e0210 */
[----:B------:R-:W-:Y:S01]  /*175c0*/  IABS R7, R5 ;  /* 0x0000000500077213 */ /* 0x000fe20000000000 */
[----:B------:R-:W-:-:S03]  /*175d0*/  IMAD.IADD R0, R0, 0x1, -R16 ;  /* 0x0000000100007824 */ /* 0x000fc600078e0a10 */
[----:B------:R-:W0:Y:S08]  /*175e0*/  I2F.RP R3, R7 ;  /* 0x0000000700037306 */ /* 0x000e300000209400 */
[----:B0-----:R-:W0:Y:S02]  /*175f0*/  MUFU.RCP R3, R3 ;  /* 0x0000000300037308 */ /* 0x001e240000001000 */
[----:B0-----:R-:W-:-:S06]  /*17600*/  VIADD R3, R3, 0xffffffe ;  /* 0x0ffffffe03037836 */ /* 0x001fcc0000000000 */
[----:B------:R-:W0:Y:S02]  /*17610*/  F2I.FTZ.U32.TRUNC.NTZ R3, R3 ;  /* 0x0000000300037305 */ /* 0x000e24000021f000 */
[----:B0-----:R-:W-:-:S04]  /*17620*/  IMAD.MOV R2, RZ, RZ, -R3 ;  /* 0x000000ffff027224 */ /* 0x001fc800078e0a03 */
[----:B------:R-:W-:Y:S02]  /*17630*/  IMAD R8, R2, R7, RZ ;  /* 0x0000000702087224 */ /* 0x000fe400078e02ff */
[----:B------:R-:W-:-:S04]  /*17640*/  IMAD.MOV.U32 R2, RZ, RZ, RZ ;  /* 0x000000ffff027224 */ /* 0x000fc800078e00ff */
[----:B------:R-:W-:Y:S01]  /*17650*/  IMAD.HI.U32 R2, R3, R8, R2 ;  /* 0x0000000803027227 */ /* 0x000fe200078e0002 */
[----:B------:R-:W-:Y:S02]  /*17660*/  IABS R8, R5 ;  /* 0x0000000500087213 */ /* 0x000fe40000000000 */
[----:B------:R-:W-:-:S03]  /*17670*/  IABS R3, R0 ;  /* 0x0000000000037213 */ /* 0x000fc60000000000 */
        /* <DEDUP_REMOVED lines=18> */
[----:B------:R-:W-:-:S03]  /*177a0*/  IMAD.IADD R7, R0, 0x1, R7 ;  /* 0x0000000100077824 */ /* 0x000fc600078e0207 */
[----:B------:R-:W-:-:S04]  /*177b0*/  IABS R6, R4 ;  /* 0x0000000400067213 */ /* 0x000fc80000000000 */
        /* <DEDUP_REMOVED lines=10> */
[----:B------:R-:W-:-:S04]  /*17860*/  IMAD.HI.U32 R2, R2, R3, RZ ;  /* 0x0000000302027227 */ /* 0x000fc800078e00ff */
[----:B------:R-:W-:-:S04]  /*17870*/  IMAD.MOV R5, RZ, RZ, -R5 ;  /* 0x000000ffff057224 */ /* 0x000fc800078e0a05 */
        /* <DEDUP_REMOVED lines=10> */
[----:B------:R-:W-:Y:S01]  /*17920*/  @!P1 LOP3.LUT R2, RZ, R4, RZ, 0x33, !PT ;  /* 0x00000004ff029212 */ /* 0x000fe200078e33ff */
[----:B------:R-:W-:-:S04]  /*17930*/  IMAD.MOV R4, RZ, RZ, -R4 ;  /* 0x000000ffff047224 */ /* 0x000fc800078e0a04 */
[----:B------:R-:W-:Y:S01]  /*17940*/  IMAD R18, R2, R4, R7 ;  /* 0x0000000402127224 */ /* 0x000fe200078e0207 */
[----:B------:R-:W-:-:S05]  /*17950*/  LOP3.LUT R2, RZ, R2, RZ, 0x33, !PT ;  /* 0x00000002ff027212 */ /* 0x000fca00078e33ff */
[----:B------:R-:W-:Y:S01]  /*17960*/  IMAD.IADD R17, R17, 0x1, R2 ;  /* 0x0000000111117824 */ /* 0x000fe200078e0202 */
[----:B------:R-:W-:Y:S06]  /*17970*/  BRA `(.L_x_5108) ;  /* 0x0000000000107947 */ /* 0x000fec0003800000 */
.L_x_5103:
[----:B------:R-:W0:Y:S01]  /*17980*/  LDC R19, c[0x0][0xc3c] ;  /* 0x00030f00ff137b82 */ /* 0x000e220000000800 */
[----:B------:R-:W-:Y:S02]  /*17990*/  IMAD.MOV.U32 R16, RZ, RZ, R0 ;  /* 0x000000ffff107224 */ /* 0x000fe400078e0000 */
[----:B------:R-:W-:Y:S02]  /*179a0*/  IMAD.MOV.U32 R17, RZ, RZ, RZ ;  /* 0x000000ffff117224 */ /* 0x000fe400078e00ff */
[----:B------:R-:W-:-:S07]  /*179b0*/  IMAD.MOV.U32 R18, RZ, RZ, RZ ;  /* 0x000000ffff127224 */ /* 0x000fce00078e00ff */
.L_x_5108:
[----:B------:R-:W2:Y:S01]  /*179c0*/  S2R R0, SR_TID.X ;  /* 0x0000000000007919 */ /* 0x000ea20000002100 */
[----:B------:R-:W-:Y:S01]  /*179d0*/  BAR.SYNC.DEFER_BLOCKING 0x4, 0x180 ;  /* 0x0106000000007b1d */ /* 0x000fe20000010000 */
[----:B--2---:R-:W-:-:S04]  /*179e0*/  LOP3.LUT R0, R0, 0x1f, RZ, 0xc0, !PT ;  /* 0x0000001f00007812 */ /* 0x004fc800078ec0ff */
[----:B------:R-:W-:-:S13]  /*179f0*/  ISETP.NE.AND P0, PT, R0, RZ, PT ;  /* 0x000000ff0000720c */ /* 0x000fda0003f05270 */
[----:B------:R-:W2:Y:S01]  /*17a00*/  @!P0 S2R R33, SR_CgaCtaId ;  /* 0x0000000000218919 */ /* 0x000ea20000008800 */
[----:B------:R-:W-:-:S04]  /*17a10*/  @!P0 MOV R0, 0x400 ;  /* 0x0000040000008802 */ /* 0x000fc80000000f00 */
[----:B--2---:R-:W-:-:S05]  /*17a20*/  @!P0 LEA R23, R33, R0, 0x18 ;  /* 0x0000000021178211 */ /* 0x004fca00078ec0ff */
[----:B0-----:R0:W-:Y:S01]  /*17a30*/  @!P0 STS.128 [R23+0x2a8d0], R16 ;  /* 0x02a8d01017008388 */ /* 0x0011e20000000c00 */
[----:B------:R-:W-:Y:S06]  /*17a40*/  BAR.ARV 0x5, 0x180 ;  /* 0x0146000000007b1d */ /* 0x000fec0000002000 */
.L_x_5101:
[----:B------:R-:W-:Y:S02]  /*17a50*/  ULDC UR4, c[0x0][0xc3c] ;  /* 0x00030f0000047ab9 */ /* 0x000fe40000000800 */
[----:B----4-:R-:W-:-:S13]  /*17a60*/  ISETP.GE.AND P0, PT, R19, UR4, PT ;  /* 0x0000000413007c0c */ /* 0x010fda000bf06270 */
[----:B------:R-:W-:Y:S05]  /*17a70*/  @!P0 BRA `(.L_x_5109) ;  /* 0xffffffa800dc8947 */ /* 0x000fea000383ffff */
.L_x_5028:
[----:B--2---:R-:W2:Y:S01]  /*17a80*/  LDL.LU R0, [R1+0x18] ;  /* 0x0000180001007983 */ /* 0x004ea20000300800 */
[----:B------:R-:W-:Y:S01]  /*17a90*/  BSSY B0, `(.L_x_5110) ;  /* 0x000000b000007945 */ /* 0x000fe20003800000 */
[----:B------:R-:W4:Y:S01]  /*17aa0*/  S2R R5, SR_CgaCtaId ;  /* 0x0000000000057919 */ /* 0x000f220000008800 */
[----:B--2---:R-:W-:-:S05]  /*17ab0*/  VIADD R0, R0, 0x1 ;  /* 0x0000000100007836 */ /* 0x004fca0000000000 */
[----:B0-----:R-:W-:-:S04]  /*17ac0*/  LEA.HI R2, R0, R0, RZ, 0x1 ;  /* 0x0000000000027211 */ /* 0x001fc800078f08ff */
[----:B------:R-:W-:Y:S02]  /*17ad0*/  LOP3.LUT R3, R2, 0xfffffffe, RZ, 0xc0, !PT ;  /* 0xfffffffe02037812 */ /* 0x000fe400078ec0ff */
[----:B------:R-:W-:-:S03]  /*17ae0*/  MOV R2, 0x400 ;  /* 0x0000040000027802 */ /* 0x000fc60000000f00 */
[----:B------:R-:W-:Y:S01]  /*17af0*/  IMAD.IADD R0, R0, 0x1, -R3 ;  /* 0x0000000100007824 */ /* 0x000fe200078e0a03 */
[----:B----4-:R-:W-:-:S04]  /*17b00*/  LEA R7, R5, R2, 0x18 ;  /* 0x0000000205077211 */ /* 0x010fc800078ec0ff */
[----:B------:R-:W-:-:S04]  /*17b10*/  SHF.L.U32 R0, R0, 0x1f, RZ ;  /* 0x0000001f00007819 */ /* 0x000fc800000006ff */
[----:B------:R-:W0:Y:S02]  /*17b20*/  SYNCS.PHASECHK.TRANS64.TRYWAIT P0, [R7+URZ+0x2a820], R0 ;  /* 0x02a82000070075a7 */ /* 0x000e24000800017f */
[----:B0-----:R-:W-:Y:S05]  /*17b30*/  @!P0 BRA `(.L_x_5111) ;  /* 0x0000002400588947 */ /* 0x001fea0003800000 */
.L_x_5188:
[----:B------:R-:W-:Y:S05]  /*17b40*/  BSYNC B0 ;  /* 0x0000000000007941 */ /* 0x000fea0003800000 */
.L_x_5110:
[----:B------:R-:W-:-:S03]  /*17b50*/  UMOV UR4, 0xffffffff ;  /* 0xffffffff00047882 */ /* 0x000fc60000000000 */
[----:B------:R-:W-:Y:S05]  /*17b60*/  BRA.DIV UR4, `(.L_x_5112) ;  /* 0x0000002604607947 */ /* 0x000fea000b800000 */
[----:B0-----:R-:W0:Y:S02]  /*17b70*/  S2R R0, SR_TID.X ;  /* 0x0000000000007919 */ /* 0x001e240000002100 */
[----:B0-----:R-:W-:-:S04]  /*17b80*/  SHF.R.U32.HI R0, RZ, 0x5, R0 ;  /* 0x00000005ff007819 */ /* 0x001fc80000011600 */
[----:B------:R-:W-:-:S05]  /*17b90*/  LOP3.LUT R0, R0, 0x3, RZ, 0xc0, !PT ;  /* 0x0000000300007812 */ /* 0x000fca00078ec0ff */
[----:B------:R0:W2:Y:S02]  /*17ba0*/  SHFL.IDX PT, R14, R0, RZ, 0x1f ;  /* 0x00001fff000e7589 */ /* 0x0000a400000e0000 */
.L_x_5191:
[----:B--2---:R-:W-:Y:S01]  /*17bb0*/  ISETP.NE.AND P0, PT, R14, RZ, PT ;  /* 0x000000ff0e00720c */ /* 0x004fe20003f05270 */
[----:B------:R-:W-:-:S12]  /*17bc0*/  BSSY B0, `(.L_x_5113) ;  /* 0x000002c000007945 */ /* 0x000fd80003800000 */
[----:B------:R-:W-:Y:S05]  /*17bd0*/  @P0 BRA `(.L_x_5114) ;  /* 0x0000000000a80947 */ /* 0x000fea0003800000 */
[----:B------:R-:W-:-:S03]  /*17be0*/  UMOV UR4, 0xffffffff ;  /* 0xffffffff00047882 */ /* 0x000fc60000000000 */
[----:B------:R-:W-:Y:S05]  /*17bf0*/  BRA.DIV UR4, `(.L_x_5115) ;  /* 0x0000002604707947 */ /* 0x000fea000b800000 */
[----:B------:R-:W-:-:S13]  /*17c00*/  ELECT P6, URZ, PT ;  /* 0x00000000003f782f */ /* 0x000fda00038c0000 */
.L_x_5194:
[----:B------:R-:W-:Y:S05]  /*17c10*/  @!P6 BRA `(.L_x_5114) ;  /* 0x000000000098e947 */ /* 0x000fea0003800000 */
[----:B------:R-:W-:-:S06]  /*17c20*/  ULOP3.LUT UR4, UR44, 0x2, URZ, 0xfc, !UPT ;  /* 0x000000022c047892 */ /* 0x000fcc000f8efc3f */
[----:B0-----:R-:W-:-:S05]  /*17c30*/  IMAD.U32 R0, RZ, RZ, UR4 ;  /* 0x00000004ff007e24 */ /* 0x001fca000f8e00ff */
[----:B------:R-:W-:-:S13]  /*17c40*/  ISETP.NE.AND P0, PT, R0, 0x3, PT ;  /* 0x000000030000780c */ /* 0x000fda0003f05270 */
[----:B------:R-:W-:Y:S05]  /*17c50*/  @!P0 BRA `(.L_x_5116) ;  /* 0x0000000000048947 */ /* 0x000fea0003800000 */
[----:B------:R-:W-:Y:S01]  /*17c60*/  BPT.TRAP 0x1 ;  /* 0x000000040000795c */ /* 0x000fe20000300000 */
.L_x_5116:
[----:B------:R-:W-:Y:S01]  /*17c70*/  IMAD R5, R24, 0x8, R7 ;  /* 0x0000000818057824 */ /* 0x000fe200078e0207 */
[----:B------:R-:W-:Y:S01]  /*17c80*/  SHF.L.U32 R0, R26, 0x1f, RZ ;  /* 0x0000001f1a007819 */ /* 0x000fe200000006ff */
[----:B------:R-:W-:-:S03]  /*17c90*/  VIADD R24, R24, 0x1 ;  /* 0x0000000118187836 */ /* 0x000fc60000000000 */
[----:B------:R-:W0:Y:S02]  /*17ca0*/  SYNCS.PHASECHK.TRANS64.TRYWAIT P1, [R5+URZ+0x2a840], R0 ;  /* 0x02a84000050075a7 */ /* 0x000e24000802017f */
[----:B------:R-:W-:-:S04]  /*17cb0*/  ISETP.NE.AND P2, PT, R24, 0x2, PT ;  /* 0x000000021800780c */ /* 0x000fc80003f45270 */
[----:B------:R-:W-:Y:S01]  /*17cc0*/  SEL R3, RZ, 0x1, P2 ;  /* 0x00000001ff037807 */ /* 0x000fe20001000000 */
[----:B0-----:R-:W-:Y:S08]  /*17cd0*/  @!P1 BRA `(.L_x_5117) ;  /* 0x0000002400589947 */ /* 0x001ff00003800000 */
.L_x_5195:
[----:B------:R-:W-:Y:S02]  /*17ce0*/  SEL R24, R24, RZ, P2 ;  /* 0x000000ff18187207 */ /* 0x000fe40001000000 */
[----:B------:R-:W-:Y:S01]  /*17cf0*/  LOP3.LUT R2, R26, R3, RZ, 0x3c, !PT ;  /* 0x000000031a027212 */ /* 0x000fe200078e3cff */
[----:B------:R-:W-:Y:S06]  /*17d00*/  @!P0 BRA `(.L_x_5118) ;  /* 0x0000000000048947 */ /* 0x000fec0003800000 */
[----:B------:R-:W-:Y:S01]  /*17d10*/  BPT.TRAP 0x1 ;  /* 0x000000040000795c */ /* 0x000fe20000300000 */
.L_x_5118:
[----:B------:R-:W-:Y:S01]  /*17d20*/  IMAD R3, R24, 0x8, R7 ;  /* 0x0000000818037824 */ /* 0x000fe200078e0207 */
[----:B------:R-:W-:-:S04]  /*17d30*/  SHF.L.U32 R2, R2, 0x1f, RZ ;  /* 0x0000001f02027819 */ /* 0x000fc800000006ff */
[----:B------:R-:W2:Y:S02]  /*17d40*/  SYNCS.PHASECHK.TRANS64.TRYWAIT P1, [R3+URZ+0x2a840], R2 ;  /* 0x02a84002030075a7 */ /* 0x000ea4000802017f */
[----:B--2---:R-:W-:Y:S05]  /*17d50*/  @!P1 BRA `(.L_x_5119) ;  /* 0x00000024004c9947 */ /* 0x004fea0003800000 */
.L_x_5196:
[----:B------:R-:W-:Y:S05]  /*17d60*/  @!P0 BRA `(.L_x_5120) ;  /* 0x0000000000048947 */ /* 0x000fea0003800000 */
[----:B------:R-:W-:Y:S01]  /*17d70*/  BPT.TRAP 0x1 ;  /* 0x000000040000795c */ /* 0x000fe20000300000 */
.L_x_5120:
[----:B------:R-:W4:Y:S02]  /*17d80*/  SYNCS.PHASECHK.TRANS64.TRYWAIT P1, [R5+URZ+0x2a860], R0 ;  /* 0x02a86000050075a7 */ /* 0x000f24000802017f */
[----:B----4-:R-:W-:Y:S05]  /*17d90*/  @!P1 BRA `(.L_x_5121) ;  /* 0x0000002400509947 */ /* 0x010fea0003800000 */
.L_x_5197:
[----:B------:R-:W-:Y:S05]  /*17da0*/  @!P0 BRA `(.L_x_5122) ;  /* 0x0000000000048947 */ /* 0x000fea0003800000 */
[----:B------:R-:W-:Y:S01]  /*17db0*/  BPT.TRAP 0x1 ;  /* 0x000000040000795c */ /* 0x000fe20000300000 */
.L_x_5122:
[----:B------:R-:W0:Y:S02]  /*17dc0*/  SYNCS.PHASECHK.TRANS64.TRYWAIT P1, [R3+URZ+0x2a860], R2 ;  /* 0x02a86002030075a7 */ /* 0x000e24000802017f */
[----:B0-----:R-:W-:Y:S05]  /*17dd0*/  @!P1 BRA `(.L_x_5123) ;  /* 0x0000002400549947 */ /* 0x001fea0003800000 */
.L_x_5198:
[----:B------:R-:W-:Y:S05]  /*17de0*/  @!P0 BRA `(.L_x_5124) ;  /* 0x0000000000048947 */ /* 0x000fea0003800000 */
[----:B------:R-:W-:Y:S01]  /*17df0*/  BPT.TRAP 0x1 ;  /* 0x000000040000795c */ /* 0x000fe20000300000 */
.L_x_5124:
[----:B------:R-:W0:Y:S02]  /*17e00*/  SYNCS.PHASECHK.TRANS64.TRYWAIT P1, [R5+URZ+0x2a880], R0 ;  /* 0x02a88000050075a7 */ /* 0x000e24000802017f */
[----:B0-----:R-:W-:Y:S05]  /*17e10*/  @!P1 BRA `(.L_x_5125) ;  /* 0x0000002400589947 */ /* 0x001fea0003800000 */
.L_x_5199:
[----:B------:R-:W-:Y:S05]  /*17e20*/  @!P0 BRA `(.L_x_5126) ;  /* 0x0000000000048947 */ /* 0x000fea0003800000 */
[----:B------:R-:W-:Y:S01]  /*17e30*/  BPT.TRAP 0x1 ;  /* 0x000000040000795c */ /* 0x000fe20000300000 */
.L_x_5126:
[----:B------:R0:W0:Y:S02]  /*17e40*/  SYNCS.PHASECHK.TRANS64.TRYWAIT P0, [R3+URZ+0x2a880], R2 ;  /* 0x02a88002030075a7 */ /* 0x000024000800017f */
[----:B0-----:R-:W-:Y:S05]  /*17e50*/  @!P0 NANOSLEEP.SYNCS 0x989680 ;  /* 0x009896800000895d */ /* 0x001fea0003900000 */
[----:B------:R-:W0:Y:S02]  /*17e60*/  @!P0 SYNCS.PHASECHK.TRANS64 P0, [R3+URZ+0x2a880], R2 ;  /* 0x02a88002030085a7 */ /* 0x000e24000800007f */
[----:B0-----:R-:W-:Y:S05]  /*17e70*/  @!P0 BRA `(.L_x_5126) ;  /* 0xfffffffc00f08947 */ /* 0x001fea000383ffff */
.L_x_5114:
[----:B------:R-:W-:Y:S05]  /*17e80*/  BSYNC B0 ;  /* 0x0000000000007941 */ /* 0x000fea0003800000 */
.L_x_5113:
[----:B------:R-:W-:Y:S05]  /*17e90*/  EXIT ;  /* 0x000000000000794d */ /* 0x000fea0003800000 */
.L_x_4923:
[----:B0-----:R-:W-:-:S04]  /*17ea0*/  IMAD.U32 R3, RZ, RZ, UR36 ;  /* 0x00000024ff037e24 */ /* 0x001fc8000f8e00ff */
[----:B------:R0:W1:Y:S03]  /*17eb0*/  SYNCS.PHASECHK.TRANS64.TRYWAIT P1, [R3+URZ+0x2a800], R0 ;  /* 0x02a80000030075a7 */ /* 0x000066000802017f */
[----:B-1----:R-:W-:Y:S05]  /*17ec0*/  @!P1 NANOSLEEP.SYNCS 0x989680 ;  /* 0x009896800000995d */ /* 0x002fea0003900000 */
[----:B------:R-:W1:Y:S02]  /*17ed0*/  @!P1 SYNCS.PHASECHK.TRANS64 P1, [R3+URZ+0x2a800], R0 ;  /* 0x02a80000030095a7 */ /* 0x000e64000802007f */
[----:B-1----:R-:W-:Y:S05]  /*17ee0*/  @!P1 BRA `(.L_x_4923) ;  /* 0xfffffffc00ec9947 */ /* 0x002fea000383ffff */
[----:B------:R-:W-:Y:S05]  /*17ef0*/  BRA `(.L_x_5127) ;  /* 0xfffffea000207947 */ /* 0x000fea000383ffff */
.L_x_4927:
[----:B-1----:R1:W2:Y:S02]  /*17f00*/  SYNCS.PHASECHK.TRANS64.TRYWAIT P1, [R3+URZ+0x2a830], R0 ;  /* 0x02a83000030075a7 */ /* 0x0022a4000802017f */
[----:B--2---:R-:W-:Y:S05]  /*17f10*/  @!P1 NANOSLEEP.SYNCS 0x989680 ;  /* 0x009896800000995d */ /* 0x004fea0003900000 */
[----:B------:R-:W2:Y:S02]  /*17f20*/  @!P1 SYNCS.PHASECHK.TRANS64 P1, [R3+URZ+0x2a830], R0 ;  /* 0x02a83000030095a7 */ /* 0x000ea4000802007f */
[----:B--2---:R-:W-:Y:S05]  /*17f30*/  @!P1 BRA `(.L_x_4927) ;  /* 0xfffffffc00f09947 */ /* 0x004fea000383ffff */
[----:B------:R-:W-:Y:S05]  /*17f40*/  BRA `(.L_x_4926) ;  /* 0xfffffea0003c7947 */ /* 0x000fea000383ffff */
.L_x_4944:
[----:B-1----:R-:W-:-:S04]  /*17f50*/  IMAD.U32 R7, RZ, RZ, UR6 ;  /* 0x00000006ff077e24 */ /* 0x002fc8000f8e00ff */
[----:B------:R1:W2:Y:S03]  /*17f60*/  SYNCS.PHASECHK.TRANS64.TRYWAIT P1, [R7+URZ+0x2a830], R0 ;  /* 0x02a83000070075a7 */ /* 0x0002a6000802017f */
[----:B--2---:R-:W-:Y:S05]  /*17f70*/  @!P1 NANOSLEEP.SYNCS 0x989680 ;  /* 0x009896800000995d */ /* 0x004fea0003900000 */
[----:B------:R-:W2:Y:S02]  /*17f80*/  @!P1 SYNCS.PHASECHK.TRANS64 P1, [R7+URZ+0x2a830], R0 ;  /* 0x02a83000070095a7 */ /* 0x000ea4000802007f */
[----:B--2---:R-:W-:Y:S05]  /*17f90*/  @!P1 BRA `(.L_x_4944) ;  /* 0xfffffffc00ec9947 */ /* 0x004fea000383ffff */
[----:B------:R-:W-:Y:S05]  /*17fa0*/  BRA `(.L_x_4941) ;  /* 0xfffffed400147947 */ /* 0x000fea000383ffff */
.L_x_4948:
[----:B-1----:R-:W-:-:S04]  /*17fb0*/  IMAD.U32 R7, RZ, RZ, UR6 ;  /* 0x00000006ff077e24 */ /* 0x002fc8000f8e00ff */
[----:B------:R1:W2:Y:S03]  /*17fc0*/  SYNCS.PHASECHK.TRANS64.TRYWAIT P1, [R7+URZ+0x2a850], R0 ;  /* 0x02a85000070075a7 */ /* 0x0002a6000802017f */
[----:B--2---:R-:W-:Y:S05]  /*17fd0*/  @!P1 NANOSLEEP.SYNCS 0x989680 ;  /* 0x009896800000995d */ /* 0x004fea0003900000 */
[----:B------:R-:W2:Y:S02]  /*17fe0*/  @!P1 SYNCS.PHASECHK.TRANS64 P1, [R7+URZ+0x2a850], R0 ;  /* 0x02a85000070095a7 */ /* 0x000ea4000802007f */
[----:B--2---:R-:W-:Y:S05]  /*17ff0*/  @!P1 BRA `(.L_x_4948) ;  /* 0xfffffffc00ec9947 */ /* 0x004fea000383ffff */
[----:B------:R-:W-:Y:S05]  /*18000*/  BRA `(.L_x_4945) ;  /* 0xfffffed400c07947 */ /* 0x000fea000383ffff */
.L_x_4967:
[----:B-1----:R-:W-:-:S04]  /*18010*/  IMAD.U32 R7, RZ, RZ, UR6 ;  /* 0x00000006ff077e24 */ /* 0x002fc8000f8e00ff */
[----:B------:R1:W2:Y:S03]  /*18020*/  SYNCS.PHASECHK.TRANS64.TRYWAIT P1, [R7+URZ+0x2a830], R0 ;  /* 0x02a83000070075a7 */ /* 0x0002a6000802017f */
[----:B--2---:R-:W-:Y:S05]  /*18030*/  @!P1 NANOSLEEP.SYNCS 0x989680 ;  /* 0x009896800000995d */ /* 0x004fea0003900000 */
[----:B------:R-:W2:Y:S02]  /*18040*/  @!P1 SYNCS.PHASECHK.TRANS64 P1, [R7+URZ+0x2a830], R0 ;  /* 0x02a83000070095a7 */ /* 0x000ea4000802007f */
[----:B--2---:R-:W-:Y:S05]  /*18050*/  @!P1 BRA `(.L_x_4967) ;  /* 0xfffffffc00ec9947 */ /* 0x004fea000383ffff */
[----:B------:R-:W-:Y:S05]  /*18060*/  BRA `(.L_x_4964) ;  /* 0xffffff0400f07947 */ /* 0x000fea000383ffff */
.L_x_4971:
[----:B-1----:R-:W-:-:S04]  /*18070*/  IMAD.U32 R7, RZ, RZ, UR6 ;  /* 0x00000006ff077e24 */ /* 0x002fc8000f8e00ff */
[----:B------:R1:W2:Y:S03]  /*18080*/  SYNCS.PHASECHK.TRANS64.TRYWAIT P1, [R7+URZ+0x2a850], R0 ;  /* 0x02a85000070075a7 */ /* 0x0002a6000802017f */
[----:B--2---:R-:W-:Y:S05]  /*18090*/  @!P1 NANOSLEEP.SYNCS 0x989680 ;  /* 0x009896800000995d */ /* 0x004fea0003900000 */
[----:B------:R-:W2:Y:S02]  /*180a0*/  @!P1 SYNCS.PHASECHK.TRANS64 P1, [R7+URZ+0x2a850], R0 ;  /* 0x02a85000070095a7 */ /* 0x000ea4000802007f */
[----:B--2---:R-:W-:Y:S05]  /*180b0*/  @!P1 BRA `(.L_x_4971) ;  /* 0xfffffffc00ec9947 */ /* 0x004fea000383ffff */
[----:B------:R-:W-:Y:S05]  /*180c0*/  BRA `(.L_x_4968) ;  /* 0xffffff08009c7947 */ /* 0x000fea000383ffff */
.L_x_4979:
[----:B-1----:R-:W-:-:S04]  /*180d0*/  IMAD.U32 R7, RZ, RZ, UR6 ;  /* 0x00000006ff077e24 */ /* 0x002fc8000f8e00ff */
[----:B------:R1:W2:Y:S03]  /*180e0*/  SYNCS.PHASECHK.TRANS64.TRYWAIT P1, [R7+URZ+0x2a830], R0 ;  /* 0x02a83000070075a7 */ /* 0x0002a6000802017f */
[----:B--2---:R-:W-:Y:S05]  /*180f0*/  @!P1 NANOSLEEP.SYNCS 0x989680 ;  /* 0x009896800000995d */ /* 0x004fea0003900000 */
[----:B------:R-:W2:Y:S02]  /*18100*/  @!P1 SYNCS.PHASECHK.TRANS64 P1, [R7+URZ+0x2a830], R0 ;  /* 0x02a83000070095a7 */ /* 0x000ea4000802007f */
[----:B--2---:R-:W-:Y:S05]  /*18110*/  @!P1 BRA `(.L_x_4979) ;  /* 0xfffffffc00ec9947 */ /* 0x004fea000383ffff */
[----:B------:R-:W-:Y:S05]  /*18120*/  BRA `(.L_x_4976) ;  /* 0xffffff2400f87947 */ /* 0x000fea000383ffff */
.L_x_4983:
[----:B-1----:R-:W-:-:S04]  /*18130*/  IMAD.U32 R7, RZ, RZ, UR6 ;  /* 0x00000006ff077e24 */ /* 0x002fc8000f8e00ff */
[----:B------:R1:W2:Y:S03]  /*18140*/  SYNCS.PHASECHK.TRANS64.TRYWAIT P1, [R7+URZ+0x2a850], R0 ;  /* 0x02a85000070075a7 */ /* 0x0002a6000802017f */
[----:B--2---:R-:W-:Y:S05]  /*18150*/  @!P1 NANOSLEEP.SYNCS 0x989680 ;  /* 0x009896800000995d */ /* 0x004fea0003900000 */
[----:B------:R-:W2:Y:S02]  /*18160*/  @!P1 SYNCS.PHASECHK.TRANS64 P1, [R7+URZ+0x2a850], R0 ;  /* 0x02a85000070095a7 */ /* 0x000ea4000802007f */
[----:B--2---:R-:W-:Y:S05]  /*18170*/  @!P1 BRA `(.L_x_4983) ;  /* 0xfffffffc00ec9947 */ /* 0x004fea000383ffff */
[----:B------:R-:W-:Y:S05]  /*18180*/  BRA `(.L_x_4980) ;  /* 0xffffff2800987947 */ /* 0x000fea000383ffff */
.L_x_4998:
[----:B-1----:R-:W-:-:S04]  /*18190*/  IMAD.U32 R5, RZ, RZ, UR9 ;  /* 0x00000009ff057e24 */ /* 0x002fc8000f8e00ff */
[----:B------:R1:W2:Y:S03]  /*181a0*/  SYNCS.PHASECHK.TRANS64.TRYWAIT P1, [R5+URZ+0x2a850], R4 ;  /* 0x02a85004050075a7 */ /* 0x0002a6000802017f */
[----:B--2---:R-:W-:Y:S05]  /*181b0*/  @!P1 NANOSLEEP.SYNCS 0x989680 ;  /* 0x009896800000995d */ /* 0x004fea0003900000 */
[----:B------:R-:W2:Y:S02]  /*181c0*/  @!P1 SYNCS.PHASECHK.TRANS64 P1, [R5+URZ+0x2a850], R4 ;  /* 0x02a85004050095a7 */ /* 0x000ea4000802007f */
[----:B--2---:R-:W-:Y:S05]  /*181d0*/  @!P1 BRA `(.L_x_4998) ;  /* 0xfffffffc00ec9947 */ /* 0x004fea000383ffff */
[----:B------:R-:W-:Y:S05]  /*181e0*/  BRA `(.L_x_4997) ;  /* 0xffffff5400fc7947 */ /* 0x000fea000383ffff */
.L_x_5049:
        /* <DEDUP_REMOVED lines=10> */
.L_x_5128:
[----:B------:R-:W-:Y:S05]  /*18290*/  BRA `(.L_x_5129) ;  /* 0xffffffb4008c7947 */ /* 0x000fea000383ffff */
.L_x_5052:
[----:B0-----:R0:W1:Y:S02]  /*182a0*/  SYNCS.PHASECHK.TRANS64.TRYWAIT P0, [R4+URZ+0x2a880], R27 ;  /* 0x02a8801b040075a7 */ /* 0x001064000800017f */
[----:B-1----:R-:W-:Y:S05]  /*182b0*/  @!P0 NANOSLEEP.SYNCS 0x989680 ;  /* 0x009896800000895d */ /* 0x002fea0003900000 */
[----:B------:R-:W1:Y:S02]  /*182c0*/  @!P0 SYNCS.PHASECHK.TRANS64 P0, [R4+URZ+0x2a880], R27 ;  /* 0x02a8801b040085a7 */ /* 0x000e64000800007f */
[----:B-1----:R-:W-:Y:S05]  /*182d0*/  @!P0 BRA `(.L_x_5052) ;  /* 0xfffffffc00f08947 */ /* 0x002fea000383ffff */
[----:B------:R-:W-:Y:S05]  /*182e0*/  BRA `(.L_x_5130) ;  /* 0xffffffb4009c7947 */ /* 0x000fea000383ffff */
.L_x_5053:
        /* <DEDUP_REMOVED lines=8> */
.L_x_5132:
[----:B------:R-:W-:Y:S05]  /*18370*/  BSYNC B0 ;  /* 0x0000000000007941 */ /* 0x000fea0003800000 */
.L_x_5131:
[----:B------:R-:W-:Y:S01]  /*18380*/  IMAD.MOV.U32 R13, RZ, RZ, R8 ;  /* 0x000000ffff0d7224 */ /* 0x000fe200078e0008 */
[----:B------:R-:W-:Y:S01]  /*18390*/  LOP3.LUT R35, R31, 0x80, RZ, 0xfc, !PT ;  /* 0x000000801f237812 */ /* 0x000fe200078efcff */
[----:B------:R-:W-:Y:S01]  /*183a0*/  IMAD.MOV.U32 R12, RZ, RZ, RZ ;  /* 0x000000ffff0c7224 */ /* 0x000fe200078e00ff */
[----:B------:R-:W-:Y:S01]  /*183b0*/  LOP3.LUT R30, R30, 0xffffffdf, RZ, 0xc0, !PT ;  /* 0xffffffdf1e1e7812 */ /* 0x000fe200078ec0ff */
[----:B------:R-:W-:Y:S01]  /*183c0*/  IMAD.MOV.U32 R11, RZ, RZ, 0x1c1f ;  /* 0x00001c1fff0b7424 */ /* 0x000fe200078e00ff */
[----:B------:R-:W-:Y:S01]  /*183d0*/  ISETP.GE.AND P4, PT, R7, 0x21, PT ;  /* 0x000000210700780c */ /* 0x000fe20003f86270 */
[----:B------:R-:W-:Y:S02]  /*183e0*/  IMAD.MOV.U32 R15, RZ, RZ, -0x1 ;  /* 0xffffffffff0f7424 */ /* 0x000fe400078e00ff */
[----:B------:R-:W-:-:S10]  /*183f0*/  IMAD.MOV.U32 R0, RZ, RZ, R14 ;  /* 0x000000ffff007224 */ /* 0x000fd400078e000e */
[----:B------:R-:W-:Y:S05]  /*18400*/  WARPSYNC.COLLECTIVE R15, `(.L_x_5133) ;  /* 0x000000000f087348 */ /* 0x000fea0003c00000 */
[----:B------:R0:W1:Y:S02]  /*18410*/  SHFL.IDX P6, R14, R13, R12, R11 ;  /* 0x0000000c0d0e7389 */ /* 0x00006400000c000b */
[----:B01----:R-:W-:Y:S01]  /*18420*/  ENDCOLLECTIVE ;  /* 0x000000000000791b */ /* 0x003fe20003800000 */
.L_x_5133:
[----:B------:R-:W0:Y:S01]  /*18430*/  LDC R15, c[0x0][0x2f4] ;  /* 0x0000bd00ff0f7b82 */ /* 0x000e220000000800 */
[----:B------:R-:W-:Y:S01]  /*18440*/  LOP3.LUT R11, R31, 0x40, RZ, 0xfc, !PT ;  /* 0x000000401f0b7812 */ /* 0x000fe200078efcff */
[----:B------:R-:W-:Y:S02]  /*18450*/  IMAD.MOV.U32 R13, RZ, RZ, R9 ;  /* 0x000000ffff0d7224 */ /* 0x000fe400078e0009 */
[----:B------:R-:W-:Y:S02]  /*18460*/  IMAD.MOV.U32 R12, RZ, RZ, 0x1 ;  /* 0x00000001ff0c7424 */ /* 0x000fe400078e00ff */
        /* <DEDUP_REMOVED lines=14> */
[----:B------:R-:W-:Y:S02]  /*18550*/  IMAD.MOV.U32 R15, RZ, RZ, -0x1 ;  /* 0xffffffffff0f7424 */ /* 0x000fe400078e00ff */
[----:B------:R0:W-:Y:S01]  /*18560*/  LDGSTS.E.BYPASS.LTC128B.128 [R0+0xe400], desc[UR56][R2.64+0x40], !P1 ;  /* 0x0e40004002007fae */ /* 0x0001e2000c901d78 */
[----:B------:R-:W-:-:S13]  /*18570*/  ISETP.LT.OR P1, PT, R7, 0x1, P0 ;  /* 0x000000010700780c */ /* 0x000fda0000721670 */
[----:B0-----:R-:W-:Y:S05]  /*18580*/  WARPSYNC.COLLECTIVE R15, `(.L_x_5134) ;  /* 0x000000000f087348 */ /* 0x001fea0003c00000 */
[----:B------:R1:W2:Y:S02]  /*18590*/  SHFL.IDX P6, R14, R13, R12, R11 ;  /* 0x0000000c0d0e7389 */ /* 0x0002a400000c000b */
[----:B012---:R-:W-:Y:S01]  /*185a0*/  ENDCOLLECTIVE ;  /* 0x000000000000791b */ /* 0x007fe20003800000 */
.L_x_5134:
        /* <DEDUP_REMOVED lines=9> */
.L_x_5135:
[----:B------:R-:W-:Y:S02]  /*18640*/  IMAD.MOV.U32 R13, RZ, RZ, R9 ;  /* 0x000000ffff0d7224 */ /* 0x000fe400078e0009 */
[----:B------:R-:W-:Y:S02]  /*18650*/  IMAD.MOV.U32 R12, RZ, RZ, 0x2 ;  /* 0x00000002ff0c7424 */ /* 0x000fe400078e00ff */
[----:B------:R-:W-:-:S07]  /*18660*/  IMAD.MOV.U32 R2, RZ, RZ, R14 ;  /* 0x000000ffff027224 */ /* 0x000fce00078e000e */
[----:B------:R-:W-:Y:S05]  /*18670*/  WARPSYNC.COLLECTIVE R15, `(.L_x_5136) ;  /* 0x000000000f087348 */ /* 0x000fea0003c00000 */
[----:B------:R0:W1:Y:S02]  /*18680*/  SHFL.IDX P6, R14, R13, R12, R11 ;  /* 0x0000000c0d0e7389 */ /* 0x00006400000c000b */
[----:B01----:R-:W-:Y:S01]  /*18690*/  ENDCOLLECTIVE ;  /* 0x000000000000791b */ /* 0x003fe20003800000 */
.L_x_5136:
        /* <DEDUP_REMOVED lines=16> */
.L_x_5137:
[----:B------:R-:W-:Y:S02]  /*187a0*/  IMAD.MOV.U32 R13, RZ, RZ, R9 ;  /* 0x000000ffff0d7224 */ /* 0x000fe400078e0009 */
[----:B------:R-:W-:Y:S02]  /*187b0*/  IMAD.MOV.U32 R12, RZ, RZ, 0x3 ;  /* 0x00000003ff0c7424 */ /* 0x000fe400078e00ff */
[----:B------:R-:W-:-:S07]  /*187c0*/  IMAD.MOV.U32 R2, RZ, RZ, R14 ;  /* 0x000000ffff027224 */ /* 0x000fce00078e000e */
[----:B------:R-:W-:Y:S05]  /*187d0*/  WARPSYNC.COLLECTIVE R15, `(.L_x_5138) ;  /* 0x000000000f087348 */ /* 0x000fea0003c00000 */
[----:B------:R0:W1:Y:S02]  /*187e0*/  SHFL.IDX P6, R14, R13, R12, R11 ;  /* 0x0000000c0d0e7389 */ /* 0x00006400000c000b */
[----:B01----:R-:W-:Y:S01]  /*187f0*/  ENDCOLLECTIVE ;  /* 0x000000000000791b */ /* 0x003fe20003800000 */
.L_x_5138:
        /* <DEDUP_REMOVED lines=13> */
.L_x_5139:
        /* <DEDUP_REMOVED lines=11> */
.L_x_5058:
[----:B---3--:R3:W4:Y:S02]  /*18980*/  SYNCS.PHASECHK.TRANS64.TRYWAIT P0, [R4+URZ+0x2a840], R27 ;  /* 0x02a8401b040075a7 */ /* 0x008724000800017f */
[----:B----4-:R-:W-:Y:S05]  /*18990*/  @!P0 NANOSLEEP.SYNCS 0x989680 ;  /* 0x009896800000895d */ /* 0x010fea0003900000 */
[----:B------:R-:W4:Y:S02]  /*189a0*/  @!P0 SYNCS.PHASECHK.TRANS64 P0, [R4+URZ+0x2a840], R27 ;  /* 0x02a8401b040085a7 */ /* 0x000f24000800007f */
[----:B----4-:R-:W-:Y:S05]  /*189b0*/  @!P0 BRA `(.L_x_5058) ;  /* 0xfffffffc00f08947 */ /* 0x010fea000383ffff */
[----:B------:R-:W-:Y:S05]  /*189c0*/  BRA `(.L_x_5141) ;  /* 0xffffffb400807947 */ /* 0x000fea000383ffff */
.L_x_5059:
        /* <DEDUP_REMOVED lines=8> */
.L_x_5143:
[----:B------:R-:W-:Y:S05]  /*18a50*/  BSYNC B0 ;  /* 0x0000000000007941 */ /* 0x000fea0003800000 */
.L_x_5142:
        /* <DEDUP_REMOVED lines=8> */
.L_x_5144:
        /* <DEDUP_REMOVED lines=16> */
.L_x_5145:
        /* <DEDUP_REMOVED lines=11> */
.L_x_5146:
[----:B------:R-:W-:Y:S02]  /*18c90*/  IMAD.MOV.U32 R13, RZ, RZ, R6 ;  /* 0x000000ffff0d7224 */ /* 0x000fe400078e0006 */
[----:B------:R-:W-:Y:S02]  /*18ca0*/  IMAD.MOV.U32 R12, RZ, RZ, 0x2 ;  /* 0x00000002ff0c7424 */ /* 0x000fe400078e00ff */
[----:B------:R-:W-:-:S07]  /*18cb0*/  IMAD.MOV.U32 R3, RZ, RZ, R14 ;  /* 0x000000ffff037224 */ /* 0x000fce00078e000e */
[----:B------:R-:W-:Y:S05]  /*18cc0*/  WARPSYNC.COLLECTIVE R15, `(.L_x_5147) ;  /* 0x000000000f087348 */ /* 0x000fea0003c00000 */
[----:B------:R0:W1:Y:S02]  /*18cd0*/  SHFL.IDX P6, R14, R13, R12, R11 ;  /* 0x0000000c0d0e7389 */ /* 0x00006400000c000b */
[----:B01----:R-:W-:Y:S01]  /*18ce0*/  ENDCOLLECTIVE ;  /* 0x000000000000791b */ /* 0x003fe20003800000 */
.L_x_5147:
        /* <DEDUP_REMOVED lines=16> */
.L_x_5148:
[----:B------:R-:W-:Y:S02]  /*18df0*/  IMAD.MOV.U32 R13, RZ, RZ, R6 ;  /* 0x000000ffff0d7224 */ /* 0x000fe400078e0006 */
[----:B------:R-:W-:Y:S02]  /*18e00*/  IMAD.MOV.U32 R12, RZ, RZ, 0x3 ;  /* 0x00000003ff0c7424 */ /* 0x000fe400078e00ff */
[----:B------:R-:W-:-:S07]  /*18e10*/  IMAD.MOV.U32 R3, RZ, RZ, R14 ;  /* 0x000000ffff037224 */ /* 0x000fce00078e000e */
[----:B------:R-:W-:Y:S05]  /*18e20*/  WARPSYNC.COLLECTIVE R15, `(.L_x_5149) ;  /* 0x000000000f087348 */ /* 0x000fea0003c00000 */
[----:B------:R0:W1:Y:S02]  /*18e30*/  SHFL.IDX P6, R14, R13, R12, R11 ;  /* 0x0000000c0d0e7389 */ /* 0x00006400000c000b */
[----:B01----:R-:W-:Y:S01]  /*18e40*/  ENDCOLLECTIVE ;  /* 0x000000000000791b */ /* 0x003fe20003800000 */
.L_x_5149:
        /* <DEDUP_REMOVED lines=10> */
.L_x_5150:
[----:B------:R-:W-:Y:S01]  /*18ef0*/  @!PT LDS RZ, [RZ] ;  /* 0x00000000fffff984 */ /* 0x000fe20000000800 */
[----:B------:R-:W-:Y:S01]  /*18f00*/  @!PT LDS RZ, [RZ] ;  /* 0x00000000fffff984 */ /* 0x000fe20000000800 */
[----:B------:R-:W-:Y:S01]  /*18f10*/  @!PT LDS RZ, [RZ] ;  /* 0x00000000fffff984 */ /* 0x000fe20000000800 */
[----:B------:R0:W-:Y:S04]  /*18f20*/  @P1 LDGSTS.E.BYPASS.LTC128B.128 [R0+0x1f400], desc[UR56][R2.64], !P5 ;  /* 0x1f40000002001fae */ /* 0x0001e8000e901d78 */
[----:B------:R0:W-:Y:S04]  /*18f30*/  @P1 LDGSTS.E.BYPASS.LTC128B.128 [R0+0x21400], desc[UR56][R2.64+0x40], !P3 ;  /* 0x2140004002001fae */ /* 0x0001e8000d901d78 */
[----:B------:R0:W-:Y:S01]  /*18f40*/  @P1 LDGSTS.E.BYPASS.LTC128B.128 [R0+0x23400], desc[UR56][R2.64+0x80], !P2 ;  /* 0x2340008002001fae */ /* 0x0001e2000d101d78 */
[----:B------:R-:W-:Y:S01]  /*18f50*/  IMAD.MOV.U32 R5, RZ, RZ, R14 ;  /* 0x000000ffff057224 */ /* 0x000fe200078e000e */
[----:B------:R-:W-:Y:S06]  /*18f60*/  BRA `(.L_x_5151) ;  /* 0xffffffb400047947 */ /* 0x000fec000383ffff */
.L_x_5064:
        /* <DEDUP_REMOVED lines=9> */
.L_x_5152:
[C---:B------:R-:W-:Y:S01]  /*19000*/  VIADD R8, R6.reuse, 0x20 ;  /* 0x0000002006087836 */ /* 0x040fe20000000000 */
[----:B------:R-:W-:Y:S01]  /*19010*/  ISETP.GE.AND P1, PT, R6, R5, PT ;  /* 0x000000050600720c */ /* 0x000fe20003f26270 */
[----:B------:R-:W-:Y:S02]  /*19020*/  IMAD.MOV.U32 R13, RZ, RZ, R0 ;  /* 0x000000ffff0d7224 */ /* 0x000fe400078e0000 */
[----:B------:R-:W-:-:S10]  /*19030*/  IMAD.MOV.U32 R2, RZ, RZ, R14 ;  /* 0x000000ffff027224 */ /* 0x000fd400078e000e */
[----:B------:R-:W-:Y:S05]  /*19040*/  WARPSYNC.COLLECTIVE R15, `(.L_x_5153) ;  /* 0x000000000f087348 */ /* 0x000fea0003c00000 */
[----:B------:R0:W1:Y:S02]  /*19050*/  SHFL.IDX P6, R14, R13, R12, R11 ;  /* 0x0000000c0d0e7389 */ /* 0x00006400000c000b */
[----:B01----:R-:W-:Y:S01]  /*19060*/  ENDCOLLECTIVE ;  /* 0x000000000000791b */ /* 0x003fe20003800000 */
.L_x_5153:
[----:B------:R-:W-:Y:S02]  /*19070*/  IMAD.MOV.U32 R13, RZ, RZ, R4 ;  /* 0x000000ffff0d7224 */ /* 0x000fe400078e0004 */
[----:B------:R-:W-:Y:S02]  /*19080*/  IMAD.MOV.U32 R12, RZ, RZ, 0x1 ;  /* 0x00000001ff0c7424 */ /* 0x000fe400078e00ff */
[----:B------:R-:W-:-:S07]  /*19090*/  IMAD.MOV.U32 R3, RZ, RZ, R14 ;  /* 0x000000ffff037224 */ /* 0x000fce00078e000e */
[----:B------:R-:W-:Y:S05]  /*190a0*/  WARPSYNC.COLLECTIVE R15, `(.L_x_5154) ;  /* 0x000000000f087348 */ /* 0x000fea0003c00000 */
[----:B------:R0:W1:Y:S02]  /*190b0*/  SHFL.IDX P6, R14, R13, R12, R11 ;  /* 0x0000000c0d0e7389 */ /* 0x00006400000c000b */
[----:B01----:R-:W-:Y:S01]  /*190c0*/  ENDCOLLECTIVE ;  /* 0x000000000000791b */ /* 0x003fe20003800000 */
.L_x_5154:
        /* <DEDUP_REMOVED lines=17> */
.L_x_5155:
[----:B------:R-:W-:Y:S02]  /*191e0*/  IMAD.MOV.U32 R13, RZ, RZ, R4 ;  /* 0x000000ffff0d7224 */ /* 0x000fe400078e0004 */
[----:B------:R-:W-:Y:S02]  /*191f0*/  IMAD.MOV.U32 R12, RZ, RZ, 0x2 ;  /* 0x00000002ff0c7424 */ /* 0x000fe400078e00ff */
[----:B------:R-:W-:-:S07]  /*19200*/  IMAD.MOV.U32 R3, RZ, RZ, R14 ;  /* 0x000000ffff037224 */ /* 0x000fce00078e000e */
[----:B------:R-:W-:Y:S05]  /*19210*/  WARPSYNC.COLLECTIVE R15, `(.L_x_5156) ;  /* 0x000000000f087348 */ /* 0x000fea0003c00000 */
[----:B------:R0:W1:Y:S02]  /*19220*/  SHFL.IDX P6, R14, R13, R12, R11 ;  /* 0x0000000c0d0e7389 */ /* 0x00006400000c000b */
[----:B01----:R-:W-:Y:S01]  /*19230*/  ENDCOLLECTIVE ;  /* 0x000000000000791b */ /* 0x003fe20003800000 */
.L_x_5156:
        /* <DEDUP_REMOVED lines=18> */
.L_x_5157:
[----:B------:R-:W-:Y:S02]  /*19360*/  IMAD.MOV.U32 R13, RZ, RZ, R4 ;  /* 0x000000ffff0d7224 */ /* 0x000fe400078e0004 */
[----:B------:R-:W-:Y:S02]  /*19370*/  IMAD.MOV.U32 R12, RZ, RZ, 0x3 ;  /* 0x00000003ff0c7424 */ /* 0x000fe400078e00ff */
[----:B------:R-:W-:-:S07]  /*19380*/  IMAD.MOV.U32 R3, RZ, RZ, R14 ;  /* 0x000000ffff037224 */ /* 0x000fce00078e000e */
[----:B------:R-:W-:Y:S05]  /*19390*/  WARPSYNC.COLLECTIVE R15, `(.L_x_5158) ;  /* 0x000000000f087348 */ /* 0x000fea0003c00000 */
[----:B------:R0:W1:Y:S02]  /*193a0*/  SHFL.IDX P6, R14, R13, R12, R11 ;  /* 0x0000000c0d0e7389 */ /* 0x00006400000c000b */
[----:B01----:R-:W-:Y:S01]  /*193b0*/  ENDCOLLECTIVE ;  /* 0x000000000000791b */ /* 0x003fe20003800000 */
.L_x_5158:
        /* <DEDUP_REMOVED lines=10> */
.L_x_5159:
        /* <DEDUP_REMOVED lines=8> */
.L_x_5069:
[----:B0-----:R0:W1:Y:S02]  /*194e0*/  SYNCS.PHASECHK.TRANS64.TRYWAIT P0, [R23+URZ+0x2a820], R0 ;  /* 0x02a82000170075a7 */ /* 0x001064000800017f */
[----:B-1----:R-:W-:Y:S05]  /*194f0*/  @!P0 NANOSLEEP.SYNCS 0x989680 ;  /* 0x009896800000895d */ /* 0x002fea0003900000 */
[----:B------:R-:W1:Y:S02]  /*19500*/  @!P0 SYNCS.PHASECHK.TRANS64 P0, [R23+URZ+0x2a820], R0 ;  /* 0x02a82000170085a7 */ /* 0x000e64000800007f */
[----:B-1----:R-:W-:Y:S05]  /*19510*/  @!P0 BRA `(.L_x_5069) ;  /* 0xfffffffc00f08947 */ /* 0x002fea000383ffff */
[----:B------:R-:W-:Y:S05]  /*19520*/  BRA `(.L_x_5161) ;  /* 0xffffffb800887947 */ /* 0x000fea000383ffff */
.L_x_5073:
[----:B0-----:R0:W1:Y:S02]  /*19530*/  SYNCS.PHASECHK.TRANS64.TRYWAIT P0, [R4+URZ+0x2a880], R20 ;  /* 0x02a88014040075a7 */ /* 0x001064000800017f */
[----:B-1----:R-:W-:Y:S05]  /*19540*/  @!P0 NANOSLEEP.SYNCS 0x989680 ;  /* 0x009896800000895d */ /* 0x002fea0003900000 */
[----:B------:R-:W1:Y:S02]  /*19550*/  @!P0 SYNCS.PHASECHK.TRANS64 P0, [R4+URZ+0x2a880], R20 ;  /* 0x02a88014040085a7 */ /* 0x000e64000800007f */
[----:B-1----:R-:W-:Y:S05]  /*19560*/  @!P0 BRA `(.L_x_5073) ;  /* 0xfffffffc00f08947 */ /* 0x002fea000383ffff */
[----:B------:R-:W-:Y:S05]  /*19570*/  BRA `(.L_x_5162) ;  /* 0xffffffbc00507947 */ /* 0x000fea000383ffff */
.L_x_5074:
        /* <DEDUP_REMOVED lines=8> */
.L_x_5164:
[----:B------:R-:W-:Y:S05]  /*19600*/  BSYNC B0 ;  /* 0x0000000000007941 */ /* 0x000fea0003800000 */
.L_x_5163:
        /* <DEDUP_REMOVED lines=8> */
.L_x_5165:
[----:B------:R-:W-:Y:S02]  /*19690*/  IMAD.MOV.U32 R13, RZ, RZ, R27 ;  /* 0x000000ffff0d7224 */ /* 0x000fe400078e001b */
[----:B------:R-:W-:Y:S02]  /*196a0*/  IMAD.MOV.U32 R12, RZ, RZ, 0x1 ;  /* 0x00000001ff0c7424 */ /* 0x000fe400078e00ff */
[----:B------:R-:W-:-:S07]  /*196b0*/  IMAD.MOV.U32 R2, RZ, RZ, R14 ;  /* 0x000000ffff027224 */ /* 0x000fce00078e000e */
[----:B------:R-:W-:Y:S05]  /*196c0*/  WARPSYNC.COLLECTIVE R15, `(.L_x_5166) ;  /* 0x000000000f087348 */ /* 0x000fea0003c00000 */
[----:B------:R0:W1:Y:S02]  /*196d0*/  SHFL.IDX P6, R14, R13, R12, R11 ;  /* 0x0000000c0d0e7389 */ /* 0x00006400000c000b */
[----:B01----:R-:W-:Y:S01]  /*196e0*/  ENDCOLLECTIVE ;  /* 0x000000000000791b */ /* 0x003fe20003800000 */
.L_x_5166:
        /* <DEDUP_REMOVED lines=14> */
.L_x_5167:
[----:B------:R-:W-:Y:S02]  /*197d0*/  IMAD.MOV.U32 R13, RZ, RZ, R27 ;  /* 0x000000ffff0d7224 */ /* 0x000fe400078e001b */
[----:B------:R-:W-:Y:S02]  /*197e0*/  IMAD.MOV.U32 R12, RZ, RZ, 0x2 ;  /* 0x00000002ff0c7424 */ /* 0x000fe400078e00ff */
[----:B------:R-:W-:-:S07]  /*197f0*/  IMAD.MOV.U32 R2, RZ, RZ, R14 ;  /* 0x000000ffff027224 */ /* 0x000fce00078e000e */
[----:B------:R-:W-:Y:S05]  /*19800*/  WARPSYNC.COLLECTIVE R15, `(.L_x_5168) ;  /* 0x000000000f087348 */ /* 0x000fea0003c00000 */
[----:B------:R0:W1:Y:S02]  /*19810*/  SHFL.IDX P6, R14, R13, R12, R11 ;  /* 0x0000000c0d0e7389 */ /* 0x00006400000c000b */
[----:B01----:R-:W-:Y:S01]  /*19820*/  ENDCOLLECTIVE ;  /* 0x000000000000791b */ /* 0x003fe20003800000 */
.L_x_5168:
        /* <DEDUP_REMOVED lines=13> */
.L_x_5169:
[----:B------:R-:W-:Y:S02]  /*19900*/  IMAD.MOV.U32 R13, RZ, RZ, R27 ;  /* 0x000000ffff0d7224 */ /* 0x000fe400078e001b */
[----:B------:R-:W-:Y:S02]  /*19910*/  IMAD.MOV.U32 R12, RZ, RZ, 0x3 ;  /* 0x00000003ff0c7424 */ /* 0x000fe400078e00ff */
[----:B------:R-:W-:-:S07]  /*19920*/  IMAD.MOV.U32 R2, RZ, RZ, R14 ;  /* 0x000000ffff027224 */ /* 0x000fce00078e000e */
[----:B------:R-:W-:Y:S05]  /*19930*/  WARPSYNC.COLLECTIVE R15, `(.L_x_5170) ;  /* 0x000000000f087348 */ /* 0x000fea0003c00000 */
[----:B------:R0:W1:Y:S02]  /*19940*/  SHFL.IDX P6, R14, R13, R12, R11 ;  /* 0x0000000c0d0e7389 */ /* 0x00006400000c000b */
[----:B01----:R-:W-:Y:S01]  /*19950*/  ENDCOLLECTIVE ;  /* 0x000000000000791b */ /* 0x003fe20003800000 */
.L_x_5170:
        /* <DEDUP_REMOVED lines=13> */
.L_x_5171:
[----:B------:R-:W-:Y:S01]  /*19a30*/  IMAD.MOV.U32 R2, RZ, RZ, R14 ;  /* 0x000000ffff027224 */ /* 0x000fe200078e000e */
[----:B------:R-:W-:Y:S06]  /*19a40*/  BRA `(.L_x_5172) ;  /* 0xffffffb800ec7947 */ /* 0x000fec000383ffff */
.L_x_5079:
[----:B---3--:R3:W4:Y:S02]  /*19a50*/  SYNCS.PHASECHK.TRANS64.TRYWAIT P0, [R4+URZ+0x2a840], R20 ;  /* 0x02a84014040075a7 */ /* 0x008724000800017f */
[----:B----4-:R-:W-:Y:S05]  /*19a60*/  @!P0 NANOSLEEP.SYNCS 0x989680 ;  /* 0x009896800000895d */ /* 0x010fea0003900000 */
[----:B------:R-:W4:Y:S02]  /*19a70*/  @!P0 SYNCS.PHASECHK.TRANS64 P0, [R4+URZ+0x2a840], R20 ;  /* 0x02a84014040085a7 */ /* 0x000f24000800007f */
[----:B----4-:R-:W-:Y:S05]  /*19a80*/  @!P0 BRA `(.L_x_5079) ;  /* 0xfffffffc00f08947 */ /* 0x010fea000383ffff */
[----:B------:R-:W-:Y:S05]  /*19a90*/  BRA `(.L_x_5173) ;  /* 0xffffffbc00447947 */ /* 0x000fea000383ffff */
.L_x_5080:
        /* <DEDUP_REMOVED lines=8> */
.L_x_5175:
[----:B------:R-:W-:Y:S05]  /*19b20*/  BSYNC B0 ;  /* 0x0000000000007941 */ /* 0x000fea0003800000 */
.L_x_5174:
        /* <DEDUP_REMOVED lines=8> */
.L_x_5176:
[----:B------:R-:W-:Y:S02]  /*19bb0*/  IMAD.MOV.U32 R13, RZ, RZ, R8 ;  /* 0x000000ffff0d7224 */ /* 0x000fe400078e0008 */
[----:B------:R-:W-:Y:S02]  /*19bc0*/  IMAD.MOV.U32 R12, RZ, RZ, 0x1 ;  /* 0x00000001ff0c7424 */ /* 0x000fe400078e00ff */
[----:B------:R-:W-:-:S07]  /*19bd0*/  IMAD.MOV.U32 R2, RZ, RZ, R14 ;  /* 0x000000ffff027224 */ /* 0x000fce00078e000e */
[----:B------:R-:W-:Y:S05]  /*19be0*/  WARPSYNC.COLLECTIVE R15, `(.L_x_5177) ;  /* 0x000000000f087348 */ /* 0x000fea0003c00000 */
[----:B------:R0:W1:Y:S02]  /*19bf0*/  SHFL.IDX P6, R14, R13, R12, R11 ;  /* 0x0000000c0d0e7389 */ /* 0x00006400000c000b */
[----:B01----:R-:W-:Y:S01]  /*19c00*/  ENDCOLLECTIVE ;  /* 0x000000000000791b */ /* 0x003fe20003800000 */
.L_x_5177:
        /* <DEDUP_REMOVED lines=13> */
.L_x_5178:
[----:B------:R-:W-:Y:S02]  /*19ce0*/  IMAD.MOV.U32 R13, RZ, RZ, R8 ;  /* 0x000000ffff0d7224 */ /* 0x000fe400078e0008 */
[----:B------:R-:W-:Y:S02]  /*19cf0*/  IMAD.MOV.U32 R12, RZ, RZ, 0x2 ;  /* 0x00000002ff0c7424 */ /* 0x000fe400078e00ff */
[----:B------:R-:W-:-:S07]  /*19d00*/  IMAD.MOV.U32 R2, RZ, RZ, R14 ;  /* 0x000000ffff027224 */ /* 0x000fce00078e000e */
[----:B------:R-:W-:Y:S05]  /*19d10*/  WARPSYNC.COLLECTIVE R15, `(.L_x_5179) ;  /* 0x000000000f087348 */ /* 0x000fea0003c00000 */
[----:B------:R0:W1:Y:S02]  /*19d20*/  SHFL.IDX P6, R14, R13, R12, R11 ;  /* 0x0000000c0d0e7389 */ /* 0x00006400000c000b */
[----:B01----:R-:W-:Y:S01]  /*19d30*/  ENDCOLLECTIVE ;  /* 0x000000000000791b */ /* 0x003fe20003800000 */
.L_x_5179:
        /* <DEDUP_REMOVED lines=13> */
.L_x_5180:
[----:B------:R-:W-:Y:S02]  /*19e10*/  IMAD.MOV.U32 R13, RZ, RZ, R8 ;  /* 0x000000ffff0d7224 */ /* 0x000fe400078e0008 */
[----:B------:R-:W-:Y:S02]  /*19e20*/  IMAD.MOV.U32 R12, RZ, RZ, 0x3 ;  /* 0x00000003ff0c7424 */ /* 0x000fe400078e00ff */
[----:B------:R-:W-:-:S07]  /*19e30*/  IMAD.MOV.U32 R2, RZ, RZ, R14 ;  /* 0x000000ffff027224 */ /* 0x000fce00078e000e */
[----:B------:R-:W-:Y:S05]  /*19e40*/  WARPSYNC.COLLECTIVE R15, `(.L_x_5181) ;  /* 0x000000000f087348 */ /* 0x000fea0003c00000 */
[----:B------:R0:W1:Y:S02]  /*19e50*/  SHFL.IDX P6, R14, R13, R12, R11 ;  /* 0x0000000c0d0e7389 */ /* 0x00006400000c000b */
[----:B01----:R-:W-:Y:S01]  /*19e60*/  ENDCOLLECTIVE ;  /* 0x000000000000791b */ /* 0x003fe20003800000 */
.L_x_5181:
        /* <DEDUP_REMOVED lines=13> */
.L_x_5182:
[----:B------:R-:W-:Y:S01]  /*19f40*/  IMAD.MOV.U32 R2, RZ, RZ, R14 ;  /* 0x000000ffff027224 */ /* 0x000fe200078e000e */
[----:B------:R-:W-:Y:S06]  /*19f50*/  BRA `(.L_x_5183) ;  /* 0xffffffb800d87947 */ /* 0x000fec000383ffff */
.L_x_5085:
[----:B------:R0:W0:Y:S02]  /*19f60*/  SYNCS.PHASECHK.TRANS64.TRYWAIT P2, [R0+URZ+0x2a870], R2 ;  /* 0x02a87002000075a7 */ /* 0x000024000804017f */
[----:B0-----:R-:W-:Y:S05]  /*19f70*/  @!P2 NANOSLEEP.SYNCS 0x989680 ;  /* 0x009896800000a95d */ /* 0x001fea0003900000 */
[----:B------:R-:W0:Y:S02]  /*19f80*/  @!P2 SYNCS.PHASECHK.TRANS64 P2, [R0+URZ+0x2a870], R2 ;  /* 0x02a870020000a5a7 */ /* 0x000e24000804007f */
[----:B0-----:R-:W-:Y:S05]  /*19f90*/  @!P2 BRA `(.L_x_5085) ;  /* 0xfffffffc00f0a947 */ /* 0x001fea000383ffff */
[----:B------:R-:W-:Y:S05]  /*19fa0*/  BRA `(.L_x_5184) ;  /* 0xffffffbc00447947 */ /* 0x000fea000383ffff */
.L_x_5087:
[----:B------:R0:W0:Y:S02]  /*19fb0*/  SYNCS.PHASECHK.TRANS64.TRYWAIT P2, [R0+URZ+0x2a860], R3 ;  /* 0x02a86003000075a7 */ /* 0x000024000804017f */
[----:B0-----:R-:W-:Y:S05]  /*19fc0*/  @!P2 NANOSLEEP.SYNCS 0x989680 ;  /* 0x009896800000a95d */ /* 0x001fea0003900000 */
[----:B------:R-:W0:Y:S02]  /*19fd0*/  @!P2 SYNCS.PHASECHK.TRANS64 P2, [R0+URZ+0x2a860], R3 ;  /* 0x02a860030000a5a7 */ /* 0x000e24000804007f */
[----:B0-----:R-:W-:Y:S05]  /*19fe0*/  @!P2 BRA `(.L_x_5087) ;  /* 0xfffffffc00f0a947 */ /* 0x001fea000383ffff */
[----:B------:R-:W-:Y:S05]  /*19ff0*/  BRA `(.L_x_5185) ;  /* 0xffffffbc00547947 */ /* 0x000fea000383ffff */
.L_x_5095:
[----:B0-----:R0:W2:Y:S02]  /*1a000*/  SYNCS.PHASECHK.TRANS64.TRYWAIT P1, [R2+URZ+0x2a870], R3 ;  /* 0x02a87003020075a7 */ /* 0x0010a4000802017f */
[----:B--2---:R-:W-:Y:S05]  /*1a010*/  @!P1 NANOSLEEP.SYNCS 0x989680 ;  /* 0x009896800000995d */ /* 0x004fea0003900000 */
[----:B------:R-:W2:Y:S02]  /*1a020*/  @!P1 SYNCS.PHASECHK.TRANS64 P1, [R2+URZ+0x2a870], R3 ;  /* 0x02a87003020095a7 */ /* 0x000ea4000802007f */
[----:B--2---:R-:W-:Y:S05]  /*1a030*/  @!P1 BRA `(.L_x_5095) ;  /* 0xfffffffc00f09947 */ /* 0x004fea000383ffff */
[----:B------:R-:W-:Y:S05]  /*1a040*/  BRA `(.L_x_5186) ;  /* 0xffffffc400a07947 */ /* 0x000fea000383ffff */
.L_x_5097:
[----:B0-----:R0:W2:Y:S02]  /*1a050*/  SYNCS.PHASECHK.TRANS64.TRYWAIT P1, [R2+URZ+0x2a860], R3 ;  /* 0x02a86003020075a7 */ /* 0x0010a4000802017f */
[----:B--2---:R-:W-:Y:S05]  /*1a060*/  @!P1 NANOSLEEP.SYNCS 0x989680 ;  /* 0x009896800000995d */ /* 0x004fea0003900000 */
[----:B------:R-:W2:Y:S02]  /*1a070*/  @!P1 SYNCS.PHASECHK.TRANS64 P1, [R2+URZ+0x2a860], R3 ;  /* 0x02a86003020095a7 */ /* 0x000ea4000802007f */
[----:B--2---:R-:W-:Y:S05]  /*1a080*/  @!P1 BRA `(.L_x_5097) ;  /* 0xfffffffc00f09947 */ /* 0x004fea000383ffff */
[----:B------:R-:W-:Y:S05]  /*1a090*/  BRA `(.L_x_5187) ;  /* 0xffffffc400ac7947 */ /* 0x000fea000383ffff */
.L_x_5111:
[----:B0-----:R0:W2:Y:S02]  /*1a0a0*/  SYNCS.PHASECHK.TRANS64.TRYWAIT P0, [R7+URZ+0x2a820], R0 ;  /* 0x02a82000070075a7 */ /* 0x0010a4000800017f */
[----:B--2---:R-:W-:Y:S05]  /*1a0b0*/  @!P0 NANOSLEEP.SYNCS 0x989680 ;  /* 0x009896800000895d */ /* 0x004fea0003900000 */
[----:B------:R-:W2:Y:S02]  /*1a0c0*/  @!P0 SYNCS.PHASECHK.TRANS64 P0, [R7+URZ+0x2a820], R0 ;  /* 0x02a82000070085a7 */ /* 0x000ea4000800007f */
[----:B--2---:R-:W-:Y:S05]  /*1a0d0*/  @!P0 BRA `(.L_x_5111) ;  /* 0xfffffffc00f08947 */ /* 0x004fea000383ffff */
[----:B------:R-:W-:Y:S05]  /*1a0e0*/  BRA `(.L_x_5188) ;  /* 0xffffffd800947947 */ /* 0x000fea000383ffff */
.L_x_5112:
        /* <DEDUP_REMOVED lines=8> */
[----:B01-3-5:R-:W-:Y:S05]  /*1a170*/  WARPSYNC.COLLECTIVE R15, `(.L_x_5190) ;  /* 0x000000000f087348 */ /* 0x02bfea0003c00000 */
[----:B------:R2:W4:Y:S02]  /*1a180*/  SHFL.IDX P6, R14, R13, R12, R11 ;  /* 0x0000000c0d0e7389 */ /* 0x00052400000c000b */
[----:B012345:R-:W-:Y:S01]  /*1a190*/  ENDCOLLECTIVE ;  /* 0x000000000000791b */ /* 0x03ffe20003800000 */
.L_x_5190:
[----:B------:R-:W-:Y:S05]  /*1a1a0*/  BSYNC B0 ;  /* 0x0000000000007941 */ /* 0x000fea0003800000 */
.L_x_5189:
[----:B------:R-:W-:Y:S05]  /*1a1b0*/  BRA `(.L_x_5191) ;  /* 0xffffffd8007c7947 */ /* 0x000fea000383ffff */
.L_x_5115:
[----:B------:R-:W-:Y:S01]  /*1a1c0*/  BSSY B1, `(.L_x_5192) ;  /* 0x0000006000017945 */ /* 0x000fe20003800000 */
[----:B------:R-:W-:-:S07]  /*1a1d0*/  IMAD.MOV.U32 R15, RZ, RZ, -0x1 ;  /* 0xffffffffff0f7424 */ /* 0x000fce00078e00ff */
[----:B01-3-5:R-:W-:Y:S05]  /*1a1e0*/  WARPSYNC.COLLECTIVE R15, `(.L_x_5193) ;  /* 0x000000000f0c7348 */ /* 0x02bfea0003c00000 */
[----:B------:R-:W-:Y:S02]  /*1a1f0*/  ELECT P6, UR62, PT ;  /* 0x00000000003e782f */ /* 0x000fe400038c0000 */
[----:B------:R-:W-:Y:S01]  /*1a200*/  MOV R14, UR62 ;  /* 0x0000003e000e7c02 */ /* 0x000fe20008000f00 */
[----:B01-3-5:R-:W-:Y:S10]  /*1a210*/  ENDCOLLECTIVE ;  /* 0x000000000000791b */ /* 0x02bff40003800000 */
.L_x_5193:
[----:B------:R-:W-:Y:S05]  /*1a220*/  BSYNC B1 ;  /* 0x0000000000017941 */ /* 0x000fea0003800000 */
.L_x_5192:
[----:B------:R-:W-:Y:S05]  /*1a230*/  BRA `(.L_x_5194) ;  /* 0xffffffd800747947 */ /* 0x000fea000383ffff */
.L_x_5117:
[----:B0-----:R0:W2:Y:S02]  /*1a240*/  SYNCS.PHASECHK.TRANS64.TRYWAIT P1, [R5+URZ+0x2a840], R0 ;  /* 0x02a84000050075a7 */ /* 0x0010a4000802017f */
[----:B--2---:R-:W-:Y:S05]  /*1a250*/  @!P1 NANOSLEEP.SYNCS 0x989680 ;  /* 0x009896800000995d */ /* 0x004fea0003900000 */
[----:B------:R-:W2:Y:S02]  /*1a260*/  @!P1 SYNCS.PHASECHK.TRANS64 P1, [R5+URZ+0x2a840], R0 ;  /* 0x02a84000050095a7 */ /* 0x000ea4000802007f */
[----:B--2---:R-:W-:Y:S05]  /*1a270*/  @!P1 BRA `(.L_x_5117) ;  /* 0xfffffffc00f09947 */ /* 0x004fea000383ffff */
[----:B------:R-:W-:Y:S05]  /*1a280*/  BRA `(.L_x_5195) ;  /* 0xffffffd800947947 */ /* 0x000fea000383ffff */
.L_x_5119:
[----:B--2---:R2:W4:Y:S02]  /*1a290*/  SYNCS.PHASECHK.TRANS64.TRYWAIT P1, [R3+URZ+0x2a840], R2 ;  /* 0x02a84002030075a7 */ /* 0x004524000802017f */
[----:B----4-:R-:W-:Y:S05]  /*1a2a0*/  @!P1 NANOSLEEP.SYNCS 0x989680 ;  /* 0x009896800000995d */ /* 0x010fea0003900000 */
[----:B------:R-:W4:Y:S02]  /*1a2b0*/  @!P1 SYNCS.PHASECHK.TRANS64 P1, [R3+URZ+0x2a840], R2 ;  /* 0x02a84002030095a7 */ /* 0x000f24000802007f */
[----:B----4-:R-:W-:Y:S05]  /*1a2c0*/  @!P1 BRA `(.L_x_5119) ;  /* 0xfffffffc00f09947 */ /* 0x010fea000383ffff */
[----:B------:R-:W-:Y:S05]  /*1a2d0*/  BRA `(.L_x_5196) ;  /* 0xffffffd800a07947 */ /* 0x000fea000383ffff */
.L_x_5121:
[----:B----4-:R4:W0:Y:S02]  /*1a2e0*/  SYNCS.PHASECHK.TRANS64.TRYWAIT P1, [R5+URZ+0x2a860], R0 ;  /* 0x02a86000050075a7 */ /* 0x010824000802017f */
[----:B0-----:R-:W-:Y:S05]  /*1a2f0*/  @!P1 NANOSLEEP.SYNCS 0x989680 ;  /* 0x009896800000995d */ /* 0x001fea0003900000 */
[----:B------:R-:W0:Y:S02]  /*1a300*/  @!P1 SYNCS.PHASECHK.TRANS64 P1, [R5+URZ+0x2a860], R0 ;  /* 0x02a86000050095a7 */ /* 0x000e24000802007f */
[----:B0-----:R-:W-:Y:S05]  /*1a310*/  @!P1 BRA `(.L_x_5121) ;  /* 0xfffffffc00f09947 */ /* 0x001fea000383ffff */
[----:B------:R-:W-:Y:S05]  /*1a320*/  BRA `(.L_x_5197) ;  /* 0xffffffd8009c7947 */ /* 0x000fea000383ffff */
.L_x_5123:
[----:B------:R0:W0:Y:S02]  /*1a330*/  SYNCS.PHASECHK.TRANS64.TRYWAIT P1, [R3+URZ+0x2a860], R2 ;  /* 0x02a86002030075a7 */ /* 0x000024000802017f */
[----:B0-----:R-:W-:Y:S05]  /*1a340*/  @!P1 NANOSLEEP.SYNCS 0x989680 ;  /* 0x009896800000995d */ /* 0x001fea0003900000 */
[----:B------:R-:W0:Y:S02]  /*1a350*/  @!P1 SYNCS.PHASECHK.TRANS64 P1, [R3+URZ+0x2a860], R2 ;  /* 0x02a86002030095a7 */ /* 0x000e24000802007f */
[----:B0-----:R-:W-:Y:S05]  /*1a360*/  @!P1 BRA `(.L_x_5123) ;  /* 0xfffffffc00f09947 */ /* 0x001fea000383ffff */
[----:B------:R-:W-:Y:S05]  /*1a370*/  BRA `(.L_x_5198) ;  /* 0xffffffd800987947 */ /* 0x000fea000383ffff */
.L_x_5125:
[----:B------:R0:W0:Y:S02]  /*1a380*/  SYNCS.PHASECHK.TRANS64.TRYWAIT P1, [R5+URZ+0x2a880], R0 ;  /* 0x02a88000050075a7 */ /* 0x000024000802017f */
[----:B0-----:R-:W-:Y:S05]  /*1a390*/  @!P1 NANOSLEEP.SYNCS 0x989680 ;  /* 0x009896800000995d */ /* 0x001fea0003900000 */
[----:B------:R-:W0:Y:S02]  /*1a3a0*/  @!P1 SYNCS.PHASECHK.TRANS64 P1, [R5+URZ+0x2a880], R0 ;  /* 0x02a88000050095a7 */ /* 0x000e24000802007f */
[----:B0-----:R-:W-:Y:S05]  /*1a3b0*/  @!P1 BRA `(.L_x_5125) ;  /* 0xfffffffc00f09947 */ /* 0x001fea000383ffff */
[----:B------:R-:W-:Y:S05]  /*1a3c0*/  BRA `(.L_x_5199) ;  /* 0xffffffd800947947 */ /* 0x000fea000383ffff */
.L_x_5200:
        /* <DEDUP_REMOVED lines=11> */
.L_x_15838:


//--------------------- .text._ZN7cutlass13device_kernelIN5flash11enable_sm90INS1_16FlashAttnFwdSm90INS1_25CollectiveMainloopFwdSm90ILi2EN4cute5tupleIJNS5_1CILi1EEES8_S8_EEENS6_IJNS7_ILi128EEESA_NS7_ILi192EEEEEELi192ENS_12float_e4m3_tEfNS_4arch4Sm90ELb0ELb1ELb0ELb1ELb1ELb1ELb0ELb1ELb1ELb1ELb0ELb0EEENS1_21CollectiveEpilogueFwdINS6_IJSA_SB_SA_EEES9_NS_10bfloat16_tESF_Li256ELb1ELb1ELb0ELb1EEENS1_36VarlenDynamicPersistentTileSchedulerILi128ELi128ELi256ELi128ELb0ELb1ELb1ELb1ELb0ELb1EEEEEEEEEvNT_6ParamsE --------------------------
	.section	.text._ZN7cutlass13device_kernelIN5flash11enable_sm90INS1_16FlashAttnFwdSm90INS1_25CollectiveMainloopFwdSm90ILi2EN4cute5tupleIJNS5_1CILi1EEES8_S8_EEENS6_IJNS7_ILi128EEESA_NS7_ILi192EEEEEELi192ENS_12float_e4m3_tEfNS_4arch4Sm90ELb0ELb1ELb0ELb1ELb1ELb1ELb0ELb1ELb1ELb1ELb0ELb0EEENS1_21CollectiveEpilogueFwdINS6_IJSA_SB_SA_EEES9_NS_10bfloat16_tESF_Li256ELb1ELb1ELb0ELb1EEENS1_36VarlenDynamicPersistentTileSchedulerILi128ELi128ELi256ELi128ELb0ELb1ELb1ELb1ELb0ELb1EEEEEEEEEvNT_6ParamsE,"ax",@progbits
	.align	128
.text._ZN7cutlass13device_kernelIN5flash11enable_sm90INS1_16FlashAttnFwdSm90INS1_25CollectiveMainloopFwdSm90ILi2EN4cute5tupleIJNS5_1CILi1EEES8_S8_EEENS6_IJNS7_ILi128EEESA_NS7_ILi192EEEEEELi192ENS_12float_e4m3_tEfNS_4arch4Sm90ELb0ELb1ELb0ELb1ELb1ELb1ELb0ELb1ELb1ELb1ELb0ELb0EEENS1_21CollectiveEpilogueFwdINS6_IJSA_SB_SA_EEES9_NS_10bfloat16_tESF_Li256ELb1ELb1ELb0ELb1EEENS1_36VarlenDynamicPersistentTileSchedulerILi128ELi128ELi256ELi128ELb0ELb1ELb1ELb1ELb0ELb1EEEEEEEEEvNT_6ParamsE:
        .type           _ZN7cutlass13device_kernelIN5flash11enable_sm90INS1_16FlashAttnFwdSm90INS1_25CollectiveMainloopFwdSm90ILi2EN4cute5tupleIJNS5_1CILi1EEES8_S8_EEENS6_IJNS7_ILi128EEESA_NS7_ILi192EEEEEELi192ENS_12float_e4m3_tEfNS_4arch4Sm90ELb0ELb1ELb0ELb1ELb1ELb1ELb0ELb1ELb1ELb1ELb0ELb0EEENS1_21CollectiveEpilogueFwdINS6_IJSA_SB_SA_EEES9_NS_10bfloat16_tESF_Li256ELb1ELb1ELb0ELb1EEENS1_36VarlenDynamicPersistentTileSchedulerILi128ELi128ELi256ELi128ELb0ELb1ELb1ELb1ELb0ELb1EEEEEEEEEvNT_6ParamsE,@function
        .size           _ZN7cutlass13device_kernelIN5flash11enable_sm90INS1_16FlashAttnFwdSm90INS1_25CollectiveMainloopFwdSm90ILi2EN4cute5tupleIJNS5_1CILi1EEES8_S8_EEENS6_IJNS7_ILi128EEESA_NS7_ILi192EEEEEELi192ENS_12float_e4m3_tEfNS_4arch4Sm90ELb0ELb1ELb0ELb1ELb1ELb1ELb0ELb1ELb1ELb1ELb0ELb0EEENS1_21CollectiveEpilogueFwdINS6_IJSA_SB_SA_EEES9_NS_10bfloat16_tESF_Li256ELb1ELb1ELb0ELb1EEENS1_36VarlenDynamicPersistentTileSchedulerILi128ELi128ELi256ELi128ELb0ELb1ELb1ELb1ELb0ELb1EEEEEEEEEvNT_6ParamsE,(.L_x_15839 - _ZN7cutlass13device_kernelIN5flash11enable_sm90INS1_16FlashAttnFwdSm90INS1_25CollectiveMainloopFwdSm90ILi2EN4cute5tupleIJNS5_1CILi1EEES8_S8_EEENS6_IJNS7_ILi128EEESA_NS7_ILi192EEEEEELi192ENS_12float_e4m3_tEfNS_4arch4Sm90ELb0ELb1ELb0ELb1ELb1ELb1ELb0ELb1ELb1ELb1ELb0ELb0EEENS1_21CollectiveEpilogueFwdINS6_IJSA_SB_SA_EEES9_NS_10bfloat16_tESF_Li256ELb1ELb1ELb0ELb1EEENS1_36VarlenDynamicPersistentTileSchedulerILi128ELi128ELi256ELi128ELb0ELb1ELb1ELb1ELb0ELb1EEEEEEEEEvNT_6ParamsE)
        .other          _ZN7cutlass13device_kernelIN5flash11enable_sm90INS1_16FlashAttnFwdSm90INS1_25CollectiveMainloopFwdSm90ILi2EN4cute5tupleIJNS5_1CILi1EEES8_S8_EEENS6_IJNS7_ILi128EEESA_NS7_ILi192EEEEEELi192ENS_12float_e4m3_tEfNS_4arch4Sm90ELb0ELb1ELb0ELb1ELb1ELb1ELb0ELb1ELb1ELb1ELb0ELb0EEENS1_21CollectiveEpilogueFwdINS6_IJSA_SB_SA_EEES9_NS_10bfloat16_tESF_Li256ELb1ELb1ELb0ELb1EEENS1_36VarlenDynamicPersistentTileSchedulerILi128ELi128ELi256ELi128ELb0ELb1ELb1ELb1ELb0ELb1EEEEEEEEEvNT_6ParamsE,@"STO_CUDA_ENTRY STV_DEFAULT"
_ZN7cutlass13device_kernelIN5flash11enable_sm90INS1_16FlashAttnFwdSm90INS1_25CollectiveMainloopFwdSm90ILi2EN4cute5tupleIJNS5_1CILi1EEES8_S8_EEENS6_IJNS7_ILi128EEESA_NS7_ILi192EEEEEELi192ENS_12float_e4m3_tEfNS_4arch4Sm90ELb0ELb1ELb0ELb1ELb1ELb1ELb0ELb1ELb1ELb1ELb0ELb0EEENS1_21CollectiveEpilogueFwdINS6_IJSA_SB_SA_EEES9_NS_10bfloat16_tESF_Li256ELb1ELb1ELb0ELb1EEENS1_36VarlenDynamicPersistentTileSchedulerILi128ELi128ELi256ELi128ELb0ELb1ELb1ELb1ELb0ELb1EEEEEEEEEvNT_6ParamsE:
        /* <DEDUP_REMOVED lines=18> */
.L_x_5202:
[----:B------:R-:W-:Y:S05]  /*0120*/  BSYNC B0 ;  /* 0x0000000000007941 */ /* 0x000fea0003800000 */
.L_x_5201:
        /* <DEDUP_REMOVED lines=41> */
.L_x_5203:
        /* <DEDUP_REMOVED lines=22> */
.L_x_5204:
        /* <DEDUP_REMOVED lines=18> */
.L_x_5205:
        /* <DEDUP_REMOVED lines=22> */
.L_x_5206:
        /* <DEDUP_REMOVED lines=23> */
.L_x_5207:
        /* <DEDUP_REMOVED lines=8> */
.L_x_5210:
[----:B------:R-:W-:-:S08]  /*0990*/  NOP ;  /* 0x0000000000007918 */ /* 0x000fd00000000000 */
[----:B------:R-:W0:Y:S02]  /*09a0*/  USETMAXREG.TRY_ALLOC.CTAPOOL UP0, 0xe8 ;  /* 0x000000e8000079c8 */ /* 0x000e240008000600 */
[----:B0-----:R-:W-:-:S13]  /*09b0*/  PLOP3.LUT P0, PT, PT, PT, UP0, 0x80, 0x0 ;  /* 0x000000000000781c */ /* 0x001fda0003f0f008 */
[----:B------:R-:W-:Y:S05]  /*09c0*/  @!P0 BRA `(.L_x_5210) ;  /* 0xfffffffc00f08947 */ /* 0x000fea000383ffff */
[----:B------:R-:W2:Y:S01]  /*09d0*/  LDL.LU R0, [R1] ;  /* 0x0000000001007983 */ /* 0x000ea20000300800 */
[----:B------:R-:W0:Y:S01]  /*09e0*/  S2R R2, SR_TID.X ;  /* 0x0000000000027919 */ /* 0x000e220000002100 */
[----:B------:R-:W1:Y:S01]  /*09f0*/  S2UR UR38, SR_CgaCtaId ;  /* 0x00000000002679c3 */ /* 0x000e620000008800 */
[----:B------:R-:W-:Y:S01]  /*0a00*/  UMOV UR4, 0x400 ;  /* 0x0000040000047882 */ /* 0x000fe20000000000 */
[----:B0-----:R-:W-:-:S06]  /*0a10*/  SHF.R.U32.HI R2, RZ, 0x7, R2 ;  /* 0x00000007ff027819 */ /* 0x001fcc0000011602 */
[----:B------:R-:W-:Y:S06]  /*0a20*/  BAR.ARV 0x8, 0x180 ;  /* 0x0206000000007b1d */ /* 0x000fec0000002000 */
[----:B------:R-:W-:-:S13]  /*0a30*/  ISETP.NE.AND P0, PT, R2, 0x1, PT ;  /* 0x000000010200780c */ /* 0x000fda0003f05270 */
[----:B------:R-:W-:Y:S08]  /*0a40*/  @!P0 BAR.ARV 0x9, 0x100 ;  /* 0x0244000000008b1d */ /* 0x000ff00000002000 */
[----:B------:R-:W-:Y:S01]  /*0a50*/  BAR.SYNC.DEFER_BLOCKING 0x5, 0x180 ;  /* 0x0146000000007b1d */ /* 0x000fe20000010000 */
[----:B-1----:R-:W-:-:S06]  /*0a60*/  ULEA UR4, UR38, UR4, 0x18 ;  /* 0x0000000426047291 */ /* 0x002fcc000f8ec03f */
[----:B------:R-:W-:Y:S01]  /*0a70*/  IMAD.U32 R16, RZ, RZ, UR4 ;  /* 0x00000004ff107e24 */ /* 0x000fe2000f8e00ff */
[----:B------:R-:W-:-:S04]  /*0a80*/  ULDC UR4, c[0x0][0xc3c] ;  /* 0x00030f0000047ab9 */ /* 0x000fc80000000800 */
[----:B------:R-:W0:Y:S01]  /*0a90*/  LDS.128 R20, [R16+0x2a8d0] ;  /* 0x02a8d00010147984 */ /* 0x000e220000000c00 */
[----:B------:R-:W-:Y:S06]  /*0aa0*/  BAR.ARV 0x4, 0x180 ;  /* 0x0106000000007b1d */ /* 0x000fec0000002000 */
[----:B--2---:R-:W-:-:S04]  /*0ab0*/  LOP3.LUT R0, R0, 0xdfffffff, RZ, 0xc0, !PT ;  /* 0xdfffffff00007812 */ /* 0x004fc800078ec0ff */
[----:B------:R-:W-:-:S05]  /*0ac0*/  @P0 LOP3.LUT R0, R0, 0x20000000, RZ, 0xfc, !PT ;  /* 0x2000000000000812 */ /* 0x000fca00078efcff */
[----:B------:R1:W-:Y:S01]  /*0ad0*/  STL [R1], R0 ;  /* 0x0000000001007387 */ /* 0x0003e20000100800 */
[----:B0-----:R-:W-:-:S13]  /*0ae0*/  ISETP.GE.AND P0, PT, R23, UR4, PT ;  /* 0x0000000417007c0c */ /* 0x001fda000bf06270 */
[----:B-1----:R-:W-:Y:S05]  /*0af0*/  @P0 BRA `(.L_x_5211) ;  /* 0x00000290001c0947 */ /* 0x002fea0003800000 */
[----:B------:R-:W0:Y:S01]  /*0b00*/  S2R R0, SR_TID.X ;  /* 0x0000000000007919 */ /* 0x000e220000002100 */
[----:B------:R-:W-:Y:S02]  /*0b10*/  R2UR UR39, R16 ;  /* 0x00000000102772ca */ /* 0x000fe400000e0000 */
[----:B------:R-:W-:Y:S01]  /*0b20*/  CS2R R200, SRZ ;  /* 0x0000000000c87805 */ /* 0x000fe2000001ff00 */
[----:B------:R-:W-:Y:S01]  /*0b30*/  IMAD.MOV.U32 R210, RZ, RZ, RZ ;  /* 0x000000ffffd27224 */ /* 0x000fe200078e00ff */
[----:B------:R-:W-:Y:S01]  /*0b40*/  ULOP3.LUT UR40, UR36, 0x1, URZ, 0xfc, !UPT ;  /* 0x0000000124287892 */ /* 0x000fe2000f8efc3f */
[----:B------:R-:W-:-:S08]  /*0b50*/  UMOV UR37, URZ ;  /* 0x0000003f00257c82 */ /* 0x000fd00008000000 */
[----:B------:R-:W-:Y:S01]  /*0b60*/  UIADD3 UR39, UR39, 0x18400, URZ ;  /* 0x0001840027277890 */ /* 0x000fe2000fffe03f */
[----:B0-----:R-:W-:-:S05]  /*0b70*/  VIADD R18, R0, 0xffffff80 ;  /* 0xffffff8000127836 */ /* 0x001fca0000000000 */
[----:B------:R-:W-:Y:S02]  /*0b80*/  SHF.R.S32.HI R0, RZ, 0x1f, R18 ;  /* 0x0000001fff007819 */ /* 0x000fe40000011412 */
[-C--:B------:R-:W-:Y:S02]  /*0b90*/  LEA.HI R4, R18, R18.reuse, RZ, 0x1 ;  /* 0x0000001212047211 */ /* 0x080fe400078f08ff */
[CC--:B------:R-:W-:Y:S02]  /*0ba0*/  LEA.HI R2, R0.reuse, R18.reuse, RZ, 0x5 ;  /* 0x0000001200027211 */ /* 0x0c0fe400078f28ff */
[----:B------:R-:W-:Y:S02]  /*0bb0*/  LEA.HI R7, R0, R18, RZ, 0x4 ;  /* 0x0000001200077211 */ /* 0x000fe400078f20ff */
[----:B------:R-:W-:Y:S01]  /*0bc0*/  SHF.R.S32.HI R211, RZ, 0x1, R4 ;  /* 0x00000001ffd37819 */ /* 0x000fe20000011404 */
[----:B------:R-:W-:Y:S01]  /*0bd0*/  IMAD.SHL.U32 R3, R2, 0x20, RZ ;  /* 0x0000002002037824 */ /* 0x000fe200078e00ff */
[----:B------:R-:W-:-:S02]  /*0be0*/  LOP3.LUT R2, R7, 0x3fffff0, RZ, 0xc0, !PT ;  /* 0x03fffff007027812 */ /* 0x000fc400078ec0ff */
[----:B------:R-:W-:Y:S02]  /*0bf0*/  SHF.R.S32.HI R8, RZ, 0x4, R7 ;  /* 0x00000004ff087819 */ /* 0x000fe40000011407 */
[----:B------:R-:W-:Y:S01]  /*0c00*/  LOP3.LUT R5, R3, 0xfffffc00, RZ, 0xc0, !PT ;  /* 0xfffffc0003057812 */ /* 0x000fe200078ec0ff */
[----:B------:R-:W-:Y:S01]  /*0c10*/  IMAD.IADD R2, R18, 0x1, -R2 ;  /* 0x0000000112027824 */ /* 0x000fe200078e0a02 */
[C---:B------:R-:W-:Y:S02]  /*0c20*/  LOP3.LUT R3, R4.reuse, 0xfffffffe, RZ, 0xc0, !PT ;  /* 0xfffffffe04037812 */ /* 0x040fe400078ec0ff */
[----:B------:R-:W-:Y:S01]  /*0c30*/  LEA.HI R4, R4, R211, RZ, 0x1 ;  /* 0x000000d304047211 */ /* 0x000fe200078f08ff */
[----:B------:R-:W-:Y:S01]  /*0c40*/  IMAD R10, R2, 0x40, R5 ;  /* 0x00000040020a7824 */ /* 0x000fe200078e0205 */
[-C--:B------:R-:W-:Y:S01]  /*0c50*/  LEA.HI R2, R0, R18.reuse, RZ, 0x7 ;  /* 0x0000001200027211 */ /* 0x080fe200078f38ff */
[----:B------:R-:W-:Y:S01]  /*0c60*/  IMAD.IADD R15, R18, 0x1, -R3 ;  /* 0x00000001120f7824 */ /* 0x000fe200078e0a03 */
[----:B------:R-:W-:-:S02]  /*0c70*/  LEA.HI R5, R0, R18, RZ, 0x2 ;  /* 0x0000001200057211 */ /* 0x000fc400078f10ff */
[----:B------:R-:W-:Y:S01]  /*0c80*/  LOP3.LUT R9, R2, 0xffffff80, RZ, 0xc0, !PT ;  /* 0xffffff8002097812 */ /* 0x000fe200078ec0ff */
[----:B------:R-:W-:Y:S01]  /*0c90*/  IMAD.SHL.U32 R206, R15, 0x8, RZ ;  /* 0x000000080fce7824 */ /* 0x000fe200078e00ff */
[----:B------:R-:W-:Y:S02]  /*0ca0*/  LOP3.LUT R6, R4, 0x3fffffe, RZ, 0xc0, !PT ;  /* 0x03fffffe04067812 */ /* 0x000fe400078ec0ff */
[----:B------:R-:W-:Y:S01]  /*0cb0*/  SHF.R.S32.HI R3, RZ, 0x2, R5 ;  /* 0x00000002ff037819 */ /* 0x000fe20000011405 */
[----:B------:R-:W-:Y:S01]  /*0cc0*/  IMAD.IADD R13, R18, 0x1, -R9 ;  /* 0x00000001120d7824 */ /* 0x000fe200078e0a09 */
[----:B------:R-:W-:Y:S01]  /*0cd0*/  LEA.HI R7, R7, R8, RZ, 0x1 ;  /* 0x0000000807077211 */ /* 0x000fe200078f08ff */
[----:B------:R-:W-:Y:S01]  /*0ce0*/  IMAD.IADD R6, R211, 0x1, -R6 ;  /* 0x00000001d3067824 */ /* 0x000fe200078e0a06 */
[----:B------:R-:W-:Y:S01]  /*0cf0*/  SHF.R.S32.HI R4, RZ, 0x1f, R5 ;  /* 0x0000001fff047819 */ /* 0x000fe20000011405 */
[----:B------:R-:W-:Y:S01]  /*0d00*/  VIADD R222, R206, 0x20 ;  /* 0x00000020cede7836 */ /* 0x000fe20000000000 */
[----:B------:R-:W-:Y:S01]  /*0d10*/  LOP3.LUT R7, R7, 0x1ffffffe, RZ, 0xc0, !PT ;  /* 0x1ffffffe07077812 */ /* 0x000fe200078ec0ff */
[----:B------:R-:W-:Y:S01]  /*0d20*/  IMAD R217, R8, 0x8, R6 ;  /* 0x0000000808d97824 */ /* 0x000fe200078e0206 */
[----:B------:R-:W-:Y:S01]  /*0d30*/  LEA.HI R4, R4, R3, RZ, 0x2 ;  /* 0x0000000304047211 */ /* 0x000fe200078f10ff */
[----:B------:R-:W-:Y:S01]  /*0d40*/  IMAD.IADD R9, R206, 0x1, R222 ;  /* 0x00000001ce097824 */ /* 0x000fe200078e02de */
[----:B------:R-:W-:Y:S01]  /*0d50*/  SHF.R.S32.HI R6, RZ, 0x1f, R13 ;  /* 0x0000001fff067819 */ /* 0x000fe2000001140d */
[----:B------:R-:W-:Y:S01]  /*0d60*/  IMAD.IADD R7, R8, 0x1, -R7 ;  /* 0x0000000108077824 */ /* 0x000fe200078e0a07 */
[----:B------:R-:W-:Y:S01]  /*0d70*/  LOP3.LUT R4, R4, 0xfffffffc, RZ, 0xc0, !PT ;  /* 0xfffffffc04047812 */ /* 0x000fe200078ec0ff */
[----:B------:R-:W-:Y:S01]  /*0d80*/  VIADD R223, R206, 0x10 ;  /* 0x00000010cedf7836 */ /* 0x000fe20000000000 */
[----:B------:R-:W-:Y:S01]  /*0d90*/  LEA.HI R8, R6, R13, RZ, 0x2 ;  /* 0x0000000d06087211 */ /* 0x000fe200078f10ff */
[----:B------:R-:W-:Y:S01]  /*0da0*/  IMAD R7, R7, 0x8, R10 ;  /* 0x0000000807077824 */ /* 0x000fe200078e020a */
[----:B------:R-:W-:Y:S01]  /*0db0*/  SHF.R.S32.HI R17, RZ, 0x7, R2 ;  /* 0x00000007ff117819 */ /* 0x000fe20000011402 */
[----:B------:R-:W-:Y:S01]  /*0dc0*/  IMAD.IADD R20, R3, 0x1, -R4 ;  /* 0x0000000103147824 */ /* 0x000fe200078e0a04 */
[--C-:B------:R-:W-:Y:S01]  /*0dd0*/  SHF.R.S32.HI R3, RZ, 0x2, R8.reuse ;  /* 0x00000002ff037819 */ /* 0x100fe20000011408 */
[C---:B------:R-:W-:Y:S01]  /*0de0*/  VIADD R224, R206.reuse, 0x40 ;  /* 0x00000040cee07836 */ /* 0x040fe20000000000 */
[----:B------:R-:W-:Y:S01]  /*0df0*/  SHF.R.S32.HI R4, RZ, 0x1f, R8 ;  /* 0x0000001fff047819 */ /* 0x000fe20000011408 */
[C---:B------:R-:W-:Y:S01]  /*0e00*/  VIADD R225, R206.reuse, 0x30 ;  /* 0x00000030cee17836 */ /* 0x040fe20000000000 */
[----:B------:R-:W-:Y:S01]  /*0e10*/  SHF.R.S32.HI R12, RZ, 0x1f, R9 ;  /* 0x0000001fff0c7819 */ /* 0x000fe20000011409 */
[----:B------:R-:W-:Y:S01]  /*0e20*/  IMAD.IADD R11, R206, 0x1, R224 ;  /* 0x00000001ce0b7824 */ /* 0x000fe200078e02e0 */
[----:B------:R-:W-:Y:S01]  /*0e30*/  LEA.HI R4, R4, R3, RZ, 0x3 ;  /* 0x0000000304047211 */ /* 0x000fe200078f18ff */
[----:B------:R-:W-:Y:S01]  /*0e40*/  STL [R1+0x8], R20 ;  /* 0x0000081401007387 */ /* 0x000fe20000100800 */
[----:B------:R-:W-:Y:S01]  /*0e50*/  LEA.HI R6, R6, R13, RZ, 0x5 ;  /* 0x0000000d06067211 */ /* 0x000fe200078f28ff */
[----:B------:R-:W-:Y:S01]  /*0e60*/  VIADD R226, R206, 0x50 ;  /* 0x00000050cee27836 */ /* 0x000fe20000000000 */
[----:B------:R-:W-:Y:S01]  /*0e70*/  LOP3.LUT R4, R4, 0xfffffff8, RZ, 0xc0, !PT ;  /* 0xfffffff804047812 */ /* 0x000fe200078ec0ff */
[----:B------:R-:W-:Y:S01]  /*0e80*/  STL [R1+0x54], R7 ;  /* 0x0000540701007387 */ /* 0x000fe20000100800 */
[----:B------:R-:W-:Y:S01]  /*0e90*/  LEA.HI R2, R2, R17, RZ, 0x1 ;  /* 0x0000001102027211 */ /* 0x000fe200078f08ff */
[----:B------:R-:W-:Y:S01]  /*0ea0*/  IMAD.SHL.U32 R215, R20, 0x80, RZ ;  /* 0x0000008014d77824 */ /* 0x000fe200078e00ff */
[CC--:B------:R-:W-:Y:S01]  /*0eb0*/  LEA.HI R10, R12.reuse, R9.reuse, RZ, 0x4 ;  /* 0x000000090c0a7211 */ /* 0x0c0fe200078f20ff */
[----:B------:R-:W-:Y:S01]  /*0ec0*/  IMAD.IADD R3, R3, 0x1, -R4 ;  /* 0x0000000103037824 */ /* 0x000fe200078e0a04 */
[----:B------:R-:W-:Y:S01]  /*0ed0*/  LEA.HI R9, R12, R9, RZ, 0x6 ;  /* 0x000000090c097211 */ /* 0x000fe200078f30ff */
[----:B------:R-:W-:Y:S01]  /*0ee0*/  IMAD.SHL.U32 R217, R217, 0x40, RZ ;  /* 0x00000040d9d97824 */ /* 0x000fe200078e00ff */
[----:B------:R-:W-:-:S02]  /*0ef0*/  SHF.R.S32.HI R6, RZ, 0x5, R6 ;  /* 0x00000005ff067819 */ /* 0x000fc40000011406 */
[----:B------:R-:W-:Y:S01]  /*0f00*/  LOP3.LUT R2, R2, 0x3fffffe, RZ, 0xc0, !PT ;  /* 0x03fffffe02027812 */ /* 0x000fe200078ec0ff */
[----:B------:R-:W-:Y:S01]  /*0f10*/  IMAD.SHL.U32 R9, R9, 0x80, RZ ;  /* 0x0000008009097824 */ /* 0x000fe200078e00ff */
[----:B------:R-:W-:Y:S01]  /*0f20*/  LOP3.LUT R5, R5, 0xfffffffc, RZ, 0xc0, !PT ;  /* 0xfffffffc05057812 */ /* 0x000fe200078ec0ff */
[----:B------:R-:W-:Y:S01]  /*0f30*/  IMAD R3, R6, 0x10, R3 ;  /* 0x0000001006037824 */ /* 0x000fe200078e0203 */
[----:B------:R-:W-:Y:S01]  /*0f40*/  LEA.HI R0, R0, R18, RZ, 0x3 ;  /* 0x0000001200007211 */ /* 0x000fe200078f18ff */
[----:B------:R-:W-:Y:S01]  /*0f50*/  IMAD.IADD R2, R17, 0x1, -R2 ;  /* 0x0000000111027824 */ /* 0x000fe200078e0a02 */
[----:B------:R-:W-:Y:S01]  /*0f60*/  LOP3.LUT R6, R9, 0xffffe000, RZ, 0xc0, !PT ;  /* 0xffffe00009067812 */ /* 0x000fe200078ec0ff */
[----:B------:R-:W-:Y:S01]  /*0f70*/  IMAD.IADD R5, R18, 0x1, -R5 ;  /* 0x0000000112057824 */ /* 0x000fe200078e0a05 */
[----:B------:R-:W-:Y:S01]  /*0f80*/  SHF.R.S32.HI R14, RZ, 0x1f, R11 ;  /* 0x0000001fff0e7819 */ /* 0x000fe2000001140b */
[----:B------:R-:W-:Y:S01]  /*0f90*/  IMAD R9, R2, 0x40, R3 ;  /* 0x0000004002097824 */ /* 0x000fe200078e0203 */
[----:B------:R-:W-:Y:S01]  /*0fa0*/  LOP3.LUT R2, R0, 0xfffffff8, RZ, 0xc0, !PT ;  /* 0xfffffff800027812 */ /* 0x000fe200078ec0ff */
[----:B------:R-:W-:Y:S01]  /*0fb0*/  IMAD.MOV.U32 R17, RZ, RZ, RZ ;  /* 0x000000ffff117224 */ /* 0x000fe200078e00ff */
[----:B------:R-:W-:-:S02]  /*0fc0*/  LEA.HI R4, R5, R5, RZ, 0x1 ;  /* 0x0000000505047211 */ /* 0x000fc400078f08ff */
[----:B------:R-:W-:Y:S01]  /*0fd0*/  SHF.R.S32.HI R0, RZ, 0x3, R0 ;  /* 0x00000003ff007819 */ /* 0x000fe20000011400 */
[----:B------:R-:W-:Y:S01]  /*0fe0*/  IMAD.IADD R3, R18, 0x1, -R2 ;  /* 0x0000000112037824 */ /* 0x000fe200078e0a02 */
[----:B------:R-:W-:Y:S01]  /*0ff0*/  LOP3.LUT R4, R4, 0x1ffffffe, RZ, 0xc0, !PT ;  /* 0x1ffffffe04047812 */ /* 0x000fe200078ec0ff */
[----:B------:R-:W-:Y:S01]  /*1000*/  STL [R1+0x50], R9 ;  /* 0x0000500901007387 */ /* 0x000fe20000100800 */
[----:B------:R-:W-:Y:S01]  /*1010*/  SHF.R.S32.HI R0, RZ, 0x1f, R223 ;  /* 0x0000001fff007819 */ /* 0x000fe200000114df */
[----:B------:R-:W-:Y:S01]  /*1020*/  IMAD.SHL.U32 R228, R3, 0x8, RZ ;  /* 0x0000000803e47824 */ /* 0x000fe200078e00ff */
[CC--:B------:R-:W-:Y:S01]  /*1030*/  LEA.HI R214, R14.reuse, R11.reuse, RZ, 0x4 ;  /* 0x0000000b0ed67211 */ /* 0x0c0fe200078f20ff */
[----:B------:R-:W-:Y:S01]  /*1040*/  IMAD.IADD R4, R5, 0x1, -R4 ;  /* 0x0000000105047824 */ /* 0x000fe200078e0a04 */
[----:B------:R-:W-:Y:S01]  /*1050*/  SHF.R.S32.HI R5, RZ, 0x1f, R222 ;  /* 0x0000001fff057819 */ /* 0x000fe200000114de */
[----:B------:R0:W-:Y:S01]  /*1060*/  STL [R1+0x40], R0 ;  /* 0x0000400001007387 */ /* 0x0001e20000100800 */
[----:B------:R-:W-:Y:S01]  /*1070*/  SHF.R.S32.HI R3, RZ, 0x1f, R228 ;  /* 0x0000001fff037819 */ /* 0x000fe200000114e4 */
[----:B------:R-:W-:Y:S01]  /*1080*/  IMAD.SHL.U32 R18, R15, 0x10, RZ ;  /* 0x000000100f127824 */ /* 0x000fe200078e00ff */
[----:B------:R-:W-:Y:S01]  /*1090*/  SHF.R.S32.HI R3, RZ, 0x1f, R225 ;  /* 0x0000001fff037819 */ /* 0x000fe200000114e1 */
[----:B------:R1:W-:Y:S01]  /*10a0*/  STL [R1+0x3c], R5 ;  /* 0x00003c0501007387 */ /* 0x0003e20000100800 */
[----:B------:R-:W-:Y:S01]  /*10b0*/  LEA.HI R11, R14, R11, RZ, 0x6 ;  /* 0x0000000b0e0b7211 */ /* 0x000fe200078f30ff */
[----:B------:R-:W-:Y:S01]  /*10c0*/  VIADD R2, R228, 0x40 ;  /* 0x00000040e4027836 */ /* 0x000fe20000000000 */
[----:B------:R-:W-:Y:S01]  /*10d0*/  LOP3.LUT R215, R215, 0x180, RZ, 0xc0, !PT ;  /* 0x00000180d7d77812 */ /* 0x000fe200078ec0ff */
[----:B------:R2:W-:Y:S01]  /*10e0*/  STL [R1+0x38], R3 ;  /* 0x0000380301007387 */ /* 0x0005e20000100800 */
[----:B------:R-:W-:Y:S01]  /*10f0*/  VIADD R208, R18, 0x60 ;  /* 0x0000006012d07836 */ /* 0x000fe20000000000 */
[----:B------:R-:W-:Y:S01]  /*1100*/  LOP3.LUT R204, R8, 0x7ffffffc, RZ, 0xc0, !PT ;  /* 0x7ffffffc08cc7812 */ /* 0x000fe200078ec0ff */
[----:B0-----:R-:W-:Y:S01]  /*1110*/  VIADD R0, R228, 0x80 ;  /* 0x00000080e4007836 */ /* 0x001fe20000000000 */
[----:B------:R-:W-:Y:S01]  /*1120*/  SHF.R.U32.HI R216, RZ, 0x3, R215 ;  /* 0x00000003ffd87819 */ /* 0x000fe200000116d7 */
[----:B------:R-:W-:Y:S01]  /*1130*/  IMAD.SHL.U32 R12, R11, 0x80, RZ ;  /* 0x000000800b0c7824 */ /* 0x000fe200078e00ff */
[----:B-1----:R-:W-:Y:S01]  /*1140*/  SHF.R.S32.HI R5, RZ, 0x1f, R224 ;  /* 0x0000001fff057819 */ /* 0x002fe200000114e0 */
[C---:B------:R-:W-:Y:S01]  /*1150*/  VIADD R205, R18.reuse, 0x80 ;  /* 0x0000008012cd7836 */ /* 0x040fe20000000000 */
[C---:B------:R-:W-:Y:S01]  /*1160*/  LOP3.LUT R7, R215.reuse, 0x30, R10, 0xf8, !PT ;  /* 0x00000030d7077812 */ /* 0x040fe200078ef80a */
[----:B------:R-:W-:Y:S01]  /*1170*/  VIADD R209, R18, 0xa0 ;  /* 0x000000a012d17836 */ /* 0x000fe20000000000 */
[----:B--2---:R-:W-:Y:S01]  /*1180*/  SHF.R.S32.HI R3, RZ, 0x1f, R226 ;  /* 0x0000001fff037819 */ /* 0x004fe200000114e2 */
[----:B------:R0:W-:Y:S01]  /*1190*/  STL [R1+0x34], R5 ;  /* 0x0000340501007387 */ /* 0x0001e20000100800 */
[----:B------:R-:W-:Y:S01]  /*11a0*/  LOP3.LUT R11, R215, 0x30, R214, 0xf8, !PT ;  /* 0x00000030d70b7812 */ /* 0x000fe200078ef8d6 */
[----:B------:R-:W-:Y:S01]  /*11b0*/  IMAD.IADD R204, R13, 0x1, -R204 ;  /* 0x000000010dcc7824 */ /* 0x000fe200078e0acc */
[----:B------:R-:W-:Y:S01]  /*11c0*/  SHF.R.S32.HI R2, RZ, 0x1f, R2 ;  /* 0x0000001fff027819 */ /* 0x000fe20000011402 */
[----:B------:R1:W-:Y:S01]  /*11d0*/  STL [R1+0x30], R3 ;  /* 0x0000300301007387 */ /* 0x0003e20000100800 */
[----:B------:R-:W-:Y:S01]  /*11e0*/  SHF.R.S32.HI R2, RZ, 0x1f, R0 ;  /* 0x0000001fff027819 */ /* 0x000fe20000011400 */
[----:B------:R-:W-:Y:S01]  /*11f0*/  IMAD R227, R4, 0x8, R9 ;  /* 0x0000000804e37824 */ /* 0x000fe200078e0209 */
[----:B------:R-:W-:-:S02]  /*1200*/  LOP3.LUT R7, R7, R216, RZ, 0x3c, !PT ;  /* 0x000000d807077212 */ /* 0x000fc400078e3cff */
[----:B------:R-:W-:Y:S02]  /*1210*/  LOP3.LUT R12, R12, 0xffffe000, RZ, 0xc0, !PT ;  /* 0xffffe0000c0c7812 */ /* 0x000fe400078ec0ff */
[--C-:B0-----:R-:W-:Y:S02]  /*1220*/  LOP3.LUT R5, R215, 0x30, R18.reuse, 0xf8, !PT ;  /* 0x00000030d7057812 */ /* 0x101fe400078ef812 */
[-C--:B------:R-:W-:Y:S02]  /*1230*/  LOP3.LUT R11, R11, R216.reuse, RZ, 0x3c, !PT ;  /* 0x000000d80b0b7212 */ /* 0x080fe400078e3cff */
[----:B-1----:R-:W-:Y:S02]  /*1240*/  LOP3.LUT R3, R215, 0x10, R18, 0xf8, !PT ;  /* 0x00000010d7037812 */ /* 0x002fe400078ef812 */
[----:B------:R-:W-:Y:S02]  /*1250*/  IADD3 R7, R7, R217, R6 ;  /* 0x000000d907077210 */ /* 0x000fe40007ffe006 */
[----:B------:R-:W-:-:S02]  /*1260*/  LOP3.LUT R0, R3, R216, RZ, 0x3c, !PT ;  /* 0x000000d803007212 */ /* 0x000fc400078e3cff */
[----:B------:R-:W-:Y:S01]  /*1270*/  LOP3.LUT R5, R5, R216, RZ, 0x3c, !PT ;  /* 0x000000d805057212 */ /* 0x000fe200078e3cff */
[C---:B------:R-:W-:Y:S01]  /*1280*/  IMAD.IADD R2, R16.reuse, 0x1, R7 ;  /* 0x0000000110027824 */ /* 0x040fe200078e0207 */
[-C--:B------:R-:W-:Y:S01]  /*1290*/  IADD3 R11, R11, R217.reuse, R12 ;  /* 0x000000d90b0b7210 */ /* 0x080fe20007ffe00c */
[----:B------:R-:W-:Y:S01]  /*12a0*/  IMAD.IADD R0, R217, 0x1, R0 ;  /* 0x00000001d9007824 */ /* 0x000fe200078e0200 */
[----:B------:R-:W-:Y:S02]  /*12b0*/  IADD3 R3, R16, R217, R5 ;  /* 0x000000d910037210 */ /* 0x000fe40007ffe005 */
[----:B------:R-:W-:Y:S02]  /*12c0*/  SHF.R.S32.HI R19, RZ, 0x1f, R18 ;  /* 0x0000001fff137819 */ /* 0x000fe40000011412 */
[----:B------:R0:W-:Y:S01]  /*12d0*/  STL [R1+0x4], R0 ;  /* 0x0000040001007387 */ /* 0x0001e20000100800 */
[----:B------:R-:W-:Y:S02]  /*12e0*/  SHF.R.S32.HI R221, RZ, 0x1f, R208 ;  /* 0x0000001fffdd7819 */ /* 0x000fe400000114d0 */
[----:B------:R-:W-:Y:S01]  /*12f0*/  SHF.R.S32.HI R220, RZ, 0x1f, R205 ;  /* 0x0000001fffdc7819 */ /* 0x000fe200000114cd */
[----:B------:R1:W-:Y:S01]  /*1300*/  STL [R1+0x4c], R3 ;  /* 0x00004c0301007387 */ /* 0x0003e20000100800 */
[----:B------:R-:W-:-:S02]  /*1310*/  SHF.R.S32.HI R219, RZ, 0x1f, R209 ;  /* 0x0000001fffdb7819 */ /* 0x000fc400000114d1 */
[----:B------:R-:W-:Y:S01]  /*1320*/  SHF.R.S32.HI R213, RZ, 0x4, R10 ;  /* 0x00000004ffd57819 */ /* 0x000fe2000001140a */
[----:B------:R1:W-:Y:S01]  /*1330*/  STL [R1+0x48], R2 ;  /* 0x0000480201007387 */ /* 0x0003e20000100800 */
[----:B------:R-:W-:Y:S01]  /*1340*/  SHF.R.S32.HI R214, RZ, 0x4, R214 ;  /* 0x00000004ffd67819 */ /* 0x000fe200000114d6 */
[----:B0-----:R-:W-:-:S05]  /*1350*/  IMAD.IADD R0, R16, 0x1, R11 ;  /* 0x0000000110007824 */ /* 0x001fca00078e020b */
[----:B------:R1:W-:Y:S02]  /*1360*/  STL [R1+0x44], R0 ;  /* 0x0000440001007387 */ /* 0x0003e40000100800 */
.L_x_5437:
[----:B------:R-:W-:Y:S05]  /*1370*/  YIELD ;  /* 0x0000000000007946 */ /* 0x000fea0003800000 */
[----:B------:R-:W-:Y:S01]  /*1380*/  ULDC.64 UR4, c[0x0][0xa28] ;  /* 0x00028a0000047ab9 */ /* 0x000fe20000000a00 */
[----:B0--3--:R-:W0:Y:S01]  /*1390*/  LDC.64 R4, c[0x0][0xa08] ;  /* 0x00028200ff047b82 */ /* 0x009e220000000a00 */
        /* <DEDUP_REMOVED lines=16> */
[----:B------:R-:W5:Y:S01]  /*14a0*/  @P0 LDG.E R29, desc[UR42][R8.64] ;  /* 0x0000002a081d0981 */ /* 0x000f62000c1e1900 */
[----:B-1----:R-:W-:-:S04]  /*14b0*/  @P1 IMAD.WIDE R2, R23, 0x4, R2 ;  /* 0x0000000417021825 */ /* 0x002fc800078e0202 */
[----:B0-----:R-:W-:Y:S01]  /*14c0*/  @P2 IMAD.WIDE R4, R23, 0x4, R6 ;  /* 0x0000000417042825 */ /* 0x001fe200078e0206 */
[----:B------:R-:W-:Y:S01]  /*14d0*/  UISETP.NE.U32.AND UP0, UPT, UR4, URZ, UPT ;  /* 0x0000003f0400728c */ /* 0x000fe2000bf05070 */
[----:B------:R0:W5:Y:S02]  /*14e0*/  @P1 LDG.E R11, desc[UR42][R2.64] ;  /* 0x0000002a020b1981 */ /* 0x000164000c1e1900 */
[----:B------:R-:W-:Y:S02]  /*14f0*/  ULDC UR4, c[0x0][0x424] ;  /* 0x0001090000047ab9 */ /* 0x000fe40000000800 */
[----:B------:R1:W5:Y:S01]  /*1500*/  @P2 LDG.E R202, desc[UR42][R4.64] ;  /* 0x0000002a04ca2981 */ /* 0x000362000c1e1900 */
[----:B------:R-:W-:-:S03]  /*1510*/  UISETP.NE.AND.EX UP0, UPT, UR5, URZ, UPT, UP0 ;  /* 0x0000003f0500728c */ /* 0x000fc6000bf05300 */
[----:B------:R-:W-:Y:S01]  /*1520*/  ULDC UR5, c[0x0][0x2f0] ;  /* 0x0000bc0000057ab9 */ /* 0x000fe20000000800 */
[----:B------:R-:W-:-:S04]  /*1530*/  USEL UR4, UR4, 0x1, UP0 ;  /* 0x0000000104047887 */ /* 0x000fc80008000000 */
[----:B------:R-:W-:-:S03]  /*1540*/  UIMAD UR4, UR4, UR5, URZ ;  /* 0x00000005040472a4 */ /* 0x000fc6000f8e023f */
[----:B------:R-:W-:Y:S02]  /*1550*/  ULDC UR5, c[0x0][0x348] ;  /* 0x0000d20000057ab9 */ /* 0x000fe40000000800 */
[----:B0-----:R-:W-:Y:S02]  /*1560*/  IMAD.U32 R2, RZ, RZ, UR5 ;  /* 0x00000005ff027e24 */ /* 0x001fe4000f8e00ff */
[----:B------:R-:W-:Y:S01]  /*1570*/  IMAD.U32 R28, RZ, RZ, UR4 ;  /* 0x00000004ff1c7e24 */ /* 0x000fe2000f8e00ff */
[----:B-12-4-:R-:W-:Y:S06]  /*1580*/  @P2 BRA `(.L_x_5212) ;  /* 0x0000000000242947 */ /* 0x016fec0003800000 */
        /* <DEDUP_REMOVED lines=9> */
.L_x_5212:
[----:B------:R-:W-:Y:S01]  /*1620*/  ULDC.64 UR4, c[0x0][0xa20] ;  /* 0x0002880000047ab9 */ /* 0x000fe20000000a00 */
[----:B------:R0:W-:Y:S01]  /*1630*/  STL [R1+0x18], R22 ;  /* 0x0000181601007387 */ /* 0x0001e20000100800 */
[----:B------:R-:W-:-:S03]  /*1640*/  ISETP.NE.U32.AND P1, PT, RZ, UR4, PT ;  /* 0x00000004ff007c0c */ /* 0x000fc6000bf25070 */
[----:B------:R0:W-:Y:S01]  /*1650*/  STL [R1+0x1c], R23 ;  /* 0x00001c1701007387 */ /* 0x0001e20000100800 */
[----:B------:R-:W-:-:S13]  /*1660*/  ISETP.NE.AND.EX P1, PT, RZ, UR5, PT, P1 ;  /* 0x00000005ff007c0c */ /* 0x000fda000bf25310 */
[----:B0-----:R-:W-:Y:S05]  /*1670*/  @!P1 BRA `(.L_x_5213) ;  /* 0x0000000000109947 */ /* 0x001fea0003800000 */
[----:B------:R-:W0:Y:S02]  /*1680*/  LDC.64 R4, c[0x0][0xa20] ;  /* 0x00028800ff047b82 */ /* 0x000e240000000a00 */
[----:B0-----:R-:W-:-:S05]  /*1690*/  IMAD.WIDE R4, R23, 0x4, R4 ;  /* 0x0000000417047825 */ /* 0x001fca00078e0204 */
[----:B------:R0:W5:Y:S01]  /*16a0*/  LDG.E R28, desc[UR42][R4.64] ;  /* 0x0000002a041c7981 */ /* 0x000162000c1e1900 */
[----:B------:R-:W-:Y:S05]  /*16b0*/  BRA `(.L_x_5214) ;  /* 0x0000000000107947 */ /* 0x000fea0003800000 */
.L_x_5213:
[----:B------:R-:W-:Y:S05]  /*16c0*/  @!P0 BRA `(.L_x_5214) ;  /* 0x00000000000c8947 */ /* 0x000fea0003800000 */
[----:B------:R-:W2:Y:S04]  /*16d0*/  LDG.E R3, desc[UR42][R8.64] ;  /* 0x0000002a08037981 */ /* 0x000ea8000c1e1900 */
[----:B------:R-:W2:Y:S02]  /*16e0*/  LDG.E R28, desc[UR42][R8.64+0x4] ;  /* 0x0000042a081c7981 */ /* 0x000ea4000c1e1900 */
[----:B--2---:R-:W-:-:S07]  /*16f0*/  IMAD.IADD R28, R28, 0x1, -R3 ;  /* 0x000000011c1c7824 */ /* 0x004fce00078e0a03 */
.L_x_5214:
        /* <DEDUP_REMOVED lines=26> */
[C---:B------:R-:W-:Y:S01]  /*18a0*/  IADD3 R5, R203.reuse, 0x1, -R202 ;  /* 0x00000001cb057810 */ /* 0x040fe20007ffe8ca */
[----:B------:R-:W-:Y:S01]  /*18b0*/  IMAD.MOV.U32 R4, RZ, RZ, R0 ;  /* 0x000000ffff047224 */ /* 0x000fe200078e0000 */
[----:B--2---:R-:W-:Y:S01]  /*18c0*/  @P1 SHF.R.U32.HI R4, RZ, R8, R3 ;  /* 0x00000008ff041219 */ /* 0x004fe20000011603 */
[----:B------:R-:W-:-:S04]  /*18d0*/  VIADD R0, R203, 0x7f ;  /* 0x0000007fcb007836 */ /* 0x000fc80000000000 */
[----:B0-----:R-:W-:Y:S01]  /*18e0*/  IMAD.IADD R7, R5, 0x1, R4 ;  /* 0x0000000105077824 */ /* 0x001fe200078e0204 */
[----:B------:R-:W-:-:S04]  /*18f0*/  SHF.R.S32.HI R3, RZ, 0x1f, R0 ;  /* 0x0000001fff037819 */ /* 0x000fc80000011400 */
[----:B------:R-:W-:Y:S01]  /*1900*/  LEA.HI R3, R3, R0, RZ, 0x7 ;  /* 0x0000000003037211 */ /* 0x000fe200078f38ff */
[----:B------:R-:W-:-:S03]  /*1910*/  IMAD.IADD R0, R7, 0x1, R12 ;  /* 0x0000000107007824 */ /* 0x000fc600078e020c */
[----:B------:R-:W-:Y:S01]  /*1920*/  SHF.R.S32.HI R25, RZ, 0x7, R3 ;  /* 0x00000007ff197819 */ /* 0x000fe20000011403 */
        /* <DEDUP_REMOVED lines=12> */
.L_x_5217:
[----:B------:R-:W-:-:S13]  /*19f0*/  ISETP.NE.AND P0, PT, R13, 0x1, PT ;  /* 0x000000010d00780c */ /* 0x000fda0003f05270 */
[----:B------:R-:W0:Y:S02]  /*1a00*/  @P0 LDC.64 R4, c[0x0][0x9e8] ;  /* 0x00027a00ff040b82 */ /* 0x000e240000000a00 */
[----:B0-----:R-:W-:-:S05]  /*1a10*/  @P0 IMAD.HI.U32 R4, R3, R4, RZ ;  /* 0x0000000403040227 */ /* 0x001fca00078e00ff */
[----:B------:R-:W-:-:S07]  /*1a20*/  @P0 SHF.R.U32.HI R3, RZ, R5, R4 ;  /* 0x00000005ff030219 */ /* 0x000fce0000011604 */
.L_x_5218:
[----:B------:R-:W-:Y:S05]  /*1a30*/  BSYNC B0 ;  /* 0x0000000000007941 */ /* 0x000fea0003800000 */
.L_x_5216:
[----:B------:R-:W-:-:S05]  /*1a40*/  IMAD R3, R3, R13, R13 ;  /* 0x0000000d03037224 */ /* 0x000fca00078e020d */
[----:B------:R-:W-:-:S07]  /*1a50*/  VIMNMX R0, R0, R3, PT ;  /* 0x0000000300007248 */ /* 0x000fce0003fe0100 */
.L_x_5215:
[----:B------:R-:W0:Y:S01]  /*1a60*/  @P1 LDC R3, c[0x0][0x44c] ;  /* 0x00011300ff031b82 */ /* 0x000e220000000800 */
[----:B------:R-:W-:Y:S01]  /*1a70*/  IMAD.IADD R88, R203, 0x1, -R202 ;  /* 0x00000001cb587824 */ /* 0x000fe200078e0aca */
[----:B------:R-:W-:-:S06]  /*1a80*/  ULDC UR4, c[0x0][0x9dc] ;  /* 0x0002770000047ab9 */ /* 0x000fcc0000000800 */
[----:B------:R-:W1:Y:S01]  /*1a90*/  @P1 LDC R5, c[0x0][0x450] ;  /* 0x00011400ff051b82 */ /* 0x000e620000000800 */
[----:B0-----:R-:W-:-:S04]  /*1aa0*/  @P1 IMAD.HI.U32 R4, R212, R3, RZ ;  /* 0x00000003d4041227 */ /* 0x001fc800078e00ff */
[----:B------:R-:W-:Y:S01]  /*1ab0*/  IMAD.MOV.U32 R3, RZ, RZ, R212 ;  /* 0x000000ffff037224 */ /* 0x000fe200078e00d4 */
        /* <DEDUP_REMOVED lines=14> */
.L_x_5221:
[----:B------:R-:W-:-:S13]  /*1ba0*/  ISETP.NE.AND P0, PT, R13, 0x1, PT ;  /* 0x000000010d00780c */ /* 0x000fda0003f05270 */
[----:B------:R-:W0:Y:S02]  /*1bb0*/  @P0 LDC.64 R6, c[0x0][0x9e8] ;  /* 0x00027a00ff060b82 */ /* 0x000e240000000a00 */
[----:B0-----:R-:W-:-:S05]  /*1bc0*/  @P0 IMAD.HI.U32 R6, R3, R6, RZ ;  /* 0x0000000603060227 */ /* 0x001fca00078e00ff */
[----:B------:R-:W-:-:S07]  /*1bd0*/  @P0 SHF.R.U32.HI R3, RZ, R7, R6 ;  /* 0x00000007ff030219 */ /* 0x000fce0000011606 */
.L_x_5222:
[----:B------:R-:W-:Y:S05]  /*1be0*/  BSYNC B0 ;  /* 0x0000000000007941 */ /* 0x000fea0003800000 */
.L_x_5220:
[----:B------:R-:W-:-:S05]  /*1bf0*/  IMAD R3, R3, R13, RZ ;  /* 0x0000000d03037224 */ /* 0x000fca00078e02ff */
[----:B------:R-:W-:-:S07]  /*1c00*/  VIMNMX R4, R4, R3, !PT ;  /* 0x0000000304047248 */ /* 0x000fce0007fe0100 */
.L_x_5219:
        /* <DEDUP_REMOVED lines=43> */
.L_x_5225:
[----:B------:R-:W-:Y:S05]  /*1ec0*/  BSYNC B6 ;  /* 0x0000000000067941 */ /* 0x000fea0003800000 */
.L_x_5224:
        /* <DEDUP_REMOVED lines=20> */
.L_x_5227:
[----:B------:R-:W-:Y:S05]  /*2010*/  BSYNC B6 ;  /* 0x0000000000067941 */ /* 0x000fea0003800000 */
.L_x_5226:
[----:B------:R-:W-:Y:S01]  /*2020*/  ULDC.64 UR4, c[0x0][0x9f8] ;  /* 0x00027e0000047ab9 */ /* 0x000fe20000000a00 */
[----:B------:R-:W2:Y:S01]  /*2030*/  LDL R32, [R1+0x8] ;  /* 0x0000080001207983 */ /* 0x000ea20000100800 */
[----:B------:R-:W-:Y:S01]  /*2040*/  ISETP.NE.U32.AND P0, PT, RZ, UR4, PT ;  /* 0x00000004ff007c0c */ /* 0x000fe2000bf05070 */
[----:B------:R-:W-:Y:S01]  /*2050*/  IMAD.MOV.U32 R81, RZ, RZ, R23 ;  /* 0x000000ffff517224 */ /* 0x000fe200078e0017 */
[----:B------:R-:W0:Y:S01]  /*2060*/  LDC.64 R70, c[0x0][0x408] ;  /* 0x00010200ff467b82 */ /* 0x000e220000000a00 */
[----:B------:R-:W1:Y:S01]  /*2070*/  S2R R31, SR_TID.X ;  /* 0x00000000001f7919 */ /* 0x000e620000002100 */
[----:B------:R-:W-:Y:S01]  /*2080*/  ISETP.NE.AND.EX P0, PT, RZ, UR5, PT, P0 ;  /* 0x00000005ff007c0c */ /* 0x000fe2000bf05300 */
[----:B------:R-:W-:-:S05]  /*2090*/  VIADD R80, R18, 0x20 ;  /* 0x0000002012507836 */ /* 0x000fca0000000000 */
[----:B------:R-:W3:Y:S08]  /*20a0*/  LDC.64 R68, c[0x0][0x3f8] ;  /* 0x0000fe00ff447b82 */ /* 0x000ef00000000a00 */
[----:B------:R-:W4:Y:S08]  /*20b0*/  @P0 LDC.64 R4, c[0x0][0x9f8] ;  /* 0x00027e00ff040b82 */ /* 0x000f300000000a00 */
[----:B------:R-:W3:Y:S01]  /*20c0*/  LDC R11, c[0x0][0x3f4] ;  /* 0x0000fd00ff0b7b82 */ /* 0x000ee20000000800 */
[----:B-1----:R-:W-:-:S04]  /*20d0*/  SHF.R.U32.HI R30, RZ, 0x7, R31 ;  /* 0x00000007ff1e7819 */ /* 0x002fc8000001161f */
[----:B------:R-:W-:Y:S01]  /*20e0*/  ISETP.NE.AND P6, PT, R30, 0x1, PT ;  /* 0x000000011e00780c */ /* 0x000fe20003fc5270 */
[----:B----4-:R-:W-:-:S05]  /*20f0*/  @P0 IMAD.WIDE R4, R23, 0x4, R4 ;  /* 0x0000000417040825 */ /* 0x010fca00078e0204 */
[----:B------:R1:W4:Y:S01]  /*2100*/  @P0 LDG.E R81, desc[UR42][R4.64] ;  /* 0x0000002a04510981 */ /* 0x000322000c1e1900 */
[----:B------:R-:W-:Y:S01]  /*2110*/  VIADD R79, R18, 0x40 ;  /* 0x00000040124f7836 */ /* 0x000fe20000000000 */
[----:B------:R-:W-:Y:S01]  /*2120*/  SHF.R.S32.HI R207, RZ, 0x1f, R206 ;  /* 0x0000001fffcf7819 */ /* 0x000fe200000114ce */
[----:B0-----:R-:W-:Y:S01]  /*2130*/  IMAD.WIDE.U32 R20, R211, R70, R18 ;  /* 0x00000046d3147225 */ /* 0x001fe200078e0012 */
[----:B---3--:R-:W-:-:S03]  /*2140*/  ISETP.GE.AND P3, PT, R80, R11, PT ;  /* 0x0000000b5000720c */ /* 0x008fc60003f66270 */
[----:B------:R-:W-:Y:S05]  /*2150*/  @!P6 WARPSYNC.ALL ;  /* 0x000000000000e948 */ /* 0x000fea0003800000 */
[----:B------:R-:W-:Y:S01]  /*2160*/  ULDC UR4, c[0x0][0x2f4] ;  /* 0x0000bd0000047ab9 */ /* 0x000fe20000000800 */
[----:B-1----:R-:W-:Y:S01]  /*2170*/  SHF.R.S32.HI R5, RZ, 0x1f, R211 ;  /* 0x0000001fff057819 */ /* 0x002fe200000114d3 */
[-C--:B------:R-:W-:Y:S01]  /*2180*/  IMAD.WIDE.U32 R48, R211, R70.reuse, R206 ;  /* 0x00000046d3307225 */ /* 0x080fe200078e00ce */
[----:B------:R-:W-:Y:S02]  /*2190*/  ISETP.GE.AND P1, PT, R80, UR4, PT ;  /* 0x0000000450007c0c */ /* 0x000fe4000bf26270 */
[----:B------:R-:W-:Y:S01]  /*21a0*/  ISETP.GE.AND P0, PT, R18, UR4, PT ;  /* 0x0000000412007c0c */ /* 0x000fe2000bf06270 */
[----:B------:R-:W-:Y:S01]  /*21b0*/  IMAD R4, R5, R70, RZ ;  /* 0x0000004605047224 */ /* 0x000fe200078e02ff */
[----:B------:R-:W-:Y:S01]  /*21c0*/  SEL R3, RZ, 0xffffffff, P1 ;  /* 0xffffffffff037807 */ /* 0x000fe20000800000 */
[----:B------:R-:W-:Y:S01]  /*21d0*/  IMAD.WIDE.U32 R50, R211, R68, R18 ;  /* 0x00000044d3327225 */ /* 0x000fe200078e0012 */
[----:B------:R-:W-:-:S02]  /*21e0*/  SEL R0, RZ, 0x1, P0 ;  /* 0x00000001ff007807 */ /* 0x000fc40000000000 */
[----:B------:R-:W-:Y:S01]  /*21f0*/  ISETP.GE.AND P1, PT, R208, UR4, PT ;  /* 0x00000004d0007c0c */ /* 0x000fe2000bf26270 */
[----:B------:R-:W-:Y:S01]  /*2200*/  IMAD.SHL.U32 R3, R3, 0x2, RZ ;  /* 0x0000000203037824 */ /* 0x000fe200078e00ff */
[----:B------:R-:W-:Y:S01]  /*2210*/  ISETP.GE.AND P0, PT, R79, UR4, PT ;  /* 0x000000044f007c0c */ /* 0x000fe2000bf06270 */
[C---:B------:R-:W-:Y:S01]  /*2220*/  IMAD R7, R211.reuse, R71, R4 ;  /* 0x00000047d3077224 */ /* 0x040fe200078e0204 */
[----:B------:R-:W-:Y:S01]  /*2230*/  SEL R4, RZ, 0x8, P1 ;  /* 0x00000008ff047807 */ /* 0x000fe20000800000 */
[----:B------:R-:W-:Y:S01]  /*2240*/  IMAD.WIDE.U32 R52, R211, R68, R206 ;  /* 0x00000044d3347225 */ /* 0x000fe200078e00ce */
[----:B------:R-:W-:Y:S02]  /*2250*/  LOP3.LUT R0, R3, 0x2, R0, 0xe2, !PT ;  /* 0x0000000203007812 */ /* 0x000fe400078ee200 */
[----:B------:R-:W-:Y:S01]  /*2260*/  SEL R3, RZ, 0x4, P0 ;  /* 0x00000004ff037807 */ /* 0x000fe20000000000 */
[----:B------:R-:W-:Y:S01]  /*2270*/  IMAD.IADD R21, R21, 0x1, R7 ;  /* 0x0000000115157824 */ /* 0x000fe200078e0207 */
[----:B------:R-:W-:Y:S01]  /*2280*/  ISETP.GE.AND P0, PT, R205, UR4, PT ;  /* 0x00000004cd007c0c */ /* 0x000fe2000bf06270 */
[----:B------:R-:W-:Y:S01]  /*2290*/  IMAD.IADD R49, R7, 0x1, R49 ;  /* 0x0000000107317824 */ /* 0x000fe200078e0231 */
[----:B------:R-:W-:Y:S01]  /*22a0*/  LOP3.LUT R0, R4, R0, R3, 0xfe, !PT ;  /* 0x0000000004007212 */ /* 0x000fe200078efe03 */
[----:B------:R-:W-:Y:S01]  /*22b0*/  IMAD R4, R5, R68, RZ ;  /* 0x0000004405047224 */ /* 0x000fe200078e02ff */
[----:B------:R-:W-:Y:S01]  /*22c0*/  SEL R3, RZ, 0x10, P0 ;  /* 0x00000010ff037807 */ /* 0x000fe20000000000 */
[----:B------:R-:W-:Y:S01]  /*22d0*/  VIADD R31, R31, 0xffffff80 ;  /* 0xffffff801f1f7836 */ /* 0x000fe20000000000 */
[----:B------:R-:W-:Y:S01]  /*22e0*/  ISETP.GE.AND P0, PT, R18, R11, PT ;  /* 0x0000000b1200720c */ /* 0x000fe20003f06270 */
[----:B------:R-:W-:Y:S01]  /*22f0*/  IMAD R7, R211, R69, R4 ;  /* 0x00000045d3077224 */ /* 0x000fe200078e0204 */
[----:B------:R-:W-:Y:S01]  /*2300*/  ISETP.GE.AND P2, PT, R79, R11, PT ;  /* 0x0000000b4f00720c */ /* 0x000fe20003f46270 */
[----:B-----5:R-:W-:Y:S01]  /*2310*/  IMAD.WIDE.U32 R20, R24, R70, R20 ;  /* 0x0000004618147225 */ /* 0x020fe200078e0014 */
[----:B------:R-:W-:-:S02]  /*2320*/  LOP3.LUT R0, R0, R3, RZ, 0xfc, !PT ;  /* 0x0000000300007212 */ /* 0x000fc400078efcff */
[----:B------:R-:W-:Y:S01]  /*2330*/  SEL R3, R11, RZ, P0 ;  /* 0x000000ff0b037207 */ /* 0x000fe20000000000 */
[----:B------:R-:W-:Y:S01]  /*2340*/  IMAD.IADD R51, R51, 0x1, R7 ;  /* 0x0000000133337824 */ /* 0x000fe200078e0207 */
[----:B------:R-:W-:Y:S01]  /*2350*/  SEL R5, R11, RZ, P3 ;  /* 0x000000ff0b057207 */ /* 0x000fe20001800000 */
[----:B------:R-:W-:Y:S01]  /*2360*/  IMAD.IADD R53, R7, 0x1, R53 ;  /* 0x0000000107357824 */ /* 0x000fe200078e0235 */
[----:B------:R-:W-:Y:S01]  /*2370*/  SEL R4, R11, RZ, P2 ;  /* 0x000000ff0b047207 */ /* 0x000fe20001000000 */
[----:B------:R-:W-:Y:S01]  /*2380*/  IMAD.IADD R3, R18, 0x1, R3 ;  /* 0x0000000112037824 */ /* 0x000fe200078e0203 */
[----:B------:R-:W-:Y:S01]  /*2390*/  SHF.R.S32.HI R9, RZ, 0x1f, R24 ;  /* 0x0000001fff097819 */ /* 0x000fe20000011418 */
[----:B------:R-:W-:Y:S01]  /*23a0*/  IMAD.IADD R5, R80, 0x1, R5 ;  /* 0x0000000150057824 */ /* 0x000fe200078e0205 */
[----:B------:R-:W-:Y:S01]  /*23b0*/  LEA.HI R12, R31, R31, RZ, 0x1 ;  /* 0x0000001f1f0c7211 */ /* 0x000fe200078f08ff */
[----:B------:R-:W-:Y:S01]  /*23c0*/  IMAD.IADD R7, R79, 0x1, R4 ;  /* 0x000000014f077824 */ /* 0x000fe200078e0204 */
[----:B------:R-:W-:Y:S01]  /*23d0*/  SHF.R.S32.HI R4, RZ, 0x1f, R3 ;  /* 0x0000001fff047819 */ /* 0x000fe20000011403 */
[C---:B------:R-:W-:Y:S01]  /*23e0*/  IMAD R10, R9.reuse, R70, RZ ;  /* 0x00000046090a7224 */ /* 0x040fe200078e02ff */
[----:B------:R-:W-:Y:S01]  /*23f0*/  SHF.R.S32.HI R6, RZ, 0x1f, R5 ;  /* 0x0000001fff067819 */ /* 0x000fe20000011405 */
[----:B------:R-:W-:Y:S01]  /*2400*/  IMAD R9, R9, R68, RZ ;  /* 0x0000004409097224 */ /* 0x000fe200078e02ff */
[----:B------:R-:W-:Y:S01]  /*2410*/  SHF.R.S32.HI R8, RZ, 0x1f, R7 ;  /* 0x0000001fff087819 */ /* 0x000fe20000011407 */
[----:B------:R-:W-:Y:S01]  /*2420*/  IMAD R61, R24, R71, R10 ;  /* 0x00000047183d7224 */ /* 0x000fe200078e020a */
[-C--:B------:R-:W-:Y:S01]  /*2430*/  LEA.HI R77, R4, R3.reuse, RZ, 0x4 ;  /* 0x00000003044d7211 */ /* 0x080fe200078f20ff */
[----:B------:R-:W-:Y:S01]  /*2440*/  IMAD.WIDE.U32 R48, R24, R70, R48 ;  /* 0x0000004618307225 */ /* 0x000fe200078e0030 */
[----:B------:R-:W-:-:S02]  /*2450*/  LEA.HI R3, R4, R3, RZ, 0x6 ;  /* 0x0000000304037211 */ /* 0x000fc400078f30ff */
[----:B------:R-:W-:Y:S01]  /*2460*/  LEA.HI R76, R6, R5, RZ, 0x4 ;  /* 0x00000005064c7211 */ /* 0x000fe200078f20ff */
[----:B------:R-:W-:Y:S01]  /*2470*/  IMAD R9, R24, R69, R9 ;  /* 0x0000004518097224 */ /* 0x000fe200078e0209 */
[----:B------:R-:W-:Y:S01]  /*2480*/  LEA.HI R75, R8, R7, RZ, 0x4 ;  /* 0x00000007084b7211 */ /* 0x000fe200078f20ff */
[----:B------:R-:W-:Y:S01]  /*2490*/  IMAD.SHL.U32 R4, R3, 0x80, RZ ;  /* 0x0000008003047824 */ /* 0x000fe200078e00ff */
[----:B------:R-:W-:Y:S01]  /*24a0*/  LEA.HI R5, R6, R5, RZ, 0x6 ;  /* 0x0000000506057211 */ /* 0x000fe200078f30ff */
[-C--:B------:R-:W-:Y:S01]  /*24b0*/  IMAD.WIDE.U32 R50, R24, R68.reuse, R50 ;  /* 0x0000004418327225 */ /* 0x080fe200078e0032 */
[----:B------:R-:W-:Y:S02]  /*24c0*/  LEA.HI R7, R8, R7, RZ, 0x6 ;  /* 0x0000000708077211 */ /* 0x000fe400078f30ff */
[----:B------:R-:W-:Y:S01]  /*24d0*/  LOP3.LUT R3, R215, 0x30, R77, 0xf8, !PT ;  /* 0x00000030d7037812 */ /* 0x000fe200078ef84d */
[----:B------:R-:W-:Y:S01]  /*24e0*/  IMAD.SHL.U32 R6, R5, 0x80, RZ ;  /* 0x0000008005067824 */ /* 0x000fe200078e00ff */
[----:B------:R-:W-:Y:S01]  /*24f0*/  LOP3.LUT R12, R12, 0xfffffffe, RZ, 0xc0, !PT ;  /* 0xfffffffe0c0c7812 */ /* 0x000fe200078ec0ff */
[----:B------:R-:W-:Y:S01]  /*2500*/  IMAD.SHL.U32 R8, R7, 0x80, RZ ;  /* 0x0000008007087824 */ /* 0x000fe200078e00ff */
[C---:B------:R-:W-:Y:S01]  /*2510*/  LOP3.LUT R5, R215.reuse, 0x30, R76, 0xf8, !PT ;  /* 0x00000030d7057812 */ /* 0x040fe200078ef84c */
[----:B------:R-:W-:Y:S01]  /*2520*/  IMAD.WIDE.U32 R52, R24, R68, R52 ;  /* 0x0000004418347225 */ /* 0x000fe200078e0034 */
[----:B------:R-:W-:-:S02]  /*2530*/  LOP3.LUT R7, R215, 0x30, R75, 0xf8, !PT ;  /* 0x00000030d7077812 */ /* 0x000fc400078ef84b */
[----:B------:R-:W-:Y:S01]  /*2540*/  LOP3.LUT R4, R4, 0xffffe000, RZ, 0xc0, !PT ;  /* 0xffffe00004047812 */ /* 0x000fe200078ec0ff */
[----:B------:R-:W-:Y:S01]  /*2550*/  IMAD.IADD R12, R31, 0x1, -R12 ;  /* 0x000000011f0c7824 */ /* 0x000fe200078e0a0c */
[-C--:B------:R-:W-:Y:S01]  /*2560*/  LOP3.LUT R3, R3, R216.reuse, RZ, 0x3c, !PT ;  /* 0x000000d803037212 */ /* 0x080fe200078e3cff */
[----:B------:R-:W-:Y:S01]  /*2570*/  IMAD.IADD R62, R21, 0x1, R61 ;  /* 0x00000001153e7824 */ /* 0x000fe200078e023d */
[----:B------:R-:W-:Y:S01]  /*2580*/  LOP3.LUT R6, R6, 0xffffe000, RZ, 0xc0, !PT ;  /* 0xffffe00006067812 */ /* 0x000fe200078ec0ff */
[----:B------:R-:W-:Y:S01]  /*2590*/  IMAD.IADD R78, R29, 0x1, R28 ;  /* 0x000000011d4e7824 */ /* 0x000fe200078e021c */
[-C--:B------:R-:W-:Y:S01]  /*25a0*/  LOP3.LUT R5, R5, R216.reuse, RZ, 0x3c, !PT ;  /* 0x000000d805057212 */ /* 0x080fe200078e3cff */
[----:B------:R-:W-:Y:S01]  /*25b0*/  IMAD R66, R12, 0x80, R211 ;  /* 0x000000800c427824 */ /* 0x000fe200078e02d3 */
[----:B------:R-:W-:Y:S01]  /*25c0*/  LOP3.LUT R8, R8, 0xffffe000, RZ, 0xc0, !PT ;  /* 0xffffe00008087812 */ /* 0x000fe200078ec0ff */
[----:B------:R-:W-:Y:S01]  /*25d0*/  VIADD R65, R30, 0x8 ;  /* 0x000000081e417836 */ /* 0x000fe20000000000 */
[----:B------:R-:W-:Y:S01]  /*25e0*/  LOP3.LUT R7, R7, R216, RZ, 0x3c, !PT ;  /* 0x000000d807077212 */ /* 0x000fe200078e3cff */
[----:B------:R-:W-:Y:S01]  /*25f0*/  IMAD.SHL.U32 R64, R11, 0x2, RZ ;  /* 0x000000020b407824 */ /* 0x000fe200078e00ff */
[----:B------:R-:W-:Y:S01]  /*2600*/  IADD3 R74, R3, R4, R217 ;  /* 0x00000004034a7210 */ /* 0x000fe20007ffe0d9 */
[----:B------:R-:W-:Y:S01]  /*2610*/  IMAD.IADD R61, R61, 0x1, R49 ;  /* 0x000000013d3d7824 */ /* 0x000fe200078e0231 */
[C---:B------:R-:W-:Y:S01]  /*2620*/  SHF.L.U64.HI R71, R70.reuse, 0x7, R71 ;  /* 0x0000000746477819 */ /* 0x040fe20000010247 */
[----:B------:R-:W-:Y:S01]  /*2630*/  IMAD.SHL.U32 R70, R70, 0x80, RZ ;  /* 0x0000008046467824 */ /* 0x000fe200078e00ff */
[C---:B------:R-:W-:Y:S01]  /*2640*/  SHF.L.U64.HI R69, R68.reuse, 0x7, R69 ;  /* 0x0000000744457819 */ /* 0x040fe20000010245 */
[----:B------:R-:W-:Y:S01]  /*2650*/  IMAD.SHL.U32 R68, R68, 0x80, RZ ;  /* 0x0000008044447824 */ /* 0x000fe200078e00ff */
[----:B------:R-:W-:Y:S01]  /*2660*/  LOP3.LUT R54, R0, 0x1, RZ, 0xc0, !PT ;  /* 0x0000000100367812 */ /* 0x000fe200078ec0ff */
[----:B------:R-:W-:Y:S01]  /*2670*/  IMAD.IADD R60, R51, 0x1, R9 ;  /* 0x00000001333c7824 */ /* 0x000fe200078e0209 */
[----:B------:R-:W-:Y:S01]  /*2680*/  P2R R83, PR, RZ, 0x8 ;  /* 0x00000008ff537803 */ /* 0x000fe20000000000 */
[----:B------:R-:W-:Y:S01]  /*2690*/  IMAD.IADD R59, R9, 0x1, R53 ;  /* 0x00000001093b7824 */ /* 0x000fe200078e0235 */
[----:B------:R-:W-:-:S02]  /*26a0*/  P2R R84, PR, RZ, 0x4 ;  /* 0x00000004ff547803 */ /* 0x000fc40000000000 */
[--C-:B------:R-:W-:Y:S02]  /*26b0*/  IADD3 R73, R5, R6, R217.reuse ;  /* 0x0000000605497210 */ /* 0x100fe40007ffe0d9 */
[----:B------:R-:W-:Y:S02]  /*26c0*/  IADD3 R72, R7, R8, R217 ;  /* 0x0000000807487210 */ /* 0x000fe40007ffe0d9 */
[----:B------:R-:W-:Y:S02]  /*26d0*/  SHF.R.S32.HI R67, RZ, 0x1f, R22 ;  /* 0x0000001fff437819 */ /* 0x000fe40000011416 */
[----:B------:R-:W-:Y:S02]  /*26e0*/  LOP3.LUT R58, R77, 0xfffffff0, RZ, 0xc0, !PT ;  /* 0xfffffff04d3a7812 */ /* 0x000fe400078ec0ff */
[----:B------:R-:W-:Y:S02]  /*26f0*/  LOP3.LUT R56, R76, 0xfffffff0, RZ, 0xc0, !PT ;  /* 0xfffffff04c387812 */ /* 0x000fe400078ec0ff */
[----:B------:R-:W-:Y:S01]  /*2700*/  LOP3.LUT R55, R75, 0xfffffff0, RZ, 0xc0, !PT ;  /* 0xfffffff04b377812 */ /* 0x000fe200078ec0ff */
[----:B------:R-:W-:Y:S01]  /*2710*/  @!P6 BAR.SYNC.DEFER_BLOCKING 0x9, 0x100 ;  /* 0x024400000000eb1d */ /* 0x000fe20000010000 */
[----:B--2---:R-:W-:-:S02]  /*2720*/  LOP3.LUT P1, RZ, R32, 0x2, RZ, 0xc0, !PT ;  /* 0x0000000220ff7812 */ /* 0x004fc4000782c0ff */
[----:B------:R-:W-:-:S04]  /*2730*/  ISETP.GE.AND P1, PT, R209, UR4, PT ;  /* 0x00000004d1007c0c */ /* 0x000fc8000bf26270 */
[----:B------:R-:W-:-:S04]  /*2740*/  SEL R57, RZ, 0x20, P1 ;  /* 0x00000020ff397807 */ /* 0x000fc80000800000 */
[----:B------:R-:W-:-:S04]  /*2750*/  LOP3.LUT R57, R0, R57, RZ, 0xfc, !PT ;  /* 0x0000003900397212 */ /* 0x000fc800078efcff */
[C---:B------:R-:W-:Y:S02]  /*2760*/  LOP3.LUT R3, R57.reuse, 0x2, RZ, 0xc0, !PT ;  /* 0x0000000239037812 */ /* 0x040fe400078ec0ff */
[----:B------:R-:W-:Y:S02]  /*2770*/  LOP3.LUT R0, R57, 0x4, RZ, 0xc0, !PT ;  /* 0x0000000439007812 */ /* 0x000fe400078ec0ff */
[----:B----4-:R-:W-:-:S07]  /*2780*/  SHF.R.S32.HI R63, RZ, 0x1f, R81 ;  /* 0x0000001fff3f7819 */ /* 0x010fce0000011451 */
.L_x_5286:
[----:B--2---:R-:W2:Y:S01]  /*2790*/  LDL R8, [R1+0x8] ;  /* 0x0000080001087983 */ /* 0x004ea20000100800 */
[----:B0-----:R-:W0:Y:S03]  /*27a0*/  LDC R89, c[0x0][0x430] ;  /* 0x00010c00ff597b82 */ /* 0x001e260000000800 */
[----:B---3--:R-:W3:Y:S01]  /*27b0*/  LDL R12, [R1+0x4] ;  /* 0x00000400010c7983 */ /* 0x008ee20000100800 */
[----:B------:R-:W-:-:S04]  /*27c0*/  VIADD R26, R26, 0xffffffff ;  /* 0xffffffff1a1a7836 */ /* 0x000fc80000000000 */
[----:B------:R-:W-:Y:S01]  /*27d0*/  IMAD R5, R26, 0x80, R66 ;  /* 0x000000801a057824 */ /* 0x000fe200078e0242 */
[----:B------:R-:W1:Y:S04]  /*27e0*/  LDC R96, c[0x0][0x3f4] ;  /* 0x0000fd00ff607b82 */ /* 0x000e680000000800 */
[----:B------:R-:W-:-:S04]  /*27f0*/  ISETP.GE.AND P1, PT, R5, R2, PT ;  /* 0x000000020500720c */ /* 0x000fc80003f26270 */
[----:B------:R-:W-:Y:S02]  /*2800*/  ISETP.GT.OR P1, PT, R66, 0x7f, P1 ;  /* 0x0000007f4200780c */ /* 0x000fe40000f24670 */
[----:B0-----:R-:W-:-:S11]  /*2810*/  ISETP.NE.AND P2, PT, R89, 0x1, PT ;  /* 0x000000015900780c */ /* 0x001fd60003f45270 */
[----:B------:R-:W0:Y:S08]  /*2820*/  @!P1 LDC.64 R10, c[0x0][0x428] ;  /* 0x00010a00ff0a9b82 */ /* 0x000e300000000a00 */
[----:B----4-:R-:W4:Y:S08]  /*2830*/  @P2 LDC R6, c[0x0][0x434] ;  /* 0x00010d00ff062b82 */ /* 0x010f300000000800 */
[----:B------:R-:W1:Y:S01]  /*2840*/  @P2 LDC R7, c[0x0][0x438] ;  /* 0x00010e00ff072b82 */ /* 0x000e620000000800 */
[----:B------:R-:W-:-:S07]  /*2850*/  IMAD.IADD R13, R78, 0x1, R5 ;  /* 0x000000014e0d7824 */ /* 0x000fce00078e0205 */
[----:B------:R-:W0:Y:S01]  /*2860*/  @!P1 LDC.64 R4, c[0x0][0x418] ;  /* 0x00010600ff049b82 */ /* 0x000e220000000a00 */
[----:B------:R-:W-:Y:S02]  /*2870*/  IMAD.MOV.U32 R9, RZ, RZ, R13 ;  /* 0x000000ffff097224 */ /* 0x000fe400078e000d */
[----:B----4-:R-:W-:-:S05]  /*2880*/  @P2 IMAD.HI.U32 R6, R13, R6, RZ ;  /* 0x000000060d062227 */ /* 0x010fca00078e00ff */
[----:B-1----:R-:W-:Y:S01]  /*2890*/  @P2 SHF.R.U32.HI R9, RZ, R7, R6 ;  /* 0x00000007ff092219 */ /* 0x002fe20000011606 */
[----:B0-----:R-:W-:-:S03]  /*28a0*/  @!P1 IMAD R6, R63, R10, RZ ;  /* 0x0000000a3f069224 */ /* 0x001fc600078e02ff */
[--C-:B------:R-:W-:Y:S01]  /*28b0*/  @!P1 SHF.R.S32.HI R7, RZ, 0x1f, R9.reuse ;  /* 0x0000001fff079819 */ /* 0x100fe20000011409 */
[----:B------:R-:W-:Y:S02]  /*28c0*/  @!P1 IMAD R11, R81, R11, R6 ;  /* 0x0000000b510b9224 */ /* 0x000fe400078e0206 */
[----:B------:R-:W-:-:S04]  /*28d0*/  @!P1 IMAD.MOV.U32 R6, RZ, RZ, R9 ;  /* 0x000000ffff069224 */ /* 0x000fc800078e0009 */
[----:B------:R-:W-:-:S04]  /*28e0*/  @!P1 IMAD.WIDE.U32 R6, R81, R10, R6 ;  /* 0x0000000a51069225 */ /* 0x000fc800078e0006 */
[----:B------:R-:W-:Y:S01]  /*28f0*/  @!P1 IMAD.IADD R7, R7, 0x1, R11 ;  /* 0x0000000107079824 */ /* 0x000fe200078e020b */
[----:B------:R-:W-:-:S04]  /*2900*/  @!P1 LEA R4, P2, R6, R4, 0x2 ;  /* 0x0000000406049211 */ /* 0x000fc800078410ff */
[----:B------:R-:W-:Y:S02]  /*2910*/  @!P1 LEA.HI.X R5, R6, R5, R7, 0x2, P2 ;  /* 0x0000000506059211 */ /* 0x000fe400010f1407 */
[----:B------:R-:W-:Y:S01]  /*2920*/  ISETP.GE.AND P2, PT, R96, 0x1, PT ;  /* 0x000000016000780c */ /* 0x000fe20003f46270 */
[----:B------:R-:W-:Y:S01]  /*2930*/  IMAD.MOV.U32 R87, RZ, RZ, RZ ;  /* 0x000000ffff577224 */ /* 0x000fe200078e00ff */
[----:B------:R-:W-:Y:S05]  /*2940*/  YIELD ;  /* 0x0000000000007946 */ /* 0x000fea0003800000 */
[----:B------:R-:W-:Y:S01]  /*2950*/  IMAD.MOV R6, RZ, RZ, -R9 ;  /* 0x000000ffff067224 */ /* 0x000fe200078e0a09 */
[----:B------:R-:W-:Y:S01]  /*2960*/  BSSY B0, `(.L_x_5228) ;  /* 0x00006cb000007945 */ /* 0x000fe20003800000 */
[----:B------:R0:W5:Y:S01]  /*2970*/  @!P1 LDG.E R87, desc[UR42][R4.64] ;  /* 0x0000002a04579981 */ /* 0x000162000c1e1900 */
[----:B------:R-:W-:Y:S01]  /*2980*/  ISETP.GT.AND P1, PT, R26, R27, PT ;  /* 0x0000001b1a00720c */ /* 0x000fe20003f24270 */
[----:B------:R-:W-:Y:S01]  /*2990*/  IMAD R89, R89, R6, R13 ;  /* 0x0000000659597224 */ /* 0x000fe200078e020d */
[----:B--2---:R-:W-:Y:S01]  /*29a0*/  LOP3.LUT P3, RZ, R8, 0x2, RZ, 0xc0, !PT ;  /* 0x0000000208ff7812 */ /* 0x004fe2000786c0ff */
[----:B---3--:R-:W-:-:S04]  /*29b0*/  IMAD R7, R200, 0x6000, R12 ;  /* 0x00006000c8077824 */ /* 0x008fc800078e020c */
[----:B------:R-:W-:-:S08]  /*29c0*/  VIADD R85, R7, 0x20 ;  /* 0x0000002007557836 */ /* 0x000fd00000000000 */
[----:B------:R-:W-:Y:S02]  /*29d0*/  @P3 VIADD R85, R7, 0xffffffe0 ;  /* 0xffffffe007553836 */ /* 0x000fe40000000000 */
[C---:B------:R-:W-:Y:S02]  /*29e0*/  IMAD.IADD R86, R16.reuse, 0x1, R7 ;  /* 0x0000000110567824 */ /* 0x040fe400078e0207 */
[----:B------:R-:W-:Y:S01]  /*29f0*/  IMAD.IADD R85, R16, 0x1, R85 ;  /* 0x0000000110557824 */ /* 0x000fe200078e0255 */
[----:B0-----:R-:W-:Y:S06]  /*2a00*/  @!P2 BRA `(.L_x_5229) ;  /* 0x0000006400e8a947 */ /* 0x001fec0003800000 */
[----:B------:R-:W-:Y:S01]  /*2a10*/  SHF.R.S32.HI R90, RZ, 0x1f, R89 ;  /* 0x0000001fff5a7819 */ /* 0x000fe20000011459 */
[----:B------:R-:W-:Y:S01]  /*2a20*/  ULDC.64 UR4, c[0x0][0x300] ;  /* 0x0000c00000047ab9 */ /* 0x000fe20000000a00 */
[----:B-----5:R-:W-:Y:S01]  /*2a30*/  SHF.R.S32.HI R91, RZ, 0x1f, R87 ;  /* 0x0000001fff5b7819 */ /* 0x020fe20000011457 */
[----:B------:R-:W-:-:S04]  /*2a40*/  IMAD.WIDE.U32 R4, R89, UR4, RZ ;  /* 0x0000000459047c25 */ /* 0x000fc8000f8e00ff */
[----:B------:R-:W-:Y:S02]  /*2a50*/  IMAD R6, R90, UR4, RZ ;  /* 0x000000045a067c24 */ /* 0x000fe4000f8e02ff */
[----:B------:R-:W-:Y:S02]  /*2a60*/  IMAD R8, R71, R26, RZ ;  /* 0x0000001a47087224 */ /* 0x000fe400078e02ff */
[----:B------:R-:W-:Y:S01]  /*2a70*/  IMAD R7, R89, UR5, R6 ;  /* 0x0000000559077c24 */ /* 0x000fe2000f8e0206 */
[----:B------:R-:W-:Y:S01]  /*2a80*/  ULDC.64 UR4, c[0x0][0x310] ;  /* 0x0000c40000047ab9 */ /* 0x000fe20000000a00 */
[----:B------:R-:W-:Y:S02]  /*2a90*/  IMAD R92, R26, -0x80, R2 ;  /* 0xffffff801a5c7824 */ /* 0x000fe400078e0202 */
[----:B------:R-:W-:Y:S02]  /*2aa0*/  IMAD R6, R91, UR4, RZ ;  /* 0x000000045b067c24 */ /* 0x000fe4000f8e02ff */
[----:B------:R-:W-:Y:S01]  /*2ab0*/  IMAD.IADD R5, R5, 0x1, R7 ;  /* 0x0000000105057824 */ /* 0x000fe200078e0207 */
[----:B------:R-:W-:Y:S01]  /*2ac0*/  VIMNMX R92, R92, 0x80, PT ;  /* 0x000000805c5c7848 */ /* 0x000fe20003fe0100 */
[----:B------:R-:W-:-:S02]  /*2ad0*/  IMAD R7, R87, UR5, R6 ;  /* 0x0000000557077c24 */ /* 0x000fc4000f8e0206 */
[----:B------:R-:W-:Y:S01]  /*2ae0*/  IMAD.WIDE.U32 R4, R87, UR4, R4 ;  /* 0x0000000457047c25 */ /* 0x000fe2000f8e0004 */
[----:B------:R-:W-:-:S03]  /*2af0*/  ULDC.64 UR4, c[0x0][0x308] ;  /* 0x0000c20000047ab9 */ /* 0x000fc60000000a00 */
[----:B------:R-:W-:Y:S01]  /*2b00*/  IMAD.IADD R5, R5, 0x1, R7 ;  /* 0x0000000105057824 */ /* 0x000fe200078e0207 */
[----:B------:R-:W-:Y:S01]  /*2b10*/  SHF.R.S32.HI R7, RZ, 0x1f, R26 ;  /* 0x0000001fff077819 */ /* 0x000fe2000001141a */
[----:B------:R-:W-:Y:S02]  /*2b20*/  IMAD R9, R67, UR4, RZ ;  /* 0x0000000443097c24 */ /* 0x000fe4000f8e02ff */
[----:B------:R-:W-:-:S04]  /*2b30*/  IMAD.WIDE.U32 R4, R22, UR4, R4 ;  /* 0x0000000416047c25 */ /* 0x000fc8000f8e0004 */
[----:B------:R-:W-:Y:S01]  /*2b40*/  IMAD R9, R22, UR5, R9 ;  /* 0x0000000516097c24 */ /* 0x000fe2000f8e0209 */
[----:B------:R-:W-:Y:S01]  /*2b50*/  ULDC.64 UR4, c[0x0][0x2e8] ;  /* 0x0000ba0000047ab9 */ /* 0x000fe20000000a00 */
[-C--:B------:R-:W-:Y:S01]  /*2b60*/  IMAD R6, R69, R26.reuse, RZ ;  /* 0x0000001a45067224 */ /* 0x080fe200078e02ff */
[----:B------:R-:W-:Y:S01]  /*2b70*/  IADD3 R99, P2, R4, UR4, RZ ;  /* 0x0000000404637c10 */ /* 0x000fe2000ff5e0ff */
[----:B------:R-:W-:Y:S01]  /*2b80*/  ULDC.U8 UR4, c[0x0][0x410] ;  /* 0x0001040000047ab9 */ /* 0x000fe20000000000 */
[----:B------:R-:W-:Y:S02]  /*2b90*/  IMAD.WIDE.U32 R12, R68, R26, RZ ;  /* 0x0000001a440c7225 */ /* 0x000fe400078e00ff */
[----:B------:R-:W-:Y:S02]  /*2ba0*/  IADD3.X R97, R5, UR5, R9, P2, !PT ;  /* 0x0000000505617c10 */ /* 0x000fe400097fe409 */
[----:B------:R-:W-:Y:S01]  /*2bb0*/  ISETP.NE.AND P2, PT, RZ, UR4, PT ;  /* 0x00000004ff007c0c */ /* 0x000fe2000bf45270 */
[----:B------:R-:W-:-:S02]  /*2bc0*/  IMAD R15, R7, R68, R6 ;  /* 0x00000044070f7224 */ /* 0x000fc400078e0206 */
[----:B------:R-:W-:Y:S02]  /*2bd0*/  IMAD R7, R7, R70, R8 ;  /* 0x0000004607077224 */ /* 0x000fe400078e0208 */
[----:B------:R-:W-:-:S04]  /*2be0*/  IMAD.WIDE.U32 R10, R70, R26, RZ ;  /* 0x0000001a460a7225 */ /* 0x000fc800078e00ff */
[----:B------:R-:W-:Y:S02]  /*2bf0*/  IMAD.IADD R15, R13, 0x1, R15 ;  /* 0x000000010d0f7824 */ /* 0x000fe400078e020f */
[----:B------:R-:W-:Y:S02]  /*2c00*/  IMAD.IADD R14, R11, 0x1, R7 ;  /* 0x000000010b0e7824 */ /* 0x000fe400078e0207 */
[----:B------:R-:W-:Y:S05]  /*2c10*/  @!P2 BRA `(.L_x_5230) ;  /* 0x000000300070a947 */ /* 0x000fea0003800000 */
[----:B------:R-:W-:Y:S01]  /*2c20*/  ISETP.GE.AND P3, PT, R211, R92, PT ;  /* 0x0000005cd300720c */ /* 0x000fe20003f66270 */
        /* <DEDUP_REMOVED lines=50> */
.L_x_5232:
[----:B------:R-:W-:Y:S05]  /*2f50*/  BSYNC B1 ;  /* 0x0000000000017941 */ /* 0x000fea0003800000 */
.L_x_5231:
[----:B------:R-:W-:Y:S01]  /*2f60*/  UISETP.NE.AND UP0, UPT, UR40, 0x3, UPT ;  /* 0x000000032800788c */ /* 0x000fe2000bf05270 */
[----:B-----5:R-:W-:Y:S02]  /*2f70*/  IMAD.MOV.U32 R98, RZ, RZ, R8 ;  /* 0x000000ffff627224 */ /* 0x020fe400078e0008 */
        /* <DEDUP_REMOVED lines=14> */
.L_x_5233:
[----:B------:R-:W-:Y:S01]  /*3060*/  IMAD R82, R200, 0x8, R16 ;  /* 0x00000008c8527824 */ /* 0x000fe200078e0210 */
[----:B------:R-:W-:Y:S01]  /*3070*/  SHF.L.U32 R93, R210, 0x1f, RZ ;  /* 0x0000001fd25d7819 */ /* 0x000fe200000006ff */
[----:B------:R-:W-:Y:S03]  /*3080*/  BSSY B1, `(.L_x_5234) ;  /* 0x0000003000017945 */ /* 0x000fe60003800000 */
[----:B------:R-:W1:Y:S02]  /*3090*/  SYNCS.PHASECHK.TRANS64.TRYWAIT P4, [R82+URZ+0x2a890], R93 ;  /* 0x02a8905d520075a7 */ /* 0x000e64000808017f */
[----:B-1----:R-:W-:Y:S05]  /*30a0*/  @!P4 BRA `(.L_x_5235) ;  /* 0x0000026800b8c947 */ /* 0x002fea0003800000 */
.L_x_5596:
[----:B------:R-:W-:Y:S05]  /*30b0*/  BSYNC B1 ;  /* 0x0000000000017941 */ /* 0x000fea0003800000 */
.L_x_5234:
[----:B------:R-:W-:-:S03]  /*30c0*/  UMOV UR4, 0xffffffff ;  /* 0xffffffff00047882 */ /* 0x000fc60000000000 */
[----:B------:R-:W-:Y:S05]  /*30d0*/  BRA.DIV UR4, `(.L_x_5236) ;  /* 0x0000026a04c07947 */ /* 0x000fea000b800000 */
[----:B------:R-:W2:Y:S04]  /*30e0*/  SHFL.IDX PT, R97, R97, RZ, 0x1e1f ;  /* 0x001e1fff61617589 */ /* 0x000ea800000e0000 */
[----:B------:R3:W4:Y:S02]  /*30f0*/  SHFL.IDX PT, R14, R99, RZ, 0x1e1f ;  /* 0x001e1fff630e7589 */ /* 0x00072400000e0000 */
.L_x_5600:
[----:B------:R-:W-:Y:S05]  /*3100*/  @P3 BRA `(.L_x_5237) ;  /* 0x0000006400403947 */ /* 0x000fea0003800000 */
[----:B------:R-:W-:Y:S01]  /*3110*/  ISETP.NE.AND P3, PT, R54, RZ, PT ;  /* 0x000000ff3600720c */ /* 0x000fe20003f65270 */
[----:B------:R-:W-:-:S12]  /*3120*/  BSSY B1, `(.L_x_5238) ;  /* 0x0000075000017945 */ /* 0x000fd80003800000 */
[----:B------:R-:W-:Y:S05]  /*3130*/  @!P3 BRA `(.L_x_5239) ;  /* 0x0000000400ccb947 */ /* 0x000fea0003800000 */
[----:B------:R1:W1:Y:S01]  /*3140*/  LDS.128 R4, [R86+0x1e400] ;  /* 0x01e4000056047984 */ /* 0x0002620000000c00 */
[----:B0---4-:R-:W-:Y:S01]  /*3150*/  IADD3 R10, P3, R18, R14, RZ ;  /* 0x0000000e120a7210 */ /* 0x011fe20007f7e0ff */
[----:B------:R-:W-:Y:S04]  /*3160*/  BSSY B2, `(.L_x_5240) ;  /* 0x000006f000027945 */ /* 0x000fe80003800000 */
[----:B--2---:R-:W-:Y:S01]  /*3170*/  IMAD.X R11, R97, 0x1, R19, P3 ;  /* 0x00000001610b7824 */ /* 0x004fe200018e0613 */
[----:B------:R-:W-:-:S13]  /*3180*/  ISETP.GE.AND P3, PT, R206, R96, PT ;  /* 0x00000060ce00720c */ /* 0x000fda0003f66270 */
[----:B------:R-:W-:Y:S05]  /*3190*/  @P3 BRA `(.L_x_5241) ;  /* 0x0000000400ac3947 */ /* 0x000fea0003800000 */
[----:B------:R-:W-:Y:S02]  /*31a0*/  SHF.R.U32.HI R109, RZ, 0x8, R47 ;  /* 0x00000008ff6d7819 */ /* 0x000fe4000001162f */
[----:B------:R-:W-:Y:S02]  /*31b0*/  LOP3.LUT R13, R95, 0xff, RZ, 0xc0, !PT ;  /* 0x000000ff5f0d7812 */ /* 0x000fe400078ec0ff */
[----:B------:R-:W-:Y:S02]  /*31c0*/  SHF.R.U32.HI R94, RZ, 0x18, R95 ;  /* 0x00000018ff5e7819 */ /* 0x000fe4000001165f */
[----:B------:R-:W-:Y:S02]  /*31d0*/  LOP3.LUT R12, R47, 0xff, RZ, 0xc0, !PT ;  /* 0x000000ff2f0c7812 */ /* 0x000fe400078ec0ff */
[----:B---3--:R-:W-:Y:S02]  /*31e0*/  SHF.R.U32.HI R99, RZ, 0x18, R47 ;  /* 0x00000018ff637819 */ /* 0x008fe4000001162f */
[----:B------:R-:W-:-:S02]  /*31f0*/  SHF.R.U32.HI R15, RZ, 0x8, R95 ;  /* 0x00000008ff0f7819 */ /* 0x000fc4000001165f */
[----:B------:R-:W-:Y:S01]  /*3200*/  PRMT R94, R94, 0x654, R13 ;  /* 0x000006545e5e7816 */ /* 0x000fe2000000000d */
[----:B------:R-:W-:Y:S01]  /*3210*/  IMAD.SHL.U32 R13, R109, 0x100, RZ ;  /* 0x000001006d0d7824 */ /* 0x000fe200078e00ff */
[----:B------:R-:W-:Y:S01]  /*3220*/  SHF.R.U32.HI R110, RZ, 0x10, R47 ;  /* 0x00000010ff6e7819 */ /* 0x000fe2000001162f */
[----:B------:R-:W-:Y:S01]  /*3230*/  IMAD.SHL.U32 R15, R15, 0x100, RZ ;  /* 0x000001000f0f7824 */ /* 0x000fe200078e00ff */
[----:B------:R-:W-:Y:S02]  /*3240*/  SHF.R.U32.HI R47, RZ, 0x10, R95 ;  /* 0x00000010ff2f7819 */ /* 0x000fe4000001165f */
[----:B------:R-:W-:Y:S01]  /*3250*/  PRMT R46, R99, 0x654, R12 ;  /* 0x00000654632e7816 */ /* 0x000fe2000000000c */
[----:B-1----:R-:W-:Y:S01]  /*3260*/  IMAD.MOV.U32 R12, RZ, RZ, R4 ;  /* 0x000000ffff0c7224 */ /* 0x002fe200078e0004 */
[----:B------:R-:W-:Y:S01]  /*3270*/  LOP3.LUT R94, R94, 0xff00, R15, 0xf8, !PT ;  /* 0x0000ff005e5e7812 */ /* 0x000fe200078ef80f */
[----:B------:R-:W-:Y:S01]  /*3280*/  IMAD.U32 R47, R47, 0x10000, RZ ;  /* 0x000100002f2f7824 */ /* 0x000fe200078e00ff */
[----:B------:R-:W-:Y:S01]  /*3290*/  LOP3.LUT R46, R46, 0xff00, R13, 0xf8, !PT ;  /* 0x0000ff002e2e7812 */ /* 0x000fe200078ef80d */
[----:B------:R-:W-:Y:S01]  /*32a0*/  IMAD.U32 R13, R110, 0x10000, RZ ;  /* 0x000100006e0d7824 */ /* 0x000fe200078e00ff */
[----:B------:R-:W-:-:S02]  /*32b0*/  F2FP.F16.E4M3.UNPACK_B R4, R5 ;  /* 0x00000005ff04723e */ /* 0x000fc400020006ff */
[----:B------:R-:W-:Y:S02]  /*32c0*/  F2FP.F16.E4M3.UNPACK_B R15, R115.H1 ;  /* 0x00000073ff0f723e */ /* 0x000fe400030006ff */
[----:B------:R-:W-:Y:S01]  /*32d0*/  LOP3.LUT R95, R46, 0xff0000, R13, 0xf8, !PT ;  /* 0x00ff00002e5f7812 */ /* 0x000fe200078ef80d */
[--C-:B------:R-:W-:Y:S01]  /*32e0*/  HADD2.F32 R13, -RZ, R4.reuse.H1_H1 ;  /* 0x30000004ff0d7230 */ /* 0x100fe20000004100 */
[----:B------:R-:W-:Y:S01]  /*32f0*/  LOP3.LUT R110, R94, 0xff0000, R47, 0xf8, !PT ;  /* 0x00ff00005e6e7812 */ /* 0x000fe200078ef82f */
[--C-:B------:R-:W-:Y:S01]  /*3300*/  HADD2.F32 R99, -RZ, R15.reuse.H0_H0 ;  /* 0x2000000fff637230 */ /* 0x100fe20000004100 */
[----:B------:R-:W-:Y:S01]  /*3310*/  F2FP.F16.E4M3.UNPACK_B R47, R113.H1 ;  /* 0x00000071ff2f723e */ /* 0x000fe200030006ff */
[----:B------:R-:W-:Y:S01]  /*3320*/  HADD2.F32 R4, -RZ, R4.H0_H0 ;  /* 0x20000004ff047230 */ /* 0x000fe20000004100 */
[----:B------:R-:W-:Y:S01]  /*3330*/  F2FP.F16.E4M3.UNPACK_B R5, R5.H1 ;  /* 0x00000005ff05723e */ /* 0x000fe200030006ff */
[----:B------:R-:W-:Y:S02]  /*3340*/  HADD2.F32 R109, -RZ, R15.H1_H1 ;  /* 0x3000000fff6d7230 */ /* 0x000fe40000004100 */
[----:B------:R-:W-:Y:S01]  /*3350*/  FMUL.FTZ R111, R13, R99 ;  /* 0x000000630d6f7220 */ /* 0x000fe20000410000 */
[----:B------:R-:W-:-:S02]  /*3360*/  HADD2.F32 R94, -RZ, R47.H0_H0 ;  /* 0x2000002fff5e7230 */ /* 0x000fc40000004100 */
[----:B------:R-:W-:Y:S01]  /*3370*/  FMUL.FTZ R112, R4, R99 ;  /* 0x0000006304707220 */ /* 0x000fe20000410000 */
[--C-:B------:R-:W-:Y:S01]  /*3380*/  HADD2.F32 R46, -RZ, R5.reuse.H1_H1 ;  /* 0x30000005ff2e7230 */ /* 0x100fe20000004100 */
[----:B------:R-:W-:Y:S01]  /*3390*/  F2FP.F16.E4M3.UNPACK_B R99, R115 ;  /* 0x00000073ff63723e */ /* 0x000fe200020006ff */
[----:B------:R-:W-:Y:S02]  /*33a0*/  HADD2.F32 R15, -RZ, R5.H0_H0 ;  /* 0x20000005ff0f7230 */ /* 0x000fe40000004100 */
[----:B------:R-:W-:Y:S01]  /*33b0*/  FFMA.FTZ R5, R13, R94, R112 ;  /* 0x0000005e0d057223 */ /* 0x000fe20000010070 */
[----:B------:R-:W-:Y:S02]  /*33c0*/  HADD2.F32 R47, -RZ, R47.H1_H1 ;  /* 0x3000002fff2f7230 */ /* 0x000fe40000004100 */
[-C--:B------:R-:W-:Y:S01]  /*33d0*/  FMUL.FTZ R114, R46, R109.reuse ;  /* 0x0000006d2e727220 */ /* 0x080fe20000410000 */
[-C--:B------:R-:W-:Y:S01]  /*33e0*/  F2FP.F16.E4M3.UNPACK_B R13, R12.reuse.H1 ;  /* 0x0000000cff0d723e */ /* 0x080fe200030006ff */
[C---:B------:R-:W-:Y:S01]  /*33f0*/  FMUL.FTZ R109, R15.reuse, R109 ;  /* 0x0000006d0f6d7220 */ /* 0x040fe20000410000 */
[----:B------:R-:W-:Y:S01]  /*3400*/  F2FP.F16.E4M3.UNPACK_B R12, R12 ;  /* 0x0000000cff0c723e */ /* 0x000fe200020006ff */
[----:B------:R-:W-:Y:S01]  /*3410*/  FFMA.FTZ R4, R4, R94, -R111 ;  /* 0x0000005e04047223 */ /* 0x000fe2000001086f */
[-C--:B------:R-:W-:Y:S01]  /*3420*/  FFMA.FTZ R111, R15, R47.reuse, -R114 ;  /* 0x0000002f0f6f7223 */ /* 0x080fe20000010872 */
[----:B------:R-:W-:Y:S01]  /*3430*/  FFMA.FTZ R116, R46, R47, R109 ;  /* 0x0000002f2e747223 */ /* 0x000fe2000001006d */
[--C-:B------:R-:W-:Y:S01]  /*3440*/  HADD2.F32 R15, -RZ, R13.reuse.H0_H0 ;  /* 0x2000000dff0f7230 */ /* 0x100fe20000004100 */
[----:B------:R-:W-:Y:S01]  /*3450*/  F2FP.F16.E4M3.UNPACK_B R47, R113 ;  /* 0x00000071ff2f723e */ /* 0x000fe200020006ff */
[----:B------:R-:W-:-:S02]  /*3460*/  HADD2.F32 R46, -RZ, R13.H1_H1 ;  /* 0x3000000dff2e7230 */ /* 0x000fc40000004100 */
[--C-:B------:R-:W-:Y:S01]  /*3470*/  HADD2.F32 R109, -RZ, R99.reuse.H1_H1 ;  /* 0x30000063ff6d7230 */ /* 0x100fe20000004100 */
[----:B------:R-:W-:Y:S01]  /*3480*/  F2FP.SATFINITE.E4M3.F32.PACK_AB_MERGE_C R119, R116, R111, RZ ;  /* 0x0000006f7477723e */ /* 0x000fe200048070ff */
[--C-:B------:R-:W-:Y:S02]  /*3490*/  HADD2.F32 R13, -RZ, R12.reuse.H0_H0 ;  /* 0x2000000cff0d7230 */ /* 0x100fe40000004100 */
[----:B------:R-:W-:Y:S02]  /*34a0*/  HADD2.F32 R99, -RZ, R99.H0_H0 ;  /* 0x20000063ff637230 */ /* 0x000fe40000004100 */
[-C--:B------:R-:W-:Y:S01]  /*34b0*/  FMUL.FTZ R114, R46, R109.reuse ;  /* 0x0000006d2e727220 */ /* 0x080fe20000410000 */
[----:B------:R-:W-:Y:S02]  /*34c0*/  HADD2.F32 R12, -RZ, R12.H1_H1 ;  /* 0x3000000cff0c7230 */ /* 0x000fe40000004100 */
[----:B------:R-:W-:Y:S01]  /*34d0*/  FMUL.FTZ R109, R15, R109 ;  /* 0x0000006d0f6d7220 */ /* 0x000fe20000410000 */
[--C-:B------:R-:W-:Y:S01]  /*34e0*/  HADD2.F32 R94, -RZ, R47.reuse.H1_H1 ;  /* 0x3000002fff5e7230 */ /* 0x100fe20000004100 */
[----:B------:R-:W-:Y:S01]  /*34f0*/  F2FP.SATFINITE.E4M3.F32.PACK_AB_MERGE_C R5, R5, R4, R119 ;  /* 0x000000040505723e */ /* 0x000fe20004807077 */
        /* <DEDUP_REMOVED lines=9> */
[-C--:B------:R-:W-:Y:S01]  /*3590*/  F2FP.F16.E4M3.UNPACK_B R47, R95.reuse.H1 ;  /* 0x0000005fff2f723e */ /* 0x080fe200030006ff */
        /* <DEDUP_REMOVED lines=24> */
[----:B------:R-:W-:Y:S01]  /*3720*/  HADD2.F32 R13, -RZ, R7.H1_H1 ;  /* 0x30000007ff0d7230 */ /* 0x000fe20000004100 */
[----:B------:R-:W-:Y:S01]  /*3730*/  F2FP.SATFINITE.E4M3.F32.PACK_AB_MERGE_C R4, R113, R112, R118 ;  /* 0x000000707104723e */ /* 0x000fe20004807076 */
[--C-:B------:R-:W-:Y:S02]  /*3740*/  HADD2.F32 R7, -RZ, R6.reuse.H0_H0 ;  /* 0x20000006ff077230 */ /* 0x100fe40000004100 */
[-C--:B------:R-:W-:Y:S01]  /*3750*/  FMUL.FTZ R94, R12, R99.reuse ;  /* 0x000000630c5e7220 */ /* 0x080fe20000410000 */
[----:B------:R-:W-:Y:S02]  /*3760*/  HADD2.F32 R6, -RZ, R6.H1_H1 ;  /* 0x30000006ff067230 */ /* 0x000fe40000004100 */
[----:B------:R-:W-:Y:S01]  /*3770*/  FMUL.FTZ R109, R13, R99 ;  /* 0x000000630d6d7220 */ /* 0x000fe20000410000 */
[----:B------:R-:W-:Y:S01]  /*3780*/  HADD2.F32 R110, -RZ, R110.H0_H0 ;  /* 0x2000006eff6e7230 */ /* 0x000fe20000004100 */
[----:B------:R-:W-:Y:S01]  /*3790*/  F2FP.SATFINITE.E4M3.F32.PACK_AB_MERGE_C R111, R114, R111, RZ ;  /* 0x0000006f726f723e */ /* 0x000fe200048070ff */
[----:B------:R-:W-:Y:S01]  /*37a0*/  HADD2.F32 R47, -RZ, R47.H0_H0 ;  /* 0x2000002fff2f7230 */ /* 0x000fe20000004100 */
[----:B------:R-:W-:Y:S01]  /*37b0*/  F2FP.SATFINITE.E4M3.F32.PACK_AB_MERGE_C R115, R116, R115, RZ ;  /* 0x000000737473723e */ /* 0x000fe200048070ff */
[----:B------:R-:W-:-:S02]  /*37c0*/  HADD2.F32 R95, -RZ, R95.H0_H0 ;  /* 0x2000005fff5f7230 */ /* 0x000fc40000004100 */
[-C--:B------:R-:W-:Y:S01]  /*37d0*/  FMUL.FTZ R46, R6, R110.reuse ;  /* 0x0000006e062e7220 */ /* 0x080fe20000410000 */
[----:B------:R-:W-:Y:S01]  /*37e0*/  FMUL.FTZ R15, R7, R110 ;  /* 0x0000006e070f7220 */ /* 0x000fe20000410000 */
[-C--:B------:R-:W-:Y:S01]  /*37f0*/  FFMA.FTZ R109, R12, R47.reuse, -R109 ;  /* 0x0000002f0c6d7223 */ /* 0x080fe2000001086d */
[----:B------:R-:W-:Y:S01]  /*3800*/  FFMA.FTZ R94, R13, R47, R94 ;  /* 0x0000002f0d5e7223 */ /* 0x000fe2000001005e */
[-C--:B------:R-:W-:Y:S01]  /*3810*/  FFMA.FTZ R46, R7, R95.reuse, -R46 ;  /* 0x0000005f072e7223 */ /* 0x080fe2000001082e */
[----:B------:R-:W-:-:S03]  /*3820*/  FFMA.FTZ R15, R6, R95, R15 ;  /* 0x0000005f060f7223 */ /* 0x000fc6000001000f */
[----:B------:R-:W-:Y:S02]  /*3830*/  F2FP.SATFINITE.E4M3.F32.PACK_AB_MERGE_C R7, R94, R109, R115 ;  /* 0x0000006d5e07723e */ /* 0x000fe40004807073 */
[----:B------:R-:W-:-:S07]  /*3840*/  F2FP.SATFINITE.E4M3.F32.PACK_AB_MERGE_C R6, R15, R46, R111 ;  /* 0x0000002e0f06723e */ /* 0x000fce000480706f */
.L_x_5241:
[----:B------:R-:W-:Y:S05]  /*3850*/  BSYNC B2 ;  /* 0x0000000000027941 */ /* 0x000fea0003800000 */
.L_x_5240:
[----:B-1----:R0:W-:Y:S02]  /*3860*/  ST.E.128 desc[UR42][R10.64], R4 ;  /* 0x000000040a007985 */ /* 0x0021e4000c101d2a */
.L_x_5239:
[----:B------:R-:W-:Y:S05]  /*3870*/  BSYNC B1 ;  /* 0x0000000000017941 */ /* 0x000fea0003800000 */
.L_x_5238:
[----:B------:R-:W-:Y:S01]  /*3880*/  ISETP.NE.AND P3, PT, R3, RZ, PT ;  /* 0x000000ff0300720c */ /* 0x000fe20003f65270 */
[----:B------:R-:W-:-:S12]  /*3890*/  BSSY B1, `(.L_x_5242) ;  /* 0x0000076000017945 */ /* 0x000fd80003800000 */
[----:B------:R-:W-:Y:S05]  /*38a0*/  @!P3 BRA `(.L_x_5243) ;  /* 0x0000000400d0b947 */ /* 0x000fea0003800000 */
[----:B0-----:R-:W-:Y:S01]  /*38b0*/  IMAD.SHL.U32 R4, R213, 0x10, RZ ;  /* 0x00000010d5047824 */ /* 0x001fe200078e00ff */
[----:B------:R-:W-:Y:S04]  /*38c0*/  BSSY B2, `(.L_x_5244) ;  /* 0x0000071000027945 */ /* 0x000fe80003800000 */
[----:B----4-:R-:W-:-:S04]  /*38d0*/  IADD3 R10, P3, R14, R4, RZ ;  /* 0x000000040e0a7210 */ /* 0x010fc80007f7e0ff */
[----:B--2---:R-:W-:Y:S02]  /*38e0*/  LEA.HI.X.SX32 R11, R4, R97, 0x1, P3 ;  /* 0x00000061040b7211 */ /* 0x004fe400018f0eff */
[----:B------:R0:W2:Y:S01]  /*38f0*/  LDS.128 R4, [R85+0x1e400] ;  /* 0x01e4000055047984 */ /* 0x0000a20000000c00 */
[----:B------:R-:W-:-:S13]  /*3900*/  ISETP.GE.AND P3, PT, R223, R96, PT ;  /* 0x00000060df00720c */ /* 0x000fda0003f66270 */
[----:B0-----:R-:W-:Y:S05]  /*3910*/  @P3 BRA `(.L_x_5245) ;  /* 0x0000000400ac3947 */ /* 0x001fea0003800000 */
[----:B------:R-:W-:Y:S02]  /*3920*/  SHF.R.U32.HI R94, RZ, 0x8, R43 ;  /* 0x00000008ff5e7819 */ /* 0x000fe4000001162b */
[----:B------:R-:W-:Y:S02]  /*3930*/  SHF.R.U32.HI R42, RZ, 0x18, R45 ;  /* 0x00000018ff2a7819 */ /* 0x000fe4000001162d */
[----:B------:R-:W-:Y:S02]  /*3940*/  LOP3.LUT R15, R45, 0xff, RZ, 0xc0, !PT ;  /* 0x000000ff2d0f7812 */ /* 0x000fe400078ec0ff */
[----:B------:R-:W-:Y:S02]  /*3950*/  SHF.R.U32.HI R13, RZ, 0x18, R43 ;  /* 0x00000018ff0d7819 */ /* 0x000fe4000001162b */
[----:B------:R-:W-:Y:S02]  /*3960*/  LOP3.LUT R12, R43, 0xff, RZ, 0xc0, !PT ;  /* 0x000000ff2b0c7812 */ /* 0x000fe400078ec0ff */
[----:B------:R-:W-:-:S02]  /*3970*/  SHF.R.U32.HI R44, RZ, 0x8, R45 ;  /* 0x00000008ff2c7819 */ /* 0x000fc4000001162d */
[----:B------:R-:W-:Y:S01]  /*3980*/  PRMT R15, R42, 0x654, R15 ;  /* 0x000006542a0f7816 */ /* 0x000fe2000000000f */
[----:B------:R-:W-:Y:S01]  /*3990*/  IMAD.SHL.U32 R42, R94, 0x100, RZ ;  /* 0x000001005e2a7824 */ /* 0x000fe200078e00ff */
[----:B------:R-:W-:Y:S01]  /*39a0*/  SHF.R.U32.HI R47, RZ, 0x10, R43 ;  /* 0x00000010ff2f7819 */ /* 0x000fe2000001162b */
[----:B------:R-:W-:Y:S01]  /*39b0*/  IMAD.SHL.U32 R44, R44, 0x100, RZ ;  /* 0x000001002c2c7824 */ /* 0x000fe200078e00ff */
[----:B------:R-:W-:Y:S01]  /*39c0*/  PRMT R13, R13, 0x654, R12 ;  /* 0x000006540d0d7816 */ /* 0x000fe2000000000c */
[----:B--2---:R-:W-:Y:S01]  /*39d0*/  IMAD.MOV.U32 R12, RZ, RZ, R4 ;  /* 0x000000ffff0c7224 */ /* 0x004fe200078e0004 */
[----:B------:R-:W-:Y:S02]  /*39e0*/  SHF.R.U32.HI R46, RZ, 0x10, R45 ;  /* 0x00000010ff2e7819 */ /* 0x000fe4000001162d */
[----:B------:R-:W-:Y:S01]  /*39f0*/  LOP3.LUT R13, R13, 0xff00, R42, 0xf8, !PT ;  /* 0x0000ff000d0d7812 */ /* 0x000fe200078ef82a */
[----:B------:R-:W-:Y:S01]  /*3a00*/  IMAD.U32 R42, R47, 0x10000, RZ ;  /* 0x000100002f2a7824 */ /* 0x000fe200078e00ff */
[----:B------:R-:W-:Y:S01]  /*3a10*/  LOP3.LUT R43, R15, 0xff00, R44, 0xf8, !PT ;  /* 0x0000ff000f2b7812 */ /* 0x000fe200078ef82c */
[----:B------:R-:W-:Y:S01]  /*3a20*/  IMAD.U32 R46, R46, 0x10000, RZ ;  /* 0x000100002e2e7824 */ /* 0x000fe200078e00ff */
[----:B------:R-:W-:-:S02]  /*3a30*/  F2FP.F16.E4M3.UNPACK_B R15, R108.H1 ;  /* 0x0000006cff0f723e */ /* 0x000fc400030006ff */
[-C--:B------:R-:W-:Y:S02]  /*3a40*/  F2FP.F16.E4M3.UNPACK_B R4, R5.reuse ;  /* 0x00000005ff04723e */ /* 0x080fe400020006ff */
[----:B------:R-:W-:Y:S01]  /*3a50*/  F2FP.F16.E4M3.UNPACK_B R5, R5.H1 ;  /* 0x00000005ff05723e */ /* 0x000fe200030006ff */
[--C-:B------:R-:W-:Y:S01]  /*3a60*/  HADD2.F32 R45, -RZ, R15.reuse.H0_H0 ;  /* 0x2000000fff2d7230 */ /* 0x100fe20000004100 */
[----:B------:R-:W-:Y:S01]  /*3a70*/  LOP3.LUT R44, R13, 0xff0000, R42, 0xf8, !PT ;  /* 0x00ff00000d2c7812 */ /* 0x000fe200078ef82a */
[--C-:B------:R-:W-:Y:S01]  /*3a80*/  HADD2.F32 R13, -RZ, R4.reuse.H1_H1 ;  /* 0x30000004ff0d7230 */ /* 0x100fe20000004100 */
[----:B------:R-:W-:Y:S01]  /*3a90*/  LOP3.LUT R47, R43, 0xff0000, R46, 0xf8, !PT ;  /* 0x00ff00002b2f7812 */ /* 0x000fe200078ef82e */
[----:B------:R-:W-:Y:S01]  /*3aa0*/  HADD2.F32 R46, -RZ, R15.H1_H1 ;  /* 0x3000000fff2e7230 */ /* 0x000fe20000004100 */
[----:B------:R-:W-:Y:S01]  /*3ab0*/  F2FP.F16.E4M3.UNPACK_B R42, R107.H1 ;  /* 0x0000006bff2a723e */ /* 0x000fe200030006ff */
[----:B------:R-:W-:Y:S02]  /*3ac0*/  HADD2.F32 R15, -RZ, R5.H1_H1 ;  /* 0x30000005ff0f7230 */ /* 0x000fe40000004100 */
[----:B------:R-:W-:Y:S01]  /*3ad0*/  FMUL.FTZ R95, R13, R45 ;  /* 0x0000002d0d5f7220 */ /* 0x000fe20000410000 */
[----:B------:R-:W-:Y:S01]  /*3ae0*/  HADD2.F32 R4, -RZ, R4.H0_H0 ;  /* 0x20000004ff047230 */ /* 0x000fe20000004100 */
[----:B------:R-:W-:Y:S01]  /*3af0*/  F2FP.F16.E4M3.UNPACK_B R108, R108 ;  /* 0x0000006cff6c723e */ /* 0x000fe200020006ff */
[----:B------:R-:W-:-:S02]  /*3b00*/  HADD2.F32 R43, -RZ, R42.H0_H0 ;  /* 0x2000002aff2b7230 */ /* 0x000fc40000004100 */
[-C--:B------:R-:W-:Y:S01]  /*3b10*/  FMUL.FTZ R110, R15, R46.reuse ;  /* 0x0000002e0f6e7220 */ /* 0x080fe20000410000 */
[----:B------:R-:W-:Y:S02]  /*3b20*/  HADD2.F32 R5, -RZ, R5.H0_H0 ;  /* 0x20000005ff057230 */ /* 0x000fe40000004100 */
[C---:B------:R-:W-:Y:S01]  /*3b30*/  FMUL.FTZ R94, R4.reuse, R45 ;  /* 0x0000002d045e7220 */ /* 0x040fe20000410000 */
[----:B------:R-:W-:Y:S01]  /*3b40*/  HADD2.F32 R42, -RZ, R42.H1_H1 ;  /* 0x3000002aff2a7230 */ /* 0x000fe20000004100 */
[----:B------:R-:W-:Y:S01]  /*3b50*/  F2FP.F16.E4M3.UNPACK_B R107, R107 ;  /* 0x0000006bff6b723e */ /* 0x000fe200020006ff */
[-C--:B------:R-:W-:Y:S01]  /*3b60*/  FFMA.FTZ R4, R4, R43.reuse, -R95 ;  /* 0x0000002b04047223 */ /* 0x080fe2000001085f */
[----:B------:R-:W-:Y:S01]  /*3b70*/  FMUL.FTZ R46, R5, R46 ;  /* 0x0000002e052e7220 */ /* 0x000fe20000410000 */
[----:B---3--:R-:W-:Y:S01]  /*3b80*/  FFMA.FTZ R99, R13, R43, R94 ;  /* 0x0000002b0d637223 */ /* 0x008fe2000001005e */
        /* <DEDUP_REMOVED lines=10> */
[--C-:B------:R-:W-:Y:S02]  /*3c30*/  HADD2.F32 R5, -RZ, R12.reuse.H0_H0 ;  /* 0x2000000cff057230 */ /* 0x100fe40000004100 */
[----:B------:R-:W-:Y:S01]  /*3c40*/  FMUL.FTZ R94, R15, R46 ;  /* 0x0000002e0f5e7220 */ /* 0x000fe20000410000 */
[----:B------:R-:W-:-:S02]  /*3c50*/  HADD2.F32 R12, -RZ, R12.H1_H1 ;  /* 0x3000000cff0c7230 */ /* 0x000fc40000004100 */
[--C-:B------:R-:W-:Y:S02]  /*3c60*/  HADD2.F32 R42, -RZ, R107.reuse.H1_H1 ;  /* 0x3000006bff2a7230 */ /* 0x100fe40000004100 */
[-C--:B------:R-:W-:Y:S01]  /*3c70*/  FMUL.FTZ R43, R5, R108.reuse ;  /* 0x0000006c052b7220 */ /* 0x080fe20000410000 */
[----:B------:R-:W-:Y:S02]  /*3c80*/  HADD2.F32 R107, -RZ, R107.H0_H0 ;  /* 0x2000006bff6b7230 */ /* 0x000fe40000004100 */
[C---:B------:R-:W-:Y:S01]  /*3c90*/  FMUL.FTZ R46, R12.reuse, R108 ;  /* 0x0000006c0c2e7220 */ /* 0x040fe20000410000 */
[-C--:B------:R-:W-:Y:S01]  /*3ca0*/  FFMA.FTZ R94, R13, R42.reuse, -R94 ;  /* 0x0000002a0d5e7223 */ /* 0x080fe2000001085e */
[----:B------:R-:W-:Y:S01]  /*3cb0*/  FFMA.FTZ R15, R15, R42, R110 ;  /* 0x0000002a0f0f7223 */ /* 0x000fe2000001006e */
[----:B------:R-:W-:Y:S01]  /*3cc0*/  FFMA.FTZ R108, R12, R107, R43 ;  /* 0x0000006b0c6c7223 */ /* 0x000fe2000001002b */
[----:B------:R-:W-:Y:S01]  /*3cd0*/  F2FP.F16.E4M3.UNPACK_B R12, R7.H1 ;  /* 0x00000007ff0c723e */ /* 0x000fe200030006ff */
        /* <DEDUP_REMOVED lines=19> */
[----:B------:R-:W-:Y:S01]  /*3e10*/  FMUL.FTZ R94, R12, R45 ;  /* 0x0000002d0c5e7220 */ /* 0x000fe20000410000 */
        /* <DEDUP_REMOVED lines=16> */
[CC--:B------:R-:W-:Y:S01]  /*3f20*/  FMUL.FTZ R13, R7.reuse, R43.reuse ;  /* 0x0000002b070d7220 */ /* 0x0c0fe20000410000 */
[----:B------:R-:W-:Y:S01]  /*3f30*/  FMUL.FTZ R110, R12, R43 ;  /* 0x0000002b0c6e7220 */ /* 0x000fe20000410000 */
        /* <DEDUP_REMOVED lines=9> */
.L_x_5245:
[----:B------:R-:W-:Y:S05]  /*3fd0*/  BSYNC B2 ;  /* 0x0000000000027941 */ /* 0x000fea0003800000 */
.L_x_5244:
[----:B--2---:R0:W-:Y:S02]  /*3fe0*/  ST.E.128 desc[UR42][R10.64], R4 ;  /* 0x000000040a007985 */ /* 0x0041e4000c101d2a */
.L_x_5243:
[----:B------:R-:W-:Y:S05]  /*3ff0*/  BSYNC B1 ;  /* 0x0000000000017941 */ /* 0x000fea0003800000 */
.L_x_5242:
        /* <DEDUP_REMOVED lines=10> */
[----:B------:R-:W-:Y:S01]  /*40a0*/  SHF.R.U32.HI R44, RZ, 0x10, R39 ;  /* 0x00000010ff2c7819 */ /* 0x000fe20000011627 */
[----:B--2---:R-:W-:Y:S01]  /*40b0*/  IMAD.MOV.U32 R15, RZ, RZ, R7 ;  /* 0x000000ffff0f7224 */ /* 0x004fe200078e0007 */
[--C-:B------:R-:W-:Y:S02]  /*40c0*/  SHF.R.U32.HI R43, RZ, 0x8, R39.reuse ;  /* 0x00000008ff2b7819 */ /* 0x100fe40000011627 */
[----:B------:R-:W-:Y:S02]  /*40d0*/  LOP3.LUT R12, R39, 0xff, RZ, 0xc0, !PT ;  /* 0x000000ff270c7812 */ /* 0x000fe400078ec0ff */
[----:B------:R-:W-:Y:S01]  /*40e0*/  SHF.R.U32.HI R39, RZ, 0x18, R39 ;  /* 0x00000018ff277819 */ /* 0x000fe20000011627 */
[----:B------:R-:W-:Y:S01]  /*40f0*/  IMAD.SHL.U32 R7, R43, 0x100, RZ ;  /* 0x000001002b077824 */ /* 0x000fe200078e00ff */
[----:B------:R-:W-:Y:S02]  /*4100*/  SHF.R.U32.HI R40, RZ, 0x8, R41 ;  /* 0x00000008ff287819 */ /* 0x000fe40000011629 */
[----:B------:R-:W-:-:S02]  /*4110*/  LOP3.LUT R13, R41, 0xff, RZ, 0xc0, !PT ;  /* 0x000000ff290d7812 */ /* 0x000fc400078ec0ff */
[----:B------:R-:W-:Y:S02]  /*4120*/  SHF.R.U32.HI R38, RZ, 0x18, R41 ;  /* 0x00000018ff267819 */ /* 0x000fe40000011629 */
[----:B------:R-:W-:Y:S02]  /*4130*/  PRMT R12, R39, 0x654, R12 ;  /* 0x00000654270c7816 */ /* 0x000fe4000000000c */
[----:B------:R-:W-:Y:S01]  /*4140*/  PRMT R39, R38, 0x654, R13 ;  /* 0x0000065426277816 */ /* 0x000fe2000000000d */
[----:B------:R-:W-:Y:S01]  /*4150*/  IMAD.SHL.U32 R38, R40, 0x100, RZ ;  /* 0x0000010028267824 */ /* 0x000fe200078e00ff */
[----:B------:R-:W-:Y:S02]  /*4160*/  SHF.R.U32.HI R42, RZ, 0x10, R41 ;  /* 0x00000010ff2a7819 */ /* 0x000fe40000011629 */
[----:B------:R-:W-:Y:S01]  /*4170*/  LOP3.LUT R13, R12, 0xff00, R7, 0xf8, !PT ;  /* 0x0000ff000c0d7812 */ /* 0x000fe200078ef807 */
[----:B------:R-:W-:Y:S01]  /*4180*/  IMAD.U32 R12, R44, 0x10000, RZ ;  /* 0x000100002c0c7824 */ /* 0x000fe200078e00ff */
[----:B------:R-:W-:Y:S01]  /*4190*/  LOP3.LUT R41, R39, 0xff00, R38, 0xf8, !PT ;  /* 0x0000ff0027297812 */ /* 0x000fe200078ef826 */
[----:B------:R-:W-:Y:S01]  /*41a0*/  IMAD.U32 R38, R42, 0x10000, RZ ;  /* 0x000100002a267824 */ /* 0x000fe200078e00ff */
[----:B------:R-:W-:-:S02]  /*41b0*/  F2FP.F16.E4M3.UNPACK_B R39, R106.H1 ;  /* 0x0000006aff27723e */ /* 0x000fc400030006ff */
        /* <DEDUP_REMOVED lines=26> */
[--C-:B------:R-:W-:Y:S02]  /*4360*/  HADD2.F32 R7, -RZ, R5.reuse.H0_H0 ;  /* 0x20000005ff077230 */ /* 0x100fe40000004100 */
        /* <DEDUP_REMOVED lines=15> */
[----:B------:R-:W-:-:S02]  /*4460*/  F2FP.F16.E4M3.UNPACK_B R5, R15.H1 ;  /* 0x0000000fff05723e */ /* 0x000fc400030006ff */
[-C--:B------:R-:W-:Y:S02]  /*4470*/  F2FP.F16.E4M3.UNPACK_B R39, R43.reuse.H1 ;  /* 0x0000002bff27723e */ /* 0x080fe400030006ff */
[----:B---3--:R-:W-:Y:S01]  /*4480*/  F2FP.SATFINITE.E4M3.F32.PACK_AB_MERGE_C R99, R41, R42, RZ ;  /* 0x0000002a2963723e */ /* 0x008fe200048070ff */
        /* <DEDUP_REMOVED lines=15> */
[C---:B------:R-:W-:Y:S01]  /*4580*/  FMUL.FTZ R47, R5.reuse, R41 ;  /* 0x00000029052f7220 */ /* 0x040fe20000410000 */
[----:B------:R-:W-:Y:S01]  /*4590*/  F2FP.F16.E4M3.UNPACK_B R15, R15 ;  /* 0x0000000fff0f723e */ /* 0x000fe200020006ff */
[C---:B------:R-:W-:Y:S01]  /*45a0*/  FMUL.FTZ R42, R4.reuse, R41 ;  /* 0x00000029042a7220 */ /* 0x040fe20000410000 */
[----:B------:R-:W-:Y:S01]  /*45b0*/  F2FP.F16.E4M3.UNPACK_B R6, R6 ;  /* 0x00000006ff06723e */ /* 0x000fe200020006ff */
[-C--:B------:R-:W-:Y:S01]  /*45c0*/  FFMA.FTZ R47, R4, R7.reuse, -R47 ;  /* 0x00000007042f7223 */ /* 0x080fe2000001082f */
[----:B------:R-:W-:Y:S01]  /*45d0*/  FFMA.FTZ R95, R12, R38, R95 ;  /* 0x000000260c5f7223 */ /* 0x000fe2000001005f */
[----:B------:R-:W-:Y:S01]  /*45e0*/  FFMA.FTZ R42, R5, R7, R42 ;  /* 0x00000007052a7223 */ /* 0x000fe2000001002a */
[----:B------:R-:W-:-:S02]  /*45f0*/  HADD2.F32 R5, -RZ, R15.H0_H0 ;  /* 0x2000000fff057230 */ /* 0x000fc40000004100 */
[--C-:B------:R-:W-:Y:S01]  /*4600*/  HADD2.F32 R4, -RZ, R6.reuse.H0_H0 ;  /* 0x20000006ff047230 */ /* 0x100fe20000004100 */
[----:B------:R-:W-:Y:S01]  /*4610*/  F2FP.SATFINITE.E4M3.F32.PACK_AB_MERGE_C R94, R95, R94, RZ ;  /* 0x0000005e5f5e723e */ /* 0x000fe200048070ff */
[----:B------:R-:W-:Y:S01]  /*4620*/  HADD2.F32 R15, -RZ, R15.H1_H1 ;  /* 0x3000000fff0f7230 */ /* 0x000fe20000004100 */
[----:B------:R-:W-:Y:S01]  /*4630*/  F2FP.SATFINITE.E4M3.F32.PACK_AB_MERGE_C R42, R42, R47, RZ ;  /* 0x0000002f2a2a723e */ /* 0x000fe200048070ff */
[----:B------:R-:W-:Y:S02]  /*4640*/  HADD2.F32 R38, -RZ, R39.H0_H0 ;  /* 0x20000027ff267230 */ /* 0x000fe40000004100 */
[----:B------:R-:W-:Y:S02]  /*4650*/  HADD2.F32 R6, -RZ, R6.H1_H1 ;  /* 0x30000006ff067230 */ /* 0x000fe40000004100 */
[----:B------:R-:W-:Y:S02]  /*4660*/  HADD2.F32 R43, -RZ, R43.H0_H0 ;  /* 0x2000002bff2b7230 */ /* 0x000fe40000004100 */
[----:B------:R-:W-:-:S02]  /*4670*/  HADD2.F32 R12, -RZ, R13.H0_H0 ;  /* 0x2000000dff0c7230 */ /* 0x000fc40000004100 */
[----:B------:R-:W-:Y:S02]  /*4680*/  HADD2.F32 R7, -RZ, R40.H0_H0 ;  /* 0x20000028ff077230 */ /* 0x000fe40000004100 */
[-C--:B------:R-:W-:Y:S01]  /*4690*/  FMUL.FTZ R40, R15, R38.reuse ;  /* 0x000000260f287220 */ /* 0x080fe20000410000 */
        /* <DEDUP_REMOVED lines=11> */
.L_x_5249:
[----:B------:R-:W-:Y:S05]  /*4750*/  BSYNC B2 ;  /* 0x0000000000027941 */ /* 0x000fea0003800000 */
.L_x_5248:
[----:B--2---:R0:W-:Y:S02]  /*4760*/  ST.E.128 desc[UR42][R10.64], R4 ;  /* 0x000000040a007985 */ /* 0x0041e4000c101d2a */
.L_x_5247:
[----:B------:R-:W-:Y:S05]  /*4770*/  BSYNC B1 ;  /* 0x0000000000017941 */ /* 0x000fea0003800000 */
.L_x_5246:
[----:B------:R-:W-:Y:S01]  /*4780*/  LOP3.LUT P3, RZ, R57, 0x8, RZ, 0xc0, !PT ;  /* 0x0000000839ff7812 */ /* 0x000fe2000786c0ff */
[----:B------:R-:W-:-:S12]  /*4790*/  BSSY B1, `(.L_x_5250) ;  /* 0x0000076000017945 */ /* 0x000fd80003800000 */
[----:B------:R-:W-:Y:S05]  /*47a0*/  @!P3 BRA `(.L_x_5251) ;  /* 0x0000000400d0b947 */ /* 0x000fea0003800000 */
[----:B0-----:R0:W0:Y:S01]  /*47b0*/  LDS.128 R4, [R85+0x20400] ;  /* 0x0204000055047984 */ /* 0x0010220000000c00 */
[----:B----4-:R-:W-:Y:S01]  /*47c0*/  IADD3 R10, P3, R208, R14, RZ ;  /* 0x0000000ed00a7210 */ /* 0x010fe20007f7e0ff */
[----:B------:R-:W-:Y:S04]  /*47d0*/  BSSY B2, `(.L_x_5252) ;  /* 0x0000070000027945 */ /* 0x000fe80003800000 */
[----:B--2---:R-:W-:Y:S01]  /*47e0*/  IMAD.X R11, R97, 0x1, R221, P3 ;  /* 0x00000001610b7824 */ /* 0x004fe200018e06dd */
[----:B------:R-:W-:-:S13]  /*47f0*/  ISETP.GE.AND P3, PT, R225, R96, PT ;  /* 0x00000060e100720c */ /* 0x000fda0003f66270 */
[----:B------:R-:W-:Y:S05]  /*4800*/  @P3 BRA `(.L_x_5253) ;  /* 0x0000000400b03947 */ /* 0x000fea0003800000 */
[----:B------:R-:W-:Y:S01]  /*4810*/  SHF.R.U32.HI R41, RZ, 0x18, R35 ;  /* 0x00000018ff297819 */ /* 0x000fe20000011623 */
[----:B0-----:R-:W-:Y:S01]  /*4820*/  IMAD.MOV.U32 R15, RZ, RZ, R7 ;  /* 0x000000ffff0f7224 */ /* 0x001fe200078e0007 */
[----:B------:R-:W-:Y:S01]  /*4830*/  LOP3.LUT R12, R35, 0xff, RZ, 0xc0, !PT ;  /* 0x000000ff230c7812 */ /* 0x000fe200078ec0ff */
[----:B------:R-:W-:Y:S01]  /*4840*/  IMAD.MOV.U32 R13, RZ, RZ, R6 ;  /* 0x000000ffff0d7224 */ /* 0x000fe200078e0006 */
[--C-:B------:R-:W-:Y:S02]  /*4850*/  SHF.R.U32.HI R38, RZ, 0x8, R35.reuse ;  /* 0x00000008ff267819 */ /* 0x100fe40000011623 */
[----:B------:R-:W-:Y:S02]  /*4860*/  SHF.R.U32.HI R36, RZ, 0x10, R35 ;  /* 0x00000010ff247819 */ /* 0x000fe40000011623 */
[--C-:B------:R-:W-:Y:S01]  /*4870*/  SHF.R.U32.HI R35, RZ, 0x8, R37.reuse ;  /* 0x00000008ff237819 */ /* 0x100fe20000011625 */
[----:B------:R-:W-:Y:S01]  /*4880*/  IMAD.SHL.U32 R7, R38, 0x100, RZ ;  /* 0x0000010026077824 */ /* 0x000fe200078e00ff */
[----:B------:R-:W-:-:S02]  /*4890*/  SHF.R.U32.HI R39, RZ, 0x18, R37 ;  /* 0x00000018ff277819 */ /* 0x000fc40000011625 */
[----:B------:R-:W-:Y:S01]  /*48a0*/  LOP3.LUT R34, R37, 0xff, RZ, 0xc0, !PT ;  /* 0x000000ff25227812 */ /* 0x000fe200078ec0ff */
        /* <DEDUP_REMOVED lines=9> */
[----:B------:R-:W-:Y:S02]  /*4940*/  F2FP.F16.E4M3.UNPACK_B R6, R5 ;  /* 0x00000005ff06723e */ /* 0x000fe400020006ff */
        /* <DEDUP_REMOVED lines=16> */
[CC--:B------:R-:W-:Y:S01]  /*4a50*/  FMUL.FTZ R6, R12.reuse, R38.reuse ;  /* 0x000000260c067220 */ /* 0x0c0fe20000410000 */
        /* <DEDUP_REMOVED lines=71> */
.L_x_5253:
[----:B------:R-:W-:Y:S05]  /*4ed0*/  BSYNC B2 ;  /* 0x0000000000027941 */ /* 0x000fea0003800000 */
.L_x_5252:
[----:B0-----:R0:W-:Y:S02]  /*4ee0*/  ST.E.128 desc[UR42][R10.64], R4 ;  /* 0x000000040a007985 */ /* 0x0011e4000c101d2a */
.L_x_5251:
[----:B------:R-:W-:Y:S05]  /*4ef0*/  BSYNC B1 ;  /* 0x0000000000017941 */ /* 0x000fea0003800000 */
.L_x_5250:
        /* <DEDUP_REMOVED lines=9> */
[--C-:B------:R-:W-:Y:S01]  /*4f90*/  SHF.R.U32.HI R37, RZ, 0x10, R31.reuse ;  /* 0x00000010ff257819 */ /* 0x100fe2000001161f */
[----:B0-----:R-:W-:Y:S01]  /*4fa0*/  IMAD.MOV.U32 R13, RZ, RZ, R6 ;  /* 0x000000ffff0d7224 */ /* 0x001fe200078e0006 */
[----:B------:R-:W-:Y:S01]  /*4fb0*/  SHF.R.U32.HI R36, RZ, 0x8, R31 ;  /* 0x00000008ff247819 */ /* 0x000fe2000001161f */
[----:B------:R-:W-:Y:S01]  /*4fc0*/  IMAD.MOV.U32 R15, RZ, RZ, R7 ;  /* 0x000000ffff0f7224 */ /* 0x000fe200078e0007 */
[----:B------:R-:W-:Y:S02]  /*4fd0*/  LOP3.LUT R12, R31, 0xff, RZ, 0xc0, !PT ;  /* 0x000000ff1f0c7812 */ /* 0x000fe400078ec0ff */
[----:B------:R-:W-:Y:S01]  /*4fe0*/  SHF.R.U32.HI R35, RZ, 0x18, R31 ;  /* 0x00000018ff237819 */ /* 0x000fe2000001161f */
[----:B------:R-:W-:Y:S01]  /*4ff0*/  IMAD.SHL.U32 R6, R36, 0x100, RZ ;  /* 0x0000010024067824 */ /* 0x000fe200078e00ff */
[----:B------:R-:W-:Y:S02]  /*5000*/  SHF.R.U32.HI R32, RZ, 0x8, R33 ;  /* 0x00000008ff207819 */ /* 0x000fe40000011621 */
[----:B------:R-:W-:-:S02]  /*5010*/  LOP3.LUT R30, R33, 0xff, RZ, 0xc0, !PT ;  /* 0x000000ff211e7812 */ /* 0x000fc400078ec0ff */
[--C-:B------:R-:W-:Y:S02]  /*5020*/  SHF.R.U32.HI R31, RZ, 0x18, R33.reuse ;  /* 0x00000018ff1f7819 */ /* 0x100fe40000011621 */
[----:B------:R-:W-:Y:S02]  /*5030*/  SHF.R.U32.HI R34, RZ, 0x10, R33 ;  /* 0x00000010ff227819 */ /* 0x000fe40000011621 */
[----:B------:R-:W-:Y:S01]  /*5040*/  PRMT R31, R31, 0x654, R30 ;  /* 0x000006541f1f7816 */ /* 0x000fe2000000001e */
[----:B------:R-:W-:Y:S01]  /*5050*/  IMAD.SHL.U32 R30, R32, 0x100, RZ ;  /* 0x00000100201e7824 */ /* 0x000fe200078e00ff */
[----:B------:R-:W-:-:S04]  /*5060*/  PRMT R7, R35, 0x654, R12 ;  /* 0x0000065423077816 */ /* 0x000fc8000000000c */
[----:B------:R-:W-:Y:S01]  /*5070*/  LOP3.LUT R33, R31, 0xff00, R30, 0xf8, !PT ;  /* 0x0000ff001f217812 */ /* 0x000fe200078ef81e */
[----:B------:R-:W-:Y:S01]  /*5080*/  IMAD.U32 R30, R34, 0x10000, RZ ;  /* 0x00010000221e7824 */ /* 0x000fe200078e00ff */
[----:B------:R-:W-:Y:S01]  /*5090*/  LOP3.LUT R12, R7, 0xff00, R6, 0xf8, !PT ;  /* 0x0000ff00070c7812 */ /* 0x000fe200078ef806 */
[----:B------:R-:W-:Y:S01]  /*50a0*/  IMAD.U32 R7, R37, 0x10000, RZ ;  /* 0x0001000025077824 */ /* 0x000fe200078e00ff */
        /* <DEDUP_REMOVED lines=90> */
.L_x_5257:
[----:B------:R-:W-:Y:S05]  /*5650*/  BSYNC B2 ;  /* 0x0000000000027941 */ /* 0x000fea0003800000 */
.L_x_5256:
[----:B0-----:R0:W-:Y:S02]  /*5660*/  ST.E.128 desc[UR42][R10.64], R4 ;  /* 0x000000040a007985 */ /* 0x0011e4000c101d2a */
.L_x_5255:
[----:B------:R-:W-:Y:S05]  /*5670*/  BSYNC B1 ;  /* 0x0000000000017941 */ /* 0x000fea0003800000 */
.L_x_5254:
[----:B------:R-:W-:-:S13]  /*5680*/  LOP3.LUT P3, RZ, R57, 0x20, RZ, 0xc0, !PT ;  /* 0x0000002039ff7812 */ /* 0x000fda000786c0ff */
        /* <DEDUP_REMOVED lines=9> */
[----:B------:R-:W-:Y:S02]  /*5720*/  SHF.R.U32.HI R14, RZ, 0x8, R29 ;  /* 0x00000008ff0e7819 */ /* 0x000fe4000001161d */
[--C-:B------:R-:W-:Y:S01]  /*5730*/  SHF.R.U32.HI R31, RZ, 0x18, R9.reuse ;  /* 0x00000018ff1f7819 */ /* 0x100fe20000011609 */
[----:B------:R-:W-:Y:S01]  /*5740*/  IMAD.SHL.U32 R7, R30, 0x100, RZ ;  /* 0x000001001e077824 */ /* 0x000fe200078e00ff */
[----:B------:R-:W-:Y:S02]  /*5750*/  LOP3.LUT R8, R9, 0xff, RZ, 0xc0, !PT ;  /* 0x000000ff09087812 */ /* 0x000fe400078ec0ff */
[----:B------:R-:W-:Y:S01]  /*5760*/  SHF.R.U32.HI R15, RZ, 0x10, R9 ;  /* 0x00000010ff0f7819 */ /* 0x000fe20000011609 */
[----:B------:R-:W-:Y:S01]  /*5770*/  IMAD.MOV.U32 R9, RZ, RZ, R6 ;  /* 0x000000ffff097224 */ /* 0x000fe200078e0006 */
[----:B------:R-:W-:Y:S01]  /*5780*/  SHF.R.U32.HI R28, RZ, 0x10, R29 ;  /* 0x00000010ff1c7819 */ /* 0x000fe2000001161d */
[----:B------:R-:W-:Y:S01]  /*5790*/  IMAD.SHL.U32 R6, R14, 0x100, RZ ;  /* 0x000001000e067824 */ /* 0x000fe200078e00ff */
[----:B------:R-:W-:-:S02]  /*57a0*/  PRMT R8, R31, 0x654, R8 ;  /* 0x000006541f087816 */ /* 0x000fc40000000008 */
[----:B------:R-:W-:Y:S01]  /*57b0*/  LOP3.LUT R13, R29, 0xff0000ff, RZ, 0xc0, !PT ;  /* 0xff0000ff1d0d7812 */ /* 0x000fe200078ec0ff */
[----:B------:R-:W-:Y:S01]  /*57c0*/  IMAD.U32 R28, R28, 0x10000, RZ ;  /* 0x000100001c1c7824 */ /* 0x000fe200078e00ff */
[----:B------:R-:W-:Y:S01]  /*57d0*/  LOP3.LUT R7, R8, 0xff00, R7, 0xf8, !PT ;  /* 0x0000ff0008077812 */ /* 0x000fe200078ef807 */
[----:B------:R-:W-:Y:S01]  /*57e0*/  IMAD.U32 R8, R15, 0x10000, RZ ;  /* 0x000100000f087824 */ /* 0x000fe200078e00ff */
[----:B------:R-:W-:Y:S02]  /*57f0*/  LOP3.LUT R13, R13, 0xff00, R6, 0xf8, !PT ;  /* 0x0000ff000d0d7812 */ /* 0x000fe400078ef806 */
        /* <DEDUP_REMOVED lines=11> */
[----:B------:R-:W-:Y:S01]  /*58b0*/  HADD2.F32 R14, -RZ, R13.H0_H0 ;  /* 0x2000000dff0e7230 */ /* 0x000fe20000004100 */
        /* <DEDUP_REMOVED lines=10> */
[-C--:B------:R-:W-:Y:S01]  /*5960*/  FFMA.FTZ R34, R5, R13.reuse, -R6 ;  /* 0x0000000d05227223 */ /* 0x080fe20000010806 */
[-C--:B------:R-:W-:Y:S01]  /*5970*/  F2FP.F16.E4M3.UNPACK_B R5, R4.reuse.H1 ;  /* 0x00000004ff05723e */ /* 0x080fe200030006ff */
        /* <DEDUP_REMOVED lines=45> */
[----:B------:R-:W-:Y:S02]  /*5c50*/  HADD2.F32 R9, -RZ, R9.H1_H1 ;  /* 0x30000009ff097230 */ /* 0x000fe40000004100 */
[----:B------:R-:W-:Y:S01]  /*5c60*/  FFMA.FTZ R34, R7, R13, R34 ;  /* 0x0000000d07227223 */ /* 0x000fe20000010022 */
[--C-:B------:R-:W-:Y:S02]  /*5c70*/  HADD2.F32 R5, -RZ, R12.reuse.H0_H0 ;  /* 0x2000000cff057230 */ /* 0x100fe40000004100 */
[----:B------:R-:W-:Y:S02]  /*5c80*/  HADD2.F32 R12, -RZ, R12.H1_H1 ;  /* 0x3000000cff0c7230 */ /* 0x000fe40000004100 */
[----:B------:R-:W-:Y:S01]  /*5c90*/  FMUL.FTZ R7, R9, R30 ;  /* 0x0000001e09077220 */ /* 0x000fe20000410000 */
        /* <DEDUP_REMOVED lines=11> */
[----:B------:R-:W-:-:S02]  /*5d50*/  F2FP.SATFINITE.E4M3.F32.PACK_AB_MERGE_C R34, R34, R35, RZ ;  /* 0x000000232222723e */ /* 0x000fc400048070ff */
[----:B------:R-:W-:Y:S02]  /*5d60*/  F2FP.SATFINITE.E4M3.F32.PACK_AB_MERGE_C R28, R30, R7, R28 ;  /* 0x000000071e1c723e */ /* 0x000fe4000480701c */
[----:B------:R-:W-:Y:S02]  /*5d70*/  F2FP.SATFINITE.E4M3.F32.PACK_AB_MERGE_C R7, R13, R6, R34 ;  /* 0x000000060d07723e */ /* 0x000fe40004807022 */
[----:B------:R-:W-:Y:S01]  /*5d80*/  F2FP.SATFINITE.E4M3.F32.PACK_AB_MERGE_C R5, R33, R32, R37 ;  /* 0x000000202105723e */ /* 0x000fe20004807025 */
[----:B------:R-:W-:Y:S01]  /*5d90*/  IMAD.MOV.U32 R6, RZ, RZ, R28 ;  /* 0x000000ffff067224 */ /* 0x000fe200078e001c */
[----:B------:R-:W-:-:S07]  /*5da0*/  F2FP.SATFINITE.E4M3.F32.PACK_AB_MERGE_C R4, R98, R31, R36 ;  /* 0x0000001f6204723e */ /* 0x000fce0004807024 */
.L_x_5259:
[----:B------:R-:W-:Y:S05]  /*5db0*/  BSYNC B1 ;  /* 0x0000000000017941 */ /* 0x000fea0003800000 */
.L_x_5258:
[----:B0-----:R0:W-:Y:S01]  /*5dc0*/  ST.E.128 desc[UR42][R10.64], R4 ;  /* 0x000000040a007985 */ /* 0x0011e2000c101d2a */
[----:B------:R-:W-:Y:S05]  /*5dd0*/  BRA `(.L_x_5237) ;  /* 0x00000038000c7947 */ /* 0x000fea0003800000 */
.L_x_5230:
        /* <DEDUP_REMOVED lines=42> */
.L_x_5261:
[----:B------:R-:W-:Y:S05]  /*6080*/  BSYNC B1 ;  /* 0x0000000000017941 */ /* 0x000fea0003800000 */
.L_x_5260:
        /* <DEDUP_REMOVED lines=16> */
.L_x_5262:
[----:B------:R-:W-:Y:S01]  /*6190*/  IMAD R82, R200, 0x8, R16 ;  /* 0x00000008c8527824 */ /* 0x000fe200078e0210 */
[----:B------:R-:W-:Y:S01]  /*61a0*/  SHF.L.U32 R93, R210, 0x1f, RZ ;  /* 0x0000001fd25d7819 */ /* 0x000fe200000006ff */
[----:B------:R-:W-:Y:S03]  /*61b0*/  BSSY B1, `(.L_x_5263) ;  /* 0x0000003000017945 */ /* 0x000fe60003800000 */
[----:B------:R-:W1:Y:S02]  /*61c0*/  SYNCS.PHASECHK.TRANS64.TRYWAIT P4, [R82+URZ+0x2a890], R93 ;  /* 0x02a8905d520075a7 */ /* 0x000e64000808017f */
[----:B-1----:R-:W-:Y:S05]  /*61d0*/  @!P4 BRA `(.L_x_5264) ;  /* 0x0000023800c8c947 */ /* 0x002fea0003800000 */
.L_x_5601:
[----:B------:R-:W-:Y:S05]  /*61e0*/  BSYNC B1 ;  /* 0x0000000000017941 */ /* 0x000fea0003800000 */
.L_x_5263:
[----:B------:R-:W-:-:S03]  /*61f0*/  UMOV UR4, 0xffffffff ;  /* 0xffffffff00047882 */ /* 0x000fc60000000000 */
[----:B------:R-:W-:Y:S05]  /*6200*/  BRA.DIV UR4, `(.L_x_5265) ;  /* 0x0000023a04d07947 */ /* 0x000fea000b800000 */
[----:B------:R-:W2:Y:S04]  /*6210*/  SHFL.IDX PT, R97, R97, RZ, 0x1e1f ;  /* 0x001e1fff61617589 */ /* 0x000ea800000e0000 */
[----:B------:R-:W3:Y:S02]  /*6220*/  SHFL.IDX PT, R99, R99, RZ, 0x1e1f ;  /* 0x001e1fff63637589 */ /* 0x000ee400000e0000 */
.L_x_5605:
[----:B------:R-:W-:Y:S05]  /*6230*/  @P3 BRA `(.L_x_5237) ;  /* 0x0000003000f43947 */ /* 0x000fea0003800000 */
[----:B------:R-:W4:Y:S01]  /*6240*/  LDC R103, c[0x0][0x2f4] ;  /* 0x0000bd00ff677b82 */ /* 0x000f220000000800 */
[----:B------:R-:W-:Y:S01]  /*6250*/  ISETP.NE.AND P3, PT, R54, RZ, PT ;  /* 0x000000ff3600720c */ /* 0x000fe20003f65270 */
[----:B------:R-:W-:Y:S01]  /*6260*/  BSSY B1, `(.L_x_5266) ;  /* 0x00000fc000017945 */ /* 0x000fe20003800000 */
[----:B----4-:R-:W-:-:S11]  /*6270*/  IMAD.IADD R105, R103, 0x1, -R64 ;  /* 0x0000000167697824 */ /* 0x010fd600078e0a40 */
[----:B------:R-:W-:Y:S05]  /*6280*/  @!P3 BRA `(.L_x_5267) ;  /* 0x0000000c00e4b947 */ /* 0x000fea0003800000 */
[----:B------:R-:W-:Y:S01]  /*6290*/  SEL R8, R64, R105, !P0 ;  /* 0x0000006940087207 */ /* 0x000fe20004000000 */
[----:B------:R-:W-:Y:S01]  /*62a0*/  BSSY B2, `(.L_x_5268) ;  /* 0x00000f2000027945 */ /* 0x000fe20003800000 */
[C---:B---3--:R-:W-:Y:S02]  /*62b0*/  IADD3 R94, P3, R58.reuse, R99, RZ ;  /* 0x000000633a5e7210 */ /* 0x048fe40007f7e0ff */
[----:B------:R-:W-:Y:S02]  /*62c0*/  SHF.R.S32.HI R9, RZ, 0x1f, R8 ;  /* 0x0000001fff097819 */ /* 0x000fe40000011408 */
[----:B--2---:R-:W-:Y:S02]  /*62d0*/  LEA.HI.X.SX32 R95, R58, R97, 0x1, P3 ;  /* 0x000000613a5f7211 */ /* 0x004fe400018f0eff */
[----:B------:R-:W-:Y:S02]  /*62e0*/  LEA.HI R9, R9, R8, RZ, 0x5 ;  /* 0x0000000809097211 */ /* 0x000fe400078f28ff */
[----:B------:R-:W-:-:S02]  /*62f0*/  ISETP.GE.AND P3, PT, R18, R96, PT ;  /* 0x000000601200720c */ /* 0x000fc40003f66270 */
[----:B------:R-:W-:-:S04]  /*6300*/  SHF.R.S32.HI R8, RZ, 0x5, R9 ;  /* 0x00000005ff087819 */ /* 0x000fc80000011409 */
        /* <DEDUP_REMOVED lines=8> */
[----:B0-----:R-:W-:Y:S01]  /*6390*/  IADD3 R11, R9, R8, R217 ;  /* 0x00000008090b7210 */ /* 0x001fe20007ffe0d9 */
        /* <DEDUP_REMOVED lines=11> */
[----:B------:R-:W-:Y:S01]  /*6450*/  SHF.R.U32.HI R123, RZ, 0x18, R33 ;  /* 0x00000018ff7b7819 */ /* 0x000fe20000011621 */
[----:B------:R-:W-:Y:S01]  /*6460*/  IMAD.SHL.U32 R8, R124, 0x100, RZ ;  /* 0x000001007c087824 */ /* 0x000fe200078e00ff */
[--C-:B------:R-:W-:Y:S02]  /*6470*/  SHF.R.U32.HI R121, RZ, 0x8, R35.reuse ;  /* 0x00000008ff797819 */ /* 0x100fe40000011623 */
[----:B------:R-:W-:Y:S02]  /*6480*/  PRMT R9, R123, 0x654, R34 ;  /* 0x000006547b097816 */ /* 0x000fe40000000022 */
[----:B------:R-:W-:-:S02]  /*6490*/  SHF.R.U32.HI R122, RZ, 0x10, R35 ;  /* 0x00000010ff7a7819 */ /* 0x000fc40000011623 */
[----:B------:R-:W-:Y:S02]  /*64a0*/  LOP3.LUT R46, R35, 0xff, RZ, 0xc0, !PT ;  /* 0x000000ff232e7812 */ /* 0x000fe400078ec0ff */
[----:B------:R-:W-:Y:S02]  /*64b0*/  SHF.R.U32.HI R119, RZ, 0x8, R45 ;  /* 0x00000008ff777819 */ /* 0x000fe4000001162d */
[----:B------:R-:W-:Y:S02]  /*64c0*/  SHF.R.U32.HI R35, RZ, 0x18, R35 ;  /* 0x00000018ff237819 */ /* 0x000fe40000011623 */
[--C-:B------:R-:W-:Y:S02]  /*64d0*/  SHF.R.U32.HI R120, RZ, 0x10, R45.reuse ;  /* 0x00000010ff787819 */ /* 0x100fe4000001162d */
[----:B------:R-:W-:Y:S02]  /*64e0*/  LOP3.LUT R114, R45, 0xff, RZ, 0xc0, !PT ;  /* 0x000000ff2d727812 */ /* 0x000fe400078ec0ff */
[----:B------:R-:W-:-:S02]  /*64f0*/  SHF.R.U32.HI R45, RZ, 0x18, R45 ;  /* 0x00000018ff2d7819 */ /* 0x000fc4000001162d */
[--C-:B------:R-:W-:Y:S02]  /*6500*/  SHF.R.U32.HI R118, RZ, 0x10, R47.reuse ;  /* 0x00000010ff767819 */ /* 0x100fe4000001162f */
[--C-:B------:R-:W-:Y:S02]  /*6510*/  SHF.R.U32.HI R117, RZ, 0x8, R47.reuse ;  /* 0x00000008ff757819 */ /* 0x100fe4000001162f */
[----:B------:R-:W-:Y:S01]  /*6520*/  LOP3.LUT R115, R47, 0xff, RZ, 0xc0, !PT ;  /* 0x000000ff2f737812 */ /* 0x000fe200078ec0ff */
[----:B------:R-:W-:Y:S01]  /*6530*/  IMAD.U32 R118, R118, 0x10000, RZ ;  /* 0x0001000076767824 */ /* 0x000fe200078e00ff */
[----:B------:R-:W-:Y:S01]  /*6540*/  SHF.R.U32.HI R116, RZ, 0x18, R47 ;  /* 0x00000018ff747819 */ /* 0x000fe2000001162f */
[----:B--2---:R-:W-:Y:S01]  /*6550*/  IMAD.MOV.U32 R47, RZ, RZ, R12 ;  /* 0x000000ffff2f7224 */ /* 0x004fe200078e000c */
[----:B------:R-:W-:Y:S01]  /*6560*/  LOP3.LUT R9, R9, 0xff00, R8, 0xf8, !PT ;  /* 0x0000ff0009097812 */ /* 0x000fe200078ef808 */
[----:B------:R-:W-:Y:S01]  /*6570*/  IMAD.SHL.U32 R8, R121, 0x100, RZ ;  /* 0x0000010079087824 */ /* 0x000fe200078e00ff */
[----:B------:R-:W-:Y:S01]  /*6580*/  SHF.R.U32.HI R125, RZ, 0x10, R33 ;  /* 0x00000010ff7d7819 */ /* 0x000fe20000011621 */
[----:B------:R-:W-:Y:S01]  /*6590*/  IMAD.SHL.U32 R12, R119, 0x100, RZ ;  /* 0x00000100770c7824 */ /* 0x000fe200078e00ff */
[----:B------:R-:W-:Y:S01]  /*65a0*/  PRMT R35, R35, 0x654, R46 ;  /* 0x0000065423237816 */ /* 0x000fe2000000002e */
[----:B------:R-:W-:Y:S01]  /*65b0*/  IMAD.MOV.U32 R33, RZ, RZ, R10 ;  /* 0x000000ffff217224 */ /* 0x000fe200078e000a */
[----:B------:R-:W-:Y:S01]  /*65c0*/  PRMT R45, R45, 0x654, R114 ;  /* 0x000006542d2d7816 */ /* 0x000fe20000000072 */
[----:B------:R-:W-:Y:S01]  /*65d0*/  IMAD.SHL.U32 R34, R117, 0x100, RZ ;  /* 0x0000010075227824 */ /* 0x000fe200078e00ff */
[----:B------:R-:W-:Y:S01]  /*65e0*/  LOP3.LUT R35, R35, 0xff00, R8, 0xf8, !PT ;  /* 0x0000ff0023237812 */ /* 0x000fe200078ef808 */
[----:B------:R-:W-:Y:S01]  /*65f0*/  IMAD.U32 R10, R125, 0x10000, RZ ;  /* 0x000100007d0a7824 */ /* 0x000fe200078e00ff */
[----:B------:R-:W-:Y:S01]  /*6600*/  PRMT R115, R116, 0x654, R115 ;  /* 0x0000065474737816 */ /* 0x000fe20000000073 */
[----:B------:R-:W-:Y:S01]  /*6610*/  IMAD.U32 R8, R122, 0x10000, RZ ;  /* 0x000100007a087824 */ /* 0x000fe200078e00ff */
[----:B------:R-:W-:Y:S01]  /*6620*/  LOP3.LUT R117, R45, 0xff00, R12, 0xf8, !PT ;  /* 0x0000ff002d757812 */ /* 0x000fe200078ef80c */
[----:B------:R-:W-:Y:S01]  /*6630*/  IMAD.U32 R12, R120, 0x10000, RZ ;  /* 0x00010000780c7824 */ /* 0x000fe200078e00ff */
[----:B------:R-:W-:-:S02]  /*6640*/  F2FP.F16.E4M3.UNPACK_B R116, R113.H1 ;  /* 0x00000071ff74723e */ /* 0x000fc400030006ff */
[----:B------:R-:W-:Y:S02]  /*6650*/  F2FP.F16.E4M3.UNPACK_B R114, R47.H1 ;  /* 0x0000002fff72723e */ /* 0x000fe400030006ff */
[----:B------:R-:W-:Y:S02]  /*6660*/  F2FP.F16.E4M3.UNPACK_B R45, R44.H1 ;  /* 0x0000002cff2d723e */ /* 0x000fe400030006ff */
[----:B------:R-:W-:Y:S02]  /*6670*/  LOP3.LUT R119, R115, 0xff00, R34, 0xf8, !PT ;  /* 0x0000ff0073777812 */ /* 0x000fe400078ef822 */
[----:B------:R-:W-:Y:S01]  /*6680*/  LOP3.LUT R10, R9, 0xff0000, R10, 0xf8, !PT ;  /* 0x00ff0000090a7812 */ /* 0x000fe200078ef80a */
[----:B------:R-:W-:Y:S01]  /*6690*/  HADD2.F32 R9, -RZ, R116.H0_H0 ;  /* 0x20000074ff097230 */ /* 0x000fe20000004100 */
[----:B------:R-:W-:Y:S01]  /*66a0*/  LOP3.LUT R8, R35, 0xff0000, R8, 0xf8, !PT ;  /* 0x00ff000023087812 */ /* 0x000fe200078ef808 */
[--C-:B------:R-:W-:Y:S01]  /*66b0*/  HADD2.F32 R35, -RZ, R114.reuse.H0_H0 ;  /* 0x20000072ff237230 */ /* 0x100fe20000004100 */
[----:B------:R-:W-:Y:S01]  /*66c0*/  F2FP.F16.E4M3.UNPACK_B R46, R112.H1 ;  /* 0x00000070ff2e723e */ /* 0x000fe200030006ff */
[----:B------:R-:W-:Y:S01]  /*66d0*/  HADD2.F32 R34, -RZ, R45.H0_H0 ;  /* 0x2000002dff227230 */ /* 0x000fe20000004100 */
[----:B------:R-:W-:Y:S01]  /*66e0*/  F2FP.F16.E4M3.UNPACK_B R44, R44 ;  /* 0x0000002cff2c723e */ /* 0x000fe200020006ff */
[----:B------:R-:W-:-:S02]  /*66f0*/  HADD2.F32 R114, -RZ, R114.H1_H1 ;  /* 0x30000072ff727230 */ /* 0x000fc40000004100 */
[-C--:B------:R-:W-:Y:S01]  /*6700*/  FMUL.FTZ R121, R35, R9.reuse ;  /* 0x0000000923797220 */ /* 0x080fe20000410000 */
[----:B------:R-:W-:Y:S02]  /*6710*/  HADD2.F32 R115, -RZ, R46.H0_H0 ;  /* 0x2000002eff737230 */ /* 0x000fe40000004100 */
[C---:B------:R-:W-:Y:S01]  /*6720*/  FMUL.FTZ R120, R34.reuse, R9 ;  /* 0x0000000922787220 */ /* 0x040fe20000410000 */
        /* <DEDUP_REMOVED lines=53> */
[----:B------:R-:W-:Y:S01]  /*6a80*/  FFMA.FTZ R124, R46, R45, R113 ;  /* 0x0000002d2e7c7223 */ /* 0x000fe20000010071 */
[----:B------:R-:W-:Y:S01]  /*6a90*/  HADD2.F32 R47, -RZ, R111.H0_H0 ;  /* 0x2000006fff2f7230 */ /* 0x000fe20000004100 */
[----:B------:R-:W-:Y:S01]  /*6aa0*/  F2FP.SATFINITE.E4M3.F32.PACK_AB_MERGE_C R35, R122, R35, RZ ;  /* 0x000000237a23723e */ /* 0x000fe200048070ff */
        /* <DEDUP_REMOVED lines=8> */
[----:B------:R-:W-:Y:S01]  /*6b30*/  HADD2.F32 R46, -RZ, R109.H0_H0 ;  /* 0x2000006dff2e7230 */ /* 0x000fe20000004100 */
[----:B------:R-:W-:Y:S01]  /*6b40*/  F2FP.SATFINITE.E4M3.F32.PACK_AB_MERGE_C R35, R119, R118, R35 ;  /* 0x000000767723723e */ /* 0x000fe20004807023 */
        /* <DEDUP_REMOVED lines=36> */
[----:B------:R-:W-:Y:S01]  /*6d90*/  F2FP.SATFINITE.E4M3.F32.PACK_AB_MERGE_C R34, R121, R34, RZ ;  /* 0x000000227922723e */ /* 0x000fe200048070ff */
[--C-:B------:R-:W-:Y:S01]  /*6da0*/  HADD2.F32 R111, -RZ, R112.reuse.H0_H0 ;  /* 0x20000070ff6f7230 */ /* 0x100fe20000004100 */
[----:B------:R-:W-:Y:S01]  /*6db0*/  F2FP.F16.E4M3.UNPACK_B R114, R9.H1 ;  /* 0x00000009ff72723e */ /* 0x000fe200030006ff */
[----:B------:R-:W-:Y:S01]  /*6dc0*/  HADD2.F32 R47, -RZ, R47.H1_H1 ;  /* 0x3000002fff2f7230 */ /* 0x000fe20000004100 */
[----:B------:R-:W-:Y:S01]  /*6dd0*/  F2FP.SATFINITE.E4M3.F32.PACK_AB_MERGE_C R34, R116, R117, R34 ;  /* 0x000000757422723e */ /* 0x000fe20004807022 */
[----:B------:R-:W-:-:S02]  /*6de0*/  HADD2.F32 R112, -RZ, R112.H1_H1 ;  /* 0x30000070ff707230 */ /* 0x000fc40000004100 */
[-C--:B------:R-:W-:Y:S01]  /*6df0*/  FMUL.FTZ R113, R46, R111.reuse ;  /* 0x0000006f2e717220 */ /* 0x080fe20000410000 */
[----:B------:R-:W-:Y:S01]  /*6e00*/  FMUL.FTZ R115, R12, R111 ;  /* 0x0000006f0c737220 */ /* 0x000fe20000410000 */
[----:B------:R-:W-:Y:S02]  /*6e10*/  HADD2.F32 R32, -RZ, R32.H1_H1 ;  /* 0x30000020ff207230 */ /* 0x000fe40000004100 */
[--C-:B------:R-:W-:Y:S02]  /*6e20*/  HADD2.F32 R109, -RZ, R10.reuse.H0_H0 ;  /* 0x2000000aff6d7230 */ /* 0x100fe40000004100 */
[CC--:B------:R-:W-:Y:S01]  /*6e30*/  FMUL.FTZ R121, R47.reuse, R112.reuse ;  /* 0x000000702f797220 */ /* 0x0c0fe20000410000 */
[----:B------:R-:W-:Y:S02]  /*6e40*/  HADD2.F32 R111, -RZ, R10.H1_H1 ;  /* 0x3000000aff6f7230 */ /* 0x000fe40000004100 */
[----:B------:R-:W-:Y:S01]  /*6e50*/  FMUL.FTZ R112, R32, R112 ;  /* 0x0000007020707220 */ /* 0x000fe20000410000 */
[----:B------:R-:W-:Y:S01]  /*6e60*/  F2FP.F16.E4M3.UNPACK_B R10, R11 ;  /* 0x0000000bff0a723e */ /* 0x000fe200020006ff */
[----:B------:R-:W-:Y:S01]  /*6e70*/  FFMA.FTZ R117, R12, R109, -R113 ;  /* 0x0000006d0c757223 */ /* 0x000fe20000010871 */
[----:B------:R-:W-:Y:S01]  /*6e80*/  F2FP.F16.E4M3.UNPACK_B R113, R9 ;  /* 0x00000009ff71723e */ /* 0x000fe200020006ff */
[----:B------:R-:W-:Y:S01]  /*6e90*/  FFMA.FTZ R120, R32, R111, -R121 ;  /* 0x0000006f20787223 */ /* 0x000fe20000010879 */
[----:B------:R-:W-:Y:S01]  /*6ea0*/  F2FP.F16.E4M3.UNPACK_B R32, R15 ;  /* 0x0000000fff20723e */ /* 0x000fe200020006ff */
[----:B------:R-:W-:Y:S01]  /*6eb0*/  FFMA.FTZ R119, R46, R109, R115 ;  /* 0x0000006d2e777223 */ /* 0x000fe20000010073 */
[----:B------:R-:W-:Y:S01]  /*6ec0*/  F2FP.F16.E4M3.UNPACK_B R11, R11.H1 ;  /* 0x0000000bff0b723e */ /* 0x000fe200030006ff */
[----:B------:R-:W-:Y:S01]  /*6ed0*/  FFMA.FTZ R122, R47, R111, R112 ;  /* 0x0000006f2f7a7223 */ /* 0x000fe20000010070 */
[----:B------:R-:W-:Y:S01]  /*6ee0*/  F2FP.F16.E4M3.UNPACK_B R46, R15.H1 ;  /* 0x0000000fff2e723e */ /* 0x000fe200030006ff */
[----:B------:R-:W-:Y:S01]  /*6ef0*/  HADD2.F32 R12, -RZ, R10.H0_H0 ;  /* 0x2000000aff0c7230 */ /* 0x000fe20000004100 */
[-C--:B------:R-:W-:Y:S01]  /*6f00*/  F2FP.F16.E4M3.UNPACK_B R109, R8.reuse.H1 ;  /* 0x00000008ff6d723e */ /* 0x080fe200030006ff */
[----:B------:R-:W-:Y:S01]  /*6f10*/  HADD2.F32 R47, -RZ, R32.H0_H0 ;  /* 0x20000020ff2f7230 */ /* 0x000fe20000004100 */
[----:B------:R-:W-:Y:S01]  /*6f20*/  F2FP.F16.E4M3.UNPACK_B R9, R8 ;  /* 0x00000008ff09723e */ /* 0x000fe200020006ff */
[----:B------:R-:W-:Y:S01]  /*6f30*/  HADD2.F32 R115, -RZ, R113.H0_H0 ;  /* 0x20000071ff737230 */ /* 0x000fe20000004100 */
[----:B------:R-:W-:Y:S01]  /*6f40*/  F2FP.SATFINITE.E4M3.F32.PACK_AB_MERGE_C R117, R120, R117, RZ ;  /* 0x000000757875723e */ /* 0x000fe200048070ff */
[----:B------:R-:W-:Y:S01]  /*6f50*/  HADD2.F32 R15, -RZ, R11.H0_H0 ;  /* 0x2000000bff0f7230 */ /* 0x000fe20000004100 */
[----:B------:R-:W-:Y:S01]  /*6f60*/  F2FP.SATFINITE.E4M3.F32.PACK_AB_MERGE_C R119, R122, R119, RZ ;  /* 0x000000777a77723e */ /* 0x000fe200048070ff */
[----:B------:R-:W-:-:S02]  /*6f70*/  HADD2.F32 R116, -RZ, R114.H0_H0 ;  /* 0x20000072ff747230 */ /* 0x000fc40000004100 */
[-C--:B------:R-:W-:Y:S01]  /*6f80*/  FMUL.FTZ R121, R47, R115.reuse ;  /* 0x000000732f797220 */ /* 0x080fe20000410000 */
[--C-:B------:R-:W-:Y:S02]  /*6f90*/  HADD2.F32 R8, -RZ, R46.reuse.H0_H0 ;  /* 0x2000002eff087230 */ /* 0x100fe40000004100 */
        /* <DEDUP_REMOVED lines=14> */
[C---:B------:R-:W-:Y:S01]  /*7080*/  FMUL.FTZ R47, R11.reuse, R114 ;  /* 0x000000720b2f7220 */ /* 0x040fe20000410000 */
[----:B------:R-:W-:Y:S02]  /*7090*/  HADD2.F32 R109, -RZ, R109.H1_H1 ;  /* 0x3000006dff6d7230 */ /* 0x000fe40000004100 */
[----:B------:R-:W-:Y:S01]  /*70a0*/  FFMA.FTZ R121, R12, R111, -R121 ;  /* 0x0000006f0c797223 */ /* 0x000fe20000010879 */
[----:B------:R-:W-:Y:S02]  /*70b0*/  HADD2.F32 R10, -RZ, R10.H1_H1 ;  /* 0x3000000aff0a7230 */ /* 0x000fe40000004100 */
[----:B------:R-:W-:Y:S01]  /*70c0*/  FMUL.FTZ R15, R32, R113 ;  /* 0x00000071200f7220 */ /* 0x000fe20000410000 */
        /* <DEDUP_REMOVED lines=8> */
[----:B------:R-:W-:Y:S01]  /*7150*/  F2FP.SATFINITE.E4M3.F32.PACK_AB_MERGE_C R46, R46, R115, RZ ;  /* 0x000000732e2e723e */ /* 0x000fe200048070ff */
[----:B------:R-:W-:Y:S01]  /*7160*/  IMAD.MOV.U32 R12, RZ, RZ, R35 ;  /* 0x000000ffff0c7224 */ /* 0x000fe200078e0023 */
[----:B------:R-:W-:Y:S02]  /*7170*/  F2FP.SATFINITE.E4M3.F32.PACK_AB_MERGE_C R9, R13, R44, R117 ;  /* 0x0000002c0d09723e */ /* 0x000fe40004807075 */
[----:B------:R-:W-:Y:S01]  /*7180*/  F2FP.SATFINITE.E4M3.F32.PACK_AB_MERGE_C R11, R10, R121, R11 ;  /* 0x000000790a0b723e */ /* 0x000fe2000480700b */
[----:B------:R-:W-:Y:S01]  /*7190*/  IMAD.MOV.U32 R10, RZ, RZ, R33 ;  /* 0x000000ffff0a7224 */ /* 0x000fe200078e0021 */
[----:B------:R-:W-:Y:S02]  /*71a0*/  F2FP.SATFINITE.E4M3.F32.PACK_AB_MERGE_C R13, R118, R45, R119 ;  /* 0x0000002d760d723e */ /* 0x000fe40004807077 */
[----:B------:R-:W-:-:S07]  /*71b0*/  F2FP.SATFINITE.E4M3.F32.PACK_AB_MERGE_C R15, R113, R124, R46 ;  /* 0x0000007c710f723e */ /* 0x000fce000480702e */
.L_x_5269:
[----:B------:R-:W-:Y:S05]  /*71c0*/  BSYNC B2 ;  /* 0x0000000000027941 */ /* 0x000fea0003800000 */
.L_x_5268:
[----:B------:R-:W-:Y:S01]  /*71d0*/  ISETP.GE.AND P3, PT, R110, R103, PT ;  /* 0x000000676e00720c */ /* 0x000fe20003f66270 */
[----:B0-----:R4:W-:-:S12]  /*71e0*/  ST.E.128 desc[UR42][R94.64], R8 ;  /* 0x000000085e007985 */ /* 0x0019d8000c101d2a */
[----:B------:R-:W-:-:S04]  /*71f0*/  @!P3 IADD3 R32, P4, R99, R110, RZ ;  /* 0x0000006e6320b210 */ /* 0x000fc80007f9e0ff */
[----:B------:R-:W-:-:S05]  /*7200*/  @!P3 LEA.HI.X.SX32 R33, R110, R97, 0x1, P4 ;  /* 0x000000616e21b211 */ /* 0x000fca00020f0eff */
[----:B--2---:R4:W-:Y:S04]  /*7210*/  @!P3 ST.E.128 desc[UR42][R32.64], R12 ;  /* 0x0000000c2000b985 */ /* 0x0049e8000c101d2a */
.L_x_5267:
[----:B------:R-:W-:Y:S05]  /*7220*/  BSYNC B1 ;  /* 0x0000000000017941 */ /* 0x000fea0003800000 */
.L_x_5266:
[----:B------:R-:W-:Y:S01]  /*7230*/  ISETP.NE.AND P3, PT, R3, RZ, PT ;  /* 0x000000ff0300720c */ /* 0x000fe20003f65270 */
[----:B------:R-:W-:-:S12]  /*7240*/  BSSY B1, `(.L_x_5270) ;  /* 0x00000fd000017945 */ /* 0x000fd80003800000 */
[----:B------:R-:W-:Y:S05]  /*7250*/  @!P3 BRA `(.L_x_5271) ;  /* 0x0000000c00ecb947 */ /* 0x000fea0003800000 */
[----:B------:R-:W-:Y:S01]  /*7260*/  ISETP.NE.AND P4, PT, R83, RZ, PT ;  /* 0x000000ff5300720c */ /* 0x000fe20003f85270 */
[----:B------:R-:W-:Y:S01]  /*7270*/  BSSY B2, `(.L_x_5272) ;  /* 0x00000f4000027945 */ /* 0x000fe20003800000 */
[----:B---34-:R-:W-:Y:S02]  /*7280*/  IADD3 R32, P3, R56, R99, RZ ;  /* 0x0000006338207210 */ /* 0x018fe40007f7e0ff */
[----:B------:R-:W-:Y:S02]  /*7290*/  SEL R8, R64, R105, !P4 ;  /* 0x0000006940087207 */ /* 0x000fe40006000000 */
[----:B--2---:R-:W-:Y:S02]  /*72a0*/  LEA.HI.X.SX32 R33, R56, R97, 0x1, P3 ;  /* 0x0000006138217211 */ /* 0x004fe400018f0eff */
[----:B------:R-:W-:Y:S02]  /*72b0*/  SHF.R.S32.HI R9, RZ, 0x1f, R8 ;  /* 0x0000001fff097819 */ /* 0x000fe40000011408 */
[----:B------:R-:W-:-:S02]  /*72c0*/  ISETP.GE.AND P3, PT, R80, R96, PT ;  /* 0x000000605000720c */ /* 0x000fc40003f66270 */
[----:B------:R-:W-:-:S04]  /*72d0*/  LEA.HI R9, R9, R8, RZ, 0x5 ;  /* 0x0000000809097211 */ /* 0x000fc800078f28ff */
        /* <DEDUP_REMOVED lines=19> */
[----:B------:R-:W-:Y:S02]  /*7410*/  SHF.R.U32.HI R115, RZ, 0x18, R29 ;  /* 0x00000018ff737819 */ /* 0x000fe4000001161d */
[----:B------:R-:W-:Y:S01]  /*7420*/  LOP3.LUT R30, R29, 0xff, RZ, 0xc0, !PT ;  /* 0x000000ff1d1e7812 */ /* 0x000fe200078ec0ff */
[----:B------:R-:W-:Y:S01]  /*7430*/  IMAD.SHL.U32 R35, R35, 0x100, RZ ;  /* 0x0000010023237824 */ /* 0x000fe200078e00ff */
[----:B------:R-:W-:Y:S02]  /*7440*/  SHF.R.U32.HI R110, RZ, 0x8, R31 ;  /* 0x00000008ff6e7819 */ /* 0x000fe4000001161f */
[----:B------:R-:W-:Y:S02]  /*7450*/  SHF.R.U32.HI R46, RZ, 0x8, R41 ;  /* 0x00000008ff2e7819 */ /* 0x000fe40000011629 */
[----:B------:R-:W-:-:S02]  /*7460*/  SHF.R.U32.HI R45, RZ, 0x18, R43 ;  /* 0x00000018ff2d7819 */ /* 0x000fc4000001162b */
[----:B------:R-:W-:Y:S02]  /*7470*/  LOP3.LUT R44, R43, 0xff, RZ, 0xc0, !PT ;  /* 0x000000ff2b2c7812 */ /* 0x000fe400078ec0ff */
[----:B------:R-:W-:Y:S01]  /*7480*/  SHF.R.U32.HI R112, RZ, 0x10, R29 ;  /* 0x00000010ff707819 */ /* 0x000fe2000001161d */
[----:B--2---:R-:W-:Y:S01]  /*7490*/  IMAD.MOV.U32 R29, RZ, RZ, R14 ;  /* 0x000000ffff1d7224 */ /* 0x004fe200078e000e */
[----:B------:R-:W-:Y:S02]  /*74a0*/  SHF.R.U32.HI R113, RZ, 0x18, R31 ;  /* 0x00000018ff717819 */ /* 0x000fe4000001161f */
[----:B------:R-:W-:Y:S02]  /*74b0*/  LOP3.LUT R40, R31, 0xff, RZ, 0xc0, !PT ;  /* 0x000000ff1f287812 */ /* 0x000fe400078ec0ff */
[----:B------:R-:W-:Y:S02]  /*74c0*/  PRMT R30, R115, 0x654, R30 ;  /* 0x00000654731e7816 */ /* 0x000fe4000000001e */
[----:B------:R-:W-:-:S02]  /*74d0*/  SHF.R.U32.HI R111, RZ, 0x18, R41 ;  /* 0x00000018ff6f7819 */ /* 0x000fc40000011629 */
[----:B------:R-:W-:Y:S02]  /*74e0*/  LOP3.LUT R42, R41, 0xff, RZ, 0xc0, !PT ;  /* 0x000000ff292a7812 */ /* 0x000fe400078ec0ff */
[----:B------:R-:W-:Y:S01]  /*74f0*/  SHF.R.U32.HI R95, RZ, 0x10, R41 ;  /* 0x00000010ff5f7819 */ /* 0x000fe20000011629 */
[----:B------:R-:W-:Y:S01]  /*7500*/  IMAD.MOV.U32 R41, RZ, RZ, R12 ;  /* 0x000000ffff297224 */ /* 0x000fe200078e000c */
[--C-:B------:R-:W-:Y:S02]  /*7510*/  SHF.R.U32.HI R47, RZ, 0x8, R43.reuse ;  /* 0x00000008ff2f7819 */ /* 0x100fe4000001162b */
[----:B------:R-:W-:Y:S01]  /*7520*/  SHF.R.U32.HI R109, RZ, 0x10, R43 ;  /* 0x00000010ff6d7819 */ /* 0x000fe2000001162b */
[----:B------:R-:W-:Y:S01]  /*7530*/  IMAD.SHL.U32 R43, R110, 0x100, RZ ;  /* 0x000001006e2b7824 */ /* 0x000fe200078e00ff */
[----:B------:R-:W-:Y:S01]  /*7540*/  PRMT R44, R45, 0x654, R44 ;  /* 0x000006542d2c7816 */ /* 0x000fe2000000002c */
[----:B------:R-:W-:Y:S01]  /*7550*/  IMAD.SHL.U32 R45, R46, 0x100, RZ ;  /* 0x000001002e2d7824 */ /* 0x000fe200078e00ff */
[----:B------:R-:W-:Y:S01]  /*7560*/  SHF.R.U32.HI R94, RZ, 0x10, R31 ;  /* 0x00000010ff5e7819 */ /* 0x000fe2000001161f */
        /* <DEDUP_REMOVED lines=9> */
[----:B------:R-:W-:Y:S01]  /*7600*/  LOP3.LUT R14, R42, 0xff00, R45, 0xf8, !PT ;  /* 0x0000ff002a0e7812 */ /* 0x000fe200078ef82d */
[----:B------:R-:W-:Y:S01]  /*7610*/  IMAD.U32 R95, R95, 0x10000, RZ ;  /* 0x000100005f5f7824 */ /* 0x000fe200078e00ff */
[----:B------:R-:W-:-:S02]  /*7620*/  LOP3.LUT R12, R12, 0xff0000, R35, 0xf8, !PT ;  /* 0x00ff00000c0c7812 */ /* 0x000fc400078ef823 */
[----:B------:R-:W-:Y:S02]  /*7630*/  F2FP.F16.E4M3.UNPACK_B R46, R108.H1 ;  /* 0x0000006cff2e723e */ /* 0x000fe400030006ff */
        /* <DEDUP_REMOVED lines=8> */
[----:B------:R-:W-:Y:S01]  /*76c0*/  F2FP.F16.E4M3.UNPACK_B R108, R108 ;  /* 0x0000006cff6c723e */ /* 0x000fe200020006ff */
[----:B------:R-:W-:-:S02]  /*76d0*/  HADD2.F32 R46, -RZ, R46.H1_H1 ;  /* 0x3000002eff2e7230 */ /* 0x000fc40000004100 */
[-C--:B------:R-:W-:Y:S01]  /*76e0*/  FMUL.FTZ R111, R40, R47.reuse ;  /* 0x0000002f286f7220 */ /* 0x080fe20000410000 */
[--C-:B------:R-:W-:Y:S02]  /*76f0*/  HADD2.F32 R45, -RZ, R43.reuse.H0_H0 ;  /* 0x2000002bff2d7230 */ /* 0x100fe40000004100 */
[----:B------:R-:W-:Y:S01]  /*7700*/  FMUL.FTZ R47, R30, R47 ;  /* 0x0000002f1e2f7220 */ /* 0x000fe20000410000 */
[----:B------:R-:W-:Y:S01]  /*7710*/  HADD2.F32 R44, -RZ, R43.H1_H1 ;  /* 0x3000002bff2c7230 */ /* 0x000fe20000004100 */
[----:B------:R-:W-:Y:S01]  /*7720*/  F2FP.F16.E4M3.UNPACK_B R41, R41 ;  /* 0x00000029ff29723e */ /* 0x000fe200020006ff */
[----:B------:R-:W-:Y:S02]  /*7730*/  HADD2.F32 R43, -RZ, R42.H1_H1 ;  /* 0x3000002aff2b7230 */ /* 0x000fe40000004100 */
[----:B------:R-:W-:Y:S01]  /*7740*/  FFMA.FTZ R94, R40, R45, R47 ;  /* 0x0000002d285e7223 */ /* 0x000fe2000001002f */
[----:B------:R-:W-:Y:S01]  /*7750*/  HADD2.F32 R40, -RZ, R35.H1_H1 ;  /* 0x30000023ff287230 */ /* 0x000fe20000004100 */
[----:B------:R-:W-:Y:S01]  /*7760*/  F2FP.F16.E4M3.UNPACK_B R31, R31 ;  /* 0x0000001fff1f723e */ /* 0x000fe200020006ff */
[----:B------:R-:W-:Y:S01]  /*7770*/  FFMA.FTZ R30, R30, R45, -R111 ;  /* 0x0000002d1e1e7223 */ /* 0x000fe2000001086f */
        /* <DEDUP_REMOVED lines=10> */
[-C--:B------:R-:W-:Y:S01]  /*7820*/  FMUL.FTZ R44, R42, R45.reuse ;  /* 0x0000002d2a2c7220 */ /* 0x080fe20000410000 */
[----:B------:R-:W-:Y:S01]  /*7830*/  FMUL.FTZ R45, R35, R45 ;  /* 0x0000002d232d7220 */ /* 0x000fe20000410000 */
[----:B------:R-:W-:Y:S01]  /*7840*/  HADD2.F32 R108, -RZ, R108.H1_H1 ;  /* 0x3000006cff6c7230 */ /* 0x000fe20000004100 */
[----:B------:R-:W-:Y:S01]  /*7850*/  LOP3.LUT R14, R14, 0xff0000, R95, 0xf8, !PT ;  /* 0x00ff00000e0e7812 */ /* 0x000fe200078ef85f */
        /* <DEDUP_REMOVED lines=11> */
[--C-:B------:R-:W-:Y:S01]  /*7910*/  HADD2.F32 R44, -RZ, R35.reuse.H0_H0 ;  /* 0x20000023ff2c7230 */ /* 0x100fe20000004100 */
[----:B------:R-:W-:Y:S01]  /*7920*/  F2FP.F16.E4M3.UNPACK_B R43, R104.H1 ;  /* 0x00000068ff2b723e */ /* 0x000fe200030006ff */
[----:B------:R-:W-:-:S02]  /*7930*/  HADD2.F32 R45, -RZ, R35.H1_H1 ;  /* 0x30000023ff2d7230 */ /* 0x000fc40000004100 */
[----:B------:R-:W-:Y:S01]  /*7940*/  FFMA.FTZ R108, R41, R106, R108 ;  /* 0x0000006a296c7223 */ /* 0x000fe2000001006c */
[--C-:B------:R-:W-:Y:S01]  /*7950*/  HADD2.F32 R42, -RZ, R40.reuse.H0_H0 ;  /* 0x20000028ff2a7230 */ /* 0x100fe20000004100 */
[----:B------:R-:W-:Y:S01]  /*7960*/  F2FP.F16.E4M3.UNPACK_B R107, R107 ;  /* 0x0000006bff6b723e */ /* 0x000fe200020006ff */
[----:B------:R-:W-:Y:S01]  /*7970*/  HADD2.F32 R35, -RZ, R31.H0_H0 ;  /* 0x2000001fff237230 */ /* 0x000fe20000004100 */
[----:B------:R-:W-:Y:S01]  /*7980*/  F2FP.F16.E4M3.UNPACK_B R28, R28 ;  /* 0x0000001cff1c723e */ /* 0x000fe200020006ff */
[----:B------:R-:W-:Y:S02]  /*7990*/  HADD2.F32 R40, -RZ, R40.H1_H1 ;  /* 0x30000028ff287230 */ /* 0x000fe40000004100 */
[-C--:B------:R-:W-:Y:S01]  /*79a0*/  FMUL.FTZ R106, R42, R44.reuse ;  /* 0x0000002c2a6a7220 */ /* 0x080fe20000410000 */
[----:B------:R-:W-:Y:S02]  /*79b0*/  HADD2.F32 R41, -RZ, R43.H0_H0 ;  /* 0x2000002bff297230 */ /* 0x000fe40000004100 */
[----:B------:R-:W-:Y:S01]  /*79c0*/  FMUL.FTZ R113, R35, R44 ;  /* 0x0000002c23717220 */ /* 0x000fe20000410000 */
[----:B------:R-:W-:-:S02]  /*79d0*/  HADD2.F32 R31, -RZ, R31.H1_H1 ;  /* 0x3000001fff1f7230 */ /* 0x000fc40000004100 */
        /* <DEDUP_REMOVED lines=8> */
[--C-:B------:R-:W-:Y:S02]  /*7a60*/  HADD2.F32 R42, -RZ, R107.reuse.H0_H0 ;  /* 0x2000006bff2a7230 */ /* 0x100fe40000004100 */
[----:B------:R-:W-:Y:S01]  /*7a70*/  FFMA.FTZ R112, R40, R43, R45 ;  /* 0x0000002b28707223 */ /* 0x000fe2000001002d */
[----:B------:R-:W-:Y:S01]  /*7a80*/  HADD2.F32 R107, -RZ, R107.H1_H1 ;  /* 0x3000006bff6b7230 */ /* 0x000fe20000004100 */
[----:B------:R-:W-:Y:S01]  /*7a90*/  F2FP.SATFINITE.E4M3.F32.PACK_AB_MERGE_C R30, R109, R30, RZ ;  /* 0x0000001e6d1e723e */ /* 0x000fe200048070ff */
[--C-:B------:R-:W-:Y:S01]  /*7aa0*/  HADD2.F32 R35, -RZ, R31.reuse.H0_H0 ;  /* 0x2000001fff237230 */ /* 0x100fe20000004100 */
[----:B------:R-:W-:Y:S01]  /*7ab0*/  F2FP.SATFINITE.E4M3.F32.PACK_AB_MERGE_C R94, R111, R94, RZ ;  /* 0x0000005e6f5e723e */ /* 0x000fe200048070ff */
[----:B------:R-:W-:Y:S01]  /*7ac0*/  HADD2.F32 R31, -RZ, R31.H1_H1 ;  /* 0x3000001fff1f7230 */ /* 0x000fe20000004100 */
[----:B------:R-:W-:Y:S01]  /*7ad0*/  F2FP.SATFINITE.E4M3.F32.PACK_AB_MERGE_C R110, R115, R110, RZ ;  /* 0x0000006e736e723e */ /* 0x000fe200048070ff */
[----:B------:R-:W-:-:S02]  /*7ae0*/  HADD2.F32 R29, -RZ, R28.H0_H0 ;  /* 0x2000001cff1d7230 */ /* 0x000fc40000004100 */
[-C--:B------:R-:W-:Y:S01]  /*7af0*/  FMUL.FTZ R44, R35, R42.reuse ;  /* 0x0000002a232c7220 */ /* 0x080fe20000410000 */
[----:B------:R-:W-:Y:S02]  /*7b00*/  HADD2.F32 R28, -RZ, R28.H1_H1 ;  /* 0x3000001cff1c7230 */ /* 0x000fe40000004100 */
[-C--:B------:R-:W-:Y:S01]  /*7b10*/  FMUL.FTZ R41, R31, R107.reuse ;  /* 0x0000006b1f297220 */ /* 0x080fe20000410000 */
[--C-:B------:R-:W-:Y:S02]  /*7b20*/  HADD2.F32 R40, -RZ, R104.reuse.H0_H0 ;  /* 0x20000068ff287230 */ /* 0x100fe40000004100 */
[C---:B------:R-:W-:Y:S01]  /*7b30*/  FMUL.FTZ R42, R29.reuse, R42 ;  /* 0x0000002a1d2a7220 */ /* 0x040fe20000410000 */
[----:B------:R-:W-:Y:S02]  /*7b40*/  HADD2.F32 R104, -RZ, R104.H1_H1 ;  /* 0x30000068ff687230 */ /* 0x000fe40000004100 */
[----:B------:R-:W-:Y:S01]  /*7b50*/  FMUL.FTZ R106, R28, R107 ;  /* 0x0000006b1c6a7220 */ /* 0x000fe20000410000 */
[----:B------:R-:W-:Y:S01]  /*7b60*/  F2FP.SATFINITE.E4M3.F32.PACK_AB_MERGE_C R112, R112, R113, RZ ;  /* 0x000000717070723e */ /* 0x000fe200048070ff */
[-C--:B------:R-:W-:Y:S01]  /*7b70*/  FFMA.FTZ R29, R29, R40.reuse, -R44 ;  /* 0x000000281d1d7223 */ /* 0x080fe2000001082c */
[----:B------:R-:W-:Y:S01]  /*7b80*/  FFMA.FTZ R45, R35, R40, R42 ;  /* 0x00000028232d7223 */ /* 0x000fe2000001002a */
[-C--:B------:R-:W-:Y:S01]  /*7b90*/  FFMA.FTZ R28, R28, R104.reuse, -R41 ;  /* 0x000000681c1c7223 */ /* 0x080fe20000010829 */
[----:B------:R-:W-:Y:S01]  /*7ba0*/  F2FP.F16.E4M3.UNPACK_B R41, R13 ;  /* 0x0000000dff29723e */ /* 0x000fe200020006ff */
[----:B------:R-:W-:Y:S01]  /*7bb0*/  FFMA.FTZ R106, R31, R104, R106 ;  /* 0x000000681f6a7223 */ /* 0x000fe2000001006a */
[----:B------:R-:W-:-:S02]  /*7bc0*/  F2FP.F16.E4M3.UNPACK_B R44, R14 ;  /* 0x0000000eff2c723e */ /* 0x000fc400020006ff */
[----:B------:R-:W-:Y:S01]  /*7bd0*/  F2FP.F16.E4M3.UNPACK_B R35, R9 ;  /* 0x00000009ff23723e */ /* 0x000fe200020006ff */
[--C-:B------:R-:W-:Y:S01]  /*7be0*/  HADD2.F32 R42, -RZ, R41.reuse.H0_H0 ;  /* 0x20000029ff2a7230 */ /* 0x100fe20000004100 */
[----:B------:R-:W-:Y:S01]  /*7bf0*/  F2FP.SATFINITE.E4M3.F32.PACK_AB_MERGE_C R31, R95, R46, R30 ;  /* 0x0000002e5f1f723e */ /* 0x000fe2000480701e */
[----:B------:R-:W-:Y:S01]  /*7c00*/  HADD2.F32 R41, -RZ, R41.H1_H1 ;  /* 0x30000029ff297230 */ /* 0x000fe20000004100 */
[----:B------:R-:W-:Y:S01]  /*7c10*/  F2FP.SATFINITE.E4M3.F32.PACK_AB_MERGE_C R30, R108, R47, R94 ;  /* 0x0000002f6c1e723e */ /* 0x000fe2000480705e */
[--C-:B------:R-:W-:Y:S01]  /*7c20*/  HADD2.F32 R47, -RZ, R44.reuse.H0_H0 ;  /* 0x2000002cff2f7230 */ /* 0x100fe20000004100 */
[----:B------:R-:W-:Y:S01]  /*7c30*/  F2FP.F16.E4M3.UNPACK_B R43, R12 ;  /* 0x0000000cff2b723e */ /* 0x000fe200020006ff */
[----:B------:R-:W-:Y:S01]  /*7c40*/  HADD2.F32 R40, -RZ, R35.H0_H0 ;  /* 0x20000023ff287230 */ /* 0x000fe20000004100 */
[----:B------:R-:W-:Y:S01]  /*7c50*/  F2FP.SATFINITE.E4M3.F32.PACK_AB_MERGE_C R29, R28, R29, R110 ;  /* 0x0000001d1c1d723e */ /* 0x000fe2000480706e */
[----:B------:R-:W-:Y:S01]  /*7c60*/  HADD2.F32 R44, -RZ, R44.H1_H1 ;  /* 0x3000002cff2c7230 */ /* 0x000fe20000004100 */
[----:B------:R-:W-:Y:S01]  /*7c70*/  F2FP.SATFINITE.E4M3.F32.PACK_AB_MERGE_C R28, R106, R45, R112 ;  /* 0x0000002d6a1c723e */ /* 0x000fe20004807070 */
[----:B------:R-:W-:-:S02]  /*7c80*/  HADD2.F32 R45, -RZ, R43.H0_H0 ;  /* 0x2000002bff2d7230 */ /* 0x000fc40000004100 */
[-C--:B------:R-:W-:Y:S01]  /*7c90*/  FMUL.FTZ R95, R42, R47.reuse ;  /* 0x0000002f2a5f7220 */ /* 0x080fe20000410000 */
[C---:B------:R-:W-:Y:S01]  /*7ca0*/  FMUL.FTZ R47, R40.reuse, R47 ;  /* 0x0000002f282f7220 */ /* 0x040fe20000410000 */
[----:B------:R-:W-:Y:S02]  /*7cb0*/  HADD2.F32 R35, -RZ, R35.H1_H1 ;  /* 0x30000023ff237230 */ /* 0x000fe40000004100 */
[-C--:B------:R-:W-:Y:S01]  /*7cc0*/  FMUL.FTZ R46, R41, R44.reuse ;  /* 0x0000002c292e7220 */ /* 0x080fe20000410000 */
[-C--:B------:R-:W-:Y:S01]  /*7cd0*/  FFMA.FTZ R95, R40, R45.reuse, -R95 ;  /* 0x0000002d285f7223 */ /* 0x080fe2000001085f */
[----:B------:R-:W-:Y:S01]  /*7ce0*/  FFMA.FTZ R47, R42, R45, R47 ;  /* 0x0000002d2a2f7223 */ /* 0x000fe2000001002f */
[----:B------:R-:W-:Y:S02]  /*7cf0*/  HADD2.F32 R42, -RZ, R43.H1_H1 ;  /* 0x3000002bff2a7230 */ /* 0x000fe40000004100 */
[----:B------:R-:W-:Y:S01]  /*7d00*/  FMUL.FTZ R44, R35, R44 ;  /* 0x0000002c232c7220 */ /* 0x000fe20000410000 */
[----:B------:R-:W-:-:S02]  /*7d10*/  F2FP.F16.E4M3.UNPACK_B R40, R13.H1 ;  /* 0x0000000dff28723e */ /* 0x000fc400030006ff */
[----:B------:R-:W-:Y:S01]  /*7d20*/  F2FP.F16.E4M3.UNPACK_B R9, R9.H1 ;  /* 0x00000009ff09723e */ /* 0x000fe200030006ff */
[----:B------:R-:W-:Y:S01]  /*7d30*/  FFMA.FTZ R94, R35, R42, -R46 ;  /* 0x0000002a235e7223 */ /* 0x000fe2000001082e */
[----:B------:R-:W-:Y:S01]  /*7d40*/  F2FP.F16.E4M3.UNPACK_B R35, R14.H1 ;  /* 0x0000000eff23723e */ /* 0x000fe200030006ff */
[----:B------:R-:W-:Y:S01]  /*7d50*/  FFMA.FTZ R104, R41, R42, R44 ;  /* 0x0000002a29687223 */ /* 0x000fe2000001002c */
[--C-:B------:R-:W-:Y:S01]  /*7d60*/  HADD2.F32 R14, -RZ, R40.reuse.H0_H0 ;  /* 0x20000028ff0e7230 */ /* 0x100fe20000004100 */
[----:B------:R-:W-:Y:S01]  /*7d70*/  F2FP.F16.E4M3.UNPACK_B R12, R12.H1 ;  /* 0x0000000cff0c723e */ /* 0x000fe200030006ff */
[----:B------:R-:W-:Y:S01]  /*7d80*/  HADD2.F32 R13, -RZ, R9.H0_H0 ;  /* 0x20000009ff0d7230 */ /* 0x000fe20000004100 */
[----:B------:R-:W-:Y:S01]  /*7d90*/  F2FP.F16.E4M3.UNPACK_B R43, R10 ;  /* 0x0000000aff2b723e */ /* 0x000fe200020006ff */
[----:B------:R-:W-:Y:S02]  /*7da0*/  HADD2.F32 R41, -RZ, R35.H0_H0 ;  /* 0x20000023ff297230 */ /* 0x000fe40000004100 */
[----:B------:R-:W-:-:S02]  /*7db0*/  HADD2.F32 R40, -RZ, R40.H1_H1 ;  /* 0x30000028ff287230 */ /* 0x000fc40000004100 */
[----:B------:R-:W-:Y:S02]  /*7dc0*/  HADD2.F32 R42, -RZ, R35.H1_H1 ;  /* 0x30000023ff2a7230 */ /* 0x000fe40000004100 */
        /* <DEDUP_REMOVED lines=58> */
[----:B------:R-:W-:Y:S01]  /*8170*/  F2FP.SATFINITE.E4M3.F32.PACK_AB_MERGE_C R9, R94, R95, R106 ;  /* 0x0000005f5e09723e */ /* 0x000fe2000480706a */
[----:B------:R-:W-:Y:S01]  /*8180*/  IMAD.MOV.U32 R14, RZ, RZ, R28 ;  /* 0x000000ffff0e7224 */ /* 0x000fe200078e001c */
[----:B------:R-:W-:-:S02]  /*8190*/  F2FP.SATFINITE.E4M3.F32.PACK_AB_MERGE_C R13, R104, R47, R107 ;  /* 0x0000002f680d723e */ /* 0x000fc4000480706b */
[----:B------:R-:W-:-:S07]  /*81a0*/  F2FP.SATFINITE.E4M3.F32.PACK_AB_MERGE_C R15, R43, R110, R44 ;  /* 0x0000006e2b0f723e */ /* 0x000fce000480702c */
.L_x_5273:
[----:B------:R-:W-:Y:S05]  /*81b0*/  BSYNC B2 ;  /* 0x0000000000027941 */ /* 0x000fea0003800000 */
.L_x_5272:
[----:B------:R-:W-:Y:S01]  /*81c0*/  ISETP.GE.AND P3, PT, R34, R103, PT ;  /* 0x000000672200720c */ /* 0x000fe20003f66270 */
[----:B0-----:R0:W-:-:S12]  /*81d0*/  ST.E.128 desc[UR42][R32.64], R8 ;  /* 0x0000000820007985 */ /* 0x0011d8000c101d2a */
[----:B------:R-:W-:-:S04]  /*81e0*/  @!P3 IADD3 R28, P4, R99, R34, RZ ;  /* 0x00000022631cb210 */ /* 0x000fc80007f9e0ff */
[----:B------:R-:W-:-:S05]  /*81f0*/  @!P3 LEA.HI.X.SX32 R29, R34, R97, 0x1, P4 ;  /* 0x00000061221db211 */ /* 0x000fca00020f0eff */
[----:B--2---:R0:W-:Y:S04]  /*8200*/  @!P3 ST.E.128 desc[UR42][R28.64], R12 ;  /* 0x0000000c1c00b985 */ /* 0x0041e8000c101d2a */
.L_x_5271:
[----:B------:R-:W-:Y:S05]  /*8210*/  BSYNC B1 ;  /* 0x0000000000017941 */ /* 0x000fea0003800000 */
.L_x_5270:
[----:B------:R-:W-:-:S13]  /*8220*/  ISETP.NE.AND P3, PT, R0, RZ, PT ;  /* 0x000000ff0000720c */ /* 0x000fda0003f65270 */
[----:B------:R-:W-:Y:S05]  /*8230*/  @!P3 BRA `(.L_x_5237) ;  /* 0x0000001000f4b947 */ /* 0x000fea0003800000 */
[----:B------:R-:W-:Y:S01]  /*8240*/  ISETP.NE.AND P4, PT, R84, RZ, PT ;  /* 0x000000ff5400720c */ /* 0x000fe20003f85270 */
[----:B------:R-:W-:Y:S01]  /*8250*/  BSSY B1, `(.L_x_5274) ;  /* 0x00000ee000017945 */ /* 0x000fe20003800000 */
[C---:B0--3--:R-:W-:Y:S02]  /*8260*/  IADD3 R28, P3, R55.reuse, R99, RZ ;  /* 0x00000063371c7210 */ /* 0x049fe40007f7e0ff */
[----:B------:R-:W-:Y:S02]  /*8270*/  SEL R105, R64, R105, !P4 ;  /* 0x0000006940697207 */ /* 0x000fe40006000000 */
[----:B--2---:R-:W-:Y:S02]  /*8280*/  LEA.HI.X.SX32 R29, R55, R97, 0x1, P3 ;  /* 0x00000061371d7211 */ /* 0x004fe400018f0eff */
[----:B----4-:R-:W-:Y:S02]  /*8290*/  SHF.R.S32.HI R8, RZ, 0x1f, R105 ;  /* 0x0000001fff087819 */ /* 0x010fe40000011469 */
        /* <DEDUP_REMOVED lines=20> */
[----:B--2---:R-:W-:Y:S01]  /*83e0*/  IMAD.MOV.U32 R31, RZ, RZ, R12 ;  /* 0x000000ffff1f7224 */ /* 0x004fe200078e000c */
[--C-:B------:R-:W-:Y:S02]  /*83f0*/  SHF.R.U32.HI R34, RZ, 0x8, R5.reuse ;  /* 0x00000008ff227819 */ /* 0x100fe40000011605 */
[----:B------:R-:W-:Y:S02]  /*8400*/  LOP3.LUT R4, R5, 0xff, RZ, 0xc0, !PT ;  /* 0x000000ff05047812 */ /* 0x000fe400078ec0ff */
[----:B------:R-:W-:Y:S02]  /*8410*/  SHF.R.U32.HI R5, RZ, 0x18, R5 ;  /* 0x00000018ff057819 */ /* 0x000fe40000011605 */
[--C-:B------:R-:W-:Y:S02]  /*8420*/  SHF.R.U32.HI R38, RZ, 0x8, R37.reuse ;  /* 0x00000008ff267819 */ /* 0x100fe40000011625 */
[----:B------:R-:W-:Y:S01]  /*8430*/  PRMT R5, R5, 0x654, R4 ;  /* 0x0000065405057816 */ /* 0x000fe20000000004 */
[----:B------:R-:W-:Y:S01]  /*8440*/  IMAD.SHL.U32 R4, R34, 0x100, RZ ;  /* 0x0000010022047824 */ /* 0x000fe200078e00ff */
[----:B------:R-:W-:Y:S01]  /*8450*/  LOP3.LUT R32, R37, 0xff, RZ, 0xc0, !PT ;  /* 0x000000ff25207812 */ /* 0x000fe200078ec0ff */
[----:B------:R-:W-:Y:S01]  /*8460*/  IMAD.SHL.U32 R12, R38, 0x100, RZ ;  /* 0x00000100260c7824 */ /* 0x000fe200078e00ff */
[----:B------:R-:W-:Y:S01]  /*8470*/  SHF.R.U32.HI R33, RZ, 0x18, R37 ;  /* 0x00000018ff217819 */ /* 0x000fe20000011625 */
[----:B------:R-:W-:Y:S01]  /*8480*/  IMAD.MOV.U32 R34, RZ, RZ, R14 ;  /* 0x000000ffff227224 */ /* 0x000fe200078e000e */
[----:B------:R-:W-:-:S02]  /*8490*/  SHF.R.U32.HI R40, RZ, 0x8, R7 ;  /* 0x00000008ff287819 */ /* 0x000fc40000011607 */
[----:B------:R-:W-:Y:S02]  /*84a0*/  SHF.R.U32.HI R43, RZ, 0x10, R7 ;  /* 0x00000010ff2b7819 */ /* 0x000fe40000011607 */
[----:B------:R-:W-:Y:S02]  /*84b0*/  LOP3.LUT R6, R7, 0xff, RZ, 0xc0, !PT ;  /* 0x000000ff07067812 */ /* 0x000fe400078ec0ff */
[----:B------:R-:W-:Y:S02]  /*84c0*/  SHF.R.U32.HI R36, RZ, 0x8, R39 ;  /* 0x00000008ff247819 */ /* 0x000fe40000011627 */
[----:B------:R-:W-:Y:S02]  /*84d0*/  SHF.R.U32.HI R7, RZ, 0x18, R7 ;  /* 0x00000018ff077819 */ /* 0x000fe40000011607 */
[----:B------:R-:W-:Y:S01]  /*84e0*/  PRMT R33, R33, 0x654, R32 ;  /* 0x0000065421217816 */ /* 0x000fe20000000020 */
[----:B------:R-:W-:Y:S01]  /*84f0*/  IMAD.SHL.U32 R14, R36, 0x100, RZ ;  /* 0x00000100240e7824 */ /* 0x000fe200078e00ff */
[----:B------:R-:W-:Y:S01]  /*8500*/  LOP3.LUT R5, R5, 0xff00, R4, 0xf8, !PT ;  /* 0x0000ff0005057812 */ /* 0x000fe200078ef804 */
[----:B------:R-:W-:Y:S01]  /*8510*/  IMAD.SHL.U32 R4, R40, 0x100, RZ ;  /* 0x0000010028047824 */ /* 0x000fe200078e00ff */
[----:B------:R-:W-:Y:S01]  /*8520*/  PRMT R7, R7, 0x654, R6 ;  /* 0x0000065407077816 */ /* 0x000fe20000000006 */
[----:B------:R-:W-:Y:S01]  /*8530*/  IMAD.U32 R6, R44, 0x10000, RZ ;  /* 0x000100002c067824 */ /* 0x000fe200078e00ff */
[----:B------:R-:W-:-:S02]  /*8540*/  SHF.R.U32.HI R42, RZ, 0x10, R37 ;  /* 0x00000010ff2a7819 */ /* 0x000fc40000011625 */
[----:B------:R-:W-:Y:S02]  /*8550*/  LOP3.LUT R35, R39, 0xff0000ff, RZ, 0xc0, !PT ;  /* 0xff0000ff27237812 */ /* 0x000fe400078ec0ff */
[----:B------:R-:W-:Y:S02]  /*8560*/  LOP3.LUT R38, R33, 0xff00, R12, 0xf8, !PT ;  /* 0x0000ff0021267812 */ /* 0x000fe400078ef80c */
[----:B------:R-:W-:Y:S02]  /*8570*/  F2FP.F16.E4M3.UNPACK_B R37, R102.H1 ;  /* 0x00000066ff25723e */ /* 0x000fe400030006ff */
[----:B------:R-:W-:Y:S02]  /*8580*/  F2FP.F16.E4M3.UNPACK_B R32, R31.H1 ;  /* 0x0000001fff20723e */ /* 0x000fe400030006ff */
[----:B0-----:R-:W-:Y:S02]  /*8590*/  F2FP.F16.E4M3.UNPACK_B R12, R8.H1 ;  /* 0x00000008ff0c723e */ /* 0x001fe400030006ff */
[----:B------:R-:W-:Y:S01]  /*85a0*/  LOP3.LUT R7, R7, 0xff00, R4, 0xf8, !PT ;  /* 0x0000ff0007077812 */ /* 0x000fe200078ef804 */
[----:B------:R-:W-:Y:S01]  /*85b0*/  IMAD.U32 R4, R43, 0x10000, RZ ;  /* 0x000100002b047824 */ /* 0x000fe200078e00ff */
[----:B------:R-:W-:Y:S01]  /*85c0*/  SHF.R.U32.HI R41, RZ, 0x10, R39 ;  /* 0x00000010ff297819 */ /* 0x000fe20000011627 */
[----:B------:R-:W-:Y:S01]  /*85d0*/  HADD2.F32 R33, -RZ, R32.H0_H0 ;  /* 0x20000020ff217230 */ /* 0x000fe20000004100 */
[----:B------:R-:W-:Y:S01]  /*85e0*/  LOP3.LUT R40, R35, 0xff00, R14, 0xf8, !PT ;  /* 0x0000ff0023287812 */ /* 0x000fe200078ef80e */
[----:B------:R-:W-:Y:S01]  /*85f0*/  HADD2.F32 R14, -RZ, R12.H0_H0 ;  /* 0x2000000cff0e7230 */ /* 0x000fe20000004100 */
[----:B------:R-:W-:Y:S01]  /*8600*/  LOP3.LUT R6, R5, 0xff0000, R6, 0xf8, !PT ;  /* 0x00ff000005067812 */ /* 0x000fe200078ef806 */
[----:B------:R-:W-:Y:S01]  /*8610*/  HADD2.F32 R5, -RZ, R37.H0_H0 ;  /* 0x20000025ff057230 */ /* 0x000fe20000004100 */
[----:B------:R-:W-:Y:S01]  /*8620*/  F2FP.F16.E4M3.UNPACK_B R35, R100.H1 ;  /* 0x00000064ff23723e */ /* 0x000fe200030006ff */
[----:B------:R-:W-:Y:S01]  /*8630*/  IMAD.U32 R39, R41, 0x10000, RZ ;  /* 0x0001000029277824 */ /* 0x000fe200078e00ff */
[----:B------:R-:W-:Y:S01]  /*8640*/  LOP3.LUT R4, R7, 0xff0000, R4, 0xf8, !PT ;  /* 0x00ff000007047812 */ /* 0x000fe200078ef804 */
[----:B------:R-:W-:-:S02]  /*8650*/  IMAD.U32 R7, R42, 0x10000, RZ ;  /* 0x000100002a077824 */ /* 0x000fc400078e00ff */
        /* <DEDUP_REMOVED lines=24> */
[----:B------:R-:W-:Y:S01]  /*87e0*/  FMUL.FTZ R37, R12, R37 ;  /* 0x000000250c257220 */ /* 0x000fe20000410000 */
        /* <DEDUP_REMOVED lines=28> */
[----:B------:R-:W-:Y:S01]  /*89b0*/  F2FP.F16.E4M3.UNPACK_B R10, R10 ;  /* 0x0000000aff0a723e */ /* 0x000fe200020006ff */
[----:B------:R-:W-:Y:S01]  /*89c0*/  FFMA.FTZ R32, R32, R31, R35 ;  /* 0x0000001f20207223 */ /* 0x000fe20000010023 */
[C---:B------:R-:W-:Y:S01]  /*89d0*/  FMUL.FTZ R37, R8.reuse, R37 ;  /* 0x0000002508257220 */ /* 0x040fe20000410000 */
[----:B------:R-:W-:Y:S01]  /*89e0*/  FFMA.FTZ R95, R8, R33, -R47 ;  /* 0x00000021085f7223 */ /* 0x000fe2000001082f */
[----:B------:R-:W-:Y:S01]  /*89f0*/  HADD2.F32 R35, -RZ, R101.H0_H0 ;  /* 0x20000065ff237230 */ /* 0x000fe20000004100 */
[----:B------:R-:W-:Y:S01]  /*8a00*/  F2FP.F16.E4M3.UNPACK_B R98, R98 ;  /* 0x00000062ff62723e */ /* 0x000fe200020006ff */
[----:B------:R-:W-:-:S02]  /*8a10*/  HADD2.F32 R12, -RZ, R34.H0_H0 ;  /* 0x20000022ff0c7230 */ /* 0x000fc40000004100 */
[----:B------:R-:W-:Y:S01]  /*8a20*/  FFMA.FTZ R105, R14, R33, R37 ;  /* 0x000000210e697223 */ /* 0x000fe20000010025 */
[----:B------:R-:W-:Y:S01]  /*8a30*/  HADD2.F32 R8, -RZ, R10.H0_H0 ;  /* 0x2000000aff087230 */ /* 0x000fe20000004100 */
[----:B------:R-:W-:Y:S01]  /*8a40*/  F2FP.F16.E4M3.UNPACK_B R14, R9 ;  /* 0x00000009ff0e723e */ /* 0x000fe200020006ff */
        /* <DEDUP_REMOVED lines=10> */
[----:B------:R-:W-:Y:S01]  /*8af0*/  F2FP.F16.E4M3.UNPACK_B R32, R13 ;  /* 0x0000000dff20723e */ /* 0x000fe200020006ff */
[-C--:B------:R-:W-:Y:S01]  /*8b00*/  FFMA.FTZ R44, R12, R31.reuse, R35 ;  /* 0x0000001f0c2c7223 */ /* 0x080fe20000010023 */
[----:B------:R-:W-:Y:S01]  /*8b10*/  F2FP.SATFINITE.E4M3.F32.PACK_AB_MERGE_C R12, R45, R42, RZ ;  /* 0x0000002a2d0c723e */ /* 0x000fe200048070ff */
[----:B------:R-:W-:Y:S01]  /*8b20*/  FFMA.FTZ R37, R8, R31, -R37 ;  /* 0x0000001f08257223 */ /* 0x000fe20000010825 */
[----:B------:R-:W-:Y:S01]  /*8b30*/  F2FP.F16.E4M3.UNPACK_B R35, R7 ;  /* 0x00000007ff23723e */ /* 0x000fe200020006ff */
[-C--:B------:R-:W-:Y:S01]  /*8b40*/  FFMA.FTZ R101, R34, R33.reuse, R101 ;  /* 0x0000002122657223 */ /* 0x080fe20000010065 */
[----:B------:R-:W-:Y:S01]  /*8b50*/  FFMA.FTZ R10, R10, R33, -R47 ;  /* 0x000000210a0a7223 */ /* 0x000fe2000001082f */
[----:B------:R-:W-:Y:S01]  /*8b60*/  F2FP.SATFINITE.E4M3.F32.PACK_AB_MERGE_C R8, R43, R40, RZ ;  /* 0x000000282b08723e */ /* 0x000fe200048070ff */
[----:B------:R-:W-:Y:S01]  /*8b70*/  HADD2.F32 R33, -RZ, R32.H0_H0 ;  /* 0x20000020ff217230 */ /* 0x000fe20000004100 */
[----:B------:R-:W-:Y:S01]  /*8b80*/  F2FP.SATFINITE.E4M3.F32.PACK_AB_MERGE_C R12, R41, R38, R12 ;  /* 0x00000026290c723e */ /* 0x000fe2000480700c */
[----:B------:R-:W-:Y:S01]  /*8b90*/  HADD2.F32 R38, -RZ, R35.H0_H0 ;  /* 0x20000023ff267230 */ /* 0x000fe20000004100 */
[----:B------:R-:W-:Y:S01]  /*8ba0*/  F2FP.F16.E4M3.UNPACK_B R34, R6 ;  /* 0x00000006ff22723e */ /* 0x000fe200020006ff */
[----:B------:R-:W-:Y:S01]  /*8bb0*/  HADD2.F32 R31, -RZ, R14.H0_H0 ;  /* 0x2000000eff1f7230 */ /* 0x000fe20000004100 */
[----:B------:R-:W-:Y:S01]  /*8bc0*/  F2FP.SATFINITE.E4M3.F32.PACK_AB_MERGE_C R8, R39, R36, R8 ;  /* 0x000000242708723e */ /* 0x000fe20004807008 */
[----:B------:R-:W-:-:S02]  /*8bd0*/  HADD2.F32 R32, -RZ, R32.H1_H1 ;  /* 0x30000020ff207230 */ /* 0x000fc40000004100 */
[-C--:B------:R-:W-:Y:S01]  /*8be0*/  FMUL.FTZ R40, R33, R38.reuse ;  /* 0x0000002621287220 */ /* 0x080fe20000410000 */
        /* <DEDUP_REMOVED lines=15> */
[----:B------:R-:W-:Y:S01]  /*8ce0*/  F2FP.F16.E4M3.UNPACK_B R6, R6.H1 ;  /* 0x00000006ff06723e */ /* 0x000fe200030006ff */
[----:B------:R-:W-:Y:S01]  /*8cf0*/  HADD2.F32 R14, -RZ, R13.H0_H0 ;  /* 0x2000000dff0e7230 */ /* 0x000fe20000004100 */
[----:B------:R-:W-:Y:S01]  /*8d00*/  F2FP.SATFINITE.E4M3.F32.PACK_AB_MERGE_C R101, R101, R44, R105 ;  /* 0x0000002c6565723e */ /* 0x000fe20004807069 */
[----:B------:R-:W-:Y:S01]  /*8d10*/  HADD2.F32 R32, -RZ, R33.H0_H0 ;  /* 0x20000021ff207230 */ /* 0x000fe20000004100 */
[----:B------:R-:W-:Y:S01]  /*8d20*/  F2FP.SATFINITE.E4M3.F32.PACK_AB_MERGE_C R46, R95, R46, RZ ;  /* 0x0000002e5f2e723e */ /* 0x000fe200048070ff */
[----:B------:R-:W-:Y:S01]  /*8d30*/  HADD2.F32 R13, -RZ, R13.H1_H1 ;  /* 0x3000000dff0d7230 */ /* 0x000fe20000004100 */
[----:B------:R-:W-:Y:S01]  /*8d40*/  F2FP.F16.E4M3.UNPACK_B R35, R5.H1 ;  /* 0x00000005ff23723e */ /* 0x000fe200030006ff */
[----:B------:R-:W-:-:S02]  /*8d50*/  HADD2.F32 R34, -RZ, R33.H1_H1 ;  /* 0x30000021ff227230 */ /* 0x000fc40000004100 */
[-C--:B------:R-:W-:Y:S01]  /*8d60*/  FMUL.FTZ R36, R14, R32.reuse ;  /* 0x000000200e247220 */ /* 0x080fe20000410000 */
[----:B------:R-:W-:Y:S02]  /*8d70*/  HADD2.F32 R9, -RZ, R9.H1_H1 ;  /* 0x30000009ff097230 */ /* 0x000fe40000004100 */
[----:B------:R-:W-:Y:S01]  /*8d80*/  FMUL.FTZ R33, R7, R32 ;  /* 0x0000002007217220 */ /* 0x000fe20000410000 */
[--C-:B------:R-:W-:Y:S01]  /*8d90*/  HADD2.F32 R31, -RZ, R6.reuse.H0_H0 ;  /* 0x20000006ff1f7230 */ /* 0x100fe20000004100 */
[----:B------:R-:W-:Y:S01]  /*8da0*/  F2FP.SATFINITE.E4M3.F32.PACK_AB_MERGE_C R10, R10, R37, R46 ;  /* 0x000000250a0a723e */ /* 0x000fe2000480702e */
[----:B------:R-:W-:Y:S02]  /*8db0*/  HADD2.F32 R32, -RZ, R6.H1_H1 ;  /* 0x30000006ff207230 */ /* 0x000fe40000004100 */
[-C--:B------:R-:W-:Y:S01]  /*8dc0*/  FMUL.FTZ R6, R13, R34.reuse ;  /* 0x000000220d067220 */ /* 0x080fe20000410000 */
[C---:B------:R-:W-:Y:S01]  /*8dd0*/  FMUL.FTZ R34, R9.reuse, R34 ;  /* 0x0000002209227220 */ /* 0x040fe20000410000 */
[----:B------:R-:W-:Y:S01]  /*8de0*/  FFMA.FTZ R43, R14, R31, R33 ;  /* 0x0000001f0e2b7223 */ /* 0x000fe20000010021 */
[----:B------:R-:W-:Y:S01]  /*8df0*/  F2FP.F16.E4M3.UNPACK_B R14, R15 ;  /* 0x0000000fff0e723e */ /* 0x000fe200020006ff */
[-C--:B------:R-:W-:Y:S01]  /*8e00*/  FFMA.FTZ R45, R9, R32.reuse, -R6 ;  /* 0x00000020092d7223 */ /* 0x080fe20000010806 */
[----:B------:R-:W-:Y:S01]  /*8e10*/  FFMA.FTZ R44, R13, R32, R34 ;  /* 0x000000200d2c7223 */ /* 0x000fe20000010022 */
[----:B------:R-:W-:Y:S01]  /*8e20*/  F2FP.F16.E4M3.UNPACK_B R34, R5 ;  /* 0x00000005ff22723e */ /* 0x000fe200020006ff */
[----:B------:R-:W-:Y:S01]  /*8e30*/  FFMA.FTZ R42, R7, R31, -R36 ;  /* 0x0000001f072a7223 */ /* 0x000fe20000010824 */
[----:B------:R-:W-:Y:S01]  /*8e40*/  F2FP.F16.E4M3.UNPACK_B R6, R11 ;  /* 0x0000000bff06723e */ /* 0x000fe200020006ff */
        /* <DEDUP_REMOVED lines=17> */
[-C--:B------:R-:W-:Y:S01]  /*8f60*/  FFMA.FTZ R46, R7, R32.reuse, -R46 ;  /* 0x00000020072e7223 */ /* 0x080fe2000001082e */
[----:B------:R-:W-:Y:S01]  /*8f70*/  FFMA.FTZ R36, R13, R32, R36 ;  /* 0x000000200d247223 */ /* 0x000fe20000010024 */
[----:B------:R-:W-:Y:S02]  /*8f80*/  HADD2.F32 R32, -RZ, R35.H1_H1 ;  /* 0x30000023ff207230 */ /* 0x000fe40000004100 */
[-C--:B------:R-:W-:Y:S01]  /*8f90*/  FFMA.FTZ R37, R4, R33.reuse, R37 ;  /* 0x0000002104257223 */ /* 0x080fe20000010025 */
[----:B------:R-:W-:Y:S02]  /*8fa0*/  HADD2.F32 R11, -RZ, R11.H1_H1 ;  /* 0x3000000bff0b7230 */ /* 0x000fe40000004100 */
[----:B------:R-:W-:Y:S01]  /*8fb0*/  FFMA.FTZ R94, R9, R33, -R94 ;  /* 0x00000021095e7223 */ /* 0x000fe2000001085e */
[----:B------:R-:W-:Y:S01]  /*8fc0*/  HADD2.F32 R14, -RZ, R14.H1_H1 ;  /* 0x3000000eff0e7230 */ /* 0x000fe20000004100 */
[----:B------:R-:W-:Y:S01]  /*8fd0*/  F2FP.SATFINITE.E4M3.F32.PACK_AB_MERGE_C R42, R45, R42, RZ ;  /* 0x0000002a2d2a723e */ /* 0x000fe200048070ff */
[----:B------:R-:W-:-:S02]  /*8fe0*/  HADD2.F32 R7, -RZ, R34.H1_H1 ;  /* 0x30000022ff077230 */ /* 0x000fc40000004100 */
[-C--:B------:R-:W-:Y:S01]  /*8ff0*/  FMUL.FTZ R34, R15, R32.reuse ;  /* 0x000000200f227220 */ /* 0x080fe20000410000 */
[----:B------:R-:W-:Y:S02]  /*9000*/  HADD2.F32 R4, -RZ, R31.H1_H1 ;  /* 0x3000001fff047230 */ /* 0x000fe40000004100 */
[C---:B------:R-:W-:Y:S01]  /*9010*/  FMUL.FTZ R32, R11.reuse, R32 ;  /* 0x000000200b207220 */ /* 0x040fe20000410000 */
[----:B------:R-:W-:Y:S02]  /*9020*/  HADD2.F32 R6, -RZ, R6.H1_H1 ;  /* 0x30000006ff067230 */ /* 0x000fe40000004100 */
[-C--:B------:R-:W-:Y:S01]  /*9030*/  FMUL.FTZ R9, R14, R7.reuse ;  /* 0x000000070e097220 */ /* 0x080fe20000410000 */
[----:B------:R-:W-:Y:S02]  /*9040*/  HADD2.F32 R5, -RZ, R5.H1_H1 ;  /* 0x30000005ff057230 */ /* 0x000fe40000004100 */
[-C--:B------:R-:W-:Y:S01]  /*9050*/  FFMA.FTZ R11, R11, R4.reuse, -R34 ;  /* 0x000000040b0b7223 */ /* 0x080fe20000010822 */
[----:B------:R-:W-:Y:S01]  /*9060*/  FFMA.FTZ R32, R15, R4, R32 ;  /* 0x000000040f207223 */ /* 0x000fe20000010020 */
[C---:B------:R-:W-:Y:S01]  /*9070*/  FMUL.FTZ R7, R6.reuse, R7 ;  /* 0x0000000706077220 */ /* 0x040fe20000410000 */
[----:B------:R-:W-:Y:S01]  /*9080*/  F2FP.SATFINITE.E4M3.F32.PACK_AB_MERGE_C R39, R39, R40, R42 ;  /* 0x000000282727723e */ /* 0x000fe2000480702a */
[-C--:B------:R-:W-:Y:S01]  /*9090*/  FFMA.FTZ R9, R6, R5.reuse, -R9 ;  /* 0x0000000506097223 */ /* 0x080fe20000010809 */
[----:B------:R-:W-:Y:S01]  /*90a0*/  F2FP.SATFINITE.E4M3.F32.PACK_AB_MERGE_C R11, R11, R94, RZ ;  /* 0x0000005e0b0b723e */ /* 0x000fe200048070ff */
[----:B------:R-:W-:Y:S01]  /*90b0*/  FFMA.FTZ R7, R14, R5, R7 ;  /* 0x000000050e077223 */ /* 0x000fe20000010007 */
[----:B------:R-:W-:Y:S01]  /*90c0*/  F2FP.SATFINITE.E4M3.F32.PACK_AB_MERGE_C R43, R44, R43, RZ ;  /* 0x0000002b2c2b723e */ /* 0x000fe200048070ff */
[----:B------:R-:W-:Y:S01]  /*90d0*/  IMAD.MOV.U32 R14, RZ, RZ, R101 ;  /* 0x000000ffff0e7224 */ /* 0x000fe200078e0065 */
[----:B------:R-:W-:-:S02]  /*90e0*/  F2FP.SATFINITE.E4M3.F32.PACK_AB_MERGE_C R32, R32, R37, RZ ;  /* 0x000000252020723e */ /* 0x000fc400048070ff */
[----:B------:R-:W-:Y:S01]  /*90f0*/  F2FP.SATFINITE.E4M3.F32.PACK_AB_MERGE_C R11, R9, R46, R11 ;  /* 0x0000002e090b723e */ /* 0x000fe2000480700b */
[----:B------:R-:W-:Y:S01]  /*9100*/  IMAD.MOV.U32 R9, RZ, RZ, R39 ;  /* 0x000000ffff097224 */ /* 0x000fe200078e0027 */
[----:B------:R-:W-:Y:S02]  /*9110*/  F2FP.SATFINITE.E4M3.F32.PACK_AB_MERGE_C R13, R41, R38, R43 ;  /* 0x00000026290d723e */ /* 0x000fe4000480702b */
[----:B------:R-:W-:-:S07]  /*9120*/  F2FP.SATFINITE.E4M3.F32.PACK_AB_MERGE_C R15, R7, R36, R32 ;  /* 0x00000024070f723e */ /* 0x000fce0004807020 */
.L_x_5275:
[----:B------:R-:W-:Y:S05]  /*9130*/  BSYNC B1 ;  /* 0x0000000000017941 */ /* 0x000fea0003800000 */
.L_x_5274:
[----:B0-----:R0:W-:Y:S01]  /*9140*/  ST.E.128 desc[UR42][R28.64], R8 ;  /* 0x000000081c007985 */ /* 0x0011e2000c101d2a */
[----:B------:R-:W-:-:S13]  /*9150*/  ISETP.GE.AND P3, PT, R30, R103, PT ;  /* 0x000000671e00720c */ /* 0x000fda0003f66270 */
[----:B------:R-:W-:Y:S05]  /*9160*/  @P3 BRA `(.L_x_5237) ;  /* 0x0000000400283947 */ /* 0x000fea0003800000 */
[----:B------:R-:W-:-:S04]  /*9170*/  IADD3 R4, P3, R99, R30, RZ ;  /* 0x0000001e63047210 */ /* 0x000fc80007f7e0ff */
[----:B------:R-:W-:-:S05]  /*9180*/  LEA.HI.X.SX32 R5, R30, R97, 0x1, P3 ;  /* 0x000000611e057211 */ /* 0x000fca00018f0eff */
[----:B--2---:R2:W-:Y:S01]  /*9190*/  ST.E.128 desc[UR42][R4.64], R12 ;  /* 0x0000000c04007985 */ /* 0x0045e2000c101d2a */
[----:B------:R-:W-:Y:S05]  /*91a0*/  BRA `(.L_x_5237) ;  /* 0x0000000400187947 */ /* 0x000fea0003800000 */
.L_x_5229:
[----:B------:R-:W-:-:S06]  /*91b0*/  UISETP.NE.AND UP0, UPT, UR40, 0x3, UPT ;  /* 0x000000032800788c */ /* 0x000fcc000bf05270 */
[----:B------:R-:W-:-:S13]  /*91c0*/  PLOP3.LUT P2, PT, PT, PT, UP0, 0x80, 0x0 ;  /* 0x000000000000781c */ /* 0x000fda0003f4f008 */
[----:B------:R-:W-:Y:S05]  /*91d0*/  @!P2 BRA `(.L_x_5276) ;  /* 0x000000000004a947 */ /* 0x000fea0003800000 */
[----:B------:R-:W-:Y:S01]  /*91e0*/  BPT.TRAP 0x1 ;  /* 0x000000040000795c */ /* 0x000fe20000300000 */
.L_x_5276:
[----:B------:R-:W-:Y:S01]  /*91f0*/  IMAD R82, R200, 0x8, R16 ;  /* 0x00000008c8527824 */ /* 0x000fe200078e0210 */
[----:B------:R-:W-:Y:S01]  /*9200*/  SHF.L.U32 R93, R210, 0x1f, RZ ;  /* 0x0000001fd25d7819 */ /* 0x000fe200000006ff */
[----:B------:R-:W-:Y:S01]  /*9210*/  BSSY B1, `(.L_x_5277) ;  /* 0x0000004000017945 */ /* 0x000fe20003800000 */
[----:B------:R-:W-:Y:S02]  /*9220*/  SHF.R.S32.HI R90, RZ, 0x1f, R89 ;  /* 0x0000001fff5a7819 */ /* 0x000fe40000011459 */
[----:B------:R-:W0:Y:S02]  /*9230*/  SYNCS.PHASECHK.TRANS64.TRYWAIT P3, [R82+URZ+0x2a890], R93 ;  /* 0x02a8905d520075a7 */ /* 0x000e24000806017f */
[----:B0-----:R-:W-:Y:S05]  /*9240*/  @!P3 BRA `(.L_x_5278) ;  /* 0x0000020c000cb947 */ /* 0x001fea0003800000 */
.L_x_5606:
[----:B------:R-:W-:Y:S05]  /*9250*/  BSYNC B1 ;  /* 0x0000000000017941 */ /* 0x000fea0003800000 */
.L_x_5277:
        /* <DEDUP_REMOVED lines=20> */
[----:B------:R-:W-:Y:S02]  /*93a0*/  IADD3.X R13, R5, UR7, R7, P3, !PT ;  /* 0x00000007050d7c10 */ /* 0x000fe40009ffe407 */
[----:B------:R-:W-:Y:S01]  /*93b0*/  ISETP.GT.AND P3, PT, R92, R211, PT ;  /* 0x000000d35c00720c */ /* 0x000fe20003f64270 */
[----:B------:R-:W-:-:S12]  /*93c0*/  BRA.DIV UR4, `(.L_x_5279) ;  /* 0x0000020a04c07947 */ /* 0x000fd8000b800000 */
[----:B------:R1:W2:Y:S04]  /*93d0*/  SHFL.IDX PT, R28, R13, RZ, 0x1e1f ;  /* 0x001e1fff0d1c7589 */ /* 0x0002a800000e0000 */
[----:B------:R1:W3:Y:S02]  /*93e0*/  SHFL.IDX PT, R14, R4, RZ, 0x1e1f ;  /* 0x001e1fff040e7589 */ /* 0x0002e400000e0000 */
.L_x_5610:
[----:B------:R-:W-:Y:S05]  /*93f0*/  @!P3 BRA `(.L_x_5237) ;  /* 0x000000000084b947 */ /* 0x000fea0003800000 */
[----:B------:R-:W-:Y:S02]  /*9400*/  ULDC UR4, c[0x0][0x2f4] ;  /* 0x0000bd0000047ab9 */ /* 0x000fe40000000800 */
[----:B------:R-:W-:-:S13]  /*9410*/  ISETP.GE.AND P5, PT, R18, UR4, PT ;  /* 0x0000000412007c0c */ /* 0x000fda000bfa6270 */
[----:B-1----:R-:W1:Y:S01]  /*9420*/  @!P5 LDS.128 R4, [R86+0x1e400] ;  /* 0x01e400005604d984 */ /* 0x002e620000000c00 */
[----:B---3--:R-:W-:-:S05]  /*9430*/  @!P5 IADD3 R12, P3, R18, R14, RZ ;  /* 0x0000000e120cd210 */ /* 0x008fca0007f7e0ff */
[----:B--2---:R-:W-:Y:S01]  /*9440*/  @!P5 IMAD.X R13, R28, 0x1, R19, P3 ;  /* 0x000000011c0dd824 */ /* 0x004fe200018e0613 */
[----:B------:R-:W-:-:S13]  /*9450*/  ISETP.GE.AND P3, PT, R208, UR4, PT ;  /* 0x00000004d0007c0c */ /* 0x000fda000bf66270 */
[----:B------:R-:W-:-:S05]  /*9460*/  @!P3 IADD3 R10, P4, R208, R14, RZ ;  /* 0x0000000ed00ab210 */ /* 0x000fca0007f9e0ff */
[----:B------:R-:W-:Y:S01]  /*9470*/  @!P3 IMAD.X R11, R28, 0x1, R221, P4 ;  /* 0x000000011c0bb824 */ /* 0x000fe200020e06dd */
[----:B------:R-:W-:-:S13]  /*9480*/  ISETP.GE.AND P4, PT, R205, UR4, PT ;  /* 0x00000004cd007c0c */ /* 0x000fda000bf86270 */
[----:B------:R-:W-:Y:S01]  /*9490*/  @!P4 IADD3 R8, P6, R205, R14, RZ ;  /* 0x0000000ecd08c210 */ /* 0x000fe20007fde0ff */
[----:B-1----:R1:W-:Y:S01]  /*94a0*/  @!P5 ST.E.128 desc[UR42][R12.64], R4 ;  /* 0x000000040c00d985 */ /* 0x0023e2000c101d2a */
[----:B------:R-:W-:-:S03]  /*94b0*/  ISETP.GE.AND P5, PT, R80, UR4, PT ;  /* 0x0000000450007c0c */ /* 0x000fc6000bfa6270 */
[----:B------:R-:W-:-:S10]  /*94c0*/  @!P4 IMAD.X R9, R28, 0x1, R220, P6 ;  /* 0x000000011c09c824 */ /* 0x000fd400030e06dc */
[----:B------:R-:W2:Y:S01]  /*94d0*/  @!P5 LDS.128 R4, [R85+0x1e400] ;  /* 0x01e400005504d984 */ /* 0x000ea20000000c00 */
[----:B------:R-:W-:-:S05]  /*94e0*/  @!P5 IMAD.SHL.U32 R15, R213, 0x10, RZ ;  /* 0x00000010d50fd824 */ /* 0x000fca00078e00ff */
[----:B-1----:R-:W-:-:S04]  /*94f0*/  @!P5 IADD3 R12, P6, R15, R14, RZ ;  /* 0x0000000e0f0cd210 */ /* 0x002fc80007fde0ff */
[----:B------:R-:W-:-:S05]  /*9500*/  @!P5 LEA.HI.X.SX32 R13, R15, R28, 0x1, P6 ;  /* 0x0000001c0f0dd211 */ /* 0x000fca00030f0eff */
[----:B--2---:R1:W-:Y:S01]  /*9510*/  @!P5 ST.E.128 desc[UR42][R12.64], R4 ;  /* 0x000000040c00d985 */ /* 0x0043e2000c101d2a */
[----:B------:R-:W-:-:S13]  /*9520*/  ISETP.GE.AND P5, PT, R79, UR4, PT ;  /* 0x000000044f007c0c */ /* 0x000fda000bfa6270 */
[----:B------:R-:W2:Y:S01]  /*9530*/  @!P5 LDS.128 R4, [R86+0x20400] ;  /* 0x020400005604d984 */ /* 0x000ea20000000c00 */
[----:B------:R-:W-:-:S05]  /*9540*/  @!P5 IMAD.SHL.U32 R15, R214, 0x10, RZ ;  /* 0x00000010d60fd824 */ /* 0x000fca00078e00ff */
[----:B-1----:R-:W-:-:S04]  /*9550*/  @!P5 IADD3 R12, P6, R15, R14, RZ ;  /* 0x0000000e0f0cd210 */ /* 0x002fc80007fde0ff */
[----:B------:R-:W-:-:S05]  /*9560*/  @!P5 LEA.HI.X.SX32 R13, R15, R28, 0x1, P6 ;  /* 0x0000001c0f0dd211 */ /* 0x000fca00030f0eff */
[----:B--2---:R1:W-:Y:S01]  /*9570*/  @!P5 ST.E.128 desc[UR42][R12.64], R4 ;  /* 0x000000040c00d985 */ /* 0x0043e2000c101d2a */
[----:B------:R-:W-:-:S03]  /*9580*/  ISETP.GE.AND P5, PT, R209, UR4, PT ;  /* 0x00000004d1007c0c */ /* 0x000fc6000bfa6270 */
[----:B------:R-:W2:Y:S10]  /*9590*/  @!P3 LDS.128 R4, [R85+0x20400] ;  /* 0x020400005504b984 */ /* 0x000eb40000000c00 */
[----:B-1----:R-:W-:-:S05]  /*95a0*/  @!P5 IADD3 R12, P6, R209, R14, RZ ;  /* 0x0000000ed10cd210 */ /* 0x002fca0007fde0ff */
[----:B------:R-:W-:Y:S01]  /*95b0*/  @!P5 IMAD.X R13, R28, 0x1, R219, P6 ;  /* 0x000000011c0dd824 */ /* 0x000fe200030e06db */
[----:B--2---:R-:W-:Y:S04]  /*95c0*/  @!P3 ST.E.128 desc[UR42][R10.64], R4 ;  /* 0x000000040a00b985 */ /* 0x004fe8000c101d2a */
[----:B------:R-:W1:Y:S04]  /*95d0*/  @!P4 LDS.128 R4, [R86+0x22400] ;  /* 0x022400005604c984 */ /* 0x000e680000000c00 */
[----:B-1----:R-:W-:Y:S04]  /*95e0*/  @!P4 ST.E.128 desc[UR42][R8.64], R4 ;  /* 0x000000040800c985 */ /* 0x002fe8000c101d2a */
[----:B------:R-:W1:Y:S04]  /*95f0*/  @!P5 LDS.128 R4, [R85+0x22400] ;  /* 0x022400005504d984 */ /* 0x000e680000000c00 */
[----:B-1----:R4:W-:Y:S02]  /*9600*/  @!P5 ST.E.128 desc[UR42][R12.64], R4 ;  /* 0x000000040c00d985 */ /* 0x0029e4000c101d2a */
.L_x_5237:
[----:B------:R-:W-:Y:S05]  /*9610*/  BSYNC B0 ;  /* 0x0000000000007941 */ /* 0x000fea0003800000 */
.L_x_5228:
[----:B012-4-:R-:W0:Y:S01]  /*9620*/  S2R R4, SR_TID.X ;  /* 0x0000000000047919 */ /* 0x017e220000002100 */
        /* <DEDUP_REMOVED lines=9> */
[----:B0-----:R-:W-:-:S13]  /*96c0*/  LOP3.LUT P3, RZ, R4, 0x7f, RZ, 0xc0, !PT ;  /* 0x0000007f04ff7812 */ /* 0x001fda000786c0ff */
[----:B------:R-:W-:-:S05]  /*96d0*/  @!P3 VIADD R4, R82, 0x2a8a0 ;  /* 0x0002a8a05204b836 */ /* 0x000fca0000000000 */
[----:B------:R-:W-:-:S04]  /*96e0*/  @!P3 PRMT R4, RZ, 0x654, R4 ;  /* 0x00000654ff04b816 */ /* 0x000fc80000000004 */
[----:B------:R1:W-:Y:S01]  /*96f0*/  @!P3 SYNCS.ARRIVE.TRANS64.RED.A1T0 RZ, [R4+URZ], RZ ;  /* 0x000000ff04ffb9a7 */ /* 0x0003e2000810043f */
[----:B------:R-:W-:Y:S05]  /*9700*/  @!P2 BRA `(.L_x_5281) ;  /* 0x000000000004a947 */ /* 0x000fea0003800000 */
[----:B------:R-:W-:Y:S01]  /*9710*/  BPT.TRAP 0x1 ;  /* 0x000000040000795c */ /* 0x000fe20000300000 */
.L_x_5281:
[----:B------:R-:W-:Y:S05]  /*9720*/  BSYNC B0 ;  /* 0x0000000000007941 */ /* 0x000fea0003800000 */
.L_x_5280:
[----:B------:R-:W0:Y:S01]  /*9730*/  SYNCS.PHASECHK.TRANS64.TRYWAIT P2, [R82+URZ+0x2a8b0], R93 ;  /* 0x02a8b05d520075a7 */ /* 0x000e22000804017f */
[----:B------:R-:W-:Y:S04]  /*9740*/  BSSY B0, `(.L_x_5282) ;  /* 0x0000002000007945 */ /* 0x000fe80003800000 */
[----:B0-----:R-:W-:Y:S05]  /*9750*/  @!P2 BRA `(.L_x_5283) ;  /* 0x000002080020a947 */ /* 0x001fea0003800000 */
.L_x_5611:
[----:B------:R-:W-:Y:S05]  /*9760*/  BSYNC B0 ;  /* 0x0000000000007941 */ /* 0x000fea0003800000 */
.L_x_5282:
[----:B------:R-:W-:Y:S01]  /*9770*/  ULDC.64 UR4, c[0x0][0x328] ;  /* 0x0000ca0000047ab9 */ /* 0x000fe20000000a00 */
[----:B------:R-:W-:Y:S01]  /*9780*/  ULDC.64 UR6, c[0x0][0x318] ;  /* 0x0000c60000067ab9 */ /* 0x000fe20000000a00 */
[----:B------:R-:W-:Y:S01]  /*9790*/  IMAD R90, R90, UR4, RZ ;  /* 0x000000045a5a7c24 */ /* 0x000fe2000f8e02ff */
[----:B------:R-:W-:Y:S01]  /*97a0*/  BSSY B0, `(.L_x_5284) ;  /* 0x0000034000007945 */ /* 0x000fe20003800000 */
[----:B-1----:R-:W-:-:S04]  /*97b0*/  IMAD.WIDE.U32 R4, R89, UR4, RZ ;  /* 0x0000000459047c25 */ /* 0x002fc8000f8e00ff */
        /* <DEDUP_REMOVED lines=13> */
[----:B------:R1:W2:Y:S01]  /*9890*/  SHFL.IDX PT, R31, R4, RZ, 0x1e1f ;  /* 0x001e1fff041f7589 */ /* 0x0002a200000e0000 */
[----:B------:R-:W-:-:S03]  /*98a0*/  ISETP.GT.AND P2, PT, R92, R211, PT ;  /* 0x000000d35c00720c */ /* 0x000fc60003f44270 */
[----:B------:R1:W4:Y:S10]  /*98b0*/  SHFL.IDX PT, R30, R5, RZ, 0x1e1f ;  /* 0x001e1fff051e7589 */ /* 0x00033400000e0000 */
[----:B-1----:R-:W-:Y:S05]  /*98c0*/  @!P2 BRA `(.L_x_5285) ;  /* 0x000000000084a947 */ /* 0x002fea0003800000 */
[----:B------:R-:W-:Y:S02]  /*98d0*/  ULDC UR4, c[0x0][0x2f4] ;  /* 0x0000bd0000047ab9 */ /* 0x000fe40000000800 */
[----:B------:R-:W-:-:S13]  /*98e0*/  ISETP.GE.AND P5, PT, R18, UR4, PT ;  /* 0x0000000412007c0c */ /* 0x000fda000bfa6270 */
[----:B------:R-:W1:Y:S01]  /*98f0*/  @!P5 LDS.128 R4, [R86+0xc400] ;  /* 0x00c400005604d984 */ /* 0x000e620000000c00 */
[----:B--2---:R-:W-:-:S05]  /*9900*/  @!P5 IADD3 R12, P2, R18, R31, RZ ;  /* 0x0000001f120cd210 */ /* 0x004fca0007f5e0ff */
[----:B----4-:R-:W-:Y:S01]  /*9910*/  @!P5 IMAD.X R13, R30, 0x1, R19, P2 ;  /* 0x000000011e0dd824 */ /* 0x010fe200010e0613 */
[----:B------:R-:W-:-:S13]  /*9920*/  ISETP.GE.AND P2, PT, R208, UR4, PT ;  /* 0x00000004d0007c0c */ /* 0x000fda000bf46270 */
[----:B------:R-:W-:-:S05]  /*9930*/  @!P2 IADD3 R10, P4, R208, R31, RZ ;  /* 0x0000001fd00aa210 */ /* 0x000fca0007f9e0ff */
[----:B------:R-:W-:Y:S01]  /*9940*/  @!P2 IMAD.X R11, R30, 0x1, R221, P4 ;  /* 0x000000011e0ba824 */ /* 0x000fe200020e06dd */
[----:B------:R-:W-:-:S13]  /*9950*/  ISETP.GE.AND P4, PT, R205, UR4, PT ;  /* 0x00000004cd007c0c */ /* 0x000fda000bf86270 */
[----:B------:R-:W-:Y:S01]  /*9960*/  @!P4 IADD3 R8, P6, R205, R31, RZ ;  /* 0x0000001fcd08c210 */ /* 0x000fe20007fde0ff */
[----:B-1----:R-:W-:Y:S01]  /*9970*/  @!P5 ST.E.128 desc[UR42][R12.64], R4 ;  /* 0x000000040c00d985 */ /* 0x002fe2000c101d2a */
[----:B------:R-:W-:-:S03]  /*9980*/  ISETP.GE.AND P5, PT, R80, UR4, PT ;  /* 0x0000000450007c0c */ /* 0x000fc6000bfa6270 */
[----:B------:R-:W-:-:S10]  /*9990*/  @!P4 IMAD.X R9, R30, 0x1, R220, P6 ;  /* 0x000000011e09c824 */ /* 0x000fd400030e06dc */
[----:B------:R-:W1:Y:S01]  /*99a0*/  @!P5 LDS.128 R4, [R85+0xc400] ;  /* 0x00c400005504d984 */ /* 0x000e620000000c00 */
[----:B------:R-:W-:-:S05]  /*99b0*/  @!P5 IMAD.SHL.U32 R15, R213, 0x10, RZ ;  /* 0x00000010d50fd824 */ /* 0x000fca00078e00ff */
[----:B---3--:R-:W-:-:S04]  /*99c0*/  @!P5 IADD3 R14, P6, R15, R31, RZ ;  /* 0x0000001f0f0ed210 */ /* 0x008fc80007fde0ff */
[----:B------:R-:W-:-:S05]  /*99d0*/  @!P5 LEA.HI.X.SX32 R15, R15, R30, 0x1, P6 ;  /* 0x0000001e0f0fd211 */ /* 0x000fca00030f0eff */
[----:B-1----:R-:W-:Y:S01]  /*99e0*/  @!P5 ST.E.128 desc[UR42][R14.64], R4 ;  /* 0x000000040e00d985 */ /* 0x002fe2000c101d2a */
[----:B------:R-:W-:-:S13]  /*99f0*/  ISETP.GE.AND P5, PT, R79, UR4, PT ;  /* 0x000000044f007c0c */ /* 0x000fda000bfa6270 */
[----:B------:R-:W1:Y:S01]  /*9a00*/  @!P5 LDS.128 R4, [R86+0xe400] ;  /* 0x00e400005604d984 */ /* 0x000e620000000c00 */
[----:B------:R-:W-:-:S05]  /*9a10*/  @!P5 IMAD.SHL.U32 R29, R214, 0x10, RZ ;  /* 0x00000010d61dd824 */ /* 0x000fca00078e00ff */
[----:B------:R-:W-:-:S04]  /*9a20*/  @!P5 IADD3 R28, P6, R29, R31, RZ ;  /* 0x0000001f1d1cd210 */ /* 0x000fc80007fde0ff */
[----:B------:R-:W-:-:S05]  /*9a30*/  @!P5 LEA.HI.X.SX32 R29, R29, R30, 0x1, P6 ;  /* 0x0000001e1d1dd211 */ /* 0x000fca00030f0eff */
[----:B-1----:R-:W-:Y:S01]  /*9a40*/  @!P5 ST.E.128 desc[UR42][R28.64], R4 ;  /* 0x000000041c00d985 */ /* 0x002fe2000c101d2a */
[----:B------:R-:W-:-:S03]  /*9a50*/  ISETP.GE.AND P5, PT, R209, UR4, PT ;  /* 0x00000004d1007c0c */ /* 0x000fc6000bfa6270 */
[----:B------:R-:W1:Y:S10]  /*9a60*/  @!P2 LDS.128 R4, [R85+0xe400] ;  /* 0x00e400005504a984 */ /* 0x000e740000000c00 */
[----:B------:R-:W-:-:S05]  /*9a70*/  @!P5 IADD3 R12, P6, R209, R31, RZ ;  /* 0x0000001fd10cd210 */ /* 0x000fca0007fde0ff */
[----:B------:R-:W-:Y:S01]  /*9a80*/  @!P5 IMAD.X R13, R30, 0x1, R219, P6 ;  /* 0x000000011e0dd824 */ /* 0x000fe200030e06db */
[----:B-1----:R-:W-:Y:S04]  /*9a90*/  @!P2 ST.E.128 desc[UR42][R10.64], R4 ;  /* 0x000000040a00a985 */ /* 0x002fe8000c101d2a */
[----:B------:R-:W1:Y:S04]  /*9aa0*/  @!P4 LDS.128 R4, [R86+0x10400] ;  /* 0x010400005604c984 */ /* 0x000e680000000c00 */
[----:B-1----:R-:W-:Y:S04]  /*9ab0*/  @!P4 ST.E.128 desc[UR42][R8.64], R4 ;  /* 0x000000040800c985 */ /* 0x002fe8000c101d2a */
[----:B------:R-:W1:Y:S04]  /*9ac0*/  @!P5 LDS.128 R4, [R85+0x10400] ;  /* 0x010400005504d984 */ /* 0x000e680000000c00 */
[----:B-1----:R1:W-:Y:S02]  /*9ad0*/  @!P5 ST.E.128 desc[UR42][R12.64], R4 ;  /* 0x000000040c00d985 */ /* 0x0023e4000c101d2a */
.L_x_5285:
[----:B------:R-:W-:Y:S05]  /*9ae0*/  BSYNC B0 ;  /* 0x0000000000007941 */ /* 0x000fea0003800000 */
.L_x_5284:
[----:B------:R-:W-:Y:S01]  /*9af0*/  @!PT LDS RZ, [RZ] ;  /* 0x00000000fffff984 */ /* 0x000fe20000000800 */
[----:B------:R-:W-:Y:S01]  /*9b00*/  @!PT LDS RZ, [RZ] ;  /* 0x00000000fffff984 */ /* 0x000fe20000000800 */
[----:B------:R-:W-:Y:S01]  /*9b10*/  @!PT LDS RZ, [RZ] ;  /* 0x00000000fffff984 */ /* 0x000fe20000000800 */
[----:B------:R-:W-:Y:S01]  /*9b20*/  @!PT LDS RZ, [RZ] ;  /* 0x00000000fffff984 */ /* 0x000fe20000000800 */
[----:B------:R5:W-:Y:S06]  /*9b30*/  MEMBAR.ALL.CTA ;  /* 0x0000000000007992 */ /* 0x000bec0000008000 */
[----:B-----5:R-:W5:Y:S01]  /*9b40*/  FENCE.VIEW.ASYNC.S ;  /* 0x00000000000073c6 */ /* 0x020f620000000000 */
[----:B------:R-:W-:Y:S02]  /*9b50*/  VIADD R200, R200, 0x1 ;  /* 0x00000001c8c87836 */ /* 0x000fe40000000000 */
[----:B0-----:R-:W-:Y:S01]  /*9b60*/  @!P3 VIADD R82, R82, 0x2a8c0 ;  /* 0x0002a8c05252b836 */ /* 0x001fe20000000000 */
[----:B-----5:R0:W-:Y:S02]  /*9b70*/  BAR.SYNC.DEFER_BLOCKING R65, 0x80 ;  /* 0x000200410000751d */ /* 0x0201e40000010000 */
[----:B------:R-:W-:-:S02]  /*9b80*/  ISETP.NE.AND P2, PT, R200, 0x2, PT ;  /* 0x00000002c800780c */ /* 0x000fc40003f45270 */
[----:B------:R-:W-:Y:S02]  /*9b90*/  @!P3 PRMT R82, RZ, 0x654, R82 ;  /* 0x00000654ff52b816 */ /* 0x000fe40000000052 */
[----:B-1----:R-:W-:Y:S02]  /*9ba0*/  SEL R5, RZ, 0x1, P2 ;  /* 0x00000001ff057807 */ /* 0x002fe40001000000 */
[----:B------:R-:W-:Y:S02]  /*9bb0*/  SEL R200, R200, RZ, P2 ;  /* 0x000000ffc8c87207 */ /* 0x000fe40001000000 */
[----:B------:R-:W-:Y:S01]  /*9bc0*/  LOP3.LUT R210, R210, R5, RZ, 0x3c, !PT ;  /* 0x00000005d2d27212 */ /* 0x000fe200078e3cff */
[----:B------:R0:W-:Y:S01]  /*9bd0*/  @!P3 SYNCS.ARRIVE.TRANS64.RED.A1T0 RZ, [R82+URZ], RZ ;  /* 0x000000ff52ffb9a7 */ /* 0x0001e2000810043f */
[----:B------:R-:W-:Y:S05]  /*9be0*/  @P1 BRA `(.L_x_5286) ;  /* 0xffffff8800e81947 */ /* 0x000fea000383ffff */
[----:B------:R-:W1:Y:S01]  /*9bf0*/  S2R R4, SR_TID.X ;  /* 0x0000000000047919 */ /* 0x000e620000002100 */
[----:B------:R-:W-:Y:S02]  /*9c00*/  PLOP3.LUT P0, PT, PT, PT, PT, 0x8, 0x0 ;  /* 0x000000000000781c */ /* 0x000fe40003f0e170 */
[----:B-1----:R-:W-:-:S04]  /*9c10*/  SHF.R.U32.HI R4, RZ, 0x7, R4 ;  /* 0x00000007ff047819 */ /* 0x002fc80000011604 */
[----:B------:R-:W-:-:S13]  /*9c20*/  ISETP.NE.AND P4, PT, R4, 0x1, PT ;  /* 0x000000010400780c */ /* 0x000fda0003f85270 */
[----:B------:R-:W-:Y:S06]  /*9c30*/  @!P4 BAR.ARV 0x9, 0x100 ;  /* 0x024400000000cb1d */ /* 0x000fec0000002000 */
.L_x_5223:
[----:B------:R-:W-:Y:S05]  /*9c40*/  @P0 BRA `(.L_x_5287) ;  /* 0x00000000000c0947 */ /* 0x000fea0003800000 */
[----:B------:R-:W1:Y:S01]  /*9c50*/  FENCE.VIEW.ASYNC.G ;  /* 0x00000000000073c6 */ /* 0x000e620000000100 */
[----:B------:R-:W-:Y:S05]  /*9c60*/  WARPSYNC.ALL ;  /* 0x0000000000007948 */ /* 0x000fea0003800000 */
[----:B-1----:R-:W-:Y:S06]  /*9c70*/  BAR.ARV 0xc, 0x180 ;  /* 0x0306000000007b1d */ /* 0x002fec0000002000 */
.L_x_5287:
[----:B------:R-:W-:Y:S01]  /*9c80*/  ULDC.64 UR6, c[0x0][0x998] ;  /* 0x0002660000067ab9 */ /* 0x000fe20000000a00 */
[----:B------:R-:W-:Y:S01]  /*9c90*/  ULDC.64 UR4, c[0x0][0x990] ;  /* 0x0002640000047ab9 */ /* 0x000fe20000000a00 */
[----:B------:R-:W-:Y:S02]  /*9ca0*/  ISETP.NE.U32.AND P1, PT, RZ, UR6, PT ;  /* 0x00000006ff007c0c */ /* 0x000fe4000bf25070 */
[----:B------:R-:W-:Y:S02]  /*9cb0*/  ISETP.NE.U32.AND P0, PT, RZ, UR4, PT ;  /* 0x00000004ff007c0c */ /* 0x000fe4000bf05070 */
[----:B------:R-:W-:Y:S02]  /*9cc0*/  ISETP.NE.AND.EX P1, PT, RZ, UR7, PT, P1 ;  /* 0x00000007ff007c0c */ /* 0x000fe4000bf25310 */
[----:B------:R-:W-:-:S11]  /*9cd0*/  ISETP.NE.AND.EX P0, PT, RZ, UR5, PT, P0 ;  /* 0x00000005ff007c0c */ /* 0x000fd6000bf05300 */
[----:B------:R-:W1:Y:S01]  /*9ce0*/  @P1 LDC.64 R8, c[0x0][0x9b8] ;  /* 0x00026e00ff081b82 */ /* 0x000e620000000a00 */
[--C-:B------:R-:W-:Y:S02]  /*9cf0*/  @P1 SHF.R.S32.HI R5, RZ, 0x1f, R23.reuse ;  /* 0x0000001fff051819 */ /* 0x100fe40000011417 */
[----:B------:R-:W-:Y:S02]  /*9d00*/  @P0 SHF.R.S32.HI R3, RZ, 0x1f, R23 ;  /* 0x0000001fff030819 */ /* 0x000fe40000011417 */
[----:B------:R-:W-:-:S03]  /*9d10*/  @P1 SHF.R.S32.HI R15, RZ, 0x1f, R22 ;  /* 0x0000001fff0f1819 */ /* 0x000fc60000011416 */
[----:B------:R-:W0:Y:S08]  /*9d20*/  @P0 LDC.64 R6, c[0x0][0x9a8] ;  /* 0x00026a00ff060b82 */ /* 0x000e300000000a00 */
[----:B------:R-:W2:Y:S08]  /*9d30*/  @P1 LDC.64 R10, c[0x0][0x9c0] ;  /* 0x00027000ff0a1b82 */ /* 0x000eb00000000a00 */
[----:B------:R-:W3:Y:S01]  /*9d40*/  @P0 LDC.64 R12, c[0x0][0x9b0] ;  /* 0x00026c00ff0c0b82 */ /* 0x000ee20000000a00 */
[----:B-1----:R-:W-:-:S02]  /*9d50*/  @P1 IMAD R2, R5, R8, RZ ;  /* 0x0000000805021224 */ /* 0x002fc400078e02ff */
[----:B------:R-:W-:-:S04]  /*9d60*/  @P1 IMAD.WIDE.U32 R4, R23, R8, RZ ;  /* 0x0000000817041225 */ /* 0x000fc800078e00ff */
[----:B------:R-:W-:Y:S02]  /*9d70*/  @P1 IMAD R9, R23, R9, R2 ;  /* 0x0000000917091224 */ /* 0x000fe400078e0202 */
[-C--:B0-----:R-:W-:Y:S02]  /*9d80*/  @P0 IMAD R0, R3, R6.reuse, RZ ;  /* 0x0000000603000224 */ /* 0x081fe400078e02ff */
        /* <DEDUP_REMOVED lines=25> */
[----:B-1----:R-:W-:Y:S01]  /*9f20*/  ISETP.NE.AND P1, PT, R2, 0x1, PT ;  /* 0x000000010200780c */ /* 0x002fe20003f25270 */
[----:B------:R-:W-:-:S12]  /*9f30*/  VIADD R2, R212, 0x7f ;  /* 0x0000007fd4027836 */ /* 0x000fd80000000000 */
        /* <DEDUP_REMOVED lines=21> */
.L_x_5290:
[----:B------:R-:W-:-:S13]  /*a090*/  ISETP.NE.AND P0, PT, R11, 0x1, PT ;  /* 0x000000010b00780c */ /* 0x000fda0003f05270 */
[----:B------:R-:W0:Y:S02]  /*a0a0*/  @P0 LDC.64 R4, c[0x0][0x9e8] ;  /* 0x00027a00ff040b82 */ /* 0x000e240000000a00 */
[----:B0-----:R-:W-:-:S05]  /*a0b0*/  @P0 IMAD.HI.U32 R4, R0, R4, RZ ;  /* 0x0000000400040227 */ /* 0x001fca00078e00ff */
[----:B------:R-:W-:-:S07]  /*a0c0*/  @P0 SHF.R.U32.HI R0, RZ, R5, R4 ;  /* 0x00000005ff000219 */ /* 0x000fce0000011604 */
.L_x_5291:
[----:B------:R-:W-:Y:S05]  /*a0d0*/  BSYNC B0 ;  /* 0x0000000000007941 */ /* 0x000fea0003800000 */
.L_x_5289:
[----:B------:R-:W-:-:S05]  /*a0e0*/  IMAD R0, R0, R11, R11 ;  /* 0x0000000b00007224 */ /* 0x000fca00078e020b */
[----:B------:R-:W-:-:S07]  /*a0f0*/  VIMNMX R3, R3, R0, PT ;  /* 0x0000000003037248 */ /* 0x000fce0003fe0100 */
.L_x_5288:
[----:B------:R-:W0:Y:S01]  /*a100*/  @P1 LDC R5, c[0x0][0x44c] ;  /* 0x00011300ff051b82 */ /* 0x000e220000000800 */
[----:B------:R-:W-:Y:S01]  /*a110*/  VIADD R3, R3, 0x7f ;  /* 0x0000007f03037836 */ /* 0x000fe20000000000 */
[----:B------:R-:W-:-:S04]  /*a120*/  ULDC UR4, c[0x0][0x9dc] ;  /* 0x0002770000047ab9 */ /* 0x000fc80000000800 */
[----:B------:R-:W-:Y:S02]  /*a130*/  SHF.R.S32.HI R0, RZ, 0x1f, R3 ;  /* 0x0000001fff007819 */ /* 0x000fe40000011403 */
[----:B------:R-:W1:Y:S02]  /*a140*/  @P1 LDC R7, c[0x0][0x450] ;  /* 0x00011400ff071b82 */ /* 0x000e640000000800 */
[----:B------:R-:W-:-:S04]  /*a150*/  LEA.HI R0, R0, R3, RZ, 0x7 ;  /* 0x0000000300007211 */ /* 0x000fc800078f38ff */
[----:B------:R-:W-:-:S04]  /*a160*/  SHF.R.S32.HI R0, RZ, 0x7, R0 ;  /* 0x00000007ff007819 */ /* 0x000fc80000011400 */
[----:B------:R-:W-:Y:S01]  /*a170*/  VIMNMX R89, R25, R0, PT ;  /* 0x0000000019597248 */ /* 0x000fe20003fe0100 */
        /* <DEDUP_REMOVED lines=16> */
.L_x_5294:
[----:B------:R-:W-:-:S13]  /*a280*/  ISETP.NE.AND P0, PT, R11, 0x1, PT ;  /* 0x000000010b00780c */ /* 0x000fda0003f05270 */
[----:B------:R-:W0:Y:S02]  /*a290*/  @P0 LDC.64 R4, c[0x0][0x9e8] ;  /* 0x00027a00ff040b82 */ /* 0x000e240000000a00 */
[----:B0-----:R-:W-:-:S05]  /*a2a0*/  @P0 IMAD.HI.U32 R4, R3, R4, RZ ;  /* 0x0000000403040227 */ /* 0x001fca00078e00ff */
[----:B------:R-:W-:-:S07]  /*a2b0*/  @P0 SHF.R.U32.HI R3, RZ, R5, R4 ;  /* 0x00000005ff030219 */ /* 0x000fce0000011604 */
.L_x_5295:
[----:B------:R-:W-:Y:S05]  /*a2c0*/  BSYNC B0 ;  /* 0x0000000000007941 */ /* 0x000fea0003800000 */
.L_x_5293:
[----:B------:R-:W-:-:S05]  /*a2d0*/  IMAD R3, R3, R11, RZ ;  /* 0x0000000b03037224 */ /* 0x000fca00078e02ff */
[----:B------:R-:W-:-:S07]  /*a2e0*/  VIMNMX R0, R0, R3, !PT ;  /* 0x0000000300007248 */ /* 0x000fce0007fe0100 */
.L_x_5292:
[----:B------:R-:W-:Y:S02]  /*a2f0*/  SHF.R.S32.HI R3, RZ, 0x1f, R0 ;  /* 0x0000001fff037819 */ /* 0x000fe40000011400 */
[----:B------:R-:W-:Y:S02]  /*a300*/  CS2R R120, SRZ ;  /* 0x0000000000787805 */ /* 0x000fe4000001ff00 */
[----:B------:R-:W-:Y:S02]  /*a310*/  PLOP3.LUT P0, PT, PT, PT, PT, 0x80, 0x0 ;  /* 0x000000000000781c */ /* 0x000fe40003f0f070 */
[----:B------:R-:W-:Y:S02]  /*a320*/  CS2R R26, SRZ ;  /* 0x00000000001a7805 */ /* 0x000fe4000001ff00 */
[----:B------:R-:W-:Y:S02]  /*a330*/  LEA.HI R3, R3, R0, RZ, 0x7 ;  /* 0x0000000003037211 */ /* 0x000fe400078f38ff */
[----:B------:R-:W-:-:S02]  /*a340*/  CS2R R114, SRZ ;  /* 0x0000000000727805 */ /* 0x000fc4000001ff00 */
[----:B------:R-:W-:Y:S02]  /*a350*/  CS2R R12, SRZ ;  /* 0x00000000000c7805 */ /* 0x000fe4000001ff00 */
[----:B------:R-:W-:Y:S02]  /*a360*/  CS2R R112, SRZ ;  /* 0x0000000000707805 */ /* 0x000fe4000001ff00 */
[----:B------:R-:W-:Y:S02]  /*a370*/  SHF.R.S32.HI R3, RZ, 0x7, R3 ;  /* 0x00000007ff037819 */ /* 0x000fe40000011403 */
[----:B------:R-:W-:Y:S01]  /*a380*/  CS2R R68, SRZ ;  /* 0x0000000000447805 */ /* 0x000fe2000001ff00 */
[----:B------:R-:W-:Y:S01]  /*a390*/  IMAD.MOV.U32 R111, RZ, RZ, RZ ;  /* 0x000000ffff6f7224 */ /* 0x000fe200078e00ff */
[----:B----4-:R-:W-:Y:S02]  /*a3a0*/  CS2R R30, SRZ ;  /* 0x00000000001e7805 */ /* 0x010fe4000001ff00 */
[----:B------:R-:W-:-:S02]  /*a3b0*/  VIMNMX R229, RZ, R3, !PT ;  /* 0x00000003ffe57248 */ /* 0x000fc40007fe0100 */
[----:B------:R-:W-:Y:S02]  /*a3c0*/  CS2R R10, SRZ ;  /* 0x00000000000a7805 */ /* 0x000fe4000001ff00 */
[----:B------:R-:W-:Y:S01]  /*a3d0*/  CS2R R104, SRZ ;  /* 0x0000000000687805 */ /* 0x000fe2000001ff00 */
[----:B------:R-:W-:Y:S01]  /*a3e0*/  IMAD.MOV.U32 R82, RZ, RZ, RZ ;  /* 0x000000ffff527224 */ /* 0x000fe200078e00ff */
[----:B------:R-:W-:Y:S02]  /*a3f0*/  ISETP.GT.AND P1, PT, R89, R229, PT ;  /* 0x000000e55900720c */ /* 0x000fe40003f24270 */
[----:B------:R-:W-:Y:S01]  /*a400*/  CS2R R44, SRZ ;  /* 0x00000000002c7805 */ /* 0x000fe2000001ff00 */
[----:B------:R-:W-:Y:S01]  /*a410*/  IMAD.MOV.U32 R91, RZ, RZ, RZ ;  /* 0x000000ffff5b7224 */ /* 0x000fe200078e00ff */
[----:B------:R-:W-:Y:S02]  /*a420*/  CS2R R34, SRZ ;  /* 0x0000000000227805 */ /* 0x000fe4000001ff00 */
[----:B------:R-:W-:-:S02]  /*a430*/  CS2R R8, SRZ ;  /* 0x0000000000087805 */ /* 0x000fc4000001ff00 */
[----:B------:R-:W-:Y:S01]  /*a440*/  CS2R R96, SRZ ;  /* 0x0000000000607805 */ /* 0x000fe2000001ff00 */
[----:B------:R-:W-:Y:S01]  /*a450*/  IMAD.MOV.U32 R102, RZ, RZ, RZ ;  /* 0x000000ffff667224 */ /* 0x000fe200078e00ff */
[----:B------:R-:W-:Y:S01]  /*a460*/  CS2R R42, SRZ ;  /* 0x00000000002a7805 */ /* 0x000fe2000001ff00 */
[----:B------:R-:W-:Y:S01]  /*a470*/  IMAD.MOV.U32 R67, RZ, RZ, RZ ;  /* 0x000000ffff437224 */ /* 0x000fe200078e00ff */
[----:B------:R-:W-:Y:S02]  /*a480*/  CS2R R92, SRZ ;  /* 0x00000000005c7805 */ /* 0x000fe4000001ff00 */
[----:B------:R-:W-:Y:S01]  /*a490*/  CS2R R4, SRZ ;  /* 0x0000000000047805 */ /* 0x000fe2000001ff00 */
[----:B------:R-:W-:Y:S01]  /*a4a0*/  IMAD.MOV.U32 R78, RZ, RZ, RZ ;  /* 0x000000ffff4e7224 */ /* 0x000fe200078e00ff */
[----:B------:R-:W-:Y:S01]  /*a4b0*/  CS2R R60, SRZ ;  /* 0x00000000003c7805 */ /* 0x000fe2000001ff00 */
[----:B------:R-:W-:Y:S01]  /*a4c0*/  IMAD.MOV.U32 R87, RZ, RZ, RZ ;  /* 0x000000ffff577224 */ /* 0x000fe200078e00ff */
[----:B------:R-:W-:Y:S01]  /*a4d0*/  CS2R R14, SRZ ;  /* 0x00000000000e7805 */ /* 0x000fe2000001ff00 */
[----:B------:R-:W-:Y:S01]  /*a4e0*/  IMAD.MOV.U32 R46, RZ, RZ, RZ ;  /* 0x000000ffff2e7224 */ /* 0x000fe200078e00ff */
[----:B------:R-:W-:-:S02]  /*a4f0*/  CS2R R80, SRZ ;  /* 0x0000000000507805 */ /* 0x000fc4000001ff00 */
[----:B------:R-:W-:Y:S01]  /*a500*/  CS2R R76, SRZ ;  /* 0x00000000004c7805 */ /* 0x000fe2000001ff00 */
[----:B------:R-:W-:Y:S01]  /*a510*/  IMAD.MOV.U32 R71, RZ, RZ, RZ ;  /* 0x000000ffff477224 */ /* 0x000fe200078e00ff */
[----:B------:R-:W-:Y:S01]  /*a520*/  CS2R R28, SRZ ;  /* 0x00000000001c7805 */ /* 0x000fe2000001ff00 */
[----:B------:R-:W-:Y:S01]  /*a530*/  IMAD.MOV.U32 R63, RZ, RZ, RZ ;  /* 0x000000ffff3f7224 */ /* 0x000fe200078e00ff */
[----:B------:R-:W-:Y:S01]  /*a540*/  CS2R R72, SRZ ;  /* 0x0000000000487805 */ /* 0x000fe2000001ff00 */
[----:B------:R-:W-:Y:S01]  /*a550*/  IMAD.MOV.U32 R50, RZ, RZ, RZ ;  /* 0x000000ffff327224 */ /* 0x000fe200078e00ff */
[----:B------:R-:W-:Y:S01]  /*a560*/  CS2R R58, SRZ ;  /* 0x00000000003a7805 */ /* 0x000fe2000001ff00 */
[----:B------:R-:W-:Y:S01]  /*a570*/  IMAD.MOV.U32 R74, RZ, RZ, RZ ;  /* 0x000000ffff4a7224 */ /* 0x000fe200078e00ff */
        /* <DEDUP_REMOVED lines=30> */
.L_x_5614:
[----:B01----:R-:W-:Y:S01]  /*a760*/  LEA.HI R0, R218, R218, RZ, 0x1 ;  /* 0x000000dada007211 */ /* 0x003fe200078f08ff */
        /* <DEDUP_REMOVED lines=24> */
.L_x_5298:
        /* <DEDUP_REMOVED lines=8> */
[----:B------:R0:W1:Y:S03]  /*a970*/  SYNCS.PHASECHK.TRANS64.TRYWAIT P0, [R16+URZ+0x2a800], R3 ;  /* 0x02a80003100075a7 */ /* 0x000066000800017f */
[----:B-1----:R-:W-:Y:S05]  /*a980*/  @!P0 NANOSLEEP.SYNCS 0x989680 ;  /* 0x009896800000895d */ /* 0x002fea0003900000 */
[----:B------:R-:W1:Y:S01]  /*a990*/  @!P0 SYNCS.PHASECHK.TRANS64 P0, [R16+URZ+0x2a800], R3 ;  /* 0x02a80003100085a7 */ /* 0x000e62000800007f */
[----:B------:R-:W-:Y:S04]  /*a9a0*/  BSSY B0, `(.L_x_5300) ;  /* 0x0000006000007945 */ /* 0x000fe80003800000 */
[----:B-1----:R-:W-:Y:S05]  /*a9b0*/  @P0 BRA `(.L_x_5301) ;  /* 0x0000000000100947 */ /* 0x002fea0003800000 */
.L_x_5302:
[----:B-1----:R1:W2:Y:S02]  /*a9c0*/  SYNCS.PHASECHK.TRANS64.TRYWAIT P0, [R16+URZ+0x2a800], R3 ;  /* 0x02a80003100075a7 */ /* 0x0022a4000800017f */
[----:B--2---:R-:W-:Y:S05]  /*a9d0*/  @!P0 NANOSLEEP.SYNCS 0x989680 ;  /* 0x009896800000895d */ /* 0x004fea0003900000 */
[----:B------:R-:W2:Y:S02]  /*a9e0*/  @!P0 SYNCS.PHASECHK.TRANS64 P0, [R16+URZ+0x2a800], R3 ;  /* 0x02a80003100085a7 */ /* 0x000ea4000800007f */
[----:B--2---:R-:W-:Y:S05]  /*a9f0*/  @!P0 BRA `(.L_x_5302) ;  /* 0xfffffffc00f08947 */ /* 0x004fea000383ffff */
.L_x_5301:
[----:B------:R-:W-:Y:S05]  /*aa00*/  BSYNC B0 ;  /* 0x0000000000007941 */ /* 0x000fea0003800000 */
.L_x_5300:
[----:B------:R-:W-:Y:S05]  /*aa10*/  BRA `(.L_x_5303) ;  /* 0x0000006c00e07947 */ /* 0x000fea0003800000 */
.L_x_5299:
[----:B------:R-:W-:Y:S01]  /*aa20*/  ULOP3.LUT UP0, URZ, UR39, 0x1bf, URZ, 0xc0, !UPT ;  /* 0x000001bf273f7892 */ /* 0x000fe2000f80c03f */
[----:B-----5:R-:W-:Y:S01]  /*aa30*/  SHF.R.S32.HI R0, RZ, 0x1f, R24 ;  /* 0x0000001fff007819 */ /* 0x020fe20000011418 */
[----:B------:R-:W-:Y:S01]  /*aa40*/  ULDC.64 UR4, c[0x0][0x3f8] ;  /* 0x0000fe0000047ab9 */ /* 0x000fe20000000a00 */
[----:B------:R-:W-:Y:S01]  /*aa50*/  ULDC.64 UR6, c[0x0][0x408] ;  /* 0x0001020000067ab9 */ /* 0x000fe20000000a00 */
[----:B------:R-:W-:Y:S02]  /*aa60*/  IMAD.WIDE.U32 R26, R24, UR4, RZ ;  /* 0x00000004181a7c25 */ /* 0x000fe4000f8e00ff */
[----:B------:R-:W-:Y:S02]  /*aa70*/  PLOP3.LUT P0, PT, PT, PT, UP0, 0x80, 0x0 ;  /* 0x000000000000781c */ /* 0x000fe40003f0f008 */
[C---:B------:R-:W-:Y:S02]  /*aa80*/  IMAD R3, R0.reuse, UR4, RZ ;  /* 0x0000000400037c24 */ /* 0x040fe4000f8e02ff */
[----:B------:R-:W-:-:S02]  /*aa90*/  IMAD R5, R0, UR6, RZ ;  /* 0x0000000600057c24 */ /* 0x000fc4000f8e02ff */
        /* <DEDUP_REMOVED lines=22> */
.L_x_5304:
[----:B------:R-:W-:Y:S01]  /*ac00*/  ULDC.U8 UR4, c[0x0][0x410] ;  /* 0x0001040000047ab9 */ /* 0x000fe20000000000 */
[----:B------:R-:W-:Y:S01]  /*ac10*/  BSSY B0, `(.L_x_5305) ;  /* 0x00006d0000007945 */ /* 0x000fe20003800000 */
[----:B------:R-:W-:Y:S01]  /*ac20*/  ISETP.NE.AND P0, PT, RZ, UR4, PT ;  /* 0x00000004ff007c0c */ /* 0x000fe2000bf05270 */
[----:B------:R-:W-:-:S12]  /*ac30*/  IMAD.IADD R10, R211, 0x1, R212 ;  /* 0x00000001d30a7824 */ /* 0x000fd800078e02d4 */
[----:B------:R-:W-:Y:S05]  /*ac40*/  @!P0 BRA `(.L_x_5306) ;  /* 0x0000003400a08947 */ /* 0x000fea0003800000 */
[----:B------:R-:W0:Y:S01]  /*ac50*/  LDC R21, c[0x0][0x448] ;  /* 0x00011200ff157b82 */ /* 0x000e220000000800 */
[----:B------:R-:W-:Y:S01]  /*ac60*/  IMAD.MOV.U32 R11, RZ, RZ, R10 ;  /* 0x000000ffff0b7224 */ /* 0x000fe200078e000a */
[----:B------:R-:W-:Y:S01]  /*ac70*/  ULDC.64 UR4, c[0x0][0x3f8] ;  /* 0x0000fe0000047ab9 */ /* 0x000fe20000000a00 */
[----:B------:R-:W-:Y:S01]  /*ac80*/  IMAD.MOV.U32 R8, RZ, RZ, R24 ;  /* 0x000000ffff087224 */ /* 0x000fe200078e0018 */
[----:B------:R-:W-:Y:S01]  /*ac90*/  ULDC.64 UR6, c[0x0][0x408] ;  /* 0x0001020000067ab9 */ /* 0x000fe20000000a00 */
[----:B------:R-:W-:Y:S01]  /*aca0*/  IMAD.MOV.U32 R9, RZ, RZ, R31 ;  /* 0x000000ffff097224 */ /* 0x000fe200078e001f */
[----:B------:R-:W-:Y:S01]  /*acb0*/  ULDC.64 UR8, c[0x0][0x400] ;  /* 0x0001000000087ab9 */ /* 0x000fe20000000a00 */
[----:B------:R-:W-:Y:S02]  /*acc0*/  IMAD.MOV.U32 R6, RZ, RZ, R26 ;  /* 0x000000ffff067224 */ /* 0x000fe400078e001a */
[----:B------:R-:W-:Y:S01]  /*acd0*/  IMAD.MOV.U32 R7, RZ, RZ, R29 ;  /* 0x000000ffff077224 */ /* 0x000fe200078e001d */
[----:B0-----:R-:W-:-:S13]  /*ace0*/  ISETP.NE.AND P0, PT, R21, 0x1, PT ;  /* 0x000000011500780c */ /* 0x001fda0003f05270 */
[----:B------:R-:W0:Y:S08]  /*acf0*/  @P0 LDC R3, c[0x0][0x44c] ;  /* 0x00011300ff030b82 */ /* 0x000e300000000800 */
[----:B------:R-:W1:Y:S01]  /*ad00*/  @P0 LDC R5, c[0x0][0x450] ;  /* 0x00011400ff050b82 */ /* 0x000e620000000800 */
[----:B0-----:R-:W-:-:S05]  /*ad10*/  @P0 IMAD.HI.U32 R0, R10, R3, RZ ;  /* 0x000000030a000227 */ /* 0x001fca00078e00ff */
[----:B-1----:R-:W-:-:S04]  /*ad20*/  @P0 SHF.R.U32.HI R11, RZ, R5, R0 ;  /* 0x00000005ff0b0219 */ /* 0x002fc80000011600 */
[----:B------:R-:W-:Y:S01]  /*ad30*/  SHF.R.S32.HI R0, RZ, 0x1f, R11 ;  /* 0x0000001fff007819 */ /* 0x000fe2000001140b */
[----:B------:R-:W-:-:S04]  /*ad40*/  IMAD.WIDE.U32 R8, R11, UR6, R8 ;  /* 0x000000060b087c25 */ /* 0x000fc8000f8e0008 */
[----:B------:R-:W-:Y:S01]  /*ad50*/  IMAD R4, R0, UR4, RZ ;  /* 0x0000000400047c24 */ /* 0x000fe2000f8e02ff */
[----:B------:R-:W-:Y:S01]  /*ad60*/  IADD3 R5, P1, R8, UR8, RZ ;  /* 0x0000000808057c10 */ /* 0x000fe2000ff3e0ff */
[----:B------:R-:W-:-:S04]  /*ad70*/  IMAD.WIDE.U32 R6, R11, UR4, R6 ;  /* 0x000000040b067c25 */ /* 0x000fc8000f8e0006 */
[----:B------:R-:W-:Y:S02]  /*ad80*/  IMAD R0, R0, UR6, RZ ;  /* 0x0000000600007c24 */ /* 0x000fe4000f8e02ff */
        /* <DEDUP_REMOVED lines=9> */
[----:B------:R-:W2:Y:S04]  /*ae20*/  SHFL.IDX PT, R3, R3, RZ, 0x1e1f ;  /* 0x001e1fff03037589 */ /* 0x000ea800000e0000 */
[----:B------:R-:W3:Y:S04]  /*ae30*/  SHFL.IDX PT, R4, R4, RZ, 0x1e1f ;  /* 0x001e1fff04047589 */ /* 0x000ee800000e0000 */
[----:B------:R0:W4:Y:S02]  /*ae40*/  SHFL.IDX PT, R14, R5, RZ, 0x1e1f ;  /* 0x001e1fff050e7589 */ /* 0x00012400000e0000 */
.L_x_5620:
[----:B0-----:R-:W-:Y:S01]  /*ae50*/  IMAD R5, R202, R21, RZ ;  /* 0x00000015ca057224 */ /* 0x001fe200078e02ff */
[----:B------:R-:W-:Y:S01]  /*ae60*/  BSSY B1, `(.L_x_5308) ;  /* 0x000004c000017945 */ /* 0x000fe20003800000 */
[----:B------:R-:W-:Y:S02]  /*ae70*/  CS2R R8, SRZ ;  /* 0x0000000000087805 */ /* 0x000fe4000001ff00 */
[----:B------:R-:W-:Y:S02]  /*ae80*/  CS2R R12, SRZ ;  /* 0x00000000000c7805 */ /* 0x000fe4000001ff00 */
[----:B------:R-:W-:Y:S02]  /*ae90*/  CS2R R24, SRZ ;  /* 0x0000000000187805 */ /* 0x000fe4000001ff00 */
        /* <DEDUP_REMOVED lines=11> */
[----:B------:R-:W3:Y:S01]  /*af50*/  LDL R43, [R1+0x40] ;  /* 0x00004000012b7983 */ /* 0x000ee20000100800 */
[----:B------:R-:W-:-:S03]  /*af60*/  ULDC UR4, c[0x0][0x3f4] ;  /* 0x0000fd0000047ab9 */ /* 0x000fc60000000800 */
[----:B------:R-:W3:Y:S04]  /*af70*/  LDL R42, [R1+0x3c] ;  /* 0x00003c00012a7983 */ /* 0x000ee80000100800 */
[----:B------:R-:W3:Y:S04]  /*af80*/  LDL R15, [R1+0x38] ;  /* 0x00003800010f7983 */ /* 0x000ee80000100800 */
[----:B------:R-:W3:Y:S04]  /*af90*/  LDL R50, [R1+0x34] ;  /* 0x0000340001327983 */ /* 0x000ee80000100800 */
[----:B------:R-:W3:Y:S01]  /*afa0*/  LDL R45, [R1+0x30] ;  /* 0x00003000012d7983 */ /* 0x000ee20000100800 */
[----:B------:R-:W-:-:S02]  /*afb0*/  ISETP.GE.AND P5, PT, R206, UR4, PT ;  /* 0x00000004ce007c0c */ /* 0x000fc4000bfa6270 */
[----:B------:R-:W-:Y:S02]  /*afc0*/  CS2R R38, SRZ ;  /* 0x0000000000267805 */ /* 0x000fe4000001ff00 */
[----:B------:R-:W-:Y:S02]  /*afd0*/  ISETP.GE.AND P2, PT, R223, UR4, PT ;  /* 0x00000004df007c0c */ /* 0x000fe4000bf46270 */
[----:B------:R-:W-:Y:S02]  /*afe0*/  CS2R R36, SRZ ;  /* 0x0000000000247805 */ /* 0x000fe4000001ff00 */
[----:B------:R-:W-:Y:S02]  /*aff0*/  ISETP.GE.AND P3, PT, R222, UR4, PT ;  /* 0x00000004de007c0c */ /* 0x000fe4000bf66270 */
[----:B------:R-:W-:-:S03]  /*b000*/  CS2R R32, SRZ ;  /* 0x0000000000207805 */ /* 0x000fc6000001ff00 */
[----:B------:R-:W-:Y:S02]  /*b010*/  @!P5 SHF.R.S32.HI R9, RZ, 0x1f, R206 ;  /* 0x0000001fff09d819 */ /* 0x000fe400000114ce */
[CC--:B--2---:R-:W-:Y:S02]  /*b020*/  @!P5 IADD3 R6, P0, R206.reuse, R3.reuse, RZ ;  /* 0x00000003ce06d210 */ /* 0x0c4fe40007f1e0ff */
[----:B----4-:R-:W-:Y:S02]  /*b030*/  @!P5 IADD3 R8, P1, R206, R14, RZ ;  /* 0x0000000ece08d210 */ /* 0x010fe40007f3e0ff */
[----:B------:R-:W-:Y:S01]  /*b040*/  @!P2 IADD3 R10, P4, R223, R3, RZ ;  /* 0x00000003df0aa210 */ /* 0x000fe20007f9e0ff */
[--C-:B-1----:R-:W-:Y:S02]  /*b050*/  @!P5 IMAD.X R7, R0, 0x1, R9.reuse, P0 ;  /* 0x000000010007d824 */ /* 0x102fe400000e0609 */
[----:B---3--:R-:W-:Y:S01]  /*b060*/  @!P5 IMAD.X R9, R4, 0x1, R9, P1 ;  /* 0x000000010409d824 */ /* 0x008fe200008e0609 */
[----:B------:R-:W-:-:S02]  /*b070*/  ISETP.GE.AND P1, PT, R225, UR4, PT ;  /* 0x00000004e1007c0c */ /* 0x000fc4000bf26270 */
[----:B------:R-:W5:Y:S01]  /*b080*/  @!P5 LD.E.64 R38, desc[UR42][R6.64] ;  /* 0x0000002a0626d980 */ /* 0x000f62000c101b00 */
[----:B------:R-:W-:-:S03]  /*b090*/  @!P2 IADD3 R12, P0, R223, R14, RZ ;  /* 0x0000000edf0ca210 */ /* 0x000fc60007f1e0ff */
[----:B------:R0:W5:Y:S01]  /*b0a0*/  @!P5 LD.E.64 R36, desc[UR42][R8.64] ;  /* 0x0000002a0824d980 */ /* 0x000162000c101b00 */
[----:B------:R-:W-:Y:S02]  /*b0b0*/  @!P3 IADD3 R40, P5, R222, R14, RZ ;  /* 0x0000000ede28b210 */ /* 0x000fe40007fbe0ff */
[----:B------:R-:W-:Y:S02]  /*b0c0*/  CS2R R34, SRZ ;  /* 0x0000000000227805 */ /* 0x000fe4000001ff00 */
[----:B------:R-:W-:Y:S02]  /*b0d0*/  CS2R R28, SRZ ;  /* 0x00000000001c7805 */ /* 0x000fe4000001ff00 */
[----:B------:R-:W-:Y:S02]  /*b0e0*/  CS2R R30, SRZ ;  /* 0x00000000001e7805 */ /* 0x000fe4000001ff00 */
[----:B------:R-:W-:Y:S02]  /*b0f0*/  CS2R R24, SRZ ;  /* 0x0000000000187805 */ /* 0x000fe4000001ff00 */
[----:B------:R-:W-:-:S02]  /*b100*/  CS2R R26, SRZ ;  /* 0x00000000001a7805 */ /* 0x000fc4000001ff00 */
[----:B0-----:R-:W-:Y:S01]  /*b110*/  CS2R R8, SRZ ;  /* 0x0000000000087805 */ /* 0x001fe2000001ff00 */
[--C-:B------:R-:W-:Y:S01]  /*b120*/  @!P2 IMAD.X R11, R0, 0x1, R43.reuse, P4 ;  /* 0x00000001000ba824 */ /* 0x100fe200020e062b */
[----:B------:R-:W-:Y:S01]  /*b130*/  @!P3 IADD3 R20, P4, R222, R3, RZ ;  /* 0x00000003de14b210 */ /* 0x000fe20007f9e0ff */
[C---:B------:R-:W-:Y:S02]  /*b140*/  @!P2 IMAD.X R13, R4.reuse, 0x1, R43, P0 ;  /* 0x00000001040da824 */ /* 0x040fe400000e062b */
[--C-:B------:R-:W-:Y:S01]  /*b150*/  @!P3 IMAD.X R41, R4, 0x1, R42.reuse, P5 ;  /* 0x000000010429b824 */ /* 0x100fe200028e062a */
[----:B------:R-:W5:Y:S01]  /*b160*/  @!P2 LD.E.64 R32, desc[UR42][R10.64] ;  /* 0x0000002a0a20a980 */ /* 0x000f62000c101b00 */
[----:B------:R-:W-:Y:S01]  /*b170*/  @!P3 IMAD.X R21, R0, 0x1, R42, P4 ;  /* 0x000000010015b824 */ /* 0x000fe200020e062a */
[----:B------:R-:W-:Y:S02]  /*b180*/  ISETP.GE.AND P0, PT, R224, UR4, PT ;  /* 0x00000004e0007c0c */ /* 0x000fe4000bf06270 */
[----:B------:R-:W5:Y:S01]  /*b190*/  @!P2 LD.E.64 R34, desc[UR42][R12.64] ;  /* 0x0000002a0c22a980 */ /* 0x000f62000c101b00 */
[----:B------:R-:W-:-:S02]  /*b1a0*/  ISETP.GE.AND P2, PT, R226, UR4, PT ;  /* 0x00000004e2007c0c */ /* 0x000fc4000bf46270 */
[C---:B------:R-:W-:Y:S01]  /*b1b0*/  @!P1 IADD3 R42, P4, R225.reuse, R14, RZ ;  /* 0x0000000ee12a9210 */ /* 0x040fe20007f9e0ff */
[----:B------:R-:W5:Y:S04]  /*b1c0*/  @!P3 LD.E.64 R28, desc[UR42][R20.64] ;  /* 0x0000002a141cb980 */ /* 0x000f68000c101b00 */
[----:B------:R0:W5:Y:S01]  /*b1d0*/  @!P3 LD.E.64 R30, desc[UR42][R40.64] ;  /* 0x0000002a281eb980 */ /* 0x000162000c101b00 */
[----:B------:R-:W-:Y:S01]  /*b1e0*/  @!P1 IADD3 R6, P3, R225, R3, RZ ;  /* 0x00000003e1069210 */ /* 0x000fe20007f7e0ff */
[----:B------:R-:W-:-:S04]  /*b1f0*/  @!P1 IMAD.X R43, R4, 0x1, R15, P4 ;  /* 0x00000001042b9824 */ /* 0x000fc800020e060f */
[----:B------:R-:W-:Y:S01]  /*b200*/  @!P1 IMAD.X R7, R0, 0x1, R15, P3 ;  /* 0x0000000100079824 */ /* 0x000fe200018e060f */
[----:B------:R1:W5:Y:S01]  /*b210*/  @!P1 LD.E.64 R26, desc[UR42][R42.64] ;  /* 0x0000002a2a1a9980 */ /* 0x000362000c101b00 */
[----:B------:R-:W-:-:S03]  /*b220*/  @!P0 IADD3 R46, P5, R224, R3, RZ ;  /* 0x00000003e02e8210 */ /* 0x000fc60007fbe0ff */
[----:B------:R1:W5:Y:S01]  /*b230*/  @!P1 LD.E.64 R24, desc[UR42][R6.64] ;  /* 0x0000002a06189980 */ /* 0x000362000c101b00 */
[-C--:B0-----:R-:W-:Y:S02]  /*b240*/  @!P0 IADD3 R40, P1, R224, R14.reuse, RZ ;  /* 0x0000000ee0288210 */ /* 0x081fe40007f3e0ff */
[C---:B------:R-:W-:Y:S02]  /*b250*/  @!P2 IADD3 R48, P3, R226.reuse, R3, RZ ;  /* 0x00000003e230a210 */ /* 0x040fe40007f7e0ff */
[----:B------:R-:W-:Y:S02]  /*b260*/  @!P2 IADD3 R14, P4, R226, R14, RZ ;  /* 0x0000000ee20ea210 */ /* 0x000fe40007f9e0ff */
[----:B------:R-:W-:Y:S02]  /*b270*/  CS2R R12, SRZ ;  /* 0x00000000000c7805 */ /* 0x000fe4000001ff00 */
[----:B------:R-:W-:Y:S02]  /*b280*/  CS2R R20, SRZ ;  /* 0x0000000000147805 */ /* 0x000fe4000001ff00 */
[----:B------:R-:W-:Y:S01]  /*b290*/  CS2R R10, SRZ ;  /* 0x00000000000a7805 */ /* 0x000fe2000001ff00 */
[----:B------:R-:W-:-:S02]  /*b2a0*/  @!P0 IMAD.X R47, R0, 0x1, R50, P5 ;  /* 0x00000001002f8824 */ /* 0x000fc400028e0632 */
[----:B------:R-:W-:Y:S02]  /*b2b0*/  @!P0 IMAD.X R41, R4, 0x1, R50, P1 ;  /* 0x0000000104298824 */ /* 0x000fe400008e0632 */
[--C-:B------:R-:W-:Y:S01]  /*b2c0*/  @!P2 IMAD.X R49, R0, 0x1, R45.reuse, P3 ;  /* 0x000000010031a824 */ /* 0x100fe200018e062d */
[----:B------:R1:W5:Y:S01]  /*b2d0*/  @!P0 LD.E.64 R12, desc[UR42][R46.64] ;  /* 0x0000002a2e0c8980 */ /* 0x000362000c101b00 */
[----:B------:R-:W-:-:S03]  /*b2e0*/  @!P2 IMAD.X R15, R4, 0x1, R45, P4 ;  /* 0x00000001040fa824 */ /* 0x000fc600020e062d */
[----:B------:R1:W5:Y:S04]  /*b2f0*/  @!P0 LD.E.64 R20, desc[UR42][R40.64] ;  /* 0x0000002a28148980 */ /* 0x000368000c101b00 */
[----:B------:R1:W5:Y:S04]  /*b300*/  @!P2 LD.E.64 R8, desc[UR42][R48.64] ;  /* 0x0000002a3008a980 */ /* 0x000368000c101b00 */
[----:B------:R1:W5:Y:S02]  /*b310*/  @!P2 LD.E.64 R10, desc[UR42][R14.64] ;  /* 0x0000002a0e0aa980 */ /* 0x000364000c101b00 */
.L_x_5309:
[----:B------:R-:W-:Y:S05]  /*b320*/  BSYNC B1 ;  /* 0x0000000000017941 */ /* 0x000fea0003800000 */
.L_x_5308:
[----:B------:R-:W-:Y:S01]  /*b330*/  ULEA.HI UR4, UR37, UR37, URZ, 0x1 ;  /* 0x0000002525047291 */ /* 0x000fe2000f8f083f */
[----:B-1----:R-:W-:Y:S01]  /*b340*/  VIADDMNMX R0, R5, -R212, 0x80, PT ;  /* 0x0000008005007446 */ /* 0x002fe200038009d4 */
[----:B------:R-:W-:Y:S02]  /*b350*/  BSSY B1, `(.L_x_5310) ;  /* 0x0000008000017945 */ /* 0x000fe40003800000 */
[----:B------:R-:W-:Y:S01]  /*b360*/  ULOP3.LUT UR4, UR4, 0xfffffffe, URZ, 0xc0, !UPT ;  /* 0xfffffffe04047892 */ /* 0x000fe2000f8ec03f */
[----:B------:R-:W-:-:S03]  /*b370*/  ISETP.GE.AND P1, PT, R211, R0, PT ;  /* 0x00000000d300720c */ /* 0x000fc60003f26270 */
[----:B------:R-:W-:-:S06]  /*b380*/  UIADD3 UR4, UR37, -UR4, URZ ;  /* 0x8000000425047290 */ /* 0x000fcc000fffe03f */
[----:B--2---:R-:W-:-:S05]  /*b390*/  IMAD.U32 R3, RZ, RZ, UR4 ;  /* 0x00000004ff037e24 */ /* 0x004fca000f8e00ff */
[----:B------:R-:W-:-:S04]  /*b3a0*/  SHF.L.U32 R3, R3, 0x1f, RZ ;  /* 0x0000001f03037819 */ /* 0x000fc800000006ff */
[----:B------:R-:W0:Y:S02]  /*b3b0*/  SYNCS.PHASECHK.TRANS64.TRYWAIT P0, [R16+URZ+0x2a800], R3 ;  /* 0x02a80003100075a7 */ /* 0x000e24000800017f */
[----:B0-----:R-:W-:Y:S05]  /*b3c0*/  @!P0 BRA `(.L_x_5311) ;  /* 0x000001ec00c48947 */ /* 0x001fea0003800000 */
.L_x_5621:
[----:B------:R-:W-:Y:S05]  /*b3d0*/  BSYNC B1 ;  /* 0x0000000000017941 */ /* 0x000fea0003800000 */
.L_x_5310:
[----:B------:R-:W-:Y:S05]  /*b3e0*/  @P1 BRA `(.L_x_5312) ;  /* 0x0000006400481947 */ /* 0x000fea0003800000 */
[----:B------:R-:W0:Y:S01]  /*b3f0*/  LDL R0, [R1+0x4] ;  /* 0x0000040001007983 */ /* 0x000e220000100800 */
[----:B------:R-:W1:Y:S03]  /*b400*/  LDC R5, c[0x0][0x3f4] ;  /* 0x0000fd00ff057b82 */ /* 0x000e660000000800 */
[----:B---3--:R-:W2:Y:S01]  /*b410*/  LDL R4, [R1+0x8] ;  /* 0x0000080001047983 */ /* 0x008ea20000100800 */
[----:B------:R-:W-:Y:S01]  /*b420*/  BSSY B1, `(.L_x_5313) ;  /* 0x0000081000017945 */ /* 0x000fe20003800000 */
[-C--:B-1----:R-:W-:Y:S02]  /*b430*/  ISETP.GE.AND P6, PT, R206, R5.reuse, PT ;  /* 0x00000005ce00720c */ /* 0x082fe40003fc6270 */
[-C--:B------:R-:W-:Y:S02]  /*b440*/  ISETP.GE.AND P0, PT, R223, R5.reuse, PT ;  /* 0x00000005df00720c */ /* 0x080fe40003f06270 */
[----:B------:R-:W-:-:S02]  /*b450*/  ISETP.GE.AND P1, PT, R222, R5, PT ;  /* 0x00000005de00720c */ /* 0x000fc40003f26270 */
[-C--:B------:R-:W-:Y:S02]  /*b460*/  ISETP.GE.AND P2, PT, R225, R5.reuse, PT ;  /* 0x00000005e100720c */ /* 0x080fe40003f46270 */
[-C--:B------:R-:W-:Y:S02]  /*b470*/  ISETP.GE.AND P3, PT, R224, R5.reuse, PT ;  /* 0x00000005e000720c */ /* 0x080fe40003f66270 */
[----:B------:R-:W-:Y:S01]  /*b480*/  ISETP.GE.AND P4, PT, R226, R5, PT ;  /* 0x00000005e200720c */ /* 0x000fe20003f86270 */
[----:B0-----:R-:W-:-:S04]  /*b490*/  IMAD.IADD R3, R16, 0x1, R0 ;  /* 0x0000000110037824 */ /* 0x001fc800078e0200 */
[----:B------:R-:W-:Y:S01]  /*b4a0*/  VIADD R0, R3, 0x20 ;  /* 0x0000002003007836 */ /* 0x000fe20000000000 */
[----:B--2---:R-:W-:Y:S01]  /*b4b0*/  LOP3.LUT P5, RZ, R4, 0x2, RZ, 0xc0, !PT ;  /* 0x0000000204ff7812 */ /* 0x004fe200078ac0ff */
        /* <DEDUP_REMOVED lines=17> */
[----:B----4-:R-:W-:-:S02]  /*b5d0*/  LOP3.LUT R14, R38, 0xff, RZ, 0xc0, !PT ;  /* 0x000000ff260e7812 */ /* 0x010fc400078ec0ff */
        /* <DEDUP_REMOVED lines=17> */
[--C-:B------:R-:W-:Y:S01]  /*b6f0*/  HADD2.F32 R42, -RZ, R39.reuse.H1_H1 ;  /* 0x30000027ff2a7230 */ /* 0x100fe20000004100 */
[----:B------:R-:W-:Y:S01]  /*b700*/  F2FP.F16.E4M3.UNPACK_B R36, R6 ;  /* 0x00000006ff24723e */ /* 0x000fe200020006ff */
[----:B------:R-:W-:Y:S01]  /*b710*/  HADD2.F32 R46, -RZ, R46.H0_H0 ;  /* 0x2000002eff2e7230 */ /* 0x000fe20000004100 */
[----:B------:R-:W-:Y:S01]  /*b720*/  LOP3.LUT R40, R15, 0xff000000, R38, 0xf8, !PT ;  /* 0xff0000000f287812 */ /* 0x000fe200078ef826 */
[C---:B------:R-:W-:Y:S01]  /*b730*/  FMUL.FTZ R48, R14.reuse, R47 ;  /* 0x0000002f0e307220 */ /* 0x040fe20000410000 */
[----:B------:R-:W-:Y:S01]  /*b740*/  FMUL.FTZ R52, R14, R42 ;  /* 0x0000002a0e347220 */ /* 0x000fe20000410000 */
[-C--:B------:R-:W-:Y:S01]  /*b750*/  F2FP.F16.E4M3.UNPACK_B R14, R5.reuse ;  /* 0x00000005ff0e723e */ /* 0x080fe200020006ff */
[----:B------:R-:W-:Y:S01]  /*b760*/  HADD2.F32 R39, -RZ, R39.H0_H0 ;  /* 0x20000027ff277230 */ /* 0x000fe20000004100 */
[----:B------:R-:W-:Y:S01]  /*b770*/  F2FP.F16.E4M3.UNPACK_B R15, R5.H1 ;  /* 0x00000005ff0f723e */ /* 0x000fe200030006ff */
[----:B------:R-:W-:-:S02]  /*b780*/  HADD2.F32 R5, -RZ, R36.H1_H1 ;  /* 0x30000024ff057230 */ /* 0x000fc40000004100 */
[C---:B------:R-:W-:Y:S01]  /*b790*/  FFMA.FTZ R50, R37.reuse, R42, -R48 ;  /* 0x0000002a25327223 */ /* 0x040fe20000010830 */
[----:B------:R-:W-:Y:S01]  /*b7a0*/  FFMA.FTZ R51, R37, R47, R52 ;  /* 0x0000002f25337223 */ /* 0x000fe20000010034 */
[----:B------:R-:W-:Y:S01]  /*b7b0*/  HADD2.F32 R36, -RZ, R36.H0_H0 ;  /* 0x20000024ff247230 */ /* 0x000fe20000004100 */
[----:B------:R-:W-:Y:S01]  /*b7c0*/  F2FP.F16.E4M3.UNPACK_B R38, R7 ;  /* 0x00000007ff26723e */ /* 0x000fe200020006ff */
[C---:B------:R-:W-:Y:S01]  /*b7d0*/  FMUL.FTZ R37, R5.reuse, R46 ;  /* 0x0000002e05257220 */ /* 0x040fe20000410000 */
[----:B------:R-:W-:Y:S01]  /*b7e0*/  F2FP.F16.E4M3.UNPACK_B R45, R45.H1 ;  /* 0x0000002dff2d723e */ /* 0x000fe200030006ff */
[----:B------:R-:W-:Y:S01]  /*b7f0*/  FMUL.FTZ R49, R5, R39 ;  /* 0x0000002705317220 */ /* 0x000fe20000410000 */
[----:B------:R-:W-:Y:S01]  /*b800*/  F2FP.F16.E4M3.UNPACK_B R41, R41.H1 ;  /* 0x00000029ff29723e */ /* 0x000fe200030006ff */
[----:B------:R-:W-:Y:S01]  /*b810*/  FFMA.FTZ R47, R36, R39, -R37 ;  /* 0x00000027242f7223 */ /* 0x000fe20000010825 */
[----:B------:R-:W-:Y:S01]  /*b820*/  F2FP.F16.E4M3.UNPACK_B R7, R7.H1 ;  /* 0x00000007ff07723e */ /* 0x000fe200030006ff */
        /* <DEDUP_REMOVED lines=64> */
.L_x_5314:
[----:B------:R-:W-:Y:S05]  /*bc30*/  BSYNC B1 ;  /* 0x0000000000017941 */ /* 0x000fea0003800000 */
.L_x_5313:
[----:B------:R-:W-:Y:S01]  /*bc40*/  BSSY B1, `(.L_x_5315) ;  /* 0x000007d000017945 */ /* 0x000fe20003800000 */
[----:B------:R-:W-:-:S03]  /*bc50*/  @P5 VIADD R0, R3, 0xffffffe0 ;  /* 0xffffffe003005836 */ /* 0x000fc60000000000 */
        /* <DEDUP_REMOVED lines=8> */
[----:B----4-:R-:W-:Y:S02]  /*bce0*/  SHF.R.U32.HI R14, RZ, 0x8, R32 ;  /* 0x00000008ff0e7819 */ /* 0x010fe40000011620 */
        /* <DEDUP_REMOVED lines=114> */
.L_x_5316:
[----:B------:R-:W-:Y:S05]  /*c410*/  BSYNC B1 ;  /* 0x0000000000017941 */ /* 0x000fea0003800000 */
.L_x_5315:
        /* <DEDUP_REMOVED lines=120> */
.L_x_5318:
[----:B------:R-:W-:Y:S05]  /*cba0*/  BSYNC B1 ;  /* 0x0000000000017941 */ /* 0x000fea0003800000 */
.L_x_5317:
        /* <DEDUP_REMOVED lines=124> */
.L_x_5320:
[----:B------:R-:W-:Y:S05]  /*d370*/  BSYNC B1 ;  /* 0x0000000000017941 */ /* 0x000fea0003800000 */
.L_x_5319:
        /* <DEDUP_REMOVED lines=120> */
.L_x_5322:
[----:B------:R-:W-:Y:S05]  /*db00*/  BSYNC B1 ;  /* 0x0000000000017941 */ /* 0x000fea0003800000 */
.L_x_5321:
[----:B------:R-:W-:Y:S05]  /*db10*/  @P4 BRA `(.L_x_5312) ;  /* 0x0000003c007c4947 */ /* 0x000fea0003800000 */
[----:B0123--:R-:W0:Y:S01]  /*db20*/  LDS.128 R4, [R0+0x1c400] ;  /* 0x01c4000000047984 */ /* 0x00fe220000000c00 */
[----:B-----5:R-:W-:Y:S02]  /*db30*/  SHF.R.U32.HI R13, RZ, 0x8, R9 ;  /* 0x00000008ff0d7819 */ /* 0x020fe40000011609 */
[----:B------:R-:W-:Y:S02]  /*db40*/  SHF.R.U32.HI R24, RZ, 0x8, R11 ;  /* 0x00000008ff187819 */ /* 0x000fe4000001160b */
[----:B------:R-:W-:Y:S02]  /*db50*/  SHF.R.U32.HI R15, RZ, 0x8, R10 ;  /* 0x00000008ff0f7819 */ /* 0x000fe4000001160a */
[----:B----4-:R-:W-:Y:S02]  /*db60*/  LOP3.LUT R14, R9, 0xff, RZ, 0xc0, !PT ;  /* 0x000000ff090e7812 */ /* 0x010fe400078ec0ff */
        /* <DEDUP_REMOVED lines=12> */
[----:B------:R-:W-:Y:S02]  /*dc30*/  LOP3.LUT R24, R24, 0xff, RZ, 0xc0, !PT ;  /* 0x000000ff18187812 */ /* 0x000fe400078ec0ff */
[----:B------:R-:W-:-:S02]  /*dc40*/  LOP3.LUT R21, R10, 0xff, RZ, 0xc0, !PT ;  /* 0x000000ff0a157812 */ /* 0x000fc400078ec0ff */
[----:B------:R-:W-:Y:S02]  /*dc50*/  PRMT R12, R3, 0x7604, R12 ;  /* 0x00007604030c7816 */ /* 0x000fe4000000000c */
[----:B------:R-:W-:Y:S02]  /*dc60*/  SHF.R.U32.HI R3, RZ, 0x10, R8 ;  /* 0x00000010ff037819 */ /* 0x000fe40000011608 */
[----:B------:R-:W-:Y:S02]  /*dc70*/  SHF.R.U32.HI R13, RZ, 0x10, R10 ;  /* 0x00000010ff0d7819 */ /* 0x000fe4000001160a */
[----:B------:R-:W-:Y:S02]  /*dc80*/  PRMT R15, R14, 0x7054, R15 ;  /* 0x000070540e0f7816 */ /* 0x000fe4000000000f */
        /* <DEDUP_REMOVED lines=100> */
.L_x_5306:
[----:B------:R-:W0:Y:S01]  /*e2d0*/  LDC R9, c[0x0][0x448] ;  /* 0x00011200ff097b82 */ /* 0x000e220000000800 */
        /* <DEDUP_REMOVED lines=9> */
[----:B0-----:R-:W-:-:S04]  /*e370*/  @P0 IMAD.HI.U32 R0, R10, R3, RZ ;  /* 0x000000030a000227 */ /* 0x001fc800078e00ff */
[----:B------:R-:W-:Y:S01]  /*e380*/  IMAD.MOV.U32 R3, RZ, RZ, R10 ;  /* 0x000000ffff037224 */ /* 0x000fe200078e000a */
[----:B-1----:R-:W-:Y:S01]  /*e390*/  @P0 SHF.R.U32.HI R3, RZ, R5, R0 ;  /* 0x00000005ff030219 */ /* 0x002fe20000011600 */
[----:B------:R-:W-:-:S03]  /*e3a0*/  IMAD.MOV.U32 R5, RZ, RZ, R29 ;  /* 0x000000ffff057224 */ /* 0x000fc600078e001d */
        /* <DEDUP_REMOVED lines=17> */
[----:B0-----:R-:W4:Y:S02]  /*e4c0*/  SHFL.IDX PT, R39, R39, RZ, 0x1e1f ;  /* 0x001e1fff27277589 */ /* 0x001f2400000e0000 */
.L_x_5627:
[----:B------:R-:W-:Y:S01]  /*e4d0*/  IMAD R45, R202, R9, RZ ;  /* 0x00000009ca2d7224 */ /* 0x000fe200078e02ff */
        /* <DEDUP_REMOVED lines=15> */
[C---:B------:R-:W-:Y:S01]  /*e5d0*/  VIADD R0, R18.reuse, 0x20 ;  /* 0x0000002012007836 */ /* 0x040fe20000000000 */
[----:B------:R-:W-:Y:S01]  /*e5e0*/  ULDC UR4, c[0x0][0x3f4] ;  /* 0x0000fd0000047ab9 */ /* 0x000fe20000000800 */
[C---:B------:R-:W-:Y:S01]  /*e5f0*/  VIADD R4, R18.reuse, 0x40 ;  /* 0x0000004012047836 */ /* 0x040fe20000000000 */
[----:B------:R-:W-:Y:S02]  /*e600*/  ISETP.GE.AND P2, PT, R18, UR4, PT ;  /* 0x0000000412007c0c */ /* 0x000fe4000bf46270 */
[----:B------:R-:W-:Y:S02]  /*e610*/  CS2R R24, SRZ ;  /* 0x0000000000187805 */ /* 0x000fe4000001ff00 */
[----:B------:R-:W-:Y:S02]  /*e620*/  ISETP.GE.AND P1, PT, R0, UR4, PT ;  /* 0x0000000400007c0c */ /* 0x000fe4000bf26270 */
[----:B------:R-:W-:Y:S02]  /*e630*/  CS2R R26, SRZ ;  /* 0x00000000001a7805 */ /* 0x000fe4000001ff00 */
[----:B------:R-:W-:-:S02]  /*e640*/  ISETP.GE.AND P0, PT, R4, UR4, PT ;  /* 0x0000000404007c0c */ /* 0x000fc4000bf06270 */
[----:B------:R-:W-:Y:S02]  /*e650*/  CS2R R4, SRZ ;  /* 0x0000000000047805 */ /* 0x000fe4000001ff00 */
[----:B------:R-:W-:Y:S02]  /*e660*/  CS2R R6, SRZ ;  /* 0x0000000000067805 */ /* 0x000fe4000001ff00 */
[----:B------:R-:W-:Y:S02]  /*e670*/  CS2R R28, SRZ ;  /* 0x00000000001c7805 */ /* 0x000fe4000001ff00 */
[----:B------:R-:W-:Y:S02]  /*e680*/  CS2R R30, SRZ ;  /* 0x00000000001e7805 */ /* 0x000fe4000001ff00 */
[----:B--2---:R-:W-:Y:S01]  /*e690*/  @!P2 IADD3 R40, P3, R18, R21, RZ ;  /* 0x000000151228a210 */ /* 0x004fe20007f7e0ff */
[----:B------:R-:W-:Y:S02]  /*e6a0*/  @!P1 IMAD.SHL.U32 R46, R213, 0x10, RZ ;  /* 0x00000010d52e9824 */ /* 0x000fe400078e00ff */
[----:B------:R-:W-:-:S02]  /*e6b0*/  @!P0 IMAD.SHL.U32 R48, R214, 0x10, RZ ;  /* 0x00000010d6308824 */ /* 0x000fc400078e00ff */
[C---:B-1----:R-:W-:Y:S01]  /*e6c0*/  @!P2 IMAD.X R41, R3.reuse, 0x1, R19, P3 ;  /* 0x000000010329a824 */ /* 0x042fe200018e0613 */
[----:B------:R-:W-:Y:S02]  /*e6d0*/  @!P1 SHF.R.S32.HI R0, RZ, 0x1f, R46 ;  /* 0x0000001fff009819 */ /* 0x000fe4000001142e */
[C---:B------:R-:W-:Y:S02]  /*e6e0*/  @!P1 IADD3 R42, P5, R46.reuse, R21, RZ ;  /* 0x000000152e2a9210 */ /* 0x040fe40007fbe0ff */
[----:B----4-:R-:W-:Y:S02]  /*e6f0*/  @!P1 IADD3 R46, P4, R46, R39, RZ ;  /* 0x000000272e2e9210 */ /* 0x010fe40007f9e0ff */
[----:B------:R-:W-:Y:S02]  /*e700*/  CS2R R10, SRZ ;  /* 0x00000000000a7805 */ /* 0x000fe4000001ff00 */
[C---:B------:R-:W-:Y:S01]  /*e710*/  @!P0 IADD3 R38, P3, R48.reuse, R21, RZ ;  /* 0x0000001530268210 */ /* 0x040fe20007f7e0ff */
[----:B------:R-:W-:Y:S01]  /*e720*/  @!P1 IMAD.X R43, R3, 0x1, R0, P5 ;  /* 0x00000001032b9824 */ /* 0x000fe200028e0600 */
[----:B------:R-:W-:Y:S01]  /*e730*/  @!P0 SHF.R.S32.HI R8, RZ, 0x1f, R48 ;  /* 0x0000001fff088819 */ /* 0x000fe20000011430 */
[----:B---3--:R-:W-:Y:S01]  /*e740*/  @!P1 IMAD.X R47, R37, 0x1, R0, P4 ;  /* 0x00000001252f9824 */ /* 0x008fe200020e0600 */
[----:B------:R-:W-:-:S02]  /*e750*/  @!P0 IADD3 R48, P5, R48, R39, RZ ;  /* 0x0000002730308210 */ /* 0x000fc40007fbe0ff */
[----:B------:R-:W-:Y:S02]  /*e760*/  CS2R R32, SRZ ;  /* 0x0000000000207805 */ /* 0x000fe4000001ff00 */
[----:B------:R-:W-:Y:S01]  /*e770*/  @!P2 IADD3 R20, P4, R18, R39, RZ ;  /* 0x000000271214a210 */ /* 0x000fe20007f9e0ff */
[--C-:B------:R-:W-:Y:S01]  /*e780*/  @!P0 IMAD.X R39, R3, 0x1, R8.reuse, P3 ;  /* 0x0000000103278824 */ /* 0x100fe200018e0608 */
[----:B------:R-:W-:Y:S01]  /*e790*/  CS2R R34, SRZ ;  /* 0x0000000000227805 */ /* 0x000fe2000001ff00 */
[C---:B------:R-:W-:Y:S01]  /*e7a0*/  @!P0 IMAD.X R49, R37.reuse, 0x1, R8, P5 ;  /* 0x0000000125318824 */ /* 0x040fe200028e0608 */
[----:B------:R-:W-:Y:S02]  /*e7b0*/  CS2R R8, SRZ ;  /* 0x0000000000087805 */ /* 0x000fe4000001ff00 */
[----:B------:R-:W-:Y:S02]  /*e7c0*/  CS2R R12, SRZ ;  /* 0x00000000000c7805 */ /* 0x000fe4000001ff00 */
[----:B------:R-:W-:Y:S01]  /*e7d0*/  CS2R R14, SRZ ;  /* 0x00000000000e7805 */ /* 0x000fe2000001ff00 */
[----:B------:R-:W-:Y:S01]  /*e7e0*/  @!P2 IMAD.X R21, R37, 0x1, R19, P4 ;  /* 0x000000012515a824 */ /* 0x000fe200020e0613 */
[----:B------:R0:W5:Y:S04]  /*e7f0*/  @!P2 LD.E.128 R24, desc[UR42][R40.64] ;  /* 0x0000002a2818a980 */ /* 0x000168000c101d00 */
[----:B------:R0:W5:Y:S04]  /*e800*/  @!P2 LD.E.128 R4, desc[UR42][R20.64] ;  /* 0x0000002a1404a980 */ /* 0x000168000c101d00 */
[----:B------:R0:W5:Y:S04]  /*e810*/  @!P1 LD.E.128 R28, desc[UR42][R42.64] ;  /* 0x0000002a2a1c9980 */ /* 0x000168000c101d00 */
[----:B------:R0:W5:Y:S04]  /*e820*/  @!P1 LD.E.128 R8, desc[UR42][R46.64] ;  /* 0x0000002a2e089980 */ /* 0x000168000c101d00 */
[----:B------:R0:W5:Y:S04]  /*e830*/  @!P0 LD.E.128 R32, desc[UR42][R38.64] ;  /* 0x0000002a26208980 */ /* 0x000168000c101d00 */
[----:B------:R0:W5:Y:S02]  /*e840*/  @!P0 LD.E.128 R12, desc[UR42][R48.64] ;  /* 0x0000002a300c8980 */ /* 0x000164000c101d00 */
.L_x_5325:
[----:B------:R-:W-:Y:S05]  /*e850*/  BSYNC B1 ;  /* 0x0000000000017941 */ /* 0x000fea0003800000 */
.L_x_5324:
[----:B------:R-:W-:Y:S01]  /*e860*/  ULEA.HI UR4, UR37, UR37, URZ, 0x1 ;  /* 0x0000002525047291 */ /* 0x000fe2000f8f083f */
[----:B------:R-:W-:Y:S01]  /*e870*/  VIADDMNMX R0, R45, -R212, 0x80, PT ;  /* 0x000000802d007446 */ /* 0x000fe200038009d4 */
[----:B------:R-:W-:Y:S02]  /*e880*/  BSSY B1, `(.L_x_5326) ;  /* 0x0000008000017945 */ /* 0x000fe40003800000 */
[----:B------:R-:W-:Y:S01]  /*e890*/  ULOP3.LUT UR4, UR4, 0xfffffffe, URZ, 0xc0, !UPT ;  /* 0xfffffffe04047892 */ /* 0x000fe2000f8ec03f */
[----:B------:R-:W-:-:S03]  /*e8a0*/  ISETP.GE.AND P1, PT, R211, R0, PT ;  /* 0x00000000d300720c */ /* 0x000fc60003f26270 */
[----:B------:R-:W-:-:S06]  /*e8b0*/  UIADD3 UR4, UR37, -UR4, URZ ;  /* 0x8000000425047290 */ /* 0x000fcc000fffe03f */
[----:B-1----:R-:W-:-:S05]  /*e8c0*/  IMAD.U32 R3, RZ, RZ, UR4 ;  /* 0x00000004ff037e24 */ /* 0x002fca000f8e00ff */
[----:B------:R-:W-:-:S04]  /*e8d0*/  SHF.L.U32 R3, R3, 0x1f, RZ ;  /* 0x0000001f03037819 */ /* 0x000fc800000006ff */
[----:B------:R-:W1:Y:S02]  /*e8e0*/  SYNCS.PHASECHK.TRANS64.TRYWAIT P0, [R16+URZ+0x2a800], R3 ;  /* 0x02a80003100075a7 */ /* 0x000e64000800017f */
[----:B-1----:R-:W-:Y:S05]  /*e8f0*/  @!P0 BRA `(.L_x_5327) ;  /* 0x000001b800fc8947 */ /* 0x002fea0003800000 */
.L_x_5628:
[----:B------:R-:W-:Y:S05]  /*e900*/  BSYNC B1 ;  /* 0x0000000000017941 */ /* 0x000fea0003800000 */
.L_x_5326:
[----:B------:R-:W-:Y:S05]  /*e910*/  @P1 BRA `(.L_x_5312) ;  /* 0x0000002c00fc1947 */ /* 0x000fea0003800000 */
[----:B-1----:R-:W1:Y:S01]  /*e920*/  LDC R3, c[0x0][0x3f4] ;  /* 0x0000fd00ff037b82 */ /* 0x002e620000000800 */
[C---:B------:R-:W-:Y:S01]  /*e930*/  VIADD R0, R18.reuse, 0x20 ;  /* 0x0000002012007836 */ /* 0x040fe20000000000 */
[----:B------:R-:W-:Y:S01]  /*e940*/  BSSY B1, `(.L_x_5328) ;  /* 0x0000102000017945 */ /* 0x000fe20003800000 */
[C---:B0-----:R-:W-:Y:S01]  /*e950*/  VIADD R20, R18.reuse, 0x40 ;  /* 0x0000004012147836 */ /* 0x041fe20000000000 */
[-C--:B-1----:R-:W-:Y:S02]  /*e960*/  ISETP.GE.AND P0, PT, R18, R3.reuse, PT ;  /* 0x000000031200720c */ /* 0x082fe40003f06270 */
[-C--:B------:R-:W-:Y:S02]  /*e970*/  ISETP.GE.AND P1, PT, R0, R3.reuse, PT ;  /* 0x000000030000720c */ /* 0x080fe40003f26270 */
[----:B------:R-:W-:-:S09]  /*e980*/  ISETP.GE.AND P2, PT, R20, R3, PT ;  /* 0x000000031400720c */ /* 0x000fd20003f46270 */
[----:B------:R-:W-:Y:S05]  /*e990*/  @P0 BRA `(.L_x_5329) ;  /* 0x0000000c00f00947 */ /* 0x000fea0003800000 */
[----:B------:R-:W4:Y:S01]  /*e9a0*/  LDL R67, [R1+0x4c] ;  /* 0x00004c0001437983 */ /* 0x000f220000100800 */
[----:B--2---:R-:W0:Y:S01]  /*e9b0*/  S2R R21, SR_TID.X ;  /* 0x0000000000157919 */ /* 0x004e220000002100 */
[----:B-----5:R-:W-:Y:S02]  /*e9c0*/  SHF.R.U32.HI R0, RZ, 0x8, R24 ;  /* 0x00000008ff007819 */ /* 0x020fe40000011618 */
[----:B------:R-:W-:Y:S01]  /*e9d0*/  LOP3.LUT R20, R24, 0xff, RZ, 0xc0, !PT ;  /* 0x000000ff18147812 */ /* 0x000fe200078ec0ff */
[----:B0-----:R-:W-:-:S05]  /*e9e0*/  VIADD R21, R21, 0xffffff80 ;  /* 0xffffff8015157836 */ /* 0x001fca0000000000 */
[----:B------:R-:W-:-:S04]  /*e9f0*/  LEA.HI R40, R21, R21, RZ, 0x1 ;  /* 0x0000001515287211 */ /* 0x000fc800078f08ff */
[----:B------:R-:W-:-:S05]  /*ea00*/  LOP3.LUT R40, R40, 0xfffffffe, RZ, 0xc0, !PT ;  /* 0xfffffffe28287812 */ /* 0x000fca00078ec0ff */
[----:B------:R-:W-:Y:S01]  /*ea10*/  IMAD.IADD R40, R21, 0x1, -R40 ;  /* 0x0000000115287824 */ /* 0x000fe200078e0a28 */
[----:B------:R-:W-:-:S04]  /*ea20*/  LOP3.LUT R21, R0, 0xff, RZ, 0xc0, !PT ;  /* 0x000000ff00157812 */ /* 0x000fc800078ec0ff */
[----:B------:R-:W-:Y:S02]  /*ea30*/  LEA.HI R0, R3, R40, RZ, 0x1c ;  /* 0x0000002803007211 */ /* 0x000fe400078fe0ff */
[----:B------:R-:W-:Y:S02]  /*ea40*/  PRMT R45, R21, 0x7604, R20 ;  /* 0x00007604152d7816 */ /* 0x000fe40000000014 */
[----:B------:R-:W-:-:S04]  /*ea50*/  SHF.R.S32.HI R21, RZ, 0x1f, R0 ;  /* 0x0000001fff157819 */ /* 0x000fc80000011400 */
[----:B------:R-:W-:Y:S01]  /*ea60*/  LEA.HI R20, R21, R0, RZ, 0x2 ;  /* 0x0000000015147211 */ /* 0x000fe200078f10ff */
[----:B------:R-:W-:-:S04]  /*ea70*/  IMAD.SHL.U32 R0, R0, 0x10, RZ ;  /* 0x0000001000007824 */ /* 0x000fc800078e00ff */
[----:B------:R-:W-:Y:S01]  /*ea80*/  IMAD.SHL.U32 R20, R20, 0x800, RZ ;  /* 0x0000080014147824 */ /* 0x000fe200078e00ff */
[----:B------:R-:W-:Y:S02]  /*ea90*/  LOP3.LUT R21, R215, 0x30, R0, 0xf8, !PT ;  /* 0x00000030d7157812 */ /* 0x000fe400078ef800 */
[----:B---3--:R-:W-:Y:S02]  /*eaa0*/  SHF.R.U32.HI R37, RZ, 0x8, R25 ;  /* 0x00000008ff257819 */ /* 0x008fe40000011619 */
[----:B----4-:R-:W-:Y:S02]  /*eab0*/  SHF.R.U32.HI R39, RZ, 0x8, R26 ;  /* 0x00000008ff277819 */ /* 0x010fe4000001161a */
[----:B------:R-:W-:Y:S02]  /*eac0*/  LOP3.LUT R21, R21, R216, RZ, 0x3c, !PT ;  /* 0x000000d815157212 */ /* 0x000fe400078e3cff */
[----:B------:R-:W-:Y:S02]  /*ead0*/  LOP3.LUT R20, R20, 0xffffe000, RZ, 0xc0, !PT ;  /* 0xffffe00014147812 */ /* 0x000fe400078ec0ff */
[----:B------:R-:W-:-:S02]  /*eae0*/  LOP3.LUT R36, R25, 0xff, RZ, 0xc0, !PT ;  /* 0x000000ff19247812 */ /* 0x000fc400078ec0ff */
[----:B------:R-:W-:Y:S02]  /*eaf0*/  LOP3.LUT R38, R26, 0xff, RZ, 0xc0, !PT ;  /* 0x000000ff1a267812 */ /* 0x000fe400078ec0ff */
[----:B------:R-:W-:Y:S02]  /*eb00*/  LOP3.LUT R37, R37, 0xff, RZ, 0xc0, !PT ;  /* 0x000000ff25257812 */ /* 0x000fe400078ec0ff */
[----:B------:R-:W-:Y:S02]  /*eb10*/  LOP3.LUT R39, R39, 0xff, RZ, 0xc0, !PT ;  /* 0x000000ff27277812 */ /* 0x000fe400078ec0ff */
[----:B------:R-:W-:Y:S02]  /*eb20*/  IADD3 R21, R21, R217, R20 ;  /* 0x000000d915157210 */ /* 0x000fe40007ffe014 */
[----:B------:R-:W-:Y:S02]  /*eb30*/  PRMT R46, R37, 0x7604, R36 ;  /* 0x00007604252e7816 */ /* 0x000fe40000000024 */
[----:B------:R-:W-:Y:S01]  /*eb40*/  PRMT R47, R39, 0x7604, R38 ;  /* 0x00007604272f7816 */ /* 0x000fe20000000026 */
[----:B------:R-:W-:Y:S01]  /*eb50*/  IMAD.IADD R0, R16, 0x1, R21 ;  /* 0x0000000110007824 */ /* 0x000fe200078e0215 */
[----:B------:R-:W-:-:S02]  /*eb60*/  SHF.R.U32.HI R37, RZ, 0x8, R27 ;  /* 0x00000008ff257819 */ /* 0x000fc4000001161b */
[----:B------:R-:W-:Y:S02]  /*eb70*/  SHF.R.U32.HI R39, RZ, 0x8, R4 ;  /* 0x00000008ff277819 */ /* 0x000fe40000011604 */
[----:B------:R-:W-:Y:S02]  /*eb80*/  SHF.R.U32.HI R40, RZ, 0x8, R5 ;  /* 0x00000008ff287819 */ /* 0x000fe40000011605 */
[----:B------:R-:W-:Y:S02]  /*eb90*/  LOP3.LUT R36, R27, 0xff, RZ, 0xc0, !PT ;  /* 0x000000ff1b247812 */ /* 0x000fe400078ec0ff */
[----:B------:R-:W-:Y:S02]  /*eba0*/  LOP3.LUT R38, R4, 0xff, RZ, 0xc0, !PT ;  /* 0x000000ff04267812 */ /* 0x000fe400078ec0ff */
[----:B------:R-:W-:Y:S02]  /*ebb0*/  LOP3.LUT R37, R37, 0xff, RZ, 0xc0, !PT ;  /* 0x000000ff25257812 */ /* 0x000fe400078ec0ff */
[----:B------:R-:W-:-:S02]  /*ebc0*/  LOP3.LUT R39, R39, 0xff, RZ, 0xc0, !PT ;  /* 0x000000ff27277812 */ /* 0x000fc400078ec0ff */
[----:B------:R-:W-:Y:S02]  /*ebd0*/  LOP3.LUT R21, R40, 0xff, RZ, 0xc0, !PT ;  /* 0x000000ff28157812 */ /* 0x000fe400078ec0ff */
[----:B------:R-:W0:Y:S01]  /*ebe0*/  LDS.128 R40, [R0+0x18400] ;  /* 0x0184000000287984 */ /* 0x000e220000000c00 */
[----:B------:R-:W-:Y:S02]  /*ebf0*/  PRMT R48, R37, 0x7604, R36 ;  /* 0x0000760425307816 */ /* 0x000fe40000000024 */
[----:B------:R-:W-:Y:S02]  /*ec00*/  PRMT R53, R39, 0x7604, R38 ;  /* 0x0000760427357816 */ /* 0x000fe40000000026 */
[----:B------:R-:W-:Y:S02]  /*ec10*/  SHF.R.U32.HI R52, RZ, 0x8, R7 ;  /* 0x00000008ff347819 */ /* 0x000fe40000011607 */
[----:B------:R-:W-:Y:S02]  /*ec20*/  SHF.R.U32.HI R50, RZ, 0x8, R6 ;  /* 0x00000008ff327819 */ /* 0x000fe40000011606 */
[----:B------:R-:W-:-:S02]  /*ec30*/  LOP3.LUT R51, R7, 0xff, RZ, 0xc0, !PT ;  /* 0x000000ff07337812 */ /* 0x000fc400078ec0ff */
[----:B------:R-:W-:Y:S02]  /*ec40*/  LOP3.LUT R52, R52, 0xff, RZ, 0xc0, !PT ;  /* 0x000000ff34347812 */ /* 0x000fe400078ec0ff */
[----:B------:R-:W-:Y:S02]  /*ec50*/  LOP3.LUT R20, R5, 0xff, RZ, 0xc0, !PT ;  /* 0x000000ff05147812 */ /* 0x000fe400078ec0ff */
[----:B------:R-:W-:Y:S02]  /*ec60*/  LOP3.LUT R49, R6, 0xff, RZ, 0xc0, !PT ;  /* 0x000000ff06317812 */ /* 0x000fe400078ec0ff */
[----:B------:R-:W-:Y:S02]  /*ec70*/  LOP3.LUT R50, R50, 0xff, RZ, 0xc0, !PT ;  /* 0x000000ff32327812 */ /* 0x000fe400078ec0ff */
[----:B------:R-:W-:Y:S02]  /*ec80*/  PRMT R52, R52, 0x7604, R51 ;  /* 0x0000760434347816 */ /* 0x000fe40000000033 */
[----:B------:R-:W-:-:S02]  /*ec90*/  PRMT R20, R21, 0x7604, R20 ;  /* 0x0000760415147816 */ /* 0x000fc40000000014 */
[----:B------:R-:W-:Y:S02]  /*eca0*/  SHF.R.U32.HI R51, RZ, 0x10, R5 ;  /* 0x00000010ff337819 */ /* 0x000fe40000011605 */
[----:B------:R-:W-:Y:S02]  /*ecb0*/  SHF.R.U32.HI R21, RZ, 0x10, R25 ;  /* 0x00000010ff157819 */ /* 0x000fe40000011619 */
[----:B------:R-:W-:Y:S02]  /*ecc0*/  PRMT R57, R50, 0x7604, R49 ;  /* 0x0000760432397816 */ /* 0x000fe40000000031 */
[----:B------:R-:W-:Y:S01]  /*ecd0*/  SHF.R.U32.HI R49, RZ, 0x10, R27 ;  /* 0x00000010ff317819 */ /* 0x000fe2000001161b */
[----:B------:R-:W-:Y:S01]  /*ece0*/  IMAD.U32 R51, R51, 0x10000, RZ ;  /* 0x0001000033337824 */ /* 0x000fe200078e00ff */
[----:B------:R-:W-:Y:S01]  /*ecf0*/  SHF.R.U32.HI R59, RZ, 0x10, R7 ;  /* 0x00000010ff3b7819 */ /* 0x000fe20000011607 */
[----:B------:R-:W-:Y:S02]  /*ed00*/  IMAD.U32 R21, R21, 0x10000, RZ ;  /* 0x0001000015157824 */ /* 0x000fe400078e00ff */
[----:B------:R-:W-:Y:S01]  /*ed10*/  IMAD.U32 R49, R49, 0x10000, RZ ;  /* 0x0001000031317824 */ /* 0x000fe200078e00ff */
[----:B------:R-:W-:Y:S01]  /*ed20*/  LOP3.LUT R55, R20, 0xff0000, R51, 0xf8, !PT ;  /* 0x00ff000014377812 */ /* 0x000fe200078ef833 */
[----:B------:R-:W-:Y:S01]  /*ed30*/  IMAD.U32 R59, R59, 0x10000, RZ ;  /* 0x000100003b3b7824 */ /* 0x000fe200078e00ff */
        /* <DEDUP_REMOVED lines=10> */
[----:B------:R-:W-:Y:S02]  /*ede0*/  LOP3.LUT R20, R47, 0xff000000, R26, 0xf8, !PT ;  /* 0xff0000002f147812 */ /* 0x000fe400078ef81a */
[----:B------:R-:W-:Y:S02]  /*edf0*/  F2FP.F16.E4M3.UNPACK_B R27, R55 ;  /* 0x00000037ff1b723e */ /* 0x000fe400020006ff */
[----:B0-----:R-:W-:-:S02]  /*ee00*/  F2FP.F16.E4M3.UNPACK_B R24, R41 ;  /* 0x00000029ff18723e */ /* 0x001fc400020006ff */
[----:B------:R-:W-:Y:S02]  /*ee10*/  F2FP.F16.E4M3.UNPACK_B R26, R52 ;  /* 0x00000034ff1a723e */ /* 0x000fe400020006ff */
[----:B------:R-:W-:Y:S01]  /*ee20*/  LOP3.LUT R56, R21, 0xff000000, R4, 0xf8, !PT ;  /* 0xff00000015387812 */ /* 0x000fe200078ef804 */
[----:B------:R-:W-:Y:S01]  /*ee30*/  HADD2.F32 R58, -RZ, R27.H0_H0 ;  /* 0x2000001bff3a7230 */ /* 0x000fe20000004100 */
[----:B------:R-:W-:Y:S01]  /*ee40*/  LOP3.LUT R57, R57, 0xff0000, R6, 0xf8, !PT ;  /* 0x00ff000039397812 */ /* 0x000fe200078ef806 */
[----:B------:R-:W-:Y:S02]  /*ee50*/  HADD2.F32 R5, -RZ, R24.H0_H0 ;  /* 0x20000018ff057230 */ /* 0x000fe40000004100 */
[----:B------:R-:W-:Y:S01]  /*ee60*/  HADD2.F32 R54, -RZ, R26.H0_H0 ;  /* 0x2000001aff367230 */ /* 0x000fe20000004100 */
[----:B------:R-:W-:Y:S02]  /*ee70*/  F2FP.F16.E4M3.UNPACK_B R47, R41.H1 ;  /* 0x00000029ff2f723e */ /* 0x000fe400030006ff */
[----:B------:R-:W-:-:S02]  /*ee80*/  F2FP.F16.E4M3.UNPACK_B R49, R43 ;  /* 0x0000002bff31723e */ /* 0x000fc400020006ff */
[----:B------:R-:W-:Y:S02]  /*ee90*/  F2FP.F16.E4M3.UNPACK_B R50, R43.H1 ;  /* 0x0000002bff32723e */ /* 0x000fe400030006ff */
[-C--:B------:R-:W-:Y:S02]  /*eea0*/  F2FP.F16.E4M3.UNPACK_B R41, R40.reuse ;  /* 0x00000028ff29723e */ /* 0x080fe400020006ff */
[----:B------:R-:W-:Y:S01]  /*eeb0*/  F2FP.F16.E4M3.UNPACK_B R43, R40.H1 ;  /* 0x00000028ff2b723e */ /* 0x000fe200030006ff */
[----:B------:R-:W-:Y:S01]  /*eec0*/  FMUL.FTZ R40, R5, R58 ;  /* 0x0000003a05287220 */ /* 0x000fe20000410000 */
[----:B------:R-:W-:Y:S01]  /*eed0*/  LOP3.LUT R6, R57, 0xff000000, R6, 0xf8, !PT ;  /* 0xff00000039067812 */ /* 0x000fe200078ef806 */
[----:B------:R-:W-:Y:S01]  /*eee0*/  FMUL.FTZ R57, R5, R54 ;  /* 0x0000003605397220 */ /* 0x000fe20000410000 */
[----:B------:R-:W-:Y:S02]  /*eef0*/  F2FP.F16.E4M3.UNPACK_B R55, R55.H1 ;  /* 0x00000037ff37723e */ /* 0x000fe400030006ff */
[----:B------:R-:W-:Y:S01]  /*ef00*/  F2FP.F16.E4M3.UNPACK_B R52, R52.H1 ;  /* 0x00000034ff34723e */ /* 0x000fe200030006ff */
[----:B------:R-:W-:Y:S01]  /*ef10*/  HADD2.F32 R24, -RZ, R24.H1_H1 ;  /* 0x30000018ff187230 */ /* 0x000fe20000004100 */
[----:B------:R-:W-:-:S02]  /*ef20*/  LOP3.LUT R59, R59, 0xff000000, R7, 0xf8, !PT ;  /* 0xff0000003b3b7812 */ /* 0x000fc400078ef807 */
[-C--:B------:R-:W-:Y:S02]  /*ef30*/  F2FP.F16.E4M3.UNPACK_B R7, R42.reuse ;  /* 0x0000002aff07723e */ /* 0x080fe400020006ff */
[----:B------:R-:W-:Y:S01]  /*ef40*/  F2FP.F16.E4M3.UNPACK_B R48, R42.H1 ;  /* 0x0000002aff30723e */ /* 0x000fe200030006ff */
[--C-:B------:R-:W-:Y:S02]  /*ef50*/  HADD2.F32 R42, -RZ, R52.reuse.H0_H0 ;  /* 0x20000034ff2a7230 */ /* 0x100fe40000004100 */
[----:B------:R-:W-:Y:S01]  /*ef60*/  HADD2.F32 R52, -RZ, R52.H1_H1 ;  /* 0x30000034ff347230 */ /* 0x000fe20000004100 */
[----:B------:R-:W0:Y:S02]  /*ef70*/  LDS.128 R36, [R67+0x18400] ;  /* 0x0184000043247984 */ /* 0x000e240000000c00 */
[----:B0-----:R-:W-:-:S05]  /*ef80*/  F2FP.F16.E4M3.UNPACK_B R21, R37 ;  /* 0x00000025ff15723e */ /* 0x001fca00020006ff */
[----:B------:R-:W-:Y:S01]  /*ef90*/  HADD2.F32 R25, -RZ, R21.H0_H0 ;  /* 0x20000015ff197230 */ /* 0x000fe20000004100 */
[----:B------:R-:W-:-:S04]  /*efa0*/  F2FP.F16.E4M3.UNPACK_B R45, R37.H1 ;  /* 0x00000025ff2d723e */ /* 0x000fc800030006ff */
[C---:B------:R-:W-:Y:S01]  /*efb0*/  FFMA.FTZ R5, R25.reuse, R54, -R40 ;  /* 0x0000003619057223 */ /* 0x040fe20000010828 */
[----:B------:R-:W-:Y:S01]  /*efc0*/  FFMA.FTZ R25, R25, R58, R57 ;  /* 0x0000003a19197223 */ /* 0x000fe20000010039 */
[----:B------:R-:W-:Y:S02]  /*efd0*/  HADD2.F32 R40, -RZ, R26.H1_H1 ;  /* 0x3000001aff287230 */ /* 0x000fe40000004100 */
[----:B------:R-:W-:Y:S02]  /*efe0*/  HADD2.F32 R54, -RZ, R27.H1_H1 ;  /* 0x3000001bff367230 */ /* 0x000fe40000004100 */
[----:B------:R-:W-:Y:S02]  /*eff0*/  HADD2.F32 R57, -RZ, R55.H0_H0 ;  /* 0x20000037ff397230 */ /* 0x000fe40000004100 */
[----:B------:R-:W-:Y:S02]  /*f000*/  HADD2.F32 R26, -RZ, R47.H0_H0 ;  /* 0x2000002fff1a7230 */ /* 0x000fe40000004100 */
[----:B------:R-:W-:Y:S01]  /*f010*/  FMUL.FTZ R58, R24, R54 ;  /* 0x00000036183a7220 */ /* 0x000fe20000410000 */
[----:B------:R-:W-:-:S02]  /*f020*/  HADD2.F32 R21, -RZ, R21.H1_H1 ;  /* 0x30000015ff157230 */ /* 0x000fc40000004100 */
[----:B------:R-:W-:Y:S01]  /*f030*/  FMUL.FTZ R61, R24, R40 ;  /* 0x00000028183d7220 */ /* 0x000fe20000410000 */
[----:B------:R-:W-:Y:S02]  /*f040*/  HADD2.F32 R27, -RZ, R45.H0_H0 ;  /* 0x2000002dff1b7230 */ /* 0x000fe40000004100 */
[CC--:B------:R-:W-:Y:S01]  /*f050*/  FMUL.FTZ R60, R26.reuse, R57.reuse ;  /* 0x000000391a3c7220 */ /* 0x0c0fe20000410000 */
[----:B------:R-:W-:Y:S01]  /*f060*/  FMUL.FTZ R62, R26, R42 ;  /* 0x0000002a1a3e7220 */ /* 0x000fe20000410000 */
[C---:B------:R-:W-:Y:S01]  /*f070*/  FFMA.FTZ R24, R21.reuse, R40, -R58 ;  /* 0x0000002815187223 */ /* 0x040fe2000001083a */
[----:B------:R-:W-:Y:S01]  /*f080*/  FFMA.FTZ R26, R21, R54, R61 ;  /* 0x00000036151a7223 */ /* 0x000fe2000001003d */
[C---:B------:R-:W-:Y:S01]  /*f090*/  FFMA.FTZ R21, R27.reuse, R42, -R60 ;  /* 0x0000002a1b157223 */ /* 0x040fe2000001083c */
[----:B------:R-:W-:Y:S01]  /*f0a0*/  FFMA.FTZ R27, R27, R57, R62 ;  /* 0x000000391b1b7223 */ /* 0x000fe2000001003e */
[----:B------:R-:W-:Y:S02]  /*f0b0*/  F2FP.F16.E4M3.UNPACK_B R57, R59 ;  /* 0x0000003bff39723e */ /* 0x000fe400020006ff */
[----:B------:R-:W-:Y:S01]  /*f0c0*/  F2FP.F16.E4M3.UNPACK_B R54, R53 ;  /* 0x00000035ff36723e */ /* 0x000fe200020006ff */
[----:B------:R-:W-:Y:S01]  /*f0d0*/  HADD2.F32 R58, -RZ, R55.H1_H1 ;  /* 0x30000037ff3a7230 */ /* 0x000fe20000004100 */
[----:B------:R-:W-:Y:S01]  /*f0e0*/  F2FP.F16.E4M3.UNPACK_B R46, R39 ;  /* 0x00000027ff2e723e */ /* 0x000fe200020006ff */
[----:B------:R-:W-:-:S02]  /*f0f0*/  HADD2.F32 R47, -RZ, R47.H1_H1 ;  /* 0x3000002fff2f7230 */ /* 0x000fc40000004100 */
[----:B------:R-:W-:Y:S02]  /*f100*/  HADD2.F32 R61, -RZ, R57.H0_H0 ;  /* 0x20000039ff3d7230 */ /* 0x000fe40000004100 */
[----:B------:R-:W-:Y:S02]  /*f110*/  HADD2.F32 R42, -RZ, R49.H0_H0 ;  /* 0x20000031ff2a7230 */ /* 0x000fe40000004100 */
[----:B------:R-:W-:Y:S02]  /*f120*/  HADD2.F32 R55, -RZ, R54.H0_H0 ;  /* 0x20000036ff377230 */ /* 0x000fe40000004100 */
[----:B------:R-:W-:Y:S01]  /*f130*/  FMUL.FTZ R60, R47, R58 ;  /* 0x0000003a2f3c7220 */ /* 0x000fe20000410000 */
[----:B------:R-:W-:Y:S02]  /*f140*/  HADD2.F32 R45, -RZ, R45.H1_H1 ;  /* 0x3000002dff2d7230 */ /* 0x000fe40000004100 */
[----:B------:R-:W-:Y:S01]  /*f150*/  FMUL.FTZ R63, R42, R61 ;  /* 0x0000003d2a3f7220 */ /* 0x000fe20000410000 */
[----:B------:R-:W-:-:S02]  /*f160*/  HADD2.F32 R40, -RZ, R46.H0_H0 ;  /* 0x2000002eff287230 */ /* 0x000fc40000004100 */
[----:B------:R-:W-:Y:S01]  /*f170*/  FMUL.FTZ R47, R47, R52 ;  /* 0x000000342f2f7220 */ /* 0x000fe20000410000 */
[----:B------:R-:W-:Y:S01]  /*f180*/  FMUL.FTZ R42, R42, R55 ;  /* 0x000000372a2a7220 */ /* 0x000fe20000410000 */
[----:B------:R-:W-:Y:S02]  /*f190*/  F2FP.F16.E4M3.UNPACK_B R59, R59.H1 ;  /* 0x0000003bff3b723e */ /* 0x000fe400030006ff */
[----:B------:R-:W-:Y:S01]  /*f1a0*/  F2FP.F16.E4M3.UNPACK_B R53, R53.H1 ;  /* 0x00000035ff35723e */ /* 0x000fe200030006ff */
[C---:B------:R-:W-:Y:S01]  /*f1b0*/  FFMA.FTZ R58, R45.reuse, R58, R47 ;  /* 0x0000003a2d3a7223 */ /* 0x040fe2000001002f */
[----:B------:R-:W-:Y:S01]  /*f1c0*/  FFMA.FTZ R61, R40, R61, R42 ;  /* 0x0000003d283d7223 */ /* 0x000fe2000001002a */
[----:B------:R-:W-:Y:S01]  /*f1d0*/  HADD2.F32 R54, -RZ, R54.H1_H1 ;  /* 0x30000036ff367230 */ /* 0x000fe20000004100 */
[----:B------:R-:W-:Y:S01]  /*f1e0*/  F2FP.F16.E4M3.UNPACK_B R39, R39.H1 ;  /* 0x00000027ff27723e */ /* 0x000fe200030006ff */
[----:B------:R-:W-:Y:S02]  /*f1f0*/  HADD2.F32 R57, -RZ, R57.H1_H1 ;  /* 0x30000039ff397230 */ /* 0x000fe40000004100 */
[----:B------:R-:W-:Y:S01]  /*f200*/  FFMA.FTZ R60, R45, R52, -R60 ;  /* 0x000000342d3c7223 */ /* 0x000fe2000001083c */
[----:B------:R-:W-:-:S02]  /*f210*/  HADD2.F32 R49, -RZ, R49.H1_H1 ;  /* 0x30000031ff317230 */ /* 0x000fc40000004100 */
[----:B------:R-:W-:Y:S02]  /*f220*/  HADD2.F32 R47, -RZ, R59.H0_H0 ;  /* 0x2000003bff2f7230 */ /* 0x000fe40000004100 */
[----:B------:R-:W-:Y:S02]  /*f230*/  HADD2.F32 R42, -RZ, R50.H0_H0 ;  /* 0x20000032ff2a7230 */ /* 0x000fe40000004100 */
[----:B------:R-:W-:Y:S02]  /*f240*/  HADD2.F32 R45, -RZ, R53.H0_H0 ;  /* 0x20000035ff2d7230 */ /* 0x000fe40000004100 */
[----:B------:R-:W-:Y:S01]  /*f250*/  FFMA.FTZ R63, R40, R55, -R63 ;  /* 0x00000037283f7223 */ /* 0x000fe2000001083f */
[C---:B------:R-:W-:Y:S01]  /*f260*/  FMUL.FTZ R55, R49.reuse, R57 ;  /* 0x0000003931377220 */ /* 0x040fe20000410000 */
[----:B------:R-:W-:Y:S01]  /*f270*/  FMUL.FTZ R52, R49, R54 ;  /* 0x0000003631347220 */ /* 0x000fe20000410000 */
[----:B------:R-:W-:Y:S02]  /*f280*/  HADD2.F32 R46, -RZ, R46.H1_H1 ;  /* 0x3000002eff2e7230 */ /* 0x000fe40000004100 */
[----:B------:R-:W-:Y:S01]  /*f290*/  FMUL.FTZ R49, R42, R47 ;  /* 0x0000002f2a317220 */ /* 0x000fe20000410000 */
[----:B------:R-:W-:-:S02]  /*f2a0*/  HADD2.F32 R40, -RZ, R39.H0_H0 ;  /* 0x20000027ff287230 */ /* 0x000fc40000004100 */
[----:B------:R-:W-:Y:S01]  /*f2b0*/  FMUL.FTZ R42, R42, R45 ;  /* 0x0000002d2a2a7220 */ /* 0x000fe20000410000 */
[----:B------:R-:W-:-:S03]  /*f2c0*/  FFMA.FTZ R64, R46, R57, R52 ;  /* 0x000000392e407223 */ /* 0x000fc60000010034 */
[C---:B------:R-:W-:Y:S01]  /*f2d0*/  FFMA.FTZ R65, R40.reuse, R47, R42 ;  /* 0x0000002f28417223 */ /* 0x040fe2000001002a */
[----:B------:R-:W-:Y:S01]  /*f2e0*/  FFMA.FTZ R57, R40, R45, -R49 ;  /* 0x0000002d28397223 */ /* 0x000fe20000010831 */
[----:B------:R-:W-:Y:S02]  /*f2f0*/  F2FP.F16.E4M3.UNPACK_B R47, R56.H1 ;  /* 0x00000038ff2f723e */ /* 0x000fe400030006ff */
[----:B------:R-:W-:Y:S01]  /*f300*/  F2FP.F16.E4M3.UNPACK_B R45, R51.H1 ;  /* 0x00000033ff2d723e */ /* 0x000fe200030006ff */
[----:B------:R-:W-:Y:S01]  /*f310*/  HADD2.F32 R53, -RZ, R53.H1_H1 ;  /* 0x30000035ff357230 */ /* 0x000fe20000004100 */
[-C--:B------:R-:W-:Y:S01]  /*f320*/  F2FP.F16.E4M3.UNPACK_B R37, R36.reuse ;  /* 0x00000024ff25723e */ /* 0x080fe200020006ff */
[----:B------:R-:W-:Y:S01]  /*f330*/  HADD2.F32 R59, -RZ, R59.H1_H1 ;  /* 0x3000003bff3b7230 */ /* 0x000fe20000004100 */
[----:B------:R-:W-:Y:S01]  /*f340*/  F2FP.F16.E4M3.UNPACK_B R36, R36.H1 ;  /* 0x00000024ff24723e */ /* 0x000fe200030006ff */
[----:B------:R-:W-:Y:S02]  /*f350*/  HADD2.F32 R50, -RZ, R50.H1_H1 ;  /* 0x30000032ff327230 */ /* 0x000fe40000004100 */
[----:B------:R-:W-:Y:S01]  /*f360*/  FFMA.FTZ R62, R46, R54, -R55 ;  /* 0x000000362e3e7223 */ /* 0x000fe20000010837 */
[----:B------:R-:W-:-:S02]  /*f370*/  HADD2.F32 R49, -RZ, R47.H0_H0 ;  /* 0x2000002fff317230 */ /* 0x000fc40000004100 */
[----:B------:R-:W-:Y:S02]  /*f380*/  HADD2.F32 R42, -RZ, R43.H0_H0 ;  /* 0x2000002bff2a7230 */ /* 0x000fe40000004100 */
[----:B------:R-:W-:Y:S02]  /*f390*/  HADD2.F32 R46, -RZ, R45.H0_H0 ;  /* 0x2000002dff2e7230 */ /* 0x000fe40000004100 */
[C---:B------:R-:W-:Y:S01]  /*f3a0*/  FMUL.FTZ R55, R50.reuse, R59 ;  /* 0x0000003b32377220 */ /* 0x040fe20000410000 */
[----:B------:R-:W-:Y:S02]  /*f3b0*/  HADD2.F32 R40, -RZ, R39.H1_H1 ;  /* 0x30000027ff287230 */ /* 0x000fe40000004100 */
[----:B------:R-:W-:Y:S01]  /*f3c0*/  FMUL.FTZ R52, R50, R53 ;  /* 0x0000003532347220 */ /* 0x000fe20000410000 */
[----:B------:R-:W-:Y:S02]  /*f3d0*/  HADD2.F32 R39, -RZ, R36.H0_H0 ;  /* 0x20000024ff277230 */ /* 0x000fe40000004100 */
[----:B------:R-:W-:Y:S01]  /*f3e0*/  FMUL.FTZ R50, R42, R49 ;  /* 0x000000312a327220 */ /* 0x000fe20000410000 */
[----:B------:R-:W-:-:S02]  /*f3f0*/  HADD2.F32 R47, -RZ, R47.H1_H1 ;  /* 0x3000002fff2f7230 */ /* 0x000fc40000004100 */
[----:B------:R-:W-:Y:S01]  /*f400*/  FMUL.FTZ R42, R42, R46 ;  /* 0x0000002e2a2a7220 */ /* 0x000fe20000410000 */
[----:B------:R-:W-:Y:S01]  /*f410*/  HADD2.F32 R43, -RZ, R43.H1_H1 ;  /* 0x3000002bff2b7230 */ /* 0x000fe20000004100 */
[----:B------:R-:W-:Y:S01]  /*f420*/  F2FP.F16.E4M3.UNPACK_B R56, R56 ;  /* 0x00000038ff38723e */ /* 0x000fe200020006ff */
[----:B------:R-:W-:Y:S02]  /*f430*/  HADD2.F32 R45, -RZ, R45.H1_H1 ;  /* 0x3000002dff2d7230 */ /* 0x000fe40000004100 */
[C---:B------:R-:W-:Y:S01]  /*f440*/  FFMA.FTZ R66, R40.reuse, R53, -R55 ;  /* 0x0000003528427223 */ /* 0x040fe20000010837 */
[----:B------:R-:W-:Y:S01]  /*f450*/  FFMA.FTZ R68, R40, R59, R52 ;  /* 0x0000003b28447223 */ /* 0x000fe20000010034 */
[----:B------:R-:W-:Y:S02]  /*f460*/  HADD2.F32 R36, -RZ, R36.H1_H1 ;  /* 0x30000024ff247230 */ /* 0x000fe40000004100 */
[C---:B------:R-:W-:Y:S01]  /*f470*/  FFMA.FTZ R50, R39.reuse, R46, -R50 ;  /* 0x0000002e27327223 */ /* 0x040fe20000010832 */
[----:B------:R-:W-:Y:S01]  /*f480*/  FFMA.FTZ R49, R39, R49, R42 ;  /* 0x0000003127317223 */ /* 0x000fe2000001002a */
[----:B------:R-:W-:Y:S01]  /*f490*/  F2FP.F16.E4M3.UNPACK_B R51, R51 ;  /* 0x00000033ff33723e */ /* 0x000fe200020006ff */
[C---:B------:R-:W-:Y:S01]  /*f4a0*/  FMUL.FTZ R53, R43.reuse, R47 ;  /* 0x0000002f2b357220 */ /* 0x040fe20000410000 */
        /* <DEDUP_REMOVED lines=10> */
[-C--:B------:R-:W-:Y:S01]  /*f550*/  FMUL.FTZ R39, R39, R40.reuse ;  /* 0x0000002827277220 */ /* 0x080fe20000410000 */
[C---:B------:R-:W-:Y:S01]  /*f560*/  FFMA.FTZ R45, R36.reuse, R40, -R43 ;  /* 0x00000028242d7223 */ /* 0x040fe2000001082b */
[----:B------:R-:W-:Y:S01]  /*f570*/  HADD2.F32 R40, -RZ, R51.H1_H1 ;  /* 0x30000033ff287230 */ /* 0x000fe20000004100 */
[----:B------:R-:W-:Y:S01]  /*f580*/  F2FP.F16.E4M3.UNPACK_B R43, R6.H1 ;  /* 0x00000006ff2b723e */ /* 0x000fe200030006ff */
[----:B------:R-:W-:Y:S02]  /*f590*/  HADD2.F32 R37, -RZ, R37.H1_H1 ;  /* 0x30000025ff257230 */ /* 0x000fe40000004100 */
[C---:B------:R-:W-:Y:S01]  /*f5a0*/  FMUL.FTZ R46, R41.reuse, R56 ;  /* 0x00000038292e7220 */ /* 0x040fe20000410000 */
[----:B------:R-:W-:Y:S01]  /*f5b0*/  FFMA.FTZ R42, R36, R42, R39 ;  /* 0x0000002a242a7223 */ /* 0x000fe20000010027 */
[----:B------:R-:W-:Y:S01]  /*f5c0*/  F2FP.F16.E4M3.UNPACK_B R4, R38 ;  /* 0x00000026ff04723e */ /* 0x000fe200020006ff */
[----:B------:R-:W-:Y:S01]  /*f5d0*/  FMUL.FTZ R41, R41, R40 ;  /* 0x0000002829297220 */ /* 0x000fe20000410000 */
[----:B------:R-:W-:Y:S01]  /*f5e0*/  F2FP.F16.E4M3.UNPACK_B R36, R20.H1 ;  /* 0x00000014ff24723e */ /* 0x000fe200030006ff */
[----:B------:R-:W-:Y:S01]  /*f5f0*/  FFMA.FTZ R46, R37, R40, -R46 ;  /* 0x00000028252e7223 */ /* 0x000fe2000001082e */
[----:B------:R-:W-:Y:S01]  /*f600*/  F2FP.F16.E4M3.UNPACK_B R38, R38.H1 ;  /* 0x00000026ff26723e */ /* 0x000fe200030006ff */
        /* <DEDUP_REMOVED lines=10> */
[----:B------:R-:W-:Y:S01]  /*f6b0*/  FFMA.FTZ R51, R36, R37, -R51 ;  /* 0x0000002524337223 */ /* 0x000fe20000010833 */
        /* <DEDUP_REMOVED lines=9> */
[----:B------:R-:W-:Y:S02]  /*f750*/  HADD2.F32 R36, -RZ, R20.H1_H1 ;  /* 0x30000014ff247230 */ /* 0x000fe40000004100 */
[--C-:B------:R-:W-:Y:S02]  /*f760*/  HADD2.F32 R39, -RZ, R6.reuse.H0_H0 ;  /* 0x20000006ff277230 */ /* 0x100fe40000004100 */
[--C-:B------:R-:W-:Y:S02]  /*f770*/  HADD2.F32 R20, -RZ, R7.reuse.H0_H0 ;  /* 0x20000007ff147230 */ /* 0x100fe40000004100 */
[----:B------:R-:W-:Y:S02]  /*f780*/  HADD2.F32 R38, -RZ, R6.H1_H1 ;  /* 0x30000006ff267230 */ /* 0x000fe40000004100 */
[----:B------:R-:W-:Y:S02]  /*f790*/  HADD2.F32 R7, -RZ, R7.H1_H1 ;  /* 0x30000007ff077230 */ /* 0x000fe40000004100 */
[----:B------:R-:W-:Y:S01]  /*f7a0*/  FMUL.FTZ R41, R20, R39 ;  /* 0x0000002714297220 */ /* 0x000fe20000410000 */
[----:B------:R-:W-:-:S02]  /*f7b0*/  HADD2.F32 R6, -RZ, R4.H0_H0 ;  /* 0x20000004ff067230 */ /* 0x000fc40000004100 */
[-C--:B------:R-:W-:Y:S01]  /*f7c0*/  FMUL.FTZ R20, R20, R37.reuse ;  /* 0x0000002514147220 */ /* 0x080fe20000410000 */
[----:B------:R-:W-:Y:S02]  /*f7d0*/  HADD2.F32 R4, -RZ, R4.H1_H1 ;  /* 0x30000004ff047230 */ /* 0x000fe40000004100 */
[C---:B------:R-:W-:Y:S01]  /*f7e0*/  FMUL.FTZ R43, R7.reuse, R38 ;  /* 0x00000026072b7220 */ /* 0x040fe20000410000 */
        /* <DEDUP_REMOVED lines=23> */
.L_x_5329:
[----:B------:R-:W-:Y:S05]  /*f960*/  BSYNC B1 ;  /* 0x0000000000017941 */ /* 0x000fea0003800000 */
.L_x_5328:
[----:B------:R-:W-:Y:S04]  /*f970*/  BSSY B1, `(.L_x_5330) ;  /* 0x0000101000017945 */ /* 0x000fe80003800000 */
[----:B------:R-:W-:Y:S05]  /*f980*/  @P1 BRA `(.L_x_5331) ;  /* 0x0000000c00fc1947 */ /* 0x000fea0003800000 */
[----:B------:R-:W4:Y:S01]  /*f990*/  LDL R61, [R1+0x48] ;  /* 0x00004800013d7983 */ /* 0x000f220000100800 */
[----:B0----5:R-:W-:Y:S02]  /*f9a0*/  SHF.R.U32.HI R0, RZ, 0x8, R28 ;  /* 0x00000008ff007819 */ /* 0x021fe4000001161c */
[----:B------:R-:W-:Y:S02]  /*f9b0*/  LOP3.LUT R5, R28, 0xff, RZ, 0xc0, !PT ;  /* 0x000000ff1c057812 */ /* 0x000fe400078ec0ff */
[----:B------:R-:W-:Y:S02]  /*f9c0*/  LOP3.LUT R4, R0, 0xff, RZ, 0xc0, !PT ;  /* 0x000000ff00047812 */ /* 0x000fe400078ec0ff */
[----:B------:R-:W-:Y:S02]  /*f9d0*/  LEA.HI R0, R3, R213, RZ, 0x1c ;  /* 0x000000d503007211 */ /* 0x000fe400078fe0ff */
[----:B---3--:R-:W-:Y:S02]  /*f9e0*/  PRMT R37, R4, 0x7604, R5 ;  /* 0x0000760404257816 */ /* 0x008fe40000000005 */
[----:B------:R-:W-:-:S02]  /*f9f0*/  SHF.R.S32.HI R5, RZ, 0x1f, R0 ;  /* 0x0000001fff057819 */ /* 0x000fc40000011400 */
[----:B------:R-:W-:Y:S02]  /*fa00*/  SHF.R.U32.HI R24, RZ, 0x8, R31 ;  /* 0x00000008ff187819 */ /* 0x000fe4000001161f */
[----:B------:R-:W-:Y:S01]  /*fa10*/  LEA.HI R4, R5, R0, RZ, 0x2 ;  /* 0x0000000005047211 */ /* 0x000fe200078f10ff */
[----:B------:R-:W-:Y:S01]  /*fa20*/  IMAD.SHL.U32 R0, R0, 0x10, RZ ;  /* 0x0000001000007824 */ /* 0x000fe200078e00ff */
[----:B--2---:R-:W-:Y:S02]  /*fa30*/  LOP3.LUT R21, R31, 0xff, RZ, 0xc0, !PT ;  /* 0x000000ff1f157812 */ /* 0x004fe400078ec0ff */
[----:B------:R-:W-:Y:S01]  /*fa40*/  SHF.R.U32.HI R20, RZ, 0x8, R8 ;  /* 0x00000008ff147819 */ /* 0x000fe20000011608 */
[----:B------:R-:W-:Y:S01]  /*fa50*/  IMAD.SHL.U32 R4, R4, 0x800, RZ ;  /* 0x0000080004047824 */ /* 0x000fe200078e00ff */
[----:B------:R-:W-:Y:S02]  /*fa60*/  LOP3.LUT R5, R215, 0x30, R0, 0xf8, !PT ;  /* 0x00000030d7057812 */ /* 0x000fe400078ef800 */
[----:B------:R-:W-:-:S02]  /*fa70*/  LOP3.LUT R0, R24, 0xff, RZ, 0xc0, !PT ;  /* 0x000000ff18007812 */ /* 0x000fc400078ec0ff */
[----:B------:R-:W-:Y:S02]  /*fa80*/  SHF.R.U32.HI R6, RZ, 0x8, R29 ;  /* 0x00000008ff067819 */ /* 0x000fe4000001161d */
[----:B------:R-:W-:Y:S02]  /*fa90*/  LOP3.LUT R25, R8, 0xff, RZ, 0xc0, !PT ;  /* 0x000000ff08197812 */ /* 0x000fe400078ec0ff */
[----:B------:R-:W-:Y:S02]  /*faa0*/  LOP3.LUT R20, R20, 0xff, RZ, 0xc0, !PT ;  /* 0x000000ff14147812 */ /* 0x000fe400078ec0ff */
[----:B------:R-:W-:Y:S02]  /*fab0*/  PRMT R41, R0, 0x7604, R21 ;  /* 0x0000760400297816 */ /* 0x000fe40000000015 */
[----:B------:R-:W-:Y:S02]  /*fac0*/  LOP3.LUT R5, R5, R216, RZ, 0x3c, !PT ;  /* 0x000000d805057212 */ /* 0x000fe400078e3cff */
[----:B------:R-:W-:-:S02]  /*fad0*/  LOP3.LUT R4, R4, 0xffffe000, RZ, 0xc0, !PT ;  /* 0xffffe00004047812 */ /* 0x000fc400078ec0ff */
[----:B------:R-:W-:Y:S02]  /*fae0*/  SHF.R.U32.HI R0, RZ, 0x8, R9 ;  /* 0x00000008ff007819 */ /* 0x000fe40000011609 */
[----:B------:R-:W-:Y:S02]  /*faf0*/  LOP3.LUT R7, R29, 0xff, RZ, 0xc0, !PT ;  /* 0x000000ff1d077812 */ /* 0x000fe400078ec0ff */
[----:B------:R-:W-:Y:S02]  /*fb00*/  LOP3.LUT R6, R6, 0xff, RZ, 0xc0, !PT ;  /* 0x000000ff06067812 */ /* 0x000fe400078ec0ff */
[----:B------:R-:W-:Y:S02]  /*fb10*/  PRMT R45, R20, 0x7604, R25 ;  /* 0x00007604142d7816 */ /* 0x000fe40000000019 */
[----:B------:R-:W-:Y:S02]  /*fb20*/  IADD3 R21, R5, R217, R4 ;  /* 0x000000d905157210 */ /* 0x000fe40007ffe004 */
[----:B------:R-:W-:-:S02]  /*fb30*/  LOP3.LUT R25, R9, 0xff, RZ, 0xc0, !PT ;  /* 0x000000ff09197812 */ /* 0x000fc400078ec0ff */
[----:B------:R-:W-:Y:S02]  /*fb40*/  SHF.R.U32.HI R24, RZ, 0x8, R11 ;  /* 0x00000008ff187819 */ /* 0x000fe4000001160b */
[----:B------:R-:W-:Y:S02]  /*fb50*/  LOP3.LUT R0, R0, 0xff, RZ, 0xc0, !PT ;  /* 0x000000ff00007812 */ /* 0x000fe400078ec0ff */
[----:B------:R-:W-:Y:S02]  /*fb60*/  SHF.R.U32.HI R20, RZ, 0x8, R10 ;  /* 0x00000008ff147819 */ /* 0x000fe4000001160a */
[----:B------:R-:W-:Y:S02]  /*fb70*/  PRMT R36, R6, 0x7604, R7 ;  /* 0x0000760406247816 */ /* 0x000fe40000000007 */
[----:B------:R-:W-:Y:S02]  /*fb80*/  SHF.R.U32.HI R6, RZ, 0x8, R30 ;  /* 0x00000008ff067819 */ /* 0x000fe4000001161e */
[----:B------:R-:W-:-:S02]  /*fb90*/  LOP3.LUT R27, R10, 0xff, RZ, 0xc0, !PT ;  /* 0x000000ff0a1b7812 */ /* 0x000fc400078ec0ff */
[----:B------:R-:W-:Y:S02]  /*fba0*/  LOP3.LUT R24, R24, 0xff, RZ, 0xc0, !PT ;  /* 0x000000ff18187812 */ /* 0x000fe400078ec0ff */
[----:B------:R-:W-:Y:S01]  /*fbb0*/  PRMT R49, R0, 0x7604, R25 ;  /* 0x0000760400317816 */ /* 0x000fe20000000019 */
[----:B------:R-:W-:Y:S01]  /*fbc0*/  IMAD.IADD R0, R16, 0x1, R21 ;  /* 0x0000000110007824 */ /* 0x000fe200078e0215 */
[----:B------:R-:W-:Y:S02]  /*fbd0*/  LOP3.LUT R20, R20, 0xff, RZ, 0xc0, !PT ;  /* 0x000000ff14147812 */ /* 0x000fe400078ec0ff */
[----:B------:R-:W-:Y:S02]  /*fbe0*/  LOP3.LUT R43, R11, 0xff, RZ, 0xc0, !PT ;  /* 0x000000ff0b2b7812 */ /* 0x000fe400078ec0ff */
[----:B------:R-:W-:Y:S02]  /*fbf0*/  LOP3.LUT R7, R30, 0xff, RZ, 0xc0, !PT ;  /* 0x000000ff1e077812 */ /* 0x000fe400078ec0ff */
[----:B------:R-:W-:-:S02]  /*fc00*/  LOP3.LUT R6, R6, 0xff, RZ, 0xc0, !PT ;  /* 0x000000ff06067812 */ /* 0x000fc400078ec0ff */
[----:B------:R-:W-:Y:S02]  /*fc10*/  PRMT R51, R20, 0x7604, R27 ;  /* 0x0000760414337816 */ /* 0x000fe4000000001b */
[----:B------:R-:W-:Y:S02]  /*fc20*/  PRMT R53, R24, 0x7604, R43 ;  /* 0x0000760418357816 */ /* 0x000fe4000000002b */
[----:B------:R-:W0:Y:S01]  /*fc30*/  LDS.128 R24, [R0+0x18400] ;  /* 0x0184000000187984 */ /* 0x000e220000000c00 */
[----:B----4-:R-:W-:Y:S02]  /*fc40*/  PRMT R39, R6, 0x7604, R7 ;  /* 0x0000760406277816 */ /* 0x010fe40000000007 */
        /* <DEDUP_REMOVED lines=13> */
[----:B------:R-:W-:Y:S02]  /*fd20*/  SHF.R.U32.HI R38, RZ, 0x10, R10 ;  /* 0x00000010ff267819 */ /* 0x000fe4000001160a */
[----:B------:R-:W-:-:S02]  /*fd30*/  PRMT R49, R36, 0x7054, R49 ;  /* 0x0000705424317816 */ /* 0x000fc40000000031 */
[----:B------:R-:W-:Y:S02]  /*fd40*/  LOP3.LUT R40, R40, 0xff, RZ, 0xc0, !PT ;  /* 0x000000ff28287812 */ /* 0x000fe400078ec0ff */
[----:B------:R-:W-:Y:S02]  /*fd50*/  LOP3.LUT R20, R20, 0xff, RZ, 0xc0, !PT ;  /* 0x000000ff14147812 */ /* 0x000fe400078ec0ff */
[----:B------:R-:W-:Y:S02]  /*fd60*/  LOP3.LUT R38, R38, 0xff, RZ, 0xc0, !PT ;  /* 0x000000ff26267812 */ /* 0x000fe400078ec0ff */
[----:B------:R-:W-:Y:S02]  /*fd70*/  LOP3.LUT R49, R49, 0xff000000, R9, 0xf8, !PT ;  /* 0xff00000031317812 */ /* 0x000fe400078ef809 */
[----:B------:R-:W-:Y:S02]  /*fd80*/  PRMT R43, R40, 0x7054, R41 ;  /* 0x00007054282b7816 */ /* 0x000fe40000000029 */
[----:B------:R-:W-:-:S02]  /*fd90*/  PRMT R47, R20, 0x7054, R45 ;  /* 0x00007054142f7816 */ /* 0x000fc4000000002d */
[----:B------:R-:W-:Y:S02]  /*fda0*/  PRMT R51, R38, 0x7054, R51 ;  /* 0x0000705426337816 */ /* 0x000fe40000000033 */
[----:B------:R-:W-:Y:S02]  /*fdb0*/  LOP3.LUT R41, R21, 0xff000000, R29, 0xf8, !PT ;  /* 0xff00000015297812 */ /* 0x000fe400078ef81d */
[----:B------:R-:W-:Y:S02]  /*fdc0*/  F2FP.F16.E4M3.UNPACK_B R48, R49 ;  /* 0x00000031ff30723e */ /* 0x000fe400020006ff */
[----:B0-----:R-:W-:Y:S02]  /*fdd0*/  F2FP.F16.E4M3.UNPACK_B R36, R25 ;  /* 0x00000019ff24723e */ /* 0x001fe400020006ff */
[----:B------:R-:W-:Y:S01]  /*fde0*/  SHF.R.U32.HI R40, RZ, 0x10, R11 ;  /* 0x00000010ff287819 */ /* 0x000fe2000001160b */
[----:B------:R-:W-:Y:S01]  /*fdf0*/  HADD2.F32 R50, -RZ, R48.H0_H0 ;  /* 0x20000030ff327230 */ /* 0x000fe20000004100 */
[----:B------:R-:W-:-:S02]  /*fe00*/  LOP3.LUT R47, R47, 0xff000000, R8, 0xf8, !PT ;  /* 0xff0000002f2f7812 */ /* 0x000fc400078ef808 */
[----:B------:R-:W-:Y:S01]  /*fe10*/  LOP3.LUT R8, R51, 0xff000000, R10, 0xf8, !PT ;  /* 0xff00000033087812 */ /* 0x000fe200078ef80a */
[----:B------:R-:W-:Y:S01]  /*fe20*/  HADD2.F32 R51, -RZ, R48.H1_H1 ;  /* 0x30000030ff337230 */ /* 0x000fe20000004100 */
[----:B------:R-:W-:Y:S02]  /*fe30*/  F2FP.F16.E4M3.UNPACK_B R42, R41 ;  /* 0x00000029ff2a723e */ /* 0x000fe400020006ff */
[----:B------:R-:W-:Y:S02]  /*fe40*/  LOP3.LUT R40, R40, 0xff, RZ, 0xc0, !PT ;  /* 0x000000ff28287812 */ /* 0x000fe400078ec0ff */
[----:B------:R-:W-:Y:S01]  /*fe50*/  LOP3.LUT R20, R39, 0xff000000, R30, 0xf8, !PT ;  /* 0xff00000027147812 */ /* 0x000fe200078ef81e */
[--C-:B------:R-:W-:Y:S01]  /*fe60*/  HADD2.F32 R46, -RZ, R42.reuse.H0_H0 ;  /* 0x2000002aff2e7230 */ /* 0x100fe20000004100 */
[----:B------:R-:W-:Y:S01]  /*fe70*/  LOP3.LUT R45, R43, 0xff000000, R31, 0xf8, !PT ;  /* 0xff0000002b2d7812 */ /* 0x000fe200078ef81f */
[----:B------:R-:W-:Y:S01]  /*fe80*/  HADD2.F32 R43, -RZ, R42.H1_H1 ;  /* 0x3000002aff2b7230 */ /* 0x000fe20000004100 */
[----:B------:R-:W-:-:S02]  /*fe90*/  F2FP.F16.E4M3.UNPACK_B R38, R27 ;  /* 0x0000001bff26723e */ /* 0x000fc400020006ff */
[----:B------:R-:W-:Y:S02]  /*fea0*/  F2FP.F16.E4M3.UNPACK_B R39, R27.H1 ;  /* 0x0000001bff27723e */ /* 0x000fe400030006ff */
[----:B------:R-:W-:Y:S02]  /*feb0*/  PRMT R53, R40, 0x7054, R53 ;  /* 0x0000705428357816 */ /* 0x000fe40000000035 */
[-C--:B------:R-:W-:Y:S02]  /*fec0*/  F2FP.F16.E4M3.UNPACK_B R27, R24.reuse ;  /* 0x00000018ff1b723e */ /* 0x080fe400020006ff */
[----:B------:R-:W-:Y:S02]  /*fed0*/  F2FP.F16.E4M3.UNPACK_B R31, R24.H1 ;  /* 0x00000018ff1f723e */ /* 0x000fe400030006ff */
[----:B------:R-:W-:Y:S02]  /*fee0*/  LOP3.LUT R40, R37, 0xff000000, R28, 0xf8, !PT ;  /* 0xff00000025287812 */ /* 0x000fe400078ef81c */
[----:B------:R-:W-:-:S02]  /*fef0*/  F2FP.F16.E4M3.UNPACK_B R37, R25.H1 ;  /* 0x00000019ff25723e */ /* 0x000fc400030006ff */
[----:B------:R-:W-:Y:S02]  /*ff00*/  F2FP.F16.E4M3.UNPACK_B R49, R49.H1 ;  /* 0x00000031ff31723e */ /* 0x000fe400030006ff */
[----:B------:R-:W-:Y:S02]  /*ff10*/  F2FP.F16.E4M3.UNPACK_B R41, R41.H1 ;  /* 0x00000029ff29723e */ /* 0x000fe400030006ff */
[----:B------:R-:W-:-:S03]  /*ff20*/  LOP3.LUT R53, R53, 0xff000000, R11, 0xf8, !PT ;  /* 0xff00000035357812 */ /* 0x000fc600078ef80b */
[----:B------:R-:W-:Y:S01]  /*ff30*/  HADD2.F32 R42, -RZ, R41.H0_H0 ;  /* 0x20000029ff2a7230 */ /* 0x000fe20000004100 */
[----:B------:R-:W0:Y:S02]  /*ff40*/  LDS.128 R4, [R61+0x18400] ;  /* 0x018400003d047984 */ /* 0x000e240000000c00 */
[-C--:B0-----:R-:W-:Y:S02]  /*ff50*/  F2FP.F16.E4M3.UNPACK_B R10, R5.reuse ;  /* 0x00000005ff0a723e */ /* 0x081fe400020006ff */
[----:B------:R-:W-:Y:S01]  /*ff60*/  F2FP.F16.E4M3.UNPACK_B R21, R5.H1 ;  /* 0x00000005ff15723e */ /* 0x000fe200030006ff */
[----:B------:R-:W-:Y:S01]  /*ff70*/  HADD2.F32 R5, -RZ, R36.H0_H0 ;  /* 0x20000024ff057230 */ /* 0x000fe20000004100 */
[-C--:B------:R-:W-:Y:S01]  /*ff80*/  F2FP.F16.E4M3.UNPACK_B R29, R7.reuse ;  /* 0x00000007ff1d723e */ /* 0x080fe200020006ff */
[----:B------:R-:W-:Y:S01]  /*ff90*/  HADD2.F32 R9, -RZ, R10.H0_H0 ;  /* 0x2000000aff097230 */ /* 0x000fe20000004100 */
[----:B------:R-:W-:Y:S01]  /*ffa0*/  F2FP.F16.E4M3.UNPACK_B R30, R7.H1 ;  /* 0x00000007ff1e723e */ /* 0x000fe200030006ff */
[----:B------:R-:W-:-:S02]  /*ffb0*/  HADD2.F32 R36, -RZ, R36.H1_H1 ;  /* 0x30000024ff247230 */ /* 0x000fc40000004100 */
[C---:B------:R-:W-:Y:S01]  /*ffc0*/  FMUL.FTZ R24, R5.reuse, R50 ;  /* 0x0000003205187220 */ /* 0x040fe20000410000 */
[----:B------:R-:W-:Y:S01]  /*ffd0*/  FMUL.FTZ R25, R5, R46 ;  /* 0x0000002e05197220 */ /* 0x000fe20000410000 */
[----:B------:R-:W-:Y:S02]  /*ffe0*/  F2FP.F16.E4M3.UNPACK_B R11, R4.H1 ;  /* 0x00000004ff0b723e */ /* 0x000fe400030006ff */
[C---:B------:R-:W-:Y:S01]  /*fff0*/  FFMA.FTZ R5, R9.reuse, R46, -R24 ;  /* 0x0000002e09057223 */ /* 0x040fe20000010818 */
[----:B------:R-:W-:Y:S02]  /*10000*/  HADD2.F32 R24, -RZ, R10.H1_H1 ;  /* 0x3000000aff187230 */ /* 0x000fe40000004100 */
[----:B------:R-:W-:Y:S01]  /*10010*/  FFMA.FTZ R9, R9, R50, R25 ;  /* 0x0000003209097223 */ /* 0x000fe20000010019 */
[----:B------:R-:W-:Y:S02]  /*10020*/  HADD2.F32 R46, -RZ, R49.H0_H0 ;  /* 0x20000031ff2e7230 */ /* 0x000fe40000004100 */
[----:B------:R-:W-:Y:S01]  /*10030*/  FMUL.FTZ R55, R36, R51 ;  /* 0x0000003324377220 */ /* 0x000fe20000410000 */
[----:B------:R-:W-:-:S02]  /*10040*/  HADD2.F32 R10, -RZ, R37.H0_H0 ;  /* 0x20000025ff0a7230 */ /* 0x000fc40000004100 */
[-C--:B------:R-:W-:Y:S01]  /*10050*/  FMUL.FTZ R36, R36, R43.reuse ;  /* 0x0000002b24247220 */ /* 0x080fe20000410000 */
[----:B------:R-:W-:Y:S01]  /*10060*/  HADD2.F32 R25, -RZ, R21.H0_H0 ;  /* 0x20000015ff197230 */ /* 0x000fe20000004100 */
[----:B------:R-:W-:Y:S01]  /*10070*/  F2FP.F16.E4M3.UNPACK_B R7, R4 ;  /* 0x00000004ff07723e */ /* 0x000fe200020006ff */
[----:B------:R-:W-:Y:S02]  /*10080*/  HADD2.F32 R37, -RZ, R37.H1_H1 ;  /* 0x30000025ff257230 */ /* 0x000fe40000004100 */
[C---:B------:R-:W-:Y:S01]  /*10090*/  FMUL.FTZ R48, R10.reuse, R46 ;  /* 0x0000002e0a307220 */ /* 0x040fe20000410000 */
[-C--:B------:R-:W-:Y:S01]  /*100a0*/  FMUL.FTZ R57, R10, R42.reuse ;  /* 0x0000002a0a397220 */ /* 0x080fe20000410000 */
[C---:B------:R-:W-:Y:S01]  /*100b0*/  FFMA.FTZ R10, R24.reuse, R43, -R55 ;  /* 0x0000002b180a7223 */ /* 0x040fe20000010837 */
[----:B------:R-:W-:Y:S01]  /*100c0*/  FFMA.FTZ R24, R24, R51, R36 ;  /* 0x0000003318187223 */ /* 0x000fe20000010024 */
[C---:B------:R-:W-:Y:S01]  /*100d0*/  FFMA.FTZ R51, R25.reuse, R42, -R48 ;  /* 0x0000002a19337223 */ /* 0x040fe20000010830 */
[----:B------:R-:W-:Y:S01]  /*100e0*/  HADD2.F32 R42, -RZ, R41.H1_H1 ;  /* 0x30000029ff2a7230 */ /* 0x000fe20000004100 */
[----:B------:R-:W-:Y:S01]  /*100f0*/  F2FP.F16.E4M3.UNPACK_B R48, R53 ;  /* 0x00000035ff30723e */ /* 0x000fe200020006ff */
[----:B------:R-:W-:Y:S01]  /*10100*/  FFMA.FTZ R57, R25, R46, R57 ;  /* 0x0000002e19397223 */ /* 0x000fe20000010039 */
[----:B------:R-:W-:Y:S01]  /*10110*/  F2FP.F16.E4M3.UNPACK_B R41, R45 ;  /* 0x0000002dff29723e */ /* 0x000fe200020006ff */
[----:B------:R-:W-:Y:S01]  /*10120*/  HADD2.F32 R46, -RZ, R49.H1_H1 ;  /* 0x30000031ff2e7230 */ /* 0x000fe20000004100 */
[----:B------:R-:W-:Y:S01]  /*10130*/  F2FP.F16.E4M3.UNPACK_B R53, R53.H1 ;  /* 0x00000035ff35723e */ /* 0x000fe200030006ff */
[----:B------:R-:W-:Y:S01]  /*10140*/  HADD2.F32 R49, -RZ, R48.H0_H0 ;  /* 0x20000030ff317230 */ /* 0x000fe20000004100 */
[----:B------:R-:W-:Y:S01]  /*10150*/  F2FP.F16.E4M3.UNPACK_B R45, R45.H1 ;  /* 0x0000002dff2d723e */ /* 0x000fe200030006ff */
[----:B------:R-:W-:-:S02]  /*10160*/  HADD2.F32 R36, -RZ, R38.H0_H0 ;  /* 0x20000026ff247230 */ /* 0x000fc40000004100 */
[C---:B------:R-:W-:Y:S01]  /*10170*/  FMUL.FTZ R50, R37.reuse, R46 ;  /* 0x0000002e25327220 */ /* 0x040fe20000410000 */
[----:B------:R-:W-:Y:S02]  /*10180*/  HADD2.F32 R43, -RZ, R41.H0_H0 ;  /* 0x20000029ff2b7230 */ /* 0x000fe40000004100 */
[----:B------:R-:W-:Y:S01]  /*10190*/  FMUL.FTZ R37, R37, R42 ;  /* 0x0000002a25257220 */ /* 0x000fe20000410000 */
[----:B------:R-:W-:Y:S02]  /*101a0*/  HADD2.F32 R21, -RZ, R21.H1_H1 ;  /* 0x30000015ff157230 */ /* 0x000fe40000004100 */
[C---:B------:R-:W-:Y:S01]  /*101b0*/  FMUL.FTZ R56, R36.reuse, R49 ;  /* 0x0000003124387220 */ /* 0x040fe20000410000 */
[----:B------:R-:W-:Y:S02]  /*101c0*/  HADD2.F32 R25, -RZ, R29.H0_H0 ;  /* 0x2000001dff197230 */ /* 0x000fe40000004100 */
[----:B------:R-:W-:Y:S01]  /*101d0*/  FMUL.FTZ R36, R36, R43 ;  /* 0x0000002b24247220 */ /* 0x000fe20000410000 */
[----:B------:R-:W-:-:S02]  /*101e0*/  HADD2.F32 R41, -RZ, R41.H1_H1 ;  /* 0x30000029ff297230 */ /* 0x000fc40000004100 */
[----:B------:R-:W-:Y:S01]  /*101f0*/  FFMA.FTZ R52, R21, R42, -R50 ;  /* 0x0000002a15347223 */ /* 0x000fe20000010832 */
[----:B------:R-:W-:Y:S02]  /*10200*/  HADD2.F32 R38, -RZ, R38.H1_H1 ;  /* 0x30000026ff267230 */ /* 0x000fe40000004100 */
[C---:B------:R-:W-:Y:S01]  /*10210*/  FFMA.FTZ R56, R25.reuse, R43, -R56 ;  /* 0x0000002b19387223 */ /* 0x040fe20000010838 */
[----:B------:R-:W-:Y:S02]  /*10220*/  HADD2.F32 R48, -RZ, R48.H1_H1 ;  /* 0x30000030ff307230 */ /* 0x000fe40000004100 */
[----:B------:R-:W-:Y:S01]  /*10230*/  FFMA.FTZ R49, R25, R49, R36 ;  /* 0x0000003119317223 */ /* 0x000fe20000010024 */
[----:B------:R-:W-:Y:S01]  /*10240*/  FFMA.FTZ R54, R21, R46, R37 ;  /* 0x0000002e15367223 */ /* 0x000fe20000010025 */
[----:B------:R-:W-:Y:S02]  /*10250*/  HADD2.F32 R29, -RZ, R29.H1_H1 ;  /* 0x3000001dff1d7230 */ /* 0x000fe40000004100 */
[----:B------:R-:W-:Y:S01]  /*10260*/  FMUL.FTZ R37, R38, R41 ;  /* 0x0000002926257220 */ /* 0x000fe20000410000 */
[----:B------:R-:W-:-:S02]  /*10270*/  HADD2.F32 R42, -RZ, R53.H0_H0 ;  /* 0x20000035ff2a7230 */ /* 0x000fc40000004100 */
[-C--:B------:R-:W-:Y:S01]  /*10280*/  FMUL.FTZ R46, R38, R48.reuse ;  /* 0x00000030262e7220 */ /* 0x080fe20000410000 */
[----:B------:R-:W-:Y:S02]  /*10290*/  HADD2.F32 R25, -RZ, R39.H0_H0 ;  /* 0x20000027ff197230 */ /* 0x000fe40000004100 */
[C---:B------:R-:W-:Y:S01]  /*102a0*/  FFMA.FTZ R58, R29.reuse, R48, R37 ;  /* 0x000000301d3a7223 */ /* 0x040fe20000010025 */
[----:B------:R-:W-:Y:S02]  /*102b0*/  HADD2.F32 R36, -RZ, R45.H0_H0 ;  /* 0x2000002dff247230 */ /* 0x000fe40000004100 */
[----:B------:R-:W-:Y:S01]  /*102c0*/  FFMA.FTZ R55, R29, R41, -R46 ;  /* 0x000000291d377223 */ /* 0x000fe2000001082e */
[----:B------:R-:W-:Y:S02]  /*102d0*/  HADD2.F32 R21, -RZ, R30.H0_H0 ;  /* 0x2000001eff157230 */ /* 0x000fe40000004100 */
[C---:B------:R-:W-:Y:S01]  /*102e0*/  FMUL.FTZ R38, R25.reuse, R42 ;  /* 0x0000002a19267220 */ /* 0x040fe20000410000 */
[----:B------:R-:W-:Y:S01]  /*102f0*/  F2FP.F16.E4M3.UNPACK_B R37, R47.H1 ;  /* 0x0000002fff25723e */ /* 0x000fe200030006ff */
[----:B------:R-:W-:Y:S01]  /*10300*/  FMUL.FTZ R25, R25, R36 ;  /* 0x0000002419197220 */ /* 0x000fe20000410000 */
[----:B------:R-:W-:Y:S01]  /*10310*/  F2FP.F16.E4M3.UNPACK_B R29, R40.H1 ;  /* 0x00000028ff1d723e */ /* 0x000fe200030006ff */
[----:B------:R-:W-:Y:S01]  /*10320*/  FFMA.FTZ R59, R21, R36, -R38 ;  /* 0x00000024153b7223 */ /* 0x000fe20000010826 */
[----:B------:R-:W-:-:S02]  /*10330*/  HADD2.F32 R53, -RZ, R53.H1_H1 ;  /* 0x30000035ff357230 */ /* 0x000fc40000004100 */
[----:B------:R-:W-:Y:S01]  /*10340*/  FFMA.FTZ R60, R21, R42, R25 ;  /* 0x0000002a153c7223 */ /* 0x000fe20000010019 */
[----:B------:R-:W-:Y:S01]  /*10350*/  HADD2.F32 R39, -RZ, R39.H1_H1 ;  /* 0x30000027ff277230 */ /* 0x000fe20000004100 */
[----:B------:R-:W-:Y:S01]  /*10360*/  F2FP.F16.E4M3.UNPACK_B R47, R47 ;  /* 0x0000002fff2f723e */ /* 0x000fe200020006ff */
[----:B------:R-:W-:Y:S01]  /*10370*/  HADD2.F32 R38, -RZ, R37.H0_H0 ;  /* 0x20000025ff267230 */ /* 0x000fe20000004100 */
[----:B------:R-:W-:Y:S01]  /*10380*/  F2FP.F16.E4M3.UNPACK_B R40, R40 ;  /* 0x00000028ff28723e */ /* 0x000fe200020006ff */
[----:B------:R-:W-:Y:S02]  /*10390*/  HADD2.F32 R25, -RZ, R31.H0_H0 ;  /* 0x2000001fff197230 */ /* 0x000fe40000004100 */
[----:B------:R-:W-:Y:S01]  /*103a0*/  FMUL.FTZ R41, R39, R53 ;  /* 0x0000003527297220 */ /* 0x000fe20000410000 */
[----:B------:R-:W-:Y:S01]  /*103b0*/  HADD2.F32 R36, -RZ, R29.H0_H0 ;  /* 0x2000001dff247230 */ /* 0x000fe20000004100 */
[----:B------:R-:W-:Y:S01]  /*103c0*/  F2FP.F16.E4M3.UNPACK_B R4, R6 ;  /* 0x00000006ff04723e */ /* 0x000fe200020006ff */
[----:B------:R-:W-:-:S02]  /*103d0*/  HADD2.F32 R45, -RZ, R45.H1_H1 ;  /* 0x3000002dff2d7230 */ /* 0x000fc40000004100 */
[C---:B------:R-:W-:Y:S01]  /*103e0*/  FMUL.FTZ R42, R25.reuse, R38 ;  /* 0x00000026192a7220 */ /* 0x040fe20000410000 */
[----:B------:R-:W-:Y:S02]  /*103f0*/  HADD2.F32 R30, -RZ, R30.H1_H1 ;  /* 0x3000001eff1e7230 */ /* 0x000fe40000004100 */
[----:B------:R-:W-:Y:S01]  /*10400*/  FMUL.FTZ R25, R25, R36 ;  /* 0x0000002419197220 */ /* 0x000fe20000410000 */
[----:B------:R-:W-:Y:S02]  /*10410*/  HADD2.F32 R21, -RZ, R11.H0_H0 ;  /* 0x2000000bff157230 */ /* 0x000fe40000004100 */
[-C--:B------:R-:W-:Y:S01]  /*10420*/  FMUL.FTZ R46, R39, R45.reuse ;  /* 0x0000002d272e7220 */ /* 0x080fe20000410000 */
[----:B------:R-:W-:Y:S02]  /*10430*/  HADD2.F32 R31, -RZ, R31.H1_H1 ;  /* 0x3000001fff1f7230 */ /* 0x000fe40000004100 */
[----:B------:R-:W-:Y:S01]  /*10440*/  FFMA.FTZ R62, R30, R45, -R41 ;  /* 0x0000002d1e3e7223 */ /* 0x000fe20000010829 */
[----:B------:R-:W-:-:S02]  /*10450*/  HADD2.F32 R11, -RZ, R11.H1_H1 ;  /* 0x3000000bff0b7230 */ /* 0x000fc40000004100 */
[C---:B------:R-:W-:Y:S01]  /*10460*/  FFMA.FTZ R41, R21.reuse, R38, R25 ;  /* 0x0000002615297223 */ /* 0x040fe20000010019 */
[----:B------:R-:W-:Y:S01]  /*10470*/  FFMA.FTZ R53, R30, R53, R46 ;  /* 0x000000351e357223 */ /* 0x000fe2000001002e */
[----:B------:R-:W-:Y:S02]  /*10480*/  HADD2.F32 R38, -RZ, R37.H1_H1 ;  /* 0x30000025ff267230 */ /* 0x000fe40000004100 */
[----:B------:R-:W-:Y:S01]  /*10490*/  FFMA.FTZ R39, R21, R36, -R42 ;  /* 0x0000002415277223 */ /* 0x000fe2000001082a */
[----:B------:R-:W-:Y:S01]  /*104a0*/  HADD2.F32 R30, -RZ, R29.H1_H1 ;  /* 0x3000001dff1e7230 */ /* 0x000fe20000004100 */
[----:B------:R-:W-:Y:S01]  /*104b0*/  F2FP.F16.E4M3.UNPACK_B R28, R6.H1 ;  /* 0x00000006ff1c723e */ /* 0x000fe200030006ff */
[----:B------:R-:W-:Y:S02]  /*104c0*/  HADD2.F32 R36, -RZ, R47.H0_H0 ;  /* 0x2000002fff247230 */ /* 0x000fe40000004100 */
[----:B------:R-:W-:Y:S01]  /*104d0*/  FMUL.FTZ R42, R31, R38 ;  /* 0x000000261f2a7220 */ /* 0x000fe20000410000 */
[----:B------:R-:W-:-:S02]  /*104e0*/  HADD2.F32 R21, -RZ, R27.H0_H0 ;  /* 0x2000001bff157230 */ /* 0x000fc40000004100 */
[-C--:B------:R-:W-:Y:S01]  /*104f0*/  FMUL.FTZ R31, R31, R30.reuse ;  /* 0x0000001e1f1f7220 */ /* 0x080fe20000410000 */
[----:B------:R-:W-:Y:S02]  /*10500*/  HADD2.F32 R27, -RZ, R27.H1_H1 ;  /* 0x3000001bff1b7230 */ /* 0x000fe40000004100 */
[C---:B------:R-:W-:Y:S01]  /*10510*/  FFMA.FTZ R48, R11.reuse, R30, -R42 ;  /* 0x0000001e0b307223 */ /* 0x040fe2000001082a */
[--C-:B------:R-:W-:Y:S02]  /*10520*/  HADD2.F32 R30, -RZ, R40.reuse.H0_H0 ;  /* 0x20000028ff1e7230 */ /* 0x100fe40000004100 */
[----:B------:R-:W-:Y:S01]  /*10530*/  FFMA.FTZ R50, R11, R38, R31 ;  /* 0x000000260b327223 */ /* 0x000fe2000001001f */
[----:B------:R-:W-:Y:S02]  /*10540*/  HADD2.F32 R11, -RZ, R7.H0_H0 ;  /* 0x20000007ff0b7230 */ /* 0x000fe40000004100 */
[----:B------:R-:W-:Y:S01]  /*10550*/  FMUL.FTZ R42, R21, R36 ;  /* 0x00000024152a7220 */ /* 0x000fe20000410000 */
[----:B------:R-:W-:Y:S01]  /*10560*/  HADD2.F32 R38, -RZ, R47.H1_H1 ;  /* 0x3000002fff267230 */ /* 0x000fe20000004100 */
[----:B------:R-:W-:Y:S01]  /*10570*/  F2FP.F16.E4M3.UNPACK_B R6, R26 ;  /* 0x0000001aff06723e */ /* 0x000fe200020006ff */
[----:B------:R-:W-:-:S02]  /*10580*/  HADD2.F32 R40, -RZ, R40.H1_H1 ;  /* 0x30000028ff287230 */ /* 0x000fc40000004100 */
[-C--:B------:R-:W-:Y:S01]  /*10590*/  FMUL.FTZ R46, R21, R30.reuse ;  /* 0x0000001e152e7220 */ /* 0x080fe20000410000 */
[----:B------:R-:W-:Y:S01]  /*105a0*/  FFMA.FTZ R42, R11, R30, -R42 ;  /* 0x0000001e0b2a7223 */ /* 0x000fe2000001082a */
[----:B------:R-:W-:Y:S01]  /*105b0*/  HADD2.F32 R7, -RZ, R7.H1_H1 ;  /* 0x30000007ff077230 */ /* 0x000fe20000004100 */
[----:B------:R-:W-:Y:S01]  /*105c0*/  F2FP.F16.E4M3.UNPACK_B R26, R26.H1 ;  /* 0x0000001aff1a723e */ /* 0x000fe200030006ff */
[C---:B------:R-:W-:Y:S01]  /*105d0*/  FMUL.FTZ R30, R27.reuse, R38 ;  /* 0x000000261b1e7220 */ /* 0x040fe20000410000 */
[----:B------:R-:W-:Y:S01]  /*105e0*/  F2FP.F16.E4M3.UNPACK_B R25, R8.H1 ;  /* 0x00000008ff19723e */ /* 0x000fe200030006ff */
[----:B------:R-:W-:Y:S01]  /*105f0*/  FMUL.FTZ R29, R27, R40 ;  /* 0x000000281b1d7220 */ /* 0x000fe20000410000 */
[----:B------:R-:W-:Y:S01]  /*10600*/  F2FP.F16.E4M3.UNPACK_B R21, R20.H1 ;  /* 0x00000014ff15723e */ /* 0x000fe200030006ff */
[----:B------:R-:W-:Y:S01]  /*10610*/  FFMA.FTZ R46, R11, R36, R46 ;  /* 0x000000240b2e7223 */ /* 0x000fe2000001002e */
[----:B------:R-:W-:Y:S01]  /*10620*/  FFMA.FTZ R27, R7, R40, -R30 ;  /* 0x00000028071b7223 */ /* 0x000fe2000001081e */
[----:B------:R-:W-:-:S02]  /*10630*/  HADD2.F32 R36, -RZ, R25.H0_H0 ;  /* 0x20000019ff247230 */ /* 0x000fc40000004100 */
[----:B------:R-:W-:Y:S01]  /*10640*/  FFMA.FTZ R29, R7, R38, R29 ;  /* 0x00000026071d7223 */ /* 0x000fe2000001001d */
[--C-:B------:R-:W-:Y:S01]  /*10650*/  HADD2.F32 R11, -RZ, R26.reuse.H0_H0 ;  /* 0x2000001aff0b7230 */ /* 0x100fe20000004100 */
[----:B------:R-:W-:Y:S01]  /*10660*/  F2FP.F16.E4M3.UNPACK_B R20, R20 ;  /* 0x00000014ff14723e */ /* 0x000fe200020006ff */
[----:B------:R-:W-:Y:S01]  /*10670*/  HADD2.F32 R30, -RZ, R21.H0_H0 ;  /* 0x20000015ff1e7230 */ /* 0x000fe20000004100 */
[----:B------:R-:W-:Y:S01]  /*10680*/  F2FP.F16.E4M3.UNPACK_B R8, R8 ;  /* 0x00000008ff08723e */ /* 0x000fe200020006ff */
[----:B------:R-:W-:Y:S02]  /*10690*/  HADD2.F32 R25, -RZ, R25.H1_H1 ;  /* 0x30000019ff197230 */ /* 0x000fe40000004100 */
[C---:B------:R-:W-:Y:S01]  /*106a0*/  FMUL.FTZ R38, R11.reuse, R36 ;  /* 0x000000240b267220 */ /* 0x040fe20000410000 */
[----:B------:R-:W-:Y:S02]  /*106b0*/  HADD2.F32 R26, -RZ, R26.H1_H1 ;  /* 0x3000001aff1a7230 */ /* 0x000fe40000004100 */
[----:B------:R-:W-:Y:S01]  /*106c0*/  FMUL.FTZ R40, R11, R30 ;  /* 0x0000001e0b287220 */ /* 0x000fe20000410000 */
[----:B------:R-:W-:Y:S01]  /*106d0*/  HADD2.F32 R21, -RZ, R21.H1_H1 ;  /* 0x30000015ff157230 */ /* 0x000fe20000004100 */
[----:B------:R-:W-:Y:S01]  /*106e0*/  F2FP.SATFINITE.E4M3.F32.PACK_AB_MERGE_C R51, R52, R51, RZ ;  /* 0x000000333433723e */ /* 0x000fe200048070ff */
[----:B------:R-:W-:-:S02]  /*106f0*/  HADD2.F32 R7, -RZ, R28.H0_H0 ;  /* 0x2000001cff077230 */ /* 0x000fc40000004100 */
        /* <DEDUP_REMOVED lines=8> */
[--C-:B------:R-:W-:Y:S01]  /*10780*/  HADD2.F32 R11, -RZ, R20.reuse.H0_H0 ;  /* 0x20000014ff0b7230 */ /* 0x100fe20000004100 */
[----:B------:R-:W-:Y:S01]  /*10790*/  F2FP.SATFINITE.E4M3.F32.PACK_AB_MERGE_C R5, R10, R5, R51 ;  /* 0x000000050a05723e */ /* 0x000fe20004807033 */
[----:B------:R-:W-:Y:S01]  /*107a0*/  HADD2.F32 R21, -RZ, R20.H1_H1 ;  /* 0x30000014ff157230 */ /* 0x000fe20000004100 */
[----:B------:R-:W-:Y:S01]  /*107b0*/  F2FP.SATFINITE.E4M3.F32.PACK_AB_MERGE_C R38, R43, R38, RZ ;  /* 0x000000262b26723e */ /* 0x000fe200048070ff */
[----:B------:R-:W-:Y:S01]  /*107c0*/  HADD2.F32 R20, -RZ, R8.H0_H0 ;  /* 0x20000008ff147230 */ /* 0x000fe20000004100 */
[----:B------:R-:W-:Y:S01]  /*107d0*/  F2FP.SATFINITE.E4M3.F32.PACK_AB_MERGE_C R40, R45, R40, RZ ;  /* 0x000000282d28723e */ /* 0x000fe200048070ff */
[----:B------:R-:W-:Y:S01]  /*107e0*/  HADD2.F32 R7, -RZ, R6.H0_H0 ;  /* 0x20000006ff077230 */ /* 0x000fe20000004100 */
[----:B------:R-:W-:Y:S01]  /*107f0*/  F2FP.SATFINITE.E4M3.F32.PACK_AB_MERGE_C R9, R24, R9, R54 ;  /* 0x000000091809723e */ /* 0x000fe20004807036 */
[----:B------:R-:W-:-:S02]  /*10800*/  HADD2.F32 R25, -RZ, R8.H1_H1 ;  /* 0x30000008ff197230 */ /* 0x000fc40000004100 */
[----:B------:R-:W-:Y:S02]  /*10810*/  HADD2.F32 R8, -RZ, R6.H1_H1 ;  /* 0x30000006ff087230 */ /* 0x000fe40000004100 */
[CC--:B------:R-:W-:Y:S01]  /*10820*/  FMUL.FTZ R31, R7.reuse, R20.reuse ;  /* 0x00000014071f7220 */ /* 0x0c0fe20000410000 */
        /* <DEDUP_REMOVED lines=21> */
.L_x_5331:
[----:B------:R-:W-:Y:S05]  /*10980*/  BSYNC B1 ;  /* 0x0000000000017941 */ /* 0x000fea0003800000 */
.L_x_5330:
[----:B------:R-:W-:Y:S05]  /*10990*/  @P2 BRA `(.L_x_5312) ;  /* 0x0000000c00dc2947 */ /* 0x000fea0003800000 */
[----:B------:R-:W3:Y:S01]  /*109a0*/  LDL R51, [R1+0x44] ;  /* 0x0000440001337983 */ /* 0x000ee20000100800 */
[----:B01---5:R-:W-:Y:S02]  /*109b0*/  SHF.R.U32.HI R4, RZ, 0x8, R32 ;  /* 0x00000008ff047819 */ /* 0x023fe40000011620 */
[----:B------:R-:W-:Y:S02]  /*109c0*/  LOP3.LUT R0, R32, 0xff, RZ, 0xc0, !PT ;  /* 0x000000ff20007812 */ /* 0x000fe400078ec0ff */
[----:B------:R-:W-:Y:S02]  /*109d0*/  SHF.R.U32.HI R8, RZ, 0x8, R34 ;  /* 0x00000008ff087819 */ /* 0x000fe40000011622 */
[----:B------:R-:W-:Y:S02]  /*109e0*/  LOP3.LUT R5, R4, 0xff, RZ, 0xc0, !PT ;  /* 0x000000ff04057812 */ /* 0x000fe400078ec0ff */
[----:B------:R-:W-:Y:S02]  /*109f0*/  LEA.HI R3, R3, R214, RZ, 0x1c ;  /* 0x000000d603037211 */ /* 0x000fe400078fe0ff */
[----:B------:R-:W-:-:S02]  /*10a00*/  LOP3.LUT R4, R34, 0xff, RZ, 0xc0, !PT ;  /* 0x000000ff22047812 */ /* 0x000fc400078ec0ff */
[----:B------:R-:W-:Y:S02]  /*10a10*/  LOP3.LUT R9, R8, 0xff, RZ, 0xc0, !PT ;  /* 0x000000ff08097812 */ /* 0x000fe400078ec0ff */
[----:B--2---:R-:W-:Y:S02]  /*10a20*/  PRMT R21, R5, 0x7604, R0 ;  /* 0x0000760405157816 */ /* 0x004fe40000000000 */
[----:B------:R-:W-:Y:S02]  /*10a30*/  SHF.R.S32.HI R0, RZ, 0x1f, R3 ;  /* 0x0000001fff007819 */ /* 0x000fe40000011403 */
[----:B------:R-:W-:Y:S02]  /*10a40*/  PRMT R25, R9, 0x7604, R4 ;  /* 0x0000760409197816 */ /* 0x000fe40000000004 */
[----:B------:R-:W-:Y:S01]  /*10a50*/  LEA.HI R4, R0, R3, RZ, 0x2 ;  /* 0x0000000300047211 */ /* 0x000fe200078f10ff */
[----:B------:R-:W-:Y:S01]  /*10a60*/  IMAD.SHL.U32 R0, R3, 0x10, RZ ;  /* 0x0000001003007824 */ /* 0x000fe200078e00ff */
[----:B------:R-:W-:-:S02]  /*10a70*/  SHF.R.U32.HI R7, RZ, 0x8, R33 ;  /* 0x00000008ff077819 */ /* 0x000fc40000011621 */
[----:B------:R-:W-:Y:S01]  /*10a80*/  LOP3.LUT R6, R33, 0xff, RZ, 0xc0, !PT ;  /* 0x000000ff21067812 */ /* 0x000fe200078ec0ff */
[----:B------:R-:W-:Y:S01]  /*10a90*/  IMAD.SHL.U32 R4, R4, 0x800, RZ ;  /* 0x0000080004047824 */ /* 0x000fe200078e00ff */
[----:B------:R-:W-:Y:S02]  /*10aa0*/  LOP3.LUT R3, R215, 0x30, R0, 0xf8, !PT ;  /* 0x00000030d7037812 */ /* 0x000fe400078ef800 */
[----:B------:R-:W-:Y:S02]  /*10ab0*/  LOP3.LUT R7, R7, 0xff, RZ, 0xc0, !PT ;  /* 0x000000ff07077812 */ /* 0x000fe400078ec0ff */
[----:B------:R-:W-:Y:S02]  /*10ac0*/  SHF.R.U32.HI R8, RZ, 0x8, R12 ;  /* 0x00000008ff087819 */ /* 0x000fe4000001160c */
[----:B------:R-:W-:Y:S02]  /*10ad0*/  LOP3.LUT R3, R3, R216, RZ, 0x3c, !PT ;  /* 0x000000d803037212 */ /* 0x000fe400078e3cff */
[----:B------:R-:W-:-:S02]  /*10ae0*/  LOP3.LUT R0, R4, 0xffffe000, RZ, 0xc0, !PT ;  /* 0xffffe00004007812 */ /* 0x000fc400078ec0ff */
[----:B------:R-:W-:Y:S02]  /*10af0*/  PRMT R20, R7, 0x7604, R6 ;  /* 0x0000760407147816 */ /* 0x000fe40000000006 */
[----:B------:R-:W-:Y:S02]  /*10b00*/  LOP3.LUT R7, R12, 0xff, RZ, 0xc0, !PT ;  /* 0x000000ff0c077812 */ /* 0x000fe400078ec0ff */
[----:B------:R-:W-:Y:S02]  /*10b10*/  LOP3.LUT R8, R8, 0xff, RZ, 0xc0, !PT ;  /* 0x000000ff08087812 */ /* 0x000fe400078ec0ff */
[----:B------:R-:W-:Y:S02]  /*10b20*/  IADD3 R3, R3, R217, R0 ;  /* 0x000000d903037210 */ /* 0x000fe40007ffe000 */
[----:B------:R-:W-:Y:S02]  /*10b30*/  PRMT R29, R8, 0x7604, R7 ;  /* 0x00007604081d7816 */ /* 0x000fe40000000007 */
[----:B------:R-:W-:Y:S01]  /*10b40*/  SHF.R.U32.HI R6, RZ, 0x8, R35 ;  /* 0x00000008ff067819 */ /* 0x000fe20000011623 */
[----:B------:R-:W-:Y:S01]  /*10b50*/  IMAD.IADD R0, R16, 0x1, R3 ;  /* 0x0000000110007824 */ /* 0x000fe200078e0203 */
[----:B------:R-:W-:-:S02]  /*10b60*/  SHF.R.U32.HI R8, RZ, 0x8, R13 ;  /* 0x00000008ff087819 */ /* 0x000fc4000001160d */
[----:B------:R-:W-:Y:S02]  /*10b70*/  LOP3.LUT R5, R35, 0xff, RZ, 0xc0, !PT ;  /* 0x000000ff23057812 */ /* 0x000fe400078ec0ff */
[----:B------:R-:W-:Y:S02]  /*10b80*/  LOP3.LUT R6, R6, 0xff, RZ, 0xc0, !PT ;  /* 0x000000ff06067812 */ /* 0x000fe400078ec0ff */
[----:B------:R-:W-:Y:S02]  /*10b90*/  LOP3.LUT R3, R8, 0xff, RZ, 0xc0, !PT ;  /* 0x000000ff08037812 */ /* 0x000fe400078ec0ff */
[----:B------:R-:W0:Y:S01]  /*10ba0*/  LDS.128 R8, [R0+0x18400] ;  /* 0x0184000000087984 */ /* 0x000e220000000c00 */
[----:B------:R-:W-:Y:S02]  /*10bb0*/  PRMT R24, R6, 0x7604, R5 ;  /* 0x0000760406187816 */ /* 0x000fe40000000005 */
[----:B------:R-:W-:Y:S02]  /*10bc0*/  SHF.R.U32.HI R31, RZ, 0x8, R15 ;  /* 0x00000008ff1f7819 */ /* 0x000fe4000001160f */
[----:B------:R-:W-:-:S02]  /*10bd0*/  LOP3.LUT R30, R15, 0xff, RZ, 0xc0, !PT ;  /* 0x000000ff0f1e7812 */ /* 0x000fc400078ec0ff */
[----:B------:R-:W-:Y:S02]  /*10be0*/  LOP3.LUT R31, R31, 0xff, RZ, 0xc0, !PT ;  /* 0x000000ff1f1f7812 */ /* 0x000fe400078ec0ff */
[----:B------:R-:W-:Y:S02]  /*10bf0*/  LOP3.LUT R26, R13, 0xff, RZ, 0xc0, !PT ;  /* 0x000000ff0d1a7812 */ /* 0x000fe400078ec0ff */
[----:B------:R-:W-:Y:S02]  /*10c00*/  SHF.R.U32.HI R28, RZ, 0x8, R14 ;  /* 0x00000008ff1c7819 */ /* 0x000fe4000001160e */
[----:B------:R-:W-:Y:S02]  /*10c10*/  PRMT R30, R31, 0x7604, R30 ;  /* 0x000076041f1e7816 */ /* 0x000fe4000000001e */
[----:B------:R-:W-:Y:S02]  /*10c20*/  PRMT R26, R3, 0x7604, R26 ;  /* 0x00007604031a7816 */ /* 0x000fe4000000001a */
[----:B------:R-:W-:-:S02]  /*10c30*/  SHF.R.U32.HI R31, RZ, 0x10, R13 ;  /* 0x00000010ff1f7819 */ /* 0x000fc4000001160d */
[----:B------:R-:W-:Y:S02]  /*10c40*/  LOP3.LUT R27, R14, 0xff, RZ, 0xc0, !PT ;  /* 0x000000ff0e1b7812 */ /* 0x000fe400078ec0ff */
[----:B------:R-:W-:Y:S01]  /*10c50*/  LOP3.LUT R28, R28, 0xff, RZ, 0xc0, !PT ;  /* 0x000000ff1c1c7812 */ /* 0x000fe200078ec0ff */
[----:B------:R-:W-:Y:S01]  /*10c60*/  IMAD.U32 R31, R31, 0x10000, RZ ;  /* 0x000100001f1f7824 */ /* 0x000fe200078e00ff */
[----:B------:R-:W-:Y:S02]  /*10c70*/  SHF.R.U32.HI R3, RZ, 0x10, R33 ;  /* 0x00000010ff037819 */ /* 0x000fe40000011621 */
[----:B----4-:R-:W-:Y:S02]  /*10c80*/  SHF.R.U32.HI R39, RZ, 0x10, R15 ;  /* 0x00000010ff277819 */ /* 0x010fe4000001160f */
[----:B---3--:R-:W-:Y:S01]  /*10c90*/  PRMT R37, R28, 0x7604, R27 ;  /* 0x000076041c257816 */ /* 0x008fe2000000001b */
[----:B------:R-:W-:Y:S01]  /*10ca0*/  IMAD.U32 R3, R3, 0x10000, RZ ;  /* 0x0001000003037824 */ /* 0x000fe200078e00ff */
[----:B------:R-:W-:Y:S01]  /*10cb0*/  SHF.R.U32.HI R27, RZ, 0x10, R35 ;  /* 0x00000010ff1b7819 */ /* 0x000fe20000011623 */
[----:B------:R-:W-:Y:S01]  /*10cc0*/  IMAD.U32 R39, R39, 0x10000, RZ ;  /* 0x0001000027277824 */ /* 0x000fe200078e00ff */
[----:B------:R-:W-:-:S02]  /*10cd0*/  LOP3.LUT R21, R21, 0xff0000, R32, 0xf8, !PT ;  /* 0x00ff000015157812 */ /* 0x000fc400078ef820 */
[----:B------:R-:W-:Y:S01]  /*10ce0*/  LOP3.LUT R31, R26, 0xff0000, R31, 0xf8, !PT ;  /* 0x00ff00001a1f7812 */ /* 0x000fe200078ef81f */
[----:B------:R-:W-:Y:S01]  /*10cf0*/  IMAD.U32 R27, R27, 0x10000, RZ ;  /* 0x000100001b1b7824 */ /* 0x000fe200078e00ff */
        /* <DEDUP_REMOVED lines=10> */
[----:B------:R-:W-:-:S02]  /*10da0*/  F2FP.F16.E4M3.UNPACK_B R37, R36 ;  /* 0x00000024ff25723e */ /* 0x000fc400020006ff */
[-C--:B0-----:R-:W-:Y:S02]  /*10db0*/  F2FP.F16.E4M3.UNPACK_B R24, R9.reuse ;  /* 0x00000009ff18723e */ /* 0x081fe400020006ff */
[----:B------:R-:W-:Y:S01]  /*10dc0*/  LOP3.LUT R20, R25, 0xff000000, R34, 0xf8, !PT ;  /* 0xff00000019147812 */ /* 0x000fe200078ef822 */
[--C-:B------:R-:W-:Y:S01]  /*10dd0*/  HADD2.F32 R38, -RZ, R37.reuse.H0_H0 ;  /* 0x20000025ff267230 */ /* 0x100fe20000004100 */
[----:B------:R-:W-:Y:S01]  /*10de0*/  F2FP.F16.E4M3.UNPACK_B R31, R32 ;  /* 0x00000020ff1f723e */ /* 0x000fe200020006ff */
[----:B------:R-:W-:Y:S01]  /*10df0*/  HADD2.F32 R37, -RZ, R37.H1_H1 ;  /* 0x30000025ff257230 */ /* 0x000fe20000004100 */
[----:B------:R-:W-:Y:S02]  /*10e00*/  LOP3.LUT R34, R27, 0xff000000, R35, 0xf8, !PT ;  /* 0xff0000001b227812 */ /* 0x000fe400078ef823 */
[----:B------:R-:W-:Y:S01]  /*10e10*/  LOP3.LUT R35, R29, 0xff000000, R12, 0xf8, !PT ;  /* 0xff0000001d237812 */ /* 0x000fe200078ef80c */
[--C-:B------:R-:W-:Y:S01]  /*10e20*/  HADD2.F32 R33, -RZ, R31.reuse.H0_H0 ;  /* 0x2000001fff217230 */ /* 0x100fe20000004100 */
[----:B------:R-:W-:Y:S01]  /*10e30*/  F2FP.F16.E4M3.UNPACK_B R25, R9.H1 ;  /* 0x00000009ff19723e */ /* 0x000fe200030006ff */
[----:B------:R-:W-:Y:S01]  /*10e40*/  HADD2.F32 R31, -RZ, R31.H1_H1 ;  /* 0x3000001fff1f7230 */ /* 0x000fe20000004100 */
[----:B------:R-:W-:-:S02]  /*10e50*/  LOP3.LUT R41, R39, 0xff000000, R15, 0xf8, !PT ;  /* 0xff00000027297812 */ /* 0x000fc400078ef80f */
        /* <DEDUP_REMOVED lines=10> */
[----:B------:R-:W0:Y:S02]  /*10f00*/  LDS.128 R4, [R51+0x18400] ;  /* 0x0184000033047984 */ /* 0x000e240000000c00 */
[-C--:B0-----:R-:W-:Y:S02]  /*10f10*/  F2FP.F16.E4M3.UNPACK_B R12, R5.reuse ;  /* 0x00000005ff0c723e */ /* 0x081fe400020006ff */
[----:B------:R-:W-:Y:S01]  /*10f20*/  F2FP.F16.E4M3.UNPACK_B R13, R5.H1 ;  /* 0x00000005ff0d723e */ /* 0x000fe200030006ff */
[--C-:B------:R-:W-:Y:S01]  /*10f30*/  HADD2.F32 R5, -RZ, R24.reuse.H0_H0 ;  /* 0x20000018ff057230 */ /* 0x100fe20000004100 */
[-C--:B------:R-:W-:Y:S01]  /*10f40*/  F2FP.F16.E4M3.UNPACK_B R3, R6.reuse ;  /* 0x00000006ff03723e */ /* 0x080fe200020006ff */
[----:B------:R-:W-:Y:S01]  /*10f50*/  HADD2.F32 R24, -RZ, R24.H1_H1 ;  /* 0x30000018ff187230 */ /* 0x000fe20000004100 */
[----:B------:R-:W-:Y:S01]  /*10f60*/  F2FP.F16.E4M3.UNPACK_B R14, R6.H1 ;  /* 0x00000006ff0e723e */ /* 0x000fe200030006ff */
[----:B------:R-:W-:-:S02]  /*10f70*/  HADD2.F32 R6, -RZ, R12.H0_H0 ;  /* 0x2000000cff067230 */ /* 0x000fc40000004100 */
[CC--:B------:R-:W-:Y:S01]  /*10f80*/  FMUL.FTZ R9, R5.reuse, R38.reuse ;  /* 0x0000002605097220 */ /* 0x0c0fe20000410000 */
[----:B------:R-:W-:Y:S01]  /*10f90*/  FMUL.FTZ R39, R5, R33 ;  /* 0x0000002105277220 */ /* 0x000fe20000410000 */
[----:B------:R-:W-:Y:S02]  /*10fa0*/  HADD2.F32 R12, -RZ, R12.H1_H1 ;  /* 0x3000000cff0c7230 */ /* 0x000fe40000004100 */
[----:B------:R-:W-:Y:S01]  /*10fb0*/  FMUL.FTZ R43, R24, R37 ;  /* 0x00000025182b7220 */ /* 0x000fe20000410000 */
[C---:B------:R-:W-:Y:S01]  /*10fc0*/  FFMA.FTZ R5, R6.reuse, R33, -R9 ;  /* 0x0000002106057223 */ /* 0x040fe20000010809 */
[----:B------:R-:W-:Y:S01]  /*10fd0*/  FFMA.FTZ R9, R6, R38, R39 ;  /* 0x0000002606097223 */ /* 0x000fe20000010027 */
[----:B------:R-:W-:Y:S02]  /*10fe0*/  HADD2.F32 R39, -RZ, R36.H0_H0 ;  /* 0x20000024ff277230 */ /* 0x000fe40000004100 */
[----:B------:R-:W-:Y:S01]  /*10ff0*/  FMUL.FTZ R24, R24, R31 ;  /* 0x0000001f18187220 */ /* 0x000fe20000410000 */
[----:B------:R-:W-:-:S02]  /*11000*/  HADD2.F32 R33, -RZ, R32.H0_H0 ;  /* 0x20000020ff217230 */ /* 0x000fc40000004100 */
[----:B------:R-:W-:Y:S01]  /*11010*/  FFMA.FTZ R38, R12, R31, -R43 ;  /* 0x0000001f0c267223 */ /* 0x000fe2000001082b */
[----:B------:R-:W-:Y:S02]  /*11020*/  HADD2.F32 R6, -RZ, R13.H0_H0 ;  /* 0x2000000dff067230 */ /* 0x000fe40000004100 */
[----:B------:R-:W-:Y:S01]  /*11030*/  FMUL.FTZ R45, R10, R39 ;  /* 0x000000270a2d7220 */ /* 0x000fe20000410000 */
[----:B------:R-:W-:Y:S01]  /*11040*/  FFMA.FTZ R42, R12, R37, R24 ;  /* 0x000000250c2a7223 */ /* 0x000fe20000010018 */
[----:B------:R-:W-:Y:S01]  /*11050*/  FMUL.FTZ R10, R10, R33 ;  /* 0x000000210a0a7220 */ /* 0x000fe20000410000 */
[----:B------:R-:W-:Y:S01]  /*11060*/  F2FP.F16.E4M3.UNPACK_B R24, R41 ;  /* 0x00000029ff18723e */ /* 0x000fe200020006ff */
[C---:B------:R-:W-:Y:S01]  /*11070*/  FFMA.FTZ R45, R6.reuse, R33, -R45 ;  /* 0x00000021062d7223 */ /* 0x040fe2000001082d */
[-C--:B------:R-:W-:Y:S01]  /*11080*/  F2FP.F16.E4M3.UNPACK_B R12, R34.reuse ;  /* 0x00000022ff0c723e */ /* 0x080fe200020006ff */
        /* <DEDUP_REMOVED lines=8> */
[----:B------:R-:W-:Y:S01]  /*11110*/  HADD2.F32 R32, -RZ, R32.H1_H1 ;  /* 0x30000020ff207230 */ /* 0x000fe20000004100 */
[----:B------:R-:W-:Y:S01]  /*11120*/  F2FP.F16.E4M3.UNPACK_B R21, R7.H1 ;  /* 0x00000007ff15723e */ /* 0x000fe200030006ff */
[--C-:B------:R-:W-:Y:S02]  /*11130*/  HADD2.F32 R31, -RZ, R12.reuse.H0_H0 ;  /* 0x2000000cff1f7230 */ /* 0x100fe40000004100 */
[C---:B------:R-:W-:Y:S01]  /*11140*/  FMUL.FTZ R37, R10.reuse, R33 ;  /* 0x000000210a257220 */ /* 0x040fe20000410000 */
[----:B------:R-:W-:Y:S02]  /*11150*/  HADD2.F32 R13, -RZ, R13.H1_H1 ;  /* 0x3000000dff0d7230 */ /* 0x000fe40000004100 */
[----:B------:R-:W-:Y:S01]  /*11160*/  FMUL.FTZ R25, R25, R32 ;  /* 0x0000002019197220 */ /* 0x000fe20000410000 */
[----:B------:R-:W-:Y:S02]  /*11170*/  HADD2.F32 R6, -RZ, R15.H0_H0 ;  /* 0x2000000fff067230 */ /* 0x000fe40000004100 */
[----:B------:R-:W-:Y:S01]  /*11180*/  FMUL.FTZ R10, R10, R31 ;  /* 0x0000001f0a0a7220 */ /* 0x000fe20000410000 */
[----:B------:R-:W-:-:S02]  /*11190*/  HADD2.F32 R12, -RZ, R12.H1_H1 ;  /* 0x3000000cff0c7230 */ /* 0x000fc40000004100 */
[C---:B------:R-:W-:Y:S01]  /*111a0*/  FFMA.FTZ R36, R13.reuse, R36, R25 ;  /* 0x000000240d247223 */ /* 0x040fe20000010019 */
[----:B------:R-:W-:Y:S02]  /*111b0*/  HADD2.F32 R24, -RZ, R24.H1_H1 ;  /* 0x30000018ff187230 */ /* 0x000fe40000004100 */
[C---:B------:R-:W-:Y:S01]  /*111c0*/  FFMA.FTZ R43, R6.reuse, R33, R10 ;  /* 0x00000021062b7223 */ /* 0x040fe2000001000a */
[----:B------:R-:W-:Y:S02]  /*111d0*/  HADD2.F32 R28, -RZ, R28.H1_H1 ;  /* 0x3000001cff1c7230 */ /* 0x000fe40000004100 */
[----:B------:R-:W-:Y:S01]  /*111e0*/  FFMA.FTZ R46, R13, R32, -R46 ;  /* 0x000000200d2e7223 */ /* 0x000fe2000001082e */
[----:B------:R-:W-:Y:S01]  /*111f0*/  FFMA.FTZ R37, R6, R31, -R37 ;  /* 0x0000001f06257223 */ /* 0x000fe20000010825 */
[----:B------:R-:W-:Y:S01]  /*11200*/  HADD2.F32 R15, -RZ, R15.H1_H1 ;  /* 0x3000000fff0f7230 */ /* 0x000fe20000004100 */
[----:B------:R-:W-:Y:S01]  /*11210*/  F2FP.F16.E4M3.UNPACK_B R7, R4 ;  /* 0x00000004ff07723e */ /* 0x000fe200020006ff */
[----:B------:R-:W-:-:S02]  /*11220*/  HADD2.F32 R25, -RZ, R41.H0_H0 ;  /* 0x20000029ff197230 */ /* 0x000fc40000004100 */
[C---:B------:R-:W-:Y:S01]  /*11230*/  FMUL.FTZ R32, R28.reuse, R24 ;  /* 0x000000181c207220 */ /* 0x040fe20000410000 */
[----:B------:R-:W-:Y:S02]  /*11240*/  HADD2.F32 R10, -RZ, R29.H0_H0 ;  /* 0x2000001dff0a7230 */ /* 0x000fe40000004100 */
[-C--:B------:R-:W-:Y:S01]  /*11250*/  FMUL.FTZ R31, R28, R12.reuse ;  /* 0x0000000c1c1f7220 */ /* 0x080fe20000410000 */
[--C-:B------:R-:W-:Y:S02]  /*11260*/  HADD2.F32 R13, -RZ, R34.reuse.H0_H0 ;  /* 0x20000022ff0d7230 */ /* 0x100fe40000004100 */
        /* <DEDUP_REMOVED lines=8> */
[----:B------:R-:W-:Y:S01]  /*112f0*/  HADD2.F32 R24, -RZ, R41.H1_H1 ;  /* 0x30000029ff187230 */ /* 0x000fe20000004100 */
[----:B------:R-:W-:Y:S01]  /*11300*/  F2FP.F16.E4M3.UNPACK_B R4, R4.H1 ;  /* 0x00000004ff04723e */ /* 0x000fe200030006ff */
[----:B------:R-:W-:-:S02]  /*11310*/  HADD2.F32 R29, -RZ, R29.H1_H1 ;  /* 0x3000001dff1d7230 */ /* 0x000fc40000004100 */
[C---:B------:R-:W-:Y:S01]  /*11320*/  FFMA.FTZ R49, R6.reuse, R25, R10 ;  /* 0x0000001906317223 */ /* 0x040fe2000001000a */
[----:B------:R-:W-:Y:S02]  /*11330*/  HADD2.F32 R25, -RZ, R15.H0_H0 ;  /* 0x2000000fff197230 */ /* 0x000fe40000004100 */
[----:B------:R-:W-:Y:S01]  /*11340*/  FFMA.FTZ R47, R6, R13, -R33 ;  /* 0x0000000d062f7223 */ /* 0x000fe20000010821 */
        /* <DEDUP_REMOVED lines=9> */
[-C--:B------:R-:W-:Y:S01]  /*113e0*/  FMUL.FTZ R10, R10, R13.reuse ;  /* 0x0000000d0a0a7220 */ /* 0x080fe20000410000 */
[----:B------:R-:W-:Y:S02]  /*113f0*/  HADD2.F32 R21, -RZ, R15.H1_H1 ;  /* 0x3000000fff157230 */ /* 0x000fe40000004100 */
[C---:B------:R-:W-:Y:S01]  /*11400*/  FFMA.FTZ R29, R6.reuse, R13, -R29 ;  /* 0x0000000d061d7223 */ /* 0x040fe2000001081d */
[----:B------:R-:W-:Y:S02]  /*11410*/  HADD2.F32 R8, -RZ, R8.H1_H1 ;  /* 0x30000008ff087230 */ /* 0x000fe40000004100 */
[----:B------:R-:W-:Y:S01]  /*11420*/  FFMA.FTZ R24, R6, R25, R10 ;  /* 0x0000001906187223 */ /* 0x000fe2000001000a */
[----:B------:R-:W-:Y:S01]  /*11430*/  HADD2.F32 R13, -RZ, R12.H1_H1 ;  /* 0x3000000cff0d7230 */ /* 0x000fe20000004100 */
[----:B------:R-:W-:Y:S01]  /*11440*/  F2FP.F16.E4M3.UNPACK_B R35, R35 ;  /* 0x00000023ff23723e */ /* 0x000fe200020006ff */
[----:B------:R-:W-:Y:S01]  /*11450*/  HADD2.F32 R4, -RZ, R4.H1_H1 ;  /* 0x30000004ff047230 */ /* 0x000fe20000004100 */
[----:B------:R-:W-:Y:S01]  /*11460*/  F2FP.F16.E4M3.UNPACK_B R30, R30 ;  /* 0x0000001eff1e723e */ /* 0x000fe200020006ff */
[C---:B------:R-:W-:Y:S01]  /*11470*/  FMUL.FTZ R25, R8.reuse, R21 ;  /* 0x0000001508197220 */ /* 0x040fe20000410000 */
[-C--:B------:R-:W-:Y:S01]  /*11480*/  FMUL.FTZ R8, R8, R13.reuse ;  /* 0x0000000d08087220 */ /* 0x080fe20000410000 */
[----:B------:R-:W-:Y:S01]  /*11490*/  HADD2.F32 R15, -RZ, R35.H0_H0 ;  /* 0x20000023ff0f7230 */ /* 0x000fe20000004100 */
[----:B------:R-:W-:Y:S01]  /*114a0*/  F2FP.F16.E4M3.UNPACK_B R10, R40.H1 ;  /* 0x00000028ff0a723e */ /* 0x000fe200030006ff */
[----:B------:R-:W-:Y:S01]  /*114b0*/  FFMA.FTZ R28, R4, R13, -R25 ;  /* 0x0000000d041c7223 */ /* 0x000fe20000010819 */
[----:B------:R-:W-:-:S02]  /*114c0*/  HADD2.F32 R6, -RZ, R11.H0_H0 ;  /* 0x2000000bff067230 */ /* 0x000fc40000004100 */
[----:B------:R-:W-:Y:S01]  /*114d0*/  FFMA.FTZ R31, R4, R21, R8 ;  /* 0x00000015041f7223 */ /* 0x000fe20000010008 */
[--C-:B------:R-:W-:Y:S01]  /*114e0*/  HADD2.F32 R13, -RZ, R30.reuse.H0_H0 ;  /* 0x2000001eff0d7230 */ /* 0x100fe20000004100 */
[----:B------:R-:W-:Y:S01]  /*114f0*/  F2FP.F16.E4M3.UNPACK_B R40, R40 ;  /* 0x00000028ff28723e */ /* 0x000fe200020006ff */
[----:B------:R-:W-:Y:S02]  /*11500*/  HADD2.F32 R8, -RZ, R35.H1_H1 ;  /* 0x30000023ff087230 */ /* 0x000fe40000004100 */
[C---:B------:R-:W-:Y:S01]  /*11510*/  FMUL.FTZ R21, R6.reuse, R15 ;  /* 0x0000000f06157220 */ /* 0x040fe20000410000 */
[----:B------:R-:W-:Y:S02]  /*11520*/  HADD2.F32 R11, -RZ, R11.H1_H1 ;  /* 0x3000000bff0b7230 */ /* 0x000fe40000004100 */
[----:B------:R-:W-:Y:S01]  /*11530*/  FMUL.FTZ R25, R6, R13 ;  /* 0x0000000d06197220 */ /* 0x000fe20000410000 */
[----:B------:R-:W-:Y:S01]  /*11540*/  HADD2.F32 R4, -RZ, R7.H0_H0 ;  /* 0x20000007ff047230 */ /* 0x000fe20000004100 */
[----:B------:R-:W-:Y:S01]  /*11550*/  F2FP.SATFINITE.E4M3.F32.PACK_AB_MERGE_C R45, R46, R45, RZ ;  /* 0x0000002d2e2d723e */ /* 0x000fe200048070ff */
[----:B------:R-:W-:-:S02]  /*11560*/  HADD2.F32 R30, -RZ, R30.H1_H1 ;  /* 0x3000001eff1e7230 */ /* 0x000fc40000004100 */
[C---:B------:R-:W-:Y:S01]  /*11570*/  FMUL.FTZ R6, R11.reuse, R8 ;  /* 0x000000080b067220 */ /* 0x040fe20000410000 */
[----:B------:R-:W-:Y:S02]  /*11580*/  HADD2.F32 R7, -RZ, R7.H1_H1 ;  /* 0x30000007ff077230 */ /* 0x000fe40000004100 */
[C---:B------:R-:W-:Y:S01]  /*11590*/  FFMA.FTZ R21, R4.reuse, R13, -R21 ;  /* 0x0000000d04157223 */ /* 0x040fe20000010815 */
        /* <DEDUP_REMOVED lines=9> */
[----:B------:R-:W-:Y:S01]  /*11630*/  F2FP.SATFINITE.E4M3.F32.PACK_AB_MERGE_C R36, R36, R39, RZ ;  /* 0x000000272424723e */ /* 0x000fe200048070ff */
[----:B------:R-:W-:Y:S02]  /*11640*/  HADD2.F32 R8, -RZ, R4.H1_H1 ;  /* 0x30000004ff087230 */ /* 0x000fe40000004100 */
[C---:B------:R-:W-:Y:S01]  /*11650*/  FMUL.FTZ R13, R6.reuse, R11 ;  /* 0x0000000b060d7220 */ /* 0x040fe20000410000 */
[----:B------:R-:W-:Y:S02]  /*11660*/  HADD2.F32 R4, -RZ, R14.H0_H0 ;  /* 0x2000000eff047230 */ /* 0x000fe40000004100 */
[----:B------:R-:W-:Y:S01]  /*11670*/  FMUL.FTZ R15, R6, R7 ;  /* 0x00000007060f7220 */ /* 0x000fe20000410000 */
[----:B------:R-:W-:Y:S01]  /*11680*/  HADD2.F32 R10, -RZ, R10.H1_H1 ;  /* 0x3000000aff0a7230 */ /* 0x000fe20000004100 */
[----:B------:R-:W-:Y:S01]  /*11690*/  F2FP.SATFINITE.E4M3.F32.PACK_AB_MERGE_C R5, R38, R5, R45 ;  /* 0x000000052605723e */ /* 0x000fe2000480702d */
[----:B------:R-:W-:-:S02]  /*116a0*/  HADD2.F32 R27, -RZ, R27.H1_H1 ;  /* 0x3000001bff1b7230 */ /* 0x000fc40000004100 */
[----:B------:R-:W-:Y:S01]  /*116b0*/  FFMA.FTZ R32, R4, R7, -R13 ;  /* 0x0000000704207223 */ /* 0x000fe2000001080d */
[----:B------:R-:W-:Y:S01]  /*116c0*/  HADD2.F32 R14, -RZ, R14.H1_H1 ;  /* 0x3000000eff0e7230 */ /* 0x000fe20000004100 */
[----:B------:R-:W-:Y:S01]  /*116d0*/  F2FP.SATFINITE.E4M3.F32.PACK_AB_MERGE_C R9, R42, R9, R36 ;  /* 0x000000092a09723e */ /* 0x000fe20004807024 */
[----:B------:R-:W-:Y:S02]  /*116e0*/  HADD2.F32 R6, -RZ, R26.H0_H0 ;  /* 0x2000001aff067230 */ /* 0x000fe40000004100 */
[C---:B------:R-:W-:Y:S01]  /*116f0*/  FMUL.FTZ R7, R27.reuse, R10 ;  /* 0x0000000a1b077220 */ /* 0x040fe20000410000 */
[-C--:B------:R-:W-:Y:S01]  /*11700*/  FMUL.FTZ R13, R27, R8.reuse ;  /* 0x000000081b0d7220 */ /* 0x080fe20000410000 */
[----:B------:R-:W-:Y:S01]  /*11710*/  FFMA.FTZ R27, R4, R11, R15 ;  /* 0x0000000b041b7223 */ /* 0x000fe2000001000f */
        /* <DEDUP_REMOVED lines=8> */
[----:B------:R-:W-:Y:S01]  /*117a0*/  HADD2.F32 R20, -RZ, R20.H1_H1 ;  /* 0x30000014ff147230 */ /* 0x000fe20000004100 */
[----:B------:R-:W-:Y:S01]  /*117b0*/  F2FP.SATFINITE.E4M3.F32.PACK_AB_MERGE_C R32, R33, R32, RZ ;  /* 0x000000202120723e */ /* 0x000fe200048070ff */
[--C-:B------:R-:W-:Y:S02]  /*117c0*/  HADD2.F32 R4, -RZ, R3.reuse.H0_H0 ;  /* 0x20000003ff047230 */ /* 0x100fe40000004100 */
[----:B------:R-:W-:Y:S01]  /*117d0*/  FMUL.FTZ R14, R26, R40 ;  /* 0x000000281a0e7220 */ /* 0x000fe20000410000 */
[----:B------:R-:W-:-:S02]  /*117e0*/  HADD2.F32 R3, -RZ, R3.H1_H1 ;  /* 0x30000003ff037230 */ /* 0x000fc40000004100 */
[-C--:B------:R-:W-:Y:S01]  /*117f0*/  FMUL.FTZ R15, R26, R20.reuse ;  /* 0x000000141a0f7220 */ /* 0x080fe20000410000 */
[----:B------:R-:W-:Y:S01]  /*11800*/  F2FP.SATFINITE.E4M3.F32.PACK_AB_MERGE_C R27, R34, R27, RZ ;  /* 0x0000001b221b723e */ /* 0x000fe200048070ff */
[C---:B------:R-:W-:Y:S01]  /*11810*/  FFMA.FTZ R6, R4.reuse, R7, -R13 ;  /* 0x0000000704067223 */ /* 0x040fe2000001080d */
[----:B------:R-:W-:Y:S01]  /*11820*/  FFMA.FTZ R10, R4, R11, R8 ;  /* 0x0000000b040a7223 */ /* 0x000fe20000010008 */
[C---:B------:R-:W-:Y:S01]  /*11830*/  FFMA.FTZ R13, R3.reuse, R20, -R14 ;  /* 0x00000014030d7223 */ /* 0x040fe2000001080e */
[----:B------:R-:W-:Y:S01]  /*11840*/  FFMA.FTZ R15, R3, R40, R15 ;  /* 0x00000028030f7223 */ /* 0x000fe2000001000f */
        /* <DEDUP_REMOVED lines=12> */
.L_x_5312:
[----:B------:R-:W-:Y:S05]  /*11910*/  BSYNC B0 ;  /* 0x0000000000007941 */ /* 0x000fea0003800000 */
.L_x_5305:
        /* <DEDUP_REMOVED lines=8> */
.L_x_5303:
[----:B0--3--:R-:W-:-:S05]  /*119a0*/  IMAD.U32 R0, RZ, RZ, UR40 ;  /* 0x00000028ff007e24 */ /* 0x009fca000f8e00ff */
[----:B------:R-:W-:-:S13]  /*119b0*/  ISETP.NE.AND P0, PT, R0, 0x3, PT ;  /* 0x000000030000780c */ /* 0x000fda0003f05270 */
[----:B------:R-:W-:Y:S05]  /*119c0*/  @!P0 BRA `(.L_x_5332) ;  /* 0x0000000000048947 */ /* 0x000fea0003800000 */
[----:B------:R-:W-:Y:S01]  /*119d0*/  BPT.TRAP 0x1 ;  /* 0x000000040000795c */ /* 0x000fe20000300000 */
.L_x_5332:
[----:B-----5:R-:W-:Y:S01]  /*119e0*/  IMAD R11, R17, 0x8, R16 ;  /* 0x00000008110b7824 */ /* 0x020fe200078e0210 */
[----:B------:R-:W-:-:S04]  /*119f0*/  SHF.L.U32 R0, R201, 0x1f, RZ ;  /* 0x0000001fc9007819 */ /* 0x000fc800000006ff */
[----:B------:R0:W3:Y:S01]  /*11a00*/  SYNCS.PHASECHK.TRANS64.TRYWAIT P1, [R11+URZ+0x2a830], R0 ;  /* 0x02a830000b0075a7 */ /* 0x0000e2000802017f */
[----:B------:R-:W-:Y:S05]  /*11a10*/  @!P0 BRA `(.L_x_5333) ;  /* 0x0000000000048947 */ /* 0x000fea0003800000 */
[----:B------:R-:W-:Y:S01]  /*11a20*/  BPT.TRAP 0x1 ;  /* 0x000000040000795c */ /* 0x000fe20000300000 */
.L_x_5333:
[----:B---3--:R-:W-:Y:S05]  /*11a30*/  @P1 BRA `(.L_x_5334) ;  /* 0x0000000000081947 */ /* 0x008fea0003800000 */
[----:B------:R-:W3:Y:S02]  /*11a40*/  SYNCS.PHASECHK.TRANS64.TRYWAIT P1, [R11+URZ+0x2a830], R0 ;  /* 0x02a830000b0075a7 */ /* 0x000ee4000802017f */
[----:B---3--:R-:W-:Y:S05]  /*11a50*/  @!P1 BRA `(.L_x_5335) ;  /* 0x0000018800b89947 */ /* 0x008fea0003800000 */
.L_x_5334:
[----:B------:R-:W-:Y:S05]  /*11a60*/  WARPSYNC.ALL ;  /* 0x0000000000007948 */ /* 0x000fea0003800000 */
[----:B0--3--:R-:W-:Y:S01]  /*11a70*/  VIADD R0, R16, 0x1e400 ;  /* 0x0001e40010007836 */ /* 0x009fe20000000000 */
[----:B------:R-:W-:Y:S01]  /*11a80*/  R2UR UR24, R44 ;  /* 0x000000002c1872ca */ /* 0x000fe200000e0000 */
[----:B--2---:R-:W-:Y:S01]  /*11a90*/  IMAD.MOV.U32 R5, RZ, RZ, -0x7fffffe0 ;  /* 0x80000020ff057424 */ /* 0x004fe200078e00ff */
[----:B----4-:R-:W-:Y:S01]  /*11aa0*/  WARPGROUP.ARRIVE ;  /* 0x00000000000079c5 */ /* 0x010fe20000000000 */
[----:B------:R-:W-:Y:S01]  /*11ab0*/  UMOV UR25, 0x80000020 ;  /* 0x8000002000197882 */ /* 0x000fe20000000000 */
[----:B------:R-:W-:Y:S01]  /*11ac0*/  SHF.R.U32.HI R0, RZ, 0x4, R0 ;  /* 0x00000004ff007819 */ /* 0x000fe20000011600 */
[----:B------:R-:W-:Y:S01]  /*11ad0*/  IMAD.MOV.U32 R9, RZ, RZ, -0x7fffffe0 ;  /* 0x80000020ff097424 */ /* 0x000fe200078e00ff */
[----:B------:R-:W-:Y:S01]  /*11ae0*/  R2UR UR27, R5 ;  /* 0x00000000051b72ca */ /* 0x000fe200000e0000 */
[----:B------:R-:W-:Y:S01]  /*11af0*/  UMOV UR5, 0x80000020 ;  /* 0x8000002000057882 */ /* 0x000fe20000000000 */
[----:B------:R-:W-:Y:S01]  /*11b00*/  LOP3.LUT R0, R0, 0x3fff, RZ, 0xc0, !PT ;  /* 0x00003fff00007812 */ /* 0x000fe200078ec0ff */
[----:B------:R-:W-:Y:S01]  /*11b10*/  UMOV UR9, 0x80000020 ;  /* 0x8000002000097882 */ /* 0x000fe20000000000 */
[----:B------:R-:W-:Y:S01]  /*11b20*/  R2UR UR7, R9 ;  /* 0x00000000090772ca */ /* 0x000fe200000e0000 */
[----:B------:R-:W-:Y:S01]  /*11b30*/  IMAD.MOV.U32 R9, RZ, RZ, -0x7fffffe0 ;  /* 0x80000020ff097424 */ /* 0x000fe200078e00ff */
[----:B------:R-:W-:Y:S01]  /*11b40*/  LOP3.LUT R7, R0, 0x10000, RZ, 0xfc, !PT ;  /* 0x0001000000077812 */ /* 0x000fe200078efcff */
[----:B------:R-:W-:Y:S01]  /*11b50*/  ULOP3.LUT UR24, UR24, 0x10000, URZ, 0xfc, !UPT ;  /* 0x0001000018187892 */ /* 0x000fe2000f8efc3f */
[----:B------:R-:W-:Y:S01]  /*11b60*/  IMAD.MOV.U32 R5, RZ, RZ, -0x7fffffe0 ;  /* 0x80000020ff057424 */ /* 0x000fe200078e00ff */
[----:B------:R-:W-:Y:S01]  /*11b70*/  UMOV UR13, 0x80000020 ;  /* 0x80000020000d7882 */ /* 0x000fe20000000000 */
[----:B------:R-:W-:Y:S01]  /*11b80*/  R2UR UR11, R9 ;  /* 0x00000000090b72ca */ /* 0x000fe200000e0000 */
[----:B------:R-:W-:Y:S01]  /*11b90*/  IMAD R4, R17, 0x600, R7 ;  /* 0x0000060011047824 */ /* 0x000fe200078e0207 */
[----:B------:R-:W-:Y:S01]  /*11ba0*/  UIADD3 UR4, UR24, 0x2, URZ ;  /* 0x0000000218047890 */ /* 0x000fe2000fffe03f */
[----:B------:R-:W-:Y:S01]  /*11bb0*/  IMAD.MOV.U32 R9, RZ, RZ, -0x7fffffe0 ;  /* 0x80000020ff097424 */ /* 0x000fe200078e00ff */
[----:B------:R-:W-:Y:S01]  /*11bc0*/  UIADD3 UR8, UR24, 0x200, URZ ;  /* 0x0000020018087890 */ /* 0x000fe2000fffe03f */
[C---:B------:R-:W-:Y:S01]  /*11bd0*/  VIADD R8, R4.reuse, 0x2 ;  /* 0x0000000204087836 */ /* 0x040fe20000000000 */
[----:B------:R-:W-:Y:S01]  /*11be0*/  R2UR UR26, R4 ;  /* 0x00000000041a72ca */ /* 0x000fe200000e0000 */
[----:B------:R-:W-:Y:S01]  /*11bf0*/  UIADD3 UR12, UR24, 0x202, URZ ;  /* 0x00000202180c7890 */ /* 0x000fe2000fffe03f */
[----:B------:R-:W-:Y:S01]  /*11c00*/  R2UR UR15, R9 ;  /* 0x00000000090f72ca */ /* 0x000fe200000e0000 */
[----:B------:R-:W-:Y:S01]  /*11c10*/  IMAD.MOV.U32 R9, RZ, RZ, -0x7fffffe0 ;  /* 0x80000020ff097424 */ /* 0x000fe200078e00ff */
[----:B------:R-:W-:Y:S01]  /*11c20*/  R2UR UR6, R8 ;  /* 0x00000000080672ca */ /* 0x000fe200000e0000 */
[----:B------:R-:W-:Y:S01]  /*11c30*/  VIADD R8, R4, 0x200 ;  /* 0x0000020004087836 */ /* 0x000fe20000000000 */
[----:B------:R-:W-:Y:S01]  /*11c40*/  UIADD3 UR16, UR24, 0x400, URZ ;  /* 0x0000040018107890 */ /* 0x000fe2000fffe03f */
[----:B------:R-:W-:Y:S01]  /*11c50*/  R2UR UR23, R5 ;  /* 0x00000000051772ca */ /* 0x000fe200000e0000 */
[----:B------:R-:W-:Y:S01]  /*11c60*/  UMOV UR17, 0x80000020 ;  /* 0x8000002000117882 */ /* 0x000fe20000000000 */
[----:B------:R-:W-:Y:S01]  /*11c70*/  R2UR UR19, R9 ;  /* 0x00000000091372ca */ /* 0x000fe200000e0000 */
[----:B------:R-:W-:Y:S01]  /*11c80*/  UIADD3 UR20, UR24, 0x402, URZ ;  /* 0x0000040218147890 */ /* 0x000fe2000fffe03f */
[----:B------:R-:W-:Y:S01]  /*11c90*/  R2UR UR10, R8 ;  /* 0x00000000080a72ca */ /* 0x000fe200000e0000 */
[----:B------:R-:W-:Y:S01]  /*11ca0*/  VIADD R8, R4, 0x202 ;  /* 0x0000020204087836 */ /* 0x000fe20000000000 */
[----:B------:R-:W-:Y:S01]  /*11cb0*/  QGMMA.64x128x32.F32.E4M3.E4M3 R24, gdesc[UR24], RZ, !UPT, gsb0 ;  /* 0x01e00000181879f3 */ /* 0x000fe2000c0008ff */
[----:B------:R-:W-:-:S03]  /*11cc0*/  UMOV UR21, 0x80000020 ;  /* 0x8000002000157882 */ /* 0x000fc60000000000 */
[----:B------:R-:W-:Y:S01]  /*11cd0*/  R2UR UR14, R8 ;  /* 0x00000000080e72ca */ /* 0x000fe200000e0000 */
[C---:B------:R-:W-:Y:S02]  /*11ce0*/  VIADD R8, R4.reuse, 0x400 ;  /* 0x0000040004087836 */ /* 0x040fe40000000000 */
[----:B------:R-:W-:-:S03]  /*11cf0*/  VIADD R4, R4, 0x402 ;  /* 0x0000040204047836 */ /* 0x000fc60000000000 */
        /* <DEDUP_REMOVED lines=20> */
.L_x_5336:
[----:B------:R-:W2:Y:S01]  /*11e40*/  LDL.LU R10, [R1] ;  /* 0x00000000010a7983 */ /* 0x000ea20000300800 */
[----:B------:R-:W0:Y:S01]  /*11e50*/  LDC R116, c[0x0][0x448] ;  /* 0x00011200ff747b82 */ /* 0x000e220000000800 */
[----:B------:R-:W-:Y:S01]  /*11e60*/  IMAD.IADD R0, R227, 0x1, R212 ;  /* 0x00000001e3007824 */ /* 0x000fe200078e02d4 */
[----:B------:R-:W-:Y:S02]  /*11e70*/  ULDC UR34, c[0x0][0x9dc] ;  /* 0x0002770000227ab9 */ /* 0x000fe40000000800 */
[----:B------:R-:W-:Y:S01]  /*11e80*/  ULOP3.LUT UR6, URZ, UR34, URZ, 0x33, !UPT ;  /* 0x000000223f067292 */ /* 0x000fe2000f8e333f */
[----:B------:R-:W-:-:S03]  /*11e90*/  IMAD.MOV.U32 R4, RZ, RZ, R0 ;  /* 0x000000ffff047224 */ /* 0x000fc600078e0000 */
[----:B------:R-:W3:Y:S01]  /*11ea0*/  LDC.64 R8, c[0x0][0x9e0] ;  /* 0x00027800ff087b82 */ /* 0x000ee20000000a00 */
[----:B0-----:R-:W-:-:S13]  /*11eb0*/  ISETP.NE.AND P1, PT, R116, 0x1, PT ;  /* 0x000000017400780c */ /* 0x001fda0003f25270 */
[----:B-1----:R-:W0:Y:S08]  /*11ec0*/  @P1 LDC R3, c[0x0][0x44c] ;  /* 0x00011300ff031b82 */ /* 0x002e300000000800 */
[----:B------:R-:W1:Y:S01]  /*11ed0*/  @P1 LDC R6, c[0x0][0x450] ;  /* 0x00011400ff061b82 */ /* 0x000e620000000800 */
[----:B0-----:R-:W-:-:S04]  /*11ee0*/  @P1 IMAD.HI.U32 R3, R0, R3, RZ ;  /* 0x0000000300031227 */ /* 0x001fc800078e00ff */
[----:B------:R-:W-:Y:S01]  /*11ef0*/  VIADD R0, R11, 0x2a840 ;  /* 0x0002a8400b007836 */ /* 0x000fe20000000000 */
[----:B-1----:R-:W-:Y:S01]  /*11f00*/  @P1 SHF.R.U32.HI R4, RZ, R6, R3 ;  /* 0x00000006ff041219 */ /* 0x002fe20000011603 */
[----:B------:R-:W-:Y:S02]  /*11f10*/  IMAD.MOV.U32 R6, RZ, RZ, -0x80 ;  /* 0xffffff80ff067424 */ /* 0x000fe400078e00ff */
[----:B------:R-:W-:Y:S02]  /*11f20*/  IMAD.U32 R3, RZ, RZ, UR38 ;  /* 0x00000026ff037e24 */ /* 0x000fe4000f8e00ff */
[----:B------:R-:W0:Y:S01]  /*11f30*/  SHFL.IDX PT, R11, R4, RZ, 0x1c1f ;  /* 0x001c1fff040b7589 */ /* 0x000e2200000e0000 */
[----:B------:R-:W-:Y:S02]  /*11f40*/  IMAD R12, R89, R6, 0x80 ;  /* 0x00000080590c7424 */ /* 0x000fe400078e0206 */
[----:B------:R-:W-:Y:S02]  /*11f50*/  PRMT R0, R3, 0x654, R0 ;  /* 0x0000065403007816 */ /* 0x000fe40000000000 */
[----:B------:R-:W-:-:S02]  /*11f60*/  VIADD R3, R12, 0x1 ;  /* 0x000000010c037836 */ /* 0x000fc40000000000 */
[----:B------:R1:W-:Y:S02]  /*11f70*/  SYNCS.ARRIVE.TRANS64.RED.A1T0 RZ, [R0+URZ], RZ ;  /* 0x000000ff00ff79a7 */ /* 0x0003e4000810043f */
[----:B-1----:R-:W-:Y:S02]  /*11f80*/  IMAD R0, R204, -0x2, R3 ;  /* 0xfffffffecc007824 */ /* 0x002fe400078e0203 */
[----:B------:R-:W-:-:S03]  /*11f90*/  IMAD.IADD R3, R203, 0x1, R12 ;  /* 0x00000001cb037824 */ /* 0x000fc600078e020c */
[----:B------:R-:W-:Y:S01]  /*11fa0*/  IADD3 R5, -R202, R0, R203 ;  /* 0x00000000ca057210 */ /* 0x000fe20007ffe1cb */
[----:B------:R-:W-:-:S04]  /*11fb0*/  IMAD R14, R204, -0x2, R3 ;  /* 0xfffffffecc0e7824 */ /* 0x000fc800078e0203 */
[C---:B---3--:R-:W-:Y:S02]  /*11fc0*/  IMAD.IADD R103, R5.reuse, 0x1, R8 ;  /* 0x0000000105677824 */ /* 0x048fe400078e0208 */
[----:B------:R-:W-:-:S03]  /*11fd0*/  VIADD R20, R5, UR6 ;  /* 0x0000000605147c36 */ /* 0x000fc60008000000 */
[----:B0-----:R-:W-:Y:S01]  /*11fe0*/  VIADDMNMX R0, R11, R103, R14, PT ;  /* 0x000000670b007246 */ /* 0x001fe2000380010e */
[----:B------:R-:W-:Y:S01]  /*11ff0*/  IMAD.IADD R3, R20, 0x1, R11 ;  /* 0x0000000114037824 */ /* 0x000fe200078e020b */
[----:B--2---:R-:W-:-:S04]  /*12000*/  LOP3.LUT R10, R10, 0xfffffff7, RZ, 0xc0, !PT ;  /* 0xfffffff70a0a7812 */ /* 0x004fc800078ec0ff */
[----:B------:R-:W-:Y:S02]  /*12010*/  @P1 LOP3.LUT R10, R10, 0x8, RZ, 0xfc, !PT ;  /* 0x000000080a0a1812 */ /* 0x000fe400078efcff */
[----:B------:R-:W-:Y:S02]  /*12020*/  ISETP.GE.AND P1, PT, R9, 0x1, PT ;  /* 0x000000010900780c */ /* 0x000fe40003f26270 */
[----:B------:R-:W-:-:S11]  /*12030*/  LOP3.LUT R10, R10, 0xfffffffb, RZ, 0xc0, !PT ;  /* 0xfffffffb0a0a7812 */ /* 0x000fd600078ec0ff */
[----:B------:R-:W-:-:S05]  /*12040*/  @P1 LOP3.LUT R10, R10, 0x4, RZ, 0xfc, !PT ;  /* 0x000000040a0a1812 */ /* 0x000fca00078efcff */
[----:B------:R0:W-:Y:S02]  /*12050*/  STL [R1], R10 ;  /* 0x0000000a01007387 */ /* 0x0001e40000100800 */
[----:B0-----:R-:W-:Y:S01]  /*12060*/  LEA R10, R89, 0xffffff80, 0x7 ;  /* 0xffffff80590a7811 */ /* 0x001fe200078e38ff */
[----:B------:R-:W-:Y:S06]  /*12070*/  @!P1 BRA `(.L_x_5337) ;  /* 0x0000000000509947 */ /* 0x000fec0003800000 */
[----:B------:R-:W-:Y:S01]  /*12080*/  IADD3 R5, -R202, R203, R11 ;  /* 0x000000cbca057210 */ /* 0x000fe20007ffe10b */
[----:B------:R-:W-:Y:S03]  /*12090*/  BSSY B0, `(.L_x_5338) ;  /* 0x000000e000007945 */ /* 0x000fe60003800000 */
        /* <DEDUP_REMOVED lines=9> */
.L_x_5339:
[----:B------:R-:W-:-:S13]  /*12130*/  ISETP.NE.AND P1, PT, R9, 0x1, PT ;  /* 0x000000010900780c */ /* 0x000fda0003f25270 */
[----:B------:R-:W0:Y:S02]  /*12140*/  @P1 LDC.64 R90, c[0x0][0x9e8] ;  /* 0x00027a00ff5a1b82 */ /* 0x000e240000000a00 */
[----:B0-----:R-:W-:-:S05]  /*12150*/  @P1 IMAD.HI.U32 R6, R5, R90, RZ ;  /* 0x0000005a05061227 */ /* 0x001fca00078e00ff */
[----:B------:R-:W-:-:S07]  /*12160*/  @P1 SHF.R.U32.HI R5, RZ, R91, R6 ;  /* 0x0000005bff051219 */ /* 0x000fce0000011606 */
.L_x_5340:
[----:B------:R-:W-:Y:S05]  /*12170*/  BSYNC B0 ;  /* 0x0000000000007941 */ /* 0x000fea0003800000 */
.L_x_5338:
[----:B------:R-:W-:-:S04]  /*12180*/  IMAD R5, R5, R9, -R10 ;  /* 0x0000000905057224 */ /* 0x000fc800078e0a0a */
[----:B------:R-:W-:-:S05]  /*12190*/  IMAD R6, R204, -0x2, R5 ;  /* 0xfffffffecc067824 */ /* 0x000fca00078e0205 */
[----:B------:R-:W-:Y:S02]  /*121a0*/  VIMNMX R3, R3, R6, !PT ;  /* 0x0000000603037248 */ /* 0x000fe40007fe0100 */
[----:B------:R-:W-:-:S07]  /*121b0*/  VIADDMNMX R0, R6, R9, R0, PT ;  /* 0x0000000906007246 */ /* 0x000fce0003800100 */
.L_x_5337:
[C---:B------:R-:W-:Y:S02]  /*121c0*/  ISETP.GE.AND P1, PT, R12.reuse, 0x2, PT ;  /* 0x000000020c00780c */ /* 0x040fe40003f26270 */
[C---:B------:R-:W-:Y:S02]  /*121d0*/  ISETP.GE.AND P6, PT, R12.reuse, 0x9, PT ;  /* 0x000000090c00780c */ /* 0x040fe40003fc6270 */
[----:B------:R-:W-:Y:S02]  /*121e0*/  ISETP.GT.AND P2, PT, R3, 0x1, !P1 ;  /* 0x000000010300780c */ /* 0x000fe40004f44270 */
[----:B------:R-:W-:Y:S02]  /*121f0*/  ISETP.GE.AND P3, PT, R12, 0xa, PT ;  /* 0x0000000a0c00780c */ /* 0x000fe40003f66270 */
[----:B------:R-:W-:Y:S02]  /*12200*/  ISETP.LT.OR P2, PT, R0, 0x2, P2 ;  /* 0x000000020000780c */ /* 0x000fe40001741670 */
[----:B------:R-:W-:-:S02]  /*12210*/  ISETP.GE.AND P5, PT, R12, 0x1, PT ;  /* 0x000000010c00780c */ /* 0x000fc40003fa6270 */
[----:B------:R-:W-:Y:S02]  /*12220*/  FSEL R131, R25, -INF , !P2 ;  /* 0xff80000019837808 */ /* 0x000fe40005000000 */
[----:B------:R-:W-:-:S04]  /*12230*/  ISETP.GT.AND P2, PT, R3, 0x8, !P6 ;  /* 0x000000080300780c */ /* 0x000fc80007744270 */
[----:B------:R-:W-:-:S04]  /*12240*/  ISETP.LT.OR P2, PT, R0, 0x9, P2 ;  /* 0x000000090000780c */ /* 0x000fc80001741670 */
[----:B------:R-:W-:Y:S02]  /*12250*/  FSEL R129, R28, -INF , !P2 ;  /* 0xff8000001c817808 */ /* 0x000fe40005000000 */
[----:B------:R-:W-:Y:S02]  /*12260*/  ISETP.GT.AND P2, PT, R3, 0x9, !P3 ;  /* 0x000000090300780c */ /* 0x000fe40005f44270 */
[----:B------:R-:W-:Y:S02]  /*12270*/  P2R R28, PR, RZ, 0x8 ;  /* 0x00000008ff1c7803 */ /* 0x000fe40000000000 */
[----:B------:R-:W-:Y:S02]  /*12280*/  ISETP.LT.OR P2, PT, R0, 0xa, P2 ;  /* 0x0000000a0000780c */ /* 0x000fe40001741670 */
[----:B------:R-:W-:Y:S02]  /*12290*/  ISETP.GE.AND P3, PT, R12, 0x11, PT ;  /* 0x000000110c00780c */ /* 0x000fe40003f66270 */
[----:B------:R-:W-:-:S02]  /*122a0*/  FSEL R127, R29, -INF , !P2 ;  /* 0xff8000001d7f7808 */ /* 0x000fc40005000000 */
[C---:B------:R-:W-:Y:S02]  /*122b0*/  ISETP.GT.AND P2, PT, R3.reuse, 0x10, !P3 ;  /* 0x000000100300780c */ /* 0x040fe40005f44270 */
        /* <DEDUP_REMOVED lines=140> */
[----:B------:R-:W-:Y:S02]  /*12b80*/  ISETP.GE.AND P4, PT, R9, 0x1, PT ;  /* 0x000000010900780c */ /* 0x000fe40003f86270 */
[----:B0-----:R-:W-:Y:S01]  /*12b90*/  VIADDMNMX R0, R3, R103, R14, PT ;  /* 0x0000006703007246 */ /* 0x001fe2000380010e */
[----:B------:R-:W-:-:S10]  /*12ba0*/  IMAD.IADD R6, R20, 0x1, R3 ;  /* 0x0000000114067824 */ /* 0x000fd400078e0203 */
[----:B------:R-:W-:Y:S05]  /*12bb0*/  @!P4 BRA `(.L_x_5341) ;  /* 0x000000000050c947 */ /* 0x000fea0003800000 */
        /* <DEDUP_REMOVED lines=11> */
.L_x_5343:
[----:B------:R-:W-:-:S13]  /*12c70*/  ISETP.NE.AND P4, PT, R9, 0x1, PT ;  /* 0x000000010900780c */ /* 0x000fda0003f85270 */
[----:B------:R-:W0:Y:S02]  /*12c80*/  @P4 LDC.64 R4, c[0x0][0x9e8] ;  /* 0x00027a00ff044b82 */ /* 0x000e240000000a00 */
[----:B0-----:R-:W-:-:S05]  /*12c90*/  @P4 IMAD.HI.U32 R4, R3, R4, RZ ;  /* 0x0000000403044227 */ /* 0x001fca00078e00ff */
[----:B------:R-:W-:-:S07]  /*12ca0*/  @P4 SHF.R.U32.HI R3, RZ, R5, R4 ;  /* 0x00000005ff034219 */ /* 0x000fce0000011604 */
.L_x_5344:
[----:B------:R-:W-:Y:S05]  /*12cb0*/  BSYNC B0 ;  /* 0x0000000000007941 */ /* 0x000fea0003800000 */
.L_x_5342:
[----:B------:R-:W-:-:S04]  /*12cc0*/  IMAD R3, R3, R9, -R10 ;  /* 0x0000000903037224 */ /* 0x000fc800078e0a0a */
[----:B------:R-:W-:-:S05]  /*12cd0*/  IMAD R3, R204, -0x2, R3 ;  /* 0xfffffffecc037824 */ /* 0x000fca00078e0203 */
[----:B------:R-:W-:Y:S02]  /*12ce0*/  VIMNMX R6, R6, R3, !PT ;  /* 0x0000000306067248 */ /* 0x000fe40007fe0100 */
[----:B------:R-:W-:-:S07]  /*12cf0*/  VIADDMNMX R0, R3, R9, R0, PT ;  /* 0x0000000903007246 */ /* 0x000fce0003800100 */
.L_x_5341:
[C---:B------:R-:W-:Y:S02]  /*12d00*/  ISETP.GT.AND P1, PT, R6.reuse, 0x1, !P1 ;  /* 0x000000010600780c */ /* 0x040fe40004f24270 */
[----:B------:R-:W-:Y:S02]  /*12d10*/  ISETP.GT.AND P6, PT, R6, 0x8, !P6 ;  /* 0x000000080600780c */ /* 0x000fe400077c4270 */
[C---:B------:R-:W-:Y:S02]  /*12d20*/  ISETP.LT.OR P1, PT, R0.reuse, 0x2, P1 ;  /* 0x000000020000780c */ /* 0x040fe40000f21670 */
[----:B------:R-:W-:Y:S02]  /*12d30*/  ISETP.LT.OR P6, PT, R0, 0x9, P6 ;  /* 0x000000090000780c */ /* 0x000fe400037c1670 */
[----:B------:R-:W-:Y:S02]  /*12d40*/  FSEL R103, R27, -INF , !P1 ;  /* 0xff8000001b677808 */ /* 0x000fe40004800000 */
[----:B------:R-:W-:-:S02]  /*12d50*/  ISETP.NE.AND P1, PT, R28, RZ, PT ;  /* 0x000000ff1c00720c */ /* 0x000fc40003f25270 */
[----:B------:R-:W-:Y:S02]  /*12d60*/  FSEL R27, R30, -INF , !P6 ;  /* 0xff8000001e1b7808 */ /* 0x000fe40007000000 */
[----:B------:R-:W-:Y:S02]  /*12d70*/  ISETP.GT.AND P1, PT, R6, 0x9, !P1 ;  /* 0x000000090600780c */ /* 0x000fe40004f24270 */
[----:B------:R-:W-:Y:S02]  /*12d80*/  ISETP.NE.AND P6, PT, R32, RZ, PT ;  /* 0x000000ff2000720c */ /* 0x000fe40003fc5270 */
[----:B------:R-:W-:Y:S02]  /*12d90*/  ISETP.LT.OR P1, PT, R0, 0xa, P1 ;  /* 0x0000000a0000780c */ /* 0x000fe40000f21670 */
[----:B------:R-:W-:Y:S02]  /*12da0*/  ISETP.NE.AND P4, PT, R92, RZ, PT ;  /* 0x000000ff5c00720c */ /* 0x000fe40003f85270 */
        /* <DEDUP_REMOVED lines=9> */
[----:B------:R-:W-:Y:S02]  /*12e40*/  ISETP.NE.AND P6, PT, R102, RZ, PT ;  /* 0x000000ff6600720c */ /* 0x000fe40003fc5270 */
        /* <DEDUP_REMOVED lines=9> */
[----:B------:R-:W-:Y:S02]  /*12ee0*/  ISETP.NE.AND P4, PT, R56, RZ, PT ;  /* 0x000000ff3800720c */ /* 0x000fe40003f85270 */
        /* <DEDUP_REMOVED lines=59> */
[C---:B------:R-:W-:Y:S01]  /*132a0*/  ISETP.GT.AND P5, PT, R6.reuse, RZ, !P5 ;  /* 0x000000ff0600720c */ /* 0x040fe20006fa4270 */
[----:B------:R-:W0:Y:S01]  /*132b0*/  SHFL.BFLY PT, R3, R4, 0x2, 0x1f ;  /* 0x0c401f0004037f89 */ /* 0x000e2200000e0000 */
[----:B------:R-:W-:Y:S02]  /*132c0*/  FSEL R55, R55, -INF , !P1 ;  /* 0xff80000037377808 */ /* 0x000fe40004800000 */
[----:B------:R-:W-:Y:S02]  /*132d0*/  ISETP.GT.AND P1, PT, R6, 0x40, !P6 ;  /* 0x000000400600780c */ /* 0x000fe40007724270 */
[----:B------:R-:W-:Y:S02]  /*132e0*/  ISETP.NE.AND P6, PT, R76, RZ, PT ;  /* 0x000000ff4c00720c */ /* 0x000fe40003fc5270 */
[C---:B------:R-:W-:Y:S02]  /*132f0*/  ISETP.LT.OR P1, PT, R0.reuse, 0x41, P1 ;  /* 0x000000410000780c */ /* 0x040fe40000f21670 */
[----:B------:R-:W-:-:S02]  /*13300*/  ISETP.LT.OR P5, PT, R0, 0x1, P5 ;  /* 0x000000010000780c */ /* 0x000fc40002fa1670 */
[----:B------:R-:W-:Y:S02]  /*13310*/  FSEL R119, R58, -INF , !P1 ;  /* 0xff8000003a777808 */ /* 0x000fe40004800000 */
[----:B------:R-:W-:Y:S02]  /*13320*/  ISETP.GT.AND P1, PT, R6, 0x41, !P4 ;  /* 0x000000410600780c */ /* 0x000fe40006724270 */
[----:B------:R-:W-:Y:S02]  /*13330*/  ISETP.NE.AND P4, PT, R114, RZ, PT ;  /* 0x000000ff7200720c */ /* 0x000fe40003f85270 */
[----:B------:R-:W-:Y:S02]  /*13340*/  ISETP.LT.OR P1, PT, R0, 0x42, P1 ;  /* 0x000000420000780c */ /* 0x000fe40000f21670 */
[----:B------:R-:W-:Y:S02]  /*13350*/  FSEL R26, R26, -INF , !P5 ;  /* 0xff8000001a1a7808 */ /* 0x000fe40006800000 */
[----:B------:R-:W-:-:S02]  /*13360*/  FSEL R117, R59, -INF , !P1 ;  /* 0xff8000003b757808 */ /* 0x000fc40004800000 */
[----:B------:R-:W-:Y:S02]  /*13370*/  ISETP.NE.AND P1, PT, R104, RZ, PT ;  /* 0x000000ff6800720c */ /* 0x000fe40003f25270 */
[----:B0-----:R-:W-:Y:S02]  /*13380*/  FMNMX.FTZ R10, R4, R3, !PT ;  /* 0x00000003040a7209 */ /* 0x001fe40007810000 */
[C---:B------:R-:W-:Y:S02]  /*13390*/  ISETP.GT.AND P1, PT, R6.reuse, 0x48, !P1 ;  /* 0x000000480600780c */ /* 0x040fe40004f24270 */
[----:B------:R-:W-:Y:S01]  /*133a0*/  ISETP.GT.AND P2, PT, R6, 0x71, !P2 ;  /* 0x000000710600780c */ /* 0x000fe20005744270 */
[----:B------:R-:W0:Y:S01]  /*133b0*/  SHFL.BFLY PT, R3, R10, 0x1, 0x1f ;  /* 0x0c201f000a037f89 */ /* 0x000e2200000e0000 */
[----:B------:R-:W-:Y:S02]  /*133c0*/  ISETP.LT.OR P1, PT, R0, 0x49, P1 ;  /* 0x000000490000780c */ /* 0x000fe40000f21670 */
[----:B------:R-:W-:-:S02]  /*133d0*/  ISETP.GT.AND P3, PT, R6, 0x78, !P3 ;  /* 0x000000780600780c */ /* 0x000fc40005f64270 */
[----:B------:R-:W-:Y:S02]  /*133e0*/  FSEL R59, R62, -INF , !P1 ;  /* 0xff8000003e3b7808 */ /* 0x000fe40004800000 */
[----:B------:R-:W-:Y:S02]  /*133f0*/  ISETP.NE.AND P1, PT, R60, RZ, PT ;  /* 0x000000ff3c00720c */ /* 0x000fe40003f25270 */
[----:B------:R-:W-:Y:S02]  /*13400*/  ISETP.LT.OR P2, PT, R0, 0x72, P2 ;  /* 0x000000720000780c */ /* 0x000fe40001741670 */
[----:B------:R-:W-:Y:S02]  /*13410*/  ISETP.GT.AND P1, PT, R6, 0x49, !P1 ;  /* 0x000000490600780c */ /* 0x000fe40004f24270 */
[C---:B------:R-:W-:Y:S02]  /*13420*/  ISETP.LT.OR P3, PT, R0.reuse, 0x79, P3 ;  /* 0x000000790000780c */ /* 0x040fe40001f61670 */
[----:B------:R-:W-:-:S02]  /*13430*/  ISETP.LT.OR P1, PT, R0, 0x4a, P1 ;  /* 0x0000004a0000780c */ /* 0x000fc40000f21670 */
[----:B------:R-:W-:Y:S02]  /*13440*/  FSEL R83, R83, -INF , !P2 ;  /* 0xff80000053537808 */ /* 0x000fe40005000000 */
[----:B------:R-:W-:Y:S02]  /*13450*/  FSEL R63, R63, -INF , !P1 ;  /* 0xff8000003f3f7808 */ /* 0x000fe40004800000 */
[----:B------:R-:W-:Y:S02]  /*13460*/  ISETP.NE.AND P1, PT, R106, RZ, PT ;  /* 0x000000ff6a00720c */ /* 0x000fe40003f25270 */
[----:B0-----:R-:W-:Y:S02]  /*13470*/  FMNMX.FTZ R3, R10, R3, !PT ;  /* 0x000000030a037209 */ /* 0x001fe40007810000 */
[----:B------:R-:W-:-:S03]  /*13480*/  ISETP.GT.AND P1, PT, R6, 0x50, !P1 ;  /* 0x000000500600780c */ /* 0x000fc60004f24270 */
[----:B------:R-:W-:Y:S01]  /*13490*/  FFMA.FTZ R139, R2, R3, -8 ;  /* 0xc1000000028b7423 */ /* 0x000fe20000010003 */
        /* <DEDUP_REMOVED lines=26> */
[----:B------:R-:W-:-:S04]  /*13640*/  ISETP.GT.AND P1, PT, R6, 0x69, !P6 ;  /* 0x000000690600780c */ /* 0x000fc80007724270 */
[----:B------:R-:W-:-:S04]  /*13650*/  ISETP.LT.OR P1, PT, R0, 0x6a, P1 ;  /* 0x0000006a0000780c */ /* 0x000fc80000f21670 */
[----:B------:R-:W-:Y:S02]  /*13660*/  FSEL R79, R79, -INF , !P1 ;  /* 0xff8000004f4f7808 */ /* 0x000fe40004800000 */
[----:B------:R-:W-:Y:S02]  /*13670*/  ISETP.GT.AND P1, PT, R6, 0x70, !P4 ;  /* 0x000000700600780c */ /* 0x000fe40006724270 */
[----:B------:R-:W-:Y:S02]  /*13680*/  ISETP.NE.AND P4, PT, R12, RZ, PT ;  /* 0x000000ff0c00720c */ /* 0x000fe40003f85270 */
[----:B------:R-:W-:Y:S02]  /*13690*/  FMNMX.FTZ R12, R26, R103, !PT ;  /* 0x000000671a0c7209 */ /* 0x000fe40007810000 */
[----:B------:R-:W-:Y:S02]  /*136a0*/  ISETP.LT.OR P1, PT, R0, 0x71, P1 ;  /* 0x000000710000780c */ /* 0x000fe40000f21670 */
[----:B------:R-:W-:-:S02]  /*136b0*/  FMNMX.FTZ R14, R27, R12, !PT ;  /* 0x0000000c1b0e7209 */ /* 0x000fc40007810000 */
[----:B------:R-:W-:Y:S02]  /*136c0*/  FSEL R137, R82, -INF , !P1 ;  /* 0xff80000052897808 */ /* 0x000fe40004800000 */
[----:B------:R-:W-:Y:S02]  /*136d0*/  FMNMX.FTZ R14, R31, R14, !PT ;  /* 0x0000000e1f0e7209 */ /* 0x000fe40007810000 */
[----:B------:R-:W-:Y:S02]  /*136e0*/  FSETP.NEU.FTZ.AND P1, PT, R3, -INF , PT ;  /* 0xff8000000300780b */ /* 0x000fe40003f3d000 */
[----:B------:R-:W-:Y:S02]  /*136f0*/  FMNMX.FTZ R14, R105, R14, !PT ;  /* 0x0000000e690e7209 */ /* 0x000fe40007810000 */
[----:B------:R-:W-:Y:S02]  /*13700*/  FSEL R139, R139, RZ, P1 ;  /* 0x000000ff8b8b7208 */ /* 0x000fe40000800000 */
[----:B------:R-:W-:-:S02]  /*13710*/  FMNMX.FTZ R14, R35, R14, !PT ;  /* 0x0000000e230e7209 */ /* 0x000fc40007810000 */
[----:B------:R-:W-:Y:S01]  /*13720*/  ISETP.GT.AND P1, PT, R6, 0x79, !P4 ;  /* 0x000000790600780c */ /* 0x000fe20006724270 */
[----:B------:R-:W-:-:S01]  /*13730*/  FFMA.FTZ R24, R2, R24, -R139 ;  /* 0x0000001802187223 */ /* 0x000fc2000001088b */
[----:B------:R-:W-:Y:S01]  /*13740*/  FMNMX.FTZ R20, R5, R14, !PT ;  /* 0x0000000e05147209 */ /* 0x000fe20007810000 */
[----:B------:R-:W-:-:S01]  /*13750*/  FFMA.FTZ R32, R2, R37, -R139 ;  /* 0x0000002502207223 */ /* 0x000fc2000001088b */
[C-C-:B------:R-:W-:Y:S01]  /*13760*/  FFMA.FTZ R34, R2.reuse, R41, -R139.reuse ;  /* 0x0000002902227223 */ /* 0x140fe2000001088b */
[----:B------:R0:W-:Y:S01]  /*13770*/  MUFU.EX2 R4, R24 ;  /* 0x0000001800047308 */ /* 0x0001e20000000800 */
[----:B------:R-:W-:Y:S01]  /*13780*/  FMNMX.FTZ R20, R39, R20, !PT ;  /* 0x0000001427147209 */ /* 0x000fe20007810000 */
[--C-:B------:R-:W-:Y:S01]  /*13790*/  FFMA.FTZ R36, R2, R49, -R139.reuse ;  /* 0x0000003102247223 */ /* 0x100fe2000001088b */
[----:B------:R-:W-:Y:S01]  /*137a0*/  ISETP.LT.OR P1, PT, R0, 0x7a, P1 ;  /* 0x0000007a0000780c */ /* 0x000fe20000f21670 */
[C-C-:B------:R-:W-:Y:S01]  /*137b0*/  FFMA.FTZ R49, R2.reuse, R53, -R139.reuse ;  /* 0x0000003502317223 */ /* 0x140fe2000001088b */
[----:B------:R-:W-:Y:S01]  /*137c0*/  FMNMX.FTZ R20, R109, R20, !PT ;  /* 0x000000146d147209 */ /* 0x000fe20007810000 */
[C-C-:B------:R-:W-:Y:S01]  /*137d0*/  FFMA.FTZ R53, R2.reuse, R57, -R139.reuse ;  /* 0x0000003902357223 */ /* 0x140fe2000001088b */
[----:B------:R-:W-:Y:S01]  /*137e0*/  FSEL R87, R87, -INF , !P1 ;  /* 0xff80000057577808 */ /* 0x000fe20004800000 */
[C-C-:B------:R-:W-:Y:S01]  /*137f0*/  FFMA.FTZ R131, R2.reuse, R131, -R139.reuse ;  /* 0x0000008302837223 */ /* 0x140fe2000001088b */
[----:B------:R-:W-:Y:S01]  /*13800*/  FMNMX.FTZ R20, R43, R20, !PT ;  /* 0x000000142b147209 */ /* 0x000fe20007810000 */
[C-C-:B------:R-:W-:Y:S01]  /*13810*/  FFMA.FTZ R10, R2.reuse, R129, -R139.reuse ;  /* 0x00000081020a7223 */ /* 0x140fe2000001088b */
[----:B------:R-:W-:-:S01]  /*13820*/  FFMA.FTZ R127, R2, R127, -R139 ;  /* 0x0000007f027f7223 */ /* 0x000fc2000001088b */
[C-C-:B------:R-:W-:Y:S01]  /*13830*/  FFMA.FTZ R121, R2.reuse, R121, -R139.reuse ;  /* 0x0000007902797223 */ /* 0x140fe2000001088b */
[----:B0-----:R-:W-:Y:S01]  /*13840*/  FMNMX.FTZ R24, R107, R20, !PT ;  /* 0x000000146b187209 */ /* 0x001fe20007810000 */
        /* <DEDUP_REMOVED lines=20> */
[--C-:B------:R-:W-:Y:S01]  /*13990*/  FFMA.FTZ R38, R2, R73, -R139.reuse ;  /* 0x0000004902267223 */ /* 0x100fe2000001088b */
[----:B------:R-:W-:Y:S01]  /*139a0*/  ISETP.NE.AND P4, PT, R116, 0x1, PT ;  /* 0x000000017400780c */ /* 0x000fe20003f85270 */
[C-C-:B------:R-:W-:Y:S01]  /*139b0*/  FFMA.FTZ R11, R2.reuse, R11, -R139.reuse ;  /* 0x0000000b020b7223 */ /* 0x140fe2000001088b */
[----:B------:R-:W-:Y:S01]  /*139c0*/  FMNMX.FTZ R28, R119, R28, !PT ;  /* 0x0000001c771c7209 */ /* 0x000fe20007810000 */
[----:B------:R1:W-:Y:S01]  /*139d0*/  MUFU.EX2 R24, R32 ;  /* 0x0000002000187308 */ /* 0x0003e20000000800 */
[----:B------:R-:W-:-:S01]  /*139e0*/  FFMA.FTZ R44, R2, R85, -R139 ;  /* 0x00000055022c7223 */ /* 0x000fc2000001088b */
[C-C-:B------:R-:W-:Y:S01]  /*139f0*/  FFMA.FTZ R15, R2.reuse, R15, -R139.reuse ;  /* 0x0000000f020f7223 */ /* 0x140fe2000001088b */
[----:B------:R-:W-:Y:S01]  /*13a00*/  FMNMX.FTZ R28, R117, R28, !PT ;  /* 0x0000001c751c7209 */ /* 0x000fe20007810000 */
[----:B------:R-:W-:-:S03]  /*13a10*/  FFMA.FTZ R42, R2, R81, -R139 ;  /* 0x00000051022a7223 */ /* 0x000fc6000001088b */
[----:B------:R-:W-:Y:S01]  /*13a20*/  FMNMX.FTZ R30, R59, R28, !PT ;  /* 0x0000001c3b1e7209 */ /* 0x000fe20007810000 */
[----:B------:R-:W-:Y:S01]  /*13a30*/  MUFU.EX2 R12, R121 ;  /* 0x00000079000c7308 */ /* 0x000fe20000000800 */
[----:B0-----:R-:W-:Y:S02]  /*13a40*/  F2FP.SATFINITE.E4M3.F32.PACK_AB_MERGE_C R196, R127, R10, RZ ;  /* 0x0000000a7fc4723e */ /* 0x001fe400048070ff */
[----:B------:R-:W-:Y:S02]  /*13a50*/  FMNMX.FTZ R30, R63, R30, !PT ;  /* 0x0000001e3f1e7209 */ /* 0x000fe40007810000 */
[----:B------:R-:W-:Y:S02]  /*13a60*/  F2FP.SATFINITE.E4M3.F32.PACK_AB_MERGE_C R196, R131, R4, R196 ;  /* 0x0000000483c4723e */ /* 0x000fe400048070c4 */
[----:B------:R-:W-:Y:S01]  /*13a70*/  FMNMX.FTZ R30, R125, R30, !PT ;  /* 0x0000001e7d1e7209 */ /* 0x000fe20007810000 */
[----:B------:R0:W-:Y:S03]  /*13a80*/  MUFU.EX2 R28, R34 ;  /* 0x00000022001c7308 */ /* 0x0001e60000000800 */
[----:B------:R-:W-:-:S04]  /*13a90*/  FMNMX.FTZ R30, R67, R30, !PT ;  /* 0x0000001e431e7209 */ /* 0x000fc80007810000 */
[----:B-1----:R-:W-:Y:S01]  /*13aa0*/  FMNMX.FTZ R32, R123, R30, !PT ;  /* 0x0000001e7b207209 */ /* 0x002fe20007810000 */
[----:B------:R-:W-:Y:S01]  /*13ab0*/  MUFU.EX2 R111, R111 ;  /* 0x0000006f006f7308 */ /* 0x000fe20000000800 */
[----:B0-----:R-:W-:-:S01]  /*13ac0*/  FFMA.FTZ R34, R2, R45, -R139 ;  /* 0x0000002d02227223 */ /* 0x001fc2000001088b */
[----:B------:R-:W-:Y:S02]  /*13ad0*/  FSEL R45, R86, -INF , !P3 ;  /* 0xff800000562d7808 */ /* 0x000fe40005800000 */
[----:B------:R-:W-:-:S04]  /*13ae0*/  FMNMX.FTZ R32, R71, R32, !PT ;  /* 0x0000002047207209 */ /* 0x000fc80007810000 */
[----:B------:R-:W-:Y:S01]  /*13af0*/  FMNMX.FTZ R32, R133, R32, !PT ;  /* 0x0000002085207209 */ /* 0x000fe20007810000 */
[----:B------:R0:W-:Y:S03]  /*13b00*/  MUFU.EX2 R30, R36 ;  /* 0x00000024001e7308 */ /* 0x0001e60000000800 */
[----:B------:R-:W-:-:S04]  /*13b10*/  FMNMX.FTZ R32, R75, R32, !PT ;  /* 0x000000204b207209 */ /* 0x000fc80007810000 */
[----:B------:R-:W-:Y:S01]  /*13b20*/  FMNMX.FTZ R32, R135, R32, !PT ;  /* 0x0000002087207209 */ /* 0x000fe20007810000 */
[----:B------:R1:W-:Y:S01]  /*13b30*/  MUFU.EX2 R6, R34 ;  /* 0x0000002200067308 */ /* 0x0003e20000000800 */
[----:B0-----:R-:W-:-:S01]  /*13b40*/  FFMA.FTZ R36, R2, R33, -R139 ;  /* 0x0000002102247223 */ /* 0x001fc2000001088b */
[----:B------:R-:W-:Y:S01]  /*13b50*/  FFMA.FTZ R33, R2, R61, -R139 ;  /* 0x0000003d02217223 */ /* 0x000fe2000001088b */
[----:B------:R-:W-:-:S04]  /*13b60*/  FMNMX.FTZ R32, R79, R32, !PT ;  /* 0x000000204f207209 */ /* 0x000fc80007810000 */
[----:B------:R-:W-:Y:S01]  /*13b70*/  FMNMX.FTZ R32, R137, R32, !PT ;  /* 0x0000002089207209 */ /* 0x000fe20007810000 */
[----:B------:R-:W-:Y:S01]  /*13b80*/  MUFU.EX2 R14, R101 ;  /* 0x00000065000e7308 */ /* 0x000fe20000000800 */
[----:B-1----:R-:W-:-:S02]  /*13b90*/  FFMA.FTZ R34, R2, R65, -R139 ;  /* 0x0000004102227223 */ /* 0x002fc4000001088b */
[----:B------:R-:W-:-:S04]  /*13ba0*/  FMNMX.FTZ R32, R83, R32, !PT ;  /* 0x0000002053207209 */ /* 0x000fc80007810000 */
[----:B------:R-:W-:Y:S01]  /*13bb0*/  FMNMX.FTZ R0, R45, R32, !PT ;  /* 0x000000202d007209 */ /* 0x000fe20007810000 */
[----:B------:R-:W0:Y:S03]  /*13bc0*/  MUFU.EX2 R99, R99 ;  /* 0x0000006300637308 */ /* 0x000e260000000800 */
[----:B------:R-:W-:-:S05]  /*13bd0*/  FMNMX.FTZ R0, R87, R0, !PT ;  /* 0x0000000057007209 */ /* 0x000fca0007810000 */
[----:B------:R-:W1:Y:S01]  /*13be0*/  SHFL.BFLY PT, R57, R0, 0x2, 0x1f ;  /* 0x0c401f0000397f89 */ /* 0x000e6200000e0000 */
[----:B------:R-:W-:Y:S08]  /*13bf0*/  MUFU.EX2 R20, R95 ;  /* 0x0000005f00147308 */ /* 0x000ff00000000800 */
[----:B------:R-:W-:Y:S01]  /*13c00*/  MUFU.EX2 R93, R93 ;  /* 0x0000005d005d7308 */ /* 0x000fe20000000800 */
[----:B0-----:R-:W-:-:S04]  /*13c10*/  F2FP.SATFINITE.E4M3.F32.PACK_AB_MERGE_C R198, R99, R14, RZ ;  /* 0x0000000e63c6723e */ /* 0x001fc800048070ff */
[----:B------:R-:W-:-:S03]  /*13c20*/  F2FP.SATFINITE.E4M3.F32.PACK_AB_MERGE_C R198, R111, R12, R198 ;  /* 0x0000000c6fc6723e */ /* 0x000fc600048070c6 */
[----:B------:R-:W-:Y:S01]  /*13c30*/  MUFU.EX2 R37, R37 ;  /* 0x0000002500257308 */ /* 0x000fe20000000800 */
[----:B-1----:R-:W-:-:S07]  /*13c40*/  FMNMX.FTZ R57, R0, R57, !PT ;  /* 0x0000003900397209 */ /* 0x002fce0007810000 */
[----:B------:R-:W-:Y:S01]  /*13c50*/  MUFU.EX2 R41, R41 ;  /* 0x0000002900297308 */ /* 0x000fe20000000800 */
[----:B------:R-:W0:Y:S07]  /*13c60*/  SHFL.BFLY PT, R0, R57, 0x1, 0x1f ;  /* 0x0c201f0039007f89 */ /* 0x000e2e00000e0000 */
[----:B------:R-:W-:Y:S08]  /*13c70*/  MUFU.EX2 R49, R49 ;  /* 0x0000003100317308 */ /* 0x000ff00000000800 */
[----:B------:R1:W-:Y:S08]  /*13c80*/  MUFU.EX2 R32, R36 ;  /* 0x0000002400207308 */ /* 0x0003f00000000800 */
[----:B------:R-:W-:Y:S01]  /*13c90*/  MUFU.EX2 R33, R33 ;  /* 0x0000002100217308 */ /* 0x000fe20000000800 */
[----:B-1----:R-:W-:-:S01]  /*13ca0*/  FFMA.FTZ R36, R2, R69, -R139 ;  /* 0x0000004502247223 */ /* 0x002fc2000001088b */
[----:B0-----:R-:W-:-:S04]  /*13cb0*/  FMNMX.FTZ R0, R57, R0, !PT ;  /* 0x0000000039007209 */ /* 0x001fc80007810000 */
[----:B------:R-:W-:Y:S01]  /*13cc0*/  FSETP.NEU.FTZ.AND P1, PT, R0, -INF , PT ;  /* 0xff8000000000780b */ /* 0x000fe20003f3d000 */
[----:B------:R-:W-:-:S01]  /*13cd0*/  FFMA.FTZ R46, R2, R0, -8 ;  /* 0xc1000000022e7423 */ /* 0x000fc20000010000 */
[----:B------:R-:W-:Y:S04]  /*13ce0*/  MUFU.EX2 R53, R53 ;  /* 0x0000003500357308 */ /* 0x000fe80000000800 */
[----:B------:R-:W-:-:S04]  /*13cf0*/  FSEL R46, R46, RZ, P1 ;  /* 0x000000ff2e2e7208 */ /* 0x000fc80000800000 */
        /* <DEDUP_REMOVED lines=32> */
[----:B------:R-:W2:Y:S01]  /*13f00*/  MUFU.EX2 R54, R54 ;  /* 0x0000003600367308 */ /* 0x000ea20000000800 */
[----:B-1----:R-:W-:-:S01]  /*13f10*/  FADD.FTZ R39, R4, R131 ;  /* 0x0000008304277221 */ /* 0x002fc20000010000 */
[----:B------:R-:W-:-:S03]  /*13f20*/  FFMA.FTZ R45, R2, R45, -R46 ;  /* 0x0000002d022d7223 */ /* 0x000fc6000001082e */
[----:B------:R-:W-:-:S03]  /*13f30*/  FADD.FTZ R64, R10, R39 ;  /* 0x000000270a407221 */ /* 0x000fc60000010000 */
[----:B------:R-:W1:Y:S01]  /*13f40*/  MUFU.EX2 R61, R61 ;  /* 0x0000003d003d7308 */ /* 0x000e620000000800 */
[----:B------:R-:W-:-:S04]  /*13f50*/  FADD.FTZ R39, R127, R64 ;  /* 0x000000407f277221 */ /* 0x000fc80000010000 */
[----:B------:R-:W-:Y:S01]  /*13f60*/  FADD.FTZ R66, R12, R39 ;  /* 0x000000270c427221 */ /* 0x000fe20000010000 */
[----:B0-----:R-:W-:-:S02]  /*13f70*/  FADD.FTZ R39, R26, R57 ;  /* 0x000000391a277221 */ /* 0x001fc40000010000 */
[----:B------:R-:W0:Y:S01]  /*13f80*/  MUFU.EX2 R27, R27 ;  /* 0x0000001b001b7308 */ /* 0x000e220000000800 */
[----:B------:R-:W-:-:S01]  /*13f90*/  FADD.FTZ R43, R111, R66 ;  /* 0x000000426f2b7221 */ /* 0x000fc20000010000 */
[----:B--2---:R-:W-:Y:S01]  /*13fa0*/  FADD.FTZ R66, R54, R39 ;  /* 0x0000002736427221 */ /* 0x004fe20000010000 */
[----:B------:R-:W-:-:S02]  /*13fb0*/  FFMA.FTZ R39, R2, R125, -R46 ;  /* 0x0000007d02277223 */ /* 0x000fc4000001082e */
[----:B------:R-:W-:-:S03]  /*13fc0*/  FADD.FTZ R68, R14, R43 ;  /* 0x0000002b0e447221 */ /* 0x000fc60000010000 */
[----:B------:R-:W2:Y:S01]  /*13fd0*/  MUFU.EX2 R48, R48 ;  /* 0x0000003000307308 */ /* 0x000ea20000000800 */
[----:B-1----:R-:W-:-:S01]  /*13fe0*/  FADD.FTZ R66, R61, R66 ;  /* 0x000000423d427221 */ /* 0x002fc20000010000 */
[----:B------:R-:W-:-:S04]  /*13ff0*/  F2FP.SATFINITE.E4M3.F32.PACK_AB_MERGE_C R54, R61, R54, RZ ;  /* 0x000000363d36723e */ /* 0x000fc800048070ff */
[----:B------:R-:W-:Y:S02]  /*14000*/  F2FP.SATFINITE.E4M3.F32.PACK_AB_MERGE_C R197, R57, R26, R54 ;  /* 0x0000001a39c5723e */ /* 0x000fe40004807036 */
[----:B------:R1:W3:Y:S01]  /*14010*/  MUFU.EX2 R58, R31 ;  /* 0x0000001f003a7308 */ /* 0x0002e20000000800 */
[----:B0-----:R-:W-:-:S07]  /*14020*/  FADD.FTZ R43, R27, R66 ;  /* 0x000000421b2b7221 */ /* 0x001fce0000010000 */
[----:B------:R0:W-:Y:S01]  /*14030*/  MUFU.EX2 R60, R47 ;  /* 0x0000002f003c7308 */ /* 0x0001e20000000800 */
[----:B--2---:R-:W-:-:S01]  /*14040*/  FADD.FTZ R43, R48, R43 ;  /* 0x0000002b302b7221 */ /* 0x004fc20000010000 */
[C-C-:B-1----:R-:W-:Y:S01]  /*14050*/  FFMA.FTZ R31, R2.reuse, R115, -R46.reuse ;  /* 0x00000073021f7223 */ /* 0x142fe2000001082e */
[----:B------:R-:W-:-:S05]  /*14060*/  FFMA.FTZ R46, R2, R87, -R46 ;  /* 0x00000057022e7223 */ /* 0x000fca000001082e */
[----:B------:R-:W1:Y:S01]  /*14070*/  MUFU.EX2 R5, R5 ;  /* 0x0000000500057308 */ /* 0x000e620000000800 */
[----:B0-----:R-:W-:-:S01]  /*14080*/  FADD.FTZ R47, R99, R68 ;  /* 0x00000044632f7221 */ /* 0x001fc20000010000 */
[----:B---3--:R-:W-:Y:S01]  /*14090*/  FADD.FTZ R4, R58, R43 ;  /* 0x0000002b3a047221 */ /* 0x008fe20000010000 */
[C---:B------:R-:W-:Y:S02]  /*140a0*/  F2FP.SATFINITE.E4M3.F32.PACK_AB_MERGE_C R58, R65.reuse, R58, RZ ;  /* 0x0000003a413a723e */ /* 0x040fe400048070ff */
[----:B------:R-:W-:Y:S01]  /*140b0*/  FADD.FTZ R14, R20, R47 ;  /* 0x0000002f140e7221 */ /* 0x000fe20000010000 */
[----:B------:R-:W-:-:S01]  /*140c0*/  FADD.FTZ R4, R65, R4 ;  /* 0x0000000441047221 */ /* 0x000fc20000010000 */
[----:B------:R-:W-:Y:S01]  /*140d0*/  F2FP.SATFINITE.E4M3.F32.PACK_AB_MERGE_C R199, R48, R27, R58 ;  /* 0x0000001b30c7723e */ /* 0x000fe2000480703a */
[----:B------:R-:W0:Y:S01]  /*140e0*/  MUFU.EX2 R50, R50 ;  /* 0x0000003200327308 */ /* 0x000e220000000800 */
[----:B------:R-:W-:-:S01]  /*140f0*/  FADD.FTZ R47, R93, R14 ;  /* 0x0000000e5d2f7221 */ /* 0x000fc20000010000 */
[----:B------:R-:W2:Y:S03]  /*14100*/  @P4 LDC R27, c[0x0][0x44c] ;  /* 0x00011300ff1b4b82 */ /* 0x000ea60000000800 */
[----:B------:R-:W-:-:S01]  /*14110*/  FADD.FTZ R12, R24, R47 ;  /* 0x0000002f180c7221 */ /* 0x000fc20000010000 */
[----:B------:R-:W-:-:S02]  /*14120*/  F2FP.SATFINITE.E4M3.F32.PACK_AB_MERGE_C R24, R37, R24, RZ ;  /* 0x000000182518723e */ /* 0x000fc400048070ff */
[----:B------:R-:W3:Y:S01]  /*14130*/  MUFU.EX2 R107, R107 ;  /* 0x0000006b006b7308 */ /* 0x000ee20000000800 */
[----:B------:R-:W-:-:S01]  /*14140*/  FADD.FTZ R43, R37, R12 ;  /* 0x0000000c252b7221 */ /* 0x000fc20000010000 */
[----:B-1----:R-:W-:Y:S01]  /*14150*/  FADD.FTZ R37, R5, R4 ;  /* 0x0000000405257221 */ /* 0x002fe20000010000 */
[----:B------:R-:W-:Y:S02]  /*14160*/  F2FP.SATFINITE.E4M3.F32.PACK_AB_MERGE_C R192, R93, R20, R24 ;  /* 0x000000145dc0723e */ /* 0x000fe40004807018 */
[----:B------:R-:W-:Y:S01]  /*14170*/  FADD.FTZ R14, R28, R43 ;  /* 0x0000002b1c0e7221 */ /* 0x000fe20000010000 */
[----:B------:R-:W-:Y:S02]  /*14180*/  F2FP.SATFINITE.E4M3.F32.PACK_AB_MERGE_C R20, R49, R30, RZ ;  /* 0x0000001e3114723e */ /* 0x000fe400048070ff */
[----:B------:R-:W1:Y:S01]  /*14190*/  MUFU.EX2 R31, R31 ;  /* 0x0000001f001f7308 */ /* 0x000e620000000800 */
[----:B0-----:R-:W-:-:S01]  /*141a0*/  FADD.FTZ R12, R50, R37 ;  /* 0x00000025320c7221 */ /* 0x001fc20000010000 */
[----:B------:R-:W-:Y:S01]  /*141b0*/  FADD.FTZ R43, R41, R14 ;  /* 0x0000000e292b7221 */ /* 0x000fe20000010000 */
[----:B------:R-:W-:-:S02]  /*141c0*/  F2FP.SATFINITE.E4M3.F32.PACK_AB_MERGE_C R14, R33, R32, RZ ;  /* 0x00000020210e723e */ /* 0x000fc400048070ff */
[----:B------:R-:W-:Y:S01]  /*141d0*/  F2FP.SATFINITE.E4M3.F32.PACK_AB_MERGE_C R194, R41, R28, R20 ;  /* 0x0000001c29c2723e */ /* 0x000fe20004807014 */
[----:B------:R-:W-:-:S01]  /*141e0*/  FADD.FTZ R30, R30, R43 ;  /* 0x0000002b1e1e7221 */ /* 0x000fc20000010000 */
[----:B------:R-:W-:Y:S01]  /*141f0*/  F2FP.SATFINITE.E4M3.F32.PACK_AB_MERGE_C R188, R53, R6, R14 ;  /* 0x0000000635bc723e */ /* 0x000fe2000480700e */
[----:B------:R-:W0:Y:S01]  /*14200*/  MUFU.EX2 R52, R52 ;  /* 0x0000003400347308 */ /* 0x000e220000000800 */
[----:B---3--:R-:W-:-:S01]  /*14210*/  FADD.FTZ R37, R107, R12 ;  /* 0x0000000c6b257221 */ /* 0x008fc20000010000 */
[----:B------:R-:W-:Y:S01]  /*14220*/  FADD.FTZ R49, R49, R30 ;  /* 0x0000001e31317221 */ /* 0x000fe20000010000 */
[----:B--2---:R-:W-:-:S04]  /*14230*/  @P4 IMAD.HI.U32 R27, R212, R27, RZ ;  /* 0x0000001bd41b4227 */ /* 0x004fc800078e00ff */
[----:B------:R-:W-:Y:S01]  /*14240*/  FADD.FTZ R12, R60, R37 ;  /* 0x000000253c0c7221 */ /* 0x000fe20000010000 */
[----:B------:R-:W-:-:S01]  /*14250*/  FADD.FTZ R14, R6, R49 ;  /* 0x00000031060e7221 */ /* 0x000fc20000010000 */
        /* <DEDUP_REMOVED lines=8> */
[----:B------:R-:W-:-:S06]  /*142e0*/  FADD.FTZ R32, R33, R32 ;  /* 0x0000002021207221 */ /* 0x000fcc0000010000 */
        /* <DEDUP_REMOVED lines=10> */
[----:B------:R-:W-:Y:S01]  /*14390*/  MUFU.EX2 R13, R13 ;  /* 0x0000000d000d7308 */ /* 0x000fe20000000800 */
[----:B-1----:R-:W-:-:S07]  /*143a0*/  F2FP.SATFINITE.E4M3.F32.PACK_AB_MERGE_C R20, R36, R29, RZ ;  /* 0x0000001d2414723e */ /* 0x002fce00048070ff */
[----:B------:R-:W1:Y:S01]  /*143b0*/  MUFU.EX2 R34, R34 ;  /* 0x0000002200227308 */ /* 0x000e620000000800 */
[----:B0-----:R-:W-:-:S07]  /*143c0*/  FADD.FTZ R33, R59, R14 ;  /* 0x0000000e3b217221 */ /* 0x001fce0000010000 */
[----:B------:R-:W0:Y:S08]  /*143d0*/  MUFU.EX2 R64, R63 ;  /* 0x0000003f00407308 */ /* 0x000e300000000800 */
[----:B------:R-:W2:Y:S01]  /*143e0*/  MUFU.EX2 R39, R39 ;  /* 0x0000002700277308 */ /* 0x000ea20000000800 */
[----:B-1----:R-:W-:Y:S01]  /*143f0*/  F2FP.SATFINITE.E4M3.F32.PACK_AB_MERGE_C R190, R34, R13, R20 ;  /* 0x0000000d22be723e */ /* 0x002fe20004807014 */
        /* <DEDUP_REMOVED lines=9> */
[----:B--2---:R-:W-:-:S07]  /*14490*/  FADD.FTZ R13, R39, R14 ;  /* 0x0000000e270d7221 */ /* 0x004fce0000010000 */
[----:B------:R-:W-:Y:S01]  /*144a0*/  MUFU.EX2 R21, R21 ;  /* 0x0000001500157308 */ /* 0x000fe20000000800 */
[----:B-1----:R-:W-:-:S07]  /*144b0*/  FADD.FTZ R20, R10, R13 ;  /* 0x0000000d0a147221 */ /* 0x002fce0000010000 */
[----:B------:R-:W1:Y:S01]  /*144c0*/  MUFU.EX2 R40, R40 ;  /* 0x0000002800287308 */ /* 0x000e620000000800 */
[----:B0-----:R-:W-:-:S07]  /*144d0*/  FADD.FTZ R13, R123, R20 ;  /* 0x000000147b0d7221 */ /* 0x001fce0000010000 */
[----:B------:R-:W-:Y:S08]  /*144e0*/  MUFU.EX2 R25, R25 ;  /* 0x0000001900197308 */ /* 0x000ff00000000800 */
[----:B------:R-:W0:Y:S01]  /*144f0*/  MUFU.EX2 R38, R38 ;  /* 0x0000002600267308 */ /* 0x000e220000000800 */
[----:B-1----:R-:W-:-:S07]  /*14500*/  F2FP.SATFINITE.E4M3.F32.PACK_AB_MERGE_C R20, R40, R21, RZ ;  /* 0x000000152814723e */ /* 0x002fce00048070ff */
[----:B------:R-:W1:Y:S08]  /*14510*/  MUFU.EX2 R4, R71 ;  /* 0x0000004700047308 */ /* 0x000e700000000800 */
[----:B------:R-:W2:Y:S01]  /*14520*/  MUFU.EX2 R133, R133 ;  /* 0x0000008500857308 */ /* 0x000ea20000000800 */
[C---:B0-----:R-:W-:Y:S01]  /*14530*/  F2FP.SATFINITE.E4M3.F32.PACK_AB_MERGE_C R184, R38.reuse, R25, R20 ;  /* 0x0000001926b8723e */ /* 0x041fe20004807014 */
[----:B------:R-:W-:Y:S01]  /*14540*/  FADD.FTZ R25, R25, R36 ;  /* 0x0000002419197221 */ /* 0x000fe20000010000 */
[----:B------:R-:W0:Y:S03]  /*14550*/  @P4 LDC R20, c[0x0][0x450] ;  /* 0x00011400ff144b82 */ /* 0x000e260000000800 */
[----:B------:R-:W-:-:S02]  /*14560*/  FADD.FTZ R38, R38, R25 ;  /* 0x0000001926267221 */ /* 0x000fc40000010000 */
[----:B------:R-:W3:Y:S01]  /*14570*/  MUFU.EX2 R6, R75 ;  /* 0x0000004b00067308 */ /* 0x000ee20000000800 */
[C---:B-1----:R-:W-:Y:S01]  /*14580*/  F2FP.SATFINITE.E4M3.F32.PACK_AB_MERGE_C R123, R4.reuse, R123, RZ ;  /* 0x0000007b047b723e */ /* 0x042fe200048070ff */
[----:B------:R-:W-:Y:S01]  /*14590*/  FADD.FTZ R4, R4, R13 ;  /* 0x0000000d04047221 */ /* 0x000fe20000010000 */
[----:B------:R-:W-:-:S01]  /*145a0*/  FADD.FTZ R21, R21, R38 ;  /* 0x0000002615157221 */ /* 0x000fc20000010000 */
[----:B------:R-:W-:Y:S01]  /*145b0*/  IMAD.MOV.U32 R13, RZ, RZ, R212 ;  /* 0x000000ffff0d7224 */ /* 0x000fe200078e00d4 */
[----:B------:R-:W-:Y:S02]  /*145c0*/  F2FP.SATFINITE.E4M3.F32.PACK_AB_MERGE_C R191, R10, R39, R123 ;  /* 0x000000270abf723e */ /* 0x000fe4000480707b */
[----:B------:R-:W-:Y:S01]  /*145d0*/  FADD.FTZ R40, R40, R21 ;  /* 0x0000001528287221 */ /* 0x000fe20000010000 */
[----:B------:R-:W1:Y:S01]  /*145e0*/  MUFU.EX2 R135, R135 ;  /* 0x0000008700877308 */ /* 0x000e620000000800 */
[----:B--2---:R-:W-:-:S07]  /*145f0*/  FADD.FTZ R5, R133, R4 ;  /* 0x0000000485057221 */ /* 0x004fce0000010000 */
[----:B------:R-:W-:Y:S01]  /*14600*/  MUFU.EX2 R11, R11 ;  /* 0x0000000b000b7308 */ /* 0x000fe20000000800 */
[----:B---3--:R-:W-:-:S01]  /*14610*/  FADD.FTZ R4, R6, R5 ;  /* 0x0000000506047221 */ /* 0x008fc20000010000 */
[----:B0-----:R-:W-:Y:S02]  /*14620*/  @P4 SHF.R.U32.HI R13, RZ, R20, R27 ;  /* 0x00000014ff0d4219 */ /* 0x001fe4000001161b */
[----:B------:R-:W-:-:S04]  /*14630*/  ISETP.GE.AND P4, PT, R9, 0x1, PT ;  /* 0x000000010900780c */ /* 0x000fc80003f86270 */
[----:B------:R-:W0:Y:S01]  /*14640*/  MUFU.EX2 R44, R44 ;  /* 0x0000002c002c7308 */ /* 0x000e220000000800 */
[----:B-1----:R-:W-:-:S01]  /*14650*/  FADD.FTZ R5, R135, R4 ;  /* 0x0000000487057221 */ /* 0x002fc20000010000 */
[----:B------:R-:W-:-:S04]  /*14660*/  IMAD.IADD R13, R88, 0x1, R13 ;  /* 0x00000001580d7824 */ /* 0x000fc800078e020d */
[----:B------:R-:W-:Y:S02]  /*14670*/  IMAD.IADD R8, R13, 0x1, R8 ;  /* 0x000000010d087824 */ /* 0x000fe400078e0208 */
[----:B------:R-:W1:Y:S08]  /*14680*/  MUFU.EX2 R12, R79 ;  /* 0x0000004f000c7308 */ /* 0x000e700000000800 */
[----:B------:R-:W-:Y:S01]  /*14690*/  MUFU.EX2 R15, R15 ;  /* 0x0000000f000f7308 */ /* 0x000fe20000000800 */
[----:B0-----:R-:W-:-:S07]  /*146a0*/  F2FP.SATFINITE.E4M3.F32.PACK_AB_MERGE_C R4, R44, R11, RZ ;  /* 0x0000000b2c04723e */ /* 0x001fce00048070ff */
[----:B------:R-:W0:Y:S01]  /*146b0*/  MUFU.EX2 R42, R42 ;  /* 0x0000002a002a7308 */ /* 0x000e220000000800 */
[C---:B-1----:R-:W-:Y:S01]  /*146c0*/  F2FP.SATFINITE.E4M3.F32.PACK_AB_MERGE_C R135, R12.reuse, R135, RZ ;  /* 0x000000870c87723e */ /* 0x042fe200048070ff */
        /* <DEDUP_REMOVED lines=9> */
[----:B------:R-:W-:-:S06]  /*14760*/  FADD.FTZ R11, R11, R42 ;  /* 0x0000002a0b0b7221 */ /* 0x000fcc0000010000 */
[----:B------:R-:W1:Y:S01]  /*14770*/  MUFU.EX2 R46, R46 ;  /* 0x0000002e002e7308 */ /* 0x000e620000000800 */
[----:B--2---:R-:W-:-:S04]  /*14780*/  FADD.FTZ R4, R14, R5 ;  /* 0x000000050e047221 */ /* 0x004fc80000010000 */
[----:B0-----:R-:W-:Y:S01]  /*14790*/  FADD.FTZ R5, R45, R4 ;  /* 0x000000042d057221 */ /* 0x001fe20000010000 */
[----:B------:R-:W-:Y:S01]  /*147a0*/  VIADD R4, R89, 0xfffffffe ;  /* 0xfffffffe59047836 */ /* 0x000fe20000000000 */
[C---:B-1----:R-:W-:Y:S02]  /*147b0*/  F2FP.SATFINITE.E4M3.F32.PACK_AB_MERGE_C R6, R46.reuse, R45, RZ ;  /* 0x0000002d2e06723e */ /* 0x042fe400048070ff */
[----:B------:R-:W-:-:S02]  /*147c0*/  FADD.FTZ R5, R46, R5 ;  /* 0x000000052e057221 */ /* 0x000fc40000010000 */
[----:B------:R-:W-:Y:S01]  /*147d0*/  F2FP.SATFINITE.E4M3.F32.PACK_AB_MERGE_C R187, R14, R137, R6 ;  /* 0x000000890ebb723e */ /* 0x000fe20004807006 */
[----:B------:R-:W-:-:S01]  /*147e0*/  FADD.FTZ R6, R44, R11 ;  /* 0x0000000b2c067221 */ /* 0x000fc20000010000 */
        /* <DEDUP_REMOVED lines=12> */
.L_x_5347:
[----:B------:R-:W-:-:S13]  /*148b0*/  ISETP.NE.AND P1, PT, R9, 0x1, PT ;  /* 0x000000010900780c */ /* 0x000fda0003f25270 */
[----:B------:R-:W0:Y:S02]  /*148c0*/  @P1 LDC.64 R12, c[0x0][0x9e8] ;  /* 0x00027a00ff0c1b82 */ /* 0x000e240000000a00 */
[----:B0-----:R-:W-:-:S05]  /*148d0*/  @P1 IMAD.HI.U32 R12, R10, R12, RZ ;  /* 0x0000000c0a0c1227 */ /* 0x001fca00078e00ff */
[----:B------:R-:W-:-:S07]  /*148e0*/  @P1 SHF.R.U32.HI R10, RZ, R13, R12 ;  /* 0x0000000dff0a1219 */ /* 0x000fce000001160c */
.L_x_5348:
[----:B------:R-:W-:Y:S05]  /*148f0*/  BSYNC B0 ;  /* 0x0000000000007941 */ /* 0x000fea0003800000 */
.L_x_5346:
[----:B------:R-:W-:-:S05]  /*14900*/  IMAD R9, R10, R9, R9 ;  /* 0x000000090a097224 */ /* 0x000fca00078e0209 */
[----:B------:R-:W-:-:S07]  /*14910*/  VIMNMX R8, R8, R9, PT ;  /* 0x0000000908087248 */ /* 0x000fce0003fe0100 */
.L_x_5345:
        /* <DEDUP_REMOVED lines=8> */
[----:B------:R-:W-:Y:S02]  /*149a0*/  SHF.R.S32.HI R14, RZ, 0x7, R9 ;  /* 0x00000007ff0e7819 */ /* 0x000fe40000011409 */
[----:B------:R-:W-:-:S02]  /*149b0*/  CS2R R118, SRZ ;  /* 0x0000000000767805 */ /* 0x000fc4000001ff00 */
[----:B------:R-:W-:Y:S02]  /*149c0*/  CS2R R116, SRZ ;  /* 0x0000000000747805 */ /* 0x000fe4000001ff00 */
[----:B------:R-:W-:Y:S02]  /*149d0*/  CS2R R114, SRZ ;  /* 0x0000000000727805 */ /* 0x000fe4000001ff00 */
[----:B------:R-:W-:Y:S02]  /*149e0*/  VIMNMX R14, R229, R14, !PT ;  /* 0x0000000ee50e7248 */ /* 0x000fe40007fe0100 */
[----:B------:R-:W-:Y:S02]  /*149f0*/  CS2R R112, SRZ ;  /* 0x0000000000707805 */ /* 0x000fe4000001ff00 */
[----:B------:R-:W-:Y:S02]  /*14a00*/  CS2R R110, SRZ ;  /* 0x00000000006e7805 */ /* 0x000fe4000001ff00 */
[----:B------:R-:W-:-:S02]  /*14a10*/  CS2R R108, SRZ ;  /* 0x00000000006c7805 */ /* 0x000fc4000001ff00 */
        /* <DEDUP_REMOVED lines=43> */
[----:B------:R-:W-:Y:S06]  /*14cd0*/  @!P1 BRA `(.L_x_5349) ;  /* 0x0000003000b89947 */ /* 0x000fec0003800000 */
[----:B------:R-:W-:-:S07]  /*14ce0*/  IMAD.MOV.U32 R119, RZ, RZ, RZ ;  /* 0x000000ffff777224 */ /* 0x000fce00078e00ff */
.L_x_5369:
[----:B------:R-:W-:Y:S01]  /*14cf0*/  ISETP.NE.AND P1, PT, R218, RZ, PT ;  /* 0x000000ffda00720c */ /* 0x000fe20003f25270 */
[----:B------:R-:W-:Y:S01]  /*14d00*/  VIADD R12, R17, 0x1 ;  /* 0x00000001110c7836 */ /* 0x000fe20000000000 */
[----:B------:R-:W-:Y:S05]  /*14d10*/  YIELD ;  /* 0x0000000000007946 */ /* 0x000fea0003800000 */
[----:B------:R-:W-:-:S04]  /*14d20*/  ISETP.NE.AND P2, PT, R12, 0x2, PT ;  /* 0x000000020c00780c */ /* 0x000fc80003f45270 */
[----:B------:R-:W-:Y:S02]  /*14d30*/  SEL R8, RZ, 0x1, P2 ;  /* 0x00000001ff087807 */ /* 0x000fe40001000000 */
[----:B------:R-:W-:Y:S02]  /*14d40*/  SEL R12, R12, RZ, P2 ;  /* 0x000000ff0c0c7207 */ /* 0x000fe40001000000 */
[----:B------:R-:W-:Y:S01]  /*14d50*/  LOP3.LUT R13, R201, R8, RZ, 0x3c, !PT ;  /* 0x00000008c90d7212 */ /* 0x000fe200078e3cff */
[----:B------:R-:W-:Y:S06]  /*14d60*/  @P1 BRA `(.L_x_5350) ;  /* 0x0000000000301947 */ /* 0x000fec0003800000 */
[----:B------:R-:W-:Y:S05]  /*14d70*/  @!P0 BRA `(.L_x_5351) ;  /* 0x0000000000048947 */ /* 0x000fea0003800000 */
[----:B------:R-:W-:Y:S01]  /*14d80*/  BPT.TRAP 0x1 ;  /* 0x000000040000795c */ /* 0x000fe20000300000 */
.L_x_5351:
[----:B------:R-:W-:Y:S01]  /*14d90*/  IMAD R9, R12, 0x8, R16 ;  /* 0x000000080c097824 */ /* 0x000fe200078e0210 */
[----:B------:R-:W-:-:S04]  /*14da0*/  SHF.L.U32 R8, R13, 0x1f, RZ ;  /* 0x0000001f0d087819 */ /* 0x000fc800000006ff */
[----:B------:R0:W1:Y:S01]  /*14db0*/  SYNCS.PHASECHK.TRANS64.TRYWAIT P2, [R9+URZ+0x2a830], R8 ;  /* 0x02a83008090075a7 */ /* 0x000062000804017f */
[----:B------:R-:W-:Y:S05]  /*14dc0*/  @!P0 BRA `(.L_x_5352) ;  /* 0x0000000000048947 */ /* 0x000fea0003800000 */
[----:B------:R-:W-:Y:S01]  /*14dd0*/  BPT.TRAP 0x1 ;  /* 0x000000040000795c */ /* 0x000fe20000300000 */
.L_x_5352:
[----:B------:R-:W-:Y:S04]  /*14de0*/  BSSY B0, `(.L_x_5350) ;  /* 0x0000004000007945 */ /* 0x000fe80003800000 */
[----:B-1----:R-:W-:Y:S05]  /*14df0*/  @P2 BRA `(.L_x_5353) ;  /* 0x0000000000082947 */ /* 0x002fea0003800000 */
[----:B------:R-:W1:Y:S02]  /*14e00*/  SYNCS.PHASECHK.TRANS64.TRYWAIT P2, [R9+URZ+0x2a830], R8 ;  /* 0x02a83008090075a7 */ /* 0x000e64000804017f */
[----:B-1----:R-:W-:Y:S05]  /*14e10*/  @!P2 BRA `(.L_x_5354) ;  /* 0x0000015400dca947 */ /* 0x002fea0003800000 */
.L_x_5353:
[----:B------:R-:W-:Y:S05]  /*14e20*/  BSYNC B0 ;  /* 0x0000000000007941 */ /* 0x000fea0003800000 */
.L_x_5350:
[----:B01----:R-:W0:Y:S01]  /*14e30*/  S2R R8, SR_TID.X ;  /* 0x0000000000087919 */ /* 0x003e220000002100 */
[----:B------:R-:W-:Y:S05]  /*14e40*/  WARPSYNC.ALL ;  /* 0x0000000000007948 */ /* 0x000fea0003800000 */
[----:B------:R-:W-:Y:S02]  /*14e50*/  IMAD.MOV.U32 R9, RZ, RZ, -0x7fffffe0 ;  /* 0x80000020ff097424 */ /* 0x000fe400078e00ff */
[----:B------:R-:W-:Y:S02]  /*14e60*/  IMAD.MOV.U32 R121, RZ, RZ, -0x7fffffe0 ;  /* 0x80000020ff797424 */ /* 0x000fe400078e00ff */
[----:B------:R-:W-:Y:S01]  /*14e70*/  IMAD.MOV.U32 R21, RZ, RZ, -0x7fffffe0 ;  /* 0x80000020ff157424 */ /* 0x000fe200078e00ff */
[----:B------:R-:W-:Y:S01]  /*14e80*/  R2UR UR27, R9 ;  /* 0x00000000091b72ca */ /* 0x000fe200000e0000 */
[----:B------:R-:W-:Y:S01]  /*14e90*/  IMAD.MOV.U32 R11, RZ, RZ, -0x7fffffe0 ;  /* 0x80000020ff0b7424 */ /* 0x000fe200078e00ff */
[----:B------:R-:W-:-:S02]  /*14ea0*/  R2UR UR19, R121 ;  /* 0x00000000791372ca */ /* 0x000fc400000e0000 */
[----:B------:R-:W-:Y:S02]  /*14eb0*/  R2UR UR7, R21 ;  /* 0x00000000150772ca */ /* 0x000fe400000e0000 */
[----:B------:R-:W-:Y:S02]  /*14ec0*/  R2UR UR11, R11 ;  /* 0x000000000b0b72ca */ /* 0x000fe400000e0000 */
[----:B------:R-:W-:Y:S02]  /*14ed0*/  R2UR UR15, R21 ;  /* 0x00000000150f72ca */ /* 0x000fe400000e0000 */
[----:B------:R-:W-:Y:S02]  /*14ee0*/  R2UR UR23, R9 ;  /* 0x00000000091772ca */ /* 0x000fe400000e0000 */
[----:B0-----:R-:W-:Y:S01]  /*14ef0*/  SHF.R.U32.HI R10, RZ, 0x7, R8 ;  /* 0x00000007ff0a7819 */ /* 0x001fe20000011608 */
[----:B------:R-:W-:-:S04]  /*14f00*/  IMAD R8, R12, 0x600, R7 ;  /* 0x000006000c087824 */ /* 0x000fc800078e0207 */
[----:B------:R-:W-:Y:S01]  /*14f10*/  VIADD R15, R10, 0x8 ;  /* 0x000000080a0f7836 */ /* 0x000fe20000000000 */
[C---:B------:R-:W-:Y:S01]  /*14f20*/  R2UR UR26, R8.reuse ;  /* 0x00000000081a72ca */ /* 0x040fe200000e0000 */
[C---:B------:R-:W-:Y:S02]  /*14f30*/  VIADD R120, R8.reuse, 0x400 ;  /* 0x0000040008787836 */ /* 0x040fe40000000000 */
[C---:B------:R-:W-:Y:S01]  /*14f40*/  VIADD R20, R8.reuse, 0x2 ;  /* 0x0000000208147836 */ /* 0x040fe20000000000 */
[----:B------:R0:W-:Y:S01]  /*14f50*/  BAR.SYNC.DEFER_BLOCKING R15, 0x100 ;  /* 0x0004000f0000751d */ /* 0x0001e20000010000 */
[----:B------:R-:W-:Y:S01]  /*14f60*/  VIADD R10, R8, 0x200 ;  /* 0x00000200080a7836 */ /* 0x000fe20000000000 */
[----:B------:R-:W-:Y:S02]  /*14f70*/  R2UR UR18, R120 ;  /* 0x00000000781272ca */ /* 0x000fe400000e0000 */
[----:B------:R-:W-:Y:S01]  /*14f80*/  R2UR UR6, R20 ;  /* 0x00000000140672ca */ /* 0x000fe200000e0000 */
[----:B------:R-:W-:Y:S01]  /*14f90*/  VIADD R20, R8, 0x202 ;  /* 0x0000020208147836 */ /* 0x000fe20000000000 */
[----:B------:R-:W-:Y:S01]  /*14fa0*/  R2UR UR10, R10 ;  /* 0x000000000a0a72ca */ /* 0x000fe200000e0000 */
[----:B------:R-:W-:-:S03]  /*14fb0*/  VIADD R8, R8, 0x402 ;  /* 0x0000040208087836 */ /* 0x000fc60000000000 */
[----:B------:R-:W-:Y:S02]  /*14fc0*/  R2UR UR14, R20 ;  /* 0x00000000140e72ca */ /* 0x000fe400000e0000 */
[----:B------:R-:W-:Y:S01]  /*14fd0*/  R2UR UR22, R8 ;  /* 0x00000000081672ca */ /* 0x000fe200000e0000 */
        /* <DEDUP_REMOVED lines=21> */
.L_x_5356:
[----:B------:R-:W-:Y:S01]  /*15130*/  SHF.L.U32 R8, R201, 0x1f, RZ ;  /* 0x0000001fc9087819 */ /* 0x000fe200000006ff */
[----:B------:R-:W-:-:S04]  /*15140*/  IMAD R9, R17, 0x8, R16 ;  /* 0x0000000811097824 */ /* 0x000fc800078e0210 */
[----:B------:R0:W1:Y:S01]  /*15150*/  SYNCS.PHASECHK.TRANS64.TRYWAIT P1, [R9+URZ+0x2a850], R8 ;  /* 0x02a85008090075a7 */ /* 0x000062000802017f */
[----:B------:R-:W-:Y:S05]  /*15160*/  @!P0 BRA `(.L_x_5357) ;  /* 0x0000000000048947 */ /* 0x000fea0003800000 */
[----:B------:R-:W-:Y:S01]  /*15170*/  BPT.TRAP 0x1 ;  /* 0x000000040000795c */ /* 0x000fe20000300000 */
.L_x_5357:
[----:B-1----:R-:W-:Y:S05]  /*15180*/  @P1 BRA `(.L_x_5355) ;  /* 0x0000000000081947 */ /* 0x002fea0003800000 */
[----:B------:R-:W1:Y:S02]  /*15190*/  SYNCS.PHASECHK.TRANS64.TRYWAIT P1, [R9+URZ+0x2a850], R8 ;  /* 0x02a85008090075a7 */ /* 0x000e64000802017f */
[----:B-1----:R-:W-:Y:S05]  /*151a0*/  @!P1 BRA `(.L_x_5358) ;  /* 0x00000154000c9947 */ /* 0x002fea0003800000 */
.L_x_5355:
[----:B01----:R-:W-:Y:S01]  /*151b0*/  VIADD R8, R16, 0x400 ;  /* 0x0000040010087836 */ /* 0x003fe20000000000 */
[----:B------:R-:W-:Y:S05]  /*151c0*/  WARPSYNC.ALL ;  /* 0x0000000000007948 */ /* 0x000fea0003800000 */
[----:B------:R-:W-:Y:S01]  /*151d0*/  SHF.R.U32.HI R8, RZ, 0x4, R8 ;  /* 0x00000004ff087819 */ /* 0x000fe20000011608 */
[----:B------:R-:W-:Y:S01]  /*151e0*/  IMAD.MOV.U32 R9, RZ, RZ, 0x40000040 ;  /* 0x40000040ff097424 */ /* 0x000fe200078e00ff */
[----:B------:R-:W-:Y:S01]  /*151f0*/  WARPGROUP.ARRIVE ;  /* 0x00000000000079c5 */ /* 0x000fe20000000000 */
[----:B------:R-:W-:Y:S01]  /*15200*/  IMAD.MOV.U32 R11, RZ, RZ, 0x40000040 ;  /* 0x40000040ff0b7424 */ /* 0x000fe200078e00ff */
[----:B------:R-:W-:-:S04]  /*15210*/  LOP3.LUT R8, R8, 0x3fff, RZ, 0xc0, !PT ;  /* 0x00003fff08087812 */ /* 0x000fc800078ec0ff */
[----:B------:R-:W0:Y:S01]  /*15220*/  S2R R15, SR_TID.X ;  /* 0x00000000000f7919 */ /* 0x000e220000002100 */
[----:B------:R-:W-:Y:S01]  /*15230*/  R2UR UR7, R9 ;  /* 0x00000000090772ca */ /* 0x000fe200000e0000 */
[----:B------:R-:W-:Y:S01]  /*15240*/  IMAD.MOV.U32 R9, RZ, RZ, 0x40000040 ;  /* 0x40000040ff097424 */ /* 0x000fe200078e00ff */
[----:B------:R-:W-:-:S05]  /*15250*/  LOP3.LUT R8, R8, 0x10000, RZ, 0xfc, !PT ;  /* 0x0001000008087812 */ /* 0x000fca00078efcff */
[----:B------:R-:W-:-:S04]  /*15260*/  IMAD R8, R17, 0x600, R8 ;  /* 0x0000060011087824 */ /* 0x000fc800078e0208 */
[C---:B------:R-:W-:Y:S01]  /*15270*/  VIADD R10, R8.reuse, 0x2 ;  /* 0x00000002080a7836 */ /* 0x040fe20000000000 */
[----:B------:R-:W-:-:S13]  /*15280*/  R2UR UR6, R8 ;  /* 0x00000000080672ca */ /* 0x000fda00000e0000 */
[----:B------:R-:W-:Y:S01]  /*15290*/  QGMMA.64x192x32.F32.E4M3.E4M3 R24, R196, gdesc[UR4], R24, gsb0 ;  /* 0x02e00004c4187df3 */ /* 0x000fe20008000818 */
[----:B------:R-:W-:Y:S01]  /*152a0*/  R2UR UR6, R10 ;  /* 0x000000000a0672ca */ /* 0x000fe200000e0000 */
[C---:B------:R-:W-:Y:S01]  /*152b0*/  VIADD R10, R8.reuse, 0x4 ;  /* 0x00000004080a7836 */ /* 0x040fe20000000000 */
[----:B------:R-:W-:Y:S01]  /*152c0*/  R2UR UR7, R11 ;  /* 0x000000000b0772ca */ /* 0x000fe200000e0000 */
[----:B------:R-:W-:Y:S02]  /*152d0*/  IMAD.MOV.U32 R11, RZ, RZ, 0x40000040 ;  /* 0x40000040ff0b7424 */ /* 0x000fe400078e00ff */
[----:B------:R-:W-:Y:S01]  /*152e0*/  VIADD R8, R8, 0x6 ;  /* 0x0000000608087836 */ /* 0x000fe20000000000 */
[----:B0-----:R-:W-:Y:S01]  /*152f0*/  SHF.R.U32.HI R15, RZ, 0x7, R15 ;  /* 0x00000007ff0f7819 */ /* 0x001fe2000001160f */
[----:B------:R-:W-:Y:S02]  /*15300*/  WARPGROUP.DEPBAR.LE gsb0, 0x0 ;  /* 0x00008000000079c5 */ /* 0x000fe40000010000 */
[----:B------:R-:W-:-:S10]  /*15310*/  WARPGROUP.ARRIVE ;  /* 0x00000000000079c5 */ /* 0x000fd40000000000 */
[----:B------:R-:W-:Y:S01]  /*15320*/  QGMMA.64x192x32.F32.E4M3.E4M3 R24, R192, gdesc[UR4], R24, gsb0 ;  /* 0x02e00004c0187df3 */ /* 0x000fe20008000818 */
[----:B------:R-:W-:Y:S02]  /*15330*/  R2UR UR6, R10 ;  /* 0x000000000a0672ca */ /* 0x000fe400000e0000 */
[----:B------:R-:W-:Y:S01]  /*15340*/  R2UR UR7, R11 ;  /* 0x000000000b0772ca */ /* 0x000fe200000e0000 */
[----:B------:R-:W-:Y:S02]  /*15350*/  WARPGROUP.DEPBAR.LE gsb0, 0x0 ;  /* 0x00008000000079c5 */ /* 0x000fe40000010000 */
[----:B------:R-:W-:-:S14]  /*15360*/  WARPGROUP.ARRIVE ;  /* 0x00000000000079c5 */ /* 0x000fdc0000000000 */
[----:B------:R-:W-:Y:S01]  /*15370*/  QGMMA.64x192x32.F32.E4M3.E4M3 R24, R188, gdesc[UR4], R24, gsb0 ;  /* 0x02e00004bc187df3 */ /* 0x000fe20008000818 */
[----:B------:R-:W-:Y:S02]  /*15380*/  R2UR UR6, R8 ;  /* 0x00000000080672ca */ /* 0x000fe400000e0000 */
[----:B------:R-:W-:Y:S02]  /*15390*/  R2UR UR7, R9 ;  /* 0x00000000090772ca */ /* 0x000fe400000e0000 */
[----:B------:R-:W-:Y:S01]  /*153a0*/  IADD3 R8, -R15, 0xb, RZ ;  /* 0x0000000b0f087810 */ /* 0x000fe20007ffe1ff */
[----:B------:R-:W-:Y:S02]  /*153b0*/  WARPGROUP.DEPBAR.LE gsb0, 0x0 ;  /* 0x00008000000079c5 */ /* 0x000fe40000010000 */
[----:B------:R-:W-:-:S12]  /*153c0*/  WARPGROUP.ARRIVE ;  /* 0x00000000000079c5 */ /* 0x000fd80000000000 */
[----:B------:R-:W-:Y:S03]  /*153d0*/  QGMMA.64x192x32.F32.E4M3.E4M3 R24, R184, gdesc[UR4], R24, gsb0 ;  /* 0x02e00004b8187df3 */ /* 0x000fe60008000818 */
[----:B------:R-:W-:Y:S02]  /*153e0*/  WARPGROUP.DEPBAR.LE gsb0, 0x0 ;  /* 0x00008000000079c5 */ /* 0x000fe40000010000 */
[----:B------:R0:W-:Y:S06]  /*153f0*/  BAR.ARV R8, 0x100 ;  /* 0x000400080000751d */ /* 0x0001ec0000002000 */
[----:B------:R-:W-:Y:S05]  /*15400*/  @!P0 BRA `(.L_x_5359) ;  /* 0x0000000000048947 */ /* 0x000fea0003800000 */
[----:B------:R-:W-:Y:S01]  /*15410*/  BPT.TRAP 0x1 ;  /* 0x000000040000795c */ /* 0x000fe20000300000 */
.L_x_5359:
[----:B------:R-:W2:Y:S01]  /*15420*/  LDL R187, [R1] ;  /* 0x0000000001bb7983 */ /* 0x000ea20000100800 */
[----:B0-----:R-:W0:Y:S02]  /*15430*/  LDC R8, c[0x0][0x448] ;  /* 0x00011200ff087b82 */ /* 0x001e240000000800 */
[----:B0-----:R-:W-:-:S13]  /*15440*/  ISETP.NE.AND P1, PT, R8, 0x1, PT ;  /* 0x000000010800780c */ /* 0x001fda0003f25270 */
[----:B------:R-:W0:Y:S08]  /*15450*/  @P1 LDC R9, c[0x0][0x44c] ;  /* 0x00011300ff091b82 */ /* 0x000e300000000800 */
[----:B------:R-:W1:Y:S01]  /*15460*/  @P1 LDC R8, c[0x0][0x450] ;  /* 0x00011400ff081b82 */ /* 0x000e620000000800 */
[----:B------:R-:W-:-:S04]  /*15470*/  IMAD.IADD R11, R227, 0x1, R212 ;  /* 0x00000001e30b7824 */ /* 0x000fc800078e02d4 */
[----:B0-----:R-:W-:-:S05]  /*15480*/  @P1 IMAD.HI.U32 R9, R11, R9, RZ ;  /* 0x000000090b091227 */ /* 0x001fca00078e00ff */
[----:B-1----:R-:W-:Y:S01]  /*15490*/  @P1 SHF.R.U32.HI R11, RZ, R8, R9 ;  /* 0x00000008ff0b1219 */ /* 0x002fe20000011609 */
[----:B------:R-:W-:Y:S02]  /*154a0*/  IMAD R8, R12, 0x8, R16 ;  /* 0x000000080c087824 */ /* 0x000fe400078e0210 */
[----:B------:R-:W-:Y:S02]  /*154b0*/  IMAD.U32 R9, RZ, RZ, UR38 ;  /* 0x00000026ff097e24 */ /* 0x000fe4000f8e00ff */
[----:B------:R-:W-:Y:S01]  /*154c0*/  VIADD R8, R8, 0x2a840 ;  /* 0x0002a84008087836 */ /* 0x000fe20000000000 */
[----:B------:R-:W0:Y:S01]  /*154d0*/  SHFL.IDX PT, R185, R11, RZ, 0x1c1f ;  /* 0x001c1fff0bb97589 */ /* 0x000e2200000e0000 */
[----:B------:R-:W-:-:S03]  /*154e0*/  IMAD.SHL.U32 R10, R4, 0x80, RZ ;  /* 0x00000080040a7824 */ /* 0x000fc600078e00ff */
[----:B------:R-:W-:-:S04]  /*154f0*/  PRMT R8, R9, 0x654, R8 ;  /* 0x0000065409087816 */ /* 0x000fc80000000008 */
[----:B------:R1:W-:Y:S02]  /*15500*/  SYNCS.ARRIVE.TRANS64.RED.A1T0 RZ, [R8+URZ], RZ ;  /* 0x000000ff08ff79a7 */ /* 0x0003e4000810043f */
[----:B-1----:R-:W-:Y:S01]  /*15510*/  IADD3 R8, -R10, 0x1, RZ ;  /* 0x000000010a087810 */ /* 0x002fe20007ffe1ff */
[----:B------:R-:W-:-:S04]  /*15520*/  UMOV UR34, UR30 ;  /* 0x0000001e00227c82 */ /* 0x000fc80008000000 */
[----:B------:R-:W-:Y:S01]  /*15530*/  IMAD R8, R204, -0x2, R8 ;  /* 0xfffffffecc087824 */ /* 0x000fe200078e0208 */
[----:B------:R-:W-:-:S04]  /*15540*/  ULOP3.LUT UR6, URZ, UR34, URZ, 0x33, !UPT ;  /* 0x000000223f067292 */ /* 0x000fc8000f8e333f */
[----:B------:R-:W-:-:S05]  /*15550*/  IADD3 R20, -R202, R8, R203 ;  /* 0x00000008ca147210 */ /* 0x000fca0007ffe1cb */
[C---:B------:R-:W-:Y:S02]  /*15560*/  VIADD R15, R20.reuse, UR33 ;  /* 0x00000021140f7c36 */ /* 0x040fe40008000000 */
[----:B------:R-:W-:Y:S02]  /*15570*/  VIADD R20, R20, UR6 ;  /* 0x0000000614147c36 */ /* 0x000fe40008000000 */
[--C-:B0-----:R-:W-:Y:S02]  /*15580*/  IMAD.IADD R21, R15, 0x1, R185.reuse ;  /* 0x000000010f157824 */ /* 0x101fe400078e02b9 */
[----:B------:R-:W-:Y:S01]  /*15590*/  IMAD.IADD R184, R20, 0x1, R185 ;  /* 0x0000000114b87824 */ /* 0x000fe200078e02b9 */
[----:B--2---:R-:W-:-:S13]  /*155a0*/  LOP3.LUT P3, RZ, R187, 0x4, RZ, 0xc0, !PT ;  /* 0x00000004bbff7812 */ /* 0x004fda000786c0ff */
[----:B------:R-:W-:Y:S05]  /*155b0*/  @!P3 BRA `(.L_x_5360) ;  /* 0x000000000058b947 */ /* 0x000fea0003800000 */
[----:B------:R-:W-:Y:S01]  /*155c0*/  IADD3 R185, -R202, R203, R185 ;  /* 0x000000cbcab97210 */ /* 0x000fe20007ffe1b9 */
[----:B------:R-:W-:Y:S03]  /*155d0*/  BSSY B0, `(.L_x_5361) ;  /* 0x0000010000007945 */ /* 0x000fe60003800000 */
        /* <DEDUP_REMOVED lines=10> */
.L_x_5362:
[----:B------:R-:W-:-:S05]  /*15680*/  IMAD.U32 R186, RZ, RZ, UR29 ;  /* 0x0000001dffba7e24 */ /* 0x000fca000f8e00ff */
[----:B------:R-:W-:-:S13]  /*15690*/  ISETP.NE.AND P1, PT, R186, 0x1, PT ;  /* 0x00000001ba00780c */ /* 0x000fda0003f25270 */
[----:B------:R-:W0:Y:S02]  /*156a0*/  @P1 LDC.64 R8, c[0x0][0x9e8] ;  /* 0x00027a00ff081b82 */ /* 0x000e240000000a00 */
[----:B0-----:R-:W-:-:S05]  /*156b0*/  @P1 IMAD.HI.U32 R8, R185, R8, RZ ;  /* 0x00000008b9081227 */ /* 0x001fca00078e00ff */
[----:B------:R-:W-:-:S07]  /*156c0*/  @P1 SHF.R.U32.HI R185, RZ, R9, R8 ;  /* 0x00000009ffb91219 */ /* 0x000fce0000011608 */
.L_x_5363:
[----:B------:R-:W-:Y:S05]  /*156d0*/  BSYNC B0 ;  /* 0x0000000000007941 */ /* 0x000fea0003800000 */
.L_x_5361:
[----:B------:R-:W-:-:S04]  /*156e0*/  IMAD R185, R185, R186, -R10 ;  /* 0x000000bab9b97224 */ /* 0x000fc800078e0a0a */
[----:B------:R-:W-:-:S05]  /*156f0*/  IMAD R185, R204, -0x2, R185 ;  /* 0xfffffffeccb97824 */ /* 0x000fca00078e02b9 */
[----:B------:R-:W-:Y:S02]  /*15700*/  VIMNMX R184, R184, R185, !PT ;  /* 0x000000b9b8b87248 */ /* 0x000fe40007fe0100 */
[----:B------:R-:W-:-:S07]  /*15710*/  VIADDMNMX R21, R185, R186, R21, PT ;  /* 0x000000bab9157246 */ /* 0x000fce0003800115 */
.L_x_5360:
[----:B------:R-:W-:Y:S01]  /*15720*/  ISETP.GT.AND P5, PT, R4, -0x1, PT ;  /* 0xffffffff0400780c */ /* 0x000fe20003fa4270 */
[----:B------:R-:W0:Y:S03]  /*15730*/  SHFL.IDX PT, R11, R11, 0x1, 0x1c1f ;  /* 0x003c1f000b0b7f89 */ /* 0x000e2600000e0000 */
        /* <DEDUP_REMOVED lines=11> */
[--C-:B0-----:R-:W-:Y:S01]  /*157f0*/  IMAD.IADD R15, R15, 0x1, R11.reuse ;  /* 0x000000010f0f7824 */ /* 0x101fe200078e020b */
        /* <DEDUP_REMOVED lines=99> */
.L_x_5366:
[----:B------:R-:W-:-:S05]  /*15e30*/  IMAD.U32 R21, RZ, RZ, UR29 ;  /* 0x0000001dff157e24 */ /* 0x000fca000f8e00ff */
[----:B------:R-:W-:-:S13]  /*15e40*/  ISETP.NE.AND P1, PT, R21, 0x1, PT ;  /* 0x000000011500780c */ /* 0x000fda0003f25270 */
[----:B------:R-:W0:Y:S02]  /*15e50*/  @P1 LDC.64 R8, c[0x0][0x9e8] ;  /* 0x00027a00ff081b82 */ /* 0x000e240000000a00 */
[----:B0-----:R-:W-:-:S05]  /*15e60*/  @P1 IMAD.HI.U32 R8, R11, R8, RZ ;  /* 0x000000080b081227 */ /* 0x001fca00078e00ff */
[----:B------:R-:W-:-:S07]  /*15e70*/  @P1 SHF.R.U32.HI R11, RZ, R9, R8 ;  /* 0x00000009ff0b1219 */ /* 0x000fce0000011608 */
.L_x_5367:
[----:B------:R-:W-:Y:S05]  /*15e80*/  BSYNC B0 ;  /* 0x0000000000007941 */ /* 0x000fea0003800000 */
.L_x_5365:
[----:B------:R-:W-:-:S04]  /*15e90*/  IMAD R10, R11, R21, -R10 ;  /* 0x000000150b0a7224 */ /* 0x000fc800078e0a0a */
[----:B------:R-:W-:-:S05]  /*15ea0*/  IMAD R10, R204, -0x2, R10 ;  /* 0xfffffffecc0a7824 */ /* 0x000fca00078e020a */
[----:B------:R-:W-:Y:S02]  /*15eb0*/  VIMNMX R20, R20, R10, !PT ;  /* 0x0000000a14147248 */ /* 0x000fe40007fe0100 */
[----:B------:R-:W-:-:S07]  /*15ec0*/  VIADDMNMX R15, R10, R21, R15, PT ;  /* 0x000000150a0f7246 */ /* 0x000fce000380010f */
.L_x_5364:
[----:B------:R-:W-:Y:S02]  /*15ed0*/  FMNMX.FTZ R8, R120, R3, !PT ;  /* 0x0000000378087209 */ /* 0x000fe40007810000 */
[----:B------:R-:W-:Y:S02]  /*15ee0*/  ISETP.GT.AND P1, PT, R20, 0x1, P5 ;  /* 0x000000011400780c */ /* 0x000fe40002f24270 */
[----:B------:R-:W-:Y:S02]  /*15ef0*/  FMNMX.FTZ R8, R121, R8, !PT ;  /* 0x0000000879087209 */ /* 0x000fe40007810000 */
[----:B------:R-:W-:Y:S02]  /*15f00*/  LOP3.LUT R187, R187, 0xbfffffff, RZ, 0xc0, !PT ;  /* 0xbfffffffbbbb7812 */ /* 0x000fe400078ec0ff */
[----:B------:R-:W-:Y:S02]  /*15f10*/  FMNMX.FTZ R8, R124, R8, !PT ;  /* 0x000000087c087209 */ /* 0x000fe40007810000 */
[----:B------:R-:W-:-:S02]  /*15f20*/  ISETP.LT.OR P1, PT, R15, 0x2, P1 ;  /* 0x000000020f00780c */ /* 0x000fc40000f21670 */
[----:B------:R-:W-:Y:S02]  /*15f30*/  FMNMX.FTZ R8, R125, R8, !PT ;  /* 0x000000087d087209 */ /* 0x000fe40007810000 */
[----:B------:R-:W-:Y:S02]  /*15f40*/  ISETP.GT.AND P2, PT, R20, 0x8, P5 ;  /* 0x000000081400780c */ /* 0x000fe40002f44270 */
[----:B------:R-:W-:Y:S02]  /*15f50*/  FMNMX.FTZ R8, R128, R8, !PT ;  /* 0x0000000880087209 */ /* 0x000fe40007810000 */
[----:B------:R-:W-:Y:S02]  /*15f60*/  @P0 LOP3.LUT R187, R187, 0x40000000, RZ, 0xfc, !PT ;  /* 0x40000000bbbb0812 */ /* 0x000fe400078efcff */
[----:B------:R-:W-:Y:S02]  /*15f70*/  FMNMX.FTZ R8, R129, R8, !PT ;  /* 0x0000000881087209 */ /* 0x000fe40007810000 */
[----:B------:R-:W-:-:S02]  /*15f80*/  FSEL R123, R123, -INF , !P1 ;  /* 0xff8000007b7b7808 */ /* 0x000fc40004800000 */
[----:B------:R-:W-:Y:S02]  /*15f90*/  FMNMX.FTZ R8, R132, R8, !PT ;  /* 0x0000000884087209 */ /* 0x000fe40007810000 */
[C---:B------:R-:W-:Y:S02]  /*15fa0*/  ISETP.GT.AND P0, PT, R20.reuse, RZ, P5 ;  /* 0x000000ff1400720c */ /* 0x040fe40002f04270 */
[----:B------:R-:W-:Y:S02]  /*15fb0*/  FMNMX.FTZ R8, R133, R8, !PT ;  /* 0x0000000885087209 */ /* 0x000fe40007810000 */
[----:B------:R-:W-:Y:S02]  /*15fc0*/  ISETP.GT.AND P1, PT, R20, 0x9, P5 ;  /* 0x000000091400780c */ /* 0x000fe40002f24270 */
[----:B------:R-:W-:Y:S02]  /*15fd0*/  FMNMX.FTZ R8, R136, R8, !PT ;  /* 0x0000000888087209 */ /* 0x000fe40007810000 */
[----:B------:R-:W-:-:S02]  /*15fe0*/  ISETP.LT.OR P2, PT, R15, 0x9, P2 ;  /* 0x000000090f00780c */ /* 0x000fc40001741670 */
[----:B------:R-:W-:Y:S02]  /*15ff0*/  FMNMX.FTZ R8, R137, R8, !PT ;  /* 0x0000000889087209 */ /* 0x000fe40007810000 */
[C---:B------:R-:W-:Y:S02]  /*16000*/  ISETP.LT.OR P0, PT, R15.reuse, 0x1, P0 ;  /* 0x000000010f00780c */ /* 0x040fe40000701670 */
        /* <DEDUP_REMOVED lines=9> */
[----:B------:R-:W-:-:S02]  /*160a0*/  FSEL R127, R127, -INF , !P1 ;  /* 0xff8000007f7f7808 */ /* 0x000fc40004800000 */
[----:B------:R-:W-:Y:S02]  /*160b0*/  FMNMX.FTZ R8, R149, R8, !PT ;  /* 0x0000000895087209 */ /* 0x000fe40007810000 */
[----:B------:R-:W-:Y:S02]  /*160c0*/  ISETP.GT.AND P1, PT, R20, 0x11, P5 ;  /* 0x000000111400780c */ /* 0x000fe40002f24270 */
[----:B------:R-:W-:Y:S02]  /*160d0*/  FMNMX.FTZ R8, R152, R8, !PT ;  /* 0x0000000898087209 */ /* 0x000fe40007810000 */
[----:B------:R-:W-:Y:S02]  /*160e0*/  ISETP.LT.OR P2, PT, R15, 0x11, P2 ;  /* 0x000000110f00780c */ /* 0x000fe40001741670 */
[----:B------:R-:W-:Y:S02]  /*160f0*/  FMNMX.FTZ R8, R153, R8, !PT ;  /* 0x0000000899087209 */ /* 0x000fe40007810000 */
[----:B------:R-:W-:-:S02]  /*16100*/  FMNMX.FTZ R10, R122, R0, !PT ;  /* 0x000000007a0a7209 */ /* 0x000fc40007810000 */
[----:B------:R-:W-:Y:S02]  /*16110*/  FMNMX.FTZ R8, R156, R8, !PT ;  /* 0x000000089c087209 */ /* 0x000fe40007810000 */
[----:B------:R-:W-:Y:S02]  /*16120*/  ISETP.LT.OR P1, PT, R15, 0x12, P1 ;  /* 0x000000120f00780c */ /* 0x000fe40000f21670 */
[----:B------:R-:W-:Y:S02]  /*16130*/  FMNMX.FTZ R8, R157, R8, !PT ;  /* 0x000000089d087209 */ /* 0x000fe40007810000 */
[----:B------:R-:W-:Y:S02]  /*16140*/  FSEL R130, R130, -INF , !P2 ;  /* 0xff80000082827808 */ /* 0x000fe40005000000 */
[----:B------:R-:W-:Y:S02]  /*16150*/  FMNMX.FTZ R8, R160, R8, !PT ;  /* 0x00000008a0087209 */ /* 0x000fe40007810000 */
[----:B------:R-:W-:-:S02]  /*16160*/  ISETP.GT.AND P2, PT, R20, 0x18, P5 ;  /* 0x000000181400780c */ /* 0x000fc40002f44270 */
[----:B------:R-:W-:Y:S02]  /*16170*/  FMNMX.FTZ R8, R161, R8, !PT ;  /* 0x00000008a1087209 */ /* 0x000fe40007810000 */
[----:B------:R-:W-:Y:S02]  /*16180*/  FMNMX.FTZ R10, R123, R10, !PT ;  /* 0x0000000a7b0a7209 */ /* 0x000fe40007810000 */
[----:B------:R-:W-:Y:S02]  /*16190*/  FMNMX.FTZ R8, R164, R8, !PT ;  /* 0x00000008a4087209 */ /* 0x000fe40007810000 */
[----:B------:R-:W-:Y:S02]  /*161a0*/  FSEL R131, R131, -INF , !P1 ;  /* 0xff80000083837808 */ /* 0x000fe40004800000 */
[----:B------:R-:W-:Y:S02]  /*161b0*/  FMNMX.FTZ R8, R165, R8, !PT ;  /* 0x00000008a5087209 */ /* 0x000fe40007810000 */
[----:B------:R-:W-:-:S02]  /*161c0*/  ISETP.GT.AND P1, PT, R20, 0x19, P5 ;  /* 0x000000191400780c */ /* 0x000fc40002f24270 */
[----:B------:R-:W-:Y:S02]  /*161d0*/  FMNMX.FTZ R8, R168, R8, !PT ;  /* 0x00000008a8087209 */ /* 0x000fe40007810000 */
[----:B------:R-:W-:Y:S02]  /*161e0*/  ISETP.LT.OR P2, PT, R15, 0x19, P2 ;  /* 0x000000190f00780c */ /* 0x000fe40001741670 */
[----:B------:R-:W-:Y:S02]  /*161f0*/  FMNMX.FTZ R8, R169, R8, !PT ;  /* 0x00000008a9087209 */ /* 0x000fe40007810000 */
[----:B------:R-:W-:Y:S02]  /*16200*/  FMNMX.FTZ R10, R126, R10, !PT ;  /* 0x0000000a7e0a7209 */ /* 0x000fe40007810000 */
[----:B------:R-:W-:Y:S02]  /*16210*/  FMNMX.FTZ R8, R172, R8, !PT ;  /* 0x00000008ac087209 */ /* 0x000fe40007810000 */
[----:B------:R-:W-:-:S02]  /*16220*/  ISETP.LT.OR P1, PT, R15, 0x1a, P1 ;  /* 0x0000001a0f00780c */ /* 0x000fc40000f21670 */
[----:B------:R-:W-:Y:S02]  /*16230*/  FMNMX.FTZ R8, R173, R8, !PT ;  /* 0x00000008ad087209 */ /* 0x000fe40007810000 */
[----:B------:R-:W-:Y:S02]  /*16240*/  FSEL R134, R134, -INF , !P2 ;  /* 0xff80000086867808 */ /* 0x000fe40005000000 */
[----:B------:R-:W-:Y:S02]  /*16250*/  FMNMX.FTZ R8, R176, R8, !PT ;  /* 0x00000008b0087209 */ /* 0x000fe40007810000 */
[----:B------:R-:W-:Y:S02]  /*16260*/  ISETP.GT.AND P2, PT, R20, 0x20, P5 ;  /* 0x000000201400780c */ /* 0x000fe40002f44270 */
[----:B------:R-:W-:Y:S02]  /*16270*/  FMNMX.FTZ R8, R177, R8, !PT ;  /* 0x00000008b1087209 */ /* 0x000fe40007810000 */
[----:B------:R-:W-:-:S02]  /*16280*/  FMNMX.FTZ R10, R127, R10, !PT ;  /* 0x0000000a7f0a7209 */ /* 0x000fc40007810000 */
[----:B------:R-:W-:Y:S02]  /*16290*/  FMNMX.FTZ R8, R180, R8, !PT ;  /* 0x00000008b4087209 */ /* 0x000fe40007810000 */
[----:B------:R-:W-:Y:S02]  /*162a0*/  FSEL R135, R135, -INF , !P1 ;  /* 0xff80000087877808 */ /* 0x000fe40004800000 */
[----:B------:R-:W-:Y:S02]  /*162b0*/  ISETP.GT.AND P1, PT, R20, 0x21, P5 ;  /* 0x000000211400780c */ /* 0x000fe40002f24270 */
[----:B------:R-:W-:Y:S02]  /*162c0*/  ISETP.LT.OR P2, PT, R15, 0x21, P2 ;  /* 0x000000210f00780c */ /* 0x000fe40001741670 */
[----:B------:R-:W-:Y:S02]  /*162d0*/  FMNMX.FTZ R10, R130, R10, !PT ;  /* 0x0000000a820a7209 */ /* 0x000fe40007810000 */
[----:B------:R-:W-:-:S02]  /*162e0*/  FMNMX.FTZ R8, R181, R8, !PT ;  /* 0x00000008b5087209 */ /* 0x000fc40007810000 */
[----:B------:R-:W-:Y:S02]  /*162f0*/  ISETP.LT.OR P1, PT, R15, 0x22, P1 ;  /* 0x000000220f00780c */ /* 0x000fe40000f21670 */
[----:B------:R-:W-:Y:S01]  /*16300*/  FSEL R138, R138, -INF , !P2 ;  /* 0xff8000008a8a7808 */ /* 0x000fe20005000000 */
[----:B------:R-:W0:Y:S01]  /*16310*/  SHFL.BFLY PT, R9, R8, 0x2, 0x1f ;  /* 0x0c401f0008097f89 */ /* 0x000e2200000e0000 */
[----:B------:R-:W-:Y:S02]  /*16320*/  FMNMX.FTZ R10, R131, R10, !PT ;  /* 0x0000000a830a7209 */ /* 0x000fe40007810000 */
[----:B------:R-:W-:Y:S02]  /*16330*/  ISETP.GT.AND P2, PT, R20, 0x28, P5 ;  /* 0x000000281400780c */ /* 0x000fe40002f44270 */
[----:B------:R-:W-:Y:S02]  /*16340*/  FSEL R139, R139, -INF , !P1 ;  /* 0xff8000008b8b7808 */ /* 0x000fe40004800000 */
[----:B------:R-:W-:-:S02]  /*16350*/  FMNMX.FTZ R10, R134, R10, !PT ;  /* 0x0000000a860a7209 */ /* 0x000fc40007810000 */
[----:B------:R-:W-:Y:S02]  /*16360*/  ISETP.GT.AND P1, PT, R20, 0x29, P5 ;  /* 0x000000291400780c */ /* 0x000fe40002f24270 */
[----:B------:R-:W-:Y:S02]  /*16370*/  ISETP.LT.OR P2, PT, R15, 0x29, P2 ;  /* 0x000000290f00780c */ /* 0x000fe40001741670 */
[----:B------:R-:W-:Y:S02]  /*16380*/  FMNMX.FTZ R10, R135, R10, !PT ;  /* 0x0000000a870a7209 */ /* 0x000fe40007810000 */
[----:B------:R-:W-:Y:S02]  /*16390*/  ISETP.LT.OR P1, PT, R15, 0x2a, P1 ;  /* 0x0000002a0f00780c */ /* 0x000fe40000f21670 */
[----:B------:R-:W-:Y:S02]  /*163a0*/  FSEL R142, R142, -INF , !P2 ;  /* 0xff8000008e8e7808 */ /* 0x000fe40005000000 */
[----:B------:R-:W-:-:S02]  /*163b0*/  ISETP.GT.AND P2, PT, R20, 0x30, P5 ;  /* 0x000000301400780c */ /* 0x000fc40002f44270 */
[----:B------:R-:W-:Y:S02]  /*163c0*/  FMNMX.FTZ R10, R138, R10, !PT ;  /* 0x0000000a8a0a7209 */ /* 0x000fe40007810000 */
[----:B------:R-:W-:Y:S02]  /*163d0*/  FSEL R143, R143, -INF , !P1 ;  /* 0xff8000008f8f7808 */ /* 0x000fe40004800000 */
[----:B------:R-:W-:Y:S02]  /*163e0*/  ISETP.GT.AND P1, PT, R20, 0x31, P5 ;  /* 0x000000311400780c */ /* 0x000fe40002f24270 */
[----:B------:R-:W-:Y:S02]  /*163f0*/  ISETP.LT.OR P2, PT, R15, 0x31, P2 ;  /* 0x000000310f00780c */ /* 0x000fe40001741670 */
[----:B------:R-:W-:Y:S02]  /*16400*/  FMNMX.FTZ R10, R139, R10, !PT ;  /* 0x0000000a8b0a7209 */ /* 0x000fe40007810000 */
[----:B------:R-:W-:-:S02]  /*16410*/  ISETP.LT.OR P1, PT, R15, 0x32, P1 ;  /* 0x000000320f00780c */ /* 0x000fc40000f21670 */
[----:B------:R-:W-:Y:S02]  /*16420*/  FSEL R146, R146, -INF , !P2 ;  /* 0xff80000092927808 */ /* 0x000fe40005000000 */
[----:B------:R-:W-:Y:S02]  /*16430*/  ISETP.GT.AND P2, PT, R20, 0x38, P5 ;  /* 0x000000381400780c */ /* 0x000fe40002f44270 */
[----:B------:R-:W-:Y:S02]  /*16440*/  FMNMX.FTZ R10, R142, R10, !PT ;  /* 0x0000000a8e0a7209 */ /* 0x000fe40007810000 */
[----:B------:R-:W-:Y:S02]  /*16450*/  FSEL R147, R147, -INF , !P1 ;  /* 0xff80000093937808 */ /* 0x000fe40004800000 */
[----:B------:R-:W-:Y:S02]  /*16460*/  ISETP.GT.AND P1, PT, R20, 0x39, P5 ;  /* 0x000000391400780c */ /* 0x000fe40002f24270 */
[----:B------:R-:W-:-:S02]  /*16470*/  ISETP.LT.OR P2, PT, R15, 0x39, P2 ;  /* 0x000000390f00780c */ /* 0x000fc40001741670 */
[----:B------:R-:W-:Y:S02]  /*16480*/  FMNMX.FTZ R10, R143, R10, !PT ;  /* 0x0000000a8f0a7209 */ /* 0x000fe40007810000 */
[----:B------:R-:W-:Y:S02]  /*16490*/  ISETP.LT.OR P1, PT, R15, 0x3a, P1 ;  /* 0x0000003a0f00780c */ /* 0x000fe40000f21670 */
[----:B------:R-:W-:Y:S02]  /*164a0*/  FSEL R150, R150, -INF , !P2 ;  /* 0xff80000096967808 */ /* 0x000fe40005000000 */
[----:B0-----:R-:W-:Y:S02]  /*164b0*/  FMNMX.FTZ R8, R8, R9, !PT ;  /* 0x0000000908087209 */ /* 0x001fe40007810000 */
[----:B------:R-:W-:Y:S02]  /*164c0*/  ISETP.GT.AND P2, PT, R20, 0x40, P5 ;  /* 0x000000401400780c */ /* 0x000fe40002f44270 */
[----:B------:R-:W-:Y:S01]  /*164d0*/  FMNMX.FTZ R10, R146, R10, !PT ;  /* 0x0000000a920a7209 */ /* 0x000fe20007810000 */
[----:B------:R-:W0:Y:S01]  /*164e0*/  SHFL.BFLY PT, R9, R8, 0x1, 0x1f ;  /* 0x0c201f0008097f89 */ /* 0x000e2200000e0000 */
[----:B------:R-:W-:-:S02]  /*164f0*/  FSEL R151, R151, -INF , !P1 ;  /* 0xff80000097977808 */ /* 0x000fc40004800000 */
[----:B------:R-:W-:Y:S02]  /*16500*/  ISETP.GT.AND P1, PT, R20, 0x41, P5 ;  /* 0x000000411400780c */ /* 0x000fe40002f24270 */
[----:B------:R-:W-:Y:S02]  /*16510*/  ISETP.LT.OR P2, PT, R15, 0x41, P2 ;  /* 0x000000410f00780c */ /* 0x000fe40001741670 */
[----:B------:R-:W-:Y:S02]  /*16520*/  FMNMX.FTZ R10, R147, R10, !PT ;  /* 0x0000000a930a7209 */ /* 0x000fe40007810000 */
[----:B------:R-:W-:Y:S02]  /*16530*/  ISETP.LT.OR P1, PT, R15, 0x42, P1 ;  /* 0x000000420f00780c */ /* 0x000fe40000f21670 */
[----:B------:R-:W-:Y:S02]  /*16540*/  FSEL R154, R154, -INF , !P2 ;  /* 0xff8000009a9a7808 */ /* 0x000fe40005000000 */
[----:B------:R-:W-:-:S02]  /*16550*/  FMNMX.FTZ R10, R150, R10, !PT ;  /* 0x0000000a960a7209 */ /* 0x000fc40007810000 */
[C---:B------:R-:W-:Y:S02]  /*16560*/  ISETP.GT.AND P2, PT, R20.reuse, 0x48, P5 ;  /* 0x000000481400780c */ /* 0x040fe40002f44270 */
[----:B------:R-:W-:Y:S02]  /*16570*/  FSEL R155, R155, -INF , !P1 ;  /* 0xff8000009b9b7808 */ /* 0x000fe40004800000 */
[----:B------:R-:W-:Y:S02]  /*16580*/  FMNMX.FTZ R10, R151, R10, !PT ;  /* 0x0000000a970a7209 */ /* 0x000fe40007810000 */
[C---:B------:R-:W-:Y:S02]  /*16590*/  ISETP.GT.AND P1, PT, R20.reuse, 0x49, P5 ;  /* 0x000000491400780c */ /* 0x040fe40002f24270 */
[----:B------:R-:W-:Y:S02]  /*165a0*/  ISETP.LT.OR P2, PT, R15, 0x49, P2 ;  /* 0x000000490f00780c */ /* 0x000fe40001741670 */
[----:B------:R-:W-:-:S02]  /*165b0*/  ISETP.GT.AND P4, PT, R20, 0x68, P5 ;  /* 0x000000681400780c */ /* 0x000fc40002f84270 */
[----:B------:R-:W-:Y:S02]  /*165c0*/  FMNMX.FTZ R10, R154, R10, !PT ;  /* 0x0000000a9a0a7209 */ /* 0x000fe40007810000 */
[C---:B------:R-:W-:Y:S02]  /*165d0*/  ISETP.LT.OR P1, PT, R15.reuse, 0x4a, P1 ;  /* 0x0000004a0f00780c */ /* 0x040fe40000f21670 */
[----:B------:R-:W-:Y:S02]  /*165e0*/  FSEL R158, R158, -INF , !P2 ;  /* 0xff8000009e9e7808 */ /* 0x000fe40005000000 */
[----:B------:R-:W-:Y:S02]  /*165f0*/  ISETP.LT.OR P4, PT, R15, 0x69, P4 ;  /* 0x000000690f00780c */ /* 0x000fe40002781670 */
[----:B------:R-:W-:Y:S02]  /*16600*/  ISETP.GT.AND P2, PT, R20, 0x50, P5 ;  /* 0x000000501400780c */ /* 0x000fe40002f44270 */
[----:B------:R-:W-:-:S02]  /*16610*/  FMNMX.FTZ R10, R155, R10, !PT ;  /* 0x0000000a9b0a7209 */ /* 0x000fc40007810000 */
[----:B------:R-:W-:Y:S02]  /*16620*/  FSEL R159, R159, -INF , !P1 ;  /* 0xff8000009f9f7808 */ /* 0x000fe40004800000 */
[----:B------:R-:W-:Y:S02]  /*16630*/  ISETP.GT.AND P1, PT, R20, 0x51, P5 ;  /* 0x000000511400780c */ /* 0x000fe40002f24270 */
[C---:B------:R-:W-:Y:S02]  /*16640*/  ISETP.LT.OR P2, PT, R15.reuse, 0x51, P2 ;  /* 0x000000510f00780c */ /* 0x040fe40001741670 */
[----:B------:R-:W-:Y:S02]  /*16650*/  FMNMX.FTZ R10, R158, R10, !PT ;  /* 0x0000000a9e0a7209 */ /* 0x000fe40007810000 */
[----:B------:R-:W-:Y:S02]  /*16660*/  ISETP.LT.OR P1, PT, R15, 0x52, P1 ;  /* 0x000000520f00780c */ /* 0x000fe40000f21670 */
[----:B------:R-:W-:-:S02]  /*16670*/  FSEL R162, R162, -INF , !P2 ;  /* 0xff800000a2a27808 */ /* 0x000fc40005000000 */
[----:B------:R-:W-:Y:S02]  /*16680*/  LOP3.LUT R187, R187, 0xfffffffd, RZ, 0xc0, !PT ;  /* 0xfffffffdbbbb7812 */ /* 0x000fe400078ec0ff */
[C---:B------:R-:W-:Y:S02]  /*16690*/  ISETP.GT.AND P2, PT, R20.reuse, 0x58, P5 ;  /* 0x000000581400780c */ /* 0x040fe40002f44270 */
[----:B------:R-:W-:Y:S02]  /*166a0*/  ISETP.GT.AND P6, PT, R20, 0x69, P5 ;  /* 0x000000691400780c */ /* 0x000fe40002fc4270 */
[----:B0-----:R-:W-:Y:S02]  /*166b0*/  FMNMX.FTZ R8, R8, R9, !PT ;  /* 0x0000000908087209 */ /* 0x001fe40007810000 */
[----:B------:R-:W-:Y:S02]  /*166c0*/  FMNMX.FTZ R10, R159, R10, !PT ;  /* 0x0000000a9f0a7209 */ /* 0x000fe40007810000 */
[----:B------:R-:W-:-:S02]  /*166d0*/  FSEL R163, R163, -INF , !P1 ;  /* 0xff800000a3a37808 */ /* 0x000fc40004800000 */
[----:B------:R-:W-:Y:S02]  /*166e0*/  @P4 LOP3.LUT R187, R187, 0x2, RZ, 0xfc, !PT ;  /* 0x00000002bbbb4812 */ /* 0x000fe400078efcff */
[----:B------:R-:W-:Y:S02]  /*166f0*/  ISETP.GT.AND P1, PT, R20, 0x59, P5 ;  /* 0x000000591400780c */ /* 0x000fe40002f24270 */
[C---:B------:R-:W-:Y:S01]  /*16700*/  ISETP.LT.OR P2, PT, R15.reuse, 0x59, P2 ;  /* 0x000000590f00780c */ /* 0x040fe20001741670 */
[----:B------:R-:W-:Y:S01]  /*16710*/  STL [R1], R187 ;  /* 0x000000bb01007387 */ /* 0x000fe20000100800 */
[----:B------:R-:W-:Y:S02]  /*16720*/  ISETP.LT.OR P4, PT, R15, 0x6a, P6 ;  /* 0x0000006a0f00780c */ /* 0x000fe40003781670 */
[----:B------:R-:W-:Y:S02]  /*16730*/  FSETP.NEU.FTZ.AND P6, PT, R8, -INF , PT ;  /* 0xff8000000800780b */ /* 0x000fe40003fdd000 */
[----:B------:R-:W-:-:S02]  /*16740*/  FMNMX.FTZ R10, R162, R10, !PT ;  /* 0x0000000aa20a7209 */ /* 0x000fc40007810000 */
[----:B------:R-:W-:Y:S02]  /*16750*/  ISETP.LT.OR P1, PT, R15, 0x5a, P1 ;  /* 0x0000005a0f00780c */ /* 0x000fe40000f21670 */
[----:B------:R-:W-:Y:S02]  /*16760*/  FSEL R166, R166, -INF , !P2 ;  /* 0xff800000a6a67808 */ /* 0x000fe40005000000 */
[----:B------:R-:W-:Y:S02]  /*16770*/  ISETP.GT.AND P2, PT, R20, 0x60, P5 ;  /* 0x000000601400780c */ /* 0x000fe40002f44270 */
[----:B------:R-:W-:Y:S02]  /*16780*/  FSEL R9, R8, RZ, P6 ;  /* 0x000000ff08097208 */ /* 0x000fe40003000000 */
[----:B------:R-:W-:Y:S02]  /*16790*/  FMNMX.FTZ R10, R163, R10, !PT ;  /* 0x0000000aa30a7209 */ /* 0x000fe40007810000 */
[----:B------:R-:W-:Y:S01]  /*167a0*/  FSEL R167, R167, -INF , !P1 ;  /* 0xff800000a7a77808 */ /* 0x000fe20004800000 */
[----:B------:R-:W-:-:S01]  /*167b0*/  FADD.FTZ R3, -R9, R3 ;  /* 0x0000000309037221 */ /* 0x000fc20000010100 */
[----:B------:R-:W-:Y:S01]  /*167c0*/  ISETP.GT.AND P1, PT, R20, 0x61, P5 ;  /* 0x000000611400780c */ /* 0x000fe20002f24270 */
[----:B------:R-:W-:-:S01]  /*167d0*/  FFMA.FTZ R9, R2, R8, -8 ;  /* 0xc100000002097423 */ /* 0x000fc20000010008 */
[----:B------:R-:W-:Y:S01]  /*167e0*/  ISETP.LT.OR P2, PT, R15, 0x61, P2 ;  /* 0x000000610f00780c */ /* 0x000fe20001741670 */
[----:B------:R-:W-:Y:S01]  /*167f0*/  FMUL.FTZ R3, R2, R3 ;  /* 0x0000000302037220 */ /* 0x000fe20000410000 */
[----:B------:R-:W-:-:S02]  /*16800*/  FMNMX.FTZ R10, R166, R10, !PT ;  /* 0x0000000aa60a7209 */ /* 0x000fc40007810000 */
[----:B------:R-:W-:Y:S02]  /*16810*/  ISETP.LT.OR P1, PT, R15, 0x62, P1 ;  /* 0x000000620f00780c */ /* 0x000fe40000f21670 */
[----:B------:R-:W-:Y:S01]  /*16820*/  FSEL R170, R170, -INF , !P2 ;  /* 0xff800000aaaa7808 */ /* 0x000fe20005000000 */
[----:B------:R-:W-:Y:S01]  /*16830*/  MUFU.EX2 R3, R3 ;  /* 0x0000000300037308 */ /* 0x000fe20000000800 */
[----:B------:R-:W-:Y:S02]  /*16840*/  FMNMX.FTZ R10, R167, R10, !PT ;  /* 0x0000000aa70a7209 */ /* 0x000fe40007810000 */
[----:B------:R-:W-:Y:S02]  /*16850*/  FSEL R9, R9, RZ, P6 ;  /* 0x000000ff09097208 */ /* 0x000fe40003000000 */
[----:B------:R-:W-:Y:S02]  /*16860*/  FSEL R171, R171, -INF , !P1 ;  /* 0xff800000abab7808 */ /* 0x000fe40004800000 */
[----:B------:R-:W-:Y:S01]  /*16870*/  LOP3.LUT P6, RZ, R187, 0x2, RZ, 0xc0, !PT ;  /* 0x00000002bbff7812 */ /* 0x000fe200078cc0ff */
[----:B------:R-:W-:-:S01]  /*16880*/  FFMA.FTZ R120, R2, R120, -R9 ;  /* 0x0000007802787223 */ /* 0x000fc20000010809 */
[----:B------:R-:W-:Y:S01]  /*16890*/  FMNMX.FTZ R10, R170, R10, !PT ;  /* 0x0000000aaa0a7209 */ /* 0x000fe20007810000 */
[----:B------:R-:W-:-:S01]  /*168a0*/  FFMA.FTZ R121, R2, R121, -R9 ;  /* 0x0000007902797223 */ /* 0x000fc20000010809 */
[----:B------:R-:W-:Y:S01]  /*168b0*/  ISETP.GT.AND P3, PT, R20, 0x70, P5 ;  /* 0x000000701400780c */ /* 0x000fe20002f64270 */
[----:B------:R-:W-:-:S01]  /*168c0*/  FFMA.FTZ R124, R2, R124, -R9 ;  /* 0x0000007c027c7223 */ /* 0x000fc20000010809 */
[----:B------:R-:W-:Y:S01]  /*168d0*/  FSEL R174, R174, -INF , !P6 ;  /* 0xff800000aeae7808 */ /* 0x000fe20007000000 */
[----:B------:R-:W0:Y:S01]  /*168e0*/  MUFU.EX2 R120, R120 ;  /* 0x0000007800787308 */ /* 0x000e220000000800 */
[----:B------:R-:W-:Y:S01]  /*168f0*/  FMNMX.FTZ R10, R171, R10, !PT ;  /* 0x0000000aab0a7209 */ /* 0x000fe20007810000 */
[--C-:B------:R-:W-:Y:S01]  /*16900*/  FFMA.FTZ R125, R2, R125, -R9.reuse ;  /* 0x0000007d027d7223 */ /* 0x100fe20000010809 */
[----:B------:R-:W-:Y:S01]  /*16910*/  ISETP.GT.AND P2, PT, R20, 0x71, P5 ;  /* 0x000000711400780c */ /* 0x000fe20002f44270 */
[C-C-:B------:R-:W-:Y:S01]  /*16920*/  FFMA.FTZ R128, R2.reuse, R128, -R9.reuse ;  /* 0x0000008002807223 */ /* 0x140fe20000010809 */
[----:B------:R-:W-:Y:S01]  /*16930*/  ISETP.LT.OR P3, PT, R15, 0x71, P3 ;  /* 0x000000710f00780c */ /* 0x000fe20001f61670 */
[--C-:B------:R-:W-:Y:S01]  /*16940*/  FFMA.FTZ R129, R2, R129, -R9.reuse ;  /* 0x0000008102817223 */ /* 0x100fe20000010809 */
[----:B------:R-:W-:Y:S01]  /*16950*/  FSEL R175, R175, -INF , !P4 ;  /* 0xff800000afaf7808 */ /* 0x000fe20006000000 */
[----:B------:R-:W1:Y:S01]  /*16960*/  MUFU.EX2 R121, R121 ;  /* 0x0000007900797308 */ /* 0x000e620000000800 */
[----:B------:R-:W-:Y:S01]  /*16970*/  FMNMX.FTZ R10, R174, R10, !PT ;  /* 0x0000000aae0a7209 */ /* 0x000fe20007810000 */
[--C-:B------:R-:W-:Y:S01]  /*16980*/  FFMA.FTZ R132, R2, R132, -R9.reuse ;  /* 0x0000008402847223 */ /* 0x100fe20000010809 */
[----:B------:R-:W-:Y:S01]  /*16990*/  ISETP.GT.AND P1, PT, R20, 0x78, P5 ;  /* 0x000000781400780c */ /* 0x000fe20002f24270 */
[C-C-:B------:R-:W-:Y:S01]  /*169a0*/  FFMA.FTZ R133, R2.reuse, R133, -R9.reuse ;  /* 0x0000008502857223 */ /* 0x140fe20000010809 */
[----:B------:R-:W-:Y:S01]  /*169b0*/  ISETP.LT.OR P2, PT, R15, 0x72, P2 ;  /* 0x000000720f00780c */ /* 0x000fe20001741670 */
[--C-:B------:R-:W-:Y:S01]  /*169c0*/  FFMA.FTZ R136, R2, R136, -R9.reuse ;  /* 0x0000008802887223 */ /* 0x100fe20000010809 */
[----:B------:R-:W-:Y:S01]  /*169d0*/  FSEL R178, R178, -INF , !P3 ;  /* 0xff800000b2b27808 */ /* 0x000fe20005800000 */
[----:B------:R-:W-:Y:S01]  /*169e0*/  MUFU.EX2 R124, R124 ;  /* 0x0000007c007c7308 */ /* 0x000fe20000000800 */
[----:B------:R-:W-:Y:S01]  /*169f0*/  FMNMX.FTZ R10, R175, R10, !PT ;  /* 0x0000000aaf0a7209 */ /* 0x000fe20007810000 */
[----:B0-----:R-:W-:Y:S01]  /*16a00*/  FFMA.FTZ R6, R3, R6, R120 ;  /* 0x0000000603067223 */ /* 0x001fe20000010078 */
[----:B------:R-:W-:Y:S01]  /*16a10*/  ISETP.GT.AND P5, PT, R20, 0x79, P5 ;  /* 0x000000791400780c */ /* 0x000fe20002fa4270 */
[C-C-:B------:R-:W-:Y:S01]  /*16a20*/  FFMA.FTZ R137, R2.reuse, R137, -R9.reuse ;  /* 0x0000008902897223 */ /* 0x140fe20000010809 */
[----:B------:R-:W-:Y:S01]  /*16a30*/  ISETP.LT.OR P1, PT, R15, 0x79, P1 ;  /* 0x000000790f00780c */ /* 0x000fe20000f21670 */
[--C-:B------:R-:W-:Y:S01]  /*16a40*/  FFMA.FTZ R140, R2, R140, -R9.reuse ;  /* 0x0000008c028c7223 */ /* 0x100fe20000010809 */
[----:B------:R-:W-:Y:S01]  /*16a50*/  FSEL R179, R179, -INF , !P2 ;  /* 0xff800000b3b37808 */ /* 0x000fe20005000000 */
[----:B------:R-:W-:Y:S01]  /*16a60*/  MUFU.EX2 R125, R125 ;  /* 0x0000007d007d7308 */ /* 0x000fe20000000800 */
[----:B------:R-:W-:Y:S01]  /*16a70*/  FMNMX.FTZ R10, R178, R10, !PT ;  /* 0x0000000ab20a7209 */ /* 0x000fe20007810000 */
[----:B-1----:R-:W-:Y:S01]  /*16a80*/  FADD.FTZ R6, R121, R6 ;  /* 0x0000000679067221 */ /* 0x002fe20000010000 */
[----:B------:R-:W-:Y:S01]  /*16a90*/  ISETP.LT.OR P5, PT, R15, 0x7a, P5 ;  /* 0x0000007a0f00780c */ /* 0x000fe20002fa1670 */
[--C-:B------:R-:W-:Y:S01]  /*16aa0*/  FFMA.FTZ R141, R2, R141, -R9.reuse ;  /* 0x0000008d028d7223 */ /* 0x100fe20000010809 */
[----:B------:R-:W-:Y:S01]  /*16ab0*/  FSEL R182, R182, -INF , !P1 ;  /* 0xff800000b6b67808 */ /* 0x000fe20004800000 */
[C-C-:B------:R-:W-:Y:S01]  /*16ac0*/  FFMA.FTZ R144, R2.reuse, R144, -R9.reuse ;  /* 0x0000009002907223 */ /* 0x140fe20000010809 */
[----:B------:R-:W-:Y:S01]  /*16ad0*/  FMNMX.FTZ R10, R179, R10, !PT ;  /* 0x0000000ab30a7209 */ /* 0x000fe20007810000 */
[----:B------:R-:W-:Y:S01]  /*16ae0*/  MUFU.EX2 R128, R128 ;  /* 0x0000008000807308 */ /* 0x000fe20000000800 */
[----:B------:R-:W-:Y:S01]  /*16af0*/  FSEL R183, R183, -INF , !P5 ;  /* 0xff800000b7b77808 */ /* 0x000fe20006800000 */
[--C-:B------:R-:W-:Y:S01]  /*16b00*/  FFMA.FTZ R145, R2, R145, -R9.reuse ;  /* 0x0000009102917223 */ /* 0x100fe20000010809 */
        /* <DEDUP_REMOVED lines=8> */
[----:B------:R-:W-:-:S01]  /*16b90*/  FFMA.FTZ R157, R2, R157, -R9 ;  /* 0x0000009d029d7223 */ /* 0x000fc20000010809 */
[----:B------:R-:W0:Y:S01]  /*16ba0*/  SHFL.BFLY PT, R11, R10, 0x2, 0x1f ;  /* 0x0c401f000a0b7f89 */ /* 0x000e2200000e0000 */
        /* <DEDUP_REMOVED lines=14> */
[----:B------:R-:W-:-:S05]  /*16c90*/  LOP3.LUT P0, RZ, R187, 0x40000000, RZ, 0xc0, !PT ;  /* 0x40000000bbff7812 */ /* 0x000fca000780c0ff */
[----:B------:R-:W-:Y:S01]  /*16ca0*/  MUFU.EX2 R136, R136 ;  /* 0x0000008800887308 */ /* 0x000fe20000000800 */
[----:B0-----:R-:W-:-:S07]  /*16cb0*/  FMNMX.FTZ R10, R10, R11, !PT ;  /* 0x0000000b0a0a7209 */ /* 0x001fce0007810000 */
[----:B------:R-:W-:Y:S01]  /*16cc0*/  MUFU.EX2 R137, R137 ;  /* 0x0000008900897308 */ /* 0x000fe20000000800 */
[----:B------:R-:W0:Y:S07]  /*16cd0*/  SHFL.BFLY PT, R11, R10, 0x1, 0x1f ;  /* 0x0c201f000a0b7f89 */ /* 0x000e2e00000e0000 */
[----:B------:R-:W-:Y:S08]  /*16ce0*/  MUFU.EX2 R140, R140 ;  /* 0x0000008c008c7308 */ /* 0x000ff00000000800 */
[----:B------:R-:W-:Y:S08]  /*16cf0*/  MUFU.EX2 R141, R141 ;  /* 0x0000008d008d7308 */ /* 0x000ff00000000800 */
[----:B------:R-:W-:Y:S01]  /*16d00*/  MUFU.EX2 R144, R144 ;  /* 0x0000009000907308 */ /* 0x000fe20000000800 */
[----:B0-----:R-:W-:-:S04]  /*16d10*/  FMNMX.FTZ R10, R10, R11, !PT ;  /* 0x0000000b0a0a7209 */ /* 0x001fc80007810000 */
[----:B------:R-:W-:-:S03]  /*16d20*/  FSETP.NEU.FTZ.AND P1, PT, R10, -INF , PT ;  /* 0xff8000000a00780b */ /* 0x000fc60003f3d000 */
[----:B------:R-:W-:Y:S01]  /*16d30*/  MUFU.EX2 R145, R145 ;  /* 0x0000009100917308 */ /* 0x000fe20000000800 */
[----:B------:R-:W-:-:S05]  /*16d40*/  FSEL R11, R10, RZ, P1 ;  /* 0x000000ff0a0b7208 */ /* 0x000fca0000800000 */
[----:B------:R-:W-:Y:S01]  /*16d50*/  FADD.FTZ R0, -R11, R0 ;  /* 0x000000000b007221 */ /* 0x000fe20000010100 */
[----:B------:R-:W-:-:S01]  /*16d60*/  FFMA.FTZ R11, R2, R10, -8 ;  /* 0xc1000000020b7423 */ /* 0x000fc2000001000a */
[----:B------:R-:W-:Y:S02]  /*16d70*/  MUFU.EX2 R148, R148 ;  /* 0x0000009400947308 */ /* 0x000fe40000000800 */
[----:B------:R-:W-:Y:S02]  /*16d80*/  FMUL.FTZ R0, R2, R0 ;  /* 0x0000000002007220 */ /* 0x000fe40000410000 */
        /* <DEDUP_REMOVED lines=37> */
[C-C-:B------:R-:W-:Y:S01]  /*16fe0*/  FFMA.FTZ R178, R2.reuse, R178, -R11.reuse ;  /* 0x000000b202b27223 */ /* 0x140fe2000001080b */
[----:B------:R-:W-:-:S01]  /*16ff0*/  FFMA.FTZ R179, R2, R179, -R11 ;  /* 0x000000b302b37223 */ /* 0x000fc2000001080b */
[----:B------:R-:W-:Y:S01]  /*17000*/  FADD.FTZ R5, R125, R5 ;  /* 0x000000057d057221 */ /* 0x000fe20000010000 */
[----:B------:R-:W-:-:S01]  /*17010*/  FFMA.FTZ R182, R2, R182, -R11 ;  /* 0x000000b602b67223 */ /* 0x000fc2000001080b */
[----:B------:R-:W1:Y:S01]  /*17020*/  MUFU.EX2 R130, R130 ;  /* 0x0000008200827308 */ /* 0x000e620000000800 */
[----:B--2---:R-:W-:-:S01]  /*17030*/  FADD.FTZ R6, R126, R15 ;  /* 0x0000000f7e067221 */ /* 0x004fc20000010000 */
[----:B------:R-:W-:Y:S01]  /*17040*/  FADD.FTZ R5, R128, R5 ;  /* 0x0000000580057221 */ /* 0x000fe20000010000 */
[----:B------:R-:W-:-:S03]  /*17050*/  FFMA.FTZ R11, R2, R183, -R11 ;  /* 0x000000b7020b7223 */ /* 0x000fc6000001080b */
[----:B------:R-:W-:Y:S02]  /*17060*/  FADD.FTZ R5, R129, R5 ;  /* 0x0000000581057221 */ /* 0x000fe40000010000 */
[----:B------:R-:W2:Y:S01]  /*17070*/  MUFU.EX2 R131, R131 ;  /* 0x0000008300837308 */ /* 0x000ea20000000800 */
[----:B0-----:R-:W-:-:S01]  /*17080*/  FADD.FTZ R6, R127, R6 ;  /* 0x000000067f067221 */ /* 0x001fc20000010000 */
[----:B------:R-:W-:-:S04]  /*17090*/  FADD.FTZ R5, R132, R5 ;  /* 0x0000000584057221 */ /* 0x000fc80000010000 */
[----:B------:R-:W-:Y:S02]  /*170a0*/  FADD.FTZ R5, R133, R5 ;  /* 0x0000000585057221 */ /* 0x000fe40000010000 */
[----:B------:R-:W0:Y:S01]  /*170b0*/  MUFU.EX2 R134, R134 ;  /* 0x0000008600867308 */ /* 0x000e220000000800 */
[----:B-1----:R-:W-:-:S01]  /*170c0*/  FADD.FTZ R6, R130, R6 ;  /* 0x0000000682067221 */ /* 0x002fc20000010000 */
[----:B------:R-:W-:-:S04]  /*170d0*/  FADD.FTZ R5, R136, R5 ;  /* 0x0000000588057221 */ /* 0x000fc80000010000 */
[----:B------:R-:W-:Y:S02]  /*170e0*/  FADD.FTZ R5, R137, R5 ;  /* 0x0000000589057221 */ /* 0x000fe40000010000 */
[----:B------:R-:W1:Y:S01]  /*170f0*/  MUFU.EX2 R135, R135 ;  /* 0x0000008700877308 */ /* 0x000e620000000800 */
[----:B--2---:R-:W-:-:S01]  /*17100*/  FADD.FTZ R6, R131, R6 ;  /* 0x0000000683067221 */ /* 0x004fc20000010000 */
[----:B------:R-:W-:-:S04]  /*17110*/  FADD.FTZ R5, R140, R5 ;  /* 0x000000058c057221 */ /* 0x000fc80000010000 */
[----:B------:R-:W-:Y:S02]  /*17120*/  FADD.FTZ R5, R141, R5 ;  /* 0x000000058d057221 */ /* 0x000fe40000010000 */
[----:B------:R-:W2:Y:S01]  /*17130*/  MUFU.EX2 R138, R138 ;  /* 0x0000008a008a7308 */ /* 0x000ea20000000800 */
[----:B0-----:R-:W-:-:S01]  /*17140*/  FADD.FTZ R6, R134, R6 ;  /* 0x0000000686067221 */ /* 0x001fc20000010000 */
[----:B------:R-:W-:-:S04]  /*17150*/  FADD.FTZ R5, R144, R5 ;  /* 0x0000000590057221 */ /* 0x000fc80000010000 */
[----:B------:R-:W-:Y:S02]  /*17160*/  FADD.FTZ R5, R145, R5 ;  /* 0x0000000591057221 */ /* 0x000fe40000010000 */
[----:B------:R-:W0:Y:S01]  /*17170*/  MUFU.EX2 R139, R139 ;  /* 0x0000008b008b7308 */ /* 0x000e220000000800 */
[----:B-1----:R-:W-:-:S01]  /*17180*/  FADD.FTZ R6, R135, R6 ;  /* 0x0000000687067221 */ /* 0x002fc20000010000 */
[----:B------:R-:W-:-:S06]  /*17190*/  FADD.FTZ R5, R148, R5 ;  /* 0x0000000594057221 */ /* 0x000fcc0000010000 */
        /* <DEDUP_REMOVED lines=78> */
[----:B--2---:R-:W-:-:S03]  /*17680*/  FADD.FTZ R6, R9, R5 ;  /* 0x0000000509067221 */ /* 0x004fc60000010000 */
[----:B0-----:R-:W-:Y:S01]  /*17690*/  FADD.FTZ R5, R11, R15 ;  /* 0x0000000f0b057221 */ /* 0x001fe20000010000 */
[----:B------:R-:W-:Y:S06]  /*176a0*/  @!P0 BRA `(.L_x_5368) ;  /* 0x0000000000048947 */ /* 0x000fec0003800000 */
[----:B------:R-:W-:Y:S01]  /*176b0*/  BPT.TRAP 0x1 ;  /* 0x000000040000795c */ /* 0x000fe20000300000 */
.L_x_5368:
[----:B------:R-:W-:Y:S01]  /*176c0*/  IMAD R15, R17, 0x8, R16 ;  /* 0x00000008110f7824 */ /* 0x000fe200078e0210 */
[----:B------:R-:W-:Y:S01]  /*176d0*/  ISETP.GT.AND P1, PT, R4, R14, PT ;  /* 0x0000000e0400720c */ /* 0x000fe20003f24270 */
[----:B------:R-:W-:Y:S01]  /*176e0*/  IMAD.U32 R17, RZ, RZ, UR38 ;  /* 0x00000026ff117e24 */ /* 0x000fe2000f8e00ff */
[----:B------:R-:W-:Y:S01]  /*176f0*/  F2FP.SATFINITE.E4M3.F32.PACK_AB_MERGE_C R124, R125, R124, RZ ;  /* 0x0000007c7d7c723e */ /* 0x000fe200048070ff */
[----:B------:R-:W-:Y:S01]  /*17700*/  VIADD R15, R15, 0x2a860 ;  /* 0x0002a8600f0f7836 */ /* 0x000fe20000000000 */
[----:B------:R-:W-:Y:S01]  /*17710*/  F2FP.SATFINITE.E4M3.F32.PACK_AB_MERGE_C R126, R127, R126, RZ ;  /* 0x0000007e7f7e723e */ /* 0x000fe200048070ff */
[-C--:B------:R-:W-:Y:S01]  /*17720*/  FMUL.FTZ R24, R24, R3.reuse ;  /* 0x0000000318187220 */ /* 0x080fe20000410000 */
[----:B------:R-:W-:Y:S01]  /*17730*/  F2FP.SATFINITE.E4M3.F32.PACK_AB_MERGE_C R132, R133, R132, RZ ;  /* 0x000000848584723e */ /* 0x000fe200048070ff */
[-C--:B------:R-:W-:Y:S01]  /*17740*/  FMUL.FTZ R25, R25, R3.reuse ;  /* 0x0000000319197220 */ /* 0x080fe20000410000 */
[----:B------:R-:W-:Y:S01]  /*17750*/  PRMT R15, R17, 0x654, R15 ;  /* 0x00000654110f7816 */ /* 0x000fe2000000000f */
[-C--:B------:R-:W-:Y:S01]  /*17760*/  FMUL.FTZ R28, R28, R3.reuse ;  /* 0x000000031c1c7220 */ /* 0x080fe20000410000 */
[----:B------:R-:W-:Y:S01]  /*17770*/  F2FP.SATFINITE.E4M3.F32.PACK_AB_MERGE_C R134, R135, R134, RZ ;  /* 0x000000868786723e */ /* 0x000fe200048070ff */
[-C--:B------:R-:W-:Y:S01]  /*17780*/  FMUL.FTZ R29, R29, R3.reuse ;  /* 0x000000031d1d7220 */ /* 0x080fe20000410000 */
[----:B------:R-:W-:Y:S01]  /*17790*/  F2FP.SATFINITE.E4M3.F32.PACK_AB_MERGE_C R140, R141, R140, RZ ;  /* 0x0000008c8d8c723e */ /* 0x000fe200048070ff */
[----:B------:R0:W-:Y:S01]  /*177a0*/  SYNCS.ARRIVE.TRANS64.RED.A1T0 RZ, [R15+URZ], RZ ;  /* 0x000000ff0fff79a7 */ /* 0x0001e2000810043f */
        /* <DEDUP_REMOVED lines=123> */
[----:B------:R-:W-:Y:S01]  /*17f60*/  F2FP.SATFINITE.E4M3.F32.PACK_AB_MERGE_C R187, R179, R178, R11 ;  /* 0x000000b2b3bb723e */ /* 0x000fe2000480700b */
[----:B0-----:R-:W-:Y:S06]  /*17f70*/  @P1 BRA `(.L_x_5369) ;  /* 0xffffffcc005c1947 */ /* 0x001fec000383ffff */
[----:B------:R-:W-:Y:S02]  /*17f80*/  IMAD.MOV.U32 R0, RZ, RZ, R10 ;  /* 0x000000ffff007224 */ /* 0x000fe400078e000a */
[----:B------:R-:W-:Y:S02]  /*17f90*/  IMAD.MOV.U32 R3, RZ, RZ, R8 ;  /* 0x000000ffff037224 */ /* 0x000fe400078e0008 */
[----:B------:R-:W-:Y:S02]  /*17fa0*/  IMAD.MOV.U32 R17, RZ, RZ, R12 ;  /* 0x000000ffff117224 */ /* 0x000fe400078e000c */
[----:B------:R-:W-:-:S07]  /*17fb0*/  IMAD.MOV.U32 R201, RZ, RZ, R13 ;  /* 0x000000ffffc97224 */ /* 0x000fce00078e000d */
.L_x_5349:
[----:B------:R-:W2:Y:S01]  /*17fc0*/  LDL.LU R13, [R1] ;  /* 0x00000000010d7983 */ /* 0x000ea20000300800 */
[----:B------:R-:W0:Y:S01]  /*17fd0*/  LDC R8, c[0x0][0x448] ;  /* 0x00011200ff087b82 */ /* 0x000e220000000800 */
[----:B------:R-:W-:-:S07]  /*17fe0*/  IADD3 R11, R203, 0x1, -R202 ;  /* 0x00000001cb0b7810 */ /* 0x000fce0007ffe8ca */
[----:B------:R-:W1:Y:S01]  /*17ff0*/  LDC R12, c[0x0][0x9e4] ;  /* 0x00027900ff0c7b82 */ /* 0x000e620000000800 */
[----:B0-----:R-:W-:Y:S01]  /*18000*/  ISETP.NE.AND P1, PT, R8, 0x1, PT ;  /* 0x000000010800780c */ /* 0x001fe20003f25270 */
[----:B------:R-:W-:-:S12]  /*18010*/  VIADD R8, R212, 0x7f ;  /* 0x0000007fd4087836 */ /* 0x000fd80000000000 */
[----:B------:R-:W0:Y:S08]  /*18020*/  @P1 LDC R9, c[0x0][0x44c] ;  /* 0x00011300ff091b82 */ /* 0x000e300000000800 */
[----:B------:R-:W3:Y:S01]  /*18030*/  @P1 LDC R10, c[0x0][0x450] ;  /* 0x00011400ff0a1b82 */ /* 0x000ee20000000800 */
[----:B0-----:R-:W-:-:S05]  /*18040*/  @P1 IMAD.HI.U32 R9, R8, R9, RZ ;  /* 0x0000000908091227 */ /* 0x001fca00078e00ff */
[----:B---3--:R-:W-:-:S05]  /*18050*/  @P1 SHF.R.U32.HI R8, RZ, R10, R9 ;  /* 0x0000000aff081219 */ /* 0x008fca0000011609 */
[----:B------:R-:W-:-:S04]  /*18060*/  IMAD.IADD R8, R11, 0x1, R8 ;  /* 0x000000010b087824 */ /* 0x000fc800078e0208 */
[----:B------:R-:W-:Y:S01]  /*18070*/  VIADD R10, R8, -UR34 ;  /* 0x80000022080a7c36 */ /* 0x000fe20008000000 */
[----:B--2---:R-:W-:-:S04]  /*18080*/  LOP3.LUT R13, R13, 0xfffffffb, RZ, 0xc0, !PT ;  /* 0xfffffffb0d0d7812 */ /* 0x004fc800078ec0ff */
[----:B------:R-:W-:Y:S02]  /*18090*/  @P1 LOP3.LUT R13, R13, 0x4, RZ, 0xfc, !PT ;  /* 0x000000040d0d1812 */ /* 0x000fe400078efcff */
[----:B-1----:R-:W-:Y:S02]  /*180a0*/  ISETP.GE.AND P1, PT, R12, 0x1, PT ;  /* 0x000000010c00780c */ /* 0x002fe40003f26270 */
[----:B------:R-:W-:-:S11]  /*180b0*/  LOP3.LUT R13, R13, 0xfffffff7, RZ, 0xc0, !PT ;  /* 0xfffffff70d0d7812 */ /* 0x000fd600078ec0ff */
[----:B------:R-:W-:-:S05]  /*180c0*/  @P1 LOP3.LUT R13, R13, 0x8, RZ, 0xfc, !PT ;  /* 0x000000080d0d1812 */ /* 0x000fca00078efcff */
[----:B------:R0:W-:Y:S01]  /*180d0*/  STL [R1], R13 ;  /* 0x0000000d01007387 */ /* 0x0001e20000100800 */
[----:B------:R-:W-:Y:S05]  /*180e0*/  @!P1 BRA `(.L_x_5370) ;  /* 0x0000000000489947 */ /* 0x000fea0003800000 */
[----:B------:R-:W-:Y:S01]  /*180f0*/  IMAD.MOV.U32 R11, RZ, RZ, R8 ;  /* 0x000000ffff0b7224 */ /* 0x000fe200078e0008 */
[----:B------:R-:W-:Y:S04]  /*18100*/  BSSY B0, `(.L_x_5371) ;  /* 0x000000e000007945 */ /* 0x000fe80003800000 */
[----:B------:R-:W-:-:S13]  /*18110*/  ISETP.GT.AND P1, PT, R11, -0x1, PT ;  /* 0xffffffff0b00780c */ /* 0x000fda0003f24270 */
[----:B------:R-:W-:Y:S05]  /*18120*/  @P1 BRA `(.L_x_5372) ;  /* 0x00000000001c1947 */ /* 0x000fea0003800000 */
[----:B------:R-:W-:Y:S02]  /*18130*/  ISETP.NE.AND P1, PT, R12, 0x1, PT ;  /* 0x000000010c00780c */ /* 0x000fe40003f25270 */
[----:B------:R-:W-:-:S11]  /*18140*/  LOP3.LUT R11, RZ, R11, RZ, 0x33, !PT ;  /* 0x0000000bff0b7212 */ /* 0x000fd600078e33ff */
[----:B------:R-:W1:Y:S02]  /*18150*/  @P1 LDC.64 R8, c[0x0][0x9e8] ;  /* 0x00027a00ff081b82 */ /* 0x000e640000000a00 */
[----:B-1----:R-:W-:-:S05]  /*18160*/  @P1 IMAD.HI.U32 R8, R11, R8, RZ ;  /* 0x000000080b081227 */ /* 0x002fca00078e00ff */
[----:B------:R-:W-:-:S04]  /*18170*/  @P1 SHF.R.U32.HI R11, RZ, R9, R8 ;  /* 0x00000009ff0b1219 */ /* 0x000fc80000011608 */
[----:B------:R-:W-:Y:S01]  /*18180*/  LOP3.LUT R11, RZ, R11, RZ, 0x33, !PT ;  /* 0x0000000bff0b7212 */ /* 0x000fe200078e33ff */
[----:B------:R-:W-:Y:S06]  /*18190*/  BRA `(.L_x_5373) ;  /* 0x0000000000107947 */ /* 0x000fec0003800000 */
.L_x_5372:
[----:B------:R-:W-:-:S13]  /*181a0*/  ISETP.NE.AND P1, PT, R12, 0x1, PT ;  /* 0x000000010c00780c */ /* 0x000fda0003f25270 */
[----:B------:R-:W1:Y:S02]  /*181b0*/  @P1 LDC.64 R8, c[0x0][0x9e8] ;  /* 0x00027a00ff081b82 */ /* 0x000e640000000a00 */
[----:B-1----:R-:W-:-:S05]  /*181c0*/  @P1 IMAD.HI.U32 R8, R11, R8, RZ ;  /* 0x000000080b081227 */ /* 0x002fca00078e00ff */
[----:B------:R-:W-:-:S07]  /*181d0*/  @P1 SHF.R.U32.HI R11, RZ, R9, R8 ;  /* 0x00000009ff0b1219 */ /* 0x000fce0000011608 */
.L_x_5373:
[----:B------:R-:W-:Y:S05]  /*181e0*/  BSYNC B0 ;  /* 0x0000000000007941 */ /* 0x000fea0003800000 */
.L_x_5371:
[----:B------:R-:W-:-:S05]  /*181f0*/  IMAD R11, R11, R12, RZ ;  /* 0x0000000c0b0b7224 */ /* 0x000fca00078e02ff */
[----:B------:R-:W-:-:S07]  /*18200*/  VIMNMX R10, R10, R11, !PT ;  /* 0x0000000b0a0a7248 */ /* 0x000fce0007fe0100 */
.L_x_5370:
[----:B------:R-:W-:-:S05]  /*18210*/  VIADD R10, R10, 0x7f ;  /* 0x0000007f0a0a7836 */ /* 0x000fca0000000000 */
[----:B------:R-:W-:-:S04]  /*18220*/  SHF.R.S32.HI R9, RZ, 0x1f, R10 ;  /* 0x0000001fff097819 */ /* 0x000fc8000001140a */
[----:B------:R-:W-:-:S04]  /*18230*/  LEA.HI R9, R9, R10, RZ, 0x7 ;  /* 0x0000000a09097211 */ /* 0x000fc800078f38ff */
[----:B------:R-:W-:-:S04]  /*18240*/  SHF.R.S32.HI R14, RZ, 0x7, R9 ;  /* 0x00000007ff0e7819 */ /* 0x000fc80000011409 */
[----:B------:R-:W-:-:S04]  /*18250*/  VIMNMX R14, R229, R14, !PT ;  /* 0x0000000ee50e7248 */ /* 0x000fc80007fe0100 */
[----:B------:R-:W-:-:S13]  /*18260*/  ISETP.GE.AND P1, PT, R4, R14, PT ;  /* 0x0000000e0400720c */ /* 0x000fda0003f26270 */
[----:B------:R-:W-:Y:S05]  /*18270*/  @!P1 BRA `(.L_x_5374) ;  /* 0x0000002000789947 */ /* 0x000fea0003800000 */
[----:B0-----:R-:W-:Y:S02]  /*18280*/  IMAD.MOV.U32 R13, RZ, RZ, R0 ;  /* 0x000000ffff0d7224 */ /* 0x001fe400078e0000 */
[----:B------:R-:W-:Y:S02]  /*18290*/  IMAD.MOV.U32 R12, RZ, RZ, R3 ;  /* 0x000000ffff0c7224 */ /* 0x000fe400078e0003 */
[----:B------:R-:W-:Y:S02]  /*182a0*/  IMAD.MOV.U32 R8, RZ, RZ, R201 ;  /* 0x000000ffff087224 */ /* 0x000fe400078e00c9 */
[----:B------:R-:W-:-:S07]  /*182b0*/  IMAD.MOV.U32 R15, RZ, RZ, R17 ;  /* 0x000000ffff0f7224 */ /* 0x000fce00078e0011 */
.L_x_5386:
[----:B------:R-:W-:Y:S01]  /*182c0*/  ISETP.NE.AND P1, PT, R15, 0x1, PT ;  /* 0x000000010f00780c */ /* 0x000fe20003f25270 */
[----:B------:R-:W-:Y:S05]  /*182d0*/  YIELD ;  /* 0x0000000000007946 */ /* 0x000fea0003800000 */
[----:B------:R-:W-:Y:S02]  /*182e0*/  SEL R201, RZ, 0x1, P1 ;  /* 0x00000001ffc97807 */ /* 0x000fe40000800000 */
[----:B------:R-:W-:Y:S02]  /*182f0*/  ISETP.NE.AND P1, PT, R218, RZ, PT ;  /* 0x000000ffda00720c */ /* 0x000fe40003f25270 */
[----:B------:R-:W-:-:S11]  /*18300*/  LOP3.LUT R201, R8, R201, RZ, 0x3c, !PT ;  /* 0x000000c908c97212 */ /* 0x000fd600078e3cff */
[----:B------:R-:W-:Y:S05]  /*18310*/  @P1 BRA `(.L_x_5375) ;  /* 0x00000000003c1947 */ /* 0x000fea0003800000 */
[----:B------:R-:W-:Y:S05]  /*18320*/  @!P0 BRA `(.L_x_5376) ;  /* 0x0000000000048947 */ /* 0x000fea0003800000 */
[----:B------:R-:W-:Y:S01]  /*18330*/  BPT.TRAP 0x1 ;  /* 0x000000040000795c */ /* 0x000fe20000300000 */
.L_x_5376:
[----:B------:R-:W-:-:S05]  /*18340*/  VIADD R0, R15, 0x1 ;  /* 0x000000010f007836 */ /* 0x000fca0000000000 */
[----:B------:R-:W-:-:S04]  /*18350*/  ISETP.NE.AND P2, PT, R0, 0x2, PT ;  /* 0x000000020000780c */ /* 0x000fc80003f45270 */
[----:B------:R-:W-:Y:S02]  /*18360*/  SEL R3, R0, RZ, P2 ;  /* 0x000000ff00037207 */ /* 0x000fe40001000000 */
[----:B------:R-:W-:-:S03]  /*18370*/  SHF.L.U32 R0, R201, 0x1f, RZ ;  /* 0x0000001fc9007819 */ /* 0x000fc600000006ff */
[----:B------:R-:W-:-:S04]  /*18380*/  IMAD R3, R3, 0x8, R16 ;  /* 0x0000000803037824 */ /* 0x000fc800078e0210 */
[----:B------:R0:W1:Y:S01]  /*18390*/  SYNCS.PHASECHK.TRANS64.TRYWAIT P2, [R3+URZ+0x2a830], R0 ;  /* 0x02a83000030075a7 */ /* 0x000062000804017f */
[----:B------:R-:W-:Y:S05]  /*183a0*/  @!P0 BRA `(.L_x_5377) ;  /* 0x0000000000048947 */ /* 0x000fea0003800000 */
[----:B------:R-:W-:Y:S01]  /*183b0*/  BPT.TRAP 0x1 ;  /* 0x000000040000795c */ /* 0x000fe20000300000 */
.L_x_5377:
[----:B------:R-:W-:Y:S04]  /*183c0*/  BSSY B0, `(.L_x_5375) ;  /* 0x0000004000007945 */ /* 0x000fe80003800000 */
[----:B-1----:R-:W-:Y:S05]  /*183d0*/  @P2 BRA `(.L_x_5378) ;  /* 0x0000000000082947 */ /* 0x002fea0003800000 */
[----:B------:R-:W1:Y:S02]  /*183e0*/  SYNCS.PHASECHK.TRANS64.TRYWAIT P2, [R3+URZ+0x2a830], R0 ;  /* 0x02a83000030075a7 */ /* 0x000e64000804017f */
[----:B-1----:R-:W-:Y:S05]  /*183f0*/  @!P2 BRA `(.L_x_5379) ;  /* 0x00000120008ca947 */ /* 0x002fea0003800000 */
.L_x_5378:
[----:B------:R-:W-:Y:S05]  /*18400*/  BSYNC B0 ;  /* 0x0000000000007941 */ /* 0x000fea0003800000 */
.L_x_5375:
[----:B01----:R-:W0:Y:S01]  /*18410*/  S2R R0, SR_TID.X ;  /* 0x0000000000007919 */ /* 0x003e220000002100 */
[----:B------:R-:W-:Y:S01]  /*18420*/  VIADD R17, R15, 0x1 ;  /* 0x000000010f117836 */ /* 0x000fe20000000000 */
[----:B------:R-:W-:Y:S05]  /*18430*/  WARPSYNC.ALL ;  /* 0x0000000000007948 */ /* 0x000fea0003800000 */
[C---:B------:R-:W-:Y:S01]  /*18440*/  ISETP.NE.AND P2, PT, R17.reuse, 0x2, PT ;  /* 0x000000021100780c */ /* 0x040fe20003f45270 */
[----:B------:R-:W-:Y:S02]  /*18450*/  IMAD.MOV.U32 R11, RZ, RZ, -0x7fffffe0 ;  /* 0x80000020ff0b7424 */ /* 0x000fe400078e00ff */
[----:B------:R-:W-:Y:S01]  /*18460*/  IMAD.MOV.U32 R121, RZ, RZ, -0x7fffffe0 ;  /* 0x80000020ff797424 */ /* 0x000fe200078e00ff */
[----:B------:R-:W-:Y:S01]  /*18470*/  SEL R17, R17, RZ, P2 ;  /* 0x000000ff11117207 */ /* 0x000fe20001000000 */
[----:B------:R-:W-:Y:S01]  /*18480*/  IMAD.MOV.U32 R123, RZ, RZ, -0x7fffffe0 ;  /* 0x80000020ff7b7424 */ /* 0x000fe200078e00ff */
[----:B------:R-:W-:Y:S01]  /*18490*/  R2UR UR27, R11 ;  /* 0x000000000b1b72ca */ /* 0x000fe200000e0000 */
[----:B------:R-:W-:Y:S01]  /*184a0*/  IMAD.MOV.U32 R21, RZ, RZ, -0x7fffffe0 ;  /* 0x80000020ff157424 */ /* 0x000fe200078e00ff */
[----:B------:R-:W-:Y:S01]  /*184b0*/  R2UR UR7, R121 ;  /* 0x00000000790772ca */ /* 0x000fe200000e0000 */
[----:B------:R-:W-:Y:S01]  /*184c0*/  IMAD R10, R17, 0x600, R7 ;  /* 0x00000600110a7824 */ /* 0x000fe200078e0207 */
[----:B------:R-:W-:-:S02]  /*184d0*/  R2UR UR15, R121 ;  /* 0x00000000790f72ca */ /* 0x000fc400000e0000 */
[----:B------:R-:W-:Y:S01]  /*184e0*/  R2UR UR19, R123 ;  /* 0x000000007b1372ca */ /* 0x000fe200000e0000 */
[C---:B------:R-:W-:Y:S01]  /*184f0*/  VIADD R120, R10.reuse, 0x2 ;  /* 0x000000020a787836 */ /* 0x040fe20000000000 */
[C---:B------:R-:W-:Y:S01]  /*18500*/  R2UR UR26, R10.reuse ;  /* 0x000000000a1a72ca */ /* 0x040fe200000e0000 */
[C---:B------:R-:W-:Y:S01]  /*18510*/  VIADD R122, R10.reuse, 0x400 ;  /* 0x000004000a7a7836 */ /* 0x040fe20000000000 */
[----:B------:R-:W-:Y:S01]  /*18520*/  R2UR UR11, R21 ;  /* 0x00000000150b72ca */ /* 0x000fe200000e0000 */
[----:B------:R-:W-:Y:S01]  /*18530*/  VIADD R20, R10, 0x200 ;  /* 0x000002000a147836 */ /* 0x000fe20000000000 */
[----:B------:R-:W-:Y:S01]  /*18540*/  R2UR UR6, R120 ;  /* 0x00000000780672ca */ /* 0x000fe200000e0000 */
[----:B------:R-:W-:Y:S01]  /*18550*/  VIADD R120, R10, 0x202 ;  /* 0x000002020a787836 */ /* 0x000fe20000000000 */
[----:B------:R-:W-:Y:S01]  /*18560*/  R2UR UR18, R122 ;  /* 0x000000007a1272ca */ /* 0x000fe200000e0000 */
[----:B------:R-:W-:Y:S01]  /*18570*/  VIADD R10, R10, 0x402 ;  /* 0x000004020a0a7836 */ /* 0x000fe20000000000 */
[----:B------:R-:W-:-:S02]  /*18580*/  R2UR UR10, R20 ;  /* 0x00000000140a72ca */ /* 0x000fc400000e0000 */
[----:B------:R-:W-:Y:S02]  /*18590*/  R2UR UR14, R120 ;  /* 0x00000000780e72ca */ /* 0x000fe400000e0000 */
[----:B0-----:R-:W-:Y:S02]  /*185a0*/  SHF.R.U32.HI R0, RZ, 0x7, R0 ;  /* 0x00000007ff007819 */ /* 0x001fe40000011600 */
[----:B------:R-:W-:Y:S02]  /*185b0*/  R2UR UR22, R10 ;  /* 0x000000000a1672ca */ /* 0x000fe400000e0000 */
[----:B------:R-:W-:Y:S01]  /*185c0*/  R2UR UR23, R11 ;  /* 0x000000000b1772ca */ /* 0x000fe200000e0000 */
[----:B------:R-:W-:-:S05]  /*185d0*/  VIADD R0, R0, 0x8 ;  /* 0x0000000800007836 */ /* 0x000fca0000000000 */
        /* <DEDUP_REMOVED lines=22> */
.L_x_5381:
[----:B------:R-:W-:Y:S01]  /*18740*/  SHF.L.U32 R0, R8, 0x1f, RZ ;  /* 0x0000001f08007819 */ /* 0x000fe200000006ff */
[----:B------:R-:W-:-:S04]  /*18750*/  IMAD R3, R15, 0x8, R16 ;  /* 0x000000080f037824 */ /* 0x000fc800078e0210 */
[----:B------:R0:W1:Y:S01]  /*18760*/  SYNCS.PHASECHK.TRANS64.TRYWAIT P1, [R3+URZ+0x2a850], R0 ;  /* 0x02a85000030075a7 */ /* 0x000062000802017f */
[----:B------:R-:W-:Y:S05]  /*18770*/  @!P0 BRA `(.L_x_5382) ;  /* 0x0000000000048947 */ /* 0x000fea0003800000 */
[----:B------:R-:W-:Y:S01]  /*18780*/  BPT.TRAP 0x1 ;  /* 0x000000040000795c */ /* 0x000fe20000300000 */
.L_x_5382:
[----:B-1----:R-:W-:Y:S05]  /*18790*/  @P1 BRA `(.L_x_5380) ;  /* 0x0000000000081947 */ /* 0x002fea0003800000 */
[----:B------:R-:W1:Y:S02]  /*187a0*/  SYNCS.PHASECHK.TRANS64.TRYWAIT P1, [R3+URZ+0x2a850], R0 ;  /* 0x02a85000030075a7 */ /* 0x000e64000802017f */
[----:B-1----:R-:W-:Y:S05]  /*187b0*/  @!P1 BRA `(.L_x_5383) ;  /* 0x0000011c00b09947 */ /* 0x002fea0003800000 */
.L_x_5380:
        /* <DEDUP_REMOVED lines=20> */
[----:B0-----:R-:W-:-:S04]  /*18900*/  SHF.R.U32.HI R20, RZ, 0x7, R20 ;  /* 0x00000007ff147819 */ /* 0x001fc80000011614 */
[----:B------:R-:W-:Y:S01]  /*18910*/  IADD3 R0, -R20, 0xb, RZ ;  /* 0x0000000b14007810 */ /* 0x000fe20007ffe1ff */
[----:B------:R-:W-:Y:S02]  /*18920*/  WARPGROUP.DEPBAR.LE gsb0, 0x0 ;  /* 0x00008000000079c5 */ /* 0x000fe40000010000 */
[----:B------:R-:W-:-:S06]  /*18930*/  WARPGROUP.ARRIVE ;  /* 0x00000000000079c5 */ /* 0x000fcc0000000000 */
        /* <DEDUP_REMOVED lines=15> */
.L_x_5384:
[----:B0-----:R-:W-:Y:S02]  /*18a30*/  IMAD R0, R17, 0x8, R16 ;  /* 0x0000000811007824 */ /* 0x001fe400078e0210 */
[----:B------:R-:W-:Y:S02]  /*18a40*/  IMAD.U32 R3, RZ, RZ, UR38 ;  /* 0x00000026ff037e24 */ /* 0x000fe4000f8e00ff */
[----:B------:R-:W-:-:S05]  /*18a50*/  VIADD R0, R0, 0x2a840 ;  /* 0x0002a84000007836 */ /* 0x000fca0000000000 */
[----:B------:R-:W-:-:S04]  /*18a60*/  PRMT R0, R3, 0x654, R0 ;  /* 0x0000065403007816 */ /* 0x000fc80000000000 */
        /* <DEDUP_REMOVED lines=38> */
[----:B------:R-:W-:Y:S01]  /*18cd0*/  FFMA.FTZ R9, R2, R3, -8 ;  /* 0xc100000002097423 */ /* 0x000fe20000010003 */
[----:B------:R-:W-:-:S03]  /*18ce0*/  FMNMX.FTZ R0, R123, R0, !PT ;  /* 0x000000007b007209 */ /* 0x000fc60007810000 */
        /* <DEDUP_REMOVED lines=50> */
[----:B------:R-:W-:-:S03]  /*19010*/  FFMA.FTZ R9, R2, R181, -R9 ;  /* 0x000000b502097223 */ /* 0x000fc60000010809 */
        /* <DEDUP_REMOVED lines=25> */
[----:B------:R-:W-:Y:S04]  /*191b0*/  MUFU.EX2 R148, R148 ;  /* 0x0000009400947308 */ /* 0x000fe80000000800 */
[----:B------:R-:W0:Y:S04]  /*191c0*/  SHFL.BFLY PT, R8, R0, 0x2, 0x1f ;  /* 0x0c401f0000087f89 */ /* 0x000e2800000e0000 */
[----:B------:R-:W-:Y:S08]  /*191d0*/  MUFU.EX2 R149, R149 ;  /* 0x0000009500957308 */ /* 0x000ff00000000800 */
[----:B------:R-:W-:Y:S08]  /*191e0*/  MUFU.EX2 R152, R152 ;  /* 0x0000009800987308 */ /* 0x000ff00000000800 */
[----:B------:R-:W-:Y:S01]  /*191f0*/  MUFU.EX2 R153, R153 ;  /* 0x0000009900997308 */ /* 0x000fe20000000800 */
[----:B0-----:R-:W-:-:S07]  /*19200*/  FMNMX.FTZ R0, R0, R8, !PT ;  /* 0x0000000800007209 */ /* 0x001fce0007810000 */
[----:B------:R-:W-:Y:S01]  /*19210*/  MUFU.EX2 R156, R156 ;  /* 0x0000009c009c7308 */ /* 0x000fe20000000800 */
[----:B------:R-:W0:Y:S07]  /*19220*/  SHFL.BFLY PT, R8, R0, 0x1, 0x1f ;  /* 0x0c201f0000087f89 */ /* 0x000e2e00000e0000 */
[----:B------:R-:W-:Y:S08]  /*19230*/  MUFU.EX2 R157, R157 ;  /* 0x0000009d009d7308 */ /* 0x000ff00000000800 */
[----:B------:R-:W-:Y:S08]  /*19240*/  MUFU.EX2 R160, R160 ;  /* 0x000000a000a07308 */ /* 0x000ff00000000800 */
[----:B------:R-:W-:Y:S01]  /*19250*/  MUFU.EX2 R161, R161 ;  /* 0x000000a100a17308 */ /* 0x000fe20000000800 */
[----:B0-----:R-:W-:Y:S01]  /*19260*/  FMNMX.FTZ R0, R0, R8, !PT ;  /* 0x0000000800007209 */ /* 0x001fe20007810000 */
[----:B------:R-:W-:-:S04]  /*19270*/  FADD.FTZ R8, -R3, R12 ;  /* 0x0000000c03087221 */ /* 0x000fc80000010100 */
[----:B------:R-:W-:Y:S01]  /*19280*/  FADD.FTZ R10, -R0, R13 ;  /* 0x0000000d000a7221 */ /* 0x000fe20000010100 */
[----:B------:R-:W-:-:S01]  /*19290*/  FFMA.FTZ R11, R2, R0, -8 ;  /* 0xc1000000020b7423 */ /* 0x000fc20000010000 */
[C---:B------:R-:W-:Y:S01]  /*192a0*/  FMUL.FTZ R8, R2.reuse, R8 ;  /* 0x0000000802087220 */ /* 0x040fe20000410000 */
[----:B------:R-:W-:Y:S01]  /*192b0*/  MUFU.EX2 R164, R164 ;  /* 0x000000a400a47308 */ /* 0x000fe20000000800 */
[C---:B------:R-:W-:Y:S01]  /*192c0*/  FMUL.FTZ R10, R2.reuse, R10 ;  /* 0x0000000a020a7220 */ /* 0x040fe20000410000 */
        /* <DEDUP_REMOVED lines=23> */
[----:B0-----:R-:W-:-:S01]  /*19440*/  FFMA.FTZ R6, R8, R6, R120 ;  /* 0x0000000608067223 */ /* 0x001fc20000010078 */
[C-C-:B------:R-:W-:Y:S01]  /*19450*/  FFMA.FTZ R162, R2.reuse, R162, -R11.reuse ;  /* 0x000000a202a27223 */ /* 0x140fe2000001080b */
[----:B------:R-:W-:-:S01]  /*19460*/  FFMA.FTZ R163, R2, R163, -R11 ;  /* 0x000000a302a37223 */ /* 0x000fc2000001080b */
[----:B------:R-:W-:Y:S01]  /*19470*/  FFMA.FTZ R166, R2, R166, -R11 ;  /* 0x000000a602a67223 */ /* 0x000fe2000001080b */
[----:B------:R-:W-:-:S01]  /*19480*/  FADD.FTZ R6, R121, R6 ;  /* 0x0000000679067221 */ /* 0x000fc20000010000 */
        /* <DEDUP_REMOVED lines=11> */
[----:B-1----:R-:W-:-:S07]  /*19540*/  FFMA.FTZ R5, R10, R5, R122 ;  /* 0x000000050a057223 */ /* 0x002fce000001007a */
        /* <DEDUP_REMOVED lines=42> */
[----:B------:R-:W-:-:S06]  /*197f0*/  FADD.FTZ R5, R164, R5 ;  /* 0x00000005a4057221 */ /* 0x000fcc0000010000 */
        /* <DEDUP_REMOVED lines=54> */
[----:B-1----:R-:W-:-:S03]  /*19b60*/  FADD.FTZ R6, R9, R5 ;  /* 0x0000000509067221 */ /* 0x002fc60000010000 */
[----:B0-----:R-:W-:Y:S01]  /*19b70*/  FADD.FTZ R5, R11, R12 ;  /* 0x0000000c0b057221 */ /* 0x001fe20000010000 */
[----:B------:R-:W-:Y:S06]  /*19b80*/  @!P0 BRA `(.L_x_5385) ;  /* 0x0000000000048947 */ /* 0x000fec0003800000 */
[----:B------:R-:W-:Y:S01]  /*19b90*/  BPT.TRAP 0x1 ;  /* 0x000000040000795c */ /* 0x000fe20000300000 */
.L_x_5385:
[----:B------:R-:W-:Y:S01]  /*19ba0*/  IMAD R12, R15, 0x8, R16 ;  /* 0x000000080f0c7824 */ /* 0x000fe200078e0210 */
[----:B------:R-:W-:Y:S01]  /*19bb0*/  ISETP.GT.AND P1, PT, R4, R14, PT ;  /* 0x0000000e0400720c */ /* 0x000fe20003f24270 */
[----:B------:R-:W-:Y:S01]  /*19bc0*/  IMAD.U32 R13, RZ, RZ, UR38 ;  /* 0x00000026ff0d7e24 */ /* 0x000fe2000f8e00ff */
[----:B------:R-:W-:Y:S01]  /*19bd0*/  F2FP.SATFINITE.E4M3.F32.PACK_AB_MERGE_C R124, R125, R124, RZ ;  /* 0x0000007c7d7c723e */ /* 0x000fe200048070ff */
[----:B------:R-:W-:Y:S01]  /*19be0*/  VIADD R12, R12, 0x2a860 ;  /* 0x0002a8600c0c7836 */ /* 0x000fe20000000000 */
        /* <DEDUP_REMOVED lines=131> */
[----:B0-----:R-:W-:Y:S02]  /*1a420*/  IMAD.MOV.U32 R12, RZ, RZ, R3 ;  /* 0x000000ffff0c7224 */ /* 0x001fe400078e0003 */
[----:B------:R-:W-:Y:S02]  /*1a430*/  IMAD.MOV.U32 R8, RZ, RZ, R201 ;  /* 0x000000ffff087224 */ /* 0x000fe400078e00c9 */
[----:B------:R-:W-:Y:S01]  /*1a440*/  IMAD.MOV.U32 R15, RZ, RZ, R17 ;  /* 0x000000ffff0f7224 */ /* 0x000fe200078e0011 */
[----:B------:R-:W-:Y:S06]  /*1a450*/  @P1 BRA `(.L_x_5386) ;  /* 0xffffffdc00981947 */ /* 0x000fec000383ffff */
.L_x_5374:
[----:B------:R-:W-:-:S13]  /*1a460*/  ISETP.GE.AND P1, PT, R4, R229, PT ;  /* 0x000000e50400720c */ /* 0x000fda0003f26270 */
[----:B------:R-:W-:Y:S05]  /*1a470*/  @!P1 BRA `(.L_x_5387) ;  /* 0x0000003000c49947 */ /* 0x000fea0003800000 */
[----:B------:R-:W-:Y:S02]  /*1a480*/  IMAD.MOV.U32 R12, RZ, RZ, R0 ;  /* 0x000000ffff0c7224 */ /* 0x000fe400078e0000 */
[----:B0-----:R-:W-:Y:S02]  /*1a490*/  IMAD.MOV.U32 R13, RZ, RZ, R3 ;  /* 0x000000ffff0d7224 */ /* 0x001fe400078e0003 */
[----:B------:R-:W-:Y:S02]  /*1a4a0*/  IMAD.MOV.U32 R8, RZ, RZ, R201 ;  /* 0x000000ffff087224 */ /* 0x000fe400078e00c9 */
[----:B------:R-:W-:-:S07]  /*1a4b0*/  IMAD.MOV.U32 R14, RZ, RZ, R17 ;  /* 0x000000ffff0e7224 */ /* 0x000fce00078e0011 */
.L_x_5407:
        /* <DEDUP_REMOVED lines=8> */
.L_x_5389:
        /* <DEDUP_REMOVED lines=8> */
.L_x_5390:
[----:B------:R-:W-:Y:S04]  /*1a5c0*/  BSSY B0, `(.L_x_5388) ;  /* 0x0000004000007945 */ /* 0x000fe80003800000 */
[----:B-1----:R-:W-:Y:S05]  /*1a5d0*/  @P2 BRA `(.L_x_5391) ;  /* 0x0000000000082947 */ /* 0x002fea0003800000 */
[----:B------:R-:W1:Y:S02]  /*1a5e0*/  SYNCS.PHASECHK.TRANS64.TRYWAIT P2, [R3+URZ+0x2a830], R0 ;  /* 0x02a83000030075a7 */ /* 0x000e64000804017f */
[----:B-1----:R-:W-:Y:S05]  /*1a5f0*/  @!P2 BRA `(.L_x_5392) ;  /* 0x000001000034a947 */ /* 0x002fea0003800000 */
.L_x_5391:
[----:B------:R-:W-:Y:S05]  /*1a600*/  BSYNC B0 ;  /* 0x0000000000007941 */ /* 0x000fea0003800000 */
.L_x_5388:
        /* <DEDUP_REMOVED lines=51> */
.L_x_5394:
[----:B------:R-:W-:Y:S01]  /*1a940*/  SHF.L.U32 R0, R8, 0x1f, RZ ;  /* 0x0000001f08007819 */ /* 0x000fe200000006ff */
[----:B------:R-:W-:-:S04]  /*1a950*/  IMAD R3, R14, 0x8, R16 ;  /* 0x000000080e037824 */ /* 0x000fc800078e0210 */
[----:B------:R0:W1:Y:S01]  /*1a960*/  SYNCS.PHASECHK.TRANS64.TRYWAIT P1, [R3+URZ+0x2a850], R0 ;  /* 0x02a85000030075a7 */ /* 0x000062000802017f */
[----:B------:R-:W-:Y:S05]  /*1a970*/  @!P0 BRA `(.L_x_5395) ;  /* 0x0000000000048947 */ /* 0x000fea0003800000 */
[----:B------:R-:W-:Y:S01]  /*1a980*/  BPT.TRAP 0x1 ;  /* 0x000000040000795c */ /* 0x000fe20000300000 */
.L_x_5395:
[----:B-1----:R-:W-:Y:S05]  /*1a990*/  @P1 BRA `(.L_x_5393) ;  /* 0x0000000000081947 */ /* 0x002fea0003800000 */
[----:B------:R-:W1:Y:S02]  /*1a9a0*/  SYNCS.PHASECHK.TRANS64.TRYWAIT P1, [R3+URZ+0x2a850], R0 ;  /* 0x02a85000030075a7 */ /* 0x000e64000802017f */
[----:B-1----:R-:W-:Y:S05]  /*1a9b0*/  @!P1 BRA `(.L_x_5396) ;  /* 0x000000fc00589947 */ /* 0x002fea0003800000 */
.L_x_5393:
        /* <DEDUP_REMOVED lines=39> */
.L_x_5397:
[----:B0-----:R-:W0:Y:S01]  /*1ac30*/  LDC R0, c[0x0][0x448] ;  /* 0x00011200ff007b82 */ /* 0x001e220000000800 */
[----:B------:R-:W-:Y:S01]  /*1ac40*/  IMAD.IADD R3, R227, 0x1, R212 ;  /* 0x00000001e3037824 */ /* 0x000fe200078e02d4 */
[----:B------:R-:W-:-:S06]  /*1ac50*/  ULOP3.LUT UR6, URZ, UR32, URZ, 0x33, !UPT ;  /* 0x000000203f067292 */ /* 0x000fcc000f8e333f */
[----:B------:R-:W1:Y:S01]  /*1ac60*/  LDC R9, c[0x0][0x9e4] ;  /* 0x00027900ff097b82 */ /* 0x000e620000000800 */
[----:B0-----:R-:W-:Y:S02]  /*1ac70*/  ISETP.NE.AND P1, PT, R0, 0x1, PT ;  /* 0x000000010000780c */ /* 0x001fe40003f25270 */
[----:B-1----:R-:W-:-:S11]  /*1ac80*/  ISETP.GE.AND P3, PT, R9, 0x1, PT ;  /* 0x000000010900780c */ /* 0x002fd60003f66270 */
[----:B------:R-:W0:Y:S08]  /*1ac90*/  @P1 LDC R8, c[0x0][0x44c] ;  /* 0x00011300ff081b82 */ /* 0x000e300000000800 */
[----:B------:R-:W1:Y:S01]  /*1aca0*/  @P1 LDC R0, c[0x0][0x450] ;  /* 0x00011400ff001b82 */ /* 0x000e620000000800 */
[----:B0-----:R-:W-:-:S05]  /*1acb0*/  @P1 IMAD.HI.U32 R8, R3, R8, RZ ;  /* 0x0000000803081227 */ /* 0x001fca00078e00ff */
[----:B-1----:R-:W-:Y:S01]  /*1acc0*/  @P1 SHF.R.U32.HI R3, RZ, R0, R8 ;  /* 0x00000000ff031219 */ /* 0x002fe20000011608 */
[----:B------:R-:W-:Y:S02]  /*1acd0*/  IMAD R0, R17, 0x8, R16 ;  /* 0x0000000811007824 */ /* 0x000fe400078e0210 */
[----:B------:R-:W-:Y:S02]  /*1ace0*/  IMAD.U32 R8, RZ, RZ, UR38 ;  /* 0x00000026ff087e24 */ /* 0x000fe4000f8e00ff */
[----:B------:R-:W-:Y:S01]  /*1acf0*/  VIADD R0, R0, 0x2a840 ;  /* 0x0002a84000007836 */ /* 0x000fe20000000000 */
[----:B------:R-:W0:Y:S04]  /*1ad00*/  SHFL.IDX PT, R21, R3, RZ, 0x1c1f ;  /* 0x001c1fff03157589 */ /* 0x000e2800000e0000 */
[----:B------:R-:W-:-:S04]  /*1ad10*/  PRMT R0, R8, 0x654, R0 ;  /* 0x0000065408007816 */ /* 0x000fc80000000000 */
[----:B------:R1:W-:Y:S02]  /*1ad20*/  SYNCS.ARRIVE.TRANS64.RED.A1T0 RZ, [R0+URZ], RZ ;  /* 0x000000ff00ff79a7 */ /* 0x0003e4000810043f */
[----:B-1----:R-:W-:-:S05]  /*1ad30*/  IMAD.SHL.U32 R0, R4, 0x80, RZ ;  /* 0x0000008004007824 */ /* 0x002fca00078e00ff */
[----:B------:R-:W-:-:S05]  /*1ad40*/  IADD3 R8, -R0, 0x1, RZ ;  /* 0x0000000100087810 */ /* 0x000fca0007ffe1ff */
[----:B------:R-:W-:-:S05]  /*1ad50*/  IMAD R8, R204, -0x2, R8 ;  /* 0xfffffffecc087824 */ /* 0x000fca00078e0208 */
[----:B------:R-:W-:-:S05]  /*1ad60*/  IADD3 R11, -R202, R8, R203 ;  /* 0x00000008ca0b7210 */ /* 0x000fca0007ffe1cb */
[C---:B------:R-:W-:Y:S02]  /*1ad70*/  VIADD R10, R11.reuse, UR31 ;  /* 0x0000001f0b0a7c36 */ /* 0x040fe40008000000 */
[----:B------:R-:W-:Y:S02]  /*1ad80*/  VIADD R11, R11, UR6 ;  /* 0x000000060b0b7c36 */ /* 0x000fe40008000000 */
[--C-:B0-----:R-:W-:Y:S02]  /*1ad90*/  IMAD.IADD R15, R10, 0x1, R21.reuse ;  /* 0x000000010a0f7824 */ /* 0x101fe400078e0215 */
        /* <DEDUP_REMOVED lines=14> */
.L_x_5400:
[----:B------:R-:W-:-:S05]  /*1ae80*/  IMAD.U32 R184, RZ, RZ, UR28 ;  /* 0x0000001cffb87e24 */ /* 0x000fca000f8e00ff */
[----:B------:R-:W-:-:S13]  /*1ae90*/  ISETP.NE.AND P1, PT, R184, 0x1, PT ;  /* 0x00000001b800780c */ /* 0x000fda0003f25270 */
[----:B------:R-:W0:Y:S02]  /*1aea0*/  @P1 LDC.64 R8, c[0x0][0x9e8] ;  /* 0x00027a00ff081b82 */ /* 0x000e240000000a00 */
[----:B0-----:R-:W-:-:S05]  /*1aeb0*/  @P1 IMAD.HI.U32 R8, R21, R8, RZ ;  /* 0x0000000815081227 */ /* 0x001fca00078e00ff */
[----:B------:R-:W-:-:S07]  /*1aec0*/  @P1 SHF.R.U32.HI R21, RZ, R9, R8 ;  /* 0x00000009ff151219 */ /* 0x000fce0000011608 */
.L_x_5401:
[----:B------:R-:W-:Y:S05]  /*1aed0*/  BSYNC B0 ;  /* 0x0000000000007941 */ /* 0x000fea0003800000 */
.L_x_5399:
[----:B------:R-:W-:-:S04]  /*1aee0*/  IMAD R21, R21, R184, -R0 ;  /* 0x000000b815157224 */ /* 0x000fc800078e0a00 */
[----:B------:R-:W-:-:S05]  /*1aef0*/  IMAD R21, R204, -0x2, R21 ;  /* 0xfffffffecc157824 */ /* 0x000fca00078e0215 */
[----:B------:R-:W-:Y:S02]  /*1af00*/  VIMNMX R20, R20, R21, !PT ;  /* 0x0000001514147248 */ /* 0x000fe40007fe0100 */
[----:B------:R-:W-:-:S07]  /*1af10*/  VIADDMNMX R15, R21, R184, R15, PT ;  /* 0x000000b8150f7246 */ /* 0x000fce000380010f */
.L_x_5398:
        /* <DEDUP_REMOVED lines=113> */
.L_x_5404:
[----:B------:R-:W-:-:S05]  /*1b630*/  IMAD.U32 R15, RZ, RZ, UR28 ;  /* 0x0000001cff0f7e24 */ /* 0x000fca000f8e00ff */
[----:B------:R-:W-:-:S13]  /*1b640*/  ISETP.NE.AND P1, PT, R15, 0x1, PT ;  /* 0x000000010f00780c */ /* 0x000fda0003f25270 */
[----:B------:R-:W0:Y:S02]  /*1b650*/  @P1 LDC.64 R8, c[0x0][0x9e8] ;  /* 0x00027a00ff081b82 */ /* 0x000e240000000a00 */
[----:B0-----:R-:W-:-:S05]  /*1b660*/  @P1 IMAD.HI.U32 R8, R3, R8, RZ ;  /* 0x0000000803081227 */ /* 0x001fca00078e00ff */
[----:B------:R-:W-:-:S07]  /*1b670*/  @P1 SHF.R.U32.HI R3, RZ, R9, R8 ;  /* 0x00000009ff031219 */ /* 0x000fce0000011608 */
.L_x_5405:
[----:B------:R-:W-:Y:S05]  /*1b680*/  BSYNC B0 ;  /* 0x0000000000007941 */ /* 0x000fea0003800000 */
.L_x_5403:
[----:B------:R-:W-:-:S04]  /*1b690*/  IMAD R0, R3, R15, -R0 ;  /* 0x0000000f03007224 */ /* 0x000fc800078e0a00 */
[----:B------:R-:W-:-:S05]  /*1b6a0*/  IMAD R0, R204, -0x2, R0 ;  /* 0xfffffffecc007824 */ /* 0x000fca00078e0200 */
[----:B------:R-:W-:Y:S02]  /*1b6b0*/  VIMNMX R11, R11, R0, !PT ;  /* 0x000000000b0b7248 */ /* 0x000fe40007fe0100 */
[----:B------:R-:W-:-:S07]  /*1b6c0*/  VIADDMNMX R10, R0, R15, R10, PT ;  /* 0x0000000f000a7246 */ /* 0x000fce000380010a */
.L_x_5402:
[----:B------:R-:W2:Y:S01]  /*1b6d0*/  LDL.LU R15, [R1] ;  /* 0x00000000010f7983 */ /* 0x000ea20000300800 */
[----:B------:R-:W-:Y:S02]  /*1b6e0*/  FMNMX.FTZ R0, R120, R13, !PT ;  /* 0x0000000d78007209 */ /* 0x000fe40007810000 */
[----:B------:R-:W-:Y:S02]  /*1b6f0*/  ISETP.GT.AND P1, PT, R11, 0x1, P5 ;  /* 0x000000010b00780c */ /* 0x000fe40002f24270 */
[----:B------:R-:W-:Y:S02]  /*1b700*/  FMNMX.FTZ R0, R121, R0, !PT ;  /* 0x0000000079007209 */ /* 0x000fe40007810000 */
[----:B------:R-:W-:Y:S02]  /*1b710*/  ISETP.LT.OR P1, PT, R10, 0x2, P1 ;  /* 0x000000020a00780c */ /* 0x000fe40000f21670 */
[----:B------:R-:W-:Y:S02]  /*1b720*/  FMNMX.FTZ R0, R124, R0, !PT ;  /* 0x000000007c007209 */ /* 0x000fe40007810000 */
[----:B------:R-:W-:-:S02]  /*1b730*/  ISETP.GT.AND P2, PT, R11, 0x8, P5 ;  /* 0x000000080b00780c */ /* 0x000fc40002f44270 */
[----:B------:R-:W-:Y:S02]  /*1b740*/  FMNMX.FTZ R0, R125, R0, !PT ;  /* 0x000000007d007209 */ /* 0x000fe40007810000 */
[----:B------:R-:W-:Y:S02]  /*1b750*/  FSEL R123, R123, -INF , !P1 ;  /* 0xff8000007b7b7808 */ /* 0x000fe40004800000 */
[----:B------:R-:W-:Y:S02]  /*1b760*/  FMNMX.FTZ R0, R128, R0, !PT ;  /* 0x0000000080007209 */ /* 0x000fe40007810000 */
[----:B------:R-:W-:Y:S02]  /*1b770*/  ISETP.GT.AND P1, PT, R11, 0x9, P5 ;  /* 0x000000090b00780c */ /* 0x000fe40002f24270 */
[----:B------:R-:W-:Y:S02]  /*1b780*/  FMNMX.FTZ R0, R129, R0, !PT ;  /* 0x0000000081007209 */ /* 0x000fe40007810000 */
[----:B------:R-:W-:-:S02]  /*1b790*/  ISETP.LT.OR P2, PT, R10, 0x9, P2 ;  /* 0x000000090a00780c */ /* 0x000fc40001741670 */
        /* <DEDUP_REMOVED lines=52> */
[----:B------:R-:W-:Y:S01]  /*1bae0*/  ISETP.GT.AND P2, PT, R11, 0x30, P5 ;  /* 0x000000300b00780c */ /* 0x000fe20002f44270 */
[----:B------:R-:W0:Y:S01]  /*1baf0*/  SHFL.BFLY PT, R3, R0, 0x2, 0x1f ;  /* 0x0c401f0000037f89 */ /* 0x000e2200000e0000 */
[----:B------:R-:W-:-:S02]  /*1bb00*/  FSEL R143, R143, -INF , !P1 ;  /* 0xff8000008f8f7808 */ /* 0x000fc40004800000 */
[C---:B------:R-:W-:Y:S02]  /*1bb10*/  ISETP.GT.AND P1, PT, R11.reuse, 0x31, P5 ;  /* 0x000000310b00780c */ /* 0x040fe40002f24270 */
[C---:B------:R-:W-:Y:S02]  /*1bb20*/  ISETP.LT.OR P2, PT, R10.reuse, 0x31, P2 ;  /* 0x000000310a00780c */ /* 0x040fe40001741670 */
[----:B------:R-:W-:Y:S02]  /*1bb30*/  ISETP.LT.OR P1, PT, R10, 0x32, P1 ;  /* 0x000000320a00780c */ /* 0x000fe40000f21670 */
[----:B------:R-:W-:Y:S02]  /*1bb40*/  FSEL R146, R146, -INF , !P2 ;  /* 0xff80000092927808 */ /* 0x000fe40005000000 */
[----:B------:R-:W-:Y:S02]  /*1bb50*/  ISETP.GT.AND P2, PT, R11, 0x38, P5 ;  /* 0x000000380b00780c */ /* 0x000fe40002f44270 */
[----:B------:R-:W-:-:S02]  /*1bb60*/  FSEL R147, R147, -INF , !P1 ;  /* 0xff80000093937808 */ /* 0x000fc40004800000 */
[C---:B------:R-:W-:Y:S02]  /*1bb70*/  ISETP.GT.AND P1, PT, R11.reuse, 0x39, P5 ;  /* 0x000000390b00780c */ /* 0x040fe40002f24270 */
[C---:B------:R-:W-:Y:S02]  /*1bb80*/  ISETP.LT.OR P2, PT, R10.reuse, 0x39, P2 ;  /* 0x000000390a00780c */ /* 0x040fe40001741670 */
[----:B------:R-:W-:Y:S02]  /*1bb90*/  ISETP.LT.OR P1, PT, R10, 0x3a, P1 ;  /* 0x0000003a0a00780c */ /* 0x000fe40000f21670 */
[----:B------:R-:W-:Y:S02]  /*1bba0*/  FSEL R150, R150, -INF , !P2 ;  /* 0xff80000096967808 */ /* 0x000fe40005000000 */
[----:B------:R-:W-:Y:S02]  /*1bbb0*/  ISETP.GT.AND P2, PT, R11, 0x40, P5 ;  /* 0x000000400b00780c */ /* 0x000fe40002f44270 */
[----:B0-----:R-:W-:-:S02]  /*1bbc0*/  FMNMX.FTZ R3, R0, R3, !PT ;  /* 0x0000000300037209 */ /* 0x001fc40007810000 */
[----:B------:R-:W-:Y:S02]  /*1bbd0*/  FSEL R151, R151, -INF , !P1 ;  /* 0xff80000097977808 */ /* 0x000fe40004800000 */
[C---:B------:R-:W-:Y:S01]  /*1bbe0*/  ISETP.GT.AND P1, PT, R11.reuse, 0x41, P5 ;  /* 0x000000410b00780c */ /* 0x040fe20002f24270 */
[----:B------:R-:W0:Y:S01]  /*1bbf0*/  SHFL.BFLY PT, R0, R3, 0x1, 0x1f ;  /* 0x0c201f0003007f89 */ /* 0x000e2200000e0000 */
[C---:B------:R-:W-:Y:S02]  /*1bc00*/  ISETP.LT.OR P2, PT, R10.reuse, 0x41, P2 ;  /* 0x000000410a00780c */ /* 0x040fe40001741670 */
[----:B------:R-:W-:Y:S02]  /*1bc10*/  ISETP.LT.OR P1, PT, R10, 0x42, P1 ;  /* 0x000000420a00780c */ /* 0x000fe40000f21670 */
[----:B------:R-:W-:Y:S02]  /*1bc20*/  FSEL R154, R154, -INF , !P2 ;  /* 0xff8000009a9a7808 */ /* 0x000fe40005000000 */
[----:B------:R-:W-:-:S02]  /*1bc30*/  ISETP.GT.AND P2, PT, R11, 0x48, P5 ;  /* 0x000000480b00780c */ /* 0x000fc40002f44270 */
[----:B------:R-:W-:Y:S02]  /*1bc40*/  FSEL R155, R155, -INF , !P1 ;  /* 0xff8000009b9b7808 */ /* 0x000fe40004800000 */
[C---:B------:R-:W-:Y:S02]  /*1bc50*/  ISETP.GT.AND P1, PT, R11.reuse, 0x49, P5 ;  /* 0x000000490b00780c */ /* 0x040fe40002f24270 */
[C---:B------:R-:W-:Y:S02]  /*1bc60*/  ISETP.LT.OR P2, PT, R10.reuse, 0x49, P2 ;  /* 0x000000490a00780c */ /* 0x040fe40001741670 */
[----:B------:R-:W-:Y:S02]  /*1bc70*/  ISETP.LT.OR P1, PT, R10, 0x4a, P1 ;  /* 0x0000004a0a00780c */ /* 0x000fe40000f21670 */
[----:B------:R-:W-:Y:S02]  /*1bc80*/  FSEL R158, R158, -INF , !P2 ;  /* 0xff8000009e9e7808 */ /* 0x000fe40005000000 */
[----:B------:R-:W-:-:S02]  /*1bc90*/  ISETP.GT.AND P2, PT, R11, 0x50, P5 ;  /* 0x000000500b00780c */ /* 0x000fc40002f44270 */
[----:B------:R-:W-:Y:S02]  /*1bca0*/  FSEL R159, R159, -INF , !P1 ;  /* 0xff8000009f9f7808 */ /* 0x000fe40004800000 */
[----:B------:R-:W-:Y:S02]  /*1bcb0*/  ISETP.GT.AND P1, PT, R11, 0x51, P5 ;  /* 0x000000510b00780c */ /* 0x000fe40002f24270 */
[----:B0-----:R-:W-:Y:S02]  /*1bcc0*/  FMNMX.FTZ R3, R3, R0, !PT ;  /* 0x0000000003037209 */ /* 0x001fe40007810000 */
[----:B------:R-:W-:Y:S02]  /*1bcd0*/  ISETP.LT.OR P2, PT, R10, 0x51, P2 ;  /* 0x000000510a00780c */ /* 0x000fe40001741670 */
[----:B------:R-:W-:Y:S01]  /*1bce0*/  ISETP.GT.AND P4, PT, R11, 0x68, P5 ;  /* 0x000000680b00780c */ /* 0x000fe20002f84270 */
[----:B------:R-:W-:-:S01]  /*1bcf0*/  FFMA.FTZ R9, R2, R3, -8 ;  /* 0xc100000002097423 */ /* 0x000fc20000010003 */
[----:B------:R-:W-:-:S02]  /*1bd00*/  ISETP.LT.OR P1, PT, R10, 0x52, P1 ;  /* 0x000000520a00780c */ /* 0x000fc40000f21670 */
[----:B------:R-:W-:Y:S02]  /*1bd10*/  FSEL R162, R162, -INF , !P2 ;  /* 0xff800000a2a27808 */ /* 0x000fe40005000000 */
[----:B------:R-:W-:Y:S02]  /*1bd20*/  ISETP.GT.AND P2, PT, R11, 0x58, P5 ;  /* 0x000000580b00780c */ /* 0x000fe40002f44270 */
[C---:B------:R-:W-:Y:S02]  /*1bd30*/  ISETP.LT.OR P4, PT, R10.reuse, 0x69, P4 ;  /* 0x000000690a00780c */ /* 0x040fe40002781670 */
[----:B------:R-:W-:Y:S02]  /*1bd40*/  FSEL R163, R163, -INF , !P1 ;  /* 0xff800000a3a37808 */ /* 0x000fe40004800000 */
[----:B------:R-:W-:Y:S02]  /*1bd50*/  ISETP.GT.AND P1, PT, R11, 0x59, P5 ;  /* 0x000000590b00780c */ /* 0x000fe40002f24270 */
[----:B------:R-:W-:-:S02]  /*1bd60*/  ISETP.LT.OR P2, PT, R10, 0x59, P2 ;  /* 0x000000590a00780c */ /* 0x000fc40001741670 */
[----:B------:R-:W-:Y:S02]  /*1bd70*/  ISETP.LT.OR P1, PT, R10, 0x5a, P1 ;  /* 0x0000005a0a00780c */ /* 0x000fe40000f21670 */
[----:B------:R-:W-:Y:S02]  /*1bd80*/  FSEL R166, R166, -INF , !P2 ;  /* 0xff800000a6a67808 */ /* 0x000fe40005000000 */
[C---:B------:R-:W-:Y:S02]  /*1bd90*/  ISETP.GT.AND P2, PT, R11.reuse, 0x60, P5 ;  /* 0x000000600b00780c */ /* 0x040fe40002f44270 */
[----:B------:R-:W-:Y:S02]  /*1bda0*/  ISETP.GT.AND P6, PT, R11, 0x69, P5 ;  /* 0x000000690b00780c */ /* 0x000fe40002fc4270 */
[----:B------:R-:W-:Y:S02]  /*1bdb0*/  FSEL R167, R167, -INF , !P1 ;  /* 0xff800000a7a77808 */ /* 0x000fe40004800000 */
[----:B------:R-:W-:-:S02]  /*1bdc0*/  ISETP.GT.AND P1, PT, R11, 0x61, P5 ;  /* 0x000000610b00780c */ /* 0x000fc40002f24270 */
[C---:B------:R-:W-:Y:S02]  /*1bdd0*/  ISETP.LT.OR P2, PT, R10.reuse, 0x61, P2 ;  /* 0x000000610a00780c */ /* 0x040fe40001741670 */
[----:B------:R-:W-:Y:S02]  /*1bde0*/  ISETP.LT.OR P1, PT, R10, 0x62, P1 ;  /* 0x000000620a00780c */ /* 0x000fe40000f21670 */
[----:B------:R-:W-:Y:S02]  /*1bdf0*/  FSEL R170, R170, -INF , !P2 ;  /* 0xff800000aaaa7808 */ /* 0x000fe40005000000 */
[----:B------:R-:W-:Y:S02]  /*1be00*/  FSEL R171, R171, -INF , !P1 ;  /* 0xff800000abab7808 */ /* 0x000fe40004800000 */
[C---:B------:R-:W-:Y:S02]  /*1be10*/  ISETP.GT.AND P3, PT, R11.reuse, 0x70, P5 ;  /* 0x000000700b00780c */ /* 0x040fe40002f64270 */
[----:B------:R-:W-:-:S02]  /*1be20*/  ISETP.GT.AND P2, PT, R11, 0x71, P5 ;  /* 0x000000710b00780c */ /* 0x000fc40002f44270 */
[C---:B------:R-:W-:Y:S02]  /*1be30*/  ISETP.LT.OR P3, PT, R10.reuse, 0x71, P3 ;  /* 0x000000710a00780c */ /* 0x040fe40001f61670 */
[----:B------:R-:W-:Y:S02]  /*1be40*/  ISETP.GT.AND P1, PT, R11, 0x78, P5 ;  /* 0x000000780b00780c */ /* 0x000fe40002f24270 */
[----:B------:R-:W-:Y:S02]  /*1be50*/  ISETP.LT.OR P2, PT, R10, 0x72, P2 ;  /* 0x000000720a00780c */ /* 0x000fe40001741670 */
[----:B------:R-:W-:Y:S02]  /*1be60*/  FSEL R178, R178, -INF , !P3 ;  /* 0xff800000b2b27808 */ /* 0x000fe40005800000 */
[----:B------:R-:W-:Y:S02]  /*1be70*/  ISETP.LT.OR P1, PT, R10, 0x79, P1 ;  /* 0x000000790a00780c */ /* 0x000fe40000f21670 */
[----:B------:R-:W-:-:S02]  /*1be80*/  FSEL R179, R179, -INF , !P2 ;  /* 0xff800000b3b37808 */ /* 0x000fc40005000000 */
[----:B------:R-:W-:Y:S02]  /*1be90*/  FSEL R182, R182, -INF , !P1 ;  /* 0xff800000b6b67808 */ /* 0x000fe40004800000 */
[----:B--2---:R-:W-:-:S04]  /*1bea0*/  LOP3.LUT R15, R15, 0xbfffffff, RZ, 0xc0, !PT ;  /* 0xbfffffff0f0f7812 */ /* 0x004fc800078ec0ff */
[----:B------:R-:W-:Y:S02]  /*1beb0*/  @P0 LOP3.LUT R15, R15, 0x40000000, RZ, 0xfc, !PT ;  /* 0x400000000f0f0812 */ /* 0x000fe400078efcff */
[----:B------:R-:W-:Y:S02]  /*1bec0*/  ISETP.GT.AND P0, PT, R11, RZ, P5 ;  /* 0x000000ff0b00720c */ /* 0x000fe40002f04270 */
[----:B------:R-:W-:Y:S02]  /*1bed0*/  LOP3.LUT R15, R15, 0xfffffffd, RZ, 0xc0, !PT ;  /* 0xfffffffd0f0f7812 */ /* 0x000fe400078ec0ff */
[----:B------:R-:W-:Y:S02]  /*1bee0*/  ISETP.LT.OR P0, PT, R10, 0x1, P0 ;  /* 0x000000010a00780c */ /* 0x000fe40000701670 */
[----:B------:R-:W-:Y:S02]  /*1bef0*/  @P4 LOP3.LUT R15, R15, 0x2, RZ, 0xfc, !PT ;  /* 0x000000020f0f4812 */ /* 0x000fe400078efcff */
[----:B------:R-:W-:-:S02]  /*1bf00*/  FSEL R122, R122, -INF , !P0 ;  /* 0xff8000007a7a7808 */ /* 0x000fc40004000000 */
[----:B------:R-:W-:Y:S01]  /*1bf10*/  ISETP.LT.OR P4, PT, R10, 0x6a, P6 ;  /* 0x0000006a0a00780c */ /* 0x000fe20003781670 */
[----:B------:R-:W-:Y:S01]  /*1bf20*/  STL [R1], R15 ;  /* 0x0000000f01007387 */ /* 0x000fe20000100800 */
[----:B------:R-:W-:Y:S02]  /*1bf30*/  FMNMX.FTZ R0, R122, R12, !PT ;  /* 0x0000000c7a007209 */ /* 0x000fe40007810000 */
[----:B------:R-:W-:Y:S02]  /*1bf40*/  FSETP.NEU.FTZ.AND P6, PT, R3, -INF , PT ;  /* 0xff8000000300780b */ /* 0x000fe40003fdd000 */
[----:B------:R-:W-:Y:S02]  /*1bf50*/  FMNMX.FTZ R0, R123, R0, !PT ;  /* 0x000000007b007209 */ /* 0x000fe40007810000 */
[----:B------:R-:W-:Y:S02]  /*1bf60*/  FSEL R8, R3, RZ, P6 ;  /* 0x000000ff03087208 */ /* 0x000fe40003000000 */
[----:B------:R-:W-:-:S02]  /*1bf70*/  FMNMX.FTZ R0, R126, R0, !PT ;  /* 0x000000007e007209 */ /* 0x000fc40007810000 */
[----:B------:R-:W-:Y:S01]  /*1bf80*/  FSEL R9, R9, RZ, P6 ;  /* 0x000000ff09097208 */ /* 0x000fe20003000000 */
[----:B------:R-:W-:-:S01]  /*1bf90*/  FADD.FTZ R8, -R8, R13 ;  /* 0x0000000d08087221 */ /* 0x000fc20000010100 */
[----:B------:R-:W-:Y:S02]  /*1bfa0*/  FMNMX.FTZ R0, R127, R0, !PT ;  /* 0x000000007f007209 */ /* 0x000fe40007810000 */
[----:B------:R-:W-:Y:S01]  /*1bfb0*/  LOP3.LUT P6, RZ, R15, 0x2, RZ, 0xc0, !PT ;  /* 0x000000020fff7812 */ /* 0x000fe200078cc0ff */
[--C-:B------:R-:W-:Y:S01]  /*1bfc0*/  FFMA.FTZ R120, R2, R120, -R9.reuse ;  /* 0x0000007802787223 */ /* 0x100fe20000010809 */
[----:B------:R-:W-:Y:S01]  /*1bfd0*/  FMNMX.FTZ R0, R130, R0, !PT ;  /* 0x0000000082007209 */ /* 0x000fe20007810000 */
[----:B------:R-:W-:Y:S01]  /*1bfe0*/  FMUL.FTZ R8, R2, R8 ;  /* 0x0000000802087220 */ /* 0x000fe20000410000 */
        /* <DEDUP_REMOVED lines=8> */
[----:B------:R-:W-:Y:S01]  /*1c070*/  ISETP.GT.AND P5, PT, R11, 0x79, P5 ;  /* 0x000000790b00780c */ /* 0x000fe20002fa4270 */
[--C-:B------:R-:W-:Y:S01]  /*1c080*/  FFMA.FTZ R128, R2, R128, -R9.reuse ;  /* 0x0000008002807223 */ /* 0x100fe20000010809 */
[----:B------:R-:W-:Y:S01]  /*1c090*/  FMNMX.FTZ R0, R135, R0, !PT ;  /* 0x0000000087007209 */ /* 0x000fe20007810000 */
[----:B------:R-:W0:Y:S01]  /*1c0a0*/  MUFU.EX2 R8, R8 ;  /* 0x0000000800087308 */ /* 0x000e220000000800 */
[----:B------:R-:W-:Y:S01]  /*1c0b0*/  ISETP.LT.OR P5, PT, R10, 0x7a, P5 ;  /* 0x0000007a0a00780c */ /* 0x000fe20002fa1670 */
[--C-:B------:R-:W-:Y:S01]  /*1c0c0*/  FFMA.FTZ R129, R2, R129, -R9.reuse ;  /* 0x0000008102817223 */ /* 0x100fe20000010809 */
[----:B------:R-:W-:Y:S01]  /*1c0d0*/  FMNMX.FTZ R0, R138, R0, !PT ;  /* 0x000000008a007209 */ /* 0x000fe20007810000 */
[C-C-:B------:R-:W-:Y:S01]  /*1c0e0*/  FFMA.FTZ R132, R2.reuse, R132, -R9.reuse ;  /* 0x0000008402847223 */ /* 0x140fe20000010809 */
[----:B------:R-:W-:Y:S01]  /*1c0f0*/  FSEL R183, R183, -INF , !P5 ;  /* 0xff800000b7b77808 */ /* 0x000fe20006800000 */
[C-C-:B------:R-:W-:Y:S01]  /*1c100*/  FFMA.FTZ R133, R2.reuse, R133, -R9.reuse ;  /* 0x0000008502857223 */ /* 0x140fe20000010809 */
[----:B------:R-:W-:Y:S01]  /*1c110*/  FMNMX.FTZ R0, R139, R0, !PT ;  /* 0x000000008b007209 */ /* 0x000fe20007810000 */
[----:B------:R-:W1:Y:S01]  /*1c120*/  MUFU.EX2 R121, R121 ;  /* 0x0000007900797308 */ /* 0x000e620000000800 */
[----:B------:R-:W-:-:S01]  /*1c130*/  FFMA.FTZ R136, R2, R136, -R9 ;  /* 0x0000008802887223 */ /* 0x000fc20000010809 */
[--C-:B------:R-:W-:Y:S01]  /*1c140*/  FFMA.FTZ R137, R2, R137, -R9.reuse ;  /* 0x0000008902897223 */ /* 0x100fe20000010809 */
[----:B------:R-:W-:Y:S01]  /*1c150*/  FMNMX.FTZ R0, R142, R0, !PT ;  /* 0x000000008e007209 */ /* 0x000fe20007810000 */
[C-C-:B------:R-:W-:Y:S01]  /*1c160*/  FFMA.FTZ R140, R2.reuse, R140, -R9.reuse ;  /* 0x0000008c028c7223 */ /* 0x140fe20000010809 */
[----:B------:R-:W-:-:S01]  /*1c170*/  FFMA.FTZ R141, R2, R141, -R9 ;  /* 0x0000008d028d7223 */ /* 0x000fc20000010809 */
[----:B------:R-:W-:Y:S01]  /*1c180*/  FFMA.FTZ R144, R2, R144, -R9 ;  /* 0x0000009002907223 */ /* 0x000fe20000010809 */
[----:B------:R-:W-:Y:S01]  /*1c190*/  FMNMX.FTZ R0, R143, R0, !PT ;  /* 0x000000008f007209 */ /* 0x000fe20007810000 */
[----:B------:R-:W-:Y:S01]  /*1c1a0*/  MUFU.EX2 R124, R124 ;  /* 0x0000007c007c7308 */ /* 0x000fe20000000800 */
[----:B0-----:R-:W-:-:S01]  /*1c1b0*/  FFMA.FTZ R6, R8, R6, R120 ;  /* 0x0000000608067223 */ /* 0x001fc20000010078 */
[--C-:B------:R-:W-:Y:S01]  /*1c1c0*/  FFMA.FTZ R145, R2, R145, -R9.reuse ;  /* 0x0000009102917223 */ /* 0x100fe20000010809 */
[----:B------:R-:W-:Y:S01]  /*1c1d0*/  FMNMX.FTZ R0, R146, R0, !PT ;  /* 0x0000000092007209 */ /* 0x000fe20007810000 */
[C-C-:B------:R-:W-:Y:S01]  /*1c1e0*/  FFMA.FTZ R148, R2.reuse, R148, -R9.reuse ;  /* 0x0000009402947223 */ /* 0x140fe20000010809 */
[----:B------:R-:W-:-:S01]  /*1c1f0*/  FFMA.FTZ R149, R2, R149, -R9 ;  /* 0x0000009502957223 */ /* 0x000fc20000010809 */
[----:B------:R-:W-:Y:S01]  /*1c200*/  FFMA.FTZ R152, R2, R152, -R9 ;  /* 0x0000009802987223 */ /* 0x000fe20000010809 */
[----:B------:R-:W-:Y:S01]  /*1c210*/  FMNMX.FTZ R0, R147, R0, !PT ;  /* 0x0000000093007209 */ /* 0x000fe20007810000 */
[----:B------:R-:W-:Y:S01]  /*1c220*/  MUFU.EX2 R125, R125 ;  /* 0x0000007d007d7308 */ /* 0x000fe20000000800 */
[----:B-1----:R-:W-:-:S01]  /*1c230*/  FADD.FTZ R6, R121, R6 ;  /* 0x0000000679067221 */ /* 0x002fc20000010000 */
        /* <DEDUP_REMOVED lines=24> */
[----:B------:R-:W-:-:S02]  /*1c3c0*/  LOP3.LUT P0, RZ, R15, 0x40000000, RZ, 0xc0, !PT ;  /* 0x400000000fff7812 */ /* 0x000fc4000780c0ff */
        /* <DEDUP_REMOVED lines=35> */
[----:B------:R-:W-:-:S01]  /*1c600*/  FFMA.FTZ R122, R2, R122, -R11 ;  /* 0x0000007a027a7223 */ /* 0x000fc2000001080b */
[C-C-:B------:R-:W-:Y:S01]  /*1c610*/  FFMA.FTZ R123, R2.reuse, R123, -R11.reuse ;  /* 0x0000007b027b7223 */ /* 0x140fe2000001080b */
[C---:B------:R-:W-:Y:S01]  /*1c620*/  FMUL.FTZ R10, R2.reuse, R10 ;  /* 0x0000000a020a7220 */ /* 0x040fe20000410000 */
        /* <DEDUP_REMOVED lines=138> */
.L_x_5406:
        /* <DEDUP_REMOVED lines=135> */
[----:B0-----:R-:W-:Y:S02]  /*1d740*/  IMAD.MOV.U32 R12, RZ, RZ, R0 ;  /* 0x000000ffff0c7224 */ /* 0x001fe400078e0000 */
[----:B------:R-:W-:Y:S02]  /*1d750*/  IMAD.MOV.U32 R13, RZ, RZ, R3 ;  /* 0x000000ffff0d7224 */ /* 0x000fe400078e0003 */
[----:B------:R-:W-:Y:S02]  /*1d760*/  IMAD.MOV.U32 R8, RZ, RZ, R201 ;  /* 0x000000ffff087224 */ /* 0x000fe400078e00c9 */
[----:B------:R-:W-:Y:S01]  /*1d770*/  IMAD.MOV.U32 R14, RZ, RZ, R17 ;  /* 0x000000ffff0e7224 */ /* 0x000fe200078e0011 */
[----:B------:R-:W-:Y:S06]  /*1d780*/  @P1 BRA `(.L_x_5407) ;  /* 0xffffffcc004c1947 */ /* 0x000fec000383ffff */
.L_x_5387:
[----:B------:R-:W-:Y:S05]  /*1d790*/  WARPSYNC.ALL ;  /* 0x0000000000007948 */ /* 0x000fea0003800000 */
[----:B------:R-:W-:Y:S06]  /*1d7a0*/  BAR.ARV 0x8, 0x180 ;  /* 0x0206000000007b1d */ /* 0x000fec0000002000 */
[----:B------:R-:W-:Y:S05]  /*1d7b0*/  @!P0 BRA `(.L_x_5408) ;  /* 0x0000000000048947 */ /* 0x000fea0003800000 */
[----:B------:R-:W-:Y:S01]  /*1d7c0*/  BPT.TRAP 0x1 ;  /* 0x000000040000795c */ /* 0x000fe20000300000 */
.L_x_5408:
[----:B------:R-:W-:Y:S01]  /*1d7d0*/  IMAD R4, R17, 0x8, R16 ;  /* 0x0000000811047824 */ /* 0x000fe200078e0210 */
[----:B------:R-:W-:-:S04]  /*1d7e0*/  SHF.L.U32 R7, R201, 0x1f, RZ ;  /* 0x0000001fc9077819 */ /* 0x000fc800000006ff */
[----:B------:R1:W2:Y:S01]  /*1d7f0*/  SYNCS.PHASECHK.TRANS64.TRYWAIT P1, [R4+URZ+0x2a850], R7 ;  /* 0x02a85007040075a7 */ /* 0x0002a2000802017f */
[----:B------:R-:W-:Y:S05]  /*1d800*/  @!P0 BRA `(.L_x_5409) ;  /* 0x0000000000048947 */ /* 0x000fea0003800000 */
[----:B------:R-:W-:Y:S01]  /*1d810*/  BPT.TRAP 0x1 ;  /* 0x000000040000795c */ /* 0x000fe20000300000 */
.L_x_5409:
[----:B------:R-:W-:-:S05]  /*1d820*/  VIADD R16, R16, 0x400 ;  /* 0x0000040010107836 */ /* 0x000fca0000000000 */
[----:B------:R-:W-:-:S04]  /*1d830*/  SHF.R.U32.HI R16, RZ, 0x4, R16 ;  /* 0x00000004ff107819 */ /* 0x000fc80000011610 */
[----:B------:R-:W-:-:S04]  /*1d840*/  LOP3.LUT R16, R16, 0x3fff, RZ, 0xc0, !PT ;  /* 0x00003fff10107812 */ /* 0x000fc800078ec0ff */
[----:B------:R-:W-:Y:S01]  /*1d850*/  LOP3.LUT R16, R16, 0x10000, RZ, 0xfc, !PT ;  /* 0x0001000010107812 */ /* 0x000fe200078efcff */
[----:B--2---:R-:W-:Y:S06]  /*1d860*/  @P1 BRA `(.L_x_5410) ;  /* 0x0000000000081947 */ /* 0x004fec0003800000 */
[----:B------:R-:W2:Y:S02]  /*1d870*/  SYNCS.PHASECHK.TRANS64.TRYWAIT P1, [R4+URZ+0x2a850], R7 ;  /* 0x02a85007040075a7 */ /* 0x000ea4000802017f */
[----:B--2---:R-:W-:Y:S05]  /*1d880*/  @!P1 BRA `(.L_x_5411) ;  /* 0x000000cc00b89947 */ /* 0x004fea0003800000 */
.L_x_5410:
[----:B------:R-:W-:Y:S01]  /*1d890*/  IMAD R8, R17, 0x600, R16 ;  /* 0x0000060011087824 */ /* 0x000fe200078e0210 */
[----:B------:R-:W-:Y:S05]  /*1d8a0*/  WARPSYNC.ALL ;  /* 0x0000000000007948 */ /* 0x000fea0003800000 */
[----:B------:R-:W-:Y:S01]  /*1d8b0*/  IMAD.MOV.U32 R9, RZ, RZ, 0x40000040 ;  /* 0x40000040ff097424 */ /* 0x000fe200078e00ff */
[C---:B------:R-:W-:Y:S01]  /*1d8c0*/  R2UR UR6, R8.reuse ;  /* 0x00000000080672ca */ /* 0x040fe200000e0000 */
[----:B------:R-:W-:Y:S01]  /*1d8d0*/  WARPGROUP.ARRIVE ;  /* 0x00000000000079c5 */ /* 0x000fe20000000000 */
[----:B------:R-:W-:Y:S01]  /*1d8e0*/  VIADD R10, R8, 0x2 ;  /* 0x00000002080a7836 */ /* 0x000fe20000000000 */
[----:B------:R-:W-:Y:S01]  /*1d8f0*/  ULDC.64 UR4, c[0x0][0x9a0] ;  /* 0x0002680000047ab9 */ /* 0x000fe20000000a00 */
[----:B------:R-:W-:Y:S01]  /*1d900*/  R2UR UR7, R9 ;  /* 0x00000000090772ca */ /* 0x000fe200000e0000 */
[----:B------:R-:W-:Y:S01]  /*1d910*/  IMAD.MOV.U32 R11, RZ, RZ, 0x40000040 ;  /* 0x40000040ff0b7424 */ /* 0x000fe200078e00ff */
[----:B------:R-:W-:-:S04]  /*1d920*/  ISETP.NE.U32.AND P1, PT, RZ, UR4, PT ;  /* 0x00000004ff007c0c */ /* 0x000fc8000bf25070 */
[----:B------:R-:W-:-:S07]  /*1d930*/  ISETP.NE.AND.EX P1, PT, RZ, UR5, PT, P1 ;  /* 0x00000005ff007c0c */ /* 0x000fce000bf25310 */
[----:B------:R-:W-:Y:S01]  /*1d940*/  QGMMA.64x192x32.F32.E4M3.E4M3 R24, R196, gdesc[UR4], R24, gsb0 ;  /* 0x02e00004c4187df3 */ /* 0x000fe20008000818 */
[----:B------:R-:W-:Y:S02]  /*1d950*/  R2UR UR6, R10 ;  /* 0x000000000a0672ca */ /* 0x000fe400000e0000 */
[----:B------:R-:W-:-:S03]  /*1d960*/  R2UR UR7, R11 ;  /* 0x000000000b0772ca */ /* 0x000fc600000e0000 */
[----:B0-----:R-:W0:Y:S01]  /*1d970*/  @P1 LDC.64 R12, c[0x0][0x9c8] ;  /* 0x00027200ff0c1b82 */ /* 0x001e220000000a00 */
[----:B-12---:R-:W-:Y:S02]  /*1d980*/  @P1 SHF.R.S32.HI R7, RZ, 0x1f, R23 ;  /* 0x0000001fff071819 */ /* 0x006fe40000011417 */
        /* <DEDUP_REMOVED lines=11> */
[----:B------:R-:W-:Y:S01]  /*1da40*/  @P1 LEA.HI.X R13, R10, UR5, R7, 0x2, P2 ;  /* 0x000000050a0d1c11 */ /* 0x000fe200090f1407 */
[----:B------:R-:W-:-:S06]  /*1da50*/  IMAD.MOV.U32 R7, RZ, RZ, 0x3f800000 ;  /* 0x3f800000ff077424 */ /* 0x000fcc00078e00ff */
[----:B------:R0:W2:Y:S01]  /*1da60*/  @P1 LDG.E R7, desc[UR42][R12.64] ;  /* 0x0000002a0c071981 */ /* 0x0000a2000c1e1900 */
[----:B------:R-:W-:Y:S02]  /*1da70*/  VIADD R10, R8, 0x4 ;  /* 0x00000004080a7836 */ /* 0x000fe40000000000 */
[----:B------:R-:W-:Y:S01]  /*1da80*/  IMAD.MOV.U32 R11, RZ, RZ, 0x40000040 ;  /* 0x40000040ff0b7424 */ /* 0x000fe200078e00ff */
[----:B------:R-:W-:Y:S02]  /*1da90*/  WARPGROUP.DEPBAR.LE gsb0, 0x0 ;  /* 0x00008000000079c5 */ /* 0x000fe40000010000 */
[----:B------:R-:W-:-:S06]  /*1daa0*/  WARPGROUP.ARRIVE ;  /* 0x00000000000079c5 */ /* 0x000fcc0000000000 */
[----:B------:R-:W-:Y:S01]  /*1dab0*/  QGMMA.64x192x32.F32.E4M3.E4M3 R24, R192, gdesc[UR4], R24, gsb0 ;  /* 0x02e00004c0187df3 */ /* 0x000fe20008000818 */
[----:B------:R-:W-:Y:S02]  /*1dac0*/  R2UR UR6, R10 ;  /* 0x000000000a0672ca */ /* 0x000fe400000e0000 */
[----:B------:R-:W-:Y:S01]  /*1dad0*/  R2UR UR7, R11 ;  /* 0x000000000b0772ca */ /* 0x000fe200000e0000 */
[----:B------:R-:W-:Y:S02]  /*1dae0*/  VIADD R8, R8, 0x6 ;  /* 0x0000000608087836 */ /* 0x000fe40000000000 */
[----:B------:R-:W-:Y:S01]  /*1daf0*/  IMAD.MOV.U32 R9, RZ, RZ, 0x40000040 ;  /* 0x40000040ff097424 */ /* 0x000fe200078e00ff */
[----:B------:R-:W1:Y:S01]  /*1db00*/  SHFL.BFLY PT, R10, R5, 0x2, 0x1f ;  /* 0x0c401f00050a7f89 */ /* 0x000e6200000e0000 */
[----:B------:R-:W-:Y:S02]  /*1db10*/  WARPGROUP.DEPBAR.LE gsb0, 0x0 ;  /* 0x00008000000079c5 */ /* 0x000fe40000010000 */
[----:B------:R-:W-:-:S10]  /*1db20*/  WARPGROUP.ARRIVE ;  /* 0x00000000000079c5 */ /* 0x000fd40000000000 */
[----:B------:R-:W-:Y:S01]  /*1db30*/  QGMMA.64x192x32.F32.E4M3.E4M3 R24, R188, gdesc[UR4], R24, gsb0 ;  /* 0x02e00004bc187df3 */ /* 0x000fe20008000818 */
[----:B------:R-:W-:Y:S02]  /*1db40*/  R2UR UR6, R8 ;  /* 0x00000000080672ca */ /* 0x000fe400000e0000 */
[----:B------:R-:W-:Y:S02]  /*1db50*/  R2UR UR7, R9 ;  /* 0x00000000090772ca */ /* 0x000fe400000e0000 */
[----:B------:R-:W3:Y:S01]  /*1db60*/  SHFL.BFLY PT, R9, R6, 0x2, 0x1f ;  /* 0x0c401f0006097f89 */ /* 0x000ee200000e0000 */
[----:B-1----:R-:W-:-:S05]  /*1db70*/  FADD.FTZ R10, R10, R5 ;  /* 0x000000050a0a7221 */ /* 0x002fca0000010000 */
[----:B------:R-:W1:Y:S01]  /*1db80*/  SHFL.BFLY PT, R11, R10, 0x1, 0x1f ;  /* 0x0c201f000a0b7f89 */ /* 0x000e6200000e0000 */
[----:B---3--:R-:W-:-:S05]  /*1db90*/  FADD.FTZ R9, R9, R6 ;  /* 0x0000000609097221 */ /* 0x008fca0000010000 */
[----:B------:R-:W0:Y:S01]  /*1dba0*/  SHFL.BFLY PT, R8, R9, 0x1, 0x1f ;  /* 0x0c201f0009087f89 */ /* 0x000e2200000e0000 */
[----:B-1----:R-:W-:-:S01]  /*1dbb0*/  FADD.FTZ R11, R10, R11 ;  /* 0x0000000b0a0b7221 */ /* 0x002fc20000010000 */
[----:B------:R-:W-:-:S03]  /*1dbc0*/  IMAD.MOV.U32 R6, RZ, RZ, RZ ;  /* 0x000000ffff067224 */ /* 0x000fc600078e00ff */
[----:B------:R-:W-:-:S05]  /*1dbd0*/  FMUL.FTZ R14, R11, 0.00390625 ;  /* 0x3b8000000b0e7820 */ /* 0x000fca0000410000 */
[----:B------:R-:W-:Y:S01]  /*1dbe0*/  FSETP.NE.FTZ.AND P3, PT, R14, RZ, PT ;  /* 0x000000ff0e00720b */ /* 0x000fe20003f75000 */
[----:B0-----:R-:W-:-:S05]  /*1dbf0*/  FADD.FTZ R12, R9, R8 ;  /* 0x00000008090c7221 */ /* 0x001fca0000010000 */
[C---:B------:R-:W-:Y:S01]  /*1dc00*/  FSETP.NE.FTZ.AND P1, PT, R12.reuse, RZ, PT ;  /* 0x000000ff0c00720b */ /* 0x040fe20003f35000 */
[----:B------:R-:W-:-:S05]  /*1dc10*/  FMUL.FTZ R13, R12, 0.00390625 ;  /* 0x3b8000000c0d7820 */ /* 0x000fca0000410000 */
[----:B------:R-:W-:-:S07]  /*1dc20*/  FSETP.NE.FTZ.AND P2, PT, R13, RZ, PT ;  /* 0x000000ff0d00720b */ /* 0x000fce0003f55000 */
        /* <DEDUP_REMOVED lines=9> */
[C---:B------:R-:W-:Y:S01]  /*1dcc0*/  @P2 FMUL.FTZ R8, R2.reuse, 0.69314718246459960938 ;  /* 0x3f31721802082820 */ /* 0x040fe20000410000 */
[----:B------:R-:W-:Y:S01]  /*1dcd0*/  @P3 FMUL.FTZ R2, R2, 0.69314718246459960938 ;  /* 0x3f31721802023820 */ /* 0x000fe20000410000 */
[----:B0-----:R-:W-:Y:S01]  /*1dce0*/  @P3 FMUL.FTZ R9, R9, 0.69314718246459960938 ;  /* 0x3f31721809093820 */ /* 0x001fe20000410000 */
[----:B------:R-:W-:-:S02]  /*1dcf0*/  IMAD.MOV.U32 R121, RZ, RZ, -0x800000 ;  /* 0xff800000ff797424 */ /* 0x000fc400078e00ff */
[----:B--2---:R-:W-:Y:S01]  /*1dd00*/  FMUL.FTZ R12, R6, R7 ;  /* 0x00000007060c7220 */ /* 0x004fe20000410000 */
[----:B------:R-:W-:Y:S02]  /*1dd10*/  IMAD.MOV.U32 R120, RZ, RZ, -0x800000 ;  /* 0xff800000ff787424 */ /* 0x000fe400078e00ff */
[----:B-1----:R-:W-:Y:S01]  /*1dd20*/  @P2 FMUL.FTZ R5, R5, 0.69314718246459960938 ;  /* 0x3f31721805052820 */ /* 0x002fe20000410000 */
[----:B------:R-:W-:-:S03]  /*1dd30*/  @P3 FFMA.FTZ R121, R2, R0, R9 ;  /* 0x0000000002793223 */ /* 0x000fc60000010009 */
[----:B------:R-:W-:Y:S01]  /*1dd40*/  @P2 FFMA.FTZ R120, R8, R3, R5 ;  /* 0x0000000308782223 */ /* 0x000fe20000010005 */
[----:B---3--:R-:W-:Y:S01]  /*1dd50*/  FMUL.FTZ R0, R10, R7 ;  /* 0x000000070a007220 */ /* 0x008fe20000410000 */
[----:B------:R-:W-:Y:S02]  /*1dd60*/  WARPGROUP.DEPBAR.LE gsb0, 0x0 ;  /* 0x00008000000079c5 */ /* 0x000fe40000010000 */
[----:B------:R-:W-:Y:S05]  /*1dd70*/  @!P0 BRA `(.L_x_5412) ;  /* 0x0000000000048947 */ /* 0x000fea0003800000 */
[----:B------:R-:W-:Y:S01]  /*1dd80*/  BPT.TRAP 0x1 ;  /* 0x000000040000795c */ /* 0x000fe20000300000 */
.L_x_5412:
[----:B------:R-:W-:Y:S02]  /*1dd90*/  VIADD R4, R4, 0x2a860 ;  /* 0x0002a86004047836 */ /* 0x000fe40000000000 */
[-C--:B------:R-:W-:Y:S01]  /*1dda0*/  FMUL.FTZ R125, R32, R12.reuse ;  /* 0x0000000c207d7220 */ /* 0x080fe20000410000 */
[----:B------:R-:W-:Y:S02]  /*1ddb0*/  IMAD.U32 R3, RZ, RZ, UR38 ;  /* 0x00000026ff037e24 */ /* 0x000fe4000f8e00ff */
[-C--:B------:R-:W-:Y:S01]  /*1ddc0*/  FMUL.FTZ R128, R28, R12.reuse ;  /* 0x0000000c1c807220 */ /* 0x080fe20000410000 */
[----:B------:R-:W-:Y:S02]  /*1ddd0*/  VIADD R17, R17, 0x1 ;  /* 0x0000000111117836 */ /* 0x000fe40000000000 */
[-C--:B------:R-:W-:Y:S01]  /*1dde0*/  FMUL.FTZ R126, R29, R12.reuse ;  /* 0x0000000c1d7e7220 */ /* 0x080fe20000410000 */
[-C--:B------:R-:W-:Y:S01]  /*1ddf0*/  FMUL.FTZ R130, R36, R12.reuse ;  /* 0x0000000c24827220 */ /* 0x080fe20000410000 */
[----:B------:R-:W-:Y:S01]  /*1de00*/  PRMT R2, R3, 0x654, R4 ;  /* 0x0000065403027816 */ /* 0x000fe20000000004 */
[-C--:B------:R-:W-:Y:S01]  /*1de10*/  FMUL.FTZ R124, R37, R12.reuse ;  /* 0x0000000c257c7220 */ /* 0x080fe20000410000 */
[----:B------:R-:W-:Y:S01]  /*1de20*/  ISETP.NE.AND P1, PT, R17, 0x2, PT ;  /* 0x000000021100780c */ /* 0x000fe20003f25270 */
        /* <DEDUP_REMOVED lines=43> */
[----:B0-----:R-:W-:Y:S01]  /*1e0e0*/  SEL R2, RZ, 0x1, P1 ;  /* 0x00000001ff027807 */ /* 0x001fe20000800000 */
        /* <DEDUP_REMOVED lines=49> */
[----:B------:R-:W-:Y:S01]  /*1e400*/  FMUL.FTZ R26, R119, R0 ;  /* 0x00000000771a7220 */ /* 0x000fe20000410000 */
[----:B------:R-:W-:Y:S01]  /*1e410*/  LOP3.LUT R201, R201, R2, RZ, 0x3c, !PT ;  /* 0x00000002c9c97212 */ /* 0x000fe200078e3cff */
[----:B------:R-:W-:Y:S01]  /*1e420*/  UIADD3 UR37, UR37, 0x1, URZ ;  /* 0x0000000125257890 */ /* 0x000fe2000fffe03f */
[----:B------:R-:W-:-:S11]  /*1e430*/  SEL R17, R17, RZ, P1 ;  /* 0x000000ff11117207 */ /* 0x000fd60000800000 */
.L_x_5296:
        /* <DEDUP_REMOVED lines=10> */
[----:B-----5:R-:W2:Y:S01]  /*1e4e0*/  LDL R24, [R1+0x54] ;  /* 0x0000540001187983 */ /* 0x020ea20000100800 */
[----:B------:R-:W-:Y:S01]  /*1e4f0*/  ULDC.64 UR4, c[0x4][0xd8] ;  /* 0x0100360000047ab9 */ /* 0x000fe20000000a00 */
[----:B------:R-:W3:Y:S02]  /*1e500*/  S2R R90, SR_TID.X ;  /* 0x00000000005a7919 */ /* 0x000ee40000002100 */
[----:B---3--:R-:W-:-:S05]  /*1e510*/  IMAD.SHL.U32 R0, R90, 0x4, RZ ;  /* 0x000000045a007824 */ /* 0x008fca00078e00ff */
[----:B------:R-:W-:-:S04]  /*1e520*/  LOP3.LUT R0, R0, 0xc, RZ, 0xc0, !PT ;  /* 0x0000000c00007812 */ /* 0x000fc800078ec0ff */
[----:B------:R-:W-:-:S05]  /*1e530*/  IADD3 R2, P0, R0, UR4, RZ ;  /* 0x0000000400027c10 */ /* 0x000fca000ff1e0ff */
[----:B------:R-:W-:-:S05]  /*1e540*/  IMAD.X R3, RZ, RZ, UR5, P0 ;  /* 0x00000005ff037e24 */ /* 0x000fca00080e06ff */
[----:B------:R3:W4:Y:S01]  /*1e550*/  LDG.E.CONSTANT R0, desc[UR42][R2.64] ;  /* 0x0000002a02007981 */ /* 0x000722000c1e9900 */
[----:B------:R-:W-:Y:S01]  /*1e560*/  F2FP.BF16.F32.PACK_AB R53, R53, R60 ;  /* 0x0000003c3535723e */ /* 0x000fe200000010ff */
[----:B------:R-:W-:Y:S01]  /*1e570*/  UMOV UR4, 0xffffffff ;  /* 0xffffffff00047882 */ /* 0x000fe20000000000 */
[----:B------:R-:W-:Y:S02]  /*1e580*/  F2FP.BF16.F32.PACK_AB R78, R78, R61 ;  /* 0x0000003d4e4e723e */ /* 0x000fe400000010ff */
[----:B------:R-:W-:Y:S02]  /*1e590*/  F2FP.BF16.F32.PACK_AB R44, R44, R49 ;  /* 0x000000312c2c723e */ /* 0x000fe400000010ff */
[----:B------:R-:W-:Y:S02]  /*1e5a0*/  F2FP.BF16.F32.PACK_AB R56, R29, R56 ;  /* 0x000000381d38723e */ /* 0x000fe400000010ff */
[----:B------:R-:W-:Y:S01]  /*1e5b0*/  F2FP.BF16.F32.PACK_AB R49, R28, R73 ;  /* 0x000000491c31723e */ /* 0x000fe200000010ff */
[----:B---3--:R-:W3:Y:S01]  /*1e5c0*/  S2R R3, SR_SWINHI ;  /* 0x0000000000037919 */ /* 0x008ee20000002f00 */
[----:B-1----:R-:W-:-:S02]  /*1e5d0*/  F2FP.BF16.F32.PACK_AB R20, R123, R40 ;  /* 0x000000287b14723e */ /* 0x002fc400000010ff */
        /* <DEDUP_REMOVED lines=15> */
[----:B------:R-:W-:Y:S02]  /*1e6d0*/  MOV R60, R16 ;  /* 0x00000010003c7202 */ /* 0x000fe40000000f00 */
[----:B---3--:R-:W-:Y:S02]  /*1e6e0*/  MOV R61, R3 ;  /* 0x00000003003d7202 */ /* 0x008fe40000000f00 */
[----:B------:R-:W-:-:S02]  /*1e6f0*/  F2FP.BF16.F32.PACK_AB R93, R111, R30 ;  /* 0x0000001e6f5d723e */ /* 0x000fc400000010ff */
[----:B------:R-:W-:Y:S02]  /*1e700*/  F2FP.BF16.F32.PACK_AB R115, R26, R115 ;  /* 0x000000731a73723e */ /* 0x000fe400000010ff */
[----:B------:R-:W-:Y:S02]  /*1e710*/  LOP3.LUT P0, R2, R90, 0x3, RZ, 0xc0, !PT ;  /* 0x000000035a027812 */ /* 0x000fe4000780c0ff */
        /* <DEDUP_REMOVED lines=31> */
[----:B------:R-:W-:Y:S02]  /*1e910*/  LOP3.LUT R34, R35, 0x380, RZ, 0xc0, !PT ;  /* 0x0000038023227812 */ /* 0x000fe400078ec0ff */
[----:B------:R-:W-:Y:S02]  /*1e920*/  IADD3 R31, P1, R28, 0x8020, RZ ;  /* 0x000080201c1f7810 */ /* 0x000fe40007f3e0ff */
[----:B------:R-:W-:Y:S02]  /*1e930*/  SHF.R.U64 R34, R34, 0x3, RZ ;  /* 0x0000000322227819 */ /* 0x000fe400000012ff */
[----:B------:R-:W-:-:S02]  /*1e940*/  IADD3 R27, P5, R28, 0x8000, RZ ;  /* 0x000080001c1b7810 */ /* 0x000fc40007fbe0ff */
[----:B------:R-:W-:Y:S01]  /*1e950*/  LOP3.LUT R34, R34, R35, RZ, 0x3c, !PT ;  /* 0x0000002322227212 */ /* 0x000fe200078e3cff */
[----:B------:R-:W-:Y:S01]  /*1e960*/  IMAD.X R35, RZ, RZ, R29, P3 ;  /* 0x000000ffff237224 */ /* 0x000fe200018e061d */
[C---:B------:R-:W-:Y:S02]  /*1e970*/  IADD3 R25, P4, R28.reuse, 0x4060, RZ ;  /* 0x000040601c197810 */ /* 0x040fe40007f9e0ff */
[----:B------:R-:W-:Y:S02]  /*1e980*/  IADD3 R15, P3, R28, 0x4040, RZ ;  /* 0x000040401c0f7810 */ /* 0x000fe40007f7e0ff */
        /* <DEDUP_REMOVED lines=60> */
[----:B----4-:R-:W-:Y:S01]  /*1ed50*/  LOP3.LUT R3, R0, 0x2, RZ, 0x3c, !PT ;  /* 0x0000000200037812 */ /* 0x010fe200078e3cff */
[----:B------:R-:W-:Y:S06]  /*1ed60*/  BRA.DIV UR4, `(.L_x_5415) ;  /* 0x000000ba04947947 */ /* 0x000fec000b800000 */
        /* <DEDUP_REMOVED lines=10> */
[----:B------:R-:W1:Y:S01]  /*1ee10*/  SHFL.IDX PT, R5, R2, R3, 0x1c1f ;  /* 0x001c1f0302057589 */ /* 0x000e6200000e0000 */
        /* <DEDUP_REMOVED lines=35> */
[----:B------:R-:W2:Y:S01]  /*1f050*/  SHFL.IDX PT, R7, R8, R3, 0x1c1f ;  /* 0x001c1f0308077589 */ /* 0x000ea200000e0000 */
        /* <DEDUP_REMOVED lines=11> */
[----:B------:R-:W3:Y:S01]  /*1f110*/  SHFL.IDX PT, R31, R36, R3, 0x1c1f ;  /* 0x001c1f03241f7589 */ /* 0x000ee200000e0000 */
[----:B------:R-:W-:Y:S02]  /*1f120*/  SEL R63, R80, R91, P0 ;  /* 0x0000005b503f7207 */ /* 0x000fe40000000000 */
[----:B------:R-:W-:Y:S01]  /*1f130*/  SEL R65, R82, R93, P0 ;  /* 0x0000005d52417207 */ /* 0x000fe20000000000 */
[----:B------:R-:W4:Y:S01]  /*1f140*/  SHFL.IDX PT, R35, R44, R3, 0x1c1f ;  /* 0x001c1f032c237589 */ /* 0x000f2200000e0000 */
[----:B------:R-:W-:-:S02]  /*1f150*/  SEL R78, R67, R78, P0 ;  /* 0x0000004e434e7207 */ /* 0x000fc40000000000 */
[----:B------:R-:W-:Y:S01]  /*1f160*/  SEL R80, R91, R80, P0 ;  /* 0x000000505b507207 */ /* 0x000fe20000000000 */
[----:B------:R-:W5:Y:S01]  /*1f170*/  SHFL.IDX PT, R37, R48, R3, 0x1c1f ;  /* 0x001c1f0330257589 */ /* 0x000f6200000e0000 */
[----:B------:R-:W-:Y:S02]  /*1f180*/  SEL R82, R93, R82, P0 ;  /* 0x000000525d527207 */ /* 0x000fe40000000000 */
[----:B------:R-:W-:Y:S01]  /*1f190*/  SEL R67, R84, R115, P0 ;  /* 0x0000007354437207 */ /* 0x000fe20000000000 */
[----:B------:R-:W-:Y:S01]  /*1f1a0*/  SHFL.IDX PT, R9, R9, R0, 0x1c1f ;  /* 0x001c1f0009097589 */ /* 0x000fe200000e0000 */
[----:B------:R-:W-:Y:S02]  /*1f1b0*/  SEL R84, R115, R84, P0 ;  /* 0x0000005473547207 */ /* 0x000fe40000000000 */
[----:B-1----:R-:W-:Y:S01]  /*1f1c0*/  SEL R4, R6, R5, P0 ;  /* 0x0000000506047207 */ /* 0x002fe20000000000 */
[----:B------:R-:W1:Y:S01]  /*1f1d0*/  SHFL.IDX PT, R20, R20, R3, 0x1c1f ;  /* 0x001c1f0314147589 */ /* 0x000e6200000e0000 */
[----:B--2---:R-:W-:-:S02]  /*1f1e0*/  SEL R8, R10, R7, P0 ;  /* 0x000000070a087207 */ /* 0x004fc40000000000 */
[----:B------:R-:W-:Y:S01]  /*1f1f0*/  SEL R24, R26, R25, P0 ;  /* 0x000000191a187207 */ /* 0x000fe20000000000 */
[----:B------:R-:W2:Y:S01]  /*1f200*/  SHFL.IDX PT, R41, R56, R3, 0x1c1f ;  /* 0x001c1f0338297589 */ /* 0x000ea200000e0000 */
[----:B------:R-:W-:Y:S02]  /*1f210*/  SEL R28, R30, R27, P0 ;  /* 0x0000001b1e1c7207 */ /* 0x000fe40000000000 */
[----:B------:R-:W-:Y:S01]  /*1f220*/  SEL R32, R34, R29, P0 ;  /* 0x0000001d22207207 */ /* 0x000fe20000000000 */
[----:B------:R-:W-:Y:S01]  /*1f230*/  SHFL.IDX PT, R45, R45, R0, 0x1c1f ;  /* 0x001c1f002d2d7589 */ /* 0x000fe200000e0000 */
[----:B---3--:R-:W-:Y:S02]  /*1f240*/  SEL R36, R38, R31, P0 ;  /* 0x0000001f26247207 */ /* 0x008fe40000000000 */
[----:B------:R-:W-:Y:S01]  /*1f250*/  SEL R40, R42, R33, P0 ;  /* 0x000000212a287207 */ /* 0x000fe20000000000 */
[----:B------:R-:W-:Y:S01]  /*1f260*/  SHFL.IDX PT, R47, R47, R0, 0x1c1f ;  /* 0x001c1f002f2f7589 */ /* 0x000fe200000e0000 */
[----:B----4-:R-:W-:-:S02]  /*1f270*/  SEL R44, R46, R35, P0 ;  /* 0x000000232e2c7207 */ /* 0x010fc40000000000 */
[----:B------:R-:W-:Y:S01]  /*1f280*/  SEL R52, R54, R39, P0 ;  /* 0x0000002736347207 */ /* 0x000fe20000000000 */
[----:B------:R-:W-:Y:S01]  /*1f290*/  SHFL.IDX PT, R49, R49, R0, 0x1c1f ;  /* 0x001c1f0031317589 */ /* 0x000fe200000e0000 */
[----:B-----5:R-:W-:Y:S02]  /*1f2a0*/  SEL R48, R50, R37, P0 ;  /* 0x0000002532307207 */ /* 0x020fe40000000000 */
[----:B------:R-:W-:Y:S01]  /*1f2b0*/  SEL R6, R5, R6, P0 ;  /* 0x0000000605067207 */ /* 0x000fe20000000000 */
[----:B------:R-:W-:Y:S01]  /*1f2c0*/  SHFL.IDX PT, R51, R51, R0, 0x1c1f ;  /* 0x001c1f0033337589 */ /* 0x000fe200000e0000 */
[----:B------:R-:W-:Y:S02]  /*1f2d0*/  SEL R10, R7, R10, P0 ;  /* 0x0000000a070a7207 */ /* 0x000fe40000000000 */
[----:B------:R-:W-:Y:S01]  /*1f2e0*/  SEL R26, R25, R26, P0 ;  /* 0x0000001a191a7207 */ /* 0x000fe20000000000 */
[----:B------:R-:W-:Y:S01]  /*1f2f0*/  SHFL.IDX PT, R53, R53, R0, 0x1c1f ;  /* 0x001c1f0035357589 */ /* 0x000fe200000e0000 */
[----:B-1----:R-:W-:-:S02]  /*1f300*/  SEL R12, R9, R20, P0 ;  /* 0x00000014090c7207 */ /* 0x002fc40000000000 */
[----:B------:R-:W-:Y:S01]  /*1f310*/  SEL R14, R20, R9, P0 ;  /* 0x00000009140e7207 */ /* 0x000fe20000000000 */
[----:B------:R-:W-:Y:S01]  /*1f320*/  SHFL.IDX PT, R55, R55, R0, 0x1c1f ;  /* 0x001c1f0037377589 */ /* 0x000fe200000e0000 */
[----:B------:R-:W-:Y:S02]  /*1f330*/  SEL R30, R27, R30, P0 ;  /* 0x0000001e1b1e7207 */ /* 0x000fe40000000000 */
[----:B------:R-:W-:Y:S01]  /*1f340*/  SEL R34, R29, R34, P0 ;  /* 0x000000221d227207 */ /* 0x000fe20000000000 */
[----:B------:R-:W1:Y:S01]  /*1f350*/  SHFL.IDX PT, R62, R62, R3, 0x1c1f ;  /* 0x001c1f033e3e7589 */ /* 0x000e6200000e0000 */
[----:B------:R-:W-:Y:S02]  /*1f360*/  SEL R38, R31, R38, P0 ;  /* 0x000000261f267207 */ /* 0x000fe40000000000 */
[----:B------:R-:W-:Y:S01]  /*1f370*/  SEL R42, R33, R42, P0 ;  /* 0x0000002a212a7207 */ /* 0x000fe20000000000 */
[----:B------:R-:W3:Y:S01]  /*1f380*/  SHFL.IDX PT, R64, R64, R3, 0x1c1f ;  /* 0x001c1f0340407589 */ /* 0x000ee200000e0000 */
[----:B------:R-:W-:-:S02]  /*1f390*/  SEL R46, R35, R46, P0 ;  /* 0x0000002e232e7207 */ /* 0x000fc40000000000 */
[----:B------:R-:W-:Y:S01]  /*1f3a0*/  SEL R50, R37, R50, P0 ;  /* 0x0000003225327207 */ /* 0x000fe20000000000 */
[----:B------:R-:W4:Y:S01]  /*1f3b0*/  SHFL.IDX PT, R66, R66, R3, 0x1c1f ;  /* 0x001c1f0342427589 */ /* 0x000f2200000e0000 */
[----:B------:R-:W-:Y:S02]  /*1f3c0*/  SEL R54, R39, R54, P0 ;  /* 0x0000003627367207 */ /* 0x000fe40000000000 */
[----:B--2---:R-:W-:Y:S01]  /*1f3d0*/  SEL R56, R58, R41, P0 ;  /* 0x000000293a387207 */ /* 0x004fe20000000000 */
[----:B------:R-:W2:Y:S01]  /*1f3e0*/  SHFL.IDX PT, R68, R68, R3, 0x1c1f ;  /* 0x001c1f0344447589 */ /* 0x000ea200000e0000 */
[----:B------:R-:W-:-:S03]  /*1f3f0*/  SEL R58, R41, R58, P0 ;  /* 0x0000003a293a7207 */ /* 0x000fc60000000000 */
[----:B------:R-:W5:Y:S04]  /*1f400*/  SHFL.IDX PT, R70, R70, R3, 0x1c1f ;  /* 0x001c1f0346467589 */ /* 0x000f6800000e0000 */
[----:B------:R-:W0:Y:S04]  /*1f410*/  SHFL.IDX PT, R72, R72, R3, 0x1c1f ;  /* 0x001c1f0348487589 */ /* 0x000e2800000e0000 */
[----:B------:R-:W0:Y:S01]  /*1f420*/  SHFL.IDX PT, R74, R74, R3, 0x1c1f ;  /* 0x001c1f034a4a7589 */ /* 0x000e2200000e0000 */
[----:B-1----:R-:W-:Y:S02]  /*1f430*/  SEL R5, R43, R62, P0 ;  /* 0x0000003e2b057207 */ /* 0x002fe40000000000 */
[----:B------:R-:W-:Y:S01]  /*1f440*/  SEL R7, R62, R43, P0 ;  /* 0x0000002b3e077207 */ /* 0x000fe20000000000 */
[----:B------:R-:W-:Y:S01]  /*1f450*/  SHFL.IDX PT, R57, R57, R0, 0x1c1f ;  /* 0x001c1f0039397589 */ /* 0x000fe200000e0000 */
[----:B---3--:R-:W-:-:S02]  /*1f460*/  SEL R9, R45, R64, P0 ;  /* 0x000000402d097207 */ /* 0x008fc40000000000 */
[----:B------:R-:W-:Y:S01]  /*1f470*/  SEL R11, R64, R45, P0 ;  /* 0x0000002d400b7207 */ /* 0x000fe20000000000 */
[----:B------:R-:W-:Y:S01]  /*1f480*/  SHFL.IDX PT, R59, R59, R0, 0x1c1f ;  /* 0x001c1f003b3b7589 */ /* 0x000fe200000e0000 */
[----:B----4-:R-:W-:Y:S02]  /*1f490*/  SEL R13, R47, R66, P0 ;  /* 0x000000422f0d7207 */ /* 0x010fe40000000000 */
[----:B------:R-:W-:Y:S01]  /*1f4a0*/  SEL R15, R66, R47, P0 ;  /* 0x0000002f420f7207 */ /* 0x000fe20000000000 */
[----:B------:R-:W-:Y:S01]  /*1f4b0*/  SHFL.IDX PT, R63, R63, R0, 0x1c1f ;  /* 0x001c1f003f3f7589 */ /* 0x000fe200000e0000 */
[----:B--2---:R-:W-:Y:S02]  /*1f4c0*/  SEL R25, R49, R68, P0 ;  /* 0x0000004431197207 */ /* 0x004fe40000000000 */
[----:B------:R-:W-:Y:S01]  /*1f4d0*/  SEL R27, R68, R49, P0 ;  /* 0x00000031441b7207 */ /* 0x000fe20000000000 */
[----:B------:R-:W-:Y:S01]  /*1f4e0*/  SHFL.IDX PT, R65, R65, R0, 0x1c1f ;  /* 0x001c1f0041417589 */ /* 0x000fe200000e0000 */
[----:B-----5:R-:W-:-:S02]  /*1f4f0*/  SEL R29, R51, R70, P0 ;  /* 0x00000046331d7207 */ /* 0x020fc40000000000 */
[----:B------:R-:W-:Y:S01]  /*1f500*/  SEL R31, R70, R51, P0 ;  /* 0x00000033461f7207 */ /* 0x000fe20000000000 */
[----:B------:R-:W1:Y:S01]  /*1f510*/  SHFL.IDX PT, R76, R76, R3, 0x1c1f ;  /* 0x001c1f034c4c7589 */ /* 0x000e6200000e0000 */
[----:B0-----:R-:W-:Y:S02]  /*1f520*/  SEL R33, R53, R72, P0 ;  /* 0x0000004835217207 */ /* 0x001fe40000000000 */
[----:B------:R-:W-:Y:S01]  /*1f530*/  SEL R35, R72, R53, P0 ;  /* 0x0000003548237207 */ /* 0x000fe20000000000 */
[----:B------:R-:W0:Y:S01]  /*1f540*/  SHFL.IDX PT, R78, R78, R3, 0x1c1f ;  /* 0x001c1f034e4e7589 */ /* 0x000e2200000e0000 */
[----:B------:R-:W-:Y:S02]  /*1f550*/  SEL R37, R55, R74, P0 ;  /* 0x0000004a37257207 */ /* 0x000fe40000000000 */
[----:B------:R-:W-:Y:S01]  /*1f560*/  SEL R39, R74, R55, P0 ;  /* 0x000000374a277207 */ /* 0x000fe20000000000 */
[----:B------:R-:W2:Y:S04]  /*1f570*/  SHFL.IDX PT, R80, R80, R3, 0x1c1f ;  /* 0x001c1f0350507589 */ /* 0x000ea800000e0000 */
[----:B------:R-:W3:Y:S04]  /*1f580*/  SHFL.IDX PT, R82, R82, R3, 0x1c1f ;  /* 0x001c1f0352527589 */ /* 0x000ee800000e0000 */
[----:B------:R-:W4:Y:S04]  /*1f590*/  SHFL.IDX PT, R84, R84, R3, 0x1c1f ;  /* 0x001c1f0354547589 */ /* 0x000f2800000e0000 */
[----:B------:R5:W4:Y:S01]  /*1f5a0*/  SHFL.IDX PT, R67, R67, R0, 0x1c1f ;  /* 0x001c1f0043437589 */ /* 0x000b2200000e0000 */
[----:B-1----:R-:W-:-:S02]  /*1f5b0*/  SEL R41, R57, R76, P0 ;  /* 0x0000004c39297207 */ /* 0x002fc40000000000 */
[----:B------:R-:W-:Y:S02]  /*1f5c0*/  SEL R43, R76, R57, P0 ;  /* 0x000000394c2b7207 */ /* 0x000fe40000000000 */
[----:B0-----:R-:W-:Y:S02]  /*1f5d0*/  SEL R45, R59, R78, P0 ;  /* 0x0000004e3b2d7207 */ /* 0x001fe40000000000 */
[----:B------:R-:W-:Y:S01]  /*1f5e0*/  SEL R47, R78, R59, P0 ;  /* 0x0000003b4e2f7207 */ /* 0x000fe20000000000 */
[----:B-----5:R-:W-:Y:S01]  /*1f5f0*/  IMAD.MOV.U32 R0, RZ, RZ, RZ ;  /* 0x000000ffff007224 */ /* 0x020fe200078e00ff */
[----:B--2---:R-:W-:Y:S02]  /*1f600*/  SEL R49, R63, R80, P0 ;  /* 0x000000503f317207 */ /* 0x004fe40000000000 */
[----:B------:R-:W-:Y:S02]  /*1f610*/  SEL R51, R80, R63, P0 ;  /* 0x0000003f50337207 */ /* 0x000fe40000000000 */
[----:B---3--:R-:W-:-:S02]  /*1f620*/  SEL R53, R65, R82, P0 ;  /* 0x0000005241357207 */ /* 0x008fc40000000000 */
[----:B------:R-:W-:-:S07]  /*1f630*/  SEL R55, R82, R65, P0 ;  /* 0x0000004152377207 */ /* 0x000fce0000000000 */
.L_x_5677:
[----:B------:R-:W2:Y:S01]  /*1f640*/  LDL R63, [R1+0x1c] ;  /* 0x00001c00013f7983 */ /* 0x000ea20000100800 */
[----:B------:R-:W-:Y:S05]  /*1f650*/  WARPSYNC.ALL ;  /* 0x0000000000007948 */ /* 0x000fea0003800000 */
[----:B------:R-:W-:Y:S01]  /*1f660*/  BAR.SYNC.DEFER_BLOCKING 0x1, 0x100 ;  /* 0x0044000000007b1d */ /* 0x000fe20000010000 */
[----:B----4-:R-:W-:Y:S02]  /*1f670*/  SEL R57, R67, R84, P0 ;  /* 0x0000005443397207 */ /* 0x010fe40000000000 */
[----:B------:R-:W-:-:S03]  /*1f680*/  SEL R59, R84, R67, P0 ;  /* 0x00000043543b7207 */ /* 0x000fc60000000000 */
[----:B------:R-:W-:Y:S02]  /*1f690*/  ULDC.64 UR4, c[0x0][0xc00] ;  /* 0x0003000000047ab9 */ /* 0x000fe40000000a00 */
[----:B------:R-:W2:Y:S01]  /*1f6a0*/  LDC.64 R2, c[0x0][0xc00] ;  /* 0x00030000ff027b82 */ /* 0x000ea20000000a00 */
[----:B------:R-:W-:-:S04]  /*1f6b0*/  ISETP.NE.U32.AND P2, PT, RZ, UR4, PT ;  /* 0x00000004ff007c0c */ /* 0x000fc8000bf45070 */
[----:B------:R-:W-:Y:S01]  /*1f6c0*/  ISETP.NE.AND.EX P2, PT, RZ, UR5, PT, P2 ;  /* 0x00000005ff007c0c */ /* 0x000fe2000bf45320 */
[----:B------:R-:W-:Y:S02]  /*1f6d0*/  ULDC.64 UR4, c[0x0][0xc08] ;  /* 0x0003020000047ab9 */ /* 0x000fe40000000a00 */
[----:B------:R-:W-:Y:S01]  /*1f6e0*/  ISETP.NE.U32.AND P0, PT, RZ, UR4, PT ;  /* 0x00000004ff007c0c */ /* 0x000fe2000bf05070 */
[----:B------:R-:W0:Y:S03]  /*1f6f0*/  LDC R20, c[0x0][0xbe8] ;  /* 0x0002fa00ff147b82 */ /* 0x000e260000000800 */
[----:B------:R-:W-:Y:S01]  /*1f700*/  ISETP.NE.AND.EX P0, PT, RZ, UR5, PT, P0 ;  /* 0x00000005ff007c0c */ /* 0x000fe2000bf05300 */
[----:B------:R1:W-:Y:S04]  /*1f710*/  STSM.16.M88.4 [R86], R4 ;  /* 0x0000000456007844 */ /* 0x0003e80000000200 */
[----:B------:R-:W-:Y:S04]  /*1f720*/  STSM.16.M88.4 [R88], R8 ;  /* 0x0000000858007844 */ /* 0x000fe80000000200 */
[----:B------:R-:W-:Y:S04]  /*1f730*/  STSM.16.M88.4 [R87], R12 ;  /* 0x0000000c57007844 */ /* 0x000fe80000000200 */
[----:B------:R3:W-:Y:S04]  /*1f740*/  STSM.16.M88.4 [R77], R24 ;  /* 0x000000184d007844 */ /* 0x0007e80000000200 */
[----:B------:R4:W-:Y:S04]  /*1f750*/  STSM.16.M88.4 [R79], R28 ;  /* 0x0000001c4f007844 */ /* 0x0009e80000000200 */
[----:B------:R4:W-:Y:S04]  /*1f760*/  STSM.16.M88.4 [R81], R32 ;  /* 0x0000002051007844 */ /* 0x0009e80000000200 */
[----:B------:R4:W-:Y:S04]  /*1f770*/  STSM.16.M88.4 [R83], R36 ;  /* 0x0000002453007844 */ /* 0x0009e80000000200 */
[----:B------:R4:W-:Y:S04]  /*1f780*/  STSM.16.M88.4 [R85], R40 ;  /* 0x0000002855007844 */ /* 0x0009e80000000200 */
[----:B------:R4:W-:Y:S04]  /*1f790*/  STSM.16.M88.4 [R69], R44 ;  /* 0x0000002c45007844 */ /* 0x0009e80000000200 */
[----:B------:R4:W-:Y:S04]  /*1f7a0*/  STSM.16.M88.4 [R71], R48 ;  /* 0x0000003047007844 */ /* 0x0009e80000000200 */
[----:B------:R4:W-:Y:S04]  /*1f7b0*/  STSM.16.M88.4 [R73], R52 ;  /* 0x0000003449007844 */ /* 0x0009e80000000200 */
[----:B------:R4:W-:Y:S01]  /*1f7c0*/  STSM.16.M88.4 [R75], R56 ;  /* 0x000000384b007844 */ /* 0x0009e20000000200 */
[----:B------:R-:W-:-:S02]  /*1f7d0*/  ULDC UR4, c[0x0][0xa88] ;  /* 0x0002a20000047ab9 */ /* 0x000fc40000000800 */
[----:B-1----:R-:W-:Y:S01]  /*1f7e0*/  IMAD.U32 R7, RZ, RZ, UR4 ;  /* 0x00000004ff077e24 */ /* 0x002fe2000f8e00ff */
[----:B------:R-:W-:Y:S01]  /*1f7f0*/  BAR.SYNC.DEFER_BLOCKING 0x1, 0x100 ;  /* 0x0044000000007b1d */ /* 0x000fe20000010000 */
[----:B--2---:R-:W-:-:S07]  /*1f800*/  IMAD.WIDE R4, R63, 0x4, R2 ;  /* 0x000000043f047825 */ /* 0x004fce00078e0202 */
[----:B------:R-:W1:Y:S01]  /*1f810*/  @P0 LDC.64 R2, c[0x0][0xc08] ;  /* 0x00030200ff020b82 */ /* 0x000e620000000a00 */
[----:B------:R4:W5:Y:S01]  /*1f820*/  @P2 LDG.E R0, desc[UR42][R4.64] ;  /* 0x0000002a04002981 */ /* 0x000962000c1e1900 */
[----:B0-----:R-:W-:Y:S01]  /*1f830*/  ISETP.NE.AND P1, PT, R20, 0x1, PT ;  /* 0x000000011400780c */ /* 0x001fe20003f25270 */
[----:B---3--:R-:W-:-:S12]  /*1f840*/  IMAD.IADD R25, R227, 0x1, R212 ;  /* 0x00000001e3197824 */ /* 0x008fd800078e02d4 */
[----:B------:R-:W0:Y:S01]  /*1f850*/  @P1 LDC R6, c[0x0][0xbec] ;  /* 0x0002fb00ff061b82 */ /* 0x000e220000000800 */
[----:B-1----:R-:W-:-:S07]  /*1f860*/  @P0 IMAD.WIDE R2, R63, 0x4, R2 ;  /* 0x000000043f020825 */ /* 0x002fce00078e0202 */
[----:B------:R-:W1:Y:S01]  /*1f870*/  @P1 LDC R11, c[0x0][0xbf0] ;  /* 0x0002fc00ff0b1b82 */ /* 0x000e620000000800 */
[----:B------:R4:W5:Y:S01]  /*1f880*/  @P0 LDG.E R7, desc[UR42][R2.64] ;  /* 0x0000002a02070981 */ /* 0x000962000c1e1900 */
[----:B------:R-:W-:Y:S05]  /*1f890*/  @P0 BRA `(.L_x_5416) ;  /* 0x0000000000100947 */ /* 0x000fea0003800000 */
[----:B------:R-:W-:Y:S05]  /*1f8a0*/  @!P2 BRA `(.L_x_5416) ;  /* 0x00000000000ca947 */ /* 0x000fea0003800000 */
[----:B----4-:R-:W2:Y:S04]  /*1f8b0*/  LDG.E R2, desc[UR42][R4.64] ;  /* 0x0000002a04027981 */ /* 0x010ea8000c1e1900 */
[----:B-----5:R-:W2:Y:S02]  /*1f8c0*/  LDG.E R7, desc[UR42][R4.64+0x4] ;  /* 0x0000042a04077981 */ /* 0x020ea4000c1e1900 */
[----:B--2---:R-:W-:-:S07]  /*1f8d0*/  IMAD.IADD R7, R7, 0x1, -R2 ;  /* 0x0000000107077824 */ /* 0x004fce00078e0a02 */
.L_x_5416:
[----:B------:R-:W2:Y:S01]  /*1f8e0*/  LDL.LU R68, [R1+0x18] ;  /* 0x0000180001447983 */ /* 0x000ea20000300800 */
[----:B0---4-:R-:W-:Y:S01]  /*1f8f0*/  @P1 IMAD.HI.U32 R2, R25, R6, RZ ;  /* 0x0000000619021227 */ /* 0x011fe200078e00ff */
[----:B------:R-:W-:Y:S01]  /*1f900*/  ULDC.64 UR4, c[0x0][0xb90] ;  /* 0x0002e40000047ab9 */ /* 0x000fe20000000a00 */
[----:B-----5:R-:W-:Y:S01]  /*1f910*/  SHF.R.S32.HI R3, RZ, 0x1f, R0 ;  /* 0x0000001fff037819 */ /* 0x020fe20000011400 */
[----:B------:R-:W3:Y:S01]  /*1f920*/  LDL R10, [R1+0x50] ;  /* 0x00005000010a7983 */ /* 0x000ee20000100800 */
[----:B------:R-:W-:Y:S01]  /*1f930*/  VIADD R67, R90, 0xffffff80 ;  /* 0xffffff805a437836 */ /* 0x000fe20000000000 */
[----:B------:R-:W-:Y:S01]  /*1f940*/  SHF.R.S32.HI R62, RZ, 0x1f, R63 ;  /* 0x0000001fff3e7819 */ /* 0x000fe2000001143f */
[----:B------:R-:W-:Y:S01]  /*1f950*/  IMAD.MOV.U32 R9, RZ, RZ, R25 ;  /* 0x000000ffff097224 */ /* 0x000fe200078e0019 */
[----:B-1----:R-:W-:Y:S01]  /*1f960*/  @P1 SHF.R.U32.HI R9, RZ, R11, R2 ;  /* 0x0000000bff091219 */ /* 0x002fe20000011602 */
[----:B------:R-:W-:Y:S01]  /*1f970*/  IMAD.MOV.U32 R2, RZ, RZ, R0 ;  /* 0x000000ffff027224 */ /* 0x000fe200078e0000 */
[----:B------:R-:W-:Y:S01]  /*1f980*/  SHF.R.S32.HI R66, RZ, 0x1f, R67 ;  /* 0x0000001fff427819 */ /* 0x000fe20000011443 */
[----:B------:R-:W0:Y:S01]  /*1f990*/  S2R R14, SR_TID.X ;  /* 0x00000000000e7919 */ /* 0x000e220000002100 */
[----:B------:R-:W-:Y:S01]  /*1f9a0*/  SEL R62, R62, RZ, !P2 ;  /* 0x000000ff3e3e7207 */ /* 0x000fe20005000000 */
[----:B------:R-:W-:Y:S01]  /*1f9b0*/  IMAD.MOV R15, RZ, RZ, -R9 ;  /* 0x000000ffff0f7224 */ /* 0x000fe200078e0a09 */
[----:B------:R-:W-:Y:S01]  /*1f9c0*/  LEA.HI R66, R66, R67, RZ, 0x3 ;  /* 0x0000004342427211 */ /* 0x000fe200078f18ff */
[----:B------:R-:W1:Y:S01]  /*1f9d0*/  @P1 LDC R65, c[0x0][0xbec] ;  /* 0x0002fb00ff411b82 */ /* 0x000e620000000800 */
[----:B------:R-:W-:-:S02]  /*1f9e0*/  SEL R63, R63, RZ, !P2 ;  /* 0x000000ff3f3f7207 */ /* 0x000fc40005000000 */
[----:B------:R-:W-:-:S05]  /*1f9f0*/  SHF.R.S32.HI R66, RZ, 0x3, R66 ;  /* 0x00000003ff427819 */ /* 0x000fca0000011442 */
[----:B------:R-:W-:-:S04]  /*1fa00*/  IMAD R13, R66, 0x40, R228 ;  /* 0x00000040420d7824 */ /* 0x000fc800078e02e4 */
[----:B------:R-:W-:Y:S01]  /*1fa10*/  IMAD.WIDE R60, R13, 0x2, R60 ;  /* 0x000000020d3c7825 */ /* 0x000fe200078e023c */
[----:B------:R-:W-:-:S03]  /*1fa20*/  SHF.R.S32.HI R13, RZ, 0x1f, R9 ;  /* 0x0000001fff0d7819 */ /* 0x000fc60000011409 */
[----:B0-----:R-:W-:-:S05]  /*1fa30*/  VIADD R26, R14, 0xffffff80 ;  /* 0xffffff800e1a7836 */ /* 0x001fca0000000000 */
[----:B------:R-:W-:-:S04]  /*1fa40*/  SHF.R.S32.HI R14, RZ, 0x1f, R26 ;  /* 0x0000001fff0e7819 */ /* 0x000fc8000001141a */
[----:B------:R-:W-:-:S04]  /*1fa50*/  LEA.HI R14, R14, R26, RZ, 0x7 ;  /* 0x0000001a0e0e7211 */ /* 0x000fc800078f38ff */
[----:B------:R-:W-:Y:S02]  /*1fa60*/  LOP3.LUT R14, R14, 0xffffff80, RZ, 0xc0, !PT ;  /* 0xffffff800e0e7812 */ /* 0x000fe400078ec0ff */
[----:B------:R-:W-:-:S03]  /*1fa70*/  IADD3 R29, P5, R60, 0x4000, RZ ;  /* 0x000040003c1d7810 */ /* 0x000fc60007fbe0ff */
[----:B------:R-:W-:Y:S01]  /*1fa80*/  IMAD.IADD R14, R26, 0x1, -R14 ;  /* 0x000000011a0e7824 */ /* 0x000fe200078e0a0e */
[----:B------:R-:W-:Y:S02]  /*1fa90*/  LOP3.LUT R28, R29, 0x380, RZ, 0xc0, !PT ;  /* 0x000003801d1c7812 */ /* 0x000fe400078ec0ff */
[----:B------:R-:W-:Y:S02]  /*1faa0*/  SHF.R.S32.HI R69, RZ, 0x1f, R67 ;  /* 0x0000001fff457819 */ /* 0x000fe40000011443 */
[----:B------:R-:W-:Y:S02]  /*1fab0*/  SHF.R.U64 R28, R28, 0x3, RZ ;  /* 0x000000031c1c7819 */ /* 0x000fe400000012ff */
[----:B------:R-:W-:Y:S02]  /*1fac0*/  LEA.HI R69, R69, R67, RZ, 0x3 ;  /* 0x0000004345457211 */ /* 0x000fe400078f18ff */
[----:B------:R-:W-:Y:S01]  /*1fad0*/  LOP3.LUT R28, R28, R29, RZ, 0x3c, !PT ;  /* 0x0000001d1c1c7212 */ /* 0x000fe200078e3cff */
[----:B------:R-:W-:Y:S01]  /*1fae0*/  IMAD.X R29, RZ, RZ, R61, P5 ;  /* 0x000000ffff1d7224 */ /* 0x000fe200028e063d */
[----:B------:R-:W-:-:S02]  /*1faf0*/  IADD3 R49, P5, R60, 0x9000, RZ ;  /* 0x000090003c317810 */ /* 0x000fc40007fbe0ff */
[----:B------:R-:W-:Y:S02]  /*1fb00*/  LOP3.LUT R69, R69, 0xfffffff8, RZ, 0xc0, !PT ;  /* 0xfffffff845457812 */ /* 0x000fe400078ec0ff */
[----:B------:R-:W-:-:S03]  /*1fb10*/  LOP3.LUT R48, R49, 0x380, RZ, 0xc0, !PT ;  /* 0x0000038031307812 */ /* 0x000fc600078ec0ff */
[----:B------:R-:W-:Y:S01]  /*1fb20*/  IMAD.IADD R69, R67, 0x1, -R69 ;  /* 0x0000000143457824 */ /* 0x000fe200078e0a45 */
[----:B------:R-:W-:Y:S01]  /*1fb30*/  SHF.R.U64 R48, R48, 0x3, RZ ;  /* 0x0000000330307819 */ /* 0x000fe200000012ff */
[----:B------:R-:W0:Y:S03]  /*1fb40*/  @P1 LDC R67, c[0x0][0xbf0] ;  /* 0x0002fc00ff431b82 */ /* 0x000e260000000800 */
[----:B------:R-:W-:Y:S01]  /*1fb50*/  LOP3.LUT R48, R48, R49, RZ, 0x3c, !PT ;  /* 0x0000003130307212 */ /* 0x000fe200078e3cff */
[----:B------:R-:W-:Y:S02]  /*1fb60*/  IMAD.X R49, RZ, RZ, R61, P5 ;  /* 0x000000ffff317224 */ /* 0x000fe400028e063d */
[C---:B------:R-:W-:Y:S01]  /*1fb70*/  VIADD R71, R228.reuse, 0x40 ;  /* 0x00000040e4477836 */ /* 0x040fe20000000000 */
[----:B------:R-:W-:Y:S01]  /*1fb80*/  BSSY B1, `(.L_x_5417) ;  /* 0x00000a8000017945 */ /* 0x000fe20003800000 */
[----:B------:R-:W-:Y:S01]  /*1fb90*/  VIADD R70, R228, 0x40 ;  /* 0x00000040e4467836 */ /* 0x000fe20000000000 */
[----:B------:R-:W-:-:S02]  /*1fba0*/  SHF.R.S32.HI R72, RZ, 0x1f, R228 ;  /* 0x0000001fff487819 */ /* 0x000fc400000114e4 */
[----:B------:R-:W-:Y:S02]  /*1fbb0*/  SHF.R.S32.HI R71, RZ, 0x1f, R71 ;  /* 0x0000001fff477819 */ /* 0x000fe40000011447 */
[----:B--2---:R-:W-:Y:S01]  /*1fbc0*/  SHF.R.S32.HI R64, RZ, 0x1f, R68 ;  /* 0x0000001fff407819 */ /* 0x004fe20000011444 */
[----:B------:R-:W-:-:S04]  /*1fbd0*/  IMAD.WIDE.U32 R4, R68, UR4, R2 ;  /* 0x0000000444047c25 */ /* 0x000fc8000f8e0002 */
[----:B------:R-:W-:-:S04]  /*1fbe0*/  IMAD R6, R64, UR4, RZ ;  /* 0x0000000440067c24 */ /* 0x000fc8000f8e02ff */
[----:B------:R-:W-:Y:S01]  /*1fbf0*/  IMAD R11, R68, UR5, R6 ;  /* 0x00000005440b7c24 */ /* 0x000fe2000f8e0206 */
[----:B------:R-:W-:-:S03]  /*1fc00*/  ULDC.64 UR4, c[0x0][0xb98] ;  /* 0x0002e60000047ab9 */ /* 0x000fc60000000a00 */
[----:B------:R-:W-:Y:S02]  /*1fc10*/  IMAD.IADD R5, R5, 0x1, R11 ;  /* 0x0000000105057824 */ /* 0x000fe400078e020b */
[----:B------:R-:W-:Y:S02]  /*1fc20*/  IMAD R11, R20, R15, R25 ;  /* 0x0000000f140b7224 */ /* 0x000fe400078e0219 */
[----:B------:R-:W-:Y:S02]  /*1fc30*/  IMAD R2, R62, UR4, RZ ;  /* 0x000000043e027c24 */ /* 0x000fe4000f8e02ff */
[----:B------:R-:W-:-:S04]  /*1fc40*/  IMAD.WIDE.U32 R4, R63, UR4, R4 ;  /* 0x000000043f047c25 */ /* 0x000fc8000f8e0004 */
[----:B------:R-:W-:Y:S01]  /*1fc50*/  IMAD R6, R63, UR5, R2 ;  /* 0x000000053f067c24 */ /* 0x000fe2000f8e0202 */
[----:B------:R-:W-:Y:S01]  /*1fc60*/  SHF.R.S32.HI R2, RZ, 0x1f, R11 ;  /* 0x0000001fff027819 */ /* 0x000fe2000001140b */
[----:B------:R-:W-:Y:S01]  /*1fc70*/  ULDC.64 UR4, c[0x0][0xb88] ;  /* 0x0002e20000047ab9 */ /* 0x000fe20000000a00 */
[----:B------:R-:W-:-:S03]  /*1fc80*/  IADD3 R4, P0, R9, R4, RZ ;  /* 0x0000000409047210 */ /* 0x000fc60007f1e0ff */
[----:B------:R-:W-:Y:S01]  /*1fc90*/  IMAD R2, R2, UR4, RZ ;  /* 0x0000000402027c24 */ /* 0x000fe2000f8e02ff */
[----:B------:R-:W-:-:S03]  /*1fca0*/  IADD3.X R5, R13, R5, R6, P0, !PT ;  /* 0x000000050d057210 */ /* 0x000fc600007fe406 */
[C---:B------:R-:W-:Y:S02]  /*1fcb0*/  IMAD R13, R11.reuse, UR5, R2 ;  /* 0x000000050b0d7c24 */ /* 0x040fe4000f8e0202 */
[----:B------:R-:W-:Y:S01]  /*1fcc0*/  IMAD.WIDE.U32 R4, R11, UR4, R4 ;  /* 0x000000040b047c25 */ /* 0x000fe2000f8e0004 */
[----:B------:R-:W-:-:S03]  /*1fcd0*/  ULDC.64 UR4, c[0x0][0xb50] ;  /* 0x0002d40000047ab9 */ /* 0x000fc60000000a00 */
[----:B------:R-:W-:Y:S01]  /*1fce0*/  IMAD.IADD R5, R5, 0x1, R13 ;  /* 0x0000000105057824 */ /* 0x000fe200078e020d */
[----:B------:R-:W-:Y:S02]  /*1fcf0*/  IADD3 R13, P2, R60, 0x2000, RZ ;  /* 0x000020003c0d7810 */ /* 0x000fe40007f5e0ff */
[----:B------:R-:W-:Y:S02]  /*1fd00*/  LEA R6, P0, R4, UR4, 0x2 ;  /* 0x0000000404067c11 */ /* 0x000fe4000f8010ff */
[----:B------:R-:W-:Y:S02]  /*1fd10*/  LOP3.LUT R12, R13, 0x380, RZ, 0xc0, !PT ;  /* 0x000003800d0c7812 */ /* 0x000fe400078ec0ff */
[C---:B------:R-:W-:Y:S02]  /*1fd20*/  IADD3 R25, P3, R60.reuse, 0x3000, RZ ;  /* 0x000030003c197810 */ /* 0x040fe40007f7e0ff */
[----:B------:R-:W-:Y:S02]  /*1fd30*/  IADD3 R9, P4, R60, 0x1000, RZ ;  /* 0x000010003c097810 */ /* 0x000fe40007f9e0ff */
[----:B------:R-:W-:-:S02]  /*1fd40*/  SHF.R.U64 R12, R12, 0x3, RZ ;  /* 0x000000030c0c7819 */ /* 0x000fc400000012ff */
[----:B------:R-:W-:Y:S01]  /*1fd50*/  LEA.HI.X R4, R4, UR5, R5, 0x2, P0 ;  /* 0x0000000504047c11 */ /* 0x000fe200080f1405 */
[----:B------:R-:W-:Y:S01]  /*1fd60*/  SHFL.IDX PT, R50, R6, RZ, 0x1c1f ;  /* 0x001c1fff06327589 */ /* 0x000fe200000e0000 */
[----:B------:R-:W-:Y:S01]  /*1fd70*/  IADD3 R33, P0, R60, 0x5000, RZ ;  /* 0x000050003c217810 */ /* 0x000fe20007f1e0ff */
[----:B------:R-:W-:Y:S01]  /*1fd80*/  IMAD R2, R7, R20, RZ ;  /* 0x0000001407027224 */ /* 0x000fe200078e02ff */
[----:B------:R-:W-:Y:S01]  /*1fd90*/  LOP3.LUT R24, R25, 0x380, RZ, 0xc0, !PT ;  /* 0x0000038019187812 */ /* 0x000fe200078ec0ff */
[----:B------:R-:W-:Y:S01]  /*1fda0*/  SHFL.IDX PT, R54, R6, 0x1, 0x1c1f ;  /* 0x003c1f0006367f89 */ /* 0x000fe200000e0000 */
[----:B------:R-:W-:Y:S01]  /*1fdb0*/  LOP3.LUT R8, R9, 0x380, RZ, 0xc0, !PT ;  /* 0x0000038009087812 */ /* 0x000fe200078ec0ff */
[----:B------:R-:W-:Y:S01]  /*1fdc0*/  ULDC.64 UR4, c[0x0][0xaa0] ;  /* 0x0002a80000047ab9 */ /* 0x000fe20000000a00 */
[----:B------:R-:W-:Y:S01]  /*1fdd0*/  LOP3.LUT R12, R12, R13, RZ, 0x3c, !PT ;  /* 0x0000000d0c0c7212 */ /* 0x000fe200078e3cff */
[----:B------:R-:W-:Y:S01]  /*1fde0*/  IMAD.X R13, RZ, RZ, R61, P2 ;  /* 0x000000ffff0d7224 */ /* 0x000fe200010e063d */
[----:B------:R-:W-:-:S02]  /*1fdf0*/  LOP3.LUT R32, R33, 0x380, RZ, 0xc0, !PT ;  /* 0x0000038021207812 */ /* 0x000fc400078ec0ff */
[----:B------:R-:W-:Y:S02]  /*1fe00*/  SHF.R.U64 R24, R24, 0x3, RZ ;  /* 0x0000000318187819 */ /* 0x000fe400000012ff */
[----:B------:R-:W-:Y:S02]  /*1fe10*/  IADD3 R41, P2, R60, 0x7000, RZ ;  /* 0x000070003c297810 */ /* 0x000fe40007f5e0ff */
[----:B------:R-:W-:Y:S02]  /*1fe20*/  SHF.R.U64 R8, R8, 0x3, RZ ;  /* 0x0000000308087819 */ /* 0x000fe400000012ff */
[----:B------:R-:W-:Y:S02]  /*1fe30*/  SHF.R.U64 R32, R32, 0x3, RZ ;  /* 0x0000000320207819 */ /* 0x000fe400000012ff */
[----:B------:R-:W-:Y:S01]  /*1fe40*/  LOP3.LUT R24, R24, R25, RZ, 0x3c, !PT ;  /* 0x0000001918187212 */ /* 0x000fe200078e3cff */
[----:B------:R-:W-:Y:S01]  /*1fe50*/  IMAD.X R25, RZ, RZ, R61, P3 ;  /* 0x000000ffff197224 */ /* 0x000fe200018e063d */
[----:B------:R-:W-:-:S02]  /*1fe60*/  LOP3.LUT R40, R41, 0x380, RZ, 0xc0, !PT ;  /* 0x0000038029287812 */ /* 0x000fc400078ec0ff */
[----:B------:R-:W-:Y:S01]  /*1fe70*/  LOP3.LUT R8, R8, R9, RZ, 0x3c, !PT ;  /* 0x0000000908087212 */ /* 0x000fe200078e3cff */
[--C-:B------:R-:W-:Y:S01]  /*1fe80*/  IMAD.X R9, RZ, RZ, R61.reuse, P4 ;  /* 0x000000ffff097224 */ /* 0x100fe200020e063d */
[C---:B------:R-:W-:Y:S01]  /*1fe90*/  IADD3 R45, P3, R60.reuse, 0x8000, RZ ;  /* 0x000080003c2d7810 */ /* 0x040fe20007f7e0ff */
[----:B------:R-:W2:Y:S01]  /*1fea0*/  SHFL.IDX PT, R51, R4, RZ, 0x1c1f ;  /* 0x001c1fff04337589 */ /* 0x000ea200000e0000 */
[----:B------:R-:W-:Y:S01]  /*1feb0*/  IADD3 R37, P4, R60, 0x6000, RZ ;  /* 0x000060003c257810 */ /* 0x000fe20007f9e0ff */
[----:B---3--:R-:W-:Y:S01]  /*1fec0*/  IMAD.IADD R5, R10, 0x1, R212 ;  /* 0x000000010a057824 */ /* 0x008fe200078e02d4 */
[----:B------:R-:W-:Y:S01]  /*1fed0*/  LOP3.LUT R32, R32, R33, RZ, 0x3c, !PT ;  /* 0x0000002120207212 */ /* 0x000fe200078e3cff */
[----:B------:R-:W-:Y:S01]  /*1fee0*/  IMAD.X R33, RZ, RZ, R61, P0 ;  /* 0x000000ffff217224 */ /* 0x000fe200000e063d */
[----:B------:R-:W-:Y:S01]  /*1fef0*/  SHF.R.U64 R40, R40, 0x3, RZ ;  /* 0x0000000328287819 */ /* 0x000fe200000012ff */
[----:B------:R3:W4:Y:S01]  /*1ff00*/  SHFL.IDX PT, R55, R4, 0x1, 0x1c1f ;  /* 0x003c1f0004377f89 */ /* 0x00072200000e0000 */
[----:B------:R-:W-:-:S02]  /*1ff10*/  LOP3.LUT R44, R45, 0x380, RZ, 0xc0, !PT ;  /* 0x000003802d2c7812 */ /* 0x000fc400078ec0ff */
[----:B------:R-:W-:Y:S02]  /*1ff20*/  LOP3.LUT P0, RZ, R14, 0x3, RZ, 0xc0, !PT ;  /* 0x000000030eff7812 */ /* 0x000fe4000780c0ff */
[----:B------:R-:W-:Y:S02]  /*1ff30*/  LOP3.LUT R36, R37, 0x380, RZ, 0xc0, !PT ;  /* 0x0000038025247812 */ /* 0x000fe400078ec0ff */
[----:B------:R-:W-:Y:S01]  /*1ff40*/  LOP3.LUT R40, R40, R41, RZ, 0x3c, !PT ;  /* 0x0000002928287212 */ /* 0x000fe200078e3cff */
[----:B------:R-:W-:Y:S01]  /*1ff50*/  IMAD.X R41, RZ, RZ, R61, P2 ;  /* 0x000000ffff297224 */ /* 0x000fe200010e063d */
[----:B------:R-:W-:Y:S02]  /*1ff60*/  SHF.R.U64 R44, R44, 0x3, RZ ;  /* 0x000000032c2c7819 */ /* 0x000fe400000012ff */
[C---:B------:R-:W-:Y:S01]  /*1ff70*/  ISETP.GE.OR P2, PT, R5.reuse, R2, P0 ;  /* 0x000000020500720c */ /* 0x040fe20000746670 */
[----:B------:R-:W-:Y:S01]  /*1ff80*/  VIADD R5, R5, 0x8 ;  /* 0x0000000805057836 */ /* 0x000fe20000000000 */
[----:B------:R-:W-:-:S02]  /*1ff90*/  SHF.R.U64 R36, R36, 0x3, RZ ;  /* 0x0000000324247819 */ /* 0x000fc400000012ff */
[----:B------:R-:W-:Y:S01]  /*1ffa0*/  LOP3.LUT R44, R44, R45, RZ, 0x3c, !PT ;  /* 0x0000002d2c2c7212 */ /* 0x000fe200078e3cff */
[--C-:B------:R-:W-:Y:S01]  /*1ffb0*/  IMAD.X R45, RZ, RZ, R61.reuse, P3 ;  /* 0x000000ffff2d7224 */ /* 0x100fe200018e063d */
[----:B------:R-:W-:Y:S01]  /*1ffc0*/  LOP3.LUT R36, R36, R37, RZ, 0x3c, !PT ;  /* 0x0000002524247212 */ /* 0x000fe200078e3cff */
[----:B------:R-:W-:Y:S01]  /*1ffd0*/  IMAD.X R37, RZ, RZ, R61, P4 ;  /* 0x000000ffff257224 */ /* 0x000fe200020e063d */
[C---:B------:R-:W-:Y:S02]  /*1ffe0*/  IADD3 R7, P3, R60.reuse, 0xb000, RZ ;  /* 0x0000b0003c077810 */ /* 0x040fe40007f7e0ff */
[----:B------:R-:W-:Y:S02]  /*1fff0*/  ISETP.GE.OR P0, PT, R5, R2, P0 ;  /* 0x000000020500720c */ /* 0x000fe40000706670 */
[C---:B------:R-:W-:Y:S02]  /*20000*/  IADD3 R53, P4, R60.reuse, 0xa000, RZ ;  /* 0x0000a0003c357810 */ /* 0x040fe40007f9e0ff */
[----:B------:R-:W-:-:S02]  /*20010*/  LOP3.LUT R11, R60, 0x380, RZ, 0xc0, !PT ;  /* 0x000003803c0b7812 */ /* 0x000fc400078ec0ff */
[----:B---3--:R-:W-:Y:S02]  /*20020*/  LOP3.LUT R4, R7, 0x380, RZ, 0xc0, !PT ;  /* 0x0000038007047812 */ /* 0x008fe400078ec0ff */
[----:B------:R-:W-:Y:S02]  /*20030*/  LOP3.LUT R52, R53, 0x380, RZ, 0xc0, !PT ;  /* 0x0000038035347812 */ /* 0x000fe400078ec0ff */
[----:B------:R-:W-:Y:S02]  /*20040*/  SHF.R.U64 R11, R11, 0x3, RZ ;  /* 0x000000030b0b7819 */ /* 0x000fe400000012ff */
[----:B------:R-:W-:Y:S02]  /*20050*/  SHF.R.U64 R4, R4, 0x3, RZ ;  /* 0x0000000304047819 */ /* 0x000fe400000012ff */
[----:B------:R-:W-:Y:S02]  /*20060*/  SHF.R.U64 R52, R52, 0x3, RZ ;  /* 0x0000000334347819 */ /* 0x000fe400000012ff */
[----:B------:R-:W-:Y:S01]  /*20070*/  LOP3.LUT R60, R11, R60, RZ, 0x3c, !PT ;  /* 0x0000003c0b3c7212 */ /* 0x000fe200078e3cff */
[----:B------:R-:W-:Y:S01]  /*20080*/  IMAD R3, R3, UR4, RZ ;  /* 0x0000000403037c24 */ /* 0x000fe2000f8e02ff */
[----:B--2---:R2:W-:Y:S01]  /*20090*/  @!P2 ST.E desc[UR42][R50.64], R120 ;  /* 0x000000783200a985 */ /* 0x0045e2000c10192a */
[----:B------:R-:W-:Y:S01]  /*200a0*/  LOP3.LUT R52, R52, R53, RZ, 0x3c, !PT ;  /* 0x0000003534347212 */ /* 0x000fe200078e3cff */
[--C-:B------:R-:W-:Y:S01]  /*200b0*/  IMAD.X R53, RZ, RZ, R61.reuse, P4 ;  /* 0x000000ffff357224 */ /* 0x100fe200020e063d */
[----:B------:R-:W-:Y:S01]  /*200c0*/  LOP3.LUT R56, R4, R7, RZ, 0x3c, !PT ;  /* 0x0000000704387212 */ /* 0x000fe200078e3cff */
[----:B----4-:R3:W-:Y:S01]  /*200d0*/  @!P0 ST.E desc[UR42][R54.64], R121 ;  /* 0x0000007936008985 */ /* 0x0107e2000c10192a */
[----:B------:R-:W-:-:S02]  /*200e0*/  IMAD.X R57, RZ, RZ, R61, P3 ;  /* 0x000000ffff397224 */ /* 0x000fc400018e063d */
[C---:B------:R-:W-:Y:S01]  /*200f0*/  IMAD R3, R0.reuse, UR5, R3 ;  /* 0x0000000500037c24 */ /* 0x040fe2000f8e0203 */
[----:B------:R4:W5:Y:S04]  /*20100*/  LD.E.128 R4, desc[UR42][R60.64] ;  /* 0x0000002a3c047980 */ /* 0x000968000c101d00 */
[----:B------:R-:W5:Y:S04]  /*20110*/  LD.E.128 R8, desc[UR42][R8.64] ;  /* 0x0000002a08087980 */ /* 0x000f68000c101d00 */
[----:B------:R-:W5:Y:S01]  /*20120*/  LD.E.128 R12, desc[UR42][R12.64] ;  /* 0x0000002a0c0c7980 */ /* 0x000f62000c101d00 */
[----:B----4-:R-:W-:Y:S01]  /*20130*/  IMAD.WIDE.U32 R60, R0, UR4, RZ ;  /* 0x00000004003c7c25 */ /* 0x010fe2000f8e00ff */
[----:B------:R-:W-:-:S02]  /*20140*/  ULDC.64 UR4, c[0x0][0xae8] ;  /* 0x0002ba0000047ab9 */ /* 0x000fc40000000a00 */
[----:B------:R-:W5:Y:S01]  /*20150*/  LD.E.128 R24, desc[UR42][R24.64] ;  /* 0x0000002a18187980 */ /* 0x000f62000c101d00 */
[----:B------:R-:W-:Y:S02]  /*20160*/  IMAD.IADD R61, R61, 0x1, R3 ;  /* 0x000000013d3d7824 */ /* 0x000fe400078e0203 */
[----:B------:R-:W-:Y:S01]  /*20170*/  IMAD R3, R69, 0x20, R66 ;  /* 0x0000002045037824 */ /* 0x000fe200078e0242 */
[----:B------:R-:W5:Y:S01]  /*20180*/  LD.E.128 R28, desc[UR42][R28.64] ;  /* 0x0000002a1c1c7980 */ /* 0x000f62000c101d00 */
[----:B------:R-:W-:Y:S02]  /*20190*/  IMAD R0, R64, UR4, RZ ;  /* 0x0000000440007c24 */ /* 0x000fe4000f8e02ff */
[----:B------:R-:W-:Y:S01]  /*201a0*/  IMAD.IADD R64, R212, 0x1, R3 ;  /* 0x00000001d4407824 */ /* 0x000fe200078e0203 */
[----:B------:R-:W5:Y:S01]  /*201b0*/  LD.E.128 R32, desc[UR42][R32.64] ;  /* 0x0000002a20207980 */ /* 0x000f62000c101d00 */
[C---:B------:R-:W-:Y:S02]  /*201c0*/  IMAD R3, R68.reuse, UR5, R0 ;  /* 0x0000000544037c24 */ /* 0x040fe4000f8e0200 */
[----:B------:R-:W-:Y:S01]  /*201d0*/  IMAD.WIDE.U32 R60, R68, UR4, R60 ;  /* 0x00000004443c7c25 */ /* 0x000fe2000f8e003c */
[----:B------:R-:W-:Y:S01]  /*201e0*/  ULDC.64 UR4, c[0x0][0xaf0] ;  /* 0x0002bc0000047ab9 */ /* 0x000fe20000000a00 */
[----:B------:R-:W5:Y:S02]  /*201f0*/  LD.E.128 R36, desc[UR42][R36.64] ;  /* 0x0000002a24247980 */ /* 0x000f64000c101d00 */
[----:B-1----:R-:W-:-:S02]  /*20200*/  @P1 IMAD.HI.U32 R0, R64, R65, RZ ;  /* 0x0000004140001227 */ /* 0x002fc400078e00ff */
[----:B------:R-:W5:Y:S02]  /*20210*/  LD.E.128 R40, desc[UR42][R40.64] ;  /* 0x0000002a28287980 */ /* 0x000f64000c101d00 */
[----:B------:R-:W-:Y:S02]  /*20220*/  IMAD.IADD R61, R61, 0x1, R3 ;  /* 0x000000013d3d7824 */ /* 0x000fe400078e0203 */
[----:B------:R-:W-:Y:S01]  /*20230*/  IMAD.MOV.U32 R3, RZ, RZ, R64 ;  /* 0x000000ffff037224 */ /* 0x000fe200078e0040 */
[----:B0-----:R-:W-:Y:S01]  /*20240*/  @P1 SHF.R.U32.HI R3, RZ, R67, R0 ;  /* 0x00000043ff031219 */ /* 0x001fe20000011600 */
[----:B------:R-:W-:Y:S01]  /*20250*/  IMAD R62, R62, UR4, RZ ;  /* 0x000000043e3e7c24 */ /* 0x000fe2000f8e02ff */
[----:B------:R-:W5:Y:S01]  /*20260*/  LD.E.128 R44, desc[UR42][R44.64] ;  /* 0x0000002a2c2c7980 */ /* 0x000f62000c101d00 */
[C---:B------:R-:W-:Y:S01]  /*20270*/  IMAD.WIDE.U32 R60, R63.reuse, UR4, R60 ;  /* 0x000000043f3c7c25 */ /* 0x040fe2000f8e003c */
[--C-:B------:R-:W-:Y:S02]  /*20280*/  SHF.R.S32.HI R0, RZ, 0x1f, R3.reuse ;  /* 0x0000001fff007819 */ /* 0x100fe40000011403 */
[----:B--2---:R-:W5:Y:S01]  /*20290*/  LD.E.128 R48, desc[UR42][R48.64] ;  /* 0x0000002a30307980 */ /* 0x004f62000c101d00 */
[----:B------:R-:W-:Y:S01]  /*202a0*/  IMAD R65, R63, UR5, R62 ;  /* 0x000000053f417c24 */ /* 0x000fe2000f8e023e */
[----:B------:R-:W-:Y:S01]  /*202b0*/  ULDC.64 UR4, c[0x0][0xae0] ;  /* 0x0002b80000047ab9 */ /* 0x000fe20000000a00 */
[----:B------:R-:W-:Y:S01]  /*202c0*/  IMAD.MOV R63, RZ, RZ, -R3 ;  /* 0x000000ffff3f7224 */ /* 0x000fe200078e0a03 */
[----:B---3--:R-:W5:Y:S01]  /*202d0*/  LD.E.128 R52, desc[UR42][R52.64] ;  /* 0x0000002a34347980 */ /* 0x008f62000c101d00 */
[----:B------:R-:W-:-:S02]  /*202e0*/  IMAD R0, R0, UR4, RZ ;  /* 0x0000000400007c24 */ /* 0x000fc4000f8e02ff */
[----:B------:R-:W-:Y:S01]  /*202f0*/  IMAD R63, R20, R63, R64 ;  /* 0x0000003f143f7224 */ /* 0x000fe200078e0240 */
[----:B------:R-:W5:Y:S01]  /*20300*/  LD.E.128 R56, desc[UR42][R56.64] ;  /* 0x0000002a38387980 */ /* 0x000f62000c101d00 */
[----:B------:R-:W-:Y:S02]  /*20310*/  IMAD.IADD R61, R61, 0x1, R65 ;  /* 0x000000013d3d7824 */ /* 0x000fe400078e0241 */
[C---:B------:R-:W-:Y:S01]  /*20320*/  IMAD R65, R3.reuse, UR5, R0 ;  /* 0x0000000503417c24 */ /* 0x040fe2000f8e0200 */
[----:B------:R-:W-:Y:S01]  /*20330*/  @!PT LDS RZ, [RZ] ;  /* 0x00000000fffff984 */ /* 0x000fe20000000800 */
[----:B------:R-:W-:Y:S01]  /*20340*/  @!PT LDS RZ, [RZ] ;  /* 0x00000000fffff984 */ /* 0x000fe20000000800 */
[----:B------:R-:W-:Y:S01]  /*20350*/  @!PT LDS RZ, [RZ] ;  /* 0x00000000fffff984 */ /* 0x000fe20000000800 */
[----:B------:R-:W-:Y:S01]  /*20360*/  @!PT LDS RZ, [RZ] ;  /* 0x00000000fffff984 */ /* 0x000fe20000000800 */
[----:B------:R0:W-:Y:S06]  /*20370*/  MEMBAR.ALL.CTA ;  /* 0x0000000000007992 */ /* 0x0001ec0000008000 */
[----:B0-----:R-:W0:Y:S01]  /*20380*/  FENCE.VIEW.ASYNC.S ;  /* 0x00000000000073c6 */ /* 0x001e220000000000 */
[----:B------:R-:W-:Y:S01]  /*20390*/  SHF.R.S32.HI R0, RZ, 0x1f, R63 ;  /* 0x0000001fff007819 */ /* 0x000fe2000001143f */
[----:B------:R-:W-:Y:S01]  /*203a0*/  IMAD.WIDE.U32 R60, R3, UR4, R60 ;  /* 0x00000004033c7c25 */ /* 0x000fe2000f8e003c */
[----:B------:R-:W-:-:S03]  /*203b0*/  ULDC.64 UR4, c[0x0][0xad8] ;  /* 0x0002b60000047ab9 */ /* 0x000fc60000000a00 */
[----:B------:R-:W-:Y:S02]  /*203c0*/  IMAD.IADD R61, R61, 0x1, R65 ;  /* 0x000000013d3d7824 */ /* 0x000fe400078e0241 */
[----:B------:R-:W-:Y:S02]  /*203d0*/  IMAD R0, R0, UR4, RZ ;  /* 0x0000000400007c24 */ /* 0x000fe4000f8e02ff */
[----:B------:R-:W-:Y:S02]  /*203e0*/  IMAD.IADD R67, R66, 0x1, R212 ;  /* 0x0000000142437824 */ /* 0x000fe400078e02d4 */
        /* <DEDUP_REMOVED lines=8> */
[-C--:B------:R-:W-:Y:S01]  /*20470*/  ISETP.GE.AND P1, PT, R3, R2.reuse, PT ;  /* 0x000000020300720c */ /* 0x080fe20003f26270 */
[----:B------:R-:W-:Y:S01]  /*20480*/  VIADD R3, R67, 0x40 ;  /* 0x0000004043037836 */ /* 0x000fe20000000000 */
[----:B------:R-:W-:Y:S02]  /*20490*/  LEA.HI.X R66, R60, UR5, R61, 0x1, P3 ;  /* 0x000000053c427c11 */ /* 0x000fe400098f0c3d */
[----:B------:R-:W-:Y:S01]  /*204a0*/  PRMT R0, RZ, 0x654, R0 ;  /* 0x00000654ff007816 */ /* 0x000fe20000000000 */
[C---:B------:R-:W-:Y:S01]  /*204b0*/  VIADD R69, R228.reuse, 0x80 ;  /* 0x00000080e4457836 */ /* 0x040fe20000000000 */
[----:B------:R-:W-:Y:S01]  /*204c0*/  ISETP.GE.AND P0, PT, R3, R2, PT ;  /* 0x000000020300720c */ /* 0x000fe20003f06270 */
[----:B0-----:R0:W1:Y:S01]  /*204d0*/  SHFL.IDX PT, R65, R20, RZ, 0x181f ;  /* 0x00181fff14417589 */ /* 0x00106200000e0000 */
[----:B------:R0:W-:Y:S03]  /*204e0*/  SYNCS.ARRIVE.TRANS64.RED.A1T0 RZ, [R0+URZ], RZ ;  /* 0x000000ff00ff79a7 */ /* 0x0001e6000810043f */
[----:B------:R0:W2:Y:S01]  /*204f0*/  SHFL.IDX PT, R3, R66, RZ, 0x181f ;  /* 0x00181fff42037589 */ /* 0x0000a200000e0000 */
[----:B------:R-:W-:Y:S01]  /*20500*/  VIADD R68, R228, 0x80 ;  /* 0x00000080e4447836 */ /* 0x000fe20000000000 */
[----:B------:R-:W-:Y:S01]  /*20510*/  SHF.R.S32.HI R69, RZ, 0x1f, R69 ;  /* 0x0000001fff457819 */ /* 0x000fe20000011445 */
[----:B------:R-:W-:Y:S06]  /*20520*/  @P2 BRA `(.L_x_5418) ;  /* 0x0000000000342947 */ /* 0x000fec0003800000 */
        /* <DEDUP_REMOVED lines=13> */
.L_x_5418:
[----:B------:R-:W-:Y:S05]  /*20600*/  BSYNC B1 ;  /* 0x0000000000017941 */ /* 0x000fea0003800000 */
.L_x_5417:
        /* <DEDUP_REMOVED lines=17> */
.L_x_5420:
[----:B------:R-:W-:Y:S05]  /*20720*/  BSYNC B1 ;  /* 0x0000000000017941 */ /* 0x000fea0003800000 */
.L_x_5419:
        /* <DEDUP_REMOVED lines=10> */
[----:B------:R-:W-:Y:S02]  /*207d0*/  @!P5 LEA R8, P2, R68, R9, 0x1 ;  /* 0x000000094408d211 */ /* 0x000fe400078408ff */
[-C--:B0-----:R-:W-:Y:S02]  /*207e0*/  @!P3 LEA.HI.X R5, R228, R3.reuse, R72, 0x1, P0 ;  /* 0x00000003e405b211 */ /* 0x081fe400000f0c48 */
[-C--:B------:R-:W-:Y:S02]  /*207f0*/  @!P4 LEA.HI.X R7, R70, R3.reuse, R71, 0x1, P1 ;  /* 0x000000034607c211 */ /* 0x080fe400008f0c47 */
[----:B------:R-:W-:Y:S01]  /*20800*/  @!P5 LEA.HI.X R9, R68, R3, R69, 0x1, P2 ;  /* 0x000000034409d211 */ /* 0x000fe200010f0c45 */
[----:B------:R0:W-:Y:S04]  /*20810*/  @!P3 ST.E.128 desc[UR42][R4.64], R12 ;  /* 0x0000000c0400b985 */ /* 0x0001e8000c101d2a */
[----:B------:R0:W-:Y:S04]  /*20820*/  @!P4 ST.E.128 desc[UR42][R6.64], R36 ;  /* 0x000000240600c985 */ /* 0x0001e8000c101d2a */
[----:B------:R0:W-:Y:S02]  /*20830*/  @!P5 ST.E.128 desc[UR42][R8.64], R52 ;  /* 0x000000340800d985 */ /* 0x0001e4000c101d2a */
.L_x_5422:
[----:B------:R-:W-:Y:S05]  /*20840*/  BSYNC B1 ;  /* 0x0000000000017941 */ /* 0x000fea0003800000 */
.L_x_5421:
[----:B0-----:R-:W-:Y:S01]  /*20850*/  VIADD R3, R67, 0x60 ;  /* 0x0000006043037836 */ /* 0x001fe20000000000 */
[----:B------:R0:W0:Y:S04]  /*20860*/  SHFL.IDX PT, R7, R66, 0x3, 0x181f ;  /* 0x00781f0042077f89 */ /* 0x00002800000e0000 */
[----:B------:R-:W-:Y:S01]  /*20870*/  ISETP.GE.AND P0, PT, R3, R2, PT ;  /* 0x000000020300720c */ /* 0x000fe20003f06270 */
[----:B---3--:R3:W0:-:S12]  /*20880*/  SHFL.IDX PT, R9, R20, 0x3, 0x181f ;  /* 0x00781f0014097f89 */ /* 0x00861800000e0000 */
        /* <DEDUP_REMOVED lines=12> */
[----:B---3--:R-:W-:-:S04]  /*20950*/  LEA R2, P0, R68, R9, 0x1 ;  /* 0x0000000944027211 */ /* 0x008fc800078008ff */
[----:B------:R-:W-:-:S05]  /*20960*/  LEA.HI.X R3, R68, R7, R69, 0x1, P0 ;  /* 0x0000000744037211 */ /* 0x000fca00000f0c45 */
[----:B------:R0:W-:Y:S01]  /*20970*/  ST.E.128 desc[UR42][R2.64], R56 ;  /* 0x0000003802007985 */ /* 0x0001e2000c101d2a */
[----:B------:R-:W-:Y:S05]  /*20980*/  BRA `(.L_x_5423) ;  /* 0x0000000c00a87947 */ /* 0x000fea0003800000 */
.L_x_5414:
[----:B------:R-:W2:Y:S01]  /*20990*/  LDL R9, [R1+0x1c] ;  /* 0x00001c0001097983 */ /* 0x000ea20000100800 */
        /* <DEDUP_REMOVED lines=8> */
[----:B------:R-:W-:-:S13]  /*20a20*/  ISETP.NE.AND.EX P1, PT, RZ, UR5, PT, P1 ;  /* 0x00000005ff007c0c */ /* 0x000fda000bf25310 */
[----:B------:R-:W4:Y:S01]  /*20a30*/  @P1 LDC.64 R4, c[0x0][0xc08] ;  /* 0x00030200ff041b82 */ /* 0x000f220000000a00 */
[----:B------:R-:W-:Y:S02]  /*20a40*/  ULDC UR4, c[0x0][0xa88] ;  /* 0x0002a20000047ab9 */ /* 0x000fe40000000800 */
[----:B------:R-:W-:Y:S01]  /*20a50*/  IMAD.U32 R6, RZ, RZ, UR4 ;  /* 0x00000004ff067e24 */ /* 0x000fe2000f8e00ff */
[----:B------:R-:W0:Y:S01]  /*20a60*/  S2R R8, SR_TID.X ;  /* 0x0000000000087919 */ /* 0x000e220000002100 */
[----:B--2---:R-:W-:-:S04]  /*20a70*/  IMAD.WIDE R2, R9, 0x4, R2 ;  /* 0x0000000409027825 */ /* 0x004fc800078e0202 */
[----:B----4-:R-:W-:Y:S01]  /*20a80*/  @P1 IMAD.WIDE R4, R9, 0x4, R4 ;  /* 0x0000000409041825 */ /* 0x010fe200078e0204 */
[----:B------:R2:W5:Y:S04]  /*20a90*/  @P0 LDG.E R0, desc[UR42][R2.64] ;  /* 0x0000002a02000981 */ /* 0x000568000c1e1900 */
[----:B------:R2:W5:Y:S01]  /*20aa0*/  @P1 LDG.E R6, desc[UR42][R4.64] ;  /* 0x0000002a04061981 */ /* 0x000562000c1e1900 */
[----:B---3--:R-:W-:Y:S01]  /*20ab0*/  ISETP.NE.AND P2, PT, R27, 0x1, PT ;  /* 0x000000011b00780c */ /* 0x008fe20003f45270 */
[----:B0----5:R-:W-:Y:S01]  /*20ac0*/  VIADD R24, R8, 0xffffff80 ;  /* 0xffffff8008187836 */ /* 0x021fe20000000000 */
[----:B------:R-:W-:-:S04]  /*20ad0*/  SHF.R.S32.HI R7, RZ, 0x1f, R9 ;  /* 0x0000001fff077819 */ /* 0x000fc80000011409 */
[----:B------:R-:W-:-:S07]  /*20ae0*/  ISETP.GE.AND P3, PT, R24, 0x80, PT ;  /* 0x000000801800780c */ /* 0x000fce0003f66270 */
[----:B------:R-:W0:Y:S08]  /*20af0*/  @P2 LDC R14, c[0x0][0xbec] ;  /* 0x0002fb00ff0e2b82 */ /* 0x000e300000000800 */
[----:B------:R-:W3:Y:S01]  /*20b00*/  @P2 LDC R29, c[0x0][0xbf0] ;  /* 0x0002fc00ff1d2b82 */ /* 0x000ee20000000800 */
[----:B--2---:R-:W-:Y:S05]  /*20b10*/  @P1 BRA `(.L_x_5424) ;  /* 0x0000000000101947 */ /* 0x004fea0003800000 */
[----:B------:R-:W-:Y:S05]  /*20b20*/  @!P0 BRA `(.L_x_5424) ;  /* 0x00000000000c8947 */ /* 0x000fea0003800000 */
[----:B------:R-:W2:Y:S04]  /*20b30*/  LDG.E R5, desc[UR42][R2.64] ;  /* 0x0000002a02057981 */ /* 0x000ea8000c1e1900 */
[----:B------:R-:W2:Y:S02]  /*20b40*/  LDG.E R6, desc[UR42][R2.64+0x4] ;  /* 0x0000042a02067981 */ /* 0x000ea4000c1e1900 */
[----:B--2---:R-:W-:-:S07]  /*20b50*/  IMAD.IADD R6, R6, 0x1, -R5 ;  /* 0x0000000106067824 */ /* 0x004fce00078e0a05 */
.L_x_5424:
[----:B-1----:R-:W2:Y:S01]  /*20b60*/  LDL R20, [R1+0x18] ;  /* 0x0000180001147983 */ /* 0x002ea20000100800 */
[----:B------:R-:W-:Y:S01]  /*20b70*/  BSSY B1, `(.L_x_5425) ;  /* 0x000002c000017945 */ /* 0x000fe20003800000 */
[----:B------:R-:W-:Y:S02]  /*20b80*/  SEL R13, R9, RZ, !P0 ;  /* 0x000000ff090d7207 */ /* 0x000fe40004000000 */
[----:B------:R-:W-:Y:S02]  /*20b90*/  SEL R12, R7, RZ, !P0 ;  /* 0x000000ff070c7207 */ /* 0x000fe40004000000 */
[----:B------:R-:W-:Y:S02]  /*20ba0*/  SHF.R.S32.HI R11, RZ, 0x1f, R0 ;  /* 0x0000001fff0b7819 */ /* 0x000fe40000011400 */
[----:B--2---:R-:W-:Y:S01]  /*20bb0*/  SHF.R.S32.HI R10, RZ, 0x1f, R20 ;  /* 0x0000001fff0a7819 */ /* 0x004fe20000011414 */
[----:B------:R-:W-:Y:S06]  /*20bc0*/  @P3 BRA `(.L_x_5426) ;  /* 0x0000000000983947 */ /* 0x000fec0003800000 */
[----:B------:R-:W1:Y:S01]  /*20bd0*/  LDC R9, c[0x0][0xbe8] ;  /* 0x0002fa00ff097b82 */ /* 0x000e620000000800 */
[----:B------:R-:W-:Y:S01]  /*20be0*/  IADD3 R8, R212, -0x80, R8 ;  /* 0xffffff80d4087810 */ /* 0x000fe20007ffe008 */
[----:B-1----:R-:W-:-:S05]  /*20bf0*/  IMAD R2, R6, R9, RZ ;  /* 0x0000000906027224 */ /* 0x002fca00078e02ff */
        /* <DEDUP_REMOVED lines=9> */
[----:B------:R-:W1:Y:S01]  /*20c90*/  @P0 LDC R15, c[0x0][0xbec] ;  /* 0x0002fb00ff0f0b82 */ /* 0x000e620000000800 */
[----:B------:R-:W-:Y:S01]  /*20ca0*/  IMAD R7, R20, UR5, R7 ;  /* 0x0000000514077c24 */ /* 0x000fe2000f8e0207 */
[----:B------:R-:W-:-:S03]  /*20cb0*/  ULDC.64 UR4, c[0x0][0xb98] ;  /* 0x0002e60000047ab9 */ /* 0x000fc60000000a00 */
[----:B------:R-:W-:-:S03]  /*20cc0*/  IMAD.IADD R3, R3, 0x1, R7 ;  /* 0x0000000103037824 */ /* 0x000fc600078e0207 */
[----:B------:R-:W2:Y:S01]  /*20cd0*/  @P0 LDC R25, c[0x0][0xbf0] ;  /* 0x0002fc00ff190b82 */ /* 0x000ea20000000800 */
[----:B------:R-:W-:-:S04]  /*20ce0*/  IMAD.WIDE.U32 R2, R13, UR4, R2 ;  /* 0x000000040d027c25 */ /* 0x000fc8000f8e0002 */
[----:B-1----:R-:W-:-:S05]  /*20cf0*/  @P0 IMAD.HI.U32 R4, R8, R15, RZ ;  /* 0x0000000f08040227 */ /* 0x002fca00078e00ff */
[----:B--2---:R-:W-:Y:S01]  /*20d00*/  @P0 SHF.R.U32.HI R5, RZ, R25, R4 ;  /* 0x00000019ff050219 */ /* 0x004fe20000011604 */
        /* <DEDUP_REMOVED lines=18> */
.L_x_5426:
[----:B------:R-:W-:Y:S05]  /*20e30*/  BSYNC B1 ;  /* 0x0000000000017941 */ /* 0x000fea0003800000 */
.L_x_5425:
[--C-:B-1----:R-:W-:Y:S01]  /*20e40*/  SHF.R.S32.HI R4, RZ, 0x1f, R24.reuse ;  /* 0x0000001fff047819 */ /* 0x102fe20000011418 */
[----:B------:R-:W-:Y:S01]  /*20e50*/  ULDC.64 UR4, c[0x0][0xaa0] ;  /* 0x0002a80000047ab9 */ /* 0x000fe20000000a00 */
[----:B------:R-:W-:Y:S01]  /*20e60*/  SHF.R.S32.HI R8, RZ, 0x1f, R24 ;  /* 0x0000001fff087819 */ /* 0x000fe20000011418 */
[----:B------:R-:W-:Y:S01]  /*20e70*/  IMAD R3, R11, UR4, RZ ;  /* 0x000000040b037c24 */ /* 0x000fe2000f8e02ff */
[-C--:B------:R-:W-:Y:S02]  /*20e80*/  LEA.HI R4, R4, R24.reuse, RZ, 0x3 ;  /* 0x0000001804047211 */ /* 0x080fe400078f18ff */
[----:B------:R-:W-:Y:S01]  /*20e90*/  LEA.HI R8, R8, R24, RZ, 0x3 ;  /* 0x0000001808087211 */ /* 0x000fe200078f18ff */
[----:B------:R-:W-:Y:S01]  /*20ea0*/  IMAD R5, R0, UR5, R3 ;  /* 0x0000000500057c24 */ /* 0x000fe2000f8e0203 */
[----:B------:R-:W-:Y:S01]  /*20eb0*/  LOP3.LUT R4, R4, 0xfffffff8, RZ, 0xc0, !PT ;  /* 0xfffffff804047812 */ /* 0x000fe200078ec0ff */
[----:B------:R-:W-:Y:S01]  /*20ec0*/  IMAD.WIDE.U32 R2, R0, UR4, RZ ;  /* 0x0000000400027c25 */ /* 0x000fe2000f8e00ff */
[----:B------:R-:W-:Y:S01]  /*20ed0*/  SHF.R.S32.HI R8, RZ, 0x3, R8 ;  /* 0x00000003ff087819 */ /* 0x000fe20000011408 */
[----:B------:R-:W-:-:S02]  /*20ee0*/  ULDC.64 UR4, c[0x0][0xae8] ;  /* 0x0002ba0000047ab9 */ /* 0x000fc40000000a00 */
[----:B------:R-:W-:Y:S02]  /*20ef0*/  IMAD.IADD R4, R24, 0x1, -R4 ;  /* 0x0000000118047824 */ /* 0x000fe400078e0a04 */
[----:B------:R-:W-:Y:S02]  /*20f00*/  IMAD.IADD R3, R3, 0x1, R5 ;  /* 0x0000000103037824 */ /* 0x000fe400078e0205 */
[----:B------:R-:W-:Y:S02]  /*20f10*/  IMAD R7, R4, 0x20, R8 ;  /* 0x0000002004077824 */ /* 0x000fe400078e0208 */
[----:B------:R-:W-:Y:S02]  /*20f20*/  IMAD R4, R10, UR4, RZ ;  /* 0x000000040a047c24 */ /* 0x000fe4000f8e02ff */
[----:B------:R-:W-:Y:S02]  /*20f30*/  IMAD.IADD R9, R212, 0x1, R7 ;  /* 0x00000001d4097824 */ /* 0x000fe400078e0207 */
[----:B------:R-:W-:-:S02]  /*20f40*/  IMAD R7, R20, UR5, R4 ;  /* 0x0000000514077c24 */ /* 0x000fc4000f8e0204 */
[----:B0-----:R-:W-:-:S04]  /*20f50*/  @P2 IMAD.HI.U32 R0, R9, R14, RZ ;  /* 0x0000000e09002227 */ /* 0x001fc800078e00ff */
[----:B------:R-:W-:Y:S01]  /*20f60*/  IMAD.WIDE.U32 R2, R20, UR4, R2 ;  /* 0x0000000414027c25 */ /* 0x000fe2000f8e0002 */
[----:B------:R-:W-:-:S03]  /*20f70*/  ULDC.64 UR4, c[0x0][0xaf0] ;  /* 0x0002bc0000047ab9 */ /* 0x000fc60000000a00 */
[----:B------:R-:W-:Y:S01]  /*20f80*/  IMAD.MOV.U32 R5, RZ, RZ, R9 ;  /* 0x000000ffff057224 */ /* 0x000fe200078e0009 */
[----:B---3--:R-:W-:Y:S01]  /*20f90*/  @P2 SHF.R.U32.HI R5, RZ, R29, R0 ;  /* 0x0000001dff052219 */ /* 0x008fe20000011600 */
[----:B------:R-:W-:Y:S02]  /*20fa0*/  IMAD R4, R12, UR4, RZ ;  /* 0x000000040c047c24 */ /* 0x000fe4000f8e02ff */
[----:B------:R-:W-:Y:S01]  /*20fb0*/  IMAD.IADD R3, R3, 0x1, R7 ;  /* 0x0000000103037824 */ /* 0x000fe200078e0207 */
[----:B------:R-:W-:Y:S01]  /*20fc0*/  SHF.R.S32.HI R0, RZ, 0x1f, R5 ;  /* 0x0000001fff007819 */ /* 0x000fe20000011405 */
[C---:B------:R-:W-:Y:S02]  /*20fd0*/  IMAD R7, R13.reuse, UR5, R4 ;  /* 0x000000050d077c24 */ /* 0x040fe4000f8e0204 */
[----:B------:R-:W-:Y:S01]  /*20fe0*/  IMAD.WIDE.U32 R2, R13, UR4, R2 ;  /* 0x000000040d027c25 */ /* 0x000fe2000f8e0002 */
[----:B------:R-:W-:-:S03]  /*20ff0*/  ULDC.64 UR4, c[0x0][0xae0] ;  /* 0x0002b80000047ab9 */ /* 0x000fc60000000a00 */
[----:B------:R-:W-:Y:S02]  /*21000*/  IMAD.MOV R4, RZ, RZ, -R5 ;  /* 0x000000ffff047224 */ /* 0x000fe400078e0a05 */
[----:B------:R-:W-:Y:S02]  /*21010*/  IMAD.IADD R3, R3, 0x1, R7 ;  /* 0x0000000103037824 */ /* 0x000fe400078e0207 */
[----:B------:R-:W-:Y:S02]  /*21020*/  IMAD R0, R0, UR4, RZ ;  /* 0x0000000400007c24 */ /* 0x000fe4000f8e02ff */
[----:B------:R-:W-:Y:S02]  /*21030*/  IMAD R7, R27, R4, R9 ;  /* 0x000000041b077224 */ /* 0x000fe400078e0209 */
[C---:B------:R-:W-:Y:S02]  /*21040*/  IMAD R9, R5.reuse, UR5, R0 ;  /* 0x0000000505097c24 */ /* 0x040fe4000f8e0200 */
[----:B------:R-:W-:Y:S01]  /*21050*/  IMAD.WIDE.U32 R2, R5, UR4, R2 ;  /* 0x0000000405027c25 */ /* 0x000fe2000f8e0002 */
[----:B------:R-:W-:Y:S01]  /*21060*/  SHF.R.S32.HI R0, RZ, 0x1f, R7 ;  /* 0x0000001fff007819 */ /* 0x000fe20000011407 */
[----:B------:R-:W-:-:S02]  /*21070*/  ULDC.64 UR4, c[0x0][0xad8] ;  /* 0x0002b60000047ab9 */ /* 0x000fc40000000a00 */
[----:B------:R-:W-:Y:S02]  /*21080*/  IMAD.IADD R3, R3, 0x1, R9 ;  /* 0x0000000103037824 */ /* 0x000fe400078e0209 */
[----:B------:R-:W-:Y:S02]  /*21090*/  IMAD R0, R0, UR4, RZ ;  /* 0x0000000400007c24 */ /* 0x000fe4000f8e02ff */
[----:B------:R-:W-:-:S04]  /*210a0*/  IMAD.WIDE.U32 R2, R7, UR4, R2 ;  /* 0x0000000407027c25 */ /* 0x000fc8000f8e0002 */
[----:B------:R-:W-:Y:S01]  /*210b0*/  IMAD R7, R7, UR5, R0 ;  /* 0x0000000507077c24 */ /* 0x000fe2000f8e0200 */
[----:B------:R-:W-:Y:S02]  /*210c0*/  ULDC.64 UR4, c[0x0][0xa80] ;  /* 0x0002a00000047ab9 */ /* 0x000fe40000000a00 */
[----:B------:R-:W-:Y:S01]  /*210d0*/  LEA R0, P0, R2, UR4, 0x1 ;  /* 0x0000000402007c11 */ /* 0x000fe2000f8008ff */
[----:B------:R-:W-:Y:S01]  /*210e0*/  IMAD.IADD R3, R3, 0x1, R7 ;  /* 0x0000000103037824 */ /* 0x000fe200078e0207 */
[----:B------:R-:W-:-:S04]  /*210f0*/  UMOV UR4, 0xffffffff ;  /* 0xffffffff00047882 */ /* 0x000fc80000000000 */
[----:B------:R-:W-:Y:S01]  /*21100*/  LEA.HI.X R2, R2, UR5, R3, 0x1, P0 ;  /* 0x0000000502027c11 */ /* 0x000fe200080f0c03 */
[----:B------:R-:W-:Y:S06]  /*21110*/  BRA.DIV UR4, `(.L_x_5427) ;  /* 0x000000ae04a47947 */ /* 0x000fec000b800000 */
[----:B------:R0:W1:Y:S04]  /*21120*/  SHFL.IDX PT, R3, R2, RZ, 0x181f ;  /* 0x00181fff02037589 */ /* 0x00006800000e0000 */
[----:B------:R0:W2:Y:S02]  /*21130*/  SHFL.IDX PT, R14, R0, RZ, 0x181f ;  /* 0x00181fff000e7589 */ /* 0x0000a400000e0000 */
.L_x_5680:
[----:B------:R-:W-:Y:S01]  /*21140*/  IMAD R27, R6, R27, RZ ;  /* 0x0000001b061b7224 */ /* 0x000fe200078e02ff */
[----:B------:R-:W-:Y:S01]  /*21150*/  BSSY B1, `(.L_x_5428) ;  /* 0x0000018000017945 */ /* 0x000fe20003800000 */
[----:B------:R-:W-:-:S05]  /*21160*/  IMAD.IADD R212, R8, 0x1, R212 ;  /* 0x0000000108d47824 */ /* 0x000fca00078e02d4 */
[----:B------:R-:W-:-:S13]  /*21170*/  ISETP.GE.AND P0, PT, R212, R27, PT ;  /* 0x0000001bd400720c */ /* 0x000fda0003f06270 */
[----:B------:R-:W-:Y:S05]  /*21180*/  @P0 BRA `(.L_x_5429) ;  /* 0x0000000000500947 */ /* 0x000fea0003800000 */
[C---:B------:R-:W-:Y:S01]  /*21190*/  VIADD R10, R228.reuse, 0x40 ;  /* 0x00000040e40a7836 */ /* 0x040fe20000000000 */
[----:B------:R-:W-:Y:S01]  /*211a0*/  ULDC UR4, c[0x0][0xac8] ;  /* 0x0002b20000047ab9 */ /* 0x000fe20000000800 */
[C---:B------:R-:W-:Y:S01]  /*211b0*/  VIADD R8, R228.reuse, 0x80 ;  /* 0x00000080e4087836 */ /* 0x040fe20000000000 */
[C---:B------:R-:W-:Y:S01]  /*211c0*/  ISETP.GE.AND P3, PT, R228.reuse, UR4, PT ;  /* 0x00000004e4007c0c */ /* 0x040fe2000bf66270 */
[----:B------:R-:W-:Y:S01]  /*211d0*/  VIADD R11, R228, 0x40 ;  /* 0x00000040e40b7836 */ /* 0x000fe20000000000 */
[----:B------:R-:W-:Y:S01]  /*211e0*/  ISETP.GE.AND P4, PT, R10, UR4, PT ;  /* 0x000000040a007c0c */ /* 0x000fe2000bf86270 */
[----:B------:R-:W-:Y:S01]  /*211f0*/  VIADD R9, R228, 0x80 ;  /* 0x00000080e4097836 */ /* 0x000fe20000000000 */
[----:B------:R-:W-:Y:S02]  /*21200*/  ISETP.GE.AND P5, PT, R8, UR4, PT ;  /* 0x0000000408007c0c */ /* 0x000fe4000bfa6270 */
[----:B------:R-:W-:Y:S02]  /*21210*/  SHF.R.S32.HI R12, RZ, 0x1f, R228 ;  /* 0x0000001fff0c7819 */ /* 0x000fe400000114e4 */
[----:B------:R-:W-:-:S02]  /*21220*/  SHF.R.S32.HI R11, RZ, 0x1f, R11 ;  /* 0x0000001fff0b7819 */ /* 0x000fc4000001140b */
[----:B------:R-:W-:-:S03]  /*21230*/  SHF.R.S32.HI R9, RZ, 0x1f, R9 ;  /* 0x0000001fff097819 */ /* 0x000fc60000011409 */
[-C--:B--2---:R-:W-:Y:S02]  /*21240*/  @!P3 LEA R4, P0, R228, R14.reuse, 0x1 ;  /* 0x0000000ee404b211 */ /* 0x084fe400078008ff */
[-C--:B------:R-:W-:Y:S02]  /*21250*/  @!P4 LEA R6, P1, R10, R14.reuse, 0x1 ;  /* 0x0000000e0a06c211 */ /* 0x080fe400078208ff */
[----:B------:R-:W-:Y:S02]  /*21260*/  @!P5 LEA R14, P2, R8, R14, 0x1 ;  /* 0x0000000e080ed211 */ /* 0x000fe400078408ff */
[-C--:B-1----:R-:W-:Y:S02]  /*21270*/  @!P3 LEA.HI.X R5, R228, R3.reuse, R12, 0x1, P0 ;  /* 0x00000003e405b211 */ /* 0x082fe400000f0c0c */
[-C--:B------:R-:W-:Y:S02]  /*21280*/  @!P4 LEA.HI.X R7, R10, R3.reuse, R11, 0x1, P1 ;  /* 0x000000030a07c211 */ /* 0x080fe400008f0c0b */
[----:B------:R-:W-:Y:S01]  /*21290*/  @!P5 LEA.HI.X R15, R8, R3, R9, 0x1, P2 ;  /* 0x00000003080fd211 */ /* 0x000fe200010f0c09 */
[----:B------:R3:W-:Y:S04]  /*212a0*/  @!P3 ST.E.128 desc[UR42][R4.64], RZ ;  /* 0x000000ff0400b985 */ /* 0x0007e8000c101d2a */
[----:B------:R3:W-:Y:S04]  /*212b0*/  @!P4 ST.E.128 desc[UR42][R6.64], RZ ;  /* 0x000000ff0600c985 */ /* 0x0007e8000c101d2a */
[----:B------:R3:W-:Y:S02]  /*212c0*/  @!P5 ST.E.128 desc[UR42][R14.64], RZ ;  /* 0x000000ff0e00d985 */ /* 0x0007e4000c101d2a */
.L_x_5429:
[----:B------:R-:W-:Y:S05]  /*212d0*/  BSYNC B1 ;  /* 0x0000000000017941 */ /* 0x000fea0003800000 */
.L_x_5428:
[----:B------:R-:W-:-:S03]  /*212e0*/  UMOV UR4, 0xffffffff ;  /* 0xffffffff00047882 */ /* 0x000fc60000000000 */
[----:B------:R-:W-:Y:S05]  /*212f0*/  BRA.DIV UR4, `(.L_x_5430) ;  /* 0x000000ae04607947 */ /* 0x000fea000b800000 */
[----:B-1----:R1:W4:Y:S04]  /*21300*/  SHFL.IDX PT, R3, R2, 0x1, 0x181f ;  /* 0x00381f0002037f89 */ /* 0x00232800000e0000 */
[----:B--23--:R1:W2:Y:S02]  /*21310*/  SHFL.IDX PT, R14, R0, 0x1, 0x181f ;  /* 0x00381f00000e7f89 */ /* 0x00c2a400000e0000 */
.L_x_5684:
[----:B------:R-:W-:Y:S01]  /*21320*/  VIADD R4, R212, 0x20 ;  /* 0x00000020d4047836 */ /* 0x000fe20000000000 */
[----:B------:R-:W-:Y:S04]  /*21330*/  BSSY B1, `(.L_x_5431) ;  /* 0x0000017000017945 */ /* 0x000fe80003800000 */
        /* <DEDUP_REMOVED lines=16> */
[-C--:B----4-:R-:W-:Y:S02]  /*21440*/  @!P3 LEA.HI.X R5, R228, R3.reuse, R12, 0x1, P0 ;  /* 0x00000003e405b211 */ /* 0x090fe400000f0c0c */
[-C--:B------:R-:W-:Y:S02]  /*21450*/  @!P4 LEA.HI.X R7, R10, R3.reuse, R11, 0x1, P1 ;  /* 0x000000030a07c211 */ /* 0x080fe400008f0c0b */
[----:B------:R-:W-:Y:S01]  /*21460*/  @!P5 LEA.HI.X R15, R8, R3, R9, 0x1, P2 ;  /* 0x00000003080fd211 */ /* 0x000fe200010f0c09 */
[----:B------:R3:W-:Y:S04]  /*21470*/  @!P3 ST.E.128 desc[UR42][R4.64], RZ ;  /* 0x000000ff0400b985 */ /* 0x0007e8000c101d2a */
[----:B------:R3:W-:Y:S04]  /*21480*/  @!P4 ST.E.128 desc[UR42][R6.64], RZ ;  /* 0x000000ff0600c985 */ /* 0x0007e8000c101d2a */
[----:B------:R3:W-:Y:S02]  /*21490*/  @!P5 ST.E.128 desc[UR42][R14.64], RZ ;  /* 0x000000ff0e00d985 */ /* 0x0007e4000c101d2a */
.L_x_5432:
[----:B------:R-:W-:Y:S05]  /*214a0*/  BSYNC B1 ;  /* 0x0000000000017941 */ /* 0x000fea0003800000 */
.L_x_5431:
[----:B------:R-:W-:-:S03]  /*214b0*/  UMOV UR4, 0xffffffff ;  /* 0xffffffff00047882 */ /* 0x000fc60000000000 */
[----:B------:R-:W-:Y:S05]  /*214c0*/  BRA.DIV UR4, `(.L_x_5433) ;  /* 0x000000ae04347947 */ /* 0x000fea000b800000 */
[----:B----4-:R4:W0:Y:S04]  /*214d0*/  SHFL.IDX PT, R3, R2, 0x2, 0x181f ;  /* 0x00581f0002037f89 */ /* 0x01082800000e0000 */
[----:B--23--:R4:W2:Y:S02]  /*214e0*/  SHFL.IDX PT, R14, R0, 0x2, 0x181f ;  /* 0x00581f00000e7f89 */ /* 0x00c8a400000e0000 */
.L_x_5688:
        /* <DEDUP_REMOVED lines=24> */
.L_x_5435:
[----:B------:R-:W-:Y:S05]  /*21670*/  BSYNC B1 ;  /* 0x0000000000017941 */ /* 0x000fea0003800000 */
.L_x_5434:
[----:B------:R-:W-:-:S03]  /*21680*/  UMOV UR4, 0xffffffff ;  /* 0xffffffff00047882 */ /* 0x000fc60000000000 */
[----:B------:R-:W-:Y:S05]  /*21690*/  BRA.DIV UR4, `(.L_x_5436) ;  /* 0x000000ae04087947 */ /* 0x000fea000b800000 */
[----:B0-----:R0:W0:Y:S04]  /*216a0*/  SHFL.IDX PT, R3, R2, 0x3, 0x181f ;  /* 0x00781f0002037f89 */ /* 0x00102800000e0000 */
[----:B--23--:R2:W3:Y:S02]  /*216b0*/  SHFL.IDX PT, R14, R0, 0x3, 0x181f ;  /* 0x00781f00000e7f89 */ /* 0x00c4e400000e0000 */
.L_x_5692:
[----:B-12-4-:R-:W-:-:S05]  /*216c0*/  VIADD R0, R212, 0x60 ;  /* 0x00000060d4007836 */ /* 0x016fca0000000000 */
[----:B------:R-:W-:-:S13]  /*216d0*/  ISETP.GE.AND P0, PT, R0, R27, PT ;  /* 0x0000001b0000720c */ /* 0x000fda0003f06270 */
[----:B------:R-:W-:Y:S05]  /*216e0*/  @P0 BRA `(.L_x_5423) ;  /* 0x0000000000500947 */ /* 0x000fea0003800000 */
[C---:B------:R-:W-:Y:S01]  /*216f0*/  VIADD R9, R228.reuse, 0x40 ;  /* 0x00000040e4097836 */ /* 0x040fe20000000000 */
[----:B------:R-:W-:Y:S01]  /*21700*/  ULDC UR4, c[0x0][0xac8] ;  /* 0x0002b20000047ab9 */ /* 0x000fe20000000800 */
[C---:B0-----:R-:W-:Y:S01]  /*21710*/  VIADD R2, R228.reuse, 0x80 ;  /* 0x00000080e4027836 */ /* 0x041fe20000000000 */
[C---:B------:R-:W-:Y:S01]  /*21720*/  ISETP.GE.AND P3, PT, R228.reuse, UR4, PT ;  /* 0x00000004e4007c0c */ /* 0x040fe2000bf66270 */
[C---:B------:R-:W-:Y:S01]  /*21730*/  VIADD R10, R228.reuse, 0x40 ;  /* 0x00000040e40a7836 */ /* 0x040fe20000000000 */
[----:B------:R-:W-:Y:S01]  /*21740*/  ISETP.GE.AND P4, PT, R9, UR4, PT ;  /* 0x0000000409007c0c */ /* 0x000fe2000bf86270 */
[----:B------:R-:W-:Y:S01]  /*21750*/  VIADD R8, R228, 0x80 ;  /* 0x00000080e4087836 */ /* 0x000fe20000000000 */
[----:B------:R-:W-:Y:S02]  /*21760*/  ISETP.GE.AND P5, PT, R2, UR4, PT ;  /* 0x0000000402007c0c */ /* 0x000fe4000bfa6270 */
[----:B------:R-:W-:Y:S02]  /*21770*/  SHF.R.S32.HI R11, RZ, 0x1f, R228 ;  /* 0x0000001fff0b7819 */ /* 0x000fe400000114e4 */
[----:B------:R-:W-:-:S02]  /*21780*/  SHF.R.S32.HI R10, RZ, 0x1f, R10 ;  /* 0x0000001fff0a7819 */ /* 0x000fc4000001140a */
[----:B------:R-:W-:-:S03]  /*21790*/  SHF.R.S32.HI R8, RZ, 0x1f, R8 ;  /* 0x0000001fff087819 */ /* 0x000fc60000011408 */
[-C--:B---3--:R-:W-:Y:S02]  /*217a0*/  @!P3 LEA R4, P0, R228, R14.reuse, 0x1 ;  /* 0x0000000ee404b211 */ /* 0x088fe400078008ff */
[CC--:B------:R-:W-:Y:S02]  /*217b0*/  @!P4 LEA R6, P1, R9.reuse, R14.reuse, 0x1 ;  /* 0x0000000e0906c211 */ /* 0x0c0fe400078208ff */
[----:B------:R-:W-:Y:S02]  /*217c0*/  @!P5 LEA R14, P2, R2, R14, 0x1 ;  /* 0x0000000e020ed211 */ /* 0x000fe400078408ff */
[-C--:B------:R-:W-:Y:S02]  /*217d0*/  @!P3 LEA.HI.X R5, R228, R3.reuse, R11, 0x1, P0 ;  /* 0x00000003e405b211 */ /* 0x080fe400000f0c0b */
[-C--:B------:R-:W-:Y:S02]  /*217e0*/  @!P4 LEA.HI.X R7, R9, R3.reuse, R10, 0x1, P1 ;  /* 0x000000030907c211 */ /* 0x080fe400008f0c0a */
[----:B------:R-:W-:Y:S01]  /*217f0*/  @!P5 LEA.HI.X R15, R2, R3, R8, 0x1, P2 ;  /* 0x00000003020fd211 */ /* 0x000fe200010f0c08 */
[----:B------:R0:W-:Y:S04]  /*21800*/  @!P3 ST.E.128 desc[UR42][R4.64], RZ ;  /* 0x000000ff0400b985 */ /* 0x0001e8000c101d2a */
[----:B------:R0:W-:Y:S04]  /*21810*/  @!P4 ST.E.128 desc[UR42][R6.64], RZ ;  /* 0x000000ff0600c985 */ /* 0x0001e8000c101d2a */
[----:B------:R0:W-:Y:S02]  /*21820*/  @!P5 ST.E.128 desc[UR42][R14.64], RZ ;  /* 0x000000ff0e00d985 */ /* 0x0001e4000c101d2a */
.L_x_5423:
[----:B------:R-:W-:Y:S05]  /*21830*/  BSYNC B0 ;  /* 0x0000000000007941 */ /* 0x000fea0003800000 */
.L_x_5413:
[----:B------:R-:W-:Y:S02]  /*21840*/  ULDC UR4, c[0x0][0xc3c] ;  /* 0x00030f0000047ab9 */ /* 0x000fe40000000800 */
[----:B------:R-:W-:-:S13]  /*21850*/  ISETP.GE.AND P0, PT, R23, UR4, PT ;  /* 0x0000000417007c0c */ /* 0x000fda000bf06270 */
[----:B------:R-:W-:Y:S05]  /*21860*/  @!P0 BRA `(.L_x_5437) ;  /* 0xfffffdf800c08947 */ /* 0x000fea000383ffff */
[----:B------:R-:W-:Y:S05]  /*21870*/  BRA `(.L_x_5211) ;  /* 0x0000008000bc7947 */ /* 0x000fea0003800000 */
.L_x_5209:
[----:B------:R-:W-:-:S08]  /*21880*/  NOP ;  /* 0x0000000000007918 */ /* 0x000fd00000000000 */
[----:B------:R-:W0:-:S00]  /*21890*/  USETMAXREG.DEALLOC.CTAPOOL 0x28 ;  /* 0x00000028000079c8 */ /* 0x000e0000080e0500 */
        /* <DEDUP_REMOVED lines=56> */
.L_x_5443:
        /* <DEDUP_REMOVED lines=12> */
.L_x_5442:
[----:B------:R-:W-:Y:S05]  /*21ce0*/  BSYNC B0 ;  /* 0x0000000000007941 */ /* 0x000fea0003800000 */
.L_x_5441:
        /* <DEDUP_REMOVED lines=20> */
.L_x_5439:
        /* <DEDUP_REMOVED lines=20> */
.L_x_5444:
        /* <DEDUP_REMOVED lines=31> */
[-C--:B------:R-:W-:Y:S01]  /*22160*/  IABS R8, R13.reuse ;  /* 0x0000000d00087213 */ /* 0x080fe20000000000 */
[----:B------:R-:W-:Y:S01]  /*22170*/  IMAD.MOV R18, RZ, RZ, -R13 ;  /* 0x000000ffff127224 */ /* 0x000fe200078e0a0d */
[----:B0-----:R-:W-:Y:S02]  /*22180*/  IABS R10, R13 ;  /* 0x0000000d000a7213 */ /* 0x001fe40000000000 */
[----:B------:R-:W0:Y:S08]  /*22190*/  I2F.RP R6, R8 ;  /* 0x0000000800067306 */ /* 0x000e300000209400 */
[----:B0-----:R-:W0:Y:S02]  /*221a0*/  MUFU.RCP R6, R6 ;  /* 0x0000000600067308 */ /* 0x001e240000001000 */
[----:B0-----:R-:W-:-:S06]  /*221b0*/  VIADD R3, R6, 0xffffffe ;  /* 0x0ffffffe06037836 */ /* 0x001fcc0000000000 */
[----:B------:R-:W0:Y:S02]  /*221c0*/  F2I.FTZ.U32.TRUNC.NTZ R3, R3 ;  /* 0x0000000300037305 */ /* 0x000e24000021f000 */
[----:B0-----:R-:W-:-:S04]  /*221d0*/  IMAD.MOV R7, RZ, RZ, -R3 ;  /* 0x000000ffff077224 */ /* 0x001fc800078e0a03 */
        /* <DEDUP_REMOVED lines=20> */
.L_x_5440:
[----:B------:R-:W-:Y:S02]  /*22320*/  IMAD.MOV.U32 R17, RZ, RZ, RZ ;  /* 0x000000ffff117224 */ /* 0x000fe400078e00ff */
[----:B------:R-:W-:Y:S02]  /*22330*/  IMAD.U32 R16, RZ, RZ, UR6 ;  /* 0x00000006ff107e24 */ /* 0x000fe4000f8e00ff */
[----:B------:R-:W-:-:S07]  /*22340*/  IMAD.MOV.U32 R18, RZ, RZ, RZ ;  /* 0x000000ffff127224 */ /* 0x000fce00078e00ff */
.L_x_5445:
[----:B------:R-:W-:-:S13]  /*22350*/  ISETP.NE.AND P0, PT, R5, RZ, PT ;  /* 0x000000ff0500720c */ /* 0x000fda0003f05270 */
[----:B------:R-:W0:Y:S01]  /*22360*/  @!P0 S2R R3, SR_CgaCtaId ;  /* 0x0000000000038919 */ /* 0x000e220000008800 */
[----:B------:R-:W-:-:S04]  /*22370*/  @!P0 MOV R0, 0x400 ;  /* 0x0000040000008802 */ /* 0x000fc80000000f00 */
[----:B0-----:R-:W-:-:S05]  /*22380*/  @!P0 LEA R0, R3, R0, 0x18 ;  /* 0x0000000003008211 */ /* 0x001fca00078ec0ff */
[----:B------:R2:W-:Y:S01]  /*22390*/  @!P0 STS.128 [R0+0x2a8d0], R16 ;  /* 0x02a8d01000008388 */ /* 0x0005e20000000c00 */
[----:B------:R-:W-:Y:S06]  /*223a0*/  BAR.ARV 0x5, 0x180 ;  /* 0x0146000000007b1d */ /* 0x000fec0000002000 */
.L_x_5438:
        /* <DEDUP_REMOVED lines=8> */
[----:B------:R-:W-:Y:S01]  /*22430*/  BSSY B7, `(.L_x_5446) ;  /* 0x0000734000077945 */ /* 0x000fe20003800000 */
[----:B------:R-:W-:Y:S01]  /*22440*/  IMAD.MOV.U32 R29, RZ, RZ, 0x1 ;  /* 0x00000001ff1d7424 */ /* 0x000fe200078e00ff */
[----:B------:R-:W-:Y:S01]  /*22450*/  ULDC.64 UR40, c[0x0][0x198] ;  /* 0x0000660000287ab9 */ /* 0x000fe20000000a00 */
[----:B------:R-:W-:Y:S01]  /*22460*/  IMAD.MOV.U32 R27, RZ, RZ, RZ ;  /* 0x000000ffff1b7224 */ /* 0x000fe200078e00ff */
[----:B------:R-:W-:Y:S01]  /*22470*/  ULOP3.LUT UR39, UR36, 0x2, URZ, 0xfc, !UPT ;  /* 0x0000000224277892 */ /* 0x000fe2000f8efc3f */
[----:B------:R-:W-:Y:S01]  /*22480*/  IMAD.MOV.U32 R25, RZ, RZ, RZ ;  /* 0x000000ffff197224 */ /* 0x000fe200078e00ff */
[----:B------:R-:W-:Y:S01]  /*22490*/  ULOP3.LUT UR37, UR36, 0x1, URZ, 0xfc, !UPT ;  /* 0x0000000124257892 */ /* 0x000fe2000f8efc3f */
[----:B------:R-:W-:Y:S01]  /*224a0*/  IMAD.MOV.U32 R28, RZ, RZ, 0x1 ;  /* 0x00000001ff1c7424 */ /* 0x000fe200078e00ff */
[----:B------:R-:W-:Y:S01]  /*224b0*/  ULDC UR38, c[0x0][0xc] ;  /* 0x0000030000267ab9 */ /* 0x000fe20000000800 */
[----:B---3--:R-:W-:-:S02]  /*224c0*/  IMAD.U32 R37, RZ, RZ, UR4 ;  /* 0x00000004ff257e24 */ /* 0x008fc4000f8e00ff */
[C---:B-1----:R-:W-:Y:S01]  /*224d0*/  IMAD.SHL.U32 R22, R14.reuse, 0x40, RZ ;  /* 0x000000400e167824 */ /* 0x042fe200078e00ff */
[C---:B------:R-:W-:Y:S01]  /*224e0*/  LOP3.LUT R13, R14.reuse, 0x7f, RZ, 0xc0, !PT ;  /* 0x0000007f0e0d7812 */ /* 0x040fe200078ec0ff */
[C---:B0-----:R-:W-:Y:S01]  /*224f0*/  IMAD.SHL.U32 R2, R14.reuse, 0x80, RZ ;  /* 0x000000800e027824 */ /* 0x041fe200078e00ff */
[----:B--2---:R-:W-:Y:S01]  /*22500*/  SHF.R.U32.HI R0, RZ, 0x1, R14 ;  /* 0x00000001ff007819 */ /* 0x004fe2000001160e */
[----:B------:R-:W-:Y:S01]  /*22510*/  IMAD.SHL.U32 R7, R14, 0x10, RZ ;  /* 0x000000100e077824 */ /* 0x000fe200078e00ff */
[----:B------:R-:W-:Y:S01]  /*22520*/  LOP3.LUT R3, R22, 0x180, RZ, 0xc0, !PT ;  /* 0x0000018016037812 */ /* 0x000fe200078ec0ff */
[----:B------:R-:W-:Y:S01]  /*22530*/  IMAD.SHL.U32 R9, R14, 0x2, RZ ;  /* 0x000000020e097824 */ /* 0x000fe200078e00ff */
[C---:B------:R-:W-:Y:S02]  /*22540*/  LOP3.LUT R4, R2.reuse, 0x380, RZ, 0xc0, !PT ;  /* 0x0000038002047812 */ /* 0x040fe400078ec0ff */
[----:B------:R-:W-:Y:S02]  /*22550*/  SHF.R.U32.HI R5, RZ, 0x5, R13 ;  /* 0x00000005ff057819 */ /* 0x000fe4000001160d */
[----:B------:R-:W-:-:S02]  /*22560*/  LOP3.LUT R2, R2, 0x400, RZ, 0xc0, !PT ;  /* 0x0000040002027812 */ /* 0x000fc400078ec0ff */
[----:B------:R-:W-:Y:S02]  /*22570*/  LOP3.LUT R8, R7, 0x40, RZ, 0xc0, !PT ;  /* 0x0000004007087812 */ /* 0x000fe400078ec0ff */
[----:B------:R-:W-:Y:S01]  /*22580*/  LOP3.LUT R0, R3, 0x30, R0, 0xf8, !PT ;  /* 0x0000003003007812 */ /* 0x000fe200078ef800 */
[----:B------:R-:W-:Y:S01]  /*22590*/  IMAD.SHL.U32 R3, R14, 0x8, RZ ;  /* 0x000000080e037824 */ /* 0x000fe200078e00ff */
[----:B------:R-:W-:Y:S01]  /*225a0*/  LOP3.LUT R4, R4, 0x10, R14, 0xf8, !PT ;  /* 0x0000001004047812 */ /* 0x000fe200078ef80e */
[C---:B------:R-:W-:Y:S01]  /*225b0*/  IMAD R2, R5.reuse, 0x800, R2 ;  /* 0x0000080005027824 */ /* 0x040fe200078e0202 */
[----:B------:R-:W-:Y:S01]  /*225c0*/  R2P PR, R14, 0x6 ;  /* 0x000000060e007804 */ /* 0x000fe20000000000 */
[----:B------:R-:W-:Y:S01]  /*225d0*/  IMAD R11, R5, 0x200, R8 ;  /* 0x00000200050b7824 */ /* 0x000fe200078e0208 */
[----:B------:R-:W-:Y:S02]  /*225e0*/  LOP3.LUT R6, R7, 0x1b0, RZ, 0xc0, !PT ;  /* 0x000001b007067812 */ /* 0x000fe400078ec0ff */
[----:B------:R-:W-:-:S02]  /*225f0*/  LOP3.LUT R5, R4, 0x70, R7, 0x78, !PT ;  /* 0x0000007004057812 */ /* 0x000fc400078e7807 */
[----:B------:R-:W-:Y:S01]  /*22600*/  LOP3.LUT R3, R0, 0x30, R3, 0x78, !PT ;  /* 0x0000003000037812 */ /* 0x000fe200078e7803 */
[----:B------:R-:W-:Y:S01]  /*22610*/  IMAD.MOV.U32 R0, RZ, RZ, 0x20 ;  /* 0x00000020ff007424 */ /* 0x000fe200078e00ff */
[----:B------:R-:W-:Y:S01]  /*22620*/  LOP3.LUT R6, R6, 0x30, R9, 0x78, !PT ;  /* 0x0000003006067812 */ /* 0x000fe200078e7809 */
[----:B------:R-:W-:Y:S01]  /*22630*/  IMAD.IADD R12, R2, 0x1, R5 ;  /* 0x00000001020c7824 */ /* 0x000fe200078e0205 */
[----:B------:R-:W-:Y:S01]  /*22640*/  MOV R4, 0x400 ;  /* 0x0000040000047802 */ /* 0x000fe20000000f00 */
[----:B------:R-:W-:Y:S01]  /*22650*/  IMAD.SHL.U32 R2, R14, 0x20, RZ ;  /* 0x000000200e027824 */ /* 0x000fe200078e00ff */
[----:B------:R-:W-:Y:S01]  /*22660*/  SEL R0, R0, 0xffffffe0, !P1 ;  /* 0xffffffe000007807 */ /* 0x000fe20004800000 */
[----:B------:R-:W-:Y:S01]  /*22670*/  IMAD.IADD R10, R6, 0x1, R11 ;  /* 0x00000001060a7824 */ /* 0x000fe200078e020b */
[----:B------:R-:W-:Y:S01]  /*22680*/  LEA R23, R37, R4, 0x18 ;  /* 0x0000000425177211 */ /* 0x000fe200078ec0ff */
[C---:B------:R-:W-:Y:S01]  /*22690*/  VIADD R5, R12.reuse, 0x40 ;  /* 0x000000400c057836 */ /* 0x040fe20000000000 */
[----:B------:R-:W-:Y:S01]  /*226a0*/  LOP3.LUT R22, R3, 0x640, R22, 0xf8, !PT ;  /* 0x0000064003167812 */ /* 0x000fe200078ef816 */
[----:B------:R-:W-:Y:S01]  /*226b0*/  @P2 VIADD R5, R12, 0xffffffc0 ;  /* 0xffffffc00c052836 */ /* 0x000fe20000000000 */
[----:B------:R-:W-:Y:S01]  /*226c0*/  STL [R1+0x10], R10 ;  /* 0x0000100a01007387 */ /* 0x000fe20000100800 */
[C---:B------:R-:W-:Y:S01]  /*226d0*/  IMAD.IADD R4, R0.reuse, 0x1, R12 ;  /* 0x0000000100047824 */ /* 0x040fe200078e020c */
[----:B------:R-:W-:Y:S01]  /*226e0*/  SHF.R.U32.HI R3, RZ, 0x2, R13 ;  /* 0x00000002ff037819 */ /* 0x000fe2000001160d */
[----:B------:R-:W-:Y:S01]  /*226f0*/  IMAD.IADD R0, R0, 0x1, R5 ;  /* 0x0000000100007824 */ /* 0x000fe200078e0205 */
[----:B------:R-:W-:Y:S01]  /*22700*/  STL [R1+0xc], R12 ;  /* 0x00000c0c01007387 */ /* 0x000fe20000100800 */
[----:B------:R-:W-:-:S02]  /*22710*/  LOP3.LUT R2, R2, 0x60, RZ, 0xc0, !PT ;  /* 0x0000006002027812 */ /* 0x000fc400078ec0ff */
[----:B------:R-:W-:Y:S01]  /*22720*/  LOP3.LUT R32, R7, 0x30, RZ, 0xc0, !PT ;  /* 0x0000003007207812 */ /* 0x000fe200078ec0ff */
[----:B------:R-:W-:Y:S04]  /*22730*/  STL [R1+0x4], R5 ;  /* 0x0000040501007387 */ /* 0x000fe80000100800 */
[----:B------:R-:W-:Y:S04]  /*22740*/  STL [R1+0x8], R4 ;  /* 0x0000080401007387 */ /* 0x000fe80000100800 */
[----:B------:R-:W-:Y:S04]  /*22750*/  STL [R1+0x30], RZ ;  /* 0x000030ff01007387 */ /* 0x000fe80000100800 */
[----:B------:R0:W-:Y:S02]  /*22760*/  STL [R1+0x14], R0 ;  /* 0x0000140001007387 */ /* 0x0001e40000100800 */
[----:B0-----:R-:W-:Y:S01]  /*22770*/  LOP3.LUT R0, R3, R2, RZ, 0xfc, !PT ;  /* 0x0000000203007212 */ /* 0x001fe200078efcff */
[----:B------:R-:W-:Y:S01]  /*22780*/  IMAD.IADD R0, R23, 0x1, R10 ;  /* 0x0000000117007824 */ /* 0x000fe200078e020a */
[----:B------:R-:W-:-:S02]  /*22790*/  LOP3.LUT R3, R32, 0x40, RZ, 0xfc, !PT ;  /* 0x0000004020037812 */ /* 0x000fc400078efcff */
[----:B------:R-:W-:Y:S02]  /*227a0*/  LOP3.LUT R2, R32, 0x80, RZ, 0xfc, !PT ;  /* 0x0000008020027812 */ /* 0x000fe400078efcff */
[----:B------:R0:W-:Y:S01]  /*227b0*/  STL [R1+0x18], R0 ;  /* 0x0000180001007387 */ /* 0x0001e20000100800 */
[C---:B------:R-:W-:Y:S02]  /*227c0*/  LOP3.LUT R3, R22.reuse, 0x2800, RZ, 0xfc, !PT ;  /* 0x0000280016037812 */ /* 0x040fe400078efcff */
[C---:B------:R-:W-:Y:S02]  /*227d0*/  LOP3.LUT R2, R22.reuse, 0x4800, RZ, 0xfc, !PT ;  /* 0x0000480016027812 */ /* 0x040fe400078efcff */
[C---:B------:R-:W-:Y:S02]  /*227e0*/  LOP3.LUT R3, R22.reuse, 0x5000, RZ, 0xfc, !PT ;  /* 0x0000500016037812 */ /* 0x040fe400078efcff */
[C---:B------:R-:W-:Y:S02]  /*227f0*/  LOP3.LUT R2, R22.reuse, 0x3800, RZ, 0xfc, !PT ;  /* 0x0000380016027812 */ /* 0x040fe400078efcff */
[----:B0-----:R-:W-:-:S02]  /*22800*/  LOP3.LUT R0, R22, 0x3000, RZ, 0xfc, !PT ;  /* 0x0000300016007812 */ /* 0x001fc400078efcff */
[----:B------:R-:W-:-:S07]  /*22810*/  LOP3.LUT R0, R22, 0x5800, RZ, 0xfc, !PT ;  /* 0x0000580016007812 */ /* 0x000fce00078efcff */
.L_x_5580:
[----:B------:R-:W-:Y:S05]  /*22820*/  YIELD ;  /* 0x0000000000007946 */ /* 0x000fea0003800000 */
[----:B------:R-:W-:Y:S01]  /*22830*/  ULDC.64 UR4, c[0x0][0xa28] ;  /* 0x00028a0000047ab9 */ /* 0x000fe20000000a00 */
[----:B------:R-:W-:Y:S01]  /*22840*/  IMAD.MOV.U32 R33, RZ, RZ, RZ ;  /* 0x000000ffff217224 */ /* 0x000fe200078e00ff */
[----:B------:R-:W-:Y:S01]  /*22850*/  ISETP.NE.U32.AND P0, PT, RZ, UR4, PT ;  /* 0x00000004ff007c0c */ /* 0x000fe2000bf05070 */
[----:B0-----:R-:W0:Y:S01]  /*22860*/  LDC.64 R4, c[0x0][0xa00] ;  /* 0x00028000ff047b82 */ /* 0x001e220000000a00 */
[----:B------:R-:W-:Y:S02]  /*22870*/  ULDC.64 UR6, c[0x0][0xa10] ;  /* 0x0002840000067ab9 */ /* 0x000fe40000000a00 */
[----:B------:R-:W-:Y:S01]  /*22880*/  ISETP.NE.AND.EX P0, PT, RZ, UR5, PT, P0 ;  /* 0x00000005ff007c0c */ /* 0x000fe2000bf05300 */
[----:B------:R-:W-:-:S12]  /*22890*/  ULDC.64 UR4, c[0x0][0xa18] ;  /* 0x0002860000047ab9 */ /* 0x000fd80000000a00 */
[----:B-1----:R-:W1:Y:S01]  /*228a0*/  @P0 LDC.64 R2, c[0x0][0xa28] ;  /* 0x00028a00ff020b82 */ /* 0x002e620000000a00 */
[----:B------:R-:W-:Y:S01]  /*228b0*/  ISETP.NE.U32.AND P1, PT, RZ, UR6, PT ;  /* 0x00000006ff007c0c */ /* 0x000fe2000bf25070 */
[----:B-1----:R-:W-:-:S05]  /*228c0*/  @P0 IMAD.WIDE R2, R19, 0x4, R2 ;  /* 0x0000000413020825 */ /* 0x002fca00078e0202 */
[----:B------:R1:W5:Y:S01]  /*228d0*/  @P0 LDG.E R33, desc[UR42][R2.64] ;  /* 0x0000002a02210981 */ /* 0x000362000c1e1900 */
[----:B------:R-:W-:Y:S01]  /*228e0*/  ISETP.NE.U32.AND P0, PT, RZ, UR4, PT ;  /* 0x00000004ff007c0c */ /* 0x000fe2000bf05070 */
[----:B------:R-:W-:Y:S01]  /*228f0*/  IMAD.MOV.U32 R8, RZ, RZ, RZ ;  /* 0x000000ffff087224 */ /* 0x000fe200078e00ff */
[----:B------:R-:W-:Y:S01]  /*22900*/  ISETP.NE.AND.EX P1, PT, RZ, UR7, PT, P1 ;  /* 0x00000007ff007c0c */ /* 0x000fe2000bf25310 */
[----:B0-----:R-:W-:Y:S01]  /*22910*/  IMAD.WIDE R4, R19, 0x4, R4 ;  /* 0x0000000413047825 */ /* 0x001fe200078e0204 */
[----:B------:R-:W-:Y:S01]  /*22920*/  ISETP.NE.AND.EX P2, PT, RZ, UR5, PT, P0 ;  /* 0x00000005ff007c0c */ /* 0x000fe2000bf45300 */
[----:B------:R-:W-:Y:S02]  /*22930*/  ULDC.64 UR4, c[0x0][0xa00] ;  /* 0x0002800000047ab9 */ /* 0x000fe40000000a00 */
[----:B------:R-:W-:Y:S01]  /*22940*/  ISETP.NE.U32.AND P0, PT, RZ, UR4, PT ;  /* 0x00000004ff007c0c */ /* 0x000fe2000bf05070 */
[----:B------:R-:W-:Y:S01]  /*22950*/  IMAD.MOV.U32 R0, RZ, RZ, RZ ;  /* 0x000000ffff007224 */ /* 0x000fe200078e00ff */
[----:B-1----:R-:W0:Y:S02]  /*22960*/  LDC.64 R2, c[0x0][0xa10] ;  /* 0x00028400ff027b82 */ /* 0x002e240000000a00 */
[----:B------:R-:W-:-:S06]  /*22970*/  ISETP.NE.AND.EX P0, PT, RZ, UR5, PT, P0 ;  /* 0x00000005ff007c0c */ /* 0x000fcc000bf05300 */
[----:B------:R-:W1:Y:S07]  /*22980*/  @P2 LDC.64 R6, c[0x0][0xa18] ;  /* 0x00028600ff062b82 */ /* 0x000e6e0000000a00 */
[----:B--2---:R-:W2:Y:S01]  /*22990*/  @P0 LDG.E R8, desc[UR42][R4.64] ;  /* 0x0000002a04080981 */ /* 0x004ea2000c1e1900 */
[----:B0-----:R-:W-:-:S05]  /*229a0*/  IMAD.WIDE R2, R19, 0x4, R2 ;  /* 0x0000000413027825 */ /* 0x001fca00078e0202 */
[----:B------:R-:W5:Y:S01]  /*229b0*/  @P1 LDG.E R0, desc[UR42][R2.64] ;  /* 0x0000002a02001981 */ /* 0x000f62000c1e1900 */
[----:B------:R-:W-:Y:S02]  /*229c0*/  ULDC UR4, c[0x0][0x288] ;  /* 0x0000a20000047ab9 */ /* 0x000fe40000000800 */
[----:B------:R-:W-:Y:S01]  /*229d0*/  IMAD.U32 R34, RZ, RZ, UR4 ;  /* 0x00000004ff227e24 */ /* 0x000fe2000f8e00ff */
[----:B------:R-:W-:Y:S02]  /*229e0*/  ULDC.64 UR4, c[0x0][0x418] ;  /* 0x0001060000047ab9 */ /* 0x000fe40000000a00 */
[----:B------:R-:W-:-:S03]  /*229f0*/  UISETP.NE.U32.AND UP0, UPT, UR4, URZ, UPT ;  /* 0x0000003f0400728c */ /* 0x000fc6000bf05070 */
[----:B------:R-:W-:Y:S01]  /*22a00*/  ULDC UR4, c[0x0][0x424] ;  /* 0x0001090000047ab9 */ /* 0x000fe20000000800 */
[----:B------:R-:W-:Y:S01]  /*22a10*/  UISETP.NE.AND.EX UP0, UPT, UR5, URZ, UPT, UP0 ;  /* 0x0000003f0500728c */ /* 0x000fe2000bf05300 */
[----:B-1----:R-:W-:Y:S02]  /*22a20*/  @P2 IMAD.WIDE R6, R19, 0x4, R6 ;  /* 0x0000000413062825 */ /* 0x002fe400078e0206 */
[----:B------:R-:W-:Y:S01]  /*22a30*/  ULDC UR5, c[0x0][0x2f0] ;  /* 0x0000bc0000057ab9 */ /* 0x000fe20000000800 */
[----:B------:R-:W-:Y:S02]  /*22a40*/  USEL UR4, UR4, 0x1, UP0 ;  /* 0x0000000104047887 */ /* 0x000fe40008000000 */
[----:B------:R0:W5:Y:S02]  /*22a50*/  @P2 LDG.E R34, desc[UR42][R6.64] ;  /* 0x0000002a06222981 */ /* 0x000164000c1e1900 */
[----:B------:R-:W-:-:S03]  /*22a60*/  UIMAD UR4, UR4, UR5, URZ ;  /* 0x00000005040472a4 */ /* 0x000fc6000f8e023f */
[----:B------:R-:W-:Y:S02]  /*22a70*/  ULDC UR5, c[0x0][0x348] ;  /* 0x0000d20000057ab9 */ /* 0x000fe40000000800 */
[----:B0-----:R-:W-:Y:S01]  /*22a80*/  IMAD.U32 R6, RZ, RZ, UR5 ;  /* 0x00000005ff067e24 */ /* 0x001fe2000f8e00ff */
[----:B--2---:R0:W-:Y:S02]  /*22a90*/  STL [R1+0x1c], R8 ;  /* 0x00001c0801007387 */ /* 0x0041e40000100800 */
[----:B0-----:R-:W-:Y:S01]  /*22aa0*/  IMAD.U32 R8, RZ, RZ, UR4 ;  /* 0x00000004ff087e24 */ /* 0x001fe2000f8e00ff */
[----:B---3--:R-:W-:Y:S06]  /*22ab0*/  @P2 BRA `(.L_x_5447) ;  /* 0x0000000000102947 */ /* 0x008fec0003800000 */
[----:B------:R-:W-:Y:S05]  /*22ac0*/  @!P0 BRA `(.L_x_5447) ;  /* 0x00000000000c8947 */ /* 0x000fea0003800000 */
[----:B-----5:R-:W2:Y:S04]  /*22ad0*/  LDG.E R34, desc[UR42][R4.64] ;  /* 0x0000002a04227981 */ /* 0x020ea8000c1e1900 */
[----:B------:R-:W2:Y:S02]  /*22ae0*/  LDG.E R4, desc[UR42][R4.64+0x4] ;  /* 0x0000042a04047981 */ /* 0x000ea4000c1e1900 */
[----:B--2---:R-:W-:-:S07]  /*22af0*/  IMAD.IADD R34, R4, 0x1, -R34 ;  /* 0x0000000104227824 */ /* 0x004fce00078e0a22 */
.L_x_5447:
[----:B------:R-:W-:Y:S02]  /*22b00*/  ULDC.64 UR4, c[0x0][0xa20] ;  /* 0x0002880000047ab9 */ /* 0x000fe40000000a00 */
[----:B------:R-:W-:-:S04]  /*22b10*/  ISETP.NE.U32.AND P0, PT, RZ, UR4, PT ;  /* 0x00000004ff007c0c */ /* 0x000fc8000bf05070 */
[----:B------:R-:W-:-:S13]  /*22b20*/  ISETP.NE.AND.EX P0, PT, RZ, UR5, PT, P0 ;  /* 0x00000005ff007c0c */ /* 0x000fda000bf05300 */
[----:B------:R-:W-:Y:S05]  /*22b30*/  @!P0 BRA `(.L_x_5448) ;  /* 0x0000000000108947 */ /* 0x000fea0003800000 */
[----:B------:R-:W0:Y:S02]  /*22b40*/  LDC.64 R4, c[0x0][0xa20] ;  /* 0x00028800ff047b82 */ /* 0x000e240000000a00 */
[----:B0-----:R-:W-:-:S05]  /*22b50*/  IMAD.WIDE R4, R19, 0x4, R4 ;  /* 0x0000000413047825 */ /* 0x001fca00078e0204 */
[----:B------:R0:W5:Y:S01]  /*22b60*/  LDG.E R8, desc[UR42][R4.64] ;  /* 0x0000002a04087981 */ /* 0x000162000c1e1900 */
[----:B------:R-:W-:Y:S05]  /*22b70*/  BRA `(.L_x_5449) ;  /* 0x0000000000247947 */ /* 0x000fea0003800000 */
.L_x_5448:
[----:B------:R-:W-:Y:S02]  /*22b80*/  ULDC.64 UR4, c[0x0][0xa08] ;  /* 0x0002820000047ab9 */ /* 0x000fe40000000a00 */
[----:B------:R-:W-:-:S04]  /*22b90*/  ISETP.NE.U32.AND P0, PT, RZ, UR4, PT ;  /* 0x00000004ff007c0c */ /* 0x000fc8000bf05070 */
[----:B------:R-:W-:-:S13]  /*22ba0*/  ISETP.NE.AND.EX P0, PT, RZ, UR5, PT, P0 ;  /* 0x00000005ff007c0c */ /* 0x000fda000bf05300 */
[----:B------:R-:W-:Y:S05]  /*22bb0*/  @!P0 BRA `(.L_x_5449) ;  /* 0x0000000000148947 */ /* 0x000fea0003800000 */
[----:B------:R-:W0:Y:S02]  /*22bc0*/  LDC.64 R4, c[0x0][0xa08] ;  /* 0x00028200ff047b82 */ /* 0x000e240000000a00 */
[----:B0-----:R-:W-:-:S05]  /*22bd0*/  IMAD.WIDE R4, R19, 0x4, R4 ;  /* 0x0000000413047825 */ /* 0x001fca00078e0204 */
[----:B------:R-:W2:Y:S04]  /*22be0*/  LDG.E R8, desc[UR42][R4.64] ;  /* 0x0000002a04087981 */ /* 0x000ea8000c1e1900 */
[----:B------:R-:W2:Y:S02]  /*22bf0*/  LDG.E R4, desc[UR42][R4.64+0x4] ;  /* 0x0000042a04047981 */ /* 0x000ea4000c1e1900 */
[----:B--2---:R-:W-:-:S07]  /*22c00*/  IMAD.IADD R8, R4, 0x1, -R8 ;  /* 0x0000000104087824 */ /* 0x004fce00078e0a08 */
.L_x_5449:
[----:B0-----:R-:W2:Y:S04]  /*22c10*/  @P1 LDG.E R4, desc[UR42][R2.64] ;  /* 0x0000002a02041981 */ /* 0x001ea8000c1e1900 */
[----:B------:R0:W2:Y:S01]  /*22c20*/  @P1 LDG.E R5, desc[UR42][R2.64+0x4] ;  /* 0x0000042a02051981 */ /* 0x0000a2000c1e1900 */
[----:B------:R-:W-:Y:S02]  /*22c30*/  IMAD.SHL.U32 R17, R17, 0x80, RZ ;  /* 0x0000008011117824 */ /* 0x000fe400078e00ff */
[----:B-----5:R-:W-:Y:S02]  /*22c40*/  IMAD.IADD R8, R8, 0x1, -R33 ;  /* 0x0000000108087824 */ /* 0x020fe400078e0a21 */
[----:B------:R-:W-:Y:S01]  /*22c50*/  VIADD R9, R17, 0x7f ;  /* 0x0000007f11097836 */ /* 0x000fe20000000000 */
[----:B0-----:R-:W0:Y:S02]  /*22c60*/  LDC R2, c[0x0][0x448] ;  /* 0x00011200ff027b82 */ /* 0x001e240000000800 */
[----:B0-----:R-:W-:-:S13]  /*22c70*/  ISETP.NE.AND P2, PT, R2, 0x1, PT ;  /* 0x000000010200780c */ /* 0x001fda0003f45270 */
[----:B------:R-:W0:Y:S08]  /*22c80*/  @P2 LDC R3, c[0x0][0x44c] ;  /* 0x00011300ff032b82 */ /* 0x000e300000000800 */
[----:B------:R-:W1:Y:S01]  /*22c90*/  @P2 LDC R2, c[0x0][0x450] ;  /* 0x00011400ff022b82 */ /* 0x000e620000000800 */
[----:B0-----:R-:W-:-:S05]  /*22ca0*/  @P2 IMAD.HI.U32 R3, R9, R3, RZ ;  /* 0x0000000309032227 */ /* 0x001fca00078e00ff */
[----:B-1----:R-:W-:Y:S01]  /*22cb0*/  @P2 SHF.R.U32.HI R9, RZ, R2, R3 ;  /* 0x00000002ff092219 */ /* 0x002fe20000011603 */
[----:B--2---:R-:W-:-:S04]  /*22cc0*/  @P1 IMAD.IADD R6, R5, 0x1, -R4 ;  /* 0x0000000105061824 */ /* 0x004fc800078e0a04 */
[----:B------:R-:W-:-:S04]  /*22cd0*/  IMAD.IADD R26, R8, 0x1, R6 ;  /* 0x00000001081a7824 */ /* 0x000fc800078e0206 */
[C---:B------:R-:W-:Y:S01]  /*22ce0*/  VIADD R10, R26.reuse, 0x7f ;  /* 0x0000007f1a0a7836 */ /* 0x040fe20000000000 */
[----:B------:R-:W-:-:S04]  /*22cf0*/  IADD3 R7, R26, 0x1, -R34 ;  /* 0x000000011a077810 */ /* 0x000fc80007ffe822 */
[----:B------:R-:W-:Y:S01]  /*22d00*/  SHF.R.S32.HI R2, RZ, 0x1f, R10 ;  /* 0x0000001fff027819 */ /* 0x000fe2000001140a */
[----:B------:R-:W-:-:S03]  /*22d10*/  IMAD.IADD R9, R7, 0x1, R9 ;  /* 0x0000000107097824 */ /* 0x000fc600078e0209 */
[----:B------:R-:W-:Y:S02]  /*22d20*/  LEA.HI R10, R2, R10, RZ, 0x7 ;  /* 0x0000000a020a7211 */ /* 0x000fe400078f38ff */
[----:B------:R-:W0:Y:S02]  /*22d30*/  LDC.64 R2, c[0x0][0x9e0] ;  /* 0x00027800ff027b82 */ /* 0x000e240000000a00 */
[----:B------:R-:W-:Y:S02]  /*22d40*/  SHF.R.S32.HI R10, RZ, 0x7, R10 ;  /* 0x00000007ff0a7819 */ /* 0x000fe4000001140a */
        /* <DEDUP_REMOVED lines=14> */
.L_x_5452:
[----:B------:R-:W-:-:S13]  /*22e30*/  ISETP.NE.AND P0, PT, R3, 0x1, PT ;  /* 0x000000010300780c */ /* 0x000fda0003f05270 */
[----:B------:R-:W0:Y:S02]  /*22e40*/  @P0 LDC.64 R4, c[0x0][0x9e8] ;  /* 0x00027a00ff040b82 */ /* 0x000e240000000a00 */
[----:B0-----:R-:W-:-:S05]  /*22e50*/  @P0 IMAD.HI.U32 R4, R11, R4, RZ ;  /* 0x000000040b040227 */ /* 0x001fca00078e00ff */
[----:B------:R-:W-:-:S07]  /*22e60*/  @P0 SHF.R.U32.HI R11, RZ, R5, R4 ;  /* 0x00000005ff0b0219 */ /* 0x000fce0000011604 */
.L_x_5453:
[----:B------:R-:W-:Y:S05]  /*22e70*/  BSYNC B0 ;  /* 0x0000000000007941 */ /* 0x000fea0003800000 */
.L_x_5451:
[----:B------:R-:W-:-:S05]  /*22e80*/  IMAD R11, R11, R3, R3 ;  /* 0x000000030b0b7224 */ /* 0x000fca00078e0203 */
[----:B------:R-:W-:-:S07]  /*22e90*/  VIMNMX R2, R2, R11, PT ;  /* 0x0000000b02027248 */ /* 0x000fce0003fe0100 */
.L_x_5450:
[----:B------:R-:W0:Y:S01]  /*22ea0*/  @P2 LDC R9, c[0x0][0x44c] ;  /* 0x00011300ff092b82 */ /* 0x000e220000000800 */
[----:B------:R-:W-:Y:S01]  /*22eb0*/  IMAD.MOV.U32 R4, RZ, RZ, R17 ;  /* 0x000000ffff047224 */ /* 0x000fe200078e0011 */
[----:B------:R-:W-:-:S06]  /*22ec0*/  ULDC UR4, c[0x0][0x9dc] ;  /* 0x0002770000047ab9 */ /* 0x000fcc0000000800 */
[----:B------:R-:W1:Y:S01]  /*22ed0*/  @P2 LDC R5, c[0x0][0x450] ;  /* 0x00011400ff052b82 */ /* 0x000e620000000800 */
[----:B0-----:R-:W-:-:S05]  /*22ee0*/  @P2 IMAD.HI.U32 R9, R17, R9, RZ ;  /* 0x0000000911092227 */ /* 0x001fca00078e00ff */
[----:B-1----:R-:W-:Y:S01]  /*22ef0*/  @P2 SHF.R.U32.HI R4, RZ, R5, R9 ;  /* 0x00000005ff042219 */ /* 0x002fe20000011609 */
[----:B------:R-:W-:-:S04]  /*22f00*/  IMAD.IADD R9, R26, 0x1, -R34 ;  /* 0x000000011a097824 */ /* 0x000fc800078e0a22 */
        /* <DEDUP_REMOVED lines=13> */
.L_x_5456:
[----:B------:R-:W-:-:S13]  /*22fe0*/  ISETP.NE.AND P0, PT, R3, 0x1, PT ;  /* 0x000000010300780c */ /* 0x000fda0003f05270 */
[----:B------:R-:W0:Y:S02]  /*22ff0*/  @P0 LDC.64 R4, c[0x0][0x9e8] ;  /* 0x00027a00ff040b82 */ /* 0x000e240000000a00 */
[----:B0-----:R-:W-:-:S05]  /*23000*/  @P0 IMAD.HI.U32 R4, R12, R4, RZ ;  /* 0x000000040c040227 */ /* 0x001fca00078e00ff */
[----:B------:R-:W-:-:S07]  /*23010*/  @P0 SHF.R.U32.HI R12, RZ, R5, R4 ;  /* 0x00000005ff0c0219 */ /* 0x000fce0000011604 */
.L_x_5457:
[----:B------:R-:W-:Y:S05]  /*23020*/  BSYNC B0 ;  /* 0x0000000000007941 */ /* 0x000fea0003800000 */
.L_x_5455:
[----:B------:R-:W-:-:S05]  /*23030*/  IMAD R3, R12, R3, RZ ;  /* 0x000000030c037224 */ /* 0x000fca00078e02ff */
[----:B------:R-:W-:-:S07]  /*23040*/  VIMNMX R11, R11, R3, !PT ;  /* 0x000000030b0b7248 */ /* 0x000fce0007fe0100 */
.L_x_5454:
        /* <DEDUP_REMOVED lines=11> */
[----:B------:R-:W-:Y:S01]  /*23100*/  VIMNMX R3, R3, R6, PT ;  /* 0x0000000603037248 */ /* 0x000fe20003fe0100 */
[----:B------:R-:W-:-:S05]  /*23110*/  IMAD R2, R2, 0x80, -R8 ;  /* 0x0000008002027824 */ /* 0x000fca00078e0a08 */
        /* <DEDUP_REMOVED lines=18> */
.L_x_5695:
[----:B-1----:R-:W-:Y:S02]  /*23240*/  ISETP.NE.AND P0, PT, R14, RZ, PT ;  /* 0x000000ff0e00720c */ /* 0x002fe40003f05270 */
[----:B------:R-:W-:-:S11]  /*23250*/  PLOP3.LUT P6, PT, PT, PT, PT, 0x8, 0x0 ;  /* 0x000000000000781c */ /* 0x000fd60003fce170 */
[----:B------:R-:W-:Y:S05]  /*23260*/  @P0 BRA `(.L_x_5461) ;  /* 0x00000000000c0947 */ /* 0x000fea0003800000 */
[----:B------:R-:W-:-:S03]  /*23270*/  UMOV UR4, 0xffffffff ;  /* 0xffffffff00047882 */ /* 0x000fc60000000000 */
[----:B------:R-:W-:Y:S05]  /*23280*/  BRA.DIV UR4, `(.L_x_5462) ;  /* 0x0000009204887947 */ /* 0x000fea000b800000 */
[----:B------:R-:W-:-:S13]  /*23290*/  ELECT P6, URZ, PT ;  /* 0x00000000003f782f */ /* 0x000fda00038c0000 */
.L_x_5461:
        /* <DEDUP_REMOVED lines=9> */
.L_x_5698:
[----:B------:R-:W-:Y:S05]  /*23330*/  BSYNC B1 ;  /* 0x0000000000017941 */ /* 0x000fea0003800000 */
.L_x_5463:
        /* <DEDUP_REMOVED lines=10> */
.L_x_5699:
[----:B------:R-:W-:Y:S05]  /*233e0*/  BSYNC B2 ;  /* 0x0000000000027941 */ /* 0x000fea0003800000 */
.L_x_5467:
        /* <DEDUP_REMOVED lines=9> */
.L_x_5470:
[----:B------:R-:W-:Y:S05]  /*23480*/  BSYNC B2 ;  /* 0x0000000000027941 */ /* 0x000fea0003800000 */
.L_x_5469:
[----:B------:R-:W-:Y:S01]  /*23490*/  IMAD.MOV.U32 R24, RZ, RZ, RZ ;  /* 0x000000ffff187224 */ /* 0x000fe200078e00ff */
[----:B------:R-:W-:Y:S01]  /*234a0*/  UIADD3 UR4, UP0, UR40, 0x570, URZ ;  /* 0x0000057028047890 */ /* 0x000fe2000ff1e03f */
[----:B------:R-:W-:Y:S01]  /*234b0*/  IMAD R6, R2, 0x80, R0 ;  /* 0x0000008002067824 */ /* 0x000fe200078e0200 */
[----:B------:R-:W-:Y:S01]  /*234c0*/  PLOP3.LUT P0, PT, PT, PT, PT, 0x80, 0x0 ;  /* 0x000000000000781c */ /* 0x000fe20003f0f070 */
[----:B------:R-:W-:Y:S01]  /*234d0*/  IMAD R8, R27, 0x6000, R23 ;  /* 0x000060001b087824 */ /* 0x000fe200078e0217 */
[----:B------:R-:W-:Y:S01]  /*234e0*/  R2UR UR10, R24 ;  /* 0x00000000180a72ca */ /* 0x000fe200000e0000 */
[----:B------:R-:W-:Y:S01]  /*234f0*/  VIADD R6, R6, 0xffffff80 ;  /* 0xffffff8006067836 */ /* 0x000fe20000000000 */
[----:B------:R-:W-:Y:S01]  /*23500*/  UIADD3.X UR5, URZ, UR41, URZ, UP0, !UPT ;  /* 0x000000293f057290 */ /* 0x000fe200087fe43f */
[----:B0-----:R-:W-:Y:S01]  /*23510*/  VIADD R3, R12, 0x2a890 ;  /* 0x0002a8900c037836 */ /* 0x001fe20000000000 */
[----:B------:R-:W-:Y:S01]  /*23520*/  UMOV UR6, 0x0 ;  /* 0x0000000000067882 */ /* 0x000fe20000000000 */
[----:B------:R-:W-:Y:S01]  /*23530*/  VIADD R13, R8, 0x1e400 ;  /* 0x0001e400080d7836 */ /* 0x000fe20000000000 */
[----:B------:R-:W-:-:S09]  /*23540*/  UMOV UR7, 0x12f00000 ;  /* 0x12f0000000077882 */ /* 0x000fd20000000000 */
.L_x_5471:
        /* <DEDUP_REMOVED lines=16> */
.L_x_5472:
        /* <DEDUP_REMOVED lines=16> */
.L_x_5473:
        /* <DEDUP_REMOVED lines=13> */
.L_x_5700:
[----:B------:R-:W-:Y:S05]  /*23820*/  BSYNC B2 ;  /* 0x0000000000027941 */ /* 0x000fea0003800000 */
.L_x_5474:
        /* <DEDUP_REMOVED lines=11> */
.L_x_5477:
[----:B------:R-:W-:Y:S05]  /*238e0*/  BSYNC B2 ;  /* 0x0000000000027941 */ /* 0x000fea0003800000 */
.L_x_5476:
        /* <DEDUP_REMOVED lines=8> */
.L_x_5478:
        /* <DEDUP_REMOVED lines=15> */
.L_x_5479:
        /* <DEDUP_REMOVED lines=15> */
.L_x_5480:
        /* <DEDUP_REMOVED lines=10> */
.L_x_5466:
[----:B------:R-:W-:Y:S05]  /*23bf0*/  BSYNC B1 ;  /* 0x0000000000017941 */ /* 0x000fea0003800000 */
.L_x_5465:
        /* <DEDUP_REMOVED lines=9> */
.L_x_5497:
[----:B------:R-:W-:Y:S05]  /*23c90*/  YIELD ;  /* 0x0000000000007946 */ /* 0x000fea0003800000 */
[----:B------:R-:W-:Y:S04]  /*23ca0*/  BSSY B1, `(.L_x_5481) ;  /* 0x000008a000017945 */ /* 0x000fe80003800000 */
[----:B------:R-:W-:Y:S05]  /*23cb0*/  @!P6 BRA `(.L_x_5482) ;  /* 0x000000080020e947 */ /* 0x000fea0003800000 */
[----:B------:R-:W-:Y:S01]  /*23cc0*/  IMAD R6, R27, 0x8, R23 ;  /* 0x000000081b067824 */ /* 0x000fe200078e0217 */
[----:B0-----:R-:W-:Y:S01]  /*23cd0*/  SHF.L.U32 R3, R29, 0x1f, RZ ;  /* 0x0000001f1d037819 */ /* 0x001fe200000006ff */
[----:B------:R-:W0:Y:S01]  /*23ce0*/  S2R R2, SR_TID.X ;  /* 0x0000000000027919 */ /* 0x000e220000002100 */
[----:B------:R-:W-:Y:S02]  /*23cf0*/  BSSY B2, `(.L_x_5483) ;  /* 0x0000005000027945 */ /* 0x000fe40003800000 */
[----:B------:R-:W1:Y:S01]  /*23d00*/  SYNCS.PHASECHK.TRANS64.TRYWAIT P1, [R6+URZ+0x2a8a0], R3 ;  /* 0x02a8a003060075a7 */ /* 0x000e62000802017f */
[----:B0-----:R-:W-:-:S04]  /*23d10*/  LOP3.LUT R2, R2, 0x7f, RZ, 0xc0, !PT ;  /* 0x0000007f02027812 */ /* 0x001fc800078ec0ff */
[----:B------:R-:W-:Y:S01]  /*23d20*/  ISETP.NE.AND P2, PT, R2, RZ, PT ;  /* 0x000000ff0200720c */ /* 0x000fe20003f45270 */
[----:B-1----:R-:W-:-:S12]  /*23d30*/  @!P1 BRA `(.L_x_5484) ;  /* 0x0000008800389947 */ /* 0x002fd80003800000 */
.L_x_5701:
[----:B------:R-:W-:Y:S05]  /*23d40*/  BSYNC B2 ;  /* 0x0000000000027941 */ /* 0x000fea0003800000 */
.L_x_5483:
[----:B------:R-:W-:Y:S04]  /*23d50*/  BSSY B2, `(.L_x_5485) ;  /* 0x0000009000027945 */ /* 0x000fe80003800000 */
[----:B------:R-:W-:Y:S05]  /*23d60*/  @P2 BRA `(.L_x_5486) ;  /* 0x00000000001c2947 */ /* 0x000fea0003800000 */
[----:B------:R-:W1:Y:S02]  /*23d70*/  S2R R2, SR_TID.X ;  /* 0x0000000000027919 */ /* 0x000e640000002100 */
[----:B-1----:R-:W-:Y:S01]  /*23d80*/  LOP3.LUT R11, R2, 0x1f, RZ, 0xc0, !PT ;  /* 0x0000001f020b7812 */ /* 0x002fe200078ec0ff */
[----:B------:R-:W-:-:S03]  /*23d90*/  IMAD.MOV.U32 R2, RZ, RZ, 0x6000 ;  /* 0x00006000ff027424 */ /* 0x000fc600078e00ff */
[----:B------:R-:W-:Y:S01]  /*23da0*/  ISETP.NE.AND P1, PT, R11, RZ, PT ;  /* 0x000000ff0b00720c */ /* 0x000fe20003f25270 */
[----:B------:R1:W-:-:S12]  /*23db0*/  SYNCS.ARRIVE.TRANS64 RZ, [R6+URZ+0x2a890], R2 ;  /* 0x02a8900206ff79a7 */ /* 0x0003d8000800003f */
[----:B-1----:R-:W-:Y:S05]  /*23dc0*/  @!P1 BRA `(.L_x_5486) ;  /* 0x0000000000049947 */ /* 0x002fea0003800000 */
[----:B------:R-:W-:Y:S01]  /*23dd0*/  BPT.TRAP 0x1 ;  /* 0x000000040000795c */ /* 0x000fe20000300000 */
.L_x_5486:
[----:B------:R-:W-:Y:S05]  /*23de0*/  BSYNC B2 ;  /* 0x0000000000027941 */ /* 0x000fea0003800000 */
.L_x_5485:
        /* <DEDUP_REMOVED lines=8> */
[----:B------:R-:W-:Y:S01]  /*23e70*/  VIADD R13, R11, 0x1e400 ;  /* 0x0001e4000b0d7836 */ /* 0x000fe20000000000 */
[----:B------:R-:W-:Y:S01]  /*23e80*/  UMOV UR6, 0x0 ;  /* 0x0000000000067882 */ /* 0x000fe20000000000 */
[----:B------:R-:W-:-:S10]  /*23e90*/  UMOV UR7, 0x12f00000 ;  /* 0x12f0000000077882 */ /* 0x000fd40000000000 */
.L_x_5487:
        /* <DEDUP_REMOVED lines=16> */
.L_x_5488:
        /* <DEDUP_REMOVED lines=16> */
.L_x_5489:
        /* <DEDUP_REMOVED lines=13> */
.L_x_5702:
[----:B------:R-:W-:Y:S05]  /*24170*/  BSYNC B2 ;  /* 0x0000000000027941 */ /* 0x000fea0003800000 */
.L_x_5490:
[----:B------:R-:W-:Y:S01]  /*24180*/  BSSY B2, `(.L_x_5492) ;  /* 0x000000b000027945 */ /* 0x000fe20003800000 */
[----:B------:R-:W-:Y:S02]  /*24190*/  IMAD.MOV.U32 R2, RZ, RZ, 0x0 ;  /* 0x00000000ff027424 */ /* 0x000fe400078e00ff */
[----:B01----:R-:W-:Y:S01]  /*241a0*/  IMAD.MOV.U32 R3, RZ, RZ, 0x12f00000 ;  /* 0x12f00000ff037424 */ /* 0x003fe200078e00ff */
        /* <DEDUP_REMOVED lines=8> */
.L_x_5493:
[----:B------:R-:W-:Y:S05]  /*24230*/  BSYNC B2 ;  /* 0x0000000000027941 */ /* 0x000fea0003800000 */
.L_x_5492:
        /* <DEDUP_REMOVED lines=8> */
.L_x_5494:
        /* <DEDUP_REMOVED lines=15> */
.L_x_5495:
        /* <DEDUP_REMOVED lines=15> */
.L_x_5496:
        /* <DEDUP_REMOVED lines=10> */
.L_x_5482:
[----:B------:R-:W-:Y:S05]  /*24540*/  BSYNC B1 ;  /* 0x0000000000017941 */ /* 0x000fea0003800000 */
.L_x_5481:
        /* <DEDUP_REMOVED lines=8> */
.L_x_5459:
[----:B------:R-:W-:Y:S05]  /*245d0*/  BSYNC B0 ;  /* 0x0000000000007941 */ /* 0x000fea0003800000 */
.L_x_5458:
        /* <DEDUP_REMOVED lines=25> */
.L_x_5500:
[----:B------:R-:W-:-:S13]  /*24770*/  ISETP.NE.AND P0, PT, R3, 0x1, PT ;  /* 0x000000010300780c */ /* 0x000fda0003f05270 */
[----:B------:R-:W0:Y:S02]  /*24780*/  @P0 LDC.64 R4, c[0x0][0x9e8] ;  /* 0x00027a00ff040b82 */ /* 0x000e240000000a00 */
[----:B0-----:R-:W-:-:S05]  /*24790*/  @P0 IMAD.HI.U32 R4, R0, R4, RZ ;  /* 0x0000000400040227 */ /* 0x001fca00078e00ff */
[----:B------:R-:W-:-:S07]  /*247a0*/  @P0 SHF.R.U32.HI R0, RZ, R5, R4 ;  /* 0x00000005ff000219 */ /* 0x000fce0000011604 */
.L_x_5501:
[----:B------:R-:W-:Y:S05]  /*247b0*/  BSYNC B0 ;  /* 0x0000000000007941 */ /* 0x000fea0003800000 */
.L_x_5499:
[----:B------:R-:W-:-:S05]  /*247c0*/  IMAD R0, R0, R3, R3 ;  /* 0x0000000300007224 */ /* 0x000fca00078e0203 */
[----:B------:R-:W-:-:S07]  /*247d0*/  VIMNMX R2, R2, R0, PT ;  /* 0x0000000002027248 */ /* 0x000fce0003fe0100 */
.L_x_5498:
[----:B------:R-:W-:Y:S01]  /*247e0*/  VIADD R2, R2, 0x7f ;  /* 0x0000007f02027836 */ /* 0x000fe20000000000 */
[----:B------:R-:W-:Y:S01]  /*247f0*/  ULDC UR4, c[0x0][0x9dc] ;  /* 0x0002770000047ab9 */ /* 0x000fe20000000800 */
[----:B------:R-:W-:-:S03]  /*24800*/  IMAD.MOV.U32 R4, RZ, RZ, R17 ;  /* 0x000000ffff047224 */ /* 0x000fc600078e0011 */
[----:B------:R-:W-:-:S04]  /*24810*/  SHF.R.S32.HI R0, RZ, 0x1f, R2 ;  /* 0x0000001fff007819 */ /* 0x000fc80000011402 */
[----:B------:R-:W-:Y:S02]  /*24820*/  LEA.HI R0, R0, R2, RZ, 0x7 ;  /* 0x0000000200007211 */ /* 0x000fe400078f38ff */
[----:B------:R-:W0:Y:S02]  /*24830*/  @P1 LDC R2, c[0x0][0x44c] ;  /* 0x00011300ff021b82 */ /* 0x000e240000000800 */
[----:B------:R-:W-:-:S04]  /*24840*/  SHF.R.S32.HI R0, RZ, 0x7, R0 ;  /* 0x00000007ff007819 */ /* 0x000fc80000011400 */
[----:B------:R-:W-:Y:S02]  /*24850*/  VIMNMX R35, R10, R0, PT ;  /* 0x000000000a237248 */ /* 0x000fe40003fe0100 */
[----:B------:R-:W1:Y:S03]  /*24860*/  @P1 LDC R0, c[0x0][0x450] ;  /* 0x00011400ff001b82 */ /* 0x000e660000000800 */
[----:B------:R2:W-:Y:S01]  /*24870*/  STL [R1+0x28], R35 ;  /* 0x0000282301007387 */ /* 0x0005e20000100800 */
[----:B0-----:R-:W-:-:S05]  /*24880*/  @P1 IMAD.HI.U32 R2, R17, R2, RZ ;  /* 0x0000000211021227 */ /* 0x001fca00078e00ff */
[----:B-1----:R-:W-:-:S05]  /*24890*/  @P1 SHF.R.U32.HI R4, RZ, R0, R2 ;  /* 0x00000000ff041219 */ /* 0x002fca0000011602 */
        /* <DEDUP_REMOVED lines=13> */
.L_x_5504:
[----:B------:R-:W-:-:S13]  /*24970*/  ISETP.NE.AND P0, PT, R3, 0x1, PT ;  /* 0x000000010300780c */ /* 0x000fda0003f05270 */
[----:B------:R-:W0:Y:S02]  /*24980*/  @P0 LDC.64 R4, c[0x0][0x9e8] ;  /* 0x00027a00ff040b82 */ /* 0x000e240000000a00 */
[----:B0-----:R-:W-:-:S05]  /*24990*/  @P0 IMAD.HI.U32 R4, R2, R4, RZ ;  /* 0x0000000402040227 */ /* 0x001fca00078e00ff */
[----:B------:R-:W-:-:S07]  /*249a0*/  @P0 SHF.R.U32.HI R2, RZ, R5, R4 ;  /* 0x00000005ff020219 */ /* 0x000fce0000011604 */
.L_x_5505:
[----:B------:R-:W-:Y:S05]  /*249b0*/  BSYNC B0 ;  /* 0x0000000000007941 */ /* 0x000fea0003800000 */
.L_x_5503:
[----:B------:R-:W-:-:S05]  /*249c0*/  IMAD R2, R2, R3, RZ ;  /* 0x0000000302027224 */ /* 0x000fca00078e02ff */
[----:B------:R-:W-:-:S07]  /*249d0*/  VIMNMX R0, R0, R2, !PT ;  /* 0x0000000200007248 */ /* 0x000fce0007fe0100 */
.L_x_5502:
        /* <DEDUP_REMOVED lines=23> */
.L_x_5506:
        /* <DEDUP_REMOVED lines=20> */
.L_x_5509:
[----:B------:R-:W-:Y:S05]  /*24c90*/  BSYNC B6 ;  /* 0x0000000000067941 */ /* 0x000fea0003800000 */
.L_x_5508:
[----:B------:R-:W2:Y:S01]  /*24ca0*/  LDL.LU R30, [R1] ;  /* 0x00000000011e7983 */ /* 0x000ea20000300800 */
[----:B------:R-:W-:Y:S01]  /*24cb0*/  VIADD R0, R23, 0xc400 ;  /* 0x0000c40017007836 */ /* 0x000fe20000000000 */
[----:B------:R-:W-:Y:S04]  /*24cc0*/  BSSY B6, `(.L_x_5510) ;  /* 0x0000016000067945 */ /* 0x000fe80003800000 */
[----:B------:R-:W-:Y:S02]  /*24cd0*/  LOP3.LUT P0, RZ, R0, 0x1bf, RZ, 0xc0, !PT ;  /* 0x000001bf00ff7812 */ /* 0x000fe4000780c0ff */
[----:B--2---:R-:W-:-:S11]  /*24ce0*/  LOP3.LUT R30, R30, 0xfffffffe, RZ, 0xc0, !PT ;  /* 0xfffffffe1e1e7812 */ /* 0x004fd600078ec0ff */
[----:B------:R-:W-:-:S05]  /*24cf0*/  @P0 LOP3.LUT R30, R30, 0x1, RZ, 0xfc, !PT ;  /* 0x000000011e1e0812 */ /* 0x000fca00078efcff */
[----:B------:R0:W-:Y:S01]  /*24d00*/  STL [R1], R30 ;  /* 0x0000001e01007387 */ /* 0x0001e20000100800 */
        /* <DEDUP_REMOVED lines=17> */
.L_x_5511:
[----:B------:R-:W-:Y:S05]  /*24e20*/  BSYNC B6 ;  /* 0x0000000000067941 */ /* 0x000fea0003800000 */
.L_x_5510:
        /* <DEDUP_REMOVED lines=20> */
.L_x_5513:
[----:B------:R-:W-:Y:S05]  /*24f70*/  BSYNC B6 ;  /* 0x0000000000067941 */ /* 0x000fea0003800000 */
.L_x_5512:
[----:B------:R-:W-:Y:S01]  /*24f80*/  IMAD.MOV.U32 R31, RZ, RZ, R30 ;  /* 0x000000ffff1f7224 */ /* 0x000fe200078e001e */
        /* <DEDUP_REMOVED lines=19> */
.L_x_5515:
[----:B------:R-:W-:Y:S05]  /*250c0*/  BSYNC B6 ;  /* 0x0000000000067941 */ /* 0x000fea0003800000 */
.L_x_5514:
[----:B------:R-:W-:Y:S01]  /*250d0*/  ULDC.64 UR4, c[0x0][0x9f8] ;  /* 0x00027e0000047ab9 */ /* 0x000fe20000000a00 */
[----:B0-----:R-:W-:Y:S01]  /*250e0*/  IMAD.MOV.U32 R30, RZ, RZ, R19 ;  /* 0x000000ffff1e7224 */ /* 0x001fe200078e0013 */
[----:B------:R-:W-:Y:S01]  /*250f0*/  ISETP.NE.U32.AND P0, PT, RZ, UR4, PT ;  /* 0x00000004ff007c0c */ /* 0x000fe2000bf05070 */
[----:B------:R-:W0:Y:S01]  /*25100*/  LDC R6, c[0x0][0x430] ;  /* 0x00010c00ff067b82 */ /* 0x000e220000000800 */
[----:B------:R-:W1:Y:S02]  /*25110*/  S2R R20, SR_TID.X ;  /* 0x0000000000147919 */ /* 0x000e640000002100 */
[----:B------:R-:W-:Y:S01]  /*25120*/  ISETP.NE.AND.EX P0, PT, RZ, UR5, PT, P0 ;  /* 0x00000005ff007c0c */ /* 0x000fe2000bf05300 */
[----:B------:R-:W2:Y:S01]  /*25130*/  S2R R21, SR_TID.X ;  /* 0x0000000000157919 */ /* 0x000ea20000002100 */
[----:B------:R-:W-:-:S03]  /*25140*/  LEA R0, R35, 0xffffff80, 0x7 ;  /* 0xffffff8023007811 */ /* 0x000fc600078e38ff */
[----:B------:R-:W3:Y:S08]  /*25150*/  LDC R10, c[0x0][0x2f4] ;  /* 0x0000bd00ff0a7b82 */ /* 0x000ef00000000800 */
[----:B------:R-:W4:Y:S02]  /*25160*/  @P0 LDC.64 R2, c[0x0][0x9f8] ;  /* 0x00027e00ff020b82 */ /* 0x000f240000000a00 */
[----:B----4-:R-:W-:-:S05]  /*25170*/  @P0 IMAD.WIDE R2, R19, 0x4, R2 ;  /* 0x0000000413020825 */ /* 0x010fca00078e0202 */
[----:B------:R4:W3:Y:S01]  /*25180*/  @P0 LDG.E R30, desc[UR42][R2.64] ;  /* 0x0000002a021e0981 */ /* 0x0008e2000c1e1900 */
[----:B0-----:R-:W-:Y:S01]  /*25190*/  ISETP.NE.AND P1, PT, R6, 0x1, PT ;  /* 0x000000010600780c */ /* 0x001fe20003f25270 */
[----:B--2---:R-:W-:Y:S01]  /*251a0*/  IMAD.SHL.U32 R21, R21, 0x20, RZ ;  /* 0x0000002015157824 */ /* 0x004fe200078e00ff */
[----:B-1----:R-:W-:-:S04]  /*251b0*/  LOP3.LUT R20, R20, 0x7f, RZ, 0xc0, !PT ;  /* 0x0000007f14147812 */ /* 0x002fc800078ec0ff */
[----:B------:R-:W-:Y:S02]  /*251c0*/  SHF.R.U32.HI R20, RZ, 0x2, R20 ;  /* 0x00000002ff147819 */ /* 0x000fe40000011614 */
[----:B------:R-:W-:-:S04]  /*251d0*/  LOP3.LUT R21, R21, 0x60, RZ, 0xc0, !PT ;  /* 0x0000006015157812 */ /* 0x000fc800078ec0ff */
[----:B------:R-:W-:Y:S01]  /*251e0*/  LOP3.LUT R5, R0, R20, R21, 0xfe, !PT ;  /* 0x0000001400057212 */ /* 0x000fe200078efe15 */
[----:B------:R-:W0:Y:S03]  /*251f0*/  @P1 LDC R4, c[0x0][0x434] ;  /* 0x00010d00ff041b82 */ /* 0x000e260000000800 */
[C---:B------:R-:W-:Y:S01]  /*25200*/  ISETP.GE.AND P0, PT, R5.reuse, R26, PT ;  /* 0x0000001a0500720c */ /* 0x040fe20003f06270 */
[----:B----4-:R-:W-:-:S04]  /*25210*/  IMAD.IADD R3, R5, 0x1, R33 ;  /* 0x0000000105037824 */ /* 0x010fc800078e0221 */
        /* <DEDUP_REMOVED lines=9> */
[C---:B---3--:R-:W-:Y:S02]  /*252b0*/  ISETP.GE.AND P3, PT, R32.reuse, R10, PT ;  /* 0x0000000a2000720c */ /* 0x048fe40003f66270 */
[C---:B------:R-:W-:Y:S02]  /*252c0*/  LOP3.LUT R11, R32.reuse, 0x40, RZ, 0xfc, !PT ;  /* 0x00000040200b7812 */ /* 0x040fe400078efcff */
[----:B------:R-:W-:Y:S01]  /*252d0*/  LOP3.LUT R31, R31, 0xfffffffb, RZ, 0xc0, !PT ;  /* 0xfffffffb1f1f7812 */ /* 0x000fe200078ec0ff */
[----:B------:R-:W-:Y:S01]  /*252e0*/  IMAD.U32 R12, RZ, RZ, UR39 ;  /* 0x00000027ff0c7e24 */ /* 0x000fe2000f8e00ff */
[----:B------:R-:W-:-:S04]  /*252f0*/  LOP3.LUT R21, R32, 0x80, RZ, 0xfc, !PT ;  /* 0x0000008020157812 */ /* 0x000fc800078efcff */
[----:B------:R-:W-:-:S03]  /*25300*/  ISETP.NE.AND P2, PT, R12, 0x3, PT ;  /* 0x000000030c00780c */ /* 0x000fc60003f45270 */
[----:B------:R-:W-:-:S04]  /*25310*/  @P3 LOP3.LUT R31, R31, 0x4, RZ, 0xfc, !PT ;  /* 0x000000041f1f3812 */ /* 0x000fc800078efcff */
[----:B------:R-:W-:-:S04]  /*25320*/  LOP3.LUT R31, R31, 0xfffffff7, RZ, 0xc0, !PT ;  /* 0xfffffff71f1f7812 */ /* 0x000fc800078ec0ff */
[----:B------:R-:W-:Y:S01]  /*25330*/  LOP3.LUT R31, R31, 0xfffffffd, RZ, 0xc0, !PT ;  /* 0xfffffffd1f1f7812 */ /* 0x000fe200078ec0ff */
[----:B------:R-:W-:Y:S01]  /*25340*/  UMOV UR4, 0xffffffff ;  /* 0xffffffff00047882 */ /* 0x000fe20000000000 */
[----:B------:R-:W-:Y:S01]  /*25350*/  SHF.R.S32.HI R35, RZ, 0x1f, R30 ;  /* 0x0000001fff237819 */ /* 0x000fe2000001141e */
[----:B-1----:R-:W-:-:S04]  /*25360*/  @!P0 IMAD.WIDE.U32 R8, R30, R2, R8 ;  /* 0x000000021e088225 */ /* 0x002fc800078e0008 */
[----:B------:R-:W-:-:S04]  /*25370*/  @!P0 IMAD R2, R35, R2, RZ ;  /* 0x0000000223028224 */ /* 0x000fc800078e02ff */
[----:B------:R-:W-:Y:S01]  /*25380*/  @!P0 IMAD R3, R30, R3, R2 ;  /* 0x000000031e038224 */ /* 0x000fe200078e0202 */
[----:B0-----:R-:W-:Y:S01]  /*25390*/  @!P0 LEA R2, P1, R8, R4, 0x2 ;  /* 0x0000000408028211 */ /* 0x001fe200078210ff */
[----:B------:R-:W-:Y:S02]  /*253a0*/  IMAD.MOV.U32 R4, RZ, RZ, RZ ;  /* 0x000000ffff047224 */ /* 0x000fe400078e00ff */
[----:B------:R-:W-:-:S05]  /*253b0*/  @!P0 IMAD.IADD R3, R9, 0x1, R3 ;  /* 0x0000000109038824 */ /* 0x000fca00078e0203 */
[----:B------:R-:W-:Y:S02]  /*253c0*/  @!P0 LEA.HI.X R3, R8, R5, R3, 0x2, P1 ;  /* 0x0000000508038211 */ /* 0x000fe400008f1403 */
[----:B------:R-:W-:-:S03]  /*253d0*/  ISETP.GE.AND P1, PT, R11, R10, PT ;  /* 0x0000000a0b00720c */ /* 0x000fc60003f26270 */
[----:B------:R0:W5:Y:S01]  /*253e0*/  @!P0 LDG.E R4, desc[UR42][R2.64] ;  /* 0x0000002a02048981 */ /* 0x000162000c1e1900 */
[----:B------:R-:W-:-:S09]  /*253f0*/  ISETP.GE.AND P0, PT, R21, R10, PT ;  /* 0x0000000a1500720c */ /* 0x000fd20003f06270 */
[----:B------:R-:W-:-:S04]  /*25400*/  @P1 LOP3.LUT R31, R31, 0x2, RZ, 0xfc, !PT ;  /* 0x000000021f1f1812 */ /* 0x000fc800078efcff */
[----:B------:R-:W-:-:S04]  /*25410*/  @P2 LOP3.LUT R31, R31, 0x8, RZ, 0xfc, !PT ;  /* 0x000000081f1f2812 */ /* 0x000fc800078efcff */
[----:B------:R-:W-:-:S04]  /*25420*/  LOP3.LUT R31, R31, 0xfffffffe, RZ, 0xc0, !PT ;  /* 0xfffffffe1f1f7812 */ /* 0x000fc800078ec0ff */
[----:B------:R-:W-:-:S05]  /*25430*/  @P0 LOP3.LUT R31, R31, 0x1, RZ, 0xfc, !PT ;  /* 0x000000011f1f0812 */ /* 0x000fca00078efcff */
[----:B------:R0:W-:Y:S01]  /*25440*/  STL [R1], R31 ;  /* 0x0000001f01007387 */ /* 0x0001e20000100800 */
[----:B------:R-:W-:Y:S05]  /*25450*/  BRA.DIV UR4, `(.L_x_5516) ;  /* 0x0000007204987947 */ /* 0x000fea000b800000 */
.L_x_5705:
[----:B0-----:R-:W-:Y:S01]  /*25460*/  SHF.R.S32.HI R31, RZ, 0x1f, R18 ;  /* 0x0000001fff1f7819 */ /* 0x001fe20000011412 */
[----:B------:R-:W-:Y:S06]  /*25470*/  @!P2 BRA `(.L_x_5517) ;  /* 0x000000000004a947 */ /* 0x000fec0003800000 */
[----:B------:R-:W-:Y:S01]  /*25480*/  BPT.TRAP 0x1 ;  /* 0x000000040000795c */ /* 0x000fe20000300000 */
.L_x_5517:
[----:B------:R-:W-:Y:S01]  /*25490*/  IMAD R6, R25, 0x8, R23 ;  /* 0x0000000819067824 */ /* 0x000fe200078e0217 */
[----:B------:R-:W-:Y:S01]  /*254a0*/  SHF.L.U32 R21, R28, 0x1f, RZ ;  /* 0x0000001f1c157819 */ /* 0x000fe200000006ff */
[----:B------:R-:W-:Y:S01]  /*254b0*/  BSSY B0, `(.L_x_5518) ;  /* 0x0000005000007945 */ /* 0x000fe20003800000 */
[----:B------:R-:W-:Y:S02]  /*254c0*/  IADD3 R26, -R20, R26, -R0 ;  /* 0x0000001a141a7210 */ /* 0x000fe40007ffe900 */
[----:B------:R-:W0:Y:S01]  /*254d0*/  SYNCS.PHASECHK.TRANS64.TRYWAIT P0, [R6+URZ+0x2a880], R21 ;  /* 0x02a88015060075a7 */ /* 0x000e22000800017f */
[----:B------:R-:W-:Y:S01]  /*254e0*/  SHF.R.S32.HI R10, RZ, 0x1f, R7 ;  /* 0x0000001fff0a7819 */ /* 0x000fe20000011407 */
[----:B0-----:R-:W-:Y:S06]  /*254f0*/  @!P0 BRA `(.L_x_5519) ;  /* 0x0000007000a48947 */ /* 0x001fec0003800000 */
.L_x_5706:
[----:B------:R-:W-:Y:S05]  /*25500*/  BSYNC B0 ;  /* 0x0000000000007941 */ /* 0x000fea0003800000 */
.L_x_5518:
        /* <DEDUP_REMOVED lines=24> */
[C---:B------:R-:W-:Y:S01]  /*25690*/  LOP3.LUT R11, R32.reuse, 0x40, RZ, 0xfc, !PT ;  /* 0x00000040200b7812 */ /* 0x040fe200078efcff */
[----:B------:R-:W2:Y:S01]  /*256a0*/  SHFL.IDX PT, R8, R2, RZ, 0x1c1f ;  /* 0x001c1fff02087589 */ /* 0x000ea200000e0000 */
[----:B------:R-:W-:-:S03]  /*256b0*/  LOP3.LUT R12, R32, 0x80, RZ, 0xfc, !PT ;  /* 0x00000080200c7812 */ /* 0x000fc600078efcff */
[----:B------:R-:W3:Y:S01]  /*256c0*/  SHFL.IDX PT, R0, R3, RZ, 0x1c1f ;  /* 0x001c1fff03007589 */ /* 0x000ee200000e0000 */
[----:B-1----:R-:W-:-:S03]  /*256d0*/  ISETP.GE.AND P2, PT, R11, R13, PT ;  /* 0x0000000d0b00720c */ /* 0x002fc60003f46270 */
[----:B------:R-:W4:Y:S01]  /*256e0*/  LDL.LU R11, [R1] ;  /* 0x00000000010b7983 */ /* 0x000f220000300800 */
[C---:B--2---:R-:W-:Y:S02]  /*256f0*/  IADD3 R8, P0, R32.reuse, R8, RZ ;  /* 0x0000000820087210 */ /* 0x044fe40007f1e0ff */
[----:B------:R-:W-:-:S03]  /*25700*/  ISETP.GE.AND P3, PT, R32, R13, PT ;  /* 0x0000000d2000720c */ /* 0x000fc60003f66270 */
[----:B---3--:R-:W-:Y:S01]  /*25710*/  IMAD.X R9, RZ, RZ, R0, P0 ;  /* 0x000000ffff097224 */ /* 0x008fe200000e0600 */
[C---:B------:R-:W-:Y:S01]  /*25720*/  ISETP.LT.OR P0, PT, R26.reuse, 0x1, P3 ;  /* 0x000000011a00780c */ /* 0x040fe20001f01670 */
[----:B------:R-:W-:Y:S01]  /*25730*/  IMAD.IADD R0, R23, 0x1, R5 ;  /* 0x0000000117007824 */ /* 0x000fe200078e0205 */
[----:B------:R-:W-:-:S11]  /*25740*/  ISETP.LT.OR P1, PT, R26, 0x1, P2 ;  /* 0x000000011a00780c */ /* 0x000fd60001721670 */
[----:B------:R-:W-:Y:S01]  /*25750*/  @!PT LDS RZ, [RZ] ;  /* 0x00000000fffff984 */ /* 0x000fe20000000800 */
[----:B------:R-:W-:Y:S01]  /*25760*/  LDGSTS.E.BYPASS.LTC128B.128 [R0+0xc400], desc[UR42][R8.64], !P0 ;  /* 0x0c40000008007fae */ /* 0x000fe2000c101d6a */
[----:B------:R-:W-:-:S03]  /*25770*/  ISETP.GE.AND P0, PT, R12, R13, PT ;  /* 0x0000000d0c00720c */ /* 0x000fc60003f06270 */
[----:B------:R-:W-:Y:S01]  /*25780*/  LDGSTS.E.BYPASS.LTC128B.128 [R0+0xe400], desc[UR42][R8.64+0x40], !P1 ;  /* 0x0e40004008007fae */ /* 0x000fe2000c901d6a */
[----:B------:R-:W-:-:S03]  /*25790*/  ISETP.LT.OR P1, PT, R26, 0x1, P0 ;  /* 0x000000011a00780c */ /* 0x000fc60000721670 */
[----:B------:R-:W-:Y:S10]  /*257a0*/  SHFL.IDX PT, R5, R3, 0x1, 0x1c1f ;  /* 0x003c1f0003057f89 */ /* 0x000ff400000e0000 */
[----:B------:R1:W-:Y:S04]  /*257b0*/  LDGSTS.E.BYPASS.LTC128B.128 [R0+0x10400], desc[UR42][R8.64+0x80], !P1 ;  /* 0x1040008008007fae */ /* 0x0003e8000c901d6a */
[----:B-1----:R-:W1:Y:S02]  /*257c0*/  SHFL.IDX PT, R8, R2, 0x1, 0x1c1f ;  /* 0x003c1f0002087f89 */ /* 0x002e6400000e0000 */
[----:B-1----:R-:W-:-:S05]  /*257d0*/  IADD3 R8, P1, R32, R8, RZ ;  /* 0x0000000820087210 */ /* 0x002fca0007f3e0ff */
[----:B------:R-:W-:Y:S01]  /*257e0*/  IMAD.X R9, RZ, RZ, R5, P1 ;  /* 0x000000ffff097224 */ /* 0x000fe200008e0605 */
[----:B------:R-:W-:-:S13]  /*257f0*/  ISETP.LT.OR P1, PT, R26, 0x21, P3 ;  /* 0x000000211a00780c */ /* 0x000fda0001f21670 */
[----:B------:R-:W-:Y:S01]  /*25800*/  LDGSTS.E.BYPASS.LTC128B.128 [R0+0xcc00], desc[UR42][R8.64], !P1 ;  /* 0x0cc0000008007fae */ /* 0x000fe2000c901d6a */
[----:B------:R-:W-:-:S13]  /*25810*/  ISETP.LT.OR P1, PT, R26, 0x21, P2 ;  /* 0x000000211a00780c */ /* 0x000fda0001721670 */
[----:B------:R-:W-:Y:S01]  /*25820*/  LDGSTS.E.BYPASS.LTC128B.128 [R0+0xec00], desc[UR42][R8.64+0x40], !P1 ;  /* 0x0ec0004008007fae */ /* 0x000fe2000c901d6a */
[----:B------:R-:W-:-:S03]  /*25830*/  ISETP.LT.OR P1, PT, R26, 0x21, P0 ;  /* 0x000000211a00780c */ /* 0x000fc60000721670 */
[----:B------:R-:W-:Y:S10]  /*25840*/  SHFL.IDX PT, R5, R3, 0x2, 0x1c1f ;  /* 0x005c1f0003057f89 */ /* 0x000ff400000e0000 */
[----:B------:R1:W-:Y:S04]  /*25850*/  LDGSTS.E.BYPASS.LTC128B.128 [R0+0x10c00], desc[UR42][R8.64+0x80], !P1 ;  /* 0x10c0008008007fae */ /* 0x0003e8000c901d6a */
[----:B-1----:R-:W1:Y:S01]  /*25860*/  SHFL.IDX PT, R8, R2, 0x2, 0x1c1f ;  /* 0x005c1f0002087f89 */ /* 0x002e6200000e0000 */
[----:B------:R-:W-:-:S02]  /*25870*/  ISETP.GE.AND P6, PT, R26, 0x61, PT ;  /* 0x000000611a00780c */ /* 0x000fc40003fc6270 */
[----:B-1----:R-:W-:-:S05]  /*25880*/  IADD3 R8, P1, R32, R8, RZ ;  /* 0x0000000820087210 */ /* 0x002fca0007f3e0ff */
[----:B------:R-:W-:Y:S01]  /*25890*/  IMAD.X R9, RZ, RZ, R5, P1 ;  /* 0x000000ffff097224 */ /* 0x000fe200008e0605 */
[----:B------:R-:W-:Y:S01]  /*258a0*/  ISETP.LT.OR P1, PT, R26, 0x41, P3 ;  /* 0x000000411a00780c */ /* 0x000fe20001f21670 */
[----:B------:R-:W1:-:S12]  /*258b0*/  SHFL.IDX PT, R3, R3, 0x3, 0x1c1f ;  /* 0x007c1f0003037f89 */ /* 0x000e5800000e0000 */
[----:B------:R2:W-:Y:S01]  /*258c0*/  LDGSTS.E.BYPASS.LTC128B.128 [R0+0xd400], desc[UR42][R8.64], !P1 ;  /* 0x0d40000008007fae */ /* 0x0005e2000c901d6a */
[----:B------:R-:W-:-:S03]  /*258d0*/  ISETP.LT.OR P1, PT, R26, 0x41, P2 ;  /* 0x000000411a00780c */ /* 0x000fc60001721670 */
[----:B------:R-:W3:Y:S10]  /*258e0*/  SHFL.IDX PT, R2, R2, 0x3, 0x1c1f ;  /* 0x007c1f0002027f89 */ /* 0x000ef400000e0000 */
[----:B------:R2:W-:Y:S01]  /*258f0*/  LDGSTS.E.BYPASS.LTC128B.128 [R0+0xf400], desc[UR42][R8.64+0x40], !P1 ;  /* 0x0f40004008007fae */ /* 0x0005e2000c901d6a */
[----:B------:R-:W-:-:S02]  /*25900*/  ISETP.LT.OR P1, PT, R26, 0x41, P0 ;  /* 0x000000411a00780c */ /* 0x000fc40000721670 */
[----:B------:R-:W-:-:S11]  /*25910*/  ISETP.GE.AND P4, PT, R26, 0x21, PT ;  /* 0x000000211a00780c */ /* 0x000fd60003f86270 */
[----:B------:R2:W-:Y:S01]  /*25920*/  LDGSTS.E.BYPASS.LTC128B.128 [R0+0x11400], desc[UR42][R8.64+0x80], !P1 ;  /* 0x1140008008007fae */ /* 0x0005e2000c901d6a */
[----:B------:R-:W-:Y:S02]  /*25930*/  ISETP.GE.AND P1, PT, R26, 0x41, PT ;  /* 0x000000411a00780c */ /* 0x000fe40003f26270 */
[----:B----4-:R-:W-:-:S04]  /*25940*/  LOP3.LUT R11, R11, 0xffffffef, RZ, 0xc0, !PT ;  /* 0xffffffef0b0b7812 */ /* 0x010fc800078ec0ff */
[----:B------:R-:W-:-:S05]  /*25950*/  @P6 LOP3.LUT R11, R11, 0x10, RZ, 0xfc, !PT ;  /* 0x000000100b0b6812 */ /* 0x000fca00078efcff */
[----:B-1-3--:R2:W-:Y:S02]  /*25960*/  STL [R1], R11 ;  /* 0x0000000b01007387 */ /* 0x00a5e40000100800 */
.L_x_5716:
[C---:B------:R-:W-:Y:S02]  /*25970*/  ISETP.LT.OR P3, PT, R26.reuse, 0x61, P3 ;  /* 0x000000611a00780c */ /* 0x040fe40001f61670 */
        /* <DEDUP_REMOVED lines=12> */
.L_x_5521:
        /* <DEDUP_REMOVED lines=11> */
.L_x_5522:
[----:B------:R3:W-:Y:S01]  /*25af0*/  SYNCS.ARRIVE.TRANS64.A1T0 RZ, [R6+URZ+0x2a870], RZ ;  /* 0x02a870ff06ff79a7 */ /* 0x0007e2000810003f */
[----:B------:R-:W-:Y:S05]  /*25b00*/  @!P3 BRA `(.L_x_5523) ;  /* 0x000000000004b947 */ /* 0x000fea0003800000 */
[----:B------:R-:W-:Y:S01]  /*25b10*/  BPT.TRAP 0x1 ;  /* 0x000000040000795c */ /* 0x000fe20000300000 */
.L_x_5523:
[----:B------:R-:W4:Y:S01]  /*25b20*/  SYNCS.PHASECHK.TRANS64.TRYWAIT P0, [R6+URZ+0x2a840], R21 ;  /* 0x02a84015060075a7 */ /* 0x000f22000800017f */
[----:B------:R-:W-:Y:S04]  /*25b30*/  BSSY B0, `(.L_x_5524) ;  /* 0x0000002000007945 */ /* 0x000fe80003800000 */
[----:B----4-:R-:W-:Y:S05]  /*25b40*/  @!P0 BRA `(.L_x_5525) ;  /* 0x0000007000dc8947 */ /* 0x010fea0003800000 */
.L_x_5717:
[----:B------:R-:W-:Y:S05]  /*25b50*/  BSYNC B0 ;  /* 0x0000000000007941 */ /* 0x000fea0003800000 */
.L_x_5524:
[----:B------:R-:W-:Y:S01]  /*25b60*/  ULDC.64 UR4, c[0x0][0x300] ;  /* 0x0000c00000047ab9 */ /* 0x000fe20000000a00 */
[----:B-12---:R-:W1:Y:S01]  /*25b70*/  LDC R8, c[0x0][0x2f4] ;  /* 0x0000bd00ff087b82 */ /* 0x006e620000000800 */
        /* <DEDUP_REMOVED lines=42> */
[----:B------:R-:W-:Y:S04]  /*25e20*/  @P4 LDGSTS.E.BYPASS.LTC128B.128 [R0+0x20c00], desc[UR42][R2.64+0x40], !P3 ;  /* 0x20c0004002004fae */ /* 0x000fe8000d901d6a */
[----:B------:R1:W-:Y:S04]  /*25e30*/  @P4 LDGSTS.E.BYPASS.LTC128B.128 [R0+0x22c00], desc[UR42][R2.64+0x80], !P2 ;  /* 0x22c0008002004fae */ /* 0x0003e8000d101d6a */
[----:B-1----:R-:W1:Y:S04]  /*25e40*/  SHFL.IDX PT, R3, R4, 0x2, 0x1c1f ;  /* 0x005c1f0004037f89 */ /* 0x002e6800000e0000 */
[----:B------:R-:W2:Y:S04]  /*25e50*/  SHFL.IDX PT, R2, R5, 0x2, 0x1c1f ;  /* 0x005c1f0005027f89 */ /* 0x000ea800000e0000 */
[----:B------:R-:W0:Y:S04]  /*25e60*/  SHFL.IDX PT, R4, R4, 0x3, 0x1c1f ;  /* 0x007c1f0004047f89 */ /* 0x000e2800000e0000 */
[----:B------:R-:W0:Y:S01]  /*25e70*/  SHFL.IDX PT, R5, R5, 0x3, 0x1c1f ;  /* 0x007c1f0005057f89 */ /* 0x000e2200000e0000 */
[----:B-1----:R-:W-:-:S05]  /*25e80*/  @P1 IADD3 R3, P0, R32, R3, RZ ;  /* 0x0000000320031210 */ /* 0x002fca0007f1e0ff */
[----:B--2---:R-:W-:-:S05]  /*25e90*/  @P1 IMAD.X R2, RZ, RZ, R2, P0 ;  /* 0x000000ffff021224 */ /* 0x004fca00000e0602 */
[----:B------:R-:W-:-:S04]  /*25ea0*/  @P1 LOP3.LUT R3, R3, R2, RZ, 0x3c, !PT ;  /* 0x0000000203031212 */ /* 0x000fc800078e3cff */
[----:B------:R-:W-:-:S04]  /*25eb0*/  @P1 LOP3.LUT R2, R3, R2, RZ, 0x3c, !PT ;  /* 0x0000000203021212 */ /* 0x000fc800078e3cff */
[----:B------:R-:W-:-:S05]  /*25ec0*/  @P1 LOP3.LUT R3, R3, R2, RZ, 0x3c, !PT ;  /* 0x0000000203031212 */ /* 0x000fca00078e3cff */
[----:B------:R1:W-:Y:S04]  /*25ed0*/  @P1 LDGSTS.E.BYPASS.LTC128B.128 [R0+0x1f400], desc[UR42][R2.64], !P6 ;  /* 0x1f40000002001fae */ /* 0x0003e8000f101d6a */
[----:B------:R1:W-:Y:S04]  /*25ee0*/  @P1 LDGSTS.E.BYPASS.LTC128B.128 [R0+0x21400], desc[UR42][R2.64+0x40], !P3 ;  /* 0x2140004002001fae */ /* 0x0003e8000d901d6a */
[----:B0-----:R1:W-:Y:S02]  /*25ef0*/  @P1 LDGSTS.E.BYPASS.LTC128B.128 [R0+0x23400], desc[UR42][R2.64+0x80], !P2 ;  /* 0x2340008002001fae */ /* 0x0013e4000d101d6a */
.L_x_5727:
[----:B01----:R-:W2:Y:S01]  /*25f00*/  LDL R2, [R1] ;  /* 0x0000000001027983 */ /* 0x003ea20000100800 */
[----:B------:R-:W-:Y:S02]  /*25f10*/  ISETP.GE.AND P4, PT, R32, R8, PT ;  /* 0x000000082000720c */ /* 0x000fe40003f86270 */
[----:B--2---:R-:W-:-:S13]  /*25f20*/  LOP3.LUT P1, RZ, R2, 0x10, RZ, 0xc0, !PT ;  /* 0x0000001002ff7812 */ /* 0x004fda000782c0ff */
[----:B------:R-:W-:-:S05]  /*25f30*/  @P1 IADD3 R2, P0, R32, R4, RZ ;  /* 0x0000000420021210 */ /* 0x000fca0007f1e0ff */
        /* <DEDUP_REMOVED lines=9> */
.L_x_5527:
        /* <DEDUP_REMOVED lines=11> */
.L_x_5528:
[----:B------:R0:W5:Y:S01]  /*26080*/  LDL.LU R3, [R1+0x1c] ;  /* 0x00001c0001037983 */ /* 0x0001620000300800 */
        /* <DEDUP_REMOVED lines=26> */
[----:B-1----:R-:W-:Y:S02]  /*26230*/  IMAD.U32 R4, RZ, RZ, UR4 ;  /* 0x00000004ff047e24 */ /* 0x002fe4000f8e00ff */
[----:B------:R-:W1:Y:S01]  /*26240*/  LDC.64 R2, c[0x4][R2] ;  /* 0x0100000002027b82 */ /* 0x000e620000000a00 */
[----:B------:R-:W-:Y:S02]  /*26250*/  IMAD.U32 R5, RZ, RZ, UR5 ;  /* 0x00000005ff057e24 */ /* 0x000fe4000f8e00ff */
[----:B0--34-:R-:W-:Y:S02]  /*26260*/  IMAD.U32 R6, RZ, RZ, UR6 ;  /* 0x00000006ff067e24 */ /* 0x019fe4000f8e00ff */
        /* <DEDUP_REMOVED lines=8> */
.L_x_5530:
[----:B------:R-:W-:Y:S05]  /*262f0*/  BSYNC B6 ;  /* 0x0000000000067941 */ /* 0x000fea0003800000 */
.L_x_5529:
[----:B----4-:R-:W2:Y:S01]  /*26300*/  LDL.LU R21, [R1+0x2c] ;  /* 0x00002c0001157983 */ /* 0x010ea20000300800 */
[----:B------:R-:W-:Y:S01]  /*26310*/  ULDC.64 UR4, c[0x0][0x2d8] ;  /* 0x0000b60000047ab9 */ /* 0x000fe20000000a00 */
[----:B------:R-:W4:Y:S02]  /*26320*/  LDC R7, c[0x0][0x448] ;  /* 0x00011200ff077b82 */ /* 0x000f240000000800 */
[----:B------:R-:W2:Y:S04]  /*26330*/  LDL.LU R20, [R1+0x1c] ;  /* 0x00001c0001147983 */ /* 0x000ea80000300800 */
[----:B-1----:R-:W2:Y:S01]  /*26340*/  LDL.LU.64 R2, [R1+0x20] ;  /* 0x0000200001027983 */ /* 0x002ea20000300a00 */
[----:B------:R-:W-:-:S03]  /*26350*/  IMAD R0, R31, UR4, RZ ;  /* 0x000000041f007c24 */ /* 0x000fc6000f8e02ff */
[----:B------:R1:W5:Y:S01]  /*26360*/  LDL R8, [R1+0x18] ;  /* 0x0000180001087983 */ /* 0x0003620000100800 */
[----:B------:R-:W-:Y:S01]  /*26370*/  IMAD R0, R18, UR5, R0 ;  /* 0x0000000512007c24 */ /* 0x000fe2000f8e0200 */
[----:B----4-:R-:W-:-:S13]  /*26380*/  ISETP.NE.AND P0, PT, R7, 0x1, PT ;  /* 0x000000010700780c */ /* 0x010fda0003f05270 */
[----:B0--3--:R-:W0:Y:S01]  /*26390*/  @P0 LDC R6, c[0x0][0x44c] ;  /* 0x00011300ff060b82 */ /* 0x009e220000000800 */
[C---:B------:R-:W-:Y:S02]  /*263a0*/  LOP3.LUT R9, R32.reuse, 0x40, RZ, 0xfc, !PT ;  /* 0x0000004020097812 */ /* 0x040fe400078efcff */
[----:B------:R-:W-:Y:S01]  /*263b0*/  LOP3.LUT R10, R32, 0x80, RZ, 0xfc, !PT ;  /* 0x00000080200a7812 */ /* 0x000fe200078efcff */
[----:B--2---:R-:W-:Y:S02]  /*263c0*/  IMAD.MOV.U32 R3, RZ, RZ, R20 ;  /* 0x000000ffff037224 */ /* 0x004fe400078e0014 */
[----:B------:R-:W2:Y:S01]  /*263d0*/  S2R R20, SR_TID.X ;  /* 0x0000000000147919 */ /* 0x000ea20000002100 */
[----:B------:R-:W-:Y:S01]  /*263e0*/  IMAD.WIDE.U32 R2, R18, UR4, R2 ;  /* 0x0000000412027c25 */ /* 0x000fe2000f8e0002 */
[----:B------:R-:W-:-:S03]  /*263f0*/  ULDC.64 UR4, c[0x0][0x2e0] ;  /* 0x0000b80000047ab9 */ /* 0x000fc60000000a00 */
[----:B------:R-:W-:Y:S02]  /*26400*/  IMAD.IADD R3, R3, 0x1, R0 ;  /* 0x0000000103037824 */ /* 0x000fe400078e0200 */
[----:B------:R-:W-:Y:S02]  /*26410*/  IMAD R0, R21, UR4, RZ ;  /* 0x0000000415007c24 */ /* 0x000fe4000f8e02ff */
[----:B------:R-:W3:Y:S01]  /*26420*/  S2R R21, SR_TID.X ;  /* 0x0000000000157919 */ /* 0x000ee20000002100 */
[----:B------:R-:W-:-:S04]  /*26430*/  IMAD.WIDE.U32 R2, R26, UR4, R2 ;  /* 0x000000041a027c25 */ /* 0x000fc8000f8e0002 */
[----:B------:R-:W-:Y:S01]  /*26440*/  IMAD R0, R26, UR5, R0 ;  /* 0x000000051a007c24 */ /* 0x000fe2000f8e0200 */
[----:B------:R-:W-:-:S03]  /*26450*/  ULDC.64 UR4, c[0x0][0x2d0] ;  /* 0x0000b40000047ab9 */ /* 0x000fc60000000a00 */
[----:B------:R-:W-:Y:S02]  /*26460*/  IMAD.IADD R3, R3, 0x1, R0 ;  /* 0x0000000103037824 */ /* 0x000fe400078e0200 */
[----:B------:R-:W4:Y:S01]  /*26470*/  @P0 LDC R0, c[0x0][0x450] ;  /* 0x00011400ff000b82 */ /* 0x000f220000000800 */
[----:B--2---:R-:W-:-:S04]  /*26480*/  LOP3.LUT R20, R20, 0x7f, RZ, 0xc0, !PT ;  /* 0x0000007f14147812 */ /* 0x004fc800078ec0ff */
[----:B------:R-:W-:Y:S01]  /*26490*/  SHF.R.U32.HI R20, RZ, 0x2, R20 ;  /* 0x00000002ff147819 */ /* 0x000fe20000011614 */
[----:B---3--:R-:W-:-:S05]  /*264a0*/  IMAD.SHL.U32 R21, R21, 0x20, RZ ;  /* 0x0000002015157824 */ /* 0x008fca00078e00ff */
[----:B------:R-:W-:-:S04]  /*264b0*/  LOP3.LUT R21, R21, 0x60, RZ, 0xc0, !PT ;  /* 0x0000006015157812 */ /* 0x000fc800078ec0ff */
[----:B------:R-:W-:-:S05]  /*264c0*/  LOP3.LUT R20, R20, R21, RZ, 0xfc, !PT ;  /* 0x0000001514147212 */ /* 0x000fca00078efcff */
[----:B------:R-:W-:-:S04]  /*264d0*/  IMAD.IADD R5, R20, 0x1, R17 ;  /* 0x0000000114057824 */ /* 0x000fc800078e0211 */
[----:B0-----:R-:W-:-:S04]  /*264e0*/  @P0 IMAD.HI.U32 R6, R5, R6, RZ ;  /* 0x0000000605060227 */ /* 0x001fc800078e00ff */
[----:B------:R-:W-:Y:S01]  /*264f0*/  IMAD.MOV.U32 R4, RZ, RZ, R5 ;  /* 0x000000ffff047224 */ /* 0x000fe200078e0005 */
[----:B----4-:R-:W-:Y:S01]  /*26500*/  @P0 SHF.R.U32.HI R4, RZ, R0, R6 ;  /* 0x00000000ff040219 */ /* 0x010fe20000011606 */
        /* <DEDUP_REMOVED lines=25> */
[----:B------:R-:W-:Y:S02]  /*266a0*/  IMAD R34, R34, R7, RZ ;  /* 0x0000000722227224 */ /* 0x000fe400078e02ff */
        /* <DEDUP_REMOVED lines=34> */
[----:B------:R-:W-:Y:S04]  /*268d0*/  @!P2 LDGSTS.E.BYPASS.LTC128B.128 [R8+0x19400], desc[UR42][R2.64], !P3 ;  /* 0x194000000208afae */ /* 0x000fe8000d901d6a */
[----:B------:R-:W-:Y:S04]  /*268e0*/  @!P2 LDGSTS.E.BYPASS.LTC128B.128 [R8+0x1b400], desc[UR42][R2.64+0x40], !P0 ;  /* 0x1b4000400208afae */ /* 0x000fe8000c101d6a */
[----:B------:R0:W-:Y:S04]  /*268f0*/  @!P2 LDGSTS.E.BYPASS.LTC128B.128 [R8+0x1d400], desc[UR42][R2.64+0x80], !P1 ;  /* 0x1d4000800208afae */ /* 0x0001e8000c901d6a */
[----:B0-2---:R0:W1:Y:S02]  /*26900*/  SHFL.IDX PT, R2, R4, 0x3, 0x1c1f ;  /* 0x007c1f0004027f89 */ /* 0x00506400000e0000 */
.L_x_5736:
[----:B------:R-:W-:Y:S01]  /*26910*/  VIADD R17, R17, 0x60 ;  /* 0x0000006011117836 */ /* 0x000fe20000000000 */
[----:B------:R-:W-:Y:S04]  /*26920*/  BSSY B0, `(.L_x_5532) ;  /* 0x000000b000007945 */ /* 0x000fe80003800000 */
[----:B------:R-:W-:-:S13]  /*26930*/  ISETP.GE.AND P2, PT, R17, R34, PT ;  /* 0x000000221100720c */ /* 0x000fda0003f46270 */
[----:B------:R-:W-:Y:S05]  /*26940*/  @P2 BRA `(.L_x_5533) ;  /* 0x0000000000202947 */ /* 0x000fea0003800000 */
[----:B-1----:R-:W-:-:S05]  /*26950*/  IADD3 R2, P2, R32, R2, RZ ;  /* 0x0000000220027210 */ /* 0x002fca0007f5e0ff */
[----:B------:R-:W-:-:S05]  /*26960*/  IMAD.X R3, RZ, RZ, R0, P2 ;  /* 0x000000ffff037224 */ /* 0x000fca00010e0600 */
[----:B------:R-:W-:Y:S01]  /*26970*/  @!PT LDS RZ, [RZ] ;  /* 0x00000000fffff984 */ /* 0x000fe20000000800 */
[----:B------:R-:W-:Y:S01]  /*26980*/  @!PT LDS RZ, [RZ] ;  /* 0x00000000fffff984 */ /* 0x000fe20000000800 */
[----:B------:R-:W-:Y:S01]  /*26990*/  @!PT LDS RZ, [RZ] ;  /* 0x00000000fffff984 */ /* 0x000fe20000000800 */
[----:B------:R2:W-:Y:S04]  /*269a0*/  LDGSTS.E.BYPASS.LTC128B.128 [R8+0x19c00], desc[UR42][R2.64], !P3 ;  /* 0x19c0000002087fae */ /* 0x0005e8000d901d6a */
[----:B------:R2:W-:Y:S04]  /*269b0*/  LDGSTS.E.BYPASS.LTC128B.128 [R8+0x1bc00], desc[UR42][R2.64+0x40], !P0 ;  /* 0x1bc0004002087fae */ /* 0x0005e8000c101d6a */
[----:B------:R2:W-:Y:S02]  /*269c0*/  LDGSTS.E.BYPASS.LTC128B.128 [R8+0x1dc00], desc[UR42][R2.64+0x80], !P1 ;  /* 0x1dc0008002087fae */ /* 0x0005e4000c901d6a */
.L_x_5533:
[----:B------:R-:W-:Y:S05]  /*269d0*/  BSYNC B0 ;  /* 0x0000000000007941 */ /* 0x000fea0003800000 */
.L_x_5532:
[----:B------:R-:W-:Y:S01]  /*269e0*/  NOP ;  /* 0x0000000000007918 */ /* 0x000fe20000000000 */
[----:B------:R-:W-:-:S13]  /*269f0*/  PLOP3.LUT P0, PT, PT, PT, PT, 0x80, 0x0 ;  /* 0x000000000000781c */ /* 0x000fda0003f0f070 */
.L_x_5534:
[----:B------:R-:W-:Y:S02]  /*26a00*/  PLOP3.LUT P1, PT, P1, P0, PT, 0xa2, 0x0 ;  /* 0x000000000000781c */ /* 0x000fe40000f21472 */
[----:B------:R-:W-:-:S08]  /*26a10*/  @P0 R2UR P1, UR4, R23 ;  /* 0x00000000170402ca */ /* 0x000fd00000020000 */
[----:B------:R-:W-:-:S05]  /*26a20*/  @P0 PLOP3.LUT P0, PT, P1, PT, PT, 0x80, 0x0 ;  /* 0x000000000000081c */ /* 0x000fca0000f0f070 */
[----:B------:R-:W-:Y:S01]  /*26a30*/  @!P1 SYNCS.ARRIVE.TRANS64.RED.A0T1 RZ, [UR4+0x2a800], RZ ;  /* 0x02a800ffffff99a7 */ /* 0x000fe20008200404 */
[----:B------:R-:W-:Y:S07]  /*26a40*/  @!P1 ARRIVES.LDGSTSBAR.64.TRANSCNT [UR4+0x2a800] ;  /* 0x02a80000ff0099b0 */ /* 0x000fee0008000a84 */
[----:B------:R-:W-:Y:S05]  /*26a50*/  @P0 BRA.U.ANY `(.L_x_5534) ;  /* 0xfffffffd00e80947 */ /* 0x000fea000393ffff */
[----:B-12---:R-:W2:Y:S02]  /*26a60*/  LDL.LU R2, [R1+0x30] ;  /* 0x0000300001027983 */ /* 0x006ea40000300800 */
        /* <DEDUP_REMOVED lines=9> */
[----:B------:R-:W2:Y:S03]  /*26b00*/  SYNCS.PHASECHK.TRANS64.TRYWAIT P0, [R23+URZ+0x2a820], R0 ;  /* 0x02a82000170075a7 */ /* 0x000ea6000800017f */
[----:B-12---:R-:W-:Y:S05]  /*26b10*/  @!P0 BRA `(.L_x_5536) ;  /* 0x0000006c00c08947 */ /* 0x006fea0003800000 */
.L_x_5737:
[----:B------:R-:W-:Y:S05]  /*26b20*/  BSYNC B0 ;  /* 0x0000000000007941 */ /* 0x000fea0003800000 */
.L_x_5535:
[----:B------:R-:W2:Y:S02]  /*26b30*/  LDL.LU R2, [R1+0x28] ;  /* 0x0000280001027983 */ /* 0x000ea40000300800 */
[----:B--2---:R-:W-:-:S05]  /*26b40*/  VIADD R21, R2, 0xfffffffe ;  /* 0xfffffffe02157836 */ /* 0x004fca0000000000 */
[----:B------:R-:W-:-:S13]  /*26b50*/  ISETP.GE.AND P0, PT, R21, R36, PT ;  /* 0x000000241500720c */ /* 0x000fda0003f06270 */
[----:B------:R-:W-:Y:S05]  /*26b60*/  @!P0 BRA `(.L_x_5537) ;  /* 0x0000001400608947 */ /* 0x000fea0003800000 */
[----:B------:R-:W-:Y:S02]  /*26b70*/  IMAD.MOV.U32 R5, RZ, RZ, R25 ;  /* 0x000000ffff057224 */ /* 0x000fe400078e0019 */
[----:B------:R-:W-:-:S07]  /*26b80*/  IMAD.MOV.U32 R7, RZ, RZ, R28 ;  /* 0x000000ffff077224 */ /* 0x000fce00078e001c */
.L_x_5557:
[----:B--2---:R-:W2:Y:S01]  /*26b90*/  LDC R6, c[0x0][0x430] ;  /* 0x00010c00ff067b82 */ /* 0x004ea20000000800 */
[----:B-1----:R-:W1:Y:S01]  /*26ba0*/  S2R R2, SR_TID.X ;  /* 0x0000000000027919 */ /* 0x002e620000002100 */
[----:B------:R-:W-:Y:S05]  /*26bb0*/  YIELD ;  /* 0x0000000000007946 */ /* 0x000fea0003800000 */
[----:B------:R-:W-:Y:S01]  /*26bc0*/  ULDC.64 UR4, c[0x0][0x428] ;  /* 0x00010a0000047ab9 */ /* 0x000fe20000000a00 */
[----:B--2---:R-:W-:Y:S02]  /*26bd0*/  ISETP.NE.AND P0, PT, R6, 0x1, PT ;  /* 0x000000010600780c */ /* 0x004fe40003f05270 */
[C---:B-1----:R-:W-:Y:S01]  /*26be0*/  LOP3.LUT R0, R2.reuse, 0x7f, RZ, 0xc0, !PT ;  /* 0x0000007f02007812 */ /* 0x042fe200078ec0ff */
[----:B------:R-:W-:-:S10]  /*26bf0*/  IMAD.SHL.U32 R2, R2, 0x20, RZ ;  /* 0x0000002002027824 */ /* 0x000fd400078e00ff */
[----:B0-----:R-:W0:Y:S01]  /*26c00*/  @P0 LDC R4, c[0x0][0x434] ;  /* 0x00010d00ff040b82 */ /* 0x001e220000000800 */
        /* <DEDUP_REMOVED lines=9> */
[----:B------:R-:W-:Y:S01]  /*26ca0*/  IMAD R6, R6, R0, R3 ;  /* 0x0000000006067224 */ /* 0x000fe200078e0203 */
        /* <DEDUP_REMOVED lines=15> */
[----:B------:R-:W-:-:S02]  /*26da0*/  ISETP.GT.AND P1, PT, R0, R36, PT ;  /* 0x000000240000720c */ /* 0x000fc40003f24270 */
[----:B------:R-:W-:Y:S02]  /*26db0*/  SEL R28, RZ, 0x1, P0 ;  /* 0x00000001ff1c7807 */ /* 0x000fe40000000000 */
[----:B------:R-:W-:Y:S02]  /*26dc0*/  SEL R25, R25, RZ, P0 ;  /* 0x000000ff19197207 */ /* 0x000fe40000000000 */
[----:B------:R-:W-:Y:S02]  /*26dd0*/  LOP3.LUT R28, R7, R28, RZ, 0x3c, !PT ;  /* 0x0000001c071c7212 */ /* 0x000fe400078e3cff */
[----:B--2---:R-:W-:Y:S01]  /*26de0*/  SHF.R.S32.HI R10, RZ, 0x1f, R8 ;  /* 0x0000001fff0a7819 */ /* 0x004fe20000011408 */
[----:B------:R-:W-:Y:S06]  /*26df0*/  @!P2 BRA `(.L_x_5538) ;  /* 0x000000000004a947 */ /* 0x000fec0003800000 */
[----:B------:R-:W-:Y:S01]  /*26e00*/  BPT.TRAP 0x1 ;  /* 0x000000040000795c */ /* 0x000fe20000300000 */
.L_x_5538:
[----:B------:R-:W-:Y:S01]  /*26e10*/  IMAD R4, R25, 0x8, R23 ;  /* 0x0000000819047824 */ /* 0x000fe200078e0217 */
[----:B------:R-:W-:Y:S01]  /*26e20*/  SHF.L.U32 R17, R28, 0x1f, RZ ;  /* 0x0000001f1c117819 */ /* 0x000fe200000006ff */
[----:B------:R-:W-:Y:S01]  /*26e30*/  BSSY B0, `(.L_x_5539) ;  /* 0x0000004000007945 */ /* 0x000fe20003800000 */
[----:B------:R-:W-:Y:S02]  /*26e40*/  SHF.R.S32.HI R9, RZ, 0x1f, R6 ;  /* 0x0000001fff097819 */ /* 0x000fe40000011406 */
[----:B------:R-:W0:Y:S02]  /*26e50*/  SYNCS.PHASECHK.TRANS64.TRYWAIT P0, [R4+URZ+0x2a880], R17 ;  /* 0x02a88011040075a7 */ /* 0x000e24000800017f */
[----:B0-----:R-:W-:Y:S05]  /*26e60*/  @!P0 BRA `(.L_x_5540) ;  /* 0x0000006c00008947 */ /* 0x001fea0003800000 */
.L_x_5738:
[----:B------:R-:W-:Y:S05]  /*26e70*/  BSYNC B0 ;  /* 0x0000000000007941 */ /* 0x000fea0003800000 */
.L_x_5539:
[----:B------:R-:W2:Y:S01]  /*26e80*/  LDL R14, [R1+0x10] ;  /* 0x00001000010e7983 */ /* 0x000ea20000100800 */
        /* <DEDUP_REMOVED lines=50> */
.L_x_5748:
        /* <DEDUP_REMOVED lines=10> */
.L_x_5542:
        /* <DEDUP_REMOVED lines=11> */
.L_x_5543:
[----:B------:R2:W-:Y:S01]  /*27300*/  SYNCS.ARRIVE.TRANS64.A1T0 RZ, [R4+URZ+0x2a870], RZ ;  /* 0x02a870ff04ff79a7 */ /* 0x0005e2000810003f */
[----:B------:R-:W-:Y:S05]  /*27310*/  @!P3 BRA `(.L_x_5544) ;  /* 0x000000000004b947 */ /* 0x000fea0003800000 */
[----:B------:R-:W-:Y:S01]  /*27320*/  BPT.TRAP 0x1 ;  /* 0x000000040000795c */ /* 0x000fe20000300000 */
.L_x_5544:
[----:B------:R-:W3:Y:S01]  /*27330*/  SYNCS.PHASECHK.TRANS64.TRYWAIT P0, [R4+URZ+0x2a840], R17 ;  /* 0x02a84011040075a7 */ /* 0x000ee2000800017f */
[----:B------:R-:W-:Y:S04]  /*27340*/  BSSY B0, `(.L_x_5545) ;  /* 0x0000002000007945 */ /* 0x000fe80003800000 */
[----:B---3--:R-:W-:Y:S05]  /*27350*/  @!P0 BRA `(.L_x_5546) ;  /* 0x0000006c000c8947 */ /* 0x008fea0003800000 */
.L_x_5749:
[----:B------:R-:W-:Y:S05]  /*27360*/  BSYNC B0 ;  /* 0x0000000000007941 */ /* 0x000fea0003800000 */
.L_x_5545:
        /* <DEDUP_REMOVED lines=48> */
.L_x_5759:
        /* <DEDUP_REMOVED lines=10> */
.L_x_5548:
        /* <DEDUP_REMOVED lines=11> */
.L_x_5549:
[----:B------:R-:W-:Y:S01]  /*277c0*/  IMAD.U32 R0, RZ, RZ, UR37 ;  /* 0x00000025ff007e24 */ /* 0x000fe2000f8e00ff */
[----:B------:R0:W-:Y:S04]  /*277d0*/  SYNCS.ARRIVE.TRANS64.A1T0 RZ, [R4+URZ+0x2a830], RZ ;  /* 0x02a830ff04ff79a7 */ /* 0x0001e8000810003f */
[----:B------:R-:W-:-:S13]  /*277e0*/  ISETP.NE.AND P0, PT, R0, 0x3, PT ;  /* 0x000000030000780c */ /* 0x000fda0003f05270 */
[----:B0-----:R-:W-:Y:S05]  /*277f0*/  @!P0 BRA `(.L_x_5550) ;  /* 0x0000000000048947 */ /* 0x001fea0003800000 */
[----:B------:R-:W-:Y:S01]  /*27800*/  BPT.TRAP 0x1 ;  /* 0x000000040000795c */ /* 0x000fe20000300000 */
.L_x_5550:
[----:B------:R-:W-:Y:S01]  /*27810*/  LOP3.LUT R0, R7, 0x1, RZ, 0x3c, !PT ;  /* 0x0000000107007812 */ /* 0x000fe200078e3cff */
[----:B------:R-:W-:Y:S01]  /*27820*/  IMAD R2, R5, 0x8, R23 ;  /* 0x0000000805027824 */ /* 0x000fe200078e0217 */
[----:B------:R-:W-:Y:S02]  /*27830*/  BSSY B0, `(.L_x_5551) ;  /* 0x0000004000007945 */ /* 0x000fe40003800000 */
[----:B------:R-:W-:-:S04]  /*27840*/  SHF.L.U32 R0, R0, 0x1f, RZ ;  /* 0x0000001f00007819 */ /* 0x000fc800000006ff */
[----:B------:R-:W0:Y:S02]  /*27850*/  SYNCS.PHASECHK.TRANS64.TRYWAIT P2, [R2+URZ+0x2a870], R0 ;  /* 0x02a87000020075a7 */ /* 0x000e24000804017f */
[----:B0-----:R-:W-:Y:S05]  /*27860*/  @!P2 BRA `(.L_x_5552) ;  /* 0x0000006c000ca947 */ /* 0x001fea0003800000 */
.L_x_5760:
[----:B------:R-:W-:Y:S05]  /*27870*/  BSYNC B0 ;  /* 0x0000000000007941 */ /* 0x000fea0003800000 */
.L_x_5551:
[----:B------:R-:W-:-:S05]  /*27880*/  IMAD.U32 R3, RZ, RZ, UR39 ;  /* 0x00000027ff037e24 */ /* 0x000fca000f8e00ff */
[----:B------:R-:W-:-:S13]  /*27890*/  ISETP.NE.AND P2, PT, R3, 0x3, PT ;  /* 0x000000030300780c */ /* 0x000fda0003f45270 */
[----:B------:R-:W-:Y:S05]  /*278a0*/  @!P2 BRA `(.L_x_5553) ;  /* 0x000000000004a947 */ /* 0x000fea0003800000 */
[----:B------:R-:W-:Y:S01]  /*278b0*/  BPT.TRAP 0x1 ;  /* 0x000000040000795c */ /* 0x000fe20000300000 */
.L_x_5553:
[----:B------:R-:W-:Y:S01]  /*278c0*/  SHF.L.U32 R3, R7, 0x1f, RZ ;  /* 0x0000001f07037819 */ /* 0x000fe200000006ff */
[----:B------:R-:W-:-:S03]  /*278d0*/  IMAD R0, R5, 0x6000, RZ ;  /* 0x0000600005007824 */ /* 0x000fc600078e02ff */
[----:B------:R-:W0:Y:S02]  /*278e0*/  SYNCS.PHASECHK.TRANS64.TRYWAIT P2, [R2+URZ+0x2a860], R3 ;  /* 0x02a86003020075a7 */ /* 0x000e24000804017f */
[----:B0-----:R-:W-:Y:S05]  /*278f0*/  @!P2 BRA `(.L_x_5554) ;  /* 0x0000006800fca947 */ /* 0x001fea0003800000 */
.L_x_5761:
[----:B------:R-:W5:Y:S04]  /*27900*/  LDL R12, [R1+0xc] ;  /* 0x00000c00010c7983 */ /* 0x000f680000100800 */
[----:B------:R-:W5:Y:S01]  /*27910*/  LDL R13, [R1+0x8] ;  /* 0x00000800010d7983 */ /* 0x000f620000100800 */
[----:B------:R-:W-:Y:S01]  /*27920*/  LOP3.LUT R3, R0, R22, RZ, 0xfc, !PT ;  /* 0x0000001600037212 */ /* 0x000fe200078efcff */
[----:B------:R-:W-:Y:S05]  /*27930*/  WARPSYNC.ALL ;  /* 0x0000000000007948 */ /* 0x000fea0003800000 */
[----:B------:R-:W-:Y:S01]  /*27940*/  IMAD.IADD R3, R23, 0x1, R3 ;  /* 0x0000000117037824 */ /* 0x000fe200078e0203 */
[----:B------:R-:W5:Y:S04]  /*27950*/  LDL R14, [R1+0x4] ;  /* 0x00000400010e7983 */ /* 0x000f680000100800 */
[----:B--234-:R-:W0:Y:S02]  /*27960*/  LDSM.16.MT88.4 R4, [R3+0xc400] ;  /* 0x00c400000304783b */ /* 0x01ce240000004200 */
[----:B0-----:R-:W-:-:S02]  /*27970*/  PRMT R8, R4, 0x6420, R5 ;  /* 0x0000642004087816 */ /* 0x001fc40000000005 */
[----:B------:R-:W-:Y:S01]  /*27980*/  PRMT R9, R4, 0x7531, R5 ;  /* 0x0000753104097816 */ /* 0x000fe20000000005 */
[----:B------:R-:W-:Y:S01]  /*27990*/  VIADD R4, R0, 0x2000 ;  /* 0x0000200000047836 */ /* 0x000fe20000000000 */
[C-C-:B------:R-:W-:Y:S02]  /*279a0*/  PRMT R10, R6.reuse, 0x6420, R7.reuse ;  /* 0x00006420060a7816 */ /* 0x140fe40000000007 */
[----:B------:R-:W-:Y:S02]  /*279b0*/  PRMT R11, R6, 0x7531, R7 ;  /* 0x00007531060b7816 */ /* 0x000fe40000000007 */
[----:B------:R-:W-:-:S05]  /*279c0*/  LOP3.LUT R4, R4, R22, RZ, 0xfc, !PT ;  /* 0x0000001604047212 */ /* 0x000fca00078efcff */
[----:B------:R-:W-:Y:S01]  /*279d0*/  IMAD.IADD R4, R23, 0x1, R4 ;  /* 0x0000000117047824 */ /* 0x000fe200078e0204 */
[----:B-----5:R-:W-:-:S05]  /*279e0*/  IADD3 R3, R24, R0, R12 ;  /* 0x0000000018037210 */ /* 0x020fca0007ffe00c */
[----:B------:R-:W-:Y:S04]  /*279f0*/  STSM.16.M88.4 [R3], R8 ;  /* 0x0000000803007844 */ /* 0x000fe80000000200 */
[----:B------:R-:W0:Y:S02]  /*27a00*/  LDSM.16.MT88.4 R4, [R4+0xc400] ;  /* 0x00c400000404783b */ /* 0x000e240000004200 */
[C-C-:B0-----:R-:W-:Y:S02]  /*27a10*/  PRMT R8, R4.reuse, 0x6420, R5.reuse ;  /* 0x0000642004087816 */ /* 0x141fe40000000005 */
[----:B------:R-:W-:Y:S01]  /*27a20*/  PRMT R9, R4, 0x7531, R5 ;  /* 0x0000753104097816 */ /* 0x000fe20000000005 */
[----:B------:R-:W-:-:S05]  /*27a30*/  VIADD R4, R0, 0x4000 ;  /* 0x0000400000047836 */ /* 0x000fca0000000000 */
        /* <DEDUP_REMOVED lines=16> */
[----:B------:R-:W3:Y:S01]  /*27b40*/  LDL R13, [R1+0x14] ;  /* 0x00001400010d7983 */ /* 0x000ee20000100800 */
[C-C-:B--2---:R-:W-:Y:S02]  /*27b50*/  PRMT R8, R4.reuse, 0x6420, R5.reuse ;  /* 0x0000642004087816 */ /* 0x144fe40000000005 */
[----:B------:R-:W-:Y:S02]  /*27b60*/  PRMT R9, R4, 0x7531, R5 ;  /* 0x0000753104097816 */ /* 0x000fe40000000005 */
[----:B------:R-:W-:-:S02]  /*27b70*/  PRMT R10, R6, 0x6420, R7 ;  /* 0x00006420060a7816 */ /* 0x000fc40000000007 */
[----:B------:R-:W-:Y:S02]  /*27b80*/  PRMT R11, R6, 0x7531, R7 ;  /* 0x00007531060b7816 */ /* 0x000fe40000000007 */
        /* <DEDUP_REMOVED lines=45> */
[----:B---3--:R-:W-:Y:S02]  /*27e60*/  IADD3 R3, R24, R13, R0 ;  /* 0x0000000d18037210 */ /* 0x008fe40007ffe000 */
        /* <DEDUP_REMOVED lines=30> */
.L_x_5555:
[----:B--2---:R2:W-:Y:S01]  /*28050*/  SYNCS.ARRIVE.TRANS64.A1T0 RZ, [R2+URZ+0x2a850], RZ ;  /* 0x02a850ff02ff79a7 */ /* 0x0045e2000810003f */
[----:B------:R-:W-:Y:S06]  /*28060*/  BAR.SYNC.DEFER_BLOCKING 0x2, 0x80 ;  /* 0x0082000000007b1d */ /* 0x000fec0000010000 */
[----:B------:R-:W-:Y:S05]  /*28070*/  @!P0 BRA `(.L_x_5556) ;  /* 0x0000000000048947 */ /* 0x000fea0003800000 */
[----:B------:R-:W-:Y:S01]  /*28080*/  BPT.TRAP 0x1 ;  /* 0x000000040000795c */ /* 0x000fe20000300000 */
.L_x_5556:
[----:B--2---:R-:W-:Y:S02]  /*28090*/  VIADD R2, R2, 0x2a880 ;  /* 0x0002a88002027836 */ /* 0x004fe40000000000 */
[----:B------:R-:W-:Y:S02]  /*280a0*/  IMAD.MOV.U32 R5, RZ, RZ, R25 ;  /* 0x000000ffff057224 */ /* 0x000fe400078e0019 */
[----:B------:R-:W-:Y:S01]  /*280b0*/  IMAD.MOV.U32 R7, RZ, RZ, R28 ;  /* 0x000000ffff077224 */ /* 0x000fe200078e001c */
[----:B------:R-:W-:-:S04]  /*280c0*/  PRMT R2, R37, 0x654, R2 ;  /* 0x0000065425027816 */ /* 0x000fc80000000002 */
[----:B------:R2:W-:Y:S01]  /*280d0*/  SYNCS.ARRIVE.TRANS64.RED.A1T0 RZ, [R2+URZ], RZ ;  /* 0x000000ff02ff79a7 */ /* 0x0005e2000810043f */
[----:B------:R-:W-:Y:S05]  /*280e0*/  @P1 BRA `(.L_x_5557) ;  /* 0xffffffe800a81947 */ /* 0x000fea000383ffff */
.L_x_5537:
[----:B-1----:R-:W2:Y:S01]  /*280f0*/  S2R R0, SR_TID.X ;  /* 0x0000000000007919 */ /* 0x002ea20000002100 */
[----:B------:R-:W-:Y:S01]  /*28100*/  BSSY B0, `(.L_x_5558) ;  /* 0x0000012000007945 */ /* 0x000fe20003800000 */
[----:B--2---:R-:W-:Y:S01]  /*28110*/  LOP3.LUT R2, R0, 0x7f, RZ, 0xc0, !PT ;  /* 0x0000007f00027812 */ /* 0x004fe200078ec0ff */
[----:B------:R-:W-:-:S03]  /*28120*/  IMAD.U32 R0, RZ, RZ, UR37 ;  /* 0x00000025ff007e24 */ /* 0x000fc6000f8e00ff */
[----:B------:R-:W-:Y:S02]  /*28130*/  ISETP.NE.AND P1, PT, R2, RZ, PT ;  /* 0x000000ff0200720c */ /* 0x000fe40003f25270 */
[----:B------:R-:W-:-:S11]  /*28140*/  ISETP.NE.AND P0, PT, R0, 0x3, PT ;  /* 0x000000030000780c */ /* 0x000fd60003f05270 */
[----:B------:R-:W-:Y:S05]  /*28150*/  @P1 BRA `(.L_x_5559) ;  /* 0x0000000000301947 */ /* 0x000fea0003800000 */
[----:B0-----:R-:W0:Y:S01]  /*28160*/  S2R R3, SR_LANEID ;  /* 0x0000000000037919 */ /* 0x001e220000000000 */
[----:B------:R-:W-:Y:S02]  /*28170*/  VOTEU.ANY UR4, UPT, PT ;  /* 0x0000000000047886 */ /* 0x000fe400038e0100 */
[----:B------:R-:W0:Y:S08]  /*28180*/  FLO.U32 R0, UR4 ;  /* 0x0000000400007d00 */ /* 0x000e3000080e0000 */
[----:B------:R-:W1:Y:S01]  /*28190*/  POPC R5, UR4 ;  /* 0x0000000400057d09 */ /* 0x000e620008000000 */
[----:B0-----:R-:W-:-:S02]  /*281a0*/  ISETP.EQ.U32.AND P1, PT, R0, R3, PT ;  /* 0x000000030000720c */ /* 0x001fc40003f22070 */
[----:B------:R-:W1:Y:S11]  /*281b0*/  LDC.64 R2, c[0x0][0xc60] ;  /* 0x00031800ff027b82 */ /* 0x000e760000000a00 */
[----:B-1----:R-:W2:Y:S01]  /*281c0*/  @P1 ATOMG.E.ADD.STRONG.GPU PT, R3, desc[UR42][R2.64], R5 ;  /* 0x00000005020319a8 */ /* 0x002ea200081ee1ea */
[----:B------:R-:W0:Y:S02]  /*281d0*/  S2R R4, SR_LTMASK ;  /* 0x0000000000047919 */ /* 0x000e240000003900 */
[----:B0-----:R-:W-:-:S04]  /*281e0*/  LOP3.LUT R4, R4, UR4, RZ, 0xc0, !PT ;  /* 0x0000000404047c12 */ /* 0x001fc8000f8ec0ff */
[----:B------:R-:W0:Y:S01]  /*281f0*/  POPC R7, R4 ;  /* 0x0000000400077309 */ /* 0x000e220000000000 */
[----:B--2---:R-:W0:Y:S02]  /*28200*/  SHFL.IDX PT, R0, R3, R0, 0x1f ;  /* 0x00001f0003007589 */ /* 0x004e2400000e0000 */
[----:B0-----:R-:W-:-:S07]  /*28210*/  IADD3 R16, R0, UR38, R7 ;  /* 0x0000002600107c10 */ /* 0x001fce000fffe007 */
.L_x_5559:
[----:B------:R-:W-:Y:S05]  /*28220*/  BSYNC B0 ;  /* 0x0000000000007941 */ /* 0x000fea0003800000 */
.L_x_5558:
[----:B------:R-:W-:Y:S05]  /*28230*/  @!P0 BRA `(.L_x_5560) ;  /* 0x0000000000048947 */ /* 0x000fea0003800000 */
[----:B------:R-:W-:Y:S01]  /*28240*/  BPT.TRAP 0x1 ;  /* 0x000000040000795c */ /* 0x000fe20000300000 */
.L_x_5560:
[----:B0-----:R-:W-:Y:S01]  /*28250*/  LOP3.LUT R3, R28, 0x1, RZ, 0x3c, !PT ;  /* 0x000000011c037812 */ /* 0x001fe200078e3cff */
[----:B------:R-:W-:Y:S01]  /*28260*/  IMAD R2, R25, 0x8, R23 ;  /* 0x0000000819027824 */ /* 0x000fe200078e0217 */
[----:B------:R-:W-:Y:S02]  /*28270*/  BSSY B0, `(.L_x_5561) ;  /* 0x0000004000007945 */ /* 0x000fe40003800000 */
[----:B------:R-:W-:-:S04]  /*28280*/  SHF.L.U32 R3, R3, 0x1f, RZ ;  /* 0x0000001f03037819 */ /* 0x000fc800000006ff */
[----:B------:R-:W0:Y:S02]  /*28290*/  SYNCS.PHASECHK.TRANS64.TRYWAIT P1, [R2+URZ+0x2a870], R3 ;  /* 0x02a87003020075a7 */ /* 0x000e24000802017f */
[----:B0-----:R-:W-:Y:S05]  /*282a0*/  @!P1 BRA `(.L_x_5562) ;  /* 0x0000006000a49947 */ /* 0x001fea0003800000 */
.L_x_5762:
[----:B------:R-:W-:Y:S05]  /*282b0*/  BSYNC B0 ;  /* 0x0000000000007941 */ /* 0x000fea0003800000 */
.L_x_5561:
[----:B------:R-:W-:-:S05]  /*282c0*/  IMAD.U32 R0, RZ, RZ, UR39 ;  /* 0x00000027ff007e24 */ /* 0x000fca000f8e00ff */
[----:B------:R-:W-:-:S13]  /*282d0*/  ISETP.NE.AND P1, PT, R0, 0x3, PT ;  /* 0x000000030000780c */ /* 0x000fda0003f25270 */
[----:B------:R-:W-:Y:S05]  /*282e0*/  @!P1 BRA `(.L_x_5563) ;  /* 0x0000000000049947 */ /* 0x000fea0003800000 */
[----:B------:R-:W-:Y:S01]  /*282f0*/  BPT.TRAP 0x1 ;  /* 0x000000040000795c */ /* 0x000fe20000300000 */
.L_x_5563:
[----:B0-----:R-:W-:-:S04]  /*28300*/  SHF.L.U32 R3, R28, 0x1f, RZ ;  /* 0x0000001f1c037819 */ /* 0x001fc800000006ff */
[----:B------:R-:W0:Y:S02]  /*28310*/  SYNCS.PHASECHK.TRANS64.TRYWAIT P1, [R2+URZ+0x2a860], R3 ;  /* 0x02a86003020075a7 */ /* 0x000e24000802017f */
[----:B0-----:R-:W-:Y:S05]  /*28320*/  @!P1 BRA `(.L_x_5564) ;  /* 0x0000006000989947 */ /* 0x001fea0003800000 */
.L_x_5763:
[----:B------:R-:W2:Y:S04]  /*28330*/  LDL R13, [R1+0xc] ;  /* 0x00000c00010d7983 */ /* 0x000ea80000100800 */
[----:B------:R-:W3:Y:S01]  /*28340*/  LDL R14, [R1+0x8] ;  /* 0x00000800010e7983 */ /* 0x000ee20000100800 */
[----:B0-----:R-:W-:Y:S01]  /*28350*/  IMAD R3, R25, 0x6000, RZ ;  /* 0x0000600019037824 */ /* 0x001fe200078e02ff */
[----:B------:R-:W-:Y:S05]  /*28360*/  WARPSYNC.ALL ;  /* 0x0000000000007948 */ /* 0x000fea0003800000 */
[----:B------:R-:W-:Y:S01]  /*28370*/  LOP3.LUT R0, R3, R22, RZ, 0xfc, !PT ;  /* 0x0000001603007212 */ /* 0x000fe200078efcff */
[----:B------:R-:W4:Y:S04]  /*28380*/  LDL R15, [R1+0x4] ;  /* 0x00000400010f7983 */ /* 0x000f280000100800 */
[----:B------:R-:W-:-:S05]  /*28390*/  IMAD.IADD R12, R23, 0x1, R0 ;  /* 0x00000001170c7824 */ /* 0x000fca00078e0200 */
[----:B------:R-:W0:Y:S02]  /*283a0*/  LDSM.16.MT88.4 R4, [R12+0xc400] ;  /* 0x00c400000c04783b */ /* 0x000e240000004200 */
[C-C-:B0-----:R-:W-:Y:S02]  /*283b0*/  PRMT R8, R4.reuse, 0x6420, R5.reuse ;  /* 0x0000642004087816 */ /* 0x141fe40000000005 */
[----:B------:R-:W-:Y:S01]  /*283c0*/  PRMT R9, R4, 0x7531, R5 ;  /* 0x0000753104097816 */ /* 0x000fe20000000005 */
[----:B------:R-:W-:Y:S01]  /*283d0*/  VIADD R4, R3, 0x2000 ;  /* 0x0000200003047836 */ /* 0x000fe20000000000 */
[C-C-:B------:R-:W-:Y:S02]  /*283e0*/  PRMT R10, R6.reuse, 0x6420, R7.reuse ;  /* 0x00006420060a7816 */ /* 0x140fe40000000007 */
[----:B------:R-:W-:Y:S02]  /*283f0*/  PRMT R11, R6, 0x7531, R7 ;  /* 0x00007531060b7816 */ /* 0x000fe40000000007 */
[----:B------:R-:W-:-:S05]  /*28400*/  LOP3.LUT R4, R4, R22, RZ, 0xfc, !PT ;  /* 0x0000001604047212 */ /* 0x000fca00078efcff */
[----:B------:R-:W-:Y:S01]  /*28410*/  IMAD.IADD R4, R23, 0x1, R4 ;  /* 0x0000000117047824 */ /* 0x000fe200078e0204 */
[----:B--2---:R-:W-:-:S05]  /*28420*/  IADD3 R0, R24, R3, R13 ;  /* 0x0000000318007210 */ /* 0x004fca0007ffe00d */
        /* <DEDUP_REMOVED lines=18> */
[----:B------:R-:W0:Y:S01]  /*28550*/  LDSM.16.MT88.4 R4, [R12+0xc400] ;  /* 0x00c400000c04783b */ /* 0x000e220000004200 */
[----:B------:R-:W-:Y:S02]  /*28560*/  LOP3.LUT R13, R22, 0x2800, RZ, 0xfc, !PT ;  /* 0x00002800160d7812 */ /* 0x000fe400078efcff */
[----:B---3--:R-:W-:Y:S02]  /*28570*/  IADD3 R0, R24, R14, R3 ;  /* 0x0000000e18007210 */ /* 0x008fe40007ffe003 */
[----:B------:R-:W2:Y:S01]  /*28580*/  LDL R14, [R1+0x14] ;  /* 0x00001400010e7983 */ /* 0x000ea20000100800 */
[----:B0-----:R-:W-:-:S02]  /*28590*/  PRMT R8, R4, 0x6420, R5 ;  /* 0x0000642004087816 */ /* 0x001fc40000000005 */
[----:B------:R-:W-:Y:S02]  /*285a0*/  PRMT R9, R4, 0x7531, R5 ;  /* 0x0000753104097816 */ /* 0x000fe40000000005 */
[C-C-:B------:R-:W-:Y:S02]  /*285b0*/  PRMT R10, R6.reuse, 0x6420, R7.reuse ;  /* 0x00006420060a7816 */ /* 0x140fe40000000007 */
        /* <DEDUP_REMOVED lines=21> */
[----:B----4-:R-:W-:Y:S02]  /*28710*/  IADD3 R0, R24, R15, R3 ;  /* 0x0000000f18007210 */ /* 0x010fe40007ffe003 */
[C-C-:B0-----:R-:W-:Y:S02]  /*28720*/  PRMT R8, R4.reuse, 0x6420, R5.reuse ;  /* 0x0000642004087816 */ /* 0x141fe40000000005 */
[----:B------:R-:W-:-:S02]  /*28730*/  PRMT R9, R4, 0x7531, R5 ;  /* 0x0000753104097816 */ /* 0x000fc40000000005 */
        /* <DEDUP_REMOVED lines=53> */
.L_x_5565:
[----:B-1----:R1:W-:Y:S01]  /*28a90*/  SYNCS.ARRIVE.TRANS64.A1T0 RZ, [R2+URZ+0x2a850], RZ ;  /* 0x02a850ff02ff79a7 */ /* 0x0023e2000810003f */
[----:B------:R-:W-:Y:S06]  /*28aa0*/  BAR.SYNC.DEFER_BLOCKING 0x2, 0x80 ;  /* 0x0082000000007b1d */ /* 0x000fec0000010000 */
[----:B------:R-:W-:Y:S05]  /*28ab0*/  @!P0 BRA `(.L_x_5566) ;  /* 0x0000000000048947 */ /* 0x000fea0003800000 */
[----:B------:R-:W-:Y:S01]  /*28ac0*/  BPT.TRAP 0x1 ;  /* 0x000000040000795c */ /* 0x000fe20000300000 */
.L_x_5566:
        /* <DEDUP_REMOVED lines=8> */
.L_x_5507:
[----:B------:R-:W2:Y:S02]  /*28b50*/  LDL R0, [R1] ;  /* 0x0000000001007983 */ /* 0x000ea40000100800 */
[----:B--2---:R-:W-:-:S13]  /*28b60*/  LOP3.LUT P0, RZ, R0, 0x20, RZ, 0xc0, !PT ;  /* 0x0000002000ff7812 */ /* 0x004fda000780c0ff */
[----:B------:R-:W-:Y:S05]  /*28b70*/  @!P0 BRA `(.L_x_5567) ;  /* 0x0000000000248947 */ /* 0x000fea0003800000 */
[----:B------:R-:W-:Y:S05]  /*28b80*/  WARPSYNC.ALL ;  /* 0x0000000000007948 */ /* 0x000fea0003800000 */
[----:B------:R-:W2:Y:S08]  /*28b90*/  S2UR UR4, SR_CgaCtaId ;  /* 0x00000000000479c3 */ /* 0x000eb00000008800 */
[----:B------:R-:W-:Y:S01]  /*28ba0*/  BAR.SYNC.DEFER_BLOCKING 0x5, 0x180 ;  /* 0x0146000000007b1d */ /* 0x000fe20000010000 */
[----:B------:R-:W-:Y:S01]  /*28bb0*/  MOV R0, 0x400 ;  /* 0x0000040000007802 */ /* 0x000fe20000000f00 */
[----:B--2---:R-:W-:-:S05]  /*28bc0*/  IMAD.U32 R37, RZ, RZ, UR4 ;  /* 0x00000004ff257e24 */ /* 0x004fca000f8e00ff */
[----:B------:R-:W-:-:S05]  /*28bd0*/  LEA R23, R37, R0, 0x18 ;  /* 0x0000000025177211 */ /* 0x000fca00078ec0ff */
[----:B------:R3:W4:Y:S01]  /*28be0*/  LDS.128 R16, [R23+0x2a8d0] ;  /* 0x02a8d00017107984 */ /* 0x0007220000000c00 */
[----:B------:R-:W-:Y:S06]  /*28bf0*/  BAR.ARV 0x4, 0x180 ;  /* 0x0106000000007b1d */ /* 0x000fec0000002000 */
[----:B------:R-:W-:Y:S05]  /*28c00*/  BRA `(.L_x_5568) ;  /* 0x0000000800cc7947 */ /* 0x000fea0003800000 */
.L_x_5567:
[----:B------:R-:W2:Y:S01]  /*28c10*/  S2R R0, SR_TID.X ;  /* 0x0000000000007919 */ /* 0x000ea20000002100 */
[----:B------:R-:W-:Y:S01]  /*28c20*/  UMOV UR4, 0xffffffff ;  /* 0xffffffff00047882 */ /* 0x000fe20000000000 */
[----:B--2---:R-:W-:-:S04]  /*28c30*/  LOP3.LUT R4, R0, 0x1f, RZ, 0xc0, !PT ;  /* 0x0000001f00047812 */ /* 0x004fc800078ec0ff */
[----:B------:R-:W-:Y:S01]  /*28c40*/  ISETP.NE.AND P0, PT, R4, 0x1f, PT ;  /* 0x0000001f0400780c */ /* 0x000fe20003f05270 */
[----:B------:R-:W-:-:S12]  /*28c50*/  BRA.DIV UR4, `(.L_x_5569) ;  /* 0x0000005a04607947 */ /* 0x000fd8000b800000 */
[----:B------:R-:W-:Y:S01]  /*28c60*/  IMAD.IADD R5, R19, 0x1, R4 ;  /* 0x0000000113057824 */ /* 0x000fe200078e0204 */
[----:B------:R-:W-:-:S04]  /*28c70*/  ULDC UR4, c[0x0][0xc3c] ;  /* 0x00030f0000047ab9 */ /* 0x000fc80000000800 */
[----:B------:R-:W-:-:S13]  /*28c80*/  ISETP.GE.OR P1, PT, R5, UR4, !P0 ;  /* 0x0000000405007c0c */ /* 0x000fda000c726670 */
[----:B-1----:R-:W1:Y:S02]  /*28c90*/  @!P1 LDC.64 R2, c[0x0][0xc80] ;  /* 0x00032000ff029b82 */ /* 0x002e640000000a00 */
[----:B-1----:R-:W-:-:S06]  /*28ca0*/  @!P1 IMAD.WIDE R2, R5, 0x4, R2 ;  /* 0x0000000405029825 */ /* 0x002fcc00078e0202 */
[----:B------:R1:W2:Y:S01]  /*28cb0*/  @!P1 LDG.E R3, desc[UR42][R2.64] ;  /* 0x0000002a02039981 */ /* 0x0002a2000c1e1900 */
[C---:B------:R-:W-:Y:S02]  /*28cc0*/  ISETP.GE.U32.AND P2, PT, R4.reuse, 0x2, PT ;  /* 0x000000020400780c */ /* 0x040fe40003f46070 */
[C---:B------:R-:W-:Y:S01]  /*28cd0*/  ISETP.GE.U32.AND P3, PT, R4.reuse, 0x4, PT ;  /* 0x000000040400780c */ /* 0x040fe20003f66070 */
[----:B------:R-:W-:Y:S01]  /*28ce0*/  SHFL.IDX PT, R0, R16, RZ, 0x1f ;  /* 0x00001fff10007589 */ /* 0x000fe200000e0000 */
[C---:B------:R-:W-:Y:S02]  /*28cf0*/  ISETP.GE.U32.AND P4, PT, R4.reuse, 0x8, PT ;  /* 0x000000080400780c */ /* 0x040fe40003f86070 */
[C---:B------:R-:W-:Y:S01]  /*28d00*/  ISETP.GE.U32.AND P5, PT, R4.reuse, 0x10, PT ;  /* 0x000000100400780c */ /* 0x040fe20003fa6070 */
[----:B------:R-:W-:Y:S01]  /*28d10*/  SHFL.IDX PT, R16, R16, 0x1, 0x1f ;  /* 0x00201f0010107f89 */ /* 0x000fe200000e0000 */
[----:B-1----:R-:W-:Y:S02]  /*28d20*/  IMAD.MOV.U32 R2, RZ, RZ, RZ ;  /* 0x000000ffff027224 */ /* 0x002fe400078e00ff */
[----:B--2---:R-:W-:Y:S01]  /*28d30*/  @!P1 IMAD.MOV.U32 R2, RZ, RZ, R3 ;  /* 0x000000ffff029224 */ /* 0x004fe200078e0003 */
[----:B------:R-:W-:-:S04]  /*28d40*/  ISETP.NE.AND P1, PT, R4, RZ, PT ;  /* 0x000000ff0400720c */ /* 0x000fc80003f25270 */
        /* <DEDUP_REMOVED lines=15> */
[----:B------:R1:W2:Y:S02]  /*28e40*/  SHFL.IDX PT, R14, R3, 0x1f, 0x1f ;  /* 0x03e01f00030e7f89 */ /* 0x0002a400000e0000 */
.L_x_5773:
[----:B------:R-:W-:Y:S02]  /*28e50*/  ULDC UR4, c[0x0][0xc38] ;  /* 0x00030e0000047ab9 */ /* 0x000fe40000000800 */
[----:B------:R-:W-:-:S04]  /*28e60*/  IMAD.U32 R4, RZ, RZ, UR4 ;  /* 0x00000004ff047e24 */ /* 0x000fc8000f8e00ff */
[----:B--2---:R-:W-:-:S04]  /*28e70*/  IMAD R5, R14, R4, RZ ;  /* 0x000000040e057224 */ /* 0x004fc800078e02ff */
[----:B------:R-:W-:-:S05]  /*28e80*/  IMAD.IADD R16, R16, 0x1, R5 ;  /* 0x0000000110107824 */ /* 0x000fca00078e0205 */
[----:B------:R-:W-:-:S13]  /*28e90*/  ISETP.GT.AND P6, PT, R16, R0, PT ;  /* 0x000000001000720c */ /* 0x000fda0003fc4270 */
[----:B------:R-:W-:Y:S05]  /*28ea0*/  @P6 BRA `(.L_x_5570) ;  /* 0x00000000009c6947 */ /* 0x000fea0003800000 */
.L_x_5575:
[----:B------:R-:W2:Y:S01]  /*28eb0*/  LDC R2, c[0x0][0xc3c] ;  /* 0x00030f00ff027b82 */ /* 0x000ea20000000800 */
[----:B------:R-:W-:-:S05]  /*28ec0*/  VIADD R19, R19, 0x1f ;  /* 0x0000001f13137836 */ /* 0x000fca0000000000 */
[----:B--2---:R-:W-:-:S13]  /*28ed0*/  ISETP.GE.AND P6, PT, R19, R2, PT ;  /* 0x000000021300720c */ /* 0x004fda0003fc6270 */
[----:B------:R-:W-:Y:S05]  /*28ee0*/  @P6 BRA `(.L_x_5571) ;  /* 0x0000000400d06947 */ /* 0x000fea0003800000 */
[----:B-1----:R-:W1:Y:S01]  /*28ef0*/  S2R R3, SR_TID.X ;  /* 0x0000000000037919 */ /* 0x002e620000002100 */
[----:B------:R-:W-:Y:S01]  /*28f00*/  BSSY B0, `(.L_x_5572) ;  /* 0x0000009000007945 */ /* 0x000fe20003800000 */
[----:B-1----:R-:W-:-:S05]  /*28f10*/  LOP3.LUT R3, R3, 0x1f, RZ, 0xc0, !PT ;  /* 0x0000001f03037812 */ /* 0x002fca00078ec0ff */
[----:B------:R-:W-:-:S05]  /*28f20*/  IMAD.IADD R5, R19, 0x1, R3 ;  /* 0x0000000113057824 */ /* 0x000fca00078e0203 */
[----:B------:R-:W-:Y:S01]  /*28f30*/  ISETP.GE.OR P6, PT, R5, R2, !P0 ;  /* 0x000000020500720c */ /* 0x000fe200047c6670 */
[----:B------:R-:W-:-:S12]  /*28f40*/  IMAD.MOV.U32 R2, RZ, RZ, RZ ;  /* 0x000000ffff027224 */ /* 0x000fd800078e00ff */
[----:B------:R-:W-:Y:S05]  /*28f50*/  @P6 BRA `(.L_x_5573) ;  /* 0x00000000000c6947 */ /* 0x000fea0003800000 */
[----:B------:R-:W1:Y:S02]  /*28f60*/  LDC.64 R2, c[0x0][0xc80] ;  /* 0x00032000ff027b82 */ /* 0x000e640000000a00 */
[----:B-1----:R-:W-:-:S06]  /*28f70*/  IMAD.WIDE R2, R5, 0x4, R2 ;  /* 0x0000000405027825 */ /* 0x002fcc00078e0202 */
[----:B------:R1:W5:Y:S02]  /*28f80*/  LDG.E R2, desc[UR42][R2.64] ;  /* 0x0000002a02027981 */ /* 0x000364000c1e1900 */
.L_x_5573:
[----:B------:R-:W-:Y:S05]  /*28f90*/  BSYNC B0 ;  /* 0x0000000000007941 */ /* 0x000fea0003800000 */
.L_x_5572:
[----:B------:R-:W-:-:S03]  /*28fa0*/  UMOV UR4, 0xffffffff ;  /* 0xffffffff00047882 */ /* 0x000fc60000000000 */
[----:B------:R-:W-:Y:S05]  /*28fb0*/  BRA.DIV UR4, `(.L_x_5574) ;  /* 0x0000005a04ac7947 */ /* 0x000fea000b800000 */
[----:B-----5:R-:W1:Y:S02]  /*28fc0*/  SHFL.UP PT, R14, R2, 0x1, RZ ;  /* 0x04200000020e7989 */ /* 0x020e6400000e00ff */
        /* <DEDUP_REMOVED lines=15> */
.L_x_5781:
[----:B------:R-:W-:Y:S02]  /*290c0*/  ULDC UR4, c[0x0][0xc38] ;  /* 0x00030e0000047ab9 */ /* 0x000fe40000000800 */
[----:B------:R-:W-:-:S04]  /*290d0*/  IMAD.U32 R4, RZ, RZ, UR4 ;  /* 0x00000004ff047e24 */ /* 0x000fc8000f8e00ff */
[----:B--2---:R-:W-:-:S04]  /*290e0*/  IMAD R5, R14, R4, RZ ;  /* 0x000000040e057224 */ /* 0x004fc800078e02ff */
[----:B------:R-:W-:-:S05]  /*290f0*/  IMAD.IADD R16, R5, 0x1, R16 ;  /* 0x0000000105107824 */ /* 0x000fca00078e0210 */
[----:B------:R-:W-:-:S13]  /*29100*/  ISETP.GT.AND P6, PT, R16, R0, PT ;  /* 0x000000001000720c */ /* 0x000fda0003fc4270 */
[----:B------:R-:W-:Y:S05]  /*29110*/  @!P6 BRA `(.L_x_5575) ;  /* 0xfffffffc0064e947 */ /* 0x000fea000383ffff */
.L_x_5570:
[----:B------:R-:W-:Y:S01]  /*29120*/  IMAD.IADD R16, R16, 0x1, -R5 ;  /* 0x0000000110107824 */ /* 0x000fe200078e0a05 */
[----:B------:R-:W-:-:S03]  /*29130*/  UMOV UR4, 0xffffffff ;  /* 0xffffffff00047882 */ /* 0x000fc60000000000 */
[----:B------:R-:W-:-:S05]  /*29140*/  IMAD R5, R3, R4, R16 ;  /* 0x0000000403057224 */ /* 0x000fca00078e0210 */
[----:B------:R-:W-:Y:S01]  /*29150*/  ISETP.GT.AND P6, PT, R5, R0, PT ;  /* 0x000000000500720c */ /* 0x000fe20003fc4270 */
[----:B------:R-:W-:-:S12]  /*29160*/  BRA.DIV UR4, `(.L_x_5576) ;  /* 0x0000005e04007947 */ /* 0x000fd8000b800000 */
[----:B------:R-:W-:-:S04]  /*29170*/  VOTE.ANY R5, PT, !P6 ;  /* 0x0000000000057806 */ /* 0x000fc800070e0100 */
[----:B------:R-:W2:Y:S02]  /*29180*/  POPC R6, R5 ;  /* 0x0000000500067309 */ /* 0x000ea40000000000 */
[----:B--2---:R2:W3:Y:S02]  /*29190*/  SHFL.IDX PT, R17, R2, R6, 0x1f ;  /* 0x00001f0602117589 */ /* 0x0044e400000e0000 */
.L_x_5785:
[----:B------:R-:W-:Y:S01]  /*291a0*/  ISETP.NE.AND P0, PT, R5, RZ, PT ;  /* 0x000000ff0500720c */ /* 0x000fe20003f05270 */
[----:B------:R-:W-:-:S12]  /*291b0*/  IMAD.MOV.U32 R5, RZ, RZ, RZ ;  /* 0x000000ffff057224 */ /* 0x000fd800078e00ff */
[----:B------:R-:W-:Y:S05]  /*291c0*/  @!P0 BRA `(.L_x_5577) ;  /* 0x0000000000108947 */ /* 0x000fea0003800000 */
[----:B------:R-:W-:Y:S01]  /*291d0*/  UMOV UR4, 0xffffffff ;  /* 0xffffffff00047882 */ /* 0x000fe20000000000 */
[----:B------:R-:W-:Y:S02]  /*291e0*/  VIADD R12, R6, 0xffffffff ;  /* 0xffffffff060c7836 */ /* 0x000fe40000000000 */
[----:B------:R-:W-:Y:S05]  /*291f0*/  BRA.DIV UR4, `(.L_x_5578) ;  /* 0x0000005e04247947 */ /* 0x000fea000b800000 */
[----:B------:R4:W0:Y:S02]  /*29200*/  SHFL.IDX PT, R5, R3, R12, 0x1f ;  /* 0x00001f0c03057589 */ /* 0x00082400000e0000 */
.L_x_5577:
[----:B-12-4-:R-:W1:Y:S01]  /*29210*/  LDC.64 R2, c[0x0][0xc90] ;  /* 0x00032400ff027b82 */ /* 0x016e620000000a00 */
[----:B------:R-:W-:-:S04]  /*29220*/  IMAD.IADD R19, R6, 0x1, R19 ;  /* 0x0000000106137824 */ /* 0x000fc800078e0213 */
[----:B-1----:R-:W-:-:S05]  /*29230*/  IMAD.WIDE R2, R19, 0x4, R2 ;  /* 0x0000000413027825 */ /* 0x002fca00078e0202 */
[----:B------:R-:W3:Y:S01]  /*29240*/  LDG.E R7, desc[UR42][R2.64] ;  /* 0x0000002a02077981 */ /* 0x000ee2000c1e1900 */
[----:B0-----:R-:W-:-:S04]  /*29250*/  IMAD R16, R5, R4, R16 ;  /* 0x0000000405107224 */ /* 0x001fc800078e0210 */
[----:B------:R-:W-:Y:S02]  /*29260*/  IMAD.IADD R0, R0, 0x1, -R16 ;  /* 0x0000000100007824 */ /* 0x000fe400078e0a10 */
[----:B---3--:R-:W-:-:S05]  /*29270*/  IMAD R6, R17, R7, RZ ;  /* 0x0000000711067224 */ /* 0x008fca00078e02ff */
        /* <DEDUP_REMOVED lines=59> */
.L_x_5571:
[----:B------:R-:W-:Y:S01]  /*29630*/  UMOV UR4, URZ ;  /* 0x0000003f00047c82 */ /* 0x000fe20008000000 */
[----:B------:R-:W-:Y:S01]  /*29640*/  UMOV UR5, URZ ;  /* 0x0000003f00057c82 */ /* 0x000fe20008000000 */
[----:B------:R-:W-:Y:S01]  /*29650*/  ULDC UR6, c[0x0][0xc3c] ;  /* 0x00030f0000067ab9 */ /* 0x000fe20000000800 */
[----:B------:R-:W-:Y:S02]  /*29660*/  IMAD.MOV.U32 R16, RZ, RZ, R0 ;  /* 0x000000ffff107224 */ /* 0x000fe400078e0000 */
[----:B------:R-:W-:Y:S02]  /*29670*/  IMAD.U32 R17, RZ, RZ, UR4 ;  /* 0x00000004ff117e24 */ /* 0x000fe4000f8e00ff */
[----:B------:R-:W-:Y:S02]  /*29680*/  IMAD.U32 R18, RZ, RZ, UR5 ;  /* 0x00000005ff127e24 */ /* 0x000fe4000f8e00ff */
[----:B------:R-:W-:-:S07]  /*29690*/  IMAD.U32 R19, RZ, RZ, UR6 ;  /* 0x00000006ff137e24 */ /* 0x000fce000f8e00ff */
.L_x_5579:
[----:B------:R-:W2:Y:S01]  /*296a0*/  S2R R0, SR_TID.X ;  /* 0x0000000000007919 */ /* 0x000ea20000002100 */
[----:B------:R-:W-:Y:S05]  /*296b0*/  WARPSYNC.ALL ;  /* 0x0000000000007948 */ /* 0x000fea0003800000 */
[----:B------:R-:W-:Y:S01]  /*296c0*/  BAR.SYNC.DEFER_BLOCKING 0x4, 0x180 ;  /* 0x0106000000007b1d */ /* 0x000fe20000010000 */
[----:B--2---:R-:W-:-:S04]  /*296d0*/  LOP3.LUT R0, R0, 0x1f, RZ, 0xc0, !PT ;  /* 0x0000001f00007812 */ /* 0x004fc800078ec0ff */
[----:B------:R-:W-:-:S13]  /*296e0*/  ISETP.NE.AND P0, PT, R0, RZ, PT ;  /* 0x000000ff0000720c */ /* 0x000fda0003f05270 */
[----:B------:R-:W2:Y:S01]  /*296f0*/  @!P0 S2R R37, SR_CgaCtaId ;  /* 0x0000000000258919 */ /* 0x000ea20000008800 */
[----:B------:R-:W-:-:S04]  /*29700*/  @!P0 MOV R0, 0x400 ;  /* 0x0000040000008802 */ /* 0x000fc80000000f00 */
[----:B--2---:R-:W-:-:S05]  /*29710*/  @!P0 LEA R23, R37, R0, 0x18 ;  /* 0x0000000025178211 */ /* 0x004fca00078ec0ff */
[----:B------:R2:W-:Y:S01]  /*29720*/  @!P0 STS.128 [R23+0x2a8d0], R16 ;  /* 0x02a8d01017008388 */ /* 0x0005e20000000c00 */
[----:B------:R-:W-:Y:S06]  /*29730*/  BAR.ARV 0x5, 0x180 ;  /* 0x0146000000007b1d */ /* 0x000fec0000002000 */
.L_x_5568:
[----:B------:R-:W-:Y:S02]  /*29740*/  ULDC UR4, c[0x0][0xc3c] ;  /* 0x00030f0000047ab9 */ /* 0x000fe40000000800 */
[----:B----4-:R-:W-:-:S13]  /*29750*/  ISETP.GE.AND P0, PT, R19, UR4, PT ;  /* 0x0000000413007c0c */ /* 0x010fda000bf06270 */
[----:B------:R-:W-:Y:S05]  /*29760*/  @!P0 BRA `(.L_x_5580) ;  /* 0xffffff90002c8947 */ /* 0x000fea000383ffff */
[----:B------:R-:W-:Y:S05]  /*29770*/  BSYNC B7 ;  /* 0x0000000000077941 */ /* 0x000fea0003800000 */
.L_x_5446:
[----:B--2---:R-:W2:Y:S01]  /*29780*/  LDL.LU R0, [R1+0x30] ;  /* 0x0000300001007983 */ /* 0x004ea20000300800 */
[----:B------:R-:W-:Y:S01]  /*29790*/  BSSY B0, `(.L_x_5581) ;  /* 0x000000b000007945 */ /* 0x000fe20003800000 */
[----:B------:R-:W4:Y:S01]  /*297a0*/  S2R R5, SR_CgaCtaId ;  /* 0x0000000000057919 */ /* 0x000f220000008800 */
[----:B--2---:R-:W-:-:S05]  /*297b0*/  VIADD R0, R0, 0x1 ;  /* 0x0000000100007836 */ /* 0x004fca0000000000 */
[----:B01----:R-:W-:-:S04]  /*297c0*/  LEA.HI R2, R0, R0, RZ, 0x1 ;  /* 0x0000000000027211 */ /* 0x003fc800078f08ff */
[----:B------:R-:W-:Y:S02]  /*297d0*/  LOP3.LUT R3, R2, 0xfffffffe, RZ, 0xc0, !PT ;  /* 0xfffffffe02037812 */ /* 0x000fe400078ec0ff */
[----:B------:R-:W-:-:S03]  /*297e0*/  MOV R2, 0x400 ;  /* 0x0000040000027802 */ /* 0x000fc60000000f00 */
[----:B------:R-:W-:Y:S01]  /*297f0*/  IMAD.IADD R0, R0, 0x1, -R3 ;  /* 0x0000000100007824 */ /* 0x000fe200078e0a03 */
[----:B----4-:R-:W-:-:S04]  /*29800*/  LEA R4, R5, R2, 0x18 ;  /* 0x0000000205047211 */ /* 0x010fc800078ec0ff */
[----:B------:R-:W-:-:S04]  /*29810*/  SHF.L.U32 R0, R0, 0x1f, RZ ;  /* 0x0000001f00007819 */ /* 0x000fc800000006ff */
[----:B------:R-:W0:Y:S02]  /*29820*/  SYNCS.PHASECHK.TRANS64.TRYWAIT P0, [R4+URZ+0x2a820], R0 ;  /* 0x02a82000040075a7 */ /* 0x000e24000800017f */
[----:B0-----:R-:W-:Y:S05]  /*29830*/  @!P0 BRA `(.L_x_5582) ;  /* 0x0000005400bc8947 */ /* 0x001fea0003800000 */
.L_x_5788:
[----:B------:R-:W-:Y:S05]  /*29840*/  BSYNC B0 ;  /* 0x0000000000007941 */ /* 0x000fea0003800000 */
.L_x_5581:
[----:B------:R-:W-:-:S03]  /*29850*/  UMOV UR4, 0xffffffff ;  /* 0xffffffff00047882 */ /* 0x000fc60000000000 */
[----:B------:R-:W-:Y:S05]  /*29860*/  BRA.DIV UR4, `(.L_x_5583) ;  /* 0x0000005604c47947 */ /* 0x000fea000b800000 */
[----:B0-----:R-:W0:Y:S02]  /*29870*/  S2R R0, SR_TID.X ;  /* 0x0000000000007919 */ /* 0x001e240000002100 */
[----:B0-----:R-:W-:-:S04]  /*29880*/  SHF.R.U32.HI R0, RZ, 0x5, R0 ;  /* 0x00000005ff007819 */ /* 0x001fc80000011600 */
[----:B------:R-:W-:-:S05]  /*29890*/  LOP3.LUT R0, R0, 0x3, RZ, 0xc0, !PT ;  /* 0x0000000300007812 */ /* 0x000fca00078ec0ff */
[----:B------:R0:W1:Y:S02]  /*298a0*/  SHFL.IDX PT, R14, R0, RZ, 0x1f ;  /* 0x00001fff000e7589 */ /* 0x00006400000e0000 */
.L_x_5791:
[----:B-1----:R-:W-:-:S13]  /*298b0*/  ISETP.NE.AND P0, PT, R14, RZ, PT ;  /* 0x000000ff0e00720c */ /* 0x002fda0003f05270 */
[----:B------:R-:W-:Y:S05]  /*298c0*/  @P0 BRA `(.L_x_5211) ;  /* 0x0000000000a80947 */ /* 0x000fea0003800000 */
[----:B------:R-:W-:-:S03]  /*298d0*/  UMOV UR4, 0xffffffff ;  /* 0xffffffff00047882 */ /* 0x000fc60000000000 */
[----:B------:R-:W-:Y:S05]  /*298e0*/  BRA.DIV UR4, `(.L_x_5584) ;  /* 0x0000005604d87947 */ /* 0x000fea000b800000 */
[----:B------:R-:W-:-:S13]  /*298f0*/  ELECT P6, URZ, PT ;  /* 0x00000000003f782f */ /* 0x000fda00038c0000 */
.L_x_5794:
[----:B------:R-:W-:Y:S05]  /*29900*/  @!P6 BRA `(.L_x_5211) ;  /* 0x000000000098e947 */ /* 0x000fea0003800000 */
[----:B------:R-:W-:-:S06]  /*29910*/  ULOP3.LUT UR4, UR36, 0x2, URZ, 0xfc, !UPT ;  /* 0x0000000224047892 */ /* 0x000fcc000f8efc3f */
[----:B0-----:R-:W-:-:S05]  /*29920*/  IMAD.U32 R0, RZ, RZ, UR4 ;  /* 0x00000004ff007e24 */ /* 0x001fca000f8e00ff */
[----:B------:R-:W-:-:S13]  /*29930*/  ISETP.NE.AND P0, PT, R0, 0x3, PT ;  /* 0x000000030000780c */ /* 0x000fda0003f05270 */
[----:B------:R-:W-:Y:S05]  /*29940*/  @!P0 BRA `(.L_x_5585) ;  /* 0x0000000000048947 */ /* 0x000fea0003800000 */
[----:B------:R-:W-:Y:S01]  /*29950*/  BPT.TRAP 0x1 ;  /* 0x000000040000795c */ /* 0x000fe20000300000 */
.L_x_5585:
[C---:B------:R-:W-:Y:S01]  /*29960*/  IMAD R5, R25.reuse, 0x8, R4 ;  /* 0x0000000819057824 */ /* 0x040fe200078e0204 */
[----:B------:R-:W-:Y:S01]  /*29970*/  SHF.L.U32 R0, R28, 0x1f, RZ ;  /* 0x0000001f1c007819 */ /* 0x000fe200000006ff */
[----:B------:R-:W-:-:S03]  /*29980*/  VIADD R25, R25, 0x1 ;  /* 0x0000000119197836 */ /* 0x000fc60000000000 */
[----:B------:R-:W0:Y:S02]  /*29990*/  SYNCS.PHASECHK.TRANS64.TRYWAIT P1, [R5+URZ+0x2a840], R0 ;  /* 0x02a84000050075a7 */ /* 0x000e24000802017f */
[----:B------:R-:W-:-:S04]  /*299a0*/  ISETP.NE.AND P2, PT, R25, 0x2, PT ;  /* 0x000000021900780c */ /* 0x000fc80003f45270 */
[----:B------:R-:W-:Y:S01]  /*299b0*/  SEL R3, RZ, 0x1, P2 ;  /* 0x00000001ff037807 */ /* 0x000fe20001000000 */
[----:B0-----:R-:W-:Y:S08]  /*299c0*/  @!P1 BRA `(.L_x_5586) ;  /* 0x0000005400c09947 */ /* 0x001ff00003800000 */
.L_x_5795:
[----:B------:R-:W-:Y:S02]  /*299d0*/  SEL R25, R25, RZ, P2 ;  /* 0x000000ff19197207 */ /* 0x000fe40001000000 */
[----:B------:R-:W-:Y:S01]  /*299e0*/  LOP3.LUT R2, R28, R3, RZ, 0x3c, !PT ;  /* 0x000000031c027212 */ /* 0x000fe200078e3cff */
[----:B------:R-:W-:Y:S06]  /*299f0*/  @!P0 BRA `(.L_x_5587) ;  /* 0x0000000000048947 */ /* 0x000fec0003800000 */
[----:B------:R-:W-:Y:S01]  /*29a00*/  BPT.TRAP 0x1 ;  /* 0x000000040000795c */ /* 0x000fe20000300000 */
.L_x_5587:
[----:B------:R-:W-:Y:S01]  /*29a10*/  IMAD R25, R25, 0x8, R4 ;  /* 0x0000000819197824 */ /* 0x000fe200078e0204 */
[----:B------:R-:W-:-:S04]  /*29a20*/  SHF.L.U32 R2, R2, 0x1f, RZ ;  /* 0x0000001f02027819 */ /* 0x000fc800000006ff */
[----:B------:R-:W1:Y:S02]  /*29a30*/  SYNCS.PHASECHK.TRANS64.TRYWAIT P1, [R25+URZ+0x2a840], R2 ;  /* 0x02a84002190075a7 */ /* 0x000e64000802017f */
[----:B-1----:R-:W-:Y:S05]  /*29a40*/  @!P1 BRA `(.L_x_5588) ;  /* 0x0000005400b49947 */ /* 0x002fea0003800000 */
.L_x_5796:
[----:B------:R-:W-:Y:S05]  /*29a50*/  @!P0 BRA `(.L_x_5589) ;  /* 0x0000000000048947 */ /* 0x000fea0003800000 */
[----:B------:R-:W-:Y:S01]  /*29a60*/  BPT.TRAP 0x1 ;  /* 0x000000040000795c */ /* 0x000fe20000300000 */
.L_x_5589:
[----:B------:R-:W2:Y:S02]  /*29a70*/  SYNCS.PHASECHK.TRANS64.TRYWAIT P1, [R5+URZ+0x2a860], R0 ;  /* 0x02a86000050075a7 */ /* 0x000ea4000802017f */
[----:B--2---:R-:W-:Y:S05]  /*29a80*/  @!P1 BRA `(.L_x_5590) ;  /* 0x0000005400b89947 */ /* 0x004fea0003800000 */
.L_x_5797:
[----:B------:R-:W-:Y:S05]  /*29a90*/  @!P0 BRA `(.L_x_5591) ;  /* 0x0000000000048947 */ /* 0x000fea0003800000 */
[----:B------:R-:W-:Y:S01]  /*29aa0*/  BPT.TRAP 0x1 ;  /* 0x000000040000795c */ /* 0x000fe20000300000 */
.L_x_5591:
[----:B------:R-:W4:Y:S02]  /*29ab0*/  SYNCS.PHASECHK.TRANS64.TRYWAIT P1, [R25+URZ+0x2a860], R2 ;  /* 0x02a86002190075a7 */ /* 0x000f24000802017f */
[----:B----4-:R-:W-:Y:S05]  /*29ac0*/  @!P1 BRA `(.L_x_5592) ;  /* 0x0000005400bc9947 */ /* 0x010fea0003800000 */
.L_x_5798:
[----:B------:R-:W-:Y:S05]  /*29ad0*/  @!P0 BRA `(.L_x_5593) ;  /* 0x0000000000048947 */ /* 0x000fea0003800000 */
[----:B------:R-:W-:Y:S01]  /*29ae0*/  BPT.TRAP 0x1 ;  /* 0x000000040000795c */ /* 0x000fe20000300000 */
.L_x_5593:
[----:B------:R-:W5:Y:S02]  /*29af0*/  SYNCS.PHASECHK.TRANS64.TRYWAIT P1, [R5+URZ+0x2a880], R0 ;  /* 0x02a88000050075a7 */ /* 0x000f64000802017f */
[----:B-----5:R-:W-:Y:S05]  /*29b00*/  @!P1 BRA `(.L_x_5594) ;  /* 0x0000005400c09947 */ /* 0x020fea0003800000 */
.L_x_5799:
[----:B------:R-:W-:Y:S05]  /*29b10*/  @!P0 BRA `(.L_x_5595) ;  /* 0x0000000000048947 */ /* 0x000fea0003800000 */
[----:B------:R-:W-:Y:S01]  /*29b20*/  BPT.TRAP 0x1 ;  /* 0x000000040000795c */ /* 0x000fe20000300000 */
.L_x_5595:
[----:B------:R0:W0:Y:S02]  /*29b30*/  SYNCS.PHASECHK.TRANS64.TRYWAIT P0, [R25+URZ+0x2a880], R2 ;  /* 0x02a88002190075a7 */ /* 0x000024000800017f */
[----:B0-----:R-:W-:Y:S05]  /*29b40*/  @!P0 NANOSLEEP.SYNCS 0x989680 ;  /* 0x009896800000895d */ /* 0x001fea0003900000 */
[----:B------:R-:W0:Y:S02]  /*29b50*/  @!P0 SYNCS.PHASECHK.TRANS64 P0, [R25+URZ+0x2a880], R2 ;  /* 0x02a88002190085a7 */ /* 0x000e24000800007f */
[----:B0-----:R-:W-:Y:S05]  /*29b60*/  @!P0 BRA `(.L_x_5595) ;  /* 0xfffffffc00f08947 */ /* 0x001fea000383ffff */
.L_x_5211:
[----:B------:R-:W-:Y:S05]  /*29b70*/  BSYNC B8 ;  /* 0x0000000000087941 */ /* 0x000fea0003800000 */
.L_x_5208:
[----:B------:R-:W-:Y:S05]  /*29b80*/  EXIT ;  /* 0x000000000000794d */ /* 0x000fea0003800000 */
.L_x_5235:
[----:B-1----:R1:W2:Y:S02]  /*29b90*/  SYNCS.PHASECHK.TRANS64.TRYWAIT P4, [R82+URZ+0x2a890], R93 ;  /* 0x02a8905d520075a7 */ /* 0x0022a4000808017f */
[----:B--2---:R-:W-:Y:S05]  /*29ba0*/  @!P4 NANOSLEEP.SYNCS 0x989680 ;  /* 0x009896800000c95d */ /* 0x004fea0003900000 */
[----:B------:R-:W2:Y:S02]  /*29bb0*/  @!P4 SYNCS.PHASECHK.TRANS64 P4, [R82+URZ+0x2a890], R93 ;  /* 0x02a8905d5200c5a7 */ /* 0x000ea4000808007f */
[----:B--2---:R-:W-:Y:S05]  /*29bc0*/  @!P4 BRA `(.L_x_5235) ;  /* 0xfffffffc00f0c947 */ /* 0x004fea000383ffff */
[----:B------:R-:W-:Y:S05]  /*29bd0*/  BRA `(.L_x_5596) ;  /* 0xfffffd9400347947 */ /* 0x000fea000383ffff */
.L_x_5236:
        /* <DEDUP_REMOVED lines=8> */
.L_x_5598:
[----:B------:R-:W-:Y:S05]  /*29c60*/  BSYNC B1 ;  /* 0x0000000000017941 */ /* 0x000fea0003800000 */
.L_x_5597:
        /* <DEDUP_REMOVED lines=8> */
.L_x_5599:
[----:B------:R-:W-:Y:S05]  /*29cf0*/  BRA `(.L_x_5600) ;  /* 0xfffffd9400007947 */ /* 0x000fea000383ffff */
.L_x_5264:
[----:B-1----:R1:W2:Y:S02]  /*29d00*/  SYNCS.PHASECHK.TRANS64.TRYWAIT P4, [R82+URZ+0x2a890], R93 ;  /* 0x02a8905d520075a7 */ /* 0x0022a4000808017f */
[----:B--2---:R-:W-:Y:S05]  /*29d10*/  @!P4 NANOSLEEP.SYNCS 0x989680 ;  /* 0x009896800000c95d */ /* 0x004fea0003900000 */
[----:B------:R-:W2:Y:S02]  /*29d20*/  @!P4 SYNCS.PHASECHK.TRANS64 P4, [R82+URZ+0x2a890], R93 ;  /* 0x02a8905d5200c5a7 */ /* 0x000ea4000808007f */
[----:B--2---:R-:W-:Y:S05]  /*29d30*/  @!P4 BRA `(.L_x_5264) ;  /* 0xfffffffc00f0c947 */ /* 0x004fea000383ffff */
[----:B------:R-:W-:Y:S05]  /*29d40*/  BRA `(.L_x_5601) ;  /* 0xfffffdc400247947 */ /* 0x000fea000383ffff */
.L_x_5265:
        /* <DEDUP_REMOVED lines=8> */
.L_x_5603:
[----:B------:R-:W-:Y:S05]  /*29dd0*/  BSYNC B1 ;  /* 0x0000000000017941 */ /* 0x000fea0003800000 */
.L_x_5602:
        /* <DEDUP_REMOVED lines=8> */
.L_x_5604:
[----:B------:R-:W-:Y:S01]  /*29e60*/  IMAD.MOV.U32 R99, RZ, RZ, R14 ;  /* 0x000000ffff637224 */ /* 0x000fe200078e000e */
[----:B------:R-:W-:Y:S06]  /*29e70*/  BRA `(.L_x_5605) ;  /* 0xfffffdc000ec7947 */ /* 0x000fec000383ffff */
.L_x_5278:
[----:B0-----:R0:W1:Y:S02]  /*29e80*/  SYNCS.PHASECHK.TRANS64.TRYWAIT P3, [R82+URZ+0x2a890], R93 ;  /* 0x02a8905d520075a7 */ /* 0x001064000806017f */
[----:B-1----:R-:W-:Y:S05]  /*29e90*/  @!P3 NANOSLEEP.SYNCS 0x989680 ;  /* 0x009896800000b95d */ /* 0x002fea0003900000 */
[----:B------:R-:W1:Y:S02]  /*29ea0*/  @!P3 SYNCS.PHASECHK.TRANS64 P3, [R82+URZ+0x2a890], R93 ;  /* 0x02a8905d5200b5a7 */ /* 0x000e64000806007f */
[----:B-1----:R-:W-:Y:S05]  /*29eb0*/  @!P3 BRA `(.L_x_5278) ;  /* 0xfffffffc00f0b947 */ /* 0x002fea000383ffff */
[----:B------:R-:W-:Y:S05]  /*29ec0*/  BRA `(.L_x_5606) ;  /* 0xfffffdf000e07947 */ /* 0x000fea000383ffff */
.L_x_5279:
[----:B------:R-:W-:Y:S01]  /*29ed0*/  BSSY B1, `(.L_x_5607) ;  /* 0x0000007000017945 */ /* 0x000fe20003800000 */
[----:B------:R-:W-:Y:S02]  /*29ee0*/  IMAD.MOV.U32 R12, RZ, RZ, RZ ;  /* 0x000000ffff0c7224 */ /* 0x000fe400078e00ff */
[----:B------:R-:W-:Y:S02]  /*29ef0*/  IMAD.MOV.U32 R11, RZ, RZ, 0x1e1f ;  /* 0x00001e1fff0b7424 */ /* 0x000fe400078e00ff */
[----:B------:R-:W-:-:S07]  /*29f00*/  IMAD.MOV.U32 R15, RZ, RZ, -0x1 ;  /* 0xffffffffff0f7424 */ /* 0x000fce00078e00ff */
[----:B0-----:R-:W-:Y:S05]  /*29f10*/  WARPSYNC.COLLECTIVE R15, `(.L_x_5608) ;  /* 0x000000000f087348 */ /* 0x001fea0003c00000 */
[----:B------:R1:W2:Y:S02]  /*29f20*/  SHFL.IDX P6, R14, R13, R12, R11 ;  /* 0x0000000c0d0e7389 */ /* 0x0002a400000c000b */
[----:B012---:R-:W-:Y:S01]  /*29f30*/  ENDCOLLECTIVE ;  /* 0x000000000000791b */ /* 0x007fe20003800000 */
.L_x_5608:
[----:B------:R-:W-:Y:S05]  /*29f40*/  BSYNC B1 ;  /* 0x0000000000017941 */ /* 0x000fea0003800000 */
.L_x_5607:
        /* <DEDUP_REMOVED lines=8> */
.L_x_5609:
[----:B------:R-:W-:Y:S05]  /*29fd0*/  BRA `(.L_x_5610) ;  /* 0xfffffdf400047947 */ /* 0x000fea000383ffff */
.L_x_5283:
[----:B0-----:R0:W2:Y:S02]  /*29fe0*/  SYNCS.PHASECHK.TRANS64.TRYWAIT P2, [R82+URZ+0x2a8b0], R93 ;  /* 0x02a8b05d520075a7 */ /* 0x0010a4000804017f */
[----:B--2---:R-:W-:Y:S05]  /*29ff0*/  @!P2 NANOSLEEP.SYNCS 0x989680 ;  /* 0x009896800000a95d */ /* 0x004fea0003900000 */
[----:B------:R-:W2:Y:S02]  /*2a000*/  @!P2 SYNCS.PHASECHK.TRANS64 P2, [R82+URZ+0x2a8b0], R93 ;  /* 0x02a8b05d5200a5a7 */ /* 0x000ea4000804007f */
[----:B--2---:R-:W-:Y:S05]  /*2a010*/  @!P2 BRA `(.L_x_5283) ;  /* 0xfffffffc00f0a947 */ /* 0x004fea000383ffff */
[----:B------:R-:W-:Y:S05]  /*2a020*/  BRA `(.L_x_5611) ;  /* 0xfffffdf400cc7947 */ /* 0x000fea000383ffff */
.L_x_5297:
[----:B------:R-:W0:Y:S01]  /*2a030*/  S2R R20, SR_TID.X ;  /* 0x0000000000147919 */ /* 0x000e220000002100 */
[----:B------:R-:W-:Y:S01]  /*2a040*/  BSSY B0, `(.L_x_5612) ;  /* 0x000000c000007945 */ /* 0x000fe20003800000 */
[----:B------:R-:W-:Y:S02]  /*2a050*/  IMAD.MOV.U32 R12, RZ, RZ, RZ ;  /* 0x000000ffff0c7224 */ /* 0x000fe400078e00ff */
[----:B------:R-:W-:Y:S02]  /*2a060*/  IMAD.MOV.U32 R11, RZ, RZ, 0x1f ;  /* 0x0000001fff0b7424 */ /* 0x000fe400078e00ff */
[----:B------:R-:W-:Y:S02]  /*2a070*/  IMAD.MOV.U32 R15, RZ, RZ, -0x1 ;  /* 0xffffffffff0f7424 */ /* 0x000fe400078e00ff */
[----:B0-----:R-:W-:-:S05]  /*2a080*/  VIADD R21, R20, 0xffffff80 ;  /* 0xffffff8014157836 */ /* 0x001fca0000000000 */
[----:B------:R-:W-:-:S04]  /*2a090*/  SHF.R.S32.HI R20, RZ, 0x1f, R21 ;  /* 0x0000001fff147819 */ /* 0x000fc80000011415 */
[----:B------:R-:W-:-:S04]  /*2a0a0*/  LEA.HI R20, R20, R21, RZ, 0x7 ;  /* 0x0000001514147211 */ /* 0x000fc800078f38ff */
[----:B------:R-:W-:-:S05]  /*2a0b0*/  SHF.R.S32.HI R20, RZ, 0x7, R20 ;  /* 0x00000007ff147819 */ /* 0x000fca0000011414 */
[----:B------:R-:W-:-:S07]  /*2a0c0*/  IMAD.MOV.U32 R13, RZ, RZ, R20 ;  /* 0x000000ffff0d7224 */ /* 0x000fce00078e0014 */
[----:B-----5:R-:W-:Y:S05]  /*2a0d0*/  WARPSYNC.COLLECTIVE R15, `(.L_x_5613) ;  /* 0x000000000f087348 */ /* 0x020fea0003c00000 */
[----:B------:R0:W1:Y:S02]  /*2a0e0*/  SHFL.IDX P6, R14, R13, R12, R11 ;  /* 0x0000000c0d0e7389 */ /* 0x00006400000c000b */
[----:B01---5:R-:W-:Y:S01]  /*2a0f0*/  ENDCOLLECTIVE ;  /* 0x000000000000791b */ /* 0x023fe20003800000 */
.L_x_5613:
[----:B------:R-:W-:Y:S05]  /*2a100*/  BSYNC B0 ;  /* 0x0000000000007941 */ /* 0x000fea0003800000 */
.L_x_5612:
[----:B------:R-:W-:Y:S01]  /*2a110*/  IMAD.MOV.U32 R218, RZ, RZ, R14 ;  /* 0x000000ffffda7224 */ /* 0x000fe200078e000e */
[----:B------:R-:W-:Y:S06]  /*2a120*/  BRA `(.L_x_5614) ;  /* 0xfffffe04008c7947 */ /* 0x000fec000383ffff */
.L_x_5307:
[----:B------:R-:W-:Y:S01]  /*2a130*/  BSSY B1, `(.L_x_5615) ;  /* 0x0000007000017945 */ /* 0x000fe20003800000 */
[----:B------:R-:W-:Y:S02]  /*2a140*/  IMAD.MOV.U32 R12, RZ, RZ, RZ ;  /* 0x000000ffff0c7224 */ /* 0x000fe400078e00ff */
[----:B------:R-:W-:Y:S02]  /*2a150*/  IMAD.MOV.U32 R11, RZ, RZ, 0x1e1f ;  /* 0x00001e1fff0b7424 */ /* 0x000fe400078e00ff */
[----:B------:R-:W-:-:S07]  /*2a160*/  IMAD.MOV.U32 R15, RZ, RZ, -0x1 ;  /* 0xffffffffff0f7424 */ /* 0x000fce00078e00ff */
[----:B------:R-:W-:Y:S05]  /*2a170*/  WARPSYNC.COLLECTIVE R15, `(.L_x_5616) ;  /* 0x000000000f087348 */ /* 0x000fea0003c00000 */
[----:B------:R0:W1:Y:S02]  /*2a180*/  SHFL.IDX P6, R14, R13, R12, R11 ;  /* 0x0000000c0d0e7389 */ /* 0x00006400000c000b */
[----:B01----:R-:W-:Y:S01]  /*2a190*/  ENDCOLLECTIVE ;  /* 0x000000000000791b */ /* 0x003fe20003800000 */
.L_x_5616:
[----:B------:R-:W-:Y:S05]  /*2a1a0*/  BSYNC B1 ;  /* 0x0000000000017941 */ /* 0x000fea0003800000 */
.L_x_5615:
        /* <DEDUP_REMOVED lines=8> */
.L_x_5617:
[----:B------:R-:W-:Y:S02]  /*2a230*/  IMAD.MOV.U32 R13, RZ, RZ, R4 ;  /* 0x000000ffff0d7224 */ /* 0x000fe400078e0004 */
[----:B------:R-:W-:-:S07]  /*2a240*/  IMAD.MOV.U32 R3, RZ, RZ, R14 ;  /* 0x000000ffff037224 */ /* 0x000fce00078e000e */
[----:B------:R-:W-:Y:S05]  /*2a250*/  WARPSYNC.COLLECTIVE R15, `(.L_x_5618) ;  /* 0x000000000f087348 */ /* 0x000fea0003c00000 */
[----:B------:R0:W1:Y:S02]  /*2a260*/  SHFL.IDX P6, R14, R13, R12, R11 ;  /* 0x0000000c0d0e7389 */ /* 0x00006400000c000b */
[----:B01----:R-:W-:Y:S01]  /*2a270*/  ENDCOLLECTIVE ;  /* 0x000000000000791b */ /* 0x003fe20003800000 */
.L_x_5618:
[----:B------:R-:W-:Y:S02]  /*2a280*/  IMAD.MOV.U32 R13, RZ, RZ, R5 ;  /* 0x000000ffff0d7224 */ /* 0x000fe400078e0005 */
[----:B------:R-:W-:-:S07]  /*2a290*/  IMAD.MOV.U32 R4, RZ, RZ, R14 ;  /* 0x000000ffff047224 */ /* 0x000fce00078e000e */
[----:B------:R-:W-:Y:S05]  /*2a2a0*/  WARPSYNC.COLLECTIVE R15, `(.L_x_5619) ;  /* 0x000000000f087348 */ /* 0x000fea0003c00000 */
[----:B------:R0:W1:Y:S02]  /*2a2b0*/  SHFL.IDX P6, R14, R13, R12, R11 ;  /* 0x0000000c0d0e7389 */ /* 0x00006400000c000b */
[----:B01----:R-:W-:Y:S01]  /*2a2c0*/  ENDCOLLECTIVE ;  /* 0x000000000000791b */ /* 0x003fe20003800000 */
.L_x_5619:
[----:B------:R-:W-:Y:S05]  /*2a2d0*/  BRA `(.L_x_5620) ;  /* 0xfffffe0800dc7947 */ /* 0x000fea000383ffff */
.L_x_5311:
[----:B0-----:R0:W1:Y:S02]  /*2a2e0*/  SYNCS.PHASECHK.TRANS64.TRYWAIT P0, [R16+URZ+0x2a800], R3 ;  /* 0x02a80003100075a7 */ /* 0x001064000800017f */
[----:B-1----:R-:W-:Y:S05]  /*2a2f0*/  @!P0 NANOSLEEP.SYNCS 0x989680 ;  /* 0x009896800000895d */ /* 0x002fea0003900000 */
[----:B------:R-:W1:Y:S02]  /*2a300*/  @!P0 SYNCS.PHASECHK.TRANS64 P0, [R16+URZ+0x2a800], R3 ;  /* 0x02a80003100085a7 */ /* 0x000e64000800007f */
[----:B-1----:R-:W-:Y:S05]  /*2a310*/  @!P0 BRA `(.L_x_5311) ;  /* 0xfffffffc00f08947 */ /* 0x002fea000383ffff */
[----:B------:R-:W-:Y:S05]  /*2a320*/  BRA `(.L_x_5621) ;  /* 0xfffffe1000287947 */ /* 0x000fea000383ffff */
.L_x_5323:
[----:B------:R-:W-:Y:S01]  /*2a330*/  BSSY B1, `(.L_x_5622) ;  /* 0x0000007000017945 */ /* 0x000fe20003800000 */
[----:B------:R-:W-:Y:S02]  /*2a340*/  IMAD.MOV.U32 R12, RZ, RZ, RZ ;  /* 0x000000ffff0c7224 */ /* 0x000fe400078e00ff */
[----:B------:R-:W-:Y:S02]  /*2a350*/  IMAD.MOV.U32 R11, RZ, RZ, 0x1e1f ;  /* 0x00001e1fff0b7424 */ /* 0x000fe400078e00ff */
[----:B------:R-:W-:-:S07]  /*2a360*/  IMAD.MOV.U32 R15, RZ, RZ, -0x1 ;  /* 0xffffffffff0f7424 */ /* 0x000fce00078e00ff */
[----:B------:R-:W-:Y:S05]  /*2a370*/  WARPSYNC.COLLECTIVE R15, `(.L_x_5623) ;  /* 0x000000000f087348 */ /* 0x000fea0003c00000 */
[----:B------:R0:W1:Y:S02]  /*2a380*/  SHFL.IDX P6, R14, R13, R12, R11 ;  /* 0x0000000c0d0e7389 */ /* 0x00006400000c000b */
[----:B01----:R-:W-:Y:S01]  /*2a390*/  ENDCOLLECTIVE ;  /* 0x000000000000791b */ /* 0x003fe20003800000 */
.L_x_5623:
[----:B------:R-:W-:Y:S05]  /*2a3a0*/  BSYNC B1 ;  /* 0x0000000000017941 */ /* 0x000fea0003800000 */
.L_x_5622:
        /* <DEDUP_REMOVED lines=8> */
.L_x_5624:
[----:B------:R-:W-:Y:S02]  /*2a430*/  IMAD.MOV.U32 R13, RZ, RZ, R37 ;  /* 0x000000ffff0d7224 */ /* 0x000fe400078e0025 */
[----:B------:R-:W-:-:S07]  /*2a440*/  IMAD.MOV.U32 R21, RZ, RZ, R14 ;  /* 0x000000ffff157224 */ /* 0x000fce00078e000e */
[----:B------:R-:W-:Y:S05]  /*2a450*/  WARPSYNC.COLLECTIVE R15, `(.L_x_5625) ;  /* 0x000000000f087348 */ /* 0x000fea0003c00000 */
[----:B------:R0:W1:Y:S02]  /*2a460*/  SHFL.IDX P6, R14, R13, R12, R11 ;  /* 0x0000000c0d0e7389 */ /* 0x00006400000c000b */
[----:B01----:R-:W-:Y:S01]  /*2a470*/  ENDCOLLECTIVE ;  /* 0x000000000000791b */ /* 0x003fe20003800000 */
.L_x_5625:
[----:B------:R-:W-:Y:S02]  /*2a480*/  IMAD.MOV.U32 R13, RZ, RZ, R39 ;  /* 0x000000ffff0d7224 */ /* 0x000fe400078e0027 */
[----:B------:R-:W-:-:S07]  /*2a490*/  IMAD.MOV.U32 R37, RZ, RZ, R14 ;  /* 0x000000ffff257224 */ /* 0x000fce00078e000e */
[----:B------:R-:W-:Y:S05]  /*2a4a0*/  WARPSYNC.COLLECTIVE R15, `(.L_x_5626) ;  /* 0x000000000f087348 */ /* 0x000fea0003c00000 */
[----:B------:R0:W1:Y:S02]  /*2a4b0*/  SHFL.IDX P6, R14, R13, R12, R11 ;  /* 0x0000000c0d0e7389 */ /* 0x00006400000c000b */
[----:B01----:R-:W-:Y:S01]  /*2a4c0*/  ENDCOLLECTIVE ;  /* 0x000000000000791b */ /* 0x003fe20003800000 */
.L_x_5626:
[----:B------:R-:W-:Y:S01]  /*2a4d0*/  IMAD.MOV.U32 R39, RZ, RZ, R14 ;  /* 0x000000ffff277224 */ /* 0x000fe200078e000e */
[----:B------:R-:W-:Y:S06]  /*2a4e0*/  BRA `(.L_x_5627) ;  /* 0xfffffe3c00f87947 */ /* 0x000fec000383ffff */
.L_x_5327:
[----:B-1----:R1:W0:Y:S02]  /*2a4f0*/  SYNCS.PHASECHK.TRANS64.TRYWAIT P0, [R16+URZ+0x2a800], R3 ;  /* 0x02a80003100075a7 */ /* 0x002224000800017f */
[----:B0-----:R-:W-:Y:S05]  /*2a500*/  @!P0 NANOSLEEP.SYNCS 0x989680 ;  /* 0x009896800000895d */ /* 0x001fea0003900000 */
[----:B------:R-:W0:Y:S02]  /*2a510*/  @!P0 SYNCS.PHASECHK.TRANS64 P0, [R16+URZ+0x2a800], R3 ;  /* 0x02a80003100085a7 */ /* 0x000e24000800007f */
[----:B0-----:R-:W-:Y:S05]  /*2a520*/  @!P0 BRA `(.L_x_5327) ;  /* 0xfffffffc00f08947 */ /* 0x001fea000383ffff */
[----:B------:R-:W-:Y:S05]  /*2a530*/  BRA `(.L_x_5628) ;  /* 0xfffffe4000f07947 */ /* 0x000fea000383ffff */
.L_x_5335:
[----:B---3--:R3:W0:Y:S02]  /*2a540*/  SYNCS.PHASECHK.TRANS64.TRYWAIT P1, [R11+URZ+0x2a830], R0 ;  /* 0x02a830000b0075a7 */ /* 0x008624000802017f */
[----:B0-----:R-:W-:Y:S05]  /*2a550*/  @!P1 NANOSLEEP.SYNCS 0x989680 ;  /* 0x009896800000995d */ /* 0x001fea0003900000 */
[----:B------:R-:W0:Y:S02]  /*2a560*/  @!P1 SYNCS.PHASECHK.TRANS64 P1, [R11+URZ+0x2a830], R0 ;  /* 0x02a830000b0095a7 */ /* 0x000e24000802007f */
[----:B0-----:R-:W-:Y:S05]  /*2a570*/  @!P1 BRA `(.L_x_5335) ;  /* 0xfffffffc00f09947 */ /* 0x001fea000383ffff */
[----:B------:R-:W-:Y:S05]  /*2a580*/  BRA `(.L_x_5334) ;  /* 0xfffffe7400347947 */ /* 0x000fea000383ffff */
.L_x_5354:
[----:B-1----:R1:W2:Y:S02]  /*2a590*/  SYNCS.PHASECHK.TRANS64.TRYWAIT P2, [R9+URZ+0x2a830], R8 ;  /* 0x02a83008090075a7 */ /* 0x0022a4000804017f */
[----:B--2---:R-:W-:Y:S05]  /*2a5a0*/  @!P2 NANOSLEEP.SYNCS 0x989680 ;  /* 0x009896800000a95d */ /* 0x004fea0003900000 */
[----:B------:R-:W2:Y:S02]  /*2a5b0*/  @!P2 SYNCS.PHASECHK.TRANS64 P2, [R9+URZ+0x2a830], R8 ;  /* 0x02a830080900a5a7 */ /* 0x000ea4000804007f */
[----:B--2---:R-:W-:Y:S05]  /*2a5c0*/  @!P2 BRA `(.L_x_5354) ;  /* 0xfffffffc00f0a947 */ /* 0x004fea000383ffff */
[----:B------:R-:W-:Y:S05]  /*2a5d0*/  BRA `(.L_x_5353) ;  /* 0xfffffea800107947 */ /* 0x000fea000383ffff */
.L_x_5358:
[----:B-1----:R1:W2:Y:S02]  /*2a5e0*/  SYNCS.PHASECHK.TRANS64.TRYWAIT P1, [R9+URZ+0x2a850], R8 ;  /* 0x02a85008090075a7 */ /* 0x0022a4000802017f */
[----:B--2---:R-:W-:Y:S05]  /*2a5f0*/  @!P1 NANOSLEEP.SYNCS 0x989680 ;  /* 0x009896800000995d */ /* 0x004fea0003900000 */
[----:B------:R-:W2:Y:S02]  /*2a600*/  @!P1 SYNCS.PHASECHK.TRANS64 P1, [R9+URZ+0x2a850], R8 ;  /* 0x02a85008090095a7 */ /* 0x000ea4000802007f */
[----:B--2---:R-:W-:Y:S05]  /*2a610*/  @!P1 BRA `(.L_x_5358) ;  /* 0xfffffffc00f09947 */ /* 0x004fea000383ffff */
[----:B------:R-:W-:Y:S05]  /*2a620*/  BRA `(.L_x_5355) ;  /* 0xfffffea800e07947 */ /* 0x000fea000383ffff */
.L_x_5379:
[----:B-1----:R1:W2:Y:S02]  /*2a630*/  SYNCS.PHASECHK.TRANS64.TRYWAIT P2, [R3+URZ+0x2a830], R0 ;  /* 0x02a83000030075a7 */ /* 0x0022a4000804017f */
[----:B--2---:R-:W-:Y:S05]  /*2a640*/  @!P2 NANOSLEEP.SYNCS 0x989680 ;  /* 0x009896800000a95d */ /* 0x004fea0003900000 */
[----:B------:R-:W2:Y:S02]  /*2a650*/  @!P2 SYNCS.PHASECHK.TRANS64 P2, [R3+URZ+0x2a830], R0 ;  /* 0x02a830000300a5a7 */ /* 0x000ea4000804007f */
[----:B--2---:R-:W-:Y:S05]  /*2a660*/  @!P2 BRA `(.L_x_5379) ;  /* 0xfffffffc00f0a947 */ /* 0x004fea000383ffff */
[----:B------:R-:W-:Y:S05]  /*2a670*/  BRA `(.L_x_5378) ;  /* 0xfffffedc00607947 */ /* 0x000fea000383ffff */
.L_x_5383:
[----:B-1----:R1:W2:Y:S02]  /*2a680*/  SYNCS.PHASECHK.TRANS64.TRYWAIT P1, [R3+URZ+0x2a850], R0 ;  /* 0x02a85000030075a7 */ /* 0x0022a4000802017f */
[----:B--2---:R-:W-:Y:S05]  /*2a690*/  @!P1 NANOSLEEP.SYNCS 0x989680 ;  /* 0x009896800000995d */ /* 0x004fea0003900000 */
[----:B------:R-:W2:Y:S02]  /*2a6a0*/  @!P1 SYNCS.PHASECHK.TRANS64 P1, [R3+URZ+0x2a850], R0 ;  /* 0x02a85000030095a7 */ /* 0x000ea4000802007f */
[----:B--2---:R-:W-:Y:S05]  /*2a6b0*/  @!P1 BRA `(.L_x_5383) ;  /* 0xfffffffc00f09947 */ /* 0x004fea000383ffff */
[----:B------:R-:W-:Y:S05]  /*2a6c0*/  BRA `(.L_x_5380) ;  /* 0xfffffee0003c7947 */ /* 0x000fea000383ffff */
.L_x_5392:
[----:B-1----:R1:W2:Y:S02]  /*2a6d0*/  SYNCS.PHASECHK.TRANS64.TRYWAIT P2, [R3+URZ+0x2a830], R0 ;  /* 0x02a83000030075a7 */ /* 0x0022a4000804017f */
[----:B--2---:R-:W-:Y:S05]  /*2a6e0*/  @!P2 NANOSLEEP.SYNCS 0x989680 ;  /* 0x009896800000a95d */ /* 0x004fea0003900000 */
[----:B------:R-:W2:Y:S02]  /*2a6f0*/  @!P2 SYNCS.PHASECHK.TRANS64 P2, [R3+URZ+0x2a830], R0 ;  /* 0x02a830000300a5a7 */ /* 0x000ea4000804007f */
[----:B--2---:R-:W-:Y:S05]  /*2a700*/  @!P2 BRA `(.L_x_5392) ;  /* 0xfffffffc00f0a947 */ /* 0x004fea000383ffff */
[----:B------:R-:W-:Y:S05]  /*2a710*/  BRA `(.L_x_5391) ;  /* 0xfffffefc00b87947 */ /* 0x000fea000383ffff */
.L_x_5396:
[----:B-1----:R1:W2:Y:S02]  /*2a720*/  SYNCS.PHASECHK.TRANS64.TRYWAIT P1, [R3+URZ+0x2a850], R0 ;  /* 0x02a85000030075a7 */ /* 0x0022a4000802017f */
[----:B--2---:R-:W-:Y:S05]  /*2a730*/  @!P1 NANOSLEEP.SYNCS 0x989680 ;  /* 0x009896800000995d */ /* 0x004fea0003900000 */
[----:B------:R-:W2:Y:S02]  /*2a740*/  @!P1 SYNCS.PHASECHK.TRANS64 P1, [R3+URZ+0x2a850], R0 ;  /* 0x02a85000030095a7 */ /* 0x000ea4000802007f */
[----:B--2---:R-:W-:Y:S05]  /*2a750*/  @!P1 BRA `(.L_x_5396) ;  /* 0xfffffffc00f09947 */ /* 0x004fea000383ffff */
[----:B------:R-:W-:Y:S05]  /*2a760*/  BRA `(.L_x_5393) ;  /* 0xffffff0000947947 */ /* 0x000fea000383ffff */
.L_x_5411:
[----:B--2---:R2:W3:Y:S02]  /*2a770*/  SYNCS.PHASECHK.TRANS64.TRYWAIT P1, [R4+URZ+0x2a850], R7 ;  /* 0x02a85007040075a7 */ /* 0x0044e4000802017f */
[----:B---3--:R-:W-:Y:S05]  /*2a780*/  @!P1 NANOSLEEP.SYNCS 0x989680 ;  /* 0x009896800000995d */ /* 0x008fea0003900000 */
[----:B------:R-:W3:Y:S02]  /*2a790*/  @!P1 SYNCS.PHASECHK.TRANS64 P1, [R4+URZ+0x2a850], R7 ;  /* 0x02a85007040095a7 */ /* 0x000ee4000802007f */
[----:B---3--:R-:W-:Y:S05]  /*2a7a0*/  @!P1 BRA `(.L_x_5411) ;  /* 0xfffffffc00f09947 */ /* 0x008fea000383ffff */
[----:B------:R-:W-:Y:S05]  /*2a7b0*/  BRA `(.L_x_5410) ;  /* 0xffffff3000347947 */ /* 0x000fea000383ffff */
.L_x_5415:
[----:B------:R-:W-:Y:S01]  /*2a7c0*/  IMAD.MOV.U32 R12, RZ, RZ, R0 ;  /* 0x000000ffff0c7224 */ /* 0x000fe200078e0000 */
[----:B------:R-:W-:Y:S01]  /*2a7d0*/  SEL R7, R125, R124, P0 ;  /* 0x0000007c7d077207 */ /* 0x000fe20000000000 */
[----:B------:R-:W-:Y:S01]  /*2a7e0*/  IMAD.MOV.U32 R11, RZ, RZ, 0x1c1f ;  /* 0x00001c1fff0b7424 */ /* 0x000fe200078e00ff */
[----:B------:R-:W-:Y:S01]  /*2a7f0*/  SEL R8, R124, R125, P0 ;  /* 0x0000007d7c087207 */ /* 0x000fe20000000000 */
[----:B------:R-:W-:Y:S01]  /*2a800*/  IMAD.MOV.U32 R15, RZ, RZ, -0x1 ;  /* 0xffffffffff0f7424 */ /* 0x000fe200078e00ff */
[----:B------:R-:W-:Y:S02]  /*2a810*/  SEL R9, R20, R41, P0 ;  /* 0x0000002914097207 */ /* 0x000fe40000000000 */
[----:B------:R-:W-:-:S07]  /*2a820*/  SEL R20, R41, R20, P0 ;  /* 0x0000001429147207 */ /* 0x000fce0000000000 */
[----:B0-----:R-:W-:Y:S05]  /*2a830*/  WARPSYNC.COLLECTIVE R15, `(.L_x_5629) ;  /* 0x000000000f087348 */ /* 0x001fea0003c00000 */
[----:B------:R1:W2:Y:S02]  /*2a840*/  SHFL.IDX P6, R14, R13, R12, R11 ;  /* 0x0000000c0d0e7389 */ /* 0x0002a400000c000b */
[----:B012---:R-:W-:Y:S01]  /*2a850*/  ENDCOLLECTIVE ;  /* 0x000000000000791b */ /* 0x007fe20003800000 */
.L_x_5629:
        /* <DEDUP_REMOVED lines=19> */
.L_x_5630:
        /* <DEDUP_REMOVED lines=19> */
.L_x_5631:
        /* <DEDUP_REMOVED lines=19> */
.L_x_5632:
[----:B------:R-:W-:Y:S02]  /*2abf0*/  SEL R82, R93, R82, P0 ;  /* 0x000000525d527207 */ /* 0x000fe40000000000 */
[----:B------:R-:W-:Y:S02]  /*2ac00*/  SEL R67, R84, R115, P0 ;  /* 0x0000007354437207 */ /* 0x000fe40000000000 */
[----:B------:R-:W-:Y:S02]  /*2ac10*/  SEL R84, R115, R84, P0 ;  /* 0x0000005473547207 */ /* 0x000fe40000000000 */
[----:B------:R-:W-:Y:S02]  /*2ac20*/  SEL R4, R6, R5, P0 ;  /* 0x0000000506047207 */ /* 0x000fe40000000000 */
[----:B------:R-:W-:Y:S01]  /*2ac30*/  SEL R6, R5, R6, P0 ;  /* 0x0000000605067207 */ /* 0x000fe20000000000 */
[----:B------:R-:W-:Y:S02]  /*2ac40*/  IMAD.MOV.U32 R13, RZ, RZ, R9 ;  /* 0x000000ffff0d7224 */ /* 0x000fe400078e0009 */
[----:B------:R-:W-:-:S02]  /*2ac50*/  IMAD.MOV.U32 R12, RZ, RZ, R0 ;  /* 0x000000ffff0c7224 */ /* 0x000fc400078e0000 */
[----:B------:R-:W-:-:S07]  /*2ac60*/  IMAD.MOV.U32 R7, RZ, RZ, R14 ;  /* 0x000000ffff077224 */ /* 0x000fce00078e000e */
[----:B------:R-:W-:Y:S05]  /*2ac70*/  WARPSYNC.COLLECTIVE R15, `(.L_x_5633) ;  /* 0x000000000f087348 */ /* 0x000fea0003c00000 */
[----:B------:R0:W1:Y:S02]  /*2ac80*/  SHFL.IDX P6, R14, R13, R12, R11 ;  /* 0x0000000c0d0e7389 */ /* 0x00006400000c000b */
[----:B01----:R-:W-:Y:S01]  /*2ac90*/  ENDCOLLECTIVE ;  /* 0x000000000000791b */ /* 0x003fe20003800000 */
.L_x_5633:
        /* <DEDUP_REMOVED lines=8> */
.L_x_5634:
[----:B------:R-:W-:Y:S02]  /*2ad20*/  IMAD.MOV.U32 R13, RZ, RZ, R25 ;  /* 0x000000ffff0d7224 */ /* 0x000fe400078e0019 */
[----:B------:R-:W-:Y:S02]  /*2ad30*/  IMAD.MOV.U32 R12, RZ, RZ, R0 ;  /* 0x000000ffff0c7224 */ /* 0x000fe400078e0000 */
[----:B------:R-:W-:-:S07]  /*2ad40*/  IMAD.MOV.U32 R20, RZ, RZ, R14 ;  /* 0x000000ffff147224 */ /* 0x000fce00078e000e */
[----:B------:R-:W-:Y:S05]  /*2ad50*/  WARPSYNC.COLLECTIVE R15, `(.L_x_5635) ;  /* 0x000000000f087348 */ /* 0x000fea0003c00000 */
[----:B------:R0:W1:Y:S02]  /*2ad60*/  SHFL.IDX P6, R14, R13, R12, R11 ;  /* 0x0000000c0d0e7389 */ /* 0x00006400000c000b */
[----:B01----:R-:W-:Y:S01]  /*2ad70*/  ENDCOLLECTIVE ;  /* 0x000000000000791b */ /* 0x003fe20003800000 */
.L_x_5635:
[----:B------:R-:W-:Y:S02]  /*2ad80*/  IMAD.MOV.U32 R13, RZ, RZ, R24 ;  /* 0x000000ffff0d7224 */ /* 0x000fe400078e0018 */
[----:B------:R-:W-:Y:S02]  /*2ad90*/  IMAD.MOV.U32 R12, RZ, RZ, R3 ;  /* 0x000000ffff0c7224 */ /* 0x000fe400078e0003 */
[----:B------:R-:W-:-:S07]  /*2ada0*/  IMAD.MOV.U32 R26, RZ, RZ, R14 ;  /* 0x000000ffff1a7224 */ /* 0x000fce00078e000e */
[----:B------:R-:W-:Y:S05]  /*2adb0*/  WARPSYNC.COLLECTIVE R15, `(.L_x_5636) ;  /* 0x000000000f087348 */ /* 0x000fea0003c00000 */
[----:B------:R0:W1:Y:S02]  /*2adc0*/  SHFL.IDX P6, R14, R13, R12, R11 ;  /* 0x0000000c0d0e7389 */ /* 0x00006400000c000b */
[----:B01----:R-:W-:Y:S01]  /*2add0*/  ENDCOLLECTIVE ;  /* 0x000000000000791b */ /* 0x003fe20003800000 */
.L_x_5636:
[----:B------:R-:W-:Y:S02]  /*2ade0*/  IMAD.MOV.U32 R13, RZ, RZ, R27 ;  /* 0x000000ffff0d7224 */ /* 0x000fe400078e001b */
[----:B------:R-:W-:Y:S02]  /*2adf0*/  IMAD.MOV.U32 R12, RZ, RZ, R0 ;  /* 0x000000ffff0c7224 */ /* 0x000fe400078e0000 */
[----:B------:R-:W-:-:S07]  /*2ae00*/  IMAD.MOV.U32 R25, RZ, RZ, R14 ;  /* 0x000000ffff197224 */ /* 0x000fce00078e000e */
[----:B------:R-:W-:Y:S05]  /*2ae10*/  WARPSYNC.COLLECTIVE R15, `(.L_x_5637) ;  /* 0x000000000f087348 */ /* 0x000fea0003c00000 */
[----:B------:R0:W1:Y:S02]  /*2ae20*/  SHFL.IDX P6, R14, R13, R12, R11 ;  /* 0x0000000c0d0e7389 */ /* 0x00006400000c000b */
[----:B01----:R-:W-:Y:S01]  /*2ae30*/  ENDCOLLECTIVE ;  /* 0x000000000000791b */ /* 0x003fe20003800000 */
.L_x_5637:
        /* <DEDUP_REMOVED lines=8> */
.L_x_5638:
[----:B------:R-:W-:Y:S02]  /*2aec0*/  IMAD.MOV.U32 R13, RZ, RZ, R29 ;  /* 0x000000ffff0d7224 */ /* 0x000fe400078e001d */
[----:B------:R-:W-:Y:S02]  /*2aed0*/  IMAD.MOV.U32 R12, RZ, RZ, R0 ;  /* 0x000000ffff0c7224 */ /* 0x000fe400078e0000 */
[----:B------:R-:W-:-:S07]  /*2aee0*/  IMAD.MOV.U32 R27, RZ, RZ, R14 ;  /* 0x000000ffff1b7224 */ /* 0x000fce00078e000e */
[----:B------:R-:W-:Y:S05]  /*2aef0*/  WARPSYNC.COLLECTIVE R15, `(.L_x_5639) ;  /* 0x000000000f087348 */ /* 0x000fea0003c00000 */
[----:B------:R0:W1:Y:S02]  /*2af00*/  SHFL.IDX P6, R14, R13, R12, R11 ;  /* 0x0000000c0d0e7389 */ /* 0x00006400000c000b */
[----:B01----:R-:W-:Y:S01]  /*2af10*/  ENDCOLLECTIVE ;  /* 0x000000000000791b */ /* 0x003fe20003800000 */
.L_x_5639:
        /* <DEDUP_REMOVED lines=8> */
.L_x_5640:
[----:B------:R-:W-:Y:S02]  /*2afa0*/  IMAD.MOV.U32 R13, RZ, RZ, R31 ;  /* 0x000000ffff0d7224 */ /* 0x000fe400078e001f */
[----:B------:R-:W-:Y:S02]  /*2afb0*/  IMAD.MOV.U32 R12, RZ, RZ, R0 ;  /* 0x000000ffff0c7224 */ /* 0x000fe400078e0000 */
[----:B------:R-:W-:-:S07]  /*2afc0*/  IMAD.MOV.U32 R29, RZ, RZ, R14 ;  /* 0x000000ffff1d7224 */ /* 0x000fce00078e000e */
[----:B------:R-:W-:Y:S05]  /*2afd0*/  WARPSYNC.COLLECTIVE R15, `(.L_x_5641) ;  /* 0x000000000f087348 */ /* 0x000fea0003c00000 */
[----:B------:R0:W1:Y:S02]  /*2afe0*/  SHFL.IDX P6, R14, R13, R12, R11 ;  /* 0x0000000c0d0e7389 */ /* 0x00006400000c000b */
[----:B01----:R-:W-:Y:S01]  /*2aff0*/  ENDCOLLECTIVE ;  /* 0x000000000000791b */ /* 0x003fe20003800000 */
.L_x_5641:
        /* <DEDUP_REMOVED lines=8> */
.L_x_5642:
[----:B------:R-:W-:Y:S02]  /*2b080*/  IMAD.MOV.U32 R13, RZ, RZ, R33 ;  /* 0x000000ffff0d7224 */ /* 0x000fe400078e0021 */
[----:B------:R-:W-:Y:S02]  /*2b090*/  IMAD.MOV.U32 R12, RZ, RZ, R0 ;  /* 0x000000ffff0c7224 */ /* 0x000fe400078e0000 */
[----:B------:R-:W-:-:S07]  /*2b0a0*/  IMAD.MOV.U32 R31, RZ, RZ, R14 ;  /* 0x000000ffff1f7224 */ /* 0x000fce00078e000e */
[----:B------:R-:W-:Y:S05]  /*2b0b0*/  WARPSYNC.COLLECTIVE R15, `(.L_x_5643) ;  /* 0x000000000f087348 */ /* 0x000fea0003c00000 */
[----:B------:R0:W1:Y:S02]  /*2b0c0*/  SHFL.IDX P6, R14, R13, R12, R11 ;  /* 0x0000000c0d0e7389 */ /* 0x00006400000c000b */
[----:B01----:R-:W-:Y:S01]  /*2b0d0*/  ENDCOLLECTIVE ;  /* 0x000000000000791b */ /* 0x003fe20003800000 */
.L_x_5643:
        /* <DEDUP_REMOVED lines=8> */
.L_x_5644:
[----:B------:R-:W-:Y:S02]  /*2b160*/  IMAD.MOV.U32 R13, RZ, RZ, R35 ;  /* 0x000000ffff0d7224 */ /* 0x000fe400078e0023 */
[----:B------:R-:W-:Y:S02]  /*2b170*/  IMAD.MOV.U32 R12, RZ, RZ, R0 ;  /* 0x000000ffff0c7224 */ /* 0x000fe400078e0000 */
[----:B------:R-:W-:-:S07]  /*2b180*/  IMAD.MOV.U32 R33, RZ, RZ, R14 ;  /* 0x000000ffff217224 */ /* 0x000fce00078e000e */
[----:B------:R-:W-:Y:S05]  /*2b190*/  WARPSYNC.COLLECTIVE R15, `(.L_x_5645) ;  /* 0x000000000f087348 */ /* 0x000fea0003c00000 */
[----:B------:R0:W1:Y:S02]  /*2b1a0*/  SHFL.IDX P6, R14, R13, R12, R11 ;  /* 0x0000000c0d0e7389 */ /* 0x00006400000c000b */
[----:B01----:R-:W-:Y:S01]  /*2b1b0*/  ENDCOLLECTIVE ;  /* 0x000000000000791b */ /* 0x003fe20003800000 */
.L_x_5645:
        /* <DEDUP_REMOVED lines=8> */
.L_x_5646:
[----:B------:R-:W-:Y:S02]  /*2b240*/  IMAD.MOV.U32 R13, RZ, RZ, R37 ;  /* 0x000000ffff0d7224 */ /* 0x000fe400078e0025 */
[----:B------:R-:W-:Y:S02]  /*2b250*/  IMAD.MOV.U32 R12, RZ, RZ, R0 ;  /* 0x000000ffff0c7224 */ /* 0x000fe400078e0000 */
[----:B------:R-:W-:-:S07]  /*2b260*/  IMAD.MOV.U32 R35, RZ, RZ, R14 ;  /* 0x000000ffff237224 */ /* 0x000fce00078e000e */
[----:B------:R-:W-:Y:S05]  /*2b270*/  WARPSYNC.COLLECTIVE R15, `(.L_x_5647) ;  /* 0x000000000f087348 */ /* 0x000fea0003c00000 */
[----:B------:R0:W1:Y:S02]  /*2b280*/  SHFL.IDX P6, R14, R13, R12, R11 ;  /* 0x0000000c0d0e7389 */ /* 0x00006400000c000b */
[----:B01----:R-:W-:Y:S01]  /*2b290*/  ENDCOLLECTIVE ;  /* 0x000000000000791b */ /* 0x003fe20003800000 */
.L_x_5647:
        /* <DEDUP_REMOVED lines=8> */
.L_x_5648:
[----:B------:R-:W-:Y:S02]  /*2b320*/  IMAD.MOV.U32 R13, RZ, RZ, R39 ;  /* 0x000000ffff0d7224 */ /* 0x000fe400078e0027 */
[----:B------:R-:W-:Y:S02]  /*2b330*/  IMAD.MOV.U32 R12, RZ, RZ, R0 ;  /* 0x000000ffff0c7224 */ /* 0x000fe400078e0000 */
[----:B------:R-:W-:-:S07]  /*2b340*/  IMAD.MOV.U32 R37, RZ, RZ, R14 ;  /* 0x000000ffff257224 */ /* 0x000fce00078e000e */
[----:B------:R-:W-:Y:S05]  /*2b350*/  WARPSYNC.COLLECTIVE R15, `(.L_x_5649) ;  /* 0x000000000f087348 */ /* 0x000fea0003c00000 */
[----:B------:R0:W1:Y:S02]  /*2b360*/  SHFL.IDX P6, R14, R13, R12, R11 ;  /* 0x0000000c0d0e7389 */ /* 0x00006400000c000b */
[----:B01----:R-:W-:Y:S01]  /*2b370*/  ENDCOLLECTIVE ;  /* 0x000000000000791b */ /* 0x003fe20003800000 */
.L_x_5649:
        /* <DEDUP_REMOVED lines=8> */
.L_x_5650:
[----:B------:R-:W-:Y:S02]  /*2b400*/  IMAD.MOV.U32 R13, RZ, RZ, R41 ;  /* 0x000000ffff0d7224 */ /* 0x000fe400078e0029 */
[----:B------:R-:W-:Y:S02]  /*2b410*/  IMAD.MOV.U32 R12, RZ, RZ, R0 ;  /* 0x000000ffff0c7224 */ /* 0x000fe400078e0000 */
[----:B------:R-:W-:-:S07]  /*2b420*/  IMAD.MOV.U32 R39, RZ, RZ, R14 ;  /* 0x000000ffff277224 */ /* 0x000fce00078e000e */
[----:B------:R-:W-:Y:S05]  /*2b430*/  WARPSYNC.COLLECTIVE R15, `(.L_x_5651) ;  /* 0x000000000f087348 */ /* 0x000fea0003c00000 */
[----:B------:R0:W1:Y:S02]  /*2b440*/  SHFL.IDX P6, R14, R13, R12, R11 ;  /* 0x0000000c0d0e7389 */ /* 0x00006400000c000b */
[----:B01----:R-:W-:Y:S01]  /*2b450*/  ENDCOLLECTIVE ;  /* 0x000000000000791b */ /* 0x003fe20003800000 */
.L_x_5651:
        /* <DEDUP_REMOVED lines=8> */
.L_x_5652:
[----:B------:R-:W-:Y:S02]  /*2b4e0*/  IMAD.MOV.U32 R13, RZ, RZ, R43 ;  /* 0x000000ffff0d7224 */ /* 0x000fe400078e002b */
[----:B------:R-:W-:Y:S02]  /*2b4f0*/  IMAD.MOV.U32 R12, RZ, RZ, R0 ;  /* 0x000000ffff0c7224 */ /* 0x000fe400078e0000 */
[----:B------:R-:W-:-:S07]  /*2b500*/  IMAD.MOV.U32 R41, RZ, RZ, R14 ;  /* 0x000000ffff297224 */ /* 0x000fce00078e000e */
[----:B------:R-:W-:Y:S05]  /*2b510*/  WARPSYNC.COLLECTIVE R15, `(.L_x_5653) ;  /* 0x000000000f087348 */ /* 0x000fea0003c00000 */
[----:B------:R0:W1:Y:S02]  /*2b520*/  SHFL.IDX P6, R14, R13, R12, R11 ;  /* 0x0000000c0d0e7389 */ /* 0x00006400000c000b */
[----:B01----:R-:W-:Y:S01]  /*2b530*/  ENDCOLLECTIVE ;  /* 0x000000000000791b */ /* 0x003fe20003800000 */
.L_x_5653:
        /* <DEDUP_REMOVED lines=8> */
.L_x_5654:
[----:B------:R-:W-:Y:S02]  /*2b5c0*/  IMAD.MOV.U32 R13, RZ, RZ, R45 ;  /* 0x000000ffff0d7224 */ /* 0x000fe400078e002d */
[----:B------:R-:W-:Y:S02]  /*2b5d0*/  IMAD.MOV.U32 R12, RZ, RZ, R0 ;  /* 0x000000ffff0c7224 */ /* 0x000fe400078e0000 */
[----:B------:R-:W-:-:S07]  /*2b5e0*/  IMAD.MOV.U32 R62, RZ, RZ, R14 ;  /* 0x000000ffff3e7224 */ /* 0x000fce00078e000e */
[----:B------:R-:W-:Y:S05]  /*2b5f0*/  WARPSYNC.COLLECTIVE R15, `(.L_x_5655) ;  /* 0x000000000f087348 */ /* 0x000fea0003c00000 */
[----:B------:R0:W1:Y:S02]  /*2b600*/  SHFL.IDX P6, R14, R13, R12, R11 ;  /* 0x0000000c0d0e7389 */ /* 0x00006400000c000b */
[----:B01----:R-:W-:Y:S01]  /*2b610*/  ENDCOLLECTIVE ;  /* 0x000000000000791b */ /* 0x003fe20003800000 */
.L_x_5655:
        /* <DEDUP_REMOVED lines=8> */
.L_x_5656:
[----:B------:R-:W-:Y:S02]  /*2b6a0*/  IMAD.MOV.U32 R13, RZ, RZ, R47 ;  /* 0x000000ffff0d7224 */ /* 0x000fe400078e002f */
[----:B------:R-:W-:Y:S02]  /*2b6b0*/  IMAD.MOV.U32 R12, RZ, RZ, R0 ;  /* 0x000000ffff0c7224 */ /* 0x000fe400078e0000 */
[----:B------:R-:W-:-:S07]  /*2b6c0*/  IMAD.MOV.U32 R64, RZ, RZ, R14 ;  /* 0x000000ffff407224 */ /* 0x000fce00078e000e */
[----:B------:R-:W-:Y:S05]  /*2b6d0*/  WARPSYNC.COLLECTIVE R15, `(.L_x_5657) ;  /* 0x000000000f087348 */ /* 0x000fea0003c00000 */
[----:B------:R0:W1:Y:S02]  /*2b6e0*/  SHFL.IDX P6, R14, R13, R12, R11 ;  /* 0x0000000c0d0e7389 */ /* 0x00006400000c000b */
[----:B01----:R-:W-:Y:S01]  /*2b6f0*/  ENDCOLLECTIVE ;  /* 0x000000000000791b */ /* 0x003fe20003800000 */
.L_x_5657:
[----:B------:R-:W-:Y:S02]  /*2b700*/  IMAD.MOV.U32 R13, RZ, RZ, R66 ;  /* 0x000000ffff0d7224 */ /* 0x000fe400078e0042 */
[----:B------:R-:W-:Y:S02]  /*2b710*/  IMAD.MOV.U32 R12, RZ, RZ, R3 ;  /* 0x000000ffff0c7224 */ /* 0x000fe400078e0003 */
[----:B------:R-:W-:-:S07]  /*2b720*/  IMAD.MOV.U32 R47, RZ, RZ, R14 ;  /* 0x000000ffff2f7224 */ /* 0x000fce00078e000e */
[----:B------:R-:W-:Y:S05]  /*2b730*/  WARPSYNC.COLLECTIVE R15, `(.L_x_5658) ;  /* 0x000000000f087348 */ /* 0x000fea0003c00000 */
[----:B------:R0:W1:Y:S02]  /*2b740*/  SHFL.IDX P6, R14, R13, R12, R11 ;  /* 0x0000000c0d0e7389 */ /* 0x00006400000c000b */
[----:B01----:R-:W-:Y:S01]  /*2b750*/  ENDCOLLECTIVE ;  /* 0x000000000000791b */ /* 0x003fe20003800000 */
.L_x_5658:
[----:B------:R-:W-:Y:S02]  /*2b760*/  IMAD.MOV.U32 R13, RZ, RZ, R49 ;  /* 0x000000ffff0d7224 */ /* 0x000fe400078e0031 */
[----:B------:R-:W-:Y:S02]  /*2b770*/  IMAD.MOV.U32 R12, RZ, RZ, R0 ;  /* 0x000000ffff0c7224 */ /* 0x000fe400078e0000 */
[----:B------:R-:W-:-:S07]  /*2b780*/  IMAD.MOV.U32 R66, RZ, RZ, R14 ;  /* 0x000000ffff427224 */ /* 0x000fce00078e000e */
[----:B------:R-:W-:Y:S05]  /*2b790*/  WARPSYNC.COLLECTIVE R15, `(.L_x_5659) ;  /* 0x000000000f087348 */ /* 0x000fea0003c00000 */
[----:B------:R0:W1:Y:S02]  /*2b7a0*/  SHFL.IDX P6, R14, R13, R12, R11 ;  /* 0x0000000c0d0e7389 */ /* 0x00006400000c000b */
[----:B01----:R-:W-:Y:S01]  /*2b7b0*/  ENDCOLLECTIVE ;  /* 0x000000000000791b */ /* 0x003fe20003800000 */
.L_x_5659:
[----:B------:R-:W-:Y:S02]  /*2b7c0*/  IMAD.MOV.U32 R13, RZ, RZ, R68 ;  /* 0x000000ffff0d7224 */ /* 0x000fe400078e0044 */
[----:B------:R-:W-:Y:S02]  /*2b7d0*/  IMAD.MOV.U32 R12, RZ, RZ, R3 ;  /* 0x000000ffff0c7224 */ /* 0x000fe400078e0003 */
[----:B------:R-:W-:-:S07]  /*2b7e0*/  IMAD.MOV.U32 R49, RZ, RZ, R14 ;  /* 0x000000ffff317224 */ /* 0x000fce00078e000e */
[----:B------:R-:W-:Y:S05]  /*2b7f0*/  WARPSYNC.COLLECTIVE R15, `(.L_x_5660) ;  /* 0x000000000f087348 */ /* 0x000fea0003c00000 */
[----:B------:R0:W1:Y:S02]  /*2b800*/  SHFL.IDX P6, R14, R13, R12, R11 ;  /* 0x0000000c0d0e7389 */ /* 0x00006400000c000b */
[----:B01----:R-:W-:Y:S01]  /*2b810*/  ENDCOLLECTIVE ;  /* 0x000000000000791b */ /* 0x003fe20003800000 */
.L_x_5660:
[----:B------:R-:W-:Y:S02]  /*2b820*/  IMAD.MOV.U32 R13, RZ, RZ, R51 ;  /* 0x000000ffff0d7224 */ /* 0x000fe400078e0033 */
[----:B------:R-:W-:Y:S02]  /*2b830*/  IMAD.MOV.U32 R12, RZ, RZ, R0 ;  /* 0x000000ffff0c7224 */ /* 0x000fe400078e0000 */
[----:B------:R-:W-:-:S07]  /*2b840*/  IMAD.MOV.U32 R68, RZ, RZ, R14 ;  /* 0x000000ffff447224 */ /* 0x000fce00078e000e */
[----:B------:R-:W-:Y:S05]  /*2b850*/  WARPSYNC.COLLECTIVE R15, `(.L_x_5661) ;  /* 0x000000000f087348 */ /* 0x000fea0003c00000 */
[----:B------:R0:W1:Y:S02]  /*2b860*/  SHFL.IDX P6, R14, R13, R12, R11 ;  /* 0x0000000c0d0e7389 */ /* 0x00006400000c000b */
[----:B01----:R-:W-:Y:S01]  /*2b870*/  ENDCOLLECTIVE ;  /* 0x000000000000791b */ /* 0x003fe20003800000 */
.L_x_5661:
        /* <DEDUP_REMOVED lines=8> */
.L_x_5662:
[----:B------:R-:W-:Y:S02]  /*2b900*/  IMAD.MOV.U32 R13, RZ, RZ, R53 ;  /* 0x000000ffff0d7224 */ /* 0x000fe400078e0035 */
[----:B------:R-:W-:Y:S02]  /*2b910*/  IMAD.MOV.U32 R12, RZ, RZ, R0 ;  /* 0x000000ffff0c7224 */ /* 0x000fe400078e0000 */
[----:B------:R-:W-:-:S07]  /*2b920*/  IMAD.MOV.U32 R70, RZ, RZ, R14 ;  /* 0x000000ffff467224 */ /* 0x000fce00078e000e */
[----:B------:R-:W-:Y:S05]  /*2b930*/  WARPSYNC.COLLECTIVE R15, `(.L_x_5663) ;  /* 0x000000000f087348 */ /* 0x000fea0003c00000 */
[----:B------:R0:W1:Y:S02]  /*2b940*/  SHFL.IDX P6, R14, R13, R12, R11 ;  /* 0x0000000c0d0e7389 */ /* 0x00006400000c000b */
[----:B01----:R-:W-:Y:S01]  /*2b950*/  ENDCOLLECTIVE ;  /* 0x000000000000791b */ /* 0x003fe20003800000 */
.L_x_5663:
        /* <DEDUP_REMOVED lines=8> */
.L_x_5664:
[----:B------:R-:W-:Y:S02]  /*2b9e0*/  IMAD.MOV.U32 R13, RZ, RZ, R55 ;  /* 0x000000ffff0d7224 */ /* 0x000fe400078e0037 */
[----:B------:R-:W-:Y:S02]  /*2b9f0*/  IMAD.MOV.U32 R12, RZ, RZ, R0 ;  /* 0x000000ffff0c7224 */ /* 0x000fe400078e0000 */
[----:B------:R-:W-:-:S07]  /*2ba00*/  IMAD.MOV.U32 R72, RZ, RZ, R14 ;  /* 0x000000ffff487224 */ /* 0x000fce00078e000e */
[----:B------:R-:W-:Y:S05]  /*2ba10*/  WARPSYNC.COLLECTIVE R15, `(.L_x_5665) ;  /* 0x000000000f087348 */ /* 0x000fea0003c00000 */
[----:B------:R0:W1:Y:S02]  /*2ba20*/  SHFL.IDX P6, R14, R13, R12, R11 ;  /* 0x0000000c0d0e7389 */ /* 0x00006400000c000b */
[----:B01----:R-:W-:Y:S01]  /*2ba30*/  ENDCOLLECTIVE ;  /* 0x000000000000791b */ /* 0x003fe20003800000 */
.L_x_5665:
        /* <DEDUP_REMOVED lines=8> */
.L_x_5666:
[----:B------:R-:W-:Y:S02]  /*2bac0*/  IMAD.MOV.U32 R13, RZ, RZ, R57 ;  /* 0x000000ffff0d7224 */ /* 0x000fe400078e0039 */
[----:B------:R-:W-:Y:S02]  /*2bad0*/  IMAD.MOV.U32 R12, RZ, RZ, R0 ;  /* 0x000000ffff0c7224 */ /* 0x000fe400078e0000 */
[----:B------:R-:W-:-:S07]  /*2bae0*/  IMAD.MOV.U32 R74, RZ, RZ, R14 ;  /* 0x000000ffff4a7224 */ /* 0x000fce00078e000e */
[----:B------:R-:W-:Y:S05]  /*2baf0*/  WARPSYNC.COLLECTIVE R15, `(.L_x_5667) ;  /* 0x000000000f087348 */ /* 0x000fea0003c00000 */
[----:B------:R0:W1:Y:S02]  /*2bb00*/  SHFL.IDX P6, R14, R13, R12, R11 ;  /* 0x0000000c0d0e7389 */ /* 0x00006400000c000b */
[----:B01----:R-:W-:Y:S01]  /*2bb10*/  ENDCOLLECTIVE ;  /* 0x000000000000791b */ /* 0x003fe20003800000 */
.L_x_5667:
        /* <DEDUP_REMOVED lines=8> */
.L_x_5668:
[----:B------:R-:W-:Y:S02]  /*2bba0*/  IMAD.MOV.U32 R13, RZ, RZ, R59 ;  /* 0x000000ffff0d7224 */ /* 0x000fe400078e003b */
[----:B------:R-:W-:Y:S02]  /*2bbb0*/  IMAD.MOV.U32 R12, RZ, RZ, R0 ;  /* 0x000000ffff0c7224 */ /* 0x000fe400078e0000 */
[----:B------:R-:W-:-:S07]  /*2bbc0*/  IMAD.MOV.U32 R76, RZ, RZ, R14 ;  /* 0x000000ffff4c7224 */ /* 0x000fce00078e000e */
[----:B------:R-:W-:Y:S05]  /*2bbd0*/  WARPSYNC.COLLECTIVE R15, `(.L_x_5669) ;  /* 0x000000000f087348 */ /* 0x000fea0003c00000 */
[----:B------:R0:W1:Y:S02]  /*2bbe0*/  SHFL.IDX P6, R14, R13, R12, R11 ;  /* 0x0000000c0d0e7389 */ /* 0x00006400000c000b */
[----:B01----:R-:W-:Y:S01]  /*2bbf0*/  ENDCOLLECTIVE ;  /* 0x000000000000791b */ /* 0x003fe20003800000 */
.L_x_5669:
        /* <DEDUP_REMOVED lines=8> */
.L_x_5670:
[----:B------:R-:W-:Y:S02]  /*2bc80*/  IMAD.MOV.U32 R13, RZ, RZ, R63 ;  /* 0x000000ffff0d7224 */ /* 0x000fe400078e003f */
[----:B------:R-:W-:Y:S02]  /*2bc90*/  IMAD.MOV.U32 R12, RZ, RZ, R0 ;  /* 0x000000ffff0c7224 */ /* 0x000fe400078e0000 */
[----:B------:R-:W-:-:S07]  /*2bca0*/  IMAD.MOV.U32 R78, RZ, RZ, R14 ;  /* 0x000000ffff4e7224 */ /* 0x000fce00078e000e */
[----:B------:R-:W-:Y:S05]  /*2bcb0*/  WARPSYNC.COLLECTIVE R15, `(.L_x_5671) ;  /* 0x000000000f087348 */ /* 0x000fea0003c00000 */
[----:B------:R0:W1:Y:S02]  /*2bcc0*/  SHFL.IDX P6, R14, R13, R12, R11 ;  /* 0x0000000c0d0e7389 */ /* 0x00006400000c000b */
[----:B01----:R-:W-:Y:S01]  /*2bcd0*/  ENDCOLLECTIVE ;  /* 0x000000000000791b */ /* 0x003fe20003800000 */
.L_x_5671:
[----:B------:R-:W-:Y:S02]  /*2bce0*/  IMAD.MOV.U32 R13, RZ, RZ, R80 ;  /* 0x000000ffff0d7224 */ /* 0x000fe400078e0050 */
[----:B------:R-:W-:Y:S02]  /*2bcf0*/  IMAD.MOV.U32 R12, RZ, RZ, R3 ;  /* 0x000000ffff0c7224 */ /* 0x000fe400078e0003 */
[----:B------:R-:W-:-:S07]  /*2bd00*/  IMAD.MOV.U32 R63, RZ, RZ, R14 ;  /* 0x000000ffff3f7224 */ /* 0x000fce00078e000e */
[----:B------:R-:W-:Y:S05]  /*2bd10*/  WARPSYNC.COLLECTIVE R15, `(.L_x_5672) ;  /* 0x000000000f087348 */ /* 0x000fea0003c00000 */
[----:B------:R0:W1:Y:S02]  /*2bd20*/  SHFL.IDX P6, R14, R13, R12, R11 ;  /* 0x0000000c0d0e7389 */ /* 0x00006400000c000b */
[----:B01----:R-:W-:Y:S01]  /*2bd30*/  ENDCOLLECTIVE ;  /* 0x000000000000791b */ /* 0x003fe20003800000 */
.L_x_5672:
[----:B------:R-:W-:Y:S02]  /*2bd40*/  IMAD.MOV.U32 R13, RZ, RZ, R65 ;  /* 0x000000ffff0d7224 */ /* 0x000fe400078e0041 */
[----:B------:R-:W-:Y:S02]  /*2bd50*/  IMAD.MOV.U32 R12, RZ, RZ, R0 ;  /* 0x000000ffff0c7224 */ /* 0x000fe400078e0000 */
[----:B------:R-:W-:-:S07]  /*2bd60*/  IMAD.MOV.U32 R80, RZ, RZ, R14 ;  /* 0x000000ffff507224 */ /* 0x000fce00078e000e */
[----:B------:R-:W-:Y:S05]  /*2bd70*/  WARPSYNC.COLLECTIVE R15, `(.L_x_5673) ;  /* 0x000000000f087348 */ /* 0x000fea0003c00000 */
[----:B------:R0:W1:Y:S02]  /*2bd80*/  SHFL.IDX P6, R14, R13, R12, R11 ;  /* 0x0000000c0d0e7389 */ /* 0x00006400000c000b */
[----:B01----:R-:W-:Y:S01]  /*2bd90*/  ENDCOLLECTIVE ;  /* 0x000000000000791b */ /* 0x003fe20003800000 */
.L_x_5673:
        /* <DEDUP_REMOVED lines=8> */
.L_x_5674:
[----:B------:R-:W-:Y:S02]  /*2be20*/  IMAD.MOV.U32 R13, RZ, RZ, R67 ;  /* 0x000000ffff0d7224 */ /* 0x000fe400078e0043 */
[----:B------:R-:W-:Y:S02]  /*2be30*/  IMAD.MOV.U32 R12, RZ, RZ, R0 ;  /* 0x000000ffff0c7224 */ /* 0x000fe400078e0000 */
[----:B------:R-:W-:Y:S02]  /*2be40*/  IMAD.MOV.U32 R0, RZ, RZ, RZ ;  /* 0x000000ffff007224 */ /* 0x000fe400078e00ff */
[----:B------:R-:W-:-:S07]  /*2be50*/  IMAD.MOV.U32 R82, RZ, RZ, R14 ;  /* 0x000000ffff527224 */ /* 0x000fce00078e000e */
[----:B------:R-:W-:Y:S05]  /*2be60*/  WARPSYNC.COLLECTIVE R15, `(.L_x_5675) ;  /* 0x000000000f087348 */ /* 0x000fea0003c00000 */
[----:B------:R0:W1:Y:S02]  /*2be70*/  SHFL.IDX P6, R14, R13, R12, R11 ;  /* 0x0000000c0d0e7389 */ /* 0x00006400000c000b */
[----:B01----:R-:W-:Y:S01]  /*2be80*/  ENDCOLLECTIVE ;  /* 0x000000000000791b */ /* 0x003fe20003800000 */
.L_x_5675:
        /* <DEDUP_REMOVED lines=8> */
.L_x_5676:
        /* <DEDUP_REMOVED lines=8> */
[----:B------:R-:W-:Y:S01]  /*2bf90*/  SEL R45, R59, R78, P0 ;  /* 0x0000004e3b2d7207 */ /* 0x000fe20000000000 */
[----:B------:R-:W-:Y:S06]  /*2bfa0*/  BRA `(.L_x_5677) ;  /* 0xffffff3400a47947 */ /* 0x000fec000383ffff */
.L_x_5427:
[----:B------:R-:W-:Y:S02]  /*2bfb0*/  IMAD.MOV.U32 R13, RZ, RZ, R2 ;  /* 0x000000ffff0d7224 */ /* 0x000fe400078e0002 */
[----:B------:R-:W-:Y:S02]  /*2bfc0*/  IMAD.MOV.U32 R12, RZ, RZ, RZ ;  /* 0x000000ffff0c7224 */ /* 0x000fe400078e00ff */
[----:B------:R-:W-:Y:S02]  /*2bfd0*/  IMAD.MOV.U32 R11, RZ, RZ, 0x181f ;  /* 0x0000181fff0b7424 */ /* 0x000fe400078e00ff */
[----:B------:R-:W-:-:S07]  /*2bfe0*/  IMAD.MOV.U32 R15, RZ, RZ, -0x1 ;  /* 0xffffffffff0f7424 */ /* 0x000fce00078e00ff */
[----:B------:R-:W-:Y:S05]  /*2bff0*/  WARPSYNC.COLLECTIVE R15, `(.L_x_5678) ;  /* 0x000000000f087348 */ /* 0x000fea0003c00000 */
[----:B------:R0:W1:Y:S02]  /*2c000*/  SHFL.IDX P6, R14, R13, R12, R11 ;  /* 0x0000000c0d0e7389 */ /* 0x00006400000c000b */
[----:B01----:R-:W-:Y:S01]  /*2c010*/  ENDCOLLECTIVE ;  /* 0x000000000000791b */ /* 0x003fe20003800000 */
.L_x_5678:
[----:B------:R-:W-:Y:S02]  /*2c020*/  IMAD.MOV.U32 R13, RZ, RZ, R0 ;  /* 0x000000ffff0d7224 */ /* 0x000fe400078e0000 */
[----:B------:R-:W-:-:S07]  /*2c030*/  IMAD.MOV.U32 R3, RZ, RZ, R14 ;  /* 0x000000ffff037224 */ /* 0x000fce00078e000e */
[----:B------:R-:W-:Y:S05]  /*2c040*/  WARPSYNC.COLLECTIVE R15, `(.L_x_5679) ;  /* 0x000000000f087348 */ /* 0x000fea0003c00000 */
[----:B------:R0:W1:Y:S02]  /*2c050*/  SHFL.IDX P6, R14, R13, R12, R11 ;  /* 0x0000000c0d0e7389 */ /* 0x00006400000c000b */
[----:B01----:R-:W-:Y:S01]  /*2c060*/  ENDCOLLECTIVE ;  /* 0x000000000000791b */ /* 0x003fe20003800000 */
.L_x_5679:
[----:B------:R-:W-:Y:S05]  /*2c070*/  BRA `(.L_x_5680) ;  /* 0xffffff5000307947 */ /* 0x000fea000383ffff */
.L_x_5430:
        /* <DEDUP_REMOVED lines=8> */
.L_x_5682:
[----:B------:R-:W-:Y:S05]  /*2c100*/  BSYNC B1 ;  /* 0x0000000000017941 */ /* 0x000fea0003800000 */
.L_x_5681:
        /* <DEDUP_REMOVED lines=8> */
.L_x_5683:
[----:B------:R-:W-:Y:S05]  /*2c190*/  BRA `(.L_x_5684) ;  /* 0xffffff5000607947 */ /* 0x000fea000383ffff */
.L_x_5433:
        /* <DEDUP_REMOVED lines=8> */
.L_x_5686:
[----:B------:R-:W-:Y:S05]  /*2c220*/  BSYNC B1 ;  /* 0x0000000000017941 */ /* 0x000fea0003800000 */
.L_x_5685:
        /* <DEDUP_REMOVED lines=8> */
.L_x_5687:
[----:B------:R-:W-:Y:S05]  /*2c2b0*/  BRA `(.L_x_5688) ;  /* 0xffffff50008c7947 */ /* 0x000fea000383ffff */
.L_x_5436:
        /* <DEDUP_REMOVED lines=8> */
.L_x_5690:
[----:B------:R-:W-:Y:S05]  /*2c340*/  BSYNC B1 ;  /* 0x0000000000017941 */ /* 0x000fea0003800000 */
.L_x_5689:
        /* <DEDUP_REMOVED lines=8> */
.L_x_5691:
[----:B------:R-:W-:Y:S05]  /*2c3d0*/  BRA `(.L_x_5692) ;  /* 0xffffff5000b87947 */ /* 0x000fea000383ffff */
.L_x_5460:
[----:B------:R-:W0:Y:S01]  /*2c3e0*/  S2R R12, SR_TID.X ;  /* 0x00000000000c7919 */ /* 0x000e220000002100 */
[----:B------:R-:W-:Y:S01]  /*2c3f0*/  BSSY B1, `(.L_x_5693) ;  /* 0x000000a000017945 */ /* 0x000fe20003800000 */
[----:B------:R-:W-:Y:S02]  /*2c400*/  IMAD.MOV.U32 R11, RZ, RZ, 0x1f ;  /* 0x0000001fff0b7424 */ /* 0x000fe400078e00ff */
[----:B------:R-:W-:Y:S01]  /*2c410*/  IMAD.MOV.U32 R15, RZ, RZ, -0x1 ;  /* 0xffffffffff0f7424 */ /* 0x000fe200078e00ff */
[----:B0-----:R-:W-:-:S04]  /*2c420*/  SHF.R.U32.HI R12, RZ, 0x5, R12 ;  /* 0x00000005ff0c7819 */ /* 0x001fc8000001160c */
[----:B------:R-:W-:-:S05]  /*2c430*/  LOP3.LUT R12, R12, 0x3, RZ, 0xc0, !PT ;  /* 0x000000030c0c7812 */ /* 0x000fca00078ec0ff */
[----:B------:R-:W-:Y:S02]  /*2c440*/  IMAD.MOV.U32 R13, RZ, RZ, R12 ;  /* 0x000000ffff0d7224 */ /* 0x000fe400078e000c */
[----:B------:R-:W-:-:S07]  /*2c450*/  IMAD.MOV.U32 R12, RZ, RZ, RZ ;  /* 0x000000ffff0c7224 */ /* 0x000fce00078e00ff */
[----:B------:R-:W-:Y:S05]  /*2c460*/  WARPSYNC.COLLECTIVE R15, `(.L_x_5694) ;  /* 0x000000000f087348 */ /* 0x000fea0003c00000 */
[----:B------:R0:W1:Y:S02]  /*2c470*/  SHFL.IDX P6, R14, R13, R12, R11 ;  /* 0x0000000c0d0e7389 */ /* 0x00006400000c000b */
[----:B01----:R-:W-:Y:S01]  /*2c480*/  ENDCOLLECTIVE ;  /* 0x000000000000791b */ /* 0x003fe20003800000 */
.L_x_5694:
[----:B------:R-:W-:Y:S05]  /*2c490*/  BSYNC B1 ;  /* 0x0000000000017941 */ /* 0x000fea0003800000 */
.L_x_5693:
[----:B------:R-:W-:Y:S05]  /*2c4a0*/  BRA `(.L_x_5695) ;  /* 0xffffff6c00647947 */ /* 0x000fea000383ffff */
.L_x_5462:
[----:B------:R-:W-:Y:S01]  /*2c4b0*/  BSSY B1, `(.L_x_5696) ;  /* 0x0000006000017945 */ /* 0x000fe20003800000 */
[----:B------:R-:W-:-:S07]  /*2c4c0*/  IMAD.MOV.U32 R15, RZ, RZ, -0x1 ;  /* 0xffffffffff0f7424 */ /* 0x000fce00078e00ff */
[----:B0-----:R-:W-:Y:S05]  /*2c4d0*/  WARPSYNC.COLLECTIVE R15, `(.L_x_5697) ;  /* 0x000000000f0c7348 */ /* 0x001fea0003c00000 */
[----:B------:R-:W-:Y:S02]  /*2c4e0*/  ELECT P6, UR62, PT ;  /* 0x00000000003e782f */ /* 0x000fe400038c0000 */
[----:B------:R-:W-:Y:S01]  /*2c4f0*/  MOV R14, UR62 ;  /* 0x0000003e000e7c02 */ /* 0x000fe20008000f00 */
[----:B0-----:R-:W-:Y:S10]  /*2c500*/  ENDCOLLECTIVE ;  /* 0x000000000000791b */ /* 0x001ff40003800000 */
.L_x_5697:
[----:B------:R-:W-:Y:S05]  /*2c510*/  BSYNC B1 ;  /* 0x0000000000017941 */ /* 0x000fea0003800000 */
.L_x_5696:
[----:B------:R-:W-:Y:S05]  /*2c520*/  BRA `(.L_x_5461) ;  /* 0xffffff6c005c7947 */ /* 0x000fea000383ffff */
.L_x_5464:
[----:B0-----:R0:W1:Y:S02]  /*2c530*/  SYNCS.PHASECHK.TRANS64.TRYWAIT P0, [R23+URZ+0x2a820], R3 ;  /* 0x02a82003170075a7 */ /* 0x001064000800017f */
[----:B-1----:R-:W-:Y:S05]  /*2c540*/  @!P0 NANOSLEEP.SYNCS 0x989680 ;  /* 0x009896800000895d */ /* 0x002fea0003900000 */
[----:B------:R-:W1:Y:S02]  /*2c550*/  @!P0 SYNCS.PHASECHK.TRANS64 P0, [R23+URZ+0x2a820], R3 ;  /* 0x02a82003170085a7 */ /* 0x000e64000800007f */
[----:B-1----:R-:W-:Y:S05]  /*2c560*/  @!P0 BRA `(.L_x_5464) ;  /* 0xfffffffc00f08947 */ /* 0x002fea000383ffff */
[----:B------:R-:W-:Y:S05]  /*2c570*/  BRA `(.L_x_5698) ;  /* 0xffffff6c006c7947 */ /* 0x000fea000383ffff */
.L_x_5468:
[----:B-1----:R1:W2:Y:S02]  /*2c580*/  SYNCS.PHASECHK.TRANS64.TRYWAIT P0, [R12+URZ+0x2a8a0], R11 ;  /* 0x02a8a00b0c0075a7 */ /* 0x0022a4000800017f */
[----:B--2---:R-:W-:Y:S05]  /*2c590*/  @!P0 NANOSLEEP.SYNCS 0x989680 ;  /* 0x009896800000895d */ /* 0x004fea0003900000 */
[----:B------:R-:W2:Y:S02]  /*2c5a0*/  @!P0 SYNCS.PHASECHK.TRANS64 P0, [R12+URZ+0x2a8a0], R11 ;  /* 0x02a8a00b0c0085a7 */ /* 0x000ea4000800007f */
[----:B--2---:R-:W-:Y:S05]  /*2c5b0*/  @!P0 BRA `(.L_x_5468) ;  /* 0xfffffffc00f08947 */ /* 0x004fea000383ffff */
[----:B------:R-:W-:Y:S05]  /*2c5c0*/  BRA `(.L_x_5699) ;  /* 0xffffff6c00847947 */ /* 0x000fea000383ffff */
.L_x_5475:
[----:B0-----:R0:W2:Y:S02]  /*2c5d0*/  SYNCS.PHASECHK.TRANS64.TRYWAIT P0, [R12+URZ+0x2a8c0], R11 ;  /* 0x02a8c00b0c0075a7 */ /* 0x0010a4000800017f */
[----:B--2---:R-:W-:Y:S05]  /*2c5e0*/  @!P0 NANOSLEEP.SYNCS 0x989680 ;  /* 0x009896800000895d */ /* 0x004fea0003900000 */
[----:B------:R-:W2:Y:S02]  /*2c5f0*/  @!P0 SYNCS.PHASECHK.TRANS64 P0, [R12+URZ+0x2a8c0], R11 ;  /* 0x02a8c00b0c0085a7 */ /* 0x000ea4000800007f */
[----:B--2---:R-:W-:Y:S05]  /*2c600*/  @!P0 BRA `(.L_x_5475) ;  /* 0xfffffffc00f08947 */ /* 0x004fea000383ffff */
[----:B------:R-:W-:Y:S05]  /*2c610*/  BRA `(.L_x_5700) ;  /* 0xffffff7000807947 */ /* 0x000fea000383ffff */
.L_x_5484:
[----:B0-----:R0:W1:Y:S02]  /*2c620*/  SYNCS.PHASECHK.TRANS64.TRYWAIT P1, [R6+URZ+0x2a8a0], R3 ;  /* 0x02a8a003060075a7 */ /* 0x001064000802017f */
[----:B-1----:R-:W-:Y:S05]  /*2c630*/  @!P1 NANOSLEEP.SYNCS 0x989680 ;  /* 0x009896800000995d */ /* 0x002fea0003900000 */
[----:B------:R-:W1:Y:S02]  /*2c640*/  @!P1 SYNCS.PHASECHK.TRANS64 P1, [R6+URZ+0x2a8a0], R3 ;  /* 0x02a8a003060095a7 */ /* 0x000e64000802007f */
[----:B-1----:R-:W-:Y:S05]  /*2c650*/  @!P1 BRA `(.L_x_5484) ;  /* 0xfffffffc00f09947 */ /* 0x002fea000383ffff */
[----:B------:R-:W-:Y:S05]  /*2c660*/  BRA `(.L_x_5701) ;  /* 0xffffff7400b47947 */ /* 0x000fea000383ffff */
.L_x_5491:
[----:B-1----:R1:W2:Y:S02]  /*2c670*/  SYNCS.PHASECHK.TRANS64.TRYWAIT P1, [R6+URZ+0x2a8c0], R3 ;  /* 0x02a8c003060075a7 */ /* 0x0022a4000802017f */
[----:B--2---:R-:W-:Y:S05]  /*2c680*/  @!P1 NANOSLEEP.SYNCS 0x989680 ;  /* 0x009896800000995d */ /* 0x004fea0003900000 */
[----:B------:R-:W2:Y:S02]  /*2c690*/  @!P1 SYNCS.PHASECHK.TRANS64 P1, [R6+URZ+0x2a8c0], R3 ;  /* 0x02a8c003060095a7 */ /* 0x000ea4000802007f */
[----:B--2---:R-:W-:Y:S05]  /*2c6a0*/  @!P1 BRA `(.L_x_5491) ;  /* 0xfffffffc00f09947 */ /* 0x004fea000383ffff */
[----:B------:R-:W-:Y:S05]  /*2c6b0*/  BRA `(.L_x_5702) ;  /* 0xffffff7800ac7947 */ /* 0x000fea000383ffff */
.L_x_5516:
        /* <DEDUP_REMOVED lines=8> */
[----:B0----5:R-:W-:Y:S05]  /*2c740*/  WARPSYNC.COLLECTIVE R15, `(.L_x_5704) ;  /* 0x000000000f087348 */ /* 0x021fea0003c00000 */
[----:B------:R1:W2:Y:S02]  /*2c750*/  SHFL.IDX P6, R14, R13, R12, R11 ;  /* 0x0000000c0d0e7389 */ /* 0x0002a400000c000b */
[----:B012--5:R-:W-:Y:S01]  /*2c760*/  ENDCOLLECTIVE ;  /* 0x000000000000791b */ /* 0x027fe20003800000 */
.L_x_5704:
[----:B------:R-:W-:Y:S05]  /*2c770*/  BSYNC B0 ;  /* 0x0000000000007941 */ /* 0x000fea0003800000 */
.L_x_5703:
[----:B------:R-:W-:Y:S05]  /*2c780*/  BRA `(.L_x_5705) ;  /* 0xffffff8c00347947 */ /* 0x000fea000383ffff */
.L_x_5519:
[----:B0-----:R0:W1:Y:S02]  /*2c790*/  SYNCS.PHASECHK.TRANS64.TRYWAIT P0, [R6+URZ+0x2a880], R21 ;  /* 0x02a88015060075a7 */ /* 0x001064000800017f */
[----:B-1----:R-:W-:Y:S05]  /*2c7a0*/  @!P0 NANOSLEEP.SYNCS 0x989680 ;  /* 0x009896800000895d */ /* 0x002fea0003900000 */
[----:B------:R-:W1:Y:S02]  /*2c7b0*/  @!P0 SYNCS.PHASECHK.TRANS64 P0, [R6+URZ+0x2a880], R21 ;  /* 0x02a88015060085a7 */ /* 0x000e64000800007f */
[----:B-1----:R-:W-:Y:S05]  /*2c7c0*/  @!P0 BRA `(.L_x_5519) ;  /* 0xfffffffc00f08947 */ /* 0x002fea000383ffff */
[----:B------:R-:W-:Y:S05]  /*2c7d0*/  BRA `(.L_x_5706) ;  /* 0xffffff8c00487947 */ /* 0x000fea000383ffff */
.L_x_5520:
        /* <DEDUP_REMOVED lines=8> */
.L_x_5708:
[----:B------:R-:W-:Y:S05]  /*2c860*/  BSYNC B0 ;  /* 0x0000000000007941 */ /* 0x000fea0003800000 */
.L_x_5707:
        /* <DEDUP_REMOVED lines=8> */
.L_x_5709:
        /* <DEDUP_REMOVED lines=25> */
.L_x_5710:
[----:B------:R-:W-:Y:S01]  /*2ca80*/  @!PT LDS RZ, [RZ] ;  /* 0x00000000fffff984 */ /* 0x000fe20000000800 */
[----:B------:R-:W-:Y:S01]  /*2ca90*/  @!PT LDS RZ, [RZ] ;  /* 0x00000000fffff984 */ /* 0x000fe20000000800 */
[----:B------:R-:W-:Y:S01]  /*2caa0*/  @!PT LDS RZ, [RZ] ;  /* 0x00000000fffff984 */ /* 0x000fe20000000800 */
[----:B------:R0:W-:Y:S01]  /*2cab0*/  LDGSTS.E.BYPASS.LTC128B.128 [R0+0x10400], desc[UR42][R8.64+0x80], !P1 ;  /* 0x1040008008007fae */ /* 0x0001e2000c901d6a */
[----:B------:R-:W-:Y:S02]  /*2cac0*/  IMAD.MOV.U32 R13, RZ, RZ, R2 ;  /* 0x000000ffff0d7224 */ /* 0x000fe400078e0002 */
[----:B------:R-:W-:-:S07]  /*2cad0*/  IMAD.MOV.U32 R5, RZ, RZ, R14 ;  /* 0x000000ffff057224 */ /* 0x000fce00078e000e */
[----:B0-----:R-:W-:Y:S05]  /*2cae0*/  WARPSYNC.COLLECTIVE R15, `(.L_x_5711) ;  /* 0x000000000f087348 */ /* 0x001fea0003c00000 */
[----:B------:R1:W2:Y:S02]  /*2caf0*/  SHFL.IDX P6, R14, R13, R12, R11 ;  /* 0x0000000c0d0e7389 */ /* 0x0002a400000c000b */
[----:B012---:R-:W-:Y:S01]  /*2cb00*/  ENDCOLLECTIVE ;  /* 0x000000000000791b */ /* 0x007fe20003800000 */
.L_x_5711:
[----:B------:R-:W-:Y:S02]  /*2cb10*/  IMAD.MOV.U32 R13, RZ, RZ, R3 ;  /* 0x000000ffff0d7224 */ /* 0x000fe400078e0003 */
[----:B------:R-:W-:Y:S02]  /*2cb20*/  IMAD.MOV.U32 R12, RZ, RZ, 0x2 ;  /* 0x00000002ff0c7424 */ /* 0x000fe400078e00ff */
[----:B------:R-:W-:-:S07]  /*2cb30*/  IMAD.MOV.U32 R8, RZ, RZ, R14 ;  /* 0x000000ffff087224 */ /* 0x000fce00078e000e */
[----:B------:R-:W-:Y:S05]  /*2cb40*/  WARPSYNC.COLLECTIVE R15, `(.L_x_5712) ;  /* 0x000000000f087348 */ /* 0x000fea0003c00000 */
[----:B------:R0:W1:Y:S02]  /*2cb50*/  SHFL.IDX P6, R14, R13, R12, R11 ;  /* 0x0000000c0d0e7389 */ /* 0x00006400000c000b */
[----:B01----:R-:W-:Y:S01]  /*2cb60*/  ENDCOLLECTIVE ;  /* 0x000000000000791b */ /* 0x003fe20003800000 */
.L_x_5712:
        /* <DEDUP_REMOVED lines=13> */
.L_x_5713:
[----:B------:R-:W-:Y:S01]  /*2cc40*/  @!PT LDS RZ, [RZ] ;  /* 0x00000000fffff984 */ /* 0x000fe20000000800 */
[----:B------:R-:W-:Y:S01]  /*2cc50*/  @!PT LDS RZ, [RZ] ;  /* 0x00000000fffff984 */ /* 0x000fe20000000800 */
[----:B------:R-:W-:Y:S01]  /*2cc60*/  @!PT LDS RZ, [RZ] ;  /* 0x00000000fffff984 */ /* 0x000fe20000000800 */
[----:B------:R-:W-:Y:S01]  /*2cc70*/  LDGSTS.E.BYPASS.LTC128B.128 [R0+0xec00], desc[UR42][R8.64+0x40], !P1 ;  /* 0x0ec0004008007fae */ /* 0x000fe2000c901d6a */
[----:B------:R-:W-:-:S13]  /*2cc80*/  ISETP.LT.OR P1, PT, R26, 0x21, P0 ;  /* 0x000000211a00780c */ /* 0x000fda0000721670 */
[----:B------:R0:W-:Y:S02]  /*2cc90*/  LDGSTS.E.BYPASS.LTC128B.128 [R0+0x10c00], desc[UR42][R8.64+0x80], !P1 ;  /* 0x10c0008008007fae */ /* 0x0001e4000c901d6a */
[----:B0-----:R-:W-:-:S05]  /*2cca0*/  IMAD.MOV.U32 R8, RZ, RZ, R14 ;  /* 0x000000ffff087224 */ /* 0x001fca00078e000e */
[----:B------:R-:W-:-:S05]  /*2ccb0*/  IADD3 R8, P1, R32, R8, RZ ;  /* 0x0000000820087210 */ /* 0x000fca0007f3e0ff */
[----:B------:R-:W-:Y:S02]  /*2ccc0*/  IMAD.X R9, RZ, RZ, R5, P1 ;  /* 0x000000ffff097224 */ /* 0x000fe400008e0605 */
[----:B------:R0:W5:Y:S01]  /*2ccd0*/  LDL.LU R5, [R1] ;  /* 0x0000000001057983 */ /* 0x0001620000300800 */
[----:B------:R-:W-:Y:S01]  /*2cce0*/  IMAD.MOV.U32 R13, RZ, RZ, R3 ;  /* 0x000000ffff0d7224 */ /* 0x000fe200078e0003 */
[C---:B------:R-:W-:Y:S01]  /*2ccf0*/  ISETP.LT.OR P1, PT, R26.reuse, 0x41, P3 ;  /* 0x000000411a00780c */ /* 0x040fe20001f21670 */
[----:B------:R-:W-:Y:S01]  /*2cd00*/  IMAD.MOV.U32 R12, RZ, RZ, 0x3 ;  /* 0x00000003ff0c7424 */ /* 0x000fe200078e00ff */
[----:B------:R-:W-:-:S13]  /*2cd10*/  ISETP.GE.AND P4, PT, R26, 0x21, PT ;  /* 0x000000211a00780c */ /* 0x000fda0003f86270 */
[----:B0----5:R-:W-:Y:S05]  /*2cd20*/  WARPSYNC.COLLECTIVE R15, `(.L_x_5714) ;  /* 0x000000000f087348 */ /* 0x021fea0003c00000 */
[----:B------:R1:W2:Y:S02]  /*2cd30*/  SHFL.IDX P6, R14, R13, R12, R11 ;  /* 0x0000000c0d0e7389 */ /* 0x0002a400000c000b */
[----:B012--5:R-:W-:Y:S01]  /*2cd40*/  ENDCOLLECTIVE ;  /* 0x000000000000791b */ /* 0x027fe20003800000 */
.L_x_5714:
[----:B------:R-:W-:Y:S01]  /*2cd50*/  @!PT LDS RZ, [RZ] ;  /* 0x00000000fffff984 */ /* 0x000fe20000000800 */
[----:B------:R-:W-:Y:S01]  /*2cd60*/  @!PT LDS RZ, [RZ] ;  /* 0x00000000fffff984 */ /* 0x000fe20000000800 */
[----:B------:R-:W-:Y:S01]  /*2cd70*/  @!PT LDS RZ, [RZ] ;  /* 0x00000000fffff984 */ /* 0x000fe20000000800 */
[----:B------:R0:W-:Y:S01]  /*2cd80*/  LDGSTS.E.BYPASS.LTC128B.128 [R0+0xd400], desc[UR42][R8.64], !P1 ;  /* 0x0d40000008007fae */ /* 0x0001e2000c901d6a */
[----:B------:R-:W-:Y:S01]  /*2cd90*/  ISETP.LT.OR P1, PT, R26, 0x41, P2 ;  /* 0x000000411a00780c */ /* 0x000fe20001721670 */
[----:B------:R-:W-:-:S12]  /*2cda0*/  IMAD.MOV.U32 R13, RZ, RZ, R2 ;  /* 0x000000ffff0d7224 */ /* 0x000fd800078e0002 */
[----:B------:R0:W-:Y:S01]  /*2cdb0*/  LDGSTS.E.BYPASS.LTC128B.128 [R0+0xf400], desc[UR42][R8.64+0x40], !P1 ;  /* 0x0f40004008007fae */ /* 0x0001e2000c901d6a */
[----:B------:R-:W-:Y:S01]  /*2cdc0*/  ISETP.LT.OR P1, PT, R26, 0x41, P0 ;  /* 0x000000411a00780c */ /* 0x000fe20000721670 */
[----:B------:R-:W-:-:S12]  /*2cdd0*/  IMAD.MOV.U32 R3, RZ, RZ, R14 ;  /* 0x000000ffff037224 */ /* 0x000fd800078e000e */
[----:B0-----:R-:W-:Y:S05]  /*2cde0*/  WARPSYNC.COLLECTIVE R15, `(.L_x_5715) ;  /* 0x000000000f087348 */ /* 0x001fea0003c00000 */
[----:B------:R1:W2:Y:S02]  /*2cdf0*/  SHFL.IDX P6, R14, R13, R12, R11 ;  /* 0x0000000c0d0e7389 */ /* 0x0002a400000c000b */
[----:B012---:R-:W-:Y:S01]  /*2ce00*/  ENDCOLLECTIVE ;  /* 0x000000000000791b */ /* 0x007fe20003800000 */
.L_x_5715:
[----:B------:R-:W-:Y:S01]  /*2ce10*/  @!PT LDS RZ, [RZ] ;  /* 0x00000000fffff984 */ /* 0x000fe20000000800 */
[----:B------:R-:W-:Y:S01]  /*2ce20*/  @!PT LDS RZ, [RZ] ;  /* 0x00000000fffff984 */ /* 0x000fe20000000800 */
[----:B------:R-:W-:Y:S01]  /*2ce30*/  @!PT LDS RZ, [RZ] ;  /* 0x00000000fffff984 */ /* 0x000fe20000000800 */
[----:B------:R1:W-:Y:S01]  /*2ce40*/  LDGSTS.E.BYPASS.LTC128B.128 [R0+0x11400], desc[UR42][R8.64+0x80], !P1 ;  /* 0x1140008008007fae */ /* 0x0003e2000c901d6a */
[C---:B------:R-:W-:Y:S02]  /*2ce50*/  ISETP.GE.AND P1, PT, R26.reuse, 0x41, PT ;  /* 0x000000411a00780c */ /* 0x040fe40003f26270 */
[----:B------:R-:W-:Y:S01]  /*2ce60*/  ISETP.GE.AND P6, PT, R26, 0x61, PT ;  /* 0x000000611a00780c */ /* 0x000fe20003fc6270 */
[----:B------:R-:W-:Y:S01]  /*2ce70*/  IMAD.MOV.U32 R2, RZ, RZ, R14 ;  /* 0x000000ffff027224 */ /* 0x000fe200078e000e */
[----:B------:R-:W-:-:S11]  /*2ce80*/  LOP3.LUT R5, R5, 0xffffffef, RZ, 0xc0, !PT ;  /* 0xffffffef05057812 */ /* 0x000fd600078ec0ff */
[----:B------:R-:W-:-:S05]  /*2ce90*/  @P6 LOP3.LUT R5, R5, 0x10, RZ, 0xfc, !PT ;  /* 0x0000001005056812 */ /* 0x000fca00078efcff */
[----:B------:R1:W-:Y:S01]  /*2cea0*/  STL [R1], R5 ;  /* 0x0000000501007387 */ /* 0x0003e20000100800 */
[----:B------:R-:W-:Y:S05]  /*2ceb0*/  BRA `(.L_x_5716) ;  /* 0xffffff8800ac7947 */ /* 0x000fea000383ffff */
.L_x_5525:
[----:B----4-:R4:W0:Y:S02]  /*2cec0*/  SYNCS.PHASECHK.TRANS64.TRYWAIT P0, [R6+URZ+0x2a840], R21 ;  /* 0x02a84015060075a7 */ /* 0x010824000800017f */
[----:B0-----:R-:W-:Y:S05]  /*2ced0*/  @!P0 NANOSLEEP.SYNCS 0x989680 ;  /* 0x009896800000895d */ /* 0x001fea0003900000 */
[----:B------:R-:W0:Y:S02]  /*2cee0*/  @!P0 SYNCS.PHASECHK.TRANS64 P0, [R6+URZ+0x2a840], R21 ;  /* 0x02a84015060085a7 */ /* 0x000e24000800007f */
[----:B0-----:R-:W-:Y:S05]  /*2cef0*/  @!P0 BRA `(.L_x_5525) ;  /* 0xfffffffc00f08947 */ /* 0x001fea000383ffff */
[----:B------:R-:W-:Y:S05]  /*2cf00*/  BRA `(.L_x_5717) ;  /* 0xffffff8c00107947 */ /* 0x000fea000383ffff */
.L_x_5526:
[----:B------:R-:W-:Y:S01]  /*2cf10*/  BSSY B0, `(.L_x_5718) ;  /* 0x0000008000007945 */ /* 0x000fe20003800000 */
[----:B------:R-:W-:Y:S02]  /*2cf20*/  IMAD.MOV.U32 R13, RZ, RZ, R5 ;  /* 0x000000ffff0d7224 */ /* 0x000fe400078e0005 */
[----:B------:R-:W-:Y:S02]  /*2cf30*/  IMAD.MOV.U32 R12, RZ, RZ, RZ ;  /* 0x000000ffff0c7224 */ /* 0x000fe400078e00ff */
[----:B------:R-:W-:Y:S02]  /*2cf40*/  IMAD.MOV.U32 R11, RZ, RZ, 0x1c1f ;  /* 0x00001c1fff0b7424 */ /* 0x000fe400078e00ff */
[----:B------:R-:W-:-:S07]  /*2cf50*/  IMAD.MOV.U32 R15, RZ, RZ, -0x1 ;  /* 0xffffffffff0f7424 */ /* 0x000fce00078e00ff */
[----:B0--34-:R-:W-:Y:S05]  /*2cf60*/  WARPSYNC.COLLECTIVE R15, `(.L_x_5719) ;  /* 0x000000000f087348 */ /* 0x019fea0003c00000 */
[----:B------:R1:W2:Y:S02]  /*2cf70*/  SHFL.IDX P6, R14, R13, R12, R11 ;  /* 0x0000000c0d0e7389 */ /* 0x0002a400000c000b */
[----:B01234-:R-:W-:Y:S01]  /*2cf80*/  ENDCOLLECTIVE ;  /* 0x000000000000791b */ /* 0x01ffe20003800000 */
.L_x_5719:
[----:B------:R-:W-:Y:S05]  /*2cf90*/  BSYNC B0 ;  /* 0x0000000000007941 */ /* 0x000fea0003800000 */
.L_x_5718:
        /* <DEDUP_REMOVED lines=8> */
.L_x_5720:
        /* <DEDUP_REMOVED lines=16> */
.L_x_5721:
        /* <DEDUP_REMOVED lines=11> */
.L_x_5722:
[----:B------:R-:W-:Y:S02]  /*2d1d0*/  IMAD.MOV.U32 R13, RZ, RZ, R5 ;  /* 0x000000ffff0d7224 */ /* 0x000fe400078e0005 */
[----:B------:R-:W-:Y:S02]  /*2d1e0*/  IMAD.MOV.U32 R12, RZ, RZ, 0x2 ;  /* 0x00000002ff0c7424 */ /* 0x000fe400078e00ff */
[----:B------:R-:W-:-:S07]  /*2d1f0*/  IMAD.MOV.U32 R3, RZ, RZ, R14 ;  /* 0x000000ffff037224 */ /* 0x000fce00078e000e */
[----:B------:R-:W-:Y:S05]  /*2d200*/  WARPSYNC.COLLECTIVE R15, `(.L_x_5723) ;  /* 0x000000000f087348 */ /* 0x000fea0003c00000 */
[----:B------:R0:W1:Y:S02]  /*2d210*/  SHFL.IDX P6, R14, R13, R12, R11 ;  /* 0x0000000c0d0e7389 */ /* 0x00006400000c000b */
[----:B01----:R-:W-:Y:S01]  /*2d220*/  ENDCOLLECTIVE ;  /* 0x000000000000791b */ /* 0x003fe20003800000 */
.L_x_5723:
        /* <DEDUP_REMOVED lines=16> */
.L_x_5724:
[----:B------:R-:W-:Y:S02]  /*2d330*/  IMAD.MOV.U32 R13, RZ, RZ, R5 ;  /* 0x000000ffff0d7224 */ /* 0x000fe400078e0005 */
[----:B------:R-:W-:Y:S02]  /*2d340*/  IMAD.MOV.U32 R12, RZ, RZ, 0x3 ;  /* 0x00000003ff0c7424 */ /* 0x000fe400078e00ff */
[----:B------:R-:W-:-:S07]  /*2d350*/  IMAD.MOV.U32 R3, RZ, RZ, R14 ;  /* 0x000000ffff037224 */ /* 0x000fce00078e000e */
[----:B------:R-:W-:Y:S05]  /*2d360*/  WARPSYNC.COLLECTIVE R15, `(.L_x_5725) ;  /* 0x000000000f087348 */ /* 0x000fea0003c00000 */
[----:B------:R0:W1:Y:S02]  /*2d370*/  SHFL.IDX P6, R14, R13, R12, R11 ;  /* 0x0000000c0d0e7389 */ /* 0x00006400000c000b */
[----:B01----:R-:W-:Y:S01]  /*2d380*/  ENDCOLLECTIVE ;  /* 0x000000000000791b */ /* 0x003fe20003800000 */
.L_x_5725:
        /* <DEDUP_REMOVED lines=10> */
.L_x_5726:
        /* <DEDUP_REMOVED lines=8> */
.L_x_5531:
        /* <DEDUP_REMOVED lines=9> */
.L_x_5728:
[C---:B------:R-:W-:Y:S01]  /*2d540*/  VIADD R5, R17.reuse, 0x20 ;  /* 0x0000002011057836 */ /* 0x040fe20000000000 */
[----:B------:R-:W-:Y:S01]  /*2d550*/  ISETP.GE.AND P2, PT, R17, R34, PT ;  /* 0x000000221100720c */ /* 0x000fe20003f46270 */
[----:B------:R-:W-:Y:S02]  /*2d560*/  IMAD.MOV.U32 R13, RZ, RZ, R4 ;  /* 0x000000ffff0d7224 */ /* 0x000fe400078e0004 */
[----:B------:R-:W-:-:S10]  /*2d570*/  IMAD.MOV.U32 R2, RZ, RZ, R14 ;  /* 0x000000ffff027224 */ /* 0x000fd400078e000e */
[----:B------:R-:W-:Y:S05]  /*2d580*/  WARPSYNC.COLLECTIVE R15, `(.L_x_5729) ;  /* 0x000000000f087348 */ /* 0x000fea0003c00000 */
[----:B------:R0:W1:Y:S02]  /*2d590*/  SHFL.IDX P6, R14, R13, R12, R11 ;  /* 0x0000000c0d0e7389 */ /* 0x00006400000c000b */
[----:B01----:R-:W-:Y:S01]  /*2d5a0*/  ENDCOLLECTIVE ;  /* 0x000000000000791b */ /* 0x003fe20003800000 */
.L_x_5729:
[----:B------:R-:W-:Y:S02]  /*2d5b0*/  IMAD.MOV.U32 R13, RZ, RZ, R0 ;  /* 0x000000ffff0d7224 */ /* 0x000fe400078e0000 */
[----:B------:R-:W-:Y:S02]  /*2d5c0*/  IMAD.MOV.U32 R12, RZ, RZ, 0x1 ;  /* 0x00000001ff0c7424 */ /* 0x000fe400078e00ff */
[----:B------:R-:W-:-:S07]  /*2d5d0*/  IMAD.MOV.U32 R3, RZ, RZ, R14 ;  /* 0x000000ffff037224 */ /* 0x000fce00078e000e */
[----:B------:R-:W-:Y:S05]  /*2d5e0*/  WARPSYNC.COLLECTIVE R15, `(.L_x_5730) ;  /* 0x000000000f087348 */ /* 0x000fea0003c00000 */
[----:B------:R0:W1:Y:S02]  /*2d5f0*/  SHFL.IDX P6, R14, R13, R12, R11 ;  /* 0x0000000c0d0e7389 */ /* 0x00006400000c000b */
[----:B01----:R-:W-:Y:S01]  /*2d600*/  ENDCOLLECTIVE ;  /* 0x000000000000791b */ /* 0x003fe20003800000 */
.L_x_5730:
        /* <DEDUP_REMOVED lines=17> */
.L_x_5731:
[----:B------:R-:W-:Y:S02]  /*2d720*/  IMAD.MOV.U32 R13, RZ, RZ, R0 ;  /* 0x000000ffff0d7224 */ /* 0x000fe400078e0000 */
[----:B------:R-:W-:Y:S02]  /*2d730*/  IMAD.MOV.U32 R12, RZ, RZ, 0x2 ;  /* 0x00000002ff0c7424 */ /* 0x000fe400078e00ff */
[----:B------:R-:W-:-:S07]  /*2d740*/  IMAD.MOV.U32 R3, RZ, RZ, R14 ;  /* 0x000000ffff037224 */ /* 0x000fce00078e000e */
[----:B------:R-:W-:Y:S05]  /*2d750*/  WARPSYNC.COLLECTIVE R15, `(.L_x_5732) ;  /* 0x000000000f087348 */ /* 0x000fea0003c00000 */
[----:B------:R0:W1:Y:S02]  /*2d760*/  SHFL.IDX P6, R14, R13, R12, R11 ;  /* 0x0000000c0d0e7389 */ /* 0x00006400000c000b */
[----:B01----:R-:W-:Y:S01]  /*2d770*/  ENDCOLLECTIVE ;  /* 0x000000000000791b */ /* 0x003fe20003800000 */
.L_x_5732:
        /* <DEDUP_REMOVED lines=18> */
.L_x_5733:
[----:B------:R-:W-:Y:S02]  /*2d8a0*/  IMAD.MOV.U32 R13, RZ, RZ, R0 ;  /* 0x000000ffff0d7224 */ /* 0x000fe400078e0000 */
[----:B------:R-:W-:Y:S02]  /*2d8b0*/  IMAD.MOV.U32 R12, RZ, RZ, 0x3 ;  /* 0x00000003ff0c7424 */ /* 0x000fe400078e00ff */
[----:B------:R-:W-:-:S07]  /*2d8c0*/  IMAD.MOV.U32 R3, RZ, RZ, R14 ;  /* 0x000000ffff037224 */ /* 0x000fce00078e000e */
[----:B------:R-:W-:Y:S05]  /*2d8d0*/  WARPSYNC.COLLECTIVE R15, `(.L_x_5734) ;  /* 0x000000000f087348 */ /* 0x000fea0003c00000 */
[----:B------:R0:W1:Y:S02]  /*2d8e0*/  SHFL.IDX P6, R14, R13, R12, R11 ;  /* 0x0000000c0d0e7389 */ /* 0x00006400000c000b */
[----:B01----:R-:W-:Y:S01]  /*2d8f0*/  ENDCOLLECTIVE ;  /* 0x000000000000791b */ /* 0x003fe20003800000 */
.L_x_5734:
        /* <DEDUP_REMOVED lines=10> */
.L_x_5735:
[----:B------:R-:W-:Y:S01]  /*2d9a0*/  @!PT LDS RZ, [RZ] ;  /* 0x00000000fffff984 */ /* 0x000fe20000000800 */
[----:B------:R-:W-:Y:S01]  /*2d9b0*/  @!PT LDS RZ, [RZ] ;  /* 0x00000000fffff984 */ /* 0x000fe20000000800 */
[----:B------:R-:W-:Y:S01]  /*2d9c0*/  @!PT LDS RZ, [RZ] ;  /* 0x00000000fffff984 */ /* 0x000fe20000000800 */
[----:B------:R-:W-:Y:S04]  /*2d9d0*/  @!P2 LDGSTS.E.BYPASS.LTC128B.128 [R8+0x19400], desc[UR42][R2.64], !P3 ;  /* 0x194000000208afae */ /* 0x000fe8000d901d6a */
[----:B------:R-:W-:Y:S04]  /*2d9e0*/  @!P2 LDGSTS.E.BYPASS.LTC128B.128 [R8+0x1b400], desc[UR42][R2.64+0x40], !P0 ;  /* 0x1b4000400208afae */ /* 0x000fe8000c101d6a */
[----:B------:R0:W-:Y:S02]  /*2d9f0*/  @!P2 LDGSTS.E.BYPASS.LTC128B.128 [R8+0x1d400], desc[UR42][R2.64+0x80], !P1 ;  /* 0x1d4000800208afae */ /* 0x0001e4000c901d6a */
[----:B0-----:R-:W-:Y:S01]  /*2da00*/  IMAD.MOV.U32 R2, RZ, RZ, R14 ;  /* 0x000000ffff027224 */ /* 0x001fe200078e000e */
[----:B------:R-:W-:Y:S06]  /*2da10*/  BRA `(.L_x_5736) ;  /* 0xffffff8c00bc7947 */ /* 0x000fec000383ffff */
.L_x_5536:
[----:B-1----:R1:W2:Y:S02]  /*2da20*/  SYNCS.PHASECHK.TRANS64.TRYWAIT P0, [R23+URZ+0x2a820], R0 ;  /* 0x02a82000170075a7 */ /* 0x0022a4000800017f */
[----:B--2---:R-:W-:Y:S05]  /*2da30*/  @!P0 NANOSLEEP.SYNCS 0x989680 ;  /* 0x009896800000895d */ /* 0x004fea0003900000 */
[----:B------:R-:W2:Y:S02]  /*2da40*/  @!P0 SYNCS.PHASECHK.TRANS64 P0, [R23+URZ+0x2a820], R0 ;  /* 0x02a82000170085a7 */ /* 0x000ea4000800007f */
[----:B--2---:R-:W-:Y:S05]  /*2da50*/  @!P0 BRA `(.L_x_5536) ;  /* 0xfffffffc00f08947 */ /* 0x004fea000383ffff */
[----:B------:R-:W-:Y:S05]  /*2da60*/  BRA `(.L_x_5737) ;  /* 0xffffff90002c7947 */ /* 0x000fea000383ffff */
.L_x_5540:
[----:B0-----:R0:W1:Y:S02]  /*2da70*/  SYNCS.PHASECHK.TRANS64.TRYWAIT P0, [R4+URZ+0x2a880], R17 ;  /* 0x02a88011040075a7 */ /* 0x001064000800017f */
[----:B-1----:R-:W-:Y:S05]  /*2da80*/  @!P0 NANOSLEEP.SYNCS 0x989680 ;  /* 0x009896800000895d */ /* 0x002fea0003900000 */
[----:B------:R-:W1:Y:S02]  /*2da90*/  @!P0 SYNCS.PHASECHK.TRANS64 P0, [R4+URZ+0x2a880], R17 ;  /* 0x02a88011040085a7 */ /* 0x000e64000800007f */
[----:B-1----:R-:W-:Y:S05]  /*2daa0*/  @!P0 BRA `(.L_x_5540) ;  /* 0xfffffffc00f08947 */ /* 0x002fea000383ffff */
[----:B------:R-:W-:Y:S05]  /*2dab0*/  BRA `(.L_x_5738) ;  /* 0xffffff9000ec7947 */ /* 0x000fea000383ffff */
.L_x_5541:
        /* <DEDUP_REMOVED lines=8> */
.L_x_5740:
[----:B------:R-:W-:Y:S05]  /*2db40*/  BSYNC B0 ;  /* 0x0000000000007941 */ /* 0x000fea0003800000 */
.L_x_5739:
        /* <DEDUP_REMOVED lines=8> */
.L_x_5741:
[----:B------:R-:W-:Y:S02]  /*2dbd0*/  IMAD.MOV.U32 R13, RZ, RZ, R26 ;  /* 0x000000ffff0d7224 */ /* 0x000fe400078e001a */
[----:B------:R-:W-:Y:S02]  /*2dbe0*/  IMAD.MOV.U32 R12, RZ, RZ, 0x1 ;  /* 0x00000001ff0c7424 */ /* 0x000fe400078e00ff */
[----:B------:R-:W-:-:S07]  /*2dbf0*/  IMAD.MOV.U32 R2, RZ, RZ, R14 ;  /* 0x000000ffff027224 */ /* 0x000fce00078e000e */
[----:B------:R-:W-:Y:S05]  /*2dc00*/  WARPSYNC.COLLECTIVE R15, `(.L_x_5742) ;  /* 0x000000000f087348 */ /* 0x000fea0003c00000 */
[----:B------:R0:W1:Y:S02]  /*2dc10*/  SHFL.IDX P6, R14, R13, R12, R11 ;  /* 0x0000000c0d0e7389 */ /* 0x00006400000c000b */
[----:B01----:R-:W-:Y:S01]  /*2dc20*/  ENDCOLLECTIVE ;  /* 0x000000000000791b */ /* 0x003fe20003800000 */
.L_x_5742:
        /* <DEDUP_REMOVED lines=14> */
.L_x_5743:
[----:B------:R-:W-:Y:S02]  /*2dd10*/  IMAD.MOV.U32 R13, RZ, RZ, R26 ;  /* 0x000000ffff0d7224 */ /* 0x000fe400078e001a */
[----:B------:R-:W-:Y:S02]  /*2dd20*/  IMAD.MOV.U32 R12, RZ, RZ, 0x2 ;  /* 0x00000002ff0c7424 */ /* 0x000fe400078e00ff */
[----:B------:R-:W-:-:S07]  /*2dd30*/  IMAD.MOV.U32 R2, RZ, RZ, R14 ;  /* 0x000000ffff027224 */ /* 0x000fce00078e000e */
[----:B------:R-:W-:Y:S05]  /*2dd40*/  WARPSYNC.COLLECTIVE R15, `(.L_x_5744) ;  /* 0x000000000f087348 */ /* 0x000fea0003c00000 */
[----:B------:R0:W1:Y:S02]  /*2dd50*/  SHFL.IDX P6, R14, R13, R12, R11 ;  /* 0x0000000c0d0e7389 */ /* 0x00006400000c000b */
[----:B01----:R-:W-:Y:S01]  /*2dd60*/  ENDCOLLECTIVE ;  /* 0x000000000000791b */ /* 0x003fe20003800000 */
.L_x_5744:
        /* <DEDUP_REMOVED lines=13> */
.L_x_5745:
[----:B------:R-:W-:Y:S02]  /*2de40*/  IMAD.MOV.U32 R13, RZ, RZ, R26 ;  /* 0x000000ffff0d7224 */ /* 0x000fe400078e001a */
[----:B------:R-:W-:Y:S02]  /*2de50*/  IMAD.MOV.U32 R12, RZ, RZ, 0x3 ;  /* 0x00000003ff0c7424 */ /* 0x000fe400078e00ff */
[----:B------:R-:W-:-:S07]  /*2de60*/  IMAD.MOV.U32 R2, RZ, RZ, R14 ;  /* 0x000000ffff027224 */ /* 0x000fce00078e000e */
[----:B------:R-:W-:Y:S05]  /*2de70*/  WARPSYNC.COLLECTIVE R15, `(.L_x_5746) ;  /* 0x000000000f087348 */ /* 0x000fea0003c00000 */
[----:B------:R0:W1:Y:S02]  /*2de80*/  SHFL.IDX P6, R14, R13, R12, R11 ;  /* 0x0000000c0d0e7389 */ /* 0x00006400000c000b */
[----:B01----:R-:W-:Y:S01]  /*2de90*/  ENDCOLLECTIVE ;  /* 0x000000000000791b */ /* 0x003fe20003800000 */
.L_x_5746:
        /* <DEDUP_REMOVED lines=13> */
.L_x_5747:
[----:B------:R-:W-:Y:S01]  /*2df70*/  IMAD.MOV.U32 R2, RZ, RZ, R14 ;  /* 0x000000ffff027224 */ /* 0x000fe200078e000e */
[----:B------:R-:W-:Y:S06]  /*2df80*/  BRA `(.L_x_5748) ;  /* 0xffffff9000887947 */ /* 0x000fec000383ffff */
.L_x_5546:
[----:B---3--:R3:W4:Y:S02]  /*2df90*/  SYNCS.PHASECHK.TRANS64.TRYWAIT P0, [R4+URZ+0x2a840], R17 ;  /* 0x02a84011040075a7 */ /* 0x008724000800017f */
[----:B----4-:R-:W-:Y:S05]  /*2dfa0*/  @!P0 NANOSLEEP.SYNCS 0x989680 ;  /* 0x009896800000895d */ /* 0x010fea0003900000 */
[----:B------:R-:W4:Y:S02]  /*2dfb0*/  @!P0 SYNCS.PHASECHK.TRANS64 P0, [R4+URZ+0x2a840], R17 ;  /* 0x02a84011040085a7 */ /* 0x000f24000800007f */
[----:B----4-:R-:W-:Y:S05]  /*2dfc0*/  @!P0 BRA `(.L_x_5546) ;  /* 0xfffffffc00f08947 */ /* 0x010fea000383ffff */
[----:B------:R-:W-:Y:S05]  /*2dfd0*/  BRA `(.L_x_5749) ;  /* 0xffffff9000e07947 */ /* 0x000fea000383ffff */
.L_x_5547:
        /* <DEDUP_REMOVED lines=8> */
.L_x_5751:
[----:B------:R-:W-:Y:S05]  /*2e060*/  BSYNC B0 ;  /* 0x0000000000007941 */ /* 0x000fea0003800000 */
.L_x_5750:
        /* <DEDUP_REMOVED lines=8> */
.L_x_5752:
[----:B------:R-:W-:Y:S02]  /*2e0f0*/  IMAD.MOV.U32 R13, RZ, RZ, R8 ;  /* 0x000000ffff0d7224 */ /* 0x000fe400078e0008 */
[----:B------:R-:W-:Y:S02]  /*2e100*/  IMAD.MOV.U32 R12, RZ, RZ, 0x1 ;  /* 0x00000001ff0c7424 */ /* 0x000fe400078e00ff */
[----:B------:R-:W-:-:S07]  /*2e110*/  IMAD.MOV.U32 R2, RZ, RZ, R14 ;  /* 0x000000ffff027224 */ /* 0x000fce00078e000e */
[----:B------:R-:W-:Y:S05]  /*2e120*/  WARPSYNC.COLLECTIVE R15, `(.L_x_5753) ;  /* 0x000000000f087348 */ /* 0x000fea0003c00000 */
[----:B------:R0:W1:Y:S02]  /*2e130*/  SHFL.IDX P6, R14, R13, R12, R11 ;  /* 0x0000000c0d0e7389 */ /* 0x00006400000c000b */
[----:B01----:R-:W-:Y:S01]  /*2e140*/  ENDCOLLECTIVE ;  /* 0x000000000000791b */ /* 0x003fe20003800000 */
.L_x_5753:
        /* <DEDUP_REMOVED lines=13> */
.L_x_5754:
[----:B------:R-:W-:Y:S02]  /*2e220*/  IMAD.MOV.U32 R13, RZ, RZ, R8 ;  /* 0x000000ffff0d7224 */ /* 0x000fe400078e0008 */
[----:B------:R-:W-:Y:S02]  /*2e230*/  IMAD.MOV.U32 R12, RZ, RZ, 0x2 ;  /* 0x00000002ff0c7424 */ /* 0x000fe400078e00ff */
[----:B------:R-:W-:-:S07]  /*2e240*/  IMAD.MOV.U32 R2, RZ, RZ, R14 ;  /* 0x000000ffff027224 */ /* 0x000fce00078e000e */
[----:B------:R-:W-:Y:S05]  /*2e250*/  WARPSYNC.COLLECTIVE R15, `(.L_x_5755) ;  /* 0x000000000f087348 */ /* 0x000fea0003c00000 */
[----:B------:R0:W1:Y:S02]  /*2e260*/  SHFL.IDX P6, R14, R13, R12, R11 ;  /* 0x0000000c0d0e7389 */ /* 0x00006400000c000b */
[----:B01----:R-:W-:Y:S01]  /*2e270*/  ENDCOLLECTIVE ;  /* 0x000000000000791b */ /* 0x003fe20003800000 */
.L_x_5755:
        /* <DEDUP_REMOVED lines=13> */
.L_x_5756:
[----:B------:R-:W-:Y:S02]  /*2e350*/  IMAD.MOV.U32 R13, RZ, RZ, R8 ;  /* 0x000000ffff0d7224 */ /* 0x000fe400078e0008 */
[----:B------:R-:W-:Y:S02]  /*2e360*/  IMAD.MOV.U32 R12, RZ, RZ, 0x3 ;  /* 0x00000003ff0c7424 */ /* 0x000fe400078e00ff */
[----:B------:R-:W-:-:S07]  /*2e370*/  IMAD.MOV.U32 R2, RZ, RZ, R14 ;  /* 0x000000ffff027224 */ /* 0x000fce00078e000e */
[----:B------:R-:W-:Y:S05]  /*2e380*/  WARPSYNC.COLLECTIVE R15, `(.L_x_5757) ;  /* 0x000000000f087348 */ /* 0x000fea0003c00000 */
[----:B------:R0:W1:Y:S02]  /*2e390*/  SHFL.IDX P6, R14, R13, R12, R11 ;  /* 0x0000000c0d0e7389 */ /* 0x00006400000c000b */
[----:B01----:R-:W-:Y:S01]  /*2e3a0*/  ENDCOLLECTIVE ;  /* 0x000000000000791b */ /* 0x003fe20003800000 */
.L_x_5757:
        /* <DEDUP_REMOVED lines=13> */
.L_x_5758:
[----:B------:R-:W-:Y:S01]  /*2e480*/  IMAD.MOV.U32 R2, RZ, RZ, R14 ;  /* 0x000000ffff027224 */ /* 0x000fe200078e000e */
[----:B------:R-:W-:Y:S06]  /*2e490*/  BRA `(.L_x_5759) ;  /* 0xffffff9000747947 */ /* 0x000fec000383ffff */
.L_x_5552:
[----:B------:R0:W0:Y:S02]  /*2e4a0*/  SYNCS.PHASECHK.TRANS64.TRYWAIT P2, [R2+URZ+0x2a870], R0 ;  /* 0x02a87000020075a7 */ /* 0x000024000804017f */
[----:B0-----:R-:W-:Y:S05]  /*2e4b0*/  @!P2 NANOSLEEP.SYNCS 0x989680 ;  /* 0x009896800000a95d */ /* 0x001fea0003900000 */
[----:B------:R-:W0:Y:S02]  /*2e4c0*/  @!P2 SYNCS.PHASECHK.TRANS64 P2, [R2+URZ+0x2a870], R0 ;  /* 0x02a870000200a5a7 */ /* 0x000e24000804007f */
[----:B0-----:R-:W-:Y:S05]  /*2e4d0*/  @!P2 BRA `(.L_x_5552) ;  /* 0xfffffffc00f0a947 */ /* 0x001fea000383ffff */
[----:B------:R-:W-:Y:S05]  /*2e4e0*/  BRA `(.L_x_5760) ;  /* 0xffffff9000e07947 */ /* 0x000fea000383ffff */
.L_x_5554:
[----:B------:R0:W0:Y:S02]  /*2e4f0*/  SYNCS.PHASECHK.TRANS64.TRYWAIT P2, [R2+URZ+0x2a860], R3 ;  /* 0x02a86003020075a7 */ /* 0x000024000804017f */
[----:B0-----:R-:W-:Y:S05]  /*2e500*/  @!P2 NANOSLEEP.SYNCS 0x989680 ;  /* 0x009896800000a95d */ /* 0x001fea0003900000 */
[----:B------:R-:W0:Y:S02]  /*2e510*/  @!P2 SYNCS.PHASECHK.TRANS64 P2, [R2+URZ+0x2a860], R3 ;  /* 0x02a860030200a5a7 */ /* 0x000e24000804007f */
[----:B0-----:R-:W-:Y:S05]  /*2e520*/  @!P2 BRA `(.L_x_5554) ;  /* 0xfffffffc00f0a947 */ /* 0x001fea000383ffff */
[----:B------:R-:W-:Y:S05]  /*2e530*/  BRA `(.L_x_5761) ;  /* 0xffffff9000f07947 */ /* 0x000fea000383ffff */
.L_x_5562:
[----:B0-----:R0:W1:Y:S02]  /*2e540*/  SYNCS.PHASECHK.TRANS64.TRYWAIT P1, [R2+URZ+0x2a870], R3 ;  /* 0x02a87003020075a7 */ /* 0x001064000802017f */
[----:B-1----:R-:W-:Y:S05]  /*2e550*/  @!P1 NANOSLEEP.SYNCS 0x989680 ;  /* 0x009896800000995d */ /* 0x002fea0003900000 */
[----:B------:R-:W1:Y:S02]  /*2e560*/  @!P1 SYNCS.PHASECHK.TRANS64 P1, [R2+URZ+0x2a870], R3 ;  /* 0x02a87003020095a7 */ /* 0x000e64000802007f */
[----:B-1----:R-:W-:Y:S05]  /*2e570*/  @!P1 BRA `(.L_x_5562) ;  /* 0xfffffffc00f09947 */ /* 0x002fea000383ffff */
[----:B------:R-:W-:Y:S05]  /*2e580*/  BRA `(.L_x_5762) ;  /* 0xffffff9c00487947 */ /* 0x000fea000383ffff */
.L_x_5564:
[----:B0-----:R0:W1:Y:S02]  /*2e590*/  SYNCS.PHASECHK.TRANS64.TRYWAIT P1, [R2+URZ+0x2a860], R3 ;  /* 0x02a86003020075a7 */ /* 0x001064000802017f */
[----:B-1----:R-:W-:Y:S05]  /*2e5a0*/  @!P1 NANOSLEEP.SYNCS 0x989680 ;  /* 0x009896800000995d */ /* 0x002fea0003900000 */
[----:B------:R-:W1:Y:S02]  /*2e5b0*/  @!P1 SYNCS.PHASECHK.TRANS64 P1, [R2+URZ+0x2a860], R3 ;  /* 0x02a86003020095a7 */ /* 0x000e64000802007f */
[----:B-1----:R-:W-:Y:S05]  /*2e5c0*/  @!P1 BRA `(.L_x_5564) ;  /* 0xfffffffc00f09947 */ /* 0x002fea000383ffff */
[----:B------:R-:W-:Y:S05]  /*2e5d0*/  BRA `(.L_x_5763) ;  /* 0xffffff9c00547947 */ /* 0x000fea000383ffff */
.L_x_5569:
[----:B------:R-:W-:Y:S01]  /*2e5e0*/  BSSY B0, `(.L_x_5764) ;  /* 0x0000008000007945 */ /* 0x000fe20003800000 */
[----:B------:R-:W-:Y:S02]  /*2e5f0*/  IMAD.MOV.U32 R13, RZ, RZ, R16 ;  /* 0x000000ffff0d7224 */ /* 0x000fe400078e0010 */
[----:B------:R-:W-:Y:S02]  /*2e600*/  IMAD.MOV.U32 R12, RZ, RZ, RZ ;  /* 0x000000ffff0c7224 */ /* 0x000fe400078e00ff */
[----:B0-----:R-:W-:Y:S02]  /*2e610*/  IMAD.MOV.U32 R11, RZ, RZ, 0x1f ;  /* 0x0000001fff0b7424 */ /* 0x001fe400078e00ff */
[----:B------:R-:W-:-:S07]  /*2e620*/  IMAD.MOV.U32 R15, RZ, RZ, -0x1 ;  /* 0xffffffffff0f7424 */ /* 0x000fce00078e00ff */
[----:B-1----:R-:W-:Y:S05]  /*2e630*/  WARPSYNC.COLLECTIVE R15, `(.L_x_5765) ;  /* 0x000000000f087348 */ /* 0x002fea0003c00000 */
[----:B------:R0:W2:Y:S02]  /*2e640*/  SHFL.IDX P6, R14, R13, R12, R11 ;  /* 0x0000000c0d0e7389 */ /* 0x0000a400000c000b */
[----:B012---:R-:W-:Y:S01]  /*2e650*/  ENDCOLLECTIVE ;  /* 0x000000000000791b */ /* 0x007fe20003800000 */
.L_x_5765:
[----:B------:R-:W-:Y:S05]  /*2e660*/  BSYNC B0 ;  /* 0x0000000000007941 */ /* 0x000fea0003800000 */
.L_x_5764:
[----:B------:R-:W-:Y:S02]  /*2e670*/  IMAD.MOV.U32 R13, RZ, RZ, R16 ;  /* 0x000000ffff0d7224 */ /* 0x000fe400078e0010 */
[----:B------:R-:W-:Y:S02]  /*2e680*/  IMAD.MOV.U32 R12, RZ, RZ, 0x1 ;  /* 0x00000001ff0c7424 */ /* 0x000fe400078e00ff */
[----:B------:R-:W-:Y:S02]  /*2e690*/  IMAD.MOV.U32 R11, RZ, RZ, 0x1f ;  /* 0x0000001fff0b7424 */ /* 0x000fe400078e00ff */
[----:B------:R-:W-:Y:S02]  /*2e6a0*/  IMAD.MOV.U32 R15, RZ, RZ, -0x1 ;  /* 0xffffffffff0f7424 */ /* 0x000fe400078e00ff */
[----:B------:R-:W-:Y:S02]  /*2e6b0*/  IMAD.IADD R5, R19, 0x1, R4 ;  /* 0x0000000113057824 */ /* 0x000fe400078e0204 */
[----:B------:R-:W-:-:S07]  /*2e6c0*/  IMAD.MOV.U32 R0, RZ, RZ, R14 ;  /* 0x000000ffff007224 */ /* 0x000fce00078e000e */
[----:B------:R-:W-:Y:S05]  /*2e6d0*/  WARPSYNC.COLLECTIVE R15, `(.L_x_5766) ;  /* 0x000000000f087348 */ /* 0x000fea0003c00000 */
[----:B------:R0:W1:Y:S02]  /*2e6e0*/  SHFL.IDX P6, R14, R13, R12, R11 ;  /* 0x0000000c0d0e7389 */ /* 0x00006400000c000b */
[----:B01----:R-:W-:Y:S01]  /*2e6f0*/  ENDCOLLECTIVE ;  /* 0x000000000000791b */ /* 0x003fe20003800000 */
.L_x_5766:
        /* <DEDUP_REMOVED lines=13> */
[----:B------:R-:W-:-:S03]  /*2e7d0*/  ISETP.NE.AND P1, PT, R4, RZ, PT ;  /* 0x000000ff0400720c */ /* 0x000fc60003f25270 */
[----:B------:R-:W-:-:S10]  /*2e7e0*/  IMAD.MOV.U32 R13, RZ, RZ, R2 ;  /* 0x000000ffff0d7224 */ /* 0x000fd400078e0002 */
[----:B------:R-:W-:Y:S05]  /*2e7f0*/  WARPSYNC.COLLECTIVE R15, `(.L_x_5767) ;  /* 0x000000000f087348 */ /* 0x000fea0003c00000 */
[----:B------:R0:W1:Y:S02]  /*2e800*/  SHFL.UP P6, R14, R13, R12, R11 ;  /* 0x0400000c0d0e7389 */ /* 0x00006400000c000b */
[----:B01----:R-:W-:Y:S01]  /*2e810*/  ENDCOLLECTIVE ;  /* 0x000000000000791b */ /* 0x003fe20003800000 */
.L_x_5767:
[----:B------:R-:W-:Y:S01]  /*2e820*/  IMAD.MOV.U32 R12, RZ, RZ, 0x2 ;  /* 0x00000002ff0c7424 */ /* 0x000fe200078e00ff */
[----:B------:R-:W-:-:S05]  /*2e830*/  SEL R5, R14, RZ, P1 ;  /* 0x000000ff0e057207 */ /* 0x000fca0000800000 */
[----:B------:R-:W-:-:S04]  /*2e840*/  IMAD.IADD R3, R2, 0x1, R5 ;  /* 0x0000000102037824 */ /* 0x000fc800078e0205 */
[----:B------:R-:W-:-:S07]  /*2e850*/  IMAD.MOV.U32 R13, RZ, RZ, R3 ;  /* 0x000000ffff0d7224 */ /* 0x000fce00078e0003 */
[----:B------:R-:W-:Y:S05]  /*2e860*/  WARPSYNC.COLLECTIVE R15, `(.L_x_5768) ;  /* 0x000000000f087348 */ /* 0x000fea0003c00000 */
[----:B------:R0:W1:Y:S02]  /*2e870*/  SHFL.UP P6, R14, R13, R12, R11 ;  /* 0x0400000c0d0e7389 */ /* 0x00006400000c000b */
[----:B01----:R-:W-:Y:S01]  /*2e880*/  ENDCOLLECTIVE ;  /* 0x000000000000791b */ /* 0x003fe20003800000 */
.L_x_5768:
[----:B------:R-:W-:Y:S01]  /*2e890*/  IMAD.MOV.U32 R12, RZ, RZ, 0x4 ;  /* 0x00000004ff0c7424 */ /* 0x000fe200078e00ff */
[----:B------:R-:W-:-:S05]  /*2e8a0*/  SEL R14, R14, RZ, P2 ;  /* 0x000000ff0e0e7207 */ /* 0x000fca0001000000 */
[----:B------:R-:W-:-:S04]  /*2e8b0*/  IMAD.IADD R3, R3, 0x1, R14 ;  /* 0x0000000103037824 */ /* 0x000fc800078e020e */
[----:B------:R-:W-:-:S07]  /*2e8c0*/  IMAD.MOV.U32 R13, RZ, RZ, R3 ;  /* 0x000000ffff0d7224 */ /* 0x000fce00078e0003 */
[----:B------:R-:W-:Y:S05]  /*2e8d0*/  WARPSYNC.COLLECTIVE R15, `(.L_x_5769) ;  /* 0x000000000f087348 */ /* 0x000fea0003c00000 */
[----:B------:R0:W1:Y:S02]  /*2e8e0*/  SHFL.UP P6, R14, R13, R12, R11 ;  /* 0x0400000c0d0e7389 */ /* 0x00006400000c000b */
[----:B01----:R-:W-:Y:S01]  /*2e8f0*/  ENDCOLLECTIVE ;  /* 0x000000000000791b */ /* 0x003fe20003800000 */
.L_x_5769:
[----:B------:R-:W-:Y:S01]  /*2e900*/  IMAD.MOV.U32 R12, RZ, RZ, 0x8 ;  /* 0x00000008ff0c7424 */ /* 0x000fe200078e00ff */
[----:B------:R-:W-:-:S05]  /*2e910*/  SEL R14, R14, RZ, P3 ;  /* 0x000000ff0e0e7207 */ /* 0x000fca0001800000 */
[----:B------:R-:W-:-:S04]  /*2e920*/  IMAD.IADD R3, R3, 0x1, R14 ;  /* 0x0000000103037824 */ /* 0x000fc800078e020e */
[----:B------:R-:W-:-:S07]  /*2e930*/  IMAD.MOV.U32 R13, RZ, RZ, R3 ;  /* 0x000000ffff0d7224 */ /* 0x000fce00078e0003 */
[----:B------:R-:W-:Y:S05]  /*2e940*/  WARPSYNC.COLLECTIVE R15, `(.L_x_5770) ;  /* 0x000000000f087348 */ /* 0x000fea0003c00000 */
[----:B------:R0:W1:Y:S02]  /*2e950*/  SHFL.UP P6, R14, R13, R12, R11 ;  /* 0x0400000c0d0e7389 */ /* 0x00006400000c000b */
[----:B01----:R-:W-:Y:S01]  /*2e960*/  ENDCOLLECTIVE ;  /* 0x000000000000791b */ /* 0x003fe20003800000 */
.L_x_5770:
[----:B------:R-:W-:Y:S01]  /*2e970*/  IMAD.MOV.U32 R12, RZ, RZ, 0x10 ;  /* 0x00000010ff0c7424 */ /* 0x000fe200078e00ff */
[----:B------:R-:W-:-:S05]  /*2e980*/  SEL R14, R14, RZ, P4 ;  /* 0x000000ff0e0e7207 */ /* 0x000fca0002000000 */
[----:B------:R-:W-:-:S04]  /*2e990*/  IMAD.IADD R3, R3, 0x1, R14 ;  /* 0x0000000103037824 */ /* 0x000fc800078e020e */
[----:B------:R-:W-:-:S07]  /*2e9a0*/  IMAD.MOV.U32 R13, RZ, RZ, R3 ;  /* 0x000000ffff0d7224 */ /* 0x000fce00078e0003 */
[----:B------:R-:W-:Y:S05]  /*2e9b0*/  WARPSYNC.COLLECTIVE R15, `(.L_x_5771) ;  /* 0x000000000f087348 */ /* 0x000fea0003c00000 */
[----:B------:R0:W1:Y:S02]  /*2e9c0*/  SHFL.UP P6, R14, R13, R12, R11 ;  /* 0x0400000c0d0e7389 */ /* 0x00006400000c000b */
[----:B01----:R-:W-:Y:S01]  /*2e9d0*/  ENDCOLLECTIVE ;  /* 0x000000000000791b */ /* 0x003fe20003800000 */
.L_x_5771:
        /* <DEDUP_REMOVED lines=8> */
.L_x_5772:
[----:B------:R-:W-:Y:S05]  /*2ea60*/  BRA `(.L_x_5773) ;  /* 0xffffffa000f87947 */ /* 0x000fea000383ffff */
.L_x_5574:
[----:B------:R-:W-:Y:S01]  /*2ea70*/  BSSY B0, `(.L_x_5774) ;  /* 0x0000008000007945 */ /* 0x000fe20003800000 */
[----:B-----5:R-:W-:Y:S02]  /*2ea80*/  IMAD.MOV.U32 R13, RZ, RZ, R2 ;  /* 0x000000ffff0d7224 */ /* 0x020fe400078e0002 */
[----:B------:R-:W-:Y:S02]  /*2ea90*/  IMAD.MOV.U32 R12, RZ, RZ, 0x1 ;  /* 0x00000001ff0c7424 */ /* 0x000fe400078e00ff */
[----:B0-----:R-:W-:Y:S02]  /*2eaa0*/  IMAD.MOV.U32 R11, RZ, RZ, RZ ;  /* 0x000000ffff0b7224 */ /* 0x001fe400078e00ff */
[----:B------:R-:W-:-:S07]  /*2eab0*/  IMAD.MOV.U32 R15, RZ, RZ, -0x1 ;  /* 0xffffffffff0f7424 */ /* 0x000fce00078e00ff */
[----:B-1----:R-:W-:Y:S05]  /*2eac0*/  WARPSYNC.COLLECTIVE R15, `(.L_x_5775) ;  /* 0x000000000f087348 */ /* 0x002fea0003c00000 */
[----:B------:R0:W2:Y:S02]  /*2ead0*/  SHFL.UP P6, R14, R13, R12, R11 ;  /* 0x0400000c0d0e7389 */ /* 0x0000a400000c000b */
[----:B012---:R-:W-:Y:S01]  /*2eae0*/  ENDCOLLECTIVE ;  /* 0x000000000000791b */ /* 0x007fe20003800000 */
.L_x_5775:
[----:B------:R-:W-:Y:S05]  /*2eaf0*/  BSYNC B0 ;  /* 0x0000000000007941 */ /* 0x000fea0003800000 */
.L_x_5774:
[----:B------:R-:W-:Y:S01]  /*2eb00*/  SEL R3, R14, RZ, P1 ;  /* 0x000000ff0e037207 */ /* 0x000fe20000800000 */
[----:B------:R-:W-:Y:S02]  /*2eb10*/  IMAD.MOV.U32 R12, RZ, RZ, 0x2 ;  /* 0x00000002ff0c7424 */ /* 0x000fe400078e00ff */
[----:B------:R-:W-:Y:S02]  /*2eb20*/  IMAD.MOV.U32 R11, RZ, RZ, RZ ;  /* 0x000000ffff0b7224 */ /* 0x000fe400078e00ff */
[----:B------:R-:W-:Y:S02]  /*2eb30*/  IMAD.IADD R3, R2, 0x1, R3 ;  /* 0x0000000102037824 */ /* 0x000fe400078e0203 */
[----:B------:R-:W-:Y:S02]  /*2eb40*/  IMAD.MOV.U32 R15, RZ, RZ, -0x1 ;  /* 0xffffffffff0f7424 */ /* 0x000fe400078e00ff */
[----:B------:R-:W-:-:S07]  /*2eb50*/  IMAD.MOV.U32 R13, RZ, RZ, R3 ;  /* 0x000000ffff0d7224 */ /* 0x000fce00078e0003 */
[----:B------:R-:W-:Y:S05]  /*2eb60*/  WARPSYNC.COLLECTIVE R15, `(.L_x_5776) ;  /* 0x000000000f087348 */ /* 0x000fea0003c00000 */
[----:B------:R0:W1:Y:S02]  /*2eb70*/  SHFL.UP P6, R14, R13, R12, R11 ;  /* 0x0400000c0d0e7389 */ /* 0x00006400000c000b */
[----:B01----:R-:W-:Y:S01]  /*2eb80*/  ENDCOLLECTIVE ;  /* 0x000000000000791b */ /* 0x003fe20003800000 */
.L_x_5776:
[----:B------:R-:W-:Y:S01]  /*2eb90*/  IMAD.MOV.U32 R12, RZ, RZ, 0x4 ;  /* 0x00000004ff0c7424 */ /* 0x000fe200078e00ff */
[----:B------:R-:W-:-:S05]  /*2eba0*/  SEL R14, R14, RZ, P2 ;  /* 0x000000ff0e0e7207 */ /* 0x000fca0001000000 */
[----:B------:R-:W-:-:S04]  /*2ebb0*/  IMAD.IADD R3, R3, 0x1, R14 ;  /* 0x0000000103037824 */ /* 0x000fc800078e020e */
[----:B------:R-:W-:-:S07]  /*2ebc0*/  IMAD.MOV.U32 R13, RZ, RZ, R3 ;  /* 0x000000ffff0d7224 */ /* 0x000fce00078e0003 */
[----:B------:R-:W-:Y:S05]  /*2ebd0*/  WARPSYNC.COLLECTIVE R15, `(.L_x_5777) ;  /* 0x000000000f087348 */ /* 0x000fea0003c00000 */
[----:B------:R0:W1:Y:S02]  /*2ebe0*/  SHFL.UP P6, R14, R13, R12, R11 ;  /* 0x0400000c0d0e7389 */ /* 0x00006400000c000b */
[----:B01----:R-:W-:Y:S01]  /*2ebf0*/  ENDCOLLECTIVE ;  /* 0x000000000000791b */ /* 0x003fe20003800000 */
.L_x_5777:
[----:B------:R-:W-:Y:S01]  /*2ec00*/  IMAD.MOV.U32 R12, RZ, RZ, 0x8 ;  /* 0x00000008ff0c7424 */ /* 0x000fe200078e00ff */
[----:B------:R-:W-:-:S05]  /*2ec10*/  SEL R14, R14, RZ, P3 ;  /* 0x000000ff0e0e7207 */ /* 0x000fca0001800000 */
[----:B------:R-:W-:-:S04]  /*2ec20*/  IMAD.IADD R3, R3, 0x1, R14 ;  /* 0x0000000103037824 */ /* 0x000fc800078e020e */
[----:B------:R-:W-:-:S07]  /*2ec30*/  IMAD.MOV.U32 R13, RZ, RZ, R3 ;  /* 0x000000ffff0d7224 */ /* 0x000fce00078e0003 */
[----:B------:R-:W-:Y:S05]  /*2ec40*/  WARPSYNC.COLLECTIVE R15, `(.L_x_5778) ;  /* 0x000000000f087348 */ /* 0x000fea0003c00000 */
[----:B------:R0:W1:Y:S02]  /*2ec50*/  SHFL.UP P6, R14, R13, R12, R11 ;  /* 0x0400000c0d0e7389 */ /* 0x00006400000c000b */
[----:B01----:R-:W-:Y:S01]  /*2ec60*/  ENDCOLLECTIVE ;  /* 0x000000000000791b */ /* 0x003fe20003800000 */
.L_x_5778:
[----:B------:R-:W-:Y:S01]  /*2ec70*/  IMAD.MOV.U32 R12, RZ, RZ, 0x10 ;  /* 0x00000010ff0c7424 */ /* 0x000fe200078e00ff */
[----:B------:R-:W-:-:S05]  /*2ec80*/  SEL R14, R14, RZ, P4 ;  /* 0x000000ff0e0e7207 */ /* 0x000fca0002000000 */
[----:B------:R-:W-:-:S04]  /*2ec90*/  IMAD.IADD R3, R3, 0x1, R14 ;  /* 0x0000000103037824 */ /* 0x000fc800078e020e */
[----:B------:R-:W-:-:S07]  /*2eca0*/  IMAD.MOV.U32 R13, RZ, RZ, R3 ;  /* 0x000000ffff0d7224 */ /* 0x000fce00078e0003 */
[----:B------:R-:W-:Y:S05]  /*2ecb0*/  WARPSYNC.COLLECTIVE R15, `(.L_x_5779) ;  /* 0x000000000f087348 */ /* 0x000fea0003c00000 */
[----:B------:R0:W1:Y:S02]  /*2ecc0*/  SHFL.UP P6, R14, R13, R12, R11 ;  /* 0x0400000c0d0e7389 */ /* 0x00006400000c000b */
[----:B01----:R-:W-:Y:S01]  /*2ecd0*/  ENDCOLLECTIVE ;  /* 0x000000000000791b */ /* 0x003fe20003800000 */
.L_x_5779:
        /* <DEDUP_REMOVED lines=8> */
.L_x_5780:
[----:B------:R-:W-:Y:S05]  /*2ed60*/  BRA `(.L_x_5781) ;  /* 0xffffffa000d47947 */ /* 0x000fea000383ffff */
.L_x_5576:
[----:B------:R-:W-:Y:S01]  /*2ed70*/  BSSY B0, `(.L_x_5782) ;  /* 0x0000006000007945 */ /* 0x000fe20003800000 */
[----:B------:R-:W-:Y:S01]  /*2ed80*/  PLOP3.LUT P6, PT, P6, PT, PT, 0x8, 0x0 ;  /* 0x000000000000781c */ /* 0x000fe200037ce170 */
[----:B------:R-:W-:-:S12]  /*2ed90*/  IMAD.MOV.U32 R15, RZ, RZ, -0x1 ;  /* 0xffffffffff0f7424 */ /* 0x000fd800078e00ff */
[----:B01----:R-:W-:Y:S05]  /*2eda0*/  WARPSYNC.COLLECTIVE R15, `(.L_x_5783) ;  /* 0x000000000f087348 */ /* 0x003fea0003c00000 */
[----:B------:R-:W-:Y:S01]  /*2edb0*/  VOTE.ANY R14, PT, P6 ;  /* 0x00000000000e7806 */ /* 0x000fe200030e0100 */
[----:B01----:R-:W-:Y:S06]  /*2edc0*/  ENDCOLLECTIVE ;  /* 0x000000000000791b */ /* 0x003fec0003800000 */
.L_x_5783:
[----:B------:R-:W-:Y:S05]  /*2edd0*/  BSYNC B0 ;  /* 0x0000000000007941 */ /* 0x000fea0003800000 */
.L_x_5782:
        /* <DEDUP_REMOVED lines=9> */
.L_x_5784:
[----:B------:R-:W-:Y:S01]  /*2ee70*/  IMAD.MOV.U32 R17, RZ, RZ, R14 ;  /* 0x000000ffff117224 */ /* 0x000fe200078e000e */
[----:B------:R-:W-:Y:S06]  /*2ee80*/  BRA `(.L_x_5785) ;  /* 0xffffffa000c47947 */ /* 0x000fec000383ffff */
.L_x_5578:
[----:B------:R-:W-:Y:S01]  /*2ee90*/  BSSY B0, `(.L_x_5786) ;  /* 0x0000007000007945 */ /* 0x000fe20003800000 */
[----:B------:R-:W-:Y:S02]  /*2eea0*/  IMAD.MOV.U32 R13, RZ, RZ, R3 ;  /* 0x000000ffff0d7224 */ /* 0x000fe400078e0003 */
[----:B0-----:R-:W-:Y:S02]  /*2eeb0*/  IMAD.MOV.U32 R11, RZ, RZ, 0x1f ;  /* 0x0000001fff0b7424 */ /* 0x001fe400078e00ff */
[----:B------:R-:W-:-:S07]  /*2eec0*/  IMAD.MOV.U32 R15, RZ, RZ, -0x1 ;  /* 0xffffffffff0f7424 */ /* 0x000fce00078e00ff */
[----:B-123--:R-:W-:Y:S05]  /*2eed0*/  WARPSYNC.COLLECTIVE R15, `(.L_x_5787) ;  /* 0x000000000f087348 */ /* 0x00efea0003c00000 */
[----:B------:R0:W4:Y:S02]  /*2eee0*/  SHFL.IDX P6, R14, R13, R12, R11 ;  /* 0x0000000c0d0e7389 */ /* 0x00012400000c000b */
[----:B01234-:R-:W-:Y:S01]  /*2eef0*/  ENDCOLLECTIVE ;  /* 0x000000000000791b */ /* 0x01ffe20003800000 */
.L_x_5787:
[----:B------:R-:W-:Y:S05]  /*2ef00*/  BSYNC B0 ;  /* 0x0000000000007941 */ /* 0x000fea0003800000 */
.L_x_5786:
[----:B------:R-:W-:Y:S01]  /*2ef10*/  IMAD.MOV.U32 R5, RZ, RZ, R14 ;  /* 0x000000ffff057224 */ /* 0x000fe200078e000e */
[----:B------:R-:W-:Y:S06]  /*2ef20*/  BRA `(.L_x_5577) ;  /* 0xffffffa000b87947 */ /* 0x000fec000383ffff */
.L_x_5582:
[----:B0-----:R0:W1:Y:S02]  /*2ef30*/  SYNCS.PHASECHK.TRANS64.TRYWAIT P0, [R4+URZ+0x2a820], R0 ;  /* 0x02a82000040075a7 */ /* 0x001064000800017f */
[----:B-1----:R-:W-:Y:S05]  /*2ef40*/  @!P0 NANOSLEEP.SYNCS 0x989680 ;  /* 0x009896800000895d */ /* 0x002fea0003900000 */
[----:B------:R-:W1:Y:S02]  /*2ef50*/  @!P0 SYNCS.PHASECHK.TRANS64 P0, [R4+URZ+0x2a820], R0 ;  /* 0x02a82000040085a7 */ /* 0x000e64000800007f */
[----:B-1----:R-:W-:Y:S05]  /*2ef60*/  @!P0 BRA `(.L_x_5582) ;  /* 0xfffffffc00f08947 */ /* 0x002fea000383ffff */
[----:B------:R-:W-:Y:S05]  /*2ef70*/  BRA `(.L_x_5788) ;  /* 0xffffffa800307947 */ /* 0x000fea000383ffff */
.L_x_5583:
        /* <DEDUP_REMOVED lines=8> */
[----:B0--3--:R-:W-:Y:S05]  /*2f000*/  WARPSYNC.COLLECTIVE R15, `(.L_x_5790) ;  /* 0x000000000f087348 */ /* 0x009fea0003c00000 */
[----:B------:R1:W2:Y:S02]  /*2f010*/  SHFL.IDX P6, R14, R13, R12, R11 ;  /* 0x0000000c0d0e7389 */ /* 0x0002a400000c000b */
[----:B0123--:R-:W-:Y:S01]  /*2f020*/  ENDCOLLECTIVE ;  /* 0x000000000000791b */ /* 0x00ffe20003800000 */
.L_x_5790:
[----:B------:R-:W-:Y:S05]  /*2f030*/  BSYNC B0 ;  /* 0x0000000000007941 */ /* 0x000fea0003800000 */
.L_x_5789:
[----:B------:R-:W-:Y:S05]  /*2f040*/  BRA `(.L_x_5791) ;  /* 0xffffffa800187947 */ /* 0x000fea000383ffff */
.L_x_5584:
[----:B------:R-:W-:Y:S01]  /*2f050*/  BSSY B0, `(.L_x_5792) ;  /* 0x0000006000007945 */ /* 0x000fe20003800000 */
[----:B------:R-:W-:-:S07]  /*2f060*/  IMAD.MOV.U32 R15, RZ, RZ, -0x1 ;  /* 0xffffffffff0f7424 */ /* 0x000fce00078e00ff */
[----:B0--3--:R-:W-:Y:S05]  /*2f070*/  WARPSYNC.COLLECTIVE R15, `(.L_x_5793) ;  /* 0x000000000f0c7348 */ /* 0x009fea0003c00000 */
[----:B------:R-:W-:Y:S02]  /*2f080*/  ELECT P6, UR62, PT ;  /* 0x00000000003e782f */ /* 0x000fe400038c0000 */
[----:B------:R-:W-:Y:S01]  /*2f090*/  MOV R14, UR62 ;  /* 0x0000003e000e7c02 */ /* 0x000fe20008000f00 */
[----:B0--3--:R-:W-:Y:S10]  /*2f0a0*/  ENDCOLLECTIVE ;  /* 0x000000000000791b */ /* 0x009ff40003800000 */
.L_x_5793:
[----:B------:R-:W-:Y:S05]  /*2f0b0*/  BSYNC B0 ;  /* 0x0000000000007941 */ /* 0x000fea0003800000 */
.L_x_5792:
[----:B------:R-:W-:Y:S05]  /*2f0c0*/  BRA `(.L_x_5794) ;  /* 0xffffffa8000c7947 */ /* 0x000fea000383ffff */
.L_x_5586:
[----:B0-----:R0:W1:Y:S02]  /*2f0d0*/  SYNCS.PHASECHK.TRANS64.TRYWAIT P1, [R5+URZ+0x2a840], R0 ;  /* 0x02a84000050075a7 */ /* 0x001064000802017f */
[----:B-1----:R-:W-:Y:S05]  /*2f0e0*/  @!P1 NANOSLEEP.SYNCS 0x989680 ;  /* 0x009896800000995d */ /* 0x002fea0003900000 */
[----:B------:R-:W1:Y:S02]  /*2f0f0*/  @!P1 SYNCS.PHASECHK.TRANS64 P1, [R5+URZ+0x2a840], R0 ;  /* 0x02a84000050095a7 */ /* 0x000e64000802007f */
[----:B-1----:R-:W-:Y:S05]  /*2f100*/  @!P1 BRA `(.L_x_5586) ;  /* 0xfffffffc00f09947 */ /* 0x002fea000383ffff */
[----:B------:R-:W-:Y:S05]  /*2f110*/  BRA `(.L_x_5795) ;  /* 0xffffffa8002c7947 */ /* 0x000fea000383ffff */
.L_x_5588:
[----:B-1----:R1:W2:Y:S02]  /*2f120*/  SYNCS.PHASECHK.TRANS64.TRYWAIT P1, [R25+URZ+0x2a840], R2 ;  /* 0x02a84002190075a7 */ /* 0x0022a4000802017f */
[----:B--2---:R-:W-:Y:S05]  /*2f130*/  @!P1 NANOSLEEP.SYNCS 0x989680 ;  /* 0x009896800000995d */ /* 0x004fea0003900000 */
[----:B------:R-:W2:Y:S02]  /*2f140*/  @!P1 SYNCS.PHASECHK.TRANS64 P1, [R25+URZ+0x2a840], R2 ;  /* 0x02a84002190095a7 */ /* 0x000ea4000802007f */
[----:B--2---:R-:W-:Y:S05]  /*2f150*/  @!P1 BRA `(.L_x_5588) ;  /* 0xfffffffc00f09947 */ /* 0x004fea000383ffff */
[----:B------:R-:W-:Y:S05]  /*2f160*/  BRA `(.L_x_5796) ;  /* 0xffffffa800387947 */ /* 0x000fea000383ffff */
.L_x_5590:
[----:B--2---:R2:W4:Y:S02]  /*2f170*/  SYNCS.PHASECHK.TRANS64.TRYWAIT P1, [R5+URZ+0x2a860], R0 ;  /* 0x02a86000050075a7 */ /* 0x004524000802017f */
[----:B----4-:R-:W-:Y:S05]  /*2f180*/  @!P1 NANOSLEEP.SYNCS 0x989680 ;  /* 0x009896800000995d */ /* 0x010fea0003900000 */
[----:B------:R-:W4:Y:S02]  /*2f190*/  @!P1 SYNCS.PHASECHK.TRANS64 P1, [R5+URZ+0x2a860], R0 ;  /* 0x02a86000050095a7 */ /* 0x000f24000802007f */
[----:B----4-:R-:W-:Y:S05]  /*2f1a0*/  @!P1 BRA `(.L_x_5590) ;  /* 0xfffffffc00f09947 */ /* 0x010fea000383ffff */
[----:B------:R-:W-:Y:S05]  /*2f1b0*/  BRA `(.L_x_5797) ;  /* 0xffffffa800347947 */ /* 0x000fea000383ffff */
.L_x_5592:
[----:B----4-:R4:W0:Y:S02]  /*2f1c0*/  SYNCS.PHASECHK.TRANS64.TRYWAIT P1, [R25+URZ+0x2a860], R2 ;  /* 0x02a86002190075a7 */ /* 0x010824000802017f */
[----:B0-----:R-:W-:Y:S05]  /*2f1d0*/  @!P1 NANOSLEEP.SYNCS 0x989680 ;  /* 0x009896800000995d */ /* 0x001fea0003900000 */
[----:B------:R-:W0:Y:S02]  /*2f1e0*/  @!P1 SYNCS.PHASECHK.TRANS64 P1, [R25+URZ+0x2a860], R2 ;  /* 0x02a86002190095a7 */ /* 0x000e24000802007f */
[----:B0-----:R-:W-:Y:S05]  /*2f1f0*/  @!P1 BRA `(.L_x_5592) ;  /* 0xfffffffc00f09947 */ /* 0x001fea000383ffff */
[----:B------:R-:W-:Y:S05]  /*2f200*/  BRA `(.L_x_5798) ;  /* 0xffffffa800307947 */ /* 0x000fea000383ffff */
.L_x_5594:
[----:B------:R0:W0:Y:S02]  /*2f210*/  SYNCS.PHASECHK.TRANS64.TRYWAIT P1, [R5+URZ+0x2a880], R0 ;  /* 0x02a88000050075a7 */ /* 0x000024000802017f */
[----:B0-----:R-:W-:Y:S05]  /*2f220*/  @!P1 NANOSLEEP.SYNCS 0x989680 ;  /* 0x009896800000995d */ /* 0x001fea0003900000 */
[----:B------:R-:W0:Y:S02]  /*2f230*/  @!P1 SYNCS.PHASECHK.TRANS64 P1, [R5+URZ+0x2a880], R0 ;  /* 0x02a88000050095a7 */ /* 0x000e24000802007f */
[----:B0-----:R-:W-:Y:S05]  /*2f240*/  @!P1 BRA `(.L_x_5594) ;  /* 0xfffffffc00f09947 */ /* 0x001fea000383ffff */
[----:B------:R-:W-:Y:S05]  /*2f250*/  BRA `(.L_x_5799) ;  /* 0xffffffa8002c7947 */ /* 0x000fea000383ffff */
.L_x_5800:
        /* <DEDUP_REMOVED lines=10> */
.L_x_15839:


//--------------------- .text._ZN7cutlass13device_kernelIN5flash11enable_sm90INS1_16FlashAttnFwdSm90INS1_25CollectiveMainloopFwdSm90ILi2EN4cute5tupleIJNS5_1CILi1EEES8_S8_EEENS6_IJNS7_ILi128EEENS7_ILi160EEENS7_ILi192EEEEEELi192ENS_12float_e4m3_tEfNS_4arch4Sm90ELb1ELb0ELb0ELb0ELb1ELb0ELb0ELb1ELb1ELb1ELb0ELb0EEENS1_21CollectiveEpilogueFwdINS6_IJSA_SC_SB_EEES9_NS_10bfloat16_tESG_Li256ELb0ELb1ELb0ELb1EEENS1_30DynamicPersistentTileSchedulerILi256ELi128ELb0ELb1ELb1EEEEEEEEEvNT_6ParamsE --------------------------
	.section	.text._ZN7cutlass13device_kernelIN5flash11enable_sm90INS1_16FlashAttnFwdSm90INS1_25CollectiveMainloopFwdSm90ILi2EN4cute5tupleIJNS5_1CILi1EEES8_S8_EEENS6_IJNS7_ILi128EEENS7_ILi160EEENS7_ILi192EEEEEELi192ENS_12float_e4m3_tEfNS_4arch4Sm90ELb1ELb0ELb0ELb0ELb1ELb0ELb0ELb1ELb1ELb1ELb0ELb0EEENS1_21CollectiveEpilogueFwdINS6_IJSA_SC_SB_EEES9_NS_10bfloat16_tESG_Li256ELb0ELb1ELb0ELb1EEENS1_30DynamicPersistentTileSchedulerILi256ELi128ELb0ELb1ELb1EEEEEEEEEvNT_6ParamsE,"ax",@progbits
	.align	128
.text._ZN7cutlass13device_kernelIN5flash11enable_sm90INS1_16FlashAttnFwdSm90INS1_25CollectiveMainloopFwdSm90ILi2EN4cute5tupleIJNS5_1CILi1EEES8_S8_EEENS6_IJNS7_ILi128EEENS7_ILi160EEENS7_ILi192EEEEEELi192ENS_12float_e4m3_tEfNS_4arch4Sm90ELb1ELb0ELb0ELb0ELb1ELb0ELb0ELb1ELb1ELb1ELb0ELb0EEENS1_21CollectiveEpilogueFwdINS6_IJSA_SC_SB_EEES9_NS_10bfloat16_tESG_Li256ELb0ELb1ELb0ELb1EEENS1_30DynamicPersistentTileSchedulerILi256ELi128ELb0ELb1ELb1EEEEEEEEEvNT_6ParamsE:
        .type           _ZN7cutlass13device_kernelIN5flash11enable_sm90INS1_16FlashAttnFwdSm90INS1_25CollectiveMainloopFwdSm90ILi2EN4cute5tupleIJNS5_1CILi1EEES8_S8_EEENS6_IJNS7_ILi128EEENS7_ILi160EEENS7_ILi192EEEEEELi192ENS_12float_e4m3_tEfNS_4arch4Sm90ELb1ELb0ELb0ELb0ELb1ELb0ELb0ELb1ELb1ELb1ELb0ELb0EEENS1_21CollectiveEpilogueFwdINS6_IJSA_SC_SB_EEES9_NS_10bfloat16_tESG_Li256ELb0ELb1ELb0ELb1EEENS1_30DynamicPersistentTileSchedulerILi256ELi128ELb0ELb1ELb1EEEEEEEEEvNT_6ParamsE,@function
        .size           _ZN7cutlass13device_kernelIN5flash11enable_sm90INS1_16FlashAttnFwdSm90INS1_25CollectiveMainloopFwdSm90ILi2EN4cute5tupleIJNS5_1CILi1EEES8_S8_EEENS6_IJNS7_ILi128EEENS7_ILi160EEENS7_ILi192EEEEEELi192ENS_12float_e4m3_tEfNS_4arch4Sm90ELb1ELb0ELb0ELb0ELb1ELb0ELb0ELb1ELb1ELb1ELb0ELb0EEENS1_21CollectiveEpilogueFwdINS6_IJSA_SC_SB_EEES9_NS_10bfloat16_tESG_Li256ELb0ELb1ELb0ELb1EEENS1_30DynamicPersistentTileSchedulerILi256ELi128ELb0ELb1ELb1EEEEEEEEEvNT_6ParamsE,(.L_x_15840 - _ZN7cutlass13device_kernelIN5flash11enable_sm90INS1_16FlashAttnFwdSm90INS1_25CollectiveMainloopFwdSm90ILi2EN4cute5tupleIJNS5_1CILi1EEES8_S8_EEENS6_IJNS7_ILi128EEENS7_ILi160EEENS7_ILi192EEEEEELi192ENS_12float_e4m3_tEfNS_4arch4Sm90ELb1ELb0ELb0ELb0ELb1ELb0ELb0ELb1ELb1ELb1ELb0ELb0EEENS1_21CollectiveEpilogueFwdINS6_IJSA_SC_SB_EEES9_NS_10bfloat16_tESG_Li256ELb0ELb1ELb0ELb1EEENS1_30DynamicPersistentTileSchedulerILi256ELi128ELb0ELb1ELb1EEEEEEEEEvNT_6ParamsE)
        .other          _ZN7cutlass13device_kernelIN5flash11enable_sm90INS1_16FlashAttnFwdSm90INS1_25CollectiveMainloopFwdSm90ILi2EN4cute5tupleIJNS5_1CILi1EEES8_S8_EEENS6_IJNS7_ILi128EEENS7_ILi160EEENS7_ILi192EEEEEELi192ENS_12float_e4m3_tEfNS_4arch4Sm90ELb1ELb0ELb0ELb0ELb1ELb0ELb0ELb1ELb1ELb1ELb0ELb0EEENS1_21CollectiveEpilogueFwdINS6_IJSA_SC_SB_EEES9_NS_10bfloat16_tESG_Li256ELb0ELb1ELb0ELb1EEENS1_30DynamicPersistentTileSchedulerILi256ELi128ELb0ELb1ELb1EEEEEEEEEvNT_6ParamsE,@"STO_CUDA_ENTRY STV_DEFAULT"
_ZN7cutlass13device_kernelIN5flash11enable_sm90INS1_16FlashAttnFwdSm90INS1_25CollectiveMainloopFwdSm90ILi2EN4cute5tupleIJNS5_1CILi1EEES8_S8_EEENS6_IJNS7_ILi128EEENS7_ILi160EEENS7_ILi192EEEEEELi192ENS_12float_e4m3_tEfNS_4arch4Sm90ELb1ELb0ELb0ELb0ELb1ELb0ELb0ELb1ELb1ELb1ELb0ELb0EEENS1_21CollectiveEpilogueFwdINS6_IJSA_SC_SB_EEES9_NS_10bfloat16_tESG_Li256ELb0ELb1ELb0ELb1EEENS1_30DynamicPersistentTileSchedulerILi256ELi128ELb0ELb1ELb1EEEEEEEEEvNT_6ParamsE:
        /* <DEDUP_REMOVED lines=45> */
.L_x_5801:
        /* <DEDUP_REMOVED lines=22> */
.L_x_5802:
        /* <DEDUP_REMOVED lines=18> */
.L_x_5803:
        /* <DEDUP_REMOVED lines=22> */
.L_x_5804:
        /* <DEDUP_REMOVED lines=24> */
.L_x_5805:
[----:B------:R-:W-:Y:S01]  /*0830*/  IMAD.U32 R2, RZ, RZ, UR10 ;  /* 0x0000000aff027e24 */ /* 0x000fe2000f8e00ff */
[----:B------:R-:W-:Y:S01]  /*0840*/  UISETP.NE.AND UP0, UPT, UR9, URZ, UPT ;  /* 0x0000003f0900728c */ /* 0x000fe2000bf05270 */
[----:B------:R-:W-:Y:S01]  /*0850*/  NOP ;  /* 0x0000000000007918 */ /* 0x000fe20000000000 */
[----:B------:R-:W-:Y:S01]  /*0860*/  UMOV UR36, 0x1 ;  /* 0x0000000100247882 */ /* 0x000fe20000000000 */
[----:B------:R-:W-:Y:S01]  /*0870*/  ULDC.64 UR52, c[0x0][0x208] ;  /* 0x0000820000347ab9 */ /* 0x000fe20000000a00 */
[----:B------:R0:W-:Y:S01]  /*0880*/  STL [R1+0x8], R2 ;  /* 0x0000080201007387 */ /* 0x0001e20000100800 */
[----:B------:R-:W-:Y:S01]  /*0890*/  USEL UR36, UR36, 0x2, !UP0 ;  /* 0x0000000224247887 */ /* 0x000fe2000c000000 */
[----:B01234-:R-:W-:Y:S01]  /*08a0*/  BAR.SYNC.DEFER_BLOCKING 0x0 ;  /* 0x0000000000007b1d */ /* 0x01ffe20000010000 */
[----:B------:R-:W-:-:S13]  /*08b0*/  PLOP3.LUT P0, PT, PT, PT, UP0, 0x80, 0x0 ;  /* 0x000000000000781c */ /* 0x000fda0003f0f008 */
[----:B------:R-:W-:Y:S05]  /*08c0*/  @!P0 BRA `(.L_x_5806) ;  /* 0x000000e800688947 */ /* 0x000fea0003800000 */
.L_x_5807:
        /* <DEDUP_REMOVED lines=69> */
.L_x_5864:
        /* <DEDUP_REMOVED lines=21> */
.L_x_5808:
[----:B------:R-:W-:Y:S01]  /*0e70*/  ULDC UR6, c[0x0][0xc54] ;  /* 0x0003150000067ab9 */ /* 0x000fe20000000800 */
[----:B------:R-:W-:Y:S01]  /*0e80*/  UMOV UR8, UR7 ;  /* 0x0000000700087c82 */ /* 0x000fe20008000000 */
[----:B------:R-:W-:-:S11]  /*0e90*/  UISETP.NE.AND UP0, UPT, UR6, 0x1, UPT ;  /* 0x000000010600788c */ /* 0x000fd6000bf05270 */
[----:B------:R-:W-:Y:S02]  /*0ea0*/  @UP0 ULDC.64 UR10, c[0x0][0xc58] ;  /* 0x00031600000a0ab9 */ /* 0x000fe40000000a00 */
[----:B------:R-:W-:-:S04]  /*0eb0*/  UIMAD.WIDE.U32 UR4, UR7, UR10, URZ ;  /* 0x0000000a070472a5 */ /* 0x000fc8000f8e003f */
[----:B------:R-:W-:-:S04]  /*0ec0*/  @UP0 USHF.R.U32.HI UR8, URZ, UR11, UR5 ;  /* 0x0000000b3f080299 */ /* 0x000fc80008011605 */
[----:B------:R-:W-:-:S12]  /*0ed0*/  UIMAD UR4, UR8, UR6, URZ ;  /* 0x00000006080472a4 */ /* 0x000fd8000f8e023f */
.L_x_5809:
        /* <DEDUP_REMOVED lines=72> */
[----:B-1----:R-:W-:Y:S01]  /*1360*/  CS2R R4, SRZ ;  /* 0x0000000000047805 */ /* 0x002fe2000001ff00 */
        /* <DEDUP_REMOVED lines=46> */
[----:B------:R-:W-:Y:S01]  /*1650*/  CS2R R130, SRZ ;  /* 0x0000000000827805 */ /* 0x000fe2000001ff00 */
[----:B------:R-:W-:-:S02]  /*1660*/  IMAD.MOV.U32 R96, RZ, RZ, RZ ;  /* 0x000000ffff607224 */ /* 0x000fc400078e00ff */
[----:B------:R-:W-:Y:S02]  /*1670*/  IMAD.MOV.U32 R133, RZ, RZ, RZ ;  /* 0x000000ffff857224 */ /* 0x000fe400078e00ff */
[----:B--2---:R-:W-:-:S04]  /*1680*/  FMUL.FTZ R0, R7, R0 ;  /* 0x0000000007007220 */ /* 0x004fc80000410000 */
[----:B------:R-:W-:Y:S01]  /*1690*/  FMUL.FTZ R0, R0, UR4 ;  /* 0x0000000400007c20 */ /* 0x000fe20008410000 */
[----:B------:R-:W-:Y:S02]  /*16a0*/  ULDC UR4, c[0x0][0xc3c] ;  /* 0x00030f0000047ab9 */ /* 0x000fe40000000800 */
[----:B------:R-:W-:Y:S02]  /*16b0*/  UIADD3 UR4, UR8, UR4, URZ ;  /* 0x0000000408047290 */ /* 0x000fe4000fffe03f */
[----:B------:R-:W-:Y:S01]  /*16c0*/  R2UR UR38, R0 ;  /* 0x00000000002672ca */ /* 0x000fe200000e0000 */
[----:B------:R-:W-:Y:S01]  /*16d0*/  @UP4 ULDC UR8, c[0x0][0x450] ;  /* 0x0001140000084ab9 */ /* 0x000fe20000000800 */
[----:B------:R-:W-:-:S03]  /*16e0*/  USHF.L.U32 UR39, UR4, 0x7, URZ ;  /* 0x0000000704277899 */ /* 0x000fc6000800063f */
[----:B------:R-:W-:Y:S01]  /*16f0*/  @UP4 ULDC UR4, c[0x0][0x44c] ;  /* 0x0001130000044ab9 */ /* 0x000fe20000000800 */
[----:B------:R-:W-:-:S04]  /*1700*/  UIADD3 UR6, UR39, 0x7f, URZ ;  /* 0x0000007f27067890 */ /* 0x000fc8000fffe03f */
[----:B------:R-:W-:Y:S02]  /*1710*/  UIMAD.WIDE.U32 UR4, UR6, UR4, URZ ;  /* 0x00000004060472a5 */ /* 0x000fe4000f8e003f */
[----:B------:R-:W-:Y:S02]  /*1720*/  UIMAD UR4, UR49, UR9, 0x9f ;  /* 0x0000009f310474a4 */ /* 0x000fe4000f8e0209 */
[----:B------:R-:W-:Y:S02]  /*1730*/  @UP4 USHF.R.U32.HI UR6, URZ, UR8, UR5 ;  /* 0x000000083f064299 */ /* 0x000fe40008011605 */
[----:B------:R-:W-:Y:S02]  /*1740*/  UIMAD.WIDE UR4, UR4, 0x66666667, URZ ;  /* 0x66666667040478a5 */ /* 0x000fe4000f8e023f */
[----:B------:R-:W-:Y:S02]  /*1750*/  UIADD3 UR6, UR7, UR6, URZ ;  /* 0x0000000607067290 */ /* 0x000fe4000fffe03f */
[----:B------:R-:W-:-:S02]  /*1760*/  USHF.R.U32.HI UR4, URZ, 0x1f, UR5 ;  /* 0x0000001f3f047899 */ /* 0x000fc40008011605 */
[----:B------:R-:W-:Y:S02]  /*1770*/  UIMAD.WIDE UR6, UR6, 0x66666667, URZ ;  /* 0x66666667060678a5 */ /* 0x000fe4000f8e023f */
[----:B------:R-:W-:Y:S02]  /*1780*/  ULEA.HI.SX32 UR4, UR5, UR4, 0x1a ;  /* 0x0000000405047291 */ /* 0x000fe4000f8fd23f */
[----:B------:R-:W-:-:S04]  /*1790*/  USHF.R.U32.HI UR6, URZ, 0x1f, UR7 ;  /* 0x0000001f3f067899 */ /* 0x000fc80008011607 */
[----:B------:R-:W-:-:S04]  /*17a0*/  ULEA.HI.SX32 UR6, UR7, UR6, 0x1a ;  /* 0x0000000607067291 */ /* 0x000fc8000f8fd23f */
        /* <DEDUP_REMOVED lines=36> */
.L_x_5811:
        /* <DEDUP_REMOVED lines=9> */
.L_x_5950:
[----:B------:R-:W-:Y:S05]  /*1a80*/  @!P0 BRA `(.L_x_5813) ;  /* 0x0000000000048947 */ /* 0x000fea0003800000 */
[----:B------:R-:W-:Y:S01]  /*1a90*/  BPT.TRAP 0x1 ;  /* 0x000000040000795c */ /* 0x000fe20000300000 */
.L_x_5813:
[----:B0-----:R-:W-:Y:S02]  /*1aa0*/  IMAD.U32 R3, RZ, RZ, UR44 ;  /* 0x0000002cff037e24 */ /* 0x001fe4000f8e00ff */
[----:B------:R-:W-:-:S03]  /*1ab0*/  IMAD.U32 R0, RZ, RZ, UR45 ;  /* 0x0000002dff007e24 */ /* 0x000fc6000f8e00ff */
[----:B------:R-:W-:Y:S02]  /*1ac0*/  LEA R3, R3, UR41, 0x3 ;  /* 0x0000002903037c11 */ /* 0x000fe4000f8e18ff */
[----:B------:R-:W-:-:S04]  /*1ad0*/  SHF.L.U32 R0, R0, 0x1f, RZ ;  /* 0x0000001f00007819 */ /* 0x000fc800000006ff */
[----:B------:R0:W1:Y:S01]  /*1ae0*/  SYNCS.PHASECHK.TRANS64.TRYWAIT P1, [R3+URZ+0x33430], R0 ;  /* 0x03343000030075a7 */ /* 0x000062000802017f */
[----:B------:R-:W-:Y:S05]  /*1af0*/  @!P0 BRA `(.L_x_5814) ;  /* 0x0000000000048947 */ /* 0x000fea0003800000 */
[----:B------:R-:W-:Y:S01]  /*1b00*/  BPT.TRAP 0x1 ;  /* 0x000000040000795c */ /* 0x000fe20000300000 */
.L_x_5814:
[----:B-1----:R-:W-:Y:S05]  /*1b10*/  @P1 BRA `(.L_x_5815) ;  /* 0x0000000000081947 */ /* 0x002fea0003800000 */
[----:B------:R-:W1:Y:S02]  /*1b20*/  SYNCS.PHASECHK.TRANS64.TRYWAIT P1, [R3+URZ+0x33430], R0 ;  /* 0x03343000030075a7 */ /* 0x000e64000802017f */
[----:B-1----:R-:W-:Y:S05]  /*1b30*/  @!P1 BRA `(.L_x_5816) ;  /* 0x0000013400e09947 */ /* 0x002fea0003800000 */
.L_x_5815:
        /* <DEDUP_REMOVED lines=204> */
.L_x_5817:
[----:B------:R-:W-:Y:S01]  /*2800*/  UISETP.NE.AND UP0, UPT, UR50, URZ, UPT ;  /* 0x0000003f3200728c */ /* 0x000fe2000bf05270 */
[----:B------:R-:W-:Y:S01]  /*2810*/  VIADD R2, R18, UR39 ;  /* 0x0000002712027c36 */ /* 0x000fe20008000000 */
[----:B------:R-:W-:Y:S01]  /*2820*/  ULDC UR11, c[0x0][0x2f0] ;  /* 0x0000bc00000b7ab9 */ /* 0x000fe20000000800 */
[----:B------:R-:W-:Y:S01]  /*2830*/  ULDC UR14, c[0x0][0x288] ;  /* 0x0000a200000e7ab9 */ /* 0x000fe20000000800 */
[----:B------:R-:W-:Y:S01]  /*2840*/  IMAD.U32 R7, RZ, RZ, UR11 ;  /* 0x0000000bff077e24 */ /* 0x000fe2000f8e00ff */
[----:B------:R-:W-:Y:S01]  /*2850*/  R2UR UR15, R3 ;  /* 0x00000000030f72ca */ /* 0x000fe200000e0000 */
[----:B------:R-:W-:Y:S01]  /*2860*/  UMOV UR10, UR39 ;  /* 0x00000027000a7c82 */ /* 0x000fe20008000000 */
[----:B------:R-:W-:Y:S01]  /*2870*/  PLOP3.LUT P1, PT, PT, PT, UP0, 0x80, 0x0 ;  /* 0x000000000000781c */ /* 0x000fe20003f2f008 */
[----:B------:R-:W-:Y:S01]  /*2880*/  UIADD3 UR56, UR51, -0x2, URZ ;  /* 0xfffffffe33387890 */ /* 0x000fe2000fffe03f */
[----:B------:R-:W-:Y:S02]  /*2890*/  PLOP3.LUT P2, PT, PT, PT, UP0, 0x80, 0x0 ;  /* 0x000000000000781c */ /* 0x000fe40003f4f008 */
[----:B------:R-:W-:Y:S01]  /*28a0*/  @UP0 ULDC UR6, c[0x0][0x44c] ;  /* 0x0001130000060ab9 */ /* 0x000fe20000000800 */
[----:B------:R-:W-:-:S08]  /*28b0*/  @UP0 ULDC UR18, c[0x0][0x450] ;  /* 0x0001140000120ab9 */ /* 0x000fd00000000800 */
[----:B01----:R-:W-:Y:S01]  /*28c0*/  @P1 IMAD.HI.U32 R0, R2, UR6, RZ ;  /* 0x0000000602001c27 */ /* 0x003fe2000f8e00ff */
[----:B------:R-:W-:-:S04]  /*28d0*/  @UP0 ULDC UR6, c[0x0][0x450] ;  /* 0x0001140000060ab9 */ /* 0x000fc80000000800 */
[----:B------:R-:W-:Y:S01]  /*28e0*/  @P2 SHF.R.U32.HI R2, RZ, UR6, R0 ;  /* 0x00000006ff022c19 */ /* 0x000fe20008011600 */
[----:B------:R-:W-:-:S04]  /*28f0*/  UIMAD UR6, UR51, -0xa0, URZ ;  /* 0xffffff60330678a4 */ /* 0x000fc8000f8e023f */
[----:B------:R-:W0:Y:S01]  /*2900*/  SHFL.IDX PT, R5, R2, 0x1, 0x1c1f ;  /* 0x003c1f0002057f89 */ /* 0x000e2200000e0000 */
[----:B------:R-:W-:Y:S02]  /*2910*/  UIADD3 UR7, UR6, 0xa1, URZ ;  /* 0x000000a106077890 */ /* 0x000fe4000fffe03f */
[----:B------:R-:W-:Y:S01]  /*2920*/  UIMAD UR6, UR49, UR11, UR6 ;  /* 0x0000000b310672a4 */ /* 0x000fe2000f8e0206 */
[----:B------:R-:W-:Y:S01]  /*2930*/  SHFL.IDX PT, R2, R2, RZ, 0x1c1f ;  /* 0x001c1fff02027589 */ /* 0x000fe200000e0000 */
[----:B------:R-:W-:Y:S02]  /*2940*/  UIMAD UR11, UR49, UR11, -UR14 ;  /* 0x0000000b310b72a4 */ /* 0x000fe4000f8e0a0e */
[----:B------:R-:W-:Y:S01]  /*2950*/  IMAD.U32 R0, RZ, RZ, UR7 ;  /* 0x00000007ff007e24 */ /* 0x000fe2000f8e00ff */
[----:B------:R-:W-:-:S03]  /*2960*/  UIADD3 UR6, UR6, 0xa0, URZ ;  /* 0x000000a006067890 */ /* 0x000fc6000fffe03f */
[----:B------:R-:W-:-:S03]  /*2970*/  IMAD R0, R17, -0x2, R0 ;  /* 0xfffffffe11007824 */ /* 0x000fc600078e0200 */
[----:B------:R-:W-:Y:S01]  /*2980*/  IMAD.U32 R10, RZ, RZ, UR6 ;  /* 0x00000006ff0a7e24 */ /* 0x000fe2000f8e00ff */
[----:B------:R-:W-:Y:S01]  /*2990*/  @UP0 ULDC UR6, c[0x0][0x44c] ;  /* 0x0001130000060ab9 */ /* 0x000fe20000000800 */
[----:B------:R-:W-:Y:S01]  /*29a0*/  IMAD R12, R7, UR49, R0 ;  /* 0x00000031070c7c24 */ /* 0x000fe2000f8e0200 */
[----:B------:R-:W-:Y:S01]  /*29b0*/  UIMAD.WIDE.U32 UR6, UR39, UR6, URZ ;  /* 0x00000006270672a5 */ /* 0x000fe2000f8e003f */
[----:B------:R-:W-:-:S03]  /*29c0*/  IMAD R10, R17, -0x2, R10 ;  /* 0xfffffffe110a7824 */ /* 0x000fc600078e020a */
[----:B------:R-:W-:Y:S01]  /*29d0*/  @UP0 USHF.R.U32.HI UR10, URZ, UR18, UR7 ;  /* 0x000000123f0a0299 */ /* 0x000fe20008011607 */
[----:B0-----:R-:W-:-:S03]  /*29e0*/  IADD3 R5, R5, -UR14, R12 ;  /* 0x8000000e05057c10 */ /* 0x001fc6000fffe00c */
[----:B------:R-:W-:Y:S01]  /*29f0*/  UIADD3 UR6, UR11, UR10, URZ ;  /* 0x0000000a0b067290 */ /* 0x000fe2000fffe03f */
[----:B------:R-:W-:-:S03]  /*2a00*/  VIMNMX R0, R10, R5, PT ;  /* 0x000000050a007248 */ /* 0x000fc60003fe0100 */
[----:B------:R-:W-:Y:S01]  /*2a10*/  UIMAD.WIDE UR6, UR6, 0x66666667, URZ ;  /* 0x66666667060678a5 */ /* 0x000fe2000f8e023f */
[----:B------:R-:W-:-:S03]  /*2a20*/  ISETP.GT.AND P1, PT, R0, RZ, PT ;  /* 0x000000ff0000720c */ /* 0x000fc60003f24270 */
[----:B------:R-:W-:Y:S01]  /*2a30*/  USHF.R.U32.HI UR6, URZ, 0x1f, UR7 ;  /* 0x0000001f3f067899 */ /* 0x000fe20008011607 */
[C---:B------:R-:W-:Y:S02]  /*2a40*/  ISETP.GT.AND P2, PT, R0.reuse, 0x1, PT ;  /* 0x000000010000780c */ /* 0x040fe40003f44270 */
[----:B------:R-:W-:Y:S01]  /*2a50*/  ISETP.GT.AND P3, PT, R0, 0x8, PT ;  /* 0x000000080000780c */ /* 0x000fe20003f64270 */
[----:B------:R-:W-:Y:S01]  /*2a60*/  ULEA.HI.SX32 UR7, UR7, UR6, 0x1a ;  /* 0x0000000607077291 */ /* 0x000fe2000f8fd23f */
[----:B------:R-:W-:Y:S01]  /*2a70*/  FSEL R11, R90, -INF , P1 ;  /* 0xff8000005a0b7808 */ /* 0x000fe20000800000 */
[----:B------:R-:W-:Y:S01]  /*2a80*/  UIADD3 UR6, UR15, 0x33440, URZ ;  /* 0x000334400f067890 */ /* 0x000fe2000fffe03f */
[----:B------:R-:W-:Y:S01]  /*2a90*/  FSEL R15, R91, -INF , P2 ;  /* 0xff8000005b0f7808 */ /* 0x000fe20001000000 */
[----:B------:R-:W-:Y:S01]  /*2aa0*/  UISETP.LT.AND UP0, UPT, URZ, UR7, UPT ;  /* 0x000000073f00728c */ /* 0x000fe2000bf01270 */
[----:B------:R-:W-:Y:S01]  /*2ab0*/  ISETP.GT.AND P1, PT, R0, 0x9, PT ;  /* 0x000000090000780c */ /* 0x000fe20003f24270 */
[----:B------:R-:W-:Y:S01]  /*2ac0*/  UPRMT UR6, UR40, 0x654, UR6 ;  /* 0x0000065428067896 */ /* 0x000fe20008000006 */
[----:B------:R-:W-:Y:S01]  /*2ad0*/  FSEL R21, R94, -INF , P3 ;  /* 0xff8000005e157808 */ /* 0x000fe20001800000 */
[----:B------:R-:W-:Y:S01]  /*2ae0*/  USEL UR54, URZ, UR7, !UP0 ;  /* 0x000000073f367287 */ /* 0x000fe2000c000000 */
[----:B------:R-:W-:-:S02]  /*2af0*/  FMNMX.FTZ R4, R11, R15, !PT ;  /* 0x0000000f0b047209 */ /* 0x000fc40007810000 */
[C---:B------:R-:W-:Y:S01]  /*2b00*/  ISETP.GT.AND P2, PT, R0.reuse, 0x10, PT ;  /* 0x000000100000780c */ /* 0x040fe20003f44270 */
[----:B------:R-:W-:Y:S01]  /*2b10*/  UISETP.GE.AND UP0, UPT, UR56, UR54, UPT ;  /* 0x000000363800728c */ /* 0x000fe2000bf06270 */
[----:B------:R-:W-:Y:S02]  /*2b20*/  FSEL R105, R95, -INF , P1 ;  /* 0xff8000005f697808 */ /* 0x000fe40000800000 */
[----:B------:R-:W-:Y:S01]  /*2b30*/  FMNMX.FTZ R4, R21, R4, !PT ;  /* 0x0000000415047209 */ /* 0x000fe20007810000 */
[----:B------:R-:W-:Y:S01]  /*2b40*/  SYNCS.ARRIVE.TRANS64.RED.A1T0 RZ, [UR6], RZ ;  /* 0x000000ffffff79a7 */ /* 0x000fe20008100406 */
[----:B------:R-:W-:Y:S02]  /*2b50*/  ISETP.GT.AND P1, PT, R0, 0x11, PT ;  /* 0x000000110000780c */ /* 0x000fe40003f24270 */
[----:B------:R-:W-:Y:S02]  /*2b60*/  FSEL R107, R98, -INF , P2 ;  /* 0xff800000626b7808 */ /* 0x000fe40001000000 */
[----:B------:R-:W-:-:S02]  /*2b70*/  FMNMX.FTZ R4, R105, R4, !PT ;  /* 0x0000000469047209 */ /* 0x000fc40007810000 */
[C---:B------:R-:W-:Y:S02]  /*2b80*/  ISETP.GT.AND P2, PT, R0.reuse, 0x18, PT ;  /* 0x000000180000780c */ /* 0x040fe40003f44270 */
[----:B------:R-:W-:Y:S02]  /*2b90*/  FSEL R99, R99, -INF , P1 ;  /* 0xff80000063637808 */ /* 0x000fe40000800000 */
[----:B------:R-:W-:Y:S02]  /*2ba0*/  FMNMX.FTZ R4, R107, R4, !PT ;  /* 0x000000046b047209 */ /* 0x000fe40007810000 */
        /* <DEDUP_REMOVED lines=40> */
[----:B------:R-:W-:Y:S01]  /*2e30*/  FSEL R75, R63, -INF , P1 ;  /* 0xff8000003f4b7808 */ /* 0x000fe20000800000 */
[----:B------:R-:W-:Y:S01]  /*2e40*/  IMAD.U32 R63, RZ, RZ, UR38 ;  /* 0x00000026ff3f7e24 */ /* 0x000fe2000f8e00ff */
        /* <DEDUP_REMOVED lines=58> */
[----:B------:R-:W-:Y:S02]  /*31f0*/  FSEL R39, R39, -INF , P1 ;  /* 0xff80000027277808 */ /* 0x000fe40000800000 */
[----:B------:R-:W-:-:S04]  /*3200*/  FMNMX.FTZ R4, R9, R4, !PT ;  /* 0x0000000409047209 */ /* 0x000fc80007810000 */
[----:B------:R-:W-:-:S05]  /*3210*/  FMNMX.FTZ R8, R39, R4, !PT ;  /* 0x0000000427087209 */ /* 0x000fca0007810000 */
[----:B------:R-:W0:Y:S02]  /*3220*/  SHFL.BFLY PT, R59, R8, 0x2, 0x1f ;  /* 0x0c401f00083b7f89 */ /* 0x000e2400000e0000 */
[----:B0-----:R-:W-:-:S05]  /*3230*/  FMNMX.FTZ R59, R8, R59, !PT ;  /* 0x0000003b083b7209 */ /* 0x001fca0007810000 */
[----:B------:R-:W0:Y:S02]  /*3240*/  SHFL.BFLY PT, R0, R59, 0x1, 0x1f ;  /* 0x0c201f003b007f89 */ /* 0x000e2400000e0000 */
[----:B0-----:R-:W-:-:S04]  /*3250*/  FMNMX.FTZ R0, R59, R0, !PT ;  /* 0x000000003b007209 */ /* 0x001fc80007810000 */
[C---:B------:R-:W-:Y:S01]  /*3260*/  FSETP.NEU.FTZ.AND P1, PT, R0.reuse, -INF , PT ;  /* 0xff8000000000780b */ /* 0x040fe20003f3d000 */
[----:B------:R-:W-:-:S05]  /*3270*/  FFMA.FTZ R4, R0, R63, -8 ;  /* 0xc100000000047423 */ /* 0x000fca000001003f */
[----:B------:R-:W-:-:S05]  /*3280*/  FSEL R4, R4, RZ, P1 ;  /* 0x000000ff04047208 */ /* 0x000fca0000800000 */
[--C-:B------:R-:W-:Y:S01]  /*3290*/  FFMA.FTZ R8, R21, UR38, -R4.reuse ;  /* 0x0000002615087c23 */ /* 0x100fe20008010804 */
[----:B------:R-:W-:Y:S02]  /*32a0*/  VIADD R21, R12, -UR14 ;  /* 0x8000000e0c157c36 */ /* 0x000fe40008000000 */
[--C-:B------:R-:W-:Y:S01]  /*32b0*/  FFMA.FTZ R38, R87, UR38, -R4.reuse ;  /* 0x0000002657267c23 */ /* 0x100fe20008010804 */
[----:B------:R-:W-:-:S01]  /*32c0*/  FFMA.FTZ R6, R11, UR38, -R4 ;  /* 0x000000260b067c23 */ /* 0x000fc20008010804 */
[--C-:B------:R-:W-:Y:S01]  /*32d0*/  FFMA.FTZ R11, R15, UR38, -R4.reuse ;  /* 0x000000260f0b7c23 */ /* 0x100fe20008010804 */
[----:B------:R-:W-:-:S01]  /*32e0*/  FFMA.FTZ R54, R54, UR38, -R4 ;  /* 0x0000002636367c23 */ /* 0x000fc20008010804 */
[----:B------:R-:W-:Y:S01]  /*32f0*/  VIADDMNMX R90, R2, R21, R10, PT ;  /* 0x00000015025a7246 */ /* 0x000fe2000380010a */
[----:B------:R-:W-:-:S01]  /*3300*/  FFMA.FTZ R21, R99, UR38, -R4 ;  /* 0x0000002663157c23 */ /* 0x000fc20008010804 */
[--C-:B------:R-:W-:Y:S01]  /*3310*/  FFMA.FTZ R15, R105, UR38, -R4.reuse ;  /* 0x00000026690f7c23 */ /* 0x100fe20008010804 */
[----:B------:R-:W-:Y:S01]  /*3320*/  MUFU.EX2 R6, R6 ;  /* 0x0000000600067308 */ /* 0x000fe20000000800 */
[C---:B------:R-:W-:Y:S01]  /*3330*/  ISETP.GT.AND P1, PT, R90.reuse, RZ, PT ;  /* 0x000000ff5a00720c */ /* 0x040fe20003f24270 */
[--C-:B------:R-:W-:Y:S01]  /*3340*/  FFMA.FTZ R10, R107, UR38, -R4.reuse ;  /* 0x000000266b0a7c23 */ /* 0x100fe20008010804 */
[C---:B------:R-:W-:Y:S01]  /*3350*/  ISETP.GT.AND P2, PT, R90.reuse, 0x1, PT ;  /* 0x000000015a00780c */ /* 0x040fe20003f44270 */
[--C-:B------:R-:W-:Y:S01]  /*3360*/  FFMA.FTZ R12, R109, UR38, -R4.reuse ;  /* 0x000000266d0c7c23 */ /* 0x100fe20008010804 */
[----:B------:R-:W-:Y:S01]  /*3370*/  ISETP.GT.AND P3, PT, R90, 0x8, PT ;  /* 0x000000085a00780c */ /* 0x000fe20003f64270 */
[--C-:B------:R-:W-:Y:S01]  /*3380*/  FFMA.FTZ R34, R95, UR38, -R4.reuse ;  /* 0x000000265f227c23 */ /* 0x100fe20008010804 */
[----:B------:R-:W-:Y:S01]  /*3390*/  FSEL R88, R88, -INF , P1 ;  /* 0xff80000058587808 */ /* 0x000fe20000800000 */
[----:B------:R-:W-:Y:S01]  /*33a0*/  MUFU.EX2 R11, R11 ;  /* 0x0000000b000b7308 */ /* 0x000fe20000000800 */
[----:B------:R-:W-:Y:S01]  /*33b0*/  FSEL R89, R89, -INF , P2 ;  /* 0xff80000059597808 */ /* 0x000fe20001000000 */
[--C-:B------:R-:W-:Y:S01]  /*33c0*/  FFMA.FTZ R103, R103, UR38, -R4.reuse ;  /* 0x0000002667677c23 */ /* 0x100fe20008010804 */
[----:B------:R-:W-:Y:S01]  /*33d0*/  ISETP.GT.AND P1, PT, R90, 0x9, PT ;  /* 0x000000095a00780c */ /* 0x000fe20003f24270 */
[--C-:B------:R-:W-:Y:S01]  /*33e0*/  FFMA.FTZ R14, R111, UR38, -R4.reuse ;  /* 0x000000266f0e7c23 */ /* 0x100fe20008010804 */
[----:B------:R-:W-:Y:S01]  /*33f0*/  FSEL R92, R92, -INF , P3 ;  /* 0xff8000005c5c7808 */ /* 0x000fe20001800000 */
[--C-:B------:R-:W-:Y:S01]  /*3400*/  FFMA.FTZ R113, R113, UR38, -R4.reuse ;  /* 0x0000002671717c23 */ /* 0x100fe20008010804 */
[----:B------:R-:W-:Y:S01]  /*3410*/  FMNMX.FTZ R59, R88, R89, !PT ;  /* 0x00000059583b7209 */ /* 0x000fe20007810000 */
[----:B------:R-:W-:Y:S01]  /*3420*/  MUFU.EX2 R8, R8 ;  /* 0x0000000800087308 */ /* 0x000fe20000000800 */
[----:B------:R-:W-:Y:S01]  /*3430*/  ISETP.GT.AND P2, PT, R90, 0x10, PT ;  /* 0x000000105a00780c */ /* 0x000fe20003f44270 */
[--C-:B------:R-:W-:Y:S01]  /*3440*/  FFMA.FTZ R20, R115, UR38, -R4.reuse ;  /* 0x0000002673147c23 */ /* 0x100fe20008010804 */
[----:B------:R-:W-:Y:S01]  /*3450*/  FSEL R93, R93, -INF , P1 ;  /* 0xff8000005d5d7808 */ /* 0x000fe20000800000 */
[--C-:B------:R-:W-:Y:S01]  /*3460*/  FFMA.FTZ R117, R117, UR38, -R4.reuse ;  /* 0x0000002675757c23 */ /* 0x100fe20008010804 */
[----:B------:R-:W-:Y:S01]  /*3470*/  FMNMX.FTZ R2, R92, R59, !PT ;  /* 0x0000003b5c027209 */ /* 0x000fe20007810000 */
[--C-:B------:R-:W-:Y:S01]  /*3480*/  FFMA.FTZ R30, R119, UR38, -R4.reuse ;  /* 0x00000026771e7c23 */ /* 0x100fe20008010804 */
[----:B------:R-:W-:Y:S01]  /*3490*/  ISETP.GT.AND P1, PT, R90, 0x11, PT ;  /* 0x000000115a00780c */ /* 0x000fe20003f24270 */
[----:B------:R-:W0:Y:S01]  /*34a0*/  MUFU.EX2 R15, R15 ;  /* 0x0000000f000f7308 */ /* 0x000e220000000800 */
[----:B------:R-:W-:Y:S01]  /*34b0*/  FSEL R96, R96, -INF , P2 ;  /* 0xff80000060607808 */ /* 0x000fe20001000000 */
[--C-:B------:R-:W-:Y:S01]  /*34c0*/  FFMA.FTZ R13, R13, UR38, -R4.reuse ;  /* 0x000000260d0d7c23 */ /* 0x100fe20008010804 */
[----:B------:R-:W-:Y:S01]  /*34d0*/  FMNMX.FTZ R59, R93, R2, !PT ;  /* 0x000000025d3b7209 */ /* 0x000fe20007810000 */
[--C-:B------:R-:W-:Y:S01]  /*34e0*/  FFMA.FTZ R26, R26, UR38, -R4.reuse ;  /* 0x000000261a1a7c23 */ /* 0x100fe20008010804 */
[----:B------:R-:W-:Y:S01]  /*34f0*/  ISETP.GT.AND P2, PT, R90, 0x18, PT ;  /* 0x000000185a00780c */ /* 0x000fe20003f44270 */
[--C-:B------:R-:W-:Y:S01]  /*3500*/  FFMA.FTZ R27, R27, UR38, -R4.reuse ;  /* 0x000000261b1b7c23 */ /* 0x100fe20008010804 */
[----:B------:R-:W-:Y:S01]  /*3510*/  FSEL R97, R97, -INF , P1 ;  /* 0xff80000061617808 */ /* 0x000fe20000800000 */
[----:B------:R-:W-:Y:S01]  /*3520*/  MUFU.EX2 R10, R10 ;  /* 0x0000000a000a7308 */ /* 0x000fe20000000800 */
[----:B------:R-:W-:Y:S01]  /*3530*/  FMNMX.FTZ R2, R96, R59, !PT ;  /* 0x0000003b60027209 */ /* 0x000fe20007810000 */
[--C-:B------:R-:W-:Y:S01]  /*3540*/  FFMA.FTZ R5, R5, UR38, -R4.reuse ;  /* 0x0000002605057c23 */ /* 0x100fe20008010804 */
[----:B------:R-:W-:Y:S01]  /*3550*/  ISETP.GT.AND P1, PT, R90, 0x19, PT ;  /* 0x000000195a00780c */ /* 0x000fe20003f24270 */
[--C-:B------:R-:W-:Y:S01]  /*3560*/  FFMA.FTZ R7, R7, UR38, -R4.reuse ;  /* 0x0000002607077c23 */ /* 0x100fe20008010804 */
[----:B------:R-:W-:Y:S01]  /*3570*/  FSEL R100, R100, -INF , P2 ;  /* 0xff80000064647808 */ /* 0x000fe20001000000 */
[--C-:B------:R-:W-:Y:S01]  /*3580*/  FFMA.FTZ R9, R9, UR38, -R4.reuse ;  /* 0x0000002609097c23 */ /* 0x100fe20008010804 */
[----:B------:R-:W-:Y:S01]  /*3590*/  FMNMX.FTZ R63, R97, R2, !PT ;  /* 0x00000002613f7209 */ /* 0x000fe20007810000 */
[----:B------:R-:W-:Y:S01]  /*35a0*/  MUFU.EX2 R21, R21 ;  /* 0x0000001500157308 */ /* 0x000fe20000000800 */
[----:B------:R-:W-:Y:S01]  /*35b0*/  FSEL R101, R101, -INF , P1 ;  /* 0xff80000065657808 */ /* 0x000fe20000800000 */
[----:B------:R-:W-:Y:S01]  /*35c0*/  FFMA.FTZ R39, R39, UR38, -R4 ;  /* 0x0000002627277c23 */ /* 0x000fe20008010804 */
[----:B------:R-:W-:-:S02]  /*35d0*/  ISETP.GT.AND P1, PT, R90, 0x20, PT ;  /* 0x000000205a00780c */ /* 0x000fc40003f24270 */
[----:B------:R-:W-:Y:S02]  /*35e0*/  CS2R R118, SRZ ;  /* 0x0000000000767805 */ /* 0x000fe4000001ff00 */
[----:B------:R-:W-:Y:S02]  /*35f0*/  FMNMX.FTZ R2, R100, R63, !PT ;  /* 0x0000003f64027209 */ /* 0x000fe40007810000 */
[----:B------:R-:W-:Y:S02]  /*3600*/  CS2R R114, SRZ ;  /* 0x0000000000727805 */ /* 0x000fe4000001ff00 */
[----:B------:R-:W-:Y:S01]  /*3610*/  ISETP.GT.AND P2, PT, R90, 0x21, PT ;  /* 0x000000215a00780c */ /* 0x000fe20003f44270 */
[----:B------:R-:W-:Y:S01]  /*3620*/  MUFU.EX2 R12, R12 ;  /* 0x0000000c000c7308 */ /* 0x000fe20000000800 */
[----:B------:R-:W-:Y:S02]  /*3630*/  FSEL R72, R72, -INF , P1 ;  /* 0xff80000048487808 */ /* 0x000fe40000800000 */
[----:B------:R-:W-:-:S02]  /*3640*/  CS2R R110, SRZ ;  /* 0x00000000006e7805 */ /* 0x000fc4000001ff00 */
[----:B------:R-:W-:Y:S02]  /*3650*/  FMNMX.FTZ R63, R101, R2, !PT ;  /* 0x00000002653f7209 */ /* 0x000fe40007810000 */
[----:B------:R-:W-:Y:S02]  /*3660*/  CS2R R108, SRZ ;  /* 0x00000000006c7805 */ /* 0x000fe4000001ff00 */
[----:B------:R-:W-:Y:S02]  /*3670*/  FSEL R58, R73, -INF , P2 ;  /* 0xff800000493a7808 */ /* 0x000fe40001000000 */
[----:B------:R-:W-:Y:S02]  /*3680*/  CS2R R106, SRZ ;  /* 0x00000000006a7805 */ /* 0x000fe4000001ff00 */
[----:B------:R-:W-:Y:S01]  /*3690*/  ISETP.GT.AND P1, PT, R90, 0x28, PT ;  /* 0x000000285a00780c */ /* 0x000fe20003f24270 */
[----:B------:R1:W2:Y:S01]  /*36a0*/  MUFU.EX2 R59, R103 ;  /* 0x00000067003b7308 */ /* 0x0002a20000000800 */
[----:B------:R-:W-:-:S02]  /*36b0*/  FMNMX.FTZ R73, R72, R63, !PT ;  /* 0x0000003f48497209 */ /* 0x000fc40007810000 */
[----:B------:R-:W-:Y:S02]  /*36c0*/  CS2R R104, SRZ ;  /* 0x0000000000687805 */ /* 0x000fe4000001ff00 */
[----:B------:R-:W-:Y:S02]  /*36d0*/  ISETP.GT.AND P2, PT, R90, 0x29, PT ;  /* 0x000000295a00780c */ /* 0x000fe40003f44270 */
[----:B------:R-:W-:Y:S02]  /*36e0*/  FSEL R76, R76, -INF , P1 ;  /* 0xff8000004c4c7808 */ /* 0x000fe40000800000 */
[----:B------:R-:W-:Y:S01]  /*36f0*/  FMNMX.FTZ R73, R58, R73, !PT ;  /* 0x000000493a497209 */ /* 0x000fe20007810000 */
[----:B------:R-:W-:Y:S01]  /*3700*/  MUFU.EX2 R14, R14 ;  /* 0x0000000e000e7308 */ /* 0x000fe20000000800 */
[----:B------:R-:W-:Y:S02]  /*3710*/  ISETP.GT.AND P1, PT, R90, 0x30, PT ;  /* 0x000000305a00780c */ /* 0x000fe40003f24270 */
[----:B-1----:R-:W-:-:S02]  /*3720*/  CS2R R102, SRZ ;  /* 0x0000000000667805 */ /* 0x002fc4000001ff00 */
        /* <DEDUP_REMOVED lines=8> */
[----:B------:R-:W-:Y:S01]  /*37b0*/  MUFU.EX2 R20, R20 ;  /* 0x0000001400147308 */ /* 0x000fe20000000800 */
[----:B------:R-:W-:Y:S02]  /*37c0*/  FMNMX.FTZ R2, R80, R73, !PT ;  /* 0x0000004950027209 */ /* 0x000fe40007810000 */
[----:B-1----:R-:W-:Y:S02]  /*37d0*/  CS2R R112, SRZ ;  /* 0x0000000000707805 */ /* 0x002fe4000001ff00 */
[----:B------:R-:W-:Y:S02]  /*37e0*/  ISETP.GT.AND P2, PT, R90, 0x39, PT ;  /* 0x000000395a00780c */ /* 0x000fe40003f44270 */
[----:B------:R-:W-:Y:S02]  /*37f0*/  FSEL R84, R84, -INF , P1 ;  /* 0xff80000054547808 */ /* 0x000fe40000800000 */
[----:B------:R-:W-:Y:S01]  /*3800*/  FMNMX.FTZ R99, R81, R2, !PT ;  /* 0x0000000251637209 */ /* 0x000fe20007810000 */
[----:B------:R1:W3:Y:S01]  /*3810*/  MUFU.EX2 R73, R117 ;  /* 0x0000007500497308 */ /* 0x0002e20000000800 */
[----:B------:R-:W-:-:S02]  /*3820*/  FSEL R85, R85, -INF , P2 ;  /* 0xff80000055557808 */ /* 0x000fc40001000000 */
[----:B------:R-:W-:Y:S02]  /*3830*/  ISETP.GT.AND P1, PT, R90, 0x40, PT ;  /* 0x000000405a00780c */ /* 0x000fe40003f24270 */
[----:B------:R-:W-:Y:S02]  /*3840*/  FMNMX.FTZ R2, R84, R99, !PT ;  /* 0x0000006354027209 */ /* 0x000fe40007810000 */
[----:B------:R-:W-:Y:S01]  /*3850*/  ISETP.GT.AND P2, PT, R90, 0x41, PT ;  /* 0x000000415a00780c */ /* 0x000fe20003f44270 */
[----:B------:R-:W-:Y:S01]  /*3860*/  MUFU.EX2 R30, R30 ;  /* 0x0000001e001e7308 */ /* 0x000fe20000000800 */
[----:B------:R-:W-:Y:S02]  /*3870*/  FSEL R56, R56, -INF , P1 ;  /* 0xff80000038387808 */ /* 0x000fe40000800000 */
[----:B-1----:R-:W-:Y:S02]  /*3880*/  CS2R R116, SRZ ;  /* 0x0000000000747805 */ /* 0x002fe4000001ff00 */
[----:B------:R-:W-:-:S02]  /*3890*/  FMNMX.FTZ R99, R85, R2, !PT ;  /* 0x0000000255637209 */ /* 0x000fc40007810000 */
[----:B------:R-:W-:Y:S02]  /*38a0*/  ISETP.GT.AND P1, PT, R90, 0x48, PT ;  /* 0x000000485a00780c */ /* 0x000fe40003f24270 */
[----:B------:R-:W-:Y:S01]  /*38b0*/  FSEL R62, R57, -INF , P2 ;  /* 0xff800000393e7808 */ /* 0x000fe20001000000 */
[----:B------:R-:W-:Y:S01]  /*38c0*/  FFMA.FTZ R57, R121, UR38, -R4 ;  /* 0x0000002679397c23 */ /* 0x000fe20008010804 */
[----:B------:R-:W-:Y:S01]  /*38d0*/  FMNMX.FTZ R99, R56, R99, !PT ;  /* 0x0000006338637209 */ /* 0x000fe20007810000 */
[----:B------:R-:W-:Y:S01]  /*38e0*/  MUFU.EX2 R34, R34 ;  /* 0x0000002200227308 */ /* 0x000fe20000000800 */
[----:B------:R-:W-:Y:S02]  /*38f0*/  ISETP.GT.AND P2, PT, R90, 0x49, PT ;  /* 0x000000495a00780c */ /* 0x000fe40003f44270 */
[----:B------:R-:W-:Y:S02]  /*3900*/  FSEL R60, R60, -INF , P1 ;  /* 0xff8000003c3c7808 */ /* 0x000fe40000800000 */
[----:B------:R-:W-:-:S02]  /*3910*/  FMNMX.FTZ R99, R62, R99, !PT ;  /* 0x000000633e637209 */ /* 0x000fc40007810000 */
[----:B------:R-:W-:Y:S01]  /*3920*/  ISETP.GT.AND P1, PT, R90, 0x50, PT ;  /* 0x000000505a00780c */ /* 0x000fe20003f24270 */
[----:B------:R-:W-:Y:S01]  /*3930*/  MUFU.EX2 R57, R57 ;  /* 0x0000003900397308 */ /* 0x000fe20000000800 */
[----:B------:R-:W-:Y:S01]  /*3940*/  FSEL R66, R61, -INF , P2 ;  /* 0xff8000003d427808 */ /* 0x000fe20001000000 */
[----:B------:R-:W-:Y:S01]  /*3950*/  FFMA.FTZ R61, R91, UR38, -R4 ;  /* 0x000000265b3d7c23 */ /* 0x000fe20008010804 */
[----:B------:R-:W-:Y:S02]  /*3960*/  FMNMX.FTZ R99, R60, R99, !PT ;  /* 0x000000633c637209 */ /* 0x000fe40007810000 */
[----:B------:R-:W-:Y:S02]  /*3970*/  ISETP.GT.AND P2, PT, R90, 0x51, PT ;  /* 0x000000515a00780c */ /* 0x000fe40003f44270 */
[----:B------:R-:W-:Y:S01]  /*3980*/  FSEL R64, R64, -INF , P1 ;  /* 0xff80000040407808 */ /* 0x000fe20000800000 */
[----:B------:R-:W-:Y:S01]  /*3990*/  MUFU.EX2 R61, R61 ;  /* 0x0000003d003d7308 */ /* 0x000fe20000000800 */
[----:B------:R-:W-:-:S02]  /*39a0*/  FMNMX.FTZ R99, R66, R99, !PT ;  /* 0x0000006342637209 */ /* 0x000fc40007810000 */
[----:B------:R-:W-:Y:S02]  /*39b0*/  ISETP.GT.AND P1, PT, R90, 0x58, PT ;  /* 0x000000585a00780c */ /* 0x000fe40003f24270 */
[----:B------:R-:W-:Y:S02]  /*39c0*/  FSEL R65, R65, -INF , P2 ;  /* 0xff80000041417808 */ /* 0x000fe40001000000 */
[----:B------:R-:W-:Y:S01]  /*39d0*/  FMNMX.FTZ R2, R64, R99, !PT ;  /* 0x0000006340027209 */ /* 0x000fe20007810000 */
[----:B------:R-:W-:Y:S01]  /*39e0*/  MUFU.EX2 R38, R38 ;  /* 0x0000002600267308 */ /* 0x000fe20000000800 */
[----:B------:R-:W-:Y:S02]  /*39f0*/  ISETP.GT.AND P2, PT, R90, 0x59, PT ;  /* 0x000000595a00780c */ /* 0x000fe40003f44270 */
[----:B------:R-:W-:Y:S02]  /*3a00*/  CS2R R98, SRZ ;  /* 0x0000000000627805 */ /* 0x000fe4000001ff00 */
[----:B------:R-:W-:-:S02]  /*3a10*/  FSEL R68, R68, -INF , P1 ;  /* 0xff80000044447808 */ /* 0x000fc40000800000 */
[----:B------:R-:W-:Y:S02]  /*3a20*/  FMNMX.FTZ R91, R65, R2, !PT ;  /* 0x00000002415b7209 */ /* 0x000fe40007810000 */
[----:B------:R-:W-:Y:S01]  /*3a30*/  FSEL R69, R69, -INF , P2 ;  /* 0xff80000045457808 */ /* 0x000fe20001000000 */
[----:B------:R-:W-:Y:S01]  /*3a40*/  MUFU.EX2 R13, R13 ;  /* 0x0000000d000d7308 */ /* 0x000fe20000000800 */
[----:B------:R-:W-:Y:S02]  /*3a50*/  ISETP.GT.AND P1, PT, R90, 0x60, PT ;  /* 0x000000605a00780c */ /* 0x000fe40003f24270 */
[----:B------:R-:W-:Y:S02]  /*3a60*/  FMNMX.FTZ R2, R68, R91, !PT ;  /* 0x0000005b44027209 */ /* 0x000fe40007810000 */
[----:B------:R-:W-:Y:S02]  /*3a70*/  ISETP.GT.AND P2, PT, R90, 0x61, PT ;  /* 0x000000615a00780c */ /* 0x000fe40003f44270 */
[----:B------:R-:W-:Y:S01]  /*3a80*/  FSEL R74, R40, -INF , P1 ;  /* 0xff800000284a7808 */ /* 0x000fe20000800000 */
[----:B------:R-:W-:-:S01]  /*3a90*/  FFMA.FTZ R40, R79, UR38, -R4 ;  /* 0x000000264f287c23 */ /* 0x000fc20008010804 */
[----:B------:R-:W-:Y:S01]  /*3aa0*/  FMNMX.FTZ R87, R69, R2, !PT ;  /* 0x0000000245577209 */ /* 0x000fe20007810000 */
[----:B------:R-:W-:Y:S01]  /*3ab0*/  MUFU.EX2 R26, R26 ;  /* 0x0000001a001a7308 */ /* 0x000fe20000000800 */
[----:B------:R-:W-:-:S02]  /*3ac0*/  ISETP.GT.AND P1, PT, R90, 0x68, PT ;  /* 0x000000685a00780c */ /* 0x000fc40003f24270 */
[----:B------:R-:W-:Y:S01]  /*3ad0*/  FSEL R78, R41, -INF , P2 ;  /* 0xff800000294e7808 */ /* 0x000fe20001000000 */
[----:B------:R-:W-:-:S01]  /*3ae0*/  FFMA.FTZ R41, R83, UR38, -R4 ;  /* 0x0000002653297c23 */ /* 0x000fc20008010804 */
[----:B------:R-:W-:Y:S02]  /*3af0*/  FMNMX.FTZ R87, R74, R87, !PT ;  /* 0x000000574a577209 */ /* 0x000fe40007810000 */
[----:B------:R-:W-:Y:S01]  /*3b00*/  ISETP.GT.AND P2, PT, R90, 0x69, PT ;  /* 0x000000695a00780c */ /* 0x000fe20003f44270 */
[----:B------:R-:W-:Y:S01]  /*3b10*/  MUFU.EX2 R40, R40 ;  /* 0x0000002800287308 */ /* 0x000fe20000000800 */
[----:B------:R-:W-:Y:S02]  /*3b20*/  FSEL R44, R44, -INF , P1 ;  /* 0xff8000002c2c7808 */ /* 0x000fe40000800000 */
[----:B------:R-:W-:Y:S02]  /*3b30*/  FMNMX.FTZ R87, R78, R87, !PT ;  /* 0x000000574e577209 */ /* 0x000fe40007810000 */
[----:B------:R-:W-:-:S02]  /*3b40*/  ISETP.GT.AND P1, PT, R90, 0x70, PT ;  /* 0x000000705a00780c */ /* 0x000fc40003f24270 */
[----:B------:R-:W-:Y:S01]  /*3b50*/  FSEL R82, R45, -INF , P2 ;  /* 0xff8000002d527808 */ /* 0x000fe20001000000 */
[----:B------:R-:W-:-:S01]  /*3b60*/  FFMA.FTZ R45, R75, UR38, -R4 ;  /* 0x000000264b2d7c23 */ /* 0x000fc20008010804 */
        /* <DEDUP_REMOVED lines=12> */
[----:B------:R-:W-:Y:S02]  /*3c30*/  FMNMX.FTZ R75, R49, R2, !PT ;  /* 0x00000002314b7209 */ /* 0x000fe40007810000 */
[----:B------:R-:W-:Y:S02]  /*3c40*/  FSEL R53, R53, -INF , P2 ;  /* 0xff80000035357808 */ /* 0x000fe40001000000 */
[----:B------:R-:W-:-:S02]  /*3c50*/  ISETP.GT.AND P1, PT, R90, 0x80, PT ;  /* 0x000000805a00780c */ /* 0x000fc40003f24270 */
[----:B------:R-:W-:Y:S01]  /*3c60*/  FMNMX.FTZ R2, R52, R75, !PT ;  /* 0x0000004b34027209 */ /* 0x000fe20007810000 */
[----:B------:R-:W-:Y:S01]  /*3c70*/  MUFU.EX2 R5, R5 ;  /* 0x0000000500057308 */ /* 0x000fe20000000800 */
[----:B------:R-:W-:Y:S02]  /*3c80*/  ISETP.GT.AND P2, PT, R90, 0x81, PT ;  /* 0x000000815a00780c */ /* 0x000fe40003f44270 */
[----:B------:R-:W-:Y:S01]  /*3c90*/  FSEL R75, R24, -INF , P1 ;  /* 0xff800000184b7808 */ /* 0x000fe20000800000 */
[----:B------:R-:W-:-:S01]  /*3ca0*/  FFMA.FTZ R24, R67, UR38, -R4 ;  /* 0x0000002643187c23 */ /* 0x000fc20008010804 */
[----:B------:R-:W-:Y:S02]  /*3cb0*/  FMNMX.FTZ R2, R53, R2, !PT ;  /* 0x0000000235027209 */ /* 0x000fe40007810000 */
[----:B------:R-:W-:Y:S01]  /*3cc0*/  ISETP.GT.AND P1, PT, R90, 0x88, PT ;  /* 0x000000885a00780c */ /* 0x000fe20003f24270 */
[----:B------:R-:W-:Y:S01]  /*3cd0*/  MUFU.EX2 R7, R7 ;  /* 0x0000000700077308 */ /* 0x000fe20000000800 */
[----:B------:R-:W-:Y:S01]  /*3ce0*/  FSEL R79, R25, -INF , P2 ;  /* 0xff800000194f7808 */ /* 0x000fe20001000000 */
[----:B------:R-:W-:Y:S01]  /*3cf0*/  FFMA.FTZ R25, R70, UR38, -R4 ;  /* 0x0000002646197c23 */ /* 0x000fe20008010804 */
[----:B------:R-:W-:-:S02]  /*3d00*/  FMNMX.FTZ R2, R75, R2, !PT ;  /* 0x000000024b027209 */ /* 0x000fc40007810000 */
[----:B------:R-:W-:Y:S02]  /*3d10*/  ISETP.GT.AND P2, PT, R90, 0x89, PT ;  /* 0x000000895a00780c */ /* 0x000fe40003f44270 */
[----:B------:R-:W-:Y:S01]  /*3d20*/  FSEL R67, R28, -INF , P1 ;  /* 0xff8000001c437808 */ /* 0x000fe20000800000 */
[--C-:B------:R-:W-:Y:S01]  /*3d30*/  FFMA.FTZ R28, R42, UR38, -R4.reuse ;  /* 0x000000262a1c7c23 */ /* 0x100fe20008010804 */
[----:B------:R-:W-:Y:S01]  /*3d40*/  FMNMX.FTZ R2, R79, R2, !PT ;  /* 0x000000024f027209 */ /* 0x000fe20007810000 */
[----:B------:R-:W-:Y:S01]  /*3d50*/  FFMA.FTZ R42, R47, UR38, -R4 ;  /* 0x000000262f2a7c23 */ /* 0x000fe20008010804 */
[----:B------:R-:W-:Y:S01]  /*3d60*/  ISETP.GT.AND P1, PT, R90, 0x90, PT ;  /* 0x000000905a00780c */ /* 0x000fe20003f24270 */
[----:B------:R-:W-:Y:S01]  /*3d70*/  MUFU.EX2 R24, R24 ;  /* 0x0000001800187308 */ /* 0x000fe20000000800 */
[----:B------:R-:W-:Y:S02]  /*3d80*/  FSEL R83, R29, -INF , P2 ;  /* 0xff8000001d537808 */ /* 0x000fe40001000000 */
[----:B------:R-:W-:-:S02]  /*3d90*/  FMNMX.FTZ R2, R67, R2, !PT ;  /* 0x0000000243027209 */ /* 0x000fc40007810000 */
[----:B------:R-:W-:Y:S02]  /*3da0*/  ISETP.GT.AND P2, PT, R90, 0x91, PT ;  /* 0x000000915a00780c */ /* 0x000fe40003f44270 */
[----:B------:R-:W-:Y:S01]  /*3db0*/  FSEL R70, R32, -INF , P1 ;  /* 0xff80000020467808 */ /* 0x000fe20000800000 */
[----:B------:R-:W-:-:S01]  /*3dc0*/  FFMA.FTZ R32, R71, UR38, -R4 ;  /* 0x0000002647207c23 */ /* 0x000fc20008010804 */
[----:B------:R-:W-:Y:S01]  /*3dd0*/  FMNMX.FTZ R29, R83, R2, !PT ;  /* 0x00000002531d7209 */ /* 0x000fe20007810000 */
[----:B------:R-:W-:Y:S01]  /*3de0*/  MUFU.EX2 R25, R25 ;  /* 0x0000001900197308 */ /* 0x000fe20000000800 */
[----:B------:R-:W-:Y:S02]  /*3df0*/  ISETP.GT.AND P1, PT, R90, 0x98, PT ;  /* 0x000000985a00780c */ /* 0x000fe40003f24270 */
[----:B------:R-:W-:Y:S01]  /*3e00*/  FSEL R86, R33, -INF , P2 ;  /* 0xff80000021567808 */ /* 0x000fe20001000000 */
[----:B------:R-:W-:-:S01]  /*3e10*/  FFMA.FTZ R33, R46, UR38, -R4 ;  /* 0x000000262e217c23 */ /* 0x000fc20008010804 */
[----:B------:R-:W-:Y:S01]  /*3e20*/  FMNMX.FTZ R29, R70, R29, !PT ;  /* 0x0000001d461d7209 */ /* 0x000fe20007810000 */
[----:B------:R-:W-:-:S01]  /*3e30*/  FFMA.FTZ R46, R55, UR38, -R4 ;  /* 0x00000026372e7c23 */ /* 0x000fc20008010804 */
[----:B------:R-:W-:Y:S01]  /*3e40*/  ISETP.GT.AND P2, PT, R90, 0x99, PT ;  /* 0x000000995a00780c */ /* 0x000fe20003f44270 */
[----:B------:R-:W-:Y:S01]  /*3e50*/  MUFU.EX2 R32, R32 ;  /* 0x0000002000207308 */ /* 0x000fe20000000800 */
[----:B------:R-:W-:Y:S01]  /*3e60*/  FSEL R71, R36, -INF , P1 ;  /* 0xff80000024477808 */ /* 0x000fe20000800000 */
[--C-:B------:R-:W-:Y:S01]  /*3e70*/  FFMA.FTZ R36, R50, UR38, -R4.reuse ;  /* 0x0000002632247c23 */ /* 0x100fe20008010804 */
[----:B------:R-:W-:Y:S01]  /*3e80*/  FMNMX.FTZ R2, R86, R29, !PT ;  /* 0x0000001d56027209 */ /* 0x000fe20007810000 */
[--C-:B------:R-:W-:Y:S01]  /*3e90*/  FFMA.FTZ R29, R43, UR38, -R4.reuse ;  /* 0x000000262b1d7c23 */ /* 0x100fe20008010804 */
[----:B------:R-:W-:Y:S01]  /*3ea0*/  FSEL R87, R37, -INF , P2 ;  /* 0xff80000025577808 */ /* 0x000fe20001000000 */
[----:B------:R-:W-:Y:S01]  /*3eb0*/  FFMA.FTZ R50, R31, UR38, -R4 ;  /* 0x000000261f327c23 */ /* 0x000fe20008010804 */
[----:B------:R-:W-:Y:S01]  /*3ec0*/  FMNMX.FTZ R2, R71, R2, !PT ;  /* 0x0000000247027209 */ /* 0x000fe20007810000 */
[----:B------:R-:W-:-:S02]  /*3ed0*/  IMAD.U32 R31, RZ, RZ, UR38 ;  /* 0x00000026ff1f7e24 */ /* 0x000fc4000f8e00ff */
[----:B------:R-:W-:-:S01]  /*3ee0*/  FFMA.FTZ R37, R51, UR38, -R4 ;  /* 0x0000002633257c23 */ /* 0x000fc20008010804 */
[----:B0-----:R-:W-:Y:S01]  /*3ef0*/  F2FP.SATFINITE.E4M3.F32.PACK_AB_MERGE_C R217, R15, R8, RZ ;  /* 0x000000080fd9723e */ /* 0x001fe200048070ff */
[----:B------:R-:W-:Y:S01]  /*3f00*/  MUFU.EX2 R28, R28 ;  /* 0x0000001c001c7308 */ /* 0x000fe20000000800 */
[----:B------:R-:W-:Y:S02]  /*3f10*/  FMNMX.FTZ R2, R87, R2, !PT ;  /* 0x0000000257027209 */ /* 0x000fe40007810000 */
[----:B--2---:R-:W-:Y:S02]  /*3f20*/  F2FP.SATFINITE.E4M3.F32.PACK_AB_MERGE_C R219, R59, R12, RZ ;  /* 0x0000000c3bdb723e */ /* 0x004fe400048070ff */
[----:B------:R-:W-:Y:S01]  /*3f30*/  F2FP.SATFINITE.E4M3.F32.PACK_AB_MERGE_C R217, R11, R6, R217 ;  /* 0x000000060bd9723e */ /* 0x000fe200048070d9 */
[----:B------:R-:W0:Y:S01]  /*3f40*/  SHFL.BFLY PT, R43, R2, 0x2, 0x1f ;  /* 0x0c401f00022b7f89 */ /* 0x000e2200000e0000 */
[----:B------:R-:W-:Y:S01]  /*3f50*/  F2FP.SATFINITE.E4M3.F32.PACK_AB_MERGE_C R219, R21, R10, R219 ;  /* 0x0000000a15db723e */ /* 0x000fe200048070db */
[----:B------:R-:W-:Y:S01]  /*3f60*/  MUFU.EX2 R29, R29 ;  /* 0x0000001d001d7308 */ /* 0x000fe20000000800 */
[----:B---3--:R-:W-:-:S04]  /*3f70*/  F2FP.SATFINITE.E4M3.F32.PACK_AB_MERGE_C R213, R73, R20, RZ ;  /* 0x0000001449d5723e */ /* 0x008fc800048070ff */
[----:B------:R-:W-:-:S03]  /*3f80*/  F2FP.SATFINITE.E4M3.F32.PACK_AB_MERGE_C R213, R63, R14, R213 ;  /* 0x0000000e3fd5723e */ /* 0x000fc600048070d5 */
[----:B------:R-:W-:Y:S08]  /*3f90*/  MUFU.EX2 R33, R33 ;  /* 0x0000002100217308 */ /* 0x000ff00000000800 */
[----:B------:R-:W-:Y:S01]  /*3fa0*/  MUFU.EX2 R42, R42 ;  /* 0x0000002a002a7308 */ /* 0x000fe20000000800 */
[----:B0-----:R-:W-:-:S07]  /*3fb0*/  FMNMX.FTZ R47, R2, R43, !PT ;  /* 0x0000002b022f7209 */ /* 0x001fce0007810000 */
[----:B------:R0:W-:Y:S01]  /*3fc0*/  MUFU.EX2 R43, R54 ;  /* 0x00000036002b7308 */ /* 0x0001e20000000800 */
[----:B------:R-:W1:Y:S07]  /*3fd0*/  SHFL.BFLY PT, R2, R47, 0x1, 0x1f ;  /* 0x0c201f002f027f89 */ /* 0x000e6e00000e0000 */
[----:B------:R-:W-:Y:S01]  /*3fe0*/  MUFU.EX2 R36, R36 ;  /* 0x0000002400247308 */ /* 0x000fe20000000800 */
[----:B0-----:R-:W-:-:S07]  /*3ff0*/  FFMA.FTZ R54, R35, UR38, -R4 ;  /* 0x0000002623367c23 */ /* 0x001fce0008010804 */
[----:B------:R-:W-:Y:S08]  /*4000*/  MUFU.EX2 R37, R37 ;  /* 0x0000002500257308 */ /* 0x000ff00000000800 */
[----:B------:R-:W-:Y:S01]  /*4010*/  MUFU.EX2 R46, R46 ;  /* 0x0000002e002e7308 */ /* 0x000fe20000000800 */
[----:B-1----:R-:W-:-:S04]  /*4020*/  FMNMX.FTZ R2, R47, R2, !PT ;  /* 0x000000022f027209 */ /* 0x002fc80007810000 */
        /* <DEDUP_REMOVED lines=15> */
[----:B------:R-:W-:Y:S01]  /*4120*/  FADD.FTZ R97, R6, R11 ;  /* 0x0000000b06617221 */ /* 0x000fe20000010000 */
        /* <DEDUP_REMOVED lines=39> */
[----:B-1----:R-:W-:-:S04]  /*43a0*/  F2FP.SATFINITE.E4M3.F32.PACK_AB_MERGE_C R216, R93, R92, RZ ;  /* 0x0000005c5dd8723e */ /* 0x002fc800048070ff */
[----:B------:R-:W-:Y:S02]  /*43b0*/  F2FP.SATFINITE.E4M3.F32.PACK_AB_MERGE_C R216, R88, R31, R216 ;  /* 0x0000001f58d8723e */ /* 0x000fe400048070d8 */
[----:B------:R-:W1:Y:S08]  /*43c0*/  MUFU.EX2 R100, R100 ;  /* 0x0000006400647308 */ /* 0x000e700000000800 */
[----:B------:R3:W-:Y:S08]  /*43d0*/  MUFU.EX2 R91, R62 ;  /* 0x0000003e005b7308 */ /* 0x0007f00000000800 */
[----:B------:R-:W4:Y:S01]  /*43e0*/  MUFU.EX2 R101, R101 ;  /* 0x0000006500657308 */ /* 0x000f220000000800 */
[----:B---3--:R-:W-:-:S01]  /*43f0*/  FADD.FTZ R62, R92, R95 ;  /* 0x0000005f5c3e7221 */ /* 0x008fc20000010000 */
[----:B------:R-:W-:-:S03]  /*4400*/  FADD.FTZ R95, R15, R64 ;  /* 0x000000400f5f7221 */ /* 0x000fc60000010000 */
[----:B------:R-:W-:Y:S01]  /*4410*/  FADD.FTZ R62, R93, R62 ;  /* 0x0000003e5d3e7221 */ /* 0x000fe20000010000 */
[----:B------:R-:W-:-:S01]  /*4420*/  FADD.FTZ R64, R10, R95 ;  /* 0x0000005f0a407221 */ /* 0x000fc20000010000 */
[----:B------:R-:W-:Y:S01]  /*4430*/  CS2R R92, SRZ ;  /* 0x00000000005c7805 */ /* 0x000fe2000001ff00 */
[----:B------:R-:W3:Y:S01]  /*4440*/  MUFU.EX2 R72, R72 ;  /* 0x0000004800487308 */ /* 0x000ee20000000800 */
[----:B0-----:R-:W-:-:S01]  /*4450*/  FADD.FTZ R3, R35, R62 ;  /* 0x0000003e23037221 */ /* 0x001fc20000010000 */
[----:B------:R-:W-:-:S03]  /*4460*/  FADD.FTZ R95, R21, R64 ;  /* 0x00000040155f7221 */ /* 0x000fc60000010000 */
[----:B--2---:R-:W-:Y:S01]  /*4470*/  FADD.FTZ R3, R90, R3 ;  /* 0x000000035a037221 */ /* 0x004fe20000010000 */
[----:B------:R-:W-:-:S02]  /*4480*/  FADD.FTZ R62, R12, R95 ;  /* 0x0000005f0c3e7221 */ /* 0x000fc40000010000 */
[----:B------:R-:W0:Y:S01]  /*4490*/  MUFU.EX2 R89, R58 ;  /* 0x0000003a00597308 */ /* 0x000e220000000800 */
[----:B-1----:R-:W-:-:S01]  /*44a0*/  FADD.FTZ R4, R100, R3 ;  /* 0x0000000364047221 */ /* 0x002fc20000010000 */
[----:B------:R-:W-:Y:S01]  /*44b0*/  FADD.FTZ R97, R59, R62 ;  /* 0x0000003e3b617221 */ /* 0x000fe20000010000 */
[C---:B----4-:R-:W-:Y:S02]  /*44c0*/  F2FP.SATFINITE.E4M3.F32.PACK_AB_MERGE_C R218, R101.reuse, R100, RZ ;  /* 0x0000006465da723e */ /* 0x050fe400048070ff */
[----:B------:R-:W-:Y:S01]  /*44d0*/  FADD.FTZ R95, R101, R4 ;  /* 0x00000004655f7221 */ /* 0x000fe20000010000 */
[----:B------:R-:W-:-:S01]  /*44e0*/  FADD.FTZ R62, R14, R97 ;  /* 0x000000610e3e7221 */ /* 0x000fc20000010000 */
[----:B------:R-:W-:Y:S01]  /*44f0*/  F2FP.SATFINITE.E4M3.F32.PACK_AB_MERGE_C R218, R90, R35, R218 ;  /* 0x000000235ada723e */ /* 0x000fe200048070da */
[----:B------:R-:W1:Y:S01]  /*4500*/  MUFU.EX2 R76, R76 ;  /* 0x0000004c004c7308 */ /* 0x000e620000000800 */
[----:B---3--:R-:W-:-:S01]  /*4510*/  FADD.FTZ R4, R72, R95 ;  /* 0x0000005f48047221 */ /* 0x008fc20000010000 */
[----:B------:R-:W-:Y:S01]  /*4520*/  FADD.FTZ R97, R63, R62 ;  /* 0x0000003e3f617221 */ /* 0x000fe20000010000 */
[----:B------:R-:W-:-:S03]  /*4530*/  CS2R R100, SRZ ;  /* 0x0000000000647805 */ /* 0x000fc6000001ff00 */
[----:B------:R-:W-:Y:S02]  /*4540*/  FADD.FTZ R62, R20, R97 ;  /* 0x00000061143e7221 */ /* 0x000fe40000010000 */
[----:B------:R-:W2:Y:S01]  /*4550*/  MUFU.EX2 R77, R77 ;  /* 0x0000004d004d7308 */ /* 0x000ea20000000800 */
[----:B0-----:R-:W-:-:S07]  /*4560*/  FADD.FTZ R95, R89, R4 ;  /* 0x00000004595f7221 */ /* 0x001fce0000010000 */
[----:B------:R-:W0:Y:S01]  /*4570*/  MUFU.EX2 R47, R47 ;  /* 0x0000002f002f7308 */ /* 0x000e220000000800 */
[----:B-1----:R-:W-:-:S01]  /*4580*/  FADD.FTZ R4, R76, R95 ;  /* 0x0000005f4c047221 */ /* 0x002fc20000010000 */
[----:B------:R-:W-:-:S04]  /*4590*/  FADD.FTZ R95, R73, R62 ;  /* 0x0000003e495f7221 */ /* 0x000fc80000010000 */
[----:B------:R-:W-:Y:S02]  /*45a0*/  FADD.FTZ R62, R30, R95 ;  /* 0x0000005f1e3e7221 */ /* 0x000fe40000010000 */
[----:B------:R-:W1:Y:S01]  /*45b0*/  MUFU.EX2 R80, R81 ;  /* 0x0000005100507308 */ /* 0x000e620000000800 */
[----:B--2---:R-:W-:-:S01]  /*45c0*/  FADD.FTZ R4, R77, R4 ;  /* 0x000000044d047221 */ /* 0x004fc20000010000 */
[----:B------:R-:W-:Y:S01]  /*45d0*/  FADD.FTZ R97, R57, R62 ;  /* 0x0000003e39617221 */ /* 0x000fe20000010000 */
[----:B------:R-:W-:Y:S02]  /*45e0*/  F2FP.SATFINITE.E4M3.F32.PACK_AB_MERGE_C R212, R77, R76, RZ ;  /* 0x0000004c4dd4723e */ /* 0x000fe400048070ff */
[----:B------:R-:W-:Y:S01]  /*45f0*/  CS2R R76, SRZ ;  /* 0x00000000004c7805 */ /* 0x000fe2000001ff00 */
[----:B------:R-:W-:-:S01]  /*4600*/  FADD.FTZ R62, R34, R97 ;  /* 0x00000061223e7221 */ /* 0x000fc20000010000 */
[----:B------:R-:W-:Y:S01]  /*4610*/  F2FP.SATFINITE.E4M3.F32.PACK_AB_MERGE_C R34, R61, R34, RZ ;  /* 0x000000223d22723e */ /* 0x000fe200048070ff */
[----:B------:R-:W2:Y:S01]  /*4620*/  MUFU.EX2 R84, R84 ;  /* 0x0000005400547308 */ /* 0x000ea20000000800 */
[----:B0-----:R-:W-:-:S01]  /*4630*/  FADD.FTZ R95, R47, R4 ;  /* 0x000000042f5f7221 */ /* 0x001fc20000010000 */
[----:B------:R-:W-:Y:S01]  /*4640*/  FADD.FTZ R87, R61, R62 ;  /* 0x0000003e3d577221 */ /* 0x000fe20000010000 */
[----:B------:R-:W-:-:S02]  /*4650*/  F2FP.SATFINITE.E4M3.F32.PACK_AB_MERGE_C R212, R89, R72, R212 ;  /* 0x0000004859d4723e */ /* 0x000fc400048070d4 */
[----:B------:R-:W-:Y:S02]  /*4660*/  CS2R R96, SRZ ;  /* 0x0000000000607805 */ /* 0x000fe4000001ff00 */
[----:B------:R-:W-:Y:S01]  /*4670*/  F2FP.SATFINITE.E4M3.F32.PACK_AB_MERGE_C R215, R57, R30, R34 ;  /* 0x0000001e39d7723e */ /* 0x000fe20004807022 */
[----:B------:R-:W-:Y:S01]  /*4680*/  FADD.FTZ R8, R38, R87 ;  /* 0x0000005726087221 */ /* 0x000fe20000010000 */
[----:B------:R-:W-:Y:S01]  /*4690*/  CS2R R88, SRZ ;  /* 0x0000000000587805 */ /* 0x000fe2000001ff00 */
[----:B------:R-:W0:Y:S01]  /*46a0*/  MUFU.EX2 R85, R85 ;  /* 0x0000005500557308 */ /* 0x000e220000000800 */
[----:B-1----:R-:W-:-:S01]  /*46b0*/  FADD.FTZ R95, R80, R95 ;  /* 0x0000005f505f7221 */ /* 0x002fc20000010000 */
[----:B------:R-:W-:Y:S01]  /*46c0*/  FADD.FTZ R59, R41, R8 ;  /* 0x00000008293b7221 */ /* 0x000fe20000010000 */
[----:B------:R-:W-:Y:S02]  /*46d0*/  CS2R R72, SRZ ;  /* 0x0000000000487805 */ /* 0x000fe4000001ff00 */
[----:B------:R-:W-:-:S02]  /*46e0*/  CS2R R62, SRZ ;  /* 0x00000000003e7805 */ /* 0x000fc4000001ff00 */
[----:B------:R-:W-:Y:S01]  /*46f0*/  CS2R R34, SRZ ;  /* 0x0000000000227805 */ /* 0x000fe2000001ff00 */
[----:B------:R-:W-:Y:S01]  /*4700*/  FADD.FTZ R8, R40, R59 ;  /* 0x0000003b28087221 */ /* 0x000fe20000010000 */
[----:B------:R-:W-:Y:S01]  /*4710*/  F2FP.SATFINITE.E4M3.F32.PACK_AB_MERGE_C R40, R45, R40, RZ ;  /* 0x000000282d28723e */ /* 0x000fe200048070ff */
[----:B------:R-:W1:Y:S01]  /*4720*/  MUFU.EX2 R56, R56 ;  /* 0x0000003800387308 */ /* 0x000e620000000800 */
[----:B--2---:R-:W-:-:S01]  /*4730*/  FADD.FTZ R4, R84, R95 ;  /* 0x0000005f54047221 */ /* 0x004fc20000010000 */
[----:B------:R-:W-:Y:S01]  /*4740*/  FADD.FTZ R12, R45, R8 ;  /* 0x000000082d0c7221 */ /* 0x000fe20000010000 */
[----:B------:R-:W-:Y:S02]  /*4750*/  F2FP.SATFINITE.E4M3.F32.PACK_AB_MERGE_C R209, R41, R38, R40 ;  /* 0x0000002629d1723e */ /* 0x000fe40004807028 */
[----:B------:R-:W-:Y:S02]  /*4760*/  CS2R R94, SRZ ;  /* 0x00000000005e7805 */ /* 0x000fe4000001ff00 */
[----:B------:R-:W-:Y:S01]  /*4770*/  CS2R R40, SRZ ;  /* 0x0000000000287805 */ /* 0x000fe2000001ff00 */
[----:B------:R-:W-:Y:S01]  /*4780*/  FADD.FTZ R59, R13, R12 ;  /* 0x0000000c0d3b7221 */ /* 0x000fe20000010000 */
[----:B------:R-:W-:Y:S01]  /*4790*/  CS2R R30, SRZ ;  /* 0x00000000001e7805 */ /* 0x000fe2000001ff00 */
[----:B------:R-:W2:Y:S01]  /*47a0*/  MUFU.EX2 R60, R60 ;  /* 0x0000003c003c7308 */ /* 0x000ea20000000800 */
[----:B0-----:R-:W-:-:S01]  /*47b0*/  FADD.FTZ R15, R85, R4 ;  /* 0x00000004550f7221 */ /* 0x001fc20000010000 */
[----:B------:R-:W-:-:S04]  /*47c0*/  F2FP.SATFINITE.E4M3.F32.PACK_AB_MERGE_C R84, R85, R84, RZ ;  /* 0x000000545554723e */ /* 0x000fc800048070ff */
[----:B------:R-:W-:Y:S02]  /*47d0*/  F2FP.SATFINITE.E4M3.F32.PACK_AB_MERGE_C R214, R80, R47, R84 ;  /* 0x0000002f50d6723e */ /* 0x000fe40004807054 */
[----:B------:R-:W-:Y:S01]  /*47e0*/  CS2R R84, SRZ ;  /* 0x0000000000547805 */ /* 0x000fe2000001ff00 */
[----:B------:R-:W0:Y:S01]  /*47f0*/  MUFU.EX2 R81, R66 ;  /* 0x0000004200517308 */ /* 0x000e220000000800 */
[----:B-1----:R-:W-:-:S04]  /*4800*/  FADD.FTZ R4, R56, R15 ;  /* 0x0000000f38047221 */ /* 0x002fc80000010000 */
[----:B------:R-:W-:-:S03]  /*4810*/  FADD.FTZ R15, R91, R4 ;  /* 0x000000045b0f7221 */ /* 0x000fc60000010000 */
[----:B------:R-:W1:Y:S01]  /*4820*/  MUFU.EX2 R51, R51 ;  /* 0x0000003300337308 */ /* 0x000e620000000800 */
[----:B--2---:R-:W-:-:S07]  /*4830*/  FADD.FTZ R4, R60, R15 ;  /* 0x0000000f3c047221 */ /* 0x004fce0000010000 */
[----:B------:R-:W2:Y:S01]  /*4840*/  MUFU.EX2 R58, R65 ;  /* 0x00000041003a7308 */ /* 0x000ea20000000800 */
[----:B0-----:R-:W-:-:S01]  /*4850*/  FADD.FTZ R8, R81, R4 ;  /* 0x0000000451087221 */ /* 0x001fc20000010000 */
[----:B------:R-:W-:Y:S02]  /*4860*/  F2FP.SATFINITE.E4M3.F32.PACK_AB_MERGE_C R60, R81, R60, RZ ;  /* 0x0000003c513c723e */ /* 0x000fe400048070ff */
[----:B------:R-:W-:Y:S02]  /*4870*/  CS2R R80, SRZ ;  /* 0x0000000000507805 */ /* 0x000fe4000001ff00 */
[----:B------:R-:W-:Y:S02]  /*4880*/  F2FP.SATFINITE.E4M3.F32.PACK_AB_MERGE_C R208, R91, R56, R60 ;  /* 0x000000385bd0723e */ /* 0x000fe4000480703c */
[----:B------:R-:W-:Y:S01]  /*4890*/  CS2R R90, SRZ ;  /* 0x00000000005a7805 */ /* 0x000fe2000001ff00 */
[----:B------:R-:W0:Y:S01]  /*48a0*/  MUFU.EX2 R68, R68 ;  /* 0x0000004400447308 */ /* 0x000e220000000800 */
[----:B-1----:R-:W-:-:S01]  /*48b0*/  FADD.FTZ R15, R51, R8 ;  /* 0x00000008330f7221 */ /* 0x002fc20000010000 */
[----:B------:R-:W-:Y:S01]  /*48c0*/  FADD.FTZ R8, R24, R59 ;  /* 0x0000003b18087221 */ /* 0x000fe20000010000 */
[----:B------:R-:W-:-:S02]  /*48d0*/  CS2R R60, SRZ ;  /* 0x00000000003c7805 */ /* 0x000fc4000001ff00 */
[----:B------:R-:W-:Y:S01]  /*48e0*/  CS2R R56, SRZ ;  /* 0x0000000000387805 */ /* 0x000fe2000001ff00 */
[----:B------:R-:W-:-:S01]  /*48f0*/  FADD.FTZ R11, R25, R8 ;  /* 0x00000008190b7221 */ /* 0x000fc20000010000 */
[----:B------:R-:W-:Y:S01]  /*4900*/  F2FP.SATFINITE.E4M3.F32.PACK_AB_MERGE_C R25, R32, R25, RZ ;  /* 0x000000192019723e */ /* 0x000fe200048070ff */
[----:B------:R-:W1:Y:S01]  /*4910*/  MUFU.EX2 R69, R69 ;  /* 0x0000004500457308 */ /* 0x000e620000000800 */
[----:B--2---:R-:W-:-:S01]  /*4920*/  FADD.FTZ R15, R58, R15 ;  /* 0x0000000f3a0f7221 */ /* 0x004fc20000010000 */
[----:B------:R-:W-:Y:S01]  /*4930*/  FADD.FTZ R11, R32, R11 ;  /* 0x0000000b200b7221 */ /* 0x000fe20000010000 */
[----:B------:R-:W-:Y:S02]  /*4940*/  F2FP.SATFINITE.E4M3.F32.PACK_AB_MERGE_C R211, R24, R13, R25 ;  /* 0x0000000d18d3723e */ /* 0x000fe40004807019 */
[----:B------:R-:W-:Y:S01]  /*4950*/  CS2R R24, SRZ ;  /* 0x0000000000187805 */ /* 0x000fe2000001ff00 */
[----:B------:R-:W-:-:S02]  /*4960*/  FADD.FTZ R10, R28, R11 ;  /* 0x0000000b1c0a7221 */ /* 0x000fc40000010000 */
[----:B------:R-:W2:Y:S01]  /*4970*/  MUFU.EX2 R74, R74 ;  /* 0x0000004a004a7308 */ /* 0x000ea20000000800 */
[----:B0-----:R-:W-:-:S01]  /*4980*/  FADD.FTZ R6, R68, R15 ;  /* 0x0000000f44067221 */ /* 0x001fc20000010000 */
[----:B------:R-:W-:-:S04]  /*4990*/  FADD.FTZ R10, R29, R10 ;  /* 0x0000000a1d0a7221 */ /* 0x000fc80000010000 */
[----:B------:R-:W-:Y:S01]  /*49a0*/  FADD.FTZ R15, R33, R10 ;  /* 0x0000000a210f7221 */ /* 0x000fe20000010000 */
[C---:B------:R-:W-:Y:S01]  /*49b0*/  F2FP.SATFINITE.E4M3.F32.PACK_AB_MERGE_C R33, R42.reuse, R33, RZ ;  /* 0x000000212a21723e */ /* 0x040fe200048070ff */
[----:B------:R-:W0:Y:S01]  /*49c0*/  MUFU.EX2 R65, R78 ;  /* 0x0000004e00417308 */ /* 0x000e220000000800 */
[C---:B-1----:R-:W-:Y:S01]  /*49d0*/  F2FP.SATFINITE.E4M3.F32.PACK_AB_MERGE_C R68, R69.reuse, R68, RZ ;  /* 0x000000444544723e */ /* 0x042fe200048070ff */
[----:B------:R-:W-:Y:S01]  /*49e0*/  FADD.FTZ R69, R69, R6 ;  /* 0x0000000645457221 */ /* 0x000fe20000010000 */
[----:B------:R-:W-:-:S01]  /*49f0*/  FADD.FTZ R15, R42, R15 ;  /* 0x0000000f2a0f7221 */ /* 0x000fc20000010000 */
[----:B------:R-:W-:Y:S02]  /*4a00*/  F2FP.SATFINITE.E4M3.F32.PACK_AB_MERGE_C R205, R29, R28, R33 ;  /* 0x0000001c1dcd723e */ /* 0x000fe40004807021 */
[----:B------:R-:W-:Y:S02]  /*4a10*/  CS2R R32, SRZ ;  /* 0x0000000000207805 */ /* 0x000fe4000001ff00 */
[----:B------:R-:W-:Y:S01]  /*4a20*/  F2FP.SATFINITE.E4M3.F32.PACK_AB_MERGE_C R210, R58, R51, R68 ;  /* 0x000000333ad2723e */ /* 0x000fe20004807044 */
[----:B------:R-:W-:-:S01]  /*4a30*/  FADD.FTZ R10, R36, R15 ;  /* 0x0000000f240a7221 */ /* 0x000fc20000010000 */
[----:B------:R-:W1:Y:S01]  /*4a40*/  MUFU.EX2 R44, R44 ;  /* 0x0000002c002c7308 */ /* 0x000e620000000800 */
[----:B--2---:R-:W-:-:S01]  /*4a50*/  FADD.FTZ R8, R74, R69 ;  /* 0x000000454a087221 */ /* 0x004fc20000010000 */
[----:B------:R-:W-:Y:S01]  /*4a60*/  CS2R R68, SRZ ;  /* 0x0000000000447805 */ /* 0x000fe2000001ff00 */
[----:B------:R-:W-:-:S01]  /*4a70*/  FADD.FTZ R10, R37, R10 ;  /* 0x0000000a250a7221 */ /* 0x000fc20000010000 */
[----:B------:R-:W-:-:S02]  /*4a80*/  CS2R R58, SRZ ;  /* 0x00000000003a7805 */ /* 0x000fc4000001ff00 */
[----:B------:R-:W-:Y:S01]  /*4a90*/  CS2R R28, SRZ ;  /* 0x00000000001c7805 */ /* 0x000fe2000001ff00 */
[----:B------:R-:W-:Y:S01]  /*4aa0*/  FADD.FTZ R15, R43, R10 ;  /* 0x0000000a2b0f7221 */ /* 0x000fe20000010000 */
[----:B------:R-:W2:Y:S01]  /*4ab0*/  MUFU.EX2 R3, R82 ;  /* 0x0000005200037308 */ /* 0x000ea20000000800 */
[----:B0-----:R-:W-:-:S01]  /*4ac0*/  FADD.FTZ R11, R65, R8 ;  /* 0x00000008410b7221 */ /* 0x001fc20000010000 */
[C---:B------:R-:W-:Y:S01]  /*4ad0*/  F2FP.SATFINITE.E4M3.F32.PACK_AB_MERGE_C R43, R46.reuse, R43, RZ ;  /* 0x0000002b2e2b723e */ /* 0x040fe200048070ff */
[----:B------:R-:W-:-:S01]  /*4ae0*/  FADD.FTZ R15, R46, R15 ;  /* 0x0000000f2e0f7221 */ /* 0x000fc20000010000 */
[----:B------:R-:W-:Y:S02]  /*4af0*/  CS2R R46, SRZ ;  /* 0x00000000002e7805 */ /* 0x000fe4000001ff00 */
[----:B------:R-:W-:Y:S01]  /*4b00*/  F2FP.SATFINITE.E4M3.F32.PACK_AB_MERGE_C R207, R37, R36, R43 ;  /* 0x0000002425cf723e */ /* 0x000fe2000480702b */
[----:B------:R-:W-:Y:S01]  /*4b10*/  FADD.FTZ R12, R26, R15 ;  /* 0x0000000f1a0c7221 */ /* 0x000fe20000010000 */
[----:B------:R-:W0:Y:S01]  /*4b20*/  MUFU.EX2 R48, R48 ;  /* 0x0000003000307308 */ /* 0x000e220000000800 */
[----:B-1----:R-:W-:-:S01]  /*4b30*/  FADD.FTZ R8, R44, R11 ;  /* 0x0000000b2c087221 */ /* 0x002fc20000010000 */
[----:B------:R-:W-:Y:S01]  /*4b40*/  CS2R R42, SRZ ;  /* 0x00000000002a7805 */ /* 0x000fe2000001ff00 */
[----:B------:R-:W-:-:S01]  /*4b50*/  FADD.FTZ R14, R27, R12 ;  /* 0x0000000c1b0e7221 */ /* 0x000fc20000010000 */
[----:B------:R-:W-:-:S03]  /*4b60*/  CS2R R36, SRZ ;  /* 0x0000000000247805 */ /* 0x000fc6000001ff00 */
[----:B------:R-:W-:Y:S01]  /*4b70*/  FADD.FTZ R13, R5, R14 ;  /* 0x0000000e050d7221 */ /* 0x000fe20000010000 */
[----:B------:R-:W1:Y:S01]  /*4b80*/  MUFU.EX2 R49, R49 ;  /* 0x0000003100317308 */ /* 0x000e620000000800 */
[----:B--2---:R-:W-:-:S01]  /*4b90*/  FADD.FTZ R11, R3, R8 ;  /* 0x00000008030b7221 */ /* 0x004fc20000010000 */
[----:B------:R-:W-:-:S04]  /*4ba0*/  F2FP.SATFINITE.E4M3.F32.PACK_AB_MERGE_C R44, R3, R44, RZ ;  /* 0x0000002c032c723e */ /* 0x000fc800048070ff */
[----:B------:R-:W-:Y:S02]  /*4bb0*/  F2FP.SATFINITE.E4M3.F32.PACK_AB_MERGE_C R204, R65, R74, R44 ;  /* 0x0000004a41cc723e */ /* 0x000fe4000480702c */
[----:B------:R-:W-:Y:S01]  /*4bc0*/  CS2R R64, SRZ ;  /* 0x0000000000407805 */ /* 0x000fe2000001ff00 */
[----:B------:R-:W2:Y:S01]  /*4bd0*/  MUFU.EX2 R52, R52 ;  /* 0x0000003400347308 */ /* 0x000ea20000000800 */
[----:B0-----:R-:W-:-:S01]  /*4be0*/  FADD.FTZ R8, R48, R11 ;  /* 0x0000000b30087221 */ /* 0x001fc20000010000 */
[----:B------:R-:W-:-:S06]  /*4bf0*/  CS2R R44, SRZ ;  /* 0x00000000002c7805 */ /* 0x000fcc000001ff00 */
[----:B------:R-:W0:Y:S01]  /*4c00*/  MUFU.EX2 R53, R53 ;  /* 0x0000003500357308 */ /* 0x000e220000000800 */
[----:B-1----:R-:W-:-:S07]  /*4c10*/  FADD.FTZ R11, R49, R8 ;  /* 0x00000008310b7221 */ /* 0x002fce0000010000 */
[----:B------:R-:W1:Y:S01]  /*4c20*/  MUFU.EX2 R75, R75 ;  /* 0x0000004b004b7308 */ /* 0x000e620000000800 */
[----:B--2---:R-:W-:-:S07]  /*4c30*/  FADD.FTZ R8, R52, R11 ;  /* 0x0000000b34087221 */ /* 0x004fce0000010000 */
[----:B------:R2:W3:Y:S01]  /*4c40*/  MUFU.EX2 R4, R79 ;  /* 0x0000004f00047308 */ /* 0x0004e20000000800 */
[----:B0-----:R-:W-:-:S01]  /*4c50*/  FADD.FTZ R10, R53, R8 ;  /* 0x00000008350a7221 */ /* 0x001fc20000010000 */
[----:B------:R-:W-:-:S04]  /*4c60*/  F2FP.SATFINITE.E4M3.F32.PACK_AB_MERGE_C R52, R53, R52, RZ ;  /* 0x000000343534723e */ /* 0x000fc800048070ff */
[----:B------:R-:W-:Y:S02]  /*4c70*/  F2FP.SATFINITE.E4M3.F32.PACK_AB_MERGE_C R206, R49, R48, R52 ;  /* 0x0000003031ce723e */ /* 0x000fe40004807034 */
[----:B------:R-:W-:Y:S01]  /*4c80*/  CS2R R52, SRZ ;  /* 0x0000000000347805 */ /* 0x000fe2000001ff00 */
[----:B------:R-:W0:Y:S01]  /*4c90*/  MUFU.EX2 R67, R67 ;  /* 0x0000004300437308 */ /* 0x000e220000000800 */
[----:B-1----:R-:W-:-:S01]  /*4ca0*/  FADD.FTZ R11, R75, R10 ;  /* 0x0000000a4b0b7221 */ /* 0x002fc20000010000 */
[----:B--2---:R-:W-:Y:S02]  /*4cb0*/  CS2R R78, SRZ ;  /* 0x00000000004e7805 */ /* 0x004fe4000001ff00 */
[----:B------:R-:W-:-:S04]  /*4cc0*/  CS2R R48, SRZ ;  /* 0x0000000000307805 */ /* 0x000fc8000001ff00 */
[----:B------:R1:W2:Y:S01]  /*4cd0*/  MUFU.EX2 R6, R83 ;  /* 0x0000005300067308 */ /* 0x0002a20000000800 */
[----:B---3--:R-:W-:-:S07]  /*4ce0*/  FADD.FTZ R12, R4, R11 ;  /* 0x0000000b040c7221 */ /* 0x008fce0000010000 */
[----:B------:R-:W3:Y:S01]  /*4cf0*/  MUFU.EX2 R70, R70 ;  /* 0x0000004600467308 */ /* 0x000ee20000000800 */
[----:B0-----:R-:W-:-:S01]  /*4d00*/  FADD.FTZ R11, R67, R12 ;  /* 0x0000000c430b7221 */ /* 0x001fc20000010000 */
[C---:B------:R-:W-:Y:S01]  /*4d10*/  F2FP.SATFINITE.E4M3.F32.PACK_AB_MERGE_C R12, R50.reuse, R5, RZ ;  /* 0x00000005320c723e */ /* 0x040fe200048070ff */
[----:B------:R-:W-:-:S01]  /*4d20*/  FADD.FTZ R50, R50, R13 ;  /* 0x0000000d32327221 */ /* 0x000fc20000010000 */
[----:B-1----:R-:W-:Y:S02]  /*4d30*/  CS2R R82, SRZ ;  /* 0x0000000000527805 */ /* 0x002fe4000001ff00 */
[----:B------:R-:W-:Y:S01]  /*4d40*/  F2FP.SATFINITE.E4M3.F32.PACK_AB_MERGE_C R201, R27, R26, R12 ;  /* 0x0000001a1bc9723e */ /* 0x000fe2000480700c */
[----:B------:R-:W-:Y:S01]  /*4d50*/  FADD.FTZ R5, R7, R50 ;  /* 0x0000003207057221 */ /* 0x000fe20000010000 */
[----:B------:R0:W1:Y:S01]  /*4d60*/  MUFU.EX2 R3, R86 ;  /* 0x0000005600037308 */ /* 0x0000620000000800 */
[----:B--2---:R-:W-:-:S01]  /*4d70*/  FADD.FTZ R11, R6, R11 ;  /* 0x0000000b060b7221 */ /* 0x004fc20000010000 */
[----:B------:R-:W-:-:S02]  /*4d80*/  F2FP.SATFINITE.E4M3.F32.PACK_AB_MERGE_C R67, R6, R67, RZ ;  /* 0x000000430643723e */ /* 0x000fc400048070ff */
[----:B------:R-:W-:Y:S02]  /*4d90*/  CS2R R50, SRZ ;  /* 0x0000000000327805 */ /* 0x000fe4000001ff00 */
[----:B------:R-:W-:Y:S02]  /*4da0*/  CS2R R26, SRZ ;  /* 0x00000000001a7805 */ /* 0x000fe4000001ff00 */
[----:B------:R-:W-:Y:S01]  /*4db0*/  F2FP.SATFINITE.E4M3.F32.PACK_AB_MERGE_C R200, R4, R75, R67 ;  /* 0x0000004b04c8723e */ /* 0x000fe20004807043 */
[----:B------:R-:W-:Y:S01]  /*4dc0*/  FADD.FTZ R4, R54, R5 ;  /* 0x0000000536047221 */ /* 0x000fe20000010000 */
[----:B------:R-:W-:Y:S01]  /*4dd0*/  MUFU.EX2 R71, R71 ;  /* 0x0000004700477308 */ /* 0x000fe20000000800 */
[----:B---3--:R-:W-:-:S01]  /*4de0*/  FADD.FTZ R6, R70, R11 ;  /* 0x0000000b46067221 */ /* 0x008fc20000010000 */
[----:B0-----:R-:W-:Y:S02]  /*4df0*/  CS2R R86, SRZ ;  /* 0x0000000000567805 */ /* 0x001fe4000001ff00 */
[----:B------:R-:W-:-:S02]  /*4e00*/  CS2R R74, SRZ ;  /* 0x00000000004a7805 */ /* 0x000fc4000001ff00 */
[----:B------:R-:W-:Y:S02]  /*4e10*/  CS2R R66, SRZ ;  /* 0x0000000000427805 */ /* 0x000fe4000001ff00 */
[----:B------:R-:W0:Y:S01]  /*4e20*/  MUFU.EX2 R8, R55 ;  /* 0x0000003700087308 */ /* 0x000e220000000800 */
[----:B-1----:R-:W-:-:S07]  /*4e30*/  FADD.FTZ R6, R3, R6 ;  /* 0x0000000603067221 */ /* 0x002fce0000010000 */
[----:B------:R-:W-:Y:S08]  /*4e40*/  MUFU.EX2 R9, R9 ;  /* 0x0000000900097308 */ /* 0x000ff00000000800 */
[----:B------:R1:W2:Y:S01]  /*4e50*/  MUFU.EX2 R10, R39 ;  /* 0x00000027000a7308 */ /* 0x0002a20000000800 */
[----:B0-----:R-:W-:Y:S01]  /*4e60*/  F2FP.SATFINITE.E4M3.F32.PACK_AB_MERGE_C R5, R8, R71, RZ ;  /* 0x000000470805723e */ /* 0x001fe200048070ff */
[----:B------:R-:W-:-:S03]  /*4e70*/  FADD.FTZ R71, R71, R6 ;  /* 0x0000000647477221 */ /* 0x000fc60000010000 */
[----:B------:R-:W-:Y:S02]  /*4e80*/  F2FP.SATFINITE.E4M3.F32.PACK_AB_MERGE_C R202, R3, R70, R5 ;  /* 0x0000004603ca723e */ /* 0x000fe40004807005 */
[----:B-1----:R-:W-:Y:S02]  /*4e90*/  CS2R R38, SRZ ;  /* 0x0000000000267805 */ /* 0x002fe4000001ff00 */
[----:B--2---:R-:W-:Y:S01]  /*4ea0*/  F2FP.SATFINITE.E4M3.F32.PACK_AB_MERGE_C R11, R10, R9, RZ ;  /* 0x000000090a0b723e */ /* 0x004fe200048070ff */
[----:B------:R-:W-:-:S01]  /*4eb0*/  FADD.FTZ R9, R9, R4 ;  /* 0x0000000409097221 */ /* 0x000fc20000010000 */
[----:B------:R-:W-:Y:S01]  /*4ec0*/  FADD.FTZ R4, R8, R71 ;  /* 0x0000004708047221 */ /* 0x000fe20000010000 */
[----:B------:R-:W-:Y:S02]  /*4ed0*/  CS2R R70, SRZ ;  /* 0x0000000000467805 */ /* 0x000fe4000001ff00 */
[----:B------:R-:W-:Y:S01]  /*4ee0*/  F2FP.SATFINITE.E4M3.F32.PACK_AB_MERGE_C R203, R54, R7, R11 ;  /* 0x0000000736cb723e */ /* 0x000fe2000480700b */
[----:B------:R-:W-:-:S01]  /*4ef0*/  FADD.FTZ R3, R10, R9 ;  /* 0x000000090a037221 */ /* 0x000fc20000010000 */
[----:B------:R-:W-:Y:S01]  /*4f00*/  CS2R R54, SRZ ;  /* 0x0000000000367805 */ /* 0x000fe2000001ff00 */
[----:B------:R-:W-:Y:S06]  /*4f10*/  @!P1 BRA `(.L_x_5818) ;  /* 0x0000003800a49947 */ /* 0x000fec0003800000 */
[----:B------:R-:W-:Y:S01]  /*4f20*/  IMAD.MOV.U32 R6, RZ, RZ, R0 ;  /* 0x000000ffff067224 */ /* 0x000fe200078e0000 */
[----:B------:R-:W-:Y:S01]  /*4f30*/  UMOV UR57, UR45 ;  /* 0x0000002d00397c82 */ /* 0x000fe20008000000 */
[----:B------:R-:W-:Y:S01]  /*4f40*/  IMAD.MOV.U32 R5, RZ, RZ, R2 ;  /* 0x000000ffff057224 */ /* 0x000fe200078e0002 */
[----:B------:R-:W-:Y:S01]  /*4f50*/  UMOV UR55, UR44 ;  /* 0x0000002c00377c82 */ /* 0x000fe20008000000 */
[----:B------:R-:W-:Y:S01]  /*4f60*/  IMAD.MOV.U32 R119, RZ, RZ, RZ ;  /* 0x000000ffff777224 */ /* 0x000fe200078e00ff */
[----:B------:R-:W-:-:S06]  /*4f70*/  ULDC UR51, c[0x0][0x288] ;  /* 0x0000a20000337ab9 */ /* 0x000fcc0000000800 */
.L_x_5829:
[----:B------:R-:W-:Y:S01]  /*4f80*/  ISETP.NE.AND P2, PT, RZ, UR42, PT ;  /* 0x0000002aff007c0c */ /* 0x000fe2000bf45270 */
[----:B------:R-:W-:-:S04]  /*4f90*/  UISETP.NE.AND UP0, UPT, UR55, 0x1, UPT ;  /* 0x000000013700788c */ /* 0x000fc8000bf05270 */
[----:B------:R-:W-:-:S04]  /*4fa0*/  USEL UR45, URZ, 0x1, UP0 ;  /* 0x000000013f2d7887 */ /* 0x000fc80008000000 */
[----:B------:R-:W-:-:S04]  /*4fb0*/  ULOP3.LUT UR45, UR57, UR45, URZ, 0x3c, !UPT ;  /* 0x0000002d392d7292 */ /* 0x000fc8000f8e3c3f */
[----:B------:R-:W-:Y:S08]  /*4fc0*/  @P2 BRA `(.L_x_5819) ;  /* 0x0000000000382947 */ /* 0x000ff00003800000 */
[----:B------:R-:W-:Y:S05]  /*4fd0*/  @!P0 BRA `(.L_x_5820) ;  /* 0x0000000000048947 */ /* 0x000fea0003800000 */
[----:B------:R-:W-:Y:S01]  /*4fe0*/  BPT.TRAP 0x1 ;  /* 0x000000040000795c */ /* 0x000fe20000300000 */
.L_x_5820:
        /* <DEDUP_REMOVED lines=9> */
.L_x_5821:
[----:B-1----:R-:W-:Y:S05]  /*5080*/  @P1 BRA `(.L_x_5819) ;  /* 0x0000000000081947 */ /* 0x002fea0003800000 */
[----:B------:R-:W1:Y:S02]  /*5090*/  SYNCS.PHASECHK.TRANS64.TRYWAIT P1, [UR6+0x33430], R0 ;  /* 0x03343000ff0075a7 */ /* 0x000e640008020146 */
[----:B-1----:R-:W-:Y:S05]  /*50a0*/  @!P1 BRA `(.L_x_5822) ;  /* 0x0000010000989947 */ /* 0x002fea0003800000 */
.L_x_5819:
[----:B------:R-:W2:Y:S01]  /*50b0*/  S2R R2, SR_TID.X ;  /* 0x0000000000027919 */ /* 0x000ea20000002100 */
[----:B------:R-:W-:Y:S01]  /*50c0*/  UIADD3 UR44, UR55, 0x1, URZ ;  /* 0x00000001372c7890 */ /* 0x000fe2000fffe03f */
[----:B------:R-:W-:Y:S01]  /*50d0*/  UMOV UR27, 0x80000020 ;  /* 0x80000020001b7882 */ /* 0x000fe20000000000 */
[----:B------:R-:W-:Y:S02]  /*50e0*/  UMOV UR28, UR24 ;  /* 0x00000018001c7c82 */ /* 0x000fe40008000000 */
[----:B------:R-:W-:Y:S01]  /*50f0*/  UISETP.NE.AND UP0, UPT, UR44, 0x2, UPT ;  /* 0x000000022c00788c */ /* 0x000fe2000bf05270 */
[----:B------:R-:W-:Y:S01]  /*5100*/  UMOV UR29, UR25 ;  /* 0x00000019001d7c82 */ /* 0x000fe20008000000 */
[----:B------:R-:W-:Y:S02]  /*5110*/  UMOV UR31, 0x80000020 ;  /* 0x80000020001f7882 */ /* 0x000fe40000000000 */
[----:B------:R-:W-:Y:S01]  /*5120*/  USEL UR44, UR44, URZ, UP0 ;  /* 0x0000003f2c2c7287 */ /* 0x000fe20008000000 */
[----:B------:R-:W-:Y:S01]  /*5130*/  UMOV UR32, UR24 ;  /* 0x0000001800207c82 */ /* 0x000fe20008000000 */
[----:B------:R-:W-:-:S02]  /*5140*/  UMOV UR33, UR25 ;  /* 0x0000001900217c82 */ /* 0x000fc40008000000 */
[----:B------:R-:W-:Y:S01]  /*5150*/  UIMAD UR58, UR44, 0x780, UR48 ;  /* 0x000007802c3a78a4 */ /* 0x000fe2000f8e0230 */
[----:B------:R-:W-:Y:S01]  /*5160*/  UMOV UR35, 0x80000020 ;  /* 0x8000002000237882 */ /* 0x000fe20000000000 */
[----:B------:R-:W-:Y:S02]  /*5170*/  UMOV UR7, 0x80000020 ;  /* 0x8000002000077882 */ /* 0x000fe40000000000 */
[----:B------:R-:W-:Y:S02]  /*5180*/  UIADD3 UR30, UR58, 0x80, URZ ;  /* 0x000000803a1e7890 */ /* 0x000fe4000fffe03f */
[----:B------:R-:W-:Y:S02]  /*5190*/  UIADD3 UR34, UR58, 0x100, URZ ;  /* 0x000001003a227890 */ /* 0x000fe4000fffe03f */
[----:B------:R-:W-:Y:S01]  /*51a0*/  UMOV UR26, UR58 ;  /* 0x0000003a001a7c82 */ /* 0x000fe20008000000 */
[----:B------:R-:W-:Y:S02]  /*51b0*/  UIADD3 UR6, UR58, 0x200, URZ ;  /* 0x000002003a067890 */ /* 0x000fe4000fffe03f */
[----:B------:R-:W-:Y:S01]  /*51c0*/  UIADD3 UR10, UR58, 0x202, URZ ;  /* 0x000002023a0a7890 */ /* 0x000fe2000fffe03f */
[----:B------:R-:W-:Y:S01]  /*51d0*/  UMOV UR11, 0x80000020 ;  /* 0x80000020000b7882 */ /* 0x000fe20000000000 */
[----:B------:R-:W-:Y:S01]  /*51e0*/  UIADD3 UR14, UR58, 0x282, URZ ;  /* 0x000002823a0e7890 */ /* 0x000fe2000fffe03f */
[----:B------:R-:W-:Y:S01]  /*51f0*/  UMOV UR15, 0x80000020 ;  /* 0x80000020000f7882 */ /* 0x000fe20000000000 */
[----:B------:R-:W-:Y:S01]  /*5200*/  UIADD3 UR18, UR58, 0x500, URZ ;  /* 0x000005003a127890 */ /* 0x000fe2000fffe03f */
[----:B--2---:R-:W-:Y:S01]  /*5210*/  SHF.R.U32.HI R2, RZ, 0x7, R2 ;  /* 0x00000007ff027819 */ /* 0x004fe20000011602 */
[----:B------:R-:W-:Y:S01]  /*5220*/  UMOV UR19, 0x80000020 ;  /* 0x8000002000137882 */ /* 0x000fe20000000000 */
[----:B------:R-:W-:Y:S01]  /*5230*/  UIADD3 UR22, UR58, 0x502, URZ ;  /* 0x000005023a167890 */ /* 0x000fe2000fffe03f */
[----:B------:R-:W-:-:S02]  /*5240*/  UMOV UR23, 0x80000020 ;  /* 0x8000002000177882 */ /* 0x000fc40000000000 */
[----:B01----:R-:W-:-:S05]  /*5250*/  VIADD R0, R2, 0x8 ;  /* 0x0000000802007836 */ /* 0x003fca0000000000 */
[----:B------:R0:W-:Y:S06]  /*5260*/  BAR.SYNC.DEFER_BLOCKING R0, 0x100 ;  /* 0x000400000000751d */ /* 0x0001ec0000010000 */
[----:B------:R-:W-:-:S06]  /*5270*/  WARPGROUP.ARRIVE ;  /* 0x00000000000079c5 */ /* 0x000fcc0000000000 */
[----:B------:R-:W-:Y:S01]  /*5280*/  QGMMA.64x32x32.F32.E4M3.E4M3 R184, gdesc[UR24], RZ, !UPT, gsb0 ;  /* 0x0060000018b879f3 */ /* 0x000fe2000c0008ff */
[----:B------:R-:W-:Y:S01]  /*5290*/  UIADD3 UR26, UR58, 0x180, URZ ;  /* 0x000001803a1a7890 */ /* 0x000fe2000fffe03f */
        /* <DEDUP_REMOVED lines=160> */
.L_x_5824:
[----:B------:R-:W-:Y:S01]  /*5ca0*/  ULEA UR6, UR55, UR41, 0x3 ;  /* 0x0000002937067291 */ /* 0x000fe2000f8e183f */
[----:B------:R-:W-:-:S05]  /*5cb0*/  IMAD.U32 R0, RZ, RZ, UR57 ;  /* 0x00000039ff007e24 */ /* 0x000fca000f8e00ff */
[----:B------:R-:W-:-:S04]  /*5cc0*/  SHF.L.U32 R0, R0, 0x1f, RZ ;  /* 0x0000001f00007819 */ /* 0x000fc800000006ff */
[----:B------:R0:W1:Y:S01]  /*5cd0*/  SYNCS.PHASECHK.TRANS64.TRYWAIT P1, [UR6+0x33450], R0 ;  /* 0x03345000ff0075a7 */ /* 0x0000620008020146 */
[----:B------:R-:W-:Y:S05]  /*5ce0*/  @!P0 BRA `(.L_x_5825) ;  /* 0x0000000000048947 */ /* 0x000fea0003800000 */
[----:B------:R-:W-:Y:S01]  /*5cf0*/  BPT.TRAP 0x1 ;  /* 0x000000040000795c */ /* 0x000fe20000300000 */
.L_x_5825:
[----:B-1----:R-:W-:Y:S05]  /*5d00*/  @P1 BRA `(.L_x_5823) ;  /* 0x0000000000081947 */ /* 0x002fea0003800000 */
[----:B------:R-:W1:Y:S02]  /*5d10*/  SYNCS.PHASECHK.TRANS64.TRYWAIT P1, [UR6+0x33450], R0 ;  /* 0x03345000ff0075a7 */ /* 0x000e640008020146 */
[----:B-1----:R-:W-:Y:S05]  /*5d20*/  @!P1 BRA `(.L_x_5826) ;  /* 0x000000f400909947 */ /* 0x002fea0003800000 */
.L_x_5823:
        /* <DEDUP_REMOVED lines=36> */
.L_x_5827:
[----:B------:R-:W-:Y:S01]  /*5f70*/  UISETP.NE.AND UP0, UPT, UR50, URZ, UPT ;  /* 0x0000003f3200728c */ /* 0x000fe2000bf05270 */
[----:B0-----:R-:W-:Y:S01]  /*5f80*/  VIADD R0, R18, UR39 ;  /* 0x0000002712007c36 */ /* 0x001fe20008000000 */
[----:B------:R-:W0:Y:S01]  /*5f90*/  LDC R8, c[0x0][0x2f0] ;  /* 0x0000bc00ff087b82 */ /* 0x000e220000000800 */
        /* <DEDUP_REMOVED lines=8> */
[----:B------:R-:W-:Y:S02]  /*6020*/  UIMAD UR6, UR56, -0xa0, UR6 ;  /* 0xffffff60380678a4 */ /* 0x000fe4000f8e0206 */
[----:B------:R-:W1:Y:S04]  /*6030*/  SHFL.IDX PT, R2, R0, RZ, 0x1c1f ;  /* 0x001c1fff00027589 */ /* 0x000e6800000e0000 */
[----:B------:R-:W-:Y:S01]  /*6040*/  IMAD R7, R17, R10, UR6 ;  /* 0x0000000611077e24 */ /* 0x000fe2000f8e020a */
[----:B------:R-:W2:Y:S01]  /*6050*/  SHFL.IDX PT, R0, R0, 0x1, 0x1c1f ;  /* 0x003c1f0000007f89 */ /* 0x000ea200000e0000 */
[----:B------:R-:W-:-:S02]  /*6060*/  ULEA UR6, UR44, UR41, 0x3 ;  /* 0x000000292c067291 */ /* 0x000fc4000f8e183f */
[----:B0-----:R-:W-:Y:S02]  /*6070*/  IMAD R7, R8, UR49, R7 ;  /* 0x0000003108077c24 */ /* 0x001fe4000f8e0207 */
[----:B------:R-:W-:-:S04]  /*6080*/  UIADD3 UR6, UR6, 0x33440, URZ ;  /* 0x0003344006067890 */ /* 0x000fc8000fffe03f */
[----:B------:R-:W-:-:S09]  /*6090*/  UPRMT UR6, UR40, 0x654, UR6 ;  /* 0x0000065428067896 */ /* 0x000fd20008000006 */
[----:B------:R-:W-:Y:S01]  /*60a0*/  SYNCS.ARRIVE.TRANS64.RED.A1T0 RZ, [UR6], RZ ;  /* 0x000000ffffff79a7 */ /* 0x000fe20008100406 */
[----:B-1----:R-:W-:-:S04]  /*60b0*/  IADD3 R2, R2, -UR51, R7 ;  /* 0x8000003302027c10 */ /* 0x002fc8000fffe007 */
[C---:B------:R-:W-:Y:S02]  /*60c0*/  ISETP.GT.AND P1, PT, R2.reuse, RZ, PT ;  /* 0x000000ff0200720c */ /* 0x040fe40003f24270 */
[----:B------:R-:W-:Y:S02]  /*60d0*/  ISETP.GT.AND P2, PT, R2, 0x1, PT ;  /* 0x000000010200780c */ /* 0x000fe40003f44270 */
        /* <DEDUP_REMOVED lines=116> */
[----:B------:R-:W-:Y:S02]  /*6820*/  FMNMX.FTZ R2, R132, R9, !PT ;  /* 0x0000000984027209 */ /* 0x000fe40007810000 */
[----:B--2---:R-:W-:-:S02]  /*6830*/  IADD3 R7, R0, -UR51, R7 ;  /* 0x8000003300077c10 */ /* 0x004fc4000fffe007 */
[----:B------:R-:W-:Y:S02]  /*6840*/  FMNMX.FTZ R10, R133, R2, !PT ;  /* 0x00000002850a7209 */ /* 0x000fe40007810000 */
[C---:B------:R-:W-:Y:S02]  /*6850*/  ISETP.GT.AND P2, PT, R7.reuse, RZ, PT ;  /* 0x000000ff0700720c */ /* 0x040fe40003f44270 */
[C---:B------:R-:W-:Y:S01]  /*6860*/  ISETP.GT.AND P3, PT, R7.reuse, 0x1, PT ;  /* 0x000000010700780c */ /* 0x040fe20003f64270 */
[----:B------:R-:W0:Y:S01]  /*6870*/  SHFL.BFLY PT, R9, R10, 0x2, 0x1f ;  /* 0x0c401f000a097f89 */ /* 0x000e2200000e0000 */
[----:B------:R-:W-:Y:S02]  /*6880*/  FSEL R15, R186, -INF , P2 ;  /* 0xff800000ba0f7808 */ /* 0x000fe40001000000 */
        /* <DEDUP_REMOVED lines=11> */
[----:B0-----:R-:W-:Y:S01]  /*6940*/  FMNMX.FTZ R11, R10, R9, !PT ;  /* 0x000000090a0b7209 */ /* 0x001fe20007810000 */
[----:B------:R-:W-:Y:S01]  /*6950*/  IMAD.U32 R9, RZ, RZ, UR38 ;  /* 0x00000026ff097e24 */ /* 0x000fe2000f8e00ff */
[----:B------:R-:W-:Y:S02]  /*6960*/  ISETP.GT.AND P2, PT, R7, 0x18, PT ;  /* 0x000000180700780c */ /* 0x000fe40003f44270 */
[----:B------:R-:W-:Y:S01]  /*6970*/  FSEL R195, R195, -INF , P3 ;  /* 0xff800000c3c37808 */ /* 0x000fe20001800000 */
[----:B------:R-:W0:Y:S01]  /*6980*/  SHFL.BFLY PT, R2, R11, 0x1, 0x1f ;  /* 0x0c201f000b027f89 */ /* 0x000e2200000e0000 */
[----:B------:R-:W-:-:S02]  /*6990*/  ISETP.GT.AND P3, PT, R7, 0x19, PT ;  /* 0x000000190700780c */ /* 0x000fc40003f64270 */
[----:B------:R-:W-:Y:S02]  /*69a0*/  FSEL R198, R198, -INF , P2 ;  /* 0xff800000c6c67808 */ /* 0x000fe40001000000 */
[----:B------:R-:W-:Y:S02]  /*69b0*/  FSEL R199, R199, -INF , P3 ;  /* 0xff800000c7c77808 */ /* 0x000fe40001800000 */
[C---:B------:R-:W-:Y:S02]  /*69c0*/  ISETP.GT.AND P2, PT, R7.reuse, 0x20, PT ;  /* 0x000000200700780c */ /* 0x040fe40003f44270 */
[C---:B------:R-:W-:Y:S02]  /*69d0*/  ISETP.GT.AND P3, PT, R7.reuse, 0x21, PT ;  /* 0x000000210700780c */ /* 0x040fe40003f64270 */
[----:B------:R-:W-:Y:S02]  /*69e0*/  FSEL R170, R170, -INF , P2 ;  /* 0xff800000aaaa7808 */ /* 0x000fe40001000000 */
[----:B------:R-:W-:-:S02]  /*69f0*/  ISETP.GT.AND P2, PT, R7, 0x28, PT ;  /* 0x000000280700780c */ /* 0x000fc40003f44270 */
[----:B------:R-:W-:Y:S02]  /*6a00*/  FSEL R171, R171, -INF , P3 ;  /* 0xff800000abab7808 */ /* 0x000fe40001800000 */
[C---:B------:R-:W-:Y:S02]  /*6a10*/  ISETP.GT.AND P3, PT, R7.reuse, 0x29, PT ;  /* 0x000000290700780c */ /* 0x040fe40003f64270 */
[----:B------:R-:W-:Y:S02]  /*6a20*/  FSEL R174, R174, -INF , P2 ;  /* 0xff800000aeae7808 */ /* 0x000fe40001000000 */
[----:B------:R-:W-:Y:S02]  /*6a30*/  ISETP.GT.AND P2, PT, R7, 0x30, PT ;  /* 0x000000300700780c */ /* 0x000fe40003f44270 */
[----:B------:R-:W-:Y:S02]  /*6a40*/  FSEL R175, R175, -INF , P3 ;  /* 0xff800000afaf7808 */ /* 0x000fe40001800000 */
[----:B0-----:R-:W-:-:S02]  /*6a50*/  FMNMX.FTZ R2, R11, R2, !PT ;  /* 0x000000020b027209 */ /* 0x001fc40007810000 */
[----:B------:R-:W-:Y:S02]  /*6a60*/  ISETP.GT.AND P3, PT, R7, 0x31, PT ;  /* 0x000000310700780c */ /* 0x000fe40003f64270 */
[C---:B------:R-:W-:Y:S01]  /*6a70*/  FSETP.NEU.FTZ.AND P1, PT, R2.reuse, -INF , PT ;  /* 0xff8000000200780b */ /* 0x040fe20003f3d000 */
[----:B------:R-:W-:-:S01]  /*6a80*/  FFMA.FTZ R8, R2, R9, -8 ;  /* 0xc100000002087423 */ /* 0x000fc20000010009 */
[----:B------:R-:W-:Y:S02]  /*6a90*/  FSEL R178, R178, -INF , P2 ;  /* 0xff800000b2b27808 */ /* 0x000fe40001000000 */
[----:B------:R-:W-:Y:S02]  /*6aa0*/  ISETP.GT.AND P2, PT, R7, 0x38, PT ;  /* 0x000000380700780c */ /* 0x000fe40003f44270 */
[----:B------:R-:W-:Y:S02]  /*6ab0*/  FSEL R8, R8, RZ, P1 ;  /* 0x000000ff08087208 */ /* 0x000fe40000800000 */
[----:B------:R-:W-:-:S02]  /*6ac0*/  FSEL R179, R179, -INF , P3 ;  /* 0xff800000b3b37808 */ /* 0x000fc40001800000 */
        /* <DEDUP_REMOVED lines=13> */
[----:B------:R-:W-:-:S01]  /*6ba0*/  FFMA.FTZ R14, R193, UR38, -R8 ;  /* 0x00000026c10e7c23 */ /* 0x000fc20008010808 */
[----:B------:R-:W-:Y:S01]  /*6bb0*/  FMNMX.FTZ R0, R198, R185, !PT ;  /* 0x000000b9c6007209 */ /* 0x000fe20007810000 */
        /* <DEDUP_REMOVED lines=24> */
[----:B------:R0:W-:Y:S01]  /*6d40*/  MUFU.EX2 R158, R184 ;  /* 0x000000b8009e7308 */ /* 0x0001e20000000800 */
[----:B------:R-:W-:Y:S01]  /*6d50*/  ISETP.GT.AND P2, PT, R7, 0x50, PT ;  /* 0x000000500700780c */ /* 0x000fe20003f44270 */
[--C-:B------:R-:W-:Y:S01]  /*6d60*/  FFMA.FTZ R161, R161, UR38, -R8.reuse ;  /* 0x00000026a1a17c23 */ /* 0x100fe20008010808 */
[----:B------:R-:W-:Y:S01]  /*6d70*/  FMNMX.FTZ R185, R179, R0, !PT ;  /* 0x00000000b3b97209 */ /* 0x000fe20007810000 */
[--C-:B------:R-:W-:Y:S01]  /*6d80*/  FFMA.FTZ R165, R165, UR38, -R8.reuse ;  /* 0x00000026a5a57c23 */ /* 0x100fe20008010808 */
[----:B------:R-:W-:Y:S01]  /*6d90*/  FSEL R159, R159, -INF , P3 ;  /* 0xff8000009f9f7808 */ /* 0x000fe20001800000 */
[--C-:B------:R-:W-:Y:S01]  /*6da0*/  FFMA.FTZ R120, R120, UR38, -R8.reuse ;  /* 0x0000002678787c23 */ /* 0x100fe20008010808 */
[----:B------:R-:W-:Y:S01]  /*6db0*/  FMNMX.FTZ R0, R182, R185, !PT ;  /* 0x000000b9b6007209 */ /* 0x000fe20007810000 */
[--C-:B------:R-:W-:Y:S01]  /*6dc0*/  FFMA.FTZ R121, R121, UR38, -R8.reuse ;  /* 0x0000002679797c23 */ /* 0x100fe20008010808 */
[----:B------:R-:W-:Y:S01]  /*6dd0*/  ISETP.GT.AND P3, PT, R7, 0x51, PT ;  /* 0x000000510700780c */ /* 0x000fe20003f64270 */
[--C-:B0-----:R-:W-:Y:S01]  /*6de0*/  FFMA.FTZ R184, R156, UR38, -R8.reuse ;  /* 0x000000269cb87c23 */ /* 0x101fe20008010808 */
[----:B------:R-:W-:Y:S01]  /*6df0*/  FMNMX.FTZ R185, R183, R0, !PT ;  /* 0x00000000b7b97209 */ /* 0x000fe20007810000 */
[--C-:B------:R-:W-:Y:S01]  /*6e00*/  FFMA.FTZ R124, R124, UR38, -R8.reuse ;  /* 0x000000267c7c7c23 */ /* 0x100fe20008010808 */
[----:B------:R-:W-:Y:S01]  /*6e10*/  FSEL R162, R162, -INF , P2 ;  /* 0xff800000a2a27808 */ /* 0x000fe20001000000 */
[--C-:B------:R-:W-:Y:S01]  /*6e20*/  FFMA.FTZ R125, R125, UR38, -R8.reuse ;  /* 0x000000267d7d7c23 */ /* 0x100fe20008010808 */
[----:B------:R-:W-:Y:S01]  /*6e30*/  FMNMX.FTZ R0, R154, R185, !PT ;  /* 0x000000b99a007209 */ /* 0x000fe20007810000 */
[--C-:B------:R-:W-:Y:S01]  /*6e40*/  FFMA.FTZ R128, R128, UR38, -R8.reuse ;  /* 0x0000002680807c23 */ /* 0x100fe20008010808 */
[----:B------:R-:W-:Y:S01]  /*6e50*/  ISETP.GT.AND P2, PT, R7, 0x58, PT ;  /* 0x000000580700780c */ /* 0x000fe20003f44270 */
[--C-:B------:R-:W-:Y:S01]  /*6e60*/  FFMA.FTZ R129, R129, UR38, -R8.reuse ;  /* 0x0000002681817c23 */ /* 0x100fe20008010808 */
[----:B------:R-:W-:Y:S01]  /*6e70*/  FMNMX.FTZ R185, R155, R0, !PT ;  /* 0x000000009bb97209 */ /* 0x000fe20007810000 */
[--C-:B------:R-:W-:Y:S01]  /*6e80*/  FFMA.FTZ R132, R132, UR38, -R8.reuse ;  /* 0x0000002684847c23 */ /* 0x100fe20008010808 */
[----:B------:R-:W-:Y:S01]  /*6e90*/  FSEL R163, R163, -INF , P3 ;  /* 0xff800000a3a37808 */ /* 0x000fe20001800000 */
[----:B------:R-:W-:Y:S01]  /*6ea0*/  FFMA.FTZ R133, R133, UR38, -R8 ;  /* 0x0000002685857c23 */ /* 0x000fe20008010808 */
[----:B------:R-:W-:Y:S01]  /*6eb0*/  FMNMX.FTZ R0, R180, R185, !PT ;  /* 0x000000b9b4007209 */ /* 0x000fe20007810000 */
[----:B------:R-:W-:Y:S01]  /*6ec0*/  MUFU.EX2 R9, R9 ;  /* 0x0000000900097308 */ /* 0x000fe20000000800 */
[----:B------:R-:W-:-:S02]  /*6ed0*/  ISETP.GT.AND P3, PT, R7, 0x59, PT ;  /* 0x000000590700780c */ /* 0x000fc40003f64270 */
[----:B------:R-:W-:Y:S02]  /*6ee0*/  FMNMX.FTZ R185, R159, R0, !PT ;  /* 0x000000009fb97209 */ /* 0x000fe40007810000 */
[----:B------:R-:W-:Y:S02]  /*6ef0*/  FSEL R166, R166, -INF , P2 ;  /* 0xff800000a6a67808 */ /* 0x000fe40001000000 */
[----:B------:R-:W-:Y:S01]  /*6f00*/  FMNMX.FTZ R0, R162, R185, !PT ;  /* 0x000000b9a2007209 */ /* 0x000fe20007810000 */
[----:B------:R-:W-:Y:S01]  /*6f10*/  MUFU.EX2 R10, R10 ;  /* 0x0000000a000a7308 */ /* 0x000fe20000000800 */
[----:B------:R-:W-:Y:S02]  /*6f20*/  FSEL R167, R167, -INF , P3 ;  /* 0xff800000a7a77808 */ /* 0x000fe40001800000 */
[----:B------:R-:W-:Y:S02]  /*6f30*/  FMNMX.FTZ R185, R163, R0, !PT ;  /* 0x00000000a3b97209 */ /* 0x000fe40007810000 */
[----:B------:R-:W-:-:S02]  /*6f40*/  ISETP.GT.AND P2, PT, R7, 0x60, PT ;  /* 0x000000600700780c */ /* 0x000fc40003f44270 */
        /* <DEDUP_REMOVED lines=13> */
[----:B------:R-:W-:Y:S02]  /*7020*/  ISETP.GT.AND P2, PT, R7, 0x70, PT ;  /* 0x000000700700780c */ /* 0x000fe40003f44270 */
[----:B------:R-:W-:-:S02]  /*7030*/  FSEL R143, R143, -INF , P3 ;  /* 0xff8000008f8f7808 */ /* 0x000fc40001800000 */
[----:B------:R-:W-:Y:S01]  /*7040*/  FMNMX.FTZ R0, R156, R185, !PT ;  /* 0x000000b99c007209 */ /* 0x000fe20007810000 */
[----:B------:R0:W-:Y:S01]  /*7050*/  MUFU.EX2 R142, R184 ;  /* 0x000000b8008e7308 */ /* 0x0001e20000000800 */
[----:B------:R-:W-:Y:S02]  /*7060*/  ISETP.GT.AND P3, PT, R7, 0x71, PT ;  /* 0x000000710700780c */ /* 0x000fe40003f64270 */
[----:B------:R-:W-:Y:S02]  /*7070*/  FSEL R146, R146, -INF , P2 ;  /* 0xff80000092927808 */ /* 0x000fe40001000000 */
[----:B------:R-:W-:Y:S02]  /*7080*/  FMNMX.FTZ R185, R143, R0, !PT ;  /* 0x000000008fb97209 */ /* 0x000fe40007810000 */
[----:B------:R-:W-:Y:S01]  /*7090*/  ISETP.GT.AND P2, PT, R7, 0x78, PT ;  /* 0x000000780700780c */ /* 0x000fe20003f44270 */
[----:B------:R-:W-:Y:S01]  /*70a0*/  MUFU.EX2 R14, R14 ;  /* 0x0000000e000e7308 */ /* 0x000fe20000000800 */
[----:B------:R-:W-:Y:S01]  /*70b0*/  FSEL R147, R147, -INF , P3 ;  /* 0xff80000093937808 */ /* 0x000fe20001800000 */
[----:B0-----:R-:W-:Y:S01]  /*70c0*/  FFMA.FTZ R184, R160, UR38, -R8 ;  /* 0x00000026a0b87c23 */ /* 0x001fe20008010808 */
[----:B------:R-:W-:-:S02]  /*70d0*/  FMNMX.FTZ R0, R146, R185, !PT ;  /* 0x000000b992007209 */ /* 0x000fc40007810000 */
[----:B------:R-:W-:Y:S02]  /*70e0*/  ISETP.GT.AND P3, PT, R7, 0x79, PT ;  /* 0x000000790700780c */ /* 0x000fe40003f64270 */
[----:B------:R-:W-:Y:S01]  /*70f0*/  FSEL R160, R150, -INF , P2 ;  /* 0xff80000096a07808 */ /* 0x000fe20001000000 */
[----:B------:R-:W-:Y:S01]  /*7100*/  MUFU.EX2 R20, R20 ;  /* 0x0000001400147308 */ /* 0x000fe20000000800 */
[----:B------:R-:W-:Y:S02]  /*7110*/  FMNMX.FTZ R185, R147, R0, !PT ;  /* 0x0000000093b97209 */ /* 0x000fe40007810000 */
[----:B------:R-:W-:Y:S02]  /*7120*/  FSEL R151, R151, -INF , P3 ;  /* 0xff80000097977808 */ /* 0x000fe40001800000 */
[C---:B------:R-:W-:Y:S02]  /*7130*/  ISETP.GT.AND P2, PT, R7.reuse, 0x80, PT ;  /* 0x000000800700780c */ /* 0x040fe40003f44270 */
        /* <DEDUP_REMOVED lines=8> */
[----:B0-----:R-:W-:Y:S01]  /*71c0*/  FFMA.FTZ R184, R164, UR38, -R8 ;  /* 0x00000026a4b87c23 */ /* 0x001fe20008010808 */
        /* <DEDUP_REMOVED lines=15> */
[--C-:B0-----:R-:W-:Y:S01]  /*72c0*/  FFMA.FTZ R184, R136, UR38, -R8.reuse ;  /* 0x0000002688b87c23 */ /* 0x101fe20008010808 */
[----:B------:R-:W-:Y:S01]  /*72d0*/  FMNMX.FTZ R0, R130, R185, !PT ;  /* 0x000000b982007209 */ /* 0x000fe20007810000 */
[--C-:B------:R-:W-:Y:S01]  /*72e0*/  FFMA.FTZ R136, R137, UR38, -R8.reuse ;  /* 0x0000002689887c23 */ /* 0x100fe20008010808 */
[----:B------:R-:W-:Y:S01]  /*72f0*/  ISETP.GT.AND P3, PT, R7, 0x99, PT ;  /* 0x000000990700780c */ /* 0x000fe20003f64270 */
[--C-:B------:R-:W-:Y:S01]  /*7300*/  FFMA.FTZ R137, R140, UR38, -R8.reuse ;  /* 0x000000268c897c23 */ /* 0x100fe20008010808 */
[----:B------:R-:W-:Y:S01]  /*7310*/  FSEL R134, R134, -INF , P2 ;  /* 0xff80000086867808 */ /* 0x000fe20001000000 */
[--C-:B------:R-:W-:Y:S01]  /*7320*/  FFMA.FTZ R140, R141, UR38, -R8.reuse ;  /* 0x000000268d8c7c23 */ /* 0x100fe20008010808 */
[----:B------:R-:W-:Y:S01]  /*7330*/  FMNMX.FTZ R185, R131, R0, !PT ;  /* 0x0000000083b97209 */ /* 0x000fe20007810000 */
[--C-:B------:R-:W-:Y:S01]  /*7340*/  FFMA.FTZ R141, R144, UR38, -R8.reuse ;  /* 0x00000026908d7c23 */ /* 0x100fe20008010808 */
[----:B------:R-:W-:Y:S01]  /*7350*/  FSEL R135, R135, -INF , P3 ;  /* 0xff80000087877808 */ /* 0x000fe20001800000 */
[--C-:B------:R-:W-:Y:S01]  /*7360*/  FFMA.FTZ R144, R145, UR38, -R8.reuse ;  /* 0x0000002691907c23 */ /* 0x100fe20008010808 */
[----:B------:R-:W-:Y:S01]  /*7370*/  FMNMX.FTZ R0, R134, R185, !PT ;  /* 0x000000b986007209 */ /* 0x000fe20007810000 */
[--C-:B------:R-:W-:Y:S01]  /*7380*/  FFMA.FTZ R145, R148, UR38, -R8.reuse ;  /* 0x0000002694917c23 */ /* 0x100fe20008010808 */
[----:B------:R-:W-:-:S01]  /*7390*/  FFMA.FTZ R148, R149, UR38, -R8 ;  /* 0x0000002695947c23 */ /* 0x000fc20008010808 */
[----:B------:R-:W-:Y:S01]  /*73a0*/  IMAD.U32 R149, RZ, RZ, UR38 ;  /* 0x00000026ff957e24 */ /* 0x000fe2000f8e00ff */
[----:B------:R-:W-:Y:S01]  /*73b0*/  FMNMX.FTZ R0, R135, R0, !PT ;  /* 0x0000000087007209 */ /* 0x000fe20007810000 */
[----:B------:R0:W-:Y:S01]  /*73c0*/  MUFU.EX2 R7, R184 ;  /* 0x000000b800077308 */ /* 0x0001e20000000800 */
[----:B------:R-:W-:-:S03]  /*73d0*/  FSEL R192, R2, RZ, P1 ;  /* 0x000000ff02c07208 */ /* 0x000fc60000800000 */
[----:B------:R-:W1:Y:S02]  /*73e0*/  SHFL.BFLY PT, R185, R0, 0x2, 0x1f ;  /* 0x0c401f0000b97f89 */ /* 0x000e6400000e0000 */
[----:B------:R-:W-:-:S02]  /*73f0*/  FADD.FTZ R192, -R192, R5 ;  /* 0x00000005c0c07221 */ /* 0x000fc40000010100 */
[----:B------:R-:W-:Y:S02]  /*7400*/  MUFU.EX2 R172, R172 ;  /* 0x000000ac00ac7308 */ /* 0x000fe40000000800 */
[----:B------:R-:W-:-:S06]  /*7410*/  FMUL.FTZ R192, R192, UR38 ;  /* 0x00000026c0c07c20 */ /* 0x000fcc0008410000 */
[----:B------:R-:W-:Y:S08]  /*7420*/  MUFU.EX2 R173, R173 ;  /* 0x000000ad00ad7308 */ /* 0x000ff00000000800 */
[----:B------:R-:W-:Y:S01]  /*7430*/  MUFU.EX2 R176, R176 ;  /* 0x000000b000b07308 */ /* 0x000fe20000000800 */
[----:B-1----:R-:W-:-:S07]  /*7440*/  FMNMX.FTZ R185, R0, R185, !PT ;  /* 0x000000b900b97209 */ /* 0x002fce0007810000 */
[----:B------:R-:W-:Y:S01]  /*7450*/  MUFU.EX2 R177, R177 ;  /* 0x000000b100b17308 */ /* 0x000fe20000000800 */
[----:B------:R-:W1:Y:S07]  /*7460*/  SHFL.BFLY PT, R0, R185, 0x1, 0x1f ;  /* 0x0c201f00b9007f89 */ /* 0x000e6e00000e0000 */
[----:B------:R-:W-:Y:S08]  /*7470*/  MUFU.EX2 R181, R181 ;  /* 0x000000b500b57308 */ /* 0x000ff00000000800 */
[----:B------:R-:W-:Y:S08]  /*7480*/  MUFU.EX2 R152, R152 ;  /* 0x0000009800987308 */ /* 0x000ff00000000800 */
[----:B------:R-:W-:Y:S01]  /*7490*/  MUFU.EX2 R153, R153 ;  /* 0x0000009900997308 */ /* 0x000fe20000000800 */
[----:B-1----:R-:W-:-:S04]  /*74a0*/  FMNMX.FTZ R0, R185, R0, !PT ;  /* 0x00000000b9007209 */ /* 0x002fc80007810000 */
[C---:B------:R-:W-:Y:S01]  /*74b0*/  FSETP.NEU.FTZ.AND P2, PT, R0.reuse, -INF , PT ;  /* 0xff8000000000780b */ /* 0x040fe20003f5d000 */
[----:B------:R-:W-:-:S02]  /*74c0*/  FFMA.FTZ R149, R0, R149, -8 ;  /* 0xc100000000957423 */ /* 0x000fc40000010095 */
[----:B------:R-:W-:Y:S01]  /*74d0*/  MUFU.EX2 R157, R157 ;  /* 0x0000009d009d7308 */ /* 0x000fe20000000800 */
[----:B------:R-:W-:Y:S02]  /*74e0*/  FSEL R189, R0, RZ, P2 ;  /* 0x000000ff00bd7208 */ /* 0x000fe40001000000 */
[----:B------:R-:W-:-:S03]  /*74f0*/  FSEL R8, R149, RZ, P2 ;  /* 0x000000ff95087208 */ /* 0x000fc60001000000 */
[----:B------:R-:W-:Y:S02]  /*7500*/  FADD.FTZ R189, -R189, R6 ;  /* 0x00000006bdbd7221 */ /* 0x000fe40000010100 */
[----:B0-----:R-:W-:-:S01]  /*7510*/  FFMA.FTZ R184, R15, UR38, -R8 ;  /* 0x000000260fb87c23 */ /* 0x001fc20008010808 */
[--C-:B------:R-:W-:Y:S01]  /*7520*/  FFMA.FTZ R15, R187, UR38, -R8.reuse ;  /* 0x00000026bb0f7c23 */ /* 0x100fe20008010808 */
[----:B------:R-:W-:Y:S01]  /*7530*/  FMUL.FTZ R189, R189, UR38 ;  /* 0x00000026bdbd7c20 */ /* 0x000fe20008410000 */
        /* <DEDUP_REMOVED lines=20> */
[----:B------:R-:W-:Y:S01]  /*7680*/  FFMA.FTZ R178, R178, UR38, -R8 ;  /* 0x00000026b2b27c23 */ /* 0x000fe20008010808 */
[----:B------:R-:W-:-:S01]  /*7690*/  FADD.FTZ R192, R10, R191 ;  /* 0x000000bf0ac07221 */ /* 0x000fc20000010000 */
        /* <DEDUP_REMOVED lines=12> */
[----:B------:R-:W-:Y:S01]  /*7760*/  FADD.FTZ R3, R11, R192 ;  /* 0x000000c00b037221 */ /* 0x000fe20000010000 */
        /* <DEDUP_REMOVED lines=15> */
[----:B------:R-:W-:Y:S01]  /*7860*/  FADD.FTZ R4, R12, R3 ;  /* 0x000000030c047221 */ /* 0x000fe20000010000 */
[----:B------:R-:W-:-:S03]  /*7870*/  FFMA.FTZ R8, R135, UR38, -R8 ;  /* 0x0000002687087c23 */ /* 0x000fc60008010808 */
[----:B------:R-:W-:Y:S02]  /*7880*/  FADD.FTZ R3, R13, R4 ;  /* 0x000000040d037221 */ /* 0x000fe40000010000 */
[----:B------:R-:W2:Y:S01]  /*7890*/  MUFU.EX2 R188, R188 ;  /* 0x000000bc00bc7308 */ /* 0x000ea20000000800 */
[----:B-1----:R-:W-:-:S01]  /*78a0*/  FADD.FTZ R192, R186, R167 ;  /* 0x000000a7bac07221 */ /* 0x002fc20000010000 */
[----:B------:R-:W-:-:S06]  /*78b0*/  FADD.FTZ R3, R14, R3 ;  /* 0x000000030e037221 */ /* 0x000fcc0000010000 */
[----:B------:R-:W1:Y:S01]  /*78c0*/  MUFU.EX2 R187, R187 ;  /* 0x000000bb00bb7308 */ /* 0x000e620000000800 */
[----:B0-----:R-:W-:-:S01]  /*78d0*/  FADD.FTZ R167, R185, R192 ;  /* 0x000000c0b9a77221 */ /* 0x001fc20000010000 */
[----:B------:R-:W-:-:S06]  /*78e0*/  FADD.FTZ R192, R20, R3 ;  /* 0x0000000314c07221 */ /* 0x000fcc0000010000 */
[----:B------:R-:W0:Y:S01]  /*78f0*/  MUFU.EX2 R190, R190 ;  /* 0x000000be00be7308 */ /* 0x000e220000000800 */
[----:B--2---:R-:W-:-:S01]  /*7900*/  FADD.FTZ R4, R188, R167 ;  /* 0x000000a7bc047221 */ /* 0x004fc20000010000 */
[----:B------:R-:W-:-:S06]  /*7910*/  FADD.FTZ R167, R21, R192 ;  /* 0x000000c015a77221 */ /* 0x000fcc0000010000 */
[----:B------:R-:W2:Y:S01]  /*7920*/  MUFU.EX2 R170, R170 ;  /* 0x000000aa00aa7308 */ /* 0x000ea20000000800 */
[----:B-1----:R-:W-:-:S01]  /*7930*/  FADD.FTZ R3, R187, R4 ;  /* 0x00000004bb037221 */ /* 0x002fc20000010000 */
[----:B------:R-:W-:-:S06]  /*7940*/  FADD.FTZ R4, R168, R167 ;  /* 0x000000a7a8047221 */ /* 0x000fcc0000010000 */
[----:B------:R-:W1:Y:S01]  /*7950*/  MUFU.EX2 R171, R171 ;  /* 0x000000ab00ab7308 */ /* 0x000e620000000800 */
[----:B0-----:R-:W-:-:S07]  /*7960*/  FADD.FTZ R3, R190, R3 ;  /* 0x00000003be037221 */ /* 0x001fce0000010000 */
        /* <DEDUP_REMOVED lines=28> */
[----:B------:R-:W-:-:S06]  /*7b30*/  FADD.FTZ R167, R157, R4 ;  /* 0x000000049da77221 */ /* 0x000fcc0000010000 */
        /* <DEDUP_REMOVED lines=8> */
[----:B--2---:R-:W-:-:S07]  /*7bc0*/  FADD.FTZ R3, R159, R4 ;  /* 0x000000049f037221 */ /* 0x004fce0000010000 */
[----:B------:R-:W2:Y:S01]  /*7bd0*/  MUFU.EX2 R163, R163 ;  /* 0x000000a300a37308 */ /* 0x000ea20000000800 */
[----:B-1----:R-:W-:-:S04]  /*7be0*/  FADD.FTZ R167, R161, R192 ;  /* 0x000000c0a1a77221 */ /* 0x002fc80000010000 */
[----:B------:R-:W-:-:S03]  /*7bf0*/  FADD.FTZ R192, R126, R167 ;  /* 0x000000a77ec07221 */ /* 0x000fc60000010000 */
        /* <DEDUP_REMOVED lines=71> */
.L_x_5828:
[----:B------:R-:W-:Y:S01]  /*8070*/  UISETP.GT.AND UP0, UPT, UR56, UR54, UPT ;  /* 0x000000363800728c */ /* 0x000fe2000bf04270 */
[----:B------:R-:W-:Y:S01]  /*8080*/  F2FP.SATFINITE.E4M3.F32.PACK_AB_MERGE_C R5, R180, R5, RZ ;  /* 0x00000005b405723e */ /* 0x000fe200048070ff */
[----:B------:R-:W-:Y:S01]  /*8090*/  ULEA UR6, UR55, UR41, 0x3 ;  /* 0x0000002937067291 */ /* 0x000fe2000f8e183f */
[----:B------:R-:W-:Y:S01]  /*80a0*/  F2FP.SATFINITE.E4M3.F32.PACK_AB_MERGE_C R11, R12, R11, RZ ;  /* 0x0000000b0c0b723e */ /* 0x000fe200048070ff */
[----:B------:R-:W-:Y:S01]  /*80b0*/  UIADD3 UR56, UR56, -0x1, URZ ;  /* 0xffffffff38387890 */ /* 0x000fe2000fffe03f */
[----:B------:R-:W-:Y:S01]  /*80c0*/  F2FP.SATFINITE.E4M3.F32.PACK_AB_MERGE_C R149, R186, R149, RZ ;  /* 0x00000095ba95723e */ /* 0x000fe200048070ff */
[----:B------:R-:W-:Y:S01]  /*80d0*/  UIADD3 UR6, UR6, 0x33460, URZ ;  /* 0x0003346006067890 */ /* 0x000fe2000fffe03f */
[----:B------:R-:W-:Y:S01]  /*80e0*/  PLOP3.LUT P1, PT, PT, PT, UP0, 0x80, 0x0 ;  /* 0x000000000000781c */ /* 0x000fe20003f2f008 */
[----:B------:R-:W-:Y:S01]  /*80f0*/  UMOV UR57, UR45 ;  /* 0x0000002d00397c82 */ /* 0x000fe20008000000 */
[----:B------:R-:W-:Y:S01]  /*8100*/  F2FP.SATFINITE.E4M3.F32.PACK_AB_MERGE_C R20, R21, R20, RZ ;  /* 0x000000141514723e */ /* 0x000fe200048070ff */
[----:B------:R-:W-:Y:S01]  /*8110*/  UPRMT UR6, UR40, 0x654, UR6 ;  /* 0x0000065428067896 */ /* 0x000fe20008000006 */
[----:B------:R-:W-:Y:S01]  /*8120*/  F2FP.SATFINITE.E4M3.F32.PACK_AB_MERGE_C R187, R190, R187, RZ ;  /* 0x000000bbbebb723e */ /* 0x000fe200048070ff */
[----:B------:R-:W-:Y:S01]  /*8130*/  UMOV UR55, UR44 ;  /* 0x0000002c00377c82 */ /* 0x000fe20008000000 */
        /* <DEDUP_REMOVED lines=11> */
[-C--:B------:R-:W-:Y:S01]  /*81f0*/  FMUL.FTZ R32, R32, R6.reuse ;  /* 0x0000000620207220 */ /* 0x080fe20000410000 */
[----:B------:R-:W-:Y:S01]  /*8200*/  F2FP.SATFINITE.E4M3.F32.PACK_AB_MERGE_C R163, R166, R163, RZ ;  /* 0x000000a3a6a3723e */ /* 0x000fe200048070ff */
[-C--:B------:R-:W-:Y:S01]  /*8210*/  FMUL.FTZ R33, R33, R6.reuse ;  /* 0x0000000621217220 */ /* 0x080fe20000410000 */
[----:B------:R-:W-:Y:S01]  /*8220*/  F2FP.SATFINITE.E4M3.F32.PACK_AB_MERGE_C R137, R140, R137, RZ ;  /* 0x000000898c89723e */ /* 0x000fe200048070ff */
[----:B------:R-:W-:Y:S01]  /*8230*/  FMUL.FTZ R36, R36, R6 ;  /* 0x0000000624247220 */ /* 0x000fe20000410000 */
[----:B------:R-:W-:Y:S01]  /*8240*/  F2FP.SATFINITE.E4M3.F32.PACK_AB_MERGE_C R143, R143, R156, RZ ;  /* 0x0000009c8f8f723e */ /* 0x000fe200048070ff */
[-C--:B------:R-:W-:Y:S01]  /*8250*/  FMUL.FTZ R37, R37, R6.reuse ;  /* 0x0000000625257220 */ /* 0x080fe20000410000 */
        /* <DEDUP_REMOVED lines=114> */
[----:B------:R-:W-:-:S02]  /*8980*/  IMAD.MOV.U32 R6, RZ, RZ, R0 ;  /* 0x000000ffff067224 */ /* 0x000fc400078e0000 */
[----:B------:R-:W-:Y:S01]  /*8990*/  IMAD.MOV.U32 R5, RZ, RZ, R2 ;  /* 0x000000ffff057224 */ /* 0x000fe200078e0002 */
[----:B------:R-:W-:Y:S06]  /*89a0*/  @P1 BRA `(.L_x_5829) ;  /* 0xffffffc400741947 */ /* 0x000fec000383ffff */
.L_x_5818:
[----:B------:R-:W-:-:S13]  /*89b0*/  ISETP.LE.AND P1, PT, RZ, UR56, PT ;  /* 0x00000038ff007c0c */ /* 0x000fda000bf23270 */
[----:B------:R-:W-:Y:S05]  /*89c0*/  @!P1 BRA `(.L_x_5830) ;  /* 0x0000002c00bc9947 */ /* 0x000fea0003800000 */
[----:B------:R-:W-:Y:S01]  /*89d0*/  IMAD.MOV.U32 R7, RZ, RZ, R0 ;  /* 0x000000ffff077224 */ /* 0x000fe200078e0000 */
[----:B------:R-:W-:Y:S01]  /*89e0*/  UMOV UR50, UR45 ;  /* 0x0000002d00327c82 */ /* 0x000fe20008000000 */
[----:B------:R-:W-:Y:S01]  /*89f0*/  IMAD.MOV.U32 R5, RZ, RZ, R2 ;  /* 0x000000ffff057224 */ /* 0x000fe200078e0002 */
[----:B------:R-:W-:-:S06]  /*8a00*/  UMOV UR49, UR44 ;  /* 0x0000002c00317c82 */ /* 0x000fcc0008000000 */
.L_x_5841:
[----:B------:R-:W-:Y:S01]  /*8a10*/  ISETP.NE.AND P2, PT, RZ, UR42, PT ;  /* 0x0000002aff007c0c */ /* 0x000fe2000bf45270 */
[----:B------:R-:W-:-:S04]  /*8a20*/  UISETP.NE.AND UP0, UPT, UR49, 0x1, UPT ;  /* 0x000000013100788c */ /* 0x000fc8000bf05270 */
[----:B------:R-:W-:-:S04]  /*8a30*/  USEL UR45, URZ, 0x1, UP0 ;  /* 0x000000013f2d7887 */ /* 0x000fc80008000000 */
[----:B------:R-:W-:-:S04]  /*8a40*/  ULOP3.LUT UR45, UR50, UR45, URZ, 0x3c, !UPT ;  /* 0x0000002d322d7292 */ /* 0x000fc8000f8e3c3f */
[----:B------:R-:W-:Y:S08]  /*8a50*/  @P2 BRA `(.L_x_5831) ;  /* 0x0000000000382947 */ /* 0x000ff00003800000 */
[----:B------:R-:W-:Y:S05]  /*8a60*/  @!P0 BRA `(.L_x_5832) ;  /* 0x0000000000048947 */ /* 0x000fea0003800000 */
[----:B------:R-:W-:Y:S01]  /*8a70*/  BPT.TRAP 0x1 ;  /* 0x000000040000795c */ /* 0x000fe20000300000 */
.L_x_5832:
        /* <DEDUP_REMOVED lines=9> */
.L_x_5833:
[----:B-1----:R-:W-:Y:S05]  /*8b10*/  @P1 BRA `(.L_x_5831) ;  /* 0x0000000000081947 */ /* 0x002fea0003800000 */
[----:B------:R-:W1:Y:S02]  /*8b20*/  SYNCS.PHASECHK.TRANS64.TRYWAIT P1, [UR6+0x33430], R0 ;  /* 0x03343000ff0075a7 */ /* 0x000e640008020146 */
[----:B-1----:R-:W-:Y:S05]  /*8b30*/  @!P1 BRA `(.L_x_5834) ;  /* 0x000000c800249947 */ /* 0x002fea0003800000 */
.L_x_5831:
        /* <DEDUP_REMOVED lines=191> */
.L_x_5836:
[----:B------:R-:W-:Y:S01]  /*9730*/  ULEA UR6, UR49, UR41, 0x3 ;  /* 0x0000002931067291 */ /* 0x000fe2000f8e183f */
[----:B------:R-:W-:-:S05]  /*9740*/  IMAD.U32 R0, RZ, RZ, UR50 ;  /* 0x00000032ff007e24 */ /* 0x000fca000f8e00ff */
[----:B------:R-:W-:-:S04]  /*9750*/  SHF.L.U32 R0, R0, 0x1f, RZ ;  /* 0x0000001f00007819 */ /* 0x000fc800000006ff */
[----:B------:R0:W1:Y:S01]  /*9760*/  SYNCS.PHASECHK.TRANS64.TRYWAIT P1, [UR6+0x33450], R0 ;  /* 0x03345000ff0075a7 */ /* 0x0000620008020146 */
[----:B------:R-:W-:Y:S05]  /*9770*/  @!P0 BRA `(.L_x_5837) ;  /* 0x0000000000048947 */ /* 0x000fea0003800000 */
[----:B------:R-:W-:Y:S01]  /*9780*/  BPT.TRAP 0x1 ;  /* 0x000000040000795c */ /* 0x000fe20000300000 */
.L_x_5837:
[----:B-1----:R-:W-:Y:S05]  /*9790*/  @P1 BRA `(.L_x_5835) ;  /* 0x0000000000081947 */ /* 0x002fea0003800000 */
[----:B------:R-:W1:Y:S02]  /*97a0*/  SYNCS.PHASECHK.TRANS64.TRYWAIT P1, [UR6+0x33450], R0 ;  /* 0x03345000ff0075a7 */ /* 0x000e640008020146 */
[----:B-1----:R-:W-:Y:S05]  /*97b0*/  @!P1 BRA `(.L_x_5838) ;  /* 0x000000bc001c9947 */ /* 0x002fea0003800000 */
.L_x_5835:
        /* <DEDUP_REMOVED lines=36> */
.L_x_5839:
[----:B------:R-:W-:Y:S01]  /*9a00*/  FMNMX.FTZ R2, R186, R7, !PT ;  /* 0x00000007ba027209 */ /* 0x000fe20007810000 */
[----:B------:R-:W-:Y:S01]  /*9a10*/  IMAD.U32 R13, RZ, RZ, UR38 ;  /* 0x00000026ff0d7e24 */ /* 0x000fe2000f8e00ff */
[----:B0-----:R-:W-:Y:S01]  /*9a20*/  FMNMX.FTZ R0, R184, R5, !PT ;  /* 0x00000005b8007209 */ /* 0x001fe20007810000 */
        /* <DEDUP_REMOVED lines=90> */
[----:B------:R-:W-:Y:S02]  /*9fd0*/  FADD.FTZ R6, -R0, R7 ;  /* 0x0000000700067221 */ /* 0x000fe40000010100 */
[----:B------:R-:W-:-:S01]  /*9fe0*/  FFMA.FTZ R7, R2, R13, -8 ;  /* 0xc100000002077423 */ /* 0x000fc2000001000d */
[----:B------:R-:W-:Y:S01]  /*9ff0*/  FADD.FTZ R5, -R2, R5 ;  /* 0x0000000502057221 */ /* 0x000fe20000010100 */
[----:B------:R-:W-:Y:S02]  /*a000*/  FMUL.FTZ R6, R6, UR38 ;  /* 0x0000002606067c20 */ /* 0x000fe40008410000 */
[--C-:B------:R-:W-:Y:S01]  /*a010*/  FFMA.FTZ R21, R169, UR38, -R7.reuse ;  /* 0x00000026a9157c23 */ /* 0x100fe20008010807 */
[----:B------:R-:W-:-:S01]  /*a020*/  FFMA.FTZ R169, R173, UR38, -R7 ;  /* 0x00000026ada97c23 */ /* 0x000fc20008010807 */
[--C-:B------:R-:W-:Y:S01]  /*a030*/  FFMA.FTZ R173, R177, UR38, -R7.reuse ;  /* 0x00000026b1ad7c23 */ /* 0x100fe20008010807 */
[----:B------:R-:W-:-:S01]  /*a040*/  FFMA.FTZ R20, R168, UR38, -R7 ;  /* 0x00000026a8147c23 */ /* 0x000fc20008010807 */
[--C-:B------:R-:W-:Y:S01]  /*a050*/  FFMA.FTZ R177, R181, UR38, -R7.reuse ;  /* 0x00000026b5b17c23 */ /* 0x100fe20008010807 */
[----:B------:R-:W-:-:S01]  /*a060*/  FFMA.FTZ R168, R172, UR38, -R7 ;  /* 0x00000026aca87c23 */ /* 0x000fc20008010807 */
[----:B------:R-:W-:-:S02]  /*a070*/  IMAD.U32 R181, RZ, RZ, UR38 ;  /* 0x00000026ffb57e24 */ /* 0x000fc4000f8e00ff */
        /* <DEDUP_REMOVED lines=34> */
[----:B------:R-:W-:-:S01]  /*a2a0*/  FFMA.FTZ R133, R0, R181, -8 ;  /* 0xc100000000857423 */ /* 0x000fc200000100b5 */
[----:B------:R-:W-:Y:S01]  /*a2b0*/  FMUL.FTZ R5, R5, UR38 ;  /* 0x0000002605057c20 */ /* 0x000fe20008410000 */
[----:B------:R-:W-:Y:S02]  /*a2c0*/  MUFU.EX2 R6, R6 ;  /* 0x0000000600067308 */ /* 0x000fe40000000800 */
[----:B------:R-:W-:-:S01]  /*a2d0*/  FFMA.FTZ R181, R186, UR38, -R133 ;  /* 0x00000026bab57c23 */ /* 0x000fc20008010885 */
[--C-:B------:R-:W-:Y:S01]  /*a2e0*/  FFMA.FTZ R180, R187, UR38, -R133.reuse ;  /* 0x00000026bbb47c23 */ /* 0x100fe20008010885 */
        /* <DEDUP_REMOVED lines=197> */
[----:B0-----:R-:W-:-:S03]  /*af40*/  FADD.FTZ R4, R7, R4 ;  /* 0x0000000407047221 */ /* 0x001fc60000010000 */
[----:B-1----:R-:W-:Y:S01]  /*af50*/  FADD.FTZ R3, R133, R135 ;  /* 0x0000008785037221 */ /* 0x002fe20000010000 */
[----:B------:R-:W-:Y:S06]  /*af60*/  @!P0 BRA `(.L_x_5840) ;  /* 0x0000000000048947 */ /* 0x000fec0003800000 */
[----:B------:R-:W-:Y:S01]  /*af70*/  BPT.TRAP 0x1 ;  /* 0x000000040000795c */ /* 0x000fe20000300000 */
.L_x_5840:
        /* <DEDUP_REMOVED lines=14> */
[-C--:B------:R-:W-:Y:S01]  /*b060*/  FMUL.FTZ R24, R24, R5.reuse ;  /* 0x0000000518187220 */ /* 0x080fe20000410000 */
        /* <DEDUP_REMOVED lines=133> */
.L_x_5830:
[----:B------:R-:W-:Y:S06]  /*b8c0*/  BAR.ARV 0x8, 0x180 ;  /* 0x0206000000007b1d */ /* 0x000fec0000002000 */
[----:B------:R-:W-:Y:S05]  /*b8d0*/  @!P0 BRA `(.L_x_5842) ;  /* 0x0000000000048947 */ /* 0x000fea0003800000 */
[----:B------:R-:W-:Y:S01]  /*b8e0*/  BPT.TRAP 0x1 ;  /* 0x000000040000795c */ /* 0x000fe20000300000 */
.L_x_5842:
[----:B------:R-:W-:Y:S01]  /*b8f0*/  ULEA UR9, UR44, UR41, 0x3 ;  /* 0x000000292c097291 */ /* 0x000fe2000f8e183f */
[----:B------:R-:W-:-:S05]  /*b900*/  IMAD.U32 R5, RZ, RZ, UR45 ;  /* 0x0000002dff057e24 */ /* 0x000fca000f8e00ff */
[----:B------:R-:W-:-:S04]  /*b910*/  SHF.L.U32 R5, R5, 0x1f, RZ ;  /* 0x0000001f05057819 */ /* 0x000fc800000006ff */
[----:B------:R0:W1:Y:S01]  /*b920*/  SYNCS.PHASECHK.TRANS64.TRYWAIT P1, [UR9+0x33450], R5 ;  /* 0x03345005ff0075a7 */ /* 0x0000620008020149 */
[----:B------:R-:W-:Y:S05]  /*b930*/  @!P0 BRA `(.L_x_5843) ;  /* 0x0000000000048947 */ /* 0x000fea0003800000 */
[----:B------:R-:W-:Y:S01]  /*b940*/  BPT.TRAP 0x1 ;  /* 0x000000040000795c */ /* 0x000fe20000300000 */
.L_x_5843:
[----:B-1----:R-:W-:Y:S05]  /*b950*/  @P1 BRA `(.L_x_5844) ;  /* 0x0000000000081947 */ /* 0x002fea0003800000 */
[----:B------:R-:W1:Y:S02]  /*b960*/  SYNCS.PHASECHK.TRANS64.TRYWAIT P1, [UR9+0x33450], R5 ;  /* 0x03345005ff0075a7 */ /* 0x000e640008020149 */
[----:B-1----:R-:W-:Y:S05]  /*b970*/  @!P1 BRA `(.L_x_5845) ;  /* 0x0000009800c49947 */ /* 0x002fea0003800000 */
.L_x_5844:
[----:B------:R-:W-:Y:S01]  /*b980*/  UIADD3 UR41, UR41, 0x200, URZ ;  /* 0x0000020029297890 */ /* 0x000fe2000fffe03f */
[----:B------:R-:W-:Y:S01]  /*b990*/  WARPGROUP.ARRIVE ;  /* 0x00000000000079c5 */ /* 0x000fe20000000000 */
[----:B------:R-:W-:Y:S01]  /*b9a0*/  UMOV UR7, 0xc0000010 ;  /* 0xc000001000077882 */ /* 0x000fe20000000000 */
[----:B------:R-:W-:Y:S01]  /*b9b0*/  ULDC.64 UR10, c[0x0][0x9a0] ;  /* 0x00026800000a7ab9 */ /* 0x000fe20000000a00 */
[----:B------:R-:W-:Y:S01]  /*b9c0*/  USHF.R.U32.HI UR41, URZ, 0x4, UR41 ;  /* 0x000000043f297899 */ /* 0x000fe20008011629 */
[----:B01----:R-:W-:Y:S01]  /*b9d0*/  IMAD.MOV.U32 R5, RZ, RZ, 0x3f800000 ;  /* 0x3f800000ff057424 */ /* 0x003fe200078e00ff */
        /* <DEDUP_REMOVED lines=84> */
.L_x_5846:
        /* <DEDUP_REMOVED lines=106> */
.L_x_5810:
        /* <DEDUP_REMOVED lines=66> */
[----:B------:R-:W-:Y:S01]  /*c9e0*/  LOP3.LUT P0, R34, R50, 0x3, RZ, 0xc0, !PT ;  /* 0x0000000332227812 */ /* 0x000fe2000780c0ff */
[----:B------:R-:W-:Y:S02]  /*c9f0*/  UIMAD.WIDE.U32 UR6, UR37, UR8, URZ ;  /* 0x00000008250672a5 */ /* 0x000fe4000f8e003f */
[----:B------:R-:W-:Y:S01]  /*ca00*/  UIMAD UR5, UR37, UR9, UR5 ;  /* 0x00000009250572a4 */ /* 0x000fe2000f8e0205 */
[----:B------:R-:W-:Y:S01]  /*ca10*/  ISETP.EQ.OR P0, PT, R34, 0x3, !P0 ;  /* 0x000000032200780c */ /* 0x000fe20004702670 */
[----:B------:R-:W-:Y:S01]  /*ca20*/  USHF.R.S32.HI UR12, URZ, 0x1f, UR43 ;  /* 0x0000001f3f0c7899 */ /* 0x000fe2000801142b */
[----:B0-----:R-:W-:Y:S01]  /*ca30*/  F2FP.BF16.F32.PACK_AB R6, R47, R56 ;  /* 0x000000382f06723e */ /* 0x001fe200000010ff */
[----:B------:R-:W-:Y:S01]  /*ca40*/  ULDC.64 UR8, c[0x0][0xb98] ;  /* 0x0002e60000087ab9 */ /* 0x000fe20000000a00 */
[----:B------:R-:W0:Y:S01]  /*ca50*/  S2R R47, SR_SWINHI ;  /* 0x00000000002f7919 */ /* 0x000e220000002f00 */
[----:B------:R-:W-:Y:S01]  /*ca60*/  F2FP.BF16.F32.PACK_AB R7, R70, R35 ;  /* 0x000000234607723e */ /* 0x000fe200000010ff */
[----:B------:R-:W-:Y:S01]  /*ca70*/  UIADD3 UR7, UR7, UR5, URZ ;  /* 0x0000000507077290 */ /* 0x000fe2000fffe03f */
[----:B------:R-:W-:Y:S01]  /*ca80*/  SEL R89, R52, R53, P0 ;  /* 0x0000003534597207 */ /* 0x000fe20000000000 */
[----:B------:R-:W-:Y:S01]  /*ca90*/  UIMAD UR5, UR12, UR8, URZ ;  /* 0x000000080c0572a4 */ /* 0x000fe2000f8e023f */
[----:B------:R-:W-:Y:S01]  /*caa0*/  SEL R57, R53, R52, P0 ;  /* 0x0000003435397207 */ /* 0x000fe20000000000 */
        /* <DEDUP_REMOVED lines=16> */
[----:B------:R-:W-:-:S02]  /*cbb0*/  MOV R34, R0 ;  /* 0x0000000000227202 */ /* 0x000fc40000000f00 */
[----:B0-----:R-:W-:Y:S02]  /*cbc0*/  MOV R35, R47 ;  /* 0x0000002f00237202 */ /* 0x001fe40000000f00 */
[----:B------:R-:W-:Y:S02]  /*cbd0*/  SEL R69, R24, R21, P0 ;  /* 0x0000001518457207 */ /* 0x000fe40000000000 */
[----:B------:R-:W-:Y:S01]  /*cbe0*/  SEL R123, R25, R26, P0 ;  /* 0x0000001a197b7207 */ /* 0x000fe20000000000 */
[----:B------:R-:W-:Y:S01]  /*cbf0*/  IMAD.WIDE R52, R224, 0x2, R34 ;  /* 0x00000002e0347825 */ /* 0x000fe200078e0222 */
[----:B------:R-:W-:Y:S02]  /*cc00*/  SEL R79, R26, R25, P0 ;  /* 0x000000191a4f7207 */ /* 0x000fe40000000000 */
[----:B------:R-:W-:Y:S02]  /*cc10*/  SEL R127, R15, R20, P0 ;  /* 0x000000140f7f7207 */ /* 0x000fe40000000000 */
[----:B------:R-:W-:-:S02]  /*cc20*/  IADD3 R65, P4, R52, 0x8060, RZ ;  /* 0x0000806034417810 */ /* 0x000fc40007f9e0ff */
[----:B------:R-:W-:Y:S02]  /*cc30*/  SEL R81, R20, R15, P0 ;  /* 0x0000000f14517207 */ /* 0x000fe40000000000 */
[----:B------:R-:W-:Y:S02]  /*cc40*/  LOP3.LUT R64, R65, 0x380, RZ, 0xc0, !PT ;  /* 0x0000038041407812 */ /* 0x000fe400078ec0ff */
[----:B------:R-:W-:Y:S02]  /*cc50*/  LOP3.LUT R5, R52, 0x380, RZ, 0xc0, !PT ;  /* 0x0000038034057812 */ /* 0x000fe400078ec0ff */
[----:B------:R-:W-:Y:S02]  /*cc60*/  SEL R117, R7, R38, P0 ;  /* 0x0000002607757207 */ /* 0x000fe40000000000 */
[----:B------:R-:W-:Y:S01]  /*cc70*/  SEL R76, R38, R7, P0 ;  /* 0x00000007264c7207 */ /* 0x000fe20000000000 */
[----:B------:R-:W-:Y:S01]  /*cc80*/  IMAD R7, R220, 0x40, R16 ;  /* 0x00000040dc077824 */ /* 0x000fe200078e0210 */
[----:B------:R-:W-:-:S02]  /*cc90*/  SHF.R.U64 R64, R64, 0x3, RZ ;  /* 0x0000000340407819 */ /* 0x000fc400000012ff */
[C---:B------:R-:W-:Y:S01]  /*cca0*/  IADD3 R28, P3, R52.reuse, 0x8040, RZ ;  /* 0x00008040341c7810 */ /* 0x040fe20007f7e0ff */
[----:B------:R-:W-:Y:S01]  /*ccb0*/  IMAD.WIDE R34, R7, 0x2, R34 ;  /* 0x0000000207227825 */ /* 0x000fe200078e0222 */
[C---:B------:R-:W-:Y:S02]  /*ccc0*/  IADD3 R26, P6, R52.reuse, 0x8020, RZ ;  /* 0x00008020341a7810 */ /* 0x040fe40007fde0ff */
[C---:B------:R-:W-:Y:S01]  /*ccd0*/  IADD3 R24, P5, R52.reuse, 0x8000, RZ ;  /* 0x0000800034187810 */ /* 0x040fe20007fbe0ff */
[--C-:B------:R-:W-:Y:S01]  /*cce0*/  IMAD.X R51, RZ, RZ, R53.reuse, P3 ;  /* 0x000000ffff337224 */ /* 0x100fe200018e0635 */
[----:B------:R-:W-:Y:S01]  /*ccf0*/  IADD3 R20, P2, R52, 0x4060, RZ ;  /* 0x0000406034147810 */ /* 0x000fe20007f5e0ff */
[--C-:B------:R-:W-:Y:S01]  /*cd00*/  IMAD.X R61, RZ, RZ, R53.reuse, P6 ;  /* 0x000000ffff3d7224 */ /* 0x100fe200030e0635 */
[----:B------:R-:W-:Y:S02]  /*cd10*/  SHF.R.U64 R5, R5, 0x3, RZ ;  /* 0x0000000305057819 */ /* 0x000fe400000012ff */
[----:B------:R-:W-:Y:S01]  /*cd20*/  SEL R111, R49, R6, P0 ;  /* 0x00000006316f7207 */ /* 0x000fe20000000000 */
[--C-:B------:R-:W-:Y:S01]  /*cd30*/  IMAD.X R63, RZ, RZ, R53.reuse, P2 ;  /* 0x000000ffff3f7224 */ /* 0x100fe200010e0635 */
[----:B------:R-:W-:Y:S01]  /*cd40*/  SEL R73, R6, R49, P0 ;  /* 0x0000003106497207 */ /* 0x000fe20000000000 */
[--C-:B------:R-:W-:Y:S01]  /*cd50*/  IMAD.X R49, RZ, RZ, R53.reuse, P5 ;  /* 0x000000ffff317224 */ /* 0x100fe200028e0635 */
        /* <DEDUP_REMOVED lines=8> */
[----:B------:R-:W-:-:S02]  /*cde0*/  IADD3 R6, P1, R52, 0x20, RZ ;  /* 0x0000002034067810 */ /* 0x000fc40007f3e0ff */
[C---:B------:R-:W-:Y:S02]  /*cdf0*/  IADD3 R14, P4, R52.reuse, 0x4040, RZ ;  /* 0x00004040340e7810 */ /* 0x040fe40007f9e0ff */
[C---:B------:R-:W-:Y:S01]  /*ce00*/  IADD3 R12, P3, R52.reuse, 0x4020, RZ ;  /* 0x00004020340c7810 */ /* 0x040fe20007f7e0ff */
[----:B------:R-:W-:Y:S01]  /*ce10*/  IMAD.X R47, RZ, RZ, R53, P1 ;  /* 0x000000ffff2f7224 */ /* 0x000fe200008e0635 */
[C---:B------:R-:W-:Y:S02]  /*ce20*/  IADD3 R10, P6, R52.reuse, 0x4000, RZ ;  /* 0x00004000340a7810 */ /* 0x040fe40007fde0ff */
[C---:B------:R-:W-:Y:S02]  /*ce30*/  IADD3 R7, P5, R52.reuse, 0x60, RZ ;  /* 0x0000006034077810 */ /* 0x040fe40007fbe0ff */
[----:B------:R-:W-:Y:S02]  /*ce40*/  IADD3 R8, P2, R52, 0x40, RZ ;  /* 0x0000004034087810 */ /* 0x000fe40007f5e0ff */
[----:B------:R-:W-:-:S02]  /*ce50*/  LOP3.LUT R52, R5, R52, RZ, 0x3c, !PT ;  /* 0x0000003405347212 */ /* 0x000fc400078e3cff */
[----:B------:R-:W-:Y:S02]  /*ce60*/  LOP3.LUT R5, R20, 0x380, RZ, 0xc0, !PT ;  /* 0x0000038014057812 */ /* 0x000fe400078ec0ff */
[----:B------:R-:W-:Y:S02]  /*ce70*/  LOP3.LUT R9, R24, 0x380, RZ, 0xc0, !PT ;  /* 0x0000038018097812 */ /* 0x000fe400078ec0ff */
[----:B------:R-:W-:Y:S02]  /*ce80*/  SHF.R.U64 R5, R5, 0x3, RZ ;  /* 0x0000000305057819 */ /* 0x000fe400000012ff */
[----:B------:R-:W-:Y:S02]  /*ce90*/  SEL R95, R37, R36, P0 ;  /* 0x00000024255f7207 */ /* 0x000fe40000000000 */
[----:B------:R-:W-:Y:S02]  /*cea0*/  LOP3.LUT R62, R5, R20, RZ, 0x3c, !PT ;  /* 0x00000014053e7212 */ /* 0x000fe400078e3cff */
[----:B------:R-:W-:-:S02]  /*ceb0*/  LOP3.LUT R5, R6, 0x380, RZ, 0xc0, !PT ;  /* 0x0000038006057812 */ /* 0x000fc400078ec0ff */
[----:B------:R-:W-:Y:S01]  /*cec0*/  SEL R66, R36, R37, P0 ;  /* 0x0000002524427207 */ /* 0x000fe20000000000 */
[----:B------:R-:W-:Y:S01]  /*ced0*/  IMAD.X R37, RZ, RZ, R53, P2 ;  /* 0x000000ffff257224 */ /* 0x000fe200010e0635 */
[----:B------:R-:W-:Y:S02]  /*cee0*/  SHF.R.U64 R9, R9, 0x3, RZ ;  /* 0x0000000309097819 */ /* 0x000fe400000012ff */
[----:B------:R-:W-:Y:S02]  /*cef0*/  SHF.R.U64 R5, R5, 0x3, RZ ;  /* 0x0000000305057819 */ /* 0x000fe400000012ff */
[----:B------:R-:W-:Y:S02]  /*cf00*/  IADD3 R25, P2, R34, 0x5000, RZ ;  /* 0x0000500022197810 */ /* 0x000fe40007f5e0ff */
[----:B------:R-:W-:Y:S02]  /*cf10*/  SEL R119, R31, R48, P0 ;  /* 0x000000301f777207 */ /* 0x000fe40000000000 */
[----:B------:R-:W-:-:S02]  /*cf20*/  SEL R77, R48, R31, P0 ;  /* 0x0000001f304d7207 */ /* 0x000fc40000000000 */
[----:B------:R-:W-:Y:S02]  /*cf30*/  SEL R113, R43, R46, P0 ;  /* 0x0000002e2b717207 */ /* 0x000fe40000000000 */
[----:B------:R-:W-:Y:S01]  /*cf40*/  SEL R74, R46, R43, P0 ;  /* 0x0000002b2e4a7207 */ /* 0x000fe20000000000 */
[----:B------:R-:W-:Y:S01]  /*cf50*/  IMAD.X R43, RZ, RZ, R53, P3 ;  /* 0x000000ffff2b7224 */ /* 0x000fe200018e0635 */
[----:B------:R-:W-:Y:S02]  /*cf60*/  LOP3.LUT R48, R9, R24, RZ, 0x3c, !PT ;  /* 0x0000001809307212 */ /* 0x000fe400078e3cff */
[----:B------:R-:W-:Y:S02]  /*cf70*/  LOP3.LUT R46, R5, R6, RZ, 0x3c, !PT ;  /* 0x00000006052e7212 */ /* 0x000fe400078e3cff */
[----:B------:R-:W-:Y:S02]  /*cf80*/  LOP3.LUT R24, R25, 0x380, RZ, 0xc0, !PT ;  /* 0x0000038019187812 */ /* 0x000fe400078ec0ff */
[----:B------:R-:W-:-:S02]  /*cf90*/  LOP3.LUT R6, R7, 0x380, RZ, 0xc0, !PT ;  /* 0x0000038007067812 */ /* 0x000fc400078ec0ff */
[----:B------:R-:W-:Y:S02]  /*cfa0*/  SHF.R.U64 R24, R24, 0x3, RZ ;  /* 0x0000000318187819 */ /* 0x000fe400000012ff */
[----:B------:R-:W-:Y:S02]  /*cfb0*/  LOP3.LUT R5, R8, 0x380, RZ, 0xc0, !PT ;  /* 0x0000038008057812 */ /* 0x000fe400078ec0ff */
[----:B------:R-:W-:Y:S02]  /*cfc0*/  SHF.R.U64 R6, R6, 0x3, RZ ;  /* 0x0000000306067819 */ /* 0x000fe400000012ff */
[----:B------:R-:W-:Y:S01]  /*cfd0*/  LOP3.LUT R24, R24, R25, RZ, 0x3c, !PT ;  /* 0x0000001918187212 */ /* 0x000fe200078e3cff */
[----:B------:R-:W-:Y:S01]  /*cfe0*/  IMAD.X R25, RZ, RZ, R35, P2 ;  /* 0x000000ffff197224 */ /* 0x000fe200010e0623 */
[----:B------:R-:W-:Y:S02]  /*cff0*/  SHF.R.U64 R5, R5, 0x3, RZ ;  /* 0x0000000305057819 */ /* 0x000fe400000012ff */
[----:B------:R-:W-:-:S02]  /*d000*/  LOP3.LUT R38, R6, R7, RZ, 0x3c, !PT ;  /* 0x0000000706267212 */ /* 0x000fc400078e3cff */
[----:B------:R-:W-:Y:S02]  /*d010*/  IADD3 R6, P2, R34, 0xb000, RZ ;  /* 0x0000b00022067810 */ /* 0x000fe40007f5e0ff */
[----:B------:R-:W-:Y:S02]  /*d020*/  LOP3.LUT R36, R5, R8, RZ, 0x3c, !PT ;  /* 0x0000000805247212 */ /* 0x000fe400078e3cff */
[----:B------:R-:W-:Y:S02]  /*d030*/  LOP3.LUT R5, R6, 0x380, RZ, 0xc0, !PT ;  /* 0x0000038006057812 */ /* 0x000fe400078ec0ff */
[----:B------:R-:W-:Y:S02]  /*d040*/  IADD3 R31, P3, R34, 0x2000, RZ ;  /* 0x00002000221f7810 */ /* 0x000fe40007f7e0ff */
[----:B------:R-:W-:Y:S02]  /*d050*/  SHF.R.U64 R5, R5, 0x3, RZ ;  /* 0x0000000305057819 */ /* 0x000fe400000012ff */
[----:B------:R-:W-:-:S02]  /*d060*/  SEL R121, R27, R30, P0 ;  /* 0x0000001e1b797207 */ /* 0x000fc40000000000 */
[----:B------:R-:W-:Y:S02]  /*d070*/  SEL R78, R30, R27, P0 ;  /* 0x0000001b1e4e7207 */ /* 0x000fe40000000000 */
[----:B------:R-:W-:Y:S02]  /*d080*/  LOP3.LUT R6, R5, R6, RZ, 0x3c, !PT ;  /* 0x0000000605067212 */ /* 0x000fe400078e3cff */
[----:B------:R-:W-:Y:S01]  /*d090*/  LOP3.LUT R30, R31, 0x380, RZ, 0xc0, !PT ;  /* 0x000003801f1e7812 */ /* 0x000fe200078ec0ff */
[----:B------:R-:W0:Y:S01]  /*d0a0*/  LDC R5, c[0x0][0xbe8] ;  /* 0x0002fa00ff057b82 */ /* 0x000e220000000800 */
[----:B------:R-:W-:Y:S02]  /*d0b0*/  LOP3.LUT R9, R10, 0x380, RZ, 0xc0, !PT ;  /* 0x000003800a097812 */ /* 0x000fe400078ec0ff */
[----:B------:R-:W-:Y:S02]  /*d0c0*/  SHF.R.U64 R30, R30, 0x3, RZ ;  /* 0x000000031e1e7819 */ /* 0x000fe400000012ff */
[----:B------:R-:W-:-:S02]  /*d0d0*/  SHF.R.U64 R9, R9, 0x3, RZ ;  /* 0x0000000309097819 */ /* 0x000fc400000012ff */
[----:B------:R-:W-:Y:S02]  /*d0e0*/  SEL R93, R41, R40, P0 ;  /* 0x00000028295d7207 */ /* 0x000fe40000000000 */
[----:B------:R-:W-:Y:S01]  /*d0f0*/  SEL R59, R40, R41, P0 ;  /* 0x00000029283b7207 */ /* 0x000fe20000000000 */
[----:B------:R-:W-:Y:S01]  /*d100*/  IMAD.X R41, RZ, RZ, R53, P6 ;  /* 0x000000ffff297224 */ /* 0x000fe200030e0635 */
[----:B------:R-:W-:Y:S01]  /*d110*/  LOP3.LUT R30, R30, R31, RZ, 0x3c, !PT ;  /* 0x0000001f1e1e7212 */ /* 0x000fe200078e3cff */
[----:B------:R-:W-:Y:S01]  /*d120*/  IMAD.X R31, RZ, RZ, R35, P3 ;  /* 0x000000ffff1f7224 */ /* 0x000fe200018e0623 */
[----:B------:R-:W-:Y:S02]  /*d130*/  LOP3.LUT R40, R9, R10, RZ, 0x3c, !PT ;  /* 0x0000000a09287212 */ /* 0x000fe400078e3cff */
[----:B------:R-:W-:Y:S02]  /*d140*/  IADD3 R9, P3, R34, 0x8000, RZ ;  /* 0x0000800022097810 */ /* 0x000fe40007f7e0ff */
[----:B------:R-:W-:-:S02]  /*d150*/  LOP3.LUT R11, R26, 0x380, RZ, 0xc0, !PT ;  /* 0x000003801a0b7812 */ /* 0x000fc400078ec0ff */
[----:B------:R-:W-:Y:S02]  /*d160*/  LOP3.LUT R8, R9, 0x380, RZ, 0xc0, !PT ;  /* 0x0000038009087812 */ /* 0x000fe400078ec0ff */
[----:B------:R-:W-:Y:S02]  /*d170*/  SHF.R.U64 R11, R11, 0x3, RZ ;  /* 0x000000030b0b7819 */ /* 0x000fe400000012ff */
[----:B------:R-:W-:Y:S02]  /*d180*/  SHF.R.U64 R8, R8, 0x3, RZ ;  /* 0x0000000308087819 */ /* 0x000fe400000012ff */
[----:B------:R-:W-:Y:S02]  /*d190*/  LOP3.LUT R60, R11, R26, RZ, 0x3c, !PT ;  /* 0x0000001a0b3c7212 */ /* 0x000fe400078e3cff */
[----:B------:R-:W-:Y:S01]  /*d1a0*/  LOP3.LUT R8, R8, R9, RZ, 0x3c, !PT ;  /* 0x0000000908087212 */ /* 0x000fe200078e3cff */
[----:B------:R-:W-:Y:S01]  /*d1b0*/  IMAD.X R9, RZ, RZ, R35, P3 ;  /* 0x000000ffff097224 */ /* 0x000fe200018e0623 */
[----:B0-----:R-:W-:-:S02]  /*d1c0*/  ISETP.NE.AND P3, PT, R5, 0x1, PT ;  /* 0x000000010500780c */ /* 0x001fc40003f65270 */
[----:B------:R-:W-:Y:S02]  /*d1d0*/  LOP3.LUT R11, R12, 0x380, RZ, 0xc0, !PT ;  /* 0x000003800c0b7812 */ /* 0x000fe400078ec0ff */
[----:B------:R-:W-:Y:S02]  /*d1e0*/  LOP3.LUT R13, R28, 0x380, RZ, 0xc0, !PT ;  /* 0x000003801c0d7812 */ /* 0x000fe400078ec0ff */
[----:B------:R-:W-:Y:S02]  /*d1f0*/  SHF.R.U64 R11, R11, 0x3, RZ ;  /* 0x000000030b0b7819 */ /* 0x000fe400000012ff */
[----:B------:R-:W-:Y:S02]  /*d200*/  SEL R83, R130, R131, P0 ;  /* 0x0000008382537207 */ /* 0x000fe40000000000 */
[----:B------:R-:W-:Y:S02]  /*d210*/  SEL R54, R131, R130, P0 ;  /* 0x0000008283367207 */ /* 0x000fe40000000000 */
[----:B------:R-:W-:-:S02]  /*d220*/  MOV R100, R40 ;  /* 0x0000002800647202 */ /* 0x000fc40000000f00 */
[----:B------:R-:W-:Y:S01]  /*d230*/  SEL R115, R39, R42, P0 ;  /* 0x0000002a27737207 */ /* 0x000fe20000000000 */
[----:B------:R-:W0:Y:S01]  /*d240*/  @P3 LDC R40, c[0x0][0xbec] ;  /* 0x0002fb00ff283b82 */ /* 0x000e220000000800 */
[----:B------:R-:W-:Y:S01]  /*d250*/  SEL R75, R42, R39, P0 ;  /* 0x000000272a4b7207 */ /* 0x000fe20000000000 */
[----:B------:R-:W-:Y:S01]  /*d260*/  IMAD.X R39, RZ, RZ, R53, P5 ;  /* 0x000000ffff277224 */ /* 0x000fe200028e0635 */
[----:B------:R-:W-:Y:S02]  /*d270*/  SHF.R.U64 R13, R13, 0x3, RZ ;  /* 0x000000030d0d7819 */ /* 0x000fe400000012ff */
[----:B------:R-:W-:Y:S02]  /*d280*/  LOP3.LUT R42, R11, R12, RZ, 0x3c, !PT ;  /* 0x0000000c0b2a7212 */ /* 0x000fe400078e3cff */
[----:B------:R-:W-:Y:S02]  /*d290*/  LOP3.LUT R50, R13, R28, RZ, 0x3c, !PT ;  /* 0x0000001c0d327212 */ /* 0x000fe400078e3cff */
[----:B------:R-:W-:-:S02]  /*d2a0*/  MOV R98, R42 ;  /* 0x0000002a00627202 */ /* 0x000fc40000000f00 */
[----:B------:R-:W1:Y:S01]  /*d2b0*/  @P3 LDC R43, c[0x0][0xbf0] ;  /* 0x0002fc00ff2b3b82 */ /* 0x000e620000000800 */
[----:B------:R-:W-:Y:S02]  /*d2c0*/  MOV R60, R60 ;  /* 0x0000003c003c7202 */ /* 0x000fe40000000f00 */
[----:B------:R-:W-:Y:S02]  /*d2d0*/  MOV R64, R64 ;  /* 0x0000004000407202 */ /* 0x000fe40000000f00 */
[----:B------:R-:W-:Y:S01]  /*d2e0*/  MOV R61, R48 ;  /* 0x00000030003d7202 */ /* 0x000fe20000000f00 */
[----:B------:R-:W-:Y:S01]  /*d2f0*/  VIADD R49, R18, UR39 ;  /* 0x0000002712317c36 */ /* 0x000fe20008000000 */
[----:B------:R-:W-:Y:S02]  /*d300*/  MOV R65, R50 ;  /* 0x0000003200417202 */ /* 0x000fe40000000f00 */
[----:B------:R-:W-:Y:S02]  /*d310*/  SEL R91, R45, R44, P0 ;  /* 0x0000002c2d5b7207 */ /* 0x000fe40000000000 */
[----:B------:R-:W-:Y:S01]  /*d320*/  SEL R58, R44, R45, P0 ;  /* 0x0000002d2c3a7207 */ /* 0x000fe20000000000 */
[----:B------:R-:W-:Y:S01]  /*d330*/  IMAD.X R45, RZ, RZ, R53, P4 ;  /* 0x000000ffff2d7224 */ /* 0x000fe200020e0635 */
[----:B------:R-:W-:Y:S01]  /*d340*/  LOP3.LUT R13, R14, 0x380, RZ, 0xc0, !PT ;  /* 0x000003800e0d7812 */ /* 0x000fe200078ec0ff */
[----:B0-----:R-:W-:Y:S01]  /*d350*/  @P3 IMAD.HI.U32 R40, R49, R40, RZ ;  /* 0x0000002831283227 */ /* 0x001fe200078e00ff */
[----:B------:R-:W-:-:S02]  /*d360*/  SEL R97, R33, R32, P0 ;  /* 0x0000002021617207 */ /* 0x000fc40000000000 */
[----:B------:R-:W-:Y:S02]  /*d370*/  SHF.R.U64 R13, R13, 0x3, RZ ;  /* 0x000000030d0d7819 */ /* 0x000fe400000012ff */
        /* <DEDUP_REMOVED lines=26> */
[----:B------:R-:W-:-:S02]  /*d520*/  LOP3.LUT R26, R27, 0x380, RZ, 0xc0, !PT ;  /* 0x000003801b1a7812 */ /* 0x000fc400078ec0ff */
[----:B------:R-:W-:Y:S01]  /*d530*/  LOP3.LUT R14, R14, R15, RZ, 0x3c, !PT ;  /* 0x0000000f0e0e7212 */ /* 0x000fe200078e3cff */
[--C-:B------:R-:W-:Y:S01]  /*d540*/  IMAD.X R15, RZ, RZ, R35.reuse, P4 ;  /* 0x000000ffff0f7224 */ /* 0x100fe200020e0623 */
[----:B--2---:R-:W-:Y:S01]  /*d550*/  LOP3.LUT R41, R2, 0x2, RZ, 0x3c, !PT ;  /* 0x0000000202297812 */ /* 0x004fe200078e3cff */
[----:B------:R-:W-:Y:S01]  /*d560*/  SHFL.IDX PT, R83, R83, R2, 0x1c1f ;  /* 0x001c1f0253537589 */ /* 0x000fe200000e0000 */
[----:B------:R-:W-:Y:S02]  /*d570*/  LOP3.LUT R7, R34, 0x380, RZ, 0xc0, !PT ;  /* 0x0000038022077812 */ /* 0x000fe400078ec0ff */
[----:B------:R-:W-:Y:S01]  /*d580*/  SHF.R.U64 R28, R28, 0x3, RZ ;  /* 0x000000031c1c7819 */ /* 0x000fe200000012ff */
[----:B------:R-:W-:Y:S01]  /*d590*/  SHFL.IDX PT, R107, R107, R2, 0x1c1f ;  /* 0x001c1f026b6b7589 */ /* 0x000fe200000e0000 */
[----:B------:R-:W-:Y:S02]  /*d5a0*/  SHF.R.U64 R26, R26, 0x3, RZ ;  /* 0x000000031a1a7819 */ /* 0x000fe400000012ff */
[----:B------:R-:W-:Y:S01]  /*d5b0*/  SHF.R.U64 R7, R7, 0x3, RZ ;  /* 0x0000000307077819 */ /* 0x000fe200000012ff */
[----:B------:R-:W0:Y:S01]  /*d5c0*/  SHFL.IDX PT, R54, R54, R41, 0x1c1f ;  /* 0x001c1f2936367589 */ /* 0x000e2200000e0000 */
[----:B------:R-:W-:Y:S01]  /*d5d0*/  LOP3.LUT R28, R28, R29, RZ, 0x3c, !PT ;  /* 0x0000001d1c1c7212 */ /* 0x000fe200078e3cff */
[--C-:B------:R-:W-:Y:S01]  /*d5e0*/  IMAD.X R29, RZ, RZ, R35.reuse, P6 ;  /* 0x000000ffff1d7224 */ /* 0x100fe200030e0623 */
[----:B------:R-:W-:Y:S01]  /*d5f0*/  LOP3.LUT R26, R26, R27, RZ, 0x3c, !PT ;  /* 0x0000001b1a1a7212 */ /* 0x000fe200078e3cff */
[----:B------:R-:W1:Y:S01]  /*d600*/  SHFL.IDX PT, R80, R80, R41, 0x1c1f ;  /* 0x001c1f2950507589 */ /* 0x000e6200000e0000 */
[----:B------:R-:W-:Y:S01]  /*d610*/  IMAD.X R27, RZ, RZ, R35, P5 ;  /* 0x000000ffff1b7224 */ /* 0x000fe200028e0623 */
[----:B------:R-:W-:-:S02]  /*d620*/  IADD3 R11, P6, R34, 0x9000, RZ ;  /* 0x00009000220b7810 */ /* 0x000fc40007fde0ff */
[----:B------:R-:W-:Y:S01]  /*d630*/  SHFL.IDX PT, R85, R85, R2, 0x1c1f ;  /* 0x001c1f0255557589 */ /* 0x000fe200000e0000 */
[----:B------:R-:W-:Y:S02]  /*d640*/  IADD3 R13, P5, R34, 0xa000, RZ ;  /* 0x0000a000220d7810 */ /* 0x000fe40007fbe0ff */
[----:B------:R-:W-:Y:S01]  /*d650*/  LOP3.LUT R34, R7, R34, RZ, 0x3c, !PT ;  /* 0x0000002207227212 */ /* 0x000fe200078e3cff */
[----:B------:R-:W2:Y:S01]  /*d660*/  SHFL.IDX PT, R42, R55, R41, 0x1c1f ;  /* 0x001c1f29372a7589 */ /* 0x000ea200000e0000 */
[----:B------:R-:W-:Y:S01]  /*d670*/  IMAD.X R7, RZ, RZ, R35, P2 ;  /* 0x000000ffff077224 */ /* 0x000fe200010e0623 */
[----:B------:R-:W-:Y:S02]  /*d680*/  LOP3.LUT R10, R11, 0x380, RZ, 0xc0, !PT ;  /* 0x000003800b0a7812 */ /* 0x000fe400078ec0ff */
[----:B------:R-:W-:Y:S01]  /*d690*/  SHFL.IDX PT, R89, R89, R2, 0x1c1f ;  /* 0x001c1f0259597589 */ /* 0x000fe200000e0000 */
[----:B------:R-:W-:Y:S02]  /*d6a0*/  LOP3.LUT R12, R13, 0x380, RZ, 0xc0, !PT ;  /* 0x000003800d0c7812 */ /* 0x000fe400078ec0ff */
[----:B------:R-:W-:Y:S01]  /*d6b0*/  SHF.R.U64 R10, R10, 0x3, RZ ;  /* 0x000000030a0a7819 */ /* 0x000fe200000012ff */
[----:B------:R-:W-:Y:S01]  /*d6c0*/  SHFL.IDX PT, R109, R109, R2, 0x1c1f ;  /* 0x001c1f026d6d7589 */ /* 0x000fe200000e0000 */
[----:B------:R-:W-:-:S02]  /*d6d0*/  SHF.R.U64 R12, R12, 0x3, RZ ;  /* 0x000000030c0c7819 */ /* 0x000fc400000012ff */
[----:B------:R-:W-:Y:S01]  /*d6e0*/  LOP3.LUT R10, R10, R11, RZ, 0x3c, !PT ;  /* 0x0000000b0a0a7212 */ /* 0x000fe200078e3cff */
[----:B------:R-:W-:Y:S01]  /*d6f0*/  SHFL.IDX PT, R48, R57, R41, 0x1c1f ;  /* 0x001c1f2939307589 */ /* 0x000fe200000e0000 */
[----:B0-----:R-:W-:Y:S01]  /*d700*/  SEL R36, R83, R54, P0 ;  /* 0x0000003653247207 */ /* 0x001fe20000000000 */
[--C-:B------:R-:W-:Y:S01]  /*d710*/  IMAD.X R11, RZ, RZ, R35.reuse, P6 ;  /* 0x000000ffff0b7224 */ /* 0x100fe200030e0623 */
[----:B------:R-:W-:Y:S01]  /*d720*/  SEL R38, R54, R83, P0 ;  /* 0x0000005336267207 */ /* 0x000fe20000000000 */
[----:B------:R-:W0:Y:S01]  /*d730*/  SHFL.IDX PT, R72, R72, R41, 0x1c1f ;  /* 0x001c1f2948487589 */ /* 0x000e2200000e0000 */
[----:B-1----:R-:W-:Y:S02]  /*d740*/  SEL R37, R107, R80, P0 ;  /* 0x000000506b257207 */ /* 0x002fe40000000000 */
[----:B------:R-:W-:Y:S01]  /*d750*/  SEL R39, R80, R107, P0 ;  /* 0x0000006b50277207 */ /* 0x000fe20000000000 */
[----:B------:R-:W-:Y:S01]  /*d760*/  SHFL.IDX PT, R87, R87, R2, 0x1c1f ;  /* 0x001c1f0257577589 */ /* 0x000fe200000e0000 */
[----:B------:R-:W-:Y:S01]  /*d770*/  LOP3.LUT R12, R12, R13, RZ, 0x3c, !PT ;  /* 0x0000000d0c0c7212 */ /* 0x000fe200078e3cff */
[----:B------:R-:W-:-:S02]  /*d780*/  IMAD.X R13, RZ, RZ, R35, P5 ;  /* 0x000000ffff0d7224 */ /* 0x000fc400028e0623 */
[----:B------:R-:W-:Y:S01]  /*d790*/  SHFL.IDX PT, R111, R111, R2, 0x1c1f ;  /* 0x001c1f026f6f7589 */ /* 0x000fe200000e0000 */
[----:B--2---:R-:W-:Y:S02]  /*d7a0*/  SEL R40, R85, R42, P0 ;  /* 0x0000002a55287207 */ /* 0x004fe40000000000 */
[----:B------:R-:W-:Y:S01]  /*d7b0*/  SEL R42, R42, R85, P0 ;  /* 0x000000552a2a7207 */ /* 0x000fe20000000000 */
[----:B------:R-:W1:Y:S04]  /*d7c0*/  SHFL.IDX PT, R56, R56, R41, 0x1c1f ;  /* 0x001c1f2938387589 */ /* 0x000e6800000e0000 */
        /* <DEDUP_REMOVED lines=116> */
[----:B------:R-:W-:Y:S01]  /*df10*/  IMAD R2, R23, 0x20, R220 ;  /* 0x0000002017027824 */ /* 0x000fe200078e02dc */
[----:B------:R-:W-:-:S04]  /*df20*/  UIMAD UR5, UR10, UR8, URZ ;  /* 0x000000080a0572a4 */ /* 0x000fc8000f8e023f */
[----:B0-----:R-:W-:Y:S01]  /*df30*/  @!P2 ST.E desc[UR52][R66.64], R4 ;  /* 0x000000044200a985 */ /* 0x001fe2000c101934 */
[----:B------:R-:W-:Y:S01]  /*df40*/  UIMAD.WIDE.U32 UR6, UR37, UR8, URZ ;  /* 0x00000008250672a5 */ /* 0x000fe2000f8e003f */
[----:B------:R-:W-:Y:S02]  /*df50*/  ULDC.64 UR10, c[0x0][0xaf0] ;  /* 0x0002bc00000a7ab9 */ /* 0x000fe40000000a00 */
[----:B--2---:R0:W-:Y:S04]  /*df60*/  @!P1 ST.E desc[UR52][R72.64], R3 ;  /* 0x0000000348009985 */ /* 0x0041e8000c101934 */
[----:B------:R1:W5:Y:S01]  /*df70*/  LD.E.128 R48, desc[UR52][R30.64] ;  /* 0x000000341e307980 */ /* 0x000362000c101d00 */
[----:B------:R-:W-:-:S03]  /*df80*/  UIMAD UR5, UR37, UR9, UR5 ;  /* 0x00000009250572a4 */ /* 0x000fc6000f8e0205 */
[----:B------:R2:W5:Y:S01]  /*df90*/  LD.E.128 R80, desc[UR52][R8.64] ;  /* 0x0000003408507980 */ /* 0x000562000c101d00 */
[----:B0-----:R-:W0:Y:S01]  /*dfa0*/  @P3 LDC R3, c[0x0][0xbec] ;  /* 0x0002fb00ff033b82 */ /* 0x001e220000000800 */
[----:B------:R-:W-:Y:S02]  /*dfb0*/  UIMAD UR8, UR12, UR10, URZ ;  /* 0x0000000a0c0872a4 */ /* 0x000fe4000f8e023f */
[----:B------:R3:W5:Y:S04]  /*dfc0*/  LD.E.128 R64, desc[UR52][R6.64] ;  /* 0x0000003406407980 */ /* 0x000768000c101d00 */
[----:B------:R-:W5:Y:S01]  /*dfd0*/  LD.E.128 R56, desc[UR52][R34.64] ;  /* 0x0000003422387980 */ /* 0x000f62000c101d00 */
[----:B-1----:R-:W1:Y:S01]  /*dfe0*/  @P3 LDC R31, c[0x0][0xbf0] ;  /* 0x0002fc00ff1f3b82 */ /* 0x002e620000000800 */
[----:B--2---:R-:W-:Y:S01]  /*dff0*/  VIADD R8, R2, UR39 ;  /* 0x0000002702087c36 */ /* 0x004fe20008000000 */
[----:B------:R-:W-:Y:S01]  /*e000*/  UIADD3 UR7, UR7, UR5, URZ ;  /* 0x0000000507077290 */ /* 0x000fe2000fffe03f */
[----:B------:R-:W5:Y:S02]  /*e010*/  LD.E.128 R52, desc[UR52][R32.64] ;  /* 0x0000003420347980 */ /* 0x000f64000c101d00 */
[----:B---3--:R-:W-:Y:S01]  /*e020*/  IMAD.MOV.U32 R7, RZ, RZ, R8 ;  /* 0x000000ffff077224 */ /* 0x008fe200078e0008 */
[----:B------:R-:W-:Y:S01]  /*e030*/  UIMAD UR5, UR43, UR11, UR8 ;  /* 0x0000000b2b0572a4 */ /* 0x000fe2000f8e0208 */
[----:B------:R-:W5:Y:S01]  /*e040*/  LD.E.128 R40, desc[UR52][R28.64] ;  /* 0x000000341c287980 */ /* 0x000f62000c101d00 */
[----:B------:R-:W-:Y:S01]  /*e050*/  UIMAD.WIDE.U32 UR6, UR43, UR10, UR6 ;  /* 0x0000000a2b0672a5 */ /* 0x000fe2000f8e0006 */
[----:B------:R-:W-:-:S02]  /*e060*/  ULDC.64 UR8, c[0x0][0xae0] ;  /* 0x0002b80000087ab9 */ /* 0x000fc40000000a00 */
[----:B------:R-:W5:Y:S04]  /*e070*/  LD.E.128 R68, desc[UR52][R26.64] ;  /* 0x000000341a447980 */ /* 0x000f68000c101d00 */
[----:B------:R-:W5:Y:S01]  /*e080*/  LD.E.128 R60, desc[UR52][R24.64] ;  /* 0x00000034183c7980 */ /* 0x000f62000c101d00 */
[----:B0-----:R-:W-:Y:S01]  /*e090*/  @P3 IMAD.HI.U32 R2, R8, R3, RZ ;  /* 0x0000000308023227 */ /* 0x001fe200078e00ff */
[----:B------:R-:W-:Y:S02]  /*e0a0*/  UIADD3 UR5, UR7, UR5, URZ ;  /* 0x0000000507057290 */ /* 0x000fe4000fffe03f */
[----:B------:R-:W5:Y:S04]  /*e0b0*/  LD.E.128 R44, desc[UR52][R20.64] ;  /* 0x00000034142c7980 */ /* 0x000f68000c101d00 */
[----:B------:R-:W5:Y:S01]  /*e0c0*/  LD.E.128 R36, desc[UR52][R14.64] ;  /* 0x000000340e247980 */ /* 0x000f62000c101d00 */
[----:B-1----:R-:W-:-:S03]  /*e0d0*/  @P3 SHF.R.U32.HI R7, RZ, R31, R2 ;  /* 0x0000001fff073219 */ /* 0x002fc60000011602 */
[----:B------:R0:W5:Y:S01]  /*e0e0*/  LD.E.128 R76, desc[UR52][R10.64] ;  /* 0x000000340a4c7980 */ /* 0x000162000c101d00 */
[--C-:B------:R-:W-:Y:S01]  /*e0f0*/  SHF.R.S32.HI R4, RZ, 0x1f, R7.reuse ;  /* 0x0000001fff047819 */ /* 0x100fe20000011407 */
[----:B------:R-:W-:Y:S02]  /*e100*/  IMAD.MOV R6, RZ, RZ, -R7 ;  /* 0x000000ffff067224 */ /* 0x000fe400078e0a07 */
[----:B------:R-:W-:Y:S01]  /*e110*/  IMAD.U32 R3, RZ, RZ, UR7 ;  /* 0x00000007ff037e24 */ /* 0x000fe2000f8e00ff */
[----:B------:R1:W5:Y:S01]  /*e120*/  LD.E.128 R72, desc[UR52][R12.64] ;  /* 0x000000340c487980 */ /* 0x000362000c101d00 */
[----:B------:R-:W-:Y:S02]  /*e130*/  IMAD R4, R4, UR8, RZ ;  /* 0x0000000804047c24 */ /* 0x000fe4000f8e02ff */
[----:B------:R-:W-:Y:S01]  /*e140*/  IMAD R5, R5, R6, R8 ;  /* 0x0000000605057224 */ /* 0x000fe200078e0208 */
[----:B------:R-:W-:Y:S01]  /*e150*/  @!PT LDS RZ, [RZ] ;  /* 0x00000000fffff984 */ /* 0x000fe20000000800 */
[----:B------:R-:W-:Y:S01]  /*e160*/  @!PT LDS RZ, [RZ] ;  /* 0x00000000fffff984 */ /* 0x000fe20000000800 */
[----:B------:R-:W-:Y:S01]  /*e170*/  @!PT LDS RZ, [RZ] ;  /* 0x00000000fffff984 */ /* 0x000fe20000000800 */
[----:B------:R-:W-:Y:S01]  /*e180*/  @!PT LDS RZ, [RZ] ;  /* 0x00000000fffff984 */ /* 0x000fe20000000800 */
[----:B------:R2:W-:Y:S06]  /*e190*/  MEMBAR.ALL.CTA ;  /* 0x0000000000007992 */ /* 0x0005ec0000008000 */
[----:B--2---:R-:W2:Y:S01]  /*e1a0*/  FENCE.VIEW.ASYNC.S ;  /* 0x00000000000073c6 */ /* 0x004ea20000000000 */
[----:B------:R-:W-:Y:S01]  /*e1b0*/  IMAD.U32 R2, RZ, RZ, UR6 ;  /* 0x00000006ff027e24 */ /* 0x000fe2000f8e00ff */
[----:B------:R-:W-:Y:S01]  /*e1c0*/  ULDC.64 UR6, c[0x0][0xad8] ;  /* 0x0002b60000067ab9 */ /* 0x000fe20000000a00 */
[----:B------:R-:W-:-:S02]  /*e1d0*/  IMAD.U32 R3, RZ, RZ, UR5 ;  /* 0x00000005ff037e24 */ /* 0x000fc4000f8e00ff */
        /* <DEDUP_REMOVED lines=18> */
[----:B--2---:R0:W-:Y:S01]  /*e300*/  SYNCS.ARRIVE.TRANS64.RED.A1T0 RZ, [R0+URZ], RZ ;  /* 0x000000ff00ff79a7 */ /* 0x0041e2000810043f */
        /* <DEDUP_REMOVED lines=18> */
.L_x_5850:
[----:B------:R-:W-:Y:S05]  /*e430*/  BSYNC B1 ;  /* 0x0000000000017941 */ /* 0x000fea0003800000 */
.L_x_5849:
        /* <DEDUP_REMOVED lines=17> */
.L_x_5852:
[----:B------:R-:W-:Y:S05]  /*e550*/  BSYNC B1 ;  /* 0x0000000000017941 */ /* 0x000fea0003800000 */
.L_x_5851:
        /* <DEDUP_REMOVED lines=17> */
.L_x_5854:
[----:B------:R-:W-:Y:S05]  /*e670*/  BSYNC B1 ;  /* 0x0000000000017941 */ /* 0x000fea0003800000 */
.L_x_5853:
        /* <DEDUP_REMOVED lines=20> */
.L_x_5848:
        /* <DEDUP_REMOVED lines=50> */
.L_x_5857:
[----:B------:R-:W-:Y:S05]  /*eae0*/  BSYNC B1 ;  /* 0x0000000000017941 */ /* 0x000fea0003800000 */
.L_x_5856:
        /* <DEDUP_REMOVED lines=59> */
.L_x_5859:
[----:B------:R-:W-:Y:S05]  /*eea0*/  BSYNC B1 ;  /* 0x0000000000017941 */ /* 0x000fea0003800000 */
.L_x_5858:
        /* <DEDUP_REMOVED lines=17> */
.L_x_5861:
[----:B------:R-:W-:Y:S05]  /*efc0*/  BSYNC B1 ;  /* 0x0000000000017941 */ /* 0x000fea0003800000 */
.L_x_5860:
        /* <DEDUP_REMOVED lines=17> */
.L_x_5863:
[----:B------:R-:W-:Y:S05]  /*f0e0*/  BSYNC B1 ;  /* 0x0000000000017941 */ /* 0x000fea0003800000 */
.L_x_5862:
        /* <DEDUP_REMOVED lines=18> */
.L_x_5855:
[----:B------:R-:W-:Y:S05]  /*f210*/  BSYNC B0 ;  /* 0x0000000000007941 */ /* 0x000fea0003800000 */
.L_x_5847:
[----:B------:R-:W-:Y:S02]  /*f220*/  ULDC UR5, c[0x0][0xc38] ;  /* 0x00030e0000057ab9 */ /* 0x000fe40000000800 */
[----:B------:R-:W-:-:S06]  /*f230*/  UISETP.GE.AND UP0, UPT, UR4, UR5, UPT ;  /* 0x000000050400728c */ /* 0x000fcc000bf06270 */
[----:B------:R-:W-:-:S13]  /*f240*/  PLOP3.LUT P0, PT, PT, PT, UP0, 0x80, 0x0 ;  /* 0x000000000000781c */ /* 0x000fda0003f0f008 */
[----:B------:R-:W-:Y:S05]  /*f250*/  @!P0 BRA `(.L_x_5864) ;  /* 0xffffff1800b08947 */ /* 0x000fea000383ffff */
[----:B------:R-:W-:Y:S05]  /*f260*/  EXIT ;  /* 0x000000000000794d */ /* 0x000fea0003800000 */
.L_x_5806:
        /* <DEDUP_REMOVED lines=15> */
[----:B------:R-:W2:Y:S01]  /*f360*/  LDL R9, [R1+0x8] ;  /* 0x0000080001097983 */ /* 0x000ea20000100800 */
[----:B------:R-:W-:Y:S01]  /*f370*/  ULDC.64 UR6, c[0x0][0x2f0] ;  /* 0x0000bc0000067ab9 */ /* 0x000fe20000000a00 */
[----:B------:R-:W0:Y:S01]  /*f380*/  S2R R10, SR_TID.X ;  /* 0x00000000000a7919 */ /* 0x000e220000002100 */
[----:B------:R-:W-:Y:S01]  /*f390*/  LOP3.LUT R22, R22, 0xfffffffd, RZ, 0xc0, !PT ;  /* 0xfffffffd16167812 */ /* 0x000fe200078ec0ff */
[----:B------:R-:W-:Y:S01]  /*f3a0*/  ULDC UR8, c[0x0][0x2b8] ;  /* 0x0000ae0000087ab9 */ /* 0x000fe20000000800 */
[----:B------:R-:W-:Y:S01]  /*f3b0*/  ULDC.64 UR10, c[0x0][0x418] ;  /* 0x00010600000a7ab9 */ /* 0x000fe20000000a00 */
[----:B------:R-:W-:Y:S01]  /*f3c0*/  ULDC UR4, c[0x0][0x424] ;  /* 0x0001090000047ab9 */ /* 0x000fe20000000800 */
[----:B------:R-:W-:Y:S01]  /*f3d0*/  ULDC UR39, c[0x0][0x288] ;  /* 0x0000a20000277ab9 */ /* 0x000fe20000000800 */
[----:B------:R-:W-:Y:S01]  /*f3e0*/  ULDC UR38, c[0x0][0x448] ;  /* 0x0001120000267ab9 */ /* 0x000fe20000000800 */
[C---:B0-----:R-:W-:Y:S01]  /*f3f0*/  IMAD.SHL.U32 R16, R10.reuse, 0x40, RZ ;  /* 0x000000400a107824 */ /* 0x041fe200078e00ff */
[----:B------:R-:W-:Y:S01]  /*f400*/  SHF.R.U32.HI R0, RZ, 0x1, R10 ;  /* 0x00000001ff007819 */ /* 0x000fe2000001160a */
[----:B------:R-:W-:-:S03]  /*f410*/  IMAD.SHL.U32 R5, R10, 0x10, RZ ;  /* 0x000000100a057824 */ /* 0x000fc600078e00ff */
[----:B------:R-:W-:-:S04]  /*f420*/  LOP3.LUT R3, R16, 0x180, RZ, 0xc0, !PT ;  /* 0x0000018010037812 */ /* 0x000fc800078ec0ff */
[----:B------:R-:W-:Y:S01]  /*f430*/  LOP3.LUT R0, R3, 0x30, R0, 0xf8, !PT ;  /* 0x0000003003007812 */ /* 0x000fe200078ef800 */
[----:B------:R-:W-:Y:S01]  /*f440*/  IMAD.SHL.U32 R3, R10, 0x8, RZ ;  /* 0x000000080a037824 */ /* 0x000fe200078e00ff */
[----:B------:R-:W-:-:S04]  /*f450*/  LOP3.LUT R37, R5, 0x30, RZ, 0xc0, !PT ;  /* 0x0000003005257812 */ /* 0x000fc800078ec0ff */
[----:B------:R-:W-:Y:S02]  /*f460*/  LOP3.LUT R3, R0, 0x30, R3, 0x78, !PT ;  /* 0x0000003000037812 */ /* 0x000fe400078e7803 */
[----:B------:R-:W-:-:S04]  /*f470*/  LOP3.LUT R0, R37, 0x40, RZ, 0xfc, !PT ;  /* 0x0000004025007812 */ /* 0x000fc800078efcff */
[C---:B------:R-:W-:Y:S02]  /*f480*/  ISETP.GE.AND P2, PT, R0.reuse, UR7, PT ;  /* 0x0000000700007c0c */ /* 0x040fe4000bf46270 */
[C---:B------:R-:W-:Y:S02]  /*f490*/  ISETP.GE.AND P1, PT, R0.reuse, UR7, PT ;  /* 0x0000000700007c0c */ /* 0x040fe4000bf26270 */
[----:B------:R-:W-:Y:S02]  /*f4a0*/  ISETP.GE.AND P0, PT, R0, UR8, PT ;  /* 0x0000000800007c0c */ /* 0x000fe4000bf06270 */
[----:B------:R-:W-:-:S07]  /*f4b0*/  LOP3.LUT R0, R37, 0x80, RZ, 0xfc, !PT ;  /* 0x0000008025007812 */ /* 0x000fce00078efcff */
[----:B------:R-:W-:-:S04]  /*f4c0*/  @P2 LOP3.LUT R22, R22, 0x2, RZ, 0xfc, !PT ;  /* 0x0000000216162812 */ /* 0x000fc800078efcff */
[----:B------:R-:W-:-:S04]  /*f4d0*/  LOP3.LUT R22, R22, 0xfffffeff, RZ, 0xc0, !PT ;  /* 0xfffffeff16167812 */ /* 0x000fc800078ec0ff */
[----:B------:R-:W-:Y:S02]  /*f4e0*/  @P1 LOP3.LUT R22, R22, 0x100, RZ, 0xfc, !PT ;  /* 0x0000010016161812 */ /* 0x000fe400078efcff */
[----:B------:R-:W-:Y:S02]  /*f4f0*/  ISETP.GE.AND P2, PT, R0, UR7, PT ;  /* 0x0000000700007c0c */ /* 0x000fe4000bf46270 */
[----:B------:R-:W-:Y:S01]  /*f500*/  LOP3.LUT R22, R22, 0xfffff7ff, RZ, 0xc0, !PT ;  /* 0xfffff7ff16167812 */ /* 0x000fe200078ec0ff */
[C---:B------:R-:W-:Y:S01]  /*f510*/  IMAD.SHL.U32 R7, R10.reuse, 0x2, RZ ;  /* 0x000000020a077824 */ /* 0x040fe200078e00ff */
[----:B------:R-:W-:Y:S01]  /*f520*/  LOP3.LUT R4, R5, 0x1b0, RZ, 0xc0, !PT ;  /* 0x000001b005047812 */ /* 0x000fe200078ec0ff */
[----:B------:R-:W-:Y:S01]  /*f530*/  IMAD.SHL.U32 R2, R10, 0x20, RZ ;  /* 0x000000200a027824 */ /* 0x000fe200078e00ff */
[----:B------:R-:W-:Y:S02]  /*f540*/  @P0 LOP3.LUT R22, R22, 0x800, RZ, 0xfc, !PT ;  /* 0x0000080016160812 */ /* 0x000fe400078efcff */
[----:B------:R-:W-:-:S02]  /*f550*/  ISETP.GE.AND P1, PT, R0, UR7, PT ;  /* 0x0000000700007c0c */ /* 0x000fc4000bf26270 */
[----:B------:R-:W-:Y:S02]  /*f560*/  LOP3.LUT R6, R4, 0x30, R7, 0x78, !PT ;  /* 0x0000003004067812 */ /* 0x000fe400078e7807 */
[----:B------:R-:W-:Y:S02]  /*f570*/  LOP3.LUT R22, R22, 0xfffffffe, RZ, 0xc0, !PT ;  /* 0xfffffffe16167812 */ /* 0x000fe400078ec0ff */
[----:B------:R-:W-:Y:S01]  /*f580*/  LOP3.LUT R4, R2, 0x80, RZ, 0xc0, !PT ;  /* 0x0000008002047812 */ /* 0x000fe200078ec0ff */
[----:B------:R-:W-:Y:S01]  /*f590*/  IMAD.SHL.U32 R7, R10, 0x4, RZ ;  /* 0x000000040a077824 */ /* 0x000fe200078e00ff */
[----:B------:R-:W-:Y:S02]  /*f5a0*/  @P2 LOP3.LUT R22, R22, 0x1, RZ, 0xfc, !PT ;  /* 0x0000000116162812 */ /* 0x000fe400078efcff */
[----:B------:R-:W-:Y:S02]  /*f5b0*/  LOP3.LUT R4, R4, 0x10, R10, 0xf8, !PT ;  /* 0x0000001004047812 */ /* 0x000fe400078ef80a */
[----:B------:R-:W-:-:S02]  /*f5c0*/  LOP3.LUT R10, R10, 0x7f, RZ, 0xc0, !PT ;  /* 0x0000007f0a0a7812 */ /* 0x000fc400078ec0ff */
[----:B------:R-:W-:Y:S02]  /*f5d0*/  ISETP.GE.AND P0, PT, R0, UR8, PT ;  /* 0x0000000800007c0c */ /* 0x000fe4000bf06270 */
[----:B------:R-:W-:Y:S02]  /*f5e0*/  LOP3.LUT R8, R6, 0x640, R5, 0xf8, !PT ;  /* 0x0000064006087812 */ /* 0x000fe400078ef805 */
[----:B------:R-:W-:Y:S02]  /*f5f0*/  LOP3.LUT R22, R22, 0xffffff7f, RZ, 0xc0, !PT ;  /* 0xffffff7f16167812 */ /* 0x000fe400078ec0ff */
[----:B------:R-:W-:Y:S02]  /*f600*/  LOP3.LUT R5, R5, 0x600, RZ, 0xc0, !PT ;  /* 0x0000060005057812 */ /* 0x000fe400078ec0ff */
[----:B------:R-:W-:Y:S02]  /*f610*/  MOV R18, 0x400 ;  /* 0x0000040000127802 */ /* 0x000fe40000000f00 */
[----:B------:R-:W-:-:S02]  /*f620*/  SHF.R.U32.HI R0, RZ, 0x2, R10 ;  /* 0x00000002ff007819 */ /* 0x000fc4000001160a */
[----:B------:R-:W-:Y:S02]  /*f630*/  @P1 LOP3.LUT R22, R22, 0x80, RZ, 0xfc, !PT ;  /* 0x0000008016161812 */ /* 0x000fe400078efcff */
[--C-:B------:R-:W-:Y:S02]  /*f640*/  LOP3.LUT R5, R5, 0x60, R2.reuse, 0xf8, !PT ;  /* 0x0000006005057812 */ /* 0x100fe400078ef802 */
[----:B------:R-:W-:Y:S02]  /*f650*/  LOP3.LUT R0, R0, 0x60, R2, 0xf8, !PT ;  /* 0x0000006000007812 */ /* 0x000fe400078ef802 */
[----:B------:R-:W-:Y:S02]  /*f660*/  ISETP.GE.AND P2, PT, R37, UR7, PT ;  /* 0x0000000725007c0c */ /* 0x000fe4000bf46270 */
[----:B------:R-:W-:Y:S02]  /*f670*/  LOP3.LUT R22, R22, 0xfffffbff, RZ, 0xc0, !PT ;  /* 0xfffffbff16167812 */ /* 0x000fe400078ec0ff */
[----:B------:R-:W-:Y:S01]  /*f680*/  LOP3.LUT R16, R3, 0x640, R16, 0xf8, !PT ;  /* 0x0000064003107812 */ /* 0x000fe200078ef810 */
[----:B------:R-:W-:Y:S01]  /*f690*/  IMAD.U32 R3, RZ, RZ, UR5 ;  /* 0x00000005ff037e24 */ /* 0x000fe2000f8e00ff */
[----:B------:R-:W-:Y:S01]  /*f6a0*/  LOP3.LUT R5, R5, 0x100, R2, 0xf8, !PT ;  /* 0x0000010005057812 */ /* 0x000fe200078ef802 */
[----:B------:R-:W-:Y:S01]  /*f6b0*/  UISETP.NE.U32.AND UP0, UPT, UR10, URZ, UPT ;  /* 0x0000003f0a00728c */ /* 0x000fe2000bf05070 */
[----:B------:R-:W-:Y:S01]  /*f6c0*/  LOP3.LUT R2, R0, 0x80, RZ, 0xfc, !PT ;  /* 0x0000008000027812 */ /* 0x000fe200078efcff */
[----:B------:R0:W-:Y:S01]  /*f6d0*/  STL [R1+0xc], R8 ;  /* 0x00000c0801007387 */ /* 0x0001e20000100800 */
[----:B------:R-:W-:Y:S01]  /*f6e0*/  @P0 LOP3.LUT R22, R22, 0x400, RZ, 0xfc, !PT ;  /* 0x0000040016160812 */ /* 0x000fe200078efcff */
[----:B------:R-:W-:-:S02]  /*f6f0*/  UISETP.NE.AND.EX UP0, UPT, UR11, URZ, UPT, UP0 ;  /* 0x0000003f0b00728c */ /* 0x000fc4000bf05300 */
[----:B------:R0:W-:Y:S01]  /*f700*/  STL [R1+0x14], R3 ;  /* 0x0000140301007387 */ /* 0x0001e20000100800 */
[----:B------:R-:W-:-:S03]  /*f710*/  LOP3.LUT R22, R22, 0xfffffffb, RZ, 0xc0, !PT ;  /* 0xfffffffb16167812 */ /* 0x000fc600078ec0ff */
[----:B------:R0:W-:Y:S01]  /*f720*/  STL [R1+0x18], RZ ;  /* 0x000018ff01007387 */ /* 0x0001e20000100800 */
[----:B------:R-:W-:Y:S01]  /*f730*/  USEL UR4, UR4, 0x1, UP0 ;  /* 0x0000000104047887 */ /* 0x000fe20008000000 */
[C---:B------:R-:W-:Y:S02]  /*f740*/  ISETP.GE.AND P1, PT, R37.reuse, UR7, PT ;  /* 0x0000000725007c0c */ /* 0x040fe4000bf26270 */
[----:B------:R-:W-:Y:S01]  /*f750*/  @P2 LOP3.LUT R22, R22, 0x4, RZ, 0xfc, !PT ;  /* 0x0000000416162812 */ /* 0x000fe200078efcff */
[----:B------:R-:W-:Y:S01]  /*f760*/  UIMAD UR37, UR4, UR6, URZ ;  /* 0x00000006042572a4 */ /* 0x000fe2000f8e023f */
[----:B------:R-:W-:Y:S02]  /*f770*/  ISETP.GE.AND P0, PT, R37, UR8, PT ;  /* 0x0000000825007c0c */ /* 0x000fe4000bf06270 */
[----:B------:R-:W-:Y:S01]  /*f780*/  LOP3.LUT R22, R22, 0xffffefff, RZ, 0xc0, !PT ;  /* 0xffffefff16167812 */ /* 0x000fe200078ec0ff */
[----:B------:R-:W-:-:S03]  /*f790*/  UIADD3 UR4, UR37, 0x9f, URZ ;  /* 0x0000009f25047890 */ /* 0x000fc6000fffe03f */
[----:B------:R-:W-:Y:S01]  /*f7a0*/  LOP3.LUT R22, R22, 0xfffffdff, RZ, 0xc0, !PT ;  /* 0xfffffdff16167812 */ /* 0x000fe200078ec0ff */
[----:B------:R-:W-:Y:S01]  /*f7b0*/  UIMAD.WIDE UR4, UR4, 0x66666667, URZ ;  /* 0x66666667040478a5 */ /* 0x000fe2000f8e023f */
[----:B------:R-:W-:Y:S02]  /*f7c0*/  LOP3.LUT R4, R4, 0x10, R7, 0x78, !PT ;  /* 0x0000001004047812 */ /* 0x000fe400078e7807 */
[----:B------:R-:W-:Y:S01]  /*f7d0*/  @P1 LOP3.LUT R22, R22, 0x200, RZ, 0xfc, !PT ;  /* 0x0000020016161812 */ /* 0x000fe200078efcff */
[----:B------:R-:W-:Y:S01]  /*f7e0*/  USHF.R.U32.HI UR40, URZ, 0x1f, UR5 ;  /* 0x0000001f3f287899 */ /* 0x000fe20008011605 */
[----:B------:R-:W-:Y:S01]  /*f7f0*/  LOP3.LUT R17, R5, R4, RZ, 0xfc, !PT ;  /* 0x0000000405117212 */ /* 0x000fe200078efcff */
[----:B------:R-:W-:Y:S01]  /*f800*/  IMAD.MOV.U32 R34, RZ, RZ, 0x1 ;  /* 0x00000001ff227424 */ /* 0x000fe200078e00ff */
[----:B------:R-:W-:Y:S01]  /*f810*/  @P0 LOP3.LUT R22, R22, 0x1000, RZ, 0xfc, !PT ;  /* 0x0000100016160812 */ /* 0x000fe200078efcff */
[----:B------:R-:W-:Y:S01]  /*f820*/  IMAD.MOV.U32 R31, RZ, RZ, RZ ;  /* 0x000000ffff1f7224 */ /* 0x000fe200078e00ff */
[----:B------:R-:W-:Y:S01]  /*f830*/  UIMAD UR38, UR38, UR39, URZ ;  /* 0x00000027262672a4 */ /* 0x000fe2000f8e023f */
[----:B------:R-:W-:Y:S01]  /*f840*/  ULDC UR45, c[0x0][0xc] ;  /* 0x00000300002d7ab9 */ /* 0x000fe20000000800 */
[----:B------:R-:W-:-:S02]  /*f850*/  ULOP3.LUT UR46, UR36, 0x2, URZ, 0xfc, !UPT ;  /* 0x00000002242e7892 */ /* 0x000fc4000f8efc3f */
[----:B------:R-:W-:Y:S02]  /*f860*/  ULOP3.LUT UR47, UR36, 0x1, URZ, 0xfc, !UPT ;  /* 0x00000001242f7892 */ /* 0x000fe4000f8efc3f */
[----:B------:R-:W-:Y:S02]  /*f870*/  UIADD3 UR39, UR37, 0xa0, -UR39 ;  /* 0x000000a025277890 */ /* 0x000fe4000fffe827 */
[----:B------:R-:W-:Y:S01]  /*f880*/  ULEA.HI.SX32 UR40, UR5, UR40, 0x1a ;  /* 0x0000002805287291 */ /* 0x000fe2000f8fd23f */
[----:B--2---:R-:W-:-:S05]  /*f890*/  LEA R18, R9, R18, 0x18 ;  /* 0x0000001209127211 */ /* 0x004fca00078ec0ff */
[----:B------:R-:W-:-:S05]  /*f8a0*/  IMAD.IADD R0, R18, 0x1, R8 ;  /* 0x0000000112007824 */ /* 0x000fca00078e0208 */
[----:B------:R0:W-:Y:S02]  /*f8b0*/  STL [R1+0x10], R0 ;  /* 0x0000100001007387 */ /* 0x0001e40000100800 */
.L_x_5932:
[----:B0-----:R-:W2:Y:S01]  /*f8c0*/  LDL R0, [R1+0x14] ;  /* 0x0000140001007983 */ /* 0x001ea20000100800 */
        /* <DEDUP_REMOVED lines=22> */
.L_x_5866:
[----:B------:R-:W-:Y:S01]  /*fa30*/  ULDC UR8, c[0x0][0xc54] ;  /* 0x0003150000087ab9 */ /* 0x000fe20000000800 */
[----:B------:R-:W-:Y:S01]  /*fa40*/  UMOV UR6, UR7 ;  /* 0x0000000700067c82 */ /* 0x000fe20008000000 */
[----:B------:R-:W-:-:S11]  /*fa50*/  UISETP.NE.AND UP0, UPT, UR8, 0x1, UPT ;  /* 0x000000010800788c */ /* 0x000fd6000bf05270 */
[----:B------:R-:W-:Y:S02]  /*fa60*/  @UP0 ULDC.64 UR10, c[0x0][0xc58] ;  /* 0x00031600000a0ab9 */ /* 0x000fe40000000a00 */
[----:B------:R-:W-:-:S04]  /*fa70*/  UIMAD.WIDE.U32 UR4, UR7, UR10, URZ ;  /* 0x0000000a070472a5 */ /* 0x000fc8000f8e003f */
[----:B------:R-:W-:-:S04]  /*fa80*/  @UP0 USHF.R.U32.HI UR6, URZ, UR11, UR5 ;  /* 0x0000000b3f060299 */ /* 0x000fc80008011605 */
[----:B------:R-:W-:-:S12]  /*fa90*/  UIMAD UR4, UR6, UR8, URZ ;  /* 0x00000008060472a4 */ /* 0x000fd8000f8e023f */
.L_x_5867:
        /* <DEDUP_REMOVED lines=13> */
[----:B------:R-:W-:Y:S01]  /*fb70*/  PLOP3.LUT P0, PT, PT, PT, UP0, 0x80, 0x0 ;  /* 0x000000000000781c */ /* 0x000fe20003f0f008 */
[----:B------:R-:W-:-:S03]  /*fb80*/  @UP1 USHF.R.U32.HI UR42, URZ, UR7, UR5 ;  /* 0x000000073f2a1299 */ /* 0x000fc60008011605 */
[----:B------:R-:W-:Y:S02]  /*fb90*/  @UP0 ULDC.64 UR4, c[0x0][0xa28] ;  /* 0x00028a0000040ab9 */ /* 0x000fe40000000a00 */
[----:B------:R-:W-:-:S06]  /*fba0*/  @UP0 UIMAD.WIDE UR4, UR42, 0x4, UR4 ;  /* 0x000000042a0408a5 */ /* 0x000fcc000f8e0204 */
[----:B------:R-:W-:Y:S01]  /*fbb0*/  IMAD.U32 R2, RZ, RZ, UR4 ;  /* 0x00000004ff027e24 */ /* 0x000fe2000f8e00ff */
[----:B------:R-:W-:Y:S01]  /*fbc0*/  ULOP3.LUT UR43, UR6, 0x1ffffff, URZ, 0x3c, !UPT ;  /* 0x01ffffff062b7892 */ /* 0x000fe2000f8e3c3f */
[----:B------:R-:W-:Y:S01]  /*fbd0*/  IMAD.U32 R3, RZ, RZ, UR5 ;  /* 0x00000005ff037e24 */ /* 0x000fe2000f8e00ff */
[----:B------:R-:W-:Y:S01]  /*fbe0*/  ULDC UR5, c[0x0][0x448] ;  /* 0x0001120000057ab9 */ /* 0x000fe20000000800 */
[----:B------:R-:W-:-:S03]  /*fbf0*/  ULDC UR4, c[0x0][0xc3c] ;  /* 0x00030f0000047ab9 */ /* 0x000fc60000000800 */
[----:B------:R-:W2:Y:S01]  /*fc00*/  @P0 LDG.E R24, desc[UR52][R2.64] ;  /* 0x0000003402180981 */ /* 0x000ea2000c1e1900 */
[----:B------:R-:W-:Y:S01]  /*fc10*/  UISETP.NE.AND UP2, UPT, UR5, 0x1, UPT ;  /* 0x000000010500788c */ /* 0x000fe2000bf45270 */
[----:B------:R-:W-:Y:S01]  /*fc20*/  BSSY B7, `(.L_x_5868) ;  /* 0x0000505000077945 */ /* 0x000fe20003800000 */
[----:B------:R-:W-:Y:S02]  /*fc30*/  UIADD3 UR43, UR43, UR4, URZ ;  /* 0x000000042b2b7290 */ /* 0x000fe4000fffe03f */
[----:B------:R-:W-:Y:S02]  /*fc40*/  UP2UR UR48, UPR, URZ, 0x4 ;  /* 0x000000043f307883 */ /* 0x000fe40008000000 */
[----:B------:R-:W-:-:S04]  /*fc50*/  USHF.L.U32 UR6, UR43, 0x7, URZ ;  /* 0x000000072b067899 */ /* 0x000fc8000800063f */
[----:B------:R-:W-:Y:S01]  /*fc60*/  UIADD3 UR6, UR6, 0x7f, URZ ;  /* 0x0000007f06067890 */ /* 0x000fe2000fffe03f */
[----:B------:R-:W-:Y:S01]  /*fc70*/  @UP2 ULDC UR4, c[0x0][0x44c] ;  /* 0x0001130000042ab9 */ /* 0x000fe20000000800 */
[----:B------:R-:W-:Y:S02]  /*fc80*/  @UP2 ULDC UR7, c[0x0][0x450] ;  /* 0x0001140000072ab9 */ /* 0x000fe40000000800 */
[----:B------:R-:W-:-:S04]  /*fc90*/  UIMAD.WIDE.U32 UR4, UR6, UR4, URZ ;  /* 0x00000004060472a5 */ /* 0x000fc8000f8e003f */
[----:B------:R-:W-:-:S04]  /*fca0*/  @UP2 USHF.R.U32.HI UR6, URZ, UR7, UR5 ;  /* 0x000000073f062299 */ /* 0x000fc80008011605 */
[----:B------:R-:W-:-:S04]  /*fcb0*/  UIADD3 UR4, UR39, UR6, URZ ;  /* 0x0000000627047290 */ /* 0x000fc8000fffe03f */
[----:B------:R-:W-:-:S04]  /*fcc0*/  UIMAD.WIDE UR4, UR4, 0x66666667, URZ ;  /* 0x66666667040478a5 */ /* 0x000fc8000f8e023f */
[----:B------:R-:W-:-:S04]  /*fcd0*/  USHF.R.U32.HI UR4, URZ, 0x1f, UR5 ;  /* 0x0000001f3f047899 */ /* 0x000fc80008011605 */
[----:B------:R-:W-:-:S04]  /*fce0*/  ULEA.HI.SX32 UR4, UR5, UR4, 0x1a ;  /* 0x0000000405047291 */ /* 0x000fc8000f8fd23f */
[----:B------:R-:W-:-:S04]  /*fcf0*/  UISETP.LT.AND UP0, UPT, UR40, UR4, UPT ;  /* 0x000000042800728c */ /* 0x000fc8000bf01270 */
[----:B------:R-:W-:-:S06]  /*fd00*/  USEL UR44, UR40, UR4, UP0 ;  /* 0x00000004282c7287 */ /* 0x000fcc0008000000 */
[----:B------:R-:W-:Y:S01]  /*fd10*/  ISETP.LT.AND P0, PT, RZ, UR44, PT ;  /* 0x0000002cff007c0c */ /* 0x000fe2000bf01270 */
[----:B--2---:R0:W-:-:S12]  /*fd20*/  STL [R1+0x4], R24 ;  /* 0x0000041801007387 */ /* 0x0041d80000100800 */
[----:B------:R-:W-:Y:S05]  /*fd30*/  @P0 BRA `(.L_x_5869) ;  /* 0x0000000000480947 */ /* 0x000fea0003800000 */
[----:B------:R-:W1:Y:S02]  /*fd40*/  S2R R0, SR_TID.X ;  /* 0x0000000000007919 */ /* 0x000e640000002100 */
[----:B-1----:R-:W-:-:S04]  /*fd50*/  LOP3.LUT R0, R0, 0x7f, RZ, 0xc0, !PT ;  /* 0x0000007f00007812 */ /* 0x002fc800078ec0ff */
[----:B------:R-:W-:-:S13]  /*fd60*/  ISETP.NE.AND P0, PT, R0, RZ, PT ;  /* 0x000000ff0000720c */ /* 0x000fda0003f05270 */
[----:B------:R-:W-:Y:S05]  /*fd70*/  @P0 BRA `(.L_x_5870) ;  /* 0x0000004c00bc0947 */ /* 0x000fea0003800000 */
[----:B------:R-:W1:Y:S01]  /*fd80*/  S2R R7, SR_LANEID ;  /* 0x0000000000077919 */ /* 0x000e620000000000 */
[----:B------:R-:W-:Y:S01]  /*fd90*/  VOTEU.ANY UR4, UPT, PT ;  /* 0x0000000000047886 */ /* 0x000fe200038e0100 */
[----:B------:R-:W2:Y:S01]  /*fda0*/  LDC.64 R2, c[0x0][0xc80] ;  /* 0x00032000ff027b82 */ /* 0x000ea20000000a00 */
[----:B------:R-:W1:Y:S08]  /*fdb0*/  FLO.U32 R0, UR4 ;  /* 0x0000000400007d00 */ /* 0x000e7000080e0000 */
[----:B------:R-:W2:Y:S01]  /*fdc0*/  POPC R5, UR4 ;  /* 0x0000000400057d09 */ /* 0x000ea20008000000 */
[----:B-1----:R-:W-:-:S13]  /*fdd0*/  ISETP.EQ.U32.AND P1, PT, R0, R7, PT ;  /* 0x000000070000720c */ /* 0x002fda0003f22070 */
[----:B--2---:R-:W2:Y:S01]  /*fde0*/  @P1 ATOMG.E.ADD.STRONG.GPU PT, R3, desc[UR52][R2.64], R5 ;  /* 0x00000005020319a8 */ /* 0x004ea200081ee1f4 */
[----:B------:R-:W1:Y:S02]  /*fdf0*/  S2R R4, SR_LTMASK ;  /* 0x0000000000047919 */ /* 0x000e640000003900 */
[----:B-1----:R-:W-:-:S04]  /*fe00*/  LOP3.LUT R4, R4, UR4, RZ, 0xc0, !PT ;  /* 0x0000000404047c12 */ /* 0x002fc8000f8ec0ff */
[----:B------:R-:W1:Y:S01]  /*fe10*/  POPC R7, R4 ;  /* 0x0000000400077309 */ /* 0x000e620000000000 */
[----:B--2---:R-:W1:Y:S02]  /*fe20*/  SHFL.IDX PT, R0, R3, R0, 0x1f ;  /* 0x00001f0003007589 */ /* 0x004e6400000e0000 */
[----:B-1----:R-:W-:-:S05]  /*fe30*/  IADD3 R0, R0, UR45, R7 ;  /* 0x0000002d00007c10 */ /* 0x002fca000fffe007 */
[----:B------:R1:W-:Y:S01]  /*fe40*/  STL [R1+0x14], R0 ;  /* 0x0000140001007387 */ /* 0x0003e20000100800 */
[----:B------:R-:W-:Y:S05]  /*fe50*/  BRA `(.L_x_5870) ;  /* 0x0000004c00847947 */ /* 0x000fea0003800000 */
.L_x_5869:
        /* <DEDUP_REMOVED lines=20> */
.L_x_5872:
[----:B------:R-:W-:Y:S05]  /*ffa0*/  BSYNC B6 ;  /* 0x0000000000067941 */ /* 0x000fea0003800000 */
.L_x_5871:
        /* <DEDUP_REMOVED lines=22> */
.L_x_5874:
[----:B------:R-:W-:Y:S05]  /*10110*/  BSYNC B6 ;  /* 0x0000000000067941 */ /* 0x000fea0003800000 */
.L_x_5873:
        /* <DEDUP_REMOVED lines=20> */
.L_x_5876:
[----:B------:R-:W-:Y:S05]  /*10260*/  BSYNC B6 ;  /* 0x0000000000067941 */ /* 0x000fea0003800000 */
.L_x_5875:
        /* <DEDUP_REMOVED lines=19> */
.L_x_5878:
[----:B------:R-:W-:Y:S05]  /*103a0*/  BSYNC B6 ;  /* 0x0000000000067941 */ /* 0x000fea0003800000 */
.L_x_5877:
        /* <DEDUP_REMOVED lines=12> */
[----:B------:R-:W-:Y:S01]  /*10470*/  UMOV UR5, 0xffffffff ;  /* 0xffffffff00057882 */ /* 0x000fe20000000000 */
[----:B------:R-:W-:Y:S02]  /*10480*/  IMAD.U32 R23, RZ, RZ, UR4 ;  /* 0x00000004ff177e24 */ /* 0x000fe4000f8e00ff */
[----:B------:R-:W-:Y:S05]  /*10490*/  BRA.DIV UR5, `(.L_x_5879) ;  /* 0x0000005205147947 */ /* 0x000fea000b800000 */
.L_x_5952:
[----:B------:R-:W3:Y:S01]  /*104a0*/  S2R R0, SR_TID.X ;  /* 0x0000000000007919 */ /* 0x000ee20000002100 */
[----:B------:R-:W-:Y:S01]  /*104b0*/  UMOV UR4, 0xa0 ;  /* 0x000000a000047882 */ /* 0x000fe20000000000 */
[----:B-1----:R-:W-:Y:S01]  /*104c0*/  ISETP.NE.AND P2, PT, R20, 0x1, PT ;  /* 0x000000011400780c */ /* 0x002fe20003f45270 */
[----:B------:R-:W-:Y:S01]  /*104d0*/  UIMAD UR4, UR44, UR4, -0xa0 ;  /* 0xffffff602c0474a4 */ /* 0x000fe2000f8e0204 */
[----:B------:R-:W1:Y:S01]  /*104e0*/  S2R R9, SR_TID.X ;  /* 0x0000000000097919 */ /* 0x000e620000002100 */
[----:B-----5:R-:W-:Y:S02]  /*104f0*/  SHF.R.S32.HI R8, RZ, 0x1f, R33 ;  /* 0x0000001fff087819 */ /* 0x020fe40000011421 */
[----:B------:R-:W-:-:S03]  /*10500*/  LOP3.LUT R22, R22, 0xffffffdf, RZ, 0xc0, !PT ;  /* 0xffffffdf16167812 */ /* 0x000fc600078ec0ff */
[----:B------:R4:W-:Y:S05]  /*10510*/  STL [R1], R8 ;  /* 0x0000000801007387 */ /* 0x0009ea0000100800 */
[----:B--2---:R-:W2:Y:S01]  /*10520*/  @P2 LDC R3, c[0x0][0x434] ;  /* 0x00010d00ff032b82 */ /* 0x004ea20000000800 */
[----:B------:R-:W-:-:S07]  /*10530*/  @P2 LOP3.LUT R22, R22, 0x20, RZ, 0xfc, !PT ;  /* 0x0000002016162812 */ /* 0x000fce00078efcff */
[----:B------:R-:W0:Y:S01]  /*10540*/  @P2 LDC R5, c[0x0][0x438] ;  /* 0x00010e00ff052b82 */ /* 0x000e220000000800 */
[----:B---3--:R-:W-:Y:S01]  /*10550*/  LOP3.LUT R0, R0, 0x7f, RZ, 0xc0, !PT ;  /* 0x0000007f00007812 */ /* 0x008fe200078ec0ff */
[----:B-1----:R-:W-:-:S03]  /*10560*/  IMAD.SHL.U32 R15, R9, 0x20, RZ ;  /* 0x00000020090f7824 */ /* 0x002fc600078e00ff */
[----:B------:R-:W-:Y:S01]  /*10570*/  SHF.R.U32.HI R11, RZ, 0x2, R0 ;  /* 0x00000002ff0b7819 */ /* 0x000fe20000011600 */
[----:B------:R-:W-:-:S03]  /*10580*/  IMAD.SHL.U32 R9, R9, 0x20, RZ ;  /* 0x0000002009097824 */ /* 0x000fc600078e00ff */
[C---:B------:R-:W-:Y:S02]  /*10590*/  LOP3.LUT R15, R11.reuse, 0x60, R15, 0xf8, !PT ;  /* 0x000000600b0f7812 */ /* 0x040fe400078ef80f */
[----:B------:R-:W-:Y:S02]  /*105a0*/  LOP3.LUT R9, R11, 0x60, R9, 0xf8, !PT ;  /* 0x000000600b097812 */ /* 0x000fe400078ef809 */
[----:B------:R-:W-:-:S05]  /*105b0*/  LOP3.LUT R15, R15, 0x80, RZ, 0xfc, !PT ;  /* 0x000000800f0f7812 */ /* 0x000fca00078efcff */
[----:B------:R-:W-:-:S05]  /*105c0*/  VIADD R10, R15, UR4 ;  /* 0x000000040f0a7c36 */ /* 0x000fca0008000000 */
[C---:B------:R-:W-:Y:S01]  /*105d0*/  ISETP.GE.AND P0, PT, R10.reuse, UR37, PT ;  /* 0x000000250a007c0c */ /* 0x040fe2000bf06270 */
[----:B------:R-:W-:-:S03]  /*105e0*/  IMAD.IADD R10, R10, 0x1, R24 ;  /* 0x000000010a0a7824 */ /* 0x000fc600078e0218 */
[----:B------:R-:W-:Y:S01]  /*105f0*/  ISETP.GT.U32.OR P0, PT, R15, 0x9f, P0 ;  /* 0x0000009f0f00780c */ /* 0x000fe20000704470 */
[----:B--2---:R-:W-:-:S04]  /*10600*/  @P2 IMAD.HI.U32 R2, R10, R3, RZ ;  /* 0x000000030a022227 */ /* 0x004fc800078e00ff */
[----:B------:R-:W-:Y:S01]  /*10610*/  IMAD.MOV.U32 R0, RZ, RZ, R10 ;  /* 0x000000ffff007224 */ /* 0x000fe200078e000a */
[----:B0-----:R-:W-:-:S07]  /*10620*/  @P2 SHF.R.U32.HI R0, RZ, R5, R2 ;  /* 0x00000005ff002219 */ /* 0x001fce0000011602 */
        /* <DEDUP_REMOVED lines=8> */
[----:B-1----:R-:W-:Y:S01]  /*106b0*/  @!P0 LEA R12, P1, R2, R4, 0x2 ;  /* 0x00000004020c8211 */ /* 0x002fe200078210ff */
[----:B------:R-:W-:-:S03]  /*106c0*/  VIADD R4, R9, UR4 ;  /* 0x0000000409047c36 */ /* 0x000fc60008000000 */
[----:B------:R-:W-:Y:S01]  /*106d0*/  @!P0 LEA.HI.X R13, R2, R5, R3, 0x2, P1 ;  /* 0x00000005020d8211 */ /* 0x000fe200008f1403 */
[C---:B------:R-:W-:Y:S01]  /*106e0*/  IMAD.IADD R11, R4.reuse, 0x1, R24 ;  /* 0x00000001040b7824 */ /* 0x040fe200078e0218 */
[----:B------:R-:W-:Y:S01]  /*106f0*/  ISETP.GE.AND P1, PT, R4, UR37, PT ;  /* 0x0000002504007c0c */ /* 0x000fe2000bf26270 */
[----:B------:R-:W0:Y:S02]  /*10700*/  @P2 LDC R2, c[0x0][0x434] ;  /* 0x00010d00ff022b82 */ /* 0x000e240000000800 */
[----:B------:R-:W-:-:S06]  /*10710*/  IMAD.MOV.U32 R14, RZ, RZ, R11 ;  /* 0x000000ffff0e7224 */ /* 0x000fcc00078e000b */
[----:B------:R-:W1:Y:S08]  /*10720*/  @P2 LDC R3, c[0x0][0x438] ;  /* 0x00010e00ff032b82 */ /* 0x000e700000000800 */
[----:B------:R-:W2:Y:S08]  /*10730*/  @!P1 LDC.64 R6, c[0x0][0x428] ;  /* 0x00010a00ff069b82 */ /* 0x000eb00000000a00 */
[----:B------:R-:W4:Y:S01]  /*10740*/  @!P1 LDC.64 R4, c[0x0][0x418] ;  /* 0x00010600ff049b82 */ /* 0x000f220000000a00 */
[----:B0-----:R-:W-:-:S05]  /*10750*/  @P2 IMAD.HI.U32 R2, R11, R2, RZ ;  /* 0x000000020b022227 */ /* 0x001fca00078e00ff */
[----:B-1----:R-:W-:-:S04]  /*10760*/  @P2 SHF.R.U32.HI R14, RZ, R3, R2 ;  /* 0x00000003ff0e2219 */ /* 0x002fc80000011602 */
[----:B------:R-:W-:Y:S01]  /*10770*/  @!P1 SHF.R.S32.HI R3, RZ, 0x1f, R14 ;  /* 0x0000001fff039819 */ /* 0x000fe2000001140e */
[----:B--2---:R-:W-:-:S04]  /*10780*/  @!P1 IMAD R2, R8, R6, RZ ;  /* 0x0000000608029224 */ /* 0x004fc800078e02ff */
[----:B------:R-:W-:Y:S02]  /*10790*/  @!P1 IMAD R7, R33, R7, R2 ;  /* 0x0000000721079224 */ /* 0x000fe400078e0202 */
[----:B------:R-:W-:-:S04]  /*107a0*/  @!P1 IMAD.MOV.U32 R2, RZ, RZ, R14 ;  /* 0x000000ffff029224 */ /* 0x000fc800078e000e */
[----:B------:R-:W-:-:S04]  /*107b0*/  @!P1 IMAD.WIDE.U32 R2, R33, R6, R2 ;  /* 0x0000000621029225 */ /* 0x000fc800078e0002 */
[----:B------:R-:W-:Y:S01]  /*107c0*/  @!P1 IMAD.IADD R3, R3, 0x1, R7 ;  /* 0x0000000103039824 */ /* 0x000fe200078e0207 */
[----:B----4-:R-:W-:-:S04]  /*107d0*/  @!P1 LEA R8, P2, R2, R4, 0x2 ;  /* 0x0000000402089211 */ /* 0x010fc800078410ff */
[----:B------:R-:W-:Y:S01]  /*107e0*/  @!P1 LEA.HI.X R9, R2, R5, R3, 0x2, P2 ;  /* 0x0000000502099211 */ /* 0x000fe200010f1403 */
[----:B------:R-:W-:Y:S02]  /*107f0*/  IMAD.U32 R2, RZ, RZ, UR46 ;  /* 0x0000002eff027e24 */ /* 0x000fe4000f8e00ff */
[----:B------:R-:W-:-:S03]  /*10800*/  IMAD.MOV.U32 R5, RZ, RZ, RZ ;  /* 0x000000ffff057224 */ /* 0x000fc600078e00ff */
[----:B------:R-:W-:Y:S01]  /*10810*/  ISETP.NE.AND P3, PT, R2, 0x3, PT ;  /* 0x000000030200780c */ /* 0x000fe20003f65270 */
[----:B------:R-:W-:Y:S02]  /*10820*/  IMAD.MOV.U32 R6, RZ, RZ, RZ ;  /* 0x000000ffff067224 */ /* 0x000fe400078e00ff */
[----:B------:R-:W-:Y:S01]  /*10830*/  IMAD.MOV R7, RZ, RZ, -R0 ;  /* 0x000000ffff077224 */ /* 0x000fe200078e0a00 */
[----:B------:R-:W5:Y:S01]  /*10840*/  @!P0 LDG.E R5, desc[UR52][R12.64] ;  /* 0x000000340c058981 */ /* 0x000f62000c1e1900 */
[----:B------:R-:W-:Y:S01]  /*10850*/  IMAD.MOV R0, RZ, RZ, -R14 ;  /* 0x000000ffff007224 */ /* 0x000fe200078e0a0e */
[----:B------:R-:W-:Y:S02]  /*10860*/  ISETP.GT.U32.AND P0, PT, R15, 0x9f, PT ;  /* 0x0000009f0f00780c */ /* 0x000fe40003f04070 */
[----:B------:R-:W-:Y:S01]  /*10870*/  LOP3.LUT R22, R22, 0xffffffef, RZ, 0xc0, !PT ;  /* 0xffffffef16167812 */ /* 0x000fe200078ec0ff */
[----:B------:R0:W5:Y:S01]  /*10880*/  @!P1 LDG.E R6, desc[UR52][R8.64] ;  /* 0x0000003408069981 */ /* 0x000162000c1e1900 */
[----:B------:R-:W-:-:S03]  /*10890*/  IMAD R7, R20, R7, R10 ;  /* 0x0000000714077224 */ /* 0x000fc600078e020a */
[----:B------:R-:W-:-:S04]  /*108a0*/  @P3 LOP3.LUT R22, R22, 0x10, RZ, 0xfc, !PT ;  /* 0x0000001016163812 */ /* 0x000fc800078efcff */
[----:B------:R-:W-:Y:S01]  /*108b0*/  LOP3.LUT R22, R22, 0xfffffff7, RZ, 0xc0, !PT ;  /* 0xfffffff716167812 */ /* 0x000fe200078ec0ff */
[----:B0-----:R-:W-:Y:S02]  /*108c0*/  IMAD R8, R20, R0, R11 ;  /* 0x0000000014087224 */ /* 0x001fe400078e020b */
[----:B------:R-:W-:Y:S01]  /*108d0*/  IMAD R0, RZ, RZ, -UR42 ;  /* 0x8000002aff007e24 */ /* 0x000fe2000f8e02ff */
[----:B------:R-:W-:-:S03]  /*108e0*/  @P0 LOP3.LUT R22, R22, 0x8, RZ, 0xfc, !PT ;  /* 0x0000000816160812 */ /* 0x000fc600078efcff */
[----:B------:R-:W-:Y:S02]  /*108f0*/  IMAD R23, R23, R0, UR41 ;  /* 0x0000002917177e24 */ /* 0x000fe4000f8e0200 */
[----:B------:R-:W-:-:S03]  /*10900*/  IMAD.U32 R0, RZ, RZ, UR44 ;  /* 0x0000002cff007e24 */ /* 0x000fc6000f8e00ff */
[----:B------:R-:W-:Y:S01]  /*10910*/  SHF.R.S32.HI R36, RZ, 0x1f, R23 ;  /* 0x0000001fff247819 */ /* 0x000fe20000011417 */
[----:B------:R-:W-:Y:S01]  /*10920*/  VIADD R9, R0, 0xffffffff ;  /* 0xffffffff00097836 */ /* 0x000fe20000000000 */
[----:B------:R-:W-:Y:S06]  /*10930*/  @!P3 BRA `(.L_x_5880) ;  /* 0x000000000004b947 */ /* 0x000fec0003800000 */
[----:B------:R-:W-:Y:S01]  /*10940*/  BPT.TRAP 0x1 ;  /* 0x000000040000795c */ /* 0x000fe20000300000 */
.L_x_5880:
[----:B------:R-:W-:Y:S01]  /*10950*/  IMAD R4, R31, 0x8, R18 ;  /* 0x000000081f047824 */ /* 0x000fe200078e0212 */
[----:B------:R-:W-:Y:S01]  /*10960*/  SHF.L.U32 R30, R34, 0x1f, RZ ;  /* 0x0000001f221e7819 */ /* 0x000fe200000006ff */
[----:B------:R-:W-:Y:S01]  /*10970*/  BSSY B0, `(.L_x_5881) ;  /* 0x0000004000007945 */ /* 0x000fe20003800000 */
[----:B------:R-:W-:Y:S02]  /*10980*/  SHF.R.S32.HI R26, RZ, 0x1f, R8 ;  /* 0x0000001fff1a7819 */ /* 0x000fe40000011408 */
[----:B------:R-:W0:Y:S02]  /*10990*/  SYNCS.PHASECHK.TRANS64.TRYWAIT P0, [R4+URZ+0x33480], R30 ;  /* 0x0334801e040075a7 */ /* 0x000e24000800017f */
[----:B0-----:R-:W-:Y:S05]  /*109a0*/  @!P0 BRA `(.L_x_5882) ;  /* 0x0000004800fc8947 */ /* 0x001fea0003800000 */
.L_x_5953:
[----:B------:R-:W-:Y:S05]  /*109b0*/  BSYNC B0 ;  /* 0x0000000000007941 */ /* 0x000fea0003800000 */
.L_x_5881:
[----:B------:R-:W2:Y:S01]  /*109c0*/  LDL R12, [R1+0xc] ;  /* 0x00000c00010c7983 */ /* 0x000ea20000100800 */
[----:B------:R-:W-:Y:S01]  /*109d0*/  ULDC.64 UR4, c[0x0][0x328] ;  /* 0x0000ca0000047ab9 */ /* 0x000fe20000000a00 */
[----:B-----5:R-:W-:Y:S01]  /*109e0*/  SHF.R.S32.HI R27, RZ, 0x1f, R6 ;  /* 0x0000001fff1b7819 */ /* 0x020fe20000011406 */
[----:B------:R-:W-:Y:S01]  /*109f0*/  IMAD R3, R26, UR4, RZ ;  /* 0x000000041a037c24 */ /* 0x000fe2000f8e02ff */
[----:B------:R-:W-:Y:S01]  /*10a00*/  ULDC.64 UR6, c[0x0][0x338] ;  /* 0x0000ce0000067ab9 */ /* 0x000fe20000000a00 */
[----:B------:R-:W-:Y:S01]  /*10a10*/  ULDC.64 UR8, c[0x0][0x330] ;  /* 0x0000cc0000087ab9 */ /* 0x000fe20000000a00 */
[----:B------:R-:W-:Y:S01]  /*10a20*/  SHF.R.S32.HI R28, RZ, 0x1f, R7 ;  /* 0x0000001fff1c7819 */ /* 0x000fe20000011407 */
[C---:B------:R-:W-:Y:S01]  /*10a30*/  IMAD R11, R8.reuse, UR5, R3 ;  /* 0x00000005080b7c24 */ /* 0x040fe2000f8e0203 */
[----:B------:R-:W-:Y:S01]  /*10a40*/  ULDC.64 UR10, c[0x0][0x318] ;  /* 0x0000c600000a7ab9 */ /* 0x000fe20000000a00 */
[----:B------:R-:W-:Y:S01]  /*10a50*/  IMAD.WIDE.U32 R2, R8, UR4, RZ ;  /* 0x0000000408027c25 */ /* 0x000fe2000f8e00ff */
[----:B------:R-:W1:Y:S01]  /*10a60*/  S2R R13, SR_TID.X ;  /* 0x00000000000d7919 */ /* 0x000e620000002100 */
[----:B------:R-:W-:-:S02]  /*10a70*/  SHF.R.S32.HI R29, RZ, 0x1f, R5 ;  /* 0x0000001fff1d7819 */ /* 0x000fc40000011405 */
[----:B------:R-:W-:Y:S01]  /*10a80*/  IMAD.IADD R3, R3, 0x1, R11 ;  /* 0x0000000103037824 */ /* 0x000fe200078e020b */
[----:B------:R-:W-:Y:S01]  /*10a90*/  LOP3.LUT P1, RZ, R22, 0x80, RZ, 0xc0, !PT ;  /* 0x0000008016ff7812 */ /* 0x000fe2000782c0ff */
[----:B------:R-:W-:Y:S02]  /*10aa0*/  IMAD R11, R27, UR6, RZ ;  /* 0x000000061b0b7c24 */ /* 0x000fe4000f8e02ff */
[----:B------:R-:W-:-:S04]  /*10ab0*/  IMAD.WIDE.U32 R2, R6, UR6, R2 ;  /* 0x0000000606027c25 */ /* 0x000fc8000f8e0002 */
[----:B------:R-:W-:Y:S02]  /*10ac0*/  IMAD R0, R6, UR7, R11 ;  /* 0x0000000706007c24 */ /* 0x000fe4000f8e020b */
[----:B------:R-:W-:Y:S02]  /*10ad0*/  IMAD R11, R28, UR4, RZ ;  /* 0x000000041c0b7c24 */ /* 0x000fe4000f8e02ff */
[----:B------:R-:W-:Y:S02]  /*10ae0*/  IMAD.IADD R3, R3, 0x1, R0 ;  /* 0x0000000103037824 */ /* 0x000fe400078e0200 */
[----:B------:R-:W-:Y:S02]  /*10af0*/  IMAD R0, R36, UR8, RZ ;  /* 0x0000000824007c24 */ /* 0x000fe4000f8e02ff */
[----:B------:R-:W-:-:S04]  /*10b00*/  IMAD.WIDE.U32 R2, R23, UR8, R2 ;  /* 0x0000000817027c25 */ /* 0x000fc8000f8e0002 */
[----:B------:R-:W-:Y:S01]  /*10b10*/  IMAD R0, R23, UR9, R0 ;  /* 0x0000000917007c24 */ /* 0x000fe2000f8e0200 */
[----:B------:R-:W-:Y:S01]  /*10b20*/  IADD3 R20, P0, R2, UR10, RZ ;  /* 0x0000000a02147c10 */ /* 0x000fe2000ff1e0ff */
[----:B------:R-:W-:-:S03]  /*10b30*/  IMAD R11, R7, UR5, R11 ;  /* 0x00000005070b7c24 */ /* 0x000fc6000f8e020b */
[----:B------:R-:W-:Y:S01]  /*10b40*/  IADD3.X R10, R3, UR11, R0, P0, !PT ;  /* 0x0000000b030a7c10 */ /* 0x000fe200087fe400 */
[----:B------:R-:W-:Y:S01]  /*10b50*/  IMAD.WIDE.U32 R2, R7, UR4, RZ ;  /* 0x0000000407027c25 */ /* 0x000fe2000f8e00ff */
[----:B------:R-:W-:Y:S01]  /*10b60*/  UMOV UR4, 0xffffffff ;  /* 0xffffffff00047882 */ /* 0x000fe20000000000 */
[----:B-1----:R-:W-:Y:S02]  /*10b70*/  LOP3.LUT R13, R13, 0x7f, RZ, 0xc0, !PT ;  /* 0x0000007f0d0d7812 */ /* 0x002fe400078ec0ff */
[----:B------:R-:W-:Y:S02]  /*10b80*/  IMAD.IADD R3, R3, 0x1, R11 ;  /* 0x0000000103037824 */ /* 0x000fe400078e020b */
[----:B------:R-:W-:Y:S01]  /*10b90*/  IMAD R11, R29, UR6, RZ ;  /* 0x000000061d0b7c24 */ /* 0x000fe2000f8e02ff */
[----:B------:R-:W-:Y:S01]  /*10ba0*/  SHF.R.U32.HI R13, RZ, 0x2, R13 ;  /* 0x00000002ff0d7819 */ /* 0x000fe2000001160d */
[----:B------:R-:W-:-:S04]  /*10bb0*/  IMAD.WIDE.U32 R2, R5, UR6, R2 ;  /* 0x0000000605027c25 */ /* 0x000fc8000f8e0002 */
[----:B------:R-:W-:-:S04]  /*10bc0*/  IMAD R11, R5, UR7, R11 ;  /* 0x00000007050b7c24 */ /* 0x000fc8000f8e020b */
[----:B------:R-:W-:Y:S02]  /*10bd0*/  IMAD.IADD R3, R3, 0x1, R11 ;  /* 0x0000000103037824 */ /* 0x000fe400078e020b */
[----:B------:R-:W-:-:S03]  /*10be0*/  IMAD.WIDE.U32 R2, R23, UR8, R2 ;  /* 0x0000000817027c25 */ /* 0x000fc6000f8e0002 */
[----:B------:R-:W-:-:S04]  /*10bf0*/  IADD3 R25, P0, R2, UR10, RZ ;  /* 0x0000000a02197c10 */ /* 0x000fc8000ff1e0ff */
[----:B------:R-:W-:Y:S01]  /*10c00*/  IADD3.X R24, R0, UR11, R3, P0, !PT ;  /* 0x0000000b00187c10 */ /* 0x000fe200087fe403 */
[----:B------:R-:W-:-:S04]  /*10c10*/  IMAD.MOV.U32 R0, RZ, RZ, -0xa0 ;  /* 0xffffff60ff007424 */ /* 0x000fc800078e00ff */
[----:B------:R-:W-:-:S04]  /*10c20*/  IMAD R9, R9, R0, UR37 ;  /* 0x0000002509097e24 */ /* 0x000fc8000f8e0200 */
[----:B------:R-:W-:-:S05]  /*10c30*/  IMAD.IADD R9, R9, 0x1, -R13 ;  /* 0x0000000109097824 */ /* 0x000fca00078e0a0d */
[----:B------:R-:W-:Y:S01]  /*10c40*/  ISETP.GE.AND P5, PT, R9, 0x1, PT ;  /* 0x000000010900780c */ /* 0x000fe20003fa6270 */
[----:B--2---:R-:W-:Y:S01]  /*10c50*/  IMAD R21, R31, 0x7800, R12 ;  /* 0x000078001f157824 */ /* 0x004fe200078e020c */
[----:B------:R-:W-:Y:S11]  /*10c60*/  BRA.DIV UR4, `(.L_x_5883) ;  /* 0x0000004a04607947 */ /* 0x000ff6000b800000 */
[----:B------:R-:W1:Y:S01]  /*10c70*/  SHFL.IDX PT, R2, R20, RZ, 0x1c1f ;  /* 0x001c1fff14027589 */ /* 0x000e6200000e0000 */
[C---:B------:R-:W-:Y:S02]  /*10c80*/  LOP3.LUT P2, RZ, R22.reuse, 0x200, RZ, 0xc0, !PT ;  /* 0x0000020016ff7812 */ /* 0x040fe4000784c0ff */
[C---:B------:R-:W-:Y:S01]  /*10c90*/  LOP3.LUT P6, RZ, R22.reuse, 0x100, RZ, 0xc0, !PT ;  /* 0x0000010016ff7812 */ /* 0x040fe200078cc0ff */
[----:B------:R-:W2:Y:S01]  /*10ca0*/  SHFL.IDX PT, R0, R10, RZ, 0x1c1f ;  /* 0x001c1fff0a007589 */ /* 0x000ea200000e0000 */
[----:B------:R-:W-:Y:S02]  /*10cb0*/  LOP3.LUT R22, R22, 0xffffffbf, RZ, 0xc0, !PT ;  /* 0xffffffbf16167812 */ /* 0x000fe400078ec0ff */
[C---:B------:R-:W-:Y:S01]  /*10cc0*/  ISETP.GE.AND P4, PT, R9.reuse, 0x21, PT ;  /* 0x000000210900780c */ /* 0x040fe20003f86270 */
[----:B------:R-:W-:Y:S01]  /*10cd0*/  SHFL.IDX PT, R24, R24, RZ, 0x1c1f ;  /* 0x001c1fff18187589 */ /* 0x000fe200000e0000 */
[----:B------:R-:W-:Y:S02]  /*10ce0*/  ISETP.GE.AND P3, PT, R9, 0x41, PT ;  /* 0x000000410900780c */ /* 0x000fe40003f66270 */
[----:B-1----:R-:W-:-:S05]  /*10cf0*/  IADD3 R2, P0, R37, R2, RZ ;  /* 0x0000000225027210 */ /* 0x002fca0007f1e0ff */
[----:B--2---:R-:W-:Y:S01]  /*10d00*/  IMAD.X R3, RZ, RZ, R0, P0 ;  /* 0x000000ffff037224 */ /* 0x004fe200000e0600 */
[----:B------:R-:W-:Y:S01]  /*10d10*/  ISETP.LT.OR P0, PT, R9, 0x1, P2 ;  /* 0x000000010900780c */ /* 0x000fe20001701670 */
[----:B------:R-:W-:-:S12]  /*10d20*/  IMAD.IADD R0, R18, 0x1, R21 ;  /* 0x0000000112007824 */ /* 0x000fd800078e0215 */
        /* <DEDUP_REMOVED lines=17> */
[----:B------:R-:W-:Y:S01]  /*10e40*/  SHFL.IDX PT, R10, R10, 0x3, 0x1c1f ;  /* 0x007c1f000a0a7f89 */ /* 0x000fe200000e0000 */
        /* <DEDUP_REMOVED lines=8> */
[----:B-1----:R-:W1:Y:S02]  /*10ed0*/  SHFL.IDX PT, R2, R20, 0x3, 0x1c1f ;  /* 0x007c1f0014027f89 */ /* 0x002e6400000e0000 */
[----:B-1----:R-:W-:-:S05]  /*10ee0*/  IADD3 R2, P0, R37, R2, RZ ;  /* 0x0000000225027210 */ /* 0x002fca0007f1e0ff */
[----:B------:R-:W-:Y:S01]  /*10ef0*/  IMAD.X R3, RZ, RZ, R10, P0 ;  /* 0x000000ffff037224 */ /* 0x000fe200000e060a */
[C---:B------:R-:W-:Y:S02]  /*10f00*/  ISETP.LT.OR P0, PT, R9.reuse, 0x61, P2 ;  /* 0x000000610900780c */ /* 0x040fe40001701670 */
[----:B------:R-:W-:-:S11]  /*10f10*/  ISETP.GE.AND P2, PT, R9, 0x61, PT ;  /* 0x000000610900780c */ /* 0x000fd60003f46270 */
[----:B------:R-:W-:Y:S01]  /*10f20*/  LDGSTS.E.BYPASS.LTC128B.128 [R0+0x10a00], desc[UR52][R2.64], !P0 ;  /* 0x10a0000002007fae */ /* 0x000fe2000c101d74 */
[----:B------:R-:W-:-:S13]  /*10f30*/  ISETP.LT.OR P0, PT, R9, 0x61, P6 ;  /* 0x000000610900780c */ /* 0x000fda0003701670 */
[----:B------:R-:W-:Y:S01]  /*10f40*/  LDGSTS.E.BYPASS.LTC128B.128 [R0+0x13200], desc[UR52][R2.64+0x40], !P0 ;  /* 0x1320004002007fae */ /* 0x000fe2000c101d74 */
[----:B------:R-:W-:-:S13]  /*10f50*/  ISETP.LT.OR P0, PT, R9, 0x61, P1 ;  /* 0x000000610900780c */ /* 0x000fda0000f01670 */
[----:B------:R1:W-:Y:S01]  /*10f60*/  LDGSTS.E.BYPASS.LTC128B.128 [R0+0x15a00], desc[UR52][R2.64+0x80], !P0 ;  /* 0x15a0008002007fae */ /* 0x0003e2000c101d74 */
[----:B------:R-:W-:-:S03]  /*10f70*/  ISETP.GE.AND P0, PT, R9, 0x81, PT ;  /* 0x000000810900780c */ /* 0x000fc60003f06270 */
[----:B-1----:R1:W2:Y:S10]  /*10f80*/  SHFL.IDX PT, R2, R25, RZ, 0x1c1f ;  /* 0x001c1fff19027589 */ /* 0x0022b400000e0000 */
[----:B------:R-:W-:-:S07]  /*10f90*/  @P0 LOP3.LUT R22, R22, 0x40, RZ, 0xfc, !PT ;  /* 0x0000004016160812 */ /* 0x000fce00078efcff */
.L_x_5965:
        /* <DEDUP_REMOVED lines=15> */
.L_x_5884:
        /* <DEDUP_REMOVED lines=11> */
.L_x_5885:
[----:B------:R2:W-:Y:S01]  /*11140*/  SYNCS.ARRIVE.TRANS64.A1T0 RZ, [R4+URZ+0x33470], RZ ;  /* 0x033470ff04ff79a7 */ /* 0x0005e2000810003f */
[----:B------:R-:W-:Y:S05]  /*11150*/  @!P6 BRA `(.L_x_5886) ;  /* 0x000000000004e947 */ /* 0x000fea0003800000 */
[----:B------:R-:W-:Y:S01]  /*11160*/  BPT.TRAP 0x1 ;  /* 0x000000040000795c */ /* 0x000fe20000300000 */
.L_x_5886:
[----:B------:R-:W3:Y:S01]  /*11170*/  SYNCS.PHASECHK.TRANS64.TRYWAIT P0, [R4+URZ+0x33440], R30 ;  /* 0x0334401e040075a7 */ /* 0x000ee2000800017f */
[----:B------:R-:W-:Y:S04]  /*11180*/  BSSY B0, `(.L_x_5887) ;  /* 0x0000002000007945 */ /* 0x000fe80003800000 */
[----:B---3--:R-:W-:Y:S05]  /*11190*/  @!P0 BRA `(.L_x_5888) ;  /* 0x0000004800fc8947 */ /* 0x008fea0003800000 */
.L_x_5966:
[----:B------:R-:W-:Y:S05]  /*111a0*/  BSYNC B0 ;  /* 0x0000000000007941 */ /* 0x000fea0003800000 */
.L_x_5887:
        /* <DEDUP_REMOVED lines=29> */
[----:B------:R-:W-:Y:S08]  /*11380*/  BRA.DIV UR4, `(.L_x_5889) ;  /* 0x0000004a04947947 */ /* 0x000ff0000b800000 */
[----:B------:R-:W4:Y:S01]  /*11390*/  SHFL.IDX PT, R14, R6, RZ, 0x1c1f ;  /* 0x001c1fff060e7589 */ /* 0x000f2200000e0000 */
[C---:B------:R-:W-:Y:S02]  /*113a0*/  LOP3.LUT P6, RZ, R22.reuse, 0x2, RZ, 0xc0, !PT ;  /* 0x0000000216ff7812 */ /* 0x040fe400078cc0ff */
[----:B------:R-:W-:Y:S01]  /*113b0*/  LOP3.LUT P1, RZ, R22, 0x1, RZ, 0xc0, !PT ;  /* 0x0000000116ff7812 */ /* 0x000fe2000782c0ff */
[----:B------:R-:W5:Y:S04]  /*113c0*/  SHFL.IDX PT, R2, R8, RZ, 0x1c1f ;  /* 0x001c1fff08027589 */ /* 0x000f6800000e0000 */
[----:B------:R-:W-:Y:S04]  /*113d0*/  SHFL.IDX PT, R7, R8, 0x1, 0x1c1f ;  /* 0x003c1f0008077f89 */ /* 0x000fe800000e0000 */
[----:B------:R-:W-:Y:S01]  /*113e0*/  SHFL.IDX PT, R9, R9, RZ, 0x1c1f ;  /* 0x001c1fff09097589 */ /* 0x000fe200000e0000 */
[----:B----4-:R-:W-:-:S05]  /*113f0*/  @P5 IADD3 R14, P0, R37, R14, RZ ;  /* 0x0000000e250e5210 */ /* 0x010fca0007f1e0ff */
[----:B-----5:R-:W-:Y:S01]  /*11400*/  @P5 IMAD.X R3, RZ, RZ, R2, P0 ;  /* 0x000000ffff035224 */ /* 0x020fe200000e0602 */
[C---:B------:R-:W-:Y:S01]  /*11410*/  LOP3.LUT P0, RZ, R22.reuse, 0x4, RZ, 0xc0, !PT ;  /* 0x0000000416ff7812 */ /* 0x040fe2000780c0ff */
[----:B------:R-:W-:Y:S02]  /*11420*/  @P5 IMAD.MOV.U32 R2, RZ, RZ, R14 ;  /* 0x000000ffff025224 */ /* 0x000fe400078e000e */
[----:B------:R-:W4:Y:S10]  /*11430*/  SHFL.IDX PT, R14, R6, 0x1, 0x1c1f ;  /* 0x003c1f00060e7f89 */ /* 0x000f3400000e0000 */
[----:B------:R-:W-:Y:S04]  /*11440*/  @P5 LDGSTS.E.BYPASS.LTC128B.128 [R0+0x24200], desc[UR52][R2.64], !P0 ;  /* 0x2420000002005fae */ /* 0x000fe8000c101d74 */
[----:B------:R-:W-:Y:S04]  /*11450*/  @P5 LDGSTS.E.BYPASS.LTC128B.128 [R0+0x26a00], desc[UR52][R2.64+0x40], !P6 ;  /* 0x26a0004002005fae */ /* 0x000fe8000f101d74 */
[----:B------:R5:W-:Y:S01]  /*11460*/  @P5 LDGSTS.E.BYPASS.LTC128B.128 [R0+0x29200], desc[UR52][R2.64+0x80], !P1 ;  /* 0x2920008002005fae */ /* 0x000be2000c901d74 */
[----:B------:R-:W-:-:S02]  /*11470*/  LOP3.LUT P5, RZ, R22, 0x4, RZ, 0xc0, !PT ;  /* 0x0000000416ff7812 */ /* 0x000fc400078ac0ff */
[----:B----4-:R-:W-:-:S05]  /*11480*/  @P4 IADD3 R14, P0, R37, R14, RZ ;  /* 0x0000000e250e4210 */ /* 0x010fca0007f1e0ff */
[----:B------:R-:W-:Y:S02]  /*11490*/  @P4 IMAD.X R7, RZ, RZ, R7, P0 ;  /* 0x000000ffff074224 */ /* 0x000fe400000e0607 */
[----:B-----5:R-:W-:Y:S02]  /*114a0*/  @P4 IMAD.MOV.U32 R2, RZ, RZ, R14 ;  /* 0x000000ffff024224 */ /* 0x020fe400078e000e */
[----:B------:R-:W4:Y:S01]  /*114b0*/  SHFL.IDX PT, R14, R6, 0x2, 0x1c1f ;  /* 0x005c1f00060e7f89 */ /* 0x000f2200000e0000 */
[----:B------:R-:W-:-:S03]  /*114c0*/  @P4 IMAD.MOV.U32 R3, RZ, RZ, R7 ;  /* 0x000000ffff034224 */ /* 0x000fc600078e0007 */
[----:B------:R-:W5:Y:S04]  /*114d0*/  SHFL.IDX PT, R7, R8, 0x2, 0x1c1f ;  /* 0x005c1f0008077f89 */ /* 0x000f6800000e0000 */
[----:B------:R-:W-:Y:S04]  /*114e0*/  @P4 LDGSTS.E.BYPASS.LTC128B.128 [R0+0x24a00], desc[UR52][R2.64], !P5 ;  /* 0x24a0000002004fae */ /* 0x000fe8000e901d74 */
[----:B------:R-:W-:Y:S04]  /*114f0*/  @P4 LDGSTS.E.BYPASS.LTC128B.128 [R0+0x27200], desc[UR52][R2.64+0x40], !P6 ;  /* 0x2720004002004fae */ /* 0x000fe8000f101d74 */
[----:B------:R0:W-:Y:S01]  /*11500*/  @P4 LDGSTS.E.BYPASS.LTC128B.128 [R0+0x29a00], desc[UR52][R2.64+0x80], !P1 ;  /* 0x29a0008002004fae */ /* 0x0001e2000c901d74 */
[----:B----4-:R-:W-:-:S05]  /*11510*/  @P3 IADD3 R14, P0, R37, R14, RZ ;  /* 0x0000000e250e3210 */ /* 0x010fca0007f1e0ff */
[----:B-----5:R-:W-:Y:S02]  /*11520*/  @P3 IMAD.X R7, RZ, RZ, R7, P0 ;  /* 0x000000ffff073224 */ /* 0x020fe400000e0607 */
[----:B0-----:R-:W-:Y:S02]  /*11530*/  @P3 IMAD.MOV.U32 R2, RZ, RZ, R14 ;  /* 0x000000ffff023224 */ /* 0x001fe400078e000e */
[----:B------:R-:W0:Y:S01]  /*11540*/  SHFL.IDX PT, R14, R6, 0x3, 0x1c1f ;  /* 0x007c1f00060e7f89 */ /* 0x000e2200000e0000 */
[----:B------:R-:W-:-:S03]  /*11550*/  @P3 IMAD.MOV.U32 R3, RZ, RZ, R7 ;  /* 0x000000ffff033224 */ /* 0x000fc600078e0007 */
[----:B------:R-:W4:Y:S04]  /*11560*/  SHFL.IDX PT, R7, R8, 0x3, 0x1c1f ;  /* 0x007c1f0008077f89 */ /* 0x000f2800000e0000 */
[----:B------:R-:W-:Y:S04]  /*11570*/  @P3 LDGSTS.E.BYPASS.LTC128B.128 [R0+0x25200], desc[UR52][R2.64], !P5 ;  /* 0x2520000002003fae */ /* 0x000fe8000e901d74 */
[----:B------:R-:W-:Y:S04]  /*11580*/  @P3 LDGSTS.E.BYPASS.LTC128B.128 [R0+0x27a00], desc[UR52][R2.64+0x40], !P6 ;  /* 0x27a0004002003fae */ /* 0x000fe8000f101d74 */
[----:B------:R5:W-:Y:S01]  /*11590*/  @P3 LDGSTS.E.BYPASS.LTC128B.128 [R0+0x2a200], desc[UR52][R2.64+0x80], !P1 ;  /* 0x2a20008002003fae */ /* 0x000be2000c901d74 */
[----:B0-----:R-:W-:-:S05]  /*115a0*/  @P2 IADD3 R14, P0, R37, R14, RZ ;  /* 0x0000000e250e2210 */ /* 0x001fca0007f1e0ff */
[----:B----4-:R-:W-:Y:S02]  /*115b0*/  @P2 IMAD.X R7, RZ, RZ, R7, P0 ;  /* 0x000000ffff072224 */ /* 0x010fe400000e0607 */
[----:B-----5:R-:W-:Y:S02]  /*115c0*/  @P2 IMAD.MOV.U32 R2, RZ, RZ, R14 ;  /* 0x000000ffff022224 */ /* 0x020fe400078e000e */
[----:B------:R-:W-:Y:S01]  /*115d0*/  @P2 IMAD.MOV.U32 R3, RZ, RZ, R7 ;  /* 0x000000ffff032224 */ /* 0x000fe200078e0007 */
[----:B------:R0:W4:Y:S04]  /*115e0*/  SHFL.IDX PT, R14, R5, RZ, 0x1c1f ;  /* 0x001c1fff050e7589 */ /* 0x00012800000e0000 */
[----:B------:R0:W-:Y:S04]  /*115f0*/  @P2 LDGSTS.E.BYPASS.LTC128B.128 [R0+0x25a00], desc[UR52][R2.64], !P5 ;  /* 0x25a0000002002fae */ /* 0x0001e8000e901d74 */
[----:B------:R0:W-:Y:S04]  /*11600*/  @P2 LDGSTS.E.BYPASS.LTC128B.128 [R0+0x28200], desc[UR52][R2.64+0x40], !P6 ;  /* 0x2820004002002fae */ /* 0x0001e8000f101d74 */
[----:B------:R0:W-:Y:S02]  /*11610*/  @P2 LDGSTS.E.BYPASS.LTC128B.128 [R0+0x2aa00], desc[UR52][R2.64+0x80], !P1 ;  /* 0x2aa0008002002fae */ /* 0x0001e4000c901d74 */
.L_x_5978:
[----:B------:R-:W-:Y:S01]  /*11620*/  LOP3.LUT P0, RZ, R22, 0x40, RZ, 0xc0, !PT ;  /* 0x0000004016ff7812 */ /* 0x000fe2000780c0ff */
[----:B------:R-:W-:-:S12]  /*11630*/  BSSY B0, `(.L_x_5890) ;  /* 0x000000d000007945 */ /* 0x000fd80003800000 */
[----:B------:R-:W-:Y:S05]  /*11640*/  @!P0 BRA `(.L_x_5891) ;  /* 0x00000000002c8947 */ /* 0x000fea0003800000 */
[C---:B------:R-:W-:Y:S02]  /*11650*/  LOP3.LUT P3, RZ, R22.reuse, 0x4, RZ, 0xc0, !PT ;  /* 0x0000000416ff7812 */ /* 0x040fe4000786c0ff */
[C---:B------:R-:W-:Y:S02]  /*11660*/  LOP3.LUT P2, RZ, R22.reuse, 0x2, RZ, 0xc0, !PT ;  /* 0x0000000216ff7812 */ /* 0x040fe4000784c0ff */
[----:B------:R-:W-:Y:S02]  /*11670*/  LOP3.LUT P1, RZ, R22, 0x1, RZ, 0xc0, !PT ;  /* 0x0000000116ff7812 */ /* 0x000fe4000782c0ff */
[----:B0---4-:R-:W-:-:S05]  /*11680*/  IADD3 R2, P0, R37, R14, RZ ;  /* 0x0000000e25027210 */ /* 0x011fca0007f1e0ff */
[----:B------:R-:W-:-:S05]  /*11690*/  IMAD.X R3, RZ, RZ, R9, P0 ;  /* 0x000000ffff037224 */ /* 0x000fca00000e0609 */
[----:B------:R-:W-:Y:S01]  /*116a0*/  @!PT LDS RZ, [RZ] ;  /* 0x00000000fffff984 */ /* 0x000fe20000000800 */
[----:B------:R-:W-:Y:S01]  /*116b0*/  @!PT LDS RZ, [RZ] ;  /* 0x00000000fffff984 */ /* 0x000fe20000000800 */
[----:B------:R-:W-:Y:S01]  /*116c0*/  @!PT LDS RZ, [RZ] ;  /* 0x00000000fffff984 */ /* 0x000fe20000000800 */
[----:B------:R0:W-:Y:S04]  /*116d0*/  LDGSTS.E.BYPASS.LTC128B.128 [R0+0x26200], desc[UR52][R2.64], !P3 ;  /* 0x2620000002007fae */ /* 0x0001e8000d901d74 */
[----:B------:R0:W-:Y:S04]  /*116e0*/  LDGSTS.E.BYPASS.LTC128B.128 [R0+0x28a00], desc[UR52][R2.64+0x40], !P2 ;  /* 0x28a0004002007fae */ /* 0x0001e8000d101d74 */
[----:B------:R0:W-:Y:S02]  /*116f0*/  LDGSTS.E.BYPASS.LTC128B.128 [R0+0x2b200], desc[UR52][R2.64+0x80], !P1 ;  /* 0x2b20008002007fae */ /* 0x0001e4000c901d74 */
.L_x_5891:
[----:B------:R-:W-:Y:S05]  /*11700*/  BSYNC B0 ;  /* 0x0000000000007941 */ /* 0x000fea0003800000 */
.L_x_5890:
[----:B------:R-:W-:Y:S01]  /*11710*/  NOP ;  /* 0x0000000000007918 */ /* 0x000fe20000000000 */
[----:B------:R-:W-:-:S13]  /*11720*/  PLOP3.LUT P0, PT, PT, PT, PT, 0x80, 0x0 ;  /* 0x000000000000781c */ /* 0x000fda0003f0f070 */
.L_x_5892:
        /* <DEDUP_REMOVED lines=11> */
.L_x_5893:
        /* <DEDUP_REMOVED lines=22> */
[----:B01--4-:R-:W-:Y:S05]  /*11940*/  CALL.ABS.NOINC R2 ;  /* 0x0000000002007343 */ /* 0x013fea0003c00000 */
.L_x_5895:
[----:B------:R-:W-:Y:S05]  /*11950*/  BSYNC B6 ;  /* 0x0000000000067941 */ /* 0x000fea0003800000 */
.L_x_5894:
[----:B------:R1:W5:Y:S01]  /*11960*/  LDL R8, [R1+0x10] ;  /* 0x0000100001087983 */ /* 0x0003620000100800 */
[----:B------:R-:W-:Y:S01]  /*11970*/  UISETP.NE.AND UP0, UPT, UR48, URZ, UPT ;  /* 0x0000003f3000728c */ /* 0x000fe2000bf05270 */
[----:B0-23--:R-:W-:Y:S01]  /*11980*/  IMAD.U32 R4, RZ, RZ, UR43 ;  /* 0x0000002bff047e24 */ /* 0x00dfe2000f8e00ff */
[----:B------:R-:W0:Y:S01]  /*11990*/  S2R R2, SR_TID.X ;  /* 0x0000000000027919 */ /* 0x000e220000002100 */
[----:B------:R-:W-:Y:S01]  /*119a0*/  R2UR UR6, R36 ;  /* 0x00000000240672ca */ /* 0x000fe200000e0000 */
[----:B------:R-:W-:Y:S02]  /*119b0*/  ULDC.64 UR8, c[0x0][0x2d8] ;  /* 0x0000b60000087ab9 */ /* 0x000fe40000000a00 */
[----:B------:R-:W-:Y:S02]  /*119c0*/  PLOP3.LUT P0, PT, PT, PT, UP0, 0x80, 0x0 ;  /* 0x000000000000781c */ /* 0x000fe40003f0f008 */
[C---:B------:R-:W-:Y:S02]  /*119d0*/  LOP3.LUT P3, RZ, R22.reuse, 0x1000, RZ, 0xc0, !PT ;  /* 0x0000100016ff7812 */ /* 0x040fe4000786c0ff */
[C---:B------:R-:W-:Y:S01]  /*119e0*/  LOP3.LUT P4, RZ, R22.reuse, 0x800, RZ, 0xc0, !PT ;  /* 0x0000080016ff7812 */ /* 0x040fe2000788c0ff */
[----:B------:R-:W-:Y:S01]  /*119f0*/  @UP0 ULDC UR4, c[0x0][0x44c] ;  /* 0x0001130000040ab9 */ /* 0x000fe20000000800 */
[----:B------:R-:W-:-:S02]  /*11a00*/  LOP3.LUT P5, RZ, R22, 0x400, RZ, 0xc0, !PT ;  /* 0x0000040016ff7812 */ /* 0x000fc400078ac0ff */
        /* <DEDUP_REMOVED lines=44> */
[----:B-1----:R-:W-:Y:S06]  /*11cd0*/  BRA.DIV UR4, `(.L_x_5896) ;  /* 0x0000004604f47947 */ /* 0x002fec000b800000 */
[----:B----4-:R-:W0:Y:S01]  /*11ce0*/  SHFL.IDX PT, R14, R0, RZ, 0x1c1f ;  /* 0x001c1fff000e7589 */ /* 0x010e2200000e0000 */
[----:B------:R-:W-:-:S03]  /*11cf0*/  IMAD.U32 R5, RZ, RZ, UR43 ;  /* 0x0000002bff057e24 */ /* 0x000fc6000f8e00ff */
[----:B------:R-:W1:Y:S01]  /*11d00*/  SHFL.IDX PT, R2, R4, RZ, 0x1c1f ;  /* 0x001c1fff04027589 */ /* 0x000e6200000e0000 */
[----:B------:R-:W-:-:S03]  /*11d10*/  IMAD R5, R5, 0x80, R10 ;  /* 0x0000008005057824 */ /* 0x000fc600078e020a */
[----:B------:R-:W-:Y:S01]  /*11d20*/  SHFL.IDX PT, R6, R4, 0x1, 0x1c1f ;  /* 0x003c1f0004067f89 */ /* 0x000fe200000e0000 */
[C---:B------:R-:W-:Y:S01]  /*11d30*/  VIADD R7, R5.reuse, 0x20 ;  /* 0x0000002005077836 */ /* 0x040fe20000000000 */
[----:B------:R-:W-:-:S13]  /*11d40*/  ISETP.GE.AND P0, PT, R5, UR38, PT ;  /* 0x0000002605007c0c */ /* 0x000fda000bf06270 */
        /* <DEDUP_REMOVED lines=28> */
.L_x_5987:
        /* <DEDUP_REMOVED lines=12> */
.L_x_5897:
        /* <DEDUP_REMOVED lines=18> */
.L_x_5988:
[----:B------:R-:W-:Y:S05]  /*120f0*/  BSYNC B0 ;  /* 0x0000000000007941 */ /* 0x000fea0003800000 */
.L_x_5898:
[----:B------:R-:W-:-:S06]  /*12100*/  UISETP.GE.AND UP0, UPT, UR44, 0x2, UPT ;  /* 0x000000022c00788c */ /* 0x000fcc000bf06270 */
[----:B------:R-:W-:-:S13]  /*12110*/  PLOP3.LUT P0, PT, PT, PT, UP0, 0x40, 0x0 ;  /* 0x000000000000781c */ /* 0x000fda0003f0e808 */
[----:B------:R-:W-:Y:S05]  /*12120*/  @P0 BRA `(.L_x_5900) ;  /* 0x0000001c00480947 */ /* 0x000fea0003800000 */
[----:B------:R-:W-:Y:S01]  /*12130*/  UIADD3 UR4, UR44, -0x2, URZ ;  /* 0xfffffffe2c047890 */ /* 0x000fe2000fffe03f */
[----:B------:R-:W-:Y:S02]  /*12140*/  IMAD.MOV.U32 R21, RZ, RZ, R34 ;  /* 0x000000ffff157224 */ /* 0x000fe400078e0022 */
[----:B------:R-:W-:-:S03]  /*12150*/  IMAD.MOV.U32 R20, RZ, RZ, R31 ;  /* 0x000000ffff147224 */ /* 0x000fc600078e001f */
[----:B------:R-:W-:-:S07]  /*12160*/  IMAD.U32 R32, RZ, RZ, UR4 ;  /* 0x00000004ff207e24 */ /* 0x000fce000f8e00ff */
.L_x_5920:
[----:B------:R-:W2:Y:S01]  /*12170*/  LDL R5, [R1+0x4] ;  /* 0x0000040001057983 */ /* 0x000ea20000100800 */
[----:B0-----:R-:W0:Y:S03]  /*12180*/  LDC R3, c[0x0][0x430] ;  /* 0x00010c00ff037b82 */ /* 0x001e260000000800 */
[----:B------:R-:W3:Y:S01]  /*12190*/  LDL R4, [R1] ;  /* 0x0000000001047983 */ /* 0x000ee20000100800 */
[----:B-1----:R-:W1:Y:S01]  /*121a0*/  S2R R0, SR_TID.X ;  /* 0x0000000000007919 */ /* 0x002e620000002100 */
[----:B0-----:R-:W-:-:S13]  /*121b0*/  ISETP.NE.AND P2, PT, R3, 0x1, PT ;  /* 0x000000010300780c */ /* 0x001fda0003f45270 */
[----:B------:R-:W0:Y:S01]  /*121c0*/  @P2 LDC R3, c[0x0][0x438] ;  /* 0x00010e00ff032b82 */ /* 0x000e220000000800 */
[C---:B-1----:R-:W-:Y:S01]  /*121d0*/  LOP3.LUT R2, R0.reuse, 0x7f, RZ, 0xc0, !PT ;  /* 0x0000007f00027812 */ /* 0x042fe200078ec0ff */
[----:B------:R-:W-:-:S03]  /*121e0*/  IMAD.SHL.U32 R0, R0, 0x20, RZ ;  /* 0x0000002000007824 */ /* 0x000fc600078e00ff */
[----:B------:R-:W-:-:S04]  /*121f0*/  SHF.R.U32.HI R2, RZ, 0x2, R2 ;  /* 0x00000002ff027819 */ /* 0x000fc80000011602 */
[----:B------:R-:W-:Y:S02]  /*12200*/  LOP3.LUT R0, R2, 0x60, R0, 0xf8, !PT ;  /* 0x0000006002007812 */ /* 0x000fe400078ef800 */
[----:B------:R-:W1:Y:S01]  /*12210*/  @P2 LDC R2, c[0x0][0x434] ;  /* 0x00010d00ff022b82 */ /* 0x000e620000000800 */
[----:B------:R-:W-:Y:S05]  /*12220*/  YIELD ;  /* 0x0000000000007946 */ /* 0x000fea0003800000 */
[----:B------:R-:W-:Y:S01]  /*12230*/  ULDC.64 UR4, c[0x0][0x428] ;  /* 0x00010a0000047ab9 */ /* 0x000fe20000000a00 */
[----:B------:R-:W-:Y:S01]  /*12240*/  ULDC.64 UR6, c[0x0][0x418] ;  /* 0x0001060000067ab9 */ /* 0x000fe20000000a00 */
[----:B------:R-:W4:Y:S01]  /*12250*/  S2R R6, SR_TID.X ;  /* 0x0000000000067919 */ /* 0x000f220000002100 */
        /* <DEDUP_REMOVED lines=9> */
[----:B------:R-:W-:-:S04]  /*122f0*/  IMAD.WIDE.U32 R2, R33, UR4, R2 ;  /* 0x0000000421027c25 */ /* 0x000fc8000f8e0002 */
[----:B------:R-:W-:Y:S01]  /*12300*/  IMAD.IADD R3, R4, 0x1, R3 ;  /* 0x0000000104037824 */ /* 0x000fe200078e0203 */
[----:B------:R-:W-:-:S04]  /*12310*/  LEA R8, P0, R2, UR6, 0x2 ;  /* 0x0000000602087c11 */ /* 0x000fc8000f8010ff */
[----:B------:R-:W-:Y:S01]  /*12320*/  LEA.HI.X R9, R2, UR7, R3, 0x2, P0 ;  /* 0x0000000702097c11 */ /* 0x000fe200080f1403 */
[----:B------:R-:W0:Y:S01]  /*12330*/  S2R R5, SR_TID.X ;  /* 0x0000000000057919 */ /* 0x000e220000002100 */
[----:B----4-:R-:W-:Y:S01]  /*12340*/  IMAD.SHL.U32 R6, R6, 0x20, RZ ;  /* 0x0000002006067824 */ /* 0x010fe200078e00ff */
[----:B------:R-:W1:Y:S02]  /*12350*/  @P2 LDC R3, c[0x0][0x434] ;  /* 0x00010d00ff032b82 */ /* 0x000e640000000800 */
[----:B------:R-:W2:Y:S01]  /*12360*/  LDG.E R8, desc[UR52][R8.64] ;  /* 0x0000003408087981 */ /* 0x000ea2000c1e1900 */
[----:B0-----:R-:W-:-:S04]  /*12370*/  LOP3.LUT R5, R5, 0x7f, RZ, 0xc0, !PT ;  /* 0x0000007f05057812 */ /* 0x001fc800078ec0ff */
[----:B------:R-:W-:-:S04]  /*12380*/  SHF.R.U32.HI R5, RZ, 0x2, R5 ;  /* 0x00000002ff057819 */ /* 0x000fc80000011605 */
[----:B------:R-:W-:Y:S02]  /*12390*/  LOP3.LUT R6, R5, 0x60, R6, 0xf8, !PT ;  /* 0x0000006005067812 */ /* 0x000fe400078ef806 */
[----:B------:R-:W0:Y:S02]  /*123a0*/  @P2 LDC R5, c[0x0][0x438] ;  /* 0x00010e00ff052b82 */ /* 0x000e240000000800 */
[----:B------:R-:W-:-:S04]  /*123b0*/  LOP3.LUT R6, R6, 0x80, RZ, 0xfc, !PT ;  /* 0x0000008006067812 */ /* 0x000fc800078efcff */
[C---:B------:R-:W-:Y:S01]  /*123c0*/  ISETP.GT.U32.AND P1, PT, R6.reuse, 0x9f, PT ;  /* 0x0000009f0600780c */ /* 0x040fe20003f24070 */
[----:B------:R-:W-:-:S04]  /*123d0*/  IMAD.IADD R10, R6, 0x1, R10 ;  /* 0x00000001060a7824 */ /* 0x000fc800078e020a */
[----:B-1----:R-:W-:-:S04]  /*123e0*/  @P2 IMAD.HI.U32 R2, R10, R3, RZ ;  /* 0x000000030a022227 */ /* 0x002fc800078e00ff */
[----:B------:R-:W-:Y:S01]  /*123f0*/  IMAD.MOV.U32 R11, RZ, RZ, R10 ;  /* 0x000000ffff0b7224 */ /* 0x000fe200078e000a */
[----:B0-----:R-:W-:-:S04]  /*12400*/  @P2 SHF.R.U32.HI R11, RZ, R5, R2 ;  /* 0x00000005ff0b2219 */ /* 0x001fc80000011602 */
        /* <DEDUP_REMOVED lines=12> */
[----:B------:R-:W-:Y:S01]  /*124d0*/  IMAD.MOV R0, RZ, RZ, -R0 ;  /* 0x000000ffff007224 */ /* 0x000fe200078e0a00 */
[----:B------:R-:W-:Y:S01]  /*124e0*/  ISETP.NE.AND P0, PT, R31, 0x2, PT ;  /* 0x000000021f00780c */ /* 0x000fe20003f05270 */
[----:B------:R-:W-:Y:S02]  /*124f0*/  IMAD.MOV R3, RZ, RZ, -R11 ;  /* 0x000000ffff037224 */ /* 0x000fe400078e0a0b */
[----:B------:R-:W-:Y:S01]  /*12500*/  IMAD R7, R0, UR4, R7 ;  /* 0x0000000400077c24 */ /* 0x000fe2000f8e0207 */
[----:B------:R-:W-:Y:S01]  /*12510*/  SEL R34, RZ, 0x1, P0 ;  /* 0x00000001ff227807 */ /* 0x000fe20000000000 */
[----:B------:R-:W-:Y:S02]  /*12520*/  IMAD.MOV.U32 R0, RZ, RZ, R32 ;  /* 0x000000ffff007224 */ /* 0x000fe400078e0020 */
[----:B0-----:R-:W-:Y:S01]  /*12530*/  IMAD R5, R3, UR4, R10 ;  /* 0x0000000403057c24 */ /* 0x001fe2000f8e020a */
[----:B------:R-:W-:Y:S01]  /*12540*/  SEL R31, R31, RZ, P0 ;  /* 0x000000ff1f1f7207 */ /* 0x000fe20000000000 */
[----:B------:R-:W-:Y:S01]  /*12550*/  VIADD R32, R32, 0xffffffff ;  /* 0xffffffff20207836 */ /* 0x000fe20000000000 */
[----:B------:R-:W-:-:S02]  /*12560*/  LOP3.LUT R34, R21, R34, RZ, 0x3c, !PT ;  /* 0x0000002215227212 */ /* 0x000fc400078e3cff */
[----:B------:R-:W-:Y:S02]  /*12570*/  ISETP.GT.AND P2, PT, R0, RZ, PT ;  /* 0x000000ff0000720c */ /* 0x000fe40003f44270 */
[----:B--2---:R-:W-:Y:S01]  /*12580*/  SHF.R.S32.HI R27, RZ, 0x1f, R8 ;  /* 0x0000001fff1b7819 */ /* 0x004fe20000011408 */
[----:B------:R-:W-:Y:S10]  /*12590*/  @!P1 BRA `(.L_x_5901) ;  /* 0x0000000000049947 */ /* 0x000ff40003800000 */
[----:B------:R-:W-:Y:S01]  /*125a0*/  BPT.TRAP 0x1 ;  /* 0x000000040000795c */ /* 0x000fe20000300000 */
.L_x_5901:
[----:B------:R-:W-:Y:S01]  /*125b0*/  IMAD R4, R31, 0x8, R18 ;  /* 0x000000081f047824 */ /* 0x000fe200078e0212 */
[----:B------:R-:W-:Y:S01]  /*125c0*/  SHF.L.U32 R29, R34, 0x1f, RZ ;  /* 0x0000001f221d7819 */ /* 0x000fe200000006ff */
[----:B------:R-:W-:Y:S01]  /*125d0*/  BSSY B0, `(.L_x_5902) ;  /* 0x0000004000007945 */ /* 0x000fe20003800000 */
[----:B------:R-:W-:Y:S02]  /*125e0*/  SHF.R.S32.HI R28, RZ, 0x1f, R7 ;  /* 0x0000001fff1c7819 */ /* 0x000fe40000011407 */
[----:B------:R-:W0:Y:S02]  /*125f0*/  SYNCS.PHASECHK.TRANS64.TRYWAIT P0, [R4+URZ+0x33480], R29 ;  /* 0x0334801d040075a7 */ /* 0x000e24000800017f */
[----:B0-----:R-:W-:Y:S05]  /*12600*/  @!P0 BRA `(.L_x_5903) ;  /* 0x0000004000f88947 */ /* 0x001fea0003800000 */
.L_x_5989:
[----:B------:R-:W-:Y:S05]  /*12610*/  BSYNC B0 ;  /* 0x0000000000007941 */ /* 0x000fea0003800000 */
.L_x_5902:
        /* <DEDUP_REMOVED lines=10> */
[----:B------:R-:W-:Y:S01]  /*126c0*/  LOP3.LUT P4, RZ, R22, 0x4, RZ, 0xc0, !PT ;  /* 0x0000000416ff7812 */ /* 0x000fe2000788c0ff */
[----:B------:R-:W-:Y:S01]  /*126d0*/  IMAD R24, R36, UR8, RZ ;  /* 0x0000000824187c24 */ /* 0x000fe2000f8e02ff */
[C---:B------:R-:W-:Y:S01]  /*126e0*/  LOP3.LUT P3, RZ, R22.reuse, 0x2, RZ, 0xc0, !PT ;  /* 0x0000000216ff7812 */ /* 0x040fe2000786c0ff */
[----:B------:R-:W-:Y:S01]  /*126f0*/  IMAD.IADD R3, R3, 0x1, R0 ;  /* 0x0000000103037824 */ /* 0x000fe200078e0200 */
[----:B------:R-:W-:Y:S01]  /*12700*/  LOP3.LUT P1, RZ, R22, 0x1, RZ, 0xc0, !PT ;  /* 0x0000000116ff7812 */ /* 0x000fe2000782c0ff */
[----:B------:R-:W-:-:S02]  /*12710*/  IMAD R0, R27, UR6, RZ ;  /* 0x000000061b007c24 */ /* 0x000fc4000f8e02ff */
[----:B------:R-:W-:-:S04]  /*12720*/  IMAD.WIDE.U32 R2, R8, UR6, R2 ;  /* 0x0000000608027c25 */ /* 0x000fc8000f8e0002 */
[----:B------:R-:W-:Y:S02]  /*12730*/  IMAD R0, R8, UR7, R0 ;  /* 0x0000000708007c24 */ /* 0x000fe4000f8e0200 */
[----:B------:R-:W-:Y:S02]  /*12740*/  IMAD R24, R23, UR9, R24 ;  /* 0x0000000917187c24 */ /* 0x000fe4000f8e0218 */
[----:B------:R-:W-:Y:S02]  /*12750*/  IMAD.IADD R3, R3, 0x1, R0 ;  /* 0x0000000103037824 */ /* 0x000fe400078e0200 */
[----:B------:R-:W-:Y:S02]  /*12760*/  IMAD R0, R30, UR4, RZ ;  /* 0x000000041e007c24 */ /* 0x000fe4000f8e02ff */
[----:B------:R-:W-:-:S04]  /*12770*/  IMAD.WIDE.U32 R2, R23, UR8, R2 ;  /* 0x0000000817027c25 */ /* 0x000fc8000f8e0002 */
[----:B------:R-:W-:Y:S01]  /*12780*/  IMAD R0, R5, UR5, R0 ;  /* 0x0000000505007c24 */ /* 0x000fe2000f8e0200 */
[----:B------:R-:W-:-:S04]  /*12790*/  IADD3 R9, P0, R2, UR10, RZ ;  /* 0x0000000a02097c10 */ /* 0x000fc8000ff1e0ff */
        /* <DEDUP_REMOVED lines=44> */
.L_x_6001:
        /* <DEDUP_REMOVED lines=10> */
.L_x_5905:
        /* <DEDUP_REMOVED lines=11> */
.L_x_5906:
[----:B------:R2:W-:Y:S01]  /*12bb0*/  SYNCS.ARRIVE.TRANS64.A1T0 RZ, [R4+URZ+0x33470], RZ ;  /* 0x033470ff04ff79a7 */ /* 0x0005e2000810003f */
[----:B------:R-:W-:Y:S05]  /*12bc0*/  @!P3 BRA `(.L_x_5907) ;  /* 0x000000000004b947 */ /* 0x000fea0003800000 */
[----:B------:R-:W-:Y:S01]  /*12bd0*/  BPT.TRAP 0x1 ;  /* 0x000000040000795c */ /* 0x000fe20000300000 */
.L_x_5907:
[----:B------:R-:W3:Y:S01]  /*12be0*/  SYNCS.PHASECHK.TRANS64.TRYWAIT P0, [R4+URZ+0x33440], R29 ;  /* 0x0334401d040075a7 */ /* 0x000ee2000800017f */
[----:B------:R-:W-:Y:S04]  /*12bf0*/  BSSY B0, `(.L_x_5908) ;  /* 0x0000002000007945 */ /* 0x000fe80003800000 */
[----:B---3--:R-:W-:Y:S05]  /*12c00*/  @!P0 BRA `(.L_x_5909) ;  /* 0x00000044000c8947 */ /* 0x008fea0003800000 */
.L_x_6002:
[----:B------:R-:W-:Y:S05]  /*12c10*/  BSYNC B0 ;  /* 0x0000000000007941 */ /* 0x000fea0003800000 */
.L_x_5908:
[----:B------:R-:W-:Y:S01]  /*12c20*/  ULDC.64 UR4, c[0x0][0x310] ;  /* 0x0000c40000047ab9 */ /* 0x000fe20000000a00 */
[----:B------:R-:W-:Y:S01]  /*12c30*/  ULDC.64 UR6, c[0x0][0x300] ;  /* 0x0000c00000067ab9 */ /* 0x000fe20000000a00 */
[----:B------:R-:W-:Y:S01]  /*12c40*/  IMAD R9, R27, UR4, RZ ;  /* 0x000000041b097c24 */ /* 0x000fe2000f8e02ff */
[----:B------:R-:W-:Y:S01]  /*12c50*/  ULDC.64 UR8, c[0x0][0x2e8] ;  /* 0x0000ba0000087ab9 */ /* 0x000fe20000000a00 */
[----:B------:R-:W-:Y:S01]  /*12c60*/  IMAD.WIDE.U32 R2, R8, UR4, RZ ;  /* 0x0000000408027c25 */ /* 0x000fe2000f8e00ff */
[C---:B------:R-:W-:Y:S02]  /*12c70*/  LOP3.LUT P4, RZ, R22.reuse, 0x4, RZ, 0xc0, !PT ;  /* 0x0000000416ff7812 */ /* 0x040fe4000788c0ff */
[----:B------:R-:W-:Y:S01]  /*12c80*/  LOP3.LUT P3, RZ, R22, 0x2, RZ, 0xc0, !PT ;  /* 0x0000000216ff7812 */ /* 0x000fe2000786c0ff */
[----:B------:R-:W-:Y:S01]  /*12c90*/  IMAD R9, R8, UR5, R9 ;  /* 0x0000000508097c24 */ /* 0x000fe2000f8e0209 */
[----:B------:R-:W-:Y:S01]  /*12ca0*/  LOP3.LUT P1, RZ, R22, 0x1, RZ, 0xc0, !PT ;  /* 0x0000000116ff7812 */ /* 0x000fe2000782c0ff */
[----:B------:R-:W-:-:S02]  /*12cb0*/  IMAD R28, R28, UR6, RZ ;  /* 0x000000061c1c7c24 */ /* 0x000fc4000f8e02ff */
[----:B------:R-:W-:Y:S02]  /*12cc0*/  IMAD.IADD R3, R3, 0x1, R9 ;  /* 0x0000000103037824 */ /* 0x000fe400078e0209 */
[----:B------:R-:W-:Y:S02]  /*12cd0*/  IMAD R26, R26, UR4, RZ ;  /* 0x000000041a1a7c24 */ /* 0x000fe4000f8e02ff */
[----:B------:R-:W-:-:S04]  /*12ce0*/  IMAD.WIDE.U32 R2, R7, UR6, R2 ;  /* 0x0000000607027c25 */ /* 0x000fc8000f8e0002 */
[----:B------:R-:W-:Y:S02]  /*12cf0*/  IMAD R7, R7, UR7, R28 ;  /* 0x0000000707077c24 */ /* 0x000fe4000f8e021c */
[----:B------:R-:W-:Y:S02]  /*12d00*/  IMAD.MOV.U32 R8, RZ, RZ, R2 ;  /* 0x000000ffff087224 */ /* 0x000fe400078e0002 */
[----:B------:R-:W-:Y:S02]  /*12d10*/  IMAD.IADD R9, R3, 0x1, R7 ;  /* 0x0000000103097824 */ /* 0x000fe400078e0207 */
[C---:B------:R-:W-:Y:S02]  /*12d20*/  IMAD R26, R6.reuse, UR5, R26 ;  /* 0x00000005061a7c24 */ /* 0x040fe4000f8e021a */
[----:B------:R-:W-:Y:S01]  /*12d30*/  IMAD.WIDE.U32 R2, R6, UR4, RZ ;  /* 0x0000000406027c25 */ /* 0x000fe2000f8e00ff */
[----:B------:R-:W-:-:S03]  /*12d40*/  ULDC.64 UR4, c[0x0][0x308] ;  /* 0x0000c20000047ab9 */ /* 0x000fc60000000a00 */
[----:B------:R-:W-:Y:S02]  /*12d50*/  IMAD.IADD R3, R3, 0x1, R26 ;  /* 0x0000000103037824 */ /* 0x000fe400078e021a */
[----:B------:R-:W-:Y:S02]  /*12d60*/  IMAD R30, R30, UR6, RZ ;  /* 0x000000061e1e7c24 */ /* 0x000fe4000f8e02ff */
[----:B------:R-:W-:-:S04]  /*12d70*/  IMAD.WIDE.U32 R2, R5, UR6, R2 ;  /* 0x0000000605027c25 */ /* 0x000fc8000f8e0002 */
[----:B------:R-:W-:Y:S02]  /*12d80*/  IMAD R5, R5, UR7, R30 ;  /* 0x0000000705057c24 */ /* 0x000fe4000f8e021e */
[----:B------:R-:W-:-:S04]  /*12d90*/  IMAD.WIDE.U32 R8, R23, UR4, R8 ;  /* 0x0000000417087c25 */ /* 0x000fc8000f8e0008 */
[----:B------:R-:W-:Y:S01]  /*12da0*/  IMAD R10, R36, UR4, RZ ;  /* 0x00000004240a7c24 */ /* 0x000fe2000f8e02ff */
[----:B------:R-:W-:Y:S01]  /*12db0*/  IADD3 R8, P0, R8, UR8, RZ ;  /* 0x0000000808087c10 */ /* 0x000fe2000ff1e0ff */
[----:B------:R-:W-:Y:S02]  /*12dc0*/  IMAD.IADD R3, R3, 0x1, R5 ;  /* 0x0000000103037824 */ /* 0x000fe400078e0205 */
[C---:B------:R-:W-:Y:S02]  /*12dd0*/  IMAD R10, R23.reuse, UR5, R10 ;  /* 0x00000005170a7c24 */ /* 0x040fe4000f8e020a */
[----:B------:R-:W-:Y:S01]  /*12de0*/  IMAD.WIDE.U32 R2, R23, UR4, R2 ;  /* 0x0000000417027c25 */ /* 0x000fe2000f8e0002 */
[----:B------:R-:W-:Y:S02]  /*12df0*/  UMOV UR4, 0xffffffff ;  /* 0xffffffff00047882 */ /* 0x000fe40000000000 */
[----:B------:R-:W-:Y:S02]  /*12e00*/  IADD3.X R9, R10, UR9, R9, P0, !PT ;  /* 0x000000090a097c10 */ /* 0x000fe400087fe409 */
[----:B------:R-:W-:-:S04]  /*12e10*/  IADD3 R5, P0, R2, UR8, RZ ;  /* 0x0000000802057c10 */ /* 0x000fc8000ff1e0ff */
[----:B------:R-:W-:Y:S01]  /*12e20*/  IADD3.X R10, R10, UR9, R3, P0, !PT ;  /* 0x000000090a0a7c10 */ /* 0x000fe200087fe403 */
[----:B------:R-:W-:Y:S08]  /*12e30*/  BRA.DIV UR4, `(.L_x_5910) ;  /* 0x0000004204947947 */ /* 0x000ff0000b800000 */
[----:B------:R-:W4:Y:S04]  /*12e40*/  SHFL.IDX PT, R14, R8, RZ, 0x1c1f ;  /* 0x001c1fff080e7589 */ /* 0x000f2800000e0000 */
[----:B------:R-:W5:Y:S04]  /*12e50*/  SHFL.IDX PT, R3, R9, RZ, 0x1c1f ;  /* 0x001c1fff09037589 */ /* 0x000f6800000e0000 */
[----:B------:R-:W-:Y:S04]  /*12e60*/  SHFL.IDX PT, R7, R9, 0x2, 0x1c1f ;  /* 0x005c1f0009077f89 */ /* 0x000fe800000e0000 */
[----:B------:R-:W-:Y:S01]  /*12e70*/  SHFL.IDX PT, R10, R10, RZ, 0x1c1f ;  /* 0x001c1fff0a0a7589 */ /* 0x000fe200000e0000 */
[----:B----4-:R-:W-:-:S03]  /*12e80*/  IADD3 R2, P0, R37, R14, RZ ;  /* 0x0000000e25027210 */ /* 0x010fc60007f1e0ff */
[----:B------:R-:W4:Y:S02]  /*12e90*/  SHFL.IDX PT, R14, R8, 0x1, 0x1c1f ;  /* 0x003c1f00080e7f89 */ /* 0x000f2400000e0000 */
[----:B-----5:R-:W-:-:S05]  /*12ea0*/  IMAD.X R3, RZ, RZ, R3, P0 ;  /* 0x000000ffff037224 */ /* 0x020fca00000e0603 */
[----:B------:R-:W-:Y:S04]  /*12eb0*/  LDGSTS.E.BYPASS.LTC128B.128 [R0+0x24200], desc[UR52][R2.64], !P4 ;  /* 0x2420000002007fae */ /* 0x000fe8000e101d74 */
[----:B------:R-:W-:Y:S04]  /*12ec0*/  LDGSTS.E.BYPASS.LTC128B.128 [R0+0x26a00], desc[UR52][R2.64+0x40], !P3 ;  /* 0x26a0004002007fae */ /* 0x000fe8000d901d74 */
[----:B------:R5:W-:Y:S04]  /*12ed0*/  LDGSTS.E.BYPASS.LTC128B.128 [R0+0x29200], desc[UR52][R2.64+0x80], !P1 ;  /* 0x2920008002007fae */ /* 0x000be8000c901d74 */
[----:B-----5:R-:W5:Y:S01]  /*12ee0*/  SHFL.IDX PT, R3, R9, 0x1, 0x1c1f ;  /* 0x003c1f0009037f89 */ /* 0x020f6200000e0000 */
[----:B----4-:R-:W-:-:S03]  /*12ef0*/  IADD3 R2, P0, R37, R14, RZ ;  /* 0x0000000e25027210 */ /* 0x010fc60007f1e0ff */
[----:B------:R-:W4:Y:S04]  /*12f00*/  SHFL.IDX PT, R14, R8, 0x2, 0x1c1f ;  /* 0x005c1f00080e7f89 */ /* 0x000f2800000e0000 */
[----:B------:R-:W-:Y:S01]  /*12f10*/  SHFL.IDX PT, R9, R9, 0x3, 0x1c1f ;  /* 0x007c1f0009097f89 */ /* 0x000fe200000e0000 */
[----:B-----5:R-:W-:Y:S01]  /*12f20*/  IMAD.X R3, RZ, RZ, R3, P0 ;  /* 0x000000ffff037224 */ /* 0x020fe200000e0603 */
[----:B----4-:R-:W-:-:S04]  /*12f30*/  IADD3 R6, P0, R37, R14, RZ ;  /* 0x0000000e25067210 */ /* 0x010fc80007f1e0ff */
[----:B------:R-:W-:Y:S04]  /*12f40*/  LDGSTS.E.BYPASS.LTC128B.128 [R0+0x24a00], desc[UR52][R2.64], !P4 ;  /* 0x24a0000002007fae */ /* 0x000fe8000e101d74 */
[----:B------:R-:W4:Y:S01]  /*12f50*/  SHFL.IDX PT, R14, R8, 0x3, 0x1c1f ;  /* 0x007c1f00080e7f89 */ /* 0x000f2200000e0000 */
[----:B------:R-:W-:-:S03]  /*12f60*/  IMAD.X R7, RZ, RZ, R7, P0 ;  /* 0x000000ffff077224 */ /* 0x000fc600000e0607 */
[----:B------:R-:W-:Y:S04]  /*12f70*/  LDGSTS.E.BYPASS.LTC128B.128 [R0+0x27200], desc[UR52][R2.64+0x40], !P3 ;  /* 0x2720004002007fae */ /* 0x000fe8000d901d74 */
[----:B------:R4:W-:Y:S04]  /*12f80*/  LDGSTS.E.BYPASS.LTC128B.128 [R0+0x29a00], desc[UR52][R2.64+0x80], !P1 ;  /* 0x29a0008002007fae */ /* 0x0009e8000c901d74 */
[----:B------:R0:W-:Y:S04]  /*12f90*/  LDGSTS.E.BYPASS.LTC128B.128 [R0+0x25200], desc[UR52][R6.64], !P4 ;  /* 0x2520000006007fae */ /* 0x0001e8000e101d74 */
[----:B------:R0:W-:Y:S04]  /*12fa0*/  LDGSTS.E.BYPASS.LTC128B.128 [R0+0x27a00], desc[UR52][R6.64+0x40], !P3 ;  /* 0x27a0004006007fae */ /* 0x0001e8000d901d74 */
[----:B------:R0:W-:Y:S01]  /*12fb0*/  LDGSTS.E.BYPASS.LTC128B.128 [R0+0x2a200], desc[UR52][R6.64+0x80], !P1 ;  /* 0x2a20008006007fae */ /* 0x0001e2000c901d74 */
[----:B----4-:R-:W-:-:S03]  /*12fc0*/  IADD3 R2, P0, R37, R14, RZ ;  /* 0x0000000e25027210 */ /* 0x010fc60007f1e0ff */
[----:B------:R0:W4:Y:S02]  /*12fd0*/  SHFL.IDX PT, R14, R5, RZ, 0x1c1f ;  /* 0x001c1fff050e7589 */ /* 0x00012400000e0000 */
[----:B------:R-:W-:-:S05]  /*12fe0*/  IMAD.X R3, RZ, RZ, R9, P0 ;  /* 0x000000ffff037224 */ /* 0x000fca00000e0609 */
[----:B------:R0:W-:Y:S04]  /*12ff0*/  LDGSTS.E.BYPASS.LTC128B.128 [R0+0x25a00], desc[UR52][R2.64], !P4 ;  /* 0x25a0000002007fae */ /* 0x0001e8000e101d74 */
[----:B------:R0:W-:Y:S04]  /*13000*/  LDGSTS.E.BYPASS.LTC128B.128 [R0+0x28200], desc[UR52][R2.64+0x40], !P3 ;  /* 0x2820004002007fae */ /* 0x0001e8000d901d74 */
[----:B------:R0:W-:Y:S02]  /*13010*/  LDGSTS.E.BYPASS.LTC128B.128 [R0+0x2aa00], desc[UR52][R2.64+0x80], !P1 ;  /* 0x2aa0008002007fae */ /* 0x0001e4000c901d74 */
.L_x_6014:
[----:B0---4-:R-:W-:-:S05]  /*13020*/  IADD3 R2, P0, R37, R14, RZ ;  /* 0x0000000e25027210 */ /* 0x011fca0007f1e0ff */
        /* <DEDUP_REMOVED lines=9> */
.L_x_5911:
        /* <DEDUP_REMOVED lines=11> */
.L_x_5912:
[----:B------:R-:W-:Y:S01]  /*13170*/  IMAD.U32 R0, RZ, RZ, UR47 ;  /* 0x0000002fff007e24 */ /* 0x000fe2000f8e00ff */
[----:B------:R0:W-:Y:S04]  /*13180*/  SYNCS.ARRIVE.TRANS64.A1T0 RZ, [R4+URZ+0x33430], RZ ;  /* 0x033430ff04ff79a7 */ /* 0x0001e8000810003f */
[----:B------:R-:W-:-:S13]  /*13190*/  ISETP.NE.AND P0, PT, R0, 0x3, PT ;  /* 0x000000030000780c */ /* 0x000fda0003f05270 */
[----:B0-----:R-:W-:Y:S05]  /*131a0*/  @!P0 BRA `(.L_x_5913) ;  /* 0x0000000000048947 */ /* 0x001fea0003800000 */
[----:B------:R-:W-:Y:S01]  /*131b0*/  BPT.TRAP 0x1 ;  /* 0x000000040000795c */ /* 0x000fe20000300000 */
.L_x_5913:
[----:B------:R-:W-:Y:S01]  /*131c0*/  LOP3.LUT R3, R21, 0x1, RZ, 0x3c, !PT ;  /* 0x0000000115037812 */ /* 0x000fe200078e3cff */
[----:B------:R-:W-:Y:S01]  /*131d0*/  IMAD R2, R20, 0x8, R18 ;  /* 0x0000000814027824 */ /* 0x000fe200078e0212 */
[----:B------:R-:W-:Y:S02]  /*131e0*/  BSSY B0, `(.L_x_5914) ;  /* 0x0000004000007945 */ /* 0x000fe40003800000 */
[----:B------:R-:W-:-:S04]  /*131f0*/  SHF.L.U32 R3, R3, 0x1f, RZ ;  /* 0x0000001f03037819 */ /* 0x000fc800000006ff */
[----:B------:R-:W0:Y:S02]  /*13200*/  SYNCS.PHASECHK.TRANS64.TRYWAIT P1, [R2+URZ+0x33470], R3 ;  /* 0x03347003020075a7 */ /* 0x000e24000802017f */
[----:B0-----:R-:W-:Y:S05]  /*13210*/  @!P1 BRA `(.L_x_5915) ;  /* 0x0000004400049947 */ /* 0x001fea0003800000 */
.L_x_6015:
[----:B------:R-:W-:Y:S05]  /*13220*/  BSYNC B0 ;  /* 0x0000000000007941 */ /* 0x000fea0003800000 */
.L_x_5914:
[----:B------:R-:W-:-:S05]  /*13230*/  IMAD.U32 R0, RZ, RZ, UR46 ;  /* 0x0000002eff007e24 */ /* 0x000fca000f8e00ff */
[----:B------:R-:W-:-:S13]  /*13240*/  ISETP.NE.AND P1, PT, R0, 0x3, PT ;  /* 0x000000030000780c */ /* 0x000fda0003f25270 */
[----:B------:R-:W-:Y:S05]  /*13250*/  @!P1 BRA `(.L_x_5916) ;  /* 0x0000000000049947 */ /* 0x000fea0003800000 */
[----:B------:R-:W-:Y:S01]  /*13260*/  BPT.TRAP 0x1 ;  /* 0x000000040000795c */ /* 0x000fe20000300000 */
.L_x_5916:
[----:B0-----:R-:W-:Y:S01]  /*13270*/  SHF.L.U32 R3, R21, 0x1f, RZ ;  /* 0x0000001f15037819 */ /* 0x001fe200000006ff */
[----:B------:R-:W-:-:S03]  /*13280*/  IMAD R0, R20, 0x7800, RZ ;  /* 0x0000780014007824 */ /* 0x000fc600078e02ff */
[----:B------:R-:W0:Y:S02]  /*13290*/  SYNCS.PHASECHK.TRANS64.TRYWAIT P1, [R2+URZ+0x33460], R3 ;  /* 0x03346003020075a7 */ /* 0x000e24000802017f */
[----:B0-----:R-:W-:Y:S05]  /*132a0*/  @!P1 BRA `(.L_x_5917) ;  /* 0x0000004000f49947 */ /* 0x001fea0003800000 */
.L_x_6016:
[----:B0-----:R-:W-:Y:S01]  /*132b0*/  LOP3.LUT R3, R0, R16, RZ, 0xfc, !PT ;  /* 0x0000001000037212 */ /* 0x001fe200078efcff */
[----:B------:R-:W-:Y:S05]  /*132c0*/  WARPSYNC.ALL ;  /* 0x0000000000007948 */ /* 0x000fea0003800000 */
[----:B------:R-:W-:Y:S02]  /*132d0*/  IMAD.IADD R6, R18, 0x1, R3 ;  /* 0x0000000112067824 */ /* 0x000fe400078e0203 */
[C---:B------:R-:W-:Y:S02]  /*132e0*/  VIADD R12, R0.reuse, 0x2800 ;  /* 0x00002800000c7836 */ /* 0x040fe40000000000 */
[----:B------:R-:W-:-:S02]  /*132f0*/  VIADD R13, R0, 0x800 ;  /* 0x00000800000d7836 */ /* 0x000fc40000000000 */
[----:B--23--:R-:W0:Y:S01]  /*13300*/  LDSM.16.MT88.4 R4, [R6+0xf200] ;  /* 0x00f200000604783b */ /* 0x00ce220000004200 */
[C---:B------:R-:W-:Y:S02]  /*13310*/  VIADD R20, R0.reuse, 0x5000 ;  /* 0x0000500000147836 */ /* 0x040fe40000000000 */
[C---:B------:R-:W-:Y:S02]  /*13320*/  VIADD R21, R0.reuse, 0x3000 ;  /* 0x0000300000157836 */ /* 0x040fe40000000000 */
[----:B------:R-:W-:Y:S02]  /*13330*/  VIADD R15, R0, 0x2000 ;  /* 0x00002000000f7836 */ /* 0x000fe40000000000 */
[----:B-1----:R-:W-:-:S05]  /*13340*/  IMAD.U32 R25, RZ, RZ, UR46 ;  /* 0x0000002eff197e24 */ /* 0x002fca000f8e00ff */
[----:B------:R-:W-:Y:S02]  /*13350*/  ISETP.NE.AND P1, PT, R25, 0x3, PT ;  /* 0x000000031900780c */ /* 0x000fe40003f25270 */
[C-C-:B0-----:R-:W-:Y:S02]  /*13360*/  PRMT R8, R4.reuse, 0x6420, R5.reuse ;  /* 0x0000642004087816 */ /* 0x141fe40000000005 */
[----:B------:R-:W-:Y:S02]  /*13370*/  PRMT R9, R4, 0x7531, R5 ;  /* 0x0000753104097816 */ /* 0x000fe40000000005 */
[-C--:B------:R-:W-:Y:S02]  /*13380*/  LOP3.LUT R4, R0, R17.reuse, RZ, 0xfc, !PT ;  /* 0x0000001100047212 */ /* 0x080fe400078efcff */
        /* <DEDUP_REMOVED lines=9> */
[C---:B0-----:R-:W-:Y:S02]  /*13420*/  LOP3.LUT R3, R20.reuse, R16, RZ, 0xfc, !PT ;  /* 0x0000001014037212 */ /* 0x041fe400078efcff */
[----:B------:R-:W-:-:S05]  /*13430*/  LOP3.LUT R20, R20, R17, RZ, 0xfc, !PT ;  /* 0x0000001114147212 */ /* 0x000fca00078efcff */
[----:B------:R-:W-:Y:S01]  /*13440*/  IMAD.IADD R20, R19, 0x1, R20 ;  /* 0x0000000113147824 */ /* 0x000fe200078e0214 */
[C-C-:B-1----:R-:W-:Y:S02]  /*13450*/  PRMT R8, R4.reuse, 0x6420, R5.reuse ;  /* 0x0000642004087816 */ /* 0x142fe40000000005 */
[----:B------:R-:W-:Y:S01]  /*13460*/  PRMT R9, R4, 0x7531, R5 ;  /* 0x0000753104097816 */ /* 0x000fe20000000005 */
[----:B------:R-:W-:Y:S01]  /*13470*/  IMAD.IADD R5, R18, 0x1, R3 ;  /* 0x0000000112057824 */ /* 0x000fe200078e0203 */
[----:B------:R-:W-:Y:S01]  /*13480*/  LOP3.LUT R4, R13, R17, RZ, 0xfc, !PT ;  /* 0x000000110d047212 */ /* 0x000fe200078efcff */
[----:B------:R-:W-:Y:S01]  /*13490*/  VIADD R3, R0, 0x1000 ;  /* 0x0000100000037836 */ /* 0x000fe20000000000 */
[C-C-:B------:R-:W-:Y:S02]  /*134a0*/  PRMT R10, R6.reuse, 0x6420, R7.reuse ;  /* 0x00006420060a7816 */ /* 0x140fe40000000007 */
[----:B------:R-:W-:Y:S01]  /*134b0*/  PRMT R11, R6, 0x7531, R7 ;  /* 0x00007531060b7816 */ /* 0x000fe20000000007 */
[----:B------:R-:W-:Y:S01]  /*134c0*/  IMAD.IADD R14, R19, 0x1, R4 ;  /* 0x00000001130e7824 */ /* 0x000fe200078e0204 */
[----:B------:R-:W-:-:S04]  /*134d0*/  LOP3.LUT R13, R13, R16, RZ, 0xfc, !PT ;  /* 0x000000100d0d7212 */ /* 0x000fc800078efcff */
        /* <DEDUP_REMOVED lines=8> */
[----:B------:R-:W-:Y:S01]  /*13560*/  LOP3.LUT R3, R3, R16, RZ, 0xfc, !PT ;  /* 0x0000001003037212 */ /* 0x000fe200078efcff */
[----:B------:R-:W-:Y:S02]  /*13570*/  IMAD.IADD R6, R18, 0x1, R13 ;  /* 0x0000000112067824 */ /* 0x000fe400078e020d */
[C---:B------:R-:W-:Y:S01]  /*13580*/  VIADD R13, R0.reuse, 0x1800 ;  /* 0x00001800000d7836 */ /* 0x040fe20000000000 */
[----:B------:R0:W-:Y:S04]  /*13590*/  STSM.16.M88.4 [R14], R8 ;  /* 0x000000080e007844 */ /* 0x0001e80000000200 */
[----:B------:R-:W1:Y:S01]  /*135a0*/  LDSM.16.MT88.4 R4, [R6+0xf200] ;  /* 0x00f200000604783b */ /* 0x000e620000004200 */
[----:B0-----:R-:W-:Y:S01]  /*135b0*/  VIADD R14, R0, 0x5800 ;  /* 0x00005800000e7836 */ /* 0x001fe20000000000 */
[----:B-1----:R-:W-:-:S02]  /*135c0*/  PRMT R8, R4, 0x6420, R5 ;  /* 0x0000642004087816 */ /* 0x002fc40000000005 */
        /* <DEDUP_REMOVED lines=15> */
[-C--:B------:R-:W-:Y:S02]  /*136c0*/  LOP3.LUT R5, R14, R16.reuse, RZ, 0xfc, !PT ;  /* 0x000000100e057212 */ /* 0x080fe400078efcff */
[C-C-:B------:R-:W-:Y:S01]  /*136d0*/  PRMT R10, R6.reuse, 0x6420, R7.reuse ;  /* 0x00006420060a7816 */ /* 0x140fe20000000007 */
[----:B------:R-:W-:Y:S01]  /*136e0*/  IMAD.IADD R4, R19, 0x1, R4 ;  /* 0x0000000113047824 */ /* 0x000fe200078e0204 */
[----:B------:R-:W-:Y:S01]  /*136f0*/  PRMT R11, R6, 0x7531, R7 ;  /* 0x00007531060b7816 */ /* 0x000fe20000000007 */
[----:B------:R-:W-:Y:S01]  /*13700*/  IMAD.IADD R24, R18, 0x1, R5 ;  /* 0x0000000112187824 */ /* 0x000fe200078e0205 */
[----:B------:R-:W-:Y:S02]  /*13710*/  LOP3.LUT R14, R14, R17, RZ, 0xfc, !PT ;  /* 0x000000110e0e7212 */ /* 0x000fe400078efcff */
[----:B------:R-:W-:Y:S01]  /*13720*/  LOP3.LUT R15, R15, R16, RZ, 0xfc, !PT ;  /* 0x000000100f0f7212 */ /* 0x000fe200078efcff */
[----:B------:R-:W-:Y:S02]  /*13730*/  STSM.16.M88.4 [R4], R8 ;  /* 0x0000000804007844 */ /* 0x000fe40000000200 */
[----:B------:R-:W-:-:S02]  /*13740*/  IMAD.IADD R14, R19, 0x1, R14 ;  /* 0x00000001130e7824 */ /* 0x000fc400078e020e */
[----:B------:R-:W0:Y:S01]  /*13750*/  LDSM.16.MT88.4 R4, [R24+0xf200] ;  /* 0x00f200001804783b */ /* 0x000e220000004200 */
[----:B------:R-:W-:Y:S01]  /*13760*/  IMAD.IADD R15, R18, 0x1, R15 ;  /* 0x00000001120f7824 */ /* 0x000fe200078e020f */
[C-C-:B0-----:R-:W-:Y:S02]  /*13770*/  PRMT R8, R4.reuse, 0x6420, R5.reuse ;  /* 0x0000642004087816 */ /* 0x141fe40000000005 */
        /* <DEDUP_REMOVED lines=11> */
[C-C-:B------:R-:W-:Y:S02]  /*13830*/  PRMT R10, R6.reuse, 0x6420, R7.reuse ;  /* 0x00006420060a7816 */ /* 0x140fe40000000007 */
[----:B------:R-:W-:Y:S01]  /*13840*/  PRMT R11, R6, 0x7531, R7 ;  /* 0x00007531060b7816 */ /* 0x000fe20000000007 */
[----:B------:R-:W-:Y:S01]  /*13850*/  IMAD.IADD R5, R18, 0x1, R5 ;  /* 0x0000000112057824 */ /* 0x000fe200078e0205 */
[----:B------:R-:W-:-:S03]  /*13860*/  LOP3.LUT R3, R3, R17, RZ, 0xfc, !PT ;  /* 0x0000001103037212 */ /* 0x000fc600078efcff */
[----:B------:R0:W-:Y:S02]  /*13870*/  STSM.16.M88.4 [R21], R8 ;  /* 0x0000000815007844 */ /* 0x0001e40000000200 */
[----:B------:R-:W-:Y:S01]  /*13880*/  IMAD.IADD R24, R19, 0x1, R3 ;  /* 0x0000000113187824 */ /* 0x000fe200078e0203 */
[C---:B------:R-:W-:Y:S01]  /*13890*/  LOP3.LUT R3, R12.reuse, R16, RZ, 0xfc, !PT ;  /* 0x000000100c037212 */ /* 0x040fe200078efcff */
[----:B------:R-:W1:Y:S01]  /*138a0*/  LDSM.16.MT88.4 R4, [R5+0xf200] ;  /* 0x00f200000504783b */ /* 0x000e620000004200 */
[----:B------:R-:W-:-:S05]  /*138b0*/  LOP3.LUT R12, R12, R17, RZ, 0xfc, !PT ;  /* 0x000000110c0c7212 */ /* 0x000fca00078efcff */
[----:B------:R-:W-:Y:S02]  /*138c0*/  IMAD.IADD R12, R19, 0x1, R12 ;  /* 0x00000001130c7824 */ /* 0x000fe400078e020c */
[----:B0-----:R-:W-:Y:S01]  /*138d0*/  VIADD R21, R0, 0x4000 ;  /* 0x0000400000157836 */ /* 0x001fe20000000000 */
[C-C-:B-1----:R-:W-:Y:S02]  /*138e0*/  PRMT R8, R4.reuse, 0x6420, R5.reuse ;  /* 0x0000642004087816 */ /* 0x142fe40000000005 */
[----:B------:R-:W-:Y:S01]  /*138f0*/  PRMT R9, R4, 0x7531, R5 ;  /* 0x0000753104097816 */ /* 0x000fe20000000005 */
[----:B------:R-:W-:Y:S01]  /*13900*/  IMAD.IADD R4, R18, 0x1, R3 ;  /* 0x0000000112047824 */ /* 0x000fe200078e0203 */
[C-C-:B------:R-:W-:Y:S02]  /*13910*/  PRMT R10, R6.reuse, 0x6420, R7.reuse ;  /* 0x00006420060a7816 */ /* 0x140fe40000000007 */
[----:B------:R-:W-:Y:S02]  /*13920*/  PRMT R11, R6, 0x7531, R7 ;  /* 0x00007531060b7816 */ /* 0x000fe40000000007 */
[----:B------:R-:W-:-:S02]  /*13930*/  LOP3.LUT R3, R21, R17, RZ, 0xfc, !PT ;  /* 0x0000001115037212 */ /* 0x000fc400078efcff */
[----:B------:R-:W-:Y:S01]  /*13940*/  LOP3.LUT R21, R21, R16, RZ, 0xfc, !PT ;  /* 0x0000001015157212 */ /* 0x000fe200078efcff */
[----:B------:R-:W-:Y:S02]  /*13950*/  STSM.16.M88.4 [R24], R8 ;  /* 0x0000000818007844 */ /* 0x000fe40000000200 */
[----:B------:R-:W-:Y:S02]  /*13960*/  IMAD.IADD R3, R19, 0x1, R3 ;  /* 0x0000000113037824 */ /* 0x000fe400078e0203 */
        /* <DEDUP_REMOVED lines=9> */
[C---:B0-----:R-:W-:Y:S02]  /*13a00*/  VIADD R3, R0.reuse, 0x4800 ;  /* 0x0000480000037836 */ /* 0x041fe40000000000 */
[----:B------:R-:W-:Y:S01]  /*13a10*/  VIADD R0, R0, 0x7000 ;  /* 0x0000700000007836 */ /* 0x000fe20000000000 */
[C-C-:B-1----:R-:W-:Y:S02]  /*13a20*/  PRMT R8, R4.reuse, 0x6420, R5.reuse ;  /* 0x0000642004087816 */ /* 0x142fe40000000005 */
        /* <DEDUP_REMOVED lines=55> */
.L_x_5918:
[----:B-1----:R1:W-:Y:S01]  /*13da0*/  SYNCS.ARRIVE.TRANS64.A1T0 RZ, [R2+URZ+0x33450], RZ ;  /* 0x033450ff02ff79a7 */ /* 0x0023e2000810003f */
[----:B------:R-:W-:Y:S06]  /*13db0*/  BAR.SYNC.DEFER_BLOCKING 0x2, 0x80 ;  /* 0x0082000000007b1d */ /* 0x000fec0000010000 */
[----:B------:R-:W-:Y:S05]  /*13dc0*/  @!P0 BRA `(.L_x_5919) ;  /* 0x0000000000048947 */ /* 0x000fea0003800000 */
[----:B------:R-:W-:Y:S01]  /*13dd0*/  BPT.TRAP 0x1 ;  /* 0x000000040000795c */ /* 0x000fe20000300000 */
.L_x_5919:
[----:B0-----:R-:W2:Y:S01]  /*13de0*/  LDL R0, [R1+0x8] ;  /* 0x0000080001007983 */ /* 0x001ea20000100800 */
[----:B-1----:R-:W-:Y:S02]  /*13df0*/  VIADD R2, R2, 0x33480 ;  /* 0x0003348002027836 */ /* 0x002fe40000000000 */
[----:B------:R-:W-:Y:S02]  /*13e00*/  IMAD.MOV.U32 R21, RZ, RZ, R34 ;  /* 0x000000ffff157224 */ /* 0x000fe400078e0022 */
[----:B------:R-:W-:Y:S01]  /*13e10*/  IMAD.MOV.U32 R20, RZ, RZ, R31 ;  /* 0x000000ffff147224 */ /* 0x000fe200078e001f */
[----:B--2---:R-:W-:-:S04]  /*13e20*/  PRMT R2, R0, 0x654, R2 ;  /* 0x0000065400027816 */ /* 0x004fc80000000002 */
[----:B------:R1:W-:Y:S01]  /*13e30*/  SYNCS.ARRIVE.TRANS64.RED.A1T0 RZ, [R2+URZ], RZ ;  /* 0x000000ff02ff79a7 */ /* 0x0003e2000810043f */
[----:B------:R-:W-:Y:S05]  /*13e40*/  @P2 BRA `(.L_x_5920) ;  /* 0xffffffe000c82947 */ /* 0x000fea000383ffff */
.L_x_5900:
[----:B------:R-:W2:Y:S01]  /*13e50*/  S2R R0, SR_TID.X ;  /* 0x0000000000007919 */ /* 0x000ea20000002100 */
[----:B------:R-:W-:Y:S01]  /*13e60*/  BSSY B0, `(.L_x_5921) ;  /* 0x0000012000007945 */ /* 0x000fe20003800000 */
[----:B------:R-:W-:Y:S01]  /*13e70*/  IMAD.U32 R6, RZ, RZ, UR47 ;  /* 0x0000002fff067e24 */ /* 0x000fe2000f8e00ff */
[----:B--2---:R-:W-:-:S04]  /*13e80*/  LOP3.LUT R0, R0, 0x7f, RZ, 0xc0, !PT ;  /* 0x0000007f00007812 */ /* 0x004fc800078ec0ff */
[----:B------:R-:W-:-:S13]  /*13e90*/  ISETP.NE.AND P0, PT, R0, RZ, PT ;  /* 0x000000ff0000720c */ /* 0x000fda0003f05270 */
[----:B------:R-:W-:Y:S05]  /*13ea0*/  @P0 BRA `(.L_x_5922) ;  /* 0x0000000000340947 */ /* 0x000fea0003800000 */
[----:B------:R-:W2:Y:S01]  /*13eb0*/  S2R R7, SR_LANEID ;  /* 0x0000000000077919 */ /* 0x000ea20000000000 */
[----:B------:R-:W-:Y:S01]  /*13ec0*/  VOTEU.ANY UR4, UPT, PT ;  /* 0x0000000000047886 */ /* 0x000fe200038e0100 */
[----:B01----:R-:W0:Y:S01]  /*13ed0*/  LDC.64 R2, c[0x0][0xc80] ;  /* 0x00032000ff027b82 */ /* 0x003e220000000a00 */
        /* <DEDUP_REMOVED lines=10> */
.L_x_5922:
[----:B------:R-:W-:Y:S05]  /*13f80*/  BSYNC B0 ;  /* 0x0000000000007941 */ /* 0x000fea0003800000 */
.L_x_5921:
[----:B------:R-:W-:-:S13]  /*13f90*/  ISETP.NE.AND P1, PT, R6, 0x3, PT ;  /* 0x000000030600780c */ /* 0x000fda0003f25270 */
[----:B------:R-:W-:Y:S05]  /*13fa0*/  @!P1 BRA `(.L_x_5923) ;  /* 0x0000000000049947 */ /* 0x000fea0003800000 */
[----:B------:R-:W-:Y:S01]  /*13fb0*/  BPT.TRAP 0x1 ;  /* 0x000000040000795c */ /* 0x000fe20000300000 */
.L_x_5923:
[----:B0-----:R-:W-:Y:S01]  /*13fc0*/  LOP3.LUT R3, R34, 0x1, RZ, 0x3c, !PT ;  /* 0x0000000122037812 */ /* 0x001fe200078e3cff */
[----:B-1----:R-:W-:Y:S01]  /*13fd0*/  IMAD R2, R31, 0x8, R18 ;  /* 0x000000081f027824 */ /* 0x002fe200078e0212 */
[----:B------:R-:W-:Y:S02]  /*13fe0*/  BSSY B0, `(.L_x_5924) ;  /* 0x0000004000007945 */ /* 0x000fe40003800000 */
[----:B------:R-:W-:-:S04]  /*13ff0*/  SHF.L.U32 R3, R3, 0x1f, RZ ;  /* 0x0000001f03037819 */ /* 0x000fc800000006ff */
[----:B------:R-:W0:Y:S02]  /*14000*/  SYNCS.PHASECHK.TRANS64.TRYWAIT P2, [R2+URZ+0x33470], R3 ;  /* 0x03347003020075a7 */ /* 0x000e24000804017f */
[----:B0-----:R-:W-:Y:S05]  /*14010*/  @!P2 BRA `(.L_x_5925) ;  /* 0x0000003400aca947 */ /* 0x001fea0003800000 */
.L_x_6017:
[----:B------:R-:W-:Y:S05]  /*14020*/  BSYNC B0 ;  /* 0x0000000000007941 */ /* 0x000fea0003800000 */
.L_x_5924:
[----:B--2---:R-:W-:-:S05]  /*14030*/  IMAD.U32 R0, RZ, RZ, UR46 ;  /* 0x0000002eff007e24 */ /* 0x004fca000f8e00ff */
[----:B------:R-:W-:-:S13]  /*14040*/  ISETP.NE.AND P2, PT, R0, 0x3, PT ;  /* 0x000000030000780c */ /* 0x000fda0003f45270 */
[----:B------:R-:W-:Y:S05]  /*14050*/  @!P2 BRA `(.L_x_5926) ;  /* 0x000000000004a947 */ /* 0x000fea0003800000 */
[----:B------:R-:W-:Y:S01]  /*14060*/  BPT.TRAP 0x1 ;  /* 0x000000040000795c */ /* 0x000fe20000300000 */
.L_x_5926:
[----:B0-----:R-:W-:Y:S01]  /*14070*/  SHF.L.U32 R3, R34, 0x1f, RZ ;  /* 0x0000001f22037819 */ /* 0x001fe200000006ff */
[----:B------:R-:W-:-:S03]  /*14080*/  IMAD R0, R31, 0x7800, RZ ;  /* 0x000078001f007824 */ /* 0x000fc600078e02ff */
[----:B------:R-:W0:Y:S02]  /*14090*/  SYNCS.PHASECHK.TRANS64.TRYWAIT P2, [R2+URZ+0x33460], R3 ;  /* 0x03346003020075a7 */ /* 0x000e24000804017f */
[----:B0-----:R-:W-:Y:S05]  /*140a0*/  @!P2 BRA `(.L_x_5927) ;  /* 0x00000034009ca947 */ /* 0x001fea0003800000 */
.L_x_6018:
[----:B0-----:R-:W-:Y:S01]  /*140b0*/  LOP3.LUT R3, R0, R16, RZ, 0xfc, !PT ;  /* 0x0000001000037212 */ /* 0x001fe200078efcff */
[----:B------:R-:W-:Y:S05]  /*140c0*/  WARPSYNC.ALL ;  /* 0x0000000000007948 */ /* 0x000fea0003800000 */
[----:B------:R-:W-:Y:S02]  /*140d0*/  IMAD.IADD R5, R18, 0x1, R3 ;  /* 0x0000000112057824 */ /* 0x000fe400078e0203 */
[C---:B------:R-:W-:Y:S02]  /*140e0*/  VIADD R13, R0.reuse, 0x2800 ;  /* 0x00002800000d7836 */ /* 0x040fe40000000000 */
[----:B------:R-:W-:-:S02]  /*140f0*/  VIADD R21, R0, 0x5000 ;  /* 0x0000500000157836 */ /* 0x000fc40000000000 */
[----:B------:R-:W0:Y:S01]  /*14100*/  LDSM.16.MT88.4 R4, [R5+0xf200] ;  /* 0x00f200000504783b */ /* 0x000e220000004200 */
[----:B------:R-:W-:Y:S01]  /*14110*/  LOP3.LUT R3, R13, R16, RZ, 0xfc, !PT ;  /* 0x000000100d037212 */ /* 0x000fe200078efcff */
        /* <DEDUP_REMOVED lines=9> */
[----:B------:R-:W-:Y:S02]  /*141b0*/  IMAD.IADD R6, R18, 0x1, R3 ;  /* 0x0000000112067824 */ /* 0x000fe400078e0203 */
[C---:B------:R-:W-:Y:S01]  /*141c0*/  VIADD R3, R0.reuse, 0x800 ;  /* 0x0000080000037836 */ /* 0x040fe20000000000 */
[----:B------:R0:W-:Y:S04]  /*141d0*/  STSM.16.M88.4 [R12], R8 ;  /* 0x000000080c007844 */ /* 0x0001e80000000200 */
[----:B------:R-:W1:Y:S01]  /*141e0*/  LDSM.16.MT88.4 R4, [R6+0xf200] ;  /* 0x00f200000604783b */ /* 0x000e620000004200 */
[----:B0-----:R-:W-:Y:S01]  /*141f0*/  VIADD R12, R0, 0x1000 ;  /* 0x00001000000c7836 */ /* 0x001fe20000000000 */
[C-C-:B-1----:R-:W-:Y:S02]  /*14200*/  PRMT R8, R4.reuse, 0x6420, R5.reuse ;  /* 0x0000642004087816 */ /* 0x142fe40000000005 */
[----:B------:R-:W-:-:S02]  /*14210*/  PRMT R9, R4, 0x7531, R5 ;  /* 0x0000753104097816 */ /* 0x000fc40000000005 */
[----:B------:R-:W-:Y:S02]  /*14220*/  LOP3.LUT R4, R3, R17, RZ, 0xfc, !PT ;  /* 0x0000001103047212 */ /* 0x000fe400078efcff */
[-C--:B------:R-:W-:Y:S02]  /*14230*/  LOP3.LUT R5, R21, R16.reuse, RZ, 0xfc, !PT ;  /* 0x0000001015057212 */ /* 0x080fe400078efcff */
[C-C-:B------:R-:W-:Y:S01]  /*14240*/  PRMT R10, R6.reuse, 0x6420, R7.reuse ;  /* 0x00006420060a7816 */ /* 0x140fe20000000007 */
[----:B------:R-:W-:Y:S01]  /*14250*/  IMAD.IADD R14, R19, 0x1, R4 ;  /* 0x00000001130e7824 */ /* 0x000fe200078e0204 */
[----:B------:R-:W-:Y:S01]  /*14260*/  PRMT R11, R6, 0x7531, R7 ;  /* 0x00007531060b7816 */ /* 0x000fe20000000007 */
[----:B------:R-:W-:Y:S01]  /*14270*/  IMAD.IADD R5, R18, 0x1, R5 ;  /* 0x0000000112057824 */ /* 0x000fe200078e0205 */
[----:B------:R-:W-:-:S03]  /*14280*/  LOP3.LUT R3, R3, R16, RZ, 0xfc, !PT ;  /* 0x0000001003037212 */ /* 0x000fc600078efcff */
        /* <DEDUP_REMOVED lines=12> */
[----:B------:R-:W1:Y:S01]  /*14350*/  LDSM.16.MT88.4 R4, [R6+0xf200] ;  /* 0x00f200000604783b */ /* 0x000e620000004200 */
[----:B0-----:R-:W-:Y:S01]  /*14360*/  VIADD R15, R0, 0x5800 ;  /* 0x00005800000f7836 */ /* 0x001fe20000000000 */
[----:B-1----:R-:W-:-:S02]  /*14370*/  PRMT R8, R4, 0x6420, R5 ;  /* 0x0000642004087816 */ /* 0x002fc40000000005 */
        /* <DEDUP_REMOVED lines=130> */
.L_x_5928:
[----:B-1----:R1:W-:Y:S01]  /*14ba0*/  SYNCS.ARRIVE.TRANS64.A1T0 RZ, [R2+URZ+0x33450], RZ ;  /* 0x033450ff02ff79a7 */ /* 0x0023e2000810003f */
[----:B------:R-:W-:Y:S06]  /*14bb0*/  BAR.SYNC.DEFER_BLOCKING 0x2, 0x80 ;  /* 0x0082000000007b1d */ /* 0x000fec0000010000 */
[----:B------:R-:W-:Y:S05]  /*14bc0*/  @!P1 BRA `(.L_x_5929) ;  /* 0x0000000000049947 */ /* 0x000fea0003800000 */
[----:B------:R-:W-:Y:S01]  /*14bd0*/  BPT.TRAP 0x1 ;  /* 0x000000040000795c */ /* 0x000fe20000300000 */
.L_x_5929:
        /* <DEDUP_REMOVED lines=9> */
.L_x_5870:
[----:B------:R-:W-:Y:S05]  /*14c70*/  BSYNC B7 ;  /* 0x0000000000077941 */ /* 0x000fea0003800000 */
.L_x_5868:
[----:B-1----:R1:W5:Y:S04]  /*14c80*/  LDL R0, [R1+0x8] ;  /* 0x0000080001007983 */ /* 0x0023680000100800 */
[----:B0-----:R1:W5:Y:S01]  /*14c90*/  LDL R2, [R1+0x14] ;  /* 0x0000140001027983 */ /* 0x0013620000100800 */
[----:B------:R-:W-:-:S13]  /*14ca0*/  LOP3.LUT P1, RZ, R22, 0x2000, RZ, 0xc0, !PT ;  /* 0x0000200016ff7812 */ /* 0x000fda000782c0ff */
[----:B-1----:R-:W-:Y:S05]  /*14cb0*/  @!P1 BRA `(.L_x_5930) ;  /* 0x0000000000289947 */ /* 0x002fea0003800000 */
[----:B------:R-:W0:Y:S08]  /*14cc0*/  S2UR UR4, SR_CgaCtaId ;  /* 0x00000000000479c3 */ /* 0x000e300000008800 */
[----:B------:R-:W-:Y:S01]  /*14cd0*/  BAR.SYNC.DEFER_BLOCKING 0x5, 0x180 ;  /* 0x0146000000007b1d */ /* 0x000fe20000010000 */
[----:B------:R-:W-:Y:S01]  /*14ce0*/  MOV R18, 0x400 ;  /* 0x0000040000127802 */ /* 0x000fe20000000f00 */
[----:B0----5:R-:W-:-:S05]  /*14cf0*/  IMAD.U32 R0, RZ, RZ, UR4 ;  /* 0x00000004ff007e24 */ /* 0x021fca000f8e00ff */
[----:B------:R-:W-:Y:S01]  /*14d00*/  LEA R18, R0, R18, 0x18 ;  /* 0x0000001200127211 */ /* 0x000fe200078ec0ff */
[----:B------:R-:W-:Y:S04]  /*14d10*/  STL [R1+0x8], R0 ;  /* 0x0000080001007387 */ /* 0x000fe80000100800 */
[----:B------:R-:W0:Y:S04]  /*14d20*/  LDS R2, [R18+0x334d0] ;  /* 0x0334d00012027984 */ /* 0x000e280000000800 */
[----:B0-----:R0:W-:Y:S01]  /*14d30*/  STL [R1+0x14], R2 ;  /* 0x0000140201007387 */ /* 0x0011e20000100800 */
[----:B------:R-:W-:Y:S06]  /*14d40*/  BAR.ARV 0x4, 0x180 ;  /* 0x0106000000007b1d */ /* 0x000fec0000002000 */
[----:B------:R-:W-:Y:S05]  /*14d50*/  BRA `(.L_x_5931) ;  /* 0x0000000000287947 */ /* 0x000fea0003800000 */
.L_x_5930:
[----:B-----5:R-:W-:Y:S01]  /*14d60*/  IMAD.MOV.U32 R3, RZ, RZ, R0 ;  /* 0x000000ffff037224 */ /* 0x020fe200078e0000 */
[----:B------:R-:W-:Y:S01]  /*14d70*/  @!P0 MOV R0, 0x400 ;  /* 0x0000040000008802 */ /* 0x000fe20000000f00 */
[----:B------:R-:W-:Y:S06]  /*14d80*/  BAR.SYNC.DEFER_BLOCKING 0x4, 0x180 ;  /* 0x0106000000007b1d */ /* 0x000fec0000010000 */
[----:B------:R-:W0:Y:S02]  /*14d90*/  @!P0 S2R R3, SR_CgaCtaId ;  /* 0x0000000000038919 */ /* 0x000e240000008800 */
[----:B0-----:R-:W-:Y:S01]  /*14da0*/  @!P0 LEA R18, R3, R0, 0x18 ;  /* 0x0000000003128211 */ /* 0x001fe200078ec0ff */
[----:B------:R-:W-:Y:S04]  /*14db0*/  @!P0 STL [R1+0x8], R3 ;  /* 0x0000080301008387 */ /* 0x000fe80000100800 */
[----:B------:R-:W0:Y:S04]  /*14dc0*/  SHFL.IDX PT, R0, R2, RZ, 0x1f ;  /* 0x00001fff02007589 */ /* 0x000e2800000e0000 */
[----:B------:R1:W-:Y:S04]  /*14dd0*/  @!P0 STS [R18+0x334d0], R2 ;  /* 0x0334d00212008388 */ /* 0x0003e80000000800 */
[----:B0-----:R1:W-:Y:S01]  /*14de0*/  STL [R1+0x14], R0 ;  /* 0x0000140001007387 */ /* 0x0013e20000100800 */
[----:B------:R-:W-:Y:S06]  /*14df0*/  BAR.ARV 0x5, 0x180 ;  /* 0x0146000000007b1d */ /* 0x000fec0000002000 */
.L_x_5931:
[----:B-1----:R-:W2:Y:S01]  /*14e00*/  LDL R0, [R1+0x14] ;  /* 0x0000140001007983 */ /* 0x002ea20000100800 */
[----:B------:R-:W-:Y:S02]  /*14e10*/  ULDC UR4, c[0x0][0xc38] ;  /* 0x00030e0000047ab9 */ /* 0x000fe40000000800 */
[----:B--2---:R-:W-:-:S13]  /*14e20*/  ISETP.GE.AND P0, PT, R0, UR4, PT ;  /* 0x0000000400007c0c */ /* 0x004fda000bf06270 */
[----:B------:R-:W-:Y:S05]  /*14e30*/  @!P0 BRA `(.L_x_5932) ;  /* 0xffffffa800a08947 */ /* 0x000fea000383ffff */
.L_x_5865:
[----:B------:R-:W2:Y:S01]  /*14e40*/  LDL.LU R0, [R1+0x18] ;  /* 0x0000180001007983 */ /* 0x000ea20000300800 */
[----:B------:R-:W-:Y:S01]  /*14e50*/  BSSY B0, `(.L_x_5933) ;  /* 0x000000b000007945 */ /* 0x000fe20003800000 */
[----:B------:R-:W1:Y:S01]  /*14e60*/  S2R R5, SR_CgaCtaId ;  /* 0x0000000000057919 */ /* 0x000e620000008800 */
[----:B--2---:R-:W-:-:S05]  /*14e70*/  VIADD R0, R0, 0x1 ;  /* 0x0000000100007836 */ /* 0x004fca0000000000 */
[----:B0-----:R-:W-:-:S04]  /*14e80*/  LEA.HI R2, R0, R0, RZ, 0x1 ;  /* 0x0000000000027211 */ /* 0x001fc800078f08ff */
[----:B------:R-:W-:Y:S02]  /*14e90*/  LOP3.LUT R3, R2, 0xfffffffe, RZ, 0xc0, !PT ;  /* 0xfffffffe02037812 */ /* 0x000fe400078ec0ff */
[----:B------:R-:W-:-:S03]  /*14ea0*/  MOV R2, 0x400 ;  /* 0x0000040000027802 */ /* 0x000fc60000000f00 */
[----:B------:R-:W-:Y:S01]  /*14eb0*/  IMAD.IADD R0, R0, 0x1, -R3 ;  /* 0x0000000100007824 */ /* 0x000fe200078e0a03 */
[----:B-1----:R-:W-:-:S04]  /*14ec0*/  LEA R4, R5, R2, 0x18 ;  /* 0x0000000205047211 */ /* 0x002fc800078ec0ff */
[----:B------:R-:W-:-:S04]  /*14ed0*/  SHF.L.U32 R0, R0, 0x1f, RZ ;  /* 0x0000001f00007819 */ /* 0x000fc800000006ff */
[----:B------:R-:W0:Y:S02]  /*14ee0*/  SYNCS.PHASECHK.TRANS64.TRYWAIT P0, [R4+URZ+0x33420], R0 ;  /* 0x03342000040075a7 */ /* 0x000e24000800017f */
[----:B0-----:R-:W-:Y:S05]  /*14ef0*/  @!P0 BRA `(.L_x_5934) ;  /* 0x00000028001c8947 */ /* 0x001fea0003800000 */
.L_x_6019:
[----:B------:R-:W-:Y:S05]  /*14f00*/  BSYNC B0 ;  /* 0x0000000000007941 */ /* 0x000fea0003800000 */
.L_x_5933:
[----:B------:R-:W-:-:S03]  /*14f10*/  UMOV UR4, 0xffffffff ;  /* 0xffffffff00047882 */ /* 0x000fc60000000000 */
[----:B------:R-:W-:Y:S05]  /*14f20*/  BRA.DIV UR4, `(.L_x_5935) ;  /* 0x0000002a04247947 */ /* 0x000fea000b800000 */
[----:B0-----:R-:W0:Y:S02]  /*14f30*/  S2R R0, SR_TID.X ;  /* 0x0000000000007919 */ /* 0x001e240000002100 */
[----:B0-----:R-:W-:-:S04]  /*14f40*/  SHF.R.U32.HI R0, RZ, 0x5, R0 ;  /* 0x00000005ff007819 */ /* 0x001fc80000011600 */
[----:B------:R-:W-:-:S05]  /*14f50*/  LOP3.LUT R0, R0, 0x3, RZ, 0xc0, !PT ;  /* 0x0000000300007812 */ /* 0x000fca00078ec0ff */
[----:B------:R0:W1:Y:S02]  /*14f60*/  SHFL.IDX PT, R14, R0, RZ, 0x1f ;  /* 0x00001fff000e7589 */ /* 0x00006400000e0000 */
.L_x_6022:
[----:B-1----:R-:W-:Y:S01]  /*14f70*/  ISETP.NE.AND P0, PT, R14, RZ, PT ;  /* 0x000000ff0e00720c */ /* 0x002fe20003f05270 */
[----:B------:R-:W-:-:S12]  /*14f80*/  BSSY B0, `(.L_x_5936) ;  /* 0x000002c000007945 */ /* 0x000fd80003800000 */
[----:B------:R-:W-:Y:S05]  /*14f90*/  @P0 BRA `(.L_x_5937) ;  /* 0x0000000000a80947 */ /* 0x000fea0003800000 */
[----:B------:R-:W-:-:S03]  /*14fa0*/  UMOV UR4, 0xffffffff ;  /* 0xffffffff00047882 */ /* 0x000fc60000000000 */
[----:B------:R-:W-:Y:S05]  /*14fb0*/  BRA.DIV UR4, `(.L_x_5938) ;  /* 0x0000002a04347947 */ /* 0x000fea000b800000 */
[----:B------:R-:W-:-:S13]  /*14fc0*/  ELECT P6, URZ, PT ;  /* 0x00000000003f782f */ /* 0x000fda00038c0000 */
.L_x_6025:
[----:B------:R-:W-:Y:S05]  /*14fd0*/  @!P6 BRA `(.L_x_5937) ;  /* 0x000000000098e947 */ /* 0x000fea0003800000 */
[----:B------:R-:W-:-:S06]  /*14fe0*/  ULOP3.LUT UR4, UR36, 0x2, URZ, 0xfc, !UPT ;  /* 0x0000000224047892 */ /* 0x000fcc000f8efc3f */
[----:B0-----:R-:W-:-:S05]  /*14ff0*/  IMAD.U32 R0, RZ, RZ, UR4 ;  /* 0x00000004ff007e24 */ /* 0x001fca000f8e00ff */
[----:B------:R-:W-:-:S13]  /*15000*/  ISETP.NE.AND P0, PT, R0, 0x3, PT ;  /* 0x000000030000780c */ /* 0x000fda0003f05270 */
[----:B------:R-:W-:Y:S05]  /*15010*/  @!P0 BRA `(.L_x_5939) ;  /* 0x0000000000048947 */ /* 0x000fea0003800000 */
[----:B------:R-:W-:Y:S01]  /*15020*/  BPT.TRAP 0x1 ;  /* 0x000000040000795c */ /* 0x000fe20000300000 */
.L_x_5939:
[C---:B------:R-:W-:Y:S01]  /*15030*/  IMAD R5, R31.reuse, 0x8, R4 ;  /* 0x000000081f057824 */ /* 0x040fe200078e0204 */
[----:B------:R-:W-:Y:S01]  /*15040*/  SHF.L.U32 R0, R34, 0x1f, RZ ;  /* 0x0000001f22007819 */ /* 0x000fe200000006ff */
[----:B------:R-:W-:-:S03]  /*15050*/  VIADD R31, R31, 0x1 ;  /* 0x000000011f1f7836 */ /* 0x000fc60000000000 */
[----:B------:R-:W0:Y:S02]  /*15060*/  SYNCS.PHASECHK.TRANS64.TRYWAIT P1, [R5+URZ+0x33440], R0 ;  /* 0x03344000050075a7 */ /* 0x000e24000802017f */
[----:B------:R-:W-:-:S04]  /*15070*/  ISETP.NE.AND P2, PT, R31, 0x2, PT ;  /* 0x000000021f00780c */ /* 0x000fc80003f45270 */
[----:B------:R-:W-:Y:S01]  /*15080*/  SEL R3, RZ, 0x1, P2 ;  /* 0x00000001ff037807 */ /* 0x000fe20001000000 */
[----:B0-----:R-:W-:Y:S08]  /*15090*/  @!P1 BRA `(.L_x_5940) ;  /* 0x00000028001c9947 */ /* 0x001ff00003800000 */
.L_x_6026:
[----:B------:R-:W-:Y:S02]  /*150a0*/  SEL R31, R31, RZ, P2 ;  /* 0x000000ff1f1f7207 */ /* 0x000fe40001000000 */
[----:B------:R-:W-:Y:S01]  /*150b0*/  LOP3.LUT R2, R34, R3, RZ, 0x3c, !PT ;  /* 0x0000000322027212 */ /* 0x000fe200078e3cff */
[----:B------:R-:W-:Y:S06]  /*150c0*/  @!P0 BRA `(.L_x_5941) ;  /* 0x0000000000048947 */ /* 0x000fec0003800000 */
[----:B------:R-:W-:Y:S01]  /*150d0*/  BPT.TRAP 0x1 ;  /* 0x000000040000795c */ /* 0x000fe20000300000 */
.L_x_5941:
[----:B------:R-:W-:Y:S01]  /*150e0*/  IMAD R31, R31, 0x8, R4 ;  /* 0x000000081f1f7824 */ /* 0x000fe200078e0204 */
[----:B------:R-:W-:-:S04]  /*150f0*/  SHF.L.U32 R2, R2, 0x1f, RZ ;  /* 0x0000001f02027819 */ /* 0x000fc800000006ff */
[----:B------:R-:W1:Y:S02]  /*15100*/  SYNCS.PHASECHK.TRANS64.TRYWAIT P1, [R31+URZ+0x33440], R2 ;  /* 0x033440021f0075a7 */ /* 0x000e64000802017f */
[----:B-1----:R-:W-:Y:S05]  /*15110*/  @!P1 BRA `(.L_x_5942) ;  /* 0x0000002800109947 */ /* 0x002fea0003800000 */
.L_x_6027:
[----:B------:R-:W-:Y:S05]  /*15120*/  @!P0 BRA `(.L_x_5943) ;  /* 0x0000000000048947 */ /* 0x000fea0003800000 */
[----:B------:R-:W-:Y:S01]  /*15130*/  BPT.TRAP 0x1 ;  /* 0x000000040000795c */ /* 0x000fe20000300000 */
.L_x_5943:
[----:B------:R-:W2:Y:S02]  /*15140*/  SYNCS.PHASECHK.TRANS64.TRYWAIT P1, [R5+URZ+0x33460], R0 ;  /* 0x03346000050075a7 */ /* 0x000ea4000802017f */
[----:B--2---:R-:W-:Y:S05]  /*15150*/  @!P1 BRA `(.L_x_5944) ;  /* 0x0000002800149947 */ /* 0x004fea0003800000 */
.L_x_6028:
[----:B------:R-:W-:Y:S05]  /*15160*/  @!P0 BRA `(.L_x_5945) ;  /* 0x0000000000048947 */ /* 0x000fea0003800000 */
[----:B------:R-:W-:Y:S01]  /*15170*/  BPT.TRAP 0x1 ;  /* 0x000000040000795c */ /* 0x000fe20000300000 */
.L_x_5945:
[----:B------:R-:W3:Y:S02]  /*15180*/  SYNCS.PHASECHK.TRANS64.TRYWAIT P1, [R31+URZ+0x33460], R2 ;  /* 0x033460021f0075a7 */ /* 0x000ee4000802017f */
[----:B---3--:R-:W-:Y:S05]  /*15190*/  @!P1 BRA `(.L_x_5946) ;  /* 0x0000002800189947 */ /* 0x008fea0003800000 */
.L_x_6029:
[----:B------:R-:W-:Y:S05]  /*151a0*/  @!P0 BRA `(.L_x_5947) ;  /* 0x0000000000048947 */ /* 0x000fea0003800000 */
[----:B------:R-:W-:Y:S01]  /*151b0*/  BPT.TRAP 0x1 ;  /* 0x000000040000795c */ /* 0x000fe20000300000 */
.L_x_5947:
[----:B------:R-:W4:Y:S02]  /*151c0*/  SYNCS.PHASECHK.TRANS64.TRYWAIT P1, [R5+URZ+0x33480], R0 ;  /* 0x03348000050075a7 */ /* 0x000f24000802017f */
[----:B----4-:R-:W-:Y:S05]  /*151d0*/  @!P1 BRA `(.L_x_5948) ;  /* 0x00000028001c9947 */ /* 0x010fea0003800000 */
.L_x_6030:
[----:B------:R-:W-:Y:S05]  /*151e0*/  @!P0 BRA `(.L_x_5949) ;  /* 0x0000000000048947 */ /* 0x000fea0003800000 */
[----:B------:R-:W-:Y:S01]  /*151f0*/  BPT.TRAP 0x1 ;  /* 0x000000040000795c */ /* 0x000fe20000300000 */
.L_x_5949:
[----:B------:R0:W0:Y:S02]  /*15200*/  SYNCS.PHASECHK.TRANS64.TRYWAIT P0, [R31+URZ+0x33480], R2 ;  /* 0x033480021f0075a7 */ /* 0x000024000800017f */
[----:B0-----:R-:W-:Y:S05]  /*15210*/  @!P0 NANOSLEEP.SYNCS 0x989680 ;  /* 0x009896800000895d */ /* 0x001fea0003900000 */
[----:B------:R-:W0:Y:S02]  /*15220*/  @!P0 SYNCS.PHASECHK.TRANS64 P0, [R31+URZ+0x33480], R2 ;  /* 0x033480021f0085a7 */ /* 0x000e24000800007f */
[----:B0-----:R-:W-:Y:S05]  /*15230*/  @!P0 BRA `(.L_x_5949) ;  /* 0xfffffffc00f08947 */ /* 0x001fea000383ffff */
.L_x_5937:
[----:B------:R-:W-:Y:S05]  /*15240*/  BSYNC B0 ;  /* 0x0000000000007941 */ /* 0x000fea0003800000 */
.L_x_5936:
[----:B------:R-:W-:Y:S05]  /*15250*/  EXIT ;  /* 0x000000000000794d */ /* 0x000fea0003800000 */
.L_x_5812:
[----:B0-----:R-:W-:-:S04]  /*15260*/  IMAD.U32 R3, RZ, RZ, UR41 ;  /* 0x00000029ff037e24 */ /* 0x001fc8000f8e00ff */
[----:B------:R0:W1:Y:S03]  /*15270*/  SYNCS.PHASECHK.TRANS64.TRYWAIT P1, [R3+URZ+0x33400], R0 ;  /* 0x03340000030075a7 */ /* 0x000066000802017f */
[----:B-1----:R-:W-:Y:S05]  /*15280*/  @!P1 NANOSLEEP.SYNCS 0x989680 ;  /* 0x009896800000995d */ /* 0x002fea0003900000 */
[----:B------:R-:W1:Y:S02]  /*15290*/  @!P1 SYNCS.PHASECHK.TRANS64 P1, [R3+URZ+0x33400], R0 ;  /* 0x03340000030095a7 */ /* 0x000e64000802007f */
[----:B-1----:R-:W-:Y:S05]  /*152a0*/  @!P1 BRA `(.L_x_5812) ;  /* 0xfffffffc00ec9947 */ /* 0x002fea000383ffff */
[----:B------:R-:W-:Y:S05]  /*152b0*/  BRA `(.L_x_5950) ;  /* 0xfffffec400f07947 */ /* 0x000fea000383ffff */
.L_x_5816:
[----:B-1----:R1:W2:Y:S02]  /*152c0*/  SYNCS.PHASECHK.TRANS64.TRYWAIT P1, [R3+URZ+0x33430], R0 ;  /* 0x03343000030075a7 */ /* 0x0022a4000802017f */
[----:B--2---:R-:W-:Y:S05]  /*152d0*/  @!P1 NANOSLEEP.SYNCS 0x989680 ;  /* 0x009896800000995d */ /* 0x004fea0003900000 */
[----:B------:R-:W2:Y:S02]  /*152e0*/  @!P1 SYNCS.PHASECHK.TRANS64 P1, [R3+URZ+0x33430], R0 ;  /* 0x03343000030095a7 */ /* 0x000ea4000802007f */
[----:B--2---:R-:W-:Y:S05]  /*152f0*/  @!P1 BRA `(.L_x_5816) ;  /* 0xfffffffc00f09947 */ /* 0x004fea000383ffff */
[----:B------:R-:W-:Y:S05]  /*15300*/  BRA `(.L_x_5815) ;  /* 0xfffffec8000c7947 */ /* 0x000fea000383ffff */
.L_x_5822:
[----:B-1----:R-:W-:-:S04]  /*15310*/  IMAD.U32 R7, RZ, RZ, UR6 ;  /* 0x00000006ff077e24 */ /* 0x002fc8000f8e00ff */
[----:B------:R1:W2:Y:S03]  /*15320*/  SYNCS.PHASECHK.TRANS64.TRYWAIT P1, [R7+URZ+0x33430], R0 ;  /* 0x03343000070075a7 */ /* 0x0002a6000802017f */
[----:B--2---:R-:W-:Y:S05]  /*15330*/  @!P1 NANOSLEEP.SYNCS 0x989680 ;  /* 0x009896800000995d */ /* 0x004fea0003900000 */
[----:B------:R-:W2:Y:S02]  /*15340*/  @!P1 SYNCS.PHASECHK.TRANS64 P1, [R7+URZ+0x33430], R0 ;  /* 0x03343000070095a7 */ /* 0x000ea4000802007f */
[----:B--2---:R-:W-:Y:S05]  /*15350*/  @!P1 BRA `(.L_x_5822) ;  /* 0xfffffffc00ec9947 */ /* 0x004fea000383ffff */
[----:B------:R-:W-:Y:S05]  /*15360*/  BRA `(.L_x_5819) ;  /* 0xfffffefc00507947 */ /* 0x000fea000383ffff */
.L_x_5826:
[----:B-1----:R-:W-:-:S04]  /*15370*/  IMAD.U32 R7, RZ, RZ, UR6 ;  /* 0x00000006ff077e24 */ /* 0x002fc8000f8e00ff */
[----:B------:R1:W2:Y:S03]  /*15380*/  SYNCS.PHASECHK.TRANS64.TRYWAIT P1, [R7+URZ+0x33450], R0 ;  /* 0x03345000070075a7 */ /* 0x0002a6000802017f */
[----:B--2---:R-:W-:Y:S05]  /*15390*/  @!P1 NANOSLEEP.SYNCS 0x989680 ;  /* 0x009896800000995d */ /* 0x004fea0003900000 */
[----:B------:R-:W2:Y:S02]  /*153a0*/  @!P1 SYNCS.PHASECHK.TRANS64 P1, [R7+URZ+0x33450], R0 ;  /* 0x03345000070095a7 */ /* 0x000ea4000802007f */
[----:B--2---:R-:W-:Y:S05]  /*153b0*/  @!P1 BRA `(.L_x_5826) ;  /* 0xfffffffc00ec9947 */ /* 0x004fea000383ffff */
[----:B------:R-:W-:Y:S05]  /*153c0*/  BRA `(.L_x_5823) ;  /* 0xffffff0800587947 */ /* 0x000fea000383ffff */
.L_x_5834:
[----:B-1----:R-:W-:-:S04]  /*153d0*/  IMAD.U32 R9, RZ, RZ, UR6 ;  /* 0x00000006ff097e24 */ /* 0x002fc8000f8e00ff */
[----:B------:R1:W2:Y:S03]  /*153e0*/  SYNCS.PHASECHK.TRANS64.TRYWAIT P1, [R9+URZ+0x33430], R0 ;  /* 0x03343000090075a7 */ /* 0x0002a6000802017f */
[----:B--2---:R-:W-:Y:S05]  /*153f0*/  @!P1 NANOSLEEP.SYNCS 0x989680 ;  /* 0x009896800000995d */ /* 0x004fea0003900000 */
[----:B------:R-:W2:Y:S02]  /*15400*/  @!P1 SYNCS.PHASECHK.TRANS64 P1, [R9+URZ+0x33430], R0 ;  /* 0x03343000090095a7 */ /* 0x000ea4000802007f */
[----:B--2---:R-:W-:Y:S05]  /*15410*/  @!P1 BRA `(.L_x_5834) ;  /* 0xfffffffc00ec9947 */ /* 0x004fea000383ffff */
[----:B------:R-:W-:Y:S05]  /*15420*/  BRA `(.L_x_5831) ;  /* 0xffffff3400c47947 */ /* 0x000fea000383ffff */
.L_x_5838:
[----:B-1----:R-:W-:-:S04]  /*15430*/  IMAD.U32 R9, RZ, RZ, UR6 ;  /* 0x00000006ff097e24 */ /* 0x002fc8000f8e00ff */
[----:B------:R1:W2:Y:S03]  /*15440*/  SYNCS.PHASECHK.TRANS64.TRYWAIT P1, [R9+URZ+0x33450], R0 ;  /* 0x03345000090075a7 */ /* 0x0002a6000802017f */
[----:B--2---:R-:W-:Y:S05]  /*15450*/  @!P1 NANOSLEEP.SYNCS 0x989680 ;  /* 0x009896800000995d */ /* 0x004fea0003900000 */
[----:B------:R-:W2:Y:S02]  /*15460*/  @!P1 SYNCS.PHASECHK.TRANS64 P1, [R9+URZ+0x33450], R0 ;  /* 0x03345000090095a7 */ /* 0x000ea4000802007f */
[----:B--2---:R-:W-:Y:S05]  /*15470*/  @!P1 BRA `(.L_x_5838) ;  /* 0xfffffffc00ec9947 */ /* 0x004fea000383ffff */
[----:B------:R-:W-:Y:S05]  /*15480*/  BRA `(.L_x_5835) ;  /* 0xffffff4000cc7947 */ /* 0x000fea000383ffff */
.L_x_5845:
[----:B-1----:R-:W-:-:S04]  /*15490*/  IMAD.U32 R6, RZ, RZ, UR9 ;  /* 0x00000009ff067e24 */ /* 0x002fc8000f8e00ff */
[----:B------:R1:W2:Y:S03]  /*154a0*/  SYNCS.PHASECHK.TRANS64.TRYWAIT P1, [R6+URZ+0x33450], R5 ;  /* 0x03345005060075a7 */ /* 0x0002a6000802017f */
[----:B--2---:R-:W-:Y:S05]  /*154b0*/  @!P1 NANOSLEEP.SYNCS 0x989680 ;  /* 0x009896800000995d */ /* 0x004fea0003900000 */
[----:B------:R-:W2:Y:S02]  /*154c0*/  @!P1 SYNCS.PHASECHK.TRANS64 P1, [R6+URZ+0x33450], R5 ;  /* 0x03345005060095a7 */ /* 0x000ea4000802007f */
[----:B--2---:R-:W-:Y:S05]  /*154d0*/  @!P1 BRA `(.L_x_5845) ;  /* 0xfffffffc00ec9947 */ /* 0x004fea000383ffff */
[----:B------:R-:W-:Y:S05]  /*154e0*/  BRA `(.L_x_5844) ;  /* 0xffffff6400247947 */ /* 0x000fea000383ffff */
.L_x_5879:
        /* <DEDUP_REMOVED lines=10> */
.L_x_5951:
[----:B------:R-:W-:Y:S05]  /*15590*/  BRA `(.L_x_5952) ;  /* 0xffffffac00c07947 */ /* 0x000fea000383ffff */
.L_x_5882:
[----:B0-----:R0:W1:Y:S02]  /*155a0*/  SYNCS.PHASECHK.TRANS64.TRYWAIT P0, [R4+URZ+0x33480], R30 ;  /* 0x0334801e040075a7 */ /* 0x001064000800017f */
[----:B-1----:R-:W-:Y:S05]  /*155b0*/  @!P0 NANOSLEEP.SYNCS 0x989680 ;  /* 0x009896800000895d */ /* 0x002fea0003900000 */
[----:B------:R-:W1:Y:S02]  /*155c0*/  @!P0 SYNCS.PHASECHK.TRANS64 P0, [R4+URZ+0x33480], R30 ;  /* 0x0334801e040085a7 */ /* 0x000e64000800007f */
[----:B-1----:R-:W-:Y:S05]  /*155d0*/  @!P0 BRA `(.L_x_5882) ;  /* 0xfffffffc00f08947 */ /* 0x002fea000383ffff */
[----:B------:R-:W-:Y:S05]  /*155e0*/  BRA `(.L_x_5953) ;  /* 0xffffffb000f07947 */ /* 0x000fea000383ffff */
.L_x_5883:
        /* <DEDUP_REMOVED lines=8> */
.L_x_5955:
[----:B------:R-:W-:Y:S05]  /*15670*/  BSYNC B0 ;  /* 0x0000000000007941 */ /* 0x000fea0003800000 */
.L_x_5954:
[----:B------:R-:W-:Y:S01]  /*15680*/  IMAD.MOV.U32 R13, RZ, RZ, R20 ;  /* 0x000000ffff0d7224 */ /* 0x000fe200078e0014 */
[C---:B------:R-:W-:Y:S01]  /*15690*/  LOP3.LUT P3, RZ, R22.reuse, 0x200, RZ, 0xc0, !PT ;  /* 0x0000020016ff7812 */ /* 0x040fe2000786c0ff */
[----:B------:R-:W-:Y:S01]  /*156a0*/  IMAD.MOV.U32 R12, RZ, RZ, RZ ;  /* 0x000000ffff0c7224 */ /* 0x000fe200078e00ff */
[C---:B------:R-:W-:Y:S01]  /*156b0*/  LOP3.LUT P2, RZ, R22.reuse, 0x100, RZ, 0xc0, !PT ;  /* 0x0000010016ff7812 */ /* 0x040fe2000784c0ff */
[----:B------:R-:W-:Y:S01]  /*156c0*/  IMAD.MOV.U32 R11, RZ, RZ, 0x1c1f ;  /* 0x00001c1fff0b7424 */ /* 0x000fe200078e00ff */
[----:B------:R-:W-:Y:S01]  /*156d0*/  LOP3.LUT R22, R22, 0xffffffbf, RZ, 0xc0, !PT ;  /* 0xffffffbf16167812 */ /* 0x000fe200078ec0ff */
[----:B------:R-:W-:Y:S01]  /*156e0*/  IMAD.MOV.U32 R15, RZ, RZ, -0x1 ;  /* 0xffffffffff0f7424 */ /* 0x000fe200078e00ff */
[----:B------:R-:W-:Y:S01]  /*156f0*/  ISETP.GE.AND P4, PT, R9, 0x21, PT ;  /* 0x000000210900780c */ /* 0x000fe20003f86270 */
[----:B------:R-:W-:-:S12]  /*15700*/  IMAD.MOV.U32 R0, RZ, RZ, R14 ;  /* 0x000000ffff007224 */ /* 0x000fd800078e000e */
[----:B------:R-:W-:Y:S05]  /*15710*/  WARPSYNC.COLLECTIVE R15, `(.L_x_5956) ;  /* 0x000000000f087348 */ /* 0x000fea0003c00000 */
[----:B------:R0:W1:Y:S02]  /*15720*/  SHFL.IDX P6, R14, R13, R12, R11 ;  /* 0x0000000c0d0e7389 */ /* 0x00006400000c000b */
[----:B01----:R-:W-:Y:S01]  /*15730*/  ENDCOLLECTIVE ;  /* 0x000000000000791b */ /* 0x003fe20003800000 */
.L_x_5956:
[----:B------:R-:W-:Y:S02]  /*15740*/  IMAD.MOV.U32 R13, RZ, RZ, R10 ;  /* 0x000000ffff0d7224 */ /* 0x000fe400078e000a */
[----:B------:R-:W-:Y:S02]  /*15750*/  IMAD.MOV.U32 R12, RZ, RZ, 0x1 ;  /* 0x00000001ff0c7424 */ /* 0x000fe400078e00ff */
[----:B------:R-:W-:-:S07]  /*15760*/  IMAD.MOV.U32 R2, RZ, RZ, R14 ;  /* 0x000000ffff027224 */ /* 0x000fce00078e000e */
[----:B------:R-:W-:Y:S05]  /*15770*/  WARPSYNC.COLLECTIVE R15, `(.L_x_5957) ;  /* 0x000000000f087348 */ /* 0x000fea0003c00000 */
[----:B------:R0:W1:Y:S02]  /*15780*/  SHFL.IDX P6, R14, R13, R12, R11 ;  /* 0x0000000c0d0e7389 */ /* 0x00006400000c000b */
[----:B01----:R-:W-:Y:S01]  /*15790*/  ENDCOLLECTIVE ;  /* 0x000000000000791b */ /* 0x003fe20003800000 */
.L_x_5957:
        /* <DEDUP_REMOVED lines=17> */
.L_x_5958:
[----:B------:R-:W-:Y:S02]  /*158b0*/  IMAD.MOV.U32 R13, RZ, RZ, R10 ;  /* 0x000000ffff0d7224 */ /* 0x000fe400078e000a */
[----:B------:R-:W-:Y:S02]  /*158c0*/  IMAD.MOV.U32 R12, RZ, RZ, 0x2 ;  /* 0x00000002ff0c7424 */ /* 0x000fe400078e00ff */
[----:B------:R-:W-:-:S07]  /*158d0*/  IMAD.MOV.U32 R2, RZ, RZ, R14 ;  /* 0x000000ffff027224 */ /* 0x000fce00078e000e */
[----:B------:R-:W-:Y:S05]  /*158e0*/  WARPSYNC.COLLECTIVE R15, `(.L_x_5959) ;  /* 0x000000000f087348 */ /* 0x000fea0003c00000 */
[----:B------:R0:W1:Y:S02]  /*158f0*/  SHFL.IDX P6, R14, R13, R12, R11 ;  /* 0x0000000c0d0e7389 */ /* 0x00006400000c000b */
[----:B01----:R-:W-:Y:S01]  /*15900*/  ENDCOLLECTIVE ;  /* 0x000000000000791b */ /* 0x003fe20003800000 */
.L_x_5959:
        /* <DEDUP_REMOVED lines=16> */
.L_x_5960:
[----:B------:R-:W-:Y:S02]  /*15a10*/  IMAD.MOV.U32 R13, RZ, RZ, R10 ;  /* 0x000000ffff0d7224 */ /* 0x000fe400078e000a */
[----:B------:R-:W-:Y:S02]  /*15a20*/  IMAD.MOV.U32 R12, RZ, RZ, 0x3 ;  /* 0x00000003ff0c7424 */ /* 0x000fe400078e00ff */
[----:B------:R-:W-:-:S07]  /*15a30*/  IMAD.MOV.U32 R2, RZ, RZ, R14 ;  /* 0x000000ffff027224 */ /* 0x000fce00078e000e */
[----:B------:R-:W-:Y:S05]  /*15a40*/  WARPSYNC.COLLECTIVE R15, `(.L_x_5961) ;  /* 0x000000000f087348 */ /* 0x000fea0003c00000 */
[----:B------:R0:W1:Y:S02]  /*15a50*/  SHFL.IDX P6, R14, R13, R12, R11 ;  /* 0x0000000c0d0e7389 */ /* 0x00006400000c000b */
[----:B01----:R-:W-:Y:S01]  /*15a60*/  ENDCOLLECTIVE ;  /* 0x000000000000791b */ /* 0x003fe20003800000 */
.L_x_5961:
        /* <DEDUP_REMOVED lines=13> */
.L_x_5962:
        /* <DEDUP_REMOVED lines=12> */
.L_x_5963:
        /* <DEDUP_REMOVED lines=15> */
.L_x_5964:
[----:B------:R-:W-:Y:S01]  /*15cf0*/  @!PT LDS RZ, [RZ] ;  /* 0x00000000fffff984 */ /* 0x000fe20000000800 */
[----:B------:R-:W-:Y:S01]  /*15d00*/  @!PT LDS RZ, [RZ] ;  /* 0x00000000fffff984 */ /* 0x000fe20000000800 */
[----:B------:R-:W-:Y:S01]  /*15d10*/  @!PT LDS RZ, [RZ] ;  /* 0x00000000fffff984 */ /* 0x000fe20000000800 */
[----:B------:R-:W-:Y:S01]  /*15d20*/  LDGSTS.E.BYPASS.LTC128B.128 [R0+0x13200], desc[UR52][R2.64+0x40], !P0 ;  /* 0x1320004002007fae */ /* 0x000fe2000c101d74 */
[----:B------:R-:W-:-:S13]  /*15d30*/  ISETP.LT.OR P0, PT, R9, 0x61, P1 ;  /* 0x000000610900780c */ /* 0x000fda0000f01670 */
[----:B------:R0:W-:Y:S01]  /*15d40*/  LDGSTS.E.BYPASS.LTC128B.128 [R0+0x15a00], desc[UR52][R2.64+0x80], !P0 ;  /* 0x15a0008002007fae */ /* 0x0001e2000c101d74 */
[----:B------:R-:W-:Y:S01]  /*15d50*/  ISETP.GE.AND P0, PT, R9, 0x81, PT ;  /* 0x000000810900780c */ /* 0x000fe20003f06270 */
[----:B0-----:R-:W-:-:S12]  /*15d60*/  IMAD.MOV.U32 R2, RZ, RZ, R14 ;  /* 0x000000ffff027224 */ /* 0x001fd800078e000e */
[----:B------:R-:W-:Y:S01]  /*15d70*/  @P0 LOP3.LUT R22, R22, 0x40, RZ, 0xfc, !PT ;  /* 0x0000004016160812 */ /* 0x000fe200078efcff */
[----:B------:R-:W-:Y:S06]  /*15d80*/  BRA `(.L_x_5965) ;  /* 0xffffffb000847947 */ /* 0x000fec000383ffff */
.L_x_5888:
[----:B---3--:R3:W4:Y:S02]  /*15d90*/  SYNCS.PHASECHK.TRANS64.TRYWAIT P0, [R4+URZ+0x33440], R30 ;  /* 0x0334401e040075a7 */ /* 0x008724000800017f */
[----:B----4-:R-:W-:Y:S05]  /*15da0*/  @!P0 NANOSLEEP.SYNCS 0x989680 ;  /* 0x009896800000895d */ /* 0x010fea0003900000 */
[----:B------:R-:W4:Y:S02]  /*15db0*/  @!P0 SYNCS.PHASECHK.TRANS64 P0, [R4+URZ+0x33440], R30 ;  /* 0x0334401e040085a7 */ /* 0x000f24000800007f */
[----:B----4-:R-:W-:Y:S05]  /*15dc0*/  @!P0 BRA `(.L_x_5888) ;  /* 0xfffffffc00f08947 */ /* 0x010fea000383ffff */
[----:B------:R-:W-:Y:S05]  /*15dd0*/  BRA `(.L_x_5966) ;  /* 0xffffffb000f07947 */ /* 0x000fea000383ffff */
.L_x_5889:
        /* <DEDUP_REMOVED lines=8> */
.L_x_5968:
[----:B------:R-:W-:Y:S05]  /*15e60*/  BSYNC B0 ;  /* 0x0000000000007941 */ /* 0x000fea0003800000 */
.L_x_5967:
[----:B------:R-:W-:Y:S01]  /*15e70*/  IMAD.MOV.U32 R13, RZ, RZ, R6 ;  /* 0x000000ffff0d7224 */ /* 0x000fe200078e0006 */
[----:B------:R-:W-:Y:S01]  /*15e80*/  LOP3.LUT P1, RZ, R22, 0x1, RZ, 0xc0, !PT ;  /* 0x0000000116ff7812 */ /* 0x000fe2000782c0ff */
[----:B------:R-:W-:Y:S02]  /*15e90*/  IMAD.MOV.U32 R12, RZ, RZ, RZ ;  /* 0x000000ffff0c7224 */ /* 0x000fe400078e00ff */
[----:B------:R-:W-:Y:S02]  /*15ea0*/  IMAD.MOV.U32 R11, RZ, RZ, 0x1c1f ;  /* 0x00001c1fff0b7424 */ /* 0x000fe400078e00ff */
[----:B------:R-:W-:Y:S02]  /*15eb0*/  IMAD.MOV.U32 R15, RZ, RZ, -0x1 ;  /* 0xffffffffff0f7424 */ /* 0x000fe400078e00ff */
[----:B------:R-:W-:-:S07]  /*15ec0*/  IMAD.MOV.U32 R2, RZ, RZ, R14 ;  /* 0x000000ffff027224 */ /* 0x000fce00078e000e */
[----:B------:R-:W-:Y:S05]  /*15ed0*/  WARPSYNC.COLLECTIVE R15, `(.L_x_5969) ;  /* 0x000000000f087348 */ /* 0x000fea0003c00000 */
[----:B------:R0:W1:Y:S02]  /*15ee0*/  SHFL.IDX P6, R14, R13, R12, R11 ;  /* 0x0000000c0d0e7389 */ /* 0x00006400000c000b */
[----:B01----:R-:W-:Y:S01]  /*15ef0*/  ENDCOLLECTIVE ;  /* 0x000000000000791b */ /* 0x003fe20003800000 */
.L_x_5969:
[----:B------:R-:W-:Y:S02]  /*15f00*/  IMAD.MOV.U32 R13, RZ, RZ, R8 ;  /* 0x000000ffff0d7224 */ /* 0x000fe400078e0008 */
[----:B------:R-:W-:Y:S01]  /*15f10*/  IMAD.MOV.U32 R12, RZ, RZ, 0x1 ;  /* 0x00000001ff0c7424 */ /* 0x000fe200078e00ff */
[----:B------:R-:W-:Y:S02]  /*15f20*/  @P5 IADD3 R14, P0, R37, R14, RZ ;  /* 0x0000000e250e5210 */ /* 0x000fe40007f1e0ff */
[----:B------:R-:W-:-:S03]  /*15f30*/  LOP3.LUT P6, RZ, R22, 0x2, RZ, 0xc0, !PT ;  /* 0x0000000216ff7812 */ /* 0x000fc600078cc0ff */
[----:B------:R-:W-:Y:S01]  /*15f40*/  @P5 IMAD.X R3, RZ, RZ, R2, P0 ;  /* 0x000000ffff035224 */ /* 0x000fe200000e0602 */
[----:B------:R-:W-:Y:S01]  /*15f50*/  LOP3.LUT P0, RZ, R22, 0x4, RZ, 0xc0, !PT ;  /* 0x0000000416ff7812 */ /* 0x000fe2000780c0ff */
[----:B------:R-:W-:-:S12]  /*15f60*/  @P5 IMAD.MOV.U32 R2, RZ, RZ, R14 ;  /* 0x000000ffff025224 */ /* 0x000fd800078e000e */
        /* <DEDUP_REMOVED lines=8> */
.L_x_5970:
        /* <DEDUP_REMOVED lines=10> */
.L_x_5971:
[----:B------:R-:W-:Y:S02]  /*16090*/  IMAD.MOV.U32 R13, RZ, RZ, R8 ;  /* 0x000000ffff0d7224 */ /* 0x000fe400078e0008 */
[----:B------:R-:W-:Y:S01]  /*160a0*/  IMAD.MOV.U32 R12, RZ, RZ, 0x2 ;  /* 0x00000002ff0c7424 */ /* 0x000fe200078e00ff */
[----:B------:R-:W-:Y:S02]  /*160b0*/  @P4 IADD3 R14, P0, R37, R14, RZ ;  /* 0x0000000e250e4210 */ /* 0x000fe40007f1e0ff */
[----:B------:R-:W-:-:S03]  /*160c0*/  LOP3.LUT P6, RZ, R22, 0x4, RZ, 0xc0, !PT ;  /* 0x0000000416ff7812 */ /* 0x000fc600078cc0ff */
[----:B------:R-:W-:Y:S02]  /*160d0*/  @P4 IMAD.X R7, RZ, RZ, R7, P0 ;  /* 0x000000ffff074224 */ /* 0x000fe400000e0607 */
[----:B------:R-:W-:Y:S02]  /*160e0*/  @P4 IMAD.MOV.U32 R2, RZ, RZ, R14 ;  /* 0x000000ffff024224 */ /* 0x000fe400078e000e */
[----:B------:R-:W-:-:S06]  /*160f0*/  @P4 IMAD.MOV.U32 R3, RZ, RZ, R7 ;  /* 0x000000ffff034224 */ /* 0x000fcc00078e0007 */
[----:B------:R-:W-:Y:S01]  /*16100*/  @!PT LDS RZ, [RZ] ;  /* 0x00000000fffff984 */ /* 0x000fe20000000800 */
[----:B------:R-:W-:Y:S01]  /*16110*/  @!PT LDS RZ, [RZ] ;  /* 0x00000000fffff984 */ /* 0x000fe20000000800 */
[----:B------:R-:W-:Y:S01]  /*16120*/  @!PT LDS RZ, [RZ] ;  /* 0x00000000fffff984 */ /* 0x000fe20000000800 */
[----:B------:R0:W-:Y:S02]  /*16130*/  @P4 LDGSTS.E.BYPASS.LTC128B.128 [R0+0x24a00], desc[UR52][R2.64], !P6 ;  /* 0x24a0000002004fae */ /* 0x0001e4000f101d74 */
[----:B0-----:R-:W-:Y:S05]  /*16140*/  WARPSYNC.COLLECTIVE R15, `(.L_x_5972) ;  /* 0x000000000f087348 */ /* 0x001fea0003c00000 */
[----:B------:R1:W2:Y:S02]  /*16150*/  SHFL.IDX P6, R14, R13, R12, R11 ;  /* 0x0000000c0d0e7389 */ /* 0x0002a400000c000b */
[----:B012---:R-:W-:Y:S01]  /*16160*/  ENDCOLLECTIVE ;  /* 0x000000000000791b */ /* 0x007fe20003800000 */
.L_x_5972:
[----:B------:R-:W-:Y:S01]  /*16170*/  @!PT LDS RZ, [RZ] ;  /* 0x00000000fffff984 */ /* 0x000fe20000000800 */
[----:B------:R-:W-:Y:S01]  /*16180*/  @!PT LDS RZ, [RZ] ;  /* 0x00000000fffff984 */ /* 0x000fe20000000800 */
[----:B------:R-:W-:Y:S01]  /*16190*/  @!PT LDS RZ, [RZ] ;  /* 0x00000000fffff984 */ /* 0x000fe20000000800 */
[----:B------:R0:W-:Y:S04]  /*161a0*/  @P4 LDGSTS.E.BYPASS.LTC128B.128 [R0+0x27200], desc[UR52][R2.64+0x40], !P5 ;  /* 0x2720004002004fae */ /* 0x0001e8000e901d74 */
[----:B------:R0:W-:Y:S01]  /*161b0*/  @P4 LDGSTS.E.BYPASS.LTC128B.128 [R0+0x29a00], desc[UR52][R2.64+0x80], !P1 ;  /* 0x29a0008002004fae */ /* 0x0001e2000c901d74 */
[----:B------:R-:W-:Y:S01]  /*161c0*/  LOP3.LUT P4, RZ, R22, 0x4, RZ, 0xc0, !PT ;  /* 0x0000000416ff7812 */ /* 0x000fe2000788c0ff */
[----:B------:R-:W-:Y:S02]  /*161d0*/  IMAD.MOV.U32 R13, RZ, RZ, R6 ;  /* 0x000000ffff0d7224 */ /* 0x000fe400078e0006 */
[----:B------:R-:W-:-:S10]  /*161e0*/  IMAD.MOV.U32 R7, RZ, RZ, R14 ;  /* 0x000000ffff077224 */ /* 0x000fd400078e000e */
[----:B0-----:R-:W-:Y:S05]  /*161f0*/  WARPSYNC.COLLECTIVE R15, `(.L_x_5973) ;  /* 0x000000000f087348 */ /* 0x001fea0003c00000 */
[----:B------:R1:W2:Y:S02]  /*16200*/  SHFL.IDX P6, R14, R13, R12, R11 ;  /* 0x0000000c0d0e7389 */ /* 0x0002a400000c000b */
[----:B012---:R-:W-:Y:S01]  /*16210*/  ENDCOLLECTIVE ;  /* 0x000000000000791b */ /* 0x007fe20003800000 */
.L_x_5973:
[----:B------:R-:W-:Y:S02]  /*16220*/  IMAD.MOV.U32 R13, RZ, RZ, R8 ;  /* 0x000000ffff0d7224 */ /* 0x000fe400078e0008 */
[----:B------:R-:W-:Y:S01]  /*16230*/  IMAD.MOV.U32 R12, RZ, RZ, 0x3 ;  /* 0x00000003ff0c7424 */ /* 0x000fe200078e00ff */
[----:B------:R-:W-:-:S05]  /*16240*/  @P3 IADD3 R14, P0, R37, R14, RZ ;  /* 0x0000000e250e3210 */ /* 0x000fca0007f1e0ff */
[----:B------:R-:W-:-:S08]  /*16250*/  @P3 IMAD.MOV.U32 R2, RZ, RZ, R14 ;  /* 0x000000ffff023224 */ /* 0x000fd000078e000e */
[----:B------:R-:W-:Y:S05]  /*16260*/  WARPSYNC.COLLECTIVE R15, `(.L_x_5974) ;  /* 0x000000000f087348 */ /* 0x000fea0003c00000 */
[----:B------:R0:W1:Y:S02]  /*16270*/  SHFL.IDX P6, R14, R13, R12, R11 ;  /* 0x0000000c0d0e7389 */ /* 0x00006400000c000b */
[----:B01----:R-:W-:Y:S01]  /*16280*/  ENDCOLLECTIVE ;  /* 0x000000000000791b */ /* 0x003fe20003800000 */
.L_x_5974:
[----:B------:R-:W-:-:S04]  /*16290*/  @P3 IMAD.X R7, RZ, RZ, R7, P0 ;  /* 0x000000ffff073224 */ /* 0x000fc800000e0607 */
        /* <DEDUP_REMOVED lines=12> */
.L_x_5975:
[----:B------:R-:W-:Y:S02]  /*16360*/  IMAD.MOV.U32 R13, RZ, RZ, R9 ;  /* 0x000000ffff0d7224 */ /* 0x000fe400078e0009 */
[----:B------:R-:W-:Y:S01]  /*16370*/  IMAD.MOV.U32 R12, RZ, RZ, RZ ;  /* 0x000000ffff0c7224 */ /* 0x000fe200078e00ff */
[----:B------:R-:W-:-:S05]  /*16380*/  @P2 IADD3 R14, P0, R37, R14, RZ ;  /* 0x0000000e250e2210 */ /* 0x000fca0007f1e0ff */
[----:B------:R-:W-:-:S08]  /*16390*/  @P2 IMAD.MOV.U32 R2, RZ, RZ, R14 ;  /* 0x000000ffff022224 */ /* 0x000fd000078e000e */
[----:B------:R-:W-:Y:S05]  /*163a0*/  WARPSYNC.COLLECTIVE R15, `(.L_x_5976) ;  /* 0x000000000f087348 */ /* 0x000fea0003c00000 */
[----:B------:R0:W1:Y:S02]  /*163b0*/  SHFL.IDX P6, R14, R13, R12, R11 ;  /* 0x0000000c0d0e7389 */ /* 0x00006400000c000b */
[----:B01----:R-:W-:Y:S01]  /*163c0*/  ENDCOLLECTIVE ;  /* 0x000000000000791b */ /* 0x003fe20003800000 */
.L_x_5976:
        /* <DEDUP_REMOVED lines=13> */
.L_x_5977:
[----:B------:R-:W-:Y:S05]  /*164a0*/  BRA `(.L_x_5978) ;  /* 0xffffffb0005c7947 */ /* 0x000fea000383ffff */
.L_x_5896:
[----:B------:R-:W-:Y:S02]  /*164b0*/  IMAD.MOV.U32 R13, RZ, RZ, R4 ;  /* 0x000000ffff0d7224 */ /* 0x000fe400078e0004 */
[----:B------:R-:W-:Y:S02]  /*164c0*/  IMAD.MOV.U32 R12, RZ, RZ, RZ ;  /* 0x000000ffff0c7224 */ /* 0x000fe400078e00ff */
[----:B------:R-:W-:Y:S02]  /*164d0*/  IMAD.MOV.U32 R11, RZ, RZ, 0x1c1f ;  /* 0x00001c1fff0b7424 */ /* 0x000fe400078e00ff */
[----:B------:R-:W-:Y:S02]  /*164e0*/  IMAD.MOV.U32 R15, RZ, RZ, -0x1 ;  /* 0xffffffffff0f7424 */ /* 0x000fe400078e00ff */
[----:B------:R-:W-:-:S07]  /*164f0*/  IMAD.U32 R5, RZ, RZ, UR43 ;  /* 0x0000002bff057e24 */ /* 0x000fce000f8e00ff */
[----:B----45:R-:W-:Y:S05]  /*16500*/  WARPSYNC.COLLECTIVE R15, `(.L_x_5979) ;  /* 0x000000000f087348 */ /* 0x030fea0003c00000 */
[----:B----4-:R0:W1:Y:S02]  /*16510*/  SHFL.IDX P6, R14, R13, R12, R11 ;  /* 0x0000000c0d0e7389 */ /* 0x01006400000c000b */
[----:B01---5:R-:W-:Y:S01]  /*16520*/  ENDCOLLECTIVE ;  /* 0x000000000000791b */ /* 0x023fe20003800000 */
.L_x_5979:
        /* <DEDUP_REMOVED lines=8> */
.L_x_5980:
        /* <DEDUP_REMOVED lines=8> */
.L_x_5981:
        /* <DEDUP_REMOVED lines=12> */
.L_x_5982:
[----:B------:R-:W-:Y:S02]  /*166f0*/  IMAD.MOV.U32 R13, RZ, RZ, R4 ;  /* 0x000000ffff0d7224 */ /* 0x000fe400078e0004 */
[----:B------:R-:W-:Y:S01]  /*16700*/  IMAD.MOV.U32 R12, RZ, RZ, 0x2 ;  /* 0x00000002ff0c7424 */ /* 0x000fe200078e00ff */
[----:B------:R-:W-:-:S05]  /*16710*/  @!P0 IADD3 R14, P1, R37, R14, RZ ;  /* 0x0000000e250e8210 */ /* 0x000fca0007f3e0ff */
[----:B------:R-:W-:-:S08]  /*16720*/  @!P0 IMAD.MOV.U32 R2, RZ, RZ, R14 ;  /* 0x000000ffff028224 */ /* 0x000fd000078e000e */
[----:B------:R-:W-:Y:S05]  /*16730*/  WARPSYNC.COLLECTIVE R15, `(.L_x_5983) ;  /* 0x000000000f087348 */ /* 0x000fea0003c00000 */
[----:B------:R0:W1:Y:S02]  /*16740*/  SHFL.IDX P6, R14, R13, R12, R11 ;  /* 0x0000000c0d0e7389 */ /* 0x00006400000c000b */
[----:B01----:R-:W-:Y:S01]  /*16750*/  ENDCOLLECTIVE ;  /* 0x000000000000791b */ /* 0x003fe20003800000 */
.L_x_5983:
        /* <DEDUP_REMOVED lines=15> */
.L_x_5984:
[----:B------:R-:W-:Y:S02]  /*16850*/  IMAD.MOV.U32 R13, RZ, RZ, R4 ;  /* 0x000000ffff0d7224 */ /* 0x000fe400078e0004 */
[----:B------:R-:W-:Y:S01]  /*16860*/  IMAD.MOV.U32 R12, RZ, RZ, 0x3 ;  /* 0x00000003ff0c7424 */ /* 0x000fe200078e00ff */
[----:B------:R-:W-:-:S05]  /*16870*/  @!P0 IADD3 R14, P1, R37, R14, RZ ;  /* 0x0000000e250e8210 */ /* 0x000fca0007f3e0ff */
[----:B------:R-:W-:-:S08]  /*16880*/  @!P0 IMAD.MOV.U32 R2, RZ, RZ, R14 ;  /* 0x000000ffff028224 */ /* 0x000fd000078e000e */
[----:B------:R-:W-:Y:S05]  /*16890*/  WARPSYNC.COLLECTIVE R15, `(.L_x_5985) ;  /* 0x000000000f087348 */ /* 0x000fea0003c00000 */
[----:B------:R0:W1:Y:S02]  /*168a0*/  SHFL.IDX P6, R14, R13, R12, R11 ;  /* 0x0000000c0d0e7389 */ /* 0x00006400000c000b */
[----:B01----:R-:W-:Y:S01]  /*168b0*/  ENDCOLLECTIVE ;  /* 0x000000000000791b */ /* 0x003fe20003800000 */
.L_x_5985:
        /* <DEDUP_REMOVED lines=13> */
.L_x_5986:
[----:B------:R-:W-:Y:S05]  /*16990*/  BRA `(.L_x_5987) ;  /* 0xffffffb4005c7947 */ /* 0x000fea000383ffff */
.L_x_5899:
[----:B0-----:R0:W1:Y:S02]  /*169a0*/  SYNCS.PHASECHK.TRANS64.TRYWAIT P0, [R18+URZ+0x33420], R3 ;  /* 0x03342003120075a7 */ /* 0x001064000800017f */
[----:B-1----:R-:W-:Y:S05]  /*169b0*/  @!P0 NANOSLEEP.SYNCS 0x989680 ;  /* 0x009896800000895d */ /* 0x002fea0003900000 */
[----:B------:R-:W1:Y:S02]  /*169c0*/  @!P0 SYNCS.PHASECHK.TRANS64 P0, [R18+URZ+0x33420], R3 ;  /* 0x03342003120085a7 */ /* 0x000e64000800007f */
[----:B-1----:R-:W-:Y:S05]  /*169d0*/  @!P0 BRA `(.L_x_5899) ;  /* 0xfffffffc00f08947 */ /* 0x002fea000383ffff */
[----:B------:R-:W-:Y:S05]  /*169e0*/  BRA `(.L_x_5988) ;  /* 0xffffffb400c07947 */ /* 0x000fea000383ffff */
.L_x_5903:
[----:B0-----:R0:W1:Y:S02]  /*169f0*/  SYNCS.PHASECHK.TRANS64.TRYWAIT P0, [R4+URZ+0x33480], R29 ;  /* 0x0334801d040075a7 */ /* 0x001064000800017f */
[----:B-1----:R-:W-:Y:S05]  /*16a00*/  @!P0 NANOSLEEP.SYNCS 0x989680 ;  /* 0x009896800000895d */ /* 0x002fea0003900000 */
[----:B------:R-:W1:Y:S02]  /*16a10*/  @!P0 SYNCS.PHASECHK.TRANS64 P0, [R4+URZ+0x33480], R29 ;  /* 0x0334801d040085a7 */ /* 0x000e64000800007f */
[----:B-1----:R-:W-:Y:S05]  /*16a20*/  @!P0 BRA `(.L_x_5903) ;  /* 0xfffffffc00f08947 */ /* 0x002fea000383ffff */
[----:B------:R-:W-:Y:S05]  /*16a30*/  BRA `(.L_x_5989) ;  /* 0xffffffb800f47947 */ /* 0x000fea000383ffff */
.L_x_5904:
        /* <DEDUP_REMOVED lines=8> */
.L_x_5991:
[----:B------:R-:W-:Y:S05]  /*16ac0*/  BSYNC B0 ;  /* 0x0000000000007941 */ /* 0x000fea0003800000 */
.L_x_5990:
        /* <DEDUP_REMOVED lines=8> */
.L_x_5992:
[----:B------:R-:W-:Y:S02]  /*16b50*/  IMAD.MOV.U32 R13, RZ, RZ, R10 ;  /* 0x000000ffff0d7224 */ /* 0x000fe400078e000a */
[----:B------:R-:W-:Y:S02]  /*16b60*/  IMAD.MOV.U32 R12, RZ, RZ, 0x1 ;  /* 0x00000001ff0c7424 */ /* 0x000fe400078e00ff */
[----:B------:R-:W-:-:S07]  /*16b70*/  IMAD.MOV.U32 R2, RZ, RZ, R14 ;  /* 0x000000ffff027224 */ /* 0x000fce00078e000e */
[----:B------:R-:W-:Y:S05]  /*16b80*/  WARPSYNC.COLLECTIVE R15, `(.L_x_5993) ;  /* 0x000000000f087348 */ /* 0x000fea0003c00000 */
[----:B------:R0:W1:Y:S02]  /*16b90*/  SHFL.IDX P6, R14, R13, R12, R11 ;  /* 0x0000000c0d0e7389 */ /* 0x00006400000c000b */
[----:B01----:R-:W-:Y:S01]  /*16ba0*/  ENDCOLLECTIVE ;  /* 0x000000000000791b */ /* 0x003fe20003800000 */
.L_x_5993:
        /* <DEDUP_REMOVED lines=14> */
.L_x_5994:
[----:B------:R-:W-:Y:S02]  /*16c90*/  IMAD.MOV.U32 R13, RZ, RZ, R10 ;  /* 0x000000ffff0d7224 */ /* 0x000fe400078e000a */
[----:B------:R-:W-:Y:S02]  /*16ca0*/  IMAD.MOV.U32 R12, RZ, RZ, 0x2 ;  /* 0x00000002ff0c7424 */ /* 0x000fe400078e00ff */
[----:B------:R-:W-:-:S07]  /*16cb0*/  IMAD.MOV.U32 R2, RZ, RZ, R14 ;  /* 0x000000ffff027224 */ /* 0x000fce00078e000e */
[----:B------:R-:W-:Y:S05]  /*16cc0*/  WARPSYNC.COLLECTIVE R15, `(.L_x_5995) ;  /* 0x000000000f087348 */ /* 0x000fea0003c00000 */
[----:B------:R0:W1:Y:S02]  /*16cd0*/  SHFL.IDX P6, R14, R13, R12, R11 ;  /* 0x0000000c0d0e7389 */ /* 0x00006400000c000b */
[----:B01----:R-:W-:Y:S01]  /*16ce0*/  ENDCOLLECTIVE ;  /* 0x000000000000791b */ /* 0x003fe20003800000 */
.L_x_5995:
        /* <DEDUP_REMOVED lines=13> */
.L_x_5996:
[----:B------:R-:W-:Y:S02]  /*16dc0*/  IMAD.MOV.U32 R13, RZ, RZ, R10 ;  /* 0x000000ffff0d7224 */ /* 0x000fe400078e000a */
[----:B------:R-:W-:Y:S02]  /*16dd0*/  IMAD.MOV.U32 R12, RZ, RZ, 0x3 ;  /* 0x00000003ff0c7424 */ /* 0x000fe400078e00ff */
[----:B------:R-:W-:-:S07]  /*16de0*/  IMAD.MOV.U32 R2, RZ, RZ, R14 ;  /* 0x000000ffff027224 */ /* 0x000fce00078e000e */
[----:B------:R-:W-:Y:S05]  /*16df0*/  WARPSYNC.COLLECTIVE R15, `(.L_x_5997) ;  /* 0x000000000f087348 */ /* 0x000fea0003c00000 */
[----:B------:R0:W1:Y:S02]  /*16e00*/  SHFL.IDX P6, R14, R13, R12, R11 ;  /* 0x0000000c0d0e7389 */ /* 0x00006400000c000b */
[----:B01----:R-:W-:Y:S01]  /*16e10*/  ENDCOLLECTIVE ;  /* 0x000000000000791b */ /* 0x003fe20003800000 */
.L_x_5997:
        /* <DEDUP_REMOVED lines=13> */
.L_x_5998:
[----:B------:R-:W-:Y:S02]  /*16ef0*/  IMAD.MOV.U32 R13, RZ, RZ, R24 ;  /* 0x000000ffff0d7224 */ /* 0x000fe400078e0018 */
[----:B------:R-:W-:Y:S02]  /*16f00*/  IMAD.MOV.U32 R12, RZ, RZ, RZ ;  /* 0x000000ffff0c7224 */ /* 0x000fe400078e00ff */
[----:B------:R-:W-:-:S07]  /*16f10*/  IMAD.MOV.U32 R2, RZ, RZ, R14 ;  /* 0x000000ffff027224 */ /* 0x000fce00078e000e */
[----:B------:R-:W-:Y:S05]  /*16f20*/  WARPSYNC.COLLECTIVE R15, `(.L_x_5999) ;  /* 0x000000000f087348 */ /* 0x000fea0003c00000 */
[----:B------:R0:W1:Y:S02]  /*16f30*/  SHFL.IDX P6, R14, R13, R12, R11 ;  /* 0x0000000c0d0e7389 */ /* 0x00006400000c000b */
[----:B01----:R-:W-:Y:S01]  /*16f40*/  ENDCOLLECTIVE ;  /* 0x000000000000791b */ /* 0x003fe20003800000 */
.L_x_5999:
        /* <DEDUP_REMOVED lines=13> */
.L_x_6000:
[----:B------:R-:W-:Y:S01]  /*17020*/  IMAD.MOV.U32 R2, RZ, RZ, R14 ;  /* 0x000000ffff027224 */ /* 0x000fe200078e000e */
[----:B------:R-:W-:Y:S06]  /*17030*/  BRA `(.L_x_6001) ;  /* 0xffffffb800887947 */ /* 0x000fec000383ffff */
.L_x_5909:
[----:B---3--:R3:W4:Y:S02]  /*17040*/  SYNCS.PHASECHK.TRANS64.TRYWAIT P0, [R4+URZ+0x33440], R29 ;  /* 0x0334401d040075a7 */ /* 0x008724000800017f */
[----:B----4-:R-:W-:Y:S05]  /*17050*/  @!P0 NANOSLEEP.SYNCS 0x989680 ;  /* 0x009896800000895d */ /* 0x010fea0003900000 */
[----:B------:R-:W4:Y:S02]  /*17060*/  @!P0 SYNCS.PHASECHK.TRANS64 P0, [R4+URZ+0x33440], R29 ;  /* 0x0334401d040085a7 */ /* 0x000f24000800007f */
[----:B----4-:R-:W-:Y:S05]  /*17070*/  @!P0 BRA `(.L_x_5909) ;  /* 0xfffffffc00f08947 */ /* 0x010fea000383ffff */
[----:B------:R-:W-:Y:S05]  /*17080*/  BRA `(.L_x_6002) ;  /* 0xffffffb800e07947 */ /* 0x000fea000383ffff */
.L_x_5910:
        /* <DEDUP_REMOVED lines=8> */
.L_x_6004:
[----:B------:R-:W-:Y:S05]  /*17110*/  BSYNC B0 ;  /* 0x0000000000007941 */ /* 0x000fea0003800000 */
.L_x_6003:
        /* <DEDUP_REMOVED lines=8> */
.L_x_6005:
[----:B------:R-:W-:Y:S02]  /*171a0*/  IMAD.MOV.U32 R13, RZ, RZ, R9 ;  /* 0x000000ffff0d7224 */ /* 0x000fe400078e0009 */
[----:B------:R-:W-:Y:S01]  /*171b0*/  IMAD.MOV.U32 R12, RZ, RZ, 0x1 ;  /* 0x00000001ff0c7424 */ /* 0x000fe200078e00ff */
[----:B------:R-:W-:-:S13]  /*171c0*/  IADD3 R2, P0, R37, R14, RZ ;  /* 0x0000000e25027210 */ /* 0x000fda0007f1e0ff */
[----:B------:R-:W-:Y:S05]  /*171d0*/  WARPSYNC.COLLECTIVE R15, `(.L_x_6006) ;  /* 0x000000000f087348 */ /* 0x000fea0003c00000 */
[----:B------:R0:W1:Y:S02]  /*171e0*/  SHFL.IDX P6, R14, R13, R12, R11 ;  /* 0x0000000c0d0e7389 */ /* 0x00006400000c000b */
[----:B01----:R-:W-:Y:S01]  /*171f0*/  ENDCOLLECTIVE ;  /* 0x000000000000791b */ /* 0x003fe20003800000 */
.L_x_6006:
        /* <DEDUP_REMOVED lines=12> */
.L_x_6007:
[----:B------:R-:W-:Y:S02]  /*172c0*/  IMAD.MOV.U32 R13, RZ, RZ, R9 ;  /* 0x000000ffff0d7224 */ /* 0x000fe400078e0009 */
[----:B------:R-:W-:Y:S01]  /*172d0*/  IMAD.MOV.U32 R12, RZ, RZ, 0x2 ;  /* 0x00000002ff0c7424 */ /* 0x000fe200078e00ff */
[----:B------:R-:W-:-:S13]  /*172e0*/  IADD3 R2, P0, R37, R14, RZ ;  /* 0x0000000e25027210 */ /* 0x000fda0007f1e0ff */
[----:B------:R-:W-:Y:S05]  /*172f0*/  WARPSYNC.COLLECTIVE R15, `(.L_x_6008) ;  /* 0x000000000f087348 */ /* 0x000fea0003c00000 */
[----:B------:R0:W1:Y:S02]  /*17300*/  SHFL.IDX P6, R14, R13, R12, R11 ;  /* 0x0000000c0d0e7389 */ /* 0x00006400000c000b */
[----:B01----:R-:W-:Y:S01]  /*17310*/  ENDCOLLECTIVE ;  /* 0x000000000000791b */ /* 0x003fe20003800000 */
.L_x_6008:
[----:B------:R-:W-:-:S05]  /*17320*/  IMAD.X R3, RZ, RZ, R3, P0 ;  /* 0x000000ffff037224 */ /* 0x000fca00000e0603 */
[----:B------:R-:W-:Y:S01]  /*17330*/  @!PT LDS RZ, [RZ] ;  /* 0x00000000fffff984 */ /* 0x000fe20000000800 */
[----:B------:R-:W-:Y:S01]  /*17340*/  @!PT LDS RZ, [RZ] ;  /* 0x00000000fffff984 */ /* 0x000fe20000000800 */
[----:B------:R-:W-:Y:S01]  /*17350*/  @!PT LDS RZ, [RZ] ;  /* 0x00000000fffff984 */ /* 0x000fe20000000800 */
[----:B------:R0:W-:Y:S04]  /*17360*/  LDGSTS.E.BYPASS.LTC128B.128 [R0+0x24a00], desc[UR52][R2.64], !P4 ;  /* 0x24a0000002007fae */ /* 0x0001e8000e101d74 */
[----:B------:R0:W-:Y:S01]  /*17370*/  LDGSTS.E.BYPASS.LTC128B.128 [R0+0x27200], desc[UR52][R2.64+0x40], !P3 ;  /* 0x2720004002007fae */ /* 0x0001e2000d901d74 */
[----:B------:R-:W-:-:S03]  /*17380*/  IMAD.MOV.U32 R13, RZ, RZ, R8 ;  /* 0x000000ffff0d7224 */ /* 0x000fc600078e0008 */
[----:B------:R0:W-:Y:S01]  /*17390*/  LDGSTS.E.BYPASS.LTC128B.128 [R0+0x29a00], desc[UR52][R2.64+0x80], !P1 ;  /* 0x29a0008002007fae */ /* 0x0001e2000c901d74 */
[----:B------:R-:W-:-:S07]  /*173a0*/  IMAD.MOV.U32 R7, RZ, RZ, R14 ;  /* 0x000000ffff077224 */ /* 0x000fce00078e000e */
[----:B0-----:R-:W-:Y:S05]  /*173b0*/  WARPSYNC.COLLECTIVE R15, `(.L_x_6009) ;  /* 0x000000000f087348 */ /* 0x001fea0003c00000 */
[----:B------:R1:W2:Y:S02]  /*173c0*/  SHFL.IDX P6, R14, R13, R12, R11 ;  /* 0x0000000c0d0e7389 */ /* 0x0002a400000c000b */
[----:B012---:R-:W-:Y:S01]  /*173d0*/  ENDCOLLECTIVE ;  /* 0x000000000000791b */ /* 0x007fe20003800000 */
.L_x_6009:
[----:B------:R-:W-:Y:S02]  /*173e0*/  IMAD.MOV.U32 R13, RZ, RZ, R9 ;  /* 0x000000ffff0d7224 */ /* 0x000fe400078e0009 */
[----:B------:R-:W-:Y:S01]  /*173f0*/  IMAD.MOV.U32 R12, RZ, RZ, 0x3 ;  /* 0x00000003ff0c7424 */ /* 0x000fe200078e00ff */
[----:B------:R-:W-:-:S13]  /*17400*/  IADD3 R2, P0, R37, R14, RZ ;  /* 0x0000000e25027210 */ /* 0x000fda0007f1e0ff */
[----:B------:R-:W-:Y:S05]  /*17410*/  WARPSYNC.COLLECTIVE R15, `(.L_x_6010) ;  /* 0x000000000f087348 */ /* 0x000fea0003c00000 */
[----:B------:R0:W1:Y:S02]  /*17420*/  SHFL.IDX P6, R14, R13, R12, R11 ;  /* 0x0000000c0d0e7389 */ /* 0x00006400000c000b */
[----:B01----:R-:W-:Y:S01]  /*17430*/  ENDCOLLECTIVE ;  /* 0x000000000000791b */ /* 0x003fe20003800000 */
.L_x_6010:
        /* <DEDUP_REMOVED lines=12> */
.L_x_6011:
[----:B------:R-:W-:Y:S02]  /*17500*/  IMAD.MOV.U32 R13, RZ, RZ, R10 ;  /* 0x000000ffff0d7224 */ /* 0x000fe400078e000a */
[----:B------:R-:W-:Y:S01]  /*17510*/  IMAD.MOV.U32 R12, RZ, RZ, RZ ;  /* 0x000000ffff0c7224 */ /* 0x000fe200078e00ff */
[----:B------:R-:W-:-:S13]  /*17520*/  IADD3 R2, P0, R37, R14, RZ ;  /* 0x0000000e25027210 */ /* 0x000fda0007f1e0ff */
[----:B------:R-:W-:Y:S05]  /*17530*/  WARPSYNC.COLLECTIVE R15, `(.L_x_6012) ;  /* 0x000000000f087348 */ /* 0x000fea0003c00000 */
[----:B------:R0:W1:Y:S02]  /*17540*/  SHFL.IDX P6, R14, R13, R12, R11 ;  /* 0x0000000c0d0e7389 */ /* 0x00006400000c000b */
[----:B01----:R-:W-:Y:S01]  /*17550*/  ENDCOLLECTIVE ;  /* 0x000000000000791b */ /* 0x003fe20003800000 */
.L_x_6012:
        /* <DEDUP_REMOVED lines=12> */
.L_x_6013:
[----:B------:R-:W-:Y:S05]  /*17620*/  BRA `(.L_x_6014) ;  /* 0xffffffb8007c7947 */ /* 0x000fea000383ffff */
.L_x_5915:
[----:B0-----:R0:W4:Y:S02]  /*17630*/  SYNCS.PHASECHK.TRANS64.TRYWAIT P1, [R2+URZ+0x33470], R3 ;  /* 0x03347003020075a7 */ /* 0x001124000802017f */
[----:B----4-:R-:W-:Y:S05]  /*17640*/  @!P1 NANOSLEEP.SYNCS 0x989680 ;  /* 0x009896800000995d */ /* 0x010fea0003900000 */
[----:B------:R-:W4:Y:S02]  /*17650*/  @!P1 SYNCS.PHASECHK.TRANS64 P1, [R2+URZ+0x33470], R3 ;  /* 0x03347003020095a7 */ /* 0x000f24000802007f */
[----:B----4-:R-:W-:Y:S05]  /*17660*/  @!P1 BRA `(.L_x_5915) ;  /* 0xfffffffc00f09947 */ /* 0x010fea000383ffff */
[----:B------:R-:W-:Y:S05]  /*17670*/  BRA `(.L_x_6015) ;  /* 0xffffffb800e87947 */ /* 0x000fea000383ffff */
.L_x_5917:
[----:B0-----:R0:W4:Y:S02]  /*17680*/  SYNCS.PHASECHK.TRANS64.TRYWAIT P1, [R2+URZ+0x33460], R3 ;  /* 0x03346003020075a7 */ /* 0x001124000802017f */
[----:B----4-:R-:W-:Y:S05]  /*17690*/  @!P1 NANOSLEEP.SYNCS 0x989680 ;  /* 0x009896800000995d */ /* 0x010fea0003900000 */
[----:B------:R-:W4:Y:S02]  /*176a0*/  @!P1 SYNCS.PHASECHK.TRANS64 P1, [R2+URZ+0x33460], R3 ;  /* 0x03346003020095a7 */ /* 0x000f24000802007f */
[----:B----4-:R-:W-:Y:S05]  /*176b0*/  @!P1 BRA `(.L_x_5917) ;  /* 0xfffffffc00f09947 */ /* 0x010fea000383ffff */
[----:B------:R-:W-:Y:S05]  /*176c0*/  BRA `(.L_x_6016) ;  /* 0xffffffb800f87947 */ /* 0x000fea000383ffff */
.L_x_5925:
[----:B0-----:R0:W1:Y:S02]  /*176d0*/  SYNCS.PHASECHK.TRANS64.TRYWAIT P2, [R2+URZ+0x33470], R3 ;  /* 0x03347003020075a7 */ /* 0x001064000804017f */
[----:B-1----:R-:W-:Y:S05]  /*176e0*/  @!P2 NANOSLEEP.SYNCS 0x989680 ;  /* 0x009896800000a95d */ /* 0x002fea0003900000 */
[----:B------:R-:W1:Y:S02]  /*176f0*/  @!P2 SYNCS.PHASECHK.TRANS64 P2, [R2+URZ+0x33470], R3 ;  /* 0x033470030200a5a7 */ /* 0x000e64000804007f */
[----:B-1----:R-:W-:Y:S05]  /*17700*/  @!P2 BRA `(.L_x_5925) ;  /* 0xfffffffc00f0a947 */ /* 0x002fea000383ffff */
[----:B------:R-:W-:Y:S05]  /*17710*/  BRA `(.L_x_6017) ;  /* 0xffffffc800407947 */ /* 0x000fea000383ffff */
.L_x_5927:
[----:B0-----:R0:W1:Y:S02]  /*17720*/  SYNCS.PHASECHK.TRANS64.TRYWAIT P2, [R2+URZ+0x33460], R3 ;  /* 0x03346003020075a7 */ /* 0x001064000804017f */
[----:B-1----:R-:W-:Y:S05]  /*17730*/  @!P2 NANOSLEEP.SYNCS 0x989680 ;  /* 0x009896800000a95d */ /* 0x002fea0003900000 */
[----:B------:R-:W1:Y:S02]  /*17740*/  @!P2 SYNCS.PHASECHK.TRANS64 P2, [R2+URZ+0x33460], R3 ;  /* 0x033460030200a5a7 */ /* 0x000e64000804007f */
[----:B-1----:R-:W-:Y:S05]  /*17750*/  @!P2 BRA `(.L_x_5927) ;  /* 0xfffffffc00f0a947 */ /* 0x002fea000383ffff */
[----:B------:R-:W-:Y:S05]  /*17760*/  BRA `(.L_x_6018) ;  /* 0xffffffc800507947 */ /* 0x000fea000383ffff */
.L_x_5934:
[----:B0-----:R0:W1:Y:S02]  /*17770*/  SYNCS.PHASECHK.TRANS64.TRYWAIT P0, [R4+URZ+0x33420], R0 ;  /* 0x03342000040075a7 */ /* 0x001064000800017f */
[----:B-1----:R-:W-:Y:S05]  /*17780*/  @!P0 NANOSLEEP.SYNCS 0x989680 ;  /* 0x009896800000895d */ /* 0x002fea0003900000 */
[----:B------:R-:W1:Y:S02]  /*17790*/  @!P0 SYNCS.PHASECHK.TRANS64 P0, [R4+URZ+0x33420], R0 ;  /* 0x03342000040085a7 */ /* 0x000e64000800007f */
[----:B-1----:R-:W-:Y:S05]  /*177a0*/  @!P0 BRA `(.L_x_5934) ;  /* 0xfffffffc00f08947 */ /* 0x002fea000383ffff */
[----:B------:R-:W-:Y:S05]  /*177b0*/  BRA `(.L_x_6019) ;  /* 0xffffffd400d07947 */ /* 0x000fea000383ffff */
.L_x_5935:
        /* <DEDUP_REMOVED lines=11> */
.L_x_6021:
[----:B------:R-:W-:Y:S05]  /*17870*/  BSYNC B0 ;  /* 0x0000000000007941 */ /* 0x000fea0003800000 */
.L_x_6020:
[----:B------:R-:W-:Y:S05]  /*17880*/  BRA `(.L_x_6022) ;  /* 0xffffffd400b87947 */ /* 0x000fea000383ffff */
.L_x_5938:
[----:B------:R-:W-:Y:S01]  /*17890*/  BSSY B1, `(.L_x_6023) ;  /* 0x0000006000017945 */ /* 0x000fe20003800000 */
[----:B------:R-:W-:-:S07]  /*178a0*/  IMAD.MOV.U32 R15, RZ, RZ, -0x1 ;  /* 0xffffffffff0f7424 */ /* 0x000fce00078e00ff */
[----:B0-----:R-:W-:Y:S05]  /*178b0*/  WARPSYNC.COLLECTIVE R15, `(.L_x_6024) ;  /* 0x000000000f0c7348 */ /* 0x001fea0003c00000 */
[----:B------:R-:W-:Y:S02]  /*178c0*/  ELECT P6, UR62, PT ;  /* 0x00000000003e782f */ /* 0x000fe400038c0000 */
[----:B------:R-:W-:Y:S01]  /*178d0*/  MOV R14, UR62 ;  /* 0x0000003e000e7c02 */ /* 0x000fe20008000f00 */
[----:B0-----:R-:W-:Y:S10]  /*178e0*/  ENDCOLLECTIVE ;  /* 0x000000000000791b */ /* 0x001ff40003800000 */
.L_x_6024:
[----:B------:R-:W-:Y:S05]  /*178f0*/  BSYNC B1 ;  /* 0x0000000000017941 */ /* 0x000fea0003800000 */
.L_x_6023:
[----:B------:R-:W-:Y:S05]  /*17900*/  BRA `(.L_x_6025) ;  /* 0xffffffd400b07947 */ /* 0x000fea000383ffff */
.L_x_5940:
[----:B0-----:R0:W1:Y:S02]  /*17910*/  SYNCS.PHASECHK.TRANS64.TRYWAIT P1, [R5+URZ+0x33440], R0 ;  /* 0x03344000050075a7 */ /* 0x001064000802017f */
[----:B-1----:R-:W-:Y:S05]  /*17920*/  @!P1 NANOSLEEP.SYNCS 0x989680 ;  /* 0x009896800000995d */ /* 0x002fea0003900000 */
[----:B------:R-:W1:Y:S02]  /*17930*/  @!P1 SYNCS.PHASECHK.TRANS64 P1, [R5+URZ+0x33440], R0 ;  /* 0x03344000050095a7 */ /* 0x000e64000802007f */
[----:B-1----:R-:W-:Y:S05]  /*17940*/  @!P1 BRA `(.L_x_5940) ;  /* 0xfffffffc00f09947 */ /* 0x002fea000383ffff */
[----:B------:R-:W-:Y:S05]  /*17950*/  BRA `(.L_x_6026) ;  /* 0xffffffd400d07947 */ /* 0x000fea000383ffff */
.L_x_5942:
[----:B-1----:R1:W2:Y:S02]  /*17960*/  SYNCS.PHASECHK.TRANS64.TRYWAIT P1, [R31+URZ+0x33440], R2 ;  /* 0x033440021f0075a7 */ /* 0x0022a4000802017f */
[----:B--2---:R-:W-:Y:S05]  /*17970*/  @!P1 NANOSLEEP.SYNCS 0x989680 ;  /* 0x009896800000995d */ /* 0x004fea0003900000 */
[----:B------:R-:W2:Y:S02]  /*17980*/  @!P1 SYNCS.PHASECHK.TRANS64 P1, [R31+URZ+0x33440], R2 ;  /* 0x033440021f0095a7 */ /* 0x000ea4000802007f */
[----:B--2---:R-:W-:Y:S05]  /*17990*/  @!P1 BRA `(.L_x_5942) ;  /* 0xfffffffc00f09947 */ /* 0x004fea000383ffff */
[----:B------:R-:W-:Y:S05]  /*179a0*/  BRA `(.L_x_6027) ;  /* 0xffffffd400dc7947 */ /* 0x000fea000383ffff */
.L_x_5944:
[----:B--2---:R2:W3:Y:S02]  /*179b0*/  SYNCS.PHASECHK.TRANS64.TRYWAIT P1, [R5+URZ+0x33460], R0 ;  /* 0x03346000050075a7 */ /* 0x0044e4000802017f */
[----:B---3--:R-:W-:Y:S05]  /*179c0*/  @!P1 NANOSLEEP.SYNCS 0x989680 ;  /* 0x009896800000995d */ /* 0x008fea0003900000 */
[----:B------:R-:W3:Y:S02]  /*179d0*/  @!P1 SYNCS.PHASECHK.TRANS64 P1, [R5+URZ+0x33460], R0 ;  /* 0x03346000050095a7 */ /* 0x000ee4000802007f */
[----:B---3--:R-:W-:Y:S05]  /*179e0*/  @!P1 BRA `(.L_x_5944) ;  /* 0xfffffffc00f09947 */ /* 0x008fea000383ffff */
[----:B------:R-:W-:Y:S05]  /*179f0*/  BRA `(.L_x_6028) ;  /* 0xffffffd400d87947 */ /* 0x000fea000383ffff */
.L_x_5946:
[----:B---3--:R3:W4:Y:S02]  /*17a00*/  SYNCS.PHASECHK.TRANS64.TRYWAIT P1, [R31+URZ+0x33460], R2 ;  /* 0x033460021f0075a7 */ /* 0x008724000802017f */
[----:B----4-:R-:W-:Y:S05]  /*17a10*/  @!P1 NANOSLEEP.SYNCS 0x989680 ;  /* 0x009896800000995d */ /* 0x010fea0003900000 */
[----:B------:R-:W4:Y:S02]  /*17a20*/  @!P1 SYNCS.PHASECHK.TRANS64 P1, [R31+URZ+0x33460], R2 ;  /* 0x033460021f0095a7 */ /* 0x000f24000802007f */
[----:B----4-:R-:W-:Y:S05]  /*17a30*/  @!P1 BRA `(.L_x_5946) ;  /* 0xfffffffc00f09947 */ /* 0x010fea000383ffff */
[----:B------:R-:W-:Y:S05]  /*17a40*/  BRA `(.L_x_6029) ;  /* 0xffffffd400d47947 */ /* 0x000fea000383ffff */
.L_x_5948:
[----:B----4-:R4:W0:Y:S02]  /*17a50*/  SYNCS.PHASECHK.TRANS64.TRYWAIT P1, [R5+URZ+0x33480], R0 ;  /* 0x03348000050075a7 */ /* 0x010824000802017f */
[----:B0-----:R-:W-:Y:S05]  /*17a60*/  @!P1 NANOSLEEP.SYNCS 0x989680 ;  /* 0x009896800000995d */ /* 0x001fea0003900000 */
[----:B------:R-:W0:Y:S02]  /*17a70*/  @!P1 SYNCS.PHASECHK.TRANS64 P1, [R5+URZ+0x33480], R0 ;  /* 0x03348000050095a7 */ /* 0x000e24000802007f */
[----:B0-----:R-:W-:Y:S05]  /*17a80*/  @!P1 BRA `(.L_x_5948) ;  /* 0xfffffffc00f09947 */ /* 0x001fea000383ffff */
[----:B------:R-:W-:Y:S05]  /*17a90*/  BRA `(.L_x_6030) ;  /* 0xffffffd400d07947 */ /* 0x000fea000383ffff */
.L_x_6031:
        /* <DEDUP_REMOVED lines=14> */
.L_x_15840:


//--------------------- .text._ZN7cutlass13device_kernelIN5flash11enable_sm90INS1_16FlashAttnFwdSm90INS1_25CollectiveMainloopFwdSm90ILi2EN4cute5tupleIJNS5_1CILi1EEES8_S8_EEENS6_IJNS7_ILi128EEENS7_ILi160EEENS7_ILi192EEEEEELi192ENS_12float_e4m3_tEfNS_4arch4Sm90ELb1ELb0ELb0ELb1ELb1ELb0ELb0ELb1ELb1ELb1ELb0ELb0EEENS1_21CollectiveEpilogueFwdINS6_IJSA_SC_SB_EEES9_NS_10bfloat16_tESG_Li256ELb1ELb1ELb0ELb1EEENS1_36VarlenDynamicPersistentTileSchedulerILi128ELi160ELi256ELi128ELb0ELb1ELb1ELb1ELb1ELb1EEEEEEEEEvNT_6ParamsE --------------------------
	.section	.text._ZN7cutlass13device_kernelIN5flash11enable_sm90INS1_16FlashAttnFwdSm90INS1_25CollectiveMainloopFwdSm90ILi2EN4cute5tupleIJNS5_1CILi1EEES8_S8_EEENS6_IJNS7_ILi128EEENS7_ILi160EEENS7_ILi192EEEEEELi192ENS_12float_e4m3_tEfNS_4arch4Sm90ELb1ELb0ELb0ELb1ELb1ELb0ELb0ELb1ELb1ELb1ELb0ELb0EEENS1_21CollectiveEpilogueFwdINS6_IJSA_SC_SB_EEES9_NS_10bfloat16_tESG_Li256ELb1ELb1ELb0ELb1EEENS1_36VarlenDynamicPersistentTileSchedulerILi128ELi160ELi256ELi128ELb0ELb1ELb1ELb1ELb1ELb1EEEEEEEEEvNT_6ParamsE,"ax",@progbits
	.align	128
.text._ZN7cutlass13device_kernelIN5flash11enable_sm90INS1_16FlashAttnFwdSm90INS1_25CollectiveMainloopFwdSm90ILi2EN4cute5tupleIJNS5_1CILi1EEES8_S8_EEENS6_IJNS7_ILi128EEENS7_ILi160EEENS7_ILi192EEEEEELi192ENS_12float_e4m3_tEfNS_4arch4Sm90ELb1ELb0ELb0ELb1ELb1ELb0ELb0ELb1ELb1ELb1ELb0ELb0EEENS1_21CollectiveEpilogueFwdINS6_IJSA_SC_SB_EEES9_NS_10bfloat16_tESG_Li256ELb1ELb1ELb0ELb1EEENS1_36VarlenDynamicPersistentTileSchedulerILi128ELi160ELi256ELi128ELb0ELb1ELb1ELb1ELb1ELb1EEEEEEEEEvNT_6ParamsE:
        .type           _ZN7cutlass13device_kernelIN5flash11enable_sm90INS1_16FlashAttnFwdSm90INS1_25CollectiveMainloopFwdSm90ILi2EN4cute5tupleIJNS5_1CILi1EEES8_S8_EEENS6_IJNS7_ILi128EEENS7_ILi160EEENS7_ILi192EEEEEELi192ENS_12float_e4m3_tEfNS_4arch4Sm90ELb1ELb0ELb0ELb1ELb1ELb0ELb0ELb1ELb1ELb1ELb0ELb0EEENS1_21CollectiveEpilogueFwdINS6_IJSA_SC_SB_EEES9_NS_10bfloat16_tESG_Li256ELb1ELb1ELb0ELb1EEENS1_36VarlenDynamicPersistentTileSchedulerILi128ELi160ELi256ELi128ELb0ELb1ELb1ELb1ELb1ELb1EEEEEEEEEvNT_6ParamsE,@function
        .size           _ZN7cutlass13device_kernelIN5flash11enable_sm90INS1_16FlashAttnFwdSm90INS1_25CollectiveMainloopFwdSm90ILi2EN4cute5tupleIJNS5_1CILi1EEES8_S8_EEENS6_IJNS7_ILi128EEENS7_ILi160EEENS7_ILi192EEEEEELi192ENS_12float_e4m3_tEfNS_4arch4Sm90ELb1ELb0ELb0ELb1ELb1ELb0ELb0ELb1ELb1ELb1ELb0ELb0EEENS1_21CollectiveEpilogueFwdINS6_IJSA_SC_SB_EEES9_NS_10bfloat16_tESG_Li256ELb1ELb1ELb0ELb1EEENS1_36VarlenDynamicPersistentTileSchedulerILi128ELi160ELi256ELi128ELb0ELb1ELb1ELb1ELb1ELb1EEEEEEEEEvNT_6ParamsE,(.L_x_15841 - _ZN7cutlass13device_kernelIN5flash11enable_sm90INS1_16FlashAttnFwdSm90INS1_25CollectiveMainloopFwdSm90ILi2EN4cute5tupleIJNS5_1CILi1EEES8_S8_EEENS6_IJNS7_ILi128EEENS7_ILi160EEENS7_ILi192EEEEEELi192ENS_12float_e4m3_tEfNS_4arch4Sm90ELb1ELb0ELb0ELb1ELb1ELb0ELb0ELb1ELb1ELb1ELb0ELb0EEENS1_21CollectiveEpilogueFwdINS6_IJSA_SC_SB_EEES9_NS_10bfloat16_tESG_Li256ELb1ELb1ELb0ELb1EEENS1_36VarlenDynamicPersistentTileSchedulerILi128ELi160ELi256ELi128ELb0ELb1ELb1ELb1ELb1ELb1EEEEEEEEEvNT_6ParamsE)
        .other          _ZN7cutlass13device_kernelIN5flash11enable_sm90INS1_16FlashAttnFwdSm90INS1_25CollectiveMainloopFwdSm90ILi2EN4cute5tupleIJNS5_1CILi1EEES8_S8_EEENS6_IJNS7_ILi128EEENS7_ILi160EEENS7_ILi192EEEEEELi192ENS_12float_e4m3_tEfNS_4arch4Sm90ELb1ELb0ELb0ELb1ELb1ELb0ELb0ELb1ELb1ELb1ELb0ELb0EEENS1_21CollectiveEpilogueFwdINS6_IJSA_SC_SB_EEES9_NS_10bfloat16_tESG_Li256ELb1ELb1ELb0ELb1EEENS1_36VarlenDynamicPersistentTileSchedulerILi128ELi160ELi256ELi128ELb0ELb1ELb1ELb1ELb1ELb1EEEEEEEEEvNT_6ParamsE,@"STO_CUDA_ENTRY STV_DEFAULT"
_ZN7cutlass13device_kernelIN5flash11enable_sm90INS1_16FlashAttnFwdSm90INS1_25CollectiveMainloopFwdSm90ILi2EN4cute5tupleIJNS5_1CILi1EEES8_S8_EEENS6_IJNS7_ILi128EEENS7_ILi160EEENS7_ILi192EEEEEELi192ENS_12float_e4m3_tEfNS_4arch4Sm90ELb1ELb0ELb0ELb1ELb1ELb0ELb0ELb1ELb1ELb1ELb0ELb0EEENS1_21CollectiveEpilogueFwdINS6_IJSA_SC_SB_EEES9_NS_10bfloat16_tESG_Li256ELb1ELb1ELb0ELb1EEENS1_36VarlenDynamicPersistentTileSchedulerILi128ELi160ELi256ELi128ELb0ELb1ELb1ELb1ELb1ELb1EEEEEEEEEvNT_6ParamsE:
        /* <DEDUP_REMOVED lines=45> */
.L_x_6032:
        /* <DEDUP_REMOVED lines=22> */
.L_x_6033:
        /* <DEDUP_REMOVED lines=18> */
.L_x_6034:
        /* <DEDUP_REMOVED lines=22> */
.L_x_6035:
        /* <DEDUP_REMOVED lines=24> */
.L_x_6036:
        /* <DEDUP_REMOVED lines=8> */
.L_x_6038:
        /* <DEDUP_REMOVED lines=25> */
[----:B------:R-:W-:Y:S02]  /*0a40*/  UMOV UR45, URZ ;  /* 0x0000003f002d7c82 */ /* 0x000fe40008000000 */
        /* <DEDUP_REMOVED lines=49> */
.L_x_6098:
[----:B012---:R-:W0:Y:S01]  /*0d60*/  LDC.64 R2, c[0x0][0xc88] ;  /* 0x00032200ff027b82 */ /* 0x007e220000000a00 */
[----:B------:R-:W-:Y:S01]  /*0d70*/  ULDC.64 UR6, c[0x0][0xa28] ;  /* 0x00028a0000067ab9 */ /* 0x000fe20000000a00 */
[----:B------:R-:W-:Y:S01]  /*0d80*/  ULDC.64 UR8, c[0x0][0xa18] ;  /* 0x0002860000087ab9 */ /* 0x000fe20000000a00 */
[----:B------:R-:W-:Y:S01]  /*0d90*/  ULDC UR4, c[0x0][0x424] ;  /* 0x0001090000047ab9 */ /* 0x000fe20000000800 */
[----:B0-----:R-:W-:-:S06]  /*0da0*/  IMAD.WIDE R2, R63, 0x4, R2 ;  /* 0x000000043f027825 */ /* 0x001fcc00078e0202 */
        /* <DEDUP_REMOVED lines=46> */
.L_x_6039:
        /* <DEDUP_REMOVED lines=9> */
.L_x_6040:
        /* <DEDUP_REMOVED lines=13> */
.L_x_6041:
        /* <DEDUP_REMOVED lines=44> */
[----:B------:R-:W2:Y:S01]  /*14b0*/  @P1 LDG.E R0, desc[UR54][R6.64] ;  /* 0x0000003606001981 */ /* 0x000ea2000c1e1900 */
        /* <DEDUP_REMOVED lines=9> */
[----:B------:R-:W-:Y:S02]  /*1550*/  CS2R R110, SRZ ;  /* 0x00000000006e7805 */ /* 0x000fe4000001ff00 */
[----:B------:R-:W-:Y:S01]  /*1560*/  CS2R R10, SRZ ;  /* 0x00000000000a7805 */ /* 0x000fe2000001ff00 */
        /* <DEDUP_REMOVED lines=43> */
[----:B------:R-:W-:Y:S02]  /*1820*/  IMAD.MOV.U32 R96, RZ, RZ, RZ ;  /* 0x000000ffff607224 */ /* 0x000fe400078e00ff */
[----:B------:R-:W-:Y:S02]  /*1830*/  IMAD.MOV.U32 R133, RZ, RZ, RZ ;  /* 0x000000ffff857224 */ /* 0x000fe400078e00ff */
[----:B--2---:R-:W-:Y:S01]  /*1840*/  FMUL.FTZ R0, R5, R0 ;  /* 0x0000000005007220 */ /* 0x004fe20000410000 */
[----:B------:R-:W-:-:S03]  /*1850*/  CS2R R4, SRZ ;  /* 0x0000000000047805 */ /* 0x000fc6000001ff00 */
[----:B------:R-:W-:Y:S01]  /*1860*/  FMUL.FTZ R0, R0, UR6 ;  /* 0x0000000600007c20 */ /* 0x000fe20008410000 */
[----:B------:R-:W-:-:S04]  /*1870*/  UIADD3 UR6, UR38, 0x7f, URZ ;  /* 0x0000007f26067890 */ /* 0x000fc8000fffe03f */
[----:B------:R-:W-:Y:S01]  /*1880*/  UIMAD.WIDE.U32 UR4, UR6, UR4, URZ ;  /* 0x00000004060472a5 */ /* 0x000fe2000f8e003f */
[----:B------:R-:W-:Y:S01]  /*1890*/  R2UR UR39, R0 ;  /* 0x00000000002772ca */ /* 0x000fe200000e0000 */
[----:B------:R-:W-:Y:S02]  /*18a0*/  UIADD3 UR4, UR51, 0x9f, URZ ;  /* 0x0000009f33047890 */ /* 0x000fe4000fffe03f */
        /* <DEDUP_REMOVED lines=44> */
.L_x_6043:
        /* <DEDUP_REMOVED lines=9> */
.L_x_6202:
[----:B------:R-:W-:Y:S05]  /*1c00*/  @!P0 BRA `(.L_x_6045) ;  /* 0x0000000000048947 */ /* 0x000fea0003800000 */
[----:B------:R-:W-:Y:S01]  /*1c10*/  BPT.TRAP 0x1 ;  /* 0x000000040000795c */ /* 0x000fe20000300000 */
.L_x_6045:
[----:B0-----:R-:W-:Y:S02]  /*1c20*/  IMAD.U32 R3, RZ, RZ, UR45 ;  /* 0x0000002dff037e24 */ /* 0x001fe4000f8e00ff */
[----:B------:R-:W-:-:S03]  /*1c30*/  IMAD.U32 R0, RZ, RZ, UR46 ;  /* 0x0000002eff007e24 */ /* 0x000fc6000f8e00ff */
[----:B------:R-:W-:Y:S02]  /*1c40*/  LEA R3, R3, UR41, 0x3 ;  /* 0x0000002903037c11 */ /* 0x000fe4000f8e18ff */
[----:B------:R-:W-:-:S04]  /*1c50*/  SHF.L.U32 R0, R0, 0x1f, RZ ;  /* 0x0000001f00007819 */ /* 0x000fc800000006ff */
[----:B------:R0:W1:Y:S01]  /*1c60*/  SYNCS.PHASECHK.TRANS64.TRYWAIT P1, [R3+URZ+0x33430], R0 ;  /* 0x03343000030075a7 */ /* 0x000062000802017f */
[----:B------:R-:W-:Y:S05]  /*1c70*/  @!P0 BRA `(.L_x_6046) ;  /* 0x0000000000048947 */ /* 0x000fea0003800000 */
[----:B------:R-:W-:Y:S01]  /*1c80*/  BPT.TRAP 0x1 ;  /* 0x000000040000795c */ /* 0x000fe20000300000 */
.L_x_6046:
[----:B-1----:R-:W-:Y:S05]  /*1c90*/  @P1 BRA `(.L_x_6047) ;  /* 0x0000000000081947 */ /* 0x002fea0003800000 */
[----:B------:R-:W1:Y:S02]  /*1ca0*/  SYNCS.PHASECHK.TRANS64.TRYWAIT P1, [R3+URZ+0x33430], R0 ;  /* 0x03343000030075a7 */ /* 0x000e64000802017f */
[----:B-1----:R-:W-:Y:S05]  /*1cb0*/  @!P1 BRA `(.L_x_6048) ;  /* 0x0000015000b09947 */ /* 0x002fea0003800000 */
.L_x_6047:
        /* <DEDUP_REMOVED lines=204> */
.L_x_6049:
[----:B------:R-:W-:Y:S01]  /*2980*/  UISETP.NE.AND UP0, UPT, UR53, URZ, UPT ;  /* 0x0000003f3500728c */ /* 0x000fe2000bf05270 */
[----:B------:R-:W-:Y:S01]  /*2990*/  VIADD R2, R18, UR38 ;  /* 0x0000002612027c36 */ /* 0x000fe20008000000 */
[----:B------:R-:W-:Y:S01]  /*29a0*/  UMOV UR7, 0xffffff60 ;  /* 0xffffff6000077882 */ /* 0x000fe20000000000 */
[----:B------:R-:W-:Y:S01]  /*29b0*/  IMAD.U32 R13, RZ, RZ, UR52 ;  /* 0x00000034ff0d7e24 */ /* 0x000fe2000f8e00ff */
[----:B------:R-:W-:Y:S01]  /*29c0*/  UIMAD UR7, UR56, UR7, 0xa1 ;  /* 0x000000a1380774a4 */ /* 0x000fe2000f8e0207 */
[----:B------:R-:W-:Y:S01]  /*29d0*/  IMAD.U32 R119, RZ, RZ, UR39 ;  /* 0x00000027ff777e24 */ /* 0x000fe2000f8e00ff */
[----:B------:R-:W-:Y:S01]  /*29e0*/  PLOP3.LUT P1, PT, PT, PT, UP0, 0x80, 0x0 ;  /* 0x000000000000781c */ /* 0x000fe20003f2f008 */
[----:B------:R-:W-:Y:S01]  /*29f0*/  UMOV UR10, UR38 ;  /* 0x00000026000a7c82 */ /* 0x000fe20008000000 */
[----:B------:R-:W-:Y:S01]  /*2a00*/  PLOP3.LUT P2, PT, PT, PT, UP0, 0x80, 0x0 ;  /* 0x000000000000781c */ /* 0x000fe20003f4f008 */
[----:B------:R-:W-:Y:S01]  /*2a10*/  UIADD3 UR58, UR56, -0x2, URZ ;  /* 0xfffffffe383a7890 */ /* 0x000fe2000fffe03f */
[----:B------:R-:W-:Y:S01]  /*2a20*/  R2UR UR11, R3 ;  /* 0x00000000030b72ca */ /* 0x000fe200000e0000 */
[----:B------:R-:W-:Y:S01]  /*2a30*/  @UP0 ULDC UR6, c[0x0][0x44c] ;  /* 0x0001130000060ab9 */ /* 0x000fe20000000800 */
[----:B------:R-:W-:-:S07]  /*2a40*/  @UP0 ULDC UR14, c[0x0][0x450] ;  /* 0x00011400000e0ab9 */ /* 0x000fce0000000800 */
[----:B01----:R-:W-:Y:S01]  /*2a50*/  @P1 IMAD.HI.U32 R0, R2, UR6, RZ ;  /* 0x0000000602001c27 */ /* 0x003fe2000f8e00ff */
[----:B------:R-:W-:-:S04]  /*2a60*/  @UP0 ULDC UR6, c[0x0][0x450] ;  /* 0x0001140000060ab9 */ /* 0x000fc80000000800 */
[----:B------:R-:W-:Y:S01]  /*2a70*/  @P2 SHF.R.U32.HI R2, RZ, UR6, R0 ;  /* 0x00000006ff022c19 */ /* 0x000fe20008011600 */
[----:B------:R-:W-:Y:S01]  /*2a80*/  UIMAD UR6, UR56, -0xa0, UR51 ;  /* 0xffffff60380678a4 */ /* 0x000fe2000f8e0233 */
[----:B------:R-:W-:-:S03]  /*2a90*/  IMAD.U32 R0, RZ, RZ, UR7 ;  /* 0x00000007ff007e24 */ /* 0x000fc6000f8e00ff */
[----:B------:R-:W0:Y:S01]  /*2aa0*/  SHFL.IDX PT, R4, R2, 0x1, 0x1c1f ;  /* 0x003c1f0002047f89 */ /* 0x000e2200000e0000 */
[----:B------:R-:W-:Y:S01]  /*2ab0*/  UIADD3 UR6, UR6, 0xa0, URZ ;  /* 0x000000a006067890 */ /* 0x000fe2000fffe03f */
[----:B------:R-:W-:Y:S02]  /*2ac0*/  IMAD R0, R17, -0x2, R0 ;  /* 0xfffffffe11007824 */ /* 0x000fe400078e0200 */
[----:B------:R-:W1:Y:S03]  /*2ad0*/  SHFL.IDX PT, R2, R2, RZ, 0x1c1f ;  /* 0x001c1fff02027589 */ /* 0x000e6600000e0000 */
[----:B------:R-:W-:Y:S01]  /*2ae0*/  IMAD.U32 R10, RZ, RZ, UR6 ;  /* 0x00000006ff0a7e24 */ /* 0x000fe2000f8e00ff */
[----:B------:R-:W-:Y:S01]  /*2af0*/  IADD3 R13, -R13, UR51, R0 ;  /* 0x000000330d0d7c10 */ /* 0x000fe2000fffe100 */
[----:B------:R-:W-:Y:S02]  /*2b00*/  @UP0 ULDC UR6, c[0x0][0x44c] ;  /* 0x0001130000060ab9 */ /* 0x000fe40000000800 */
[----:B------:R-:W-:Y:S01]  /*2b10*/  IMAD R10, R17, -0x2, R10 ;  /* 0xfffffffe110a7824 */ /* 0x000fe200078e020a */
[----:B------:R-:W-:-:S04]  /*2b20*/  UIMAD.WIDE.U32 UR6, UR38, UR6, URZ ;  /* 0x00000006260672a5 */ /* 0x000fc8000f8e003f */
[----:B------:R-:W-:-:S04]  /*2b30*/  @UP0 USHF.R.U32.HI UR10, URZ, UR14, UR7 ;  /* 0x0000000e3f0a0299 */ /* 0x000fc80008011607 */
[----:B------:R-:W-:Y:S01]  /*2b40*/  UIADD3 UR6, UR10, UR51, -UR52 ;  /* 0x000000330a067290 */ /* 0x000fe2000fffe834 */
[----:B0-----:R-:W-:-:S03]  /*2b50*/  VIADDMNMX R4, R4, R13, R10, PT ;  /* 0x0000000d04047246 */ /* 0x001fc6000380010a */
        /* <DEDUP_REMOVED lines=125> */
[----:B------:R-:W-:Y:S02]  /*3330*/  FSEL R39, R39, -INF , P1 ;  /* 0xff80000027277808 */ /* 0x000fe40000800000 */
[----:B------:R-:W-:Y:S02]  /*3340*/  FMNMX.FTZ R0, R5, R0, !PT ;  /* 0x0000000005007209 */ /* 0x000fe40007810000 */
[----:B-1----:R-:W-:Y:S02]  /*3350*/  VIADDMNMX R90, R2, R13, R10, PT ;  /* 0x0000000d025a7246 */ /* 0x002fe4000380010a */
[----:B------:R-:W-:Y:S02]  /*3360*/  FMNMX.FTZ R8, R39, R0, !PT ;  /* 0x0000000027087209 */ /* 0x000fe40007810000 */
[C---:B------:R-:W-:Y:S02]  /*3370*/  ISETP.GT.AND P2, PT, R90.reuse, 0x1, PT ;  /* 0x000000015a00780c */ /* 0x040fe40003f44270 */
[----:B------:R-:W-:Y:S01]  /*3380*/  ISETP.GT.AND P3, PT, R90, 0x8, PT ;  /* 0x000000085a00780c */ /* 0x000fe20003f64270 */
[----:B------:R-:W0:Y:S01]  /*3390*/  SHFL.BFLY PT, R59, R8, 0x2, 0x1f ;  /* 0x0c401f00083b7f89 */ /* 0x000e2200000e0000 */
[----:B------:R-:W-:-:S02]  /*33a0*/  FSEL R89, R89, -INF , P2 ;  /* 0xff80000059597808 */ /* 0x000fc40001000000 */
[----:B------:R-:W-:Y:S02]  /*33b0*/  FSEL R92, R92, -INF , P3 ;  /* 0xff8000005c5c7808 */ /* 0x000fe40001800000 */
[----:B------:R-:W-:-:S04]  /*33c0*/  ISETP.GT.AND P2, PT, R90, 0x10, PT ;  /* 0x000000105a00780c */ /* 0x000fc80003f44270 */
[----:B------:R-:W-:Y:S02]  /*33d0*/  FSEL R96, R96, -INF , P2 ;  /* 0xff80000060607808 */ /* 0x000fe40001000000 */
[----:B------:R-:W-:-:S04]  /*33e0*/  ISETP.GT.AND P2, PT, R90, 0x18, PT ;  /* 0x000000185a00780c */ /* 0x000fc80003f44270 */
[----:B------:R-:W-:Y:S02]  /*33f0*/  FSEL R100, R100, -INF , P2 ;  /* 0xff80000064647808 */ /* 0x000fe40001000000 */
[----:B------:R-:W-:-:S04]  /*3400*/  ISETP.GT.AND P2, PT, R90, 0x21, PT ;  /* 0x000000215a00780c */ /* 0x000fc80003f44270 */
[----:B------:R-:W-:Y:S02]  /*3410*/  FSEL R73, R73, -INF , P2 ;  /* 0xff80000049497808 */ /* 0x000fe40001000000 */
[----:B------:R-:W-:Y:S02]  /*3420*/  ISETP.GT.AND P2, PT, R90, 0x29, PT ;  /* 0x000000295a00780c */ /* 0x000fe40003f44270 */
[----:B0-----:R-:W-:Y:S02]  /*3430*/  FMNMX.FTZ R59, R8, R59, !PT ;  /* 0x0000003b083b7209 */ /* 0x001fe40007810000 */
[----:B------:R-:W-:Y:S02]  /*3440*/  FSEL R77, R77, -INF , P2 ;  /* 0xff8000004d4d7808 */ /* 0x000fe40001000000 */
[----:B------:R-:W-:Y:S01]  /*3450*/  ISETP.GT.AND P2, PT, R90, 0x31, PT ;  /* 0x000000315a00780c */ /* 0x000fe20003f44270 */
[----:B------:R-:W0:Y:S03]  /*3460*/  SHFL.BFLY PT, R0, R59, 0x1, 0x1f ;  /* 0x0c201f003b007f89 */ /* 0x000e2600000e0000 */
        /* <DEDUP_REMOVED lines=10> */
[C---:B------:R-:W-:Y:S01]  /*3510*/  FSETP.NEU.FTZ.AND P1, PT, R0.reuse, -INF , PT ;  /* 0xff8000000000780b */ /* 0x040fe20003f3d000 */
[----:B------:R-:W-:-:S01]  /*3520*/  FFMA.FTZ R4, R0, R119, -8 ;  /* 0xc100000000047423 */ /* 0x000fc20000010077 */
[----:B------:R-:W-:-:S02]  /*3530*/  ISETP.GT.AND P2, PT, R90, 0x59, PT ;  /* 0x000000595a00780c */ /* 0x000fc40003f44270 */
[----:B------:R-:W-:Y:S02]  /*3540*/  CS2R R118, SRZ ;  /* 0x0000000000767805 */ /* 0x000fe4000001ff00 */
        /* <DEDUP_REMOVED lines=17> */
[----:B------:R-:W-:Y:S01]  /*3660*/  MUFU.EX2 R6, R6 ;  /* 0x0000000600067308 */ /* 0x000fe20000000800 */
[----:B------:R-:W-:Y:S01]  /*3670*/  FSEL R97, R97, -INF , P1 ;  /* 0xff80000061617808 */ /* 0x000fe20000800000 */
[--C-:B------:R-:W-:Y:S01]  /*3680*/  FFMA.FTZ R11, R95, UR39, -R4.reuse ;  /* 0x000000275f0b7c23 */ /* 0x100fe20008010804 */
[----:B------:R-:W-:Y:S01]  /*3690*/  FMNMX.FTZ R2, R96, R15, !PT ;  /* 0x0000000f60027209 */ /* 0x000fe20007810000 */
[--C-:B------:R-:W-:Y:S01]  /*36a0*/  FFMA.FTZ R54, R54, UR39, -R4.reuse ;  /* 0x0000002736367c23 */ /* 0x100fe20008010804 */
[C---:B------:R-:W-:Y:S01]  /*36b0*/  ISETP.GT.AND P1, PT, R90.reuse, 0x19, PT ;  /* 0x000000195a00780c */ /* 0x040fe20003f24270 */
[--C-:B------:R-:W-:Y:S01]  /*36c0*/  FFMA.FTZ R13, R99, UR39, -R4.reuse ;  /* 0x00000027630d7c23 */ /* 0x100fe20008010804 */
[----:B------:R-:W-:Y:S01]  /*36d0*/  FMNMX.FTZ R21, R97, R2, !PT ;  /* 0x0000000261157209 */ /* 0x000fe20007810000 */
[----:B------:R-:W-:Y:S01]  /*36e0*/  MUFU.EX2 R7, R7 ;  /* 0x0000000700077308 */ /* 0x000fe20000000800 */
[----:B------:R-:W-:Y:S01]  /*36f0*/  FSEL R101, R101, -INF , P1 ;  /* 0xff80000065657808 */ /* 0x000fe20000800000 */
[--C-:B------:R-:W-:Y:S01]  /*3700*/  FFMA.FTZ R103, R103, UR39, -R4.reuse ;  /* 0x0000002767677c23 */ /* 0x100fe20008010804 */
[----:B------:R-:W-:Y:S01]  /*3710*/  ISETP.GT.AND P1, PT, R90, 0x20, PT ;  /* 0x000000205a00780c */ /* 0x000fe20003f24270 */
[--C-:B------:R-:W-:Y:S01]  /*3720*/  FFMA.FTZ R14, R105, UR39, -R4.reuse ;  /* 0x00000027690e7c23 */ /* 0x100fe20008010804 */
[----:B------:R-:W-:Y:S01]  /*3730*/  FMNMX.FTZ R2, R100, R21, !PT ;  /* 0x0000001564027209 */ /* 0x000fe20007810000 */
[--C-:B------:R-:W-:Y:S01]  /*3740*/  FFMA.FTZ R107, R107, UR39, -R4.reuse ;  /* 0x000000276b6b7c23 */ /* 0x100fe20008010804 */
[----:B------:R-:W-:Y:S01]  /*3750*/  FSEL R72, R72, -INF , P1 ;  /* 0xff80000048487808 */ /* 0x000fe20000800000 */
[----:B------:R-:W-:Y:S01]  /*3760*/  MUFU.EX2 R8, R8 ;  /* 0x0000000800087308 */ /* 0x000fe20000000800 */
[----:B------:R-:W-:Y:S01]  /*3770*/  FMNMX.FTZ R21, R101, R2, !PT ;  /* 0x0000000265157209 */ /* 0x000fe20007810000 */
[--C-:B------:R-:W-:Y:S01]  /*3780*/  FFMA.FTZ R20, R109, UR39, -R4.reuse ;  /* 0x000000276d147c23 */ /* 0x100fe20008010804 */
[----:B------:R-:W-:Y:S01]  /*3790*/  ISETP.GT.AND P1, PT, R90, 0x28, PT ;  /* 0x000000285a00780c */ /* 0x000fe20003f24270 */
[--C-:B------:R-:W-:Y:S01]  /*37a0*/  FFMA.FTZ R111, R111, UR39, -R4.reuse ;  /* 0x000000276f6f7c23 */ /* 0x100fe20008010804 */
[----:B------:R-:W-:Y:S01]  /*37b0*/  FMNMX.FTZ R2, R72, R21, !PT ;  /* 0x0000001548027209 */ /* 0x000fe20007810000 */
[--C-:B------:R-:W-:Y:S01]  /*37c0*/  FFMA.FTZ R38, R113, UR39, -R4.reuse ;  /* 0x0000002771267c23 */ /* 0x100fe20008010804 */
[----:B------:R-:W-:Y:S01]  /*37d0*/  FSEL R76, R76, -INF , P1 ;  /* 0xff8000004c4c7808 */ /* 0x000fe20000800000 */
[----:B------:R-:W0:Y:S01]  /*37e0*/  MUFU.EX2 R11, R11 ;  /* 0x0000000b000b7308 */ /* 0x000e220000000800 */
[----:B------:R-:W-:Y:S01]  /*37f0*/  FMNMX.FTZ R59, R73, R2, !PT ;  /* 0x00000002493b7209 */ /* 0x000fe20007810000 */
        /* <DEDUP_REMOVED lines=26> */
[----:B------:R-:W-:Y:S01]  /*39a0*/  FFMA.FTZ R39, R39, UR39, -R4 ;  /* 0x0000002727277c23 */ /* 0x000fe20008010804 */
[----:B------:R-:W-:-:S02]  /*39b0*/  FMNMX.FTZ R91, R58, R91, !PT ;  /* 0x0000005b3a5b7209 */ /* 0x000fc40007810000 */
[----:B------:R-:W-:Y:S02]  /*39c0*/  CS2R R116, SRZ ;  /* 0x0000000000747805 */ /* 0x000fe4000001ff00 */
[----:B------:R-:W-:Y:S01]  /*39d0*/  FSEL R60, R60, -INF , P1 ;  /* 0xff8000003c3c7808 */ /* 0x000fe20000800000 */
[----:B------:R1:W2:Y:S01]  /*39e0*/  MUFU.EX2 R15, R103 ;  /* 0x00000067000f7308 */ /* 0x0002a20000000800 */
[----:B------:R-:W-:Y:S02]  /*39f0*/  FMNMX.FTZ R91, R62, R91, !PT ;  /* 0x0000005b3e5b7209 */ /* 0x000fe40007810000 */
[----:B------:R-:W-:Y:S02]  /*3a00*/  CS2R R114, SRZ ;  /* 0x0000000000727805 */ /* 0x000fe4000001ff00 */
[----:B------:R-:W-:Y:S02]  /*3a10*/  ISETP.GT.AND P1, PT, R90, 0x50, PT ;  /* 0x000000505a00780c */ /* 0x000fe40003f24270 */
[----:B------:R-:W-:-:S02]  /*3a20*/  CS2R R112, SRZ ;  /* 0x0000000000707805 */ /* 0x000fc4000001ff00 */
[----:B------:R-:W-:Y:S02]  /*3a30*/  FMNMX.FTZ R91, R60, R91, !PT ;  /* 0x0000005b3c5b7209 */ /* 0x000fe40007810000 */
[----:B------:R-:W-:Y:S02]  /*3a40*/  CS2R R108, SRZ ;  /* 0x00000000006c7805 */ /* 0x000fe4000001ff00 */
[----:B------:R-:W-:Y:S01]  /*3a50*/  FSEL R64, R64, -INF , P1 ;  /* 0xff80000040407808 */ /* 0x000fe20000800000 */
[----:B------:R-:W-:Y:S01]  /*3a60*/  MUFU.EX2 R14, R14 ;  /* 0x0000000e000e7308 */ /* 0x000fe20000000800 */
[----:B------:R-:W-:Y:S02]  /*3a70*/  FMNMX.FTZ R91, R66, R91, !PT ;  /* 0x0000005b425b7209 */ /* 0x000fe40007810000 */
[----:B------:R-:W-:Y:S02]  /*3a80*/  CS2R R104, SRZ ;  /* 0x0000000000687805 */ /* 0x000fe4000001ff00 */
[----:B------:R-:W-:-:S02]  /*3a90*/  ISETP.GT.AND P1, PT, R90, 0x58, PT ;  /* 0x000000585a00780c */ /* 0x000fc40003f24270 */
[----:B-1----:R-:W-:Y:S02]  /*3aa0*/  CS2R R102, SRZ ;  /* 0x0000000000667805 */ /* 0x002fe4000001ff00 */
[----:B------:R-:W-:Y:S02]  /*3ab0*/  FMNMX.FTZ R2, R64, R91, !PT ;  /* 0x0000005b40027209 */ /* 0x000fe40007810000 */
[----:B------:R-:W-:Y:S02]  /*3ac0*/  CS2R R98, SRZ ;  /* 0x0000000000627805 */ /* 0x000fe4000001ff00 */
[----:B------:R-:W-:Y:S01]  /*3ad0*/  FSEL R68, R68, -INF , P1 ;  /* 0xff80000044447808 */ /* 0x000fe20000800000 */
[----:B------:R1:W-:Y:S01]  /*3ae0*/  MUFU.EX2 R21, R107 ;  /* 0x0000006b00157308 */ /* 0x0003e20000000800 */
[----:B------:R-:W-:Y:S02]  /*3af0*/  FMNMX.FTZ R87, R65, R2, !PT ;  /* 0x0000000241577209 */ /* 0x000fe40007810000 */
[----:B------:R-:W-:-:S02]  /*3b00*/  ISETP.GT.AND P1, PT, R90, 0x60, PT ;  /* 0x000000605a00780c */ /* 0x000fc40003f24270 */
[----:B------:R-:W-:Y:S02]  /*3b10*/  FMNMX.FTZ R2, R68, R87, !PT ;  /* 0x0000005744027209 */ /* 0x000fe40007810000 */
[----:B------:R-:W-:Y:S01]  /*3b20*/  ISETP.GT.AND P2, PT, R90, 0x61, PT ;  /* 0x000000615a00780c */ /* 0x000fe20003f44270 */
[----:B------:R-:W-:Y:S01]  /*3b30*/  MUFU.EX2 R20, R20 ;  /* 0x0000001400147308 */ /* 0x000fe20000000800 */
[----:B------:R-:W-:Y:S02]  /*3b40*/  FSEL R74, R40, -INF , P1 ;  /* 0xff800000284a7808 */ /* 0x000fe40000800000 */
[----:B-1----:R-:W-:Y:S02]  /*3b50*/  CS2R R106, SRZ ;  /* 0x00000000006a7805 */ /* 0x002fe4000001ff00 */
[----:B------:R-:W-:Y:S02]  /*3b60*/  FMNMX.FTZ R83, R69, R2, !PT ;  /* 0x0000000245537209 */ /* 0x000fe40007810000 */
[----:B------:R-:W-:-:S02]  /*3b70*/  ISETP.GT.AND P1, PT, R90, 0x68, PT ;  /* 0x000000685a00780c */ /* 0x000fc40003f24270 */
[----:B------:R-:W-:Y:S01]  /*3b80*/  FSEL R78, R41, -INF , P2 ;  /* 0xff800000294e7808 */ /* 0x000fe20001000000 */
[--C-:B------:R-:W-:Y:S01]  /*3b90*/  FFMA.FTZ R41, R79, UR39, -R4.reuse ;  /* 0x000000274f297c23 */ /* 0x100fe20008010804 */
[----:B------:R-:W-:Y:S01]  /*3ba0*/  FMNMX.FTZ R83, R74, R83, !PT ;  /* 0x000000534a537209 */ /* 0x000fe20007810000 */
[----:B------:R1:W-:Y:S01]  /*3bb0*/  MUFU.EX2 R40, R82 ;  /* 0x0000005200287308 */ /* 0x0003e20000000800 */
[----:B------:R-:W-:Y:S02]  /*3bc0*/  ISETP.GT.AND P2, PT, R90, 0x69, PT ;  /* 0x000000695a00780c */ /* 0x000fe40003f44270 */
[----:B------:R-:W-:Y:S01]  /*3bd0*/  FSEL R79, R44, -INF , P1 ;  /* 0xff8000002c4f7808 */ /* 0x000fe20000800000 */
[----:B------:R-:W-:-:S01]  /*3be0*/  FFMA.FTZ R44, R75, UR39, -R4 ;  /* 0x000000274b2c7c23 */ /* 0x000fc20008010804 */
[----:B------:R-:W-:Y:S01]  /*3bf0*/  FMNMX.FTZ R2, R78, R83, !PT ;  /* 0x000000534e027209 */ /* 0x000fe20007810000 */
[----:B------:R-:W-:-:S01]  /*3c00*/  FFMA.FTZ R75, R63, UR39, -R4 ;  /* 0x000000273f4b7c23 */ /* 0x000fc20008010804 */
[----:B------:R-:W-:Y:S01]  /*3c10*/  ISETP.GT.AND P1, PT, R90, 0x70, PT ;  /* 0x000000705a00780c */ /* 0x000fe20003f24270 */
[----:B------:R3:W4:Y:S01]  /*3c20*/  MUFU.EX2 R59, R111 ;  /* 0x0000006f003b7308 */ /* 0x0007220000000800 */
[----:B-1----:R-:W-:-:S02]  /*3c30*/  FSEL R82, R45, -INF , P2 ;  /* 0xff8000002d527808 */ /* 0x002fc40001000000 */
[----:B------:R-:W-:Y:S02]  /*3c40*/  FMNMX.FTZ R45, R79, R2, !PT ;  /* 0x000000024f2d7209 */ /* 0x000fe40007810000 */
[----:B------:R-:W-:Y:S02]  /*3c50*/  ISETP.GT.AND P2, PT, R90, 0x71, PT ;  /* 0x000000715a00780c */ /* 0x000fe40003f44270 */
[----:B------:R-:W-:Y:S01]  /*3c60*/  FSEL R48, R48, -INF , P1 ;  /* 0xff80000030307808 */ /* 0x000fe20000800000 */
[----:B------:R-:W-:Y:S01]  /*3c70*/  MUFU.EX2 R38, R38 ;  /* 0x0000002600267308 */ /* 0x000fe20000000800 */
[----:B------:R-:W-:Y:S02]  /*3c80*/  FMNMX.FTZ R45, R82, R45, !PT ;  /* 0x0000002d522d7209 */ /* 0x000fe40007810000 */
[----:B---3--:R-:W-:Y:S02]  /*3c90*/  CS2R R110, SRZ ;  /* 0x00000000006e7805 */ /* 0x008fe4000001ff00 */
[----:B------:R-:W-:-:S02]  /*3ca0*/  ISETP.GT.AND P1, PT, R90, 0x78, PT ;  /* 0x000000785a00780c */ /* 0x000fc40003f24270 */
[----:B------:R-:W-:Y:S02]  /*3cb0*/  FSEL R49, R49, -INF , P2 ;  /* 0xff80000031317808 */ /* 0x000fe40001000000 */
[----:B------:R-:W-:Y:S01]  /*3cc0*/  FMNMX.FTZ R2, R48, R45, !PT ;  /* 0x0000002d30027209 */ /* 0x000fe20007810000 */
[----:B------:R-:W-:Y:S01]  /*3cd0*/  MUFU.EX2 R57, R57 ;  /* 0x0000003900397308 */ /* 0x000fe20000000800 */
[----:B------:R-:W-:Y:S02]  /*3ce0*/  ISETP.GT.AND P2, PT, R90, 0x79, PT ;  /* 0x000000795a00780c */ /* 0x000fe40003f44270 */
[----:B------:R-:W-:Y:S02]  /*3cf0*/  FSEL R52, R52, -INF , P1 ;  /* 0xff80000034347808 */ /* 0x000fe40000800000 */
[----:B------:R-:W-:Y:S02]  /*3d00*/  FMNMX.FTZ R63, R49, R2, !PT ;  /* 0x00000002313f7209 */ /* 0x000fe40007810000 */
[----:B------:R-:W-:Y:S01]  /*3d10*/  FSEL R53, R53, -INF , P2 ;  /* 0xff80000035357808 */ /* 0x000fe20001000000 */
[----:B------:R1:W-:Y:S01]  /*3d20*/  MUFU.EX2 R45, R75 ;  /* 0x0000004b002d7308 */ /* 0x0003e20000000800 */
[----:B------:R-:W-:-:S02]  /*3d30*/  ISETP.GT.AND P1, PT, R90, 0x80, PT ;  /* 0x000000805a00780c */ /* 0x000fc40003f24270 */
[----:B------:R-:W-:Y:S02]  /*3d40*/  FMNMX.FTZ R2, R52, R63, !PT ;  /* 0x0000003f34027209 */ /* 0x000fe40007810000 */
[----:B------:R-:W-:Y:S02]  /*3d50*/  ISETP.GT.AND P2, PT, R90, 0x81, PT ;  /* 0x000000815a00780c */ /* 0x000fe40003f44270 */
[----:B------:R-:W-:Y:S01]  /*3d60*/  FSEL R63, R24, -INF , P1 ;  /* 0xff800000183f7808 */ /* 0x000fe20000800000 */
[----:B------:R-:W-:-:S01]  /*3d70*/  FFMA.FTZ R24, R67, UR39, -R4 ;  /* 0x0000002743187c23 */ /* 0x000fc20008010804 */
[----:B------:R-:W-:Y:S01]  /*3d80*/  FMNMX.FTZ R2, R53, R2, !PT ;  /* 0x0000000235027209 */ /* 0x000fe20007810000 */
[----:B------:R-:W-:Y:S01]  /*3d90*/  MUFU.EX2 R56, R56 ;  /* 0x0000003800387308 */ /* 0x000fe20000000800 */
[----:B------:R-:W-:Y:S02]  /*3da0*/  ISETP.GT.AND P1, PT, R90, 0x88, PT ;  /* 0x000000885a00780c */ /* 0x000fe40003f24270 */
[----:B-1----:R-:W-:Y:S01]  /*3db0*/  FSEL R75, R25, -INF , P2 ;  /* 0xff800000194b7808 */ /* 0x002fe20001000000 */
[----:B------:R-:W-:-:S01]  /*3dc0*/  FFMA.FTZ R25, R70, UR39, -R4 ;  /* 0x0000002746197c23 */ /* 0x000fc20008010804 */
[----:B------:R-:W-:-:S02]  /*3dd0*/  FMNMX.FTZ R2, R63, R2, !PT ;  /* 0x000000023f027209 */ /* 0x000fc40007810000 */
[----:B------:R-:W-:Y:S01]  /*3de0*/  ISETP.GT.AND P2, PT, R90, 0x89, PT ;  /* 0x000000895a00780c */ /* 0x000fe20003f44270 */
[----:B------:R-:W-:Y:S01]  /*3df0*/  MUFU.EX2 R61, R61 ;  /* 0x0000003d003d7308 */ /* 0x000fe20000000800 */
[----:B------:R-:W-:Y:S01]  /*3e00*/  FSEL R67, R28, -INF , P1 ;  /* 0xff8000001c437808 */ /* 0x000fe20000800000 */
[--C-:B------:R-:W-:Y:S01]  /*3e10*/  FFMA.FTZ R28, R42, UR39, -R4.reuse ;  /* 0x000000272a1c7c23 */ /* 0x100fe20008010804 */
[----:B------:R-:W-:Y:S01]  /*3e20*/  FMNMX.FTZ R2, R75, R2, !PT ;  /* 0x000000024b027209 */ /* 0x000fe20007810000 */
[----:B------:R-:W-:Y:S01]  /*3e30*/  FFMA.FTZ R42, R47, UR39, -R4 ;  /* 0x000000272f2a7c23 */ /* 0x000fe20008010804 */
[----:B------:R-:W-:Y:S02]  /*3e40*/  ISETP.GT.AND P1, PT, R90, 0x90, PT ;  /* 0x000000905a00780c */ /* 0x000fe40003f24270 */
[----:B------:R-:W-:Y:S01]  /*3e50*/  FSEL R83, R29, -INF , P2 ;  /* 0xff8000001d537808 */ /* 0x000fe20001000000 */
[----:B------:R-:W-:Y:S01]  /*3e60*/  MUFU.EX2 R41, R41 ;  /* 0x0000002900297308 */ /* 0x000fe20000000800 */
[----:B------:R-:W-:-:S02]  /*3e70*/  FMNMX.FTZ R2, R67, R2, !PT ;  /* 0x0000000243027209 */ /* 0x000fc40007810000 */
[----:B------:R-:W-:Y:S02]  /*3e80*/  ISETP.GT.AND P2, PT, R90, 0x91, PT ;  /* 0x000000915a00780c */ /* 0x000fe40003f44270 */
[----:B------:R-:W-:Y:S01]  /*3e90*/  FSEL R70, R32, -INF , P1 ;  /* 0xff80000020467808 */ /* 0x000fe20000800000 */
[--C-:B------:R-:W-:Y:S01]  /*3ea0*/  FFMA.FTZ R32, R71, UR39, -R4.reuse ;  /* 0x0000002747207c23 */ /* 0x100fe20008010804 */
        /* <DEDUP_REMOVED lines=16> */
[----:B------:R-:W-:Y:S01]  /*3fb0*/  MUFU.EX2 R24, R24 ;  /* 0x0000001800187308 */ /* 0x000fe20000000800 */
[----:B0-----:R-:W-:-:S02]  /*3fc0*/  F2FP.SATFINITE.E4M3.F32.PACK_AB_MERGE_C R217, R11, R8, RZ ;  /* 0x000000080bd9723e */ /* 0x001fc400048070ff */
[----:B------:R-:W-:Y:S02]  /*3fd0*/  FMNMX.FTZ R2, R87, R2, !PT ;  /* 0x0000000257027209 */ /* 0x000fe40007810000 */
[----:B--2---:R-:W-:Y:S02]  /*3fe0*/  F2FP.SATFINITE.E4M3.F32.PACK_AB_MERGE_C R219, R15, R12, RZ ;  /* 0x0000000c0fdb723e */ /* 0x004fe400048070ff */
[----:B------:R-:W-:Y:S01]  /*3ff0*/  F2FP.SATFINITE.E4M3.F32.PACK_AB_MERGE_C R217, R7, R6, R217 ;  /* 0x0000000607d9723e */ /* 0x000fe200048070d9 */
[----:B------:R-:W0:Y:S01]  /*4000*/  SHFL.BFLY PT, R43, R2, 0x2, 0x1f ;  /* 0x0c401f00022b7f89 */ /* 0x000e2200000e0000 */
[----:B------:R-:W-:Y:S01]  /*4010*/  MUFU.EX2 R25, R25 ;  /* 0x0000001900197308 */ /* 0x000fe20000000800 */
[----:B------:R-:W-:Y:S02]  /*4020*/  F2FP.SATFINITE.E4M3.F32.PACK_AB_MERGE_C R219, R13, R10, R219 ;  /* 0x0000000a0ddb723e */ /* 0x000fe400048070db */
[----:B----4-:R-:W-:-:S04]  /*4030*/  F2FP.SATFINITE.E4M3.F32.PACK_AB_MERGE_C R213, R59, R20, RZ ;  /* 0x000000143bd5723e */ /* 0x010fc800048070ff */
[----:B------:R-:W-:Y:S01]  /*4040*/  F2FP.SATFINITE.E4M3.F32.PACK_AB_MERGE_C R213, R21, R14, R213 ;  /* 0x0000000e15d5723e */ /* 0x000fe200048070d5 */
[----:B------:R-:W-:Y:S08]  /*4050*/  MUFU.EX2 R32, R32 ;  /* 0x0000002000207308 */ /* 0x000ff00000000800 */
[----:B------:R-:W-:Y:S01]  /*4060*/  MUFU.EX2 R28, R28 ;  /* 0x0000001c001c7308 */ /* 0x000fe20000000800 */
[----:B0-----:R-:W-:-:S07]  /*4070*/  FMNMX.FTZ R47, R2, R43, !PT ;  /* 0x0000002b022f7209 */ /* 0x001fce0007810000 */
[----:B------:R-:W-:Y:S01]  /*4080*/  MUFU.EX2 R29, R29 ;  /* 0x0000001d001d7308 */ /* 0x000fe20000000800 */
[----:B------:R-:W0:Y:S07]  /*4090*/  SHFL.BFLY PT, R2, R47, 0x1, 0x1f ;  /* 0x0c201f002f027f89 */ /* 0x000e2e00000e0000 */
[----:B------:R1:W-:Y:S08]  /*40a0*/  MUFU.EX2 R43, R54 ;  /* 0x00000036002b7308 */ /* 0x0003f00000000800 */
[----:B------:R-:W-:Y:S08]  /*40b0*/  MUFU.EX2 R33, R33 ;  /* 0x0000002100217308 */ /* 0x000ff00000000800 */
[----:B------:R-:W-:Y:S01]  /*40c0*/  MUFU.EX2 R42, R42 ;  /* 0x0000002a002a7308 */ /* 0x000fe20000000800 */
[----:B0-----:R-:W-:Y:S01]  /*40d0*/  FMNMX.FTZ R2, R47, R2, !PT ;  /* 0x000000022f027209 */ /* 0x001fe20007810000 */
        /* <DEDUP_REMOVED lines=12> */
[--C-:B-1----:R-:W-:Y:S01]  /*41a0*/  FFMA.FTZ R54, R97, UR39, -R91.reuse ;  /* 0x0000002761367c23 */ /* 0x102fe2000801085b */
        /* <DEDUP_REMOVED lines=11> */
[----:B------:R-:W-:Y:S01]  /*4260*/  FADD.FTZ R97, R11, R64 ;  /* 0x000000400b617221 */ /* 0x000fe20000010000 */
[----:B------:R-:W-:-:S01]  /*4270*/  FFMA.FTZ R76, R76, UR39, -R91 ;  /* 0x000000274c4c7c23 */ /* 0x000fc2000801085b */
[--C-:B------:R-:W-:Y:S01]  /*4280*/  FFMA.FTZ R77, R77, UR39, -R91.reuse ;  /* 0x000000274d4d7c23 */ /* 0x100fe2000801085b */
[----:B------:R-:W-:-:S01]  /*4290*/  FFMA.FTZ R55, R80, UR39, -R91 ;  /* 0x0000002750377c23 */ /* 0x000fc2000801085b */
[----:B------:R-:W-:Y:S01]  /*42a0*/  FADD.FTZ R64, R10, R97 ;  /* 0x000000610a407221 */ /* 0x000fe20000010000 */
[----:B------:R-:W-:-:S01]  /*42b0*/  FFMA.FTZ R81, R81, UR39, -R91 ;  /* 0x0000002751517c23 */ /* 0x000fc2000801085b */
[----:B------:R-:W-:Y:S01]  /*42c0*/  MUFU.EX2 R92, R92 ;  /* 0x0000005c005c7308 */ /* 0x000fe20000000800 */
[----:B------:R-:W-:-:S01]  /*42d0*/  FFMA.FTZ R84, R84, UR39, -R91 ;  /* 0x0000002754547c23 */ /* 0x000fc2000801085b */
        /* <DEDUP_REMOVED lines=26> */
[----:B------:R-:W-:Y:S01]  /*4480*/  FFMA.FTZ R87, R87, UR39, -R91 ;  /* 0x0000002757577c23 */ /* 0x000fe2000801085b */
[----:B-1----:R-:W-:-:S02]  /*4490*/  F2FP.SATFINITE.E4M3.F32.PACK_AB_MERGE_C R216, R93, R92, RZ ;  /* 0x0000005c5dd8723e */ /* 0x002fc400048070ff */
[----:B------:R-:W-:Y:S01]  /*44a0*/  CS2R R90, SRZ ;  /* 0x00000000005a7805 */ /* 0x000fe2000001ff00 */
[----:B------:R-:W1:Y:S01]  /*44b0*/  MUFU.EX2 R100, R100 ;  /* 0x0000006400647308 */ /* 0x000e620000000800 */
[----:B------:R-:W-:-:S07]  /*44c0*/  F2FP.SATFINITE.E4M3.F32.PACK_AB_MERGE_C R216, R50, R47, R216 ;  /* 0x0000002f32d8723e */ /* 0x000fce00048070d8 */
[----:B------:R3:W-:Y:S08]  /*44d0*/  MUFU.EX2 R89, R62 ;  /* 0x0000003e00597308 */ /* 0x0007f00000000800 */
[----:B------:R-:W4:Y:S01]  /*44e0*/  MUFU.EX2 R101, R101 ;  /* 0x0000006500657308 */ /* 0x000f220000000800 */
[----:B---3--:R-:W-:-:S04]  /*44f0*/  FADD.FTZ R62, R92, R95 ;  /* 0x0000005f5c3e7221 */ /* 0x008fc80000010000 */
[----:B------:R-:W-:Y:S01]  /*4500*/  FADD.FTZ R62, R93, R62 ;  /* 0x0000003e5d3e7221 */ /* 0x000fe20000010000 */
[----:B------:R-:W-:Y:S02]  /*4510*/  CS2R R92, SRZ ;  /* 0x00000000005c7805 */ /* 0x000fe4000001ff00 */
        /* <DEDUP_REMOVED lines=15> */
[----:B------:R-:W-:-:S02]  /*4610*/  CS2R R100, SRZ ;  /* 0x0000000000647805 */ /* 0x000fc4000001ff00 */
[----:B------:R-:W-:-:S03]  /*4620*/  CS2R R50, SRZ ;  /* 0x0000000000327805 */ /* 0x000fc6000001ff00 */
        /* <DEDUP_REMOVED lines=24> */
[----:B------:R-:W-:-:S03]  /*47b0*/  CS2R R56, SRZ ;  /* 0x0000000000387805 */ /* 0x000fc6000001ff00 */
        /* <DEDUP_REMOVED lines=9> */
[----:B------:R-:W2:Y:S01]  /*4850*/  MUFU.EX2 R60, R60 ;  /* 0x0000003c003c7308 */ /* 0x000ea20000000800 */
[----:B0-----:R-:W-:-:S02]  /*4860*/  FADD.FTZ R3, R85, R4 ;  /* 0x0000000455037221 */ /* 0x001fc40000010000 */
[----:B------:R-:W-:Y:S01]  /*4870*/  FADD.FTZ R12, R24, R11 ;  /* 0x0000000b180c7221 */ /* 0x000fe20000010000 */
[----:B------:R-:W-:-:S03]  /*4880*/  F2FP.SATFINITE.E4M3.F32.PACK_AB_MERGE_C R84, R85, R84, RZ ;  /* 0x000000545554723e */ /* 0x000fc600048070ff */
[----:B------:R-:W-:Y:S01]  /*4890*/  FADD.FTZ R7, R25, R12 ;  /* 0x0000000c19077221 */ /* 0x000fe20000010000 */
[----:B------:R-:W-:Y:S01]  /*48a0*/  F2FP.SATFINITE.E4M3.F32.PACK_AB_MERGE_C R25, R32, R25, RZ ;  /* 0x000000192019723e */ /* 0x000fe200048070ff */
[----:B------:R-:W0:Y:S01]  /*48b0*/  MUFU.EX2 R81, R66 ;  /* 0x0000004200517308 */ /* 0x000e220000000800 */
[----:B-1----:R-:W-:-:S01]  /*48c0*/  FADD.FTZ R4, R88, R3 ;  /* 0x0000000358047221 */ /* 0x002fc20000010000 */
[----:B------:R-:W-:Y:S01]  /*48d0*/  FADD.FTZ R7, R32, R7 ;  /* 0x0000000720077221 */ /* 0x000fe20000010000 */
[----:B------:R-:W-:Y:S02]  /*48e0*/  F2FP.SATFINITE.E4M3.F32.PACK_AB_MERGE_C R211, R24, R9, R25 ;  /* 0x0000000918d3723e */ /* 0x000fe40004807019 */
[----:B------:R-:W-:Y:S01]  /*48f0*/  CS2R R24, SRZ ;  /* 0x0000000000187805 */ /* 0x000fe2000001ff00 */
[----:B------:R-:W-:-:S01]  /*4900*/  FADD.FTZ R3, R89, R4 ;  /* 0x0000000459037221 */ /* 0x000fc20000010000 */
[----:B------:R-:W-:Y:S01]  /*4910*/  FADD.FTZ R10, R28, R7 ;  /* 0x000000071c0a7221 */ /* 0x000fe20000010000 */
[----:B------:R-:W-:Y:S01]  /*4920*/  F2FP.SATFINITE.E4M3.F32.PACK_AB_MERGE_C R214, R80, R55, R84 ;  /* 0x0000003750d6723e */ /* 0x000fe20004807054 */
[----:B------:R-:W1:Y:S01]  /*4930*/  MUFU.EX2 R58, R58 ;  /* 0x0000003a003a7308 */ /* 0x000e620000000800 */
[----:B--2---:R-:W-:-:S01]  /*4940*/  FADD.FTZ R4, R60, R3 ;  /* 0x000000033c047221 */ /* 0x004fc20000010000 */
[----:B------:R-:W-:Y:S01]  /*4950*/  FADD.FTZ R10, R29, R10 ;  /* 0x0000000a1d0a7221 */ /* 0x000fe20000010000 */
[----:B------:R-:W-:-:S02]  /*4960*/  CS2R R84, SRZ ;  /* 0x0000000000547805 */ /* 0x000fc4000001ff00 */
[----:B------:R-:W-:Y:S01]  /*4970*/  CS2R R54, SRZ ;  /* 0x0000000000367805 */ /* 0x000fe2000001ff00 */
[----:B------:R-:W-:-:S01]  /*4980*/  FADD.FTZ R7, R33, R10 ;  /* 0x0000000a21077221 */ /* 0x000fc20000010000 */
[----:B------:R-:W-:Y:S01]  /*4990*/  F2FP.SATFINITE.E4M3.F32.PACK_AB_MERGE_C R33, R42, R33, RZ ;  /* 0x000000212a21723e */ /* 0x000fe200048070ff */
[----:B------:R-:W2:Y:S01]  /*49a0*/  MUFU.EX2 R65, R65 ;  /* 0x0000004100417308 */ /* 0x000ea20000000800 */
[----:B0-----:R-:W-:-:S01]  /*49b0*/  FADD.FTZ R3, R81, R4 ;  /* 0x0000000451037221 */ /* 0x001fc20000010000 */
[----:B------:R-:W-:Y:S01]  /*49c0*/  FADD.FTZ R11, R42, R7 ;  /* 0x000000072a0b7221 */ /* 0x000fe20000010000 */
[----:B------:R-:W-:Y:S02]  /*49d0*/  F2FP.SATFINITE.E4M3.F32.PACK_AB_MERGE_C R60, R81, R60, RZ ;  /* 0x0000003c513c723e */ /* 0x000fe400048070ff */
[----:B------:R-:W-:Y:S02]  /*49e0*/  CS2R R80, SRZ ;  /* 0x0000000000507805 */ /* 0x000fe4000001ff00 */
[----:B------:R-:W-:Y:S01]  /*49f0*/  F2FP.SATFINITE.E4M3.F32.PACK_AB_MERGE_C R205, R29, R28, R33 ;  /* 0x0000001c1dcd723e */ /* 0x000fe20004807021 */
[----:B------:R-:W-:Y:S01]  /*4a00*/  FADD.FTZ R10, R36, R11 ;  /* 0x0000000b240a7221 */ /* 0x000fe20000010000 */
[----:B------:R-:W-:Y:S01]  /*4a10*/  F2FP.SATFINITE.E4M3.F32.PACK_AB_MERGE_C R208, R89, R88, R60 ;  /* 0x0000005859d0723e */ /* 0x000fe2000480703c */
[----:B------:R-:W0:Y:S01]  /*4a20*/  MUFU.EX2 R68, R68 ;  /* 0x0000004400447308 */ /* 0x000e220000000800 */
[----:B-1----:R-:W-:-:S01]  /*4a30*/  FADD.FTZ R8, R58, R3 ;  /* 0x000000033a087221 */ /* 0x002fc20000010000 */
[----:B------:R-:W-:Y:S01]  /*4a40*/  FADD.FTZ R10, R37, R10 ;  /* 0x0000000a250a7221 */ /* 0x000fe20000010000 */
[----:B------:R-:W-:-:S02]  /*4a50*/  CS2R R88, SRZ ;  /* 0x0000000000587805 */ /* 0x000fc4000001ff00 */
[----:B------:R-:W-:Y:S02]  /*4a60*/  CS2R R60, SRZ ;  /* 0x00000000003c7805 */ /* 0x000fe4000001ff00 */
[----:B------:R-:W-:Y:S01]  /*4a70*/  CS2R R32, SRZ ;  /* 0x0000000000207805 */ /* 0x000fe2000001ff00 */
[----:B------:R-:W-:Y:S01]  /*4a80*/  FADD.FTZ R11, R43, R10 ;  /* 0x0000000a2b0b7221 */ /* 0x000fe20000010000 */
[----:B------:R-:W-:Y:S01]  /*4a90*/  CS2R R28, SRZ ;  /* 0x00000000001c7805 */ /* 0x000fe2000001ff00 */
[----:B------:R-:W1:Y:S01]  /*4aa0*/  MUFU.EX2 R69, R69 ;  /* 0x0000004500457308 */ /* 0x000e620000000800 */
[----:B--2---:R-:W-:-:S07]  /*4ab0*/  FADD.FTZ R3, R65, R8 ;  /* 0x0000000841037221 */ /* 0x004fce0000010000 */
[----:B------:R-:W2:Y:S01]  /*4ac0*/  MUFU.EX2 R74, R74 ;  /* 0x0000004a004a7308 */ /* 0x000ea20000000800 */
[----:B0-----:R-:W-:-:S07]  /*4ad0*/  FADD.FTZ R6, R68, R3 ;  /* 0x0000000344067221 */ /* 0x001fce0000010000 */
[----:B------:R-:W0:Y:S01]  /*4ae0*/  MUFU.EX2 R95, R78 ;  /* 0x0000004e005f7308 */ /* 0x000e220000000800 */
[C---:B-1----:R-:W-:Y:S01]  /*4af0*/  F2FP.SATFINITE.E4M3.F32.PACK_AB_MERGE_C R68, R69.reuse, R68, RZ ;  /* 0x000000444544723e */ /* 0x042fe200048070ff */
[----:B------:R-:W-:-:S03]  /*4b00*/  FADD.FTZ R69, R69, R6 ;  /* 0x0000000645457221 */ /* 0x000fc60000010000 */
[----:B------:R-:W-:Y:S02]  /*4b10*/  F2FP.SATFINITE.E4M3.F32.PACK_AB_MERGE_C R210, R65, R58, R68 ;  /* 0x0000003a41d2723e */ /* 0x000fe40004807044 */
[----:B------:R-:W-:Y:S02]  /*4b20*/  CS2R R64, SRZ ;  /* 0x0000000000407805 */ /* 0x000fe4000001ff00 */
[----:B------:R-:W-:Y:S01]  /*4b30*/  CS2R R58, SRZ ;  /* 0x00000000003a7805 */ /* 0x000fe2000001ff00 */
[----:B------:R-:W1:Y:S01]  /*4b40*/  MUFU.EX2 R79, R79 ;  /* 0x0000004f004f7308 */ /* 0x000e620000000800 */
[----:B--2---:R-:W-:-:S01]  /*4b50*/  FADD.FTZ R8, R74, R69 ;  /* 0x000000454a087221 */ /* 0x004fc20000010000 */
[----:B------:R-:W-:-:S06]  /*4b60*/  CS2R R68, SRZ ;  /* 0x0000000000447805 */ /* 0x000fcc000001ff00 */
        /* <DEDUP_REMOVED lines=24> */
[----:B------:R-:W-:-:S02]  /*4cf0*/  F2FP.SATFINITE.E4M3.F32.PACK_AB_MERGE_C R52, R53, R52, RZ ;  /* 0x000000343534723e */ /* 0x000fc400048070ff */
[----:B------:R-:W-:Y:S02]  /*4d00*/  CS2R R36, SRZ ;  /* 0x0000000000247805 */ /* 0x000fe4000001ff00 */
[----:B------:R-:W-:Y:S02]  /*4d10*/  F2FP.SATFINITE.E4M3.F32.PACK_AB_MERGE_C R206, R49, R48, R52 ;  /* 0x0000003031ce723e */ /* 0x000fe40004807034 */
[----:B------:R-:W-:Y:S01]  /*4d20*/  CS2R R52, SRZ ;  /* 0x0000000000347805 */ /* 0x000fe2000001ff00 */
[----:B------:R-:W1:Y:S01]  /*4d30*/  MUFU.EX2 R27, R27 ;  /* 0x0000001b001b7308 */ /* 0x000e620000000800 */
[----:B--2---:R-:W-:-:S01]  /*4d40*/  FADD.FTZ R12, R26, R11 ;  /* 0x0000000b1a0c7221 */ /* 0x004fc20000010000 */
[----:B------:R-:W-:-:S06]  /*4d50*/  CS2R R48, SRZ ;  /* 0x0000000000307805 */ /* 0x000fcc000001ff00 */
[----:B------:R2:W3:Y:S01]  /*4d60*/  MUFU.EX2 R4, R75 ;  /* 0x0000004b00047308 */ /* 0x0004e20000000800 */
[----:B0-----:R-:W-:-:S07]  /*4d70*/  FADD.FTZ R7, R63, R10 ;  /* 0x0000000a3f077221 */ /* 0x001fce0000010000 */
[----:B------:R-:W0:Y:S01]  /*4d80*/  MUFU.EX2 R67, R67 ;  /* 0x0000004300437308 */ /* 0x000e220000000800 */
[----:B-1----:R-:W-:-:S01]  /*4d90*/  FADD.FTZ R9, R27, R12 ;  /* 0x0000000c1b097221 */ /* 0x002fc20000010000 */
[----:B--2---:R-:W-:-:S06]  /*4da0*/  CS2R R74, SRZ ;  /* 0x00000000004a7805 */ /* 0x004fcc000001ff00 */
[----:B------:R-:W1:Y:S01]  /*4db0*/  MUFU.EX2 R30, R30 ;  /* 0x0000001e001e7308 */ /* 0x000e620000000800 */
[----:B---3--:R-:W-:-:S07]  /*4dc0*/  FADD.FTZ R12, R4, R7 ;  /* 0x00000007040c7221 */ /* 0x008fce0000010000 */
[----:B------:R-:W2:Y:S01]  /*4dd0*/  MUFU.EX2 R31, R31 ;  /* 0x0000001f001f7308 */ /* 0x000ea20000000800 */
[----:B0-----:R-:W-:-:S07]  /*4de0*/  FADD.FTZ R7, R67, R12 ;  /* 0x0000000c43077221 */ /* 0x001fce0000010000 */
[----:B------:R0:W3:Y:S01]  /*4df0*/  MUFU.EX2 R6, R83 ;  /* 0x0000005300067308 */ /* 0x0000e20000000800 */
[----:B-1----:R-:W-:-:S07]  /*4e00*/  FADD.FTZ R14, R30, R9 ;  /* 0x000000091e0e7221 */ /* 0x002fce0000010000 */
[----:B------:R-:W1:Y:S01]  /*4e10*/  MUFU.EX2 R70, R70 ;  /* 0x0000004600467308 */ /* 0x000e620000000800 */
[C---:B--2---:R-:W-:Y:S01]  /*4e20*/  F2FP.SATFINITE.E4M3.F32.PACK_AB_MERGE_C R30, R31.reuse, R30, RZ ;  /* 0x0000001e1f1e723e */ /* 0x044fe200048070ff */
[----:B------:R-:W-:Y:S01]  /*4e30*/  FADD.FTZ R31, R31, R14 ;  /* 0x0000000e1f1f7221 */ /* 0x000fe20000010000 */
[----:B0-----:R-:W-:Y:S02]  /*4e40*/  CS2R R82, SRZ ;  /* 0x0000000000527805 */ /* 0x001fe4000001ff00 */
[----:B------:R-:W-:Y:S02]  /*4e50*/  F2FP.SATFINITE.E4M3.F32.PACK_AB_MERGE_C R201, R27, R26, R30 ;  /* 0x0000001a1bc9723e */ /* 0x000fe4000480701e */
[----:B------:R-:W-:Y:S01]  /*4e60*/  CS2R R26, SRZ ;  /* 0x00000000001a7805 */ /* 0x000fe2000001ff00 */
[----:B------:R-:W0:Y:S01]  /*4e70*/  MUFU.EX2 R34, R34 ;  /* 0x0000002200227308 */ /* 0x000e220000000800 */
[----:B---3--:R-:W-:-:S01]  /*4e80*/  FADD.FTZ R7, R6, R7 ;  /* 0x0000000706077221 */ /* 0x008fc20000010000 */
[----:B------:R-:W-:-:S04]  /*4e90*/  F2FP.SATFINITE.E4M3.F32.PACK_AB_MERGE_C R67, R6, R67, RZ ;  /* 0x000000430643723e */ /* 0x000fc800048070ff */
[----:B------:R-:W-:Y:S02]  /*4ea0*/  F2FP.SATFINITE.E4M3.F32.PACK_AB_MERGE_C R200, R4, R63, R67 ;  /* 0x0000003f04c8723e */ /* 0x000fe40004807043 */
[----:B------:R-:W-:Y:S01]  /*4eb0*/  CS2R R66, SRZ ;  /* 0x0000000000427805 */ /* 0x000fe2000001ff00 */
[----:B------:R-:W2:Y:S01]  /*4ec0*/  MUFU.EX2 R3, R86 ;  /* 0x0000005600037308 */ /* 0x000ea20000000800 */
[----:B-1----:R-:W-:-:S01]  /*4ed0*/  FADD.FTZ R6, R70, R7 ;  /* 0x0000000746067221 */ /* 0x002fc20000010000 */
[----:B------:R-:W-:-:S06]  /*4ee0*/  CS2R R62, SRZ ;  /* 0x00000000003e7805 */ /* 0x000fcc000001ff00 */
[----:B------:R-:W1:Y:S01]  /*4ef0*/  MUFU.EX2 R35, R35 ;  /* 0x0000002300237308 */ /* 0x000e620000000800 */
[----:B0-----:R-:W-:-:S01]  /*4f00*/  FADD.FTZ R12, R34, R31 ;  /* 0x0000001f220c7221 */ /* 0x001fc20000010000 */
[----:B------:R-:W-:-:S06]  /*4f10*/  CS2R R30, SRZ ;  /* 0x00000000001e7805 */ /* 0x000fcc000001ff00 */
[----:B------:R-:W-:Y:S01]  /*4f20*/  MUFU.EX2 R71, R71 ;  /* 0x0000004700477308 */ /* 0x000fe20000000800 */
[----:B--2---:R-:W-:-:S07]  /*4f30*/  FADD.FTZ R6, R3, R6 ;  /* 0x0000000603067221 */ /* 0x004fce0000010000 */
[----:B------:R0:W2:Y:S01]  /*4f40*/  MUFU.EX2 R8, R87 ;  /* 0x0000005700087308 */ /* 0x0000a20000000800 */
[----:B-1----:R-:W-:-:S07]  /*4f50*/  FADD.FTZ R12, R35, R12 ;  /* 0x0000000c230c7221 */ /* 0x002fce0000010000 */
[----:B------:R-:W-:Y:S01]  /*4f60*/  MUFU.EX2 R5, R5 ;  /* 0x0000000500057308 */ /* 0x000fe20000000800 */
[----:B0-----:R-:W-:-:S07]  /*4f70*/  CS2R R86, SRZ ;  /* 0x0000000000567805 */ /* 0x001fce000001ff00 */
[----:B------:R0:W1:Y:S01]  /*4f80*/  MUFU.EX2 R10, R39 ;  /* 0x00000027000a7308 */ /* 0x0000620000000800 */
[----:B--2---:R-:W-:Y:S01]  /*4f90*/  F2FP.SATFINITE.E4M3.F32.PACK_AB_MERGE_C R4, R8, R71, RZ ;  /* 0x000000470804723e */ /* 0x004fe200048070ff */
[----:B------:R-:W-:-:S03]  /*4fa0*/  FADD.FTZ R71, R71, R6 ;  /* 0x0000000647477221 */ /* 0x000fc60000010000 */
[----:B------:R-:W-:Y:S01]  /*4fb0*/  F2FP.SATFINITE.E4M3.F32.PACK_AB_MERGE_C R202, R3, R70, R4 ;  /* 0x0000004603ca723e */ /* 0x000fe20004807004 */
[----:B------:R-:W-:-:S01]  /*4fc0*/  FADD.FTZ R4, R8, R71 ;  /* 0x0000004708047221 */ /* 0x000fc20000010000 */
[----:B------:R-:W-:Y:S02]  /*4fd0*/  CS2R R70, SRZ ;  /* 0x0000000000467805 */ /* 0x000fe4000001ff00 */
[----:B0-----:R-:W-:Y:S02]  /*4fe0*/  CS2R R38, SRZ ;  /* 0x0000000000267805 */ /* 0x001fe4000001ff00 */
[----:B-1----:R-:W-:Y:S01]  /*4ff0*/  F2FP.SATFINITE.E4M3.F32.PACK_AB_MERGE_C R7, R10, R5, RZ ;  /* 0x000000050a07723e */ /* 0x002fe200048070ff */
[----:B------:R-:W-:-:S03]  /*5000*/  FADD.FTZ R5, R5, R12 ;  /* 0x0000000c05057221 */ /* 0x000fc60000010000 */
        /* <DEDUP_REMOVED lines=8> */
[----:B------:R-:W-:-:S07]  /*5090*/  IMAD.MOV.U32 R119, RZ, RZ, RZ ;  /* 0x000000ffff777224 */ /* 0x000fce00078e00ff */
.L_x_6061:
[----:B------:R-:W-:Y:S01]  /*50a0*/  ISETP.NE.AND P2, PT, RZ, UR44, PT ;  /* 0x0000002cff007c0c */ /* 0x000fe2000bf45270 */
[----:B------:R-:W-:-:S04]  /*50b0*/  UISETP.NE.AND UP0, UPT, UR57, 0x1, UPT ;  /* 0x000000013900788c */ /* 0x000fc8000bf05270 */
[----:B------:R-:W-:-:S04]  /*50c0*/  USEL UR46, URZ, 0x1, UP0 ;  /* 0x000000013f2e7887 */ /* 0x000fc80008000000 */
[----:B------:R-:W-:-:S04]  /*50d0*/  ULOP3.LUT UR46, UR59, UR46, URZ, 0x3c, !UPT ;  /* 0x0000002e3b2e7292 */ /* 0x000fc8000f8e3c3f */
[----:B------:R-:W-:Y:S08]  /*50e0*/  @P2 BRA `(.L_x_6051) ;  /* 0x0000000000382947 */ /* 0x000ff00003800000 */
[----:B------:R-:W-:Y:S05]  /*50f0*/  @!P0 BRA `(.L_x_6052) ;  /* 0x0000000000048947 */ /* 0x000fea0003800000 */
[----:B------:R-:W-:Y:S01]  /*5100*/  BPT.TRAP 0x1 ;  /* 0x000000040000795c */ /* 0x000fe20000300000 */
.L_x_6052:
        /* <DEDUP_REMOVED lines=9> */
.L_x_6053:
[----:B-1----:R-:W-:Y:S05]  /*51a0*/  @P1 BRA `(.L_x_6051) ;  /* 0x0000000000081947 */ /* 0x002fea0003800000 */
[----:B------:R-:W1:Y:S02]  /*51b0*/  SYNCS.PHASECHK.TRANS64.TRYWAIT P1, [UR6+0x33430], R0 ;  /* 0x03343000ff0075a7 */ /* 0x000e640008020146 */
[----:B-1----:R-:W-:Y:S05]  /*51c0*/  @!P1 BRA `(.L_x_6054) ;  /* 0x0000011c00809947 */ /* 0x002fea0003800000 */
.L_x_6051:
        /* <DEDUP_REMOVED lines=191> */
.L_x_6056:
[----:B------:R-:W-:Y:S01]  /*5dc0*/  ULEA UR6, UR57, UR41, 0x3 ;  /* 0x0000002939067291 */ /* 0x000fe2000f8e183f */
[----:B------:R-:W-:-:S05]  /*5dd0*/  IMAD.U32 R0, RZ, RZ, UR59 ;  /* 0x0000003bff007e24 */ /* 0x000fca000f8e00ff */
[----:B------:R-:W-:-:S04]  /*5de0*/  SHF.L.U32 R0, R0, 0x1f, RZ ;  /* 0x0000001f00007819 */ /* 0x000fc800000006ff */
[----:B------:R0:W1:Y:S01]  /*5df0*/  SYNCS.PHASECHK.TRANS64.TRYWAIT P1, [UR6+0x33450], R0 ;  /* 0x03345000ff0075a7 */ /* 0x0000620008020146 */
[----:B------:R-:W-:Y:S05]  /*5e00*/  @!P0 BRA `(.L_x_6057) ;  /* 0x0000000000048947 */ /* 0x000fea0003800000 */
[----:B------:R-:W-:Y:S01]  /*5e10*/  BPT.TRAP 0x1 ;  /* 0x000000040000795c */ /* 0x000fe20000300000 */
.L_x_6057:
[----:B-1----:R-:W-:Y:S05]  /*5e20*/  @P1 BRA `(.L_x_6055) ;  /* 0x0000000000081947 */ /* 0x002fea0003800000 */
[----:B------:R-:W1:Y:S02]  /*5e30*/  SYNCS.PHASECHK.TRANS64.TRYWAIT P1, [UR6+0x33450], R0 ;  /* 0x03345000ff0075a7 */ /* 0x000e640008020146 */
[----:B-1----:R-:W-:Y:S05]  /*5e40*/  @!P1 BRA `(.L_x_6058) ;  /* 0x0000011000789947 */ /* 0x002fea0003800000 */
.L_x_6055:
        /* <DEDUP_REMOVED lines=36> */
.L_x_6059:
[----:B------:R-:W-:Y:S01]  /*6090*/  UISETP.NE.AND UP0, UPT, UR53, URZ, UPT ;  /* 0x0000003f3500728c */ /* 0x000fe2000bf05270 */
[----:B------:R-:W-:Y:S02]  /*60a0*/  VIADD R7, R18, UR38 ;  /* 0x0000002612077c36 */ /* 0x000fe40008000000 */
[----:B------:R-:W-:-:S03]  /*60b0*/  IMAD.U32 R11, RZ, RZ, UR52 ;  /* 0x00000034ff0b7e24 */ /* 0x000fc6000f8e00ff */
[----:B------:R-:W-:Y:S02]  /*60c0*/  PLOP3.LUT P1, PT, PT, PT, UP0, 0x80, 0x0 ;  /* 0x000000000000781c */ /* 0x000fe40003f2f008 */
[----:B------:R-:W-:-:S03]  /*60d0*/  PLOP3.LUT P2, PT, PT, PT, UP0, 0x80, 0x0 ;  /* 0x000000000000781c */ /* 0x000fc60003f4f008 */
[----:B------:R-:W-:-:S08]  /*60e0*/  @UP0 ULDC UR6, c[0x0][0x44c] ;  /* 0x0001130000060ab9 */ /* 0x000fd00000000800 */
[----:B0-----:R-:W-:Y:S01]  /*60f0*/  @P1 IMAD.HI.U32 R0, R7, UR6, RZ ;  /* 0x0000000607001c27 */ /* 0x001fe2000f8e00ff */
[----:B------:R-:W-:-:S04]  /*6100*/  @UP0 ULDC UR6, c[0x0][0x450] ;  /* 0x0001140000060ab9 */ /* 0x000fc80000000800 */
[----:B------:R-:W-:Y:S01]  /*6110*/  @P2 SHF.R.U32.HI R7, RZ, UR6, R0 ;  /* 0x00000006ff072c19 */ /* 0x000fe20008011600 */
[----:B------:R-:W-:Y:S01]  /*6120*/  UMOV UR6, 0x1 ;  /* 0x0000000100067882 */ /* 0x000fe20000000000 */
[----:B------:R-:W-:Y:S01]  /*6130*/  IMAD.MOV.U32 R0, RZ, RZ, -0x2 ;  /* 0xfffffffeff007424 */ /* 0x000fe200078e00ff */
[----:B------:R-:W-:Y:S02]  /*6140*/  UIMAD UR6, UR58, -0xa0, UR6 ;  /* 0xffffff603a0678a4 */ /* 0x000fe4000f8e0206 */
[----:B------:R-:W0:Y:S04]  /*6150*/  SHFL.IDX PT, R9, R7, RZ, 0x1c1f ;  /* 0x001c1fff07097589 */ /* 0x000e2800000e0000 */
[----:B------:R-:W-:Y:S01]  /*6160*/  IMAD R0, R17, R0, UR6 ;  /* 0x0000000611007e24 */ /* 0x000fe2000f8e0200 */
[----:B------:R-:W1:Y:S01]  /*6170*/  SHFL.IDX PT, R7, R7, 0x1, 0x1c1f ;  /* 0x003c1f0007077f89 */ /* 0x000e6200000e0000 */
[----:B------:R-:W-:-:S03]  /*6180*/  ULEA UR6, UR45, UR41, 0x3 ;  /* 0x000000292d067291 */ /* 0x000fc6000f8e183f */
[----:B------:R-:W-:Y:S01]  /*6190*/  IADD3 R0, -R11, UR51, R0 ;  /* 0x000000330b007c10 */ /* 0x000fe2000fffe100 */
[----:B------:R-:W-:-:S04]  /*61a0*/  UIADD3 UR6, UR6, 0x33440, URZ ;  /* 0x0003344006067890 */ /* 0x000fc8000fffe03f */
[----:B------:R-:W-:-:S09]  /*61b0*/  UPRMT UR6, UR40, 0x654, UR6 ;  /* 0x0000065428067896 */ /* 0x000fd20008000006 */
[----:B------:R-:W-:Y:S01]  /*61c0*/  SYNCS.ARRIVE.TRANS64.RED.A1T0 RZ, [UR6], RZ ;  /* 0x000000ffffff79a7 */ /* 0x000fe20008100406 */
[----:B0-----:R-:W-:-:S05]  /*61d0*/  IMAD.IADD R2, R0, 0x1, R9 ;  /* 0x0000000100027824 */ /* 0x001fca00078e0209 */
[----:B------:R-:W-:Y:S01]  /*61e0*/  ISETP.GT.AND P1, PT, R2, RZ, PT ;  /* 0x000000ff0200720c */ /* 0x000fe20003f24270 */
[----:B-1----:R-:W-:Y:S01]  /*61f0*/  IMAD.IADD R0, R0, 0x1, R7 ;  /* 0x0000000100007824 */ /* 0x002fe200078e0207 */
        /* <DEDUP_REMOVED lines=118> */
[----:B------:R-:W-:-:S02]  /*6960*/  ISETP.GT.AND P2, PT, R0, RZ, PT ;  /* 0x000000ff0000720c */ /* 0x000fc40003f44270 */
[----:B------:R-:W-:Y:S02]  /*6970*/  FMNMX.FTZ R10, R133, R2, !PT ;  /* 0x00000002850a7209 */ /* 0x000fe40007810000 */
[----:B------:R-:W-:Y:S02]  /*6980*/  ISETP.GT.AND P3, PT, R0, 0x1, PT ;  /* 0x000000010000780c */ /* 0x000fe40003f64270 */
[----:B------:R-:W-:Y:S01]  /*6990*/  FSEL R7, R186, -INF , P2 ;  /* 0xff800000ba077808 */ /* 0x000fe20001000000 */
[----:B------:R-:W0:Y:S01]  /*69a0*/  SHFL.BFLY PT, R9, R10, 0x2, 0x1f ;  /* 0x0c401f000a097f89 */ /* 0x000e2200000e0000 */
[----:B------:R-:W-:Y:S02]  /*69b0*/  ISETP.GT.AND P2, PT, R0, 0x8, PT ;  /* 0x000000080000780c */ /* 0x000fe40003f44270 */
[----:B------:R-:W-:Y:S02]  /*69c0*/  FSEL R187, R187, -INF , P3 ;  /* 0xff800000bbbb7808 */ /* 0x000fe40001800000 */
[----:B------:R-:W-:-:S02]  /*69d0*/  FMNMX.FTZ R20, R7, R6, !PT ;  /* 0x0000000607147209 */ /* 0x000fc40007810000 */
[----:B------:R-:W-:Y:S02]  /*69e0*/  ISETP.GT.AND P3, PT, R0, 0x9, PT ;  /* 0x000000090000780c */ /* 0x000fe40003f64270 */
[----:B------:R-:W-:Y:S02]  /*69f0*/  FSEL R190, R190, -INF , P2 ;  /* 0xff800000bebe7808 */ /* 0x000fe40001000000 */
[----:B------:R-:W-:Y:S02]  /*6a00*/  FMNMX.FTZ R21, R187, R20, !PT ;  /* 0x00000014bb157209 */ /* 0x000fe40007810000 */
[C---:B------:R-:W-:Y:S02]  /*6a10*/  ISETP.GT.AND P2, PT, R0.reuse, 0x10, PT ;  /* 0x000000100000780c */ /* 0x040fe40003f44270 */
[----:B------:R-:W-:Y:S02]  /*6a20*/  FSEL R191, R191, -INF , P3 ;  /* 0xff800000bfbf7808 */ /* 0x000fe40001800000 */
[----:B------:R-:W-:-:S02]  /*6a30*/  ISETP.GT.AND P3, PT, R0, 0x11, PT ;  /* 0x000000110000780c */ /* 0x000fc40003f64270 */
[----:B------:R-:W-:Y:S02]  /*6a40*/  FSEL R194, R194, -INF , P2 ;  /* 0xff800000c2c27808 */ /* 0x000fe40001000000 */
[----:B------:R-:W-:Y:S02]  /*6a50*/  ISETP.GT.AND P2, PT, R0, 0x18, PT ;  /* 0x000000180000780c */ /* 0x000fe40003f44270 */
[----:B------:R-:W-:Y:S02]  /*6a60*/  FSEL R195, R195, -INF , P3 ;  /* 0xff800000c3c37808 */ /* 0x000fe40001800000 */
[----:B0-----:R-:W-:Y:S01]  /*6a70*/  FMNMX.FTZ R11, R10, R9, !PT ;  /* 0x000000090a0b7209 */ /* 0x001fe20007810000 */
[----:B------:R-:W-:Y:S01]  /*6a80*/  IMAD.U32 R9, RZ, RZ, UR39 ;  /* 0x00000027ff097e24 */ /* 0x000fe2000f8e00ff */
[----:B------:R-:W-:Y:S02]  /*6a90*/  ISETP.GT.AND P3, PT, R0, 0x19, PT ;  /* 0x000000190000780c */ /* 0x000fe40003f64270 */
[----:B------:R-:W-:Y:S01]  /*6aa0*/  FSEL R198, R198, -INF , P2 ;  /* 0xff800000c6c67808 */ /* 0x000fe20001000000 */
[----:B------:R-:W0:Y:S01]  /*6ab0*/  SHFL.BFLY PT, R2, R11, 0x1, 0x1f ;  /* 0x0c201f000b027f89 */ /* 0x000e2200000e0000 */
[----:B------:R-:W-:-:S02]  /*6ac0*/  FSEL R199, R199, -INF , P3 ;  /* 0xff800000c7c77808 */ /* 0x000fc40001800000 */
[C---:B------:R-:W-:Y:S02]  /*6ad0*/  ISETP.GT.AND P2, PT, R0.reuse, 0x20, PT ;  /* 0x000000200000780c */ /* 0x040fe40003f44270 */
[----:B------:R-:W-:Y:S02]  /*6ae0*/  ISETP.GT.AND P3, PT, R0, 0x21, PT ;  /* 0x000000210000780c */ /* 0x000fe40003f64270 */
[----:B------:R-:W-:Y:S02]  /*6af0*/  FSEL R170, R170, -INF , P2 ;  /* 0xff800000aaaa7808 */ /* 0x000fe40001000000 */
        /* <DEDUP_REMOVED lines=16> */
[----:B------:R-:W-:Y:S01]  /*6c00*/  FSEL R183, R183, -INF , P3 ;  /* 0xff800000b7b77808 */ /* 0x000fe20001800000 */
[----:B------:R-:W-:-:S01]  /*6c10*/  FFMA.FTZ R9, R184, UR39, -R8 ;  /* 0x00000027b8097c23 */ /* 0x000fc20008010808 */
[----:B------:R-:W-:Y:S01]  /*6c20*/  FMNMX.FTZ R184, R190, R21, !PT ;  /* 0x00000015beb87209 */ /* 0x000fe20007810000 */
[----:B------:R-:W-:-:S01]  /*6c30*/  FFMA.FTZ R186, R168, UR39, -R8 ;  /* 0x00000027a8ba7c23 */ /* 0x000fc20008010808 */
[--C-:B------:R-:W-:Y:S01]  /*6c40*/  FFMA.FTZ R10, R185, UR39, -R8.reuse ;  /* 0x00000027b90a7c23 */ /* 0x100fe20008010808 */
[----:B------:R-:W-:Y:S01]  /*6c50*/  ISETP.GT.AND P2, PT, R0, 0x40, PT ;  /* 0x000000400000780c */ /* 0x000fe20003f44270 */
[--C-:B------:R-:W-:Y:S01]  /*6c60*/  FFMA.FTZ R11, R188, UR39, -R8.reuse ;  /* 0x00000027bc0b7c23 */ /* 0x100fe20008010808 */
[----:B------:R-:W-:Y:S01]  /*6c70*/  FMNMX.FTZ R21, R191, R184, !PT ;  /* 0x000000b8bf157209 */ /* 0x000fe20007810000 */
[--C-:B------:R-:W-:Y:S01]  /*6c80*/  FFMA.FTZ R188, R177, UR39, -R8.reuse ;  /* 0x00000027b1bc7c23 */ /* 0x100fe20008010808 */
[----:B------:R-:W-:Y:S01]  /*6c90*/  ISETP.GT.AND P3, PT, R0, 0x41, PT ;  /* 0x000000410000780c */ /* 0x000fe20003f64270 */
[--C-:B------:R-:W-:Y:S01]  /*6ca0*/  FFMA.FTZ R12, R189, UR39, -R8.reuse ;  /* 0x00000027bd0c7c23 */ /* 0x100fe20008010808 */
[----:B------:R-:W-:Y:S01]  /*6cb0*/  FMNMX.FTZ R168, R194, R21, !PT ;  /* 0x00000015c2a87209 */ /* 0x000fe20007810000 */
[--C-:B------:R-:W-:Y:S01]  /*6cc0*/  FFMA.FTZ R13, R192, UR39, -R8.reuse ;  /* 0x00000027c00d7c23 */ /* 0x100fe20008010808 */
[----:B------:R0:W-:Y:S01]  /*6cd0*/  MUFU.EX2 R21, R186 ;  /* 0x000000ba00157308 */ /* 0x0001e20000000800 */
        /* <DEDUP_REMOVED lines=8> */
[----:B0-----:R-:W-:-:S01]  /*6d60*/  FFMA.FTZ R186, R172, UR39, -R8 ;  /* 0x00000027acba7c23 */ /* 0x001fc20008010808 */
        /* <DEDUP_REMOVED lines=49> */
[----:B------:R-:W-:Y:S01]  /*7080*/  FFMA.FTZ R133, R133, UR39, -R8 ;  /* 0x0000002785857c23 */ /* 0x000fe20008010808 */
[----:B------:R-:W-:-:S02]  /*7090*/  FSEL R162, R162, -INF , P2 ;  /* 0xff800000a2a27808 */ /* 0x000fc40001000000 */
[----:B------:R-:W-:Y:S01]  /*70a0*/  FMNMX.FTZ R185, R159, R180, !PT ;  /* 0x000000b49fb97209 */ /* 0x000fe20007810000 */
[----:B------:R-:W-:Y:S01]  /*70b0*/  MUFU.EX2 R9, R9 ;  /* 0x0000000900097308 */ /* 0x000fe20000000800 */
[----:B------:R-:W-:Y:S01]  /*70c0*/  ISETP.GT.AND P2, PT, R0, 0x58, PT ;  /* 0x000000580000780c */ /* 0x000fe20003f44270 */
[----:B0-----:R-:W-:Y:S01]  /*70d0*/  FFMA.FTZ R184, R156, UR39, -R8 ;  /* 0x000000279cb87c23 */ /* 0x001fe20008010808 */
[----:B------:R-:W-:Y:S02]  /*70e0*/  FMNMX.FTZ R180, R162, R185, !PT ;  /* 0x000000b9a2b47209 */ /* 0x000fe40007810000 */
[----:B------:R-:W-:Y:S02]  /*70f0*/  FSEL R166, R166, -INF , P2 ;  /* 0xff800000a6a67808 */ /* 0x000fe40001000000 */
[----:B------:R-:W-:Y:S01]  /*7100*/  FMNMX.FTZ R185, R163, R180, !PT ;  /* 0x000000b4a3b97209 */ /* 0x000fe20007810000 */
[----:B------:R-:W-:Y:S01]  /*7110*/  MUFU.EX2 R10, R10 ;  /* 0x0000000a000a7308 */ /* 0x000fe20000000800 */
[----:B------:R-:W-:-:S02]  /*7120*/  ISETP.GT.AND P2, PT, R0, 0x60, PT ;  /* 0x000000600000780c */ /* 0x000fc40003f44270 */
[----:B------:R-:W-:Y:S02]  /*7130*/  FMNMX.FTZ R180, R166, R185, !PT ;  /* 0x000000b9a6b47209 */ /* 0x000fe40007810000 */
[----:B------:R-:W-:Y:S02]  /*7140*/  FSEL R138, R138, -INF , P2 ;  /* 0xff8000008a8a7808 */ /* 0x000fe40001000000 */
[----:B------:R-:W-:Y:S01]  /*7150*/  FMNMX.FTZ R185, R167, R180, !PT ;  /* 0x000000b4a7b97209 */ /* 0x000fe20007810000 */
[----:B------:R-:W-:Y:S01]  /*7160*/  MUFU.EX2 R11, R11 ;  /* 0x0000000b000b7308 */ /* 0x000fe20000000800 */
[----:B------:R-:W-:Y:S02]  /*7170*/  ISETP.GT.AND P2, PT, R0, 0x68, PT ;  /* 0x000000680000780c */ /* 0x000fe40003f44270 */
[----:B------:R-:W-:Y:S02]  /*7180*/  FMNMX.FTZ R180, R138, R185, !PT ;  /* 0x000000b98ab47209 */ /* 0x000fe40007810000 */
        /* <DEDUP_REMOVED lines=15> */
[----:B------:R-:W-:Y:S02]  /*7280*/  ISETP.GT.AND P3, PT, R0, 0x79, PT ;  /* 0x000000790000780c */ /* 0x000fe40003f64270 */
[----:B------:R-:W-:Y:S02]  /*7290*/  FSEL R160, R150, -INF , P2 ;  /* 0xff80000096a07808 */ /* 0x000fe40001000000 */
[----:B------:R-:W-:Y:S01]  /*72a0*/  FMNMX.FTZ R185, R147, R180, !PT ;  /* 0x000000b493b97209 */ /* 0x000fe20007810000 */
[----:B------:R0:W-:Y:S01]  /*72b0*/  MUFU.EX2 R150, R184 ;  /* 0x000000b800967308 */ /* 0x0001e20000000800 */
[----:B------:R-:W-:-:S02]  /*72c0*/  FSEL R151, R151, -INF , P3 ;  /* 0xff80000097977808 */ /* 0x000fc40001800000 */
[----:B------:R-:W-:Y:S02]  /*72d0*/  ISETP.GT.AND P2, PT, R0, 0x80, PT ;  /* 0x000000800000780c */ /* 0x000fe40003f44270 */
        /* <DEDUP_REMOVED lines=31> */
[----:B------:R-:W-:-:S04]  /*74d0*/  FMNMX.FTZ R0, R136, R185, !PT ;  /* 0x000000b988007209 */ /* 0x000fc80007810000 */
[----:B------:R-:W-:Y:S01]  /*74e0*/  FMNMX.FTZ R0, R135, R0, !PT ;  /* 0x0000000087007209 */ /* 0x000fe20007810000 */
[----:B------:R-:W-:Y:S04]  /*74f0*/  MUFU.EX2 R20, R20 ;  /* 0x0000001400147308 */ /* 0x000fe80000000800 */
[----:B------:R-:W1:Y:S04]  /*7500*/  SHFL.BFLY PT, R185, R0, 0x2, 0x1f ;  /* 0x0c401f0000b97f89 */ /* 0x000e6800000e0000 */
[----:B------:R-:W-:Y:S08]  /*7510*/  MUFU.EX2 R168, R168 ;  /* 0x000000a800a87308 */ /* 0x000ff00000000800 */
        /* <DEDUP_REMOVED lines=8> */
[----:B-1----:R-:W-:Y:S01]  /*75a0*/  FMNMX.FTZ R0, R185, R0, !PT ;  /* 0x00000000b9007209 */ /* 0x002fe20007810000 */
[----:B------:R-:W-:-:S03]  /*75b0*/  IMAD.U32 R185, RZ, RZ, UR39 ;  /* 0x00000027ffb97e24 */ /* 0x000fc6000f8e00ff */
[C---:B------:R-:W-:Y:S01]  /*75c0*/  FSETP.NEU.FTZ.AND P2, PT, R0.reuse, -INF , PT ;  /* 0xff8000000000780b */ /* 0x040fe20003f5d000 */
[----:B------:R-:W-:-:S02]  /*75d0*/  FFMA.FTZ R180, R0, R185, -8 ;  /* 0xc100000000b47423 */ /* 0x000fc400000100b9 */
[----:B------:R-:W-:Y:S03]  /*75e0*/  MUFU.EX2 R165, R165 ;  /* 0x000000a500a57308 */ /* 0x000fe60000000800 */
[----:B------:R-:W-:-:S05]  /*75f0*/  FSEL R8, R180, RZ, P2 ;  /* 0x000000ffb4087208 */ /* 0x000fca0001000000 */
[--C-:B0-----:R-:W-:Y:S01]  /*7600*/  FFMA.FTZ R184, R190, UR39, -R8.reuse ;  /* 0x00000027beb87c23 */ /* 0x101fe20008010808 */
[----:B------:R-:W-:Y:S01]  /*7610*/  FSEL R190, R2, RZ, P1 ;  /* 0x000000ff02be7208 */ /* 0x000fe20000800000 */
[--C-:B------:R-:W-:Y:S01]  /*7620*/  FFMA.FTZ R180, R7, UR39, -R8.reuse ;  /* 0x0000002707b47c23 */ /* 0x100fe20008010808 */
[----:B------:R-:W-:-:S01]  /*7630*/  FFMA.FTZ R185, R191, UR39, -R8 ;  /* 0x00000027bfb97c23 */ /* 0x000fc20008010808 */
[--C-:B------:R-:W-:Y:S01]  /*7640*/  FFMA.FTZ R7, R187, UR39, -R8.reuse ;  /* 0x00000027bb077c23 */ /* 0x100fe20008010808 */
[----:B------:R-:W-:-:S01]  /*7650*/  FFMA.FTZ R186, R194, UR39, -R8 ;  /* 0x00000027c2ba7c23 */ /* 0x000fc20008010808 */
[----:B------:R-:W-:Y:S01]  /*7660*/  FADD.FTZ R190, -R190, R5 ;  /* 0x00000005bebe7221 */ /* 0x000fe20000010100 */
[----:B------:R-:W-:-:S01]  /*7670*/  FFMA.FTZ R5, R177, UR39, -R8 ;  /* 0x00000027b1057c23 */ /* 0x000fc20008010808 */
[----:B------:R-:W-:Y:S01]  /*7680*/  FSEL R177, R0, RZ, P2 ;  /* 0x000000ff00b17208 */ /* 0x000fe20001000000 */
[----:B------:R-:W-:Y:S01]  /*7690*/  MUFU.EX2 R180, R180 ;  /* 0x000000b400b47308 */ /* 0x000fe20000000800 */
[----:B------:R-:W-:Y:S01]  /*76a0*/  FMUL.FTZ R191, R190, UR39 ;  /* 0x00000027bebf7c20 */ /* 0x000fe20008410000 */
[--C-:B------:R-:W-:Y:S01]  /*76b0*/  FFMA.FTZ R187, R195, UR39, -R8.reuse ;  /* 0x00000027c3bb7c23 */ /* 0x100fe20008010808 */
[----:B------:R-:W-:-:S01]  /*76c0*/  FFMA.FTZ R188, R198, UR39, -R8 ;  /* 0x00000027c6bc7c23 */ /* 0x000fc20008010808 */
[----:B------:R-:W-:Y:S01]  /*76d0*/  FADD.FTZ R177, -R177, R6 ;  /* 0x00000006b1b17221 */ /* 0x000fe20000010100 */
[----:B------:R-:W-:-:S01]  /*76e0*/  FFMA.FTZ R190, R159, UR39, -R8 ;  /* 0x000000279fbe7c23 */ /* 0x000fc20008010808 */
[--C-:B------:R-:W-:Y:S01]  /*76f0*/  FFMA.FTZ R159, R162, UR39, -R8.reuse ;  /* 0x00000027a29f7c23 */ /* 0x100fe20008010808 */
[----:B------:R-:W-:-:S01]  /*7700*/  FFMA.FTZ R162, R163, UR39, -R8 ;  /* 0x00000027a3a27c23 */ /* 0x000fc20008010808 */
        /* <DEDUP_REMOVED lines=26> */
[----:B-1----:R-:W-:-:S01]  /*78b0*/  FFMA.FTZ R4, R177, R3, R180 ;  /* 0x00000003b1047223 */ /* 0x002fc200000100b4 */
[----:B------:R-:W-:Y:S01]  /*78c0*/  FADD.FTZ R167, R11, R192 ;  /* 0x000000c00ba77221 */ /* 0x000fe20000010000 */
[----:B------:R-:W-:-:S01]  /*78d0*/  FFMA.FTZ R160, R160, UR39, -R8 ;  /* 0x00000027a0a07c23 */ /* 0x000fc20008010808 */
[--C-:B------:R-:W-:Y:S01]  /*78e0*/  FFMA.FTZ R151, R151, UR39, -R8.reuse ;  /* 0x0000002797977c23 */ /* 0x100fe20008010808 */
[----:B------:R-:W-:-:S01]  /*78f0*/  FFMA.FTZ R122, R122, UR39, -R8 ;  /* 0x000000277a7a7c23 */ /* 0x000fc20008010808 */
[----:B------:R-:W-:Y:S01]  /*7900*/  FADD.FTZ R192, R12, R167 ;  /* 0x000000a70cc07221 */ /* 0x000fe20000010000 */
[----:B------:R-:W-:-:S01]  /*7910*/  FFMA.FTZ R123, R123, UR39, -R8 ;  /* 0x000000277b7b7c23 */ /* 0x000fc20008010808 */
[----:B------:R-:W1:Y:S01]  /*7920*/  MUFU.EX2 R185, R185 ;  /* 0x000000b900b97308 */ /* 0x000e620000000800 */
        /* <DEDUP_REMOVED lines=8> */
[----:B0-----:R-:W-:-:S01]  /*79b0*/  FADD.FTZ R4, R184, R3 ;  /* 0x00000003b8047221 */ /* 0x001fc20000010000 */
[----:B------:R-:W-:Y:S01]  /*79c0*/  FADD.FTZ R167, R15, R192 ;  /* 0x000000c00fa77221 */ /* 0x000fe20000010000 */
[----:B------:R-:W-:-:S01]  /*79d0*/  FFMA.FTZ R136, R136, UR39, -R8 ;  /* 0x0000002788887c23 */ /* 0x000fc20008010808 */
[----:B------:R-:W-:-:S02]  /*79e0*/  FFMA.FTZ R8, R135, UR39, -R8 ;  /* 0x0000002787087c23 */ /* 0x000fc40008010808 */
[----:B------:R-:W-:-:S02]  /*79f0*/  FADD.FTZ R192, R20, R167 ;  /* 0x000000a714c07221 */ /* 0x000fc40000010000 */
        /* <DEDUP_REMOVED lines=28> */
[----:B------:R-:W-:-:S06]  /*7bc0*/  FADD.FTZ R4, R158, R167 ;  /* 0x000000a79e047221 */ /* 0x000fcc0000010000 */
        /* <DEDUP_REMOVED lines=10> */
[----:B------:R-:W-:-:S06]  /*7c70*/  FADD.FTZ R167, R157, R4 ;  /* 0x000000049da77221 */ /* 0x000fcc0000010000 */
        /* <DEDUP_REMOVED lines=81> */
.L_x_6060:
        /* <DEDUP_REMOVED lines=148> */
.L_x_6050:
[----:B------:R-:W-:-:S13]  /*8ad0*/  ISETP.LE.AND P1, PT, RZ, UR58, PT ;  /* 0x0000003aff007c0c */ /* 0x000fda000bf23270 */
[----:B------:R-:W-:Y:S05]  /*8ae0*/  @!P1 BRA `(.L_x_6062) ;  /* 0x0000002c00ac9947 */ /* 0x000fea0003800000 */
[----:B------:R-:W-:Y:S01]  /*8af0*/  IMAD.MOV.U32 R7, RZ, RZ, R0 ;  /* 0x000000ffff077224 */ /* 0x000fe200078e0000 */
[----:B------:R-:W-:Y:S01]  /*8b00*/  UMOV UR52, UR46 ;  /* 0x0000002e00347c82 */ /* 0x000fe20008000000 */
[----:B------:R-:W-:Y:S01]  /*8b10*/  IMAD.MOV.U32 R5, RZ, RZ, R2 ;  /* 0x000000ffff057224 */ /* 0x000fe200078e0002 */
[----:B------:R-:W-:-:S06]  /*8b20*/  UMOV UR51, UR45 ;  /* 0x0000002d00337c82 */ /* 0x000fcc0008000000 */
.L_x_6073:
        /* <DEDUP_REMOVED lines=9> */
.L_x_6064:
[----:B------:R-:W-:Y:S01]  /*8bc0*/  ULEA UR6, UR45, UR41, 0x3 ;  /* 0x000000292d067291 */ /* 0x000fe2000f8e183f */
[----:B------:R-:W-:-:S05]  /*8bd0*/  IMAD.U32 R0, RZ, RZ, UR46 ;  /* 0x0000002eff007e24 */ /* 0x000fca000f8e00ff */
[----:B------:R-:W-:-:S04]  /*8be0*/  SHF.L.U32 R0, R0, 0x1f, RZ ;  /* 0x0000001f00007819 */ /* 0x000fc800000006ff */
[----:B------:R0:W1:Y:S01]  /*8bf0*/  SYNCS.PHASECHK.TRANS64.TRYWAIT P1, [UR6+0x33430], R0 ;  /* 0x03343000ff0075a7 */ /* 0x0000620008020146 */
[----:B------:R-:W-:Y:S05]  /*8c00*/  @!P0 BRA `(.L_x_6065) ;  /* 0x0000000000048947 */ /* 0x000fea0003800000 */
[----:B------:R-:W-:Y:S01]  /*8c10*/  BPT.TRAP 0x1 ;  /* 0x000000040000795c */ /* 0x000fe20000300000 */
.L_x_6065:
[----:B-1----:R-:W-:Y:S05]  /*8c20*/  @P1 BRA `(.L_x_6063) ;  /* 0x0000000000081947 */ /* 0x002fea0003800000 */
[----:B------:R-:W1:Y:S02]  /*8c30*/  SYNCS.PHASECHK.TRANS64.TRYWAIT P1, [UR6+0x33430], R0 ;  /* 0x03343000ff0075a7 */ /* 0x000e640008020146 */
[----:B-1----:R-:W-:Y:S05]  /*8c40*/  @!P1 BRA `(.L_x_6066) ;  /* 0x000000e400109947 */ /* 0x002fea0003800000 */
.L_x_6063:
[----:B------:R-:W2:Y:S01]  /*8c50*/  S2R R2, SR_TID.X ;  /* 0x0000000000027919 */ /* 0x000ea20000002100 */
[----:B------:R-:W-:Y:S01]  /*8c60*/  UIMAD UR53, UR45, 0x780, UR50 ;  /* 0x000007802d3578a4 */ /* 0x000fe2000f8e0232 */
[----:B------:R-:W-:Y:S01]  /*8c70*/  UMOV UR27, 0x80000020 ;  /* 0x80000020001b7882 */ /* 0x000fe20000000000 */
[----:B------:R-:W-:Y:S02]  /*8c80*/  UMOV UR28, UR24 ;  /* 0x00000018001c7c82 */ /* 0x000fe40008000000 */
[----:B------:R-:W-:Y:S01]  /*8c90*/  UIADD3 UR30, UR53, 0x80, URZ ;  /* 0x00000080351e7890 */ /* 0x000fe2000fffe03f */
[----:B------:R-:W-:Y:S02]  /*8ca0*/  UMOV UR29, UR25 ;  /* 0x00000019001d7c82 */ /* 0x000fe40008000000 */
[----:B------:R-:W-:Y:S01]  /*8cb0*/  UMOV UR26, UR53 ;  /* 0x00000035001a7c82 */ /* 0x000fe20008000000 */
[----:B------:R-:W-:Y:S01]  /*8cc0*/  UMOV UR31, 0x80000020 ;  /* 0x80000020001f7882 */ /* 0x000fe20000000000 */
[----:B------:R-:W-:Y:S01]  /*8cd0*/  UIADD3 UR34, UR53, 0x100, URZ ;  /* 0x0000010035227890 */ /* 0x000fe2000fffe03f */
[----:B------:R-:W-:Y:S01]  /*8ce0*/  UMOV UR32, UR24 ;  /* 0x0000001800207c82 */ /* 0x000fe20008000000 */
[----:B------:R-:W-:Y:S01]  /*8cf0*/  UMOV UR33, UR25 ;  /* 0x0000001900217c82 */ /* 0x000fe20008000000 */
        /* <DEDUP_REMOVED lines=177> */
.L_x_6068:
[----:B------:R-:W-:Y:S01]  /*9810*/  ULEA UR6, UR51, UR41, 0x3 ;  /* 0x0000002933067291 */ /* 0x000fe2000f8e183f */
[----:B------:R-:W-:-:S05]  /*9820*/  IMAD.U32 R0, RZ, RZ, UR52 ;  /* 0x00000034ff007e24 */ /* 0x000fca000f8e00ff */
[----:B------:R-:W-:-:S04]  /*9830*/  SHF.L.U32 R0, R0, 0x1f, RZ ;  /* 0x0000001f00007819 */ /* 0x000fc800000006ff */
[----:B------:R0:W1:Y:S01]  /*9840*/  SYNCS.PHASECHK.TRANS64.TRYWAIT P1, [UR6+0x33450], R0 ;  /* 0x03345000ff0075a7 */ /* 0x0000620008020146 */
[----:B------:R-:W-:Y:S05]  /*9850*/  @!P0 BRA `(.L_x_6069) ;  /* 0x0000000000048947 */ /* 0x000fea0003800000 */
[----:B------:R-:W-:Y:S01]  /*9860*/  BPT.TRAP 0x1 ;  /* 0x000000040000795c */ /* 0x000fe20000300000 */
.L_x_6069:
[----:B-1----:R-:W-:Y:S05]  /*9870*/  @P1 BRA `(.L_x_6067) ;  /* 0x0000000000081947 */ /* 0x002fea0003800000 */
[----:B------:R-:W1:Y:S02]  /*9880*/  SYNCS.PHASECHK.TRANS64.TRYWAIT P1, [UR6+0x33450], R0 ;  /* 0x03345000ff0075a7 */ /* 0x000e640008020146 */
[----:B-1----:R-:W-:Y:S05]  /*9890*/  @!P1 BRA `(.L_x_6070) ;  /* 0x000000d800149947 */ /* 0x002fea0003800000 */
.L_x_6067:
        /* <DEDUP_REMOVED lines=36> */
.L_x_6071:
        /* <DEDUP_REMOVED lines=344> */
.L_x_6072:
        /* <DEDUP_REMOVED lines=148> */
.L_x_6062:
[----:B------:R-:W-:Y:S06]  /*b9a0*/  BAR.ARV 0x8, 0x180 ;  /* 0x0206000000007b1d */ /* 0x000fec0000002000 */
[----:B------:R-:W-:Y:S05]  /*b9b0*/  @!P0 BRA `(.L_x_6074) ;  /* 0x0000000000048947 */ /* 0x000fea0003800000 */
[----:B------:R-:W-:Y:S01]  /*b9c0*/  BPT.TRAP 0x1 ;  /* 0x000000040000795c */ /* 0x000fe20000300000 */
.L_x_6074:
[----:B------:R-:W-:Y:S01]  /*b9d0*/  ULEA UR9, UR45, UR41, 0x3 ;  /* 0x000000292d097291 */ /* 0x000fe2000f8e183f */
[----:B------:R-:W-:-:S05]  /*b9e0*/  IMAD.U32 R5, RZ, RZ, UR46 ;  /* 0x0000002eff057e24 */ /* 0x000fca000f8e00ff */
[----:B------:R-:W-:-:S04]  /*b9f0*/  SHF.L.U32 R5, R5, 0x1f, RZ ;  /* 0x0000001f05057819 */ /* 0x000fc800000006ff */
[----:B------:R0:W1:Y:S01]  /*ba00*/  SYNCS.PHASECHK.TRANS64.TRYWAIT P1, [UR9+0x33450], R5 ;  /* 0x03345005ff0075a7 */ /* 0x0000620008020149 */
[----:B------:R-:W-:Y:S05]  /*ba10*/  @!P0 BRA `(.L_x_6075) ;  /* 0x0000000000048947 */ /* 0x000fea0003800000 */
[----:B------:R-:W-:Y:S01]  /*ba20*/  BPT.TRAP 0x1 ;  /* 0x000000040000795c */ /* 0x000fe20000300000 */
.L_x_6075:
[----:B-1----:R-:W-:Y:S05]  /*ba30*/  @P1 BRA `(.L_x_6076) ;  /* 0x0000000000081947 */ /* 0x002fea0003800000 */
[----:B------:R-:W1:Y:S02]  /*ba40*/  SYNCS.PHASECHK.TRANS64.TRYWAIT P1, [UR9+0x33450], R5 ;  /* 0x03345005ff0075a7 */ /* 0x000e640008020149 */
[----:B-1----:R-:W-:Y:S05]  /*ba50*/  @!P1 BRA `(.L_x_6077) ;  /* 0x000000b400bc9947 */ /* 0x002fea0003800000 */
.L_x_6076:
        /* <DEDUP_REMOVED lines=87> */
.L_x_6078:
        /* <DEDUP_REMOVED lines=106> */
.L_x_6042:
        /* <DEDUP_REMOVED lines=36> */
[----:B------:R-:W-:Y:S02]  /*c8b0*/  SEL R101, R38, R39, P0 ;  /* 0x0000002726657207 */ /* 0x000fe40000000000 */
[----:B------:R-:W-:Y:S02]  /*c8c0*/  F2FP.BF16.F32.PACK_AB R2, R119, R2 ;  /* 0x000000027702723e */ /* 0x000fe400000010ff */
[----:B------:R-:W-:Y:S02]  /*c8d0*/  MOV R8, R0 ;  /* 0x0000000000087202 */ /* 0x000fe40000000f00 */
[----:B0-----:R-:W-:-:S02]  /*c8e0*/  MOV R9, R115 ;  /* 0x0000007300097202 */ /* 0x001fc40000000f00 */
[----:B------:R-:W-:Y:S02]  /*c8f0*/  F2FP.BF16.F32.PACK_AB R11, R110, R11 ;  /* 0x0000000b6e0b723e */ /* 0x000fe400000010ff */
[----:B------:R-:W-:Y:S01]  /*c900*/  F2FP.BF16.F32.PACK_AB R10, R111, R10 ;  /* 0x0000000a6f0a723e */ /* 0x000fe200000010ff */
[----:B------:R-:W-:Y:S01]  /*c910*/  IMAD.WIDE R38, R224, 0x2, R8 ;  /* 0x00000002e0267825 */ /* 0x000fe200078e0208 */
[----:B------:R-:W-:Y:S02]  /*c920*/  F2FP.BF16.F32.PACK_AB R130, R130, R133 ;  /* 0x000000858282723e */ /* 0x000fe400000010ff */
[----:B------:R-:W-:Y:S02]  /*c930*/  F2FP.BF16.F32.PACK_AB R126, R126, R129 ;  /* 0x000000817e7e723e */ /* 0x000fe400000010ff */
[C---:B------:R-:W-:Y:S02]  /*c940*/  IADD3 R135, P4, R38.reuse, 0x20, RZ ;  /* 0x0000002026877810 */ /* 0x040fe40007f9e0ff */
[----:B------:R-:W-:-:S02]  /*c950*/  IADD3 R137, P5, R38, 0x40, RZ ;  /* 0x0000004026897810 */ /* 0x000fc40007fbe0ff */
[----:B------:R-:W-:Y:S02]  /*c960*/  F2FP.BF16.F32.PACK_AB R122, R122, R125 ;  /* 0x0000007d7a7a723e */ /* 0x000fe400000010ff */
[----:B------:R-:W-:Y:S02]  /*c970*/  SEL R133, R5, R2, P0 ;  /* 0x0000000205857207 */ /* 0x000fe40000000000 */
[----:B------:R-:W-:Y:S02]  /*c980*/  SEL R125, R11, R10, P0 ;  /* 0x0000000a0b7d7207 */ /* 0x000fe40000000000 */
[----:B------:R-:W-:Y:S02]  /*c990*/  SEL R129, R10, R11, P0 ;  /* 0x0000000b0a817207 */ /* 0x000fe40000000000 */
[----:B------:R-:W-:Y:S02]  /*c9a0*/  SEL R5, R2, R5, P0 ;  /* 0x0000000502057207 */ /* 0x000fe40000000000 */
[----:B------:R-:W-:-:S02]  /*c9b0*/  LOP3.LUT R2, R135, 0x380, RZ, 0xc0, !PT ;  /* 0x0000038087027812 */ /* 0x000fc400078ec0ff */
[----:B------:R-:W-:Y:S02]  /*c9c0*/  LOP3.LUT R10, R137, 0x380, RZ, 0xc0, !PT ;  /* 0x00000380890a7812 */ /* 0x000fe400078ec0ff */
[----:B------:R-:W-:Y:S02]  /*c9d0*/  F2FP.BF16.F32.PACK_AB R35, R70, R35 ;  /* 0x000000234623723e */ /* 0x000fe400000010ff */
[----:B------:R-:W-:Y:S02]  /*c9e0*/  F2FP.BF16.F32.PACK_AB R34, R71, R34 ;  /* 0x000000224722723e */ /* 0x000fe400000010ff */
[----:B------:R-:W-:Y:S02]  /*c9f0*/  F2FP.BF16.F32.PACK_AB R37, R76, R37 ;  /* 0x000000254c25723e */ /* 0x000fe400000010ff */
[----:B------:R-:W-:Y:S02]  /*ca00*/  F2FP.BF16.F32.PACK_AB R36, R77, R36 ;  /* 0x000000244d24723e */ /* 0x000fe400000010ff */
[----:B------:R-:W-:-:S02]  /*ca10*/  F2FP.BF16.F32.PACK_AB R13, R108, R13 ;  /* 0x0000000d6c0d723e */ /* 0x000fc400000010ff */
[----:B------:R-:W-:Y:S02]  /*ca20*/  F2FP.BF16.F32.PACK_AB R12, R109, R12 ;  /* 0x0000000c6d0c723e */ /* 0x000fe400000010ff */
[----:B------:R-:W-:Y:S02]  /*ca30*/  IADD3 R139, P6, R38, 0x60, RZ ;  /* 0x00000060268b7810 */ /* 0x000fe40007fde0ff */
[----:B------:R-:W-:Y:S02]  /*ca40*/  SHF.R.U64 R2, R2, 0x3, RZ ;  /* 0x0000000302027819 */ /* 0x000fe400000012ff */
[----:B------:R-:W-:Y:S02]  /*ca50*/  SHF.R.U64 R10, R10, 0x3, RZ ;  /* 0x000000030a0a7819 */ /* 0x000fe400000012ff */
[C---:B------:R-:W-:Y:S02]  /*ca60*/  IADD3 R141, P1, R38.reuse, 0x4000, RZ ;  /* 0x00004000268d7810 */ /* 0x040fe40007f3e0ff */
[----:B------:R-:W-:-:S02]  /*ca70*/  IADD3 R143, P2, R38, 0x4020, RZ ;  /* 0x00004020268f7810 */ /* 0x000fc40007f5e0ff */
[----:B------:R-:W-:Y:S02]  /*ca80*/  F2FP.BF16.F32.PACK_AB R88, R81, R88 ;  /* 0x000000585158723e */ /* 0x000fe400000010ff */
[----:B------:R-:W-:Y:S02]  /*ca90*/  F2FP.BF16.F32.PACK_AB R72, R65, R72 ;  /* 0x000000484148723e */ /* 0x000fe400000010ff */
[----:B------:R-:W-:Y:S02]  /*caa0*/  F2FP.BF16.F32.PACK_AB R14, R103, R14 ;  /* 0x0000000e670e723e */ /* 0x000fe400000010ff */
[----:B------:R-:W-:Y:S02]  /*cab0*/  SEL R61, R37, R36, P0 ;  /* 0x00000024253d7207 */ /* 0x000fe40000000000 */
[----:B------:R-:W-:Y:S01]  /*cac0*/  SEL R65, R36, R37, P0 ;  /* 0x0000002524417207 */ /* 0x000fe20000000000 */
[----:B------:R-:W-:Y:S01]  /*cad0*/  IMAD.X R37, RZ, RZ, R39, P4 ;  /* 0x000000ffff257224 */ /* 0x000fe200020e0627 */
[----:B------:R-:W-:-:S02]  /*cae0*/  SEL R81, R13, R12, P0 ;  /* 0x0000000c0d517207 */ /* 0x000fc40000000000 */
[----:B------:R-:W-:Y:S02]  /*caf0*/  SEL R83, R12, R13, P0 ;  /* 0x0000000d0c537207 */ /* 0x000fe40000000000 */
[----:B------:R-:W-:Y:S02]  /*cb00*/  SEL R103, R35, R34, P0 ;  /* 0x0000002223677207 */ /* 0x000fe40000000000 */
[----:B------:R-:W-:Y:S01]  /*cb10*/  SEL R105, R34, R35, P0 ;  /* 0x0000002322697207 */ /* 0x000fe20000000000 */
[----:B------:R-:W-:Y:S01]  /*cb20*/  IMAD.X R35, RZ, RZ, R39, P5 ;  /* 0x000000ffff237224 */ /* 0x000fe200028e0627 */
[----:B------:R-:W-:Y:S02]  /*cb30*/  F2FP.BF16.F32.PACK_AB R33, R84, R33 ;  /* 0x000000215421723e */ /* 0x000fe400000010ff */
[----:B------:R-:W-:Y:S02]  /*cb40*/  LOP3.LUT R12, R139, 0x380, RZ, 0xc0, !PT ;  /* 0x000003808b0c7812 */ /* 0x000fe400078ec0ff */
[----:B------:R-:W-:-:S02]  /*cb50*/  LOP3.LUT R36, R2, R135, RZ, 0x3c, !PT ;  /* 0x0000008702247212 */ /* 0x000fc400078e3cff */
[----:B------:R-:W-:Y:S02]  /*cb60*/  LOP3.LUT R34, R10, R137, RZ, 0x3c, !PT ;  /* 0x000000890a227212 */ /* 0x000fe400078e3cff */
[----:B------:R-:W-:Y:S02]  /*cb70*/  LOP3.LUT R2, R141, 0x380, RZ, 0xc0, !PT ;  /* 0x000003808d027812 */ /* 0x000fe400078ec0ff */
[----:B------:R-:W-:Y:S02]  /*cb80*/  LOP3.LUT R10, R143, 0x380, RZ, 0xc0, !PT ;  /* 0x000003808f0a7812 */ /* 0x000fe400078ec0ff */
[----:B------:R-:W-:Y:S02]  /*cb90*/  F2FP.BF16.F32.PACK_AB R40, R69, R40 ;  /* 0x000000284528723e */ /* 0x000fe400000010ff */
[----:B------:R-:W-:Y:S02]  /*cba0*/  F2FP.BF16.F32.PACK_AB R31, R78, R31 ;  /* 0x0000001f4e1f723e */ /* 0x000fe400000010ff */
[----:B------:R-:W-:-:S02]  /*cbb0*/  F2FP.BF16.F32.PACK_AB R30, R79, R30 ;  /* 0x0000001e4f1e723e */ /* 0x000fc400000010ff */
[----:B------:R-:W-:Y:S02]  /*cbc0*/  F2FP.BF16.F32.PACK_AB R27, R86, R27 ;  /* 0x0000001b561b723e */ /* 0x000fe400000010ff */
[----:B------:R-:W-:Y:S02]  /*cbd0*/  F2FP.BF16.F32.PACK_AB R15, R102, R15 ;  /* 0x0000000f660f723e */ /* 0x000fe400000010ff */
[----:B------:R-:W-:Y:S02]  /*cbe0*/  SEL R67, R33, R32, P0 ;  /* 0x0000002021437207 */ /* 0x000fe40000000000 */
[----:B------:R-:W-:Y:S01]  /*cbf0*/  SEL R69, R32, R33, P0 ;  /* 0x0000002120457207 */ /* 0x000fe20000000000 */
[----:B------:R-:W-:Y:S01]  /*cc00*/  IMAD.X R33, RZ, RZ, R39, P6 ;  /* 0x000000ffff217224 */ /* 0x000fe200030e0627 */
[----:B------:R-:W-:Y:S02]  /*cc10*/  SHF.R.U64 R12, R12, 0x3, RZ ;  /* 0x000000030c0c7819 */ /* 0x000fe400000012ff */
[----:B------:R-:W-:-:S02]  /*cc20*/  IADD3 R145, P3, R38, 0x4040, RZ ;  /* 0x0000404026917810 */ /* 0x000fc40007f7e0ff */
[----:B------:R-:W-:Y:S02]  /*cc30*/  IADD3 R147, P4, R38, 0x4060, RZ ;  /* 0x0000406026937810 */ /* 0x000fe40007f9e0ff */
[----:B------:R-:W-:Y:S02]  /*cc40*/  SHF.R.U64 R2, R2, 0x3, RZ ;  /* 0x0000000302027819 */ /* 0x000fe400000012ff */
[----:B------:R-:W-:Y:S02]  /*cc50*/  SHF.R.U64 R10, R10, 0x3, RZ ;  /* 0x000000030a0a7819 */ /* 0x000fe400000012ff */
[C---:B------:R-:W-:Y:S02]  /*cc60*/  IADD3 R149, P5, R38.reuse, 0x8000, RZ ;  /* 0x0000800026957810 */ /* 0x040fe40007fbe0ff */
[----:B------:R-:W-:Y:S02]  /*cc70*/  IADD3 R151, P6, R38, 0x8020, RZ ;  /* 0x0000802026977810 */ /* 0x000fe40007fde0ff */
[----:B------:R-:W-:-:S02]  /*cc80*/  F2FP.BF16.F32.PACK_AB R52, R52, R121 ;  /* 0x000000793434723e */ /* 0x000fc400000010ff */
[----:B------:R-:W-:Y:S02]  /*cc90*/  SEL R107, R31, R30, P0 ;  /* 0x0000001e1f6b7207 */ /* 0x000fe40000000000 */
        /* <DEDUP_REMOVED lines=10> */
[----:B------:R-:W-:Y:S02]  /*cd40*/  LOP3.LUT R14, R147, 0x380, RZ, 0xc0, !PT ;  /* 0x00000380930e7812 */ /* 0x000fe400078ec0ff */
[----:B------:R-:W-:Y:S02]  /*cd50*/  LOP3.LUT R30, R2, R141, RZ, 0x3c, !PT ;  /* 0x0000008d021e7212 */ /* 0x000fe400078e3cff */
[----:B------:R-:W-:Y:S02]  /*cd60*/  LOP3.LUT R26, R10, R143, RZ, 0x3c, !PT ;  /* 0x0000008f0a1a7212 */ /* 0x000fe400078e3cff */
[----:B------:R-:W-:Y:S02]  /*cd70*/  LOP3.LUT R2, R149, 0x380, RZ, 0xc0, !PT ;  /* 0x0000038095027812 */ /* 0x000fe400078ec0ff */
[----:B------:R-:W-:-:S02]  /*cd80*/  LOP3.LUT R10, R151, 0x380, RZ, 0xc0, !PT ;  /* 0x00000380970a7812 */ /* 0x000fc400078ec0ff */
[----:B------:R-:W-:Y:S02]  /*cd90*/  F2FP.BF16.F32.PACK_AB R29, R92, R29 ;  /* 0x0000001d5c1d723e */ /* 0x000fe400000010ff */
[----:B------:R-:W-:Y:S02]  /*cda0*/  F2FP.BF16.F32.PACK_AB R25, R94, R25 ;  /* 0x000000195e19723e */ /* 0x000fe400000010ff */
[----:B------:R-:W-:Y:S02]  /*cdb0*/  F2FP.BF16.F32.PACK_AB R28, R93, R28 ;  /* 0x0000001c5d1c723e */ /* 0x000fe400000010ff */
[----:B------:R-:W-:Y:S02]  /*cdc0*/  F2FP.BF16.F32.PACK_AB R24, R95, R24 ;  /* 0x000000185f18723e */ /* 0x000fe400000010ff */
[----:B------:R-:W-:Y:S02]  /*cdd0*/  F2FP.BF16.F32.PACK_AB R41, R68, R41 ;  /* 0x000000294429723e */ /* 0x000fe400000010ff */
[----:B------:R-:W-:-:S02]  /*cde0*/  F2FP.BF16.F32.PACK_AB R21, R100, R21 ;  /* 0x000000156415723e */ /* 0x000fc400000010ff */
[----:B------:R-:W-:Y:S02]  /*cdf0*/  SHF.R.U64 R12, R12, 0x3, RZ ;  /* 0x000000030c0c7819 */ /* 0x000fe400000012ff */
[----:B------:R-:W-:Y:S02]  /*ce00*/  SHF.R.U64 R14, R14, 0x3, RZ ;  /* 0x000000030e0e7819 */ /* 0x000fe400000012ff */
[----:B------:R-:W-:Y:S02]  /*ce10*/  F2FP.BF16.F32.PACK_AB R89, R89, R96 ;  /* 0x000000605959723e */ /* 0x000fe400000010ff */
[----:B------:R-:W-:Y:S02]  /*ce20*/  F2FP.BF16.F32.PACK_AB R131, R128, R131 ;  /* 0x000000838083723e */ /* 0x000fe400000010ff */
[----:B------:R-:W-:Y:S02]  /*ce30*/  IADD3 R153, P1, R38, 0x8040, RZ ;  /* 0x0000804026997810 */ /* 0x000fe40007f3e0ff */
[----:B------:R-:W-:-:S02]  /*ce40*/  SHF.R.U64 R2, R2, 0x3, RZ ;  /* 0x0000000302027819 */ /* 0x000fc400000012ff */
[----:B------:R-:W-:Y:S01]  /*ce50*/  SHF.R.U64 R10, R10, 0x3, RZ ;  /* 0x000000030a0a7819 */ /* 0x000fe200000012ff */
[----:B------:R-:W-:Y:S01]  /*ce60*/  IMAD.X R11, RZ, RZ, R39, P1 ;  /* 0x000000ffff0b7224 */ /* 0x000fe200008e0627 */
[----:B------:R-:W-:Y:S02]  /*ce70*/  F2FP.BF16.F32.PACK_AB R73, R73, R80 ;  /* 0x000000504949723e */ /* 0x000fe400000010ff */
[----:B------:R-:W-:Y:S02]  /*ce80*/  F2FP.BF16.F32.PACK_AB R127, R124, R127 ;  /* 0x0000007f7c7f723e */ /* 0x000fe400000010ff */
[C---:B------:R-:W-:Y:S02]  /*ce90*/  LOP3.LUT R13, R38.reuse, 0x380, RZ, 0xc0, !PT ;  /* 0x00000380260d7812 */ /* 0x040fe400078ec0ff */
[----:B------:R-:W-:Y:S02]  /*cea0*/  IADD3 R155, P2, R38, 0x8060, RZ ;  /* 0x00008060269b7810 */ /* 0x000fe40007f5e0ff */
[----:B------:R-:W-:-:S02]  /*ceb0*/  F2FP.BF16.F32.PACK_AB R46, R46, R49 ;  /* 0x000000312e2e723e */ /* 0x000fc400000010ff */
[----:B------:R-:W-:Y:S02]  /*cec0*/  F2FP.BF16.F32.PACK_AB R123, R120, R123 ;  /* 0x0000007b787b723e */ /* 0x000fe400000010ff */
[----:B------:R-:W-:Y:S02]  /*ced0*/  F2FP.BF16.F32.PACK_AB R47, R47, R64 ;  /* 0x000000402f2f723e */ /* 0x000fe400000010ff */
[----:B------:R-:W-:Y:S02]  /*cee0*/  SEL R71, R29, R28, P0 ;  /* 0x0000001c1d477207 */ /* 0x000fe40000000000 */
[----:B------:R-:W-:Y:S01]  /*cef0*/  SEL R75, R28, R29, P0 ;  /* 0x0000001d1c4b7207 */ /* 0x000fe20000000000 */
[--C-:B------:R-:W-:Y:S01]  /*cf00*/  IMAD.X R29, RZ, RZ, R39.reuse, P3 ;  /* 0x000000ffff1d7224 */ /* 0x100fe200018e0627 */
[----:B------:R-:W-:Y:S02]  /*cf10*/  SEL R115, R25, R24, P0 ;  /* 0x0000001819737207 */ /* 0x000fe40000000000 */
[----:B------:R-:W-:Y:S01]  /*cf20*/  SEL R117, R24, R25, P0 ;  /* 0x0000001918757207 */ /* 0x000fe20000000000 */
[----:B------:R-:W-:Y:S01]  /*cf30*/  IMAD.X R25, RZ, RZ, R39, P4 ;  /* 0x000000ffff197224 */ /* 0x000fe200020e0627 */
[----:B------:R-:W-:-:S02]  /*cf40*/  F2FP.BF16.F32.PACK_AB R53, R53, R48 ;  /* 0x000000303535723e */ /* 0x000fc400000010ff */
[----:B------:R-:W-:Y:S02]  /*cf50*/  SEL R59, R41, R40, P0 ;  /* 0x00000028293b7207 */ /* 0x000fe40000000000 */
[----:B------:R-:W-:Y:S02]  /*cf60*/  SEL R77, R21, R20, P0 ;  /* 0x00000014154d7207 */ /* 0x000fe40000000000 */
[----:B------:R-:W-:Y:S01]  /*cf70*/  SEL R79, R20, R21, P0 ;  /* 0x00000015144f7207 */ /* 0x000fe20000000000 */
[----:B------:R-:W-:Y:S01]  /*cf80*/  IMAD.X R21, RZ, RZ, R39, P5 ;  /* 0x000000ffff157224 */ /* 0x000fe200028e0627 */
[----:B------:R-:W-:Y:S02]  /*cf90*/  LOP3.LUT R28, R12, R145, RZ, 0x3c, !PT ;  /* 0x000000910c1c7212 */ /* 0x000fe400078e3cff */
[----:B------:R-:W-:Y:S02]  /*cfa0*/  LOP3.LUT R24, R14, R147, RZ, 0x3c, !PT ;  /* 0x000000930e187212 */ /* 0x000fe400078e3cff */
[----:B------:R-:W-:-:S02]  /*cfb0*/  F2FP.BF16.F32.PACK_AB R43, R54, R43 ;  /* 0x0000002b362b723e */ /* 0x000fc400000010ff */
[----:B------:R-:W-:Y:S02]  /*cfc0*/  F2FP.BF16.F32.PACK_AB R42, R55, R42 ;  /* 0x0000002a372a723e */ /* 0x000fe400000010ff */
[----:B------:R-:W-:Y:S02]  /*cfd0*/  SEL R7, R130, R131, P0 ;  /* 0x0000008382077207 */ /* 0x000fe40000000000 */
[----:B------:R-:W-:Y:S02]  /*cfe0*/  SEL R41, R40, R41, P0 ;  /* 0x0000002928297207 */ /* 0x000fe40000000000 */
[----:B------:R-:W-:Y:S02]  /*cff0*/  SEL R91, R89, R88, P0 ;  /* 0x00000058595b7207 */ /* 0x000fe40000000000 */
[----:B------:R-:W-:Y:S02]  /*d000*/  LOP3.LUT R12, R153, 0x380, RZ, 0xc0, !PT ;  /* 0x00000380990c7812 */ /* 0x000fe400078ec0ff */
[----:B------:R-:W-:-:S02]  /*d010*/  LOP3.LUT R20, R2, R149, RZ, 0x3c, !PT ;  /* 0x0000009502147212 */ /* 0x000fc400078e3cff */
[----:B------:R-:W-:Y:S02]  /*d020*/  LOP3.LUT R14, R10, R151, RZ, 0x3c, !PT ;  /* 0x000000970a0e7212 */ /* 0x000fe400078e3cff */
[----:B------:R-:W-:Y:S02]  /*d030*/  F2FP.BF16.F32.PACK_AB R45, R45, R56 ;  /* 0x000000382d2d723e */ /* 0x000fe400000010ff */
[----:B------:R-:W-:Y:S02]  /*d040*/  F2FP.BF16.F32.PACK_AB R44, R44, R57 ;  /* 0x000000392c2c723e */ /* 0x000fe400000010ff */
[----:B------:R-:W-:Y:S02]  /*d050*/  SEL R131, R131, R130, P0 ;  /* 0x0000008283837207 */ /* 0x000fe40000000000 */
[----:B------:R-:W-:Y:S02]  /*d060*/  SEL R49, R126, R127, P0 ;  /* 0x0000007f7e317207 */ /* 0x000fe40000000000 */
[----:B------:R-:W-:-:S02]  /*d070*/  SEL R89, R88, R89, P0 ;  /* 0x0000005958597207 */ /* 0x000fc40000000000 */
[----:B------:R-:W-:Y:S02]  /*d080*/  SEL R93, R73, R72, P0 ;  /* 0x00000048495d7207 */ /* 0x000fe40000000000 */
[----:B------:R-:W-:Y:S02]  /*d090*/  SHF.R.U64 R13, R13, 0x3, RZ ;  /* 0x000000030d0d7819 */ /* 0x000fe400000012ff */
[----:B------:R-:W-:Y:S02]  /*d0a0*/  LOP3.LUT R40, R155, 0x380, RZ, 0xc0, !PT ;  /* 0x000003809b287812 */ /* 0x000fe400078ec0ff */
        /* <DEDUP_REMOVED lines=9> */
[----:B------:R-:W-:Y:S02]  /*d140*/  SHF.R.U64 R12, R12, 0x3, RZ ;  /* 0x000000030c0c7819 */ /* 0x000fe400000012ff */
[----:B------:R-:W-:Y:S02]  /*d150*/  SEL R57, R45, R44, P0 ;  /* 0x0000002c2d397207 */ /* 0x000fe40000000000 */
[----:B------:R-:W-:Y:S02]  /*d160*/  SEL R43, R42, R43, P0 ;  /* 0x0000002b2a2b7207 */ /* 0x000fe40000000000 */
[----:B------:R-:W-:Y:S01]  /*d170*/  LOP3.LUT R38, R13, R38, RZ, 0x3c, !PT ;  /* 0x000000260d267212 */ /* 0x000fe200078e3cff */
[----:B------:R-:W-:Y:S01]  /*d180*/  IMAD.X R13, RZ, RZ, R39, P2 ;  /* 0x000000ffff0d7224 */ /* 0x000fe200010e0627 */
[----:B------:R-:W-:Y:S02]  /*d190*/  SHF.R.U64 R40, R40, 0x3, RZ ;  /* 0x0000000328287819 */ /* 0x000fe400000012ff */
[----:B------:R-:W-:-:S02]  /*d1a0*/  MOV R68, R24 ;  /* 0x0000001800447202 */ /* 0x000fc40000000f00 */
[----:B------:R-:W-:Y:S02]  /*d1b0*/  MOV R64, R14 ;  /* 0x0000000e00407202 */ /* 0x000fe40000000f00 */
[----:B------:R-:W-:Y:S02]  /*d1c0*/  SEL R45, R44, R45, P0 ;  /* 0x0000002d2c2d7207 */ /* 0x000fe40000000000 */
[----:B------:R-:W-:Y:S02]  /*d1d0*/  MOV R72, R26 ;  /* 0x0000001a00487202 */ /* 0x000fe40000000f00 */
[----:B------:R-:W-:Y:S02]  /*d1e0*/  MOV R70, R28 ;  /* 0x0000001c00467202 */ /* 0x000fe40000000f00 */
[----:B------:R-:W-:Y:S02]  /*d1f0*/  MOV R76, R32 ;  /* 0x00000020004c7202 */ /* 0x000fe40000000f00 */
[----:B------:R-:W-:-:S02]  /*d200*/  MOV R74, R30 ;  /* 0x0000001e004a7202 */ /* 0x000fc40000000f00 */
[----:B------:R-:W-:Y:S01]  /*d210*/  LOP3.LUT R10, R12, R153, RZ, 0x3c, !PT ;  /* 0x000000990c0a7212 */ /* 0x000fe200078e3cff */
[----:B--2---:R-:W-:Y:S01]  /*d220*/  SHFL.IDX PT, R7, R7, R6, 0x1c1f ;  /* 0x001c1f0607077589 */ /* 0x004fe200000e0000 */
[----:B------:R-:W-:Y:S02]  /*d230*/  LOP3.LUT R2, R6, 0x2, RZ, 0x3c, !PT ;  /* 0x0000000206027812 */ /* 0x000fe400078e3cff */
[----:B------:R-:W-:Y:S01]  /*d240*/  MOV R78, R34 ;  /* 0x00000022004e7202 */ /* 0x000fe20000000f00 */
[----:B------:R-:W-:Y:S01]  /*d250*/  SHFL.IDX PT, R91, R91, R6, 0x1c1f ;  /* 0x001c1f065b5b7589 */ /* 0x000fe200000e0000 */
[----:B------:R-:W-:Y:S02]  /*d260*/  MOV R80, R36 ;  /* 0x0000002400507202 */ /* 0x000fe40000000f00 */
[----:B------:R-:W-:Y:S01]  /*d270*/  LOP3.LUT R12, R40, R155, RZ, 0x3c, !PT ;  /* 0x0000009b280c7212 */ /* 0x000fe200078e3cff */
[----:B------:R-:W0:Y:S01]  /*d280*/  SHFL.IDX PT, R14, R131, R2, 0x1c1f ;  /* 0x001c1f02830e7589 */ /* 0x000e2200000e0000 */
[----:B------:R-:W-:-:S02]  /*d290*/  MOV R82, R38 ;  /* 0x0000002600527202 */ /* 0x000fc40000000f00 */
[----:B------:R-:W-:Y:S01]  /*d2a0*/  MOV R66, R20 ;  /* 0x0000001400427202 */ /* 0x000fe20000000f00 */
[----:B------:R-:W1:Y:S01]  /*d2b0*/  SHFL.IDX PT, R24, R89, R2, 0x1c1f ;  /* 0x001c1f0259187589 */ /* 0x000e6200000e0000 */
[----:B------:R-:W-:Y:S02]  /*d2c0*/  MOV R21, R10 ;  /* 0x0000000a00157202 */ /* 0x000fe40000000f00 */
[----:B------:R-:W-:Y:S01]  /*d2d0*/  MOV R11, R12 ;  /* 0x0000000c000b7202 */ /* 0x000fe20000000f00 */
[----:B------:R-:W-:Y:S01]  /*d2e0*/  SHFL.IDX PT, R49, R49, R6, 0x1c1f ;  /* 0x001c1f0631317589 */ /* 0x000fe200000e0000 */
[----:B------:R-:W-:-:S03]  /*d2f0*/  PLOP3.LUT P2, PT, PT, PT, UP0, 0x80, 0x0 ;  /* 0x000000000000781c */ /* 0x000fc60003f4f008 */
[----:B------:R-:W-:Y:S04]  /*d300*/  SHFL.IDX PT, R93, R93, R6, 0x1c1f ;  /* 0x001c1f065d5d7589 */ /* 0x000fe800000e0000 */
[----:B------:R-:W2:Y:S04]  /*d310*/  SHFL.IDX PT, R26, R127, R2, 0x1c1f ;  /* 0x001c1f027f1a7589 */ /* 0x000ea800000e0000 */
[----:B------:R-:W3:Y:S04]  /*d320*/  SHFL.IDX PT, R28, R73, R2, 0x1c1f ;  /* 0x001c1f02491c7589 */ /* 0x000ee800000e0000 */
[----:B------:R-:W-:Y:S01]  /*d330*/  SHFL.IDX PT, R51, R51, R6, 0x1c1f ;  /* 0x001c1f0633337589 */ /* 0x000fe200000e0000 */
[----:B0-----:R-:W-:-:S02]  /*d340*/  SEL R12, R7, R14, P0 ;  /* 0x0000000e070c7207 */ /* 0x001fc40000000000 */
[----:B------:R-:W-:Y:S01]  /*d350*/  SEL R14, R14, R7, P0 ;  /* 0x000000070e0e7207 */ /* 0x000fe20000000000 */
[----:B------:R-:W-:Y:S01]  /*d360*/  SHFL.IDX PT, R95, R95, R6, 0x1c1f ;  /* 0x001c1f065f5f7589 */ /* 0x000fe200000e0000 */
[----:B-1----:R-:W-:Y:S01]  /*d370*/  SEL R13, R91, R24, P0 ;  /* 0x000000185b0d7207 */ /* 0x002fe20000000000 */
[----:B------:R-:W-:Y:S01]  /*d380*/  IMAD.U32 R7, RZ, RZ, UR7 ;  /* 0x00000007ff077e24 */ /* 0x000fe2000f8e00ff */
[----:B------:R-:W-:Y:S01]  /*d390*/  SEL R15, R24, R91, P0 ;  /* 0x0000005b180f7207 */ /* 0x000fe20000000000 */
[----:B------:R-:W0:Y:S04]  /*d3a0*/  SHFL.IDX PT, R30, R123, R2, 0x1c1f ;  /* 0x001c1f027b1e7589 */ /* 0x000e2800000e0000 */
[----:B------:R-:W1:Y:S04]  /*d3b0*/  SHFL.IDX PT, R32, R47, R2, 0x1c1f ;  /* 0x001c1f022f207589 */ /* 0x000e6800000e0000 */
[----:B------:R-:W-:Y:S01]  /*d3c0*/  SHFL.IDX PT, R55, R55, R6, 0x1c1f ;  /* 0x001c1f0637377589 */ /* 0x000fe200000e0000 */
[----:B--2---:R-:W-:-:S02]  /*d3d0*/  SEL R24, R49, R26, P0 ;  /* 0x0000001a31187207 */ /* 0x004fc40000000000 */
[----:B------:R-:W-:Y:S01]  /*d3e0*/  SEL R26, R26, R49, P0 ;  /* 0x000000311a1a7207 */ /* 0x000fe20000000000 */
[----:B------:R-:W2:Y:S01]  /*d3f0*/  SHFL.IDX PT, R34, R53, R2, 0x1c1f ;  /* 0x001c1f0235227589 */ /* 0x000ea200000e0000 */
[----:B---3--:R-:W-:Y:S02]  /*d400*/  SEL R25, R93, R28, P0 ;  /* 0x0000001c5d197207 */ /* 0x008fe40000000000 */
[----:B------:R-:W-:Y:S01]  /*d410*/  SEL R27, R28, R93, P0 ;  /* 0x0000005d1c1b7207 */ /* 0x000fe20000000000 */
[----:B------:R-:W-:Y:S04]  /*d420*/  SHFL.IDX PT, R97, R97, R6, 0x1c1f ;  /* 0x001c1f0661617589 */ /* 0x000fe800000e0000 */
[----:B------:R-:W3:Y:S04]  /*d430*/  SHFL.IDX PT, R36, R43, R2, 0x1c1f ;  /* 0x001c1f022b247589 */ /* 0x000ee800000e0000 */
[----:B------:R-:W-:Y:S01]  /*d440*/  SHFL.IDX PT, R57, R57, R6, 0x1c1f ;  /* 0x001c1f0639397589 */ /* 0x000fe200000e0000 */
[----:B0-----:R-:W-:-:S02]  /*d450*/  SEL R28, R51, R30, P0 ;  /* 0x0000001e331c7207 */ /* 0x001fc40000000000 */
[----:B------:R-:W-:Y:S01]  /*d460*/  SEL R30, R30, R51, P0 ;  /* 0x000000331e1e7207 */ /* 0x000fe20000000000 */
[----:B------:R-:W-:Y:S01]  /*d470*/  SHFL.IDX PT, R99, R99, R6, 0x1c1f ;  /* 0x001c1f0663637589 */ /* 0x000fe200000e0000 */
[----:B-1----:R-:W-:Y:S02]  /*d480*/  SEL R29, R95, R32, P0 ;  /* 0x000000205f1d7207 */ /* 0x002fe40000000000 */
[----:B------:R-:W-:Y:S01]  /*d490*/  SEL R31, R32, R95, P0 ;  /* 0x0000005f201f7207 */ /* 0x000fe20000000000 */
[----:B------:R-:W0:Y:S04]  /*d4a0*/  SHFL.IDX PT, R38, R45, R2, 0x1c1f ;  /* 0x001c1f022d267589 */ /* 0x000e2800000e0000 */
[----:B------:R-:W1:Y:S01]  /*d4b0*/  SHFL.IDX PT, R40, R101, R2, 0x1c1f ;  /* 0x001c1f0265287589 */ /* 0x000e6200000e0000 */
[----:B--2---:R-:W-:-:S02]  /*d4c0*/  SEL R32, R55, R34, P0 ;  /* 0x0000002237207207 */ /* 0x004fc40000000000 */
[----:B------:R-:W-:Y:S01]  /*d4d0*/  SEL R34, R34, R55, P0 ;  /* 0x0000003722227207 */ /* 0x000fe20000000000 */
[----:B------:R-:W-:Y:S04]  /*d4e0*/  SHFL.IDX PT, R59, R59, R6, 0x1c1f ;  /* 0x001c1f063b3b7589 */ /* 0x000fe800000e0000 */
[----:B------:R-:W2:Y:S01]  /*d4f0*/  SHFL.IDX PT, R42, R41, R2, 0x1c1f ;  /* 0x001c1f02292a7589 */ /* 0x000ea200000e0000 */
[----:B---3--:R-:W-:Y:S02]  /*d500*/  SEL R33, R97, R36, P0 ;  /* 0x0000002461217207 */ /* 0x008fe40000000000 */
[----:B------:R-:W-:Y:S01]  /*d510*/  SEL R35, R36, R97, P0 ;  /* 0x0000006124237207 */ /* 0x000fe20000000000 */
[----:B------:R-:W-:Y:S06]  /*d520*/  BAR.SYNC.DEFER_BLOCKING 0x1, 0x100 ;  /* 0x0044000000007b1d */ /* 0x000fec0000010000 */
[----:B------:R-:W-:Y:S01]  /*d530*/  SHFL.IDX PT, R103, R103, R6, 0x1c1f ;  /* 0x001c1f0667677589 */ /* 0x000fe200000e0000 */
[----:B0-----:R-:W-:-:S02]  /*d540*/  SEL R36, R57, R38, P0 ;  /* 0x0000002639247207 */ /* 0x001fc40000000000 */
[----:B------:R-:W-:Y:S01]  /*d550*/  SEL R38, R38, R57, P0 ;  /* 0x0000003926267207 */ /* 0x000fe20000000000 */
[----:B------:R-:W0:Y:S01]  /*d560*/  SHFL.IDX PT, R50, R105, R2, 0x1c1f ;  /* 0x001c1f0269327589 */ /* 0x000e2200000e0000 */
[----:B-1----:R-:W-:Y:S02]  /*d570*/  SEL R37, R99, R40, P0 ;  /* 0x0000002863257207 */ /* 0x002fe40000000000 */
[----:B------:R-:W-:Y:S01]  /*d580*/  SEL R39, R40, R99, P0 ;  /* 0x0000006328277207 */ /* 0x000fe20000000000 */
[----:B------:R-:W-:Y:S04]  /*d590*/  SHFL.IDX PT, R61, R61, R6, 0x1c1f ;  /* 0x001c1f063d3d7589 */ /* 0x000fe800000e0000 */
[----:B------:R-:W-:Y:S01]  /*d5a0*/  SHFL.IDX PT, R107, R107, R6, 0x1c1f ;  /* 0x001c1f066b6b7589 */ /* 0x000fe200000e0000 */
[----:B--2---:R-:W-:-:S02]  /*d5b0*/  SEL R40, R59, R42, P0 ;  /* 0x0000002a3b287207 */ /* 0x004fc40000000000 */
[----:B------:R-:W-:Y:S01]  /*d5c0*/  SEL R42, R42, R59, P0 ;  /* 0x0000003b2a2a7207 */ /* 0x000fe20000000000 */
[----:B------:R-:W-:Y:S04]  /*d5d0*/  SHFL.IDX PT, R10, R65, R2, 0x1c1f ;  /* 0x001c1f02410a7589 */ /* 0x000fe800000e0000 */
[----:B------:R-:W-:Y:S04]  /*d5e0*/  SHFL.IDX PT, R52, R109, R2, 0x1c1f ;  /* 0x001c1f026d347589 */ /* 0x000fe800000e0000 */
[----:B------:R-:W-:Y:S04]  /*d5f0*/  SHFL.IDX PT, R67, R67, R6, 0x1c1f ;  /* 0x001c1f0643437589 */ /* 0x000fe800000e0000 */
[----:B------:R-:W-:Y:S01]  /*d600*/  SHFL.IDX PT, R71, R71, R6, 0x1c1f ;  /* 0x001c1f0647477589 */ /* 0x000fe200000e0000 */
[----:B0-----:R-:W-:-:S02]  /*d610*/  SEL R41, R103, R50, P0 ;  /* 0x0000003267297207 */ /* 0x001fc40000000000 */
        /* <DEDUP_REMOVED lines=18> */
[----:B------:R-:W1:Y:S04]  /*d740*/  SHFL.IDX PT, R62, R5, R2, 0x1c1f ;  /* 0x001c1f02053e7589 */ /* 0x000e6800000e0000 */
[----:B------:R2:W-:Y:S04]  /*d750*/  STSM.16.M88.4 [R82], R12 ;  /* 0x0000000c52007844 */ /* 0x0005e80000000200 */
[----:B------:R3:W-:Y:S04]  /*d760*/  STSM.16.M88.4 [R80], R24 ;  /* 0x0000001850007844 */ /* 0x0007e80000000200 */
[----:B------:R4:W-:Y:S04]  /*d770*/  STSM.16.M88.4 [R78], R28 ;  /* 0x0000001c4e007844 */ /* 0x0009e80000000200 */
[----:B------:R1:W-:Y:S01]  /*d780*/  STSM.16.M88.4 [R76], R32 ;  /* 0x000000204c007844 */ /* 0x0003e20000000200 */
[----:B0-----:R-:W-:-:S02]  /*d790*/  SEL R45, R125, R60, P0 ;  /* 0x0000003c7d2d7207 */ /* 0x001fc40000000000 */
[----:B------:R-:W-:Y:S01]  /*d7a0*/  SEL R47, R60, R125, P0 ;  /* 0x0000007d3c2f7207 */ /* 0x000fe20000000000 */
[----:B------:R-:W-:Y:S01]  /*d7b0*/  STSM.16.M88.4 [R74], R36 ;  /* 0x000000244a007844 */ /* 0x000fe20000000200 */
[----:B--2---:R-:W-:Y:S02]  /*d7c0*/  SEL R12, R61, R10, P0 ;  /* 0x0000000a3d0c7207 */ /* 0x004fe40000000000 */
[----:B------:R-:W-:Y:S01]  /*d7d0*/  SEL R14, R10, R61, P0 ;  /* 0x0000003d0a0e7207 */ /* 0x000fe20000000000 */
[----:B------:R-:W-:Y:S01]  /*d7e0*/  STSM.16.M88.4 [R72], R40 ;  /* 0x0000002848007844 */ /* 0x000fe20000000200 */
[----:B------:R-:W-:Y:S01]  /*d7f0*/  SEL R13, R107, R52, P0 ;  /* 0x000000346b0d7207 */ /* 0x000fe20000000000 */
[----:B------:R-:W-:Y:S01]  /*d800*/  UMOV UR4, URZ ;  /* 0x0000003f00047c82 */ /* 0x000fe20008000000 */
[----:B------:R-:W-:Y:S01]  /*d810*/  SEL R15, R52, R107, P0 ;  /* 0x0000006b340f7207 */ /* 0x000fe20000000000 */
[----:B------:R-:W-:Y:S01]  /*d820*/  ULDC UR8, c[0x0][0xa88] ;  /* 0x0002a20000087ab9 */ /* 0x000fe20000000800 */
[----:B---3--:R-:W-:Y:S01]  /*d830*/  SEL R24, R67, R20, P0 ;  /* 0x0000001443187207 */ /* 0x008fe20000000000 */
[----:B------:R-:W0:Y:S01]  /*d840*/  LDC R61, c[0x0][0xbe8] ;  /* 0x0002fa00ff3d7b82 */ /* 0x000e220000000800 */
[----:B------:R-:W-:Y:S01]  /*d850*/  SEL R26, R20, R67, P0 ;  /* 0x00000043141a7207 */ /* 0x000fe20000000000 */
[----:B------:R2:W-:Y:S01]  /*d860*/  STSM.16.M88.4 [R70], R12 ;  /* 0x0000000c46007844 */ /* 0x0005e20000000200 */
[----:B------:R-:W-:-:S02]  /*d870*/  SEL R25, R111, R54, P0 ;  /* 0x000000366f197207 */ /* 0x000fc40000000000 */
[----:B------:R-:W-:Y:S02]  /*d880*/  SEL R27, R54, R111, P0 ;  /* 0x0000006f361b7207 */ /* 0x000fe40000000000 */
[----:B----4-:R-:W-:Y:S02]  /*d890*/  SEL R28, R71, R6, P0 ;  /* 0x00000006471c7207 */ /* 0x010fe40000000000 */
[----:B------:R-:W-:Y:S01]  /*d8a0*/  SEL R30, R6, R71, P0 ;  /* 0x00000047061e7207 */ /* 0x000fe20000000000 */
[----:B------:R3:W-:Y:S01]  /*d8b0*/  STSM.16.M88.4 [R68], R24 ;  /* 0x0000001844007844 */ /* 0x0007e20000000200 */
[----:B------:R-:W-:Y:S01]  /*d8c0*/  SEL R29, R115, R56, P0 ;  /* 0x00000038731d7207 */ /* 0x000fe20000000000 */
[----:B------:R-:W-:Y:S01]  /*d8d0*/  IMAD.U32 R6, RZ, RZ, UR6 ;  /* 0x00000006ff067e24 */ /* 0x000fe2000f8e00ff */
[----:B------:R-:W-:Y:S01]  /*d8e0*/  SEL R31, R56, R115, P0 ;  /* 0x00000073381f7207 */ /* 0x000fe20000000000 */
[----:B------:R-:W-:Y:S01]  /*d8f0*/  ULDC.64 UR6, c[0x0][0xc08] ;  /* 0x0003020000067ab9 */ /* 0x000fe20000000a00 */
        /* <DEDUP_REMOVED lines=8> */
[----:B------:R-:W-:-:S02]  /*d980*/  SEL R53, R133, R62, P0 ;  /* 0x0000003e85357207 */ /* 0x000fc40000000000 */
[----:B------:R-:W-:Y:S01]  /*d990*/  SEL R55, R62, R133, P0 ;  /* 0x000000853e377207 */ /* 0x000fe20000000000 */
[----:B------:R3:W-:Y:S01]  /*d9a0*/  STSM.16.M88.4 [R21], R44 ;  /* 0x0000002c15007844 */ /* 0x0007e20000000200 */
[----:B------:R-:W-:Y:S02]  /*d9b0*/  SEL R52, R85, R48, P0 ;  /* 0x0000003055347207 */ /* 0x000fe40000000000 */
[----:B------:R-:W-:-:S05]  /*d9c0*/  SEL R54, R48, R85, P0 ;  /* 0x0000005530367207 */ /* 0x000fca0000000000 */
[----:B------:R3:W-:Y:S01]  /*d9d0*/  STSM.16.M88.4 [R11], R52 ;  /* 0x000000340b007844 */ /* 0x0007e20000000200 */
[----:B------:R-:W-:Y:S06]  /*d9e0*/  BAR.SYNC.DEFER_BLOCKING 0x1, 0x100 ;  /* 0x0044000000007b1d */ /* 0x000fec0000010000 */
[----:B------:R-:W4:Y:S01]  /*d9f0*/  @P2 LDG.E R2, desc[UR54][R6.64] ;  /* 0x0000003606022981 */ /* 0x000f22000c1e1900 */
[----:B------:R-:W-:Y:S01]  /*da00*/  UISETP.NE.U32.AND UP1, UPT, UR6, URZ, UPT ;  /* 0x0000003f0600728c */ /* 0x000fe2000bf25070 */
[----:B0-----:R-:W-:-:S03]  /*da10*/  ISETP.NE.AND P1, PT, R61, 0x1, PT ;  /* 0x000000013d00780c */ /* 0x001fc60003f25270 */
[----:B------:R-:W-:-:S06]  /*da20*/  UISETP.NE.AND.EX UP1, UPT, UR7, URZ, UPT, UP1 ;  /* 0x0000003f0700728c */ /* 0x000fcc000bf25310 */
[----:B------:R-:W-:-:S04]  /*da30*/  PLOP3.LUT P0, PT, PT, PT, UP1, 0x80, 0x0 ;  /* 0x000000000000781c */ /* 0x000fc80003f0f018 */
[----:B------:R-:W0:Y:S01]  /*da40*/  @P1 LDC R5, c[0x0][0xbec] ;  /* 0x0002fb00ff051b82 */ /* 0x000e220000000800 */
[----:B------:R-:W-:Y:S02]  /*da50*/  @UP1 ULDC.64 UR6, c[0x0][0xc08] ;  /* 0x0003020000061ab9 */ /* 0x000fe40000000a00 */
[----:B------:R-:W-:-:S05]  /*da60*/  @UP1 UIMAD.WIDE UR6, UR36, 0x4, UR6 ;  /* 0x00000004240618a5 */ /* 0x000fca000f8e0206 */
[----:B------:R-:W1:Y:S01]  /*da70*/  @P1 LDC R10, c[0x0][0xbf0] ;  /* 0x0002fc00ff0a1b82 */ /* 0x000e620000000800 */
[----:B--2---:R-:W-:Y:S02]  /*da80*/  IMAD.U32 R12, RZ, RZ, UR6 ;  /* 0x00000006ff0c7e24 */ /* 0x004fe4000f8e00ff */
[----:B------:R-:W-:Y:S01]  /*da90*/  IMAD.U32 R13, RZ, RZ, UR7 ;  /* 0x00000007ff0d7e24 */ /* 0x000fe2000f8e00ff */
[----:B----4-:R-:W-:Y:S01]  /*daa0*/  @P2 R2UR UR4, R2 ;  /* 0x00000000020422ca */ /* 0x010fe200000e0000 */
[----:B------:R-:W-:-:S06]  /*dab0*/  IMAD.U32 R2, RZ, RZ, UR8 ;  /* 0x00000008ff027e24 */ /* 0x000fcc000f8e00ff */
[----:B------:R3:W5:Y:S01]  /*dac0*/  @P0 LDG.E R2, desc[UR54][R12.64] ;  /* 0x000000360c020981 */ /* 0x000762000c1e1900 */
[----:B01----:R-:W-:Y:S07]  /*dad0*/  @P0 BRA `(.L_x_6081) ;  /* 0x0000000000100947 */ /* 0x003fee0003800000 */
[----:B------:R-:W-:Y:S05]  /*dae0*/  @!P2 BRA `(.L_x_6081) ;  /* 0x00000000000ca947 */ /* 0x000fea0003800000 */
[----:B---3--:R-:W2:Y:S04]  /*daf0*/  LDG.E R11, desc[UR54][R6.64] ;  /* 0x00000036060b7981 */ /* 0x008ea8000c1e1900 */
[----:B-----5:R-:W2:Y:S02]  /*db00*/  LDG.E R2, desc[UR54][R6.64+0x4] ;  /* 0x0000043606027981 */ /* 0x020ea4000c1e1900 */
[----:B--2---:R-:W-:-:S07]  /*db10*/  IMAD.IADD R2, R2, 0x1, -R11 ;  /* 0x0000000102027824 */ /* 0x004fce00078e0a0b */
.L_x_6081:
[----:B------:R-:W-:Y:S01]  /*db20*/  USHF.R.S32.HI UR14, URZ, 0x1f, UR42 ;  /* 0x0000001f3f0e7899 */ /* 0x000fe2000801142a */
[----:B---3--:R-:W-:Y:S01]  /*db30*/  VIADD R12, R18, UR38 ;  /* 0x00000026120c7c36 */ /* 0x008fe20008000000 */
[----:B------:R-:W-:Y:S01]  /*db40*/  ULDC.64 UR12, c[0x0][0xb90] ;  /* 0x0002e400000c7ab9 */ /* 0x000fe20000000a00 */
[----:B------:R-:W-:Y:S01]  /*db50*/  USHF.R.S32.HI UR9, URZ, 0x1f, UR4 ;  /* 0x0000001f3f097899 */ /* 0x000fe20008011404 */
[----:B------:R-:W-:Y:S01]  /*db60*/  VIADD R14, R223, UR38 ;  /* 0x00000026df0e7c36 */ /* 0x000fe20008000000 */
        /* <DEDUP_REMOVED lines=21> */
[----:B-----5:R-:W-:Y:S01]  /*dcc0*/  IMAD R67, R2, R61, RZ ;  /* 0x0000003d02437224 */ /* 0x020fe200078e02ff */
[----:B------:R-:W-:Y:S01]  /*dcd0*/  IADD3 R6, P0, R6, UR6, RZ ;  /* 0x0000000606067c10 */ /* 0x000fe2000ff1e0ff */
[----:B------:R-:W-:Y:S01]  /*dce0*/  ULDC.64 UR10, c[0x0][0xaa0] ;  /* 0x0002a800000a7ab9 */ /* 0x000fe20000000a00 */
[----:B------:R-:W-:Y:S01]  /*dcf0*/  IMAD.U32 R12, RZ, RZ, UR8 ;  /* 0x00000008ff0c7e24 */ /* 0x000fe2000f8e00ff */
[----:B------:R-:W-:-:S02]  /*dd00*/  SHF.R.S32.HI R10, RZ, 0x1f, R5 ;  /* 0x0000001fff0a7819 */ /* 0x000fc40000011405 */
[----:B------:R-:W-:Y:S02]  /*dd10*/  LOP3.LUT R24, R25, 0x380, RZ, 0xc0, !PT ;  /* 0x0000038019187812 */ /* 0x000fe400078ec0ff */
[----:B------:R-:W-:Y:S01]  /*dd20*/  IADD3.X R7, R7, UR7, R12, P0, !PT ;  /* 0x0000000707077c10 */ /* 0x000fe200087fe40c */
[----:B------:R-:W-:Y:S01]  /*dd30*/  ULDC.64 UR6, c[0x0][0xb88] ;  /* 0x0002e20000067ab9 */ /* 0x000fe20000000a00 */
[----:B------:R-:W-:Y:S01]  /*dd40*/  SHF.R.U64 R24, R24, 0x3, RZ ;  /* 0x0000000318187819 */ /* 0x000fe200000012ff */
[----:B------:R-:W-:Y:S01]  /*dd50*/  IMAD R10, R10, UR6, RZ ;  /* 0x000000060a0a7c24 */ /* 0x000fe2000f8e02ff */
[----:B------:R-:W-:Y:S01]  /*dd60*/  IADD3 R37, P3, R8, 0x6000, RZ ;  /* 0x0000600008257810 */ /* 0x000fe20007f7e0ff */
[----:B------:R-:W-:Y:S01]  /*dd70*/  IMAD.WIDE.U32 R6, R5, UR6, R6 ;  /* 0x0000000605067c25 */ /* 0x000fe2000f8e0006 */
[----:B------:R-:W-:Y:S02]  /*dd80*/  LOP3.LUT R24, R24, R25, RZ, 0x3c, !PT ;  /* 0x0000001918187212 */ /* 0x000fe400078e3cff */
[----:B------:R-:W-:Y:S01]  /*dd90*/  LOP3.LUT R36, R37, 0x380, RZ, 0xc0, !PT ;  /* 0x0000038025247812 */ /* 0x000fe200078ec0ff */
[----:B------:R-:W-:Y:S01]  /*dda0*/  IMAD R11, R5, UR7, R10 ;  /* 0x00000007050b7c24 */ /* 0x000fe2000f8e020a */
[----:B------:R-:W-:Y:S01]  /*ddb0*/  ULDC.64 UR6, c[0x0][0xb50] ;  /* 0x0002d40000067ab9 */ /* 0x000fe20000000a00 */
[----:B------:R-:W-:Y:S01]  /*ddc0*/  IMAD.X R25, RZ, RZ, R9, P2 ;  /* 0x000000ffff197224 */ /* 0x000fe200010e0609 */
[----:B------:R-:W-:Y:S01]  /*ddd0*/  IADD3 R29, P2, R8, 0x7000, RZ ;  /* 0x00007000081d7810 */ /* 0x000fe20007f5e0ff */
[----:B------:R-:W-:Y:S01]  /*dde0*/  IMAD.IADD R5, R7, 0x1, R11 ;  /* 0x0000000107057824 */ /* 0x000fe200078e020b */
[----:B------:R-:W-:-:S02]  /*ddf0*/  LEA R7, P0, R6, UR6, 0x2 ;  /* 0x0000000606077c11 */ /* 0x000fc4000f8010ff */
[----:B------:R-:W-:Y:S02]  /*de00*/  LOP3.LUT R28, R29, 0x380, RZ, 0xc0, !PT ;  /* 0x000003801d1c7812 */ /* 0x000fe400078ec0ff */
[----:B------:R-:W-:Y:S01]  /*de10*/  LEA.HI.X R6, R6, UR7, R5, 0x2, P0 ;  /* 0x0000000706067c11 */ /* 0x000fe200080f1405 */
[----:B------:R-:W-:Y:S01]  /*de20*/  SHFL.IDX PT, R20, R7, RZ, 0x1c1f ;  /* 0x001c1fff07147589 */ /* 0x000fe200000e0000 */
[----:B------:R-:W-:Y:S02]  /*de30*/  IADD3 R41, P0, R8, 0x5000, RZ ;  /* 0x0000500008297810 */ /* 0x000fe40007f1e0ff */
[----:B------:R-:W-:Y:S01]  /*de40*/  SHF.R.U64 R28, R28, 0x3, RZ ;  /* 0x000000031c1c7819 */ /* 0x000fe200000012ff */
[----:B------:R-:W1:Y:S01]  /*de50*/  SHFL.IDX PT, R21, R6, RZ, 0x1c1f ;  /* 0x001c1fff06157589 */ /* 0x000e6200000e0000 */
[----:B------:R-:W-:Y:S02]  /*de60*/  LOP3.LUT R40, R41, 0x380, RZ, 0xc0, !PT ;  /* 0x0000038029287812 */ /* 0x000fe400078ec0ff */
[----:B------:R-:W-:-:S02]  /*de70*/  SHF.R.U64 R36, R36, 0x3, RZ ;  /* 0x0000000324247819 */ /* 0x000fc400000012ff */
[C---:B------:R-:W-:Y:S02]  /*de80*/  IADD3 R13, P6, R8.reuse, 0x2000, RZ ;  /* 0x00002000080d7810 */ /* 0x040fe40007fde0ff */
[C---:B------:R-:W-:Y:S02]  /*de90*/  IADD3 R11, P5, R8.reuse, 0x3000, RZ ;  /* 0x00003000080b7810 */ /* 0x040fe40007fbe0ff */
[----:B------:R-:W-:Y:S01]  /*dea0*/  IADD3 R45, P4, R8, 0x4000, RZ ;  /* 0x00004000082d7810 */ /* 0x000fe20007f9e0ff */
[----:B------:R-:W-:Y:S01]  /*deb0*/  UIMAD UR8, UR9, UR10, URZ ;  /* 0x0000000a090872a4 */ /* 0x000fe2000f8e023f */
[----:B------:R-:W-:Y:S01]  /*dec0*/  SHF.R.U64 R40, R40, 0x3, RZ ;  /* 0x0000000328287819 */ /* 0x000fe200000012ff */
[----:B------:R-:W-:Y:S01]  /*ded0*/  UIMAD.WIDE.U32 UR6, UR4, UR10, URZ ;  /* 0x0000000a040672a5 */ /* 0x000fe2000f8e003f */
[----:B------:R-:W-:Y:S01]  /*dee0*/  LOP3.LUT R28, R28, R29, RZ, 0x3c, !PT ;  /* 0x0000001d1c1c7212 */ /* 0x000fe200078e3cff */
[--C-:B------:R-:W-:Y:S01]  /*def0*/  IMAD.X R29, RZ, RZ, R9.reuse, P2 ;  /* 0x000000ffff1d7224 */ /* 0x100fe200010e0609 */
[----:B------:R-:W-:Y:S01]  /*df00*/  LOP3.LUT R40, R40, R41, RZ, 0x3c, !PT ;  /* 0x0000002928287212 */ /* 0x000fe200078e3cff */
[--C-:B------:R-:W-:Y:S01]  /*df10*/  IMAD.X R41, RZ, RZ, R9.reuse, P0 ;  /* 0x000000ffff297224 */ /* 0x100fe200000e0609 */
[----:B------:R-:W-:Y:S01]  /*df20*/  LOP3.LUT P0, RZ, R221, 0x3, RZ, 0xc0, !PT ;  /* 0x00000003ddff7812 */ /* 0x000fe2000780c0ff */
[----:B------:R-:W-:Y:S01]  /*df30*/  SHFL.IDX PT, R51, R6, 0x1, 0x1c1f ;  /* 0x003c1f0006337f89 */ /* 0x000fe200000e0000 */
[----:B------:R-:W-:Y:S01]  /*df40*/  LOP3.LUT R36, R36, R37, RZ, 0x3c, !PT ;  /* 0x0000002524247212 */ /* 0x000fe200078e3cff */
[----:B------:R-:W-:Y:S01]  /*df50*/  IMAD.X R37, RZ, RZ, R9, P3 ;  /* 0x000000ffff257224 */ /* 0x000fe200018e0609 */
[----:B------:R-:W-:Y:S01]  /*df60*/  ISETP.GE.OR P2, PT, R14, R67, P0 ;  /* 0x000000430e00720c */ /* 0x000fe20000746670 */
[----:B------:R2:W3:Y:S01]  /*df70*/  SHFL.IDX PT, R50, R7, 0x1, 0x1c1f ;  /* 0x003c1f0007327f89 */ /* 0x0004e200000e0000 */
[----:B------:R-:W-:Y:S01]  /*df80*/  IADD3 R15, P3, R8, 0xb000, RZ ;  /* 0x0000b000080f7810 */ /* 0x000fe20007f7e0ff */
[----:B------:R-:W-:Y:S01]  /*df90*/  VIADD R5, R14, 0x8 ;  /* 0x000000080e057836 */ /* 0x000fe20000000000 */
[----:B------:R-:W-:-:S02]  /*dfa0*/  LOP3.LUT R12, R13, 0x380, RZ, 0xc0, !PT ;  /* 0x000003800d0c7812 */ /* 0x000fc400078ec0ff */
[----:B------:R-:W-:Y:S02]  /*dfb0*/  LOP3.LUT R2, R15, 0x380, RZ, 0xc0, !PT ;  /* 0x000003800f027812 */ /* 0x000fe400078ec0ff */
[----:B------:R-:W-:Y:S02]  /*dfc0*/  LOP3.LUT R10, R11, 0x380, RZ, 0xc0, !PT ;  /* 0x000003800b0a7812 */ /* 0x000fe400078ec0ff */
[----:B------:R-:W-:Y:S01]  /*dfd0*/  LOP3.LUT R44, R45, 0x380, RZ, 0xc0, !PT ;  /* 0x000003802d2c7812 */ /* 0x000fe200078ec0ff */
[----:B------:R-:W-:Y:S01]  /*dfe0*/  UIMAD UR8, UR4, UR11, UR8 ;  /* 0x0000000b040872a4 */ /* 0x000fe2000f8e0208 */
[----:B------:R-:W-:Y:S01]  /*dff0*/  SHF.R.U64 R2, R2, 0x3, RZ ;  /* 0x0000000302027819 */ /* 0x000fe200000012ff */
[----:B-1----:R1:W-:Y:S01]  /*e000*/  @!P2 ST.E desc[UR54][R20.64], R3 ;  /* 0x000000031400a985 */ /* 0x0023e2000c101936 */
[----:B------:R-:W-:Y:S01]  /*e010*/  SHF.R.U64 R12, R12, 0x3, RZ ;  /* 0x000000030c0c7819 */ /* 0x000fe200000012ff */
[----:B------:R-:W-:Y:S01]  /*e020*/  ULDC.64 UR10, c[0x0][0xae8] ;  /* 0x0002ba00000a7ab9 */ /* 0x000fe20000000a00 */
[----:B------:R-:W-:Y:S01]  /*e030*/  SHF.R.U64 R10, R10, 0x3, RZ ;  /* 0x000000030a0a7819 */ /* 0x000fe200000012ff */
[----:B--2---:R-:W-:Y:S01]  /*e040*/  IMAD.X R7, RZ, RZ, R9, P3 ;  /* 0x000000ffff077224 */ /* 0x004fe200018e0609 */
[----:B------:R-:W-:-:S02]  /*e050*/  SHF.R.U64 R44, R44, 0x3, RZ ;  /* 0x000000032c2c7819 */ /* 0x000fc400000012ff */
[----:B------:R-:W-:Y:S02]  /*e060*/  LOP3.LUT R6, R2, R15, RZ, 0x3c, !PT ;  /* 0x0000000f02067212 */ /* 0x000fe400078e3cff */
[----:B------:R-:W-:Y:S02]  /*e070*/  LOP3.LUT R33, R8, 0x380, RZ, 0xc0, !PT ;  /* 0x0000038008217812 */ /* 0x000fe400078ec0ff */
[----:B------:R-:W-:Y:S01]  /*e080*/  ISETP.GE.OR P0, PT, R5, R67, P0 ;  /* 0x000000430500720c */ /* 0x000fe20000706670 */
[----:B-1----:R-:W1:Y:S01]  /*e090*/  @P1 LDC R3, c[0x0][0xbec] ;  /* 0x0002fb00ff031b82 */ /* 0x002e620000000800 */
[----:B------:R-:W-:Y:S01]  /*e0a0*/  IMAD R2, R23, 0x20, R220 ;  /* 0x0000002017027824 */ /* 0x000fe200078e02dc */
[----:B------:R-:W-:Y:S01]  /*e0b0*/  UIADD3 UR7, UR7, UR8, URZ ;  /* 0x0000000807077290 */ /* 0x000fe2000fffe03f */
[----:B------:R-:W-:Y:S01]  /*e0c0*/  LOP3.LUT R12, R12, R13, RZ, 0x3c, !PT ;  /* 0x0000000d0c0c7212 */ /* 0x000fe200078e3cff */
[----:B------:R-:W-:Y:S01]  /*e0d0*/  UIMAD UR4, UR14, UR10, URZ ;  /* 0x0000000a0e0472a4 */ /* 0x000fe2000f8e023f */
[----:B------:R-:W-:Y:S01]  /*e0e0*/  LOP3.LUT R10, R10, R11, RZ, 0x3c, !PT ;  /* 0x0000000b0a0a7212 */ /* 0x000fe200078e3cff */
[--C-:B------:R-:W-:Y:S01]  /*e0f0*/  IMAD.X R13, RZ, RZ, R9.reuse, P6 ;  /* 0x000000ffff0d7224 */ /* 0x100fe200030e0609 */
[----:B------:R-:W-:Y:S01]  /*e100*/  LOP3.LUT R44, R44, R45, RZ, 0x3c, !PT ;  /* 0x0000002d2c2c7212 */ /* 0x000fe200078e3cff */
[--C-:B------:R-:W-:Y:S01]  /*e110*/  IMAD.X R11, RZ, RZ, R9.reuse, P5 ;  /* 0x000000ffff0b7224 */ /* 0x100fe200028e0609 */
[C---:B------:R-:W-:Y:S01]  /*e120*/  IADD3 R57, P6, R8.reuse, 0x8000, RZ ;  /* 0x0000800008397810 */ /* 0x040fe20007fde0ff */
[--C-:B------:R-:W-:Y:S01]  /*e130*/  IMAD.X R45, RZ, RZ, R9.reuse, P4 ;  /* 0x000000ffff2d7224 */ /* 0x100fe200020e0609 */
[----:B------:R-:W-:Y:S01]  /*e140*/  IADD3 R53, P5, R8, 0x9000, RZ ;  /* 0x0000900008357810 */ /* 0x000fe20007fbe0ff */
[----:B------:R-:W-:Y:S01]  /*e150*/  VIADD R62, R2, UR38 ;  /* 0x00000026023e7c36 */ /* 0x000fe20008000000 */
[----:B------:R-:W-:Y:S01]  /*e160*/  IADD3 R49, P4, R8, 0xa000, RZ ;  /* 0x0000a00008317810 */ /* 0x000fe20007f9e0ff */
[----:B------:R-:W-:Y:S01]  /*e170*/  UIMAD UR4, UR42, UR11, UR4 ;  /* 0x0000000b2a0472a4 */ /* 0x000fe2000f8e0204 */
[----:B------:R-:W-:Y:S01]  /*e180*/  LOP3.LUT R56, R57, 0x380, RZ, 0xc0, !PT ;  /* 0x0000038039387812 */ /* 0x000fe200078ec0ff */
[----:B------:R-:W-:Y:S01]  /*e190*/  UIMAD.WIDE.U32 UR6, UR42, UR10, UR6 ;  /* 0x0000000a2a0672a5 */ /* 0x000fe2000f8e0006 */
[----:B------:R-:W-:Y:S01]  /*e1a0*/  LOP3.LUT R52, R53, 0x380, RZ, 0xc0, !PT ;  /* 0x0000038035347812 */ /* 0x000fe200078ec0ff */
[----:B------:R-:W-:Y:S01]  /*e1b0*/  ULDC.64 UR8, c[0x0][0xaf0] ;  /* 0x0002bc0000087ab9 */ /* 0x000fe20000000a00 */
[----:B------:R-:W-:Y:S01]  /*e1c0*/  LOP3.LUT R48, R49, 0x380, RZ, 0xc0, !PT ;  /* 0x0000038031307812 */ /* 0x000fe200078ec0ff */
[----:B------:R-:W-:Y:S01]  /*e1d0*/  UIADD3 UR7, UR7, UR4, URZ ;  /* 0x0000000407077290 */ /* 0x000fe2000fffe03f */
[----:B------:R-:W-:Y:S01]  /*e1e0*/  SHF.R.U64 R33, R33, 0x3, RZ ;  /* 0x0000000321217819 */ /* 0x000fe200000012ff */
[----:B------:R-:W-:Y:S01]  /*e1f0*/  UIMAD UR4, UR37, UR8, URZ ;  /* 0x00000008250472a4 */ /* 0x000fe2000f8e023f */
[----:B---3--:R2:W-:Y:S01]  /*e200*/  @!P0 ST.E desc[UR54][R50.64], R4 ;  /* 0x0000000432008985 */ /* 0x0085e2000c101936 */
[----:B-1----:R-:W-:Y:S01]  /*e210*/  @P1 IMAD.HI.U32 R2, R62, R3, RZ ;  /* 0x000000033e021227 */ /* 0x002fe200078e00ff */
[----:B------:R-:W-:Y:S01]  /*e220*/  SHF.R.U64 R56, R56, 0x3, RZ ;  /* 0x0000000338387819 */ /* 0x000fe200000012ff */
[----:B------:R-:W-:Y:S01]  /*e230*/  UIMAD UR4, UR36, UR9, UR4 ;  /* 0x00000009240472a4 */ /* 0x000fe2000f8e0204 */
[----:B------:R-:W-:Y:S01]  /*e240*/  SHF.R.U64 R52, R52, 0x3, RZ ;  /* 0x0000000334347819 */ /* 0x000fe200000012ff */
[----:B------:R-:W-:Y:S01]  /*e250*/  IMAD.MOV.U32 R21, RZ, RZ, R62 ;  /* 0x000000ffff157224 */ /* 0x000fe200078e003e */
[----:B------:R-:W-:Y:S01]  /*e260*/  SHF.R.U64 R48, R48, 0x3, RZ ;  /* 0x0000000330307819 */ /* 0x000fe200000012ff */
[----:B------:R-:W-:Y:S01]  /*e270*/  UIMAD.WIDE.U32 UR6, UR36, UR8, UR6 ;  /* 0x00000008240672a5 */ /* 0x000fe2000f8e0006 */
[----:B0-----:R-:W-:Y:S01]  /*e280*/  @P1 SHF.R.U32.HI R21, RZ, R65, R2 ;  /* 0x00000041ff151219 */ /* 0x001fe20000011602 */
[----:B------:R-:W5:Y:S01]  /*e290*/  LD.E.128 R24, desc[UR54][R24.64] ;  /* 0x0000003618187980 */ /* 0x000f62000c101d00 */
        /* <DEDUP_REMOVED lines=9> */
[----:B------:R-:W-:Y:S01]  /*e330*/  UIADD3 UR4, UR7, UR4, URZ ;  /* 0x0000000407047290 */ /* 0x000fe2000fffe03f */
[----:B------:R-:W-:Y:S01]  /*e340*/  IMAD.MOV R60, RZ, RZ, -R21 ;  /* 0x000000ffff3c7224 */ /* 0x000fe200078e0a15 */
        /* <DEDUP_REMOVED lines=18> */
[----:B--2---:R-:W5:Y:S04]  /*e470*/  LD.E.128 R48, desc[UR54][R48.64] ;  /* 0x0000003630307980 */ /* 0x004f68000c101d00 */
        /* <DEDUP_REMOVED lines=42> */
.L_x_6083:
[----:B------:R-:W-:Y:S05]  /*e720*/  BSYNC B1 ;  /* 0x0000000000017941 */ /* 0x000fea0003800000 */
.L_x_6082:
        /* <DEDUP_REMOVED lines=17> */
.L_x_6085:
[----:B------:R-:W-:Y:S05]  /*e840*/  BSYNC B1 ;  /* 0x0000000000017941 */ /* 0x000fea0003800000 */
.L_x_6084:
        /* <DEDUP_REMOVED lines=17> */
.L_x_6087:
[----:B------:R-:W-:Y:S05]  /*e960*/  BSYNC B1 ;  /* 0x0000000000017941 */ /* 0x000fea0003800000 */
.L_x_6086:
        /* <DEDUP_REMOVED lines=20> */
.L_x_6080:
        /* <DEDUP_REMOVED lines=33> */
.L_x_6089:
        /* <DEDUP_REMOVED lines=45> */
.L_x_6091:
[----:B------:R-:W-:Y:S05]  /*ef90*/  BSYNC B1 ;  /* 0x0000000000017941 */ /* 0x000fea0003800000 */
.L_x_6090:
        /* <DEDUP_REMOVED lines=65> */
.L_x_6093:
[----:B------:R-:W-:Y:S05]  /*f3b0*/  BSYNC B1 ;  /* 0x0000000000017941 */ /* 0x000fea0003800000 */
.L_x_6092:
        /* <DEDUP_REMOVED lines=17> */
.L_x_6095:
[----:B------:R-:W-:Y:S05]  /*f4d0*/  BSYNC B1 ;  /* 0x0000000000017941 */ /* 0x000fea0003800000 */
.L_x_6094:
        /* <DEDUP_REMOVED lines=17> */
.L_x_6097:
[----:B------:R-:W-:Y:S05]  /*f5f0*/  BSYNC B1 ;  /* 0x0000000000017941 */ /* 0x000fea0003800000 */
.L_x_6096:
        /* <DEDUP_REMOVED lines=18> */
.L_x_6088:
[----:B------:R-:W-:Y:S05]  /*f720*/  BSYNC B0 ;  /* 0x0000000000007941 */ /* 0x000fea0003800000 */
.L_x_6079:
[----:B------:R-:W-:Y:S02]  /*f730*/  ULDC UR4, c[0x0][0xc3c] ;  /* 0x00030f0000047ab9 */ /* 0x000fe40000000800 */
[----:B------:R-:W-:-:S13]  /*f740*/  ISETP.GE.AND P0, PT, R63, UR4, PT ;  /* 0x000000043f007c0c */ /* 0x000fda000bf06270 */
[----:B------:R-:W-:Y:S05]  /*f750*/  @!P0 BRA `(.L_x_6098) ;  /* 0xffffff1400808947 */ /* 0x000fea000383ffff */
[----:B------:R-:W-:Y:S05]  /*f760*/  EXIT ;  /* 0x000000000000794d */ /* 0x000fea0003800000 */
.L_x_6037:
        /* <DEDUP_REMOVED lines=55> */
.L_x_6104:
        /* <DEDUP_REMOVED lines=12> */
.L_x_6103:
[----:B------:R-:W-:Y:S05]  /*fba0*/  BSYNC B0 ;  /* 0x0000000000007941 */ /* 0x000fea0003800000 */
.L_x_6102:
        /* <DEDUP_REMOVED lines=21> */
.L_x_6100:
        /* <DEDUP_REMOVED lines=24> */
.L_x_6105:
        /* <DEDUP_REMOVED lines=60> */
.L_x_6101:
[----:B------:R-:W-:Y:S01]  /*10240*/  IMAD.MOV.U32 R24, RZ, RZ, R7 ;  /* 0x000000ffff187224 */ /* 0x000fe200078e0007 */
[----:B------:R-:W-:Y:S01]  /*10250*/  ULDC UR39, c[0x0][0xc3c] ;  /* 0x00030f0000277ab9 */ /* 0x000fe20000000800 */
[----:B------:R-:W-:Y:S02]  /*10260*/  IMAD.MOV.U32 R25, RZ, RZ, RZ ;  /* 0x000000ffff197224 */ /* 0x000fe400078e00ff */
[----:B------:R-:W-:-:S07]  /*10270*/  IMAD.MOV.U32 R26, RZ, RZ, RZ ;  /* 0x000000ffff1a7224 */ /* 0x000fce00078e00ff */
.L_x_6106:
[----:B------:R-:W-:Y:S01]  /*10280*/  ISETP.NE.AND P0, PT, R5, RZ, PT ;  /* 0x000000ff0500720c */ /* 0x000fe20003f05270 */
[----:B------:R-:W-:-:S12]  /*10290*/  IMAD.U32 R27, RZ, RZ, UR39 ;  /* 0x00000027ff1b7e24 */ /* 0x000fd8000f8e00ff */
[----:B------:R-:W0:Y:S01]  /*102a0*/  @!P0 S2R R3, SR_CgaCtaId ;  /* 0x0000000000038919 */ /* 0x000e220000008800 */
[----:B------:R-:W-:-:S04]  /*102b0*/  @!P0 MOV R0, 0x400 ;  /* 0x0000040000008802 */ /* 0x000fc80000000f00 */
[----:B0-----:R-:W-:-:S05]  /*102c0*/  @!P0 LEA R0, R3, R0, 0x18 ;  /* 0x0000000003008211 */ /* 0x001fca00078ec0ff */
[----:B------:R0:W-:Y:S01]  /*102d0*/  @!P0 STS.128 [R0+0x334d0], R24 ;  /* 0x0334d01800008388 */ /* 0x0001e20000000c00 */
[----:B------:R-:W-:Y:S06]  /*102e0*/  BAR.ARV 0x5, 0x180 ;  /* 0x0146000000007b1d */ /* 0x000fec0000002000 */
.L_x_6099:
        /* <DEDUP_REMOVED lines=22> */
[----:B------:R-:W-:Y:S01]  /*10450*/  LOP3.LUT R6, R37, 0x1b0, RZ, 0xc0, !PT ;  /* 0x000001b025067812 */ /* 0x000fe200078ec0ff */
        /* <DEDUP_REMOVED lines=8> */
[----:B--2---:R-:W-:Y:S01]  /*104e0*/  IMAD.U32 R3, RZ, RZ, UR4 ;  /* 0x00000004ff037e24 */ /* 0x004fe2000f8e00ff */
        /* <DEDUP_REMOVED lines=18> */
.L_x_6184:
[----:B------:R-:W-:Y:S01]  /*10610*/  ULDC.64 UR4, c[0x0][0xc88] ;  /* 0x0003220000047ab9 */ /* 0x000fe20000000a00 */
[----:B------:R-:W-:Y:S01]  /*10620*/  ULDC.64 UR6, c[0x0][0xa18] ;  /* 0x0002860000067ab9 */ /* 0x000fe20000000a00 */
[----:B------:R-:W-:Y:S01]  /*10630*/  UIMAD.WIDE UR4, UR39, 0x4, UR4 ;  /* 0x00000004270478a5 */ /* 0x000fe2000f8e0204 */
[----:B------:R-:W-:-:S05]  /*10640*/  ULDC.64 UR8, c[0x0][0xa00] ;  /* 0x0002800000087ab9 */ /* 0x000fca0000000a00 */
[----:B0-----:R-:W-:Y:S02]  /*10650*/  IMAD.U32 R2, RZ, RZ, UR4 ;  /* 0x00000004ff027e24 */ /* 0x001fe4000f8e00ff */
[----:B------:R-:W-:Y:S01]  /*10660*/  IMAD.U32 R3, RZ, RZ, UR5 ;  /* 0x00000005ff037e24 */ /* 0x000fe2000f8e00ff */
[----:B------:R-:W-:-:S04]  /*10670*/  ULDC.64 UR4, c[0x0][0xa28] ;  /* 0x00028a0000047ab9 */ /* 0x000fc80000000a00 */
[----:B------:R-:W2:Y:S01]  /*10680*/  LDG.E R2, desc[UR54][R2.64] ;  /* 0x0000003602027981 */ /* 0x000ea2000c1e1900 */
        /* <DEDUP_REMOVED lines=41> */
.L_x_6108:
        /* <DEDUP_REMOVED lines=21> */
.L_x_6109:
        /* <DEDUP_REMOVED lines=11> */
.L_x_6110:
        /* <DEDUP_REMOVED lines=42> */
.L_x_6112:
        /* <DEDUP_REMOVED lines=20> */
.L_x_6115:
[----:B------:R-:W-:Y:S05]  /*10f00*/  BSYNC B6 ;  /* 0x0000000000067941 */ /* 0x000fea0003800000 */
.L_x_6114:
        /* <DEDUP_REMOVED lines=22> */
.L_x_6117:
[----:B------:R-:W-:Y:S05]  /*11070*/  BSYNC B6 ;  /* 0x0000000000067941 */ /* 0x000fea0003800000 */
.L_x_6116:
        /* <DEDUP_REMOVED lines=20> */
.L_x_6119:
[----:B------:R-:W-:Y:S05]  /*111c0*/  BSYNC B6 ;  /* 0x0000000000067941 */ /* 0x000fea0003800000 */
.L_x_6118:
        /* <DEDUP_REMOVED lines=19> */
.L_x_6121:
[----:B------:R-:W-:Y:S05]  /*11300*/  BSYNC B6 ;  /* 0x0000000000067941 */ /* 0x000fea0003800000 */
.L_x_6120:
[----:B------:R-:W-:Y:S01]  /*11310*/  ULDC.64 UR4, c[0x0][0x9f8] ;  /* 0x00027e0000047ab9 */ /* 0x000fe20000000a00 */
[----:B------:R-:W0:Y:S01]  /*11320*/  LDC R20, c[0x0][0x430] ;  /* 0x00010c00ff147b82 */ /* 0x000e220000000800 */
[----:B------:R-:W-:-:S04]  /*11330*/  UISETP.NE.U32.AND UP0, UPT, UR4, URZ, UPT ;  /* 0x0000003f0400728c */ /* 0x000fc8000bf05070 */
[----:B------:R-:W-:-:S06]  /*11340*/  UISETP.NE.AND.EX UP0, UPT, UR5, URZ, UPT, UP0 ;  /* 0x0000003f0500728c */ /* 0x000fcc000bf05300 */
[----:B------:R-:W-:-:S05]  /*11350*/  PLOP3.LUT P0, PT, PT, PT, UP0, 0x80, 0x0 ;  /* 0x000000000000781c */ /* 0x000fca0003f0f008 */
[----:B------:R-:W-:-:S04]  /*11360*/  @UP0 UIADD3 UR4, UP1, UR45, UR4, URZ ;  /* 0x000000042d040290 */ /* 0x000fc8000ff3e03f */
[----:B------:R-:W-:Y:S02]  /*11370*/  @UP0 UIADD3.X UR5, UR37, UR5, URZ, UP1, !UPT ;  /* 0x0000000525050290 */ /* 0x000fe40008ffe43f */
[----:B------:R-:W-:-:S04]  /*11380*/  IMAD.U32 R2, RZ, RZ, UR4 ;  /* 0x00000004ff027e24 */ /* 0x000fc8000f8e00ff */
[----:B------:R-:W-:-:S05]  /*11390*/  IMAD.U32 R3, RZ, RZ, UR5 ;  /* 0x00000005ff037e24 */ /* 0x000fca000f8e00ff */
[----:B------:R1:W5:Y:S01]  /*113a0*/  @P0 LDG.E R33, desc[UR54][R2.64] ;  /* 0x0000003602210981 */ /* 0x000362000c1e1900 */
[----:B0-----:R-:W-:Y:S01]  /*113b0*/  ISETP.NE.AND P1, PT, R20, 0x1, PT ;  /* 0x000000011400780c */ /* 0x001fe20003f25270 */
[----:B------:R-:W-:Y:S01]  /*113c0*/  UMOV UR4, 0xffffffff ;  /* 0xffffffff00047882 */ /* 0x000fe20000000000 */
[----:B------:R-:W-:-:S11]  /*113d0*/  LOP3.LUT R36, R36, 0xffffffbf, RZ, 0xc0, !PT ;  /* 0xffffffbf24247812 */ /* 0x000fd600078ec0ff */
[----:B------:R-:W-:Y:S01]  /*113e0*/  @P1 LOP3.LUT R36, R36, 0x40, RZ, 0xfc, !PT ;  /* 0x0000004024241812 */ /* 0x000fe200078efcff */
[----:B-1----:R-:W-:Y:S06]  /*113f0*/  BRA.DIV UR4, `(.L_x_6122) ;  /* 0x0000005e046c7947 */ /* 0x002fec000b800000 */
.L_x_6204:
[----:B------:R-:W0:Y:S01]  /*11400*/  S2R R0, SR_TID.X ;  /* 0x0000000000007919 */ /* 0x000e220000002100 */
[----:B------:R-:W-:Y:S01]  /*11410*/  UMOV UR4, 0xa0 ;  /* 0x000000a000047882 */ /* 0x000fe20000000000 */
[----:B------:R-:W1:Y:S01]  /*11420*/  @P1 LDC R7, c[0x0][0x438] ;  /* 0x00010e00ff071b82 */ /* 0x000e620000000800 */
[----:B------:R-:W-:Y:S01]  /*11430*/  UIMAD UR4, UR41, UR4, -0xa0 ;  /* 0xffffff60290474a4 */ /* 0x000fe2000f8e0204 */
[----:B------:R-:W2:Y:S01]  /*11440*/  S2R R2, SR_TID.X ;  /* 0x0000000000027919 */ /* 0x000ea20000002100 */
[----:B-----5:R-:W-:-:S05]  /*11450*/  SHF.R.S32.HI R13, RZ, 0x1f, R33 ;  /* 0x0000001fff0d7819 */ /* 0x020fca0000011421 */
[----:B------:R-:W3:Y:S01]  /*11460*/  @P1 LDC R5, c[0x0][0x434] ;  /* 0x00010d00ff051b82 */ /* 0x000ee20000000800 */
[----:B------:R-:W-:Y:S01]  /*11470*/  LOP3.LUT R36, R36, 0xfffffff7, RZ, 0xc0, !PT ;  /* 0xfffffff724247812 */ /* 0x000fe200078ec0ff */
[----:B------:R4:W-:Y:S01]  /*11480*/  STL [R1+0x4], R13 ;  /* 0x0000040d01007387 */ /* 0x0009e20000100800 */
[----:B0-----:R-:W-:Y:S01]  /*11490*/  LOP3.LUT R0, R0, 0x7f, RZ, 0xc0, !PT ;  /* 0x0000007f00007812 */ /* 0x001fe200078ec0ff */
[----:B--2---:R-:W-:-:S03]  /*114a0*/  IMAD.SHL.U32 R14, R2, 0x20, RZ ;  /* 0x00000020020e7824 */ /* 0x004fc600078e00ff */
        /* <DEDUP_REMOVED lines=8> */
[----:B------:R-:W2:Y:S01]  /*11530*/  @P1 LDC R2, c[0x0][0x438] ;  /* 0x00010e00ff021b82 */ /* 0x000ea20000000800 */
[----:B------:R-:W-:-:S03]  /*11540*/  VIADD R3, R8, UR38 ;  /* 0x0000002608037c36 */ /* 0x000fc60008000000 */
[----:B------:R-:W-:Y:S01]  /*11550*/  ISETP.GE.AND P0, PT, R4, UR36, PT ;  /* 0x0000002404007c0c */ /* 0x000fe2000bf06270 */
[----:B------:R-:W-:-:S03]  /*11560*/  IMAD.MOV.U32 R12, RZ, RZ, R3 ;  /* 0x000000ffff0c7224 */ /* 0x000fc600078e0003 */
[----:B------:R-:W-:Y:S01]  /*11570*/  ISETP.GT.U32.OR P0, PT, R14, 0x9f, P0 ;  /* 0x0000009f0e00780c */ /* 0x000fe20000704470 */
[----:B0-----:R-:W-:-:S05]  /*11580*/  @P1 IMAD.HI.U32 R0, R3, R0, RZ ;  /* 0x0000000003001227 */ /* 0x001fca00078e00ff */
[----:B-1----:R-:W-:Y:S01]  /*11590*/  @P1 SHF.R.U32.HI R12, RZ, R7, R0 ;  /* 0x00000007ff0c1219 */ /* 0x002fe20000011600 */
[----:B------:R-:W-:-:S06]  /*115a0*/  VIADD R0, R4, UR38 ;  /* 0x0000002604007c36 */ /* 0x000fcc0008000000 */
[----:B------:R-:W0:Y:S01]  /*115b0*/  @!P0 LDC.64 R6, c[0x0][0x428] ;  /* 0x00010a00ff068b82 */ /* 0x000e220000000a00 */
[----:B---3--:R-:W-:-:S04]  /*115c0*/  @P1 IMAD.HI.U32 R5, R0, R5, RZ ;  /* 0x0000000500051227 */ /* 0x008fc800078e00ff */
[----:B------:R-:W-:Y:S01]  /*115d0*/  IMAD.MOV.U32 R4, RZ, RZ, R0 ;  /* 0x000000ffff047224 */ /* 0x000fe200078e0000 */
[----:B--2---:R-:W-:Y:S01]  /*115e0*/  @P1 SHF.R.U32.HI R4, RZ, R2, R5 ;  /* 0x00000002ff041219 */ /* 0x004fe20000011605 */
        /* <DEDUP_REMOVED lines=14> */
[----:B------:R-:W-:Y:S02]  /*116d0*/  @!P1 SHF.R.S32.HI R3, RZ, 0x1f, R12 ;  /* 0x0000001fff039819 */ /* 0x000fe4000001140c */
[----:B------:R1:W5:Y:S01]  /*116e0*/  @!P0 LDG.E R6, desc[UR54][R10.64] ;  /* 0x000000360a068981 */ /* 0x000362000c1e1900 */
[----:B0-----:R-:W-:-:S04]  /*116f0*/  @!P1 IMAD R2, R13, R8, RZ ;  /* 0x000000080d029224 */ /* 0x001fc800078e02ff */
[----:B------:R-:W-:Y:S02]  /*11700*/  @!P1 IMAD R7, R33, R9, R2 ;  /* 0x0000000921079224 */ /* 0x000fe400078e0202 */
[----:B------:R-:W-:-:S04]  /*11710*/  @!P1 IMAD.MOV.U32 R2, RZ, RZ, R12 ;  /* 0x000000ffff029224 */ /* 0x000fc800078e000c */
[----:B------:R-:W-:Y:S02]  /*11720*/  @!P1 IMAD.WIDE.U32 R2, R33, R8, R2 ;  /* 0x0000000821029225 */ /* 0x000fe400078e0002 */
        /* <DEDUP_REMOVED lines=11> */
[----:B-1----:R-:W-:Y:S01]  /*117e0*/  IMAD.U32 R11, RZ, RZ, UR41 ;  /* 0x00000029ff0b7e24 */ /* 0x002fe2000f8e00ff */
[----:B------:R-:W-:-:S02]  /*117f0*/  ISETP.NE.AND P3, PT, R4, 0x3, PT ;  /* 0x000000030400780c */ /* 0x000fc40003f65270 */
[----:B------:R-:W-:Y:S01]  /*11800*/  LOP3.LUT R36, R36, 0xffffffef, RZ, 0xc0, !PT ;  /* 0xffffffef24247812 */ /* 0x000fe200078ec0ff */
[----:B------:R-:W-:Y:S01]  /*11810*/  VIADD R11, R11, 0xffffffff ;  /* 0xffffffff0b0b7836 */ /* 0x000fe20000000000 */
[----:B----4-:R-:W-:Y:S02]  /*11820*/  LOP3.LUT R13, R37, 0x40, RZ, 0xfc, !PT ;  /* 0x00000040250d7812 */ /* 0x010fe400078efcff */
[----:B------:R-:W-:Y:S01]  /*11830*/  LOP3.LUT R36, R36, 0xfffffffb, RZ, 0xc0, !PT ;  /* 0xfffffffb24247812 */ /* 0x000fe200078ec0ff */
[----:B--2---:R-:W-:Y:S01]  /*11840*/  IMAD R8, R20, R3, R0 ;  /* 0x0000000314087224 */ /* 0x004fe200078e0200 */
        /* <DEDUP_REMOVED lines=14> */
.L_x_6123:
[----:B------:R-:W-:Y:S01]  /*11930*/  IMAD R4, R31, 0x8, R18 ;  /* 0x000000081f047824 */ /* 0x000fe200078e0212 */
[----:B------:R-:W-:Y:S01]  /*11940*/  SHF.L.U32 R35, R34, 0x1f, RZ ;  /* 0x0000001f22237819 */ /* 0x000fe200000006ff */
[----:B------:R-:W-:Y:S01]  /*11950*/  BSSY B0, `(.L_x_6124) ;  /* 0x0000004000007945 */ /* 0x000fe20003800000 */
[----:B------:R-:W-:Y:S02]  /*11960*/  SHF.R.S32.HI R30, RZ, 0x1f, R5 ;  /* 0x0000001fff1e7819 */ /* 0x000fe40000011405 */
[----:B------:R-:W0:Y:S02]  /*11970*/  SYNCS.PHASECHK.TRANS64.TRYWAIT P0, [R4+URZ+0x33480], R35 ;  /* 0x03348023040075a7 */ /* 0x000e24000800017f */
[----:B0-----:R-:W-:Y:S05]  /*11980*/  @!P0 BRA `(.L_x_6125) ;  /* 0x0000005800348947 */ /* 0x001fea0003800000 */
.L_x_6205:
[----:B------:R-:W-:Y:S05]  /*11990*/  BSYNC B0 ;  /* 0x0000000000007941 */ /* 0x000fea0003800000 */
.L_x_6124:
[----:B------:R-:W2:Y:S01]  /*119a0*/  LDL R9, [R1] ;  /* 0x0000000001097983 */ /* 0x000ea20000100800 */
[----:B------:R-:W-:-:S03]  /*119b0*/  ULDC.64 UR4, c[0x0][0x328] ;  /* 0x0000ca0000047ab9 */ /* 0x000fc60000000a00 */
[----:B------:R-:W3:Y:S01]  /*119c0*/  LDL R12, [R1+0xc] ;  /* 0x00000c00010c7983 */ /* 0x000ee20000100800 */
[----:B------:R-:W-:Y:S01]  /*119d0*/  IMAD R0, R30, UR4, RZ ;  /* 0x000000041e007c24 */ /* 0x000fe2000f8e02ff */
[----:B-----5:R-:W-:Y:S01]  /*119e0*/  SHF.R.S32.HI R32, RZ, 0x1f, R7 ;  /* 0x0000001fff207819 */ /* 0x020fe20000011407 */
[C---:B------:R-:W-:Y:S01]  /*119f0*/  IMAD.WIDE.U32 R2, R5.reuse, UR4, RZ ;  /* 0x0000000405027c25 */ /* 0x040fe2000f8e00ff */
[----:B------:R-:W-:Y:S01]  /*11a00*/  ULDC.64 UR6, c[0x0][0x338] ;  /* 0x0000ce0000067ab9 */ /* 0x000fe20000000a00 */
[----:B------:R-:W1:Y:S01]  /*11a10*/  S2R R13, SR_TID.X ;  /* 0x00000000000d7919 */ /* 0x000e620000002100 */
        /* <DEDUP_REMOVED lines=13> */
[----:B-1----:R-:W-:-:S04]  /*11af0*/  LOP3.LUT R13, R13, 0x7f, RZ, 0xc0, !PT ;  /* 0x0000007f0d0d7812 */ /* 0x002fc800078ec0ff */
        /* <DEDUP_REMOVED lines=23> */
[----:B------:R-:W1:Y:S01]  /*11c70*/  SHFL.IDX PT, R2, R20, RZ, 0x1c1f ;  /* 0x001c1fff14027589 */ /* 0x000e6200000e0000 */
[----:B------:R-:W2:Y:S01]  /*11c80*/  LDC R12, c[0x0][0x2f4] ;  /* 0x0000bd00ff0c7b82 */ /* 0x000ea20000000800 */
[C---:B------:R-:W-:Y:S02]  /*11c90*/  LOP3.LUT R13, R37.reuse, 0x40, RZ, 0xfc, !PT ;  /* 0x00000040250d7812 */ /* 0x040fe400078efcff */
[----:B------:R-:W3:Y:S01]  /*11ca0*/  SHFL.IDX PT, R0, R10, RZ, 0x1c1f ;  /* 0x001c1fff0a007589 */ /* 0x000ee200000e0000 */
[----:B------:R-:W-:Y:S02]  /*11cb0*/  LOP3.LUT R11, R37, 0x80, RZ, 0xfc, !PT ;  /* 0x00000080250b7812 */ /* 0x000fe400078efcff */
[C---:B------:R-:W-:Y:S01]  /*11cc0*/  ISETP.GE.AND P6, PT, R9.reuse, 0x81, PT ;  /* 0x000000810900780c */ /* 0x040fe20003fc6270 */
[----:B------:R-:W-:Y:S01]  /*11cd0*/  SHFL.IDX PT, R22, R22, RZ, 0x1c1f ;  /* 0x001c1fff16167589 */ /* 0x000fe200000e0000 */
[----:B------:R-:W-:Y:S02]  /*11ce0*/  LOP3.LUT R36, R36, 0xffffff7f, RZ, 0xc0, !PT ;  /* 0xffffff7f24247812 */ /* 0x000fe400078ec0ff */
[----:B------:R-:W-:-:S02]  /*11cf0*/  ISETP.GE.AND P5, PT, R9, 0x21, PT ;  /* 0x000000210900780c */ /* 0x000fc40003fa6270 */
[----:B------:R-:W-:-:S07]  /*11d00*/  ISETP.GE.AND P4, PT, R9, 0x41, PT ;  /* 0x000000410900780c */ /* 0x000fce0003f86270 */
[----:B------:R-:W-:Y:S02]  /*11d10*/  @P6 LOP3.LUT R36, R36, 0x80, RZ, 0xfc, !PT ;  /* 0x0000008024246812 */ /* 0x000fe400078efcff */
[C---:B-1----:R-:W-:Y:S02]  /*11d20*/  IADD3 R2, P0, R37.reuse, R2, RZ ;  /* 0x0000000225027210 */ /* 0x042fe40007f1e0ff */
[-C--:B--2---:R-:W-:Y:S02]  /*11d30*/  ISETP.GE.AND P2, PT, R37, R12.reuse, PT ;  /* 0x0000000c2500720c */ /* 0x084fe40003f46270 */
[----:B------:R-:W-:Y:S01]  /*11d40*/  ISETP.GE.AND P1, PT, R13, R12, PT ;  /* 0x0000000c0d00720c */ /* 0x000fe20003f26270 */
[----:B---3--:R-:W-:Y:S01]  /*11d50*/  IMAD.X R3, RZ, RZ, R0, P0 ;  /* 0x000000ffff037224 */ /* 0x008fe200000e0600 */
        /* <DEDUP_REMOVED lines=39> */
[----:B-1----:R1:W2:Y:S10]  /*11fd0*/  SHFL.IDX PT, R2, R23, RZ, 0x1c1f ;  /* 0x001c1fff17027589 */ /* 0x0022b400000e0000 */
.L_x_6217:
        /* <DEDUP_REMOVED lines=13> */
.L_x_6127:
        /* <DEDUP_REMOVED lines=11> */
.L_x_6128:
[----:B------:R2:W-:Y:S01]  /*12160*/  SYNCS.ARRIVE.TRANS64.A1T0 RZ, [R4+URZ+0x33470], RZ ;  /* 0x033470ff04ff79a7 */ /* 0x0005e2000810003f */
[----:B------:R-:W-:Y:S05]  /*12170*/  @!P2 BRA `(.L_x_6129) ;  /* 0x000000000004a947 */ /* 0x000fea0003800000 */
[----:B------:R-:W-:Y:S01]  /*12180*/  BPT.TRAP 0x1 ;  /* 0x000000040000795c */ /* 0x000fe20000300000 */
.L_x_6129:
[----:B------:R-:W3:Y:S01]  /*12190*/  SYNCS.PHASECHK.TRANS64.TRYWAIT P0, [R4+URZ+0x33440], R35 ;  /* 0x03344023040075a7 */ /* 0x000ee2000800017f */
[----:B------:R-:W-:Y:S04]  /*121a0*/  BSSY B0, `(.L_x_6130) ;  /* 0x0000002000007945 */ /* 0x000fe80003800000 */
[----:B---3--:R-:W-:Y:S05]  /*121b0*/  @!P0 BRA `(.L_x_6131) ;  /* 0x0000005800488947 */ /* 0x008fea0003800000 */
.L_x_6218:
[----:B------:R-:W-:Y:S05]  /*121c0*/  BSYNC B0 ;  /* 0x0000000000007941 */ /* 0x000fea0003800000 */
.L_x_6130:
[----:B------:R-:W4:Y:S01]  /*121d0*/  LDL R12, [R1] ;  /* 0x00000000010c7983 */ /* 0x000f220000100800 */
[----:B------:R-:W-:Y:S01]  /*121e0*/  ULDC.64 UR4, c[0x0][0x300] ;  /* 0x0000c00000047ab9 */ /* 0x000fe20000000a00 */
[----:B------:R-:W-:Y:S01]  /*121f0*/  ULDC.64 UR6, c[0x0][0x310] ;  /* 0x0000c40000067ab9 */ /* 0x000fe20000000a00 */
[----:B------:R-:W-:Y:S02]  /*12200*/  IMAD R9, R30, UR4, RZ ;  /* 0x000000041e097c24 */ /* 0x000fe4000f8e02ff */
        /* <DEDUP_REMOVED lines=22> */
[----:B------:R-:W-:-:S03]  /*12370*/  UMOV UR4, 0xffffffff ;  /* 0xffffffff00047882 */ /* 0x000fc60000000000 */
[----:B------:R-:W-:-:S05]  /*12380*/  IMAD R8, R26, UR5, R8 ;  /* 0x000000051a087c24 */ /* 0x000fca000f8e0208 */
[----:B------:R-:W-:Y:S02]  /*12390*/  IADD3.X R10, R11, UR7, R8, P0, !PT ;  /* 0x000000070b0a7c10 */ /* 0x000fe400087fe408 */
[----:B------:R-:W-:-:S04]  /*123a0*/  IADD3 R6, P0, R2, UR6, RZ ;  /* 0x0000000602067c10 */ /* 0x000fc8000ff1e0ff */
[----:B------:R-:W-:Y:S01]  /*123b0*/  IADD3.X R7, R8, UR7, R3, P0, !PT ;  /* 0x0000000708077c10 */ /* 0x000fe200087fe403 */
[----:B------:R-:W-:Y:S08]  /*123c0*/  BRA.DIV UR4, `(.L_x_6132) ;  /* 0x0000005604d87947 */ /* 0x000ff0000b800000 */
[----:B------:R-:W4:Y:S01]  /*123d0*/  SHFL.IDX PT, R3, R5, RZ, 0x1c1f ;  /* 0x001c1fff05037589 */ /* 0x000f2200000e0000 */
[----:B------:R-:W-:Y:S01]  /*123e0*/  LOP3.LUT R36, R36, 0xfffffdff, RZ, 0xc0, !PT ;  /* 0xfffffdff24247812 */ /* 0x000fe200078ec0ff */
[----:B------:R-:W5:Y:S01]  /*123f0*/  LDC R9, c[0x0][0x2f4] ;  /* 0x0000bd00ff097b82 */ /* 0x000f620000000800 */
[C---:B------:R-:W-:Y:S01]  /*12400*/  LOP3.LUT R11, R37.reuse, 0x40, RZ, 0xfc, !PT ;  /* 0x00000040250b7812 */ /* 0x040fe200078efcff */
[----:B------:R-:W0:Y:S01]  /*12410*/  SHFL.IDX PT, R2, R10, RZ, 0x1c1f ;  /* 0x001c1fff0a027589 */ /* 0x000e2200000e0000 */
[----:B------:R-:W-:Y:S02]  /*12420*/  @P3 LOP3.LUT R36, R36, 0x200, RZ, 0xfc, !PT ;  /* 0x0000020024243812 */ /* 0x000fe400078efcff */
[----:B------:R-:W-:Y:S01]  /*12430*/  LOP3.LUT R8, R37, 0x80, RZ, 0xfc, !PT ;  /* 0x0000008025087812 */ /* 0x000fe200078efcff */
[----:B------:R-:W-:Y:S01]  /*12440*/  SHFL.IDX PT, R14, R5, 0x3, 0x1c1f ;  /* 0x007c1f00050e7f89 */ /* 0x000fe200000e0000 */
[----:B------:R-:W-:-:S03]  /*12450*/  LOP3.LUT P3, RZ, R36, 0x20, RZ, 0xc0, !PT ;  /* 0x0000002024ff7812 */ /* 0x000fc6000786c0ff */
[----:B------:R-:W-:Y:S10]  /*12460*/  SHFL.IDX PT, R7, R7, RZ, 0x1c1f ;  /* 0x001c1fff07077589 */ /* 0x000ff400000e0000 */
[----:B----4-:R-:W-:-:S02]  /*12470*/  @P3 IADD3 R3, P0, R37, R3, RZ ;  /* 0x0000000325033210 */ /* 0x010fc40007f1e0ff */
[-C--:B-----5:R-:W-:Y:S02]  /*12480*/  ISETP.GE.AND P6, PT, R37, R9.reuse, PT ;  /* 0x000000092500720c */ /* 0x0a0fe40003fc6270 */
[-C--:B------:R-:W-:Y:S01]  /*12490*/  ISETP.GE.AND P2, PT, R11, R9.reuse, PT ;  /* 0x000000090b00720c */ /* 0x080fe20003f46270 */
[----:B0-----:R-:W-:Y:S01]  /*124a0*/  @P3 IMAD.X R2, RZ, RZ, R2, P0 ;  /* 0x000000ffff023224 */ /* 0x001fe200000e0602 */
        /* <DEDUP_REMOVED lines=16> */
[----:B------:R-:W-:Y:S04]  /*125b0*/  @P5 LDGSTS.E.BYPASS.LTC128B.128 [R0+0x27200], desc[UR54][R2.64+0x40], !P2 ;  /* 0x2720004002005fae */ /* 0x000fe8000d101d76 */
[----:B------:R0:W-:Y:S04]  /*125c0*/  @P5 LDGSTS.E.BYPASS.LTC128B.128 [R0+0x29a00], desc[UR54][R2.64+0x80], !P1 ;  /* 0x29a0008002005fae */ /* 0x0001e8000c901d76 */
[----:B0-----:R-:W0:Y:S04]  /*125d0*/  SHFL.IDX PT, R3, R5, 0x2, 0x1c1f ;  /* 0x005c1f0005037f89 */ /* 0x001e2800000e0000 */
[----:B------:R-:W4:Y:S04]  /*125e0*/  SHFL.IDX PT, R2, R10, 0x2, 0x1c1f ;  /* 0x005c1f000a027f89 */ /* 0x000f2800000e0000 */
[----:B------:R-:W5:Y:S01]  /*125f0*/  SHFL.IDX PT, R10, R10, 0x3, 0x1c1f ;  /* 0x007c1f000a0a7f89 */ /* 0x000f6200000e0000 */
[----:B0-----:R-:W-:-:S05]  /*12600*/  @P4 IADD3 R3, P0, R37, R3, RZ ;  /* 0x0000000325034210 */ /* 0x001fca0007f1e0ff */
[----:B----4-:R-:W-:Y:S01]  /*12610*/  @P4 IMAD.X R2, RZ, RZ, R2, P0 ;  /* 0x000000ffff024224 */ /* 0x010fe200000e0602 */
[----:B------:R-:W-:-:S04]  /*12620*/  @P3 IADD3 R14, P0, R37, R14, RZ ;  /* 0x0000000e250e3210 */ /* 0x000fc80007f1e0ff */
[----:B------:R-:W-:Y:S01]  /*12630*/  @P4 LOP3.LUT R3, R3, R2, RZ, 0x3c, !PT ;  /* 0x0000000203034212 */ /* 0x000fe200078e3cff */
[----:B-----5:R-:W-:-:S03]  /*12640*/  @P3 IMAD.X R9, RZ, RZ, R10, P0 ;  /* 0x000000ffff093224 */ /* 0x020fc600000e060a */
[----:B------:R-:W-:-:S04]  /*12650*/  @P4 LOP3.LUT R2, R3, R2, RZ, 0x3c, !PT ;  /* 0x0000000203024212 */ /* 0x000fc800078e3cff */
[----:B------:R-:W-:-:S05]  /*12660*/  @P4 LOP3.LUT R3, R3, R2, RZ, 0x3c, !PT ;  /* 0x0000000203034212 */ /* 0x000fca00078e3cff */
[----:B------:R-:W-:Y:S04]  /*12670*/  @P4 LDGSTS.E.BYPASS.LTC128B.128 [R0+0x25200], desc[UR54][R2.64], !P6 ;  /* 0x2520000002004fae */ /* 0x000fe8000f101d76 */
[----:B------:R-:W-:Y:S04]  /*12680*/  @P4 LDGSTS.E.BYPASS.LTC128B.128 [R0+0x27a00], desc[UR54][R2.64+0x40], !P2 ;  /* 0x27a0004002004fae */ /* 0x000fe8000d101d76 */
[----:B------:R0:W-:Y:S02]  /*12690*/  @P4 LDGSTS.E.BYPASS.LTC128B.128 [R0+0x2a200], desc[UR54][R2.64+0x80], !P1 ;  /* 0x2a20008002004fae */ /* 0x0001e4000c901d76 */
[----:B0-----:R-:W-:-:S02]  /*126a0*/  @P3 IMAD.MOV.U32 R2, RZ, RZ, R14 ;  /* 0x000000ffff023224 */ /* 0x001fc400078e000e */
[----:B------:R-:W-:Y:S01]  /*126b0*/  @P3 IMAD.MOV.U32 R3, RZ, RZ, R9 ;  /* 0x000000ffff033224 */ /* 0x000fe200078e0009 */
[----:B------:R0:W4:Y:S04]  /*126c0*/  SHFL.IDX PT, R14, R6, RZ, 0x1c1f ;  /* 0x001c1fff060e7589 */ /* 0x00012800000e0000 */
[----:B------:R0:W-:Y:S04]  /*126d0*/  @P3 LDGSTS.E.BYPASS.LTC128B.128 [R0+0x25a00], desc[UR54][R2.64], !P6 ;  /* 0x25a0000002003fae */ /* 0x0001e8000f101d76 */
[----:B------:R0:W-:Y:S04]  /*126e0*/  @P3 LDGSTS.E.BYPASS.LTC128B.128 [R0+0x28200], desc[UR54][R2.64+0x40], !P2 ;  /* 0x2820004002003fae */ /* 0x0001e8000d101d76 */
[----:B------:R0:W-:Y:S02]  /*126f0*/  @P3 LDGSTS.E.BYPASS.LTC128B.128 [R0+0x2aa00], desc[UR54][R2.64+0x80], !P1 ;  /* 0x2aa0008002003fae */ /* 0x0001e4000c901d76 */
.L_x_6230:
[----:B------:R-:W-:Y:S01]  /*12700*/  LOP3.LUT P0, RZ, R36, 0x80, RZ, 0xc0, !PT ;  /* 0x0000008024ff7812 */ /* 0x000fe2000780c0ff */
[----:B------:R-:W-:-:S12]  /*12710*/  BSSY B0, `(.L_x_6133) ;  /* 0x0000010000007945 */ /* 0x000fd80003800000 */
[----:B------:R-:W-:Y:S05]  /*12720*/  @!P0 BRA `(.L_x_6134) ;  /* 0x0000000000388947 */ /* 0x000fea0003800000 */
[----:B0-----:R-:W0:Y:S01]  /*12730*/  LDC R6, c[0x0][0x2f4] ;  /* 0x0000bd00ff067b82 */ /* 0x001e220000000800 */
[C---:B------:R-:W-:Y:S02]  /*12740*/  LOP3.LUT R8, R37.reuse, 0x40, RZ, 0xfc, !PT ;  /* 0x0000004025087812 */ /* 0x040fe400078efcff */
[C---:B------:R-:W-:Y:S02]  /*12750*/  LOP3.LUT R5, R37.reuse, 0x80, RZ, 0xfc, !PT ;  /* 0x0000008025057812 */ /* 0x040fe400078efcff */
[----:B----4-:R-:W-:-:S05]  /*12760*/  IADD3 R2, P0, R37, R14, RZ ;  /* 0x0000000e25027210 */ /* 0x010fca0007f1e0ff */
[----:B------:R-:W-:Y:S01]  /*12770*/  IMAD.X R3, RZ, RZ, R7, P0 ;  /* 0x000000ffff037224 */ /* 0x000fe200000e0607 */
[-C--:B0-----:R-:W-:Y:S02]  /*12780*/  ISETP.GE.AND P3, PT, R37, R6.reuse, PT ;  /* 0x000000062500720c */ /* 0x081fe40003f66270 */
        /* <DEDUP_REMOVED lines=8> */
.L_x_6134:
[----:B------:R-:W-:Y:S05]  /*12810*/  BSYNC B0 ;  /* 0x0000000000007941 */ /* 0x000fea0003800000 */
.L_x_6133:
[----:B------:R-:W-:Y:S01]  /*12820*/  NOP ;  /* 0x0000000000007918 */ /* 0x000fe20000000000 */
[----:B------:R-:W-:-:S13]  /*12830*/  PLOP3.LUT P0, PT, PT, PT, PT, 0x80, 0x0 ;  /* 0x000000000000781c */ /* 0x000fda0003f0f070 */
.L_x_6135:
        /* <DEDUP_REMOVED lines=11> */
.L_x_6136:
        /* <DEDUP_REMOVED lines=34> */
.L_x_6138:
[----:B------:R-:W-:Y:S05]  /*12b10*/  BSYNC B6 ;  /* 0x0000000000067941 */ /* 0x000fea0003800000 */
.L_x_6137:
[----:B------:R-:W1:Y:S01]  /*12b20*/  S2R R2, SR_TID.X ;  /* 0x0000000000027919 */ /* 0x000e620000002100 */
[----:B------:R1:W5:Y:S01]  /*12b30*/  LDL R8, [R1+0x10] ;  /* 0x0000100001087983 */ /* 0x0003620000100800 */
[----:B------:R-:W-:Y:S01]  /*12b40*/  UISETP.NE.AND UP0, UPT, UR49, URZ, UPT ;  /* 0x0000003f3100728c */ /* 0x000fe2000bf05270 */
[C---:B------:R-:W-:Y:S01]  /*12b50*/  R2UR UR7, R26.reuse ;  /* 0x000000001a0772ca */ /* 0x040fe200000e0000 */
[----:B0-23--:R-:W0:Y:S01]  /*12b60*/  LDC R4, c[0x0][0x448] ;  /* 0x00011200ff047b82 */ /* 0x00de220000000800 */
[----:B------:R-:W-:Y:S01]  /*12b70*/  R2UR UR10, R26 ;  /* 0x000000001a0a72ca */ /* 0x000fe200000e0000 */
[----:B------:R-:W-:Y:S01]  /*12b80*/  ULDC.64 UR8, c[0x0][0x2d8] ;  /* 0x0000b60000087ab9 */ /* 0x000fe20000000a00 */
[C---:B-1----:R-:W-:Y:S01]  /*12b90*/  LOP3.LUT R20, R2.reuse, 0x7f, RZ, 0xc0, !PT ;  /* 0x0000007f02147812 */ /* 0x042fe200078ec0ff */
[----:B------:R-:W-:Y:S01]  /*12ba0*/  IMAD.SHL.U32 R2, R2, 0x20, RZ ;  /* 0x0000002002027824 */ /* 0x000fe200078e00ff */
[----:B------:R-:W-:-:S04]  /*12bb0*/  PLOP3.LUT P0, PT, PT, PT, UP0, 0x80, 0x0 ;  /* 0x000000000000781c */ /* 0x000fc80003f0f008 */
[----:B------:R-:W-:Y:S01]  /*12bc0*/  @UP0 ULDC UR4, c[0x0][0x44c] ;  /* 0x0001130000040ab9 */ /* 0x000fe20000000800 */
[----:B------:R-:W-:-:S04]  /*12bd0*/  SHF.R.U32.HI R20, RZ, 0x2, R20 ;  /* 0x00000002ff147819 */ /* 0x000fc80000011614 */
[----:B------:R-:W-:Y:S02]  /*12be0*/  LOP3.LUT R2, R20, 0x60, R2, 0xf8, !PT ;  /* 0x0000006014027812 */ /* 0x000fe400078ef802 */
[----:B------:R-:W2:Y:S03]  /*12bf0*/  LDL R20, [R1] ;  /* 0x0000000001147983 */ /* 0x000ea60000100800 */
[----:B------:R-:W-:-:S04]  /*12c00*/  IMAD R5, R25, 0x80, R2 ;  /* 0x0000008019057824 */ /* 0x000fc800078e0202 */
[----:B------:R-:W-:Y:S01]  /*12c10*/  @P0 IMAD.HI.U32 R2, R5, UR4, RZ ;  /* 0x0000000405020c27 */ /* 0x000fe2000f8e00ff */
[----:B------:R-:W-:Y:S01]  /*12c20*/  PLOP3.LUT P0, PT, PT, PT, UP0, 0x80, 0x0 ;  /* 0x000000000000781c */ /* 0x000fe20003f0f008 */
[----:B------:R-:W-:Y:S02]  /*12c30*/  @UP0 ULDC UR4, c[0x0][0x450] ;  /* 0x0001140000040ab9 */ /* 0x000fe40000000800 */
[----:B------:R-:W-:Y:S01]  /*12c40*/  IMAD.MOV.U32 R0, RZ, RZ, R5 ;  /* 0x000000ffff007224 */ /* 0x000fe200078e0005 */
[----:B------:R-:W-:-:S09]  /*12c50*/  UMOV UR5, UR45 ;  /* 0x0000002d00057c82 */ /* 0x000fd20008000000 */
[----:B------:R-:W-:Y:S01]  /*12c60*/  @P0 SHF.R.U32.HI R0, RZ, UR4, R2 ;  /* 0x00000004ff000c19 */ /* 0x000fe20008011602 */
[----:B------:R-:W-:Y:S02]  /*12c70*/  UMOV UR4, UR36 ;  /* 0x0000002400047c82 */ /* 0x000fe40008000000 */
[----:B------:R-:W-:Y:S01]  /*12c80*/  UIMAD.WIDE.U32 UR4, UR7, UR8, UR4 ;  /* 0x00000008070472a5 */ /* 0x000fe2000f8e0004 */
[--C-:B------:R-:W-:Y:S01]  /*12c90*/  SHF.R.S32.HI R2, RZ, 0x1f, R0.reuse ;  /* 0x0000001fff027819 */ /* 0x100fe20000011400 */
[----:B------:R-:W-:-:S04]  /*12ca0*/  IMAD.MOV R6, RZ, RZ, -R0 ;  /* 0x000000ffff067224 */ /* 0x000fc800078e0a00 */
[----:B0-----:R-:W-:Y:S01]  /*12cb0*/  IMAD R5, R4, R6, R5 ;  /* 0x0000000604057224 */ /* 0x001fe200078e0205 */
[C---:B------:R-:W-:Y:S02]  /*12cc0*/  LOP3.LUT R9, R37.reuse, 0x40, RZ, 0xfc, !PT ;  /* 0x0000004025097812 */ /* 0x040fe400078efcff */
[----:B------:R-:W-:Y:S02]  /*12cd0*/  LOP3.LUT R10, R37, 0x80, RZ, 0xfc, !PT ;  /* 0x00000080250a7812 */ /* 0x000fe400078efcff */
[----:B--2---:R-:W-:Y:S02]  /*12ce0*/  R2UR UR6, R20 ;  /* 0x00000000140672ca */ /* 0x004fe400000e0000 */
[----:B------:R-:W0:Y:S11]  /*12cf0*/  S2R R20, SR_TID.X ;  /* 0x0000000000147919 */ /* 0x000e360000002100 */
        /* <DEDUP_REMOVED lines=13> */
[----:B------:R-:W-:Y:S01]  /*12dd0*/  SHF.R.S32.HI R0, RZ, 0x1f, R5 ;  /* 0x0000001fff007819 */ /* 0x000fe20000011405 */
[----:B------:R-:W-:-:S02]  /*12de0*/  ULDC.64 UR4, c[0x0][0x2c8] ;  /* 0x0000b20000047ab9 */ /* 0x000fc40000000a00 */
        /* <DEDUP_REMOVED lines=14> */
[----:B------:R-:W-:Y:S10]  /*12ed0*/  BRA.DIV UR5, `(.L_x_6139) ;  /* 0x0000005205e47947 */ /* 0x000ff4000b800000 */
[----:B----4-:R-:W0:Y:S01]  /*12ee0*/  SHFL.IDX PT, R14, R0, RZ, 0x1c1f ;  /* 0x001c1fff000e7589 */ /* 0x010e2200000e0000 */
[----:B------:R-:W-:Y:S02]  /*12ef0*/  IMAD R4, R4, UR40, RZ ;  /* 0x0000002804047c24 */ /* 0x000fe4000f8e02ff */
[----:B------:R-:W-:Y:S01]  /*12f00*/  IMAD R25, R25, 0x80, R9 ;  /* 0x0000008019197824 */ /* 0x000fe200078e0209 */
        /* <DEDUP_REMOVED lines=32> */
.L_x_6239:
        /* <DEDUP_REMOVED lines=10> */
[----:B------:R0:W-:Y:S04]  /*131b0*/  LDGSTS.E.BYPASS.LTC128B.128 [R8+0x21a00], desc[UR54][R2.64+0x40], !P2 ;  /* 0x21a0004002087fae */ /* 0x0001e8000d101d76 */
[----:B------:R0:W-:Y:S02]  /*131c0*/  LDGSTS.E.BYPASS.LTC128B.128 [R8+0x23a00], desc[UR54][R2.64+0x80], !P1 ;  /* 0x23a0008002087fae */ /* 0x0001e4000c901d76 */
.L_x_6141:
[----:B------:R-:W-:Y:S05]  /*131d0*/  BSYNC B0 ;  /* 0x0000000000007941 */ /* 0x000fea0003800000 */
.L_x_6140:
[----:B------:R-:W-:Y:S01]  /*131e0*/  NOP ;  /* 0x0000000000007918 */ /* 0x000fe20000000000 */
[----:B------:R-:W-:-:S13]  /*131f0*/  PLOP3.LUT P0, PT, PT, PT, PT, 0x80, 0x0 ;  /* 0x000000000000781c */ /* 0x000fda0003f0f070 */
.L_x_6142:
        /* <DEDUP_REMOVED lines=18> */
.L_x_6240:
[----:B------:R-:W-:Y:S05]  /*13320*/  BSYNC B0 ;  /* 0x0000000000007941 */ /* 0x000fea0003800000 */
.L_x_6143:
[----:B------:R-:W-:-:S06]  /*13330*/  UISETP.GE.AND UP0, UPT, UR41, 0x2, UPT ;  /* 0x000000022900788c */ /* 0x000fcc000bf06270 */
[----:B------:R-:W-:-:S13]  /*13340*/  PLOP3.LUT P0, PT, PT, PT, UP0, 0x40, 0x0 ;  /* 0x000000000000781c */ /* 0x000fda0003f0e808 */
[----:B------:R-:W-:Y:S05]  /*13350*/  @P0 BRA `(.L_x_6145) ;  /* 0x0000001c00680947 */ /* 0x000fea0003800000 */
[----:B------:R-:W-:Y:S01]  /*13360*/  UIADD3 UR4, UR41, -0x2, URZ ;  /* 0xfffffffe29047890 */ /* 0x000fe2000fffe03f */
[----:B------:R-:W-:Y:S02]  /*13370*/  IMAD.MOV.U32 R21, RZ, RZ, R34 ;  /* 0x000000ffff157224 */ /* 0x000fe400078e0022 */
[----:B------:R-:W-:-:S03]  /*13380*/  IMAD.MOV.U32 R20, RZ, RZ, R31 ;  /* 0x000000ffff147224 */ /* 0x000fc600078e001f */
[----:B------:R-:W-:-:S07]  /*13390*/  IMAD.U32 R32, RZ, RZ, UR4 ;  /* 0x00000004ff207e24 */ /* 0x000fce000f8e00ff */
.L_x_6165:
        /* <DEDUP_REMOVED lines=68> */
.L_x_6146:
[----:B------:R-:W-:Y:S01]  /*137e0*/  IMAD R4, R31, 0x8, R18 ;  /* 0x000000081f047824 */ /* 0x000fe200078e0212 */
[----:B------:R-:W-:Y:S01]  /*137f0*/  SHF.L.U32 R30, R34, 0x1f, RZ ;  /* 0x0000001f221e7819 */ /* 0x000fe200000006ff */
[----:B------:R-:W-:Y:S01]  /*13800*/  BSSY B0, `(.L_x_6147) ;  /* 0x0000004000007945 */ /* 0x000fe20003800000 */
[----:B------:R-:W-:Y:S02]  /*13810*/  SHF.R.S32.HI R29, RZ, 0x1f, R6 ;  /* 0x0000001fff1d7819 */ /* 0x000fe40000011406 */
[----:B------:R-:W0:Y:S02]  /*13820*/  SYNCS.PHASECHK.TRANS64.TRYWAIT P0, [R4+URZ+0x33480], R30 ;  /* 0x0334801e040075a7 */ /* 0x000e24000800017f */
[----:B0-----:R-:W-:Y:S05]  /*13830*/  @!P0 BRA `(.L_x_6148) ;  /* 0x0000004c00dc8947 */ /* 0x001fea0003800000 */
.L_x_6241:
[----:B------:R-:W-:Y:S05]  /*13840*/  BSYNC B0 ;  /* 0x0000000000007941 */ /* 0x000fea0003800000 */
.L_x_6147:
        /* <DEDUP_REMOVED lines=72> */
.L_x_6253:
        /* <DEDUP_REMOVED lines=10> */
.L_x_6150:
        /* <DEDUP_REMOVED lines=11> */
.L_x_6151:
[----:B------:R2:W-:Y:S01]  /*13e20*/  SYNCS.ARRIVE.TRANS64.A1T0 RZ, [R4+URZ+0x33470], RZ ;  /* 0x033470ff04ff79a7 */ /* 0x0005e2000810003f */
[----:B------:R-:W-:Y:S05]  /*13e30*/  @!P3 BRA `(.L_x_6152) ;  /* 0x000000000004b947 */ /* 0x000fea0003800000 */
[----:B------:R-:W-:Y:S01]  /*13e40*/  BPT.TRAP 0x1 ;  /* 0x000000040000795c */ /* 0x000fe20000300000 */
.L_x_6152:
[----:B------:R-:W3:Y:S01]  /*13e50*/  SYNCS.PHASECHK.TRANS64.TRYWAIT P0, [R4+URZ+0x33440], R30 ;  /* 0x0334401e040075a7 */ /* 0x000ee2000800017f */
[----:B------:R-:W-:Y:S04]  /*13e60*/  BSSY B0, `(.L_x_6153) ;  /* 0x0000002000007945 */ /* 0x000fe80003800000 */
[----:B---3--:R-:W-:Y:S05]  /*13e70*/  @!P0 BRA `(.L_x_6154) ;  /* 0x0000004c00e08947 */ /* 0x008fea0003800000 */
.L_x_6254:
[----:B------:R-:W-:Y:S05]  /*13e80*/  BSYNC B0 ;  /* 0x0000000000007941 */ /* 0x000fea0003800000 */
.L_x_6153:
        /* <DEDUP_REMOVED lines=68> */
.L_x_6266:
        /* <DEDUP_REMOVED lines=10> */
.L_x_6156:
        /* <DEDUP_REMOVED lines=11> */
.L_x_6157:
[----:B------:R-:W-:Y:S01]  /*14420*/  IMAD.U32 R0, RZ, RZ, UR47 ;  /* 0x0000002fff007e24 */ /* 0x000fe2000f8e00ff */
[----:B------:R4:W-:Y:S04]  /*14430*/  SYNCS.ARRIVE.TRANS64.A1T0 RZ, [R4+URZ+0x33430], RZ ;  /* 0x033430ff04ff79a7 */ /* 0x0009e8000810003f */
[----:B------:R-:W-:-:S13]  /*14440*/  ISETP.NE.AND P0, PT, R0, 0x3, PT ;  /* 0x000000030000780c */ /* 0x000fda0003f05270 */
[----:B----4-:R-:W-:Y:S05]  /*14450*/  @!P0 BRA `(.L_x_6158) ;  /* 0x0000000000048947 */ /* 0x010fea0003800000 */
[----:B------:R-:W-:Y:S01]  /*14460*/  BPT.TRAP 0x1 ;  /* 0x000000040000795c */ /* 0x000fe20000300000 */
.L_x_6158:
[----:B------:R-:W-:Y:S01]  /*14470*/  LOP3.LUT R3, R21, 0x1, RZ, 0x3c, !PT ;  /* 0x0000000115037812 */ /* 0x000fe200078e3cff */
[----:B------:R-:W-:Y:S01]  /*14480*/  IMAD R2, R20, 0x8, R18 ;  /* 0x0000000814027824 */ /* 0x000fe200078e0212 */
[----:B------:R-:W-:Y:S02]  /*14490*/  BSSY B0, `(.L_x_6159) ;  /* 0x0000004000007945 */ /* 0x000fe40003800000 */
[----:B------:R-:W-:-:S04]  /*144a0*/  SHF.L.U32 R3, R3, 0x1f, RZ ;  /* 0x0000001f03037819 */ /* 0x000fc800000006ff */
[----:B------:R-:W4:Y:S02]  /*144b0*/  SYNCS.PHASECHK.TRANS64.TRYWAIT P1, [R2+URZ+0x33470], R3 ;  /* 0x03347003020075a7 */ /* 0x000f24000802017f */
[----:B----4-:R-:W-:Y:S05]  /*144c0*/  @!P1 BRA `(.L_x_6160) ;  /* 0x0000004c00d89947 */ /* 0x010fea0003800000 */
.L_x_6267:
[----:B------:R-:W-:Y:S05]  /*144d0*/  BSYNC B0 ;  /* 0x0000000000007941 */ /* 0x000fea0003800000 */
.L_x_6159:
[----:B------:R-:W-:-:S05]  /*144e0*/  IMAD.U32 R0, RZ, RZ, UR46 ;  /* 0x0000002eff007e24 */ /* 0x000fca000f8e00ff */
[----:B------:R-:W-:-:S13]  /*144f0*/  ISETP.NE.AND P1, PT, R0, 0x3, PT ;  /* 0x000000030000780c */ /* 0x000fda0003f25270 */
[----:B------:R-:W-:Y:S05]  /*14500*/  @!P1 BRA `(.L_x_6161) ;  /* 0x0000000000049947 */ /* 0x000fea0003800000 */
[----:B------:R-:W-:Y:S01]  /*14510*/  BPT.TRAP 0x1 ;  /* 0x000000040000795c */ /* 0x000fe20000300000 */
.L_x_6161:
[----:B----4-:R-:W-:Y:S01]  /*14520*/  SHF.L.U32 R3, R21, 0x1f, RZ ;  /* 0x0000001f15037819 */ /* 0x010fe200000006ff */
[----:B------:R-:W-:-:S03]  /*14530*/  IMAD R0, R20, 0x7800, RZ ;  /* 0x0000780014007824 */ /* 0x000fc600078e02ff */
[----:B------:R-:W4:Y:S02]  /*14540*/  SYNCS.PHASECHK.TRANS64.TRYWAIT P1, [R2+URZ+0x33460], R3 ;  /* 0x03346003020075a7 */ /* 0x000f24000802017f */
[----:B----4-:R-:W-:Y:S05]  /*14550*/  @!P1 BRA `(.L_x_6162) ;  /* 0x0000004c00c89947 */ /* 0x010fea0003800000 */
.L_x_6268:
        /* <DEDUP_REMOVED lines=175> */
.L_x_6163:
[----:B--2---:R2:W-:Y:S01]  /*15050*/  SYNCS.ARRIVE.TRANS64.A1T0 RZ, [R2+URZ+0x33450], RZ ;  /* 0x033450ff02ff79a7 */ /* 0x0045e2000810003f */
[----:B------:R-:W-:Y:S06]  /*15060*/  BAR.SYNC.DEFER_BLOCKING 0x2, 0x80 ;  /* 0x0082000000007b1d */ /* 0x000fec0000010000 */
[----:B------:R-:W-:Y:S05]  /*15070*/  @!P0 BRA `(.L_x_6164) ;  /* 0x0000000000048947 */ /* 0x000fea0003800000 */
[----:B------:R-:W-:Y:S01]  /*15080*/  BPT.TRAP 0x1 ;  /* 0x000000040000795c */ /* 0x000fe20000300000 */
.L_x_6164:
[----:B0-----:R-:W3:Y:S01]  /*15090*/  LDL R0, [R1+0x8] ;  /* 0x0000080001007983 */ /* 0x001ee20000100800 */
[----:B--2---:R-:W-:Y:S02]  /*150a0*/  VIADD R2, R2, 0x33480 ;  /* 0x0003348002027836 */ /* 0x004fe40000000000 */
[----:B------:R-:W-:Y:S02]  /*150b0*/  IMAD.MOV.U32 R21, RZ, RZ, R34 ;  /* 0x000000ffff157224 */ /* 0x000fe400078e0022 */
[----:B------:R-:W-:Y:S01]  /*150c0*/  IMAD.MOV.U32 R20, RZ, RZ, R31 ;  /* 0x000000ffff147224 */ /* 0x000fe200078e001f */
[----:B---3--:R-:W-:-:S04]  /*150d0*/  PRMT R2, R0, 0x654, R2 ;  /* 0x0000065400027816 */ /* 0x008fc80000000002 */
[----:B------:R3:W-:Y:S01]  /*150e0*/  SYNCS.ARRIVE.TRANS64.RED.A1T0 RZ, [R2+URZ], RZ ;  /* 0x000000ff02ff79a7 */ /* 0x0007e2000810043f */
[----:B------:R-:W-:Y:S05]  /*150f0*/  @P2 BRA `(.L_x_6165) ;  /* 0xffffffe000a82947 */ /* 0x000fea000383ffff */
.L_x_6145:
        /* <DEDUP_REMOVED lines=19> */
.L_x_6167:
[----:B------:R-:W-:Y:S05]  /*15230*/  BSYNC B0 ;  /* 0x0000000000007941 */ /* 0x000fea0003800000 */
.L_x_6166:
[----:B------:R-:W-:Y:S05]  /*15240*/  @!P0 BRA `(.L_x_6168) ;  /* 0x0000000000048947 */ /* 0x000fea0003800000 */
[----:B------:R-:W-:Y:S01]  /*15250*/  BPT.TRAP 0x1 ;  /* 0x000000040000795c */ /* 0x000fe20000300000 */
.L_x_6168:
[----:B0-----:R-:W-:Y:S01]  /*15260*/  LOP3.LUT R3, R34, 0x1, RZ, 0x3c, !PT ;  /* 0x0000000122037812 */ /* 0x001fe200078e3cff */
[----:B------:R-:W-:Y:S01]  /*15270*/  IMAD R0, R31, 0x8, R18 ;  /* 0x000000081f007824 */ /* 0x000fe200078e0212 */
[----:B------:R-:W-:Y:S02]  /*15280*/  BSSY B0, `(.L_x_6169) ;  /* 0x0000004000007945 */ /* 0x000fe40003800000 */
[----:B------:R-:W-:-:S04]  /*15290*/  SHF.L.U32 R3, R3, 0x1f, RZ ;  /* 0x0000001f03037819 */ /* 0x000fc800000006ff */
[----:B------:R-:W0:Y:S02]  /*152a0*/  SYNCS.PHASECHK.TRANS64.TRYWAIT P1, [R0+URZ+0x33470], R3 ;  /* 0x03347003000075a7 */ /* 0x000e24000802017f */
[----:B0-----:R-:W-:Y:S05]  /*152b0*/  @!P1 BRA `(.L_x_6170) ;  /* 0x0000004000849947 */ /* 0x001fea0003800000 */
.L_x_6269:
[----:B------:R-:W-:Y:S05]  /*152c0*/  BSYNC B0 ;  /* 0x0000000000007941 */ /* 0x000fea0003800000 */
.L_x_6169:
[----:B------:R-:W-:-:S05]  /*152d0*/  IMAD.U32 R2, RZ, RZ, UR46 ;  /* 0x0000002eff027e24 */ /* 0x000fca000f8e00ff */
[----:B------:R-:W-:-:S13]  /*152e0*/  ISETP.NE.AND P1, PT, R2, 0x3, PT ;  /* 0x000000030200780c */ /* 0x000fda0003f25270 */
[----:B------:R-:W-:Y:S05]  /*152f0*/  @!P1 BRA `(.L_x_6171) ;  /* 0x0000000000049947 */ /* 0x000fea0003800000 */
[----:B------:R-:W-:Y:S01]  /*15300*/  BPT.TRAP 0x1 ;  /* 0x000000040000795c */ /* 0x000fe20000300000 */
.L_x_6171:
[----:B0-----:R-:W-:-:S04]  /*15310*/  SHF.L.U32 R3, R34, 0x1f, RZ ;  /* 0x0000001f22037819 */ /* 0x001fc800000006ff */
[----:B------:R-:W0:Y:S02]  /*15320*/  SYNCS.PHASECHK.TRANS64.TRYWAIT P1, [R0+URZ+0x33460], R3 ;  /* 0x03346003000075a7 */ /* 0x000e24000802017f */
[----:B0-----:R-:W-:Y:S05]  /*15330*/  @!P1 BRA `(.L_x_6172) ;  /* 0x0000004000789947 */ /* 0x001fea0003800000 */
.L_x_6270:
        /* <DEDUP_REMOVED lines=176> */
.L_x_6173:
[----:B-1----:R1:W-:Y:S01]  /*15e40*/  SYNCS.ARRIVE.TRANS64.A1T0 RZ, [R0+URZ+0x33450], RZ ;  /* 0x033450ff00ff79a7 */ /* 0x0023e2000810003f */
[----:B------:R-:W-:Y:S06]  /*15e50*/  BAR.SYNC.DEFER_BLOCKING 0x2, 0x80 ;  /* 0x0082000000007b1d */ /* 0x000fec0000010000 */
[----:B------:R-:W-:Y:S05]  /*15e60*/  @!P0 BRA `(.L_x_6174) ;  /* 0x0000000000048947 */ /* 0x000fea0003800000 */
[----:B------:R-:W-:Y:S01]  /*15e70*/  BPT.TRAP 0x1 ;  /* 0x000000040000795c */ /* 0x000fe20000300000 */
.L_x_6174:
        /* <DEDUP_REMOVED lines=9> */
.L_x_6113:
[----:B------:R-:W-:Y:S05]  /*15f10*/  BSYNC B7 ;  /* 0x0000000000077941 */ /* 0x000fea0003800000 */
.L_x_6111:
        /* <DEDUP_REMOVED lines=12> */
.L_x_6175:
[----:B0-----:R-:W0:Y:S01]  /*15fe0*/  S2R R0, SR_TID.X ;  /* 0x0000000000007919 */ /* 0x001e220000002100 */
[----:B------:R-:W-:Y:S01]  /*15ff0*/  ULDC UR4, c[0x0][0xc3c] ;  /* 0x00030f0000047ab9 */ /* 0x000fe20000000800 */
[----:B------:R-:W-:Y:S01]  /*16000*/  IMAD.MOV.U32 R25, RZ, RZ, RZ ;  /* 0x000000ffff197224 */ /* 0x000fe200078e00ff */
[----:B0-----:R-:W-:-:S04]  /*16010*/  LOP3.LUT R6, R0, 0x1f, RZ, 0xc0, !PT ;  /* 0x0000001f00067812 */ /* 0x001fc800078ec0ff */
        /* <DEDUP_REMOVED lines=21> */
[----:B------:R-:W-:Y:S04]  /*16170*/  SHFL.IDX PT, R5, R24, RZ, 0x1f ;  /* 0x00001fff18057589 */ /* 0x000fe800000e0000 */
[----:B------:R-:W0:Y:S02]  /*16180*/  SHFL.UP PT, R2, R4, 0x8, RZ ;  /* 0x0500000004027989 */ /* 0x000e2400000e00ff */
[----:B0-----:R-:W-:Y:S02]  /*16190*/  SEL R3, R2, RZ, P4 ;  /* 0x000000ff02037207 */ /* 0x001fe40002000000 */
[----:B------:R-:W-:Y:S03]  /*161a0*/  SHFL.IDX PT, R2, R24, 0x1, 0x1f ;  /* 0x00201f0018027f89 */ /* 0x000fe600000e0000 */
        /* <DEDUP_REMOVED lines=10> */
.L_x_6181:
        /* <DEDUP_REMOVED lines=14> */
.L_x_6180:
[----:B------:R-:W-:Y:S05]  /*16330*/  BSYNC B0 ;  /* 0x0000000000007941 */ /* 0x000fea0003800000 */
.L_x_6179:
        /* <DEDUP_REMOVED lines=22> */
.L_x_6177:
        /* <DEDUP_REMOVED lines=26> */
.L_x_6182:
[----:B-1----:R-:W-:Y:S02]  /*16640*/  IMAD R24, R24, R0, R9 ;  /* 0x0000000018187224 */ /* 0x002fe400078e0209 */
[----:B0-----:R-:W-:Y:S02]  /*16650*/  IMAD R7, R3, R8, RZ ;  /* 0x0000000803077224 */ /* 0x001fe400078e02ff */
[----:B------:R-:W-:Y:S02]  /*16660*/  IMAD.MOV.U32 R2, RZ, RZ, RZ ;  /* 0x000000ffff027224 */ /* 0x000fe400078e00ff */
[----:B------:R-:W-:Y:S02]  /*16670*/  IMAD.MOV.U32 R3, RZ, RZ, R11 ;  /* 0x000000ffff037224 */ /* 0x000fe400078e000b */
[----:B------:R-:W-:Y:S02]  /*16680*/  IMAD.IADD R5, R5, 0x1, -R24 ;  /* 0x0000000105057824 */ /* 0x000fe400078e0a18 */
[----:B------:R-:W-:Y:S01]  /*16690*/  IMAD.HI.U32 R11, R11, R7, R2 ;  /* 0x000000070b0b7227 */ /* 0x000fe200078e0002 */
[----:B------:R-:W-:-:S02]  /*166a0*/  IABS R3, R4 ;  /* 0x0000000400037213 */ /* 0x000fc40000000000 */
        /* <DEDUP_REMOVED lines=49> */
.L_x_6178:
[----:B------:R-:W-:Y:S01]  /*169c0*/  IMAD.MOV.U32 R24, RZ, RZ, R5 ;  /* 0x000000ffff187224 */ /* 0x000fe200078e0005 */
[----:B------:R-:W-:Y:S01]  /*169d0*/  ULDC UR39, c[0x0][0xc3c] ;  /* 0x00030f0000277ab9 */ /* 0x000fe20000000800 */
[----:B------:R-:W-:Y:S02]  /*169e0*/  IMAD.MOV.U32 R25, RZ, RZ, RZ ;  /* 0x000000ffff197224 */ /* 0x000fe400078e00ff */
[----:B------:R-:W-:-:S07]  /*169f0*/  IMAD.MOV.U32 R26, RZ, RZ, RZ ;  /* 0x000000ffff1a7224 */ /* 0x000fce00078e00ff */
.L_x_6183:
[----:B------:R0:W2:Y:S01]  /*16a00*/  LDL R2, [R1+0x8] ;  /* 0x0000080001027983 */ /* 0x0000a20000100800 */
[----:B------:R-:W1:Y:S02]  /*16a10*/  S2R R0, SR_TID.X ;  /* 0x0000000000007919 */ /* 0x000e640000002100 */
[----:B-1----:R-:W-:Y:S01]  /*16a20*/  LOP3.LUT R0, R0, 0x1f, RZ, 0xc0, !PT ;  /* 0x0000001f00007812 */ /* 0x002fe200078ec0ff */
[----:B------:R-:W-:Y:S03]  /*16a30*/  BAR.SYNC.DEFER_BLOCKING 0x4, 0x180 ;  /* 0x0106000000007b1d */ /* 0x000fe60000010000 */
[----:B------:R-:W-:Y:S01]  /*16a40*/  ISETP.NE.AND P0, PT, R0, RZ, PT ;  /* 0x000000ff0000720c */ /* 0x000fe20003f05270 */
[----:B------:R-:W-:-:S12]  /*16a50*/  IMAD.U32 R27, RZ, RZ, UR39 ;  /* 0x00000027ff1b7e24 */ /* 0x000fd8000f8e00ff */
[----:B------:R-:W-:Y:S01]  /*16a60*/  @!P0 MOV R0, 0x400 ;  /* 0x0000040000008802 */ /* 0x000fe20000000f00 */
[----:B--2---:R-:W1:Y:S03]  /*16a70*/  @!P0 S2R R2, SR_CgaCtaId ;  /* 0x0000000000028919 */ /* 0x004e660000008800 */
[----:B-1----:R-:W-:Y:S01]  /*16a80*/  @!P0 LEA R18, R2, R0, 0x18 ;  /* 0x0000000002128211 */ /* 0x002fe200078ec0ff */
[----:B------:R0:W-:Y:S04]  /*16a90*/  @!P0 STL [R1+0x8], R2 ;  /* 0x0000080201008387 */ /* 0x0001e80000100800 */
[----:B------:R0:W-:Y:S01]  /*16aa0*/  @!P0 STS.128 [R18+0x334d0], R24 ;  /* 0x0334d01812008388 */ /* 0x0001e20000000c00 */
[----:B------:R-:W-:Y:S06]  /*16ab0*/  BAR.ARV 0x5, 0x180 ;  /* 0x0146000000007b1d */ /* 0x000fec0000002000 */
.L_x_6176:
[----:B------:R-:W-:Y:S02]  /*16ac0*/  ULDC UR4, c[0x0][0xc3c] ;  /* 0x00030f0000047ab9 */ /* 0x000fe40000000800 */
[----:B------:R-:W-:-:S06]  /*16ad0*/  UISETP.GE.AND UP0, UPT, UR39, UR4, UPT ;  /* 0x000000042700728c */ /* 0x000fcc000bf06270 */
[----:B------:R-:W-:-:S13]  /*16ae0*/  PLOP3.LUT P0, PT, PT, PT, UP0, 0x80, 0x0 ;  /* 0x000000000000781c */ /* 0x000fda0003f0f008 */
[----:B------:R-:W-:Y:S05]  /*16af0*/  @!P0 BRA `(.L_x_6184) ;  /* 0xffffff9800c48947 */ /* 0x000fea000383ffff */
.L_x_6107:
[----:B0-----:R-:W2:Y:S01]  /*16b00*/  LDL.LU R0, [R1+0x14] ;  /* 0x0000140001007983 */ /* 0x001ea20000300800 */
        /* <DEDUP_REMOVED lines=11> */
.L_x_6271:
[----:B------:R-:W-:Y:S05]  /*16bc0*/  BSYNC B0 ;  /* 0x0000000000007941 */ /* 0x000fea0003800000 */
.L_x_6185:
[----:B------:R-:W-:-:S03]  /*16bd0*/  UMOV UR4, 0xffffffff ;  /* 0xffffffff00047882 */ /* 0x000fc60000000000 */
[----:B------:R-:W-:Y:S05]  /*16be0*/  BRA.DIV UR4, `(.L_x_6187) ;  /* 0x0000002a04747947 */ /* 0x000fea000b800000 */
[----:B0-----:R-:W0:Y:S02]  /*16bf0*/  S2R R0, SR_TID.X ;  /* 0x0000000000007919 */ /* 0x001e240000002100 */
[----:B0-----:R-:W-:-:S04]  /*16c00*/  SHF.R.U32.HI R0, RZ, 0x5, R0 ;  /* 0x00000005ff007819 */ /* 0x001fc80000011600 */
[----:B------:R-:W-:-:S05]  /*16c10*/  LOP3.LUT R0, R0, 0x3, RZ, 0xc0, !PT ;  /* 0x0000000300007812 */ /* 0x000fca00078ec0ff */
[----:B------:R0:W1:Y:S02]  /*16c20*/  SHFL.IDX PT, R14, R0, RZ, 0x1f ;  /* 0x00001fff000e7589 */ /* 0x00006400000e0000 */
.L_x_6274:
[----:B-1----:R-:W-:Y:S01]  /*16c30*/  ISETP.NE.AND P0, PT, R14, RZ, PT ;  /* 0x000000ff0e00720c */ /* 0x002fe20003f05270 */
[----:B------:R-:W-:-:S12]  /*16c40*/  BSSY B0, `(.L_x_6188) ;  /* 0x000002c000007945 */ /* 0x000fd80003800000 */
[----:B------:R-:W-:Y:S05]  /*16c50*/  @P0 BRA `(.L_x_6189) ;  /* 0x0000000000a80947 */ /* 0x000fea0003800000 */
[----:B------:R-:W-:-:S03]  /*16c60*/  UMOV UR4, 0xffffffff ;  /* 0xffffffff00047882 */ /* 0x000fc60000000000 */
[----:B------:R-:W-:Y:S05]  /*16c70*/  BRA.DIV UR4, `(.L_x_6190) ;  /* 0x0000002a04847947 */ /* 0x000fea000b800000 */
[----:B------:R-:W-:-:S13]  /*16c80*/  ELECT P6, URZ, PT ;  /* 0x00000000003f782f */ /* 0x000fda00038c0000 */
.L_x_6277:
[----:B------:R-:W-:Y:S05]  /*16c90*/  @!P6 BRA `(.L_x_6189) ;  /* 0x000000000098e947 */ /* 0x000fea0003800000 */
[----:B------:R-:W-:-:S06]  /*16ca0*/  ULOP3.LUT UR4, UR43, 0x2, URZ, 0xfc, !UPT ;  /* 0x000000022b047892 */ /* 0x000fcc000f8efc3f */
[----:B0-----:R-:W-:-:S05]  /*16cb0*/  IMAD.U32 R0, RZ, RZ, UR4 ;  /* 0x00000004ff007e24 */ /* 0x001fca000f8e00ff */
[----:B------:R-:W-:-:S13]  /*16cc0*/  ISETP.NE.AND P0, PT, R0, 0x3, PT ;  /* 0x000000030000780c */ /* 0x000fda0003f05270 */
[----:B------:R-:W-:Y:S05]  /*16cd0*/  @!P0 BRA `(.L_x_6191) ;  /* 0x0000000000048947 */ /* 0x000fea0003800000 */
[----:B------:R-:W-:Y:S01]  /*16ce0*/  BPT.TRAP 0x1 ;  /* 0x000000040000795c */ /* 0x000fe20000300000 */
.L_x_6191:
[C---:B------:R-:W-:Y:S01]  /*16cf0*/  IMAD R5, R31.reuse, 0x8, R4 ;  /* 0x000000081f057824 */ /* 0x040fe200078e0204 */
[----:B------:R-:W-:Y:S01]  /*16d00*/  SHF.L.U32 R0, R34, 0x1f, RZ ;  /* 0x0000001f22007819 */ /* 0x000fe200000006ff */
[----:B------:R-:W-:-:S03]  /*16d10*/  VIADD R31, R31, 0x1 ;  /* 0x000000011f1f7836 */ /* 0x000fc60000000000 */
[----:B------:R-:W0:Y:S02]  /*16d20*/  SYNCS.PHASECHK.TRANS64.TRYWAIT P1, [R5+URZ+0x33440], R0 ;  /* 0x03344000050075a7 */ /* 0x000e24000802017f */
[----:B------:R-:W-:-:S04]  /*16d30*/  ISETP.NE.AND P2, PT, R31, 0x2, PT ;  /* 0x000000021f00780c */ /* 0x000fc80003f45270 */
[----:B------:R-:W-:Y:S01]  /*16d40*/  SEL R3, RZ, 0x1, P2 ;  /* 0x00000001ff037807 */ /* 0x000fe20001000000 */
[----:B0-----:R-:W-:Y:S08]  /*16d50*/  @!P1 BRA `(.L_x_6192) ;  /* 0x00000028006c9947 */ /* 0x001ff00003800000 */
.L_x_6278:
[----:B------:R-:W-:Y:S02]  /*16d60*/  SEL R31, R31, RZ, P2 ;  /* 0x000000ff1f1f7207 */ /* 0x000fe40001000000 */
[----:B------:R-:W-:Y:S01]  /*16d70*/  LOP3.LUT R2, R34, R3, RZ, 0x3c, !PT ;  /* 0x0000000322027212 */ /* 0x000fe200078e3cff */
[----:B------:R-:W-:Y:S06]  /*16d80*/  @!P0 BRA `(.L_x_6193) ;  /* 0x0000000000048947 */ /* 0x000fec0003800000 */
[----:B------:R-:W-:Y:S01]  /*16d90*/  BPT.TRAP 0x1 ;  /* 0x000000040000795c */ /* 0x000fe20000300000 */
.L_x_6193:
[----:B------:R-:W-:Y:S01]  /*16da0*/  IMAD R31, R31, 0x8, R4 ;  /* 0x000000081f1f7824 */ /* 0x000fe200078e0204 */
[----:B------:R-:W-:-:S04]  /*16db0*/  SHF.L.U32 R2, R2, 0x1f, RZ ;  /* 0x0000001f02027819 */ /* 0x000fc800000006ff */
[----:B------:R-:W1:Y:S02]  /*16dc0*/  SYNCS.PHASECHK.TRANS64.TRYWAIT P1, [R31+URZ+0x33440], R2 ;  /* 0x033440021f0075a7 */ /* 0x000e64000802017f */
[----:B-1----:R-:W-:Y:S05]  /*16dd0*/  @!P1 BRA `(.L_x_6194) ;  /* 0x0000002800609947 */ /* 0x002fea0003800000 */
.L_x_6279:
[----:B------:R-:W-:Y:S05]  /*16de0*/  @!P0 BRA `(.L_x_6195) ;  /* 0x0000000000048947 */ /* 0x000fea0003800000 */
[----:B------:R-:W-:Y:S01]  /*16df0*/  BPT.TRAP 0x1 ;  /* 0x000000040000795c */ /* 0x000fe20000300000 */
.L_x_6195:
[----:B------:R-:W2:Y:S02]  /*16e00*/  SYNCS.PHASECHK.TRANS64.TRYWAIT P1, [R5+URZ+0x33460], R0 ;  /* 0x03346000050075a7 */ /* 0x000ea4000802017f */
[----:B--2---:R-:W-:Y:S05]  /*16e10*/  @!P1 BRA `(.L_x_6196) ;  /* 0x0000002800649947 */ /* 0x004fea0003800000 */
.L_x_6280:
[----:B------:R-:W-:Y:S05]  /*16e20*/  @!P0 BRA `(.L_x_6197) ;  /* 0x0000000000048947 */ /* 0x000fea0003800000 */
[----:B------:R-:W-:Y:S01]  /*16e30*/  BPT.TRAP 0x1 ;  /* 0x000000040000795c */ /* 0x000fe20000300000 */
.L_x_6197:
[----:B------:R-:W3:Y:S02]  /*16e40*/  SYNCS.PHASECHK.TRANS64.TRYWAIT P1, [R31+URZ+0x33460], R2 ;  /* 0x033460021f0075a7 */ /* 0x000ee4000802017f */
[----:B---3--:R-:W-:Y:S05]  /*16e50*/  @!P1 BRA `(.L_x_6198) ;  /* 0x0000002800689947 */ /* 0x008fea0003800000 */
.L_x_6281:
[----:B------:R-:W-:Y:S05]  /*16e60*/  @!P0 BRA `(.L_x_6199) ;  /* 0x0000000000048947 */ /* 0x000fea0003800000 */
[----:B------:R-:W-:Y:S01]  /*16e70*/  BPT.TRAP 0x1 ;  /* 0x000000040000795c */ /* 0x000fe20000300000 */
.L_x_6199:
[----:B------:R-:W4:Y:S02]  /*16e80*/  SYNCS.PHASECHK.TRANS64.TRYWAIT P1, [R5+URZ+0x33480], R0 ;  /* 0x03348000050075a7 */ /* 0x000f24000802017f */
[----:B----4-:R-:W-:Y:S05]  /*16e90*/  @!P1 BRA `(.L_x_6200) ;  /* 0x00000028006c9947 */ /* 0x010fea0003800000 */
.L_x_6282:
[----:B------:R-:W-:Y:S05]  /*16ea0*/  @!P0 BRA `(.L_x_6201) ;  /* 0x0000000000048947 */ /* 0x000fea0003800000 */
[----:B------:R-:W-:Y:S01]  /*16eb0*/  BPT.TRAP 0x1 ;  /* 0x000000040000795c */ /* 0x000fe20000300000 */
.L_x_6201:
[----:B------:R0:W0:Y:S02]  /*16ec0*/  SYNCS.PHASECHK.TRANS64.TRYWAIT P0, [R31+URZ+0x33480], R2 ;  /* 0x033480021f0075a7 */ /* 0x000024000800017f */
[----:B0-----:R-:W-:Y:S05]  /*16ed0*/  @!P0 NANOSLEEP.SYNCS 0x989680 ;  /* 0x009896800000895d */ /* 0x001fea0003900000 */
[----:B------:R-:W0:Y:S02]  /*16ee0*/  @!P0 SYNCS.PHASECHK.TRANS64 P0, [R31+URZ+0x33480], R2 ;  /* 0x033480021f0085a7 */ /* 0x000e24000800007f */
[----:B0-----:R-:W-:Y:S05]  /*16ef0*/  @!P0 BRA `(.L_x_6201) ;  /* 0xfffffffc00f08947 */ /* 0x001fea000383ffff */
.L_x_6189:
[----:B------:R-:W-:Y:S05]  /*16f00*/  BSYNC B0 ;  /* 0x0000000000007941 */ /* 0x000fea0003800000 */
.L_x_6188:
[----:B------:R-:W-:Y:S05]  /*16f10*/  EXIT ;  /* 0x000000000000794d */ /* 0x000fea0003800000 */
.L_x_6044:
[----:B0-----:R-:W-:-:S04]  /*16f20*/  IMAD.U32 R3, RZ, RZ, UR41 ;  /* 0x00000029ff037e24 */ /* 0x001fc8000f8e00ff */
[----:B------:R0:W1:Y:S03]  /*16f30*/  SYNCS.PHASECHK.TRANS64.TRYWAIT P1, [R3+URZ+0x33400], R0 ;  /* 0x03340000030075a7 */ /* 0x000066000802017f */
[----:B-1----:R-:W-:Y:S05]  /*16f40*/  @!P1 NANOSLEEP.SYNCS 0x989680 ;  /* 0x009896800000995d */ /* 0x002fea0003900000 */
[----:B------:R-:W1:Y:S02]  /*16f50*/  @!P1 SYNCS.PHASECHK.TRANS64 P1, [R3+URZ+0x33400], R0 ;  /* 0x03340000030095a7 */ /* 0x000e64000802007f */
[----:B-1----:R-:W-:Y:S05]  /*16f60*/  @!P1 BRA `(.L_x_6044) ;  /* 0xfffffffc00ec9947 */ /* 0x002fea000383ffff */
[----:B------:R-:W-:Y:S05]  /*16f70*/  BRA `(.L_x_6202) ;  /* 0xfffffeac00207947 */ /* 0x000fea000383ffff */
.L_x_6048:
[----:B-1----:R1:W2:Y:S02]  /*16f80*/  SYNCS.PHASECHK.TRANS64.TRYWAIT P1, [R3+URZ+0x33430], R0 ;  /* 0x03343000030075a7 */ /* 0x0022a4000802017f */
[----:B--2---:R-:W-:Y:S05]  /*16f90*/  @!P1 NANOSLEEP.SYNCS 0x989680 ;  /* 0x009896800000995d */ /* 0x004fea0003900000 */
[----:B------:R-:W2:Y:S02]  /*16fa0*/  @!P1 SYNCS.PHASECHK.TRANS64 P1, [R3+URZ+0x33430], R0 ;  /* 0x03343000030095a7 */ /* 0x000ea4000802007f */
[----:B--2---:R-:W-:Y:S05]  /*16fb0*/  @!P1 BRA `(.L_x_6048) ;  /* 0xfffffffc00f09947 */ /* 0x004fea000383ffff */
[----:B------:R-:W-:Y:S05]  /*16fc0*/  BRA `(.L_x_6047) ;  /* 0xfffffeac003c7947 */ /* 0x000fea000383ffff */
.L_x_6054:
[----:B-1----:R-:W-:-:S04]  /*16fd0*/  IMAD.U32 R7, RZ, RZ, UR6 ;  /* 0x00000006ff077e24 */ /* 0x002fc8000f8e00ff */
[----:B------:R1:W2:Y:S03]  /*16fe0*/  SYNCS.PHASECHK.TRANS64.TRYWAIT P1, [R7+URZ+0x33430], R0 ;  /* 0x03343000070075a7 */ /* 0x0002a6000802017f */
[----:B--2---:R-:W-:Y:S05]  /*16ff0*/  @!P1 NANOSLEEP.SYNCS 0x989680 ;  /* 0x009896800000995d */ /* 0x004fea0003900000 */
[----:B------:R-:W2:Y:S02]  /*17000*/  @!P1 SYNCS.PHASECHK.TRANS64 P1, [R7+URZ+0x33430], R0 ;  /* 0x03343000070095a7 */ /* 0x000ea4000802007f */
[----:B--2---:R-:W-:Y:S05]  /*17010*/  @!P1 BRA `(.L_x_6054) ;  /* 0xfffffffc00ec9947 */ /* 0x004fea000383ffff */
[----:B------:R-:W-:Y:S05]  /*17020*/  BRA `(.L_x_6051) ;  /* 0xfffffee000687947 */ /* 0x000fea000383ffff */
.L_x_6058:
[----:B-1----:R-:W-:-:S04]  /*17030*/  IMAD.U32 R7, RZ, RZ, UR6 ;  /* 0x00000006ff077e24 */ /* 0x002fc8000f8e00ff */
[----:B------:R1:W2:Y:S03]  /*17040*/  SYNCS.PHASECHK.TRANS64.TRYWAIT P1, [R7+URZ+0x33450], R0 ;  /* 0x03345000070075a7 */ /* 0x0002a6000802017f */
[----:B--2---:R-:W-:Y:S05]  /*17050*/  @!P1 NANOSLEEP.SYNCS 0x989680 ;  /* 0x009896800000995d */ /* 0x004fea0003900000 */
[----:B------:R-:W2:Y:S02]  /*17060*/  @!P1 SYNCS.PHASECHK.TRANS64 P1, [R7+URZ+0x33450], R0 ;  /* 0x03345000070095a7 */ /* 0x000ea4000802007f */
[----:B--2---:R-:W-:Y:S05]  /*17070*/  @!P1 BRA `(.L_x_6058) ;  /* 0xfffffffc00ec9947 */ /* 0x004fea000383ffff */
[----:B------:R-:W-:Y:S05]  /*17080*/  BRA `(.L_x_6055) ;  /* 0xfffffeec00707947 */ /* 0x000fea000383ffff */
.L_x_6066:
[----:B-1----:R-:W-:-:S04]  /*17090*/  IMAD.U32 R9, RZ, RZ, UR6 ;  /* 0x00000006ff097e24 */ /* 0x002fc8000f8e00ff */
[----:B------:R1:W2:Y:S03]  /*170a0*/  SYNCS.PHASECHK.TRANS64.TRYWAIT P1, [R9+URZ+0x33430], R0 ;  /* 0x03343000090075a7 */ /* 0x0002a6000802017f */
[----:B--2---:R-:W-:Y:S05]  /*170b0*/  @!P1 NANOSLEEP.SYNCS 0x989680 ;  /* 0x009896800000995d */ /* 0x004fea0003900000 */
[----:B------:R-:W2:Y:S02]  /*170c0*/  @!P1 SYNCS.PHASECHK.TRANS64 P1, [R9+URZ+0x33430], R0 ;  /* 0x03343000090095a7 */ /* 0x000ea4000802007f */
[----:B--2---:R-:W-:Y:S05]  /*170d0*/  @!P1 BRA `(.L_x_6066) ;  /* 0xfffffffc00ec9947 */ /* 0x004fea000383ffff */
[----:B------:R-:W-:Y:S05]  /*170e0*/  BRA `(.L_x_6063) ;  /* 0xffffff1800d87947 */ /* 0x000fea000383ffff */
.L_x_6070:
[----:B-1----:R-:W-:-:S04]  /*170f0*/  IMAD.U32 R9, RZ, RZ, UR6 ;  /* 0x00000006ff097e24 */ /* 0x002fc8000f8e00ff */
[----:B------:R1:W2:Y:S03]  /*17100*/  SYNCS.PHASECHK.TRANS64.TRYWAIT P1, [R9+URZ+0x33450], R0 ;  /* 0x03345000090075a7 */ /* 0x0002a6000802017f */
[----:B--2---:R-:W-:Y:S05]  /*17110*/  @!P1 NANOSLEEP.SYNCS 0x989680 ;  /* 0x009896800000995d */ /* 0x004fea0003900000 */
[----:B------:R-:W2:Y:S02]  /*17120*/  @!P1 SYNCS.PHASECHK.TRANS64 P1, [R9+URZ+0x33450], R0 ;  /* 0x03345000090095a7 */ /* 0x000ea4000802007f */
[----:B--2---:R-:W-:Y:S05]  /*17130*/  @!P1 BRA `(.L_x_6070) ;  /* 0xfffffffc00ec9947 */ /* 0x004fea000383ffff */
[----:B------:R-:W-:Y:S05]  /*17140*/  BRA `(.L_x_6067) ;  /* 0xffffff2400d47947 */ /* 0x000fea000383ffff */
.L_x_6077:
[----:B-1----:R-:W-:-:S04]  /*17150*/  IMAD.U32 R6, RZ, RZ, UR9 ;  /* 0x00000009ff067e24 */ /* 0x002fc8000f8e00ff */
[----:B------:R1:W2:Y:S03]  /*17160*/  SYNCS.PHASECHK.TRANS64.TRYWAIT P1, [R6+URZ+0x33450], R5 ;  /* 0x03345005060075a7 */ /* 0x0002a6000802017f */
[----:B--2---:R-:W-:Y:S05]  /*17170*/  @!P1 NANOSLEEP.SYNCS 0x989680 ;  /* 0x009896800000995d */ /* 0x004fea0003900000 */
[----:B------:R-:W2:Y:S02]  /*17180*/  @!P1 SYNCS.PHASECHK.TRANS64 P1, [R6+URZ+0x33450], R5 ;  /* 0x03345005060095a7 */ /* 0x000ea4000802007f */
[----:B--2---:R-:W-:Y:S05]  /*17190*/  @!P1 BRA `(.L_x_6077) ;  /* 0xfffffffc00ec9947 */ /* 0x004fea000383ffff */
[----:B------:R-:W-:Y:S05]  /*171a0*/  BRA `(.L_x_6076) ;  /* 0xffffff48002c7947 */ /* 0x000fea000383ffff */
.L_x_6122:
        /* <DEDUP_REMOVED lines=10> */
.L_x_6203:
[----:B------:R-:W-:Y:S05]  /*17250*/  BRA `(.L_x_6204) ;  /* 0xffffffa000687947 */ /* 0x000fea000383ffff */
.L_x_6125:
[----:B0-----:R0:W1:Y:S02]  /*17260*/  SYNCS.PHASECHK.TRANS64.TRYWAIT P0, [R4+URZ+0x33480], R35 ;  /* 0x03348023040075a7 */ /* 0x001064000800017f */
[----:B-1----:R-:W-:Y:S05]  /*17270*/  @!P0 NANOSLEEP.SYNCS 0x989680 ;  /* 0x009896800000895d */ /* 0x002fea0003900000 */
[----:B------:R-:W1:Y:S02]  /*17280*/  @!P0 SYNCS.PHASECHK.TRANS64 P0, [R4+URZ+0x33480], R35 ;  /* 0x03348023040085a7 */ /* 0x000e64000800007f */
[----:B-1----:R-:W-:Y:S05]  /*17290*/  @!P0 BRA `(.L_x_6125) ;  /* 0xfffffffc00f08947 */ /* 0x002fea000383ffff */
[----:B------:R-:W-:Y:S05]  /*172a0*/  BRA `(.L_x_6205) ;  /* 0xffffffa400b87947 */ /* 0x000fea000383ffff */
.L_x_6126:
        /* <DEDUP_REMOVED lines=8> */
.L_x_6207:
[----:B------:R-:W-:Y:S05]  /*17330*/  BSYNC B0 ;  /* 0x0000000000007941 */ /* 0x000fea0003800000 */
.L_x_6206:
        /* <DEDUP_REMOVED lines=11> */
.L_x_6208:
        /* <DEDUP_REMOVED lines=25> */
.L_x_6209:
        /* <DEDUP_REMOVED lines=9> */
.L_x_6210:
[----:B------:R-:W-:Y:S02]  /*17610*/  IMAD.MOV.U32 R13, RZ, RZ, R10 ;  /* 0x000000ffff0d7224 */ /* 0x000fe400078e000a */
[----:B------:R-:W-:Y:S02]  /*17620*/  IMAD.MOV.U32 R12, RZ, RZ, 0x2 ;  /* 0x00000002ff0c7424 */ /* 0x000fe400078e00ff */
[----:B------:R-:W-:-:S07]  /*17630*/  IMAD.MOV.U32 R2, RZ, RZ, R14 ;  /* 0x000000ffff027224 */ /* 0x000fce00078e000e */
[----:B------:R-:W-:Y:S05]  /*17640*/  WARPSYNC.COLLECTIVE R15, `(.L_x_6211) ;  /* 0x000000000f087348 */ /* 0x000fea0003c00000 */
[----:B------:R0:W1:Y:S02]  /*17650*/  SHFL.IDX P6, R14, R13, R12, R11 ;  /* 0x0000000c0d0e7389 */ /* 0x00006400000c000b */
[----:B01----:R-:W-:Y:S01]  /*17660*/  ENDCOLLECTIVE ;  /* 0x000000000000791b */ /* 0x003fe20003800000 */
.L_x_6211:
        /* <DEDUP_REMOVED lines=16> */
.L_x_6212:
[----:B------:R-:W-:Y:S02]  /*17770*/  IMAD.MOV.U32 R13, RZ, RZ, R10 ;  /* 0x000000ffff0d7224 */ /* 0x000fe400078e000a */
[----:B------:R-:W-:Y:S02]  /*17780*/  IMAD.MOV.U32 R12, RZ, RZ, 0x3 ;  /* 0x00000003ff0c7424 */ /* 0x000fe400078e00ff */
[----:B------:R-:W-:-:S07]  /*17790*/  IMAD.MOV.U32 R2, RZ, RZ, R14 ;  /* 0x000000ffff027224 */ /* 0x000fce00078e000e */
[----:B------:R-:W-:Y:S05]  /*177a0*/  WARPSYNC.COLLECTIVE R15, `(.L_x_6213) ;  /* 0x000000000f087348 */ /* 0x000fea0003c00000 */
[----:B------:R0:W1:Y:S02]  /*177b0*/  SHFL.IDX P6, R14, R13, R12, R11 ;  /* 0x0000000c0d0e7389 */ /* 0x00006400000c000b */
[----:B01----:R-:W-:Y:S01]  /*177c0*/  ENDCOLLECTIVE ;  /* 0x000000000000791b */ /* 0x003fe20003800000 */
.L_x_6213:
        /* <DEDUP_REMOVED lines=13> */
.L_x_6214:
        /* <DEDUP_REMOVED lines=12> */
.L_x_6215:
        /* <DEDUP_REMOVED lines=13> */
.L_x_6216:
        /* <DEDUP_REMOVED lines=11> */
.L_x_6131:
[----:B---3--:R3:W4:Y:S02]  /*17ae0*/  SYNCS.PHASECHK.TRANS64.TRYWAIT P0, [R4+URZ+0x33440], R35 ;  /* 0x03344023040075a7 */ /* 0x008724000800017f */
[----:B----4-:R-:W-:Y:S05]  /*17af0*/  @!P0 NANOSLEEP.SYNCS 0x989680 ;  /* 0x009896800000895d */ /* 0x010fea0003900000 */
[----:B------:R-:W4:Y:S02]  /*17b00*/  @!P0 SYNCS.PHASECHK.TRANS64 P0, [R4+URZ+0x33440], R35 ;  /* 0x03344023040085a7 */ /* 0x000f24000800007f */
[----:B----4-:R-:W-:Y:S05]  /*17b10*/  @!P0 BRA `(.L_x_6131) ;  /* 0xfffffffc00f08947 */ /* 0x010fea000383ffff */
[----:B------:R-:W-:Y:S05]  /*17b20*/  BRA `(.L_x_6218) ;  /* 0xffffffa400a47947 */ /* 0x000fea000383ffff */
.L_x_6132:
        /* <DEDUP_REMOVED lines=8> */
.L_x_6220:
[----:B------:R-:W-:Y:S05]  /*17bb0*/  BSYNC B0 ;  /* 0x0000000000007941 */ /* 0x000fea0003800000 */
.L_x_6219:
        /* <DEDUP_REMOVED lines=11> */
.L_x_6221:
        /* <DEDUP_REMOVED lines=21> */
.L_x_6222:
[----:B------:R-:W-:Y:S02]  /*17dc0*/  IMAD.MOV.U32 R13, RZ, RZ, R5 ;  /* 0x000000ffff0d7224 */ /* 0x000fe400078e0005 */
[----:B------:R-:W-:-:S07]  /*17dd0*/  IMAD.MOV.U32 R2, RZ, RZ, R14 ;  /* 0x000000ffff027224 */ /* 0x000fce00078e000e */
[----:B------:R-:W-:Y:S05]  /*17de0*/  WARPSYNC.COLLECTIVE R15, `(.L_x_6223) ;  /* 0x000000000f087348 */ /* 0x000fea0003c00000 */
[----:B------:R0:W1:Y:S02]  /*17df0*/  SHFL.IDX P6, R14, R13, R12, R11 ;  /* 0x0000000c0d0e7389 */ /* 0x00006400000c000b */
[----:B01----:R-:W-:Y:S01]  /*17e00*/  ENDCOLLECTIVE ;  /* 0x000000000000791b */ /* 0x003fe20003800000 */
.L_x_6223:
        /* <DEDUP_REMOVED lines=16> */
.L_x_6224:
        /* <DEDUP_REMOVED lines=11> */
.L_x_6225:
[----:B------:R-:W-:Y:S02]  /*17fc0*/  IMAD.MOV.U32 R13, RZ, RZ, R10 ;  /* 0x000000ffff0d7224 */ /* 0x000fe400078e000a */
[----:B------:R-:W-:Y:S02]  /*17fd0*/  IMAD.MOV.U32 R12, RZ, RZ, 0x3 ;  /* 0x00000003ff0c7424 */ /* 0x000fe400078e00ff */
[----:B------:R-:W-:-:S07]  /*17fe0*/  IMAD.MOV.U32 R3, RZ, RZ, R14 ;  /* 0x000000ffff037224 */ /* 0x000fce00078e000e */
[----:B------:R-:W-:Y:S05]  /*17ff0*/  WARPSYNC.COLLECTIVE R15, `(.L_x_6226) ;  /* 0x000000000f087348 */ /* 0x000fea0003c00000 */
[----:B------:R0:W1:Y:S02]  /*18000*/  SHFL.IDX P6, R14, R13, R12, R11 ;  /* 0x0000000c0d0e7389 */ /* 0x00006400000c000b */
[----:B01----:R-:W-:Y:S01]  /*18010*/  ENDCOLLECTIVE ;  /* 0x000000000000791b */ /* 0x003fe20003800000 */
.L_x_6226:
        /* <DEDUP_REMOVED lines=10> */
.L_x_6227:
[----:B------:R-:W-:Y:S01]  /*180c0*/  @!PT LDS RZ, [RZ] ;  /* 0x00000000fffff984 */ /* 0x000fe20000000800 */
[----:B------:R-:W-:Y:S01]  /*180d0*/  @!PT LDS RZ, [RZ] ;  /* 0x00000000fffff984 */ /* 0x000fe20000000800 */
[----:B------:R-:W-:Y:S01]  /*180e0*/  @!PT LDS RZ, [RZ] ;  /* 0x00000000fffff984 */ /* 0x000fe20000000800 */
[----:B------:R-:W-:Y:S04]  /*180f0*/  @P4 LDGSTS.E.BYPASS.LTC128B.128 [R0+0x25200], desc[UR54][R2.64], !P5 ;  /* 0x2520000002004fae */ /* 0x000fe8000e901d76 */
[----:B------:R-:W-:Y:S04]  /*18100*/  @P4 LDGSTS.E.BYPASS.LTC128B.128 [R0+0x27a00], desc[UR54][R2.64+0x40], !P2 ;  /* 0x27a0004002004fae */ /* 0x000fe8000d101d76 */
[----:B------:R0:W-:Y:S01]  /*18110*/  @P4 LDGSTS.E.BYPASS.LTC128B.128 [R0+0x2a200], desc[UR54][R2.64+0x80], !P1 ;  /* 0x2a20008002004fae */ /* 0x0001e2000c901d76 */
[----:B------:R-:W-:Y:S02]  /*18120*/  IMAD.MOV.U32 R13, RZ, RZ, R7 ;  /* 0x000000ffff0d7224 */ /* 0x000fe400078e0007 */
[----:B------:R-:W-:Y:S01]  /*18130*/  IMAD.MOV.U32 R12, RZ, RZ, RZ ;  /* 0x000000ffff0c7224 */ /* 0x000fe200078e00ff */
[----:B------:R-:W-:-:S05]  /*18140*/  @P3 IADD3 R14, P0, R37, R14, RZ ;  /* 0x0000000e250e3210 */ /* 0x000fca0007f1e0ff */
[----:B0-----:R-:W-:-:S08]  /*18150*/  @P3 IMAD.MOV.U32 R2, RZ, RZ, R14 ;  /* 0x000000ffff023224 */ /* 0x001fd000078e000e */
[----:B------:R-:W-:Y:S05]  /*18160*/  WARPSYNC.COLLECTIVE R15, `(.L_x_6228) ;  /* 0x000000000f087348 */ /* 0x000fea0003c00000 */
[----:B------:R0:W1:Y:S02]  /*18170*/  SHFL.IDX P6, R14, R13, R12, R11 ;  /* 0x0000000c0d0e7389 */ /* 0x00006400000c000b */
[----:B01----:R-:W-:Y:S01]  /*18180*/  ENDCOLLECTIVE ;  /* 0x000000000000791b */ /* 0x003fe20003800000 */
.L_x_6228:
        /* <DEDUP_REMOVED lines=13> */
.L_x_6229:
[----:B------:R-:W-:Y:S05]  /*18260*/  BRA `(.L_x_6230) ;  /* 0xffffffa400247947 */ /* 0x000fea000383ffff */
.L_x_6139:
[----:B------:R-:W-:Y:S02]  /*18270*/  IMAD.MOV.U32 R13, RZ, RZ, R5 ;  /* 0x000000ffff0d7224 */ /* 0x000fe400078e0005 */
[----:B------:R-:W-:Y:S02]  /*18280*/  IMAD.MOV.U32 R12, RZ, RZ, RZ ;  /* 0x000000ffff0c7224 */ /* 0x000fe400078e00ff */
[----:B------:R-:W-:Y:S02]  /*18290*/  IMAD.MOV.U32 R11, RZ, RZ, 0x1c1f ;  /* 0x00001c1fff0b7424 */ /* 0x000fe400078e00ff */
[----:B------:R-:W-:Y:S02]  /*182a0*/  IMAD.MOV.U32 R15, RZ, RZ, -0x1 ;  /* 0xffffffffff0f7424 */ /* 0x000fe400078e00ff */
[----:B------:R-:W-:Y:S02]  /*182b0*/  IMAD R4, R4, UR40, RZ ;  /* 0x0000002804047c24 */ /* 0x000fe4000f8e02ff */
[----:B------:R-:W-:-:S07]  /*182c0*/  IMAD R25, R25, 0x80, R9 ;  /* 0x0000008019197824 */ /* 0x000fce00078e0209 */
[----:B----45:R-:W-:Y:S05]  /*182d0*/  WARPSYNC.COLLECTIVE R15, `(.L_x_6231) ;  /* 0x000000000f087348 */ /* 0x030fea0003c00000 */
[----:B----4-:R0:W1:Y:S02]  /*182e0*/  SHFL.IDX P6, R14, R13, R12, R11 ;  /* 0x0000000c0d0e7389 */ /* 0x01006400000c000b */
[----:B01---5:R-:W-:Y:S01]  /*182f0*/  ENDCOLLECTIVE ;  /* 0x000000000000791b */ /* 0x023fe20003800000 */
.L_x_6231:
[C---:B------:R-:W-:Y:S01]  /*18300*/  VIADD R7, R25.reuse, 0x20 ;  /* 0x0000002019077836 */ /* 0x040fe20000000000 */
[----:B------:R-:W-:Y:S01]  /*18310*/  ISETP.GE.AND P0, PT, R25, R4, PT ;  /* 0x000000041900720c */ /* 0x000fe20003f06270 */
[----:B------:R-:W-:Y:S02]  /*18320*/  IMAD.MOV.U32 R13, RZ, RZ, R0 ;  /* 0x000000ffff0d7224 */ /* 0x000fe400078e0000 */
[----:B------:R-:W-:-:S10]  /*18330*/  IMAD.MOV.U32 R2, RZ, RZ, R14 ;  /* 0x000000ffff027224 */ /* 0x000fd400078e000e */
[----:B------:R-:W-:Y:S05]  /*18340*/  WARPSYNC.COLLECTIVE R15, `(.L_x_6232) ;  /* 0x000000000f087348 */ /* 0x000fea0003c00000 */
[----:B------:R0:W1:Y:S02]  /*18350*/  SHFL.IDX P6, R14, R13, R12, R11 ;  /* 0x0000000c0d0e7389 */ /* 0x00006400000c000b */
[----:B01----:R-:W-:Y:S01]  /*18360*/  ENDCOLLECTIVE ;  /* 0x000000000000791b */ /* 0x003fe20003800000 */
.L_x_6232:
        /* <DEDUP_REMOVED lines=8> */
.L_x_6233:
        /* <DEDUP_REMOVED lines=8> */
[----:B0-----:R-:W-:-:S10]  /*18470*/  IMAD.MOV.U32 R2, RZ, RZ, R14 ;  /* 0x000000ffff027224 */ /* 0x001fd400078e000e */
[----:B------:R-:W-:Y:S05]  /*18480*/  WARPSYNC.COLLECTIVE R15, `(.L_x_6234) ;  /* 0x000000000f087348 */ /* 0x000fea0003c00000 */
[----:B------:R0:W1:Y:S02]  /*18490*/  SHFL.IDX P6, R14, R13, R12, R11 ;  /* 0x0000000c0d0e7389 */ /* 0x00006400000c000b */
[----:B01----:R-:W-:Y:S01]  /*184a0*/  ENDCOLLECTIVE ;  /* 0x000000000000791b */ /* 0x003fe20003800000 */
.L_x_6234:
        /* <DEDUP_REMOVED lines=8> */
.L_x_6235:
[----:B------:R-:W-:Y:S02]  /*18530*/  @!P0 IMAD.MOV.U32 R3, RZ, RZ, R7 ;  /* 0x000000ffff038224 */ /* 0x000fe400078e0007 */
[----:B------:R-:W-:-:S03]  /*18540*/  VIADD R7, R25, 0x40 ;  /* 0x0000004019077836 */ /* 0x000fc60000000000 */
        /* <DEDUP_REMOVED lines=12> */
.L_x_6236:
        /* <DEDUP_REMOVED lines=8> */
.L_x_6237:
        /* <DEDUP_REMOVED lines=12> */
.L_x_6238:
[----:B------:R-:W-:Y:S05]  /*18750*/  BRA `(.L_x_6239) ;  /* 0xffffffa8006c7947 */ /* 0x000fea000383ffff */
.L_x_6144:
[----:B0-----:R0:W1:Y:S02]  /*18760*/  SYNCS.PHASECHK.TRANS64.TRYWAIT P0, [R18+URZ+0x33420], R3 ;  /* 0x03342003120075a7 */ /* 0x001064000800017f */
[----:B-1----:R-:W-:Y:S05]  /*18770*/  @!P0 NANOSLEEP.SYNCS 0x989680 ;  /* 0x009896800000895d */ /* 0x002fea0003900000 */
[----:B------:R-:W1:Y:S02]  /*18780*/  @!P0 SYNCS.PHASECHK.TRANS64 P0, [R18+URZ+0x33420], R3 ;  /* 0x03342003120085a7 */ /* 0x000e64000800007f */
[----:B-1----:R-:W-:Y:S05]  /*18790*/  @!P0 BRA `(.L_x_6144) ;  /* 0xfffffffc00f08947 */ /* 0x002fea000383ffff */
[----:B------:R-:W-:Y:S05]  /*187a0*/  BRA `(.L_x_6240) ;  /* 0xffffffa800dc7947 */ /* 0x000fea000383ffff */
.L_x_6148:
[----:B0-----:R0:W1:Y:S02]  /*187b0*/  SYNCS.PHASECHK.TRANS64.TRYWAIT P0, [R4+URZ+0x33480], R30 ;  /* 0x0334801e040075a7 */ /* 0x001064000800017f */
[----:B-1----:R-:W-:Y:S05]  /*187c0*/  @!P0 NANOSLEEP.SYNCS 0x989680 ;  /* 0x009896800000895d */ /* 0x002fea0003900000 */
[----:B------:R-:W1:Y:S02]  /*187d0*/  @!P0 SYNCS.PHASECHK.TRANS64 P0, [R4+URZ+0x33480], R30 ;  /* 0x0334801e040085a7 */ /* 0x000e64000800007f */
[----:B-1----:R-:W-:Y:S05]  /*187e0*/  @!P0 BRA `(.L_x_6148) ;  /* 0xfffffffc00f08947 */ /* 0x002fea000383ffff */
[----:B------:R-:W-:Y:S05]  /*187f0*/  BRA `(.L_x_6241) ;  /* 0xffffffb000107947 */ /* 0x000fea000383ffff */
.L_x_6149:
        /* <DEDUP_REMOVED lines=8> */
.L_x_6243:
[----:B------:R-:W-:Y:S05]  /*18880*/  BSYNC B0 ;  /* 0x0000000000007941 */ /* 0x000fea0003800000 */
.L_x_6242:
        /* <DEDUP_REMOVED lines=8> */
.L_x_6244:
[----:B------:R-:W-:Y:S02]  /*18910*/  IMAD.MOV.U32 R13, RZ, RZ, R10 ;  /* 0x000000ffff0d7224 */ /* 0x000fe400078e000a */
[----:B------:R-:W-:Y:S02]  /*18920*/  IMAD.MOV.U32 R12, RZ, RZ, 0x1 ;  /* 0x00000001ff0c7424 */ /* 0x000fe400078e00ff */
[----:B------:R-:W-:-:S07]  /*18930*/  IMAD.MOV.U32 R2, RZ, RZ, R14 ;  /* 0x000000ffff027224 */ /* 0x000fce00078e000e */
[----:B------:R-:W-:Y:S05]  /*18940*/  WARPSYNC.COLLECTIVE R15, `(.L_x_6245) ;  /* 0x000000000f087348 */ /* 0x000fea0003c00000 */
[----:B------:R0:W1:Y:S02]  /*18950*/  SHFL.IDX P6, R14, R13, R12, R11 ;  /* 0x0000000c0d0e7389 */ /* 0x00006400000c000b */
[----:B01----:R-:W-:Y:S01]  /*18960*/  ENDCOLLECTIVE ;  /* 0x000000000000791b */ /* 0x003fe20003800000 */
.L_x_6245:
        /* <DEDUP_REMOVED lines=14> */
.L_x_6246:
[----:B------:R-:W-:Y:S02]  /*18a50*/  IMAD.MOV.U32 R13, RZ, RZ, R10 ;  /* 0x000000ffff0d7224 */ /* 0x000fe400078e000a */
[----:B------:R-:W-:Y:S02]  /*18a60*/  IMAD.MOV.U32 R12, RZ, RZ, 0x2 ;  /* 0x00000002ff0c7424 */ /* 0x000fe400078e00ff */
[----:B------:R-:W-:-:S07]  /*18a70*/  IMAD.MOV.U32 R2, RZ, RZ, R14 ;  /* 0x000000ffff027224 */ /* 0x000fce00078e000e */
[----:B------:R-:W-:Y:S05]  /*18a80*/  WARPSYNC.COLLECTIVE R15, `(.L_x_6247) ;  /* 0x000000000f087348 */ /* 0x000fea0003c00000 */
[----:B------:R0:W1:Y:S02]  /*18a90*/  SHFL.IDX P6, R14, R13, R12, R11 ;  /* 0x0000000c0d0e7389 */ /* 0x00006400000c000b */
[----:B01----:R-:W-:Y:S01]  /*18aa0*/  ENDCOLLECTIVE ;  /* 0x000000000000791b */ /* 0x003fe20003800000 */
.L_x_6247:
        /* <DEDUP_REMOVED lines=13> */
.L_x_6248:
[----:B------:R-:W-:Y:S02]  /*18b80*/  IMAD.MOV.U32 R13, RZ, RZ, R10 ;  /* 0x000000ffff0d7224 */ /* 0x000fe400078e000a */
[----:B------:R-:W-:Y:S02]  /*18b90*/  IMAD.MOV.U32 R12, RZ, RZ, 0x3 ;  /* 0x00000003ff0c7424 */ /* 0x000fe400078e00ff */
[----:B------:R-:W-:-:S07]  /*18ba0*/  IMAD.MOV.U32 R2, RZ, RZ, R14 ;  /* 0x000000ffff027224 */ /* 0x000fce00078e000e */
[----:B------:R-:W-:Y:S05]  /*18bb0*/  WARPSYNC.COLLECTIVE R15, `(.L_x_6249) ;  /* 0x000000000f087348 */ /* 0x000fea0003c00000 */
[----:B------:R0:W1:Y:S02]  /*18bc0*/  SHFL.IDX P6, R14, R13, R12, R11 ;  /* 0x0000000c0d0e7389 */ /* 0x00006400000c000b */
[----:B01----:R-:W-:Y:S01]  /*18bd0*/  ENDCOLLECTIVE ;  /* 0x000000000000791b */ /* 0x003fe20003800000 */
.L_x_6249:
        /* <DEDUP_REMOVED lines=13> */
.L_x_6250:
[----:B------:R-:W-:Y:S02]  /*18cb0*/  IMAD.MOV.U32 R13, RZ, RZ, R22 ;  /* 0x000000ffff0d7224 */ /* 0x000fe400078e0016 */
[----:B------:R-:W-:Y:S02]  /*18cc0*/  IMAD.MOV.U32 R12, RZ, RZ, RZ ;  /* 0x000000ffff0c7224 */ /* 0x000fe400078e00ff */
[----:B------:R-:W-:-:S07]  /*18cd0*/  IMAD.MOV.U32 R2, RZ, RZ, R14 ;  /* 0x000000ffff027224 */ /* 0x000fce00078e000e */
[----:B------:R-:W-:Y:S05]  /*18ce0*/  WARPSYNC.COLLECTIVE R15, `(.L_x_6251) ;  /* 0x000000000f087348 */ /* 0x000fea0003c00000 */
[----:B------:R0:W1:Y:S02]  /*18cf0*/  SHFL.IDX P6, R14, R13, R12, R11 ;  /* 0x0000000c0d0e7389 */ /* 0x00006400000c000b */
[----:B01----:R-:W-:Y:S01]  /*18d00*/  ENDCOLLECTIVE ;  /* 0x000000000000791b */ /* 0x003fe20003800000 */
.L_x_6251:
        /* <DEDUP_REMOVED lines=13> */
.L_x_6252:
[----:B------:R-:W-:Y:S01]  /*18de0*/  IMAD.MOV.U32 R2, RZ, RZ, R14 ;  /* 0x000000ffff027224 */ /* 0x000fe200078e000e */
[----:B------:R-:W-:Y:S06]  /*18df0*/  BRA `(.L_x_6253) ;  /* 0xffffffac00b47947 */ /* 0x000fec000383ffff */
.L_x_6154:
[----:B---3--:R3:W4:Y:S02]  /*18e00*/  SYNCS.PHASECHK.TRANS64.TRYWAIT P0, [R4+URZ+0x33440], R30 ;  /* 0x0334401e040075a7 */ /* 0x008724000800017f */
[----:B----4-:R-:W-:Y:S05]  /*18e10*/  @!P0 NANOSLEEP.SYNCS 0x989680 ;  /* 0x009896800000895d */ /* 0x010fea0003900000 */
[----:B------:R-:W4:Y:S02]  /*18e20*/  @!P0 SYNCS.PHASECHK.TRANS64 P0, [R4+URZ+0x33440], R30 ;  /* 0x0334401e040085a7 */ /* 0x000f24000800007f */
[----:B----4-:R-:W-:Y:S05]  /*18e30*/  @!P0 BRA `(.L_x_6154) ;  /* 0xfffffffc00f08947 */ /* 0x010fea000383ffff */
[----:B------:R-:W-:Y:S05]  /*18e40*/  BRA `(.L_x_6254) ;  /* 0xffffffb0000c7947 */ /* 0x000fea000383ffff */
.L_x_6155:
        /* <DEDUP_REMOVED lines=8> */
.L_x_6256:
[----:B------:R-:W-:Y:S05]  /*18ed0*/  BSYNC B0 ;  /* 0x0000000000007941 */ /* 0x000fea0003800000 */
.L_x_6255:
        /* <DEDUP_REMOVED lines=8> */
.L_x_6257:
[----:B------:R-:W-:Y:S02]  /*18f60*/  IMAD.MOV.U32 R13, RZ, RZ, R6 ;  /* 0x000000ffff0d7224 */ /* 0x000fe400078e0006 */
[----:B------:R-:W-:Y:S02]  /*18f70*/  IMAD.MOV.U32 R12, RZ, RZ, 0x1 ;  /* 0x00000001ff0c7424 */ /* 0x000fe400078e00ff */
[----:B------:R-:W-:-:S07]  /*18f80*/  IMAD.MOV.U32 R2, RZ, RZ, R14 ;  /* 0x000000ffff027224 */ /* 0x000fce00078e000e */
[----:B------:R-:W-:Y:S05]  /*18f90*/  WARPSYNC.COLLECTIVE R15, `(.L_x_6258) ;  /* 0x000000000f087348 */ /* 0x000fea0003c00000 */
[----:B------:R0:W1:Y:S02]  /*18fa0*/  SHFL.IDX P6, R14, R13, R12, R11 ;  /* 0x0000000c0d0e7389 */ /* 0x00006400000c000b */
[----:B01----:R-:W-:Y:S01]  /*18fb0*/  ENDCOLLECTIVE ;  /* 0x000000000000791b */ /* 0x003fe20003800000 */
.L_x_6258:
        /* <DEDUP_REMOVED lines=13> */
.L_x_6259:
[----:B------:R-:W-:Y:S02]  /*19090*/  IMAD.MOV.U32 R13, RZ, RZ, R6 ;  /* 0x000000ffff0d7224 */ /* 0x000fe400078e0006 */
[----:B------:R-:W-:Y:S02]  /*190a0*/  IMAD.MOV.U32 R12, RZ, RZ, 0x2 ;  /* 0x00000002ff0c7424 */ /* 0x000fe400078e00ff */
[----:B------:R-:W-:-:S07]  /*190b0*/  IMAD.MOV.U32 R2, RZ, RZ, R14 ;  /* 0x000000ffff027224 */ /* 0x000fce00078e000e */
[----:B------:R-:W-:Y:S05]  /*190c0*/  WARPSYNC.COLLECTIVE R15, `(.L_x_6260) ;  /* 0x000000000f087348 */ /* 0x000fea0003c00000 */
[----:B------:R0:W1:Y:S02]  /*190d0*/  SHFL.IDX P6, R14, R13, R12, R11 ;  /* 0x0000000c0d0e7389 */ /* 0x00006400000c000b */
[----:B01----:R-:W-:Y:S01]  /*190e0*/  ENDCOLLECTIVE ;  /* 0x000000000000791b */ /* 0x003fe20003800000 */
.L_x_6260:
        /* <DEDUP_REMOVED lines=13> */
.L_x_6261:
[----:B------:R-:W-:Y:S02]  /*191c0*/  IMAD.MOV.U32 R13, RZ, RZ, R6 ;  /* 0x000000ffff0d7224 */ /* 0x000fe400078e0006 */
[----:B------:R-:W-:Y:S02]  /*191d0*/  IMAD.MOV.U32 R12, RZ, RZ, 0x3 ;  /* 0x00000003ff0c7424 */ /* 0x000fe400078e00ff */
[----:B------:R-:W-:-:S07]  /*191e0*/  IMAD.MOV.U32 R2, RZ, RZ, R14 ;  /* 0x000000ffff027224 */ /* 0x000fce00078e000e */
[----:B------:R-:W-:Y:S05]  /*191f0*/  WARPSYNC.COLLECTIVE R15, `(.L_x_6262) ;  /* 0x000000000f087348 */ /* 0x000fea0003c00000 */
[----:B------:R0:W1:Y:S02]  /*19200*/  SHFL.IDX P6, R14, R13, R12, R11 ;  /* 0x0000000c0d0e7389 */ /* 0x00006400000c000b */
[----:B01----:R-:W-:Y:S01]  /*19210*/  ENDCOLLECTIVE ;  /* 0x000000000000791b */ /* 0x003fe20003800000 */
.L_x_6262:
        /* <DEDUP_REMOVED lines=13> */
.L_x_6263:
[----:B------:R-:W-:Y:S02]  /*192f0*/  IMAD.MOV.U32 R13, RZ, RZ, R8 ;  /* 0x000000ffff0d7224 */ /* 0x000fe400078e0008 */
[----:B------:R-:W-:Y:S02]  /*19300*/  IMAD.MOV.U32 R12, RZ, RZ, RZ ;  /* 0x000000ffff0c7224 */ /* 0x000fe400078e00ff */
[----:B------:R-:W-:-:S07]  /*19310*/  IMAD.MOV.U32 R2, RZ, RZ, R14 ;  /* 0x000000ffff027224 */ /* 0x000fce00078e000e */
[----:B------:R-:W-:Y:S05]  /*19320*/  WARPSYNC.COLLECTIVE R15, `(.L_x_6264) ;  /* 0x000000000f087348 */ /* 0x000fea0003c00000 */
[----:B------:R0:W1:Y:S02]  /*19330*/  SHFL.IDX P6, R14, R13, R12, R11 ;  /* 0x0000000c0d0e7389 */ /* 0x00006400000c000b */
[----:B01----:R-:W-:Y:S01]  /*19340*/  ENDCOLLECTIVE ;  /* 0x000000000000791b */ /* 0x003fe20003800000 */
.L_x_6264:
        /* <DEDUP_REMOVED lines=13> */
.L_x_6265:
[----:B------:R-:W-:Y:S05]  /*19420*/  BRA `(.L_x_6266) ;  /* 0xffffffac00a87947 */ /* 0x000fea000383ffff */
.L_x_6160:
[----:B----4-:R4:W0:Y:S02]  /*19430*/  SYNCS.PHASECHK.TRANS64.TRYWAIT P1, [R2+URZ+0x33470], R3 ;  /* 0x03347003020075a7 */ /* 0x010824000802017f */
[----:B0-----:R-:W-:Y:S05]  /*19440*/  @!P1 NANOSLEEP.SYNCS 0x989680 ;  /* 0x009896800000995d */ /* 0x001fea0003900000 */
[----:B------:R-:W0:Y:S02]  /*19450*/  @!P1 SYNCS.PHASECHK.TRANS64 P1, [R2+URZ+0x33470], R3 ;  /* 0x03347003020095a7 */ /* 0x000e24000802007f */
[----:B0-----:R-:W-:Y:S05]  /*19460*/  @!P1 BRA `(.L_x_6160) ;  /* 0xfffffffc00f09947 */ /* 0x001fea000383ffff */
[----:B------:R-:W-:Y:S05]  /*19470*/  BRA `(.L_x_6267) ;  /* 0xffffffb000147947 */ /* 0x000fea000383ffff */
.L_x_6162:
[----:B----4-:R4:W0:Y:S02]  /*19480*/  SYNCS.PHASECHK.TRANS64.TRYWAIT P1, [R2+URZ+0x33460], R3 ;  /* 0x03346003020075a7 */ /* 0x010824000802017f */
[----:B0-----:R-:W-:Y:S05]  /*19490*/  @!P1 NANOSLEEP.SYNCS 0x989680 ;  /* 0x009896800000995d */ /* 0x001fea0003900000 */
[----:B------:R-:W0:Y:S02]  /*194a0*/  @!P1 SYNCS.PHASECHK.TRANS64 P1, [R2+URZ+0x33460], R3 ;  /* 0x03346003020095a7 */ /* 0x000e24000802007f */
[----:B0-----:R-:W-:Y:S05]  /*194b0*/  @!P1 BRA `(.L_x_6162) ;  /* 0xfffffffc00f09947 */ /* 0x001fea000383ffff */
[----:B------:R-:W-:Y:S05]  /*194c0*/  BRA `(.L_x_6268) ;  /* 0xffffffb000247947 */ /* 0x000fea000383ffff */
.L_x_6170:
[----:B0-----:R0:W3:Y:S02]  /*194d0*/  SYNCS.PHASECHK.TRANS64.TRYWAIT P1, [R0+URZ+0x33470], R3 ;  /* 0x03347003000075a7 */ /* 0x0010e4000802017f */
[----:B---3--:R-:W-:Y:S05]  /*194e0*/  @!P1 NANOSLEEP.SYNCS 0x989680 ;  /* 0x009896800000995d */ /* 0x008fea0003900000 */
[----:B------:R-:W3:Y:S02]  /*194f0*/  @!P1 SYNCS.PHASECHK.TRANS64 P1, [R0+URZ+0x33470], R3 ;  /* 0x03347003000095a7 */ /* 0x000ee4000802007f */
[----:B---3--:R-:W-:Y:S05]  /*19500*/  @!P1 BRA `(.L_x_6170) ;  /* 0xfffffffc00f09947 */ /* 0x008fea000383ffff */
[----:B------:R-:W-:Y:S05]  /*19510*/  BRA `(.L_x_6269) ;  /* 0xffffffbc00687947 */ /* 0x000fea000383ffff */
.L_x_6172:
[----:B0-----:R0:W3:Y:S02]  /*19520*/  SYNCS.PHASECHK.TRANS64.TRYWAIT P1, [R0+URZ+0x33460], R3 ;  /* 0x03346003000075a7 */ /* 0x0010e4000802017f */
[----:B---3--:R-:W-:Y:S05]  /*19530*/  @!P1 NANOSLEEP.SYNCS 0x989680 ;  /* 0x009896800000995d */ /* 0x008fea0003900000 */
[----:B------:R-:W3:Y:S02]  /*19540*/  @!P1 SYNCS.PHASECHK.TRANS64 P1, [R0+URZ+0x33460], R3 ;  /* 0x03346003000095a7 */ /* 0x000ee4000802007f */
[----:B---3--:R-:W-:Y:S05]  /*19550*/  @!P1 BRA `(.L_x_6172) ;  /* 0xfffffffc00f09947 */ /* 0x008fea000383ffff */
[----:B------:R-:W-:Y:S05]  /*19560*/  BRA `(.L_x_6270) ;  /* 0xffffffbc00747947 */ /* 0x000fea000383ffff */
.L_x_6186:
[----:B0-----:R0:W1:Y:S02]  /*19570*/  SYNCS.PHASECHK.TRANS64.TRYWAIT P0, [R4+URZ+0x33420], R0 ;  /* 0x03342000040075a7 */ /* 0x001064000800017f */
[----:B-1----:R-:W-:Y:S05]  /*19580*/  @!P0 NANOSLEEP.SYNCS 0x989680 ;  /* 0x009896800000895d */ /* 0x002fea0003900000 */
[----:B------:R-:W1:Y:S02]  /*19590*/  @!P0 SYNCS.PHASECHK.TRANS64 P0, [R4+URZ+0x33420], R0 ;  /* 0x03342000040085a7 */ /* 0x000e64000800007f */
[----:B-1----:R-:W-:Y:S05]  /*195a0*/  @!P0 BRA `(.L_x_6186) ;  /* 0xfffffffc00f08947 */ /* 0x002fea000383ffff */
[----:B------:R-:W-:Y:S05]  /*195b0*/  BRA `(.L_x_6271) ;  /* 0xffffffd400807947 */ /* 0x000fea000383ffff */
.L_x_6187:
        /* <DEDUP_REMOVED lines=11> */
.L_x_6273:
[----:B------:R-:W-:Y:S05]  /*19670*/  BSYNC B0 ;  /* 0x0000000000007941 */ /* 0x000fea0003800000 */
.L_x_6272:
[----:B------:R-:W-:Y:S05]  /*19680*/  BRA `(.L_x_6274) ;  /* 0xffffffd400687947 */ /* 0x000fea000383ffff */
.L_x_6190:
[----:B------:R-:W-:Y:S01]  /*19690*/  BSSY B1, `(.L_x_6275) ;  /* 0x0000006000017945 */ /* 0x000fe20003800000 */
[----:B------:R-:W-:-:S07]  /*196a0*/  IMAD.MOV.U32 R15, RZ, RZ, -0x1 ;  /* 0xffffffffff0f7424 */ /* 0x000fce00078e00ff */
[----:B0-----:R-:W-:Y:S05]  /*196b0*/  WARPSYNC.COLLECTIVE R15, `(.L_x_6276) ;  /* 0x000000000f0c7348 */ /* 0x001fea0003c00000 */
[----:B------:R-:W-:Y:S02]  /*196c0*/  ELECT P6, UR62, PT ;  /* 0x00000000003e782f */ /* 0x000fe400038c0000 */
[----:B------:R-:W-:Y:S01]  /*196d0*/  MOV R14, UR62 ;  /* 0x0000003e000e7c02 */ /* 0x000fe20008000f00 */
[----:B0-----:R-:W-:Y:S10]  /*196e0*/  ENDCOLLECTIVE ;  /* 0x000000000000791b */ /* 0x001ff40003800000 */
.L_x_6276:
[----:B------:R-:W-:Y:S05]  /*196f0*/  BSYNC B1 ;  /* 0x0000000000017941 */ /* 0x000fea0003800000 */
.L_x_6275:
[----:B------:R-:W-:Y:S05]  /*19700*/  BRA `(.L_x_6277) ;  /* 0xffffffd400607947 */ /* 0x000fea000383ffff */
.L_x_6192:
[----:B0-----:R0:W1:Y:S02]  /*19710*/  SYNCS.PHASECHK.TRANS64.TRYWAIT P1, [R5+URZ+0x33440], R0 ;  /* 0x03344000050075a7 */ /* 0x001064000802017f */
[----:B-1----:R-:W-:Y:S05]  /*19720*/  @!P1 NANOSLEEP.SYNCS 0x989680 ;  /* 0x009896800000995d */ /* 0x002fea0003900000 */
[----:B------:R-:W1:Y:S02]  /*19730*/  @!P1 SYNCS.PHASECHK.TRANS64 P1, [R5+URZ+0x33440], R0 ;  /* 0x03344000050095a7 */ /* 0x000e64000802007f */
[----:B-1----:R-:W-:Y:S05]  /*19740*/  @!P1 BRA `(.L_x_6192) ;  /* 0xfffffffc00f09947 */ /* 0x002fea000383ffff */
[----:B------:R-:W-:Y:S05]  /*19750*/  BRA `(.L_x_6278) ;  /* 0xffffffd400807947 */ /* 0x000fea000383ffff */
.L_x_6194:
[----:B-1----:R1:W2:Y:S02]  /*19760*/  SYNCS.PHASECHK.TRANS64.TRYWAIT P1, [R31+URZ+0x33440], R2 ;  /* 0x033440021f0075a7 */ /* 0x0022a4000802017f */
[----:B--2---:R-:W-:Y:S05]  /*19770*/  @!P1 NANOSLEEP.SYNCS 0x989680 ;  /* 0x009896800000995d */ /* 0x004fea0003900000 */
[----:B------:R-:W2:Y:S02]  /*19780*/  @!P1 SYNCS.PHASECHK.TRANS64 P1, [R31+URZ+0x33440], R2 ;  /* 0x033440021f0095a7 */ /* 0x000ea4000802007f */
[----:B--2---:R-:W-:Y:S05]  /*19790*/  @!P1 BRA `(.L_x_6194) ;  /* 0xfffffffc00f09947 */ /* 0x004fea000383ffff */
[----:B------:R-:W-:Y:S05]  /*197a0*/  BRA `(.L_x_6279) ;  /* 0xffffffd4008c7947 */ /* 0x000fea000383ffff */
.L_x_6196:
[----:B--2---:R2:W3:Y:S02]  /*197b0*/  SYNCS.PHASECHK.TRANS64.TRYWAIT P1, [R5+URZ+0x33460], R0 ;  /* 0x03346000050075a7 */ /* 0x0044e4000802017f */
[----:B---3--:R-:W-:Y:S05]  /*197c0*/  @!P1 NANOSLEEP.SYNCS 0x989680 ;  /* 0x009896800000995d */ /* 0x008fea0003900000 */
[----:B------:R-:W3:Y:S02]  /*197d0*/  @!P1 SYNCS.PHASECHK.TRANS64 P1, [R5+URZ+0x33460], R0 ;  /* 0x03346000050095a7 */ /* 0x000ee4000802007f */
[----:B---3--:R-:W-:Y:S05]  /*197e0*/  @!P1 BRA `(.L_x_6196) ;  /* 0xfffffffc00f09947 */ /* 0x008fea000383ffff */
[----:B------:R-:W-:Y:S05]  /*197f0*/  BRA `(.L_x_6280) ;  /* 0xffffffd400887947 */ /* 0x000fea000383ffff */
.L_x_6198:
[----:B---3--:R3:W4:Y:S02]  /*19800*/  SYNCS.PHASECHK.TRANS64.TRYWAIT P1, [R31+URZ+0x33460], R2 ;  /* 0x033460021f0075a7 */ /* 0x008724000802017f */
[----:B----4-:R-:W-:Y:S05]  /*19810*/  @!P1 NANOSLEEP.SYNCS 0x989680 ;  /* 0x009896800000995d */ /* 0x010fea0003900000 */
[----:B------:R-:W4:Y:S02]  /*19820*/  @!P1 SYNCS.PHASECHK.TRANS64 P1, [R31+URZ+0x33460], R2 ;  /* 0x033460021f0095a7 */ /* 0x000f24000802007f */
[----:B----4-:R-:W-:Y:S05]  /*19830*/  @!P1 BRA `(.L_x_6198) ;  /* 0xfffffffc00f09947 */ /* 0x010fea000383ffff */
[----:B------:R-:W-:Y:S05]  /*19840*/  BRA `(.L_x_6281) ;  /* 0xffffffd400847947 */ /* 0x000fea000383ffff */
.L_x_6200:
[----:B----4-:R4:W0:Y:S02]  /*19850*/  SYNCS.PHASECHK.TRANS64.TRYWAIT P1, [R5+URZ+0x33480], R0 ;  /* 0x03348000050075a7 */ /* 0x010824000802017f */
[----:B0-----:R-:W-:Y:S05]  /*19860*/  @!P1 NANOSLEEP.SYNCS 0x989680 ;  /* 0x009896800000995d */ /* 0x001fea0003900000 */
[----:B------:R-:W0:Y:S02]  /*19870*/  @!P1 SYNCS.PHASECHK.TRANS64 P1, [R5+URZ+0x33480], R0 ;  /* 0x03348000050095a7 */ /* 0x000e24000802007f */
[----:B0-----:R-:W-:Y:S05]  /*19880*/  @!P1 BRA `(.L_x_6200) ;  /* 0xfffffffc00f09947 */ /* 0x001fea000383ffff */
[----:B------:R-:W-:Y:S05]  /*19890*/  BRA `(.L_x_6282) ;  /* 0xffffffd400807947 */ /* 0x000fea000383ffff */
.L_x_6283:
        /* <DEDUP_REMOVED lines=14> */
.L_x_15841:


//--------------------- .text._ZN7cutlass13device_kernelIN5flash11enable_sm90INS1_16FlashAttnFwdSm90INS1_25CollectiveMainloopFwdSm90ILi2EN4cute5tupleIJNS5_1CILi1EEES8_S8_EEENS6_IJNS7_ILi128EEENS7_ILi160EEENS7_ILi192EEEEEELi192ENS_12float_e4m3_tEfNS_4arch4Sm90ELb1ELb0ELb0ELb1ELb1ELb1ELb0ELb1ELb1ELb1ELb0ELb0EEENS1_21CollectiveEpilogueFwdINS6_IJSA_SC_SB_EEES9_NS_10bfloat16_tESG_Li256ELb1ELb1ELb0ELb1EEENS1_36VarlenDynamicPersistentTileSchedulerILi128ELi160ELi256ELi128ELb0ELb1ELb1ELb1ELb1ELb1EEEEEEEEEvNT_6ParamsE --------------------------
	.section	.text._ZN7cutlass13device_kernelIN5flash11enable_sm90INS1_16FlashAttnFwdSm90INS1_25CollectiveMainloopFwdSm90ILi2EN4cute5tupleIJNS5_1CILi1EEES8_S8_EEENS6_IJNS7_ILi128EEENS7_ILi160EEENS7_ILi192EEEEEELi192ENS_12float_e4m3_tEfNS_4arch4Sm90ELb1ELb0ELb0ELb1ELb1ELb1ELb0ELb1ELb1ELb1ELb0ELb0EEENS1_21CollectiveEpilogueFwdINS6_IJSA_SC_SB_EEES9_NS_10bfloat16_tESG_Li256ELb1ELb1ELb0ELb1EEENS1_36VarlenDynamicPersistentTileSchedulerILi128ELi160ELi256ELi128ELb0ELb1ELb1ELb1ELb1ELb1EEEEEEEEEvNT_6ParamsE,"ax",@progbits
	.align	128
.text._ZN7cutlass13device_kernelIN5flash11enable_sm90INS1_16FlashAttnFwdSm90INS1_25CollectiveMainloopFwdSm90ILi2EN4cute5tupleIJNS5_1CILi1EEES8_S8_EEENS6_IJNS7_ILi128EEENS7_ILi160EEENS7_ILi192EEEEEELi192ENS_12float_e4m3_tEfNS_4arch4Sm90ELb1ELb0ELb0ELb1ELb1ELb1ELb0ELb1ELb1ELb1ELb0ELb0EEENS1_21CollectiveEpilogueFwdINS6_IJSA_SC_SB_EEES9_NS_10bfloat16_tESG_Li256ELb1ELb1ELb0ELb1EEENS1_36VarlenDynamicPersistentTileSchedulerILi128ELi160ELi256ELi128ELb0ELb1ELb1ELb1ELb1ELb1EEEEEEEEEvNT_6ParamsE:
        .type           _ZN7cutlass13device_kernelIN5flash11enable_sm90INS1_16FlashAttnFwdSm90INS1_25CollectiveMainloopFwdSm90ILi2EN4cute5tupleIJNS5_1CILi1EEES8_S8_EEENS6_IJNS7_ILi128EEENS7_ILi160EEENS7_ILi192EEEEEELi192ENS_12float_e4m3_tEfNS_4arch4Sm90ELb1ELb0ELb0ELb1ELb1ELb1ELb0ELb1ELb1ELb1ELb0ELb0EEENS1_21CollectiveEpilogueFwdINS6_IJSA_SC_SB_EEES9_NS_10bfloat16_tESG_Li256ELb1ELb1ELb0ELb1EEENS1_36VarlenDynamicPersistentTileSchedulerILi128ELi160ELi256ELi128ELb0ELb1ELb1ELb1ELb1ELb1EEEEEEEEEvNT_6ParamsE,@function
        .size           _ZN7cutlass13device_kernelIN5flash11enable_sm90INS1_16FlashAttnFwdSm90INS1_25CollectiveMainloopFwdSm90ILi2EN4cute5tupleIJNS5_1CILi1EEES8_S8_EEENS6_IJNS7_ILi128EEENS7_ILi160EEENS7_ILi192EEEEEELi192ENS_12float_e4m3_tEfNS_4arch4Sm90ELb1ELb0ELb0ELb1ELb1ELb1ELb0ELb1ELb1ELb1ELb0ELb0EEENS1_21CollectiveEpilogueFwdINS6_IJSA_SC_SB_EEES9_NS_10bfloat16_tESG_Li256ELb1ELb1ELb0ELb1EEENS1_36VarlenDynamicPersistentTileSchedulerILi128ELi160ELi256ELi128ELb0ELb1ELb1ELb1ELb1ELb1EEEEEEEEEvNT_6ParamsE,(.L_x_15842 - _ZN7cutlass13device_kernelIN5flash11enable_sm90INS1_16FlashAttnFwdSm90INS1_25CollectiveMainloopFwdSm90ILi2EN4cute5tupleIJNS5_1CILi1EEES8_S8_EEENS6_IJNS7_ILi128EEENS7_ILi160EEENS7_ILi192EEEEEELi192ENS_12float_e4m3_tEfNS_4arch4Sm90ELb1ELb0ELb0ELb1ELb1ELb1ELb0ELb1ELb1ELb1ELb0ELb0EEENS1_21CollectiveEpilogueFwdINS6_IJSA_SC_SB_EEES9_NS_10bfloat16_tESG_Li256ELb1ELb1ELb0ELb1EEENS1_36VarlenDynamicPersistentTileSchedulerILi128ELi160ELi256ELi128ELb0ELb1ELb1ELb1ELb1ELb1EEEEEEEEEvNT_6ParamsE)
        .other          _ZN7cutlass13device_kernelIN5flash11enable_sm90INS1_16FlashAttnFwdSm90INS1_25CollectiveMainloopFwdSm90ILi2EN4cute5tupleIJNS5_1CILi1EEES8_S8_EEENS6_IJNS7_ILi128EEENS7_ILi160EEENS7_ILi192EEEEEELi192ENS_12float_e4m3_tEfNS_4arch4Sm90ELb1ELb0ELb0ELb1ELb1ELb1ELb0ELb1ELb1ELb1ELb0ELb0EEENS1_21CollectiveEpilogueFwdINS6_IJSA_SC_SB_EEES9_NS_10bfloat16_tESG_Li256ELb1ELb1ELb0ELb1EEENS1_36VarlenDynamicPersistentTileSchedulerILi128ELi160ELi256ELi128ELb0ELb1ELb1ELb1ELb1ELb1EEEEEEEEEvNT_6ParamsE,@"STO_CUDA_ENTRY STV_DEFAULT"
_ZN7cutlass13device_kernelIN5flash11enable_sm90INS1_16FlashAttnFwdSm90INS1_25CollectiveMainloopFwdSm90ILi2EN4cute5tupleIJNS5_1CILi1EEES8_S8_EEENS6_IJNS7_ILi128EEENS7_ILi160EEENS7_ILi192EEEEEELi192ENS_12float_e4m3_tEfNS_4arch4Sm90ELb1ELb0ELb0ELb1ELb1ELb1ELb0ELb1ELb1ELb1ELb0ELb0EEENS1_21CollectiveEpilogueFwdINS6_IJSA_SC_SB_EEES9_NS_10bfloat16_tESG_Li256ELb1ELb1ELb0ELb1EEENS1_36VarlenDynamicPersistentTileSchedulerILi128ELi160ELi256ELi128ELb0ELb1ELb1ELb1ELb1ELb1EEEEEEEEEvNT_6ParamsE:
        /* <DEDUP_REMOVED lines=18> */
.L_x_6285:
[----:B------:R-:W-:Y:S05]  /*0120*/  BSYNC B0 ;  /* 0x0000000000007941 */ /* 0x000fea0003800000 */
.L_x_6284:
        /* <DEDUP_REMOVED lines=41> */
.L_x_6286:
        /* <DEDUP_REMOVED lines=22> */
.L_x_6287:
        /* <DEDUP_REMOVED lines=18> */
.L_x_6288:
        /* <DEDUP_REMOVED lines=22> */
.L_x_6289:
        /* <DEDUP_REMOVED lines=23> */
.L_x_6290:
        /* <DEDUP_REMOVED lines=8> */
.L_x_6293:
        /* <DEDUP_REMOVED lines=24> */
[----:B------:R-:W-:Y:S01]  /*0b10*/  R2UR UR48, R18 ;  /* 0x00000000123072ca */ /* 0x000fe200000e0000 */
[----:B------:R-:W-:Y:S01]  /*0b20*/  IMAD.MOV.U32 R19, RZ, RZ, RZ ;  /* 0x000000ffff137224 */ /* 0x000fe200078e00ff */
[----:B------:R-:W-:Y:S01]  /*0b30*/  ULOP3.LUT UR49, UR36, 0x1, URZ, 0xfc, !UPT ;  /* 0x0000000124317892 */ /* 0x000fe2000f8efc3f */
[----:B------:R-:W-:Y:S01]  /*0b40*/  IMAD.MOV.U32 R223, RZ, RZ, RZ ;  /* 0x000000ffffdf7224 */ /* 0x000fe200078e00ff */
[----:B------:R-:W-:-:S09]  /*0b50*/  UMOV UR37, URZ ;  /* 0x0000003f00257c82 */ /* 0x000fd20008000000 */
[----:B------:R-:W-:Y:S01]  /*0b60*/  UIADD3 UR48, UR48, 0x1e200, URZ ;  /* 0x0001e20030307890 */ /* 0x000fe2000fffe03f */
[----:B0-----:R-:W-:-:S05]  /*0b70*/  VIADD R0, R0, 0xffffff80 ;  /* 0xffffff8000007836 */ /* 0x001fca0000000000 */
[----:B------:R-:W-:Y:S02]  /*0b80*/  SHF.R.S32.HI R3, RZ, 0x1f, R0 ;  /* 0x0000001fff037819 */ /* 0x000fe40000011400 */
[-C--:B------:R-:W-:Y:S02]  /*0b90*/  LEA.HI R4, R0, R0.reuse, RZ, 0x1 ;  /* 0x0000000000047211 */ /* 0x080fe400078f08ff */
[CC--:B------:R-:W-:Y:S02]  /*0ba0*/  LEA.HI R7, R3.reuse, R0.reuse, RZ, 0x5 ;  /* 0x0000000003077211 */ /* 0x0c0fe400078f28ff */
[CC--:B------:R-:W-:Y:S02]  /*0bb0*/  LEA.HI R2, R3.reuse, R0.reuse, RZ, 0x7 ;  /* 0x0000000003027211 */ /* 0x0c0fe400078f38ff */
[-C--:B------:R-:W-:Y:S01]  /*0bc0*/  LEA.HI R5, R3, R0.reuse, RZ, 0x2 ;  /* 0x0000000003057211 */ /* 0x080fe200078f10ff */
[----:B------:R-:W-:Y:S01]  /*0bd0*/  IMAD.SHL.U32 R8, R7, 0x20, RZ ;  /* 0x0000002007087824 */ /* 0x000fe200078e00ff */
[----:B------:R-:W-:-:S02]  /*0be0*/  LEA.HI R6, R3, R0, RZ, 0x4 ;  /* 0x0000000003067211 */ /* 0x000fc400078f20ff */
[----:B------:R-:W-:Y:S02]  /*0bf0*/  LOP3.LUT R3, R4, 0xfffffffe, RZ, 0xc0, !PT ;  /* 0xfffffffe04037812 */ /* 0x000fe400078ec0ff */
[----:B------:R-:W-:Y:S02]  /*0c00*/  LOP3.LUT R9, R2, 0xffffff80, RZ, 0xc0, !PT ;  /* 0xffffff8002097812 */ /* 0x000fe400078ec0ff */
[----:B------:R-:W-:Y:S01]  /*0c10*/  LOP3.LUT R7, R6, 0x3fffff0, RZ, 0xc0, !PT ;  /* 0x03fffff006077812 */ /* 0x000fe200078ec0ff */
[C---:B------:R-:W-:Y:S01]  /*0c20*/  IMAD.IADD R16, R0.reuse, 0x1, -R3 ;  /* 0x0000000100107824 */ /* 0x040fe200078e0a03 */
[----:B------:R-:W-:Y:S01]  /*0c30*/  LOP3.LUT R11, R5, 0xfffffffc, RZ, 0xc0, !PT ;  /* 0xfffffffc050b7812 */ /* 0x000fe200078ec0ff */
[C---:B------:R-:W-:Y:S01]  /*0c40*/  IMAD.IADD R10, R0.reuse, 0x1, -R9 ;  /* 0x00000001000a7824 */ /* 0x040fe200078e0a09 */
[----:B------:R-:W-:Y:S01]  /*0c50*/  SHF.R.S32.HI R13, RZ, 0x1, R4 ;  /* 0x00000001ff0d7819 */ /* 0x000fe20000011404 */
[----:B------:R-:W-:Y:S01]  /*0c60*/  IMAD.IADD R7, R0, 0x1, -R7 ;  /* 0x0000000100077824 */ /* 0x000fe200078e0a07 */
[----:B------:R-:W-:Y:S01]  /*0c70*/  LOP3.LUT R8, R8, 0xfffffc00, RZ, 0xc0, !PT ;  /* 0xfffffc0008087812 */ /* 0x000fe200078ec0ff */
[----:B------:R-:W-:Y:S01]  /*0c80*/  IMAD.IADD R11, R0, 0x1, -R11 ;  /* 0x00000001000b7824 */ /* 0x000fe200078e0a0b */
[--C-:B------:R-:W-:Y:S01]  /*0c90*/  SHF.R.S32.HI R0, RZ, 0x2, R5.reuse ;  /* 0x00000002ff007819 */ /* 0x100fe20000011405 */
[----:B------:R-:W-:Y:S01]  /*0ca0*/  IMAD.SHL.U32 R226, R16, 0x8, RZ ;  /* 0x0000000810e27824 */ /* 0x000fe200078e00ff */
[----:B------:R-:W-:-:S02]  /*0cb0*/  SHF.R.S32.HI R5, RZ, 0x1f, R5 ;  /* 0x0000001fff057819 */ /* 0x000fc40000011405 */
[----:B------:R-:W-:Y:S02]  /*0cc0*/  SHF.R.S32.HI R3, RZ, 0x7, R2 ;  /* 0x00000007ff037819 */ /* 0x000fe40000011402 */
[----:B------:R-:W-:Y:S02]  /*0cd0*/  LEA.HI R5, R5, R0, RZ, 0x2 ;  /* 0x0000000005057211 */ /* 0x000fe400078f10ff */
[----:B------:R-:W-:Y:S02]  /*0ce0*/  LEA.HI R4, R4, R13, RZ, 0x1 ;  /* 0x0000000d04047211 */ /* 0x000fe400078f08ff */
[----:B------:R-:W-:Y:S02]  /*0cf0*/  LEA R9, R7, R8, 0x6 ;  /* 0x0000000807097211 */ /* 0x000fe400078e30ff */
[----:B------:R-:W-:Y:S02]  /*0d00*/  LEA.HI R2, R2, R3, RZ, 0x1 ;  /* 0x0000000302027211 */ /* 0x000fe400078f08ff */
[----:B------:R-:W-:-:S02]  /*0d10*/  SHF.R.S32.HI R7, RZ, 0x4, R6 ;  /* 0x00000004ff077819 */ /* 0x000fc40000011406 */
[----:B------:R-:W-:Y:S02]  /*0d20*/  LOP3.LUT R5, R5, 0xfffffffc, RZ, 0xc0, !PT ;  /* 0xfffffffc05057812 */ /* 0x000fe400078ec0ff */
[----:B------:R-:W-:Y:S02]  /*0d30*/  LOP3.LUT R4, R4, 0x3fffffe, RZ, 0xc0, !PT ;  /* 0x03fffffe04047812 */ /* 0x000fe400078ec0ff */
[----:B------:R-:W-:Y:S01]  /*0d40*/  LOP3.LUT R2, R2, 0x3fffffe, RZ, 0xc0, !PT ;  /* 0x03fffffe02027812 */ /* 0x000fe200078ec0ff */
[----:B------:R-:W-:Y:S01]  /*0d50*/  IMAD.IADD R5, R0, 0x1, -R5 ;  /* 0x0000000100057824 */ /* 0x000fe200078e0a05 */
[----:B------:R-:W-:Y:S01]  /*0d60*/  LEA.HI R6, R6, R7, RZ, 0x1 ;  /* 0x0000000706067211 */ /* 0x000fe200078f08ff */
[----:B------:R-:W-:Y:S01]  /*0d70*/  IMAD.IADD R4, R13, 0x1, -R4 ;  /* 0x000000010d047824 */ /* 0x000fe200078e0a04 */
[----:B------:R-:W-:Y:S01]  /*0d80*/  LEA.HI R0, R11, R11, RZ, 0x1 ;  /* 0x0000000b0b007211 */ /* 0x000fe200078f08ff */
[----:B------:R-:W-:Y:S01]  /*0d90*/  IMAD.IADD R2, R3, 0x1, -R2 ;  /* 0x0000000103027824 */ /* 0x000fe200078e0a02 */
[----:B------:R-:W-:Y:S01]  /*0da0*/  LOP3.LUT R6, R6, 0x1ffffffe, RZ, 0xc0, !PT ;  /* 0x1ffffffe06067812 */ /* 0x000fe200078ec0ff */
[----:B------:R-:W-:Y:S01]  /*0db0*/  IMAD R12, R7, 0x8, R4 ;  /* 0x00000008070c7824 */ /* 0x000fe200078e0204 */
[----:B------:R-:W-:Y:S01]  /*0dc0*/  SHF.R.S32.HI R3, RZ, 0x1f, R10 ;  /* 0x0000001fff037819 */ /* 0x000fe2000001140a */
[----:B------:R-:W-:Y:S01]  /*0dd0*/  VIADD R13, R13, 0x80 ;  /* 0x000000800d0d7836 */ /* 0x000fe20000000000 */
[----:B------:R-:W-:Y:S01]  /*0de0*/  LOP3.LUT R4, R0, 0x1ffffffe, RZ, 0xc0, !PT ;  /* 0x1ffffffe00047812 */ /* 0x000fe200078ec0ff */
[----:B------:R-:W-:Y:S01]  /*0df0*/  IMAD.IADD R6, R7, 0x1, -R6 ;  /* 0x0000000107067824 */ /* 0x000fe200078e0a06 */
[----:B------:R-:W-:Y:S01]  /*0e00*/  LEA.HI R0, R3, R10, RZ, 0x2 ;  /* 0x0000000a03007211 */ /* 0x000fe200078f10ff */
[----:B------:R-:W-:Y:S01]  /*0e10*/  IMAD.SHL.U32 R5, R5, 0x80, RZ ;  /* 0x0000008005057824 */ /* 0x000fe200078e00ff */
[----:B------:R-:W-:Y:S01]  /*0e20*/  SHF.R.S32.HI R8, RZ, 0x1f, R13 ;  /* 0x0000001fff087819 */ /* 0x000fe2000001140d */
[----:B------:R-:W-:Y:S01]  /*0e30*/  IMAD.IADD R11, R11, 0x1, -R4 ;  /* 0x000000010b0b7824 */ /* 0x000fe200078e0a04 */
[--C-:B------:R-:W-:Y:S01]  /*0e40*/  SHF.R.S32.HI R4, RZ, 0x2, R0.reuse ;  /* 0x00000002ff047819 */ /* 0x100fe20000011400 */
[----:B------:R-:W-:Y:S01]  /*0e50*/  IMAD R6, R6, 0x8, R9 ;  /* 0x0000000806067824 */ /* 0x000fe200078e0209 */
[----:B------:R-:W-:-:S02]  /*0e60*/  SHF.R.S32.HI R7, RZ, 0x1f, R0 ;  /* 0x0000001fff077819 */ /* 0x000fc40000011400 */
[----:B------:R-:W-:Y:S02]  /*0e70*/  LEA.HI R8, R8, R13, RZ, 0x3 ;  /* 0x0000000d08087211 */ /* 0x000fe400078f18ff */
[----:B------:R-:W-:Y:S01]  /*0e80*/  LEA.HI R7, R7, R4, RZ, 0x3 ;  /* 0x0000000407077211 */ /* 0x000fe200078f18ff */
[----:B------:R0:W-:Y:S01]  /*0e90*/  STL [R1+0x74], R6 ;  /* 0x0000740601007387 */ /* 0x0001e20000100800 */
[----:B------:R-:W-:Y:S01]  /*0ea0*/  LOP3.LUT R9, R0, 0x7ffffffc, RZ, 0xc0, !PT ;  /* 0x7ffffffc00097812 */ /* 0x000fe200078ec0ff */
[----:B------:R-:W-:Y:S01]  /*0eb0*/  IMAD.SHL.U32 R8, R8, 0x40, RZ ;  /* 0x0000004008087824 */ /* 0x000fe200078e00ff */
[----:B------:R-:W-:Y:S02]  /*0ec0*/  LOP3.LUT R7, R7, 0xfffffff8, RZ, 0xc0, !PT ;  /* 0xfffffff807077812 */ /* 0x000fe400078ec0ff */
[----:B------:R-:W-:Y:S02]  /*0ed0*/  IADD3 R9, R10, -R9, RZ ;  /* 0x800000090a097210 */ /* 0x000fe40007ffe0ff */
[----:B------:R-:W-:Y:S01]  /*0ee0*/  LEA.HI R3, R3, R10, RZ, 0x5 ;  /* 0x0000000a03037211 */ /* 0x000fe200078f28ff */
[----:B------:R-:W-:Y:S01]  /*0ef0*/  IMAD.IADD R4, R4, 0x1, -R7 ;  /* 0x0000000104047824 */ /* 0x000fe200078e0a07 */
[----:B------:R-:W-:Y:S01]  /*0f00*/  LOP3.LUT R7, R8, 0xfffffe00, RZ, 0xc0, !PT ;  /* 0xfffffe0008077812 */ /* 0x000fe200078ec0ff */
[C---:B------:R-:W-:Y:S01]  /*0f10*/  VIADD R10, R226.reuse, 0x20 ;  /* 0x00000020e20a7836 */ /* 0x040fe20000000000 */
[----:B0-----:R-:W-:Y:S01]  /*0f20*/  LEA.HI R6, R13, R13, RZ, 0x1 ;  /* 0x0000000d0d067211 */ /* 0x001fe200078f08ff */
[----:B------:R0:W-:Y:S01]  /*0f30*/  STL [R1+0x58], R9 ;  /* 0x0000580901007387 */ /* 0x0001e20000100800 */
[----:B------:R-:W-:Y:S01]  /*0f40*/  SHF.R.S32.HI R3, RZ, 0x5, R3 ;  /* 0x00000005ff037819 */ /* 0x000fe20000011403 */
[----:B------:R-:W-:Y:S01]  /*0f50*/  IMAD.IADD R224, R226, 0x1, R10 ;  /* 0x00000001e2e07824 */ /* 0x000fe200078e020a */
[----:B------:R-:W-:Y:S01]  /*0f60*/  LOP3.LUT R0, R6, 0x3fffffe, RZ, 0xc0, !PT ;  /* 0x03fffffe06007812 */ /* 0x000fe200078ec0ff */
[----:B------:R1:W-:Y:S01]  /*0f70*/  STL [R1+0x24], R10 ;  /* 0x0000240a01007387 */ /* 0x0003e20000100800 */
[----:B------:R-:W-:-:S02]  /*0f80*/  LEA R3, R3, R4, 0x4 ;  /* 0x0000000403037211 */ /* 0x000fc400078e20ff */
[----:B------:R-:W-:Y:S01]  /*0f90*/  LOP3.LUT R14, R5, 0x180, RZ, 0xc0, !PT ;  /* 0x00000180050e7812 */ /* 0x000fe200078ec0ff */
[----:B------:R-:W-:Y:S01]  /*0fa0*/  IMAD.IADD R0, R13, 0x1, -R0 ;  /* 0x000000010d007824 */ /* 0x000fe200078e0a00 */
[----:B------:R-:W-:Y:S01]  /*0fb0*/  SHF.L.U32 R16, R16, 0x4, RZ ;  /* 0x0000000410107819 */ /* 0x000fe200000006ff */
[----:B0-----:R-:W-:Y:S01]  /*0fc0*/  VIADD R9, R226, 0x40 ;  /* 0x00000040e2097836 */ /* 0x001fe20000000000 */
[----:B------:R-:W-:Y:S01]  /*0fd0*/  SHF.R.U32.HI R13, RZ, 0x3, R14 ;  /* 0x00000003ff0d7819 */ /* 0x000fe2000001160e */
[----:B------:R-:W-:Y:S01]  /*0fe0*/  IMAD R0, R0, 0x40, R7 ;  /* 0x0000004000007824 */ /* 0x000fe200078e0207 */
[----:B------:R-:W-:Y:S01]  /*0ff0*/  SHF.R.S32.HI R7, RZ, 0x1f, R224 ;  /* 0x0000001fff077819 */ /* 0x000fe200000114e0 */
[----:B------:R-:W-:Y:S01]  /*1000*/  IMAD.IADD R225, R226, 0x1, R9 ;  /* 0x00000001e2e17824 */ /* 0x000fe200078e0209 */
[----:B------:R-:W-:Y:S01]  /*1010*/  SHF.R.S32.HI R6, RZ, 0x1, R6 ;  /* 0x00000001ff067819 */ /* 0x000fe20000011406 */
[----:B------:R-:W-:Y:S01]  /*1020*/  IMAD R2, R2, 0x40, R3 ;  /* 0x0000004002027824 */ /* 0x000fe200078e0203 */
[----:B------:R0:W-:Y:S01]  /*1030*/  STL [R1+0x40], R0 ;  /* 0x0000400001007387 */ /* 0x0001e20000100800 */
[CC--:B------:R-:W-:Y:S01]  /*1040*/  LEA.HI R4, R7.reuse, R224.reuse, RZ, 0x6 ;  /* 0x000000e007047211 */ /* 0x0c0fe200078f30ff */
[----:B-1----:R-:W-:Y:S01]  /*1050*/  IMAD.SHL.U32 R10, R12, 0x40, RZ ;  /* 0x000000400c0a7824 */ /* 0x002fe200078e00ff */
[----:B------:R-:W-:Y:S01]  /*1060*/  LEA.HI R7, R7, R224, RZ, 0x4 ;  /* 0x000000e007077211 */ /* 0x000fe200078f20ff */
[----:B------:R1:W-:Y:S01]  /*1070*/  STL [R1+0x20], R9 ;  /* 0x0000200901007387 */ /* 0x0003e20000100800 */
[----:B------:R-:W-:Y:S01]  /*1080*/  VIADD R3, R226, 0x10 ;  /* 0x00000010e2037836 */ /* 0x000fe20000000000 */
[----:B------:R-:W-:Y:S01]  /*1090*/  SHF.R.S32.HI R17, RZ, 0x1f, R16 ;  /* 0x0000001fff117819 */ /* 0x000fe20000011410 */
[----:B------:R-:W-:Y:S01]  /*10a0*/  IMAD.SHL.U32 R4, R4, 0x80, RZ ;  /* 0x0000008004047824 */ /* 0x000fe200078e00ff */
[----:B------:R-:W-:Y:S01]  /*10b0*/  STL [R1+0x38], R10 ;  /* 0x0000380a01007387 */ /* 0x000fe20000100800 */
[C---:B------:R-:W-:Y:S01]  /*10c0*/  VIADD R221, R16.reuse, 0x60 ;  /* 0x0000006010dd7836 */ /* 0x040fe20000000000 */
[----:B0-----:R-:W-:Y:S01]  /*10d0*/  SHF.R.S32.HI R0, RZ, 0x1f, R225 ;  /* 0x0000001fff007819 */ /* 0x001fe200000114e1 */
[----:B------:R-:W-:Y:S01]  /*10e0*/  VIADD R220, R16, 0x80 ;  /* 0x0000008010dc7836 */ /* 0x000fe20000000000 */
[----:B------:R-:W-:Y:S01]  /*10f0*/  STL [R1+0x30], R14 ;  /* 0x0000300e01007387 */ /* 0x000fe20000100800 */
[----:B------:R-:W-:Y:S01]  /*1100*/  LOP3.LUT R4, R4, 0xffffe000, RZ, 0xc0, !PT ;  /* 0xffffe00004047812 */ /* 0x000fe200078ec0ff */
[----:B------:R-:W-:Y:S01]  /*1110*/  VIADD R222, R16, 0xa0 ;  /* 0x000000a010de7836 */ /* 0x000fe20000000000 */
[CC--:B------:R-:W-:Y:S01]  /*1120*/  LEA.HI R5, R0.reuse, R225.reuse, RZ, 0x6 ;  /* 0x000000e100057211 */ /* 0x0c0fe200078f30ff */
[----:B------:R-:W-:Y:S01]  /*1130*/  STL [R1+0x34], R13 ;  /* 0x0000340d01007387 */ /* 0x000fe20000100800 */
[----:B------:R-:W-:Y:S01]  /*1140*/  LEA.HI R229, R0, R225, RZ, 0x4 ;  /* 0x000000e100e57211 */ /* 0x000fe200078f20ff */
[----:B------:R-:W-:Y:S01]  /*1150*/  IMAD.SHL.U32 R6, R6, 0x80, RZ ;  /* 0x0000008006067824 */ /* 0x000fe200078e00ff */
[C---:B------:R-:W-:Y:S01]  /*1160*/  LOP3.LUT R0, R14.reuse, 0x30, R7, 0xf8, !PT ;  /* 0x000000300e007812 */ /* 0x040fe200078ef807 */
[----:B-1----:R-:W-:Y:S01]  /*1170*/  IMAD.SHL.U32 R9, R5, 0x80, RZ ;  /* 0x0000008005097824 */ /* 0x002fe200078e00ff */
[----:B------:R-:W-:-:S02]  /*1180*/  LOP3.LUT R8, R14, 0x30, R229, 0xf8, !PT ;  /* 0x000000300e087812 */ /* 0x000fc400078ef8e5 */
[-C--:B------:R-:W-:Y:S01]  /*1190*/  LOP3.LUT R5, R0, R13.reuse, RZ, 0x3c, !PT ;  /* 0x0000000d00057212 */ /* 0x080fe200078e3cff */
[----:B------:R-:W-:Y:S01]  /*11a0*/  IMAD R0, R11, 0x8, R2 ;  /* 0x000000080b007824 */ /* 0x000fe200078e0202 */
[----:B------:R-:W-:Y:S01]  /*11b0*/  LOP3.LUT R9, R9, 0xffffe000, RZ, 0xc0, !PT ;  /* 0xffffe00009097812 */ /* 0x000fe200078ec0ff */
[----:B------:R-:W-:Y:S01]  /*11c0*/  VIADD R2, R226, 0x50 ;  /* 0x00000050e2027836 */ /* 0x000fe20000000000 */
[----:B------:R-:W-:Y:S02]  /*11d0*/  LOP3.LUT R8, R8, R13, RZ, 0x3c, !PT ;  /* 0x0000000d08087212 */ /* 0x000fe400078e3cff */
[----:B------:R0:W-:Y:S01]  /*11e0*/  STL [R1+0x5c], R0 ;  /* 0x00005c0001007387 */ /* 0x0001e20000100800 */
[-C--:B------:R-:W-:Y:S02]  /*11f0*/  IADD3 R5, R5, R10.reuse, R4 ;  /* 0x0000000a05057210 */ /* 0x080fe40007ffe004 */
[----:B------:R-:W-:Y:S01]  /*1200*/  SHF.R.S32.HI R4, RZ, 0x1f, R220 ;  /* 0x0000001fff047819 */ /* 0x000fe200000114dc */
[----:B------:R-:W-:Y:S01]  /*1210*/  STL [R1+0x18], RZ ;  /* 0x000018ff01007387 */ /* 0x000fe20000100800 */
[----:B------:R-:W-:-:S02]  /*1220*/  IADD3 R9, R8, R10, R9 ;  /* 0x0000000a08097210 */ /* 0x000fc40007ffe009 */
[----:B------:R-:W-:Y:S01]  /*1230*/  SHF.R.S32.HI R228, RZ, 0x4, R7 ;  /* 0x00000004ffe47819 */ /* 0x000fe20000011407 */
[----:B------:R-:W-:Y:S01]  /*1240*/  STL [R1+0x4], RZ ;  /* 0x000004ff01007387 */ /* 0x000fe20000100800 */
[----:B------:R-:W-:Y:S01]  /*1250*/  SHF.R.S32.HI R229, RZ, 0x4, R229 ;  /* 0x00000004ffe57819 */ /* 0x000fe200000114e5 */
[----:B0-----:R-:W-:Y:S02]  /*1260*/  VIADD R0, R226, 0x30 ;  /* 0x00000030e2007836 */ /* 0x001fe40000000000 */
[----:B------:R0:W-:Y:S04]  /*1270*/  STL [R1+0x1c], R3 ;  /* 0x00001c0301007387 */ /* 0x0001e80000100800 */
[----:B------:R1:W-:Y:S04]  /*1280*/  STL [R1+0x28], R0 ;  /* 0x0000280001007387 */ /* 0x0003e80000100800 */
[----:B------:R2:W-:Y:S01]  /*1290*/  STL [R1+0x2c], R2 ;  /* 0x00002c0201007387 */ /* 0x0005e20000100800 */
[----:B0-----:R-:W-:-:S02]  /*12a0*/  SHF.R.S32.HI R3, RZ, 0x1f, R221 ;  /* 0x0000001fff037819 */ /* 0x001fc400000114dd */
[----:B-1----:R-:W-:-:S03]  /*12b0*/  LOP3.LUT R0, R14, 0x30, R16, 0xf8, !PT ;  /* 0x000000300e007812 */ /* 0x002fc600078ef810 */
[----:B------:R0:W-:Y:S01]  /*12c0*/  STL [R1+0x10], R3 ;  /* 0x0000100301007387 */ /* 0x0001e20000100800 */
[----:B--2---:R-:W-:-:S03]  /*12d0*/  SHF.R.S32.HI R2, RZ, 0x1f, R222 ;  /* 0x0000001fff027819 */ /* 0x004fc600000114de */
[----:B------:R-:W-:Y:S04]  /*12e0*/  STL [R1+0xc], R4 ;  /* 0x00000c0401007387 */ /* 0x000fe80000100800 */
[----:B------:R1:W-:Y:S01]  /*12f0*/  STL [R1+0x8], R2 ;  /* 0x0000080201007387 */ /* 0x0003e20000100800 */
[----:B0-----:R-:W-:Y:S02]  /*1300*/  LOP3.LUT R3, R0, R13, RZ, 0x3c, !PT ;  /* 0x0000000d00037212 */ /* 0x001fe400078e3cff */
[----:B------:R-:W-:Y:S02]  /*1310*/  LOP3.LUT R0, R6, 0x180, RZ, 0xc0, !PT ;  /* 0x0000018006007812 */ /* 0x000fe400078ec0ff */
[----:B------:R-:W-:-:S03]  /*1320*/  IADD3 R3, R18, R10, R3 ;  /* 0x0000000a12037210 */ /* 0x000fc60007ffe003 */
[----:B------:R0:W-:Y:S01]  /*1330*/  STL [R1+0x3c], R0 ;  /* 0x00003c0001007387 */ /* 0x0001e20000100800 */
[----:B-1----:R-:W-:-:S03]  /*1340*/  IADD3 R2, R18, R5, RZ ;  /* 0x0000000512027210 */ /* 0x002fc60007ffe0ff */
[----:B------:R1:W-:Y:S04]  /*1350*/  STL [R1+0x70], R3 ;  /* 0x0000700301007387 */ /* 0x0003e80000100800 */
[----:B------:R1:W-:Y:S01]  /*1360*/  STL [R1+0x6c], R2 ;  /* 0x00006c0201007387 */ /* 0x0003e20000100800 */
[----:B0-----:R-:W-:-:S05]  /*1370*/  IMAD.IADD R0, R18, 0x1, R9 ;  /* 0x0000000112007824 */ /* 0x001fca00078e0209 */
[----:B------:R1:W-:Y:S02]  /*1380*/  STL [R1+0x68], R0 ;  /* 0x0000680001007387 */ /* 0x0003e40000100800 */
.L_x_6506:
[----:B01-3--:R-:W0:Y:S02]  /*1390*/  LDC.64 R2, c[0x0][0xc88] ;  /* 0x00032200ff027b82 */ /* 0x00be240000000a00 */
[----:B0-----:R-:W-:-:S05]  /*13a0*/  IMAD.WIDE R2, R23, 0x4, R2 ;  /* 0x0000000417027825 */ /* 0x001fca00078e0202 */
[----:B--2---:R-:W2:Y:S01]  /*13b0*/  LDG.E R11, desc[UR50][R2.64] ;  /* 0x00000032020b7981 */ /* 0x004ea2000c1e1900 */
        /* <DEDUP_REMOVED lines=28> */
[----:B------:R-:W2:Y:S01]  /*1580*/  @P2 LDG.E R2, desc[UR50][R6.64] ;  /* 0x0000003206022981 */ /* 0x000ea2000c1e1900 */
[----:B------:R-:W-:Y:S01]  /*1590*/  UISETP.NE.U32.AND UP0, UPT, UR4, URZ, UPT ;  /* 0x0000003f0400728c */ /* 0x000fe2000bf05070 */
[----:B------:R-:W-:Y:S02]  /*15a0*/  IMAD.MOV.U32 R23, RZ, RZ, R11 ;  /* 0x000000ffff177224 */ /* 0x000fe400078e000b */
[----:B------:R-:W-:Y:S01]  /*15b0*/  ULDC UR4, c[0x0][0x424] ;  /* 0x0001090000047ab9 */ /* 0x000fe20000000800 */
[----:B------:R-:W-:-:S03]  /*15c0*/  UISETP.NE.AND.EX UP0, UPT, UR5, URZ, UPT, UP0 ;  /* 0x0000003f0500728c */ /* 0x000fc6000bf05300 */
[----:B------:R-:W-:Y:S01]  /*15d0*/  ULDC UR5, c[0x0][0x2f0] ;  /* 0x0000bc0000057ab9 */ /* 0x000fe20000000800 */
[----:B------:R-:W-:-:S04]  /*15e0*/  USEL UR4, UR4, 0x1, UP0 ;  /* 0x0000000104047887 */ /* 0x000fc80008000000 */
[----:B------:R-:W-:-:S03]  /*15f0*/  UIMAD UR4, UR4, UR5, URZ ;  /* 0x00000005040472a4 */ /* 0x000fc6000f8e023f */
[----:B------:R-:W-:-:S03]  /*1600*/  ULDC UR5, c[0x0][0x348] ;  /* 0x0000d20000057ab9 */ /* 0x000fc60000000800 */
[----:B------:R-:W-:Y:S01]  /*1610*/  MOV R25, UR4 ;  /* 0x0000000400197c02 */ /* 0x000fe20008000f00 */
[----:B--2---:R1:W-:Y:S01]  /*1620*/  STL [R1+0x4c], R2 ;  /* 0x00004c0201007387 */ /* 0x0043e20000100800 */
[----:B------:R-:W-:Y:S02]  /*1630*/  IMAD.MOV.U32 R10, RZ, RZ, R2 ;  /* 0x000000ffff0a7224 */ /* 0x000fe400078e0002 */
[----:B-1----:R-:W-:Y:S01]  /*1640*/  IMAD.U32 R2, RZ, RZ, UR5 ;  /* 0x00000005ff027e24 */ /* 0x002fe2000f8e00ff */
[----:B0---4-:R-:W-:Y:S06]  /*1650*/  @P2 BRA `(.L_x_6295) ;  /* 0x0000000000282947 */ /* 0x011fec0003800000 */
        /* <DEDUP_REMOVED lines=8> */
[----:B--2---:R-:W-:-:S05]  /*16e0*/  IMAD.IADD R10, R6, 0x1, -R3 ;  /* 0x00000001060a7824 */ /* 0x004fca00078e0a03 */
[----:B------:R0:W-:Y:S02]  /*16f0*/  STL [R1+0x4c], R10 ;  /* 0x00004c0a01007387 */ /* 0x0001e40000100800 */
.L_x_6295:
[----:B------:R-:W-:Y:S01]  /*1700*/  ULDC.64 UR4, c[0x0][0xa20] ;  /* 0x0002880000047ab9 */ /* 0x000fe20000000a00 */
[----:B------:R1:W-:Y:S01]  /*1710*/  STL [R1+0x60], R22 ;  /* 0x0000601601007387 */ /* 0x0003e20000100800 */
[----:B------:R-:W-:-:S04]  /*1720*/  ISETP.NE.U32.AND P1, PT, RZ, UR4, PT ;  /* 0x00000004ff007c0c */ /* 0x000fc8000bf25070 */
[----:B------:R-:W-:-:S13]  /*1730*/  ISETP.NE.AND.EX P1, PT, RZ, UR5, PT, P1 ;  /* 0x00000005ff007c0c */ /* 0x000fda000bf25310 */
[----:B-1----:R-:W-:Y:S05]  /*1740*/  @!P1 BRA `(.L_x_6296) ;  /* 0x0000000000109947 */ /* 0x002fea0003800000 */
[----:B------:R-:W-:-:S04]  /*1750*/  IADD3 R4, P0, R26, UR4, RZ ;  /* 0x000000041a047c10 */ /* 0x000fc8000ff1e0ff */
[----:B------:R-:W-:-:S05]  /*1760*/  IADD3.X R5, R27, UR5, RZ, P0, !PT ;  /* 0x000000051b057c10 */ /* 0x000fca00087fe4ff */
[----:B------:R1:W5:Y:S01]  /*1770*/  LDG.E R25, desc[UR50][R4.64] ;  /* 0x0000003204197981 */ /* 0x000362000c1e1900 */
[----:B------:R-:W-:Y:S05]  /*1780*/  BRA `(.L_x_6297) ;  /* 0x0000000000107947 */ /* 0x000fea0003800000 */
.L_x_6296:
[----:B------:R-:W-:Y:S05]  /*1790*/  @!P0 BRA `(.L_x_6297) ;  /* 0x00000000000c8947 */ /* 0x000fea0003800000 */
[----:B------:R-:W2:Y:S04]  /*17a0*/  LDG.E R4, desc[UR50][R8.64] ;  /* 0x0000003208047981 */ /* 0x000ea8000c1e1900 */
[----:B------:R-:W2:Y:S02]  /*17b0*/  LDG.E R25, desc[UR50][R8.64+0x4] ;  /* 0x0000043208197981 */ /* 0x000ea4000c1e1900 */
[----:B--2---:R-:W-:-:S07]  /*17c0*/  IMAD.IADD R25, R25, 0x1, -R4 ;  /* 0x0000000119197824 */ /* 0x004fce00078e0a04 */
.L_x_6297:
[----:B------:R-:W-:Y:S01]  /*17d0*/  ULDC.64 UR4, c[0x0][0xa10] ;  /* 0x0002840000047ab9 */ /* 0x000fe20000000a00 */
[----:B------:R-:W2:Y:S01]  /*17e0*/  LDC R9, c[0x0][0x448] ;  /* 0x00011200ff097b82 */ /* 0x000ea20000000800 */
[----:B------:R-:W-:-:S04]  /*17f0*/  ISETP.NE.U32.AND P0, PT, RZ, UR4, PT ;  /* 0x00000004ff007c0c */ /* 0x000fc8000bf05070 */
[----:B------:R-:W-:Y:S01]  /*1800*/  ISETP.NE.AND.EX P0, PT, RZ, UR5, PT, P0 ;  /* 0x00000005ff007c0c */ /* 0x000fe2000bf05300 */
[----:B------:R-:W-:-:S12]  /*1810*/  ULDC.64 UR4, c[0x0][0xa30] ;  /* 0x00028c0000047ab9 */ /* 0x000fd80000000a00 */
[----:B-1----:R-:W1:Y:S02]  /*1820*/  @P0 LDC.64 R4, c[0x0][0xa10] ;  /* 0x00028400ff040b82 */ /* 0x002e640000000a00 */
[----:B-1----:R-:W-:-:S05]  /*1830*/  @P0 IMAD.WIDE R4, R23, 0x4, R4 ;  /* 0x0000000417040825 */ /* 0x002fca00078e0204 */
[----:B------:R-:W3:Y:S04]  /*1840*/  @P0 LDG.E R3, desc[UR50][R4.64] ;  /* 0x0000003204030981 */ /* 0x000ee8000c1e1900 */
[----:B------:R1:W3:Y:S01]  /*1850*/  @P0 LDG.E R8, desc[UR50][R4.64+0x4] ;  /* 0x0000043204080981 */ /* 0x0002e2000c1e1900 */
[----:B------:R-:W-:Y:S01]  /*1860*/  ISETP.NE.U32.AND P1, PT, RZ, UR4, PT ;  /* 0x00000004ff007c0c */ /* 0x000fe2000bf25070 */
[----:B-----5:R-:W-:-:S03]  /*1870*/  IMAD.MOV.U32 R133, RZ, RZ, R25 ;  /* 0x000000ffff857224 */ /* 0x020fc600078e0019 */
[----:B------:R-:W-:-:S13]  /*1880*/  ISETP.NE.AND.EX P1, PT, RZ, UR5, PT, P1 ;  /* 0x00000005ff007c0c */ /* 0x000fda000bf25310 */
[----:B------:R-:W-:-:S04]  /*1890*/  @P1 IADD3 R6, P2, R26, UR4, RZ ;  /* 0x000000041a061c10 */ /* 0x000fc8000ff5e0ff */
[----:B------:R-:W-:-:S05]  /*18a0*/  @P1 IADD3.X R7, R27, UR5, RZ, P2, !PT ;  /* 0x000000051b071c10 */ /* 0x000fca00097fe4ff */
[----:B------:R4:W5:Y:S01]  /*18b0*/  @P1 LDG.E R133, desc[UR50][R6.64] ;  /* 0x0000003206851981 */ /* 0x000962000c1e1900 */
[----:B--2---:R-:W-:Y:S01]  /*18c0*/  ISETP.NE.AND P1, PT, R9, 0x1, PT ;  /* 0x000000010900780c */ /* 0x004fe20003f25270 */
[----:B------:R-:W-:-:S04]  /*18d0*/  IMAD.SHL.U32 R11, R21, 0x80, RZ ;  /* 0x00000080150b7824 */ /* 0x000fc800078e00ff */
[----:B-1----:R-:W-:Y:S01]  /*18e0*/  VIADD R4, R11, 0x7f ;  /* 0x0000007f0b047836 */ /* 0x002fe20000000000 */
[----:B------:R1:W-:Y:S07]  /*18f0*/  STL [R1+0x48], R11 ;  /* 0x0000480b01007387 */ /* 0x0003ee0000100800 */
[----:B------:R-:W2:Y:S08]  /*1900*/  @P1 LDC R9, c[0x0][0x44c] ;  /* 0x00011300ff091b82 */ /* 0x000eb00000000800 */
[----:B------:R-:W0:Y:S01]  /*1910*/  @P1 LDC R5, c[0x0][0x450] ;  /* 0x00011400ff051b82 */ /* 0x000e220000000800 */
[----:B---3--:R-:W-:-:S02]  /*1920*/  @P0 IMAD.IADD R2, R8, 0x1, -R3 ;  /* 0x0000000108020824 */ /* 0x008fc400078e0a03 */
[----:B------:R-:W-:Y:S02]  /*1930*/  IMAD.IADD R8, R25, 0x1, -R0 ;  /* 0x0000000119087824 */ /* 0x000fe400078e0a00 */
[----:B--2---:R-:W-:-:S04]  /*1940*/  @P1 IMAD.HI.U32 R0, R4, R9, RZ ;  /* 0x0000000904001227 */ /* 0x004fc800078e00ff */
[----:B----4-:R-:W-:Y:S01]  /*1950*/  IMAD.IADD R6, R8, 0x1, R2 ;  /* 0x0000000108067824 */ /* 0x010fe200078e0202 */
[----:B0-----:R-:W-:-:S04]  /*1960*/  @P1 SHF.R.U32.HI R4, RZ, R5, R0 ;  /* 0x00000005ff041219 */ /* 0x001fc80000011600 */
[C---:B------:R-:W-:Y:S01]  /*1970*/  IADD3 R145, R6.reuse, 0xa0, -R10 ;  /* 0x000000a006917810 */ /* 0x040fe20007ffe80a */
[----:B------:R1:W-:Y:S01]  /*1980*/  STL [R1+0x50], R6 ;  /* 0x0000500601007387 */ /* 0x0003e20000100800 */
[----:B------:R-:W-:-:S03]  /*1990*/  IADD3 R0, R6, 0x9f, RZ ;  /* 0x0000009f06007810 */ /* 0x000fc60007ffe0ff */
[----:B------:R-:W-:Y:S02]  /*19a0*/  IMAD.IADD R4, R145, 0x1, R4 ;  /* 0x0000000191047824 */ /* 0x000fe400078e0204 */
[----:B------:R-:W-:-:S04]  /*19b0*/  IMAD.HI R0, R0, 0x66666667, RZ ;  /* 0x6666666700007827 */ /* 0x000fc800078e02ff */
[----:B------:R-:W-:Y:S01]  /*19c0*/  IMAD.HI R4, R4, 0x66666667, RZ ;  /* 0x6666666704047827 */ /* 0x000fe200078e02ff */
[----:B------:R-:W-:-:S04]  /*19d0*/  SHF.R.U32.HI R3, RZ, 0x1f, R0 ;  /* 0x0000001fff037819 */ /* 0x000fc80000011600 */
[----:B------:R-:W-:Y:S02]  /*19e0*/  SHF.R.U32.HI R5, RZ, 0x1f, R4 ;  /* 0x0000001fff057819 */ /* 0x000fe40000011604 */
[----:B------:R-:W-:Y:S02]  /*19f0*/  LEA.HI.SX32 R146, R0, R3, 0x1a ;  /* 0x0000000300927211 */ /* 0x000fe400078fd2ff */
[----:B------:R-:W-:Y:S01]  /*1a00*/  LEA.HI.SX32 R5, R4, R5, 0x1a ;  /* 0x0000000504057211 */ /* 0x000fe200078fd2ff */
[----:B------:R-:W-:-:S03]  /*1a10*/  IMAD.MOV R4, RZ, RZ, -R8 ;  /* 0x000000ffff047224 */ /* 0x000fc600078e0a08 */
[----:B------:R-:W-:Y:S02]  /*1a20*/  VIMNMX R5, R146, R5, PT ;  /* 0x0000000592057248 */ /* 0x000fe40003fe0100 */
[----:B------:R-:W-:-:S03]  /*1a30*/  VIMNMX R4, RZ, R4, !PT ;  /* 0x00000004ff047248 */ /* 0x000fc60007fe0100 */
[----:B------:R-:W-:-:S05]  /*1a40*/  IMAD R5, R5, 0xa0, -R8 ;  /* 0x000000a005057824 */ /* 0x000fca00078e0a08 */
[----:B------:R-:W-:-:S04]  /*1a50*/  VIMNMX R3, R5, R2, PT ;  /* 0x0000000205037248 */ /* 0x000fc80003fe0100 */
[----:B------:R-:W-:Y:S01]  /*1a60*/  ISETP.GT.AND P0, PT, R3, R4, PT ;  /* 0x000000040300720c */ /* 0x000fe20003f04270 */
[----:B------:R-:W-:-:S05]  /*1a70*/  IMAD.WIDE.U32 R4, R4, -0x33333333, RZ ;  /* 0xcccccccd04047825 */ /* 0x000fca00078e00ff */
[----:B------:R-:W-:-:S05]  /*1a80*/  SHF.R.U32.HI R117, RZ, 0x7, R5 ;  /* 0x00000007ff757819 */ /* 0x000fca0000011605 */
[----:B------:R-:W-:Y:S02]  /*1a90*/  IMAD.MOV.U32 R24, RZ, RZ, R117 ;  /* 0x000000ffff187224 */ /* 0x000fe400078e0075 */
[----:B------:R-:W-:-:S04]  /*1aa0*/  @P0 VIADD R0, R3, 0x9f ;  /* 0x0000009f03000836 */ /* 0x000fc80000000000 */
[----:B------:R-:W-:-:S05]  /*1ab0*/  @P0 IMAD.HI R0, R0, 0x66666667, RZ ;  /* 0x6666666700000827 */ /* 0x000fca00078e02ff */
[----:B------:R-:W-:-:S04]  /*1ac0*/  @P0 SHF.R.U32.HI R3, RZ, 0x1f, R0 ;  /* 0x0000001fff030819 */ /* 0x000fc80000011600 */
[----:B------:R-:W-:Y:S02]  /*1ad0*/  @P0 LEA.HI.SX32 R24, R0, R3, 0x1a ;  /* 0x0000000300180211 */ /* 0x000fe400078fd2ff */
[----:B------:R-:W-:Y:S02]  /*1ae0*/  PLOP3.LUT P0, PT, PT, PT, PT, 0x80, 0x0 ;  /* 0x000000000000781c */ /* 0x000fe40003f0f070 */
[----:B------:R-:W-:-:S13]  /*1af0*/  ISETP.GT.AND P1, PT, R24, R117, PT ;  /* 0x000000751800720c */ /* 0x000fda0003f24270 */
[----:B-1----:R-:W-:Y:S05]  /*1b00*/  @!P1 BRA `(.L_x_6298) ;  /* 0x000000f0001c9947 */ /* 0x002fea0003800000 */
        /* <DEDUP_REMOVED lines=20> */
.L_x_6300:
[----:B------:R-:W-:Y:S05]  /*1c50*/  BSYNC B6 ;  /* 0x0000000000067941 */ /* 0x000fea0003800000 */
.L_x_6299:
        /* <DEDUP_REMOVED lines=20> */
.L_x_6302:
[----:B------:R-:W-:Y:S05]  /*1da0*/  BSYNC B6 ;  /* 0x0000000000067941 */ /* 0x000fea0003800000 */
.L_x_6301:
[----:B------:R-:W2:Y:S01]  /*1db0*/  LDL R13, [R1+0x3c] ;  /* 0x00003c00010d7983 */ /* 0x000ea20000100800 */
[----:B------:R-:W-:Y:S01]  /*1dc0*/  ULDC.64 UR4, c[0x0][0x9f8] ;  /* 0x00027e0000047ab9 */ /* 0x000fe20000000a00 */
[----:B------:R-:W0:Y:S01]  /*1dd0*/  LDC R15, c[0x0][0x3f4] ;  /* 0x0000fd00ff0f7b82 */ /* 0x000e220000000800 */
[----:B------:R-:W-:Y:S01]  /*1de0*/  ISETP.NE.U32.AND P0, PT, RZ, UR4, PT ;  /* 0x00000004ff007c0c */ /* 0x000fe2000bf05070 */
[----:B------:R-:W3:Y:S03]  /*1df0*/  LDL R11, [R1+0x40] ;  /* 0x00004000010b7983 */ /* 0x000ee60000100800 */
[----:B------:R-:W-:Y:S01]  /*1e00*/  ISETP.NE.AND.EX P0, PT, RZ, UR5, PT, P0 ;  /* 0x00000005ff007c0c */ /* 0x000fe2000bf05300 */
[----:B------:R-:W4:Y:S02]  /*1e10*/  LDL R14, [R1+0x30] ;  /* 0x00003000010e7983 */ /* 0x000f240000100800 */
[----:B------:R-:W1:Y:S02]  /*1e20*/  LDC.64 R102, c[0x0][0x3f8] ;  /* 0x0000fe00ff667b82 */ /* 0x000e640000000a00 */
        /* <DEDUP_REMOVED lines=9> */
[C---:B------:R-:W-:Y:S02]  /*1ec0*/  VIADD R0, R20.reuse, 0xffffff80 ;  /* 0xffffff8014007836 */ /* 0x040fe40000000000 */
[----:B------:R-:W-:Y:S01]  /*1ed0*/  VIADD R29, R20, 0xffffff80 ;  /* 0xffffff80141d7836 */ /* 0x000fe20000000000 */
[----:B------:R-:W-:Y:S01]  /*1ee0*/  ISETP.NE.AND P6, PT, R30, 0x1, PT ;  /* 0x000000011e00780c */ /* 0x000fe20003fc5270 */
[----:B------:R-:W-:Y:S01]  /*1ef0*/  VIADD R20, R20, 0xffffff80 ;  /* 0xffffff8014147836 */ /* 0x000fe20000000000 */
[----:B------:R-:W-:Y:S02]  /*1f00*/  SHF.R.S32.HI R3, RZ, 0x1f, R0 ;  /* 0x0000001fff037819 */ /* 0x000fe40000011400 */
[----:B------:R-:W-:-:S02]  /*1f10*/  LEA.HI R6, R0, R0, RZ, 0x1 ;  /* 0x0000000000067211 */ /* 0x000fc400078f08ff */
[----:B------:R-:W-:Y:S02]  /*1f20*/  LEA.HI R3, R3, R0, RZ, 0x2 ;  /* 0x0000000003037211 */ /* 0x000fe400078f10ff */
[----:B------:R-:W-:Y:S02]  /*1f30*/  LOP3.LUT R7, R6, 0xfffffffe, RZ, 0xc0, !PT ;  /* 0xfffffffe06077812 */ /* 0x000fe400078ec0ff */
[--C-:B------:R-:W-:Y:S02]  /*1f40*/  SHF.R.S32.HI R120, RZ, 0x2, R3.reuse ;  /* 0x00000002ff787819 */ /* 0x100fe40000011403 */
[----:B------:R-:W-:Y:S01]  /*1f50*/  SHF.R.S32.HI R3, RZ, 0x1f, R3 ;  /* 0x0000001fff037819 */ /* 0x000fe20000011403 */
[----:B------:R-:W-:Y:S05]  /*1f60*/  @!P6 WARPSYNC.ALL ;  /* 0x000000000000e948 */ /* 0x000fea0003800000 */
[----:B------:R-:W-:Y:S01]  /*1f70*/  ULDC UR4, c[0x0][0x2f4] ;  /* 0x0000bd0000047ab9 */ /* 0x000fe20000000800 */
[----:B------:R-:W-:-:S02]  /*1f80*/  IADD3 R109, R0, -R7, RZ ;  /* 0x80000007006d7210 */ /* 0x000fc40007ffe0ff */
[----:B------:R-:W-:Y:S02]  /*1f90*/  ISETP.GE.AND P1, PT, R224, UR4, PT ;  /* 0x00000004e0007c0c */ /* 0x000fe4000bf26270 */
[----:B------:R-:W-:Y:S02]  /*1fa0*/  LEA.HI R3, R3, R120, RZ, 0x2 ;  /* 0x0000007803037211 */ /* 0x000fe400078f10ff */
[----:B------:R-:W-:Y:S02]  /*1fb0*/  SEL R0, RZ, 0xffffffff, P1 ;  /* 0xffffffffff007807 */ /* 0x000fe40000800000 */
[----:B------:R-:W-:Y:S02]  /*1fc0*/  ISETP.GE.AND P0, PT, R16, UR4, PT ;  /* 0x0000000410007c0c */ /* 0x000fe4000bf06270 */
[----:B-1----:R-:W-:Y:S01]  /*1fd0*/  LOP3.LUT R5, R3, 0xfffffffc, RZ, 0xc0, !PT ;  /* 0xfffffffc03057812 */ /* 0x002fe200078ec0ff */
[----:B------:R-:W-:Y:S01]  /*1fe0*/  IMAD.SHL.U32 R0, R0, 0x2, RZ ;  /* 0x0000000200007824 */ /* 0x000fe200078e00ff */
[----:B------:R-:W-:-:S02]  /*1ff0*/  SEL R3, RZ, 0x1, P0 ;  /* 0x00000001ff037807 */ /* 0x000fc40000000000 */
[----:B------:R-:W-:Y:S02]  /*2000*/  ISETP.GE.AND P0, PT, R225, UR4, PT ;  /* 0x00000004e1007c0c */ /* 0x000fe4000bf06270 */
[----:B------:R-:W-:Y:S02]  /*2010*/  ISETP.GE.AND P1, PT, R221, UR4, PT ;  /* 0x00000004dd007c0c */ /* 0x000fe4000bf26270 */
[----:B------:R-:W-:Y:S02]  /*2020*/  LEA.HI R20, R20, R29, RZ, 0x1 ;  /* 0x0000001d14147211 */ /* 0x000fe400078f08ff */
[----:B------:R-:W-:Y:S01]  /*2030*/  LOP3.LUT R3, R0, 0x2, R3, 0xe2, !PT ;  /* 0x0000000200037812 */ /* 0x000fe200078ee203 */
[----:B------:R-:W-:Y:S01]  /*2040*/  IMAD.IADD R120, R120, 0x1, -R5 ;  /* 0x0000000178787824 */ /* 0x000fe200078e0a05 */
[----:B------:R-:W-:Y:S02]  /*2050*/  SEL R0, RZ, 0x4, P0 ;  /* 0x00000004ff007807 */ /* 0x000fe40000000000 */
[----:B------:R-:W-:-:S02]  /*2060*/  SEL R4, RZ, 0x8, P1 ;  /* 0x00000008ff047807 */ /* 0x000fc40000800000 */
[----:B------:R-:W-:Y:S02]  /*2070*/  ISETP.GE.AND P0, PT, R220, UR4, PT ;  /* 0x00000004dc007c0c */ /* 0x000fe4000bf06270 */
[----:B------:R-:W-:Y:S02]  /*2080*/  SHF.R.S32.HI R20, RZ, 0x1, R20 ;  /* 0x00000001ff147819 */ /* 0x000fe40000011414 */
[----:B------:R-:W-:Y:S02]  /*2090*/  LOP3.LUT R0, R4, R3, R0, 0xfe, !PT ;  /* 0x0000000304007212 */ /* 0x000fe400078efe00 */
[----:B------:R-:W-:Y:S02]  /*20a0*/  SEL R3, RZ, 0x10, P0 ;  /* 0x00000010ff037807 */ /* 0x000fe40000000000 */
[----:B------:R-:W-:Y:S02]  /*20b0*/  SHF.R.S32.HI R5, RZ, 0x1f, R20 ;  /* 0x0000001fff057819 */ /* 0x000fe40000011414 */
[----:B------:R-:W-:-:S02]  /*20c0*/  LOP3.LUT P0, RZ, R120, 0x2, RZ, 0xc0, !PT ;  /* 0x0000000278ff7812 */ /* 0x000fc4000780c0ff */
[----:B------:R-:W-:Y:S01]  /*20d0*/  ISETP.GE.AND P0, PT, R16, R15, PT ;  /* 0x0000000f1000720c */ /* 0x000fe20003f06270 */
[----:B------:R-:W-:Y:S01]  /*20e0*/  IMAD R6, R5, R102, RZ ;  /* 0x0000006605067224 */ /* 0x000fe200078e02ff */
[----:B------:R-:W-:Y:S02]  /*20f0*/  SHF.R.S32.HI R227, RZ, 0x1f, R226 ;  /* 0x0000001fffe37819 */ /* 0x000fe400000114e2 */
[----:B------:R-:W-:Y:S02]  /*2100*/  LOP3.LUT R28, R0, R3, RZ, 0xfc, !PT ;  /* 0x00000003001c7212 */ /* 0x000fe400078efcff */
[-C--:B------:R-:W-:Y:S02]  /*2110*/  ISETP.GE.AND P1, PT, R224, R15.reuse, PT ;  /* 0x0000000fe000720c */ /* 0x080fe40003f26270 */
[----:B------:R-:W-:Y:S01]  /*2120*/  SEL R3, R15, RZ, P0 ;  /* 0x000000ff0f037207 */ /* 0x000fe20000000000 */
[----:B------:R-:W-:Y:S01]  /*2130*/  IMAD R0, R5, R96, RZ ;  /* 0x0000006005007224 */ /* 0x000fe200078e02ff */
[----:B------:R-:W-:Y:S01]  /*2140*/  ISETP.GE.AND P2, PT, R225, R15, PT ;  /* 0x0000000fe100720c */ /* 0x000fe20003f46270 */
[C---:B------:R-:W-:Y:S01]  /*2150*/  IMAD R7, R20.reuse, R103, R6 ;  /* 0x0000006714077224 */ /* 0x040fe200078e0206 */
[C---:B------:R-:W-:Y:S01]  /*2160*/  SEL R5, R15.reuse, RZ, P1 ;  /* 0x000000ff0f057207 */ /* 0x040fe20000800000 */
[----:B------:R-:W-:Y:S01]  /*2170*/  IMAD.WIDE.U32 R106, R20, R102, R226 ;  /* 0x00000066146a7225 */ /* 0x000fe200078e00e2 */
[----:B------:R-:W-:-:S03]  /*2180*/  SEL R4, R15, RZ, P2 ;  /* 0x000000ff0f047207 */ /* 0x000fc60001000000 */
[----:B------:R-:W-:-:S04]  /*2190*/  IMAD.WIDE.U32 R104, R20, R102, R16 ;  /* 0x0000006614687225 */ /* 0x000fc800078e0010 */
[----:B------:R-:W-:Y:S02]  /*21a0*/  IMAD.IADD R3, R16, 0x1, R3 ;  /* 0x0000000110037824 */ /* 0x000fe400078e0203 */
[----:B------:R-:W-:Y:S02]  /*21b0*/  IMAD.IADD R107, R107, 0x1, R7 ;  /* 0x000000016b6b7824 */ /* 0x000fe400078e0207 */
[----:B------:R-:W-:Y:S02]  /*21c0*/  IMAD.IADD R105, R7, 0x1, R105 ;  /* 0x0000000107697824 */ /* 0x000fe400078e0269 */
[----:B------:R-:W-:Y:S02]  /*21d0*/  IMAD.IADD R5, R224, 0x1, R5 ;  /* 0x00000001e0057824 */ /* 0x000fe400078e0205 */
[C---:B------:R-:W-:Y:S01]  /*21e0*/  IMAD R7, R20.reuse, R97, R0 ;  /* 0x0000006114077224 */ /* 0x040fe200078e0200 */
[----:B------:R-:W-:Y:S01]  /*21f0*/  SHF.R.S32.HI R0, RZ, 0x1f, R3 ;  /* 0x0000001fff007819 */ /* 0x000fe20000011403 */
[----:B------:R-:W-:Y:S01]  /*2200*/  IMAD.IADD R8, R225, 0x1, R4 ;  /* 0x00000001e1087824 */ /* 0x000fe200078e0204 */
[----:B------:R-:W-:Y:S01]  /*2210*/  SHF.R.S32.HI R4, RZ, 0x1f, R5 ;  /* 0x0000001fff047819 */ /* 0x000fe20000011405 */
[----:B------:R-:W-:Y:S01]  /*2220*/  IMAD.WIDE.U32 R98, R20, R96, R16 ;  /* 0x0000006014627225 */ /* 0x000fe200078e0010 */
[----:B------:R-:W-:-:S02]  /*2230*/  LEA.HI R21, R0, R3, RZ, 0x4 ;  /* 0x0000000300157211 */ /* 0x000fc400078f20ff */
[----:B------:R-:W-:Y:S01]  /*2240*/  LEA.HI R3, R0, R3, RZ, 0x6 ;  /* 0x0000000300037211 */ /* 0x000fe200078f30ff */
[----:B------:R-:W-:Y:S01]  /*2250*/  IMAD.WIDE.U32 R100, R20, R96, R226 ;  /* 0x0000006014647225 */ /* 0x000fe200078e00e2 */
[C---:B------:R-:W-:Y:S02]  /*2260*/  LEA.HI R25, R4.reuse, R5, RZ, 0x4 ;  /* 0x0000000504197211 */ /* 0x040fe400078f20ff */
[----:B------:R-:W-:Y:S01]  /*2270*/  IADD3 R99, R7, R99, RZ ;  /* 0x0000006307637210 */ /* 0x000fe20007ffe0ff */
[----:B------:R-:W-:Y:S01]  /*2280*/  IMAD.IADD R101, R101, 0x1, R7 ;  /* 0x0000000165657824 */ /* 0x000fe200078e0207 */
[----:B------:R-:W-:Y:S02]  /*2290*/  LEA.HI R5, R4, R5, RZ, 0x6 ;  /* 0x0000000504057211 */ /* 0x000fe400078f30ff */
[----:B------:R-:W-:Y:S02]  /*22a0*/  SHF.R.S32.HI R4, RZ, 0x6, R3 ;  /* 0x00000006ff047819 */ /* 0x000fe40000011403 */
[----:B------:R-:W-:-:S04]  /*22b0*/  SHF.R.S32.HI R9, RZ, 0x1f, R8 ;  /* 0x0000001fff097819 */ /* 0x000fc80000011408 */
[CC--:B------:R-:W-:Y:S02]  /*22c0*/  LEA.HI R26, R9.reuse, R8.reuse, RZ, 0x4 ;  /* 0x00000008091a7211 */ /* 0x0c0fe400078f20ff */
[----:B------:R-:W-:Y:S02]  /*22d0*/  LEA.HI R8, R9, R8, RZ, 0x6 ;  /* 0x0000000809087211 */ /* 0x000fe400078f30ff */
[----:B------:R-:W-:Y:S02]  /*22e0*/  SHF.R.S32.HI R6, RZ, 0x6, R5 ;  /* 0x00000006ff067819 */ /* 0x000fe40000011405 */
[----:B------:R-:W-:Y:S02]  /*22f0*/  SHF.R.S32.HI R8, RZ, 0x6, R8 ;  /* 0x00000006ff087819 */ /* 0x000fe40000011408 */
[----:B-----5:R-:W-:Y:S01]  /*2300*/  SHF.R.S32.HI R9, RZ, 0x1f, R133 ;  /* 0x0000001fff097819 */ /* 0x020fe20000011485 */
[----:B------:R-:W-:Y:S01]  /*2310*/  IMAD.WIDE.U32 R100, R133, R96, R100 ;  /* 0x0000006085647225 */ /* 0x000fe200078e0064 */
[----:B------:R-:W-:-:S03]  /*2320*/  P2R R113, PR, RZ, 0x4 ;  /* 0x00000004ff717803 */ /* 0x000fc60000000000 */
[----:B------:R-:W-:Y:S01]  /*2330*/  IMAD.WIDE.U32 R98, R133, R96, R98 ;  /* 0x0000006085627225 */ /* 0x000fe200078e0062 */
[----:B------:R-:W-:-:S03]  /*2340*/  ISETP.GE.AND P2, PT, R222, UR4, PT ;  /* 0x00000004de007c0c */ /* 0x000fc6000bf46270 */
[----:B------:R-:W-:-:S04]  /*2350*/  IMAD.WIDE.U32 R106, R133, R102, R106 ;  /* 0x00000066856a7225 */ /* 0x000fc800078e006a */
[----:B------:R-:W-:Y:S01]  /*2360*/  IMAD.WIDE.U32 R104, R133, R102, R104 ;  /* 0x0000006685687225 */ /* 0x000fe200078e0068 */
[----:B------:R-:W-:Y:S02]  /*2370*/  SHF.R.S32.HI R112, RZ, 0x4, R21 ;  /* 0x00000004ff707819 */ /* 0x000fe40000011415 */
[----:B------:R-:W-:Y:S01]  /*2380*/  SHF.R.S32.HI R111, RZ, 0x4, R25 ;  /* 0x00000004ff6f7819 */ /* 0x000fe20000011419 */
[----:B------:R-:W-:Y:S01]  /*2390*/  IMAD R123, R103, 0xa0, RZ ;  /* 0x000000a0677b7824 */ /* 0x000fe200078e02ff */
[----:B------:R-:W-:Y:S01]  /*23a0*/  SHF.R.S32.HI R110, RZ, 0x4, R26 ;  /* 0x00000004ff6e7819 */ /* 0x000fe2000001141a */
[----:B------:R-:W-:Y:S01]  /*23b0*/  VIADD R144, R30, 0x8 ;  /* 0x000000081e907836 */ /* 0x000fe20000000000 */
[----:B------:R-:W-:Y:S01]  /*23c0*/  LEA R109, R109, R20, 0x7 ;  /* 0x000000146d6d7211 */ /* 0x000fe200078e38ff */
[----:B------:R-:W-:Y:S01]  /*23d0*/  IMAD.SHL.U32 R116, R15, 0x2, RZ ;  /* 0x000000020f747824 */ /* 0x000fe200078e00ff */
[----:B--2---:R-:W-:Y:S02]  /*23e0*/  SHF.R.U32.HI R0, RZ, 0x3, R13 ;  /* 0x00000003ff007819 */ /* 0x004fe4000001160d */
[----:B------:R-:W-:Y:S01]  /*23f0*/  LOP3.LUT R7, R13, 0x30, R21, 0xf8, !PT ;  /* 0x000000300d077812 */ /* 0x000fe200078ef815 */
[----:B---3--:R-:W-:-:S03]  /*2400*/  IMAD R130, R4, 0x2800, R11 ;  /* 0x0000280004827824 */ /* 0x008fc600078e020b */
[----:B------:R-:W-:Y:S02]  /*2410*/  LOP3.LUT R7, R7, R0, RZ, 0x3c, !PT ;  /* 0x0000000007077212 */ /* 0x000fe400078e3cff */
[----:B----4-:R-:W-:-:S03]  /*2420*/  LOP3.LUT R5, R14, 0x30, R25, 0xf8, !PT ;  /* 0x000000300e057812 */ /* 0x010fc600078ef819 */
[----:B------:R-:W-:Y:S01]  /*2430*/  IMAD.IADD R130, R130, 0x1, R7 ;  /* 0x0000000182827824 */ /* 0x000fe200078e0207 */
[----:B------:R-:W-:Y:S01]  /*2440*/  LOP3.LUT R7, R13, 0x30, R26, 0xf8, !PT ;  /* 0x000000300d077812 */ /* 0x000fe200078ef81a */
[--C-:B------:R-:W-:Y:S02]  /*2450*/  IMAD R132, R4, 0x2800, R12.reuse ;  /* 0x0000280004847824 */ /* 0x100fe400078e020c */
[C---:B------:R-:W-:Y:S01]  /*2460*/  IMAD R131, R6.reuse, 0x2800, R12 ;  /* 0x0000280006837824 */ /* 0x040fe200078e020c */
[----:B------:R-:W-:Y:S01]  /*2470*/  LOP3.LUT R4, R5, R10, RZ, 0x3c, !PT ;  /* 0x0000000a05047212 */ /* 0x000fe200078e3cff */
[--C-:B------:R-:W-:Y:S01]  /*2480*/  IMAD R128, R6, 0x2800, R11.reuse ;  /* 0x0000280006807824 */ /* 0x100fe200078e020b */
[-C--:B------:R-:W-:Y:S01]  /*2490*/  LOP3.LUT R6, R7, R0.reuse, RZ, 0x3c, !PT ;  /* 0x0000000007067212 */ /* 0x080fe200078e3cff */
[----:B------:R-:W-:Y:S01]  /*24a0*/  IMAD R127, R8, 0x2800, R11 ;  /* 0x00002800087f7824 */ /* 0x000fe200078e020b */
[----:B------:R-:W-:Y:S02]  /*24b0*/  LOP3.LUT R5, R13, 0x30, R25, 0xf8, !PT ;  /* 0x000000300d057812 */ /* 0x000fe400078ef819 */
[----:B------:R-:W-:Y:S01]  /*24c0*/  LOP3.LUT R3, R14, 0x30, R21, 0xf8, !PT ;  /* 0x000000300e037812 */ /* 0x000fe200078ef815 */
[----:B------:R-:W-:Y:S01]  /*24d0*/  IMAD.IADD R127, R127, 0x1, R6 ;  /* 0x000000017f7f7824 */ /* 0x000fe200078e0206 */
[----:B------:R-:W-:Y:S01]  /*24e0*/  LOP3.LUT R5, R5, R0, RZ, 0x3c, !PT ;  /* 0x0000000005057212 */ /* 0x000fe200078e3cff */
[----:B------:R-:W-:Y:S01]  /*24f0*/  IMAD R6, R9, R96, RZ ;  /* 0x0000006009067224 */ /* 0x000fe200078e02ff */
[----:B------:R-:W-:Y:S01]  /*2500*/  LOP3.LUT R3, R3, R10, RZ, 0x3c, !PT ;  /* 0x0000000a03037212 */ /* 0x000fe200078e3cff */
[----:B------:R-:W-:-:S02]  /*2510*/  IMAD R129, R8, 0x2800, R12 ;  /* 0x0000280008817824 */ /* 0x000fc400078e020c */
[----:B------:R-:W-:Y:S02]  /*2520*/  IMAD R8, R9, R102, RZ ;  /* 0x0000006609087224 */ /* 0x000fe400078e02ff */
[----:B------:R-:W-:Y:S01]  /*2530*/  IMAD.IADD R128, R128, 0x1, R5 ;  /* 0x0000000180807824 */ /* 0x000fe200078e0205 */
[----:B------:R-:W-:Y:S01]  /*2540*/  SHF.L.U64.HI R5, R96, 0x7, R97 ;  /* 0x0000000760057819 */ /* 0x000fe20000010261 */
[----:B------:R-:W-:Y:S02]  /*2550*/  IMAD R13, R133, R97, R6 ;  /* 0x00000061850d7224 */ /* 0x000fe400078e0206 */
[----:B------:R-:W-:Y:S01]  /*2560*/  IMAD.IADD R132, R132, 0x1, R3 ;  /* 0x0000000184847824 */ /* 0x000fe200078e0203 */
[----:B------:R-:W-:Y:S01]  /*2570*/  LOP3.LUT R3, R14, 0x30, R26, 0xf8, !PT ;  /* 0x000000300e037812 */ /* 0x000fe200078ef81a */
[----:B------:R-:W-:Y:S02]  /*2580*/  IMAD R9, R97, 0xa0, RZ ;  /* 0x000000a061097824 */ /* 0x000fe400078e02ff */
[----:B------:R-:W-:-:S02]  /*2590*/  IMAD.SHL.U32 R6, R96, 0x80, RZ ;  /* 0x0000008060067824 */ /* 0x000fc400078e00ff */
[----:B------:R-:W-:-:S04]  /*25a0*/  IMAD.WIDE.U32 R96, R96, 0xa0, RZ ;  /* 0x000000a060607825 */ /* 0x000fc800078e00ff */
[----:B------:R-:W-:Y:S02]  /*25b0*/  IMAD R11, R133, R103, R8 ;  /* 0x00000067850b7224 */ /* 0x000fe400078e0208 */
[----:B------:R-:W-:Y:S01]  /*25c0*/  IMAD.IADD R131, R131, 0x1, R4 ;  /* 0x0000000183837824 */ /* 0x000fe200078e0204 */
[----:B------:R-:W-:Y:S01]  /*25d0*/  LOP3.LUT R4, R3, R10, RZ, 0x3c, !PT ;  /* 0x0000000a03047212 */ /* 0x000fe200078e3cff */
[----:B------:R-:W-:Y:S02]  /*25e0*/  IMAD.IADD R126, R97, 0x1, R9 ;  /* 0x00000001617e7824 */ /* 0x000fe400078e0209 */
[----:B------:R-:W-:Y:S02]  /*25f0*/  IMAD.IADD R8, R107, 0x1, R11 ;  /* 0x000000016b087824 */ /* 0x000fe400078e020b */
[----:B------:R-:W-:Y:S01]  /*2600*/  IMAD.IADD R9, R11, 0x1, R105 ;  /* 0x000000010b097824 */ /* 0x000fe200078e0269 */
[----:B------:R-:W-:Y:S02]  /*2610*/  SEL R11, RZ, 0x20, P2 ;  /* 0x00000020ff0b7807 */ /* 0x000fe40001000000 */
[----:B------:R-:W-:Y:S01]  /*2620*/  IADD3 R129, R129, R4, RZ ;  /* 0x0000000481817210 */ /* 0x000fe20007ffe0ff */
[C---:B------:R-:W-:Y:S01]  /*2630*/  IMAD.SHL.U32 R4, R102.reuse, 0x80, RZ ;  /* 0x0000008066047824 */ /* 0x040fe200078e00ff */
[C---:B------:R-:W-:Y:S01]  /*2640*/  SHF.L.U64.HI R3, R102.reuse, 0x7, R103 ;  /* 0x0000000766037819 */ /* 0x040fe20000010267 */
[----:B------:R-:W-:Y:S01]  /*2650*/  IMAD.WIDE.U32 R102, R102, 0xa0, RZ ;  /* 0x000000a066667825 */ /* 0x000fe200078e00ff */
[----:B------:R-:W-:-:S02]  /*2660*/  LOP3.LUT R21, R21, 0xfffffff0, RZ, 0xc0, !PT ;  /* 0xfffffff015157812 */ /* 0x000fc400078ec0ff */
[----:B------:R-:W-:Y:S02]  /*2670*/  LOP3.LUT R25, R25, 0xfffffff0, RZ, 0xc0, !PT ;  /* 0xfffffff019197812 */ /* 0x000fe400078ec0ff */
[----:B------:R-:W-:Y:S02]  /*2680*/  LOP3.LUT R26, R26, 0xfffffff0, RZ, 0xc0, !PT ;  /* 0xfffffff01a1a7812 */ /* 0x000fe400078ec0ff */
[----:B------:R-:W-:Y:S01]  /*2690*/  LOP3.LUT R11, R28, R11, RZ, 0xfc, !PT ;  /* 0x0000000b1c0b7212 */ /* 0x000fe200078efcff */
[----:B------:R-:W-:Y:S01]  /*26a0*/  IMAD.IADD R123, R103, 0x1, R123 ;  /* 0x00000001677b7824 */ /* 0x000fe200078e027b */
[----:B------:R-:W-:Y:S01]  /*26b0*/  SHF.R.S32.HI R7, RZ, 0x1f, R22 ;  /* 0x0000001fff077819 */ /* 0x000fe20000011416 */
[----:B------:R-:W-:Y:S01]  /*26c0*/  IMAD.IADD R10, R101, 0x1, R13 ;  /* 0x00000001650a7824 */ /* 0x000fe200078e020d */
[----:B------:R-:W-:Y:S01]  /*26d0*/  SHF.R.S32.HI R121, RZ, 0x1f, R23 ;  /* 0x0000001fff797819 */ /* 0x000fe20000011417 */
[----:B------:R-:W-:Y:S01]  /*26e0*/  IMAD.IADD R20, R13, 0x1, R99 ;  /* 0x000000010d147824 */ /* 0x000fe200078e0263 */
[----:B------:R-:W-:-:S02]  /*26f0*/  SHF.R.S32.HI R108, RZ, 0x1f, R21 ;  /* 0x0000001fff6c7819 */ /* 0x000fc40000011415 */
[----:B------:R-:W-:Y:S02]  /*2700*/  SHF.R.S32.HI R95, RZ, 0x1f, R25 ;  /* 0x0000001fff5f7819 */ /* 0x000fe40000011419 */
[----:B------:R-:W-:Y:S02]  /*2710*/  SHF.R.S32.HI R27, RZ, 0x1f, R26 ;  /* 0x0000001fff1b7819 */ /* 0x000fe4000001141a */
[----:B------:R-:W-:Y:S02]  /*2720*/  LOP3.LUT R28, R28, 0x1, RZ, 0xc0, !PT ;  /* 0x000000011c1c7812 */ /* 0x000fe400078ec0ff */
[C---:B------:R-:W-:Y:S02]  /*2730*/  LOP3.LUT R29, R11.reuse, 0x2, RZ, 0xc0, !PT ;  /* 0x000000020b1d7812 */ /* 0x040fe400078ec0ff */
[C---:B------:R-:W-:Y:S02]  /*2740*/  LOP3.LUT R30, R11.reuse, 0x4, RZ, 0xc0, !PT ;  /* 0x000000040b1e7812 */ /* 0x040fe400078ec0ff */
[----:B------:R-:W-:-:S02]  /*2750*/  LOP3.LUT R31, R11, 0x8, RZ, 0xc0, !PT ;  /* 0x000000080b1f7812 */ /* 0x000fc400078ec0ff */
[C---:B------:R-:W-:Y:S02]  /*2760*/  LOP3.LUT R32, R11.reuse, 0x10, RZ, 0xc0, !PT ;  /* 0x000000100b207812 */ /* 0x040fe400078ec0ff */
[----:B------:R-:W-:Y:S01]  /*2770*/  LOP3.LUT R33, R11, 0x20, RZ, 0xc0, !PT ;  /* 0x000000200b217812 */ /* 0x000fe200078ec0ff */
[----:B------:R-:W-:Y:S06]  /*2780*/  @!P6 BAR.SYNC.DEFER_BLOCKING 0x9, 0x100 ;  /* 0x024400000000eb1d */ /* 0x000fec0000010000 */
.L_x_6408:
        /* <DEDUP_REMOVED lines=20> */
[----:B------:R-:W-:Y:S01]  /*28d0*/  @!P2 SHF.R.S32.HI R13, RZ, 0x1f, R11 ;  /* 0x0000001fff0da819 */ /* 0x000fe2000001140b */
[----:B------:R-:W-:Y:S01]  /*28e0*/  @!P2 IMAD R15, R23, R15, R12 ;  /* 0x0000000f170fa224 */ /* 0x000fe200078e020c */
[----:B------:R-:W-:-:S05]  /*28f0*/  @!P2 MOV R12, R11 ;  /* 0x0000000b000ca202 */ /* 0x000fca0000000f00 */
[----:B------:R-:W-:-:S04]  /*2900*/  @!P2 IMAD.WIDE.U32 R12, R23, R14, R12 ;  /* 0x0000000e170ca225 */ /* 0x000fc800078e000c */
[----:B------:R-:W-:Y:S01]  /*2910*/  @!P2 IMAD.IADD R13, R13, 0x1, R15 ;  /* 0x000000010d0da824 */ /* 0x000fe200078e020f */
        /* <DEDUP_REMOVED lines=126> */
.L_x_6307:
[----:B------:R-:W-:Y:S05]  /*3100*/  BSYNC B1 ;  /* 0x0000000000017941 */ /* 0x000fea0003800000 */
.L_x_6306:
        /* <DEDUP_REMOVED lines=51> */
.L_x_6309:
[----:B------:R-:W-:Y:S05]  /*3440*/  BSYNC B1 ;  /* 0x0000000000017941 */ /* 0x000fea0003800000 */
.L_x_6308:
[----:B------:R-:W-:Y:S01]  /*3450*/  UISETP.NE.AND UP0, UPT, UR49, 0x3, UPT ;  /* 0x000000033100788c */ /* 0x000fe2000bf05270 */
[----:B------:R-:W-:Y:S01]  /*3460*/  IMAD.MOV.U32 R151, RZ, RZ, R68 ;  /* 0x000000ffff977224 */ /* 0x000fe200078e0044 */
[----:B------:R-:W-:Y:S01]  /*3470*/  MOV R149, R62 ;  /* 0x0000003e00957202 */ /* 0x000fe20000000f00 */
[----:B------:R-:W-:Y:S01]  /*3480*/  IMAD.MOV.U32 R153, RZ, RZ, R72 ;  /* 0x000000ffff997224 */ /* 0x000fe200078e0048 */
[----:B-----5:R-:W-:Y:S01]  /*3490*/  MOV R134, R44 ;  /* 0x0000002c00867202 */ /* 0x020fe20000000f00 */
[----:B------:R-:W-:Y:S01]  /*34a0*/  IMAD.MOV.U32 R155, RZ, RZ, R76 ;  /* 0x000000ffff9b7224 */ /* 0x000fe200078e004c */
[----:B------:R-:W-:Y:S01]  /*34b0*/  PLOP3.LUT P2, PT, PT, PT, UP0, 0x80, 0x0 ;  /* 0x000000000000781c */ /* 0x000fe20003f4f008 */
[----:B------:R-:W-:Y:S01]  /*34c0*/  IMAD.MOV.U32 R157, RZ, RZ, R80 ;  /* 0x000000ffff9d7224 */ /* 0x000fe200078e0050 */
[----:B------:R-:W-:Y:S01]  /*34d0*/  MOV R139, R54 ;  /* 0x00000036008b7202 */ /* 0x000fe20000000f00 */
        /* <DEDUP_REMOVED lines=17> */
.L_x_6310:
[----:B------:R-:W2:Y:S01]  /*35f0*/  LDL R11, [R1+0x18] ;  /* 0x00001800010b7983 */ /* 0x000ea20000100800 */
[----:B------:R-:W-:Y:S01]  /*3600*/  IMAD R93, R19, 0x8, R18 ;  /* 0x00000008135d7824 */ /* 0x000fe200078e0212 */
[----:B------:R-:W-:Y:S01]  /*3610*/  BSSY B1, `(.L_x_6311) ;  /* 0x0000004000017945 */ /* 0x000fe20003800000 */
[----:B--2---:R-:W-:-:S04]  /*3620*/  SHF.L.U32 R94, R11, 0x1f, RZ ;  /* 0x0000001f0b5e7819 */ /* 0x004fc800000006ff */
[----:B------:R-:W1:Y:S02]  /*3630*/  SYNCS.PHASECHK.TRANS64.TRYWAIT P5, [R93+URZ+0x33490], R94 ;  /* 0x0334905e5d0075a7 */ /* 0x000e6400080a017f */
[----:B-1----:R-:W-:Y:S05]  /*3640*/  @!P5 BRA `(.L_x_6312) ;  /* 0x000002d00048d947 */ /* 0x002fea0003800000 */
.L_x_6651:
[----:B------:R-:W-:Y:S05]  /*3650*/  BSYNC B1 ;  /* 0x0000000000017941 */ /* 0x000fea0003800000 */
.L_x_6311:
[----:B------:R-:W-:-:S03]  /*3660*/  UMOV UR4, 0xffffffff ;  /* 0xffffffff00047882 */ /* 0x000fc60000000000 */
[----:B------:R-:W-:Y:S05]  /*3670*/  BRA.DIV UR4, `(.L_x_6313) ;  /* 0x000002d204507947 */ /* 0x000fea000b800000 */
[----:B------:R2:W3:Y:S04]  /*3680*/  SHFL.IDX PT, R141, R118, RZ, 0x1e1f ;  /* 0x001e1fff768d7589 */ /* 0x0004e800000e0000 */
[----:B------:R2:W4:Y:S02]  /*3690*/  SHFL.IDX PT, R143, R119, RZ, 0x1e1f ;  /* 0x001e1fff778f7589 */ /* 0x00052400000e0000 */
.L_x_6655:
[----:B------:R-:W-:Y:S04]  /*36a0*/  BSSY B1, `(.L_x_6314) ;  /* 0x00002d8000017945 */ /* 0x000fe80003800000 */
[----:B------:R-:W-:Y:S05]  /*36b0*/  @P3 BRA `(.L_x_6315) ;  /* 0x0000002c00583947 */ /* 0x000fea0003800000 */
[----:B------:R-:W-:Y:S01]  /*36c0*/  ISETP.NE.AND P3, PT, R28, RZ, PT ;  /* 0x000000ff1c00720c */ /* 0x000fe20003f65270 */
[----:B------:R-:W-:-:S12]  /*36d0*/  BSSY B2, `(.L_x_6316) ;  /* 0x0000076000027945 */ /* 0x000fd80003800000 */
[----:B------:R-:W-:Y:S05]  /*36e0*/  @!P3 BRA `(.L_x_6317) ;  /* 0x0000000400d0b947 */ /* 0x000fea0003800000 */
[----:B0-----:R0:W0:Y:S01]  /*36f0*/  LDS.128 R12, [R88+0x24200] ;  /* 0x02420000580c7984 */ /* 0x0010220000000c00 */
[----:B----4-:R-:W-:Y:S01]  /*3700*/  IADD3 R84, P3, R16, R143, RZ ;  /* 0x0000008f10547210 */ /* 0x010fe20007f7e0ff */
[----:B------:R-:W-:Y:S04]  /*3710*/  BSSY B3, `(.L_x_6318) ;  /* 0x0000070000037945 */ /* 0x000fe80003800000 */
[----:B---3--:R-:W-:Y:S01]  /*3720*/  IMAD.X R85, R141, 0x1, R17, P3 ;  /* 0x000000018d557824 */ /* 0x008fe200018e0611 */
        /* <DEDUP_REMOVED lines=9> */
[----:B------:R-:W-:Y:S02]  /*37c0*/  SHF.R.U32.HI R160, RZ, 0x10, R83 ;  /* 0x00000010ffa07819 */ /* 0x000fe40000011653 */
[----:B------:R-:W-:Y:S01]  /*37d0*/  PRMT R159, R159, 0x654, R80 ;  /* 0x000006549f9f7816 */ /* 0x000fe20000000050 */
[----:B------:R-:W-:Y:S01]  /*37e0*/  IMAD.SHL.U32 R80, R161, 0x100, RZ ;  /* 0x00000100a1507824 */ /* 0x000fe200078e00ff */
[----:B------:R-:W-:Y:S01]  /*37f0*/  PRMT R83, R162, 0x654, R11 ;  /* 0x00000654a2537816 */ /* 0x000fe2000000000b */
[----:B0-----:R-:W-:Y:S01]  /*3800*/  IMAD.MOV.U32 R11, RZ, RZ, R13 ;  /* 0x000000ffff0b7224 */ /* 0x001fe200078e000d */
[----:B------:R-:W-:Y:S01]  /*3810*/  SHF.R.U32.HI R163, RZ, 0x10, R81 ;  /* 0x00000010ffa37819 */ /* 0x000fe20000011651 */
        /* <DEDUP_REMOVED lines=95> */
.L_x_6319:
[----:B------:R-:W-:Y:S05]  /*3e10*/  BSYNC B3 ;  /* 0x0000000000037941 */ /* 0x000fea0003800000 */
.L_x_6318:
[----:B0-----:R0:W-:Y:S02]  /*3e20*/  ST.E.128 desc[UR50][R84.64], R12 ;  /* 0x0000000c54007985 */ /* 0x0011e4000c101d32 */
.L_x_6317:
[----:B------:R-:W-:Y:S05]  /*3e30*/  BSYNC B2 ;  /* 0x0000000000027941 */ /* 0x000fea0003800000 */
.L_x_6316:
[----:B------:R-:W-:Y:S01]  /*3e40*/  ISETP.NE.AND P3, PT, R29, RZ, PT ;  /* 0x000000ff1d00720c */ /* 0x000fe20003f65270 */
[----:B------:R-:W-:-:S12]  /*3e50*/  BSSY B2, `(.L_x_6320) ;  /* 0x0000078000027945 */ /* 0x000fd80003800000 */
[----:B------:R-:W-:Y:S05]  /*3e60*/  @!P3 BRA `(.L_x_6321) ;  /* 0x0000000400d8b947 */ /* 0x000fea0003800000 */
[----:B------:R-:W5:Y:S01]  /*3e70*/  LDL R11, [R1+0x1c] ;  /* 0x00001c00010b7983 */ /* 0x000f620000100800 */
[----:B0-----:R-:W-:Y:S01]  /*3e80*/  IMAD.SHL.U32 R12, R228, 0x10, RZ ;  /* 0x00000010e40c7824 */ /* 0x001fe200078e00ff */
[----:B------:R-:W-:Y:S04]  /*3e90*/  BSSY B3, `(.L_x_6322) ;  /* 0x0000072000037945 */ /* 0x000fe80003800000 */
        /* <DEDUP_REMOVED lines=68> */
[--C-:B------:R-:W-:Y:S01]  /*42e0*/  HADD2.F32 R85, -RZ, R84.reuse.H0_H0 ;  /* 0x20000054ff557230 */ /* 0x100fe20000004100 */
[----:B------:R-:W-:Y:S01]  /*42f0*/  F2FP.SATFINITE.E4M3.F32.PACK_AB_MERGE_C R82, R83, R82, RZ ;  /* 0x000000525352723e */ /* 0x000fe200048070ff */
[----:B------:R-:W-:Y:S01]  /*4300*/  HADD2.F32 R84, -RZ, R84.H1_H1 ;  /* 0x30000054ff547230 */ /* 0x000fe20000004100 */
[----:B------:R-:W-:Y:S01]  /*4310*/  F2FP.F16.E4M3.UNPACK_B R156, R12.H1 ;  /* 0x0000000cff9c723e */ /* 0x000fe200030006ff */
[----:B------:R-:W-:Y:S01]  /*4320*/  HADD2.F32 R161, -RZ, R159.H1_H1 ;  /* 0x3000009fffa17230 */ /* 0x000fe20000004100 */
[----:B------:R-:W-:Y:S02]  /*4330*/  F2FP.F16.E4M3.UNPACK_B R83, R14.H1 ;  /* 0x0000000eff53723e */ /* 0x000fe400030006ff */
[----:B------:R-:W-:Y:S01]  /*4340*/  F2FP.F16.E4M3.UNPACK_B R158, R13 ;  /* 0x0000000dff9e723e */ /* 0x000fe200020006ff */
[----:B------:R-:W-:Y:S01]  /*4350*/  HADD2.F32 R157, -RZ, R156.H1_H1 ;  /* 0x3000009cff9d7230 */ /* 0x000fe20000004100 */
[----:B------:R-:W-:Y:S01]  /*4360*/  F2FP.F16.E4M3.UNPACK_B R155, R12 ;  /* 0x0000000cff9b723e */ /* 0x000fe200020006ff */
[----:B------:R-:W-:-:S02]  /*4370*/  HADD2.F32 R13, -RZ, R83.H1_H1 ;  /* 0x30000053ff0d7230 */ /* 0x000fc40000004100 */
[CC--:B------:R-:W-:Y:S01]  /*4380*/  FMUL.FTZ R12, R84.reuse, R161.reuse ;  /* 0x000000a1540c7220 */ /* 0x0c0fe20000410000 */
        /* <DEDUP_REMOVED lines=9> */
[----:B------:R-:W-:Y:S01]  /*4420*/  FFMA.FTZ R164, R84, R157, R163 ;  /* 0x0000009d54a47223 */ /* 0x000fe200000100a3 */
[-C--:B------:R-:W-:Y:S01]  /*4430*/  FFMA.FTZ R162, R83, R12.reuse, -R162 ;  /* 0x0000000c53a27223 */ /* 0x080fe200000108a2 */
        /* <DEDUP_REMOVED lines=9> */
[----:B------:R-:W-:Y:S01]  /*44d0*/  FMUL.FTZ R158, R15, R84 ;  /* 0x000000540f9e7220 */ /* 0x000fe20000410000 */
[----:B------:R-:W-:-:S02]  /*44e0*/  HADD2.F32 R156, -RZ, R156.H0_H0 ;  /* 0x2000009cff9c7230 */ /* 0x000fc40000004100 */
        /* <DEDUP_REMOVED lines=12> */
.L_x_6323:
[----:B------:R-:W-:Y:S05]  /*45b0*/  BSYNC B3 ;  /* 0x0000000000037941 */ /* 0x000fea0003800000 */
.L_x_6322:
[----:B------:R0:W-:Y:S02]  /*45c0*/  ST.E.128 desc[UR50][R80.64], R12 ;  /* 0x0000000c50007985 */ /* 0x0001e4000c101d32 */
.L_x_6321:
[----:B------:R-:W-:Y:S05]  /*45d0*/  BSYNC B2 ;  /* 0x0000000000027941 */ /* 0x000fea0003800000 */
.L_x_6320:
        /* <DEDUP_REMOVED lines=19> */
[----:B------:R-:W-:Y:S01]  /*4710*/  IMAD.MOV.U32 R73, RZ, RZ, R12 ;  /* 0x000000ffff497224 */ /* 0x000fe200078e000c */
[----:B------:R-:W-:Y:S01]  /*4720*/  PRMT R79, R79, 0x654, R72 ;  /* 0x000006544f4f7816 */ /* 0x000fe20000000048 */
[----:B------:R-:W-:Y:S01]  /*4730*/  IMAD.SHL.U32 R72, R81, 0x100, RZ ;  /* 0x0000010051487824 */ /* 0x000fe200078e00ff */
[----:B------:R-:W-:Y:S02]  /*4740*/  SHF.R.U32.HI R78, RZ, 0x10, R75 ;  /* 0x00000010ff4e7819 */ /* 0x000fe4000001164b */
        /* <DEDUP_REMOVED lines=49> */
[----:B------:R-:W-:-:S02]  /*4a60*/  F2FP.F16.E4M3.UNPACK_B R153, R72.H1 ;  /* 0x00000048ff99723e */ /* 0x000fc400030006ff */
[----:B------:R-:W-:Y:S01]  /*4a70*/  F2FP.SATFINITE.E4M3.F32.PACK_AB_MERGE_C R78, R79, R78, RZ ;  /* 0x0000004e4f4e723e */ /* 0x000fe200048070ff */
        /* <DEDUP_REMOVED lines=29> */
[----:B------:R-:W-:Y:S02]  /*4c50*/  HADD2.F32 R15, -RZ, R15.H1_H1 ;  /* 0x3000000fff0f7230 */ /* 0x000fe40000004100 */
[----:B------:R-:W-:Y:S01]  /*4c60*/  FMUL.FTZ R84, R72, R153 ;  /* 0x0000009948547220 */ /* 0x000fe20000410000 */
[----:B------:R-:W-:-:S02]  /*4c70*/  HADD2.F32 R83, -RZ, R83.H0_H0 ;  /* 0x20000053ff537230 */ /* 0x000fc40000004100 */
[----:B------:R-:W-:Y:S01]  /*4c80*/  FMUL.FTZ R80, R14, R85 ;  /* 0x000000550e507220 */ /* 0x000fe20000410000 */
[----:B------:R-:W-:Y:S02]  /*4c90*/  HADD2.F32 R82, -RZ, R82.H0_H0 ;  /* 0x20000052ff527230 */ /* 0x000fe40000004100 */
[----:B------:R-:W-:Y:S01]  /*4ca0*/  FMUL.FTZ R79, R15, R153 ;  /* 0x000000990f4f7220 */ /* 0x000fe20000410000 */
[----:B------:R-:W-:Y:S01]  /*4cb0*/  FMUL.FTZ R85, R13, R85 ;  /* 0x000000550d557220 */ /* 0x000fe20000410000 */
[----:B------:R-:W-:Y:S01]  /*4cc0*/  FFMA.FTZ R84, R15, R83, R84 ;  /* 0x000000530f547223 */ /* 0x000fe20000010054 */
[----:B------:R-:W-:Y:S01]  /*4cd0*/  F2FP.SATFINITE.E4M3.F32.PACK_AB_MERGE_C R154, R154, R155, RZ ;  /* 0x0000009b9a9a723e */ /* 0x000fe200048070ff */
[----:B------:R-:W-:Y:S01]  /*4ce0*/  FFMA.FTZ R79, R72, R83, -R79 ;  /* 0x00000053484f7223 */ /* 0x000fe2000001084f */
[-C--:B------:R-:W-:Y:S01]  /*4cf0*/  FFMA.FTZ R80, R13, R82.reuse, -R80 ;  /* 0x000000520d507223 */ /* 0x080fe20000010850 */
[----:B------:R-:W-:Y:S01]  /*4d00*/  FFMA.FTZ R85, R14, R82, R85 ;  /* 0x000000520e557223 */ /* 0x000fe20000010055 */
[----:B------:R-:W-:-:S02]  /*4d10*/  F2FP.SATFINITE.E4M3.F32.PACK_AB_MERGE_C R13, R12, R11, R75 ;  /* 0x0000000b0c0d723e */ /* 0x000fc4000480704b */
[----:B------:R-:W-:Y:S02]  /*4d20*/  F2FP.SATFINITE.E4M3.F32.PACK_AB_MERGE_C R12, R74, R73, R78 ;  /* 0x000000494a0c723e */ /* 0x000fe4000480704e */
[----:B------:R-:W-:Y:S02]  /*4d30*/  F2FP.SATFINITE.E4M3.F32.PACK_AB_MERGE_C R14, R85, R80, R81 ;  /* 0x00000050550e723e */ /* 0x000fe40004807051 */
[----:B------:R-:W-:-:S07]  /*4d40*/  F2FP.SATFINITE.E4M3.F32.PACK_AB_MERGE_C R15, R84, R79, R154 ;  /* 0x0000004f540f723e */ /* 0x000fce000480709a */
.L_x_6327:
[----:B------:R-:W-:Y:S05]  /*4d50*/  BSYNC B3 ;  /* 0x0000000000037941 */ /* 0x000fea0003800000 */
.L_x_6326:
[----:B------:R0:W-:Y:S02]  /*4d60*/  ST.E.128 desc[UR50][R76.64], R12 ;  /* 0x0000000c4c007985 */ /* 0x0001e4000c101d32 */
.L_x_6325:
[----:B------:R-:W-:Y:S05]  /*4d70*/  BSYNC B2 ;  /* 0x0000000000027941 */ /* 0x000fea0003800000 */
.L_x_6324:
[----:B------:R-:W-:Y:S01]  /*4d80*/  ISETP.NE.AND P3, PT, R31, RZ, PT ;  /* 0x000000ff1f00720c */ /* 0x000fe20003f65270 */
[----:B------:R-:W-:-:S12]  /*4d90*/  BSSY B2, `(.L_x_6328) ;  /* 0x0000078000027945 */ /* 0x000fd80003800000 */
[----:B------:R-:W-:Y:S05]  /*4da0*/  @!P3 BRA `(.L_x_6329) ;  /* 0x0000000400d8b947 */ /* 0x000fea0003800000 */
[----:B0-----:R-:W3:Y:S04]  /*4db0*/  LDL R12, [R1+0x10] ;  /* 0x00001000010c7983 */ /* 0x001ee80000100800 */
[----:B------:R-:W5:Y:S01]  /*4dc0*/  LDL R11, [R1+0x28] ;  /* 0x00002800010b7983 */ /* 0x000f620000100800 */
[----:B----4-:R-:W-:Y:S01]  /*4dd0*/  IADD3 R72, P3, R221, R143, RZ ;  /* 0x0000008fdd487210 */ /* 0x010fe20007f7e0ff */
[----:B------:R-:W-:Y:S03]  /*4de0*/  BSSY B3, `(.L_x_6330) ;  /* 0x0000071000037945 */ /* 0x000fe60003800000 */
[----:B---3--:R-:W-:Y:S02]  /*4df0*/  IADD3.X R73, R141, R12, RZ, P3, !PT ;  /* 0x0000000c8d497210 */ /* 0x008fe40001ffe4ff */
[----:B------:R0:W3:Y:S01]  /*4e00*/  LDS.128 R12, [R89+0x26a00] ;  /* 0x026a0000590c7984 */ /* 0x0000e20000000c00 */
[----:B-----5:R-:W-:-:S13]  /*4e10*/  ISETP.GE.AND P3, PT, R11, R115, PT ;  /* 0x000000730b00720c */ /* 0x020fda0003f66270 */
[----:B0-----:R-:W-:Y:S05]  /*4e20*/  @P3 BRA `(.L_x_6331) ;  /* 0x0000000400b03947 */ /* 0x001fea0003800000 */
[--C-:B------:R-:W-:Y:S02]  /*4e30*/  SHF.R.U32.HI R70, RZ, 0x18, R69.reuse ;  /* 0x00000018ff467819 */ /* 0x100fe40000011645 */
[----:B------:R-:W-:Y:S02]  /*4e40*/  LOP3.LUT R11, R69, 0xff, RZ, 0xc0, !PT ;  /* 0x000000ff450b7812 */ /* 0x000fe400078ec0ff */
[--C-:B------:R-:W-:Y:S02]  /*4e50*/  SHF.R.U32.HI R76, RZ, 0x8, R69.reuse ;  /* 0x00000008ff4c7819 */ /* 0x100fe40000011645 */
[----:B------:R-:W-:Y:S02]  /*4e60*/  SHF.R.U32.HI R74, RZ, 0x10, R69 ;  /* 0x00000010ff4a7819 */ /* 0x000fe40000011645 */
[----:B------:R-:W-:Y:S02]  /*4e70*/  SHF.R.U32.HI R77, RZ, 0x18, R71 ;  /* 0x00000018ff4d7819 */ /* 0x000fe40000011647 */
[----:B------:R-:W-:-:S02]  /*4e80*/  LOP3.LUT R68, R71, 0xff, RZ, 0xc0, !PT ;  /* 0x000000ff47447812 */ /* 0x000fc400078ec0ff */
[----:B------:R-:W-:Y:S02]  /*4e90*/  SHF.R.U32.HI R69, RZ, 0x8, R71 ;  /* 0x00000008ff457819 */ /* 0x000fe40000011647 */
[----:B------:R-:W-:Y:S02]  /*4ea0*/  PRMT R11, R70, 0x654, R11 ;  /* 0x00000654460b7816 */ /* 0x000fe4000000000b */
[----:B------:R-:W-:Y:S01]  /*4eb0*/  PRMT R70, R77, 0x654, R68 ;  /* 0x000006544d467816 */ /* 0x000fe20000000044 */
[----:B------:R-:W-:Y:S01]  /*4ec0*/  IMAD.SHL.U32 R68, R76, 0x100, RZ ;  /* 0x000001004c447824 */ /* 0x000fe200078e00ff */
[----:B------:R-:W-:Y:S01]  /*4ed0*/  SHF.R.U32.HI R75, RZ, 0x10, R71 ;  /* 0x00000010ff4b7819 */ /* 0x000fe20000011647 */
[----:B------:R-:W-:Y:S02]  /*4ee0*/  IMAD.SHL.U32 R71, R69, 0x100, RZ ;  /* 0x0000010045477824 */ /* 0x000fe400078e00ff */
[----:B---3--:R-:W-:Y:S01]  /*4ef0*/  IMAD.MOV.U32 R69, RZ, RZ, R12 ;  /* 0x000000ffff457224 */ /* 0x008fe200078e000c */
[----:B------:R-:W-:Y:S01]  /*4f00*/  LOP3.LUT R12, R11, 0xff00, R68, 0xf8, !PT ;  /* 0x0000ff000b0c7812 */ /* 0x000fe200078ef844 */
[----:B------:R-:W-:Y:S01]  /*4f10*/  IMAD.U32 R75, R75, 0x10000, RZ ;  /* 0x000100004b4b7824 */ /* 0x000fe200078e00ff */
[----:B------:R-:W-:Y:S01]  /*4f20*/  LOP3.LUT R68, R70, 0xff00, R71, 0xf8, !PT ;  /* 0x0000ff0046447812 */ /* 0x000fe200078ef847 */
[----:B------:R-:W-:Y:S01]  /*4f30*/  IMAD.U32 R71, R74, 0x10000, RZ ;  /* 0x000100004a477824 */ /* 0x000fe200078e00ff */
[----:B------:R-:W-:-:S02]  /*4f40*/  F2FP.F16.E4M3.UNPACK_B R70, R152.H1 ;  /* 0x00000098ff46723e */ /* 0x000fc400030006ff */
[----:B------:R-:W-:Y:S02]  /*4f50*/  F2FP.F16.E4M3.UNPACK_B R11, R13 ;  /* 0x0000000dff0b723e */ /* 0x000fe400020006ff */
        /* <DEDUP_REMOVED lines=18> */
[----:B------:R-:W-:Y:S01]  /*5080*/  FMUL.FTZ R79, R13, R76 ;  /* 0x0000004c0d4f7220 */ /* 0x000fe20000410000 */
[----:B------:R-:W-:-:S02]  /*5090*/  HADD2.F32 R76, -RZ, R152.H1_H1 ;  /* 0x30000098ff4c7230 */ /* 0x000fc40000004100 */
[----:B------:R-:W-:Y:S01]  /*50a0*/  FFMA.FTZ R80, R13, R71, -R78 ;  /* 0x000000470d507223 */ /* 0x000fe2000001084e */
[----:B------:R-:W-:Y:S01]  /*50b0*/  F2FP.F16.E4M3.UNPACK_B R13, R69.H1 ;  /* 0x00000045ff0d723e */ /* 0x000fe200030006ff */
[----:B------:R-:W-:Y:S01]  /*50c0*/  FFMA.FTZ R81, R70, R71, R79 ;  /* 0x0000004746517223 */ /* 0x000fe2000001004f */
[----:B------:R-:W-:Y:S01]  /*50d0*/  FFMA.FTZ R68, R68, R74, R75 ;  /* 0x0000004a44447223 */ /* 0x000fe2000001004b */
[----:B------:R-:W-:Y:S01]  /*50e0*/  F2FP.F16.E4M3.UNPACK_B R69, R69 ;  /* 0x00000045ff45723e */ /* 0x000fe200020006ff */
[----:B------:R-:W-:Y:S02]  /*50f0*/  HADD2.F32 R75, -RZ, R151.H1_H1 ;  /* 0x30000097ff4b7230 */ /* 0x000fe40000004100 */
[--C-:B------:R-:W-:Y:S01]  /*5100*/  HADD2.F32 R70, -RZ, R13.reuse.H0_H0 ;  /* 0x2000000dff467230 */ /* 0x100fe20000004100 */
[----:B------:R-:W-:Y:S01]  /*5110*/  F2FP.SATFINITE.E4M3.F32.PACK_AB_MERGE_C R85, R81, R80, RZ ;  /* 0x000000505155723e */ /* 0x000fe200048070ff */
[----:B------:R-:W-:Y:S02]  /*5120*/  HADD2.F32 R71, -RZ, R13.H1_H1 ;  /* 0x3000000dff477230 */ /* 0x000fe40000004100 */
[----:B------:R-:W-:-:S02]  /*5130*/  HADD2.F32 R13, -RZ, R69.H0_H0 ;  /* 0x20000045ff0d7230 */ /* 0x000fc40000004100 */
[CC--:B------:R-:W-:Y:S01]  /*5140*/  FMUL.FTZ R78, R70.reuse, R76.reuse ;  /* 0x0000004c464e7220 */ /* 0x0c0fe20000410000 */
[----:B------:R-:W-:Y:S02]  /*5150*/  HADD2.F32 R152, -RZ, R152.H0_H0 ;  /* 0x20000098ff987230 */ /* 0x000fe40000004100 */
[C---:B------:R-:W-:Y:S01]  /*5160*/  FMUL.FTZ R79, R71.reuse, R76 ;  /* 0x0000004c474f7220 */ /* 0x040fe20000410000 */
[----:B------:R-:W-:Y:S02]  /*5170*/  HADD2.F32 R69, -RZ, R69.H1_H1 ;  /* 0x30000045ff457230 */ /* 0x000fe40000004100 */
[-C--:B------:R-:W-:Y:S01]  /*5180*/  FFMA.FTZ R78, R71, R75.reuse, R78 ;  /* 0x0000004b474e7223 */ /* 0x080fe2000001004e */
[----:B------:R-:W-:Y:S02]  /*5190*/  HADD2.F32 R74, -RZ, R151.H0_H0 ;  /* 0x20000097ff4a7230 */ /* 0x000fe40000004100 */
[----:B------:R-:W-:Y:S01]  /*51a0*/  FFMA.FTZ R79, R70, R75, -R79 ;  /* 0x0000004b464f7223 */ /* 0x000fe2000001084f */
[----:B------:R-:W-:Y:S01]  /*51b0*/  F2FP.F16.E4M3.UNPACK_B R70, R15.H1 ;  /* 0x0000000fff46723e */ /* 0x000fe200030006ff */
[-C--:B------:R-:W-:Y:S01]  /*51c0*/  FMUL.FTZ R76, R69, R152.reuse ;  /* 0x00000098454c7220 */ /* 0x080fe20000410000 */
[----:B------:R-:W-:Y:S01]  /*51d0*/  FMUL.FTZ R152, R13, R152 ;  /* 0x000000980d987220 */ /* 0x000fe20000410000 */
[----:B------:R-:W-:-:S02]  /*51e0*/  F2FP.F16.E4M3.UNPACK_B R75, R12 ;  /* 0x0000000cff4b723e */ /* 0x000fc400020006ff */
[----:B------:R-:W-:Y:S01]  /*51f0*/  F2FP.SATFINITE.E4M3.F32.PACK_AB_MERGE_C R84, R78, R79, RZ ;  /* 0x0000004f4e54723e */ /* 0x000fe200048070ff */
[-C--:B------:R-:W-:Y:S01]  /*5200*/  FFMA.FTZ R13, R13, R74.reuse, -R76 ;  /* 0x0000004a0d0d7223 */ /* 0x080fe2000001084c */
[-C--:B------:R-:W-:Y:S01]  /*5210*/  F2FP.F16.E4M3.UNPACK_B R79, R77.reuse.H1 ;  /* 0x0000004dff4f723e */ /* 0x080fe200030006ff */
        /* <DEDUP_REMOVED lines=12> */
[----:B------:R-:W-:Y:S02]  /*52e0*/  HADD2.F32 R80, -RZ, R78.H1_H1 ;  /* 0x3000004eff507230 */ /* 0x000fe40000004100 */
[----:B------:R-:W-:Y:S01]  /*52f0*/  FFMA.FTZ R83, R71, R77, -R12 ;  /* 0x0000004d47537223 */ /* 0x000fe2000001080c */
[----:B------:R-:W-:Y:S01]  /*5300*/  HADD2.F32 R69, -RZ, R69.H0_H0 ;  /* 0x20000045ff457230 */ /* 0x000fe20000004100 */
[----:B------:R-:W-:Y:S01]  /*5310*/  F2FP.F16.E4M3.UNPACK_B R14, R14 ;  /* 0x0000000eff0e723e */ /* 0x000fe200020006ff */
[----:B------:R-:W-:Y:S02]  /*5320*/  HADD2.F32 R12, -RZ, R75.H1_H1 ;  /* 0x3000004bff0c7230 */ /* 0x000fe40000004100 */
[----:B------:R-:W-:Y:S01]  /*5330*/  FMUL.FTZ R82, R70, R80 ;  /* 0x0000005046527220 */ /* 0x000fe20000410000 */
[----:B------:R-:W-:-:S02]  /*5340*/  HADD2.F32 R76, -RZ, R76.H0_H0 ;  /* 0x2000004cff4c7230 */ /* 0x000fc40000004100 */
[C---:B------:R-:W-:Y:S01]  /*5350*/  FMUL.FTZ R71, R69.reuse, R80 ;  /* 0x0000005045477220 */ /* 0x040fe20000410000 */
[----:B------:R-:W-:Y:S01]  /*5360*/  FFMA.FTZ R80, R74, R77, R81 ;  /* 0x0000004d4a507223 */ /* 0x000fe20000010051 */
[-C--:B------:R-:W-:Y:S01]  /*5370*/  FFMA.FTZ R82, R69, R12.reuse, -R82 ;  /* 0x0000000c45527223 */ /* 0x080fe20000010852 */
[--C-:B------:R-:W-:Y:S02]  /*5380*/  HADD2.F32 R69, -RZ, R15.reuse.H0_H0 ;  /* 0x2000000fff457230 */ /* 0x100fe40000004100 */
[----:B------:R-:W-:Y:S01]  /*5390*/  FFMA.FTZ R81, R70, R12, R71 ;  /* 0x0000000c46517223 */ /* 0x000fe20000010047 */
[--C-:B------:R-:W-:Y:S01]  /*53a0*/  HADD2.F32 R12, -RZ, R14.reuse.H0_H0 ;  /* 0x2000000eff0c7230 */ /* 0x100fe20000004100 */
[----:B------:R-:W-:Y:S01]  /*53b0*/  F2FP.SATFINITE.E4M3.F32.PACK_AB_MERGE_C R11, R68, R11, R85 ;  /* 0x0000000b440b723e */ /* 0x000fe20004807055 */
[----:B------:R-:W-:Y:S01]  /*53c0*/  HADD2.F32 R15, -RZ, R15.H1_H1 ;  /* 0x3000000fff0f7230 */ /* 0x000fe20000004100 */
[----:B------:R-:W-:Y:S01]  /*53d0*/  F2FP.SATFINITE.E4M3.F32.PACK_AB_MERGE_C R80, R80, R83, RZ ;  /* 0x000000535050723e */ /* 0x000fe200048070ff */
[----:B------:R-:W-:Y:S01]  /*53e0*/  HADD2.F32 R70, -RZ, R79.H0_H0 ;  /* 0x2000004fff467230 */ /* 0x000fe20000004100 */
[----:B------:R-:W-:Y:S01]  /*53f0*/  F2FP.SATFINITE.E4M3.F32.PACK_AB_MERGE_C R81, R81, R82, RZ ;  /* 0x000000525151723e */ /* 0x000fe200048070ff */
[----:B------:R-:W-:-:S02]  /*5400*/  HADD2.F32 R14, -RZ, R14.H1_H1 ;  /* 0x3000000eff0e7230 */ /* 0x000fc40000004100 */
[----:B------:R-:W-:Y:S02]  /*5410*/  HADD2.F32 R71, -RZ, R78.H0_H0 ;  /* 0x2000004eff477230 */ /* 0x000fe40000004100 */
[-C--:B------:R-:W-:Y:S01]  /*5420*/  FMUL.FTZ R74, R15, R70.reuse ;  /* 0x000000460f4a7220 */ /* 0x080fe20000410000 */
[----:B------:R-:W-:Y:S02]  /*5430*/  HADD2.F32 R75, -RZ, R75.H0_H0 ;  /* 0x2000004bff4b7230 */ /* 0x000fe40000004100 */
[C---:B------:R-:W-:Y:S01]  /*5440*/  FMUL.FTZ R70, R69.reuse, R70 ;  /* 0x0000004645467220 */ /* 0x040fe20000410000 */
[-C--:B------:R-:W-:Y:S01]  /*5450*/  FMUL.FTZ R77, R14, R71.reuse ;  /* 0x000000470e4d7220 */ /* 0x080fe20000410000 */
[C---:B------:R-:W-:Y:S01]  /*5460*/  FMUL.FTZ R71, R12.reuse, R71 ;  /* 0x000000470c477220 */ /* 0x040fe20000410000 */
[-C--:B------:R-:W-:Y:S01]  /*5470*/  FFMA.FTZ R74, R69, R76.reuse, -R74 ;  /* 0x0000004c454a7223 */ /* 0x080fe2000001084a */
[----:B------:R-:W-:Y:S01]  /*5480*/  FFMA.FTZ R15, R15, R76, R70 ;  /* 0x0000004c0f0f7223 */ /* 0x000fe20000010046 */
[-C--:B------:R-:W-:Y:S01]  /*5490*/  FFMA.FTZ R77, R12, R75.reuse, -R77 ;  /* 0x0000004b0c4d7223 */ /* 0x080fe2000001084d */
[----:B------:R-:W-:Y:S01]  /*54a0*/  FFMA.FTZ R14, R14, R75, R71 ;  /* 0x0000004b0e0e7223 */ /* 0x000fe20000010047 */
[----:B------:R-:W-:Y:S01]  /*54b0*/  F2FP.SATFINITE.E4M3.F32.PACK_AB_MERGE_C R12, R152, R13, R84 ;  /* 0x0000000d980c723e */ /* 0x000fe20004807054 */
[----:B------:R-:W-:Y:S01]  /*54c0*/  IMAD.MOV.U32 R13, RZ, RZ, R11 ;  /* 0x000000ffff0d7224 */ /* 0x000fe200078e000b */
[----:B------:R-:W-:-:S02]  /*54d0*/  F2FP.SATFINITE.E4M3.F32.PACK_AB_MERGE_C R15, R15, R74, R80 ;  /* 0x0000004a0f0f723e */ /* 0x000fc40004807050 */
[----:B------:R-:W-:-:S07]  /*54e0*/  F2FP.SATFINITE.E4M3.F32.PACK_AB_MERGE_C R14, R14, R77, R81 ;  /* 0x0000004d0e0e723e */ /* 0x000fce0004807051 */
.L_x_6331:
[----:B------:R-:W-:Y:S05]  /*54f0*/  BSYNC B3 ;  /* 0x0000000000037941 */ /* 0x000fea0003800000 */
.L_x_6330:
[----:B---3--:R0:W-:Y:S02]  /*5500*/  ST.E.128 desc[UR50][R72.64], R12 ;  /* 0x0000000c48007985 */ /* 0x0081e4000c101d32 */
.L_x_6329:
[----:B------:R-:W-:Y:S05]  /*5510*/  BSYNC B2 ;  /* 0x0000000000027941 */ /* 0x000fea0003800000 */
.L_x_6328:
        /* <DEDUP_REMOVED lines=11> */
[----:B------:R-:W-:Y:S02]  /*55d0*/  LOP3.LUT R11, R65, 0xff, RZ, 0xc0, !PT ;  /* 0x000000ff410b7812 */ /* 0x000fe400078ec0ff */
[--C-:B------:R-:W-:Y:S02]  /*55e0*/  SHF.R.U32.HI R66, RZ, 0x18, R65.reuse ;  /* 0x00000018ff427819 */ /* 0x100fe40000011641 */
[----:B------:R-:W-:Y:S02]  /*55f0*/  SHF.R.U32.HI R73, RZ, 0x8, R65 ;  /* 0x00000008ff497819 */ /* 0x000fe40000011641 */
[----:B------:R-:W-:Y:S02]  /*5600*/  SHF.R.U32.HI R71, RZ, 0x8, R67 ;  /* 0x00000008ff477819 */ /* 0x000fe40000011643 */
[----:B------:R-:W-:Y:S02]  /*5610*/  SHF.R.U32.HI R74, RZ, 0x10, R65 ;  /* 0x00000010ff4a7819 */ /* 0x000fe40000011641 */
[----:B------:R-:W-:-:S02]  /*5620*/  LOP3.LUT R64, R67, 0xff, RZ, 0xc0, !PT ;  /* 0x000000ff43407812 */ /* 0x000fc400078ec0ff */
[----:B------:R-:W-:Y:S02]  /*5630*/  SHF.R.U32.HI R65, RZ, 0x18, R67 ;  /* 0x00000018ff417819 */ /* 0x000fe40000011643 */
[----:B------:R-:W-:Y:S02]  /*5640*/  PRMT R66, R66, 0x654, R11 ;  /* 0x0000065442427816 */ /* 0x000fe4000000000b */
[----:B------:R-:W-:Y:S01]  /*5650*/  SHF.R.U32.HI R72, RZ, 0x10, R67 ;  /* 0x00000010ff487819 */ /* 0x000fe20000011643 */
[----:B------:R-:W-:Y:S01]  /*5660*/  IMAD.SHL.U32 R67, R71, 0x100, RZ ;  /* 0x0000010047437824 */ /* 0x000fe200078e00ff */
[----:B------:R-:W-:Y:S02]  /*5670*/  SHF.L.U32 R11, R73, 0x8, RZ ;  /* 0x00000008490b7819 */ /* 0x000fe400000006ff */
[----:B------:R-:W-:Y:S01]  /*5680*/  PRMT R70, R65, 0x654, R64 ;  /* 0x0000065441467816 */ /* 0x000fe20000000040 */
[----:B---3--:R-:W-:Y:S01]  /*5690*/  IMAD.MOV.U32 R64, RZ, RZ, R12 ;  /* 0x000000ffff407224 */ /* 0x008fe200078e000c */
        /* <DEDUP_REMOVED lines=94> */
.L_x_6335:
[----:B------:R-:W-:Y:S05]  /*5c80*/  BSYNC B3 ;  /* 0x0000000000037941 */ /* 0x000fea0003800000 */
.L_x_6334:
[----:B---3--:R0:W-:Y:S02]  /*5c90*/  ST.E.128 desc[UR50][R68.64], R12 ;  /* 0x0000000c44007985 */ /* 0x0081e4000c101d32 */
.L_x_6333:
[----:B------:R-:W-:Y:S05]  /*5ca0*/  BSYNC B2 ;  /* 0x0000000000027941 */ /* 0x000fea0003800000 */
.L_x_6332:
        /* <DEDUP_REMOVED lines=23> */
[----:B---3--:R-:W-:Y:S02]  /*5e20*/  MOV R60, R12 ;  /* 0x0000000c003c7202 */ /* 0x008fe40000000f00 */
        /* <DEDUP_REMOVED lines=93> */
.L_x_6337:
[----:B------:R-:W-:Y:S05]  /*6400*/  BSYNC B2 ;  /* 0x0000000000027941 */ /* 0x000fea0003800000 */
.L_x_6336:
[----:B---3--:R0:W-:Y:S02]  /*6410*/  ST.E.128 desc[UR50][R64.64], R12 ;  /* 0x0000000c40007985 */ /* 0x0081e4000c101d32 */
.L_x_6315:
[----:B------:R-:W-:Y:S05]  /*6420*/  BSYNC B1 ;  /* 0x0000000000017941 */ /* 0x000fea0003800000 */
.L_x_6314:
[----:B------:R-:W-:-:S03]  /*6430*/  UMOV UR4, 0xffffffff ;  /* 0xffffffff00047882 */ /* 0x000fc60000000000 */
[----:B------:R-:W-:Y:S05]  /*6440*/  BRA.DIV UR4, `(.L_x_6338) ;  /* 0x000002a604287947 */ /* 0x000fea000b800000 */
[----:B------:R0:W0:Y:S04]  /*6450*/  SHFL.IDX PT, R63, R118, 0x1, 0x1e1f ;  /* 0x003e1f00763f7f89 */ /* 0x00002800000e0000 */
[----:B--2---:R-:W2:Y:S02]  /*6460*/  SHFL.IDX PT, R119, R119, 0x1, 0x1e1f ;  /* 0x003e1f0077777f89 */ /* 0x004ea400000e0000 */
.L_x_6659:
[----:B------:R-:W-:Y:S05]  /*6470*/  @P4 BRA `(.L_x_6339) ;  /* 0x0000009c006c4947 */ /* 0x000fea0003800000 */
[----:B------:R-:W-:Y:S01]  /*6480*/  ISETP.NE.AND P3, PT, R28, RZ, PT ;  /* 0x000000ff1c00720c */ /* 0x000fe20003f65270 */
[----:B------:R-:W-:-:S12]  /*6490*/  BSSY B1, `(.L_x_6340) ;  /* 0x0000075000017945 */ /* 0x000fd80003800000 */
[----:B------:R-:W-:Y:S05]  /*64a0*/  @!P3 BRA `(.L_x_6341) ;  /* 0x0000000400ccb947 */ /* 0x000fea0003800000 */
[----:B0-----:R0:W0:Y:S01]  /*64b0*/  LDS.128 R12, [R88+0x26200] ;  /* 0x02620000580c7984 */ /* 0x0010220000000c00 */
[----:B--2---:R-:W-:Y:S01]  /*64c0*/  IADD3 R60, P3, R16, R119, RZ ;  /* 0x00000077103c7210 */ /* 0x004fe20007f7e0ff */
[----:B------:R-:W-:Y:S04]  /*64d0*/  BSSY B2, `(.L_x_6342) ;  /* 0x000006f000027945 */ /* 0x000fe80003800000 */
[----:B------:R-:W-:Y:S01]  /*64e0*/  IMAD.X R61, R63, 0x1, R17, P3 ;  /* 0x000000013f3d7824 */ /* 0x000fe200018e0611 */
[----:B------:R-:W-:-:S13]  /*64f0*/  ISETP.GE.AND P3, PT, R226, R115, PT ;  /* 0x00000073e200720c */ /* 0x000fda0003f66270 */
[----:B------:R-:W-:Y:S05]  /*6500*/  @P3 BRA `(.L_x_6343) ;  /* 0x0000000400ac3947 */ /* 0x000fea0003800000 */
        /* <DEDUP_REMOVED lines=9> */
[----:B------:R-:W-:Y:S02]  /*65a0*/  PRMT R11, R66, 0x654, R11 ;  /* 0x00000654420b7816 */ /* 0x000fe4000000000b */
[----:B------:R-:W-:Y:S01]  /*65b0*/  PRMT R57, R57, 0x654, R56 ;  /* 0x0000065439397816 */ /* 0x000fe20000000038 */
[----:B0-----:R-:W-:Y:S01]  /*65c0*/  IMAD.MOV.U32 R56, RZ, RZ, R12 ;  /* 0x000000ffff387224 */ /* 0x001fe200078e000c */
[----:B------:R-:W-:Y:S02]  /*65d0*/  SHF.R.U32.HI R65, RZ, 0x10, R59 ;  /* 0x00000010ff417819 */ /* 0x000fe4000001163b */
[----:B------:R-:W-:Y:S01]  /*65e0*/  LOP3.LUT R12, R57, 0xff00, R62, 0xf8, !PT ;  /* 0x0000ff00390c7812 */ /* 0x000fe200078ef83e */
[----:B------:R-:W-:Y:S01]  /*65f0*/  IMAD.U32 R57, R64, 0x10000, RZ ;  /* 0x0001000040397824 */ /* 0x000fe200078e00ff */
[----:B------:R-:W-:Y:S02]  /*6600*/  LOP3.LUT R58, R11, 0xff00, R58, 0xf8, !PT ;  /* 0x0000ff000b3a7812 */ /* 0x000fe400078ef83a */
[----:B------:R-:W-:-:S02]  /*6610*/  SHF.L.U32 R65, R65, 0x10, RZ ;  /* 0x0000001041417819 */ /* 0x000fc400000006ff */
[-C--:B------:R-:W-:Y:S02]  /*6620*/  F2FP.F16.E4M3.UNPACK_B R11, R13.reuse ;  /* 0x0000000dff0b723e */ /* 0x080fe400020006ff */
[-C--:B------:R-:W-:Y:S02]  /*6630*/  F2FP.F16.E4M3.UNPACK_B R59, R142.reuse.H1 ;  /* 0x0000008eff3b723e */ /* 0x080fe400030006ff */
[----:B------:R-:W-:Y:S02]  /*6640*/  F2FP.F16.E4M3.UNPACK_B R13, R13.H1 ;  /* 0x0000000dff0d723e */ /* 0x000fe400030006ff */
[----:B------:R-:W-:Y:S01]  /*6650*/  LOP3.LUT R62, R58, 0xff0000, R57, 0xf8, !PT ;  /* 0x00ff00003a3e7812 */ /* 0x000fe200078ef839 */
[----:B------:R-:W-:Y:S01]  /*6660*/  HADD2.F32 R64, -RZ, R59.H0_H0 ;  /* 0x2000003bff407230 */ /* 0x000fe20000004100 */
[----:B------:R-:W-:Y:S01]  /*6670*/  LOP3.LUT R65, R12, 0xff0000, R65, 0xf8, !PT ;  /* 0x00ff00000c417812 */ /* 0x000fe200078ef841 */
[--C-:B------:R-:W-:Y:S01]  /*6680*/  HADD2.F32 R12, -RZ, R11.reuse.H1_H1 ;  /* 0x3000000bff0c7230 */ /* 0x100fe20000004100 */
        /* <DEDUP_REMOVED lines=12> */
[-C--:B------:R-:W-:Y:S01]  /*6750*/  FFMA.FTZ R11, R11, R59.reuse, -R68 ;  /* 0x0000003b0b0b7223 */ /* 0x080fe20000010844 */
[----:B------:R-:W-:Y:S01]  /*6760*/  FFMA.FTZ R12, R12, R59, R67 ;  /* 0x0000003b0c0c7223 */ /* 0x000fe20000010043 */
[----:B------:R-:W-:Y:S01]  /*6770*/  FMUL.FTZ R66, R13, R66 ;  /* 0x000000420d427220 */ /* 0x000fe20000410000 */
[----:B------:R-:W-:-:S02]  /*6780*/  HADD2.F32 R59, -RZ, R147.H1_H1 ;  /* 0x30000093ff3b7230 */ /* 0x000fc40000004100 */
[----:B------:R-:W-:Y:S01]  /*6790*/  FFMA.FTZ R68, R13, R58, -R64 ;  /* 0x0000003a0d447223 */ /* 0x000fe20000010840 */
[----:B------:R-:W-:Y:S01]  /*67a0*/  F2FP.F16.E4M3.UNPACK_B R13, R56.H1 ;  /* 0x00000038ff0d723e */ /* 0x000fe200030006ff */
[----:B------:R-:W-:Y:S01]  /*67b0*/  FFMA.FTZ R71, R57, R58, R66 ;  /* 0x0000003a39477223 */ /* 0x000fe20000010042 */
[--C-:B------:R-:W-:Y:S01]  /*67c0*/  HADD2.F32 R64, -RZ, R142.reuse.H1_H1 ;  /* 0x3000008eff407230 */ /* 0x100fe20000004100 */
[----:B------:R-:W-:Y:S01]  /*67d0*/  F2FP.F16.E4M3.UNPACK_B R56, R56 ;  /* 0x00000038ff38723e */ /* 0x000fe200020006ff */
[----:B------:R-:W-:Y:S02]  /*67e0*/  HADD2.F32 R142, -RZ, R142.H0_H0 ;  /* 0x2000008eff8e7230 */ /* 0x000fe40000004100 */
[--C-:B------:R-:W-:Y:S01]  /*67f0*/  HADD2.F32 R58, -RZ, R13.reuse.H1_H1 ;  /* 0x3000000dff3a7230 */ /* 0x100fe20000004100 */
[----:B------:R-:W-:Y:S01]  /*6800*/  F2FP.SATFINITE.E4M3.F32.PACK_AB_MERGE_C R74, R71, R68, RZ ;  /* 0x00000044474a723e */ /* 0x000fe200048070ff */
[----:B------:R-:W-:Y:S02]  /*6810*/  HADD2.F32 R57, -RZ, R13.H0_H0 ;  /* 0x2000000dff397230 */ /* 0x000fe40000004100 */
[----:B------:R-:W-:-:S02]  /*6820*/  HADD2.F32 R13, -RZ, R56.H0_H0 ;  /* 0x20000038ff0d7230 */ /* 0x000fc40000004100 */
[CC--:B------:R-:W-:Y:S01]  /*6830*/  FMUL.FTZ R66, R58.reuse, R64.reuse ;  /* 0x000000403a427220 */ /* 0x0c0fe20000410000 */
[----:B------:R-:W-:Y:S02]  /*6840*/  HADD2.F32 R56, -RZ, R56.H1_H1 ;  /* 0x30000038ff387230 */ /* 0x000fe40000004100 */
[C---:B------:R-:W-:Y:S01]  /*6850*/  FMUL.FTZ R69, R57.reuse, R64 ;  /* 0x0000004039457220 */ /* 0x040fe20000410000 */
[----:B------:R-:W-:Y:S02]  /*6860*/  HADD2.F32 R147, -RZ, R147.H0_H0 ;  /* 0x20000093ff937230 */ /* 0x000fe40000004100 */
[-C--:B------:R-:W-:Y:S01]  /*6870*/  FFMA.FTZ R66, R57, R59.reuse, -R66 ;  /* 0x0000003b39427223 */ /* 0x080fe20000010842 */
[CC--:B------:R-:W-:Y:S01]  /*6880*/  FMUL.FTZ R67, R13.reuse, R142.reuse ;  /* 0x0000008e0d437220 */ /* 0x0c0fe20000410000 */
[----:B------:R-:W-:Y:S01]  /*6890*/  FFMA.FTZ R59, R58, R59, R69 ;  /* 0x0000003b3a3b7223 */ /* 0x000fe20000010045 */
[C---:B------:R-:W-:Y:S02]  /*68a0*/  FMUL.FTZ R64, R56.reuse, R142 ;  /* 0x0000008e38407220 */ /* 0x040fe40000410000 */
[----:B------:R-:W-:Y:S01]  /*68b0*/  FFMA.FTZ R70, R56, R147, R67 ;  /* 0x0000009338467223 */ /* 0x000fe20000010043 */
[----:B------:R-:W-:Y:S01]  /*68c0*/  F2FP.F16.E4M3.UNPACK_B R56, R15.H1 ;  /* 0x0000000fff38723e */ /* 0x000fe200030006ff */
[----:B------:R-:W-:Y:S01]  /*68d0*/  FFMA.FTZ R69, R13, R147, -R64 ;  /* 0x000000930d457223 */ /* 0x000fe20000010840 */
        /* <DEDUP_REMOVED lines=46> */
.L_x_6343:
[----:B------:R-:W-:Y:S05]  /*6bc0*/  BSYNC B2 ;  /* 0x0000000000027941 */ /* 0x000fea0003800000 */
.L_x_6342:
[----:B0-----:R0:W-:Y:S02]  /*6bd0*/  ST.E.128 desc[UR50][R60.64], R12 ;  /* 0x0000000c3c007985 */ /* 0x0011e4000c101d32 */
.L_x_6341:
[----:B------:R-:W-:Y:S05]  /*6be0*/  BSYNC B1 ;  /* 0x0000000000017941 */ /* 0x000fea0003800000 */
.L_x_6340:
[----:B------:R-:W-:Y:S01]  /*6bf0*/  ISETP.NE.AND P3, PT, R29, RZ, PT ;  /* 0x000000ff1d00720c */ /* 0x000fe20003f65270 */
[----:B------:R-:W-:-:S12]  /*6c00*/  BSSY B1, `(.L_x_6344) ;  /* 0x0000076000017945 */ /* 0x000fd80003800000 */
[----:B------:R-:W-:Y:S05]  /*6c10*/  @!P3 BRA `(.L_x_6345) ;  /* 0x0000000400d0b947 */ /* 0x000fea0003800000 */
[----:B------:R-:W5:Y:S01]  /*6c20*/  LDL R11, [R1+0x1c] ;  /* 0x00001c00010b7983 */ /* 0x000f620000100800 */
[----:B0-----:R-:W-:Y:S01]  /*6c30*/  IMAD.SHL.U32 R12, R228, 0x10, RZ ;  /* 0x00000010e40c7824 */ /* 0x001fe200078e00ff */
[----:B------:R-:W-:Y:S04]  /*6c40*/  BSSY B2, `(.L_x_6346) ;  /* 0x0000070000027945 */ /* 0x000fe80003800000 */
[----:B--2---:R-:W-:-:S04]  /*6c50*/  IADD3 R56, P3, R12, R119, RZ ;  /* 0x000000770c387210 */ /* 0x004fc80007f7e0ff */
[----:B------:R-:W-:Y:S02]  /*6c60*/  LEA.HI.X.SX32 R57, R12, R63, 0x1, P3 ;  /* 0x0000003f0c397211 */ /* 0x000fe400018f0eff */
        /* <DEDUP_REMOVED lines=58> */
[-C--:B------:R-:W-:Y:S01]  /*7010*/  F2FP.F16.E4M3.UNPACK_B R54, R58.reuse.H1 ;  /* 0x0000003aff36723e */ /* 0x080fe200030006ff */
[-C--:B------:R-:W-:Y:S01]  /*7020*/  FMUL.FTZ R60, R12, R139.reuse ;  /* 0x0000008b0c3c7220 */ /* 0x080fe20000410000 */
[C---:B------:R-:W-:Y:S01]  /*7030*/  FMUL.FTZ R139, R13.reuse, R139 ;  /* 0x0000008b0d8b7220 */ /* 0x040fe20000410000 */
[----:B------:R-:W-:Y:S02]  /*7040*/  F2FP.F16.E4M3.UNPACK_B R58, R58 ;  /* 0x0000003aff3a723e */ /* 0x000fe400020006ff */
[-C--:B------:R-:W-:Y:S01]  /*7050*/  FFMA.FTZ R64, R13, R138.reuse, -R60 ;  /* 0x0000008a0d407223 */ /* 0x080fe2000001083c */
[----:B------:R-:W-:Y:S01]  /*7060*/  F2FP.SATFINITE.E4M3.F32.PACK_AB_MERGE_C R69, R62, R59, RZ ;  /* 0x0000003b3e45723e */ /* 0x000fe200048070ff */
[----:B------:R-:W-:Y:S01]  /*7070*/  FFMA.FTZ R139, R12, R138, R139 ;  /* 0x0000008a0c8b7223 */ /* 0x000fe2000001008b */
[----:B------:R-:W-:Y:S01]  /*7080*/  F2FP.F16.E4M3.UNPACK_B R13, R15.H1 ;  /* 0x0000000fff0d723e */ /* 0x000fe200030006ff */
[--C-:B------:R-:W-:Y:S01]  /*7090*/  HADD2.F32 R55, -RZ, R54.reuse.H1_H1 ;  /* 0x30000036ff377230 */ /* 0x100fe20000004100 */
[-C--:B------:R-:W-:Y:S01]  /*70a0*/  F2FP.F16.E4M3.UNPACK_B R59, R61.reuse.H1 ;  /* 0x0000003dff3b723e */ /* 0x080fe200030006ff */
[----:B------:R-:W-:Y:S01]  /*70b0*/  HADD2.F32 R54, -RZ, R54.H0_H0 ;  /* 0x20000036ff367230 */ /* 0x000fe20000004100 */
[-C--:B------:R-:W-:Y:S01]  /*70c0*/  F2FP.F16.E4M3.UNPACK_B R12, R14.reuse.H1 ;  /* 0x0000000eff0c723e */ /* 0x080fe200030006ff */
        /* <DEDUP_REMOVED lines=21> */
[----:B------:R-:W-:Y:S01]  /*7220*/  F2FP.SATFINITE.E4M3.F32.PACK_AB_MERGE_C R62, R67, R62, RZ ;  /* 0x0000003e433e723e */ /* 0x000fe200048070ff */
[----:B------:R-:W-:Y:S02]  /*7230*/  HADD2.F32 R15, -RZ, R15.H1_H1 ;  /* 0x3000000fff0f7230 */ /* 0x000fe40000004100 */
[----:B------:R-:W-:Y:S01]  /*7240*/  HADD2.F32 R52, -RZ, R59.H0_H0 ;  /* 0x2000003bff347230 */ /* 0x000fe20000004100 */
[----:B------:R-:W-:Y:S01]  /*7250*/  F2FP.SATFINITE.E4M3.F32.PACK_AB_MERGE_C R60, R60, R65, RZ ;  /* 0x000000413c3c723e */ /* 0x000fe200048070ff */
[----:B------:R-:W-:-:S02]  /*7260*/  HADD2.F32 R14, -RZ, R14.H1_H1 ;  /* 0x3000000eff0e7230 */ /* 0x000fc40000004100 */
[----:B------:R-:W-:Y:S02]  /*7270*/  HADD2.F32 R53, -RZ, R58.H0_H0 ;  /* 0x2000003aff357230 */ /* 0x000fe40000004100 */
[-C--:B------:R-:W-:Y:S01]  /*7280*/  FMUL.FTZ R58, R15, R52.reuse ;  /* 0x000000340f3a7220 */ /* 0x080fe20000410000 */
[C---:B------:R-:W-:Y:S01]  /*7290*/  FMUL.FTZ R52, R13.reuse, R52 ;  /* 0x000000340d347220 */ /* 0x040fe20000410000 */
        /* <DEDUP_REMOVED lines=10> */
.L_x_6347:
[----:B------:R-:W-:Y:S05]  /*7340*/  BSYNC B2 ;  /* 0x0000000000027941 */ /* 0x000fea0003800000 */
.L_x_6346:
[----:B------:R0:W-:Y:S02]  /*7350*/  ST.E.128 desc[UR50][R56.64], R12 ;  /* 0x0000000c38007985 */ /* 0x0001e4000c101d32 */
.L_x_6345:
[----:B------:R-:W-:Y:S05]  /*7360*/  BSYNC B1 ;  /* 0x0000000000017941 */ /* 0x000fea0003800000 */
.L_x_6344:
        /* <DEDUP_REMOVED lines=11> */
[----:B------:R-:W-:Y:S02]  /*7420*/  SHF.R.U32.HI R54, RZ, 0x8, R51 ;  /* 0x00000008ff367819 */ /* 0x000fe40000011633 */
[----:B------:R-:W-:Y:S02]  /*7430*/  SHF.R.U32.HI R58, RZ, 0x8, R49 ;  /* 0x00000008ff3a7819 */ /* 0x000fe40000011631 */
[----:B------:R-:W-:Y:S02]  /*7440*/  SHF.R.U32.HI R57, RZ, 0x18, R51 ;  /* 0x00000018ff397819 */ /* 0x000fe40000011633 */
[----:B------:R-:W-:Y:S02]  /*7450*/  LOP3.LUT R50, R51, 0xff, RZ, 0xc0, !PT ;  /* 0x000000ff33327812 */ /* 0x000fe400078ec0ff */
[----:B------:R-:W-:Y:S02]  /*7460*/  SHF.R.U32.HI R60, RZ, 0x18, R49 ;  /* 0x00000018ff3c7819 */ /* 0x000fe40000011631 */
[----:B------:R-:W-:-:S02]  /*7470*/  LOP3.LUT R11, R49, 0xff, RZ, 0xc0, !PT ;  /* 0x000000ff310b7812 */ /* 0x000fc400078ec0ff */
[----:B------:R-:W-:Y:S01]  /*7480*/  SHF.R.U32.HI R56, RZ, 0x10, R49 ;  /* 0x00000010ff387819 */ /* 0x000fe20000011631 */
[----:B------:R-:W-:Y:S01]  /*7490*/  IMAD.MOV.U32 R49, RZ, RZ, R15 ;  /* 0x000000ffff317224 */ /* 0x000fe200078e000f */
[----:B------:R-:W-:Y:S01]  /*74a0*/  SHF.R.U32.HI R55, RZ, 0x10, R51 ;  /* 0x00000010ff377819 */ /* 0x000fe20000011633 */
[----:B------:R-:W-:Y:S01]  /*74b0*/  IMAD.SHL.U32 R15, R54, 0x100, RZ ;  /* 0x00000100360f7824 */ /* 0x000fe200078e00ff */
[----:B------:R-:W-:Y:S01]  /*74c0*/  MOV R48, R14 ;  /* 0x0000000e00307202 */ /* 0x000fe20000000f00 */
[----:B------:R-:W-:Y:S01]  /*74d0*/  IMAD.SHL.U32 R14, R58, 0x100, RZ ;  /* 0x000001003a0e7824 */ /* 0x000fe200078e00ff */
[----:B------:R-:W-:Y:S01]  /*74e0*/  PRMT R50, R57, 0x654, R50 ;  /* 0x0000065439327816 */ /* 0x000fe20000000032 */
[----:B------:R-:W-:Y:S01]  /*74f0*/  IMAD.U32 R55, R55, 0x10000, RZ ;  /* 0x0001000037377824 */ /* 0x000fe200078e00ff */
[----:B------:R-:W-:Y:S02]  /*7500*/  PRMT R11, R60, 0x654, R11 ;  /* 0x000006543c0b7816 */ /* 0x000fe4000000000b */
        /* <DEDUP_REMOVED lines=94> */
.L_x_6351:
[----:B------:R-:W-:Y:S05]  /*7af0*/  BSYNC B2 ;  /* 0x0000000000027941 */ /* 0x000fea0003800000 */
.L_x_6350:
[----:B------:R0:W-:Y:S02]  /*7b00*/  ST.E.128 desc[UR50][R52.64], R12 ;  /* 0x0000000c34007985 */ /* 0x0001e4000c101d32 */
.L_x_6349:
[----:B------:R-:W-:Y:S05]  /*7b10*/  BSYNC B1 ;  /* 0x0000000000017941 */ /* 0x000fea0003800000 */
.L_x_6348:
[----:B------:R-:W-:Y:S01]  /*7b20*/  ISETP.NE.AND P3, PT, R31, RZ, PT ;  /* 0x000000ff1f00720c */ /* 0x000fe20003f65270 */
[----:B------:R-:W-:-:S12]  /*7b30*/  BSSY B1, `(.L_x_6352) ;  /* 0x0000079000017945 */ /* 0x000fd80003800000 */
[----:B------:R-:W-:Y:S05]  /*7b40*/  @!P3 BRA `(.L_x_6353) ;  /* 0x0000000400dcb947 */ /* 0x000fea0003800000 */
[----:B0-----:R-:W5:Y:S04]  /*7b50*/  LDL R12, [R1+0x10] ;  /* 0x00001000010c7983 */ /* 0x001f680000100800 */
[----:B------:R-:W3:Y:S01]  /*7b60*/  LDL R11, [R1+0x28] ;  /* 0x00002800010b7983 */ /* 0x000ee20000100800 */
[----:B--2---:R-:W-:Y:S01]  /*7b70*/  IADD3 R48, P3, R221, R119, RZ ;  /* 0x00000077dd307210 */ /* 0x004fe20007f7e0ff */
[----:B------:R-:W-:Y:S04]  /*7b80*/  BSSY B2, `(.L_x_6354) ;  /* 0x0000072000027945 */ /* 0x000fe80003800000 */
[----:B-----5:R-:W-:-:S02]  /*7b90*/  IMAD.X R49, R63, 0x1, R12, P3 ;  /* 0x000000013f317824 */ /* 0x020fc400018e060c */
[----:B------:R0:W2:Y:S01]  /*7ba0*/  LDS.128 R12, [R89+0x28a00] ;  /* 0x028a0000590c7984 */ /* 0x0000a20000000c00 */
[----:B---3--:R-:W-:-:S13]  /*7bb0*/  ISETP.GE.AND P3, PT, R11, R115, PT ;  /* 0x000000730b00720c */ /* 0x008fda0003f66270 */
[----:B0-----:R-:W-:Y:S05]  /*7bc0*/  @P3 BRA `(.L_x_6355) ;  /* 0x0000000400b43947 */ /* 0x001fea0003800000 */
[--C-:B------:R-:W-:Y:S02]  /*7bd0*/  SHF.R.U32.HI R52, RZ, 0x10, R47.reuse ;  /* 0x00000010ff347819 */ /* 0x100fe4000001162f */
[--C-:B------:R-:W-:Y:S02]  /*7be0*/  SHF.R.U32.HI R50, RZ, 0x8, R47.reuse ;  /* 0x00000008ff327819 */ /* 0x100fe4000001162f */
[----:B------:R-:W-:Y:S02]  /*7bf0*/  LOP3.LUT R46, R47, 0xff, RZ, 0xc0, !PT ;  /* 0x000000ff2f2e7812 */ /* 0x000fe400078ec0ff */
[----:B------:R-:W-:Y:S02]  /*7c00*/  SHF.R.U32.HI R47, RZ, 0x18, R47 ;  /* 0x00000018ff2f7819 */ /* 0x000fe4000001162f */
[----:B------:R-:W-:Y:S02]  /*7c10*/  SHF.R.U32.HI R51, RZ, 0x8, R45 ;  /* 0x00000008ff337819 */ /* 0x000fe4000001162d */
[----:B------:R-:W-:-:S02]  /*7c20*/  LOP3.LUT R11, R45, 0xff, RZ, 0xc0, !PT ;  /* 0x000000ff2d0b7812 */ /* 0x000fc400078ec0ff */
[----:B------:R-:W-:Y:S02]  /*7c30*/  SHF.R.U32.HI R54, RZ, 0x18, R45 ;  /* 0x00000018ff367819 */ /* 0x000fe4000001162d */
[----:B--2---:R-:W-:Y:S02]  /*7c40*/  MOV R44, R14 ;  /* 0x0000000e002c7202 */ /* 0x004fe40000000f00 */
[----:B------:R-:W-:Y:S01]  /*7c50*/  PRMT R47, R47, 0x654, R46 ;  /* 0x000006542f2f7816 */ /* 0x000fe2000000002e */
[----:B------:R-:W-:Y:S01]  /*7c60*/  IMAD.SHL.U32 R46, R50, 0x100, RZ ;  /* 0x00000100322e7824 */ /* 0x000fe200078e00ff */
[----:B------:R-:W-:Y:S01]  /*7c70*/  PRMT R14, R54, 0x654, R11 ;  /* 0x00000654360e7816 */ /* 0x000fe2000000000b */
[----:B------:R-:W-:Y:S01]  /*7c80*/  IMAD.SHL.U32 R11, R51, 0x100, RZ ;  /* 0x00000100330b7824 */ /* 0x000fe200078e00ff */
        /* <DEDUP_REMOVED lines=97> */
.L_x_6355:
[----:B------:R-:W-:Y:S05]  /*82a0*/  BSYNC B2 ;  /* 0x0000000000027941 */ /* 0x000fea0003800000 */
.L_x_6354:
[----:B--2---:R0:W-:Y:S02]  /*82b0*/  ST.E.128 desc[UR50][R48.64], R12 ;  /* 0x0000000c30007985 */ /* 0x0041e4000c101d32 */
.L_x_6353:
[----:B------:R-:W-:Y:S05]  /*82c0*/  BSYNC B1 ;  /* 0x0000000000017941 */ /* 0x000fea0003800000 */
.L_x_6352:
        /* <DEDUP_REMOVED lines=11> */
[----:B------:R-:W-:Y:S02]  /*8380*/  SHF.R.U32.HI R46, RZ, 0x8, R43 ;  /* 0x00000008ff2e7819 */ /* 0x000fe4000001162b */
[----:B------:R-:W-:Y:S02]  /*8390*/  SHF.R.U32.HI R50, RZ, 0x8, R41 ;  /* 0x00000008ff327819 */ /* 0x000fe40000011629 */
[----:B------:R-:W-:Y:S02]  /*83a0*/  SHF.R.U32.HI R49, RZ, 0x18, R43 ;  /* 0x00000018ff317819 */ /* 0x000fe4000001162b */
[----:B------:R-:W-:Y:S02]  /*83b0*/  LOP3.LUT R42, R43, 0xff, RZ, 0xc0, !PT ;  /* 0x000000ff2b2a7812 */ /* 0x000fe400078ec0ff */
[----:B------:R-:W-:Y:S02]  /*83c0*/  SHF.R.U32.HI R52, RZ, 0x18, R41 ;  /* 0x00000018ff347819 */ /* 0x000fe40000011629 */
[----:B------:R-:W-:-:S02]  /*83d0*/  LOP3.LUT R11, R41, 0xff, RZ, 0xc0, !PT ;  /* 0x000000ff290b7812 */ /* 0x000fc400078ec0ff */
[----:B------:R-:W-:Y:S01]  /*83e0*/  SHF.R.U32.HI R48, RZ, 0x10, R41 ;  /* 0x00000010ff307819 */ /* 0x000fe20000011629 */
[----:B--2---:R-:W-:Y:S01]  /*83f0*/  IMAD.MOV.U32 R41, RZ, RZ, R15 ;  /* 0x000000ffff297224 */ /* 0x004fe200078e000f */
        /* <DEDUP_REMOVED lines=101> */
.L_x_6359:
[----:B------:R-:W-:Y:S05]  /*8a50*/  BSYNC B2 ;  /* 0x0000000000027941 */ /* 0x000fea0003800000 */
.L_x_6358:
[----:B--2---:R0:W-:Y:S02]  /*8a60*/  ST.E.128 desc[UR50][R44.64], R12 ;  /* 0x0000000c2c007985 */ /* 0x0041e4000c101d32 */
.L_x_6357:
[----:B------:R-:W-:Y:S05]  /*8a70*/  BSYNC B1 ;  /* 0x0000000000017941 */ /* 0x000fea0003800000 */
.L_x_6356:
[----:B------:R-:W-:-:S13]  /*8a80*/  ISETP.NE.AND P3, PT, R33, RZ, PT ;  /* 0x000000ff2100720c */ /* 0x000fda0003f65270 */
        /* <DEDUP_REMOVED lines=10> */
[--C-:B------:R-:W-:Y:S02]  /*8b30*/  SHF.R.U32.HI R43, RZ, 0x8, R37.reuse ;  /* 0x00000008ff2b7819 */ /* 0x100fe40000011625 */
[----:B------:R-:W-:Y:S01]  /*8b40*/  LOP3.LUT R11, R37, 0xff, RZ, 0xc0, !PT ;  /* 0x000000ff250b7812 */ /* 0x000fe200078ec0ff */
[----:B------:R-:W-:Y:S01]  /*8b50*/  IMAD.SHL.U32 R38, R38, 0x100, RZ ;  /* 0x0000010026267824 */ /* 0x000fe200078e00ff */
[----:B------:R-:W-:Y:S02]  /*8b60*/  SHF.R.U32.HI R44, RZ, 0x18, R37 ;  /* 0x00000018ff2c7819 */ /* 0x000fe40000011625 */
[----:B--2---:R-:W-:Y:S02]  /*8b70*/  MOV R36, R14 ;  /* 0x0000000e00247202 */ /* 0x004fe40000000f00 */
[----:B------:R-:W-:-:S02]  /*8b80*/  SHF.R.U32.HI R42, RZ, 0x10, R39 ;  /* 0x00000010ff2a7819 */ /* 0x000fc40000011627 */
[----:B------:R-:W-:Y:S01]  /*8b90*/  PRMT R14, R44, 0x654, R11 ;  /* 0x000006542c0e7816 */ /* 0x000fe2000000000b */
[----:B------:R-:W-:Y:S01]  /*8ba0*/  IMAD.SHL.U32 R11, R43, 0x100, RZ ;  /* 0x000001002b0b7824 */ /* 0x000fe200078e00ff */
[----:B------:R-:W-:Y:S02]  /*8bb0*/  LOP3.LUT R39, R39, 0xff0000ff, RZ, 0xc0, !PT ;  /* 0xff0000ff27277812 */ /* 0x000fe400078ec0ff */
        /* <DEDUP_REMOVED lines=97> */
.L_x_6361:
[----:B------:R-:W-:Y:S05]  /*91d0*/  BSYNC B1 ;  /* 0x0000000000017941 */ /* 0x000fea0003800000 */
.L_x_6360:
[----:B--2---:R0:W-:Y:S01]  /*91e0*/  ST.E.128 desc[UR50][R40.64], R12 ;  /* 0x0000000c28007985 */ /* 0x0041e2000c101d32 */
[----:B------:R-:W-:Y:S05]  /*91f0*/  BRA `(.L_x_6339) ;  /* 0x00000070000c7947 */ /* 0x000fea0003800000 */
.L_x_6305:
        /* <DEDUP_REMOVED lines=59> */
.L_x_6363:
[----:B------:R-:W-:Y:S05]  /*95b0*/  BSYNC B1 ;  /* 0x0000000000017941 */ /* 0x000fea0003800000 */
.L_x_6362:
        /* <DEDUP_REMOVED lines=42> */
.L_x_6365:
[----:B------:R-:W-:Y:S05]  /*9860*/  BSYNC B1 ;  /* 0x0000000000017941 */ /* 0x000fea0003800000 */
.L_x_6364:
        /* <DEDUP_REMOVED lines=26> */
.L_x_6366:
[----:B------:R-:W2:Y:S01]  /*9a10*/  LDL R11, [R1+0x18] ;  /* 0x00001800010b7983 */ /* 0x000ea20000100800 */
[----:B------:R-:W-:Y:S01]  /*9a20*/  IMAD R93, R19, 0x8, R18 ;  /* 0x00000008135d7824 */ /* 0x000fe200078e0212 */
[----:B------:R-:W1:Y:S01]  /*9a30*/  LDC R134, c[0x0][0x2f4] ;  /* 0x0000bd00ff867b82 */ /* 0x000e620000000800 */
[----:B------:R-:W-:Y:S01]  /*9a40*/  BSSY B1, `(.L_x_6367) ;  /* 0x0000004000017945 */ /* 0x000fe20003800000 */
[----:B--2---:R-:W-:-:S04]  /*9a50*/  SHF.L.U32 R94, R11, 0x1f, RZ ;  /* 0x0000001f0b5e7819 */ /* 0x004fc800000006ff */
[----:B------:R-:W2:Y:S02]  /*9a60*/  SYNCS.PHASECHK.TRANS64.TRYWAIT P5, [R93+URZ+0x33490], R94 ;  /* 0x0334905e5d0075a7 */ /* 0x000ea400080a017f */
[----:B-12---:R-:W-:Y:S05]  /*9a70*/  @!P5 BRA `(.L_x_6368) ;  /* 0x0000026c00e8d947 */ /* 0x006fea0003800000 */
.L_x_6660:
[----:B------:R-:W-:Y:S05]  /*9a80*/  BSYNC B1 ;  /* 0x0000000000017941 */ /* 0x000fea0003800000 */
.L_x_6367:
[----:B------:R-:W-:Y:S01]  /*9a90*/  UMOV UR4, 0xffffffff ;  /* 0xffffffff00047882 */ /* 0x000fe20000000000 */
[----:B------:R-:W-:Y:S02]  /*9aa0*/  IMAD.IADD R139, R134, 0x1, -R116 ;  /* 0x00000001868b7824 */ /* 0x000fe400078e0a74 */
[----:B------:R-:W-:Y:S05]  /*9ab0*/  BRA.DIV UR4, `(.L_x_6369) ;  /* 0x0000026e04ec7947 */ /* 0x000fea000b800000 */
[----:B------:R2:W3:Y:S04]  /*9ac0*/  SHFL.IDX PT, R154, R118, RZ, 0x1e1f ;  /* 0x001e1fff769a7589 */ /* 0x0004e800000e0000 */
[----:B------:R2:W4:Y:S02]  /*9ad0*/  SHFL.IDX PT, R156, R119, RZ, 0x1e1f ;  /* 0x001e1fff779c7589 */ /* 0x00052400000e0000 */
.L_x_6664:
        /* <DEDUP_REMOVED lines=31> */
[--C-:B------:R-:W-:Y:S02]  /*9cd0*/  SHF.R.U32.HI R167, RZ, 0x8, R45.reuse ;  /* 0x00000008ffa77819 */ /* 0x100fe4000001162d */
[----:B------:R-:W-:Y:S02]  /*9ce0*/  LOP3.LUT R168, R45, 0xff, RZ, 0xc0, !PT ;  /* 0x000000ff2da87812 */ /* 0x000fe400078ec0ff */
[----:B------:R-:W-:Y:S01]  /*9cf0*/  SHF.R.U32.HI R175, RZ, 0x18, R45 ;  /* 0x00000018ffaf7819 */ /* 0x000fe2000001162d */
[----:B------:R-:W-:Y:S01]  /*9d00*/  IMAD.SHL.U32 R167, R167, 0x100, RZ ;  /* 0x00000100a7a77824 */ /* 0x000fe200078e00ff */
[----:B------:R-:W-:Y:S02]  /*9d10*/  SHF.R.U32.HI R166, RZ, 0x8, R83 ;  /* 0x00000008ffa67819 */ /* 0x000fe40000011653 */
[----:B------:R-:W-:Y:S02]  /*9d20*/  SHF.R.U32.HI R82, RZ, 0x8, R47 ;  /* 0x00000008ff527819 */ /* 0x000fe4000001162f */
[----:B------:R-:W-:Y:S01]  /*9d30*/  SHF.R.U32.HI R44, RZ, 0x10, R45 ;  /* 0x00000010ff2c7819 */ /* 0x000fe2000001162d */
[----:B------:R-:W-:Y:S01]  /*9d40*/  IMAD.SHL.U32 R166, R166, 0x100, RZ ;  /* 0x00000100a6a67824 */ /* 0x000fe200078e00ff */
[----:B------:R-:W-:Y:S01]  /*9d50*/  LOP3.LUT R171, R83, 0xff, RZ, 0xc0, !PT ;  /* 0x000000ff53ab7812 */ /* 0x000fe200078ec0ff */
[----:B------:R-:W-:Y:S01]  /*9d60*/  IMAD.SHL.U32 R82, R82, 0x100, RZ ;  /* 0x0000010052527824 */ /* 0x000fe200078e00ff */
[----:B------:R-:W-:Y:S01]  /*9d70*/  SHF.R.U32.HI R172, RZ, 0x18, R83 ;  /* 0x00000018ffac7819 */ /* 0x000fe20000011653 */
[----:B0-----:R-:W-:Y:S01]  /*9d80*/  IMAD.MOV.U32 R45, RZ, RZ, R14 ;  /* 0x000000ffff2d7224 */ /* 0x001fe200078e000e */
[----:B------:R-:W-:-:S02]  /*9d90*/  PRMT R168, R175, 0x654, R168 ;  /* 0x00000654afa87816 */ /* 0x000fc400000000a8 */
[----:B------:R-:W-:Y:S02]  /*9da0*/  LOP3.LUT R169, R47, 0xff, RZ, 0xc0, !PT ;  /* 0x000000ff2fa97812 */ /* 0x000fe400078ec0ff */
[--C-:B------:R-:W-:Y:S02]  /*9db0*/  SHF.R.U32.HI R174, RZ, 0x18, R47.reuse ;  /* 0x00000018ffae7819 */ /* 0x100fe4000001162f */
[----:B------:R-:W-:Y:S02]  /*9dc0*/  SHF.R.U32.HI R80, RZ, 0x10, R47 ;  /* 0x00000010ff507819 */ /* 0x000fe4000001162f */
[--C-:B------:R-:W-:Y:S02]  /*9dd0*/  SHF.R.U32.HI R165, RZ, 0x8, R81.reuse ;  /* 0x00000008ffa57819 */ /* 0x100fe40000011651 */
[----:B------:R-:W-:Y:S02]  /*9de0*/  LOP3.LUT R170, R81, 0xff, RZ, 0xc0, !PT ;  /* 0x000000ff51aa7812 */ /* 0x000fe400078ec0ff */
[----:B------:R-:W-:Y:S01]  /*9df0*/  SHF.R.U32.HI R173, RZ, 0x18, R81 ;  /* 0x00000018ffad7819 */ /* 0x000fe20000011651 */
[----:B------:R-:W-:Y:S01]  /*9e00*/  IMAD.SHL.U32 R165, R165, 0x100, RZ ;  /* 0x00000100a5a57824 */ /* 0x000fe200078e00ff */
[----:B------:R-:W-:-:S02]  /*9e10*/  SHF.R.U32.HI R47, RZ, 0x10, R83 ;  /* 0x00000010ff2f7819 */ /* 0x000fc40000011653 */
[----:B------:R-:W-:Y:S01]  /*9e20*/  SHF.R.U32.HI R46, RZ, 0x10, R81 ;  /* 0x00000010ff2e7819 */ /* 0x000fe20000011651 */
[----:B------:R-:W-:Y:S01]  /*9e30*/  IMAD.MOV.U32 R81, RZ, RZ, R12 ;  /* 0x000000ffff517224 */ /* 0x000fe200078e000c */
[----:B------:R-:W-:Y:S01]  /*9e40*/  PRMT R83, R172, 0x654, R171 ;  /* 0x00000654ac537816 */ /* 0x000fe200000000ab */
[----:B------:R-:W-:Y:S01]  /*9e50*/  IMAD.U32 R12, R80, 0x10000, RZ ;  /* 0x00010000500c7824 */ /* 0x000fe200078e00ff */
[----:B------:R-:W-:Y:S01]  /*9e60*/  LOP3.LUT R167, R168, 0xff00, R167, 0xf8, !PT ;  /* 0x0000ff00a8a77812 */ /* 0x000fe200078ef8a7 */
[----:B------:R-:W-:Y:S01]  /*9e70*/  IMAD.U32 R168, R47, 0x10000, RZ ;  /* 0x000100002fa87824 */ /* 0x000fe200078e00ff */
[----:B------:R-:W-:Y:S01]  /*9e80*/  SHF.L.U32 R44, R44, 0x10, RZ ;  /* 0x000000102c2c7819 */ /* 0x000fe200000006ff */
[----:B------:R-:W-:Y:S01]  /*9e90*/  IMAD.U32 R46, R46, 0x10000, RZ ;  /* 0x000100002e2e7824 */ /* 0x000fe200078e00ff */
[----:B------:R-:W-:Y:S02]  /*9ea0*/  PRMT R169, R174, 0x654, R169 ;  /* 0x00000654aea97816 */ /* 0x000fe400000000a9 */
[----:B------:R-:W-:-:S02]  /*9eb0*/  PRMT R170, R173, 0x654, R170 ;  /* 0x00000654adaa7816 */ /* 0x000fc400000000aa */
[----:B------:R-:W-:Y:S02]  /*9ec0*/  LOP3.LUT R173, R83, 0xff00, R166, 0xf8, !PT ;  /* 0x0000ff0053ad7812 */ /* 0x000fe400078ef8a6 */
[----:B------:R-:W-:Y:S02]  /*9ed0*/  LOP3.LUT R44, R167, 0xff0000, R44, 0xf8, !PT ;  /* 0x00ff0000a72c7812 */ /* 0x000fe400078ef82c */
[----:B------:R-:W-:Y:S02]  /*9ee0*/  LOP3.LUT R169, R169, 0xff00, R82, 0xf8, !PT ;  /* 0x0000ff00a9a97812 */ /* 0x000fe400078ef852 */
[----:B------:R-:W-:Y:S02]  /*9ef0*/  F2FP.F16.E4M3.UNPACK_B R167, R163.H1 ;  /* 0x000000a3ffa7723e */ /* 0x000fe400030006ff */
[----:B--2---:R-:W-:Y:S02]  /*9f00*/  F2FP.F16.E4M3.UNPACK_B R83, R84.H1 ;  /* 0x00000054ff53723e */ /* 0x004fe400030006ff */
[----:B------:R-:W-:Y:S01]  /*9f10*/  F2FP.F16.E4M3.UNPACK_B R82, R81.H1 ;  /* 0x00000051ff52723e */ /* 0x000fe200030006ff */
[----:B------:R-:W-:Y:S01]  /*9f20*/  HADD2.F32 R14, -RZ, R167.H0_H0 ;  /* 0x200000a7ff0e7230 */ /* 0x000fe20000004100 */
[----:B------:R-:W-:Y:S01]  /*9f30*/  LOP3.LUT R171, R170, 0xff00, R165, 0xf8, !PT ;  /* 0x0000ff00aaab7812 */ /* 0x000fe200078ef8a5 */
[----:B------:R-:W-:Y:S01]  /*9f40*/  HADD2.F32 R165, -RZ, R83.H0_H0 ;  /* 0x20000053ffa57230 */ /* 0x000fe20000004100 */
[----:B------:R-:W-:Y:S01]  /*9f50*/  F2FP.F16.E4M3.UNPACK_B R166, R164.H1 ;  /* 0x000000a4ffa6723e */ /* 0x000fe200030006ff */
[--C-:B------:R-:W-:Y:S01]  /*9f60*/  HADD2.F32 R80, -RZ, R82.reuse.H0_H0 ;  /* 0x20000052ff507230 */ /* 0x100fe20000004100 */
[----:B------:R-:W-:Y:S01]  /*9f70*/  LOP3.LUT R12, R169, 0xff0000, R12, 0xf8, !PT ;  /* 0x00ff0000a90c7812 */ /* 0x000fe200078ef80c */
[----:B------:R-:W-:-:S02]  /*9f80*/  HADD2.F32 R82, -RZ, R82.H1_H1 ;  /* 0x30000052ff527230 */ /* 0x000fc40000004100 */
[-C--:B------:R-:W-:Y:S01]  /*9f90*/  FMUL.FTZ R169, R165, R14.reuse ;  /* 0x0000000ea5a97220 */ /* 0x080fe20000410000 */
[--C-:B------:R-:W-:Y:S02]  /*9fa0*/  HADD2.F32 R47, -RZ, R166.reuse.H0_H0 ;  /* 0x200000a6ff2f7230 */ /* 0x100fe40000004100 */
        /* <DEDUP_REMOVED lines=12> */
[----:B------:R-:W-:-:S02]  /*a070*/  HADD2.F32 R164, -RZ, R84.H0_H0 ;  /* 0x20000054ffa47230 */ /* 0x000fc40000004100 */
[-C--:B------:R-:W-:Y:S01]  /*a080*/  FMUL.FTZ R81, R165, R170.reuse ;  /* 0x000000aaa5517220 */ /* 0x080fe20000410000 */
[C---:B------:R-:W-:Y:S01]  /*a090*/  FMUL.FTZ R170, R82.reuse, R170 ;  /* 0x000000aa52aa7220 */ /* 0x040fe20000410000 */
[----:B------:R-:W-:Y:S01]  /*a0a0*/  HADD2.F32 R83, -RZ, R163.H0_H0 ;  /* 0x200000a3ff537230 */ /* 0x000fe20000004100 */
[----:B------:R-:W-:Y:S01]  /*a0b0*/  LOP3.LUT R46, R171, 0xff0000, R46, 0xf8, !PT ;  /* 0x00ff0000ab2e7812 */ /* 0x000fe200078ef82e */
        /* <DEDUP_REMOVED lines=37> */
[----:B------:R-:W-:Y:S01]  /*a310*/  FFMA.FTZ R161, R167, R170, R174 ;  /* 0x000000aaa7a17223 */ /* 0x000fe200000100ae */
[----:B------:R-:W-:Y:S01]  /*a320*/  F2FP.F16.E4M3.UNPACK_B R167, R86 ;  /* 0x00000056ffa7723e */ /* 0x000fe200020006ff */
[----:B------:R-:W-:Y:S02]  /*a330*/  HADD2.F32 R86, -RZ, R45.H0_H0 ;  /* 0x2000002dff567230 */ /* 0x000fe40000004100 */
[----:B------:R-:W-:Y:S01]  /*a340*/  FFMA.FTZ R168, R168, R170, -R175 ;  /* 0x000000aaa8a87223 */ /* 0x000fe200000108af */
[--C-:B------:R-:W-:Y:S01]  /*a350*/  HADD2.F32 R172, -RZ, R169.reuse.H0_H0 ;  /* 0x200000a9ffac7230 */ /* 0x100fe20000004100 */
[----:B------:R-:W-:Y:S01]  /*a360*/  F2FP.F16.E4M3.UNPACK_B R170, R162 ;  /* 0x000000a2ffaa723e */ /* 0x000fe200020006ff */
[----:B------:R-:W-:Y:S01]  /*a370*/  HADD2.F32 R173, -RZ, R169.H1_H1 ;  /* 0x300000a9ffad7230 */ /* 0x000fe20000004100 */
[----:B------:R-:W-:Y:S01]  /*a380*/  F2FP.SATFINITE.E4M3.F32.PACK_AB_MERGE_C R47, R164, R83, R80 ;  /* 0x00000053a42f723e */ /* 0x000fe20004807050 */
[--C-:B------:R-:W-:Y:S01]  /*a390*/  HADD2.F32 R169, -RZ, R167.reuse.H0_H0 ;  /* 0x200000a7ffa97230 */ /* 0x100fe20000004100 */
[----:B------:R-:W-:Y:S01]  /*a3a0*/  F2FP.SATFINITE.E4M3.F32.PACK_AB_MERGE_C R84, R163, R84, R81 ;  /* 0x00000054a354723e */ /* 0x000fe20004807051 */
[----:B------:R-:W-:Y:S01]  /*a3b0*/  HADD2.F32 R167, -RZ, R167.H1_H1 ;  /* 0x300000a7ffa77230 */ /* 0x000fe20000004100 */
[----:B------:R-:W-:Y:S01]  /*a3c0*/  F2FP.F16.E4M3.UNPACK_B R82, R85 ;  /* 0x00000055ff52723e */ /* 0x000fe200020006ff */
[----:B------:R-:W-:-:S02]  /*a3d0*/  HADD2.F32 R162, -RZ, R45.H1_H1 ;  /* 0x3000002dffa27230 */ /* 0x000fc40000004100 */
[-C--:B------:R-:W-:Y:S01]  /*a3e0*/  FMUL.FTZ R45, R169, R172.reuse ;  /* 0x000000aca92d7220 */ /* 0x080fe20000410000 */
[--C-:B------:R-:W-:Y:S02]  /*a3f0*/  HADD2.F32 R171, -RZ, R170.reuse.H0_H0 ;  /* 0x200000aaffab7230 */ /* 0x100fe40000004100 */
[-C--:B------:R-:W-:Y:S01]  /*a400*/  FMUL.FTZ R175, R167, R173.reuse ;  /* 0x000000ada7af7220 */ /* 0x080fe20000410000 */
[----:B------:R-:W-:Y:S02]  /*a410*/  HADD2.F32 R170, -RZ, R170.H1_H1 ;  /* 0x300000aaffaa7230 */ /* 0x000fe40000004100 */
[----:B------:R-:W-:Y:S01]  /*a420*/  FMUL.FTZ R172, R86, R172 ;  /* 0x000000ac56ac7220 */ /* 0x000fe20000410000 */
[----:B------:R-:W-:Y:S01]  /*a430*/  FMUL.FTZ R174, R162, R173 ;  /* 0x000000ada2ae7220 */ /* 0x000fe20000410000 */
[----:B------:R-:W-:Y:S01]  /*a440*/  F2FP.F16.E4M3.UNPACK_B R83, R46 ;  /* 0x0000002eff53723e */ /* 0x000fe200020006ff */
[----:B------:R-:W-:Y:S01]  /*a450*/  FFMA.FTZ R45, R86, R171, -R45 ;  /* 0x000000ab562d7223 */ /* 0x000fe2000001082d */
[----:B------:R-:W-:Y:S01]  /*a460*/  F2FP.F16.E4M3.UNPACK_B R81, R13 ;  /* 0x0000000dff51723e */ /* 0x000fe200020006ff */
[-C--:B------:R-:W-:Y:S01]  /*a470*/  FFMA.FTZ R162, R162, R170.reuse, -R175 ;  /* 0x000000aaa2a27223 */ /* 0x080fe200000108af */
[----:B------:R-:W-:Y:S01]  /*a480*/  FFMA.FTZ R86, R169, R171, R172 ;  /* 0x000000aba9567223 */ /* 0x000fe200000100ac */
[----:B------:R-:W-:Y:S01]  /*a490*/  FFMA.FTZ R167, R167, R170, R174 ;  /* 0x000000aaa7a77223 */ /* 0x000fe200000100ae */
[----:B------:R-:W-:Y:S01]  /*a4a0*/  F2FP.SATFINITE.E4M3.F32.PACK_AB_MERGE_C R168, R168, R165, RZ ;  /* 0x000000a5a8a8723e */ /* 0x000fe200048070ff */
[----:B------:R-:W-:Y:S01]  /*a4b0*/  HADD2.F32 R165, -RZ, R83.H0_H0 ;  /* 0x20000053ffa57230 */ /* 0x000fe20000004100 */
[----:B------:R-:W-:Y:S01]  /*a4c0*/  F2FP.SATFINITE.E4M3.F32.PACK_AB_MERGE_C R166, R161, R166, RZ ;  /* 0x000000a6a1a6723e */ /* 0x000fe200048070ff */
[--C-:B------:R-:W-:Y:S01]  /*a4d0*/  HADD2.F32 R161, -RZ, R82.reuse.H0_H0 ;  /* 0x20000052ffa17230 */ /* 0x100fe20000004100 */
[----:B------:R-:W-:Y:S01]  /*a4e0*/  F2FP.F16.E4M3.UNPACK_B R163, R44 ;  /* 0x0000002cffa3723e */ /* 0x000fe200020006ff */
[----:B------:R-:W-:Y:S01]  /*a4f0*/  HADD2.F32 R80, -RZ, R81.H0_H0 ;  /* 0x20000051ff507230 */ /* 0x000fe20000004100 */
[----:B------:R-:W-:Y:S01]  /*a500*/  F2FP.SATFINITE.E4M3.F32.PACK_AB_MERGE_C R45, R162, R45, R168 ;  /* 0x0000002da22d723e */ /* 0x000fe200048070a8 */
[----:B------:R-:W-:Y:S01]  /*a510*/  HADD2.F32 R162, -RZ, R82.H1_H1 ;  /* 0x30000052ffa27230 */ /* 0x000fe20000004100 */
[----:B------:R-:W-:Y:S01]  /*a520*/  F2FP.SATFINITE.E4M3.F32.PACK_AB_MERGE_C R86, R167, R86, R166 ;  /* 0x00000056a756723e */ /* 0x000fe200048070a6 */
[----:B------:R-:W-:-:S02]  /*a530*/  HADD2.F32 R164, -RZ, R163.H0_H0 ;  /* 0x200000a3ffa47230 */ /* 0x000fc40000004100 */
[CC--:B------:R-:W-:Y:S01]  /*a540*/  FMUL.FTZ R167, R161.reuse, R165.reuse ;  /* 0x000000a5a1a77220 */ /* 0x0c0fe20000410000 */
[C---:B------:R-:W-:Y:S01]  /*a550*/  FMUL.FTZ R82, R80.reuse, R165 ;  /* 0x000000a550527220 */ /* 0x040fe20000410000 */
[----:B------:R-:W-:Y:S01]  /*a560*/  HADD2.F32 R165, -RZ, R83.H1_H1 ;  /* 0x30000053ffa57230 */ /* 0x000fe20000004100 */
[----:B------:R-:W-:Y:S01]  /*a570*/  F2FP.F16.E4M3.UNPACK_B R44, R44.H1 ;  /* 0x0000002cff2c723e */ /* 0x000fe200030006ff */
[----:B------:R-:W-:Y:S02]  /*a580*/  HADD2.F32 R83, -RZ, R81.H1_H1 ;  /* 0x30000051ff537230 */ /* 0x000fe40000004100 */
[-C--:B------:R-:W-:Y:S01]  /*a590*/  FFMA.FTZ R80, R80, R164.reuse, -R167 ;  /* 0x000000a450507223 */ /* 0x080fe200000108a7 */
[----:B------:R-:W-:Y:S01]  /*a5a0*/  FFMA.FTZ R81, R161, R164, R82 ;  /* 0x000000a4a1517223 */ /* 0x000fe20000010052 */
[----:B------:R-:W-:Y:S02]  /*a5b0*/  HADD2.F32 R163, -RZ, R163.H1_H1 ;  /* 0x300000a3ffa37230 */ /* 0x000fe40000004100 */
[C---:B------:R-:W-:Y:S01]  /*a5c0*/  FMUL.FTZ R164, R162.reuse, R165 ;  /* 0x000000a5a2a47220 */ /* 0x040fe20000410000 */
[----:B------:R-:W-:Y:S01]  /*a5d0*/  F2FP.F16.E4M3.UNPACK_B R82, R13.H1 ;  /* 0x0000000dff52723e */ /* 0x000fe200030006ff */
[C---:B------:R-:W-:Y:S01]  /*a5e0*/  FMUL.FTZ R165, R83.reuse, R165 ;  /* 0x000000a553a57220 */ /* 0x040fe20000410000 */
[----:B------:R-:W-:Y:S01]  /*a5f0*/  F2FP.F16.E4M3.UNPACK_B R161, R85.H1 ;  /* 0x00000055ffa1723e */ /* 0x000fe200030006ff */
[-C--:B------:R-:W-:Y:S01]  /*a600*/  FFMA.FTZ R13, R83, R163.reuse, -R164 ;  /* 0x000000a3530d7223 */ /* 0x080fe200000108a4 */
[----:B------:R-:W-:Y:S01]  /*a610*/  F2FP.F16.E4M3.UNPACK_B R164, R46.H1 ;  /* 0x0000002effa4723e */ /* 0x000fe200030006ff */
[----:B------:R-:W-:Y:S01]  /*a620*/  FFMA.FTZ R46, R162, R163, R165 ;  /* 0x000000a3a22e7223 */ /* 0x000fe200000100a5 */
[----:B------:R-:W-:Y:S01]  /*a630*/  HADD2.F32 R85, -RZ, R82.H1_H1 ;  /* 0x30000052ff557230 */ /* 0x000fe20000004100 */
[----:B------:R-:W-:Y:S01]  /*a640*/  F2FP.F16.E4M3.UNPACK_B R171, R14.H1 ;  /* 0x0000000effab723e */ /* 0x000fe200030006ff */
[----:B------:R-:W-:Y:S01]  /*a650*/  HADD2.F32 R162, -RZ, R161.H0_H0 ;  /* 0x200000a1ffa27230 */ /* 0x000fe20000004100 */
[----:B------:R-:W-:Y:S01]  /*a660*/  F2FP.F16.E4M3.UNPACK_B R167, R12 ;  /* 0x0000000cffa7723e */ /* 0x000fe200020006ff */
[----:B------:R-:W-:-:S02]  /*a670*/  HADD2.F32 R165, -RZ, R164.H0_H0 ;  /* 0x200000a4ffa57230 */ /* 0x000fc40000004100 */
[----:B------:R-:W-:Y:S01]  /*a680*/  HADD2.F32 R163, -RZ, R161.H1_H1 ;  /* 0x300000a1ffa37230 */ /* 0x000fe20000004100 */
[----:B------:R-:W-:Y:S01]  /*a690*/  F2FP.F16.E4M3.UNPACK_B R161, R87 ;  /* 0x00000057ffa1723e */ /* 0x000fe200020006ff */
[----:B------:R-:W-:Y:S02]  /*a6a0*/  HADD2.F32 R166, -RZ, R164.H1_H1 ;  /* 0x300000a4ffa67230 */ /* 0x000fe40000004100 */
[----:B------:R-:W-:Y:S01]  /*a6b0*/  FMUL.FTZ R168, R162, R165 ;  /* 0x000000a5a2a87220 */ /* 0x000fe20000410000 */
[----:B------:R-:W-:Y:S02]  /*a6c0*/  HADD2.F32 R83, -RZ, R82.H0_H0 ;  /* 0x20000052ff537230 */ /* 0x000fe40000004100 */
[--C-:B------:R-:W-:Y:S02]  /*a6d0*/  HADD2.F32 R82, -RZ, R44.reuse.H0_H0 ;  /* 0x2000002cff527230 */ /* 0x100fe40000004100 */
[----:B------:R-:W-:Y:S01]  /*a6e0*/  FMUL.FTZ R170, R163, R166 ;  /* 0x000000a6a3aa7220 */ /* 0x000fe20000410000 */
[----:B------:R-:W-:-:S02]  /*a6f0*/  HADD2.F32 R164, -RZ, R44.H1_H1 ;  /* 0x3000002cffa47230 */ /* 0x000fc40000004100 */
[----:B------:R-:W-:Y:S01]  /*a700*/  FMUL.FTZ R166, R85, R166 ;  /* 0x000000a655a67220 */ /* 0x000fe20000410000 */
[C---:B------:R-:W-:Y:S01]  /*a710*/  FMUL.FTZ R165, R83.reuse, R165 ;  /* 0x000000a553a57220 */ /* 0x040fe20000410000 */
[----:B------:R-:W-:Y:S01]  /*a720*/  FFMA.FTZ R44, R83, R82, -R168 ;  /* 0x00000052532c7223 */ /* 0x000fe200000108a8 */
[----:B------:R-:W-:Y:S01]  /*a730*/  F2FP.F16.E4M3.UNPACK_B R168, R12.H1 ;  /* 0x0000000cffa8723e */ /* 0x000fe200030006ff */
[-C--:B------:R-:W-:Y:S01]  /*a740*/  FFMA.FTZ R83, R85, R164.reuse, -R170 ;  /* 0x000000a455537223 */ /* 0x080fe200000108aa */
[----:B------:R-:W-:Y:S01]  /*a750*/  FFMA.FTZ R85, R163, R164, R166 ;  /* 0x000000a4a3557223 */ /* 0x000fe200000100a6 */
[----:B------:R-:W-:Y:S01]  /*a760*/  F2FP.F16.E4M3.UNPACK_B R163, R15.H1 ;  /* 0x0000000fffa3723e */ /* 0x000fe200030006ff */
[----:B------:R-:W-:Y:S01]  /*a770*/  FFMA.FTZ R82, R162, R82, R165 ;  /* 0x00000052a2527223 */ /* 0x000fe200000100a5 */
[----:B------:R-:W-:Y:S01]  /*a780*/  F2FP.F16.E4M3.UNPACK_B R170, R14 ;  /* 0x0000000effaa723e */ /* 0x000fe200020006ff */
[----:B------:R-:W-:Y:S01]  /*a790*/  HADD2.F32 R172, -RZ, R171.H0_H0 ;  /* 0x200000abffac7230 */ /* 0x000fe20000004100 */
[----:B------:R-:W-:Y:S01]  /*a7a0*/  F2FP.F16.E4M3.UNPACK_B R164, R87.H1 ;  /* 0x00000057ffa4723e */ /* 0x000fe200030006ff */
[----:B------:R-:W-:Y:S01]  /*a7b0*/  HADD2.F32 R87, -RZ, R163.H0_H0 ;  /* 0x200000a3ff577230 */ /* 0x000fe20000004100 */
[----:B------:R-:W-:Y:S01]  /*a7c0*/  F2FP.F16.E4M3.UNPACK_B R162, R15 ;  /* 0x0000000fffa2723e */ /* 0x000fe200020006ff */
[----:B------:R-:W-:Y:S01]  /*a7d0*/  HADD2.F32 R165, -RZ, R161.H0_H0 ;  /* 0x200000a1ffa57230 */ /* 0x000fe20000004100 */
[----:B------:R-:W-:Y:S01]  /*a7e0*/  F2FP.SATFINITE.E4M3.F32.PACK_AB_MERGE_C R44, R83, R44, RZ ;  /* 0x0000002c532c723e */ /* 0x000fe200048070ff */
[----:B------:R-:W-:-:S02]  /*a7f0*/  HADD2.F32 R12, -RZ, R170.H0_H0 ;  /* 0x200000aaff0c7230 */ /* 0x000fc40000004100 */
[----:B------:R-:W-:Y:S01]  /*a800*/  FMUL.FTZ R173, R87, R172 ;  /* 0x000000ac57ad7220 */ /* 0x000fe20000410000 */
[----:B------:R-:W-:Y:S01]  /*a810*/  HADD2.F32 R166, -RZ, R164.H0_H0 ;  /* 0x200000a4ffa67230 */ /* 0x000fe20000004100 */
[----:B------:R-:W-:Y:S01]  /*a820*/  F2FP.SATFINITE.E4M3.F32.PACK_AB_MERGE_C R82, R85, R82, RZ ;  /* 0x000000525552723e */ /* 0x000fe200048070ff */
[----:B------:R-:W-:Y:S02]  /*a830*/  HADD2.F32 R169, -RZ, R168.H0_H0 ;  /* 0x200000a8ffa97230 */ /* 0x000fe40000004100 */
[----:B------:R-:W-:Y:S01]  /*a840*/  FMUL.FTZ R174, R165, R12 ;  /* 0x0000000ca5ae7220 */ /* 0x000fe20000410000 */
[----:B------:R-:W-:Y:S02]  /*a850*/  HADD2.F32 R164, -RZ, R164.H1_H1 ;  /* 0x300000a4ffa47230 */ /* 0x000fe40000004100 */
[C---:B------:R-:W-:Y:S01]  /*a860*/  FMUL.FTZ R178, R166.reuse, R172 ;  /* 0x000000aca6b27220 */ /* 0x040fe20000410000 */
[----:B------:R-:W-:Y:S02]  /*a870*/  HADD2.F32 R171, -RZ, R171.H1_H1 ;  /* 0x300000abffab7230 */ /* 0x000fe40000004100 */
[----:B------:R-:W-:Y:S01]  /*a880*/  FFMA.FTZ R173, R166, R169, R173 ;  /* 0x000000a9a6ad7223 */ /* 0x000fe200000100ad */
[----:B------:R-:W-:Y:S01]  /*a890*/  HADD2.F32 R15, -RZ, R162.H0_H0 ;  /* 0x200000a2ff0f7230 */ /* 0x000fe20000004100 */
[----:B------:R-:W-:Y:S01]  /*a8a0*/  F2FP.SATFINITE.E4M3.F32.PACK_AB_MERGE_C R13, R13, R80, R44 ;  /* 0x000000500d0d723e */ /* 0x000fe2000480702c */
[----:B------:R-:W-:-:S02]  /*a8b0*/  HADD2.F32 R163, -RZ, R163.H1_H1 ;  /* 0x300000a3ffa37230 */ /* 0x000fc40000004100 */
[-C--:B------:R-:W-:Y:S01]  /*a8c0*/  FMUL.FTZ R166, R164, R171.reuse ;  /* 0x000000aba4a67220 */ /* 0x080fe20000410000 */
[----:B------:R-:W-:Y:S02]  /*a8d0*/  HADD2.F32 R14, -RZ, R167.H0_H0 ;  /* 0x200000a7ff0e7230 */ /* 0x000fe40000004100 */
[----:B------:R-:W-:Y:S01]  /*a8e0*/  FMUL.FTZ R176, R15, R12 ;  /* 0x0000000c0fb07220 */ /* 0x000fe20000410000 */
[----:B------:R-:W-:Y:S02]  /*a8f0*/  HADD2.F32 R161, -RZ, R161.H1_H1 ;  /* 0x300000a1ffa17230 */ /* 0x000fe40000004100 */
[----:B------:R-:W-:Y:S01]  /*a900*/  FMUL.FTZ R171, R163, R171 ;  /* 0x000000aba3ab7220 */ /* 0x000fe20000410000 */
[----:B------:R-:W-:Y:S02]  /*a910*/  HADD2.F32 R170, -RZ, R170.H1_H1 ;  /* 0x300000aaffaa7230 */ /* 0x000fe40000004100 */
[----:B------:R-:W-:Y:S01]  /*a920*/  FFMA.FTZ R12, R15, R14, -R174 ;  /* 0x0000000e0f0c7223 */ /* 0x000fe200000108ae */
[----:B------:R-:W-:-:S02]  /*a930*/  HADD2.F32 R168, -RZ, R168.H1_H1 ;  /* 0x300000a8ffa87230 */ /* 0x000fc40000004100 */
[----:B------:R-:W-:Y:S01]  /*a940*/  FFMA.FTZ R15, R87, R169, -R178 ;  /* 0x000000a9570f7223 */ /* 0x000fe200000108b2 */
[----:B------:R-:W-:Y:S02]  /*a950*/  HADD2.F32 R162, -RZ, R162.H1_H1 ;  /* 0x300000a2ffa27230 */ /* 0x000fe40000004100 */
[----:B------:R-:W-:Y:S01]  /*a960*/  FMUL.FTZ R87, R161, R170 ;  /* 0x000000aaa1577220 */ /* 0x000fe20000410000 */
[----:B------:R-:W-:Y:S02]  /*a970*/  HADD2.F32 R167, -RZ, R167.H1_H1 ;  /* 0x300000a7ffa77230 */ /* 0x000fe40000004100 */
[-C--:B------:R-:W-:Y:S01]  /*a980*/  FFMA.FTZ R166, R163, R168.reuse, -R166 ;  /* 0x000000a8a3a67223 */ /* 0x080fe200000108a6 */
[----:B------:R-:W-:Y:S01]  /*a990*/  FFMA.FTZ R164, R164, R168, R171 ;  /* 0x000000a8a4a47223 */ /* 0x000fe200000100ab */
[C---:B------:R-:W-:Y:S01]  /*a9a0*/  FMUL.FTZ R170, R162.reuse, R170 ;  /* 0x000000aaa2aa7220 */ /* 0x040fe20000410000 */
[----:B------:R-:W-:Y:S01]  /*a9b0*/  FFMA.FTZ R14, R165, R14, R176 ;  /* 0x0000000ea50e7223 */ /* 0x000fe200000100b0 */
[----:B------:R-:W-:Y:S01]  /*a9c0*/  FFMA.FTZ R87, R162, R167, -R87 ;  /* 0x000000a7a2577223 */ /* 0x000fe20000010857 */
[----:B------:R-:W-:Y:S01]  /*a9d0*/  F2FP.SATFINITE.E4M3.F32.PACK_AB_MERGE_C R15, R166, R15, RZ ;  /* 0x0000000fa60f723e */ /* 0x000fe200048070ff */
[----:B------:R-:W-:Y:S01]  /*a9e0*/  FFMA.FTZ R161, R161, R167, R170 ;  /* 0x000000a7a1a17223 */ /* 0x000fe200000100aa */
[----:B------:R-:W-:-:S02]  /*a9f0*/  F2FP.SATFINITE.E4M3.F32.PACK_AB_MERGE_C R164, R164, R173, RZ ;  /* 0x000000ada4a4723e */ /* 0x000fc400048070ff */
[----:B------:R-:W-:Y:S01]  /*aa00*/  F2FP.SATFINITE.E4M3.F32.PACK_AB_MERGE_C R15, R87, R12, R15 ;  /* 0x0000000c570f723e */ /* 0x000fe2000480700f */
[----:B------:R-:W-:Y:S01]  /*aa10*/  IMAD.MOV.U32 R12, RZ, RZ, R47 ;  /* 0x000000ffff0c7224 */ /* 0x000fe200078e002f */
[----:B------:R-:W-:Y:S01]  /*aa20*/  F2FP.SATFINITE.E4M3.F32.PACK_AB_MERGE_C R87, R161, R14, R164 ;  /* 0x0000000ea157723e */ /* 0x000fe200048070a4 */
[----:B------:R-:W-:Y:S01]  /*aa30*/  IMAD.MOV.U32 R14, RZ, RZ, R45 ;  /* 0x000000ffff0e7224 */ /* 0x000fe200078e002d */
[----:B------:R-:W-:-:S07]  /*aa40*/  F2FP.SATFINITE.E4M3.F32.PACK_AB_MERGE_C R85, R46, R81, R82 ;  /* 0x000000512e55723e */ /* 0x000fce0004807052 */
.L_x_6375:
[----:B------:R-:W-:Y:S05]  /*aa50*/  BSYNC B3 ;  /* 0x0000000000037941 */ /* 0x000fea0003800000 */
.L_x_6374:
[----:B------:R-:W-:Y:S01]  /*aa60*/  ISETP.GE.AND P3, PT, R11, R134, PT ;  /* 0x000000860b00720c */ /* 0x000fe20003f66270 */
[----:B0-----:R0:W-:-:S12]  /*aa70*/  ST.E.128 desc[UR50][R124.64], R12 ;  /* 0x0000000c7c007985 */ /* 0x0011d8000c101d32 */
[----:B------:R-:W-:-:S04]  /*aa80*/  @!P3 IADD3 R44, P5, R156, R11, RZ ;  /* 0x0000000b9c2cb210 */ /* 0x000fc80007fbe0ff */
[----:B------:R-:W-:-:S05]  /*aa90*/  @!P3 LEA.HI.X.SX32 R45, R11, R154, 0x1, P5 ;  /* 0x0000009a0b2db211 */ /* 0x000fca00028f0eff */
[----:B--2---:R0:W-:Y:S04]  /*aaa0*/  @!P3 ST.E.128 desc[UR50][R44.64], R84 ;  /* 0x000000542c00b985 */ /* 0x0041e8000c101d32 */
.L_x_6373:
[----:B------:R-:W-:Y:S05]  /*aab0*/  BSYNC B2 ;  /* 0x0000000000027941 */ /* 0x000fea0003800000 */
.L_x_6372:
[----:B------:R-:W-:Y:S01]  /*aac0*/  ISETP.NE.AND P3, PT, R29, RZ, PT ;  /* 0x000000ff1d00720c */ /* 0x000fe20003f65270 */
[----:B------:R-:W-:-:S12]  /*aad0*/  BSSY B2, `(.L_x_6376) ;  /* 0x00000fb000027945 */ /* 0x000fd80003800000 */
[----:B------:R-:W-:Y:S05]  /*aae0*/  @!P3 BRA `(.L_x_6377) ;  /* 0x0000000c00e4b947 */ /* 0x000fea0003800000 */
[----:B0-----:R-:W5:Y:S04]  /*aaf0*/  LDL R44, [R1+0x30] ;  /* 0x00003000012c7983 */ /* 0x001f680000100800 */
[----:B------:R-:W2:Y:S04]  /*ab00*/  LDL R15, [R1+0x38] ;  /* 0x00003800010f7983 */ /* 0x000ea80000100800 */
        /* <DEDUP_REMOVED lines=28> */
[----:B------:R-:W-:Y:S02]  /*acd0*/  LOP3.LUT R40, R41, 0xff, RZ, 0xc0, !PT ;  /* 0x000000ff29287812 */ /* 0x000fe400078ec0ff */
[--C-:B------:R-:W-:Y:S02]  /*ace0*/  SHF.R.U32.HI R161, RZ, 0x18, R43.reuse ;  /* 0x00000018ffa17819 */ /* 0x100fe4000001162b */
[----:B------:R-:W-:Y:S02]  /*acf0*/  LOP3.LUT R54, R43, 0xff, RZ, 0xc0, !PT ;  /* 0x000000ff2b367812 */ /* 0x000fe400078ec0ff */
[----:B------:R-:W-:-:S02]  /*ad00*/  SHF.R.U32.HI R86, RZ, 0x8, R43 ;  /* 0x00000008ff567819 */ /* 0x000fc4000001162b */
[----:B------:R-:W-:Y:S02]  /*ad10*/  SHF.R.U32.HI R124, RZ, 0x10, R43 ;  /* 0x00000010ff7c7819 */ /* 0x000fe4000001162b */
[--C-:B------:R-:W-:Y:S02]  /*ad20*/  SHF.R.U32.HI R84, RZ, 0x18, R55.reuse ;  /* 0x00000018ff547819 */ /* 0x100fe40000011637 */
[----:B------:R-:W-:Y:S02]  /*ad30*/  LOP3.LUT R83, R55, 0xff, RZ, 0xc0, !PT ;  /* 0x000000ff37537812 */ /* 0x000fe400078ec0ff */
[--C-:B------:R-:W-:Y:S02]  /*ad40*/  SHF.R.U32.HI R87, RZ, 0x8, R55.reuse ;  /* 0x00000008ff577819 */ /* 0x100fe40000011637 */
[----:B------:R-:W-:Y:S01]  /*ad50*/  SHF.R.U32.HI R43, RZ, 0x10, R55 ;  /* 0x00000010ff2b7819 */ /* 0x000fe20000011637 */
[----:B------:R-:W-:Y:S01]  /*ad60*/  IMAD.SHL.U32 R55, R163, 0x100, RZ ;  /* 0x00000100a3377824 */ /* 0x000fe200078e00ff */
[----:B------:R-:W-:Y:S01]  /*ad70*/  SHF.R.U32.HI R162, RZ, 0x10, R41 ;  /* 0x00000010ffa27819 */ /* 0x000fe20000011629 */
[----:B------:R-:W-:Y:S01]  /*ad80*/  IMAD.SHL.U32 R87, R87, 0x100, RZ ;  /* 0x0000010057577824 */ /* 0x000fe200078e00ff */
[----:B------:R-:W-:-:S02]  /*ad90*/  PRMT R40, R165, 0x654, R40 ;  /* 0x00000654a5287816 */ /* 0x000fc40000000028 */
[--C-:B------:R-:W-:Y:S02]  /*ada0*/  SHF.R.U32.HI R125, RZ, 0x18, R53.reuse ;  /* 0x00000018ff7d7819 */ /* 0x100fe40000011635 */
[----:B------:R-:W-:Y:S02]  /*adb0*/  LOP3.LUT R82, R53, 0xff, RZ, 0xc0, !PT ;  /* 0x000000ff35527812 */ /* 0x000fe400078ec0ff */
[----:B------:R-:W-:Y:S02]  /*adc0*/  SHF.R.U32.HI R85, RZ, 0x8, R53 ;  /* 0x00000008ff557819 */ /* 0x000fe40000011635 */
[----:B------:R-:W-:Y:S01]  /*add0*/  LOP3.LUT R40, R40, 0xff00, R55, 0xf8, !PT ;  /* 0x0000ff0028287812 */ /* 0x000fe200078ef837 */
[----:B------:R-:W-:Y:S01]  /*ade0*/  IMAD.U32 R55, R162, 0x10000, RZ ;  /* 0x00010000a2377824 */ /* 0x000fe200078e00ff */
[----:B------:R-:W-:Y:S01]  /*adf0*/  SHF.R.U32.HI R41, RZ, 0x10, R53 ;  /* 0x00000010ff297819 */ /* 0x000fe20000011635 */
[----:B--2---:R-:W-:Y:S01]  /*ae00*/  IMAD.MOV.U32 R53, RZ, RZ, R44 ;  /* 0x000000ffff357224 */ /* 0x004fe200078e002c */
[----:B------:R-:W-:Y:S01]  /*ae10*/  PRMT R14, R84, 0x654, R83 ;  /* 0x00000654540e7816 */ /* 0x000fe20000000053 */
[----:B------:R-:W-:Y:S01]  /*ae20*/  IMAD.SHL.U32 R83, R86, 0x100, RZ ;  /* 0x0000010056537824 */ /* 0x000fe200078e00ff */
[----:B------:R-:W-:Y:S01]  /*ae30*/  PRMT R82, R125, 0x654, R82 ;  /* 0x000006547d527816 */ /* 0x000fe20000000052 */
[----:B------:R-:W-:Y:S01]  /*ae40*/  IMAD.U32 R41, R41, 0x10000, RZ ;  /* 0x0001000029297824 */ /* 0x000fe200078e00ff */
[----:B------:R-:W-:-:S02]  /*ae50*/  SHF.L.U32 R85, R85, 0x8, RZ ;  /* 0x0000000855557819 */ /* 0x000fc400000006ff */
[----:B------:R-:W-:Y:S02]  /*ae60*/  PRMT R54, R161, 0x654, R54 ;  /* 0x00000654a1367816 */ /* 0x000fe40000000036 */
[----:B------:R-:W-:Y:S01]  /*ae70*/  LOP3.LUT R40, R40, 0xff0000, R55, 0xf8, !PT ;  /* 0x00ff000028287812 */ /* 0x000fe200078ef837 */
[----:B------:R-:W-:Y:S01]  /*ae80*/  IMAD.U32 R55, R124, 0x10000, RZ ;  /* 0x000100007c377824 */ /* 0x000fe200078e00ff */
[----:B------:R-:W-:Y:S01]  /*ae90*/  LOP3.LUT R86, R82, 0xff00, R85, 0xf8, !PT ;  /* 0x0000ff0052567812 */ /* 0x000fe200078ef855 */
[----:B------:R-:W-:Y:S01]  /*aea0*/  IMAD.U32 R124, R43, 0x10000, RZ ;  /* 0x000100002b7c7824 */ /* 0x000fe200078e00ff */
[----:B------:R-:W-:Y:S02]  /*aeb0*/  LOP3.LUT R12, R54, 0xff00, R83, 0xf8, !PT ;  /* 0x0000ff00360c7812 */ /* 0x000fe400078ef853 */
[----:B------:R-:W-:Y:S02]  /*aec0*/  F2FP.F16.E4M3.UNPACK_B R85, R160.H1 ;  /* 0x000000a0ff55723e */ /* 0x000fe400030006ff */
[----:B------:R-:W-:-:S02]  /*aed0*/  F2FP.F16.E4M3.UNPACK_B R82, R53.H1 ;  /* 0x00000035ff52723e */ /* 0x000fc400030006ff */
[----:B------:R-:W-:Y:S02]  /*aee0*/  F2FP.F16.E4M3.UNPACK_B R54, R52.H1 ;  /* 0x00000034ff36723e */ /* 0x000fe400030006ff */
[----:B------:R-:W-:Y:S01]  /*aef0*/  LOP3.LUT R87, R14, 0xff00, R87, 0xf8, !PT ;  /* 0x0000ff000e577812 */ /* 0x000fe200078ef857 */
[----:B------:R-:W-:Y:S01]  /*af00*/  HADD2.F32 R14, -RZ, R85.H0_H0 ;  /* 0x20000055ff0e7230 */ /* 0x000fe20000004100 */
[----:B------:R-:W-:Y:S01]  /*af10*/  LOP3.LUT R12, R12, 0xff0000, R55, 0xf8, !PT ;  /* 0x00ff00000c0c7812 */ /* 0x000fe200078ef837 */
[----:B------:R-:W-:Y:S01]  /*af20*/  HADD2.F32 R55, -RZ, R82.H0_H0 ;  /* 0x20000052ff377230 */ /* 0x000fe20000004100 */
[----:B------:R-:W-:Y:S01]  /*af30*/  F2FP.F16.E4M3.UNPACK_B R83, R158.H1 ;  /* 0x0000009eff53723e */ /* 0x000fe200030006ff */
[----:B------:R-:W-:Y:S01]  /*af40*/  HADD2.F32 R44, -RZ, R54.H0_H0 ;  /* 0x20000036ff2c7230 */ /* 0x000fe20000004100 */
[----:B------:R-:W-:Y:S02]  /*af50*/  LOP3.LUT R41, R86, 0xff0000, R41, 0xf8, !PT ;  /* 0x00ff000056297812 */ /* 0x000fe400078ef829 */
[----:B------:R-:W-:Y:S01]  /*af60*/  FMUL.FTZ R43, R55, R14 ;  /* 0x0000000e372b7220 */ /* 0x000fe20000410000 */
[----:B------:R-:W-:-:S02]  /*af70*/  HADD2.F32 R84, -RZ, R83.H0_H0 ;  /* 0x20000053ff547230 */ /* 0x000fc40000004100 */
[C---:B------:R-:W-:Y:S01]  /*af80*/  FMUL.FTZ R162, R44.reuse, R14 ;  /* 0x0000000e2ca27220 */ /* 0x040fe20000410000 */
        /* <DEDUP_REMOVED lines=20> */
[----:B------:R-:W-:Y:S02]  /*b0d0*/  HADD2.F32 R160, -RZ, R160.H1_H1 ;  /* 0x300000a0ffa07230 */ /* 0x000fe40000004100 */
[C---:B------:R-:W-:Y:S01]  /*b0e0*/  FMUL.FTZ R87, R54.reuse, R87 ;  /* 0x0000005736577220 */ /* 0x040fe20000410000 */
[----:B------:R-:W-:Y:S01]  /*b0f0*/  HADD2.F32 R85, -RZ, R83.H1_H1 ;  /* 0x30000053ff557230 */ /* 0x000fe20000004100 */
[----:B------:R-:W-:Y:S01]  /*b100*/  F2FP.F16.E4M3.UNPACK_B R124, R159.H1 ;  /* 0x0000009fff7c723e */ /* 0x000fe200030006ff */
[----:B------:R-:W-:Y:S01]  /*b110*/  HADD2.F32 R82, -RZ, R82.H1_H1 ;  /* 0x30000052ff527230 */ /* 0x000fe20000004100 */
[----:B------:R-:W-:Y:S01]  /*b120*/  F2FP.F16.E4M3.UNPACK_B R86, R46.H1 ;  /* 0x0000002eff56723e */ /* 0x000fe200030006ff */
[----:B------:R-:W-:Y:S01]  /*b130*/  FFMA.FTZ R54, R54, R55, -R125 ;  /* 0x0000003736367223 */ /* 0x000fe2000001087d */
        /* <DEDUP_REMOVED lines=23> */
[----:B------:R-:W-:Y:S01]  /*b2b0*/  FMUL.FTZ R161, R86, R161 ;  /* 0x000000a156a17220 */ /* 0x000fe20000410000 */
[----:B------:R-:W-:Y:S01]  /*b2c0*/  F2FP.SATFINITE.E4M3.F32.PACK_AB_MERGE_C R43, R52, R43, RZ ;  /* 0x0000002b342b723e */ /* 0x000fe200048070ff */
[-C--:B------:R-:W-:Y:S01]  /*b2d0*/  FFMA.FTZ R165, R86, R125.reuse, -R85 ;  /* 0x0000007d56a57223 */ /* 0x080fe20000010855 */
[----:B------:R-:W-:Y:S01]  /*b2e0*/  F2FP.F16.E4M3.UNPACK_B R85, R46 ;  /* 0x0000002eff55723e */ /* 0x000fe200020006ff */
[----:B------:R-:W-:Y:S01]  /*b2f0*/  FFMA.FTZ R167, R124, R125, R161 ;  /* 0x0000007d7ca77223 */ /* 0x000fe200000100a1 */
[----:B------:R-:W-:-:S02]  /*b300*/  HADD2.F32 R125, -RZ, R159.H0_H0 ;  /* 0x2000009fff7d7230 */ /* 0x000fc40000004100 */
[----:B------:R-:W-:Y:S01]  /*b310*/  FFMA.FTZ R160, R87, R158, R160 ;  /* 0x0000009e57a07223 */ /* 0x000fe200000100a0 */
[----:B------:R-:W-:Y:S01]  /*b320*/  HADD2.F32 R159, -RZ, R159.H1_H1 ;  /* 0x3000009fff9f7230 */ /* 0x000fe20000004100 */
[----:B------:R-:W-:Y:S01]  /*b330*/  F2FP.SATFINITE.E4M3.F32.PACK_AB_MERGE_C R44, R53, R44, RZ ;  /* 0x0000002c352c723e */ /* 0x000fe200048070ff */
[--C-:B------:R-:W-:Y:S01]  /*b340*/  HADD2.F32 R86, -RZ, R85.reuse.H0_H0 ;  /* 0x20000055ff567230 */ /* 0x100fe20000004100 */
[----:B------:R-:W-:Y:S01]  /*b350*/  F2FP.SATFINITE.E4M3.F32.PACK_AB_MERGE_C R165, R165, R84, RZ ;  /* 0x00000054a5a5723e */ /* 0x000fe200048070ff */
[--C-:B------:R-:W-:Y:S01]  /*b360*/  HADD2.F32 R46, -RZ, R42.reuse.H0_H0 ;  /* 0x2000002aff2e7230 */ /* 0x100fe20000004100 */
[----:B------:R-:W-:Y:S01]  /*b370*/  F2FP.SATFINITE.E4M3.F32.PACK_AB_MERGE_C R43, R83, R54, R43 ;  /* 0x00000036532b723e */ /* 0x000fe2000480702b */
[----:B------:R-:W-:Y:S01]  /*b380*/  HADD2.F32 R85, -RZ, R85.H1_H1 ;  /* 0x30000055ff557230 */ /* 0x000fe20000004100 */
[----:B------:R-:W-:Y:S01]  /*b390*/  F2FP.F16.E4M3.UNPACK_B R84, R45 ;  /* 0x0000002dff54723e */ /* 0x000fe200020006ff */
[----:B------:R-:W-:Y:S01]  /*b3a0*/  HADD2.F32 R42, -RZ, R42.H1_H1 ;  /* 0x3000002aff2a7230 */ /* 0x000fe20000004100 */
[----:B------:R-:W-:Y:S01]  /*b3b0*/  F2FP.F16.E4M3.UNPACK_B R54, R41 ;  /* 0x00000029ff36723e */ /* 0x000fe200020006ff */
[----:B------:R-:W-:-:S02]  /*b3c0*/  HADD2.F32 R87, -RZ, R157.H0_H0 ;  /* 0x2000009dff577230 */ /* 0x000fc40000004100 */
[CC--:B------:R-:W-:Y:S01]  /*b3d0*/  FMUL.FTZ R163, R85.reuse, R159.reuse ;  /* 0x0000009f55a37220 */ /* 0x0c0fe20000410000 */
[----:B------:R-:W-:Y:S02]  /*b3e0*/  HADD2.F32 R157, -RZ, R157.H1_H1 ;  /* 0x3000009dff9d7230 */ /* 0x000fe40000004100 */
[----:B------:R-:W-:Y:S01]  /*b3f0*/  FMUL.FTZ R124, R42, R159 ;  /* 0x0000009f2a7c7220 */ /* 0x000fe20000410000 */
[----:B------:R-:W-:Y:S01]  /*b400*/  F2FP.F16.E4M3.UNPACK_B R53, R13 ;  /* 0x0000000dff35723e */ /* 0x000fe200020006ff */
[----:B------:R-:W-:Y:S01]  /*b410*/  FMUL.FTZ R161, R86, R125 ;  /* 0x0000007d56a17220 */ /* 0x000fe20000410000 */
[----:B------:R-:W-:Y:S01]  /*b420*/  F2FP.SATFINITE.E4M3.F32.PACK_AB_MERGE_C R44, R82, R55, R44 ;  /* 0x00000037522c723e */ /* 0x000fe2000480702c */
[-C--:B------:R-:W-:Y:S01]  /*b430*/  FFMA.FTZ R42, R42, R157.reuse, -R163 ;  /* 0x0000009d2a2a7223 */ /* 0x080fe200000108a3 */
[----:B------:R-:W-:Y:S01]  /*b440*/  FFMA.FTZ R157, R85, R157, R124 ;  /* 0x0000009d559d7223 */ /* 0x000fe2000001007c */
[----:B------:R-:W-:Y:S01]  /*b450*/  FMUL.FTZ R125, R46, R125 ;  /* 0x0000007d2e7d7220 */ /* 0x000fe20000410000 */
[----:B------:R-:W-:Y:S01]  /*b460*/  HADD2.F32 R55, -RZ, R84.H0_H0 ;  /* 0x20000054ff377230 */ /* 0x000fe20000004100 */
[----:B------:R-:W-:Y:S01]  /*b470*/  F2FP.F16.E4M3.UNPACK_B R82, R40 ;  /* 0x00000028ff52723e */ /* 0x000fe200020006ff */
        /* <DEDUP_REMOVED lines=13> */
[----:B------:R-:W-:Y:S01]  /*b550*/  FMUL.FTZ R87, R84, R85 ;  /* 0x0000005554577220 */ /* 0x000fe20000410000 */
[----:B------:R-:W-:Y:S01]  /*b560*/  F2FP.F16.E4M3.UNPACK_B R45, R45.H1 ;  /* 0x0000002dff2d723e */ /* 0x000fe200030006ff */
[C---:B------:R-:W-:Y:S01]  /*b570*/  FMUL.FTZ R125, R54.reuse, R85 ;  /* 0x00000055367d7220 */ /* 0x040fe20000410000 */
[----:B------:R-:W-:Y:S02]  /*b580*/  F2FP.F16.E4M3.UNPACK_B R85, R41.H1 ;  /* 0x00000029ff55723e */ /* 0x000fe400030006ff */
[----:B------:R-:W-:Y:S01]  /*b590*/  F2FP.F16.E4M3.UNPACK_B R55, R13.H1 ;  /* 0x0000000dff37723e */ /* 0x000fe200030006ff */
[-C--:B------:R-:W-:Y:S01]  /*b5a0*/  FFMA.FTZ R13, R54, R83.reuse, -R87 ;  /* 0x00000053360d7223 */ /* 0x080fe20000010857 */
[----:B------:R-:W-:Y:S01]  /*b5b0*/  FFMA.FTZ R54, R84, R83, R125 ;  /* 0x0000005354367223 */ /* 0x000fe2000001007d */
[----:B------:R-:W-:Y:S01]  /*b5c0*/  F2FP.F16.E4M3.UNPACK_B R40, R40.H1 ;  /* 0x00000028ff28723e */ /* 0x000fe200030006ff */
[----:B------:R-:W-:Y:S01]  /*b5d0*/  HADD2.F32 R82, -RZ, R45.H0_H0 ;  /* 0x2000002dff527230 */ /* 0x000fe20000004100 */
[----:B------:R-:W-:Y:S01]  /*b5e0*/  F2FP.SATFINITE.E4M3.F32.PACK_AB_MERGE_C R160, R167, R160, RZ ;  /* 0x000000a0a7a0723e */ /* 0x000fe200048070ff */
[----:B------:R-:W-:Y:S01]  /*b5f0*/  HADD2.F32 R84, -RZ, R85.H0_H0 ;  /* 0x20000055ff547230 */ /* 0x000fe20000004100 */
[----:B------:R-:W-:Y:S01]  /*b600*/  F2FP.F16.E4M3.UNPACK_B R87, R12.H1 ;  /* 0x0000000cff57723e */ /* 0x000fe200030006ff */
[----:B------:R-:W-:Y:S01]  /*b610*/  HADD2.F32 R41, -RZ, R55.H0_H0 ;  /* 0x20000037ff297230 */ /* 0x000fe20000004100 */
[----:B------:R-:W-:Y:S01]  /*b620*/  F2FP.SATFINITE.E4M3.F32.PACK_AB_MERGE_C R46, R157, R46, R160 ;  /* 0x0000002e9d2e723e */ /* 0x000fe200048070a0 */
[----:B------:R-:W-:-:S02]  /*b630*/  HADD2.F32 R83, -RZ, R45.H1_H1 ;  /* 0x3000002dff537230 */ /* 0x000fc40000004100 */
[CC--:B------:R-:W-:Y:S01]  /*b640*/  FMUL.FTZ R158, R82.reuse, R84.reuse ;  /* 0x00000054529e7220 */ /* 0x0c0fe20000410000 */
[----:B------:R-:W-:Y:S02]  /*b650*/  HADD2.F32 R124, -RZ, R85.H1_H1 ;  /* 0x30000055ff7c7230 */ /* 0x000fe40000004100 */
[----:B------:R-:W-:Y:S01]  /*b660*/  FMUL.FTZ R85, R41, R84 ;  /* 0x0000005429557220 */ /* 0x000fe20000410000 */
[--C-:B------:R-:W-:Y:S01]  /*b670*/  HADD2.F32 R45, -RZ, R40.reuse.H0_H0 ;  /* 0x20000028ff2d7230 */ /* 0x100fe20000004100 */
[----:B------:R-:W-:Y:S01]  /*b680*/  F2FP.F16.E4M3.UNPACK_B R157, R14 ;  /* 0x0000000eff9d723e */ /* 0x000fe200020006ff */
[----:B------:R-:W-:Y:S02]  /*b690*/  HADD2.F32 R55, -RZ, R55.H1_H1 ;  /* 0x30000037ff377230 */ /* 0x000fe40000004100 */
[-C--:B------:R-:W-:Y:S01]  /*b6a0*/  FMUL.FTZ R84, R83, R124.reuse ;  /* 0x0000007c53547220 */ /* 0x080fe20000410000 */
[----:B------:R-:W-:Y:S02]  /*b6b0*/  HADD2.F32 R86, -RZ, R40.H1_H1 ;  /* 0x30000028ff567230 */ /* 0x000fe40000004100 */
[-C--:B------:R-:W-:Y:S01]  /*b6c0*/  FFMA.FTZ R40, R41, R45.reuse, -R158 ;  /* 0x0000002d29287223 */ /* 0x080fe2000001089e */
[----:B------:R-:W-:Y:S01]  /*b6d0*/  FFMA.FTZ R41, R82, R45, R85 ;  /* 0x0000002d52297223 */ /* 0x000fe20000010055 */
[C---:B------:R-:W-:Y:S01]  /*b6e0*/  FMUL.FTZ R82, R55.reuse, R124 ;  /* 0x0000007c37527220 */ /* 0x040fe20000410000 */
[----:B------:R-:W-:Y:S01]  /*b6f0*/  F2FP.F16.E4M3.UNPACK_B R158, R14.H1 ;  /* 0x0000000eff9e723e */ /* 0x000fe200030006ff */
[-C--:B------:R-:W-:Y:S01]  /*b700*/  FFMA.FTZ R45, R55, R86.reuse, -R84 ;  /* 0x00000056372d7223 */ /* 0x080fe20000010854 */
        /* <DEDUP_REMOVED lines=8> */
[----:B------:R-:W-:Y:S01]  /*b790*/  F2FP.F16.E4M3.UNPACK_B R14, R12 ;  /* 0x0000000cff0e723e */ /* 0x000fe200020006ff */
[----:B------:R-:W-:Y:S01]  /*b7a0*/  HADD2.F32 R47, -RZ, R55.H0_H0 ;  /* 0x20000037ff2f7230 */ /* 0x000fe20000004100 */
[----:B------:R-:W-:Y:S01]  /*b7b0*/  F2FP.SATFINITE.E4M3.F32.PACK_AB_MERGE_C R42, R42, R161, R165 ;  /* 0x000000a12a2a723e */ /* 0x000fe200048070a5 */
        /* <DEDUP_REMOVED lines=10> */
[----:B------:R-:W-:Y:S02]  /*b860*/  HADD2.F32 R158, -RZ, R158.H1_H1 ;  /* 0x3000009eff9e7230 */ /* 0x000fe40000004100 */
[----:B------:R-:W-:Y:S01]  /*b870*/  FFMA.FTZ R159, R86, R124, R159 ;  /* 0x0000007c569f7223 */ /* 0x000fe2000001009f */
        /* <DEDUP_REMOVED lines=13> */
[-C--:B------:R-:W-:Y:S01]  /*b950*/  FFMA.FTZ R158, R85, R12.reuse, R158 ;  /* 0x0000000c559e7223 */ /* 0x080fe2000001009e */
[----:B------:R-:W-:Y:S01]  /*b960*/  FFMA.FTZ R15, R15, R12, -R124 ;  /* 0x0000000c0f0f7223 */ /* 0x000fe2000001087c */
        /* <DEDUP_REMOVED lines=10> */
[----:B------:R-:W-:-:S07]  /*ba10*/  F2FP.SATFINITE.E4M3.F32.PACK_AB_MERGE_C R45, R54, R53, R41 ;  /* 0x00000035362d723e */ /* 0x000fce0004807029 */
.L_x_6379:
[----:B------:R-:W-:Y:S05]  /*ba20*/  BSYNC B3 ;  /* 0x0000000000037941 */ /* 0x000fea0003800000 */
.L_x_6378:
[----:B------:R-:W-:Y:S01]  /*ba30*/  ISETP.GE.AND P3, PT, R11, R134, PT ;  /* 0x000000860b00720c */ /* 0x000fe20003f66270 */
[----:B0-----:R0:W-:-:S12]  /*ba40*/  ST.E.128 desc[UR50][R80.64], R12 ;  /* 0x0000000c50007985 */ /* 0x0011d8000c101d32 */
[----:B------:R-:W-:-:S04]  /*ba50*/  @!P3 IADD3 R40, P5, R156, R11, RZ ;  /* 0x0000000b9c28b210 */ /* 0x000fc80007fbe0ff */
[----:B------:R-:W-:-:S05]  /*ba60*/  @!P3 LEA.HI.X.SX32 R41, R11, R154, 0x1, P5 ;  /* 0x0000009a0b29b211 */ /* 0x000fca00028f0eff */
[----:B--2---:R0:W-:Y:S04]  /*ba70*/  @!P3 ST.E.128 desc[UR50][R40.64], R44 ;  /* 0x0000002c2800b985 */ /* 0x0041e8000c101d32 */
.L_x_6377:
[----:B------:R-:W-:Y:S05]  /*ba80*/  BSYNC B2 ;  /* 0x0000000000027941 */ /* 0x000fea0003800000 */
.L_x_6376:
[----:B------:R-:W-:-:S13]  /*ba90*/  ISETP.NE.AND P3, PT, R30, RZ, PT ;  /* 0x000000ff1e00720c */ /* 0x000fda0003f65270 */
[----:B------:R-:W-:Y:S05]  /*baa0*/  @!P3 BRA `(.L_x_6371) ;  /* 0x0000000c00ecb947 */ /* 0x000fea0003800000 */
[----:B0-----:R-:W5:Y:S04]  /*bab0*/  LDL R40, [R1+0x30] ;  /* 0x0000300001287983 */ /* 0x001f680000100800 */
[----:B------:R-:W2:Y:S04]  /*bac0*/  LDL R14, [R1+0x34] ;  /* 0x00003400010e7983 */ /* 0x000ea80000100800 */
[----:B------:R-:W2:Y:S01]  /*bad0*/  LDL R15, [R1+0x38] ;  /* 0x00003800010f7983 */ /* 0x000ea20000100800 */
[----:B------:R-:W-:-:S04]  /*bae0*/  ISETP.NE.AND P5, PT, R113, RZ, PT ;  /* 0x000000ff7100720c */ /* 0x000fc80003fa5270 */
        /* <DEDUP_REMOVED lines=8> */
[----:B----4-:R-:W-:-:S04]  /*bb70*/  IADD3 R44, P3, R26, R156, RZ ;  /* 0x0000009c1a2c7210 */ /* 0x010fc80007f7e0ff */
[----:B---3--:R-:W-:Y:S02]  /*bb80*/  IADD3.X R45, R154, R27, RZ, P3, !PT ;  /* 0x0000001b9a2d7210 */ /* 0x008fe40001ffe4ff */
[----:B------:R-:W-:Y:S01]  /*bb90*/  ISETP.GE.AND P3, PT, R225, R115, PT ;  /* 0x00000073e100720c */ /* 0x000fe20003f66270 */
[----:B------:R-:W-:Y:S01]  /*bba0*/  BSSY B2, `(.L_x_6380) ;  /* 0x00000e6000027945 */ /* 0x000fe20003800000 */
[----:B-----5:R-:W-:-:S04]  /*bbb0*/  LOP3.LUT R12, R40, 0x30, R11, 0xf8, !PT ;  /* 0x00000030280c7812 */ /* 0x020fc800078ef80b */
[----:B--2---:R-:W-:Y:S01]  /*bbc0*/  LOP3.LUT R12, R12, R14, RZ, 0x3c, !PT ;  /* 0x0000000e0c0c7212 */ /* 0x004fe200078e3cff */
[----:B------:R-:W-:-:S04]  /*bbd0*/  IMAD R13, R13, 0x2800, R15 ;  /* 0x000028000d0d7824 */ /* 0x000fc800078e020f */
        /* <DEDUP_REMOVED lines=16> */
[----:B------:R-:W-:Y:S02]  /*bce0*/  SHF.R.U32.HI R82, RZ, 0x8, R39 ;  /* 0x00000008ff527819 */ /* 0x000fe40000011627 */
[----:B------:R-:W-:-:S02]  /*bcf0*/  PRMT R13, R85, 0x654, R48 ;  /* 0x00000654550d7816 */ /* 0x000fc40000000030 */
[--C-:B------:R-:W-:Y:S02]  /*bd00*/  SHF.R.U32.HI R83, RZ, 0x10, R39.reuse ;  /* 0x00000010ff537819 */ /* 0x100fe40000011627 */
[----:B------:R-:W-:Y:S02]  /*bd10*/  LOP3.LUT R37, R39, 0xff, RZ, 0xc0, !PT ;  /* 0x000000ff27257812 */ /* 0x000fe400078ec0ff */
[----:B------:R-:W-:Y:S02]  /*bd20*/  SHF.R.U32.HI R80, RZ, 0x18, R39 ;  /* 0x00000018ff507819 */ /* 0x000fe40000011627 */
[----:B------:R-:W-:Y:S02]  /*bd30*/  SHF.R.U32.HI R52, RZ, 0x8, R51 ;  /* 0x00000008ff347819 */ /* 0x000fe40000011633 */
[--C-:B------:R-:W-:Y:S02]  /*bd40*/  SHF.R.U32.HI R81, RZ, 0x10, R49.reuse ;  /* 0x00000010ff517819 */ /* 0x100fe40000011631 */
[----:B------:R-:W-:Y:S01]  /*bd50*/  SHF.R.U32.HI R55, RZ, 0x8, R49 ;  /* 0x00000008ff377819 */ /* 0x000fe20000011631 */
[----:B------:R-:W-:Y:S01]  /*bd60*/  IMAD.SHL.U32 R48, R52, 0x100, RZ ;  /* 0x0000010034307824 */ /* 0x000fe200078e00ff */
[----:B------:R-:W-:-:S02]  /*bd70*/  LOP3.LUT R39, R49, 0xff, RZ, 0xc0, !PT ;  /* 0x000000ff31277812 */ /* 0x000fc400078ec0ff */
[----:B------:R-:W-:Y:S02]  /*bd80*/  SHF.R.U32.HI R54, RZ, 0x18, R49 ;  /* 0x00000018ff367819 */ /* 0x000fe40000011631 */
[----:B------:R-:W-:Y:S02]  /*bd90*/  LOP3.LUT R49, R51, 0xff, RZ, 0xc0, !PT ;  /* 0x000000ff33317812 */ /* 0x000fe400078ec0ff */
[----:B------:R-:W-:Y:S02]  /*bda0*/  SHF.R.U32.HI R50, RZ, 0x18, R51 ;  /* 0x00000018ff327819 */ /* 0x000fe40000011633 */
[----:B------:R-:W-:Y:S01]  /*bdb0*/  LOP3.LUT R13, R13, 0xff00, R12, 0xf8, !PT ;  /* 0x0000ff000d0d7812 */ /* 0x000fe200078ef80c */
[----:B------:R-:W-:Y:S01]  /*bdc0*/  IMAD.SHL.U32 R12, R82, 0x100, RZ ;  /* 0x00000100520c7824 */ /* 0x000fe200078e00ff */
[----:B------:R-:W-:Y:S02]  /*bdd0*/  PRMT R37, R80, 0x654, R37 ;  /* 0x0000065450257816 */ /* 0x000fe40000000025 */
[----:B------:R-:W-:-:S02]  /*bde0*/  PRMT R49, R50, 0x654, R49 ;  /* 0x0000065432317816 */ /* 0x000fc40000000031 */
[----:B------:R-:W-:Y:S01]  /*bdf0*/  MOV R38, R14 ;  /* 0x0000000e00267202 */ /* 0x000fe20000000f00 */
[----:B------:R-:W-:Y:S01]  /*be00*/  IMAD.U32 R14, R86, 0x10000, RZ ;  /* 0x00010000560e7824 */ /* 0x000fe200078e00ff */
[----:B------:R-:W-:Y:S01]  /*be10*/  PRMT R40, R54, 0x654, R39 ;  /* 0x0000065436287816 */ /* 0x000fe20000000027 */
[----:B------:R-:W-:Y:S01]  /*be20*/  IMAD.SHL.U32 R39, R55, 0x100, RZ ;  /* 0x0000010037277824 */ /* 0x000fe200078e00ff */
        /* <DEDUP_REMOVED lines=10> */
[----:B------:R-:W-:Y:S01]  /*bed0*/  LOP3.LUT R12, R37, 0xff0000, R12, 0xf8, !PT ;  /* 0x00ff0000250c7812 */ /* 0x000fe200078ef80c */
[----:B------:R-:W-:Y:S01]  /*bee0*/  HADD2.F32 R39, -RZ, R48.H0_H0 ;  /* 0x20000030ff277230 */ /* 0x000fe20000004100 */
[----:B------:R-:W-:Y:S01]  /*bef0*/  F2FP.F16.E4M3.UNPACK_B R49, R152.H1 ;  /* 0x00000098ff31723e */ /* 0x000fe200030006ff */
[----:B------:R-:W-:Y:S01]  /*bf00*/  IMAD.U32 R37, R81, 0x10000, RZ ;  /* 0x0001000051257824 */ /* 0x000fe200078e00ff */
[----:B------:R-:W-:Y:S01]  /*bf10*/  SHF.R.U32.HI R53, RZ, 0x10, R51 ;  /* 0x00000010ff357819 */ /* 0x000fe20000011633 */
[-C--:B------:R-:W-:Y:S01]  /*bf20*/  FMUL.FTZ R82, R40, R13.reuse ;  /* 0x0000000d28527220 */ /* 0x080fe20000410000 */
[----:B------:R-:W-:Y:S01]  /*bf30*/  FMUL.FTZ R55, R39, R13 ;  /* 0x0000000d27377220 */ /* 0x000fe20000410000 */
[--C-:B------:R-:W-:Y:S01]  /*bf40*/  HADD2.F32 R51, -RZ, R49.reuse.H0_H0 ;  /* 0x20000031ff337230 */ /* 0x100fe20000004100 */
[----:B------:R-:W-:Y:S01]  /*bf50*/  SHF.L.U32 R53, R53, 0x10, RZ ;  /* 0x0000001035357819 */ /* 0x000fe200000006ff */
[----:B------:R-:W-:Y:S01]  /*bf60*/  HADD2.F32 R52, -RZ, R52.H1_H1 ;  /* 0x30000034ff347230 */ /* 0x000fe20000004100 */
[----:B------:R-:W-:Y:S01]  /*bf70*/  LOP3.LUT R37, R54, 0xff0000, R37, 0xf8, !PT ;  /* 0x00ff000036257812 */ /* 0x000fe200078ef825 */
[----:B------:R-:W-:Y:S01]  /*bf80*/  HADD2.F32 R54, -RZ, R49.H1_H1 ;  /* 0x30000031ff367230 */ /* 0x000fe20000004100 */
[----:B------:R-:W-:Y:S01]  /*bf90*/  LOP3.LUT R13, R80, 0xff0000, R53, 0xf8, !PT ;  /* 0x00ff0000500d7812 */ /* 0x000fe200078ef835 */
[----:B------:R-:W-:-:S02]  /*bfa0*/  HADD2.F32 R49, -RZ, R48.H1_H1 ;  /* 0x30000030ff317230 */ /* 0x000fc40000004100 */
[-C--:B------:R-:W-:Y:S01]  /*bfb0*/  FFMA.FTZ R39, R39, R51.reuse, -R82 ;  /* 0x0000003327277223 */ /* 0x080fe20000010852 */
[----:B------:R-:W-:Y:S01]  /*bfc0*/  FFMA.FTZ R40, R40, R51, R55 ;  /* 0x0000003328287223 */ /* 0x000fe20000010037 */
[----:B------:R-:W-:Y:S01]  /*bfd0*/  HADD2.F32 R53, -RZ, R50.H1_H1 ;  /* 0x30000032ff357230 */ /* 0x000fe20000004100 */
[----:B------:R-:W-:Y:S01]  /*bfe0*/  F2FP.F16.E4M3.UNPACK_B R153, R153 ;  /* 0x00000099ff99723e */ /* 0x000fe200020006ff */
[----:B------:R-:W-:Y:S01]  /*bff0*/  FMUL.FTZ R80, R49, R52 ;  /* 0x0000003431507220 */ /* 0x000fe20000410000 */
[----:B------:R-:W-:Y:S02]  /*c000*/  F2FP.F16.E4M3.UNPACK_B R51, R47 ;  /* 0x0000002fff33723e */ /* 0x000fe400020006ff */
[----:B------:R-:W-:Y:S01]  /*c010*/  F2FP.F16.E4M3.UNPACK_B R50, R46 ;  /* 0x0000002eff32723e */ /* 0x000fe200020006ff */
[----:B------:R-:W-:Y:S01]  /*c020*/  FMUL.FTZ R46, R53, R52 ;  /* 0x00000034352e7220 */ /* 0x000fe20000410000 */
[----:B------:R-:W-:Y:S01]  /*c030*/  F2FP.F16.E4M3.UNPACK_B R152, R152 ;  /* 0x00000098ff98723e */ /* 0x000fe200020006ff */
[----:B------:R-:W-:-:S02]  /*c040*/  HADD2.F32 R55, -RZ, R153.H0_H0 ;  /* 0x20000099ff377230 */ /* 0x000fc40000004100 */
[-C--:B------:R-:W-:Y:S01]  /*c050*/  FFMA.FTZ R47, R53, R54.reuse, R80 ;  /* 0x00000036352f7223 */ /* 0x080fe20000010050 */
[----:B------:R-:W-:Y:S02]  /*c060*/  HADD2.F32 R52, -RZ, R51.H0_H0 ;  /* 0x20000033ff347230 */ /* 0x000fe40000004100 */
[----:B------:R-:W-:Y:S01]  /*c070*/  FFMA.FTZ R46, R49, R54, -R46 ;  /* 0x00000036312e7223 */ /* 0x000fe2000001082e */
[----:B------:R-:W-:Y:S01]  /*c080*/  HADD2.F32 R48, -RZ, R50.H0_H0 ;  /* 0x20000032ff307230 */ /* 0x000fe20000004100 */
[----:B------:R-:W-:Y:S01]  /*c090*/  F2FP.F16.E4M3.UNPACK_B R54, R42.H1 ;  /* 0x0000002aff36723e */ /* 0x000fe200030006ff */
[----:B------:R-:W-:Y:S02]  /*c0a0*/  HADD2.F32 R153, -RZ, R153.H1_H1 ;  /* 0x30000099ff997230 */ /* 0x000fe40000004100 */
[-C--:B------:R-:W-:Y:S01]  /*c0b0*/  FMUL.FTZ R81, R52, R55.reuse ;  /* 0x0000003734517220 */ /* 0x080fe20000410000 */
[----:B------:R-:W-:Y:S02]  /*c0c0*/  HADD2.F32 R53, -RZ, R51.H1_H1 ;  /* 0x30000033ff357230 */ /* 0x000fe40000004100 */
[----:B------:R-:W-:Y:S01]  /*c0d0*/  FMUL.FTZ R55, R48, R55 ;  /* 0x0000003730377220 */ /* 0x000fe20000410000 */
[----:B------:R-:W-:Y:S01]  /*c0e0*/  HADD2.F32 R49, -RZ, R152.H0_H0 ;  /* 0x20000098ff317230 */ /* 0x000fe20000004100 */
[----:B------:R-:W-:Y:S01]  /*c0f0*/  F2FP.F16.E4M3.UNPACK_B R80, R151.H1 ;  /* 0x00000097ff50723e */ /* 0x000fe200030006ff */
[----:B------:R-:W-:-:S02]  /*c100*/  HADD2.F32 R50, -RZ, R50.H1_H1 ;  /* 0x30000032ff327230 */ /* 0x000fc40000004100 */
[C---:B------:R-:W-:Y:S01]  /*c110*/  FMUL.FTZ R51, R53.reuse, R153 ;  /* 0x0000009935337220 */ /* 0x040fe20000410000 */
[----:B------:R-:W-:Y:S02]  /*c120*/  HADD2.F32 R152, -RZ, R152.H1_H1 ;  /* 0x30000098ff987230 */ /* 0x000fe40000004100 */
[-C--:B------:R-:W-:Y:S01]  /*c130*/  FFMA.FTZ R48, R48, R49.reuse, -R81 ;  /* 0x0000003130307223 */ /* 0x080fe20000010851 */
[----:B------:R-:W-:Y:S01]  /*c140*/  FFMA.FTZ R49, R52, R49, R55 ;  /* 0x0000003134317223 */ /* 0x000fe20000010037 */
[----:B------:R-:W-:Y:S01]  /*c150*/  F2FP.F16.E4M3.UNPACK_B R52, R155.H1 ;  /* 0x0000009bff34723e */ /* 0x000fe200030006ff */
[C---:B------:R-:W-:Y:S01]  /*c160*/  FMUL.FTZ R82, R50.reuse, R153 ;  /* 0x0000009932527220 */ /* 0x040fe20000410000 */
[----:B------:R-:W-:Y:S01]  /*c170*/  FFMA.FTZ R51, R50, R152, -R51 ;  /* 0x0000009832337223 */ /* 0x000fe20000010833 */
[----:B------:R-:W-:Y:S01]  /*c180*/  F2FP.F16.E4M3.UNPACK_B R50, R38.H1 ;  /* 0x00000026ff32723e */ /* 0x000fe200030006ff */
[----:B------:R-:W-:Y:S02]  /*c190*/  HADD2.F32 R55, -RZ, R54.H0_H0 ;  /* 0x20000036ff377230 */ /* 0x000fe40000004100 */
[----:B------:R-:W-:Y:S01]  /*c1a0*/  FFMA.FTZ R82, R53, R152, R82 ;  /* 0x0000009835527223 */ /* 0x000fe20000010052 */
[--C-:B------:R-:W-:Y:S01]  /*c1b0*/  HADD2.F32 R81, -RZ, R52.reuse.H0_H0 ;  /* 0x20000034ff517230 */ /* 0x100fe20000004100 */
[----:B------:R-:W-:Y:S01]  /*c1c0*/  F2FP.F16.E4M3.UNPACK_B R155, R155 ;  /* 0x0000009bff9b723e */ /* 0x000fe200020006ff */
[----:B------:R-:W-:Y:S01]  /*c1d0*/  HADD2.F32 R83, -RZ, R52.H1_H1 ;  /* 0x30000034ff537230 */ /* 0x000fe20000004100 */
[----:B------:R-:W-:Y:S01]  /*c1e0*/  F2FP.F16.E4M3.UNPACK_B R38, R38 ;  /* 0x00000026ff26723e */ /* 0x000fe200020006ff */
[----:B------:R-:W-:-:S02]  /*c1f0*/  HADD2.F32 R52, -RZ, R50.H0_H0 ;  /* 0x20000032ff347230 */ /* 0x000fc40000004100 */
[----:B------:R-:W-:Y:S01]  /*c200*/  FMUL.FTZ R85, R55, R81 ;  /* 0x0000005137557220 */ /* 0x000fe20000410000 */
[----:B------:R-:W-:Y:S01]  /*c210*/  HADD2.F32 R54, -RZ, R54.H1_H1 ;  /* 0x30000036ff367230 */ /* 0x000fe20000004100 */
[----:B------:R-:W-:Y:S01]  /*c220*/  F2FP.F16.E4M3.UNPACK_B R151, R151 ;  /* 0x00000097ff97723e */ /* 0x000fe200020006ff */
        /* <DEDUP_REMOVED lines=8> */
[----:B------:R-:W-:Y:S01]  /*c2b0*/  F2FP.F16.E4M3.UNPACK_B R50, R42 ;  /* 0x0000002aff32723e */ /* 0x000fe200020006ff */
[-C--:B------:R-:W-:Y:S01]  /*c2c0*/  FFMA.FTZ R85, R52, R53.reuse, -R85 ;  /* 0x0000003534557223 */ /* 0x080fe20000010855 */
[----:B------:R-:W-:Y:S01]  /*c2d0*/  FFMA.FTZ R84, R55, R53, R84 ;  /* 0x0000003537547223 */ /* 0x000fe20000010054 */
[----:B------:R-:W-:-:S02]  /*c2e0*/  HADD2.F32 R55, -RZ, R155.H0_H0 ;  /* 0x2000009bff377230 */ /* 0x000fc40000004100 */
[----:B------:R-:W-:Y:S01]  /*c2f0*/  FFMA.FTZ R87, R54, R81, R83 ;  /* 0x0000005136577223 */ /* 0x000fe20000010053 */
[----:B------:R-:W-:Y:S01]  /*c300*/  HADD2.F32 R52, -RZ, R50.H0_H0 ;  /* 0x20000032ff347230 */ /* 0x000fe20000004100 */
[----:B------:R-:W-:Y:S01]  /*c310*/  F2FP.SATFINITE.E4M3.F32.PACK_AB_MERGE_C R39, R46, R39, RZ ;  /* 0x000000272e27723e */ /* 0x000fe200048070ff */
[----:B------:R-:W-:Y:S01]  /*c320*/  HADD2.F32 R155, -RZ, R155.H1_H1 ;  /* 0x3000009bff9b7230 */ /* 0x000fe20000004100 */
[----:B------:R-:W-:Y:S01]  /*c330*/  F2FP.F16.E4M3.UNPACK_B R54, R37 ;  /* 0x00000025ff36723e */ /* 0x000fe200020006ff */
[----:B------:R-:W-:Y:S02]  /*c340*/  HADD2.F32 R42, -RZ, R38.H0_H0 ;  /* 0x20000026ff2a7230 */ /* 0x000fe40000004100 */
        /* <DEDUP_REMOVED lines=15> */
[----:B------:R-:W-:Y:S01]  /*c440*/  F2FP.SATFINITE.E4M3.F32.PACK_AB_MERGE_C R40, R82, R49, R40 ;  /* 0x000000315228723e */ /* 0x000fe20004807028 */
[----:B------:R-:W-:Y:S01]  /*c450*/  HADD2.F32 R49, -RZ, R54.H0_H0 ;  /* 0x20000036ff317230 */ /* 0x000fe20000004100 */
[-C--:B------:R-:W-:Y:S01]  /*c460*/  F2FP.F16.E4M3.UNPACK_B R52, R14.reuse ;  /* 0x0000000eff34723e */ /* 0x080fe200020006ff */
        /* <DEDUP_REMOVED lines=15> */
[----:B------:R-:W-:-:S02]  /*c560*/  F2FP.F16.E4M3.UNPACK_B R50, R41.H1 ;  /* 0x00000029ff32723e */ /* 0x000fc400030006ff */
[----:B------:R-:W-:Y:S01]  /*c570*/  F2FP.F16.E4M3.UNPACK_B R53, R37.H1 ;  /* 0x00000025ff35723e */ /* 0x000fe200030006ff */
[C---:B------:R-:W-:Y:S01]  /*c580*/  FFMA.FTZ R41, R49.reuse, R52, -R80 ;  /* 0x0000003431297223 */ /* 0x040fe20000010850 */
[----:B------:R-:W-:Y:S01]  /*c590*/  F2FP.F16.E4M3.UNPACK_B R48, R36.H1 ;  /* 0x00000024ff30723e */ /* 0x000fe200030006ff */
[----:B------:R-:W-:Y:S01]  /*c5a0*/  FMUL.FTZ R36, R49, R54 ;  /* 0x0000003631247220 */ /* 0x000fe20000410000 */
[----:B------:R-:W-:Y:S01]  /*c5b0*/  HADD2.F32 R49, -RZ, R50.H0_H0 ;  /* 0x20000032ff317230 */ /* 0x000fe20000004100 */
[----:B------:R-:W-:Y:S01]  /*c5c0*/  F2FP.SATFINITE.E4M3.F32.PACK_AB_MERGE_C R84, R87, R84, RZ ;  /* 0x000000545754723e */ /* 0x000fe200048070ff */
[----:B------:R-:W-:Y:S02]  /*c5d0*/  HADD2.F32 R54, -RZ, R53.H0_H0 ;  /* 0x20000035ff367230 */ /* 0x000fe40000004100 */
[----:B------:R-:W-:Y:S01]  /*c5e0*/  FFMA.FTZ R36, R51, R52, R36 ;  /* 0x0000003433247223 */ /* 0x000fe20000010024 */
[----:B------:R-:W-:Y:S01]  /*c5f0*/  HADD2.F32 R37, -RZ, R48.H0_H0 ;  /* 0x20000030ff257230 */ /* 0x000fe20000004100 */
[----:B------:R-:W-:Y:S01]  /*c600*/  F2FP.SATFINITE.E4M3.F32.PACK_AB_MERGE_C R42, R155, R42, R84 ;  /* 0x0000002a9b2a723e */ /* 0x000fe20004807054 */
[----:B------:R-:W-:-:S02]  /*c610*/  HADD2.F32 R50, -RZ, R50.H1_H1 ;  /* 0x30000032ff327230 */ /* 0x000fc40000004100 */
[-C--:B------:R-:W-:Y:S01]  /*c620*/  FMUL.FTZ R80, R49, R54.reuse ;  /* 0x0000003631507220 */ /* 0x080fe20000410000 */
[----:B------:R-:W-:Y:S02]  /*c630*/  HADD2.F32 R53, -RZ, R53.H1_H1 ;  /* 0x30000035ff357230 */ /* 0x000fe40000004100 */
[----:B------:R-:W-:Y:S01]  /*c640*/  FMUL.FTZ R54, R37, R54 ;  /* 0x0000003625367220 */ /* 0x000fe20000410000 */
[----:B------:R-:W-:Y:S02]  /*c650*/  HADD2.F32 R52, -RZ, R14.H0_H0 ;  /* 0x2000000eff347230 */ /* 0x000fe40000004100 */
[----:B------:R-:W-:Y:S02]  /*c660*/  HADD2.F32 R48, -RZ, R48.H1_H1 ;  /* 0x30000030ff307230 */ /* 0x000fe40000004100 */
        /* <DEDUP_REMOVED lines=57> */
.L_x_6381:
[----:B------:R-:W-:Y:S05]  /*ca00*/  BSYNC B2 ;  /* 0x0000000000027941 */ /* 0x000fea0003800000 */
.L_x_6380:
[----:B------:R-:W-:Y:S01]  /*ca10*/  ISETP.GE.AND P3, PT, R11, R134, PT ;  /* 0x000000860b00720c */ /* 0x000fe20003f66270 */
[----:B0-----:R0:W-:-:S12]  /*ca20*/  ST.E.128 desc[UR50][R44.64], R12 ;  /* 0x0000000c2c007985 */ /* 0x0011d8000c101d32 */
[----:B------:R-:W-:-:S04]  /*ca30*/  @!P3 IADD3 R36, P5, R156, R11, RZ ;  /* 0x0000000b9c24b210 */ /* 0x000fc80007fbe0ff */
[----:B------:R-:W-:-:S05]  /*ca40*/  @!P3 LEA.HI.X.SX32 R37, R11, R154, 0x1, P5 ;  /* 0x0000009a0b25b211 */ /* 0x000fca00028f0eff */
[----:B--2---:R0:W-:Y:S04]  /*ca50*/  @!P3 ST.E.128 desc[UR50][R36.64], R40 ;  /* 0x000000282400b985 */ /* 0x0041e8000c101d32 */
.L_x_6371:
[----:B------:R-:W-:Y:S05]  /*ca60*/  BSYNC B1 ;  /* 0x0000000000017941 */ /* 0x000fea0003800000 */
.L_x_6370:
[----:B------:R-:W-:-:S03]  /*ca70*/  UMOV UR4, 0xffffffff ;  /* 0xffffffff00047882 */ /* 0x000fc60000000000 */
[----:B------:R-:W-:Y:S05]  /*ca80*/  BRA.DIV UR4, `(.L_x_6382) ;  /* 0x0000024204447947 */ /* 0x000fea000b800000 */
[----:B--2---:R-:W2:Y:S04]  /*ca90*/  SHFL.IDX PT, R118, R118, 0x1, 0x1e1f ;  /* 0x003e1f0076767f89 */ /* 0x004ea800000e0000 */
[----:B0-----:R0:W0:Y:S02]  /*caa0*/  SHFL.IDX PT, R44, R119, 0x1, 0x1e1f ;  /* 0x003e1f00772c7f89 */ /* 0x00102400000e0000 */
.L_x_6668:
        /* <DEDUP_REMOVED lines=8> */
[----:B0-----:R-:W-:Y:S02]  /*cb30*/  IADD3 R40, P3, R21, R44, RZ ;  /* 0x0000002c15287210 */ /* 0x001fe40007f7e0ff */
[----:B------:R-:W-:-:S03]  /*cb40*/  SHF.R.S32.HI R12, RZ, 0x1f, R11 ;  /* 0x0000001fff0c7819 */ /* 0x000fc6000001140b */
[----:B--2---:R-:W-:Y:S01]  /*cb50*/  IMAD.X R41, R118, 0x1, R108, P3 ;  /* 0x0000000176297824 */ /* 0x004fe200018e066c */
        /* <DEDUP_REMOVED lines=25> */
[----:B--2---:R-:W-:Y:S01]  /*ccf0*/  IMAD.MOV.U32 R50, RZ, RZ, R36 ;  /* 0x000000ffff327224 */ /* 0x004fe200078e0024 */
        /* <DEDUP_REMOVED lines=11> */
[----:B------:R-:W-:Y:S02]  /*cdb0*/  MOV R42, R13 ;  /* 0x0000000d002a7202 */ /* 0x000fe40000000f00 */
[----:B------:R-:W-:Y:S01]  /*cdc0*/  PRMT R14, R52, 0x654, R49 ;  /* 0x00000654340e7816 */ /* 0x000fe20000000031 */
[----:B------:R-:W-:Y:S01]  /*cdd0*/  IMAD.SHL.U32 R49, R54, 0x100, RZ ;  /* 0x0000010036317824 */ /* 0x000fe200078e00ff */
[----:B------:R-:W-:Y:S02]  /*cde0*/  SHF.R.U32.HI R65, RZ, 0x10, R67 ;  /* 0x00000010ff417819 */ /* 0x000fe40000011643 */
[----:B------:R-:W-:Y:S01]  /*cdf0*/  LOP3.LUT R12, R45, 0xff00, R12, 0xf8, !PT ;  /* 0x0000ff002d0c7812 */ /* 0x000fe200078ef80c */
[----:B------:R-:W-:Y:S01]  /*ce00*/  IMAD.SHL.U32 R45, R66, 0x100, RZ ;  /* 0x00000100422d7824 */ /* 0x000fe200078e00ff */
[----:B------:R-:W-:-:S02]  /*ce10*/  SHF.L.U32 R13, R76, 0x10, RZ ;  /* 0x000000104c0d7819 */ /* 0x000fc400000006ff */
[----:B------:R-:W-:Y:S02]  /*ce20*/  PRMT R48, R55, 0x654, R48 ;  /* 0x0000065437307816 */ /* 0x000fe40000000030 */
        /* <DEDUP_REMOVED lines=77> */
[----:B------:R-:W-:-:S02]  /*d300*/  HADD2.F32 R51, -RZ, R149.H0_H0 ;  /* 0x20000095ff337230 */ /* 0x000fc40000004100 */
[----:B------:R-:W-:Y:S02]  /*d310*/  HADD2.F32 R52, -RZ, R149.H1_H1 ;  /* 0x30000095ff347230 */ /* 0x000fe40000004100 */
[----:B------:R-:W-:Y:S01]  /*d320*/  HADD2.F32 R48, -RZ, R47.H0_H0 ;  /* 0x2000002fff307230 */ /* 0x000fe20000004100 */
[----:B------:R-:W-:Y:S01]  /*d330*/  F2FP.SATFINITE.E4M3.F32.PACK_AB_MERGE_C R79, R82, R79, RZ ;  /* 0x0000004f524f723e */ /* 0x000fe200048070ff */
[----:B------:R-:W-:Y:S02]  /*d340*/  HADD2.F32 R38, -RZ, R43.H0_H0 ;  /* 0x2000002bff267230 */ /* 0x000fe40000004100 */
[----:B------:R-:W-:Y:S02]  /*d350*/  HADD2.F32 R47, -RZ, R47.H1_H1 ;  /* 0x3000002fff2f7230 */ /* 0x000fe40000004100 */
[-C--:B------:R-:W-:Y:S01]  /*d360*/  FMUL.FTZ R53, R48, R51.reuse ;  /* 0x0000003330357220 */ /* 0x080fe20000410000 */
[----:B------:R-:W-:Y:S02]  /*d370*/  HADD2.F32 R49, -RZ, R147.H0_H0 ;  /* 0x20000093ff317230 */ /* 0x000fe40000004100 */
[----:B------:R-:W-:Y:S01]  /*d380*/  FMUL.FTZ R51, R38, R51 ;  /* 0x0000003326337220 */ /* 0x000fe20000410000 */
[----:B------:R-:W-:-:S02]  /*d390*/  HADD2.F32 R43, -RZ, R43.H1_H1 ;  /* 0x3000002bff2b7230 */ /* 0x000fc40000004100 */
[-C--:B------:R-:W-:Y:S01]  /*d3a0*/  FMUL.FTZ R54, R47, R52.reuse ;  /* 0x000000342f367220 */ /* 0x080fe20000410000 */
[----:B------:R-:W-:Y:S02]  /*d3b0*/  HADD2.F32 R50, -RZ, R147.H1_H1 ;  /* 0x30000093ff327230 */ /* 0x000fe40000004100 */
[-C--:B------:R-:W-:Y:S01]  /*d3c0*/  FFMA.FTZ R53, R38, R49.reuse, -R53 ;  /* 0x0000003126357223 */ /* 0x080fe20000010835 */
[----:B------:R-:W-:Y:S01]  /*d3d0*/  FFMA.FTZ R38, R48, R49, R51 ;  /* 0x0000003130267223 */ /* 0x000fe20000010033 */
[C---:B------:R-:W-:Y:S01]  /*d3e0*/  FMUL.FTZ R52, R43.reuse, R52 ;  /* 0x000000342b347220 */ /* 0x040fe20000410000 */
[----:B------:R-:W-:Y:S01]  /*d3f0*/  F2FP.F16.E4M3.UNPACK_B R49, R37 ;  /* 0x00000025ff31723e */ /* 0x000fe200020006ff */
[-C--:B------:R-:W-:Y:S01]  /*d400*/  FFMA.FTZ R78, R43, R50.reuse, -R54 ;  /* 0x000000322b4e7223 */ /* 0x080fe20000010836 */
[----:B------:R-:W-:Y:S01]  /*d410*/  F2FP.SATFINITE.E4M3.F32.PACK_AB_MERGE_C R43, R76, R45, RZ ;  /* 0x0000002d4c2b723e */ /* 0x000fe200048070ff */
[----:B------:R-:W-:Y:S01]  /*d420*/  FFMA.FTZ R51, R47, R50, R52 ;  /* 0x000000322f337223 */ /* 0x000fe20000010034 */
[----:B------:R-:W-:Y:S01]  /*d430*/  F2FP.F16.E4M3.UNPACK_B R54, R36 ;  /* 0x00000024ff36723e */ /* 0x000fe200020006ff */
[----:B------:R-:W-:Y:S01]  /*d440*/  HADD2.F32 R50, -RZ, R49.H0_H0 ;  /* 0x20000031ff327230 */ /* 0x000fe20000004100 */
[----:B------:R-:W-:-:S02]  /*d450*/  F2FP.F16.E4M3.UNPACK_B R48, R42 ;  /* 0x0000002aff30723e */ /* 0x000fc400020006ff */
[----:B------:R-:W-:Y:S02]  /*d460*/  F2FP.SATFINITE.E4M3.F32.PACK_AB_MERGE_C R45, R67, R46, RZ ;  /* 0x0000002e432d723e */ /* 0x000fe400048070ff */
[----:B------:R-:W-:Y:S01]  /*d470*/  F2FP.SATFINITE.E4M3.F32.PACK_AB_MERGE_C R43, R66, R55, R43 ;  /* 0x00000037422b723e */ /* 0x000fe2000480702b */
[----:B------:R-:W-:Y:S01]  /*d480*/  HADD2.F32 R55, -RZ, R54.H0_H0 ;  /* 0x20000036ff377230 */ /* 0x000fe20000004100 */
[----:B------:R-:W-:Y:S01]  /*d490*/  F2FP.SATFINITE.E4M3.F32.PACK_AB_MERGE_C R46, R80, R77, RZ ;  /* 0x0000004d502e723e */ /* 0x000fe200048070ff */
[----:B------:R-:W-:Y:S01]  /*d4a0*/  HADD2.F32 R47, -RZ, R48.H0_H0 ;  /* 0x20000030ff2f7230 */ /* 0x000fe20000004100 */
[----:B------:R-:W-:Y:S01]  /*d4b0*/  F2FP.F16.E4M3.UNPACK_B R52, R14 ;  /* 0x0000000eff34723e */ /* 0x000fe200020006ff */
[----:B------:R-:W-:Y:S01]  /*d4c0*/  HADD2.F32 R54, -RZ, R54.H1_H1 ;  /* 0x30000036ff367230 */ /* 0x000fe20000004100 */
[----:B------:R-:W-:Y:S01]  /*d4d0*/  F2FP.SATFINITE.E4M3.F32.PACK_AB_MERGE_C R45, R65, R64, R45 ;  /* 0x00000040412d723e */ /* 0x000fe2000480702d */
[----:B------:R-:W-:Y:S01]  /*d4e0*/  FMUL.FTZ R64, R50, R55 ;  /* 0x0000003732407220 */ /* 0x000fe20000410000 */
[----:B------:R-:W-:Y:S01]  /*d4f0*/  F2FP.SATFINITE.E4M3.F32.PACK_AB_MERGE_C R46, R78, R53, R46 ;  /* 0x000000354e2e723e */ /* 0x000fe2000480702e */
[----:B------:R-:W-:Y:S01]  /*d500*/  HADD2.F32 R53, -RZ, R52.H0_H0 ;  /* 0x20000034ff357230 */ /* 0x000fe20000004100 */
[----:B------:R-:W-:Y:S01]  /*d510*/  F2FP.SATFINITE.E4M3.F32.PACK_AB_MERGE_C R38, R51, R38, R79 ;  /* 0x000000263326723e */ /* 0x000fe2000480704f */
        /* <DEDUP_REMOVED lines=80> */
[----:B------:R-:W-:-:S07]  /*da20*/  F2FP.SATFINITE.E4M3.F32.PACK_AB_MERGE_C R39, R53, R80, R54 ;  /* 0x000000503527723e */ /* 0x000fce0004807036 */
.L_x_6386:
[----:B------:R-:W-:Y:S05]  /*da30*/  BSYNC B2 ;  /* 0x0000000000027941 */ /* 0x000fea0003800000 */
.L_x_6385:
[----:B------:R-:W-:Y:S01]  /*da40*/  ISETP.GE.AND P3, PT, R11, R134, PT ;  /* 0x000000860b00720c */ /* 0x000fe20003f66270 */
[----:B0-----:R0:W-:-:S12]  /*da50*/  ST.E.128 desc[UR50][R40.64], R12 ;  /* 0x0000000c28007985 */ /* 0x0011d8000c101d32 */
[----:B------:R-:W-:-:S04]  /*da60*/  @!P3 IADD3 R42, P4, R11, R44, RZ ;  /* 0x0000002c0b2ab210 */ /* 0x000fc80007f9e0ff */
[----:B------:R-:W-:-:S05]  /*da70*/  @!P3 LEA.HI.X.SX32 R43, R11, R118, 0x1, P4 ;  /* 0x000000760b2bb211 */ /* 0x000fca00020f0eff */
[----:B--2---:R0:W-:Y:S04]  /*da80*/  @!P3 ST.E.128 desc[UR50][R42.64], R36 ;  /* 0x000000242a00b985 */ /* 0x0041e8000c101d32 */
.L_x_6384:
[----:B------:R-:W-:Y:S05]  /*da90*/  BSYNC B1 ;  /* 0x0000000000017941 */ /* 0x000fea0003800000 */
.L_x_6383:
[----:B------:R-:W-:Y:S01]  /*daa0*/  ISETP.NE.AND P3, PT, R29, RZ, PT ;  /* 0x000000ff1d00720c */ /* 0x000fe20003f65270 */
[----:B------:R-:W-:-:S12]  /*dab0*/  BSSY B1, `(.L_x_6387) ;  /* 0x00000fd000017945 */ /* 0x000fd80003800000 */
[----:B------:R-:W-:Y:S05]  /*dac0*/  @!P3 BRA `(.L_x_6388) ;  /* 0x0000000c00ecb947 */ /* 0x000fea0003800000 */
[----:B0-----:R-:W5:Y:S04]  /*dad0*/  LDL R15, [R1+0x3c] ;  /* 0x00003c00010f7983 */ /* 0x001f680000100800 */
[----:B------:R-:W3:Y:S01]  /*dae0*/  LDL R14, [R1+0x40] ;  /* 0x00004000010e7983 */ /* 0x000ee20000100800 */
[----:B------:R-:W-:Y:S01]  /*daf0*/  SEL R11, R116, R139, !P1 ;  /* 0x0000008b740b7207 */ /* 0x000fe20004800000 */
[----:B------:R-:W-:Y:S01]  /*db00*/  BSSY B2, `(.L_x_6389) ;  /* 0x00000f2000027945 */ /* 0x000fe20003800000 */
[----:B------:R-:W-:Y:S02]  /*db10*/  IADD3 R40, P3, R25, R44, RZ ;  /* 0x0000002c19287210 */ /* 0x000fe40007f7e0ff */
[----:B------:R-:W-:-:S03]  /*db20*/  SHF.R.S32.HI R12, RZ, 0x1f, R11 ;  /* 0x0000001fff0c7819 */ /* 0x000fc6000001140b */
[----:B--2---:R-:W-:Y:S01]  /*db30*/  IMAD.X R41, R118, 0x1, R95, P3 ;  /* 0x0000000176297824 */ /* 0x004fe200018e065f */
        /* <DEDUP_REMOVED lines=21> */
[----:B------:R-:W-:Y:S01]  /*dc90*/  IMAD.MOV.U32 R42, RZ, RZ, R14 ;  /* 0x000000ffff2a7224 */ /* 0x000fe200078e000e */
[----:B------:R-:W-:Y:S01]  /*dca0*/  SHF.R.U32.HI R47, RZ, 0x18, R61 ;  /* 0x00000018ff2f7819 */ /* 0x000fe2000001163d */
[----:B--2---:R-:W-:Y:S01]  /*dcb0*/  IMAD.MOV.U32 R48, RZ, RZ, R36 ;  /* 0x000000ffff307224 */ /* 0x004fe200078e0024 */
[----:B------:R-:W-:Y:S01]  /*dcc0*/  SHF.R.U32.HI R65, RZ, 0x8, R63 ;  /* 0x00000008ff417819 */ /* 0x000fe2000001163f */
[----:B------:R-:W-:Y:S01]  /*dcd0*/  IMAD.MOV.U32 R43, RZ, RZ, R38 ;  /* 0x000000ffff2b7224 */ /* 0x000fe200078e0026 */
[----:B------:R-:W-:Y:S02]  /*dce0*/  PRMT R47, R47, 0x654, R46 ;  /* 0x000006542f2f7816 */ /* 0x000fe4000000002e */
[----:B------:R-:W-:-:S02]  /*dcf0*/  SHF.L.U32 R12, R67, 0x8, RZ ;  /* 0x00000008430c7819 */ /* 0x000fc400000006ff */
[----:B------:R-:W-:Y:S02]  /*dd00*/  LOP3.LUT R49, R63, 0xff, RZ, 0xc0, !PT ;  /* 0x000000ff3f317812 */ /* 0x000fe400078ec0ff */
[----:B------:R-:W-:Y:S02]  /*dd10*/  SHF.R.U32.HI R64, RZ, 0x18, R63 ;  /* 0x00000018ff407819 */ /* 0x000fe4000001163f */
[--C-:B------:R-:W-:Y:S02]  /*dd20*/  SHF.R.U32.HI R55, RZ, 0x8, R73.reuse ;  /* 0x00000008ff377819 */ /* 0x100fe40000011649 */
[----:B------:R-:W-:Y:S02]  /*dd30*/  LOP3.LUT R50, R73, 0xff, RZ, 0xc0, !PT ;  /* 0x000000ff49327812 */ /* 0x000fe400078ec0ff */
[----:B------:R-:W-:Y:S01]  /*dd40*/  SHF.R.U32.HI R53, RZ, 0x18, R73 ;  /* 0x00000018ff357819 */ /* 0x000fe20000011649 */
[----:B------:R-:W-:Y:S01]  /*dd50*/  IMAD.SHL.U32 R14, R55, 0x100, RZ ;  /* 0x00000100370e7824 */ /* 0x000fe200078e00ff */
        /* <DEDUP_REMOVED lines=8> */
[----:B------:R-:W-:Y:S01]  /*dde0*/  PRMT R61, R52, 0x654, R51 ;  /* 0x00000654343d7816 */ /* 0x000fe20000000033 */
[----:B------:R-:W-:Y:S01]  /*ddf0*/  IMAD.U32 R36, R72, 0x10000, RZ ;  /* 0x0001000048247824 */ /* 0x000fe200078e00ff */
[----:B------:R-:W-:Y:S01]  /*de00*/  LOP3.LUT R51, R49, 0xff00, R12, 0xf8, !PT ;  /* 0x0000ff0031337812 */ /* 0x000fe200078ef80c */
[----:B------:R-:W-:Y:S01]  /*de10*/  IMAD.U32 R12, R66, 0x10000, RZ ;  /* 0x00010000420c7824 */ /* 0x000fe200078e00ff */
[----:B------:R-:W-:-:S02]  /*de20*/  SHF.R.U32.HI R54, RZ, 0x8, R75 ;  /* 0x00000008ff367819 */ /* 0x000fc4000001164b */
        /* <DEDUP_REMOVED lines=191> */
.L_x_6390:
[----:B------:R-:W-:Y:S05]  /*ea20*/  BSYNC B2 ;  /* 0x0000000000027941 */ /* 0x000fea0003800000 */
.L_x_6389:
[----:B------:R-:W-:Y:S01]  /*ea30*/  ISETP.GE.AND P3, PT, R11, R134, PT ;  /* 0x000000860b00720c */ /* 0x000fe20003f66270 */
[----:B0-----:R0:W-:-:S12]  /*ea40*/  ST.E.128 desc[UR50][R40.64], R12 ;  /* 0x0000000c28007985 */ /* 0x0011d8000c101d32 */
[----:B------:R-:W-:-:S04]  /*ea50*/  @!P3 IADD3 R42, P4, R11, R44, RZ ;  /* 0x0000002c0b2ab210 */ /* 0x000fc80007f9e0ff */
[----:B------:R-:W-:-:S05]  /*ea60*/  @!P3 LEA.HI.X.SX32 R43, R11, R118, 0x1, P4 ;  /* 0x000000760b2bb211 */ /* 0x000fca00020f0eff */
[----:B--2---:R0:W-:Y:S04]  /*ea70*/  @!P3 ST.E.128 desc[UR50][R42.64], R36 ;  /* 0x000000242a00b985 */ /* 0x0041e8000c101d32 */
.L_x_6388:
[----:B------:R-:W-:Y:S05]  /*ea80*/  BSYNC B1 ;  /* 0x0000000000017941 */ /* 0x000fea0003800000 */
.L_x_6387:
[----:B------:R-:W-:-:S13]  /*ea90*/  ISETP.NE.AND P3, PT, R30, RZ, PT ;  /* 0x000000ff1e00720c */ /* 0x000fda0003f65270 */
[----:B------:R-:W-:Y:S05]  /*eaa0*/  @!P3 BRA `(.L_x_6339) ;  /* 0x0000001400e0b947 */ /* 0x000fea0003800000 */
[----:B0-----:R-:W5:Y:S04]  /*eab0*/  LDL R13, [R1+0x3c] ;  /* 0x00003c00010d7983 */ /* 0x001f680000100800 */
[----:B------:R-:W3:Y:S01]  /*eac0*/  LDL R14, [R1+0x40] ;  /* 0x00004000010e7983 */ /* 0x000ee20000100800 */
[----:B------:R-:W-:Y:S01]  /*ead0*/  ISETP.NE.AND P4, PT, R113, RZ, PT ;  /* 0x000000ff7100720c */ /* 0x000fe20003f85270 */
[----:B------:R-:W-:Y:S01]  /*eae0*/  BSSY B1, `(.L_x_6391) ;  /* 0x00000f1000017945 */ /* 0x000fe20003800000 */
[----:B------:R-:W-:Y:S02]  /*eaf0*/  IADD3 R40, P3, R26, R44, RZ ;  /* 0x0000002c1a287210 */ /* 0x000fe40007f7e0ff */
[----:B------:R-:W-:-:S03]  /*eb00*/  SEL R139, R116, R139, !P4 ;  /* 0x0000008b748b7207 */ /* 0x000fc60006000000 */
[----:B--2---:R-:W-:Y:S01]  /*eb10*/  IMAD.X R41, R118, 0x1, R27, P3 ;  /* 0x0000000176297824 */ /* 0x004fe200018e061b */
[----:B------:R-:W-:Y:S02]  /*eb20*/  SHF.R.S32.HI R12, RZ, 0x1f, R139 ;  /* 0x0000001fff0c7819 */ /* 0x000fe4000001148b */
[----:B------:R-:W-:Y:S02]  /*eb30*/  ISETP.GE.AND P3, PT, R225, R115, PT ;  /* 0x00000073e100720c */ /* 0x000fe40003f66270 */
[----:B------:R-:W-:-:S04]  /*eb40*/  LEA.HI R139, R12, R139, RZ, 0x5 ;  /* 0x0000008b0c8b7211 */ /* 0x000fc800078f28ff */
[----:B------:R-:W-:-:S04]  /*eb50*/  LEA.HI.SX32 R139, R139, R110, 0x1b ;  /* 0x0000006e8b8b7211 */ /* 0x000fc800078fdaff */
[----:B------:R-:W-:Y:S01]  /*eb60*/  SHF.R.S32.HI R12, RZ, 0x1f, R139 ;  /* 0x0000001fff0c7819 */ /* 0x000fe2000001148b */
[----:B------:R-:W-:-:S03]  /*eb70*/  IMAD.SHL.U32 R11, R139, 0x10, RZ ;  /* 0x000000108b0b7824 */ /* 0x000fc600078e00ff */
[----:B------:R-:W-:-:S04]  /*eb80*/  LEA.HI R12, R12, R139, RZ, 0x2 ;  /* 0x0000008b0c0c7211 */ /* 0x000fc800078f10ff */
[----:B------:R-:W-:Y:S02]  /*eb90*/  SHF.R.S32.HI R12, RZ, 0x2, R12 ;  /* 0x00000002ff0c7819 */ /* 0x000fe4000001140c */
[----:B-----5:R-:W-:-:S04]  /*eba0*/  LOP3.LUT R13, R13, 0x30, R11, 0xf8, !PT ;  /* 0x000000300d0d7812 */ /* 0x020fc800078ef80b */
[----:B------:R-:W-:Y:S01]  /*ebb0*/  LOP3.LUT R13, R13, R0, RZ, 0x3c, !PT ;  /* 0x000000000d0d7212 */ /* 0x000fe200078e3cff */
[----:B---3--:R-:W-:-:S04]  /*ebc0*/  IMAD R12, R12, 0x2800, R14 ;  /* 0x000028000c0c7824 */ /* 0x008fc800078e020e */
[----:B------:R-:W-:Y:S02]  /*ebd0*/  IMAD.IADD R12, R12, 0x1, R13 ;  /* 0x000000010c0c7824 */ /* 0x000fe400078e020d */
[C---:B------:R-:W-:Y:S02]  /*ebe0*/  IMAD R13, R19.reuse, 0x7800, R127 ;  /* 0x00007800130d7824 */ /* 0x040fe400078e027f */
[----:B------:R-:W-:Y:S02]  /*ebf0*/  IMAD R15, R19, 0x7800, R12 ;  /* 0x00007800130f7824 */ /* 0x000fe400078e020c */
[----:B------:R-:W-:-:S03]  /*ec00*/  IMAD.IADD R13, R18, 0x1, R13 ;  /* 0x00000001120d7824 */ /* 0x000fc600078e020d */
[----:B------:R-:W-:-:S03]  /*ec10*/  IADD3 R36, R18, R15, RZ ;  /* 0x0000000f12247210 */ /* 0x000fc60007ffe0ff */
[----:B------:R-:W0:Y:S04]  /*ec20*/  LDS.128 R12, [R13+0x24200] ;  /* 0x024200000d0c7984 */ /* 0x000e280000000c00 */
[----:B------:R-:W2:Y:S01]  /*ec30*/  LDS.128 R36, [R36+0x24200] ;  /* 0x0242000024247984 */ /* 0x000ea20000000c00 */
[----:B------:R-:W-:Y:S05]  /*ec40*/  @P3 BRA `(.L_x_6392) ;  /* 0x0000000c00683947 */ /* 0x000fea0003800000 */
[--C-:B------:R-:W-:Y:S01]  /*ec50*/  SHF.R.U32.HI R50, RZ, 0x8, R57.reuse ;  /* 0x00000008ff327819 */ /* 0x100fe20000011639 */
[----:B0-----:R-:W-:Y:S01]  /*ec60*/  IMAD.MOV.U32 R43, RZ, RZ, R12 ;  /* 0x000000ffff2b7224 */ /* 0x001fe200078e000c */
[----:B------:R-:W-:Y:S01]  /*ec70*/  SHF.R.U32.HI R60, RZ, 0x18, R57 ;  /* 0x00000018ff3c7819 */ /* 0x000fe20000011639 */
[----:B--2---:R-:W-:Y:S01]  /*ec80*/  IMAD.MOV.U32 R47, RZ, RZ, R36 ;  /* 0x000000ffff2f7224 */ /* 0x004fe200078e0024 */
        /* <DEDUP_REMOVED lines=12> */
[----:B------:R-:W-:-:S02]  /*ed50*/  SHF.R.U32.HI R53, RZ, 0x8, R71 ;  /* 0x00000008ff357819 */ /* 0x000fc40000011647 */
[----:B------:R-:W-:Y:S01]  /*ed60*/  PRMT R48, R49, 0x654, R48 ;  /* 0x0000065431307816 */ /* 0x000fe20000000030 */
[----:B------:R-:W-:Y:S01]  /*ed70*/  IMAD.SHL.U32 R49, R54, 0x100, RZ ;  /* 0x0000010036317824 */ /* 0x000fe200078e00ff */
[----:B------:R-:W-:Y:S01]  /*ed80*/  LOP3.LUT R12, R45, 0xff00, R12, 0xf8, !PT ;  /* 0x0000ff002d0c7812 */ /* 0x000fe200078ef80c */
[----:B------:R-:W-:Y:S01]  /*ed90*/  IMAD.U32 R45, R58, 0x10000, RZ ;  /* 0x000100003a2d7824 */ /* 0x000fe200078e00ff */
[----:B------:R-:W-:Y:S01]  /*eda0*/  SHF.R.U32.HI R56, RZ, 0x10, R59 ;  /* 0x00000010ff387819 */ /* 0x000fe2000001163b */
[----:B------:R-:W-:Y:S01]  /*edb0*/  IMAD.SHL.U32 R51, R51, 0x100, RZ ;  /* 0x0000010033337824 */ /* 0x000fe200078e00ff */
[----:B------:R-:W-:Y:S02]  /*edc0*/  PRMT R46, R61, 0x654, R46 ;  /* 0x000006543d2e7816 */ /* 0x000fe4000000002e */
[----:B------:R-:W-:Y:S02]  /*edd0*/  LOP3.LUT R52, R71, 0xff0000ff, RZ, 0xc0, !PT ;  /* 0xff0000ff47347812 */ /* 0x000fe400078ec0ff */
[----:B------:R-:W-:-:S02]  /*ede0*/  SHF.L.U32 R53, R53, 0x8, RZ ;  /* 0x0000000835357819 */ /* 0x000fc400000006ff */
[----:B------:R-:W-:Y:S01]  /*edf0*/  LOP3.LUT R46, R46, 0xff00, R49, 0xf8, !PT ;  /* 0x0000ff002e2e7812 */ /* 0x000fe200078ef831 */
[----:B------:R-:W-:Y:S01]  /*ee00*/  IMAD.U32 R49, R56, 0x10000, RZ ;  /* 0x0001000038317824 */ /* 0x000fe200078e00ff */
[----:B------:R-:W-:Y:S02]  /*ee10*/  LOP3.LUT R54, R52, 0xff00, R53, 0xf8, !PT ;  /* 0x0000ff0034367812 */ /* 0x000fe400078ef835 */
[----:B------:R-:W-:Y:S02]  /*ee20*/  LOP3.LUT R36, R12, 0xff0000, R45, 0xf8, !PT ;  /* 0x00ff00000c247812 */ /* 0x000fe400078ef82d */
[----:B------:R-:W-:Y:S02]  /*ee30*/  LOP3.LUT R38, R48, 0xff00, R51, 0xf8, !PT ;  /* 0x0000ff0030267812 */ /* 0x000fe400078ef833 */
[----:B------:R-:W-:Y:S02]  /*ee40*/  F2FP.F16.E4M3.UNPACK_B R53, R135.H1 ;  /* 0x00000087ff35723e */ /* 0x000fe400030006ff */
[----:B------:R-:W-:-:S02]  /*ee50*/  F2FP.F16.E4M3.UNPACK_B R45, R43.H1 ;  /* 0x0000002bff2d723e */ /* 0x000fc400030006ff */
[----:B------:R-:W-:Y:S01]  /*ee60*/  F2FP.F16.E4M3.UNPACK_B R48, R47.H1 ;  /* 0x0000002fff30723e */ /* 0x000fe200030006ff */
[--C-:B------:R-:W-:Y:S01]  /*ee70*/  HADD2.F32 R14, -RZ, R53.reuse.H0_H0 ;  /* 0x20000035ff0e7230 */ /* 0x100fe20000004100 */
[----:B------:R-:W-:Y:S01]  /*ee80*/  SHF.R.U32.HI R57, RZ, 0x10, R71 ;  /* 0x00000010ff397819 */ /* 0x000fe20000011647 */
[----:B------:R-:W-:Y:S01]  /*ee90*/  HADD2.F32 R53, -RZ, R53.H1_H1 ;  /* 0x30000035ff357230 */ /* 0x000fe20000004100 */
[----:B------:R-:W-:Y:S01]  /*eea0*/  LOP3.LUT R12, R46, 0xff0000, R49, 0xf8, !PT ;  /* 0x00ff00002e0c7812 */ /* 0x000fe200078ef831 */
[----:B------:R-:W-:Y:S01]  /*eeb0*/  HADD2.F32 R46, -RZ, R45.H0_H0 ;  /* 0x2000002dff2e7230 */ /* 0x000fe20000004100 */
[----:B------:R-:W-:Y:S01]  /*eec0*/  F2FP.F16.E4M3.UNPACK_B R51, R137.H1 ;  /* 0x00000089ff33723e */ /* 0x000fe200030006ff */
[----:B------:R-:W-:Y:S01]  /*eed0*/  HADD2.F32 R49, -RZ, R48.H0_H0 ;  /* 0x20000030ff317230 */ /* 0x000fe20000004100 */
[----:B------:R-:W-:Y:S01]  /*eee0*/  SHF.R.U32.HI R55, RZ, 0x10, R69 ;  /* 0x00000010ff377819 */ /* 0x000fe20000011645 */
[----:B------:R-:W-:Y:S02]  /*eef0*/  IMAD.U32 R57, R57, 0x10000, RZ ;  /* 0x0001000039397824 */ /* 0x000fe400078e00ff */
[----:B------:R-:W-:Y:S01]  /*ef00*/  FMUL.FTZ R56, R46, R14 ;  /* 0x0000000e2e387220 */ /* 0x000fe20000410000 */
[----:B------:R-:W-:-:S02]  /*ef10*/  HADD2.F32 R52, -RZ, R51.H0_H0 ;  /* 0x20000033ff347230 */ /* 0x000fc40000004100 */
[----:B------:R-:W-:Y:S01]  /*ef20*/  FMUL.FTZ R59, R49, R14 ;  /* 0x0000000e313b7220 */ /* 0x000fe20000410000 */
[----:B------:R-:W-:Y:S01]  /*ef30*/  IMAD.U32 R55, R55, 0x10000, RZ ;  /* 0x0001000037377824 */ /* 0x000fe200078e00ff */
[----:B------:R-:W-:Y:S01]  /*ef40*/  LOP3.LUT R14, R54, 0xff0000, R57, 0xf8, !PT ;  /* 0x00ff0000360e7812 */ /* 0x000fe200078ef839 */
[----:B------:R-:W-:Y:S02]  /*ef50*/  HADD2.F32 R51, -RZ, R51.H1_H1 ;  /* 0x30000033ff337230 */ /* 0x000fe40000004100 */
[-C--:B------:R-:W-:Y:S01]  /*ef60*/  FFMA.FTZ R57, R49, R52.reuse, R56 ;  /* 0x0000003431397223 */ /* 0x080fe20000010038 */
[----:B------:R-:W-:Y:S01]  /*ef70*/  FFMA.FTZ R59, R46, R52, -R59 ;  /* 0x000000342e3b7223 */ /* 0x000fe2000001083b */
[----:B------:R-:W-:Y:S01]  /*ef80*/  HADD2.F32 R49, -RZ, R48.H1_H1 ;  /* 0x30000030ff317230 */ /* 0x000fe20000004100 */
[----:B------:R-:W-:Y:S01]  /*ef90*/  F2FP.F16.E4M3.UNPACK_B R135, R135 ;  /* 0x00000087ff87723e */ /* 0x000fe200020006ff */
[----:B------:R-:W-:Y:S01]  /*efa0*/  HADD2.F32 R46, -RZ, R45.H1_H1 ;  /* 0x3000002dff2e7230 */ /* 0x000fe20000004100 */
[----:B------:R-:W-:-:S02]  /*efb0*/  F2FP.F16.E4M3.UNPACK_B R43, R43 ;  /* 0x0000002bff2b723e */ /* 0x000fc400020006ff */
[----:B------:R-:W-:Y:S01]  /*efc0*/  F2FP.F16.E4M3.UNPACK_B R47, R47 ;  /* 0x0000002fff2f723e */ /* 0x000fe200020006ff */
[----:B------:R-:W-:Y:S01]  /*efd0*/  HADD2.F32 R52, -RZ, R135.H0_H0 ;  /* 0x20000087ff347230 */ /* 0x000fe20000004100 */
[----:B------:R-:W-:Y:S01]  /*efe0*/  LOP3.LUT R38, R38, 0xff0000, R55, 0xf8, !PT ;  /* 0x00ff000026267812 */ /* 0x000fe200078ef837 */
[C---:B------:R-:W-:Y:S01]  /*eff0*/  FMUL.FTZ R55, R49.reuse, R53 ;  /* 0x0000003531377220 */ /* 0x040fe20000410000 */
[----:B------:R-:W-:Y:S01]  /*f000*/  F2FP.F16.E4M3.UNPACK_B R137, R137 ;  /* 0x00000089ff89723e */ /* 0x000fe200020006ff */
        /* <DEDUP_REMOVED lines=10> */
[-C--:B------:R-:W-:Y:S01]  /*f0b0*/  FFMA.FTZ R53, R48, R46.reuse, R49 ;  /* 0x0000002e30357223 */ /* 0x080fe20000010031 */
[----:B------:R-:W-:Y:S02]  /*f0c0*/  HADD2.F32 R43, -RZ, R43.H1_H1 ;  /* 0x3000002bff2b7230 */ /* 0x000fe40000004100 */
[----:B------:R-:W-:Y:S01]  /*f0d0*/  FFMA.FTZ R56, R45, R46, -R56 ;  /* 0x0000002e2d387223 */ /* 0x000fe20000010838 */
[----:B------:R-:W-:-:S02]  /*f0e0*/  HADD2.F32 R52, -RZ, R137.H1_H1 ;  /* 0x30000089ff347230 */ /* 0x000fc40000004100 */
[----:B------:R-:W-:Y:S01]  /*f0f0*/  FMUL.FTZ R48, R47, R54 ;  /* 0x000000362f307220 */ /* 0x000fe20000410000 */
[----:B------:R-:W-:Y:S01]  /*f100*/  F2FP.F16.E4M3.UNPACK_B R45, R136.H1 ;  /* 0x00000088ff2d723e */ /* 0x000fe200030006ff */
[C---:B------:R-:W-:Y:S01]  /*f110*/  FMUL.FTZ R54, R43.reuse, R54 ;  /* 0x000000362b367220 */ /* 0x040fe20000410000 */
[----:B------:R-:W-:Y:S01]  /*f120*/  F2FP.F16.E4M3.UNPACK_B R46, R50.H1 ;  /* 0x00000032ff2e723e */ /* 0x000fe200030006ff */
[----:B------:R-:W-:Y:S01]  /*f130*/  FFMA.FTZ R55, R43, R52, -R48 ;  /* 0x000000342b377223 */ /* 0x000fe20000010830 */
        /* <DEDUP_REMOVED lines=18> */
[----:B------:R-:W-:Y:S01]  /*f260*/  FMUL.FTZ R62, R46, R52 ;  /* 0x000000342e3e7220 */ /* 0x000fe20000410000 */
[----:B------:R-:W-:Y:S01]  /*f270*/  FFMA.FTZ R64, R48, R47, R51 ;  /* 0x0000002f30407223 */ /* 0x000fe20000010033 */
[----:B------:R-:W-:Y:S01]  /*f280*/  FFMA.FTZ R65, R46, R49, R45 ;  /* 0x000000312e417223 */ /* 0x000fe2000001002d */
[----:B------:R-:W-:-:S02]  /*f290*/  HADD2.F32 R45, -RZ, R50.H0_H0 ;  /* 0x20000032ff2d7230 */ /* 0x000fc40000004100 */
[----:B------:R-:W-:Y:S01]  /*f2a0*/  FFMA.FTZ R66, R43, R49, -R62 ;  /* 0x000000312b427223 */ /* 0x000fe2000001083e */
[----:B------:R-:W-:Y:S01]  /*f2b0*/  HADD2.F32 R49, -RZ, R136.H1_H1 ;  /* 0x30000088ff317230 */ /* 0x000fe20000004100 */
[----:B------:R-:W-:Y:S01]  /*f2c0*/  F2FP.F16.E4M3.UNPACK_B R138, R138 ;  /* 0x0000008aff8a723e */ /* 0x000fe200020006ff */
[----:B------:R-:W-:Y:S01]  /*f2d0*/  HADD2.F32 R43, -RZ, R42.H0_H0 ;  /* 0x2000002aff2b7230 */ /* 0x000fe20000004100 */
[----:B------:R-:W-:Y:S01]  /*f2e0*/  F2FP.SATFINITE.E4M3.F32.PACK_AB_MERGE_C R64, R65, R64, RZ ;  /* 0x000000404140723e */ /* 0x000fe200048070ff */
[----:B------:R-:W-:Y:S01]  /*f2f0*/  HADD2.F32 R50, -RZ, R50.H1_H1 ;  /* 0x30000032ff327230 */ /* 0x000fe20000004100 */
[----:B------:R-:W-:Y:S01]  /*f300*/  F2FP.SATFINITE.E4M3.F32.PACK_AB_MERGE_C R63, R66, R63, RZ ;  /* 0x0000003f423f723e */ /* 0x000fe200048070ff */
[----:B------:R-:W-:Y:S02]  /*f310*/  HADD2.F32 R48, -RZ, R136.H0_H0 ;  /* 0x20000088ff307230 */ /* 0x000fe40000004100 */
[----:B------:R-:W-:Y:S02]  /*f320*/  HADD2.F32 R42, -RZ, R42.H1_H1 ;  /* 0x3000002aff2a7230 */ /* 0x000fe40000004100 */
[----:B------:R-:W-:Y:S01]  /*f330*/  FMUL.FTZ R61, R50, R49 ;  /* 0x00000031323d7220 */ /* 0x000fe20000410000 */
[----:B------:R-:W-:-:S02]  /*f340*/  HADD2.F32 R46, -RZ, R138.H0_H0 ;  /* 0x2000008aff2e7230 */ /* 0x000fc40000004100 */
[-C--:B------:R-:W-:Y:S01]  /*f350*/  FMUL.FTZ R52, R45, R48.reuse ;  /* 0x000000302d347220 */ /* 0x080fe20000410000 */
[----:B------:R-:W-:Y:S02]  /*f360*/  HADD2.F32 R47, -RZ, R138.H1_H1 ;  /* 0x3000008aff2f7230 */ /* 0x000fe40000004100 */
[----:B------:R-:W-:Y:S01]  /*f370*/  FMUL.FTZ R49, R42, R49 ;  /* 0x000000312a317220 */ /* 0x000fe20000410000 */
[C---:B------:R-:W-:Y:S01]  /*f380*/  FMUL.FTZ R48, R43.reuse, R48 ;  /* 0x000000302b307220 */ /* 0x040fe20000410000 */
[-C--:B------:R-:W-:Y:S01]  /*f390*/  FFMA.FTZ R52, R43, R46.reuse, -R52 ;  /* 0x0000002e2b347223 */ /* 0x080fe20000010834 */
[----:B------:R-:W-:Y:S01]  /*f3a0*/  F2FP.SATFINITE.E4M3.F32.PACK_AB_MERGE_C R43, R60, R57, RZ ;  /* 0x000000393c2b723e */ /* 0x000fe200048070ff */
[-C--:B------:R-:W-:Y:S01]  /*f3b0*/  FFMA.FTZ R61, R42, R47.reuse, -R61 ;  /* 0x0000002f2a3d7223 */ /* 0x080fe2000001083d */
[----:B------:R-:W-:Y:S01]  /*f3c0*/  FFMA.FTZ R62, R50, R47, R49 ;  /* 0x0000002f323e7223 */ /* 0x000fe20000010031 */
[----:B------:R-:W-:Y:S01]  /*f3d0*/  FFMA.FTZ R51, R45, R46, R48 ;  /* 0x0000002e2d337223 */ /* 0x000fe20000010030 */
[----:B------:R-:W-:-:S02]  /*f3e0*/  F2FP.F16.E4M3.UNPACK_B R47, R37 ;  /* 0x00000025ff2f723e */ /* 0x000fc400020006ff */
[----:B------:R-:W-:Y:S02]  /*f3f0*/  F2FP.F16.E4M3.UNPACK_B R50, R38 ;  /* 0x00000026ff32723e */ /* 0x000fe400020006ff */
[----:B------:R-:W-:Y:S01]  /*f400*/  F2FP.F16.E4M3.UNPACK_B R45, R13 ;  /* 0x0000000dff2d723e */ /* 0x000fe200020006ff */
[----:B------:R-:W-:Y:S01]  /*f410*/  HADD2.F32 R48, -RZ, R47.H0_H0 ;  /* 0x2000002fff307230 */ /* 0x000fe20000004100 */
        /* <DEDUP_REMOVED lines=9> */
[----:B------:R-:W-:-:S02]  /*f4b0*/  HADD2.F32 R51, -RZ, R49.H0_H0 ;  /* 0x20000031ff337230 */ /* 0x000fc40000004100 */
[----:B------:R-:W-:Y:S01]  /*f4c0*/  FMUL.FTZ R53, R46, R53 ;  /* 0x000000352e357220 */ /* 0x000fe20000410000 */
[----:B------:R-:W-:Y:S01]  /*f4d0*/  HADD2.F32 R50, -RZ, R50.H1_H1 ;  /* 0x30000032ff327230 */ /* 0x000fe20000004100 */
[----:B------:R-:W-:Y:S01]  /*f4e0*/  F2FP.SATFINITE.E4M3.F32.PACK_AB_MERGE_C R63, R61, R52, R63 ;  /* 0x000000343d3f723e */ /* 0x000fe2000480703f */
[----:B------:R-:W-:Y:S02]  /*f4f0*/  HADD2.F32 R45, -RZ, R45.H1_H1 ;  /* 0x3000002dff2d7230 */ /* 0x000fe40000004100 */
[-C--:B------:R-:W-:Y:S01]  /*f500*/  FFMA.FTZ R53, R48, R51.reuse, R53 ;  /* 0x0000003330357223 */ /* 0x080fe20000010035 */
[----:B------:R-:W-:Y:S02]  /*f510*/  HADD2.F32 R48, -RZ, R49.H1_H1 ;  /* 0x30000031ff307230 */ /* 0x000fe40000004100 */
[-C--:B------:R-:W-:Y:S01]  /*f520*/  FMUL.FTZ R52, R47, R50.reuse ;  /* 0x000000322f347220 */ /* 0x080fe20000410000 */
[----:B------:R-:W-:Y:S01]  /*f530*/  FFMA.FTZ R55, R46, R51, -R55 ;  /* 0x000000332e377223 */ /* 0x000fe20000010837 */
[C---:B------:R-:W-:Y:S01]  /*f540*/  FMUL.FTZ R50, R45.reuse, R50 ;  /* 0x000000322d327220 */ /* 0x040fe20000410000 */
[----:B------:R-:W-:Y:S01]  /*f550*/  F2FP.F16.E4M3.UNPACK_B R46, R37.H1 ;  /* 0x00000025ff2e723e */ /* 0x000fe200030006ff */
[----:B------:R-:W-:Y:S01]  /*f560*/  FFMA.FTZ R54, R45, R48, -R52 ;  /* 0x000000302d367223 */ /* 0x000fe20000010834 */
[----:B------:R-:W-:Y:S01]  /*f570*/  F2FP.F16.E4M3.UNPACK_B R45, R38.H1 ;  /* 0x00000026ff2d723e */ /* 0x000fe200030006ff */
[----:B------:R-:W-:Y:S01]  /*f580*/  FFMA.FTZ R56, R47, R48, R50 ;  /* 0x000000302f387223 */ /* 0x000fe20000010032 */
[----:B------:R-:W-:Y:S01]  /*f590*/  F2FP.F16.E4M3.UNPACK_B R13, R13.H1 ;  /* 0x0000000dff0d723e */ /* 0x000fe200030006ff */
[----:B------:R-:W-:Y:S01]  /*f5a0*/  HADD2.F32 R38, -RZ, R46.H0_H0 ;  /* 0x2000002eff267230 */ /* 0x000fe20000004100 */
[----:B------:R-:W-:Y:S01]  /*f5b0*/  F2FP.F16.E4M3.UNPACK_B R36, R36.H1 ;  /* 0x00000024ff24723e */ /* 0x000fe200030006ff */
[----:B------:R-:W-:Y:S01]  /*f5c0*/  HADD2.F32 R47, -RZ, R45.H0_H0 ;  /* 0x2000002dff2f7230 */ /* 0x000fe20000004100 */
[----:B------:R-:W-:Y:S01]  /*f5d0*/  F2FP.F16.E4M3.UNPACK_B R49, R14 ;  /* 0x0000000eff31723e */ /* 0x000fe200020006ff */
[----:B------:R-:W-:-:S02]  /*f5e0*/  HADD2.F32 R37, -RZ, R13.H0_H0 ;  /* 0x2000000dff257230 */ /* 0x000fc40000004100 */
[----:B------:R-:W-:Y:S02]  /*f5f0*/  HADD2.F32 R46, -RZ, R46.H1_H1 ;  /* 0x3000002eff2e7230 */ /* 0x000fe40000004100 */
[-C--:B------:R-:W-:Y:S01]  /*f600*/  FMUL.FTZ R50, R38, R47.reuse ;  /* 0x0000002f26327220 */ /* 0x080fe20000410000 */
[----:B------:R-:W-:Y:S02]  /*f610*/  HADD2.F32 R48, -RZ, R45.H1_H1 ;  /* 0x3000002dff307230 */ /* 0x000fe40000004100 */
[----:B------:R-:W-:Y:S01]  /*f620*/  FMUL.FTZ R47, R37, R47 ;  /* 0x0000002f252f7220 */ /* 0x000fe20000410000 */
[--C-:B------:R-:W-:Y:S02]  /*f630*/  HADD2.F32 R45, -RZ, R36.reuse.H0_H0 ;  /* 0x20000024ff2d7230 */ /* 0x100fe40000004100 */
[----:B------:R-:W-:Y:S02]  /*f640*/  HADD2.F32 R13, -RZ, R13.H1_H1 ;  /* 0x3000000dff0d7230 */ /* 0x000fe40000004100 */
[----:B------:R-:W-:Y:S01]  /*f650*/  FMUL.FTZ R52, R46, R48 ;  /* 0x000000302e347220 */ /* 0x000fe20000410000 */
[----:B------:R-:W-:-:S02]  /*f660*/  HADD2.F32 R36, -RZ, R36.H1_H1 ;  /* 0x30000024ff247230 */ /* 0x000fc40000004100 */
        /* <DEDUP_REMOVED lines=56> */
.L_x_6392:
[----:B------:R-:W-:Y:S05]  /*f9f0*/  BSYNC B1 ;  /* 0x0000000000017941 */ /* 0x000fea0003800000 */
.L_x_6391:
[----:B0-----:R0:W-:Y:S01]  /*fa00*/  ST.E.128 desc[UR50][R40.64], R12 ;  /* 0x0000000c28007985 */ /* 0x0011e2000c101d32 */
[----:B------:R-:W-:-:S13]  /*fa10*/  ISETP.GE.AND P3, PT, R11, R134, PT ;  /* 0x000000860b00720c */ /* 0x000fda0003f66270 */
[----:B------:R-:W-:Y:S05]  /*fa20*/  @P3 BRA `(.L_x_6339) ;  /* 0x0000000800003947 */ /* 0x000fea0003800000 */
[----:B------:R-:W-:-:S04]  /*fa30*/  IADD3 R44, P3, R11, R44, RZ ;  /* 0x0000002c0b2c7210 */ /* 0x000fc80007f7e0ff */
[----:B------:R-:W-:-:S05]  /*fa40*/  LEA.HI.X.SX32 R45, R11, R118, 0x1, P3 ;  /* 0x000000760b2d7211 */ /* 0x000fca00018f0eff */
[----:B--2---:R2:W-:Y:S01]  /*fa50*/  ST.E.128 desc[UR50][R44.64], R36 ;  /* 0x000000242c007985 */ /* 0x0045e2000c101d32 */
[----:B------:R-:W-:Y:S05]  /*fa60*/  BRA `(.L_x_6339) ;  /* 0x0000000400f07947 */ /* 0x000fea0003800000 */
.L_x_6304:
[----:B------:R-:W-:-:S06]  /*fa70*/  UISETP.NE.AND UP0, UPT, UR49, 0x3, UPT ;  /* 0x000000033100788c */ /* 0x000fcc000bf05270 */
[----:B------:R-:W-:-:S13]  /*fa80*/  PLOP3.LUT P2, PT, PT, PT, UP0, 0x80, 0x0 ;  /* 0x000000000000781c */ /* 0x000fda0003f4f008 */
[----:B------:R-:W-:Y:S05]  /*fa90*/  @!P2 BRA `(.L_x_6393) ;  /* 0x000000000004a947 */ /* 0x000fea0003800000 */
[----:B------:R-:W-:Y:S01]  /*faa0*/  BPT.TRAP 0x1 ;  /* 0x000000040000795c */ /* 0x000fe20000300000 */
.L_x_6393:
[----:B------:R-:W2:Y:S01]  /*fab0*/  LDL R11, [R1+0x18] ;  /* 0x00001800010b7983 */ /* 0x000ea20000100800 */
[----:B------:R-:W-:Y:S01]  /*fac0*/  IMAD R93, R19, 0x8, R18 ;  /* 0x00000008135d7824 */ /* 0x000fe200078e0212 */
[----:B------:R-:W-:Y:S01]  /*fad0*/  BSSY B1, `(.L_x_6394) ;  /* 0x0000005000017945 */ /* 0x000fe20003800000 */
[----:B------:R-:W-:Y:S02]  /*fae0*/  SHF.R.S32.HI R90, RZ, 0x1f, R35 ;  /* 0x0000001fff5a7819 */ /* 0x000fe40000011423 */
[----:B--2---:R-:W-:-:S04]  /*faf0*/  SHF.L.U32 R94, R11, 0x1f, RZ ;  /* 0x0000001f0b5e7819 */ /* 0x004fc800000006ff */
[----:B------:R-:W0:Y:S02]  /*fb00*/  SYNCS.PHASECHK.TRANS64.TRYWAIT P3, [R93+URZ+0x33490], R94 ;  /* 0x0334905e5d0075a7 */ /* 0x000e24000806017f */
[----:B0-----:R-:W-:Y:S05]  /*fb10*/  @!P3 BRA `(.L_x_6395) ;  /* 0x00000210006cb947 */ /* 0x001fea0003800000 */
.L_x_6669:
[----:B------:R-:W-:Y:S05]  /*fb20*/  BSYNC B1 ;  /* 0x0000000000017941 */ /* 0x000fea0003800000 */
.L_x_6394:
        /* <DEDUP_REMOVED lines=25> */
[----:B------:R-:W-:-:S05]  /*fcc0*/  SHF.R.S32.HI R36, RZ, 0x1, R36 ;  /* 0x00000001ff247819 */ /* 0x000fca0000011424 */
[----:B------:R-:W-:-:S05]  /*fcd0*/  IMAD.IADD R51, R92, 0x1, -R36 ;  /* 0x000000015c337824 */ /* 0x000fca00078e0a24 */
[----:B------:R-:W-:Y:S01]  /*fce0*/  ISETP.GE.AND P3, PT, R51, 0x1, PT ;  /* 0x000000013300780c */ /* 0x000fe20003f66270 */
[----:B------:R-:W-:-:S12]  /*fcf0*/  BRA.DIV UR4, `(.L_x_6396) ;  /* 0x0000021204087947 */ /* 0x000fd8000b800000 */
[----:B------:R1:W2:Y:S04]  /*fd00*/  SHFL.IDX PT, R41, R50, RZ, 0x1e1f ;  /* 0x001e1fff32297589 */ /* 0x0002a800000e0000 */
[----:B------:R1:W3:Y:S02]  /*fd10*/  SHFL.IDX PT, R49, R48, RZ, 0x1e1f ;  /* 0x001e1fff30317589 */ /* 0x0002e400000e0000 */
.L_x_6673:
[----:B------:R-:W-:Y:S04]  /*fd20*/  BSSY B1, `(.L_x_6397) ;  /* 0x0000026000017945 */ /* 0x000fe80003800000 */
[----:B------:R-:W-:Y:S05]  /*fd30*/  @!P3 BRA `(.L_x_6398) ;  /* 0x000000000090b947 */ /* 0x000fea0003800000 */
[----:B------:R-:W4:Y:S01]  /*fd40*/  LDL R13, [R1+0x10] ;  /* 0x00001000010d7983 */ /* 0x000f220000100800 */
[----:B------:R-:W-:-:S03]  /*fd50*/  ULDC UR4, c[0x0][0x2f4] ;  /* 0x0000bd0000047ab9 */ /* 0x000fc60000000800 */
[----:B------:R-:W5:Y:S01]  /*fd60*/  LDL R12, [R1+0xc] ;  /* 0x00000c00010c7983 */ /* 0x000f620000100800 */
[----:B------:R-:W-:-:S03]  /*fd70*/  ISETP.GE.AND P5, PT, R16, UR4, PT ;  /* 0x0000000410007c0c */ /* 0x000fc6000bfa6270 */
[----:B------:R-:W5:Y:S10]  /*fd80*/  LDL R11, [R1+0x8] ;  /* 0x00000800010b7983 */ /* 0x000f740000100800 */
[----:B---3--:R-:W-:-:S05]  /*fd90*/  @!P5 IADD3 R42, P3, R16, R49, RZ ;  /* 0x00000031102ad210 */ /* 0x008fca0007f7e0ff */
[----:B--2---:R-:W-:Y:S01]  /*fda0*/  @!P5 IMAD.X R43, R41, 0x1, R17, P3 ;  /* 0x00000001292bd824 */ /* 0x004fe200018e0611 */
[----:B------:R-:W-:-:S13]  /*fdb0*/  ISETP.GE.AND P3, PT, R221, UR4, PT ;  /* 0x00000004dd007c0c */ /* 0x000fda000bf66270 */
[----:B------:R-:W-:-:S04]  /*fdc0*/  @!P3 IADD3 R38, P4, R221, R49, RZ ;  /* 0x00000031dd26b210 */ /* 0x000fc80007f9e0ff */
[----:B----4-:R-:W-:Y:S02]  /*fdd0*/  @!P3 IADD3.X R39, R41, R13, RZ, P4, !PT ;  /* 0x0000000d2927b210 */ /* 0x010fe400027fe4ff */
        /* <DEDUP_REMOVED lines=19> */
[----:B------:R-:W-:-:S05]  /*ff10*/  @!P5 IADD3 R40, P6, R222, R49, RZ ;  /* 0x00000031de28d210 */ /* 0x000fca0007fde0ff */
[----:B------:R-:W-:Y:S01]  /*ff20*/  @!P5 IMAD.X R41, R41, 0x1, R11, P6 ;  /* 0x000000012929d824 */ /* 0x000fe200030e060b */
[----:B--2---:R-:W-:Y:S04]  /*ff30*/  @!P3 ST.E.128 desc[UR50][R38.64], R12 ;  /* 0x0000000c2600b985 */ /* 0x004fe8000c101d32 */
[----:B------:R-:W2:Y:S04]  /*ff40*/  @!P4 LDS.128 R12, [R88+0x29200] ;  /* 0x02920000580cc984 */ /* 0x000ea80000000c00 */
[----:B--2---:R-:W-:Y:S04]  /*ff50*/  @!P4 ST.E.128 desc[UR50][R36.64], R12 ;  /* 0x0000000c2400c985 */ /* 0x004fe8000c101d32 */
[----:B------:R-:W2:Y:S04]  /*ff60*/  @!P5 LDS.128 R12, [R89+0x29200] ;  /* 0x02920000590cd984 */ /* 0x000ea80000000c00 */
[----:B--2---:R4:W-:Y:S02]  /*ff70*/  @!P5 ST.E.128 desc[UR50][R40.64], R12 ;  /* 0x0000000c2800d985 */ /* 0x0049e4000c101d32 */
.L_x_6398:
[----:B------:R-:W-:Y:S05]  /*ff80*/  BSYNC B1 ;  /* 0x0000000000017941 */ /* 0x000fea0003800000 */
.L_x_6397:
[----:B------:R-:W-:-:S03]  /*ff90*/  UMOV UR4, 0xffffffff ;  /* 0xffffffff00047882 */ /* 0x000fc60000000000 */
[----:B------:R-:W-:Y:S05]  /*ffa0*/  BRA.DIV UR4, `(.L_x_6399) ;  /* 0x0000020e04a87947 */ /* 0x000fea000b800000 */
[----:B--2-4-:R2:W4:Y:S04]  /*ffb0*/  SHFL.IDX PT, R41, R50, 0x1, 0x1e1f ;  /* 0x003e1f0032297f89 */ /* 0x01452800000e0000 */
[----:B---3--:R2:W3:Y:S02]  /*ffc0*/  SHFL.IDX PT, R49, R48, 0x1, 0x1e1f ;  /* 0x003e1f0030317f89 */ /* 0x0084e400000e0000 */
.L_x_6677:
[----:B------:R-:W-:-:S13]  /*ffd0*/  ISETP.GE.AND P3, PT, R51, 0x81, PT ;  /* 0x000000813300780c */ /* 0x000fda0003f66270 */
[----:B------:R-:W-:Y:S05]  /*ffe0*/  @!P3 BRA `(.L_x_6339) ;  /* 0x000000000090b947 */ /* 0x000fea0003800000 */
[----:B------:R-:W5:Y:S01]  /*fff0*/  LDL R13, [R1+0x10] ;  /* 0x00001000010d7983 */ /* 0x000f620000100800 */
[----:B------:R-:W-:-:S03]  /*10000*/  ULDC UR4, c[0x0][0x2f4] ;  /* 0x0000bd0000047ab9 */ /* 0x000fc60000000800 */
[----:B------:R-:W2:Y:S01]  /*10010*/  LDL R12, [R1+0xc] ;  /* 0x00000c00010c7983 */ /* 0x000ea20000100800 */
        /* <DEDUP_REMOVED lines=9> */
[----:B--2---:R-:W-:Y:S02]  /*100b0*/  @!P4 IMAD.X R37, R41, 0x1, R12, P6 ;  /* 0x000000012925c824 */ /* 0x004fe400030e060c */
[----:B------:R-:W2:Y:S04]  /*100c0*/  @!P5 LDS.128 R12, [R88+0x26200] ;  /* 0x02620000580cd984 */ /* 0x000ea80000000c00 */
[----:B--2---:R-:W-:Y:S01]  /*100d0*/  @!P5 ST.E.128 desc[UR50][R42.64], R12 ;  /* 0x0000000c2a00d985 */ /* 0x004fe2000c101d32 */
[----:B------:R-:W-:-:S13]  /*100e0*/  ISETP.GE.AND P5, PT, R224, UR4, PT ;  /* 0x00000004e0007c0c */ /* 0x000fda000bfa6270 */
[----:B------:R-:W2:Y:S01]  /*100f0*/  @!P5 LDS.128 R12, [R89+0x26200] ;  /* 0x02620000590cd984 */ /* 0x000ea20000000c00 */
[----:B------:R-:W-:-:S04]  /*10100*/  @!P5 SHF.L.U32 R40, R228, 0x4, RZ ;  /* 0x00000004e428d819 */ /* 0x000fc800000006ff */
        /* <DEDUP_REMOVED lines=18> */
.L_x_6339:
[----:B------:R-:W-:Y:S05]  /*10230*/  BSYNC B0 ;  /* 0x0000000000007941 */ /* 0x000fea0003800000 */
.L_x_6303:
        /* <DEDUP_REMOVED lines=16> */
.L_x_6401:
[----:B------:R-:W-:Y:S05]  /*10340*/  BSYNC B0 ;  /* 0x0000000000007941 */ /* 0x000fea0003800000 */
.L_x_6400:
[----:B------:R-:W5:Y:S01]  /*10350*/  SYNCS.PHASECHK.TRANS64.TRYWAIT P2, [R93+URZ+0x334b0], R94 ;  /* 0x0334b05e5d0075a7 */ /* 0x000f62000804017f */
[----:B------:R-:W-:Y:S01]  /*10360*/  ULDC UR39, c[0x0][0x2f4] ;  /* 0x0000bd0000277ab9 */ /* 0x000fe20000000800 */
[----:B------:R-:W-:Y:S04]  /*10370*/  BSSY B0, `(.L_x_6402) ;  /* 0x0000002000007945 */ /* 0x000fe80003800000 */
[----:B-----5:R-:W-:Y:S05]  /*10380*/  @!P2 BRA `(.L_x_6403) ;  /* 0x0000020800fca947 */ /* 0x020fea0003800000 */
.L_x_6678:
[----:B------:R-:W-:Y:S05]  /*10390*/  BSYNC B0 ;  /* 0x0000000000007941 */ /* 0x000fea0003800000 */
.L_x_6402:
[----:B--2---:R2:W5:Y:S01]  /*103a0*/  LDL R50, [R1+0x10] ;  /* 0x0000100001327983 */ /* 0x0045620000100800 */
[----:B------:R-:W-:Y:S01]  /*103b0*/  ULDC.64 UR4, c[0x0][0x328] ;  /* 0x0000ca0000047ab9 */ /* 0x000fe20000000a00 */
[----:B------:R-:W-:Y:S02]  /*103c0*/  ULDC.64 UR6, c[0x0][0x318] ;  /* 0x0000c60000067ab9 */ /* 0x000fe40000000a00 */
[----:B0--3--:R2:W5:Y:S01]  /*103d0*/  LDL R49, [R1+0xc] ;  /* 0x00000c0001317983 */ /* 0x0095620000100800 */
        /* <DEDUP_REMOVED lines=25> */
[----:B------:R2:W1:Y:S08]  /*10570*/  SHFL.IDX PT, R45, R11, RZ, 0x1e1f ;  /* 0x001e1fff0b2d7589 */ /* 0x00047000000e0000 */
[----:B--2---:R-:W-:Y:S05]  /*10580*/  @!P2 BRA `(.L_x_6405) ;  /* 0x000000000080a947 */ /* 0x004fea0003800000 */
[----:B------:R-:W-:-:S13]  /*10590*/  ISETP.GE.AND P5, PT, R16, UR39, PT ;  /* 0x0000002710007c0c */ /* 0x000fda000bfa6270 */
[----:B------:R-:W2:Y:S01]  /*105a0*/  @!P5 LDS.128 R12, [R88+0xf200] ;  /* 0x00f20000580cd984 */ /* 0x000ea20000000c00 */
[----:B0-----:R-:W-:-:S05]  /*105b0*/  @!P5 IADD3 R38, P2, R16, R47, RZ ;  /* 0x0000002f1026d210 */ /* 0x001fca0007f5e0ff */
[----:B-1----:R-:W-:Y:S01]  /*105c0*/  @!P5 IMAD.X R39, R45, 0x1, R17, P2 ;  /* 0x000000012d27d824 */ /* 0x002fe200010e0611 */
[----:B------:R-:W-:-:S13]  /*105d0*/  ISETP.GE.AND P2, PT, R221, UR39, PT ;  /* 0x00000027dd007c0c */ /* 0x000fda000bf46270 */
[----:B------:R-:W-:-:S05]  /*105e0*/  @!P2 IADD3 R36, P4, R221, R47, RZ ;  /* 0x0000002fdd24a210 */ /* 0x000fca0007f9e0ff */
[----:B-----5:R-:W-:Y:S01]  /*105f0*/  @!P2 IMAD.X R37, R45, 0x1, R50, P4 ;  /* 0x000000012d25a824 */ /* 0x020fe200020e0632 */
[----:B------:R-:W-:-:S13]  /*10600*/  ISETP.GE.AND P4, PT, R220, UR39, PT ;  /* 0x00000027dc007c0c */ /* 0x000fda000bf86270 */
[----:B------:R-:W-:Y:S01]  /*10610*/  @!P4 IADD3 R34, P6, R220, R47, RZ ;  /* 0x0000002fdc22c210 */ /* 0x000fe20007fde0ff */
[----:B--2---:R-:W-:Y:S01]  /*10620*/  @!P5 ST.E.128 desc[UR50][R38.64], R12 ;  /* 0x0000000c2600d985 */ /* 0x004fe2000c101d32 */
        /* <DEDUP_REMOVED lines=15> */
[----:B------:R-:W-:-:S05]  /*10720*/  @!P5 IADD3 R38, P6, R222, R47, RZ ;  /* 0x0000002fde26d210 */ /* 0x000fca0007fde0ff */
[----:B------:R-:W-:Y:S01]  /*10730*/  @!P5 IMAD.X R39, R45, 0x1, R48, P6 ;  /* 0x000000012d27d824 */ /* 0x000fe200030e0630 */
[----:B0-----:R-:W-:Y:S04]  /*10740*/  @!P2 ST.E.128 desc[UR50][R36.64], R12 ;  /* 0x0000000c2400a985 */ /* 0x001fe8000c101d32 */
[----:B------:R-:W0:Y:S04]  /*10750*/  @!P4 LDS.128 R12, [R88+0x14200] ;  /* 0x01420000580cc984 */ /* 0x000e280000000c00 */
[----:B0-----:R-:W-:Y:S04]  /*10760*/  @!P4 ST.E.128 desc[UR50][R34.64], R12 ;  /* 0x0000000c2200c985 */ /* 0x001fe8000c101d32 */
[----:B------:R-:W0:Y:S04]  /*10770*/  @!P5 LDS.128 R12, [R89+0x14200] ;  /* 0x01420000590cd984 */ /* 0x000e280000000c00 */
[----:B0-----:R2:W-:Y:S02]  /*10780*/  @!P5 ST.E.128 desc[UR50][R38.64], R12 ;  /* 0x0000000c2600d985 */ /* 0x0015e4000c101d32 */
.L_x_6405:
[----:B------:R-:W-:Y:S05]  /*10790*/  BSYNC B0 ;  /* 0x0000000000007941 */ /* 0x000fea0003800000 */
.L_x_6404:
[----:B------:R-:W-:Y:S01]  /*107a0*/  ISETP.GE.AND P2, PT, R92, 0x81, PT ;  /* 0x000000815c00780c */ /* 0x000fe20003f46270 */
[----:B------:R-:W3:Y:S01]  /*107b0*/  SHFL.IDX PT, R11, R11, 0x1, 0x1e1f ;  /* 0x003e1f000b0b7f89 */ /* 0x000ee200000e0000 */
[----:B------:R-:W-:Y:S03]  /*107c0*/  BSSY B0, `(.L_x_6406) ;  /* 0x0000023000007945 */ /* 0x000fe60003800000 */
[----:B-1----:R1:W0:Y:S08]  /*107d0*/  SHFL.IDX PT, R45, R44, 0x1, 0x1e1f ;  /* 0x003e1f002c2d7f89 */ /* 0x00223000000e0000 */
[----:B-1----:R-:W-:Y:S05]  /*107e0*/  @!P2 BRA `(.L_x_6407) ;  /* 0x000000000080a947 */ /* 0x002fea0003800000 */
[----:B------:R-:W-:-:S13]  /*107f0*/  ISETP.GE.AND P5, PT, R16, UR39, PT ;  /* 0x0000002710007c0c */ /* 0x000fda000bfa6270 */
[----:B--2---:R-:W1:Y:S01]  /*10800*/  @!P5 LDS.128 R12, [R88+0x11200] ;  /* 0x01120000580cd984 */ /* 0x004e620000000c00 */
[----:B0-----:R-:W-:-:S05]  /*10810*/  @!P5 IADD3 R38, P2, R16, R45, RZ ;  /* 0x0000002d1026d210 */ /* 0x001fca0007f5e0ff */
[----:B---3--:R-:W-:Y:S01]  /*10820*/  @!P5 IMAD.X R39, R11, 0x1, R17, P2 ;  /* 0x000000010b27d824 */ /* 0x008fe200010e0611 */
[----:B------:R-:W-:-:S13]  /*10830*/  ISETP.GE.AND P2, PT, R221, UR39, PT ;  /* 0x00000027dd007c0c */ /* 0x000fda000bf46270 */
[----:B------:R-:W-:-:S04]  /*10840*/  @!P2 IADD3 R36, P4, R221, R45, RZ ;  /* 0x0000002ddd24a210 */ /* 0x000fc80007f9e0ff */
[----:B-----5:R-:W-:Y:S02]  /*10850*/  @!P2 IADD3.X R37, R11, R50, RZ, P4, !PT ;  /* 0x000000320b25a210 */ /* 0x020fe400027fe4ff */
        /* <DEDUP_REMOVED lines=25> */
.L_x_6407:
[----:B------:R-:W-:Y:S05]  /*109f0*/  BSYNC B0 ;  /* 0x0000000000007941 */ /* 0x000fea0003800000 */
.L_x_6406:
        /* <DEDUP_REMOVED lines=24> */
.L_x_6298:
[----:B------:R-:W-:Y:S05]  /*10b80*/  @P0 BRA `(.L_x_6409) ;  /* 0x00000000000c0947 */ /* 0x000fea0003800000 */
[----:B------:R-:W1:Y:S01]  /*10b90*/  FENCE.VIEW.ASYNC.G ;  /* 0x00000000000073c6 */ /* 0x000e620000000100 */
[----:B------:R-:W-:Y:S05]  /*10ba0*/  WARPSYNC.ALL ;  /* 0x0000000000007948 */ /* 0x000fea0003800000 */
[----:B-1----:R-:W-:Y:S06]  /*10bb0*/  BAR.ARV 0xc, 0x180 ;  /* 0x0306000000007b1d */ /* 0x002fec0000002000 */
.L_x_6409:
        /* <DEDUP_REMOVED lines=10> */
[----:B------:R-:W1:Y:S08]  /*10c60*/  @P0 LDC.64 R6, c[0x0][0x9a8] ;  /* 0x00026a00ff060b82 */ /* 0x000e700000000a00 */
[----:B------:R-:W0:Y:S08]  /*10c70*/  @P1 LDC.64 R10, c[0x0][0x9c0] ;  /* 0x00027000ff0a1b82 */ /* 0x000e300000000a00 */
[----:B------:R-:W0:Y:S01]  /*10c80*/  @P0 LDC.64 R12, c[0x0][0x9b0] ;  /* 0x00026c00ff0c0b82 */ /* 0x000e220000000a00 */
[----:B------:R-:W-:Y:S01]  /*10c90*/  @P1 SHF.R.S32.HI R15, RZ, 0x1f, R22 ;  /* 0x0000001fff0f1819 */ /* 0x000fe20000011416 */
[----:B--2---:R-:W-:-:S02]  /*10ca0*/  @P1 IMAD R2, R0, R8, RZ ;  /* 0x0000000800021224 */ /* 0x004fc400078e02ff */
[----:B-1----:R-:W-:Y:S02]  /*10cb0*/  @P0 IMAD R0, R0, R6, RZ ;  /* 0x0000000600000224 */ /* 0x002fe400078e02ff */
[C---:B---3--:R-:W-:Y:S02]  /*10cc0*/  @P1 IMAD R9, R3.reuse, R9, R2 ;  /* 0x0000000903091224 */ /* 0x048fe400078e0202 */
[----:B------:R-:W-:-:S04]  /*10cd0*/  @P1 IMAD.WIDE.U32 R4, R3, R8, RZ ;  /* 0x0000000803041225 */ /* 0x000fc800078e00ff */
[C---:B------:R-:W-:Y:S02]  /*10ce0*/  @P0 IMAD R7, R3.reuse, R7, R0 ;  /* 0x0000000703070224 */ /* 0x040fe400078e0200 */
[----:B------:R-:W-:-:S04]  /*10cf0*/  @P0 IMAD.WIDE.U32 R2, R3, R6, RZ ;  /* 0x0000000603020225 */ /* 0x000fc800078e00ff */
[----:B------:R-:W-:Y:S01]  /*10d00*/  @P1 IMAD.IADD R5, R5, 0x1, R9 ;  /* 0x0000000105051824 */ /* 0x000fe200078e0209 */
[----:B------:R-:W-:Y:S01]  /*10d10*/  @P0 SHF.R.S32.HI R9, RZ, 0x1f, R22 ;  /* 0x0000001fff090819 */ /* 0x000fe20000011416 */
[----:B0-----:R-:W-:Y:S01]  /*10d20*/  @P1 IMAD R6, R15, R10, RZ ;  /* 0x0000000a0f061224 */ /* 0x001fe200078e02ff */
[----:B------:R-:W-:-:S03]  /*10d30*/  @P0 IADD3 R3, R3, R7, RZ ;  /* 0x0000000703030210 */ /* 0x000fc60007ffe0ff */
        /* <DEDUP_REMOVED lines=12> */
[----:B------:R-:W-:Y:S01]  /*10e00*/  @P0 LEA.HI.X R5, R2, UR5, R3, 0x2, P2 ;  /* 0x0000000502050c11 */ /* 0x000fe200090f1403 */
[----:B------:R-:W-:Y:S01]  /*10e10*/  IMAD.MOV.U32 R3, RZ, RZ, 0x3f800000 ;  /* 0x3f800000ff037424 */ /* 0x000fe200078e00ff */
[----:B------:R-:W0:Y:S03]  /*10e20*/  LDC R2, c[0x0][0x448] ;  /* 0x00011200ff027b82 */ /* 0x000e260000000800 */
[----:B------:R-:W2:Y:S04]  /*10e30*/  @P1 LDG.E R0, desc[UR50][R8.64] ;  /* 0x0000003208001981 */ /* 0x000ea8000c1e1900 */
[----:B------:R1:W2:Y:S01]  /*10e40*/  @P0 LDG.E R3, desc[UR50][R4.64] ;  /* 0x0000003204030981 */ /* 0x0002a2000c1e1900 */
[----:B0-----:R-:W-:-:S13]  /*10e50*/  ISETP.NE.AND P0, PT, R2, 0x1, PT ;  /* 0x000000010200780c */ /* 0x001fda0003f05270 */
[----:B------:R-:W0:Y:S08]  /*10e60*/  @P0 LDC R7, c[0x0][0x44c] ;  /* 0x00011300ff070b82 */ /* 0x000e300000000800 */
[----:B------:R-:W3:Y:S01]  /*10e70*/  @P0 LDC R6, c[0x0][0x450] ;  /* 0x00011400ff060b82 */ /* 0x000ee20000000800 */
[----:B----4-:R-:W-:-:S04]  /*10e80*/  VIADD R2, R14, 0x7f ;  /* 0x0000007f0e027836 */ /* 0x010fc80000000000 */
[----:B0-----:R-:W-:-:S05]  /*10e90*/  @P0 IMAD.HI.U32 R7, R2, R7, RZ ;  /* 0x0000000702070227 */ /* 0x001fca00078e00ff */
[----:B---3--:R-:W-:-:S05]  /*10ea0*/  @P0 SHF.R.U32.HI R2, RZ, R6, R7 ;  /* 0x00000006ff020219 */ /* 0x008fca0000011607 */
[----:B------:R-:W-:-:S04]  /*10eb0*/  IMAD.IADD R2, R145, 0x1, R2 ;  /* 0x0000000191027824 */ /* 0x000fc800078e0202 */
[----:B------:R-:W-:-:S05]  /*10ec0*/  IMAD.HI R2, R2, 0x66666667, RZ ;  /* 0x6666666702027827 */ /* 0x000fca00078e02ff */
[----:B-1----:R-:W-:-:S04]  /*10ed0*/  SHF.R.U32.HI R5, RZ, 0x1f, R2 ;  /* 0x0000001fff057819 */ /* 0x002fc80000011602 */
[----:B------:R-:W-:-:S04]  /*10ee0*/  LEA.HI.SX32 R5, R2, R5, 0x1a ;  /* 0x0000000502057211 */ /* 0x000fc800078fd2ff */
[----:B------:R-:W-:-:S04]  /*10ef0*/  VIMNMX R146, R146, R5, PT ;  /* 0x0000000592927248 */ /* 0x000fc80003fe0100 */
[----:B------:R-:W-:Y:S02]  /*10f00*/  ISETP.GE.AND P1, PT, R146, 0x1, PT ;  /* 0x000000019200780c */ /* 0x000fe40003f26270 */
[----:B------:R-:W-:Y:S02]  /*10f10*/  CS2R R120, SRZ ;  /* 0x0000000000787805 */ /* 0x000fe4000001ff00 */
[----:B------:R-:W-:Y:S01]  /*10f20*/  PLOP3.LUT P0, PT, PT, PT, PT, 0x80, 0x0 ;  /* 0x000000000000781c */ /* 0x000fe20003f0f070 */
[----:B------:R-:W-:Y:S01]  /*10f30*/  IMAD.MOV.U32 R119, RZ, RZ, RZ ;  /* 0x000000ffff777224 */ /* 0x000fe200078e00ff */
[----:B------:R-:W-:Y:S02]  /*10f40*/  CS2R R26, SRZ ;  /* 0x00000000001a7805 */ /* 0x000fe4000001ff00 */
[----:B------:R-:W-:Y:S02]  /*10f50*/  CS2R R84, SRZ ;  /* 0x0000000000547805 */ /* 0x000fe4000001ff00 */
[----:B------:R-:W-:-:S02]  /*10f60*/  CS2R R112, SRZ ;  /* 0x0000000000707805 */ /* 0x000fc4000001ff00 */
[----:B------:R-:W-:Y:S02]  /*10f70*/  MOV R46, RZ ;  /* 0x000000ff002e7202 */ /* 0x000fe40000000f00 */
[----:B------:R-:W-:Y:S02]  /*10f80*/  CS2R R68, SRZ ;  /* 0x0000000000447805 */ /* 0x000fe4000001ff00 */
        /* <DEDUP_REMOVED lines=9> */
[----:B------:R-:W-:Y:S01]  /*11020*/  CS2R R96, SRZ ;  /* 0x0000000000607805 */ /* 0x000fe2000001ff00 */
[----:B------:R-:W-:Y:S01]  /*11030*/  IMAD.MOV.U32 R102, RZ, RZ, RZ ;  /* 0x000000ffff667224 */ /* 0x000fe200078e00ff */
[----:B------:R-:W-:Y:S02]  /*11040*/  CS2R R44, SRZ ;  /* 0x00000000002c7805 */ /* 0x000fe4000001ff00 */
        /* <DEDUP_REMOVED lines=13> */
[----:B-----5:R-:W-:Y:S02]  /*11120*/  MOV R50, RZ ;  /* 0x000000ff00327202 */ /* 0x020fe40000000f00 */
        /* <DEDUP_REMOVED lines=33> */
.L_x_6681:
        /* <DEDUP_REMOVED lines=24> */
[----:B--2---:R-:W-:Y:S05]  /*114c0*/  CALL.ABS.NOINC R14 ;  /* 0x000000000e007343 */ /* 0x004fea0003c00000 */
.L_x_6412:
        /* <DEDUP_REMOVED lines=13> */
.L_x_6416:
[----:B--2---:R2:W3:Y:S02]  /*115a0*/  SYNCS.PHASECHK.TRANS64.TRYWAIT P0, [R18+URZ+0x33400], R3 ;  /* 0x03340003120075a7 */ /* 0x0044e4000800017f */
[----:B---3--:R-:W-:Y:S05]  /*115b0*/  @!P0 NANOSLEEP.SYNCS 0x989680 ;  /* 0x009896800000895d */ /* 0x008fea0003900000 */
[----:B------:R-:W3:Y:S02]  /*115c0*/  @!P0 SYNCS.PHASECHK.TRANS64 P0, [R18+URZ+0x33400], R3 ;  /* 0x03340003120085a7 */ /* 0x000ee4000800007f */
[----:B---3--:R-:W-:Y:S05]  /*115d0*/  @!P0 BRA `(.L_x_6416) ;  /* 0xfffffffc00f08947 */ /* 0x008fea000383ffff */
.L_x_6415:
[----:B------:R-:W-:Y:S05]  /*115e0*/  BSYNC B0 ;  /* 0x0000000000007941 */ /* 0x000fea0003800000 */
.L_x_6414:
[----:B------:R-:W-:Y:S05]  /*115f0*/  BRA `(.L_x_6417) ;  /* 0x00000070005c7947 */ /* 0x000fea0003800000 */
.L_x_6413:
[----:B------:R-:W-:Y:S01]  /*11600*/  ULOP3.LUT UP0, URZ, UR48, 0x1bf, URZ, 0xc0, !UPT ;  /* 0x000001bf303f7892 */ /* 0x000fe2000f80c03f */
[----:B------:R-:W-:Y:S01]  /*11610*/  SHF.R.S32.HI R0, RZ, 0x1f, R133 ;  /* 0x0000001fff007819 */ /* 0x000fe20000011485 */
[----:B------:R-:W-:Y:S01]  /*11620*/  ULDC.64 UR4, c[0x0][0x3f8] ;  /* 0x0000fe0000047ab9 */ /* 0x000fe20000000a00 */
[----:B------:R-:W-:Y:S01]  /*11630*/  ULDC.64 UR6, c[0x0][0x408] ;  /* 0x0001020000067ab9 */ /* 0x000fe20000000a00 */
[----:B------:R-:W-:Y:S02]  /*11640*/  IMAD.WIDE.U32 R24, R133, UR4, RZ ;  /* 0x0000000485187c25 */ /* 0x000fe4000f8e00ff */
[----:B------:R-:W-:Y:S02]  /*11650*/  PLOP3.LUT P0, PT, PT, PT, UP0, 0x80, 0x0 ;  /* 0x000000000000781c */ /* 0x000fe40003f0f008 */
[C---:B------:R-:W-:Y:S02]  /*11660*/  IMAD R4, R0.reuse, UR4, RZ ;  /* 0x0000000400047c24 */ /* 0x040fe4000f8e02ff */
[----:B------:R-:W-:-:S02]  /*11670*/  IMAD R0, R0, UR6, RZ ;  /* 0x0000000600007c24 */ /* 0x000fc4000f8e02ff */
[----:B------:R-:W-:-:S04]  /*11680*/  IMAD.WIDE.U32 R26, R133, UR6, RZ ;  /* 0x00000006851a7c25 */ /* 0x000fc8000f8e00ff */
[C---:B------:R-:W-:Y:S02]  /*11690*/  IMAD R31, R133.reuse, UR7, R0 ;  /* 0x00000007851f7c24 */ /* 0x040fe4000f8e0200 */
[----:B------:R-:W-:-:S03]  /*116a0*/  IMAD R29, R133, UR5, R4 ;  /* 0x00000005851d7c24 */ /* 0x000fc6000f8e0204 */
[----:B------:R-:W-:Y:S01]  /*116b0*/  IADD3 R31, R31, R27, RZ ;  /* 0x0000001b1f1f7210 */ /* 0x000fe20007ffe0ff */
[----:B------:R-:W-:Y:S01]  /*116c0*/  IMAD.IADD R29, R29, 0x1, R25 ;  /* 0x000000011d1d7824 */ /* 0x000fe200078e0219 */
        /* <DEDUP_REMOVED lines=17> */
.L_x_6418:
[----:B------:R-:W2:Y:S01]  /*117e0*/  LDL R59, [R1+0x48] ;  /* 0x00004800013b7983 */ /* 0x000ea20000100800 */
[----:B------:R-:W-:Y:S01]  /*117f0*/  ULDC.U8 UR4, c[0x0][0x410] ;  /* 0x0001040000047ab9 */ /* 0x000fe20000000000 */
[----:B------:R-:W1:Y:S01]  /*11800*/  S2R R20, SR_TID.X ;  /* 0x0000000000147919 */ /* 0x000e620000002100 */
[----:B------:R-:W-:Y:S01]  /*11810*/  ISETP.NE.AND P0, PT, RZ, UR4, PT ;  /* 0x00000004ff007c0c */ /* 0x000fe2000bf05270 */
[----:B------:R-:W-:Y:S01]  /*11820*/  BSSY B0, `(.L_x_6419) ;  /* 0x00006ec000007945 */ /* 0x000fe20003800000 */
[C---:B-1----:R-:W-:Y:S02]  /*11830*/  VIADD R58, R20.reuse, 0xffffff80 ;  /* 0xffffff80143a7836 */ /* 0x042fe40000000000 */
[----:B------:R-:W-:-:S05]  /*11840*/  VIADD R45, R20, 0xffffff80 ;  /* 0xffffff80142d7836 */ /* 0x000fca0000000000 */
[----:B------:R-:W-:-:S04]  /*11850*/  LEA.HI R45, R45, R58, RZ, 0x1 ;  /* 0x0000003a2d2d7211 */ /* 0x000fc800078f08ff */
[----:B------:R-:W-:-:S05]  /*11860*/  SHF.R.S32.HI R45, RZ, 0x1, R45 ;  /* 0x00000001ff2d7819 */ /* 0x000fca000001142d */
[----:B--2---:R-:W-:Y:S01]  /*11870*/  IMAD.IADD R20, R45, 0x1, R59 ;  /* 0x000000012d147824 */ /* 0x004fe200078e023b */
[----:B------:R-:W-:Y:S06]  /*11880*/  @!P0 BRA `(.L_x_6420) ;  /* 0x0000003400f48947 */ /* 0x000fec0003800000 */
[----:B------:R-:W1:Y:S01]  /*11890*/  LDC R10, c[0x0][0x448] ;  /* 0x00011200ff0a7b82 */ /* 0x000e620000000800 */
[----:B------:R-:W-:Y:S01]  /*118a0*/  IMAD.MOV.U32 R11, RZ, RZ, R20 ;  /* 0x000000ffff0b7224 */ /* 0x000fe200078e0014 */
[----:B------:R-:W-:Y:S01]  /*118b0*/  MOV R8, R26 ;  /* 0x0000001a00087202 */ /* 0x000fe20000000f00 */
[----:B------:R-:W-:Y:S01]  /*118c0*/  IMAD.MOV.U32 R9, RZ, RZ, R31 ;  /* 0x000000ffff097224 */ /* 0x000fe200078e001f */
[----:B------:R-:W-:Y:S01]  /*118d0*/  ULDC.64 UR4, c[0x0][0x3f8] ;  /* 0x0000fe0000047ab9 */ /* 0x000fe20000000a00 */
[----:B------:R-:W-:Y:S01]  /*118e0*/  IMAD.MOV.U32 R6, RZ, RZ, R24 ;  /* 0x000000ffff067224 */ /* 0x000fe200078e0018 */
[----:B------:R-:W-:Y:S01]  /*118f0*/  ULDC.64 UR6, c[0x0][0x408] ;  /* 0x0001020000067ab9 */ /* 0x000fe20000000a00 */
[----:B------:R-:W-:Y:S01]  /*11900*/  IMAD.MOV.U32 R7, RZ, RZ, R29 ;  /* 0x000000ffff077224 */ /* 0x000fe200078e001d */
        /* <DEDUP_REMOVED lines=8> */
[----:B------:R-:W-:Y:S01]  /*11990*/  IMAD R4, R0, UR4, RZ ;  /* 0x0000000400047c24 */ /* 0x000fe2000f8e02ff */
[----:B------:R-:W-:Y:S01]  /*119a0*/  IADD3 R5, P1, R8, UR8, RZ ;  /* 0x0000000808057c10 */ /* 0x000fe2000ff3e0ff */
[----:B------:R-:W-:-:S04]  /*119b0*/  IMAD.WIDE.U32 R6, R11, UR4, R6 ;  /* 0x000000040b067c25 */ /* 0x000fc8000f8e0006 */
[----:B------:R-:W-:Y:S02]  /*119c0*/  IMAD R0, R0, UR6, RZ ;  /* 0x0000000600007c24 */ /* 0x000fe4000f8e02ff */
[C---:B0-----:R-:W-:Y:S01]  /*119d0*/  IMAD R13, R11.reuse, UR5, R4 ;  /* 0x000000050b0d7c24 */ /* 0x041fe2000f8e0204 */
        /* <DEDUP_REMOVED lines=11> */
.L_x_6687:
[----:B0-----:R-:W5:Y:S01]  /*11a90*/  LDL R5, [R1+0x4c] ;  /* 0x00004c0001057983 */ /* 0x001f620000100800 */
        /* <DEDUP_REMOVED lines=11> */
[----:B-----5:R-:W-:Y:S01]  /*11b50*/  IMAD R5, R5, R10, RZ ;  /* 0x0000000a05057224 */ /* 0x020fe200078e02ff */
[----:B------:R-:W-:-:S04]  /*11b60*/  CS2R R10, SRZ ;  /* 0x00000000000a7805 */ /* 0x000fc8000001ff00 */
[----:B------:R-:W-:Y:S02]  /*11b70*/  ISETP.GE.AND P0, PT, R20, R5, PT ;  /* 0x000000051400720c */ /* 0x000fe40003f06270 */
[----:B------:R-:W-:-:S11]  /*11b80*/  CS2R R20, SRZ ;  /* 0x0000000000147805 */ /* 0x000fd6000001ff00 */
[----:B------:R-:W-:Y:S05]  /*11b90*/  @P0 BRA `(.L_x_6423) ;  /* 0x0000000400080947 */ /* 0x000fea0003800000 */
        /* <DEDUP_REMOVED lines=14> */
[----:B--2---:R-:W-:Y:S02]  /*11c80*/  ISETP.GE.AND P4, PT, R15, UR4, PT ;  /* 0x000000040f007c0c */ /* 0x004fe4000bf86270 */
[----:B------:R-:W-:Y:S02]  /*11c90*/  SHF.R.S32.HI R9, RZ, 0x1f, R15 ;  /* 0x0000001fff097819 */ /* 0x000fe4000001140f */
[----:B---3--:R-:W-:Y:S02]  /*11ca0*/  ISETP.GE.AND P3, PT, R46, UR4, PT ;  /* 0x000000042e007c0c */ /* 0x008fe4000bf66270 */
[----:B----4-:R-:W-:-:S07]  /*11cb0*/  ISETP.GE.AND P2, PT, R43, UR4, PT ;  /* 0x000000042b007c0c */ /* 0x010fce000bf46270 */
[C---:B------:R-:W-:Y:S02]  /*11cc0*/  @!P4 IADD3 R6, P0, R15.reuse, R3, RZ ;  /* 0x000000030f06c210 */ /* 0x040fe40007f1e0ff */
[----:B------:R-:W-:-:S03]  /*11cd0*/  @!P4 IADD3 R8, P1, R15, R14, RZ ;  /* 0x0000000e0f08c210 */ /* 0x000fc60007f3e0ff */
[--C-:B-1----:R-:W-:Y:S02]  /*11ce0*/  @!P4 IMAD.X R7, R0, 0x1, R9.reuse, P0 ;  /* 0x000000010007c824 */ /* 0x102fe400000e0609 */
[----:B------:R-:W-:Y:S01]  /*11cf0*/  @!P4 IMAD.X R9, R4, 0x1, R9, P1 ;  /* 0x000000010409c824 */ /* 0x000fe200008e0609 */
[----:B------:R-:W-:Y:S02]  /*11d00*/  ISETP.GE.AND P1, PT, R42, UR4, PT ;  /* 0x000000042a007c0c */ /* 0x000fe4000bf26270 */
[----:B------:R-:W5:Y:S01]  /*11d10*/  @!P4 LD.E.64 R32, desc[UR50][R6.64] ;  /* 0x000000320620c980 */ /* 0x000f62000c101b00 */
[----:B------:R-:W-:-:S03]  /*11d20*/  SHF.R.S32.HI R11, RZ, 0x1f, R46 ;  /* 0x0000001fff0b7819 */ /* 0x000fc6000001142e */
[----:B------:R0:W5:Y:S01]  /*11d30*/  @!P4 LD.E.64 R34, desc[UR50][R8.64] ;  /* 0x000000320822c980 */ /* 0x000162000c101b00 */
[CC--:B------:R-:W-:Y:S02]  /*11d40*/  @!P3 IADD3 R12, P4, R46.reuse, R3.reuse, RZ ;  /* 0x000000032e0cb210 */ /* 0x0c0fe40007f9e0ff */
[-C--:B------:R-:W-:Y:S02]  /*11d50*/  @!P3 IADD3 R46, P5, R46, R14.reuse, RZ ;  /* 0x0000000e2e2eb210 */ /* 0x080fe40007fbe0ff */
[----:B------:R-:W-:Y:S01]  /*11d60*/  ISETP.GE.AND P0, PT, R226, UR4, PT ;  /* 0x00000004e2007c0c */ /* 0x000fe2000bf06270 */
[----:B------:R-:W-:Y:S01]  /*11d70*/  @!P3 IMAD.X R13, R0, 0x1, R11, P4 ;  /* 0x00000001000db824 */ /* 0x000fe200020e060b */
[----:B------:R-:W-:Y:S01]  /*11d80*/  SHF.R.S32.HI R15, RZ, 0x1f, R43 ;  /* 0x0000001fff0f7819 */ /* 0x000fe2000001142b */
        /* <DEDUP_REMOVED lines=10> */
[----:B------:R-:W-:-:S02]  /*11e30*/  @!P1 IADD3.X R53, R0, R21, RZ, P4, !PT ;  /* 0x0000001500359210 */ /* 0x000fc400027fe4ff */
[----:B------:R-:W-:Y:S01]  /*11e40*/  ISETP.GE.AND P4, PT, R58, UR4, PT ;  /* 0x000000043a007c0c */ /* 0x000fe2000bf86270 */
[----:B------:R-:W-:Y:S01]  /*11e50*/  @!P1 IMAD.X R55, R4, 0x1, R21, P5 ;  /* 0x0000000104379824 */ /* 0x000fe200028e0615 */
[----:B0-----:R-:W-:Y:S02]  /*11e60*/  @!P0 SHF.R.S32.HI R9, RZ, 0x1f, R226 ;  /* 0x0000001fff098819 */ /* 0x001fe400000114e2 */
[----:B------:R-:W-:Y:S02]  /*11e70*/  SHF.R.S32.HI R11, RZ, 0x1f, R58 ;  /* 0x0000001fff0b7819 */ /* 0x000fe4000001143a */
[----:B-1----:R-:W-:Y:S02]  /*11e80*/  CS2R R12, SRZ ;  /* 0x00000000000c7805 */ /* 0x002fe4000001ff00 */
[----:B------:R-:W-:Y:S01]  /*11e90*/  @!P0 IADD3 R6, P5, R226, R3, RZ ;  /* 0x00000003e2068210 */ /* 0x000fe20007fbe0ff */
[----:B------:R2:W5:Y:S04]  /*11ea0*/  @!P2 LD.E.64 R24, desc[UR50][R48.64] ;  /* 0x000000323018a980 */ /* 0x000568000c101b00 */
[----:B------:R-:W-:Y:S01]  /*11eb0*/  @!P0 IMAD.X R7, R0, 0x1, R9, P5 ;  /* 0x0000000100078824 */ /* 0x000fe200028e0609 */
[----:B------:R-:W-:-:S02]  /*11ec0*/  @!P0 IADD3 R42, P5, R226, R14, RZ ;  /* 0x0000000ee22a8210 */ /* 0x000fc40007fbe0ff */
[----:B------:R-:W-:Y:S01]  /*11ed0*/  CS2R R20, SRZ ;  /* 0x0000000000147805 */ /* 0x000fe2000001ff00 */
[----:B------:R2:W5:Y:S02]  /*11ee0*/  @!P2 LD.E.64 R26, desc[UR50][R50.64] ;  /* 0x00000032321aa980 */ /* 0x000564000c101b00 */
[----:B------:R-:W-:Y:S01]  /*11ef0*/  @!P0 IMAD.X R43, R4, 0x1, R9, P5 ;  /* 0x00000001042b8824 */ /* 0x000fe200028e0609 */
[----:B------:R-:W-:Y:S02]  /*11f00*/  @!P4 IADD3 R56, P5, R58, R3, RZ ;  /* 0x000000033a38c210 */ /* 0x000fe40007fbe0ff */
[----:B------:R-:W-:Y:S01]  /*11f10*/  CS2R R8, SRZ ;  /* 0x0000000000087805 */ /* 0x000fe2000001ff00 */
[----:B------:R2:W5:Y:S02]  /*11f20*/  @!P1 LD.E.64 R20, desc[UR50][R54.64] ;  /* 0x0000003236149980 */ /* 0x000564000c101b00 */
        /* <DEDUP_REMOVED lines=9> */
.L_x_6423:
[----:B------:R-:W-:Y:S05]  /*11fc0*/  BSYNC B1 ;  /* 0x0000000000017941 */ /* 0x000fea0003800000 */
.L_x_6422:
        /* <DEDUP_REMOVED lines=10> */
.L_x_6688:
[----:B------:R-:W-:Y:S05]  /*12070*/  BSYNC B1 ;  /* 0x0000000000017941 */ /* 0x000fea0003800000 */
.L_x_6424:
[----:B------:R-:W-:Y:S05]  /*12080*/  @P1 BRA `(.L_x_6426) ;  /* 0x0000006400941947 */ /* 0x000fea0003800000 */
[----:B------:R-:W2:Y:S01]  /*12090*/  LDL R0, [R1+0x30] ;  /* 0x0000300001007983 */ /* 0x000ea20000100800 */
[----:B------:R-:W1:Y:S03]  /*120a0*/  LDC R5, c[0x0][0x3f4] ;  /* 0x0000fd00ff057b82 */ /* 0x000e660000000800 */
[----:B------:R-:W2:Y:S04]  /*120b0*/  LDL R43, [R1+0x34] ;  /* 0x00003400012b7983 */ /* 0x000ea80000100800 */
[----:B------:R-:W2:Y:S04]  /*120c0*/  LDL R42, [R1+0x38] ;  /* 0x00003800012a7983 */ /* 0x000ea80000100800 */
[----:B------:R-:W2:Y:S04]  /*120d0*/  LDL R15, [R1+0x1c] ;  /* 0x00001c00010f7983 */ /* 0x000ea80000100800 */
[----:B----4-:R-:W4:Y:S04]  /*120e0*/  LDL R14, [R1+0x24] ;  /* 0x00002400010e7983 */ /* 0x010f280000100800 */
[----:B------:R-:W4:Y:S04]  /*120f0*/  LDL R7, [R1+0x28] ;  /* 0x0000280001077983 */ /* 0x000f280000100800 */
[----:B------:R-:W4:Y:S04]  /*12100*/  LDL R6, [R1+0x20] ;  /* 0x0000200001067983 */ /* 0x000f280000100800 */
[----:B---3--:R-:W3:Y:S01]  /*12110*/  LDL R4, [R1+0x2c] ;  /* 0x00002c0001047983 */ /* 0x008ee20000100800 */
[----:B------:R-:W-:Y:S01]  /*12120*/  LEA.HI R40, R41, R40, RZ, 0x2 ;  /* 0x0000002829287211 */ /* 0x000fe200078f10ff */
[----:B------:R-:W-:Y:S01]  /*12130*/  BSSY B1, `(.L_x_6427) ;  /* 0x0000089000017945 */ /* 0x000fe20003800000 */
[----:B-1----:R-:W-:-:S02]  /*12140*/  ISETP.GE.AND P6, PT, R226, R5, PT ;  /* 0x00000005e200720c */ /* 0x002fc40003fc6270 */
[--C-:B0-----:R-:W-:Y:S02]  /*12150*/  SHF.R.S32.HI R3, RZ, 0x2, R40.reuse ;  /* 0x00000002ff037819 */ /* 0x101fe40000011428 */
[----:B------:R-:W-:-:S04]  /*12160*/  SHF.R.S32.HI R40, RZ, 0x1f, R40 ;  /* 0x0000001fff287819 */ /* 0x000fc80000011428 */
[----:B------:R-:W-:-:S04]  /*12170*/  LEA.HI R40, R40, R3, RZ, 0x2 ;  /* 0x0000000328287211 */ /* 0x000fc800078f10ff */
[----:B------:R-:W-:-:S05]  /*12180*/  LOP3.LUT R40, R40, 0xfffffffc, RZ, 0xc0, !PT ;  /* 0xfffffffc28287812 */ /* 0x000fca00078ec0ff */
[----:B------:R-:W-:-:S05]  /*12190*/  IMAD.IADD R40, R3, 0x1, -R40 ;  /* 0x0000000103287824 */ /* 0x000fca00078e0a28 */
[----:B------:R-:W-:Y:S02]  /*121a0*/  LOP3.LUT P0, RZ, R40, 0x2, RZ, 0xc0, !PT ;  /* 0x0000000228ff7812 */ /* 0x000fe4000780c0ff */
[----:B--2---:R-:W-:-:S04]  /*121b0*/  LOP3.LUT R0, R0, 0x10, R16, 0xf8, !PT ;  /* 0x0000001000007812 */ /* 0x004fc800078ef810 */
[----:B------:R-:W-:-:S04]  /*121c0*/  LOP3.LUT R0, R0, R43, RZ, 0x3c, !PT ;  /* 0x0000002b00007212 */ /* 0x000fc800078e3cff */
[----:B------:R-:W-:Y:S02]  /*121d0*/  IADD3 R3, R42, R0, RZ ;  /* 0x000000002a037210 */ /* 0x000fe40007ffe0ff */
[----:B------:R-:W-:-:S03]  /*121e0*/  ISETP.GE.AND P1, PT, R15, R5, PT ;  /* 0x000000050f00720c */ /* 0x000fc60003f26270 */
[----:B------:R-:W-:Y:S01]  /*121f0*/  IMAD.IADD R3, R18, 0x1, R3 ;  /* 0x0000000112037824 */ /* 0x000fe200078e0203 */
[----:B----4-:R-:W-:-:S03]  /*12200*/  ISETP.GE.AND P2, PT, R14, R5, PT ;  /* 0x000000050e00720c */ /* 0x010fc60003f46270 */
[----:B------:R-:W-:Y:S01]  /*12210*/  VIADD R0, R3, 0x20 ;  /* 0x0000002003007836 */ /* 0x000fe20000000000 */
[-C--:B------:R-:W-:Y:S02]  /*12220*/  ISETP.GE.AND P3, PT, R7, R5.reuse, PT ;  /* 0x000000050700720c */ /* 0x080fe40003f66270 */
[-C--:B------:R-:W-:Y:S02]  /*12230*/  ISETP.GE.AND P4, PT, R6, R5.reuse, PT ;  /* 0x000000050600720c */ /* 0x080fe40003f86270 */
[----:B---3--:R-:W-:Y:S01]  /*12240*/  ISETP.GE.AND P5, PT, R4, R5, PT ;  /* 0x000000050400720c */ /* 0x008fe20003fa6270 */
        /* <DEDUP_REMOVED lines=119> */
.L_x_6428:
[----:B------:R-:W-:Y:S05]  /*129c0*/  BSYNC B1 ;  /* 0x0000000000017941 */ /* 0x000fea0003800000 */
.L_x_6427:
        /* <DEDUP_REMOVED lines=125> */
.L_x_6430:
[----:B------:R-:W-:Y:S05]  /*131a0*/  BSYNC B1 ;  /* 0x0000000000017941 */ /* 0x000fea0003800000 */
.L_x_6429:
        /* <DEDUP_REMOVED lines=120> */
.L_x_6432:
[----:B------:R-:W-:Y:S05]  /*13930*/  BSYNC B1 ;  /* 0x0000000000017941 */ /* 0x000fea0003800000 */
.L_x_6431:
        /* <DEDUP_REMOVED lines=124> */
.L_x_6434:
[----:B------:R-:W-:Y:S05]  /*14100*/  BSYNC B1 ;  /* 0x0000000000017941 */ /* 0x000fea0003800000 */
.L_x_6433:
        /* <DEDUP_REMOVED lines=8> */
[----:B------:R-:W-:-:S02]  /*14190*/  LOP3.LUT R26, R21, 0xff, RZ, 0xc0, !PT ;  /* 0x000000ff151a7812 */ /* 0x000fc400078ec0ff */
[----:B------:R-:W-:Y:S02]  /*141a0*/  LOP3.LUT R29, R29, 0xff, RZ, 0xc0, !PT ;  /* 0x000000ff1d1d7812 */ /* 0x000fe400078ec0ff */
[----:B------:R-:W-:Y:S02]  /*141b0*/  SHF.R.U32.HI R28, RZ, 0x10, R21 ;  /* 0x00000010ff1c7819 */ /* 0x000fe40000011615 */
[----:B------:R-:W-:Y:S02]  /*141c0*/  SHF.R.U32.HI R25, RZ, 0x8, R20 ;  /* 0x00000008ff197819 */ /* 0x000fe40000011614 */
[----:B------:R-:W-:Y:S02]  /*141d0*/  SHF.R.U32.HI R30, RZ, 0x10, R11 ;  /* 0x00000010ff1e7819 */ /* 0x000fe4000001160b */
[----:B------:R-:W-:Y:S02]  /*141e0*/  SHF.R.U32.HI R15, RZ, 0x8, R10 ;  /* 0x00000008ff0f7819 */ /* 0x000fe4000001160a */
[----:B------:R-:W-:Y:S01]  /*141f0*/  PRMT R26, R29, 0x7604, R26 ;  /* 0x000076041d1a7816 */ /* 0x000fe2000000001a */
[----:B------:R-:W-:Y:S01]  /*14200*/  IMAD.U32 R29, R28, 0x10000, RZ ;  /* 0x000100001c1d7824 */ /* 0x000fe200078e00ff */
[----:B------:R-:W-:-:S02]  /*14210*/  LOP3.LUT R27, R25, 0xff, RZ, 0xc0, !PT ;  /* 0x000000ff191b7812 */ /* 0x000fc400078ec0ff */
[----:B------:R-:W-:Y:S02]  /*14220*/  SHF.L.U32 R25, R30, 0x10, RZ ;  /* 0x000000101e197819 */ /* 0x000fe400000006ff */
[----:B------:R-:W-:Y:S02]  /*14230*/  LOP3.LUT R14, R10, 0xff, RZ, 0xc0, !PT ;  /* 0x000000ff0a0e7812 */ /* 0x000fe400078ec0ff */
[----:B------:R-:W-:Y:S02]  /*14240*/  LOP3.LUT R15, R15, 0xff, RZ, 0xc0, !PT ;  /* 0x000000ff0f0f7812 */ /* 0x000fe400078ec0ff */
[----:B------:R-:W-:Y:S02]  /*14250*/  LOP3.LUT R25, R24, 0xff0000, R25, 0xf8, !PT ;  /* 0x00ff000018197812 */ /* 0x000fe400078ef819 */
[----:B------:R-:W-:Y:S02]  /*14260*/  LOP3.LUT R29, R26, 0xff0000, R29, 0xf8, !PT ;  /* 0x00ff00001a1d7812 */ /* 0x000fe400078ef81d */
[----:B------:R-:W-:-:S02]  /*14270*/  PRMT R15, R15, 0x7604, R14 ;  /* 0x000076040f0f7816 */ /* 0x000fc4000000000e */
[----:B------:R-:W-:Y:S02]  /*14280*/  LOP3.LUT R14, R20, 0xff, RZ, 0xc0, !PT ;  /* 0x000000ff140e7812 */ /* 0x000fe400078ec0ff */
[----:B------:R-:W-:Y:S02]  /*14290*/  LOP3.LUT R29, R29, 0xff000000, R21, 0xf8, !PT ;  /* 0xff0000001d1d7812 */ /* 0x000fe400078ef815 */
[----:B------:R-:W-:Y:S02]  /*142a0*/  LOP3.LUT R25, R25, 0xff000000, R11, 0xf8, !PT ;  /* 0xff00000019197812 */ /* 0x000fe400078ef80b */
[----:B------:R-:W-:Y:S02]  /*142b0*/  PRMT R27, R27, 0x7604, R14 ;  /* 0x000076041b1b7816 */ /* 0x000fe4000000000e */
[----:B------:R-:W-:Y:S02]  /*142c0*/  LOP3.LUT R15, R15, 0xff0000, R10, 0xf8, !PT ;  /* 0x00ff00000f0f7812 */ /* 0x000fe400078ef80a */
[----:B0-----:R-:W-:-:S02]  /*142d0*/  F2FP.F16.E4M3.UNPACK_B R14, R6.H1 ;  /* 0x00000006ff0e723e */ /* 0x001fc400030006ff */
[----:B------:R-:W-:Y:S02]  /*142e0*/  F2FP.F16.E4M3.UNPACK_B R28, R29 ;  /* 0x0000001dff1c723e */ /* 0x000fe400020006ff */
[----:B------:R-:W-:Y:S02]  /*142f0*/  F2FP.F16.E4M3.UNPACK_B R21, R25 ;  /* 0x00000019ff15723e */ /* 0x000fe400020006ff */
        /* <DEDUP_REMOVED lines=89> */
.L_x_6436:
[----:B------:R-:W-:Y:S05]  /*14890*/  BSYNC B1 ;  /* 0x0000000000017941 */ /* 0x000fea0003800000 */
.L_x_6435:
        /* <DEDUP_REMOVED lines=124> */
.L_x_6420:
[----:B------:R-:W1:Y:S01]  /*15060*/  LDC R10, c[0x0][0x448] ;  /* 0x00011200ff0a7b82 */ /* 0x000e620000000800 */
[----:B------:R-:W-:Y:S01]  /*15070*/  IMAD.MOV.U32 R6, RZ, RZ, R24 ;  /* 0x000000ffff067224 */ /* 0x000fe200078e0018 */
[----:B------:R-:W-:Y:S01]  /*15080*/  ULDC.64 UR4, c[0x0][0x3f8] ;  /* 0x0000fe0000047ab9 */ /* 0x000fe20000000a00 */
[----:B------:R-:W-:Y:S01]  /*15090*/  IMAD.MOV.U32 R7, RZ, RZ, R29 ;  /* 0x000000ffff077224 */ /* 0x000fe200078e001d */
[----:B------:R-:W-:Y:S01]  /*150a0*/  ULDC.64 UR6, c[0x0][0x408] ;  /* 0x0001020000067ab9 */ /* 0x000fe20000000a00 */
[----:B------:R-:W-:Y:S01]  /*150b0*/  IMAD.MOV.U32 R8, RZ, RZ, R26 ;  /* 0x000000ffff087224 */ /* 0x000fe200078e001a */
[----:B------:R-:W-:Y:S01]  /*150c0*/  ULDC.64 UR8, c[0x0][0x400] ;  /* 0x0001000000087ab9 */ /* 0x000fe20000000a00 */
[----:B------:R-:W-:Y:S01]  /*150d0*/  IMAD.MOV.U32 R9, RZ, RZ, R31 ;  /* 0x000000ffff097224 */ /* 0x000fe200078e001f */
[----:B-1----:R-:W-:-:S13]  /*150e0*/  ISETP.NE.AND P0, PT, R10, 0x1, PT ;  /* 0x000000010a00780c */ /* 0x002fda0003f05270 */
[----:B------:R-:W1:Y:S08]  /*150f0*/  @P0 LDC R3, c[0x0][0x44c] ;  /* 0x00011300ff030b82 */ /* 0x000e700000000800 */
[----:B------:R-:W2:Y:S01]  /*15100*/  @P0 LDC R5, c[0x0][0x450] ;  /* 0x00011400ff050b82 */ /* 0x000ea20000000800 */
[----:B-1----:R-:W-:-:S04]  /*15110*/  @P0 IMAD.HI.U32 R0, R20, R3, RZ ;  /* 0x0000000314000227 */ /* 0x002fc800078e00ff */
[----:B------:R-:W-:Y:S01]  /*15120*/  IMAD.MOV.U32 R3, RZ, RZ, R20 ;  /* 0x000000ffff037224 */ /* 0x000fe200078e0014 */
[----:B--2---:R-:W-:-:S04]  /*15130*/  @P0 SHF.R.U32.HI R3, RZ, R5, R0 ;  /* 0x00000005ff030219 */ /* 0x004fc80000011600 */
[----:B------:R-:W-:Y:S01]  /*15140*/  SHF.R.S32.HI R0, RZ, 0x1f, R3 ;  /* 0x0000001fff007819 */ /* 0x000fe20000011403 */
[----:B------:R-:W-:-:S04]  /*15150*/  IMAD.WIDE.U32 R6, R3, UR4, R6 ;  /* 0x0000000403067c25 */ /* 0x000fc8000f8e0006 */
[----:B------:R-:W-:Y:S02]  /*15160*/  IMAD R4, R0, UR4, RZ ;  /* 0x0000000400047c24 */ /* 0x000fe4000f8e02ff */
[----:B------:R-:W-:-:S04]  /*15170*/  IMAD.WIDE.U32 R8, R3, UR6, R8 ;  /* 0x0000000603087c25 */ /* 0x000fc8000f8e0008 */
[----:B------:R-:W-:Y:S01]  /*15180*/  IMAD R0, R0, UR6, RZ ;  /* 0x0000000600007c24 */ /* 0x000fe2000f8e02ff */
[----:B------:R-:W-:Y:S01]  /*15190*/  IADD3 R21, P1, R8, UR8, RZ ;  /* 0x0000000808157c10 */ /* 0x000fe2000ff3e0ff */
        /* <DEDUP_REMOVED lines=12> */
.L_x_6694:
[----:B------:R-:W5:Y:S01]  /*15260*/  LDL R0, [R1+0x4c] ;  /* 0x00004c0001007983 */ /* 0x000f620000100800 */
        /* <DEDUP_REMOVED lines=12> */
[----:B-----5:R-:W-:Y:S01]  /*15330*/  IMAD R41, R0, R10, RZ ;  /* 0x0000000a00297224 */ /* 0x020fe200078e02ff */
[----:B------:R-:W-:-:S04]  /*15340*/  CS2R R10, SRZ ;  /* 0x00000000000a7805 */ /* 0x000fc8000001ff00 */
[----:B------:R-:W-:-:S13]  /*15350*/  ISETP.GE.AND P0, PT, R20, R41, PT ;  /* 0x000000291400720c */ /* 0x000fda0003f06270 */
[----:B------:R-:W-:Y:S05]  /*15360*/  @P0 BRA `(.L_x_6439) ;  /* 0x0000000000980947 */ /* 0x000fea0003800000 */
[----:B------:R-:W-:Y:S01]  /*15370*/  ULDC UR4, c[0x0][0x3f4] ;  /* 0x0000fd0000047ab9 */ /* 0x000fe20000000800 */
[----:B------:R-:W-:Y:S02]  /*15380*/  CS2R R28, SRZ ;  /* 0x00000000001c7805 */ /* 0x000fe4000001ff00 */
[----:B------:R-:W-:Y:S02]  /*15390*/  ISETP.GE.AND P1, PT, R224, UR4, PT ;  /* 0x00000004e0007c0c */ /* 0x000fe4000bf26270 */
[----:B------:R-:W-:Y:S02]  /*153a0*/  CS2R R30, SRZ ;  /* 0x00000000001e7805 */ /* 0x000fe4000001ff00 */
[----:B------:R-:W-:Y:S02]  /*153b0*/  ISETP.GE.AND P2, PT, R16, UR4, PT ;  /* 0x0000000410007c0c */ /* 0x000fe4000bf46270 */
[----:B------:R-:W-:Y:S02]  /*153c0*/  CS2R R8, SRZ ;  /* 0x0000000000087805 */ /* 0x000fe4000001ff00 */
[----:B------:R-:W-:-:S02]  /*153d0*/  ISETP.GE.AND P0, PT, R225, UR4, PT ;  /* 0x00000004e1007c0c */ /* 0x000fc4000bf06270 */
[----:B------:R-:W-:Y:S02]  /*153e0*/  CS2R R10, SRZ ;  /* 0x00000000000a7805 */ /* 0x000fe4000001ff00 */
[----:B------:R-:W-:Y:S02]  /*153f0*/  CS2R R32, SRZ ;  /* 0x0000000000207805 */ /* 0x000fe4000001ff00 */
[----:B------:R-:W-:Y:S01]  /*15400*/  CS2R R34, SRZ ;  /* 0x0000000000227805 */ /* 0x000fe2000001ff00 */
[----:B------:R-:W-:Y:S02]  /*15410*/  @!P1 IMAD.SHL.U32 R48, R228, 0x10, RZ ;  /* 0x00000010e4309824 */ /* 0x000fe400078e00ff */
[----:B--2---:R-:W-:-:S04]  /*15420*/  @!P2 IADD3 R42, P3, R16, R5, RZ ;  /* 0x00000005102aa210 */ /* 0x004fc80007f7e0ff */
[----:B------:R-:W-:Y:S02]  /*15430*/  @!P0 SHF.L.U32 R50, R229, 0x4, RZ ;  /* 0x00000004e5328819 */ /* 0x000fe400000006ff */
[----:B------:R-:W-:Y:S01]  /*15440*/  @!P1 SHF.R.S32.HI R0, RZ, 0x1f, R48 ;  /* 0x0000001fff009819 */ /* 0x000fe20000011430 */
[C---:B-1----:R-:W-:Y:S01]  /*15450*/  @!P2 IMAD.X R43, R3.reuse, 0x1, R17, P3 ;  /* 0x00000001032ba824 */ /* 0x042fe200018e0611 */
[C---:B------:R-:W-:Y:S02]  /*15460*/  @!P1 IADD3 R46, P5, R48.reuse, R5, RZ ;  /* 0x00000005302e9210 */ /* 0x040fe40007fbe0ff */
[----:B----4-:R-:W-:Y:S02]  /*15470*/  @!P1 IADD3 R48, P4, R48, R21, RZ ;  /* 0x0000001530309210 */ /* 0x010fe40007f9e0ff */
[C---:B------:R-:W-:Y:S01]  /*15480*/  @!P0 IADD3 R20, P3, R50.reuse, R5, RZ ;  /* 0x0000000532148210 */ /* 0x040fe20007f7e0ff */
[----:B------:R-:W-:Y:S01]  /*15490*/  @!P1 IMAD.X R47, R3, 0x1, R0, P5 ;  /* 0x00000001032f9824 */ /* 0x000fe200028e0600 */
[----:B------:R-:W-:Y:S01]  /*154a0*/  @!P0 SHF.R.S32.HI R6, RZ, 0x1f, R50 ;  /* 0x0000001fff068819 */ /* 0x000fe20000011432 */
[----:B---3--:R-:W-:Y:S01]  /*154b0*/  @!P1 IMAD.X R49, R7, 0x1, R0, P4 ;  /* 0x0000000107319824 */ /* 0x008fe200020e0600 */
[----:B------:R-:W-:-:S02]  /*154c0*/  @!P0 IADD3 R50, P5, R50, R21, RZ ;  /* 0x0000001532328210 */ /* 0x000fc40007fbe0ff */
[----:B------:R-:W-:Y:S02]  /*154d0*/  CS2R R12, SRZ ;  /* 0x00000000000c7805 */ /* 0x000fe4000001ff00 */
[----:B------:R-:W-:Y:S02]  /*154e0*/  @!P2 IADD3 R4, P4, R16, R21, RZ ;  /* 0x000000151004a210 */ /* 0x000fe40007f9e0ff */
[----:B------:R-:W-:Y:S02]  /*154f0*/  CS2R R14, SRZ ;  /* 0x00000000000e7805 */ /* 0x000fe4000001ff00 */
[----:B------:R-:W-:Y:S02]  /*15500*/  CS2R R36, SRZ ;  /* 0x0000000000247805 */ /* 0x000fe4000001ff00 */
[----:B------:R-:W-:Y:S02]  /*15510*/  CS2R R38, SRZ ;  /* 0x0000000000267805 */ /* 0x000fe4000001ff00 */
[----:B------:R-:W-:-:S02]  /*15520*/  CS2R R24, SRZ ;  /* 0x0000000000187805 */ /* 0x000fc4000001ff00 */
[----:B------:R-:W-:Y:S01]  /*15530*/  CS2R R26, SRZ ;  /* 0x00000000001a7805 */ /* 0x000fe2000001ff00 */
[--C-:B------:R-:W-:Y:S01]  /*15540*/  @!P0 IMAD.X R21, R3, 0x1, R6.reuse, P3 ;  /* 0x0000000103158824 */ /* 0x100fe200018e0606 */
[----:B------:R0:W5:Y:S01]  /*15550*/  @!P2 LD.E.128 R28, desc[UR50][R42.64] ;  /* 0x000000322a1ca980 */ /* 0x000162000c101d00 */
[C---:B------:R-:W-:Y:S02]  /*15560*/  @!P0 IMAD.X R51, R7.reuse, 0x1, R6, P5 ;  /* 0x0000000107338824 */ /* 0x040fe400028e0606 */
[----:B------:R-:W-:Y:S01]  /*15570*/  @!P2 IMAD.X R5, R7, 0x1, R17, P4 ;  /* 0x000000010705a824 */ /* 0x000fe200020e0611 */
[----:B------:R0:W5:Y:S04]  /*15580*/  @!P1 LD.E.128 R32, desc[UR50][R46.64] ;  /* 0x000000322e209980 */ /* 0x000168000c101d00 */
[----:B------:R0:W5:Y:S04]  /*15590*/  @!P2 LD.E.128 R8, desc[UR50][R4.64] ;  /* 0x000000320408a980 */ /* 0x000168000c101d00 */
[----:B------:R0:W5:Y:S04]  /*155a0*/  @!P1 LD.E.128 R12, desc[UR50][R48.64] ;  /* 0x00000032300c9980 */ /* 0x000168000c101d00 */
[----:B------:R0:W5:Y:S04]  /*155b0*/  @!P0 LD.E.128 R36, desc[UR50][R20.64] ;  /* 0x0000003214248980 */ /* 0x000168000c101d00 */
[----:B------:R0:W5:Y:S02]  /*155c0*/  @!P0 LD.E.128 R24, desc[UR50][R50.64] ;  /* 0x0000003232188980 */ /* 0x000164000c101d00 */
.L_x_6439:
[----:B------:R-:W-:Y:S05]  /*155d0*/  BSYNC B1 ;  /* 0x0000000000017941 */ /* 0x000fea0003800000 */
.L_x_6438:
[----:B------:R-:W3:Y:S01]  /*155e0*/  LDL R0, [R1+0x48] ;  /* 0x0000480001007983 */ /* 0x000ee20000100800 */
[----:B------:R-:W-:Y:S01]  /*155f0*/  ULEA.HI UR4, UR37, UR37, URZ, 0x1 ;  /* 0x0000002525047291 */ /* 0x000fe2000f8f083f */
[----:B------:R-:W-:Y:S01]  /*15600*/  BSSY B1, `(.L_x_6440) ;  /* 0x000000e000017945 */ /* 0x000fe20003800000 */
[----:B0-----:R-:W2:Y:S02]  /*15610*/  S2R R4, SR_TID.X ;  /* 0x0000000000047919 */ /* 0x001ea40000002100 */
[----:B------:R-:W-:-:S04]  /*15620*/  ULOP3.LUT UR4, UR4, 0xfffffffe, URZ, 0xc0, !UPT ;  /* 0xfffffffe04047892 */ /* 0x000fc8000f8ec03f */
[----:B------:R-:W-:-:S06]  /*15630*/  UIADD3 UR4, UR37, -UR4, URZ ;  /* 0x8000000425047290 */ /* 0x000fcc000fffe03f */
[----:B-1----:R-:W-:-:S05]  /*15640*/  IMAD.U32 R3, RZ, RZ, UR4 ;  /* 0x00000004ff037e24 */ /* 0x002fca000f8e00ff */
[----:B------:R-:W-:-:S04]  /*15650*/  SHF.L.U32 R3, R3, 0x1f, RZ ;  /* 0x0000001f03037819 */ /* 0x000fc800000006ff */
[----:B------:R-:W0:Y:S01]  /*15660*/  SYNCS.PHASECHK.TRANS64.TRYWAIT P0, [R18+URZ+0x33400], R3 ;  /* 0x03340003120075a7 */ /* 0x000e22000800017f */
[C---:B--2---:R-:W-:Y:S01]  /*15670*/  IADD3 R5, R4.reuse, -0x80, RZ ;  /* 0xffffff8004057810 */ /* 0x044fe20007ffe0ff */
[----:B------:R-:W-:-:S05]  /*15680*/  VIADD R4, R4, 0xffffff80 ;  /* 0xffffff8004047836 */ /* 0x000fca0000000000 */
[----:B------:R-:W-:-:S04]  /*15690*/  LEA.HI R4, R4, R5, RZ, 0x1 ;  /* 0x0000000504047211 */ /* 0x000fc800078f08ff */
[----:B------:R-:W-:Y:S02]  /*156a0*/  SHF.R.S32.HI R4, RZ, 0x1, R4 ;  /* 0x00000001ff047819 */ /* 0x000fe40000011404 */
[----:B---3--:R-:W-:-:S04]  /*156b0*/  VIADDMNMX R0, R41, -R0, 0x80, PT ;  /* 0x0000008029007446 */ /* 0x008fc80003800900 */
[----:B------:R-:W-:Y:S01]  /*156c0*/  ISETP.GE.AND P1, PT, R4, R0, PT ;  /* 0x000000000400720c */ /* 0x000fe20003f26270 */
[----:B0-----:R-:W-:-:S12]  /*156d0*/  @!P0 BRA `(.L_x_6441) ;  /* 0x000001bc00548947 */ /* 0x001fd80003800000 */
.L_x_6695:
[----:B------:R-:W-:Y:S05]  /*156e0*/  BSYNC B1 ;  /* 0x0000000000017941 */ /* 0x000fea0003800000 */
.L_x_6440:
[----:B------:R-:W-:Y:S05]  /*156f0*/  @P1 BRA `(.L_x_6426) ;  /* 0x0000002c00f81947 */ /* 0x000fea0003800000 */
[----:B------:R1:W5:Y:S01]  /*15700*/  LDL R69, [R1+0x30] ;  /* 0x0000300001457983 */ /* 0x0003620000100800 */
[----:B0-----:R-:W0:Y:S03]  /*15710*/  LDC R3, c[0x0][0x3f4] ;  /* 0x0000fd00ff037b82 */ /* 0x001e260000000800 */
[----:B------:R1:W5:Y:S04]  /*15720*/  LDL R68, [R1+0x34] ;  /* 0x0000340001447983 */ /* 0x0003680000100800 */
[----:B------:R1:W5:Y:S01]  /*15730*/  LDL R67, [R1+0x38] ;  /* 0x0000380001437983 */ /* 0x0003620000100800 */
[----:B------:R-:W-:Y:S01]  /*15740*/  BSSY B1, `(.L_x_6442) ;  /* 0x00000ff000017945 */ /* 0x000fe20003800000 */
[----:B0-----:R-:W-:-:S02]  /*15750*/  ISETP.GE.AND P0, PT, R16, R3, PT ;  /* 0x000000031000720c */ /* 0x001fc40003f06270 */
[-C--:B------:R-:W-:Y:S02]  /*15760*/  ISETP.GE.AND P1, PT, R224, R3.reuse, PT ;  /* 0x00000003e000720c */ /* 0x080fe40003f26270 */
[----:B------:R-:W-:-:S09]  /*15770*/  ISETP.GE.AND P2, PT, R225, R3, PT ;  /* 0x00000003e100720c */ /* 0x000fd20003f46270 */
[----:B-1----:R-:W-:Y:S05]  /*15780*/  @P0 BRA `(.L_x_6443) ;  /* 0x0000000c00e80947 */ /* 0x002fea0003800000 */
[----:B------:R-:W2:Y:S01]  /*15790*/  LDL R70, [R1+0x70] ;  /* 0x0000700001467983 */ /* 0x000ea20000100800 */
[----:B------:R-:W-:Y:S02]  /*157a0*/  LEA.HI R0, R40, R40, RZ, 0x1 ;  /* 0x0000002828007211 */ /* 0x000fe400078f08ff */
[----:B-----5:R-:W-:Y:S02]  /*157b0*/  LOP3.LUT R4, R28, 0xff, RZ, 0xc0, !PT ;  /* 0x000000ff1c047812 */ /* 0x020fe400078ec0ff */
[----:B------:R-:W-:Y:S02]  /*157c0*/  LOP3.LUT R5, R0, 0xfffffffe, RZ, 0xc0, !PT ;  /* 0xfffffffe00057812 */ /* 0x000fe400078ec0ff */
[----:B------:R-:W-:Y:S02]  /*157d0*/  SHF.R.U32.HI R0, RZ, 0x8, R28 ;  /* 0x00000008ff007819 */ /* 0x000fe4000001161c */
[----:B------:R-:W-:Y:S01]  /*157e0*/  SHF.R.U32.HI R20, RZ, 0x8, R30 ;  /* 0x00000008ff147819 */ /* 0x000fe2000001161e */
[----:B------:R-:W-:Y:S01]  /*157f0*/  IMAD.IADD R40, R40, 0x1, -R5 ;  /* 0x0000000128287824 */ /* 0x000fe200078e0a05 */
[----:B------:R-:W-:-:S02]  /*15800*/  LOP3.LUT R5, R0, 0xff, RZ, 0xc0, !PT ;  /* 0x000000ff00057812 */ /* 0x000fc400078ec0ff */
[----:B----4-:R-:W-:Y:S02]  /*15810*/  LOP3.LUT R21, R30, 0xff, RZ, 0xc0, !PT ;  /* 0x000000ff1e157812 */ /* 0x010fe400078ec0ff */
[----:B------:R-:W-:Y:S02]  /*15820*/  LEA.HI R0, R3, R40, RZ, 0x1c ;  /* 0x0000002803007211 */ /* 0x000fe400078fe0ff */
[----:B------:R-:W-:Y:S02]  /*15830*/  PRMT R45, R5, 0x7604, R4 ;  /* 0x00007604052d7816 */ /* 0x000fe40000000004 */
[----:B------:R-:W-:Y:S02]  /*15840*/  SHF.R.S32.HI R5, RZ, 0x1f, R0 ;  /* 0x0000001fff057819 */ /* 0x000fe40000011400 */
[----:B------:R-:W-:Y:S02]  /*15850*/  LOP3.LUT R40, R20, 0xff, RZ, 0xc0, !PT ;  /* 0x000000ff14287812 */ /* 0x000fe400078ec0ff */
[----:B------:R-:W-:Y:S01]  /*15860*/  LEA.HI R5, R5, R0, RZ, 0x2 ;  /* 0x0000000005057211 */ /* 0x000fe200078f10ff */
[----:B------:R-:W-:Y:S01]  /*15870*/  IMAD.SHL.U32 R0, R0, 0x10, RZ ;  /* 0x0000001000007824 */ /* 0x000fe200078e00ff */
[----:B------:R-:W-:-:S02]  /*15880*/  SHF.R.U32.HI R7, RZ, 0x8, R29 ;  /* 0x00000008ff077819 */ /* 0x000fc4000001161d */
[----:B------:R-:W-:Y:S01]  /*15890*/  PRMT R47, R40, 0x7604, R21 ;  /* 0x00007604282f7816 */ /* 0x000fe20000000015 */
[----:B------:R-:W-:Y:S01]  /*158a0*/  IMAD.SHL.U32 R5, R5, 0x800, RZ ;  /* 0x0000080005057824 */ /* 0x000fe200078e00ff */
[----:B------:R-:W-:Y:S02]  /*158b0*/  SHF.R.U32.HI R21, RZ, 0x8, R8 ;  /* 0x00000008ff157819 */ /* 0x000fe40000011608 */
[----:B------:R-:W-:Y:S02]  /*158c0*/  LOP3.LUT R0, R69, 0x30, R0, 0xf8, !PT ;  /* 0x0000003045007812 */ /* 0x000fe400078ef800 */
[----:B------:R-:W-:Y:S02]  /*158d0*/  LOP3.LUT R6, R29, 0xff, RZ, 0xc0, !PT ;  /* 0x000000ff1d067812 */ /* 0x000fe400078ec0ff */
[----:B------:R-:W-:Y:S02]  /*158e0*/  LOP3.LUT R7, R7, 0xff, RZ, 0xc0, !PT ;  /* 0x000000ff07077812 */ /* 0x000fe400078ec0ff */
[----:B------:R-:W-:-:S02]  /*158f0*/  LOP3.LUT R41, R21, 0xff, RZ, 0xc0, !PT ;  /* 0x000000ff15297812 */ /* 0x000fc400078ec0ff */
[----:B------:R-:W-:Y:S02]  /*15900*/  LOP3.LUT R21, R0, R68, RZ, 0x3c, !PT ;  /* 0x0000004400157212 */ /* 0x000fe400078e3cff */
[----:B------:R-:W-:Y:S02]  /*15910*/  PRMT R20, R7, 0x7604, R6 ;  /* 0x0000760407147816 */ /* 0x000fe40000000006 */
[----:B------:R-:W-:Y:S02]  /*15920*/  LOP3.LUT R0, R5, 0xffffe000, RZ, 0xc0, !PT ;  /* 0xffffe00005007812 */ /* 0x000fe400078ec0ff */
[----:B------:R-:W-:Y:S02]  /*15930*/  SHF.R.U32.HI R7, RZ, 0x8, R31 ;  /* 0x00000008ff077819 */ /* 0x000fe4000001161f */
[----:B------:R-:W-:Y:S02]  /*15940*/  IADD3 R21, R21, R67, R0 ;  /* 0x0000004315157210 */ /* 0x000fe40007ffe000 */
[----:B------:R-:W-:-:S02]  /*15950*/  LOP3.LUT R4, R31, 0xff, RZ, 0xc0, !PT ;  /* 0x000000ff1f047812 */ /* 0x000fc400078ec0ff */
[----:B------:R-:W-:Y:S01]  /*15960*/  LOP3.LUT R6, R8, 0xff, RZ, 0xc0, !PT ;  /* 0x000000ff08067812 */ /* 0x000fe200078ec0ff */
[----:B------:R-:W-:Y:S01]  /*15970*/  IMAD.IADD R0, R18, 0x1, R21 ;  /* 0x0000000112007824 */ /* 0x000fe200078e0215 */
[----:B------:R-:W-:Y:S02]  /*15980*/  LOP3.LUT R7, R7, 0xff, RZ, 0xc0, !PT ;  /* 0x000000ff07077812 */ /* 0x000fe400078ec0ff */
[----:B------:R-:W-:Y:S02]  /*15990*/  SHF.R.U32.HI R40, RZ, 0x8, R9 ;  /* 0x00000008ff287819 */ /* 0x000fe40000011609 */
[----:B------:R-:W-:Y:S02]  /*159a0*/  PRMT R46, R7, 0x7604, R4 ;  /* 0x00007604072e7816 */ /* 0x000fe40000000004 */
[----:B------:R-:W-:Y:S02]  /*159b0*/  PRMT R53, R41, 0x7604, R6 ;  /* 0x0000760429357816 */ /* 0x000fe40000000006 */
[----:B------:R-:W-:-:S02]  /*159c0*/  LOP3.LUT R21, R40, 0xff, RZ, 0xc0, !PT ;  /* 0x000000ff28157812 */ /* 0x000fc400078ec0ff */
[----:B------:R-:W0:Y:S01]  /*159d0*/  LDS.128 R40, [R0+0x1e200] ;  /* 0x01e2000000287984 */ /* 0x000e220000000c00 */
[----:B------:R-:W-:Y:S02]  /*159e0*/  SHF.R.U32.HI R50, RZ, 0x8, R10 ;  /* 0x00000008ff327819 */ /* 0x000fe4000001160a */
[----:B------:R-:W-:Y:S02]  /*159f0*/  LOP3.LUT R48, R9, 0xff, RZ, 0xc0, !PT ;  /* 0x000000ff09307812 */ /* 0x000fe400078ec0ff */
[----:B------:R-:W-:Y:S02]  /*15a00*/  LOP3.LUT R49, R10, 0xff, RZ, 0xc0, !PT ;  /* 0x000000ff0a317812 */ /* 0x000fe400078ec0ff */
[----:B------:R-:W-:Y:S02]  /*15a10*/  LOP3.LUT R50, R50, 0xff, RZ, 0xc0, !PT ;  /* 0x000000ff32327812 */ /* 0x000fe400078ec0ff */
[----:B------:R-:W-:Y:S02]  /*15a20*/  PRMT R48, R21, 0x7604, R48 ;  /* 0x0000760415307816 */ /* 0x000fe40000000030 */
[----:B------:R-:W-:-:S02]  /*15a30*/  SHF.R.U32.HI R21, RZ, 0x10, R29 ;  /* 0x00000010ff157819 */ /* 0x000fc4000001161d */
[----:B------:R-:W-:Y:S02]  /*15a40*/  PRMT R57, R50, 0x7604, R49 ;  /* 0x0000760432397816 */ /* 0x000fe40000000031 */
[----:B------:R-:W-:Y:S01]  /*15a50*/  SHF.R.U32.HI R55, RZ, 0x10, R9 ;  /* 0x00000010ff377819 */ /* 0x000fe20000011609 */
[----:B------:R-:W-:Y:S01]  /*15a60*/  IMAD.U32 R21, R21, 0x10000, RZ ;  /* 0x0001000015157824 */ /* 0x000fe200078e00ff */
[----:B------:R-:W-:Y:S02]  /*15a70*/  SHF.R.U32.HI R49, RZ, 0x10, R31 ;  /* 0x00000010ff317819 */ /* 0x000fe4000001161f */
[--C-:B------:R-:W-:Y:S02]  /*15a80*/  SHF.R.U32.HI R52, RZ, 0x8, R11.reuse ;  /* 0x00000008ff347819 */ /* 0x100fe4000001160b */
[----:B------:R-:W-:Y:S01]  /*15a90*/  SHF.R.U32.HI R59, RZ, 0x10, R11 ;  /* 0x00000010ff3b7819 */ /* 0x000fe2000001160b */
[----:B------:R-:W-:Y:S01]  /*15aa0*/  IMAD.U32 R49, R49, 0x10000, RZ ;  /* 0x0001000031317824 */ /* 0x000fe200078e00ff */
[----:B------:R-:W-:-:S02]  /*15ab0*/  SHF.L.U32 R55, R55, 0x10, RZ ;  /* 0x0000001037377819 */ /* 0x000fc400000006ff */
[----:B------:R-:W-:Y:S01]  /*15ac0*/  LOP3.LUT R51, R11, 0xff, RZ, 0xc0, !PT ;  /* 0x000000ff0b337812 */ /* 0x000fe200078ec0ff */
[----:B------:R-:W-:Y:S01]  /*15ad0*/  IMAD.U32 R59, R59, 0x10000, RZ ;  /* 0x000100003b3b7824 */ /* 0x000fe200078e00ff */
[----:B------:R-:W-:Y:S02]  /*15ae0*/  LOP3.LUT R52, R52, 0xff, RZ, 0xc0, !PT ;  /* 0x000000ff34347812 */ /* 0x000fe400078ec0ff */
[----:B------:R-:W-:Y:S02]  /*15af0*/  LOP3.LUT R21, R20, 0xff0000, R21, 0xf8, !PT ;  /* 0x00ff000014157812 */ /* 0x000fe400078ef815 */
[----:B------:R-:W-:Y:S02]  /*15b00*/  LOP3.LUT R45, R45, 0xff0000, R28, 0xf8, !PT ;  /* 0x00ff00002d2d7812 */ /* 0x000fe400078ef81c */
[----:B------:R-:W-:Y:S02]  /*15b10*/  LOP3.LUT R55, R48, 0xff0000, R55, 0xf8, !PT ;  /* 0x00ff000030377812 */ /* 0x000fe400078ef837 */
        /* <DEDUP_REMOVED lines=8> */
[--C-:B------:R-:W-:Y:S02]  /*15ba0*/  LOP3.LUT R57, R57, 0xff0000, R10.reuse, 0xf8, !PT ;  /* 0x00ff000039397812 */ /* 0x100fe400078ef80a */
[----:B------:R-:W-:Y:S02]  /*15bb0*/  LOP3.LUT R52, R51, 0xff000000, R31, 0xf8, !PT ;  /* 0xff00000033347812 */ /* 0x000fe400078ef81f */
[----:B------:R-:W-:Y:S02]  /*15bc0*/  F2FP.F16.E4M3.UNPACK_B R51, R55 ;  /* 0x00000037ff33723e */ /* 0x000fe400020006ff */
[----:B------:R-:W-:Y:S02]  /*15bd0*/  F2FP.F16.E4M3.UNPACK_B R31, R49 ;  /* 0x00000031ff1f723e */ /* 0x000fe400020006ff */
[----:B------:R-:W-:Y:S01]  /*15be0*/  LOP3.LUT R56, R57, 0xff000000, R10, 0xf8, !PT ;  /* 0xff00000039387812 */ /* 0x000fe200078ef80a */
[----:B------:R-:W-:Y:S01]  /*15bf0*/  HADD2.F32 R54, -RZ, R51.H0_H0 ;  /* 0x20000033ff367230 */ /* 0x000fe20000004100 */
[----:B------:R-:W-:Y:S01]  /*15c00*/  LOP3.LUT R59, R59, 0xff000000, R11, 0xf8, !PT ;  /* 0xff0000003b3b7812 */ /* 0x000fe200078ef80b */
[----:B------:R-:W-:Y:S01]  /*15c10*/  HADD2.F32 R50, -RZ, R31.H0_H0 ;  /* 0x2000001fff327230 */ /* 0x000fe20000004100 */
[----:B------:R-:W-:-:S02]  /*15c20*/  LOP3.LUT R47, R47, 0xff0000, R30, 0xf8, !PT ;  /* 0x00ff00002f2f7812 */ /* 0x000fc400078ef81e */
[----:B------:R-:W-:Y:S02]  /*15c30*/  F2FP.F16.E4M3.UNPACK_B R55, R55.H1 ;  /* 0x00000037ff37723e */ /* 0x000fe400030006ff */
[----:B------:R-:W-:Y:S02]  /*15c40*/  LOP3.LUT R20, R47, 0xff000000, R30, 0xf8, !PT ;  /* 0xff0000002f147812 */ /* 0x000fe400078ef81e */
[-C--:B0-----:R-:W-:Y:S02]  /*15c50*/  F2FP.F16.E4M3.UNPACK_B R46, R43.reuse ;  /* 0x0000002bff2e723e */ /* 0x081fe400020006ff */
[----:B------:R-:W-:Y:S02]  /*15c60*/  F2FP.F16.E4M3.UNPACK_B R47, R43.H1 ;  /* 0x0000002bff2f723e */ /* 0x000fe400030006ff */
[-C--:B------:R-:W-:Y:S02]  /*15c70*/  F2FP.F16.E4M3.UNPACK_B R43, R42.reuse ;  /* 0x0000002aff2b723e */ /* 0x080fe400020006ff */
[----:B------:R-:W-:-:S02]  /*15c80*/  F2FP.F16.E4M3.UNPACK_B R45, R42.H1 ;  /* 0x0000002aff2d723e */ /* 0x000fc400030006ff */
[----:B------:R-:W-:Y:S02]  /*15c90*/  F2FP.F16.E4M3.UNPACK_B R49, R49.H1 ;  /* 0x00000031ff31723e */ /* 0x000fe400030006ff */
[-C--:B------:R-:W-:Y:S02]  /*15ca0*/  F2FP.F16.E4M3.UNPACK_B R30, R40.reuse ;  /* 0x00000028ff1e723e */ /* 0x080fe400020006ff */
[----:B------:R-:W-:Y:S01]  /*15cb0*/  F2FP.F16.E4M3.UNPACK_B R40, R40.H1 ;  /* 0x00000028ff28723e */ /* 0x000fe200030006ff */
[----:B--2---:R-:W0:Y:S02]  /*15cc0*/  LDS.128 R4, [R70+0x1e200] ;  /* 0x01e2000046047984 */ /* 0x004e240000000c00 */
[-C--:B0-----:R-:W-:Y:S02]  /*15cd0*/  F2FP.F16.E4M3.UNPACK_B R28, R7.reuse ;  /* 0x00000007ff1c723e */ /* 0x081fe400020006ff */
[----:B------:R-:W-:Y:S02]  /*15ce0*/  F2FP.F16.E4M3.UNPACK_B R29, R7.H1 ;  /* 0x00000007ff1d723e */ /* 0x000fe400030006ff */
[----:B------:R-:W-:-:S02]  /*15cf0*/  F2FP.F16.E4M3.UNPACK_B R7, R4 ;  /* 0x00000004ff07723e */ /* 0x000fc400020006ff */
[----:B------:R-:W-:Y:S02]  /*15d00*/  F2FP.F16.E4M3.UNPACK_B R8, R4.H1 ;  /* 0x00000004ff08723e */ /* 0x000fe400030006ff */
[-C--:B------:R-:W-:Y:S02]  /*15d10*/  F2FP.F16.E4M3.UNPACK_B R4, R6.reuse ;  /* 0x00000006ff04723e */ /* 0x080fe400020006ff */
[----:B------:R-:W-:Y:S02]  /*15d20*/  F2FP.F16.E4M3.UNPACK_B R21, R6.H1 ;  /* 0x00000006ff15723e */ /* 0x000fe400030006ff */
[----:B------:R-:W-:Y:S02]  /*15d30*/  F2FP.F16.E4M3.UNPACK_B R6, R41 ;  /* 0x00000029ff06723e */ /* 0x000fe400020006ff */
[-C--:B------:R-:W-:Y:S02]  /*15d40*/  F2FP.F16.E4M3.UNPACK_B R10, R5.reuse ;  /* 0x00000005ff0a723e */ /* 0x080fe400020006ff */
[----:B------:R-:W-:Y:S01]  /*15d50*/  F2FP.F16.E4M3.UNPACK_B R11, R5.H1 ;  /* 0x00000005ff0b723e */ /* 0x000fe200030006ff */
[----:B------:R-:W-:Y:S01]  /*15d60*/  HADD2.F32 R5, -RZ, R6.H0_H0 ;  /* 0x20000006ff057230 */ /* 0x000fe20000004100 */
[----:B------:R-:W-:Y:S01]  /*15d70*/  F2FP.F16.E4M3.UNPACK_B R41, R41.H1 ;  /* 0x00000029ff29723e */ /* 0x000fe200030006ff */
[----:B------:R-:W-:-:S02]  /*15d80*/  HADD2.F32 R9, -RZ, R10.H0_H0 ;  /* 0x2000000aff097230 */ /* 0x000fc40000004100 */
[----:B------:R-:W-:Y:S02]  /*15d90*/  HADD2.F32 R10, -RZ, R10.H1_H1 ;  /* 0x3000000aff0a7230 */ /* 0x000fe40000004100 */
[C---:B------:R-:W-:Y:S01]  /*15da0*/  FMUL.FTZ R58, R5.reuse, R54 ;  /* 0x00000036053a7220 */ /* 0x040fe20000410000 */
[-C--:B------:R-:W-:Y:S01]  /*15db0*/  FMUL.FTZ R57, R5, R50.reuse ;  /* 0x0000003205397220 */ /* 0x080fe20000410000 */
[----:B------:R-:W-:Y:S02]  /*15dc0*/  HADD2.F32 R42, -RZ, R41.H0_H0 ;  /* 0x20000029ff2a7230 */ /* 0x000fe40000004100 */
[C---:B------:R-:W-:Y:S01]  /*15dd0*/  FFMA.FTZ R5, R9.reuse, R50, -R58 ;  /* 0x0000003209057223 */ /* 0x040fe2000001083a */
[----:B------:R-:W-:Y:S01]  /*15de0*/  FFMA.FTZ R9, R9, R54, R57 ;  /* 0x0000003609097223 */ /* 0x000fe20000010039 */
[----:B------:R-:W-:Y:S02]  /*15df0*/  HADD2.F32 R50, -RZ, R31.H1_H1 ;  /* 0x3000001fff327230 */ /* 0x000fe40000004100 */
[----:B------:R-:W-:-:S02]  /*15e00*/  HADD2.F32 R54, -RZ, R51.H1_H1 ;  /* 0x30000033ff367230 */ /* 0x000fc40000004100 */
[----:B------:R-:W-:Y:S02]  /*15e10*/  HADD2.F32 R31, -RZ, R6.H1_H1 ;  /* 0x30000006ff1f7230 */ /* 0x000fe40000004100 */
[----:B------:R-:W-:Y:S02]  /*15e20*/  HADD2.F32 R57, -RZ, R55.H0_H0 ;  /* 0x20000037ff397230 */ /* 0x000fe40000004100 */
[----:B------:R-:W-:Y:S02]  /*15e30*/  HADD2.F32 R51, -RZ, R49.H0_H0 ;  /* 0x20000031ff337230 */ /* 0x000fe40000004100 */
[C---:B------:R-:W-:Y:S01]  /*15e40*/  FMUL.FTZ R61, R31.reuse, R54 ;  /* 0x000000361f3d7220 */ /* 0x040fe20000410000 */
[----:B------:R-:W-:Y:S02]  /*15e50*/  HADD2.F32 R6, -RZ, R11.H0_H0 ;  /* 0x2000000bff067230 */ /* 0x000fe40000004100 */
[C---:B------:R-:W-:Y:S01]  /*15e60*/  FMUL.FTZ R63, R42.reuse, R57 ;  /* 0x000000392a3f7220 */ /* 0x040fe20000410000 */
[-C--:B------:R-:W-:Y:S01]  /*15e70*/  FMUL.FTZ R31, R31, R50.reuse ;  /* 0x000000321f1f7220 */ /* 0x080fe20000410000 */
[-C--:B------:R-:W-:Y:S01]  /*15e80*/  FMUL.FTZ R42, R42, R51.reuse ;  /* 0x000000332a2a7220 */ /* 0x080fe20000410000 */
        /* <DEDUP_REMOVED lines=10> */
[----:B------:R-:W-:-:S02]  /*15f30*/  HADD2.F32 R41, -RZ, R41.H1_H1 ;  /* 0x30000029ff297230 */ /* 0x000fc40000004100 */
[----:B------:R-:W-:Y:S02]  /*15f40*/  HADD2.F32 R55, -RZ, R51.H0_H0 ;  /* 0x20000033ff377230 */ /* 0x000fe40000004100 */
[----:B------:R-:W-:Y:S02]  /*15f50*/  HADD2.F32 R10, -RZ, R46.H0_H0 ;  /* 0x2000002eff0a7230 */ /* 0x000fe40000004100 */
[C---:B------:R-:W-:Y:S01]  /*15f60*/  FMUL.FTZ R60, R41.reuse, R50 ;  /* 0x00000032293c7220 */ /* 0x040fe20000410000 */
[----:B------:R-:W-:Y:S02]  /*15f70*/  HADD2.F32 R49, -RZ, R31.H0_H0 ;  /* 0x2000001fff317230 */ /* 0x000fe40000004100 */
[----:B------:R-:W-:Y:S01]  /*15f80*/  FMUL.FTZ R41, R41, R42 ;  /* 0x0000002a29297220 */ /* 0x000fe20000410000 */
[----:B------:R-:W-:Y:S02]  /*15f90*/  HADD2.F32 R11, -RZ, R11.H1_H1 ;  /* 0x3000000bff0b7230 */ /* 0x000fe40000004100 */
[----:B------:R-:W-:Y:S01]  /*15fa0*/  FMUL.FTZ R61, R10, R55 ;  /* 0x000000370a3d7220 */ /* 0x000fe20000410000 */
[----:B------:R-:W-:-:S02]  /*15fb0*/  HADD2.F32 R6, -RZ, R28.H0_H0 ;  /* 0x2000001cff067230 */ /* 0x000fc40000004100 */
[-C--:B------:R-:W-:Y:S01]  /*15fc0*/  FMUL.FTZ R10, R10, R49.reuse ;  /* 0x000000310a0a7220 */ /* 0x080fe20000410000 */
[----:B------:R-:W-:Y:S02]  /*15fd0*/  HADD2.F32 R51, -RZ, R51.H1_H1 ;  /* 0x30000033ff337230 */ /* 0x000fe40000004100 */
[C---:B------:R-:W-:Y:S01]  /*15fe0*/  FFMA.FTZ R50, R11.reuse, R50, R41 ;  /* 0x000000320b327223 */ /* 0x040fe20000010029 */
[----:B------:R-:W-:Y:S02]  /*15ff0*/  HADD2.F32 R46, -RZ, R46.H1_H1 ;  /* 0x3000002eff2e7230 */ /* 0x000fe40000004100 */
[C---:B------:R-:W-:Y:S01]  /*16000*/  FFMA.FTZ R61, R6.reuse, R49, -R61 ;  /* 0x00000031063d7223 */ /* 0x040fe2000001083d */
[----:B------:R-:W-:Y:S02]  /*16010*/  HADD2.F32 R31, -RZ, R31.H1_H1 ;  /* 0x3000001fff1f7230 */ /* 0x000fe40000004100 */
[----:B------:R-:W-:Y:S01]  /*16020*/  FFMA.FTZ R55, R6, R55, R10 ;  /* 0x0000003706377223 */ /* 0x000fe2000001000a */
[----:B------:R-:W-:Y:S01]  /*16030*/  FFMA.FTZ R60, R11, R42, -R60 ;  /* 0x0000002a0b3c7223 */ /* 0x000fe2000001083c */
        /* <DEDUP_REMOVED lines=9> */
[C---:B------:R-:W-:Y:S01]  /*160d0*/  FMUL.FTZ R65, R10.reuse, R41 ;  /* 0x000000290a417220 */ /* 0x040fe20000410000 */
[----:B------:R-:W-:Y:S01]  /*160e0*/  F2FP.F16.E4M3.UNPACK_B R28, R53.H1 ;  /* 0x00000035ff1c723e */ /* 0x000fe200030006ff */
[-C--:B------:R-:W-:Y:S01]  /*160f0*/  FMUL.FTZ R10, R10, R11.reuse ;  /* 0x0000000b0a0a7220 */ /* 0x080fe20000410000 */
[----:B------:R-:W-:Y:S02]  /*16100*/  HADD2.F32 R52, -RZ, R52.H1_H1 ;  /* 0x30000034ff347230 */ /* 0x000fe40000004100 */
[C---:B------:R-:W-:Y:S01]  /*16110*/  FFMA.FTZ R65, R6.reuse, R11, -R65 ;  /* 0x0000000b06417223 */ /* 0x040fe20000010841 */
[----:B------:R-:W-:Y:S02]  /*16120*/  HADD2.F32 R42, -RZ, R59.H1_H1 ;  /* 0x3000003bff2a7230 */ /* 0x000fe40000004100 */
[----:B------:R-:W-:Y:S01]  /*16130*/  FFMA.FTZ R66, R6, R41, R10 ;  /* 0x0000002906427223 */ /* 0x000fe2000001000a */
[-C--:B------:R-:W-:Y:S01]  /*16140*/  F2FP.F16.E4M3.UNPACK_B R11, R48.reuse.H1 ;  /* 0x00000030ff0b723e */ /* 0x080fe200030006ff */
[----:B------:R-:W-:Y:S01]  /*16150*/  HADD2.F32 R47, -RZ, R47.H1_H1 ;  /* 0x3000002fff2f7230 */ /* 0x000fe20000004100 */
[----:B------:R-:W-:Y:S01]  /*16160*/  F2FP.F16.E4M3.UNPACK_B R53, R53 ;  /* 0x00000035ff35723e */ /* 0x000fe200020006ff */
[----:B------:R-:W-:Y:S01]  /*16170*/  HADD2.F32 R41, -RZ, R28.H0_H0 ;  /* 0x2000001cff297230 */ /* 0x000fe20000004100 */
[----:B------:R-:W-:Y:S01]  /*16180*/  F2FP.F16.E4M3.UNPACK_B R48, R48 ;  /* 0x00000030ff30723e */ /* 0x000fe200020006ff */
[----:B------:R-:W-:-:S02]  /*16190*/  HADD2.F32 R10, -RZ, R40.H0_H0 ;  /* 0x20000028ff0a7230 */ /* 0x000fc40000004100 */
[C---:B------:R-:W-:Y:S01]  /*161a0*/  FMUL.FTZ R46, R47.reuse, R42 ;  /* 0x0000002a2f2e7220 */ /* 0x040fe20000410000 */
[----:B------:R-:W-:Y:S02]  /*161b0*/  HADD2.F32 R31, -RZ, R11.H0_H0 ;  /* 0x2000000bff1f7230 */ /* 0x000fe40000004100 */
[----:B------:R-:W-:Y:S01]  /*161c0*/  FMUL.FTZ R49, R47, R52 ;  /* 0x000000342f317220 */ /* 0x000fe20000410000 */
[----:B------:R-:W-:Y:S02]  /*161d0*/  HADD2.F32 R6, -RZ, R8.H0_H0 ;  /* 0x20000008ff067230 */ /* 0x000fe40000004100 */
[C---:B------:R-:W-:Y:S01]  /*161e0*/  FMUL.FTZ R47, R10.reuse, R41 ;  /* 0x000000290a2f7220 */ /* 0x040fe20000410000 */
[----:B------:R-:W-:Y:S02]  /*161f0*/  HADD2.F32 R29, -RZ, R29.H1_H1 ;  /* 0x3000001dff1d7230 */ /* 0x000fe40000004100 */
[----:B------:R-:W-:Y:S01]  /*16200*/  FMUL.FTZ R10, R10, R31 ;  /* 0x0000001f0a0a7220 */ /* 0x000fe20000410000 */
[----:B------:R-:W-:-:S02]  /*16210*/  HADD2.F32 R40, -RZ, R40.H1_H1 ;  /* 0x30000028ff287230 */ /* 0x000fc40000004100 */
[C---:B------:R-:W-:Y:S01]  /*16220*/  FFMA.FTZ R47, R6.reuse, R31, -R47 ;  /* 0x0000001f062f7223 */ /* 0x040fe2000001082f */
[----:B------:R-:W-:Y:S02]  /*16230*/  HADD2.F32 R31, -RZ, R28.H1_H1 ;  /* 0x3000001cff1f7230 */ /* 0x000fe40000004100 */
[C---:B------:R-:W-:Y:S01]  /*16240*/  FFMA.FTZ R59, R29.reuse, R42, R49 ;  /* 0x0000002a1d3b7223 */ /* 0x040fe20000010031 */
[----:B------:R-:W-:Y:S02]  /*16250*/  HADD2.F32 R11, -RZ, R11.H1_H1 ;  /* 0x3000000bff0b7230 */ /* 0x000fe40000004100 */
[----:B------:R-:W-:Y:S01]  /*16260*/  FFMA.FTZ R42, R6, R41, R10 ;  /* 0x00000029062a7223 */ /* 0x000fe2000001000a */
[----:B------:R-:W-:Y:S02]  /*16270*/  HADD2.F32 R8, -RZ, R8.H1_H1 ;  /* 0x30000008ff087230 */ /* 0x000fe40000004100 */
[C---:B------:R-:W-:Y:S01]  /*16280*/  FMUL.FTZ R41, R40.reuse, R31 ;  /* 0x0000001f28297220 */ /* 0x040fe20000410000 */
[----:B------:R-:W-:Y:S01]  /*16290*/  FFMA.FTZ R52, R29, R52, -R46 ;  /* 0x000000341d347223 */ /* 0x000fe2000001082e */
[----:B------:R-:W-:Y:S01]  /*162a0*/  FMUL.FTZ R6, R40, R11 ;  /* 0x0000000b28067220 */ /* 0x000fe20000410000 */
[----:B------:R-:W-:-:S02]  /*162b0*/  HADD2.F32 R29, -RZ, R53.H0_H0 ;  /* 0x20000035ff1d7230 */ /* 0x000fc40000004100 */
[C---:B------:R-:W-:Y:S01]  /*162c0*/  FFMA.FTZ R40, R8.reuse, R11, -R41 ;  /* 0x0000000b08287223 */ /* 0x040fe20000010829 */
[----:B------:R-:W-:Y:S02]  /*162d0*/  HADD2.F32 R10, -RZ, R30.H0_H0 ;  /* 0x2000001eff0a7230 */ /* 0x000fe40000004100 */
[----:B------:R-:W-:Y:S01]  /*162e0*/  FFMA.FTZ R49, R8, R31, R6 ;  /* 0x0000001f08317223 */ /* 0x000fe20000010006 */
[----:B------:R-:W-:Y:S01]  /*162f0*/  HADD2.F32 R11, -RZ, R48.H0_H0 ;  /* 0x20000030ff0b7230 */ /* 0x000fe20000004100 */
[----:B------:R-:W-:Y:S01]  /*16300*/  F2FP.SATFINITE.E4M3.F32.PACK_AB_MERGE_C R60, R60, R63, RZ ;  /* 0x0000003f3c3c723e */ /* 0x000fe200048070ff */
[----:B------:R-:W-:Y:S02]  /*16310*/  HADD2.F32 R6, -RZ, R7.H0_H0 ;  /* 0x20000007ff067230 */ /* 0x000fe40000004100 */
[C---:B------:R-:W-:Y:S01]  /*16320*/  FMUL.FTZ R31, R10.reuse, R29 ;  /* 0x0000001d0a1f7220 */ /* 0x040fe20000410000 */
[----:B------:R-:W-:Y:S02]  /*16330*/  HADD2.F32 R53, -RZ, R53.H1_H1 ;  /* 0x30000035ff357230 */ /* 0x000fe40000004100 */
[----:B------:R-:W-:Y:S01]  /*16340*/  FMUL.FTZ R41, R10, R11 ;  /* 0x0000000b0a297220 */ /* 0x000fe20000410000 */
[----:B------:R-:W-:-:S02]  /*16350*/  HADD2.F32 R30, -RZ, R30.H1_H1 ;  /* 0x3000001eff1e7230 */ /* 0x000fc40000004100 */
[----:B------:R-:W-:Y:S01]  /*16360*/  FFMA.FTZ R31, R6, R11, -R31 ;  /* 0x0000000b061f7223 */ /* 0x000fe2000001081f */
[----:B------:R-:W-:Y:S01]  /*16370*/  HADD2.F32 R48, -RZ, R48.H1_H1 ;  /* 0x30000030ff307230 */ /* 0x000fe20000004100 */
[----:B------:R-:W-:Y:S01]  /*16380*/  F2FP.F16.E4M3.UNPACK_B R11, R56.H1 ;  /* 0x00000038ff0b723e */ /* 0x000fe200030006ff */
[----:B------:R-:W-:Y:S02]  /*16390*/  HADD2.F32 R7, -RZ, R7.H1_H1 ;  /* 0x30000007ff077230 */ /* 0x000fe40000004100 */
[----:B------:R-:W-:Y:S01]  /*163a0*/  FMUL.FTZ R8, R30, R53 ;  /* 0x000000351e087220 */ /* 0x000fe20000410000 */
        /* <DEDUP_REMOVED lines=11> */
[----:B------:R-:W-:Y:S01]  /*16460*/  FMUL.FTZ R51, R8, R29 ;  /* 0x0000001d08337220 */ /* 0x000fe20000410000 */
[----:B------:R-:W-:Y:S01]  /*16470*/  HADD2.F32 R6, -RZ, R21.H0_H0 ;  /* 0x20000015ff067230 */ /* 0x000fe20000004100 */
[----:B------:R-:W-:Y:S01]  /*16480*/  F2FP.SATFINITE.E4M3.F32.PACK_AB_MERGE_C R50, R50, R57, RZ ;  /* 0x000000393232723e */ /* 0x000fe200048070ff */
[----:B------:R-:W-:Y:S02]  /*16490*/  HADD2.F32 R28, -RZ, R11.H1_H1 ;  /* 0x3000000bff1c7230 */ /* 0x000fe40000004100 */
[----:B------:R-:W-:Y:S01]  /*164a0*/  FMUL.FTZ R11, R8, R7 ;  /* 0x00000007080b7220 */ /* 0x000fe20000410000 */
[----:B------:R-:W-:-:S02]  /*164b0*/  HADD2.F32 R45, -RZ, R45.H1_H1 ;  /* 0x3000002dff2d7230 */ /* 0x000fc40000004100 */
[----:B------:R-:W-:Y:S01]  /*164c0*/  FFMA.FTZ R51, R6, R7, -R51 ;  /* 0x0000000706337223 */ /* 0x000fe20000010833 */
[----:B------:R-:W-:Y:S01]  /*164d0*/  HADD2.F32 R21, -RZ, R21.H1_H1 ;  /* 0x30000015ff157230 */ /* 0x000fe20000004100 */
[----:B------:R-:W-:Y:S01]  /*164e0*/  F2FP.SATFINITE.E4M3.F32.PACK_AB_MERGE_C R5, R58, R5, R60 ;  /* 0x000000053a05723e */ /* 0x000fe2000480703c */
[C---:B------:R-:W-:Y:S01]  /*164f0*/  FMUL.FTZ R8, R45.reuse, R28 ;  /* 0x0000001c2d087220 */ /* 0x040fe20000410000 */
[-C--:B------:R-:W-:Y:S01]  /*16500*/  FMUL.FTZ R7, R45, R10.reuse ;  /* 0x0000000a2d077220 */ /* 0x080fe20000410000 */
[----:B------:R-:W-:Y:S01]  /*16510*/  FFMA.FTZ R45, R6, R29, R11 ;  /* 0x0000001d062d7223 */ /* 0x000fe2000001000b */
[----:B------:R-:W-:Y:S02]  /*16520*/  HADD2.F32 R6, -RZ, R4.H0_H0 ;  /* 0x20000004ff067230 */ /* 0x000fe40000004100 */
[C---:B------:R-:W-:Y:S01]  /*16530*/  FFMA.FTZ R46, R21.reuse, R10, -R8 ;  /* 0x0000000a152e7223 */ /* 0x040fe20000010808 */
[----:B------:R-:W-:Y:S01]  /*16540*/  FFMA.FTZ R28, R21, R28, R7 ;  /* 0x0000001c151c7223 */ /* 0x000fe20000010007 */
[----:B------:R-:W-:Y:S01]  /*16550*/  HADD2.F32 R10, -RZ, R56.H0_H0 ;  /* 0x20000038ff0a7230 */ /* 0x000fe20000004100 */
[----:B------:R-:W-:Y:S01]  /*16560*/  F2FP.SATFINITE.E4M3.F32.PACK_AB_MERGE_C R9, R54, R9, R50 ;  /* 0x000000093609723e */ /* 0x000fe20004807032 */
[----:B------:R-:W-:Y:S01]  /*16570*/  HADD2.F32 R7, -RZ, R43.H0_H0 ;  /* 0x2000002bff077230 */ /* 0x000fe20000004100 */
[----:B------:R-:W-:Y:S01]  /*16580*/  F2FP.SATFINITE.E4M3.F32.PACK_AB_MERGE_C R46, R46, R51, RZ ;  /* 0x000000332e2e723e */ /* 0x000fe200048070ff */
[----:B------:R-:W-:Y:S01]  /*16590*/  HADD2.F32 R8, -RZ, R20.H0_H0 ;  /* 0x20000014ff087230 */ /* 0x000fe20000004100 */
[----:B------:R-:W-:Y:S01]  /*165a0*/  F2FP.SATFINITE.E4M3.F32.PACK_AB_MERGE_C R28, R28, R45, RZ ;  /* 0x0000002d1c1c723e */ /* 0x000fe200048070ff */
[----:B------:R-:W-:-:S02]  /*165b0*/  HADD2.F32 R56, -RZ, R56.H1_H1 ;  /* 0x30000038ff387230 */ /* 0x000fc40000004100 */
[C---:B------:R-:W-:Y:S01]  /*165c0*/  FMUL.FTZ R11, R7.reuse, R10 ;  /* 0x0000000a070b7220 */ /* 0x040fe20000410000 */
[----:B------:R-:W-:Y:S02]  /*165d0*/  HADD2.F32 R43, -RZ, R43.H1_H1 ;  /* 0x3000002bff2b7230 */ /* 0x000fe40000004100 */
[-C--:B------:R-:W-:Y:S01]  /*165e0*/  FMUL.FTZ R7, R7, R8.reuse ;  /* 0x0000000807077220 */ /* 0x080fe20000410000 */
[----:B------:R-:W-:Y:S02]  /*165f0*/  HADD2.F32 R20, -RZ, R20.H1_H1 ;  /* 0x30000014ff147230 */ /* 0x000fe40000004100 */
[C---:B------:R-:W-:Y:S01]  /*16600*/  FFMA.FTZ R21, R6.reuse, R8, -R11 ;  /* 0x0000000806157223 */ /* 0x040fe2000001080b */
[----:B------:R-:W-:Y:S02]  /*16610*/  HADD2.F32 R4, -RZ, R4.H1_H1 ;  /* 0x30000004ff047230 */ /* 0x000fe40000004100 */
[C---:B------:R-:W-:Y:S01]  /*16620*/  FMUL.FTZ R29, R43.reuse, R56 ;  /* 0x000000382b1d7220 */ /* 0x040fe20000410000 */
[----:B------:R-:W-:Y:S01]  /*16630*/  FFMA.FTZ R10, R6, R10, R7 ;  /* 0x0000000a060a7223 */ /* 0x000fe20000010007 */
[-C--:B------:R-:W-:Y:S01]  /*16640*/  FMUL.FTZ R43, R43, R20.reuse ;  /* 0x000000142b2b7220 */ /* 0x080fe20000410000 */
[----:B------:R-:W-:Y:S01]  /*16650*/  F2FP.SATFINITE.E4M3.F32.PACK_AB_MERGE_C R7, R52, R65, RZ ;  /* 0x000000413407723e */ /* 0x000fe200048070ff */
[C---:B------:R-:W-:Y:S01]  /*16660*/  FFMA.FTZ R6, R4.reuse, R20, -R29 ;  /* 0x0000001404067223 */ /* 0x040fe2000001081d */
[----:B------:R-:W-:Y:S01]  /*16670*/  F2FP.SATFINITE.E4M3.F32.PACK_AB_MERGE_C R11, R59, R66, RZ ;  /* 0x000000423b0b723e */ /* 0x000fe200048070ff */
        /* <DEDUP_REMOVED lines=11> */
.L_x_6443:
[----:B------:R-:W-:Y:S05]  /*16730*/  BSYNC B1 ;  /* 0x0000000000017941 */ /* 0x000fea0003800000 */
.L_x_6442:
[----:B------:R-:W-:Y:S04]  /*16740*/  BSSY B1, `(.L_x_6444) ;  /* 0x0000101000017945 */ /* 0x000fe80003800000 */
[----:B------:R-:W-:Y:S05]  /*16750*/  @P1 BRA `(.L_x_6445) ;  /* 0x0000000c00fc1947 */ /* 0x000fea0003800000 */
[----:B------:R-:W2:Y:S01]  /*16760*/  LDL R61, [R1+0x6c] ;  /* 0x00006c00013d7983 */ /* 0x000ea20000100800 */
[----:B0----5:R-:W-:Y:S02]  /*16770*/  SHF.R.U32.HI R0, RZ, 0x8, R32 ;  /* 0x00000008ff007819 */ /* 0x021fe40000011620 */
[----:B------:R-:W-:Y:S02]  /*16780*/  LOP3.LUT R5, R32, 0xff, RZ, 0xc0, !PT ;  /* 0x000000ff20057812 */ /* 0x000fe400078ec0ff */
[----:B------:R-:W-:Y:S02]  /*16790*/  LOP3.LUT R4, R0, 0xff, RZ, 0xc0, !PT ;  /* 0x000000ff00047812 */ /* 0x000fe400078ec0ff */
[----:B------:R-:W-:Y:S02]  /*167a0*/  LEA.HI R0, R3, R228, RZ, 0x1c ;  /* 0x000000e403007211 */ /* 0x000fe400078fe0ff */
[----:B----4-:R-:W-:Y:S02]  /*167b0*/  PRMT R21, R4, 0x7604, R5 ;  /* 0x0000760404157816 */ /* 0x010fe40000000005 */
[----:B------:R-:W-:-:S02]  /*167c0*/  SHF.R.U32.HI R6, RZ, 0x8, R33 ;  /* 0x00000008ff067819 */ /* 0x000fc40000011621 */
[----:B------:R-:W-:Y:S02]  /*167d0*/  SHF.R.S32.HI R5, RZ, 0x1f, R0 ;  /* 0x0000001fff057819 */ /* 0x000fe40000011400 */
[----:B------:R-:W-:Y:S02]  /*167e0*/  LOP3.LUT R7, R33, 0xff, RZ, 0xc0, !PT ;  /* 0x000000ff21077812 */ /* 0x000fe400078ec0ff */
[----:B------:R-:W-:Y:S02]  /*167f0*/  LOP3.LUT R6, R6, 0xff, RZ, 0xc0, !PT ;  /* 0x000000ff06067812 */ /* 0x000fe400078ec0ff */
[----:B------:R-:W-:Y:S01]  /*16800*/  LEA.HI R5, R5, R0, RZ, 0x2 ;  /* 0x0000000005057211 */ /* 0x000fe200078f10ff */
[----:B------:R-:W-:Y:S01]  /*16810*/  IMAD.SHL.U32 R0, R0, 0x10, RZ ;  /* 0x0000001000007824 */ /* 0x000fe200078e00ff */
[----:B------:R-:W-:Y:S02]  /*16820*/  PRMT R29, R6, 0x7604, R7 ;  /* 0x00007604061d7816 */ /* 0x000fe40000000007 */
[----:B------:R-:W-:Y:S01]  /*16830*/  SHF.R.U32.HI R6, RZ, 0x8, R35 ;  /* 0x00000008ff067819 */ /* 0x000fe20000011623 */
[----:B------:R-:W-:Y:S01]  /*16840*/  IMAD.SHL.U32 R5, R5, 0x800, RZ ;  /* 0x0000080005057824 */ /* 0x000fe200078e00ff */
[----:B------:R-:W-:-:S02]  /*16850*/  LOP3.LUT R0, R69, 0x30, R0, 0xf8, !PT ;  /* 0x0000003045007812 */ /* 0x000fc400078ef800 */
[----:B------:R-:W-:Y:S02]  /*16860*/  LOP3.LUT R9, R35, 0xff, RZ, 0xc0, !PT ;  /* 0x000000ff23097812 */ /* 0x000fe400078ec0ff */
[----:B------:R-:W-:Y:S02]  /*16870*/  LOP3.LUT R6, R6, 0xff, RZ, 0xc0, !PT ;  /* 0x000000ff06067812 */ /* 0x000fe400078ec0ff */
[----:B------:R-:W-:Y:S02]  /*16880*/  SHF.R.U32.HI R8, RZ, 0x8, R12 ;  /* 0x00000008ff087819 */ /* 0x000fe4000001160c */
[----:B------:R-:W-:Y:S02]  /*16890*/  LOP3.LUT R0, R0, R68, RZ, 0x3c, !PT ;  /* 0x0000004400007212 */ /* 0x000fe400078e3cff */
[----:B------:R-:W-:Y:S02]  /*168a0*/  LOP3.LUT R5, R5, 0xffffe000, RZ, 0xc0, !PT ;  /* 0xffffe00005057812 */ /* 0x000fe400078ec0ff */
[----:B------:R-:W-:-:S02]  /*168b0*/  PRMT R41, R6, 0x7604, R9 ;  /* 0x0000760406297816 */ /* 0x000fc40000000009 */
[----:B------:R-:W-:Y:S02]  /*168c0*/  LOP3.LUT R11, R12, 0xff, RZ, 0xc0, !PT ;  /* 0x000000ff0c0b7812 */ /* 0x000fe400078ec0ff */
[----:B------:R-:W-:Y:S02]  /*168d0*/  LOP3.LUT R8, R8, 0xff, RZ, 0xc0, !PT ;  /* 0x000000ff08087812 */ /* 0x000fe400078ec0ff */
[----:B------:R-:W-:Y:S02]  /*168e0*/  IADD3 R9, R0, R67, R5 ;  /* 0x0000004300097210 */ /* 0x000fe40007ffe005 */
[----:B------:R-:W-:Y:S02]  /*168f0*/  SHF.R.U32.HI R0, RZ, 0x8, R13 ;  /* 0x00000008ff007819 */ /* 0x000fe4000001160d */
[----:B------:R-:W-:Y:S02]  /*16900*/  PRMT R45, R8, 0x7604, R11 ;  /* 0x00007604082d7816 */ /* 0x000fe4000000000b */
[----:B------:R-:W-:-:S02]  /*16910*/  LOP3.LUT R11, R13, 0xff, RZ, 0xc0, !PT ;  /* 0x000000ff0d0b7812 */ /* 0x000fc400078ec0ff */
[----:B------:R-:W-:Y:S02]  /*16920*/  SHF.R.U32.HI R8, RZ, 0x8, R14 ;  /* 0x00000008ff087819 */ /* 0x000fe4000001160e */
[----:B------:R-:W-:Y:S02]  /*16930*/  SHF.R.U32.HI R10, RZ, 0x8, R15 ;  /* 0x00000008ff0a7819 */ /* 0x000fe4000001160f */
[----:B------:R-:W-:Y:S02]  /*16940*/  LOP3.LUT R0, R0, 0xff, RZ, 0xc0, !PT ;  /* 0x000000ff00007812 */ /* 0x000fe400078ec0ff */
[----:B------:R-:W-:Y:S02]  /*16950*/  SHF.R.U32.HI R4, RZ, 0x8, R34 ;  /* 0x00000008ff047819 */ /* 0x000fe40000011622 */
[----:B------:R-:W-:Y:S02]  /*16960*/  LOP3.LUT R8, R8, 0xff, RZ, 0xc0, !PT ;  /* 0x000000ff08087812 */ /* 0x000fe400078ec0ff */
[----:B------:R-:W-:-:S02]  /*16970*/  LOP3.LUT R10, R10, 0xff, RZ, 0xc0, !PT ;  /* 0x000000ff0a0a7812 */ /* 0x000fc400078ec0ff */
[----:B------:R-:W-:Y:S01]  /*16980*/  PRMT R49, R0, 0x7604, R11 ;  /* 0x0000760400317816 */ /* 0x000fe2000000000b */
[----:B------:R-:W-:Y:S01]  /*16990*/  IMAD.IADD R0, R18, 0x1, R9 ;  /* 0x0000000112007824 */ /* 0x000fe200078e0209 */
[----:B------:R-:W-:Y:S02]  /*169a0*/  LOP3.LUT R43, R14, 0xff, RZ, 0xc0, !PT ;  /* 0x000000ff0e2b7812 */ /* 0x000fe400078ec0ff */
[----:B------:R-:W-:Y:S02]  /*169b0*/  LOP3.LUT R47, R15, 0xff, RZ, 0xc0, !PT ;  /* 0x000000ff0f2f7812 */ /* 0x000fe400078ec0ff */
[----:B------:R-:W-:Y:S02]  /*169c0*/  LOP3.LUT R7, R34, 0xff, RZ, 0xc0, !PT ;  /* 0x000000ff22077812 */ /* 0x000fe400078ec0ff */
[----:B------:R-:W-:Y:S02]  /*169d0*/  LOP3.LUT R4, R4, 0xff, RZ, 0xc0, !PT ;  /* 0x000000ff04047812 */ /* 0x000fe400078ec0ff */
[----:B------:R-:W-:-:S02]  /*169e0*/  PRMT R51, R8, 0x7604, R43 ;  /* 0x0000760408337816 */ /* 0x000fc4000000002b */
[----:B------:R-:W-:Y:S02]  /*169f0*/  PRMT R53, R10, 0x7604, R47 ;  /* 0x000076040a357816 */ /* 0x000fe4000000002f */
[----:B------:R-:W0:Y:S01]  /*16a00*/  LDS.128 R8, [R0+0x1e200] ;  /* 0x01e2000000087984 */ /* 0x000e220000000c00 */
[----:B------:R-:W-:Y:S02]  /*16a10*/  PRMT R31, R4, 0x7604, R7 ;  /* 0x00007604041f7816 */ /* 0x000fe40000000007 */
[----:B------:R-:W-:Y:S02]  /*16a20*/  SHF.R.U32.HI R28, RZ, 0x10, R33 ;  /* 0x00000010ff1c7819 */ /* 0x000fe40000011621 */
[----:B------:R-:W-:Y:S02]  /*16a30*/  SHF.R.U32.HI R20, RZ, 0x10, R32 ;  /* 0x00000010ff147819 */ /* 0x000fe40000011620 */
[----:B------:R-:W-:Y:S02]  /*16a40*/  LOP3.LUT R28, R28, 0xff, RZ, 0xc0, !PT ;  /* 0x000000ff1c1c7812 */ /* 0x000fe400078ec0ff */
[----:B------:R-:W-:-:S02]  /*16a50*/  LOP3.LUT R20, R20, 0xff, RZ, 0xc0, !PT ;  /* 0x000000ff14147812 */ /* 0x000fc400078ec0ff */
[----:B------:R-:W-:Y:S02]  /*16a60*/  PRMT R29, R28, 0x7054, R29 ;  /* 0x000070541c1d7816 */ /* 0x000fe4000000001d */
[----:B------:R-:W-:Y:S02]  /*16a70*/  SHF.R.U32.HI R28, RZ, 0x10, R13 ;  /* 0x00000010ff1c7819 */ /* 0x000fe4000001160d */
[----:B------:R-:W-:Y:S02]  /*16a80*/  SHF.R.U32.HI R30, RZ, 0x10, R34 ;  /* 0x00000010ff1e7819 */ /* 0x000fe40000011622 */
[----:B------:R-:W-:Y:S02]  /*16a90*/  SHF.R.U32.HI R40, RZ, 0x10, R35 ;  /* 0x00000010ff287819 */ /* 0x000fe40000011623 */
[----:B------:R-:W-:Y:S02]  /*16aa0*/  LOP3.LUT R28, R28, 0xff, RZ, 0xc0, !PT ;  /* 0x000000ff1c1c7812 */ /* 0x000fe400078ec0ff */
[----:B------:R-:W-:-:S02]  /*16ab0*/  PRMT R21, R20, 0x7054, R21 ;  /* 0x0000705414157816 */ /* 0x000fc40000000015 */
[----:B------:R-:W-:Y:S02]  /*16ac0*/  LOP3.LUT R30, R30, 0xff, RZ, 0xc0, !PT ;  /* 0x000000ff1e1e7812 */ /* 0x000fe400078ec0ff */
[----:B------:R-:W-:Y:S02]  /*16ad0*/  LOP3.LUT R40, R40, 0xff, RZ, 0xc0, !PT ;  /* 0x000000ff28287812 */ /* 0x000fe400078ec0ff */
[----:B------:R-:W-:Y:S02]  /*16ae0*/  SHF.R.U32.HI R20, RZ, 0x10, R12 ;  /* 0x00000010ff147819 */ /* 0x000fe4000001160c */
[----:B------:R-:W-:Y:S02]  /*16af0*/  PRMT R49, R28, 0x7054, R49 ;  /* 0x000070541c317816 */ /* 0x000fe40000000031 */
[----:B------:R-:W-:Y:S02]  /*16b00*/  PRMT R31, R30, 0x7054, R31 ;  /* 0x000070541e1f7816 */ /* 0x000fe4000000001f */
[----:B------:R-:W-:-:S02]  /*16b10*/  PRMT R43, R40, 0x7054, R41 ;  /* 0x00007054282b7816 */ /* 0x000fc40000000029 */
[----:B------:R-:W-:Y:S02]  /*16b20*/  LOP3.LUT R20, R20, 0xff, RZ, 0xc0, !PT ;  /* 0x000000ff14147812 */ /* 0x000fe400078ec0ff */
[----:B------:R-:W-:Y:S02]  /*16b30*/  SHF.R.U32.HI R30, RZ, 0x10, R14 ;  /* 0x00000010ff1e7819 */ /* 0x000fe4000001160e */
[----:B------:R-:W-:Y:S02]  /*16b40*/  SHF.R.U32.HI R40, RZ, 0x10, R15 ;  /* 0x00000010ff287819 */ /* 0x000fe4000001160f */
[----:B------:R-:W-:Y:S02]  /*16b50*/  LOP3.LUT R49, R49, 0xff000000, R13, 0xf8, !PT ;  /* 0xff00000031317812 */ /* 0x000fe400078ef80d */
[----:B------:R-:W-:Y:S02]  /*16b60*/  LOP3.LUT R41, R29, 0xff000000, R33, 0xf8, !PT ;  /* 0xff0000001d297812 */ /* 0x000fe400078ef821 */
[----:B------:R-:W-:-:S02]  /*16b70*/  PRMT R47, R20, 0x7054, R45 ;  /* 0x00007054142f7816 */ /* 0x000fc4000000002d */
[----:B------:R-:W-:Y:S02]  /*16b80*/  LOP3.LUT R30, R30, 0xff, RZ, 0xc0, !PT ;  /* 0x000000ff1e1e7812 */ /* 0x000fe400078ec0ff */
[----:B------:R-:W-:Y:S02]  /*16b90*/  LOP3.LUT R40, R40, 0xff, RZ, 0xc0, !PT ;  /* 0x000000ff28287812 */ /* 0x000fe400078ec0ff */
[----:B------:R-:W-:Y:S02]  /*16ba0*/  LOP3.LUT R45, R43, 0xff000000, R35, 0xf8, !PT ;  /* 0xff0000002b2d7812 */ /* 0x000fe400078ef823 */
[----:B------:R-:W-:Y:S02]  /*16bb0*/  LOP3.LUT R42, R31, 0xff000000, R34, 0xf8, !PT ;  /* 0xff0000001f2a7812 */ /* 0x000fe400078ef822 */
[----:B------:R-:W-:Y:S02]  /*16bc0*/  F2FP.F16.E4M3.UNPACK_B R43, R49 ;  /* 0x00000031ff2b723e */ /* 0x000fe400020006ff */
[----:B0-----:R-:W-:-:S02]  /*16bd0*/  F2FP.F16.E4M3.UNPACK_B R28, R9 ;  /* 0x00000009ff1c723e */ /* 0x001fc400020006ff */
[----:B------:R-:W-:Y:S01]  /*16be0*/  F2FP.F16.E4M3.UNPACK_B R34, R41 ;  /* 0x00000029ff22723e */ /* 0x000fe200020006ff */
[----:B------:R-:W-:Y:S01]  /*16bf0*/  HADD2.F32 R46, -RZ, R43.H0_H0 ;  /* 0x2000002bff2e7230 */ /* 0x000fe20000004100 */
[----:B------:R-:W-:Y:S02]  /*16c00*/  PRMT R51, R30, 0x7054, R51 ;  /* 0x000070541e337816 */ /* 0x000fe40000000033 */
[----:B------:R-:W-:Y:S01]  /*16c10*/  PRMT R53, R40, 0x7054, R53 ;  /* 0x0000705428357816 */ /* 0x000fe20000000035 */
[----:B------:R-:W-:Y:S01]  /*16c20*/  HADD2.F32 R35, -RZ, R34.H0_H0 ;  /* 0x20000022ff237230 */ /* 0x000fe20000004100 */
[----:B------:R-:W-:Y:S02]  /*16c30*/  LOP3.LUT R47, R47, 0xff000000, R12, 0xf8, !PT ;  /* 0xff0000002f2f7812 */ /* 0x000fe400078ef80c */
[----:B------:R-:W-:Y:S02]  /*16c40*/  LOP3.LUT R48, R51, 0xff000000, R14, 0xf8, !PT ;  /* 0xff00000033307812 */ /* 0x000fe400078ef80e */
[----:B------:R-:W-:-:S02]  /*16c50*/  LOP3.LUT R50, R53, 0xff000000, R15, 0xf8, !PT ;  /* 0xff00000035327812 */ /* 0x000fc400078ef80f */
[----:B------:R-:W-:Y:S02]  /*16c60*/  F2FP.F16.E4M3.UNPACK_B R29, R9.H1 ;  /* 0x00000009ff1d723e */ /* 0x000fe400030006ff */
[----:B------:R-:W-:Y:S02]  /*16c70*/  F2FP.F16.E4M3.UNPACK_B R49, R49.H1 ;  /* 0x00000031ff31723e */ /* 0x000fe400030006ff */
[----:B------:R-:W-:Y:S02]  /*16c80*/  F2FP.F16.E4M3.UNPACK_B R41, R41.H1 ;  /* 0x00000029ff29723e */ /* 0x000fe400030006ff */
[-C--:B------:R-:W-:Y:S01]  /*16c90*/  F2FP.F16.E4M3.UNPACK_B R30, R10.reuse ;  /* 0x0000000aff1e723e */ /* 0x080fe200020006ff */
[----:B------:R-:W-:Y:S01]  /*16ca0*/  HADD2.F32 R53, -RZ, R49.H0_H0 ;  /* 0x20000031ff357230 */ /* 0x000fe20000004100 */
[----:B------:R-:W-:Y:S01]  /*16cb0*/  F2FP.F16.E4M3.UNPACK_B R31, R10.H1 ;  /* 0x0000000aff1f723e */ /* 0x000fe200030006ff */
[--C-:B------:R-:W-:Y:S01]  /*16cc0*/  HADD2.F32 R10, -RZ, R29.reuse.H0_H0 ;  /* 0x2000001dff0a7230 */ /* 0x100fe20000004100 */
[----:B------:R-:W-:Y:S01]  /*16cd0*/  LOP3.LUT R40, R21, 0xff000000, R32, 0xf8, !PT ;  /* 0xff00000015287812 */ /* 0x000fe200078ef820 */
[----:B------:R-:W-:Y:S01]  /*16ce0*/  HADD2.F32 R29, -RZ, R29.H1_H1 ;  /* 0x3000001dff1d7230 */ /* 0x000fe20000004100 */
[----:B------:R-:W-:-:S02]  /*16cf0*/  F2FP.F16.E4M3.UNPACK_B R32, R11 ;  /* 0x0000000bff20723e */ /* 0x000fc400020006ff */
[----:B------:R-:W-:Y:S01]  /*16d00*/  FMUL.FTZ R57, R10, R53 ;  /* 0x000000350a397220 */ /* 0x000fe20000410000 */
[----:B------:R-:W-:Y:S02]  /*16d10*/  F2FP.F16.E4M3.UNPACK_B R33, R11.H1 ;  /* 0x0000000bff21723e */ /* 0x000fe400030006ff */
        /* <DEDUP_REMOVED lines=12> */
[----:B------:R-:W-:Y:S01]  /*16de0*/  HADD2.F32 R12, -RZ, R12.H1_H1 ;  /* 0x3000000cff0c7230 */ /* 0x000fe20000004100 */
[----:B------:R-:W-:Y:S01]  /*16df0*/  F2FP.F16.E4M3.UNPACK_B R20, R7 ;  /* 0x00000007ff14723e */ /* 0x000fe200020006ff */
[C---:B------:R-:W-:Y:S01]  /*16e00*/  FFMA.FTZ R5, R6.reuse, R35, -R9 ;  /* 0x0000002306057223 */ /* 0x040fe20000010809 */
[----:B------:R-:W-:Y:S01]  /*16e10*/  FFMA.FTZ R9, R6, R46, R51 ;  /* 0x0000002e06097223 */ /* 0x000fe20000010033 */
[----:B------:R-:W-:Y:S01]  /*16e20*/  HADD2.F32 R51, -RZ, R43.H1_H1 ;  /* 0x3000002bff337230 */ /* 0x000fe20000004100 */
[----:B------:R-:W-:Y:S01]  /*16e30*/  F2FP.F16.E4M3.UNPACK_B R21, R7.H1 ;  /* 0x00000007ff15723e */ /* 0x000fe200030006ff */
[----:B------:R-:W-:Y:S01]  /*16e40*/  HADD2.F32 R35, -RZ, R34.H1_H1 ;  /* 0x30000022ff237230 */ /* 0x000fe20000004100 */
[----:B------:R-:W-:Y:S01]  /*16e50*/  F2FP.F16.E4M3.UNPACK_B R7, R4 ;  /* 0x00000004ff07723e */ /* 0x000fe200020006ff */
[----:B------:R-:W-:-:S02]  /*16e60*/  HADD2.F32 R43, -RZ, R41.H0_H0 ;  /* 0x20000029ff2b7230 */ /* 0x000fc40000004100 */
[C---:B------:R-:W-:Y:S01]  /*16e70*/  FMUL.FTZ R55, R28.reuse, R51 ;  /* 0x000000331c377220 */ /* 0x040fe20000410000 */
[----:B------:R-:W-:Y:S02]  /*16e80*/  HADD2.F32 R6, -RZ, R13.H0_H0 ;  /* 0x2000000dff067230 */ /* 0x000fe40000004100 */
[-C--:B------:R-:W-:Y:S01]  /*16e90*/  FMUL.FTZ R28, R28, R35.reuse ;  /* 0x000000231c1c7220 */ /* 0x080fe20000410000 */
[----:B------:R-:W-:Y:S02]  /*16ea0*/  HADD2.F32 R34, -RZ, R49.H1_H1 ;  /* 0x30000031ff227230 */ /* 0x000fe40000004100 */
[----:B------:R-:W-:Y:S01]  /*16eb0*/  FFMA.FTZ R46, R12, R35, -R55 ;  /* 0x000000230c2e7223 */ /* 0x000fe20000010837 */
[----:B------:R-:W-:Y:S01]  /*16ec0*/  FMUL.FTZ R10, R10, R43 ;  /* 0x0000002b0a0a7220 */ /* 0x000fe20000410000 */
[----:B------:R-:W-:Y:S01]  /*16ed0*/  FFMA.FTZ R52, R12, R51, R28 ;  /* 0x000000330c347223 */ /* 0x000fe2000001001c */
[----:B------:R-:W-:Y:S01]  /*16ee0*/  HADD2.F32 R12, -RZ, R41.H1_H1 ;  /* 0x30000029ff0c7230 */ /* 0x000fe20000004100 */
[----:B------:R-:W-:Y:S01]  /*16ef0*/  F2FP.F16.E4M3.UNPACK_B R41, R50 ;  /* 0x00000032ff29723e */ /* 0x000fe200020006ff */
[C---:B------:R-:W-:Y:S01]  /*16f00*/  FFMA.FTZ R57, R6.reuse, R43, -R57 ;  /* 0x0000002b06397223 */ /* 0x040fe20000010839 */
[----:B------:R-:W-:Y:S01]  /*16f10*/  F2FP.F16.E4M3.UNPACK_B R28, R45 ;  /* 0x0000002dff1c723e */ /* 0x000fe200020006ff */
[----:B------:R-:W-:Y:S01]  /*16f20*/  FFMA.FTZ R53, R6, R53, R10 ;  /* 0x0000003506357223 */ /* 0x000fe2000001000a */
[----:B------:R-:W-:-:S02]  /*16f30*/  HADD2.F32 R10, -RZ, R32.H0_H0 ;  /* 0x20000020ff0a7230 */ /* 0x000fc40000004100 */
[C---:B------:R-:W-:Y:S01]  /*16f40*/  FMUL.FTZ R54, R29.reuse, R34 ;  /* 0x000000221d367220 */ /* 0x040fe20000410000 */
[----:B------:R-:W-:Y:S02]  /*16f50*/  HADD2.F32 R43, -RZ, R41.H0_H0 ;  /* 0x20000029ff2b7230 */ /* 0x000fe40000004100 */
[----:B------:R-:W-:Y:S01]  /*16f60*/  FMUL.FTZ R29, R29, R12 ;  /* 0x0000000c1d1d7220 */ /* 0x000fe20000410000 */
[----:B------:R-:W-:Y:S01]  /*16f70*/  HADD2.F32 R35, -RZ, R28.H0_H0 ;  /* 0x2000001cff237230 */ /* 0x000fe20000004100 */
[----:B------:R-:W-:Y:S01]  /*16f80*/  F2FP.F16.E4M3.UNPACK_B R50, R50.H1 ;  /* 0x00000032ff32723e */ /* 0x000fe200030006ff */
[----:B------:R-:W-:Y:S02]  /*16f90*/  HADD2.F32 R13, -RZ, R13.H1_H1 ;  /* 0x3000000dff0d7230 */ /* 0x000fe40000004100 */
[C---:B------:R-:W-:Y:S01]  /*16fa0*/  FMUL.FTZ R49, R10.reuse, R43 ;  /* 0x0000002b0a317220 */ /* 0x040fe20000410000 */
[----:B------:R-:W-:Y:S02]  /*16fb0*/  HADD2.F32 R6, -RZ, R20.H0_H0 ;  /* 0x20000014ff067230 */ /* 0x000fe40000004100 */
[----:B------:R-:W-:Y:S01]  /*16fc0*/  FMUL.FTZ R10, R10, R35 ;  /* 0x000000230a0a7220 */ /* 0x000fe20000410000 */
[----:B------:R-:W-:Y:S01]  /*16fd0*/  F2FP.F16.E4M3.UNPACK_B R45, R45.H1 ;  /* 0x0000002dff2d723e */ /* 0x000fe200030006ff */
[C---:B------:R-:W-:Y:S01]  /*16fe0*/  FFMA.FTZ R54, R13.reuse, R12, -R54 ;  /* 0x0000000c0d367223 */ /* 0x040fe20000010836 */
[----:B------:R-:W-:Y:S01]  /*16ff0*/  FFMA.FTZ R34, R13, R34, R29 ;  /* 0x000000220d227223 */ /* 0x000fe2000001001d */
[C---:B------:R-:W-:Y:S01]  /*17000*/  FFMA.FTZ R49, R6.reuse, R35, -R49 ;  /* 0x0000002306317223 */ /* 0x040fe20000010831 */
[----:B------:R-:W-:Y:S01]  /*17010*/  FFMA.FTZ R51, R6, R43, R10 ;  /* 0x0000002b06337223 */ /* 0x000fe2000001000a */
[----:B------:R-:W-:Y:S01]  /*17020*/  HADD2.F32 R41, -RZ, R41.H1_H1 ;  /* 0x30000029ff297230 */ /* 0x000fe20000004100 */
[----:B------:R-:W-:Y:S01]  /*17030*/  F2FP.F16.E4M3.UNPACK_B R12, R40.H1 ;  /* 0x00000028ff0c723e */ /* 0x000fe200030006ff */
[----:B------:R-:W-:Y:S01]  /*17040*/  HADD2.F32 R32, -RZ, R32.H1_H1 ;  /* 0x30000020ff207230 */ /* 0x000fe20000004100 */
[----:B------:R-:W-:Y:S01]  /*17050*/  F2FP.F16.E4M3.UNPACK_B R4, R4.H1 ;  /* 0x00000004ff04723e */ /* 0x000fe200030006ff */
[----:B------:R-:W-:Y:S01]  /*17060*/  HADD2.F32 R13, -RZ, R28.H1_H1 ;  /* 0x3000001cff0d7230 */ /* 0x000fe20000004100 */
[----:B------:R-:W-:Y:S01]  /*17070*/  F2FP.F16.E4M3.UNPACK_B R28, R47.H1 ;  /* 0x0000002fff1c723e */ /* 0x000fe200030006ff */
[----:B------:R-:W-:-:S02]  /*17080*/  HADD2.F32 R35, -RZ, R50.H0_H0 ;  /* 0x20000032ff237230 */ /* 0x000fc40000004100 */
[C---:B------:R-:W-:Y:S01]  /*17090*/  FMUL.FTZ R43, R32.reuse, R41 ;  /* 0x00000029202b7220 */ /* 0x040fe20000410000 */
[----:B------:R-:W-:Y:S02]  /*170a0*/  HADD2.F32 R10, -RZ, R33.H0_H0 ;  /* 0x20000021ff0a7230 */ /* 0x000fe40000004100 */
[----:B------:R-:W-:Y:S01]  /*170b0*/  FMUL.FTZ R32, R32, R13 ;  /* 0x0000000d20207220 */ /* 0x000fe20000410000 */
[----:B------:R-:W-:Y:S01]  /*170c0*/  HADD2.F32 R29, -RZ, R45.H0_H0 ;  /* 0x2000002dff1d7230 */ /* 0x000fe20000004100 */
[----:B------:R-:W-:Y:S01]  /*170d0*/  F2FP.F16.E4M3.UNPACK_B R47, R47 ;  /* 0x0000002fff2f723e */ /* 0x000fe200020006ff */
[----:B------:R-:W-:Y:S02]  /*170e0*/  HADD2.F32 R20, -RZ, R20.H1_H1 ;  /* 0x30000014ff147230 */ /* 0x000fe40000004100 */
[C---:B------:R-:W-:Y:S01]  /*170f0*/  FMUL.FTZ R55, R10.reuse, R35 ;  /* 0x000000230a377220 */ /* 0x040fe20000410000 */
[----:B------:R-:W-:Y:S02]  /*17100*/  HADD2.F32 R6, -RZ, R21.H0_H0 ;  /* 0x20000015ff067230 */ /* 0x000fe40000004100 */
[----:B------:R-:W-:Y:S01]  /*17110*/  FMUL.FTZ R10, R10, R29 ;  /* 0x0000001d0a0a7220 */ /* 0x000fe20000410000 */
[----:B------:R-:W-:-:S02]  /*17120*/  HADD2.F32 R50, -RZ, R50.H1_H1 ;  /* 0x30000032ff327230 */ /* 0x000fc40000004100 */
[C---:B------:R-:W-:Y:S01]  /*17130*/  FFMA.FTZ R56, R20.reuse, R13, -R43 ;  /* 0x0000000d14387223 */ /* 0x040fe2000001082b */
[----:B------:R-:W-:Y:S01]  /*17140*/  FFMA.FTZ R58, R20, R41, R32 ;  /* 0x00000029143a7223 */ /* 0x000fe20000010020 */
[C---:B------:R-:W-:Y:S01]  /*17150*/  FFMA.FTZ R55, R6.reuse, R29, -R55 ;  /* 0x0000001d06377223 */ /* 0x040fe20000010837 */
[----:B------:R-:W-:Y:S01]  /*17160*/  FFMA.FTZ R59, R6, R35, R10 ;  /* 0x00000023063b7223 */ /* 0x000fe2000001000a */
[----:B------:R-:W-:Y:S01]  /*17170*/  HADD2.F32 R20, -RZ, R45.H1_H1 ;  /* 0x3000002dff147230 */ /* 0x000fe20000004100 */
[----:B------:R-:W-:Y:S01]  /*17180*/  F2FP.F16.E4M3.UNPACK_B R40, R40 ;  /* 0x00000028ff28723e */ /* 0x000fe200020006ff */
[----:B------:R-:W-:Y:S01]  /*17190*/  HADD2.F32 R33, -RZ, R33.H1_H1 ;  /* 0x30000021ff217230 */ /* 0x000fe20000004100 */
[----:B------:R-:W-:Y:S01]  /*171a0*/  F2FP.SATFINITE.E4M3.F32.PACK_AB_MERGE_C R54, R54, R57, RZ ;  /* 0x000000393636723e */ /* 0x000fe200048070ff */
[----:B------:R-:W-:Y:S01]  /*171b0*/  HADD2.F32 R29, -RZ, R28.H0_H0 ;  /* 0x2000001cff1d7230 */ /* 0x000fe20000004100 */
[----:B------:R-:W-:Y:S01]  /*171c0*/  F2FP.SATFINITE.E4M3.F32.PACK_AB_MERGE_C R34, R34, R53, RZ ;  /* 0x000000352222723e */ /* 0x000fe200048070ff */
        /* <DEDUP_REMOVED lines=9> */
[C---:B------:R-:W-:Y:S01]  /*17260*/  FFMA.FTZ R60, R21.reuse, R20, -R32 ;  /* 0x00000014153c7223 */ /* 0x040fe20000010820 */
[----:B------:R-:W-:Y:S02]  /*17270*/  HADD2.F32 R4, -RZ, R4.H1_H1 ;  /* 0x30000004ff047230 */ /* 0x000fe40000004100 */
[C---:B------:R-:W-:Y:S01]  /*17280*/  FFMA.FTZ R32, R6.reuse, R29, R10 ;  /* 0x0000001d06207223 */ /* 0x040fe2000001000a */
[----:B------:R-:W-:Y:S02]  /*17290*/  HADD2.F32 R29, -RZ, R28.H1_H1 ;  /* 0x3000001cff1d7230 */ /* 0x000fe40000004100 */
[----:B------:R-:W-:Y:S01]  /*172a0*/  FFMA.FTZ R20, R6, R13, -R33 ;  /* 0x0000000d06147223 */ /* 0x000fe20000010821 */
[----:B------:R-:W-:Y:S02]  /*172b0*/  HADD2.F32 R13, -RZ, R12.H1_H1 ;  /* 0x3000000cff0d7230 */ /* 0x000fe40000004100 */
[----:B------:R-:W-:Y:S01]  /*172c0*/  FFMA.FTZ R62, R21, R50, R35 ;  /* 0x00000032153e7223 */ /* 0x000fe20000010023 */
[----:B------:R-:W-:-:S02]  /*172d0*/  HADD2.F32 R21, -RZ, R47.H0_H0 ;  /* 0x2000002fff157230 */ /* 0x000fc40000004100 */
[C---:B------:R-:W-:Y:S01]  /*172e0*/  FMUL.FTZ R33, R8.reuse, R29 ;  /* 0x0000001d08217220 */ /* 0x040fe20000410000 */
[--C-:B------:R-:W-:Y:S02]  /*172f0*/  HADD2.F32 R6, -RZ, R11.reuse.H0_H0 ;  /* 0x2000000bff067230 */ /* 0x100fe40000004100 */
[-C--:B------:R-:W-:Y:S01]  /*17300*/  FMUL.FTZ R8, R8, R13.reuse ;  /* 0x0000000d08087220 */ /* 0x080fe20000410000 */
[----:B------:R-:W-:Y:S02]  /*17310*/  HADD2.F32 R11, -RZ, R11.H1_H1 ;  /* 0x3000000bff0b7230 */ /* 0x000fe40000004100 */
[C---:B------:R-:W-:Y:S01]  /*17320*/  FFMA.FTZ R35, R4.reuse, R13, -R33 ;  /* 0x0000000d04237223 */ /* 0x040fe20000010821 */
[----:B------:R-:W-:Y:S02]  /*17330*/  HADD2.F32 R13, -RZ, R40.H0_H0 ;  /* 0x20000028ff0d7230 */ /* 0x000fe40000004100 */
        /* <DEDUP_REMOVED lines=9> */
[----:B------:R-:W-:Y:S01]  /*173d0*/  F2FP.F16.E4M3.UNPACK_B R10, R48.H1 ;  /* 0x00000030ff0a723e */ /* 0x000fe200030006ff */
[C---:B------:R-:W-:Y:S01]  /*173e0*/  FMUL.FTZ R6, R11.reuse, R8 ;  /* 0x000000080b067220 */ /* 0x040fe20000410000 */
[----:B------:R-:W-:Y:S01]  /*173f0*/  F2FP.F16.E4M3.UNPACK_B R4, R42.H1 ;  /* 0x0000002aff04723e */ /* 0x000fe200030006ff */
[----:B------:R-:W-:Y:S01]  /*17400*/  FMUL.FTZ R13, R11, R40 ;  /* 0x000000280b0d7220 */ /* 0x000fe20000410000 */
[----:B------:R-:W-:Y:S01]  /*17410*/  F2FP.F16.E4M3.UNPACK_B R42, R42 ;  /* 0x0000002aff2a723e */ /* 0x000fe200020006ff */
[----:B------:R-:W-:Y:S01]  /*17420*/  FFMA.FTZ R40, R7, R40, -R6 ;  /* 0x0000002807287223 */ /* 0x000fe20000010806 */
[----:B------:R-:W-:-:S02]  /*17430*/  HADD2.F32 R11, -RZ, R10.H0_H0 ;  /* 0x2000000aff0b7230 */ /* 0x000fc40000004100 */
[----:B------:R-:W-:Y:S01]  /*17440*/  FFMA.FTZ R12, R7, R8, R13 ;  /* 0x00000008070c7223 */ /* 0x000fe2000001000d */
[--C-:B------:R-:W-:Y:S01]  /*17450*/  HADD2.F32 R6, -RZ, R31.reuse.H0_H0 ;  /* 0x2000001fff067230 */ /* 0x100fe20000004100 */
[----:B------:R-:W-:Y:S01]  /*17460*/  F2FP.F16.E4M3.UNPACK_B R48, R48 ;  /* 0x00000030ff30723e */ /* 0x000fe200020006ff */
[----:B------:R-:W-:Y:S01]  /*17470*/  HADD2.F32 R7, -RZ, R4.H0_H0 ;  /* 0x20000004ff077230 */ /* 0x000fe20000004100 */
[----:B------:R-:W-:Y:S01]  /*17480*/  F2FP.SATFINITE.E4M3.F32.PACK_AB_MERGE_C R5, R46, R5, R54 ;  /* 0x000000052e05723e */ /* 0x000fe20004807036 */
[----:B------:R-:W-:Y:S02]  /*17490*/  HADD2.F32 R10, -RZ, R10.H1_H1 ;  /* 0x3000000aff0a7230 */ /* 0x000fe40000004100 */
[C---:B------:R-:W-:Y:S01]  /*174a0*/  FMUL.FTZ R13, R6.reuse, R11 ;  /* 0x0000000b060d7220 */ /* 0x040fe20000410000 */
[----:B------:R-:W-:Y:S02]  /*174b0*/  HADD2.F32 R31, -RZ, R31.H1_H1 ;  /* 0x3000001fff1f7230 */ /* 0x000fe40000004100 */
[----:B------:R-:W-:Y:S01]  /*174c0*/  FMUL.FTZ R21, R6, R7 ;  /* 0x0000000706157220 */ /* 0x000fe20000410000 */
[----:B------:R-:W-:Y:S01]  /*174d0*/  HADD2.F32 R8, -RZ, R4.H1_H1 ;  /* 0x30000004ff087230 */ /* 0x000fe20000004100 */
[----:B------:R-:W-:Y:S01]  /*174e0*/  F2FP.SATFINITE.E4M3.F32.PACK_AB_MERGE_C R9, R52, R9, R34 ;  /* 0x000000093409723e */ /* 0x000fe20004807022 */
[----:B------:R-:W-:-:S02]  /*174f0*/  HADD2.F32 R4, -RZ, R15.H0_H0 ;  /* 0x2000000fff047230 */ /* 0x000fc40000004100 */
[C---:B------:R-:W-:Y:S01]  /*17500*/  FMUL.FTZ R6, R31.reuse, R10 ;  /* 0x0000000a1f067220 */ /* 0x040fe20000410000 */
[----:B------:R-:W-:Y:S02]  /*17510*/  HADD2.F32 R15, -RZ, R15.H1_H1 ;  /* 0x3000000fff0f7230 */ /* 0x000fe40000004100 */
[-C--:B------:R-:W-:Y:S01]  /*17520*/  FMUL.FTZ R31, R31, R8.reuse ;  /* 0x000000081f1f7220 */ /* 0x080fe20000410000 */
[C---:B------:R-:W-:Y:S01]  /*17530*/  FFMA.FTZ R28, R4.reuse, R7, -R13 ;  /* 0x00000007041c7223 */ /* 0x040fe2000001080d */
[----:B------:R-:W-:Y:S01]  /*17540*/  FFMA.FTZ R43, R4, R11, R21 ;  /* 0x0000000b042b7223 */ /* 0x000fe20000010015 */
[C---:B------:R-:W-:Y:S01]  /*17550*/  FFMA.FTZ R45, R15.reuse, R8, -R6 ;  /* 0x000000080f2d7223 */ /* 0x040fe20000010806 */
[----:B------:R-:W-:Y:S01]  /*17560*/  FFMA.FTZ R50, R15, R10, R31 ;  /* 0x0000000a0f327223 */ /* 0x000fe2000001001f */
[----:B------:R-:W-:Y:S02]  /*17570*/  HADD2.F32 R6, -RZ, R30.H0_H0 ;  /* 0x2000001eff067230 */ /* 0x000fe40000004100 */
[----:B------:R-:W-:Y:S01]  /*17580*/  HADD2.F32 R7, -RZ, R42.H0_H0 ;  /* 0x2000002aff077230 */ /* 0x000fe20000004100 */
[----:B------:R-:W-:Y:S01]  /*17590*/  F2FP.SATFINITE.E4M3.F32.PACK_AB_MERGE_C R28, R45, R28, RZ ;  /* 0x0000001c2d1c723e */ /* 0x000fe200048070ff */
[--C-:B------:R-:W-:Y:S01]  /*175a0*/  HADD2.F32 R13, -RZ, R48.reuse.H0_H0 ;  /* 0x20000030ff0d7230 */ /* 0x100fe20000004100 */
[----:B------:R-:W-:Y:S01]  /*175b0*/  F2FP.SATFINITE.E4M3.F32.PACK_AB_MERGE_C R43, R50, R43, RZ ;  /* 0x0000002b322b723e */ /* 0x000fe200048070ff */
[----:B------:R-:W-:-:S02]  /*175c0*/  HADD2.F32 R15, -RZ, R48.H1_H1 ;  /* 0x30000030ff0f7230 */ /* 0x000fc40000004100 */
[C---:B------:R-:W-:Y:S01]  /*175d0*/  FMUL.FTZ R8, R6.reuse, R7 ;  /* 0x0000000706087220 */ /* 0x040fe20000410000 */
[----:B------:R-:W-:Y:S02]  /*175e0*/  HADD2.F32 R30, -RZ, R30.H1_H1 ;  /* 0x3000001eff1e7230 */ /* 0x000fe40000004100 */
[----:B------:R-:W-:Y:S01]  /*175f0*/  FMUL.FTZ R21, R6, R13 ;  /* 0x0000000d06157220 */ /* 0x000fe20000410000 */
[----:B------:R-:W-:Y:S02]  /*17600*/  HADD2.F32 R11, -RZ, R42.H1_H1 ;  /* 0x3000002aff0b7230 */ /* 0x000fe40000004100 */
        /* <DEDUP_REMOVED lines=20> */
.L_x_6445:
[----:B------:R-:W-:Y:S05]  /*17750*/  BSYNC B1 ;  /* 0x0000000000017941 */ /* 0x000fea0003800000 */
.L_x_6444:
[----:B------:R-:W-:Y:S05]  /*17760*/  @P2 BRA `(.L_x_6426) ;  /* 0x0000000c00dc2947 */ /* 0x000fea0003800000 */
[----:B------:R-:W2:Y:S01]  /*17770*/  LDL R51, [R1+0x68] ;  /* 0x0000680001337983 */ /* 0x000ea20000100800 */
[----:B01---5:R-:W-:Y:S02]  /*17780*/  SHF.R.U32.HI R4, RZ, 0x8, R36 ;  /* 0x00000008ff047819 */ /* 0x023fe40000011624 */
[----:B------:R-:W-:Y:S02]  /*17790*/  LOP3.LUT R0, R36, 0xff, RZ, 0xc0, !PT ;  /* 0x000000ff24007812 */ /* 0x000fe400078ec0ff */
[----:B------:R-:W-:Y:S02]  /*177a0*/  LOP3.LUT R5, R4, 0xff, RZ, 0xc0, !PT ;  /* 0x000000ff04057812 */ /* 0x000fe400078ec0ff */
[----:B------:R-:W-:Y:S02]  /*177b0*/  LEA.HI R3, R3, R229, RZ, 0x1c ;  /* 0x000000e503037211 */ /* 0x000fe400078fe0ff */
[----:B------:R-:W-:Y:S02]  /*177c0*/  PRMT R13, R5, 0x7604, R0 ;  /* 0x00007604050d7816 */ /* 0x000fe40000000000 */
[----:B------:R-:W-:-:S02]  /*177d0*/  SHF.R.S32.HI R0, RZ, 0x1f, R3 ;  /* 0x0000001fff007819 */ /* 0x000fc40000011403 */
[----:B------:R-:W-:Y:S02]  /*177e0*/  SHF.R.U32.HI R7, RZ, 0x8, R37 ;  /* 0x00000008ff077819 */ /* 0x000fe40000011625 */
[----:B------:R-:W-:Y:S01]  /*177f0*/  LEA.HI R0, R0, R3, RZ, 0x2 ;  /* 0x0000000300007211 */ /* 0x000fe200078f10ff */
[----:B------:R-:W-:Y:S01]  /*17800*/  IMAD.SHL.U32 R3, R3, 0x10, RZ ;  /* 0x0000001003037824 */ /* 0x000fe200078e00ff */
[----:B------:R-:W-:Y:S02]  /*17810*/  LOP3.LUT R6, R37, 0xff, RZ, 0xc0, !PT ;  /* 0x000000ff25067812 */ /* 0x000fe400078ec0ff */
[----:B------:R-:W-:Y:S01]  /*17820*/  SHF.R.U32.HI R8, RZ, 0x8, R38 ;  /* 0x00000008ff087819 */ /* 0x000fe20000011626 */
[----:B------:R-:W-:Y:S01]  /*17830*/  IMAD.SHL.U32 R0, R0, 0x800, RZ ;  /* 0x0000080000007824 */ /* 0x000fe200078e00ff */
[----:B------:R-:W-:Y:S02]  /*17840*/  LOP3.LUT R3, R69, 0x30, R3, 0xf8, !PT ;  /* 0x0000003045037812 */ /* 0x000fe400078ef803 */
[----:B------:R-:W-:-:S02]  /*17850*/  LOP3.LUT R7, R7, 0xff, RZ, 0xc0, !PT ;  /* 0x000000ff07077812 */ /* 0x000fc400078ec0ff */
[----:B------:R-:W-:Y:S02]  /*17860*/  LOP3.LUT R3, R3, R68, RZ, 0x3c, !PT ;  /* 0x0000004403037212 */ /* 0x000fe400078e3cff */
[----:B------:R-:W-:Y:S02]  /*17870*/  LOP3.LUT R0, R0, 0xffffe000, RZ, 0xc0, !PT ;  /* 0xffffe00000007812 */ /* 0x000fe400078ec0ff */
[----:B------:R-:W-:Y:S02]  /*17880*/  LOP3.LUT R4, R38, 0xff, RZ, 0xc0, !PT ;  /* 0x000000ff26047812 */ /* 0x000fe400078ec0ff */
[----:B------:R-:W-:Y:S02]  /*17890*/  IADD3 R3, R3, R67, R0 ;  /* 0x0000004303037210 */ /* 0x000fe40007ffe000 */
[----:B------:R-:W-:Y:S02]  /*178a0*/  LOP3.LUT R9, R8, 0xff, RZ, 0xc0, !PT ;  /* 0x000000ff08097812 */ /* 0x000fe400078ec0ff */
[----:B------:R-:W-:Y:S01]  /*178b0*/  PRMT R12, R7, 0x7604, R6 ;  /* 0x00007604070c7816 */ /* 0x000fe20000000006 */
[----:B------:R-:W-:Y:S01]  /*178c0*/  IMAD.IADD R0, R18, 0x1, R3 ;  /* 0x0000000112007824 */ /* 0x000fe200078e0203 */
[----:B------:R-:W-:-:S02]  /*178d0*/  SHF.R.U32.HI R5, RZ, 0x8, R39 ;  /* 0x00000008ff057819 */ /* 0x000fc40000011627 */
[----:B------:R-:W-:Y:S02]  /*178e0*/  SHF.R.U32.HI R7, RZ, 0x8, R24 ;  /* 0x00000008ff077819 */ /* 0x000fe40000011618 */
[----:B------:R-:W-:Y:S02]  /*178f0*/  SHF.R.U32.HI R8, RZ, 0x8, R25 ;  /* 0x00000008ff087819 */ /* 0x000fe40000011619 */
[----:B------:R-:W-:Y:S02]  /*17900*/  PRMT R15, R9, 0x7604, R4 ;  /* 0x00007604090f7816 */ /* 0x000fe40000000004 */
[----:B------:R-:W-:Y:S02]  /*17910*/  LOP3.LUT R4, R39, 0xff, RZ, 0xc0, !PT ;  /* 0x000000ff27047812 */ /* 0x000fe400078ec0ff */
[----:B------:R-:W-:Y:S02]  /*17920*/  LOP3.LUT R6, R24, 0xff, RZ, 0xc0, !PT ;  /* 0x000000ff18067812 */ /* 0x000fe400078ec0ff */
[----:B------:R-:W-:-:S02]  /*17930*/  LOP3.LUT R5, R5, 0xff, RZ, 0xc0, !PT ;  /* 0x000000ff05057812 */ /* 0x000fc400078ec0ff */
[----:B------:R-:W-:Y:S02]  /*17940*/  LOP3.LUT R7, R7, 0xff, RZ, 0xc0, !PT ;  /* 0x000000ff07077812 */ /* 0x000fe400078ec0ff */
[----:B------:R-:W-:Y:S02]  /*17950*/  LOP3.LUT R3, R8, 0xff, RZ, 0xc0, !PT ;  /* 0x000000ff08037812 */ /* 0x000fe400078ec0ff */
[----:B------:R-:W0:Y:S01]  /*17960*/  LDS.128 R8, [R0+0x1e200] ;  /* 0x01e2000000087984 */ /* 0x000e220000000c00 */
[----:B------:R-:W-:Y:S02]  /*17970*/  PRMT R14, R5, 0x7604, R4 ;  /* 0x00007604050e7816 */ /* 0x000fe40000000004 */
[----:B------:R-:W-:Y:S02]  /*17980*/  PRMT R29, R7, 0x7604, R6 ;  /* 0x00007604071d7816 */ /* 0x000fe40000000006 */
[----:B------:R-:W-:Y:S02]  /*17990*/  SHF.R.U32.HI R31, RZ, 0x8, R27 ;  /* 0x00000008ff1f7819 */ /* 0x000fe4000001161b */
[----:B------:R-:W-:-:S02]  /*179a0*/  LOP3.LUT R30, R27, 0xff, RZ, 0xc0, !PT ;  /* 0x000000ff1b1e7812 */ /* 0x000fc400078ec0ff */
[----:B------:R-:W-:Y:S02]  /*179b0*/  LOP3.LUT R31, R31, 0xff, RZ, 0xc0, !PT ;  /* 0x000000ff1f1f7812 */ /* 0x000fe400078ec0ff */
[----:B------:R-:W-:Y:S02]  /*179c0*/  LOP3.LUT R20, R25, 0xff, RZ, 0xc0, !PT ;  /* 0x000000ff19147812 */ /* 0x000fe400078ec0ff */
[----:B------:R-:W-:Y:S02]  /*179d0*/  PRMT R30, R31, 0x7604, R30 ;  /* 0x000076041f1e7816 */ /* 0x000fe4000000001e */
[----:B------:R-:W-:Y:S02]  /*179e0*/  SHF.R.U32.HI R31, RZ, 0x10, R25 ;  /* 0x00000010ff1f7819 */ /* 0x000fe40000011619 */
[----:B------:R-:W-:Y:S02]  /*179f0*/  PRMT R20, R3, 0x7604, R20 ;  /* 0x0000760403147816 */ /* 0x000fe40000000014 */
[----:B------:R-:W-:Y:S01]  /*17a00*/  SHF.R.U32.HI R3, RZ, 0x10, R37 ;  /* 0x00000010ff037819 */ /* 0x000fe20000011625 */
[----:B------:R-:W-:Y:S01]  /*17a10*/  IMAD.U32 R31, R31, 0x10000, RZ ;  /* 0x000100001f1f7824 */ /* 0x000fe200078e00ff */
[----:B------:R-:W-:-:S02]  /*17a20*/  SHF.R.U32.HI R41, RZ, 0x10, R27 ;  /* 0x00000010ff297819 */ /* 0x000fc4000001161b */
[----:B------:R-:W-:Y:S02]  /*17a30*/  SHF.R.U32.HI R28, RZ, 0x8, R26 ;  /* 0x00000008ff1c7819 */ /* 0x000fe4000001161a */
[----:B------:R-:W-:Y:S01]  /*17a40*/  SHF.L.U32 R3, R3, 0x10, RZ ;  /* 0x0000001003037819 */ /* 0x000fe200000006ff */
[----:B------:R-:W-:Y:S01]  /*17a50*/  IMAD.U32 R41, R41, 0x10000, RZ ;  /* 0x0001000029297824 */ /* 0x000fe200078e00ff */
[----:B----4-:R-:W-:Y:S02]  /*17a60*/  LOP3.LUT R21, R26, 0xff, RZ, 0xc0, !PT ;  /* 0x000000ff1a157812 */ /* 0x010fe400078ec0ff */
[----:B------:R-:W-:Y:S02]  /*17a70*/  LOP3.LUT R28, R28, 0xff, RZ, 0xc0, !PT ;  /* 0x000000ff1c1c7812 */ /* 0x000fe400078ec0ff */
[----:B------:R-:W-:Y:S02]  /*17a80*/  LOP3.LUT R13, R13, 0xff0000, R36, 0xf8, !PT ;  /* 0x00ff00000d0d7812 */ /* 0x000fe400078ef824 */
[----:B------:R-:W-:-:S02]  /*17a90*/  LOP3.LUT R3, R12, 0xff0000, R3, 0xf8, !PT ;  /* 0x00ff00000c037812 */ /* 0x000fc400078ef803 */
[----:B------:R-:W-:Y:S02]  /*17aa0*/  LOP3.LUT R33, R20, 0xff0000, R31, 0xf8, !PT ;  /* 0x00ff000014217812 */ /* 0x000fe400078ef81f */
[----:B------:R-:W-:Y:S02]  /*17ab0*/  PRMT R35, R28, 0x7604, R21 ;  /* 0x000076041c237816 */ /* 0x000fe40000000015 */
[----:B------:R-:W-:Y:S02]  /*17ac0*/  SHF.R.U32.HI R21, RZ, 0x10, R39 ;  /* 0x00000010ff157819 */ /* 0x000fe40000011627 */
[----:B------:R-:W-:Y:S02]  /*17ad0*/  LOP3.LUT R41, R30, 0xff0000, R41, 0xf8, !PT ;  /* 0x00ff00001e297812 */ /* 0x000fe400078ef829 */
[----:B------:R-:W-:Y:S01]  /*17ae0*/  LOP3.LUT R28, R13, 0xff000000, R36, 0xf8, !PT ;  /* 0xff0000000d1c7812 */ /* 0x000fe200078ef824 */
[----:B------:R-:W-:Y:S01]  /*17af0*/  IMAD.U32 R21, R21, 0x10000, RZ ;  /* 0x0001000015157824 */ /* 0x000fe200078e00ff */
[----:B------:R-:W-:-:S02]  /*17b00*/  LOP3.LUT R36, R3, 0xff000000, R37, 0xf8, !PT ;  /* 0xff00000003247812 */ /* 0x000fc400078ef825 */
[----:B------:R-:W-:Y:S02]  /*17b10*/  LOP3.LUT R33, R33, 0xff000000, R25, 0xf8, !PT ;  /* 0xff00000021217812 */ /* 0x000fe400078ef819 */
[----:B------:R-:W-:Y:S02]  /*17b20*/  LOP3.LUT R41, R41, 0xff000000, R27, 0xf8, !PT ;  /* 0xff00000029297812 */ /* 0x000fe400078ef81b */
[----:B------:R-:W-:Y:S02]  /*17b30*/  LOP3.LUT R29, R29, 0xff0000, R24, 0xf8, !PT ;  /* 0x00ff00001d1d7812 */ /* 0x000fe400078ef818 */
[----:B------:R-:W-:Y:S02]  /*17b40*/  LOP3.LUT R35, R35, 0xff0000, R26, 0xf8, !PT ;  /* 0x00ff000023237812 */ /* 0x000fe400078ef81a */
[----:B------:R-:W-:Y:S02]  /*17b50*/  F2FP.F16.E4M3.UNPACK_B R27, R36 ;  /* 0x00000024ff1b723e */ /* 0x000fe400020006ff */
[----:B------:R-:W-:-:S02]  /*17b60*/  F2FP.F16.E4M3.UNPACK_B R32, R33 ;  /* 0x00000021ff20723e */ /* 0x000fc400020006ff */
[-C--:B0-----:R-:W-:Y:S02]  /*17b70*/  F2FP.F16.E4M3.UNPACK_B R20, R9.reuse ;  /* 0x00000009ff14723e */ /* 0x081fe400020006ff */
[----:B------:R-:W-:Y:S02]  /*17b80*/  LOP3.LUT R15, R15, 0xff0000, R38, 0xf8, !PT ;  /* 0x00ff00000f0f7812 */ /* 0x000fe400078ef826 */
[----:B------:R-:W-:Y:S01]  /*17b90*/  LOP3.LUT R31, R29, 0xff000000, R24, 0xf8, !PT ;  /* 0xff0000001d1f7812 */ /* 0x000fe200078ef818 */
[--C-:B------:R-:W-:Y:S01]  /*17ba0*/  HADD2.F32 R29, -RZ, R27.reuse.H0_H0 ;  /* 0x2000001bff1d7230 */ /* 0x100fe20000004100 */
[----:B------:R-:W-:Y:S01]  /*17bb0*/  LOP3.LUT R34, R35, 0xff000000, R26, 0xf8, !PT ;  /* 0xff00000023227812 */ /* 0x000fe200078ef81a */
[----:B------:R-:W-:Y:S01]  /*17bc0*/  HADD2.F32 R35, -RZ, R32.H0_H0 ;  /* 0x20000020ff237230 */ /* 0x000fe20000004100 */
[----:B------:R-:W-:Y:S01]  /*17bd0*/  LOP3.LUT R21, R14, 0xff0000, R21, 0xf8, !PT ;  /* 0x00ff00000e157812 */ /* 0x000fe200078ef815 */
[--C-:B------:R-:W-:Y:S01]  /*17be0*/  HADD2.F32 R24, -RZ, R20.reuse.H0_H0 ;  /* 0x20000014ff187230 */ /* 0x100fe20000004100 */
[----:B------:R-:W-:Y:S01]  /*17bf0*/  LOP3.LUT R30, R15, 0xff000000, R38, 0xf8, !PT ;  /* 0xff0000000f1e7812 */ /* 0x000fe200078ef826 */
[----:B------:R-:W-:Y:S01]  /*17c00*/  HADD2.F32 R20, -RZ, R20.H1_H1 ;  /* 0x30000014ff147230 */ /* 0x000fe20000004100 */
[----:B------:R-:W-:Y:S01]  /*17c10*/  LOP3.LUT R38, R21, 0xff000000, R39, 0xf8, !PT ;  /* 0xff00000015267812 */ /* 0x000fe200078ef827 */
[----:B------:R-:W-:Y:S01]  /*17c20*/  HADD2.F32 R27, -RZ, R27.H1_H1 ;  /* 0x3000001bff1b7230 */ /* 0x000fe20000004100 */
[----:B------:R-:W-:Y:S01]  /*17c30*/  F2FP.F16.E4M3.UNPACK_B R21, R9.H1 ;  /* 0x00000009ff15723e */ /* 0x000fe200030006ff */
[C---:B------:R-:W-:Y:S01]  /*17c40*/  FMUL.FTZ R37, R24.reuse, R35 ;  /* 0x0000002318257220 */ /* 0x040fe20000410000 */
[----:B------:R-:W-:Y:S01]  /*17c50*/  FMUL.FTZ R40, R24, R29 ;  /* 0x0000001d18287220 */ /* 0x000fe20000410000 */
[----:B------:R-:W-:-:S02]  /*17c60*/  F2FP.F16.E4M3.UNPACK_B R33, R33.H1 ;  /* 0x00000021ff21723e */ /* 0x000fc400030006ff */
[-C--:B------:R-:W-:Y:S02]  /*17c70*/  F2FP.F16.E4M3.UNPACK_B R25, R11.reuse ;  /* 0x0000000bff19723e */ /* 0x080fe400020006ff */
[----:B------:R-:W-:Y:S02]  /*17c80*/  F2FP.F16.E4M3.UNPACK_B R26, R11.H1 ;  /* 0x0000000bff1a723e */ /* 0x000fe400030006ff */
[-C--:B------:R-:W-:Y:S02]  /*17c90*/  F2FP.F16.E4M3.UNPACK_B R11, R10.reuse ;  /* 0x0000000aff0b723e */ /* 0x080fe400020006ff */
[----:B------:R-:W-:Y:S01]  /*17ca0*/  F2FP.F16.E4M3.UNPACK_B R24, R10.H1 ;  /* 0x0000000aff18723e */ /* 0x000fe200030006ff */
[--C-:B------:R-:W-:Y:S01]  /*17cb0*/  HADD2.F32 R10, -RZ, R21.reuse.H0_H0 ;  /* 0x20000015ff0a7230 */ /* 0x100fe20000004100 */
[----:B------:R-:W-:Y:S01]  /*17cc0*/  F2FP.F16.E4M3.UNPACK_B R36, R36.H1 ;  /* 0x00000024ff24723e */ /* 0x000fe200030006ff */
[----:B------:R-:W-:Y:S01]  /*17cd0*/  HADD2.F32 R21, -RZ, R21.H1_H1 ;  /* 0x30000015ff157230 */ /* 0x000fe20000004100 */
[----:B------:R-:W-:-:S02]  /*17ce0*/  F2FP.F16.E4M3.UNPACK_B R9, R8 ;  /* 0x00000008ff09723e */ /* 0x000fc400020006ff */
[----:B------:R-:W-:Y:S01]  /*17cf0*/  F2FP.F16.E4M3.UNPACK_B R8, R8.H1 ;  /* 0x00000008ff08723e */ /* 0x000fe200030006ff */
[----:B--2---:R-:W0:Y:S02]  /*17d00*/  LDS.128 R4, [R51+0x1e200] ;  /* 0x01e2000033047984 */ /* 0x004e240000000c00 */
[----:B0-----:R-:W-:Y:S02]  /*17d10*/  F2FP.F16.E4M3.UNPACK_B R12, R5 ;  /* 0x00000005ff0c723e */ /* 0x001fe400020006ff */
        /* <DEDUP_REMOVED lines=8> */
[C---:B------:R-:W-:Y:S01]  /*17da0*/  FFMA.FTZ R39, R6.reuse, R29, -R37 ;  /* 0x0000001d06277223 */ /* 0x040fe20000010825 */
[----:B------:R-:W-:Y:S01]  /*17db0*/  FFMA.FTZ R40, R6, R35, R40 ;  /* 0x0000002306287223 */ /* 0x000fe20000010028 */
[----:B------:R-:W-:Y:S01]  /*17dc0*/  HADD2.F32 R35, -RZ, R32.H1_H1 ;  /* 0x30000020ff237230 */ /* 0x000fe20000004100 */
[----:B------:R-:W-:Y:S01]  /*17dd0*/  F2FP.F16.E4M3.UNPACK_B R4, R4.H1 ;  /* 0x00000004ff04723e */ /* 0x000fe200030006ff */
[----:B------:R-:W-:Y:S02]  /*17de0*/  HADD2.F32 R37, -RZ, R33.H0_H0 ;  /* 0x20000021ff257230 */ /* 0x000fe40000004100 */
[----:B------:R-:W-:Y:S02]  /*17df0*/  HADD2.F32 R29, -RZ, R36.H0_H0 ;  /* 0x20000024ff1d7230 */ /* 0x000fe40000004100 */
[----:B------:R-:W-:Y:S01]  /*17e00*/  FMUL.FTZ R43, R20, R35 ;  /* 0x00000023142b7220 */ /* 0x000fe20000410000 */
[----:B------:R-:W-:Y:S02]  /*17e10*/  HADD2.F32 R6, -RZ, R5.H0_H0 ;  /* 0x20000005ff067230 */ /* 0x000fe40000004100 */
        /* <DEDUP_REMOVED lines=76> */
[----:B------:R-:W-:Y:S01]  /*182e0*/  FMUL.FTZ R5, R5, R6 ;  /* 0x0000000605057220 */ /* 0x000fe20000410000 */
        /* <DEDUP_REMOVED lines=30> */
[--C-:B------:R-:W-:Y:S02]  /*184d0*/  HADD2.F32 R6, -RZ, R34.reuse.H0_H0 ;  /* 0x20000022ff067230 */ /* 0x100fe40000004100 */
[--C-:B------:R-:W-:Y:S02]  /*184e0*/  HADD2.F32 R4, -RZ, R11.reuse.H0_H0 ;  /* 0x2000000bff047230 */ /* 0x100fe40000004100 */
        /* <DEDUP_REMOVED lines=31> */
.L_x_6426:
[----:B------:R-:W-:Y:S05]  /*186e0*/  BSYNC B0 ;  /* 0x0000000000007941 */ /* 0x000fea0003800000 */
.L_x_6419:
        /* <DEDUP_REMOVED lines=8> */
.L_x_6417:
[----:B0-23--:R-:W-:-:S05]  /*18770*/  IMAD.U32 R0, RZ, RZ, UR49 ;  /* 0x00000031ff007e24 */ /* 0x00dfca000f8e00ff */
[----:B------:R-:W-:-:S13]  /*18780*/  ISETP.NE.AND P0, PT, R0, 0x3, PT ;  /* 0x000000030000780c */ /* 0x000fda0003f05270 */
[----:B------:R-:W-:Y:S05]  /*18790*/  @!P0 BRA `(.L_x_6446) ;  /* 0x0000000000048947 */ /* 0x000fea0003800000 */
[----:B------:R-:W-:Y:S01]  /*187a0*/  BPT.TRAP 0x1 ;  /* 0x000000040000795c */ /* 0x000fe20000300000 */
.L_x_6446:
[----:B------:R-:W2:Y:S01]  /*187b0*/  LDL R0, [R1+0x4] ;  /* 0x0000040001007983 */ /* 0x000ea20000100800 */
[----:B-1--4-:R-:W-:Y:S01]  /*187c0*/  IMAD R3, R223, 0x8, R18 ;  /* 0x00000008df037824 */ /* 0x012fe200078e0212 */
[----:B--2---:R-:W-:-:S04]  /*187d0*/  SHF.L.U32 R0, R0, 0x1f, RZ ;  /* 0x0000001f00007819 */ /* 0x004fc800000006ff */
[----:B------:R0:W1:Y:S01]  /*187e0*/  SYNCS.PHASECHK.TRANS64.TRYWAIT P1, [R3+URZ+0x33430], R0 ;  /* 0x03343000030075a7 */ /* 0x000062000802017f */
[----:B------:R-:W-:Y:S05]  /*187f0*/  @!P0 BRA `(.L_x_6447) ;  /* 0x0000000000048947 */ /* 0x000fea0003800000 */
[----:B------:R-:W-:Y:S01]  /*18800*/  BPT.TRAP 0x1 ;  /* 0x000000040000795c */ /* 0x000fe20000300000 */
.L_x_6447:
[----:B-1----:R-:W-:Y:S05]  /*18810*/  @P1 BRA `(.L_x_6448) ;  /* 0x0000000000081947 */ /* 0x002fea0003800000 */
[----:B------:R-:W1:Y:S02]  /*18820*/  SYNCS.PHASECHK.TRANS64.TRYWAIT P1, [R3+URZ+0x33430], R0 ;  /* 0x03343000030075a7 */ /* 0x000e64000802017f */
[----:B-1----:R-:W-:Y:S05]  /*18830*/  @!P1 BRA `(.L_x_6449) ;  /* 0x0000018c00109947 */ /* 0x002fea0003800000 */
.L_x_6448:
[----:B------:R-:W-:Y:S05]  /*18840*/  WARPSYNC.ALL ;  /* 0x0000000000007948 */ /* 0x000fea0003800000 */
        /* <DEDUP_REMOVED lines=18> */
[----:B------:R-:W-:Y:S01]  /*18970*/  IMAD R4, R223, 0x780, R15 ;  /* 0x00000780df047824 */ /* 0x000fe200078e020f */
[----:B------:R-:W-:Y:S01]  /*18980*/  R2UR UR19, R9 ;  /* 0x00000000091372ca */ /* 0x000fe200000e0000 */
[----:B------:R-:W-:Y:S01]  /*18990*/  UMOV UR17, UR25 ;  /* 0x0000001900117c82 */ /* 0x000fe20008000000 */
[----:B------:R-:W-:Y:S01]  /*189a0*/  UMOV UR4, UR24 ;  /* 0x0000001800047c82 */ /* 0x000fe20008000000 */
[C---:B------:R-:W-:Y:S01]  /*189b0*/  VIADD R6, R4.reuse, 0x80 ;  /* 0x0000008004067836 */ /* 0x040fe20000000000 */
[C---:B------:R-:W-:Y:S01]  /*189c0*/  R2UR UR26, R4.reuse ;  /* 0x00000000041a72ca */ /* 0x040fe200000e0000 */
[----:B------:R-:W-:Y:S01]  /*189d0*/  UMOV UR8, UR24 ;  /* 0x0000001800087c82 */ /* 0x000fe20008000000 */
[----:B------:R-:W-:Y:S01]  /*189e0*/  IADD3 R8, R4, 0x100, RZ ;  /* 0x0000010004087810 */ /* 0x000fe20007ffe0ff */
[----:B------:R-:W-:Y:S01]  /*189f0*/  UMOV UR12, UR24 ;  /* 0x00000018000c7c82 */ /* 0x000fe20008000000 */
[----:B------:R-:W-:Y:S01]  /*18a00*/  R2UR UR6, R6 ;  /* 0x00000000060672ca */ /* 0x000fe200000e0000 */
[----:B------:R-:W-:Y:S01]  /*18a10*/  VIADD R6, R4, 0x180 ;  /* 0x0000018004067836 */ /* 0x000fe20000000000 */
[----:B------:R-:W-:Y:S01]  /*18a20*/  R2UR UR10, R8 ;  /* 0x00000000080a72ca */ /* 0x000fe200000e0000 */
[----:B------:R-:W-:Y:S01]  /*18a30*/  VIADD R8, R4, 0x200 ;  /* 0x0000020004087836 */ /* 0x000fe20000000000 */
[----:B------:R-:W-:Y:S01]  /*18a40*/  UMOV UR16, UR24 ;  /* 0x0000001800107c82 */ /* 0x000fe20008000000 */
[----:B------:R-:W-:Y:S01]  /*18a50*/  IMAD.MOV.U32 R7, RZ, RZ, -0x7fffffe0 ;  /* 0x80000020ff077424 */ /* 0x000fe200078e00ff */
[----:B------:R-:W-:Y:S01]  /*18a60*/  R2UR UR14, R6 ;  /* 0x00000000060e72ca */ /* 0x000fe200000e0000 */
[----:B------:R-:W-:Y:S01]  /*18a70*/  VIADD R6, R4, 0x2 ;  /* 0x0000000204067836 */ /* 0x000fe20000000000 */
[----:B------:R-:W-:Y:S01]  /*18a80*/  R2UR UR18, R8 ;  /* 0x00000000081272ca */ /* 0x000fe200000e0000 */
[----:B------:R-:W-:Y:S01]  /*18a90*/  QGMMA.64x32x32.F32.E4M3.E4M3 R88, gdesc[UR24], RZ, !UPT, gsb0 ;  /* 0x00600000185879f3 */ /* 0x000fe2000c0008ff */
[C---:B------:R-:W-:Y:S01]  /*18aa0*/  VIADD R8, R4.reuse, 0x82 ;  /* 0x0000008204087836 */ /* 0x040fe20000000000 */
[----:B------:R-:W-:Y:S01]  /*18ab0*/  IADD3 R10, R4, 0x102, RZ ;  /* 0x00000102040a7810 */ /* 0x000fe20007ffe0ff */
[----:B------:R-:W-:-:S02]  /*18ac0*/  IMAD.MOV.U32 R9, RZ, RZ, -0x7fffffe0 ;  /* 0x80000020ff097424 */ /* 0x000fc400078e00ff */
[----:B------:R-:W-:Y:S02]  /*18ad0*/  IMAD.MOV.U32 R11, RZ, RZ, -0x7fffffe0 ;  /* 0x80000020ff0b7424 */ /* 0x000fe400078e00ff */
[----:B------:R-:W-:-:S05]  /*18ae0*/  IMAD.MOV.U32 R5, RZ, RZ, -0x7fffffe0 ;  /* 0x80000020ff057424 */ /* 0x000fca00078e00ff */
[----:B------:R-:W-:Y:S01]  /*18af0*/  R2UR UR47, R5 ;  /* 0x00000000052f72ca */ /* 0x000fe200000e0000 */
[----:B------:R-:W-:Y:S02]  /*18b00*/  WARPGROUP.DEPBAR.LE gsb0, 0x0 ;  /* 0x00008000000079c5 */ /* 0x000fe40000010000 */
[----:B------:R-:W-:-:S06]  /*18b10*/  WARPGROUP.ARRIVE ;  /* 0x00000000000079c5 */ /* 0x000fcc0000000000 */
[----:B------:R-:W-:Y:S01]  /*18b20*/  QGMMA.64x32x32.F32.E4M3.E4M3 R72, gdesc[UR4], RZ, !UPT, gsb0 ;  /* 0x00600000044879f3 */ /* 0x000fe2000c0008ff */
        /* <DEDUP_REMOVED lines=50> */
[----:B------:R-:W-:Y:S01]  /*18e50*/  MOV R7, 0x80000020 ;  /* 0x8000002000077802 */ /* 0x000fe20000000f00 */
        /* <DEDUP_REMOVED lines=58> */
[----:B------:R-:W-:Y:S02]  /*19200*/  R2UR UR35, R9 ;  /* 0x00000000092372ca */ /* 0x000fe400000e0000 */
        /* <DEDUP_REMOVED lines=74> */
[C---:B------:R-:W-:Y:S01]  /*196b0*/  VIADD R6, R4.reuse, 0x682 ;  /* 0x0000068204067836 */ /* 0x040fe20000000000 */
[----:B------:R-:W-:Y:S01]  /*196c0*/  UMOV UR45, UR21 ;  /* 0x00000015002d7c82 */ /* 0x000fe20008000000 */
[----:B------:R-:W-:Y:S02]  /*196d0*/  IMAD.MOV.U32 R7, RZ, RZ, -0x7fffffe0 ;  /* 0x80000020ff077424 */ /* 0x000fe400078e00ff */
[----:B------:R-:W-:Y:S01]  /*196e0*/  VIADD R4, R4, 0x702 ;  /* 0x0000070204047836 */ /* 0x000fe20000000000 */
[----:B------:R-:W-:-:S04]  /*196f0*/  UMOV UR44, UR20 ;  /* 0x00000014002c7c82 */ /* 0x000fc80008000000 */
        /* <DEDUP_REMOVED lines=40> */
.L_x_6450:
[----:B------:R-:W2:Y:S01]  /*19980*/  LDL.LU R4, [R1] ;  /* 0x0000000001047983 */ /* 0x000ea20000300800 */
[----:B------:R-:W0:Y:S03]  /*19990*/  LDC R5, c[0x0][0x448] ;  /* 0x00011200ff057b82 */ /* 0x000e260000000800 */
[----:B------:R-:W3:Y:S04]  /*199a0*/  LDL R0, [R1+0x5c] ;  /* 0x00005c0001007983 */ /* 0x000ee80000100800 */
[----:B------:R-:W3:Y:S04]  /*199b0*/  LDL R112, [R1+0x48] ;  /* 0x0000480001707983 */ /* 0x000ee80000100800 */
[----:B------:R-:W4:Y:S04]  /*199c0*/  LDL R108, [R1+0x50] ;  /* 0x00005000016c7983 */ /* 0x000f280000100800 */
[----:B------:R-:W5:Y:S04]  /*199d0*/  LDL R6, [R1+0x58] ;  /* 0x0000580001067983 */ /* 0x000f680000100800 */
[----:B------:R-:W5:Y:S01]  /*199e0*/  LDL R110, [R1+0x4c] ;  /* 0x00004c00016e7983 */ /* 0x000f620000100800 */
[----:B0-----:R-:W-:-:S13]  /*199f0*/  ISETP.NE.AND P4, PT, R5, 0x1, PT ;  /* 0x000000010500780c */ /* 0x001fda0003f85270 */
[----:B------:R-:W0:Y:S08]  /*19a00*/  @P4 LDC R5, c[0x0][0x44c] ;  /* 0x00011300ff054b82 */ /* 0x000e300000000800 */
[----:B------:R-:W1:Y:S01]  /*19a10*/  @P4 LDC R7, c[0x0][0x450] ;  /* 0x00011400ff074b82 */ /* 0x000e620000000800 */
[----:B---3--:R-:W-:-:S05]  /*19a20*/  IADD3 R10, R0, R112, RZ ;  /* 0x00000070000a7210 */ /* 0x008fca0007ffe0ff */
[----:B0-----:R-:W-:-:S05]  /*19a30*/  @P4 IMAD.HI.U32 R0, R10, R5, RZ ;  /* 0x000000050a004227 */ /* 0x001fca00078e00ff */
[----:B-1----:R-:W-:Y:S02]  /*19a40*/  @P4 SHF.R.U32.HI R10, RZ, R7, R0 ;  /* 0x00000007ff0a4219 */ /* 0x002fe40000011600 */
[----:B--2---:R-:W-:-:S03]  /*19a50*/  LOP3.LUT R4, R4, 0xfffffff7, RZ, 0xc0, !PT ;  /* 0xfffffff704047812 */ /* 0x004fc600078ec0ff */
[----:B------:R-:W0:Y:S01]  /*19a60*/  SHFL.IDX PT, R5, R10, 0x1, 0x1c1f ;  /* 0x003c1f000a057f89 */ /* 0x000e2200000e0000 */
[----:B------:R-:W-:Y:S01]  /*19a70*/  @P4 LOP3.LUT R4, R4, 0x8, RZ, 0xfc, !PT ;  /* 0x0000000804044812 */ /* 0x000fe200078efcff */
[----:B------:R-:W-:Y:S02]  /*19a80*/  IMAD.MOV.U32 R7, RZ, RZ, -0xa0 ;  /* 0xffffff60ff077424 */ /* 0x000fe400078e00ff */
[----:B----4-:R-:W-:Y:S02]  /*19a90*/  IMAD R0, R146, -0xa0, R108 ;  /* 0xffffff6092007824 */ /* 0x010fe400078e026c */
[----:B------:R1:W-:Y:S02]  /*19aa0*/  STL [R1], R4 ;  /* 0x0000000401007387 */ /* 0x0003e40000100800 */
[----:B------:R-:W-:Y:S02]  /*19ab0*/  VIADD R0, R0, 0xa0 ;  /* 0x000000a000007836 */ /* 0x000fe40000000000 */
[----:B-1----:R-:W-:-:S04]  /*19ac0*/  IMAD R4, R146, R7, 0xa1 ;  /* 0x000000a192047424 */ /* 0x002fc800078e0207 */
[C---:B-----5:R-:W-:Y:S02]  /*19ad0*/  IMAD R4, R6.reuse, -0x2, R4 ;  /* 0xfffffffe06047824 */ /* 0x060fe400078e0204 */
[----:B------:R-:W-:-:S03]  /*19ae0*/  IMAD R8, R6, -0x2, R0 ;  /* 0xfffffffe06087824 */ /* 0x000fc600078e0200 */
[----:B------:R-:W-:-:S04]  /*19af0*/  IADD3 R13, -R110, R4, R108 ;  /* 0x000000046e0d7210 */ /* 0x000fc80007ffe16c */
[----:B0-----:R-:W-:-:S04]  /*19b00*/  VIADDMNMX R0, R5, R13, R8, PT ;  /* 0x0000000d05007246 */ /* 0x001fc80003800108 */
        /* <DEDUP_REMOVED lines=117> */
[----:B------:R-:W-:-:S04]  /*1a260*/  FMNMX.FTZ R0, R38, R7, !PT ;  /* 0x0000000726007209 */ /* 0x000fc80007810000 */
[----:B------:R-:W-:-:S05]  /*1a270*/  FMNMX.FTZ R7, R39, R0, !PT ;  /* 0x0000000027077209 */ /* 0x000fca0007810000 */
[----:B------:R-:W0:Y:S04]  /*1a280*/  SHFL.BFLY PT, R0, R7, 0x2, 0x1f ;  /* 0x0c401f0007007f89 */ /* 0x000e2800000e0000 */
[----:B------:R-:W1:Y:S01]  /*1a290*/  SHFL.IDX PT, R94, R10, RZ, 0x1c1f ;  /* 0x001c1fff0a5e7589 */ /* 0x000e6200000e0000 */
[----:B0-----:R-:W-:-:S05]  /*1a2a0*/  FMNMX.FTZ R27, R7, R0, !PT ;  /* 0x00000000071b7209 */ /* 0x001fca0007810000 */
[----:B------:R-:W0:Y:S01]  /*1a2b0*/  SHFL.BFLY PT, R0, R27, 0x1, 0x1f ;  /* 0x0c201f001b007f89 */ /* 0x000e2200000e0000 */
[----:B-1----:R-:W-:-:S04]  /*1a2c0*/  VIADDMNMX R94, R94, R13, R8, PT ;  /* 0x0000000d5e5e7246 */ /* 0x002fc80003800108 */
[C---:B------:R-:W-:Y:S02]  /*1a2d0*/  ISETP.GT.AND P2, PT, R94.reuse, 0x1, PT ;  /* 0x000000015e00780c */ /* 0x040fe40003f44270 */
[----:B------:R-:W-:Y:S02]  /*1a2e0*/  ISETP.GT.AND P3, PT, R94, 0x8, PT ;  /* 0x000000085e00780c */ /* 0x000fe40003f64270 */
[----:B------:R-:W-:Y:S02]  /*1a2f0*/  FSEL R89, R89, -INF , P2 ;  /* 0xff80000059597808 */ /* 0x000fe40001000000 */
[----:B0-----:R-:W-:-:S04]  /*1a300*/  FMNMX.FTZ R0, R27, R0, !PT ;  /* 0x000000001b007209 */ /* 0x001fc80007810000 */
[----:B------:R-:W-:Y:S01]  /*1a310*/  FSETP.NEU.FTZ.AND P1, PT, R0, -INF , PT ;  /* 0xff8000000000780b */ /* 0x000fe20003f3d000 */
[----:B------:R-:W-:-:S05]  /*1a320*/  FFMA.FTZ R11, R2, R0, -8 ;  /* 0xc1000000020b7423 */ /* 0x000fca0000010000 */
[----:B------:R-:W-:Y:S02]  /*1a330*/  FSEL R11, R11, RZ, P1 ;  /* 0x000000ff0b0b7208 */ /* 0x000fe40000800000 */
[----:B------:R-:W-:-:S04]  /*1a340*/  ISETP.GT.AND P1, PT, R94, RZ, PT ;  /* 0x000000ff5e00720c */ /* 0x000fc80003f24270 */
[----:B------:R-:W-:Y:S02]  /*1a350*/  FSEL R31, R88, -INF , P1 ;  /* 0xff800000581f7808 */ /* 0x000fe40000800000 */
        /* <DEDUP_REMOVED lines=17> */
[----:B------:R-:W-:Y:S02]  /*1a470*/  FMNMX.FTZ R88, R55, R88, !PT ;  /* 0x0000005837587209 */ /* 0x000fe40007810000 */
[----:B------:R-:W-:Y:S02]  /*1a480*/  ISETP.GT.AND P2, PT, R94, 0x21, PT ;  /* 0x000000215e00780c */ /* 0x000fe40003f44270 */
[----:B------:R-:W-:Y:S02]  /*1a490*/  FSEL R79, R72, -INF , P1 ;  /* 0xff800000484f7808 */ /* 0x000fe40000800000 */
[----:B------:R-:W-:Y:S02]  /*1a4a0*/  FMNMX.FTZ R88, R101, R88, !PT ;  /* 0x0000005865587209 */ /* 0x000fe40007810000 */
[----:B------:R-:W-:Y:S02]  /*1a4b0*/  ISETP.GT.AND P1, PT, R94, 0x28, PT ;  /* 0x000000285e00780c */ /* 0x000fe40003f24270 */
[----:B------:R-:W-:-:S02]  /*1a4c0*/  FSEL R73, R73, -INF , P2 ;  /* 0xff80000049497808 */ /* 0x000fc40001000000 */
[----:B------:R-:W-:Y:S01]  /*1a4d0*/  FMNMX.FTZ R88, R79, R88, !PT ;  /* 0x000000584f587209 */ /* 0x000fe20007810000 */
[----:B------:R-:W-:-:S01]  /*1a4e0*/  FFMA.FTZ R72, R2, R91, -R11 ;  /* 0x0000005b02487223 */ /* 0x000fc2000001080b */
        /* <DEDUP_REMOVED lines=12> */
[----:B------:R-:W-:Y:S01]  /*1a5b0*/  FFMA.FTZ R13, R2, R99, -R11 ;  /* 0x00000063020d7223 */ /* 0x000fe2000001080b */
[----:B------:R-:W-:Y:S02]  /*1a5c0*/  ISETP.GT.AND P2, PT, R94, 0x39, PT ;  /* 0x000000395e00780c */ /* 0x000fe40003f44270 */
[----:B------:R-:W-:Y:S02]  /*1a5d0*/  FSEL R99, R84, -INF , P1 ;  /* 0xff80000054637808 */ /* 0x000fe40000800000 */
[----:B------:R-:W-:Y:S02]  /*1a5e0*/  FMNMX.FTZ R88, R81, R88, !PT ;  /* 0x0000005851587209 */ /* 0x000fe40007810000 */
[----:B------:R-:W-:Y:S02]  /*1a5f0*/  FSEL R85, R85, -INF , P2 ;  /* 0xff80000055557808 */ /* 0x000fe40001000000 */
[----:B------:R-:W-:-:S02]  /*1a600*/  ISETP.GT.AND P1, PT, R94, 0x40, PT ;  /* 0x000000405e00780c */ /* 0x000fc40003f24270 */
[----:B------:R-:W-:Y:S01]  /*1a610*/  FMNMX.FTZ R88, R99, R88, !PT ;  /* 0x0000005863587209 */ /* 0x000fe20007810000 */
[----:B------:R-:W-:-:S01]  /*1a620*/  FFMA.FTZ R27, R2, R103, -R11 ;  /* 0x00000067021b7223 */ /* 0x000fc2000001080b */
        /* <DEDUP_REMOVED lines=28> */
[----:B------:R-:W-:Y:S01]  /*1a7f0*/  FMNMX.FTZ R88, R69, R88, !PT ;  /* 0x0000005845587209 */ /* 0x000fe20007810000 */
[----:B------:R-:W-:-:S01]  /*1a800*/  FFMA.FTZ R64, R2, R75, -R11 ;  /* 0x0000004b02407223 */ /* 0x000fc2000001080b */
        /* <DEDUP_REMOVED lines=46> */
[----:B------:R-:W-:Y:S01]  /*1aaf0*/  FMNMX.FTZ R88, R133, R88, !PT ;  /* 0x0000005885587209 */ /* 0x000fe20007810000 */
[----:B------:R-:W-:-:S03]  /*1ab00*/  FFMA.FTZ R5, R2, R5, -R11 ;  /* 0x0000000502057223 */ /* 0x000fc6000001080b */
[----:B------:R-:W-:Y:S01]  /*1ab10*/  FMNMX.FTZ R88, R135, R88, !PT ;  /* 0x0000005887587209 */ /* 0x000fe20007810000 */
[----:B------:R0:W-:Y:S04]  /*1ab20*/  MUFU.EX2 R24, R5 ;  /* 0x0000000500187308 */ /* 0x0001e80000000800 */
[----:B0-----:R-:W0:Y:S01]  /*1ab30*/  SHFL.BFLY PT, R5, R88, 0x2, 0x1f ;  /* 0x0c401f0058057f89 */ /* 0x001e2200000e0000 */
[----:B------:R-:W-:-:S01]  /*1ab40*/  FFMA.FTZ R36, R2, R46, -R11 ;  /* 0x0000002e02247223 */ /* 0x000fc2000001080b */
[----:B0-----:R-:W-:-:S05]  /*1ab50*/  FMNMX.FTZ R46, R88, R5, !PT ;  /* 0x00000005582e7209 */ /* 0x001fca0007810000 */
[----:B------:R-:W0:Y:S01]  /*1ab60*/  SHFL.BFLY PT, R5, R46, 0x1, 0x1f ;  /* 0x0c201f002e057f89 */ /* 0x000e2200000e0000 */
[----:B------:R-:W-:-:S01]  /*1ab70*/  FFMA.FTZ R127, R2, R26, -R11 ;  /* 0x0000001a027f7223 */ /* 0x000fc2000001080b */
[C-C-:B------:R-:W-:Y:S01]  /*1ab80*/  FFMA.FTZ R26, R2.reuse, R30, -R11.reuse ;  /* 0x0000001e021a7223 */ /* 0x140fe2000001080b */
[----:B------:R-:W-:-:S01]  /*1ab90*/  FFMA.FTZ R30, R2, R34, -R11 ;  /* 0x00000022021e7223 */ /* 0x000fc2000001080b */
[C-C-:B------:R-:W-:Y:S01]  /*1aba0*/  FFMA.FTZ R9, R2.reuse, R4, -R11.reuse ;  /* 0x0000000402097223 */ /* 0x140fe2000001080b */
[----:B------:R-:W-:-:S01]  /*1abb0*/  FFMA.FTZ R6, R2, R6, -R11 ;  /* 0x0000000602067223 */ /* 0x000fc2000001080b */
[----:B------:R-:W-:Y:S01]  /*1abc0*/  FFMA.FTZ R4, R2, R104, -R11 ;  /* 0x0000006802047223 */ /* 0x000fe2000001080b */
[----:B0-----:R-:W-:-:S04]  /*1abd0*/  FMNMX.FTZ R5, R46, R5, !PT ;  /* 0x000000052e057209 */ /* 0x001fc80007810000 */
[----:B------:R-:W-:Y:S01]  /*1abe0*/  FSETP.NEU.FTZ.AND P1, PT, R5, -INF , PT ;  /* 0xff8000000500780b */ /* 0x000fe20003f3d000 */
[----:B------:R-:W-:-:S05]  /*1abf0*/  FFMA.FTZ R34, R2, R5, -8 ;  /* 0xc100000002227423 */ /* 0x000fca0000010005 */
[----:B------:R-:W-:-:S05]  /*1ac00*/  FSEL R52, R34, RZ, P1 ;  /* 0x000000ff22347208 */ /* 0x000fca0000800000 */
[C-C-:B------:R-:W-:Y:S01]  /*1ac10*/  FFMA.FTZ R216, R2.reuse, R31, -R52.reuse ;  /* 0x0000001f02d87223 */ /* 0x140fe20000010834 */
[----:B------:R-:W-:-:S01]  /*1ac20*/  FFMA.FTZ R31, R2, R89, -R52 ;  /* 0x00000059021f7223 */ /* 0x000fc20000010834 */
[----:B------:R-:W-:Y:S01]  /*1ac30*/  MUFU.EX2 R9, R9 ;  /* 0x0000000900097308 */ /* 0x000fe20000000800 */
[----:B------:R-:W-:-:S01]  /*1ac40*/  FFMA.FTZ R7, R2, R106, -R11 ;  /* 0x0000006a02077223 */ /* 0x000fc2000001080b */
[C-C-:B------:R-:W-:Y:S01]  /*1ac50*/  FFMA.FTZ R34, R2.reuse, R35, -R52.reuse ;  /* 0x0000002302227223 */ /* 0x140fe20000010834 */
[----:B------:R-:W-:-:S05]  /*1ac60*/  FFMA.FTZ R93, R2, R93, -R52 ;  /* 0x0000005d025d7223 */ /* 0x000fca0000010834 */
[----:B------:R-:W0:Y:S01]  /*1ac70*/  MUFU.EX2 R6, R6 ;  /* 0x0000000600067308 */ /* 0x000e220000000800 */
[----:B------:R-:W-:-:S01]  /*1ac80*/  FFMA.FTZ R129, R2, R54, -R11 ;  /* 0x0000003602817223 */ /* 0x000fc2000001080b */
[----:B------:R-:W-:-:S06]  /*1ac90*/  FFMA.FTZ R8, R2, R98, -R11 ;  /* 0x0000006202087223 */ /* 0x000fcc000001080b */
[----:B------:R-:W-:Y:S01]  /*1aca0*/  MUFU.EX2 R216, R216 ;  /* 0x000000d800d87308 */ /* 0x000fe20000000800 */
[----:B------:R-:W-:-:S07]  /*1acb0*/  FFMA.FTZ R218, R2, R47, -R52 ;  /* 0x0000002f02da7223 */ /* 0x000fce0000010834 */
[----:B------:R-:W1:Y:S01]  /*1acc0*/  MUFU.EX2 R31, R31 ;  /* 0x0000001f001f7308 */ /* 0x000e620000000800 */
[----:B------:R-:W-:-:S07]  /*1acd0*/  FFMA.FTZ R33, R2, R71, -R11 ;  /* 0x0000004702217223 */ /* 0x000fce000001080b */
[----:B------:R-:W2:Y:S01]  /*1ace0*/  MUFU.EX2 R4, R4 ;  /* 0x0000000400047308 */ /* 0x000ea20000000800 */
[----:B------:R-:W-:-:S01]  /*1acf0*/  FFMA.FTZ R71, R2, R20, -R11 ;  /* 0x0000001402477223 */ /* 0x000fc2000001080b */
[----:B------:R-:W-:-:S06]  /*1ad00*/  FFMA.FTZ R20, R2, R50, -R11 ;  /* 0x0000003202147223 */ /* 0x000fcc000001080b */
[----:B------:R-:W3:Y:S01]  /*1ad10*/  MUFU.EX2 R54, R34 ;  /* 0x0000002200367308 */ /* 0x000ee20000000800 */
[----:B------:R-:W-:-:S01]  /*1ad20*/  FFMA.FTZ R35, R2, R97, -R52 ;  /* 0x0000006102237223 */ /* 0x000fc20000010834 */
[----:B------:R-:W-:-:S06]  /*1ad30*/  VIADD R3, R3, 0x33440 ;  /* 0x0003344003037836 */ /* 0x000fcc0000000000 */
[----:B------:R-:W4:Y:S01]  /*1ad40*/  MUFU.EX2 R7, R7 ;  /* 0x0000000700077308 */ /* 0x000f220000000800 */
[----:B------:R-:W-:Y:S02]  /*1ad50*/  IMAD.U32 R50, RZ, RZ, UR38 ;  /* 0x00000026ff327e24 */ /* 0x000fe4000f8e00ff */
[----:B------:R-:W-:-:S05]  /*1ad60*/  FFMA.FTZ R102, R2, R102, -R11 ;  /* 0x0000006602667223 */ /* 0x000fca000001080b */
[----:B------:R-:W5:Y:S01]  /*1ad70*/  MUFU.EX2 R93, R93 ;  /* 0x0000005d005d7308 */ /* 0x000f620000000800 */
[----:B------:R-:W-:-:S01]  /*1ad80*/  FFMA.FTZ R32, R2, R42, -R11 ;  /* 0x0000002a02207223 */ /* 0x000fc2000001080b */
[C-C-:B------:R-:W-:Y:S01]  /*1ad90*/  FFMA.FTZ R37, R2.reuse, R43, -R11.reuse ;  /* 0x0000002b02257223 */ /* 0x140fe2000001080b */
[----:B------:R-:W-:-:S01]  /*1ada0*/  FFMA.FTZ R131, R2, R12, -R11 ;  /* 0x0000000c02837223 */ /* 0x000fc2000001080b */
[----:B------:R-:W-:-:S04]  /*1adb0*/  FFMA.FTZ R204, R2, R75, -R52 ;  /* 0x0000004b02cc7223 */ /* 0x000fc80000010834 */
[----:B------:R-:W5:Y:S01]  /*1adc0*/  MUFU.EX2 R8, R8 ;  /* 0x0000000800087308 */ /* 0x000f620000000800 */
[----:B------:R-:W-:-:S01]  /*1add0*/  FFMA.FTZ R21, R2, R21, -R11 ;  /* 0x0000001502157223 */ /* 0x000fc2000001080b */
[C-C-:B------:R-:W-:Y:S01]  /*1ade0*/  FFMA.FTZ R51, R2.reuse, R90, -R11.reuse ;  /* 0x0000005a02337223 */ /* 0x140fe2000001080b */
[----:B------:R-:W-:-:S01]  /*1adf0*/  FFMA.FTZ R76, R2, R78, -R11 ;  /* 0x0000004e024c7223 */ /* 0x000fc2000001080b */
[C-C-:B------:R-:W-:Y:S01]  /*1ae00*/  FFMA.FTZ R82, R2.reuse, R82, -R11.reuse ;  /* 0x0000005202527223 */ /* 0x140fe2000001080b */
[----:B------:R-:W-:-:S03]  /*1ae10*/  FFMA.FTZ R60, R2, R86, -R11 ;  /* 0x00000056023c7223 */ /* 0x000fc6000001080b */
[----:B------:R-:W5:Y:S01]  /*1ae20*/  MUFU.EX2 R218, R218 ;  /* 0x000000da00da7308 */ /* 0x000f620000000800 */
[----:B------:R-:W-:-:S01]  /*1ae30*/  FFMA.FTZ R41, R2, R74, -R11 ;  /* 0x0000004a02297223 */ /* 0x000fc2000001080b */
[C-C-:B------:R-:W-:Y:S01]  /*1ae40*/  FFMA.FTZ R28, R2.reuse, R70, -R11.reuse ;  /* 0x00000046021c7223 */ /* 0x140fe2000001080b */
[----:B------:R-:W-:-:S01]  /*1ae50*/  FFMA.FTZ R43, R2, R66, -R11 ;  /* 0x00000042022b7223 */ /* 0x000fc2000001080b */
[C-C-:B------:R-:W-:Y:S01]  /*1ae60*/  FFMA.FTZ R125, R2.reuse, R62, -R11.reuse ;  /* 0x0000003e027d7223 */ /* 0x140fe2000001080b */
[----:B------:R-:W-:-:S01]  /*1ae70*/  FFMA.FTZ R14, R2, R14, -R11 ;  /* 0x0000000e020e7223 */ /* 0x000fc2000001080b */
[C-C-:B------:R-:W-:Y:S01]  /*1ae80*/  FFMA.FTZ R42, R2.reuse, R58, -R11.reuse ;  /* 0x0000003a022a7223 */ /* 0x140fe2000001080b */
[----:B------:R-:W-:-:S01]  /*1ae90*/  FFMA.FTZ R12, R2, R38, -R11 ;  /* 0x00000026020c7223 */ /* 0x000fc2000001080b */
[----:B------:R-:W5:Y:S01]  /*1aea0*/  MUFU.EX2 R13, R13 ;  /* 0x0000000d000d7308 */ /* 0x000f620000000800 */
[----:B0-----:R-:W-:-:S01]  /*1aeb0*/  FADD.FTZ R75, R9, R6 ;  /* 0x00000006094b7221 */ /* 0x001fc20000010000 */
[----:B------:R-:W-:Y:S01]  /*1aec0*/  FFMA.FTZ R55, R2, R55, -R52 ;  /* 0x0000003702377223 */ /* 0x000fe20000010834 */
[----:B------:R-:W-:Y:S01]  /*1aed0*/  PRMT R50, R50, 0x654, R3 ;  /* 0x0000065432327816 */ /* 0x000fe20000000003 */
[----:B------:R-:W-:Y:S01]  /*1aee0*/  FFMA.FTZ R11, R2, R39, -R11 ;  /* 0x00000027020b7223 */ /* 0x000fe2000001080b */
[----:B-1----:R-:W-:-:S01]  /*1aef0*/  FADD.FTZ R39, R216, R31 ;  /* 0x0000001fd8277221 */ /* 0x002fc20000010000 */
[----:B------:R-:W-:-:S02]  /*1af00*/  FFMA.FTZ R101, R2, R101, -R52 ;  /* 0x0000006502657223 */ /* 0x000fc40000010834 */
[----:B------:R-:W0:Y:S01]  /*1af10*/  MUFU.EX2 R35, R35 ;  /* 0x0000002300237308 */ /* 0x000e220000000800 */
[----:B--2---:R-:W-:-:S01]  /*1af20*/  FADD.FTZ R68, R4, R75 ;  /* 0x0000004b04447221 */ /* 0x004fc20000010000 */
[----:B------:R3:W-:Y:S01]  /*1af30*/  SYNCS.ARRIVE.TRANS64.RED.A1T0 RZ, [R50+URZ], RZ ;  /* 0x000000ff32ff79a7 */ /* 0x0007e2000810043f */
[----:B------:R-:W-:-:S05]  /*1af40*/  FFMA.FTZ R212, R2, R79, -R52 ;  /* 0x0000004f02d47223 */ /* 0x000fca0000010834 */
[----:B------:R-:W1:Y:S01]  /*1af50*/  MUFU.EX2 R10, R102 ;  /* 0x00000066000a7308 */ /* 0x000e620000000800 */
[----:B---3--:R-:W-:-:S01]  /*1af60*/  FADD.FTZ R50, R54, R39 ;  /* 0x0000002736327221 */ /* 0x008fc20000010000 */
[----:B----4-:R-:W-:-:S06]  /*1af70*/  FADD.FTZ R75, R7, R68 ;  /* 0x00000044074b7221 */ /* 0x010fcc0000010000 */
[----:B------:R-:W2:Y:S01]  /*1af80*/  MUFU.EX2 R58, R55 ;  /* 0x00000037003a7308 */ /* 0x000ea20000000800 */
[----:B-----5:R-:W-:-:S01]  /*1af90*/  FADD.FTZ R39, R93, R50 ;  /* 0x000000325d277221 */ /* 0x020fc20000010000 */
[----:B------:R-:W-:Y:S01]  /*1afa0*/  FFMA.FTZ R47, R2, R73, -R52 ;  /* 0x00000049022f7223 */ /* 0x000fe20000010834 */
[----:B------:R-:W-:-:S05]  /*1afb0*/  FADD.FTZ R68, R8, R75 ;  /* 0x0000004b08447221 */ /* 0x000fca0000010000 */
[----:B------:R-:W3:Y:S01]  /*1afc0*/  MUFU.EX2 R27, R27 ;  /* 0x0000001b001b7308 */ /* 0x000ee20000000800 */
[----:B------:R-:W-:-:S01]  /*1afd0*/  FADD.FTZ R50, R218, R39 ;  /* 0x00000027da327221 */ /* 0x000fc20000010000 */
[----:B------:R-:W-:-:S06]  /*1afe0*/  FFMA.FTZ R91, R2, R91, -R52 ;  /* 0x0000005b025b7223 */ /* 0x000fcc0000010834 */
[----:B------:R-:W4:Y:S01]  /*1aff0*/  MUFU.EX2 R101, R101 ;  /* 0x0000006500657308 */ /* 0x000f220000000800 */
[----:B------:R-:W-:-:S07]  /*1b000*/  FADD.FTZ R75, R13, R68 ;  /* 0x000000440d4b7221 */ /* 0x000fce0000010000 */
[----:B------:R-:W5:Y:S01]  /*1b010*/  MUFU.EX2 R21, R21 ;  /* 0x0000001500157308 */ /* 0x000f620000000800 */
[----:B0-----:R-:W-:-:S07]  /*1b020*/  FADD.FTZ R39, R35, R50 ;  /* 0x0000003223277221 */ /* 0x001fce0000010000 */
[----:B------:R-:W0:Y:S01]  /*1b030*/  MUFU.EX2 R212, R212 ;  /* 0x000000d400d47308 */ /* 0x000e220000000800 */
[----:B-1----:R-:W-:-:S01]  /*1b040*/  FADD.FTZ R70, R10, R75 ;  /* 0x0000004b0a467221 */ /* 0x002fc20000010000 */
[----:B------:R-:W-:-:S06]  /*1b050*/  FFMA.FTZ R77, R2, R77, -R52 ;  /* 0x0000004d024d7223 */ /* 0x000fcc0000010834 */
[----:B------:R-:W1:Y:S01]  /*1b060*/  MUFU.EX2 R72, R72 ;  /* 0x0000004800487308 */ /* 0x000e620000000800 */
[----:B--2---:R-:W-:-:S01]  /*1b070*/  FADD.FTZ R68, R58, R39 ;  /* 0x000000273a447221 */ /* 0x004fc20000010000 */
[----:B------:R-:W-:-:S06]  /*1b080*/  FFMA.FTZ R34, R2, R95, -R52 ;  /* 0x0000005f02227223 */ /* 0x000fcc0000010834 */
[----:B------:R-:W2:Y:S01]  /*1b090*/  MUFU.EX2 R47, R47 ;  /* 0x0000002f002f7308 */ /* 0x000ea20000000800 */
[----:B---3--:R-:W-:-:S07]  /*1b0a0*/  FADD.FTZ R70, R27, R70 ;  /* 0x000000461b467221 */ /* 0x008fce0000010000 */
[----:B------:R-:W3:Y:S01]  /*1b0b0*/  MUFU.EX2 R51, R51 ;  /* 0x0000003300337308 */ /* 0x000ee20000000800 */
[----:B----4-:R-:W-:-:S01]  /*1b0c0*/  FADD.FTZ R39, R101, R68 ;  /* 0x0000004465277221 */ /* 0x010fc20000010000 */
[----:B------:R-:W-:-:S06]  /*1b0d0*/  FFMA.FTZ R55, R2, R81, -R52 ;  /* 0x0000005102377223 */ /* 0x000fcc0000010834 */
[----:B------:R-:W4:Y:S01]  /*1b0e0*/  MUFU.EX2 R91, R91 ;  /* 0x0000005b005b7308 */ /* 0x000f220000000800 */
[----:B-----5:R-:W-:-:S07]  /*1b0f0*/  FADD.FTZ R75, R21, R70 ;  /* 0x00000046154b7221 */ /* 0x020fce0000010000 */
[----:B------:R-:W5:Y:S01]  /*1b100*/  MUFU.EX2 R76, R76 ;  /* 0x0000004c004c7308 */ /* 0x000f620000000800 */
[----:B0-----:R-:W-:-:S01]  /*1b110*/  FADD.FTZ R68, R212, R39 ;  /* 0x00000027d4447221 */ /* 0x001fc20000010000 */
[----:B------:R-:W-:-:S06]  /*1b120*/  FFMA.FTZ R99, R2, R99, -R52 ;  /* 0x0000006302637223 */ /* 0x000fcc0000010834 */
[----:B------:R-:W0:Y:S01]  /*1b130*/  MUFU.EX2 R62, R77 ;  /* 0x0000004d003e7308 */ /* 0x000e220000000800 */
[----:B-1----:R-:W-:-:S07]  /*1b140*/  FADD.FTZ R70, R72, R75 ;  /* 0x0000004b48467221 */ /* 0x002fce0000010000 */
[----:B------:R-:W1:Y:S01]  /*1b150*/  MUFU.EX2 R56, R82 ;  /* 0x0000005200387308 */ /* 0x000e620000000800 */
[----:B--2---:R-:W-:-:S07]  /*1b160*/  FADD.FTZ R68, R47, R68 ;  /* 0x000000442f447221 */ /* 0x004fce0000010000 */
[----:B------:R-:W2:Y:S01]  /*1b170*/  MUFU.EX2 R34, R34 ;  /* 0x0000002200227308 */ /* 0x000ea20000000800 */
[----:B---3--:R-:W-:-:S01]  /*1b180*/  FADD.FTZ R39, R51, R70 ;  /* 0x0000004633277221 */ /* 0x008fc20000010000 */
[----:B------:R-:W-:-:S06]  /*1b190*/  FFMA.FTZ R85, R2, R85, -R52 ;  /* 0x0000005502557223 */ /* 0x000fcc0000010834 */
[----:B------:R-:W3:Y:S01]  /*1b1a0*/  MUFU.EX2 R57, R57 ;  /* 0x0000003900397308 */ /* 0x000ee20000000800 */
[----:B------:R-:W-:Y:S01]  /*1b1b0*/  F2FP.SATFINITE.E4M3.F32.PACK_AB_MERGE_C R217, R7, R4, RZ ;  /* 0x0000000407d9723e */ /* 0x000fe200048070ff */
[----:B----4-:R-:W-:-:S06]  /*1b1c0*/  FADD.FTZ R7, R91, R68 ;  /* 0x000000445b077221 */ /* 0x010fcc0000010000 */
[----:B------:R-:W4:Y:S01]  /*1b1d0*/  MUFU.EX2 R55, R55 ;  /* 0x0000003700377308 */ /* 0x000f220000000800 */
[----:B------:R-:W-:-:S01]  /*1b1e0*/  FFMA.FTZ R38, R2, R103, -R52 ;  /* 0x0000006702267223 */ /* 0x000fc20000010834 */
[----:B-----5:R-:W-:-:S06]  /*1b1f0*/  FADD.FTZ R39, R76, R39 ;  /* 0x000000274c277221 */ /* 0x020fcc0000010000 */
[----:B------:R-:W5:Y:S01]  /*1b200*/  MUFU.EX2 R60, R60 ;  /* 0x0000003c003c7308 */ /* 0x000f620000000800 */
[----:B0-----:R-:W-:-:S01]  /*1b210*/  FADD.FTZ R7, R62, R7 ;  /* 0x000000073e077221 */ /* 0x001fc20000010000 */
[----:B------:R-:W-:-:S06]  /*1b220*/  FFMA.FTZ R73, R2, R105, -R52 ;  /* 0x0000006902497223 */ /* 0x000fcc0000010834 */
[----:B------:R-:W0:Y:S01]  /*1b230*/  MUFU.EX2 R99, R99 ;  /* 0x0000006300637308 */ /* 0x000e220000000800 */
[----:B------:R-:W-:Y:S01]  /*1b240*/  F2FP.SATFINITE.E4M3.F32.PACK_AB_MERGE_C R219, R27, R10, RZ ;  /* 0x0000000a1bdb723e */ /* 0x000fe200048070ff */
[----:B-1----:R-:W-:-:S06]  /*1b250*/  FADD.FTZ R10, R56, R39 ;  /* 0x00000027380a7221 */ /* 0x002fcc0000010000 */
[----:B------:R-:W1:Y:S01]  /*1b260*/  MUFU.EX2 R61, R61 ;  /* 0x0000003d003d7308 */ /* 0x000e620000000800 */
[----:B--2---:R-:W-:-:S07]  /*1b270*/  FADD.FTZ R4, R34, R7 ;  /* 0x0000000722047221 */ /* 0x004fce0000010000 */
[----:B------:R-:W-:Y:S01]  /*1b280*/  MUFU.EX2 R40, R64 ;  /* 0x0000004000287308 */ /* 0x000fe20000000800 */
[----:B------:R-:W-:-:S07]  /*1b290*/  FFMA.FTZ R83, R2, R83, -R52 ;  /* 0x0000005302537223 */ /* 0x000fce0000010834 */
[----:B------:R-:W2:Y:S01]  /*1b2a0*/  MUFU.EX2 R64, R85 ;  /* 0x0000005500407308 */ /* 0x000ea20000000800 */
[----:B---3--:R-:W-:-:S01]  /*1b2b0*/  FADD.FTZ R7, R57, R10 ;  /* 0x0000000a39077221 */ /* 0x008fc20000010000 */
[----:B----4-:R-:W-:-:S06]  /*1b2c0*/  FADD.FTZ R10, R55, R4 ;  /* 0x00000004370a7221 */ /* 0x010fcc0000010000 */
[----:B------:R-:W3:Y:S01]  /*1b2d0*/  MUFU.EX2 R38, R38 ;  /* 0x0000002600267308 */ /* 0x000ee20000000800 */
[----:B------:R-:W-:Y:S01]  /*1b2e0*/  F2FP.SATFINITE.E4M3.F32.PACK_AB_MERGE_C R93, R93, R54, RZ ;  /* 0x000000365d5d723e */ /* 0x000fe200048070ff */
[----:B-----5:R-:W-:-:S06]  /*1b2f0*/  FADD.FTZ R54, R60, R7 ;  /* 0x000000073c367221 */ /* 0x020fcc0000010000 */
[----:B------:R-:W4:Y:S01]  /*1b300*/  MUFU.EX2 R41, R41 ;  /* 0x0000002900297308 */ /* 0x000f220000000800 */
[----:B------:R-:W-:-:S01]  /*1b310*/  FFMA.FTZ R107, R2, R107, -R52 ;  /* 0x0000006b026b7223 */ /* 0x000fc20000010834 */
[----:B0-----:R-:W-:-:S06]  /*1b320*/  FADD.FTZ R7, R99, R10 ;  /* 0x0000000a63077221 */ /* 0x001fcc0000010000 */
[----:B------:R-:W0:Y:S01]  /*1b330*/  MUFU.EX2 R73, R73 ;  /* 0x0000004900497308 */ /* 0x000e220000000800 */
[----:B------:R-:W-:-:S01]  /*1b340*/  FFMA.FTZ R46, R2, R109, -R52 ;  /* 0x0000006d022e7223 */ /* 0x000fc20000010834 */
[C---:B-1----:R-:W-:Y:S01]  /*1b350*/  F2FP.SATFINITE.E4M3.F32.PACK_AB_MERGE_C R215, R61.reuse, R60, RZ ;  /* 0x0000003c3dd7723e */ /* 0x042fe200048070ff */
[----:B------:R-:W-:-:S05]  /*1b360*/  FADD.FTZ R61, R61, R54 ;  /* 0x000000363d3d7221 */ /* 0x000fca0000010000 */
[----:B------:R-:W1:Y:S01]  /*1b370*/  MUFU.EX2 R44, R44 ;  /* 0x0000002c002c7308 */ /* 0x000e620000000800 */
[----:B--2---:R-:W-:-:S01]  /*1b380*/  FADD.FTZ R7, R64, R7 ;  /* 0x0000000740077221 */ /* 0x004fc20000010000 */
[----:B------:R-:W-:-:S06]  /*1b390*/  FFMA.FTZ R65, R2, R65, -R52 ;  /* 0x0000004102417223 */ /* 0x000fcc0000010834 */
[----:B------:R-:W2:Y:S01]  /*1b3a0*/  MUFU.EX2 R83, R83 ;  /* 0x0000005300537308 */ /* 0x000ea20000000800 */
[----:B------:R-:W-:-:S07]  /*1b3b0*/  FADD.FTZ R10, R40, R61 ;  /* 0x0000003d280a7221 */ /* 0x000fce0000010000 */
[----:B------:R-:W5:Y:S01]  /*1b3c0*/  MUFU.EX2 R49, R49 ;  /* 0x0000003100317308 */ /* 0x000f620000000800 */
[----:B------:R-:W-:Y:S01]  /*1b3d0*/  F2FP.SATFINITE.E4M3.F32.PACK_AB_MERGE_C R217, R6, R9, R217 ;  /* 0x0000000906d9723e */ /* 0x000fe200048070d9 */
[----:B---3--:R-:W-:-:S06]  /*1b3e0*/  FADD.FTZ R6, R38, R7 ;  /* 0x0000000726067221 */ /* 0x008fcc0000010000 */
[----:B------:R-:W3:Y:S01]  /*1b3f0*/  MUFU.EX2 R66, R107 ;  /* 0x0000006b00427308 */ /* 0x000ee20000000800 */
[----:B------:R-:W-:-:S01]  /*1b400*/  FFMA.FTZ R48, R2, R87, -R52 ;  /* 0x0000005702307223 */ /* 0x000fc20000010834 */
[----:B----4-:R-:W-:Y:S01]  /*1b410*/  FADD.FTZ R7, R41, R10 ;  /* 0x0000000a29077221 */ /* 0x010fe20000010000 */
[----:B------:R-:W-:-:S05]  /*1b420*/  F2FP.SATFINITE.E4M3.F32.PACK_AB_MERGE_C R219, R13, R8, R219 ;  /* 0x000000080ddb723e */ /* 0x000fca00048070db */
[----:B------:R-:W4:Y:S01]  /*1b430*/  MUFU.EX2 R46, R46 ;  /* 0x0000002e002e7308 */ /* 0x000f220000000800 */
[----:B0-----:R-:W-:-:S01]  /*1b440*/  FADD.FTZ R8, R73, R6 ;  /* 0x0000000649087221 */ /* 0x001fc20000010000 */
[----:B------:R-:W-:Y:S01]  /*1b450*/  FFMA.FTZ R69, R2, R69, -R52 ;  /* 0x0000004502457223 */ /* 0x000fe20000010834 */
[----:B-1----:R-:W-:-:S05]  /*1b460*/  FADD.FTZ R10, R44, R7 ;  /* 0x000000072c0a7221 */ /* 0x002fca0000010000 */
[----:B------:R-:W0:Y:S01]  /*1b470*/  MUFU.EX2 R25, R25 ;  /* 0x0000001900197308 */ /* 0x000e220000000800 */
[----:B--2---:R-:W-:-:S01]  /*1b480*/  FADD.FTZ R7, R83, R8 ;  /* 0x0000000853077221 */ /* 0x004fc20000010000 */
[----:B-----5:R-:W-:-:S06]  /*1b490*/  F2FP.SATFINITE.E4M3.F32.PACK_AB_MERGE_C R209, R49, R44, RZ ;  /* 0x0000002c31d1723e */ /* 0x020fcc00048070ff */
[----:B------:R-:W1:Y:S01]  /*1b4a0*/  MUFU.EX2 R65, R65 ;  /* 0x0000004100417308 */ /* 0x000e620000000800 */
[----:B------:R-:W-:-:S01]  /*1b4b0*/  FADD.FTZ R49, R49, R10 ;  /* 0x0000000a31317221 */ /* 0x000fc20000010000 */
[----:B------:R-:W-:-:S06]  /*1b4c0*/  FFMA.FTZ R111, R2, R111, -R52 ;  /* 0x0000006f026f7223 */ /* 0x000fcc0000010834 */
[----:B------:R-:W2:Y:S01]  /*1b4d0*/  MUFU.EX2 R28, R28 ;  /* 0x0000001c001c7308 */ /* 0x000ea20000000800 */
[----:B---3--:R-:W-:-:S07]  /*1b4e0*/  FADD.FTZ R7, R66, R7 ;  /* 0x0000000742077221 */ /* 0x008fce0000010000 */
[----:B------:R-:W3:Y:S01]  /*1b4f0*/  MUFU.EX2 R48, R48 ;  /* 0x0000003000307308 */ /* 0x000ee20000000800 */
[----:B------:R-:W-:-:S07]  /*1b500*/  FADD.FTZ R10, R24, R49 ;  /* 0x00000031180a7221 */ /* 0x000fce0000010000 */
[----:B------:R-:W5:Y:S01]  /*1b510*/  MUFU.EX2 R33, R33 ;  /* 0x0000002100217308 */ /* 0x000f620000000800 */
[----:B----4-:R-:W-:-:S01]  /*1b520*/  FADD.FTZ R8, R46, R7 ;  /* 0x000000072e087221 */ /* 0x010fc20000010000 */
[----:B------:R-:W-:-:S06]  /*1b530*/  FFMA.FTZ R113, R2, R113, -R52 ;  /* 0x0000007102717223 */ /* 0x000fcc0000010834 */
[----:B------:R-:W4:Y:S01]  /*1b540*/  MUFU.EX2 R69, R69 ;  /* 0x0000004500457308 */ /* 0x000f220000000800 */
[----:B------:R-:W-:Y:S01]  /*1b550*/  F2FP.SATFINITE.E4M3.F32.PACK_AB_MERGE_C R214, R64, R99, RZ ;  /* 0x0000006340d6723e */ /* 0x000fe200048070ff */
[----:B0-----:R-:W-:-:S06]  /*1b560*/  FADD.FTZ R9, R25, R10 ;  /* 0x0000000a19097221 */ /* 0x001fcc0000010000 */
[----:B------:R-:W0:Y:S01]  /*1b570*/  MUFU.EX2 R32, R32 ;  /* 0x0000002000207308 */ /* 0x000e220000000800 */
[----:B-1----:R-:W-:-:S01]  /*1b580*/  FADD.FTZ R7, R65, R8 ;  /* 0x0000000841077221 */ /* 0x002fc20000010000 */
[----:B------:R-:W-:-:S06]  /*1b590*/  F2FP.SATFINITE.E4M3.F32.PACK_AB_MERGE_C R214, R55, R34, R214 ;  /* 0x0000002237d6723e */ /* 0x000fcc00048070d6 */
[----:B------:R-:W1:Y:S01]  /*1b5a0*/  MUFU.EX2 R3, R111 ;  /* 0x0000006f00037308 */ /* 0x000e620000000800 */
[----:B------:R-:W-:-:S01]  /*1b5b0*/  FFMA.FTZ R45, R2, R45, -R52 ;  /* 0x0000002d022d7223 */ /* 0x000fc20000010834 */
[----:B--2---:R-:W-:-:S06]  /*1b5c0*/  FADD.FTZ R34, R28, R9 ;  /* 0x000000091c227221 */ /* 0x004fcc0000010000 */
[----:B------:R-:W2:Y:S01]  /*1b5d0*/  MUFU.EX2 R37, R37 ;  /* 0x0000002500257308 */ /* 0x000ea20000000800 */
[----:B---3--:R-:W-:-:S01]  /*1b5e0*/  FADD.FTZ R10, R48, R7 ;  /* 0x00000007300a7221 */ /* 0x008fc20000010000 */
[----:B------:R-:W-:-:S06]  /*1b5f0*/  FFMA.FTZ R59, R2, R59, -R52 ;  /* 0x0000003b023b7223 */ /* 0x000fcc0000010834 */
[----:B------:R-:W3:Y:S01]  /*1b600*/  MUFU.EX2 R204, R204 ;  /* 0x000000cc00cc7308 */ /* 0x000ee20000000800 */
[C---:B-----5:R-:W-:Y:S01]  /*1b610*/  F2FP.SATFINITE.E4M3.F32.PACK_AB_MERGE_C R211, R33.reuse, R28, RZ ;  /* 0x0000001c21d3723e */ /* 0x060fe200048070ff */
[----:B------:R-:W-:-:S06]  /*1b620*/  FADD.FTZ R33, R33, R34 ;  /* 0x0000002221217221 */ /* 0x000fcc0000010000 */
[----:B------:R-:W5:Y:S01]  /*1b630*/  MUFU.EX2 R36, R36 ;  /* 0x0000002400247308 */ /* 0x000f620000000800 */
[----:B----4-:R-:W-:-:S07]  /*1b640*/  FADD.FTZ R10, R69, R10 ;  /* 0x0000000a450a7221 */ /* 0x010fce0000010000 */
[----:B------:R-:W4:Y:S01]  /*1b650*/  MUFU.EX2 R113, R113 ;  /* 0x0000007100717308 */ /* 0x000f220000000800 */
[----:B0-----:R-:W-:-:S07]  /*1b660*/  FADD.FTZ R28, R32, R33 ;  /* 0x00000021201c7221 */ /* 0x001fce0000010000 */
[----:B------:R-:W0:Y:S01]  /*1b670*/  MUFU.EX2 R71, R71 ;  /* 0x0000004700477308 */ /* 0x000e220000000800 */
[----:B------:R-:W-:-:S01]  /*1b680*/  FFMA.FTZ R115, R2, R115, -R52 ;  /* 0x0000007302737223 */ /* 0x000fc20000010834 */
[----:B------:R-:W-:-:S06]  /*1b690*/  FFMA.FTZ R63, R2, R63, -R52 ;  /* 0x0000003f023f7223 */ /* 0x000fcc0000010834 */
[----:B------:R-:W0:Y:S01]  /*1b6a0*/  MUFU.EX2 R50, R45 ;  /* 0x0000002d00327308 */ /* 0x000e220000000800 */
[----:B-1----:R-:W-:-:S01]  /*1b6b0*/  FADD.FTZ R7, R3, R10 ;  /* 0x0000000a03077221 */ /* 0x002fc20000010000 */
[----:B------:R-:W-:Y:S01]  /*1b6c0*/  FFMA.FTZ R53, R2, R53, -R52 ;  /* 0x0000003502357223 */ /* 0x000fe20000010834 */
[----:B--2---:R-:W-:-:S05]  /*1b6d0*/  FADD.FTZ R9, R37, R28 ;  /* 0x0000001c25097221 */ /* 0x004fca0000010000 */
[----:B------:R-:W1:Y:S01]  /*1b6e0*/  MUFU.EX2 R20, R20 ;  /* 0x0000001400147308 */ /* 0x000e620000000800 */
[----:B------:R-:W-:Y:S01]  /*1b6f0*/  F2FP.SATFINITE.E4M3.F32.PACK_AB_MERGE_C R211, R25, R24, R211 ;  /* 0x0000001819d3723e */ /* 0x000fe200048070d3 */
[----:B---3--:R-:W-:-:S06]  /*1b700*/  FADD.FTZ R24, R204, R7 ;  /* 0x00000007cc187221 */ /* 0x008fcc0000010000 */
[----:B------:R-:W2:Y:S01]  /*1b710*/  MUFU.EX2 R59, R59 ;  /* 0x0000003b003b7308 */ /* 0x000ea20000000800 */
[----:B------:R-:W-:Y:S01]  /*1b720*/  F2FP.SATFINITE.E4M3.F32.PACK_AB_MERGE_C R213, R76, R51, RZ ;  /* 0x000000334cd5723e */ /* 0x000fe200048070ff */
[----:B-----5:R-:W-:-:S06]  /*1b730*/  FADD.FTZ R28, R36, R9 ;  /* 0x00000009241c7221 */ /* 0x020fcc0000010000 */
[----:B------:R-:W3:Y:S01]  /*1b740*/  MUFU.EX2 R43, R43 ;  /* 0x0000002b002b7308 */ /* 0x000ee20000000800 */
[----:B----4-:R-:W-:-:S01]  /*1b750*/  FADD.FTZ R7, R113, R24 ;  /* 0x0000001871077221 */ /* 0x010fc20000010000 */
[----:B------:R-:W-:-:S06]  /*1b760*/  FFMA.FTZ R117, R2, R117, -R52 ;  /* 0x0000007502757223 */ /* 0x000fcc0000010834 */
[----:B------:R-:W4:Y:S01]  /*1b770*/  MUFU.EX2 R206, R115 ;  /* 0x0000007300ce7308 */ /* 0x000f220000000800 */
[----:B0-----:R-:W-:Y:S01]  /*1b780*/  F2FP.SATFINITE.E4M3.F32.PACK_AB_MERGE_C R205, R71, R36, RZ ;  /* 0x0000002447cd723e */ /* 0x001fe200048070ff */
[----:B------:R-:W-:-:S06]  /*1b790*/  FFMA.FTZ R67, R2, R67, -R52 ;  /* 0x0000004302437223 */ /* 0x000fcc0000010834 */
[----:B------:R-:W-:Y:S01]  /*1b7a0*/  MUFU.EX2 R125, R125 ;  /* 0x0000007d007d7308 */ /* 0x000fe20000000800 */
[----:B------:R-:W-:Y:S01]  /*1b7b0*/  F2FP.SATFINITE.E4M3.F32.PACK_AB_MERGE_C R213, R72, R21, R213 ;  /* 0x0000001548d5723e */ /* 0x000fe200048070d5 */
[----:B------:R-:W-:Y:S01]  /*1b7c0*/  FADD.FTZ R71, R71, R28 ;  /* 0x0000001c47477221 */ /* 0x000fe20000010000 */
[----:B------:R-:W0:Y:S05]  /*1b7d0*/  @P4 LDC R21, c[0x0][0x44c] ;  /* 0x00011300ff154b82 */ /* 0x000e2a0000000800 */
[----:B------:R-:W5:Y:S01]  /*1b7e0*/  MUFU.EX2 R14, R14 ;  /* 0x0000000e000e7308 */ /* 0x000f620000000800 */
[----:B------:R-:W-:Y:S01]  /*1b7f0*/  F2FP.SATFINITE.E4M3.F32.PACK_AB_MERGE_C R113, R50, R113, RZ ;  /* 0x000000713271723e */ /* 0x000fe200048070ff */
[----:B------:R-:W-:-:S06]  /*1b800*/  FFMA.FTZ R29, R2, R29, -R52 ;  /* 0x0000001d021d7223 */ /* 0x000fcc0000010834 */
[----:B------:R-:W-:Y:S01]  /*1b810*/  MUFU.EX2 R63, R63 ;  /* 0x0000003f003f7308 */ /* 0x000fe20000000800 */
[----:B------:R-:W-:-:S07]  /*1b820*/  FADD.FTZ R50, R50, R7 ;  /* 0x0000000732327221 */ /* 0x000fce0000010000 */
[----:B------:R-:W5:Y:S01]  /*1b830*/  MUFU.EX2 R4, R53 ;  /* 0x0000003500047308 */ /* 0x000f620000000800 */
[----:B-1----:R-:W-:-:S01]  /*1b840*/  FADD.FTZ R24, R20, R71 ;  /* 0x0000004714187221 */ /* 0x002fc20000010000 */
[----:B------:R-:W-:Y:S01]  /*1b850*/  FFMA.FTZ R119, R2, R119, -R52 ;  /* 0x0000007702777223 */ /* 0x000fe20000010834 */
[----:B------:R-:W-:Y:S01]  /*1b860*/  F2FP.SATFINITE.E4M3.F32.PACK_AB_MERGE_C R204, R204, R3, R113 ;  /* 0x00000003cccc723e */ /* 0x000fe20004807071 */
[----:B--2---:R-:W-:Y:S01]  /*1b870*/  FADD.FTZ R3, R59, R50 ;  /* 0x000000323b037221 */ /* 0x004fe20000010000 */
[----:B------:R-:W1:Y:S03]  /*1b880*/  @P4 LDC R25, c[0x0][0x450] ;  /* 0x00011400ff194b82 */ /* 0x000e660000000800 */
[----:B------:R-:W2:Y:S01]  /*1b890*/  MUFU.EX2 R42, R42 ;  /* 0x0000002a002a7308 */ /* 0x000ea20000000800 */
[----:B---3--:R-:W-:-:S01]  /*1b8a0*/  FADD.FTZ R28, R43, R24 ;  /* 0x000000182b1c7221 */ /* 0x008fc20000010000 */
[----:B----4-:R-:W-:-:S06]  /*1b8b0*/  FADD.FTZ R24, R206, R3 ;  /* 0x00000003ce187221 */ /* 0x010fcc0000010000 */
[----:B------:R-:W3:Y:S01]  /*1b8c0*/  MUFU.EX2 R117, R117 ;  /* 0x0000007500757308 */ /* 0x000ee20000000800 */
[----:B-----5:R-:W-:Y:S01]  /*1b8d0*/  F2FP.SATFINITE.E4M3.F32.PACK_AB_MERGE_C R207, R14, R125, RZ ;  /* 0x0000007d0ecf723e */ /* 0x020fe200048070ff */
[----:B------:R-:W-:-:S06]  /*1b8e0*/  FADD.FTZ R125, R125, R28 ;  /* 0x0000001c7d7d7221 */ /* 0x000fcc0000010000 */
[----:B------:R-:W-:Y:S01]  /*1b8f0*/  MUFU.EX2 R67, R67 ;  /* 0x0000004300437308 */ /* 0x000fe20000000800 */
[----:B------:R-:W-:-:S07]  /*1b900*/  F2FP.SATFINITE.E4M3.F32.PACK_AB_MERGE_C R3, R4, R63, RZ ;  /* 0x0000003f0403723e */ /* 0x000fce00048070ff */
[----:B------:R-:W4:Y:S01]  /*1b910*/  MUFU.EX2 R8, R29 ;  /* 0x0000001d00087308 */ /* 0x000f220000000800 */
[----:B------:R-:W-:-:S07]  /*1b920*/  FADD.FTZ R63, R63, R24 ;  /* 0x000000183f3f7221 */ /* 0x000fce0000010000 */
[----:B------:R-:W5:Y:S01]  /*1b930*/  MUFU.EX2 R127, R127 ;  /* 0x0000007f007f7308 */ /* 0x000f620000000800 */
[----:B------:R-:W-:-:S07]  /*1b940*/  FFMA.FTZ R121, R2, R121, -R52 ;  /* 0x0000007902797223 */ /* 0x000fce0000010834 */
[----:B------:R-:W1:Y:S01]  /*1b950*/  MUFU.EX2 R6, R119 ;  /* 0x0000007700067308 */ /* 0x000e620000000800 */
[----:B------:R-:W-:-:S07]  /*1b960*/  FADD.FTZ R125, R14, R125 ;  /* 0x0000007d0e7d7221 */ /* 0x000fce0000010000 */
[----:B------:R-:W1:Y:S01]  /*1b970*/  MUFU.EX2 R26, R26 ;  /* 0x0000001a001a7308 */ /* 0x000e620000000800 */
[----:B------:R-:W-:-:S01]  /*1b980*/  FADD.FTZ R4, R4, R63 ;  /* 0x0000003f04047221 */ /* 0x000fc20000010000 */
[----:B--2---:R-:W-:-:S06]  /*1b990*/  FADD.FTZ R14, R42, R125 ;  /* 0x0000007d2a0e7221 */ /* 0x004fcc0000010000 */
[----:B------:R-:W2:Y:S01]  /*1b9a0*/  MUFU.EX2 R129, R129 ;  /* 0x0000008100817308 */ /* 0x000ea20000000800 */
[----:B------:R-:W-:-:S01]  /*1b9b0*/  FFMA.FTZ R123, R2, R123, -R52 ;  /* 0x0000007b027b7223 */ /* 0x000fc20000010834 */
[----:B------:R-:W-:Y:S01]  /*1b9c0*/  F2FP.SATFINITE.E4M3.F32.PACK_AB_MERGE_C R206, R206, R59, R3 ;  /* 0x0000003bcece723e */ /* 0x000fe20004807003 */
[----:B---3--:R-:W-:-:S01]  /*1b9d0*/  FADD.FTZ R3, R117, R4 ;  /* 0x0000000475037221 */ /* 0x008fc20000010000 */
[----:B----4-:R-:W-:-:S04]  /*1b9e0*/  F2FP.SATFINITE.E4M3.F32.PACK_AB_MERGE_C R9, R8, R67, RZ ;  /* 0x000000430809723e */ /* 0x010fc800048070ff */
[----:B------:R-:W3:Y:S01]  /*1b9f0*/  MUFU.EX2 R30, R30 ;  /* 0x0000001e001e7308 */ /* 0x000ee20000000800 */
[----:B------:R-:W-:Y:S01]  /*1ba00*/  F2FP.SATFINITE.E4M3.F32.PACK_AB_MERGE_C R207, R43, R20, R207 ;  /* 0x000000142bcf723e */ /* 0x000fe200048070cf */
[----:B-----5:R-:W-:Y:S01]  /*1ba10*/  FADD.FTZ R7, R127, R14 ;  /* 0x0000000e7f077221 */ /* 0x020fe20000010000 */
[----:B0-----:R-:W-:-:S05]  /*1ba20*/  @P4 IMAD.HI.U32 R20, R112, R21, RZ ;  /* 0x0000001570144227 */ /* 0x001fca00078e00ff */
[----:B------:R-:W0:Y:S01]  /*1ba30*/  MUFU.EX2 R121, R121 ;  /* 0x0000007900797308 */ /* 0x000e220000000800 */
[----:B-1----:R-:W-:-:S01]  /*1ba40*/  FADD.FTZ R4, R6, R3 ;  /* 0x0000000306047221 */ /* 0x002fc20000010000 */
[----:B------:R-:W-:Y:S01]  /*1ba50*/  F2FP.SATFINITE.E4M3.F32.PACK_AB_MERGE_C R200, R6, R117, R9 ;  /* 0x0000007506c8723e */ /* 0x000fe20004807009 */
[----:B------:R-:W-:-:S05]  /*1ba60*/  FADD.FTZ R6, R26, R7 ;  /* 0x000000071a067221 */ /* 0x000fca0000010000 */
[----:B------:R-:W1:Y:S01]  /*1ba70*/  MUFU.EX2 R131, R131 ;  /* 0x0000008300837308 */ /* 0x000e620000000800 */
[----:B------:R-:W-:Y:S02]  /*1ba80*/  IMAD.MOV.U32 R13, RZ, RZ, R112 ;  /* 0x000000ffff0d7224 */ /* 0x000fe400078e0070 */
[----:B------:R-:W-:Y:S01]  /*1ba90*/  FADD.FTZ R67, R67, R4 ;  /* 0x0000000443437221 */ /* 0x000fe20000010000 */
[----:B------:R-:W-:-:S04]  /*1baa0*/  @P4 SHF.R.U32.HI R13, RZ, R25, R20 ;  /* 0x00000019ff0d4219 */ /* 0x000fc80000011614 */
[----:B------:R-:W4:Y:S01]  /*1bab0*/  MUFU.EX2 R10, R123 ;  /* 0x0000007b000a7308 */ /* 0x000f220000000800 */
[C---:B--2---:R-:W-:Y:S01]  /*1bac0*/  F2FP.SATFINITE.E4M3.F32.PACK_AB_MERGE_C R26, R129.reuse, R26, RZ ;  /* 0x0000001a811a723e */ /* 0x044fe200048070ff */
[----:B------:R-:W-:-:S06]  /*1bad0*/  FADD.FTZ R129, R129, R6 ;  /* 0x0000000681817221 */ /* 0x000fcc0000010000 */
[----:B------:R-:W-:Y:S08]  /*1bae0*/  MUFU.EX2 R12, R12 ;  /* 0x0000000c000c7308 */ /* 0x000ff00000000800 */
[----:B------:R-:W2:Y:S01]  /*1baf0*/  MUFU.EX2 R11, R11 ;  /* 0x0000000b000b7308 */ /* 0x000ea20000000800 */
[----:B------:R-:W-:-:S01]  /*1bb00*/  FADD.FTZ R8, R8, R67 ;  /* 0x0000004308087221 */ /* 0x000fc20000010000 */
[----:B------:R-:W-:Y:S01]  /*1bb10*/  IADD3 R7, R13, R108, -R110 ;  /* 0x0000006c0d077210 */ /* 0x000fe20007ffe86e */
[----:B---3--:R-:W-:-:S02]  /*1bb20*/  FADD.FTZ R4, R30, R129 ;  /* 0x000000811e047221 */ /* 0x008fc40000010000 */
[----:B0-----:R-:W-:Y:S02]  /*1bb30*/  FADD.FTZ R3, R121, R8 ;  /* 0x0000000879037221 */ /* 0x001fe40000010000 */
[----:B------:R-:W-:-:S04]  /*1bb40*/  IMAD.HI R8, R7, 0x66666667, RZ ;  /* 0x6666666707087827 */ /* 0x000fc800078e02ff */
[----:B-1----:R-:W-:Y:S01]  /*1bb50*/  FADD.FTZ R7, R131, R4 ;  /* 0x0000000483077221 */ /* 0x002fe20000010000 */
[----:B----4-:R-:W-:-:S01]  /*1bb60*/  FADD.FTZ R4, R10, R3 ;  /* 0x000000030a047221 */ /* 0x010fc20000010000 */
[C-C-:B------:R-:W-:Y:S01]  /*1bb70*/  FFMA.FTZ R133, R2.reuse, R133, -R52.reuse ;  /* 0x0000008502857223 */ /* 0x140fe20000010834 */
[----:B------:R-:W-:-:S01]  /*1bb80*/  FFMA.FTZ R52, R2, R135, -R52 ;  /* 0x0000008702347223 */ /* 0x000fc20000010834 */
[----:B--2---:R-:W-:Y:S01]  /*1bb90*/  F2FP.SATFINITE.E4M3.F32.PACK_AB_MERGE_C R3, R11, R12, RZ ;  /* 0x0000000c0b03723e */ /* 0x004fe200048070ff */
[----:B------:R-:W-:-:S01]  /*1bba0*/  FADD.FTZ R12, R12, R7 ;  /* 0x000000070c0c7221 */ /* 0x000fc20000010000 */
[----:B------:R-:W-:-:S04]  /*1bbb0*/  SHF.R.U32.HI R7, RZ, 0x1f, R8 ;  /* 0x0000001fff077819 */ /* 0x000fc80000011608 */
[----:B------:R-:W-:Y:S01]  /*1bbc0*/  LEA.HI.SX32 R7, R8, R7, 0x1a ;  /* 0x0000000708077211 */ /* 0x000fe200078fd2ff */
[----:B------:R-:W-:Y:S03]  /*1bbd0*/  MUFU.EX2 R133, R133 ;  /* 0x0000008500857308 */ /* 0x000fe60000000800 */
[----:B------:R-:W-:Y:S01]  /*1bbe0*/  VIMNMX R9, RZ, R7, !PT ;  /* 0x00000007ff097248 */ /* 0x000fe20007fe0100 */
[----:B------:R-:W-:-:S04]  /*1bbf0*/  VIADD R8, R146, 0xfffffffe ;  /* 0xfffffffe92087836 */ /* 0x000fc80000000000 */
[----:B------:R-:W0:Y:S01]  /*1bc00*/  MUFU.EX2 R52, R52 ;  /* 0x0000003400347308 */ /* 0x000e220000000800 */
[----:B------:R1:W-:Y:S01]  /*1bc10*/  STL [R1+0x44], R9 ;  /* 0x0000440901007387 */ /* 0x0003e20000100800 */
[----:B------:R-:W-:Y:S02]  /*1bc20*/  ISETP.GE.AND P1, PT, R8, R9, PT ;  /* 0x000000090800720c */ /* 0x000fe40003f26270 */
[----:B------:R-:W-:Y:S02]  /*1bc30*/  F2FP.SATFINITE.E4M3.F32.PACK_AB_MERGE_C R58, R101, R58, RZ ;  /* 0x0000003a653a723e */ /* 0x000fe400048070ff */
[----:B------:R-:W-:Y:S02]  /*1bc40*/  F2FP.SATFINITE.E4M3.F32.PACK_AB_MERGE_C R62, R62, R91, RZ ;  /* 0x0000005b3e3e723e */ /* 0x000fe400048070ff */
[----:B------:R-:W-:Y:S02]  /*1bc50*/  F2FP.SATFINITE.E4M3.F32.PACK_AB_MERGE_C R208, R66, R83, RZ ;  /* 0x0000005342d0723e */ /* 0x000fe400048070ff */
[----:B------:R-:W-:Y:S01]  /*1bc60*/  F2FP.SATFINITE.E4M3.F32.PACK_AB_MERGE_C R210, R69, R48, RZ ;  /* 0x0000003045d2723e */ /* 0x000fe200048070ff */
[----:B------:R-:W-:Y:S01]  /*1bc70*/  FADD.FTZ R13, R11, R12 ;  /* 0x0000000c0b0d7221 */ /* 0x000fe20000010000 */
[----:B------:R-:W-:-:S02]  /*1bc80*/  F2FP.SATFINITE.E4M3.F32.PACK_AB_MERGE_C R216, R31, R216, R93 ;  /* 0x000000d81fd8723e */ /* 0x000fc4000480705d */
[----:B0-----:R-:W-:Y:S01]  /*1bc90*/  F2FP.SATFINITE.E4M3.F32.PACK_AB_MERGE_C R6, R52, R133, RZ ;  /* 0x000000853406723e */ /* 0x001fe200048070ff */
[----:B------:R-:W-:-:S01]  /*1bca0*/  FADD.FTZ R133, R133, R4 ;  /* 0x0000000485857221 */ /* 0x000fc20000010000 */
[----:B------:R-:W-:Y:S02]  /*1bcb0*/  F2FP.SATFINITE.E4M3.F32.PACK_AB_MERGE_C R218, R35, R218, R58 ;  /* 0x000000da23da723e */ /* 0x000fe4000480703a */
[----:B------:R-:W-:Y:S02]  /*1bcc0*/  CS2R R118, SRZ ;  /* 0x0000000000767805 */ /* 0x000fe4000001ff00 */
[----:B------:R-:W-:Y:S01]  /*1bcd0*/  F2FP.SATFINITE.E4M3.F32.PACK_AB_MERGE_C R212, R47, R212, R62 ;  /* 0x000000d42fd4723e */ /* 0x000fe2000480703e */
[----:B------:R-:W-:-:S01]  /*1bce0*/  FADD.FTZ R14, R52, R133 ;  /* 0x00000085340e7221 */ /* 0x000fc20000010000 */
[----:B------:R-:W-:Y:S02]  /*1bcf0*/  F2FP.SATFINITE.E4M3.F32.PACK_AB_MERGE_C R215, R57, R56, R215 ;  /* 0x0000003839d7723e */ /* 0x000fe400048070d7 */
[----:B------:R-:W-:-:S02]  /*1bd00*/  CS2R R116, SRZ ;  /* 0x0000000000747805 */ /* 0x000fc4000001ff00 */
[----:B------:R-:W-:Y:S02]  /*1bd10*/  F2FP.SATFINITE.E4M3.F32.PACK_AB_MERGE_C R208, R73, R38, R208 ;  /* 0x0000002649d0723e */ /* 0x000fe400048070d0 */
[----:B------:R-:W-:Y:S02]  /*1bd20*/  CS2R R114, SRZ ;  /* 0x0000000000727805 */ /* 0x000fe4000001ff00 */
[----:B------:R-:W-:Y:S02]  /*1bd30*/  F2FP.SATFINITE.E4M3.F32.PACK_AB_MERGE_C R209, R41, R40, R209 ;  /* 0x0000002829d1723e */ /* 0x000fe400048070d1 */
[----:B------:R-:W-:Y:S02]  /*1bd40*/  CS2R R112, SRZ ;  /* 0x0000000000707805 */ /* 0x000fe4000001ff00 */
        /* <DEDUP_REMOVED lines=49> */
[----:B-1----:R-:W-:Y:S06]  /*1c060*/  @!P1 BRA `(.L_x_6451) ;  /* 0x0000004000309947 */ /* 0x002fec0003800000 */
[----:B------:R0:W5:Y:S01]  /*1c070*/  LDL.LU R10, [R1+0x4] ;  /* 0x00000400010a7983 */ /* 0x0001620000300800 */
[----:B------:R-:W-:Y:S01]  /*1c080*/  IMAD.MOV.U32 R12, RZ, RZ, R0 ;  /* 0x000000ffff0c7224 */ /* 0x000fe200078e0000 */
[----:B------:R-:W-:Y:S01]  /*1c090*/  MOV R11, R5 ;  /* 0x00000005000b7202 */ /* 0x000fe20000000f00 */
[----:B------:R-:W-:Y:S02]  /*1c0a0*/  IMAD.MOV.U32 R3, RZ, RZ, R8 ;  /* 0x000000ffff037224 */ /* 0x000fe400078e0008 */
[----:B------:R-:W-:Y:S02]  /*1c0b0*/  IMAD.MOV.U32 R4, RZ, RZ, R223 ;  /* 0x000000ffff047224 */ /* 0x000fe400078e00df */
[----:B------:R-:W-:-:S07]  /*1c0c0*/  IMAD.MOV.U32 R119, RZ, RZ, RZ ;  /* 0x000000ffff777224 */ /* 0x000fce00078e00ff */
.L_x_6463:
        /* <DEDUP_REMOVED lines=9> */
.L_x_6453:
[----:B------:R-:W-:-:S05]  /*1c160*/  VIADD R0, R4, 0x1 ;  /* 0x0000000104007836 */ /* 0x000fca0000000000 */
[----:B------:R-:W-:-:S04]  /*1c170*/  ISETP.NE.AND P2, PT, R0, 0x2, PT ;  /* 0x000000020000780c */ /* 0x000fc80003f45270 */
[----:B------:R-:W-:Y:S02]  /*1c180*/  SEL R5, R0, RZ, P2 ;  /* 0x000000ff00057207 */ /* 0x000fe40001000000 */
[----:B------:R-:W-:-:S03]  /*1c190*/  SHF.L.U32 R0, R6, 0x1f, RZ ;  /* 0x0000001f06007819 */ /* 0x000fc600000006ff */
[----:B------:R-:W-:-:S04]  /*1c1a0*/  IMAD R5, R5, 0x8, R18 ;  /* 0x0000000805057824 */ /* 0x000fc800078e0212 */
[----:B------:R2:W3:Y:S01]  /*1c1b0*/  SYNCS.PHASECHK.TRANS64.TRYWAIT P2, [R5+URZ+0x33430], R0 ;  /* 0x03343000050075a7 */ /* 0x0004e2000804017f */
[----:B------:R-:W-:Y:S05]  /*1c1c0*/  @!P0 BRA `(.L_x_6454) ;  /* 0x0000000000048947 */ /* 0x000fea0003800000 */
[----:B------:R-:W-:Y:S01]  /*1c1d0*/  BPT.TRAP 0x1 ;  /* 0x000000040000795c */ /* 0x000fe20000300000 */
.L_x_6454:
[----:B------:R-:W-:Y:S04]  /*1c1e0*/  BSSY B0, `(.L_x_6452) ;  /* 0x0000004000007945 */ /* 0x000fe80003800000 */
[----:B---3--:R-:W-:Y:S05]  /*1c1f0*/  @P2 BRA `(.L_x_6455) ;  /* 0x0000000000082947 */ /* 0x008fea0003800000 */
[----:B------:R-:W3:Y:S02]  /*1c200*/  SYNCS.PHASECHK.TRANS64.TRYWAIT P2, [R5+URZ+0x33430], R0 ;  /* 0x03343000050075a7 */ /* 0x000ee4000804017f */
[----:B---3--:R-:W-:Y:S05]  /*1c210*/  @!P2 BRA `(.L_x_6456) ;  /* 0x0000015000aca947 */ /* 0x008fea0003800000 */
.L_x_6455:
[----:B------:R-:W-:Y:S05]  /*1c220*/  BSYNC B0 ;  /* 0x0000000000007941 */ /* 0x000fea0003800000 */
.L_x_6452:
[----:B--23--:R-:W2:Y:S01]  /*1c230*/  S2R R0, SR_TID.X ;  /* 0x0000000000007919 */ /* 0x00cea20000002100 */
[----:B------:R-:W-:Y:S01]  /*1c240*/  VIADD R223, R4, 0x1 ;  /* 0x0000000104df7836 */ /* 0x000fe20000000000 */
[----:B------:R-:W-:Y:S05]  /*1c250*/  WARPSYNC.ALL ;  /* 0x0000000000007948 */ /* 0x000fea0003800000 */
[C---:B------:R-:W-:Y:S01]  /*1c260*/  ISETP.NE.AND P2, PT, R223.reuse, 0x2, PT ;  /* 0x00000002df00780c */ /* 0x040fe20003f45270 */
[----:B------:R-:W-:Y:S01]  /*1c270*/  IMAD.MOV.U32 R7, RZ, RZ, -0x7fffffe0 ;  /* 0x80000020ff077424 */ /* 0x000fe200078e00ff */
[----:B------:R-:W-:Y:S01]  /*1c280*/  UMOV UR44, UR24 ;  /* 0x00000018002c7c82 */ /* 0x000fe20008000000 */
[----:B------:R-:W-:Y:S01]  /*1c290*/  UMOV UR45, UR25 ;  /* 0x00000019002d7c82 */ /* 0x000fe20008000000 */
[----:B------:R-:W-:Y:S01]  /*1c2a0*/  SEL R223, R223, RZ, P2 ;  /* 0x000000ffdfdf7207 */ /* 0x000fe20001000000 */
[----:B------:R-:W-:Y:S01]  /*1c2b0*/  IMAD.MOV.U32 R9, RZ, RZ, -0x7fffffe0 ;  /* 0x80000020ff097424 */ /* 0x000fe200078e00ff */
[----:B------:R-:W-:Y:S01]  /*1c2c0*/  R2UR UR47, R7 ;  /* 0x00000000072f72ca */ /* 0x000fe200000e0000 */
[----:B------:R-:W-:Y:S01]  /*1c2d0*/  UMOV UR40, UR24 ;  /* 0x0000001800287c82 */ /* 0x000fe20008000000 */
[----:B------:R-:W-:Y:S01]  /*1c2e0*/  UMOV UR41, UR25 ;  /* 0x0000001900297c82 */ /* 0x000fe20008000000 */
[----:B-1----:R-:W-:Y:S01]  /*1c2f0*/  IMAD R6, R223, 0x780, R15 ;  /* 0x00000780df067824 */ /* 0x002fe200078e020f */
[----:B------:R-:W-:Y:S01]  /*1c300*/  R2UR UR43, R9 ;  /* 0x00000000092b72ca */ /* 0x000fe200000e0000 */
[----:B------:R-:W-:Y:S01]  /*1c310*/  IMAD.MOV.U32 R121, RZ, RZ, -0x7fffffe0 ;  /* 0x80000020ff797424 */ /* 0x000fe200078e00ff */
[----:B------:R-:W-:Y:S01]  /*1c320*/  MOV R21, 0x80000020 ;  /* 0x8000002000157802 */ /* 0x000fe20000000f00 */
[C---:B------:R-:W-:Y:S01]  /*1c330*/  VIADD R120, R6.reuse, 0x100 ;  /* 0x0000010006787836 */ /* 0x040fe20000000000 */
[C---:B------:R-:W-:Y:S01]  /*1c340*/  R2UR UR46, R6.reuse ;  /* 0x00000000062e72ca */ /* 0x040fe200000e0000 */
[C---:B------:R-:W-:Y:S01]  /*1c350*/  VIADD R20, R6.reuse, 0x180 ;  /* 0x0000018006147836 */ /* 0x040fe20000000000 */
[----:B------:R-:W-:Y:S01]  /*1c360*/  IADD3 R8, R6, 0x80, RZ ;  /* 0x0000008006087810 */ /* 0x000fe20007ffe0ff */
        /* <DEDUP_REMOVED lines=8> */
[----:B------:R-:W-:Y:S01]  /*1c3f0*/  UMOV UR32, UR24 ;  /* 0x0000001800207c82 */ /* 0x000fe20008000000 */
[----:B--2---:R-:W-:Y:S01]  /*1c400*/  SHF.R.U32.HI R0, RZ, 0x7, R0 ;  /* 0x00000007ff007819 */ /* 0x004fe20000011600 */
[----:B------:R-:W-:Y:S01]  /*1c410*/  UMOV UR33, UR25 ;  /* 0x0000001900217c82 */ /* 0x000fe20008000000 */
[----:B------:R-:W-:Y:S01]  /*1c420*/  R2UR UR31, R21 ;  /* 0x00000000151f72ca */ /* 0x000fe200000e0000 */
[----:B------:R-:W-:Y:S01]  /*1c430*/  VIADD R20, R6, 0x82 ;  /* 0x0000008206147836 */ /* 0x000fe20000000000 */
[----:B------:R-:W-:Y:S01]  /*1c440*/  R2UR UR34, R8 ;  /* 0x00000000082272ca */ /* 0x000fe200000e0000 */
[----:B------:R-:W-:Y:S01]  /*1c450*/  VIADD R0, R0, 0x8 ;  /* 0x0000000800007836 */ /* 0x000fe20000000000 */
[----:B------:R-:W-:Y:S01]  /*1c460*/  R2UR UR35, R9 ;  /* 0x00000000092372ca */ /* 0x000fe200000e0000 */
[----:B------:R-:W-:Y:S01]  /*1c470*/  IMAD.MOV.U32 R21, RZ, RZ, -0x7fffffe0 ;  /* 0x80000020ff157424 */ /* 0x000fe200078e00ff */
[----:B------:R-:W-:Y:S01]  /*1c480*/  R2UR UR6, R120 ;  /* 0x00000000780672ca */ /* 0x000fe200000e0000 */
[----:B------:R-:W-:Y:S01]  /*1c490*/  VIADD R8, R6, 0x102 ;  /* 0x0000010206087836 */ /* 0x000fe20000000000 */
[----:B------:R1:W-:Y:S01]  /*1c4a0*/  BAR.SYNC.DEFER_BLOCKING R0, 0x100 ;  /* 0x000400000000751d */ /* 0x0003e20000010000 */
[----:B------:R-:W-:Y:S01]  /*1c4b0*/  R2UR UR7, R121 ;  /* 0x00000000790772ca */ /* 0x000fe200000e0000 */
[----:B------:R-:W-:Y:S01]  /*1c4c0*/  IMAD.MOV.U32 R9, RZ, RZ, -0x7fffffe0 ;  /* 0x80000020ff097424 */ /* 0x000fe200078e00ff */
[----:B------:R-:W-:-:S03]  /*1c4d0*/  MOV R7, 0x80000020 ;  /* 0x8000002000077802 */ /* 0x000fc60000000f00 */
        /* <DEDUP_REMOVED lines=46> */
[----:B------:R-:W-:Y:S01]  /*1c7c0*/  UMOV UR40, UR8 ;  /* 0x0000000800287c82 */ /* 0x000fe20008000000 */
[----:B------:R-:W-:Y:S01]  /*1c7d0*/  UMOV UR41, UR9 ;  /* 0x0000000900297c82 */ /* 0x000fe20008000000 */
        /* <DEDUP_REMOVED lines=26> */
[----:B------:R-:W-:-:S03]  /*1c980*/  IMAD.MOV.U32 R9, RZ, RZ, -0x7fffffe0 ;  /* 0x80000020ff097424 */ /* 0x000fc600078e00ff */
[----:B------:R-:W-:Y:S01]  /*1c990*/  R2UR UR46, R8 ;  /* 0x00000000082e72ca */ /* 0x000fe200000e0000 */
[----:B------:R-:W-:Y:S01]  /*1c9a0*/  VIADD R8, R6, 0x282 ;  /* 0x0000028206087836 */ /* 0x000fe20000000000 */
[----:B------:R-:W-:Y:S01]  /*1c9b0*/  R2UR UR47, R9 ;  /* 0x00000000092f72ca */ /* 0x000fe200000e0000 */
        /* <DEDUP_REMOVED lines=143> */
[----:B-1----:R-:W-:Y:S05]  /*1d2b0*/  @P1 BRA `(.L_x_6457) ;  /* 0x0000000000281947 */ /* 0x002fea0003800000 */
[----:B------:R-:W-:Y:S05]  /*1d2c0*/  @!P0 BRA `(.L_x_6458) ;  /* 0x0000000000048947 */ /* 0x000fea0003800000 */
[----:B------:R-:W-:Y:S01]  /*1d2d0*/  BPT.TRAP 0x1 ;  /* 0x000000040000795c */ /* 0x000fe20000300000 */
.L_x_6458:
[----:B------:R-:W-:Y:S01]  /*1d2e0*/  SHF.L.U32 R0, R10, 0x1f, RZ ;  /* 0x0000001f0a007819 */ /* 0x000fe200000006ff */
[----:B------:R-:W-:-:S04]  /*1d2f0*/  IMAD R5, R4, 0x8, R18 ;  /* 0x0000000804057824 */ /* 0x000fc800078e0212 */
[----:B------:R1:W2:Y:S01]  /*1d300*/  SYNCS.PHASECHK.TRANS64.TRYWAIT P1, [R5+URZ+0x33450], R0 ;  /* 0x03345000050075a7 */ /* 0x0002a2000802017f */
[----:B------:R-:W-:Y:S05]  /*1d310*/  @!P0 BRA `(.L_x_6459) ;  /* 0x0000000000048947 */ /* 0x000fea0003800000 */
[----:B------:R-:W-:Y:S01]  /*1d320*/  BPT.TRAP 0x1 ;  /* 0x000000040000795c */ /* 0x000fe20000300000 */
.L_x_6459:
[----:B--2---:R-:W-:Y:S05]  /*1d330*/  @P1 BRA `(.L_x_6457) ;  /* 0x0000000000081947 */ /* 0x004fea0003800000 */
[----:B------:R-:W2:Y:S02]  /*1d340*/  SYNCS.PHASECHK.TRANS64.TRYWAIT P1, [R5+URZ+0x33450], R0 ;  /* 0x03345000050075a7 */ /* 0x000ea4000802017f */
[----:B--2---:R-:W-:Y:S05]  /*1d350*/  @!P1 BRA `(.L_x_6460) ;  /* 0x0000014000709947 */ /* 0x004fea0003800000 */
.L_x_6457:
[----:B-12---:R-:W-:Y:S01]  /*1d360*/  VIADD R0, R18, 0x200 ;  /* 0x0000020012007836 */ /* 0x006fe20000000000 */
[----:B------:R-:W-:Y:S05]  /*1d370*/  WARPSYNC.ALL ;  /* 0x0000000000007948 */ /* 0x000fea0003800000 */
[----:B------:R-:W-:Y:S01]  /*1d380*/  SHF.R.U32.HI R0, RZ, 0x4, R0 ;  /* 0x00000004ff007819 */ /* 0x000fe20000011600 */
[----:B------:R-:W-:Y:S01]  /*1d390*/  IMAD.MOV.U32 R7, RZ, RZ, -0x3ffffff0 ;  /* 0xc0000010ff077424 */ /* 0x000fe200078e00ff */
[----:B------:R-:W-:Y:S01]  /*1d3a0*/  WARPGROUP.ARRIVE ;  /* 0x00000000000079c5 */ /* 0x000fe20000000000 */
[----:B------:R-:W-:Y:S01]  /*1d3b0*/  IMAD.MOV.U32 R9, RZ, RZ, -0x3ffffff0 ;  /* 0xc0000010ff097424 */ /* 0x000fe200078e00ff */
[----:B------:R-:W-:-:S04]  /*1d3c0*/  LOP3.LUT R0, R0, 0x3fff, RZ, 0xc0, !PT ;  /* 0x00003fff00007812 */ /* 0x000fc800078ec0ff */
[----:B------:R-:W1:Y:S01]  /*1d3d0*/  S2R R10, SR_TID.X ;  /* 0x00000000000a7919 */ /* 0x000e620000002100 */
        /* <DEDUP_REMOVED lines=9> */
[----:B------:R-:W-:Y:S01]  /*1d470*/  R2UR UR7, R9 ;  /* 0x00000000090772ca */ /* 0x000fe200000e0000 */
[----:B------:R-:W-:Y:S01]  /*1d480*/  IMAD.MOV.U32 R9, RZ, RZ, -0x3ffffff0 ;  /* 0xc0000010ff097424 */ /* 0x000fe200078e00ff */
[----:B-1----:R-:W-:-:S04]  /*1d490*/  SHF.R.U32.HI R10, RZ, 0x7, R10 ;  /* 0x00000007ff0a7819 */ /* 0x002fc8000001160a */
[----:B------:R-:W-:Y:S01]  /*1d4a0*/  IADD3 R0, -R10, 0xb, RZ ;  /* 0x0000000b0a007810 */ /* 0x000fe20007ffe1ff */
[----:B------:R-:W-:Y:S02]  /*1d4b0*/  WARPGROUP.DEPBAR.LE gsb0, 0x0 ;  /* 0x00008000000079c5 */ /* 0x000fe40000010000 */
[----:B------:R-:W-:-:S08]  /*1d4c0*/  WARPGROUP.ARRIVE ;  /* 0x00000000000079c5 */ /* 0x000fd00000000000 */
[----:B------:R-:W-:Y:S01]  /*1d4d0*/  QGMMA.64x192x32.F32.E4M3.E4M3 R24, R212, gdesc[UR4], R24, gsb0 ;  /* 0x02e00004d4187df3 */ /* 0x000fe20008000818 */
[----:B------:R-:W-:Y:S02]  /*1d4e0*/  R2UR UR6, R8 ;  /* 0x00000000080672ca */ /* 0x000fe400000e0000 */
[----:B------:R-:W-:Y:S01]  /*1d4f0*/  R2UR UR7, R9 ;  /* 0x00000000090772ca */ /* 0x000fe200000e0000 */
[----:B------:R-:W-:Y:S01]  /*1d500*/  IMAD.MOV.U32 R9, RZ, RZ, -0x3ffffff0 ;  /* 0xc0000010ff097424 */ /* 0x000fe200078e00ff */
[C---:B------:R-:W-:Y:S01]  /*1d510*/  IADD3 R8, R6.reuse, 0x480, RZ ;  /* 0x0000048006087810 */ /* 0x040fe20007ffe0ff */
        /* <DEDUP_REMOVED lines=18> */
.L_x_6461:
[----:B------:R-:W2:Y:S01]  /*1d640*/  LDL R20, [R1+0x48] ;  /* 0x0000480001147983 */ /* 0x000ea20000100800 */
[----:B------:R-:W3:Y:S03]  /*1d650*/  LDC R5, c[0x0][0x448] ;  /* 0x00011200ff057b82 */ /* 0x000ee60000000800 */
[----:B-1----:R-:W2:Y:S04]  /*1d660*/  LDL R0, [R1+0x5c] ;  /* 0x00005c0001007983 */ /* 0x002ea80000100800 */
[----:B------:R-:W4:Y:S04]  /*1d670*/  LDL R10, [R1+0x58] ;  /* 0x00005800010a7983 */ /* 0x000f280000100800 */
[----:B------:R-:W5:Y:S04]  /*1d680*/  LDL R9, [R1+0x50] ;  /* 0x0000500001097983 */ /* 0x000f680000100800 */
[----:B------:R-:W5:Y:S04]  /*1d690*/  LDL R7, [R1+0x4c] ;  /* 0x00004c0001077983 */ /* 0x000f680000100800 */
[----:B------:R-:W4:Y:S01]  /*1d6a0*/  LDL.LU R8, [R1] ;  /* 0x0000000001087983 */ /* 0x000f220000300800 */
[----:B---3--:R-:W-:-:S13]  /*1d6b0*/  ISETP.NE.AND P1, PT, R5, 0x1, PT ;  /* 0x000000010500780c */ /* 0x008fda0003f25270 */
[----:B------:R-:W1:Y:S08]  /*1d6c0*/  @P1 LDC R6, c[0x0][0x44c] ;  /* 0x00011300ff061b82 */ /* 0x000e700000000800 */
[----:B------:R-:W3:Y:S01]  /*1d6d0*/  @P1 LDC R5, c[0x0][0x450] ;  /* 0x00011400ff051b82 */ /* 0x000ee20000000800 */
[----:B--2---:R-:W-:-:S04]  /*1d6e0*/  IMAD.IADD R0, R0, 0x1, R20 ;  /* 0x0000000100007824 */ /* 0x004fc800078e0214 */
[----:B-1----:R-:W-:-:S05]  /*1d6f0*/  @P1 IMAD.HI.U32 R6, R0, R6, RZ ;  /* 0x0000000600061227 */ /* 0x002fca00078e00ff */
[----:B---3--:R-:W-:Y:S01]  /*1d700*/  @P1 SHF.R.U32.HI R0, RZ, R5, R6 ;  /* 0x00000005ff001219 */ /* 0x008fe20000011606 */
[----:B------:R-:W-:-:S04]  /*1d710*/  IMAD.MOV.U32 R6, RZ, RZ, -0xa0 ;  /* 0xffffff60ff067424 */ /* 0x000fc800078e00ff */
[----:B------:R-:W1:Y:S01]  /*1d720*/  SHFL.IDX PT, R5, R0, RZ, 0x1c1f ;  /* 0x001c1fff00057589 */ /* 0x000e6200000e0000 */
[----:B------:R-:W-:Y:S01]  /*1d730*/  IMAD R6, R3, R6, 0x1 ;  /* 0x0000000103067424 */ /* 0x000fe200078e0206 */
[----:B----4-:R-:W-:Y:S02]  /*1d740*/  LOP3.LUT R8, R8, 0xfffffeff, RZ, 0xc0, !PT ;  /* 0xfffffeff08087812 */ /* 0x010fe400078ec0ff */
[----:B------:R-:W2:Y:S01]  /*1d750*/  SHFL.IDX PT, R0, R0, 0x1, 0x1c1f ;  /* 0x003c1f0000007f89 */ /* 0x000ea200000e0000 */
[----:B------:R-:W-:Y:S01]  /*1d760*/  IMAD R6, R10, -0x2, R6 ;  /* 0xfffffffe0a067824 */ /* 0x000fe200078e0206 */
[----:B------:R-:W-:Y:S02]  /*1d770*/  @P0 LOP3.LUT R8, R8, 0x100, RZ, 0xfc, !PT ;  /* 0x0000010008080812 */ /* 0x000fe400078efcff */
[----:B------:R-:W-:Y:S02]  /*1d780*/  LEA R10, R223, R18, 0x3 ;  /* 0x00000012df0a7211 */ /* 0x000fe400078e18ff */
[----:B-----5:R-:W-:-:S02]  /*1d790*/  IADD3 R6, -R7, R6, R9 ;  /* 0x0000000607067210 */ /* 0x020fc40007ffe109 */
[----:B------:R-:W-:Y:S01]  /*1d7a0*/  LOP3.LUT R8, R8, 0xfffffdff, RZ, 0xc0, !PT ;  /* 0xfffffdff08087812 */ /* 0x000fe200078ec0ff */
[----:B------:R-:W-:Y:S02]  /*1d7b0*/  VIADD R10, R10, 0x33440 ;  /* 0x000334400a0a7836 */ /* 0x000fe40000000000 */
[C---:B-1----:R-:W-:Y:S02]  /*1d7c0*/  IMAD.IADD R5, R6.reuse, 0x1, R5 ;  /* 0x0000000106057824 */ /* 0x042fe400078e0205 */
[----:B--2---:R-:W-:-:S03]  /*1d7d0*/  IMAD.IADD R0, R6, 0x1, R0 ;  /* 0x0000000106007824 */ /* 0x004fc600078e0200 */
        /* <DEDUP_REMOVED lines=12> */
[----:B------:R-:W-:Y:S02]  /*1d8a0*/  FSEL R192, R192, -INF , P3 ;  /* 0xff800000c0c07808 */ /* 0x000fe40001800000 */
[----:B------:R-:W-:Y:S02]  /*1d8b0*/  FSEL R193, R193, -INF , P4 ;  /* 0xff800000c1c17808 */ /* 0x000fe40002000000 */
[----:B------:R-:W-:Y:S02]  /*1d8c0*/  FSEL R196, R196, -INF , P2 ;  /* 0xff800000c4c47808 */ /* 0x000fe40001000000 */
[----:B------:R-:W-:Y:S02]  /*1d8d0*/  FSEL R197, R197, -INF , P1 ;  /* 0xff800000c5c57808 */ /* 0x000fe40000800000 */
[C---:B------:R-:W-:Y:S02]  /*1d8e0*/  ISETP.GT.AND P3, PT, R5.reuse, 0x20, PT ;  /* 0x000000200500780c */ /* 0x040fe40003f64270 */
[----:B------:R-:W-:-:S02]  /*1d8f0*/  ISETP.GT.AND P4, PT, R5, 0x21, PT ;  /* 0x000000210500780c */ /* 0x000fc40003f84270 */
[C---:B------:R-:W-:Y:S02]  /*1d900*/  ISETP.GT.AND P2, PT, R5.reuse, 0x28, PT ;  /* 0x000000280500780c */ /* 0x040fe40003f44270 */
[----:B------:R-:W-:Y:S02]  /*1d910*/  ISETP.GT.AND P1, PT, R5, 0x29, PT ;  /* 0x000000290500780c */ /* 0x000fe40003f24270 */
[----:B------:R-:W-:Y:S02]  /*1d920*/  FSEL R168, R168, -INF , P3 ;  /* 0xff800000a8a87808 */ /* 0x000fe40001800000 */
[----:B------:R-:W-:Y:S02]  /*1d930*/  FSEL R169, R169, -INF , P4 ;  /* 0xff800000a9a97808 */ /* 0x000fe40002000000 */
[----:B------:R-:W-:Y:S02]  /*1d940*/  FSEL R172, R172, -INF , P2 ;  /* 0xff800000acac7808 */ /* 0x000fe40001000000 */
[----:B------:R-:W-:-:S02]  /*1d950*/  FSEL R173, R173, -INF , P1 ;  /* 0xff800000adad7808 */ /* 0x000fc40000800000 */
        /* <DEDUP_REMOVED lines=52> */
[----:B------:R-:W-:Y:S02]  /*1dca0*/  FMNMX.FTZ R5, R184, R11, !PT ;  /* 0x0000000bb8057209 */ /* 0x000fe40007810000 */
[----:B------:R-:W-:-:S02]  /*1dcb0*/  FSEL R128, R128, -INF , P3 ;  /* 0xff80000080807808 */ /* 0x000fc40001800000 */
[----:B------:R-:W-:Y:S02]  /*1dcc0*/  FMNMX.FTZ R5, R185, R5, !PT ;  /* 0x00000005b9057209 */ /* 0x000fe40007810000 */
[----:B------:R-:W-:Y:S02]  /*1dcd0*/  ISETP.GT.AND P3, PT, R0, RZ, PT ;  /* 0x000000ff0000720c */ /* 0x000fe40003f64270 */
[----:B------:R-:W-:Y:S02]  /*1dce0*/  FMNMX.FTZ R5, R188, R5, !PT ;  /* 0x00000005bc057209 */ /* 0x000fe40007810000 */
[----:B------:R-:W-:Y:S02]  /*1dcf0*/  FSEL R186, R186, -INF , P3 ;  /* 0xff800000baba7808 */ /* 0x000fe40001800000 */
[----:B------:R-:W-:Y:S02]  /*1dd00*/  FMNMX.FTZ R5, R189, R5, !PT ;  /* 0x00000005bd057209 */ /* 0x000fe40007810000 */
[----:B------:R-:W-:-:S02]  /*1dd10*/  ISETP.GT.AND P3, PT, R0, 0x1, PT ;  /* 0x000000010000780c */ /* 0x000fc40003f64270 */
[----:B------:R-:W-:Y:S02]  /*1dd20*/  FMNMX.FTZ R5, R192, R5, !PT ;  /* 0x00000005c0057209 */ /* 0x000fe40007810000 */
[----:B------:R-:W-:Y:S02]  /*1dd30*/  FSEL R187, R187, -INF , P3 ;  /* 0xff800000bbbb7808 */ /* 0x000fe40001800000 */
[----:B------:R-:W-:Y:S02]  /*1dd40*/  FMNMX.FTZ R5, R193, R5, !PT ;  /* 0x00000005c1057209 */ /* 0x000fe40007810000 */
[----:B------:R-:W-:Y:S02]  /*1dd50*/  ISETP.GT.AND P3, PT, R0, 0x8, PT ;  /* 0x000000080000780c */ /* 0x000fe40003f64270 */
[----:B------:R-:W-:Y:S02]  /*1dd60*/  FMNMX.FTZ R5, R196, R5, !PT ;  /* 0x00000005c4057209 */ /* 0x000fe40007810000 */
[----:B------:R-:W-:-:S02]  /*1dd70*/  FSEL R190, R190, -INF , P3 ;  /* 0xff800000bebe7808 */ /* 0x000fc40001800000 */
[----:B------:R-:W-:Y:S02]  /*1dd80*/  FMNMX.FTZ R5, R197, R5, !PT ;  /* 0x00000005c5057209 */ /* 0x000fe40007810000 */
[----:B------:R-:W-:Y:S02]  /*1dd90*/  ISETP.GT.AND P3, PT, R0, 0x9, PT ;  /* 0x000000090000780c */ /* 0x000fe40003f64270 */
        /* <DEDUP_REMOVED lines=65> */
[----:B------:R-:W-:Y:S02]  /*1e1b0*/  FSEL R158, R158, -INF , P3 ;  /* 0xff8000009e9e7808 */ /* 0x000fe40001800000 */
[C---:B------:R-:W-:Y:S01]  /*1e1c0*/  ISETP.GT.AND P3, PT, R0.reuse, 0x49, PT ;  /* 0x000000490000780c */ /* 0x040fe20003f64270 */
[----:B------:R-:W1:Y:S01]  /*1e1d0*/  SHFL.BFLY PT, R6, R5, 0x2, 0x1f ;  /* 0x0c401f0005067f89 */ /* 0x000e6200000e0000 */
[C---:B------:R-:W-:Y:S02]  /*1e1e0*/  ISETP.GT.AND P0, PT, R0.reuse, 0x81, PT ;  /* 0x000000810000780c */ /* 0x040fe40003f04270 */
[----:B------:R-:W-:Y:S02]  /*1e1f0*/  FSEL R159, R159, -INF , P3 ;  /* 0xff8000009f9f7808 */ /* 0x000fe40001800000 */
[----:B------:R-:W-:-:S02]  /*1e200*/  ISETP.GT.AND P3, PT, R0, 0x50, PT ;  /* 0x000000500000780c */ /* 0x000fc40003f64270 */
[----:B------:R-:W-:Y:S02]  /*1e210*/  ISETP.GT.AND P1, PT, R0, 0x89, PT ;  /* 0x000000890000780c */ /* 0x000fe40003f24270 */
[----:B------:R-:W-:Y:S02]  /*1e220*/  FSEL R162, R162, -INF , P3 ;  /* 0xff800000a2a27808 */ /* 0x000fe40001800000 */
[C---:B------:R-:W-:Y:S02]  /*1e230*/  ISETP.GT.AND P3, PT, R0.reuse, 0x51, PT ;  /* 0x000000510000780c */ /* 0x040fe40003f64270 */
[C---:B------:R-:W-:Y:S02]  /*1e240*/  ISETP.GT.AND P2, PT, R0.reuse, 0x90, PT ;  /* 0x000000900000780c */ /* 0x040fe40003f44270 */
[----:B------:R-:W-:Y:S02]  /*1e250*/  FSEL R163, R163, -INF , P3 ;  /* 0xff800000a3a37808 */ /* 0x000fe40001800000 */
[----:B------:R-:W-:-:S02]  /*1e260*/  ISETP.GT.AND P3, PT, R0, 0x58, PT ;  /* 0x000000580000780c */ /* 0x000fc40003f64270 */
[----:B------:R-:W-:Y:S02]  /*1e270*/  @P0 LOP3.LUT R8, R8, 0x200, RZ, 0xfc, !PT ;  /* 0x0000020008080812 */ /* 0x000fe400078efcff */
[----:B------:R-:W-:Y:S02]  /*1e280*/  FSEL R166, R166, -INF , P3 ;  /* 0xff800000a6a67808 */ /* 0x000fe40001800000 */
[C---:B------:R-:W-:Y:S01]  /*1e290*/  ISETP.GT.AND P3, PT, R0.reuse, 0x59, PT ;  /* 0x000000590000780c */ /* 0x040fe20003f64270 */
[----:B------:R-:W-:Y:S01]  /*1e2a0*/  STL [R1], R8 ;  /* 0x0000000801007387 */ /* 0x000fe20000100800 */
[----:B-1----:R-:W-:Y:S02]  /*1e2b0*/  FMNMX.FTZ R5, R5, R6, !PT ;  /* 0x0000000605057209 */ /* 0x002fe40007810000 */
[----:B------:R-:W-:Y:S02]  /*1e2c0*/  FSEL R167, R167, -INF , P3 ;  /* 0xff800000a7a77808 */ /* 0x000fe40001800000 */
[C---:B------:R-:W-:Y:S01]  /*1e2d0*/  ISETP.GT.AND P3, PT, R0.reuse, 0x60, PT ;  /* 0x000000600000780c */ /* 0x040fe20003f64270 */
[----:B------:R-:W1:Y:S01]  /*1e2e0*/  SHFL.BFLY PT, R6, R5, 0x1, 0x1f ;  /* 0x0c201f0005067f89 */ /* 0x000e6200000e0000 */
[----:B------:R-:W-:-:S02]  /*1e2f0*/  ISETP.GT.AND P4, PT, R0, 0x98, PT ;  /* 0x000000980000780c */ /* 0x000fc40003f84270 */
[----:B------:R-:W-:Y:S02]  /*1e300*/  FSEL R138, R138, -INF , P3 ;  /* 0xff8000008a8a7808 */ /* 0x000fe40001800000 */
[C---:B------:R-:W-:Y:S02]  /*1e310*/  ISETP.GT.AND P3, PT, R0.reuse, 0x61, PT ;  /* 0x000000610000780c */ /* 0x040fe40003f64270 */
[C---:B------:R-:W-:Y:S02]  /*1e320*/  ISETP.GT.AND P5, PT, R0.reuse, 0x99, PT ;  /* 0x000000990000780c */ /* 0x040fe40003fa4270 */
[----:B------:R-:W-:Y:S02]  /*1e330*/  FSEL R139, R139, -INF , P3 ;  /* 0xff8000008b8b7808 */ /* 0x000fe40001800000 */
[C---:B------:R-:W-:Y:S02]  /*1e340*/  ISETP.GT.AND P3, PT, R0.reuse, 0x68, PT ;  /* 0x000000680000780c */ /* 0x040fe40003f64270 */
[----:B------:R-:W-:-:S02]  /*1e350*/  ISETP.GT.AND P0, PT, R0, 0x80, PT ;  /* 0x000000800000780c */ /* 0x000fc40003f04270 */
[----:B------:R-:W-:Y:S02]  /*1e360*/  FSEL R142, R142, -INF , P3 ;  /* 0xff8000008e8e7808 */ /* 0x000fe40001800000 */
[----:B------:R-:W-:Y:S02]  /*1e370*/  ISETP.GT.AND P3, PT, R0, 0x69, PT ;  /* 0x000000690000780c */ /* 0x000fe40003f64270 */
[----:B------:R-:W-:Y:S02]  /*1e380*/  FSEL R122, R122, -INF , P0 ;  /* 0xff8000007a7a7808 */ /* 0x000fe40000000000 */
[----:B------:R-:W-:Y:S02]  /*1e390*/  FSEL R143, R143, -INF , P3 ;  /* 0xff8000008f8f7808 */ /* 0x000fe40001800000 */
[----:B------:R-:W-:Y:S02]  /*1e3a0*/  ISETP.GT.AND P3, PT, R0, 0x70, PT ;  /* 0x000000700000780c */ /* 0x000fe40003f64270 */
[----:B-1----:R-:W-:-:S02]  /*1e3b0*/  FMNMX.FTZ R5, R5, R6, !PT ;  /* 0x0000000605057209 */ /* 0x002fc40007810000 */
[----:B------:R-:W-:Y:S02]  /*1e3c0*/  FSEL R146, R146, -INF , P3 ;  /* 0xff80000092927808 */ /* 0x000fe40001800000 */
[----:B------:R-:W-:Y:S01]  /*1e3d0*/  ISETP.GT.AND P3, PT, R0, 0x71, PT ;  /* 0x000000710000780c */ /* 0x000fe20003f64270 */
[----:B------:R-:W-:-:S01]  /*1e3e0*/  FFMA.FTZ R7, R2, R5, -8 ;  /* 0xc100000002077423 */ /* 0x000fc20000010005 */
[----:B------:R-:W-:Y:S02]  /*1e3f0*/  FSETP.NEU.FTZ.AND P6, PT, R5, -INF , PT ;  /* 0xff8000000500780b */ /* 0x000fe40003fdd000 */
[----:B------:R-:W-:Y:S02]  /*1e400*/  FSEL R147, R147, -INF , P3 ;  /* 0xff80000093937808 */ /* 0x000fe40001800000 */
[----:B------:R-:W-:Y:S02]  /*1e410*/  ISETP.GT.AND P3, PT, R0, 0x78, PT ;  /* 0x000000780000780c */ /* 0x000fe40003f64270 */
[----:B------:R-:W-:-:S02]  /*1e420*/  FSEL R6, R5, RZ, P6 ;  /* 0x000000ff05067208 */ /* 0x000fc40003000000 */
[----:B------:R-:W-:Y:S02]  /*1e430*/  FSEL R150, R150, -INF , P3 ;  /* 0xff80000096967808 */ /* 0x000fe40001800000 */
[----:B------:R-:W-:Y:S01]  /*1e440*/  ISETP.GT.AND P3, PT, R0, 0x79, PT ;  /* 0x000000790000780c */ /* 0x000fe20003f64270 */
[----:B------:R-:W-:Y:S01]  /*1e450*/  FADD.FTZ R6, -R6, R11 ;  /* 0x0000000b06067221 */ /* 0x000fe20000010100 */
[----:B------:R-:W-:Y:S01]  /*1e460*/  FSEL R7, R7, RZ, P6 ;  /* 0x000000ff07077208 */ /* 0x000fe20003000000 */
[----:B------:R-:W-:Y:S01]  /*1e470*/  IMAD.U32 R11, RZ, RZ, UR38 ;  /* 0x00000026ff0b7e24 */ /* 0x000fe2000f8e00ff */
[----:B------:R-:W-:Y:S01]  /*1e480*/  FSEL R151, R151, -INF , P3 ;  /* 0xff80000097977808 */ /* 0x000fe20001800000 */
[----:B------:R-:W-:Y:S01]  /*1e490*/  FMUL.FTZ R6, R2, R6 ;  /* 0x0000000602067220 */ /* 0x000fe20000410000 */
[----:B------:R-:W-:Y:S01]  /*1e4a0*/  ISETP.GT.AND P3, PT, R0, 0x91, PT ;  /* 0x000000910000780c */ /* 0x000fe20003f64270 */
[--C-:B------:R-:W-:Y:S01]  /*1e4b0*/  FFMA.FTZ R184, R2, R184, -R7.reuse ;  /* 0x000000b802b87223 */ /* 0x100fe20000010807 */
[----:B------:R-:W-:Y:S01]  /*1e4c0*/  ISETP.GT.AND P6, PT, R0, 0x88, PT ;  /* 0x000000880000780c */ /* 0x000fe20003fc4270 */
[--C-:B------:R-:W-:Y:S01]  /*1e4d0*/  FFMA.FTZ R185, R2, R185, -R7.reuse ;  /* 0x000000b902b97223 */ /* 0x100fe20000010807 */
[----:B------:R-:W-:Y:S01]  /*1e4e0*/  FMNMX.FTZ R0, R186, R12, !PT ;  /* 0x0000000cba007209 */ /* 0x000fe20007810000 */
[----:B------:R-:W-:Y:S01]  /*1e4f0*/  MUFU.EX2 R6, R6 ;  /* 0x0000000600067308 */ /* 0x000fe20000000800 */
[----:B------:R-:W-:Y:S01]  /*1e500*/  LOP3.LUT P0, RZ, R8, 0x200, RZ, 0xc0, !PT ;  /* 0x0000020008ff7812 */ /* 0x000fe2000780c0ff */
[C-C-:B------:R-:W-:Y:S01]  /*1e510*/  FFMA.FTZ R188, R2.reuse, R188, -R7.reuse ;  /* 0x000000bc02bc7223 */ /* 0x140fe20000010807 */
[----:B------:R-:W-:Y:S01]  /*1e520*/  FMNMX.FTZ R0, R187, R0, !PT ;  /* 0x00000000bb007209 */ /* 0x000fe20007810000 */
[C-C-:B------:R-:W-:Y:S01]  /*1e530*/  FFMA.FTZ R189, R2.reuse, R189, -R7.reuse ;  /* 0x000000bd02bd7223 */ /* 0x140fe20000010807 */
[----:B------:R-:W-:Y:S01]  /*1e540*/  FSEL R123, R123, -INF , P0 ;  /* 0xff8000007b7b7808 */ /* 0x000fe20000000000 */
[--C-:B------:R-:W-:Y:S01]  /*1e550*/  FFMA.FTZ R192, R2, R192, -R7.reuse ;  /* 0x000000c002c07223 */ /* 0x100fe20000010807 */
[----:B------:R-:W-:Y:S01]  /*1e560*/  FMNMX.FTZ R0, R190, R0, !PT ;  /* 0x00000000be007209 */ /* 0x000fe20007810000 */
[----:B------:R-:W1:Y:S01]  /*1e570*/  MUFU.EX2 R184, R184 ;  /* 0x000000b800b87308 */ /* 0x000e620000000800 */
[----:B------:R-:W-:Y:S01]  /*1e580*/  FSEL R126, R126, -INF , P6 ;  /* 0xff8000007e7e7808 */ /* 0x000fe20003000000 */
[C-C-:B------:R-:W-:Y:S01]  /*1e590*/  FFMA.FTZ R193, R2.reuse, R193, -R7.reuse ;  /* 0x000000c102c17223 */ /* 0x140fe20000010807 */
[----:B------:R-:W-:Y:S01]  /*1e5a0*/  FMNMX.FTZ R0, R191, R0, !PT ;  /* 0x00000000bf007209 */ /* 0x000fe20007810000 */
[C-C-:B------:R-:W-:Y:S01]  /*1e5b0*/  FFMA.FTZ R196, R2.reuse, R196, -R7.reuse ;  /* 0x000000c402c47223 */ /* 0x140fe20000010807 */
[----:B------:R-:W-:Y:S01]  /*1e5c0*/  FSEL R127, R127, -INF , P1 ;  /* 0xff8000007f7f7808 */ /* 0x000fe20000800000 */
[--C-:B------:R-:W-:Y:S01]  /*1e5d0*/  FFMA.FTZ R197, R2, R197, -R7.reuse ;  /* 0x000000c502c57223 */ /* 0x100fe20000010807 */
[----:B------:R-:W-:Y:S01]  /*1e5e0*/  FMNMX.FTZ R0, R194, R0, !PT ;  /* 0x00000000c2007209 */ /* 0x000fe20007810000 */
[----:B------:R-:W2:Y:S01]  /*1e5f0*/  MUFU.EX2 R185, R185 ;  /* 0x000000b900b97308 */ /* 0x000ea20000000800 */
[----:B------:R-:W-:Y:S01]  /*1e600*/  FSEL R130, R130, -INF , P2 ;  /* 0xff80000082827808 */ /* 0x000fe20001000000 */
[C-C-:B------:R-:W-:Y:S01]  /*1e610*/  FFMA.FTZ R168, R2.reuse, R168, -R7.reuse ;  /* 0x000000a802a87223 */ /* 0x140fe20000010807 */
[----:B------:R-:W-:Y:S01]  /*1e620*/  FMNMX.FTZ R0, R195, R0, !PT ;  /* 0x00000000c3007209 */ /* 0x000fe20007810000 */
[C-C-:B------:R-:W-:Y:S01]  /*1e630*/  FFMA.FTZ R169, R2.reuse, R169, -R7.reuse ;  /* 0x000000a902a97223 */ /* 0x140fe20000010807 */
[----:B------:R-:W-:Y:S01]  /*1e640*/  FSEL R131, R131, -INF , P3 ;  /* 0xff80000083837808 */ /* 0x000fe20001800000 */
[--C-:B------:R-:W-:Y:S01]  /*1e650*/  FFMA.FTZ R172, R2, R172, -R7.reuse ;  /* 0x000000ac02ac7223 */ /* 0x100fe20000010807 */
[----:B------:R-:W-:Y:S01]  /*1e660*/  FMNMX.FTZ R0, R198, R0, !PT ;  /* 0x00000000c6007209 */ /* 0x000fe20007810000 */
[----:B------:R-:W3:Y:S01]  /*1e670*/  MUFU.EX2 R188, R188 ;  /* 0x000000bc00bc7308 */ /* 0x000ee20000000800 */
[----:B------:R-:W-:Y:S01]  /*1e680*/  FSEL R134, R134, -INF , P4 ;  /* 0xff80000086867808 */ /* 0x000fe20002000000 */
[----:B-1----:R-:W-:Y:S01]  /*1e690*/  FFMA.FTZ R14, R6, R14, R184 ;  /* 0x0000000e060e7223 */ /* 0x002fe200000100b8 */
[----:B------:R-:W-:Y:S01]  /*1e6a0*/  FMNMX.FTZ R0, R199, R0, !PT ;  /* 0x00000000c7007209 */ /* 0x000fe20007810000 */
[C-C-:B------:R-:W-:Y:S01]  /*1e6b0*/  FFMA.FTZ R173, R2.reuse, R173, -R7.reuse ;  /* 0x000000ad02ad7223 */ /* 0x140fe20000010807 */
[----:B------:R-:W-:Y:S01]  /*1e6c0*/  FSEL R135, R135, -INF , P5 ;  /* 0xff80000087877808 */ /* 0x000fe20002800000 */
[--C-:B------:R-:W-:Y:S01]  /*1e6d0*/  FFMA.FTZ R176, R2, R176, -R7.reuse ;  /* 0x000000b002b07223 */ /* 0x100fe20000010807 */
[----:B------:R-:W-:Y:S01]  /*1e6e0*/  FMNMX.FTZ R0, R170, R0, !PT ;  /* 0x00000000aa007209 */ /* 0x000fe20007810000 */
[----:B------:R-:W1:Y:S01]  /*1e6f0*/  MUFU.EX2 R189, R189 ;  /* 0x000000bd00bd7308 */ /* 0x000e620000000800 */
[----:B------:R-:W-:Y:S01]  /*1e700*/  LOP3.LUT P0, RZ, R8, 0x100, RZ, 0xc0, !PT ;  /* 0x0000010008ff7812 */ /* 0x000fe2000780c0ff */
[C-C-:B------:R-:W-:Y:S01]  /*1e710*/  FFMA.FTZ R177, R2.reuse, R177, -R7.reuse ;  /* 0x000000b102b17223 */ /* 0x140fe20000010807 */
[----:B------:R-:W-:Y:S01]  /*1e720*/  FMNMX.FTZ R0, R171, R0, !PT ;  /* 0x00000000ab007209 */ /* 0x000fe20007810000 */
[C-C-:B------:R-:W-:Y:S01]  /*1e730*/  FFMA.FTZ R180, R2.reuse, R180, -R7.reuse ;  /* 0x000000b402b47223 */ /* 0x140fe20000010807 */
[----:B------:R-:W-:Y:S01]  /*1e740*/  PRMT R10, R11, 0x654, R10 ;  /* 0x000006540b0a7816 */ /* 0x000fe2000000000a */
[--C-:B------:R-:W-:Y:S01]  /*1e750*/  FFMA.FTZ R181, R2, R181, -R7.reuse ;  /* 0x000000b502b57223 */ /* 0x100fe20000010807 */
[----:B------:R-:W-:Y:S01]  /*1e760*/  FMNMX.FTZ R0, R174, R0, !PT ;  /* 0x00000000ae007209 */ /* 0x000fe20007810000 */
[----:B------:R-:W4:Y:S01]  /*1e770*/  MUFU.EX2 R192, R192 ;  /* 0x000000c000c07308 */ /* 0x000f220000000800 */
[----:B------:R2:W-:Y:S01]  /*1e780*/  SYNCS.ARRIVE.TRANS64.RED.A1T0 RZ, [R10+URZ], RZ ;  /* 0x000000ff0aff79a7 */ /* 0x0005e2000810043f */
[----:B------:R-:W-:-:S01]  /*1e790*/  FFMA.FTZ R152, R2, R152, -R7 ;  /* 0x0000009802987223 */ /* 0x000fc20000010807 */
[----:B------:R-:W-:Y:S01]  /*1e7a0*/  FMNMX.FTZ R0, R175, R0, !PT ;  /* 0x00000000af007209 */ /* 0x000fe20007810000 */
[----:B------:R-:W-:-:S01]  /*1e7b0*/  FFMA.FTZ R153, R2, R153, -R7 ;  /* 0x0000009902997223 */ /* 0x000fc20000010807 */
[C-C-:B------:R-:W-:Y:S01]  /*1e7c0*/  FFMA.FTZ R156, R2.reuse, R156, -R7.reuse ;  /* 0x0000009c029c7223 */ /* 0x140fe20000010807 */
[----:B------:R-:W-:-:S01]  /*1e7d0*/  FFMA.FTZ R157, R2, R157, -R7 ;  /* 0x0000009d029d7223 */ /* 0x000fc20000010807 */
[----:B------:R-:W-:Y:S01]  /*1e7e0*/  FMNMX.FTZ R0, R178, R0, !PT ;  /* 0x00000000b2007209 */ /* 0x000fe20007810000 */
[----:B------:R-:W5:Y:S01]  /*1e7f0*/  MUFU.EX2 R193, R193 ;  /* 0x000000c100c17308 */ /* 0x000f620000000800 */
[----:B--2---:R-:W-:-:S01]  /*1e800*/  FADD.FTZ R10, R185, R14 ;  /* 0x0000000eb90a7221 */ /* 0x004fc20000010000 */
[C-C-:B------:R-:W-:Y:S01]  /*1e810*/  FFMA.FTZ R160, R2.reuse, R160, -R7.reuse ;  /* 0x000000a002a07223 */ /* 0x140fe20000010807 */
[----:B------:R-:W-:Y:S01]  /*1e820*/  FMNMX.FTZ R0, R179, R0, !PT ;  /* 0x00000000b3007209 */ /* 0x000fe20007810000 */
[----:B------:R-:W-:Y:S01]  /*1e830*/  FFMA.FTZ R161, R2, R161, -R7 ;  /* 0x000000a102a17223 */ /* 0x000fe20000010807 */
[----:B---3--:R-:W-:-:S01]  /*1e840*/  FADD.FTZ R10, R188, R10 ;  /* 0x0000000abc0a7221 */ /* 0x008fc20000010000 */
[----:B------:R-:W-:Y:S01]  /*1e850*/  FFMA.FTZ R164, R2, R164, -R7 ;  /* 0x000000a402a47223 */ /* 0x000fe20000010807 */
[----:B------:R-:W-:Y:S01]  /*1e860*/  FMNMX.FTZ R0, R182, R0, !PT ;  /* 0x00000000b6007209 */ /* 0x000fe20007810000 */
[----:B------:R-:W2:Y:S01]  /*1e870*/  MUFU.EX2 R196, R196 ;  /* 0x000000c400c47308 */ /* 0x000ea20000000800 */
[----:B-1----:R-:W-:-:S01]  /*1e880*/  FADD.FTZ R10, R189, R10 ;  /* 0x0000000abd0a7221 */ /* 0x002fc20000010000 */
[C-C-:B------:R-:W-:Y:S01]  /*1e890*/  FFMA.FTZ R165, R2.reuse, R165, -R7.reuse ;  /* 0x000000a502a57223 */ /* 0x140fe20000010807 */
[----:B------:R-:W-:Y:S01]  /*1e8a0*/  FMNMX.FTZ R0, R183, R0, !PT ;  /* 0x00000000b7007209 */ /* 0x000fe20007810000 */
[----:B------:R-:W-:Y:S01]  /*1e8b0*/  FFMA.FTZ R136, R2, R136, -R7 ;  /* 0x0000008802887223 */ /* 0x000fe20000010807 */
[----:B----4-:R-:W-:-:S01]  /*1e8c0*/  FADD.FTZ R10, R192, R10 ;  /* 0x0000000ac00a7221 */ /* 0x010fc20000010000 */
[----:B------:R-:W-:Y:S01]  /*1e8d0*/  FFMA.FTZ R137, R2, R137, -R7 ;  /* 0x0000008902897223 */ /* 0x000fe20000010807 */
[----:B------:R-:W-:Y:S01]  /*1e8e0*/  FMNMX.FTZ R0, R154, R0, !PT ;  /* 0x000000009a007209 */ /* 0x000fe20007810000 */
[----:B------:R-:W1:Y:S01]  /*1e8f0*/  MUFU.EX2 R197, R197 ;  /* 0x000000c500c57308 */ /* 0x000e620000000800 */
[----:B-----5:R-:W-:-:S01]  /*1e900*/  FADD.FTZ R10, R193, R10 ;  /* 0x0000000ac10a7221 */ /* 0x020fc20000010000 */
[C-C-:B------:R-:W-:Y:S01]  /*1e910*/  FFMA.FTZ R140, R2.reuse, R140, -R7.reuse ;  /* 0x0000008c028c7223 */ /* 0x140fe20000010807 */
[----:B------:R-:W-:Y:S01]  /*1e920*/  FMNMX.FTZ R0, R155, R0, !PT ;  /* 0x000000009b007209 */ /* 0x000fe20007810000 */
[C-C-:B------:R-:W-:Y:S01]  /*1e930*/  FFMA.FTZ R141, R2.reuse, R141, -R7.reuse ;  /* 0x0000008d028d7223 */ /* 0x140fe20000010807 */
[----:B------:R-:W-:-:S01]  /*1e940*/  FFMA.FTZ R144, R2, R144, -R7 ;  /* 0x0000009002907223 */ /* 0x000fc20000010807 */
[----:B------:R-:W-:Y:S01]  /*1e950*/  FFMA.FTZ R145, R2, R145, -R7 ;  /* 0x0000009102917223 */ /* 0x000fe20000010807 */
[----:B------:R-:W-:Y:S01]  /*1e960*/  FMNMX.FTZ R0, R158, R0, !PT ;  /* 0x000000009e007209 */ /* 0x000fe20007810000 */
[----:B------:R-:W3:Y:S01]  /*1e970*/  MUFU.EX2 R168, R168 ;  /* 0x000000a800a87308 */ /* 0x000ee20000000800 */
[----:B--2---:R-:W-:-:S01]  /*1e980*/  FADD.FTZ R10, R196, R10 ;  /* 0x0000000ac40a7221 */ /* 0x004fc20000010000 */
[C-C-:B------:R-:W-:Y:S01]  /*1e990*/  FFMA.FTZ R148, R2.reuse, R148, -R7.reuse ;  /* 0x0000009402947223 */ /* 0x140fe20000010807 */
[----:B------:R-:W-:Y:S01]  /*1e9a0*/  FMNMX.FTZ R0, R159, R0, !PT ;  /* 0x000000009f007209 */ /* 0x000fe20007810000 */
[C-C-:B------:R-:W-:Y:S01]  /*1e9b0*/  FFMA.FTZ R149, R2.reuse, R149, -R7.reuse ;  /* 0x0000009502957223 */ /* 0x140fe20000010807 */
[----:B------:R-:W-:-:S01]  /*1e9c0*/  FFMA.FTZ R120, R2, R120, -R7 ;  /* 0x0000007802787223 */ /* 0x000fc20000010807 */
[----:B------:R-:W-:Y:S01]  /*1e9d0*/  FFMA.FTZ R121, R2, R121, -R7 ;  /* 0x0000007902797223 */ /* 0x000fe20000010807 */
[----:B------:R-:W-:Y:S01]  /*1e9e0*/  FMNMX.FTZ R0, R162, R0, !PT ;  /* 0x00000000a2007209 */ /* 0x000fe20007810000 */
[----:B------:R-:W2:Y:S01]  /*1e9f0*/  MUFU.EX2 R169, R169 ;  /* 0x000000a900a97308 */ /* 0x000ea20000000800 */
[----:B-1----:R-:W-:-:S01]  /*1ea00*/  FADD.FTZ R10, R197, R10 ;  /* 0x0000000ac50a7221 */ /* 0x002fc20000010000 */
[C-C-:B------:R-:W-:Y:S01]  /*1ea10*/  FFMA.FTZ R124, R2.reuse, R124, -R7.reuse ;  /* 0x0000007c027c7223 */ /* 0x140fe20000010807 */
[----:B------:R-:W-:Y:S01]  /*1ea20*/  FMNMX.FTZ R0, R163, R0, !PT ;  /* 0x00000000a3007209 */ /* 0x000fe20007810000 */
[C-C-:B------:R-:W-:Y:S01]  /*1ea30*/  FFMA.FTZ R125, R2.reuse, R125, -R7.reuse ;  /* 0x0000007d027d7223 */ /* 0x140fe20000010807 */
[----:B------:R-:W-:-:S01]  /*1ea40*/  FFMA.FTZ R128, R2, R128, -R7 ;  /* 0x0000008002807223 */ /* 0x000fc20000010807 */
[----:B------:R-:W-:Y:S01]  /*1ea50*/  FFMA.FTZ R129, R2, R129, -R7 ;  /* 0x0000008102817223 */ /* 0x000fe20000010807 */
[----:B------:R-:W-:Y:S01]  /*1ea60*/  FMNMX.FTZ R0, R166, R0, !PT ;  /* 0x00000000a6007209 */ /* 0x000fe20007810000 */
[----:B------:R-:W1:Y:S01]  /*1ea70*/  MUFU.EX2 R172, R172 ;  /* 0x000000ac00ac7308 */ /* 0x000e620000000800 */
[----:B---3--:R-:W-:-:S01]  /*1ea80*/  FADD.FTZ R10, R168, R10 ;  /* 0x0000000aa80a7221 */ /* 0x008fc20000010000 */
[C-C-:B------:R-:W-:Y:S01]  /*1ea90*/  FFMA.FTZ R132, R2.reuse, R132, -R7.reuse ;  /* 0x0000008402847223 */ /* 0x140fe20000010807 */
[----:B------:R-:W-:Y:S01]  /*1eaa0*/  FMNMX.FTZ R0, R167, R0, !PT ;  /* 0x00000000a7007209 */ /* 0x000fe20007810000 */
[----:B------:R-:W-:-:S03]  /*1eab0*/  FFMA.FTZ R7, R2, R133, -R7 ;  /* 0x0000008502077223 */ /* 0x000fc60000010807 */
[----:B------:R-:W-:Y:S01]  /*1eac0*/  FMNMX.FTZ R0, R138, R0, !PT ;  /* 0x000000008a007209 */ /* 0x000fe20007810000 */
[----:B------:R-:W3:Y:S01]  /*1ead0*/  MUFU.EX2 R173, R173 ;  /* 0x000000ad00ad7308 */ /* 0x000ee20000000800 */
[----:B--2---:R-:W-:-:S02]  /*1eae0*/  FADD.FTZ R10, R169, R10 ;  /* 0x0000000aa90a7221 */ /* 0x004fc40000010000 */
[----:B------:R-:W-:-:S04]  /*1eaf0*/  FMNMX.FTZ R0, R139, R0, !PT ;  /* 0x000000008b007209 */ /* 0x000fc80007810000 */
[----:B------:R-:W-:Y:S01]  /*1eb00*/  FMNMX.FTZ R0, R142, R0, !PT ;  /* 0x000000008e007209 */ /* 0x000fe20007810000 */
[----:B------:R-:W2:Y:S01]  /*1eb10*/  MUFU.EX2 R176, R176 ;  /* 0x000000b000b07308 */ /* 0x000ea20000000800 */
[----:B-1----:R-:W-:-:S02]  /*1eb20*/  FADD.FTZ R10, R172, R10 ;  /* 0x0000000aac0a7221 */ /* 0x002fc40000010000 */
[----:B------:R-:W-:-:S04]  /*1eb30*/  FMNMX.FTZ R0, R143, R0, !PT ;  /* 0x000000008f007209 */ /* 0x000fc80007810000 */
[----:B------:R-:W-:Y:S01]  /*1eb40*/  FMNMX.FTZ R0, R146, R0, !PT ;  /* 0x0000000092007209 */ /* 0x000fe20007810000 */
[----:B------:R-:W1:Y:S01]  /*1eb50*/  MUFU.EX2 R177, R177 ;  /* 0x000000b100b17308 */ /* 0x000e620000000800 */
[----:B---3--:R-:W-:-:S02]  /*1eb60*/  FADD.FTZ R10, R173, R10 ;  /* 0x0000000aad0a7221 */ /* 0x008fc40000010000 */
[----:B------:R-:W-:-:S04]  /*1eb70*/  FMNMX.FTZ R0, R147, R0, !PT ;  /* 0x0000000093007209 */ /* 0x000fc80007810000 */
        /* <DEDUP_REMOVED lines=19> */
[----:B------:R-:W-:-:S05]  /*1ecb0*/  FMNMX.FTZ R0, R135, R0, !PT ;  /* 0x0000000087007209 */ /* 0x000fca0007810000 */
[----:B------:R-:W1:Y:S01]  /*1ecc0*/  SHFL.BFLY PT, R8, R0, 0x2, 0x1f ;  /* 0x0c401f0000087f89 */ /* 0x000e6200000e0000 */
[----:B------:R-:W4:Y:S01]  /*1ecd0*/  MUFU.EX2 R157, R157 ;  /* 0x0000009d009d7308 */ /* 0x000f220000000800 */
[----:B---3--:R-:W-:-:S07]  /*1ece0*/  FADD.FTZ R10, R153, R10 ;  /* 0x0000000a990a7221 */ /* 0x008fce0000010000 */
[----:B------:R-:W3:Y:S01]  /*1ecf0*/  MUFU.EX2 R160, R160 ;  /* 0x000000a000a07308 */ /* 0x000ee20000000800 */
[----:B--2---:R-:W-:-:S07]  /*1ed00*/  FADD.FTZ R10, R156, R10 ;  /* 0x0000000a9c0a7221 */ /* 0x004fce0000010000 */
[----:B------:R-:W2:Y:S01]  /*1ed10*/  MUFU.EX2 R161, R161 ;  /* 0x000000a100a17308 */ /* 0x000ea20000000800 */
[----:B----4-:R-:W-:-:S01]  /*1ed20*/  FADD.FTZ R10, R157, R10 ;  /* 0x0000000a9d0a7221 */ /* 0x010fc20000010000 */
[----:B-1----:R-:W-:-:S06]  /*1ed30*/  FMNMX.FTZ R0, R0, R8, !PT ;  /* 0x0000000800007209 */ /* 0x002fcc0007810000 */
[----:B------:R-:W1:Y:S01]  /*1ed40*/  MUFU.EX2 R164, R164 ;  /* 0x000000a400a47308 */ /* 0x000e620000000800 */
[----:B---3--:R-:W-:-:S01]  /*1ed50*/  FADD.FTZ R10, R160, R10 ;  /* 0x0000000aa00a7221 */ /* 0x008fc20000010000 */
[----:B------:R-:W3:Y:S06]  /*1ed60*/  SHFL.BFLY PT, R8, R0, 0x1, 0x1f ;  /* 0x0c201f0000087f89 */ /* 0x000eec00000e0000 */
[----:B------:R-:W4:Y:S01]  /*1ed70*/  MUFU.EX2 R165, R165 ;  /* 0x000000a500a57308 */ /* 0x000f220000000800 */
[----:B--2---:R-:W-:-:S07]  /*1ed80*/  FADD.FTZ R10, R161, R10 ;  /* 0x0000000aa10a7221 */ /* 0x004fce0000010000 */
[----:B------:R-:W2:Y:S01]  /*1ed90*/  MUFU.EX2 R136, R136 ;  /* 0x0000008800887308 */ /* 0x000ea20000000800 */
[----:B-1----:R-:W-:-:S07]  /*1eda0*/  FADD.FTZ R10, R164, R10 ;  /* 0x0000000aa40a7221 */ /* 0x002fce0000010000 */
[----:B------:R-:W-:Y:S01]  /*1edb0*/  MUFU.EX2 R137, R137 ;  /* 0x0000008900897308 */ /* 0x000fe20000000800 */
[----:B----4-:R-:W-:-:S01]  /*1edc0*/  FADD.FTZ R10, R165, R10 ;  /* 0x0000000aa50a7221 */ /* 0x010fc20000010000 */
[----:B---3--:R-:W-:-:S04]  /*1edd0*/  FMNMX.FTZ R0, R0, R8, !PT ;  /* 0x0000000800007209 */ /* 0x008fc80007810000 */
[----:B------:R-:W-:Y:S01]  /*1ede0*/  FSETP.NEU.FTZ.AND P1, PT, R0, -INF , PT ;  /* 0xff8000000000780b */ /* 0x000fe20003f3d000 */
[----:B------:R-:W-:-:S01]  /*1edf0*/  FFMA.FTZ R9, R2, R0, -8 ;  /* 0xc100000002097423 */ /* 0x000fc20000010000 */
[----:B------:R-:W-:Y:S01]  /*1ee00*/  MUFU.EX2 R140, R140 ;  /* 0x0000008c008c7308 */ /* 0x000fe20000000800 */
[----:B--2---:R-:W-:-:S01]  /*1ee10*/  FADD.FTZ R10, R136, R10 ;  /* 0x0000000a880a7221 */ /* 0x004fc20000010000 */
[----:B------:R-:W-:Y:S02]  /*1ee20*/  FSEL R8, R0, RZ, P1 ;  /* 0x000000ff00087208 */ /* 0x000fe40000800000 */
[----:B------:R-:W-:-:S03]  /*1ee30*/  FSEL R9, R9, RZ, P1 ;  /* 0x000000ff09097208 */ /* 0x000fc60000800000 */
[----:B------:R-:W-:Y:S01]  /*1ee40*/  FADD.FTZ R8, -R8, R12 ;  /* 0x0000000c08087221 */ /* 0x000fe20000010100 */
        /* <DEDUP_REMOVED lines=33> */
[----:B-1----:R-:W-:-:S01]  /*1f060*/  FFMA.FTZ R13, R8, R13, R186 ;  /* 0x0000000d080d7223 */ /* 0x002fc200000100ba */
[C-C-:B------:R-:W-:Y:S01]  /*1f070*/  FFMA.FTZ R143, R2.reuse, R143, -R9.reuse ;  /* 0x0000008f028f7223 */ /* 0x140fe20000010809 */
        /* <DEDUP_REMOVED lines=8> */
[----:B------:R-:W-:-:S01]  /*1f100*/  FFMA.FTZ R122, R2, R122, -R9 ;  /* 0x0000007a027a7223 */ /* 0x000fc20000010809 */
[C-C-:B------:R-:W-:Y:S01]  /*1f110*/  FFMA.FTZ R123, R2.reuse, R123, -R9.reuse ;  /* 0x0000007b027b7223 */ /* 0x140fe20000010809 */
[----:B------:R-:W-:-:S01]  /*1f120*/  FFMA.FTZ R126, R2, R126, -R9 ;  /* 0x0000007e027e7223 */ /* 0x000fc20000010809 */
[----:B------:R-:W-:Y:S01]  /*1f130*/  FADD.FTZ R10, R141, R10 ;  /* 0x0000000a8d0a7221 */ /* 0x000fe20000010000 */
[----:B------:R-:W-:-:S01]  /*1f140*/  FFMA.FTZ R127, R2, R127, -R9 ;  /* 0x0000007f027f7223 */ /* 0x000fc20000010809 */
[----:B------:R-:W2:Y:S01]  /*1f150*/  MUFU.EX2 R194, R194 ;  /* 0x000000c200c27308 */ /* 0x000ea20000000800 */
[----:B---3--:R-:W-:-:S01]  /*1f160*/  FADD.FTZ R11, R190, R11 ;  /* 0x0000000bbe0b7221 */ /* 0x008fc20000010000 */
[C-C-:B------:R-:W-:Y:S01]  /*1f170*/  FFMA.FTZ R130, R2.reuse, R130, -R9.reuse ;  /* 0x0000008202827223 */ /* 0x140fe20000010809 */
[----:B------:R-:W-:-:S01]  /*1f180*/  FFMA.FTZ R131, R2, R131, -R9 ;  /* 0x0000008302837223 */ /* 0x000fc20000010809 */
[C-C-:B------:R-:W-:Y:S01]  /*1f190*/  FFMA.FTZ R134, R2.reuse, R134, -R9.reuse ;  /* 0x0000008602867223 */ /* 0x140fe20000010809 */
[----:B------:R-:W-:-:S03]  /*1f1a0*/  FFMA.FTZ R9, R2, R135, -R9 ;  /* 0x0000008702097223 */ /* 0x000fc60000010809 */
        /* <DEDUP_REMOVED lines=94> */
[----:B---3--:R-:W-:-:S03]  /*1f790*/  FADD.FTZ R14, R7, R10 ;  /* 0x0000000a070e7221 */ /* 0x008fc60000010000 */
[----:B-1----:R-:W-:Y:S01]  /*1f7a0*/  FADD.FTZ R13, R9, R11 ;  /* 0x0000000b090d7221 */ /* 0x002fe20000010000 */
[----:B------:R-:W-:Y:S06]  /*1f7b0*/  @!P0 BRA `(.L_x_6462) ;  /* 0x0000000000048947 */ /* 0x000fec0003800000 */
[----:B------:R-:W-:Y:S01]  /*1f7c0*/  BPT.TRAP 0x1 ;  /* 0x000000040000795c */ /* 0x000fe20000300000 */
.L_x_6462:
[----:B------:R-:W2:Y:S01]  /*1f7d0*/  LDL R11, [R1+0x44] ;  /* 0x00004400010b7983 */ /* 0x000ea20000100800 */
[----:B------:R-:W-:Y:S01]  /*1f7e0*/  IMAD R4, R4, 0x8, R18 ;  /* 0x0000000804047824 */ /* 0x000fe200078e0212 */
[----:B------:R-:W-:Y:S01]  /*1f7f0*/  F2FP.SATFINITE.E4M3.F32.PACK_AB_MERGE_C R188, R189, R188, RZ ;  /* 0x000000bcbdbc723e */ /* 0x000fe200048070ff */
        /* <DEDUP_REMOVED lines=9> */
[----:B------:R1:W5:Y:S01]  /*1f890*/  LDL R10, [R1+0x4] ;  /* 0x00000400010a7983 */ /* 0x0003620000100800 */
        /* <DEDUP_REMOVED lines=131> */
[----:B---3--:R-:W-:Y:S01]  /*200d0*/  IMAD.MOV.U32 R4, RZ, RZ, R223 ;  /* 0x000000ffff047224 */ /* 0x008fe200078e00df */
[C---:B--2---:R-:W-:Y:S01]  /*200e0*/  ISETP.GT.AND P1, PT, R3.reuse, R11, PT ;  /* 0x0000000b0300720c */ /* 0x044fe20003f24270 */
[----:B------:R-:W-:Y:S01]  /*200f0*/  VIADD R3, R3, 0xffffffff ;  /* 0xffffffff03037836 */ /* 0x000fe20000000000 */
[----:B------:R-:W-:-:S11]  /*20100*/  MOV R11, R5 ;  /* 0x00000005000b7202 */ /* 0x000fd60000000f00 */
[----:B-1----:R-:W-:Y:S05]  /*20110*/  @P1 BRA `(.L_x_6463) ;  /* 0xffffffbc00ec1947 */ /* 0x002fea000383ffff */
[----:B------:R-:W-:-:S07]  /*20120*/  IMAD.MOV.U32 R8, RZ, RZ, R3 ;  /* 0x000000ffff087224 */ /* 0x000fce00078e0003 */
.L_x_6451:
[----:B------:R-:W-:-:S13]  /*20130*/  ISETP.GE.AND P1, PT, R8, RZ, PT ;  /* 0x000000ff0800720c */ /* 0x000fda0003f26270 */
[----:B------:R-:W-:Y:S05]  /*20140*/  @!P1 BRA `(.L_x_6464) ;  /* 0x0000003400089947 */ /* 0x000fea0003800000 */
[----:B------:R1:W5:Y:S01]  /*20150*/  LDL.LU R9, [R1+0x4] ;  /* 0x0000040001097983 */ /* 0x0003620000300800 */
[----:B------:R-:W-:Y:S02]  /*20160*/  IMAD.MOV.U32 R11, RZ, RZ, R0 ;  /* 0x000000ffff0b7224 */ /* 0x000fe400078e0000 */
[----:B-----5:R-:W-:Y:S02]  /*20170*/  IMAD.MOV.U32 R10, RZ, RZ, R5 ;  /* 0x000000ffff0a7224 */ /* 0x020fe400078e0005 */
[----:B------:R-:W-:-:S07]  /*20180*/  IMAD.MOV.U32 R3, RZ, RZ, R223 ;  /* 0x000000ffff037224 */ /* 0x000fce00078e00df */
.L_x_6476:
[----:B------:R-:W-:Y:S01]  /*20190*/  VIADD R223, R3, 0x1 ;  /* 0x0000000103df7836 */ /* 0x000fe20000000000 */
[----:B------:R-:W-:Y:S01]  /*201a0*/  ISETP.NE.AND P2, PT, R23, RZ, PT ;  /* 0x000000ff1700720c */ /* 0x000fe20003f45270 */
[----:B------:R-:W-:Y:S05]  /*201b0*/  YIELD ;  /* 0x0000000000007946 */ /* 0x000fea0003800000 */
[----:B------:R-:W-:-:S04]  /*201c0*/  ISETP.NE.AND P1, PT, R223, 0x2, PT ;  /* 0x00000002df00780c */ /* 0x000fc80003f25270 */
[----:B------:R-:W-:Y:S02]  /*201d0*/  SEL R0, RZ, 0x1, P1 ;  /* 0x00000001ff007807 */ /* 0x000fe40000800000 */
[----:B------:R-:W-:Y:S02]  /*201e0*/  SEL R223, R223, RZ, P1 ;  /* 0x000000ffdfdf7207 */ /* 0x000fe40000800000 */
[----:B-----5:R-:W-:-:S05]  /*201f0*/  LOP3.LUT R4, R9, R0, RZ, 0x3c, !PT ;  /* 0x0000000009047212 */ /* 0x020fca00078e3cff */
[----:B------:R2:W-:Y:S01]  /*20200*/  STL [R1+0x4], R4 ;  /* 0x0000040401007387 */ /* 0x0005e20000100800 */
[----:B------:R-:W-:Y:S05]  /*20210*/  @P2 BRA `(.L_x_6465) ;  /* 0x0000000000302947 */ /* 0x000fea0003800000 */
[----:B------:R-:W-:Y:S05]  /*20220*/  @!P0 BRA `(.L_x_6466) ;  /* 0x0000000000048947 */ /* 0x000fea0003800000 */
[----:B------:R-:W-:Y:S01]  /*20230*/  BPT.TRAP 0x1 ;  /* 0x000000040000795c */ /* 0x000fe20000300000 */
.L_x_6466:
[----:B------:R-:W-:Y:S01]  /*20240*/  IMAD R0, R223, 0x8, R18 ;  /* 0x00000008df007824 */ /* 0x000fe200078e0212 */
[----:B------:R-:W-:-:S04]  /*20250*/  SHF.L.U32 R5, R4, 0x1f, RZ ;  /* 0x0000001f04057819 */ /* 0x000fc800000006ff */
[----:B------:R3:W4:Y:S01]  /*20260*/  SYNCS.PHASECHK.TRANS64.TRYWAIT P1, [R0+URZ+0x33430], R5 ;  /* 0x03343005000075a7 */ /* 0x000722000802017f */
[----:B------:R-:W-:Y:S05]  /*20270*/  @!P0 BRA `(.L_x_6467) ;  /* 0x0000000000048947 */ /* 0x000fea0003800000 */
[----:B------:R-:W-:Y:S01]  /*20280*/  BPT.TRAP 0x1 ;  /* 0x000000040000795c */ /* 0x000fe20000300000 */
.L_x_6467:
[----:B------:R-:W-:Y:S04]  /*20290*/  BSSY B0, `(.L_x_6465) ;  /* 0x0000004000007945 */ /* 0x000fe80003800000 */
[----:B----4-:R-:W-:Y:S05]  /*202a0*/  @P1 BRA `(.L_x_6468) ;  /* 0x0000000000081947 */ /* 0x010fea0003800000 */
[----:B------:R-:W4:Y:S02]  /*202b0*/  SYNCS.PHASECHK.TRANS64.TRYWAIT P1, [R0+URZ+0x33430], R5 ;  /* 0x03343005000075a7 */ /* 0x000f24000802017f */
[----:B----4-:R-:W-:Y:S05]  /*202c0*/  @!P1 BRA `(.L_x_6469) ;  /* 0x0000011000a89947 */ /* 0x010fea0003800000 */
.L_x_6468:
[----:B------:R-:W-:Y:S05]  /*202d0*/  BSYNC B0 ;  /* 0x0000000000007941 */ /* 0x000fea0003800000 */
.L_x_6465:
[----:B---34-:R-:W3:Y:S01]  /*202e0*/  S2R R0, SR_TID.X ;  /* 0x0000000000007919 */ /* 0x018ee20000002100 */
[----:B------:R-:W-:Y:S05]  /*202f0*/  WARPSYNC.ALL ;  /* 0x0000000000007948 */ /* 0x000fea0003800000 */
[----:B--2---:R-:W-:Y:S01]  /*20300*/  IMAD R4, R223, 0x780, R15 ;  /* 0x00000780df047824 */ /* 0x004fe200078e020f */
[----:B------:R-:W-:Y:S01]  /*20310*/  UMOV UR44, UR24 ;  /* 0x00000018002c7c82 */ /* 0x000fe20008000000 */
[----:B------:R-:W-:Y:S01]  /*20320*/  IMAD.MOV.U32 R5, RZ, RZ, -0x7fffffe0 ;  /* 0x80000020ff057424 */ /* 0x000fe200078e00ff */
[----:B------:R-:W-:Y:S01]  /*20330*/  UMOV UR45, UR25 ;  /* 0x00000019002d7c82 */ /* 0x000fe20008000000 */
[C---:B------:R-:W-:Y:S01]  /*20340*/  VIADD R6, R4.reuse, 0x80 ;  /* 0x0000008004067836 */ /* 0x040fe20000000000 */
[----:B------:R-:W-:Y:S01]  /*20350*/  R2UR UR46, R4 ;  /* 0x00000000042e72ca */ /* 0x000fe200000e0000 */
[----:B------:R-:W-:Y:S01]  /*20360*/  IMAD.MOV.U32 R7, RZ, RZ, -0x7fffffe0 ;  /* 0x80000020ff077424 */ /* 0x000fe200078e00ff */
[----:B------:R-:W-:Y:S01]  /*20370*/  R2UR UR47, R5 ;  /* 0x00000000052f72ca */ /* 0x000fe200000e0000 */
[----:B------:R-:W-:Y:S01]  /*20380*/  UMOV UR40, UR24 ;  /* 0x0000001800287c82 */ /* 0x000fe20008000000 */
[----:B------:R-:W-:Y:S01]  /*20390*/  R2UR UR42, R6 ;  /* 0x00000000062a72ca */ /* 0x000fe200000e0000 */
[----:B------:R-:W-:Y:S01]  /*203a0*/  UMOV UR41, UR25 ;  /* 0x0000001900297c82 */ /* 0x000fe20008000000 */
[----:B------:R-:W-:Y:S01]  /*203b0*/  R2UR UR43, R7 ;  /* 0x00000000072b72ca */ /* 0x000fe200000e0000 */
[C---:B------:R-:W-:Y:S01]  /*203c0*/  VIADD R120, R4.reuse, 0x100 ;  /* 0x0000010004787836 */ /* 0x040fe20000000000 */
[----:B------:R-:W-:Y:S01]  /*203d0*/  UMOV UR28, UR24 ;  /* 0x00000018001c7c82 */ /* 0x000fe20008000000 */
[----:B------:R-:W-:Y:S01]  /*203e0*/  IMAD.MOV.U32 R121, RZ, RZ, -0x7fffffe0 ;  /* 0x80000020ff797424 */ /* 0x000fe200078e00ff */
[----:B------:R-:W-:Y:S01]  /*203f0*/  UMOV UR29, UR25 ;  /* 0x00000019001d7c82 */ /* 0x000fe20008000000 */
[----:B------:R-:W-:Y:S01]  /*20400*/  VIADD R20, R4, 0x180 ;  /* 0x0000018004147836 */ /* 0x000fe20000000000 */
[----:B------:R-:W-:Y:S01]  /*20410*/  R2UR UR26, R120 ;  /* 0x00000000781a72ca */ /* 0x000fe200000e0000 */
[----:B------:R-:W-:Y:S01]  /*20420*/  IMAD.MOV.U32 R21, RZ, RZ, -0x7fffffe0 ;  /* 0x80000020ff157424 */ /* 0x000fe200078e00ff */
[----:B------:R-:W-:Y:S01]  /*20430*/  R2UR UR27, R121 ;  /* 0x00000000791b72ca */ /* 0x000fe200000e0000 */
[----:B------:R-:W-:Y:S01]  /*20440*/  VIADD R6, R4, 0x200 ;  /* 0x0000020004067836 */ /* 0x000fe20000000000 */
[----:B------:R-:W-:Y:S01]  /*20450*/  R2UR UR30, R20 ;  /* 0x00000000141e72ca */ /* 0x000fe200000e0000 */
[----:B------:R-:W-:Y:S01]  /*20460*/  UMOV UR32, UR24 ;  /* 0x0000001800207c82 */ /* 0x000fe20008000000 */
[----:B------:R-:W-:Y:S01]  /*20470*/  R2UR UR31, R21 ;  /* 0x00000000151f72ca */ /* 0x000fe200000e0000 */
[----:B------:R-:W-:Y:S01]  /*20480*/  UMOV UR33, UR25 ;  /* 0x0000001900217c82 */ /* 0x000fe20008000000 */
[----:B------:R-:W-:Y:S01]  /*20490*/  R2UR UR34, R6 ;  /* 0x00000000062272ca */ /* 0x000fe200000e0000 */
[C---:B------:R-:W-:Y:S01]  /*204a0*/  VIADD R20, R4.reuse, 0x82 ;  /* 0x0000008204147836 */ /* 0x040fe20000000000 */
[----:B---3--:R-:W-:Y:S01]  /*204b0*/  SHF.R.U32.HI R0, RZ, 0x7, R0 ;  /* 0x00000007ff007819 */ /* 0x008fe20000011600 */
[----:B------:R-:W-:Y:S01]  /*204c0*/  IMAD.MOV.U32 R21, RZ, RZ, -0x7fffffe0 ;  /* 0x80000020ff157424 */ /* 0x000fe200078e00ff */
[----:B------:R-:W-:Y:S01]  /*204d0*/  R2UR UR35, R7 ;  /* 0x00000000072372ca */ /* 0x000fe200000e0000 */
[----:B------:R-:W-:Y:S01]  /*204e0*/  VIADD R6, R4, 0x102 ;  /* 0x0000010204067836 */ /* 0x000fe20000000000 */
[----:B------:R-:W-:Y:S01]  /*204f0*/  IADD3 R0, R0, 0x8, RZ ;  /* 0x0000000800007810 */ /* 0x000fe20007ffe0ff */
[----:B------:R-:W-:Y:S01]  /*20500*/  IMAD.MOV.U32 R7, RZ, RZ, -0x7fffffe0 ;  /* 0x80000020ff077424 */ /* 0x000fe200078e00ff */
[----:B------:R-:W-:Y:S01]  /*20510*/  IADD3 R120, R4, 0x2, RZ ;  /* 0x0000000204787810 */ /* 0x000fe20007ffe0ff */
[----:B------:R-:W-:Y:S01]  /*20520*/  IMAD.MOV.U32 R5, RZ, RZ, -0x7fffffe0 ;  /* 0x80000020ff057424 */ /* 0x000fe200078e00ff */
[----:B------:R-:W-:Y:S01]  /*20530*/  R2UR UR7, R121 ;  /* 0x00000000790772ca */ /* 0x000fe200000e0000 */
[----:B------:R2:W-:Y:S01]  /*20540*/  BAR.SYNC.DEFER_BLOCKING R0, 0x100 ;  /* 0x000400000000751d */ /* 0x0005e20000010000 */
[----:B------:R-:W-:-:S05]  /*20550*/  R2UR UR6, R120 ;  /* 0x00000000780672ca */ /* 0x000fca00000e0000 */
        /* <DEDUP_REMOVED lines=188> */
[C---:B------:R-:W-:Y:S01]  /*21120*/  VIADD R6, R4.reuse, 0x682 ;  /* 0x0000068204067836 */ /* 0x040fe20000000000 */
[----:B------:R-:W-:Y:S01]  /*21130*/  IADD3 R4, R4, 0x702, RZ ;  /* 0x0000070204047810 */ /* 0x000fe20007ffe0ff */
        /* <DEDUP_REMOVED lines=31> */
[----:B--2---:R-:W-:Y:S05]  /*21330*/  @P2 BRA `(.L_x_6470) ;  /* 0x0000000000282947 */ /* 0x004fea0003800000 */
[----:B------:R-:W-:Y:S05]  /*21340*/  @!P0 BRA `(.L_x_6471) ;  /* 0x0000000000048947 */ /* 0x000fea0003800000 */
[----:B------:R-:W-:Y:S01]  /*21350*/  BPT.TRAP 0x1 ;  /* 0x000000040000795c */ /* 0x000fe20000300000 */
.L_x_6471:
[----:B------:R-:W-:Y:S01]  /*21360*/  SHF.L.U32 R0, R9, 0x1f, RZ ;  /* 0x0000001f09007819 */ /* 0x000fe200000006ff */
[----:B------:R-:W-:-:S04]  /*21370*/  IMAD R4, R3, 0x8, R18 ;  /* 0x0000000803047824 */ /* 0x000fc800078e0212 */
[----:B------:R2:W3:Y:S01]  /*21380*/  SYNCS.PHASECHK.TRANS64.TRYWAIT P1, [R4+URZ+0x33450], R0 ;  /* 0x03345000040075a7 */ /* 0x0004e2000802017f */
[----:B------:R-:W-:Y:S05]  /*21390*/  @!P0 BRA `(.L_x_6472) ;  /* 0x0000000000048947 */ /* 0x000fea0003800000 */
[----:B------:R-:W-:Y:S01]  /*213a0*/  BPT.TRAP 0x1 ;  /* 0x000000040000795c */ /* 0x000fe20000300000 */
.L_x_6472:
[----:B---3--:R-:W-:Y:S05]  /*213b0*/  @P1 BRA `(.L_x_6470) ;  /* 0x0000000000081947 */ /* 0x008fea0003800000 */
[----:B------:R-:W3:Y:S02]  /*213c0*/  SYNCS.PHASECHK.TRANS64.TRYWAIT P1, [R4+URZ+0x33450], R0 ;  /* 0x03345000040075a7 */ /* 0x000ee4000802017f */
[----:B---3--:R-:W-:Y:S05]  /*213d0*/  @!P1 BRA `(.L_x_6473) ;  /* 0x0000010000789947 */ /* 0x008fea0003800000 */
.L_x_6470:
[----:B--23--:R-:W-:Y:S01]  /*213e0*/  VIADD R0, R18, 0x200 ;  /* 0x0000020012007836 */ /* 0x00cfe20000000000 */
[----:B------:R-:W-:Y:S05]  /*213f0*/  WARPSYNC.ALL ;  /* 0x0000000000007948 */ /* 0x000fea0003800000 */
[----:B------:R-:W-:Y:S01]  /*21400*/  SHF.R.U32.HI R0, RZ, 0x4, R0 ;  /* 0x00000004ff007819 */ /* 0x000fe20000011600 */
[----:B------:R-:W-:Y:S01]  /*21410*/  IMAD.MOV.U32 R5, RZ, RZ, -0x3ffffff0 ;  /* 0xc0000010ff057424 */ /* 0x000fe200078e00ff */
[----:B------:R-:W-:Y:S01]  /*21420*/  WARPGROUP.ARRIVE ;  /* 0x00000000000079c5 */ /* 0x000fe20000000000 */
[----:B------:R-:W-:Y:S01]  /*21430*/  IMAD.MOV.U32 R7, RZ, RZ, -0x3ffffff0 ;  /* 0xc0000010ff077424 */ /* 0x000fe200078e00ff */
[----:B------:R-:W-:-:S04]  /*21440*/  LOP3.LUT R0, R0, 0x3fff, RZ, 0xc0, !PT ;  /* 0x00003fff00007812 */ /* 0x000fc800078ec0ff */
[----:B------:R-:W2:Y:S01]  /*21450*/  S2R R9, SR_TID.X ;  /* 0x0000000000097919 */ /* 0x000ea20000002100 */
        /* <DEDUP_REMOVED lines=11> */
[----:B--2---:R-:W-:-:S04]  /*21510*/  SHF.R.U32.HI R9, RZ, 0x7, R9 ;  /* 0x00000007ff097819 */ /* 0x004fc80000011609 */
        /* <DEDUP_REMOVED lines=26> */
.L_x_6474:
[----:B--2---:R-:W-:Y:S02]  /*216c0*/  IMAD R0, R223, 0x8, R18 ;  /* 0x00000008df007824 */ /* 0x004fe400078e0212 */
[----:B------:R-:W-:Y:S02]  /*216d0*/  IMAD.U32 R4, RZ, RZ, UR38 ;  /* 0x00000026ff047e24 */ /* 0x000fe4000f8e00ff */
[----:B------:R-:W-:-:S05]  /*216e0*/  VIADD R0, R0, 0x33440 ;  /* 0x0003344000007836 */ /* 0x000fca0000000000 */
[----:B------:R-:W-:-:S04]  /*216f0*/  PRMT R0, R4, 0x654, R0 ;  /* 0x0000065404007816 */ /* 0x000fc80000000000 */
[----:B------:R2:W-:Y:S02]  /*21700*/  SYNCS.ARRIVE.TRANS64.RED.A1T0 RZ, [R0+URZ], RZ ;  /* 0x000000ff00ff79a7 */ /* 0x0005e4000810043f */
[----:B--2---:R-:W-:-:S04]  /*21710*/  FMNMX.FTZ R0, R184, R10, !PT ;  /* 0x0000000ab8007209 */ /* 0x004fc80007810000 */
        /* <DEDUP_REMOVED lines=52> */
[----:B------:R-:W-:-:S03]  /*21a60*/  FMNMX.FTZ R0, R170, R0, !PT ;  /* 0x00000000aa007209 */ /* 0x000fc60007810000 */
        /* <DEDUP_REMOVED lines=63> */
[----:B------:R-:W-:-:S02]  /*21e60*/  FFMA.FTZ R7, R2, R133, -R7 ;  /* 0x0000008502077223 */ /* 0x000fc40000010807 */
        /* <DEDUP_REMOVED lines=23> */
[----:B------:R-:W-:Y:S08]  /*21fe0*/  MUFU.EX2 R181, R181 ;  /* 0x000000b500b57308 */ /* 0x000ff00000000800 */
[----:B------:R-:W-:Y:S08]  /*21ff0*/  MUFU.EX2 R152, R152 ;  /* 0x0000009800987308 */ /* 0x000ff00000000800 */
[----:B------:R-:W-:Y:S01]  /*22000*/  MUFU.EX2 R153, R153 ;  /* 0x0000009900997308 */ /* 0x000fe20000000800 */
[----:B--2---:R-:W-:-:S07]  /*22010*/  FMNMX.FTZ R0, R0, R4, !PT ;  /* 0x0000000400007209 */ /* 0x004fce0007810000 */
[----:B------:R-:W-:Y:S01]  /*22020*/  MUFU.EX2 R156, R156 ;  /* 0x0000009c009c7308 */ /* 0x000fe20000000800 */
[----:B------:R-:W2:Y:S07]  /*22030*/  SHFL.BFLY PT, R4, R0, 0x1, 0x1f ;  /* 0x0c201f0000047f89 */ /* 0x000eae00000e0000 */
[----:B------:R-:W-:Y:S08]  /*22040*/  MUFU.EX2 R157, R157 ;  /* 0x0000009d009d7308 */ /* 0x000ff00000000800 */
[----:B------:R-:W-:Y:S08]  /*22050*/  MUFU.EX2 R160, R160 ;  /* 0x000000a000a07308 */ /* 0x000ff00000000800 */
[----:B------:R-:W-:Y:S01]  /*22060*/  MUFU.EX2 R161, R161 ;  /* 0x000000a100a17308 */ /* 0x000fe20000000800 */
[----:B--2---:R-:W-:Y:S01]  /*22070*/  FMNMX.FTZ R0, R0, R4, !PT ;  /* 0x0000000400007209 */ /* 0x004fe20007810000 */
[----:B------:R-:W-:-:S06]  /*22080*/  FADD.FTZ R4, -R5, R10 ;  /* 0x0000000a05047221 */ /* 0x000fcc0000010100 */
[----:B------:R-:W-:Y:S01]  /*22090*/  MUFU.EX2 R164, R164 ;  /* 0x000000a400a47308 */ /* 0x000fe20000000800 */
[----:B------:R-:W-:-:S01]  /*220a0*/  FADD.FTZ R6, -R0, R11 ;  /* 0x0000000b00067221 */ /* 0x000fc20000010100 */
[C---:B------:R-:W-:Y:S01]  /*220b0*/  FFMA.FTZ R9, R2.reuse, R0, -8 ;  /* 0xc100000002097423 */ /* 0x040fe20000010000 */
[C---:B------:R-:W-:Y:S02]  /*220c0*/  FMUL.FTZ R4, R2.reuse, R4 ;  /* 0x0000000402047220 */ /* 0x040fe40000410000 */
[C---:B------:R-:W-:Y:S01]  /*220d0*/  FMUL.FTZ R6, R2.reuse, R6 ;  /* 0x0000000602067220 */ /* 0x040fe20000410000 */
        /* <DEDUP_REMOVED lines=20> */
[----:B--2---:R-:W-:-:S01]  /*22220*/  FFMA.FTZ R14, R4, R14, R184 ;  /* 0x0000000e040e7223 */ /* 0x004fc200000100b8 */
[C-C-:B------:R-:W-:Y:S01]  /*22230*/  FFMA.FTZ R155, R2.reuse, R155, -R9.reuse ;  /* 0x0000009b029b7223 */ /* 0x140fe20000010809 */
[----:B------:R-:W-:-:S01]  /*22240*/  FFMA.FTZ R158, R2, R158, -R9 ;  /* 0x0000009e029e7223 */ /* 0x000fc20000010809 */
[----:B------:R-:W-:Y:S01]  /*22250*/  FFMA.FTZ R159, R2, R159, -R9 ;  /* 0x0000009f029f7223 */ /* 0x000fe20000010809 */
[----:B------:R-:W-:-:S01]  /*22260*/  FADD.FTZ R10, R185, R14 ;  /* 0x0000000eb90a7221 */ /* 0x000fc20000010000 */
[C-C-:B------:R-:W-:Y:S01]  /*22270*/  FFMA.FTZ R162, R2.reuse, R162, -R9.reuse ;  /* 0x000000a202a27223 */ /* 0x140fe20000010809 */
[----:B------:R-:W-:-:S01]  /*22280*/  FFMA.FTZ R163, R2, R163, -R9 ;  /* 0x000000a302a37223 */ /* 0x000fc20000010809 */
[----:B------:R-:W2:Y:S01]  /*22290*/  MUFU.EX2 R187, R187 ;  /* 0x000000bb00bb7308 */ /* 0x000ea20000000800 */
[----:B------:R-:W-:-:S01]  /*222a0*/  FADD.FTZ R10, R188, R10 ;  /* 0x0000000abc0a7221 */ /* 0x000fc20000010000 */
[C-C-:B------:R-:W-:Y:S01]  /*222b0*/  FFMA.FTZ R166, R2.reuse, R166, -R9.reuse ;  /* 0x000000a602a67223 */ /* 0x140fe20000010809 */
[----:B------:R-:W-:-:S01]  /*222c0*/  FFMA.FTZ R167, R2, R167, -R9 ;  /* 0x000000a702a77223 */ /* 0x000fc20000010809 */
[----:B------:R-:W-:Y:S01]  /*222d0*/  FFMA.FTZ R138, R2, R138, -R9 ;  /* 0x0000008a028a7223 */ /* 0x000fe20000010809 */
[----:B------:R-:W-:-:S01]  /*222e0*/  FADD.FTZ R10, R189, R10 ;  /* 0x0000000abd0a7221 */ /* 0x000fc20000010000 */
[C-C-:B------:R-:W-:Y:S01]  /*222f0*/  FFMA.FTZ R139, R2.reuse, R139, -R9.reuse ;  /* 0x0000008b028b7223 */ /* 0x140fe20000010809 */
[----:B------:R-:W-:-:S01]  /*22300*/  FFMA.FTZ R142, R2, R142, -R9 ;  /* 0x0000008e028e7223 */ /* 0x000fc20000010809 */
[----:B------:R-:W4:Y:S01]  /*22310*/  MUFU.EX2 R190, R190 ;  /* 0x000000be00be7308 */ /* 0x000f220000000800 */
[----:B---3--:R-:W-:-:S01]  /*22320*/  FFMA.FTZ R13, R6, R13, R186 ;  /* 0x0000000d060d7223 */ /* 0x008fc200000100ba */
[----:B------:R-:W-:Y:S01]  /*22330*/  FADD.FTZ R10, R192, R10 ;  /* 0x0000000ac00a7221 */ /* 0x000fe20000010000 */
[----:B------:R-:W-:-:S01]  /*22340*/  FFMA.FTZ R143, R2, R143, -R9 ;  /* 0x0000008f028f7223 */ /* 0x000fc20000010809 */
[C-C-:B------:R-:W-:Y:S01]  /*22350*/  FFMA.FTZ R146, R2.reuse, R146, -R9.reuse ;  /* 0x0000009202927223 */ /* 0x140fe20000010809 */
[----:B------:R-:W-:-:S01]  /*22360*/  FFMA.FTZ R147, R2, R147, -R9 ;  /* 0x0000009302937223 */ /* 0x000fc20000010809 */
[----:B------:R-:W-:Y:S01]  /*22370*/  FADD.FTZ R10, R193, R10 ;  /* 0x0000000ac10a7221 */ /* 0x000fe20000010000 */
[----:B------:R-:W-:-:S01]  /*22380*/  FFMA.FTZ R150, R2, R150, -R9 ;  /* 0x0000009602967223 */ /* 0x000fc20000010809 */
[----:B------:R-:W3:Y:S01]  /*22390*/  MUFU.EX2 R191, R191 ;  /* 0x000000bf00bf7308 */ /* 0x000ee20000000800 */
        /* <DEDUP_REMOVED lines=8> */
[----:B----4-:R-:W-:-:S01]  /*22420*/  FADD.FTZ R11, R190, R11 ;  /* 0x0000000bbe0b7221 */ /* 0x010fc20000010000 */
[----:B------:R-:W-:Y:S01]  /*22430*/  FADD.FTZ R10, R168, R10 ;  /* 0x0000000aa80a7221 */ /* 0x000fe20000010000 */
[----:B------:R-:W-:-:S01]  /*22440*/  FFMA.FTZ R127, R2, R127, -R9 ;  /* 0x0000007f027f7223 */ /* 0x000fc20000010809 */
[C-C-:B------:R-:W-:Y:S01]  /*22450*/  FFMA.FTZ R130, R2.reuse, R130, -R9.reuse ;  /* 0x0000008202827223 */ /* 0x140fe20000010809 */
[----:B------:R-:W-:-:S01]  /*22460*/  FFMA.FTZ R131, R2, R131, -R9 ;  /* 0x0000008302837223 */ /* 0x000fc20000010809 */
[----:B------:R-:W-:Y:S01]  /*22470*/  FADD.FTZ R10, R169, R10 ;  /* 0x0000000aa90a7221 */ /* 0x000fe20000010000 */
[----:B------:R-:W-:-:S01]  /*22480*/  FFMA.FTZ R134, R2, R134, -R9 ;  /* 0x0000008602867223 */ /* 0x000fc20000010809 */
[----:B------:R-:W4:Y:S01]  /*22490*/  MUFU.EX2 R195, R195 ;  /* 0x000000c300c37308 */ /* 0x000f220000000800 */
[----:B---3--:R-:W-:-:S01]  /*224a0*/  FADD.FTZ R11, R191, R11 ;  /* 0x0000000bbf0b7221 */ /* 0x008fc20000010000 */
[----:B------:R-:W-:Y:S01]  /*224b0*/  FADD.FTZ R10, R172, R10 ;  /* 0x0000000aac0a7221 */ /* 0x000fe20000010000 */
[----:B------:R-:W-:-:S03]  /*224c0*/  FFMA.FTZ R9, R2, R135, -R9 ;  /* 0x0000008702097223 */ /* 0x000fc60000010809 */
[----:B------:R-:W-:Y:S02]  /*224d0*/  FADD.FTZ R10, R173, R10 ;  /* 0x0000000aad0a7221 */ /* 0x000fe40000010000 */
[----:B------:R-:W3:Y:S01]  /*224e0*/  MUFU.EX2 R198, R198 ;  /* 0x000000c600c67308 */ /* 0x000ee20000000800 */
[----:B--2---:R-:W-:-:S01]  /*224f0*/  FADD.FTZ R11, R194, R11 ;  /* 0x0000000bc20b7221 */ /* 0x004fc20000010000 */
[----:B------:R-:W-:-:S04]  /*22500*/  FADD.FTZ R10, R176, R10 ;  /* 0x0000000ab00a7221 */ /* 0x000fc80000010000 */
[----:B------:R-:W-:Y:S02]  /*22510*/  FADD.FTZ R10, R177, R10 ;  /* 0x0000000ab10a7221 */ /* 0x000fe40000010000 */
[----:B------:R-:W2:Y:S01]  /*22520*/  MUFU.EX2 R199, R199 ;  /* 0x000000c700c77308 */ /* 0x000ea20000000800 */
[----:B----4-:R-:W-:-:S01]  /*22530*/  FADD.FTZ R11, R195, R11 ;  /* 0x0000000bc30b7221 */ /* 0x010fc20000010000 */
[----:B------:R-:W-:-:S04]  /*22540*/  FADD.FTZ R10, R180, R10 ;  /* 0x0000000ab40a7221 */ /* 0x000fc80000010000 */
[----:B------:R-:W-:Y:S02]  /*22550*/  FADD.FTZ R10, R181, R10 ;  /* 0x0000000ab50a7221 */ /* 0x000fe40000010000 */
[----:B------:R-:W4:Y:S01]  /*22560*/  MUFU.EX2 R170, R170 ;  /* 0x000000aa00aa7308 */ /* 0x000f220000000800 */
[----:B---3--:R-:W-:-:S01]  /*22570*/  FADD.FTZ R11, R198, R11 ;  /* 0x0000000bc60b7221 */ /* 0x008fc20000010000 */
[----:B------:R-:W-:-:S04]  /*22580*/  FADD.FTZ R10, R152, R10 ;  /* 0x0000000a980a7221 */ /* 0x000fc80000010000 */
        /* <DEDUP_REMOVED lines=11> */
[----:B------:R-:W-:-:S06]  /*22640*/  FADD.FTZ R10, R164, R10 ;  /* 0x0000000aa40a7221 */ /* 0x000fcc0000010000 */
[----:B------:R-:W3:Y:S01]  /*22650*/  MUFU.EX2 R178, R178 ;  /* 0x000000b200b27308 */ /* 0x000ee20000000800 */
[----:B--2---:R-:W-:-:S07]  /*22660*/  FADD.FTZ R11, R174, R11 ;  /* 0x0000000bae0b7221 */ /* 0x004fce0000010000 */
[----:B------:R-:W2:Y:S01]  /*22670*/  MUFU.EX2 R179, R179 ;  /* 0x000000b300b37308 */ /* 0x000ea20000000800 */
[----:B----4-:R-:W-:-:S07]  /*22680*/  FADD.FTZ R11, R175, R11 ;  /* 0x0000000baf0b7221 */ /* 0x010fce0000010000 */
[----:B------:R-:W4:Y:S01]  /*22690*/  MUFU.EX2 R182, R182 ;  /* 0x000000b600b67308 */ /* 0x000f220000000800 */
[----:B---3--:R-:W-:-:S07]  /*226a0*/  FADD.FTZ R11, R178, R11 ;  /* 0x0000000bb20b7221 */ /* 0x008fce0000010000 */
        /* <DEDUP_REMOVED lines=83> */
[----:B---3--:R-:W-:-:S01]  /*22be0*/  FADD.FTZ R11, R134, R11 ;  /* 0x0000000b860b7221 */ /* 0x008fc20000010000 */
[----:B--2---:R-:W-:-:S03]  /*22bf0*/  FADD.FTZ R14, R7, R10 ;  /* 0x0000000a070e7221 */ /* 0x004fc60000010000 */
[----:B----4-:R-:W-:Y:S01]  /*22c00*/  FADD.FTZ R13, R9, R11 ;  /* 0x0000000b090d7221 */ /* 0x010fe20000010000 */
[----:B------:R-:W-:Y:S06]  /*22c10*/  @!P0 BRA `(.L_x_6475) ;  /* 0x0000000000048947 */ /* 0x000fec0003800000 */
[----:B------:R-:W-:Y:S01]  /*22c20*/  BPT.TRAP 0x1 ;  /* 0x000000040000795c */ /* 0x000fe20000300000 */
.L_x_6475:
[----:B------:R-:W-:Y:S01]  /*22c30*/  F2FP.SATFINITE.E4M3.F32.PACK_AB_MERGE_C R9, R9, R134, RZ ;  /* 0x000000860909723e */ /* 0x000fe200048070ff */
[----:B------:R-:W-:Y:S01]  /*22c40*/  IMAD.U32 R10, RZ, RZ, UR38 ;  /* 0x00000026ff0a7e24 */ /* 0x000fe2000f8e00ff */
[----:B------:R-:W-:Y:S01]  /*22c50*/  LEA R3, R3, R18, 0x3 ;  /* 0x0000001203037211 */ /* 0x000fe200078e18ff */
[----:B------:R-:W-:Y:S01]  /*22c60*/  FMUL.FTZ R24, R24, R4 ;  /* 0x0000000418187220 */ /* 0x000fe20000410000 */
[----:B------:R-:W-:Y:S01]  /*22c70*/  F2FP.SATFINITE.E4M3.F32.PACK_AB_MERGE_C R203, R131, R130, R9 ;  /* 0x0000008283cb723e */ /* 0x000fe20004807009 */
[----:B------:R-:W-:Y:S01]  /*22c80*/  FMUL.FTZ R25, R25, R4 ;  /* 0x0000000419197220 */ /* 0x000fe20000410000 */
[----:B------:R2:W5:Y:S01]  /*22c90*/  LDL R9, [R1+0x4] ;  /* 0x0000040001097983 */ /* 0x0005620000100800 */
[----:B------:R-:W-:Y:S01]  /*22ca0*/  ISETP.GT.AND P1, PT, R8, RZ, PT ;  /* 0x000000ff0800720c */ /* 0x000fe20003f24270 */
        /* <DEDUP_REMOVED lines=137> */
[----:B------:R-:W-:Y:S02]  /*23540*/  IMAD.MOV.U32 R10, RZ, RZ, R5 ;  /* 0x000000ffff0a7224 */ /* 0x000fe400078e0005 */
[----:B---3--:R-:W-:Y:S01]  /*23550*/  IMAD.MOV.U32 R3, RZ, RZ, R223 ;  /* 0x000000ffff037224 */ /* 0x008fe200078e00df */
[----:B--2---:R-:W-:Y:S06]  /*23560*/  @P1 BRA `(.L_x_6476) ;  /* 0xffffffcc00081947 */ /* 0x004fec000383ffff */
.L_x_6464:
[----:B------:R-:W-:Y:S05]  /*23570*/  WARPSYNC.ALL ;  /* 0x0000000000007948 */ /* 0x000fea0003800000 */
[----:B------:R-:W-:Y:S06]  /*23580*/  BAR.ARV 0x8, 0x180 ;  /* 0x0206000000007b1d */ /* 0x000fec0000002000 */
[----:B------:R-:W-:Y:S05]  /*23590*/  @!P0 BRA `(.L_x_6477) ;  /* 0x0000000000048947 */ /* 0x000fea0003800000 */
[----:B------:R-:W-:Y:S01]  /*235a0*/  BPT.TRAP 0x1 ;  /* 0x000000040000795c */ /* 0x000fe20000300000 */
.L_x_6477:
[----:B------:R-:W2:Y:S01]  /*235b0*/  LDL R3, [R1+0x4] ;  /* 0x0000040001037983 */ /* 0x000ea20000100800 */
[----:B------:R-:W-:Y:S01]  /*235c0*/  IMAD R12, R223, 0x8, R18 ;  /* 0x00000008df0c7824 */ /* 0x000fe200078e0212 */
[----:B--2---:R-:W-:-:S04]  /*235d0*/  SHF.L.U32 R3, R3, 0x1f, RZ ;  /* 0x0000001f03037819 */ /* 0x004fc800000006ff */
[----:B------:R2:W3:Y:S01]  /*235e0*/  SYNCS.PHASECHK.TRANS64.TRYWAIT P1, [R12+URZ+0x33450], R3 ;  /* 0x033450030c0075a7 */ /* 0x0004e2000802017f */
[----:B------:R-:W-:Y:S05]  /*235f0*/  @!P0 BRA `(.L_x_6478) ;  /* 0x0000000000048947 */ /* 0x000fea0003800000 */
[----:B------:R-:W-:Y:S01]  /*23600*/  BPT.TRAP 0x1 ;  /* 0x000000040000795c */ /* 0x000fe20000300000 */
.L_x_6478:
[----:B------:R-:W-:-:S04]  /*23610*/  IADD3 R18, R18, 0x200, RZ ;  /* 0x0000020012127810 */ /* 0x000fc80007ffe0ff */
[----:B------:R-:W-:-:S04]  /*23620*/  SHF.R.U32.HI R18, RZ, 0x4, R18 ;  /* 0x00000004ff127819 */ /* 0x000fc80000011612 */
[----:B------:R-:W-:-:S04]  /*23630*/  LOP3.LUT R18, R18, 0x3fff, RZ, 0xc0, !PT ;  /* 0x00003fff12127812 */ /* 0x000fc800078ec0ff */
[----:B------:R-:W-:Y:S01]  /*23640*/  LOP3.LUT R18, R18, 0x10000, RZ, 0xfc, !PT ;  /* 0x0001000012127812 */ /* 0x000fe200078efcff */
[----:B---3--:R-:W-:Y:S06]  /*23650*/  @P1 BRA `(.L_x_6479) ;  /* 0x0000000000081947 */ /* 0x008fec0003800000 */
[----:B------:R-:W3:Y:S02]  /*23660*/  SYNCS.PHASECHK.TRANS64.TRYWAIT P1, [R12+URZ+0x33450], R3 ;  /* 0x033450030c0075a7 */ /* 0x000ee4000802017f */
[----:B---3--:R-:W-:Y:S05]  /*23670*/  @!P1 BRA `(.L_x_6480) ;  /* 0x000000dc00e49947 */ /* 0x008fea0003800000 */
.L_x_6479:
[----:B------:R-:W-:Y:S01]  /*23680*/  IMAD R6, R223, 0x780, R18 ;  /* 0x00000780df067824 */ /* 0x000fe200078e0212 */
[----:B------:R-:W4:Y:S01]  /*23690*/  LDL R4, [R1+0x64] ;  /* 0x0000640001047983 */ /* 0x000f220000100800 */
[----:B------:R-:W-:Y:S01]  /*236a0*/  IMAD.MOV.U32 R7, RZ, RZ, -0x3ffffff0 ;  /* 0xc0000010ff077424 */ /* 0x000fe200078e00ff */
[----:B------:R-:W-:Y:S05]  /*236b0*/  WARPSYNC.ALL ;  /* 0x0000000000007948 */ /* 0x000fea0003800000 */
[C---:B------:R-:W-:Y:S01]  /*236c0*/  R2UR UR6, R6.reuse ;  /* 0x00000000060672ca */ /* 0x040fe200000e0000 */
[----:B------:R-:W2:Y:S01]  /*236d0*/  LDL R15, [R1+0x54] ;  /* 0x00005400010f7983 */ /* 0x000ea20000100800 */
[----:B------:R-:W-:Y:S01]  /*236e0*/  R2UR UR7, R7 ;  /* 0x00000000070772ca */ /* 0x000fe200000e0000 */
[----:B------:R-:W-:Y:S01]  /*236f0*/  WARPGROUP.ARRIVE ;  /* 0x00000000000079c5 */ /* 0x000fe20000000000 */
[----:B------:R-:W-:Y:S01]  /*23700*/  VIADD R8, R6, 0x180 ;  /* 0x0000018006087836 */ /* 0x000fe20000000000 */
[----:B------:R-:W-:Y:S01]  /*23710*/  ULDC.64 UR4, c[0x0][0x9a0] ;  /* 0x0002680000047ab9 */ /* 0x000fe20000000a00 */
[----:B-----5:R-:W-:Y:S01]  /*23720*/  IMAD.MOV.U32 R9, RZ, RZ, -0x3ffffff0 ;  /* 0xc0000010ff097424 */ /* 0x020fe200078e00ff */
[----:B------:R-:W-:-:S04]  /*23730*/  ISETP.NE.U32.AND P1, PT, RZ, UR4, PT ;  /* 0x00000004ff007c0c */ /* 0x000fc8000bf25070 */
[----:B------:R-:W-:-:S04]  /*23740*/  ISETP.NE.AND.EX P1, PT, RZ, UR5, PT, P1 ;  /* 0x00000005ff007c0c */ /* 0x000fc8000bf25310 */
[----:B------:R-:W-:Y:S01]  /*23750*/  QGMMA.64x192x32.F32.E4M3.E4M3 R24, R216, gdesc[UR4], R24, gsb0 ;  /* 0x02e00004d8187df3 */ /* 0x000fe20008000818 */
[----:B------:R-:W-:Y:S01]  /*23760*/  R2UR UR6, R8 ;  /* 0x00000000080672ca */ /* 0x000fe200000e0000 */
[----:B------:R-:W-:Y:S01]  /*23770*/  VIADD R8, R6, 0x300 ;  /* 0x0000030006087836 */ /* 0x000fe20000000000 */
[----:B------:R-:W-:Y:S01]  /*23780*/  R2UR UR7, R9 ;  /* 0x00000000090772ca */ /* 0x000fe200000e0000 */
[----:B------:R-:W-:-:S05]  /*23790*/  IMAD.MOV.U32 R9, RZ, RZ, -0x3ffffff0 ;  /* 0xc0000010ff097424 */ /* 0x000fca00078e00ff */
[----:B------:R-:W0:Y:S01]  /*237a0*/  @P1 LDC.64 R10, c[0x0][0x9d0] ;  /* 0x00027400ff0a1b82 */ /* 0x000e220000000a00 */
[----:B------:R-:W-:Y:S01]  /*237b0*/  @P1 SHF.R.S32.HI R7, RZ, 0x1f, R22 ;  /* 0x0000001fff071819 */ /* 0x000fe20000011416 */
[----:B------:R-:W-:Y:S02]  /*237c0*/  WARPGROUP.DEPBAR.LE gsb0, 0x0 ;  /* 0x00008000000079c5 */ /* 0x000fe40000010000 */
[----:B------:R-:W-:-:S07]  /*237d0*/  WARPGROUP.ARRIVE ;  /* 0x00000000000079c5 */ /* 0x000fce0000000000 */
[----:B------:R-:W-:Y:S01]  /*237e0*/  QGMMA.64x192x32.F32.E4M3.E4M3 R24, R212, gdesc[UR4], R24, gsb0 ;  /* 0x02e00004d4187df3 */ /* 0x000fe20008000818 */
[----:B------:R-:W-:Y:S02]  /*237f0*/  R2UR UR6, R8 ;  /* 0x00000000080672ca */ /* 0x000fe400000e0000 */
[----:B------:R-:W-:Y:S02]  /*23800*/  R2UR UR7, R9 ;  /* 0x00000000090772ca */ /* 0x000fe400000e0000 */
[----:B------:R-:W4:Y:S02]  /*23810*/  @P1 LDC.64 R8, c[0x0][0x9c8] ;  /* 0x00027200ff081b82 */ /* 0x000f240000000a00 */
[----:B----4-:R-:W-:-:S04]  /*23820*/  @P1 IMAD R4, R4, R8, RZ ;  /* 0x0000000804041224 */ /* 0x010fc800078e02ff */
[C---:B--23--:R-:W-:Y:S02]  /*23830*/  @P1 IMAD R3, R15.reuse, R9, R4 ;  /* 0x000000090f031224 */ /* 0x04cfe400078e0204 */
[----:B------:R-:W-:-:S04]  /*23840*/  @P1 IMAD.WIDE.U32 R8, R15, R8, RZ ;  /* 0x000000080f081225 */ /* 0x000fc800078e00ff */
[-C--:B0-----:R-:W-:Y:S02]  /*23850*/  @P1 IMAD R4, R7, R10.reuse, RZ ;  /* 0x0000000a07041224 */ /* 0x081fe400078e02ff */
[----:B------:R-:W-:Y:S02]  /*23860*/  @P1 IMAD.IADD R9, R9, 0x1, R3 ;  /* 0x0000000109091824 */ /* 0x000fe400078e0203 */
[C---:B------:R-:W-:Y:S02]  /*23870*/  @P1 IMAD R3, R22.reuse, R11, R4 ;  /* 0x0000000b16031224 */ /* 0x040fe400078e0204 */
[----:B------:R-:W-:-:S04]  /*23880*/  @P1 IMAD.WIDE.U32 R8, R22, R10, R8 ;  /* 0x0000000a16081225 */ /* 0x000fc800078e0008 */
[----:B------:R-:W-:Y:S01]  /*23890*/  @P1 IMAD.IADD R3, R9, 0x1, R3 ;  /* 0x0000000109031824 */ /* 0x000fe200078e0203 */
[----:B------:R-:W-:-:S04]  /*238a0*/  @P1 LEA R10, P2, R8, UR4, 0x2 ;  /* 0x00000004080a1c11 */ /* 0x000fc8000f8410ff */
[----:B------:R-:W-:Y:S02]  /*238b0*/  @P1 LEA.HI.X R11, R8, UR5, R3, 0x2, P2 ;  /* 0x00000005080b1c11 */ /* 0x000fe400090f1403 */
[----:B------:R-:W-:-:S06]  /*238c0*/  MOV R3, 0x3f800000 ;  /* 0x3f80000000037802 */ /* 0x000fcc0000000f00 */
[----:B------:R0:W2:Y:S01]  /*238d0*/  @P1 LDG.E R3, desc[UR50][R10.64] ;  /* 0x000000320a031981 */ /* 0x0000a2000c1e1900 */
[----:B------:R-:W-:Y:S02]  /*238e0*/  WARPGROUP.DEPBAR.LE gsb0, 0x0 ;  /* 0x00008000000079c5 */ /* 0x000fe40000010000 */
[----:B------:R-:W-:-:S06]  /*238f0*/  WARPGROUP.ARRIVE ;  /* 0x00000000000079c5 */ /* 0x000fcc0000000000 */
[----:B------:R-:W-:Y:S01]  /*23900*/  QGMMA.64x192x32.F32.E4M3.E4M3 R24, R208, gdesc[UR4], R24, gsb0 ;  /* 0x02e00004d0187df3 */ /* 0x000fe20008000818 */
[----:B------:R-:W-:Y:S02]  /*23910*/  VIADD R8, R6, 0x480 ;  /* 0x0000048006087836 */ /* 0x000fe40000000000 */
[----:B------:R-:W-:-:S03]  /*23920*/  IMAD.MOV.U32 R9, RZ, RZ, -0x3ffffff0 ;  /* 0xc0000010ff097424 */ /* 0x000fc600078e00ff */
[----:B------:R-:W-:Y:S02]  /*23930*/  R2UR UR6, R8 ;  /* 0x00000000080672ca */ /* 0x000fe400000e0000 */
[----:B------:R-:W-:Y:S01]  /*23940*/  R2UR UR7, R9 ;  /* 0x00000000090772ca */ /* 0x000fe200000e0000 */
[----:B------:R-:W-:Y:S02]  /*23950*/  VIADD R6, R6, 0x600 ;  /* 0x0000060006067836 */ /* 0x000fe40000000000 */
[----:B------:R-:W-:Y:S01]  /*23960*/  IMAD.MOV.U32 R7, RZ, RZ, -0x3ffffff0 ;  /* 0xc0000010ff077424 */ /* 0x000fe200078e00ff */
[----:B------:R-:W-:Y:S02]  /*23970*/  WARPGROUP.DEPBAR.LE gsb0, 0x0 ;  /* 0x00008000000079c5 */ /* 0x000fe40000010000 */
[----:B------:R-:W-:-:S07]  /*23980*/  WARPGROUP.ARRIVE ;  /* 0x00000000000079c5 */ /* 0x000fce0000000000 */
[----:B------:R-:W-:Y:S01]  /*23990*/  QGMMA.64x192x32.F32.E4M3.E4M3 R24, R204, gdesc[UR4], R24, gsb0 ;  /* 0x02e00004cc187df3 */ /* 0x000fe20008000818 */
[----:B------:R-:W-:Y:S02]  /*239a0*/  R2UR UR6, R6 ;  /* 0x00000000060672ca */ /* 0x000fe400000e0000 */
[----:B------:R-:W-:Y:S02]  /*239b0*/  R2UR UR7, R7 ;  /* 0x00000000070772ca */ /* 0x000fe400000e0000 */
[----:B------:R-:W3:Y:S04]  /*239c0*/  SHFL.BFLY PT, R7, R14, 0x2, 0x1f ;  /* 0x0c401f000e077f89 */ /* 0x000ee800000e0000 */
[----:B------:R-:W4:Y:S01]  /*239d0*/  SHFL.BFLY PT, R6, R13, 0x2, 0x1f ;  /* 0x0c401f000d067f89 */ /* 0x000f2200000e0000 */
[----:B---3--:R-:W-:-:S01]  /*239e0*/  FADD.FTZ R7, R7, R14 ;  /* 0x0000000e07077221 */ /* 0x008fc20000010000 */
[----:B----4-:R-:W-:-:S04]  /*239f0*/  FADD.FTZ R6, R6, R13 ;  /* 0x0000000d06067221 */ /* 0x010fc80000010000 */
[----:B------:R-:W0:Y:S04]  /*23a00*/  SHFL.BFLY PT, R4, R7, 0x1, 0x1f ;  /* 0x0c201f0007047f89 */ /* 0x000e2800000e0000 */
[----:B------:R-:W3:Y:S01]  /*23a10*/  SHFL.BFLY PT, R9, R6, 0x1, 0x1f ;  /* 0x0c201f0006097f89 */ /* 0x000ee200000e0000 */
[----:B0-----:R-:W-:-:S01]  /*23a20*/  FADD.FTZ R10, R7, R4 ;  /* 0x00000004070a7221 */ /* 0x001fc20000010000 */
[----:B---3--:R-:W-:-:S04]  /*23a30*/  FADD.FTZ R11, R6, R9 ;  /* 0x00000009060b7221 */ /* 0x008fc80000010000 */
        /* <DEDUP_REMOVED lines=13> */
[----:B------:R-:W3:Y:S08]  /*23b10*/  @P2 MUFU.LG2 R7, R15 ;  /* 0x0000000f00072308 */ /* 0x000ef00000000c00 */
[----:B------:R-:W4:Y:S01]  /*23b20*/  @P1 MUFU.RCP R8, R11 ;  /* 0x0000000b00081308 */ /* 0x000f220000001000 */
[C---:B------:R-:W-:Y:S01]  /*23b30*/  @P2 FMUL.FTZ R6, R2.reuse, 0.69314718246459960938 ;  /* 0x3f31721802062820 */ /* 0x040fe20000410000 */
[----:B------:R-:W-:Y:S01]  /*23b40*/  @P3 FMUL.FTZ R2, R2, 0.69314718246459960938 ;  /* 0x3f31721802023820 */ /* 0x000fe20000410000 */
[----:B0-----:R-:W-:Y:S01]  /*23b50*/  @P3 FMUL.FTZ R9, R9, 0.69314718246459960938 ;  /* 0x3f31721809093820 */ /* 0x001fe20000410000 */
[----:B------:R-:W-:Y:S01]  /*23b60*/  MOV R121, 0xff800000 ;  /* 0xff80000000797802 */ /* 0x000fe20000000f00 */
[----:B------:R-:W-:-:S02]  /*23b70*/  IMAD.MOV.U32 R120, RZ, RZ, -0x800000 ;  /* 0xff800000ff787424 */ /* 0x000fc400078e00ff */
[----:B---3--:R-:W-:Y:S01]  /*23b80*/  @P2 FMUL.FTZ R7, R7, 0.69314718246459960938 ;  /* 0x3f31721807072820 */ /* 0x008fe20000410000 */
[----:B------:R-:W-:-:S01]  /*23b90*/  @P3 FFMA.FTZ R121, R2, R0, R9 ;  /* 0x0000000002793223 */ /* 0x000fc20000010009 */
[----:B--2---:R-:W-:Y:S02]  /*23ba0*/  FMUL.FTZ R18, R4, R3 ;  /* 0x0000000304127220 */ /* 0x004fe40000410000 */
[----:B------:R-:W-:-:S01]  /*23bb0*/  @P2 FFMA.FTZ R120, R6, R5, R7 ;  /* 0x0000000506782223 */ /* 0x000fc20000010007 */
[----:B----4-:R-:W-:Y:S01]  /*23bc0*/  FMUL.FTZ R0, R8, R3 ;  /* 0x0000000308007220 */ /* 0x010fe20000410000 */
[----:B------:R-:W-:Y:S02]  /*23bd0*/  WARPGROUP.DEPBAR.LE gsb0, 0x0 ;  /* 0x00008000000079c5 */ /* 0x000fe40000010000 */
[----:B------:R-:W-:Y:S05]  /*23be0*/  @!P0 BRA `(.L_x_6481) ;  /* 0x0000000000048947 */ /* 0x000fea0003800000 */
[----:B------:R-:W-:Y:S01]  /*23bf0*/  BPT.TRAP 0x1 ;  /* 0x000000040000795c */ /* 0x000fe20000300000 */
.L_x_6481:
[----:B------:R-:W2:Y:S01]  /*23c00*/  LDL.LU R20, [R1+0x4] ;  /* 0x0000040001147983 */ /* 0x000ea20000300800 */
        /* <DEDUP_REMOVED lines=11> */
[----:B------:R0:W-:Y:S01]  /*23cc0*/  SYNCS.ARRIVE.TRANS64.RED.A1T0 RZ, [R2+URZ], RZ ;  /* 0x000000ff02ff79a7 */ /* 0x0001e2000810043f */
[-C--:B------:R-:W-:Y:S01]  /*23cd0*/  FMUL.FTZ R28, R53, R18.reuse ;  /* 0x00000012351c7220 */ /* 0x080fe20000410000 */
[-C--:B------:R-:W-:Y:S01]  /*23ce0*/  FMUL.FTZ R8, R69, R18.reuse ;  /* 0x0000001245087220 */ /* 0x080fe20000410000 */
[-C--:B------:R-:W-:Y:S01]  /*23cf0*/  FMUL.FTZ R10, R77, R18.reuse ;  /* 0x000000124d0a7220 */ /* 0x080fe20000410000 */
[-C--:B------:R-:W-:Y:S01]  /*23d00*/  FMUL.FTZ R11, R84, R18.reuse ;  /* 0x00000012540b7220 */ /* 0x080fe20000410000 */
[----:B------:R-:W-:Y:S01]  /*23d10*/  FMUL.FTZ R37, R92, R18 ;  /* 0x000000125c257220 */ /* 0x000fe20000410000 */
[----:B------:R-:W-:Y:S01]  /*23d20*/  FMUL.FTZ R109, R50, R0 ;  /* 0x00000000326d7220 */ /* 0x000fe20000410000 */
[-C--:B------:R-:W-:Y:S01]  /*23d30*/  FMUL.FTZ R29, R44, R18.reuse ;  /* 0x000000122c1d7220 */ /* 0x080fe20000410000 */
[----:B0-----:R-:W-:Y:S01]  /*23d40*/  SEL R2, RZ, 0x1, P1 ;  /* 0x00000001ff027807 */ /* 0x001fe20000800000 */
        /* <DEDUP_REMOVED lines=84> */
[----:B------:R-:W-:Y:S01]  /*24290*/  SEL R223, R223, RZ, P1 ;  /* 0x000000ffdfdf7207 */ /* 0x000fe20000800000 */
[----:B------:R-:W-:Y:S01]  /*242a0*/  UIADD3 UR37, UR37, 0x1, URZ ;  /* 0x0000000125257890 */ /* 0x000fe2000fffe03f */
[----:B--2---:R-:W-:-:S05]  /*242b0*/  LOP3.LUT R20, R20, R2, RZ, 0x3c, !PT ;  /* 0x0000000214147212 */ /* 0x004fca00078e3cff */
[----:B------:R0:W-:Y:S06]  /*242c0*/  STL [R1+0x4], R20 ;  /* 0x0000041401007387 */ /* 0x0001ec0000100800 */
.L_x_6410:
[----:B------:R-:W-:Y:S05]  /*242d0*/  WARPSYNC.ALL ;  /* 0x0000000000007948 */ /* 0x000fea0003800000 */
[----:B------:R-:W2:Y:S08]  /*242e0*/  S2UR UR38, SR_CgaCtaId ;  /* 0x00000000002679c3 */ /* 0x000eb00000008800 */
[----:B------:R-:W-:Y:S06]  /*242f0*/  BAR.SYNC.DEFER_BLOCKING 0x5, 0x180 ;  /* 0x0146000000007b1d */ /* 0x000fec0000010000 */
[----:B------:R-:W-:Y:S01]  /*24300*/  UMOV UR4, 0x400 ;  /* 0x0000040000047882 */ /* 0x000fe20000000000 */
[----:B------:R-:W-:Y:S01]  /*24310*/  BSSY B0, `(.L_x_6482) ;  /* 0x0000334000007945 */ /* 0x000fe20003800000 */
[----:B--2---:R-:W-:-:S06]  /*24320*/  ULEA UR4, UR38, UR4, 0x18 ;  /* 0x0000000426047291 */ /* 0x004fcc000f8ec03f */
[----:B------:R-:W-:-:S05]  /*24330*/  IMAD.U32 R18, RZ, RZ, UR4 ;  /* 0x00000004ff127e24 */ /* 0x000fca000f8e00ff */
[----:B0-----:R0:W2:Y:S01]  /*24340*/  LDS.128 R20, [R18+0x334d0] ;  /* 0x0334d00012147984 */ /* 0x0010a20000000c00 */
[----:B------:R-:W-:Y:S06]  /*24350*/  BAR.ARV 0x4, 0x180 ;  /* 0x0106000000007b1d */ /* 0x000fec0000002000 */
[----:B------:R-:W-:Y:S05]  /*24360*/  @P0 BRA `(.L_x_6483) ;  /* 0x0000002400640947 */ /* 0x000fea0003800000 */
[----:B------:R-:W3:Y:S01]  /*24370*/  LDL R87, [R1+0x74] ;  /* 0x0000740001577983 */ /* 0x000ee20000100800 */
[----:B------:R-:W-:Y:S01]  /*24380*/  ULDC.64 UR4, c[0x4][0xd8] ;  /* 0x0100360000047ab9 */ /* 0x000fe20000000a00 */
[----:B------:R-:W4:Y:S02]  /*24390*/  S2R R103, SR_TID.X ;  /* 0x0000000000677919 */ /* 0x000f240000002100 */
[----:B------:R-:W5:Y:S04]  /*243a0*/  LDL R83, [R1+0x54] ;  /* 0x0000540001537983 */ /* 0x000f680000100800 */
[----:B------:R-:W5:Y:S01]  /*243b0*/  LDL R79, [R1+0x64] ;  /* 0x00006400014f7983 */ /* 0x000f620000100800 */
[----:B----4-:R-:W-:-:S05]  /*243c0*/  IMAD.SHL.U32 R0, R103, 0x4, RZ ;  /* 0x0000000467007824 */ /* 0x010fca00078e00ff */
[----:B------:R-:W-:-:S04]  /*243d0*/  LOP3.LUT R0, R0, 0xc, RZ, 0xc0, !PT ;  /* 0x0000000c00007812 */ /* 0x000fc800078ec0ff */
[----:B------:R-:W-:-:S05]  /*243e0*/  IADD3 R2, P0, R0, UR4, RZ ;  /* 0x0000000400027c10 */ /* 0x000fca000ff1e0ff */
[----:B------:R-:W-:-:S05]  /*243f0*/  IMAD.X R3, RZ, RZ, UR5, P0 ;  /* 0x00000005ff037e24 */ /* 0x000fca00080e06ff */
[----:B------:R4:W5:Y:S02]  /*24400*/  LDG.E.CONSTANT R0, desc[UR50][R2.64] ;  /* 0x0000003202007981 */ /* 0x000964000c1e9900 */
[----:B----4-:R-:W4:Y:S01]  /*24410*/  S2R R3, SR_SWINHI ;  /* 0x0000000000037919 */ /* 0x010f220000002f00 */
        /* <DEDUP_REMOVED lines=10> */
[----:B----4-:R-:W-:-:S02]  /*244c0*/  MOV R61, R3 ;  /* 0x00000003003d7202 */ /* 0x010fc40000000f00 */
[----:B------:R-:W-:Y:S02]  /*244d0*/  F2FP.BF16.F32.PACK_AB R59, R59, R50 ;  /* 0x000000323b3b723e */ /* 0x000fe400000010ff */
[----:B------:R-:W-:Y:S02]  /*244e0*/  F2FP.BF16.F32.PACK_AB R99, R12, R81 ;  /* 0x000000510c63723e */ /* 0x000fe400000010ff */
[----:B------:R-:W-:Y:S02]  /*244f0*/  F2FP.BF16.F32.PACK_AB R82, R82, R31 ;  /* 0x0000001f5252723e */ /* 0x000fe400000010ff */
[----:B--2---:R-:W-:Y:S02]  /*24500*/  F2FP.BF16.F32.PACK_AB R20, R29, R40 ;  /* 0x000000281d14723e */ /* 0x004fe400000010ff */
        /* <DEDUP_REMOVED lines=10> */
[----:B------:R-:W-:Y:S02]  /*245b0*/  LOP3.LUT P0, R2, R103, 0x3, RZ, 0xc0, !PT ;  /* 0x0000000367027812 */ /* 0x000fe4000780c0ff */
[----:B------:R-:W-:Y:S02]  /*245c0*/  F2FP.BF16.F32.PACK_AB R24, R5, R24 ;  /* 0x000000180518723e */ /* 0x000fe400000010ff */
[----:B------:R-:W-:Y:S02]  /*245d0*/  F2FP.BF16.F32.PACK_AB R25, R6, R25 ;  /* 0x000000190619723e */ /* 0x000fe400000010ff */
[----:B------:R-:W-:-:S02]  /*245e0*/  ISETP.EQ.OR P0, PT, R2, 0x3, !P0 ;  /* 0x000000030200780c */ /* 0x000fc40004702670 */
[----:B------:R-:W-:Y:S02]  /*245f0*/  F2FP.BF16.F32.PACK_AB R56, R13, R56 ;  /* 0x000000380d38723e */ /* 0x000fe400000010ff */
[----:B------:R-:W-:Y:S02]  /*24600*/  F2FP.BF16.F32.PACK_AB R72, R9, R72 ;  /* 0x000000480948723e */ /* 0x000fe400000010ff */
[----:B------:R-:W-:Y:S02]  /*24610*/  SEL R13, R24, R25, P0 ;  /* 0x00000019180d7207 */ /* 0x000fe40000000000 */
[----:B------:R-:W-:Y:S02]  /*24620*/  SEL R2, R25, R24, P0 ;  /* 0x0000001819027207 */ /* 0x000fe40000000000 */
[----:B------:R-:W-:Y:S02]  /*24630*/  F2FP.BF16.F32.PACK_AB R40, R86, R75 ;  /* 0x0000004b5628723e */ /* 0x000fe400000010ff */
[----:B------:R-:W-:Y:S01]  /*24640*/  F2FP.BF16.F32.PACK_AB R95, R10, R73 ;  /* 0x000000490a5f723e */ /* 0x000fe200000010ff */
[----:B------:R-:W-:Y:S01]  /*24650*/  UMOV UR4, 0xffffffff ;  /* 0xffffffff00047882 */ /* 0x000fe20000000000 */
        /* <DEDUP_REMOVED lines=19> */
[----:B---3--:R-:W-:-:S03]  /*24790*/  IMAD.WIDE R14, R87, 0x2, R60 ;  /* 0x00000002570e7825 */ /* 0x008fc600078e023c */
        /* <DEDUP_REMOVED lines=48> */
[----:B------:R-:W-:Y:S01]  /*24aa0*/  IMAD.X R87, RZ, RZ, R15, P5 ;  /* 0x000000ffff577224 */ /* 0x000fe200028e060f */
[----:B------:R-:W-:Y:S01]  /*24ab0*/  LOP3.LUT R24, R24, R25, RZ, 0x3c, !PT ;  /* 0x0000001918187212 */ /* 0x000fe200078e3cff */
[----:B-----5:R-:W-:Y:S01]  /*24ac0*/  IMAD.MOV.U32 R94, RZ, RZ, R83 ;  /* 0x000000ffff5e7224 */ /* 0x020fe200078e0053 */
[----:B------:R-:W-:Y:S01]  /*24ad0*/  LOP3.LUT R8, R8, R9, RZ, 0x3c, !PT ;  /* 0x0000000908087212 */ /* 0x000fe200078e3cff */
[--C-:B------:R-:W-:Y:S01]  /*24ae0*/  IMAD.X R25, RZ, RZ, R15.reuse, P2 ;  /* 0x000000ffff197224 */ /* 0x100fe200010e060f */
[----:B------:R-:W-:Y:S01]  /*24af0*/  LOP3.LUT R6, R6, R7, RZ, 0x3c, !PT ;  /* 0x0000000706067212 */ /* 0x000fe200078e3cff */
[--C-:B------:R-:W-:Y:S01]  /*24b00*/  IMAD.X R9, RZ, RZ, R15.reuse, P4 ;  /* 0x000000ffff097224 */ /* 0x100fe200020e060f */
[----:B------:R-:W-:Y:S01]  /*24b10*/  LOP3.LUT R10, R10, R11, RZ, 0x3c, !PT ;  /* 0x0000000b0a0a7212 */ /* 0x000fe200078e3cff */
[----:B------:R-:W-:Y:S01]  /*24b20*/  IMAD.X R7, RZ, RZ, R15, P3 ;  /* 0x000000ffff077224 */ /* 0x000fe200018e060f */
[----:B------:R-:W-:-:S02]  /*24b30*/  MOV R98, R79 ;  /* 0x0000004f00627202 */ /* 0x000fc40000000f00 */
[----:B------:R-:W-:Y:S02]  /*24b40*/  LOP3.LUT R14, R3, R14, RZ, 0x3c, !PT ;  /* 0x0000000e030e7212 */ /* 0x000fe400078e3cff */
[----:B------:R-:W-:Y:S01]  /*24b50*/  IADD3.X R11, RZ, R15, RZ, P1, !PT ;  /* 0x0000000fff0b7210 */ /* 0x000fe20000ffe4ff */
[----:B------:R-:W-:Y:S01]  /*24b60*/  IMAD.SHL.U32 R88, R94, 0x4, RZ ;  /* 0x000000045e587824 */ /* 0x000fe200078e00ff */
        /* <DEDUP_REMOVED lines=12> */
[----:B------:R-:W-:Y:S02]  /*24c30*/  SHF.L.U64.HI R90, R94, 0x2, R98 ;  /* 0x000000025e5a7819 */ /* 0x000fe40000010262 */
[----:B------:R-:W-:Y:S01]  /*24c40*/  LOP3.LUT R3, R0, 0x2, RZ, 0x3c, !PT ;  /* 0x0000000200037812 */ /* 0x000fe200078e3cff */
        /* <DEDUP_REMOVED lines=51> */
[----:B------:R4:W5:Y:S01]  /*24f80*/  SHFL.IDX PT, R27, R28, R3, 0x1c1f ;  /* 0x001c1f031c1b7589 */ /* 0x00096200000e0000 */
[----:B------:R-:W-:Y:S02]  /*24f90*/  SEL R43, R62, R5, P0 ;  /* 0x000000053e2b7207 */ /* 0x000fe40000000000 */
[----:B------:R-:W-:Y:S01]  /*24fa0*/  SEL R57, R40, R63, P0 ;  /* 0x0000003f28397207 */ /* 0x000fe20000000000 */
[----:B------:R-:W-:Y:S01]  /*24fb0*/  SHFL.IDX PT, R58, R41, R0, 0x1c1f ;  /* 0x001c1f00293a7589 */ /* 0x000fe200000e0000 */
[----:B------:R-:W-:-:S02]  /*24fc0*/  SEL R76, R63, R40, P0 ;  /* 0x000000283f4c7207 */ /* 0x000fc40000000000 */
[----:B------:R-:W-:Y:S01]  /*24fd0*/  SEL R78, R65, R78, P0 ;  /* 0x0000004e414e7207 */ /* 0x000fe20000000000 */
[----:B------:R-:W0:Y:S01]  /*24fe0*/  SHFL.IDX PT, R40, R36, R3, 0x1c1f ;  /* 0x001c1f0324287589 */ /* 0x000e2200000e0000 */
[----:B------:R-:W-:Y:S02]  /*24ff0*/  SEL R56, R113, R112, P0 ;  /* 0x0000007071387207 */ /* 0x000fe40000000000 */
[----:B------:R-:W-:Y:S01]  /*25000*/  SEL R62, R5, R62, P0 ;  /* 0x0000003e053e7207 */ /* 0x000fe20000000000 */
[----:B------:R5:W1:Y:S01]  /*25010*/  SHFL.IDX PT, R29, R32, R3, 0x1c1f ;  /* 0x001c1f03201d7589 */ /* 0x000a6200000e0000 */
[----:B------:R-:W-:Y:S02]  /*25020*/  SEL R63, R80, R67, P0 ;  /* 0x00000043503f7207 */ /* 0x000fe40000000000 */
[----:B------:R-:W-:Y:S01]  /*25030*/  SEL R65, R82, R93, P0 ;  /* 0x0000005d52417207 */ /* 0x000fe20000000000 */
[----:B------:R-:W1:Y:S01]  /*25040*/  SHFL.IDX PT, R5, R2, R3, 0x1c1f ;  /* 0x001c1f0302057589 */ /* 0x000e6200000e0000 */
[----:B------:R-:W-:-:S02]  /*25050*/  SEL R80, R67, R80, P0 ;  /* 0x0000005043507207 */ /* 0x000fc40000000000 */
[----:B------:R-:W-:Y:S01]  /*25060*/  SEL R82, R93, R82, P0 ;  /* 0x000000525d527207 */ /* 0x000fe20000000000 */
[----:B------:R-:W1:Y:S01]  /*25070*/  SHFL.IDX PT, R42, R42, R3, 0x1c1f ;  /* 0x001c1f032a2a7589 */ /* 0x000e6200000e0000 */
[----:B------:R-:W-:Y:S02]  /*25080*/  SEL R67, R46, R97, P0 ;  /* 0x000000612e437207 */ /* 0x000fe40000000000 */
[----:B------:R-:W-:Y:S01]  /*25090*/  SEL R84, R97, R46, P0 ;  /* 0x0000002e61547207 */ /* 0x000fe20000000000 */
[----:B------:R-:W1:Y:S01]  /*250a0*/  SHFL.IDX PT, R37, R48, R3, 0x1c1f ;  /* 0x001c1f0330257589 */ /* 0x000e6200000e0000 */
[----:B--2---:R-:W-:Y:S02]  /*250b0*/  SEL R8, R10, R7, P0 ;  /* 0x000000070a087207 */ /* 0x004fe40000000000 */
[----:B---3--:R-:W-:Y:S01]  /*250c0*/  SEL R24, R26, R9, P0 ;  /* 0x000000091a187207 */ /* 0x008fe20000000000 */
[----:B------:R-:W-:Y:S01]  /*250d0*/  SHFL.IDX PT, R46, R35, R0, 0x1c1f ;  /* 0x001c1f00232e7589 */ /* 0x000fe200000e0000 */
[----:B----4-:R-:W-:-:S02]  /*250e0*/  SEL R28, R30, R25, P0 ;  /* 0x000000191e1c7207 */ /* 0x010fc40000000000 */
[----:B-----5:R-:W-:Y:S01]  /*250f0*/  SEL R32, R34, R27, P0 ;  /* 0x0000001b22207207 */ /* 0x020fe20000000000 */
[----:B------:R-:W2:Y:S01]  /*25100*/  SHFL.IDX PT, R35, R44, R3, 0x1c1f ;  /* 0x001c1f032c237589 */ /* 0x000ea200000e0000 */
[----:B0-----:R-:W-:Y:S02]  /*25110*/  SEL R12, R31, R40, P0 ;  /* 0x000000281f0c7207 */ /* 0x001fe40000000000 */
[----:B------:R-:W-:Y:S01]  /*25120*/  SEL R14, R40, R31, P0 ;  /* 0x0000001f280e7207 */ /* 0x000fe20000000000 */
[----:B------:R-:W0:Y:S01]  /*25130*/  SHFL.IDX PT, R39, R52, R3, 0x1c1f ;  /* 0x001c1f0334277589 */ /* 0x000e2200000e0000 */
[----:B-1----:R-:W-:Y:S02]  /*25140*/  SEL R36, R38, R29, P0 ;  /* 0x0000001d26247207 */ /* 0x002fe40000000000 */
        /* <DEDUP_REMOVED lines=14> */
[----:B--2---:R-:W-:Y:S02]  /*25230*/  SEL R44, R46, R35, P0 ;  /* 0x000000232e2c7207 */ /* 0x004fe40000000000 */
[----:B------:R-:W-:Y:S01]  /*25240*/  SEL R42, R42, R33, P0 ;  /* 0x000000212a2a7207 */ /* 0x000fe20000000000 */
[----:B------:R-:W2:Y:S01]  /*25250*/  SHFL.IDX PT, R62, R62, R3, 0x1c1f ;  /* 0x001c1f033e3e7589 */ /* 0x000ea200000e0000 */
[----:B0-----:R-:W-:Y:S02]  /*25260*/  SEL R52, R54, R39, P0 ;  /* 0x0000002736347207 */ /* 0x001fe40000000000 */
[----:B------:R-:W-:Y:S01]  /*25270*/  SEL R46, R35, R46, P0 ;  /* 0x0000002e232e7207 */ /* 0x000fe20000000000 */
[----:B------:R-:W0:Y:S01]  /*25280*/  SHFL.IDX PT, R64, R64, R3, 0x1c1f ;  /* 0x001c1f0340407589 */ /* 0x000e2200000e0000 */
[----:B------:R-:W-:-:S02]  /*25290*/  SEL R50, R37, R50, P0 ;  /* 0x0000003225327207 */ /* 0x000fc40000000000 */
[----:B------:R-:W-:Y:S01]  /*252a0*/  SEL R54, R39, R54, P0 ;  /* 0x0000003627367207 */ /* 0x000fe20000000000 */
[----:B------:R-:W3:Y:S01]  /*252b0*/  SHFL.IDX PT, R66, R66, R3, 0x1c1f ;  /* 0x001c1f0342427589 */ /* 0x000ee200000e0000 */
[----:B-1----:R-:W-:Y:S02]  /*252c0*/  SEL R56, R58, R41, P0 ;  /* 0x000000293a387207 */ /* 0x002fe40000000000 */
[----:B------:R-:W-:Y:S01]  /*252d0*/  SEL R58, R41, R58, P0 ;  /* 0x0000003a293a7207 */ /* 0x000fe20000000000 */
[----:B------:R-:W1:Y:S04]  /*252e0*/  SHFL.IDX PT, R68, R68, R3, 0x1c1f ;  /* 0x001c1f0344447589 */ /* 0x000e6800000e0000 */
[----:B------:R-:W4:Y:S04]  /*252f0*/  SHFL.IDX PT, R70, R70, R3, 0x1c1f ;  /* 0x001c1f0346467589 */ /* 0x000f2800000e0000 */
[----:B------:R-:W5:Y:S04]  /*25300*/  SHFL.IDX PT, R72, R72, R3, 0x1c1f ;  /* 0x001c1f0348487589 */ /* 0x000f6800000e0000 */
[----:B------:R-:W5:Y:S01]  /*25310*/  SHFL.IDX PT, R74, R74, R3, 0x1c1f ;  /* 0x001c1f034a4a7589 */ /* 0x000f6200000e0000 */
[----:B--2---:R-:W-:-:S02]  /*25320*/  SEL R5, R43, R62, P0 ;  /* 0x0000003e2b057207 */ /* 0x004fc40000000000 */
[----:B------:R-:W-:Y:S01]  /*25330*/  SEL R7, R62, R43, P0 ;  /* 0x0000002b3e077207 */ /* 0x000fe20000000000 */
[----:B------:R-:W-:Y:S01]  /*25340*/  SHFL.IDX PT, R57, R57, R0, 0x1c1f ;  /* 0x001c1f0039397589 */ /* 0x000fe200000e0000 */
[----:B0-----:R-:W-:Y:S02]  /*25350*/  SEL R9, R45, R64, P0 ;  /* 0x000000402d097207 */ /* 0x001fe40000000000 */
[----:B------:R-:W-:Y:S01]  /*25360*/  SEL R11, R64, R45, P0 ;  /* 0x0000002d400b7207 */ /* 0x000fe20000000000 */
[----:B------:R-:W-:Y:S01]  /*25370*/  SHFL.IDX PT, R59, R59, R0, 0x1c1f ;  /* 0x001c1f003b3b7589 */ /* 0x000fe200000e0000 */
[----:B---3--:R-:W-:Y:S02]  /*25380*/  SEL R25, R47, R66, P0 ;  /* 0x000000422f197207 */ /* 0x008fe40000000000 */
[----:B------:R-:W-:Y:S01]  /*25390*/  SEL R27, R66, R47, P0 ;  /* 0x0000002f421b7207 */ /* 0x000fe20000000000 */
[----:B------:R-:W-:Y:S01]  /*253a0*/  SHFL.IDX PT, R63, R63, R0, 0x1c1f ;  /* 0x001c1f003f3f7589 */ /* 0x000fe200000e0000 */
[----:B-1----:R-:W-:-:S02]  /*253b0*/  SEL R29, R49, R68, P0 ;  /* 0x00000044311d7207 */ /* 0x002fc40000000000 */
[----:B------:R-:W-:Y:S01]  /*253c0*/  SEL R31, R68, R49, P0 ;  /* 0x00000031441f7207 */ /* 0x000fe20000000000 */
[----:B------:R-:W-:Y:S01]  /*253d0*/  SHFL.IDX PT, R65, R65, R0, 0x1c1f ;  /* 0x001c1f0041417589 */ /* 0x000fe200000e0000 */
[----:B----4-:R-:W-:Y:S02]  /*253e0*/  SEL R33, R51, R70, P0 ;  /* 0x0000004633217207 */ /* 0x010fe40000000000 */
[----:B------:R-:W-:Y:S01]  /*253f0*/  SEL R35, R70, R51, P0 ;  /* 0x0000003346237207 */ /* 0x000fe20000000000 */
[----:B------:R-:W0:Y:S01]  /*25400*/  SHFL.IDX PT, R76, R76, R3, 0x1c1f ;  /* 0x001c1f034c4c7589 */ /* 0x000e2200000e0000 */
[----:B-----5:R-:W-:Y:S02]  /*25410*/  SEL R37, R53, R72, P0 ;  /* 0x0000004835257207 */ /* 0x020fe40000000000 */
[----:B------:R-:W-:Y:S01]  /*25420*/  SEL R39, R72, R53, P0 ;  /* 0x0000003548277207 */ /* 0x000fe20000000000 */
[----:B------:R-:W1:Y:S01]  /*25430*/  SHFL.IDX PT, R78, R78, R3, 0x1c1f ;  /* 0x001c1f034e4e7589 */ /* 0x000e6200000e0000 */
[----:B------:R-:W-:-:S02]  /*25440*/  SEL R13, R55, R74, P0 ;  /* 0x0000004a370d7207 */ /* 0x000fc40000000000 */
[----:B------:R-:W-:Y:S01]  /*25450*/  SEL R15, R74, R55, P0 ;  /* 0x000000374a0f7207 */ /* 0x000fe20000000000 */
[----:B------:R-:W2:Y:S04]  /*25460*/  SHFL.IDX PT, R80, R80, R3, 0x1c1f ;  /* 0x001c1f0350507589 */ /* 0x000ea800000e0000 */
[----:B------:R-:W3:Y:S04]  /*25470*/  SHFL.IDX PT, R82, R82, R3, 0x1c1f ;  /* 0x001c1f0352527589 */ /* 0x000ee800000e0000 */
[----:B------:R-:W4:Y:S04]  /*25480*/  SHFL.IDX PT, R84, R84, R3, 0x1c1f ;  /* 0x001c1f0354547589 */ /* 0x000f2800000e0000 */
[----:B------:R5:W4:Y:S01]  /*25490*/  SHFL.IDX PT, R67, R67, R0, 0x1c1f ;  /* 0x001c1f0043437589 */ /* 0x000b2200000e0000 */
[----:B0-----:R-:W-:-:S02]  /*254a0*/  SEL R41, R57, R76, P0 ;  /* 0x0000004c39297207 */ /* 0x001fc40000000000 */
[----:B------:R-:W-:Y:S02]  /*254b0*/  SEL R43, R76, R57, P0 ;  /* 0x000000394c2b7207 */ /* 0x000fe40000000000 */
[----:B-1----:R-:W-:Y:S02]  /*254c0*/  SEL R45, R59, R78, P0 ;  /* 0x0000004e3b2d7207 */ /* 0x002fe40000000000 */
[----:B------:R-:W-:Y:S01]  /*254d0*/  SEL R47, R78, R59, P0 ;  /* 0x0000003b4e2f7207 */ /* 0x000fe20000000000 */
[----:B-----5:R-:W-:Y:S01]  /*254e0*/  IMAD.MOV.U32 R0, RZ, RZ, RZ ;  /* 0x000000ffff007224 */ /* 0x020fe200078e00ff */
[----:B--2---:R-:W-:Y:S02]  /*254f0*/  SEL R49, R63, R80, P0 ;  /* 0x000000503f317207 */ /* 0x004fe40000000000 */
[----:B------:R-:W-:Y:S02]  /*25500*/  SEL R51, R80, R63, P0 ;  /* 0x0000003f50337207 */ /* 0x000fe40000000000 */
[----:B---3--:R-:W-:-:S02]  /*25510*/  SEL R53, R65, R82, P0 ;  /* 0x0000005241357207 */ /* 0x008fc40000000000 */
[----:B------:R-:W-:-:S07]  /*25520*/  SEL R55, R82, R65, P0 ;  /* 0x0000004152377207 */ /* 0x000fce0000000000 */
.L_x_6744:
[----:B------:R-:W-:Y:S05]  /*25530*/  WARPSYNC.ALL ;  /* 0x0000000000007948 */ /* 0x000fea0003800000 */
[----:B------:R-:W-:Y:S01]  /*25540*/  BAR.SYNC.DEFER_BLOCKING 0x1, 0x100 ;  /* 0x0044000000007b1d */ /* 0x000fe20000010000 */
[----:B----4-:R-:W-:-:S05]  /*25550*/  SEL R57, R67, R84, P0 ;  /* 0x0000005443397207 */ /* 0x010fca0000000000 */
[----:B------:R-:W-:Y:S01]  /*25560*/  ULDC.64 UR4, c[0x0][0xc00] ;  /* 0x0003000000047ab9 */ /* 0x000fe20000000a00 */
[----:B------:R-:W-:Y:S01]  /*25570*/  SEL R59, R84, R67, P0 ;  /* 0x00000043543b7207 */ /* 0x000fe20000000000 */
[----:B------:R-:W2:Y:S01]  /*25580*/  LDL R62, [R1+0x5c] ;  /* 0x00005c00013e7983 */ /* 0x000ea20000100800 */
[----:B------:R-:W-:Y:S01]  /*25590*/  ISETP.NE.U32.AND P1, PT, RZ, UR4, PT ;  /* 0x00000004ff007c0c */ /* 0x000fe2000bf25070 */
[----:B------:R-:W0:Y:S01]  /*255a0*/  LDC R20, c[0x0][0xbe8] ;  /* 0x0002fa00ff147b82 */ /* 0x000e220000000800 */
[----:B------:R-:W-:Y:S01]  /*255b0*/  IADD3 R2, P2, R88, UR4, RZ ;  /* 0x0000000458027c10 */ /* 0x000fe2000ff5e0ff */
[----:B------:R-:W2:Y:S01]  /*255c0*/  LDL R68, [R1+0x48] ;  /* 0x0000480001447983 */ /* 0x000ea20000100800 */
[----:B------:R-:W-:Y:S02]  /*255d0*/  ISETP.NE.AND.EX P1, PT, RZ, UR5, PT, P1 ;  /* 0x00000005ff007c0c */ /* 0x000fe4000bf25310 */
[----:B------:R-:W-:Y:S01]  /*255e0*/  IADD3.X R3, R90, UR5, RZ, P2, !PT ;  /* 0x000000055a037c10 */ /* 0x000fe200097fe4ff */
[----:B------:R-:W-:Y:S01]  /*255f0*/  ULDC.64 UR4, c[0x0][0xc08] ;  /* 0x0003020000047ab9 */ /* 0x000fe20000000a00 */
[----:B------:R1:W-:Y:S04]  /*25600*/  STSM.16.M88.4 [R85], R4 ;  /* 0x0000000455007844 */ /* 0x0003e80000000200 */
[----:B------:R3:W-:Y:S04]  /*25610*/  STSM.16.M88.4 [R89], R8 ;  /* 0x0000000859007844 */ /* 0x0007e80000000200 */
[----:B------:R-:W-:Y:S04]  /*25620*/  STSM.16.M88.4 [R87], R24 ;  /* 0x0000001857007844 */ /* 0x000fe80000000200 */
[----:B------:R-:W-:Y:S04]  /*25630*/  STSM.16.M88.4 [R86], R28 ;  /* 0x0000001c56007844 */ /* 0x000fe80000000200 */
[----:B------:R-:W-:Y:S04]  /*25640*/  STSM.16.M88.4 [R77], R32 ;  /* 0x000000204d007844 */ /* 0x000fe80000000200 */
[----:B------:R-:W-:Y:S04]  /*25650*/  STSM.16.M88.4 [R79], R36 ;  /* 0x000000244f007844 */ /* 0x000fe80000000200 */
        /* <DEDUP_REMOVED lines=11> */
[----:B-1----:R-:W-:Y:S01]  /*25710*/  IMAD.U32 R7, RZ, RZ, UR4 ;  /* 0x00000004ff077e24 */ /* 0x002fe2000f8e00ff */
[----:B---3--:R-:W-:Y:S01]  /*25720*/  @P0 IADD3.X R89, R90, UR5, RZ, P3, !PT ;  /* 0x000000055a590c10 */ /* 0x008fe20009ffe4ff */
[----:B------:R1:W5:Y:S01]  /*25730*/  @P1 LDG.E R0, desc[UR50][R2.64] ;  /* 0x0000003202001981 */ /* 0x000362000c1e1900 */
[----:B0-----:R-:W-:Y:S01]  /*25740*/  ISETP.NE.AND P2, PT, R20, 0x1, PT ;  /* 0x000000011400780c */ /* 0x001fe20003f45270 */
[----:B------:R-:W-:Y:S02]  /*25750*/  VIADD R8, R103, 0xffffff80 ;  /* 0xffffff8067087836 */ /* 0x000fe40000000000 */
[----:B------:R1:W5:Y:S03]  /*25760*/  @P0 LDG.E R7, desc[UR50][R88.64] ;  /* 0x0000003258070981 */ /* 0x000366000c1e1900 */
[----:B------:R-:W-:-:S07]  /*25770*/  SHF.R.S32.HI R5, RZ, 0x1f, R8 ;  /* 0x0000001fff057819 */ /* 0x000fce0000011408 */
[----:B------:R-:W0:Y:S08]  /*25780*/  @P2 LDC R6, c[0x0][0xbec] ;  /* 0x0002fb00ff062b82 */ /* 0x000e300000000800 */
[----:B----4-:R-:W3:Y:S01]  /*25790*/  @P2 LDC R13, c[0x0][0xbf0] ;  /* 0x0002fc00ff0d2b82 */ /* 0x010ee20000000800 */
[----:B--2---:R-:W-:Y:S01]  /*257a0*/  IADD3 R15, R62, R68, RZ ;  /* 0x000000443e0f7210 */ /* 0x004fe20007ffe0ff */
[----:B01-3--:R-:W-:Y:S06]  /*257b0*/  @P0 BRA `(.L_x_6485) ;  /* 0x0000000000100947 */ /* 0x00bfec0003800000 */
[----:B------:R-:W-:Y:S05]  /*257c0*/  @!P1 BRA `(.L_x_6485) ;  /* 0x00000000000c9947 */ /* 0x000fea0003800000 */
[----:B------:R-:W2:Y:S04]  /*257d0*/  LDG.E R4, desc[UR50][R2.64] ;  /* 0x0000003202047981 */ /* 0x000ea8000c1e1900 */
[----:B-----5:R-:W2:Y:S02]  /*257e0*/  LDG.E R7, desc[UR50][R2.64+0x4] ;  /* 0x0000043202077981 */ /* 0x020ea4000c1e1900 */
[----:B--2---:R-:W-:-:S07]  /*257f0*/  IMAD.IADD R7, R7, 0x1, -R4 ;  /* 0x0000000107077824 */ /* 0x004fce00078e0a04 */
.L_x_6485:
[----:B------:R-:W2:Y:S01]  /*25800*/  LDL.LU R70, [R1+0x60] ;  /* 0x0000600001467983 */ /* 0x000ea20000300800 */
[----:B------:R-:W-:Y:S01]  /*25810*/  ULDC.64 UR4, c[0x0][0xb90] ;  /* 0x0002e40000047ab9 */ /* 0x000fe20000000a00 */
[--C-:B-----5:R-:W-:Y:S01]  /*25820*/  SHF.R.S32.HI R3, RZ, 0x1f, R0.reuse ;  /* 0x0000001fff037819 */ /* 0x120fe20000011400 */
[----:B------:R-:W-:Y:S01]  /*25830*/  IMAD.MOV.U32 R2, RZ, RZ, R0 ;  /* 0x000000ffff027224 */ /* 0x000fe200078e0000 */
[----:B------:R-:W-:Y:S01]  /*25840*/  LEA.HI R10, R5, R8, RZ, 0x7 ;  /* 0x00000008050a7211 */ /* 0x000fe200078f38ff */
[----:B------:R-:W-:Y:S01]  /*25850*/  @P2 IMAD.HI.U32 R6, R15, R6, RZ ;  /* 0x000000060f062227 */ /* 0x000fe200078e00ff */
[----:B------:R-:W-:Y:S01]  /*25860*/  LEA.HI R63, R5, R8, RZ, 0x3 ;  /* 0x00000008053f7211 */ /* 0x000fe200078f18ff */
[----:B------:R-:W0:Y:S01]  /*25870*/  @P2 LDC R67, c[0x0][0xbec] ;  /* 0x0002fb00ff432b82 */ /* 0x000e220000000800 */
[----:B------:R-:W-:Y:S01]  /*25880*/  LOP3.LUT R25, R10, 0xffffff80, RZ, 0xc0, !PT ;  /* 0xffffff800a197812 */ /* 0x000fe200078ec0ff */
[----:B------:R-:W-:Y:S01]  /*25890*/  IMAD.MOV.U32 R9, RZ, RZ, R15 ;  /* 0x000000ffff097224 */ /* 0x000fe200078e000f */
[----:B------:R-:W-:Y:S01]  /*258a0*/  @P2 SHF.R.U32.HI R9, RZ, R13, R6 ;  /* 0x0000000dff092219 */ /* 0x000fe20000011606 */
[----:B------:R-:W-:Y:S01]  /*258b0*/  IMAD R69, R7, R20, RZ ;  /* 0x0000001407457224 */ /* 0x000fe200078e02ff */
[----:B------:R-:W-:Y:S01]  /*258c0*/  SEL R65, R98, RZ, !P1 ;  /* 0x000000ff62417207 */ /* 0x000fe20004800000 */
[----:B------:R-:W-:Y:S01]  /*258d0*/  IMAD.IADD R25, R8, 0x1, -R25 ;  /* 0x0000000108197824 */ /* 0x000fe200078e0a19 */
[----:B------:R-:W-:Y:S01]  /*258e0*/  SEL R62, R94, RZ, !P1 ;  /* 0x000000ff5e3e7207 */ /* 0x000fe20004800000 */
[----:B------:R-:W1:Y:S01]  /*258f0*/  @P2 LDC R71, c[0x0][0xbf0] ;  /* 0x0002fc00ff472b82 */ /* 0x000e620000000800 */
[----:B------:R-:W-:-:S02]  /*25900*/  LOP3.LUT R27, R63, 0xfffffff8, RZ, 0xc0, !PT ;  /* 0xfffffff83f1b7812 */ /* 0x000fc400078ec0ff */
[----:B------:R-:W-:Y:S02]  /*25910*/  SHF.R.S32.HI R63, RZ, 0x3, R63 ;  /* 0x00000003ff3f7819 */ /* 0x000fe4000001143f */
[----:B------:R-:W-:Y:S01]  /*25920*/  LOP3.LUT P0, RZ, R25, 0x3, RZ, 0xc0, !PT ;  /* 0x0000000319ff7812 */ /* 0x000fe2000780c0ff */
[----:B------:R-:W-:Y:S01]  /*25930*/  IMAD.IADD R66, R8, 0x1, -R27 ;  /* 0x0000000108427824 */ /* 0x000fe200078e0a1b */
[----:B------:R-:W-:-:S04]  /*25940*/  SHF.R.S32.HI R8, RZ, 0x1f, R25 ;  /* 0x0000001fff087819 */ /* 0x000fc80000011419 */
[CC--:B------:R-:W-:Y:S02]  /*25950*/  LEA.HI R12, R8.reuse, R25.reuse, RZ, 0x2 ;  /* 0x00000019080c7211 */ /* 0x0c0fe400078f10ff */
[----:B------:R-:W-:Y:S02]  /*25960*/  LEA.HI R25, R8, R25, RZ, 0x5 ;  /* 0x0000001908197211 */ /* 0x000fe400078f28ff */
[--C-:B------:R-:W-:Y:S02]  /*25970*/  SHF.R.S32.HI R14, RZ, 0x2, R12.reuse ;  /* 0x00000002ff0e7819 */ /* 0x100fe4000001140c */
[----:B------:R-:W-:Y:S02]  /*25980*/  SHF.R.S32.HI R27, RZ, 0x1f, R12 ;  /* 0x0000001fff1b7819 */ /* 0x000fe4000001140c */
[----:B------:R-:W-:Y:S02]  /*25990*/  SHF.R.S32.HI R25, RZ, 0x5, R25 ;  /* 0x00000005ff197819 */ /* 0x000fe40000011419 */
[----:B------:R-:W-:-:S04]  /*259a0*/  LEA.HI R27, R27, R14, RZ, 0x3 ;  /* 0x0000000e1b1b7211 */ /* 0x000fc800078f18ff */
[----:B------:R-:W-:-:S05]  /*259b0*/  LOP3.LUT R27, R27, 0xfffffff8, RZ, 0xc0, !PT ;  /* 0xfffffff81b1b7812 */ /* 0x000fca00078ec0ff */
[----:B------:R-:W-:Y:S01]  /*259c0*/  IMAD.IADD R14, R14, 0x1, -R27 ;  /* 0x000000010e0e7824 */ /* 0x000fe200078e0a1b */
[----:B------:R-:W-:Y:S01]  /*259d0*/  BSSY B1, `(.L_x_6486) ;  /* 0x00000ba000017945 */ /* 0x000fe20003800000 */
[----:B--2---:R-:W-:-:S05]  /*259e0*/  SHF.R.S32.HI R64, RZ, 0x1f, R70 ;  /* 0x0000001fff407819 */ /* 0x004fca0000011446 */
[----:B------:R-:W-:-:S04]  /*259f0*/  IMAD R4, R64, UR4, RZ ;  /* 0x0000000440047c24 */ /* 0x000fc8000f8e02ff */
[C---:B------:R-:W-:Y:S02]  /*25a00*/  IMAD R11, R70.reuse, UR5, R4 ;  /* 0x00000005460b7c24 */ /* 0x040fe4000f8e0204 */
[----:B------:R-:W-:Y:S01]  /*25a10*/  IMAD.WIDE.U32 R4, R70, UR4, R2 ;  /* 0x0000000446047c25 */ /* 0x000fe2000f8e0002 */
[----:B------:R-:W-:Y:S01]  /*25a20*/  ULDC.64 UR4, c[0x0][0xb98] ;  /* 0x0002e60000047ab9 */ /* 0x000fe20000000a00 */
[----:B------:R-:W-:Y:S02]  /*25a30*/  SHF.L.U32 R2, R66, 0x3, RZ ;  /* 0x0000000342027819 */ /* 0x000fe400000006ff */
[----:B------:R-:W-:Y:S02]  /*25a40*/  IMAD.IADD R5, R5, 0x1, R11 ;  /* 0x0000000105057824 */ /* 0x000fe400078e020b */
[----:B------:R-:W-:Y:S02]  /*25a50*/  IMAD.MOV R11, RZ, RZ, -R9 ;  /* 0x000000ffff0b7224 */ /* 0x000fe400078e0a09 */
[----:B------:R-:W-:-:S02]  /*25a60*/  IMAD R13, R65, UR4, RZ ;  /* 0x00000004410d7c24 */ /* 0x000fc4000f8e02ff */
[----:B------:R-:W-:-:S04]  /*25a70*/  IMAD.WIDE.U32 R4, R62, UR4, R4 ;  /* 0x000000043e047c25 */ /* 0x000fc8000f8e0004 */
[----:B------:R-:W-:Y:S01]  /*25a80*/  IMAD R11, R20, R11, R15 ;  /* 0x0000000b140b7224 */ /* 0x000fe200078e020f */
[----:B------:R-:W-:Y:S01]  /*25a90*/  SHF.R.S32.HI R15, RZ, 0x1f, R9 ;  /* 0x0000001fff0f7819 */ /* 0x000fe20000011409 */
[----:B------:R-:W-:Y:S01]  /*25aa0*/  IMAD R6, R62, UR5, R13 ;  /* 0x000000053e067c24 */ /* 0x000fe2000f8e020d */
[----:B------:R-:W-:Y:S01]  /*25ab0*/  IADD3 R4, P1, R9, R4, RZ ;  /* 0x0000000409047210 */ /* 0x000fe20007f3e0ff */
[----:B------:R-:W-:Y:S01]  /*25ac0*/  ULDC.64 UR4, c[0x0][0xb88] ;  /* 0x0002e20000047ab9 */ /* 0x000fe20000000a00 */
[----:B------:R-:W-:Y:S02]  /*25ad0*/  IMAD R13, R63, 0x40, R2 ;  /* 0x000000403f0d7824 */ /* 0x000fe400078e0202 */
[----:B------:R-:W-:Y:S02]  /*25ae0*/  IADD3.X R5, R15, R5, R6, P1, !PT ;  /* 0x000000050f057210 */ /* 0x000fe40000ffe406 */
[----:B------:R-:W-:Y:S01]  /*25af0*/  SHF.R.S32.HI R6, RZ, 0x1f, R11 ;  /* 0x0000001fff067819 */ /* 0x000fe2000001140b */
[----:B------:R-:W-:Y:S01]  /*25b00*/  IMAD.WIDE R60, R13, 0x2, R60 ;  /* 0x000000020d3c7825 */ /* 0x000fe200078e023c */
[----:B------:R-:W-:-:S03]  /*25b10*/  SHF.R.S32.HI R15, RZ, 0x7, R10 ;  /* 0x00000007ff0f7819 */ /* 0x000fc6000001140a */
[----:B------:R-:W-:Y:S01]  /*25b20*/  IMAD R6, R6, UR4, RZ ;  /* 0x0000000406067c24 */ /* 0x000fe2000f8e02ff */
[----:B------:R-:W-:Y:S01]  /*25b30*/  LEA.HI R10, R10, R15, RZ, 0x1 ;  /* 0x0000000f0a0a7211 */ /* 0x000fe200078f08ff */
[C---:B------:R-:W-:Y:S01]  /*25b40*/  IMAD.WIDE.U32 R4, R11.reuse, UR4, R4 ;  /* 0x000000040b047c25 */ /* 0x040fe2000f8e0004 */
[C---:B------:R-:W-:Y:S02]  /*25b50*/  IADD3 R29, P3, R60.reuse, 0x4000, RZ ;  /* 0x000040003c1d7810 */ /* 0x040fe40007f7e0ff */
[----:B------:R-:W-:Y:S01]  /*25b60*/  IADD3 R9, P5, R60, 0x1000, RZ ;  /* 0x000010003c097810 */ /* 0x000fe20007fbe0ff */
[----:B------:R-:W-:Y:S01]  /*25b70*/  IMAD R13, R11, UR5, R6 ;  /* 0x000000050b0d7c24 */ /* 0x000fe2000f8e0206 */
[----:B------:R-:W-:Y:S01]  /*25b80*/  LOP3.LUT R6, R10, 0x3fffffe, RZ, 0xc0, !PT ;  /* 0x03fffffe0a067812 */ /* 0x000fe200078ec0ff */
[----:B------:R-:W-:Y:S01]  /*25b90*/  ULDC.64 UR4, c[0x0][0xb50] ;  /* 0x0002d40000047ab9 */ /* 0x000fe20000000a00 */
[----:B------:R-:W-:Y:S01]  /*25ba0*/  LOP3.LUT R28, R29, 0x380, RZ, 0xc0, !PT ;  /* 0x000003801d1c7812 */ /* 0x000fe200078ec0ff */
[----:B------:R-:W-:Y:S01]  /*25bb0*/  IMAD.IADD R5, R5, 0x1, R13 ;  /* 0x0000000105057824 */ /* 0x000fe200078e020d */
[----:B------:R-:W-:Y:S01]  /*25bc0*/  LEA R10, P1, R4, UR4, 0x2 ;  /* 0x00000004040a7c11 */ /* 0x000fe2000f8210ff */
[----:B------:R-:W-:Y:S01]  /*25bd0*/  IMAD.IADD R6, R15, 0x1, -R6 ;  /* 0x000000010f067824 */ /* 0x000fe200078e0a06 */
[----:B------:R-:W-:Y:S01]  /*25be0*/  IADD3 R13, P4, R60, 0x2000, RZ ;  /* 0x000020003c0d7810 */ /* 0x000fe20007f9e0ff */
[----:B------:R-:W-:Y:S01]  /*25bf0*/  IMAD R15, R25, 0x10, R14 ;  /* 0x00000010190f7824 */ /* 0x000fe200078e020e */
[----:B------:R-:W-:Y:S01]  /*25c00*/  LEA.HI.X R11, R4, UR5, R5, 0x2, P1 ;  /* 0x00000005040b7c11 */ /* 0x000fe200088f1405 */
[----:B------:R-:W-:Y:S01]  /*25c10*/  SHFL.IDX PT, R50, R10, RZ, 0x1c1f ;  /* 0x001c1fff0a327589 */ /* 0x000fe200000e0000 */
[----:B------:R-:W-:Y:S01]  /*25c20*/  IADD3 R25, P1, R60, 0x3000, RZ ;  /* 0x000030003c197810 */ /* 0x000fe20007f3e0ff */
[----:B------:R-:W-:Y:S01]  /*25c30*/  IMAD R4, R6, 0x40, R15 ;  /* 0x0000004006047824 */ /* 0x000fe200078e020f */
[----:B------:R-:W-:Y:S01]  /*25c40*/  LOP3.LUT R8, R9, 0x380, RZ, 0xc0, !PT ;  /* 0x0000038009087812 */ /* 0x000fe200078ec0ff */
[----:B------:R-:W2:Y:S01]  /*25c50*/  SHFL.IDX PT, R51, R11, RZ, 0x1c1f ;  /* 0x001c1fff0b337589 */ /* 0x000ea200000e0000 */
[----:B------:R-:W-:Y:S01]  /*25c60*/  LOP3.LUT R24, R25, 0x380, RZ, 0xc0, !PT ;  /* 0x0000038019187812 */ /* 0x000fe200078ec0ff */
[----:B------:R-:W-:Y:S01]  /*25c70*/  IMAD.IADD R4, R4, 0x1, R68 ;  /* 0x0000000104047824 */ /* 0x000fe200078e0244 */
[----:B------:R-:W-:Y:S01]  /*25c80*/  LOP3.LUT R12, R13, 0x380, RZ, 0xc0, !PT ;  /* 0x000003800d0c7812 */ /* 0x000fe200078ec0ff */
[----:B------:R-:W-:Y:S01]  /*25c90*/  SHFL.IDX PT, R54, R10, 0x1, 0x1c1f ;  /* 0x003c1f000a367f89 */ /* 0x000fe200000e0000 */
[----:B------:R-:W-:Y:S01]  /*25ca0*/  SHF.R.U64 R24, R24, 0x3, RZ ;  /* 0x0000000318187819 */ /* 0x000fe200000012ff */
[----:B------:R-:W-:Y:S01]  /*25cb0*/  ULDC.64 UR4, c[0x0][0xaa0] ;  /* 0x0002a80000047ab9 */ /* 0x000fe20000000a00 */
[----:B------:R-:W-:Y:S01]  /*25cc0*/  SHF.R.U64 R28, R28, 0x3, RZ ;  /* 0x000000031c1c7819 */ /* 0x000fe200000012ff */
[----:B------:R-:W3:Y:S01]  /*25cd0*/  SHFL.IDX PT, R55, R11, 0x1, 0x1c1f ;  /* 0x003c1f000b377f89 */ /* 0x000ee200000e0000 */
[----:B------:R-:W-:-:S02]  /*25ce0*/  LOP3.LUT R24, R24, R25, RZ, 0x3c, !PT ;  /* 0x0000001918187212 */ /* 0x000fc400078e3cff */
[----:B------:R-:W-:Y:S02]  /*25cf0*/  IADD3.X R25, RZ, R61, RZ, P1, !PT ;  /* 0x0000003dff197210 */ /* 0x000fe40000ffe4ff */
[----:B------:R-:W-:Y:S02]  /*25d00*/  SHF.R.U64 R8, R8, 0x3, RZ ;  /* 0x0000000308087819 */ /* 0x000fe400000012ff */
[----:B------:R-:W-:Y:S02]  /*25d10*/  SHF.R.U64 R12, R12, 0x3, RZ ;  /* 0x000000030c0c7819 */ /* 0x000fe400000012ff */
[----:B------:R-:W-:Y:S02]  /*25d20*/  IADD3 R41, P1, R60, 0x7000, RZ ;  /* 0x000070003c297810 */ /* 0x000fe40007f3e0ff */
[----:B------:R-:W-:Y:S01]  /*25d30*/  LOP3.LUT R28, R28, R29, RZ, 0x3c, !PT ;  /* 0x0000001d1c1c7212 */ /* 0x000fe200078e3cff */
[--C-:B------:R-:W-:Y:S01]  /*25d40*/  IMAD.X R29, RZ, RZ, R61.reuse, P3 ;  /* 0x000000ffff1d7224 */ /* 0x100fe200018e063d */
[----:B------:R-:W-:Y:S01]  /*25d50*/  LOP3.LUT R8, R8, R9, RZ, 0x3c, !PT ;  /* 0x0000000908087212 */ /* 0x000fe200078e3cff */
[--C-:B------:R-:W-:Y:S01]  /*25d60*/  IMAD.X R9, RZ, RZ, R61.reuse, P5 ;  /* 0x000000ffff097224 */ /* 0x100fe200028e063d */
[----:B------:R-:W-:Y:S01]  /*25d70*/  LOP3.LUT R12, R12, R13, RZ, 0x3c, !PT ;  /* 0x0000000d0c0c7212 */ /* 0x000fe200078e3cff */
[----:B------:R-:W-:Y:S01]  /*25d80*/  IMAD.X R13, RZ, RZ, R61, P4 ;  /* 0x000000ffff0d7224 */ /* 0x000fe200020e063d */
[----:B------:R-:W-:-:S02]  /*25d90*/  LOP3.LUT R40, R41, 0x380, RZ, 0xc0, !PT ;  /* 0x0000038029287812 */ /* 0x000fc400078ec0ff */
[C---:B------:R-:W-:Y:S02]  /*25da0*/  IADD3 R45, P3, R60.reuse, 0x8000, RZ ;  /* 0x000080003c2d7810 */ /* 0x040fe40007f7e0ff */
[C---:B------:R-:W-:Y:S02]  /*25db0*/  IADD3 R33, P5, R60.reuse, 0x5000, RZ ;  /* 0x000050003c217810 */ /* 0x040fe40007fbe0ff */
[----:B------:R-:W-:Y:S02]  /*25dc0*/  IADD3 R37, P4, R60, 0x6000, RZ ;  /* 0x000060003c257810 */ /* 0x000fe40007f9e0ff */
[----:B------:R-:W-:Y:S02]  /*25dd0*/  SHF.R.U64 R40, R40, 0x3, RZ ;  /* 0x0000000328287819 */ /* 0x000fe400000012ff */
[----:B------:R-:W-:Y:S02]  /*25de0*/  LOP3.LUT R44, R45, 0x380, RZ, 0xc0, !PT ;  /* 0x000003802d2c7812 */ /* 0x000fe400078ec0ff */
[----:B------:R-:W-:-:S02]  /*25df0*/  LOP3.LUT R32, R33, 0x380, RZ, 0xc0, !PT ;  /* 0x0000038021207812 */ /* 0x000fc400078ec0ff */
[----:B------:R-:W-:Y:S02]  /*25e00*/  LOP3.LUT R36, R37, 0x380, RZ, 0xc0, !PT ;  /* 0x0000038025247812 */ /* 0x000fe400078ec0ff */
[----:B------:R-:W-:Y:S01]  /*25e10*/  LOP3.LUT R40, R40, R41, RZ, 0x3c, !PT ;  /* 0x0000002928287212 */ /* 0x000fe200078e3cff */
[----:B------:R-:W-:Y:S01]  /*25e20*/  IMAD.X R41, RZ, RZ, R61, P1 ;  /* 0x000000ffff297224 */ /* 0x000fe200008e063d */
[----:B------:R-:W-:Y:S02]  /*25e30*/  SHF.R.U64 R44, R44, 0x3, RZ ;  /* 0x000000032c2c7819 */ /* 0x000fe400000012ff */
[----:B------:R-:W-:Y:S02]  /*25e40*/  SHF.R.U64 R32, R32, 0x3, RZ ;  /* 0x0000000320207819 */ /* 0x000fe400000012ff */
[----:B------:R-:W-:Y:S02]  /*25e50*/  SHF.R.U64 R36, R36, 0x3, RZ ;  /* 0x0000000324247819 */ /* 0x000fe400000012ff */
[----:B------:R-:W-:-:S02]  /*25e60*/  ISETP.GE.OR P1, PT, R4, R69, P0 ;  /* 0x000000450400720c */ /* 0x000fc40000726670 */
[----:B------:R-:W-:Y:S02]  /*25e70*/  IADD3 R4, R4, 0x8, RZ ;  /* 0x0000000804047810 */ /* 0x000fe40007ffe0ff */
[----:B------:R-:W-:Y:S01]  /*25e80*/  LOP3.LUT R44, R44, R45, RZ, 0x3c, !PT ;  /* 0x0000002d2c2c7212 */ /* 0x000fe200078e3cff */
[--C-:B------:R-:W-:Y:S01]  /*25e90*/  IMAD.X R45, RZ, RZ, R61.reuse, P3 ;  /* 0x000000ffff2d7224 */ /* 0x100fe200018e063d */
[----:B------:R-:W-:Y:S01]  /*25ea0*/  LOP3.LUT R32, R32, R33, RZ, 0x3c, !PT ;  /* 0x0000002120207212 */ /* 0x000fe200078e3cff */
[--C-:B------:R-:W-:Y:S01]  /*25eb0*/  IMAD.X R33, RZ, RZ, R61.reuse, P5 ;  /* 0x000000ffff217224 */ /* 0x100fe200028e063d */
[----:B------:R-:W-:Y:S01]  /*25ec0*/  LOP3.LUT R36, R36, R37, RZ, 0x3c, !PT ;  /* 0x0000002524247212 */ /* 0x000fe200078e3cff */
[----:B------:R-:W-:Y:S01]  /*25ed0*/  IMAD.X R37, RZ, RZ, R61, P4 ;  /* 0x000000ffff257224 */ /* 0x000fe200020e063d */
[----:B------:R-:W-:Y:S02]  /*25ee0*/  IADD3 R5, P3, R60, 0xb000, RZ ;  /* 0x0000b0003c057810 */ /* 0x000fe40007f7e0ff */
[----:B------:R-:W-:-:S02]  /*25ef0*/  ISETP.GE.OR P0, PT, R4, R69, P0 ;  /* 0x000000450400720c */ /* 0x000fc40000706670 */
[C---:B------:R-:W-:Y:S01]  /*25f00*/  LOP3.LUT R6, R60.reuse, 0x380, RZ, 0xc0, !PT ;  /* 0x000003803c067812 */ /* 0x040fe200078ec0ff */
[----:B------:R-:W-:Y:S01]  /*25f10*/  IMAD R3, R3, UR4, RZ ;  /* 0x0000000403037c24 */ /* 0x000fe2000f8e02ff */
[C---:B------:R-:W-:Y:S01]  /*25f20*/  IADD3 R49, P5, R60.reuse, 0x9000, RZ ;  /* 0x000090003c317810 */ /* 0x040fe20007fbe0ff */
[----:B--2---:R2:W-:Y:S01]  /*25f30*/  @!P1 ST.E desc[UR50][R50.64], R120 ;  /* 0x0000007832009985 */ /* 0x0045e2000c101932 */
[----:B------:R-:W-:Y:S01]  /*25f40*/  IADD3 R53, P4, R60, 0xa000, RZ ;  /* 0x0000a0003c357810 */ /* 0x000fe20007f9e0ff */
[----:B------:R-:W-:Y:S01]  /*25f50*/  IMAD.X R57, RZ, RZ, R61, P3 ;  /* 0x000000ffff397224 */ /* 0x000fe200018e063d */
[----:B------:R-:W-:Y:S02]  /*25f60*/  LOP3.LUT R4, R5, 0x380, RZ, 0xc0, !PT ;  /* 0x0000038005047812 */ /* 0x000fe400078ec0ff */
[----:B------:R-:W-:Y:S02]  /*25f70*/  LOP3.LUT R48, R49, 0x380, RZ, 0xc0, !PT ;  /* 0x0000038031307812 */ /* 0x000fe400078ec0ff */
[----:B------:R-:W-:Y:S01]  /*25f80*/  LOP3.LUT R52, R53, 0x380, RZ, 0xc0, !PT ;  /* 0x0000038035347812 */ /* 0x000fe200078ec0ff */
[----:B---3--:R3:W-:Y:S01]  /*25f90*/  @!P0 ST.E desc[UR50][R54.64], R121 ;  /* 0x0000007936008985 */ /* 0x0087e2000c101932 */
        /* <DEDUP_REMOVED lines=8> */
[----:B------:R-:W-:Y:S01]  /*26020*/  LOP3.LUT R48, R48, R49, RZ, 0x3c, !PT ;  /* 0x0000003130307212 */ /* 0x000fe200078e3cff */
[--C-:B------:R-:W-:Y:S01]  /*26030*/  IMAD.X R49, RZ, RZ, R61.reuse, P5 ;  /* 0x000000ffff317224 */ /* 0x100fe200028e063d */
[----:B------:R-:W-:Y:S01]  /*26040*/  LOP3.LUT R52, R52, R53, RZ, 0x3c, !PT ;  /* 0x0000003534347212 */ /* 0x000fe200078e3cff */
[----:B------:R-:W-:Y:S01]  /*26050*/  IMAD.X R53, RZ, RZ, R61, P4 ;  /* 0x000000ffff357224 */ /* 0x000fe200020e063d */
[----:B------:R-:W-:Y:S01]  /*26060*/  LOP3.LUT R56, R4, R5, RZ, 0x3c, !PT ;  /* 0x0000000504387212 */ /* 0x000fe200078e3cff */
[----:B------:R-:W5:Y:S04]  /*26070*/  LD.E.128 R24, desc[UR50][R24.64] ;  /* 0x0000003218187980 */ /* 0x000f68000c101d00 */
[----:B------:R4:W5:Y:S04]  /*26080*/  LD.E.128 R4, desc[UR50][R60.64] ;  /* 0x000000323c047980 */ /* 0x000968000c101d00 */
[----:B------:R-:W5:Y:S04]  /*26090*/  LD.E.128 R28, desc[UR50][R28.64] ;  /* 0x000000321c1c7980 */ /* 0x000f68000c101d00 */
[----:B------:R-:W5:Y:S01]  /*260a0*/  LD.E.128 R32, desc[UR50][R32.64] ;  /* 0x0000003220207980 */ /* 0x000f62000c101d00 */
[----:B----4-:R-:W-:Y:S01]  /*260b0*/  IMAD.WIDE.U32 R60, R0, UR4, RZ ;  /* 0x00000004003c7c25 */ /* 0x010fe2000f8e00ff */
[----:B------:R-:W-:-:S02]  /*260c0*/  ULDC.64 UR4, c[0x0][0xae8] ;  /* 0x0002ba0000047ab9 */ /* 0x000fc40000000a00 */
[----:B------:R-:W5:Y:S01]  /*260d0*/  LD.E.128 R36, desc[UR50][R36.64] ;  /* 0x0000003224247980 */ /* 0x000f62000c101d00 */
[----:B------:R-:W-:Y:S02]  /*260e0*/  IMAD R0, R66, 0x20, R63 ;  /* 0x0000002042007824 */ /* 0x000fe400078e023f */
[----:B------:R-:W-:Y:S01]  /*260f0*/  IMAD.IADD R61, R61, 0x1, R3 ;  /* 0x000000013d3d7824 */ /* 0x000fe200078e0203 */
[----:B------:R-:W5:Y:S01]  /*26100*/  LD.E.128 R40, desc[UR50][R40.64] ;  /* 0x0000003228287980 */ /* 0x000f62000c101d00 */
[----:B------:R-:W-:Y:S02]  /*26110*/  IMAD R64, R64, UR4, RZ ;  /* 0x0000000440407c24 */ /* 0x000fe4000f8e02ff */
[----:B------:R-:W-:Y:S01]  /*26120*/  IMAD.IADD R66, R68, 0x1, R0 ;  /* 0x0000000144427824 */ /* 0x000fe200078e0200 */
[----:B------:R-:W5:Y:S01]  /*26130*/  LD.E.128 R44, desc[UR50][R44.64] ;  /* 0x000000322c2c7980 */ /* 0x000f62000c101d00 */
[C---:B------:R-:W-:Y:S02]  /*26140*/  IMAD R3, R70.reuse, UR5, R64 ;  /* 0x0000000546037c24 */ /* 0x040fe4000f8e0240 */
[----:B------:R-:W-:Y:S01]  /*26150*/  IMAD.WIDE.U32 R60, R70, UR4, R60 ;  /* 0x00000004463c7c25 */ /* 0x000fe2000f8e003c */
[----:B------:R-:W-:Y:S01]  /*26160*/  ULDC.64 UR4, c[0x0][0xaf0] ;  /* 0x0002bc0000047ab9 */ /* 0x000fe20000000a00 */
[----:B--2---:R-:W5:Y:S02]  /*26170*/  LD.E.128 R48, desc[UR50][R48.64] ;  /* 0x0000003230307980 */ /* 0x004f64000c101d00 */
[----:B0-----:R-:W-:-:S02]  /*26180*/  @P2 IMAD.HI.U32 R0, R66, R67, RZ ;  /* 0x0000004342002227 */ /* 0x001fc400078e00ff */
[----:B---3--:R-:W5:Y:S02]  /*26190*/  LD.E.128 R52, desc[UR50][R52.64] ;  /* 0x0000003234347980 */ /* 0x008f64000c101d00 */
[----:B------:R-:W-:Y:S01]  /*261a0*/  IMAD.IADD R61, R61, 0x1, R3 ;  /* 0x000000013d3d7824 */ /* 0x000fe200078e0203 */
[----:B------:R-:W-:Y:S01]  /*261b0*/  MOV R3, R66 ;  /* 0x0000004200037202 */ /* 0x000fe20000000f00 */
[----:B------:R-:W-:Y:S01]  /*261c0*/  IMAD R65, R65, UR4, RZ ;  /* 0x0000000441417c24 */ /* 0x000fe2000f8e02ff */
[----:B-1----:R-:W-:Y:S01]  /*261d0*/  @P2 SHF.R.U32.HI R3, RZ, R71, R0 ;  /* 0x00000047ff032219 */ /* 0x002fe20000011600 */
[C---:B------:R-:W-:Y:S01]  /*261e0*/  IMAD.WIDE.U32 R60, R62.reuse, UR4, R60 ;  /* 0x000000043e3c7c25 */ /* 0x040fe2000f8e003c */
[----:B------:R-:W5:Y:S02]  /*261f0*/  LD.E.128 R56, desc[UR50][R56.64] ;  /* 0x0000003238387980 */ /* 0x000f64000c101d00 */
[----:B------:R-:W-:Y:S01]  /*26200*/  SHF.R.S32.HI R0, RZ, 0x1f, R3 ;  /* 0x0000001fff007819 */ /* 0x000fe20000011403 */
[----:B------:R-:W-:Y:S01]  /*26210*/  IMAD R65, R62, UR5, R65 ;  /* 0x000000053e417c24 */ /* 0x000fe2000f8e0241 */
[----:B------:R-:W-:Y:S01]  /*26220*/  ULDC.64 UR4, c[0x0][0xae0] ;  /* 0x0002b80000047ab9 */ /* 0x000fe20000000a00 */
[----:B------:R-:W-:Y:S01]  /*26230*/  IMAD.MOV R67, RZ, RZ, -R3 ;  /* 0x000000ffff437224 */ /* 0x000fe200078e0a03 */
        /* <DEDUP_REMOVED lines=8> */
[----:B------:R-:W-:Y:S02]  /*262c0*/  IMAD R65, R20, R67, R66 ;  /* 0x0000004314417224 */ /* 0x000fe400078e0242 */
[C---:B------:R-:W-:Y:S02]  /*262d0*/  IMAD R67, R3.reuse, UR5, R0 ;  /* 0x0000000503437c24 */ /* 0x040fe4000f8e0200 */
[----:B------:R-:W-:Y:S01]  /*262e0*/  IMAD.WIDE.U32 R60, R3, UR4, R60 ;  /* 0x00000004033c7c25 */ /* 0x000fe2000f8e003c */
[----:B------:R-:W-:Y:S01]  /*262f0*/  SHF.R.S32.HI R0, RZ, 0x1f, R65 ;  /* 0x0000001fff007819 */ /* 0x000fe20000011441 */
[----:B------:R-:W-:Y:S02]  /*26300*/  ULDC.64 UR4, c[0x0][0xad8] ;  /* 0x0002b60000047ab9 */ /* 0x000fe40000000a00 */
[----:B------:R-:W-:-:S02]  /*26310*/  IMAD.IADD R61, R61, 0x1, R67 ;  /* 0x000000013d3d7824 */ /* 0x000fc400078e0243 */
[----:B------:R-:W-:Y:S02]  /*26320*/  IMAD R0, R0, UR4, RZ ;  /* 0x0000000400007c24 */ /* 0x000fe4000f8e02ff */
[----:B------:R-:W-:Y:S02]  /*26330*/  IMAD.IADD R68, R63, 0x1, R68 ;  /* 0x000000013f447824 */ /* 0x000fe400078e0244 */
[C---:B------:R-:W-:Y:S02]  /*26340*/  IMAD R63, R65.reuse, UR5, R0 ;  /* 0x00000005413f7c24 */ /* 0x040fe4000f8e0200 */
[----:B------:R-:W-:Y:S01]  /*26350*/  IMAD.WIDE.U32 R60, R65, UR4, R60 ;  /* 0x00000004413c7c25 */ /* 0x000fe2000f8e003c */
[----:B------:R-:W-:-:S03]  /*26360*/  ULDC.64 UR4, c[0x0][0xa80] ;  /* 0x0002a00000047ab9 */ /* 0x000fc60000000a00 */
[----:B------:R-:W-:Y:S01]  /*26370*/  VIADD R3, R68, 0x20 ;  /* 0x0000002044037836 */ /* 0x000fe20000000000 */
[----:B------:R-:W-:Y:S01]  /*26380*/  LEA R66, P2, R60, UR4, 0x1 ;  /* 0x000000043c427c11 */ /* 0x000fe2000f8408ff */
[----:B------:R-:W-:-:S03]  /*26390*/  IMAD.IADD R61, R61, 0x1, R63 ;  /* 0x000000013d3d7824 */ /* 0x000fc600078e023f */
[-C--:B------:R-:W-:Y:S02]  /*263a0*/  ISETP.GE.AND P1, PT, R3, R69.reuse, PT ;  /* 0x000000450300720c */ /* 0x080fe40003f26270 */
[----:B------:R-:W-:Y:S02]  /*263b0*/  LEA.HI.X R3, R60, UR5, R61, 0x1, P2 ;  /* 0x000000053c037c11 */ /* 0x000fe400090f0c3d */
[C---:B------:R-:W-:Y:S01]  /*263c0*/  ISETP.GE.AND P2, PT, R68.reuse, R69, PT ;  /* 0x000000454400720c */ /* 0x040fe20003f46270 */
[----:B------:R-:W-:Y:S01]  /*263d0*/  VIADD R20, R68, 0x40 ;  /* 0x0000004044147836 */ /* 0x000fe20000000000 */
[----:B------:R-:W-:Y:S01]  /*263e0*/  IADD3 R0, R18, 0x33420, RZ ;  /* 0x0003342012007810 */ /* 0x000fe20007ffe0ff */
[----:B------:R-:W-:-:S03]  /*263f0*/  VIADD R72, R2, 0x80 ;  /* 0x0000008002487836 */ /* 0x000fc60000000000 */
[----:B------:R-:W-:Y:S02]  /*26400*/  PRMT R0, RZ, 0x654, R0 ;  /* 0x00000654ff007816 */ /* 0x000fe40000000000 */
[----:B------:R-:W-:Y:S01]  /*26410*/  ISETP.GE.AND P0, PT, R20, R69, PT ;  /* 0x000000451400720c */ /* 0x000fe20003f06270 */
[----:B------:R-:W-:Y:S01]  /*26420*/  VIADD R20, R2, 0x40 ;  /* 0x0000004002147836 */ /* 0x000fe20000000000 */
[----:B0-----:R0:W-:Y:S01]  /*26430*/  SYNCS.ARRIVE.TRANS64.RED.A1T0 RZ, [R0+URZ], RZ ;  /* 0x000000ff00ff79a7 */ /* 0x0011e2000810043f */
[----:B------:R0:W1:Y:S01]  /*26440*/  SHFL.IDX PT, R67, R66, RZ, 0x181f ;  /* 0x00181fff42437589 */ /* 0x00006200000e0000 */
[----:B------:R-:W-:-:S03]  /*26450*/  SHF.R.S32.HI R73, RZ, 0x1f, R2 ;  /* 0x0000001fff497819 */ /* 0x000fc60000011402 */
[----:B------:R0:W2:Y:S01]  /*26460*/  SHFL.IDX PT, R65, R3, RZ, 0x181f ;  /* 0x00181fff03417589 */ /* 0x0000a200000e0000 */
[----:B------:R-:W-:Y:S02]  /*26470*/  SHF.R.S32.HI R70, RZ, 0x1f, R20 ;  /* 0x0000001fff467819 */ /* 0x000fe40000011414 */
        /* <DEDUP_REMOVED lines=15> */
.L_x_6487:
[----:B------:R-:W-:Y:S05]  /*26570*/  BSYNC B1 ;  /* 0x0000000000017941 */ /* 0x000fea0003800000 */
.L_x_6486:
[----:B---3-5:R3:W4:Y:S01]  /*26580*/  SHFL.IDX PT, R29, R3, 0x1, 0x181f ;  /* 0x00381f00031d7f89 */ /* 0x02872200000e0000 */
        /* <DEDUP_REMOVED lines=16> */
.L_x_6489:
[----:B------:R-:W-:Y:S05]  /*26690*/  BSYNC B1 ;  /* 0x0000000000017941 */ /* 0x000fea0003800000 */
.L_x_6488:
        /* <DEDUP_REMOVED lines=17> */
.L_x_6491:
[----:B------:R-:W-:Y:S05]  /*267b0*/  BSYNC B1 ;  /* 0x0000000000017941 */ /* 0x000fea0003800000 */
.L_x_6490:
[----:B------:R-:W-:Y:S01]  /*267c0*/  VIADD R0, R68, 0x60 ;  /* 0x0000006044007836 */ /* 0x000fe20000000000 */
[----:B0--3--:R-:W3:Y:S04]  /*267d0*/  SHFL.IDX PT, R3, R3, 0x3, 0x181f ;  /* 0x00781f0003037f89 */ /* 0x009ee800000e0000 */
[----:B------:R-:W-:Y:S01]  /*267e0*/  ISETP.GE.AND P0, PT, R0, R69, PT ;  /* 0x000000450000720c */ /* 0x000fe20003f06270 */
[----:B------:R0:W0:-:S12]  /*267f0*/  SHFL.IDX PT, R9, R66, 0x3, 0x181f ;  /* 0x00781f0042097f89 */ /* 0x00001800000e0000 */
[----:B------:R-:W-:Y:S05]  /*26800*/  @P0 BRA `(.L_x_6492) ;  /* 0x0000000c00900947 */ /* 0x000fea0003800000 */
[----:B------:R-:W-:Y:S02]  /*26810*/  ULDC UR4, c[0x0][0xac8] ;  /* 0x0002b20000047ab9 */ /* 0x000fe40000000800 */
[----:B------:R-:W-:Y:S02]  /*26820*/  ISETP.GE.AND P2, PT, R2, UR4, PT ;  /* 0x0000000402007c0c */ /* 0x000fe4000bf46270 */
[----:B------:R-:W-:-:S11]  /*26830*/  ISETP.GE.AND P3, PT, R20, UR4, PT ;  /* 0x0000000414007c0c */ /* 0x000fd6000bf66270 */
[-C--:B0-----:R-:W-:Y:S02]  /*26840*/  @!P2 LEA R4, P0, R2, R9.reuse, 0x1 ;  /* 0x000000090204a211 */ /* 0x081fe400078008ff */
[----:B------:R-:W-:Y:S02]  /*26850*/  @!P3 LEA R6, P1, R20, R9, 0x1 ;  /* 0x000000091406b211 */ /* 0x000fe400078208ff */
[-C--:B---3--:R-:W-:Y:S02]  /*26860*/  @!P2 LEA.HI.X R5, R2, R3.reuse, R73, 0x1, P0 ;  /* 0x000000030205a211 */ /* 0x088fe400000f0c49 */
        /* <DEDUP_REMOVED lines=9> */
.L_x_6483:
[----:B------:R-:W3:Y:S01]  /*26900*/  LDL R11, [R1+0x54] ;  /* 0x00005400010b7983 */ /* 0x000ee20000100800 */
[----:B------:R-:W-:-:S03]  /*26910*/  ULDC.64 UR4, c[0x0][0xc00] ;  /* 0x0003000000047ab9 */ /* 0x000fc60000000a00 */
[----:B------:R-:W4:Y:S01]  /*26920*/  LDL R9, [R1+0x64] ;  /* 0x0000640001097983 */ /* 0x000f220000100800 */
[----:B------:R-:W-:Y:S01]  /*26930*/  ISETP.NE.U32.AND P0, PT, RZ, UR4, PT ;  /* 0x00000004ff007c0c */ /* 0x000fe2000bf05070 */
[----:B------:R-:W-:Y:S01]  /*26940*/  IMAD.MOV.U32 R0, RZ, RZ, RZ ;  /* 0x000000ffff007224 */ /* 0x000fe200078e00ff */
[----:B------:R-:W1:Y:S02]  /*26950*/  LDC R27, c[0x0][0xbe8] ;  /* 0x0002fa00ff1b7b82 */ /* 0x000e640000000800 */
[----:B------:R-:W-:Y:S01]  /*26960*/  ISETP.NE.AND.EX P0, PT, RZ, UR5, PT, P0 ;  /* 0x00000005ff007c0c */ /* 0x000fe2000bf05300 */
[C---:B---3--:R-:W-:Y:S01]  /*26970*/  IMAD.SHL.U32 R4, R11.reuse, 0x4, RZ ;  /* 0x000000040b047824 */ /* 0x048fe200078e00ff */
[----:B----4-:R-:W-:-:S04]  /*26980*/  SHF.L.U64.HI R5, R11, 0x2, R9 ;  /* 0x000000020b057819 */ /* 0x010fc80000010209 */
        /* <DEDUP_REMOVED lines=11> */
[----:B-1----:R-:W-:Y:S01]  /*26a40*/  ISETP.NE.AND P2, PT, R27, 0x1, PT ;  /* 0x000000011b00780c */ /* 0x002fe20003f45270 */
[----:B------:R-:W1:-:S12]  /*26a50*/  S2R R8, SR_TID.X ;  /* 0x0000000000087919 */ /* 0x000e580000002100 */
[----:B------:R-:W4:Y:S01]  /*26a60*/  @P2 LDC R29, c[0x0][0xbec] ;  /* 0x0002fb00ff1d2b82 */ /* 0x000f220000000800 */
[----:B-1----:R-:W-:-:S05]  /*26a70*/  VIADD R14, R8, 0xffffff80 ;  /* 0xffffff80080e7836 */ /* 0x002fca0000000000 */
[----:B------:R-:W-:Y:S02]  /*26a80*/  ISETP.GE.AND P3, PT, R14, 0x80, PT ;  /* 0x000000800e00780c */ /* 0x000fe40003f66270 */
[----:B------:R-:W-:Y:S01]  /*26a90*/  SHF.R.S32.HI R7, RZ, 0x1f, R14 ;  /* 0x0000001fff077819 */ /* 0x000fe2000001140e */
[----:B---3--:R-:W-:Y:S10]  /*26aa0*/  @P1 BRA `(.L_x_6493) ;  /* 0x0000000000101947 */ /* 0x008ff40003800000 */
[----:B------:R-:W-:Y:S05]  /*26ab0*/  @!P0 BRA `(.L_x_6493) ;  /* 0x00000000000c8947 */ /* 0x000fea0003800000 */
[----:B------:R-:W3:Y:S04]  /*26ac0*/  LDG.E R5, desc[UR50][R2.64] ;  /* 0x0000003202057981 */ /* 0x000ee8000c1e1900 */
[----:B-----5:R-:W3:Y:S02]  /*26ad0*/  LDG.E R6, desc[UR50][R2.64+0x4] ;  /* 0x0000043202067981 */ /* 0x020ee4000c1e1900 */
[----:B---3--:R-:W-:-:S07]  /*26ae0*/  IADD3 R6, -R5, R6, RZ ;  /* 0x0000000605067210 */ /* 0x008fce0007ffe1ff */
.L_x_6493:
[----:B------:R-:W3:Y:S04]  /*26af0*/  LDL R26, [R1+0x60] ;  /* 0x00006000011a7983 */ /* 0x000ee80000100800 */
[----:B------:R1:W5:Y:S01]  /*26b00*/  LDL R24, [R1+0x48] ;  /* 0x0000480001187983 */ /* 0x0003620000100800 */
[----:B--2---:R-:W-:Y:S01]  /*26b10*/  LEA.HI R20, R7, R14, RZ, 0x3 ;  /* 0x0000000e07147211 */ /* 0x004fe200078f18ff */
[----:B------:R-:W-:Y:S01]  /*26b20*/  BSSY B1, `(.L_x_6494) ;  /* 0x000002d000017945 */ /* 0x000fe20003800000 */
[----:B------:R-:W-:Y:S02]  /*26b30*/  SEL R13, R11, RZ, !P0 ;  /* 0x000000ff0b0d7207 */ /* 0x000fe40004000000 */
[----:B------:R-:W-:Y:S02]  /*26b40*/  SEL R12, R9, RZ, !P0 ;  /* 0x000000ff090c7207 */ /* 0x000fe40004000000 */
[----:B------:R-:W-:-:S02]  /*26b50*/  LOP3.LUT R31, R20, 0xfffffff8, RZ, 0xc0, !PT ;  /* 0xfffffff8141f7812 */ /* 0x000fc400078ec0ff */
[----:B-----5:R-:W-:Y:S02]  /*26b60*/  SHF.R.S32.HI R11, RZ, 0x1f, R0 ;  /* 0x0000001fff0b7819 */ /* 0x020fe40000011400 */
[----:B---3--:R-:W-:Y:S01]  /*26b70*/  SHF.R.S32.HI R10, RZ, 0x1f, R26 ;  /* 0x0000001fff0a7819 */ /* 0x008fe2000001141a */
[----:B-1----:R-:W-:Y:S06]  /*26b80*/  @P3 BRA `(.L_x_6495) ;  /* 0x0000000000983947 */ /* 0x002fec0003800000 */
        /* <DEDUP_REMOVED lines=38> */
.L_x_6495:
[----:B------:R-:W-:Y:S05]  /*26df0*/  BSYNC B1 ;  /* 0x0000000000017941 */ /* 0x000fea0003800000 */
.L_x_6494:
[----:B------:R-:W2:Y:S01]  /*26e00*/  @P2 LDC R9, c[0x0][0xbf0] ;  /* 0x0002fc00ff092b82 */ /* 0x000ea20000000800 */
[----:B------:R-:W-:Y:S01]  /*26e10*/  ULDC.64 UR4, c[0x0][0xaa0] ;  /* 0x0002a80000047ab9 */ /* 0x000fe20000000a00 */
[----:B------:R-:W-:Y:S01]  /*26e20*/  IADD3 R31, R14, -R31, RZ ;  /* 0x8000001f0e1f7210 */ /* 0x000fe20007ffe0ff */
[----:B-1----:R-:W-:Y:S01]  /*26e30*/  IMAD R3, R11, UR4, RZ ;  /* 0x000000040b037c24 */ /* 0x002fe2000f8e02ff */
[----:B------:R-:W-:-:S03]  /*26e40*/  SHF.R.S32.HI R20, RZ, 0x3, R20 ;  /* 0x00000003ff147819 */ /* 0x000fc60000011414 */
[C---:B------:R-:W-:Y:S02]  /*26e50*/  IMAD R5, R0.reuse, UR5, R3 ;  /* 0x0000000500057c24 */ /* 0x040fe4000f8e0203 */
[----:B------:R-:W-:Y:S01]  /*26e60*/  IMAD.WIDE.U32 R2, R0, UR4, RZ ;  /* 0x0000000400027c25 */ /* 0x000fe2000f8e00ff */
[----:B------:R-:W-:-:S03]  /*26e70*/  ULDC.64 UR4, c[0x0][0xae8] ;  /* 0x0002ba0000047ab9 */ /* 0x000fc60000000a00 */
[----:B------:R-:W-:Y:S02]  /*26e80*/  IMAD R4, R31, 0x20, R20 ;  /* 0x000000201f047824 */ /* 0x000fe400078e0214 */
[----:B------:R-:W-:Y:S02]  /*26e90*/  IMAD R0, R10, UR4, RZ ;  /* 0x000000040a007c24 */ /* 0x000fe4000f8e02ff */
[----:B------:R-:W-:Y:S02]  /*26ea0*/  IMAD.IADD R8, R24, 0x1, R4 ;  /* 0x0000000118087824 */ /* 0x000fe400078e0204 */
[----:B------:R-:W-:Y:S02]  /*26eb0*/  IMAD.IADD R3, R3, 0x1, R5 ;  /* 0x0000000103037824 */ /* 0x000fe400078e0205 */
[----:B------:R-:W-:Y:S02]  /*26ec0*/  IMAD R7, R26, UR5, R0 ;  /* 0x000000051a077c24 */ /* 0x000fe4000f8e0200 */
[----:B----4-:R-:W-:-:S04]  /*26ed0*/  @P2 IMAD.HI.U32 R0, R8, R29, RZ ;  /* 0x0000001d08002227 */ /* 0x010fc800078e00ff */
[----:B------:R-:W-:Y:S01]  /*26ee0*/  IMAD.WIDE.U32 R2, R26, UR4, R2 ;  /* 0x000000041a027c25 */ /* 0x000fe2000f8e0002 */
[----:B------:R-:W-:-:S03]  /*26ef0*/  ULDC.64 UR4, c[0x0][0xaf0] ;  /* 0x0002bc0000047ab9 */ /* 0x000fc60000000a00 */
[----:B------:R-:W-:Y:S01]  /*26f00*/  IMAD.MOV.U32 R5, RZ, RZ, R8 ;  /* 0x000000ffff057224 */ /* 0x000fe200078e0008 */
[----:B--2---:R-:W-:Y:S01]  /*26f10*/  @P2 SHF.R.U32.HI R5, RZ, R9, R0 ;  /* 0x00000009ff052219 */ /* 0x004fe20000011600 */
        /* <DEDUP_REMOVED lines=30> */
[----:B------:R1:W2:Y:S04]  /*27100*/  SHFL.IDX PT, R0, R3, RZ, 0x181f ;  /* 0x00181fff03007589 */ /* 0x0002a800000e0000 */
[----:B------:R1:W3:Y:S02]  /*27110*/  SHFL.IDX PT, R14, R2, RZ, 0x181f ;  /* 0x00181fff020e7589 */ /* 0x0002e400000e0000 */
.L_x_6747:
[----:B------:R-:W-:Y:S01]  /*27120*/  IMAD R27, R6, R27, RZ ;  /* 0x0000001b061b7224 */ /* 0x000fe200078e02ff */
[----:B------:R-:W-:Y:S01]  /*27130*/  BSSY B1, `(.L_x_6497) ;  /* 0x0000011000017945 */ /* 0x000fe20003800000 */
[----:B------:R-:W-:-:S05]  /*27140*/  IMAD.IADD R6, R20, 0x1, R24 ;  /* 0x0000000114067824 */ /* 0x000fca00078e0218 */
[----:B------:R-:W-:-:S13]  /*27150*/  ISETP.GE.AND P0, PT, R6, R27, PT ;  /* 0x0000001b0600720c */ /* 0x000fda0003f06270 */
        /* <DEDUP_REMOVED lines=8> */
[-C--:B--2---:R-:W-:Y:S02]  /*271e0*/  @!P3 LEA.HI.X R13, R31, R0.reuse, R10, 0x1, P0 ;  /* 0x000000001f0db211 */ /* 0x084fe400000f0c0a */
[-C--:B------:R-:W-:Y:S02]  /*271f0*/  @!P4 LEA.HI.X R25, R5, R0.reuse, R7, 0x1, P1 ;  /* 0x000000000519c211 */ /* 0x080fe400008f0c07 */
[----:B------:R-:W-:Y:S01]  /*27200*/  @!P5 LEA.HI.X R15, R9, R0, R8, 0x1, P2 ;  /* 0x00000000090fd211 */ /* 0x000fe200010f0c08 */
[----:B------:R4:W-:Y:S04]  /*27210*/  @!P3 ST.E.128 desc[UR50][R12.64], RZ ;  /* 0x000000ff0c00b985 */ /* 0x0009e8000c101d32 */
[----:B------:R4:W-:Y:S04]  /*27220*/  @!P4 ST.E.128 desc[UR50][R24.64], RZ ;  /* 0x000000ff1800c985 */ /* 0x0009e8000c101d32 */
[----:B------:R4:W-:Y:S02]  /*27230*/  @!P5 ST.E.128 desc[UR50][R14.64], RZ ;  /* 0x000000ff0e00d985 */ /* 0x0009e4000c101d32 */
.L_x_6498:
[----:B------:R-:W-:Y:S05]  /*27240*/  BSYNC B1 ;  /* 0x0000000000017941 */ /* 0x000fea0003800000 */
.L_x_6497:
[----:B------:R-:W-:-:S03]  /*27250*/  UMOV UR4, 0xffffffff ;  /* 0xffffffff00047882 */ /* 0x000fc60000000000 */
[----:B------:R-:W-:Y:S05]  /*27260*/  BRA.DIV UR4, `(.L_x_6499) ;  /* 0x000000be042c7947 */ /* 0x000fea000b800000 */
[----:B--2---:R2:W0:Y:S04]  /*27270*/  SHFL.IDX PT, R0, R3, 0x1, 0x181f ;  /* 0x00381f0003007f89 */ /* 0x00442800000e0000 */
[----:B---34-:R2:W3:Y:S02]  /*27280*/  SHFL.IDX PT, R14, R2, 0x1, 0x181f ;  /* 0x00381f00020e7f89 */ /* 0x0184e400000e0000 */
.L_x_6751:
        /* <DEDUP_REMOVED lines=17> */
.L_x_6501:
[----:B------:R-:W-:Y:S05]  /*273a0*/  BSYNC B1 ;  /* 0x0000000000017941 */ /* 0x000fea0003800000 */
.L_x_6500:
[----:B------:R-:W-:-:S03]  /*273b0*/  UMOV UR4, 0xffffffff ;  /* 0xffffffff00047882 */ /* 0x000fc60000000000 */
[----:B------:R-:W-:Y:S05]  /*273c0*/  BRA.DIV UR4, `(.L_x_6502) ;  /* 0x000000be041c7947 */ /* 0x000fea000b800000 */
[----:B0-----:R0:W0:Y:S04]  /*273d0*/  SHFL.IDX PT, R0, R3, 0x2, 0x181f ;  /* 0x00581f0003007f89 */ /* 0x00102800000e0000 */
[----:B---34-:R3:W4:Y:S02]  /*273e0*/  SHFL.IDX PT, R14, R2, 0x2, 0x181f ;  /* 0x00581f00020e7f89 */ /* 0x01872400000e0000 */
.L_x_6755:
        /* <DEDUP_REMOVED lines=17> */
.L_x_6504:
[----:B------:R-:W-:Y:S05]  /*27500*/  BSYNC B1 ;  /* 0x0000000000017941 */ /* 0x000fea0003800000 */
.L_x_6503:
[----:B------:R-:W-:-:S03]  /*27510*/  UMOV UR4, 0xffffffff ;  /* 0xffffffff00047882 */ /* 0x000fc60000000000 */
[----:B------:R-:W-:Y:S05]  /*27520*/  BRA.DIV UR4, `(.L_x_6505) ;  /* 0x000000be040c7947 */ /* 0x000fea000b800000 */
[----:B0-----:R0:W0:Y:S04]  /*27530*/  SHFL.IDX PT, R0, R3, 0x3, 0x181f ;  /* 0x00781f0003007f89 */ /* 0x00102800000e0000 */
[----:B----4-:R4:W0:Y:S02]  /*27540*/  SHFL.IDX PT, R14, R2, 0x3, 0x181f ;  /* 0x00781f00020e7f89 */ /* 0x01082400000e0000 */
.L_x_6759:
[----:B-1234-:R-:W-:-:S04]  /*27550*/  IADD3 R2, R6, 0x60, RZ ;  /* 0x0000006006027810 */ /* 0x01efc80007ffe0ff */
        /* <DEDUP_REMOVED lines=15> */
.L_x_6492:
[----:B------:R-:W-:Y:S05]  /*27650*/  BSYNC B0 ;  /* 0x0000000000007941 */ /* 0x000fea0003800000 */
.L_x_6482:
[----:B------:R-:W-:Y:S02]  /*27660*/  ULDC UR4, c[0x0][0xc3c] ;  /* 0x00030f0000047ab9 */ /* 0x000fe40000000800 */
[----:B------:R-:W-:-:S13]  /*27670*/  ISETP.GE.AND P0, PT, R23, UR4, PT ;  /* 0x0000000417007c0c */ /* 0x000fda000bf06270 */
[----:B------:R-:W-:Y:S05]  /*27680*/  @!P0 BRA `(.L_x_6506) ;  /* 0xfffffd9c00408947 */ /* 0x000fea000383ffff */
[----:B------:R-:W-:Y:S05]  /*27690*/  BRA `(.L_x_6294) ;  /* 0x00000090002c7947 */ /* 0x000fea0003800000 */
.L_x_6292:
        /* <DEDUP_REMOVED lines=58> */
.L_x_6512:
        /* <DEDUP_REMOVED lines=12> */
.L_x_6511:
[----:B------:R-:W-:Y:S05]  /*27b00*/  BSYNC B0 ;  /* 0x0000000000007941 */ /* 0x000fea0003800000 */
.L_x_6510:
        /* <DEDUP_REMOVED lines=20> */
.L_x_6508:
        /* <DEDUP_REMOVED lines=20> */
.L_x_6513:
        /* <DEDUP_REMOVED lines=59> */
.L_x_6509:
[----:B------:R-:W-:Y:S01]  /*28140*/  IMAD.MOV.U32 R17, RZ, RZ, RZ ;  /* 0x000000ffff117224 */ /* 0x000fe200078e00ff */
[----:B------:R-:W-:Y:S01]  /*28150*/  MOV R18, RZ ;  /* 0x000000ff00127202 */ /* 0x000fe20000000f00 */
[----:B------:R-:W-:-:S07]  /*28160*/  IMAD.U32 R16, RZ, RZ, UR6 ;  /* 0x00000006ff107e24 */ /* 0x000fce000f8e00ff */
.L_x_6514:
[----:B------:R-:W-:-:S13]  /*28170*/  ISETP.NE.AND P0, PT, R5, RZ, PT ;  /* 0x000000ff0500720c */ /* 0x000fda0003f05270 */
[----:B------:R-:W0:Y:S01]  /*28180*/  @!P0 S2R R3, SR_CgaCtaId ;  /* 0x0000000000038919 */ /* 0x000e220000008800 */
[----:B------:R-:W-:-:S04]  /*28190*/  @!P0 MOV R0, 0x400 ;  /* 0x0000040000008802 */ /* 0x000fc80000000f00 */
[----:B0-----:R-:W-:-:S05]  /*281a0*/  @!P0 LEA R0, R3, R0, 0x18 ;  /* 0x0000000003008211 */ /* 0x001fca00078ec0ff */
[----:B------:R2:W-:Y:S01]  /*281b0*/  @!P0 STS.128 [R0+0x334d0], R16 ;  /* 0x0334d01000008388 */ /* 0x0005e20000000c00 */
[----:B------:R-:W-:Y:S06]  /*281c0*/  BAR.ARV 0x5, 0x180 ;  /* 0x0146000000007b1d */ /* 0x000fec0000002000 */
.L_x_6507:
        /* <DEDUP_REMOVED lines=12> */
[----:B------:R-:W-:Y:S01]  /*28290*/  IMAD.MOV.U32 R32, RZ, RZ, RZ ;  /* 0x000000ffff207224 */ /* 0x000fe200078e00ff */
[----:B------:R-:W-:Y:S01]  /*282a0*/  ULOP3.LUT UR39, UR36, 0x2, URZ, 0xfc, !UPT ;  /* 0x0000000224277892 */ /* 0x000fe2000f8efc3f */
[----:B------:R-:W-:Y:S01]  /*282b0*/  IMAD.MOV.U32 R37, RZ, RZ, 0x1 ;  /* 0x00000001ff257424 */ /* 0x000fe200078e00ff */
[----:B------:R-:W-:Y:S01]  /*282c0*/  ULOP3.LUT UR37, UR36, 0x1, URZ, 0xfc, !UPT ;  /* 0x0000000124257892 */ /* 0x000fe2000f8efc3f */
[----:B------:R-:W-:Y:S01]  /*282d0*/  ULDC UR38, c[0x0][0xc] ;  /* 0x0000030000267ab9 */ /* 0x000fe20000000800 */
[C---:B-1----:R-:W-:Y:S01]  /*282e0*/  IMAD.SHL.U32 R25, R9.reuse, 0x40, RZ ;  /* 0x0000004009197824 */ /* 0x042fe200078e00ff */
[----:B0-----:R-:W-:Y:S01]  /*282f0*/  SHF.R.U32.HI R2, RZ, 0x1, R9 ;  /* 0x00000001ff027819 */ /* 0x001fe20000011609 */
[C---:B--2---:R-:W-:Y:S01]  /*28300*/  IMAD.SHL.U32 R0, R9.reuse, 0x10, RZ ;  /* 0x0000001009007824 */ /* 0x044fe200078e00ff */
[C---:B------:R-:W-:Y:S01]  /*28310*/  LOP3.LUT R11, R9.reuse, 0x7f, RZ, 0xc0, !PT ;  /* 0x0000007f090b7812 */ /* 0x040fe200078ec0ff */
[----:B------:R-:W-:Y:S01]  /*28320*/  IMAD.SHL.U32 R6, R9, 0x2, RZ ;  /* 0x0000000209067824 */ /* 0x000fe200078e00ff */
[----:B------:R-:W-:Y:S01]  /*28330*/  LOP3.LUT R3, R25, 0x180, RZ, 0xc0, !PT ;  /* 0x0000018019037812 */ /* 0x000fe200078ec0ff */
[----:B------:R-:W-:Y:S01]  /*28340*/  IMAD.SHL.U32 R8, R9, 0x4, RZ ;  /* 0x0000000409087824 */ /* 0x000fe200078e00ff */
[----:B------:R-:W-:Y:S01]  /*28350*/  LOP3.LUT R5, R0, 0x1b0, RZ, 0xc0, !PT ;  /* 0x000001b000057812 */ /* 0x000fe200078ec0ff */
[----:B------:R-:W-:Y:S01]  /*28360*/  IMAD.SHL.U32 R4, R11, 0x10, RZ ;  /* 0x000000100b047824 */ /* 0x000fe200078e00ff */
[----:B------:R-:W-:Y:S01]  /*28370*/  LOP3.LUT R3, R3, 0x30, R2, 0xf8, !PT ;  /* 0x0000003003037812 */ /* 0x000fe200078ef802 */
[----:B------:R-:W-:Y:S01]  /*28380*/  IMAD.SHL.U32 R2, R9, 0x20, RZ ;  /* 0x0000002009027824 */ /* 0x000fe200078e00ff */
[----:B------:R-:W-:-:S02]  /*28390*/  LOP3.LUT R6, R5, 0x30, R6, 0x78, !PT ;  /* 0x0000003005067812 */ /* 0x000fc400078e7806 */
[----:B------:R-:W-:Y:S02]  /*283a0*/  LOP3.LUT R7, R4, 0x600, RZ, 0xc0, !PT ;  /* 0x0000060004077812 */ /* 0x000fe400078ec0ff */
[----:B------:R-:W-:Y:S02]  /*283b0*/  LOP3.LUT R5, R2, 0x80, RZ, 0xc0, !PT ;  /* 0x0000008002057812 */ /* 0x000fe400078ec0ff */
[----:B------:R-:W-:Y:S02]  /*283c0*/  SHF.L.U32 R4, R9, 0x3, RZ ;  /* 0x0000000309047819 */ /* 0x000fe400000006ff */
[----:B------:R-:W-:Y:S02]  /*283d0*/  LOP3.LUT R5, R5, 0x10, R9, 0xf8, !PT ;  /* 0x0000001005057812 */ /* 0x000fe400078ef809 */
[----:B------:R-:W-:Y:S02]  /*283e0*/  LOP3.LUT R9, R7, 0x40, R0, 0xf8, !PT ;  /* 0x0000004007097812 */ /* 0x000fe400078ef800 */
[----:B------:R-:W-:Y:S01]  /*283f0*/  LOP3.LUT R4, R3, 0x30, R4, 0x78, !PT ;  /* 0x0000003003047812 */ /* 0x000fe200078e7804 */
[----:B------:R-:W-:Y:S01]  /*28400*/  IMAD.MOV.U32 R3, RZ, RZ, 0x1 ;  /* 0x00000001ff037424 */ /* 0x000fe200078e00ff */
[----:B------:R-:W-:-:S02]  /*28410*/  LOP3.LUT R10, R9, R6, RZ, 0xfc, !PT ;  /* 0x00000006090a7212 */ /* 0x000fc400078efcff */
[--C-:B------:R-:W-:Y:S02]  /*28420*/  LOP3.LUT R7, R7, 0x60, R2.reuse, 0xf8, !PT ;  /* 0x0000006007077812 */ /* 0x100fe400078ef802 */
[----:B------:R-:W-:Y:S01]  /*28430*/  LOP3.LUT R25, R4, 0x640, R25, 0xf8, !PT ;  /* 0x0000064004197812 */ /* 0x000fe200078ef819 */
[----:B------:R-:W-:Y:S01]  /*28440*/  STL [R1+0x1c], R10 ;  /* 0x00001c0a01007387 */ /* 0x000fe20000100800 */
[----:B------:R-:W-:Y:S02]  /*28450*/  SHF.R.U32.HI R4, RZ, 0x2, R11 ;  /* 0x00000002ff047819 */ /* 0x000fe4000001160b */
[----:B------:R-:W-:Y:S01]  /*28460*/  LOP3.LUT R0, R0, 0x30, RZ, 0xc0, !PT ;  /* 0x0000003000007812 */ /* 0x000fe200078ec0ff */
[----:B------:R-:W-:Y:S01]  /*28470*/  STL [R1+0x38], RZ ;  /* 0x000038ff01007387 */ /* 0x000fe20000100800 */
[--C-:B------:R-:W-:Y:S02]  /*28480*/  LOP3.LUT R22, R7, 0x100, R2.reuse, 0xf8, !PT ;  /* 0x0000010007167812 */ /* 0x100fe400078ef802 */
[----:B------:R-:W-:Y:S01]  /*28490*/  LOP3.LUT R2, R4, 0x60, R2, 0xf8, !PT ;  /* 0x0000006004027812 */ /* 0x000fe200078ef802 */
[----:B------:R3:W-:Y:S01]  /*284a0*/  STL [R1+0x4], R3 ;  /* 0x0000040301007387 */ /* 0x0007e20000100800 */
        /* <DEDUP_REMOVED lines=8> */
[----:B------:R-:W-:-:S05]  /*28530*/  IMAD.IADD R0, R23, 0x1, R10 ;  /* 0x0000000117007824 */ /* 0x000fca00078e020a */
[----:B------:R0:W-:Y:S02]  /*28540*/  STL [R1+0x20], R0 ;  /* 0x0000200001007387 */ /* 0x0001e40000100800 */
.L_x_6635:
[----:B-1----:R-:W1:Y:S02]  /*28550*/  LDC.64 R26, c[0x0][0xc88] ;  /* 0x00032200ff1a7b82 */ /* 0x002e640000000a00 */
[----:B-1----:R-:W-:-:S06]  /*28560*/  IMAD.WIDE R26, R19, 0x4, R26 ;  /* 0x00000004131a7825 */ /* 0x002fcc00078e021a */
[----:B0-----:R-:W0:Y:S01]  /*28570*/  LDG.E R26, desc[UR50][R26.64] ;  /* 0x000000321a1a7981 */ /* 0x001e22000c1e1900 */
[----:B------:R-:W-:Y:S05]  /*28580*/  YIELD ;  /* 0x0000000000007946 */ /* 0x000fea0003800000 */
[----:B------:R-:W-:Y:S01]  /*28590*/  ULDC.64 UR4, c[0x0][0xa28] ;  /* 0x00028a0000047ab9 */ /* 0x000fe20000000a00 */
[----:B--2---:R-:W-:Y:S01]  /*285a0*/  MOV R8, RZ ;  /* 0x000000ff00087202 */ /* 0x004fe20000000f00 */
[----:B------:R-:W-:Y:S01]  /*285b0*/  ULDC.64 UR6, c[0x0][0xa10] ;  /* 0x0002840000067ab9 */ /* 0x000fe20000000a00 */
[----:B------:R-:W-:Y:S01]  /*285c0*/  ISETP.NE.U32.AND P0, PT, RZ, UR4, PT ;  /* 0x00000004ff007c0c */ /* 0x000fe2000bf05070 */
[----:B------:R-:W-:Y:S01]  /*285d0*/  IMAD.MOV.U32 R30, RZ, RZ, RZ ;  /* 0x000000ffff1e7224 */ /* 0x000fe200078e00ff */
[----:B------:R-:W-:-:S02]  /*285e0*/  ULDC.64 UR8, c[0x0][0xa18] ;  /* 0x0002860000087ab9 */ /* 0x000fc40000000a00 */
[----:B------:R-:W-:Y:S02]  /*285f0*/  ISETP.NE.AND.EX P0, PT, RZ, UR5, PT, P0 ;  /* 0x00000005ff007c0c */ /* 0x000fe4000bf05300 */
[----:B0--3--:R-:W-:-:S11]  /*28600*/  SHF.R.S32.HI R0, RZ, 0x1f, R26 ;  /* 0x0000001fff007819 */ /* 0x009fd6000001141a */
        /* <DEDUP_REMOVED lines=13> */
[----:B-1----:R-:W-:-:S02]  /*286e0*/  IADD3 R2, P3, R27, UR4, RZ ;  /* 0x000000041b027c10 */ /* 0x002fc4000ff7e0ff */
[C---:B------:R-:W-:Y:S02]  /*286f0*/  IADD3.X R5, R28.reuse, UR7, RZ, P4, !PT ;  /* 0x000000071c057c10 */ /* 0x040fe4000a7fe4ff */
[----:B------:R-:W-:Y:S02]  /*28700*/  IADD3.X R3, R28, UR5, RZ, P3, !PT ;  /* 0x000000051c037c10 */ /* 0x000fe40009ffe4ff */
[----:B------:R-:W-:-:S03]  /*28710*/  ISETP.NE.U32.AND P2, PT, RZ, UR8, PT ;  /* 0x00000008ff007c0c */ /* 0x000fc6000bf45070 */
[----:B------:R-:W5:Y:S01]  /*28720*/  @P0 LDG.E R30, desc[UR50][R2.64] ;  /* 0x00000032021e0981 */ /* 0x000f62000c1e1900 */
[----:B------:R-:W-:-:S03]  /*28730*/  ISETP.NE.AND.EX P2, PT, RZ, UR9, PT, P2 ;  /* 0x00000009ff007c0c */ /* 0x000fc6000bf45320 */
[----:B------:R-:W5:Y:S01]  /*28740*/  @P1 LDG.E R0, desc[UR50][R4.64] ;  /* 0x0000003204001981 */ /* 0x000f62000c1e1900 */
[----:B------:R-:W-:Y:S02]  /*28750*/  ULDC UR4, c[0x0][0x288] ;  /* 0x0000a20000047ab9 */ /* 0x000fe40000000800 */
[----:B------:R-:W-:Y:S01]  /*28760*/  IMAD.U32 R31, RZ, RZ, UR4 ;  /* 0x00000004ff1f7e24 */ /* 0x000fe2000f8e00ff */
[----:B------:R-:W-:Y:S02]  /*28770*/  ULDC.64 UR4, c[0x0][0x418] ;  /* 0x0001060000047ab9 */ /* 0x000fe40000000a00 */
[----:B------:R-:W-:-:S03]  /*28780*/  UISETP.NE.U32.AND UP0, UPT, UR4, URZ, UPT ;  /* 0x0000003f0400728c */ /* 0x000fc6000bf05070 */
[----:B------:R-:W-:Y:S01]  /*28790*/  ULDC UR4, c[0x0][0x424] ;  /* 0x0001090000047ab9 */ /* 0x000fe20000000800 */
[----:B------:R-:W-:Y:S01]  /*287a0*/  UISETP.NE.AND.EX UP0, UPT, UR5, URZ, UPT, UP0 ;  /* 0x0000003f0500728c */ /* 0x000fe2000bf05300 */
[----:B------:R-:W-:Y:S02]  /*287b0*/  @P2 IADD3 R6, P3, R27, UR8, RZ ;  /* 0x000000081b062c10 */ /* 0x000fe4000ff7e0ff */
[----:B------:R-:W-:Y:S01]  /*287c0*/  ULDC UR5, c[0x0][0x2f0] ;  /* 0x0000bc0000057ab9 */ /* 0x000fe20000000800 */
[----:B------:R-:W-:Y:S01]  /*287d0*/  USEL UR4, UR4, 0x1, UP0 ;  /* 0x0000000104047887 */ /* 0x000fe20008000000 */
[----:B------:R-:W-:-:S03]  /*287e0*/  @P2 IADD3.X R7, R28, UR9, RZ, P3, !PT ;  /* 0x000000091c072c10 */ /* 0x000fc60009ffe4ff */
[----:B------:R-:W-:Y:S02]  /*287f0*/  UIMAD UR4, UR4, UR5, URZ ;  /* 0x00000005040472a4 */ /* 0x000fe4000f8e023f */
[----:B------:R0:W5:Y:S01]  /*28800*/  @P2 LDG.E R31, desc[UR50][R6.64] ;  /* 0x00000032061f2981 */ /* 0x000162000c1e1900 */
[----:B------:R-:W-:Y:S02]  /*28810*/  ULDC UR5, c[0x0][0x348] ;  /* 0x0000d20000057ab9 */ /* 0x000fe40000000800 */
[----:B0-----:R-:W-:Y:S02]  /*28820*/  IMAD.U32 R6, RZ, RZ, UR5 ;  /* 0x00000005ff067e24 */ /* 0x001fe4000f8e00ff */
[----:B------:R-:W-:Y:S01]  /*28830*/  IMAD.U32 R7, RZ, RZ, UR4 ;  /* 0x00000004ff077e24 */ /* 0x000fe2000f8e00ff */
[----:B--2---:R0:W-:Y:S01]  /*28840*/  STL [R1+0x10], R8 ;  /* 0x0000100801007387 */ /* 0x0041e20000100800 */
[----:B------:R-:W-:Y:S05]  /*28850*/  @P2 BRA `(.L_x_6516) ;  /* 0x0000000000102947 */ /* 0x000fea0003800000 */
[----:B------:R-:W-:Y:S05]  /*28860*/  @!P0 BRA `(.L_x_6516) ;  /* 0x00000000000c8947 */ /* 0x000fea0003800000 */
[----:B-----5:R-:W2:Y:S04]  /*28870*/  LDG.E R31, desc[UR50][R2.64] ;  /* 0x00000032021f7981 */ /* 0x020ea8000c1e1900 */
[----:B------:R-:W2:Y:S02]  /*28880*/  LDG.E R2, desc[UR50][R2.64+0x4] ;  /* 0x0000043202027981 */ /* 0x000ea4000c1e1900 */
[----:B--2---:R-:W-:-:S07]  /*28890*/  IMAD.IADD R31, R2, 0x1, -R31 ;  /* 0x00000001021f7824 */ /* 0x004fce00078e0a1f */
.L_x_6516:
[----:B------:R-:W-:Y:S01]  /*288a0*/  ULDC.64 UR4, c[0x0][0xa20] ;  /* 0x0002880000047ab9 */ /* 0x000fe20000000a00 */
[----:B------:R-:W-:Y:S02]  /*288b0*/  MOV R36, R26 ;  /* 0x0000001a00247202 */ /* 0x000fe40000000f00 */
[----:B------:R-:W-:-:S04]  /*288c0*/  ISETP.NE.U32.AND P0, PT, RZ, UR4, PT ;  /* 0x00000004ff007c0c */ /* 0x000fc8000bf05070 */
[----:B------:R-:W-:-:S13]  /*288d0*/  ISETP.NE.AND.EX P0, PT, RZ, UR5, PT, P0 ;  /* 0x00000005ff007c0c */ /* 0x000fda000bf05300 */
[----:B------:R-:W-:Y:S05]  /*288e0*/  @!P0 BRA `(.L_x_6517) ;  /* 0x0000000000108947 */ /* 0x000fea0003800000 */
[----:B------:R-:W-:-:S04]  /*288f0*/  IADD3 R2, P0, R27, UR4, RZ ;  /* 0x000000041b027c10 */ /* 0x000fc8000ff1e0ff */
[----:B------:R-:W-:-:S05]  /*28900*/  IADD3.X R3, R28, UR5, RZ, P0, !PT ;  /* 0x000000051c037c10 */ /* 0x000fca00087fe4ff */
[----:B------:R1:W5:Y:S01]  /*28910*/  LDG.E R7, desc[UR50][R2.64] ;  /* 0x0000003202077981 */ /* 0x000362000c1e1900 */
[----:B------:R-:W-:Y:S05]  /*28920*/  BRA `(.L_x_6518) ;  /* 0x0000000000247947 */ /* 0x000fea0003800000 */
.L_x_6517:
        /* <DEDUP_REMOVED lines=9> */
.L_x_6518:
[----:B-1----:R-:W2:Y:S01]  /*289c0*/  @P1 LDG.E R2, desc[UR50][R4.64] ;  /* 0x0000003204021981 */ /* 0x002ea2000c1e1900 */
[----:B------:R-:W1:Y:S03]  /*289d0*/  LDC R3, c[0x0][0x448] ;  /* 0x00011200ff037b82 */ /* 0x000e660000000800 */
[----:B------:R3:W2:Y:S01]  /*289e0*/  @P1 LDG.E R5, desc[UR50][R4.64+0x4] ;  /* 0x0000043204051981 */ /* 0x0006a2000c1e1900 */
[----:B-----5:R-:W-:Y:S01]  /*289f0*/  IMAD.IADD R7, R7, 0x1, -R8 ;  /* 0x0000000107077824 */ /* 0x020fe200078e0a08 */
[----:B------:R-:W-:Y:S01]  /*28a00*/  BSSY B0, `(.L_x_6519) ;  /* 0x000016a000007945 */ /* 0x000fe20003800000 */
[----:B-1----:R-:W-:-:S13]  /*28a10*/  ISETP.NE.AND P0, PT, R3, 0x1, PT ;  /* 0x000000010300780c */ /* 0x002fda0003f05270 */
[----:B------:R-:W1:Y:S08]  /*28a20*/  @P0 LDC R3, c[0x0][0x44c] ;  /* 0x00011300ff030b82 */ /* 0x000e700000000800 */
[----:B---3--:R-:W3:Y:S01]  /*28a30*/  @P0 LDC R4, c[0x0][0x450] ;  /* 0x00011400ff040b82 */ /* 0x008ee20000000800 */
[----:B--2---:R-:W-:Y:S02]  /*28a40*/  @P1 IMAD.IADD R6, R5, 0x1, -R2 ;  /* 0x0000000105061824 */ /* 0x004fe400078e0a02 */
[----:B------:R-:W-:-:S02]  /*28a50*/  IMAD.SHL.U32 R2, R17, 0x80, RZ ;  /* 0x0000008011027824 */ /* 0x000fc400078e00ff */
[----:B------:R-:W-:Y:S02]  /*28a60*/  IMAD.IADD R29, R7, 0x1, R6 ;  /* 0x00000001071d7824 */ /* 0x000fe400078e0206 */
[----:B------:R-:W-:-:S03]  /*28a70*/  VIADD R2, R2, 0x7f ;  /* 0x0000007f02027836 */ /* 0x000fc60000000000 */
[----:B------:R-:W-:Y:S01]  /*28a80*/  IADD3 R33, R29, 0x9f, RZ ;  /* 0x0000009f1d217810 */ /* 0x000fe20007ffe0ff */
[----:B-1----:R-:W-:-:S04]  /*28a90*/  @P0 IMAD.HI.U32 R5, R2, R3, RZ ;  /* 0x0000000302050227 */ /* 0x002fc800078e00ff */
[----:B------:R-:W-:-:S04]  /*28aa0*/  IMAD.HI R33, R33, 0x66666667, RZ ;  /* 0x6666666721217827 */ /* 0x000fc800078e02ff */
[----:B------:R-:W-:Y:S01]  /*28ab0*/  IMAD.MOV.U32 R3, RZ, RZ, R2 ;  /* 0x000000ffff037224 */ /* 0x000fe200078e0002 */
[----:B------:R-:W-:Y:S02]  /*28ac0*/  SHF.R.U32.HI R2, RZ, 0x1f, R33 ;  /* 0x0000001fff027819 */ /* 0x000fe40000011621 */
[----:B---3--:R-:W-:Y:S02]  /*28ad0*/  @P0 SHF.R.U32.HI R3, RZ, R4, R5 ;  /* 0x00000004ff030219 */ /* 0x008fe40000011605 */
[----:B------:R-:W-:Y:S02]  /*28ae0*/  LEA.HI.SX32 R33, R33, R2, 0x1a ;  /* 0x0000000221217211 */ /* 0x000fe400078fd2ff */
[----:B------:R-:W-:-:S05]  /*28af0*/  IADD3 R2, R29, 0xa0, -R31 ;  /* 0x000000a01d027810 */ /* 0x000fca0007ffe81f */
[----:B------:R-:W-:-:S04]  /*28b00*/  IMAD.IADD R3, R2, 0x1, R3 ;  /* 0x0000000102037824 */ /* 0x000fc800078e0203 */
[----:B------:R-:W-:-:S05]  /*28b10*/  IMAD.HI R3, R3, 0x66666667, RZ ;  /* 0x6666666703037827 */ /* 0x000fca00078e02ff */
[----:B------:R-:W-:-:S04]  /*28b20*/  SHF.R.U32.HI R4, RZ, 0x1f, R3 ;  /* 0x0000001fff047819 */ /* 0x000fc80000011603 */
[----:B------:R-:W-:-:S04]  /*28b30*/  LEA.HI.SX32 R4, R3, R4, 0x1a ;  /* 0x0000000403047211 */ /* 0x000fc800078fd2ff */
[----:B------:R-:W-:-:S05]  /*28b40*/  VIMNMX R3, R33, R4, PT ;  /* 0x0000000421037248 */ /* 0x000fca0003fe0100 */
[--C-:B------:R-:W-:Y:S02]  /*28b50*/  IMAD R3, R3, 0xa0, -R7.reuse ;  /* 0x000000a003037824 */ /* 0x100fe400078e0a07 */
[----:B------:R-:W-:-:S03]  /*28b60*/  IMAD.MOV R7, RZ, RZ, -R7 ;  /* 0x000000ffff077224 */ /* 0x000fc600078e0a07 */
[----:B------:R-:W-:Y:S02]  /*28b70*/  VIMNMX R3, R3, R6, PT ;  /* 0x0000000603037248 */ /* 0x000fe40003fe0100 */
[----:B------:R-:W-:-:S04]  /*28b80*/  VIMNMX R7, RZ, R7, !PT ;  /* 0x00000007ff077248 */ /* 0x000fc80007fe0100 */
        /* <DEDUP_REMOVED lines=18> */
.L_x_6762:
[----:B--2---:R-:W-:Y:S02]  /*28cb0*/  ISETP.NE.AND P0, PT, R14, RZ, PT ;  /* 0x000000ff0e00720c */ /* 0x004fe40003f05270 */
[----:B------:R-:W-:-:S11]  /*28cc0*/  PLOP3.LUT P6, PT, PT, PT, PT, 0x8, 0x0 ;  /* 0x000000000000781c */ /* 0x000fd60003fce170 */
[----:B------:R-:W-:Y:S05]  /*28cd0*/  @P0 BRA `(.L_x_6522) ;  /* 0x00000000000c0947 */ /* 0x000fea0003800000 */
[----:B------:R-:W-:-:S03]  /*28ce0*/  UMOV UR4, 0xffffffff ;  /* 0xffffffff00047882 */ /* 0x000fc60000000000 */
[----:B------:R-:W-:Y:S05]  /*28cf0*/  BRA.DIV UR4, `(.L_x_6523) ;  /* 0x000000a604947947 */ /* 0x000fea000b800000 */
[----:B------:R-:W-:-:S13]  /*28d00*/  ELECT P6, URZ, PT ;  /* 0x00000000003f782f */ /* 0x000fda00038c0000 */
.L_x_6522:
[----:B-1----:R-:W2:Y:S01]  /*28d10*/  LDL R6, [R1+0x38] ;  /* 0x0000380001067983 */ /* 0x002ea20000100800 */
[----:B------:R-:W-:Y:S01]  /*28d20*/  BSSY B1, `(.L_x_6524) ;  /* 0x0000008000017945 */ /* 0x000fe20003800000 */
[----:B--2---:R-:W-:-:S05]  /*28d30*/  VIADD R6, R6, 0x1 ;  /* 0x0000000106067836 */ /* 0x004fca0000000000 */
[----:B------:R-:W-:-:S04]  /*28d40*/  LEA.HI R7, R6, R6, RZ, 0x1 ;  /* 0x0000000606077211 */ /* 0x000fc800078f08ff */
[----:B------:R-:W-:-:S05]  /*28d50*/  LOP3.LUT R7, R7, 0xfffffffe, RZ, 0xc0, !PT ;  /* 0xfffffffe07077812 */ /* 0x000fca00078ec0ff */
[----:B------:R-:W-:-:S05]  /*28d60*/  IMAD.IADD R6, R6, 0x1, -R7 ;  /* 0x0000000106067824 */ /* 0x000fca00078e0a07 */
[----:B------:R-:W-:-:S04]  /*28d70*/  SHF.L.U32 R6, R6, 0x1f, RZ ;  /* 0x0000001f06067819 */ /* 0x000fc800000006ff */
[----:B------:R-:W1:Y:S02]  /*28d80*/  SYNCS.PHASECHK.TRANS64.TRYWAIT P0, [R23+URZ+0x33420], R6 ;  /* 0x03342006170075a7 */ /* 0x000e64000800017f */
[----:B-1----:R-:W-:Y:S05]  /*28d90*/  @!P0 BRA `(.L_x_6525) ;  /* 0x000000a4008c8947 */ /* 0x002fea0003800000 */
.L_x_6765:
[----:B------:R-:W-:Y:S05]  /*28da0*/  BSYNC B1 ;  /* 0x0000000000017941 */ /* 0x000fea0003800000 */
.L_x_6524:
[----:B------:R-:W-:Y:S04]  /*28db0*/  BSSY B1, `(.L_x_6526) ;  /* 0x000008c000017945 */ /* 0x000fe80003800000 */
[----:B------:R-:W-:Y:S05]  /*28dc0*/  @!P6 BRA `(.L_x_6527) ;  /* 0x000000080028e947 */ /* 0x000fea0003800000 */
[----:B0-----:R-:W2:Y:S01]  /*28dd0*/  LDL R8, [R1+0x4] ;  /* 0x0000040001087983 */ /* 0x001ea20000100800 */
[----:B------:R-:W-:Y:S01]  /*28de0*/  IMAD R10, R35, 0x8, R23 ;  /* 0x00000008230a7824 */ /* 0x000fe200078e0217 */
[----:B------:R-:W0:Y:S01]  /*28df0*/  S2R R7, SR_TID.X ;  /* 0x0000000000077919 */ /* 0x000e220000002100 */
[----:B------:R-:W-:Y:S01]  /*28e00*/  BSSY B2, `(.L_x_6528) ;  /* 0x0000006000027945 */ /* 0x000fe20003800000 */
[----:B0-----:R-:W-:-:S04]  /*28e10*/  LOP3.LUT R7, R7, 0x7f, RZ, 0xc0, !PT ;  /* 0x0000007f07077812 */ /* 0x001fc800078ec0ff */
[----:B------:R-:W-:Y:S02]  /*28e20*/  ISETP.NE.AND P1, PT, R7, RZ, PT ;  /* 0x000000ff0700720c */ /* 0x000fe40003f25270 */
[----:B--2---:R-:W-:-:S04]  /*28e30*/  SHF.L.U32 R9, R8, 0x1f, RZ ;  /* 0x0000001f08097819 */ /* 0x004fc800000006ff */
[----:B------:R-:W0:Y:S02]  /*28e40*/  SYNCS.PHASECHK.TRANS64.TRYWAIT P0, [R10+URZ+0x334a0], R9 ;  /* 0x0334a0090a0075a7 */ /* 0x000e24000800017f */
[----:B0-----:R-:W-:Y:S05]  /*28e50*/  @!P0 BRA `(.L_x_6529) ;  /* 0x000000a400708947 */ /* 0x001fea0003800000 */
.L_x_6766:
[----:B------:R-:W-:Y:S05]  /*28e60*/  BSYNC B2 ;  /* 0x0000000000027941 */ /* 0x000fea0003800000 */
.L_x_6528:
[----:B------:R-:W-:Y:S04]  /*28e70*/  BSSY B2, `(.L_x_6530) ;  /* 0x0000009000027945 */ /* 0x000fe80003800000 */
[----:B------:R-:W-:Y:S05]  /*28e80*/  @P1 BRA `(.L_x_6531) ;  /* 0x00000000001c1947 */ /* 0x000fea0003800000 */
[----:B-1----:R-:W1:Y:S02]  /*28e90*/  S2R R6, SR_TID.X ;  /* 0x0000000000067919 */ /* 0x002e640000002100 */
[----:B-1----:R-:W-:Y:S02]  /*28ea0*/  LOP3.LUT R7, R6, 0x1f, RZ, 0xc0, !PT ;  /* 0x0000001f06077812 */ /* 0x002fe400078ec0ff */
[----:B------:R-:W-:Y:S02]  /*28eb0*/  MOV R6, 0x7800 ;  /* 0x0000780000067802 */ /* 0x000fe40000000f00 */
[----:B------:R-:W-:Y:S02]  /*28ec0*/  ISETP.NE.AND P0, PT, R7, RZ, PT ;  /* 0x000000ff0700720c */ /* 0x000fe40003f05270 */
[----:B------:R2:W-:Y:S11]  /*28ed0*/  SYNCS.ARRIVE.TRANS64 RZ, [R10+URZ+0x33490], R6 ;  /* 0x033490060aff79a7 */ /* 0x0005f6000800003f */
[----:B--2---:R-:W-:Y:S05]  /*28ee0*/  @!P0 BRA `(.L_x_6531) ;  /* 0x0000000000048947 */ /* 0x004fea0003800000 */
[----:B------:R-:W-:Y:S01]  /*28ef0*/  BPT.TRAP 0x1 ;  /* 0x000000040000795c */ /* 0x000fe20000300000 */
.L_x_6531:
[----:B------:R-:W-:Y:S05]  /*28f00*/  BSYNC B2 ;  /* 0x0000000000027941 */ /* 0x000fea0003800000 */
.L_x_6530:
        /* <DEDUP_REMOVED lines=8> */
[----:B-1----:R-:W-:Y:S01]  /*28f90*/  VIADD R6, R10, 0x33490 ;  /* 0x000334900a067836 */ /* 0x002fe20000000000 */
[----:B------:R-:W-:Y:S01]  /*28fa0*/  UMOV UR6, 0x0 ;  /* 0x0000000000067882 */ /* 0x000fe20000000000 */
[----:B------:R-:W-:Y:S01]  /*28fb0*/  VIADD R11, R8, 0x24200 ;  /* 0x00024200080b7836 */ /* 0x000fe20000000000 */
[----:B------:R-:W-:-:S09]  /*28fc0*/  UMOV UR7, 0x12f00000 ;  /* 0x12f0000000077882 */ /* 0x000fd20000000000 */
.L_x_6532:
        /* <DEDUP_REMOVED lines=16> */
.L_x_6533:
        /* <DEDUP_REMOVED lines=12> */
[----:B------:R-:W-:Y:S01]  /*29190*/  UMOV UR6, 0x0 ;  /* 0x0000000000067882 */ /* 0x000fe20000000000 */
[----:B------:R-:W-:Y:S01]  /*291a0*/  IADD3 R11, R8, 0x29200, RZ ;  /* 0x00029200080b7810 */ /* 0x000fe20007ffe0ff */
[----:B------:R-:W-:Y:S01]  /*291b0*/  UMOV UR7, 0x12f00000 ;  /* 0x12f0000000077882 */ /* 0x000fe20000000000 */
[----:B------:R-:W-:-:S15]  /*291c0*/  R2UR UR10, R14 ;  /* 0x000000000e0a72ca */ /* 0x000fde00000e0000 */
.L_x_6534:
        /* <DEDUP_REMOVED lines=13> */
.L_x_6767:
[----:B------:R-:W-:Y:S05]  /*292a0*/  BSYNC B2 ;  /* 0x0000000000027941 */ /* 0x000fea0003800000 */
.L_x_6535:
        /* <DEDUP_REMOVED lines=11> */
.L_x_6538:
[----:B------:R-:W-:Y:S05]  /*29360*/  BSYNC B2 ;  /* 0x0000000000027941 */ /* 0x000fea0003800000 */
.L_x_6537:
        /* <DEDUP_REMOVED lines=8> */
.L_x_6539:
        /* <DEDUP_REMOVED lines=15> */
.L_x_6540:
        /* <DEDUP_REMOVED lines=15> */
.L_x_6541:
        /* <DEDUP_REMOVED lines=10> */
.L_x_6527:
[----:B------:R-:W-:Y:S05]  /*29670*/  BSYNC B1 ;  /* 0x0000000000017941 */ /* 0x000fea0003800000 */
.L_x_6526:
[----:B-1----:R-:W2:Y:S01]  /*29680*/  LDL.LU R6, [R1+0x4] ;  /* 0x0000040001067983 */ /* 0x002ea20000300800 */
[----:B------:R-:W-:Y:S01]  /*29690*/  IADD3 R35, R35, 0x1, RZ ;  /* 0x0000000123237810 */ /* 0x000fe20007ffe0ff */
[----:B------:R-:W-:Y:S01]  /*296a0*/  VIADD R10, R4, 0xfffffffe ;  /* 0xfffffffe040a7836 */ /* 0x000fe20000000000 */
[----:B------:R-:W-:Y:S02]  /*296b0*/  PLOP3.LUT P0, PT, PT, PT, PT, 0x8, 0x0 ;  /* 0x000000000000781c */ /* 0x000fe40003f0e170 */
[C---:B------:R-:W-:Y:S02]  /*296c0*/  ISETP.NE.AND P1, PT, R35.reuse, 0x2, PT ;  /* 0x000000022300780c */ /* 0x040fe40003f25270 */
[----:B------:R-:W-:Y:S02]  /*296d0*/  ISETP.GE.AND P2, PT, R10, R5, PT ;  /* 0x000000050a00720c */ /* 0x000fe40003f46270 */
[----:B------:R-:W-:Y:S02]  /*296e0*/  SEL R4, RZ, 0x1, P1 ;  /* 0x00000001ff047807 */ /* 0x000fe40000800000 */
[----:B------:R-:W-:-:S02]  /*296f0*/  SEL R35, R35, RZ, P1 ;  /* 0x000000ff23237207 */ /* 0x000fc40000800000 */
[----:B--2---:R-:W-:-:S05]  /*29700*/  LOP3.LUT R6, R6, R4, RZ, 0x3c, !PT ;  /* 0x0000000406067212 */ /* 0x004fca00078e3cff */
[----:B------:R1:W-:Y:S02]  /*29710*/  STL [R1+0x4], R6 ;  /* 0x0000040601007387 */ /* 0x0003e40000100800 */
[----:B------:R-:W-:Y:S05]  /*29720*/  @!P2 BRA `(.L_x_6520) ;  /* 0x00000008005ca947 */ /* 0x000fea0003800000 */
.L_x_6558:
[----:B------:R-:W-:Y:S05]  /*29730*/  YIELD ;  /* 0x0000000000007946 */ /* 0x000fea0003800000 */
[----:B------:R-:W-:Y:S04]  /*29740*/  BSSY B1, `(.L_x_6542) ;  /* 0x000008b000017945 */ /* 0x000fe80003800000 */
[----:B--2---:R-:W-:Y:S05]  /*29750*/  @!P6 BRA `(.L_x_6543) ;  /* 0x000000080024e947 */ /* 0x004fea0003800000 */
[----:B-1----:R-:W0:Y:S01]  /*29760*/  LDL R6, [R1+0x4] ;  /* 0x0000040001067983 */ /* 0x002e220000100800 */
[----:B------:R-:W-:Y:S01]  /*29770*/  IMAD R9, R35, 0x8, R23 ;  /* 0x0000000823097824 */ /* 0x000fe200078e0217 */
[----:B------:R-:W1:Y:S01]  /*29780*/  S2R R4, SR_TID.X ;  /* 0x0000000000047919 */ /* 0x000e620000002100 */
[----:B------:R-:W-:Y:S01]  /*29790*/  BSSY B2, `(.L_x_6544) ;  /* 0x0000006000027945 */ /* 0x000fe20003800000 */
[----:B-1----:R-:W-:-:S04]  /*297a0*/  LOP3.LUT R4, R4, 0x7f, RZ, 0xc0, !PT ;  /* 0x0000007f04047812 */ /* 0x002fc800078ec0ff */
[----:B------:R-:W-:Y:S02]  /*297b0*/  ISETP.NE.AND P2, PT, R4, RZ, PT ;  /* 0x000000ff0400720c */ /* 0x000fe40003f45270 */
[----:B0-----:R-:W-:-:S04]  /*297c0*/  SHF.L.U32 R8, R6, 0x1f, RZ ;  /* 0x0000001f06087819 */ /* 0x001fc800000006ff */
[----:B------:R-:W0:Y:S02]  /*297d0*/  SYNCS.PHASECHK.TRANS64.TRYWAIT P1, [R9+URZ+0x334a0], R8 ;  /* 0x0334a008090075a7 */ /* 0x000e24000802017f */
[----:B0-----:R-:W-:Y:S05]  /*297e0*/  @!P1 BRA `(.L_x_6545) ;  /* 0x0000009c00349947 */ /* 0x001fea0003800000 */
.L_x_6768:
[----:B------:R-:W-:Y:S05]  /*297f0*/  BSYNC B2 ;  /* 0x0000000000027941 */ /* 0x000fea0003800000 */
.L_x_6544:
        /* <DEDUP_REMOVED lines=9> */
.L_x_6547:
[----:B------:R-:W-:Y:S05]  /*29890*/  BSYNC B2 ;  /* 0x0000000000027941 */ /* 0x000fea0003800000 */
.L_x_6546:
        /* <DEDUP_REMOVED lines=11> */
.L_x_6548:
        /* <DEDUP_REMOVED lines=16> */
.L_x_6549:
        /* <DEDUP_REMOVED lines=16> */
.L_x_6550:
        /* <DEDUP_REMOVED lines=13> */
.L_x_6769:
[----:B------:R-:W-:Y:S05]  /*29c20*/  BSYNC B2 ;  /* 0x0000000000027941 */ /* 0x000fea0003800000 */
.L_x_6551:
        /* <DEDUP_REMOVED lines=11> */
.L_x_6554:
[----:B------:R-:W-:Y:S05]  /*29ce0*/  BSYNC B2 ;  /* 0x0000000000027941 */ /* 0x000fea0003800000 */
.L_x_6553:
        /* <DEDUP_REMOVED lines=8> */
.L_x_6555:
        /* <DEDUP_REMOVED lines=15> */
.L_x_6556:
        /* <DEDUP_REMOVED lines=15> */
.L_x_6557:
        /* <DEDUP_REMOVED lines=10> */
.L_x_6543:
[----:B------:R-:W-:Y:S05]  /*29ff0*/  BSYNC B1 ;  /* 0x0000000000017941 */ /* 0x000fea0003800000 */
.L_x_6542:
[----:B0-----:R-:W2:Y:S01]  /*2a000*/  LDL.LU R8, [R1+0x4] ;  /* 0x0000040001087983 */ /* 0x001ea20000300800 */
[----:B------:R-:W-:Y:S01]  /*2a010*/  VIADD R35, R35, 0x1 ;  /* 0x0000000123237836 */ /* 0x000fe20000000000 */
[C---:B------:R-:W-:Y:S01]  /*2a020*/  ISETP.GT.AND P2, PT, R10.reuse, R5, PT ;  /* 0x000000050a00720c */ /* 0x040fe20003f44270 */
[----:B------:R-:W-:-:S03]  /*2a030*/  VIADD R10, R10, 0xffffffff ;  /* 0xffffffff0a0a7836 */ /* 0x000fc60000000000 */
[----:B------:R-:W-:-:S04]  /*2a040*/  ISETP.NE.AND P1, PT, R35, 0x2, PT ;  /* 0x000000022300780c */ /* 0x000fc80003f25270 */
[----:B------:R-:W-:Y:S02]  /*2a050*/  SEL R4, RZ, 0x1, P1 ;  /* 0x00000001ff047807 */ /* 0x000fe40000800000 */
[----:B------:R-:W-:Y:S02]  /*2a060*/  SEL R35, R35, RZ, P1 ;  /* 0x000000ff23237207 */ /* 0x000fe40000800000 */
[----:B--2---:R-:W-:-:S05]  /*2a070*/  LOP3.LUT R8, R8, R4, RZ, 0x3c, !PT ;  /* 0x0000000408087212 */ /* 0x004fca00078e3cff */
[----:B------:R2:W-:Y:S01]  /*2a080*/  STL [R1+0x4], R8 ;  /* 0x0000040801007387 */ /* 0x0005e20000100800 */
[----:B------:R-:W-:Y:S05]  /*2a090*/  @P2 BRA `(.L_x_6558) ;  /* 0xfffffff400a42947 */ /* 0x000fea000383ffff */
.L_x_6520:
[----:B------:R-:W-:Y:S05]  /*2a0a0*/  BSYNC B0 ;  /* 0x0000000000007941 */ /* 0x000fea0003800000 */
.L_x_6519:
        /* <DEDUP_REMOVED lines=9> */
[----:B------:R-:W-:-:S04]  /*2a140*/  IMAD.IADD R3, R2, 0x1, R3 ;  /* 0x0000000102037824 */ /* 0x000fc800078e0203 */
[----:B------:R-:W-:-:S05]  /*2a150*/  IMAD.HI R3, R3, 0x66666667, RZ ;  /* 0x6666666703037827 */ /* 0x000fca00078e02ff */
[----:B------:R-:W-:-:S04]  /*2a160*/  SHF.R.U32.HI R0, RZ, 0x1f, R3 ;  /* 0x0000001fff007819 */ /* 0x000fc80000011603 */
[----:B------:R-:W-:-:S04]  /*2a170*/  LEA.HI.SX32 R0, R3, R0, 0x1a ;  /* 0x0000000003007211 */ /* 0x000fc800078fd2ff */
[----:B------:R-:W-:-:S04]  /*2a180*/  VIMNMX R33, R33, R0, PT ;  /* 0x0000000021217248 */ /* 0x000fc80003fe0100 */
[----:B------:R-:W-:-:S13]  /*2a190*/  ISETP.GT.AND P0, PT, R33, RZ, PT ;  /* 0x000000ff2100720c */ /* 0x000fda0003f04270 */
[----:B------:R-:W-:Y:S05]  /*2a1a0*/  @P0 BRA `(.L_x_6559) ;  /* 0x0000000000440947 */ /* 0x000fea0003800000 */
[----:B-1----:R-:W1:Y:S02]  /*2a1b0*/  S2R R6, SR_TID.X ;  /* 0x0000000000067919 */ /* 0x002e640000002100 */
[----:B-1----:R-:W-:-:S04]  /*2a1c0*/  LOP3.LUT R6, R6, 0x7f, RZ, 0xc0, !PT ;  /* 0x0000007f06067812 */ /* 0x002fc800078ec0ff */
[----:B------:R-:W-:-:S13]  /*2a1d0*/  ISETP.NE.AND P0, PT, R6, RZ, PT ;  /* 0x000000ff0600720c */ /* 0x000fda0003f05270 */
[----:B------:R-:W-:Y:S05]  /*2a1e0*/  @P0 BRA `(.L_x_6560) ;  /* 0x0000005400440947 */ /* 0x000fea0003800000 */
[----:B------:R-:W1:Y:S01]  /*2a1f0*/  S2R R5, SR_LANEID ;  /* 0x0000000000057919 */ /* 0x000e620000000000 */
[----:B------:R-:W-:Y:S01]  /*2a200*/  VOTEU.ANY UR4, UPT, PT ;  /* 0x0000000000047886 */ /* 0x000fe200038e0100 */
[----:B------:R-:W3:Y:S01]  /*2a210*/  LDC.64 R2, c[0x0][0xc60] ;  /* 0x00031800ff027b82 */ /* 0x000ee20000000a00 */
[----:B------:R-:W1:Y:S02]  /*2a220*/  FLO.U32 R0, UR4 ;  /* 0x0000000400007d00 */ /* 0x000e6400080e0000 */
[----:B-1----:R-:W-:-:S06]  /*2a230*/  ISETP.EQ.U32.AND P0, PT, R0, R5, PT ;  /* 0x000000050000720c */ /* 0x002fcc0003f02070 */
[----:B------:R-:W3:Y:S07]  /*2a240*/  POPC R5, UR4 ;  /* 0x0000000400057d09 */ /* 0x000eee0008000000 */
[----:B---3--:R-:W3:Y:S01]  /*2a250*/  @P0 ATOMG.E.ADD.STRONG.GPU PT, R3, desc[UR50][R2.64], R5 ;  /* 0x00000005020309a8 */ /* 0x008ee200081ee1f2 */
[----:B------:R-:W1:Y:S02]  /*2a260*/  S2R R4, SR_LTMASK ;  /* 0x0000000000047919 */ /* 0x000e640000003900 */
[----:B-1----:R-:W-:-:S04]  /*2a270*/  LOP3.LUT R4, R4, UR4, RZ, 0xc0, !PT ;  /* 0x0000000404047c12 */ /* 0x002fc8000f8ec0ff */
[----:B------:R-:W1:Y:S01]  /*2a280*/  POPC R7, R4 ;  /* 0x0000000400077309 */ /* 0x000e620000000000 */
[----:B---3--:R-:W1:Y:S02]  /*2a290*/  SHFL.IDX PT, R0, R3, R0, 0x1f ;  /* 0x00001f0003007589 */ /* 0x008e6400000e0000 */
[----:B-1----:R-:W-:Y:S01]  /*2a2a0*/  IADD3 R16, R0, UR38, R7 ;  /* 0x0000002600107c10 */ /* 0x002fe2000fffe007 */
[----:B------:R-:W-:Y:S06]  /*2a2b0*/  BRA `(.L_x_6560) ;  /* 0x0000005400107947 */ /* 0x000fec0003800000 */
.L_x_6559:
        /* <DEDUP_REMOVED lines=9> */
[----:B-1----:R-:W-:Y:S01]  /*2a350*/  MOV R6, UR8 ;  /* 0x0000000800067c02 */ /* 0x002fe20008000f00 */
[----:B------:R-:W1:Y:S01]  /*2a360*/  LDC.64 R2, c[0x4][R2] ;  /* 0x0100000002027b82 */ /* 0x000e620000000a00 */
[----:B------:R-:W-:Y:S02]  /*2a370*/  IMAD.U32 R5, RZ, RZ, UR7 ;  /* 0x00000007ff057e24 */ /* 0x000fe4000f8e00ff */
[----:B------:R-:W-:Y:S02]  /*2a380*/  IMAD.U32 R7, RZ, RZ, UR9 ;  /* 0x00000009ff077e24 */ /* 0x000fe4000f8e00ff */
[----:B------:R-:W-:-:S02]  /*2a390*/  IMAD.U32 R10, RZ, RZ, UR4 ;  /* 0x00000004ff0a7e24 */ /* 0x000fc4000f8e00ff */
[----:B------:R-:W-:Y:S02]  /*2a3a0*/  IMAD.U32 R11, RZ, RZ, UR5 ;  /* 0x00000005ff0b7e24 */ /* 0x000fe4000f8e00ff */
[----:B0-2---:R-:W-:Y:S02]  /*2a3b0*/  IMAD.MOV.U32 R8, RZ, RZ, 0x70 ;  /* 0x00000070ff087424 */ /* 0x005fe400078e00ff */
[----:B------:R-:W-:Y:S02]  /*2a3c0*/  IMAD.MOV.U32 R12, RZ, RZ, 0x1 ;  /* 0x00000001ff0c7424 */ /* 0x000fe400078e00ff */
[----:B------:R-:W-:-:S07]  /*2a3d0*/  IMAD.MOV.U32 R13, RZ, RZ, RZ ;  /* 0x000000ffff0d7224 */ /* 0x000fce00078e00ff */
[----:B------:R-:W-:-:S07]  /*2a3e0*/  LEPC R20, `(.L_x_6562) ;  /* 0x000000001014794e */ /* 0x000fce0000000000 */
[----:B-1----:R-:W-:Y:S05]  /*2a3f0*/  CALL.ABS.NOINC R2 ;  /* 0x0000000002007343 */ /* 0x002fea0003c00000 */
.L_x_6562:
[----:B------:R-:W-:Y:S05]  /*2a400*/  BSYNC B6 ;  /* 0x0000000000067941 */ /* 0x000fea0003800000 */
.L_x_6561:
        /* <DEDUP_REMOVED lines=8> */
[----:B------:R-:W-:Y:S01]  /*2a490*/  MOV R2, 0x0 ;  /* 0x0000000000027802 */ /* 0x000fe20000000f00 */
[----:B------:R-:W-:Y:S01]  /*2a4a0*/  ULDC.64 UR6, c[0x4][0x1b0] ;  /* 0x01006c0000067ab9 */ /* 0x000fe20000000a00 */
[----:B------:R-:W-:Y:S01]  /*2a4b0*/  ULDC.64 UR8, c[0x4][0x1b8] ;  /* 0x01006e0000087ab9 */ /* 0x000fe20000000a00 */
[----:B------:R-:W-:Y:S01]  /*2a4c0*/  ULDC.64 UR4, c[0x4][0xb8] ;  /* 0x01002e0000047ab9 */ /* 0x000fe20000000a00 */
[----:B------:R-:W-:Y:S01]  /*2a4d0*/  MOV R4, UR6 ;  /* 0x0000000600047c02 */ /* 0x000fe20008000f00 */
[----:B------:R-:W-:Y:S01]  /*2a4e0*/  IMAD.U32 R5, RZ, RZ, UR7 ;  /* 0x00000007ff057e24 */ /* 0x000fe2000f8e00ff */
[----:B------:R-:W4:Y:S01]  /*2a4f0*/  LDC.64 R2, c[0x4][R2] ;  /* 0x0100000002027b82 */ /* 0x000f220000000a00 */
[----:B-1----:R-:W-:Y:S01]  /*2a500*/  IMAD.U32 R6, RZ, RZ, UR8 ;  /* 0x00000008ff067e24 */ /* 0x002fe2000f8e00ff */
[----:B------:R-:W-:Y:S01]  /*2a510*/  MOV R13, RZ ;  /* 0x000000ff000d7202 */ /* 0x000fe20000000f00 */
[----:B------:R-:W-:Y:S02]  /*2a520*/  IMAD.U32 R7, RZ, RZ, UR9 ;  /* 0x00000009ff077e24 */ /* 0x000fe4000f8e00ff */
[----:B------:R-:W-:-:S02]  /*2a530*/  IMAD.U32 R10, RZ, RZ, UR4 ;  /* 0x00000004ff0a7e24 */ /* 0x000fc4000f8e00ff */
[----:B------:R-:W-:Y:S02]  /*2a540*/  IMAD.U32 R11, RZ, RZ, UR5 ;  /* 0x00000005ff0b7e24 */ /* 0x000fe4000f8e00ff */
[----:B0-2---:R-:W-:Y:S02]  /*2a550*/  IMAD.MOV.U32 R8, RZ, RZ, 0x70 ;  /* 0x00000070ff087424 */ /* 0x005fe400078e00ff */
[----:B------:R-:W-:-:S07]  /*2a560*/  IMAD.MOV.U32 R12, RZ, RZ, 0x1 ;  /* 0x00000001ff0c7424 */ /* 0x000fce00078e00ff */
[----:B------:R-:W-:-:S07]  /*2a570*/  LEPC R20, `(.L_x_6564) ;  /* 0x000000001014794e */ /* 0x000fce0000000000 */
[----:B---34-:R-:W-:Y:S05]  /*2a580*/  CALL.ABS.NOINC R2 ;  /* 0x0000000002007343 */ /* 0x018fea0003c00000 */
.L_x_6564:
[----:B------:R-:W-:Y:S05]  /*2a590*/  BSYNC B6 ;  /* 0x0000000000067941 */ /* 0x000fea0003800000 */
.L_x_6563:
        /* <DEDUP_REMOVED lines=9> */
[----:B0-2---:R-:W-:Y:S01]  /*2a630*/  MOV R8, 0x70 ;  /* 0x0000007000087802 */ /* 0x005fe20000000f00 */
[----:B------:R-:W0:Y:S01]  /*2a640*/  LDC.64 R2, c[0x4][R2] ;  /* 0x0100000002027b82 */ /* 0x000e220000000a00 */
[----:B------:R-:W-:Y:S02]  /*2a650*/  IMAD.U32 R5, RZ, RZ, UR7 ;  /* 0x00000007ff057e24 */ /* 0x000fe4000f8e00ff */
[----:B-1----:R-:W-:Y:S02]  /*2a660*/  IMAD.U32 R6, RZ, RZ, UR8 ;  /* 0x00000008ff067e24 */ /* 0x002fe4000f8e00ff */
[----:B------:R-:W-:-:S02]  /*2a670*/  IMAD.U32 R7, RZ, RZ, UR9 ;  /* 0x00000009ff077e24 */ /* 0x000fc4000f8e00ff */
[----:B------:R-:W-:Y:S02]  /*2a680*/  IMAD.U32 R10, RZ, RZ, UR4 ;  /* 0x00000004ff0a7e24 */ /* 0x000fe4000f8e00ff */
[----:B------:R-:W-:Y:S02]  /*2a690*/  IMAD.U32 R11, RZ, RZ, UR5 ;  /* 0x00000005ff0b7e24 */ /* 0x000fe4000f8e00ff */
[----:B------:R-:W-:Y:S02]  /*2a6a0*/  IMAD.MOV.U32 R12, RZ, RZ, 0x1 ;  /* 0x00000001ff0c7424 */ /* 0x000fe400078e00ff */
[----:B------:R-:W-:-:S07]  /*2a6b0*/  IMAD.MOV.U32 R13, RZ, RZ, RZ ;  /* 0x000000ffff0d7224 */ /* 0x000fce00078e00ff */
[----:B------:R-:W-:-:S07]  /*2a6c0*/  LEPC R20, `(.L_x_6566) ;  /* 0x000000001014794e */ /* 0x000fce0000000000 */
[----:B0--3--:R-:W-:Y:S05]  /*2a6d0*/  CALL.ABS.NOINC R2 ;  /* 0x0000000002007343 */ /* 0x009fea0003c00000 */
.L_x_6566:
[----:B------:R-:W-:Y:S05]  /*2a6e0*/  BSYNC B6 ;  /* 0x0000000000067941 */ /* 0x000fea0003800000 */
.L_x_6565:
        /* <DEDUP_REMOVED lines=9> */
[----:B------:R-:W4:Y:S01]  /*2a780*/  LDC.64 R2, c[0x4][R2] ;  /* 0x0100000002027b82 */ /* 0x000f220000000a00 */
[----:B------:R-:W-:Y:S02]  /*2a790*/  IMAD.U32 R5, RZ, RZ, UR5 ;  /* 0x00000005ff057e24 */ /* 0x000fe4000f8e00ff */
[----:B-1----:R-:W-:Y:S02]  /*2a7a0*/  IMAD.U32 R6, RZ, RZ, UR6 ;  /* 0x00000006ff067e24 */ /* 0x002fe4000f8e00ff */
[----:B------:R-:W-:-:S02]  /*2a7b0*/  IMAD.U32 R7, RZ, RZ, UR7 ;  /* 0x00000007ff077e24 */ /* 0x000fc4000f8e00ff */
[----:B------:R-:W-:Y:S02]  /*2a7c0*/  IMAD.U32 R10, RZ, RZ, UR8 ;  /* 0x00000008ff0a7e24 */ /* 0x000fe4000f8e00ff */
[----:B0-2---:R-:W-:Y:S02]  /*2a7d0*/  IMAD.MOV.U32 R8, RZ, RZ, 0x70 ;  /* 0x00000070ff087424 */ /* 0x005fe400078e00ff */
[----:B------:R-:W-:Y:S02]  /*2a7e0*/  IMAD.MOV.U32 R12, RZ, RZ, 0x1 ;  /* 0x00000001ff0c7424 */ /* 0x000fe400078e00ff */
[----:B------:R-:W-:-:S07]  /*2a7f0*/  IMAD.MOV.U32 R13, RZ, RZ, RZ ;  /* 0x000000ffff0d7224 */ /* 0x000fce00078e00ff */
[----:B------:R-:W-:-:S07]  /*2a800*/  LEPC R20, `(.L_x_6568) ;  /* 0x000000001014794e */ /* 0x000fce0000000000 */
[----:B---34-:R-:W-:Y:S05]  /*2a810*/  CALL.ABS.NOINC R2 ;  /* 0x0000000002007343 */ /* 0x018fea0003c00000 */
.L_x_6568:
[----:B------:R-:W-:Y:S05]  /*2a820*/  BSYNC B6 ;  /* 0x0000000000067941 */ /* 0x000fea0003800000 */
.L_x_6567:
[----:B------:R-:W0:Y:S01]  /*2a830*/  LDL R21, [R1+0x10] ;  /* 0x0000100001157983 */ /* 0x000e220000100800 */
[----:B------:R-:W-:Y:S01]  /*2a840*/  ULDC.64 UR4, c[0x0][0x9f8] ;  /* 0x00027e0000047ab9 */ /* 0x000fe20000000a00 */
[----:B------:R-:W4:Y:S01]  /*2a850*/  LDC R11, c[0x0][0x430] ;  /* 0x00010c00ff0b7b82 */ /* 0x000f220000000800 */
[----:B------:R-:W-:Y:S01]  /*2a860*/  ISETP.NE.U32.AND P0, PT, RZ, UR4, PT ;  /* 0x00000004ff007c0c */ /* 0x000fe2000bf05070 */
[----:B------:R-:W2:Y:S03]  /*2a870*/  S2R R20, SR_TID.X ;  /* 0x0000000000147919 */ /* 0x000ea60000002100 */
[----:B------:R-:W-:-:S13]  /*2a880*/  ISETP.NE.AND.EX P0, PT, RZ, UR5, PT, P0 ;  /* 0x00000005ff007c0c */ /* 0x000fda000bf05300 */
[----:B------:R-:W-:-:S04]  /*2a890*/  @P0 IADD3 R2, P1, R27, UR4, RZ ;  /* 0x000000041b020c10 */ /* 0x000fc8000ff3e0ff */
[----:B------:R-:W-:-:S05]  /*2a8a0*/  @P0 IADD3.X R3, R28, UR5, RZ, P1, !PT ;  /* 0x000000051c030c10 */ /* 0x000fca0008ffe4ff */
[----:B------:R3:W3:Y:S01]  /*2a8b0*/  @P0 LDG.E R36, desc[UR50][R2.64] ;  /* 0x0000003202240981 */ /* 0x0006e2000c1e1900 */
[----:B----4-:R-:W-:Y:S01]  /*2a8c0*/  ISETP.NE.AND P0, PT, R11, 0x1, PT ;  /* 0x000000010b00780c */ /* 0x010fe20003f05270 */
[----:B-1----:R-:W-:Y:S01]  /*2a8d0*/  IMAD.MOV.U32 R6, RZ, RZ, 0xa0 ;  /* 0x000000a0ff067424 */ /* 0x002fe200078e00ff */
[----:B------:R-:W1:Y:S03]  /*2a8e0*/  S2R R0, SR_TID.X ;  /* 0x0000000000007919 */ /* 0x000e660000002100 */
[----:B------:R-:W-:Y:S01]  /*2a8f0*/  IMAD R6, R33, R6, -0xa0 ;  /* 0xffffff6021067424 */ /* 0x000fe200078e0206 */
[----:B--2---:R-:W-:Y:S01]  /*2a900*/  LOP3.LUT R20, R20, 0x7f, RZ, 0xc0, !PT ;  /* 0x0000007f14147812 */ /* 0x004fe200078ec0ff */
[----:B------:R-:W2:Y:S03]  /*2a910*/  S2R R14, SR_TID.X ;  /* 0x00000000000e7919 */ /* 0x000ea60000002100 */
[----:B------:R-:W-:-:S03]  /*2a920*/  SHF.R.U32.HI R20, RZ, 0x2, R20 ;  /* 0x00000002ff147819 */ /* 0x000fc60000011614 */
[----:B------:R-:W4:Y:S08]  /*2a930*/  @P0 LDC R5, c[0x0][0x434] ;  /* 0x00010d00ff050b82 */ /* 0x000f300000000800 */
[----:B---3--:R-:W3:Y:S08]  /*2a940*/  @P0 LDC R3, c[0x0][0x438] ;  /* 0x00010e00ff030b82 */ /* 0x008ef00000000800 */
[----:B------:R-:W3:Y:S01]  /*2a950*/  @P0 LDC R2, c[0x0][0x438] ;  /* 0x00010e00ff020b82 */ /* 0x000ee20000000800 */
[----:B-1----:R-:W-:-:S05]  /*2a960*/  IMAD.SHL.U32 R0, R0, 0x20, RZ ;  /* 0x0000002000007824 */ /* 0x002fca00078e00ff */
[----:B------:R-:W-:Y:S02]  /*2a970*/  LOP3.LUT R0, R20, 0x60, R0, 0xf8, !PT ;  /* 0x0000006014007812 */ /* 0x000fe400078ef800 */
[----:B------:R-:W1:Y:S03]  /*2a980*/  S2R R20, SR_TID.X ;  /* 0x0000000000147919 */ /* 0x000e660000002100 */
[----:B------:R-:W-:Y:S02]  /*2a990*/  IMAD.IADD R4, R0, 0x1, R6 ;  /* 0x0000000100047824 */ /* 0x000fe400078e0206 */
[----:B------:R-:W3:Y:S03]  /*2a9a0*/  @P0 LDC R0, c[0x0][0x434] ;  /* 0x00010d00ff000b82 */ /* 0x000ee60000000800 */
[----:B------:R-:W-:-:S02]  /*2a9b0*/  ISETP.GE.AND P1, PT, R4, R29, PT ;  /* 0x0000001d0400720c */ /* 0x000fc40003f26270 */
[----:B-1----:R-:W-:-:S04]  /*2a9c0*/  LOP3.LUT R20, R20, 0x7f, RZ, 0xc0, !PT ;  /* 0x0000007f14147812 */ /* 0x002fc800078ec0ff */
[----:B------:R-:W-:Y:S02]  /*2a9d0*/  SHF.R.U32.HI R7, RZ, 0x2, R20 ;  /* 0x00000002ff077819 */ /* 0x000fe40000011614 */
[----:B--2---:R-:W-:-:S04]  /*2a9e0*/  SHF.L.U32 R20, R14, 0x5, RZ ;  /* 0x000000050e147819 */ /* 0x004fc800000006ff */
[----:B------:R-:W-:-:S04]  /*2a9f0*/  LOP3.LUT R20, R7, 0x60, R20, 0xf8, !PT ;  /* 0x0000006007147812 */ /* 0x000fc800078ef814 */
[----:B------:R-:W-:-:S05]  /*2aa00*/  LOP3.LUT R20, R20, 0x80, RZ, 0xfc, !PT ;  /* 0x0000008014147812 */ /* 0x000fca00078efcff */
[----:B------:R-:W-:Y:S01]  /*2aa10*/  IMAD.IADD R6, R20, 0x1, R6 ;  /* 0x0000000114067824 */ /* 0x000fe200078e0206 */
[----:B------:R-:W-:Y:S01]  /*2aa20*/  LOP3.LUT R34, R34, 0xfffffff7, RZ, 0xc0, !PT ;  /* 0xfffffff722227812 */ /* 0x000fe200078ec0ff */
[--C-:B0-----:R-:W-:Y:S02]  /*2aa30*/  IMAD.IADD R8, R4, 0x1, R21.reuse ;  /* 0x0000000104087824 */ /* 0x101fe400078e0215 */
[----:B------:R-:W-:Y:S02]  /*2aa40*/  IMAD.IADD R9, R6, 0x1, R21 ;  /* 0x0000000106097824 */ /* 0x000fe400078e0215 */
[----:B----4-:R-:W-:-:S04]  /*2aa50*/  @P0 IMAD.HI.U32 R5, R8, R5, RZ ;  /* 0x0000000508050227 */ /* 0x010fc800078e00ff */
[----:B------:R-:W-:Y:S01]  /*2aa60*/  IMAD.MOV.U32 R10, RZ, RZ, R8 ;  /* 0x000000ffff0a7224 */ /* 0x000fe200078e0008 */
[----:B---3--:R-:W-:Y:S01]  /*2aa70*/  @P0 SHF.R.U32.HI R10, RZ, R3, R5 ;  /* 0x00000003ff0a0219 */ /* 0x008fe20000011605 */
[----:B------:R-:W-:Y:S01]  /*2aa80*/  @P0 IMAD.HI.U32 R3, R9, R0, RZ ;  /* 0x0000000009030227 */ /* 0x000fe200078e00ff */
[----:B------:R-:W0:Y:S02]  /*2aa90*/  @!P1 LDC.64 R4, c[0x0][0x418] ;  /* 0x00010600ff049b82 */ /* 0x000e240000000a00 */
[--C-:B------:R-:W-:Y:S01]  /*2aaa0*/  @!P1 SHF.R.S32.HI R7, RZ, 0x1f, R10.reuse ;  /* 0x0000001fff079819 */ /* 0x100fe2000001140a */
[----:B------:R-:W-:Y:S01]  /*2aab0*/  IMAD.MOV.U32 R0, RZ, RZ, R9 ;  /* 0x000000ffff007224 */ /* 0x000fe200078e0009 */
[----:B------:R-:W-:Y:S02]  /*2aac0*/  @P0 SHF.R.U32.HI R0, RZ, R2, R3 ;  /* 0x00000002ff000219 */ /* 0x000fe40000011603 */
[----:B------:R-:W-:Y:S01]  /*2aad0*/  ISETP.GE.AND P0, PT, R6, R29, PT ;  /* 0x0000001d0600720c */ /* 0x000fe20003f06270 */
[----:B------:R-:W-:Y:S01]  /*2aae0*/  @!P1 IMAD.MOV.U32 R6, RZ, RZ, R10 ;  /* 0x000000ffff069224 */ /* 0x000fe200078e000a */
[----:B------:R-:W1:Y:S02]  /*2aaf0*/  @!P1 LDC.64 R2, c[0x0][0x428] ;  /* 0x00010a00ff029b82 */ /* 0x000e640000000a00 */
[----:B------:R-:W-:-:S02]  /*2ab00*/  ISETP.GT.U32.OR P0, PT, R20, 0x9f, P0 ;  /* 0x0000009f1400780c */ /* 0x000fc40000704470 */
[----:B------:R-:W-:Y:S01]  /*2ab10*/  SHF.R.S32.HI R15, RZ, 0x1f, R36 ;  /* 0x0000001fff0f7819 */ /* 0x000fe20000011424 */
[----:B------:R-:W-:Y:S02]  /*2ab20*/  IMAD.SHL.U32 R21, R14, 0x10, RZ ;  /* 0x000000100e157824 */ /* 0x000fe400078e00ff */
[-C--:B-1----:R-:W-:Y:S02]  /*2ab30*/  @!P1 IMAD.WIDE.U32 R6, R36, R2.reuse, R6 ;  /* 0x0000000224069225 */ /* 0x082fe400078e0006 */
[----:B------:R1:W-:Y:S02]  /*2ab40*/  STL [R1+0x14], R15 ;  /* 0x0000140f01007387 */ /* 0x0003e40000100800 */
        /* <DEDUP_REMOVED lines=8> */
[----:B------:R-:W-:Y:S01]  /*2abd0*/  @!P0 MOV R6, R0 ;  /* 0x0000000000068202 */ /* 0x000fe20000000f00 */
[----:B------:R-:W-:Y:S02]  /*2abe0*/  IMAD.SHL.U32 R14, R14, 0x10, RZ ;  /* 0x000000100e0e7824 */ /* 0x000fe400078e00ff */
[----:B------:R-:W-:Y:S02]  /*2abf0*/  IMAD R5, R11, R5, R8 ;  /* 0x000000050b057224 */ /* 0x000fe400078e0208 */
[----:B------:R-:W-:Y:S02]  /*2ac00*/  IMAD.MOV.U32 R8, RZ, RZ, RZ ;  /* 0x000000ffff087224 */ /* 0x000fe400078e00ff */
[----:B------:R-:W2:Y:S01]  /*2ac10*/  LDC R10, c[0x0][0x2f4] ;  /* 0x0000bd00ff0a7b82 */ /* 0x000ea20000000800 */
[----:B0-----:R-:W-:-:S02]  /*2ac20*/  @!P0 IMAD R4, R15, R2, RZ ;  /* 0x000000020f048224 */ /* 0x001fc400078e02ff */
[----:B------:R-:W-:Y:S01]  /*2ac30*/  @!P0 IMAD.WIDE.U32 R6, R36, R2, R6 ;  /* 0x0000000224068225 */ /* 0x000fe200078e0006 */
[----:B------:R-:W-:Y:S01]  /*2ac40*/  LOP3.LUT R14, R14, 0x30, RZ, 0xc0, !PT ;  /* 0x000000300e0e7812 */ /* 0x000fe200078ec0ff */
[----:B------:R0:W5:Y:S02]  /*2ac50*/  @!P1 LDG.E R8, desc[UR50][R12.64] ;  /* 0x000000320c089981 */ /* 0x000164000c1e1900 */
[----:B------:R-:W-:Y:S02]  /*2ac60*/  @!P0 IMAD R4, R36, R3, R4 ;  /* 0x0000000324048224 */ /* 0x000fe400078e0204 */
[----:B------:R-:W3:Y:S02]  /*2ac70*/  @!P0 LDC.64 R2, c[0x0][0x418] ;  /* 0x00010600ff028b82 */ /* 0x000ee40000000a00 */
[----:B------:R-:W-:Y:S01]  /*2ac80*/  @!P0 IMAD.IADD R4, R4, 0x1, R7 ;  /* 0x0000000104048824 */ /* 0x000fe200078e0207 */
[----:B--2---:R-:W-:Y:S02]  /*2ac90*/  ISETP.GE.AND P1, PT, R14, R10, PT ;  /* 0x0000000a0e00720c */ /* 0x004fe40003f26270 */
[----:B---3--:R-:W-:-:S04]  /*2aca0*/  @!P0 LEA R2, P2, R6, R2, 0x2 ;  /* 0x0000000206028211 */ /* 0x008fc800078410ff */
[----:B------:R-:W-:Y:S02]  /*2acb0*/  @!P0 LEA.HI.X R3, R6, R3, R4, 0x2, P2 ;  /* 0x0000000306038211 */ /* 0x000fe400010f1404 */
[----:B------:R-:W-:Y:S01]  /*2acc0*/  ISETP.GT.U32.AND P2, PT, R20, 0x9f, PT ;  /* 0x0000009f1400780c */ /* 0x000fe20003f44070 */
[----:B------:R-:W-:Y:S02]  /*2acd0*/  IMAD.MOV R6, RZ, RZ, -R0 ;  /* 0x000000ffff067224 */ /* 0x000fe400078e0a00 */
[----:B------:R-:W-:Y:S01]  /*2ace0*/  IMAD.U32 R0, RZ, RZ, UR39 ;  /* 0x00000027ff007e24 */ /* 0x000fe2000f8e00ff */
[----:B------:R-:W-:Y:S01]  /*2acf0*/  LOP3.LUT R21, R21, 0x30, RZ, 0xc0, !PT ;  /* 0x0000003015157812 */ /* 0x000fe200078ec0ff */
[----:B------:R-:W-:-:S03]  /*2ad00*/  IMAD.MOV.U32 R7, RZ, RZ, RZ ;  /* 0x000000ffff077224 */ /* 0x000fc600078e00ff */
[----:B------:R-:W-:-:S05]  /*2ad10*/  ISETP.NE.AND P3, PT, R0, 0x3, PT ;  /* 0x000000030000780c */ /* 0x000fca0003f65270 */
[----:B------:R-:W-:Y:S01]  /*2ad20*/  @P2 LOP3.LUT R34, R34, 0x8, RZ, 0xfc, !PT ;  /* 0x0000000822222812 */ /* 0x000fe200078efcff */
[----:B------:R0:W5:Y:S03]  /*2ad30*/  @!P0 LDG.E R7, desc[UR50][R2.64] ;  /* 0x0000003202078981 */ /* 0x000166000c1e1900 */
[----:B------:R-:W-:Y:S02]  /*2ad40*/  LOP3.LUT R34, R34, 0xffffffef, RZ, 0xc0, !PT ;  /* 0xffffffef22227812 */ /* 0x000fe400078ec0ff */
[----:B-1----:R-:W-:Y:S02]  /*2ad50*/  LOP3.LUT R15, R21, 0x40, RZ, 0xfc, !PT ;  /* 0x00000040150f7812 */ /* 0x002fe400078efcff */
[----:B------:R-:W-:Y:S02]  /*2ad60*/  LOP3.LUT R34, R34, 0xfffffffb, RZ, 0xc0, !PT ;  /* 0xfffffffb22227812 */ /* 0x000fe400078ec0ff */
[----:B------:R-:W-:-:S02]  /*2ad70*/  ISETP.GE.AND P0, PT, R15, R10, PT ;  /* 0x0000000a0f00720c */ /* 0x000fc40003f06270 */
[----:B------:R-:W-:-:S04]  /*2ad80*/  @P1 LOP3.LUT R34, R34, 0x4, RZ, 0xfc, !PT ;  /* 0x0000000422221812 */ /* 0x000fc800078efcff */
[----:B------:R-:W-:Y:S02]  /*2ad90*/  @P3 LOP3.LUT R34, R34, 0x10, RZ, 0xfc, !PT ;  /* 0x0000001022223812 */ /* 0x000fe400078efcff */
[----:B------:R-:W-:Y:S02]  /*2ada0*/  LOP3.LUT R14, R14, 0x80, RZ, 0xfc, !PT ;  /* 0x000000800e0e7812 */ /* 0x000fe400078efcff */
[----:B------:R-:W-:-:S04]  /*2adb0*/  LOP3.LUT R34, R34, 0xfffffffd, RZ, 0xc0, !PT ;  /* 0xfffffffd22227812 */ /* 0x000fc800078ec0ff */
[----:B------:R-:W-:Y:S02]  /*2adc0*/  @P0 LOP3.LUT R34, R34, 0x2, RZ, 0xfc, !PT ;  /* 0x0000000222220812 */ /* 0x000fe400078efcff */
[----:B------:R-:W-:Y:S02]  /*2add0*/  ISETP.GE.AND P0, PT, R14, R10, PT ;  /* 0x0000000a0e00720c */ /* 0x000fe40003f06270 */
[----:B------:R-:W-:-:S11]  /*2ade0*/  LOP3.LUT R34, R34, 0xfffffffe, RZ, 0xc0, !PT ;  /* 0xfffffffe22227812 */ /* 0x000fd600078ec0ff */
[----:B------:R-:W-:-:S05]  /*2adf0*/  @P0 LOP3.LUT R34, R34, 0x1, RZ, 0xfc, !PT ;  /* 0x0000000122220812 */ /* 0x000fca00078efcff */
[----:B------:R0:W-:Y:S01]  /*2ae00*/  STL [R1], R34 ;  /* 0x0000002201007387 */ /* 0x0001e20000100800 */
[----:B------:R-:W-:Y:S01]  /*2ae10*/  UMOV UR4, 0xffffffff ;  /* 0xffffffff00047882 */ /* 0x000fe20000000000 */
[----:B------:R-:W-:Y:S02]  /*2ae20*/  IMAD R6, R11, R6, R9 ;  /* 0x000000060b067224 */ /* 0x000fe400078e0209 */
[----:B------:R-:W-:Y:S05]  /*2ae30*/  BRA.DIV UR4, `(.L_x_6569) ;  /* 0x0000008604c87947 */ /* 0x000fea000b800000 */
.L_x_6772:
[----:B------:R-:W-:Y:S02]  /*2ae40*/  SHF.R.S32.HI R0, RZ, 0x1f, R18 ;  /* 0x0000001fff007819 */ /* 0x000fe40000011412 */
[----:B------:R-:W-:-:S03]  /*2ae50*/  IADD3 R9, R33, -0x1, RZ ;  /* 0xffffffff21097810 */ /* 0x000fc60007ffe0ff */
[----:B------:R1:W-:Y:S01]  /*2ae60*/  STL [R1+0xc], R0 ;  /* 0x00000c0001007387 */ /* 0x0003e20000100800 */
[----:B------:R-:W-:Y:S05]  /*2ae70*/  @!P3 BRA `(.L_x_6570) ;  /* 0x000000000004b947 */ /* 0x000fea0003800000 */
[----:B------:R-:W-:Y:S01]  /*2ae80*/  BPT.TRAP 0x1 ;  /* 0x000000040000795c */ /* 0x000fe20000300000 */
.L_x_6570:
[----:B------:R-:W-:Y:S01]  /*2ae90*/  IMAD R4, R32, 0x8, R23 ;  /* 0x0000000820047824 */ /* 0x000fe200078e0217 */
[----:B-1----:R-:W-:Y:S01]  /*2aea0*/  SHF.L.U32 R0, R37, 0x1f, RZ ;  /* 0x0000001f25007819 */ /* 0x002fe200000006ff */
[----:B------:R-:W-:Y:S03]  /*2aeb0*/  BSSY B0, `(.L_x_6571) ;  /* 0x0000006000007945 */ /* 0x000fe60003800000 */
[----:B------:R1:W2:Y:S01]  /*2aec0*/  SYNCS.PHASECHK.TRANS64.TRYWAIT P0, [R4+URZ+0x33480], R0 ;  /* 0x03348000040075a7 */ /* 0x0002a2000800017f */
[----:B------:R1:W-:Y:S02]  /*2aed0*/  STL [R1+0x30], R0 ;  /* 0x0000300001007387 */ /* 0x0003e40000100800 */
[----:B-1----:R-:W-:-:S05]  /*2aee0*/  SHF.R.S32.HI R0, RZ, 0x1f, R5 ;  /* 0x0000001fff007819 */ /* 0x002fca0000011405 */
[----:B------:R1:W-:Y:S02]  /*2aef0*/  STL [R1+0x2c], R0 ;  /* 0x00002c0001007387 */ /* 0x0003e40000100800 */
[----:B-12---:R-:W-:Y:S05]  /*2af00*/  @!P0 BRA `(.L_x_6572) ;  /* 0x0000008400c88947 */ /* 0x006fea0003800000 */
.L_x_6773:
[----:B------:R-:W-:Y:S05]  /*2af10*/  BSYNC B0 ;  /* 0x0000000000007941 */ /* 0x000fea0003800000 */
.L_x_6571:
[----:B-1----:R-:W2:Y:S01]  /*2af20*/  LDL R0, [R1+0x2c] ;  /* 0x00002c0001007983 */ /* 0x002ea20000100800 */
[----:B------:R-:W-:-:S03]  /*2af30*/  ULDC.64 UR4, c[0x0][0x328] ;  /* 0x0000ca0000047ab9 */ /* 0x000fc60000000a00 */
[----:B------:R-:W3:Y:S04]  /*2af40*/  LDL R10, [R1+0xc] ;  /* 0x00000c00010a7983 */ /* 0x000ee80000100800 */
[----:B0-----:R-:W4:Y:S01]  /*2af50*/  LDL R13, [R1+0x1c] ;  /* 0x00001c00010d7983 */ /* 0x001f220000100800 */
[----:B-----5:R-:W-:Y:S01]  /*2af60*/  SHF.R.S32.HI R34, RZ, 0x1f, R8 ;  /* 0x0000001fff227819 */ /* 0x020fe20000011408 */
[----:B------:R-:W-:Y:S01]  /*2af70*/  ULDC.64 UR6, c[0x0][0x338] ;  /* 0x0000ce0000067ab9 */ /* 0x000fe20000000a00 */
[----:B------:R-:W-:Y:S01]  /*2af80*/  ULDC.64 UR8, c[0x0][0x330] ;  /* 0x0000cc0000087ab9 */ /* 0x000fe20000000a00 */
[----:B------:R-:W4:Y:S01]  /*2af90*/  LDL.LU R12, [R1] ;  /* 0x00000000010c7983 */ /* 0x000f220000300800 */
[----:B------:R-:W-:Y:S01]  /*2afa0*/  IMAD.WIDE.U32 R2, R5, UR4, RZ ;  /* 0x0000000405027c25 */ /* 0x000fe2000f8e00ff */
[----:B------:R-:W-:Y:S01]  /*2afb0*/  ULDC.64 UR10, c[0x0][0x318] ;  /* 0x0000c600000a7ab9 */ /* 0x000fe20000000a00 */
[----:B------:R-:W0:Y:S02]  /*2afc0*/  S2R R14, SR_TID.X ;  /* 0x00000000000e7919 */ /* 0x000e240000002100 */
[----:B------:R-:W-:Y:S01]  /*2afd0*/  IMAD R11, R9, -0xa0, R29 ;  /* 0xffffff60090b7824 */ /* 0x000fe200078e021d */
[----:B------:R-:W-:-:S02]  /*2afe0*/  SHF.R.S32.HI R29, RZ, 0x1f, R7 ;  /* 0x0000001fff1d7819 */ /* 0x000fc40000011407 */
[----:B------:R-:W-:Y:S02]  /*2aff0*/  SHF.R.S32.HI R15, RZ, 0x1f, R6 ;  /* 0x0000001fff0f7819 */ /* 0x000fe40000011406 */
[----:B0-----:R-:W-:-:S04]  /*2b000*/  LOP3.LUT R14, R14, 0x7f, RZ, 0xc0, !PT ;  /* 0x0000007f0e0e7812 */ /* 0x001fc800078ec0ff */
[----:B------:R-:W-:Y:S01]  /*2b010*/  SHF.R.U32.HI R14, RZ, 0x2, R14 ;  /* 0x00000002ff0e7819 */ /* 0x000fe2000001160e */
[----:B------:R0:W-:Y:S01]  /*2b020*/  STL [R1+0x28], R15 ;  /* 0x0000280f01007387 */ /* 0x0001e20000100800 */
[----:B--2---:R-:W-:-:S04]  /*2b030*/  IMAD R0, R0, UR4, RZ ;  /* 0x0000000400007c24 */ /* 0x004fc8000f8e02ff */
[----:B------:R-:W-:-:S04]  /*2b040*/  IMAD R0, R5, UR5, R0 ;  /* 0x0000000505007c24 */ /* 0x000fc8000f8e0200 */
[----:B------:R-:W-:Y:S02]  /*2b050*/  IMAD.IADD R3, R3, 0x1, R0 ;  /* 0x0000000103037824 */ /* 0x000fe400078e0200 */
[----:B------:R-:W-:Y:S02]  /*2b060*/  IMAD R0, R34, UR6, RZ ;  /* 0x0000000622007c24 */ /* 0x000fe4000f8e02ff */
[----:B------:R-:W-:-:S04]  /*2b070*/  IMAD.WIDE.U32 R2, R8, UR6, R2 ;  /* 0x0000000608027c25 */ /* 0x000fc8000f8e0002 */
[----:B------:R-:W-:-:S04]  /*2b080*/  IMAD R0, R8, UR7, R0 ;  /* 0x0000000708007c24 */ /* 0x000fc8000f8e0200 */
[----:B------:R-:W-:Y:S02]  /*2b090*/  IMAD.IADD R3, R3, 0x1, R0 ;  /* 0x0000000103037824 */ /* 0x000fe400078e0200 */
[----:B---3--:R-:W-:Y:S02]  /*2b0a0*/  IMAD R0, R10, UR8, RZ ;  /* 0x000000080a007c24 */ /* 0x008fe4000f8e02ff */
[----:B------:R-:W-:-:S04]  /*2b0b0*/  IMAD.WIDE.U32 R2, R18, UR8, R2 ;  /* 0x0000000812027c25 */ /* 0x000fc8000f8e0002 */
[----:B------:R-:W-:Y:S01]  /*2b0c0*/  IMAD R0, R18, UR9, R0 ;  /* 0x0000000912007c24 */ /* 0x000fe2000f8e0200 */
[----:B------:R-:W-:Y:S01]  /*2b0d0*/  IADD3 R10, P0, R2, UR10, RZ ;  /* 0x0000000a020a7c10 */ /* 0x000fe2000ff1e0ff */
[----:B------:R-:W-:-:S03]  /*2b0e0*/  IMAD R2, R29, UR6, RZ ;  /* 0x000000061d027c24 */ /* 0x000fc6000f8e02ff */
[----:B------:R-:W-:Y:S01]  /*2b0f0*/  IADD3.X R20, R3, UR11, R0, P0, !PT ;  /* 0x0000000b03147c10 */ /* 0x000fe200087fe400 */
[C---:B------:R-:W-:Y:S02]  /*2b100*/  IMAD R9, R7.reuse, UR7, R2 ;  /* 0x0000000707097c24 */ /* 0x040fe4000f8e0202 */
[----:B------:R-:W-:-:S04]  /*2b110*/  IMAD.WIDE.U32 R2, R7, UR6, RZ ;  /* 0x0000000607027c25 */ /* 0x000fc8000f8e00ff */
[----:B------:R-:W-:Y:S02]  /*2b120*/  IMAD.IADD R3, R3, 0x1, R9 ;  /* 0x0000000103037824 */ /* 0x000fe400078e0209 */
[----:B------:R-:W-:Y:S02]  /*2b130*/  IMAD R9, R15, UR4, RZ ;  /* 0x000000040f097c24 */ /* 0x000fe4000f8e02ff */
[----:B------:R-:W-:-:S04]  /*2b140*/  IMAD.WIDE.U32 R2, R6, UR4, R2 ;  /* 0x0000000406027c25 */ /* 0x000fc8000f8e0002 */
[----:B------:R-:W-:-:S04]  /*2b150*/  IMAD R9, R6, UR5, R9 ;  /* 0x0000000506097c24 */ /* 0x000fc8000f8e0209 */
[----:B------:R-:W-:Y:S02]  /*2b160*/  IMAD.IADD R3, R3, 0x1, R9 ;  /* 0x0000000103037824 */ /* 0x000fe400078e0209 */
[----:B------:R-:W-:-:S04]  /*2b170*/  IMAD.WIDE.U32 R2, R18, UR8, R2 ;  /* 0x0000000812027c25 */ /* 0x000fc8000f8e0002 */
[----:B------:R-:W-:Y:S01]  /*2b180*/  IMAD.IADD R9, R11, 0x1, -R14 ;  /* 0x000000010b097824 */ /* 0x000fe200078e0a0e */
[----:B------:R-:W-:-:S04]  /*2b190*/  IADD3 R28, P0, R2, UR10, RZ ;  /* 0x0000000a021c7c10 */ /* 0x000fc8000ff1e0ff */
[----:B------:R-:W-:Y:S02]  /*2b1a0*/  IADD3.X R27, R0, UR11, R3, P0, !PT ;  /* 0x0000000b001b7c10 */ /* 0x000fe400087fe403 */
[----:B------:R-:W-:Y:S02]  /*2b1b0*/  ISETP.GE.AND P0, PT, R9, 0x1, PT ;  /* 0x000000010900780c */ /* 0x000fe40003f06270 */
[----:B----4-:R-:W-:-:S11]  /*2b1c0*/  LOP3.LUT R12, R12, 0xffffffdf, RZ, 0xc0, !PT ;  /* 0xffffffdf0c0c7812 */ /* 0x010fd600078ec0ff */
[----:B------:R-:W-:-:S05]  /*2b1d0*/  @P0 LOP3.LUT R12, R12, 0x20, RZ, 0xfc, !PT ;  /* 0x000000200c0c0812 */ /* 0x000fca00078efcff */
[----:B------:R0:W-:Y:S01]  /*2b1e0*/  STL [R1], R12 ;  /* 0x0000000c01007387 */ /* 0x0001e20000100800 */
[----:B------:R-:W-:Y:S01]  /*2b1f0*/  UMOV UR4, 0xffffffff ;  /* 0xffffffff00047882 */ /* 0x000fe20000000000 */
[----:B------:R-:W-:Y:S02]  /*2b200*/  IMAD R21, R32, 0x7800, R13 ;  /* 0x0000780020157824 */ /* 0x000fe400078e020d */
[----:B------:R-:W-:Y:S05]  /*2b210*/  BRA.DIV UR4, `(.L_x_6573) ;  /* 0x00000086041c7947 */ /* 0x000fea000b800000 */
[----:B------:R-:W0:Y:S01]  /*2b220*/  S2R R11, SR_TID.X ;  /* 0x00000000000b7919 */ /* 0x000e220000002100 */
[----:B------:R-:W1:Y:S01]  /*2b230*/  LDC R13, c[0x0][0x2f4] ;  /* 0x0000bd00ff0d7b82 */ /* 0x000e620000000800 */
[----:B------:R-:W2:Y:S04]  /*2b240*/  SHFL.IDX PT, R2, R10, RZ, 0x1c1f ;  /* 0x001c1fff0a027589 */ /* 0x000ea800000e0000 */
[----:B------:R-:W3:Y:S01]  /*2b250*/  SHFL.IDX PT, R0, R20, RZ, 0x1c1f ;  /* 0x001c1fff14007589 */ /* 0x000ee200000e0000 */
[C---:B0-----:R-:W-:Y:S01]  /*2b260*/  IMAD.SHL.U32 R12, R11.reuse, 0x10, RZ ;  /* 0x000000100b0c7824 */ /* 0x041fe200078e00ff */
[----:B------:R-:W-:-:S04]  /*2b270*/  SHF.L.U32 R11, R11, 0x4, RZ ;  /* 0x000000040b0b7819 */ /* 0x000fc800000006ff */
[----:B------:R-:W-:Y:S02]  /*2b280*/  LOP3.LUT R12, R12, 0x30, RZ, 0xc0, !PT ;  /* 0x000000300c0c7812 */ /* 0x000fe400078ec0ff */
[----:B------:R-:W-:Y:S02]  /*2b290*/  LOP3.LUT R11, R11, 0x30, RZ, 0xc0, !PT ;  /* 0x000000300b0b7812 */ /* 0x000fe400078ec0ff */
[C---:B--2---:R-:W-:Y:S02]  /*2b2a0*/  IADD3 R2, P0, R12.reuse, R2, RZ ;  /* 0x000000020c027210 */ /* 0x044fe40007f1e0ff */
[----:B-1----:R-:W-:Y:S02]  /*2b2b0*/  ISETP.GE.AND P3, PT, R12, R13, PT ;  /* 0x0000000d0c00720c */ /* 0x002fe40003f66270 */
[----:B------:R-:W-:Y:S01]  /*2b2c0*/  LOP3.LUT R14, R11, 0x40, RZ, 0xfc, !PT ;  /* 0x000000400b0e7812 */ /* 0x000fe200078efcff */
        /* <DEDUP_REMOVED lines=8> */
[----:B------:R-:W2:Y:S01]  /*2b350*/  LDL.LU R11, [R1] ;  /* 0x00000000010b7983 */ /* 0x000ea20000300800 */
[C---:B------:R-:W-:Y:S02]  /*2b360*/  ISETP.LT.OR P1, PT, R9.reuse, 0x1, P2 ;  /* 0x000000010900780c */ /* 0x040fe40001721670 */
[C---:B------:R-:W-:Y:S02]  /*2b370*/  ISETP.GE.AND P6, PT, R9.reuse, 0x81, PT ;  /* 0x000000810900780c */ /* 0x040fe40003fc6270 */
[C---:B------:R-:W-:Y:S02]  /*2b380*/  ISETP.GE.AND P5, PT, R9.reuse, 0x21, PT ;  /* 0x000000210900780c */ /* 0x040fe40003fa6270 */
[----:B------:R-:W-:-:S07]  /*2b390*/  ISETP.GE.AND P4, PT, R9, 0x41, PT ;  /* 0x000000410900780c */ /* 0x000fce0003f86270 */
        /* <DEDUP_REMOVED lines=34> */
[----:B0-----:R1:W3:Y:S04]  /*2b5c0*/  SHFL.IDX PT, R3, R27, RZ, 0x1c1f ;  /* 0x001c1fff1b037589 */ /* 0x0012e800000e0000 */
[----:B------:R1:W4:Y:S01]  /*2b5d0*/  SHFL.IDX PT, R2, R28, RZ, 0x1c1f ;  /* 0x001c1fff1c027589 */ /* 0x00032200000e0000 */
[----:B--2---:R-:W-:-:S04]  /*2b5e0*/  LOP3.LUT R11, R11, 0xffffffbf, RZ, 0xc0, !PT ;  /* 0xffffffbf0b0b7812 */ /* 0x004fc800078ec0ff */
[----:B------:R-:W-:-:S05]  /*2b5f0*/  @P6 LOP3.LUT R11, R11, 0x40, RZ, 0xfc, !PT ;  /* 0x000000400b0b6812 */ /* 0x000fca00078efcff */
[----:B------:R1:W-:Y:S02]  /*2b600*/  STL [R1], R11 ;  /* 0x0000000b01007387 */ /* 0x0003e40000100800 */
.L_x_6785:
[----:B------:R-:W2:Y:S01]  /*2b610*/  S2R R10, SR_TID.X ;  /* 0x00000000000a7919 */ /* 0x000ea20000002100 */
[C---:B------:R-:W-:Y:S02]  /*2b620*/  ISETP.LT.OR P3, PT, R9.reuse, 0x81, P3 ;  /* 0x000000810900780c */ /* 0x040fe40001f61670 */
[C---:B------:R-:W-:Y:S02]  /*2b630*/  ISETP.LT.OR P2, PT, R9.reuse, 0x81, P2 ;  /* 0x000000810900780c */ /* 0x040fe40001741670 */
[----:B------:R-:W-:Y:S01]  /*2b640*/  ISETP.LT.OR P0, PT, R9, 0x81, P0 ;  /* 0x000000810900780c */ /* 0x000fe20000701670 */
[----:B--2---:R-:W-:-:S05]  /*2b650*/  IMAD.SHL.U32 R10, R10, 0x10, RZ ;  /* 0x000000100a0a7824 */ /* 0x004fca00078e00ff */
[----:B------:R-:W-:-:S04]  /*2b660*/  LOP3.LUT R10, R10, 0x30, RZ, 0xc0, !PT ;  /* 0x000000300a0a7812 */ /* 0x000fc800078ec0ff */
[----:B----4-:R-:W-:-:S05]  /*2b670*/  IADD3 R2, P6, R10, R2, RZ ;  /* 0x000000020a027210 */ /* 0x010fca0007fde0ff */
[----:B---3--:R-:W-:-:S05]  /*2b680*/  IMAD.X R3, RZ, RZ, R3, P6 ;  /* 0x000000ffff037224 */ /* 0x008fca00030e0603 */
        /* <DEDUP_REMOVED lines=8> */
.L_x_6574:
[----:B------:R-:W-:Y:S02]  /*2b710*/  PLOP3.LUT P2, PT, P2, P0, PT, 0xa2, 0x0 ;  /* 0x000000000000781c */ /* 0x000fe40001741472 */
[----:B------:R-:W-:-:S08]  /*2b720*/  @P0 R2UR P2, UR4, R4 ;  /* 0x00000000040402ca */ /* 0x000fd00000040000 */
[----:B------:R-:W-:-:S05]  /*2b730*/  @P0 PLOP3.LUT P0, PT, P2, PT, PT, 0x80, 0x0 ;  /* 0x000000000000081c */ /* 0x000fca000170f070 */
[----:B------:R-:W-:Y:S01]  /*2b740*/  @!P2 SYNCS.ARRIVE.TRANS64.RED.A0T1 RZ, [UR4+0x33470], RZ ;  /* 0x033470ffffffa9a7 */ /* 0x000fe20008200404 */
[----:B------:R-:W-:Y:S07]  /*2b750*/  @!P2 ARRIVES.LDGSTSBAR.64.TRANSCNT [UR4+0x33470] ;  /* 0x03347000ff00a9b0 */ /* 0x000fee0008000a84 */
[----:B------:R-:W-:Y:S05]  /*2b760*/  @P0 BRA.U.ANY `(.L_x_6574) ;  /* 0xfffffffd00e80947 */ /* 0x000fea000393ffff */
[----:B------:R-:W-:Y:S01]  /*2b770*/  NOP ;  /* 0x0000000000007918 */ /* 0x000fe20000000000 */
[----:B--2---:R-:W-:-:S04]  /*2b780*/  MOV R2, UR39 ;  /* 0x0000002700027c02 */ /* 0x004fc80008000f00 */
[----:B------:R-:W-:-:S13]  /*2b790*/  ISETP.NE.AND P3, PT, R2, 0x3, PT ;  /* 0x000000030200780c */ /* 0x000fda0003f65270 */
[----:B------:R-:W-:Y:S05]  /*2b7a0*/  @!P3 BRA `(.L_x_6575) ;  /* 0x000000000004b947 */ /* 0x000fea0003800000 */
[----:B------:R-:W-:Y:S01]  /*2b7b0*/  BPT.TRAP 0x1 ;  /* 0x000000040000795c */ /* 0x000fe20000300000 */
.L_x_6575:
[----:B------:R2:W-:Y:S01]  /*2b7c0*/  SYNCS.ARRIVE.TRANS64.A1T0 RZ, [R4+URZ+0x33470], RZ ;  /* 0x033470ff04ff79a7 */ /* 0x0005e2000810003f */
[----:B------:R-:W-:Y:S05]  /*2b7d0*/  @!P3 BRA `(.L_x_6576) ;  /* 0x000000000004b947 */ /* 0x000fea0003800000 */
[----:B------:R-:W-:Y:S01]  /*2b7e0*/  BPT.TRAP 0x1 ;  /* 0x000000040000795c */ /* 0x000fe20000300000 */
.L_x_6576:
[----:B------:R-:W3:Y:S01]  /*2b7f0*/  LDL R2, [R1+0x30] ;  /* 0x0000300001027983 */ /* 0x000ee20000100800 */
[----:B------:R-:W-:Y:S01]  /*2b800*/  BSSY B0, `(.L_x_6577) ;  /* 0x0000003000007945 */ /* 0x000fe20003800000 */
[----:B---3--:R-:W3:Y:S03]  /*2b810*/  SYNCS.PHASECHK.TRANS64.TRYWAIT P0, [R4+URZ+0x33440], R2 ;  /* 0x03344002040075a7 */ /* 0x008ee6000800017f */
[----:B---3--:R-:W-:Y:S05]  /*2b820*/  @!P0 BRA `(.L_x_6578) ;  /* 0x0000008400e48947 */ /* 0x008fea0003800000 */
.L_x_6786:
[----:B------:R-:W-:Y:S05]  /*2b830*/  BSYNC B0 ;  /* 0x0000000000007941 */ /* 0x000fea0003800000 */
.L_x_6577:
[----:B------:R-:W4:Y:S01]  /*2b840*/  LDL.LU R12, [R1+0x2c] ;  /* 0x00002c00010c7983 */ /* 0x000f220000300800 */
[----:B------:R-:W-:Y:S01]  /*2b850*/  ULDC.64 UR4, c[0x0][0x310] ;  /* 0x0000c40000047ab9 */ /* 0x000fe20000000a00 */
[----:B------:R-:W-:Y:S02]  /*2b860*/  ULDC.64 UR6, c[0x0][0x300] ;  /* 0x0000c00000067ab9 */ /* 0x000fe40000000a00 */
[----:B------:R-:W2:Y:S04]  /*2b870*/  LDL.LU R10, [R1+0x28] ;  /* 0x00002800010a7983 */ /* 0x000ea80000300800 */
[----:B-1----:R-:W2:Y:S01]  /*2b880*/  LDL R11, [R1+0xc] ;  /* 0x00000c00010b7983 */ /* 0x002ea20000100800 */
[----:B------:R-:W-:Y:S02]  /*2b890*/  IMAD R9, R34, UR4, RZ ;  /* 0x0000000422097c24 */ /* 0x000fe4000f8e02ff */
[C---:B---3--:R-:W-:Y:S01]  /*2b8a0*/  IMAD.WIDE.U32 R2, R8.reuse, UR4, RZ ;  /* 0x0000000408027c25 */ /* 0x048fe2000f8e00ff */
[----:B------:R1:W5:Y:S03]  /*2b8b0*/  LDL R20, [R1] ;  /* 0x0000000001147983 */ /* 0x0003660000100800 */
[----:B------:R-:W-:-:S04]  /*2b8c0*/  IMAD R9, R8, UR5, R9 ;  /* 0x0000000508097c24 */ /* 0x000fc8000f8e0209 */
[----:B------:R-:W-:Y:S02]  /*2b8d0*/  IMAD.IADD R3, R3, 0x1, R9 ;  /* 0x0000000103037824 */ /* 0x000fe400078e0209 */
[----:B------:R-:W-:-:S04]  /*2b8e0*/  IMAD.WIDE.U32 R2, R5, UR6, R2 ;  /* 0x0000000605027c25 */ /* 0x000fc8000f8e0002 */
[----:B----4-:R-:W-:-:S04]  /*2b8f0*/  IMAD R8, R12, UR6, RZ ;  /* 0x000000060c087c24 */ /* 0x010fc8000f8e02ff */
[----:B------:R-:W-:Y:S02]  /*2b900*/  IMAD R8, R5, UR7, R8 ;  /* 0x0000000705087c24 */ /* 0x000fe4000f8e0208 */
[----:B------:R-:W-:Y:S02]  /*2b910*/  IMAD R5, R29, UR4, RZ ;  /* 0x000000041d057c24 */ /* 0x000fe4000f8e02ff */
[----:B------:R-:W-:Y:S02]  /*2b920*/  IMAD.IADD R9, R3, 0x1, R8 ;  /* 0x0000000103097824 */ /* 0x000fe400078e0208 */
[----:B------:R-:W-:Y:S02]  /*2b930*/  IMAD.MOV.U32 R8, RZ, RZ, R2 ;  /* 0x000000ffff087224 */ /* 0x000fe400078e0002 */
[C---:B------:R-:W-:Y:S02]  /*2b940*/  IMAD R5, R7.reuse, UR5, R5 ;  /* 0x0000000507057c24 */ /* 0x040fe4000f8e0205 */
[----:B------:R-:W-:Y:S01]  /*2b950*/  IMAD.WIDE.U32 R2, R7, UR4, RZ ;  /* 0x0000000407027c25 */ /* 0x000fe2000f8e00ff */
[----:B------:R-:W-:-:S03]  /*2b960*/  ULDC.64 UR4, c[0x0][0x308] ;  /* 0x0000c20000047ab9 */ /* 0x000fc60000000a00 */
[----:B------:R-:W-:Y:S02]  /*2b970*/  IMAD.IADD R3, R3, 0x1, R5 ;  /* 0x0000000103037824 */ /* 0x000fe400078e0205 */
[----:B--2---:R-:W-:Y:S02]  /*2b980*/  IMAD R10, R10, UR6, RZ ;  /* 0x000000060a0a7c24 */ /* 0x004fe4000f8e02ff */
[----:B------:R-:W-:-:S04]  /*2b990*/  IMAD.WIDE.U32 R2, R6, UR6, R2 ;  /* 0x0000000606027c25 */ /* 0x000fc8000f8e0002 */
[----:B------:R-:W-:Y:S01]  /*2b9a0*/  IMAD R10, R6, UR7, R10 ;  /* 0x00000007060a7c24 */ /* 0x000fe2000f8e020a */
[----:B------:R-:W-:Y:S01]  /*2b9b0*/  ULDC.64 UR6, c[0x0][0x2e8] ;  /* 0x0000ba0000067ab9 */ /* 0x000fe20000000a00 */
        /* <DEDUP_REMOVED lines=10> */
[----:B-1----:R-:W-:Y:S08]  /*2ba60*/  BRA.DIV UR4, `(.L_x_6579) ;  /* 0x00000086046c7947 */ /* 0x002ff0000b800000 */
[----:B------:R-:W1:Y:S01]  /*2ba70*/  S2R R10, SR_TID.X ;  /* 0x00000000000a7919 */ /* 0x000e620000002100 */
[----:B-----5:R-:W-:Y:S01]  /*2ba80*/  LOP3.LUT R20, R20, 0xfffffeff, RZ, 0xc0, !PT ;  /* 0xfffffeff14147812 */ /* 0x020fe200078ec0ff */
[----:B------:R-:W2:Y:S01]  /*2ba90*/  LDC R11, c[0x0][0x2f4] ;  /* 0x0000bd00ff0b7b82 */ /* 0x000ea20000000800 */
[----:B------:R-:W3:Y:S02]  /*2baa0*/  SHFL.IDX PT, R3, R5, RZ, 0x1c1f ;  /* 0x001c1fff05037589 */ /* 0x000ee400000e0000 */
[----:B------:R-:W-:Y:S02]  /*2bab0*/  @P1 LOP3.LUT R20, R20, 0x100, RZ, 0xfc, !PT ;  /* 0x0000010014141812 */ /* 0x000fe400078efcff */
[----:B------:R-:W4:Y:S02]  /*2bac0*/  SHFL.IDX PT, R2, R6, RZ, 0x1c1f ;  /* 0x001c1fff06027589 */ /* 0x000f2400000e0000 */
[----:B------:R-:W-:Y:S02]  /*2bad0*/  LOP3.LUT P1, RZ, R20, 0x20, RZ, 0xc0, !PT ;  /* 0x0000002014ff7812 */ /* 0x000fe4000782c0ff */
[----:B------:R-:W-:Y:S04]  /*2bae0*/  STL [R1], R20 ;  /* 0x0000001401007387 */ /* 0x000fe80000100800 */
[----:B------:R-:W-:Y:S01]  /*2baf0*/  SHFL.IDX PT, R8, R8, RZ, 0x1c1f ;  /* 0x001c1fff08087589 */ /* 0x000fe200000e0000 */
[----:B-1----:R-:W-:-:S02]  /*2bb00*/  IMAD.SHL.U32 R9, R10, 0x10, RZ ;  /* 0x000000100a097824 */ /* 0x002fc400078e00ff */
        /* <DEDUP_REMOVED lines=29> */
[----:B------:R-:W3:Y:S04]  /*2bce0*/  SHFL.IDX PT, R5, R5, 0x3, 0x1c1f ;  /* 0x007c1f0005057f89 */ /* 0x000ee800000e0000 */
[----:B------:R-:W4:Y:S01]  /*2bcf0*/  SHFL.IDX PT, R6, R6, 0x3, 0x1c1f ;  /* 0x007c1f0006067f89 */ /* 0x000f2200000e0000 */
[----:B-1----:R-:W-:-:S05]  /*2bd00*/  @P4 IADD3 R3, P0, R9, R3, RZ ;  /* 0x0000000309034210 */ /* 0x002fca0007f1e0ff */
        /* <DEDUP_REMOVED lines=12> */
[----:B-1----:R1:W2:Y:S02]  /*2bdd0*/  SHFL.IDX PT, R2, R7, RZ, 0x1c1f ;  /* 0x001c1fff07027589 */ /* 0x0022a400000e0000 */
.L_x_6798:
[----:B------:R-:W-:Y:S01]  /*2bde0*/  LOP3.LUT P0, RZ, R20, 0x40, RZ, 0xc0, !PT ;  /* 0x0000004014ff7812 */ /* 0x000fe2000780c0ff */
[----:B------:R-:W-:-:S12]  /*2bdf0*/  BSSY B0, `(.L_x_6580) ;  /* 0x0000013000007945 */ /* 0x000fd80003800000 */
[----:B------:R-:W-:Y:S05]  /*2be00*/  @!P0 BRA `(.L_x_6581) ;  /* 0x0000000000448947 */ /* 0x000fea0003800000 */
[----:B------:R-:W3:Y:S01]  /*2be10*/  S2R R3, SR_TID.X ;  /* 0x0000000000037919 */ /* 0x000ee20000002100 */
[----:B------:R-:W4:Y:S01]  /*2be20*/  LDC R6, c[0x0][0x2f4] ;  /* 0x0000bd00ff067b82 */ /* 0x000f220000000800 */
[----:B---3--:R-:W-:-:S05]  /*2be30*/  IMAD.SHL.U32 R9, R3, 0x10, RZ ;  /* 0x0000001003097824 */ /* 0x008fca00078e00ff */
[----:B------:R-:W-:-:S04]  /*2be40*/  LOP3.LUT R9, R9, 0x30, RZ, 0xc0, !PT ;  /* 0x0000003009097812 */ /* 0x000fc800078ec0ff */
[C---:B-1----:R-:W-:Y:S02]  /*2be50*/  LOP3.LUT R7, R9.reuse, 0x40, RZ, 0xfc, !PT ;  /* 0x0000004009077812 */ /* 0x042fe400078efcff */
        /* <DEDUP_REMOVED lines=12> */
.L_x_6581:
[----:B------:R-:W-:Y:S05]  /*2bf20*/  BSYNC B0 ;  /* 0x0000000000007941 */ /* 0x000fea0003800000 */
.L_x_6580:
[----:B------:R-:W-:Y:S01]  /*2bf30*/  NOP ;  /* 0x0000000000007918 */ /* 0x000fe20000000000 */
[----:B------:R-:W-:-:S13]  /*2bf40*/  PLOP3.LUT P0, PT, PT, PT, PT, 0x80, 0x0 ;  /* 0x000000000000781c */ /* 0x000fda0003f0f070 */
.L_x_6582:
        /* <DEDUP_REMOVED lines=11> */
.L_x_6583:
        /* <DEDUP_REMOVED lines=12> */
[----:B------:R-:W-:Y:S01]  /*2c0c0*/  SEL R28, R26, RZ, !P0 ;  /* 0x000000ff1a1c7207 */ /* 0x000fe20004000000 */
[----:B------:R-:W-:-:S04]  /*2c0d0*/  IMAD.WIDE.U32 R26, R30, UR4, RZ ;  /* 0x000000041e1a7c25 */ /* 0x000fc8000f8e00ff */
[----:B------:R-:W-:-:S05]  /*2c0e0*/  IMAD R0, R30, UR5, R0 ;  /* 0x000000051e007c24 */ /* 0x000fca000f8e0200 */
[----:B------:R-:W-:Y:S02]  /*2c0f0*/  IADD3 R29, R27, R0, RZ ;  /* 0x000000001b1d7210 */ /* 0x000fe40007ffe0ff */
        /* <DEDUP_REMOVED lines=8> */
[----:B------:R-:W-:Y:S01]  /*2c180*/  MOV R12, 0x1 ;  /* 0x00000001000c7802 */ /* 0x000fe20000000f00 */
[----:B------:R-:W2:Y:S01]  /*2c190*/  LDC.64 R2, c[0x4][R2] ;  /* 0x0100000002027b82 */ /* 0x000ea20000000a00 */
[----:B------:R-:W-:Y:S02]  /*2c1a0*/  IMAD.U32 R5, RZ, RZ, UR5 ;  /* 0x00000005ff057e24 */ /* 0x000fe4000f8e00ff */
[----:B------:R-:W-:Y:S02]  /*2c1b0*/  IMAD.U32 R6, RZ, RZ, UR6 ;  /* 0x00000006ff067e24 */ /* 0x000fe4000f8e00ff */
[----:B-1----:R-:W-:-:S02]  /*2c1c0*/  IMAD.U32 R7, RZ, RZ, UR7 ;  /* 0x00000007ff077e24 */ /* 0x002fc4000f8e00ff */
[----:B------:R-:W-:Y:S02]  /*2c1d0*/  IMAD.U32 R10, RZ, RZ, UR8 ;  /* 0x00000008ff0a7e24 */ /* 0x000fe4000f8e00ff */
[----:B------:R-:W-:Y:S02]  /*2c1e0*/  IMAD.U32 R11, RZ, RZ, UR9 ;  /* 0x00000009ff0b7e24 */ /* 0x000fe4000f8e00ff */
[----:B------:R-:W-:Y:S02]  /*2c1f0*/  IMAD.MOV.U32 R8, RZ, RZ, 0x70 ;  /* 0x00000070ff087424 */ /* 0x000fe400078e00ff */
[----:B------:R-:W-:-:S07]  /*2c200*/  IMAD.MOV.U32 R13, RZ, RZ, RZ ;  /* 0x000000ffff0d7224 */ /* 0x000fce00078e00ff */
[----:B0-----:R-:W-:-:S07]  /*2c210*/  LEPC R20, `(.L_x_6585) ;  /* 0x000000001014794e */ /* 0x001fce0000000000 */
[----:B--2---:R-:W-:Y:S05]  /*2c220*/  CALL.ABS.NOINC R2 ;  /* 0x0000000002007343 */ /* 0x004fea0003c00000 */
.L_x_6585:
[----:B------:R-:W-:Y:S05]  /*2c230*/  BSYNC B6 ;  /* 0x0000000000067941 */ /* 0x000fea0003800000 */
.L_x_6584:
[----:B------:R-:W2:Y:S01]  /*2c240*/  LDL R20, [R1+0xc] ;  /* 0x00000c0001147983 */ /* 0x000ea20000100800 */
[----:B-1----:R-:W1:Y:S01]  /*2c250*/  LDC R7, c[0x0][0x448] ;  /* 0x00011200ff077b82 */ /* 0x002e620000000800 */
[----:B------:R-:W-:Y:S01]  /*2c260*/  ULDC.64 UR4, c[0x0][0x2d8] ;  /* 0x0000b60000047ab9 */ /* 0x000fe20000000a00 */
[----:B------:R-:W-:Y:S01]  /*2c270*/  IMAD.MOV.U32 R2, RZ, RZ, R26 ;  /* 0x000000ffff027224 */ /* 0x000fe200078e001a */
[----:B------:R4:W5:Y:S01]  /*2c280*/  LDL R8, [R1+0x20] ;  /* 0x0000200001087983 */ /* 0x0009620000100800 */
[----:B------:R-:W-:Y:S02]  /*2c290*/  IMAD.MOV.U32 R3, RZ, RZ, R29 ;  /* 0x000000ffff037224 */ /* 0x000fe400078e001d */
[----:B------:R-:W-:Y:S01]  /*2c2a0*/  IMAD.WIDE.U32 R2, R18, UR4, R2 ;  /* 0x0000000412027c25 */ /* 0x000fe2000f8e0002 */
[----:B-1----:R-:W-:-:S13]  /*2c2b0*/  ISETP.NE.AND P0, PT, R7, 0x1, PT ;  /* 0x000000010700780c */ /* 0x002fda0003f05270 */
[----:B------:R-:W1:Y:S01]  /*2c2c0*/  @P0 LDC R6, c[0x0][0x44c] ;  /* 0x00011300ff060b82 */ /* 0x000e620000000800 */
[----:B--2---:R-:W-:Y:S02]  /*2c2d0*/  IMAD R0, R20, UR4, RZ ;  /* 0x0000000414007c24 */ /* 0x004fe4000f8e02ff */
[----:B------:R-:W0:Y:S02]  /*2c2e0*/  S2R R20, SR_TID.X ;  /* 0x0000000000147919 */ /* 0x000e240000002100 */
        /* <DEDUP_REMOVED lines=9> */
[C---:B0-----:R-:W-:Y:S01]  /*2c380*/  LOP3.LUT R21, R20.reuse, 0x7f, RZ, 0xc0, !PT ;  /* 0x0000007f14157812 */ /* 0x041fe200078ec0ff */
[----:B------:R-:W-:-:S03]  /*2c390*/  IMAD.SHL.U32 R20, R20, 0x20, RZ ;  /* 0x0000002014147824 */ /* 0x000fc600078e00ff */
[----:B------:R-:W-:-:S04]  /*2c3a0*/  SHF.R.U32.HI R21, RZ, 0x2, R21 ;  /* 0x00000002ff157819 */ /* 0x000fc80000011615 */
[----:B------:R-:W-:-:S05]  /*2c3b0*/  LOP3.LUT R20, R21, 0x60, R20, 0xf8, !PT ;  /* 0x0000006015147812 */ /* 0x000fca00078ef814 */
[----:B------:R-:W-:Y:S02]  /*2c3c0*/  IMAD R5, R17, 0x80, R20 ;  /* 0x0000008011057824 */ /* 0x000fe400078e0214 */
[----:B------:R-:W0:Y:S02]  /*2c3d0*/  S2R R20, SR_TID.X ;  /* 0x0000000000147919 */ /* 0x000e240000002100 */
[----:B-1----:R-:W-:Y:S01]  /*2c3e0*/  @P0 IMAD.HI.U32 R6, R5, R6, RZ ;  /* 0x0000000605060227 */ /* 0x002fe200078e00ff */
[----:B---3--:R-:W-:-:S04]  /*2c3f0*/  MOV R4, R5 ;  /* 0x0000000500047202 */ /* 0x008fc80000000f00 */
[----:B--2---:R-:W-:-:S05]  /*2c400*/  @P0 SHF.R.U32.HI R4, RZ, R0, R6 ;  /* 0x00000000ff040219 */ /* 0x004fca0000011606 */
        /* <DEDUP_REMOVED lines=10> */
[----:B0-----:R-:W-:Y:S02]  /*2c4b0*/  IMAD.SHL.U32 R21, R20, 0x10, RZ ;  /* 0x0000001014157824 */ /* 0x001fe400078e00ff */
[----:B------:R-:W-:-:S04]  /*2c4c0*/  IMAD.WIDE.U32 R2, R0, UR4, R2 ;  /* 0x0000000400027c25 */ /* 0x000fc8000f8e0002 */
[----:B------:R-:W-:Y:S01]  /*2c4d0*/  IMAD R4, R0, UR5, R4 ;  /* 0x0000000500047c24 */ /* 0x000fe2000f8e0204 */
[----:B------:R-:W-:Y:S01]  /*2c4e0*/  ULDC.64 UR4, c[0x0][0x280] ;  /* 0x0000a00000047ab9 */ /* 0x000fe20000000a00 */
[----:B------:R-:W-:Y:S01]  /*2c4f0*/  IMAD.SHL.U32 R9, R20, 0x10, RZ ;  /* 0x0000001014097824 */ /* 0x000fe200078e00ff */
[----:B------:R-:W-:Y:S02]  /*2c500*/  LOP3.LUT R21, R21, 0x30, RZ, 0xc0, !PT ;  /* 0x0000003015157812 */ /* 0x000fe400078ec0ff */
[----:B------:R-:W-:Y:S01]  /*2c510*/  IADD3 R0, P0, R2, UR4, RZ ;  /* 0x0000000402007c10 */ /* 0x000fe2000ff1e0ff */
[----:B------:R-:W-:Y:S01]  /*2c520*/  ULDC UR4, c[0x0][0x2b8] ;  /* 0x0000ae0000047ab9 */ /* 0x000fe20000000800 */
[----:B------:R-:W-:Y:S02]  /*2c530*/  LOP3.LUT R9, R9, 0x30, RZ, 0xc0, !PT ;  /* 0x0000003009097812 */ /* 0x000fe400078ec0ff */
[C---:B------:R-:W-:Y:S02]  /*2c540*/  LOP3.LUT R10, R21.reuse, 0x40, RZ, 0xfc, !PT ;  /* 0x00000040150a7812 */ /* 0x040fe400078efcff */
[----:B------:R-:W-:-:S02]  /*2c550*/  LOP3.LUT R11, R21, 0x80, RZ, 0xfc, !PT ;  /* 0x00000080150b7812 */ /* 0x000fc400078efcff */
[----:B------:R-:W-:Y:S01]  /*2c560*/  IADD3.X R4, R3, UR5, R4, P0, !PT ;  /* 0x0000000503047c10 */ /* 0x000fe200087fe404 */
[----:B------:R-:W-:Y:S01]  /*2c570*/  UMOV UR5, 0xffffffff ;  /* 0xffffffff00057882 */ /* 0x000fe20000000000 */
[----:B------:R-:W-:Y:S02]  /*2c580*/  LOP3.LUT R20, R20, 0x7f, RZ, 0xc0, !PT ;  /* 0x0000007f14147812 */ /* 0x000fe400078ec0ff */
[----:B------:R-:W-:Y:S02]  /*2c590*/  ISETP.GE.AND P3, PT, R9, UR4, PT ;  /* 0x0000000409007c0c */ /* 0x000fe4000bf66270 */
[----:B------:R-:W-:Y:S02]  /*2c5a0*/  ISETP.GE.AND P2, PT, R10, UR4, PT ;  /* 0x000000040a007c0c */ /* 0x000fe4000bf46270 */
[----:B------:R-:W-:Y:S02]  /*2c5b0*/  ISETP.GE.AND P0, PT, R11, UR4, PT ;  /* 0x000000040b007c0c */ /* 0x000fe4000bf06270 */
[----:B------:R-:W-:Y:S01]  /*2c5c0*/  SHF.R.U32.HI R10, RZ, 0x2, R20 ;  /* 0x00000002ff0a7819 */ /* 0x000fe20000011614 */
[----:B----4-:R-:W-:Y:S10]  /*2c5d0*/  BRA.DIV UR5, `(.L_x_6586) ;  /* 0x0000008205747947 */ /* 0x010ff4000b800000 */
[----:B------:R-:W0:Y:S01]  /*2c5e0*/  SHFL.IDX PT, R3, R0, RZ, 0x1c1f ;  /* 0x001c1fff00037589 */ /* 0x000e2200000e0000 */
[----:B------:R-:W-:Y:S02]  /*2c5f0*/  IMAD R31, R31, R7, RZ ;  /* 0x000000071f1f7224 */ /* 0x000fe400078e02ff */
[----:B------:R-:W-:Y:S01]  /*2c600*/  IMAD R17, R17, 0x80, R10 ;  /* 0x0000008011117824 */ /* 0x000fe200078e020a */
[----:B------:R-:W1:Y:S03]  /*2c610*/  SHFL.IDX PT, R2, R4, RZ, 0x1c1f ;  /* 0x001c1fff04027589 */ /* 0x000e6600000e0000 */
[C---:B------:R-:W-:Y:S01]  /*2c620*/  VIADD R6, R17.reuse, 0x20 ;  /* 0x0000002011067836 */ /* 0x040fe20000000000 */
[----:B------:R-:W-:Y:S01]  /*2c630*/  ISETP.GE.AND P1, PT, R17, R31, PT ;  /* 0x0000001f1100720c */ /* 0x000fe20003f26270 */
[----:B------:R-:W-:-:S12]  /*2c640*/  SHFL.IDX PT, R14, R0, 0x3, 0x1c1f ;  /* 0x007c1f00000e7f89 */ /* 0x000fd800000e0000 */
[----:B0-----:R-:W-:-:S05]  /*2c650*/  @!P1 IADD3 R3, P4, R9, R3, RZ ;  /* 0x0000000309039210 */ /* 0x001fca0007f9e0ff */
[----:B-1----:R-:W-:-:S05]  /*2c660*/  @!P1 IMAD.X R2, RZ, RZ, R2, P4 ;  /* 0x000000ffff029224 */ /* 0x002fca00020e0602 */
[----:B------:R-:W-:-:S04]  /*2c670*/  @!P1 LOP3.LUT R3, R3, R2, RZ, 0x3c, !PT ;  /* 0x0000000203039212 */ /* 0x000fc800078e3cff */
[----:B------:R-:W-:-:S04]  /*2c680*/  @!P1 LOP3.LUT R2, R3, R2, RZ, 0x3c, !PT ;  /* 0x0000000203029212 */ /* 0x000fc800078e3cff */
[----:B------:R-:W-:-:S05]  /*2c690*/  @!P1 LOP3.LUT R3, R3, R2, RZ, 0x3c, !PT ;  /* 0x0000000203039212 */ /* 0x000fca00078e3cff */
[----:B-----5:R-:W-:Y:S04]  /*2c6a0*/  @!P1 LDGSTS.E.BYPASS.LTC128B.128 [R8+0x1e200], desc[UR50][R2.64], !P3 ;  /* 0x1e20000002089fae */ /* 0x020fe8000d901d72 */
[----:B------:R-:W-:Y:S04]  /*2c6b0*/  @!P1 LDGSTS.E.BYPASS.LTC128B.128 [R8+0x20200], desc[UR50][R2.64+0x40], !P2 ;  /* 0x2020004002089fae */ /* 0x000fe8000d101d72 */
[----:B------:R0:W-:Y:S01]  /*2c6c0*/  @!P1 LDGSTS.E.BYPASS.LTC128B.128 [R8+0x22200], desc[UR50][R2.64+0x80], !P0 ;  /* 0x2220008002089fae */ /* 0x0001e2000c101d72 */
[----:B------:R-:W-:Y:S01]  /*2c6d0*/  ISETP.GE.AND P1, PT, R6, R31, PT ;  /* 0x0000001f0600720c */ /* 0x000fe20003f26270 */
[----:B------:R-:W-:-:S02]  /*2c6e0*/  VIADD R6, R17, 0x40 ;  /* 0x0000004011067836 */ /* 0x000fc40000000000 */
[----:B0-----:R-:W0:Y:S04]  /*2c6f0*/  SHFL.IDX PT, R3, R0, 0x1, 0x1c1f ;  /* 0x003c1f0000037f89 */ /* 0x001e2800000e0000 */
[----:B------:R-:W1:Y:S06]  /*2c700*/  SHFL.IDX PT, R2, R4, 0x1, 0x1c1f ;  /* 0x003c1f0004027f89 */ /* 0x000e6c00000e0000 */
[----:B0-----:R-:W-:-:S04]  /*2c710*/  @!P1 IADD3 R3, P4, R9, R3, RZ ;  /* 0x0000000309039210 */ /* 0x001fc80007f9e0ff */
[----:B-1----:R-:W-:-:S04]  /*2c720*/  @!P1 IADD3.X R2, RZ, R2, RZ, P4, !PT ;  /* 0x00000002ff029210 */ /* 0x002fc800027fe4ff */
[----:B------:R-:W-:-:S04]  /*2c730*/  @!P1 LOP3.LUT R3, R3, R2, RZ, 0x3c, !PT ;  /* 0x0000000203039212 */ /* 0x000fc800078e3cff */
[----:B------:R-:W-:-:S04]  /*2c740*/  @!P1 LOP3.LUT R2, R3, R2, RZ, 0x3c, !PT ;  /* 0x0000000203029212 */ /* 0x000fc800078e3cff */
[----:B------:R-:W-:-:S05]  /*2c750*/  @!P1 LOP3.LUT R3, R3, R2, RZ, 0x3c, !PT ;  /* 0x0000000203039212 */ /* 0x000fca00078e3cff */
[----:B------:R-:W-:Y:S04]  /*2c760*/  @!P1 LDGSTS.E.BYPASS.LTC128B.128 [R8+0x1ea00], desc[UR50][R2.64], !P3 ;  /* 0x1ea0000002089fae */ /* 0x000fe8000d901d72 */
[----:B------:R-:W-:Y:S04]  /*2c770*/  @!P1 LDGSTS.E.BYPASS.LTC128B.128 [R8+0x20a00], desc[UR50][R2.64+0x40], !P2 ;  /* 0x20a0004002089fae */ /* 0x000fe8000d101d72 */
[----:B------:R0:W-:Y:S01]  /*2c780*/  @!P1 LDGSTS.E.BYPASS.LTC128B.128 [R8+0x22a00], desc[UR50][R2.64+0x80], !P0 ;  /* 0x22a0008002089fae */ /* 0x0001e2000c101d72 */
[----:B------:R-:W-:-:S03]  /*2c790*/  ISETP.GE.AND P1, PT, R6, R31, PT ;  /* 0x0000001f0600720c */ /* 0x000fc60003f26270 */
[----:B0-----:R-:W0:Y:S04]  /*2c7a0*/  SHFL.IDX PT, R3, R0, 0x2, 0x1c1f ;  /* 0x005c1f0000037f89 */ /* 0x001e2800000e0000 */
[----:B------:R-:W1:Y:S04]  /*2c7b0*/  SHFL.IDX PT, R2, R4, 0x2, 0x1c1f ;  /* 0x005c1f0004027f89 */ /* 0x000e6800000e0000 */
[----:B------:R-:W2:Y:S02]  /*2c7c0*/  SHFL.IDX PT, R4, R4, 0x3, 0x1c1f ;  /* 0x007c1f0004047f89 */ /* 0x000ea400000e0000 */
        /* <DEDUP_REMOVED lines=8> */
.L_x_6807:
[----:B------:R-:W-:Y:S01]  /*2c850*/  VIADD R0, R17, 0x60 ;  /* 0x0000006011007836 */ /* 0x000fe20000000000 */
[----:B------:R-:W-:Y:S04]  /*2c860*/  BSSY B0, `(.L_x_6587) ;  /* 0x000000b000007945 */ /* 0x000fe80003800000 */
[----:B------:R-:W-:-:S13]  /*2c870*/  ISETP.GE.AND P1, PT, R0, R31, PT ;  /* 0x0000001f0000720c */ /* 0x000fda0003f26270 */
[----:B------:R-:W-:Y:S05]  /*2c880*/  @P1 BRA `(.L_x_6588) ;  /* 0x0000000000201947 */ /* 0x000fea0003800000 */
[----:B0-----:R-:W-:-:S05]  /*2c890*/  IADD3 R2, P1, R9, R14, RZ ;  /* 0x0000000e09027210 */ /* 0x001fca0007f3e0ff */
[----:B------:R-:W-:-:S05]  /*2c8a0*/  IMAD.X R3, RZ, RZ, R4, P1 ;  /* 0x000000ffff037224 */ /* 0x000fca00008e0604 */
[----:B------:R-:W-:Y:S01]  /*2c8b0*/  @!PT LDS RZ, [RZ] ;  /* 0x00000000fffff984 */ /* 0x000fe20000000800 */
[----:B------:R-:W-:Y:S01]  /*2c8c0*/  @!PT LDS RZ, [RZ] ;  /* 0x00000000fffff984 */ /* 0x000fe20000000800 */
[----:B------:R-:W-:Y:S01]  /*2c8d0*/  @!PT LDS RZ, [RZ] ;  /* 0x00000000fffff984 */ /* 0x000fe20000000800 */
[----:B------:R1:W-:Y:S04]  /*2c8e0*/  LDGSTS.E.BYPASS.LTC128B.128 [R8+0x1fa00], desc[UR50][R2.64], !P3 ;  /* 0x1fa0000002087fae */ /* 0x0003e8000d901d72 */
[----:B------:R1:W-:Y:S04]  /*2c8f0*/  LDGSTS.E.BYPASS.LTC128B.128 [R8+0x21a00], desc[UR50][R2.64+0x40], !P2 ;  /* 0x21a0004002087fae */ /* 0x0003e8000d101d72 */
[----:B------:R1:W-:Y:S02]  /*2c900*/  LDGSTS.E.BYPASS.LTC128B.128 [R8+0x23a00], desc[UR50][R2.64+0x80], !P0 ;  /* 0x23a0008002087fae */ /* 0x0003e4000c101d72 */
.L_x_6588:
[----:B------:R-:W-:Y:S05]  /*2c910*/  BSYNC B0 ;  /* 0x0000000000007941 */ /* 0x000fea0003800000 */
.L_x_6587:
[----:B------:R-:W-:Y:S01]  /*2c920*/  NOP ;  /* 0x0000000000007918 */ /* 0x000fe20000000000 */
[----:B------:R-:W-:-:S13]  /*2c930*/  PLOP3.LUT P0, PT, PT, PT, PT, 0x80, 0x0 ;  /* 0x000000000000781c */ /* 0x000fda0003f0f070 */
.L_x_6589:
        /* <DEDUP_REMOVED lines=18> */
.L_x_6808:
[----:B------:R-:W-:Y:S05]  /*2ca60*/  BSYNC B0 ;  /* 0x0000000000007941 */ /* 0x000fea0003800000 */
.L_x_6590:
[----:B------:R-:W-:-:S13]  /*2ca70*/  ISETP.GE.AND P0, PT, R33, 0x2, PT ;  /* 0x000000022100780c */ /* 0x000fda0003f06270 */
[----:B------:R-:W-:Y:S05]  /*2ca80*/  @!P0 BRA `(.L_x_6592) ;  /* 0x0000001c00988947 */ /* 0x000fea0003800000 */
[----:B------:R-:W-:Y:S01]  /*2ca90*/  VIADD R33, R33, 0xfffffffe ;  /* 0xfffffffe21217836 */ /* 0x000fe20000000000 */
[----:B------:R-:W-:Y:S01]  /*2caa0*/  MOV R17, R32 ;  /* 0x0000002000117202 */ /* 0x000fe20000000f00 */
[----:B------:R-:W-:-:S07]  /*2cab0*/  IMAD.MOV.U32 R20, RZ, RZ, R37 ;  /* 0x000000ffff147224 */ /* 0x000fce00078e0025 */
.L_x_6612:
[----:B0-2---:R-:W2:Y:S01]  /*2cac0*/  LDL R0, [R1+0x10] ;  /* 0x0000100001007983 */ /* 0x005ea20000100800 */
[----:B------:R-:W0:Y:S03]  /*2cad0*/  LDC R6, c[0x0][0x430] ;  /* 0x00010c00ff067b82 */ /* 0x000e260000000800 */
[----:B------:R-:W3:Y:S01]  /*2cae0*/  LDL R9, [R1+0x14] ;  /* 0x0000140001097983 */ /* 0x000ee20000100800 */
[----:B-1----:R-:W1:Y:S01]  /*2caf0*/  S2R R2, SR_TID.X ;  /* 0x0000000000027919 */ /* 0x002e620000002100 */
[----:B------:R-:W4:Y:S01]  /*2cb00*/  S2R R8, SR_TID.X ;  /* 0x0000000000087919 */ /* 0x000f220000002100 */
[----:B0-----:R-:W-:-:S13]  /*2cb10*/  ISETP.NE.AND P0, PT, R6, 0x1, PT ;  /* 0x000000010600780c */ /* 0x001fda0003f05270 */
[----:B------:R-:W0:Y:S01]  /*2cb20*/  @P0 LDC R4, c[0x0][0x434] ;  /* 0x00010d00ff040b82 */ /* 0x000e220000000800 */
[C---:B-1----:R-:W-:Y:S01]  /*2cb30*/  LOP3.LUT R3, R2.reuse, 0x7f, RZ, 0xc0, !PT ;  /* 0x0000007f02037812 */ /* 0x042fe200078ec0ff */
[----:B------:R-:W-:-:S03]  /*2cb40*/  IMAD.SHL.U32 R5, R2, 0x20, RZ ;  /* 0x0000002002057824 */ /* 0x000fc600078e00ff */
        /* <DEDUP_REMOVED lines=36> */
[----:B------:R-:W-:Y:S01]  /*2cd90*/  @!P1 IMAD.MOV.U32 R2, RZ, RZ, R4 ;  /* 0x000000ffff029224 */ /* 0x000fe200078e0004 */
[----:B------:R-:W-:-:S03]  /*2cda0*/  MOV R12, UR39 ;  /* 0x00000027000c7c02 */ /* 0x000fc60008000f00 */
[----:B------:R-:W-:Y:S01]  /*2cdb0*/  @!P1 IMAD.WIDE.U32 R2, R36, UR4, R2 ;  /* 0x0000000424029c25 */ /* 0x000fe2000f8e0002 */
[----:B------:R-:W-:-:S03]  /*2cdc0*/  ISETP.NE.AND P2, PT, R12, 0x3, PT ;  /* 0x000000030c00780c */ /* 0x000fc60003f45270 */
[----:B------:R-:W-:Y:S01]  /*2cdd0*/  @!P1 IMAD.IADD R0, R0, 0x1, R3 ;  /* 0x0000000100009824 */ /* 0x000fe200078e0203 */
[----:B------:R-:W-:Y:S01]  /*2cde0*/  @!P1 LEA R10, P0, R2, UR6, 0x2 ;  /* 0x00000006020a9c11 */ /* 0x000fe2000f8010ff */
[----:B------:R-:W-:-:S03]  /*2cdf0*/  VIADD R32, R17, 0x1 ;  /* 0x0000000111207836 */ /* 0x000fc60000000000 */
        /* <DEDUP_REMOVED lines=13> */
.L_x_6593:
[----:B------:R-:W-:Y:S01]  /*2ced0*/  IMAD R4, R32, 0x8, R23 ;  /* 0x0000000820047824 */ /* 0x000fe200078e0217 */
[----:B------:R-:W-:Y:S01]  /*2cee0*/  SHF.L.U32 R31, R37, 0x1f, RZ ;  /* 0x0000001f251f7819 */ /* 0x000fe200000006ff */
[----:B------:R-:W-:Y:S01]  /*2cef0*/  BSSY B0, `(.L_x_6594) ;  /* 0x0000004000007945 */ /* 0x000fe20003800000 */
[----:B------:R-:W-:Y:S02]  /*2cf00*/  SHF.R.S32.HI R30, RZ, 0x1f, R5 ;  /* 0x0000001fff1e7819 */ /* 0x000fe40000011405 */
[----:B------:R-:W0:Y:S02]  /*2cf10*/  SYNCS.PHASECHK.TRANS64.TRYWAIT P0, [R4+URZ+0x33480], R31 ;  /* 0x0334801f040075a7 */ /* 0x000e24000800017f */
[----:B0-----:R-:W-:Y:S05]  /*2cf20*/  @!P0 BRA `(.L_x_6595) ;  /* 0x0000007c008c8947 */ /* 0x001fea0003800000 */
.L_x_6809:
[----:B------:R-:W-:Y:S05]  /*2cf30*/  BSYNC B0 ;  /* 0x0000000000007941 */ /* 0x000fea0003800000 */
.L_x_6594:
        /* <DEDUP_REMOVED lines=16> */
[----:B------:R-:W-:-:S04]  /*2d040*/  IMAD R0, R7, UR7, R0 ;  /* 0x0000000707007c24 */ /* 0x000fc8000f8e0200 */
[----:B------:R-:W-:Y:S02]  /*2d050*/  IMAD.IADD R3, R3, 0x1, R0 ;  /* 0x0000000103037824 */ /* 0x000fe400078e0200 */
        /* <DEDUP_REMOVED lines=17> */
[----:B------:R-:W-:Y:S02]  /*2d170*/  IADD3.X R21, R21, UR11, R3, P0, !PT ;  /* 0x0000000b15157c10 */ /* 0x000fe400087fe403 */
[----:B------:R-:W-:Y:S01]  /*2d180*/  SHF.L.U32 R3, R13, 0x4, RZ ;  /* 0x000000040d037819 */ /* 0x000fe200000006ff */
[----:B------:R-:W-:Y:S01]  /*2d190*/  UMOV UR4, 0xffffffff ;  /* 0xffffffff00047882 */ /* 0x000fe20000000000 */
[C---:B------:R-:W-:Y:S02]  /*2d1a0*/  LOP3.LUT R13, R12.reuse, 0x80, RZ, 0xfc, !PT ;  /* 0x000000800c0d7812 */ /* 0x040fe400078efcff */
[----:B------:R-:W-:Y:S02]  /*2d1b0*/  LOP3.LUT R12, R12, 0x40, RZ, 0xfc, !PT ;  /* 0x000000400c0c7812 */ /* 0x000fe400078efcff */
[----:B------:R-:W-:Y:S01]  /*2d1c0*/  LOP3.LUT R3, R3, 0x30, RZ, 0xc0, !PT ;  /* 0x0000003003037812 */ /* 0x000fe200078ec0ff */
[----:B---3--:R-:W-:Y:S01]  /*2d1d0*/  IMAD R34, R32, 0x7800, R14 ;  /* 0x0000780020227824 */ /* 0x008fe200078e020e */
[----:B----4-:R-:W-:-:S02]  /*2d1e0*/  ISETP.GE.AND P2, PT, R13, R11, PT ;  /* 0x0000000b0d00720c */ /* 0x010fc40003f46270 */
[-C--:B------:R-:W-:Y:S02]  /*2d1f0*/  ISETP.GE.AND P3, PT, R12, R11.reuse, PT ;  /* 0x0000000b0c00720c */ /* 0x080fe40003f66270 */
        /* <DEDUP_REMOVED lines=8> */
[----:B--2---:R-:W-:-:S05]  /*2d280*/  IADD3 R2, P0, R11, R2, RZ ;  /* 0x000000020b027210 */ /* 0x004fca0007f1e0ff */
[----:B---3--:R-:W-:Y:S02]  /*2d290*/  IMAD.X R3, RZ, RZ, R0, P0 ;  /* 0x000000ffff037224 */ /* 0x008fe400000e0600 */
        /* <DEDUP_REMOVED lines=26> */
.L_x_6821:
        /* <DEDUP_REMOVED lines=13> */
.L_x_6597:
        /* <DEDUP_REMOVED lines=11> */
.L_x_6598:
[----:B------:R2:W-:Y:S01]  /*2d5c0*/  SYNCS.ARRIVE.TRANS64.A1T0 RZ, [R4+URZ+0x33470], RZ ;  /* 0x033470ff04ff79a7 */ /* 0x0005e2000810003f */
[----:B------:R-:W-:Y:S05]  /*2d5d0*/  @!P3 BRA `(.L_x_6599) ;  /* 0x000000000004b947 */ /* 0x000fea0003800000 */
[----:B------:R-:W-:Y:S01]  /*2d5e0*/  BPT.TRAP 0x1 ;  /* 0x000000040000795c */ /* 0x000fe20000300000 */
.L_x_6599:
[----:B------:R-:W3:Y:S01]  /*2d5f0*/  SYNCS.PHASECHK.TRANS64.TRYWAIT P0, [R4+URZ+0x33440], R31 ;  /* 0x0334401f040075a7 */ /* 0x000ee2000800017f */
[----:B------:R-:W-:Y:S04]  /*2d600*/  BSSY B0, `(.L_x_6600) ;  /* 0x0000002000007945 */ /* 0x000fe80003800000 */
[----:B---3--:R-:W-:Y:S05]  /*2d610*/  @!P0 BRA `(.L_x_6601) ;  /* 0x0000007c00888947 */ /* 0x008fea0003800000 */
.L_x_6822:
[----:B------:R-:W-:Y:S05]  /*2d620*/  BSYNC B0 ;  /* 0x0000000000007941 */ /* 0x000fea0003800000 */
.L_x_6600:
        /* <DEDUP_REMOVED lines=18> */
[----:B------:R-:W-:Y:S01]  /*2d750*/  IMAD R7, R28, UR6, RZ ;  /* 0x000000061c077c24 */ /* 0x000fe2000f8e02ff */
[----:B-----5:R-:W-:Y:S01]  /*2d760*/  SHF.L.U32 R21, R14, 0x4, RZ ;  /* 0x000000040e157819 */ /* 0x020fe200000006ff */
[----:B------:R-:W-:-:S03]  /*2d770*/  IMAD.WIDE.U32 R2, R6, UR6, R2 ;  /* 0x0000000606027c25 */ /* 0x000fc6000f8e0002 */
[----:B------:R-:W-:Y:S01]  /*2d780*/  LOP3.LUT R21, R21, 0x30, RZ, 0xc0, !PT ;  /* 0x0000003015157812 */ /* 0x000fe200078ec0ff */
[----:B------:R-:W-:Y:S01]  /*2d790*/  IMAD R7, R6, UR7, R7 ;  /* 0x0000000706077c24 */ /* 0x000fe2000f8e0207 */
[----:B------:R-:W-:Y:S01]  /*2d7a0*/  ULDC.64 UR6, c[0x0][0x2e8] ;  /* 0x0000ba0000067ab9 */ /* 0x000fe20000000a00 */
[----:B------:R-:W-:-:S04]  /*2d7b0*/  IMAD.WIDE.U32 R10, R18, UR4, R10 ;  /* 0x00000004120a7c25 */ /* 0x000fc8000f8e000a */
[----:B------:R-:W-:Y:S01]  /*2d7c0*/  IMAD.IADD R3, R3, 0x1, R7 ;  /* 0x0000000103037824 */ /* 0x000fe200078e0207 */
[----:B------:R-:W-:Y:S01]  /*2d7d0*/  IADD3 R5, P0, R10, UR6, RZ ;  /* 0x000000060a057c10 */ /* 0x000fe2000ff1e0ff */
[----:B------:R-:W-:Y:S02]  /*2d7e0*/  IMAD.SHL.U32 R13, R14, 0x10, RZ ;  /* 0x000000100e0d7824 */ /* 0x000fe400078e00ff */
[----:B------:R-:W-:-:S03]  /*2d7f0*/  IMAD.WIDE.U32 R2, R18, UR4, R2 ;  /* 0x0000000412027c25 */ /* 0x000fc6000f8e0002 */
[----:B------:R-:W-:-:S04]  /*2d800*/  LOP3.LUT R13, R13, 0x30, RZ, 0xc0, !PT ;  /* 0x000000300d0d7812 */ /* 0x000fc800078ec0ff */
[C---:B------:R-:W-:Y:S02]  /*2d810*/  LOP3.LUT R14, R13.reuse, 0x80, RZ, 0xfc, !PT ;  /* 0x000000800d0e7812 */ /* 0x040fe400078efcff */
        /* <DEDUP_REMOVED lines=38> */
[----:B------:R-:W-:Y:S04]  /*2da80*/  LDGSTS.E.BYPASS.LTC128B.128 [R0+0x25a00], desc[UR50][R2.64], !P4 ;  /* 0x25a0000002007fae */ /* 0x000fe8000e101d72 */
[----:B------:R-:W-:Y:S04]  /*2da90*/  LDGSTS.E.BYPASS.LTC128B.128 [R0+0x28200], desc[UR50][R2.64+0x40], !P3 ;  /* 0x2820004002007fae */ /* 0x000fe8000d901d72 */
[----:B------:R4:W-:Y:S04]  /*2daa0*/  LDGSTS.E.BYPASS.LTC128B.128 [R0+0x2aa00], desc[UR50][R2.64+0x80], !P2 ;  /* 0x2aa0008002007fae */ /* 0x0009e8000d101d72 */
[----:B----4-:R4:W0:Y:S02]  /*2dab0*/  SHFL.IDX PT, R2, R6, RZ, 0x1c1f ;  /* 0x001c1fff06027589 */ /* 0x01082400000e0000 */
.L_x_6834:
        /* <DEDUP_REMOVED lines=10> */
.L_x_6603:
        /* <DEDUP_REMOVED lines=11> */
.L_x_6604:
[----:B------:R-:W-:Y:S01]  /*2dc10*/  IMAD.U32 R0, RZ, RZ, UR37 ;  /* 0x00000025ff007e24 */ /* 0x000fe2000f8e00ff */
[----:B------:R0:W-:Y:S04]  /*2dc20*/  SYNCS.ARRIVE.TRANS64.A1T0 RZ, [R4+URZ+0x33430], RZ ;  /* 0x033430ff04ff79a7 */ /* 0x0001e8000810003f */
[----:B------:R-:W-:-:S13]  /*2dc30*/  ISETP.NE.AND P0, PT, R0, 0x3, PT ;  /* 0x000000030000780c */ /* 0x000fda0003f05270 */
[----:B0-----:R-:W-:Y:S05]  /*2dc40*/  @!P0 BRA `(.L_x_6605) ;  /* 0x0000000000048947 */ /* 0x001fea0003800000 */
[----:B------:R-:W-:Y:S01]  /*2dc50*/  BPT.TRAP 0x1 ;  /* 0x000000040000795c */ /* 0x000fe20000300000 */
.L_x_6605:
[----:B------:R-:W-:Y:S01]  /*2dc60*/  LOP3.LUT R3, R20, 0x1, RZ, 0x3c, !PT ;  /* 0x0000000114037812 */ /* 0x000fe200078e3cff */
[----:B------:R-:W-:Y:S01]  /*2dc70*/  BSSY B0, `(.L_x_6606) ;  /* 0x0000005000007945 */ /* 0x000fe20003800000 */
[----:B------:R-:W-:Y:S02]  /*2dc80*/  LEA R2, R17, R23, 0x3 ;  /* 0x0000001711027211 */ /* 0x000fe400078e18ff */
[----:B------:R-:W-:-:S04]  /*2dc90*/  SHF.L.U32 R3, R3, 0x1f, RZ ;  /* 0x0000001f03037819 */ /* 0x000fc800000006ff */
[----:B------:R-:W0:Y:S02]  /*2dca0*/  SYNCS.PHASECHK.TRANS64.TRYWAIT P2, [R2+URZ+0x33470], R3 ;  /* 0x03347003020075a7 */ /* 0x000e24000804017f */
[----:B0-----:R-:W-:Y:S05]  /*2dcb0*/  @!P2 BRA `(.L_x_6607) ;  /* 0x0000007c0070a947 */ /* 0x001fea0003800000 */
.L_x_6835:
[----:B------:R-:W-:Y:S05]  /*2dcc0*/  BSYNC B0 ;  /* 0x0000000000007941 */ /* 0x000fea0003800000 */
.L_x_6606:
[----:B------:R-:W-:-:S05]  /*2dcd0*/  IMAD.U32 R0, RZ, RZ, UR39 ;  /* 0x00000027ff007e24 */ /* 0x000fca000f8e00ff */
[----:B------:R-:W-:-:S13]  /*2dce0*/  ISETP.NE.AND P2, PT, R0, 0x3, PT ;  /* 0x000000030000780c */ /* 0x000fda0003f45270 */
[----:B------:R-:W-:Y:S05]  /*2dcf0*/  @!P2 BRA `(.L_x_6608) ;  /* 0x000000000004a947 */ /* 0x000fea0003800000 */
[----:B------:R-:W-:Y:S01]  /*2dd00*/  BPT.TRAP 0x1 ;  /* 0x000000040000795c */ /* 0x000fe20000300000 */
.L_x_6608:
[----:B------:R-:W-:Y:S01]  /*2dd10*/  SHF.L.U32 R3, R20, 0x1f, RZ ;  /* 0x0000001f14037819 */ /* 0x000fe200000006ff */
[----:B------:R-:W-:-:S03]  /*2dd20*/  IMAD R0, R17, 0x7800, RZ ;  /* 0x0000780011007824 */ /* 0x000fc600078e02ff */
[----:B------:R-:W0:Y:S02]  /*2dd30*/  SYNCS.PHASECHK.TRANS64.TRYWAIT P2, [R2+URZ+0x33460], R3 ;  /* 0x03346003020075a7 */ /* 0x000e24000804017f */
[----:B0-----:R-:W-:Y:S05]  /*2dd40*/  @!P2 BRA `(.L_x_6609) ;  /* 0x0000007c0060a947 */ /* 0x001fea0003800000 */
.L_x_6836:
[C---:B--23--:R-:W-:Y:S01]  /*2dd50*/  LOP3.LUT R4, R0.reuse, R25, RZ, 0xfc, !PT ;  /* 0x0000001900047212 */ /* 0x04cfe200078efcff */
[----:B------:R-:W-:Y:S05]  /*2dd60*/  WARPSYNC.ALL ;  /* 0x0000000000007948 */ /* 0x000fea0003800000 */
[----:B------:R-:W-:Y:S01]  /*2dd70*/  IMAD.IADD R5, R23, 0x1, R4 ;  /* 0x0000000117057824 */ /* 0x000fe200078e0204 */
[C---:B------:R-:W-:Y:S01]  /*2dd80*/  LOP3.LUT R3, R0.reuse, R22, RZ, 0xfc, !PT ;  /* 0x0000001600037212 */ /* 0x040fe200078efcff */
[C---:B------:R-:W-:Y:S01]  /*2dd90*/  VIADD R12, R0.reuse, 0x2800 ;  /* 0x00002800000c7836 */ /* 0x040fe20000000000 */
[C---:B------:R-:W-:Y:S01]  /*2dda0*/  IADD3 R20, R0.reuse, 0x5000, RZ ;  /* 0x0000500000147810 */ /* 0x040fe20007ffe0ff */
[----:B------:R-:W-:-:S02]  /*2ddb0*/  VIADD R13, R0, 0x800 ;  /* 0x00000800000d7836 */ /* 0x000fc40000000000 */
[----:B----4-:R-:W0:Y:S01]  /*2ddc0*/  LDSM.16.MT88.4 R4, [R5+0xf200] ;  /* 0x00f200000504783b */ /* 0x010e220000004200 */
[----:B------:R-:W-:Y:S02]  /*2ddd0*/  IMAD.IADD R3, R24, 0x1, R3 ;  /* 0x0000000118037824 */ /* 0x000fe400078e0203 */
[C---:B------:R-:W-:Y:S02]  /*2dde0*/  VIADD R15, R0.reuse, 0x3000 ;  /* 0x00003000000f7836 */ /* 0x040fe40000000000 */
        /* <DEDUP_REMOVED lines=50> */
[----:B------:R-:W-:-:S03]  /*2e110*/  IADD3 R4, R23, R4, RZ ;  /* 0x0000000417047210 */ /* 0x000fc60007ffe0ff */
[----:B------:R-:W-:-:S03]  /*2e120*/  IMAD.IADD R15, R24, 0x1, R15 ;  /* 0x00000001180f7824 */ /* 0x000fc600078e020f */
        /* <DEDUP_REMOVED lines=16> */
[C-C-:B------:R-:W-:Y:S02]  /*2e230*/  PRMT R10, R6.reuse, 0x6420, R7.reuse ;  /* 0x00006420060a7816 */ /* 0x140fe40000000007 */
[----:B------:R-:W-:-:S05]  /*2e240*/  PRMT R11, R6, 0x7531, R7 ;  /* 0x00007531060b7816 */ /* 0x000fca0000000007 */
[----:B------:R-:W-:Y:S04]  /*2e250*/  STSM.16.M88.4 [R12], R8 ;  /* 0x000000080c007844 */ /* 0x000fe80000000200 */
[----:B------:R0:W2:Y:S02]  /*2e260*/  LDSM.16.MT88.4 R4, [R3+0xf200] ;  /* 0x00f200000304783b */ /* 0x0000a40000004200 */
[C---:B0-----:R-:W-:Y:S01]  /*2e270*/  IADD3 R3, R0.reuse, 0x3800, RZ ;  /* 0x0000380000037810 */ /* 0x041fe20007ffe0ff */
        /* <DEDUP_REMOVED lines=14> */
[----:B------:R-:W-:-:S02]  /*2e360*/  PRMT R10, R6, 0x6420, R7 ;  /* 0x00006420060a7816 */ /* 0x000fc40000000007 */
[----:B------:R-:W-:-:S05]  /*2e370*/  PRMT R11, R6, 0x7531, R7 ;  /* 0x00007531060b7816 */ /* 0x000fca0000000007 */
[----:B------:R0:W-:Y:S02]  /*2e380*/  STSM.16.M88.4 [R3], R8 ;  /* 0x0000000803007844 */ /* 0x0001e40000000200 */
[C---:B0-----:R-:W-:Y:S02]  /*2e390*/  LOP3.LUT R3, R12.reuse, R25, RZ, 0xfc, !PT ;  /* 0x000000190c037212 */ /* 0x041fe400078efcff */
[----:B------:R-:W-:-:S03]  /*2e3a0*/  LOP3.LUT R12, R12, R22, RZ, 0xfc, !PT ;  /* 0x000000160c0c7212 */ /* 0x000fc600078efcff */
[----:B------:R-:W-:Y:S01]  /*2e3b0*/  IMAD.IADD R3, R23, 0x1, R3 ;  /* 0x0000000117037824 */ /* 0x000fe200078e0203 */
[----:B------:R-:W-:-:S04]  /*2e3c0*/  IADD3 R12, R24, R12, RZ ;  /* 0x0000000c180c7210 */ /* 0x000fc80007ffe0ff */
        /* <DEDUP_REMOVED lines=71> */
.L_x_6610:
[----:B--2---:R2:W-:Y:S01]  /*2e840*/  SYNCS.ARRIVE.TRANS64.A1T0 RZ, [R2+URZ+0x33450], RZ ;  /* 0x033450ff02ff79a7 */ /* 0x0045e2000810003f */
[----:B------:R-:W-:Y:S06]  /*2e850*/  BAR.SYNC.DEFER_BLOCKING 0x2, 0x80 ;  /* 0x0082000000007b1d */ /* 0x000fec0000010000 */
[----:B------:R-:W-:Y:S05]  /*2e860*/  @!P0 BRA `(.L_x_6611) ;  /* 0x0000000000048947 */ /* 0x000fea0003800000 */
[----:B------:R-:W-:Y:S01]  /*2e870*/  BPT.TRAP 0x1 ;  /* 0x000000040000795c */ /* 0x000fe20000300000 */
.L_x_6611:
[----:B0-----:R-:W3:Y:S01]  /*2e880*/  LDL R0, [R1+0x18] ;  /* 0x0000180001007983 */ /* 0x001ee20000100800 */
[----:B--2---:R-:W-:Y:S01]  /*2e890*/  VIADD R2, R2, 0x33480 ;  /* 0x0003348002027836 */ /* 0x004fe20000000000 */
[----:B------:R-:W-:Y:S01]  /*2e8a0*/  MOV R17, R32 ;  /* 0x0000002000117202 */ /* 0x000fe20000000f00 */
[----:B------:R-:W-:-:S03]  /*2e8b0*/  IMAD.MOV.U32 R20, RZ, RZ, R37 ;  /* 0x000000ffff147224 */ /* 0x000fc600078e0025 */
[----:B---3--:R-:W-:-:S04]  /*2e8c0*/  PRMT R2, R0, 0x654, R2 ;  /* 0x0000065400027816 */ /* 0x008fc80000000002 */
[----:B------:R2:W-:Y:S01]  /*2e8d0*/  SYNCS.ARRIVE.TRANS64.RED.A1T0 RZ, [R2+URZ], RZ ;  /* 0x000000ff02ff79a7 */ /* 0x0005e2000810043f */
[----:B------:R-:W-:Y:S05]  /*2e8e0*/  @P1 BRA `(.L_x_6612) ;  /* 0xffffffe000741947 */ /* 0x000fea000383ffff */
.L_x_6592:
[----:B0-----:R-:W2:Y:S01]  /*2e8f0*/  S2R R0, SR_TID.X ;  /* 0x0000000000007919 */ /* 0x001ea20000002100 */
[----:B------:R-:W-:Y:S01]  /*2e900*/  BSSY B0, `(.L_x_6613) ;  /* 0x0000012000007945 */ /* 0x000fe20003800000 */
[----:B--2---:R-:W-:Y:S01]  /*2e910*/  LOP3.LUT R2, R0, 0x7f, RZ, 0xc0, !PT ;  /* 0x0000007f00027812 */ /* 0x004fe200078ec0ff */
        /* <DEDUP_REMOVED lines=16> */
.L_x_6614:
[----:B------:R-:W-:Y:S05]  /*2ea20*/  BSYNC B0 ;  /* 0x0000000000007941 */ /* 0x000fea0003800000 */
.L_x_6613:
[----:B------:R-:W-:Y:S05]  /*2ea30*/  @!P0 BRA `(.L_x_6615) ;  /* 0x0000000000048947 */ /* 0x000fea0003800000 */
[----:B------:R-:W-:Y:S01]  /*2ea40*/  BPT.TRAP 0x1 ;  /* 0x000000040000795c */ /* 0x000fe20000300000 */
.L_x_6615:
[----:B------:R-:W-:Y:S01]  /*2ea50*/  LOP3.LUT R3, R37, 0x1, RZ, 0x3c, !PT ;  /* 0x0000000125037812 */ /* 0x000fe200078e3cff */
[----:B------:R-:W-:Y:S01]  /*2ea60*/  IMAD R0, R32, 0x8, R23 ;  /* 0x0000000820007824 */ /* 0x000fe200078e0217 */
[----:B------:R-:W-:Y:S02]  /*2ea70*/  BSSY B0, `(.L_x_6616) ;  /* 0x0000004000007945 */ /* 0x000fe40003800000 */
[----:B------:R-:W-:-:S04]  /*2ea80*/  SHF.L.U32 R3, R3, 0x1f, RZ ;  /* 0x0000001f03037819 */ /* 0x000fc800000006ff */
[----:B------:R-:W0:Y:S02]  /*2ea90*/  SYNCS.PHASECHK.TRANS64.TRYWAIT P1, [R0+URZ+0x33470], R3 ;  /* 0x03347003000075a7 */ /* 0x000e24000802017f */
[----:B0-----:R-:W-:Y:S05]  /*2eaa0*/  @!P1 BRA `(.L_x_6617) ;  /* 0x00000070001c9947 */ /* 0x001fea0003800000 */
.L_x_6837:
[----:B------:R-:W-:Y:S05]  /*2eab0*/  BSYNC B0 ;  /* 0x0000000000007941 */ /* 0x000fea0003800000 */
.L_x_6616:
[----:B------:R-:W-:-:S05]  /*2eac0*/  IMAD.U32 R2, RZ, RZ, UR39 ;  /* 0x00000027ff027e24 */ /* 0x000fca000f8e00ff */
[----:B------:R-:W-:-:S13]  /*2ead0*/  ISETP.NE.AND P1, PT, R2, 0x3, PT ;  /* 0x000000030200780c */ /* 0x000fda0003f25270 */
[----:B------:R-:W-:Y:S05]  /*2eae0*/  @!P1 BRA `(.L_x_6618) ;  /* 0x0000000000049947 */ /* 0x000fea0003800000 */
[----:B------:R-:W-:Y:S01]  /*2eaf0*/  BPT.TRAP 0x1 ;  /* 0x000000040000795c */ /* 0x000fe20000300000 */
.L_x_6618:
[----:B0-----:R-:W-:-:S04]  /*2eb00*/  SHF.L.U32 R3, R37, 0x1f, RZ ;  /* 0x0000001f25037819 */ /* 0x001fc800000006ff */
[----:B------:R-:W0:Y:S02]  /*2eb10*/  SYNCS.PHASECHK.TRANS64.TRYWAIT P1, [R0+URZ+0x33460], R3 ;  /* 0x03346003000075a7 */ /* 0x000e24000802017f */
[----:B0-----:R-:W-:Y:S05]  /*2eb20*/  @!P1 BRA `(.L_x_6619) ;  /* 0x0000007000109947 */ /* 0x001fea0003800000 */
.L_x_6838:
[----:B------:R-:W-:Y:S01]  /*2eb30*/  IMAD R2, R32, 0x7800, RZ ;  /* 0x0000780020027824 */ /* 0x000fe200078e02ff */
[----:B------:R-:W-:Y:S05]  /*2eb40*/  WARPSYNC.ALL ;  /* 0x0000000000007948 */ /* 0x000fea0003800000 */
[C---:B------:R-:W-:Y:S01]  /*2eb50*/  LOP3.LUT R4, R2.reuse, R25, RZ, 0xfc, !PT ;  /* 0x0000001902047212 */ /* 0x040fe200078efcff */
[C---:B------:R-:W-:Y:S01]  /*2eb60*/  VIADD R13, R2.reuse, 0x2800 ;  /* 0x00002800020d7836 */ /* 0x040fe20000000000 */
[C---:B0-----:R-:W-:Y:S01]  /*2eb70*/  LOP3.LUT R3, R2.reuse, R22, RZ, 0xfc, !PT ;  /* 0x0000001602037212 */ /* 0x041fe200078efcff */
[----:B------:R-:W-:Y:S02]  /*2eb80*/  VIADD R18, R2, 0x5000 ;  /* 0x0000500002127836 */ /* 0x000fe40000000000 */
[----:B------:R-:W-:-:S02]  /*2eb90*/  IMAD.IADD R5, R23, 0x1, R4 ;  /* 0x0000000117057824 */ /* 0x000fc400078e0204 */
[----:B------:R-:W-:Y:S02]  /*2eba0*/  IMAD.IADD R12, R24, 0x1, R3 ;  /* 0x00000001180c7824 */ /* 0x000fe400078e0203 */
[C---:B------:R-:W-:Y:S02]  /*2ebb0*/  VIADD R3, R2.reuse, 0x800 ;  /* 0x0000080002037836 */ /* 0x040fe40000000000 */
[----:B------:R-:W0:Y:S01]  /*2ebc0*/  LDSM.16.MT88.4 R4, [R5+0xf200] ;  /* 0x00f200000504783b */ /* 0x000e220000004200 */
[----:B------:R-:W-:Y:S02]  /*2ebd0*/  VIADD R17, R2, 0x2000 ;  /* 0x0000200002117836 */ /* 0x000fe40000000000 */
        /* <DEDUP_REMOVED lines=9> */
[----:B------:R0:W-:Y:S03]  /*2ec70*/  STSM.16.M88.4 [R12], R8 ;  /* 0x000000080c007844 */ /* 0x0001e60000000200 */
[----:B------:R-:W-:Y:S01]  /*2ec80*/  IADD3 R13, R24, R13, RZ ;  /* 0x0000000d180d7210 */ /* 0x000fe20007ffe0ff */
[----:B------:R-:W2:Y:S01]  /*2ec90*/  LDSM.16.MT88.4 R4, [R6+0xf200] ;  /* 0x00f200000604783b */ /* 0x000ea20000004200 */
[----:B0-----:R-:W-:Y:S01]  /*2eca0*/  VIADD R12, R2, 0x1000 ;  /* 0x00001000020c7836 */ /* 0x001fe20000000000 */
[C-C-:B--2---:R-:W-:Y:S02]  /*2ecb0*/  PRMT R8, R4.reuse, 0x6420, R5.reuse ;  /* 0x0000642004087816 */ /* 0x144fe40000000005 */
[----:B------:R-:W-:-:S02]  /*2ecc0*/  PRMT R9, R4, 0x7531, R5 ;  /* 0x0000753104097816 */ /* 0x000fc40000000005 */
[-C--:B------:R-:W-:Y:S02]  /*2ecd0*/  LOP3.LUT R5, R3, R22.reuse, RZ, 0xfc, !PT ;  /* 0x0000001603057212 */ /* 0x080fe400078efcff */
[----:B------:R-:W-:Y:S02]  /*2ece0*/  LOP3.LUT R4, R18, R25, RZ, 0xfc, !PT ;  /* 0x0000001912047212 */ /* 0x000fe400078efcff */
[----:B------:R-:W-:Y:S01]  /*2ecf0*/  PRMT R10, R6, 0x6420, R7 ;  /* 0x00006420060a7816 */ /* 0x000fe20000000007 */
[----:B------:R-:W-:Y:S01]  /*2ed00*/  IMAD.IADD R14, R24, 0x1, R5 ;  /* 0x00000001180e7824 */ /* 0x000fe200078e0205 */
[----:B------:R-:W-:Y:S01]  /*2ed10*/  PRMT R11, R6, 0x7531, R7 ;  /* 0x00007531060b7816 */ /* 0x000fe20000000007 */
[----:B------:R-:W-:Y:S01]  /*2ed20*/  IMAD.IADD R6, R23, 0x1, R4 ;  /* 0x0000000117067824 */ /* 0x000fe200078e0204 */
[----:B------:R-:W-:-:S03]  /*2ed30*/  LOP3.LUT R18, R18, R22, RZ, 0xfc, !PT ;  /* 0x0000001612127212 */ /* 0x000fc600078efcff */
[----:B------:R0:W-:Y:S02]  /*2ed40*/  STSM.16.M88.4 [R14], R8 ;  /* 0x000000080e007844 */ /* 0x0001e40000000200 */
[----:B------:R-:W-:Y:S02]  /*2ed50*/  IMAD.IADD R18, R24, 0x1, R18 ;  /* 0x0000000118127824 */ /* 0x000fe400078e0212 */
[----:B------:R-:W2:Y:S01]  /*2ed60*/  LDSM.16.MT88.4 R4, [R6+0xf200] ;  /* 0x00f200000604783b */ /* 0x000ea20000004200 */
[----:B0-----:R-:W-:Y:S02]  /*2ed70*/  IADD3 R14, R2, 0x1800, RZ ;  /* 0x00001800020e7810 */ /* 0x001fe40007ffe0ff */
[C-C-:B--2---:R-:W-:Y:S02]  /*2ed80*/  PRMT R8, R4.reuse, 0x6420, R5.reuse ;  /* 0x0000642004087816 */ /* 0x144fe40000000005 */
[----:B------:R-:W-:Y:S02]  /*2ed90*/  PRMT R9, R4, 0x7531, R5 ;  /* 0x0000753104097816 */ /* 0x000fe40000000005 */
[----:B------:R-:W-:-:S02]  /*2eda0*/  LOP3.LUT R5, R12, R22, RZ, 0xfc, !PT ;  /* 0x000000160c057212 */ /* 0x000fc400078efcff */
[-C--:B------:R-:W-:Y:S02]  /*2edb0*/  LOP3.LUT R4, R3, R25.reuse, RZ, 0xfc, !PT ;  /* 0x0000001903047212 */ /* 0x080fe400078efcff */
[----:B------:R-:W-:Y:S01]  /*2edc0*/  PRMT R10, R6, 0x6420, R7 ;  /* 0x00006420060a7816 */ /* 0x000fe20000000007 */
[----:B------:R-:W-:Y:S01]  /*2edd0*/  IMAD.IADD R15, R24, 0x1, R5 ;  /* 0x00000001180f7824 */ /* 0x000fe200078e0205 */
[----:B------:R-:W-:Y:S01]  /*2ede0*/  PRMT R11, R6, 0x7531, R7 ;  /* 0x00007531060b7816 */ /* 0x000fe20000000007 */
[----:B------:R-:W-:Y:S01]  /*2edf0*/  IMAD.IADD R5, R23, 0x1, R4 ;  /* 0x0000000117057824 */ /* 0x000fe200078e0204 */
[----:B------:R-:W-:Y:S02]  /*2ee00*/  LOP3.LUT R3, R14, R22, RZ, 0xfc, !PT ;  /* 0x000000160e037212 */ /* 0x000fe400078efcff */
[-C--:B------:R-:W-:Y:S01]  /*2ee10*/  LOP3.LUT R12, R12, R25.reuse, RZ, 0xfc, !PT ;  /* 0x000000190c0c7212 */ /* 0x080fe200078efcff */
[----:B------:R0:W-:Y:S01]  /*2ee20*/  STSM.16.M88.4 [R15], R8 ;  /* 0x000000080f007844 */ /* 0x0001e20000000200 */
[----:B------:R-:W-:Y:S01]  /*2ee30*/  LOP3.LUT R14, R14, R25, RZ, 0xfc, !PT ;  /* 0x000000190e0e7212 */ /* 0x000fe200078efcff */
[----:B------:R-:W-:-:S02]  /*2ee40*/  IMAD.IADD R20, R24, 0x1, R3 ;  /* 0x0000000118147824 */ /* 0x000fc400078e0203 */
[----:B------:R-:W2:Y:S01]  /*2ee50*/  LDSM.16.MT88.4 R4, [R5+0xf200] ;  /* 0x00f200000504783b */ /* 0x000ea20000004200 */
[C---:B------:R-:W-:Y:S02]  /*2ee60*/  VIADD R3, R2.reuse, 0x3000 ;  /* 0x0000300002037836 */ /* 0x040fe40000000000 */
[----:B0-----:R-:W-:Y:S01]  /*2ee70*/  VIADD R15, R2, 0x5800 ;  /* 0x00005800020f7836 */ /* 0x001fe20000000000 */
[C-C-:B--2---:R-:W-:Y:S02]  /*2ee80*/  PRMT R8, R4.reuse, 0x6420, R5.reuse ;  /* 0x0000642004087816 */ /* 0x144fe40000000005 */
[----:B------:R-:W-:Y:S02]  /*2ee90*/  PRMT R9, R4, 0x7531, R5 ;  /* 0x0000753104097816 */ /* 0x000fe40000000005 */
[----:B------:R-:W-:Y:S02]  /*2eea0*/  LOP3.LUT R4, R3, R25, RZ, 0xfc, !PT ;  /* 0x0000001903047212 */ /* 0x000fe400078efcff */
[----:B------:R-:W-:-:S02]  /*2eeb0*/  PRMT R10, R6, 0x6420, R7 ;  /* 0x00006420060a7816 */ /* 0x000fc40000000007 */
        /* <DEDUP_REMOVED lines=20> */
[----:B------:R-:W-:Y:S01]  /*2f000*/  PRMT R10, R6, 0x6420, R7 ;  /* 0x00006420060a7816 */ /* 0x000fe20000000007 */
[----:B------:R-:W-:Y:S01]  /*2f010*/  IMAD.IADD R12, R24, 0x1, R3 ;  /* 0x00000001180c7824 */ /* 0x000fe200078e0203 */
[----:B------:R-:W-:Y:S01]  /*2f020*/  PRMT R11, R6, 0x7531, R7 ;  /* 0x00007531060b7816 */ /* 0x000fe20000000007 */
[----:B------:R-:W-:-:S04]  /*2f030*/  VIADD R3, R2, 0x3800 ;  /* 0x0000380002037836 */ /* 0x000fc80000000000 */
        /* <DEDUP_REMOVED lines=66> */
[----:B------:R-:W-:Y:S01]  /*2f460*/  PRMT R9, R4, 0x7531, R5 ;  /* 0x0000753104097816 */ /* 0x000fe20000000005 */
[----:B------:R-:W-:Y:S01]  /*2f470*/  IMAD.IADD R5, R23, 0x1, R12 ;  /* 0x0000000117057824 */ /* 0x000fe200078e020c */
[----:B------:R-:W-:-:S02]  /*2f480*/  PRMT R10, R6, 0x6420, R7 ;  /* 0x00006420060a7816 */ /* 0x000fc40000000007 */
[----:B------:R-:W-:-:S05]  /*2f490*/  PRMT R11, R6, 0x7531, R7 ;  /* 0x00007531060b7816 */ /* 0x000fca0000000007 */
[----:B------:R0:W-:Y:S04]  /*2f4a0*/  STSM.16.M88.4 [R13], R8 ;  /* 0x000000080d007844 */ /* 0x0001e80000000200 */
[----:B------:R-:W2:Y:S01]  /*2f4b0*/  LDSM.16.MT88.4 R4, [R5+0xf200] ;  /* 0x00f200000504783b */ /* 0x000ea20000004200 */
[----:B0-----:R-:W-:-:S04]  /*2f4c0*/  LOP3.LUT R13, R2, R22, RZ, 0xfc, !PT ;  /* 0x00000016020d7212 */ /* 0x001fc800078efcff */
[----:B------:R-:W-:Y:S02]  /*2f4d0*/  IADD3 R13, R24, R13, RZ ;  /* 0x0000000d180d7210 */ /* 0x000fe40007ffe0ff */
        /* <DEDUP_REMOVED lines=21> */
.L_x_6620:
[----:B--2---:R2:W-:Y:S01]  /*2f630*/  SYNCS.ARRIVE.TRANS64.A1T0 RZ, [R0+URZ+0x33450], RZ ;  /* 0x033450ff00ff79a7 */ /* 0x0045e2000810003f */
[----:B------:R-:W-:Y:S06]  /*2f640*/  BAR.SYNC.DEFER_BLOCKING 0x2, 0x80 ;  /* 0x0082000000007b1d */ /* 0x000fec0000010000 */
[----:B------:R-:W-:Y:S05]  /*2f650*/  @!P0 BRA `(.L_x_6621) ;  /* 0x0000000000048947 */ /* 0x000fea0003800000 */
[----:B------:R-:W-:Y:S01]  /*2f660*/  BPT.TRAP 0x1 ;  /* 0x000000040000795c */ /* 0x000fe20000300000 */
.L_x_6621:
[----:B------:R-:W3:Y:S01]  /*2f670*/  LDL R2, [R1+0x18] ;  /* 0x0000180001027983 */ /* 0x000ee20000100800 */
[----:B--2---:R-:W-:Y:S02]  /*2f680*/  VIADD R0, R0, 0x33480 ;  /* 0x0003348000007836 */ /* 0x004fe40000000000 */
[----:B------:R-:W-:-:S05]  /*2f690*/  VIADD R32, R32, 0x1 ;  /* 0x0000000120207836 */ /* 0x000fca0000000000 */
[----:B------:R-:W-:-:S04]  /*2f6a0*/  ISETP.NE.AND P0, PT, R32, 0x2, PT ;  /* 0x000000022000780c */ /* 0x000fc80003f05270 */
[----:B------:R-:W-:Y:S02]  /*2f6b0*/  SEL R32, R32, RZ, P0 ;  /* 0x000000ff20207207 */ /* 0x000fe40000000000 */
[----:B---3--:R-:W-:-:S04]  /*2f6c0*/  PRMT R0, R2, 0x654, R0 ;  /* 0x0000065402007816 */ /* 0x008fc80000000000 */
[----:B------:R2:W-:Y:S02]  /*2f6d0*/  SYNCS.ARRIVE.TRANS64.RED.A1T0 RZ, [R0+URZ], RZ ;  /* 0x000000ff00ff79a7 */ /* 0x0005e4000810043f */
[----:B--2---:R-:W-:-:S04]  /*2f6e0*/  SEL R0, RZ, 0x1, P0 ;  /* 0x00000001ff007807 */ /* 0x004fc80000000000 */
[----:B------:R-:W-:-:S07]  /*2f6f0*/  LOP3.LUT R37, R37, R0, RZ, 0x3c, !PT ;  /* 0x0000000025257212 */ /* 0x000fce00078e3cff */
.L_x_6560:
[----:B------:R-:W3:Y:S02]  /*2f700*/  LDL R0, [R1] ;  /* 0x0000000001007983 */ /* 0x000ee40000100800 */
        /* <DEDUP_REMOVED lines=12> */
.L_x_6622:
[----:B------:R-:W0:Y:S01]  /*2f7d0*/  S2R R0, SR_TID.X ;  /* 0x0000000000007919 */ /* 0x000e220000002100 */
[----:B------:R-:W-:Y:S01]  /*2f7e0*/  UMOV UR4, 0xffffffff ;  /* 0xffffffff00047882 */ /* 0x000fe20000000000 */
[----:B0-2---:R-:W-:-:S04]  /*2f7f0*/  LOP3.LUT R8, R0, 0x1f, RZ, 0xc0, !PT ;  /* 0x0000001f00087812 */ /* 0x005fc800078ec0ff */
        /* <DEDUP_REMOVED lines=17> */
[----:B0-----:R-:W-:-:S04]  /*2f910*/  SEL R4, R14, RZ, P1 ;  /* 0x000000ff0e047207 */ /* 0x001fc80000800000 */
[----:B------:R-:W-:-:S05]  /*2f920*/  IADD3 R4, R17, R4, RZ ;  /* 0x0000000411047210 */ /* 0x000fca0007ffe0ff */
        /* <DEDUP_REMOVED lines=14> */
.L_x_6848:
[----:B------:R-:W-:Y:S02]  /*2fa10*/  ULDC UR4, c[0x0][0xc38] ;  /* 0x00030e0000047ab9 */ /* 0x000fe40000000800 */
[----:B------:R-:W-:-:S04]  /*2fa20*/  IMAD.U32 R4, RZ, RZ, UR4 ;  /* 0x00000004ff047e24 */ /* 0x000fc8000f8e00ff */
[----:B--2---:R-:W-:-:S04]  /*2fa30*/  IMAD R14, R14, R4, RZ ;  /* 0x000000040e0e7224 */ /* 0x004fc800078e02ff */
[----:B------:R-:W-:-:S05]  /*2fa40*/  IMAD.IADD R5, R5, 0x1, R14 ;  /* 0x0000000105057824 */ /* 0x000fca00078e020e */
[----:B------:R-:W-:-:S13]  /*2fa50*/  ISETP.GT.AND P6, PT, R5, R0, PT ;  /* 0x000000000500720c */ /* 0x000fda0003fc4270 */
[----:B------:R-:W-:Y:S05]  /*2fa60*/  @P6 BRA `(.L_x_6625) ;  /* 0x00000000009c6947 */ /* 0x000fea0003800000 */
.L_x_6630:
[----:B0-----:R-:W0:Y:S01]  /*2fa70*/  LDC R2, c[0x0][0xc3c] ;  /* 0x00030f00ff027b82 */ /* 0x001e220000000800 */
[----:B------:R-:W-:-:S05]  /*2fa80*/  VIADD R19, R19, 0x1f ;  /* 0x0000001f13137836 */ /* 0x000fca0000000000 */
[----:B0-----:R-:W-:-:S13]  /*2fa90*/  ISETP.GE.AND P6, PT, R19, R2, PT ;  /* 0x000000021300720c */ /* 0x001fda0003fc6270 */
[----:B------:R-:W-:Y:S05]  /*2faa0*/  @P6 BRA `(.L_x_6626) ;  /* 0x0000000400d06947 */ /* 0x000fea0003800000 */
[----:B------:R-:W0:Y:S01]  /*2fab0*/  S2R R3, SR_TID.X ;  /* 0x0000000000037919 */ /* 0x000e220000002100 */
[----:B------:R-:W-:Y:S01]  /*2fac0*/  BSSY B0, `(.L_x_6627) ;  /* 0x0000009000007945 */ /* 0x000fe20003800000 */
[----:B------:R-:W-:Y:S01]  /*2fad0*/  IMAD.MOV.U32 R17, RZ, RZ, RZ ;  /* 0x000000ffff117224 */ /* 0x000fe200078e00ff */
[----:B0-----:R-:W-:-:S04]  /*2fae0*/  LOP3.LUT R3, R3, 0x1f, RZ, 0xc0, !PT ;  /* 0x0000001f03037812 */ /* 0x001fc800078ec0ff */
[----:B------:R-:W-:-:S04]  /*2faf0*/  IADD3 R7, R19, R3, RZ ;  /* 0x0000000313077210 */ /* 0x000fc80007ffe0ff */
[----:B------:R-:W-:-:S13]  /*2fb00*/  ISETP.GE.OR P6, PT, R7, R2, !P0 ;  /* 0x000000020700720c */ /* 0x000fda00047c6670 */
[----:B------:R-:W-:Y:S05]  /*2fb10*/  @P6 BRA `(.L_x_6628) ;  /* 0x00000000000c6947 */ /* 0x000fea0003800000 */
[----:B------:R-:W0:Y:S02]  /*2fb20*/  LDC.64 R2, c[0x0][0xc80] ;  /* 0x00032000ff027b82 */ /* 0x000e240000000a00 */
[----:B0-----:R-:W-:-:S05]  /*2fb30*/  IMAD.WIDE R2, R7, 0x4, R2 ;  /* 0x0000000407027825 */ /* 0x001fca00078e0202 */
[----:B------:R0:W5:Y:S02]  /*2fb40*/  LDG.E R17, desc[UR50][R2.64] ;  /* 0x0000003202117981 */ /* 0x000164000c1e1900 */
.L_x_6628:
[----:B------:R-:W-:Y:S05]  /*2fb50*/  BSYNC B0 ;  /* 0x0000000000007941 */ /* 0x000fea0003800000 */
.L_x_6627:
[----:B------:R-:W-:-:S03]  /*2fb60*/  UMOV UR4, 0xffffffff ;  /* 0xffffffff00047882 */ /* 0x000fc60000000000 */
[----:B------:R-:W-:Y:S05]  /*2fb70*/  BRA.DIV UR4, `(.L_x_6629) ;  /* 0x0000006604347947 */ /* 0x000fea000b800000 */
[----:B-----5:R-:W2:Y:S02]  /*2fb80*/  SHFL.UP PT, R14, R17, 0x1, RZ ;  /* 0x04200000110e7989 */ /* 0x020ea400000e00ff */
[----:B--2---:R-:W-:-:S05]  /*2fb90*/  SEL R14, R14, RZ, P1 ;  /* 0x000000ff0e0e7207 */ /* 0x004fca0000800000 */
        /* <DEDUP_REMOVED lines=14> */
.L_x_6856:
[----:B------:R-:W-:Y:S02]  /*2fc80*/  ULDC UR4, c[0x0][0xc38] ;  /* 0x00030e0000047ab9 */ /* 0x000fe40000000800 */
[----:B------:R-:W-:-:S04]  /*2fc90*/  IMAD.U32 R4, RZ, RZ, UR4 ;  /* 0x00000004ff047e24 */ /* 0x000fc8000f8e00ff */
[----:B--2---:R-:W-:-:S05]  /*2fca0*/  IMAD R14, R14, R4, RZ ;  /* 0x000000040e0e7224 */ /* 0x004fca00078e02ff */
[----:B------:R-:W-:-:S04]  /*2fcb0*/  IADD3 R5, R14, R5, RZ ;  /* 0x000000050e057210 */ /* 0x000fc80007ffe0ff */
[----:B------:R-:W-:-:S13]  /*2fcc0*/  ISETP.GT.AND P6, PT, R5, R0, PT ;  /* 0x000000000500720c */ /* 0x000fda0003fc4270 */
[----:B------:R-:W-:Y:S05]  /*2fcd0*/  @!P6 BRA `(.L_x_6630) ;  /* 0xfffffffc0064e947 */ /* 0x000fea000383ffff */
.L_x_6625:
        /* <DEDUP_REMOVED lines=8> */
.L_x_6860:
[----:B------:R-:W-:Y:S01]  /*2fd60*/  ISETP.NE.AND P0, PT, R3, RZ, PT ;  /* 0x000000ff0300720c */ /* 0x000fe20003f05270 */
[----:B------:R-:W-:-:S12]  /*2fd70*/  IMAD.MOV.U32 R14, RZ, RZ, RZ ;  /* 0x000000ffff0e7224 */ /* 0x000fd800078e00ff */
[----:B------:R-:W-:Y:S05]  /*2fd80*/  @!P0 BRA `(.L_x_6632) ;  /* 0x0000000000108947 */ /* 0x000fea0003800000 */
[----:B------:R-:W-:Y:S01]  /*2fd90*/  UMOV UR4, 0xffffffff ;  /* 0xffffffff00047882 */ /* 0x000fe20000000000 */
[----:B------:R-:W-:Y:S02]  /*2fda0*/  VIADD R12, R6, 0xffffffff ;  /* 0xffffffff060c7836 */ /* 0x000fe40000000000 */
[----:B------:R-:W-:Y:S05]  /*2fdb0*/  BRA.DIV UR4, `(.L_x_6633) ;  /* 0x0000006604a87947 */ /* 0x000fea000b800000 */
[----:B------:R4:W0:Y:S02]  /*2fdc0*/  SHFL.IDX PT, R14, R2, R12, 0x1f ;  /* 0x00001f0c020e7589 */ /* 0x00082400000e0000 */
.L_x_6632:
[----:B0---4-:R-:W0:Y:S01]  /*2fdd0*/  LDC.64 R2, c[0x0][0xc90] ;  /* 0x00032400ff027b82 */ /* 0x011e220000000a00 */
[----:B------:R-:W-:-:S04]  /*2fde0*/  IMAD.IADD R19, R6, 0x1, R19 ;  /* 0x0000000106137824 */ /* 0x000fc800078e0213 */
[----:B0-----:R-:W-:-:S05]  /*2fdf0*/  IMAD.WIDE R2, R19, 0x4, R2 ;  /* 0x0000000413027825 */ /* 0x001fca00078e0202 */
[----:B------:R0:W2:Y:S01]  /*2fe00*/  LDG.E R7, desc[UR50][R2.64] ;  /* 0x0000003202077981 */ /* 0x0000a2000c1e1900 */
[----:B------:R-:W-:Y:S02]  /*2fe10*/  IMAD R16, R14, R4, R5 ;  /* 0x000000040e107224 */ /* 0x000fe400078e0205 */
[----:B0-----:R-:W-:Y:S02]  /*2fe20*/  IMAD.MOV.U32 R2, RZ, RZ, RZ ;  /* 0x000000ffff027224 */ /* 0x001fe400078e00ff */
[----:B--23--:R-:W-:-:S05]  /*2fe30*/  IMAD R6, R17, R7, RZ ;  /* 0x0000000711067224 */ /* 0x00cfca00078e02ff */
[----:B------:R-:W-:-:S04]  /*2fe40*/  IABS R8, R6 ;  /* 0x0000000600087213 */ /* 0x000fc80000000000 */
[----:B------:R-:W0:Y:S08]  /*2fe50*/  I2F.RP R9, R8 ;  /* 0x0000000800097306 */ /* 0x000e300000209400 */
[----:B0-----:R-:W0:Y:S02]  /*2fe60*/  MUFU.RCP R9, R9 ;  /* 0x0000000900097308 */ /* 0x001e240000001000 */
[----:B0-----:R-:W-:-:S06]  /*2fe70*/  VIADD R10, R9, 0xffffffe ;  /* 0x0ffffffe090a7836 */ /* 0x001fcc0000000000 */
[----:B------:R-:W0:Y:S02]  /*2fe80*/  F2I.FTZ.U32.TRUNC.NTZ R3, R10 ;  /* 0x0000000a00037305 */ /* 0x000e24000021f000 */
[----:B0-----:R-:W-:-:S04]  /*2fe90*/  IMAD.MOV R11, RZ, RZ, -R3 ;  /* 0x000000ffff0b7224 */ /* 0x001fc800078e0a03 */
[----:B------:R-:W-:-:S04]  /*2fea0*/  IMAD R5, R11, R8, RZ ;  /* 0x000000080b057224 */ /* 0x000fc800078e02ff */
[----:B------:R-:W-:Y:S01]  /*2feb0*/  IMAD.HI.U32 R2, R3, R5, R2 ;  /* 0x0000000503027227 */ /* 0x000fe200078e0002 */
[----:B------:R-:W-:Y:S02]  /*2fec0*/  IADD3 R5, R0, -R16, RZ ;  /* 0x8000001000057210 */ /* 0x000fe40007ffe0ff */
        /* <DEDUP_REMOVED lines=15> */
[----:B------:R-:W-:Y:S01]  /*2ffc0*/  IMAD R0, R7, R2, RZ ;  /* 0x0000000207007224 */ /* 0x000fe200078e02ff */
[----:B------:R-:W-:-:S03]  /*2ffd0*/  IADD3 R2, -R2, RZ, RZ ;  /* 0x000000ff02027210 */ /* 0x000fc60007ffe1ff */
[----:B------:R-:W-:Y:S02]  /*2ffe0*/  IMAD.MOV R3, RZ, RZ, -R0 ;  /* 0x000000ffff037224 */ /* 0x000fe400078e0a00 */
[----:B------:R-:W-:-:S03]  /*2fff0*/  IMAD R5, R6, R2, R5 ;  /* 0x0000000206057224 */ /* 0x000fc600078e0205 */
[----:B------:R-:W-:-:S04]  /*30000*/  VIADDMNMX R4, R3, R4, R7, PT ;  /* 0x0000000403047246 */ /* 0x000fc80003800107 */
[-C--:B------:R-:W-:Y:S02]  /*30010*/  IABS R7, R4.reuse ;  /* 0x0000000400077213 */ /* 0x080fe40000000000 */
[----:B------:R-:W-:Y:S02]  /*30020*/  IABS R6, R4 ;  /* 0x0000000400067213 */ /* 0x000fe40000000000 */
[----:B------:R-:W0:Y:S03]  /*30030*/  I2F.RP R8, R7 ;  /* 0x0000000700087306 */ /* 0x000e260000209400 */
[----:B------:R-:W-:-:S05]  /*30040*/  IMAD.MOV R6, RZ, RZ, -R6 ;  /* 0x000000ffff067224 */ /* 0x000fca00078e0a06 */
        /* <DEDUP_REMOVED lines=8> */
[C---:B------:R-:W-:Y:S02]  /*300d0*/  LOP3.LUT R3, R5.reuse, R4, RZ, 0x3c, !PT ;  /* 0x0000000405037212 */ /* 0x040fe400078e3cff */
[----:B------:R-:W-:Y:S01]  /*300e0*/  IADD3 R5, R5, R0, RZ ;  /* 0x0000000005057210 */ /* 0x000fe20007ffe0ff */
[----:B------:R-:W-:Y:S01]  /*300f0*/  IMAD.HI.U32 R2, R2, R9, RZ ;  /* 0x0000000902027227 */ /* 0x000fe200078e00ff */
[----:B------:R-:W-:-:S03]  /*30100*/  ISETP.GE.AND P2, PT, R3, RZ, PT ;  /* 0x000000ff0300720c */ /* 0x000fc60003f46270 */
        /* <DEDUP_REMOVED lines=14> */
.L_x_6626:
[----:B------:R-:W-:Y:S01]  /*301f0*/  UMOV UR4, URZ ;  /* 0x0000003f00047c82 */ /* 0x000fe20008000000 */
[----:B------:R-:W-:Y:S01]  /*30200*/  UMOV UR5, URZ ;  /* 0x0000003f00057c82 */ /* 0x000fe20008000000 */
[----:B------:R-:W-:Y:S01]  /*30210*/  ULDC UR6, c[0x0][0xc3c] ;  /* 0x00030f0000067ab9 */ /* 0x000fe20000000800 */
[----:B------:R-:W-:Y:S02]  /*30220*/  IMAD.MOV.U32 R16, RZ, RZ, R0 ;  /* 0x000000ffff107224 */ /* 0x000fe400078e0000 */
[----:B------:R-:W-:Y:S02]  /*30230*/  IMAD.U32 R17, RZ, RZ, UR4 ;  /* 0x00000004ff117e24 */ /* 0x000fe4000f8e00ff */
[----:B------:R-:W-:Y:S02]  /*30240*/  IMAD.U32 R18, RZ, RZ, UR5 ;  /* 0x00000005ff127e24 */ /* 0x000fe4000f8e00ff */
[----:B------:R-:W-:-:S07]  /*30250*/  IMAD.U32 R19, RZ, RZ, UR6 ;  /* 0x00000006ff137e24 */ /* 0x000fce000f8e00ff */
.L_x_6634:
        /* <DEDUP_REMOVED lines=12> */
.L_x_6623:
[----:B------:R-:W-:Y:S02]  /*30320*/  ULDC UR4, c[0x0][0xc3c] ;  /* 0x00030f0000047ab9 */ /* 0x000fe40000000800 */
[----:B----4-:R-:W-:-:S13]  /*30330*/  ISETP.GE.AND P0, PT, R19, UR4, PT ;  /* 0x0000000413007c0c */ /* 0x010fda000bf06270 */
[----:B------:R-:W-:Y:S05]  /*30340*/  @!P0 BRA `(.L_x_6635) ;  /* 0xffffff8000808947 */ /* 0x000fea000383ffff */
[----:B------:R-:W-:Y:S05]  /*30350*/  BSYNC B7 ;  /* 0x0000000000077941 */ /* 0x000fea0003800000 */
.L_x_6515:
[----:B--23--:R-:W2:Y:S01]  /*30360*/  LDL.LU R0, [R1+0x38] ;  /* 0x0000380001007983 */ /* 0x00cea20000300800 */
[----:B------:R-:W-:Y:S01]  /*30370*/  BSSY B0, `(.L_x_6636) ;  /* 0x000000b000007945 */ /* 0x000fe20003800000 */
[----:B------:R-:W3:Y:S01]  /*30380*/  S2R R5, SR_CgaCtaId ;  /* 0x0000000000057919 */ /* 0x000ee20000008800 */
[----:B--2---:R-:W-:-:S05]  /*30390*/  VIADD R0, R0, 0x1 ;  /* 0x0000000100007836 */ /* 0x004fca0000000000 */
[----:B0-----:R-:W-:-:S04]  /*303a0*/  LEA.HI R2, R0, R0, RZ, 0x1 ;  /* 0x0000000000027211 */ /* 0x001fc800078f08ff */
[----:B------:R-:W-:Y:S02]  /*303b0*/  LOP3.LUT R3, R2, 0xfffffffe, RZ, 0xc0, !PT ;  /* 0xfffffffe02037812 */ /* 0x000fe400078ec0ff */
[----:B------:R-:W-:Y:S02]  /*303c0*/  MOV R2, 0x400 ;  /* 0x0000040000027802 */ /* 0x000fe40000000f00 */
[----:B------:R-:W-:Y:S02]  /*303d0*/  IADD3 R0, R0, -R3, RZ ;  /* 0x8000000300007210 */ /* 0x000fe40007ffe0ff */
[----:B---3--:R-:W-:Y:S02]  /*303e0*/  LEA R5, R5, R2, 0x18 ;  /* 0x0000000205057211 */ /* 0x008fe400078ec0ff */
[----:B------:R-:W-:-:S04]  /*303f0*/  SHF.L.U32 R0, R0, 0x1f, RZ ;  /* 0x0000001f00007819 */ /* 0x000fc800000006ff */
[----:B------:R-:W0:Y:S02]  /*30400*/  SYNCS.PHASECHK.TRANS64.TRYWAIT P0, [R5+URZ+0x33420], R0 ;  /* 0x03342000050075a7 */ /* 0x000e24000800017f */
[----:B0-----:R-:W-:Y:S05]  /*30410*/  @!P0 BRA `(.L_x_6637) ;  /* 0x0000006000348947 */ /* 0x001fea0003800000 */
.L_x_6863:
[----:B------:R-:W-:Y:S05]  /*30420*/  BSYNC B0 ;  /* 0x0000000000007941 */ /* 0x000fea0003800000 */
.L_x_6636:
[----:B------:R-:W-:-:S03]  /*30430*/  UMOV UR4, 0xffffffff ;  /* 0xffffffff00047882 */ /* 0x000fc60000000000 */
[----:B------:R-:W-:Y:S05]  /*30440*/  BRA.DIV UR4, `(.L_x_6638) ;  /* 0x00000062043c7947 */ /* 0x000fea000b800000 */
[----:B0-----:R-:W0:Y:S02]  /*30450*/  S2R R0, SR_TID.X ;  /* 0x0000000000007919 */ /* 0x001e240000002100 */
[----:B0-----:R-:W-:-:S04]  /*30460*/  SHF.R.U32.HI R0, RZ, 0x5, R0 ;  /* 0x00000005ff007819 */ /* 0x001fc80000011600 */
[----:B------:R-:W-:-:S05]  /*30470*/  LOP3.LUT R0, R0, 0x3, RZ, 0xc0, !PT ;  /* 0x0000000300007812 */ /* 0x000fca00078ec0ff */
[----:B------:R0:W2:Y:S02]  /*30480*/  SHFL.IDX PT, R14, R0, RZ, 0x1f ;  /* 0x00001fff000e7589 */ /* 0x0000a400000e0000 */
.L_x_6866:
[----:B--2---:R-:W-:-:S13]  /*30490*/  ISETP.NE.AND P0, PT, R14, RZ, PT ;  /* 0x000000ff0e00720c */ /* 0x004fda0003f05270 */
[----:B------:R-:W-:Y:S05]  /*304a0*/  @P0 BRA `(.L_x_6294) ;  /* 0x0000000000a80947 */ /* 0x000fea0003800000 */
[----:B------:R-:W-:-:S03]  /*304b0*/  UMOV UR4, 0xffffffff ;  /* 0xffffffff00047882 */ /* 0x000fc60000000000 */
[----:B------:R-:W-:Y:S05]  /*304c0*/  BRA.DIV UR4, `(.L_x_6639) ;  /* 0x0000006204507947 */ /* 0x000fea000b800000 */
[----:B------:R-:W-:-:S13]  /*304d0*/  ELECT P6, URZ, PT ;  /* 0x00000000003f782f */ /* 0x000fda00038c0000 */
.L_x_6869:
[----:B------:R-:W-:Y:S05]  /*304e0*/  @!P6 BRA `(.L_x_6294) ;  /* 0x000000000098e947 */ /* 0x000fea0003800000 */
[----:B------:R-:W-:-:S06]  /*304f0*/  ULOP3.LUT UR4, UR36, 0x2, URZ, 0xfc, !UPT ;  /* 0x0000000224047892 */ /* 0x000fcc000f8efc3f */
[----:B0-----:R-:W-:-:S05]  /*30500*/  IMAD.U32 R0, RZ, RZ, UR4 ;  /* 0x00000004ff007e24 */ /* 0x001fca000f8e00ff */
[----:B------:R-:W-:-:S13]  /*30510*/  ISETP.NE.AND P0, PT, R0, 0x3, PT ;  /* 0x000000030000780c */ /* 0x000fda0003f05270 */
[----:B------:R-:W-:Y:S05]  /*30520*/  @!P0 BRA `(.L_x_6640) ;  /* 0x0000000000048947 */ /* 0x000fea0003800000 */
[----:B------:R-:W-:Y:S01]  /*30530*/  BPT.TRAP 0x1 ;  /* 0x000000040000795c */ /* 0x000fe20000300000 */
.L_x_6640:
[C---:B------:R-:W-:Y:S01]  /*30540*/  IMAD R3, R32.reuse, 0x8, R5 ;  /* 0x0000000820037824 */ /* 0x040fe200078e0205 */
[----:B------:R-:W-:Y:S01]  /*30550*/  SHF.L.U32 R2, R37, 0x1f, RZ ;  /* 0x0000001f25027819 */ /* 0x000fe200000006ff */
[----:B------:R-:W-:-:S03]  /*30560*/  VIADD R32, R32, 0x1 ;  /* 0x0000000120207836 */ /* 0x000fc60000000000 */
[----:B------:R-:W0:Y:S02]  /*30570*/  SYNCS.PHASECHK.TRANS64.TRYWAIT P1, [R3+URZ+0x33440], R2 ;  /* 0x03344002030075a7 */ /* 0x000e24000802017f */
[----:B------:R-:W-:-:S04]  /*30580*/  ISETP.NE.AND P2, PT, R32, 0x2, PT ;  /* 0x000000022000780c */ /* 0x000fc80003f45270 */
[----:B------:R-:W-:Y:S01]  /*30590*/  SEL R0, RZ, 0x1, P2 ;  /* 0x00000001ff007807 */ /* 0x000fe20001000000 */
[----:B0-----:R-:W-:Y:S08]  /*305a0*/  @!P1 BRA `(.L_x_6641) ;  /* 0x0000006000389947 */ /* 0x001ff00003800000 */
.L_x_6870:
[----:B------:R-:W-:Y:S02]  /*305b0*/  SEL R32, R32, RZ, P2 ;  /* 0x000000ff20207207 */ /* 0x000fe40001000000 */
[----:B------:R-:W-:Y:S01]  /*305c0*/  LOP3.LUT R0, R37, R0, RZ, 0x3c, !PT ;  /* 0x0000000025007212 */ /* 0x000fe200078e3cff */
[----:B------:R-:W-:Y:S06]  /*305d0*/  @!P0 BRA `(.L_x_6642) ;  /* 0x0000000000048947 */ /* 0x000fec0003800000 */
[----:B------:R-:W-:Y:S01]  /*305e0*/  BPT.TRAP 0x1 ;  /* 0x000000040000795c */ /* 0x000fe20000300000 */
.L_x_6642:
[----:B------:R-:W-:Y:S01]  /*305f0*/  IMAD R5, R32, 0x8, R5 ;  /* 0x0000000820057824 */ /* 0x000fe200078e0205 */
[----:B------:R-:W-:-:S04]  /*30600*/  SHF.L.U32 R0, R0, 0x1f, RZ ;  /* 0x0000001f00007819 */ /* 0x000fc800000006ff */
[----:B------:R-:W2:Y:S02]  /*30610*/  SYNCS.PHASECHK.TRANS64.TRYWAIT P1, [R5+URZ+0x33440], R0 ;  /* 0x03344000050075a7 */ /* 0x000ea4000802017f */
[----:B--2---:R-:W-:Y:S05]  /*30620*/  @!P1 BRA `(.L_x_6643) ;  /* 0x00000060002c9947 */ /* 0x004fea0003800000 */
.L_x_6871:
[----:B------:R-:W-:Y:S05]  /*30630*/  @!P0 BRA `(.L_x_6644) ;  /* 0x0000000000048947 */ /* 0x000fea0003800000 */
[----:B------:R-:W-:Y:S01]  /*30640*/  BPT.TRAP 0x1 ;  /* 0x000000040000795c */ /* 0x000fe20000300000 */
.L_x_6644:
[----:B------:R-:W3:Y:S02]  /*30650*/  SYNCS.PHASECHK.TRANS64.TRYWAIT P1, [R3+URZ+0x33460], R2 ;  /* 0x03346002030075a7 */ /* 0x000ee4000802017f */
[----:B---3--:R-:W-:Y:S05]  /*30660*/  @!P1 BRA `(.L_x_6645) ;  /* 0x0000006000309947 */ /* 0x008fea0003800000 */
.L_x_6872:
[----:B------:R-:W-:Y:S05]  /*30670*/  @!P0 BRA `(.L_x_6646) ;  /* 0x0000000000048947 */ /* 0x000fea0003800000 */
[----:B------:R-:W-:Y:S01]  /*30680*/  BPT.TRAP 0x1 ;  /* 0x000000040000795c */ /* 0x000fe20000300000 */
.L_x_6646:
[----:B------:R-:W4:Y:S02]  /*30690*/  SYNCS.PHASECHK.TRANS64.TRYWAIT P1, [R5+URZ+0x33460], R0 ;  /* 0x03346000050075a7 */ /* 0x000f24000802017f */
[----:B----4-:R-:W-:Y:S05]  /*306a0*/  @!P1 BRA `(.L_x_6647) ;  /* 0x0000006000349947 */ /* 0x010fea0003800000 */
.L_x_6873:
[----:B------:R-:W-:Y:S05]  /*306b0*/  @!P0 BRA `(.L_x_6648) ;  /* 0x0000000000048947 */ /* 0x000fea0003800000 */
[----:B------:R-:W-:Y:S01]  /*306c0*/  BPT.TRAP 0x1 ;  /* 0x000000040000795c */ /* 0x000fe20000300000 */
.L_x_6648:
[----:B------:R-:W5:Y:S02]  /*306d0*/  SYNCS.PHASECHK.TRANS64.TRYWAIT P1, [R3+URZ+0x33480], R2 ;  /* 0x03348002030075a7 */ /* 0x000f64000802017f */
[----:B-----5:R-:W-:Y:S05]  /*306e0*/  @!P1 BRA `(.L_x_6649) ;  /* 0x0000006000389947 */ /* 0x020fea0003800000 */
.L_x_6874:
[----:B------:R-:W-:Y:S05]  /*306f0*/  @!P0 BRA `(.L_x_6650) ;  /* 0x0000000000048947 */ /* 0x000fea0003800000 */
[----:B------:R-:W-:Y:S01]  /*30700*/  BPT.TRAP 0x1 ;  /* 0x000000040000795c */ /* 0x000fe20000300000 */
.L_x_6650:
[----:B------:R0:W0:Y:S02]  /*30710*/  SYNCS.PHASECHK.TRANS64.TRYWAIT P0, [R5+URZ+0x33480], R0 ;  /* 0x03348000050075a7 */ /* 0x000024000800017f */
[----:B0-----:R-:W-:Y:S05]  /*30720*/  @!P0 NANOSLEEP.SYNCS 0x989680 ;  /* 0x009896800000895d */ /* 0x001fea0003900000 */
[----:B------:R-:W0:Y:S02]  /*30730*/  @!P0 SYNCS.PHASECHK.TRANS64 P0, [R5+URZ+0x33480], R0 ;  /* 0x03348000050085a7 */ /* 0x000e24000800007f */
[----:B0-----:R-:W-:Y:S05]  /*30740*/  @!P0 BRA `(.L_x_6650) ;  /* 0xfffffffc00f08947 */ /* 0x001fea000383ffff */
.L_x_6294:
[----:B------:R-:W-:Y:S05]  /*30750*/  BSYNC B8 ;  /* 0x0000000000087941 */ /* 0x000fea0003800000 */
.L_x_6291:
[----:B------:R-:W-:Y:S05]  /*30760*/  EXIT ;  /* 0x000000000000794d */ /* 0x000fea0003800000 */
.L_x_6312:
[----:B-1----:R1:W2:Y:S02]  /*30770*/  SYNCS.PHASECHK.TRANS64.TRYWAIT P5, [R93+URZ+0x33490], R94 ;  /* 0x0334905e5d0075a7 */ /* 0x0022a400080a017f */
[----:B--2---:R-:W-:Y:S05]  /*30780*/  @!P5 NANOSLEEP.SYNCS 0x989680 ;  /* 0x009896800000d95d */ /* 0x004fea0003900000 */
[----:B------:R-:W2:Y:S02]  /*30790*/  @!P5 SYNCS.PHASECHK.TRANS64 P5, [R93+URZ+0x33490], R94 ;  /* 0x0334905e5d00d5a7 */ /* 0x000ea400080a007f */
[----:B--2---:R-:W-:Y:S05]  /*307a0*/  @!P5 BRA `(.L_x_6312) ;  /* 0xfffffffc00f0d947 */ /* 0x004fea000383ffff */
[----:B------:R-:W-:Y:S05]  /*307b0*/  BRA `(.L_x_6651) ;  /* 0xfffffd2c00a47947 */ /* 0x000fea000383ffff */
.L_x_6313:
[----:B------:R-:W-:Y:S01]  /*307c0*/  BSSY B1, `(.L_x_6652) ;  /* 0x0000008000017945 */ /* 0x000fe20003800000 */
[----:B0-----:R-:W-:Y:S01]  /*307d0*/  IMAD.MOV.U32 R13, RZ, RZ, R118 ;  /* 0x000000ffff0d7224 */ /* 0x001fe200078e0076 */
[----:B------:R-:W-:Y:S01]  /*307e0*/  MOV R15, 0xffffffff ;  /* 0xffffffff000f7802 */ /* 0x000fe20000000f00 */
[----:B------:R-:W-:Y:S02]  /*307f0*/  IMAD.MOV.U32 R12, RZ, RZ, RZ ;  /* 0x000000ffff0c7224 */ /* 0x000fe400078e00ff */
[----:B------:R-:W-:-:S07]  /*30800*/  IMAD.MOV.U32 R11, RZ, RZ, 0x1e1f ;  /* 0x00001e1fff0b7424 */ /* 0x000fce00078e00ff */
[----:B-1----:R-:W-:Y:S05]  /*30810*/  WARPSYNC.COLLECTIVE R15, `(.L_x_6653) ;  /* 0x000000000f087348 */ /* 0x002fea0003c00000 */
[----:B------:R0:W2:Y:S02]  /*30820*/  SHFL.IDX P6, R14, R13, R12, R11 ;  /* 0x0000000c0d0e7389 */ /* 0x0000a400000c000b */
[----:B012---:R-:W-:Y:S01]  /*30830*/  ENDCOLLECTIVE ;  /* 0x000000000000791b */ /* 0x007fe20003800000 */
.L_x_6653:
[----:B------:R-:W-:Y:S05]  /*30840*/  BSYNC B1 ;  /* 0x0000000000017941 */ /* 0x000fea0003800000 */
.L_x_6652:
        /* <DEDUP_REMOVED lines=8> */
.L_x_6654:
[----:B------:R-:W-:Y:S01]  /*308d0*/  IMAD.MOV.U32 R143, RZ, RZ, R14 ;  /* 0x000000ffff8f7224 */ /* 0x000fe200078e000e */
[----:B------:R-:W-:Y:S06]  /*308e0*/  BRA `(.L_x_6655) ;  /* 0xfffffd2c006c7947 */ /* 0x000fec000383ffff */
.L_x_6338:
        /* <DEDUP_REMOVED lines=8> */
.L_x_6657:
[----:B------:R-:W-:Y:S05]  /*30970*/  BSYNC B1 ;  /* 0x0000000000017941 */ /* 0x000fea0003800000 */
.L_x_6656:
        /* <DEDUP_REMOVED lines=8> */
.L_x_6658:
[----:B------:R-:W-:Y:S01]  /*30a00*/  MOV R119, R14 ;  /* 0x0000000e00777202 */ /* 0x000fe20000000f00 */
[----:B------:R-:W-:Y:S06]  /*30a10*/  BRA `(.L_x_6659) ;  /* 0xfffffd5800947947 */ /* 0x000fec000383ffff */
.L_x_6368:
[----:B-1----:R1:W2:Y:S02]  /*30a20*/  SYNCS.PHASECHK.TRANS64.TRYWAIT P5, [R93+URZ+0x33490], R94 ;  /* 0x0334905e5d0075a7 */ /* 0x0022a400080a017f */
[----:B--2---:R-:W-:Y:S05]  /*30a30*/  @!P5 NANOSLEEP.SYNCS 0x989680 ;  /* 0x009896800000d95d */ /* 0x004fea0003900000 */
[----:B------:R-:W2:Y:S02]  /*30a40*/  @!P5 SYNCS.PHASECHK.TRANS64 P5, [R93+URZ+0x33490], R94 ;  /* 0x0334905e5d00d5a7 */ /* 0x000ea400080a007f */
[----:B--2---:R-:W-:Y:S05]  /*30a50*/  @!P5 BRA `(.L_x_6368) ;  /* 0xfffffffc00f0d947 */ /* 0x004fea000383ffff */
[----:B------:R-:W-:Y:S05]  /*30a60*/  BRA `(.L_x_6660) ;  /* 0xfffffd9000047947 */ /* 0x000fea000383ffff */
.L_x_6369:
        /* <DEDUP_REMOVED lines=8> */
.L_x_6662:
[----:B------:R-:W-:Y:S05]  /*30af0*/  BSYNC B1 ;  /* 0x0000000000017941 */ /* 0x000fea0003800000 */
.L_x_6661:
        /* <DEDUP_REMOVED lines=8> */
.L_x_6663:
[----:B------:R-:W-:Y:S01]  /*30b80*/  IMAD.MOV.U32 R156, RZ, RZ, R14 ;  /* 0x000000ffff9c7224 */ /* 0x000fe200078e000e */
[----:B------:R-:W-:Y:S06]  /*30b90*/  BRA `(.L_x_6664) ;  /* 0xfffffd8c00d07947 */ /* 0x000fec000383ffff */
.L_x_6382:
        /* <DEDUP_REMOVED lines=8> */
.L_x_6666:
[----:B------:R-:W-:Y:S05]  /*30c20*/  BSYNC B1 ;  /* 0x0000000000017941 */ /* 0x000fea0003800000 */
.L_x_6665:
        /* <DEDUP_REMOVED lines=8> */
.L_x_6667:
[----:B------:R-:W-:Y:S01]  /*30cb0*/  IMAD.MOV.U32 R44, RZ, RZ, R14 ;  /* 0x000000ffff2c7224 */ /* 0x000fe200078e000e */
[----:B------:R-:W-:Y:S06]  /*30cc0*/  BRA `(.L_x_6668) ;  /* 0xfffffdbc00787947 */ /* 0x000fec000383ffff */
.L_x_6395:
[----:B0-----:R0:W1:Y:S02]  /*30cd0*/  SYNCS.PHASECHK.TRANS64.TRYWAIT P3, [R93+URZ+0x33490], R94 ;  /* 0x0334905e5d0075a7 */ /* 0x001064000806017f */
[----:B-1----:R-:W-:Y:S05]  /*30ce0*/  @!P3 NANOSLEEP.SYNCS 0x989680 ;  /* 0x009896800000b95d */ /* 0x002fea0003900000 */
[----:B------:R-:W1:Y:S02]  /*30cf0*/  @!P3 SYNCS.PHASECHK.TRANS64 P3, [R93+URZ+0x33490], R94 ;  /* 0x0334905e5d00b5a7 */ /* 0x000e64000806007f */
[----:B-1----:R-:W-:Y:S05]  /*30d00*/  @!P3 BRA `(.L_x_6395) ;  /* 0xfffffffc00f0b947 */ /* 0x002fea000383ffff */
[----:B------:R-:W-:Y:S05]  /*30d10*/  BRA `(.L_x_6669) ;  /* 0xfffffdec00807947 */ /* 0x000fea000383ffff */
.L_x_6396:
[----:B------:R-:W-:Y:S01]  /*30d20*/  BSSY B1, `(.L_x_6670) ;  /* 0x0000008000017945 */ /* 0x000fe20003800000 */
[----:B------:R-:W-:Y:S01]  /*30d30*/  IMAD.MOV.U32 R13, RZ, RZ, R50 ;  /* 0x000000ffff0d7224 */ /* 0x000fe200078e0032 */
[----:B------:R-:W-:Y:S01]  /*30d40*/  MOV R15, 0xffffffff ;  /* 0xffffffff000f7802 */ /* 0x000fe20000000f00 */
[----:B------:R-:W-:Y:S02]  /*30d50*/  IMAD.MOV.U32 R12, RZ, RZ, RZ ;  /* 0x000000ffff0c7224 */ /* 0x000fe400078e00ff */
[----:B------:R-:W-:-:S07]  /*30d60*/  IMAD.MOV.U32 R11, RZ, RZ, 0x1e1f ;  /* 0x00001e1fff0b7424 */ /* 0x000fce00078e00ff */
[----:B0-----:R-:W-:Y:S05]  /*30d70*/  WARPSYNC.COLLECTIVE R15, `(.L_x_6671) ;  /* 0x000000000f087348 */ /* 0x001fea0003c00000 */
[----:B------:R1:W2:Y:S02]  /*30d80*/  SHFL.IDX P6, R14, R13, R12, R11 ;  /* 0x0000000c0d0e7389 */ /* 0x0002a400000c000b */
[----:B012---:R-:W-:Y:S01]  /*30d90*/  ENDCOLLECTIVE ;  /* 0x000000000000791b */ /* 0x007fe20003800000 */
.L_x_6671:
[----:B------:R-:W-:Y:S05]  /*30da0*/  BSYNC B1 ;  /* 0x0000000000017941 */ /* 0x000fea0003800000 */
.L_x_6670:
        /* <DEDUP_REMOVED lines=8> */
.L_x_6672:
[----:B------:R-:W-:Y:S01]  /*30e30*/  IMAD.MOV.U32 R49, RZ, RZ, R14 ;  /* 0x000000ffff317224 */ /* 0x000fe200078e000e */
[----:B------:R-:W-:Y:S06]  /*30e40*/  BRA `(.L_x_6673) ;  /* 0xfffffdec00b47947 */ /* 0x000fec000383ffff */
.L_x_6399:
        /* <DEDUP_REMOVED lines=8> */
.L_x_6675:
[----:B------:R-:W-:Y:S05]  /*30ed0*/  BSYNC B1 ;  /* 0x0000000000017941 */ /* 0x000fea0003800000 */
.L_x_6674:
        /* <DEDUP_REMOVED lines=8> */
.L_x_6676:
[----:B------:R-:W-:Y:S01]  /*30f60*/  MOV R49, R14 ;  /* 0x0000000e00317202 */ /* 0x000fe20000000f00 */
[----:B------:R-:W-:Y:S06]  /*30f70*/  BRA `(.L_x_6677) ;  /* 0xfffffdf000147947 */ /* 0x000fec000383ffff */
.L_x_6403:
[----:B------:R0:W0:Y:S02]  /*30f80*/  SYNCS.PHASECHK.TRANS64.TRYWAIT P2, [R93+URZ+0x334b0], R94 ;  /* 0x0334b05e5d0075a7 */ /* 0x000024000804017f */
[----:B0-----:R-:W-:Y:S05]  /*30f90*/  @!P2 NANOSLEEP.SYNCS 0x989680 ;  /* 0x009896800000a95d */ /* 0x001fea0003900000 */
[----:B------:R-:W0:Y:S02]  /*30fa0*/  @!P2 SYNCS.PHASECHK.TRANS64 P2, [R93+URZ+0x334b0], R94 ;  /* 0x0334b05e5d00a5a7 */ /* 0x000e24000804007f */
[----:B0-----:R-:W-:Y:S05]  /*30fb0*/  @!P2 BRA `(.L_x_6403) ;  /* 0xfffffffc00f0a947 */ /* 0x001fea000383ffff */
[----:B------:R-:W-:Y:S05]  /*30fc0*/  BRA `(.L_x_6678) ;  /* 0xfffffdf000f07947 */ /* 0x000fea000383ffff */
.L_x_6411:
[----:B------:R-:W-:Y:S01]  /*30fd0*/  BSSY B0, `(.L_x_6679) ;  /* 0x0000007000007945 */ /* 0x000fe20003800000 */
[----:B------:R-:W-:Y:S02]  /*30fe0*/  IMAD.MOV.U32 R12, RZ, RZ, RZ ;  /* 0x000000ffff0c7224 */ /* 0x000fe400078e00ff */
[----:B------:R-:W-:Y:S02]  /*30ff0*/  IMAD.MOV.U32 R11, RZ, RZ, 0x1f ;  /* 0x0000001fff0b7424 */ /* 0x000fe400078e00ff */
[----:B------:R-:W-:-:S07]  /*31000*/  IMAD.MOV.U32 R15, RZ, RZ, -0x1 ;  /* 0xffffffffff0f7424 */ /* 0x000fce00078e00ff */
[----:B------:R-:W-:Y:S05]  /*31010*/  WARPSYNC.COLLECTIVE R15, `(.L_x_6680) ;  /* 0x000000000f087348 */ /* 0x000fea0003c00000 */
[----:B------:R0:W1:Y:S02]  /*31020*/  SHFL.IDX P6, R14, R13, R12, R11 ;  /* 0x0000000c0d0e7389 */ /* 0x00006400000c000b */
[----:B01----:R-:W-:Y:S01]  /*31030*/  ENDCOLLECTIVE ;  /* 0x000000000000791b */ /* 0x003fe20003800000 */
.L_x_6680:
[----:B------:R-:W-:Y:S05]  /*31040*/  BSYNC B0 ;  /* 0x0000000000007941 */ /* 0x000fea0003800000 */
.L_x_6679:
[----:B------:R-:W-:Y:S01]  /*31050*/  IMAD.MOV.U32 R23, RZ, RZ, R14 ;  /* 0x000000ffff177224 */ /* 0x000fe200078e000e */
[----:B------:R-:W-:Y:S06]  /*31060*/  BRA `(.L_x_6681) ;  /* 0xfffffe0000b47947 */ /* 0x000fec000383ffff */
.L_x_6421:
[----:B------:R-:W-:Y:S01]  /*31070*/  BSSY B1, `(.L_x_6682) ;  /* 0x0000007000017945 */ /* 0x000fe20003800000 */
[----:B------:R-:W-:Y:S02]  /*31080*/  IMAD.MOV.U32 R12, RZ, RZ, RZ ;  /* 0x000000ffff0c7224 */ /* 0x000fe400078e00ff */
[----:B------:R-:W-:Y:S02]  /*31090*/  IMAD.MOV.U32 R11, RZ, RZ, 0x1e1f ;  /* 0x00001e1fff0b7424 */ /* 0x000fe400078e00ff */
[----:B------:R-:W-:-:S07]  /*310a0*/  IMAD.MOV.U32 R15, RZ, RZ, -0x1 ;  /* 0xffffffffff0f7424 */ /* 0x000fce00078e00ff */
[----:B------:R-:W-:Y:S05]  /*310b0*/  WARPSYNC.COLLECTIVE R15, `(.L_x_6683) ;  /* 0x000000000f087348 */ /* 0x000fea0003c00000 */
[----:B------:R0:W1:Y:S02]  /*310c0*/  SHFL.IDX P6, R14, R13, R12, R11 ;  /* 0x0000000c0d0e7389 */ /* 0x00006400000c000b */
[----:B01----:R-:W-:Y:S01]  /*310d0*/  ENDCOLLECTIVE ;  /* 0x000000000000791b */ /* 0x003fe20003800000 */
.L_x_6683:
[----:B------:R-:W-:Y:S05]  /*310e0*/  BSYNC B1 ;  /* 0x0000000000017941 */ /* 0x000fea0003800000 */
.L_x_6682:
        /* <DEDUP_REMOVED lines=8> */
.L_x_6684:
[----:B------:R-:W-:Y:S02]  /*31170*/  IMAD.MOV.U32 R13, RZ, RZ, R4 ;  /* 0x000000ffff0d7224 */ /* 0x000fe400078e0004 */
[----:B------:R-:W-:-:S07]  /*31180*/  IMAD.MOV.U32 R3, RZ, RZ, R14 ;  /* 0x000000ffff037224 */ /* 0x000fce00078e000e */
[----:B------:R-:W-:Y:S05]  /*31190*/  WARPSYNC.COLLECTIVE R15, `(.L_x_6685) ;  /* 0x000000000f087348 */ /* 0x000fea0003c00000 */
[----:B------:R0:W1:Y:S02]  /*311a0*/  SHFL.IDX P6, R14, R13, R12, R11 ;  /* 0x0000000c0d0e7389 */ /* 0x00006400000c000b */
[----:B01----:R-:W-:Y:S01]  /*311b0*/  ENDCOLLECTIVE ;  /* 0x000000000000791b */ /* 0x003fe20003800000 */
.L_x_6685:
[----:B------:R-:W-:Y:S01]  /*311c0*/  MOV R13, R5 ;  /* 0x00000005000d7202 */ /* 0x000fe20000000f00 */
[----:B------:R-:W-:-:S07]  /*311d0*/  IMAD.MOV.U32 R4, RZ, RZ, R14 ;  /* 0x000000ffff047224 */ /* 0x000fce00078e000e */
[----:B------:R-:W-:Y:S05]  /*311e0*/  WARPSYNC.COLLECTIVE R15, `(.L_x_6686) ;  /* 0x000000000f087348 */ /* 0x000fea0003c00000 */
[----:B------:R0:W1:Y:S02]  /*311f0*/  SHFL.IDX P6, R14, R13, R12, R11 ;  /* 0x0000000c0d0e7389 */ /* 0x00006400000c000b */
[----:B01----:R-:W-:Y:S01]  /*31200*/  ENDCOLLECTIVE ;  /* 0x000000000000791b */ /* 0x003fe20003800000 */
.L_x_6686:
[----:B------:R-:W-:Y:S05]  /*31210*/  BRA `(.L_x_6687) ;  /* 0xfffffe08001c7947 */ /* 0x000fea000383ffff */
.L_x_6425:
[----:B0-----:R0:W1:Y:S02]  /*31220*/  SYNCS.PHASECHK.TRANS64.TRYWAIT P0, [R18+URZ+0x33400], R3 ;  /* 0x03340003120075a7 */ /* 0x001064000800017f */
[----:B-1----:R-:W-:Y:S05]  /*31230*/  @!P0 NANOSLEEP.SYNCS 0x989680 ;  /* 0x009896800000895d */ /* 0x002fea0003900000 */
[----:B------:R-:W1:Y:S02]  /*31240*/  @!P0 SYNCS.PHASECHK.TRANS64 P0, [R18+URZ+0x33400], R3 ;  /* 0x03340003120085a7 */ /* 0x000e64000800007f */
[----:B-1----:R-:W-:Y:S05]  /*31250*/  @!P0 BRA `(.L_x_6425) ;  /* 0xfffffffc00f08947 */ /* 0x002fea000383ffff */
[----:B------:R-:W-:Y:S05]  /*31260*/  BRA `(.L_x_6688) ;  /* 0xfffffe0c00807947 */ /* 0x000fea000383ffff */
.L_x_6437:
[----:B------:R-:W-:Y:S01]  /*31270*/  BSSY B1, `(.L_x_6689) ;  /* 0x0000007000017945 */ /* 0x000fe20003800000 */
[----:B------:R-:W-:Y:S02]  /*31280*/  IMAD.MOV.U32 R12, RZ, RZ, RZ ;  /* 0x000000ffff0c7224 */ /* 0x000fe400078e00ff */
[----:B------:R-:W-:Y:S02]  /*31290*/  IMAD.MOV.U32 R11, RZ, RZ, 0x1e1f ;  /* 0x00001e1fff0b7424 */ /* 0x000fe400078e00ff */
[----:B------:R-:W-:-:S07]  /*312a0*/  IMAD.MOV.U32 R15, RZ, RZ, -0x1 ;  /* 0xffffffffff0f7424 */ /* 0x000fce00078e00ff */
[----:B------:R-:W-:Y:S05]  /*312b0*/  WARPSYNC.COLLECTIVE R15, `(.L_x_6690) ;  /* 0x000000000f087348 */ /* 0x000fea0003c00000 */
[----:B------:R0:W1:Y:S02]  /*312c0*/  SHFL.IDX P6, R14, R13, R12, R11 ;  /* 0x0000000c0d0e7389 */ /* 0x00006400000c000b */
[----:B01----:R-:W-:Y:S01]  /*312d0*/  ENDCOLLECTIVE ;  /* 0x000000000000791b */ /* 0x003fe20003800000 */
.L_x_6690:
[----:B------:R-:W-:Y:S05]  /*312e0*/  BSYNC B1 ;  /* 0x0000000000017941 */ /* 0x000fea0003800000 */
.L_x_6689:
        /* <DEDUP_REMOVED lines=8> */
.L_x_6691:
[----:B------:R-:W-:Y:S02]  /*31370*/  IMAD.MOV.U32 R13, RZ, RZ, R7 ;  /* 0x000000ffff0d7224 */ /* 0x000fe400078e0007 */
[----:B------:R-:W-:-:S07]  /*31380*/  IMAD.MOV.U32 R5, RZ, RZ, R14 ;  /* 0x000000ffff057224 */ /* 0x000fce00078e000e */
[----:B------:R-:W-:Y:S05]  /*31390*/  WARPSYNC.COLLECTIVE R15, `(.L_x_6692) ;  /* 0x000000000f087348 */ /* 0x000fea0003c00000 */
[----:B------:R0:W1:Y:S02]  /*313a0*/  SHFL.IDX P6, R14, R13, R12, R11 ;  /* 0x0000000c0d0e7389 */ /* 0x00006400000c000b */
[----:B01----:R-:W-:Y:S01]  /*313b0*/  ENDCOLLECTIVE ;  /* 0x000000000000791b */ /* 0x003fe20003800000 */
.L_x_6692:
[----:B------:R-:W-:Y:S02]  /*313c0*/  IMAD.MOV.U32 R13, RZ, RZ, R21 ;  /* 0x000000ffff0d7224 */ /* 0x000fe400078e0015 */
[----:B------:R-:W-:-:S07]  /*313d0*/  IMAD.MOV.U32 R7, RZ, RZ, R14 ;  /* 0x000000ffff077224 */ /* 0x000fce00078e000e */
[----:B------:R-:W-:Y:S05]  /*313e0*/  WARPSYNC.COLLECTIVE R15, `(.L_x_6693) ;  /* 0x000000000f087348 */ /* 0x000fea0003c00000 */
[----:B------:R0:W1:Y:S02]  /*313f0*/  SHFL.IDX P6, R14, R13, R12, R11 ;  /* 0x0000000c0d0e7389 */ /* 0x00006400000c000b */
[----:B01----:R-:W-:Y:S01]  /*31400*/  ENDCOLLECTIVE ;  /* 0x000000000000791b */ /* 0x003fe20003800000 */
.L_x_6693:
[----:B------:R-:W-:Y:S01]  /*31410*/  IMAD.MOV.U32 R21, RZ, RZ, R14 ;  /* 0x000000ffff157224 */ /* 0x000fe200078e000e */
[----:B------:R-:W-:Y:S06]  /*31420*/  BRA `(.L_x_6694) ;  /* 0xfffffe3c008c7947 */ /* 0x000fec000383ffff */
.L_x_6441:
[----:B0-----:R0:W1:Y:S02]  /*31430*/  SYNCS.PHASECHK.TRANS64.TRYWAIT P0, [R18+URZ+0x33400], R3 ;  /* 0x03340003120075a7 */ /* 0x001064000800017f */
[----:B-1----:R-:W-:Y:S05]  /*31440*/  @!P0 NANOSLEEP.SYNCS 0x989680 ;  /* 0x009896800000895d */ /* 0x002fea0003900000 */
[----:B------:R-:W1:Y:S02]  /*31450*/  @!P0 SYNCS.PHASECHK.TRANS64 P0, [R18+URZ+0x33400], R3 ;  /* 0x03340003120085a7 */ /* 0x000e64000800007f */
[----:B-1----:R-:W-:Y:S05]  /*31460*/  @!P0 BRA `(.L_x_6441) ;  /* 0xfffffffc00f08947 */ /* 0x002fea000383ffff */
[----:B------:R-:W-:Y:S05]  /*31470*/  BRA `(.L_x_6695) ;  /* 0xfffffe4000987947 */ /* 0x000fea000383ffff */
.L_x_6449:
[----:B-1----:R1:W2:Y:S02]  /*31480*/  SYNCS.PHASECHK.TRANS64.TRYWAIT P1, [R3+URZ+0x33430], R0 ;  /* 0x03343000030075a7 */ /* 0x0022a4000802017f */
[----:B--2---:R-:W-:Y:S05]  /*31490*/  @!P1 NANOSLEEP.SYNCS 0x989680 ;  /* 0x009896800000995d */ /* 0x004fea0003900000 */
[----:B------:R-:W2:Y:S02]  /*314a0*/  @!P1 SYNCS.PHASECHK.TRANS64 P1, [R3+URZ+0x33430], R0 ;  /* 0x03343000030095a7 */ /* 0x000ea4000802007f */
[----:B--2---:R-:W-:Y:S05]  /*314b0*/  @!P1 BRA `(.L_x_6449) ;  /* 0xfffffffc00f09947 */ /* 0x004fea000383ffff */
[----:B------:R-:W-:Y:S05]  /*314c0*/  BRA `(.L_x_6448) ;  /* 0xfffffe7000dc7947 */ /* 0x000fea000383ffff */
.L_x_6456:
[----:B---3--:R3:W4:Y:S02]  /*314d0*/  SYNCS.PHASECHK.TRANS64.TRYWAIT P2, [R5+URZ+0x33430], R0 ;  /* 0x03343000050075a7 */ /* 0x008724000804017f */
[----:B----4-:R-:W-:Y:S05]  /*314e0*/  @!P2 NANOSLEEP.SYNCS 0x989680 ;  /* 0x009896800000a95d */ /* 0x010fea0003900000 */
[----:B------:R-:W4:Y:S02]  /*314f0*/  @!P2 SYNCS.PHASECHK.TRANS64 P2, [R5+URZ+0x33430], R0 ;  /* 0x033430000500a5a7 */ /* 0x000f24000804007f */
[----:B----4-:R-:W-:Y:S05]  /*31500*/  @!P2 BRA `(.L_x_6456) ;  /* 0xfffffffc00f0a947 */ /* 0x010fea000383ffff */
[----:B------:R-:W-:Y:S05]  /*31510*/  BRA `(.L_x_6455) ;  /* 0xfffffeac00407947 */ /* 0x000fea000383ffff */
.L_x_6460:
[----:B--2---:R2:W3:Y:S02]  /*31520*/  SYNCS.PHASECHK.TRANS64.TRYWAIT P1, [R5+URZ+0x33450], R0 ;  /* 0x03345000050075a7 */ /* 0x0044e4000802017f */
[----:B---3--:R-:W-:Y:S05]  /*31530*/  @!P1 NANOSLEEP.SYNCS 0x989680 ;  /* 0x009896800000995d */ /* 0x008fea0003900000 */
[----:B------:R-:W3:Y:S02]  /*31540*/  @!P1 SYNCS.PHASECHK.TRANS64 P1, [R5+URZ+0x33450], R0 ;  /* 0x03345000050095a7 */ /* 0x000ee4000802007f */
[----:B---3--:R-:W-:Y:S05]  /*31550*/  @!P1 BRA `(.L_x_6460) ;  /* 0xfffffffc00f09947 */ /* 0x008fea000383ffff */
[----:B------:R-:W-:Y:S05]  /*31560*/  BRA `(.L_x_6457) ;  /* 0xfffffebc007c7947 */ /* 0x000fea000383ffff */
.L_x_6469:
[----:B----4-:R4:W0:Y:S02]  /*31570*/  SYNCS.PHASECHK.TRANS64.TRYWAIT P1, [R0+URZ+0x33430], R5 ;  /* 0x03343005000075a7 */ /* 0x010824000802017f */
[----:B0-----:R-:W-:Y:S05]  /*31580*/  @!P1 NANOSLEEP.SYNCS 0x989680 ;  /* 0x009896800000995d */ /* 0x001fea0003900000 */
[----:B------:R-:W0:Y:S02]  /*31590*/  @!P1 SYNCS.PHASECHK.TRANS64 P1, [R0+URZ+0x33430], R5 ;  /* 0x03343005000095a7 */ /* 0x000e24000802007f */
[----:B0-----:R-:W-:Y:S05]  /*315a0*/  @!P1 BRA `(.L_x_6469) ;  /* 0xfffffffc00f09947 */ /* 0x001fea000383ffff */
[----:B------:R-:W-:Y:S05]  /*315b0*/  BRA `(.L_x_6468) ;  /* 0xfffffeec00447947 */ /* 0x000fea000383ffff */
.L_x_6473:
[----:B---3--:R3:W4:Y:S02]  /*315c0*/  SYNCS.PHASECHK.TRANS64.TRYWAIT P1, [R4+URZ+0x33450], R0 ;  /* 0x03345000040075a7 */ /* 0x008724000802017f */
[----:B----4-:R-:W-:Y:S05]  /*315d0*/  @!P1 NANOSLEEP.SYNCS 0x989680 ;  /* 0x009896800000995d */ /* 0x010fea0003900000 */
[----:B------:R-:W4:Y:S02]  /*315e0*/  @!P1 SYNCS.PHASECHK.TRANS64 P1, [R4+URZ+0x33450], R0 ;  /* 0x03345000040095a7 */ /* 0x000f24000802007f */
[----:B----4-:R-:W-:Y:S05]  /*315f0*/  @!P1 BRA `(.L_x_6473) ;  /* 0xfffffffc00f09947 */ /* 0x010fea000383ffff */
[----:B------:R-:W-:Y:S05]  /*31600*/  BRA `(.L_x_6470) ;  /* 0xfffffefc00747947 */ /* 0x000fea000383ffff */
.L_x_6480:
[----:B---3--:R3:W4:Y:S02]  /*31610*/  SYNCS.PHASECHK.TRANS64.TRYWAIT P1, [R12+URZ+0x33450], R3 ;  /* 0x033450030c0075a7 */ /* 0x008724000802017f */
[----:B----4-:R-:W-:Y:S05]  /*31620*/  @!P1 NANOSLEEP.SYNCS 0x989680 ;  /* 0x009896800000995d */ /* 0x010fea0003900000 */
[----:B------:R-:W4:Y:S02]  /*31630*/  @!P1 SYNCS.PHASECHK.TRANS64 P1, [R12+URZ+0x33450], R3 ;  /* 0x033450030c0095a7 */ /* 0x000f24000802007f */
[----:B----4-:R-:W-:Y:S05]  /*31640*/  @!P1 BRA `(.L_x_6480) ;  /* 0xfffffffc00f09947 */ /* 0x010fea000383ffff */
[----:B------:R-:W-:Y:S05]  /*31650*/  BRA `(.L_x_6479) ;  /* 0xffffff2000087947 */ /* 0x000fea000383ffff */
.L_x_6484:
[----:B------:R-:W-:Y:S01]  /*31660*/  SEL R35, R12, R101, P0 ;  /* 0x000000650c237207 */ /* 0x000fe20000000000 */
[----:B------:R-:W-:Y:S01]  /*31670*/  IMAD.MOV.U32 R11, RZ, RZ, 0x1c1f ;  /* 0x00001c1fff0b7424 */ /* 0x000fe200078e00ff */
[----:B------:R-:W-:Y:S01]  /*31680*/  SEL R44, R101, R12, P0 ;  /* 0x0000000c652c7207 */ /* 0x000fe20000000000 */
[----:B------:R-:W-:Y:S01]  /*31690*/  IMAD.MOV.U32 R12, RZ, RZ, R0 ;  /* 0x000000ffff0c7224 */ /* 0x000fe200078e0000 */
[----:B------:R-:W-:Y:S02]  /*316a0*/  MOV R15, 0xffffffff ;  /* 0xffffffff000f7802 */ /* 0x000fe40000000f00 */
[----:B------:R-:W-:Y:S02]  /*316b0*/  SEL R7, R32, R33, P0 ;  /* 0x0000002120077207 */ /* 0x000fe40000000000 */
[----:B------:R-:W-:-:S07]  /*316c0*/  SEL R27, R56, R43, P0 ;  /* 0x0000002b381b7207 */ /* 0x000fce0000000000 */
[----:B01----:R-:W-:Y:S05]  /*316d0*/  WARPSYNC.COLLECTIVE R15, `(.L_x_6696) ;  /* 0x000000000f087348 */ /* 0x003fea0003c00000 */
[----:B------:R2:W3:Y:S02]  /*316e0*/  SHFL.IDX P6, R14, R13, R12, R11 ;  /* 0x0000000c0d0e7389 */ /* 0x0004e400000c000b */
[----:B0123--:R-:W-:Y:S01]  /*316f0*/  ENDCOLLECTIVE ;  /* 0x000000000000791b */ /* 0x00ffe20003800000 */
.L_x_6696:
        /* <DEDUP_REMOVED lines=19> */
.L_x_6697:
        /* <DEDUP_REMOVED lines=19> */
.L_x_6698:
        /* <DEDUP_REMOVED lines=18> */
.L_x_6699:
[----:B------:R-:W-:Y:S02]  /*31a80*/  SEL R59, R78, R65, P0 ;  /* 0x000000414e3b7207 */ /* 0x000fe40000000000 */
[----:B------:R-:W-:Y:S02]  /*31a90*/  SEL R78, R65, R78, P0 ;  /* 0x0000004e414e7207 */ /* 0x000fe40000000000 */
[----:B------:R-:W-:Y:S02]  /*31aa0*/  SEL R65, R82, R93, P0 ;  /* 0x0000005d52417207 */ /* 0x000fe40000000000 */
[----:B------:R-:W-:Y:S02]  /*31ab0*/  SEL R82, R93, R82, P0 ;  /* 0x000000525d527207 */ /* 0x000fe40000000000 */
[----:B------:R-:W-:Y:S02]  /*31ac0*/  SEL R4, R6, R5, P0 ;  /* 0x0000000506047207 */ /* 0x000fe40000000000 */
[----:B------:R-:W-:Y:S01]  /*31ad0*/  SEL R6, R5, R6, P0 ;  /* 0x0000000605067207 */ /* 0x000fe20000000000 */
[----:B------:R-:W-:-:S02]  /*31ae0*/  IMAD.MOV.U32 R13, RZ, RZ, R9 ;  /* 0x000000ffff0d7224 */ /* 0x000fc400078e0009 */
[----:B------:R-:W-:Y:S02]  /*31af0*/  IMAD.MOV.U32 R12, RZ, RZ, R0 ;  /* 0x000000ffff0c7224 */ /* 0x000fe400078e0000 */
[----:B------:R-:W-:-:S07]  /*31b00*/  IMAD.MOV.U32 R7, RZ, RZ, R14 ;  /* 0x000000ffff077224 */ /* 0x000fce00078e000e */
[----:B------:R-:W-:Y:S05]  /*31b10*/  WARPSYNC.COLLECTIVE R15, `(.L_x_6700) ;  /* 0x000000000f087348 */ /* 0x000fea0003c00000 */
[----:B------:R0:W1:Y:S02]  /*31b20*/  SHFL.IDX P6, R14, R13, R12, R11 ;  /* 0x0000000c0d0e7389 */ /* 0x00006400000c000b */
[----:B01----:R-:W-:Y:S01]  /*31b30*/  ENDCOLLECTIVE ;  /* 0x000000000000791b */ /* 0x003fe20003800000 */
.L_x_6700:
        /* <DEDUP_REMOVED lines=8> */
.L_x_6701:
[----:B------:R-:W-:Y:S02]  /*31bc0*/  IMAD.MOV.U32 R13, RZ, RZ, R25 ;  /* 0x000000ffff0d7224 */ /* 0x000fe400078e0019 */
[----:B------:R-:W-:Y:S01]  /*31bd0*/  IMAD.MOV.U32 R12, RZ, RZ, R0 ;  /* 0x000000ffff0c7224 */ /* 0x000fe200078e0000 */
[----:B------:R-:W-:-:S07]  /*31be0*/  MOV R9, R14 ;  /* 0x0000000e00097202 */ /* 0x000fce0000000f00 */
[----:B------:R-:W-:Y:S05]  /*31bf0*/  WARPSYNC.COLLECTIVE R15, `(.L_x_6702) ;  /* 0x000000000f087348 */ /* 0x000fea0003c00000 */
[----:B------:R0:W1:Y:S02]  /*31c00*/  SHFL.IDX P6, R14, R13, R12, R11 ;  /* 0x0000000c0d0e7389 */ /* 0x00006400000c000b */
[----:B01----:R-:W-:Y:S01]  /*31c10*/  ENDCOLLECTIVE ;  /* 0x000000000000791b */ /* 0x003fe20003800000 */
.L_x_6702:
        /* <DEDUP_REMOVED lines=8> */
.L_x_6703:
[----:B------:R-:W-:Y:S01]  /*31ca0*/  IMAD.MOV.U32 R13, RZ, RZ, R27 ;  /* 0x000000ffff0d7224 */ /* 0x000fe200078e001b */
[----:B------:R-:W-:Y:S01]  /*31cb0*/  MOV R12, R0 ;  /* 0x00000000000c7202 */ /* 0x000fe20000000f00 */
[----:B------:R-:W-:-:S07]  /*31cc0*/  IMAD.MOV.U32 R25, RZ, RZ, R14 ;  /* 0x000000ffff197224 */ /* 0x000fce00078e000e */
[----:B------:R-:W-:Y:S05]  /*31cd0*/  WARPSYNC.COLLECTIVE R15, `(.L_x_6704) ;  /* 0x000000000f087348 */ /* 0x000fea0003c00000 */
[----:B------:R0:W1:Y:S02]  /*31ce0*/  SHFL.IDX P6, R14, R13, R12, R11 ;  /* 0x0000000c0d0e7389 */ /* 0x00006400000c000b */
[----:B01----:R-:W-:Y:S01]  /*31cf0*/  ENDCOLLECTIVE ;  /* 0x000000000000791b */ /* 0x003fe20003800000 */
.L_x_6704:
        /* <DEDUP_REMOVED lines=8> */
.L_x_6705:
[----:B------:R-:W-:Y:S02]  /*31d80*/  IMAD.MOV.U32 R13, RZ, RZ, R29 ;  /* 0x000000ffff0d7224 */ /* 0x000fe400078e001d */
[----:B------:R-:W-:Y:S02]  /*31d90*/  IMAD.MOV.U32 R12, RZ, RZ, R0 ;  /* 0x000000ffff0c7224 */ /* 0x000fe400078e0000 */
[----:B------:R-:W-:-:S07]  /*31da0*/  IMAD.MOV.U32 R27, RZ, RZ, R14 ;  /* 0x000000ffff1b7224 */ /* 0x000fce00078e000e */
[----:B------:R-:W-:Y:S05]  /*31db0*/  WARPSYNC.COLLECTIVE R15, `(.L_x_6706) ;  /* 0x000000000f087348 */ /* 0x000fea0003c00000 */
[----:B------:R0:W1:Y:S02]  /*31dc0*/  SHFL.IDX P6, R14, R13, R12, R11 ;  /* 0x0000000c0d0e7389 */ /* 0x00006400000c000b */
[----:B01----:R-:W-:Y:S01]  /*31dd0*/  ENDCOLLECTIVE ;  /* 0x000000000000791b */ /* 0x003fe20003800000 */
.L_x_6706:
        /* <DEDUP_REMOVED lines=8> */
.L_x_6707:
[----:B------:R-:W-:Y:S02]  /*31e60*/  IMAD.MOV.U32 R13, RZ, RZ, R31 ;  /* 0x000000ffff0d7224 */ /* 0x000fe400078e001f */
[----:B------:R-:W-:Y:S02]  /*31e70*/  IMAD.MOV.U32 R12, RZ, RZ, R0 ;  /* 0x000000ffff0c7224 */ /* 0x000fe400078e0000 */
[----:B------:R-:W-:-:S07]  /*31e80*/  IMAD.MOV.U32 R29, RZ, RZ, R14 ;  /* 0x000000ffff1d7224 */ /* 0x000fce00078e000e */
[----:B------:R-:W-:Y:S05]  /*31e90*/  WARPSYNC.COLLECTIVE R15, `(.L_x_6708) ;  /* 0x000000000f087348 */ /* 0x000fea0003c00000 */
[----:B------:R0:W1:Y:S02]  /*31ea0*/  SHFL.IDX P6, R14, R13, R12, R11 ;  /* 0x0000000c0d0e7389 */ /* 0x00006400000c000b */
[----:B01----:R-:W-:Y:S01]  /*31eb0*/  ENDCOLLECTIVE ;  /* 0x000000000000791b */ /* 0x003fe20003800000 */
.L_x_6708:
        /* <DEDUP_REMOVED lines=8> */
.L_x_6709:
[----:B------:R-:W-:Y:S02]  /*31f40*/  IMAD.MOV.U32 R13, RZ, RZ, R33 ;  /* 0x000000ffff0d7224 */ /* 0x000fe400078e0021 */
[----:B------:R-:W-:Y:S01]  /*31f50*/  IMAD.MOV.U32 R12, RZ, RZ, R0 ;  /* 0x000000ffff0c7224 */ /* 0x000fe200078e0000 */
[----:B------:R-:W-:-:S07]  /*31f60*/  MOV R40, R14 ;  /* 0x0000000e00287202 */ /* 0x000fce0000000f00 */
[----:B------:R-:W-:Y:S05]  /*31f70*/  WARPSYNC.COLLECTIVE R15, `(.L_x_6710) ;  /* 0x000000000f087348 */ /* 0x000fea0003c00000 */
[----:B------:R0:W1:Y:S02]  /*31f80*/  SHFL.IDX P6, R14, R13, R12, R11 ;  /* 0x0000000c0d0e7389 */ /* 0x00006400000c000b */
[----:B01----:R-:W-:Y:S01]  /*31f90*/  ENDCOLLECTIVE ;  /* 0x000000000000791b */ /* 0x003fe20003800000 */
.L_x_6710:
[----:B------:R-:W-:Y:S02]  /*31fa0*/  IMAD.MOV.U32 R13, RZ, RZ, R42 ;  /* 0x000000ffff0d7224 */ /* 0x000fe400078e002a */
[----:B------:R-:W-:Y:S02]  /*31fb0*/  IMAD.MOV.U32 R12, RZ, RZ, R3 ;  /* 0x000000ffff0c7224 */ /* 0x000fe400078e0003 */
[----:B------:R-:W-:-:S07]  /*31fc0*/  IMAD.MOV.U32 R33, RZ, RZ, R14 ;  /* 0x000000ffff217224 */ /* 0x000fce00078e000e */
[----:B------:R-:W-:Y:S05]  /*31fd0*/  WARPSYNC.COLLECTIVE R15, `(.L_x_6711) ;  /* 0x000000000f087348 */ /* 0x000fea0003c00000 */
[----:B------:R0:W1:Y:S02]  /*31fe0*/  SHFL.IDX P6, R14, R13, R12, R11 ;  /* 0x0000000c0d0e7389 */ /* 0x00006400000c000b */
[----:B01----:R-:W-:Y:S01]  /*31ff0*/  ENDCOLLECTIVE ;  /* 0x000000000000791b */ /* 0x003fe20003800000 */
.L_x_6711:
[----:B------:R-:W-:Y:S01]  /*32000*/  IMAD.MOV.U32 R13, RZ, RZ, R35 ;  /* 0x000000ffff0d7224 */ /* 0x000fe200078e0023 */
[----:B------:R-:W-:Y:S01]  /*32010*/  MOV R12, R0 ;  /* 0x00000000000c7202 */ /* 0x000fe20000000f00 */
[----:B------:R-:W-:-:S07]  /*32020*/  IMAD.MOV.U32 R42, RZ, RZ, R14 ;  /* 0x000000ffff2a7224 */ /* 0x000fce00078e000e */
[----:B------:R-:W-:Y:S05]  /*32030*/  WARPSYNC.COLLECTIVE R15, `(.L_x_6712) ;  /* 0x000000000f087348 */ /* 0x000fea0003c00000 */
[----:B------:R0:W1:Y:S02]  /*32040*/  SHFL.IDX P6, R14, R13, R12, R11 ;  /* 0x0000000c0d0e7389 */ /* 0x00006400000c000b */
[----:B01----:R-:W-:Y:S01]  /*32050*/  ENDCOLLECTIVE ;  /* 0x000000000000791b */ /* 0x003fe20003800000 */
.L_x_6712:
[----:B------:R-:W-:Y:S02]  /*32060*/  IMAD.MOV.U32 R13, RZ, RZ, R44 ;  /* 0x000000ffff0d7224 */ /* 0x000fe400078e002c */
[----:B------:R-:W-:Y:S02]  /*32070*/  IMAD.MOV.U32 R12, RZ, RZ, R3 ;  /* 0x000000ffff0c7224 */ /* 0x000fe400078e0003 */
[----:B------:R-:W-:-:S07]  /*32080*/  IMAD.MOV.U32 R46, RZ, RZ, R14 ;  /* 0x000000ffff2e7224 */ /* 0x000fce00078e000e */
[----:B------:R-:W-:Y:S05]  /*32090*/  WARPSYNC.COLLECTIVE R15, `(.L_x_6713) ;  /* 0x000000000f087348 */ /* 0x000fea0003c00000 */
[----:B------:R0:W1:Y:S02]  /*320a0*/  SHFL.IDX P6, R14, R13, R12, R11 ;  /* 0x0000000c0d0e7389 */ /* 0x00006400000c000b */
[----:B01----:R-:W-:Y:S01]  /*320b0*/  ENDCOLLECTIVE ;  /* 0x000000000000791b */ /* 0x003fe20003800000 */
.L_x_6713:
[----:B------:R-:W-:Y:S02]  /*320c0*/  IMAD.MOV.U32 R13, RZ, RZ, R37 ;  /* 0x000000ffff0d7224 */ /* 0x000fe400078e0025 */
[----:B------:R-:W-:Y:S02]  /*320d0*/  IMAD.MOV.U32 R12, RZ, RZ, R0 ;  /* 0x000000ffff0c7224 */ /* 0x000fe400078e0000 */
[----:B------:R-:W-:-:S07]  /*320e0*/  IMAD.MOV.U32 R35, RZ, RZ, R14 ;  /* 0x000000ffff237224 */ /* 0x000fce00078e000e */
[----:B------:R-:W-:Y:S05]  /*320f0*/  WARPSYNC.COLLECTIVE R15, `(.L_x_6714) ;  /* 0x000000000f087348 */ /* 0x000fea0003c00000 */
[----:B------:R0:W1:Y:S02]  /*32100*/  SHFL.IDX P6, R14, R13, R12, R11 ;  /* 0x0000000c0d0e7389 */ /* 0x00006400000c000b */
[----:B01----:R-:W-:Y:S01]  /*32110*/  ENDCOLLECTIVE ;  /* 0x000000000000791b */ /* 0x003fe20003800000 */
.L_x_6714:
        /* <DEDUP_REMOVED lines=8> */
.L_x_6715:
[----:B------:R-:W-:Y:S02]  /*321a0*/  IMAD.MOV.U32 R13, RZ, RZ, R39 ;  /* 0x000000ffff0d7224 */ /* 0x000fe400078e0027 */
[----:B------:R-:W-:Y:S02]  /*321b0*/  IMAD.MOV.U32 R12, RZ, RZ, R0 ;  /* 0x000000ffff0c7224 */ /* 0x000fe400078e0000 */
[----:B------:R-:W-:-:S07]  /*321c0*/  IMAD.MOV.U32 R37, RZ, RZ, R14 ;  /* 0x000000ffff257224 */ /* 0x000fce00078e000e */
[----:B------:R-:W-:Y:S05]  /*321d0*/  WARPSYNC.COLLECTIVE R15, `(.L_x_6716) ;  /* 0x000000000f087348 */ /* 0x000fea0003c00000 */
[----:B------:R0:W1:Y:S02]  /*321e0*/  SHFL.IDX P6, R14, R13, R12, R11 ;  /* 0x0000000c0d0e7389 */ /* 0x00006400000c000b */
[----:B01----:R-:W-:Y:S01]  /*321f0*/  ENDCOLLECTIVE ;  /* 0x000000000000791b */ /* 0x003fe20003800000 */
.L_x_6716:
        /* <DEDUP_REMOVED lines=8> */
.L_x_6717:
[----:B------:R-:W-:Y:S02]  /*32280*/  IMAD.MOV.U32 R13, RZ, RZ, R41 ;  /* 0x000000ffff0d7224 */ /* 0x000fe400078e0029 */
[----:B------:R-:W-:Y:S01]  /*32290*/  IMAD.MOV.U32 R12, RZ, RZ, R0 ;  /* 0x000000ffff0c7224 */ /* 0x000fe200078e0000 */
[----:B------:R-:W-:-:S07]  /*322a0*/  MOV R39, R14 ;  /* 0x0000000e00277202 */ /* 0x000fce0000000f00 */
[----:B------:R-:W-:Y:S05]  /*322b0*/  WARPSYNC.COLLECTIVE R15, `(.L_x_6718) ;  /* 0x000000000f087348 */ /* 0x000fea0003c00000 */
[----:B------:R0:W1:Y:S02]  /*322c0*/  SHFL.IDX P6, R14, R13, R12, R11 ;  /* 0x0000000c0d0e7389 */ /* 0x00006400000c000b */
[----:B01----:R-:W-:Y:S01]  /*322d0*/  ENDCOLLECTIVE ;  /* 0x000000000000791b */ /* 0x003fe20003800000 */
.L_x_6718:
        /* <DEDUP_REMOVED lines=8> */
.L_x_6719:
[----:B------:R-:W-:Y:S01]  /*32360*/  IMAD.MOV.U32 R13, RZ, RZ, R43 ;  /* 0x000000ffff0d7224 */ /* 0x000fe200078e002b */
[----:B------:R-:W-:Y:S01]  /*32370*/  MOV R12, R0 ;  /* 0x00000000000c7202 */ /* 0x000fe20000000f00 */
[----:B------:R-:W-:-:S07]  /*32380*/  IMAD.MOV.U32 R41, RZ, RZ, R14 ;  /* 0x000000ffff297224 */ /* 0x000fce00078e000e */
[----:B------:R-:W-:Y:S05]  /*32390*/  WARPSYNC.COLLECTIVE R15, `(.L_x_6720) ;  /* 0x000000000f087348 */ /* 0x000fea0003c00000 */
[----:B------:R0:W1:Y:S02]  /*323a0*/  SHFL.IDX P6, R14, R13, R12, R11 ;  /* 0x0000000c0d0e7389 */ /* 0x00006400000c000b */
[----:B01----:R-:W-:Y:S01]  /*323b0*/  ENDCOLLECTIVE ;  /* 0x000000000000791b */ /* 0x003fe20003800000 */
.L_x_6720:
        /* <DEDUP_REMOVED lines=8> */
.L_x_6721:
[----:B------:R-:W-:Y:S02]  /*32440*/  IMAD.MOV.U32 R13, RZ, RZ, R45 ;  /* 0x000000ffff0d7224 */ /* 0x000fe400078e002d */
[----:B------:R-:W-:Y:S02]  /*32450*/  IMAD.MOV.U32 R12, RZ, RZ, R0 ;  /* 0x000000ffff0c7224 */ /* 0x000fe400078e0000 */
[----:B------:R-:W-:-:S07]  /*32460*/  IMAD.MOV.U32 R62, RZ, RZ, R14 ;  /* 0x000000ffff3e7224 */ /* 0x000fce00078e000e */
[----:B------:R-:W-:Y:S05]  /*32470*/  WARPSYNC.COLLECTIVE R15, `(.L_x_6722) ;  /* 0x000000000f087348 */ /* 0x000fea0003c00000 */
[----:B------:R0:W1:Y:S02]  /*32480*/  SHFL.IDX P6, R14, R13, R12, R11 ;  /* 0x0000000c0d0e7389 */ /* 0x00006400000c000b */
[----:B01----:R-:W-:Y:S01]  /*32490*/  ENDCOLLECTIVE ;  /* 0x000000000000791b */ /* 0x003fe20003800000 */
.L_x_6722:
        /* <DEDUP_REMOVED lines=8> */
.L_x_6723:
[----:B------:R-:W-:Y:S02]  /*32520*/  IMAD.MOV.U32 R13, RZ, RZ, R47 ;  /* 0x000000ffff0d7224 */ /* 0x000fe400078e002f */
[----:B------:R-:W-:Y:S02]  /*32530*/  IMAD.MOV.U32 R12, RZ, RZ, R0 ;  /* 0x000000ffff0c7224 */ /* 0x000fe400078e0000 */
[----:B------:R-:W-:-:S07]  /*32540*/  IMAD.MOV.U32 R64, RZ, RZ, R14 ;  /* 0x000000ffff407224 */ /* 0x000fce00078e000e */
[----:B------:R-:W-:Y:S05]  /*32550*/  WARPSYNC.COLLECTIVE R15, `(.L_x_6724) ;  /* 0x000000000f087348 */ /* 0x000fea0003c00000 */
[----:B------:R0:W1:Y:S02]  /*32560*/  SHFL.IDX P6, R14, R13, R12, R11 ;  /* 0x0000000c0d0e7389 */ /* 0x00006400000c000b */
[----:B01----:R-:W-:Y:S01]  /*32570*/  ENDCOLLECTIVE ;  /* 0x000000000000791b */ /* 0x003fe20003800000 */
.L_x_6724:
[----:B------:R-:W-:Y:S01]  /*32580*/  SEL R9, R45, R64, P0 ;  /* 0x000000402d097207 */ /* 0x000fe20000000000 */
[----:B------:R-:W-:Y:S02]  /*32590*/  IMAD.MOV.U32 R13, RZ, RZ, R66 ;  /* 0x000000ffff0d7224 */ /* 0x000fe400078e0042 */
[----:B------:R-:W-:Y:S02]  /*325a0*/  IMAD.MOV.U32 R12, RZ, RZ, R3 ;  /* 0x000000ffff0c7224 */ /* 0x000fe400078e0003 */
[----:B------:R-:W-:-:S07]  /*325b0*/  IMAD.MOV.U32 R47, RZ, RZ, R14 ;  /* 0x000000ffff2f7224 */ /* 0x000fce00078e000e */
[----:B------:R-:W-:Y:S05]  /*325c0*/  WARPSYNC.COLLECTIVE R15, `(.L_x_6725) ;  /* 0x000000000f087348 */ /* 0x000fea0003c00000 */
[----:B------:R0:W1:Y:S02]  /*325d0*/  SHFL.IDX P6, R14, R13, R12, R11 ;  /* 0x0000000c0d0e7389 */ /* 0x00006400000c000b */
[----:B01----:R-:W-:Y:S01]  /*325e0*/  ENDCOLLECTIVE ;  /* 0x000000000000791b */ /* 0x003fe20003800000 */
.L_x_6725:
[----:B------:R-:W-:Y:S02]  /*325f0*/  IMAD.MOV.U32 R13, RZ, RZ, R49 ;  /* 0x000000ffff0d7224 */ /* 0x000fe400078e0031 */
[----:B------:R-:W-:Y:S01]  /*32600*/  IMAD.MOV.U32 R12, RZ, RZ, R0 ;  /* 0x000000ffff0c7224 */ /* 0x000fe200078e0000 */
[----:B------:R-:W-:-:S07]  /*32610*/  MOV R66, R14 ;  /* 0x0000000e00427202 */ /* 0x000fce0000000f00 */
[----:B------:R-:W-:Y:S05]  /*32620*/  WARPSYNC.COLLECTIVE R15, `(.L_x_6726) ;  /* 0x000000000f087348 */ /* 0x000fea0003c00000 */
[----:B------:R0:W1:Y:S02]  /*32630*/  SHFL.IDX P6, R14, R13, R12, R11 ;  /* 0x0000000c0d0e7389 */ /* 0x00006400000c000b */
[----:B01----:R-:W-:Y:S01]  /*32640*/  ENDCOLLECTIVE ;  /* 0x000000000000791b */ /* 0x003fe20003800000 */
.L_x_6726:
        /* <DEDUP_REMOVED lines=8> */
.L_x_6727:
[----:B------:R-:W-:Y:S01]  /*326d0*/  IMAD.MOV.U32 R13, RZ, RZ, R51 ;  /* 0x000000ffff0d7224 */ /* 0x000fe200078e0033 */
[----:B------:R-:W-:Y:S01]  /*326e0*/  MOV R12, R0 ;  /* 0x00000000000c7202 */ /* 0x000fe20000000f00 */
[----:B------:R-:W-:-:S07]  /*326f0*/  IMAD.MOV.U32 R68, RZ, RZ, R14 ;  /* 0x000000ffff447224 */ /* 0x000fce00078e000e */
[----:B------:R-:W-:Y:S05]  /*32700*/  WARPSYNC.COLLECTIVE R15, `(.L_x_6728) ;  /* 0x000000000f087348 */ /* 0x000fea0003c00000 */
[----:B------:R0:W1:Y:S02]  /*32710*/  SHFL.IDX P6, R14, R13, R12, R11 ;  /* 0x0000000c0d0e7389 */ /* 0x00006400000c000b */
[----:B01----:R-:W-:Y:S01]  /*32720*/  ENDCOLLECTIVE ;  /* 0x000000000000791b */ /* 0x003fe20003800000 */
.L_x_6728:
[----:B------:R-:W-:Y:S01]  /*32730*/  SEL R29, R49, R68, P0 ;  /* 0x00000044311d7207 */ /* 0x000fe20000000000 */
[----:B------:R-:W-:Y:S02]  /*32740*/  IMAD.MOV.U32 R13, RZ, RZ, R70 ;  /* 0x000000ffff0d7224 */ /* 0x000fe400078e0046 */
[----:B------:R-:W-:Y:S02]  /*32750*/  IMAD.MOV.U32 R12, RZ, RZ, R3 ;  /* 0x000000ffff0c7224 */ /* 0x000fe400078e0003 */
[----:B------:R-:W-:-:S07]  /*32760*/  IMAD.MOV.U32 R51, RZ, RZ, R14 ;  /* 0x000000ffff337224 */ /* 0x000fce00078e000e */
[----:B------:R-:W-:Y:S05]  /*32770*/  WARPSYNC.COLLECTIVE R15, `(.L_x_6729) ;  /* 0x000000000f087348 */ /* 0x000fea0003c00000 */
[----:B------:R0:W1:Y:S02]  /*32780*/  SHFL.IDX P6, R14, R13, R12, R11 ;  /* 0x0000000c0d0e7389 */ /* 0x00006400000c000b */
[----:B01----:R-:W-:Y:S01]  /*32790*/  ENDCOLLECTIVE ;  /* 0x000000000000791b */ /* 0x003fe20003800000 */
.L_x_6729:
[----:B------:R-:W-:Y:S02]  /*327a0*/  IMAD.MOV.U32 R13, RZ, RZ, R53 ;  /* 0x000000ffff0d7224 */ /* 0x000fe400078e0035 */
[----:B------:R-:W-:Y:S02]  /*327b0*/  IMAD.MOV.U32 R12, RZ, RZ, R0 ;  /* 0x000000ffff0c7224 */ /* 0x000fe400078e0000 */
[----:B------:R-:W-:-:S07]  /*327c0*/  IMAD.MOV.U32 R70, RZ, RZ, R14 ;  /* 0x000000ffff467224 */ /* 0x000fce00078e000e */
[----:B------:R-:W-:Y:S05]  /*327d0*/  WARPSYNC.COLLECTIVE R15, `(.L_x_6730) ;  /* 0x000000000f087348 */ /* 0x000fea0003c00000 */
[----:B------:R0:W1:Y:S02]  /*327e0*/  SHFL.IDX P6, R14, R13, R12, R11 ;  /* 0x0000000c0d0e7389 */ /* 0x00006400000c000b */
[----:B01----:R-:W-:Y:S01]  /*327f0*/  ENDCOLLECTIVE ;  /* 0x000000000000791b */ /* 0x003fe20003800000 */
.L_x_6730:
[----:B------:R-:W-:Y:S02]  /*32800*/  SEL R35, R70, R51, P0 ;  /* 0x0000003346237207 */ /* 0x000fe40000000000 */
[----:B------:R-:W-:Y:S01]  /*32810*/  MOV R13, R72 ;  /* 0x00000048000d7202 */ /* 0x000fe20000000f00 */
[----:B------:R-:W-:Y:S02]  /*32820*/  IMAD.MOV.U32 R12, RZ, RZ, R3 ;  /* 0x000000ffff0c7224 */ /* 0x000fe400078e0003 */
[----:B------:R-:W-:-:S07]  /*32830*/  IMAD.MOV.U32 R53, RZ, RZ, R14 ;  /* 0x000000ffff357224 */ /* 0x000fce00078e000e */
[----:B------:R-:W-:Y:S05]  /*32840*/  WARPSYNC.COLLECTIVE R15, `(.L_x_6731) ;  /* 0x000000000f087348 */ /* 0x000fea0003c00000 */
[----:B------:R0:W1:Y:S02]  /*32850*/  SHFL.IDX P6, R14, R13, R12, R11 ;  /* 0x0000000c0d0e7389 */ /* 0x00006400000c000b */
[----:B01----:R-:W-:Y:S01]  /*32860*/  ENDCOLLECTIVE ;  /* 0x000000000000791b */ /* 0x003fe20003800000 */
.L_x_6731:
[----:B------:R-:W-:Y:S02]  /*32870*/  IMAD.MOV.U32 R13, RZ, RZ, R55 ;  /* 0x000000ffff0d7224 */ /* 0x000fe400078e0037 */
[----:B------:R-:W-:Y:S02]  /*32880*/  IMAD.MOV.U32 R12, RZ, RZ, R0 ;  /* 0x000000ffff0c7224 */ /* 0x000fe400078e0000 */
[----:B------:R-:W-:-:S07]  /*32890*/  IMAD.MOV.U32 R72, RZ, RZ, R14 ;  /* 0x000000ffff487224 */ /* 0x000fce00078e000e */
[----:B------:R-:W-:Y:S05]  /*328a0*/  WARPSYNC.COLLECTIVE R15, `(.L_x_6732) ;  /* 0x000000000f087348 */ /* 0x000fea0003c00000 */
[----:B------:R0:W1:Y:S02]  /*328b0*/  SHFL.IDX P6, R14, R13, R12, R11 ;  /* 0x0000000c0d0e7389 */ /* 0x00006400000c000b */
[----:B01----:R-:W-:Y:S01]  /*328c0*/  ENDCOLLECTIVE ;  /* 0x000000000000791b */ /* 0x003fe20003800000 */
.L_x_6732:
        /* <DEDUP_REMOVED lines=8> */
.L_x_6733:
[----:B------:R-:W-:Y:S02]  /*32950*/  IMAD.MOV.U32 R13, RZ, RZ, R57 ;  /* 0x000000ffff0d7224 */ /* 0x000fe400078e0039 */
[----:B------:R-:W-:Y:S01]  /*32960*/  IMAD.MOV.U32 R12, RZ, RZ, R0 ;  /* 0x000000ffff0c7224 */ /* 0x000fe200078e0000 */
[----:B------:R-:W-:-:S07]  /*32970*/  MOV R74, R14 ;  /* 0x0000000e004a7202 */ /* 0x000fce0000000f00 */
[----:B------:R-:W-:Y:S05]  /*32980*/  WARPSYNC.COLLECTIVE R15, `(.L_x_6734) ;  /* 0x000000000f087348 */ /* 0x000fea0003c00000 */
[----:B------:R0:W1:Y:S02]  /*32990*/  SHFL.IDX P6, R14, R13, R12, R11 ;  /* 0x0000000c0d0e7389 */ /* 0x00006400000c000b */
[----:B01----:R-:W-:Y:S01]  /*329a0*/  ENDCOLLECTIVE ;  /* 0x000000000000791b */ /* 0x003fe20003800000 */
.L_x_6734:
[----:B------:R-:W-:Y:S02]  /*329b0*/  IMAD.MOV.U32 R13, RZ, RZ, R76 ;  /* 0x000000ffff0d7224 */ /* 0x000fe400078e004c */
[----:B------:R-:W-:Y:S02]  /*329c0*/  IMAD.MOV.U32 R12, RZ, RZ, R3 ;  /* 0x000000ffff0c7224 */ /* 0x000fe400078e0003 */
[----:B------:R-:W-:-:S07]  /*329d0*/  IMAD.MOV.U32 R57, RZ, RZ, R14 ;  /* 0x000000ffff397224 */ /* 0x000fce00078e000e */
[----:B------:R-:W-:Y:S05]  /*329e0*/  WARPSYNC.COLLECTIVE R15, `(.L_x_6735) ;  /* 0x000000000f087348 */ /* 0x000fea0003c00000 */
[----:B------:R0:W1:Y:S02]  /*329f0*/  SHFL.IDX P6, R14, R13, R12, R11 ;  /* 0x0000000c0d0e7389 */ /* 0x00006400000c000b */
[----:B01----:R-:W-:Y:S01]  /*32a00*/  ENDCOLLECTIVE ;  /* 0x000000000000791b */ /* 0x003fe20003800000 */
.L_x_6735:
[----:B------:R-:W-:Y:S01]  /*32a10*/  IMAD.MOV.U32 R13, RZ, RZ, R59 ;  /* 0x000000ffff0d7224 */ /* 0x000fe200078e003b */
[----:B------:R-:W-:Y:S01]  /*32a20*/  MOV R12, R0 ;  /* 0x00000000000c7202 */ /* 0x000fe20000000f00 */
[----:B------:R-:W-:-:S07]  /*32a30*/  IMAD.MOV.U32 R76, RZ, RZ, R14 ;  /* 0x000000ffff4c7224 */ /* 0x000fce00078e000e */
[----:B------:R-:W-:Y:S05]  /*32a40*/  WARPSYNC.COLLECTIVE R15, `(.L_x_6736) ;  /* 0x000000000f087348 */ /* 0x000fea0003c00000 */
[----:B------:R0:W1:Y:S02]  /*32a50*/  SHFL.IDX P6, R14, R13, R12, R11 ;  /* 0x0000000c0d0e7389 */ /* 0x00006400000c000b */
[----:B01----:R-:W-:Y:S01]  /*32a60*/  ENDCOLLECTIVE ;  /* 0x000000000000791b */ /* 0x003fe20003800000 */
.L_x_6736:
        /* <DEDUP_REMOVED lines=8> */
.L_x_6737:
[----:B------:R-:W-:Y:S02]  /*32af0*/  IMAD.MOV.U32 R13, RZ, RZ, R63 ;  /* 0x000000ffff0d7224 */ /* 0x000fe400078e003f */
[----:B------:R-:W-:Y:S02]  /*32b00*/  IMAD.MOV.U32 R12, RZ, RZ, R0 ;  /* 0x000000ffff0c7224 */ /* 0x000fe400078e0000 */
[----:B------:R-:W-:-:S07]  /*32b10*/  IMAD.MOV.U32 R78, RZ, RZ, R14 ;  /* 0x000000ffff4e7224 */ /* 0x000fce00078e000e */
[----:B------:R-:W-:Y:S05]  /*32b20*/  WARPSYNC.COLLECTIVE R15, `(.L_x_6738) ;  /* 0x000000000f087348 */ /* 0x000fea0003c00000 */
[----:B------:R0:W1:Y:S02]  /*32b30*/  SHFL.IDX P6, R14, R13, R12, R11 ;  /* 0x0000000c0d0e7389 */ /* 0x00006400000c000b */
[----:B01----:R-:W-:Y:S01]  /*32b40*/  ENDCOLLECTIVE ;  /* 0x000000000000791b */ /* 0x003fe20003800000 */
.L_x_6738:
[----:B------:R-:W-:Y:S02]  /*32b50*/  SEL R47, R78, R59, P0 ;  /* 0x0000003b4e2f7207 */ /* 0x000fe40000000000 */
[----:B------:R-:W-:Y:S01]  /*32b60*/  MOV R13, R80 ;  /* 0x00000050000d7202 */ /* 0x000fe20000000f00 */
[----:B------:R-:W-:Y:S02]  /*32b70*/  IMAD.MOV.U32 R12, RZ, RZ, R3 ;  /* 0x000000ffff0c7224 */ /* 0x000fe400078e0003 */
[----:B------:R-:W-:-:S07]  /*32b80*/  IMAD.MOV.U32 R63, RZ, RZ, R14 ;  /* 0x000000ffff3f7224 */ /* 0x000fce00078e000e */
[----:B------:R-:W-:Y:S05]  /*32b90*/  WARPSYNC.COLLECTIVE R15, `(.L_x_6739) ;  /* 0x000000000f087348 */ /* 0x000fea0003c00000 */
[----:B------:R0:W1:Y:S02]  /*32ba0*/  SHFL.IDX P6, R14, R13, R12, R11 ;  /* 0x0000000c0d0e7389 */ /* 0x00006400000c000b */
[----:B01----:R-:W-:Y:S01]  /*32bb0*/  ENDCOLLECTIVE ;  /* 0x000000000000791b */ /* 0x003fe20003800000 */
.L_x_6739:
[----:B------:R-:W-:Y:S02]  /*32bc0*/  IMAD.MOV.U32 R13, RZ, RZ, R65 ;  /* 0x000000ffff0d7224 */ /* 0x000fe400078e0041 */
[----:B------:R-:W-:Y:S02]  /*32bd0*/  IMAD.MOV.U32 R12, RZ, RZ, R0 ;  /* 0x000000ffff0c7224 */ /* 0x000fe400078e0000 */
[----:B------:R-:W-:-:S07]  /*32be0*/  IMAD.MOV.U32 R80, RZ, RZ, R14 ;  /* 0x000000ffff507224 */ /* 0x000fce00078e000e */
[----:B------:R-:W-:Y:S05]  /*32bf0*/  WARPSYNC.COLLECTIVE R15, `(.L_x_6740) ;  /* 0x000000000f087348 */ /* 0x000fea0003c00000 */
[----:B------:R0:W1:Y:S02]  /*32c00*/  SHFL.IDX P6, R14, R13, R12, R11 ;  /* 0x0000000c0d0e7389 */ /* 0x00006400000c000b */
[----:B01----:R-:W-:Y:S01]  /*32c10*/  ENDCOLLECTIVE ;  /* 0x000000000000791b */ /* 0x003fe20003800000 */
.L_x_6740:
[----:B------:R-:W-:Y:S02]  /*32c20*/  IMAD.MOV.U32 R13, RZ, RZ, R82 ;  /* 0x000000ffff0d7224 */ /* 0x000fe400078e0052 */
[----:B------:R-:W-:Y:S02]  /*32c30*/  IMAD.MOV.U32 R12, RZ, RZ, R3 ;  /* 0x000000ffff0c7224 */ /* 0x000fe400078e0003 */
[----:B------:R-:W-:-:S07]  /*32c40*/  IMAD.MOV.U32 R65, RZ, RZ, R14 ;  /* 0x000000ffff417224 */ /* 0x000fce00078e000e */
[----:B------:R-:W-:Y:S05]  /*32c50*/  WARPSYNC.COLLECTIVE R15, `(.L_x_6741) ;  /* 0x000000000f087348 */ /* 0x000fea0003c00000 */
[----:B------:R0:W1:Y:S02]  /*32c60*/  SHFL.IDX P6, R14, R13, R12, R11 ;  /* 0x0000000c0d0e7389 */ /* 0x00006400000c000b */
[----:B01----:R-:W-:Y:S01]  /*32c70*/  ENDCOLLECTIVE ;  /* 0x000000000000791b */ /* 0x003fe20003800000 */
.L_x_6741:
[----:B------:R-:W-:Y:S02]  /*32c80*/  IMAD.MOV.U32 R13, RZ, RZ, R67 ;  /* 0x000000ffff0d7224 */ /* 0x000fe400078e0043 */
[----:B------:R-:W-:Y:S02]  /*32c90*/  IMAD.MOV.U32 R12, RZ, RZ, R0 ;  /* 0x000000ffff0c7224 */ /* 0x000fe400078e0000 */
[----:B------:R-:W-:Y:S01]  /*32ca0*/  IMAD.MOV.U32 R0, RZ, RZ, RZ ;  /* 0x000000ffff007224 */ /* 0x000fe200078e00ff */
[----:B------:R-:W-:-:S07]  /*32cb0*/  MOV R82, R14 ;  /* 0x0000000e00527202 */ /* 0x000fce0000000f00 */
[----:B------:R-:W-:Y:S05]  /*32cc0*/  WARPSYNC.COLLECTIVE R15, `(.L_x_6742) ;  /* 0x000000000f087348 */ /* 0x000fea0003c00000 */
[----:B------:R0:W1:Y:S02]  /*32cd0*/  SHFL.IDX P6, R14, R13, R12, R11 ;  /* 0x0000000c0d0e7389 */ /* 0x00006400000c000b */
[----:B01----:R-:W-:Y:S01]  /*32ce0*/  ENDCOLLECTIVE ;  /* 0x000000000000791b */ /* 0x003fe20003800000 */
.L_x_6742:
[----:B------:R-:W-:Y:S01]  /*32cf0*/  SEL R53, R65, R82, P0 ;  /* 0x0000005241357207 */ /* 0x000fe20000000000 */
[----:B------:R-:W-:Y:S02]  /*32d00*/  IMAD.MOV.U32 R13, RZ, RZ, R84 ;  /* 0x000000ffff0d7224 */ /* 0x000fe400078e0054 */
[----:B------:R-:W-:Y:S02]  /*32d10*/  IMAD.MOV.U32 R12, RZ, RZ, R3 ;  /* 0x000000ffff0c7224 */ /* 0x000fe400078e0003 */
[----:B------:R-:W-:-:S07]  /*32d20*/  IMAD.MOV.U32 R67, RZ, RZ, R14 ;  /* 0x000000ffff437224 */ /* 0x000fce00078e000e */
[----:B------:R-:W-:Y:S05]  /*32d30*/  WARPSYNC.COLLECTIVE R15, `(.L_x_6743) ;  /* 0x000000000f087348 */ /* 0x000fea0003c00000 */
[----:B------:R0:W1:Y:S02]  /*32d40*/  SHFL.IDX P6, R14, R13, R12, R11 ;  /* 0x0000000c0d0e7389 */ /* 0x00006400000c000b */
[----:B01----:R-:W-:Y:S01]  /*32d50*/  ENDCOLLECTIVE ;  /* 0x000000000000791b */ /* 0x003fe20003800000 */
.L_x_6743:
        /* <DEDUP_REMOVED lines=15> */
.L_x_6496:
[----:B------:R-:W-:Y:S01]  /*32e50*/  MOV R13, R3 ;  /* 0x00000003000d7202 */ /* 0x000fe20000000f00 */
[----:B------:R-:W-:Y:S02]  /*32e60*/  IMAD.MOV.U32 R12, RZ, RZ, RZ ;  /* 0x000000ffff0c7224 */ /* 0x000fe400078e00ff */
[----:B------:R-:W-:Y:S02]  /*32e70*/  IMAD.MOV.U32 R11, RZ, RZ, 0x181f ;  /* 0x0000181fff0b7424 */ /* 0x000fe400078e00ff */
[----:B------:R-:W-:-:S07]  /*32e80*/  IMAD.MOV.U32 R15, RZ, RZ, -0x1 ;  /* 0xffffffffff0f7424 */ /* 0x000fce00078e00ff */
[----:B0-----:R-:W-:Y:S05]  /*32e90*/  WARPSYNC.COLLECTIVE R15, `(.L_x_6745) ;  /* 0x000000000f087348 */ /* 0x001fea0003c00000 */
[----:B------:R1:W2:Y:S02]  /*32ea0*/  SHFL.IDX P6, R14, R13, R12, R11 ;  /* 0x0000000c0d0e7389 */ /* 0x0002a400000c000b */
[----:B012---:R-:W-:Y:S01]  /*32eb0*/  ENDCOLLECTIVE ;  /* 0x000000000000791b */ /* 0x007fe20003800000 */
.L_x_6745:
[----:B------:R-:W-:Y:S02]  /*32ec0*/  IMAD.MOV.U32 R13, RZ, RZ, R2 ;  /* 0x000000ffff0d7224 */ /* 0x000fe400078e0002 */
[----:B------:R-:W-:-:S07]  /*32ed0*/  IMAD.MOV.U32 R0, RZ, RZ, R14 ;  /* 0x000000ffff007224 */ /* 0x000fce00078e000e */
[----:B------:R-:W-:Y:S05]  /*32ee0*/  WARPSYNC.COLLECTIVE R15, `(.L_x_6746) ;  /* 0x000000000f087348 */ /* 0x000fea0003c00000 */
[----:B------:R0:W1:Y:S02]  /*32ef0*/  SHFL.IDX P6, R14, R13, R12, R11 ;  /* 0x0000000c0d0e7389 */ /* 0x00006400000c000b */
[----:B01----:R-:W-:Y:S01]  /*32f00*/  ENDCOLLECTIVE ;  /* 0x000000000000791b */ /* 0x003fe20003800000 */
.L_x_6746:
[----:B------:R-:W-:Y:S05]  /*32f10*/  BRA `(.L_x_6747) ;  /* 0xffffff4000807947 */ /* 0x000fea000383ffff */
.L_x_6499:
        /* <DEDUP_REMOVED lines=8> */
.L_x_6749:
[----:B------:R-:W-:Y:S05]  /*32fa0*/  BSYNC B1 ;  /* 0x0000000000017941 */ /* 0x000fea0003800000 */
.L_x_6748:
        /* <DEDUP_REMOVED lines=8> */
.L_x_6750:
[----:B------:R-:W-:Y:S05]  /*33030*/  BRA `(.L_x_6751) ;  /* 0xffffff4000947947 */ /* 0x000fea000383ffff */
.L_x_6502:
        /* <DEDUP_REMOVED lines=8> */
.L_x_6753:
[----:B------:R-:W-:Y:S05]  /*330c0*/  BSYNC B1 ;  /* 0x0000000000017941 */ /* 0x000fea0003800000 */
.L_x_6752:
        /* <DEDUP_REMOVED lines=8> */
.L_x_6754:
[----:B------:R-:W-:Y:S05]  /*33150*/  BRA `(.L_x_6755) ;  /* 0xffffff4000a47947 */ /* 0x000fea000383ffff */
.L_x_6505:
[----:B------:R-:W-:Y:S01]  /*33160*/  BSSY B1, `(.L_x_6756) ;  /* 0x0000008000017945 */ /* 0x000fe20003800000 */
[----:B0-----:R-:W-:Y:S01]  /*33170*/  MOV R13, R3 ;  /* 0x00000003000d7202 */ /* 0x001fe20000000f00 */
[----:B------:R-:W-:Y:S02]  /*33180*/  IMAD.MOV.U32 R12, RZ, RZ, 0x3 ;  /* 0x00000003ff0c7424 */ /* 0x000fe400078e00ff */
[----:B------:R-:W-:Y:S02]  /*33190*/  IMAD.MOV.U32 R11, RZ, RZ, 0x181f ;  /* 0x0000181fff0b7424 */ /* 0x000fe400078e00ff */
[----:B------:R-:W-:-:S07]  /*331a0*/  IMAD.MOV.U32 R15, RZ, RZ, -0x1 ;  /* 0xffffffffff0f7424 */ /* 0x000fce00078e00ff */
[----:B-1234-:R-:W-:Y:S05]  /*331b0*/  WARPSYNC.COLLECTIVE R15, `(.L_x_6757) ;  /* 0x000000000f087348 */ /* 0x01efea0003c00000 */
[----:B----4-:R0:W4:Y:S02]  /*331c0*/  SHFL.IDX P6, R14, R13, R12, R11 ;  /* 0x0000000c0d0e7389 */ /* 0x01012400000c000b */
[----:B01234-:R-:W-:Y:S01]  /*331d0*/  ENDCOLLECTIVE ;  /* 0x000000000000791b */ /* 0x01ffe20003800000 */
.L_x_6757:
[----:B------:R-:W-:Y:S05]  /*331e0*/  BSYNC B1 ;  /* 0x0000000000017941 */ /* 0x000fea0003800000 */
.L_x_6756:
        /* <DEDUP_REMOVED lines=8> */
.L_x_6758:
[----:B------:R-:W-:Y:S05]  /*33270*/  BRA `(.L_x_6759) ;  /* 0xffffff4000b47947 */ /* 0x000fea000383ffff */
.L_x_6521:
[----:B0-----:R-:W0:Y:S01]  /*33280*/  S2R R8, SR_TID.X ;  /* 0x0000000000087919 */ /* 0x001e220000002100 */
        /* <DEDUP_REMOVED lines=10> */
.L_x_6761:
[----:B------:R-:W-:Y:S05]  /*33330*/  BSYNC B1 ;  /* 0x0000000000017941 */ /* 0x000fea0003800000 */
.L_x_6760:
[----:B------:R-:W-:Y:S05]  /*33340*/  BRA `(.L_x_6762) ;  /* 0xffffff5800587947 */ /* 0x000fea000383ffff */
.L_x_6523:
[----:B------:R-:W-:Y:S01]  /*33350*/  BSSY B1, `(.L_x_6763) ;  /* 0x0000006000017945 */ /* 0x000fe20003800000 */
[----:B------:R-:W-:-:S07]  /*33360*/  IMAD.MOV.U32 R15, RZ, RZ, -0x1 ;  /* 0xffffffffff0f7424 */ /* 0x000fce00078e00ff */
[----:B01----:R-:W-:Y:S05]  /*33370*/  WARPSYNC.COLLECTIVE R15, `(.L_x_6764) ;  /* 0x000000000f0c7348 */ /* 0x003fea0003c00000 */
[----:B------:R-:W-:Y:S02]  /*33380*/  ELECT P6, UR62, PT ;  /* 0x00000000003e782f */ /* 0x000fe400038c0000 */
[----:B------:R-:W-:Y:S01]  /*33390*/  MOV R14, UR62 ;  /* 0x0000003e000e7c02 */ /* 0x000fe20008000f00 */
[----:B01----:R-:W-:Y:S10]  /*333a0*/  ENDCOLLECTIVE ;  /* 0x000000000000791b */ /* 0x003ff40003800000 */
.L_x_6764:
[----:B------:R-:W-:Y:S05]  /*333b0*/  BSYNC B1 ;  /* 0x0000000000017941 */ /* 0x000fea0003800000 */
.L_x_6763:
[----:B------:R-:W-:Y:S05]  /*333c0*/  BRA `(.L_x_6522) ;  /* 0xffffff5800507947 */ /* 0x000fea000383ffff */
.L_x_6525:
[----:B-1----:R1:W2:Y:S02]  /*333d0*/  SYNCS.PHASECHK.TRANS64.TRYWAIT P0, [R23+URZ+0x33420], R6 ;  /* 0x03342006170075a7 */ /* 0x0022a4000800017f */
[----:B--2---:R-:W-:Y:S05]  /*333e0*/  @!P0 NANOSLEEP.SYNCS 0x989680 ;  /* 0x009896800000895d */ /* 0x004fea0003900000 */
[----:B------:R-:W2:Y:S02]  /*333f0*/  @!P0 SYNCS.PHASECHK.TRANS64 P0, [R23+URZ+0x33420], R6 ;  /* 0x03342006170085a7 */ /* 0x000ea4000800007f */
[----:B--2---:R-:W-:Y:S05]  /*33400*/  @!P0 BRA `(.L_x_6525) ;  /* 0xfffffffc00f08947 */ /* 0x004fea000383ffff */
[----:B------:R-:W-:Y:S05]  /*33410*/  BRA `(.L_x_6765) ;  /* 0xffffff5800607947 */ /* 0x000fea000383ffff */
.L_x_6529:
[----:B0-----:R0:W2:Y:S02]  /*33420*/  SYNCS.PHASECHK.TRANS64.TRYWAIT P0, [R10+URZ+0x334a0], R9 ;  /* 0x0334a0090a0075a7 */ /* 0x0010a4000800017f */
[----:B--2---:R-:W-:Y:S05]  /*33430*/  @!P0 NANOSLEEP.SYNCS 0x989680 ;  /* 0x009896800000895d */ /* 0x004fea0003900000 */
[----:B------:R-:W2:Y:S02]  /*33440*/  @!P0 SYNCS.PHASECHK.TRANS64 P0, [R10+URZ+0x334a0], R9 ;  /* 0x0334a0090a0085a7 */ /* 0x000ea4000800007f */
[----:B--2---:R-:W-:Y:S05]  /*33450*/  @!P0 BRA `(.L_x_6529) ;  /* 0xfffffffc00f08947 */ /* 0x004fea000383ffff */
[----:B------:R-:W-:Y:S05]  /*33460*/  BRA `(.L_x_6766) ;  /* 0xffffff58007c7947 */ /* 0x000fea000383ffff */
.L_x_6536:
[----:B-1----:R1:W2:Y:S02]  /*33470*/  SYNCS.PHASECHK.TRANS64.TRYWAIT P0, [R10+URZ+0x334c0], R9 ;  /* 0x0334c0090a0075a7 */ /* 0x0022a4000800017f */
[----:B--2---:R-:W-:Y:S05]  /*33480*/  @!P0 NANOSLEEP.SYNCS 0x989680 ;  /* 0x009896800000895d */ /* 0x004fea0003900000 */
[----:B------:R-:W2:Y:S02]  /*33490*/  @!P0 SYNCS.PHASECHK.TRANS64 P0, [R10+URZ+0x334c0], R9 ;  /* 0x0334c0090a0085a7 */ /* 0x000ea4000800007f */
[----:B--2---:R-:W-:Y:S05]  /*334a0*/  @!P0 BRA `(.L_x_6536) ;  /* 0xfffffffc00f08947 */ /* 0x004fea000383ffff */
[----:B------:R-:W-:Y:S05]  /*334b0*/  BRA `(.L_x_6767) ;  /* 0xffffff5c00787947 */ /* 0x000fea000383ffff */
.L_x_6545:
[----:B0-----:R0:W1:Y:S02]  /*334c0*/  SYNCS.PHASECHK.TRANS64.TRYWAIT P1, [R9+URZ+0x334a0], R8 ;  /* 0x0334a008090075a7 */ /* 0x001064000802017f */
[----:B-1----:R-:W-:Y:S05]  /*334d0*/  @!P1 NANOSLEEP.SYNCS 0x989680 ;  /* 0x009896800000995d */ /* 0x002fea0003900000 */
[----:B------:R-:W1:Y:S02]  /*334e0*/  @!P1 SYNCS.PHASECHK.TRANS64 P1, [R9+URZ+0x334a0], R8 ;  /* 0x0334a008090095a7 */ /* 0x000e64000802007f */
[----:B-1----:R-:W-:Y:S05]  /*334f0*/  @!P1 BRA `(.L_x_6545) ;  /* 0xfffffffc00f09947 */ /* 0x002fea000383ffff */
[----:B------:R-:W-:Y:S05]  /*33500*/  BRA `(.L_x_6768) ;  /* 0xffffff6000b87947 */ /* 0x000fea000383ffff */
.L_x_6552:
[----:B-1----:R1:W2:Y:S02]  /*33510*/  SYNCS.PHASECHK.TRANS64.TRYWAIT P1, [R9+URZ+0x334c0], R8 ;  /* 0x0334c008090075a7 */ /* 0x0022a4000802017f */
[----:B--2---:R-:W-:Y:S05]  /*33520*/  @!P1 NANOSLEEP.SYNCS 0x989680 ;  /* 0x009896800000995d */ /* 0x004fea0003900000 */
[----:B------:R-:W2:Y:S02]  /*33530*/  @!P1 SYNCS.PHASECHK.TRANS64 P1, [R9+URZ+0x334c0], R8 ;  /* 0x0334c008090095a7 */ /* 0x000ea4000802007f */
[----:B--2---:R-:W-:Y:S05]  /*33540*/  @!P1 BRA `(.L_x_6552) ;  /* 0xfffffffc00f09947 */ /* 0x004fea000383ffff */
[----:B------:R-:W-:Y:S05]  /*33550*/  BRA `(.L_x_6769) ;  /* 0xffffff6400b07947 */ /* 0x000fea000383ffff */
.L_x_6569:
        /* <DEDUP_REMOVED lines=11> */
.L_x_6771:
[----:B------:R-:W-:Y:S05]  /*33610*/  BSYNC B0 ;  /* 0x0000000000007941 */ /* 0x000fea0003800000 */
.L_x_6770:
[----:B------:R-:W-:Y:S05]  /*33620*/  BRA `(.L_x_6772) ;  /* 0xffffff7800047947 */ /* 0x000fea000383ffff */
.L_x_6572:
[----:B-1----:R-:W2:Y:S02]  /*33630*/  LDL R0, [R1+0x30] ;  /* 0x0000300001007983 */ /* 0x002ea40000100800 */
[----:B--2---:R1:W2:Y:S02]  /*33640*/  SYNCS.PHASECHK.TRANS64.TRYWAIT P0, [R4+URZ+0x33480], R0 ;  /* 0x03348000040075a7 */ /* 0x0042a4000800017f */
[----:B--2---:R-:W-:Y:S05]  /*33650*/  @!P0 NANOSLEEP.SYNCS 0x989680 ;  /* 0x009896800000895d */ /* 0x004fea0003900000 */
[----:B------:R-:W2:Y:S02]  /*33660*/  @!P0 SYNCS.PHASECHK.TRANS64 P0, [R4+URZ+0x33480], R0 ;  /* 0x03348000040085a7 */ /* 0x000ea4000800007f */
[----:B--2---:R-:W-:Y:S05]  /*33670*/  @!P0 BRA `(.L_x_6572) ;  /* 0xfffffffc00ec8947 */ /* 0x004fea000383ffff */
[----:B------:R-:W-:Y:S05]  /*33680*/  BRA `(.L_x_6773) ;  /* 0xffffff7800207947 */ /* 0x000fea000383ffff */
.L_x_6573:
[----:B------:R-:W-:Y:S01]  /*33690*/  BSSY B0, `(.L_x_6774) ;  /* 0x0000008000007945 */ /* 0x000fe20003800000 */
[----:B------:R-:W-:Y:S02]  /*336a0*/  IMAD.MOV.U32 R13, RZ, RZ, R20 ;  /* 0x000000ffff0d7224 */ /* 0x000fe400078e0014 */
[----:B0-----:R-:W-:Y:S02]  /*336b0*/  IMAD.MOV.U32 R12, RZ, RZ, RZ ;  /* 0x000000ffff0c7224 */ /* 0x001fe400078e00ff */
[----:B------:R-:W-:Y:S02]  /*336c0*/  IMAD.MOV.U32 R11, RZ, RZ, 0x1c1f ;  /* 0x00001c1fff0b7424 */ /* 0x000fe400078e00ff */
[----:B------:R-:W-:-:S07]  /*336d0*/  IMAD.MOV.U32 R15, RZ, RZ, -0x1 ;  /* 0xffffffffff0f7424 */ /* 0x000fce00078e00ff */
[----:B------:R-:W-:Y:S05]  /*336e0*/  WARPSYNC.COLLECTIVE R15, `(.L_x_6775) ;  /* 0x000000000f087348 */ /* 0x000fea0003c00000 */
[----:B------:R0:W1:Y:S02]  /*336f0*/  SHFL.IDX P6, R14, R13, R12, R11 ;  /* 0x0000000c0d0e7389 */ /* 0x00006400000c000b */
[----:B01----:R-:W-:Y:S01]  /*33700*/  ENDCOLLECTIVE ;  /* 0x000000000000791b */ /* 0x003fe20003800000 */
.L_x_6775:
[----:B------:R-:W-:Y:S05]  /*33710*/  BSYNC B0 ;  /* 0x0000000000007941 */ /* 0x000fea0003800000 */
.L_x_6774:
[----:B------:R-:W0:Y:S01]  /*33720*/  S2R R3, SR_TID.X ;  /* 0x0000000000037919 */ /* 0x000e220000002100 */
[----:B------:R-:W-:Y:S01]  /*33730*/  IMAD.MOV.U32 R13, RZ, RZ, R10 ;  /* 0x000000ffff0d7224 */ /* 0x000fe200078e000a */
[----:B------:R-:W-:Y:S01]  /*33740*/  MOV R12, RZ ;  /* 0x000000ff000c7202 */ /* 0x000fe20000000f00 */
[----:B------:R-:W-:Y:S02]  /*33750*/  IMAD.MOV.U32 R11, RZ, RZ, 0x1c1f ;  /* 0x00001c1fff0b7424 */ /* 0x000fe400078e00ff */
[----:B------:R-:W-:Y:S02]  /*33760*/  IMAD.MOV.U32 R15, RZ, RZ, -0x1 ;  /* 0xffffffffff0f7424 */ /* 0x000fe400078e00ff */
[----:B------:R-:W-:-:S07]  /*33770*/  IMAD.MOV.U32 R0, RZ, RZ, R14 ;  /* 0x000000ffff007224 */ /* 0x000fce00078e000e */
[----:B0-----:R-:W-:Y:S05]  /*33780*/  WARPSYNC.COLLECTIVE R15, `(.L_x_6776) ;  /* 0x000000000f087348 */ /* 0x001fea0003c00000 */
[----:B------:R1:W2:Y:S02]  /*33790*/  SHFL.IDX P6, R14, R13, R12, R11 ;  /* 0x0000000c0d0e7389 */ /* 0x0002a400000c000b */
[----:B012---:R-:W-:Y:S01]  /*337a0*/  ENDCOLLECTIVE ;  /* 0x000000000000791b */ /* 0x007fe20003800000 */
.L_x_6776:
[----:B------:R-:W0:Y:S01]  /*337b0*/  LDC R11, c[0x0][0x2f4] ;  /* 0x0000bd00ff0b7b82 */ /* 0x000e220000000800 */
[----:B------:R-:W-:Y:S02]  /*337c0*/  IMAD.SHL.U32 R15, R3, 0x10, RZ ;  /* 0x00000010030f7824 */ /* 0x000fe400078e00ff */
[----:B------:R-:W-:-:S03]  /*337d0*/  IMAD.MOV.U32 R2, RZ, RZ, R14 ;  /* 0x000000ffff027224 */ /* 0x000fc600078e000e */
[----:B------:R-:W-:-:S04]  /*337e0*/  LOP3.LUT R15, R15, 0x30, RZ, 0xc0, !PT ;  /* 0x000000300f0f7812 */ /* 0x000fc800078ec0ff */
[C---:B------:R-:W-:Y:S02]  /*337f0*/  IADD3 R2, P0, R15.reuse, R2, RZ ;  /* 0x000000020f027210 */ /* 0x040fe40007f1e0ff */
[----:B------:R-:W-:-:S03]  /*33800*/  LOP3.LUT R12, R15, 0x40, RZ, 0xfc, !PT ;  /* 0x000000400f0c7812 */ /* 0x000fc600078efcff */
[----:B------:R-:W-:Y:S01]  /*33810*/  IMAD.X R3, RZ, RZ, R0, P0 ;  /* 0x000000ffff037224 */ /* 0x000fe200000e0600 */
[-C--:B0-----:R-:W-:Y:S01]  /*33820*/  ISETP.GE.AND P3, PT, R15, R11.reuse, PT ;  /* 0x0000000b0f00720c */ /* 0x081fe20003f66270 */
[----:B------:R-:W-:Y:S01]  /*33830*/  IMAD.IADD R0, R23, 0x1, R21 ;  /* 0x0000000117007824 */ /* 0x000fe200078e0215 */
[----:B------:R-:W-:Y:S01]  /*33840*/  ISETP.GE.AND P2, PT, R12, R11, PT ;  /* 0x0000000b0c00720c */ /* 0x000fe20003f46270 */
[----:B------:R-:W-:Y:S01]  /*33850*/  IMAD.MOV.U32 R13, RZ, RZ, R20 ;  /* 0x000000ffff0d7224 */ /* 0x000fe200078e0014 */
[C---:B------:R-:W-:Y:S01]  /*33860*/  ISETP.LT.OR P0, PT, R9.reuse, 0x1, P3 ;  /* 0x000000010900780c */ /* 0x040fe20001f01670 */
[----:B------:R0:W5:Y:S01]  /*33870*/  LDL.LU R21, [R1] ;  /* 0x0000000001157983 */ /* 0x0001620000300800 */
[----:B------:R-:W-:Y:S02]  /*33880*/  ISETP.LT.OR P1, PT, R9, 0x1, P2 ;  /* 0x000000010900780c */ /* 0x000fe40001721670 */
[----:B------:R-:W-:Y:S02]  /*33890*/  LOP3.LUT R15, R15, 0x80, RZ, 0xfc, !PT ;  /* 0x000000800f0f7812 */ /* 0x000fe400078efcff */
[----:B------:R-:W-:-:S07]  /*338a0*/  MOV R12, 0x1 ;  /* 0x00000001000c7802 */ /* 0x000fce0000000f00 */
        /* <DEDUP_REMOVED lines=9> */
[----:B0----5:R-:W-:Y:S05]  /*33940*/  WARPSYNC.COLLECTIVE R15, `(.L_x_6777) ;  /* 0x000000000f087348 */ /* 0x021fea0003c00000 */
[----:B------:R1:W2:Y:S02]  /*33950*/  SHFL.IDX P6, R14, R13, R12, R11 ;  /* 0x0000000c0d0e7389 */ /* 0x0002a400000c000b */
[----:B012--5:R-:W-:Y:S01]  /*33960*/  ENDCOLLECTIVE ;  /* 0x000000000000791b */ /* 0x027fe20003800000 */
.L_x_6777:
[----:B------:R-:W-:Y:S01]  /*33970*/  @!PT LDS RZ, [RZ] ;  /* 0x00000000fffff984 */ /* 0x000fe20000000800 */
[----:B------:R-:W-:Y:S01]  /*33980*/  @!PT LDS RZ, [RZ] ;  /* 0x00000000fffff984 */ /* 0x000fe20000000800 */
[----:B------:R-:W-:Y:S01]  /*33990*/  @!PT LDS RZ, [RZ] ;  /* 0x00000000fffff984 */ /* 0x000fe20000000800 */
[----:B------:R0:W-:Y:S01]  /*339a0*/  LDGSTS.E.BYPASS.LTC128B.128 [R0+0x14200], desc[UR50][R2.64+0x80], !P1 ;  /* 0x1420008002007fae */ /* 0x0001e2000c901d72 */
[----:B------:R-:W-:Y:S01]  /*339b0*/  IMAD.MOV.U32 R13, RZ, RZ, R10 ;  /* 0x000000ffff0d7224 */ /* 0x000fe200078e000a */
[----:B0-----:R-:W0:Y:S01]  /*339c0*/  S2R R2, SR_TID.X ;  /* 0x0000000000027919 */ /* 0x001e220000002100 */
[----:B------:R-:W-:-:S07]  /*339d0*/  IMAD.MOV.U32 R3, RZ, RZ, R14 ;  /* 0x000000ffff037224 */ /* 0x000fce00078e000e */
[----:B0-----:R-:W-:Y:S05]  /*339e0*/  WARPSYNC.COLLECTIVE R15, `(.L_x_6778) ;  /* 0x000000000f087348 */ /* 0x001fea0003c00000 */
[----:B------:R1:W2:Y:S02]  /*339f0*/  SHFL.IDX P6, R14, R13, R12, R11 ;  /* 0x0000000c0d0e7389 */ /* 0x0002a400000c000b */
[----:B012---:R-:W-:Y:S01]  /*33a00*/  ENDCOLLECTIVE ;  /* 0x000000000000791b */ /* 0x007fe20003800000 */
.L_x_6778:
[----:B------:R-:W-:Y:S02]  /*33a10*/  IMAD.SHL.U32 R15, R2, 0x10, RZ ;  /* 0x00000010020f7824 */ /* 0x000fe400078e00ff */
[----:B------:R-:W-:-:S03]  /*33a20*/  IMAD.MOV.U32 R2, RZ, RZ, R14 ;  /* 0x000000ffff027224 */ /* 0x000fc600078e000e */
[----:B------:R-:W-:-:S04]  /*33a30*/  LOP3.LUT R15, R15, 0x30, RZ, 0xc0, !PT ;  /* 0x000000300f0f7812 */ /* 0x000fc800078ec0ff */
[----:B------:R-:W-:-:S05]  /*33a40*/  IADD3 R2, P1, R15, R2, RZ ;  /* 0x000000020f027210 */ /* 0x000fca0007f3e0ff */
[----:B------:R-:W-:Y:S01]  /*33a50*/  IMAD.X R3, RZ, RZ, R3, P1 ;  /* 0x000000ffff037224 */ /* 0x000fe200008e0603 */
[----:B------:R-:W-:Y:S01]  /*33a60*/  ISETP.LT.OR P1, PT, R9, 0x21, P3 ;  /* 0x000000210900780c */ /* 0x000fe20001f21670 */
[----:B------:R-:W-:Y:S01]  /*33a70*/  IMAD.MOV.U32 R12, RZ, RZ, 0x2 ;  /* 0x00000002ff0c7424 */ /* 0x000fe200078e00ff */
[----:B------:R-:W-:-:S11]  /*33a80*/  MOV R13, R20 ;  /* 0x00000014000d7202 */ /* 0x000fd60000000f00 */
[----:B------:R-:W-:Y:S01]  /*33a90*/  @!PT LDS RZ, [RZ] ;  /* 0x00000000fffff984 */ /* 0x000fe20000000800 */
[----:B------:R-:W-:Y:S01]  /*33aa0*/  @!PT LDS RZ, [RZ] ;  /* 0x00000000fffff984 */ /* 0x000fe20000000800 */
[----:B------:R-:W-:Y:S01]  /*33ab0*/  @!PT LDS RZ, [RZ] ;  /* 0x00000000fffff984 */ /* 0x000fe20000000800 */
[----:B------:R0:W-:Y:S01]  /*33ac0*/  LDGSTS.E.BYPASS.LTC128B.128 [R0+0xfa00], desc[UR50][R2.64], !P1 ;  /* 0x0fa0000002007fae */ /* 0x0001e2000c901d72 */
[----:B------:R-:W-:Y:S01]  /*33ad0*/  ISETP.LT.OR P1, PT, R9, 0x21, P2 ;  /* 0x000000210900780c */ /* 0x000fe20001721670 */
[----:B------:R-:W-:-:S12]  /*33ae0*/  IMAD.MOV.U32 R15, RZ, RZ, -0x1 ;  /* 0xffffffffff0f7424 */ /* 0x000fd800078e00ff */
[----:B0-----:R-:W-:Y:S05]  /*33af0*/  WARPSYNC.COLLECTIVE R15, `(.L_x_6779) ;  /* 0x000000000f087348 */ /* 0x001fea0003c00000 */
[----:B------:R1:W2:Y:S02]  /*33b00*/  SHFL.IDX P6, R14, R13, R12, R11 ;  /* 0x0000000c0d0e7389 */ /* 0x0002a400000c000b */
[----:B012---:R-:W-:Y:S01]  /*33b10*/  ENDCOLLECTIVE ;  /* 0x000000000000791b */ /* 0x007fe20003800000 */
.L_x_6779:
[----:B------:R-:W-:Y:S01]  /*33b20*/  @!PT LDS RZ, [RZ] ;  /* 0x00000000fffff984 */ /* 0x000fe20000000800 */
[----:B------:R-:W-:Y:S01]  /*33b30*/  @!PT LDS RZ, [RZ] ;  /* 0x00000000fffff984 */ /* 0x000fe20000000800 */
[----:B------:R-:W-:Y:S01]  /*33b40*/  @!PT LDS RZ, [RZ] ;  /* 0x00000000fffff984 */ /* 0x000fe20000000800 */
[----:B------:R-:W-:Y:S01]  /*33b50*/  LDGSTS.E.BYPASS.LTC128B.128 [R0+0x12200], desc[UR50][R2.64+0x40], !P1 ;  /* 0x1220004002007fae */ /* 0x000fe2000c901d72 */
[----:B------:R-:W-:-:S13]  /*33b60*/  ISETP.LT.OR P1, PT, R9, 0x21, P0 ;  /* 0x000000210900780c */ /* 0x000fda0000721670 */
[----:B------:R0:W-:Y:S01]  /*33b70*/  LDGSTS.E.BYPASS.LTC128B.128 [R0+0x14a00], desc[UR50][R2.64+0x80], !P1 ;  /* 0x14a0008002007fae */ /* 0x0001e2000c901d72 */
[----:B------:R-:W-:Y:S01]  /*33b80*/  IMAD.MOV.U32 R13, RZ, RZ, R10 ;  /* 0x000000ffff0d7224 */ /* 0x000fe200078e000a */
[----:B0-----:R-:W0:Y:S01]  /*33b90*/  S2R R2, SR_TID.X ;  /* 0x0000000000027919 */ /* 0x001e220000002100 */
[----:B------:R-:W-:-:S07]  /*33ba0*/  IMAD.MOV.U32 R3, RZ, RZ, R14 ;  /* 0x000000ffff037224 */ /* 0x000fce00078e000e */
[----:B0-----:R-:W-:Y:S05]  /*33bb0*/  WARPSYNC.COLLECTIVE R15, `(.L_x_6780) ;  /* 0x000000000f087348 */ /* 0x001fea0003c00000 */
[----:B------:R1:W2:Y:S02]  /*33bc0*/  SHFL.IDX P6, R14, R13, R12, R11 ;  /* 0x0000000c0d0e7389 */ /* 0x0002a400000c000b */
[----:B012---:R-:W-:Y:S01]  /*33bd0*/  ENDCOLLECTIVE ;  /* 0x000000000000791b */ /* 0x007fe20003800000 */
.L_x_6780:
        /* <DEDUP_REMOVED lines=17> */
.L_x_6781:
        /* <DEDUP_REMOVED lines=12> */
.L_x_6782:
[----:B------:R-:W-:Y:S02]  /*33db0*/  IMAD.MOV.U32 R2, RZ, RZ, R14 ;  /* 0x000000ffff027224 */ /* 0x000fe400078e000e */
[----:B------:R-:W-:-:S05]  /*33dc0*/  IMAD.SHL.U32 R3, R3, 0x10, RZ ;  /* 0x0000001003037824 */ /* 0x000fca00078e00ff */
[----:B------:R-:W-:-:S04]  /*33dd0*/  LOP3.LUT R3, R3, 0x30, RZ, 0xc0, !PT ;  /* 0x0000003003037812 */ /* 0x000fc800078ec0ff */
[----:B------:R-:W-:-:S05]  /*33de0*/  IADD3 R2, P1, R3, R2, RZ ;  /* 0x0000000203027210 */ /* 0x000fca0007f3e0ff */
[----:B------:R-:W-:Y:S01]  /*33df0*/  IMAD.X R3, RZ, RZ, R20, P1 ;  /* 0x000000ffff037224 */ /* 0x000fe200008e0614 */
[----:B------:R-:W-:Y:S01]  /*33e00*/  ISETP.LT.OR P1, PT, R9, 0x61, P3 ;  /* 0x000000610900780c */ /* 0x000fe20001f21670 */
[----:B------:R-:W-:Y:S01]  /*33e10*/  IMAD.MOV.U32 R12, RZ, RZ, RZ ;  /* 0x000000ffff0c7224 */ /* 0x000fe200078e00ff */
[----:B------:R-:W-:-:S11]  /*33e20*/  MOV R13, R27 ;  /* 0x0000001b000d7202 */ /* 0x000fd60000000f00 */
[----:B------:R-:W-:Y:S05]  /*33e30*/  WARPSYNC.COLLECTIVE R15, `(.L_x_6783) ;  /* 0x000000000f087348 */ /* 0x000fea0003c00000 */
[----:B------:R0:W1:Y:S02]  /*33e40*/  SHFL.IDX P6, R14, R13, R12, R11 ;  /* 0x0000000c0d0e7389 */ /* 0x00006400000c000b */
[----:B01----:R-:W-:Y:S01]  /*33e50*/  ENDCOLLECTIVE ;  /* 0x000000000000791b */ /* 0x003fe20003800000 */
.L_x_6783:
        /* <DEDUP_REMOVED lines=13> */
.L_x_6784:
[----:B------:R-:W-:Y:S02]  /*33f30*/  LOP3.LUT R21, R21, 0xffffffbf, RZ, 0xc0, !PT ;  /* 0xffffffbf15157812 */ /* 0x000fe400078ec0ff */
[----:B------:R-:W-:-:S13]  /*33f40*/  ISETP.GE.AND P6, PT, R9, 0x81, PT ;  /* 0x000000810900780c */ /* 0x000fda0003fc6270 */
[----:B------:R-:W-:-:S05]  /*33f50*/  @P6 LOP3.LUT R21, R21, 0x40, RZ, 0xfc, !PT ;  /* 0x0000004015156812 */ /* 0x000fca00078efcff */
[----:B------:R0:W-:Y:S01]  /*33f60*/  STL [R1], R21 ;  /* 0x0000001501007387 */ /* 0x0001e20000100800 */
[----:B------:R-:W-:Y:S01]  /*33f70*/  IMAD.MOV.U32 R2, RZ, RZ, R14 ;  /* 0x000000ffff027224 */ /* 0x000fe200078e000e */
[C---:B------:R-:W-:Y:S02]  /*33f80*/  ISETP.GE.AND P5, PT, R9.reuse, 0x21, PT ;  /* 0x000000210900780c */ /* 0x040fe40003fa6270 */
[C---:B------:R-:W-:Y:S02]  /*33f90*/  ISETP.GE.AND P4, PT, R9.reuse, 0x41, PT ;  /* 0x000000410900780c */ /* 0x040fe40003f86270 */
[----:B------:R-:W-:Y:S01]  /*33fa0*/  ISETP.GE.AND P1, PT, R9, 0x61, PT ;  /* 0x000000610900780c */ /* 0x000fe20003f26270 */
[----:B------:R-:W-:-:S12]  /*33fb0*/  BRA `(.L_x_6785) ;  /* 0xffffff7400947947 */ /* 0x000fd8000383ffff */
.L_x_6578:
[----:B---3--:R-:W3:Y:S02]  /*33fc0*/  LDL R2, [R1+0x30] ;  /* 0x0000300001027983 */ /* 0x008ee40000100800 */
[----:B---3--:R3:W4:Y:S02]  /*33fd0*/  SYNCS.PHASECHK.TRANS64.TRYWAIT P0, [R4+URZ+0x33440], R2 ;  /* 0x03344002040075a7 */ /* 0x008724000800017f */
[----:B----4-:R-:W-:Y:S05]  /*33fe0*/  @!P0 NANOSLEEP.SYNCS 0x989680 ;  /* 0x009896800000895d */ /* 0x010fea0003900000 */
[----:B------:R-:W4:Y:S02]  /*33ff0*/  @!P0 SYNCS.PHASECHK.TRANS64 P0, [R4+URZ+0x33440], R2 ;  /* 0x03344002040085a7 */ /* 0x000f24000800007f */
[----:B----4-:R-:W-:Y:S05]  /*34000*/  @!P0 BRA `(.L_x_6578) ;  /* 0xfffffffc00ec8947 */ /* 0x010fea000383ffff */
[----:B------:R-:W-:Y:S05]  /*34010*/  BRA `(.L_x_6786) ;  /* 0xffffff7800047947 */ /* 0x000fea000383ffff */
.L_x_6579:
[----:B------:R-:W-:Y:S01]  /*34020*/  BSSY B0, `(.L_x_6787) ;  /* 0x0000008000007945 */ /* 0x000fe20003800000 */
[----:B------:R-:W-:Y:S01]  /*34030*/  IMAD.MOV.U32 R13, RZ, RZ, R6 ;  /* 0x000000ffff0d7224 */ /* 0x000fe200078e0006 */
[----:B------:R-:W-:Y:S01]  /*34040*/  MOV R15, 0xffffffff ;  /* 0xffffffff000f7802 */ /* 0x000fe20000000f00 */
[----:B------:R-:W-:Y:S02]  /*34050*/  IMAD.MOV.U32 R12, RZ, RZ, RZ ;  /* 0x000000ffff0c7224 */ /* 0x000fe400078e00ff */
[----:B------:R-:W-:-:S07]  /*34060*/  IMAD.MOV.U32 R11, RZ, RZ, 0x1c1f ;  /* 0x00001c1fff0b7424 */ /* 0x000fce00078e00ff */
[----:B0----5:R-:W-:Y:S05]  /*34070*/  WARPSYNC.COLLECTIVE R15, `(.L_x_6788) ;  /* 0x000000000f087348 */ /* 0x021fea0003c00000 */
[----:B------:R1:W2:Y:S02]  /*34080*/  SHFL.IDX P6, R14, R13, R12, R11 ;  /* 0x0000000c0d0e7389 */ /* 0x0002a400000c000b */
[----:B012--5:R-:W-:Y:S01]  /*34090*/  ENDCOLLECTIVE ;  /* 0x000000000000791b */ /* 0x027fe20003800000 */
.L_x_6788:
[----:B------:R-:W-:Y:S05]  /*340a0*/  BSYNC B0 ;  /* 0x0000000000007941 */ /* 0x000fea0003800000 */
.L_x_6787:
[----:B------:R-:W-:Y:S01]  /*340b0*/  IMAD.MOV.U32 R13, RZ, RZ, R5 ;  /* 0x000000ffff0d7224 */ /* 0x000fe200078e0005 */
[----:B------:R-:W0:Y:S01]  /*340c0*/  S2R R27, SR_TID.X ;  /* 0x00000000001b7919 */ /* 0x000e220000002100 */
[----:B------:R-:W-:Y:S01]  /*340d0*/  IMAD.MOV.U32 R12, RZ, RZ, RZ ;  /* 0x000000ffff0c7224 */ /* 0x000fe200078e00ff */
[----:B------:R-:W1:Y:S01]  /*340e0*/  LDC R9, c[0x0][0x2f4] ;  /* 0x0000bd00ff097b82 */ /* 0x000e620000000800 */
[----:B------:R-:W-:Y:S02]  /*340f0*/  IMAD.MOV.U32 R11, RZ, RZ, 0x1c1f ;  /* 0x00001c1fff0b7424 */ /* 0x000fe400078e00ff */
[----:B------:R-:W-:Y:S02]  /*34100*/  IMAD.MOV.U32 R15, RZ, RZ, -0x1 ;  /* 0xffffffffff0f7424 */ /* 0x000fe400078e00ff */
[----:B------:R-:W-:-:S07]  /*34110*/  IMAD.MOV.U32 R2, RZ, RZ, R14 ;  /* 0x000000ffff027224 */ /* 0x000fce00078e000e */
[----:B01----:R-:W-:Y:S05]  /*34120*/  WARPSYNC.COLLECTIVE R15, `(.L_x_6789) ;  /* 0x000000000f087348 */ /* 0x003fea0003c00000 */
[----:B------:R2:W3:Y:S02]  /*34130*/  SHFL.IDX P6, R14, R13, R12, R11 ;  /* 0x0000000c0d0e7389 */ /* 0x0004e400000c000b */
[----:B0123--:R-:W-:Y:S01]  /*34140*/  ENDCOLLECTIVE ;  /* 0x000000000000791b */ /* 0x00ffe20003800000 */
.L_x_6789:
[----:B------:R-:W-:Y:S02]  /*34150*/  IMAD.MOV.U32 R13, RZ, RZ, R6 ;  /* 0x000000ffff0d7224 */ /* 0x000fe400078e0006 */
[----:B------:R-:W-:Y:S02]  /*34160*/  IMAD.MOV.U32 R12, RZ, RZ, 0x1 ;  /* 0x00000001ff0c7424 */ /* 0x000fe400078e00ff */
[C---:B------:R-:W-:Y:S01]  /*34170*/  IMAD.SHL.U32 R21, R27.reuse, 0x10, RZ ;  /* 0x000000101b157824 */ /* 0x040fe200078e00ff */
[----:B------:R-:W-:Y:S01]  /*34180*/  LOP3.LUT P6, RZ, R20, 0x20, RZ, 0xc0, !PT ;  /* 0x0000002014ff7812 */ /* 0x000fe200078cc0ff */
[----:B------:R-:W-:Y:S01]  /*34190*/  IMAD.SHL.U32 R27, R27, 0x10, RZ ;  /* 0x000000101b1b7824 */ /* 0x000fe200078e00ff */
[----:B------:R-:W-:Y:S02]  /*341a0*/  MOV R3, R14 ;  /* 0x0000000e00037202 */ /* 0x000fe40000000f00 */
[----:B------:R-:W-:Y:S02]  /*341b0*/  LOP3.LUT R21, R21, 0x30, RZ, 0xc0, !PT ;  /* 0x0000003015157812 */ /* 0x000fe400078ec0ff */
[----:B------:R-:W-:-:S04]  /*341c0*/  LOP3.LUT R27, R27, 0x30, RZ, 0xc0, !PT ;  /* 0x000000301b1b7812 */ /* 0x000fc800078ec0ff */
[C---:B------:R-:W-:Y:S02]  /*341d0*/  LOP3.LUT R28, R27.reuse, 0x40, RZ, 0xfc, !PT ;  /* 0x000000401b1c7812 */ /* 0x040fe400078efcff */
[----:B------:R-:W-:Y:S02]  /*341e0*/  LOP3.LUT R27, R27, 0x80, RZ, 0xfc, !PT ;  /* 0x000000801b1b7812 */ /* 0x000fe400078efcff */
[----:B------:R-:W-:Y:S02]  /*341f0*/  @P6 IADD3 R3, P0, R21, R3, RZ ;  /* 0x0000000315036210 */ /* 0x000fe40007f1e0ff */
[-C--:B------:R-:W-:Y:S02]  /*34200*/  ISETP.GE.AND P3, PT, R28, R9.reuse, PT ;  /* 0x000000091c00720c */ /* 0x080fe40003f66270 */
[-C--:B------:R-:W-:Y:S01]  /*34210*/  ISETP.GE.AND P2, PT, R27, R9.reuse, PT ;  /* 0x000000091b00720c */ /* 0x080fe20003f46270 */
        /* <DEDUP_REMOVED lines=14> */
.L_x_6790:
[----:B------:R-:W-:Y:S02]  /*34300*/  IMAD.MOV.U32 R13, RZ, RZ, R5 ;  /* 0x000000ffff0d7224 */ /* 0x000fe400078e0005 */
[----:B------:R-:W-:-:S07]  /*34310*/  IMAD.MOV.U32 R2, RZ, RZ, R14 ;  /* 0x000000ffff027224 */ /* 0x000fce00078e000e */
[----:B------:R-:W-:Y:S05]  /*34320*/  WARPSYNC.COLLECTIVE R15, `(.L_x_6791) ;  /* 0x000000000f087348 */ /* 0x000fea0003c00000 */
[----:B------:R0:W1:Y:S02]  /*34330*/  SHFL.IDX P6, R14, R13, R12, R11 ;  /* 0x0000000c0d0e7389 */ /* 0x00006400000c000b */
[----:B01----:R-:W-:Y:S01]  /*34340*/  ENDCOLLECTIVE ;  /* 0x000000000000791b */ /* 0x003fe20003800000 */
.L_x_6791:
        /* <DEDUP_REMOVED lines=16> */
.L_x_6792:
        /* <DEDUP_REMOVED lines=11> */
.L_x_6793:
[----:B------:R-:W-:Y:S02]  /*34500*/  IMAD.MOV.U32 R13, RZ, RZ, R6 ;  /* 0x000000ffff0d7224 */ /* 0x000fe400078e0006 */
[----:B------:R-:W-:Y:S02]  /*34510*/  IMAD.MOV.U32 R12, RZ, RZ, 0x3 ;  /* 0x00000003ff0c7424 */ /* 0x000fe400078e00ff */
[----:B------:R-:W-:-:S07]  /*34520*/  IMAD.MOV.U32 R3, RZ, RZ, R14 ;  /* 0x000000ffff037224 */ /* 0x000fce00078e000e */
[----:B------:R-:W-:Y:S05]  /*34530*/  WARPSYNC.COLLECTIVE R15, `(.L_x_6794) ;  /* 0x000000000f087348 */ /* 0x000fea0003c00000 */
[----:B------:R0:W1:Y:S02]  /*34540*/  SHFL.IDX P6, R14, R13, R12, R11 ;  /* 0x0000000c0d0e7389 */ /* 0x00006400000c000b */
[----:B01----:R-:W-:Y:S01]  /*34550*/  ENDCOLLECTIVE ;  /* 0x000000000000791b */ /* 0x003fe20003800000 */
.L_x_6794:
[----:B------:R-:W-:-:S05]  /*34560*/  @P4 IADD3 R3, P0, R21, R3, RZ ;  /* 0x0000000315034210 */ /* 0x000fca0007f1e0ff */
[----:B------:R-:W-:-:S05]  /*34570*/  @P4 IMAD.X R2, RZ, RZ, R2, P0 ;  /* 0x000000ffff024224 */ /* 0x000fca00000e0602 */
[----:B------:R-:W-:Y:S01]  /*34580*/  @P4 LOP3.LUT R3, R3, R2, RZ, 0x3c, !PT ;  /* 0x0000000203034212 */ /* 0x000fe200078e3cff */
[----:B------:R-:W-:-:S03]  /*34590*/  IMAD.MOV.U32 R13, RZ, RZ, R5 ;  /* 0x000000ffff0d7224 */ /* 0x000fc600078e0005 */
[----:B------:R-:W-:-:S04]  /*345a0*/  @P4 LOP3.LUT R2, R3, R2, RZ, 0x3c, !PT ;  /* 0x0000000203024212 */ /* 0x000fc800078e3cff */
[----:B------:R-:W-:Y:S02]  /*345b0*/  @P4 LOP3.LUT R3, R3, R2, RZ, 0x3c, !PT ;  /* 0x0000000203034212 */ /* 0x000fe400078e3cff */
[----:B------:R-:W-:-:S07]  /*345c0*/  MOV R6, R14 ;  /* 0x0000000e00067202 */ /* 0x000fce0000000f00 */
[----:B------:R-:W-:Y:S05]  /*345d0*/  WARPSYNC.COLLECTIVE R15, `(.L_x_6795) ;  /* 0x000000000f087348 */ /* 0x000fea0003c00000 */
[----:B------:R0:W1:Y:S02]  /*345e0*/  SHFL.IDX P6, R14, R13, R12, R11 ;  /* 0x0000000c0d0e7389 */ /* 0x00006400000c000b */
[----:B01----:R-:W-:Y:S01]  /*345f0*/  ENDCOLLECTIVE ;  /* 0x000000000000791b */ /* 0x003fe20003800000 */
.L_x_6795:
        /* <DEDUP_REMOVED lines=12> */
.L_x_6796:
        /* <DEDUP_REMOVED lines=13> */
.L_x_6797:
[----:B------:R-:W-:Y:S01]  /*34790*/  MOV R2, R14 ;  /* 0x0000000e00027202 */ /* 0x000fe20000000f00 */
[----:B------:R-:W-:Y:S06]  /*347a0*/  BRA `(.L_x_6798) ;  /* 0xffffff74008c7947 */ /* 0x000fec000383ffff */
.L_x_6586:
[----:B------:R-:W-:Y:S01]  /*347b0*/  IMAD.MOV.U32 R13, RZ, RZ, R4 ;  /* 0x000000ffff0d7224 */ /* 0x000fe200078e0004 */
[----:B------:R-:W-:Y:S01]  /*347c0*/  LEA R17, R17, R10, 0x7 ;  /* 0x0000000a11117211 */ /* 0x000fe200078e38ff */
[----:B------:R-:W-:Y:S02]  /*347d0*/  IMAD.MOV.U32 R12, RZ, RZ, RZ ;  /* 0x000000ffff0c7224 */ /* 0x000fe400078e00ff */
[----:B------:R-:W-:Y:S02]  /*347e0*/  IMAD.MOV.U32 R11, RZ, RZ, 0x1c1f ;  /* 0x00001c1fff0b7424 */ /* 0x000fe400078e00ff */
[----:B------:R-:W-:Y:S02]  /*347f0*/  IMAD.MOV.U32 R15, RZ, RZ, -0x1 ;  /* 0xffffffffff0f7424 */ /* 0x000fe400078e00ff */
[----:B------:R-:W-:Y:S02]  /*34800*/  IMAD R31, R31, R7, RZ ;  /* 0x000000071f1f7224 */ /* 0x000fe400078e02ff */
[----:B------:R-:W-:-:S07]  /*34810*/  VIADD R6, R17, 0x20 ;  /* 0x0000002011067836 */ /* 0x000fce0000000000 */
[----:B-----5:R-:W-:Y:S05]  /*34820*/  WARPSYNC.COLLECTIVE R15, `(.L_x_6799) ;  /* 0x000000000f087348 */ /* 0x020fea0003c00000 */
[----:B------:R0:W1:Y:S02]  /*34830*/  SHFL.IDX P6, R14, R13, R12, R11 ;  /* 0x0000000c0d0e7389 */ /* 0x00006400000c000b */
[----:B01---5:R-:W-:Y:S01]  /*34840*/  ENDCOLLECTIVE ;  /* 0x000000000000791b */ /* 0x023fe20003800000 */
.L_x_6799:
[----:B------:R-:W-:Y:S01]  /*34850*/  ISETP.GE.AND P1, PT, R17, R31, PT ;  /* 0x0000001f1100720c */ /* 0x000fe20003f26270 */
[----:B------:R-:W-:Y:S02]  /*34860*/  IMAD.MOV.U32 R13, RZ, RZ, R0 ;  /* 0x000000ffff0d7224 */ /* 0x000fe400078e0000 */
[----:B------:R-:W-:-:S10]  /*34870*/  IMAD.MOV.U32 R2, RZ, RZ, R14 ;  /* 0x000000ffff027224 */ /* 0x000fd400078e000e */
[----:B------:R-:W-:Y:S05]  /*34880*/  WARPSYNC.COLLECTIVE R15, `(.L_x_6800) ;  /* 0x000000000f087348 */ /* 0x000fea0003c00000 */
[----:B------:R0:W1:Y:S02]  /*34890*/  SHFL.IDX P6, R14, R13, R12, R11 ;  /* 0x0000000c0d0e7389 */ /* 0x00006400000c000b */
[----:B01----:R-:W-:Y:S01]  /*348a0*/  ENDCOLLECTIVE ;  /* 0x000000000000791b */ /* 0x003fe20003800000 */
.L_x_6800:
[----:B------:R-:W-:Y:S02]  /*348b0*/  IMAD.MOV.U32 R13, RZ, RZ, R4 ;  /* 0x000000ffff0d7224 */ /* 0x000fe400078e0004 */
[----:B------:R-:W-:Y:S02]  /*348c0*/  IMAD.MOV.U32 R12, RZ, RZ, 0x1 ;  /* 0x00000001ff0c7424 */ /* 0x000fe400078e00ff */
[----:B------:R-:W-:-:S07]  /*348d0*/  IMAD.MOV.U32 R3, RZ, RZ, R14 ;  /* 0x000000ffff037224 */ /* 0x000fce00078e000e */
[----:B------:R-:W-:Y:S05]  /*348e0*/  WARPSYNC.COLLECTIVE R15, `(.L_x_6801) ;  /* 0x000000000f087348 */ /* 0x000fea0003c00000 */
[----:B------:R0:W1:Y:S02]  /*348f0*/  SHFL.IDX P6, R14, R13, R12, R11 ;  /* 0x0000000c0d0e7389 */ /* 0x00006400000c000b */
[----:B01----:R-:W-:Y:S01]  /*34900*/  ENDCOLLECTIVE ;  /* 0x000000000000791b */ /* 0x003fe20003800000 */
.L_x_6801:
        /* <DEDUP_REMOVED lines=13> */
[----:B------:R-:W-:-:S02]  /*349e0*/  VIADD R6, R17, 0x40 ;  /* 0x0000004011067836 */ /* 0x000fc40000000000 */
[----:B0-----:R-:W-:-:S10]  /*349f0*/  IMAD.MOV.U32 R2, RZ, RZ, R14 ;  /* 0x000000ffff027224 */ /* 0x001fd400078e000e */
[----:B------:R-:W-:Y:S05]  /*34a00*/  WARPSYNC.COLLECTIVE R15, `(.L_x_6802) ;  /* 0x000000000f087348 */ /* 0x000fea0003c00000 */
[----:B------:R0:W1:Y:S02]  /*34a10*/  SHFL.IDX P6, R14, R13, R12, R11 ;  /* 0x0000000c0d0e7389 */ /* 0x00006400000c000b */
[----:B01----:R-:W-:Y:S01]  /*34a20*/  ENDCOLLECTIVE ;  /* 0x000000000000791b */ /* 0x003fe20003800000 */
.L_x_6802:
[----:B------:R-:W-:Y:S02]  /*34a30*/  IMAD.MOV.U32 R13, RZ, RZ, R4 ;  /* 0x000000ffff0d7224 */ /* 0x000fe400078e0004 */
[----:B------:R-:W-:Y:S02]  /*34a40*/  IMAD.MOV.U32 R12, RZ, RZ, 0x2 ;  /* 0x00000002ff0c7424 */ /* 0x000fe400078e00ff */
[----:B------:R-:W-:-:S07]  /*34a50*/  IMAD.MOV.U32 R3, RZ, RZ, R14 ;  /* 0x000000ffff037224 */ /* 0x000fce00078e000e */
[----:B------:R-:W-:Y:S05]  /*34a60*/  WARPSYNC.COLLECTIVE R15, `(.L_x_6803) ;  /* 0x000000000f087348 */ /* 0x000fea0003c00000 */
[----:B------:R0:W1:Y:S02]  /*34a70*/  SHFL.IDX P6, R14, R13, R12, R11 ;  /* 0x0000000c0d0e7389 */ /* 0x00006400000c000b */
[----:B01----:R-:W-:Y:S01]  /*34a80*/  ENDCOLLECTIVE ;  /* 0x000000000000791b */ /* 0x003fe20003800000 */
.L_x_6803:
        /* <DEDUP_REMOVED lines=17> */
.L_x_6804:
[----:B------:R-:W-:Y:S01]  /*34ba0*/  MOV R13, R4 ;  /* 0x00000004000d7202 */ /* 0x000fe20000000f00 */
[----:B------:R-:W-:Y:S02]  /*34bb0*/  IMAD.MOV.U32 R12, RZ, RZ, 0x3 ;  /* 0x00000003ff0c7424 */ /* 0x000fe400078e00ff */
[----:B------:R-:W-:-:S07]  /*34bc0*/  IMAD.MOV.U32 R3, RZ, RZ, R14 ;  /* 0x000000ffff037224 */ /* 0x000fce00078e000e */
[----:B------:R-:W-:Y:S05]  /*34bd0*/  WARPSYNC.COLLECTIVE R15, `(.L_x_6805) ;  /* 0x000000000f087348 */ /* 0x000fea0003c00000 */
[----:B------:R0:W1:Y:S02]  /*34be0*/  SHFL.IDX P6, R14, R13, R12, R11 ;  /* 0x0000000c0d0e7389 */ /* 0x00006400000c000b */
[----:B01----:R-:W-:Y:S01]  /*34bf0*/  ENDCOLLECTIVE ;  /* 0x000000000000791b */ /* 0x003fe20003800000 */
.L_x_6805:
        /* <DEDUP_REMOVED lines=16> */
.L_x_6806:
[----:B------:R-:W-:Y:S05]  /*34d00*/  BRA `(.L_x_6807) ;  /* 0xffffff7800d07947 */ /* 0x000fea000383ffff */
.L_x_6591:
[----:B0-----:R0:W1:Y:S02]  /*34d10*/  SYNCS.PHASECHK.TRANS64.TRYWAIT P0, [R23+URZ+0x33420], R0 ;  /* 0x03342000170075a7 */ /* 0x001064000800017f */
[----:B-1----:R-:W-:Y:S05]  /*34d20*/  @!P0 NANOSLEEP.SYNCS 0x989680 ;  /* 0x009896800000895d */ /* 0x002fea0003900000 */
[----:B------:R-:W1:Y:S02]  /*34d30*/  @!P0 SYNCS.PHASECHK.TRANS64 P0, [R23+URZ+0x33420], R0 ;  /* 0x03342000170085a7 */ /* 0x000e64000800007f */
[----:B-1----:R-:W-:Y:S05]  /*34d40*/  @!P0 BRA `(.L_x_6591) ;  /* 0xfffffffc00f08947 */ /* 0x002fea000383ffff */
[----:B------:R-:W-:Y:S05]  /*34d50*/  BRA `(.L_x_6808) ;  /* 0xffffff7c00407947 */ /* 0x000fea000383ffff */
.L_x_6595:
[----:B0-----:R0:W1:Y:S02]  /*34d60*/  SYNCS.PHASECHK.TRANS64.TRYWAIT P0, [R4+URZ+0x33480], R31 ;  /* 0x0334801f040075a7 */ /* 0x001064000800017f */
[----:B-1----:R-:W-:Y:S05]  /*34d70*/  @!P0 NANOSLEEP.SYNCS 0x989680 ;  /* 0x009896800000895d */ /* 0x002fea0003900000 */
[----:B------:R-:W1:Y:S02]  /*34d80*/  @!P0 SYNCS.PHASECHK.TRANS64 P0, [R4+URZ+0x33480], R31 ;  /* 0x0334801f040085a7 */ /* 0x000e64000800007f */
[----:B-1----:R-:W-:Y:S05]  /*34d90*/  @!P0 BRA `(.L_x_6595) ;  /* 0xfffffffc00f08947 */ /* 0x002fea000383ffff */
[----:B------:R-:W-:Y:S05]  /*34da0*/  BRA `(.L_x_6809) ;  /* 0xffffff8000607947 */ /* 0x000fea000383ffff */
.L_x_6596:
        /* <DEDUP_REMOVED lines=8> */
.L_x_6811:
[----:B------:R-:W-:Y:S05]  /*34e30*/  BSYNC B0 ;  /* 0x0000000000007941 */ /* 0x000fea0003800000 */
.L_x_6810:
        /* <DEDUP_REMOVED lines=8> */
.L_x_6812:
[----:B------:R-:W-:Y:S01]  /*34ec0*/  MOV R13, R10 ;  /* 0x0000000a000d7202 */ /* 0x000fe20000000f00 */
[----:B------:R-:W-:Y:S02]  /*34ed0*/  IMAD.MOV.U32 R12, RZ, RZ, 0x1 ;  /* 0x00000001ff0c7424 */ /* 0x000fe400078e00ff */
[----:B------:R-:W-:-:S07]  /*34ee0*/  IMAD.MOV.U32 R2, RZ, RZ, R14 ;  /* 0x000000ffff027224 */ /* 0x000fce00078e000e */
[----:B------:R-:W-:Y:S05]  /*34ef0*/  WARPSYNC.COLLECTIVE R15, `(.L_x_6813) ;  /* 0x000000000f087348 */ /* 0x000fea0003c00000 */
[----:B------:R0:W1:Y:S02]  /*34f00*/  SHFL.IDX P6, R14, R13, R12, R11 ;  /* 0x0000000c0d0e7389 */ /* 0x00006400000c000b */
[----:B01----:R-:W-:Y:S01]  /*34f10*/  ENDCOLLECTIVE ;  /* 0x000000000000791b */ /* 0x003fe20003800000 */
.L_x_6813:
        /* <DEDUP_REMOVED lines=11> */
[----:B-1----:R-:W-:-:S07]  /*34fd0*/  IMAD.MOV.U32 R3, RZ, RZ, R14 ;  /* 0x000000ffff037224 */ /* 0x002fce00078e000e */
[----:B0-----:R-:W-:Y:S05]  /*34fe0*/  WARPSYNC.COLLECTIVE R15, `(.L_x_6814) ;  /* 0x000000000f087348 */ /* 0x001fea0003c00000 */
[----:B------:R1:W2:Y:S02]  /*34ff0*/  SHFL.IDX P6, R14, R13, R12, R11 ;  /* 0x0000000c0d0e7389 */ /* 0x0002a400000c000b */
[----:B012---:R-:W-:Y:S01]  /*35000*/  ENDCOLLECTIVE ;  /* 0x000000000000791b */ /* 0x007fe20003800000 */
.L_x_6814:
        /* <DEDUP_REMOVED lines=8> */
.L_x_6815:
        /* <DEDUP_REMOVED lines=13> */
.L_x_6816:
[----:B------:R-:W0:Y:S01]  /*35160*/  S2R R3, SR_TID.X ;  /* 0x0000000000037919 */ /* 0x000e220000002100 */
[----:B------:R-:W-:Y:S02]  /*35170*/  IMAD.MOV.U32 R13, RZ, RZ, R10 ;  /* 0x000000ffff0d7224 */ /* 0x000fe400078e000a */
[----:B------:R-:W-:Y:S02]  /*35180*/  IMAD.MOV.U32 R12, RZ, RZ, 0x3 ;  /* 0x00000003ff0c7424 */ /* 0x000fe400078e00ff */
[----:B------:R-:W-:-:S07]  /*35190*/  IMAD.MOV.U32 R2, RZ, RZ, R14 ;  /* 0x000000ffff027224 */ /* 0x000fce00078e000e */
[----:B0-----:R-:W-:Y:S05]  /*351a0*/  WARPSYNC.COLLECTIVE R15, `(.L_x_6817) ;  /* 0x000000000f087348 */ /* 0x001fea0003c00000 */
[----:B------:R1:W2:Y:S02]  /*351b0*/  SHFL.IDX P6, R14, R13, R12, R11 ;  /* 0x0000000c0d0e7389 */ /* 0x0002a400000c000b */
[----:B012---:R-:W-:Y:S01]  /*351c0*/  ENDCOLLECTIVE ;  /* 0x000000000000791b */ /* 0x007fe20003800000 */
.L_x_6817:
[----:B------:R-:W-:Y:S02]  /*351d0*/  IMAD.SHL.U32 R3, R3, 0x10, RZ ;  /* 0x0000001003037824 */ /* 0x000fe400078e00ff */
[----:B------:R-:W-:-:S03]  /*351e0*/  IMAD.MOV.U32 R13, RZ, RZ, R9 ;  /* 0x000000ffff0d7224 */ /* 0x000fc600078e0009 */
[----:B------:R-:W-:-:S04]  /*351f0*/  LOP3.LUT R3, R3, 0x30, RZ, 0xc0, !PT ;  /* 0x0000003003037812 */ /* 0x000fc800078ec0ff */
[----:B------:R-:W-:-:S05]  /*35200*/  IADD3 R2, P0, R3, R2, RZ ;  /* 0x0000000203027210 */ /* 0x000fca0007f1e0ff */
[----:B------:R-:W-:Y:S01]  /*35210*/  IMAD.X R3, RZ, RZ, R34, P0 ;  /* 0x000000ffff037224 */ /* 0x000fe200000e0622 */
[----:B------:R-:W-:-:S07]  /*35220*/  MOV R34, R14 ;  /* 0x0000000e00227202 */ /* 0x000fce0000000f00 */
[----:B------:R-:W-:Y:S05]  /*35230*/  WARPSYNC.COLLECTIVE R15, `(.L_x_6818) ;  /* 0x000000000f087348 */ /* 0x000fea0003c00000 */
[----:B------:R0:W1:Y:S02]  /*35240*/  SHFL.IDX P6, R14, R13, R12, R11 ;  /* 0x0000000c0d0e7389 */ /* 0x00006400000c000b */
[----:B01----:R-:W-:Y:S01]  /*35250*/  ENDCOLLECTIVE ;  /* 0x000000000000791b */ /* 0x003fe20003800000 */
.L_x_6818:
        /* <DEDUP_REMOVED lines=13> */
.L_x_6819:
[----:B------:R-:W-:Y:S01]  /*35330*/  MOV R13, R26 ;  /* 0x0000001a000d7202 */ /* 0x000fe20000000f00 */
[----:B------:R-:W-:-:S07]  /*35340*/  IMAD.MOV.U32 R21, RZ, RZ, R14 ;  /* 0x000000ffff157224 */ /* 0x000fce00078e000e */
[----:B------:R-:W-:Y:S05]  /*35350*/  WARPSYNC.COLLECTIVE R15, `(.L_x_6820) ;  /* 0x000000000f087348 */ /* 0x000fea0003c00000 */
[----:B------:R0:W1:Y:S02]  /*35360*/  SHFL.IDX P6, R14, R13, R12, R11 ;  /* 0x0000000c0d0e7389 */ /* 0x00006400000c000b */
[----:B01----:R-:W-:Y:S01]  /*35370*/  ENDCOLLECTIVE ;  /* 0x000000000000791b */ /* 0x003fe20003800000 */
.L_x_6820:
[----:B------:R-:W-:-:S05]  /*35380*/  IMAD.SHL.U32 R3, R3, 0x10, RZ ;  /* 0x0000001003037824 */ /* 0x000fca00078e00ff */
[----:B------:R-:W-:-:S04]  /*35390*/  LOP3.LUT R3, R3, 0x30, RZ, 0xc0, !PT ;  /* 0x0000003003037812 */ /* 0x000fc800078ec0ff */
[----:B------:R-:W-:-:S05]  /*353a0*/  IADD3 R2, P0, R3, R2, RZ ;  /* 0x0000000203027210 */ /* 0x000fca0007f1e0ff */
[----:B------:R-:W-:-:S05]  /*353b0*/  IMAD.X R3, RZ, RZ, R34, P0 ;  /* 0x000000ffff037224 */ /* 0x000fca00000e0622 */
        /* <DEDUP_REMOVED lines=8> */
.L_x_6601:
[----:B---3--:R3:W4:Y:S02]  /*35440*/  SYNCS.PHASECHK.TRANS64.TRYWAIT P0, [R4+URZ+0x33440], R31 ;  /* 0x0334401f040075a7 */ /* 0x008724000800017f */
[----:B----4-:R-:W-:Y:S05]  /*35450*/  @!P0 NANOSLEEP.SYNCS 0x989680 ;  /* 0x009896800000895d */ /* 0x010fea0003900000 */
[----:B------:R-:W4:Y:S02]  /*35460*/  @!P0 SYNCS.PHASECHK.TRANS64 P0, [R4+URZ+0x33440], R31 ;  /* 0x0334401f040085a7 */ /* 0x000f24000800007f */
[----:B----4-:R-:W-:Y:S05]  /*35470*/  @!P0 BRA `(.L_x_6601) ;  /* 0xfffffffc00f08947 */ /* 0x010fea000383ffff */
[----:B------:R-:W-:Y:S05]  /*35480*/  BRA `(.L_x_6822) ;  /* 0xffffff8000647947 */ /* 0x000fea000383ffff */
.L_x_6602:
        /* <DEDUP_REMOVED lines=8> */
.L_x_6824:
[----:B------:R-:W-:Y:S05]  /*35510*/  BSYNC B0 ;  /* 0x0000000000007941 */ /* 0x000fea0003800000 */
.L_x_6823:
        /* <DEDUP_REMOVED lines=8> */
.L_x_6825:
[----:B------:R-:W-:Y:S02]  /*355a0*/  IMAD.MOV.U32 R13, RZ, RZ, R10 ;  /* 0x000000ffff0d7224 */ /* 0x000fe400078e000a */
[----:B------:R-:W-:Y:S02]  /*355b0*/  IMAD.MOV.U32 R12, RZ, RZ, 0x1 ;  /* 0x00000001ff0c7424 */ /* 0x000fe400078e00ff */
[----:B------:R-:W-:-:S07]  /*355c0*/  IMAD.MOV.U32 R2, RZ, RZ, R14 ;  /* 0x000000ffff027224 */ /* 0x000fce00078e000e */
[----:B------:R-:W-:Y:S05]  /*355d0*/  WARPSYNC.COLLECTIVE R15, `(.L_x_6826) ;  /* 0x000000000f087348 */ /* 0x000fea0003c00000 */
[----:B------:R0:W1:Y:S02]  /*355e0*/  SHFL.IDX P6, R14, R13, R12, R11 ;  /* 0x0000000c0d0e7389 */ /* 0x00006400000c000b */
[----:B01----:R-:W-:Y:S01]  /*355f0*/  ENDCOLLECTIVE ;  /* 0x000000000000791b */ /* 0x003fe20003800000 */
.L_x_6826:
[----:B------:R-:W-:-:S05]  /*35600*/  IADD3 R2, P0, R21, R2, RZ ;  /* 0x0000000215027210 */ /* 0x000fca0007f1e0ff */
[----:B------:R-:W-:-:S05]  /*35610*/  IMAD.X R3, RZ, RZ, R3, P0 ;  /* 0x000000ffff037224 */ /* 0x000fca00000e0603 */
[----:B------:R-:W-:Y:S01]  /*35620*/  @!PT LDS RZ, [RZ] ;  /* 0x00000000fffff984 */ /* 0x000fe20000000800 */
[----:B------:R-:W-:Y:S01]  /*35630*/  @!PT LDS RZ, [RZ] ;  /* 0x00000000fffff984 */ /* 0x000fe20000000800 */
[----:B------:R-:W-:Y:S01]  /*35640*/  @!PT LDS RZ, [RZ] ;  /* 0x00000000fffff984 */ /* 0x000fe20000000800 */
[----:B------:R-:W-:Y:S01]  /*35650*/  LDGSTS.E.BYPASS.LTC128B.128 [R0+0x24200], desc[UR50][R2.64], !P4 ;  /* 0x2420000002007fae */ /* 0x000fe2000e101d72 */
[----:B------:R-:W-:-:S03]  /*35660*/  MOV R13, R5 ;  /* 0x00000005000d7202 */ /* 0x000fc60000000f00 */
[----:B------:R-:W-:Y:S04]  /*35670*/  LDGSTS.E.BYPASS.LTC128B.128 [R0+0x26a00], desc[UR50][R2.64+0x40], !P3 ;  /* 0x26a0004002007fae */ /* 0x000fe8000d901d72 */
[----:B------:R0:W-:Y:S02]  /*35680*/  LDGSTS.E.BYPASS.LTC128B.128 [R0+0x29200], desc[UR50][R2.64+0x80], !P2 ;  /* 0x2920008002007fae */ /* 0x0001e4000d101d72 */
[----:B0-----:R-:W-:-:S07]  /*35690*/  IMAD.MOV.U32 R3, RZ, RZ, R14 ;  /* 0x000000ffff037224 */ /* 0x001fce00078e000e */
[----:B------:R-:W-:Y:S05]  /*356a0*/  WARPSYNC.COLLECTIVE R15, `(.L_x_6827) ;  /* 0x000000000f087348 */ /* 0x000fea0003c00000 */
[----:B------:R0:W1:Y:S02]  /*356b0*/  SHFL.IDX P6, R14, R13, R12, R11 ;  /* 0x0000000c0d0e7389 */ /* 0x00006400000c000b */
[----:B01----:R-:W-:Y:S01]  /*356c0*/  ENDCOLLECTIVE ;  /* 0x000000000000791b */ /* 0x003fe20003800000 */
.L_x_6827:
[----:B------:R-:W-:Y:S02]  /*356d0*/  IMAD.MOV.U32 R13, RZ, RZ, R10 ;  /* 0x000000ffff0d7224 */ /* 0x000fe400078e000a */
[----:B------:R-:W-:Y:S02]  /*356e0*/  IMAD.MOV.U32 R12, RZ, RZ, 0x2 ;  /* 0x00000002ff0c7424 */ /* 0x000fe400078e00ff */
[----:B------:R-:W-:-:S07]  /*356f0*/  IMAD.MOV.U32 R2, RZ, RZ, R14 ;  /* 0x000000ffff027224 */ /* 0x000fce00078e000e */
[----:B------:R-:W-:Y:S05]  /*35700*/  WARPSYNC.COLLECTIVE R15, `(.L_x_6828) ;  /* 0x000000000f087348 */ /* 0x000fea0003c00000 */
[----:B------:R0:W1:Y:S02]  /*35710*/  SHFL.IDX P6, R14, R13, R12, R11 ;  /* 0x0000000c0d0e7389 */ /* 0x00006400000c000b */
[----:B01----:R-:W-:Y:S01]  /*35720*/  ENDCOLLECTIVE ;  /* 0x000000000000791b */ /* 0x003fe20003800000 */
.L_x_6828:
        /* <DEDUP_REMOVED lines=13> */
.L_x_6829:
[----:B------:R-:W-:Y:S02]  /*35800*/  IMAD.MOV.U32 R13, RZ, RZ, R10 ;  /* 0x000000ffff0d7224 */ /* 0x000fe400078e000a */
[----:B------:R-:W-:Y:S02]  /*35810*/  IMAD.MOV.U32 R12, RZ, RZ, 0x3 ;  /* 0x00000003ff0c7424 */ /* 0x000fe400078e00ff */
[----:B------:R-:W-:-:S07]  /*35820*/  IMAD.MOV.U32 R2, RZ, RZ, R14 ;  /* 0x000000ffff027224 */ /* 0x000fce00078e000e */
[----:B------:R-:W-:Y:S05]  /*35830*/  WARPSYNC.COLLECTIVE R15, `(.L_x_6830) ;  /* 0x000000000f087348 */ /* 0x000fea0003c00000 */
[----:B------:R0:W1:Y:S02]  /*35840*/  SHFL.IDX P6, R14, R13, R12, R11 ;  /* 0x0000000c0d0e7389 */ /* 0x00006400000c000b */
[----:B01----:R-:W-:Y:S01]  /*35850*/  ENDCOLLECTIVE ;  /* 0x000000000000791b */ /* 0x003fe20003800000 */
.L_x_6830:
[----:B------:R-:W-:-:S04]  /*35860*/  IADD3 R2, P0, R21, R2, RZ ;  /* 0x0000000215027210 */ /* 0x000fc80007f1e0ff */
[----:B------:R-:W-:-:S05]  /*35870*/  IADD3.X R3, RZ, R8, RZ, P0, !PT ;  /* 0x00000008ff037210 */ /* 0x000fca00007fe4ff */
        /* <DEDUP_REMOVED lines=11> */
.L_x_6831:
[----:B------:R-:W-:Y:S01]  /*35930*/  IMAD.MOV.U32 R13, RZ, RZ, R7 ;  /* 0x000000ffff0d7224 */ /* 0x000fe200078e0007 */
[----:B------:R-:W-:Y:S01]  /*35940*/  MOV R12, RZ ;  /* 0x000000ff000c7202 */ /* 0x000fe20000000f00 */
[----:B------:R-:W-:-:S07]  /*35950*/  IMAD.MOV.U32 R2, RZ, RZ, R14 ;  /* 0x000000ffff027224 */ /* 0x000fce00078e000e */
[----:B------:R-:W-:Y:S05]  /*35960*/  WARPSYNC.COLLECTIVE R15, `(.L_x_6832) ;  /* 0x000000000f087348 */ /* 0x000fea0003c00000 */
[----:B------:R0:W1:Y:S02]  /*35970*/  SHFL.IDX P6, R14, R13, R12, R11 ;  /* 0x0000000c0d0e7389 */ /* 0x00006400000c000b */
[----:B01----:R-:W-:Y:S01]  /*35980*/  ENDCOLLECTIVE ;  /* 0x000000000000791b */ /* 0x003fe20003800000 */
.L_x_6832:
        /* <DEDUP_REMOVED lines=13> */
.L_x_6833:
[----:B------:R-:W-:Y:S01]  /*35a60*/  IMAD.MOV.U32 R2, RZ, RZ, R14 ;  /* 0x000000ffff027224 */ /* 0x000fe200078e000e */
[----:B------:R-:W-:Y:S06]  /*35a70*/  BRA `(.L_x_6834) ;  /* 0xffffff8000107947 */ /* 0x000fec000383ffff */
.L_x_6607:
[----:B------:R0:W0:Y:S02]  /*35a80*/  SYNCS.PHASECHK.TRANS64.TRYWAIT P2, [R2+URZ+0x33470], R3 ;  /* 0x03347003020075a7 */ /* 0x000024000804017f */
[----:B0-----:R-:W-:Y:S05]  /*35a90*/  @!P2 NANOSLEEP.SYNCS 0x989680 ;  /* 0x009896800000a95d */ /* 0x001fea0003900000 */
[----:B------:R-:W0:Y:S02]  /*35aa0*/  @!P2 SYNCS.PHASECHK.TRANS64 P2, [R2+URZ+0x33470], R3 ;  /* 0x033470030200a5a7 */ /* 0x000e24000804007f */
[----:B0-----:R-:W-:Y:S05]  /*35ab0*/  @!P2 BRA `(.L_x_6607) ;  /* 0xfffffffc00f0a947 */ /* 0x001fea000383ffff */
[----:B------:R-:W-:Y:S05]  /*35ac0*/  BRA `(.L_x_6835) ;  /* 0xffffff80007c7947 */ /* 0x000fea000383ffff */
.L_x_6609:
[----:B------:R0:W0:Y:S02]  /*35ad0*/  SYNCS.PHASECHK.TRANS64.TRYWAIT P2, [R2+URZ+0x33460], R3 ;  /* 0x03346003020075a7 */ /* 0x000024000804017f */
[----:B0-----:R-:W-:Y:S05]  /*35ae0*/  @!P2 NANOSLEEP.SYNCS 0x989680 ;  /* 0x009896800000a95d */ /* 0x001fea0003900000 */
[----:B------:R-:W0:Y:S02]  /*35af0*/  @!P2 SYNCS.PHASECHK.TRANS64 P2, [R2+URZ+0x33460], R3 ;  /* 0x033460030200a5a7 */ /* 0x000e24000804007f */
[----:B0-----:R-:W-:Y:S05]  /*35b00*/  @!P2 BRA `(.L_x_6609) ;  /* 0xfffffffc00f0a947 */ /* 0x001fea000383ffff */
[----:B------:R-:W-:Y:S05]  /*35b10*/  BRA `(.L_x_6836) ;  /* 0xffffff80008c7947 */ /* 0x000fea000383ffff */
.L_x_6617:
[----:B0-----:R0:W2:Y:S02]  /*35b20*/  SYNCS.PHASECHK.TRANS64.TRYWAIT P1, [R0+URZ+0x33470], R3 ;  /* 0x03347003000075a7 */ /* 0x0010a4000802017f */
[----:B--2---:R-:W-:Y:S05]  /*35b30*/  @!P1 NANOSLEEP.SYNCS 0x989680 ;  /* 0x009896800000995d */ /* 0x004fea0003900000 */
[----:B------:R-:W2:Y:S02]  /*35b40*/  @!P1 SYNCS.PHASECHK.TRANS64 P1, [R0+URZ+0x33470], R3 ;  /* 0x03347003000095a7 */ /* 0x000ea4000802007f */
[----:B--2---:R-:W-:Y:S05]  /*35b50*/  @!P1 BRA `(.L_x_6617) ;  /* 0xfffffffc00f09947 */ /* 0x004fea000383ffff */
[----:B------:R-:W-:Y:S05]  /*35b60*/  BRA `(.L_x_6837) ;  /* 0xffffff8c00d07947 */ /* 0x000fea000383ffff */
.L_x_6619:
[----:B0-----:R0:W2:Y:S02]  /*35b70*/  SYNCS.PHASECHK.TRANS64.TRYWAIT P1, [R0+URZ+0x33460], R3 ;  /* 0x03346003000075a7 */ /* 0x0010a4000802017f */
[----:B--2---:R-:W-:Y:S05]  /*35b80*/  @!P1 NANOSLEEP.SYNCS 0x989680 ;  /* 0x009896800000995d */ /* 0x004fea0003900000 */
[----:B------:R-:W2:Y:S02]  /*35b90*/  @!P1 SYNCS.PHASECHK.TRANS64 P1, [R0+URZ+0x33460], R3 ;  /* 0x03346003000095a7 */ /* 0x000ea4000802007f */
[----:B--2---:R-:W-:Y:S05]  /*35ba0*/  @!P1 BRA `(.L_x_6619) ;  /* 0xfffffffc00f09947 */ /* 0x004fea000383ffff */
[----:B------:R-:W-:Y:S05]  /*35bb0*/  BRA `(.L_x_6838) ;  /* 0xffffff8c00dc7947 */ /* 0x000fea000383ffff */
.L_x_6624:
        /* <DEDUP_REMOVED lines=8> */
.L_x_6840:
[----:B------:R-:W-:Y:S05]  /*35c40*/  BSYNC B0 ;  /* 0x0000000000007941 */ /* 0x000fea0003800000 */
.L_x_6839:
[----:B------:R-:W-:Y:S01]  /*35c50*/  IMAD.MOV.U32 R13, RZ, RZ, R16 ;  /* 0x000000ffff0d7224 */ /* 0x000fe200078e0010 */
[----:B------:R-:W-:Y:S01]  /*35c60*/  MOV R0, R14 ;  /* 0x0000000e00007202 */ /* 0x000fe20000000f00 */
[----:B------:R-:W-:Y:S02]  /*35c70*/  IMAD.MOV.U32 R12, RZ, RZ, 0x1 ;  /* 0x00000001ff0c7424 */ /* 0x000fe400078e00ff */
[----:B------:R-:W-:Y:S02]  /*35c80*/  IMAD.MOV.U32 R11, RZ, RZ, 0x1f ;  /* 0x0000001fff0b7424 */ /* 0x000fe400078e00ff */
[----:B------:R-:W-:Y:S02]  /*35c90*/  IMAD.MOV.U32 R15, RZ, RZ, -0x1 ;  /* 0xffffffffff0f7424 */ /* 0x000fe400078e00ff */
[----:B------:R-:W-:-:S07]  /*35ca0*/  IMAD.IADD R7, R19, 0x1, R8 ;  /* 0x0000000113077824 */ /* 0x000fce00078e0208 */
[----:B------:R-:W-:Y:S05]  /*35cb0*/  WARPSYNC.COLLECTIVE R15, `(.L_x_6841) ;  /* 0x000000000f087348 */ /* 0x000fea0003c00000 */
[----:B------:R0:W1:Y:S02]  /*35cc0*/  SHFL.IDX P6, R14, R13, R12, R11 ;  /* 0x0000000c0d0e7389 */ /* 0x00006400000c000b */
[----:B01----:R-:W-:Y:S01]  /*35cd0*/  ENDCOLLECTIVE ;  /* 0x000000000000791b */ /* 0x003fe20003800000 */
.L_x_6841:
        /* <DEDUP_REMOVED lines=11> */
[C---:B------:R-:W-:Y:S02]  /*35d90*/  ISETP.GE.U32.AND P5, PT, R8.reuse, 0x10, PT ;  /* 0x000000100800780c */ /* 0x040fe40003fa6070 */
[----:B--2---:R-:W-:Y:S02]  /*35da0*/  @!P1 MOV R17, R2 ;  /* 0x0000000200119202 */ /* 0x004fe40000000f00 */
[----:B------:R-:W-:-:S03]  /*35db0*/  ISETP.NE.AND P1, PT, R8, RZ, PT ;  /* 0x000000ff0800720c */ /* 0x000fc60003f25270 */
[----:B------:R-:W-:-:S10]  /*35dc0*/  IMAD.MOV.U32 R13, RZ, RZ, R17 ;  /* 0x000000ffff0d7224 */ /* 0x000fd400078e0011 */
[----:B------:R-:W-:Y:S05]  /*35dd0*/  WARPSYNC.COLLECTIVE R15, `(.L_x_6842) ;  /* 0x000000000f087348 */ /* 0x000fea0003c00000 */
[----:B------:R0:W1:Y:S02]  /*35de0*/  SHFL.UP P6, R14, R13, R12, R11 ;  /* 0x0400000c0d0e7389 */ /* 0x00006400000c000b */
[----:B01----:R-:W-:Y:S01]  /*35df0*/  ENDCOLLECTIVE ;  /* 0x000000000000791b */ /* 0x003fe20003800000 */
.L_x_6842:
[----:B------:R-:W-:Y:S01]  /*35e00*/  IMAD.MOV.U32 R12, RZ, RZ, 0x2 ;  /* 0x00000002ff0c7424 */ /* 0x000fe200078e00ff */
[----:B------:R-:W-:-:S05]  /*35e10*/  SEL R4, R14, RZ, P1 ;  /* 0x000000ff0e047207 */ /* 0x000fca0000800000 */
[----:B------:R-:W-:-:S04]  /*35e20*/  IMAD.IADD R4, R17, 0x1, R4 ;  /* 0x0000000111047824 */ /* 0x000fc800078e0204 */
[----:B------:R-:W-:-:S07]  /*35e30*/  IMAD.MOV.U32 R13, RZ, RZ, R4 ;  /* 0x000000ffff0d7224 */ /* 0x000fce00078e0004 */
[----:B------:R-:W-:Y:S05]  /*35e40*/  WARPSYNC.COLLECTIVE R15, `(.L_x_6843) ;  /* 0x000000000f087348 */ /* 0x000fea0003c00000 */
[----:B------:R0:W1:Y:S02]  /*35e50*/  SHFL.UP P6, R14, R13, R12, R11 ;  /* 0x0400000c0d0e7389 */ /* 0x00006400000c000b */
[----:B01----:R-:W-:Y:S01]  /*35e60*/  ENDCOLLECTIVE ;  /* 0x000000000000791b */ /* 0x003fe20003800000 */
.L_x_6843:
[----:B------:R-:W-:Y:S02]  /*35e70*/  MOV R12, 0x4 ;  /* 0x00000004000c7802 */ /* 0x000fe40000000f00 */
[----:B------:R-:W-:-:S05]  /*35e80*/  SEL R3, R14, RZ, P2 ;  /* 0x000000ff0e037207 */ /* 0x000fca0001000000 */
[----:B------:R-:W-:-:S04]  /*35e90*/  IMAD.IADD R6, R4, 0x1, R3 ;  /* 0x0000000104067824 */ /* 0x000fc800078e0203 */
[----:B------:R-:W-:-:S07]  /*35ea0*/  IMAD.MOV.U32 R13, RZ, RZ, R6 ;  /* 0x000000ffff0d7224 */ /* 0x000fce00078e0006 */
[----:B------:R-:W-:Y:S05]  /*35eb0*/  WARPSYNC.COLLECTIVE R15, `(.L_x_6844) ;  /* 0x000000000f087348 */ /* 0x000fea0003c00000 */
[----:B------:R0:W1:Y:S02]  /*35ec0*/  SHFL.UP P6, R14, R13, R12, R11 ;  /* 0x0400000c0d0e7389 */ /* 0x00006400000c000b */
[----:B01----:R-:W-:Y:S01]  /*35ed0*/  ENDCOLLECTIVE ;  /* 0x000000000000791b */ /* 0x003fe20003800000 */
.L_x_6844:
[----:B------:R-:W-:Y:S01]  /*35ee0*/  IMAD.MOV.U32 R12, RZ, RZ, 0x8 ;  /* 0x00000008ff0c7424 */ /* 0x000fe200078e00ff */
[----:B------:R-:W-:-:S05]  /*35ef0*/  SEL R3, R14, RZ, P3 ;  /* 0x000000ff0e037207 */ /* 0x000fca0001800000 */
[----:B------:R-:W-:-:S04]  /*35f00*/  IMAD.IADD R2, R6, 0x1, R3 ;  /* 0x0000000106027824 */ /* 0x000fc800078e0203 */
[----:B------:R-:W-:-:S07]  /*35f10*/  IMAD.MOV.U32 R13, RZ, RZ, R2 ;  /* 0x000000ffff0d7224 */ /* 0x000fce00078e0002 */
[----:B------:R-:W-:Y:S05]  /*35f20*/  WARPSYNC.COLLECTIVE R15, `(.L_x_6845) ;  /* 0x000000000f087348 */ /* 0x000fea0003c00000 */
[----:B------:R0:W1:Y:S02]  /*35f30*/  SHFL.UP P6, R14, R13, R12, R11 ;  /* 0x0400000c0d0e7389 */ /* 0x00006400000c000b */
[----:B01----:R-:W-:Y:S01]  /*35f40*/  ENDCOLLECTIVE ;  /* 0x000000000000791b */ /* 0x003fe20003800000 */
.L_x_6845:
[----:B------:R-:W-:Y:S01]  /*35f50*/  IMAD.MOV.U32 R12, RZ, RZ, 0x10 ;  /* 0x00000010ff0c7424 */ /* 0x000fe200078e00ff */
[----:B------:R-:W-:-:S05]  /*35f60*/  SEL R3, R14, RZ, P4 ;  /* 0x000000ff0e037207 */ /* 0x000fca0002000000 */
[----:B------:R-:W-:-:S04]  /*35f70*/  IMAD.IADD R3, R2, 0x1, R3 ;  /* 0x0000000102037824 */ /* 0x000fc800078e0203 */
[----:B------:R-:W-:-:S07]  /*35f80*/  IMAD.MOV.U32 R13, RZ, RZ, R3 ;  /* 0x000000ffff0d7224 */ /* 0x000fce00078e0003 */
[----:B------:R-:W-:Y:S05]  /*35f90*/  WARPSYNC.COLLECTIVE R15, `(.L_x_6846) ;  /* 0x000000000f087348 */ /* 0x000fea0003c00000 */
[----:B------:R0:W1:Y:S02]  /*35fa0*/  SHFL.UP P6, R14, R13, R12, R11 ;  /* 0x0400000c0d0e7389 */ /* 0x00006400000c000b */
[----:B01----:R-:W-:Y:S01]  /*35fb0*/  ENDCOLLECTIVE ;  /* 0x000000000000791b */ /* 0x003fe20003800000 */
.L_x_6846:
        /* <DEDUP_REMOVED lines=8> */
.L_x_6847:
[----:B------:R-:W-:Y:S05]  /*36040*/  BRA `(.L_x_6848) ;  /* 0xffffff9800707947 */ /* 0x000fea000383ffff */
.L_x_6629:
[----:B------:R-:W-:Y:S01]  /*36050*/  BSSY B0, `(.L_x_6849) ;  /* 0x0000008000007945 */ /* 0x000fe20003800000 */
[----:B-----5:R-:W-:Y:S02]  /*36060*/  IMAD.MOV.U32 R13, RZ, RZ, R17 ;  /* 0x000000ffff0d7224 */ /* 0x020fe400078e0011 */
[----:B------:R-:W-:Y:S02]  /*36070*/  IMAD.MOV.U32 R12, RZ, RZ, 0x1 ;  /* 0x00000001ff0c7424 */ /* 0x000fe400078e00ff */
[----:B------:R-:W-:Y:S02]  /*36080*/  IMAD.MOV.U32 R11, RZ, RZ, RZ ;  /* 0x000000ffff0b7224 */ /* 0x000fe400078e00ff */
[----:B------:R-:W-:-:S07]  /*36090*/  IMAD.MOV.U32 R15, RZ, RZ, -0x1 ;  /* 0xffffffffff0f7424 */ /* 0x000fce00078e00ff */
[----:B01----:R-:W-:Y:S05]  /*360a0*/  WARPSYNC.COLLECTIVE R15, `(.L_x_6850) ;  /* 0x000000000f087348 */ /* 0x003fea0003c00000 */
[----:B------:R2:W3:Y:S02]  /*360b0*/  SHFL.UP P6, R14, R13, R12, R11 ;  /* 0x0400000c0d0e7389 */ /* 0x0004e400000c000b */
[----:B0123--:R-:W-:Y:S01]  /*360c0*/  ENDCOLLECTIVE ;  /* 0x000000000000791b */ /* 0x00ffe20003800000 */
.L_x_6850:
[----:B------:R-:W-:Y:S05]  /*360d0*/  BSYNC B0 ;  /* 0x0000000000007941 */ /* 0x000fea0003800000 */
.L_x_6849:
        /* <DEDUP_REMOVED lines=8> */
.L_x_6851:
[----:B------:R-:W-:Y:S01]  /*36160*/  IMAD.MOV.U32 R12, RZ, RZ, 0x4 ;  /* 0x00000004ff0c7424 */ /* 0x000fe200078e00ff */
[----:B------:R-:W-:-:S05]  /*36170*/  SEL R2, R14, RZ, P2 ;  /* 0x000000ff0e027207 */ /* 0x000fca0001000000 */
[----:B------:R-:W-:-:S04]  /*36180*/  IMAD.IADD R2, R13, 0x1, R2 ;  /* 0x000000010d027824 */ /* 0x000fc800078e0202 */
[----:B------:R-:W-:-:S07]  /*36190*/  IMAD.MOV.U32 R13, RZ, RZ, R2 ;  /* 0x000000ffff0d7224 */ /* 0x000fce00078e0002 */
[----:B------:R-:W-:Y:S05]  /*361a0*/  WARPSYNC.COLLECTIVE R15, `(.L_x_6852) ;  /* 0x000000000f087348 */ /* 0x000fea0003c00000 */
[----:B------:R0:W1:Y:S02]  /*361b0*/  SHFL.UP P6, R14, R13, R12, R11 ;  /* 0x0400000c0d0e7389 */ /* 0x00006400000c000b */
[----:B01----:R-:W-:Y:S01]  /*361c0*/  ENDCOLLECTIVE ;  /* 0x000000000000791b */ /* 0x003fe20003800000 */
.L_x_6852:
[----:B------:R-:W-:Y:S02]  /*361d0*/  MOV R12, 0x8 ;  /* 0x00000008000c7802 */ /* 0x000fe40000000f00 */
[----:B------:R-:W-:-:S05]  /*361e0*/  SEL R3, R14, RZ, P3 ;  /* 0x000000ff0e037207 */ /* 0x000fca0001800000 */
[----:B------:R-:W-:-:S04]  /*361f0*/  IMAD.IADD R3, R2, 0x1, R3 ;  /* 0x0000000102037824 */ /* 0x000fc800078e0203 */
[----:B------:R-:W-:-:S07]  /*36200*/  IMAD.MOV.U32 R13, RZ, RZ, R3 ;  /* 0x000000ffff0d7224 */ /* 0x000fce00078e0003 */
[----:B------:R-:W-:Y:S05]  /*36210*/  WARPSYNC.COLLECTIVE R15, `(.L_x_6853) ;  /* 0x000000000f087348 */ /* 0x000fea0003c00000 */
[----:B------:R0:W1:Y:S02]  /*36220*/  SHFL.UP P6, R14, R13, R12, R11 ;  /* 0x0400000c0d0e7389 */ /* 0x00006400000c000b */
[----:B01----:R-:W-:Y:S01]  /*36230*/  ENDCOLLECTIVE ;  /* 0x000000000000791b */ /* 0x003fe20003800000 */
.L_x_6853:
[----:B------:R-:W-:Y:S01]  /*36240*/  IMAD.MOV.U32 R12, RZ, RZ, 0x10 ;  /* 0x00000010ff0c7424 */ /* 0x000fe200078e00ff */
[----:B------:R-:W-:-:S05]  /*36250*/  SEL R4, R14, RZ, P4 ;  /* 0x000000ff0e047207 */ /* 0x000fca0002000000 */
[----:B------:R-:W-:-:S04]  /*36260*/  IMAD.IADD R4, R3, 0x1, R4 ;  /* 0x0000000103047824 */ /* 0x000fc800078e0204 */
[----:B------:R-:W-:-:S07]  /*36270*/  IMAD.MOV.U32 R13, RZ, RZ, R4 ;  /* 0x000000ffff0d7224 */ /* 0x000fce00078e0004 */
[----:B------:R-:W-:Y:S05]  /*36280*/  WARPSYNC.COLLECTIVE R15, `(.L_x_6854) ;  /* 0x000000000f087348 */ /* 0x000fea0003c00000 */
[----:B------:R0:W1:Y:S02]  /*36290*/  SHFL.UP P6, R14, R13, R12, R11 ;  /* 0x0400000c0d0e7389 */ /* 0x00006400000c000b */
[----:B01----:R-:W-:Y:S01]  /*362a0*/  ENDCOLLECTIVE ;  /* 0x000000000000791b */ /* 0x003fe20003800000 */
.L_x_6854:
        /* <DEDUP_REMOVED lines=8> */
.L_x_6855:
[----:B------:R-:W-:Y:S05]  /*36330*/  BRA `(.L_x_6856) ;  /* 0xffffff9800507947 */ /* 0x000fea000383ffff */
.L_x_6631:
[----:B------:R-:W-:Y:S01]  /*36340*/  BSSY B0, `(.L_x_6857) ;  /* 0x0000006000007945 */ /* 0x000fe20003800000 */
[----:B------:R-:W-:Y:S02]  /*36350*/  PLOP3.LUT P6, PT, P6, PT, PT, 0x8, 0x0 ;  /* 0x000000000000781c */ /* 0x000fe400037ce170 */
[----:B------:R-:W-:-:S11]  /*36360*/  MOV R15, 0xffffffff ;  /* 0xffffffff000f7802 */ /* 0x000fd60000000f00 */
[----:B01----:R-:W-:Y:S05]  /*36370*/  WARPSYNC.COLLECTIVE R15, `(.L_x_6858) ;  /* 0x000000000f087348 */ /* 0x003fea0003c00000 */
[----:B------:R-:W-:Y:S01]  /*36380*/  VOTE.ANY R14, PT, P6 ;  /* 0x00000000000e7806 */ /* 0x000fe200030e0100 */
[----:B01----:R-:W-:Y:S06]  /*36390*/  ENDCOLLECTIVE ;  /* 0x000000000000791b */ /* 0x003fec0003800000 */
.L_x_6858:
[----:B------:R-:W-:Y:S05]  /*363a0*/  BSYNC B0 ;  /* 0x0000000000007941 */ /* 0x000fea0003800000 */
.L_x_6857:
        /* <DEDUP_REMOVED lines=9> */
.L_x_6859:
[----:B------:R-:W-:Y:S01]  /*36440*/  IMAD.MOV.U32 R17, RZ, RZ, R14 ;  /* 0x000000ffff117224 */ /* 0x000fe200078e000e */
[----:B------:R-:W-:Y:S06]  /*36450*/  BRA `(.L_x_6860) ;  /* 0xffffff9800407947 */ /* 0x000fec000383ffff */
.L_x_6633:
[----:B------:R-:W-:Y:S01]  /*36460*/  BSSY B0, `(.L_x_6861) ;  /* 0x0000007000007945 */ /* 0x000fe20003800000 */
[----:B------:R-:W-:Y:S01]  /*36470*/  IMAD.MOV.U32 R13, RZ, RZ, R2 ;  /* 0x000000ffff0d7224 */ /* 0x000fe200078e0002 */
[----:B------:R-:W-:Y:S01]  /*36480*/  MOV R11, 0x1f ;  /* 0x0000001f000b7802 */ /* 0x000fe20000000f00 */
[----:B------:R-:W-:-:S07]  /*36490*/  IMAD.MOV.U32 R15, RZ, RZ, -0x1 ;  /* 0xffffffffff0f7424 */ /* 0x000fce00078e00ff */
[----:B0123--:R-:W-:Y:S05]  /*364a0*/  WARPSYNC.COLLECTIVE R15, `(.L_x_6862) ;  /* 0x000000000f087348 */ /* 0x00ffea0003c00000 */
[----:B------:R4:W0:Y:S02]  /*364b0*/  SHFL.IDX P6, R14, R13, R12, R11 ;  /* 0x0000000c0d0e7389 */ /* 0x00082400000c000b */
[----:B01234-:R-:W-:Y:S01]  /*364c0*/  ENDCOLLECTIVE ;  /* 0x000000000000791b */ /* 0x01ffe20003800000 */
.L_x_6862:
[----:B------:R-:W-:Y:S05]  /*364d0*/  BSYNC B0 ;  /* 0x0000000000007941 */ /* 0x000fea0003800000 */
.L_x_6861:
[----:B------:R-:W-:Y:S05]  /*364e0*/  BRA `(.L_x_6632) ;  /* 0xffffff9800387947 */ /* 0x000fea000383ffff */
.L_x_6637:
[----:B0-----:R0:W2:Y:S02]  /*364f0*/  SYNCS.PHASECHK.TRANS64.TRYWAIT P0, [R5+URZ+0x33420], R0 ;  /* 0x03342000050075a7 */ /* 0x0010a4000800017f */
[----:B--2---:R-:W-:Y:S05]  /*36500*/  @!P0 NANOSLEEP.SYNCS 0x989680 ;  /* 0x009896800000895d */ /* 0x004fea0003900000 */
[----:B------:R-:W2:Y:S02]  /*36510*/  @!P0 SYNCS.PHASECHK.TRANS64 P0, [R5+URZ+0x33420], R0 ;  /* 0x03342000050085a7 */ /* 0x000ea4000800007f */
[----:B--2---:R-:W-:Y:S05]  /*36520*/  @!P0 BRA `(.L_x_6637) ;  /* 0xfffffffc00f08947 */ /* 0x004fea000383ffff */
[----:B------:R-:W-:Y:S05]  /*36530*/  BRA `(.L_x_6863) ;  /* 0xffffff9c00b87947 */ /* 0x000fea000383ffff */
.L_x_6638:
        /* <DEDUP_REMOVED lines=11> */
.L_x_6865:
[----:B------:R-:W-:Y:S05]  /*365f0*/  BSYNC B0 ;  /* 0x0000000000007941 */ /* 0x000fea0003800000 */
.L_x_6864:
[----:B------:R-:W-:Y:S05]  /*36600*/  BRA `(.L_x_6866) ;  /* 0xffffff9c00a07947 */ /* 0x000fea000383ffff */
.L_x_6639:
[----:B------:R-:W-:Y:S01]  /*36610*/  BSSY B0, `(.L_x_6867) ;  /* 0x0000006000007945 */ /* 0x000fe20003800000 */
[----:B------:R-:W-:-:S07]  /*36620*/  IMAD.MOV.U32 R15, RZ, RZ, -0x1 ;  /* 0xffffffffff0f7424 */ /* 0x000fce00078e00ff */
[----:B01----:R-:W-:Y:S05]  /*36630*/  WARPSYNC.COLLECTIVE R15, `(.L_x_6868) ;  /* 0x000000000f0c7348 */ /* 0x003fea0003c00000 */
[----:B------:R-:W-:Y:S02]  /*36640*/  ELECT P6, UR62, PT ;  /* 0x00000000003e782f */ /* 0x000fe400038c0000 */
[----:B------:R-:W-:Y:S01]  /*36650*/  MOV R14, UR62 ;  /* 0x0000003e000e7c02 */ /* 0x000fe20008000f00 */
[----:B01----:R-:W-:Y:S10]  /*36660*/  ENDCOLLECTIVE ;  /* 0x000000000000791b */ /* 0x003ff40003800000 */
.L_x_6868:
[----:B------:R-:W-:Y:S05]  /*36670*/  BSYNC B0 ;  /* 0x0000000000007941 */ /* 0x000fea0003800000 */
.L_x_6867:
[----:B------:R-:W-:Y:S05]  /*36680*/  BRA `(.L_x_6869) ;  /* 0xffffff9c00947947 */ /* 0x000fea000383ffff */
.L_x_6641:
[----:B0-----:R0:W2:Y:S02]  /*36690*/  SYNCS.PHASECHK.TRANS64.TRYWAIT P1, [R3+URZ+0x33440], R2 ;  /* 0x03344002030075a7 */ /* 0x0010a4000802017f */
[----:B--2---:R-:W-:Y:S05]  /*366a0*/  @!P1 NANOSLEEP.SYNCS 0x989680 ;  /* 0x009896800000995d */ /* 0x004fea0003900000 */
[----:B------:R-:W2:Y:S02]  /*366b0*/  @!P1 SYNCS.PHASECHK.TRANS64 P1, [R3+URZ+0x33440], R2 ;  /* 0x03344002030095a7 */ /* 0x000ea4000802007f */
[----:B--2---:R-:W-:Y:S05]  /*366c0*/  @!P1 BRA `(.L_x_6641) ;  /* 0xfffffffc00f09947 */ /* 0x004fea000383ffff */
[----:B------:R-:W-:Y:S05]  /*366d0*/  BRA `(.L_x_6870) ;  /* 0xffffff9c00b47947 */ /* 0x000fea000383ffff */
.L_x_6643:
[----:B--2---:R2:W3:Y:S02]  /*366e0*/  SYNCS.PHASECHK.TRANS64.TRYWAIT P1, [R5+URZ+0x33440], R0 ;  /* 0x03344000050075a7 */ /* 0x0044e4000802017f */
[----:B---3--:R-:W-:Y:S05]  /*366f0*/  @!P1 NANOSLEEP.SYNCS 0x989680 ;  /* 0x009896800000995d */ /* 0x008fea0003900000 */
[----:B------:R-:W3:Y:S02]  /*36700*/  @!P1 SYNCS.PHASECHK.TRANS64 P1, [R5+URZ+0x33440], R0 ;  /* 0x03344000050095a7 */ /* 0x000ee4000802007f */
[----:B---3--:R-:W-:Y:S05]  /*36710*/  @!P1 BRA `(.L_x_6643) ;  /* 0xfffffffc00f09947 */ /* 0x008fea000383ffff */
[----:B------:R-:W-:Y:S05]  /*36720*/  BRA `(.L_x_6871) ;  /* 0xffffff9c00c07947 */ /* 0x000fea000383ffff */
.L_x_6645:
[----:B---3--:R3:W4:Y:S02]  /*36730*/  SYNCS.PHASECHK.TRANS64.TRYWAIT P1, [R3+URZ+0x33460], R2 ;  /* 0x03346002030075a7 */ /* 0x008724000802017f */
[----:B----4-:R-:W-:Y:S05]  /*36740*/  @!P1 NANOSLEEP.SYNCS 0x989680 ;  /* 0x009896800000995d */ /* 0x010fea0003900000 */
[----:B------:R-:W4:Y:S02]  /*36750*/  @!P1 SYNCS.PHASECHK.TRANS64 P1, [R3+URZ+0x33460], R2 ;  /* 0x03346002030095a7 */ /* 0x000f24000802007f */
[----:B----4-:R-:W-:Y:S05]  /*36760*/  @!P1 BRA `(.L_x_6645) ;  /* 0xfffffffc00f09947 */ /* 0x010fea000383ffff */
[----:B------:R-:W-:Y:S05]  /*36770*/  BRA `(.L_x_6872) ;  /* 0xffffff9c00bc7947 */ /* 0x000fea000383ffff */
.L_x_6647:
[----:B----4-:R4:W0:Y:S02]  /*36780*/  SYNCS.PHASECHK.TRANS64.TRYWAIT P1, [R5+URZ+0x33460], R0 ;  /* 0x03346000050075a7 */ /* 0x010824000802017f */
[----:B0-----:R-:W-:Y:S05]  /*36790*/  @!P1 NANOSLEEP.SYNCS 0x989680 ;  /* 0x009896800000995d */ /* 0x001fea0003900000 */
[----:B------:R-:W0:Y:S02]  /*367a0*/  @!P1 SYNCS.PHASECHK.TRANS64 P1, [R5+URZ+0x33460], R0 ;  /* 0x03346000050095a7 */ /* 0x000e24000802007f */
[----:B0-----:R-:W-:Y:S05]  /*367b0*/  @!P1 BRA `(.L_x_6647) ;  /* 0xfffffffc00f09947 */ /* 0x001fea000383ffff */
[----:B------:R-:W-:Y:S05]  /*367c0*/  BRA `(.L_x_6873) ;  /* 0xffffff9c00b87947 */ /* 0x000fea000383ffff */
.L_x_6649:
[----:B------:R0:W0:Y:S02]  /*367d0*/  SYNCS.PHASECHK.TRANS64.TRYWAIT P1, [R3+URZ+0x33480], R2 ;  /* 0x03348002030075a7 */ /* 0x000024000802017f */
[----:B0-----:R-:W-:Y:S05]  /*367e0*/  @!P1 NANOSLEEP.SYNCS 0x989680 ;  /* 0x009896800000995d */ /* 0x001fea0003900000 */
[----:B------:R-:W0:Y:S02]  /*367f0*/  @!P1 SYNCS.PHASECHK.TRANS64 P1, [R3+URZ+0x33480], R2 ;  /* 0x03348002030095a7 */ /* 0x000e24000802007f */
[----:B0-----:R-:W-:Y:S05]  /*36800*/  @!P1 BRA `(.L_x_6649) ;  /* 0xfffffffc00f09947 */ /* 0x001fea000383ffff */
[----:B------:R-:W-:Y:S05]  /*36810*/  BRA `(.L_x_6874) ;  /* 0xffffff9c00b47947 */ /* 0x000fea000383ffff */
.L_x_6875:
        /* <DEDUP_REMOVED lines=14> */
.L_x_15842:


//--------------------- .text._ZN7cutlass13device_kernelIN5flash11enable_sm90INS1_16FlashAttnFwdSm90INS1_25CollectiveMainloopFwdSm90ILi2EN4cute5tupleIJNS5_1CILi1EEES8_S8_EEENS6_IJNS7_ILi128EEENS7_ILi160EEESA_EEELi128ENS_12float_e4m3_tEfNS_4arch4Sm90ELb0ELb0ELb0ELb0ELb1ELb0ELb0ELb1ELb1ELb1ELb0ELb0EEENS1_21CollectiveEpilogueFwdINS6_IJSA_SA_SB_EEES9_NS_10bfloat16_tESF_Li256ELb0ELb1ELb0ELb1EEENS1_29StaticPersistentTileSchedulerILb0EEEEEEEEEvNT_6ParamsE --------------------------
	.section	.text._ZN7cutlass13device_kernelIN5flash11enable_sm90INS1_16FlashAttnFwdSm90INS1_25CollectiveMainloopFwdSm90ILi2EN4cute5tupleIJNS5_1CILi1EEES8_S8_EEENS6_IJNS7_ILi128EEENS7_ILi160EEESA_EEELi128ENS_12float_e4m3_tEfNS_4arch4Sm90ELb0ELb0ELb0ELb0ELb1ELb0ELb0ELb1ELb1ELb1ELb0ELb0EEENS1_21CollectiveEpilogueFwdINS6_IJSA_SA_SB_EEES9_NS_10bfloat16_tESF_Li256ELb0ELb1ELb0ELb1EEENS1_29StaticPersistentTileSchedulerILb0EEEEEEEEEvNT_6ParamsE,"ax",@progbits
	.align	128
.text._ZN7cutlass13device_kernelIN5flash11enable_sm90INS1_16FlashAttnFwdSm90INS1_25CollectiveMainloopFwdSm90ILi2EN4cute5tupleIJNS5_1CILi1EEES8_S8_EEENS6_IJNS7_ILi128EEENS7_ILi160EEESA_EEELi128ENS_12float_e4m3_tEfNS_4arch4Sm90ELb0ELb0ELb0ELb0ELb1ELb0ELb0ELb1ELb1ELb1ELb0ELb0EEENS1_21CollectiveEpilogueFwdINS6_IJSA_SA_SB_EEES9_NS_10bfloat16_tESF_Li256ELb0ELb1ELb0ELb1EEENS1_29StaticPersistentTileSchedulerILb0EEEEEEEEEvNT_6ParamsE:
        .type           _ZN7cutlass13device_kernelIN5flash11enable_sm90INS1_16FlashAttnFwdSm90INS1_25CollectiveMainloopFwdSm90ILi2EN4cute5tupleIJNS5_1CILi1EEES8_S8_EEENS6_IJNS7_ILi128EEENS7_ILi160EEESA_EEELi128ENS_12float_e4m3_tEfNS_4arch4Sm90ELb0ELb0ELb0ELb0ELb1ELb0ELb0ELb1ELb1ELb1ELb0ELb0EEENS1_21CollectiveEpilogueFwdINS6_IJSA_SA_SB_EEES9_NS_10bfloat16_tESF_Li256ELb0ELb1ELb0ELb1EEENS1_29StaticPersistentTileSchedulerILb0EEEEEEEEEvNT_6ParamsE,@function
        .size           _ZN7cutlass13device_kernelIN5flash11enable_sm90INS1_16FlashAttnFwdSm90INS1_25CollectiveMainloopFwdSm90ILi2EN4cute5tupleIJNS5_1CILi1EEES8_S8_EEENS6_IJNS7_ILi128EEENS7_ILi160EEESA_EEELi128ENS_12float_e4m3_tEfNS_4arch4Sm90ELb0ELb0ELb0ELb0ELb1ELb0ELb0ELb1ELb1ELb1ELb0ELb0EEENS1_21CollectiveEpilogueFwdINS6_IJSA_SA_SB_EEES9_NS_10bfloat16_tESF_Li256ELb0ELb1ELb0ELb1EEENS1_29StaticPersistentTileSchedulerILb0EEEEEEEEEvNT_6ParamsE,(.L_x_15843 - _ZN7cutlass13device_kernelIN5flash11enable_sm90INS1_16FlashAttnFwdSm90INS1_25CollectiveMainloopFwdSm90ILi2EN4cute5tupleIJNS5_1CILi1EEES8_S8_EEENS6_IJNS7_ILi128EEENS7_ILi160EEESA_EEELi128ENS_12float_e4m3_tEfNS_4arch4Sm90ELb0ELb0ELb0ELb0ELb1ELb0ELb0ELb1ELb1ELb1ELb0ELb0EEENS1_21CollectiveEpilogueFwdINS6_IJSA_SA_SB_EEES9_NS_10bfloat16_tESF_Li256ELb0ELb1ELb0ELb1EEENS1_29StaticPersistentTileSchedulerILb0EEEEEEEEEvNT_6ParamsE)
        .other          _ZN7cutlass13device_kernelIN5flash11enable_sm90INS1_16FlashAttnFwdSm90INS1_25CollectiveMainloopFwdSm90ILi2EN4cute5tupleIJNS5_1CILi1EEES8_S8_EEENS6_IJNS7_ILi128EEENS7_ILi160EEESA_EEELi128ENS_12float_e4m3_tEfNS_4arch4Sm90ELb0ELb0ELb0ELb0ELb1ELb0ELb0ELb1ELb1ELb1ELb0ELb0EEENS1_21CollectiveEpilogueFwdINS6_IJSA_SA_SB_EEES9_NS_10bfloat16_tESF_Li256ELb0ELb1ELb0ELb1EEENS1_29StaticPersistentTileSchedulerILb0EEEEEEEEEvNT_6ParamsE,@"STO_CUDA_ENTRY STV_DEFAULT"
_ZN7cutlass13device_kernelIN5flash11enable_sm90INS1_16FlashAttnFwdSm90INS1_25CollectiveMainloopFwdSm90ILi2EN4cute5tupleIJNS5_1CILi1EEES8_S8_EEENS6_IJNS7_ILi128EEENS7_ILi160EEESA_EEELi128ENS_12float_e4m3_tEfNS_4arch4Sm90ELb0ELb0ELb0ELb0ELb1ELb0ELb0ELb1ELb1ELb1ELb0ELb0EEENS1_21CollectiveEpilogueFwdINS6_IJSA_SA_SB_EEES9_NS_10bfloat16_tESF_Li256ELb0ELb1ELb0ELb1EEENS1_29StaticPersistentTileSchedulerILb0EEEEEEEEEvNT_6ParamsE:
        /* <DEDUP_REMOVED lines=45> */
.L_x_6876:
        /* <DEDUP_REMOVED lines=22> */
.L_x_6877:
        /* <DEDUP_REMOVED lines=18> */
.L_x_6878:
        /* <DEDUP_REMOVED lines=22> */
.L_x_6879:
        /* <DEDUP_REMOVED lines=24> */
.L_x_6880:
        /* <DEDUP_REMOVED lines=8> */
.L_x_6882:
        /* <DEDUP_REMOVED lines=34> */
[----:B------:R-:W-:Y:S02]  /*0ad0*/  LEA.HI R5, R5, R8, RZ, 0x1 ;  /* 0x0000000805057211 */ /* 0x000fe400078f08ff */
[----:B------:R-:W-:-:S02]  /*0ae0*/  SHF.R.S32.HI R7, RZ, 0x2, R3 ;  /* 0x00000002ff077819 */ /* 0x000fc40000011403 */
[----:B------:R-:W-:Y:S02]  /*0af0*/  SHF.R.S32.HI R10, RZ, 0x1f, R3 ;  /* 0x0000001fff0a7819 */ /* 0x000fe40000011403 */
[----:B------:R-:W-:Y:S02]  /*0b00*/  LEA.HI R18, R0, R17, RZ, 0x3 ;  /* 0x0000001100127211 */ /* 0x000fe400078f18ff */
[----:B------:R-:W-:Y:S02]  /*0b10*/  LOP3.LUT R5, R5, 0x1ffffffe, RZ, 0xc0, !PT ;  /* 0x1ffffffe05057812 */ /* 0x000fe400078ec0ff */
[----:B------:R-:W-:Y:S02]  /*0b20*/  LOP3.LUT R0, R9, 0xfffffffc, RZ, 0xc0, !PT ;  /* 0xfffffffc09007812 */ /* 0x000fe400078ec0ff */
[----:B------:R-:W-:Y:S01]  /*0b30*/  LEA.HI R10, R10, R7, RZ, 0x3 ;  /* 0x000000070a0a7211 */ /* 0x000fe200078f18ff */
[----:B------:R-:W-:Y:S01]  /*0b40*/  IMAD.IADD R5, R8, 0x1, -R5 ;  /* 0x0000000108057824 */ /* 0x000fe200078e0a05 */
[----:B------:R-:W-:Y:S01]  /*0b50*/  SHF.R.S32.HI R23, RZ, 0x7, R2 ;  /* 0x00000007ff177819 */ /* 0x000fe20000011402 */
[----:B------:R-:W-:Y:S01]  /*0b60*/  IMAD.IADD R8, R17, 0x1, -R0 ;  /* 0x0000000111087824 */ /* 0x000fe200078e0a00 */
[----:B------:R-:W-:Y:S01]  /*0b70*/  LOP3.LUT R10, R10, 0xfffffff8, RZ, 0xc0, !PT ;  /* 0xfffffff80a0a7812 */ /* 0x000fe200078ec0ff */
[----:B------:R-:W-:Y:S01]  /*0b80*/  IMAD R170, R5, 0x8, R6 ;  /* 0x0000000805aa7824 */ /* 0x000fe200078e0206 */
[----:B------:R-:W-:-:S02]  /*0b90*/  LEA.HI R2, R2, R23, RZ, 0x1 ;  /* 0x0000001702027211 */ /* 0x000fc400078f08ff */
[----:B------:R-:W-:Y:S01]  /*0ba0*/  LOP3.LUT R12, R18, 0xfffffff8, RZ, 0xc0, !PT ;  /* 0xfffffff8120c7812 */ /* 0x000fe200078ec0ff */
[----:B------:R-:W-:Y:S01]  /*0bb0*/  IMAD.IADD R7, R7, 0x1, -R10 ;  /* 0x0000000107077824 */ /* 0x000fe200078e0a0a */
[----:B------:R-:W-:Y:S02]  /*0bc0*/  LEA.HI R4, R4, R19, RZ, 0x5 ;  /* 0x0000001304047211 */ /* 0x000fe400078f28ff */
[----:B------:R-:W-:Y:S01]  /*0bd0*/  LOP3.LUT R2, R2, 0x3fffffe, RZ, 0xc0, !PT ;  /* 0x03fffffe02027812 */ /* 0x000fe200078ec0ff */
[----:B------:R-:W-:Y:S01]  /*0be0*/  IMAD.IADD R17, R17, 0x1, -R12 ;  /* 0x0000000111117824 */ /* 0x000fe200078e0a0c */
[----:B------:R-:W-:Y:S02]  /*0bf0*/  LEA.HI R5, R8, R8, RZ, 0x1 ;  /* 0x0000000808057211 */ /* 0x000fe400078f08ff */
[----:B------:R-:W-:Y:S01]  /*0c00*/  SHF.R.S32.HI R4, RZ, 0x5, R4 ;  /* 0x00000005ff047819 */ /* 0x000fe20000011404 */
[----:B------:R-:W-:Y:S01]  /*0c10*/  IMAD.IADD R168, R23, 0x1, -R2 ;  /* 0x0000000117a87824 */ /* 0x000fe200078e0a02 */
[----:B------:R-:W-:Y:S01]  /*0c20*/  LOP3.LUT R0, R3, 0x7ffffffc, RZ, 0xc0, !PT ;  /* 0x7ffffffc03007812 */ /* 0x000fe200078ec0ff */
[----:B------:R-:W-:Y:S01]  /*0c30*/  IMAD.SHL.U32 R2, R17, 0x8, RZ ;  /* 0x0000000811027824 */ /* 0x000fe200078e00ff */
[----:B------:R-:W-:-:S02]  /*0c40*/  LOP3.LUT R5, R5, 0x1ffffffe, RZ, 0xc0, !PT ;  /* 0x1ffffffe05057812 */ /* 0x000fc400078ec0ff */
[----:B------:R-:W-:Y:S01]  /*0c50*/  LEA R7, R4, R7, 0x4 ;  /* 0x0000000704077211 */ /* 0x000fe200078e20ff */
[----:B------:R-:W-:Y:S01]  /*0c60*/  VIADD R16, R2, 0x40 ;  /* 0x0000004002107836 */ /* 0x000fe20000000000 */
[----:B------:R-:W-:Y:S01]  /*0c70*/  SHF.R.S32.HI R18, RZ, 0x3, R18 ;  /* 0x00000003ff127819 */ /* 0x000fe20000011412 */
[----:B------:R-:W-:Y:S02]  /*0c80*/  IMAD.IADD R0, R19, 0x1, -R0 ;  /* 0x0000000113007824 */ /* 0x000fe400078e0a00 */
[----:B------:R-:W-:Y:S01]  /*0c90*/  IMAD.IADD R5, R8, 0x1, -R5 ;  /* 0x0000000108057824 */ /* 0x000fe200078e0a05 */
[----:B------:R-:W-:Y:S01]  /*0ca0*/  SHF.R.S32.HI R192, RZ, 0x1f, R16 ;  /* 0x0000001fffc07819 */ /* 0x000fe20000011410 */
[----:B------:R-:W-:Y:S02]  /*0cb0*/  IMAD R168, R168, 0x40, R7 ;  /* 0x00000040a8a87824 */ /* 0x000fe400078e0207 */
[----:B------:R-:W-:Y:S02]  /*0cc0*/  IMAD R171, R0, R171, 0xa0 ;  /* 0x000000a000ab7424 */ /* 0x000fe400078e02ab */
[----:B------:R-:W-:-:S07]  /*0cd0*/  IMAD R169, R5, 0x8, R168 ;  /* 0x0000000805a97824 */ /* 0x000fce00078e02a8 */
.L_x_6915:
        /* <DEDUP_REMOVED lines=24> */
[----:B0-----:R-:W0:Y:S01]  /*0e60*/  SHFL.IDX PT, R8, R23, RZ, 0x1f ;  /* 0x00001fff17087589 */ /* 0x001e2200000e0000 */
        /* <DEDUP_REMOVED lines=30> */
[----:B-1-3--:R-:W-:Y:S01]  /*1050*/  IMAD.U32 R4, RZ, RZ, UR6 ;  /* 0x00000006ff047e24 */ /* 0x00afe2000f8e00ff */
        /* <DEDUP_REMOVED lines=34> */
[----:B-----5:R-:W-:-:S14]  /*1280*/  @!P0 BRA `(.L_x_6883) ;  /* 0x0000000000408947 */ /* 0x020fdc0003800000 */
[----:B------:R-:W-:Y:S01]  /*1290*/  MOV R0, 0x0 ;  /* 0x0000000000007802 */ /* 0x000fe20000000f00 */
[----:B------:R-:W-:Y:S01]  /*12a0*/  ULDC.64 UR4, c[0x4][0x1b0] ;  /* 0x01006c0000047ab9 */ /* 0x000fe20000000a00 */
[----:B------:R-:W-:Y:S01]  /*12b0*/  ULDC.64 UR6, c[0x4][0xa0] ;  /* 0x0100280000067ab9 */ /* 0x000fe20000000a00 */
[----:B------:R-:W-:Y:S01]  /*12c0*/  IMAD.U32 R4, RZ, RZ, UR4 ;  /* 0x00000004ff047e24 */ /* 0x000fe2000f8e00ff */
[----:B------:R0:W1:Y:S01]  /*12d0*/  LDC.64 R14, c[0x4][R0] ;  /* 0x01000000000e7b82 */ /* 0x0000620000000a00 */
[----:B------:R-:W-:Y:S01]  /*12e0*/  MOV R5, UR5 ;  /* 0x0000000500057c02 */ /* 0x000fe20008000f00 */
        /* <DEDUP_REMOVED lines=10> */
.L_x_6883:
[----:B------:R-:W-:Y:S01]  /*1390*/  ULOP3.LUT UR4, UR46, 0x1, URZ, 0xc0, !UPT ;  /* 0x000000012e047892 */ /* 0x000fe2000f8ec03f */
[----:B------:R-:W-:-:S05]  /*13a0*/  IMAD.U32 R3, RZ, RZ, UR47 ;  /* 0x0000002fff037e24 */ /* 0x000fca000f8e00ff */
[----:B------:R-:W-:Y:S01]  /*13b0*/  IMAD.U32 R0, RZ, RZ, UR4 ;  /* 0x00000004ff007e24 */ /* 0x000fe2000f8e00ff */
[----:B------:R-:W-:-:S04]  /*13c0*/  ISETP.NE.AND P0, PT, R3, 0x3, PT ;  /* 0x000000030300780c */ /* 0x000fc80003f05270 */
[----:B------:R-:W-:-:S04]  /*13d0*/  SHF.L.U32 R0, R0, 0x1f, RZ ;  /* 0x0000001f00007819 */ /* 0x000fc800000006ff */
[----:B------:R-:W0:Y:S02]  /*13e0*/  SYNCS.PHASECHK.TRANS64.TRYWAIT P1, [UR41+0x22800], R0 ;  /* 0x02280000ff0075a7 */ /* 0x000e240008020169 */
[----:B0-----:R-:W-:Y:S05]  /*13f0*/  @!P1 BRA `(.L_x_6884) ;  /* 0x000000d000889947 */ /* 0x001fea0003800000 */
.L_x_6981:
[----:B------:R-:W-:Y:S05]  /*1400*/  @!P0 BRA `(.L_x_6885) ;  /* 0x0000000000048947 */ /* 0x000fea0003800000 */
[----:B------:R-:W-:Y:S01]  /*1410*/  BPT.TRAP 0x1 ;  /* 0x000000040000795c */ /* 0x000fe20000300000 */
.L_x_6885:
[----:B------:R-:W-:Y:S02]  /*1420*/  IMAD.U32 R5, RZ, RZ, UR44 ;  /* 0x0000002cff057e24 */ /* 0x000fe4000f8e00ff */
[----:B0-----:R-:W-:-:S03]  /*1430*/  IMAD.U32 R0, RZ, RZ, UR45 ;  /* 0x0000002dff007e24 */ /* 0x001fc6000f8e00ff */
[----:B------:R-:W-:Y:S02]  /*1440*/  LEA R5, R5, UR41, 0x3 ;  /* 0x0000002905057c11 */ /* 0x000fe4000f8e18ff */
[----:B------:R-:W-:-:S04]  /*1450*/  SHF.L.U32 R0, R0, 0x1f, RZ ;  /* 0x0000001f00007819 */ /* 0x000fc800000006ff */
[----:B------:R0:W1:Y:S01]  /*1460*/  SYNCS.PHASECHK.TRANS64.TRYWAIT P1, [R5+URZ+0x22830], R0 ;  /* 0x02283000050075a7 */ /* 0x000062000802017f */
[----:B------:R-:W-:Y:S05]  /*1470*/  @!P0 BRA `(.L_x_6886) ;  /* 0x0000000000048947 */ /* 0x000fea0003800000 */
[----:B------:R-:W-:Y:S01]  /*1480*/  BPT.TRAP 0x1 ;  /* 0x000000040000795c */ /* 0x000fe20000300000 */
.L_x_6886:
[----:B-1----:R-:W-:Y:S05]  /*1490*/  @P1 BRA `(.L_x_6887) ;  /* 0x0000000000081947 */ /* 0x002fea0003800000 */
[----:B------:R-:W1:Y:S02]  /*14a0*/  SYNCS.PHASECHK.TRANS64.TRYWAIT P1, [R5+URZ+0x22830], R0 ;  /* 0x02283000050075a7 */ /* 0x000e64000802017f */
[----:B-1----:R-:W-:Y:S05]  /*14b0*/  @!P1 BRA `(.L_x_6888) ;  /* 0x000000d000709947 */ /* 0x002fea0003800000 */
.L_x_6887:
[----:B------:R-:W-:Y:S01]  /*14c0*/  UIADD3 UR4, UR41, 0x18400, URZ ;  /* 0x0001840029047890 */ /* 0x000fe2000fffe03f */
[----:B------:R-:W-:-:S03]  /*14d0*/  IMAD.MOV.U32 R87, RZ, RZ, RZ ;  /* 0x000000ffff577224 */ /* 0x000fc600078e00ff */
[----:B------:R-:W-:-:S04]  /*14e0*/  USHF.R.U32.HI UR4, URZ, 0x4, UR4 ;  /* 0x000000043f047899 */ /* 0x000fc80008011604 */
[----:B------:R-:W-:-:S06]  /*14f0*/  ULOP3.LUT UR4, UR4, 0x3fff, URZ, 0xc0, !UPT ;  /* 0x00003fff04047892 */ /* 0x000fcc000f8ec03f */
[----:B01----:R-:W-:Y:S01]  /*1500*/  IMAD.U32 R0, RZ, RZ, UR4 ;  /* 0x00000004ff007e24 */ /* 0x003fe2000f8e00ff */
[----:B------:R-:W-:Y:S05]  /*1510*/  WARPSYNC.ALL ;  /* 0x0000000000007948 */ /* 0x000fea0003800000 */
[----:B------:R-:W-:-:S04]  /*1520*/  LOP3.LUT R0, R0, 0x10000, RZ, 0xfc, !PT ;  /* 0x0001000000007812 */ /* 0x000fc800078efcff */
[----:B------:R-:W-:Y:S01]  /*1530*/  R2UR UR20, R0 ;  /* 0x00000000001472ca */ /* 0x000fe200000e0000 */
[----:B------:R-:W-:Y:S01]  /*1540*/  ULOP3.LUT UR12, UR52, 0x10000, URZ, 0xfc, !UPT ;  /* 0x00010000340c7892 */ /* 0x000fe2000f8efc3f */
[----:B------:R-:W-:Y:S01]  /*1550*/  WARPGROUP.ARRIVE ;  /* 0x00000000000079c5 */ /* 0x000fe20000000000 */
[----:B------:R-:W-:Y:S01]  /*1560*/  UMOV UR17, 0x40000040 ;  /* 0x4000004000117882 */ /* 0x000fe20000000000 */
[----:B------:R-:W-:Y:S01]  /*1570*/  UMOV UR19, 0x40000040 ;  /* 0x4000004000137882 */ /* 0x000fe20000000000 */
[----:B------:R-:W-:Y:S01]  /*1580*/  UMOV UR7, 0x40000040 ;  /* 0x4000004000077882 */ /* 0x000fe20000000000 */
[----:B------:R-:W-:Y:S01]  /*1590*/  UMOV UR11, 0x40000040 ;  /* 0x40000040000b7882 */ /* 0x000fe20000000000 */
[----:B------:R-:W-:Y:S01]  /*15a0*/  UMOV UR15, 0x40000040 ;  /* 0x40000040000f7882 */ /* 0x000fe20000000000 */
[----:B------:R-:W-:-:S05]  /*15b0*/  UMOV UR16, UR12 ;  /* 0x0000000c00107c82 */ /* 0x000fca0008000000 */
[----:B------:R-:W-:-:S04]  /*15c0*/  UIMAD UR20, UR44, 0x500, UR20 ;  /* 0x000005002c1478a4 */ /* 0x000fc8000f8e0214 */
[----:B------:R-:W-:Y:S02]  /*15d0*/  UIADD3 UR4, UR20, 0x100, URZ ;  /* 0x0000010014047890 */ /* 0x000fe4000fffe03f */
[----:B------:R-:W-:Y:S02]  /*15e0*/  UIADD3 UR5, UR20, 0x200, URZ ;  /* 0x0000020014057890 */ /* 0x000fe4000fffe03f */
[----:B------:R-:W-:Y:S01]  /*15f0*/  UMOV UR18, UR20 ;  /* 0x0000001400127c82 */ /* 0x000fe20008000000 */
[----:B------:R-:W-:Y:S01]  /*1600*/  UIADD3 UR6, UR20, 0x300, URZ ;  /* 0x0000030014067890 */ /* 0x000fe2000fffe03f */
[----:B------:R-:W-:Y:S01]  /*1610*/  QGMMA.64x32x32.F32.E4M3.E4M3 R104, gdesc[UR16], RZ, !UPT, gsb0 ;  /* 0x00600000106879f3 */ /* 0x000fe2000c0008ff */
[----:B------:R-:W-:Y:S01]  /*1620*/  UMOV UR18, UR4 ;  /* 0x0000000400127c82 */ /* 0x000fe20008000000 */
[----:B------:R-:W-:Y:S01]  /*1630*/  UMOV UR19, 0x40000040 ;  /* 0x4000004000137882 */ /* 0x000fe20000000000 */
[----:B------:R-:W-:Y:S02]  /*1640*/  UIADD3 UR4, UR20, 0x400, URZ ;  /* 0x0000040014047890 */ /* 0x000fe4000fffe03f */
[----:B------:R-:W-:-:S02]  /*1650*/  UIADD3 UR8, UR20, 0x102, URZ ;  /* 0x0000010214087890 */ /* 0x000fc4000fffe03f */
[----:B------:R-:W-:Y:S02]  /*1660*/  UIADD3 UR9, UR20, 0x202, URZ ;  /* 0x0000020214097890 */ /* 0x000fe4000fffe03f */
[----:B------:R-:W-:Y:S02]  /*1670*/  UIADD3 UR10, UR20, 0x302, URZ ;  /* 0x00000302140a7890 */ /* 0x000fe4000fffe03f */
[----:B------:R-:W-:Y:S02]  /*1680*/  UIADD3 UR13, UR20, 0x304, URZ ;  /* 0x00000304140d7890 */ /* 0x000fe4000fffe03f */
[----:B------:R-:W-:Y:S01]  /*1690*/  UIADD3 UR14, UR20, 0x6, URZ ;  /* 0x00000006140e7890 */ /* 0x000fe2000fffe03f */
[----:B------:R-:W-:Y:S02]  /*16a0*/  WARPGROUP.DEPBAR.LE gsb0, 0x0 ;  /* 0x00008000000079c5 */ /* 0x000fe40000010000 */
[----:B------:R-:W-:-:S06]  /*16b0*/  WARPGROUP.ARRIVE ;  /* 0x00000000000079c5 */ /* 0x000fcc0000000000 */
[----:B------:R-:W-:Y:S01]  /*16c0*/  QGMMA.64x32x32.F32.E4M3.E4M3 R88, gdesc[UR16], RZ, !UPT, gsb0 ;  /* 0x00600000105879f3 */ /* 0x000fe2000c0008ff */
[----:B------:R-:W-:Y:S01]  /*16d0*/  UMOV UR18, UR5 ;  /* 0x0000000500127c82 */ /* 0x000fe20008000000 */
[----:B------:R-:W-:Y:S01]  /*16e0*/  UMOV UR19, 0x40000040 ;  /* 0x4000004000137882 */ /* 0x000fe20000000000 */
        /* <DEDUP_REMOVED lines=39> */
[----:B------:R-:W-:Y:S02]  /*1960*/  UIADD3 UR8, UR12, 0x4, URZ ;  /* 0x000000040c087890 */ /* 0x000fe4000fffe03f */
        /* <DEDUP_REMOVED lines=61> */
.L_x_6889:
[----:B------:R-:W-:Y:S01]  /*1d40*/  IADD3 R3, R171, UR51, RZ ;  /* 0x00000033ab037c10 */ /* 0x000fe2000fffe0ff */
[----:B------:R-:W-:Y:S01]  /*1d50*/  IMAD.U32 R4, RZ, RZ, UR50 ;  /* 0x00000032ff047e24 */ /* 0x000fe2000f8e00ff */
[----:B------:R-:W-:Y:S01]  /*1d60*/  P2R R72, PR, RZ, 0x1 ;  /* 0x00000001ff487803 */ /* 0x000fe20000000000 */
[----:B------:R-:W-:Y:S01]  /*1d70*/  IMAD.U32 R12, RZ, RZ, UR42 ;  /* 0x0000002aff0c7e24 */ /* 0x000fe2000f8e00ff */
[----:B------:R-:W-:Y:S01]  /*1d80*/  R2UR UR6, R5 ;  /* 0x00000000050672ca */ /* 0x000fe200000e0000 */
[----:B------:R-:W-:Y:S01]  /*1d90*/  IMAD R4, R4, -0xa0, R3 ;  /* 0xffffff6004047824 */ /* 0x000fe200078e0203 */
[----:B------:R-:W-:-:S04]  /*1da0*/  UISETP.GE.AND UP0, UPT, UR51, 0xa1, UPT ;  /* 0x000000a13300788c */ /* 0x000fc8000bf06270 */
[C---:B------:R-:W-:Y:S02]  /*1db0*/  ISETP.GT.AND P6, PT, R4.reuse, RZ, PT ;  /* 0x000000ff0400720c */ /* 0x040fe40003fc4270 */
[C---:B------:R-:W-:Y:S02]  /*1dc0*/  ISETP.GT.AND P5, PT, R4.reuse, 0x1, PT ;  /* 0x000000010400780c */ /* 0x040fe40003fa4270 */
[----:B------:R-:W-:Y:S02]  /*1dd0*/  ISETP.GT.AND P4, PT, R4, 0x8, PT ;  /* 0x000000080400780c */ /* 0x000fe40003f84270 */
[----:B------:R-:W-:Y:S01]  /*1de0*/  FSEL R7, R104, -INF , P6 ;  /* 0xff80000068077808 */ /* 0x000fe20003000000 */
[----:B------:R-:W-:Y:S01]  /*1df0*/  UIADD3 UR6, UR6, 0x22840, URZ ;  /* 0x0002284006067890 */ /* 0x000fe2000fffe03f */
[----:B------:R-:W-:Y:S02]  /*1e00*/  FSEL R105, R105, -INF , P5 ;  /* 0xff80000069697808 */ /* 0x000fe40002800000 */
[----:B------:R-:W-:Y:S01]  /*1e10*/  ISETP.GT.AND P3, PT, R4, 0x9, PT ;  /* 0x000000090400780c */ /* 0x000fe20003f64270 */
[----:B------:R-:W-:Y:S01]  /*1e20*/  UPRMT UR6, UR39, 0x654, UR6 ;  /* 0x0000065427067896 */ /* 0x000fe20008000006 */
[----:B------:R-:W-:-:S02]  /*1e30*/  FSEL R9, R108, -INF , P4 ;  /* 0xff8000006c097808 */ /* 0x000fc40002000000 */
[----:B------:R-:W-:Y:S02]  /*1e40*/  FMNMX.FTZ R6, R7, R105, !PT ;  /* 0x0000006907067209 */ /* 0x000fe40007810000 */
[C---:B------:R-:W-:Y:S02]  /*1e50*/  ISETP.GT.AND P1, PT, R4.reuse, 0x10, PT ;  /* 0x000000100400780c */ /* 0x040fe40003f24270 */
[----:B------:R-:W-:Y:S02]  /*1e60*/  FSEL R109, R109, -INF , P3 ;  /* 0xff8000006d6d7808 */ /* 0x000fe40001800000 */
[----:B------:R-:W-:Y:S01]  /*1e70*/  FMNMX.FTZ R6, R9, R6, !PT ;  /* 0x0000000609067209 */ /* 0x000fe20007810000 */
[----:B------:R-:W-:Y:S01]  /*1e80*/  SYNCS.ARRIVE.TRANS64.RED.A1T0 RZ, [UR6], RZ ;  /* 0x000000ffffff79a7 */ /* 0x000fe20008100406 */
        /* <DEDUP_REMOVED lines=129> */
[----:B------:R-:W-:Y:S02]  /*26a0*/  FMNMX.FTZ R6, R32, R3, !PT ;  /* 0x0000000320067209 */ /* 0x000fe40007810000 */
[----:B------:R-:W-:Y:S02]  /*26b0*/  FSEL R33, R33, -INF , P4 ;  /* 0xff80000021217808 */ /* 0x000fe40002000000 */
[----:B------:R-:W-:Y:S02]  /*26c0*/  ISETP.GT.AND P5, PT, R4, 0x98, PT ;  /* 0x000000980400780c */ /* 0x000fe40003fa4270 */
[----:B------:R-:W-:Y:S02]  /*26d0*/  FMNMX.FTZ R3, R33, R6, !PT ;  /* 0x0000000621037209 */ /* 0x000fe40007810000 */
[----:B------:R-:W-:-:S02]  /*26e0*/  FSEL R36, R36, -INF , P5 ;  /* 0xff80000024247808 */ /* 0x000fc40002800000 */
[----:B------:R-:W-:Y:S02]  /*26f0*/  ISETP.GT.AND P6, PT, R4, 0x99, PT ;  /* 0x000000990400780c */ /* 0x000fe40003fc4270 */
[----:B------:R-:W-:Y:S02]  /*2700*/  FMNMX.FTZ R6, R36, R3, !PT ;  /* 0x0000000324067209 */ /* 0x000fe40007810000 */
[----:B------:R-:W-:Y:S02]  /*2710*/  FSEL R37, R37, -INF , P6 ;  /* 0xff80000025257808 */ /* 0x000fe40003000000 */
[----:B------:R-:W-:Y:S02]  /*2720*/  FMNMX.FTZ R57, R106, R107, !PT ;  /* 0x0000006b6a397209 */ /* 0x000fe40007810000 */
[----:B------:R-:W-:Y:S02]  /*2730*/  FMNMX.FTZ R6, R37, R6, !PT ;  /* 0x0000000625067209 */ /* 0x000fe40007810000 */
[----:B------:R-:W-:-:S02]  /*2740*/  P2R R56, PR, RZ, 0x1 ;  /* 0x00000001ff387803 */ /* 0x000fc40000000000 */
[----:B------:R-:W-:Y:S01]  /*2750*/  P2R R20, PR, RZ, 0x2 ;  /* 0x00000002ff147803 */ /* 0x000fe20000000000 */
[----:B------:R-:W0:Y:S01]  /*2760*/  SHFL.BFLY PT, R3, R6, 0x2, 0x1f ;  /* 0x0c401f0006037f89 */ /* 0x000e2200000e0000 */
[----:B------:R-:W-:Y:S02]  /*2770*/  P2R R14, PR, RZ, 0x4 ;  /* 0x00000004ff0e7803 */ /* 0x000fe40000000000 */
[C---:B------:R-:W-:Y:S02]  /*2780*/  ISETP.GT.AND P2, PT, R4.reuse, 0x78, PT ;  /* 0x000000780400780c */ /* 0x040fe40003f44270 */
[C---:B------:R-:W-:Y:S02]  /*2790*/  ISETP.GT.AND P1, PT, R4.reuse, 0x79, PT ;  /* 0x000000790400780c */ /* 0x040fe40003f24270 */
[----:B------:R-:W-:Y:S02]  /*27a0*/  ISETP.GT.AND P0, PT, R4, 0x80, PT ;  /* 0x000000800400780c */ /* 0x000fe40003f04270 */
[----:B------:R-:W-:-:S02]  /*27b0*/  FMNMX.FTZ R4, R110, R57, !PT ;  /* 0x000000396e047209 */ /* 0x000fc40007810000 */
[----:B------:R-:W-:Y:S02]  /*27c0*/  P2R R10, PR, RZ, 0x8 ;  /* 0x00000008ff0a7803 */ /* 0x000fe40000000000 */
[----:B------:R-:W-:Y:S02]  /*27d0*/  FMNMX.FTZ R57, R111, R4, !PT ;  /* 0x000000046f397209 */ /* 0x000fe40007810000 */
[----:B------:R-:W-:Y:S02]  /*27e0*/  FSEL R26, R26, -INF , P0 ;  /* 0xff8000001a1a7808 */ /* 0x000fe40000000000 */
[----:B------:R-:W-:Y:S02]  /*27f0*/  FMNMX.FTZ R4, R114, R57, !PT ;  /* 0x0000003972047209 */ /* 0x000fe40007810000 */
[----:B------:R-:W-:Y:S02]  /*2800*/  ISETP.NE.AND P0, PT, R56, RZ, PT ;  /* 0x000000ff3800720c */ /* 0x000fe40003f05270 */
[----:B------:R-:W-:-:S02]  /*2810*/  FMNMX.FTZ R57, R115, R4, !PT ;  /* 0x0000000473397209 */ /* 0x000fc40007810000 */
[----:B------:R-:W-:Y:S02]  /*2820*/  FSEL R27, R27, -INF , P0 ;  /* 0xff8000001b1b7808 */ /* 0x000fe40000000000 */
[----:B0-----:R-:W-:Y:S02]  /*2830*/  FMNMX.FTZ R8, R6, R3, !PT ;  /* 0x0000000306087209 */ /* 0x001fe40007810000 */
[----:B------:R-:W-:Y:S02]  /*2840*/  FMNMX.FTZ R4, R118, R57, !PT ;  /* 0x0000003976047209 */ /* 0x000fe40007810000 */
[----:B------:R-:W-:Y:S01]  /*2850*/  ISETP.NE.AND P0, PT, R72, RZ, PT ;  /* 0x000000ff4800720c */ /* 0x000fe20003f05270 */
[----:B------:R-:W0:Y:S01]  /*2860*/  SHFL.BFLY PT, R3, R8, 0x1, 0x1f ;  /* 0x0c201f0008037f89 */ /* 0x000e2200000e0000 */
[----:B------:R-:W-:Y:S02]  /*2870*/  FMNMX.FTZ R57, R119, R4, !PT ;  /* 0x0000000477397209 */ /* 0x000fe40007810000 */
[----:B------:R-:W-:-:S02]  /*2880*/  FSEL R54, R54, -INF , P2 ;  /* 0xff80000036367808 */ /* 0x000fc40001000000 */
[----:B------:R-:W-:Y:S02]  /*2890*/  FMNMX.FTZ R4, R90, R57, !PT ;  /* 0x000000395a047209 */ /* 0x000fe40007810000 */
[----:B------:R-:W-:Y:S02]  /*28a0*/  FSEL R55, R55, -INF , P1 ;  /* 0xff80000037377808 */ /* 0x000fe40000800000 */
[----:B------:R-:W-:Y:S02]  /*28b0*/  FMNMX.FTZ R57, R91, R4, !PT ;  /* 0x000000045b397209 */ /* 0x000fe40007810000 */
[----:B------:R-:W-:Y:S02]  /*28c0*/  ISETP.NE.AND P1, PT, R20, RZ, PT ;  /* 0x000000ff1400720c */ /* 0x000fe40003f25270 */
[----:B------:R-:W-:Y:S02]  /*28d0*/  FMNMX.FTZ R4, R94, R57, !PT ;  /* 0x000000395e047209 */ /* 0x000fe40007810000 */
[----:B------:R-:W-:-:S02]  /*28e0*/  ISETP.NE.AND P2, PT, R14, RZ, PT ;  /* 0x000000ff0e00720c */ /* 0x000fc40003f45270 */
[----:B------:R-:W-:Y:S02]  /*28f0*/  FMNMX.FTZ R57, R95, R4, !PT ;  /* 0x000000045f397209 */ /* 0x000fe40007810000 */
[----:B------:R-:W-:Y:S02]  /*2900*/  FSEL R78, R35, -INF , P4 ;  /* 0xff800000234e7808 */ /* 0x000fe40002000000 */
[----:B------:R-:W-:Y:S02]  /*2910*/  FMNMX.FTZ R4, R98, R57, !PT ;  /* 0x0000003962047209 */ /* 0x000fe40007810000 */
[----:B------:R-:W-:Y:S02]  /*2920*/  FSEL R38, R38, -INF , P5 ;  /* 0xff80000026267808 */ /* 0x000fe40002800000 */
[----:B0-----:R-:W-:Y:S02]  /*2930*/  FMNMX.FTZ R3, R8, R3, !PT ;  /* 0x0000000308037209 */ /* 0x001fe40007810000 */
[----:B------:R-:W-:-:S02]  /*2940*/  FMNMX.FTZ R61, R99, R4, !PT ;  /* 0x00000004633d7209 */ /* 0x000fc40007810000 */
[C---:B------:R-:W-:Y:S01]  /*2950*/  FSETP.NEU.FTZ.AND P3, PT, R3.reuse, -INF , PT ;  /* 0xff8000000300780b */ /* 0x040fe20003f7d000 */
[----:B------:R-:W-:-:S01]  /*2960*/  FFMA.FTZ R12, R3, R12, -8 ;  /* 0xc1000000030c7423 */ /* 0x000fc2000001000c */
[----:B------:R-:W-:-:S04]  /*2970*/  FMNMX.FTZ R4, R102, R61, !PT ;  /* 0x0000003d66047209 */ /* 0x000fc80007810000 */
[----:B------:R-:W-:Y:S02]  /*2980*/  FMNMX.FTZ R61, R103, R4, !PT ;  /* 0x00000004673d7209 */ /* 0x000fe40007810000 */
[----:B------:R-:W-:Y:S02]  /*2990*/  FSEL R12, R12, RZ, P3 ;  /* 0x000000ff0c0c7208 */ /* 0x000fe40001800000 */
[----:B------:R-:W-:Y:S02]  /*29a0*/  FMNMX.FTZ R4, R58, R61, !PT ;  /* 0x0000003d3a047209 */ /* 0x000fe40007810000 */
[----:B------:R-:W-:Y:S01]  /*29b0*/  ISETP.NE.AND P3, PT, R10, RZ, PT ;  /* 0x000000ff0a00720c */ /* 0x000fe20003f65270 */
[--C-:B------:R-:W-:Y:S01]  /*29c0*/  FFMA.FTZ R64, R83, UR42, -R12.reuse ;  /* 0x0000002a53407c23 */ /* 0x100fe2000801080c */
[----:B------:R-:W-:Y:S01]  /*29d0*/  FMNMX.FTZ R83, R59, R4, !PT ;  /* 0x000000043b537209 */ /* 0x000fe20007810000 */
[--C-:B------:R-:W-:Y:S01]  /*29e0*/  FFMA.FTZ R72, R81, UR42, -R12.reuse ;  /* 0x0000002a51487c23 */ /* 0x100fe2000801080c */
[----:B------:R-:W-:-:S01]  /*29f0*/  FFMA.FTZ R74, R79, UR42, -R12 ;  /* 0x0000002a4f4a7c23 */ /* 0x000fc2000801080c */
[--C-:B------:R-:W-:Y:S01]  /*2a00*/  FFMA.FTZ R76, R77, UR42, -R12.reuse ;  /* 0x0000002a4d4c7c23 */ /* 0x100fe2000801080c */
[----:B------:R-:W-:Y:S01]  /*2a10*/  FMNMX.FTZ R4, R62, R83, !PT ;  /* 0x000000533e047209 */ /* 0x000fe20007810000 */
[--C-:B------:R-:W-:Y:S01]  /*2a20*/  FFMA.FTZ R80, R68, UR42, -R12.reuse ;  /* 0x0000002a44507c23 */ /* 0x100fe2000801080c */
[----:B------:R-:W-:Y:S01]  /*2a30*/  FSEL R68, R30, -INF , P1 ;  /* 0xff8000001e447808 */ /* 0x000fe20000800000 */
        /* <DEDUP_REMOVED lines=11> */
[----:B0-----:R-:W-:-:S01]  /*2af0*/  FFMA.FTZ R80, R41, UR42, -R12 ;  /* 0x0000002a29507c23 */ /* 0x001fc2000801080c */
[--C-:B------:R-:W-:Y:S01]  /*2b00*/  FFMA.FTZ R41, R48, UR42, -R12.reuse ;  /* 0x0000002a30297c23 */ /* 0x100fe2000801080c */
[----:B------:R-:W-:Y:S01]  /*2b10*/  FMNMX.FTZ R4, R70, R81, !PT ;  /* 0x0000005146047209 */ /* 0x000fe20007810000 */
[----:B------:R-:W-:Y:S01]  /*2b20*/  FFMA.FTZ R48, R49, UR42, -R12 ;  /* 0x0000002a31307c23 */ /* 0x000fe2000801080c */
[----:B------:R-:W-:-:S02]  /*2b30*/  IMAD.U32 R49, RZ, RZ, UR42 ;  /* 0x0000002aff317e24 */ /* 0x000fc4000f8e00ff */
        /* <DEDUP_REMOVED lines=26> */
[----:B------:R-:W-:Y:S03]  /*2ce0*/  MUFU.EX2 R6, R6 ;  /* 0x0000000600067308 */ /* 0x000fe60000000800 */
[----:B------:R-:W-:-:S04]  /*2cf0*/  FMNMX.FTZ R4, R54, R77, !PT ;  /* 0x0000004d36047209 */ /* 0x000fc80007810000 */
[----:B------:R-:W-:Y:S01]  /*2d00*/  FMNMX.FTZ R77, R55, R4, !PT ;  /* 0x00000004374d7209 */ /* 0x000fe20007810000 */
[----:B------:R-:W0:Y:S03]  /*2d10*/  MUFU.EX2 R7, R7 ;  /* 0x0000000700077308 */ /* 0x000e260000000800 */
[----:B------:R-:W-:Y:S02]  /*2d20*/  FMNMX.FTZ R4, R26, R77, !PT ;  /* 0x0000004d1a047209 */ /* 0x000fe40007810000 */
[----:B------:R-:W-:Y:S01]  /*2d30*/  FSEL R77, R31, -INF , P2 ;  /* 0xff8000001f4d7808 */ /* 0x000fe20001000000 */
[----:B------:R-:W-:-:S01]  /*2d40*/  FFMA.FTZ R31, R69, UR42, -R12 ;  /* 0x0000002a451f7c23 */ /* 0x000fc2000801080c */
[----:B------:R-:W-:Y:S01]  /*2d50*/  FMNMX.FTZ R79, R27, R4, !PT ;  /* 0x000000041b4f7209 */ /* 0x000fe20007810000 */
[----:B------:R-:W1:Y:S01]  /*2d60*/  MUFU.EX2 R8, R8 ;  /* 0x0000000800087308 */ /* 0x000e620000000800 */
[----:B------:R-:W-:Y:S01]  /*2d70*/  FSEL R69, R34, -INF , P3 ;  /* 0xff80000022457808 */ /* 0x000fe20001800000 */
[----:B------:R-:W-:Y:S01]  /*2d80*/  FFMA.FTZ R34, R40, UR42, -R12 ;  /* 0x0000002a28227c23 */ /* 0x000fe2000801080c */
[----:B------:R-:W-:-:S02]  /*2d90*/  FMNMX.FTZ R4, R68, R79, !PT ;  /* 0x0000004f44047209 */ /* 0x000fc40007810000 */
[----:B------:R-:W-:Y:S02]  /*2da0*/  FSEL R40, R39, -INF , P6 ;  /* 0xff80000027287808 */ /* 0x000fe40003000000 */
[----:B------:R-:W-:Y:S01]  /*2db0*/  FMNMX.FTZ R4, R77, R4, !PT ;  /* 0x000000044d047209 */ /* 0x000fe20007810000 */
[----:B------:R-:W2:Y:S03]  /*2dc0*/  MUFU.EX2 R9, R9 ;  /* 0x0000000900097308 */ /* 0x000ea60000000800 */
[----:B------:R-:W-:-:S04]  /*2dd0*/  FMNMX.FTZ R35, R69, R4, !PT ;  /* 0x0000000445237209 */ /* 0x000fc80007810000 */
[----:B------:R-:W-:Y:S01]  /*2de0*/  FMNMX.FTZ R35, R78, R35, !PT ;  /* 0x000000234e237209 */ /* 0x000fe20007810000 */
[----:B------:R-:W3:Y:S03]  /*2df0*/  MUFU.EX2 R10, R10 ;  /* 0x0000000a000a7308 */ /* 0x000ee60000000800 */
[----:B------:R-:W-:-:S04]  /*2e00*/  FMNMX.FTZ R39, R38, R35, !PT ;  /* 0x0000002326277209 */ /* 0x000fc80007810000 */
[----:B------:R-:W-:Y:S01]  /*2e10*/  FMNMX.FTZ R4, R40, R39, !PT ;  /* 0x0000002728047209 */ /* 0x000fe20007810000 */
[----:B------:R-:W-:-:S01]  /*2e20*/  FFMA.FTZ R39, R44, UR42, -R12 ;  /* 0x0000002a2c277c23 */ /* 0x000fc2000801080c */
[--C-:B------:R-:W-:Y:S01]  /*2e30*/  FFMA.FTZ R44, R45, UR42, -R12.reuse ;  /* 0x0000002a2d2c7c23 */ /* 0x100fe2000801080c */
[----:B------:R-:W-:-:S01]  /*2e40*/  FFMA.FTZ R45, R52, UR42, -R12 ;  /* 0x0000002a342d7c23 */ /* 0x000fc2000801080c */
[----:B------:R-:W-:Y:S01]  /*2e50*/  FFMA.FTZ R52, R53, UR42, -R12 ;  /* 0x0000002a35347c23 */ /* 0x000fe2000801080c */
[----:B------:R-:W4:Y:S01]  /*2e60*/  SHFL.BFLY PT, R79, R4, 0x2, 0x1f ;  /* 0x0c401f00044f7f89 */ /* 0x000f2200000e0000 */
[----:B------:R5:W-:Y:S08]  /*2e70*/  MUFU.EX2 R35, R80 ;  /* 0x0000005000237308 */ /* 0x000bf00000000800 */
[----:B------:R-:W3:Y:S08]  /*2e80*/  MUFU.EX2 R11, R11 ;  /* 0x0000000b000b7308 */ /* 0x000ef00000000800 */
[----:B------:R1:W-:Y:S01]  /*2e90*/  MUFU.EX2 R61, R85 ;  /* 0x00000055003d7308 */ /* 0x0003e20000000800 */
[----:B----4-:R-:W-:-:S07]  /*2ea0*/  FMNMX.FTZ R79, R4, R79, !PT ;  /* 0x0000004f044f7209 */ /* 0x010fce0007810000 */
[----:B------:R-:W4:Y:S01]  /*2eb0*/  MUFU.EX2 R13, R13 ;  /* 0x0000000d000d7308 */ /* 0x000f220000000800 */
[----:B------:R-:W0:Y:S07]  /*2ec0*/  SHFL.BFLY PT, R4, R79, 0x1, 0x1f ;  /* 0x0c201f004f047f89 */ /* 0x000e2e00000e0000 */
[----:B------:R-:W-:Y:S08]  /*2ed0*/  MUFU.EX2 R14, R14 ;  /* 0x0000000e000e7308 */ /* 0x000ff00000000800 */
[----:B------:R-:W-:Y:S08]  /*2ee0*/  MUFU.EX2 R15, R15 ;  /* 0x0000000f000f7308 */ /* 0x000ff00000000800 */
[----:B------:R-:W-:Y:S01]  /*2ef0*/  MUFU.EX2 R20, R20 ;  /* 0x0000001400147308 */ /* 0x000fe20000000800 */
[----:B0-----:R-:W-:-:S04]  /*2f00*/  FMNMX.FTZ R4, R79, R4, !PT ;  /* 0x000000044f047209 */ /* 0x001fc80007810000 */
        /* <DEDUP_REMOVED lines=11> */
[--C-:B-----5:R-:W-:Y:S01]  /*2fc0*/  FFMA.FTZ R80, R115, UR42, -R83.reuse ;  /* 0x0000002a73507c23 */ /* 0x120fe20008010853 */
[----:B------:R-:W-:-:S01]  /*2fd0*/  FFMA.FTZ R118, R118, UR42, -R83 ;  /* 0x0000002a76767c23 */ /* 0x000fc20008010853 */
[----:B------:R-:W-:Y:S01]  /*2fe0*/  MUFU.EX2 R12, R12 ;  /* 0x0000000c000c7308 */ /* 0x000fe20000000800 */
[----:B------:R-:W-:-:S01]  /*2ff0*/  FFMA.FTZ R86, R63, UR42, -R83 ;  /* 0x0000002a3f567c23 */ /* 0x000fc20008010853 */
[----:B------:R-:W-:Y:S01]  /*3000*/  FFMA.FTZ R63, R67, UR42, -R83 ;  /* 0x0000002a433f7c23 */ /* 0x000fe20008010853 */
[----:B------:R-:W-:-:S01]  /*3010*/  FADD.FTZ R67, R6, R7 ;  /* 0x0000000706437221 */ /* 0x000fc20000010000 */
[--C-:B------:R-:W-:Y:S01]  /*3020*/  FFMA.FTZ R119, R119, UR42, -R83.reuse ;  /* 0x0000002a77777c23 */ /* 0x100fe20008010853 */
[----:B-1----:R-:W-:-:S01]  /*3030*/  FFMA.FTZ R85, R62, UR42, -R83 ;  /* 0x0000002a3e557c23 */ /* 0x002fc20008010853 */
[----:B------:R-:W-:Y:S01]  /*3040*/  FFMA.FTZ R62, R66, UR42, -R83 ;  /* 0x0000002a423e7c23 */ /* 0x000fe20008010853 */
[----:B------:R-:W-:-:S01]  /*3050*/  FADD.FTZ R66, R8, R67 ;  /* 0x0000004308427221 */ /* 0x000fc20000010000 */
[----:B------:R-:W0:Y:S01]  /*3060*/  MUFU.EX2 R49, R49 ;  /* 0x0000003100317308 */ /* 0x000e220000000800 */
[----:B------:R-:W-:-:S01]  /*3070*/  FFMA.FTZ R79, R90, UR42, -R83 ;  /* 0x0000002a5a4f7c23 */ /* 0x000fc20008010853 */
[----:B------:R-:W-:Y:S01]  /*3080*/  FFMA.FTZ R82, R91, UR42, -R83 ;  /* 0x0000002a5b527c23 */ /* 0x000fe20008010853 */
[----:B--2---:R-:W-:-:S01]  /*3090*/  FADD.FTZ R67, R9, R66 ;  /* 0x0000004209437221 */ /* 0x004fc20000010000 */
[--C-:B------:R-:W-:Y:S01]  /*30a0*/  FFMA.FTZ R94, R94, UR42, -R83.reuse ;  /* 0x0000002a5e5e7c23 */ /* 0x100fe20008010853 */
[----:B------:R-:W-:-:S01]  /*30b0*/  FFMA.FTZ R95, R95, UR42, -R83 ;  /* 0x0000002a5f5f7c23 */ /* 0x000fc20008010853 */
[----:B------:R-:W-:Y:S01]  /*30c0*/  FFMA.FTZ R81, R98, UR42, -R83 ;  /* 0x0000002a62517c23 */ /* 0x000fe20008010853 */
[----:B---3--:R-:W-:-:S01]  /*30d0*/  FADD.FTZ R66, R10, R67 ;  /* 0x000000430a427221 */ /* 0x008fc20000010000 */
[----:B------:R-:W1:Y:S01]  /*30e0*/  MUFU.EX2 R110, R110 ;  /* 0x0000006e006e7308 */ /* 0x000e620000000800 */
[----:B------:R-:W-:-:S01]  /*30f0*/  FFMA.FTZ R84, R99, UR42, -R83 ;  /* 0x0000002a63547c23 */ /* 0x000fc20008010853 */
[----:B------:R-:W-:Y:S01]  /*3100*/  FFMA.FTZ R102, R102, UR42, -R83 ;  /* 0x0000002a66667c23 */ /* 0x000fe20008010853 */
[----:B------:R-:W-:-:S01]  /*3110*/  FADD.FTZ R66, R11, R66 ;  /* 0x000000420b427221 */ /* 0x000fc20000010000 */
[--C-:B------:R-:W-:Y:S01]  /*3120*/  FFMA.FTZ R103, R103, UR42, -R83.reuse ;  /* 0x0000002a67677c23 */ /* 0x100fe20008010853 */
[----:B------:R-:W-:-:S01]  /*3130*/  FFMA.FTZ R58, R58, UR42, -R83 ;  /* 0x0000002a3a3a7c23 */ /* 0x000fc20008010853 */
[----:B------:R-:W-:Y:S01]  /*3140*/  FFMA.FTZ R59, R59, UR42, -R83 ;  /* 0x0000002a3b3b7c23 */ /* 0x000fe20008010853 */
[----:B----4-:R-:W-:-:S01]  /*3150*/  FADD.FTZ R5, R13, R66 ;  /* 0x000000420d057221 */ /* 0x010fc20000010000 */
[----:B------:R-:W2:Y:S01]  /*3160*/  MUFU.EX2 R111, R111 ;  /* 0x0000006f006f7308 */ /* 0x000ea20000000800 */
[----:B0-----:R-:W-:-:S01]  /*3170*/  FADD.FTZ R89, R12, R49 ;  /* 0x000000310c597221 */ /* 0x001fc20000010000 */
[----:B------:R-:W-:Y:S01]  /*3180*/  F2FP.SATFINITE.E4M3.F32.PACK_AB_MERGE_C R13, R14, R13, RZ ;  /* 0x0000000d0e0d723e */ /* 0x000fe200048070ff */
[----:B------:R-:W-:-:S01]  /*3190*/  FFMA.FTZ R70, R70, UR42, -R83 ;  /* 0x0000002a46467c23 */ /* 0x000fc20008010853 */
[--C-:B------:R-:W-:Y:S01]  /*31a0*/  FFMA.FTZ R71, R71, UR42, -R83.reuse ;  /* 0x0000002a47477c23 */ /* 0x100fe20008010853 */
[----:B------:R-:W-:-:S01]  /*31b0*/  FFMA.FTZ R42, R42, UR42, -R83 ;  /* 0x0000002a2a2a7c23 */ /* 0x000fc20008010853 */
[--C-:B------:R-:W-:Y:S01]  /*31c0*/  FFMA.FTZ R43, R43, UR42, -R83.reuse ;  /* 0x0000002a2b2b7c23 */ /* 0x100fe20008010853 */
        /* <DEDUP_REMOVED lines=19> */
[----:B------:R-:W-:Y:S01]  /*3300*/  FADD.FTZ R88, R14, R5 ;  /* 0x000000050e587221 */ /* 0x000fe20000010000 */
[----:B------:R-:W-:-:S01]  /*3310*/  FFMA.FTZ R40, R40, UR42, -R83 ;  /* 0x0000002a28287c23 */ /* 0x000fc20008010853 */
[----:B------:R-:W-:Y:S01]  /*3320*/  F2FP.SATFINITE.E4M3.F32.PACK_AB_MERGE_C R110, R111, R110, RZ ;  /* 0x0000006e6f6e723e */ /* 0x000fe200048070ff */
[----:B------:R-:W-:-:S02]  /*3330*/  IMAD.MOV.U32 R83, RZ, RZ, R87 ;  /* 0x000000ffff537224 */ /* 0x000fc400078e0057 */
[----:B------:R-:W-:Y:S01]  /*3340*/  FADD.FTZ R5, R15, R88 ;  /* 0x000000580f057221 */ /* 0x000fe20000010000 */
[----:B------:R-:W-:Y:S01]  /*3350*/  F2FP.SATFINITE.E4M3.F32.PACK_AB_MERGE_C R174, R11, R10, R13 ;  /* 0x0000000a0bae723e */ /* 0x000fe2000480700d */
[----:B------:R-:W0:Y:S01]  /*3360*/  MUFU.EX2 R119, R119 ;  /* 0x0000007700777308 */ /* 0x000e220000000800 */
[----:B-1----:R-:W-:-:S01]  /*3370*/  FADD.FTZ R67, R80, R67 ;  /* 0x0000004350437221 */ /* 0x002fc20000010000 */
[----:B------:R-:W-:Y:S01]  /*3380*/  F2FP.SATFINITE.E4M3.F32.PACK_AB_MERGE_C R173, R49, R12, R110 ;  /* 0x0000000c31ad723e */ /* 0x000fe2000480706e */
[----:B------:R-:W-:-:S05]  /*3390*/  IMAD.MOV.U32 R49, RZ, RZ, R87 ;  /* 0x000000ffff317224 */ /* 0x000fca00078e0057 */
[----:B------:R-:W1:Y:S01]  /*33a0*/  MUFU.EX2 R79, R79 ;  /* 0x0000004f004f7308 */ /* 0x000e620000000800 */
[----:B--2---:R-:W-:-:S07]  /*33b0*/  FADD.FTZ R66, R118, R67 ;  /* 0x0000004376427221 */ /* 0x004fce0000010000 */
[----:B------:R-:W2:Y:S01]  /*33c0*/  MUFU.EX2 R82, R82 ;  /* 0x0000005200527308 */ /* 0x000ea20000000800 */
[----:B0-----:R-:W-:-:S01]  /*33d0*/  FADD.FTZ R66, R119, R66 ;  /* 0x0000004277427221 */ /* 0x001fc20000010000 */
[----:B------:R-:W-:-:S04]  /*33e0*/  F2FP.SATFINITE.E4M3.F32.PACK_AB_MERGE_C R118, R119, R118, RZ ;  /* 0x000000767776723e */ /* 0x000fc800048070ff */
[----:B------:R-:W-:Y:S01]  /*33f0*/  F2FP.SATFINITE.E4M3.F32.PACK_AB_MERGE_C R175, R80, R53, R118 ;  /* 0x0000003550af723e */ /* 0x000fe20004807076 */
[----:B------:R-:W-:Y:S01]  /*3400*/  IMAD.MOV.U32 R80, RZ, RZ, R87 ;  /* 0x000000ffff507224 */ /* 0x000fe200078e0057 */
[----:B------:R-:W0:Y:S01]  /*3410*/  MUFU.EX2 R94, R94 ;  /* 0x0000005e005e7308 */ /* 0x000e220000000800 */
[----:B-1----:R-:W-:-:S01]  /*3420*/  FADD.FTZ R67, R79, R66 ;  /* 0x000000424f437221 */ /* 0x002fc20000010000 */
[----:B------:R-:W-:Y:S01]  /*3430*/  FADD.FTZ R66, R20, R5 ;  /* 0x0000000514427221 */ /* 0x000fe20000010000 */
[----:B------:R-:W-:-:S03]  /*3440*/  IMAD.MOV.U32 R53, RZ, RZ, R87 ;  /* 0x000000ffff357224 */ /* 0x000fc600078e0057 */
[----:B------:R-:W-:Y:S01]  /*3450*/  FADD.FTZ R5, R21, R66 ;  /* 0x0000004215057221 */ /* 0x000fe20000010000 */
[----:B------:R-:W-:Y:S01]  /*3460*/  F2FP.SATFINITE.E4M3.F32.PACK_AB_MERGE_C R21, R56, R21, RZ ;  /* 0x000000153815723e */ /* 0x000fe200048070ff */
[----:B------:R-:W1:Y:S01]  /*3470*/  MUFU.EX2 R95, R95 ;  /* 0x0000005f005f7308 */ /* 0x000e620000000800 */
[----:B--2---:R-:W-:-:S01]  /*3480*/  FADD.FTZ R67, R82, R67 ;  /* 0x0000004352437221 */ /* 0x004fc20000010000 */
[----:B------:R-:W-:Y:S01]  /*3490*/  FADD.FTZ R88, R56, R5 ;  /* 0x0000000538587221 */ /* 0x000fe20000010000 */
[----:B------:R-:W-:Y:S01]  /*34a0*/  F2FP.SATFINITE.E4M3.F32.PACK_AB_MERGE_C R176, R20, R15, R21 ;  /* 0x0000000f14b0723e */ /* 0x000fe20004807015 */
[----:B------:R-:W-:-:S04]  /*34b0*/  IMAD.MOV.U32 R56, RZ, RZ, R87 ;  /* 0x000000ffff387224 */ /* 0x000fc800078e0057 */
[----:B------:R-:W2:Y:S01]  /*34c0*/  MUFU.EX2 R57, R64 ;  /* 0x0000004000397308 */ /* 0x000ea20000000800 */
[----:B0-----:R-:W-:-:S07]  /*34d0*/  FADD.FTZ R66, R94, R67 ;  /* 0x000000435e427221 */ /* 0x001fce0000010000 */
[----:B------:R-:W0:Y:S01]  /*34e0*/  MUFU.EX2 R81, R81 ;  /* 0x0000005100517308 */ /* 0x000e220000000800 */
[----:B-1----:R-:W-:-:S01]  /*34f0*/  FADD.FTZ R66, R95, R66 ;  /* 0x000000425f427221 */ /* 0x002fc20000010000 */
[----:B------:R-:W-:-:S04]  /*3500*/  F2FP.SATFINITE.E4M3.F32.PACK_AB_MERGE_C R94, R95, R94, RZ ;  /* 0x0000005e5f5e723e */ /* 0x000fc800048070ff */
[----:B------:R-:W-:Y:S01]  /*3510*/  F2FP.SATFINITE.E4M3.F32.PACK_AB_MERGE_C R177, R82, R79, R94 ;  /* 0x0000004f52b1723e */ /* 0x000fe2000480705e */
[----:B------:R-:W-:Y:S01]  /*3520*/  IMAD.MOV.U32 R82, RZ, RZ, R87 ;  /* 0x000000ffff527224 */ /* 0x000fe200078e0057 */
[----:B------:R-:W1:Y:S01]  /*3530*/  MUFU.EX2 R60, R60 ;  /* 0x0000003c003c7308 */ /* 0x000e620000000800 */
[----:B--2---:R-:W-:-:S01]  /*3540*/  FADD.FTZ R5, R57, R88 ;  /* 0x0000005839057221 */ /* 0x004fc20000010000 */
[----:B------:R-:W-:-:S06]  /*3550*/  IMAD.MOV.U32 R79, RZ, RZ, R87 ;  /* 0x000000ffff4f7224 */ /* 0x000fcc00078e0057 */
[----:B------:R-:W2:Y:S01]  /*3560*/  MUFU.EX2 R84, R84 ;  /* 0x0000005400547308 */ /* 0x000ea20000000800 */
[----:B0-----:R-:W-:-:S07]  /*3570*/  FADD.FTZ R67, R81, R66 ;  /* 0x0000004251437221 */ /* 0x001fce0000010000 */
[----:B------:R-:W0:Y:S01]  /*3580*/  MUFU.EX2 R102, R102 ;  /* 0x0000006600667308 */ /* 0x000e220000000800 */
[----:B-1----:R-:W-:-:S04]  /*3590*/  FADD.FTZ R66, R60, R5 ;  /* 0x000000053c427221 */ /* 0x002fc80000010000 */
[----:B------:R-:W-:-:S03]  /*35a0*/  FADD.FTZ R5, R61, R66 ;  /* 0x000000423d057221 */ /* 0x000fc60000010000 */
        /* <DEDUP_REMOVED lines=9> */
[----:B------:R-:W-:Y:S01]  /*3640*/  F2FP.SATFINITE.E4M3.F32.PACK_AB_MERGE_C R61, R64, R61, RZ ;  /* 0x0000003d403d723e */ /* 0x000fe200048070ff */
[----:B------:R-:W-:-:S03]  /*3650*/  IMAD.MOV.U32 R64, RZ, RZ, R87 ;  /* 0x000000ffff407224 */ /* 0x000fc600078e0057 */
[----:B------:R-:W-:Y:S01]  /*3660*/  F2FP.SATFINITE.E4M3.F32.PACK_AB_MERGE_C R178, R60, R57, R61 ;  /* 0x000000393cb2723e */ /* 0x000fe2000480703d */
[----:B------:R-:W-:Y:S01]  /*3670*/  IMAD.MOV.U32 R61, RZ, RZ, R87 ;  /* 0x000000ffff3d7224 */ /* 0x000fe200078e0057 */
        /* <DEDUP_REMOVED lines=24> */
[----:B------:R-:W-:Y:S01]  /*3800*/  F2FP.SATFINITE.E4M3.F32.PACK_AB_MERGE_C R180, R73, R72, R74 ;  /* 0x0000004849b4723e */ /* 0x000fe2000480704a */
[----:B------:R-:W-:Y:S02]  /*3810*/  IMAD.MOV.U32 R74, RZ, RZ, R87 ;  /* 0x000000ffff4a7224 */ /* 0x000fe400078e0057 */
[----:B------:R-:W0:Y:S01]  /*3820*/  MUFU.EX2 R62, R62 ;  /* 0x0000003e003e7308 */ /* 0x000e220000000800 */
[----:B-1----:R-:W-:-:S01]  /*3830*/  FADD.FTZ R5, R86, R5 ;  /* 0x0000000556057221 */ /* 0x002fc20000010000 */
[----:B------:R-:W-:Y:S01]  /*3840*/  F2FP.SATFINITE.E4M3.F32.PACK_AB_MERGE_C R85, R86, R85, RZ ;  /* 0x000000555655723e */ /* 0x000fe200048070ff */
[--C-:B------:R-:W-:Y:S02]  /*3850*/  IMAD.MOV.U32 R86, RZ, RZ, R87.reuse ;  /* 0x000000ffff567224 */ /* 0x100fe400078e0057 */
[----:B------:R-:W-:Y:S01]  /*3860*/  IMAD.MOV.U32 R73, RZ, RZ, R87 ;  /* 0x000000ffff497224 */ /* 0x000fe200078e0057 */
[----:B------:R-:W-:Y:S01]  /*3870*/  F2FP.SATFINITE.E4M3.F32.PACK_AB_MERGE_C R181, R59, R58, R85 ;  /* 0x0000003a3bb5723e */ /* 0x000fe20004807055 */
[----:B------:R-:W-:Y:S01]  /*3880*/  IMAD.MOV.U32 R85, RZ, RZ, R87 ;  /* 0x000000ffff557224 */ /* 0x000fe200078e0057 */
        /* <DEDUP_REMOVED lines=9> */
[----:B-1----:R-:W-:-:S04]  /*3920*/  FADD.FTZ R5, R65, R8 ;  /* 0x0000000841057221 */ /* 0x002fc80000010000 */
[----:B------:R-:W-:-:S03]  /*3930*/  FADD.FTZ R8, R30, R5 ;  /* 0x000000051e087221 */ /* 0x000fc60000010000 */
[----:B------:R-:W1:Y:S01]  /*3940*/  MUFU.EX2 R31, R31 ;  /* 0x0000001f001f7308 */ /* 0x000e620000000800 */
[----:B--2---:R-:W-:-:S07]  /*3950*/  FADD.FTZ R9, R63, R14 ;  /* 0x0000000e3f097221 */ /* 0x004fce0000010000 */
[----:B------:R-:W2:Y:S01]  /*3960*/  MUFU.EX2 R71, R71 ;  /* 0x0000004700477308 */ /* 0x000ea20000000800 */
[----:B0-----:R-:W-:-:S07]  /*3970*/  FADD.FTZ R6, R70, R9 ;  /* 0x0000000946067221 */ /* 0x001fce0000010000 */
[----:B------:R-:W0:Y:S01]  /*3980*/  MUFU.EX2 R34, R34 ;  /* 0x0000002200227308 */ /* 0x000e220000000800 */
[C---:B-1----:R-:W-:Y:S01]  /*3990*/  F2FP.SATFINITE.E4M3.F32.PACK_AB_MERGE_C R30, R31.reuse, R30, RZ ;  /* 0x0000001e1f1e723e */ /* 0x042fe200048070ff */
[----:B------:R-:W-:-:S03]  /*39a0*/  FADD.FTZ R31, R31, R8 ;  /* 0x000000081f1f7221 */ /* 0x000fc60000010000 */
[----:B------:R-:W-:Y:S01]  /*39b0*/  F2FP.SATFINITE.E4M3.F32.PACK_AB_MERGE_C R182, R65, R76, R30 ;  /* 0x0000004c41b6723e */ /* 0x000fe2000480701e */
[--C-:B------:R-:W-:Y:S01]  /*39c0*/  IMAD.MOV.U32 R65, RZ, RZ, R87.reuse ;  /* 0x000000ffff417224 */ /* 0x100fe200078e0057 */
[-C--:B------:R-:W-:Y:S01]  /*39d0*/  MOV R76, R87.reuse ;  /* 0x00000057004c7202 */ /* 0x080fe20000000f00 */
[----:B------:R-:W1:Y:S01]  /*39e0*/  MUFU.EX2 R42, R42 ;  /* 0x0000002a002a7308 */ /* 0x000e620000000800 */
[C---:B--2---:R-:W-:Y:S01]  /*39f0*/  F2FP.SATFINITE.E4M3.F32.PACK_AB_MERGE_C R70, R71.reuse, R70, RZ ;  /* 0x000000464746723e */ /* 0x044fe200048070ff */
[----:B------:R-:W-:Y:S01]  /*3a00*/  FADD.FTZ R71, R71, R6 ;  /* 0x0000000647477221 */ /* 0x000fe20000010000 */
[--C-:B------:R-:W-:Y:S02]  /*3a10*/  IMAD.MOV.U32 R30, RZ, RZ, R87.reuse ;  /* 0x000000ffff1e7224 */ /* 0x100fe400078e0057 */
[----:B------:R-:W-:Y:S01]  /*3a20*/  F2FP.SATFINITE.E4M3.F32.PACK_AB_MERGE_C R183, R63, R62, R70 ;  /* 0x0000003e3fb7723e */ /* 0x000fe20004807046 */
[----:B------:R-:W-:Y:S01]  /*3a30*/  IMAD.MOV.U32 R70, RZ, RZ, R87 ;  /* 0x000000ffff467224 */ /* 0x000fe200078e0057 */
[----:B------:R-:W-:Y:S01]  /*3a40*/  MOV R62, R87 ;  /* 0x00000057003e7202 */ /* 0x000fe20000000f00 */
[----:B------:R-:W2:Y:S01]  /*3a50*/  MUFU.EX2 R43, R43 ;  /* 0x0000002b002b7308 */ /* 0x000ea20000000800 */
[----:B0-----:R-:W-:-:S01]  /*3a60*/  FADD.FTZ R6, R34, R31 ;  /* 0x0000001f22067221 */ /* 0x001fc20000010000 */
[----:B------:R-:W-:-:S02]  /*3a70*/  IMAD.MOV.U32 R63, RZ, RZ, R87 ;  /* 0x000000ffff3f7224 */ /* 0x000fc400078e0057 */
[----:B------:R-:W-:Y:S02]  /*3a80*/  IMAD.MOV.U32 R31, RZ, RZ, R87 ;  /* 0x000000ffff1f7224 */ /* 0x000fe400078e0057 */
[----:B------:R-:W-:Y:S02]  /*3a90*/  FADD.FTZ R6, R35, R6 ;  /* 0x0000000623067221 */ /* 0x000fe40000010000 */
        /* <DEDUP_REMOVED lines=8> */
[----:B-1----:R-:W-:-:S07]  /*3b20*/  FADD.FTZ R6, R46, R5 ;  /* 0x000000052e067221 */ /* 0x002fce0000010000 */
[----:B------:R-:W1:Y:S01]  /*3b30*/  MUFU.EX2 R41, R41 ;  /* 0x0000002900297308 */ /* 0x000e620000000800 */
[C---:B--2---:R-:W-:Y:S01]  /*3b40*/  F2FP.SATFINITE.E4M3.F32.PACK_AB_MERGE_C R39, R44.reuse, R39, RZ ;  /* 0x000000272c27723e */ /* 0x044fe200048070ff */
[----:B------:R-:W-:-:S03]  /*3b50*/  FADD.FTZ R44, R44, R7 ;  /* 0x000000072c2c7221 */ /* 0x000fc60000010000 */
[----:B------:R-:W-:Y:S01]  /*3b60*/  F2FP.SATFINITE.E4M3.F32.PACK_AB_MERGE_C R184, R35, R34, R39 ;  /* 0x0000002223b8723e */ /* 0x000fe20004807027 */
[--C-:B------:R-:W-:Y:S01]  /*3b70*/  IMAD.MOV.U32 R39, RZ, RZ, R87.reuse ;  /* 0x000000ffff277224 */ /* 0x100fe200078e0057 */
[----:B------:R-:W-:Y:S01]  /*3b80*/  MOV R34, R87 ;  /* 0x0000005700227202 */ /* 0x000fe20000000f00 */
        /* <DEDUP_REMOVED lines=9> */
[--C-:B------:R-:W-:Y:S02]  /*3c20*/  IMAD.MOV.U32 R43, RZ, RZ, R87.reuse ;  /* 0x000000ffff2b7224 */ /* 0x100fe400078e0057 */
[----:B------:R-:W-:Y:S02]  /*3c30*/  IMAD.MOV.U32 R42, RZ, RZ, R87 ;  /* 0x000000ffff2a7224 */ /* 0x000fe400078e0057 */
[----:B------:R-:W1:Y:S01]  /*3c40*/  MUFU.EX2 R51, R51 ;  /* 0x0000003300337308 */ /* 0x000e620000000800 */
[----:B--2---:R-:W-:-:S01]  /*3c50*/  FADD.FTZ R6, R50, R47 ;  /* 0x0000002f32067221 */ /* 0x004fc20000010000 */
[----:B------:R-:W-:-:S06]  /*3c60*/  IMAD.MOV.U32 R47, RZ, RZ, R87 ;  /* 0x000000ffff2f7224 */ /* 0x000fcc00078e0057 */
[----:B------:R-:W-:Y:S01]  /*3c70*/  MUFU.EX2 R45, R45 ;  /* 0x0000002d002d7308 */ /* 0x000fe20000000800 */
[----:B0-----:R-:W-:-:S07]  /*3c80*/  FADD.FTZ R8, R48, R5 ;  /* 0x0000000530087221 */ /* 0x001fce0000010000 */
[----:B------:R-:W0:Y:S01]  /*3c90*/  MUFU.EX2 R52, R52 ;  /* 0x0000003400347308 */ /* 0x000e220000000800 */
[----:B-1----:R-:W-:-:S07]  /*3ca0*/  FADD.FTZ R5, R51, R6 ;  /* 0x0000000633057221 */ /* 0x002fce0000010000 */
[----:B------:R-:W1:Y:S08]  /*3cb0*/  MUFU.EX2 R54, R54 ;  /* 0x0000003600367308 */ /* 0x000e700000000800 */
        /* <DEDUP_REMOVED lines=8> */
[----:B------:R-:W-:Y:S01]  /*3d40*/  MOV R48, R87 ;  /* 0x0000005700307202 */ /* 0x000fe20000000f00 */
[----:B------:R-:W-:-:S05]  /*3d50*/  IMAD.MOV.U32 R41, RZ, RZ, R87 ;  /* 0x000000ffff297224 */ /* 0x000fca00078e0057 */
        /* <DEDUP_REMOVED lines=22> */
[----:B------:R-:W0:Y:S01]  /*3ec0*/  MUFU.EX2 R77, R77 ;  /* 0x0000004d004d7308 */ /* 0x000e220000000800 */
[----:B-1----:R-:W-:-:S01]  /*3ed0*/  FADD.FTZ R7, R27, R8 ;  /* 0x000000081b077221 */ /* 0x002fc20000010000 */
[----:B------:R-:W-:Y:S01]  /*3ee0*/  FADD.FTZ R29, R29, R28 ;  /* 0x0000001c1d1d7221 */ /* 0x000fe20000010000 */
[----:B------:R-:W-:-:S05]  /*3ef0*/  IMAD.MOV.U32 R28, RZ, RZ, R87 ;  /* 0x000000ffff1c7224 */ /* 0x000fca00078e0057 */
[----:B------:R-:W-:Y:S01]  /*3f00*/  MUFU.EX2 R36, R36 ;  /* 0x0000002400247308 */ /* 0x000fe20000000800 */
[----:B--2---:R-:W-:-:S07]  /*3f10*/  FADD.FTZ R6, R68, R7 ;  /* 0x0000000744067221 */ /* 0x004fce0000010000 */
[----:B------:R-:W1:Y:S01]  /*3f20*/  MUFU.EX2 R37, R37 ;  /* 0x0000002500257308 */ /* 0x000e620000000800 */
[----:B0-----:R-:W-:-:S01]  /*3f30*/  FADD.FTZ R6, R77, R6 ;  /* 0x000000064d067221 */ /* 0x001fc20000010000 */
[----:B------:R-:W-:Y:S01]  /*3f40*/  F2FP.SATFINITE.E4M3.F32.PACK_AB_MERGE_C R68, R77, R68, RZ ;  /* 0x000000444d44723e */ /* 0x000fe200048070ff */
[----:B------:R-:W-:-:S03]  /*3f50*/  IMAD.MOV.U32 R77, RZ, RZ, R87 ;  /* 0x000000ffff4d7224 */ /* 0x000fc600078e0057 */
[----:B------:R-:W-:Y:S01]  /*3f60*/  F2FP.SATFINITE.E4M3.F32.PACK_AB_MERGE_C R189, R27, R26, R68 ;  /* 0x0000001a1bbd723e */ /* 0x000fe20004807044 */
[--C-:B------:R-:W-:Y:S01]  /*3f70*/  IMAD.MOV.U32 R68, RZ, RZ, R87.reuse ;  /* 0x000000ffff447224 */ /* 0x100fe200078e0057 */
        /* <DEDUP_REMOVED lines=9> */
[----:B--2---:R-:W-:-:S07]  /*4010*/  FADD.FTZ R7, R69, R6 ;  /* 0x0000000645077221 */ /* 0x004fce0000010000 */
[----:B------:R-:W-:Y:S01]  /*4020*/  MUFU.EX2 R38, R38 ;  /* 0x0000002600267308 */ /* 0x000fe20000000800 */
[C---:B-1----:R-:W-:Y:S01]  /*4030*/  F2FP.SATFINITE.E4M3.F32.PACK_AB_MERGE_C R190, R33.reuse, R32, R9 ;  /* 0x0000002021be723e */ /* 0x042fe20004807009 */
[----:B------:R-:W-:Y:S01]  /*4040*/  FADD.FTZ R33, R33, R8 ;  /* 0x0000000821217221 */ /* 0x000fe20000010000 */
[----:B------:R-:W-:-:S03]  /*4050*/  IMAD.MOV.U32 R32, RZ, RZ, R87 ;  /* 0x000000ffff207224 */ /* 0x000fc600078e0057 */
[----:B------:R-:W-:Y:S01]  /*4060*/  FADD.FTZ R6, R36, R33 ;  /* 0x0000002124067221 */ /* 0x000fe20000010000 */
[----:B------:R-:W-:Y:S01]  /*4070*/  IMAD.MOV.U32 R36, RZ, RZ, R87 ;  /* 0x000000ffff247224 */ /* 0x000fe200078e0057 */
[----:B------:R1:W2:Y:S01]  /*4080*/  MUFU.EX2 R5, R40 ;  /* 0x0000002800057308 */ /* 0x0002a20000000800 */
[----:B0-----:R-:W-:-:S01]  /*4090*/  FADD.FTZ R7, R78, R7 ;  /* 0x000000074e077221 */ /* 0x001fc20000010000 */
[----:B------:R-:W-:Y:S01]  /*40a0*/  FADD.FTZ R6, R37, R6 ;  /* 0x0000000625067221 */ /* 0x000fe20000010000 */
[--C-:B------:R-:W-:Y:S02]  /*40b0*/  IMAD.MOV.U32 R37, RZ, RZ, R87.reuse ;  /* 0x000000ffff257224 */ /* 0x100fe400078e0057 */
[--C-:B------:R-:W-:Y:S02]  /*40c0*/  IMAD.MOV.U32 R33, RZ, RZ, R87.reuse ;  /* 0x000000ffff217224 */ /* 0x100fe400078e0057 */
[----:B-1----:R-:W-:Y:S01]  /*40d0*/  IMAD.MOV.U32 R40, RZ, RZ, R87 ;  /* 0x000000ffff287224 */ /* 0x002fe200078e0057 */
[----:B--2---:R-:W-:Y:S01]  /*40e0*/  F2FP.SATFINITE.E4M3.F32.PACK_AB_MERGE_C R8, R5, R38, RZ ;  /* 0x000000260508723e */ /* 0x004fe200048070ff */
[----:B------:R-:W-:-:S03]  /*40f0*/  FADD.FTZ R38, R38, R7 ;  /* 0x0000000726267221 */ /* 0x000fc60000010000 */
[----:B------:R-:W-:Y:S01]  /*4100*/  F2FP.SATFINITE.E4M3.F32.PACK_AB_MERGE_C R191, R78, R69, R8 ;  /* 0x000000454ebf723e */ /* 0x000fe20004807008 */
[----:B------:R-:W-:-:S01]  /*4110*/  FADD.FTZ R5, R5, R38 ;  /* 0x0000002605057221 */ /* 0x000fc20000010000 */
[--C-:B------:R-:W-:Y:S02]  /*4120*/  IMAD.MOV.U32 R78, RZ, RZ, R87.reuse ;  /* 0x000000ffff4e7224 */ /* 0x100fe400078e0057 */
        /* <DEDUP_REMOVED lines=37> */
[----:B------:R-:W-:Y:S01]  /*4380*/  UIADD3 UR50, UR50, -0x2, URZ ;  /* 0xfffffffe32327890 */ /* 0x000fe2000fffe03f */
[----:B------:R-:W-:Y:S01]  /*4390*/  UMOV UR29, UR45 ;  /* 0x0000002d001d7c82 */ /* 0x000fe20008000000 */
[----:B------:R-:W-:-:S10]  /*43a0*/  UMOV UR28, UR44 ;  /* 0x0000002c001c7c82 */ /* 0x000fd40008000000 */
.L_x_6901:
[----:B------:R-:W-:Y:S01]  /*43b0*/  ISETP.NE.AND P2, PT, RZ, UR40, PT ;  /* 0x00000028ff007c0c */ /* 0x000fe2000bf45270 */
[----:B------:R-:W-:-:S04]  /*43c0*/  UISETP.NE.AND UP0, UPT, UR28, 0x1, UPT ;  /* 0x000000011c00788c */ /* 0x000fc8000bf05270 */
[----:B------:R-:W-:-:S04]  /*43d0*/  USEL UR45, URZ, 0x1, UP0 ;  /* 0x000000013f2d7887 */ /* 0x000fc80008000000 */
[----:B------:R-:W-:-:S04]  /*43e0*/  ULOP3.LUT UR45, UR29, UR45, URZ, 0x3c, !UPT ;  /* 0x0000002d1d2d7292 */ /* 0x000fc8000f8e3c3f */
[----:B------:R-:W-:Y:S08]  /*43f0*/  @P2 BRA `(.L_x_6891) ;  /* 0x0000000000382947 */ /* 0x000ff00003800000 */
[----:B------:R-:W-:Y:S05]  /*4400*/  @!P0 BRA `(.L_x_6892) ;  /* 0x0000000000048947 */ /* 0x000fea0003800000 */
[----:B------:R-:W-:Y:S01]  /*4410*/  BPT.TRAP 0x1 ;  /* 0x000000040000795c */ /* 0x000fe20000300000 */
.L_x_6892:
        /* <DEDUP_REMOVED lines=9> */
.L_x_6893:
[----:B-1----:R-:W-:Y:S05]  /*44b0*/  @P1 BRA `(.L_x_6891) ;  /* 0x0000000000081947 */ /* 0x002fea0003800000 */
[----:B------:R-:W1:Y:S02]  /*44c0*/  SYNCS.PHASECHK.TRANS64.TRYWAIT P1, [UR6+0x22830], R3 ;  /* 0x02283003ff0075a7 */ /* 0x000e640008020146 */
[----:B-1----:R-:W-:Y:S05]  /*44d0*/  @!P1 BRA `(.L_x_6894) ;  /* 0x000000a0007c9947 */ /* 0x002fea0003800000 */
.L_x_6891:
[----:B01----:R-:W-:Y:S01]  /*44e0*/  IADD3 R3, R22, 0x8, RZ ;  /* 0x0000000816037810 */ /* 0x003fe20007ffe0ff */
[----:B------:R-:W-:Y:S01]  /*44f0*/  UIADD3 UR44, UR28, 0x1, URZ ;  /* 0x000000011c2c7890 */ /* 0x000fe2000fffe03f */
[----:B------:R-:W-:Y:S01]  /*4500*/  R2UR UR30, R0 ;  /* 0x00000000001e72ca */ /* 0x000fe200000e0000 */
[----:B------:R-:W-:Y:S01]  /*4510*/  UMOV UR19, 0x40000040 ;  /* 0x4000004000137882 */ /* 0x000fe20000000000 */
[----:B------:R-:W-:Y:S01]  /*4520*/  UMOV UR20, UR16 ;  /* 0x0000001000147c82 */ /* 0x000fe20008000000 */
[----:B------:R0:W-:Y:S01]  /*4530*/  BAR.SYNC.DEFER_BLOCKING R3, 0x100 ;  /* 0x000400030000751d */ /* 0x0001e20000010000 */
[----:B------:R-:W-:-:S04]  /*4540*/  UISETP.NE.AND UP0, UPT, UR44, 0x2, UPT ;  /* 0x000000022c00788c */ /* 0x000fc8000bf05270 */
[----:B------:R-:W-:Y:S01]  /*4550*/  USEL UR44, UR44, URZ, UP0 ;  /* 0x0000003f2c2c7287 */ /* 0x000fe20008000000 */
[----:B------:R-:W-:Y:S01]  /*4560*/  UMOV UR21, UR17 ;  /* 0x0000001100157c82 */ /* 0x000fe20008000000 */
[----:B------:R-:W-:Y:S01]  /*4570*/  UMOV UR23, 0x40000040 ;  /* 0x4000004000177882 */ /* 0x000fe20000000000 */
[----:B------:R-:W-:Y:S02]  /*4580*/  UMOV UR24, UR16 ;  /* 0x0000001000187c82 */ /* 0x000fe40008000000 */
[----:B------:R-:W-:Y:S01]  /*4590*/  UIMAD UR30, UR44, 0x500, UR30 ;  /* 0x000005002c1e78a4 */ /* 0x000fe2000f8e021e */
[----:B------:R-:W-:Y:S01]  /*45a0*/  UMOV UR25, UR17 ;  /* 0x0000001100197c82 */ /* 0x000fe20008000000 */
[----:B------:R-:W-:Y:S02]  /*45b0*/  UMOV UR27, 0x40000040 ;  /* 0x40000040001b7882 */ /* 0x000fe40000000000 */
[----:B------:R-:W-:Y:S02]  /*45c0*/  UIADD3 UR22, UR30, 0x100, URZ ;  /* 0x000001001e167890 */ /* 0x000fe4000fffe03f */
[----:B------:R-:W-:-:S02]  /*45d0*/  UIADD3 UR26, UR30, 0x200, URZ ;  /* 0x000002001e1a7890 */ /* 0x000fc4000fffe03f */
[----:B------:R-:W-:Y:S01]  /*45e0*/  UMOV UR18, UR30 ;  /* 0x0000001e00127c82 */ /* 0x000fe20008000000 */
[----:B------:R-:W-:Y:S01]  /*45f0*/  UIADD3 UR6, UR30, 0x400, URZ ;  /* 0x000004001e067890 */ /* 0x000fe2000fffe03f */
[----:B------:R-:W-:Y:S01]  /*4600*/  UMOV UR7, 0x40000040 ;  /* 0x4000004000077882 */ /* 0x000fe20000000000 */
[----:B------:R-:W-:Y:S01]  /*4610*/  UIADD3 UR10, UR30, 0x402, URZ ;  /* 0x000004021e0a7890 */ /* 0x000fe2000fffe03f */
[----:B------:R-:W-:Y:S01]  /*4620*/  WARPGROUP.ARRIVE ;  /* 0x00000000000079c5 */ /* 0x000fe20000000000 */
[----:B------:R-:W-:Y:S01]  /*4630*/  UMOV UR11, 0x40000040 ;  /* 0x40000040000b7882 */ /* 0x000fe20000000000 */
[----:B------:R-:W-:Y:S01]  /*4640*/  UIADD3 UR14, UR30, 0x6, URZ ;  /* 0x000000061e0e7890 */ /* 0x000fe2000fffe03f */
[----:B------:R-:W-:-:S03]  /*4650*/  UMOV UR15, 0x40000040 ;  /* 0x40000040000f7882 */ /* 0x000fc60000000000 */
        /* <DEDUP_REMOVED lines=106> */
.L_x_6896:
[----:B------:R-:W-:Y:S01]  /*4d00*/  ULEA UR6, UR28, UR41, 0x3 ;  /* 0x000000291c067291 */ /* 0x000fe2000f8e183f */
[----:B------:R-:W-:-:S05]  /*4d10*/  IMAD.U32 R3, RZ, RZ, UR29 ;  /* 0x0000001dff037e24 */ /* 0x000fca000f8e00ff */
[----:B------:R-:W-:-:S04]  /*4d20*/  SHF.L.U32 R3, R3, 0x1f, RZ ;  /* 0x0000001f03037819 */ /* 0x000fc800000006ff */
[----:B------:R0:W1:Y:S01]  /*4d30*/  SYNCS.PHASECHK.TRANS64.TRYWAIT P1, [UR6+0x22850], R3 ;  /* 0x02285003ff0075a7 */ /* 0x0000620008020146 */
[----:B------:R-:W-:Y:S05]  /*4d40*/  @!P0 BRA `(.L_x_6897) ;  /* 0x0000000000048947 */ /* 0x000fea0003800000 */
[----:B------:R-:W-:Y:S01]  /*4d50*/  BPT.TRAP 0x1 ;  /* 0x000000040000795c */ /* 0x000fe20000300000 */
.L_x_6897:
[----:B-1----:R-:W-:Y:S05]  /*4d60*/  @P1 BRA `(.L_x_6895) ;  /* 0x0000000000081947 */ /* 0x002fea0003800000 */
[----:B------:R-:W1:Y:S02]  /*4d70*/  SYNCS.PHASECHK.TRANS64.TRYWAIT P1, [UR6+0x22850], R3 ;  /* 0x02285003ff0075a7 */ /* 0x000e640008020146 */
[----:B-1----:R-:W-:Y:S05]  /*4d80*/  @!P1 BRA `(.L_x_6898) ;  /* 0x0000009800689947 */ /* 0x002fea0003800000 */
.L_x_6895:
        /* <DEDUP_REMOVED lines=9> */
[----:B------:R-:W-:Y:S01]  /*4e20*/  QGMMA.64x128x32.F32.E4M3.E4M3 R24, R172, gdesc[UR4], R24, gsb0 ;  /* 0x01e00004ac187df3 */ /* 0x000fe20008000818 */
[----:B------:R-:W-:Y:S01]  /*4e30*/  UIADD3 UR6, UR10, 0x100, URZ ;  /* 0x000001000a067890 */ /* 0x000fe2000fffe03f */
[----:B------:R-:W-:Y:S01]  /*4e40*/  UMOV UR7, 0xc0000010 ;  /* 0xc000001000077882 */ /* 0x000fe20000000000 */
[----:B------:R-:W-:Y:S02]  /*4e50*/  WARPGROUP.DEPBAR.LE gsb0, 0x0 ;  /* 0x00008000000079c5 */ /* 0x000fe40000010000 */
[----:B------:R-:W-:-:S07]  /*4e60*/  WARPGROUP.ARRIVE ;  /* 0x00000000000079c5 */ /* 0x000fce0000000000 */
        /* <DEDUP_REMOVED lines=15> */
[----:B------:R-:W-:Y:S03]  /*4f60*/  QGMMA.64x128x32.F32.E4M3.E4M3 R24, R188, gdesc[UR4], R24, gsb0 ;  /* 0x01e00004bc187df3 */ /* 0x000fe60008000818 */
[----:B------:R-:W-:Y:S02]  /*4f70*/  WARPGROUP.DEPBAR.LE gsb0, 0x0 ;  /* 0x00008000000079c5 */ /* 0x000fe40000010000 */
[----:B------:R0:W-:Y:S06]  /*4f80*/  BAR.ARV R3, 0x100 ;  /* 0x000400030000751d */ /* 0x0001ec0000002000 */
[----:B------:R-:W-:Y:S05]  /*4f90*/  @!P0 BRA `(.L_x_6899) ;  /* 0x0000000000048947 */ /* 0x000fea0003800000 */
[----:B------:R-:W-:Y:S01]  /*4fa0*/  BPT.TRAP 0x1 ;  /* 0x000000040000795c */ /* 0x000fe20000300000 */
.L_x_6899:
[----:B------:R-:W-:Y:S01]  /*4fb0*/  FMNMX.FTZ R4, R152, R7, !PT ;  /* 0x0000000798047209 */ /* 0x000fe20007810000 */
[----:B------:R-:W-:Y:S01]  /*4fc0*/  IMAD.U32 R172, RZ, RZ, UR42 ;  /* 0x0000002affac7e24 */ /* 0x000fe2000f8e00ff */
[----:B------:R-:W-:Y:S01]  /*4fd0*/  FMNMX.FTZ R8, R154, R9, !PT ;  /* 0x000000099a087209 */ /* 0x000fe20007810000 */
[----:B------:R-:W-:Y:S01]  /*4fe0*/  ULEA UR6, UR44, UR41, 0x3 ;  /* 0x000000292c067291 */ /* 0x000fe2000f8e183f */
[----:B0-----:R-:W-:Y:S02]  /*4ff0*/  FMNMX.FTZ R3, R153, R4, !PT ;  /* 0x0000000499037209 */ /* 0x001fe40007810000 */
        /* <DEDUP_REMOVED lines=89> */
[----:B------:R-:W-:-:S01]  /*5590*/  FADD.FTZ R7, -R3, R7 ;  /* 0x0000000703077221 */ /* 0x000fc20000010100 */
[----:B------:R-:W-:Y:S02]  /*55a0*/  FADD.FTZ R9, -R4, R9 ;  /* 0x0000000904097221 */ /* 0x000fe40000010100 */
[----:B------:R-:W-:-:S01]  /*55b0*/  FFMA.FTZ R21, R136, UR42, -R172 ;  /* 0x0000002a88157c23 */ /* 0x000fc200080108ac */
[--C-:B------:R-:W-:Y:S01]  /*55c0*/  FFMA.FTZ R136, R137, UR42, -R172.reuse ;  /* 0x0000002a89887c23 */ /* 0x100fe200080108ac */
[----:B------:R-:W-:-:S01]  /*55d0*/  FFMA.FTZ R137, R140, UR42, -R172 ;  /* 0x0000002a8c897c23 */ /* 0x000fc200080108ac */
[----:B------:R-:W-:Y:S01]  /*55e0*/  FMUL.FTZ R8, R9, UR42 ;  /* 0x0000002a09087c20 */ /* 0x000fe20008410000 */
[----:B------:R-:W-:-:S01]  /*55f0*/  FFMA.FTZ R140, R141, UR42, -R172 ;  /* 0x0000002a8d8c7c23 */ /* 0x000fc200080108ac */
[--C-:B------:R-:W-:Y:S01]  /*5600*/  FFMA.FTZ R9, R153, UR42, -R172.reuse ;  /* 0x0000002a99097c23 */ /* 0x100fe200080108ac */
[----:B------:R-:W-:-:S01]  /*5610*/  FFMA.FTZ R141, R144, UR42, -R172 ;  /* 0x0000002a908d7c23 */ /* 0x000fc200080108ac */
[----:B------:R-:W-:Y:S01]  /*5620*/  FFMA.FTZ R144, R145, UR42, -R172 ;  /* 0x0000002a91907c23 */ /* 0x000fe200080108ac */
[----:B------:R-:W-:-:S02]  /*5630*/  IMAD.U32 R153, RZ, RZ, UR42 ;  /* 0x0000002aff997e24 */ /* 0x000fc4000f8e00ff */
[--C-:B------:R-:W-:Y:S01]  /*5640*/  FFMA.FTZ R145, R148, UR42, -R172.reuse ;  /* 0x0000002a94917c23 */ /* 0x100fe200080108ac */
[----:B------:R-:W-:-:S01]  /*5650*/  FFMA.FTZ R148, R149, UR42, -R172 ;  /* 0x0000002a95947c23 */ /* 0x000fc200080108ac */
[----:B------:R-:W-:Y:S01]  /*5660*/  FFMA.FTZ R149, R101, UR42, -R172 ;  /* 0x0000002a65957c23 */ /* 0x000fe200080108ac */
[----:B------:R-:W-:-:S01]  /*5670*/  FFMA.FTZ R101, R4, R153, -8 ;  /* 0xc100000004657423 */ /* 0x000fc20000010099 */
[----:B------:R-:W-:Y:S01]  /*5680*/  FMUL.FTZ R7, R7, UR42 ;  /* 0x0000002a07077c20 */ /* 0x000fe20008410000 */
        /* <DEDUP_REMOVED lines=53> */
[----:B------:R-:W-:Y:S01]  /*59e0*/  FFMA.FTZ R108, R108, UR42, -R172 ;  /* 0x0000002a6c6c7c23 */ /* 0x000fe200080108ac */
[----:B------:R-:W-:-:S01]  /*59f0*/  FFMA.FTZ R110, R110, UR42, -R101 ;  /* 0x0000002a6e6e7c23 */ /* 0x000fc20008010865 */
[----:B------:R-:W-:Y:S01]  /*5a00*/  FFMA.FTZ R109, R109, UR42, -R172 ;  /* 0x0000002a6d6d7c23 */ /* 0x000fe200080108ac */
[----:B------:R-:W-:-:S01]  /*5a10*/  FFMA.FTZ R111, R111, UR42, -R101 ;  /* 0x0000002a6f6f7c23 */ /* 0x000fc20008010865 */
[----:B------:R-:W2:Y:S01]  /*5a20*/  MUFU.EX2 R154, R154 ;  /* 0x0000009a009a7308 */ /* 0x000ea20000000800 */
[----:B0-----:R-:W-:-:S01]  /*5a30*/  FADD.FTZ R5, R152, R5 ;  /* 0x0000000598057221 */ /* 0x001fc20000010000 */
[----:B------:R-:W-:Y:S01]  /*5a40*/  FFMA.FTZ R112, R112, UR42, -R172 ;  /* 0x0000002a70707c23 */ /* 0x000fe200080108ac */
[----:B------:R-:W-:-:S01]  /*5a50*/  FFMA.FTZ R114, R114, UR42, -R101 ;  /* 0x0000002a72727c23 */ /* 0x000fc20008010865 */
[----:B------:R-:W-:Y:S01]  /*5a60*/  FFMA.FTZ R113, R113, UR42, -R172 ;  /* 0x0000002a71717c23 */ /* 0x000fe200080108ac */
        /* <DEDUP_REMOVED lines=25> */
[----:B------:R-:W-:-:S02]  /*5c00*/  FFMA.FTZ R101, R103, UR42, -R101 ;  /* 0x0000002a67657c23 */ /* 0x000fc40008010865 */
        /* <DEDUP_REMOVED lines=108> */
[----:B------:R-:W-:Y:S01]  /*62d0*/  MUFU.EX2 R119, R119 ;  /* 0x0000007700777308 */ /* 0x000fe20000000800 */
[----:B-1----:R-:W-:-:S07]  /*62e0*/  FADD.FTZ R160, R118, R161 ;  /* 0x000000a176a07221 */ /* 0x002fce0000010000 */
[----:B------:R-:W0:Y:S01]  /*62f0*/  MUFU.EX2 R88, R88 ;  /* 0x0000005800587308 */ /* 0x000e220000000800 */
[----:B--2---:R-:W-:-:S07]  /*6300*/  FADD.FTZ R5, R117, R6 ;  /* 0x0000000675057221 */ /* 0x004fce0000010000 */
[----:B------:R-:W-:Y:S08]  /*6310*/  MUFU.EX2 R90, R90 ;  /* 0x0000005a005a7308 */ /* 0x000ff00000000800 */
[----:B------:R-:W1:Y:S01]  /*6320*/  MUFU.EX2 R89, R89 ;  /* 0x0000005900597308 */ /* 0x000e620000000800 */
[----:B0-----:R-:W-:-:S07]  /*6330*/  FADD.FTZ R6, R88, R5 ;  /* 0x0000000558067221 */ /* 0x001fce0000010000 */
[----:B------:R-:W-:Y:S08]  /*6340*/  MUFU.EX2 R91, R91 ;  /* 0x0000005b005b7308 */ /* 0x000ff00000000800 */
[----:B------:R-:W0:Y:S01]  /*6350*/  MUFU.EX2 R92, R92 ;  /* 0x0000005c005c7308 */ /* 0x000e220000000800 */
[----:B-1----:R-:W-:-:S07]  /*6360*/  FADD.FTZ R5, R89, R6 ;  /* 0x0000000659057221 */ /* 0x002fce0000010000 */
[----:B------:R-:W-:Y:S08]  /*6370*/  MUFU.EX2 R163, R94 ;  /* 0x0000005e00a37308 */ /* 0x000ff00000000800 */
[----:B------:R-:W1:Y:S01]  /*6380*/  MUFU.EX2 R93, R93 ;  /* 0x0000005d005d7308 */ /* 0x000e620000000800 */
[----:B0-----:R-:W-:-:S07]  /*6390*/  FADD.FTZ R6, R92, R5 ;  /* 0x000000055c067221 */ /* 0x001fce0000010000 */
[----:B------:R0:W-:Y:S08]  /*63a0*/  MUFU.EX2 R162, R95 ;  /* 0x0000005f00a27308 */ /* 0x0001f00000000800 */
[----:B------:R-:W2:Y:S01]  /*63b0*/  MUFU.EX2 R96, R96 ;  /* 0x0000006000607308 */ /* 0x000ea20000000800 */
[----:B0-----:R-:W-:-:S01]  /*63c0*/  FADD.FTZ R95, R119, R160 ;  /* 0x000000a0775f7221 */ /* 0x001fc20000010000 */
[----:B-1----:R-:W-:-:S06]  /*63d0*/  FADD.FTZ R5, R93, R6 ;  /* 0x000000065d057221 */ /* 0x002fcc0000010000 */
[----:B------:R0:W1:Y:S08]  /*63e0*/  MUFU.EX2 R94, R98 ;  /* 0x00000062005e7308 */ /* 0x0000700000000800 */
[----:B------:R-:W3:Y:S01]  /*63f0*/  MUFU.EX2 R97, R97 ;  /* 0x0000006100617308 */ /* 0x000ee20000000800 */
[----:B0-----:R-:W-:-:S01]  /*6400*/  FADD.FTZ R98, R90, R95 ;  /* 0x0000005f5a627221 */ /* 0x001fc20000010000 */
[----:B--2---:R-:W-:-:S03]  /*6410*/  FADD.FTZ R6, R96, R5 ;  /* 0x0000000560067221 */ /* 0x004fc60000010000 */
[----:B------:R-:W-:-:S03]  /*6420*/  FADD.FTZ R98, R91, R98 ;  /* 0x000000625b627221 */ /* 0x000fc60000010000 */
[----:B------:R-:W0:Y:S01]  /*6430*/  MUFU.EX2 R164, R99 ;  /* 0x0000006300a47308 */ /* 0x000e220000000800 */
[----:B------:R-:W-:-:S04]  /*6440*/  FADD.FTZ R98, R163, R98 ;  /* 0x00000062a3627221 */ /* 0x000fc80000010000 */
[----:B------:R-:W-:-:S03]  /*6450*/  FADD.FTZ R95, R162, R98 ;  /* 0x00000062a25f7221 */ /* 0x000fc60000010000 */
[----:B------:R-:W2:Y:S01]  /*6460*/  MUFU.EX2 R100, R100 ;  /* 0x0000006400647308 */ /* 0x000ea20000000800 */
[----:B-1----:R-:W-:-:S01]  /*6470*/  FADD.FTZ R95, R94, R95 ;  /* 0x0000005f5e5f7221 */ /* 0x002fc20000010000 */
[----:B---3--:R-:W-:-:S06]  /*6480*/  FADD.FTZ R5, R97, R6 ;  /* 0x0000000661057221 */ /* 0x008fcc0000010000 */
        /* <DEDUP_REMOVED lines=10> */
.L_x_6900:
        /* <DEDUP_REMOVED lines=16> */
[----:B------:R-:W-:Y:S01]  /*6630*/  FMUL.FTZ R25, R25, R7 ;  /* 0x0000000719197220 */ /* 0x000fe20000410000 */
        /* <DEDUP_REMOVED lines=99> */
.L_x_6890:
[----:B------:R-:W-:Y:S06]  /*6c70*/  BAR.ARV 0x8, 0x180 ;  /* 0x0206000000007b1d */ /* 0x000fec0000002000 */
[----:B------:R-:W-:Y:S05]  /*6c80*/  @!P0 BRA `(.L_x_6902) ;  /* 0x0000000000048947 */ /* 0x000fea0003800000 */
[----:B------:R-:W-:Y:S01]  /*6c90*/  BPT.TRAP 0x1 ;  /* 0x000000040000795c */ /* 0x000fe20000300000 */
.L_x_6902:
[----:B------:R-:W-:Y:S01]  /*6ca0*/  ULEA UR4, UR44, UR41, 0x3 ;  /* 0x000000292c047291 */ /* 0x000fe2000f8e183f */
[----:B------:R-:W-:-:S05]  /*6cb0*/  IMAD.U32 R0, RZ, RZ, UR45 ;  /* 0x0000002dff007e24 */ /* 0x000fca000f8e00ff */
[----:B------:R-:W-:-:S04]  /*6cc0*/  SHF.L.U32 R0, R0, 0x1f, RZ ;  /* 0x0000001f00007819 */ /* 0x000fc800000006ff */
[----:B------:R0:W1:Y:S01]  /*6cd0*/  SYNCS.PHASECHK.TRANS64.TRYWAIT P1, [UR4+0x22850], R0 ;  /* 0x02285000ff0075a7 */ /* 0x0000620008020144 */
[----:B------:R-:W-:Y:S05]  /*6ce0*/  @!P0 BRA `(.L_x_6903) ;  /* 0x0000000000048947 */ /* 0x000fea0003800000 */
[----:B------:R-:W-:Y:S01]  /*6cf0*/  BPT.TRAP 0x1 ;  /* 0x000000040000795c */ /* 0x000fe20000300000 */
.L_x_6903:
[----:B-1----:R-:W-:Y:S05]  /*6d00*/  @P1 BRA `(.L_x_6904) ;  /* 0x0000000000081947 */ /* 0x002fea0003800000 */
[----:B------:R-:W1:Y:S02]  /*6d10*/  SYNCS.PHASECHK.TRANS64.TRYWAIT P1, [UR4+0x22850], R0 ;  /* 0x02285000ff0075a7 */ /* 0x000e640008020144 */
[----:B-1----:R-:W-:Y:S05]  /*6d20*/  @!P1 BRA `(.L_x_6905) ;  /* 0x0000007800989947 */ /* 0x002fea0003800000 */
.L_x_6904:
[----:B------:R-:W-:Y:S01]  /*6d30*/  UIADD3 UR5, UR41, 0x400, URZ ;  /* 0x0000040029057890 */ /* 0x000fe2000fffe03f */
[----:B------:R-:W-:Y:S01]  /*6d40*/  WARPGROUP.ARRIVE ;  /* 0x00000000000079c5 */ /* 0x000fe20000000000 */
[----:B------:R-:W-:Y:S01]  /*6d50*/  UMOV UR7, 0xc0000010 ;  /* 0xc000001000077882 */ /* 0x000fe20000000000 */
[----:B-1----:R-:W-:Y:S01]  /*6d60*/  IMAD.MOV.U32 R7, RZ, RZ, 0x3f800000 ;  /* 0x3f800000ff077424 */ /* 0x002fe200078e00ff */
        /* <DEDUP_REMOVED lines=11> */
[----:B------:R-:W-:Y:S02]  /*6e20*/  ULDC.64 UR6, c[0x0][0x9a0] ;  /* 0x0002680000067ab9 */ /* 0x000fe40000000a00 */
[----:B------:R-:W-:-:S04]  /*6e30*/  UISETP.NE.U32.AND UP0, UPT, UR6, URZ, UPT ;  /* 0x0000003f0600728c */ /* 0x000fc8000bf05070 */
[----:B------:R-:W-:-:S06]  /*6e40*/  UISETP.NE.AND.EX UP0, UPT, UR7, URZ, UPT, UP0 ;  /* 0x0000003f0700728c */ /* 0x000fcc000bf05300 */
[----:B------:R-:W-:-:S05]  /*6e50*/  PLOP3.LUT P1, PT, PT, PT, UP0, 0x80, 0x0 ;  /* 0x000000000000781c */ /* 0x000fca0003f2f008 */
[----:B------:R-:W-:Y:S01]  /*6e60*/  @UP0 USHF.R.S32.HI UR10, URZ, 0x1f, UR38 ;  /* 0x0000001f3f0a0899 */ /* 0x000fe20008011426 */
[----:B------:R-:W-:Y:S01]  /*6e70*/  @UP0 ULDC.64 UR12, c[0x0][0x9c8] ;  /* 0x00027200000c0ab9 */ /* 0x000fe20000000a00 */
[----:B------:R-:W-:Y:S02]  /*6e80*/  @UP0 UIADD3 UR8, -UR38, URZ, URZ ;  /* 0x0000003f26080290 */ /* 0x000fe4000fffe13f */
[----:B------:R-:W-:Y:S01]  /*6e90*/  @UP0 UIMAD UR10, UR10, UR12, URZ ;  /* 0x0000000c0a0a02a4 */ /* 0x000fe2000f8e023f */
[----:B------:R-:W-:Y:S02]  /*6ea0*/  @UP0 ULDC UR9, c[0x0][0xc44] ;  /* 0x0003110000090ab9 */ /* 0x000fe40000000800 */
[----:B------:R-:W-:Y:S02]  /*6eb0*/  @UP0 UIMAD UR11, UR9, UR8, UR37 ;  /* 0x00000008090b02a4 */ /* 0x000fe4000f8e0225 */
[----:B------:R-:W-:Y:S02]  /*6ec0*/  @UP0 UIMAD.WIDE.U32 UR8, UR38, UR12, URZ ;  /* 0x0000000c260802a5 */ /* 0x000fe4000f8e003f */
[----:B------:R-:W-:-:S02]  /*6ed0*/  @UP0 UIMAD UR10, UR38, UR13, UR10 ;  /* 0x0000000d260a02a4 */ /* 0x000fc4000f8e020a */
[----:B------:R-:W-:Y:S02]  /*6ee0*/  @UP0 USHF.R.S32.HI UR14, URZ, 0x1f, UR11 ;  /* 0x0000001f3f0e0899 */ /* 0x000fe4000801140b */
[----:B------:R-:W-:Y:S01]  /*6ef0*/  @UP0 UIADD3 UR9, UR9, UR10, URZ ;  /* 0x0000000a09090290 */ /* 0x000fe2000fffe03f */
[----:B------:R-:W-:Y:S02]  /*6f00*/  @UP0 ULDC.64 UR12, c[0x0][0x9d0] ;  /* 0x00027400000c0ab9 */ /* 0x000fe40000000a00 */
[----:B------:R-:W-:Y:S02]  /*6f10*/  @UP0 UIMAD UR10, UR14, UR12, URZ ;  /* 0x0000000c0e0a02a4 */ /* 0x000fe4000f8e023f */
[----:B------:R-:W-:Y:S02]  /*6f20*/  @UP0 UIMAD.WIDE.U32 UR8, UR11, UR12, UR8 ;  /* 0x0000000c0b0802a5 */ /* 0x000fe4000f8e0008 */
[----:B------:R-:W-:Y:S02]  /*6f30*/  @UP0 UIMAD UR10, UR11, UR13, UR10 ;  /* 0x0000000d0b0a02a4 */ /* 0x000fe4000f8e020a */
[----:B------:R-:W-:-:S02]  /*6f40*/  @UP0 ULEA UR6, UP1, UR8, UR6, 0x2 ;  /* 0x0000000608060291 */ /* 0x000fc4000f82103f */
[----:B------:R-:W-:-:S04]  /*6f50*/  @UP0 UIADD3 UR9, UR9, UR10, URZ ;  /* 0x0000000a09090290 */ /* 0x000fc8000fffe03f */
[----:B------:R-:W-:Y:S01]  /*6f60*/  IMAD.U32 R8, RZ, RZ, UR6 ;  /* 0x00000006ff087e24 */ /* 0x000fe2000f8e00ff */
[----:B------:R-:W-:Y:S02]  /*6f70*/  @UP0 ULEA.HI.X UR7, UR8, UR7, UR9, 0x2, UP1 ;  /* 0x0000000708070291 */ /* 0x000fe400088f1409 */
[----:B------:R-:W-:-:S04]  /*6f80*/  UIADD3 UR6, UR5, 0x200, URZ ;  /* 0x0000020005067890 */ /* 0x000fc8000fffe03f */
[----:B------:R-:W-:Y:S01]  /*6f90*/  IMAD.U32 R9, RZ, RZ, UR7 ;  /* 0x00000007ff097e24 */ /* 0x000fe2000f8e00ff */
[----:B------:R-:W-:-:S04]  /*6fa0*/  UMOV UR7, 0xc0000010 ;  /* 0xc000001000077882 */ /* 0x000fc80000000000 */
[----:B------:R1:W2:Y:S01]  /*6fb0*/  @P1 LDG.E R7, desc[UR48][R8.64] ;  /* 0x0000003008071981 */ /* 0x0002a2000c1e1900 */
[----:B------:R-:W-:Y:S02]  /*6fc0*/  WARPGROUP.DEPBAR.LE gsb0, 0x0 ;  /* 0x00008000000079c5 */ /* 0x000fe40000010000 */
[----:B------:R-:W-:-:S06]  /*6fd0*/  WARPGROUP.ARRIVE ;  /* 0x00000000000079c5 */ /* 0x000fcc0000000000 */
[----:B------:R-:W-:Y:S01]  /*6fe0*/  QGMMA.64x128x32.F32.E4M3.E4M3 R24, R180, gdesc[UR4], R24, gsb0 ;  /* 0x01e00004b4187df3 */ /* 0x000fe20008000818 */
[----:B------:R-:W-:Y:S01]  /*6ff0*/  UIADD3 UR6, UR5, 0x300, URZ ;  /* 0x0000030005067890 */ /* 0x000fe2000fffe03f */
[----:B------:R-:W-:Y:S01]  /*7000*/  UMOV UR7, 0xc0000010 ;  /* 0xc000001000077882 */ /* 0x000fe20000000000 */
[----:B------:R-:W3:Y:S04]  /*7010*/  SHFL.BFLY PT, R11, R6, 0x2, 0x1f ;  /* 0x0c401f00060b7f89 */ /* 0x000ee800000e0000 */
[----:B------:R-:W4:Y:S01]  /*7020*/  SHFL.BFLY PT, R10, R5, 0x2, 0x1f ;  /* 0x0c401f00050a7f89 */ /* 0x000f2200000e0000 */
[----:B------:R-:W-:Y:S02]  /*7030*/  WARPGROUP.DEPBAR.LE gsb0, 0x0 ;  /* 0x00008000000079c5 */ /* 0x000fe40000010000 */
[----:B------:R-:W-:-:S06]  /*7040*/  WARPGROUP.ARRIVE ;  /* 0x00000000000079c5 */ /* 0x000fcc0000000000 */
[----:B------:R-:W-:Y:S01]  /*7050*/  QGMMA.64x128x32.F32.E4M3.E4M3 R24, R184, gdesc[UR4], R24, gsb0 ;  /* 0x01e00004b8187df3 */ /* 0x000fe20008000818 */
[----:B------:R-:W-:Y:S01]  /*7060*/  UIADD3 UR6, UR5, 0x400, URZ ;  /* 0x0000040005067890 */ /* 0x000fe2000fffe03f */
[----:B------:R-:W-:Y:S01]  /*7070*/  UMOV UR7, 0xc0000010 ;  /* 0xc000001000077882 */ /* 0x000fe20000000000 */
[----:B---3--:R-:W-:-:S01]  /*7080*/  FADD.FTZ R11, R11, R6 ;  /* 0x000000060b0b7221 */ /* 0x008fc20000010000 */
[----:B----4-:R-:W-:-:S04]  /*7090*/  FADD.FTZ R10, R10, R5 ;  /* 0x000000050a0a7221 */ /* 0x010fc80000010000 */
[----:B0-----:R-:W0:Y:S04]  /*70a0*/  SHFL.BFLY PT, R0, R11, 0x1, 0x1f ;  /* 0x0c201f000b007f89 */ /* 0x001e2800000e0000 */
[----:B-1----:R-:W1:Y:S01]  /*70b0*/  SHFL.BFLY PT, R9, R10, 0x1, 0x1f ;  /* 0x0c201f000a097f89 */ /* 0x002e6200000e0000 */
[----:B------:R-:W-:Y:S02]  /*70c0*/  IMAD.MOV.U32 R6, RZ, RZ, RZ ;  /* 0x000000ffff067224 */ /* 0x000fe400078e00ff */
[----:B0-----:R-:W-:Y:S01]  /*70d0*/  FADD.FTZ R8, R11, R0 ;  /* 0x000000000b087221 */ /* 0x001fe20000010000 */
[----:B-1----:R-:W-:-:S04]  /*70e0*/  FADD.FTZ R12, R10, R9 ;  /* 0x000000090a0c7221 */ /* 0x002fc80000010000 */
[C---:B------:R-:W-:Y:S01]  /*70f0*/  FSETP.NE.FTZ.AND P1, PT, R8.reuse, RZ, PT ;  /* 0x000000ff0800720b */ /* 0x040fe20003f35000 */
[----:B------:R-:W-:Y:S01]  /*7100*/  FMUL.FTZ R13, R8, 0.00390625 ;  /* 0x3b800000080d7820 */ /* 0x000fe20000410000 */
[----:B------:R-:W-:-:S04]  /*7110*/  FMUL.FTZ R14, R12, 0.00390625 ;  /* 0x3b8000000c0e7820 */ /* 0x000fc80000410000 */
[----:B------:R-:W-:Y:S02]  /*7120*/  FSETP.NE.FTZ.AND P2, PT, R13, RZ, PT ;  /* 0x000000ff0d00720b */ /* 0x000fe40003f55000 */
[----:B------:R-:W-:-:S05]  /*7130*/  FSETP.NE.FTZ.AND P3, PT, R14, RZ, PT ;  /* 0x000000ff0e00720b */ /* 0x000fca0003f75000 */
[----:B------:R-:W-:Y:S01]  /*7140*/  @P1 MUFU.RCP R6, R8 ;  /* 0x0000000800061308 */ /* 0x000fe20000001000 */
[----:B------:R-:W-:Y:S01]  /*7150*/  FSETP.NE.FTZ.AND P1, PT, R12, RZ, PT ;  /* 0x000000ff0c00720b */ /* 0x000fe20003f35000 */
[----:B------:R-:W-:Y:S01]  /*7160*/  IMAD.MOV.U32 R10, RZ, RZ, RZ ;  /* 0x000000ffff0a7224 */ /* 0x000fe200078e00ff */
[----:B------:R-:W-:Y:S02]  /*7170*/  WARPGROUP.DEPBAR.LE gsb0, 0x0 ;  /* 0x00008000000079c5 */ /* 0x000fe40000010000 */
[----:B------:R-:W-:-:S06]  /*7180*/  WARPGROUP.ARRIVE ;  /* 0x00000000000079c5 */ /* 0x000fcc0000000000 */
[----:B------:R-:W-:Y:S01]  /*7190*/  QGMMA.64x128x32.F32.E4M3.E4M3 R24, R188, gdesc[UR4], R24, gsb0 ;  /* 0x01e00004bc187df3 */ /* 0x000fe20008000818 */
[----:B------:R-:W0:Y:S08]  /*71a0*/  @P2 MUFU.LG2 R9, R13 ;  /* 0x0000000d00092308 */ /* 0x000e300000000c00 */
        /* <DEDUP_REMOVED lines=8> */
[----:B------:R-:W-:Y:S01]  /*7230*/  MOV R5, 0xff800000 ;  /* 0xff80000000057802 */ /* 0x000fe20000000f00 */
[----:B------:R-:W-:Y:S02]  /*7240*/  IMAD.MOV.U32 R0, RZ, RZ, -0x800000 ;  /* 0xff800000ff007424 */ /* 0x000fe400078e00ff */
[----:B------:R-:W-:-:S01]  /*7250*/  @P2 FFMA.FTZ R5, R8, R3, R9 ;  /* 0x0000000308052223 */ /* 0x000fc20000010009 */
[----:B------:R-:W-:Y:S01]  /*7260*/  @P3 FFMA.FTZ R0, R20, R4, R11 ;  /* 0x0000000414003223 */ /* 0x000fe2000001000b */
[-C--:B--2---:R-:W-:Y:S01]  /*7270*/  FMUL.FTZ R13, R6, R7.reuse ;  /* 0x00000007060d7220 */ /* 0x084fe20000410000 */
[----:B---3--:R-:W-:Y:S01]  /*7280*/  FMUL.FTZ R88, R10, R7 ;  /* 0x000000070a587220 */ /* 0x008fe20000410000 */
[----:B------:R-:W-:-:S02]  /*7290*/  WARPGROUP.DEPBAR.LE gsb0, 0x0 ;  /* 0x00008000000079c5 */ /* 0x000fc40000010000 */
[----:B------:R-:W-:Y:S05]  /*72a0*/  @!P0 BRA `(.L_x_6906) ;  /* 0x0000000000048947 */ /* 0x000fea0003800000 */
[----:B------:R-:W-:Y:S01]  /*72b0*/  BPT.TRAP 0x1 ;  /* 0x000000040000795c */ /* 0x000fe20000300000 */
.L_x_6906:
        /* <DEDUP_REMOVED lines=14> */
[----:B------:R-:W-:Y:S01]  /*73a0*/  ULDC.64 UR8, c[0x0][0xb90] ;  /* 0x0002e40000087ab9 */ /* 0x000fe20000000a00 */
[----:B------:R-:W-:Y:S01]  /*73b0*/  USHF.R.S32.HI UR14, URZ, 0x1f, UR38 ;  /* 0x0000001f3f0e7899 */ /* 0x000fe20008011426 */
[----:B------:R-:W-:Y:S01]  /*73c0*/  ULDC.64 UR10, c[0x0][0xb98] ;  /* 0x0002e600000a7ab9 */ /* 0x000fe20000000a00 */
[----:B0-----:R-:W-:-:S05]  /*73d0*/  IMAD.SHL.U32 R3, R89, 0x4, RZ ;  /* 0x0000000459037824 */ /* 0x001fca00078e00ff */
[----:B------:R-:W-:-:S04]  /*73e0*/  LOP3.LUT R3, R3, 0xc, RZ, 0xc0, !PT ;  /* 0x0000000c03037812 */ /* 0x000fc800078ec0ff */
[----:B------:R-:W-:-:S05]  /*73f0*/  IADD3 R6, P0, R3, UR6, RZ ;  /* 0x0000000603067c10 */ /* 0x000fca000ff1e0ff */
[----:B------:R-:W-:-:S05]  /*7400*/  IMAD.X R7, RZ, RZ, UR7, P0 ;  /* 0x00000007ff077e24 */ /* 0x000fca00080e06ff */
        /* <DEDUP_REMOVED lines=26> */
[-C--:B0-----:R-:W-:Y:S01]  /*75b0*/  FMUL.FTZ R6, R30, R88.reuse ;  /* 0x000000581e067220 */ /* 0x081fe20000410000 */
[-C--:B------:R-:W-:Y:S01]  /*75c0*/  FMUL.FTZ R7, R26, R88.reuse ;  /* 0x000000581a077220 */ /* 0x080fe20000410000 */
[-C--:B------:R-:W-:Y:S01]  /*75d0*/  FMUL.FTZ R13, R27, R88.reuse ;  /* 0x000000581b0d7220 */ /* 0x080fe20000410000 */
[-C--:B------:R-:W-:Y:S01]  /*75e0*/  FMUL.FTZ R24, R39, R88.reuse ;  /* 0x0000005827187220 */ /* 0x080fe20000410000 */
[-C--:B------:R-:W-:Y:S01]  /*75f0*/  FMUL.FTZ R27, R35, R88.reuse ;  /* 0x00000058231b7220 */ /* 0x080fe20000410000 */
[-C--:B------:R-:W-:Y:S01]  /*7600*/  FMUL.FTZ R26, R46, R88.reuse ;  /* 0x000000582e1a7220 */ /* 0x080fe20000410000 */
[-C--:B------:R-:W-:Y:S01]  /*7610*/  FMUL.FTZ R31, R42, R88.reuse ;  /* 0x000000582a1f7220 */ /* 0x080fe20000410000 */
[----:B------:R-:W-:Y:S01]  /*7620*/  F2FP.BF16.F32.PACK_AB R11, R8, R11 ;  /* 0x0000000b080b723e */ /* 0x000fe200000010ff */
[-C--:B------:R-:W-:Y:S01]  /*7630*/  FMUL.FTZ R35, R43, R88.reuse ;  /* 0x000000582b237220 */ /* 0x080fe20000410000 */
[----:B------:R-:W-:Y:S01]  /*7640*/  LOP3.LUT P0, R8, R89, 0x3, RZ, 0xc0, !PT ;  /* 0x0000000359087812 */ /* 0x000fe2000780c0ff */
[----:B------:R-:W-:Y:S01]  /*7650*/  UMOV UR6, UR41 ;  /* 0x0000002900067c82 */ /* 0x000fe20008000000 */
[----:B-1----:R-:W-:Y:S01]  /*7660*/  UMOV UR7, UR5 ;  /* 0x0000000500077c82 */ /* 0x002fe20008000000 */
[----:B------:R-:W-:Y:S01]  /*7670*/  F2FP.BF16.F32.PACK_AB R6, R6, R7 ;  /* 0x000000070606723e */ /* 0x000fe200000010ff */
[-C--:B------:R-:W-:Y:S01]  /*7680*/  FMUL.FTZ R43, R51, R88.reuse ;  /* 0x00000058332b7220 */ /* 0x080fe20000410000 */
        /* <DEDUP_REMOVED lines=8> */
[----:B------:R-:W-:Y:S01]  /*7710*/  ISETP.EQ.OR P0, PT, R8, 0x3, !P0 ;  /* 0x000000030800780c */ /* 0x000fe20004702670 */
[----:B------:R-:W-:Y:S01]  /*7720*/  FMUL.FTZ R51, R59, R88 ;  /* 0x000000583b337220 */ /* 0x000fe20000410000 */
[----:B------:R-:W-:-:S02]  /*7730*/  IMAD.U32 R26, RZ, RZ, UR6 ;  /* 0x00000006ff1a7e24 */ /* 0x000fc4000f8e00ff */
[-C--:B------:R-:W-:Y:S01]  /*7740*/  FMUL.FTZ R42, R62, R88.reuse ;  /* 0x000000583e2a7220 */ /* 0x080fe20000410000 */
[----:B------:R-:W-:Y:S02]  /*7750*/  IMAD.U32 R27, RZ, RZ, UR7 ;  /* 0x00000007ff1b7e24 */ /* 0x000fe4000f8e00ff */
        /* <DEDUP_REMOVED lines=13> */
[----:B------:R-:W-:Y:S01]  /*7830*/  SEL R82, R6, R13, P0 ;  /* 0x0000000d06527207 */ /* 0x000fe20000000000 */
[----:B------:R-:W0:Y:S01]  /*7840*/  LDC R81, c[0x0][0xc38] ;  /* 0x00030e00ff517b82 */ /* 0x000e220000000800 */
[----:B------:R-:W-:Y:S01]  /*7850*/  SEL R84, R13, R6, P0 ;  /* 0x000000060d547207 */ /* 0x000fe20000000000 */
[----:B------:R-:W-:Y:S01]  /*7860*/  UIADD3 UR5, -UR38, URZ, URZ ;  /* 0x0000003f26057290 */ /* 0x000fe2000fffe13f */
[----:B------:R-:W-:Y:S01]  /*7870*/  SEL R86, R14, R7, P0 ;  /* 0x000000070e567207 */ /* 0x000fe20000000000 */
[----:B------:R-:W-:Y:S01]  /*7880*/  ULDC UR6, c[0x0][0xc44] ;  /* 0x0003110000067ab9 */ /* 0x000fe20000000800 */
[----:B------:R-:W-:Y:S01]  /*7890*/  SEL R88, R7, R14, P0 ;  /* 0x0000000e07587207 */ /* 0x000fe20000000000 */
[----:B------:R-:W-:Y:S01]  /*78a0*/  IMAD.WIDE R6, R170, 0x2, R26 ;  /* 0x00000002aa067825 */ /* 0x000fe200078e021a */
[----:B------:R-:W-:Y:S01]  /*78b0*/  F2FP.BF16.F32.PACK_AB R4, R4, R9 ;  /* 0x000000090404723e */ /* 0x000fe200000010ff */
[----:B------:R-:W-:Y:S01]  /*78c0*/  UIMAD UR13, UR6, UR5, UR37 ;  /* 0x00000005060d72a4 */ /* 0x000fe2000f8e0225 */
[----:B------:R-:W-:Y:S01]  /*78d0*/  F2FP.BF16.F32.PACK_AB R30, R30, R35 ;  /* 0x000000231e1e723e */ /* 0x000fe200000010ff */
[----:B------:R-:W-:Y:S01]  /*78e0*/  IMAD R9, R18, 0x40, R2 ;  /* 0x0000004012097824 */ /* 0x000fe200078e0202 */
[----:B------:R-:W-:Y:S01]  /*78f0*/  F2FP.BF16.F32.PACK_AB R34, R34, R39 ;  /* 0x000000272222723e */ /* 0x000fe200000010ff */
[----:B------:R-:W-:Y:S01]  /*7900*/  USHF.R.S32.HI UR12, URZ, 0x1f, UR13 ;  /* 0x0000001f3f0c7899 */ /* 0x000fe2000801140d */
[----:B------:R-:W-:Y:S01]  /*7910*/  F2FP.BF16.F32.PACK_AB R43, R38, R43 ;  /* 0x0000002b262b723e */ /* 0x000fe200000010ff */
[----:B------:R-:W-:Y:S01]  /*7920*/  IMAD.WIDE R26, R9, 0x2, R26 ;  /* 0x00000002091a7825 */ /* 0x000fe200078e021a */
[----:B------:R-:W-:Y:S01]  /*7930*/  IADD3 R35, P6, R6, 0x4060, RZ ;  /* 0x0000406006237810 */ /* 0x000fe20007fde0ff */
[----:B------:R-:W-:Y:S01]  /*7940*/  UIADD3 UR4, UR4, 0x22860, URZ ;  /* 0x0002286004047890 */ /* 0x000fe2000fffe03f */
[----:B------:R-:W-:Y:S01]  /*7950*/  SEL R94, R34, R43, P0 ;  /* 0x0000002b225e7207 */ /* 0x000fe20000000000 */
[----:B------:R-:W-:Y:S01]  /*7960*/  UIMAD UR5, UR12, UR8, URZ ;  /* 0x000000080c0572a4 */ /* 0x000fe2000f8e023f */
[----:B------:R-:W-:Y:S01]  /*7970*/  SEL R96, R43, R34, P0 ;  /* 0x000000222b607207 */ /* 0x000fe20000000000 */
[----:B------:R-:W-:Y:S01]  /*7980*/  UPRMT UR4, UR39, 0x654, UR4 ;  /* 0x0000065427047896 */ /* 0x000fe20008000004 */
[----:B------:R-:W-:Y:S01]  /*7990*/  LOP3.LUT R34, R35, 0x380, RZ, 0xc0, !PT ;  /* 0x0000038023227812 */ /* 0x000fe200078ec0ff */
[----:B------:R-:W-:Y:S01]  /*79a0*/  UIMAD.WIDE.U32 UR6, UR13, UR8, URZ ;  /* 0x000000080d0672a5 */ /* 0x000fe2000f8e003f */
[----:B------:R-:W-:Y:S01]  /*79b0*/  IADD3 R9, P2, R6, 0x20, RZ ;  /* 0x0000002006097810 */ /* 0x000fe20007f5e0ff */
[----:B------:R-:W-:Y:S01]  /*79c0*/  UIMAD UR5, UR13, UR9, UR5 ;  /* 0x000000090d0572a4 */ /* 0x000fe2000f8e0205 */
[----:B------:R-:W-:Y:S01]  /*79d0*/  F2FP.BF16.F32.PACK_AB R49, R48, R49 ;  /* 0x000000313031723e */ /* 0x000fe200000010ff */
[----:B------:R-:W-:Y:S01]  /*79e0*/  UIMAD UR8, UR14, UR10, URZ ;  /* 0x0000000a0e0872a4 */ /* 0x000fe2000f8e023f */
[----:B------:R-:W-:Y:S01]  /*79f0*/  F2FP.BF16.F32.PACK_AB R51, R46, R51 ;  /* 0x000000332e33723e */ /* 0x000fe200000010ff */
[----:B------:R-:W-:Y:S01]  /*7a00*/  UIADD3 UR7, UR7, UR5, URZ ;  /* 0x0000000507077290 */ /* 0x000fe2000fffe03f */
[----:B------:R-:W-:Y:S01]  /*7a10*/  SEL R46, R4, R11, P0 ;  /* 0x0000000b042e7207 */ /* 0x000fe20000000000 */
[----:B------:R-:W-:Y:S01]  /*7a20*/  SYNCS.ARRIVE.TRANS64.RED.A1T0 RZ, [UR4], RZ ;  /* 0x000000ffffff79a7 */ /* 0x000fe20008100404 */
[----:B------:R-:W-:Y:S01]  /*7a30*/  SEL R48, R11, R4, P0 ;  /* 0x000000040b307207 */ /* 0x000fe20000000000 */
[----:B------:R-:W-:Y:S01]  /*7a40*/  UIMAD UR8, UR38, UR11, UR8 ;  /* 0x0000000b260872a4 */ /* 0x000fe2000f8e0208 */
[----:B------:R-:W-:Y:S01]  /*7a50*/  SHF.R.U64 R34, R34, 0x3, RZ ;  /* 0x0000000322227819 */ /* 0x000fe200000012ff */
[----:B------:R-:W-:Y:S01]  /*7a60*/  UIMAD.WIDE.U32 UR6, UR38, UR10, UR6 ;  /* 0x0000000a260672a5 */ /* 0x000fe2000f8e0006 */
[----:B------:R-:W-:Y:S01]  /*7a70*/  LOP3.LUT R4, R9, 0x380, RZ, 0xc0, !PT ;  /* 0x0000038009047812 */ /* 0x000fe200078ec0ff */
[----:B------:R-:W-:Y:S01]  /*7a80*/  ULDC.64 UR4, c[0x0][0xb50] ;  /* 0x0002d40000047ab9 */ /* 0x000fe20000000a00 */
[----:B------:R-:W-:Y:S01]  /*7a90*/  LOP3.LUT R34, R34, R35, RZ, 0x3c, !PT ;  /* 0x0000002322227212 */ /* 0x000fe200078e3cff */
[----:B------:R-:W-:Y:S01]  /*7aa0*/  IMAD.X R35, RZ, RZ, R7, P6 ;  /* 0x000000ffff237224 */ /* 0x000fe200030e0607 */
[----:B------:R-:W-:-:S02]  /*7ab0*/  SHF.R.U64 R4, R4, 0x3, RZ ;  /* 0x0000000304047819 */ /* 0x000fc400000012ff */
[----:B------:R-:W-:Y:S02]  /*7ac0*/  IADD3 R11, P6, R6, 0x40, RZ ;  /* 0x00000040060b7810 */ /* 0x000fe40007fde0ff */
[----:B------:R-:W-:Y:S02]  /*7ad0*/  F2FP.BF16.F32.PACK_AB R33, R32, R33 ;  /* 0x000000212021723e */ /* 0x000fe400000010ff */
[----:B------:R-:W-:Y:S02]  /*7ae0*/  LOP3.LUT R32, R4, R9, RZ, 0x3c, !PT ;  /* 0x0000000904207212 */ /* 0x000fe400078e3cff */
[----:B------:R-:W-:Y:S02]  /*7af0*/  LOP3.LUT R4, R11, 0x380, RZ, 0xc0, !PT ;  /* 0x000003800b047812 */ /* 0x000fe400078ec0ff */
[----:B------:R-:W-:Y:S01]  /*7b00*/  F2FP.BF16.F32.PACK_AB R28, R28, R29 ;  /* 0x0000001d1c1c723e */ /* 0x000fe200000010ff */
[----:B------:R-:W-:Y:S01]  /*7b10*/  IMAD.X R29, RZ, RZ, R7, P6 ;  /* 0x000000ffff1d7224 */ /* 0x000fe200030e0607 */
[----:B------:R-:W-:-:S02]  /*7b20*/  SHF.R.U64 R4, R4, 0x3, RZ ;  /* 0x0000000304047819 */ /* 0x000fc400000012ff */
[----:B------:R-:W-:Y:S02]  /*7b30*/  F2FP.BF16.F32.PACK_AB R65, R64, R65 ;  /* 0x000000414041723e */ /* 0x000fe400000010ff */
[----:B------:R-:W-:Y:S02]  /*7b40*/  F2FP.BF16.F32.PACK_AB R67, R62, R67 ;  /* 0x000000433e43723e */ /* 0x000fe400000010ff */
[----:B------:R-:W-:Y:S02]  /*7b50*/  IADD3 R21, P5, R6, 0x4040, RZ ;  /* 0x0000404006157810 */ /* 0x000fe40007fbe0ff */
[----:B------:R-:W-:Y:S02]  /*7b60*/  SEL R62, R28, R33, P0 ;  /* 0x000000211c3e7207 */ /* 0x000fe40000000000 */
[----:B------:R-:W-:Y:S01]  /*7b70*/  SEL R64, R33, R28, P0 ;  /* 0x0000001c21407207 */ /* 0x000fe20000000000 */
[----:B------:R-:W-:Y:S01]  /*7b80*/  IMAD.X R33, RZ, RZ, R7, P2 ;  /* 0x000000ffff217224 */ /* 0x000fe200010e0607 */
[----:B------:R-:W-:-:S02]  /*7b90*/  LOP3.LUT R28, R4, R11, RZ, 0x3c, !PT ;  /* 0x0000000b041c7212 */ /* 0x000fc400078e3cff */
[----:B------:R-:W1:Y:S01]  /*7ba0*/  LDC R4, c[0x0][0xbe8] ;  /* 0x0002fa00ff047b82 */ /* 0x000e620000000800 */
[----:B------:R-:W-:Y:S02]  /*7bb0*/  LOP3.LUT R10, R21, 0x380, RZ, 0xc0, !PT ;  /* 0x00000380150a7812 */ /* 0x000fe400078ec0ff */
[----:B------:R-:W-:Y:S01]  /*7bc0*/  F2FP.BF16.F32.PACK_AB R36, R36, R37 ;  /* 0x000000252424723e */ /* 0x000fe200000010ff */
[----:B------:R-:W-:Y:S01]  /*7bd0*/  IMAD.X R37, RZ, RZ, R7, P5 ;  /* 0x000000ffff257224 */ /* 0x000fe200028e0607 */
[----:B------:R-:W-:Y:S02]  /*7be0*/  F2FP.BF16.F32.PACK_AB R41, R40, R41 ;  /* 0x000000292829723e */ /* 0x000fe400000010ff */
[----:B------:R-:W-:Y:S02]  /*7bf0*/  SHF.R.U64 R10, R10, 0x3, RZ ;  /* 0x000000030a0a7819 */ /* 0x000fe400000012ff */
[----:B------:R-:W-:Y:S02]  /*7c00*/  F2FP.BF16.F32.PACK_AB R73, R72, R73 ;  /* 0x000000494849723e */ /* 0x000fe400000010ff */
[----:B------:R-:W-:-:S02]  /*7c10*/  F2FP.BF16.F32.PACK_AB R83, R70, R83 ;  /* 0x000000534653723e */ /* 0x000fc400000010ff */
[----:B------:R-:W-:Y:S02]  /*7c20*/  SEL R70, R36, R41, P0 ;  /* 0x0000002924467207 */ /* 0x000fe40000000000 */
[----:B------:R-:W-:Y:S02]  /*7c30*/  SEL R72, R41, R36, P0 ;  /* 0x0000002429487207 */ /* 0x000fe40000000000 */
[----:B------:R-:W-:Y:S02]  /*7c40*/  LOP3.LUT R36, R10, R21, RZ, 0x3c, !PT ;  /* 0x000000150a247212 */ /* 0x000fe400078e3cff */
[----:B------:R-:W-:Y:S02]  /*7c50*/  LOP3.LUT R43, R6, 0x380, RZ, 0xc0, !PT ;  /* 0x00000380062b7812 */ /* 0x000fe400078ec0ff */
[----:B------:R-:W-:Y:S02]  /*7c60*/  IADD3 R21, P2, R26, 0x2000, RZ ;  /* 0x000020001a157810 */ /* 0x000fe40007f5e0ff */
[----:B------:R-:W-:-:S02]  /*7c70*/  F2FP.BF16.F32.PACK_AB R25, R20, R25 ;  /* 0x000000191419723e */ /* 0x000fc400000010ff */
[----:B------:R-:W-:Y:S02]  /*7c80*/  F2FP.BF16.F32.PACK_AB R42, R42, R47 ;  /* 0x0000002f2a2a723e */ /* 0x000fe400000010ff */
[----:B------:R-:W-:Y:S02]  /*7c90*/  F2FP.BF16.F32.PACK_AB R12, R12, R15 ;  /* 0x0000000f0c0c723e */ /* 0x000fe400000010ff */
[----:B------:R-:W-:Y:S02]  /*7ca0*/  SHF.R.U64 R43, R43, 0x3, RZ ;  /* 0x000000032b2b7819 */ /* 0x000fe400000012ff */
[----:B------:R-:W-:Y:S02]  /*7cb0*/  LOP3.LUT R20, R21, 0x380, RZ, 0xc0, !PT ;  /* 0x0000038015147812 */ /* 0x000fe400078ec0ff */
[----:B------:R-:W-:Y:S02]  /*7cc0*/  IADD3 R15, P3, R6, 0x4000, RZ ;  /* 0x00004000060f7810 */ /* 0x000fe40007f7e0ff */
[----:B------:R-:W-:-:S02]  /*7cd0*/  SEL R98, R42, R51, P0 ;  /* 0x000000332a627207 */ /* 0x000fc40000000000 */
[----:B------:R-:W-:Y:S01]  /*7ce0*/  SEL R100, R51, R42, P0 ;  /* 0x0000002a33647207 */ /* 0x000fe20000000000 */
[--C-:B------:R-:W-:Y:S01]  /*7cf0*/  IMAD.X R41, RZ, RZ, R7.reuse, P3 ;  /* 0x000000ffff297224 */ /* 0x100fe200018e0607 */
[C---:B------:R-:W-:Y:S02]  /*7d00*/  IADD3 R8, P4, R6.reuse, 0x4020, RZ ;  /* 0x0000402006087810 */ /* 0x040fe40007f9e0ff */
[----:B------:R-:W-:Y:S02]  /*7d10*/  IADD3 R13, P1, R6, 0x60, RZ ;  /* 0x00000060060d7810 */ /* 0x000fe40007f3e0ff */
[----:B------:R-:W-:Y:S01]  /*7d20*/  LOP3.LUT R42, R43, R6, RZ, 0x3c, !PT ;  /* 0x000000062b2a7212 */ /* 0x000fe200078e3cff */
[----:B------:R-:W-:Y:S01]  /*7d30*/  IMAD.X R39, RZ, RZ, R7, P4 ;  /* 0x000000ffff277224 */ /* 0x000fe200020e0607 */
[----:B------:R-:W-:Y:S02]  /*7d40*/  SHF.R.U64 R20, R20, 0x3, RZ ;  /* 0x0000000314147819 */ /* 0x000fe400000012ff */
[----:B------:R-:W-:-:S02]  /*7d50*/  LOP3.LUT R6, R15, 0x380, RZ, 0xc0, !PT ;  /* 0x000003800f067812 */ /* 0x000fc400078ec0ff */
[----:B------:R-:W-:Y:S01]  /*7d60*/  LOP3.LUT R20, R20, R21, RZ, 0x3c, !PT ;  /* 0x0000001514147212 */ /* 0x000fe200078e3cff */
[----:B------:R-:W-:Y:S01]  /*7d70*/  IMAD.X R21, RZ, RZ, R27, P2 ;  /* 0x000000ffff157224 */ /* 0x000fe200010e061b */
[----:B------:R-:W-:Y:S02]  /*7d80*/  SHF.R.U64 R6, R6, 0x3, RZ ;  /* 0x0000000306067819 */ /* 0x000fe400000012ff */
[----:B-1----:R-:W-:Y:S02]  /*7d90*/  ISETP.NE.AND P2, PT, R4, 0x1, PT ;  /* 0x000000010400780c */ /* 0x002fe40003f45270 */
[----:B------:R-:W-:Y:S02]  /*7da0*/  LOP3.LUT R40, R6, R15, RZ, 0x3c, !PT ;  /* 0x0000000f06287212 */ /* 0x000fe400078e3cff */
[----:B------:R-:W-:Y:S02]  /*7db0*/  LOP3.LUT R6, R13, 0x380, RZ, 0xc0, !PT ;  /* 0x000003800d067812 */ /* 0x000fe400078ec0ff */
[----:B------:R-:W-:-:S02]  /*7dc0*/  F2FP.BF16.F32.PACK_AB R60, R60, R61 ;  /* 0x0000003d3c3c723e */ /* 0x000fc400000010ff */
[----:B------:R-:W-:Y:S02]  /*7dd0*/  SHF.R.U64 R6, R6, 0x3, RZ ;  /* 0x0000000306067819 */ /* 0x000fe400000012ff */
[----:B------:R-:W-:Y:S02]  /*7de0*/  SEL R78, R60, R65, P0 ;  /* 0x000000413c4e7207 */ /* 0x000fe40000000000 */
[----:B------:R-:W-:Y:S02]  /*7df0*/  F2FP.BF16.F32.PACK_AB R68, R68, R69 ;  /* 0x000000454444723e */ /* 0x000fe400000010ff */
[----:B------:R-:W-:Y:S02]  /*7e00*/  SEL R60, R65, R60, P0 ;  /* 0x0000003c413c7207 */ /* 0x000fe40000000000 */
[----:B------:R-:W-:Y:S02]  /*7e10*/  SEL R90, R31, R30, P0 ;  /* 0x0000001e1f5a7207 */ /* 0x000fe40000000000 */
[----:B------:R-:W-:Y:S01]  /*7e20*/  SEL R92, R30, R31, P0 ;  /* 0x0000001f1e5c7207 */ /* 0x000fe20000000000 */
[----:B------:R-:W-:Y:S01]  /*7e30*/  IMAD.X R31, RZ, RZ, R7, P1 ;  /* 0x000000ffff1f7224 */ /* 0x000fe200008e0607 */
[----:B------:R-:W-:-:S02]  /*7e40*/  LOP3.LUT R30, R6, R13, RZ, 0x3c, !PT ;  /* 0x0000000d061e7212 */ /* 0x000fc400078e3cff */
[----:B------:R-:W-:Y:S01]  /*7e50*/  MOV R65, R34 ;  /* 0x0000002200417202 */ /* 0x000fe20000000f00 */
[----:B------:R-:W-:Y:S01]  /*7e60*/  IMAD R34, RZ, RZ, -UR37 ;  /* 0x80000025ff227e24 */ /* 0x000fe2000f8e02ff */
[----:B------:R-:W1:Y:S01]  /*7e70*/  @P2 LDC R35, c[0x0][0xbec] ;  /* 0x0002fb00ff232b82 */ /* 0x000e620000000800 */
[----:B------:R-:W-:Y:S02]  /*7e80*/  SEL R80, R68, R73, P0 ;  /* 0x0000004944507207 */ /* 0x000fe40000000000 */
[----:B------:R-:W-:Y:S01]  /*7e90*/  SEL R68, R73, R68, P0 ;  /* 0x0000004449447207 */ /* 0x000fe20000000000 */
[----:B0-----:R-:W-:Y:S01]  /*7ea0*/  IMAD R81, R81, R34, UR43 ;  /* 0x0000002b51517e24 */ /* 0x001fe2000f8e0222 */
[----:B------:R-:W-:Y:S02]  /*7eb0*/  MOV R73, R30 ;  /* 0x0000001e00497202 */ /* 0x000fe40000000f00 */
[----:B------:R-:W-:Y:S01]  /*7ec0*/  MOV R43, R7 ;  /* 0x00000007002b7202 */ /* 0x000fe20000000f00 */
[----:B------:R-:W0:Y:S01]  /*7ed0*/  @P2 LDC R30, c[0x0][0xbf0] ;  /* 0x0002fc00ff1e2b82 */ /* 0x000e220000000800 */
[----:B------:R-:W-:-:S02]  /*7ee0*/  F2FP.BF16.F32.PACK_AB R57, R56, R57 ;  /* 0x000000393839723e */ /* 0x000fc400000010ff */
[----:B------:R-:W-:Y:S02]  /*7ef0*/  F2FP.BF16.F32.PACK_AB R59, R54, R59 ;  /* 0x0000003b363b723e */ /* 0x000fe400000010ff */
[----:B------:R-:W-:Y:S02]  /*7f00*/  SEL R54, R12, R25, P0 ;  /* 0x000000190c367207 */ /* 0x000fe40000000000 */
[----:B------:R-:W-:Y:S02]  /*7f10*/  SEL R56, R25, R12, P0 ;  /* 0x0000000c19387207 */ /* 0x000fe40000000000 */
[----:B------:R-:W-:Y:S02]  /*7f20*/  IADD3 R25, P6, R26, 0x1000, RZ ;  /* 0x000010001a197810 */ /* 0x000fe40007fde0ff */
[----:B------:R-:W-:Y:S02]  /*7f30*/  MOV R75, R42 ;  /* 0x0000002a004b7202 */ /* 0x000fe40000000f00 */
[----:B------:R-:W-:-:S02]  /*7f40*/  LOP3.LUT R7, R8, 0x380, RZ, 0xc0, !PT ;  /* 0x0000038008077812 */ /* 0x000fc400078ec0ff */
[----:B------:R-:W-:Y:S01]  /*7f50*/  MOV R42, R32 ;  /* 0x00000020002a7202 */ /* 0x000fe20000000f00 */
[----:B------:R-:W-:Y:S01]  /*7f60*/  IMAD R32, R81, 0x80, R169 ;  /* 0x0000008051207824 */ /* 0x000fe200078e02a9 */
[----:B------:R-:W-:Y:S02]  /*7f70*/  F2FP.BF16.F32.PACK_AB R58, R58, R63 ;  /* 0x0000003f3a3a723e */ /* 0x000fe400000010ff */
[----:B------:R-:W-:Y:S02]  /*7f80*/  LOP3.LUT R24, R25, 0x380, RZ, 0xc0, !PT ;  /* 0x0000038019187812 */ /* 0x000fe400078ec0ff */
[----:B------:R-:W-:Y:S02]  /*7f90*/  SHF.R.U64 R7, R7, 0x3, RZ ;  /* 0x0000000307077819 */ /* 0x000fe400000012ff */
[----:B------:R-:W-:Y:S01]  /*7fa0*/  MOV R63, R28 ;  /* 0x0000001c003f7202 */ /* 0x000fe20000000f00 */
[----:B-1----:R-:W-:Y:S01]  /*7fb0*/  @P2 IMAD.HI.U32 R29, R32, R35, RZ ;  /* 0x00000023201d2227 */ /* 0x002fe200078e00ff */
[----:B------:R-:W-:-:S02]  /*7fc0*/  SHF.R.U64 R24, R24, 0x3, RZ ;  /* 0x0000000318187819 */ /* 0x000fc400000012ff */
[----:B------:R-:W-:Y:S01]  /*7fd0*/  LOP3.LUT R38, R7, R8, RZ, 0x3c, !PT ;  /* 0x0000000807267212 */ /* 0x000fe200078e3cff */
[----:B------:R-:W-:Y:S01]  /*7fe0*/  IMAD.MOV.U32 R28, RZ, RZ, R32 ;  /* 0x000000ffff1c7224 */ /* 0x000fe200078e0020 */
[----:B------:R-:W-:Y:S02]  /*7ff0*/  SEL R104, R58, R67, P0 ;  /* 0x000000433a687207 */ /* 0x000fe40000000000 */
[----:B0-----:R-:W-:Y:S02]  /*8000*/  @P2 SHF.R.U32.HI R28, RZ, R30, R29 ;  /* 0x0000001eff1c2219 */ /* 0x001fe4000001161d */
[----:B------:R-:W-:Y:S02]  /*8010*/  SEL R58, R67, R58, P0 ;  /* 0x0000003a433a7207 */ /* 0x000fe40000000000 */
[----:B------:R-:W-:Y:S01]  /*8020*/  LOP3.LUT R24, R24, R25, RZ, 0x3c, !PT ;  /* 0x0000001918187212 */ /* 0x000fe200078e3cff */
[----:B------:R-:W-:Y:S01]  /*8030*/  IMAD.X R25, RZ, RZ, R27, P6 ;  /* 0x000000ffff197224 */ /* 0x000fe200030e061b */
[----:B------:R-:W-:Y:S01]  /*8040*/  IADD3 R15, P1, R26, 0x3000, RZ ;  /* 0x000030001a0f7810 */ /* 0x000fe20007f3e0ff */
[----:B------:R-:W-:Y:S01]  /*8050*/  IMAD.MOV R61, RZ, RZ, -R28 ;  /* 0x000000ffff3d7224 */ /* 0x000fe200078e0a1c */
[----:B------:R-:W-:-:S02]  /*8060*/  F2FP.BF16.F32.PACK_AB R44, R44, R45 ;  /* 0x0000002d2c2c723e */ /* 0x000fc400000010ff */
[----:B------:R-:W-:Y:S01]  /*8070*/  MOV R67, R36 ;  /* 0x0000002400437202 */ /* 0x000fe20000000f00 */
[----:B------:R-:W-:Y:S01]  /*8080*/  IMAD R61, R4, R61, R32 ;  /* 0x0000003d043d7224 */ /* 0x000fe200078e0220 */
[----:B------:R-:W-:Y:S02]  /*8090*/  MOV R69, R38 ;  /* 0x0000002600457202 */ /* 0x000fe40000000f00 */
[----:B------:R-:W-:Y:S02]  /*80a0*/  IADD3 R45, P6, R26, 0x7000, RZ ;  /* 0x000070001a2d7810 */ /* 0x000fe40007fde0ff */
[----:B------:R-:W-:Y:S02]  /*80b0*/  F2FP.BF16.F32.PACK_AB R52, R52, R53 ;  /* 0x000000353434723e */ /* 0x000fe400000010ff */
[----:B------:R-:W-:Y:S02]  /*80c0*/  F2FP.BF16.F32.PACK_AB R50, R50, R55 ;  /* 0x000000373232723e */ /* 0x000fe400000010ff */
[----:B------:R-:W-:-:S02]  /*80d0*/  F2FP.BF16.F32.PACK_AB R66, R66, R71 ;  /* 0x000000474242723e */ /* 0x000fc400000010ff */
[----:B------:R-:W-:Y:S02]  /*80e0*/  LOP3.LUT R14, R15, 0x380, RZ, 0xc0, !PT ;  /* 0x000003800f0e7812 */ /* 0x000fe400078ec0ff */
[----:B------:R-:W-:Y:S02]  /*80f0*/  LOP3.LUT R6, R45, 0x380, RZ, 0xc0, !PT ;  /* 0x000003802d067812 */ /* 0x000fe400078ec0ff */
[----:B------:R-:W-:Y:S02]  /*8100*/  SEL R74, R44, R49, P0 ;  /* 0x000000312c4a7207 */ /* 0x000fe40000000000 */
[----:B------:R-:W-:Y:S02]  /*8110*/  SEL R76, R52, R57, P0 ;  /* 0x00000039344c7207 */ /* 0x000fe40000000000 */
[----:B------:R-:W-:Y:S02]  /*8120*/  SEL R102, R50, R59, P0 ;  /* 0x0000003b32667207 */ /* 0x000fe40000000000 */
[----:B------:R-:W-:-:S02]  /*8130*/  SEL R106, R66, R83, P0 ;  /* 0x00000053426a7207 */ /* 0x000fc40000000000 */
[----:B------:R-:W-:Y:S02]  /*8140*/  SHF.R.U64 R14, R14, 0x3, RZ ;  /* 0x000000030e0e7819 */ /* 0x000fe400000012ff */
[----:B------:R-:W-:Y:S02]  /*8150*/  SEL R44, R49, R44, P0 ;  /* 0x0000002c312c7207 */ /* 0x000fe40000000000 */
[----:B------:R-:W-:Y:S02]  /*8160*/  SEL R52, R57, R52, P0 ;  /* 0x0000003439347207 */ /* 0x000fe40000000000 */
[----:B------:R-:W-:Y:S02]  /*8170*/  SHF.R.U64 R6, R6, 0x3, RZ ;  /* 0x0000000306067819 */ /* 0x000fe400000012ff */
[----:B------:R-:W-:Y:S02]  /*8180*/  SEL R50, R59, R50, P0 ;  /* 0x000000323b327207 */ /* 0x000fe40000000000 */
[----:B------:R-:W-:Y:S01]  /*8190*/  LOP3.LUT R14, R14, R15, RZ, 0x3c, !PT ;  /* 0x0000000f0e0e7212 */ /* 0x000fe200078e3cff */
[----:B------:R-:W-:Y:S01]  /*81a0*/  IMAD.X R15, RZ, RZ, R27, P1 ;  /* 0x000000ffff0f7224 */ /* 0x000fe200008e061b */
[----:B------:R-:W-:Y:S01]  /*81b0*/  MOV R71, R40 ;  /* 0x0000002800477202 */ /* 0x000fe20000000f00 */
[----:B------:R-:W-:Y:S01]  /*81c0*/  IMAD.U32 R41, RZ, RZ, UR8 ;  /* 0x00000008ff297e24 */ /* 0x000fe2000f8e00ff */
[----:B------:R-:W-:Y:S01]  /*81d0*/  SEL R66, R83, R66, P0 ;  /* 0x0000004253427207 */ /* 0x000fe20000000000 */
[----:B------:R-:W-:Y:S01]  /*81e0*/  ULDC.64 UR8, c[0x0][0xae8] ;  /* 0x0002ba0000087ab9 */ /* 0x000fe20000000a00 */
[----:B------:R-:W-:-:S02]  /*81f0*/  LOP3.LUT R6, R6, R45, RZ, 0x3c, !PT ;  /* 0x0000002d06067212 */ /* 0x000fc400078e3cff */
[----:B------:R-:W-:Y:S01]  /*8200*/  SHF.R.S32.HI R30, RZ, 0x1f, R28 ;  /* 0x0000001fff1e7819 */ /* 0x000fe2000001141c */
[----:B--2---:R-:W-:Y:S01]  /*8210*/  SHFL.IDX PT, R46, R46, R3, 0x1c1f ;  /* 0x001c1f032e2e7589 */ /* 0x004fe200000e0000 */
[----:B------:R-:W-:Y:S02]  /*8220*/  LOP3.LUT R33, R3, 0x2, RZ, 0x3c, !PT ;  /* 0x0000000203217812 */ /* 0x000fe400078e3cff */
[----:B------:R-:W-:Y:S01]  /*8230*/  IADD3 R40, P1, R28, UR6, RZ ;  /* 0x000000061c287c10 */ /* 0x000fe2000ff3e0ff */
[----:B------:R-:W-:Y:S01]  /*8240*/  SHFL.IDX PT, R54, R54, R3, 0x1c1f ;  /* 0x001c1f0336367589 */ /* 0x000fe200000e0000 */
[----:B------:R-:W-:Y:S02]  /*8250*/  SHF.R.S32.HI R36, RZ, 0x1f, R61 ;  /* 0x0000001fff247819 */ /* 0x000fe4000001143d */
[----:B------:R-:W-:Y:S01]  /*8260*/  IADD3.X R41, R30, UR7, R41, P1, !PT ;  /* 0x000000071e297c10 */ /* 0x000fe20008ffe429 */
[----:B------:R-:W0:Y:S01]  /*8270*/  SHFL.IDX PT, R29, R48, R33, 0x1c1f ;  /* 0x001c1f21301d7589 */ /* 0x000e2200000e0000 */
[C---:B------:R-:W-:Y:S01]  /*8280*/  IADD3 R11, P4, R26.reuse, 0x5000, RZ ;  /* 0x000050001a0b7810 */ /* 0x040fe20007f9e0ff */
[----:B------:R-:W-:Y:S01]  /*8290*/  ULDC.64 UR6, c[0x0][0xb88] ;  /* 0x0002e20000067ab9 */ /* 0x000fe20000000a00 */
[----:B------:R-:W-:Y:S01]  /*82a0*/  IADD3 R13, P3, R26, 0x4000, RZ ;  /* 0x000040001a0d7810 */ /* 0x000fe20007f7e0ff */
[----:B------:R-:W1:Y:S01]  /*82b0*/  SHFL.IDX PT, R31, R56, R33, 0x1c1f ;  /* 0x001c1f21381f7589 */ /* 0x000e6200000e0000 */
[----:B------:R-:W-:Y:S01]  /*82c0*/  IMAD R36, R36, UR6, RZ ;  /* 0x0000000624247c24 */ /* 0x000fe2000f8e02ff */
[----:B------:R-:W-:Y:S01]  /*82d0*/  LOP3.LUT R10, R11, 0x380, RZ, 0xc0, !PT ;  /* 0x000003800b0a7812 */ /* 0x000fe200078ec0ff */
[----:B------:R-:W-:Y:S01]  /*82e0*/  IMAD.WIDE.U32 R40, R61, UR6, R40 ;  /* 0x000000063d287c25 */ /* 0x000fe2000f8e0028 */
[----:B------:R-:W-:Y:S01]  /*82f0*/  SHFL.IDX PT, R82, R82, R3, 0x1c1f ;  /* 0x001c1f0352527589 */ /* 0x000fe200000e0000 */
[----:B------:R-:W-:Y:S01]  /*8300*/  LOP3.LUT R12, R13, 0x380, RZ, 0xc0, !PT ;  /* 0x000003800d0c7812 */ /* 0x000fe200078ec0ff */
[----:B------:R-:W-:Y:S01]  /*8310*/  ULDC UR6, c[0x0][0xa88] ;  /* 0x0002a20000067ab9 */ /* 0x000fe20000000800 */
[----:B------:R-:W-:Y:S01]  /*8320*/  IMAD R77, R61, UR7, R36 ;  /* 0x000000073d4d7c24 */ /* 0x000fe2000f8e0224 */
[----:B------:R-:W2:Y:S01]  /*8330*/  SHFL.IDX PT, R35, R84, R33, 0x1c1f ;  /* 0x001c1f2154237589 */ /* 0x000ea200000e0000 */
[----:B------:R-:W-:-:S02]  /*8340*/  SHF.R.U64 R10, R10, 0x3, RZ ;  /* 0x000000030a0a7819 */ /* 0x000fc400000012ff */
[----:B------:R-:W-:Y:S01]  /*8350*/  SHF.R.U64 R12, R12, 0x3, RZ ;  /* 0x000000030c0c7819 */ /* 0x000fe200000012ff */
[----:B------:R-:W-:Y:S01]  /*8360*/  SHFL.IDX PT, R62, R62, R3, 0x1c1f ;  /* 0x001c1f033e3e7589 */ /* 0x000fe200000e0000 */
[----:B------:R-:W-:Y:S01]  /*8370*/  LOP3.LUT R10, R10, R11, RZ, 0x3c, !PT ;  /* 0x0000000b0a0a7212 */ /* 0x000fe200078e3cff */
[--C-:B------:R-:W-:Y:S01]  /*8380*/  IMAD.X R11, RZ, RZ, R27.reuse, P4 ;  /* 0x000000ffff0b7224 */ /* 0x100fe200020e061b */
[----:B------:R-:W-:Y:S01]  /*8390*/  LOP3.LUT P1, RZ, R19, 0x3, RZ, 0xc0, !PT ;  /* 0x0000000313ff7812 */ /* 0x000fe2000782c0ff */
[----:B------:R-:W-:Y:S01]  /*83a0*/  SHFL.IDX PT, R86, R86, R3, 0x1c1f ;  /* 0x001c1f0356567589 */ /* 0x000fe200000e0000 */
[----:B------:R-:W-:Y:S01]  /*83b0*/  LOP3.LUT R12, R12, R13, RZ, 0x3c, !PT ;  /* 0x0000000d0c0c7212 */ /* 0x000fe200078e3cff */
[----:B------:R-:W-:Y:S01]  /*83c0*/  IMAD.X R13, RZ, RZ, R27, P3 ;  /* 0x000000ffff0d7224 */ /* 0x000fe200018e061b */
[----:B------:R-:W-:Y:S01]  /*83d0*/  IADD3 R9, P5, R26, 0x6000, RZ ;  /* 0x000060001a097810 */ /* 0x000fe20007fbe0ff */
[----:B------:R3:W4:Y:S01]  /*83e0*/  SHFL.IDX PT, R37, R64, R33, 0x1c1f ;  /* 0x001c1f2140257589 */ /* 0x00072200000e0000 */
[----:B0-----:R-:W-:-:S02]  /*83f0*/  SEL R28, R46, R29, P0 ;  /* 0x0000001d2e1c7207 */ /* 0x001fc40000000000 */
[----:B------:R-:W-:Y:S01]  /*8400*/  SEL R30, R29, R46, P0 ;  /* 0x0000002e1d1e7207 */ /* 0x000fe20000000000 */
[----:B------:R-:W0:Y:S01]  /*8410*/  SHFL.IDX PT, R39, R88, R33, 0x1c1f ;  /* 0x001c1f2158277589 */ /* 0x000e2200000e0000 */
[----:B-1----:R-:W-:Y:S02]  /*8420*/  SEL R32, R54, R31, P0 ;  /* 0x0000001f36207207 */ /* 0x002fe40000000000 */
[----:B------:R-:W-:Y:S01]  /*8430*/  SEL R34, R31, R54, P0 ;  /* 0x000000361f227207 */ /* 0x000fe20000000000 */
[----:B------:R-:W-:Y:S01]  /*8440*/  SHFL.IDX PT, R90, R90, R3, 0x1c1f ;  /* 0x001c1f035a5a7589 */ /* 0x000fe200000e0000 */
[----:B------:R-:W-:Y:S01]  /*8450*/  LOP3.LUT R8, R9, 0x380, RZ, 0xc0, !PT ;  /* 0x0000038009087812 */ /* 0x000fe200078ec0ff */
[----:B---3--:R-:W-:Y:S01]  /*8460*/  IMAD R64, R4, UR6, RZ ;  /* 0x0000000604407c24 */ /* 0x008fe2000f8e02ff */
[----:B------:R-:W-:Y:S01]  /*8470*/  LOP3.LUT R7, R26, 0x380, RZ, 0xc0, !PT ;  /* 0x000003801a077812 */ /* 0x000fe200078ec0ff */
[----:B------:R-:W1:Y:S01]  /*8480*/  SHFL.IDX PT, R51, R92, R33, 0x1c1f ;  /* 0x001c1f215c337589 */ /* 0x000e6200000e0000 */
[----:B--2---:R-:W-:-:S02]  /*8490*/  SEL R29, R82, R35, P0 ;  /* 0x00000023521d7207 */ /* 0x004fc40000000000 */
[----:B------:R-:W-:Y:S01]  /*84a0*/  SEL R31, R35, R82, P0 ;  /* 0x00000052231f7207 */ /* 0x000fe20000000000 */
[----:B------:R-:W-:Y:S01]  /*84b0*/  BAR.SYNC.DEFER_BLOCKING 0x1, 0x100 ;  /* 0x0044000000007b1d */ /* 0x000fe20000010000 */
[----:B------:R-:W-:-:S05]  /*84c0*/  SHF.R.U64 R8, R8, 0x3, RZ ;  /* 0x0000000308087819 */ /* 0x000fca00000012ff */
[----:B------:R-:W-:Y:S01]  /*84d0*/  SHFL.IDX PT, R70, R70, R3, 0x1c1f ;  /* 0x001c1f0346467589 */ /* 0x000fe200000e0000 */
[----:B----4-:R-:W-:Y:S02]  /*84e0*/  SEL R36, R62, R37, P0 ;  /* 0x000000253e247207 */ /* 0x010fe40000000000 */
[----:B------:R-:W-:Y:S01]  /*84f0*/  SEL R38, R37, R62, P0 ;  /* 0x0000003e25267207 */ /* 0x000fe20000000000 */
[----:B------:R-:W-:Y:S01]  /*8500*/  SHFL.IDX PT, R74, R74, R3, 0x1c1f ;  /* 0x001c1f034a4a7589 */ /* 0x000fe200000e0000 */
[----:B0-----:R-:W-:Y:S02]  /*8510*/  SEL R35, R39, R86, P0 ;  /* 0x0000005627237207 */ /* 0x001fe40000000000 */
[----:B------:R-:W-:Y:S01]  /*8520*/  LOP3.LUT R8, R8, R9, RZ, 0x3c, !PT ;  /* 0x0000000908087212 */ /* 0x000fe200078e3cff */
[----:B------:R-:W-:Y:S01]  /*8530*/  SHFL.IDX PT, R76, R76, R3, 0x1c1f ;  /* 0x001c1f034c4c7589 */ /* 0x000fe200000e0000 */
[----:B------:R-:W-:-:S03]  /*8540*/  IMAD.X R9, RZ, RZ, R27, P5 ;  /* 0x000000ffff097224 */ /* 0x000fc600028e061b */
[----:B------:R-:W-:Y:S01]  /*8550*/  SHFL.IDX PT, R78, R78, R3, 0x1c1f ;  /* 0x001c1f034e4e7589 */ /* 0x000fe200000e0000 */
[----:B-1----:R-:W-:-:S03]  /*8560*/  SEL R37, R90, R51, P0 ;  /* 0x000000335a257207 */ /* 0x002fc60000000000 */
        /* <DEDUP_REMOVED lines=11> */
[----:B------:R-:W-:Y:S04]  /*8620*/  SHFL.IDX PT, R57, R50, R33, 0x1c1f ;  /* 0x001c1f2132397589 */ /* 0x000fe800000e0000 */
[----:B------:R-:W-:Y:S04]  /*8630*/  SHFL.IDX PT, R79, R58, R33, 0x1c1f ;  /* 0x001c1f213a4f7589 */ /* 0x000fe800000e0000 */
[----:B------:R-:W-:Y:S04]  /*8640*/  SHFL.IDX PT, R49, R68, R33, 0x1c1f ;  /* 0x001c1f2144317589 */ /* 0x000fe800000e0000 */
[----:B------:R-:W-:Y:S01]  /*8650*/  SHFL.IDX PT, R59, R66, R33, 0x1c1f ;  /* 0x001c1f21423b7589 */ /* 0x000fe200000e0000 */
[----:B0-----:R-:W-:-:S02]  /*8660*/  SEL R52, R76, R45, P0 ;  /* 0x0000002d4c347207 */ /* 0x001fc40000000000 */
[----:B------:R-:W-:Y:S01]  /*8670*/  SEL R54, R45, R76, P0 ;  /* 0x0000004c2d367207 */ /* 0x000fe20000000000 */
[----:B------:R0:W2:Y:S01]  /*8680*/  SHFL.IDX PT, R3, R72, R33, 0x1c1f ;  /* 0x001c1f2148037589 */ /* 0x0000a200000e0000 */
[----:B------:R-:W-:Y:S01]  /*8690*/  UIMAD UR6, UR12, UR8, URZ ;  /* 0x000000080c0672a4 */ /* 0x000fe2000f8e023f */
[----:B------:R-:W-:Y:S02]  /*86a0*/  SHF.R.U64 R7, R7, 0x3, RZ ;  /* 0x0000000307077819 */ /* 0x000fe400000012ff */
[----:B------:R3:W-:Y:S01]  /*86b0*/  STSM.16.M88.4 [R75], R28 ;  /* 0x0000001c4b007844 */ /* 0x0007e20000000200 */
[----:B-1----:R-:W-:Y:S02]  /*86c0*/  SEL R76, R78, R47, P0 ;  /* 0x0000002f4e4c7207 */ /* 0x002fe40000000000 */
[----:B------:R-:W-:Y:S02]  /*86d0*/  SEL R78, R47, R78, P0 ;  /* 0x0000004e2f4e7207 */ /* 0x000fe40000000000 */
[----:B0-----:R-:W-:-:S02]  /*86e0*/  SEL R33, R86, R39, P0 ;  /* 0x0000002756217207 */ /* 0x001fc40000000000 */
[----:B------:R-:W-:Y:S01]  /*86f0*/  SEL R39, R51, R90, P0 ;  /* 0x0000005a33277207 */ /* 0x000fe20000000000 */
[----:B------:R-:W-:Y:S01]  /*8700*/  IMAD R51, R81, 0x80, R168 ;  /* 0x0000008051337824 */ /* 0x000fe200078e02a8 */
[----:B------:R-:W-:Y:S01]  /*8710*/  UIMAD UR6, UR13, UR9, UR6 ;  /* 0x000000090d0672a4 */ /* 0x000fe2000f8e0206 */
[----:B------:R0:W-:Y:S01]  /*8720*/  STSM.16.M88.4 [R42], R32 ;  /* 0x000000202a007844 */ /* 0x0001e20000000200 */
[----:B------:R-:W-:Y:S01]  /*8730*/  LOP3.LUT R26, R7, R26, RZ, 0x3c, !PT ;  /* 0x0000001a071a7212 */ /* 0x000fe200078e3cff */
[----:B------:R-:W-:Y:S01]  /*8740*/  IMAD.X R7, RZ, RZ, R27, P6 ;  /* 0x000000ffff077224 */ /* 0x000fe200030e061b */
[----:B------:R-:W-:Y:S01]  /*8750*/  ISETP.GE.OR P3, PT, R51, R64, P1 ;  /* 0x000000403300720c */ /* 0x000fe20000f66670 */
[----:B------:R1:W-:Y:S01]  /*8760*/  STSM.16.M88.4 [R63], R36 ;  /* 0x000000243f007844 */ /* 0x0003e20000000200 */
[----:B---3--:R-:W-:Y:S01]  /*8770*/  IMAD.IADD R31, R41, 0x1, R77 ;  /* 0x00000001291f7824 */ /* 0x008fe200078e024d */
[----:B------:R-:W-:Y:S02]  /*8780*/  IADD3 R29, R51, 0x8, RZ ;  /* 0x00000008331d7810 */ /* 0x000fe40007ffe0ff */
[----:B------:R-:W-:-:S02]  /*8790*/  SEL R41, R98, R55, P0 ;  /* 0x0000003762297207 */ /* 0x000fc40000000000 */
[----:B------:R-:W-:Y:S02]  /*87a0*/  ISETP.GE.OR P1, PT, R29, R64, P1 ;  /* 0x000000401d00720c */ /* 0x000fe40000f26670 */
[----:B--2---:R-:W-:Y:S02]  /*87b0*/  SEL R28, R70, R3, P0 ;  /* 0x00000003461c7207 */ /* 0x004fe40000000000 */
[----:B------:R-:W-:Y:S02]  /*87c0*/  SEL R30, R3, R70, P0 ;  /* 0x00000046031e7207 */ /* 0x000fe40000000000 */
[C---:B0-----:R-:W-:Y:S01]  /*87d0*/  LEA R32, P4, R40.reuse, UR4, 0x2 ;  /* 0x0000000428207c11 */ /* 0x041fe2000f8810ff */
[----:B------:R-:W0:Y:S01]  /*87e0*/  @P2 LDC R3, c[0x0][0xbec] ;  /* 0x0002fb00ff032b82 */ /* 0x000e220000000800 */
[----:B------:R-:W-:Y:S02]  /*87f0*/  SEL R42, R43, R74, P0 ;  /* 0x0000004a2b2a7207 */ /* 0x000fe40000000000 */
[----:B------:R-:W-:Y:S01]  /*8800*/  LEA.HI.X R33, R40, UR5, R31, 0x2, P4 ;  /* 0x0000000528217c11 */ /* 0x000fe2000a0f141f */
[----:B------:R-:W-:Y:S01]  /*8810*/  SHFL.IDX PT, R60, R32, RZ, 0x1c1f ;  /* 0x001c1fff203c7589 */ /* 0x000fe200000e0000 */
[----:B------:R-:W-:-:S02]  /*8820*/  SEL R40, R74, R43, P0 ;  /* 0x0000002b4a287207 */ /* 0x000fc40000000000 */
[----:B------:R-:W-:Y:S01]  /*8830*/  SEL R29, R94, R53, P0 ;  /* 0x000000355e1d7207 */ /* 0x000fe20000000000 */
[----:B------:R-:W2:Y:S01]  /*8840*/  SHFL.IDX PT, R61, R33, RZ, 0x1c1f ;  /* 0x001c1fff213d7589 */ /* 0x000ea200000e0000 */
[----:B------:R-:W-:Y:S02]  /*8850*/  SEL R31, R53, R94, P0 ;  /* 0x0000005e351f7207 */ /* 0x000fe40000000000 */
[----:B------:R-:W-:Y:S01]  /*8860*/  SEL R43, R55, R98, P0 ;  /* 0x00000062372b7207 */ /* 0x000fe20000000000 */
[----:B------:R-:W-:Y:S01]  /*8870*/  SHFL.IDX PT, R62, R32, 0x1, 0x1c1f ;  /* 0x003c1f00203e7f89 */ /* 0x000fe200000e0000 */
[----:B------:R-:W-:Y:S02]  /*8880*/  SEL R53, R102, R57, P0 ;  /* 0x0000003966357207 */ /* 0x000fe40000000000 */
[----:B------:R-:W-:Y:S01]  /*8890*/  SEL R55, R57, R102, P0 ;  /* 0x0000006639377207 */ /* 0x000fe20000000000 */
[----:B------:R-:W-:Y:S01]  /*88a0*/  STSM.16.M88.4 [R73], R28 ;  /* 0x0000001c49007844 */ /* 0x000fe20000000200 */
[----:B------:R-:W-:-:S02]  /*88b0*/  SEL R77, R104, R79, P0 ;  /* 0x0000004f684d7207 */ /* 0x000fc40000000000 */
[----:B------:R-:W-:Y:S01]  /*88c0*/  SEL R79, R79, R104, P0 ;  /* 0x000000684f4f7207 */ /* 0x000fe20000000000 */
[----:B------:R-:W-:Y:S01]  /*88d0*/  STSM.16.M88.4 [R71], R40 ;  /* 0x0000002847007844 */ /* 0x000fe20000000200 */
[----:B-1----:R-:W-:Y:S02]  /*88e0*/  SEL R36, R80, R49, P0 ;  /* 0x0000003150247207 */ /* 0x002fe40000000000 */
[----:B------:R-:W-:Y:S01]  /*88f0*/  SEL R38, R49, R80, P0 ;  /* 0x0000005031267207 */ /* 0x000fe20000000000 */
[----:B------:R-:W-:Y:S01]  /*8900*/  STSM.16.M88.4 [R69], R52 ;  /* 0x0000003445007844 */ /* 0x000fe20000000200 */
[----:B------:R-:W-:Y:S02]  /*8910*/  SEL R37, R106, R59, P0 ;  /* 0x0000003b6a257207 */ /* 0x000fe40000000000 */
[----:B------:R-:W-:Y:S01]  /*8920*/  SEL R39, R59, R106, P0 ;  /* 0x0000006a3b277207 */ /* 0x000fe20000000000 */
[----:B------:R-:W-:Y:S04]  /*8930*/  STSM.16.M88.4 [R67], R76 ;  /* 0x0000004c43007844 */ /* 0x000fe80000000200 */
[----:B------:R-:W-:Y:S01]  /*8940*/  STSM.16.M88.4 [R65], R36 ;  /* 0x0000002441007844 */ /* 0x000fe20000000200 */
[----:B------:R-:W-:Y:S06]  /*8950*/  BAR.SYNC.DEFER_BLOCKING 0x1, 0x100 ;  /* 0x0044000000007b1d */ /* 0x000fec0000010000 */
[----:B------:R-:W1:Y:S04]  /*8960*/  SHFL.IDX PT, R63, R33, 0x1, 0x1c1f ;  /* 0x003c1f00213f7f89 */ /* 0x000e6800000e0000 */
[----:B--2---:R2:W-:Y:S01]  /*8970*/  @!P3 ST.E desc[UR48][R60.64], R5 ;  /* 0x000000053c00b985 */ /* 0x0045e2000c101930 */
[----:B------:R-:W-:-:S03]  /*8980*/  UIMAD.WIDE.U32 UR4, UR13, UR8, URZ ;  /* 0x000000080d0472a5 */ /* 0x000fc6000f8e003f */
[----:B------:R-:W-:Y:S01]  /*8990*/  ULDC.64 UR8, c[0x0][0xaf0] ;  /* 0x0002bc0000087ab9 */ /* 0x000fe20000000a00 */
[----:B-1----:R1:W-:Y:S01]  /*89a0*/  @!P1 ST.E desc[UR48][R62.64], R0 ;  /* 0x000000003e009985 */ /* 0x0023e2000c101930 */
[----:B--2---:R-:W2:Y:S03]  /*89b0*/  @P2 LDC R61, c[0x0][0xbf0] ;  /* 0x0002fc00ff3d2b82 */ /* 0x004ea60000000800 */
[----:B------:R3:W5:Y:S01]  /*89c0*/  LD.E.128 R40, desc[UR48][R8.64] ;  /* 0x0000003008287980 */ /* 0x000762000c101d00 */
[----:B------:R-:W-:Y:S02]  /*89d0*/  UIMAD UR7, UR14, UR8, URZ ;  /* 0x000000080e0772a4 */ /* 0x000fe4000f8e023f */
[----:B------:R-:W-:Y:S01]  /*89e0*/  UIADD3 UR5, UR5, UR6, URZ ;  /* 0x0000000605057290 */ /* 0x000fe2000fffe03f */
[----:B------:R4:W5:Y:S01]  /*89f0*/  LD.E.128 R36, desc[UR48][R6.64] ;  /* 0x0000003006247980 */ /* 0x000962000c101d00 */
[----:B-1----:R-:W-:-:S03]  /*8a00*/  IMAD R0, R17, 0x20, R18 ;  /* 0x0000002011007824 */ /* 0x002fc600078e0212 */
[----:B------:R-:W5:Y:S01]  /*8a10*/  LD.E.128 R48, desc[UR48][R26.64] ;  /* 0x000000301a307980 */ /* 0x000f62000c101d00 */
[----:B---3--:R-:W-:-:S03]  /*8a20*/  IMAD R8, R81, 0x80, R0 ;  /* 0x0000008051087824 */ /* 0x008fc600078e0200 */
[----:B------:R-:W5:Y:S01]  /*8a30*/  LD.E.128 R44, desc[UR48][R24.64] ;  /* 0x00000030182c7980 */ /* 0x000f62000c101d00 */
[----:B0-----:R-:W-:Y:S01]  /*8a40*/  @P2 IMAD.HI.U32 R0, R8, R3, RZ ;  /* 0x0000000308002227 */ /* 0x001fe200078e00ff */
[----:B------:R-:W-:Y:S02]  /*8a50*/  UIMAD UR7, UR38, UR9, UR7 ;  /* 0x00000009260772a4 */ /* 0x000fe4000f8e0207 */
[----:B------:R-:W5:Y:S01]  /*8a60*/  LD.E.128 R32, desc[UR48][R20.64] ;  /* 0x0000003014207980 */ /* 0x000f62000c101d00 */
[----:B------:R-:W-:Y:S01]  /*8a70*/  IMAD.MOV.U32 R5, RZ, RZ, R8 ;  /* 0x000000ffff057224 */ /* 0x000fe200078e0008 */
[----:B------:R-:W-:Y:S02]  /*8a80*/  UIMAD.WIDE.U32 UR38, UR38, UR8, UR4 ;  /* 0x00000008262672a5 */ /* 0x000fe4000f8e0004 */
[----:B------:R-:W5:Y:S01]  /*8a90*/  LD.E.128 R28, desc[UR48][R14.64] ;  /* 0x000000300e1c7980 */ /* 0x000f62000c101d00 */
[----:B--2---:R-:W-:Y:S01]  /*8aa0*/  @P2 SHF.R.U32.HI R5, RZ, R61, R0 ;  /* 0x0000003dff052219 */ /* 0x004fe20000011600 */
[----:B------:R-:W-:-:S02]  /*8ab0*/  UIADD3 UR4, UR39, UR7, URZ ;  /* 0x0000000727047290 */ /* 0x000fc4000fffe03f */
[----:B------:R-:W5:Y:S01]  /*8ac0*/  LD.E.128 R56, desc[UR48][R12.64] ;  /* 0x000000300c387980 */ /* 0x000f62000c101d00 */
[--C-:B------:R-:W-:Y:S01]  /*8ad0*/  SHF.R.S32.HI R0, RZ, 0x1f, R5.reuse ;  /* 0x0000001fff007819 */ /* 0x100fe20000011405 */
[----:B------:R-:W-:Y:S01]  /*8ae0*/  IMAD.MOV R3, RZ, RZ, -R5 ;  /* 0x000000ffff037224 */ /* 0x000fe200078e0a05 */
[----:B------:R-:W-:Y:S01]  /*8af0*/  ULDC.64 UR6, c[0x0][0xae0] ;  /* 0x0002b80000067ab9 */ /* 0x000fe20000000a00 */
[----:B----4-:R-:W-:Y:S01]  /*8b00*/  IMAD.U32 R7, RZ, RZ, UR39 ;  /* 0x00000027ff077e24 */ /* 0x010fe2000f8e00ff */
        /* <DEDUP_REMOVED lines=8> */
[----:B-1----:R-:W1:Y:S01]  /*8b90*/  FENCE.VIEW.ASYNC.S ;  /* 0x00000000000073c6 */ /* 0x002e620000000000 */
[----:B------:R-:W-:-:S02]  /*8ba0*/  IMAD.U32 R6, RZ, RZ, UR38 ;  /* 0x00000026ff067e24 */ /* 0x000fc4000f8e00ff */
[----:B------:R-:W-:Y:S02]  /*8bb0*/  IMAD.U32 R7, RZ, RZ, UR4 ;  /* 0x00000004ff077e24 */ /* 0x000fe4000f8e00ff */
[C---:B------:R-:W-:Y:S01]  /*8bc0*/  IMAD R9, R5.reuse, UR7, R0 ;  /* 0x0000000705097c24 */ /* 0x040fe2000f8e0200 */
[----:B------:R-:W-:Y:S01]  /*8bd0*/  SHF.R.S32.HI R0, RZ, 0x1f, R3 ;  /* 0x0000001fff007819 */ /* 0x000fe20000011403 */
[----:B------:R-:W-:Y:S01]  /*8be0*/  IMAD.WIDE.U32 R4, R5, UR6, R6 ;  /* 0x0000000605047c25 */ /* 0x000fe2000f8e0006 */
[----:B------:R-:W-:-:S03]  /*8bf0*/  ULDC.64 UR6, c[0x0][0xad8] ;  /* 0x0002b60000067ab9 */ /* 0x000fc60000000a00 */
[----:B------:R-:W-:Y:S02]  /*8c00*/  IMAD.IADD R5, R5, 0x1, R9 ;  /* 0x0000000105057824 */ /* 0x000fe400078e0209 */
[----:B------:R-:W-:Y:S02]  /*8c10*/  IMAD R0, R0, UR6, RZ ;  /* 0x0000000600007c24 */ /* 0x000fe4000f8e02ff */
[----:B------:R-:W-:Y:S01]  /*8c20*/  IMAD R81, R81, 0x80, R18 ;  /* 0x0000008051517824 */ /* 0x000fe200078e0212 */
[----:B------:R-:W-:Y:S01]  /*8c30*/  UIADD3 UR41, UR41, 0x22820, URZ ;  /* 0x0002282029297890 */ /* 0x000fe2000fffe03f */
[C---:B------:R-:W-:Y:S02]  /*8c40*/  IMAD R9, R3.reuse, UR7, R0 ;  /* 0x0000000703097c24 */ /* 0x040fe4000f8e0200 */
[----:B------:R-:W-:Y:S01]  /*8c50*/  IMAD.WIDE.U32 R4, R3, UR6, R4 ;  /* 0x0000000603047c25 */ /* 0x000fe2000f8e0004 */
[----:B------:R-:W-:Y:S01]  /*8c60*/  UIADD3 UR44, UR44, 0x1, URZ ;  /* 0x000000012c2c7890 */ /* 0x000fe2000fffe03f */
[----:B------:R-:W-:Y:S01]  /*8c70*/  ISETP.GE.AND P1, PT, R81, R64, PT ;  /* 0x000000405100720c */ /* 0x000fe20003f26270 */
[----:B------:R-:W-:Y:S01]  /*8c80*/  ULDC.64 UR6, c[0x0][0xa80] ;  /* 0x0002a00000067ab9 */ /* 0x000fe20000000a00 */
[----:B------:R-:W-:Y:S01]  /*8c90*/  UPRMT UR41, URZ, 0x654, UR41 ;  /* 0x000006543f297896 */ /* 0x000fe20008000029 */
[----:B------:R-:W-:Y:S01]  /*8ca0*/  IADD3 R5, R5, R9, RZ ;  /* 0x0000000905057210 */ /* 0x000fe20007ffe0ff */
[----:B------:R-:W-:Y:S01]  /*8cb0*/  UISETP.NE.AND UP0, UPT, UR44, 0x2, UPT ;  /* 0x000000022c00788c */ /* 0x000fe2000bf05270 */
[----:B------:R-:W-:Y:S01]  /*8cc0*/  LEA R0, P2, R4, UR6, 0x1 ;  /* 0x0000000604007c11 */ /* 0x000fe2000f8408ff */
[----:B------:R-:W-:-:S02]  /*8cd0*/  ULDC UR4, c[0x0][0xc] ;  /* 0x0000030000047ab9 */ /* 0x000fc40000000800 */
[----:B------:R-:W-:Y:S01]  /*8ce0*/  USEL UR5, URZ, 0x1, UP0 ;  /* 0x000000013f057887 */ /* 0x000fe20008000000 */
[----:B0-----:R-:W-:Y:S01]  /*8cf0*/  LEA.HI.X R10, R4, UR7, R5, 0x1, P2 ;  /* 0x00000007040a7c11 */ /* 0x001fe200090f0c05 */
[C---:B------:R-:W-:Y:S02]  /*8d00*/  VIADD R7, R81.reuse, 0x20 ;  /* 0x0000002051077836 */ /* 0x040fe40000000000 */
        /* <DEDUP_REMOVED lines=8> */
[----:B------:R-:W-:-:S02]  /*8d90*/  ISETP.GE.AND P3, PT, R7, R64, PT ;  /* 0x000000400700720c */ /* 0x000fc40003f66270 */
[----:B------:R-:W-:Y:S01]  /*8da0*/  ISETP.GE.AND P0, PT, R3, R64, PT ;  /* 0x000000400300720c */ /* 0x000fe20003f06270 */
[----:B------:R-:W-:-:S12]  /*8db0*/  @P1 BRA `(.L_x_6908) ;  /* 0x0000000000201947 */ /* 0x000fd80003800000 */
[----:B------:R-:W-:Y:S02]  /*8dc0*/  ULDC UR4, c[0x0][0xac8] ;  /* 0x0002b20000047ab9 */ /* 0x000fe40000000800 */
[----:B------:R-:W-:Y:S02]  /*8dd0*/  ISETP.GE.AND P2, PT, R16, UR4, PT ;  /* 0x0000000410007c0c */ /* 0x000fe4000bf46270 */
[----:B------:R-:W-:-:S11]  /*8de0*/  ISETP.GE.AND P1, PT, R2, UR4, PT ;  /* 0x0000000402007c0c */ /* 0x000fd6000bf26270 */
[----:B-1----:R-:W-:Y:S02]  /*8df0*/  @!P2 LEA R6, P4, R16, R8, 0x1 ;  /* 0x000000081006a211 */ /* 0x002fe400078808ff */
[----:B--2---:R-:W-:Y:S02]  /*8e00*/  @!P1 IMAD.WIDE R4, R2, 0x2, R8 ;  /* 0x0000000202049825 */ /* 0x004fe400078e0208 */
[----:B------:R-:W-:-:S03]  /*8e10*/  @!P2 LEA.HI.X R7, R16, R9, R192, 0x1, P4 ;  /* 0x000000091007a211 */ /* 0x000fc600020f0cc0 */
[----:B-----5:R3:W-:Y:S04]  /*8e20*/  @!P1 ST.E.128 desc[UR48][R4.64], R48 ;  /* 0x0000003004009985 */ /* 0x0207e8000c101d30 */
[----:B------:R3:W-:Y:S02]  /*8e30*/  @!P2 ST.E.128 desc[UR48][R6.64], R56 ;  /* 0x000000380600a985 */ /* 0x0007e4000c101d30 */
.L_x_6908:
[----:B------:R-:W-:Y:S05]  /*8e40*/  BSYNC B0 ;  /* 0x0000000000007941 */ /* 0x000fea0003800000 */
.L_x_6907:
[----:B--2---:R2:W4:Y:S01]  /*8e50*/  SHFL.IDX PT, R9, R10, 0x1, 0x181f ;  /* 0x00381f000a097f89 */ /* 0x00452200000e0000 */
[----:B------:R-:W-:Y:S03]  /*8e60*/  BSSY B0, `(.L_x_6909) ;  /* 0x000000b000007945 */ /* 0x000fe60003800000 */
[----:B-1----:R2:W1:Y:S01]  /*8e70*/  SHFL.IDX PT, R8, R0, 0x1, 0x181f ;  /* 0x00381f0000087f89 */ /* 0x00246200000e0000 */
[----:B------:R-:W-:Y:S05]  /*8e80*/  @P3 BRA `(.L_x_6910) ;  /* 0x0000000000203947 */ /* 0x000fea0003800000 */
[----:B------:R-:W-:Y:S02]  /*8e90*/  ULDC UR4, c[0x0][0xac8] ;  /* 0x0002b20000047ab9 */ /* 0x000fe40000000800 */
[----:B------:R-:W-:Y:S02]  /*8ea0*/  ISETP.GE.AND P3, PT, R16, UR4, PT ;  /* 0x0000000410007c0c */ /* 0x000fe4000bf66270 */
[----:B------:R-:W-:-:S11]  /*8eb0*/  ISETP.GE.AND P2, PT, R2, UR4, PT ;  /* 0x0000000402007c0c */ /* 0x000fd6000bf46270 */
[----:B-1-3--:R-:W-:Y:S02]  /*8ec0*/  @!P3 LEA R6, P1, R16, R8, 0x1 ;  /* 0x000000081006b211 */ /* 0x00afe400078208ff */
[----:B----4-:R-:W-:Y:S02]  /*8ed0*/  @!P2 IMAD.WIDE R4, R2, 0x2, R8 ;  /* 0x000000020204a825 */ /* 0x010fe400078e0208 */
[----:B------:R-:W-:-:S03]  /*8ee0*/  @!P3 LEA.HI.X R7, R16, R9, R192, 0x1, P1 ;  /* 0x000000091007b211 */ /* 0x000fc600008f0cc0 */
[----:B-----5:R1:W-:Y:S04]  /*8ef0*/  @!P2 ST.E.128 desc[UR48][R4.64], R44 ;  /* 0x0000002c0400a985 */ /* 0x0203e8000c101d30 */
[----:B------:R1:W-:Y:S02]  /*8f00*/  @!P3 ST.E.128 desc[UR48][R6.64], R52 ;  /* 0x000000340600b985 */ /* 0x0003e4000c101d30 */
.L_x_6910:
[----:B------:R-:W-:Y:S05]  /*8f10*/  BSYNC B0 ;  /* 0x0000000000007941 */ /* 0x000fea0003800000 */
.L_x_6909:
[----:B----4-:R4:W0:Y:S01]  /*8f20*/  SHFL.IDX PT, R9, R10, 0x2, 0x181f ;  /* 0x00581f000a097f89 */ /* 0x01082200000e0000 */
[----:B------:R-:W-:Y:S03]  /*8f30*/  BSSY B0, `(.L_x_6911) ;  /* 0x000000b000007945 */ /* 0x000fe60003800000 */
[----:B-1----:R4:W1:Y:S01]  /*8f40*/  SHFL.IDX PT, R8, R0, 0x2, 0x181f ;  /* 0x00581f0000087f89 */ /* 0x00286200000e0000 */
[----:B------:R-:W-:Y:S05]  /*8f50*/  @P0 BRA `(.L_x_6912) ;  /* 0x0000000000200947 */ /* 0x000fea0003800000 */
[----:B------:R-:W-:Y:S02]  /*8f60*/  ULDC UR4, c[0x0][0xac8] ;  /* 0x0002b20000047ab9 */ /* 0x000fe40000000800 */
[----:B------:R-:W-:Y:S02]  /*8f70*/  ISETP.GE.AND P2, PT, R16, UR4, PT ;  /* 0x0000000410007c0c */ /* 0x000fe4000bf46270 */
[----:B------:R-:W-:-:S11]  /*8f80*/  ISETP.GE.AND P1, PT, R2, UR4, PT ;  /* 0x0000000402007c0c */ /* 0x000fd6000bf26270 */
[----:B-1-3--:R-:W-:Y:S02]  /*8f90*/  @!P2 LEA R6, P0, R16, R8, 0x1 ;  /* 0x000000081006a211 */ /* 0x00afe400078008ff */
[----:B0-----:R-:W-:Y:S02]  /*8fa0*/  @!P1 IMAD.WIDE R4, R2, 0x2, R8 ;  /* 0x0000000202049825 */ /* 0x001fe400078e0208 */
[----:B------:R-:W-:-:S03]  /*8fb0*/  @!P2 LEA.HI.X R7, R16, R9, R192, 0x1, P0 ;  /* 0x000000091007a211 */ /* 0x000fc600000f0cc0 */
[----:B-----5:R0:W-:Y:S04]  /*8fc0*/  @!P1 ST.E.128 desc[UR48][R4.64], R32 ;  /* 0x0000002004009985 */ /* 0x0201e8000c101d30 */
[----:B------:R0:W-:Y:S02]  /*8fd0*/  @!P2 ST.E.128 desc[UR48][R6.64], R40 ;  /* 0x000000280600a985 */ /* 0x0001e4000c101d30 */
.L_x_6912:
[----:B------:R-:W-:Y:S05]  /*8fe0*/  BSYNC B0 ;  /* 0x0000000000007941 */ /* 0x000fea0003800000 */
.L_x_6911:
        /* <DEDUP_REMOVED lines=9> */
[----:B------:R-:W-:-:S11]  /*9080*/  ISETP.GE.AND P1, PT, R2, UR4, PT ;  /* 0x0000000402007c0c */ /* 0x000fd6000bf26270 */
[----:B0--3--:R-:W-:Y:S02]  /*9090*/  @!P2 LEA R6, P0, R16, R8, 0x1 ;  /* 0x000000081006a211 */ /* 0x009fe400078008ff */
[----:B------:R-:W-:Y:S02]  /*90a0*/  @!P1 IMAD.WIDE R4, R2, 0x2, R8 ;  /* 0x0000000202049825 */ /* 0x000fe400078e0208 */
[----:B------:R-:W-:-:S03]  /*90b0*/  @!P2 LEA.HI.X R7, R16, R9, R192, 0x1, P0 ;  /* 0x000000091007a211 */ /* 0x000fc600000f0cc0 */
[----:B-----5:R1:W-:Y:S04]  /*90c0*/  @!P1 ST.E.128 desc[UR48][R4.64], R28 ;  /* 0x0000001c04009985 */ /* 0x0203e8000c101d30 */
[----:B------:R1:W-:Y:S02]  /*90d0*/  @!P2 ST.E.128 desc[UR48][R6.64], R36 ;  /* 0x000000240600a985 */ /* 0x0003e4000c101d30 */
.L_x_6914:
[----:B------:R-:W-:Y:S05]  /*90e0*/  BSYNC B0 ;  /* 0x0000000000007941 */ /* 0x000fea0003800000 */
.L_x_6913:
[----:B--2-4-:R-:W2:Y:S02]  /*90f0*/  LDC R0, c[0x0][0xc34] ;  /* 0x00030d00ff007b82 */ /* 0x014ea40000000800 */
[----:B--2---:R-:W-:-:S13]  /*9100*/  ISETP.LE.AND P0, PT, R0, UR43, PT ;  /* 0x0000002b00007c0c */ /* 0x004fda000bf03270 */
[----:B------:R-:W-:Y:S05]  /*9110*/  @!P0 BRA `(.L_x_6915) ;  /* 0xffffff7800f08947 */ /* 0x000fea000383ffff */
[----:B------:R-:W-:Y:S05]  /*9120*/  EXIT ;  /* 0x000000000000794d */ /* 0x000fea0003800000 */
.L_x_6881:
[----:B------:R-:W-:-:S08]  /*9130*/  NOP ;  /* 0x0000000000007918 */ /* 0x000fd00000000000 */
[----:B------:R-:W0:-:S00]  /*9140*/  USETMAXREG.DEALLOC.CTAPOOL 0x28 ;  /* 0x00000028000079c8 */ /* 0x000e0000080e0500 */
[----:B------:R-:W1:Y:S01]  /*9150*/  S2UR UR39, SR_CTAID.X ;  /* 0x00000000002779c3 */ /* 0x000e620000002500 */
[----:B0-----:R-:W-:Y:S01]  /*9160*/  IMAD.MOV.U32 R0, RZ, RZ, 0x1 ;  /* 0x00000001ff007424 */ /* 0x001fe200078e00ff */
[----:B------:R-:W-:Y:S01]  /*9170*/  UMOV UR37, 0x1 ;  /* 0x0000000100257882 */ /* 0x000fe20000000000 */
[----:B------:R-:W-:-:S03]  /*9180*/  IMAD.MOV.U32 R37, RZ, RZ, RZ ;  /* 0x000000ffff257224 */ /* 0x000fc600078e00ff */
[----:B------:R0:W-:Y:S02]  /*9190*/  STL [R1+0x8], R0 ;  /* 0x0000080001007387 */ /* 0x0001e40000100800 */
[----:B------:R-:W1:Y:S02]  /*91a0*/  LDC R2, c[0x0][0xc34] ;  /* 0x00030d00ff027b82 */ /* 0x000e640000000800 */
[----:B-1----:R-:W-:-:S13]  /*91b0*/  ISETP.LE.AND P0, PT, R2, UR39, PT ;  /* 0x0000002702007c0c */ /* 0x002fda000bf03270 */
[----:B0-----:R-:W-:Y:S05]  /*91c0*/  @P0 BRA `(.L_x_6916) ;  /* 0x00000050002c0947 */ /* 0x001fea0003800000 */
        /* <DEDUP_REMOVED lines=8> */
[----:B------:R-:W-:Y:S01]  /*9250*/  IMAD.MOV.U32 R37, RZ, RZ, RZ ;  /* 0x000000ffff257224 */ /* 0x000fe200078e00ff */
[----:B------:R-:W-:Y:S02]  /*9260*/  ULEA UR42, UR46, UR42, 0x18 ;  /* 0x0000002a2e2a7291 */ /* 0x000fe4000f8ec03f */
        /* <DEDUP_REMOVED lines=15> */
[C---:B------:R-:W-:Y:S01]  /*9360*/  LOP3.LUT R0, R8.reuse, 0x7f, RZ, 0xc0, !PT ;  /* 0x0000007f08007812 */ /* 0x040fe200078ec0ff */
[C---:B------:R-:W-:Y:S01]  /*9370*/  IMAD.SHL.U32 R31, R8.reuse, 0x80, RZ ;  /* 0x00000080081f7824 */ /* 0x040fe200078e00ff */
[C---:B------:R-:W-:Y:S01]  /*9380*/  LOP3.LUT P1, RZ, R8.reuse, 0x4, RZ, 0xc0, !PT ;  /* 0x0000000408ff7812 */ /* 0x040fe2000782c0ff */
[----:B------:R-:W-:Y:S01]  /*9390*/  IMAD.SHL.U32 R6, R8, 0x4, RZ ;  /* 0x0000000408067824 */ /* 0x000fe200078e00ff */
[----:B------:R-:W-:Y:S01]  /*93a0*/  LOP3.LUT R5, R4, 0x80, RZ, 0xc0, !PT ;  /* 0x0000008004057812 */ /* 0x000fe200078ec0ff */
[----:B------:R-:W-:Y:S01]  /*93b0*/  UIADD3 UR4, UR43, -0x1, URZ ;  /* 0xffffffff2b047890 */ /* 0x000fe2000fffe03f */
[----:B------:R-:W-:Y:S01]  /*93c0*/  SHF.R.U32.HI R2, RZ, 0x5, R0 ;  /* 0x00000005ff027819 */ /* 0x000fe20000011600 */
[----:B------:R-:W-:Y:S01]  /*93d0*/  IMAD.SHL.U32 R9, R8, 0x2, RZ ;  /* 0x0000000208097824 */ /* 0x000fe200078e00ff */
[----:B------:R-:W-:Y:S01]  /*93e0*/  LOP3.LUT R3, R31, 0x380, RZ, 0xc0, !PT ;  /* 0x000003801f037812 */ /* 0x000fe200078ec0ff */
[----:B------:R-:W-:Y:S01]  /*93f0*/  UIMAD UR5, UR4, -0xa0, UR40 ;  /* 0xffffff60040578a4 */ /* 0x000fe2000f8e0228 */
[----:B------:R-:W-:Y:S01]  /*9400*/  LOP3.LUT R7, R4, 0x60, RZ, 0xc0, !PT ;  /* 0x0000006004077812 */ /* 0x000fe200078ec0ff */
[----:B------:R-:W-:Y:S01]  /*9410*/  UIMAD UR4, UR43, UR6, -0xa0 ;  /* 0xffffff602b0474a4 */ /* 0x000fe2000f8e0206 */
[----:B------:R-:W-:Y:S01]  /*9420*/  LOP3.LUT R5, R5, 0x10, R8, 0xf8, !PT ;  /* 0x0000001005057812 */ /* 0x000fe200078ef808 */
[----:B------:R-:W-:Y:S01]  /*9430*/  IMAD R3, R2, 0x10, R3 ;  /* 0x0000001002037824 */ /* 0x000fe200078e0203 */
[----:B------:R-:W-:Y:S01]  /*9440*/  LOP3.LUT R4, R4, 0x100, RZ, 0xc0, !PT ;  /* 0x0000010004047812 */ /* 0x000fe200078ec0ff */
[----:B------:R-:W-:Y:S01]  /*9450*/  IMAD R7, R2, 0x200, R7 ;  /* 0x0000020002077824 */ /* 0x000fe200078e0207 */
[----:B------:R-:W-:Y:S01]  /*9460*/  LOP3.LUT R5, R5, 0x10, R6, 0x78, !PT ;  /* 0x0000001005057812 */ /* 0x000fe200078e7806 */
[----:B------:R-:W-:Y:S01]  /*9470*/  IMAD.SHL.U32 R2, R8, 0x10, RZ ;  /* 0x0000001008027824 */ /* 0x000fe200078e00ff */
[----:B------:R-:W-:Y:S01]  /*9480*/  SHF.R.U32.HI R0, RZ, 0x3, R0 ;  /* 0x00000003ff007819 */ /* 0x000fe20000011600 */
[----:B------:R-:W-:Y:S01]  /*9490*/  UIMAD UR41, UR41, UR7, URZ ;  /* 0x00000007292972a4 */ /* 0x000fe2000f8e023f */
[----:B------:R-:W-:Y:S01]  /*94a0*/  IADD3 R5, R5, R7, R4 ;  /* 0x0000000705057210 */ /* 0x000fe20007ffe004 */
[----:B------:R-:W-:Y:S01]  /*94b0*/  UIADD3 UR43, UR43, -0x2, URZ ;  /* 0xfffffffe2b2b7890 */ /* 0x000fe2000fffe03f */
[----:B------:R-:W-:Y:S01]  /*94c0*/  LOP3.LUT R4, R3, 0x70, R2, 0x78, !PT ;  /* 0x0000007003047812 */ /* 0x000fe200078e7802 */
[----:B------:R-:W-:Y:S01]  /*94d0*/  IMAD.MOV.U32 R3, RZ, RZ, 0x1 ;  /* 0x00000001ff037424 */ /* 0x000fe200078e00ff */
[----:B------:R-:W-:Y:S01]  /*94e0*/  LOP3.LUT R6, R2, 0x3f0, RZ, 0xc0, !PT ;  /* 0x000003f002067812 */ /* 0x000fe200078ec0ff */
[----:B------:R0:W-:Y:S01]  /*94f0*/  STL [R1+0x20], R5 ;  /* 0x0000200501007387 */ /* 0x0001e20000100800 */
[----:B------:R-:W-:-:S02]  /*9500*/  LOP3.LUT R31, R4, 0xc00, R31, 0xf8, !PT ;  /* 0x00000c00041f7812 */ /* 0x000fc400078ef81f */
[----:B------:R-:W-:Y:S01]  /*9510*/  LOP3.LUT R9, R6, 0x70, R9, 0x78, !PT ;  /* 0x0000007006097812 */ /* 0x000fe200078e7809 */
[----:B------:R1:W-:Y:S01]  /*9520*/  STL [R1+0x8], R3 ;  /* 0x0000080301007387 */ /* 0x0003e20000100800 */
[C---:B------:R-:W-:Y:S01]  /*9530*/  IADD3 R6, R31.reuse, 0x40, RZ ;  /* 0x000000401f067810 */ /* 0x040fe20007ffe0ff */
[----:B------:R-:W-:Y:S01]  /*9540*/  @P1 VIADD R6, R31, 0xffffffc0 ;  /* 0xffffffc01f061836 */ /* 0x000fe20000000000 */
[--C-:B------:R-:W-:Y:S02]  /*9550*/  LOP3.LUT R7, R9, 0x400, R2.reuse, 0xf8, !PT ;  /* 0x0000040009077812 */ /* 0x100fe400078ef802 */
[C---:B0-----:R-:W-:Y:S02]  /*9560*/  LOP3.LUT R5, R0.reuse, 0x70, R2, 0xf8, !PT ;  /* 0x0000007000057812 */ /* 0x041fe400078ef802 */
[----:B------:R-:W-:Y:S01]  /*9570*/  IADD3 R0, -R0, UR5, RZ ;  /* 0x0000000500007c10 */ /* 0x000fe2000fffe1ff */
[----:B------:R-:W-:Y:S01]  /*9580*/  STL [R1+0x18], R7 ;  /* 0x0000180701007387 */ /* 0x000fe20000100800 */
[----:B-1----:R-:W-:Y:S01]  /*9590*/  LOP3.LUT R3, R2, 0x70, RZ, 0xc0, !PT ;  /* 0x0000007002037812 */ /* 0x002fe200078ec0ff */
[----:B------:R-:W-:Y:S01]  /*95a0*/  VIADD R2, R7, UR42 ;  /* 0x0000002a07027c36 */ /* 0x000fe20008000000 */
[C---:B------:R-:W-:Y:S01]  /*95b0*/  LOP3.LUT R4, R5.reuse, 0x80, RZ, 0xfc, !PT ;  /* 0x0000008005047812 */ /* 0x040fe200078efcff */
[----:B------:R-:W-:Y:S01]  /*95c0*/  VIADD R5, R5, UR4 ;  /* 0x0000000405057c36 */ /* 0x000fe20008000000 */
[----:B------:R-:W-:-:S02]  /*95d0*/  ISETP.GE.AND P0, PT, R3, UR9, PT ;  /* 0x0000000903007c0c */ /* 0x000fc4000bf06270 */
[----:B------:R0:W-:Y:S02]  /*95e0*/  STL [R1+0x2c], R2 ;  /* 0x00002c0201007387 */ /* 0x0001e40000100800 */
[C---:B------:R-:W-:Y:S02]  /*95f0*/  ISETP.LT.OR P1, PT, R0.reuse, 0x1, P0 ;  /* 0x000000010000780c */ /* 0x040fe40000721670 */
[C---:B------:R-:W-:Y:S01]  /*9600*/  ISETP.LT.OR P3, PT, R0.reuse, 0x11, P0 ;  /* 0x000000110000780c */ /* 0x040fe20000761670 */
[----:B------:R1:W-:Y:S01]  /*9610*/  STL [R1+0x1c], R6 ;  /* 0x00001c0601007387 */ /* 0x0003e20000100800 */
[----:B------:R-:W-:-:S03]  /*9620*/  ISETP.LT.OR P2, PT, R0, 0x21, P0 ;  /* 0x000000210000780c */ /* 0x000fc60000741670 */
[----:B------:R1:W-:Y:S01]  /*9630*/  STL [R1+0x14], R0 ;  /* 0x0000140001007387 */ /* 0x0003e20000100800 */
[----:B0-----:R-:W-:-:S03]  /*9640*/  VIADD R2, R4, UR4 ;  /* 0x0000000404027c36 */ /* 0x001fc60008000000 */
[----:B------:R1:W-:Y:S02]  /*9650*/  STL [R1+0x24], R5 ;  /* 0x0000240501007387 */ /* 0x0003e40000100800 */
        /* <DEDUP_REMOVED lines=26> */
[----:B------:R-:W-:Y:S02]  /*9800*/  ISETP.LT.U32.AND P2, PT, R4, 0xa0, !P0 ;  /* 0x000000a00400780c */ /* 0x000fe40004741070 */
[----:B------:R-:W-:Y:S02]  /*9810*/  LOP3.LUT R28, R28, 0xfeffffff, RZ, 0xc0, !PT ;  /* 0xfeffffff1c1c7812 */ /* 0x000fe400078ec0ff */
[----:B------:R-:W-:Y:S02]  /*9820*/  ISETP.GE.AND P0, PT, R0, 0x1, PT ;  /* 0x000000010000780c */ /* 0x000fe40003f06270 */
[----:B------:R-:W-:Y:S02]  /*9830*/  @P1 LOP3.LUT R28, R28, 0x1000000, RZ, 0xfc, !PT ;  /* 0x010000001c1c1812 */ /* 0x000fe400078efcff */
[----:B------:R-:W-:-:S02]  /*9840*/  ISETP.GE.AND P1, PT, R0, 0x11, PT ;  /* 0x000000110000780c */ /* 0x000fc40003f26270 */
        /* <DEDUP_REMOVED lines=28> */
[----:B------:R-:W-:-:S04]  /*9a10*/  @P2 LOP3.LUT R28, R28, 0x20, RZ, 0xfc, !PT ;  /* 0x000000201c1c2812 */ /* 0x000fc800078efcff */
[----:B------:R-:W-:-:S04]  /*9a20*/  LOP3.LUT R28, R28, 0xfffffffe, RZ, 0xc0, !PT ;  /* 0xfffffffe1c1c7812 */ /* 0x000fc800078ec0ff */
[----:B------:R-:W-:-:S04]  /*9a30*/  LOP3.LUT R28, R28, 0xffffbfff, RZ, 0xc0, !PT ;  /* 0xffffbfff1c1c7812 */ /* 0x000fc800078ec0ff */
[----:B------:R-:W-:Y:S02]  /*9a40*/  @P0 LOP3.LUT R28, R28, 0x4000, RZ, 0xfc, !PT ;  /* 0x000040001c1c0812 */ /* 0x000fe400078efcff */
[----:B------:R-:W-:Y:S02]  /*9a50*/  ISETP.GE.AND P0, PT, R3, UR8, PT ;  /* 0x0000000803007c0c */ /* 0x000fe4000bf06270 */
[----:B------:R-:W-:-:S04]  /*9a60*/  @P1 LOP3.LUT R28, R28, 0x1, RZ, 0xfc, !PT ;  /* 0x000000011c1c1812 */ /* 0x000fc800078efcff */
[----:B------:R-:W-:-:S07]  /*9a70*/  LOP3.LUT R28, R28, 0xffffffef, RZ, 0xc0, !PT ;  /* 0xffffffef1c1c7812 */ /* 0x000fce00078ec0ff */
[----:B-1----:R-:W-:-:S07]  /*9a80*/  @P0 LOP3.LUT R28, R28, 0x10, RZ, 0xfc, !PT ;  /* 0x000000101c1c0812 */ /* 0x002fce00078efcff */
.L_x_6966:
        /* <DEDUP_REMOVED lines=9> */
[----:B------:R-:W-:-:S04]  /*9b20*/  UMOV UR38, URZ ;  /* 0x0000003f00267c82 */ /* 0x000fc80008000000 */
        /* <DEDUP_REMOVED lines=9> */
[----:B-1---5:R-:W-:Y:S11]  /*9bc0*/  @!P0 BRA `(.L_x_6917) ;  /* 0x0000000000188947 */ /* 0x022ff60003800000 */
[----:B------:R-:W-:Y:S02]  /*9bd0*/  ULDC.64 UR4, c[0x0][0xa28] ;  /* 0x00028a0000047ab9 */ /* 0x000fe40000000a00 */
[----:B------:R-:W-:-:S06]  /*9be0*/  UIMAD.WIDE UR4, UR45, 0x4, UR4 ;  /* 0x000000042d0478a5 */ /* 0x000fcc000f8e0204 */
[----:B------:R-:W-:Y:S02]  /*9bf0*/  IMAD.U32 R2, RZ, RZ, UR4 ;  /* 0x00000004ff027e24 */ /* 0x000fe4000f8e00ff */
[----:B------:R-:W-:-:S05]  /*9c00*/  IMAD.U32 R3, RZ, RZ, UR5 ;  /* 0x00000005ff037e24 */ /* 0x000fca000f8e00ff */
[----:B------:R-:W2:Y:S02]  /*9c10*/  LDG.E R2, desc[UR48][R2.64] ;  /* 0x0000003002027981 */ /* 0x000ea4000c1e1900 */
[----:B--2---:R-:W-:-:S15]  /*9c20*/  R2UR UR38, R2 ;  /* 0x00000000022672ca */ /* 0x004fde00000e0000 */
.L_x_6917:
[----:B------:R-:W-:-:S13]  /*9c30*/  PLOP3.LUT P0, PT, PT, PT, UP0, 0x80, 0x0 ;  /* 0x000000000000781c */ /* 0x000fda0003f0f008 */
[----:B------:R-:W-:Y:S05]  /*9c40*/  @!P0 BRA `(.L_x_6918) ;  /* 0x0000000000408947 */ /* 0x000fea0003800000 */
[----:B------:R-:W-:Y:S01]  /*9c50*/  MOV R2, 0x0 ;  /* 0x0000000000027802 */ /* 0x000fe20000000f00 */
[----:B------:R-:W-:Y:S01]  /*9c60*/  ULDC.64 UR4, c[0x4][0x1b0] ;  /* 0x01006c0000047ab9 */ /* 0x000fe20000000a00 */
[----:B------:R-:W-:Y:S01]  /*9c70*/  ULDC.64 UR6, c[0x4][0x1b8] ;  /* 0x01006e0000067ab9 */ /* 0x000fe20000000a00 */
[----:B------:R-:W-:Y:S01]  /*9c80*/  IMAD.U32 R4, RZ, RZ, UR4 ;  /* 0x00000004ff047e24 */ /* 0x000fe2000f8e00ff */
[----:B------:R-:W-:Y:S01]  /*9c90*/  MOV R8, 0x70 ;  /* 0x0000007000087802 */ /* 0x000fe20000000f00 */
[----:B------:R-:W-:Y:S01]  /*9ca0*/  IMAD.U32 R5, RZ, RZ, UR5 ;  /* 0x00000005ff057e24 */ /* 0x000fe2000f8e00ff */
[----:B------:R-:W0:Y:S01]  /*9cb0*/  LDC.64 R2, c[0x4][R2] ;  /* 0x0100000002027b82 */ /* 0x000e220000000a00 */
[----:B------:R-:W-:Y:S01]  /*9cc0*/  ULDC.64 UR4, c[0x4][0x78] ;  /* 0x01001e0000047ab9 */ /* 0x000fe20000000a00 */
[----:B------:R-:W-:Y:S02]  /*9cd0*/  IMAD.U32 R6, RZ, RZ, UR6 ;  /* 0x00000006ff067e24 */ /* 0x000fe4000f8e00ff */
[----:B------:R-:W-:-:S02]  /*9ce0*/  IMAD.U32 R7, RZ, RZ, UR7 ;  /* 0x00000007ff077e24 */ /* 0x000fc4000f8e00ff */
[----:B------:R-:W-:Y:S02]  /*9cf0*/  IMAD.U32 R10, RZ, RZ, UR4 ;  /* 0x00000004ff0a7e24 */ /* 0x000fe4000f8e00ff */
[----:B------:R-:W-:Y:S02]  /*9d00*/  IMAD.U32 R11, RZ, RZ, UR5 ;  /* 0x00000005ff0b7e24 */ /* 0x000fe4000f8e00ff */
[----:B------:R-:W-:Y:S02]  /*9d10*/  IMAD.MOV.U32 R12, RZ, RZ, 0x1 ;  /* 0x00000001ff0c7424 */ /* 0x000fe400078e00ff */
[----:B------:R-:W-:-:S07]  /*9d20*/  IMAD.MOV.U32 R13, RZ, RZ, RZ ;  /* 0x000000ffff0d7224 */ /* 0x000fce00078e00ff */
[----:B------:R-:W-:-:S07]  /*9d30*/  LEPC R20, `(.L_x_6918) ;  /* 0x000000001014794e */ /* 0x000fce0000000000 */
[----:B0-----:R-:W-:Y:S05]  /*9d40*/  CALL.ABS.NOINC R2 ;  /* 0x0000000002007343 */ /* 0x001fea0003c00000 */
.L_x_6918:
        /* <DEDUP_REMOVED lines=22> */
.L_x_6919:
[----:B------:R-:W-:-:S05]  /*9eb0*/  MOV R36, UR42 ;  /* 0x0000002a00247c02 */ /* 0x000fca0008000f00 */
        /* <DEDUP_REMOVED lines=19> */
.L_x_6920:
        /* <DEDUP_REMOVED lines=18> */
.L_x_6921:
        /* <DEDUP_REMOVED lines=8> */
[----:B------:R-:W-:Y:S02]  /*a190*/  IMAD.U32 R2, RZ, RZ, UR4 ;  /* 0x00000004ff027e24 */ /* 0x000fe4000f8e00ff */
[----:B------:R-:W-:-:S05]  /*a1a0*/  IMAD.U32 R3, RZ, RZ, UR5 ;  /* 0x00000005ff037e24 */ /* 0x000fca000f8e00ff */
[----:B------:R-:W2:Y:S01]  /*a1b0*/  @P0 LDG.E R17, desc[UR48][R2.64] ;  /* 0x0000003002110981 */ /* 0x000ea2000c1e1900 */
[----:B------:R-:W-:-:S03]  /*a1c0*/  UMOV UR4, 0xffffffff ;  /* 0xffffffff00047882 */ /* 0x000fc60000000000 */
[----:B--2---:R1:W-:Y:S01]  /*a1d0*/  STL [R1+0x4], R17 ;  /* 0x0000041101007387 */ /* 0x0043e20000100800 */
[----:B0-----:R-:W-:Y:S05]  /*a1e0*/  BRA.DIV UR4, `(.L_x_6922) ;  /* 0x0000004604807947 */ /* 0x001fea000b800000 */
.L_x_6983:
[----:B------:R-:W2:Y:S04]  /*a1f0*/  LDL R2, [R1+0x24] ;  /* 0x0000240001027983 */ /* 0x000ea80000100800 */
[----:B------:R-:W3:Y:S01]  /*a200*/  LDL R8, [R1+0x28] ;  /* 0x0000280001087983 */ /* 0x000ee20000100800 */
[----:B------:R-:W-:Y:S02]  /*a210*/  ISETP.NE.AND P3, PT, R16, 0x1, PT ;  /* 0x000000011000780c */ /* 0x000fe40003f65270 */
[----:B------:R-:W-:Y:S02]  /*a220*/  SHF.R.S32.HI R13, RZ, 0x1f, R17 ;  /* 0x0000001fff0d7819 */ /* 0x000fe40000011411 */
[C---:B------:R-:W-:Y:S02]  /*a230*/  LOP3.LUT P2, RZ, R28.reuse, 0x8, RZ, 0xc0, !PT ;  /* 0x000000081cff7812 */ /* 0x040fe4000784c0ff */
[----:B------:R-:W-:Y:S01]  /*a240*/  LOP3.LUT R28, R28, 0xfffffffb, RZ, 0xc0, !PT ;  /* 0xfffffffb1c1c7812 */ /* 0x000fe200078ec0ff */
[----:B------:R0:W-:Y:S06]  /*a250*/  STL [R1+0x10], R13 ;  /* 0x0000100d01007387 */ /* 0x0001ec0000100800 */
[----:B------:R-:W4:Y:S01]  /*a260*/  @P3 LDC R3, c[0x0][0x434] ;  /* 0x00010d00ff033b82 */ /* 0x000f220000000800 */
[----:B------:R-:W-:-:S07]  /*a270*/  @P3 LOP3.LUT R28, R28, 0x4, RZ, 0xfc, !PT ;  /* 0x000000041c1c3812 */ /* 0x000fce00078efcff */
[----:B------:R-:W1:Y:S01]  /*a280*/  @P3 LDC R5, c[0x0][0x438] ;  /* 0x00010e00ff053b82 */ /* 0x000e620000000800 */
[----:B------:R-:W-:Y:S02]  /*a290*/  LOP3.LUT R28, R28, 0xfffffffd, RZ, 0xc0, !PT ;  /* 0xfffffffd1c1c7812 */ /* 0x000fe400078ec0ff */
[C---:B--2---:R-:W-:Y:S01]  /*a2a0*/  ISETP.GE.AND P0, PT, R2.reuse, UR40, PT ;  /* 0x0000002802007c0c */ /* 0x044fe2000bf06270 */
[----:B------:R-:W-:Y:S02]  /*a2b0*/  VIADD R0, R2, UR38 ;  /* 0x0000002602007c36 */ /* 0x000fe40008000000 */
[----:B---3--:R-:W-:Y:S02]  /*a2c0*/  VIADD R11, R8, UR38 ;  /* 0x00000026080b7c36 */ /* 0x008fe40008000000 */
[----:B----4-:R-:W-:Y:S01]  /*a2d0*/  @P3 IMAD.HI.U32 R2, R0, R3, RZ ;  /* 0x0000000300023227 */ /* 0x010fe200078e00ff */
[----:B------:R-:W2:Y:S03]  /*a2e0*/  @P2 LDC.64 R8, c[0x0][0x428] ;  /* 0x00010a00ff082b82 */ /* 0x000ea60000000a00 */
[----:B------:R-:W-:Y:S01]  /*a2f0*/  IMAD.MOV.U32 R10, RZ, RZ, R0 ;  /* 0x000000ffff0a7224 */ /* 0x000fe200078e0000 */
[----:B-1----:R-:W-:Y:S01]  /*a300*/  @P3 SHF.R.U32.HI R10, RZ, R5, R2 ;  /* 0x00000005ff0a3219 */ /* 0x002fe20000011602 */
[----:B------:R-:W-:-:S03]  /*a310*/  IMAD.MOV.U32 R12, RZ, RZ, R11 ;  /* 0x000000ffff0c7224 */ /* 0x000fc600078e000b */
[----:B------:R-:W1:Y:S01]  /*a320*/  @!P0 LDC.64 R6, c[0x0][0x428] ;  /* 0x00010a00ff068b82 */ /* 0x000e620000000a00 */
[----:B------:R-:W-:-:S07]  /*a330*/  @!P0 SHF.R.S32.HI R3, RZ, 0x1f, R10 ;  /* 0x0000001fff038819 */ /* 0x000fce000001140a */
[----:B------:R-:W3:Y:S01]  /*a340*/  @!P0 LDC.64 R4, c[0x0][0x418] ;  /* 0x00010600ff048b82 */ /* 0x000ee20000000a00 */
[----:B-1----:R-:W-:-:S04]  /*a350*/  @!P0 IMAD R2, R13, R6, RZ ;  /* 0x000000060d028224 */ /* 0x002fc800078e02ff */
[----:B------:R-:W-:Y:S02]  /*a360*/  @!P0 IMAD R7, R17, R7, R2 ;  /* 0x0000000711078224 */ /* 0x000fe400078e0202 */
[----:B------:R-:W-:-:S04]  /*a370*/  @!P0 IMAD.MOV.U32 R2, RZ, RZ, R10 ;  /* 0x000000ffff028224 */ /* 0x000fc800078e000a */
[----:B------:R-:W-:-:S05]  /*a380*/  @!P0 IMAD.WIDE.U32 R2, R17, R6, R2 ;  /* 0x0000000611028225 */ /* 0x000fca00078e0002 */
[----:B------:R-:W-:Y:S02]  /*a390*/  @!P0 IADD3 R3, R3, R7, RZ ;  /* 0x0000000703038210 */ /* 0x000fe40007ffe0ff */
[C---:B---3--:R-:W-:Y:S01]  /*a3a0*/  @!P0 LEA R4, P1, R2.reuse, R4, 0x2 ;  /* 0x0000000402048211 */ /* 0x048fe200078210ff */
[----:B------:R-:W1:Y:S03]  /*a3b0*/  @P2 LDC.64 R6, c[0x0][0x418] ;  /* 0x00010600ff062b82 */ /* 0x000e660000000a00 */
[----:B------:R-:W-:-:S05]  /*a3c0*/  @!P0 LEA.HI.X R5, R2, R5, R3, 0x2, P1 ;  /* 0x0000000502058211 */ /* 0x000fca00008f1403 */
[----:B------:R-:W3:Y:S08]  /*a3d0*/  @P3 LDC R2, c[0x0][0x434] ;  /* 0x00010d00ff023b82 */ /* 0x000ef00000000800 */
[----:B------:R-:W4:Y:S01]  /*a3e0*/  @P3 LDC R3, c[0x0][0x438] ;  /* 0x00010e00ff033b82 */ /* 0x000f220000000800 */
[----:B---3--:R-:W-:-:S05]  /*a3f0*/  @P3 IMAD.HI.U32 R2, R11, R2, RZ ;  /* 0x000000020b023227 */ /* 0x008fca00078e00ff */
[----:B----4-:R-:W-:Y:S01]  /*a400*/  @P3 SHF.R.U32.HI R12, RZ, R3, R2 ;  /* 0x00000003ff0c3219 */ /* 0x010fe20000011602 */
[----:B--2---:R-:W-:-:S03]  /*a410*/  @P2 IMAD R2, R13, R8, RZ ;  /* 0x000000080d022224 */ /* 0x004fc600078e02ff */
[----:B------:R-:W-:Y:S01]  /*a420*/  @P2 SHF.R.S32.HI R3, RZ, 0x1f, R12 ;  /* 0x0000001fff032819 */ /* 0x000fe2000001140c */
[----:B------:R-:W-:Y:S02]  /*a430*/  @P2 IMAD R9, R17, R9, R2 ;  /* 0x0000000911092224 */ /* 0x000fe400078e0202 */
[----:B------:R-:W-:-:S04]  /*a440*/  @P2 IMAD.MOV.U32 R2, RZ, RZ, R12 ;  /* 0x000000ffff022224 */ /* 0x000fc800078e000c */
[----:B------:R-:W-:-:S04]  /*a450*/  @P2 IMAD.WIDE.U32 R2, R17, R8, R2 ;  /* 0x0000000811022225 */ /* 0x000fc800078e0002 */
[----:B------:R-:W-:Y:S01]  /*a460*/  @P2 IMAD.IADD R3, R9, 0x1, R3 ;  /* 0x0000000109032824 */ /* 0x000fe200078e0203 */
[C---:B-1----:R-:W-:Y:S01]  /*a470*/  @P2 LEA R6, P1, R2.reuse, R6, 0x2 ;  /* 0x0000000602062211 */ /* 0x042fe200078210ff */
[----:B------:R-:W1:Y:S01]  /*a480*/  LDC R9, c[0x0][0xc44] ;  /* 0x00031100ff097b82 */ /* 0x000e620000000800 */
[----:B------:R-:W-:Y:S02]  /*a490*/  IMAD.MOV.U32 R8, RZ, RZ, RZ ;  /* 0x000000ffff087224 */ /* 0x000fe400078e00ff */
[----:B------:R-:W-:-:S04]  /*a4a0*/  @P2 LEA.HI.X R7, R2, R7, R3, 0x2, P1 ;  /* 0x0000000702072211 */ /* 0x000fc800008f1403 */
[----:B------:R2:W5:Y:S01]  /*a4b0*/  @!P0 LDG.E R8, desc[UR48][R4.64] ;  /* 0x0000003004088981 */ /* 0x000562000c1e1900 */
[----:B------:R-:W-:Y:S02]  /*a4c0*/  IMAD.MOV R3, RZ, RZ, -R10 ;  /* 0x000000ffff037224 */ /* 0x000fe400078e0a0a */
[----:B------:R-:W-:Y:S02]  /*a4d0*/  IMAD.MOV R2, RZ, RZ, -R12 ;  /* 0x000000ffff027224 */ /* 0x000fe400078e0a0c */
[----:B--2---:R-:W-:-:S06]  /*a4e0*/  IMAD.MOV.U32 R5, RZ, RZ, RZ ;  /* 0x000000ffff057224 */ /* 0x004fcc00078e00ff */
[----:B------:R2:W5:Y:S02]  /*a4f0*/  @P2 LDG.E R5, desc[UR48][R6.64] ;  /* 0x0000003006052981 */ /* 0x000564000c1e1900 */
[C---:B--2---:R-:W-:Y:S02]  /*a500*/  IMAD R7, R16.reuse, R3, R0 ;  /* 0x0000000310077224 */ /* 0x044fe400078e0200 */
[----:B------:R-:W-:Y:S02]  /*a510*/  IMAD R6, R16, R2, R11 ;  /* 0x0000000210067224 */ /* 0x000fe400078e020b */
[----:B------:R-:W-:Y:S02]  /*a520*/  IMAD R16, RZ, RZ, -UR45 ;  /* 0x8000002dff107e24 */ /* 0x000fe4000f8e02ff */
[----:B------:R-:W-:Y:S02]  /*a530*/  IMAD.U32 R0, RZ, RZ, UR47 ;  /* 0x0000002fff007e24 */ /* 0x000fe4000f8e00ff */
[----:B-1----:R-:W-:-:S03]  /*a540*/  IMAD R16, R9, R16, UR44 ;  /* 0x0000002c09107e24 */ /* 0x002fc6000f8e0210 */
[----:B------:R-:W-:Y:S02]  /*a550*/  ISETP.NE.AND P0, PT, R0, 0x3, PT ;  /* 0x000000030000780c */ /* 0x000fe40003f05270 */
[----:B------:R-:W-:-:S05]  /*a560*/  SHF.R.S32.HI R2, RZ, 0x1f, R16 ;  /* 0x0000001fff027819 */ /* 0x000fca0000011410 */
[----:B------:R0:W-:Y:S06]  /*a570*/  STL [R1+0xc], R2 ;  /* 0x00000c0201007387 */ /* 0x0001ec0000100800 */
[----:B------:R-:W-:Y:S01]  /*a580*/  @P0 LOP3.LUT R28, R28, 0x2, RZ, 0xfc, !PT ;  /* 0x000000021c1c0812 */ /* 0x000fe200078efcff */
[----:B------:R-:W-:Y:S06]  /*a590*/  @!P0 BRA `(.L_x_6923) ;  /* 0x0000000000048947 */ /* 0x000fec0003800000 */
[----:B------:R-:W-:Y:S01]  /*a5a0*/  BPT.TRAP 0x1 ;  /* 0x000000040000795c */ /* 0x000fe20000300000 */
.L_x_6923:
[----:B0-----:R-:W2:Y:S01]  /*a5b0*/  LDL R2, [R1+0x8] ;  /* 0x0000080001027983 */ /* 0x001ea20000100800 */
[----:B------:R-:W-:Y:S01]  /*a5c0*/  LEA R0, R37, UR42, 0x3 ;  /* 0x0000002a25007c11 */ /* 0x000fe2000f8e18ff */
[----:B------:R-:W-:Y:S01]  /*a5d0*/  BSSY B0, `(.L_x_6924) ;  /* 0x0000005000007945 */ /* 0x000fe20003800000 */
[----:B------:R-:W-:Y:S02]  /*a5e0*/  SHF.R.S32.HI R30, RZ, 0x1f, R7 ;  /* 0x0000001fff1e7819 */ /* 0x000fe40000011407 */
[----:B--2---:R-:W-:-:S04]  /*a5f0*/  SHF.L.U32 R35, R2, 0x1f, RZ ;  /* 0x0000001f02237819 */ /* 0x004fc800000006ff */
[----:B------:R-:W0:Y:S02]  /*a600*/  SYNCS.PHASECHK.TRANS64.TRYWAIT P0, [R0+URZ+0x22880], R35 ;  /* 0x02288023000075a7 */ /* 0x000e24000800017f */
[----:B0-----:R-:W-:Y:S05]  /*a610*/  @!P0 BRA `(.L_x_6925) ;  /* 0x0000004000a08947 */ /* 0x001fea0003800000 */
.L_x_6984:
[----:B------:R-:W-:Y:S05]  /*a620*/  BSYNC B0 ;  /* 0x0000000000007941 */ /* 0x000fea0003800000 */
.L_x_6924:
[----:B------:R-:W2:Y:S01]  /*a630*/  LDL R4, [R1+0xc] ;  /* 0x00000c0001047983 */ /* 0x000ea20000100800 */
[----:B------:R-:W-:-:S03]  /*a640*/  ULDC.64 UR4, c[0x0][0x328] ;  /* 0x0000ca0000047ab9 */ /* 0x000fc60000000a00 */
[----:B------:R-:W3:Y:S01]  /*a650*/  LDL R11, [R1+0x18] ;  /* 0x00001800010b7983 */ /* 0x000ee20000100800 */
[----:B------:R-:W-:Y:S01]  /*a660*/  IMAD R2, R30, UR4, RZ ;  /* 0x000000041e027c24 */ /* 0x000fe2000f8e02ff */
[----:B-----5:R-:W-:Y:S01]  /*a670*/  SHF.R.S32.HI R33, RZ, 0x1f, R8 ;  /* 0x0000001fff217819 */ /* 0x020fe20000011408 */
[----:B------:R-:W-:Y:S01]  /*a680*/  ULDC.64 UR6, c[0x0][0x338] ;  /* 0x0000ce0000067ab9 */ /* 0x000fe20000000a00 */
[----:B------:R-:W-:Y:S01]  /*a690*/  ULDC.64 UR8, c[0x0][0x330] ;  /* 0x0000cc0000087ab9 */ /* 0x000fe20000000a00 */
[C---:B------:R-:W-:Y:S01]  /*a6a0*/  IMAD R9, R7.reuse, UR5, R2 ;  /* 0x0000000507097c24 */ /* 0x040fe2000f8e0202 */
[----:B------:R-:W-:Y:S01]  /*a6b0*/  ULDC.64 UR10, c[0x0][0x318] ;  /* 0x0000c600000a7ab9 */ /* 0x000fe20000000a00 */
[----:B------:R-:W-:Y:S01]  /*a6c0*/  IMAD.WIDE.U32 R2, R7, UR4, RZ ;  /* 0x0000000407027c25 */ /* 0x000fe2000f8e00ff */
[----:B------:R-:W-:Y:S02]  /*a6d0*/  SHF.R.S32.HI R32, RZ, 0x1f, R6 ;  /* 0x0000001fff207819 */ /* 0x000fe40000011406 */
[----:B------:R-:W-:Y:S01]  /*a6e0*/  SHF.R.S32.HI R34, RZ, 0x1f, R5 ;  /* 0x0000001fff227819 */ /* 0x000fe20000011405 */
[----:B------:R-:W-:-:S02]  /*a6f0*/  IMAD.IADD R3, R3, 0x1, R9 ;  /* 0x0000000103037824 */ /* 0x000fc400078e0209 */
[----:B------:R-:W-:Y:S02]  /*a700*/  IMAD R9, R33, UR6, RZ ;  /* 0x0000000621097c24 */ /* 0x000fe4000f8e02ff */
[----:B------:R-:W-:-:S04]  /*a710*/  IMAD.WIDE.U32 R2, R8, UR6, R2 ;  /* 0x0000000608027c25 */ /* 0x000fc8000f8e0002 */
[----:B------:R-:W-:-:S04]  /*a720*/  IMAD R9, R8, UR7, R9 ;  /* 0x0000000708097c24 */ /* 0x000fc8000f8e0209 */
[----:B------:R-:W-:Y:S02]  /*a730*/  IMAD.IADD R3, R3, 0x1, R9 ;  /* 0x0000000103037824 */ /* 0x000fe400078e0209 */
[----:B------:R-:W-:-:S04]  /*a740*/  IMAD.WIDE.U32 R2, R16, UR8, R2 ;  /* 0x0000000810027c25 */ /* 0x000fc8000f8e0002 */
[----:B--2---:R-:W-:-:S04]  /*a750*/  IMAD R9, R4, UR8, RZ ;  /* 0x0000000804097c24 */ /* 0x004fc8000f8e02ff */
[----:B------:R-:W-:Y:S01]  /*a760*/  IMAD R18, R16, UR9, R9 ;  /* 0x0000000910127c24 */ /* 0x000fe2000f8e0209 */
[----:B------:R-:W-:Y:S01]  /*a770*/  IADD3 R9, P0, R2, UR10, RZ ;  /* 0x0000000a02097c10 */ /* 0x000fe2000ff1e0ff */
[----:B---3--:R-:W-:-:S03]  /*a780*/  IMAD R29, R37, 0x5000, R11 ;  /* 0x00005000251d7824 */ /* 0x008fc600078e020b */
[----:B------:R-:W-:Y:S01]  /*a790*/  IADD3.X R10, R3, UR11, R18, P0, !PT ;  /* 0x0000000b030a7c10 */ /* 0x000fe200087fe412 */
[----:B------:R-:W-:-:S04]  /*a7a0*/  IMAD R3, R32, UR4, RZ ;  /* 0x0000000420037c24 */ /* 0x000fc8000f8e02ff */
[C---:B------:R-:W-:Y:S02]  /*a7b0*/  IMAD R4, R6.reuse, UR5, R3 ;  /* 0x0000000506047c24 */ /* 0x040fe4000f8e0203 */
[----:B------:R-:W-:Y:S01]  /*a7c0*/  IMAD.WIDE.U32 R2, R6, UR4, RZ ;  /* 0x0000000406027c25 */ /* 0x000fe2000f8e00ff */
[----:B------:R-:W-:-:S04]  /*a7d0*/  UMOV UR4, 0xffffffff ;  /* 0xffffffff00047882 */ /* 0x000fc80000000000 */
[----:B------:R-:W-:Y:S01]  /*a7e0*/  IADD3 R3, R3, R4, RZ ;  /* 0x0000000403037210 */ /* 0x000fe20007ffe0ff */
[----:B------:R-:W-:-:S04]  /*a7f0*/  IMAD R4, R34, UR6, RZ ;  /* 0x0000000622047c24 */ /* 0x000fc8000f8e02ff */
[C---:B------:R-:W-:Y:S02]  /*a800*/  IMAD R4, R5.reuse, UR7, R4 ;  /* 0x0000000705047c24 */ /* 0x040fe4000f8e0204 */
[----:B------:R-:W-:-:S04]  /*a810*/  IMAD.WIDE.U32 R2, R5, UR6, R2 ;  /* 0x0000000605027c25 */ /* 0x000fc8000f8e0002 */
[----:B------:R-:W-:Y:S02]  /*a820*/  IMAD.IADD R3, R3, 0x1, R4 ;  /* 0x0000000103037824 */ /* 0x000fe400078e0204 */
[----:B------:R-:W-:-:S03]  /*a830*/  IMAD.WIDE.U32 R2, R16, UR8, R2 ;  /* 0x0000000810027c25 */ /* 0x000fc6000f8e0002 */
[----:B------:R-:W-:-:S04]  /*a840*/  IADD3 R17, P0, R2, UR10, RZ ;  /* 0x0000000a02117c10 */ /* 0x000fc8000ff1e0ff */
[----:B------:R-:W-:Y:S01]  /*a850*/  IADD3.X R18, R18, UR11, R3, P0, !PT ;  /* 0x0000000b12127c10 */ /* 0x000fe200087fe403 */
[----:B------:R-:W-:Y:S08]  /*a860*/  BRA.DIV UR4, `(.L_x_6926) ;  /* 0x0000004204207947 */ /* 0x000ff0000b800000 */
[----:B------:R-:W1:Y:S01]  /*a870*/  S2R R2, SR_TID.X ;  /* 0x0000000000027919 */ /* 0x000e620000002100 */
[C---:B------:R-:W-:Y:S02]  /*a880*/  LOP3.LUT P6, RZ, R28.reuse, 0x100000, RZ, 0xc0, !PT ;  /* 0x001000001cff7812 */ /* 0x040fe400078cc0ff */
[----:B------:R-:W-:Y:S01]  /*a890*/  LOP3.LUT R28, R28, 0xfdffffff, RZ, 0xc0, !PT ;  /* 0xfdffffff1c1c7812 */ /* 0x000fe200078ec0ff */
[----:B------:R-:W-:Y:S04]  /*a8a0*/  SHFL.IDX PT, R3, R10, 0x1, 0x181f ;  /* 0x00381f000a037f89 */ /* 0x000fe800000e0000 */
[----:B------:R-:W-:Y:S04]  /*a8b0*/  SHFL.IDX PT, R26, R9, 0x3, 0x181f ;  /* 0x00781f00091a7f89 */ /* 0x000fe800000e0000 */
[----:B------:R-:W-:Y:S02]  /*a8c0*/  SHFL.IDX PT, R19, R10, 0x3, 0x181f ;  /* 0x00781f000a137f89 */ /* 0x000fe400000e0000 */
[----:B------:R-:W-:-:S02]  /*a8d0*/  @P6 LOP3.LUT R28, R28, 0x2000000, RZ, 0xfc, !PT ;  /* 0x020000001c1c6812 */ /* 0x000fc400078efcff */
[----:B------:R-:W-:Y:S02]  /*a8e0*/  SHFL.IDX PT, R24, R9, 0x4, 0x181f ;  /* 0x00981f0009187f89 */ /* 0x000fe400000e0000 */
[C---:B------:R-:W-:Y:S02]  /*a8f0*/  LOP3.LUT P6, RZ, R28.reuse, 0x400000, RZ, 0xc0, !PT ;  /* 0x004000001cff7812 */ /* 0x040fe400078cc0ff */
[----:B------:R-:W-:Y:S01]  /*a900*/  SHFL.IDX PT, R22, R9, 0x5, 0x181f ;  /* 0x00b81f0009167f89 */ /* 0x000fe200000e0000 */
[----:B------:R-:W-:-:S03]  /*a910*/  LOP3.LUT R28, R28, 0xfbffffff, RZ, 0xc0, !PT ;  /* 0xfbffffff1c1c7812 */ /* 0x000fc600078ec0ff */
[----:B------:R-:W-:Y:S04]  /*a920*/  SHFL.IDX PT, R20, R9, 0x6, 0x181f ;  /* 0x00d81f0009147f89 */ /* 0x000fe800000e0000 */
[----:B------:R-:W-:Y:S03]  /*a930*/  SHFL.IDX PT, R14, R9, RZ, 0x181f ;  /* 0x00181fff090e7589 */ /* 0x000fe600000e0000 */
[----:B------:R-:W-:Y:S01]  /*a940*/  @P6 LOP3.LUT R28, R28, 0x4000000, RZ, 0xfc, !PT ;  /* 0x040000001c1c6812 */ /* 0x000fe200078efcff */
[----:B-1----:R-:W-:Y:S01]  /*a950*/  IMAD.SHL.U32 R11, R2, 0x10, RZ ;  /* 0x00000010020b7824 */ /* 0x002fe200078e00ff */
[----:B------:R-:W-:Y:S02]  /*a960*/  SHFL.IDX PT, R4, R10, RZ, 0x181f ;  /* 0x00181fff0a047589 */ /* 0x000fe400000e0000 */
[----:B------:R-:W-:-:S02]  /*a970*/  LOP3.LUT P6, RZ, R28, 0x800000, RZ, 0xc0, !PT ;  /* 0x008000001cff7812 */ /* 0x000fc400078cc0ff */
[----:B------:R-:W1:Y:S01]  /*a980*/  SHFL.IDX PT, R2, R9, 0x1, 0x181f ;  /* 0x00381f0009027f89 */ /* 0x000e6200000e0000 */
[----:B------:R-:W-:Y:S02]  /*a990*/  LOP3.LUT R11, R11, 0x70, RZ, 0xc0, !PT ;  /* 0x000000700b0b7812 */ /* 0x000fe400078ec0ff */
[C---:B------:R-:W-:Y:S02]  /*a9a0*/  LOP3.LUT P5, RZ, R28.reuse, 0x80000, RZ, 0xc0, !PT ;  /* 0x000800001cff7812 */ /* 0x040fe400078ac0ff */
[C---:B------:R-:W-:Y:S02]  /*a9b0*/  LOP3.LUT P4, RZ, R28.reuse, 0x40000, RZ, 0xc0, !PT ;  /* 0x000400001cff7812 */ /* 0x040fe4000788c0ff */
[C---:B------:R-:W-:Y:S02]  /*a9c0*/  LOP3.LUT P3, RZ, R28.reuse, 0x20000, RZ, 0xc0, !PT ;  /* 0x000200001cff7812 */ /* 0x040fe4000786c0ff */
[C---:B------:R-:W-:Y:S02]  /*a9d0*/  LOP3.LUT P2, RZ, R28.reuse, 0x10000, RZ, 0xc0, !PT ;  /* 0x000100001cff7812 */ /* 0x040fe4000784c0ff */
[----:B------:R-:W-:-:S02]  /*a9e0*/  LOP3.LUT P1, RZ, R28, 0x8000, RZ, 0xc0, !PT ;  /* 0x000080001cff7812 */ /* 0x000fc4000782c0ff */
[C---:B-1----:R-:W-:Y:S02]  /*a9f0*/  IADD3 R12, P0, R11.reuse, R2, RZ ;  /* 0x000000020b0c7210 */ /* 0x042fe40007f1e0ff */
[----:B------:R-:W1:Y:S03]  /*aa00*/  SHFL.IDX PT, R2, R9, 0x2, 0x181f ;  /* 0x00581f0009027f89 */ /* 0x000e6600000e0000 */
[----:B------:R-:W-:Y:S01]  /*aa10*/  IMAD.X R13, RZ, RZ, R3, P0 ;  /* 0x000000ffff0d7224 */ /* 0x000fe200000e0603 */
[----:B------:R-:W-:Y:S04]  /*aa20*/  SHFL.IDX PT, R9, R9, 0x7, 0x181f ;  /* 0x00f81f0009097f89 */ /* 0x000fe800000e0000 */
[----:B------:R-:W2:Y:S01]  /*aa30*/  SHFL.IDX PT, R3, R10, 0x2, 0x181f ;  /* 0x00581f000a037f89 */ /* 0x000ea200000e0000 */
[----:B-1----:R-:W-:-:S05]  /*aa40*/  IADD3 R2, P0, R11, R2, RZ ;  /* 0x000000020b027210 */ /* 0x002fca0007f1e0ff */
[----:B--2---:R-:W-:Y:S01]  /*aa50*/  IMAD.X R3, RZ, RZ, R3, P0 ;  /* 0x000000ffff037224 */ /* 0x004fe200000e0603 */
[----:B------:R-:W-:-:S05]  /*aa60*/  IADD3 R26, P0, R11, R26, RZ ;  /* 0x0000001a0b1a7210 */ /* 0x000fca0007f1e0ff */
[----:B------:R-:W-:Y:S01]  /*aa70*/  IMAD.X R27, RZ, RZ, R19, P0 ;  /* 0x000000ffff1b7224 */ /* 0x000fe200000e0613 */
[C---:B------:R-:W-:Y:S01]  /*aa80*/  IADD3 R24, P0, R11.reuse, R24, RZ ;  /* 0x000000180b187210 */ /* 0x040fe20007f1e0ff */
[----:B------:R-:W1:Y:S04]  /*aa90*/  SHFL.IDX PT, R19, R10, 0x4, 0x181f ;  /* 0x00981f000a137f89 */ /* 0x000e6800000e0000 */
[----:B-1----:R-:W-:Y:S01]  /*aaa0*/  IMAD.X R25, RZ, RZ, R19, P0 ;  /* 0x000000ffff197224 */ /* 0x002fe200000e0613 */
[C---:B------:R-:W-:Y:S01]  /*aab0*/  IADD3 R22, P0, R11.reuse, R22, RZ ;  /* 0x000000160b167210 */ /* 0x040fe20007f1e0ff */
[----:B------:R-:W1:Y:S04]  /*aac0*/  SHFL.IDX PT, R19, R10, 0x5, 0x181f ;  /* 0x00b81f000a137f89 */ /* 0x000e6800000e0000 */
[----:B-1----:R-:W-:Y:S01]  /*aad0*/  IMAD.X R23, RZ, RZ, R19, P0 ;  /* 0x000000ffff177224 */ /* 0x002fe200000e0613 */
[C---:B------:R-:W-:Y:S01]  /*aae0*/  IADD3 R20, P0, R11.reuse, R20, RZ ;  /* 0x000000140b147210 */ /* 0x040fe20007f1e0ff */
[----:B------:R-:W1:Y:S04]  /*aaf0*/  SHFL.IDX PT, R19, R10, 0x6, 0x181f ;  /* 0x00d81f000a137f89 */ /* 0x000e6800000e0000 */
[----:B------:R-:W-:Y:S01]  /*ab00*/  SHFL.IDX PT, R10, R10, 0x7, 0x181f ;  /* 0x00f81f000a0a7f89 */ /* 0x000fe200000e0000 */
[----:B-1----:R-:W-:Y:S01]  /*ab10*/  IMAD.X R21, RZ, RZ, R19, P0 ;  /* 0x000000ffff157224 */ /* 0x002fe200000e0613 */
[----:B------:R-:W-:-:S05]  /*ab20*/  IADD3 R14, P0, R11, R14, RZ ;  /* 0x0000000e0b0e7210 */ /* 0x000fca0007f1e0ff */
[----:B------:R-:W-:Y:S01]  /*ab30*/  IMAD.X R15, RZ, RZ, R4, P0 ;  /* 0x000000ffff0f7224 */ /* 0x000fe200000e0604 */
[----:B------:R-:W-:Y:S01]  /*ab40*/  LOP3.LUT P0, RZ, R28, 0x200000, RZ, 0xc0, !PT ;  /* 0x002000001cff7812 */ /* 0x000fe2000780c0ff */
[----:B------:R-:W-:-:S05]  /*ab50*/  VIADD R4, R29, UR42 ;  /* 0x0000002a1d047c36 */ /* 0x000fca0008000000 */
[----:B------:R1:W-:Y:S01]  /*ab60*/  LDGSTS.E.BYPASS.LTC128B.128 [R4+0xa400], desc[UR48][R14.64], !P6 ;  /* 0x0a4000000e047fae */ /* 0x0003e2000f101d70 */
[----:B------:R-:W-:-:S03]  /*ab70*/  LOP3.LUT P6, RZ, R28, 0x4000000, RZ, 0xc0, !PT ;  /* 0x040000001cff7812 */ /* 0x000fc600078cc0ff */
[----:B-1----:R-:W-:Y:S10]  /*ab80*/  SHFL.IDX PT, R14, R17, 0x1, 0x181f ;  /* 0x00381f00110e7f89 */ /* 0x002ff400000e0000 */
[----:B------:R-:W-:Y:S01]  /*ab90*/  LDGSTS.E.BYPASS.LTC128B.128 [R4+0xac00], desc[UR48][R12.64], !P6 ;  /* 0x0ac000000c047fae */ /* 0x000fe2000f101d70 */
[----:B------:R-:W-:-:S03]  /*aba0*/  LOP3.LUT P6, RZ, R28, 0x2000000, RZ, 0xc0, !PT ;  /* 0x020000001cff7812 */ /* 0x000fc600078cc0ff */
[----:B------:R1:W-:Y:S10]  /*abb0*/  LDGSTS.E.BYPASS.LTC128B.128 [R4+0xb400], desc[UR48][R2.64], !P0 ;  /* 0x0b40000002047fae */ /* 0x0003f4000c101d70 */
[----:B------:R2:W-:Y:S04]  /*abc0*/  LDGSTS.E.BYPASS.LTC128B.128 [R4+0xbc00], desc[UR48][R26.64], !P6 ;  /* 0x0bc000001a047fae */ /* 0x0005e8000f101d70 */
[----:B-1----:R-:W1:Y:S04]  /*abd0*/  SHFL.IDX PT, R2, R17, RZ, 0x181f ;  /* 0x00181fff11027589 */ /* 0x002e6800000e0000 */
[----:B------:R-:W3:Y:S04]  /*abe0*/  SHFL.IDX PT, R3, R18, RZ, 0x181f ;  /* 0x00181fff12037589 */ /* 0x000ee800000e0000 */
[----:B------:R2:W-:Y:S04]  /*abf0*/  LDGSTS.E.BYPASS.LTC128B.128 [R4+0xc400], desc[UR48][R24.64], !P5 ;  /* 0x0c40000018047fae */ /* 0x0005e8000e901d70 */
[----:B------:R2:W-:Y:S04]  /*ac00*/  LDGSTS.E.BYPASS.LTC128B.128 [R4+0xcc00], desc[UR48][R22.64], !P4 ;  /* 0x0cc0000016047fae */ /* 0x0005e8000e101d70 */
[----:B------:R2:W-:Y:S04]  /*ac10*/  LDGSTS.E.BYPASS.LTC128B.128 [R4+0xd400], desc[UR48][R20.64], !P3 ;  /* 0x0d40000014047fae */ /* 0x0005e8000d901d70 */
[----:B------:R-:W4:Y:S01]  /*ac20*/  SHFL.IDX PT, R18, R18, 0x1, 0x181f ;  /* 0x00381f0012127f89 */ /* 0x000f2200000e0000 */
[----:B-1----:R-:W-:-:S05]  /*ac30*/  IADD3 R12, P0, R11, R2, RZ ;  /* 0x000000020b0c7210 */ /* 0x002fca0007f1e0ff */
[----:B---3--:R-:W-:Y:S01]  /*ac40*/  IMAD.X R13, RZ, RZ, R3, P0 ;  /* 0x000000ffff0d7224 */ /* 0x008fe200000e0603 */
[----:B------:R-:W-:-:S05]  /*ac50*/  IADD3 R2, P0, R11, R9, RZ ;  /* 0x000000090b027210 */ /* 0x000fca0007f1e0ff */
[----:B------:R-:W-:-:S05]  /*ac60*/  IMAD.X R3, RZ, RZ, R10, P0 ;  /* 0x000000ffff037224 */ /* 0x000fca00000e060a */
[----:B------:R2:W-:Y:S04]  /*ac70*/  LDGSTS.E.BYPASS.LTC128B.128 [R4+0xdc00], desc[UR48][R2.64], !P2 ;  /* 0x0dc0000002047fae */ /* 0x0005e8000d101d70 */
[----:B----4-:R2:W-:Y:S02]  /*ac80*/  LDGSTS.E.BYPASS.LTC128B.128 [R4+0xe400], desc[UR48][R12.64], !P1 ;  /* 0x0e4000000c047fae */ /* 0x0105e4000c901d70 */
.L_x_7006:
[----:B--2---:R-:W1:Y:S01]  /*ac90*/  S2R R2, SR_TID.X ;  /* 0x0000000000027919 */ /* 0x004e620000002100 */
[----:B------:R-:W-:Y:S02]  /*aca0*/  LOP3.LUT P1, RZ, R28, 0x1000000, RZ, 0xc0, !PT ;  /* 0x010000001cff7812 */ /* 0x000fe4000782c0ff */
[----:B-1----:R-:W-:-:S04]  /*acb0*/  SHF.L.U32 R2, R2, 0x4, RZ ;  /* 0x0000000402027819 */ /* 0x002fc800000006ff */
[----:B------:R-:W-:-:S04]  /*acc0*/  LOP3.LUT R2, R2, 0x70, RZ, 0xc0, !PT ;  /* 0x0000007002027812 */ /* 0x000fc800078ec0ff */
[----:B------:R-:W-:-:S05]  /*acd0*/  IADD3 R2, P0, R2, R14, RZ ;  /* 0x0000000e02027210 */ /* 0x000fca0007f1e0ff */
[----:B------:R-:W-:Y:S01]  /*ace0*/  IMAD.X R3, RZ, RZ, R18, P0 ;  /* 0x000000ffff037224 */ /* 0x000fe200000e0612 */
[----:B------:R-:W-:-:S04]  /*acf0*/  PLOP3.LUT P0, PT, PT, PT, PT, 0x80, 0x0 ;  /* 0x000000000000781c */ /* 0x000fc80003f0f070 */
[----:B------:R-:W-:Y:S01]  /*ad00*/  @!PT LDS RZ, [RZ] ;  /* 0x00000000fffff984 */ /* 0x000fe20000000800 */
[----:B------:R-:W-:Y:S01]  /*ad10*/  @!PT LDS RZ, [RZ] ;  /* 0x00000000fffff984 */ /* 0x000fe20000000800 */
[----:B------:R-:W-:Y:S01]  /*ad20*/  @!PT LDS RZ, [RZ] ;  /* 0x00000000fffff984 */ /* 0x000fe20000000800 */
[----:B------:R1:W-:Y:S01]  /*ad30*/  LDGSTS.E.BYPASS.LTC128B.128 [R4+0xec00], desc[UR48][R2.64], !P1 ;  /* 0x0ec0000002047fae */ /* 0x0003e2000c901d70 */
[----:B------:R-:W-:-:S08]  /*ad40*/  NOP ;  /* 0x0000000000007918 */ /* 0x000fd00000000000 */
.L_x_6927:
        /* <DEDUP_REMOVED lines=11> */
.L_x_6928:
[----:B------:R1:W-:Y:S01]  /*ae00*/  SYNCS.ARRIVE.TRANS64.A1T0 RZ, [R0+URZ+0x22870], RZ ;  /* 0x022870ff00ff79a7 */ /* 0x0003e2000810003f */
[----:B------:R-:W-:Y:S05]  /*ae10*/  @!P2 BRA `(.L_x_6929) ;  /* 0x000000000004a947 */ /* 0x000fea0003800000 */
[----:B------:R-:W-:Y:S01]  /*ae20*/  BPT.TRAP 0x1 ;  /* 0x000000040000795c */ /* 0x000fe20000300000 */
.L_x_6929:
[----:B------:R-:W2:Y:S01]  /*ae30*/  SYNCS.PHASECHK.TRANS64.TRYWAIT P0, [R0+URZ+0x22840], R35 ;  /* 0x02284023000075a7 */ /* 0x000ea2000800017f */
[----:B------:R-:W-:Y:S04]  /*ae40*/  BSSY B0, `(.L_x_6930) ;  /* 0x0000002000007945 */ /* 0x000fe80003800000 */
[----:B--2---:R-:W-:Y:S05]  /*ae50*/  @!P0 BRA `(.L_x_6931) ;  /* 0x0000004400808947 */ /* 0x004fea0003800000 */
.L_x_7007:
[----:B------:R-:W-:Y:S05]  /*ae60*/  BSYNC B0 ;  /* 0x0000000000007941 */ /* 0x000fea0003800000 */
.L_x_6930:
[----:B------:R-:W3:Y:S01]  /*ae70*/  LDL R10, [R1+0xc] ;  /* 0x00000c00010a7983 */ /* 0x000ee20000100800 */
[----:B------:R-:W-:Y:S01]  /*ae80*/  ULDC.64 UR4, c[0x0][0x300] ;  /* 0x0000c00000047ab9 */ /* 0x000fe20000000a00 */
[----:B------:R-:W-:Y:S01]  /*ae90*/  ULDC.64 UR6, c[0x0][0x310] ;  /* 0x0000c40000067ab9 */ /* 0x000fe20000000a00 */
[----:B------:R-:W-:Y:S01]  /*aea0*/  IMAD R30, R30, UR4, RZ ;  /* 0x000000041e1e7c24 */ /* 0x000fe2000f8e02ff */
[----:B------:R4:W5:Y:S01]  /*aeb0*/  LDL R23, [R1+0x14] ;  /* 0x0000140001177983 */ /* 0x0009620000100800 */
[C---:B------:R-:W-:Y:S01]  /*aec0*/  IMAD.WIDE.U32 R2, R7.reuse, UR4, RZ ;  /* 0x0000000407027c25 */ /* 0x040fe2000f8e00ff */
[----:B------:R-:W-:Y:S01]  /*aed0*/  ULDC.64 UR8, c[0x0][0x308] ;  /* 0x0000c20000087ab9 */ /* 0x000fe20000000a00 */
[----:B------:R-:W-:Y:S01]  /*aee0*/  ULDC.64 UR10, c[0x0][0x2e8] ;  /* 0x0000ba00000a7ab9 */ /* 0x000fe20000000a00 */
[----:B------:R-:W-:Y:S01]  /*aef0*/  LOP3.LUT P1, RZ, R28, 0x1, RZ, 0xc0, !PT ;  /* 0x000000011cff7812 */ /* 0x000fe2000782c0ff */
[----:B------:R-:W-:Y:S02]  /*af00*/  IMAD R9, R7, UR5, R30 ;  /* 0x0000000507097c24 */ /* 0x000fe4000f8e021e */
[----:B------:R-:W-:-:S02]  /*af10*/  IMAD R33, R33, UR6, RZ ;  /* 0x0000000621217c24 */ /* 0x000fc4000f8e02ff */
[----:B------:R-:W-:Y:S02]  /*af20*/  IMAD.IADD R3, R3, 0x1, R9 ;  /* 0x0000000103037824 */ /* 0x000fe400078e0209 */
[C---:B------:R-:W-:Y:S02]  /*af30*/  IMAD R33, R8.reuse, UR7, R33 ;  /* 0x0000000708217c24 */ /* 0x040fe4000f8e0221 */
[----:B------:R-:W-:-:S04]  /*af40*/  IMAD.WIDE.U32 R2, R8, UR6, R2 ;  /* 0x0000000608027c25 */ /* 0x000fc8000f8e0002 */
[----:B------:R-:W-:Y:S02]  /*af50*/  IMAD.IADD R3, R3, 0x1, R33 ;  /* 0x0000000103037824 */ /* 0x000fe400078e0221 */
[----:B------:R-:W-:-:S03]  /*af60*/  IMAD.WIDE.U32 R2, R16, UR8, R2 ;  /* 0x0000000810027c25 */ /* 0x000fc6000f8e0002 */
[----:B------:R-:W-:Y:S01]  /*af70*/  IADD3 R8, P0, R2, UR10, RZ ;  /* 0x0000000a02087c10 */ /* 0x000fe2000ff1e0ff */
[----:B------:R-:W-:Y:S02]  /*af80*/  IMAD R34, R34, UR6, RZ ;  /* 0x0000000622227c24 */ /* 0x000fe4000f8e02ff */
[----:B---3--:R-:W-:Y:S02]  /*af90*/  IMAD R9, R10, UR8, RZ ;  /* 0x000000080a097c24 */ /* 0x008fe4000f8e02ff */
[----:B------:R-:W3:Y:S02]  /*afa0*/  S2R R10, SR_TID.X ;  /* 0x00000000000a7919 */ /* 0x000ee40000002100 */
[----:B------:R-:W-:-:S05]  /*afb0*/  IMAD R9, R16, UR9, R9 ;  /* 0x0000000910097c24 */ /* 0x000fca000f8e0209 */
[----:B------:R-:W-:Y:S01]  /*afc0*/  IADD3.X R7, R3, UR11, R9, P0, !PT ;  /* 0x0000000b03077c10 */ /* 0x000fe200087fe409 */
[----:B------:R-:W-:-:S04]  /*afd0*/  IMAD R3, R32, UR4, RZ ;  /* 0x0000000420037c24 */ /* 0x000fc8000f8e02ff */
[C---:B------:R-:W-:Y:S02]  /*afe0*/  IMAD R11, R6.reuse, UR5, R3 ;  /* 0x00000005060b7c24 */ /* 0x040fe4000f8e0203 */
[----:B------:R-:W-:-:S04]  /*aff0*/  IMAD.WIDE.U32 R2, R6, UR4, RZ ;  /* 0x0000000406027c25 */ /* 0x000fc8000f8e00ff */
[----:B------:R-:W-:Y:S02]  /*b000*/  IMAD.IADD R3, R3, 0x1, R11 ;  /* 0x0000000103037824 */ /* 0x000fe400078e020b */
[C---:B------:R-:W-:Y:S02]  /*b010*/  IMAD R11, R5.reuse, UR7, R34 ;  /* 0x00000007050b7c24 */ /* 0x040fe4000f8e0222 */
[----:B------:R-:W-:-:S04]  /*b020*/  IMAD.WIDE.U32 R2, R5, UR6, R2 ;  /* 0x0000000605027c25 */ /* 0x000fc8000f8e0002 */
[----:B------:R-:W-:Y:S02]  /*b030*/  IMAD.IADD R3, R3, 0x1, R11 ;  /* 0x0000000103037824 */ /* 0x000fe400078e020b */
[----:B------:R-:W-:Y:S01]  /*b040*/  IMAD.WIDE.U32 R2, R16, UR8, R2 ;  /* 0x0000000810027c25 */ /* 0x000fe2000f8e0002 */
[----:B------:R-:W-:Y:S02]  /*b050*/  UMOV UR4, 0xffffffff ;  /* 0xffffffff00047882 */ /* 0x000fe40000000000 */
[----:B------:R-:W-:Y:S01]  /*b060*/  IADD3 R6, P0, R2, UR10, RZ ;  /* 0x0000000a02067c10 */ /* 0x000fe2000ff1e0ff */
[----:B---3--:R-:W-:-:S03]  /*b070*/  IMAD.SHL.U32 R22, R10, 0x10, RZ ;  /* 0x000000100a167824 */ /* 0x008fc600078e00ff */
[----:B------:R-:W-:Y:S02]  /*b080*/  IADD3.X R5, R9, UR11, R3, P0, !PT ;  /* 0x0000000b09057c10 */ /* 0x000fe400087fe403 */
[----:B------:R-:W-:Y:S01]  /*b090*/  LOP3.LUT R22, R22, 0x70, RZ, 0xc0, !PT ;  /* 0x0000007016167812 */ /* 0x000fe200078ec0ff */
[----:B----4-:R-:W-:Y:S06]  /*b0a0*/  BRA.DIV UR4, `(.L_x_6932) ;  /* 0x0000004604007947 */ /* 0x010fec000b800000 */
[----:B------:R-:W3:Y:S01]  /*b0b0*/  SHFL.IDX PT, R14, R8, 0x1, 0x181f ;  /* 0x00381f00080e7f89 */ /* 0x000ee200000e0000 */
[C---:B-----5:R-:W-:Y:S02]  /*b0c0*/  ISETP.GE.AND P2, PT, R23.reuse, 0x11, PT ;  /* 0x000000111700780c */ /* 0x060fe40003f46270 */
[C---:B------:R-:W-:Y:S01]  /*b0d0*/  ISETP.GE.AND P3, PT, R23.reuse, 0x21, PT ;  /* 0x000000211700780c */ /* 0x040fe20003f66270 */
[----:B------:R-:W4:Y:S01]  /*b0e0*/  SHFL.IDX PT, R21, R7, 0x1, 0x181f ;  /* 0x00381f0007157f89 */ /* 0x000f2200000e0000 */
[C---:B------:R-:W-:Y:S02]  /*b0f0*/  ISETP.GE.AND P4, PT, R23.reuse, 0x31, PT ;  /* 0x000000311700780c */ /* 0x040fe40003f86270 */
[C---:B------:R-:W-:Y:S01]  /*b100*/  ISETP.GE.AND P6, PT, R23.reuse, 0x41, PT ;  /* 0x000000411700780c */ /* 0x040fe20003fc6270 */
[----:B------:R-:W-:Y:S01]  /*b110*/  SHFL.IDX PT, R2, R7, 0x2, 0x181f ;  /* 0x00581f0007027f89 */ /* 0x000fe200000e0000 */
[C---:B------:R-:W-:Y:S02]  /*b120*/  ISETP.GE.AND P5, PT, R23.reuse, 0x51, PT ;  /* 0x000000511700780c */ /* 0x040fe40003fa6270 */
[----:B------:R-:W-:Y:S01]  /*b130*/  LOP3.LUT R28, R28, 0xfdffffff, RZ, 0xc0, !PT ;  /* 0xfdffffff1c1c7812 */ /* 0x000fe200078ec0ff */
[----:B------:R-:W-:Y:S03]  /*b140*/  SHFL.IDX PT, R13, R8, 0x4, 0x181f ;  /* 0x00981f00080d7f89 */ /* 0x000fe600000e0000 */
[----:B------:R-:W-:Y:S01]  /*b150*/  @P1 LOP3.LUT R28, R28, 0x2000000, RZ, 0xfc, !PT ;  /* 0x020000001c1c1812 */ /* 0x000fe200078efcff */
[----:B------:R-:W-:Y:S01]  /*b160*/  SHFL.IDX PT, R10, R8, 0x5, 0x181f ;  /* 0x00b81f00080a7f89 */ /* 0x000fe200000e0000 */
[----:B------:R-:W-:-:S03]  /*b170*/  ISETP.GE.AND P1, PT, R23, 0x1, PT ;  /* 0x000000011700780c */ /* 0x000fc60003f26270 */
[----:B------:R-:W-:Y:S01]  /*b180*/  SHFL.IDX PT, R9, R7, 0x5, 0x181f ;  /* 0x00b81f0007097f89 */ /* 0x000fe200000e0000 */
[----:B---3--:R-:W-:-:S03]  /*b190*/  @P2 IADD3 R18, P0, R22, R14, RZ ;  /* 0x0000000e16122210 */ /* 0x008fc60007f1e0ff */
[----:B------:R-:W-:Y:S04]  /*b1a0*/  SHFL.IDX PT, R3, R8, RZ, 0x181f ;  /* 0x00181fff08037589 */ /* 0x000fe800000e0000 */
[----:B------:R-:W3:Y:S01]  /*b1b0*/  SHFL.IDX PT, R14, R8, 0x2, 0x181f ;  /* 0x00581f00080e7f89 */ /* 0x000ee200000e0000 */
[----:B----4-:R-:W-:-:S03]  /*b1c0*/  @P2 IMAD.X R21, RZ, RZ, R21, P0 ;  /* 0x000000ffff152224 */ /* 0x010fc600000e0615 */
[----:B------:R-:W-:Y:S04]  /*b1d0*/  SHFL.IDX PT, R20, R8, 0x6, 0x181f ;  /* 0x00d81f0008147f89 */ /* 0x000fe800000e0000 */
[----:B------:R-:W-:Y:S01]  /*b1e0*/  SHFL.IDX PT, R19, R7, 0x6, 0x181f ;  /* 0x00d81f0007137f89 */ /* 0x000fe200000e0000 */
[----:B---3--:R-:W-:-:S03]  /*b1f0*/  @P3 IADD3 R11, P0, R22, R14, RZ ;  /* 0x0000000e160b3210 */ /* 0x008fc60007f1e0ff */
[----:B------:R-:W3:Y:S02]  /*b200*/  SHFL.IDX PT, R14, R8, 0x3, 0x181f ;  /* 0x00781f00080e7f89 */ /* 0x000ee400000e0000 */
[----:B------:R-:W-:Y:S02]  /*b210*/  @P3 IMAD.X R12, RZ, RZ, R2, P0 ;  /* 0x000000ffff0c3224 */ /* 0x000fe400000e0602 */
[----:B------:R-:W-:Y:S04]  /*b220*/  SHFL.IDX PT, R8, R8, 0x7, 0x181f ;  /* 0x00f81f0008087f89 */ /* 0x000fe800000e0000 */
[----:B------:R-:W4:Y:S01]  /*b230*/  SHFL.IDX PT, R2, R7, 0x3, 0x181f ;  /* 0x00781f0007027f89 */ /* 0x000f2200000e0000 */
[----:B---3--:R-:W-:-:S05]  /*b240*/  @P4 IADD3 R17, P0, R22, R14, RZ ;  /* 0x0000000e16114210 */ /* 0x008fca0007f1e0ff */
[----:B----4-:R-:W-:Y:S01]  /*b250*/  @P4 IMAD.X R15, RZ, RZ, R2, P0 ;  /* 0x000000ffff0f4224 */ /* 0x010fe200000e0602 */
[----:B------:R-:W-:Y:S01]  /*b260*/  @P6 IADD3 R13, P0, R22, R13, RZ ;  /* 0x0000000d160d6210 */ /* 0x000fe20007f1e0ff */
[----:B------:R-:W3:Y:S01]  /*b270*/  SHFL.IDX PT, R2, R7, 0x4, 0x181f ;  /* 0x00981f0007027f89 */ /* 0x000ee200000e0000 */
[----:B------:R-:W-:-:S03]  /*b280*/  ISETP.GE.AND P4, PT, R23, 0x61, PT ;  /* 0x000000611700780c */ /* 0x000fc60003f86270 */
[----:B---3--:R-:W-:Y:S01]  /*b290*/  @P6 IMAD.X R14, RZ, RZ, R2, P0 ;  /* 0x000000ffff0e6224 */ /* 0x008fe200000e0602 */
[C---:B------:R-:W-:Y:S01]  /*b2a0*/  @P5 IADD3 R10, P0, R22.reuse, R10, RZ ;  /* 0x0000000a160a5210 */ /* 0x040fe20007f1e0ff */
[----:B------:R-:W3:Y:S04]  /*b2b0*/  SHFL.IDX PT, R2, R7, RZ, 0x181f ;  /* 0x00181fff07027589 */ /* 0x000ee800000e0000 */
[----:B------:R-:W-:Y:S01]  /*b2c0*/  @P5 IMAD.X R9, RZ, RZ, R9, P0 ;  /* 0x000000ffff095224 */ /* 0x000fe200000e0609 */
[----:B------:R-:W-:-:S04]  /*b2d0*/  @P1 IADD3 R3, P0, R22, R3, RZ ;  /* 0x0000000316031210 */ /* 0x000fc80007f1e0ff */
[----:B---3--:R-:W-:Y:S02]  /*b2e0*/  @P1 IADD3.X R2, RZ, R2, RZ, P0, !PT ;  /* 0x00000002ff021210 */ /* 0x008fe400007fe4ff */
[----:B------:R-:W-:Y:S02]  /*b2f0*/  @P4 IADD3 R20, P0, R22, R20, RZ ;  /* 0x0000001416144210 */ /* 0x000fe40007f1e0ff */
[----:B------:R-:W-:-:S03]  /*b300*/  LOP3.LUT P1, RZ, R28, 0x2000000, RZ, 0xc0, !PT ;  /* 0x020000001cff7812 */ /* 0x000fc6000782c0ff */
[----:B------:R-:W-:Y:S01]  /*b310*/  @P4 IMAD.X R19, RZ, RZ, R19, P0 ;  /* 0x000000ffff134224 */ /* 0x000fe200000e0613 */
[----:B------:R-:W-:-:S13]  /*b320*/  ISETP.GE.AND P0, PT, R23, 0x1, PT ;  /* 0x000000011700780c */ /* 0x000fda0003f06270 */
[----:B------:R-:W-:-:S04]  /*b330*/  @P0 LOP3.LUT R3, R3, R2, RZ, 0x3c, !PT ;  /* 0x0000000203030212 */ /* 0x000fc800078e3cff */
[----:B------:R-:W-:-:S04]  /*b340*/  @P0 LOP3.LUT R2, R3, R2, RZ, 0x3c, !PT ;  /* 0x0000000203020212 */ /* 0x000fc800078e3cff */
[----:B------:R-:W-:-:S05]  /*b350*/  @P0 LOP3.LUT R3, R3, R2, RZ, 0x3c, !PT ;  /* 0x0000000203030212 */ /* 0x000fca00078e3cff */
[----:B------:R3:W-:Y:S02]  /*b360*/  @P0 LDGSTS.E.BYPASS.LTC128B.128 [R4+0x18400], desc[UR48][R2.64], !P1 ;  /* 0x1840000002040fae */ /* 0x0007e4000c901d70 */
[----:B---3--:R-:W-:Y:S02]  /*b370*/  @P2 IMAD.MOV.U32 R2, RZ, RZ, R18 ;  /* 0x000000ffff022224 */ /* 0x008fe400078e0012 */
[----:B------:R-:W-:Y:S01]  /*b380*/  @P2 IMAD.MOV.U32 R3, RZ, RZ, R21 ;  /* 0x000000ffff032224 */ /* 0x000fe200078e0015 */
[----:B------:R-:W-:Y:S04]  /*b390*/  SHFL.IDX PT, R18, R7, 0x7, 0x181f ;  /* 0x00f81f0007127f89 */ /* 0x000fe800000e0000 */
[----:B------:R3:W-:Y:S01]  /*b3a0*/  @P2 LDGSTS.E.BYPASS.LTC128B.128 [R4+0x18c00], desc[UR48][R2.64], !P1 ;  /* 0x18c0000002042fae */ /* 0x0007e2000c901d70 */
[----:B------:R-:W-:Y:S01]  /*b3b0*/  ISETP.GE.AND P2, PT, R23, 0x81, PT ;  /* 0x000000811700780c */ /* 0x000fe20003f46270 */
[----:B---3--:R-:W-:-:S02]  /*b3c0*/  @P3 IMAD.MOV.U32 R2, RZ, RZ, R11 ;  /* 0x000000ffff023224 */ /* 0x008fc400078e000b */
[----:B------:R-:W-:Y:S01]  /*b3d0*/  @P3 IMAD.MOV.U32 R3, RZ, RZ, R12 ;  /* 0x000000ffff033224 */ /* 0x000fe200078e000c */
[----:B------:R-:W3:Y:S04]  /*b3e0*/  SHFL.IDX PT, R11, R6, RZ, 0x181f ;  /* 0x00181fff060b7589 */ /* 0x000ee800000e0000 */
[----:B------:R4:W-:Y:S01]  /*b3f0*/  @P3 LDGSTS.E.BYPASS.LTC128B.128 [R4+0x19400], desc[UR48][R2.64], !P1 ;  /* 0x1940000002043fae */ /* 0x0009e2000c901d70 */
[----:B------:R-:W-:-:S03]  /*b400*/  ISETP.GE.AND P3, PT, R23, 0x71, PT ;  /* 0x000000711700780c */ /* 0x000fc60003f66270 */
[----:B----4-:R-:W4:Y:S04]  /*b410*/  SHFL.IDX PT, R2, R5, RZ, 0x181f ;  /* 0x00181fff05027589 */ /* 0x010f2800000e0000 */
[----:B------:R-:W0:Y:S01]  /*b420*/  SHFL.IDX PT, R5, R5, 0x1, 0x181f ;  /* 0x00381f0005057f89 */ /* 0x000e2200000e0000 */
[----:B---3--:R-:W-:-:S05]  /*b430*/  @P2 IADD3 R11, P0, R22, R11, RZ ;  /* 0x0000000b160b2210 */ /* 0x008fca0007f1e0ff */
[----:B----4-:R-:W-:Y:S01]  /*b440*/  @P2 IMAD.X R12, RZ, RZ, R2, P0 ;  /* 0x000000ffff0c2224 */ /* 0x010fe200000e0602 */
[----:B------:R-:W-:-:S05]  /*b450*/  @P3 IADD3 R7, P0, R22, R8, RZ ;  /* 0x0000000816073210 */ /* 0x000fca0007f1e0ff */
[----:B------:R-:W-:Y:S01]  /*b460*/  @P3 IMAD.X R18, RZ, RZ, R18, P0 ;  /* 0x000000ffff123224 */ /* 0x000fe200000e0612 */
[----:B------:R-:W-:-:S13]  /*b470*/  ISETP.GE.AND P0, PT, R23, 0x31, PT ;  /* 0x000000311700780c */ /* 0x000fda0003f06270 */
[----:B------:R-:W-:Y:S02]  /*b480*/  @P0 IMAD.MOV.U32 R2, RZ, RZ, R17 ;  /* 0x000000ffff020224 */ /* 0x000fe400078e0011 */
[----:B------:R-:W-:-:S05]  /*b490*/  @P0 IMAD.MOV.U32 R3, RZ, RZ, R15 ;  /* 0x000000ffff030224 */ /* 0x000fca00078e000f */
[----:B------:R3:W-:Y:S02]  /*b4a0*/  @P0 LDGSTS.E.BYPASS.LTC128B.128 [R4+0x19c00], desc[UR48][R2.64], !P1 ;  /* 0x19c0000002040fae */ /* 0x0007e4000c901d70 */
[----:B---3--:R-:W-:Y:S02]  /*b4b0*/  @P6 IMAD.MOV.U32 R2, RZ, RZ, R13 ;  /* 0x000000ffff026224 */ /* 0x008fe400078e000d */
[----:B------:R-:W-:Y:S02]  /*b4c0*/  @P6 IMAD.MOV.U32 R3, RZ, RZ, R14 ;  /* 0x000000ffff036224 */ /* 0x000fe400078e000e */
[----:B------:R3:W4:Y:S04]  /*b4d0*/  SHFL.IDX PT, R14, R6, 0x1, 0x181f ;  /* 0x00381f00060e7f89 */ /* 0x00072800000e0000 */
[----:B------:R1:W-:Y:S02]  /*b4e0*/  @P6 LDGSTS.E.BYPASS.LTC128B.128 [R4+0x1a400], desc[UR48][R2.64], !P1 ;  /* 0x1a40000002046fae */ /* 0x0003e4000c901d70 */
[----:B-1----:R-:W-:Y:S01]  /*b4f0*/  @P5 IMAD.MOV.U32 R2, RZ, RZ, R10 ;  /* 0x000000ffff025224 */ /* 0x002fe200078e000a */
[----:B------:R-:W-:-:S05]  /*b500*/  @P5 MOV R3, R9 ;  /* 0x0000000900035202 */ /* 0x000fca0000000f00 */
[----:B------:R1:W-:Y:S02]  /*b510*/  @P5 LDGSTS.E.BYPASS.LTC128B.128 [R4+0x1ac00], desc[UR48][R2.64], !P1 ;  /* 0x1ac0000002045fae */ /* 0x0003e4000c901d70 */
[----:B-1----:R-:W-:Y:S02]  /*b520*/  @P4 IMAD.MOV.U32 R2, RZ, RZ, R20 ;  /* 0x000000ffff024224 */ /* 0x002fe400078e0014 */
[----:B------:R-:W-:-:S05]  /*b530*/  @P4 IMAD.MOV.U32 R3, RZ, RZ, R19 ;  /* 0x000000ffff034224 */ /* 0x000fca00078e0013 */
[----:B------:R1:W-:Y:S02]  /*b540*/  @P4 LDGSTS.E.BYPASS.LTC128B.128 [R4+0x1b400], desc[UR48][R2.64], !P1 ;  /* 0x1b40000002044fae */ /* 0x0003e4000c901d70 */
[----:B-1----:R-:W-:Y:S02]  /*b550*/  @P3 IMAD.MOV.U32 R2, RZ, RZ, R7 ;  /* 0x000000ffff023224 */ /* 0x002fe400078e0007 */
[----:B------:R-:W-:-:S05]  /*b560*/  @P3 IMAD.MOV.U32 R3, RZ, RZ, R18 ;  /* 0x000000ffff033224 */ /* 0x000fca00078e0012 */
[----:B------:R1:W-:Y:S02]  /*b570*/  @P3 LDGSTS.E.BYPASS.LTC128B.128 [R4+0x1bc00], desc[UR48][R2.64], !P1 ;  /* 0x1bc0000002043fae */ /* 0x0003e4000c901d70 */
[----:B-1----:R-:W-:Y:S02]  /*b580*/  @P2 IMAD.MOV.U32 R2, RZ, RZ, R11 ;  /* 0x000000ffff022224 */ /* 0x002fe400078e000b */
[----:B------:R-:W-:-:S05]  /*b590*/  @P2 IMAD.MOV.U32 R3, RZ, RZ, R12 ;  /* 0x000000ffff032224 */ /* 0x000fca00078e000c */
[----:B0---4-:R3:W-:Y:S02]  /*b5a0*/  @P2 LDGSTS.E.BYPASS.LTC128B.128 [R4+0x1c400], desc[UR48][R2.64], !P1 ;  /* 0x1c40000002042fae */ /* 0x0117e4000c901d70 */
.L_x_7029:
[----:B------:R-:W-:-:S13]  /*b5b0*/  ISETP.GE.AND P2, PT, R23, 0x91, PT ;  /* 0x000000911700780c */ /* 0x000fda0003f46270 */
[----:B---3--:R-:W-:-:S05]  /*b5c0*/  @P2 IADD3 R2, P0, R22, R14, RZ ;  /* 0x0000000e16022210 */ /* 0x008fca0007f1e0ff */
[----:B------:R-:W-:Y:S01]  /*b5d0*/  @P2 IMAD.X R3, RZ, RZ, R5, P0 ;  /* 0x000000ffff032224 */ /* 0x000fe200000e0605 */
[----:B------:R-:W-:-:S04]  /*b5e0*/  PLOP3.LUT P0, PT, PT, PT, PT, 0x80, 0x0 ;  /* 0x000000000000781c */ /* 0x000fc80003f0f070 */
[----:B------:R-:W-:Y:S01]  /*b5f0*/  @!PT LDS RZ, [RZ] ;  /* 0x00000000fffff984 */ /* 0x000fe20000000800 */
[----:B------:R-:W-:Y:S01]  /*b600*/  @!PT LDS RZ, [RZ] ;  /* 0x00000000fffff984 */ /* 0x000fe20000000800 */
[----:B------:R-:W-:Y:S01]  /*b610*/  @!PT LDS RZ, [RZ] ;  /* 0x00000000fffff984 */ /* 0x000fe20000000800 */
[----:B------:R0:W-:Y:S01]  /*b620*/  @P2 LDGSTS.E.BYPASS.LTC128B.128 [R4+0x1cc00], desc[UR48][R2.64], !P1 ;  /* 0x1cc0000002042fae */ /* 0x0001e2000c901d70 */
[----:B------:R-:W-:-:S08]  /*b630*/  NOP ;  /* 0x0000000000007918 */ /* 0x000fd00000000000 */
.L_x_6933:
        /* <DEDUP_REMOVED lines=11> */
.L_x_6934:
        /* <DEDUP_REMOVED lines=11> */
[----:B------:R-:W-:Y:S01]  /*b7a0*/  IMAD.U32 R4, RZ, RZ, UR6 ;  /* 0x00000006ff047e24 */ /* 0x000fe2000f8e00ff */
[----:B------:R-:W-:Y:S01]  /*b7b0*/  MOV R10, UR4 ;  /* 0x00000004000a7c02 */ /* 0x000fe20008000f00 */
[----:B------:R-:W1:Y:S01]  /*b7c0*/  LDC.64 R2, c[0x4][R2] ;  /* 0x0100000002027b82 */ /* 0x000e620000000a00 */
        /* <DEDUP_REMOVED lines=8> */
[----:B012---:R-:W-:Y:S05]  /*b850*/  CALL.ABS.NOINC R2 ;  /* 0x0000000002007343 */ /* 0x007fea0003c00000 */
.L_x_6935:
[----:B------:R-:W3:Y:S01]  /*b860*/  LDL R17, [R1+0xc] ;  /* 0x00000c0001117983 */ /* 0x000ee20000100800 */
[----:B------:R-:W1:Y:S01]  /*b870*/  LDC R7, c[0x0][0x448] ;  /* 0x00011200ff077b82 */ /* 0x000e620000000800 */
[----:B------:R-:W-:Y:S01]  /*b880*/  IMAD R4, RZ, RZ, -UR44 ;  /* 0x8000002cff047e24 */ /* 0x000fe2000f8e02ff */
[----:B------:R-:W-:Y:S01]  /*b890*/  LOP3.LUT P5, RZ, R28, 0x10, RZ, 0xc0, !PT ;  /* 0x000000101cff7812 */ /* 0x000fe200078ac0ff */
[----:B------:R4:W5:Y:S01]  /*b8a0*/  LDL R8, [R1+0x2c] ;  /* 0x00002c0001087983 */ /* 0x0009620000100800 */
[----:B------:R-:W4:Y:S04]  /*b8b0*/  S2R R2, SR_TID.X ;  /* 0x0000000000027919 */ /* 0x000f280000002100 */
[----:B------:R-:W0:Y:S01]  /*b8c0*/  LDC R5, c[0x0][0xc38] ;  /* 0x00030e00ff057b82 */ /* 0x000e220000000800 */
[----:B------:R-:W-:Y:S01]  /*b8d0*/  R2UR UR7, R16 ;  /* 0x00000000100772ca */ /* 0x000fe200000e0000 */
[----:B------:R-:W-:Y:S01]  /*b8e0*/  ULDC.64 UR8, c[0x0][0x2d8] ;  /* 0x0000b60000087ab9 */ /* 0x000fe20000000a00 */
[----:B-1----:R-:W-:-:S02]  /*b8f0*/  ISETP.NE.AND P0, PT, R7, 0x1, PT ;  /* 0x000000010700780c */ /* 0x002fc40003f05270 */
[----:B------:R-:W-:Y:S01]  /*b900*/  R2UR UR4, R16 ;  /* 0x00000000100472ca */ /* 0x000fe200000e0000 */
[----:B0-----:R-:W-:-:S04]  /*b910*/  IMAD R4, R5, R4, UR39 ;  /* 0x0000002705047e24 */ /* 0x001fc8000f8e0204 */
[----:B------:R-:W-:-:S06]  /*b920*/  IMAD.SHL.U32 R4, R4, 0x80, RZ ;  /* 0x0000008004047824 */ /* 0x000fcc00078e00ff */
[----:B--2---:R-:W0:Y:S01]  /*b930*/  @P0 LDC R0, c[0x0][0x44c] ;  /* 0x00011300ff000b82 */ /* 0x004e220000000800 */
[C---:B----4-:R-:W-:Y:S01]  /*b940*/  LOP3.LUT R18, R2.reuse, 0x7f, RZ, 0xc0, !PT ;  /* 0x0000007f02127812 */ /* 0x050fe200078ec0ff */
[----:B------:R-:W-:-:S03]  /*b950*/  IMAD.SHL.U32 R2, R2, 0x10, RZ ;  /* 0x0000001002027824 */ /* 0x000fc600078e00ff */
[----:B------:R-:W-:-:S03]  /*b960*/  SHF.R.U32.HI R18, RZ, 0x3, R18 ;  /* 0x00000003ff127819 */ /* 0x000fc60000011612 */
[----:B------:R-:W1:Y:S01]  /*b970*/  @P0 LDC R3, c[0x0][0x450] ;  /* 0x00011400ff030b82 */ /* 0x000e620000000800 */
[----:B------:R-:W-:-:S04]  /*b980*/  LOP3.LUT R2, R18, 0x70, R2, 0xf8, !PT ;  /* 0x0000007012027812 */ /* 0x000fc800078ef802 */
[----:B------:R-:W-:Y:S01]  /*b990*/  LOP3.LUT R6, R2, R4, RZ, 0xfc, !PT ;  /* 0x0000000402067212 */ /* 0x000fe200078efcff */
[----:B------:R-:W-:-:S04]  /*b9a0*/  UIMAD.WIDE.U32 UR4, UR4, UR8, URZ ;  /* 0x00000008040472a5 */ /* 0x000fc8000f8e003f */
[----:B------:R-:W-:Y:S02]  /*b9b0*/  IMAD.MOV.U32 R2, RZ, RZ, R6 ;  /* 0x000000ffff027224 */ /* 0x000fe400078e0006 */
[----:B0-----:R-:W-:-:S05]  /*b9c0*/  @P0 IMAD.HI.U32 R0, R6, R0, RZ ;  /* 0x0000000006000227 */ /* 0x001fca00078e00ff */
[----:B-1----:R-:W-:-:S04]  /*b9d0*/  @P0 SHF.R.U32.HI R2, RZ, R3, R0 ;  /* 0x00000003ff020219 */ /* 0x002fc80000011600 */
[--C-:B------:R-:W-:Y:S01]  /*b9e0*/  SHF.R.S32.HI R0, RZ, 0x1f, R2.reuse ;  /* 0x0000001fff007819 */ /* 0x100fe20000011402 */
[----:B------:R-:W-:-:S04]  /*b9f0*/  IMAD.MOV R5, RZ, RZ, -R2 ;  /* 0x000000ffff057224 */ /* 0x000fc800078e0a02 */
[----:B------:R-:W-:Y:S01]  /*ba00*/  IMAD R5, R7, R5, R6 ;  /* 0x0000000507057224 */ /* 0x000fe200078e0206 */
[----:B---3--:R-:W-:Y:S02]  /*ba10*/  R2UR UR6, R17 ;  /* 0x00000000110672ca */ /* 0x008fe400000e0000 */
[----:B------:R-:W0:Y:S11]  /*ba20*/  S2R R17, SR_TID.X ;  /* 0x0000000000117919 */ /* 0x000e360000002100 */
[----:B------:R-:W-:-:S04]  /*ba30*/  UIMAD UR6, UR6, UR8, URZ ;  /* 0x00000008060672a4 */ /* 0x000fc8000f8e023f */
[----:B------:R-:W-:Y:S02]  /*ba40*/  UIMAD UR7, UR7, UR9, UR6 ;  /* 0x00000009070772a4 */ /* 0x000fe4000f8e0206 */
[----:B------:R-:W-:Y:S01]  /*ba50*/  USHF.R.S32.HI UR6, URZ, 0x1f, UR45 ;  /* 0x0000001f3f067899 */ /* 0x000fe2000801142d */
        /* <DEDUP_REMOVED lines=9> */
[C---:B------:R-:W-:Y:S01]  /*baf0*/  IMAD R7, R2.reuse, UR9, R3 ;  /* 0x0000000902077c24 */ /* 0x040fe2000f8e0203 */
[----:B------:R-:W-:Y:S01]  /*bb00*/  SHF.R.S32.HI R0, RZ, 0x1f, R5 ;  /* 0x0000001fff007819 */ /* 0x000fe20000011405 */
        /* <DEDUP_REMOVED lines=8> */
[C---:B0-----:R-:W-:Y:S01]  /*bb90*/  IMAD.SHL.U32 R10, R17.reuse, 0x10, RZ ;  /* 0x00000010110a7824 */ /* 0x041fe200078e00ff */
[----:B------:R-:W-:Y:S01]  /*bba0*/  UMOV UR4, 0xffffffff ;  /* 0xffffffff00047882 */ /* 0x000fe20000000000 */
[----:B------:R-:W-:Y:S02]  /*bbb0*/  LOP3.LUT R17, R17, 0x7f, RZ, 0xc0, !PT ;  /* 0x0000007f11117812 */ /* 0x000fe400078ec0ff */
[----:B------:R-:W-:Y:S02]  /*bbc0*/  IADD3.X R5, R3, UR5, R5, P0, !PT ;  /* 0x0000000503057c10 */ /* 0x000fe400087fe405 */
[----:B------:R-:W-:-:S02]  /*bbd0*/  LOP3.LUT R10, R10, 0x70, RZ, 0xc0, !PT ;  /* 0x000000700a0a7812 */ /* 0x000fc400078ec0ff */
[----:B------:R-:W-:Y:S01]  /*bbe0*/  SHF.R.U32.HI R17, RZ, 0x3, R17 ;  /* 0x00000003ff117819 */ /* 0x000fe20000011611 */
[----:B------:R-:W-:Y:S06]  /*bbf0*/  BRA.DIV UR4, `(.L_x_6936) ;  /* 0x0000004604487947 */ /* 0x000fec000b800000 */
[----:B------:R-:W0:Y:S01]  /*bc00*/  SHFL.IDX PT, R14, R0, RZ, 0x181f ;  /* 0x00181fff000e7589 */ /* 0x000e2200000e0000 */
[----:B------:R-:W-:-:S03]  /*bc10*/  IADD3 R4, R17, R4, RZ ;  /* 0x0000000411047210 */ /* 0x000fc60007ffe0ff */
[----:B------:R-:W1:Y:S01]  /*bc20*/  SHFL.IDX PT, R2, R5, RZ, 0x181f ;  /* 0x00181fff05027589 */ /* 0x000e6200000e0000 */
[C---:B------:R-:W-:Y:S01]  /*bc30*/  ISETP.GE.AND P1, PT, R4.reuse, UR41, PT ;  /* 0x0000002904007c0c */ /* 0x040fe2000bf26270 */
[----:B------:R-:W-:Y:S02]  /*bc40*/  VIADD R7, R4, 0x10 ;  /* 0x0000001004077836 */ /* 0x000fe40000000000 */
[----:B------:R-:W-:Y:S10]  /*bc50*/  SHFL.IDX PT, R6, R5, 0x1, 0x181f ;  /* 0x00381f0005067f89 */ /* 0x000ff400000e0000 */
[----:B0-----:R-:W-:-:S05]  /*bc60*/  @!P1 IADD3 R14, P0, R10, R14, RZ ;  /* 0x0000000e0a0e9210 */ /* 0x001fca0007f1e0ff */
[----:B-1----:R-:W-:Y:S02]  /*bc70*/  @!P1 IMAD.X R3, RZ, RZ, R2, P0 ;  /* 0x000000ffff039224 */ /* 0x002fe400000e0602 */
[----:B------:R-:W-:Y:S02]  /*bc80*/  @!P1 IMAD.MOV.U32 R2, RZ, RZ, R14 ;  /* 0x000000ffff029224 */ /* 0x000fe400078e000e */
[----:B------:R-:W0:Y:S04]  /*bc90*/  SHFL.IDX PT, R14, R0, 0x1, 0x181f ;  /* 0x00381f00000e7f89 */ /* 0x000e2800000e0000 */
[----:B-----5:R0:W-:Y:S01]  /*bca0*/  @!P1 LDGSTS.E.BYPASS.LTC128B.128 [R8+0x14400], desc[UR48][R2.64], !P5 ;  /* 0x1440000002089fae */ /* 0x0201e2000e901d70 */
[----:B------:R-:W-:Y:S01]  /*bcb0*/  ISETP.GE.AND P1, PT, R7, UR41, PT ;  /* 0x0000002907007c0c */ /* 0x000fe2000bf26270 */
[----:B------:R-:W-:-:S12]  /*bcc0*/  VIADD R7, R4, 0x20 ;  /* 0x0000002004077836 */ /* 0x000fd80000000000 */
[----:B0-----:R-:W-:Y:S02]  /*bcd0*/  @!P1 IADD3 R2, P0, R10, R14, RZ ;  /* 0x0000000e0a029210 */ /* 0x001fe40007f1e0ff */
[----:B------:R-:W0:Y:S03]  /*bce0*/  SHFL.IDX PT, R14, R0, 0x2, 0x181f ;  /* 0x00581f00000e7f89 */ /* 0x000e2600000e0000 */
[----:B------:R-:W-:Y:S02]  /*bcf0*/  @!P1 IMAD.X R3, RZ, RZ, R6, P0 ;  /* 0x000000ffff039224 */ /* 0x000fe400000e0606 */
[----:B------:R-:W1:Y:S04]  /*bd00*/  SHFL.IDX PT, R6, R5, 0x2, 0x181f ;  /* 0x00581f0005067f89 */ /* 0x000e6800000e0000 */
[----:B------:R0:W-:Y:S01]  /*bd10*/  @!P1 LDGSTS.E.BYPASS.LTC128B.128 [R8+0x14c00], desc[UR48][R2.64], !P5 ;  /* 0x14c0000002089fae */ /* 0x0001e2000e901d70 */
[----:B------:R-:W-:Y:S01]  /*bd20*/  ISETP.GE.AND P1, PT, R7, UR41, PT ;  /* 0x0000002907007c0c */ /* 0x000fe2000bf26270 */
[----:B------:R-:W-:-:S12]  /*bd30*/  VIADD R7, R4, 0x30 ;  /* 0x0000003004077836 */ /* 0x000fd80000000000 */
[----:B0-----:R-:W-:Y:S02]  /*bd40*/  @!P1 IADD3 R2, P0, R10, R14, RZ ;  /* 0x0000000e0a029210 */ /* 0x001fe40007f1e0ff */
[----:B------:R-:W0:Y:S03]  /*bd50*/  SHFL.IDX PT, R14, R0, 0x3, 0x181f ;  /* 0x00781f00000e7f89 */ /* 0x000e2600000e0000 */
[----:B-1----:R-:W-:Y:S02]  /*bd60*/  @!P1 IMAD.X R3, RZ, RZ, R6, P0 ;  /* 0x000000ffff039224 */ /* 0x002fe400000e0606 */
        /* <DEDUP_REMOVED lines=16> */
[----:B------:R-:W-:-:S02]  /*be70*/  ISETP.GE.AND P1, PT, R7, UR41, PT ;  /* 0x0000002907007c0c */ /* 0x000fc4000bf26270 */
[----:B------:R-:W-:-:S11]  /*be80*/  IADD3 R7, R4, 0x60, RZ ;  /* 0x0000006004077810 */ /* 0x000fd60007ffe0ff */
[----:B0-----:R-:W-:Y:S02]  /*be90*/  @!P1 IADD3 R2, P0, R10, R14, RZ ;  /* 0x0000000e0a029210 */ /* 0x001fe40007f1e0ff */
[----:B------:R-:W0:Y:S03]  /*bea0*/  SHFL.IDX PT, R14, R0, 0x6, 0x181f ;  /* 0x00d81f00000e7f89 */ /* 0x000e2600000e0000 */
[----:B-1----:R-:W-:Y:S02]  /*beb0*/  @!P1 IMAD.X R3, RZ, RZ, R6, P0 ;  /* 0x000000ffff039224 */ /* 0x002fe400000e0606 */
[----:B------:R-:W1:Y:S04]  /*bec0*/  SHFL.IDX PT, R6, R5, 0x6, 0x181f ;  /* 0x00d81f0005067f89 */ /* 0x000e6800000e0000 */
[----:B------:R0:W-:Y:S01]  /*bed0*/  @!P1 LDGSTS.E.BYPASS.LTC128B.128 [R8+0x16c00], desc[UR48][R2.64], !P5 ;  /* 0x16c0000002089fae */ /* 0x0001e2000e901d70 */
[----:B------:R-:W-:-:S13]  /*bee0*/  ISETP.GE.AND P1, PT, R7, UR41, PT ;  /* 0x0000002907007c0c */ /* 0x000fda000bf26270 */
[----:B0-----:R-:W-:Y:S02]  /*bef0*/  @!P1 IADD3 R2, P0, R10, R14, RZ ;  /* 0x0000000e0a029210 */ /* 0x001fe40007f1e0ff */
[----:B------:R0:W2:Y:S03]  /*bf00*/  SHFL.IDX PT, R14, R0, 0x7, 0x181f ;  /* 0x00f81f00000e7f89 */ /* 0x0000a600000e0000 */
[----:B-1----:R-:W-:Y:S02]  /*bf10*/  @!P1 IMAD.X R3, RZ, RZ, R6, P0 ;  /* 0x000000ffff039224 */ /* 0x002fe400000e0606 */
[----:B------:R0:W1:Y:S04]  /*bf20*/  SHFL.IDX PT, R6, R5, 0x7, 0x181f ;  /* 0x00f81f0005067f89 */ /* 0x00006800000e0000 */
[----:B------:R0:W-:Y:S02]  /*bf30*/  @!P1 LDGSTS.E.BYPASS.LTC128B.128 [R8+0x17400], desc[UR48][R2.64], !P5 ;  /* 0x1740000002089fae */ /* 0x0001e4000e901d70 */
.L_x_7046:
[----:B------:R-:W-:-:S05]  /*bf40*/  VIADD R4, R4, 0x70 ;  /* 0x0000007004047836 */ /* 0x000fca0000000000 */
[----:B------:R-:W-:-:S13]  /*bf50*/  ISETP.GE.AND P0, PT, R4, UR41, PT ;  /* 0x0000002904007c0c */ /* 0x000fda000bf06270 */
[----:B0-2---:R-:W-:-:S05]  /*bf60*/  @!P0 IADD3 R2, P1, R10, R14, RZ ;  /* 0x0000000e0a028210 */ /* 0x005fca0007f3e0ff */
[----:B-1----:R-:W-:-:S05]  /*bf70*/  @!P0 IMAD.X R3, RZ, RZ, R6, P1 ;  /* 0x000000ffff038224 */ /* 0x002fca00008e0606 */
[----:B------:R-:W-:Y:S01]  /*bf80*/  @!PT LDS RZ, [RZ] ;  /* 0x00000000fffff984 */ /* 0x000fe20000000800 */
[----:B------:R-:W-:Y:S01]  /*bf90*/  @!PT LDS RZ, [RZ] ;  /* 0x00000000fffff984 */ /* 0x000fe20000000800 */
[----:B------:R-:W-:Y:S01]  /*bfa0*/  @!PT LDS RZ, [RZ] ;  /* 0x00000000fffff984 */ /* 0x000fe20000000800 */
[----:B------:R0:W-:Y:S01]  /*bfb0*/  @!P0 LDGSTS.E.BYPASS.LTC128B.128 [R8+0x17c00], desc[UR48][R2.64], !P5 ;  /* 0x17c0000002088fae */ /* 0x0001e2000e901d70 */
[----:B------:R-:W-:Y:S01]  /*bfc0*/  NOP ;  /* 0x0000000000007918 */ /* 0x000fe20000000000 */
[----:B------:R-:W-:Y:S02]  /*bfd0*/  SYNCS.ARRIVE.TRANS64.RED.A0T1 RZ, [UR42+0x22800], RZ ;  /* 0x022800ffffff79a7 */ /* 0x000fe4000820042a */
[----:B------:R-:W-:Y:S01]  /*bfe0*/  ARRIVES.LDGSTSBAR.64.TRANSCNT [UR42+0x22800] ;  /* 0x02280000ff0079b0 */ /* 0x000fe20008000aaa */
[----:B------:R-:W-:Y:S01]  /*bff0*/  NOP ;  /* 0x0000000000007918 */ /* 0x000fe20000000000 */
[----:B------:R-:W-:Y:S01]  /*c000*/  ULOP3.LUT UR4, UR37, 0x1, URZ, 0xc, !UPT ;  /* 0x0000000125047892 */ /* 0x000fe2000f8e0c3f */
[----:B------:R-:W-:Y:S05]  /*c010*/  SYNCS.ARRIVE.TRANS64.A1T0 RZ, [UR42+0x22800], RZ ;  /* 0x022800ffffff79a7 */ /* 0x000fea000810002a */
[----:B0-----:R-:W-:-:S05]  /*c020*/  IMAD.U32 R3, RZ, RZ, UR4 ;  /* 0x00000004ff037e24 */ /* 0x001fca000f8e00ff */
[----:B------:R-:W-:-:S04]  /*c030*/  SHF.L.U32 R3, R3, 0x1f, RZ ;  /* 0x0000001f03037819 */ /* 0x000fc800000006ff */
[----:B------:R-:W0:Y:S02]  /*c040*/  SYNCS.PHASECHK.TRANS64.TRYWAIT P0, [UR42+0x22820], R3 ;  /* 0x02282003ff0075a7 */ /* 0x000e24000800016a */
[----:B0-----:R-:W-:Y:S05]  /*c050*/  @!P0 BRA `(.L_x_6937) ;  /* 0x0000004800608947 */ /* 0x001fea0003800000 */
.L_x_7047:
[----:B------:R-:W-:-:S05]  /*c060*/  IMAD.U32 R0, RZ, RZ, UR40 ;  /* 0x00000028ff007e24 */ /* 0x000fca000f8e00ff */
[----:B------:R-:W-:-:S13]  /*c070*/  ISETP.GE.AND P0, PT, R0, 0xa1, PT ;  /* 0x000000a10000780c */ /* 0x000fda0003f06270 */
[----:B------:R-:W-:Y:S05]  /*c080*/  @!P0 BRA `(.L_x_6938) ;  /* 0x00000018007c8947 */ /* 0x000fea0003800000 */
[----:B------:R-:W-:Y:S01]  /*c090*/  IMAD.U32 R0, RZ, RZ, UR43 ;  /* 0x0000002bff007e24 */ /* 0x000fe2000f8e00ff */
[----:B------:R1:W5:Y:S01]  /*c0a0*/  LDL.LU R30, [R1+0x8] ;  /* 0x00000800011e7983 */ /* 0x0003620000300800 */
[----:B------:R-:W-:-:S03]  /*c0b0*/  IMAD.MOV.U32 R29, RZ, RZ, R37 ;  /* 0x000000ffff1d7224 */ /* 0x000fc600078e0025 */
[----:B------:R1:W-:Y:S04]  /*c0c0*/  STL [R1], R0 ;  /* 0x0000000001007387 */ /* 0x0003e80000100800 */
.L_x_6958:
[----:B0-2---:R-:W2:Y:S01]  /*c0d0*/  LDL R4, [R1+0x10] ;  /* 0x0000100001047983 */ /* 0x005ea20000100800 */
[----:B------:R-:W3:Y:S03]  /*c0e0*/  LDC R2, c[0x0][0x430] ;  /* 0x00010c00ff027b82 */ /* 0x000ee60000000800 */
[----:B------:R-:W4:Y:S01]  /*c0f0*/  LDL R6, [R1+0x4] ;  /* 0x0000040001067983 */ /* 0x000f220000100800 */
[----:B-1----:R-:W0:Y:S01]  /*c100*/  S2R R0, SR_TID.X ;  /* 0x0000000000007919 */ /* 0x002e220000002100 */
[----:B------:R-:W-:Y:S01]  /*c110*/  IMAD.MOV.U32 R10, RZ, RZ, 0xa0 ;  /* 0x000000a0ff0a7424 */ /* 0x000fe200078e00ff */
[----:B------:R-:W-:Y:S01]  /*c120*/  ULDC.64 UR4, c[0x0][0x428] ;  /* 0x00010a0000047ab9 */ /* 0x000fe20000000a00 */
[----:B------:R-:W-:Y:S01]  /*c130*/  ULDC.64 UR6, c[0x0][0x418] ;  /* 0x0001060000067ab9 */ /* 0x000fe20000000a00 */
[----:B------:R-:W2:Y:S01]  /*c140*/  LDL.LU R13, [R1] ;  /* 0x00000000010d7983 */ /* 0x000ea20000300800 */
[----:B---3--:R-:W-:-:S13]  /*c150*/  ISETP.NE.AND P1, PT, R2, 0x1, PT ;  /* 0x000000010200780c */ /* 0x008fda0003f25270 */
[----:B------:R-:W1:Y:S01]  /*c160*/  @P1 LDC R2, c[0x0][0x434] ;  /* 0x00010d00ff021b82 */ /* 0x000e620000000800 */
[C---:B0-----:R-:W-:Y:S01]  /*c170*/  LOP3.LUT R3, R0.reuse, 0x7f, RZ, 0xc0, !PT ;  /* 0x0000007f00037812 */ /* 0x041fe200078ec0ff */
[----:B------:R-:W-:-:S03]  /*c180*/  IMAD.SHL.U32 R0, R0, 0x10, RZ ;  /* 0x0000001000007824 */ /* 0x000fc600078e00ff */
[----:B------:R-:W-:-:S04]  /*c190*/  SHF.R.U32.HI R3, RZ, 0x3, R3 ;  /* 0x00000003ff037819 */ /* 0x000fc80000011603 */
[----:B------:R-:W-:Y:S02]  /*c1a0*/  LOP3.LUT R0, R3, 0x70, R0, 0xf8, !PT ;  /* 0x0000007003007812 */ /* 0x000fe400078ef800 */
[----:B------:R-:W0:Y:S01]  /*c1b0*/  @P1 LDC R3, c[0x0][0x438] ;  /* 0x00010e00ff031b82 */ /* 0x000e220000000800 */
[----:B------:R-:W3:Y:S01]  /*c1c0*/  S2R R11, SR_TID.X ;  /* 0x00000000000b7919 */ /* 0x000ee20000002100 */
[----:B--2---:R-:W-:-:S04]  /*c1d0*/  IMAD R10, R13, R10, UR38 ;  /* 0x000000260d0a7e24 */ /* 0x004fc8000f8e020a */
[----:B------:R-:W-:-:S04]  /*c1e0*/  IMAD.IADD R7, R0, 0x1, R10 ;  /* 0x0000000100077824 */ /* 0x000fc800078e020a */
[----:B-1----:R-:W-:-:S04]  /*c1f0*/  @P1 IMAD.HI.U32 R2, R7, R2, RZ ;  /* 0x0000000207021227 */ /* 0x002fc800078e00ff */
[----:B------:R-:W-:Y:S01]  /*c200*/  IMAD.MOV.U32 R0, RZ, RZ, R7 ;  /* 0x000000ffff007224 */ /* 0x000fe200078e0007 */
[----:B0-----:R-:W-:Y:S01]  /*c210*/  @P1 SHF.R.U32.HI R0, RZ, R3, R2 ;  /* 0x00000003ff001219 */ /* 0x001fe20000011602 */
[----:B------:R-:W-:-:S03]  /*c220*/  IMAD R4, R4, UR4, RZ ;  /* 0x0000000404047c24 */ /* 0x000fc6000f8e02ff */
[--C-:B------:R-:W-:Y:S01]  /*c230*/  SHF.R.S32.HI R3, RZ, 0x1f, R0.reuse ;  /* 0x0000001fff037819 */ /* 0x100fe20000011400 */
[----:B------:R-:W-:Y:S02]  /*c240*/  IMAD.MOV.U32 R2, RZ, RZ, R0 ;  /* 0x000000ffff027224 */ /* 0x000fe400078e0000 */
[C---:B----4-:R-:W-:Y:S02]  /*c250*/  IMAD R4, R6.reuse, UR5, R4 ;  /* 0x0000000506047c24 */ /* 0x050fe4000f8e0204 */
[----:B------:R-:W-:-:S05]  /*c260*/  IMAD.WIDE.U32 R2, R6, UR4, R2 ;  /* 0x0000000406027c25 */ /* 0x000fca000f8e0002 */
[----:B------:R-:W-:Y:S02]  /*c270*/  IADD3 R3, R4, R3, RZ ;  /* 0x0000000304037210 */ /* 0x000fe40007ffe0ff */
[----:B------:R-:W-:-:S04]  /*c280*/  LEA R8, P0, R2, UR6, 0x2 ;  /* 0x0000000602087c11 */ /* 0x000fc8000f8010ff */
[----:B------:R-:W-:Y:S02]  /*c290*/  LEA.HI.X R9, R2, UR7, R3, 0x2, P0 ;  /* 0x0000000702097c11 */ /* 0x000fe400080f1403 */
[C---:B---3--:R-:W-:Y:S01]  /*c2a0*/  LOP3.LUT R5, R11.reuse, 0x7f, RZ, 0xc0, !PT ;  /* 0x0000007f0b057812 */ /* 0x048fe200078ec0ff */
[----:B------:R-:W-:Y:S01]  /*c2b0*/  IMAD.SHL.U32 R12, R11, 0x10, RZ ;  /* 0x000000100b0c7824 */ /* 0x000fe200078e00ff */
[----:B------:R-:W0:Y:S01]  /*c2c0*/  @P1 LDC R3, c[0x0][0x434] ;  /* 0x00010d00ff031b82 */ /* 0x000e220000000800 */
[----:B------:R-:W2:Y:S01]  /*c2d0*/  LDG.E R8, desc[UR48][R8.64] ;  /* 0x0000003008087981 */ /* 0x000ea2000c1e1900 */
[----:B------:R-:W-:-:S04]  /*c2e0*/  SHF.R.U32.HI R5, RZ, 0x3, R5 ;  /* 0x00000003ff057819 */ /* 0x000fc80000011605 */
[----:B------:R-:W-:Y:S02]  /*c2f0*/  LOP3.LUT R12, R5, 0x70, R12, 0xf8, !PT ;  /* 0x00000070050c7812 */ /* 0x000fe400078ef80c */
[----:B------:R-:W1:Y:S02]  /*c300*/  @P1 LDC R5, c[0x0][0x438] ;  /* 0x00010e00ff051b82 */ /* 0x000e640000000800 */
[----:B------:R-:W-:-:S04]  /*c310*/  LOP3.LUT R12, R12, 0x80, RZ, 0xfc, !PT ;  /* 0x000000800c0c7812 */ /* 0x000fc800078efcff */
[C---:B------:R-:W-:Y:S01]  /*c320*/  ISETP.GT.U32.AND P0, PT, R12.reuse, 0x9f, PT ;  /* 0x0000009f0c00780c */ /* 0x040fe20003f04070 */
[----:B------:R-:W-:-:S04]  /*c330*/  IMAD.IADD R10, R12, 0x1, R10 ;  /* 0x000000010c0a7824 */ /* 0x000fc800078e020a */
[----:B------:R-:W-:Y:S02]  /*c340*/  IMAD.MOV.U32 R11, RZ, RZ, R10 ;  /* 0x000000ffff0b7224 */ /* 0x000fe400078e000a */
[----:B0-----:R-:W-:-:S05]  /*c350*/  @P1 IMAD.HI.U32 R2, R10, R3, RZ ;  /* 0x000000030a021227 */ /* 0x001fca00078e00ff */
[----:B-1----:R-:W-:-:S04]  /*c360*/  @P1 SHF.R.U32.HI R11, RZ, R5, R2 ;  /* 0x00000005ff0b1219 */ /* 0x002fc80000011602 */
[--C-:B------:R-:W-:Y:S01]  /*c370*/  @!P0 SHF.R.S32.HI R3, RZ, 0x1f, R11.reuse ;  /* 0x0000001fff038819 */ /* 0x100fe2000001140b */
[----:B------:R-:W-:-:S04]  /*c380*/  @!P0 IMAD.MOV.U32 R2, RZ, RZ, R11 ;  /* 0x000000ffff028224 */ /* 0x000fc800078e000b */
[----:B------:R-:W-:Y:S01]  /*c390*/  @!P0 IMAD.WIDE.U32 R2, R6, UR4, R2 ;  /* 0x0000000406028c25 */ /* 0x000fe2000f8e0002 */
[----:B------:R-:W-:-:S03]  /*c3a0*/  ULDC UR4, c[0x0][0x430] ;  /* 0x00010c0000047ab9 */ /* 0x000fc60000000800 */
[----:B------:R-:W-:Y:S01]  /*c3b0*/  @!P0 IMAD.IADD R3, R4, 0x1, R3 ;  /* 0x0000000104038824 */ /* 0x000fe200078e0203 */
[C---:B------:R-:W-:Y:S01]  /*c3c0*/  @!P0 LEA R4, P1, R2.reuse, UR6, 0x2 ;  /* 0x0000000602048c11 */ /* 0x040fe2000f8210ff */
[----:B------:R-:W-:Y:S02]  /*c3d0*/  IMAD.MOV.U32 R6, RZ, RZ, RZ ;  /* 0x000000ffff067224 */ /* 0x000fe400078e00ff */
[----:B------:R-:W-:Y:S01]  /*c3e0*/  VIADD R37, R29, 0x1 ;  /* 0x000000011d257836 */ /* 0x000fe20000000000 */
[----:B------:R-:W-:Y:S01]  /*c3f0*/  @!P0 LEA.HI.X R5, R2, UR7, R3, 0x2, P1 ;  /* 0x0000000702058c11 */ /* 0x000fe200088f1403 */
[----:B------:R-:W-:-:S04]  /*c400*/  IMAD.MOV R0, RZ, RZ, -R0 ;  /* 0x000000ffff007224 */ /* 0x000fc800078e0a00 */
[----:B-----5:R0:W5:Y:S01]  /*c410*/  @!P0 LDG.E R6, desc[UR48][R4.64] ;  /* 0x0000003004068981 */ /* 0x020162000c1e1900 */
[----:B------:R-:W-:Y:S01]  /*c420*/  ISETP.NE.AND P0, PT, R37, 0x2, PT ;  /* 0x000000022500780c */ /* 0x000fe20003f05270 */
[----:B------:R-:W-:-:S03]  /*c430*/  IMAD R7, R0, UR4, R7 ;  /* 0x0000000400077c24 */ /* 0x000fc6000f8e0207 */
[----:B------:R-:W-:Y:S01]  /*c440*/  SEL R3, RZ, 0x1, P0 ;  /* 0x00000001ff037807 */ /* 0x000fe20000000000 */
[----:B------:R-:W-:Y:S02]  /*c450*/  IMAD.MOV.U32 R0, RZ, RZ, R13 ;  /* 0x000000ffff007224 */ /* 0x000fe400078e000d */
[----:B------:R-:W-:Y:S01]  /*c460*/  VIADD R13, R13, 0xffffffff ;  /* 0xffffffff0d0d7836 */ /* 0x000fe20000000000 */
[----:B------:R-:W-:Y:S01]  /*c470*/  LOP3.LUT R2, R30, R3, RZ, 0x3c, !PT ;  /* 0x000000031e027212 */ /* 0x000fe200078e3cff */
[----:B------:R-:W-:-:S03]  /*c480*/  IMAD.U32 R12, RZ, RZ, UR47 ;  /* 0x0000002fff0c7e24 */ /* 0x000fc6000f8e00ff */
[----:B------:R1:W-:Y:S04]  /*c490*/  STL [R1], R13 ;  /* 0x0000000d01007387 */ /* 0x0003e80000100800 */
[----:B------:R1:W-:Y:S01]  /*c4a0*/  STL [R1+0x8], R2 ;  /* 0x0000080201007387 */ /* 0x0003e20000100800 */
[----:B------:R-:W-:Y:S01]  /*c4b0*/  ISETP.NE.AND P2, PT, R12, 0x3, PT ;  /* 0x000000030c00780c */ /* 0x000fe20003f45270 */
[----:B------:R-:W-:Y:S01]  /*c4c0*/  IMAD.MOV R11, RZ, RZ, -R11 ;  /* 0x000000ffff0b7224 */ /* 0x000fe200078e0a0b */
[----:B------:R-:W-:-:S03]  /*c4d0*/  SEL R37, R37, RZ, P0 ;  /* 0x000000ff25257207 */ /* 0x000fc60000000000 */
[----:B0-----:R-:W-:Y:S01]  /*c4e0*/  IMAD R5, R11, UR4, R10 ;  /* 0x000000040b057c24 */ /* 0x001fe2000f8e020a */
[----:B------:R-:W-:Y:S02]  /*c4f0*/  ISETP.GT.AND P1, PT, R0, RZ, PT ;  /* 0x000000ff0000720c */ /* 0x000fe40003f24270 */
[----:B--2---:R-:W-:-:S05]  /*c500*/  SHF.R.S32.HI R33, RZ, 0x1f, R8 ;  /* 0x0000001fff217819 */ /* 0x004fca0000011408 */
[----:B-1----:R-:W-:Y:S06]  /*c510*/  @!P2 BRA `(.L_x_6939) ;  /* 0x000000000004a947 */ /* 0x002fec0003800000 */
[----:B------:R-:W-:Y:S01]  /*c520*/  BPT.TRAP 0x1 ;  /* 0x000000040000795c */ /* 0x000fe20000300000 */
.L_x_6939:
[----:B------:R-:W-:Y:S01]  /*c530*/  LEA R0, R37, UR42, 0x3 ;  /* 0x0000002a25007c11 */ /* 0x000fe2000f8e18ff */
[----:B------:R-:W-:Y:S01]  /*c540*/  BSSY B0, `(.L_x_6940) ;  /* 0x0000005000007945 */ /* 0x000fe20003800000 */
[----:B------:R-:W-:Y:S02]  /*c550*/  SHF.L.U32 R35, R2, 0x1f, RZ ;  /* 0x0000001f02237819 */ /* 0x000fe400000006ff */
[----:B------:R-:W-:Y:S02]  /*c560*/  SHF.R.S32.HI R34, RZ, 0x1f, R7 ;  /* 0x0000001fff227819 */ /* 0x000fe40000011407 */
[----:B------:R-:W0:Y:S02]  /*c570*/  SYNCS.PHASECHK.TRANS64.TRYWAIT P0, [R0+URZ+0x22880], R35 ;  /* 0x02288023000075a7 */ /* 0x000e24000800017f */
[----:B0-----:R-:W-:Y:S05]  /*c580*/  @!P0 BRA `(.L_x_6941) ;  /* 0x0000004400288947 */ /* 0x001fea0003800000 */
.L_x_7048:
[----:B------:R-:W-:Y:S05]  /*c590*/  BSYNC B0 ;  /* 0x0000000000007941 */ /* 0x000fea0003800000 */
.L_x_6940:
[----:B------:R-:W2:Y:S01]  /*c5a0*/  LDL R10, [R1+0xc] ;  /* 0x00000c00010a7983 */ /* 0x000ea20000100800 */
[----:B------:R-:W-:Y:S01]  /*c5b0*/  ULDC.64 UR4, c[0x0][0x328] ;  /* 0x0000ca0000047ab9 */ /* 0x000fe20000000a00 */
[----:B------:R-:W-:Y:S02]  /*c5c0*/  ULDC.64 UR6, c[0x0][0x338] ;  /* 0x0000ce0000067ab9 */ /* 0x000fe40000000a00 */
[----:B------:R-:W3:Y:S01]  /*c5d0*/  LDL R11, [R1+0x18] ;  /* 0x00001800010b7983 */ /* 0x000ee20000100800 */
[----:B------:R-:W-:Y:S01]  /*c5e0*/  IMAD R2, R34, UR4, RZ ;  /* 0x0000000422027c24 */ /* 0x000fe2000f8e02ff */
[----:B------:R-:W-:Y:S01]  /*c5f0*/  ULDC.64 UR8, c[0x0][0x330] ;  /* 0x0000cc0000087ab9 */ /* 0x000fe20000000a00 */
[----:B------:R-:W-:Y:S01]  /*c600*/  SHF.R.S32.HI R36, RZ, 0x1f, R5 ;  /* 0x0000001fff247819 */ /* 0x000fe20000011405 */
[----:B------:R-:W-:Y:S01]  /*c610*/  ULDC.64 UR10, c[0x0][0x318] ;  /* 0x0000c600000a7ab9 */ /* 0x000fe20000000a00 */
[C---:B------:R-:W-:Y:S01]  /*c620*/  IMAD R9, R7.reuse, UR5, R2 ;  /* 0x0000000507097c24 */ /* 0x040fe2000f8e0202 */
[----:B-----5:R-:W-:Y:S01]  /*c630*/  SHF.R.S32.HI R32, RZ, 0x1f, R6 ;  /* 0x0000001fff207819 */ /* 0x020fe20000011406 */
[----:B------:R-:W-:Y:S01]  /*c640*/  IMAD.WIDE.U32 R2, R7, UR4, RZ ;  /* 0x0000000407027c25 */ /* 0x000fe2000f8e00ff */
[----:B------:R-:W-:-:S04]  /*c650*/  LOP3.LUT P2, RZ, R28, 0x1, RZ, 0xc0, !PT ;  /* 0x000000011cff7812 */ /* 0x000fc8000784c0ff */
[----:B------:R-:W-:Y:S01]  /*c660*/  IADD3 R3, R3, R9, RZ ;  /* 0x0000000903037210 */ /* 0x000fe20007ffe0ff */
[----:B------:R-:W-:-:S04]  /*c670*/  IMAD R9, R33, UR6, RZ ;  /* 0x0000000621097c24 */ /* 0x000fc8000f8e02ff */
[C---:B------:R-:W-:Y:S02]  /*c680*/  IMAD R4, R8.reuse, UR7, R9 ;  /* 0x0000000708047c24 */ /* 0x040fe4000f8e0209 */
[----:B------:R-:W-:-:S04]  /*c690*/  IMAD.WIDE.U32 R2, R8, UR6, R2 ;  /* 0x0000000608027c25 */ /* 0x000fc8000f8e0002 */
[----:B------:R-:W-:Y:S02]  /*c6a0*/  IMAD.IADD R3, R3, 0x1, R4 ;  /* 0x0000000103037824 */ /* 0x000fe400078e0204 */
[----:B------:R-:W-:Y:S02]  /*c6b0*/  IMAD R4, R36, UR4, RZ ;  /* 0x0000000424047c24 */ /* 0x000fe4000f8e02ff */
[----:B------:R-:W-:-:S04]  /*c6c0*/  IMAD.WIDE.U32 R2, R16, UR8, R2 ;  /* 0x0000000810027c25 */ /* 0x000fc8000f8e0002 */
[----:B------:R-:W-:Y:S02]  /*c6d0*/  IMAD R4, R5, UR5, R4 ;  /* 0x0000000505047c24 */ /* 0x000fe4000f8e0204 */
[----:B--2---:R-:W-:-:S04]  /*c6e0*/  IMAD R9, R10, UR8, RZ ;  /* 0x000000080a097c24 */ /* 0x004fc8000f8e02ff */
[----:B------:R-:W-:Y:S01]  /*c6f0*/  IMAD R18, R16, UR9, R9 ;  /* 0x0000000910127c24 */ /* 0x000fe2000f8e0209 */
[----:B------:R-:W-:Y:S01]  /*c700*/  IADD3 R9, P0, R2, UR10, RZ ;  /* 0x0000000a02097c10 */ /* 0x000fe2000ff1e0ff */
        /* <DEDUP_REMOVED lines=13> */
[----:B------:R-:W1:Y:S01]  /*c7e0*/  S2R R3, SR_TID.X ;  /* 0x0000000000037919 */ /* 0x000e620000002100 */
[----:B------:R-:W2:Y:S04]  /*c7f0*/  SHFL.IDX PT, R2, R9, 0x1, 0x181f ;  /* 0x00381f0009027f89 */ /* 0x000ea800000e0000 */
[----:B------:R-:W-:Y:S04]  /*c800*/  SHFL.IDX PT, R26, R9, 0x3, 0x181f ;  /* 0x00781f00091a7f89 */ /* 0x000fe800000e0000 */
[----:B------:R-:W-:Y:S04]  /*c810*/  SHFL.IDX PT, R20, R10, 0x3, 0x181f ;  /* 0x00781f000a147f89 */ /* 0x000fe800000e0000 */
[----:B------:R-:W-:Y:S04]  /*c820*/  SHFL.IDX PT, R24, R9, 0x4, 0x181f ;  /* 0x00981f0009187f89 */ /* 0x000fe800000e0000 */
[----:B------:R-:W-:Y:S04]  /*c830*/  SHFL.IDX PT, R22, R9, 0x5, 0x181f ;  /* 0x00b81f0009167f89 */ /* 0x000fe800000e0000 */
[----:B------:R-:W-:Y:S04]  /*c840*/  SHFL.IDX PT, R21, R10, 0x6, 0x181f ;  /* 0x00d81f000a157f89 */ /* 0x000fe800000e0000 */
[----:B------:R-:W-:Y:S01]  /*c850*/  SHFL.IDX PT, R14, R9, RZ, 0x181f ;  /* 0x00181fff090e7589 */ /* 0x000fe200000e0000 */
[----:B-1----:R-:W-:-:S03]  /*c860*/  IMAD.SHL.U32 R11, R3, 0x10, RZ ;  /* 0x00000010030b7824 */ /* 0x002fc600078e00ff */
[----:B------:R-:W-:Y:S04]  /*c870*/  SHFL.IDX PT, R4, R10, RZ, 0x181f ;  /* 0x00181fff0a047589 */ /* 0x000fe800000e0000 */
[----:B------:R-:W1:Y:S01]  /*c880*/  SHFL.IDX PT, R3, R10, 0x1, 0x181f ;  /* 0x00381f000a037f89 */ /* 0x000e6200000e0000 */
[----:B------:R-:W-:-:S04]  /*c890*/  LOP3.LUT R11, R11, 0x70, RZ, 0xc0, !PT ;  /* 0x000000700b0b7812 */ /* 0x000fc800078ec0ff */
[C---:B--2---:R-:W-:Y:S02]  /*c8a0*/  IADD3 R12, P0, R11.reuse, R2, RZ ;  /* 0x000000020b0c7210 */ /* 0x044fe40007f1e0ff */
[----:B------:R-:W2:Y:S03]  /*c8b0*/  SHFL.IDX PT, R2, R9, 0x2, 0x181f ;  /* 0x00581f0009027f89 */ /* 0x000ea600000e0000 */
[----:B-1----:R-:W-:Y:S02]  /*c8c0*/  IMAD.X R13, RZ, RZ, R3, P0 ;  /* 0x000000ffff0d7224 */ /* 0x002fe400000e0603 */
[----:B------:R-:W1:Y:S01]  /*c8d0*/  SHFL.IDX PT, R3, R10, 0x2, 0x181f ;  /* 0x00581f000a037f89 */ /* 0x000e6200000e0000 */
[----:B--2---:R-:W-:-:S05]  /*c8e0*/  IADD3 R2, P0, R11, R2, RZ ;  /* 0x000000020b027210 */ /* 0x004fca0007f1e0ff */
[----:B-1----:R-:W-:Y:S01]  /*c8f0*/  IMAD.X R3, RZ, RZ, R3, P0 ;  /* 0x000000ffff037224 */ /* 0x002fe200000e0603 */
[----:B------:R-:W-:-:S05]  /*c900*/  IADD3 R26, P0, R11, R26, RZ ;  /* 0x0000001a0b1a7210 */ /* 0x000fca0007f1e0ff */
[----:B------:R-:W-:Y:S01]  /*c910*/  IMAD.X R27, RZ, RZ, R20, P0 ;  /* 0x000000ffff1b7224 */ /* 0x000fe200000e0614 */
[C---:B------:R-:W-:Y:S01]  /*c920*/  IADD3 R24, P0, R11.reuse, R24, RZ ;  /* 0x000000180b187210 */ /* 0x040fe20007f1e0ff */
[----:B------:R-:W1:Y:S04]  /*c930*/  SHFL.IDX PT, R20, R10, 0x4, 0x181f ;  /* 0x00981f000a147f89 */ /* 0x000e6800000e0000 */
[----:B-1----:R-:W-:Y:S01]  /*c940*/  IMAD.X R25, RZ, RZ, R20, P0 ;  /* 0x000000ffff197224 */ /* 0x002fe200000e0614 */
[----:B------:R-:W-:Y:S01]  /*c950*/  IADD3 R22, P0, R11, R22, RZ ;  /* 0x000000160b167210 */ /* 0x000fe20007f1e0ff */
[----:B------:R-:W1:Y:S04]  /*c960*/  SHFL.IDX PT, R20, R10, 0x5, 0x181f ;  /* 0x00b81f000a147f89 */ /* 0x000e6800000e0000 */
[----:B------:R-:W-:Y:S01]  /*c970*/  SHFL.IDX PT, R10, R10, 0x7, 0x181f ;  /* 0x00f81f000a0a7f89 */ /* 0x000fe200000e0000 */
[----:B-1----:R-:W-:-:S03]  /*c980*/  IMAD.X R23, RZ, RZ, R20, P0 ;  /* 0x000000ffff177224 */ /* 0x002fc600000e0614 */
[----:B------:R-:W1:Y:S04]  /*c990*/  SHFL.IDX PT, R20, R9, 0x6, 0x181f ;  /* 0x00d81f0009147f89 */ /* 0x000e6800000e0000 */
[----:B------:R-:W-:Y:S01]  /*c9a0*/  SHFL.IDX PT, R9, R9, 0x7, 0x181f ;  /* 0x00f81f0009097f89 */ /* 0x000fe200000e0000 */
[----:B-1----:R-:W-:-:S05]  /*c9b0*/  IADD3 R20, P0, R11, R20, RZ ;  /* 0x000000140b147210 */ /* 0x002fca0007f1e0ff */
[----:B------:R-:W-:Y:S01]  /*c9c0*/  IMAD.X R21, RZ, RZ, R21, P0 ;  /* 0x000000ffff157224 */ /* 0x000fe200000e0615 */
[----:B------:R-:W-:-:S05]  /*c9d0*/  IADD3 R14, P0, R11, R14, RZ ;  /* 0x0000000e0b0e7210 */ /* 0x000fca0007f1e0ff */
[----:B------:R-:W-:Y:S02]  /*c9e0*/  IMAD.X R15, RZ, RZ, R4, P0 ;  /* 0x000000ffff0f7224 */ /* 0x000fe400000e0604 */
[----:B------:R-:W-:-:S05]  /*c9f0*/  VIADD R4, R19, UR42 ;  /* 0x0000002a13047c36 */ /* 0x000fca0008000000 */
[----:B------:R-:W-:Y:S04]  /*ca00*/  LDGSTS.E.BYPASS.LTC128B.128 [R4+0xa400], desc[UR48][R14.64], !P2 ;  /* 0x0a4000000e047fae */ /* 0x000fe8000d101d70 */
[----:B------:R-:W-:Y:S04]  /*ca10*/  LDGSTS.E.BYPASS.LTC128B.128 [R4+0xac00], desc[UR48][R12.64], !P2 ;  /* 0x0ac000000c047fae */ /* 0x000fe8000d101d70 */
[----:B------:R1:W-:Y:S04]  /*ca20*/  LDGSTS.E.BYPASS.LTC128B.128 [R4+0xb400], desc[UR48][R2.64], !P2 ;  /* 0x0b40000002047fae */ /* 0x0003e8000d101d70 */
[----:B------:R-:W-:Y:S04]  /*ca30*/  LDGSTS.E.BYPASS.LTC128B.128 [R4+0xbc00], desc[UR48][R26.64], !P2 ;  /* 0x0bc000001a047fae */ /* 0x000fe8000d101d70 */
[----:B------:R-:W-:Y:S04]  /*ca40*/  LDGSTS.E.BYPASS.LTC128B.128 [R4+0xc400], desc[UR48][R24.64], !P2 ;  /* 0x0c40000018047fae */ /* 0x000fe8000d101d70 */
[----:B-1----:R-:W1:Y:S04]  /*ca50*/  SHFL.IDX PT, R2, R17, RZ, 0x181f ;  /* 0x00181fff11027589 */ /* 0x002e6800000e0000 */
[----:B------:R-:W2:Y:S04]  /*ca60*/  SHFL.IDX PT, R3, R18, RZ, 0x181f ;  /* 0x00181fff12037589 */ /* 0x000ea800000e0000 */
[----:B------:R-:W-:Y:S04]  /*ca70*/  LDGSTS.E.BYPASS.LTC128B.128 [R4+0xcc00], desc[UR48][R22.64], !P2 ;  /* 0x0cc0000016047fae */ /* 0x000fe8000d101d70 */
[----:B------:R-:W-:Y:S04]  /*ca80*/  LDGSTS.E.BYPASS.LTC128B.128 [R4+0xd400], desc[UR48][R20.64], !P2 ;  /* 0x0d40000014047fae */ /* 0x000fe8000d101d70 */
[----:B------:R-:W3:Y:S01]  /*ca90*/  SHFL.IDX PT, R18, R18, 0x1, 0x181f ;  /* 0x00381f0012127f89 */ /* 0x000ee200000e0000 */
[----:B-1----:R-:W-:-:S04]  /*caa0*/  IADD3 R12, P0, R11, R2, RZ ;  /* 0x000000020b0c7210 */ /* 0x002fc80007f1e0ff */
[----:B--2---:R-:W-:Y:S02]  /*cab0*/  IADD3.X R13, RZ, R3, RZ, P0, !PT ;  /* 0x00000003ff0d7210 */ /* 0x004fe400007fe4ff */
[----:B------:R-:W-:-:S05]  /*cac0*/  IADD3 R2, P0, R11, R9, RZ ;  /* 0x000000090b027210 */ /* 0x000fca0007f1e0ff */
[----:B------:R-:W-:-:S05]  /*cad0*/  IMAD.X R3, RZ, RZ, R10, P0 ;  /* 0x000000ffff037224 */ /* 0x000fca00000e060a */
[----:B------:R1:W-:Y:S04]  /*cae0*/  LDGSTS.E.BYPASS.LTC128B.128 [R4+0xdc00], desc[UR48][R2.64], !P2 ;  /* 0x0dc0000002047fae */ /* 0x0003e8000d101d70 */
[----:B------:R2:W-:Y:S04]  /*caf0*/  LDGSTS.E.BYPASS.LTC128B.128 [R4+0xe400], desc[UR48][R12.64], !P2 ;  /* 0x0e4000000c047fae */ /* 0x0005e8000d101d70 */
[----:B-1-3--:R2:W1:Y:S02]  /*cb00*/  SHFL.IDX PT, R2, R17, 0x1, 0x181f ;  /* 0x00381f0011027f89 */ /* 0x00a46400000e0000 */
.L_x_7070:
[----:B------:R-:W3:Y:S02]  /*cb10*/  S2R R3, SR_TID.X ;  /* 0x0000000000037919 */ /* 0x000ee40000002100 */
[----:B---3--:R-:W-:-:S05]  /*cb20*/  IMAD.SHL.U32 R3, R3, 0x10, RZ ;  /* 0x0000001003037824 */ /* 0x008fca00078e00ff */
[----:B------:R-:W-:-:S04]  /*cb30*/  LOP3.LUT R3, R3, 0x70, RZ, 0xc0, !PT ;  /* 0x0000007003037812 */ /* 0x000fc800078ec0ff */
[----:B-1----:R-:W-:-:S05]  /*cb40*/  IADD3 R2, P0, R3, R2, RZ ;  /* 0x0000000203027210 */ /* 0x002fca0007f1e0ff */
[----:B------:R-:W-:Y:S01]  /*cb50*/  IMAD.X R3, RZ, RZ, R18, P0 ;  /* 0x000000ffff037224 */ /* 0x000fe200000e0612 */
[----:B------:R-:W-:-:S04]  /*cb60*/  PLOP3.LUT P0, PT, PT, PT, PT, 0x80, 0x0 ;  /* 0x000000000000781c */ /* 0x000fc80003f0f070 */
[----:B------:R-:W-:Y:S01]  /*cb70*/  @!PT LDS RZ, [RZ] ;  /* 0x00000000fffff984 */ /* 0x000fe20000000800 */
[----:B------:R-:W-:Y:S01]  /*cb80*/  @!PT LDS RZ, [RZ] ;  /* 0x00000000fffff984 */ /* 0x000fe20000000800 */
[----:B------:R-:W-:Y:S01]  /*cb90*/  @!PT LDS RZ, [RZ] ;  /* 0x00000000fffff984 */ /* 0x000fe20000000800 */
[----:B------:R1:W-:Y:S01]  /*cba0*/  LDGSTS.E.BYPASS.LTC128B.128 [R4+0xec00], desc[UR48][R2.64], !P2 ;  /* 0x0ec0000002047fae */ /* 0x0003e2000d101d70 */
[----:B------:R-:W-:-:S08]  /*cbb0*/  NOP ;  /* 0x0000000000007918 */ /* 0x000fd00000000000 */
.L_x_6943:
        /* <DEDUP_REMOVED lines=11> */
.L_x_6944:
[----:B------:R1:W-:Y:S01]  /*cc70*/  SYNCS.ARRIVE.TRANS64.A1T0 RZ, [R0+URZ+0x22870], RZ ;  /* 0x022870ff00ff79a7 */ /* 0x0003e2000810003f */
[----:B------:R-:W-:Y:S05]  /*cc80*/  @!P3 BRA `(.L_x_6945) ;  /* 0x000000000004b947 */ /* 0x000fea0003800000 */
[----:B------:R-:W-:Y:S01]  /*cc90*/  BPT.TRAP 0x1 ;  /* 0x000000040000795c */ /* 0x000fe20000300000 */
.L_x_6945:
[----:B------:R-:W3:Y:S01]  /*cca0*/  SYNCS.PHASECHK.TRANS64.TRYWAIT P0, [R0+URZ+0x22840], R35 ;  /* 0x02284023000075a7 */ /* 0x000ee2000800017f */
[----:B------:R-:W-:Y:S04]  /*ccb0*/  BSSY B0, `(.L_x_6946) ;  /* 0x0000002000007945 */ /* 0x000fe80003800000 */
[----:B---3--:R-:W-:Y:S05]  /*ccc0*/  @!P0 BRA `(.L_x_6947) ;  /* 0x0000004800288947 */ /* 0x008fea0003800000 */
.L_x_7071:
[----:B------:R-:W-:Y:S05]  /*ccd0*/  BSYNC B0 ;  /* 0x0000000000007941 */ /* 0x000fea0003800000 */
.L_x_6946:
[----:B------:R-:W4:Y:S01]  /*cce0*/  LDL R10, [R1+0xc] ;  /* 0x00000c00010a7983 */ /* 0x000f220000100800 */
[----:B------:R-:W-:Y:S01]  /*ccf0*/  ULDC.64 UR4, c[0x0][0x310] ;  /* 0x0000c40000047ab9 */ /* 0x000fe20000000a00 */
[----:B------:R-:W-:Y:S01]  /*cd00*/  ULDC.64 UR6, c[0x0][0x300] ;  /* 0x0000c00000067ab9 */ /* 0x000fe20000000a00 */
[----:B------:R-:W-:Y:S01]  /*cd10*/  IMAD R9, R33, UR4, RZ ;  /* 0x0000000421097c24 */ /* 0x000fe2000f8e02ff */
[----:B------:R-:W-:Y:S01]  /*cd20*/  ULDC.64 UR8, c[0x0][0x308] ;  /* 0x0000c20000087ab9 */ /* 0x000fe20000000a00 */
[----:B------:R-:W-:Y:S01]  /*cd30*/  IMAD.WIDE.U32 R2, R8, UR4, RZ ;  /* 0x0000000408027c25 */ /* 0x000fe2000f8e00ff */
[----:B------:R-:W-:Y:S01]  /*cd40*/  ULDC.64 UR10, c[0x0][0x2e8] ;  /* 0x0000ba00000a7ab9 */ /* 0x000fe20000000a00 */
[----:B------:R-:W5:Y:S01]  /*cd50*/  S2R R11, SR_TID.X ;  /* 0x00000000000b7919 */ /* 0x000f620000002100 */
[----:B------:R-:W-:Y:S01]  /*cd60*/  LOP3.LUT P2, RZ, R28, 0x1, RZ, 0xc0, !PT ;  /* 0x000000011cff7812 */ /* 0x000fe2000784c0ff */
[----:B------:R-:W-:Y:S02]  /*cd70*/  IMAD R9, R8, UR5, R9 ;  /* 0x0000000508097c24 */ /* 0x000fe4000f8e0209 */
[----:B------:R-:W-:-:S02]  /*cd80*/  IMAD R34, R34, UR6, RZ ;  /* 0x0000000622227c24 */ /* 0x000fc4000f8e02ff */
[----:B------:R-:W-:Y:S02]  /*cd90*/  IMAD.IADD R3, R3, 0x1, R9 ;  /* 0x0000000103037824 */ /* 0x000fe400078e0209 */
[C---:B------:R-:W-:Y:S02]  /*cda0*/  IMAD R34, R7.reuse, UR7, R34 ;  /* 0x0000000707227c24 */ /* 0x040fe4000f8e0222 */
[----:B------:R-:W-:-:S04]  /*cdb0*/  IMAD.WIDE.U32 R2, R7, UR6, R2 ;  /* 0x0000000607027c25 */ /* 0x000fc8000f8e0002 */
[----:B------:R-:W-:Y:S02]  /*cdc0*/  IMAD.IADD R3, R3, 0x1, R34 ;  /* 0x0000000103037824 */ /* 0x000fe400078e0222 */
[----:B------:R-:W-:Y:S02]  /*cdd0*/  IMAD R36, R36, UR6, RZ ;  /* 0x0000000624247c24 */ /* 0x000fe4000f8e02ff */
[----:B------:R-:W-:-:S03]  /*cde0*/  IMAD.WIDE.U32 R2, R16, UR8, R2 ;  /* 0x0000000810027c25 */ /* 0x000fc6000f8e0002 */
[----:B------:R-:W-:Y:S01]  /*cdf0*/  IADD3 R8, P0, R2, UR10, RZ ;  /* 0x0000000a02087c10 */ /* 0x000fe2000ff1e0ff */
[----:B-----5:R-:W-:-:S05]  /*ce00*/  IMAD.SHL.U32 R24, R11, 0x10, RZ ;  /* 0x000000100b187824 */ /* 0x020fca00078e00ff */
[----:B------:R-:W-:Y:S01]  /*ce10*/  LOP3.LUT R24, R24, 0x70, RZ, 0xc0, !PT ;  /* 0x0000007018187812 */ /* 0x000fe200078ec0ff */
[----:B----4-:R-:W-:-:S04]  /*ce20*/  IMAD R7, R10, UR8, RZ ;  /* 0x000000080a077c24 */ /* 0x010fc8000f8e02ff */
[----:B------:R-:W-:-:S05]  /*ce30*/  IMAD R10, R16, UR9, R7 ;  /* 0x00000009100a7c24 */ /* 0x000fca000f8e0207 */
[----:B------:R-:W-:Y:S01]  /*ce40*/  IADD3.X R9, R10, UR11, R3, P0, !PT ;  /* 0x0000000b0a097c10 */ /* 0x000fe200087fe403 */
[----:B------:R-:W-:-:S04]  /*ce50*/  IMAD R3, R32, UR4, RZ ;  /* 0x0000000420037c24 */ /* 0x000fc8000f8e02ff */
        /* <DEDUP_REMOVED lines=11> */
[----:B------:R-:W4:Y:S04]  /*cf10*/  SHFL.IDX PT, R14, R8, 0x1, 0x181f ;  /* 0x00381f00080e7f89 */ /* 0x000f2800000e0000 */
[----:B------:R-:W5:Y:S04]  /*cf20*/  SHFL.IDX PT, R3, R9, 0x1, 0x181f ;  /* 0x00381f0009037f89 */ /* 0x000f6800000e0000 */
[----:B------:R-:W-:Y:S04]  /*cf30*/  SHFL.IDX PT, R22, R8, 0x3, 0x181f ;  /* 0x00781f0008167f89 */ /* 0x000fe800000e0000 */
[----:B--2---:R-:W-:Y:S04]  /*cf40*/  SHFL.IDX PT, R17, R9, 0x3, 0x181f ;  /* 0x00781f0009117f89 */ /* 0x004fe800000e0000 */
[----:B------:R-:W-:Y:S04]  /*cf50*/  SHFL.IDX PT, R20, R8, 0x4, 0x181f ;  /* 0x00981f0008147f89 */ /* 0x000fe800000e0000 */
[----:B------:R-:W-:Y:S01]  /*cf60*/  SHFL.IDX PT, R18, R8, 0x5, 0x181f ;  /* 0x00b81f0008127f89 */ /* 0x000fe200000e0000 */
[----:B----4-:R-:W-:-:S03]  /*cf70*/  IADD3 R6, P0, R24, R14, RZ ;  /* 0x0000000e18067210 */ /* 0x010fc60007f1e0ff */
[----:B------:R-:W-:Y:S04]  /*cf80*/  SHFL.IDX PT, R12, R8, RZ, 0x181f ;  /* 0x00181fff080c7589 */ /* 0x000fe800000e0000 */
[----:B------:R-:W2:Y:S01]  /*cf90*/  SHFL.IDX PT, R14, R8, 0x2, 0x181f ;  /* 0x00581f00080e7f89 */ /* 0x000ea200000e0000 */
[----:B-----5:R-:W-:-:S03]  /*cfa0*/  IMAD.X R7, RZ, RZ, R3, P0 ;  /* 0x000000ffff077224 */ /* 0x020fc600000e0603 */
[----:B------:R-:W4:Y:S01]  /*cfb0*/  SHFL.IDX PT, R3, R9, 0x2, 0x181f ;  /* 0x00581f0009037f89 */ /* 0x000f2200000e0000 */
[----:B--2---:R-:W-:-:S03]  /*cfc0*/  IADD3 R2, P0, R24, R14, RZ ;  /* 0x0000000e18027210 */ /* 0x004fc60007f1e0ff */
[----:B------:R-:W-:Y:S02]  /*cfd0*/  SHFL.IDX PT, R14, R8, 0x6, 0x181f ;  /* 0x00d81f00080e7f89 */ /* 0x000fe400000e0000 */
[----:B----4-:R-:W-:Y:S01]  /*cfe0*/  IMAD.X R3, RZ, RZ, R3, P0 ;  /* 0x000000ffff037224 */ /* 0x010fe200000e0603 */
[----:B------:R-:W-:-:S05]  /*cff0*/  IADD3 R22, P0, R24, R22, RZ ;  /* 0x0000001618167210 */ /* 0x000fca0007f1e0ff */
[----:B------:R-:W-:Y:S01]  /*d000*/  IMAD.X R23, RZ, RZ, R17, P0 ;  /* 0x000000ffff177224 */ /* 0x000fe200000e0611 */
[C---:B------:R-:W-:Y:S01]  /*d010*/  IADD3 R20, P0, R24.reuse, R20, RZ ;  /* 0x0000001418147210 */ /* 0x040fe20007f1e0ff */
[----:B------:R-:W2:Y:S03]  /*d020*/  SHFL.IDX PT, R17, R9, 0x4, 0x181f ;  /* 0x00981f0009117f89 */ /* 0x000ea600000e0000 */
[----:B--2---:R-:W-:Y:S02]  /*d030*/  IADD3.X R21, RZ, R17, RZ, P0, !PT ;  /* 0x00000011ff157210 */ /* 0x004fe400007fe4ff */
[----:B------:R-:W2:Y:S01]  /*d040*/  SHFL.IDX PT, R17, R9, 0x5, 0x181f ;  /* 0x00b81f0009117f89 */ /* 0x000ea200000e0000 */
[----:B------:R-:W-:-:S05]  /*d050*/  IADD3 R18, P0, R24, R18, RZ ;  /* 0x0000001218127210 */ /* 0x000fca0007f1e0ff */
[----:B--2---:R-:W-:Y:S01]  /*d060*/  IMAD.X R19, RZ, RZ, R17, P0 ;  /* 0x000000ffff137224 */ /* 0x004fe200000e0611 */
[C---:B------:R-:W-:Y:S01]  /*d070*/  IADD3 R12, P0, R24.reuse, R12, RZ ;  /* 0x0000000c180c7210 */ /* 0x040fe20007f1e0ff */
[----:B------:R-:W2:Y:S04]  /*d080*/  SHFL.IDX PT, R17, R9, RZ, 0x181f ;  /* 0x00181fff09117589 */ /* 0x000ea800000e0000 */
[----:B--2---:R-:W-:Y:S01]  /*d090*/  IMAD.X R13, RZ, RZ, R17, P0 ;  /* 0x000000ffff0d7224 */ /* 0x004fe200000e0611 */
[----:B------:R-:W-:Y:S01]  /*d0a0*/  IADD3 R14, P0, R24, R14, RZ ;  /* 0x0000000e180e7210 */ /* 0x000fe20007f1e0ff */
[----:B------:R-:W2:Y:S04]  /*d0b0*/  SHFL.IDX PT, R17, R9, 0x6, 0x181f ;  /* 0x00d81f0009117f89 */ /* 0x000ea800000e0000 */
[----:B------:R-:W-:Y:S04]  /*d0c0*/  LDGSTS.E.BYPASS.LTC128B.128 [R4+0x18400], desc[UR48][R12.64], !P2 ;  /* 0x184000000c047fae */ /* 0x000fe8000d101d70 */
[----:B------:R4:W-:Y:S04]  /*d0d0*/  LDGSTS.E.BYPASS.LTC128B.128 [R4+0x18c00], desc[UR48][R6.64], !P2 ;  /* 0x18c0000006047fae */ /* 0x0009e8000d101d70 */
[----:B------:R5:W-:Y:S04]  /*d0e0*/  LDGSTS.E.BYPASS.LTC128B.128 [R4+0x19400], desc[UR48][R2.64], !P2 ;  /* 0x1940000002047fae */ /* 0x000be8000d101d70 */
[----:B------:R-:W-:Y:S04]  /*d0f0*/  SHFL.IDX PT, R9, R9, 0x7, 0x181f ;  /* 0x00f81f0009097f89 */ /* 0x000fe800000e0000 */
[----:B----4-:R-:W-:Y:S04]  /*d100*/  SHFL.IDX PT, R6, R8, 0x7, 0x181f ;  /* 0x00f81f0008067f89 */ /* 0x010fe800000e0000 */
[----:B-----5:R-:W4:Y:S01]  /*d110*/  SHFL.IDX PT, R2, R5, RZ, 0x181f ;  /* 0x00181fff05027589 */ /* 0x020f2200000e0000 */
[----:B--2---:R-:W-:-:S03]  /*d120*/  IMAD.X R15, RZ, RZ, R17, P0 ;  /* 0x000000ffff0f7224 */ /* 0x004fc600000e0611 */
[----:B------:R-:W2:Y:S04]  /*d130*/  SHFL.IDX PT, R3, R10, RZ, 0x181f ;  /* 0x00181fff0a037589 */ /* 0x000ea800000e0000 */
[----:B------:R0:W-:Y:S04]  /*d140*/  LDGSTS.E.BYPASS.LTC128B.128 [R4+0x19c00], desc[UR48][R22.64], !P2 ;  /* 0x19c0000016047fae */ /* 0x0001e8000d101d70 */
[----:B------:R0:W-:Y:S04]  /*d150*/  LDGSTS.E.BYPASS.LTC128B.128 [R4+0x1a400], desc[UR48][R20.64], !P2 ;  /* 0x1a40000014047fae */ /* 0x0001e8000d101d70 */
[----:B------:R0:W-:Y:S04]  /*d160*/  LDGSTS.E.BYPASS.LTC128B.128 [R4+0x1ac00], desc[UR48][R18.64], !P2 ;  /* 0x1ac0000012047fae */ /* 0x0001e8000d101d70 */
[----:B------:R0:W-:Y:S01]  /*d170*/  LDGSTS.E.BYPASS.LTC128B.128 [R4+0x1b400], desc[UR48][R14.64], !P2 ;  /* 0x1b4000000e047fae */ /* 0x0001e2000d101d70 */
[----:B----4-:R-:W-:-:S03]  /*d180*/  IADD3 R2, P0, R24, R2, RZ ;  /* 0x0000000218027210 */ /* 0x010fc60007f1e0ff */
[----:B------:R-:W4:Y:S02]  /*d190*/  SHFL.IDX PT, R10, R10, 0x1, 0x181f ;  /* 0x00381f000a0a7f89 */ /* 0x000f2400000e0000 */
[----:B--2---:R-:W-:Y:S01]  /*d1a0*/  IMAD.X R3, RZ, RZ, R3, P0 ;  /* 0x000000ffff037224 */ /* 0x004fe200000e0603 */
[----:B------:R-:W-:Y:S01]  /*d1b0*/  IADD3 R6, P0, R24, R6, RZ ;  /* 0x0000000618067210 */ /* 0x000fe20007f1e0ff */
[----:B------:R-:W2:Y:S04]  /*d1c0*/  SHFL.IDX PT, R5, R5, 0x1, 0x181f ;  /* 0x00381f0005057f89 */ /* 0x000ea800000e0000 */
[----:B------:R-:W-:-:S05]  /*d1d0*/  IMAD.X R7, RZ, RZ, R9, P0 ;  /* 0x000000ffff077224 */ /* 0x000fca00000e0609 */
[----:B------:R0:W-:Y:S04]  /*d1e0*/  LDGSTS.E.BYPASS.LTC128B.128 [R4+0x1bc00], desc[UR48][R6.64], !P2 ;  /* 0x1bc0000006047fae */ /* 0x0001e8000d101d70 */
[----:B------:R0:W-:Y:S02]  /*d1f0*/  LDGSTS.E.BYPASS.LTC128B.128 [R4+0x1c400], desc[UR48][R2.64], !P2 ;  /* 0x1c40000002047fae */ /* 0x0001e4000d101d70 */
.L_x_7093:
[----:B0-2---:R-:W-:-:S05]  /*d200*/  IADD3 R2, P0, R24, R5, RZ ;  /* 0x0000000518027210 */ /* 0x005fca0007f1e0ff */
[----:B----4-:R-:W-:Y:S01]  /*d210*/  IMAD.X R3, RZ, RZ, R10, P0 ;  /* 0x000000ffff037224 */ /* 0x010fe200000e060a */
[----:B------:R-:W-:-:S04]  /*d220*/  PLOP3.LUT P0, PT, PT, PT, PT, 0x80, 0x0 ;  /* 0x000000000000781c */ /* 0x000fc80003f0f070 */
[----:B------:R-:W-:Y:S01]  /*d230*/  @!PT LDS RZ, [RZ] ;  /* 0x00000000fffff984 */ /* 0x000fe20000000800 */
[----:B------:R-:W-:Y:S01]  /*d240*/  @!PT LDS RZ, [RZ] ;  /* 0x00000000fffff984 */ /* 0x000fe20000000800 */
[----:B------:R-:W-:Y:S01]  /*d250*/  @!PT LDS RZ, [RZ] ;  /* 0x00000000fffff984 */ /* 0x000fe20000000800 */
[----:B------:R0:W-:Y:S01]  /*d260*/  LDGSTS.E.BYPASS.LTC128B.128 [R4+0x1cc00], desc[UR48][R2.64], !P2 ;  /* 0x1cc0000002047fae */ /* 0x0001e2000d101d70 */
[----:B------:R-:W-:-:S08]  /*d270*/  NOP ;  /* 0x0000000000007918 */ /* 0x000fd00000000000 */
.L_x_6949:
        /* <DEDUP_REMOVED lines=11> */
.L_x_6950:
[----:B------:R1:W-:Y:S02]  /*d330*/  SYNCS.ARRIVE.TRANS64.A1T0 RZ, [R0+URZ+0x22830], RZ ;  /* 0x022830ff00ff79a7 */ /* 0x0003e4000810003f */
[----:B-1-3--:R-:W-:-:S05]  /*d340*/  IMAD.U32 R0, RZ, RZ, UR50 ;  /* 0x00000032ff007e24 */ /* 0x00afca000f8e00ff */
[----:B------:R-:W-:-:S13]  /*d350*/  ISETP.NE.AND P0, PT, R0, 0x3, PT ;  /* 0x000000030000780c */ /* 0x000fda0003f05270 */
[----:B------:R-:W-:Y:S05]  /*d360*/  @!P0 BRA `(.L_x_6951) ;  /* 0x0000000000048947 */ /* 0x000fea0003800000 */
[----:B------:R-:W-:Y:S01]  /*d370*/  BPT.TRAP 0x1 ;  /* 0x000000040000795c */ /* 0x000fe20000300000 */
.L_x_6951:
[----:B------:R-:W-:Y:S01]  /*d380*/  LOP3.LUT R3, R30, 0x1, RZ, 0x3c, !PT ;  /* 0x000000011e037812 */ /* 0x000fe200078e3cff */
[----:B------:R-:W-:Y:S01]  /*d390*/  BSSY B0, `(.L_x_6952) ;  /* 0x0000005000007945 */ /* 0x000fe20003800000 */
[----:B------:R-:W-:Y:S02]  /*d3a0*/  LEA R0, R29, UR42, 0x3 ;  /* 0x0000002a1d007c11 */ /* 0x000fe4000f8e18ff */
[----:B------:R-:W-:-:S04]  /*d3b0*/  SHF.L.U32 R3, R3, 0x1f, RZ ;  /* 0x0000001f03037819 */ /* 0x000fc800000006ff */
[----:B------:R-:W0:Y:S02]  /*d3c0*/  SYNCS.PHASECHK.TRANS64.TRYWAIT P2, [R0+URZ+0x22870], R3 ;  /* 0x02287003000075a7 */ /* 0x000e24000804017f */
[----:B0-----:R-:W-:Y:S05]  /*d3d0*/  @!P2 BRA `(.L_x_6953) ;  /* 0x0000004c001ca947 */ /* 0x001fea0003800000 */
.L_x_7094:
[----:B------:R-:W-:Y:S05]  /*d3e0*/  BSYNC B0 ;  /* 0x0000000000007941 */ /* 0x000fea0003800000 */
.L_x_6952:
[----:B------:R-:W-:-:S05]  /*d3f0*/  IMAD.U32 R2, RZ, RZ, UR47 ;  /* 0x0000002fff027e24 */ /* 0x000fca000f8e00ff */
[----:B------:R-:W-:-:S13]  /*d400*/  ISETP.NE.AND P2, PT, R2, 0x3, PT ;  /* 0x000000030200780c */ /* 0x000fda0003f45270 */
[----:B------:R-:W-:Y:S05]  /*d410*/  @!P2 BRA `(.L_x_6954) ;  /* 0x000000000004a947 */ /* 0x000fea0003800000 */
[----:B------:R-:W-:Y:S01]  /*d420*/  BPT.TRAP 0x1 ;  /* 0x000000040000795c */ /* 0x000fe20000300000 */
.L_x_6954:
[----:B------:R-:W-:Y:S01]  /*d430*/  SHF.L.U32 R5, R30, 0x1f, RZ ;  /* 0x0000001f1e057819 */ /* 0x000fe200000006ff */
[----:B0-----:R-:W-:-:S03]  /*d440*/  IMAD R3, R29, 0x5000, RZ ;  /* 0x000050001d037824 */ /* 0x001fc600078e02ff */
[----:B------:R-:W0:Y:S02]  /*d450*/  SYNCS.PHASECHK.TRANS64.TRYWAIT P2, [R0+URZ+0x22860], R5 ;  /* 0x02286005000075a7 */ /* 0x000e24000804017f */
[----:B0-----:R-:W-:Y:S05]  /*d460*/  @!P2 BRA `(.L_x_6955) ;  /* 0x0000004c000ca947 */ /* 0x001fea0003800000 */
.L_x_7095:
[----:B------:R-:W2:Y:S04]  /*d470*/  LDL R2, [R1+0x1c] ;  /* 0x00001c0001027983 */ /* 0x000ea80000100800 */
[----:B------:R-:W3:Y:S01]  /*d480*/  LDL R18, [R1+0x20] ;  /* 0x0000200001127983 */ /* 0x000ee20000100800 */
[----:B------:R-:W-:Y:S01]  /*d490*/  LOP3.LUT R12, R3, R31, RZ, 0xfc, !PT ;  /* 0x0000001f030c7212 */ /* 0x000fe200078efcff */
[----:B------:R-:W-:Y:S05]  /*d4a0*/  WARPSYNC.ALL ;  /* 0x0000000000007948 */ /* 0x000fea0003800000 */
[----:B------:R-:W1:Y:S01]  /*d4b0*/  LDSM.16.MT88.4 R12, [R12+UR42+0xa400] ;  /* 0x00a4002a0c0c783b */ /* 0x000e620008004200 */
[----:B------:R-:W-:-:S05]  /*d4c0*/  IMAD.U32 R19, RZ, RZ, UR47 ;  /* 0x0000002fff137e24 */ /* 0x000fca000f8e00ff */
[----:B------:R-:W-:Y:S02]  /*d4d0*/  ISETP.NE.AND P2, PT, R19, 0x3, PT ;  /* 0x000000031300780c */ /* 0x000fe40003f45270 */
[C-C-:B-1----:R-:W-:Y:S02]  /*d4e0*/  PRMT R8, R12.reuse, 0x6420, R13.reuse ;  /* 0x000064200c087816 */ /* 0x142fe4000000000d */
[----:B------:R-:W-:Y:S02]  /*d4f0*/  PRMT R9, R12, 0x7531, R13 ;  /* 0x000075310c097816 */ /* 0x000fe4000000000d */
[C-C-:B------:R-:W-:Y:S02]  /*d500*/  PRMT R10, R14.reuse, 0x6420, R15.reuse ;  /* 0x000064200e0a7816 */ /* 0x140fe4000000000f */
[----:B------:R-:W-:Y:S02]  /*d510*/  PRMT R11, R14, 0x7531, R15 ;  /* 0x000075310e0b7816 */ /* 0x000fe4000000000f */
[----:B--2---:R-:W-:Y:S01]  /*d520*/  IADD3 R17, R2, UR42, R3 ;  /* 0x0000002a02117c10 */ /* 0x004fe2000fffe003 */
[----:B------:R-:W-:-:S04]  /*d530*/  IMAD.U32 R2, RZ, RZ, UR42 ;  /* 0x0000002aff027e24 */ /* 0x000fc8000f8e00ff */
[----:B0-----:R-:W0:Y:S01]  /*d540*/  LDSM.16.MT88.4 R4, [R17+0xa400] ;  /* 0x00a400001104783b */ /* 0x001e220000004200 */
[----:B------:R-:W-:-:S05]  /*d550*/  VIADD R2, R2, 0x400 ;  /* 0x0000040002027836 */ /* 0x000fca0000000000 */
[----:B---3--:R-:W-:-:S05]  /*d560*/  IADD3 R2, R2, R3, R18 ;  /* 0x0000000302027210 */ /* 0x008fca0007ffe012 */
        /* <DEDUP_REMOVED lines=12> */
[----:B------:R-:W-:Y:S02]  /*d630*/  IADD3 R4, R3, 0x2000, RZ ;  /* 0x0000200003047810 */ /* 0x000fe40007ffe0ff */
[C-C-:B------:R-:W-:Y:S02]  /*d640*/  PRMT R14, R6.reuse, 0x6420, R7.reuse ;  /* 0x00006420060e7816 */ /* 0x140fe40000000007 */
[----:B------:R-:W-:Y:S02]  /*d650*/  PRMT R15, R6, 0x7531, R7 ;  /* 0x00007531060f7816 */ /* 0x000fe40000000007 */
[C-C-:B-1----:R-:W-:Y:S02]  /*d660*/  PRMT R24, R8.reuse, 0x6420, R9.reuse ;  /* 0x0000642008187816 */ /* 0x142fe40000000009 */
[----:B------:R-:W-:Y:S01]  /*d670*/  PRMT R25, R8, 0x7531, R9 ;  /* 0x0000753108197816 */ /* 0x000fe20000000009 */
[----:B------:R-:W-:Y:S01]  /*d680*/  STSM.16.M88.4 [R2+0x1000], R12 ;  /* 0x0010000c02007844 */ /* 0x000fe20000000200 */
[----:B------:R-:W-:-:S02]  /*d690*/  PRMT R26, R10, 0x6420, R11 ;  /* 0x000064200a1a7816 */ /* 0x000fc4000000000b */
[----:B------:R-:W-:Y:S02]  /*d6a0*/  PRMT R27, R10, 0x7531, R11 ;  /* 0x000075310a1b7816 */ /* 0x000fe4000000000b */
[----:B------:R-:W-:-:S03]  /*d6b0*/  LOP3.LUT R4, R4, R31, RZ, 0xfc, !PT ;  /* 0x0000001f04047212 */ /* 0x000fc600078efcff */
[----:B------:R-:W-:Y:S04]  /*d6c0*/  STSM.16.M88.4 [R2+0x1800], R24 ;  /* 0x0018001802007844 */ /* 0x000fe80000000200 */
[----:B------:R-:W0:Y:S04]  /*d6d0*/  LDSM.16.MT88.4 R4, [R4+UR42+0xa400] ;  /* 0x00a4002a0404783b */ /* 0x000e280008004200 */
[----:B------:R-:W1:Y:S01]  /*d6e0*/  LDSM.16.MT88.4 R8, [R17+0xc400] ;  /* 0x00c400001108783b */ /* 0x000e620000004200 */
[C-C-:B0-----:R-:W-:Y:S02]  /*d6f0*/  PRMT R12, R4.reuse, 0x6420, R5.reuse ;  /* 0x00006420040c7816 */ /* 0x141fe40000000005 */
[----:B------:R-:W-:Y:S01]  /*d700*/  PRMT R13, R4, 0x7531, R5 ;  /* 0x00007531040d7816 */ /* 0x000fe20000000005 */
[----:B------:R-:W-:Y:S01]  /*d710*/  VIADD R4, R3, 0x3000 ;  /* 0x0000300003047836 */ /* 0x000fe20000000000 */
[----:B------:R-:W-:-:S02]  /*d720*/  PRMT R14, R6, 0x6420, R7 ;  /* 0x00006420060e7816 */ /* 0x000fc40000000007 */
[----:B------:R-:W-:Y:S02]  /*d730*/  PRMT R15, R6, 0x7531, R7 ;  /* 0x00007531060f7816 */ /* 0x000fe40000000007 */
[C-C-:B-1----:R-:W-:Y:S02]  /*d740*/  PRMT R20, R8.reuse, 0x6420, R9.reuse ;  /* 0x0000642008147816 */ /* 0x142fe40000000009 */
[----:B------:R-:W-:Y:S01]  /*d750*/  PRMT R21, R8, 0x7531, R9 ;  /* 0x0000753108157816 */ /* 0x000fe20000000009 */
[----:B------:R-:W-:Y:S01]  /*d760*/  STSM.16.M88.4 [R2+0x2000], R12 ;  /* 0x0020000c02007844 */ /* 0x000fe20000000200 */
        /* <DEDUP_REMOVED lines=14> */
[----:B------:R-:W-:Y:S01]  /*d850*/  PRMT R7, R10, 0x7531, R11 ;  /* 0x000075310a077816 */ /* 0x000fe2000000000b */
[----:B------:R-:W-:Y:S01]  /*d860*/  STSM.16.M88.4 [R2+0x3000], R12 ;  /* 0x0030000c02007844 */ /* 0x000fe20000000200 */
[----:B------:R-:W-:-:S03]  /*d870*/  LOP3.LUT R3, R8, R31, RZ, 0xfc, !PT ;  /* 0x0000001f08037212 */ /* 0x000fc600078efcff */
[----:B------:R-:W-:Y:S04]  /*d880*/  STSM.16.M88.4 [R2+0x3800], R4 ;  /* 0x0038000402007844 */ /* 0x000fe80000000200 */
[----:B------:R-:W0:Y:S04]  /*d890*/  LDSM.16.MT88.4 R4, [R3+UR42+0xa400] ;  /* 0x00a4002a0304783b */ /* 0x000e280008004200 */
        /* <DEDUP_REMOVED lines=19> */
.L_x_6956:
[----:B-1----:R1:W-:Y:S01]  /*d9d0*/  SYNCS.ARRIVE.TRANS64.A1T0 RZ, [R0+URZ+0x22850], RZ ;  /* 0x022850ff00ff79a7 */ /* 0x0023e2000810003f */
[----:B------:R-:W-:Y:S06]  /*d9e0*/  BAR.SYNC.DEFER_BLOCKING 0x2, 0x80 ;  /* 0x0082000000007b1d */ /* 0x000fec0000010000 */
[----:B------:R-:W-:Y:S05]  /*d9f0*/  @!P0 BRA `(.L_x_6957) ;  /* 0x0000000000048947 */ /* 0x000fea0003800000 */
[----:B------:R-:W-:Y:S01]  /*da00*/  BPT.TRAP 0x1 ;  /* 0x000000040000795c */ /* 0x000fe20000300000 */
.L_x_6957:
[----:B------:R2:W5:Y:S01]  /*da10*/  LDL R30, [R1+0x8] ;  /* 0x00000800011e7983 */ /* 0x0005620000100800 */
[----:B-1----:R-:W-:Y:S02]  /*da20*/  VIADD R0, R0, 0x22880 ;  /* 0x0002288000007836 */ /* 0x002fe40000000000 */
[----:B------:R-:W-:-:S05]  /*da30*/  IMAD.U32 R3, RZ, RZ, UR46 ;  /* 0x0000002eff037e24 */ /* 0x000fca000f8e00ff */
[----:B------:R-:W-:Y:S01]  /*da40*/  PRMT R0, R3, 0x654, R0 ;  /* 0x0000065403007816 */ /* 0x000fe20000000000 */
[----:B------:R-:W-:-:S03]  /*da50*/  IMAD.MOV.U32 R29, RZ, RZ, R37 ;  /* 0x000000ffff1d7224 */ /* 0x000fc600078e0025 */
[----:B------:R2:W-:Y:S01]  /*da60*/  SYNCS.ARRIVE.TRANS64.RED.A1T0 RZ, [R0+URZ], RZ ;  /* 0x000000ff00ff79a7 */ /* 0x0005e2000810043f */
[----:B------:R-:W-:Y:S05]  /*da70*/  @P1 BRA `(.L_x_6958) ;  /* 0xffffffe400941947 */ /* 0x000fea000383ffff */
.L_x_6938:
[----:B--2---:R-:W-:-:S05]  /*da80*/  IMAD.U32 R0, RZ, RZ, UR50 ;  /* 0x00000032ff007e24 */ /* 0x004fca000f8e00ff */
[----:B------:R-:W-:-:S13]  /*da90*/  ISETP.NE.AND P0, PT, R0, 0x3, PT ;  /* 0x000000030000780c */ /* 0x000fda0003f05270 */
[----:B------:R-:W-:Y:S05]  /*daa0*/  @!P0 BRA `(.L_x_6959) ;  /* 0x0000000000048947 */ /* 0x000fea0003800000 */
[----:B------:R-:W-:Y:S01]  /*dab0*/  BPT.TRAP 0x1 ;  /* 0x000000040000795c */ /* 0x000fe20000300000 */
.L_x_6959:
[----:B------:R-:W2:Y:S01]  /*dac0*/  LDL R0, [R1+0x8] ;  /* 0x0000080001007983 */ /* 0x000ea20000100800 */
[----:B0-----:R-:W-:Y:S01]  /*dad0*/  LEA R3, R37, UR42, 0x3 ;  /* 0x0000002a25037c11 */ /* 0x001fe2000f8e18ff */
[----:B------:R-:W-:Y:S01]  /*dae0*/  BSSY B0, `(.L_x_6960) ;  /* 0x0000005000007945 */ /* 0x000fe20003800000 */
[----:B--2---:R-:W-:-:S04]  /*daf0*/  LOP3.LUT R0, R0, 0x1, RZ, 0x3c, !PT ;  /* 0x0000000100007812 */ /* 0x004fc800078e3cff */
[----:B------:R-:W-:-:S04]  /*db00*/  SHF.L.U32 R0, R0, 0x1f, RZ ;  /* 0x0000001f00007819 */ /* 0x000fc800000006ff */
[----:B------:R-:W0:Y:S02]  /*db10*/  SYNCS.PHASECHK.TRANS64.TRYWAIT P1, [R3+URZ+0x22870], R0 ;  /* 0x02287000030075a7 */ /* 0x000e24000802017f */
[----:B0-----:R-:W-:Y:S05]  /*db20*/  @!P1 BRA `(.L_x_6961) ;  /* 0x0000004400709947 */ /* 0x001fea0003800000 */
.L_x_7096:
[----:B------:R-:W-:Y:S05]  /*db30*/  BSYNC B0 ;  /* 0x0000000000007941 */ /* 0x000fea0003800000 */
.L_x_6960:
[----:B------:R-:W-:-:S05]  /*db40*/  IMAD.U32 R2, RZ, RZ, UR47 ;  /* 0x0000002fff027e24 */ /* 0x000fca000f8e00ff */
[----:B------:R-:W-:-:S13]  /*db50*/  ISETP.NE.AND P1, PT, R2, 0x3, PT ;  /* 0x000000030200780c */ /* 0x000fda0003f25270 */
[----:B------:R-:W-:Y:S05]  /*db60*/  @!P1 BRA `(.L_x_6962) ;  /* 0x0000000000049947 */ /* 0x000fea0003800000 */
[----:B------:R-:W-:Y:S01]  /*db70*/  BPT.TRAP 0x1 ;  /* 0x000000040000795c */ /* 0x000fe20000300000 */
.L_x_6962:
[----:B0-----:R-:W2:Y:S01]  /*db80*/  LDL R0, [R1+0x8] ;  /* 0x0000080001007983 */ /* 0x001ea20000100800 */
[----:B------:R-:W-:-:S05]  /*db90*/  IMAD R2, R37, 0x5000, RZ ;  /* 0x0000500025027824 */ /* 0x000fca00078e02ff */
[----:B------:R-:W-:Y:S02]  /*dba0*/  LOP3.LUT R6, R2, R31, RZ, 0xfc, !PT ;  /* 0x0000001f02067212 */ /* 0x000fe400078efcff */
[----:B--2---:R-:W-:-:S04]  /*dbb0*/  SHF.L.U32 R0, R0, 0x1f, RZ ;  /* 0x0000001f00007819 */ /* 0x004fc800000006ff */
[----:B------:R-:W0:Y:S02]  /*dbc0*/  SYNCS.PHASECHK.TRANS64.TRYWAIT P1, [R3+URZ+0x22860], R0 ;  /* 0x02286000030075a7 */ /* 0x000e24000802017f */
[----:B0-----:R-:W-:Y:S05]  /*dbd0*/  @!P1 BRA `(.L_x_6963) ;  /* 0x0000004400589947 */ /* 0x001fea0003800000 */
.L_x_7097:
[----:B------:R-:W2:Y:S04]  /*dbe0*/  LDL R8, [R1+0x1c] ;  /* 0x00001c0001087983 */ /* 0x000ea80000100800 */
[----:B------:R-:W0:Y:S01]  /*dbf0*/  LDL R18, [R1+0x20] ;  /* 0x0000200001127983 */ /* 0x000e220000100800 */
[----:B------:R-:W-:Y:S05]  /*dc00*/  WARPSYNC.ALL ;  /* 0x0000000000007948 */ /* 0x000fea0003800000 */
[----:B------:R-:W1:Y:S01]  /*dc10*/  LDSM.16.MT88.4 R4, [R6+UR42+0xa400] ;  /* 0x00a4002a0604783b */ /* 0x000e620008004200 */
[----:B------:R-:W-:-:S04]  /*dc20*/  IMAD.U32 R17, RZ, RZ, UR42 ;  /* 0x0000002aff117e24 */ /* 0x000fc8000f8e00ff */
[----:B------:R-:W-:Y:S01]  /*dc30*/  VIADD R17, R17, 0x400 ;  /* 0x0000040011117836 */ /* 0x000fe20000000000 */
[C-C-:B-1----:R-:W-:Y:S02]  /*dc40*/  PRMT R12, R4.reuse, 0x6420, R5.reuse ;  /* 0x00006420040c7816 */ /* 0x142fe40000000005 */
[----:B------:R-:W-:Y:S02]  /*dc50*/  PRMT R13, R4, 0x7531, R5 ;  /* 0x00007531040d7816 */ /* 0x000fe40000000005 */
[C-C-:B------:R-:W-:Y:S02]  /*dc60*/  PRMT R14, R6.reuse, 0x6420, R7.reuse ;  /* 0x00006420060e7816 */ /* 0x140fe40000000007 */
[----:B------:R-:W-:Y:S02]  /*dc70*/  PRMT R15, R6, 0x7531, R7 ;  /* 0x00007531060f7816 */ /* 0x000fe40000000007 */
[----:B--2---:R-:W-:Y:S02]  /*dc80*/  IADD3 R16, R8, UR42, R2 ;  /* 0x0000002a08107c10 */ /* 0x004fe4000fffe002 */
[----:B0-----:R-:W-:-:S03]  /*dc90*/  IADD3 R0, R17, R2, R18 ;  /* 0x0000000211007210 */ /* 0x001fc60007ffe012 */
[----:B------:R-:W0:Y:S01]  /*dca0*/  LDSM.16.MT88.4 R8, [R16+0xa400] ;  /* 0x00a400001008783b */ /* 0x000e220000004200 */
[----:B------:R-:W-:-:S03]  /*dcb0*/  IMAD.U32 R18, RZ, RZ, UR47 ;  /* 0x0000002fff127e24 */ /* 0x000fc6000f8e00ff */
[----:B------:R-:W-:Y:S02]  /*dcc0*/  STSM.16.M88.4 [R0], R12 ;  /* 0x0000000c00007844 */ /* 0x000fe40000000200 */
[----:B------:R-:W-:Y:S02]  /*dcd0*/  ISETP.NE.AND P1, PT, R18, 0x3, PT ;  /* 0x000000031200780c */ /* 0x000fe40003f25270 */
[C-C-:B0-----:R-:W-:Y:S02]  /*dce0*/  PRMT R4, R8.reuse, 0x6420, R9.reuse ;  /* 0x0000642008047816 */ /* 0x141fe40000000009 */
[----:B------:R-:W-:Y:S01]  /*dcf0*/  PRMT R5, R8, 0x7531, R9 ;  /* 0x0000753108057816 */ /* 0x000fe20000000009 */
[----:B------:R-:W-:Y:S01]  /*dd00*/  VIADD R8, R2, 0x1000 ;  /* 0x0000100002087836 */ /* 0x000fe20000000000 */
[C-C-:B------:R-:W-:Y:S02]  /*dd10*/  PRMT R6, R10.reuse, 0x6420, R11.reuse ;  /* 0x000064200a067816 */ /* 0x140fe4000000000b */
[----:B------:R-:W-:-:S02]  /*dd20*/  PRMT R7, R10, 0x7531, R11 ;  /* 0x000075310a077816 */ /* 0x000fc4000000000b */
        /* <DEDUP_REMOVED lines=20> */
[C-C-:B-1----:R-:W-:Y:S02]  /*de70*/  PRMT R4, R8.reuse, 0x6420, R9.reuse ;  /* 0x0000642008047816 */ /* 0x142fe40000000009 */
[----:B------:R-:W-:Y:S02]  /*de80*/  PRMT R5, R8, 0x7531, R9 ;  /* 0x0000753108057816 */ /* 0x000fe40000000009 */
[C---:B------:R-:W-:Y:S01]  /*de90*/  IADD3 R8, R2.reuse, 0x3000, RZ ;  /* 0x0000300002087810 */ /* 0x040fe20007ffe0ff */
[----:B------:R-:W-:Y:S01]  /*dea0*/  VIADD R2, R2, 0x4000 ;  /* 0x0000400002027836 */ /* 0x000fe20000000000 */
[C-C-:B------:R-:W-:Y:S02]  /*deb0*/  PRMT R14, R6.reuse, 0x6420, R7.reuse ;  /* 0x00006420060e7816 */ /* 0x140fe40000000007 */
[----:B------:R-:W-:Y:S02]  /*dec0*/  PRMT R15, R6, 0x7531, R7 ;  /* 0x00007531060f7816 */ /* 0x000fe40000000007 */
[----:B------:R-:W-:-:S02]  /*ded0*/  PRMT R6, R10, 0x6420, R11 ;  /* 0x000064200a067816 */ /* 0x000fc4000000000b */
[----:B------:R-:W-:Y:S01]  /*dee0*/  PRMT R7, R10, 0x7531, R11 ;  /* 0x000075310a077816 */ /* 0x000fe2000000000b */
[----:B------:R-:W-:Y:S01]  /*def0*/  STSM.16.M88.4 [R0+0x2000], R12 ;  /* 0x0020000c00007844 */ /* 0x000fe20000000200 */
[-C--:B------:R-:W-:Y:S02]  /*df00*/  LOP3.LUT R17, R8, R31.reuse, RZ, 0xfc, !PT ;  /* 0x0000001f08117212 */ /* 0x080fe400078efcff */
[----:B------:R-:W-:Y:S01]  /*df10*/  LOP3.LUT R2, R2, R31, RZ, 0xfc, !PT ;  /* 0x0000001f02027212 */ /* 0x000fe200078efcff */
        /* <DEDUP_REMOVED lines=9> */
[----:B------:R-:W-:Y:S01]  /*dfb0*/  STSM.16.M88.4 [R0+0x3000], R12 ;  /* 0x0030000c00007844 */ /* 0x000fe20000000200 */
[----:B------:R-:W-:-:S02]  /*dfc0*/  PRMT R6, R10, 0x6420, R11 ;  /* 0x000064200a067816 */ /* 0x000fc4000000000b */
[----:B------:R-:W-:-:S05]  /*dfd0*/  PRMT R7, R10, 0x7531, R11 ;  /* 0x000075310a077816 */ /* 0x000fca000000000b */
        /* <DEDUP_REMOVED lines=21> */
.L_x_6964:
[----:B-1----:R1:W-:Y:S01]  /*e130*/  SYNCS.ARRIVE.TRANS64.A1T0 RZ, [R3+URZ+0x22850], RZ ;  /* 0x022850ff03ff79a7 */ /* 0x0023e2000810003f */
[----:B------:R-:W-:Y:S06]  /*e140*/  BAR.SYNC.DEFER_BLOCKING 0x2, 0x80 ;  /* 0x0082000000007b1d */ /* 0x000fec0000010000 */
[----:B------:R-:W-:Y:S05]  /*e150*/  @!P0 BRA `(.L_x_6965) ;  /* 0x0000000000048947 */ /* 0x000fea0003800000 */
[----:B------:R-:W-:Y:S01]  /*e160*/  BPT.TRAP 0x1 ;  /* 0x000000040000795c */ /* 0x000fe20000300000 */
.L_x_6965:
[----:B0-----:R-:W2:Y:S01]  /*e170*/  LDL.LU R5, [R1+0x8] ;  /* 0x0000080001057983 */ /* 0x001ea20000300800 */
[----:B------:R-:W0:Y:S01]  /*e180*/  LDC R4, c[0x0][0xc34] ;  /* 0x00030d00ff047b82 */ /* 0x000e220000000800 */
[----:B------:R-:W-:Y:S01]  /*e190*/  VIADD R37, R37, 0x1 ;  /* 0x0000000125257836 */ /* 0x000fe20000000000 */
[----:B------:R-:W-:Y:S01]  /*e1a0*/  UIADD3 UR39, UR51, UR39, URZ ;  /* 0x0000002733277290 */ /* 0x000fe2000fffe03f */
[----:B-1----:R-:W-:Y:S01]  /*e1b0*/  VIADD R3, R3, 0x22880 ;  /* 0x0002288003037836 */ /* 0x002fe20000000000 */
[----:B------:R-:W-:Y:S01]  /*e1c0*/  UIADD3 UR37, UR37, 0x1, URZ ;  /* 0x0000000125257890 */ /* 0x000fe2000fffe03f */
[----:B------:R-:W-:Y:S01]  /*e1d0*/  IMAD.U32 R2, RZ, RZ, UR46 ;  /* 0x0000002eff027e24 */ /* 0x000fe2000f8e00ff */
[----:B------:R-:W-:-:S04]  /*e1e0*/  ISETP.NE.AND P0, PT, R37, 0x2, PT ;  /* 0x000000022500780c */ /* 0x000fc80003f05270 */
[----:B------:R-:W-:Y:S02]  /*e1f0*/  SEL R0, RZ, 0x1, P0 ;  /* 0x00000001ff007807 */ /* 0x000fe40000000000 */
[----:B------:R-:W-:Y:S02]  /*e200*/  SEL R37, R37, RZ, P0 ;  /* 0x000000ff25257207 */ /* 0x000fe40000000000 */
[----:B------:R-:W-:-:S04]  /*e210*/  PRMT R3, R2, 0x654, R3 ;  /* 0x0000065402037816 */ /* 0x000fc80000000003 */
[----:B------:R1:W-:Y:S01]  /*e220*/  SYNCS.ARRIVE.TRANS64.RED.A1T0 RZ, [R3+URZ], RZ ;  /* 0x000000ff03ff79a7 */ /* 0x0003e2000810043f */
[----:B0-----:R-:W-:Y:S02]  /*e230*/  ISETP.LE.AND P0, PT, R4, UR39, PT ;  /* 0x0000002704007c0c */ /* 0x001fe4000bf03270 */
[----:B--2---:R-:W-:-:S05]  /*e240*/  LOP3.LUT R5, R5, R0, RZ, 0x3c, !PT ;  /* 0x0000000005057212 */ /* 0x004fca00078e3cff */
[----:B------:R1:W-:Y:S06]  /*e250*/  STL [R1+0x8], R5 ;  /* 0x0000080501007387 */ /* 0x0003ec0000100800 */
[----:B------:R-:W-:Y:S05]  /*e260*/  @!P0 BRA `(.L_x_6966) ;  /* 0xffffffb800088947 */ /* 0x000fea000383ffff */
[----:B------:R-:W-:-:S12]  /*e270*/  ULOP3.LUT UR37, UR37, 0x1, URZ, 0xc, !UPT ;  /* 0x0000000125257892 */ /* 0x000fd8000f8e0c3f */
.L_x_6916:
[----:B-1----:R-:W0:Y:S01]  /*e280*/  S2R R3, SR_CgaCtaId ;  /* 0x0000000000037919 */ /* 0x002e220000008800 */
[----:B------:R-:W-:Y:S01]  /*e290*/  MOV R0, 0x400 ;  /* 0x0000040000007802 */ /* 0x000fe20000000f00 */
[----:B------:R-:W-:-:S03]  /*e2a0*/  IMAD.U32 R2, RZ, RZ, UR37 ;  /* 0x00000025ff027e24 */ /* 0x000fc6000f8e00ff */
[----:B0-----:R-:W-:Y:S02]  /*e2b0*/  LEA R4, R3, R0, 0x18 ;  /* 0x0000000003047211 */ /* 0x001fe400078ec0ff */
[----:B------:R-:W-:-:S04]  /*e2c0*/  SHF.L.U32 R0, R2, 0x1f, RZ ;  /* 0x0000001f02007819 */ /* 0x000fc800000006ff */
[----:B------:R-:W0:Y:S02]  /*e2d0*/  SYNCS.PHASECHK.TRANS64.TRYWAIT P0, [R4+URZ+0x22820], R0 ;  /* 0x02282000040075a7 */ /* 0x000e24000800017f */
[----:B0-----:R-:W-:Y:S05]  /*e2e0*/  @!P0 BRA `(.L_x_6967) ;  /* 0x0000003c00a88947 */ /* 0x001fea0003800000 */
.L_x_7098:
        /* <DEDUP_REMOVED lines=14> */
.L_x_6970:
[----:B------:R-:W2:Y:S01]  /*e3d0*/  LDL R0, [R1+0x8] ;  /* 0x0000080001007983 */ /* 0x000ea20000100800 */
[C---:B------:R-:W-:Y:S02]  /*e3e0*/  IMAD R3, R37.reuse, 0x8, R4 ;  /* 0x0000000825037824 */ /* 0x040fe400078e0204 */
[----:B------:R-:W-:-:S05]  /*e3f0*/  VIADD R37, R37, 0x1 ;  /* 0x0000000125257836 */ /* 0x000fca0000000000 */
[----:B------:R-:W-:Y:S02]  /*e400*/  ISETP.NE.AND P2, PT, R37, 0x2, PT ;  /* 0x000000022500780c */ /* 0x000fe40003f45270 */
[----:B--2---:R-:W-:Y:S02]  /*e410*/  SHF.L.U32 R2, R0, 0x1f, RZ ;  /* 0x0000001f00027819 */ /* 0x004fe400000006ff */
[----:B------:R-:W-:Y:S02]  /*e420*/  SEL R0, RZ, 0x1, P2 ;  /* 0x00000001ff007807 */ /* 0x000fe40001000000 */
[----:B------:R-:W0:Y:S02]  /*e430*/  SYNCS.PHASECHK.TRANS64.TRYWAIT P1, [R3+URZ+0x22840], R2 ;  /* 0x02284002030075a7 */ /* 0x000e24000802017f */
[----:B0-----:R-:W-:Y:S05]  /*e440*/  @!P1 BRA `(.L_x_6971) ;  /* 0x0000003c00649947 */ /* 0x001fea0003800000 */
.L_x_7099:
[----:B------:R-:W2:Y:S01]  /*e450*/  LDL.LU R5, [R1+0x8] ;  /* 0x0000080001057983 */ /* 0x000ea20000300800 */
[----:B------:R-:W-:Y:S02]  /*e460*/  SEL R37, R37, RZ, P2 ;  /* 0x000000ff25257207 */ /* 0x000fe40001000000 */
[----:B--2---:R-:W-:Y:S01]  /*e470*/  LOP3.LUT R0, R5, R0, RZ, 0x3c, !PT ;  /* 0x0000000005007212 */ /* 0x004fe200078e3cff */
[----:B------:R-:W-:Y:S06]  /*e480*/  @!P0 BRA `(.L_x_6972) ;  /* 0x0000000000048947 */ /* 0x000fec0003800000 */
[----:B------:R-:W-:Y:S01]  /*e490*/  BPT.TRAP 0x1 ;  /* 0x000000040000795c */ /* 0x000fe20000300000 */
.L_x_6972:
[----:B------:R-:W-:Y:S01]  /*e4a0*/  IMAD R37, R37, 0x8, R4 ;  /* 0x0000000825257824 */ /* 0x000fe200078e0204 */
[----:B------:R-:W-:-:S04]  /*e4b0*/  SHF.L.U32 R0, R0, 0x1f, RZ ;  /* 0x0000001f00007819 */ /* 0x000fc800000006ff */
[----:B------:R-:W1:Y:S02]  /*e4c0*/  SYNCS.PHASECHK.TRANS64.TRYWAIT P1, [R37+URZ+0x22840], R0 ;  /* 0x02284000250075a7 */ /* 0x000e64000802017f */
[----:B-1----:R-:W-:Y:S05]  /*e4d0*/  @!P1 BRA `(.L_x_6973) ;  /* 0x0000003c00549947 */ /* 0x002fea0003800000 */
.L_x_7100:
[----:B------:R-:W-:Y:S05]  /*e4e0*/  @!P0 BRA `(.L_x_6974) ;  /* 0x0000000000048947 */ /* 0x000fea0003800000 */
[----:B------:R-:W-:Y:S01]  /*e4f0*/  BPT.TRAP 0x1 ;  /* 0x000000040000795c */ /* 0x000fe20000300000 */
.L_x_6974:
[----:B------:R-:W2:Y:S02]  /*e500*/  SYNCS.PHASECHK.TRANS64.TRYWAIT P1, [R3+URZ+0x22860], R2 ;  /* 0x02286002030075a7 */ /* 0x000ea4000802017f */
[----:B--2---:R-:W-:Y:S05]  /*e510*/  @!P1 BRA `(.L_x_6975) ;  /* 0x0000003c00589947 */ /* 0x004fea0003800000 */
.L_x_7101:
[----:B------:R-:W-:Y:S05]  /*e520*/  @!P0 BRA `(.L_x_6976) ;  /* 0x0000000000048947 */ /* 0x000fea0003800000 */
[----:B------:R-:W-:Y:S01]  /*e530*/  BPT.TRAP 0x1 ;  /* 0x000000040000795c */ /* 0x000fe20000300000 */
.L_x_6976:
[----:B------:R-:W3:Y:S02]  /*e540*/  SYNCS.PHASECHK.TRANS64.TRYWAIT P1, [R37+URZ+0x22860], R0 ;  /* 0x02286000250075a7 */ /* 0x000ee4000802017f */
[----:B---3--:R-:W-:Y:S05]  /*e550*/  @!P1 BRA `(.L_x_6977) ;  /* 0x0000003c005c9947 */ /* 0x008fea0003800000 */
.L_x_7102:
[----:B------:R-:W-:Y:S05]  /*e560*/  @!P0 BRA `(.L_x_6978) ;  /* 0x0000000000048947 */ /* 0x000fea0003800000 */
[----:B------:R-:W-:Y:S01]  /*e570*/  BPT.TRAP 0x1 ;  /* 0x000000040000795c */ /* 0x000fe20000300000 */
.L_x_6978:
[----:B------:R-:W4:Y:S02]  /*e580*/  SYNCS.PHASECHK.TRANS64.TRYWAIT P1, [R3+URZ+0x22880], R2 ;  /* 0x02288002030075a7 */ /* 0x000f24000802017f */
[----:B----4-:R-:W-:Y:S05]  /*e590*/  @!P1 BRA `(.L_x_6979) ;  /* 0x0000003c00609947 */ /* 0x010fea0003800000 */
.L_x_7103:
[----:B------:R-:W-:Y:S05]  /*e5a0*/  @!P0 BRA `(.L_x_6980) ;  /* 0x0000000000048947 */ /* 0x000fea0003800000 */
[----:B------:R-:W-:Y:S01]  /*e5b0*/  BPT.TRAP 0x1 ;  /* 0x000000040000795c */ /* 0x000fe20000300000 */
.L_x_6980:
[----:B------:R0:W0:Y:S02]  /*e5c0*/  SYNCS.PHASECHK.TRANS64.TRYWAIT P0, [R37+URZ+0x22880], R0 ;  /* 0x02288000250075a7 */ /* 0x000024000800017f */
[----:B0-----:R-:W-:Y:S05]  /*e5d0*/  @!P0 NANOSLEEP.SYNCS 0x989680 ;  /* 0x009896800000895d */ /* 0x001fea0003900000 */
[----:B------:R-:W0:Y:S02]  /*e5e0*/  @!P0 SYNCS.PHASECHK.TRANS64 P0, [R37+URZ+0x22880], R0 ;  /* 0x02288000250085a7 */ /* 0x000e24000800007f */
[----:B0-----:R-:W-:Y:S05]  /*e5f0*/  @!P0 BRA `(.L_x_6980) ;  /* 0xfffffffc00f08947 */ /* 0x001fea000383ffff */
.L_x_6969:
[----:B------:R-:W-:Y:S05]  /*e600*/  BSYNC B0 ;  /* 0x0000000000007941 */ /* 0x000fea0003800000 */
.L_x_6968:
[----:B------:R-:W-:Y:S05]  /*e610*/  EXIT ;  /* 0x000000000000794d */ /* 0x000fea0003800000 */
.L_x_6884:
[----:B0-----:R-:W-:-:S04]  /*e620*/  IMAD.U32 R3, RZ, RZ, UR41 ;  /* 0x00000029ff037e24 */ /* 0x001fc8000f8e00ff */
[----:B------:R0:W1:Y:S03]  /*e630*/  SYNCS.PHASECHK.TRANS64.TRYWAIT P1, [R3+URZ+0x22800], R0 ;  /* 0x02280000030075a7 */ /* 0x000066000802017f */
[----:B-1----:R-:W-:Y:S05]  /*e640*/  @!P1 NANOSLEEP.SYNCS 0x989680 ;  /* 0x009896800000995d */ /* 0x002fea0003900000 */
[----:B------:R-:W1:Y:S02]  /*e650*/  @!P1 SYNCS.PHASECHK.TRANS64 P1, [R3+URZ+0x22800], R0 ;  /* 0x02280000030095a7 */ /* 0x000e64000802007f */
[----:B-1----:R-:W-:Y:S05]  /*e660*/  @!P1 BRA `(.L_x_6884) ;  /* 0xfffffffc00ec9947 */ /* 0x002fea000383ffff */
[----:B------:R-:W-:Y:S05]  /*e670*/  BRA `(.L_x_6981) ;  /* 0xffffff2c00607947 */ /* 0x000fea000383ffff */
.L_x_6888:
[----:B-1----:R1:W2:Y:S02]  /*e680*/  SYNCS.PHASECHK.TRANS64.TRYWAIT P1, [R5+URZ+0x22830], R0 ;  /* 0x02283000050075a7 */ /* 0x0022a4000802017f */
[----:B--2---:R-:W-:Y:S05]  /*e690*/  @!P1 NANOSLEEP.SYNCS 0x989680 ;  /* 0x009896800000995d */ /* 0x004fea0003900000 */
[----:B------:R-:W2:Y:S02]  /*e6a0*/  @!P1 SYNCS.PHASECHK.TRANS64 P1, [R5+URZ+0x22830], R0 ;  /* 0x02283000050095a7 */ /* 0x000ea4000802007f */
[----:B--2---:R-:W-:Y:S05]  /*e6b0*/  @!P1 BRA `(.L_x_6888) ;  /* 0xfffffffc00f09947 */ /* 0x004fea000383ffff */
[----:B------:R-:W-:Y:S05]  /*e6c0*/  BRA `(.L_x_6887) ;  /* 0xffffff2c007c7947 */ /* 0x000fea000383ffff */
.L_x_6894:
[----:B-1----:R-:W-:-:S04]  /*e6d0*/  IMAD.U32 R4, RZ, RZ, UR6 ;  /* 0x00000006ff047e24 */ /* 0x002fc8000f8e00ff */
[----:B------:R1:W2:Y:S03]  /*e6e0*/  SYNCS.PHASECHK.TRANS64.TRYWAIT P1, [R4+URZ+0x22830], R3 ;  /* 0x02283003040075a7 */ /* 0x0002a6000802017f */
[----:B--2---:R-:W-:Y:S05]  /*e6f0*/  @!P1 NANOSLEEP.SYNCS 0x989680 ;  /* 0x009896800000995d */ /* 0x004fea0003900000 */
[----:B------:R-:W2:Y:S02]  /*e700*/  @!P1 SYNCS.PHASECHK.TRANS64 P1, [R4+URZ+0x22830], R3 ;  /* 0x02283003040095a7 */ /* 0x000ea4000802007f */
[----:B--2---:R-:W-:Y:S05]  /*e710*/  @!P1 BRA `(.L_x_6894) ;  /* 0xfffffffc00ec9947 */ /* 0x004fea000383ffff */
[----:B------:R-:W-:Y:S05]  /*e720*/  BRA `(.L_x_6891) ;  /* 0xffffff5c006c7947 */ /* 0x000fea000383ffff */
.L_x_6898:
[----:B-1----:R-:W-:-:S04]  /*e730*/  MOV R4, UR6 ;  /* 0x0000000600047c02 */ /* 0x002fc80008000f00 */
[----:B------:R1:W2:Y:S03]  /*e740*/  SYNCS.PHASECHK.TRANS64.TRYWAIT P1, [R4+URZ+0x22850], R3 ;  /* 0x02285003040075a7 */ /* 0x0002a6000802017f */
[----:B--2---:R-:W-:Y:S05]  /*e750*/  @!P1 NANOSLEEP.SYNCS 0x989680 ;  /* 0x009896800000995d */ /* 0x004fea0003900000 */
[----:B------:R-:W2:Y:S02]  /*e760*/  @!P1 SYNCS.PHASECHK.TRANS64 P1, [R4+URZ+0x22850], R3 ;  /* 0x02285003040095a7 */ /* 0x000ea4000802007f */
[----:B--2---:R-:W-:Y:S05]  /*e770*/  @!P1 BRA `(.L_x_6898) ;  /* 0xfffffffc00ec9947 */ /* 0x004fea000383ffff */
[----:B------:R-:W-:Y:S05]  /*e780*/  BRA `(.L_x_6895) ;  /* 0xffffff6400807947 */ /* 0x000fea000383ffff */
.L_x_6905:
[----:B-1----:R-:W-:-:S04]  /*e790*/  IMAD.U32 R7, RZ, RZ, UR4 ;  /* 0x00000004ff077e24 */ /* 0x002fc8000f8e00ff */
[----:B------:R1:W2:Y:S03]  /*e7a0*/  SYNCS.PHASECHK.TRANS64.TRYWAIT P1, [R7+URZ+0x22850], R0 ;  /* 0x02285000070075a7 */ /* 0x0002a6000802017f */
[----:B--2---:R-:W-:Y:S05]  /*e7b0*/  @!P1 NANOSLEEP.SYNCS 0x989680 ;  /* 0x009896800000995d */ /* 0x004fea0003900000 */
[----:B------:R-:W2:Y:S02]  /*e7c0*/  @!P1 SYNCS.PHASECHK.TRANS64 P1, [R7+URZ+0x22850], R0 ;  /* 0x02285000070095a7 */ /* 0x000ea4000802007f */
[----:B--2---:R-:W-:Y:S05]  /*e7d0*/  @!P1 BRA `(.L_x_6905) ;  /* 0xfffffffc00ec9947 */ /* 0x004fea000383ffff */
[----:B------:R-:W-:Y:S05]  /*e7e0*/  BRA `(.L_x_6904) ;  /* 0xffffff8400507947 */ /* 0x000fea000383ffff */
.L_x_6922:
[----:B------:R-:W0:Y:S01]  /*e7f0*/  S2R R18, SR_TID.X ;  /* 0x0000000000127919 */ /* 0x000e220000002100 */
[----:B------:R-:W-:Y:S02]  /*e800*/  IMAD.MOV.U32 R12, RZ, RZ, RZ ;  /* 0x000000ffff0c7224 */ /* 0x000fe400078e00ff */
        /* <DEDUP_REMOVED lines=8> */
.L_x_6982:
[----:B------:R-:W-:Y:S05]  /*e890*/  BRA `(.L_x_6983) ;  /* 0xffffffb800547947 */ /* 0x000fea000383ffff */
.L_x_6925:
[----:B0-----:R0:W1:Y:S02]  /*e8a0*/  SYNCS.PHASECHK.TRANS64.TRYWAIT P0, [R0+URZ+0x22880], R35 ;  /* 0x02288023000075a7 */ /* 0x001064000800017f */
[----:B-1----:R-:W-:Y:S05]  /*e8b0*/  @!P0 NANOSLEEP.SYNCS 0x989680 ;  /* 0x009896800000895d */ /* 0x002fea0003900000 */
[----:B------:R-:W1:Y:S02]  /*e8c0*/  @!P0 SYNCS.PHASECHK.TRANS64 P0, [R0+URZ+0x22880], R35 ;  /* 0x02288023000085a7 */ /* 0x000e64000800007f */
[----:B-1----:R-:W-:Y:S05]  /*e8d0*/  @!P0 BRA `(.L_x_6925) ;  /* 0xfffffffc00f08947 */ /* 0x002fea000383ffff */
[----:B------:R-:W-:Y:S05]  /*e8e0*/  BRA `(.L_x_6984) ;  /* 0xffffffbc004c7947 */ /* 0x000fea000383ffff */
.L_x_6926:
        /* <DEDUP_REMOVED lines=8> */
.L_x_6986:
[----:B------:R-:W-:Y:S05]  /*e970*/  BSYNC B0 ;  /* 0x0000000000007941 */ /* 0x000fea0003800000 */
.L_x_6985:
[----:B------:R-:W0:Y:S01]  /*e980*/  S2R R19, SR_TID.X ;  /* 0x0000000000137919 */ /* 0x000e220000002100 */
[----:B------:R-:W-:Y:S01]  /*e990*/  IMAD.MOV.U32 R13, RZ, RZ, R9 ;  /* 0x000000ffff0d7224 */ /* 0x000fe200078e0009 */
[----:B------:R-:W-:Y:S01]  /*e9a0*/  MOV R11, 0x181f ;  /* 0x0000181f000b7802 */ /* 0x000fe20000000f00 */
[----:B------:R-:W-:Y:S01]  /*e9b0*/  IMAD.MOV.U32 R12, RZ, RZ, RZ ;  /* 0x000000ffff0c7224 */ /* 0x000fe200078e00ff */
[C---:B------:R-:W-:Y:S01]  /*e9c0*/  LOP3.LUT P2, RZ, R28.reuse, 0x800000, RZ, 0xc0, !PT ;  /* 0x008000001cff7812 */ /* 0x040fe2000784c0ff */
[----:B------:R-:W-:Y:S01]  /*e9d0*/  IMAD.MOV.U32 R15, RZ, RZ, -0x1 ;  /* 0xffffffffff0f7424 */ /* 0x000fe200078e00ff */
[C---:B------:R-:W-:Y:S01]  /*e9e0*/  LOP3.LUT P1, RZ, R28.reuse, 0x400000, RZ, 0xc0, !PT ;  /* 0x004000001cff7812 */ /* 0x040fe2000782c0ff */
[----:B------:R-:W-:Y:S01]  /*e9f0*/  IMAD.MOV.U32 R4, RZ, RZ, R14 ;  /* 0x000000ffff047224 */ /* 0x000fe200078e000e */
[----:B------:R-:W-:-:S13]  /*ea00*/  LOP3.LUT P3, RZ, R28, 0x20000, RZ, 0xc0, !PT ;  /* 0x000200001cff7812 */ /* 0x000fda000786c0ff */
[----:B0-----:R-:W-:Y:S05]  /*ea10*/  WARPSYNC.COLLECTIVE R15, `(.L_x_6987) ;  /* 0x000000000f087348 */ /* 0x001fea0003c00000 */
[----:B------:R1:W2:Y:S02]  /*ea20*/  SHFL.IDX P6, R14, R13, R12, R11 ;  /* 0x0000000c0d0e7389 */ /* 0x0002a400000c000b */
[----:B012---:R-:W-:Y:S01]  /*ea30*/  ENDCOLLECTIVE ;  /* 0x000000000000791b */ /* 0x007fe20003800000 */
.L_x_6987:
[----:B------:R-:W-:Y:S02]  /*ea40*/  IMAD.MOV.U32 R13, RZ, RZ, R10 ;  /* 0x000000ffff0d7224 */ /* 0x000fe400078e000a */
[----:B------:R-:W-:Y:S02]  /*ea50*/  IMAD.MOV.U32 R12, RZ, RZ, 0x1 ;  /* 0x00000001ff0c7424 */ /* 0x000fe400078e00ff */
[----:B------:R-:W-:-:S05]  /*ea60*/  IMAD.SHL.U32 R21, R19, 0x10, RZ ;  /* 0x0000001013157824 */ /* 0x000fca00078e00ff */
[----:B------:R-:W-:-:S04]  /*ea70*/  LOP3.LUT R21, R21, 0x70, RZ, 0xc0, !PT ;  /* 0x0000007015157812 */ /* 0x000fc800078ec0ff */
[----:B------:R-:W-:-:S13]  /*ea80*/  IADD3 R2, P0, R21, R14, RZ ;  /* 0x0000000e15027210 */ /* 0x000fda0007f1e0ff */
[----:B------:R-:W-:Y:S05]  /*ea90*/  WARPSYNC.COLLECTIVE R15, `(.L_x_6988) ;  /* 0x000000000f087348 */ /* 0x000fea0003c00000 */
[----:B------:R0:W1:Y:S02]  /*eaa0*/  SHFL.IDX P6, R14, R13, R12, R11 ;  /* 0x0000000c0d0e7389 */ /* 0x00006400000c000b */
[----:B01----:R-:W-:Y:S01]  /*eab0*/  ENDCOLLECTIVE ;  /* 0x000000000000791b */ /* 0x003fe20003800000 */
.L_x_6988:
[----:B------:R-:W-:Y:S02]  /*eac0*/  IMAD.X R3, RZ, RZ, R4, P0 ;  /* 0x000000ffff037224 */ /* 0x000fe400000e0604 */
[----:B------:R-:W-:-:S05]  /*ead0*/  VIADD R4, R29, UR42 ;  /* 0x0000002a1d047c36 */ /* 0x000fca0008000000 */
[----:B------:R-:W-:Y:S01]  /*eae0*/  @!PT LDS RZ, [RZ] ;  /* 0x00000000fffff984 */ /* 0x000fe20000000800 */
[----:B------:R-:W-:Y:S01]  /*eaf0*/  @!PT LDS RZ, [RZ] ;  /* 0x00000000fffff984 */ /* 0x000fe20000000800 */
[----:B------:R-:W-:Y:S01]  /*eb00*/  @!PT LDS RZ, [RZ] ;  /* 0x00000000fffff984 */ /* 0x000fe20000000800 */
[----:B------:R0:W-:Y:S01]  /*eb10*/  LDGSTS.E.BYPASS.LTC128B.128 [R4+0xa400], desc[UR48][R2.64], !P2 ;  /* 0x0a40000002047fae */ /* 0x0001e2000d101d70 */
[----:B------:R-:W-:Y:S01]  /*eb20*/  LOP3.LUT P2, RZ, R28, 0x200000, RZ, 0xc0, !PT ;  /* 0x002000001cff7812 */ /* 0x000fe2000784c0ff */
[----:B------:R-:W-:Y:S02]  /*eb30*/  IMAD.MOV.U32 R13, RZ, RZ, R9 ;  /* 0x000000ffff0d7224 */ /* 0x000fe400078e0009 */
[----:B0-----:R-:W-:-:S10]  /*eb40*/  IMAD.MOV.U32 R3, RZ, RZ, R14 ;  /* 0x000000ffff037224 */ /* 0x001fd400078e000e */
[----:B------:R-:W-:Y:S05]  /*eb50*/  WARPSYNC.COLLECTIVE R15, `(.L_x_6989) ;  /* 0x000000000f087348 */ /* 0x000fea0003c00000 */
[----:B------:R0:W1:Y:S02]  /*eb60*/  SHFL.IDX P6, R14, R13, R12, R11 ;  /* 0x0000000c0d0e7389 */ /* 0x00006400000c000b */
[----:B01----:R-:W-:Y:S01]  /*eb70*/  ENDCOLLECTIVE ;  /* 0x000000000000791b */ /* 0x003fe20003800000 */
.L_x_6989:
[----:B------:R-:W-:Y:S02]  /*eb80*/  IMAD.MOV.U32 R13, RZ, RZ, R10 ;  /* 0x000000ffff0d7224 */ /* 0x000fe400078e000a */
[----:B------:R-:W-:Y:S02]  /*eb90*/  IMAD.MOV.U32 R12, RZ, RZ, 0x2 ;  /* 0x00000002ff0c7424 */ /* 0x000fe400078e00ff */
[----:B------:R-:W-:-:S07]  /*eba0*/  IMAD.MOV.U32 R2, RZ, RZ, R14 ;  /* 0x000000ffff027224 */ /* 0x000fce00078e000e */
[----:B------:R-:W-:Y:S05]  /*ebb0*/  WARPSYNC.COLLECTIVE R15, `(.L_x_6990) ;  /* 0x000000000f087348 */ /* 0x000fea0003c00000 */
[----:B------:R0:W1:Y:S02]  /*ebc0*/  SHFL.IDX P6, R14, R13, R12, R11 ;  /* 0x0000000c0d0e7389 */ /* 0x00006400000c000b */
[----:B01----:R-:W-:Y:S01]  /*ebd0*/  ENDCOLLECTIVE ;  /* 0x000000000000791b */ /* 0x003fe20003800000 */
.L_x_6990:
        /* <DEDUP_REMOVED lines=8> */
[----:B0-----:R-:W-:-:S11]  /*ec60*/  MOV R3, R14 ;  /* 0x0000000e00037202 */ /* 0x001fd60000000f00 */
[----:B------:R-:W-:Y:S05]  /*ec70*/  WARPSYNC.COLLECTIVE R15, `(.L_x_6991) ;  /* 0x000000000f087348 */ /* 0x000fea0003c00000 */
[----:B------:R0:W1:Y:S02]  /*ec80*/  SHFL.IDX P6, R14, R13, R12, R11 ;  /* 0x0000000c0d0e7389 */ /* 0x00006400000c000b */
[----:B01----:R-:W-:Y:S01]  /*ec90*/  ENDCOLLECTIVE ;  /* 0x000000000000791b */ /* 0x003fe20003800000 */
.L_x_6991:
[----:B------:R-:W-:Y:S02]  /*eca0*/  IMAD.MOV.U32 R13, RZ, RZ, R10 ;  /* 0x000000ffff0d7224 */ /* 0x000fe400078e000a */
[----:B------:R-:W-:Y:S02]  /*ecb0*/  IMAD.MOV.U32 R12, RZ, RZ, 0x3 ;  /* 0x00000003ff0c7424 */ /* 0x000fe400078e00ff */
[----:B------:R-:W-:-:S07]  /*ecc0*/  IMAD.MOV.U32 R2, RZ, RZ, R14 ;  /* 0x000000ffff027224 */ /* 0x000fce00078e000e */
[----:B------:R-:W-:Y:S05]  /*ecd0*/  WARPSYNC.COLLECTIVE R15, `(.L_x_6992) ;  /* 0x000000000f087348 */ /* 0x000fea0003c00000 */
[----:B------:R0:W1:Y:S02]  /*ece0*/  SHFL.IDX P6, R14, R13, R12, R11 ;  /* 0x0000000c0d0e7389 */ /* 0x00006400000c000b */
[----:B01----:R-:W-:Y:S01]  /*ecf0*/  ENDCOLLECTIVE ;  /* 0x000000000000791b */ /* 0x003fe20003800000 */
.L_x_6992:
[----:B------:R-:W-:-:S05]  /*ed00*/  IADD3 R2, P0, R21, R2, RZ ;  /* 0x0000000215027210 */ /* 0x000fca0007f1e0ff */
[----:B------:R-:W-:-:S05]  /*ed10*/  IMAD.X R3, RZ, RZ, R3, P0 ;  /* 0x000000ffff037224 */ /* 0x000fca00000e0603 */
[----:B------:R-:W-:Y:S01]  /*ed20*/  @!PT LDS RZ, [RZ] ;  /* 0x00000000fffff984 */ /* 0x000fe20000000800 */
[----:B------:R-:W-:Y:S01]  /*ed30*/  @!PT LDS RZ, [RZ] ;  /* 0x00000000fffff984 */ /* 0x000fe20000000800 */
[----:B------:R-:W-:Y:S01]  /*ed40*/  @!PT LDS RZ, [RZ] ;  /* 0x00000000fffff984 */ /* 0x000fe20000000800 */
[----:B------:R0:W-:Y:S01]  /*ed50*/  LDGSTS.E.BYPASS.LTC128B.128 [R4+0xb400], desc[UR48][R2.64], !P2 ;  /* 0x0b40000002047fae */ /* 0x0001e2000d101d70 */
[----:B------:R-:W-:Y:S01]  /*ed60*/  IMAD.MOV.U32 R13, RZ, RZ, R9 ;  /* 0x000000ffff0d7224 */ /* 0x000fe200078e0009 */
[----:B------:R-:W-:Y:S01]  /*ed70*/  LOP3.LUT P2, RZ, R28, 0x80000, RZ, 0xc0, !PT ;  /* 0x000800001cff7812 */ /* 0x000fe2000784c0ff */
[----:B------:R-:W-:-:S12]  /*ed80*/  IMAD.MOV.U32 R19, RZ, RZ, R14 ;  /* 0x000000ffff137224 */ /* 0x000fd800078e000e */
[----:B0-----:R-:W-:Y:S05]  /*ed90*/  WARPSYNC.COLLECTIVE R15, `(.L_x_6993) ;  /* 0x000000000f087348 */ /* 0x001fea0003c00000 */
[----:B------:R1:W2:Y:S02]  /*eda0*/  SHFL.IDX P6, R14, R13, R12, R11 ;  /* 0x0000000c0d0e7389 */ /* 0x0002a400000c000b */
[----:B012---:R-:W-:Y:S01]  /*edb0*/  ENDCOLLECTIVE ;  /* 0x000000000000791b */ /* 0x007fe20003800000 */
.L_x_6993:
[----:B------:R-:W-:Y:S02]  /*edc0*/  IMAD.MOV.U32 R13, RZ, RZ, R10 ;  /* 0x000000ffff0d7224 */ /* 0x000fe400078e000a */
[----:B------:R-:W-:Y:S02]  /*edd0*/  IMAD.MOV.U32 R12, RZ, RZ, 0x4 ;  /* 0x00000004ff0c7424 */ /* 0x000fe400078e00ff */
[----:B------:R-:W-:-:S07]  /*ede0*/  IMAD.MOV.U32 R26, RZ, RZ, R14 ;  /* 0x000000ffff1a7224 */ /* 0x000fce00078e000e */
[----:B------:R-:W-:Y:S05]  /*edf0*/  WARPSYNC.COLLECTIVE R15, `(.L_x_6994) ;  /* 0x000000000f087348 */ /* 0x000fea0003c00000 */
[----:B------:R0:W1:Y:S02]  /*ee00*/  SHFL.IDX P6, R14, R13, R12, R11 ;  /* 0x0000000c0d0e7389 */ /* 0x00006400000c000b */
[----:B01----:R-:W-:Y:S01]  /*ee10*/  ENDCOLLECTIVE ;  /* 0x000000000000791b */ /* 0x003fe20003800000 */
.L_x_6994:
[----:B------:R-:W-:-:S05]  /*ee20*/  IADD3 R2, P0, R21, R26, RZ ;  /* 0x0000001a15027210 */ /* 0x000fca0007f1e0ff */
[----:B------:R-:W-:-:S05]  /*ee30*/  IMAD.X R3, RZ, RZ, R19, P0 ;  /* 0x000000ffff037224 */ /* 0x000fca00000e0613 */
[----:B------:R-:W-:Y:S01]  /*ee40*/  @!PT LDS RZ, [RZ] ;  /* 0x00000000fffff984 */ /* 0x000fe20000000800 */
[----:B------:R-:W-:Y:S01]  /*ee50*/  @!PT LDS RZ, [RZ] ;  /* 0x00000000fffff984 */ /* 0x000fe20000000800 */
[----:B------:R-:W-:Y:S01]  /*ee60*/  @!PT LDS RZ, [RZ] ;  /* 0x00000000fffff984 */ /* 0x000fe20000000800 */
[----:B------:R0:W-:Y:S01]  /*ee70*/  LDGSTS.E.BYPASS.LTC128B.128 [R4+0xbc00], desc[UR48][R2.64], !P1 ;  /* 0x0bc0000002047fae */ /* 0x0001e2000c901d70 */
[----:B------:R-:W-:Y:S02]  /*ee80*/  MOV R13, R9 ;  /* 0x00000009000d7202 */ /* 0x000fe40000000f00 */
[----:B------:R-:W-:Y:S01]  /*ee90*/  LOP3.LUT P1, RZ, R28, 0x40000, RZ, 0xc0, !PT ;  /* 0x000400001cff7812 */ /* 0x000fe2000782c0ff */
[----:B------:R-:W-:-:S12]  /*eea0*/  IMAD.MOV.U32 R19, RZ, RZ, R14 ;  /* 0x000000ffff137224 */ /* 0x000fd800078e000e */
[----:B0-----:R-:W-:Y:S05]  /*eeb0*/  WARPSYNC.COLLECTIVE R15, `(.L_x_6995) ;  /* 0x000000000f087348 */ /* 0x001fea0003c00000 */
[----:B------:R1:W2:Y:S02]  /*eec0*/  SHFL.IDX P6, R14, R13, R12, R11 ;  /* 0x0000000c0d0e7389 */ /* 0x0002a400000c000b */
[----:B012---:R-:W-:Y:S01]  /*eed0*/  ENDCOLLECTIVE ;  /* 0x000000000000791b */ /* 0x007fe20003800000 */
.L_x_6995:
[----:B------:R-:W-:Y:S02]  /*eee0*/  IMAD.MOV.U32 R13, RZ, RZ, R10 ;  /* 0x000000ffff0d7224 */ /* 0x000fe400078e000a */
[----:B------:R-:W-:Y:S02]  /*eef0*/  IMAD.MOV.U32 R12, RZ, RZ, 0x5 ;  /* 0x00000005ff0c7424 */ /* 0x000fe400078e00ff */
[----:B------:R-:W-:-:S07]  /*ef00*/  IMAD.MOV.U32 R24, RZ, RZ, R14 ;  /* 0x000000ffff187224 */ /* 0x000fce00078e000e */
[----:B------:R-:W-:Y:S05]  /*ef10*/  WARPSYNC.COLLECTIVE R15, `(.L_x_6996) ;  /* 0x000000000f087348 */ /* 0x000fea0003c00000 */
[----:B------:R0:W1:Y:S02]  /*ef20*/  SHFL.IDX P6, R14, R13, R12, R11 ;  /* 0x0000000c0d0e7389 */ /* 0x00006400000c000b */
[----:B01----:R-:W-:Y:S01]  /*ef30*/  ENDCOLLECTIVE ;  /* 0x000000000000791b */ /* 0x003fe20003800000 */
.L_x_6996:
        /* <DEDUP_REMOVED lines=12> */
.L_x_6997:
[----:B------:R-:W-:Y:S02]  /*f000*/  IMAD.MOV.U32 R13, RZ, RZ, R10 ;  /* 0x000000ffff0d7224 */ /* 0x000fe400078e000a */
[----:B------:R-:W-:Y:S02]  /*f010*/  IMAD.MOV.U32 R12, RZ, RZ, 0x6 ;  /* 0x00000006ff0c7424 */ /* 0x000fe400078e00ff */
[----:B------:R-:W-:-:S07]  /*f020*/  IMAD.MOV.U32 R22, RZ, RZ, R14 ;  /* 0x000000ffff167224 */ /* 0x000fce00078e000e */
[----:B------:R-:W-:Y:S05]  /*f030*/  WARPSYNC.COLLECTIVE R15, `(.L_x_6998) ;  /* 0x000000000f087348 */ /* 0x000fea0003c00000 */
[----:B------:R0:W1:Y:S02]  /*f040*/  SHFL.IDX P6, R14, R13, R12, R11 ;  /* 0x0000000c0d0e7389 */ /* 0x00006400000c000b */
[----:B01----:R-:W-:Y:S01]  /*f050*/  ENDCOLLECTIVE ;  /* 0x000000000000791b */ /* 0x003fe20003800000 */
.L_x_6998:
        /* <DEDUP_REMOVED lines=12> */
.L_x_6999:
[----:B------:R-:W-:Y:S02]  /*f120*/  IMAD.MOV.U32 R13, RZ, RZ, R10 ;  /* 0x000000ffff0d7224 */ /* 0x000fe400078e000a */
[----:B------:R-:W-:Y:S01]  /*f130*/  IMAD.MOV.U32 R12, RZ, RZ, 0x7 ;  /* 0x00000007ff0c7424 */ /* 0x000fe200078e00ff */
[----:B------:R-:W-:-:S07]  /*f140*/  MOV R20, R14 ;  /* 0x0000000e00147202 */ /* 0x000fce0000000f00 */
[----:B------:R-:W-:Y:S05]  /*f150*/  WARPSYNC.COLLECTIVE R15, `(.L_x_7000) ;  /* 0x000000000f087348 */ /* 0x000fea0003c00000 */
[----:B------:R0:W1:Y:S02]  /*f160*/  SHFL.IDX P6, R14, R13, R12, R11 ;  /* 0x0000000c0d0e7389 */ /* 0x00006400000c000b */
[----:B01----:R-:W-:Y:S01]  /*f170*/  ENDCOLLECTIVE ;  /* 0x000000000000791b */ /* 0x003fe20003800000 */
.L_x_7000:
[----:B------:R-:W-:-:S05]  /*f180*/  IADD3 R2, P0, R21, R20, RZ ;  /* 0x0000001415027210 */ /* 0x000fca0007f1e0ff */
[----:B------:R-:W-:-:S05]  /*f190*/  IMAD.X R3, RZ, RZ, R19, P0 ;  /* 0x000000ffff037224 */ /* 0x000fca00000e0613 */
        /* <DEDUP_REMOVED lines=9> */
.L_x_7001:
[----:B------:R-:W-:Y:S02]  /*f230*/  IMAD.MOV.U32 R13, RZ, RZ, R18 ;  /* 0x000000ffff0d7224 */ /* 0x000fe400078e0012 */
[----:B------:R-:W-:Y:S02]  /*f240*/  IMAD.MOV.U32 R12, RZ, RZ, RZ ;  /* 0x000000ffff0c7224 */ /* 0x000fe400078e00ff */
[----:B------:R-:W-:-:S07]  /*f250*/  IMAD.MOV.U32 R9, RZ, RZ, R14 ;  /* 0x000000ffff097224 */ /* 0x000fce00078e000e */
[----:B------:R-:W-:Y:S05]  /*f260*/  WARPSYNC.COLLECTIVE R15, `(.L_x_7002) ;  /* 0x000000000f087348 */ /* 0x000fea0003c00000 */
[----:B------:R0:W1:Y:S02]  /*f270*/  SHFL.IDX P6, R14, R13, R12, R11 ;  /* 0x0000000c0d0e7389 */ /* 0x00006400000c000b */
[----:B01----:R-:W-:Y:S01]  /*f280*/  ENDCOLLECTIVE ;  /* 0x000000000000791b */ /* 0x003fe20003800000 */
.L_x_7002:
[----:B------:R-:W-:-:S05]  /*f290*/  IADD3 R2, P0, R21, R9, RZ ;  /* 0x0000000915027210 */ /* 0x000fca0007f1e0ff */
[----:B------:R-:W-:-:S05]  /*f2a0*/  IMAD.X R3, RZ, RZ, R10, P0 ;  /* 0x000000ffff037224 */ /* 0x000fca00000e060a */
        /* <DEDUP_REMOVED lines=9> */
.L_x_7003:
[----:B------:R-:W-:Y:S02]  /*f340*/  IMAD.MOV.U32 R13, RZ, RZ, R18 ;  /* 0x000000ffff0d7224 */ /* 0x000fe400078e0012 */
[----:B------:R-:W-:Y:S02]  /*f350*/  IMAD.MOV.U32 R12, RZ, RZ, 0x1 ;  /* 0x00000001ff0c7424 */ /* 0x000fe400078e00ff */
[----:B------:R-:W-:-:S07]  /*f360*/  IMAD.MOV.U32 R2, RZ, RZ, R14 ;  /* 0x000000ffff027224 */ /* 0x000fce00078e000e */
[----:B------:R-:W-:Y:S05]  /*f370*/  WARPSYNC.COLLECTIVE R15, `(.L_x_7004) ;  /* 0x000000000f087348 */ /* 0x000fea0003c00000 */
[----:B------:R0:W1:Y:S02]  /*f380*/  SHFL.IDX P6, R14, R13, R12, R11 ;  /* 0x0000000c0d0e7389 */ /* 0x00006400000c000b */
[----:B01----:R-:W-:Y:S01]  /*f390*/  ENDCOLLECTIVE ;  /* 0x000000000000791b */ /* 0x003fe20003800000 */
.L_x_7004:
[----:B------:R-:W-:-:S04]  /*f3a0*/  IADD3 R2, P0, R21, R2, RZ ;  /* 0x0000000215027210 */ /* 0x000fc80007f1e0ff */
[----:B------:R-:W-:-:S05]  /*f3b0*/  IADD3.X R3, RZ, R3, RZ, P0, !PT ;  /* 0x00000003ff037210 */ /* 0x000fca00007fe4ff */
        /* <DEDUP_REMOVED lines=9> */
.L_x_7005:
[----:B------:R-:W-:Y:S05]  /*f450*/  BRA `(.L_x_7006) ;  /* 0xffffffb8000c7947 */ /* 0x000fea000383ffff */
.L_x_6931:
[----:B--2---:R2:W3:Y:S02]  /*f460*/  SYNCS.PHASECHK.TRANS64.TRYWAIT P0, [R0+URZ+0x22840], R35 ;  /* 0x02284023000075a7 */ /* 0x0044e4000800017f */
[----:B---3--:R-:W-:Y:S05]  /*f470*/  @!P0 NANOSLEEP.SYNCS 0x989680 ;  /* 0x009896800000895d */ /* 0x008fea0003900000 */
[----:B------:R-:W3:Y:S02]  /*f480*/  @!P0 SYNCS.PHASECHK.TRANS64 P0, [R0+URZ+0x22840], R35 ;  /* 0x02284023000085a7 */ /* 0x000ee4000800007f */
[----:B---3--:R-:W-:Y:S05]  /*f490*/  @!P0 BRA `(.L_x_6931) ;  /* 0xfffffffc00f08947 */ /* 0x008fea000383ffff */
[----:B------:R-:W-:Y:S05]  /*f4a0*/  BRA `(.L_x_7007) ;  /* 0xffffffb8006c7947 */ /* 0x000fea000383ffff */
.L_x_6932:
        /* <DEDUP_REMOVED lines=8> */
.L_x_7009:
[----:B------:R-:W-:Y:S05]  /*f530*/  BSYNC B0 ;  /* 0x0000000000007941 */ /* 0x000fea0003800000 */
.L_x_7008:
[----:B------:R-:W-:Y:S01]  /*f540*/  IMAD.MOV.U32 R13, RZ, RZ, R8 ;  /* 0x000000ffff0d7224 */ /* 0x000fe200078e0008 */
[----:B------:R-:W-:Y:S01]  /*f550*/  MOV R15, 0xffffffff ;  /* 0xffffffff000f7802 */ /* 0x000fe20000000f00 */
[----:B------:R-:W-:Y:S01]  /*f560*/  IMAD.MOV.U32 R12, RZ, RZ, RZ ;  /* 0x000000ffff0c7224 */ /* 0x000fe200078e00ff */
[C---:B------:R-:W-:Y:S01]  /*f570*/  ISETP.GE.AND P2, PT, R23.reuse, 0x1, PT ;  /* 0x000000011700780c */ /* 0x040fe20003f46270 */
[----:B------:R-:W-:Y:S01]  /*f580*/  IMAD.MOV.U32 R11, RZ, RZ, 0x181f ;  /* 0x0000181fff0b7424 */ /* 0x000fe200078e00ff */
[----:B------:R-:W-:Y:S01]  /*f590*/  ISETP.GE.AND P3, PT, R23, 0x61, PT ;  /* 0x000000611700780c */ /* 0x000fe20003f66270 */
[----:B------:R-:W-:-:S12]  /*f5a0*/  IMAD.MOV.U32 R2, RZ, RZ, R14 ;  /* 0x000000ffff027224 */ /* 0x000fd800078e000e */
[----:B------:R-:W-:Y:S05]  /*f5b0*/  WARPSYNC.COLLECTIVE R15, `(.L_x_7010) ;  /* 0x000000000f087348 */ /* 0x000fea0003c00000 */
[----:B------:R0:W1:Y:S02]  /*f5c0*/  SHFL.IDX P6, R14, R13, R12, R11 ;  /* 0x0000000c0d0e7389 */ /* 0x00006400000c000b */
[----:B01----:R-:W-:Y:S01]  /*f5d0*/  ENDCOLLECTIVE ;  /* 0x000000000000791b */ /* 0x003fe20003800000 */
.L_x_7010:
[----:B------:R-:W-:Y:S02]  /*f5e0*/  IMAD.MOV.U32 R13, RZ, RZ, R7 ;  /* 0x000000ffff0d7224 */ /* 0x000fe400078e0007 */
[----:B------:R-:W-:Y:S02]  /*f5f0*/  IMAD.MOV.U32 R12, RZ, RZ, 0x1 ;  /* 0x00000001ff0c7424 */ /* 0x000fe400078e00ff */
[----:B------:R-:W-:-:S07]  /*f600*/  IMAD.MOV.U32 R3, RZ, RZ, R14 ;  /* 0x000000ffff037224 */ /* 0x000fce00078e000e */
[----:B------:R-:W-:Y:S05]  /*f610*/  WARPSYNC.COLLECTIVE R15, `(.L_x_7011) ;  /* 0x000000000f087348 */ /* 0x000fea0003c00000 */
[----:B------:R0:W1:Y:S02]  /*f620*/  SHFL.IDX P6, R14, R13, R12, R11 ;  /* 0x0000000c0d0e7389 */ /* 0x00006400000c000b */
[----:B01----:R-:W-:Y:S01]  /*f630*/  ENDCOLLECTIVE ;  /* 0x000000000000791b */ /* 0x003fe20003800000 */
.L_x_7011:
        /* <DEDUP_REMOVED lines=10> */
.L_x_7012:
[----:B------:R-:W-:Y:S01]  /*f6e0*/  @!PT LDS RZ, [RZ] ;  /* 0x00000000fffff984 */ /* 0x000fe20000000800 */
[----:B------:R-:W-:Y:S01]  /*f6f0*/  @!PT LDS RZ, [RZ] ;  /* 0x00000000fffff984 */ /* 0x000fe20000000800 */
[----:B------:R-:W-:Y:S01]  /*f700*/  @!PT LDS RZ, [RZ] ;  /* 0x00000000fffff984 */ /* 0x000fe20000000800 */
[----:B------:R0:W-:Y:S01]  /*f710*/  @P2 LDGSTS.E.BYPASS.LTC128B.128 [R4+0x18400], desc[UR48][R2.64], !P1 ;  /* 0x1840000002042fae */ /* 0x0001e2000c901d70 */
[----:B------:R-:W-:Y:S01]  /*f720*/  ISETP.GE.AND P2, PT, R23, 0x11, PT ;  /* 0x000000111700780c */ /* 0x000fe20003f46270 */
[----:B------:R-:W-:Y:S02]  /*f730*/  IMAD.MOV.U32 R13, RZ, RZ, R7 ;  /* 0x000000ffff0d7224 */ /* 0x000fe400078e0007 */
[----:B------:R-:W-:-:S10]  /*f740*/  IMAD.MOV.U32 R12, RZ, RZ, 0x2 ;  /* 0x00000002ff0c7424 */ /* 0x000fd400078e00ff */
[----:B0-----:R-:W-:-:S13]  /*f750*/  @P2 IADD3 R18, P0, R22, R14, RZ ;  /* 0x0000000e16122210 */ /* 0x001fda0007f1e0ff */
[----:B------:R-:W-:Y:S05]  /*f760*/  WARPSYNC.COLLECTIVE R15, `(.L_x_7013) ;  /* 0x000000000f087348 */ /* 0x000fea0003c00000 */
[----:B------:R0:W1:Y:S02]  /*f770*/  SHFL.IDX P6, R14, R13, R12, R11 ;  /* 0x0000000c0d0e7389 */ /* 0x00006400000c000b */
[----:B01----:R-:W-:Y:S01]  /*f780*/  ENDCOLLECTIVE ;  /* 0x000000000000791b */ /* 0x003fe20003800000 */
.L_x_7013:
[----:B------:R-:W-:Y:S02]  /*f790*/  @P2 IMAD.X R21, RZ, RZ, R21, P0 ;  /* 0x000000ffff152224 */ /* 0x000fe400000e0615 */
[----:B------:R-:W-:Y:S02]  /*f7a0*/  @P2 IMAD.MOV.U32 R2, RZ, RZ, R18 ;  /* 0x000000ffff022224 */ /* 0x000fe400078e0012 */
[----:B------:R-:W-:-:S05]  /*f7b0*/  @P2 IMAD.MOV.U32 R3, RZ, RZ, R21 ;  /* 0x000000ffff032224 */ /* 0x000fca00078e0015 */
[----:B------:R-:W-:Y:S01]  /*f7c0*/  @!PT LDS RZ, [RZ] ;  /* 0x00000000fffff984 */ /* 0x000fe20000000800 */
[----:B------:R-:W-:Y:S01]  /*f7d0*/  @!PT LDS RZ, [RZ] ;  /* 0x00000000fffff984 */ /* 0x000fe20000000800 */
[----:B------:R-:W-:Y:S01]  /*f7e0*/  @!PT LDS RZ, [RZ] ;  /* 0x00000000fffff984 */ /* 0x000fe20000000800 */
[----:B------:R0:W-:Y:S01]  /*f7f0*/  @P2 LDGSTS.E.BYPASS.LTC128B.128 [R4+0x18c00], desc[UR48][R2.64], !P1 ;  /* 0x18c0000002042fae */ /* 0x0001e2000c901d70 */
[----:B------:R-:W-:Y:S02]  /*f800*/  ISETP.GE.AND P2, PT, R23, 0x21, PT ;  /* 0x000000211700780c */ /* 0x000fe40003f46270 */
[----:B------:R-:W-:Y:S01]  /*f810*/  MOV R13, R8 ;  /* 0x00000008000d7202 */ /* 0x000fe20000000f00 */
[----:B0-----:R-:W-:-:S10]  /*f820*/  IMAD.MOV.U32 R2, RZ, RZ, R14 ;  /* 0x000000ffff027224 */ /* 0x001fd400078e000e */
[----:B------:R-:W-:Y:S05]  /*f830*/  WARPSYNC.COLLECTIVE R15, `(.L_x_7014) ;  /* 0x000000000f087348 */ /* 0x000fea0003c00000 */
[----:B------:R0:W1:Y:S02]  /*f840*/  SHFL.IDX P6, R14, R13, R12, R11 ;  /* 0x0000000c0d0e7389 */ /* 0x00006400000c000b */
[----:B01----:R-:W-:Y:S01]  /*f850*/  ENDCOLLECTIVE ;  /* 0x000000000000791b */ /* 0x003fe20003800000 */
.L_x_7014:
        /* <DEDUP_REMOVED lines=10> */
[----:B------:R0:W-:Y:S01]  /*f900*/  @P2 LDGSTS.E.BYPASS.LTC128B.128 [R4+0x19400], desc[UR48][R2.64], !P1 ;  /* 0x1940000002042fae */ /* 0x0001e2000c901d70 */
[----:B------:R-:W-:-:S13]  /*f910*/  ISETP.GE.AND P2, PT, R23, 0x31, PT ;  /* 0x000000311700780c */ /* 0x000fda0003f46270 */
[----:B0-----:R-:W-:Y:S05]  /*f920*/  WARPSYNC.COLLECTIVE R15, `(.L_x_7015) ;  /* 0x000000000f087348 */ /* 0x001fea0003c00000 */
[----:B------:R1:W2:Y:S02]  /*f930*/  SHFL.IDX P6, R14, R13, R12, R11 ;  /* 0x0000000c0d0e7389 */ /* 0x0002a400000c000b */
[----:B012---:R-:W-:Y:S01]  /*f940*/  ENDCOLLECTIVE ;  /* 0x000000000000791b */ /* 0x007fe20003800000 */
.L_x_7015:
[----:B------:R-:W-:Y:S02]  /*f950*/  IMAD.MOV.U32 R13, RZ, RZ, R8 ;  /* 0x000000ffff0d7224 */ /* 0x000fe400078e0008 */
[----:B------:R-:W-:-:S07]  /*f960*/  IMAD.MOV.U32 R2, RZ, RZ, R14 ;  /* 0x000000ffff027224 */ /* 0x000fce00078e000e */
[----:B------:R-:W-:Y:S05]  /*f970*/  WARPSYNC.COLLECTIVE R15, `(.L_x_7016) ;  /* 0x000000000f087348 */ /* 0x000fea0003c00000 */
[----:B------:R0:W1:Y:S02]  /*f980*/  SHFL.IDX P6, R14, R13, R12, R11 ;  /* 0x0000000c0d0e7389 */ /* 0x00006400000c000b */
[----:B01----:R-:W-:Y:S01]  /*f990*/  ENDCOLLECTIVE ;  /* 0x000000000000791b */ /* 0x003fe20003800000 */
.L_x_7016:
[----:B------:R-:W-:Y:S01]  /*f9a0*/  IMAD.MOV.U32 R13, RZ, RZ, R7 ;  /* 0x000000ffff0d7224 */ /* 0x000fe200078e0007 */
[----:B------:R-:W-:Y:S02]  /*f9b0*/  MOV R12, 0x4 ;  /* 0x00000004000c7802 */ /* 0x000fe40000000f00 */
[----:B------:R-:W-:-:S05]  /*f9c0*/  @P2 IADD3 R17, P0, R22, R14, RZ ;  /* 0x0000000e16112210 */ /* 0x000fca0007f1e0ff */
[----:B------:R-:W-:Y:S02]  /*f9d0*/  @P2 IMAD.X R15, RZ, RZ, R2, P0 ;  /* 0x000000ffff0f2224 */ /* 0x000fe400000e0602 */
[----:B------:R-:W-:Y:S02]  /*f9e0*/  @P2 IMAD.MOV.U32 R2, RZ, RZ, R17 ;  /* 0x000000ffff022224 */ /* 0x000fe400078e0011 */
[----:B------:R-:W-:Y:S02]  /*f9f0*/  @P2 IMAD.MOV.U32 R3, RZ, RZ, R15 ;  /* 0x000000ffff032224 */ /* 0x000fe400078e000f */
[----:B------:R-:W-:-:S03]  /*fa00*/  IMAD.MOV.U32 R15, RZ, RZ, -0x1 ;  /* 0xffffffffff0f7424 */ /* 0x000fc600078e00ff */
        /* <DEDUP_REMOVED lines=8> */
.L_x_7017:
[----:B------:R-:W-:Y:S02]  /*fa90*/  IMAD.MOV.U32 R13, RZ, RZ, R8 ;  /* 0x000000ffff0d7224 */ /* 0x000fe400078e0008 */
[----:B------:R-:W-:-:S07]  /*faa0*/  IMAD.MOV.U32 R2, RZ, RZ, R14 ;  /* 0x000000ffff027224 */ /* 0x000fce00078e000e */
[----:B------:R-:W-:Y:S05]  /*fab0*/  WARPSYNC.COLLECTIVE R15, `(.L_x_7018) ;  /* 0x000000000f087348 */ /* 0x000fea0003c00000 */
[----:B------:R0:W1:Y:S02]  /*fac0*/  SHFL.IDX P6, R14, R13, R12, R11 ;  /* 0x0000000c0d0e7389 */ /* 0x00006400000c000b */
[----:B01----:R-:W-:Y:S01]  /*fad0*/  ENDCOLLECTIVE ;  /* 0x000000000000791b */ /* 0x003fe20003800000 */
.L_x_7018:
        /* <DEDUP_REMOVED lines=10> */
.L_x_7019:
[----:B------:R-:W-:Y:S01]  /*fb80*/  @!PT LDS RZ, [RZ] ;  /* 0x00000000fffff984 */ /* 0x000fe20000000800 */
[----:B------:R-:W-:Y:S01]  /*fb90*/  @!PT LDS RZ, [RZ] ;  /* 0x00000000fffff984 */ /* 0x000fe20000000800 */
[----:B------:R-:W-:Y:S01]  /*fba0*/  @!PT LDS RZ, [RZ] ;  /* 0x00000000fffff984 */ /* 0x000fe20000000800 */
[----:B------:R0:W-:Y:S01]  /*fbb0*/  @P2 LDGSTS.E.BYPASS.LTC128B.128 [R4+0x1a400], desc[UR48][R2.64], !P1 ;  /* 0x1a40000002042fae */ /* 0x0001e2000c901d70 */
[----:B------:R-:W-:Y:S01]  /*fbc0*/  ISETP.GE.AND P2, PT, R23, 0x51, PT ;  /* 0x000000511700780c */ /* 0x000fe20003f46270 */
[----:B------:R-:W-:Y:S02]  /*fbd0*/  IMAD.MOV.U32 R13, RZ, RZ, R8 ;  /* 0x000000ffff0d7224 */ /* 0x000fe400078e0008 */
[----:B------:R-:W-:-:S10]  /*fbe0*/  IMAD.MOV.U32 R9, RZ, RZ, R14 ;  /* 0x000000ffff097224 */ /* 0x000fd400078e000e */
[----:B0-----:R-:W-:Y:S05]  /*fbf0*/  WARPSYNC.COLLECTIVE R15, `(.L_x_7020) ;  /* 0x000000000f087348 */ /* 0x001fea0003c00000 */
[----:B------:R1:W2:Y:S02]  /*fc00*/  SHFL.IDX P6, R14, R13, R12, R11 ;  /* 0x0000000c0d0e7389 */ /* 0x0002a400000c000b */
[----:B012---:R-:W-:Y:S01]  /*fc10*/  ENDCOLLECTIVE ;  /* 0x000000000000791b */ /* 0x007fe20003800000 */
.L_x_7020:
[----:B------:R-:W-:Y:S02]  /*fc20*/  IMAD.MOV.U32 R13, RZ, RZ, R7 ;  /* 0x000000ffff0d7224 */ /* 0x000fe400078e0007 */
[----:B------:R-:W-:Y:S02]  /*fc30*/  IMAD.MOV.U32 R12, RZ, RZ, 0x6 ;  /* 0x00000006ff0c7424 */ /* 0x000fe400078e00ff */
[----:B------:R-:W-:-:S07]  /*fc40*/  IMAD.MOV.U32 R10, RZ, RZ, R14 ;  /* 0x000000ffff0a7224 */ /* 0x000fce00078e000e */
[----:B------:R-:W-:Y:S05]  /*fc50*/  WARPSYNC.COLLECTIVE R15, `(.L_x_7021) ;  /* 0x000000000f087348 */ /* 0x000fea0003c00000 */
[----:B------:R0:W1:Y:S02]  /*fc60*/  SHFL.IDX P6, R14, R13, R12, R11 ;  /* 0x0000000c0d0e7389 */ /* 0x00006400000c000b */
[----:B01----:R-:W-:Y:S01]  /*fc70*/  ENDCOLLECTIVE ;  /* 0x000000000000791b */ /* 0x003fe20003800000 */
.L_x_7021:
[----:B------:R-:W-:-:S04]  /*fc80*/  @P2 IADD3 R10, P0, R22, R10, RZ ;  /* 0x0000000a160a2210 */ /* 0x000fc80007f1e0ff */
[----:B------:R-:W-:Y:S01]  /*fc90*/  @P2 IADD3.X R9, RZ, R9, RZ, P0, !PT ;  /* 0x00000009ff092210 */ /* 0x000fe200007fe4ff */
[----:B------:R-:W-:-:S04]  /*fca0*/  @P2 IMAD.MOV.U32 R2, RZ, RZ, R10 ;  /* 0x000000ffff022224 */ /* 0x000fc800078e000a */
[----:B------:R-:W-:Y:S02]  /*fcb0*/  @P2 IMAD.MOV.U32 R3, RZ, RZ, R9 ;  /* 0x000000ffff032224 */ /* 0x000fe400078e0009 */
[----:B------:R-:W-:-:S03]  /*fcc0*/  IMAD.MOV.U32 R13, RZ, RZ, R8 ;  /* 0x000000ffff0d7224 */ /* 0x000fc600078e0008 */
[----:B------:R-:W-:Y:S01]  /*fcd0*/  @!PT LDS RZ, [RZ] ;  /* 0x00000000fffff984 */ /* 0x000fe20000000800 */
[----:B------:R-:W-:Y:S01]  /*fce0*/  @!PT LDS RZ, [RZ] ;  /* 0x00000000fffff984 */ /* 0x000fe20000000800 */
[----:B------:R-:W-:Y:S01]  /*fcf0*/  @!PT LDS RZ, [RZ] ;  /* 0x00000000fffff984 */ /* 0x000fe20000000800 */
[----:B------:R0:W-:Y:S01]  /*fd00*/  @P2 LDGSTS.E.BYPASS.LTC128B.128 [R4+0x1ac00], desc[UR48][R2.64], !P1 ;  /* 0x1ac0000002042fae */ /* 0x0001e2000c901d70 */
[----:B------:R-:W-:Y:S01]  /*fd10*/  ISETP.GE.AND P2, PT, R23, 0x71, PT ;  /* 0x000000711700780c */ /* 0x000fe20003f46270 */
[----:B------:R-:W-:-:S12]  /*fd20*/  IMAD.MOV.U32 R19, RZ, RZ, R14 ;  /* 0x000000ffff137224 */ /* 0x000fd800078e000e */
[----:B0-----:R-:W-:Y:S05]  /*fd30*/  WARPSYNC.COLLECTIVE R15, `(.L_x_7022) ;  /* 0x000000000f087348 */ /* 0x001fea0003c00000 */
[----:B------:R1:W2:Y:S02]  /*fd40*/  SHFL.IDX P6, R14, R13, R12, R11 ;  /* 0x0000000c0d0e7389 */ /* 0x0002a400000c000b */
[----:B012---:R-:W-:Y:S01]  /*fd50*/  ENDCOLLECTIVE ;  /* 0x000000000000791b */ /* 0x007fe20003800000 */
.L_x_7022:
[----:B------:R-:W-:Y:S02]  /*fd60*/  IMAD.MOV.U32 R13, RZ, RZ, R7 ;  /* 0x000000ffff0d7224 */ /* 0x000fe400078e0007 */
[----:B------:R-:W-:Y:S02]  /*fd70*/  IMAD.MOV.U32 R12, RZ, RZ, 0x7 ;  /* 0x00000007ff0c7424 */ /* 0x000fe400078e00ff */
[----:B------:R-:W-:-:S07]  /*fd80*/  IMAD.MOV.U32 R20, RZ, RZ, R14 ;  /* 0x000000ffff147224 */ /* 0x000fce00078e000e */
[----:B------:R-:W-:Y:S05]  /*fd90*/  WARPSYNC.COLLECTIVE R15, `(.L_x_7023) ;  /* 0x000000000f087348 */ /* 0x000fea0003c00000 */
[----:B------:R0:W1:Y:S02]  /*fda0*/  SHFL.IDX P6, R14, R13, R12, R11 ;  /* 0x0000000c0d0e7389 */ /* 0x00006400000c000b */
[----:B01----:R-:W-:Y:S01]  /*fdb0*/  ENDCOLLECTIVE ;  /* 0x000000000000791b */ /* 0x003fe20003800000 */
.L_x_7023:
        /* <DEDUP_REMOVED lines=8> */
[----:B------:R0:W-:Y:S01]  /*fe40*/  @P3 LDGSTS.E.BYPASS.LTC128B.128 [R4+0x1b400], desc[UR48][R2.64], !P1 ;  /* 0x1b40000002043fae */ /* 0x0001e2000c901d70 */
[----:B------:R-:W-:-:S07]  /*fe50*/  IMAD.MOV.U32 R18, RZ, RZ, R14 ;  /* 0x000000ffff127224 */ /* 0x000fce00078e000e */
[----:B0-----:R-:W-:Y:S05]  /*fe60*/  WARPSYNC.COLLECTIVE R15, `(.L_x_7024) ;  /* 0x000000000f087348 */ /* 0x001fea0003c00000 */
[----:B------:R1:W2:Y:S02]  /*fe70*/  SHFL.IDX P6, R14, R13, R12, R11 ;  /* 0x0000000c0d0e7389 */ /* 0x0002a400000c000b */
[----:B012---:R-:W-:Y:S01]  /*fe80*/  ENDCOLLECTIVE ;  /* 0x000000000000791b */ /* 0x007fe20003800000 */
.L_x_7024:
[----:B------:R-:W-:Y:S02]  /*fe90*/  IMAD.MOV.U32 R13, RZ, RZ, R5 ;  /* 0x000000ffff0d7224 */ /* 0x000fe400078e0005 */
[----:B------:R-:W-:Y:S01]  /*fea0*/  IMAD.MOV.U32 R12, RZ, RZ, RZ ;  /* 0x000000ffff0c7224 */ /* 0x000fe200078e00ff */
[----:B------:R-:W-:-:S07]  /*feb0*/  MOV R8, R14 ;  /* 0x0000000e00087202 */ /* 0x000fce0000000f00 */
[----:B------:R-:W-:Y:S05]  /*fec0*/  WARPSYNC.COLLECTIVE R15, `(.L_x_7025) ;  /* 0x000000000f087348 */ /* 0x000fea0003c00000 */
[----:B------:R0:W1:Y:S02]  /*fed0*/  SHFL.IDX P6, R14, R13, R12, R11 ;  /* 0x0000000c0d0e7389 */ /* 0x00006400000c000b */
[----:B01----:R-:W-:Y:S01]  /*fee0*/  ENDCOLLECTIVE ;  /* 0x000000000000791b */ /* 0x003fe20003800000 */
.L_x_7025:
        /* <DEDUP_REMOVED lines=9> */
[----:B------:R-:W-:Y:S01]  /*ff80*/  ISETP.GE.AND P2, PT, R23, 0x81, PT ;  /* 0x000000811700780c */ /* 0x000fe20003f46270 */
[----:B0-----:R-:W-:-:S12]  /*ff90*/  IMAD.MOV.U32 R2, RZ, RZ, R14 ;  /* 0x000000ffff027224 */ /* 0x001fd800078e000e */
[----:B------:R-:W-:Y:S05]  /*ffa0*/  WARPSYNC.COLLECTIVE R15, `(.L_x_7026) ;  /* 0x000000000f087348 */ /* 0x000fea0003c00000 */
[----:B------:R0:W1:Y:S02]  /*ffb0*/  SHFL.IDX P6, R14, R13, R12, R11 ;  /* 0x0000000c0d0e7389 */ /* 0x00006400000c000b */
[----:B01----:R-:W-:Y:S01]  /*ffc0*/  ENDCOLLECTIVE ;  /* 0x000000000000791b */ /* 0x003fe20003800000 */
.L_x_7026:
[----:B------:R-:W-:Y:S02]  /*ffd0*/  IMAD.MOV.U32 R13, RZ, RZ, R5 ;  /* 0x000000ffff0d7224 */ /* 0x000fe400078e0005 */
[----:B------:R-:W-:-:S05]  /*ffe0*/  IMAD.MOV.U32 R11, RZ, RZ, R14 ;  /* 0x000000ffff0b7224 */ /* 0x000fca00078e000e */
[----:B------:R-:W-:-:S05]  /*fff0*/  @P2 IADD3 R11, P0, R22, R11, RZ ;  /* 0x0000000b160b2210 */ /* 0x000fca0007f1e0ff */
[----:B------:R-:W-:Y:S02]  /*10000*/  @P2 IMAD.X R12, RZ, RZ, R2, P0 ;  /* 0x000000ffff0c2224 */ /* 0x000fe400000e0602 */
[----:B------:R-:W-:Y:S02]  /*10010*/  @P2 IMAD.MOV.U32 R2, RZ, RZ, R11 ;  /* 0x000000ffff022224 */ /* 0x000fe400078e000b */
[----:B------:R-:W-:Y:S01]  /*10020*/  IMAD.MOV.U32 R11, RZ, RZ, 0x181f ;  /* 0x0000181fff0b7424 */ /* 0x000fe200078e00ff */
[----:B------:R-:W-:Y:S01]  /*10030*/  @P2 MOV R3, R12 ;  /* 0x0000000c00032202 */ /* 0x000fe20000000f00 */
[----:B------:R-:W-:-:S04]  /*10040*/  IMAD.MOV.U32 R12, RZ, RZ, 0x1 ;  /* 0x00000001ff0c7424 */ /* 0x000fc800078e00ff */
[----:B------:R-:W-:Y:S01]  /*10050*/  @!PT LDS RZ, [RZ] ;  /* 0x00000000fffff984 */ /* 0x000fe20000000800 */
[----:B------:R-:W-:Y:S01]  /*10060*/  @!PT LDS RZ, [RZ] ;  /* 0x00000000fffff984 */ /* 0x000fe20000000800 */
[----:B------:R-:W-:Y:S01]  /*10070*/  @!PT LDS RZ, [RZ] ;  /* 0x00000000fffff984 */ /* 0x000fe20000000800 */
[----:B------:R0:W-:Y:S03]  /*10080*/  @P2 LDGSTS.E.BYPASS.LTC128B.128 [R4+0x1c400], desc[UR48][R2.64], !P1 ;  /* 0x1c40000002042fae */ /* 0x0001e6000c901d70 */
[----:B0-----:R-:W-:Y:S05]  /*10090*/  WARPSYNC.COLLECTIVE R15, `(.L_x_7027) ;  /* 0x000000000f087348 */ /* 0x001fea0003c00000 */
[----:B------:R1:W2:Y:S02]  /*100a0*/  SHFL.IDX P6, R14, R13, R12, R11 ;  /* 0x0000000c0d0e7389 */ /* 0x0002a400000c000b */
[----:B012---:R-:W-:Y:S01]  /*100b0*/  ENDCOLLECTIVE ;  /* 0x000000000000791b */ /* 0x007fe20003800000 */
.L_x_7027:
[----:B------:R-:W-:Y:S02]  /*100c0*/  IMAD.MOV.U32 R13, RZ, RZ, R6 ;  /* 0x000000ffff0d7224 */ /* 0x000fe400078e0006 */
[----:B------:R-:W-:-:S07]  /*100d0*/  IMAD.MOV.U32 R5, RZ, RZ, R14 ;  /* 0x000000ffff057224 */ /* 0x000fce00078e000e */
[----:B------:R-:W-:Y:S05]  /*100e0*/  WARPSYNC.COLLECTIVE R15, `(.L_x_7028) ;  /* 0x000000000f087348 */ /* 0x000fea0003c00000 */
[----:B------:R0:W1:Y:S02]  /*100f0*/  SHFL.IDX P6, R14, R13, R12, R11 ;  /* 0x0000000c0d0e7389 */ /* 0x00006400000c000b */
[----:B01----:R-:W-:Y:S01]  /*10100*/  ENDCOLLECTIVE ;  /* 0x000000000000791b */ /* 0x003fe20003800000 */
.L_x_7028:
[----:B------:R-:W-:Y:S05]  /*10110*/  BRA `(.L_x_7029) ;  /* 0xffffffb400247947 */ /* 0x000fea000383ffff */
.L_x_6936:
        /* <DEDUP_REMOVED lines=8> */
.L_x_7030:
[C---:B------:R-:W-:Y:S01]  /*101a0*/  VIADD R6, R4.reuse, 0x10 ;  /* 0x0000001004067836 */ /* 0x040fe20000000000 */
[----:B------:R-:W-:Y:S01]  /*101b0*/  ISETP.GE.AND P1, PT, R4, UR41, PT ;  /* 0x0000002904007c0c */ /* 0x000fe2000bf26270 */
[----:B------:R-:W-:Y:S02]  /*101c0*/  IMAD.MOV.U32 R13, RZ, RZ, R0 ;  /* 0x000000ffff0d7224 */ /* 0x000fe400078e0000 */
[----:B------:R-:W-:-:S10]  /*101d0*/  IMAD.MOV.U32 R2, RZ, RZ, R14 ;  /* 0x000000ffff027224 */ /* 0x000fd400078e000e */
[----:B------:R-:W-:Y:S05]  /*101e0*/  WARPSYNC.COLLECTIVE R15, `(.L_x_7031) ;  /* 0x000000000f087348 */ /* 0x000fea0003c00000 */
[----:B------:R0:W1:Y:S02]  /*101f0*/  SHFL.IDX P6, R14, R13, R12, R11 ;  /* 0x0000000c0d0e7389 */ /* 0x00006400000c000b */
[----:B01----:R-:W-:Y:S01]  /*10200*/  ENDCOLLECTIVE ;  /* 0x000000000000791b */ /* 0x003fe20003800000 */
.L_x_7031:
[----:B------:R-:W-:Y:S02]  /*10210*/  IMAD.MOV.U32 R13, RZ, RZ, R5 ;  /* 0x000000ffff0d7224 */ /* 0x000fe400078e0005 */
[----:B------:R-:W-:Y:S01]  /*10220*/  IMAD.MOV.U32 R12, RZ, RZ, 0x1 ;  /* 0x00000001ff0c7424 */ /* 0x000fe200078e00ff */
[----:B------:R-:W-:-:S04]  /*10230*/  @!P1 IADD3 R14, P0, R10, R14, RZ ;  /* 0x0000000e0a0e9210 */ /* 0x000fc80007f1e0ff */
[----:B------:R-:W-:Y:S01]  /*10240*/  @!P1 IADD3.X R3, RZ, R2, RZ, P0, !PT ;  /* 0x00000002ff039210 */ /* 0x000fe200007fe4ff */
[----:B------:R-:W-:-:S08]  /*10250*/  @!P1 IMAD.MOV.U32 R2, RZ, RZ, R14 ;  /* 0x000000ffff029224 */ /* 0x000fd000078e000e */
[----:B------:R-:W-:Y:S05]  /*10260*/  WARPSYNC.COLLECTIVE R15, `(.L_x_7032) ;  /* 0x000000000f087348 */ /* 0x000fea0003c00000 */
[----:B------:R0:W1:Y:S02]  /*10270*/  SHFL.IDX P6, R14, R13, R12, R11 ;  /* 0x0000000c0d0e7389 */ /* 0x00006400000c000b */
[----:B01----:R-:W-:Y:S01]  /*10280*/  ENDCOLLECTIVE ;  /* 0x000000000000791b */ /* 0x003fe20003800000 */
.L_x_7032:
[----:B------:R-:W-:Y:S01]  /*10290*/  @!PT LDS RZ, [RZ] ;  /* 0x00000000fffff984 */ /* 0x000fe20000000800 */
[----:B------:R-:W-:Y:S01]  /*102a0*/  @!PT LDS RZ, [RZ] ;  /* 0x00000000fffff984 */ /* 0x000fe20000000800 */
[----:B------:R-:W-:Y:S01]  /*102b0*/  @!PT LDS RZ, [RZ] ;  /* 0x00000000fffff984 */ /* 0x000fe20000000800 */
[----:B------:R0:W-:Y:S01]  /*102c0*/  @!P1 LDGSTS.E.BYPASS.LTC128B.128 [R8+0x14400], desc[UR48][R2.64], !P5 ;  /* 0x1440000002089fae */ /* 0x0001e2000e901d70 */
[----:B------:R-:W-:Y:S01]  /*102d0*/  ISETP.GE.AND P1, PT, R6, UR41, PT ;  /* 0x0000002906007c0c */ /* 0x000fe2000bf26270 */
[----:B------:R-:W-:Y:S02]  /*102e0*/  IMAD.MOV.U32 R13, RZ, RZ, R0 ;  /* 0x000000ffff0d7224 */ /* 0x000fe400078e0000 */
[----:B------:R-:W-:-:S10]  /*102f0*/  IMAD.MOV.U32 R6, RZ, RZ, R14 ;  /* 0x000000ffff067224 */ /* 0x000fd400078e000e */
[----:B0-----:R-:W-:Y:S05]  /*10300*/  WARPSYNC.COLLECTIVE R15, `(.L_x_7033) ;  /* 0x000000000f087348 */ /* 0x001fea0003c00000 */
[----:B------:R1:W2:Y:S02]  /*10310*/  SHFL.IDX P6, R14, R13, R12, R11 ;  /* 0x0000000c0d0e7389 */ /* 0x0002a400000c000b */
[----:B012---:R-:W-:Y:S01]  /*10320*/  ENDCOLLECTIVE ;  /* 0x000000000000791b */ /* 0x007fe20003800000 */
.L_x_7033:
[----:B------:R-:W-:Y:S02]  /*10330*/  IMAD.MOV.U32 R13, RZ, RZ, R5 ;  /* 0x000000ffff0d7224 */ /* 0x000fe400078e0005 */
[----:B------:R-:W-:Y:S01]  /*10340*/  IMAD.MOV.U32 R12, RZ, RZ, 0x2 ;  /* 0x00000002ff0c7424 */ /* 0x000fe200078e00ff */
[----:B------:R-:W-:-:S13]  /*10350*/  @!P1 IADD3 R2, P0, R10, R14, RZ ;  /* 0x0000000e0a029210 */ /* 0x000fda0007f1e0ff */
[----:B------:R-:W-:Y:S05]  /*10360*/  WARPSYNC.COLLECTIVE R15, `(.L_x_7034) ;  /* 0x000000000f087348 */ /* 0x000fea0003c00000 */
[----:B------:R0:W1:Y:S02]  /*10370*/  SHFL.IDX P6, R14, R13, R12, R11 ;  /* 0x0000000c0d0e7389 */ /* 0x00006400000c000b */
[----:B01----:R-:W-:Y:S01]  /*10380*/  ENDCOLLECTIVE ;  /* 0x000000000000791b */ /* 0x003fe20003800000 */
.L_x_7034:
[----:B------:R-:W-:Y:S02]  /*10390*/  @!P1 IMAD.X R3, RZ, RZ, R6, P0 ;  /* 0x000000ffff039224 */ /* 0x000fe400000e0606 */
[----:B------:R-:W-:-:S03]  /*103a0*/  VIADD R6, R4, 0x20 ;  /* 0x0000002004067836 */ /* 0x000fc60000000000 */
[----:B------:R-:W-:Y:S01]  /*103b0*/  @!PT LDS RZ, [RZ] ;  /* 0x00000000fffff984 */ /* 0x000fe20000000800 */
[----:B------:R-:W-:Y:S01]  /*103c0*/  @!PT LDS RZ, [RZ] ;  /* 0x00000000fffff984 */ /* 0x000fe20000000800 */
[----:B------:R-:W-:Y:S01]  /*103d0*/  @!PT LDS RZ, [RZ] ;  /* 0x00000000fffff984 */ /* 0x000fe20000000800 */
[----:B------:R0:W-:Y:S02]  /*103e0*/  @!P1 LDGSTS.E.BYPASS.LTC128B.128 [R8+0x14c00], desc[UR48][R2.64], !P5 ;  /* 0x14c0000002089fae */ /* 0x0001e4000e901d70 */
[----:B------:R-:W-:Y:S01]  /*103f0*/  ISETP.GE.AND P1, PT, R6, UR41, PT ;  /* 0x0000002906007c0c */ /* 0x000fe2000bf26270 */
[----:B------:R-:W-:Y:S02]  /*10400*/  IMAD.MOV.U32 R13, RZ, RZ, R0 ;  /* 0x000000ffff0d7224 */ /* 0x000fe400078e0000 */
[----:B------:R-:W-:-:S10]  /*10410*/  IMAD.MOV.U32 R6, RZ, RZ, R14 ;  /* 0x000000ffff067224 */ /* 0x000fd400078e000e */
[----:B0-----:R-:W-:Y:S05]  /*10420*/  WARPSYNC.COLLECTIVE R15, `(.L_x_7035) ;  /* 0x000000000f087348 */ /* 0x001fea0003c00000 */
[----:B------:R1:W2:Y:S02]  /*10430*/  SHFL.IDX P6, R14, R13, R12, R11 ;  /* 0x0000000c0d0e7389 */ /* 0x0002a400000c000b */
[----:B012---:R-:W-:Y:S01]  /*10440*/  ENDCOLLECTIVE ;  /* 0x000000000000791b */ /* 0x007fe20003800000 */
.L_x_7035:
[----:B------:R-:W-:Y:S02]  /*10450*/  IMAD.MOV.U32 R13, RZ, RZ, R5 ;  /* 0x000000ffff0d7224 */ /* 0x000fe400078e0005 */
[----:B------:R-:W-:Y:S01]  /*10460*/  IMAD.MOV.U32 R12, RZ, RZ, 0x3 ;  /* 0x00000003ff0c7424 */ /* 0x000fe200078e00ff */
[----:B------:R-:W-:-:S13]  /*10470*/  @!P1 IADD3 R2, P0, R10, R14, RZ ;  /* 0x0000000e0a029210 */ /* 0x000fda0007f1e0ff */
[----:B------:R-:W-:Y:S05]  /*10480*/  WARPSYNC.COLLECTIVE R15, `(.L_x_7036) ;  /* 0x000000000f087348 */ /* 0x000fea0003c00000 */
[----:B------:R0:W1:Y:S02]  /*10490*/  SHFL.IDX P6, R14, R13, R12, R11 ;  /* 0x0000000c0d0e7389 */ /* 0x00006400000c000b */
[----:B01----:R-:W-:Y:S01]  /*104a0*/  ENDCOLLECTIVE ;  /* 0x000000000000791b */ /* 0x003fe20003800000 */
.L_x_7036:
[----:B------:R-:W-:Y:S01]  /*104b0*/  @!P1 IADD3.X R3, RZ, R6, RZ, P0, !PT ;  /* 0x00000006ff039210 */ /* 0x000fe200007fe4ff */
[----:B------:R-:W-:-:S04]  /*104c0*/  VIADD R6, R4, 0x30 ;  /* 0x0000003004067836 */ /* 0x000fc80000000000 */
        /* <DEDUP_REMOVED lines=10> */
.L_x_7037:
[----:B------:R-:W-:Y:S02]  /*10570*/  IMAD.MOV.U32 R13, RZ, RZ, R5 ;  /* 0x000000ffff0d7224 */ /* 0x000fe400078e0005 */
[----:B------:R-:W-:Y:S01]  /*10580*/  IMAD.MOV.U32 R12, RZ, RZ, 0x4 ;  /* 0x00000004ff0c7424 */ /* 0x000fe200078e00ff */
[----:B------:R-:W-:-:S13]  /*10590*/  @!P1 IADD3 R2, P0, R10, R14, RZ ;  /* 0x0000000e0a029210 */ /* 0x000fda0007f1e0ff */
[----:B------:R-:W-:Y:S05]  /*105a0*/  WARPSYNC.COLLECTIVE R15, `(.L_x_7038) ;  /* 0x000000000f087348 */ /* 0x000fea0003c00000 */
[----:B------:R0:W1:Y:S02]  /*105b0*/  SHFL.IDX P6, R14, R13, R12, R11 ;  /* 0x0000000c0d0e7389 */ /* 0x00006400000c000b */
[----:B01----:R-:W-:Y:S01]  /*105c0*/  ENDCOLLECTIVE ;  /* 0x000000000000791b */ /* 0x003fe20003800000 */
.L_x_7038:
        /* <DEDUP_REMOVED lines=12> */
.L_x_7039:
[----:B------:R-:W-:Y:S02]  /*10690*/  IMAD.MOV.U32 R13, RZ, RZ, R5 ;  /* 0x000000ffff0d7224 */ /* 0x000fe400078e0005 */
[----:B------:R-:W-:Y:S01]  /*106a0*/  IMAD.MOV.U32 R12, RZ, RZ, 0x5 ;  /* 0x00000005ff0c7424 */ /* 0x000fe200078e00ff */
[----:B------:R-:W-:-:S13]  /*106b0*/  @!P1 IADD3 R2, P0, R10, R14, RZ ;  /* 0x0000000e0a029210 */ /* 0x000fda0007f1e0ff */
[----:B------:R-:W-:Y:S05]  /*106c0*/  WARPSYNC.COLLECTIVE R15, `(.L_x_7040) ;  /* 0x000000000f087348 */ /* 0x000fea0003c00000 */
[----:B------:R0:W1:Y:S02]  /*106d0*/  SHFL.IDX P6, R14, R13, R12, R11 ;  /* 0x0000000c0d0e7389 */ /* 0x00006400000c000b */
[----:B01----:R-:W-:Y:S01]  /*106e0*/  ENDCOLLECTIVE ;  /* 0x000000000000791b */ /* 0x003fe20003800000 */
.L_x_7040:
[----:B------:R-:W-:Y:S01]  /*106f0*/  @!P1 IMAD.X R3, RZ, RZ, R6, P0 ;  /* 0x000000ffff039224 */ /* 0x000fe200000e0606 */
[----:B------:R-:W-:-:S04]  /*10700*/  IADD3 R6, R4, 0x50, RZ ;  /* 0x0000005004067810 */ /* 0x000fc80007ffe0ff */
        /* <DEDUP_REMOVED lines=10> */
.L_x_7041:
[----:B------:R-:W-:Y:S02]  /*107b0*/  IMAD.MOV.U32 R13, RZ, RZ, R5 ;  /* 0x000000ffff0d7224 */ /* 0x000fe400078e0005 */
[----:B------:R-:W-:Y:S01]  /*107c0*/  IMAD.MOV.U32 R12, RZ, RZ, 0x6 ;  /* 0x00000006ff0c7424 */ /* 0x000fe200078e00ff */
[----:B------:R-:W-:-:S13]  /*107d0*/  @!P1 IADD3 R2, P0, R10, R14, RZ ;  /* 0x0000000e0a029210 */ /* 0x000fda0007f1e0ff */
[----:B------:R-:W-:Y:S05]  /*107e0*/  WARPSYNC.COLLECTIVE R15, `(.L_x_7042) ;  /* 0x000000000f087348 */ /* 0x000fea0003c00000 */
[----:B------:R0:W1:Y:S02]  /*107f0*/  SHFL.IDX P6, R14, R13, R12, R11 ;  /* 0x0000000c0d0e7389 */ /* 0x00006400000c000b */
[----:B01----:R-:W-:Y:S01]  /*10800*/  ENDCOLLECTIVE ;  /* 0x000000000000791b */ /* 0x003fe20003800000 */
.L_x_7042:
        /* <DEDUP_REMOVED lines=12> */
.L_x_7043:
[----:B------:R-:W-:Y:S01]  /*108d0*/  IMAD.MOV.U32 R13, RZ, RZ, R5 ;  /* 0x000000ffff0d7224 */ /* 0x000fe200078e0005 */
[----:B------:R-:W-:Y:S02]  /*108e0*/  MOV R12, 0x7 ;  /* 0x00000007000c7802 */ /* 0x000fe40000000f00 */
[----:B------:R-:W-:-:S13]  /*108f0*/  @!P1 IADD3 R2, P0, R10, R14, RZ ;  /* 0x0000000e0a029210 */ /* 0x000fda0007f1e0ff */
[----:B------:R-:W-:Y:S05]  /*10900*/  WARPSYNC.COLLECTIVE R15, `(.L_x_7044) ;  /* 0x000000000f087348 */ /* 0x000fea0003c00000 */
[----:B------:R0:W1:Y:S02]  /*10910*/  SHFL.IDX P6, R14, R13, R12, R11 ;  /* 0x0000000c0d0e7389 */ /* 0x00006400000c000b */
[----:B01----:R-:W-:Y:S01]  /*10920*/  ENDCOLLECTIVE ;  /* 0x000000000000791b */ /* 0x003fe20003800000 */
.L_x_7044:
[----:B------:R-:W-:-:S05]  /*10930*/  @!P1 IMAD.X R3, RZ, RZ, R6, P0 ;  /* 0x000000ffff039224 */ /* 0x000fca00000e0606 */
[----:B------:R-:W-:Y:S01]  /*10940*/  @!PT LDS RZ, [RZ] ;  /* 0x00000000fffff984 */ /* 0x000fe20000000800 */
[----:B------:R-:W-:Y:S01]  /*10950*/  @!PT LDS RZ, [RZ] ;  /* 0x00000000fffff984 */ /* 0x000fe20000000800 */
[----:B------:R-:W-:Y:S01]  /*10960*/  @!PT LDS RZ, [RZ] ;  /* 0x00000000fffff984 */ /* 0x000fe20000000800 */
[----:B------:R0:W-:Y:S01]  /*10970*/  @!P1 LDGSTS.E.BYPASS.LTC128B.128 [R8+0x17400], desc[UR48][R2.64], !P5 ;  /* 0x1740000002089fae */ /* 0x0001e2000e901d70 */
[----:B------:R-:W-:Y:S02]  /*10980*/  IMAD.MOV.U32 R13, RZ, RZ, R0 ;  /* 0x000000ffff0d7224 */ /* 0x000fe400078e0000 */
[----:B------:R-:W-:-:S07]  /*10990*/  IMAD.MOV.U32 R6, RZ, RZ, R14 ;  /* 0x000000ffff067224 */ /* 0x000fce00078e000e */
[----:B0-----:R-:W-:Y:S05]  /*109a0*/  WARPSYNC.COLLECTIVE R15, `(.L_x_7045) ;  /* 0x000000000f087348 */ /* 0x001fea0003c00000 */
[----:B------:R1:W2:Y:S02]  /*109b0*/  SHFL.IDX P6, R14, R13, R12, R11 ;  /* 0x0000000c0d0e7389 */ /* 0x0002a400000c000b */
[----:B012---:R-:W-:Y:S01]  /*109c0*/  ENDCOLLECTIVE ;  /* 0x000000000000791b */ /* 0x007fe20003800000 */
.L_x_7045:
[----:B------:R-:W-:Y:S05]  /*109d0*/  BRA `(.L_x_7046) ;  /* 0xffffffb400587947 */ /* 0x000fea000383ffff */
.L_x_6937:
[----:B0-----:R0:W1:Y:S02]  /*109e0*/  SYNCS.PHASECHK.TRANS64.TRYWAIT P0, [R36+URZ+0x22820], R3 ;  /* 0x02282003240075a7 */ /* 0x001064000800017f */
[----:B-1----:R-:W-:Y:S05]  /*109f0*/  @!P0 NANOSLEEP.SYNCS 0x989680 ;  /* 0x009896800000895d */ /* 0x002fea0003900000 */
[----:B------:R-:W1:Y:S02]  /*10a00*/  @!P0 SYNCS.PHASECHK.TRANS64 P0, [R36+URZ+0x22820], R3 ;  /* 0x02282003240085a7 */ /* 0x000e64000800007f */
[----:B-1----:R-:W-:Y:S05]  /*10a10*/  @!P0 BRA `(.L_x_6937) ;  /* 0xfffffffc00f08947 */ /* 0x002fea000383ffff */
[----:B------:R-:W-:Y:S05]  /*10a20*/  BRA `(.L_x_7047) ;  /* 0xffffffb4008c7947 */ /* 0x000fea000383ffff */
.L_x_6941:
[----:B0-----:R0:W1:Y:S02]  /*10a30*/  SYNCS.PHASECHK.TRANS64.TRYWAIT P0, [R0+URZ+0x22880], R35 ;  /* 0x02288023000075a7 */ /* 0x001064000800017f */
[----:B-1----:R-:W-:Y:S05]  /*10a40*/  @!P0 NANOSLEEP.SYNCS 0x989680 ;  /* 0x009896800000895d */ /* 0x002fea0003900000 */
[----:B------:R-:W1:Y:S02]  /*10a50*/  @!P0 SYNCS.PHASECHK.TRANS64 P0, [R0+URZ+0x22880], R35 ;  /* 0x02288023000085a7 */ /* 0x000e64000800007f */
[----:B-1----:R-:W-:Y:S05]  /*10a60*/  @!P0 BRA `(.L_x_6941) ;  /* 0xfffffffc00f08947 */ /* 0x002fea000383ffff */
[----:B------:R-:W-:Y:S05]  /*10a70*/  BRA `(.L_x_7048) ;  /* 0xffffffb800c47947 */ /* 0x000fea000383ffff */
.L_x_6942:
        /* <DEDUP_REMOVED lines=8> */
.L_x_7050:
[----:B------:R-:W-:Y:S05]  /*10b00*/  BSYNC B0 ;  /* 0x0000000000007941 */ /* 0x000fea0003800000 */
.L_x_7049:
[----:B------:R-:W0:Y:S01]  /*10b10*/  S2R R20, SR_TID.X ;  /* 0x0000000000147919 */ /* 0x000e220000002100 */
[----:B------:R-:W-:Y:S02]  /*10b20*/  IMAD.MOV.U32 R13, RZ, RZ, R9 ;  /* 0x000000ffff0d7224 */ /* 0x000fe400078e0009 */
[----:B------:R-:W-:Y:S02]  /*10b30*/  IMAD.MOV.U32 R12, RZ, RZ, RZ ;  /* 0x000000ffff0c7224 */ /* 0x000fe400078e00ff */
[----:B------:R-:W-:Y:S02]  /*10b40*/  IMAD.MOV.U32 R11, RZ, RZ, 0x181f ;  /* 0x0000181fff0b7424 */ /* 0x000fe400078e00ff */
[----:B------:R-:W-:Y:S02]  /*10b50*/  IMAD.MOV.U32 R15, RZ, RZ, -0x1 ;  /* 0xffffffffff0f7424 */ /* 0x000fe400078e00ff */
[----:B------:R-:W-:-:S07]  /*10b60*/  IMAD.MOV.U32 R4, RZ, RZ, R14 ;  /* 0x000000ffff047224 */ /* 0x000fce00078e000e */
[----:B0-----:R-:W-:Y:S05]  /*10b70*/  WARPSYNC.COLLECTIVE R15, `(.L_x_7051) ;  /* 0x000000000f087348 */ /* 0x001fea0003c00000 */
[----:B------:R1:W2:Y:S02]  /*10b80*/  SHFL.IDX P6, R14, R13, R12, R11 ;  /* 0x0000000c0d0e7389 */ /* 0x0002a400000c000b */
[----:B012---:R-:W-:Y:S01]  /*10b90*/  ENDCOLLECTIVE ;  /* 0x000000000000791b */ /* 0x007fe20003800000 */
.L_x_7051:
        /* <DEDUP_REMOVED lines=8> */
.L_x_7052:
[----:B------:R-:W-:Y:S01]  /*10c20*/  IADD3.X R3, RZ, R4, RZ, P0, !PT ;  /* 0x00000004ff037210 */ /* 0x000fe200007fe4ff */
[----:B------:R-:W-:-:S05]  /*10c30*/  VIADD R4, R19, UR42 ;  /* 0x0000002a13047c36 */ /* 0x000fca0008000000 */
        /* <DEDUP_REMOVED lines=9> */
.L_x_7053:
[----:B------:R-:W-:Y:S02]  /*10cd0*/  IMAD.MOV.U32 R13, RZ, RZ, R10 ;  /* 0x000000ffff0d7224 */ /* 0x000fe400078e000a */
[----:B------:R-:W-:Y:S02]  /*10ce0*/  IMAD.MOV.U32 R12, RZ, RZ, 0x2 ;  /* 0x00000002ff0c7424 */ /* 0x000fe400078e00ff */
[----:B------:R-:W-:-:S07]  /*10cf0*/  IMAD.MOV.U32 R2, RZ, RZ, R14 ;  /* 0x000000ffff027224 */ /* 0x000fce00078e000e */
[----:B------:R-:W-:Y:S05]  /*10d00*/  WARPSYNC.COLLECTIVE R15, `(.L_x_7054) ;  /* 0x000000000f087348 */ /* 0x000fea0003c00000 */
[----:B------:R0:W1:Y:S02]  /*10d10*/  SHFL.IDX P6, R14, R13, R12, R11 ;  /* 0x0000000c0d0e7389 */ /* 0x00006400000c000b */
[----:B01----:R-:W-:Y:S01]  /*10d20*/  ENDCOLLECTIVE ;  /* 0x000000000000791b */ /* 0x003fe20003800000 */
.L_x_7054:
        /* <DEDUP_REMOVED lines=11> */
.L_x_7055:
[----:B------:R-:W-:Y:S02]  /*10de0*/  IMAD.MOV.U32 R13, RZ, RZ, R10 ;  /* 0x000000ffff0d7224 */ /* 0x000fe400078e000a */
[----:B------:R-:W-:Y:S02]  /*10df0*/  IMAD.MOV.U32 R12, RZ, RZ, 0x3 ;  /* 0x00000003ff0c7424 */ /* 0x000fe400078e00ff */
[----:B------:R-:W-:-:S07]  /*10e00*/  IMAD.MOV.U32 R2, RZ, RZ, R14 ;  /* 0x000000ffff027224 */ /* 0x000fce00078e000e */
[----:B------:R-:W-:Y:S05]  /*10e10*/  WARPSYNC.COLLECTIVE R15, `(.L_x_7056) ;  /* 0x000000000f087348 */ /* 0x000fea0003c00000 */
[----:B------:R0:W1:Y:S02]  /*10e20*/  SHFL.IDX P6, R14, R13, R12, R11 ;  /* 0x0000000c0d0e7389 */ /* 0x00006400000c000b */
[----:B01----:R-:W-:Y:S01]  /*10e30*/  ENDCOLLECTIVE ;  /* 0x000000000000791b */ /* 0x003fe20003800000 */
.L_x_7056:
        /* <DEDUP_REMOVED lines=11> */
.L_x_7057:
[----:B------:R-:W-:Y:S02]  /*10ef0*/  IMAD.MOV.U32 R13, RZ, RZ, R10 ;  /* 0x000000ffff0d7224 */ /* 0x000fe400078e000a */
[----:B------:R-:W-:Y:S02]  /*10f00*/  IMAD.MOV.U32 R12, RZ, RZ, 0x4 ;  /* 0x00000004ff0c7424 */ /* 0x000fe400078e00ff */
[----:B------:R-:W-:-:S07]  /*10f10*/  IMAD.MOV.U32 R26, RZ, RZ, R14 ;  /* 0x000000ffff1a7224 */ /* 0x000fce00078e000e */
[----:B------:R-:W-:Y:S05]  /*10f20*/  WARPSYNC.COLLECTIVE R15, `(.L_x_7058) ;  /* 0x000000000f087348 */ /* 0x000fea0003c00000 */
[----:B------:R0:W1:Y:S02]  /*10f30*/  SHFL.IDX P6, R14, R13, R12, R11 ;  /* 0x0000000c0d0e7389 */ /* 0x00006400000c000b */
[----:B01----:R-:W-:Y:S01]  /*10f40*/  ENDCOLLECTIVE ;  /* 0x000000000000791b */ /* 0x003fe20003800000 */
.L_x_7058:
        /* <DEDUP_REMOVED lines=11> */
.L_x_7059:
[----:B------:R-:W-:Y:S01]  /*11000*/  MOV R13, R10 ;  /* 0x0000000a000d7202 */ /* 0x000fe20000000f00 */
[----:B------:R-:W-:Y:S02]  /*11010*/  IMAD.MOV.U32 R12, RZ, RZ, 0x5 ;  /* 0x00000005ff0c7424 */ /* 0x000fe400078e00ff */
[----:B------:R-:W-:-:S07]  /*11020*/  IMAD.MOV.U32 R24, RZ, RZ, R14 ;  /* 0x000000ffff187224 */ /* 0x000fce00078e000e */
[----:B------:R-:W-:Y:S05]  /*11030*/  WARPSYNC.COLLECTIVE R15, `(.L_x_7060) ;  /* 0x000000000f087348 */ /* 0x000fea0003c00000 */
[----:B------:R0:W1:Y:S02]  /*11040*/  SHFL.IDX P6, R14, R13, R12, R11 ;  /* 0x0000000c0d0e7389 */ /* 0x00006400000c000b */
[----:B01----:R-:W-:Y:S01]  /*11050*/  ENDCOLLECTIVE ;  /* 0x000000000000791b */ /* 0x003fe20003800000 */
.L_x_7060:
        /* <DEDUP_REMOVED lines=11> */
.L_x_7061:
[----:B------:R-:W-:Y:S02]  /*11110*/  IMAD.MOV.U32 R13, RZ, RZ, R10 ;  /* 0x000000ffff0d7224 */ /* 0x000fe400078e000a */
[----:B------:R-:W-:Y:S02]  /*11120*/  IMAD.MOV.U32 R12, RZ, RZ, 0x6 ;  /* 0x00000006ff0c7424 */ /* 0x000fe400078e00ff */
[----:B------:R-:W-:-:S07]  /*11130*/  IMAD.MOV.U32 R22, RZ, RZ, R14 ;  /* 0x000000ffff167224 */ /* 0x000fce00078e000e */
[----:B------:R-:W-:Y:S05]  /*11140*/  WARPSYNC.COLLECTIVE R15, `(.L_x_7062) ;  /* 0x000000000f087348 */ /* 0x000fea0003c00000 */
[----:B------:R0:W1:Y:S02]  /*11150*/  SHFL.IDX P6, R14, R13, R12, R11 ;  /* 0x0000000c0d0e7389 */ /* 0x00006400000c000b */
[----:B01----:R-:W-:Y:S01]  /*11160*/  ENDCOLLECTIVE ;  /* 0x000000000000791b */ /* 0x003fe20003800000 */
.L_x_7062:
        /* <DEDUP_REMOVED lines=11> */
.L_x_7063:
[----:B------:R-:W-:Y:S01]  /*11220*/  IMAD.MOV.U32 R13, RZ, RZ, R10 ;  /* 0x000000ffff0d7224 */ /* 0x000fe200078e000a */
[----:B------:R-:W-:Y:S01]  /*11230*/  MOV R12, 0x7 ;  /* 0x00000007000c7802 */ /* 0x000fe20000000f00 */
[----:B------:R-:W-:-:S07]  /*11240*/  IMAD.MOV.U32 R20, RZ, RZ, R14 ;  /* 0x000000ffff147224 */ /* 0x000fce00078e000e */
[----:B------:R-:W-:Y:S05]  /*11250*/  WARPSYNC.COLLECTIVE R15, `(.L_x_7064) ;  /* 0x000000000f087348 */ /* 0x000fea0003c00000 */
[----:B------:R0:W1:Y:S02]  /*11260*/  SHFL.IDX P6, R14, R13, R12, R11 ;  /* 0x0000000c0d0e7389 */ /* 0x00006400000c000b */
[----:B01----:R-:W-:Y:S01]  /*11270*/  ENDCOLLECTIVE ;  /* 0x000000000000791b */ /* 0x003fe20003800000 */
.L_x_7064:
        /* <DEDUP_REMOVED lines=11> */
.L_x_7065:
[----:B------:R-:W-:Y:S02]  /*11330*/  IMAD.MOV.U32 R13, RZ, RZ, R18 ;  /* 0x000000ffff0d7224 */ /* 0x000fe400078e0012 */
[----:B------:R-:W-:Y:S02]  /*11340*/  IMAD.MOV.U32 R12, RZ, RZ, RZ ;  /* 0x000000ffff0c7224 */ /* 0x000fe400078e00ff */
[----:B------:R-:W-:-:S07]  /*11350*/  IMAD.MOV.U32 R9, RZ, RZ, R14 ;  /* 0x000000ffff097224 */ /* 0x000fce00078e000e */
[----:B------:R-:W-:Y:S05]  /*11360*/  WARPSYNC.COLLECTIVE R15, `(.L_x_7066) ;  /* 0x000000000f087348 */ /* 0x000fea0003c00000 */
[----:B------:R0:W1:Y:S02]  /*11370*/  SHFL.IDX P6, R14, R13, R12, R11 ;  /* 0x0000000c0d0e7389 */ /* 0x00006400000c000b */
[----:B01----:R-:W-:Y:S01]  /*11380*/  ENDCOLLECTIVE ;  /* 0x000000000000791b */ /* 0x003fe20003800000 */
.L_x_7066:
        /* <DEDUP_REMOVED lines=11> */
.L_x_7067:
[----:B------:R-:W-:Y:S02]  /*11440*/  IMAD.MOV.U32 R13, RZ, RZ, R18 ;  /* 0x000000ffff0d7224 */ /* 0x000fe400078e0012 */
[----:B------:R-:W-:Y:S02]  /*11450*/  IMAD.MOV.U32 R12, RZ, RZ, 0x1 ;  /* 0x00000001ff0c7424 */ /* 0x000fe400078e00ff */
[----:B------:R-:W-:-:S07]  /*11460*/  IMAD.MOV.U32 R2, RZ, RZ, R14 ;  /* 0x000000ffff027224 */ /* 0x000fce00078e000e */
[----:B------:R-:W-:Y:S05]  /*11470*/  WARPSYNC.COLLECTIVE R15, `(.L_x_7068) ;  /* 0x000000000f087348 */ /* 0x000fea0003c00000 */
[----:B------:R0:W1:Y:S02]  /*11480*/  SHFL.IDX P6, R14, R13, R12, R11 ;  /* 0x0000000c0d0e7389 */ /* 0x00006400000c000b */
[----:B01----:R-:W-:Y:S01]  /*11490*/  ENDCOLLECTIVE ;  /* 0x000000000000791b */ /* 0x003fe20003800000 */
.L_x_7068:
[----:B------:R-:W-:-:S05]  /*114a0*/  IADD3 R2, P0, R23, R2, RZ ;  /* 0x0000000217027210 */ /* 0x000fca0007f1e0ff */
[----:B------:R-:W-:-:S05]  /*114b0*/  IMAD.X R3, RZ, RZ, R3, P0 ;  /* 0x000000ffff037224 */ /* 0x000fca00000e0603 */
[----:B------:R-:W-:Y:S01]  /*114c0*/  @!PT LDS RZ, [RZ] ;  /* 0x00000000fffff984 */ /* 0x000fe20000000800 */
[----:B------:R-:W-:Y:S01]  /*114d0*/  @!PT LDS RZ, [RZ] ;  /* 0x00000000fffff984 */ /* 0x000fe20000000800 */
[----:B------:R-:W-:Y:S01]  /*114e0*/  @!PT LDS RZ, [RZ] ;  /* 0x00000000fffff984 */ /* 0x000fe20000000800 */
[----:B------:R0:W-:Y:S01]  /*114f0*/  LDGSTS.E.BYPASS.LTC128B.128 [R4+0xe400], desc[UR48][R2.64], !P2 ;  /* 0x0e40000002047fae */ /* 0x0001e2000d101d70 */
[----:B------:R-:W-:Y:S01]  /*11500*/  IMAD.MOV.U32 R13, RZ, RZ, R17 ;  /* 0x000000ffff0d7224 */ /* 0x000fe200078e0011 */
[----:B------:R-:W-:-:S07]  /*11510*/  MOV R18, R14 ;  /* 0x0000000e00127202 */ /* 0x000fce0000000f00 */
[----:B0-----:R-:W-:Y:S05]  /*11520*/  WARPSYNC.COLLECTIVE R15, `(.L_x_7069) ;  /* 0x000000000f087348 */ /* 0x001fea0003c00000 */
[----:B------:R1:W2:Y:S02]  /*11530*/  SHFL.IDX P6, R14, R13, R12, R11 ;  /* 0x0000000c0d0e7389 */ /* 0x0002a400000c000b */
[----:B012---:R-:W-:Y:S01]  /*11540*/  ENDCOLLECTIVE ;  /* 0x000000000000791b */ /* 0x007fe20003800000 */
.L_x_7069:
[----:B------:R-:W-:Y:S01]  /*11550*/  IMAD.MOV.U32 R2, RZ, RZ, R14 ;  /* 0x000000ffff027224 */ /* 0x000fe200078e000e */
[----:B------:R-:W-:Y:S06]  /*11560*/  BRA `(.L_x_7070) ;  /* 0xffffffb400687947 */ /* 0x000fec000383ffff */
.L_x_6947:
[----:B---3--:R3:W4:Y:S02]  /*11570*/  SYNCS.PHASECHK.TRANS64.TRYWAIT P0, [R0+URZ+0x22840], R35 ;  /* 0x02284023000075a7 */ /* 0x008724000800017f */
[----:B----4-:R-:W-:Y:S05]  /*11580*/  @!P0 NANOSLEEP.SYNCS 0x989680 ;  /* 0x009896800000895d */ /* 0x010fea0003900000 */
[----:B------:R-:W4:Y:S02]  /*11590*/  @!P0 SYNCS.PHASECHK.TRANS64 P0, [R0+URZ+0x22840], R35 ;  /* 0x02284023000085a7 */ /* 0x000f24000800007f */
[----:B----4-:R-:W-:Y:S05]  /*115a0*/  @!P0 BRA `(.L_x_6947) ;  /* 0xfffffffc00f08947 */ /* 0x010fea000383ffff */
[----:B------:R-:W-:Y:S05]  /*115b0*/  BRA `(.L_x_7071) ;  /* 0xffffffb400c47947 */ /* 0x000fea000383ffff */
.L_x_6948:
[----:B------:R-:W-:Y:S01]  /*115c0*/  BSSY B0, `(.L_x_7072) ;  /* 0x0000008000007945 */ /* 0x000fe20003800000 */
[----:B--2---:R-:W-:Y:S02]  /*115d0*/  IMAD.MOV.U32 R13, RZ, RZ, R9 ;  /* 0x000000ffff0d7224 */ /* 0x004fe400078e0009 */
[----:B------:R-:W-:Y:S02]  /*115e0*/  IMAD.MOV.U32 R12, RZ, RZ, RZ ;  /* 0x000000ffff0c7224 */ /* 0x000fe400078e00ff */
[----:B------:R-:W-:Y:S02]  /*115f0*/  IMAD.MOV.U32 R11, RZ, RZ, 0x181f ;  /* 0x0000181fff0b7424 */ /* 0x000fe400078e00ff */
[----:B------:R-:W-:-:S07]  /*11600*/  IMAD.MOV.U32 R15, RZ, RZ, -0x1 ;  /* 0xffffffffff0f7424 */ /* 0x000fce00078e00ff */
[----:B01-3--:R-:W-:Y:S05]  /*11610*/  WARPSYNC.COLLECTIVE R15, `(.L_x_7073) ;  /* 0x000000000f087348 */ /* 0x00bfea0003c00000 */
[----:B------:R2:W4:Y:S02]  /*11620*/  SHFL.IDX P6, R14, R13, R12, R11 ;  /* 0x0000000c0d0e7389 */ /* 0x00052400000c000b */
[----:B01234-:R-:W-:Y:S01]  /*11630*/  ENDCOLLECTIVE ;  /* 0x000000000000791b */ /* 0x01ffe20003800000 */
.L_x_7073:
[----:B------:R-:W-:Y:S05]  /*11640*/  BSYNC B0 ;  /* 0x0000000000007941 */ /* 0x000fea0003800000 */
.L_x_7072:
        /* <DEDUP_REMOVED lines=8> */
.L_x_7074:
[----:B------:R-:W-:Y:S02]  /*116d0*/  IMAD.MOV.U32 R13, RZ, RZ, R9 ;  /* 0x000000ffff0d7224 */ /* 0x000fe400078e0009 */
[----:B------:R-:W-:-:S05]  /*116e0*/  IMAD.MOV.U32 R12, RZ, RZ, R14 ;  /* 0x000000ffff0c7224 */ /* 0x000fca00078e000e */
[----:B------:R-:W-:Y:S01]  /*116f0*/  IADD3 R2, P0, R24, R12, RZ ;  /* 0x0000000c18027210 */ /* 0x000fe20007f1e0ff */
[----:B------:R-:W-:-:S03]  /*11700*/  IMAD.MOV.U32 R12, RZ, RZ, 0x1 ;  /* 0x00000001ff0c7424 */ /* 0x000fc600078e00ff */
[----:B------:R-:W-:-:S09]  /*11710*/  IADD3.X R3, RZ, R17, RZ, P0, !PT ;  /* 0x00000011ff037210 */ /* 0x000fd200007fe4ff */
[----:B------:R-:W-:Y:S05]  /*11720*/  WARPSYNC.COLLECTIVE R15, `(.L_x_7075) ;  /* 0x000000000f087348 */ /* 0x000fea0003c00000 */
[----:B------:R0:W1:Y:S02]  /*11730*/  SHFL.IDX P6, R14, R13, R12, R11 ;  /* 0x0000000c0d0e7389 */ /* 0x00006400000c000b */
[----:B01----:R-:W-:Y:S01]  /*11740*/  ENDCOLLECTIVE ;  /* 0x000000000000791b */ /* 0x003fe20003800000 */
.L_x_7075:
        /* <DEDUP_REMOVED lines=9> */
.L_x_7076:
[----:B------:R-:W-:Y:S02]  /*117e0*/  IMAD.MOV.U32 R13, RZ, RZ, R9 ;  /* 0x000000ffff0d7224 */ /* 0x000fe400078e0009 */
[----:B------:R-:W-:Y:S01]  /*117f0*/  IMAD.MOV.U32 R12, RZ, RZ, 0x2 ;  /* 0x00000002ff0c7424 */ /* 0x000fe200078e00ff */
[----:B------:R-:W-:-:S13]  /*11800*/  IADD3 R2, P0, R24, R14, RZ ;  /* 0x0000000e18027210 */ /* 0x000fda0007f1e0ff */
[----:B------:R-:W-:Y:S05]  /*11810*/  WARPSYNC.COLLECTIVE R15, `(.L_x_7077) ;  /* 0x000000000f087348 */ /* 0x000fea0003c00000 */
[----:B------:R0:W1:Y:S02]  /*11820*/  SHFL.IDX P6, R14, R13, R12, R11 ;  /* 0x0000000c0d0e7389 */ /* 0x00006400000c000b */
[----:B01----:R-:W-:Y:S01]  /*11830*/  ENDCOLLECTIVE ;  /* 0x000000000000791b */ /* 0x003fe20003800000 */
.L_x_7077:
        /* <DEDUP_REMOVED lines=10> */
.L_x_7078:
[----:B------:R-:W-:Y:S02]  /*118e0*/  IMAD.MOV.U32 R13, RZ, RZ, R9 ;  /* 0x000000ffff0d7224 */ /* 0x000fe400078e0009 */
[----:B------:R-:W-:Y:S01]  /*118f0*/  IMAD.MOV.U32 R12, RZ, RZ, 0x3 ;  /* 0x00000003ff0c7424 */ /* 0x000fe200078e00ff */
[----:B------:R-:W-:-:S13]  /*11900*/  IADD3 R2, P0, R24, R14, RZ ;  /* 0x0000000e18027210 */ /* 0x000fda0007f1e0ff */
[----:B------:R-:W-:Y:S05]  /*11910*/  WARPSYNC.COLLECTIVE R15, `(.L_x_7079) ;  /* 0x000000000f087348 */ /* 0x000fea0003c00000 */
[----:B------:R0:W1:Y:S02]  /*11920*/  SHFL.IDX P6, R14, R13, R12, R11 ;  /* 0x0000000c0d0e7389 */ /* 0x00006400000c000b */
[----:B01----:R-:W-:Y:S01]  /*11930*/  ENDCOLLECTIVE ;  /* 0x000000000000791b */ /* 0x003fe20003800000 */
.L_x_7079:
        /* <DEDUP_REMOVED lines=10> */
.L_x_7080:
[----:B------:R-:W-:Y:S02]  /*119e0*/  IMAD.MOV.U32 R13, RZ, RZ, R9 ;  /* 0x000000ffff0d7224 */ /* 0x000fe400078e0009 */
[----:B------:R-:W-:Y:S02]  /*119f0*/  IMAD.MOV.U32 R12, RZ, RZ, 0x4 ;  /* 0x00000004ff0c7424 */ /* 0x000fe400078e00ff */
[----:B------:R-:W-:-:S07]  /*11a00*/  IMAD.MOV.U32 R22, RZ, RZ, R14 ;  /* 0x000000ffff167224 */ /* 0x000fce00078e000e */
[----:B------:R-:W-:Y:S05]  /*11a10*/  WARPSYNC.COLLECTIVE R15, `(.L_x_7081) ;  /* 0x000000000f087348 */ /* 0x000fea0003c00000 */
[----:B------:R0:W1:Y:S02]  /*11a20*/  SHFL.IDX P6, R14, R13, R12, R11 ;  /* 0x0000000c0d0e7389 */ /* 0x00006400000c000b */
[----:B01----:R-:W-:Y:S01]  /*11a30*/  ENDCOLLECTIVE ;  /* 0x000000000000791b */ /* 0x003fe20003800000 */
.L_x_7081:
        /* <DEDUP_REMOVED lines=11> */
.L_x_7082:
[----:B------:R-:W-:Y:S02]  /*11af0*/  IMAD.MOV.U32 R13, RZ, RZ, R9 ;  /* 0x000000ffff0d7224 */ /* 0x000fe400078e0009 */
[----:B------:R-:W-:Y:S02]  /*11b00*/  IMAD.MOV.U32 R12, RZ, RZ, 0x5 ;  /* 0x00000005ff0c7424 */ /* 0x000fe400078e00ff */
[----:B------:R-:W-:-:S07]  /*11b10*/  IMAD.MOV.U32 R20, RZ, RZ, R14 ;  /* 0x000000ffff147224 */ /* 0x000fce00078e000e */
[----:B------:R-:W-:Y:S05]  /*11b20*/  WARPSYNC.COLLECTIVE R15, `(.L_x_7083) ;  /* 0x000000000f087348 */ /* 0x000fea0003c00000 */
[----:B------:R0:W1:Y:S02]  /*11b30*/  SHFL.IDX P6, R14, R13, R12, R11 ;  /* 0x0000000c0d0e7389 */ /* 0x00006400000c000b */
[----:B01----:R-:W-:Y:S01]  /*11b40*/  ENDCOLLECTIVE ;  /* 0x000000000000791b */ /* 0x003fe20003800000 */
.L_x_7083:
[----:B------:R-:W-:-:S05]  /*11b50*/  IADD3 R2, P0, R24, R20, RZ ;  /* 0x0000001418027210 */ /* 0x000fca0007f1e0ff */
[----:B------:R-:W-:-:S05]  /*11b60*/  IMAD.X R3, RZ, RZ, R17, P0 ;  /* 0x000000ffff037224 */ /* 0x000fca00000e0611 */
[----:B------:R-:W-:Y:S01]  /*11b70*/  @!PT LDS RZ, [RZ] ;  /* 0x00000000fffff984 */ /* 0x000fe20000000800 */
[----:B------:R-:W-:Y:S01]  /*11b80*/  @!PT LDS RZ, [RZ] ;  /* 0x00000000fffff984 */ /* 0x000fe20000000800 */
[----:B------:R-:W-:Y:S01]  /*11b90*/  @!PT LDS RZ, [RZ] ;  /* 0x00000000fffff984 */ /* 0x000fe20000000800 */
[----:B------:R0:W-:Y:S01]  /*11ba0*/  LDGSTS.E.BYPASS.LTC128B.128 [R4+0x1a400], desc[UR48][R2.64], !P2 ;  /* 0x1a40000002047fae */ /* 0x0001e2000d101d70 */
[----:B------:R-:W-:Y:S01]  /*11bb0*/  MOV R13, R8 ;  /* 0x00000008000d7202 */ /* 0x000fe20000000f00 */
[----:B------:R-:W-:-:S07]  /*11bc0*/  IMAD.MOV.U32 R17, RZ, RZ, R14 ;  /* 0x000000ffff117224 */ /* 0x000fce00078e000e */
[----:B0-----:R-:W-:Y:S05]  /*11bd0*/  WARPSYNC.COLLECTIVE R15, `(.L_x_7084) ;  /* 0x000000000f087348 */ /* 0x001fea0003c00000 */
[----:B------:R1:W2:Y:S02]  /*11be0*/  SHFL.IDX P6, R14, R13, R12, R11 ;  /* 0x0000000c0d0e7389 */ /* 0x0002a400000c000b */
[----:B012---:R-:W-:Y:S01]  /*11bf0*/  ENDCOLLECTIVE ;  /* 0x000000000000791b */ /* 0x007fe20003800000 */
.L_x_7084:
[----:B------:R-:W-:Y:S02]  /*11c00*/  IMAD.MOV.U32 R13, RZ, RZ, R9 ;  /* 0x000000ffff0d7224 */ /* 0x000fe400078e0009 */
[----:B------:R-:W-:Y:S02]  /*11c10*/  IMAD.MOV.U32 R12, RZ, RZ, 0x6 ;  /* 0x00000006ff0c7424 */ /* 0x000fe400078e00ff */
[----:B------:R-:W-:-:S07]  /*11c20*/  IMAD.MOV.U32 R18, RZ, RZ, R14 ;  /* 0x000000ffff127224 */ /* 0x000fce00078e000e */
[----:B------:R-:W-:Y:S05]  /*11c30*/  WARPSYNC.COLLECTIVE R15, `(.L_x_7085) ;  /* 0x000000000f087348 */ /* 0x000fea0003c00000 */
[----:B------:R0:W1:Y:S02]  /*11c40*/  SHFL.IDX P6, R14, R13, R12, R11 ;  /* 0x0000000c0d0e7389 */ /* 0x00006400000c000b */
[----:B01----:R-:W-:Y:S01]  /*11c50*/  ENDCOLLECTIVE ;  /* 0x000000000000791b */ /* 0x003fe20003800000 */
.L_x_7085:
        /* <DEDUP_REMOVED lines=11> */
.L_x_7086:
[----:B------:R-:W-:Y:S02]  /*11d10*/  IMAD.MOV.U32 R13, RZ, RZ, R9 ;  /* 0x000000ffff0d7224 */ /* 0x000fe400078e0009 */
[----:B------:R-:W-:Y:S01]  /*11d20*/  IMAD.MOV.U32 R12, RZ, RZ, 0x7 ;  /* 0x00000007ff0c7424 */ /* 0x000fe200078e00ff */
[----:B------:R-:W-:-:S13]  /*11d30*/  IADD3 R2, P0, R24, R14, RZ ;  /* 0x0000000e18027210 */ /* 0x000fda0007f1e0ff */
[----:B------:R-:W-:Y:S05]  /*11d40*/  WARPSYNC.COLLECTIVE R15, `(.L_x_7087) ;  /* 0x000000000f087348 */ /* 0x000fea0003c00000 */
[----:B------:R0:W1:Y:S02]  /*11d50*/  SHFL.IDX P6, R14, R13, R12, R11 ;  /* 0x0000000c0d0e7389 */ /* 0x00006400000c000b */
[----:B01----:R-:W-:Y:S01]  /*11d60*/  ENDCOLLECTIVE ;  /* 0x000000000000791b */ /* 0x003fe20003800000 */
.L_x_7087:
        /* <DEDUP_REMOVED lines=10> */
.L_x_7088:
[----:B------:R-:W-:Y:S02]  /*11e10*/  IMAD.MOV.U32 R13, RZ, RZ, R10 ;  /* 0x000000ffff0d7224 */ /* 0x000fe400078e000a */
[----:B------:R-:W-:Y:S02]  /*11e20*/  IMAD.MOV.U32 R12, RZ, RZ, RZ ;  /* 0x000000ffff0c7224 */ /* 0x000fe400078e00ff */
[----:B------:R-:W-:-:S07]  /*11e30*/  IMAD.MOV.U32 R6, RZ, RZ, R14 ;  /* 0x000000ffff067224 */ /* 0x000fce00078e000e */
[----:B------:R-:W-:Y:S05]  /*11e40*/  WARPSYNC.COLLECTIVE R15, `(.L_x_7089) ;  /* 0x000000000f087348 */ /* 0x000fea0003c00000 */
[----:B------:R0:W1:Y:S02]  /*11e50*/  SHFL.IDX P6, R14, R13, R12, R11 ;  /* 0x0000000c0d0e7389 */ /* 0x00006400000c000b */
[----:B01----:R-:W-:Y:S01]  /*11e60*/  ENDCOLLECTIVE ;  /* 0x000000000000791b */ /* 0x003fe20003800000 */
.L_x_7089:
[----:B------:R-:W-:-:S04]  /*11e70*/  IADD3 R2, P0, R24, R6, RZ ;  /* 0x0000000618027210 */ /* 0x000fc80007f1e0ff */
[----:B------:R-:W-:-:S05]  /*11e80*/  IADD3.X R3, RZ, R9, RZ, P0, !PT ;  /* 0x00000009ff037210 */ /* 0x000fca00007fe4ff */
        /* <DEDUP_REMOVED lines=9> */
.L_x_7090:
[----:B------:R-:W-:Y:S02]  /*11f20*/  IMAD.MOV.U32 R13, RZ, RZ, R10 ;  /* 0x000000ffff0d7224 */ /* 0x000fe400078e000a */
[----:B------:R-:W-:Y:S02]  /*11f30*/  IMAD.MOV.U32 R12, RZ, RZ, 0x1 ;  /* 0x00000001ff0c7424 */ /* 0x000fe400078e00ff */
[----:B------:R-:W-:-:S07]  /*11f40*/  IMAD.MOV.U32 R2, RZ, RZ, R14 ;  /* 0x000000ffff027224 */ /* 0x000fce00078e000e */
[----:B------:R-:W-:Y:S05]  /*11f50*/  WARPSYNC.COLLECTIVE R15, `(.L_x_7091) ;  /* 0x000000000f087348 */ /* 0x000fea0003c00000 */
[----:B------:R0:W1:Y:S02]  /*11f60*/  SHFL.IDX P6, R14, R13, R12, R11 ;  /* 0x0000000c0d0e7389 */ /* 0x00006400000c000b */
[----:B01----:R-:W-:Y:S01]  /*11f70*/  ENDCOLLECTIVE ;  /* 0x000000000000791b */ /* 0x003fe20003800000 */
.L_x_7091:
        /* <DEDUP_REMOVED lines=11> */
.L_x_7092:
[----:B------:R-:W-:Y:S01]  /*12030*/  IMAD.MOV.U32 R5, RZ, RZ, R14 ;  /* 0x000000ffff057224 */ /* 0x000fe200078e000e */
[----:B------:R-:W-:Y:S06]  /*12040*/  BRA `(.L_x_7093) ;  /* 0xffffffb0006c7947 */ /* 0x000fec000383ffff */
.L_x_6953:
[----:B0-----:R0:W1:Y:S02]  /*12050*/  SYNCS.PHASECHK.TRANS64.TRYWAIT P2, [R0+URZ+0x22870], R3 ;  /* 0x02287003000075a7 */ /* 0x001064000804017f */
[----:B-1----:R-:W-:Y:S05]  /*12060*/  @!P2 NANOSLEEP.SYNCS 0x989680 ;  /* 0x009896800000a95d */ /* 0x002fea0003900000 */
[----:B------:R-:W1:Y:S02]  /*12070*/  @!P2 SYNCS.PHASECHK.TRANS64 P2, [R0+URZ+0x22870], R3 ;  /* 0x022870030000a5a7 */ /* 0x000e64000804007f */
[----:B-1----:R-:W-:Y:S05]  /*12080*/  @!P2 BRA `(.L_x_6953) ;  /* 0xfffffffc00f0a947 */ /* 0x002fea000383ffff */
[----:B------:R-:W-:Y:S05]  /*12090*/  BRA `(.L_x_7094) ;  /* 0xffffffb000d07947 */ /* 0x000fea000383ffff */
.L_x_6955:
[----:B0-----:R0:W1:Y:S02]  /*120a0*/  SYNCS.PHASECHK.TRANS64.TRYWAIT P2, [R0+URZ+0x22860], R5 ;  /* 0x02286005000075a7 */ /* 0x001064000804017f */
[----:B-1----:R-:W-:Y:S05]  /*120b0*/  @!P2 NANOSLEEP.SYNCS 0x989680 ;  /* 0x009896800000a95d */ /* 0x002fea0003900000 */
[----:B------:R-:W1:Y:S02]  /*120c0*/  @!P2 SYNCS.PHASECHK.TRANS64 P2, [R0+URZ+0x22860], R5 ;  /* 0x022860050000a5a7 */ /* 0x000e64000804007f */
[----:B-1----:R-:W-:Y:S05]  /*120d0*/  @!P2 BRA `(.L_x_6955) ;  /* 0xfffffffc00f0a947 */ /* 0x002fea000383ffff */
[----:B------:R-:W-:Y:S05]  /*120e0*/  BRA `(.L_x_7095) ;  /* 0xffffffb000e07947 */ /* 0x000fea000383ffff */
.L_x_6961:
[----:B0-----:R0:W1:Y:S02]  /*120f0*/  SYNCS.PHASECHK.TRANS64.TRYWAIT P1, [R3+URZ+0x22870], R0 ;  /* 0x02287000030075a7 */ /* 0x001064000802017f */
[----:B-1----:R-:W-:Y:S05]  /*12100*/  @!P1 NANOSLEEP.SYNCS 0x989680 ;  /* 0x009896800000995d */ /* 0x002fea0003900000 */
[----:B------:R-:W1:Y:S02]  /*12110*/  @!P1 SYNCS.PHASECHK.TRANS64 P1, [R3+URZ+0x22870], R0 ;  /* 0x02287000030095a7 */ /* 0x000e64000802007f */
[----:B-1----:R-:W-:Y:S05]  /*12120*/  @!P1 BRA `(.L_x_6961) ;  /* 0xfffffffc00f09947 */ /* 0x002fea000383ffff */
[----:B------:R-:W-:Y:S05]  /*12130*/  BRA `(.L_x_7096) ;  /* 0xffffffb8007c7947 */ /* 0x000fea000383ffff */
.L_x_6963:
[----:B0-----:R0:W1:Y:S02]  /*12140*/  SYNCS.PHASECHK.TRANS64.TRYWAIT P1, [R3+URZ+0x22860], R0 ;  /* 0x02286000030075a7 */ /* 0x001064000802017f */
[----:B-1----:R-:W-:Y:S05]  /*12150*/  @!P1 NANOSLEEP.SYNCS 0x989680 ;  /* 0x009896800000995d */ /* 0x002fea0003900000 */
[----:B------:R-:W1:Y:S02]  /*12160*/  @!P1 SYNCS.PHASECHK.TRANS64 P1, [R3+URZ+0x22860], R0 ;  /* 0x02286000030095a7 */ /* 0x000e64000802007f */
[----:B-1----:R-:W-:Y:S05]  /*12170*/  @!P1 BRA `(.L_x_6963) ;  /* 0xfffffffc00f09947 */ /* 0x002fea000383ffff */
[----:B------:R-:W-:Y:S05]  /*12180*/  BRA `(.L_x_7097) ;  /* 0xffffffb800947947 */ /* 0x000fea000383ffff */
.L_x_6967:
[----:B0-----:R0:W1:Y:S02]  /*12190*/  SYNCS.PHASECHK.TRANS64.TRYWAIT P0, [R4+URZ+0x22820], R0 ;  /* 0x02282000040075a7 */ /* 0x001064000800017f */
[----:B-1----:R-:W-:Y:S05]  /*121a0*/  @!P0 NANOSLEEP.SYNCS 0x989680 ;  /* 0x009896800000895d */ /* 0x002fea0003900000 */
[----:B------:R-:W1:Y:S02]  /*121b0*/  @!P0 SYNCS.PHASECHK.TRANS64 P0, [R4+URZ+0x22820], R0 ;  /* 0x02282000040085a7 */ /* 0x000e64000800007f */
[----:B-1----:R-:W-:Y:S05]  /*121c0*/  @!P0 BRA `(.L_x_6967) ;  /* 0xfffffffc00f08947 */ /* 0x002fea000383ffff */
[----:B------:R-:W-:Y:S05]  /*121d0*/  BRA `(.L_x_7098) ;  /* 0xffffffc000447947 */ /* 0x000fea000383ffff */
.L_x_6971:
[----:B0-----:R0:W1:Y:S02]  /*121e0*/  SYNCS.PHASECHK.TRANS64.TRYWAIT P1, [R3+URZ+0x22840], R2 ;  /* 0x02284002030075a7 */ /* 0x001064000802017f */
[----:B-1----:R-:W-:Y:S05]  /*121f0*/  @!P1 NANOSLEEP.SYNCS 0x989680 ;  /* 0x009896800000995d */ /* 0x002fea0003900000 */
[----:B------:R-:W1:Y:S02]  /*12200*/  @!P1 SYNCS.PHASECHK.TRANS64 P1, [R3+URZ+0x22840], R2 ;  /* 0x02284002030095a7 */ /* 0x000e64000802007f */
[----:B-1----:R-:W-:Y:S05]  /*12210*/  @!P1 BRA `(.L_x_6971) ;  /* 0xfffffffc00f09947 */ /* 0x002fea000383ffff */
[----:B------:R-:W-:Y:S05]  /*12220*/  BRA `(.L_x_7099) ;  /* 0xffffffc000887947 */ /* 0x000fea000383ffff */
.L_x_6973:
[----:B-1----:R1:W2:Y:S02]  /*12230*/  SYNCS.PHASECHK.TRANS64.TRYWAIT P1, [R37+URZ+0x22840], R0 ;  /* 0x02284000250075a7 */ /* 0x0022a4000802017f */
[----:B--2---:R-:W-:Y:S05]  /*12240*/  @!P1 NANOSLEEP.SYNCS 0x989680 ;  /* 0x009896800000995d */ /* 0x004fea0003900000 */
[----:B------:R-:W2:Y:S02]  /*12250*/  @!P1 SYNCS.PHASECHK.TRANS64 P1, [R37+URZ+0x22840], R0 ;  /* 0x02284000250095a7 */ /* 0x000ea4000802007f */
[----:B--2---:R-:W-:Y:S05]  /*12260*/  @!P1 BRA `(.L_x_6973) ;  /* 0xfffffffc00f09947 */ /* 0x004fea000383ffff */
[----:B------:R-:W-:Y:S05]  /*12270*/  BRA `(.L_x_7100) ;  /* 0xffffffc000987947 */ /* 0x000fea000383ffff */
.L_x_6975:
[----:B--2---:R2:W3:Y:S02]  /*12280*/  SYNCS.PHASECHK.TRANS64.TRYWAIT P1, [R3+URZ+0x22860], R2 ;  /* 0x02286002030075a7 */ /* 0x0044e4000802017f */
[----:B---3--:R-:W-:Y:S05]  /*12290*/  @!P1 NANOSLEEP.SYNCS 0x989680 ;  /* 0x009896800000995d */ /* 0x008fea0003900000 */
[----:B------:R-:W3:Y:S02]  /*122a0*/  @!P1 SYNCS.PHASECHK.TRANS64 P1, [R3+URZ+0x22860], R2 ;  /* 0x02286002030095a7 */ /* 0x000ee4000802007f */
[----:B---3--:R-:W-:Y:S05]  /*122b0*/  @!P1 BRA `(.L_x_6975) ;  /* 0xfffffffc00f09947 */ /* 0x008fea000383ffff */
[----:B------:R-:W-:Y:S05]  /*122c0*/  BRA `(.L_x_7101) ;  /* 0xffffffc000947947 */ /* 0x000fea000383ffff */
.L_x_6977:
[----:B---3--:R3:W4:Y:S02]  /*122d0*/  SYNCS.PHASECHK.TRANS64.TRYWAIT P1, [R37+URZ+0x22860], R0 ;  /* 0x02286000250075a7 */ /* 0x008724000802017f */
[----:B----4-:R-:W-:Y:S05]  /*122e0*/  @!P1 NANOSLEEP.SYNCS 0x989680 ;  /* 0x009896800000995d */ /* 0x010fea0003900000 */
[----:B------:R-:W4:Y:S02]  /*122f0*/  @!P1 SYNCS.PHASECHK.TRANS64 P1, [R37+URZ+0x22860], R0 ;  /* 0x02286000250095a7 */ /* 0x000f24000802007f */
[----:B----4-:R-:W-:Y:S05]  /*12300*/  @!P1 BRA `(.L_x_6977) ;  /* 0xfffffffc00f09947 */ /* 0x010fea000383ffff */
[----:B------:R-:W-:Y:S05]  /*12310*/  BRA `(.L_x_7102) ;  /* 0xffffffc000907947 */ /* 0x000fea000383ffff */
.L_x_6979:
[----:B----4-:R4:W0:Y:S02]  /*12320*/  SYNCS.PHASECHK.TRANS64.TRYWAIT P1, [R3+URZ+0x22880], R2 ;  /* 0x02288002030075a7 */ /* 0x010824000802017f */
[----:B0-----:R-:W-:Y:S05]  /*12330*/  @!P1 NANOSLEEP.SYNCS 0x989680 ;  /* 0x009896800000995d */ /* 0x001fea0003900000 */
[----:B------:R-:W0:Y:S02]  /*12340*/  @!P1 SYNCS.PHASECHK.TRANS64 P1, [R3+URZ+0x22880], R2 ;  /* 0x02288002030095a7 */ /* 0x000e24000802007f */
[----:B0-----:R-:W-:Y:S05]  /*12350*/  @!P1 BRA `(.L_x_6979) ;  /* 0xfffffffc00f09947 */ /* 0x001fea000383ffff */
[----:B------:R-:W-:Y:S05]  /*12360*/  BRA `(.L_x_7103) ;  /* 0xffffffc0008c7947 */ /* 0x000fea000383ffff */
.L_x_7104:
        /* <DEDUP_REMOVED lines=9> */
.L_x_15843:


//--------------------- .text._ZN7cutlass13device_kernelIN5flash11enable_sm90INS1_16FlashAttnFwdSm90INS1_25CollectiveMainloopFwdSm90ILi2EN4cute5tupleIJNS5_1CILi1EEES8_S8_EEENS6_IJNS7_ILi128EEENS7_ILi160EEESA_EEELi128ENS_12float_e4m3_tEfNS_4arch4Sm90ELb0ELb0ELb0ELb1ELb1ELb0ELb0ELb1ELb1ELb1ELb0ELb0EEENS1_21CollectiveEpilogueFwdINS6_IJSA_SA_SB_EEES9_NS_10bfloat16_tESF_Li256ELb1ELb1ELb0ELb1EEENS1_36VarlenDynamicPersistentTileSchedulerILi128ELi160ELi256ELi128ELb0ELb1ELb1ELb0ELb1ELb1EEEEEEEEEvNT_6ParamsE --------------------------
	.section	.text._ZN7cutlass13device_kernelIN5flash11enable_sm90INS1_16FlashAttnFwdSm90INS1_25CollectiveMainloopFwdSm90ILi2EN4cute5tupleIJNS5_1CILi1EEES8_S8_EEENS6_IJNS7_ILi128EEENS7_ILi160EEESA_EEELi128ENS_12float_e4m3_tEfNS_4arch4Sm90ELb0ELb0ELb0ELb1ELb1ELb0ELb0ELb1ELb1ELb1ELb0ELb0EEENS1_21CollectiveEpilogueFwdINS6_IJSA_SA_SB_EEES9_NS_10bfloat16_tESF_Li256ELb1ELb1ELb0ELb1EEENS1_36VarlenDynamicPersistentTileSchedulerILi128ELi160ELi256ELi128ELb0ELb1ELb1ELb0ELb1ELb1EEEEEEEEEvNT_6ParamsE,"ax",@progbits
	.align	128
.text._ZN7cutlass13device_kernelIN5flash11enable_sm90INS1_16FlashAttnFwdSm90INS1_25CollectiveMainloopFwdSm90ILi2EN4cute5tupleIJNS5_1CILi1EEES8_S8_EEENS6_IJNS7_ILi128EEENS7_ILi160EEESA_EEELi128ENS_12float_e4m3_tEfNS_4arch4Sm90ELb0ELb0ELb0ELb1ELb1ELb0ELb0ELb1ELb1ELb1ELb0ELb0EEENS1_21CollectiveEpilogueFwdINS6_IJSA_SA_SB_EEES9_NS_10bfloat16_tESF_Li256ELb1ELb1ELb0ELb1EEENS1_36VarlenDynamicPersistentTileSchedulerILi128ELi160ELi256ELi128ELb0ELb1ELb1ELb0ELb1ELb1EEEEEEEEEvNT_6ParamsE:
        .type           _ZN7cutlass13device_kernelIN5flash11enable_sm90INS1_16FlashAttnFwdSm90INS1_25CollectiveMainloopFwdSm90ILi2EN4cute5tupleIJNS5_1CILi1EEES8_S8_EEENS6_IJNS7_ILi128EEENS7_ILi160EEESA_EEELi128ENS_12float_e4m3_tEfNS_4arch4Sm90ELb0ELb0ELb0ELb1ELb1ELb0ELb0ELb1ELb1ELb1ELb0ELb0EEENS1_21CollectiveEpilogueFwdINS6_IJSA_SA_SB_EEES9_NS_10bfloat16_tESF_Li256ELb1ELb1ELb0ELb1EEENS1_36VarlenDynamicPersistentTileSchedulerILi128ELi160ELi256ELi128ELb0ELb1ELb1ELb0ELb1ELb1EEEEEEEEEvNT_6ParamsE,@function
        .size           _ZN7cutlass13device_kernelIN5flash11enable_sm90INS1_16FlashAttnFwdSm90INS1_25CollectiveMainloopFwdSm90ILi2EN4cute5tupleIJNS5_1CILi1EEES8_S8_EEENS6_IJNS7_ILi128EEENS7_ILi160EEESA_EEELi128ENS_12float_e4m3_tEfNS_4arch4Sm90ELb0ELb0ELb0ELb1ELb1ELb0ELb0ELb1ELb1ELb1ELb0ELb0EEENS1_21CollectiveEpilogueFwdINS6_IJSA_SA_SB_EEES9_NS_10bfloat16_tESF_Li256ELb1ELb1ELb0ELb1EEENS1_36VarlenDynamicPersistentTileSchedulerILi128ELi160ELi256ELi128ELb0ELb1ELb1ELb0ELb1ELb1EEEEEEEEEvNT_6ParamsE,(.L_x_15844 - _ZN7cutlass13device_kernelIN5flash11enable_sm90INS1_16FlashAttnFwdSm90INS1_25CollectiveMainloopFwdSm90ILi2EN4cute5tupleIJNS5_1CILi1EEES8_S8_EEENS6_IJNS7_ILi128EEENS7_ILi160EEESA_EEELi128ENS_12float_e4m3_tEfNS_4arch4Sm90ELb0ELb0ELb0ELb1ELb1ELb0ELb0ELb1ELb1ELb1ELb0ELb0EEENS1_21CollectiveEpilogueFwdINS6_IJSA_SA_SB_EEES9_NS_10bfloat16_tESF_Li256ELb1ELb1ELb0ELb1EEENS1_36VarlenDynamicPersistentTileSchedulerILi128ELi160ELi256ELi128ELb0ELb1ELb1ELb0ELb1ELb1EEEEEEEEEvNT_6ParamsE)
        .other          _ZN7cutlass13device_kernelIN5flash11enable_sm90INS1_16FlashAttnFwdSm90INS1_25CollectiveMainloopFwdSm90ILi2EN4cute5tupleIJNS5_1CILi1EEES8_S8_EEENS6_IJNS7_ILi128EEENS7_ILi160EEESA_EEELi128ENS_12float_e4m3_tEfNS_4arch4Sm90ELb0ELb0ELb0ELb1ELb1ELb0ELb0ELb1ELb1ELb1ELb0ELb0EEENS1_21CollectiveEpilogueFwdINS6_IJSA_SA_SB_EEES9_NS_10bfloat16_tESF_Li256ELb1ELb1ELb0ELb1EEENS1_36VarlenDynamicPersistentTileSchedulerILi128ELi160ELi256ELi128ELb0ELb1ELb1ELb0ELb1ELb1EEEEEEEEEvNT_6ParamsE,@"STO_CUDA_ENTRY STV_DEFAULT"
_ZN7cutlass13device_kernelIN5flash11enable_sm90INS1_16FlashAttnFwdSm90INS1_25CollectiveMainloopFwdSm90ILi2EN4cute5tupleIJNS5_1CILi1EEES8_S8_EEENS6_IJNS7_ILi128EEENS7_ILi160EEESA_EEELi128ENS_12float_e4m3_tEfNS_4arch4Sm90ELb0ELb0ELb0ELb1ELb1ELb0ELb0ELb1ELb1ELb1ELb0ELb0EEENS1_21CollectiveEpilogueFwdINS6_IJSA_SA_SB_EEES9_NS_10bfloat16_tESF_Li256ELb1ELb1ELb0ELb1EEENS1_36VarlenDynamicPersistentTileSchedulerILi128ELi160ELi256ELi128ELb0ELb1ELb1ELb0ELb1ELb1EEEEEEEEEvNT_6ParamsE:
        /* <DEDUP_REMOVED lines=45> */
.L_x_7105:
        /* <DEDUP_REMOVED lines=22> */
.L_x_7106:
        /* <DEDUP_REMOVED lines=18> */
.L_x_7107:
        /* <DEDUP_REMOVED lines=22> */
.L_x_7108:
        /* <DEDUP_REMOVED lines=24> */
.L_x_7109:
        /* <DEDUP_REMOVED lines=8> */
.L_x_7111:
        /* <DEDUP_REMOVED lines=29> */
[----:B------:R-:W-:Y:S02]  /*0a80*/  SHF.R.S32.HI R7, RZ, 0x4, R2 ;  /* 0x00000004ff077819 */ /* 0x000fe40000011402 */
[----:B------:R-:W-:Y:S01]  /*0a90*/  LEA.HI R0, R3, R194, RZ, 0x7 ;  /* 0x000000c203007211 */ /* 0x000fe200078f38ff */
[----:B------:R-:W-:Y:S01]  /*0aa0*/  IMAD.SHL.U32 R4, R4, 0x20, RZ ;  /* 0x0000002004047824 */ /* 0x000fe200078e00ff */
[C---:B------:R-:W-:Y:S02]  /*0ab0*/  LOP3.LUT R5, R2.reuse, 0x3fffff0, RZ, 0xc0, !PT ;  /* 0x03fffff002057812 */ /* 0x040fe400078ec0ff */
[----:B------:R-:W-:Y:S02]  /*0ac0*/  LEA.HI R2, R2, R7, RZ, 0x1 ;  /* 0x0000000702027211 */ /* 0x000fe400078f08ff */
[----:B------:R-:W-:Y:S01]  /*0ad0*/  LOP3.LUT R19, R0, 0xffffff80, RZ, 0xc0, !PT ;  /* 0xffffff8000137812 */ /* 0x000fe200078ec0ff */
[----:B------:R-:W-:Y:S01]  /*0ae0*/  IMAD.IADD R5, R194, 0x1, -R5 ;  /* 0x00000001c2057824 */ /* 0x000fe200078e0a05 */
[----:B------:R-:W-:-:S02]  /*0af0*/  LOP3.LUT R4, R4, 0xfffffc00, RZ, 0xc0, !PT ;  /* 0xfffffc0004047812 */ /* 0x000fc400078ec0ff */
[----:B------:R-:W-:Y:S01]  /*0b00*/  LOP3.LUT R2, R2, 0x1ffffffe, RZ, 0xc0, !PT ;  /* 0x1ffffffe02027812 */ /* 0x000fe200078ec0ff */
[----:B------:R-:W-:Y:S01]  /*0b10*/  IMAD.IADD R19, R194, 0x1, -R19 ;  /* 0x00000001c2137824 */ /* 0x000fe200078e0a13 */
[----:B------:R-:W-:Y:S01]  /*0b20*/  SHF.R.S32.HI R23, RZ, 0x7, R0 ;  /* 0x00000007ff177819 */ /* 0x000fe20000011400 */
[----:B------:R-:W-:Y:S01]  /*0b30*/  IMAD R5, R5, 0x40, R4 ;  /* 0x0000004005057824 */ /* 0x000fe200078e0204 */
[-C--:B------:R-:W-:Y:S01]  /*0b40*/  LEA.HI R4, R3, R194.reuse, RZ, 0x2 ;  /* 0x000000c203047211 */ /* 0x080fe200078f10ff */
[----:B------:R-:W-:Y:S01]  /*0b50*/  IMAD.IADD R2, R7, 0x1, -R2 ;  /* 0x0000000107027824 */ /* 0x000fe200078e0a02 */
[----:B------:R-:W-:Y:S02]  /*0b60*/  SHF.R.S32.HI R6, RZ, 0x1f, R19 ;  /* 0x0000001fff067819 */ /* 0x000fe40000011413 */
[----:B------:R-:W-:Y:S01]  /*0b70*/  LEA.HI R3, R3, R194, RZ, 0x3 ;  /* 0x000000c203037211 */ /* 0x000fe200078f18ff */
[----:B------:R-:W-:Y:S01]  /*0b80*/  IMAD R171, R2, 0x8, R5 ;  /* 0x0000000802ab7824 */ /* 0x000fe200078e0205 */
[----:B------:R-:W-:-:S02]  /*0b90*/  LOP3.LUT R5, R4, 0xfffffffc, RZ, 0xc0, !PT ;  /* 0xfffffffc04057812 */ /* 0x000fc400078ec0ff */
[----:B------:R-:W-:Y:S02]  /*0ba0*/  LEA.HI R8, R6, R19, RZ, 0x2 ;  /* 0x0000001306087211 */ /* 0x000fe400078f10ff */
[----:B------:R-:W-:Y:S01]  /*0bb0*/  LOP3.LUT R17, R3, 0xfffffff8, RZ, 0xc0, !PT ;  /* 0xfffffff803117812 */ /* 0x000fe200078ec0ff */
[C---:B------:R-:W-:Y:S01]  /*0bc0*/  IMAD.IADD R5, R194.reuse, 0x1, -R5 ;  /* 0x00000001c2057824 */ /* 0x040fe200078e0a05 */
[--C-:B------:R-:W-:Y:S02]  /*0bd0*/  SHF.R.S32.HI R9, RZ, 0x2, R8.reuse ;  /* 0x00000002ff097819 */ /* 0x100fe40000011408 */
[----:B------:R-:W-:Y:S01]  /*0be0*/  SHF.R.S32.HI R10, RZ, 0x1f, R8 ;  /* 0x0000001fff0a7819 */ /* 0x000fe20000011408 */
[----:B------:R-:W-:Y:S01]  /*0bf0*/  IMAD.IADD R17, R194, 0x1, -R17 ;  /* 0x00000001c2117824 */ /* 0x000fe200078e0a11 */
[----:B------:R-:W-:Y:S02]  /*0c00*/  LEA.HI R2, R5, R5, RZ, 0x1 ;  /* 0x0000000505027211 */ /* 0x000fe400078f08ff */
[----:B------:R-:W-:-:S02]  /*0c10*/  LEA.HI R10, R10, R9, RZ, 0x3 ;  /* 0x000000090a0a7211 */ /* 0x000fc400078f18ff */
[----:B------:R-:W-:Y:S02]  /*0c20*/  LEA.HI R6, R6, R19, RZ, 0x5 ;  /* 0x0000001306067211 */ /* 0x000fe400078f28ff */
[----:B------:R-:W-:Y:S02]  /*0c30*/  LOP3.LUT R10, R10, 0xfffffff8, RZ, 0xc0, !PT ;  /* 0xfffffff80a0a7812 */ /* 0x000fe400078ec0ff */
[----:B------:R-:W-:Y:S02]  /*0c40*/  LEA.HI R0, R0, R23, RZ, 0x1 ;  /* 0x0000001700007211 */ /* 0x000fe400078f08ff */
[----:B------:R-:W-:Y:S01]  /*0c50*/  LOP3.LUT R2, R2, 0x1ffffffe, RZ, 0xc0, !PT ;  /* 0x1ffffffe02027812 */ /* 0x000fe200078ec0ff */
[----:B------:R-:W-:Y:S01]  /*0c60*/  IMAD.IADD R9, R9, 0x1, -R10 ;  /* 0x0000000109097824 */ /* 0x000fe200078e0a0a */
[----:B------:R-:W-:Y:S02]  /*0c70*/  SHF.R.S32.HI R6, RZ, 0x5, R6 ;  /* 0x00000005ff067819 */ /* 0x000fe40000011406 */
[----:B------:R-:W-:Y:S01]  /*0c80*/  LOP3.LUT R0, R0, 0x3fffffe, RZ, 0xc0, !PT ;  /* 0x03fffffe00007812 */ /* 0x000fe200078ec0ff */
[----:B------:R-:W-:Y:S01]  /*0c90*/  IMAD.IADD R5, R5, 0x1, -R2 ;  /* 0x0000000105057824 */ /* 0x000fe200078e0a02 */
[----:B------:R-:W-:Y:S01]  /*0ca0*/  SHF.L.U32 R2, R17, 0x3, RZ ;  /* 0x0000000311027819 */ /* 0x000fe200000006ff */
[----:B------:R-:W-:Y:S01]  /*0cb0*/  IMAD R9, R6, 0x10, R9 ;  /* 0x0000001006097824 */ /* 0x000fe200078e0209 */
[----:B------:R-:W-:Y:S01]  /*0cc0*/  LOP3.LUT R8, R8, 0x7ffffffc, RZ, 0xc0, !PT ;  /* 0x7ffffffc08087812 */ /* 0x000fe200078ec0ff */
[----:B------:R-:W-:Y:S01]  /*0cd0*/  IMAD.IADD R0, R23, 0x1, -R0 ;  /* 0x0000000117007824 */ /* 0x000fe200078e0a00 */
[----:B------:R-:W-:Y:S01]  /*0ce0*/  SHF.R.S32.HI R18, RZ, 0x3, R3 ;  /* 0x00000003ff127819 */ /* 0x000fe20000011403 */
[----:B------:R-:W-:Y:S01]  /*0cf0*/  VIADD R16, R2, 0x40 ;  /* 0x0000004002107836 */ /* 0x000fe20000000000 */
[----:B------:R-:W-:Y:S01]  /*0d00*/  SHF.R.S32.HI R193, RZ, 0x1f, R2 ;  /* 0x0000001fffc17819 */ /* 0x000fe20000011402 */
[----:B------:R-:W-:-:S02]  /*0d10*/  IMAD.IADD R8, R19, 0x1, -R8 ;  /* 0x0000000113087824 */ /* 0x000fc400078e0a08 */
[----:B------:R-:W-:Y:S01]  /*0d20*/  IMAD R168, R0, 0x40, R9 ;  /* 0x0000004000a87824 */ /* 0x000fe200078e0209 */
[----:B------:R-:W-:Y:S01]  /*0d30*/  SHF.R.S32.HI R192, RZ, 0x1f, R16 ;  /* 0x0000001fffc07819 */ /* 0x000fe20000011410 */
[----:B------:R-:W-:Y:S02]  /*0d40*/  IMAD R169, R8, R169, 0xa0 ;  /* 0x000000a008a97424 */ /* 0x000fe400078e02a9 */
[----:B------:R-:W-:-:S07]  /*0d50*/  IMAD R170, R5, 0x8, R168 ;  /* 0x0000000805aa7824 */ /* 0x000fce00078e02a8 */
.L_x_7157:
[----:B0123--:R-:W0:Y:S01]  /*0d60*/  LDC.64 R4, c[0x0][0xc88] ;  /* 0x00032200ff047b82 */ /* 0x00fe220000000a00 */
[----:B------:R-:W-:Y:S01]  /*0d70*/  ULDC.64 UR6, c[0x0][0x990] ;  /* 0x0002640000067ab9 */ /* 0x000fe20000000a00 */
[----:B------:R-:W-:Y:S01]  /*0d80*/  ULDC.64 UR8, c[0x0][0x998] ;  /* 0x0002660000087ab9 */ /* 0x000fe20000000a00 */
[----:B0-----:R-:W-:-:S06]  /*0d90*/  IMAD.WIDE R4, R51, 0x4, R4 ;  /* 0x0000000433047825 */ /* 0x001fcc00078e0204 */
[----:B------:R-:W2:Y:S01]  /*0da0*/  LDG.E R4, desc[UR52][R4.64] ;  /* 0x0000003404047981 */ /* 0x000ea2000c1e1900 */
[----:B------:R-:W-:Y:S01]  /*0db0*/  UISETP.NE.U32.AND UP0, UPT, UR6, URZ, UPT ;  /* 0x0000003f0600728c */ /* 0x000fe2000bf05070 */
[----:B----4-:R-:W-:Y:S01]  /*0dc0*/  IMAD.MOV.U32 R3, RZ, RZ, 0x3f800000 ;  /* 0x3f800000ff037424 */ /* 0x010fe200078e00ff */
        /* <DEDUP_REMOVED lines=41> */
[----:B-----5:R-:W-:Y:S01]  /*1060*/  IMAD.U32 R8, RZ, RZ, UR6 ;  /* 0x00000006ff087e24 */ /* 0x020fe2000f8e00ff */
        /* <DEDUP_REMOVED lines=8> */
[----:B------:R0:W2:Y:S01]  /*10f0*/  @P2 LDG.E R3, desc[UR52][R8.64] ;  /* 0x0000003408032981 */ /* 0x0000a2000c1e1900 */
[----:B------:R-:W-:Y:S01]  /*1100*/  IMAD.U32 R4, RZ, RZ, UR10 ;  /* 0x0000000aff047e24 */ /* 0x000fe2000f8e00ff */
[----:B------:R-:W-:Y:S01]  /*1110*/  ULDC.64 UR6, c[0x0][0x418] ;  /* 0x0001060000067ab9 */ /* 0x000fe20000000a00 */
[----:B------:R-:W-:Y:S01]  /*1120*/  ULDC UR4, c[0x0][0x424] ;  /* 0x0001090000047ab9 */ /* 0x000fe20000000800 */
[----:B------:R1:W2:Y:S01]  /*1130*/  @P3 LDG.E R0, desc[UR52][R10.64] ;  /* 0x000000340a003981 */ /* 0x0002a2000c1e1900 */
[----:B------:R-:W-:Y:S02]  /*1140*/  IMAD.U32 R6, RZ, RZ, UR12 ;  /* 0x0000000cff067e24 */ /* 0x000fe4000f8e00ff */
[----:B------:R-:W-:Y:S02]  /*1150*/  IMAD.U32 R5, RZ, RZ, UR11 ;  /* 0x0000000bff057e24 */ /* 0x000fe4000f8e00ff */
[----:B------:R-:W-:-:S03]  /*1160*/  IMAD.U32 R7, RZ, RZ, UR13 ;  /* 0x0000000dff077e24 */ /* 0x000fc6000f8e00ff */
[----:B------:R-:W3:Y:S04]  /*1170*/  @P0 LDG.E R4, desc[UR52][R4.64] ;  /* 0x0000003404040981 */ /* 0x000ee8000c1e1900 */
[----:B------:R-:W4:Y:S01]  /*1180*/  @P1 LDG.E R6, desc[UR52][R6.64] ;  /* 0x0000003406061981 */ /* 0x000f22000c1e1900 */
        /* <DEDUP_REMOVED lines=9> */
[----:B-1----:R-:W-:-:S02]  /*1220*/  CS2R R10, SRZ ;  /* 0x00000000000a7805 */ /* 0x002fc4000001ff00 */
        /* <DEDUP_REMOVED lines=22> */
[----:B--2---:R-:W-:-:S04]  /*1390*/  FMUL.FTZ R0, R3, R0 ;  /* 0x0000000003007220 */ /* 0x004fc80000410000 */
[----:B------:R-:W-:Y:S01]  /*13a0*/  FMUL.FTZ R0, R0, UR7 ;  /* 0x0000000700007c20 */ /* 0x000fe20008410000 */
[----:B---3--:R-:W-:Y:S02]  /*13b0*/  @P0 R2UR UR50, R4 ;  /* 0x00000000043202ca */ /* 0x008fe400000e0000 */
[----:B------:R-:W-:Y:S02]  /*13c0*/  CS2R R4, SRZ ;  /* 0x0000000000047805 */ /* 0x000fe4000001ff00 */
        /* <DEDUP_REMOVED lines=11> */
[----:B------:R-:W-:Y:S01]  /*1480*/  MOV R6, UR4 ;  /* 0x0000000400067c02 */ /* 0x000fe20008000f00 */
[----:B------:R-:W-:-:S05]  /*1490*/  IMAD.U32 R7, RZ, RZ, UR5 ;  /* 0x00000005ff077e24 */ /* 0x000fca000f8e00ff */
[----:B------:R-:W2:Y:S04]  /*14a0*/  LDG.E R48, desc[UR52][R6.64] ;  /* 0x0000003406307981 */ /* 0x000ea8000c1e1900 */
[----:B------:R-:W3:Y:S01]  /*14b0*/  LDG.E R3, desc[UR52][R6.64+0x4] ;  /* 0x0000043406037981 */ /* 0x000ee2000c1e1900 */
[----:B--2---:R-:W-:Y:S02]  /*14c0*/  R2UR UR4, R48 ;  /* 0x00000000300472ca */ /* 0x004fe400000e0000 */
[----:B---3--:R-:W-:-:S13]  /*14d0*/  R2UR UR5, R3 ;  /* 0x00000000030572ca */ /* 0x008fda00000e0000 */
[----:B------:R-:W-:-:S12]  /*14e0*/  UIADD3 UR4, -UR4, UR5, URZ ;  /* 0x0000000504047290 */ /* 0x000fd8000fffe13f */
.L_x_7112:
        /* <DEDUP_REMOVED lines=50> */
.L_x_7114:
        /* <DEDUP_REMOVED lines=9> */
.L_x_7257:
[----:B------:R-:W-:Y:S05]  /*18a0*/  @!P0 BRA `(.L_x_7116) ;  /* 0x0000000000048947 */ /* 0x000fea0003800000 */
[----:B------:R-:W-:Y:S01]  /*18b0*/  BPT.TRAP 0x1 ;  /* 0x000000040000795c */ /* 0x000fe20000300000 */
.L_x_7116:
[----:B------:R-:W-:Y:S01]  /*18c0*/  IMAD.U32 R5, RZ, RZ, UR36 ;  /* 0x00000024ff057e24 */ /* 0x000fe2000f8e00ff */
[----:B0-----:R-:W-:-:S04]  /*18d0*/  MOV R0, UR44 ;  /* 0x0000002c00007c02 */ /* 0x001fc80008000f00 */
[----:B------:R-:W-:Y:S02]  /*18e0*/  LEA R5, R5, UR51, 0x3 ;  /* 0x0000003305057c11 */ /* 0x000fe4000f8e18ff */
[----:B------:R-:W-:-:S04]  /*18f0*/  SHF.L.U32 R0, R0, 0x1f, RZ ;  /* 0x0000001f00007819 */ /* 0x000fc800000006ff */
[----:B------:R0:W1:Y:S01]  /*1900*/  SYNCS.PHASECHK.TRANS64.TRYWAIT P1, [R5+URZ+0x22830], R0 ;  /* 0x02283000050075a7 */ /* 0x000062000802017f */
[----:B------:R-:W-:Y:S05]  /*1910*/  @!P0 BRA `(.L_x_7117) ;  /* 0x0000000000048947 */ /* 0x000fea0003800000 */
[----:B------:R-:W-:Y:S01]  /*1920*/  BPT.TRAP 0x1 ;  /* 0x000000040000795c */ /* 0x000fe20000300000 */
.L_x_7117:
[----:B-1----:R-:W-:Y:S05]  /*1930*/  @P1 BRA `(.L_x_7118) ;  /* 0x0000000000081947 */ /* 0x002fea0003800000 */
[----:B------:R-:W1:Y:S02]  /*1940*/  SYNCS.PHASECHK.TRANS64.TRYWAIT P1, [R5+URZ+0x22830], R0 ;  /* 0x02283000050075a7 */ /* 0x000e64000802017f */
[----:B-1----:R-:W-:Y:S05]  /*1950*/  @!P1 BRA `(.L_x_7119) ;  /* 0x000000f400889947 */ /* 0x002fea0003800000 */
.L_x_7118:
        /* <DEDUP_REMOVED lines=136> */
.L_x_7120:
[----:B------:R-:W-:Y:S01]  /*21e0*/  VIADD R3, R169, UR50 ;  /* 0x00000032a9037c36 */ /* 0x000fe20008000000 */
[----:B------:R-:W-:Y:S01]  /*21f0*/  P2R R72, PR, RZ, 0x1 ;  /* 0x00000001ff487803 */ /* 0x000fe20000000000 */
[----:B------:R-:W-:Y:S01]  /*2200*/  IMAD.U32 R4, RZ, RZ, UR49 ;  /* 0x00000031ff047e24 */ /* 0x000fe2000f8e00ff */
[----:B------:R-:W-:Y:S01]  /*2210*/  R2UR UR6, R5 ;  /* 0x00000000050672ca */ /* 0x000fe200000e0000 */
[----:B------:R-:W-:Y:S01]  /*2220*/  IMAD.U32 R10, RZ, RZ, UR40 ;  /* 0x00000028ff0a7e24 */ /* 0x000fe2000f8e00ff */
[----:B------:R-:W-:Y:S01]  /*2230*/  UISETP.GE.AND UP0, UPT, UR50, 0xa1, UPT ;  /* 0x000000a13200788c */ /* 0x000fe2000bf06270 */
[----:B------:R-:W-:-:S05]  /*2240*/  IMAD R4, R4, -0xa0, R3 ;  /* 0xffffff6004047824 */ /* 0x000fca00078e0203 */
[C---:B------:R-:W-:Y:S02]  /*2250*/  ISETP.GT.AND P6, PT, R4.reuse, RZ, PT ;  /* 0x000000ff0400720c */ /* 0x040fe40003fc4270 */
[C---:B------:R-:W-:Y:S02]  /*2260*/  ISETP.GT.AND P5, PT, R4.reuse, 0x1, PT ;  /* 0x000000010400780c */ /* 0x040fe40003fa4270 */
[----:B------:R-:W-:Y:S01]  /*2270*/  ISETP.GT.AND P4, PT, R4, 0x8, PT ;  /* 0x000000080400780c */ /* 0x000fe20003f84270 */
[----:B------:R-:W-:Y:S01]  /*2280*/  UIADD3 UR6, UR6, 0x22840, URZ ;  /* 0x0002284006067890 */ /* 0x000fe2000fffe03f */
[----:B------:R-:W-:Y:S02]  /*2290*/  FSEL R7, R104, -INF , P6 ;  /* 0xff80000068077808 */ /* 0x000fe40003000000 */
[----:B------:R-:W-:Y:S01]  /*22a0*/  FSEL R105, R105, -INF , P5 ;  /* 0xff80000069697808 */ /* 0x000fe20002800000 */
[----:B------:R-:W-:Y:S01]  /*22b0*/  UPRMT UR6, UR48, 0x654, UR6 ;  /* 0x0000065430067896 */ /* 0x000fe20008000006 */
[----:B------:R-:W-:-:S02]  /*22c0*/  ISETP.GT.AND P3, PT, R4, 0x9, PT ;  /* 0x000000090400780c */ /* 0x000fc40003f64270 */
[----:B------:R-:W-:Y:S02]  /*22d0*/  FSEL R9, R108, -INF , P4 ;  /* 0xff8000006c097808 */ /* 0x000fe40002000000 */
[----:B------:R-:W-:Y:S02]  /*22e0*/  FMNMX.FTZ R6, R7, R105, !PT ;  /* 0x0000006907067209 */ /* 0x000fe40007810000 */
[C---:B------:R-:W-:Y:S02]  /*22f0*/  ISETP.GT.AND P1, PT, R4.reuse, 0x10, PT ;  /* 0x000000100400780c */ /* 0x040fe40003f24270 */
[----:B------:R-:W-:Y:S01]  /*2300*/  FSEL R109, R109, -INF , P3 ;  /* 0xff8000006d6d7808 */ /* 0x000fe20001800000 */
[----:B------:R-:W-:Y:S01]  /*2310*/  SYNCS.ARRIVE.TRANS64.RED.A1T0 RZ, [UR6], RZ ;  /* 0x000000ffffff79a7 */ /* 0x000fe20008100406 */
        /* <DEDUP_REMOVED lines=123> */
[----:B------:R-:W-:Y:S02]  /*2ad0*/  FSEL R29, R29, -INF , P2 ;  /* 0xff8000001d1d7808 */ /* 0x000fe40001000000 */
[----:B------:R-:W-:Y:S02]  /*2ae0*/  FMNMX.FTZ R6, R28, R3, !PT ;  /* 0x000000031c067209 */ /* 0x000fe40007810000 */
[----:B------:R-:W-:Y:S02]  /*2af0*/  ISETP.GT.AND P3, PT, R4, 0x90, PT ;  /* 0x000000900400780c */ /* 0x000fe40003f64270 */
[----:B------:R-:W-:Y:S02]  /*2b00*/  FSEL R46, R46, -INF , P4 ;  /* 0xff8000002e2e7808 */ /* 0x000fe40002000000 */
[----:B------:R-:W-:-:S02]  /*2b10*/  FSEL R32, R32, -INF , P3 ;  /* 0xff80000020207808 */ /* 0x000fc40001800000 */
[----:B------:R-:W-:Y:S02]  /*2b20*/  FMNMX.FTZ R3, R29, R6, !PT ;  /* 0x000000061d037209 */ /* 0x000fe40007810000 */
[----:B------:R-:W-:Y:S02]  /*2b30*/  ISETP.GT.AND P4, PT, R4, 0x91, PT ;  /* 0x000000910400780c */ /* 0x000fe40003f84270 */
[----:B------:R-:W-:Y:S02]  /*2b40*/  FMNMX.FTZ R6, R32, R3, !PT ;  /* 0x0000000320067209 */ /* 0x000fe40007810000 */
[----:B------:R-:W-:Y:S02]  /*2b50*/  FSEL R33, R33, -INF , P4 ;  /* 0xff80000021217808 */ /* 0x000fe40002000000 */
[----:B------:R-:W-:Y:S02]  /*2b60*/  ISETP.GT.AND P5, PT, R4, 0x98, PT ;  /* 0x000000980400780c */ /* 0x000fe40003fa4270 */
[----:B------:R-:W-:-:S02]  /*2b70*/  FMNMX.FTZ R3, R33, R6, !PT ;  /* 0x0000000621037209 */ /* 0x000fc40007810000 */
[----:B------:R-:W-:Y:S02]  /*2b80*/  FSEL R36, R36, -INF , P5 ;  /* 0xff80000024247808 */ /* 0x000fe40002800000 */
[----:B------:R-:W-:Y:S02]  /*2b90*/  ISETP.GT.AND P6, PT, R4, 0x99, PT ;  /* 0x000000990400780c */ /* 0x000fe40003fc4270 */
[----:B------:R-:W-:Y:S02]  /*2ba0*/  FMNMX.FTZ R6, R36, R3, !PT ;  /* 0x0000000324067209 */ /* 0x000fe40007810000 */
[----:B------:R-:W-:Y:S02]  /*2bb0*/  FSEL R37, R37, -INF , P6 ;  /* 0xff80000025257808 */ /* 0x000fe40003000000 */
[----:B------:R-:W-:Y:S02]  /*2bc0*/  FMNMX.FTZ R57, R106, R107, !PT ;  /* 0x0000006b6a397209 */ /* 0x000fe40007810000 */
[----:B------:R-:W-:-:S02]  /*2bd0*/  FMNMX.FTZ R6, R37, R6, !PT ;  /* 0x0000000625067209 */ /* 0x000fc40007810000 */
[----:B------:R-:W-:Y:S02]  /*2be0*/  P2R R56, PR, RZ, 0x1 ;  /* 0x00000001ff387803 */ /* 0x000fe40000000000 */
[----:B------:R-:W-:Y:S01]  /*2bf0*/  P2R R20, PR, RZ, 0x2 ;  /* 0x00000002ff147803 */ /* 0x000fe20000000000 */
[----:B------:R-:W0:Y:S01]  /*2c00*/  SHFL.BFLY PT, R3, R6, 0x2, 0x1f ;  /* 0x0c401f0006037f89 */ /* 0x000e2200000e0000 */
[----:B------:R-:W-:Y:S02]  /*2c10*/  P2R R14, PR, RZ, 0x4 ;  /* 0x00000004ff0e7803 */ /* 0x000fe40000000000 */
[C---:B------:R-:W-:Y:S02]  /*2c20*/  ISETP.GT.AND P2, PT, R4.reuse, 0x78, PT ;  /* 0x000000780400780c */ /* 0x040fe40003f44270 */
[C---:B------:R-:W-:Y:S02]  /*2c30*/  ISETP.GT.AND P1, PT, R4.reuse, 0x79, PT ;  /* 0x000000790400780c */ /* 0x040fe40003f24270 */
[----:B------:R-:W-:-:S02]  /*2c40*/  ISETP.GT.AND P0, PT, R4, 0x80, PT ;  /* 0x000000800400780c */ /* 0x000fc40003f04270 */
[----:B------:R-:W-:Y:S02]  /*2c50*/  FMNMX.FTZ R4, R110, R57, !PT ;  /* 0x000000396e047209 */ /* 0x000fe40007810000 */
[----:B------:R-:W-:Y:S02]  /*2c60*/  P2R R12, PR, RZ, 0x8 ;  /* 0x00000008ff0c7803 */ /* 0x000fe40000000000 */
[----:B------:R-:W-:Y:S02]  /*2c70*/  FMNMX.FTZ R57, R111, R4, !PT ;  /* 0x000000046f397209 */ /* 0x000fe40007810000 */
[----:B------:R-:W-:Y:S02]  /*2c80*/  FSEL R26, R26, -INF , P0 ;  /* 0xff8000001a1a7808 */ /* 0x000fe40000000000 */
[----:B------:R-:W-:Y:S02]  /*2c90*/  FMNMX.FTZ R4, R114, R57, !PT ;  /* 0x0000003972047209 */ /* 0x000fe40007810000 */
[----:B------:R-:W-:-:S02]  /*2ca0*/  ISETP.NE.AND P0, PT, R56, RZ, PT ;  /* 0x000000ff3800720c */ /* 0x000fc40003f05270 */
[----:B------:R-:W-:Y:S02]  /*2cb0*/  FMNMX.FTZ R57, R115, R4, !PT ;  /* 0x0000000473397209 */ /* 0x000fe40007810000 */
[----:B------:R-:W-:Y:S02]  /*2cc0*/  FSEL R27, R27, -INF , P0 ;  /* 0xff8000001b1b7808 */ /* 0x000fe40000000000 */
[----:B0-----:R-:W-:Y:S02]  /*2cd0*/  FMNMX.FTZ R8, R6, R3, !PT ;  /* 0x0000000306087209 */ /* 0x001fe40007810000 */
[----:B------:R-:W-:Y:S02]  /*2ce0*/  FMNMX.FTZ R4, R118, R57, !PT ;  /* 0x0000003976047209 */ /* 0x000fe40007810000 */
[----:B------:R-:W-:Y:S01]  /*2cf0*/  ISETP.NE.AND P0, PT, R72, RZ, PT ;  /* 0x000000ff4800720c */ /* 0x000fe20003f05270 */
[----:B------:R-:W0:Y:S01]  /*2d00*/  SHFL.BFLY PT, R3, R8, 0x1, 0x1f ;  /* 0x0c201f0008037f89 */ /* 0x000e2200000e0000 */
[----:B------:R-:W-:-:S02]  /*2d10*/  FMNMX.FTZ R57, R119, R4, !PT ;  /* 0x0000000477397209 */ /* 0x000fc40007810000 */
[----:B------:R-:W-:Y:S02]  /*2d20*/  FSEL R54, R54, -INF , P2 ;  /* 0xff80000036367808 */ /* 0x000fe40001000000 */
[----:B------:R-:W-:Y:S02]  /*2d30*/  FMNMX.FTZ R4, R90, R57, !PT ;  /* 0x000000395a047209 */ /* 0x000fe40007810000 */
[----:B------:R-:W-:Y:S02]  /*2d40*/  FSEL R55, R55, -INF , P1 ;  /* 0xff80000037377808 */ /* 0x000fe40000800000 */
[----:B------:R-:W-:Y:S02]  /*2d50*/  FMNMX.FTZ R57, R91, R4, !PT ;  /* 0x000000045b397209 */ /* 0x000fe40007810000 */
[----:B------:R-:W-:Y:S02]  /*2d60*/  ISETP.NE.AND P1, PT, R20, RZ, PT ;  /* 0x000000ff1400720c */ /* 0x000fe40003f25270 */
[----:B------:R-:W-:-:S02]  /*2d70*/  FMNMX.FTZ R4, R94, R57, !PT ;  /* 0x000000395e047209 */ /* 0x000fc40007810000 */
[----:B------:R-:W-:Y:S02]  /*2d80*/  ISETP.NE.AND P2, PT, R14, RZ, PT ;  /* 0x000000ff0e00720c */ /* 0x000fe40003f45270 */
[----:B------:R-:W-:Y:S02]  /*2d90*/  FMNMX.FTZ R57, R95, R4, !PT ;  /* 0x000000045f397209 */ /* 0x000fe40007810000 */
[----:B------:R-:W-:Y:S02]  /*2da0*/  FSEL R78, R35, -INF , P4 ;  /* 0xff800000234e7808 */ /* 0x000fe40002000000 */
[----:B------:R-:W-:Y:S02]  /*2db0*/  FMNMX.FTZ R4, R98, R57, !PT ;  /* 0x0000003962047209 */ /* 0x000fe40007810000 */
[----:B------:R-:W-:Y:S02]  /*2dc0*/  FSEL R38, R38, -INF , P5 ;  /* 0xff80000026267808 */ /* 0x000fe40002800000 */
        /* <DEDUP_REMOVED lines=9> */
[----:B------:R0:W-:Y:S01]  /*2e60*/  MUFU.EX2 R57, R74 ;  /* 0x0000004a00397308 */ /* 0x0001e20000000800 */
[----:B------:R-:W-:Y:S01]  /*2e70*/  FMNMX.FTZ R4, R102, R81, !PT ;  /* 0x0000005166047209 */ /* 0x000fe20007810000 */
[--C-:B------:R-:W-:Y:S01]  /*2e80*/  FFMA.FTZ R80, R68, UR40, -R10.reuse ;  /* 0x0000002844507c23 */ /* 0x100fe2000801080a */
[----:B------:R-:W-:Y:S01]  /*2e90*/  FSEL R68, R30, -INF , P1 ;  /* 0xff8000001e447808 */ /* 0x000fe20000800000 */
[--C-:B------:R-:W-:Y:S01]  /*2ea0*/  FFMA.FTZ R6, R7, UR40, -R10.reuse ;  /* 0x0000002807067c23 */ /* 0x100fe2000801080a */
[----:B------:R-:W-:Y:S01]  /*2eb0*/  FMNMX.FTZ R81, R103, R4, !PT ;  /* 0x0000000467517209 */ /* 0x000fe20007810000 */
[--C-:B------:R-:W-:Y:S01]  /*2ec0*/  FFMA.FTZ R7, R105, UR40, -R10.reuse ;  /* 0x0000002869077c23 */ /* 0x100fe2000801080a */
[----:B------:R-:W-:-:S01]  /*2ed0*/  FFMA.FTZ R8, R9, UR40, -R10 ;  /* 0x0000002809087c23 */ /* 0x000fc2000801080a */
[----:B------:R1:W-:Y:S01]  /*2ee0*/  MUFU.EX2 R30, R80 ;  /* 0x00000050001e7308 */ /* 0x0003e20000000800 */
[----:B------:R-:W-:Y:S01]  /*2ef0*/  FMNMX.FTZ R4, R58, R81, !PT ;  /* 0x000000513a047209 */ /* 0x000fe20007810000 */
[--C-:B0-----:R-:W-:Y:S01]  /*2f00*/  FFMA.FTZ R74, R79, UR40, -R10.reuse ;  /* 0x000000284f4a7c23 */ /* 0x101fe2000801080a */
        /* <DEDUP_REMOVED lines=9> */
[----:B------:R-:W-:Y:S01]  /*2fa0*/  FFMA.FTZ R48, R49, UR40, -R10 ;  /* 0x0000002831307c23 */ /* 0x000fe2000801080a */
[----:B------:R-:W-:Y:S01]  /*2fb0*/  FMNMX.FTZ R81, R63, R4, !PT ;  /* 0x000000043f517209 */ /* 0x000fe20007810000 */
[----:B------:R-:W-:-:S02]  /*2fc0*/  IMAD.U32 R49, RZ, RZ, UR40 ;  /* 0x00000028ff317e24 */ /* 0x000fc4000f8e00ff */
        /* <DEDUP_REMOVED lines=23> */
[----:B------:R-:W-:Y:S01]  /*3140*/  FFMA.FTZ R37, R37, UR40, -R10 ;  /* 0x0000002825257c23 */ /* 0x000fe2000801080a */
[----:B------:R-:W-:Y:S02]  /*3150*/  MUFU.EX2 R6, R6 ;  /* 0x0000000600067308 */ /* 0x000fe40000000800 */
[----:B------:R-:W-:-:S04]  /*3160*/  FMNMX.FTZ R4, R46, R77, !PT ;  /* 0x0000004d2e047209 */ /* 0x000fc80007810000 */
[----:B------:R-:W-:Y:S02]  /*3170*/  FMNMX.FTZ R77, R47, R4, !PT ;  /* 0x000000042f4d7209 */ /* 0x000fe40007810000 */
[----:B------:R-:W0:Y:S02]  /*3180*/  MUFU.EX2 R7, R7 ;  /* 0x0000000700077308 */ /* 0x000e240000000800 */
[----:B------:R-:W-:-:S04]  /*3190*/  FMNMX.FTZ R4, R50, R77, !PT ;  /* 0x0000004d32047209 */ /* 0x000fc80007810000 */
[----:B------:R-:W-:Y:S02]  /*31a0*/  FMNMX.FTZ R77, R51, R4, !PT ;  /* 0x00000004334d7209 */ /* 0x000fe40007810000 */
[----:B------:R-:W1:Y:S02]  /*31b0*/  MUFU.EX2 R8, R8 ;  /* 0x0000000800087308 */ /* 0x000e640000000800 */
[----:B------:R-:W-:-:S04]  /*31c0*/  FMNMX.FTZ R4, R54, R77, !PT ;  /* 0x0000004d36047209 */ /* 0x000fc80007810000 */
[----:B------:R-:W-:Y:S02]  /*31d0*/  FMNMX.FTZ R77, R55, R4, !PT ;  /* 0x00000004374d7209 */ /* 0x000fe40007810000 */
[----:B------:R-:W2:Y:S02]  /*31e0*/  MUFU.EX2 R9, R9 ;  /* 0x0000000900097308 */ /* 0x000ea40000000800 */
[----:B------:R-:W-:Y:S02]  /*31f0*/  FMNMX.FTZ R4, R26, R77, !PT ;  /* 0x0000004d1a047209 */ /* 0x000fe40007810000 */
[----:B------:R-:W-:Y:S01]  /*3200*/  FSEL R77, R31, -INF , P2 ;  /* 0xff8000001f4d7808 */ /* 0x000fe20001000000 */
[----:B------:R-:W-:-:S01]  /*3210*/  FFMA.FTZ R31, R69, UR40, -R10 ;  /* 0x00000028451f7c23 */ /* 0x000fc2000801080a */
[----:B------:R-:W-:Y:S02]  /*3220*/  FMNMX.FTZ R79, R27, R4, !PT ;  /* 0x000000041b4f7209 */ /* 0x000fe40007810000 */
[----:B------:R-:W-:Y:S01]  /*3230*/  FSEL R69, R34, -INF , P3 ;  /* 0xff80000022457808 */ /* 0x000fe20001800000 */
[----:B------:R-:W-:Y:S01]  /*3240*/  FFMA.FTZ R34, R40, UR40, -R10 ;  /* 0x0000002828227c23 */ /* 0x000fe2000801080a */
[----:B------:R-:W-:Y:S01]  /*3250*/  FMNMX.FTZ R4, R68, R79, !PT ;  /* 0x0000004f44047209 */ /* 0x000fe20007810000 */
[----:B------:R-:W3:Y:S01]  /*3260*/  MUFU.EX2 R11, R11 ;  /* 0x0000000b000b7308 */ /* 0x000ee20000000800 */
[----:B------:R-:W-:-:S02]  /*3270*/  FSEL R40, R39, -INF , P6 ;  /* 0xff80000027287808 */ /* 0x000fc40003000000 */
[----:B------:R-:W-:-:S04]  /*3280*/  FMNMX.FTZ R4, R77, R4, !PT ;  /* 0x000000044d047209 */ /* 0x000fc80007810000 */
[----:B------:R-:W-:Y:S01]  /*3290*/  FMNMX.FTZ R35, R69, R4, !PT ;  /* 0x0000000445237209 */ /* 0x000fe20007810000 */
[----:B------:R-:W4:Y:S03]  /*32a0*/  MUFU.EX2 R12, R12 ;  /* 0x0000000c000c7308 */ /* 0x000f260000000800 */
[----:B------:R-:W-:-:S04]  /*32b0*/  FMNMX.FTZ R35, R78, R35, !PT ;  /* 0x000000234e237209 */ /* 0x000fc80007810000 */
[----:B------:R-:W-:Y:S01]  /*32c0*/  FMNMX.FTZ R39, R38, R35, !PT ;  /* 0x0000002326277209 */ /* 0x000fe20007810000 */
[----:B------:R-:W5:Y:S03]  /*32d0*/  MUFU.EX2 R13, R13 ;  /* 0x0000000d000d7308 */ /* 0x000f660000000800 */
[----:B------:R-:W-:Y:S01]  /*32e0*/  FMNMX.FTZ R4, R40, R39, !PT ;  /* 0x0000002728047209 */ /* 0x000fe20007810000 */
[--C-:B------:R-:W-:Y:S01]  /*32f0*/  FFMA.FTZ R39, R44, UR40, -R10.reuse ;  /* 0x000000282c277c23 */ /* 0x100fe2000801080a */
[----:B------:R-:W-:-:S01]  /*3300*/  FFMA.FTZ R44, R45, UR40, -R10 ;  /* 0x000000282d2c7c23 */ /* 0x000fc2000801080a */
[--C-:B------:R-:W-:Y:S01]  /*3310*/  FFMA.FTZ R45, R52, UR40, -R10.reuse ;  /* 0x00000028342d7c23 */ /* 0x100fe2000801080a */
[----:B------:R-:W-:-:S01]  /*3320*/  FFMA.FTZ R52, R53, UR40, -R10 ;  /* 0x0000002835347c23 */ /* 0x000fc2000801080a */
[----:B------:R-:W0:Y:S01]  /*3330*/  SHFL.BFLY PT, R79, R4, 0x2, 0x1f ;  /* 0x0c401f00044f7f89 */ /* 0x000e2200000e0000 */
[----:B------:R1:W-:Y:S08]  /*3340*/  MUFU.EX2 R35, R80 ;  /* 0x0000005000237308 */ /* 0x0003f00000000800 */
        /* <DEDUP_REMOVED lines=24> */
[----:B------:R-:W-:Y:S01]  /*34d0*/  FFMA.FTZ R63, R67, UR40, -R83 ;  /* 0x00000028433f7c23 */ /* 0x000fe20008010853 */
[----:B------:R-:W-:-:S01]  /*34e0*/  FADD.FTZ R67, R6, R7 ;  /* 0x0000000706437221 */ /* 0x000fc20000010000 */
[--C-:B------:R-:W-:Y:S01]  /*34f0*/  FFMA.FTZ R85, R62, UR40, -R83.reuse ;  /* 0x000000283e557c23 */ /* 0x100fe20008010853 */
[----:B------:R-:W-:-:S01]  /*3500*/  FFMA.FTZ R119, R119, UR40, -R83 ;  /* 0x0000002877777c23 */ /* 0x000fc20008010853 */
        /* <DEDUP_REMOVED lines=13> */
[----:B----4-:R-:W-:-:S01]  /*35e0*/  FADD.FTZ R66, R12, R67 ;  /* 0x000000430c427221 */ /* 0x010fc20000010000 */
[--C-:B------:R-:W-:Y:S01]  /*35f0*/  FFMA.FTZ R103, R103, UR40, -R83.reuse ;  /* 0x0000002867677c23 */ /* 0x100fe20008010853 */
[----:B------:R-:W-:-:S01]  /*3600*/  FFMA.FTZ R58, R58, UR40, -R83 ;  /* 0x000000283a3a7c23 */ /* 0x000fc20008010853 */
[----:B------:R-:W-:Y:S01]  /*3610*/  FFMA.FTZ R59, R59, UR40, -R83 ;  /* 0x000000283b3b7c23 */ /* 0x000fe20008010853 */
[----:B-----5:R-:W-:-:S01]  /*3620*/  FADD.FTZ R5, R13, R66 ;  /* 0x000000420d057221 */ /* 0x020fc20000010000 */
        /* <DEDUP_REMOVED lines=53> */
[----:B------:R-:W-:Y:S02]  /*3980*/  IMAD.MOV.U32 R56, RZ, RZ, R87 ;  /* 0x000000ffff387224 */ /* 0x000fe400078e0057 */
[----:B------:R-:W-:-:S02]  /*3990*/  FADD.FTZ R5, R57, R88 ;  /* 0x0000005839057221 */ /* 0x000fc40000010000 */
[----:B------:R-:W2:Y:S01]  /*39a0*/  MUFU.EX2 R81, R81 ;  /* 0x0000005100517308 */ /* 0x000ea20000000800 */
[----:B0-----:R-:W-:-:S01]  /*39b0*/  FADD.FTZ R66, R94, R67 ;  /* 0x000000435e427221 */ /* 0x001fc20000010000 */
[----:B------:R-:W-:-:S06]  /*39c0*/  FADD.FTZ R5, R60, R5 ;  /* 0x000000053c057221 */ /* 0x000fcc0000010000 */
[----:B------:R-:W0:Y:S01]  /*39d0*/  MUFU.EX2 R84, R84 ;  /* 0x0000005400547308 */ /* 0x000e220000000800 */
[----:B-1----:R-:W-:-:S01]  /*39e0*/  FADD.FTZ R66, R95, R66 ;  /* 0x000000425f427221 */ /* 0x002fc20000010000 */
[----:B------:R-:W-:-:S04]  /*39f0*/  F2FP.SATFINITE.E4M3.F32.PACK_AB_MERGE_C R94, R95, R94, RZ ;  /* 0x0000005e5f5e723e */ /* 0x000fc800048070ff */
[----:B------:R-:W-:Y:S01]  /*3a00*/  F2FP.SATFINITE.E4M3.F32.PACK_AB_MERGE_C R177, R82, R79, R94 ;  /* 0x0000004f52b1723e */ /* 0x000fe2000480705e */
[----:B------:R-:W-:Y:S01]  /*3a10*/  IMAD.MOV.U32 R82, RZ, RZ, R87 ;  /* 0x000000ffff527224 */ /* 0x000fe200078e0057 */
[----:B------:R-:W1:Y:S01]  /*3a20*/  MUFU.EX2 R102, R102 ;  /* 0x0000006600667308 */ /* 0x000e620000000800 */
[----:B--2---:R-:W-:-:S01]  /*3a30*/  FADD.FTZ R67, R81, R66 ;  /* 0x0000004251437221 */ /* 0x004fc20000010000 */
[----:B------:R-:W-:Y:S01]  /*3a40*/  FADD.FTZ R66, R72, R5 ;  /* 0x0000000548427221 */ /* 0x000fe20000010000 */
[C---:B------:R-:W-:Y:S01]  /*3a50*/  F2FP.SATFINITE.E4M3.F32.PACK_AB_MERGE_C R72, R73.reuse, R72, RZ ;  /* 0x000000484948723e */ /* 0x040fe200048070ff */
[----:B------:R-:W-:Y:S02]  /*3a60*/  IMAD.MOV.U32 R79, RZ, RZ, R87 ;  /* 0x000000ffff4f7224 */ /* 0x000fe400078e0057 */
[----:B------:R-:W-:-:S01]  /*3a70*/  FADD.FTZ R5, R73, R66 ;  /* 0x0000004249057221 */ /* 0x000fc20000010000 */
[----:B------:R-:W-:Y:S01]  /*3a80*/  F2FP.SATFINITE.E4M3.F32.PACK_AB_MERGE_C R66, R9, R8, RZ ;  /* 0x000000080942723e */ /* 0x000fe200048070ff */
[----:B------:R-:W2:Y:S01]  /*3a90*/  MUFU.EX2 R103, R103 ;  /* 0x0000006700677308 */ /* 0x000ea20000000800 */
[----:B0-----:R-:W-:-:S01]  /*3aa0*/  FADD.FTZ R67, R84, R67 ;  /* 0x0000004354437221 */ /* 0x001fc20000010000 */
[----:B------:R-:W-:Y:S01]  /*3ab0*/  F2FP.SATFINITE.E4M3.F32.PACK_AB_MERGE_C R178, R60, R57, R72 ;  /* 0x000000393cb2723e */ /* 0x000fe20004807048 */
[--C-:B------:R-:W-:Y:S01]  /*3ac0*/  IMAD.MOV.U32 R73, RZ, RZ, R87.reuse ;  /* 0x000000ffff497224 */ /* 0x100fe200078e0057 */
[----:B------:R-:W-:Y:S01]  /*3ad0*/  F2FP.SATFINITE.E4M3.F32.PACK_AB_MERGE_C R172, R7, R6, R66 ;  /* 0x0000000607ac723e */ /* 0x000fe20004807042 */
[----:B------:R-:W-:-:S02]  /*3ae0*/  IMAD.MOV.U32 R72, RZ, RZ, R87 ;  /* 0x000000ffff487224 */ /* 0x000fc400078e0057 */
[----:B------:R-:W-:Y:S01]  /*3af0*/  IMAD.MOV.U32 R66, RZ, RZ, R87 ;  /* 0x000000ffff427224 */ /* 0x000fe200078e0057 */
[----:B------:R-:W0:Y:S01]  /*3b00*/  MUFU.EX2 R74, R74 ;  /* 0x0000004a004a7308 */ /* 0x000e220000000800 */
[----:B-1----:R-:W-:-:S01]  /*3b10*/  FADD.FTZ R88, R102, R67 ;  /* 0x0000004366587221 */ /* 0x002fc20000010000 */
[--C-:B------:R-:W-:Y:S02]  /*3b20*/  IMAD.MOV.U32 R67, RZ, RZ, R87.reuse ;  /* 0x000000ffff437224 */ /* 0x100fe400078e0057 */
[--C-:B------:R-:W-:Y:S02]  /*3b30*/  IMAD.MOV.U32 R60, RZ, RZ, R87.reuse ;  /* 0x000000ffff3c7224 */ /* 0x100fe400078e0057 */
[----:B------:R-:W-:Y:S02]  /*3b40*/  IMAD.MOV.U32 R57, RZ, RZ, R87 ;  /* 0x000000ffff397224 */ /* 0x000fe400078e0057 */
[----:B------:R-:W1:Y:S01]  /*3b50*/  MUFU.EX2 R58, R58 ;  /* 0x0000003a003a7308 */ /* 0x000e620000000800 */
[----:B--2---:R-:W-:-:S01]  /*3b60*/  FADD.FTZ R9, R103, R88 ;  /* 0x0000005867097221 */ /* 0x004fc20000010000 */
[----:B------:R-:W-:-:S04]  /*3b70*/  F2FP.SATFINITE.E4M3.F32.PACK_AB_MERGE_C R102, R103, R102, RZ ;  /* 0x000000666766723e */ /* 0x000fc800048070ff */
[----:B------:R-:W-:Y:S01]  /*3b80*/  F2FP.SATFINITE.E4M3.F32.PACK_AB_MERGE_C R179, R84, R81, R102 ;  /* 0x0000005154b3723e */ /* 0x000fe20004807066 */
        /* <DEDUP_REMOVED lines=18> */
[----:B------:R-:W-:Y:S01]  /*3cb0*/  IMAD.MOV.U32 R75, RZ, RZ, R87 ;  /* 0x000000ffff4b7224 */ /* 0x000fe200078e0057 */
[----:B------:R-:W-:Y:S01]  /*3cc0*/  MOV R76, R87 ;  /* 0x00000057004c7202 */ /* 0x000fe20000000f00 */
        /* <DEDUP_REMOVED lines=9> */
[--C-:B------:R-:W-:Y:S01]  /*3d60*/  IMAD.MOV.U32 R61, RZ, RZ, R87.reuse ;  /* 0x000000ffff3d7224 */ /* 0x100fe200078e0057 */
[----:B------:R-:W-:Y:S01]  /*3d70*/  MOV R59, R87 ;  /* 0x00000057003b7202 */ /* 0x000fe20000000f00 */
[----:B------:R-:W-:-:S04]  /*3d80*/  IMAD.MOV.U32 R58, RZ, RZ, R87 ;  /* 0x000000ffff3a7224 */ /* 0x000fc800078e0057 */
        /* <DEDUP_REMOVED lines=13> */
[--C-:B------:R-:W-:Y:S02]  /*3e60*/  IMAD.MOV.U32 R65, RZ, RZ, R87.reuse ;  /* 0x000000ffff417224 */ /* 0x100fe400078e0057 */
        /* <DEDUP_REMOVED lines=10> */
[----:B------:R-:W-:Y:S01]  /*3f10*/  FADD.FTZ R6, R35, R6 ;  /* 0x0000000623067221 */ /* 0x000fe20000010000 */
        /* <DEDUP_REMOVED lines=15> */
[--C-:B------:R-:W-:Y:S02]  /*4010*/  IMAD.MOV.U32 R39, RZ, RZ, R87.reuse ;  /* 0x000000ffff277224 */ /* 0x100fe400078e0057 */
[----:B------:R-:W2:Y:S01]  /*4020*/  MUFU.EX2 R50, R50 ;  /* 0x0000003200327308 */ /* 0x000ea20000000800 */
[C---:B0-----:R-:W-:Y:S01]  /*4030*/  F2FP.SATFINITE.E4M3.F32.PACK_AB_MERGE_C R46, R47.reuse, R46, RZ ;  /* 0x0000002e2f2e723e */ /* 0x041fe200048070ff */
[----:B------:R-:W-:Y:S01]  /*4040*/  FADD.FTZ R47, R47, R6 ;  /* 0x000000062f2f7221 */ /* 0x000fe20000010000 */
[--C-:B------:R-:W-:Y:S02]  /*4050*/  IMAD.MOV.U32 R35, RZ, RZ, R87.reuse ;  /* 0x000000ffff237224 */ /* 0x100fe400078e0057 */
[----:B------:R-:W-:Y:S01]  /*4060*/  F2FP.SATFINITE.E4M3.F32.PACK_AB_MERGE_C R185, R43, R42, R46 ;  /* 0x0000002a2bb9723e */ /* 0x000fe2000480702e */
[----:B------:R-:W-:Y:S01]  /*4070*/  IMAD.MOV.U32 R46, RZ, RZ, R87 ;  /* 0x000000ffff2e7224 */ /* 0x000fe200078e0057 */
[----:B------:R-:W-:Y:S01]  /*4080*/  MOV R42, R87 ;  /* 0x00000057002a7202 */ /* 0x000fe20000000f00 */
        /* <DEDUP_REMOVED lines=44> */
[----:B------:R-:W-:Y:S01]  /*4350*/  MOV R25, R87 ;  /* 0x0000005700197202 */ /* 0x000fe20000000f00 */
        /* <DEDUP_REMOVED lines=79> */
.L_x_7132:
[----:B------:R-:W-:Y:S01]  /*4850*/  ISETP.NE.AND P2, PT, RZ, UR43, PT ;  /* 0x0000002bff007c0c */ /* 0x000fe2000bf45270 */
[----:B------:R-:W-:-:S04]  /*4860*/  UISETP.NE.AND UP0, UPT, UR28, 0x1, UPT ;  /* 0x000000011c00788c */ /* 0x000fc8000bf05270 */
[----:B------:R-:W-:-:S04]  /*4870*/  USEL UR44, URZ, 0x1, UP0 ;  /* 0x000000013f2c7887 */ /* 0x000fc80008000000 */
[----:B------:R-:W-:-:S04]  /*4880*/  ULOP3.LUT UR44, UR29, UR44, URZ, 0x3c, !UPT ;  /* 0x0000002c1d2c7292 */ /* 0x000fc8000f8e3c3f */
[----:B------:R-:W-:Y:S08]  /*4890*/  @P2 BRA `(.L_x_7122) ;  /* 0x0000000000442947 */ /* 0x000ff00003800000 */
[----:B------:R-:W-:Y:S05]  /*48a0*/  @!P0 BRA `(.L_x_7123) ;  /* 0x0000000000048947 */ /* 0x000fea0003800000 */
[----:B------:R-:W-:Y:S01]  /*48b0*/  BPT.TRAP 0x1 ;  /* 0x000000040000795c */ /* 0x000fe20000300000 */
.L_x_7123:
        /* <DEDUP_REMOVED lines=12> */
.L_x_7124:
[----:B-1----:R-:W-:Y:S05]  /*4980*/  @P1 BRA `(.L_x_7122) ;  /* 0x0000000000081947 */ /* 0x002fea0003800000 */
[----:B------:R-:W1:Y:S02]  /*4990*/  SYNCS.PHASECHK.TRANS64.TRYWAIT P1, [UR6+0x22830], R3 ;  /* 0x02283003ff0075a7 */ /* 0x000e640008020146 */
[----:B-1----:R-:W-:Y:S05]  /*49a0*/  @!P1 BRA `(.L_x_7125) ;  /* 0x000000c400889947 */ /* 0x002fea0003800000 */
.L_x_7122:
[----:B01----:R-:W-:Y:S01]  /*49b0*/  VIADD R3, R22, 0x8 ;  /* 0x0000000816037836 */ /* 0x003fe20000000000 */
[----:B------:R-:W-:Y:S01]  /*49c0*/  R2UR UR30, R0 ;  /* 0x00000000001e72ca */ /* 0x000fe200000e0000 */
[----:B------:R-:W-:Y:S01]  /*49d0*/  UIADD3 UR36, UR28, 0x1, URZ ;  /* 0x000000011c247890 */ /* 0x000fe2000fffe03f */
[----:B------:R-:W-:Y:S02]  /*49e0*/  UMOV UR19, 0x40000040 ;  /* 0x4000004000137882 */ /* 0x000fe40000000000 */
[----:B------:R0:W-:Y:S01]  /*49f0*/  BAR.SYNC.DEFER_BLOCKING R3, 0x100 ;  /* 0x000400030000751d */ /* 0x0001e20000010000 */
[----:B------:R-:W-:-:S04]  /*4a00*/  UISETP.NE.AND UP0, UPT, UR36, 0x2, UPT ;  /* 0x000000022400788c */ /* 0x000fc8000bf05270 */
[----:B------:R-:W-:Y:S01]  /*4a10*/  USEL UR36, UR36, URZ, UP0 ;  /* 0x0000003f24247287 */ /* 0x000fe20008000000 */
[----:B------:R-:W-:Y:S01]  /*4a20*/  UMOV UR20, UR16 ;  /* 0x0000001000147c82 */ /* 0x000fe20008000000 */
[----:B------:R-:W-:Y:S02]  /*4a30*/  UMOV UR21, UR17 ;  /* 0x0000001100157c82 */ /* 0x000fe40008000000 */
[----:B------:R-:W-:Y:S01]  /*4a40*/  UIMAD UR30, UR36, 0x500, UR30 ;  /* 0x00000500241e78a4 */ /* 0x000fe2000f8e021e */
[----:B------:R-:W-:Y:S01]  /*4a50*/  UMOV UR23, 0x40000040 ;  /* 0x4000004000177882 */ /* 0x000fe20000000000 */
[----:B------:R-:W-:Y:S02]  /*4a60*/  UMOV UR24, UR16 ;  /* 0x0000001000187c82 */ /* 0x000fe40008000000 */
[----:B------:R-:W-:Y:S02]  /*4a70*/  UIADD3 UR22, UR30, 0x100, URZ ;  /* 0x000001001e167890 */ /* 0x000fe4000fffe03f */
[----:B------:R-:W-:-:S02]  /*4a80*/  UIADD3 UR26, UR30, 0x200, URZ ;  /* 0x000002001e1a7890 */ /* 0x000fc4000fffe03f */
[----:B------:R-:W-:Y:S01]  /*4a90*/  UMOV UR18, UR30 ;  /* 0x0000001e00127c82 */ /* 0x000fe20008000000 */
        /* <DEDUP_REMOVED lines=115> */
.L_x_7127:
        /* <DEDUP_REMOVED lines=9> */
.L_x_7128:
[----:B-1----:R-:W-:Y:S05]  /*5260*/  @P1 BRA `(.L_x_7126) ;  /* 0x0000000000081947 */ /* 0x002fea0003800000 */
[----:B------:R-:W1:Y:S02]  /*5270*/  SYNCS.PHASECHK.TRANS64.TRYWAIT P1, [UR6+0x22850], R3 ;  /* 0x02285003ff0075a7 */ /* 0x000e640008020146 */
[----:B-1----:R-:W-:Y:S05]  /*5280*/  @!P1 BRA `(.L_x_7129) ;  /* 0x000000bc00689947 */ /* 0x002fea0003800000 */
.L_x_7126:
        /* <DEDUP_REMOVED lines=37> */
.L_x_7130:
        /* <DEDUP_REMOVED lines=344> */
.L_x_7131:
        /* <DEDUP_REMOVED lines=116> */
.L_x_7121:
[----:B------:R-:W-:Y:S06]  /*71a0*/  BAR.ARV 0x8, 0x180 ;  /* 0x0206000000007b1d */ /* 0x000fec0000002000 */
[----:B------:R-:W-:Y:S05]  /*71b0*/  @!P0 BRA `(.L_x_7133) ;  /* 0x0000000000048947 */ /* 0x000fea0003800000 */
[----:B------:R-:W-:Y:S01]  /*71c0*/  BPT.TRAP 0x1 ;  /* 0x000000040000795c */ /* 0x000fe20000300000 */
.L_x_7133:
        /* <DEDUP_REMOVED lines=9> */
.L_x_7134:
[----:B-1----:R-:W-:Y:S05]  /*7260*/  @P1 BRA `(.L_x_7135) ;  /* 0x0000000000081947 */ /* 0x002fea0003800000 */
[----:B------:R-:W1:Y:S02]  /*7270*/  SYNCS.PHASECHK.TRANS64.TRYWAIT P1, [UR9+0x22850], R0 ;  /* 0x02285000ff0075a7 */ /* 0x000e640008020149 */
[----:B-1----:R-:W-:Y:S05]  /*7280*/  @!P1 BRA `(.L_x_7136) ;  /* 0x0000009c00809947 */ /* 0x002fea0003800000 */
.L_x_7135:
[----:B------:R-:W-:Y:S01]  /*7290*/  UIADD3 UR4, UR4, 0x400, URZ ;  /* 0x0000040004047890 */ /* 0x000fe2000fffe03f */
[----:B------:R-:W-:Y:S01]  /*72a0*/  WARPGROUP.ARRIVE ;  /* 0x00000000000079c5 */ /* 0x000fe20000000000 */
[----:B------:R-:W-:Y:S01]  /*72b0*/  UMOV UR7, 0xc0000010 ;  /* 0xc000001000077882 */ /* 0x000fe20000000000 */
[----:B------:R-:W-:Y:S01]  /*72c0*/  ULDC.64 UR10, c[0x0][0x9a0] ;  /* 0x00026800000a7ab9 */ /* 0x000fe20000000a00 */
[----:B------:R-:W-:Y:S01]  /*72d0*/  USHF.R.U32.HI UR4, URZ, 0x4, UR4 ;  /* 0x000000043f047899 */ /* 0x000fe20008011604 */
[----:B-1----:R-:W-:Y:S01]  /*72e0*/  IMAD.MOV.U32 R7, RZ, RZ, 0x3f800000 ;  /* 0x3f800000ff077424 */ /* 0x002fe200078e00ff */
        /* <DEDUP_REMOVED lines=9> */
[----:B------:R-:W-:Y:S01]  /*7380*/  QGMMA.64x128x32.F32.E4M3.E4M3 R24, R172, gdesc[UR4], R24, gsb0 ;  /* 0x01e00004ac187df3 */ /* 0x000fe20008000818 */
[----:B------:R-:W-:Y:S01]  /*7390*/  UMOV UR7, 0xc0000010 ;  /* 0xc000001000077882 */ /* 0x000fe20000000000 */
[----:B------:R-:W-:Y:S01]  /*73a0*/  UMOV UR6, UR4 ;  /* 0x0000000400067c82 */ /* 0x000fe20008000000 */
[----:B------:R-:W-:Y:S01]  /*73b0*/  @UP0 UIMAD.WIDE.U32 UR4, UR38, UR12, URZ ;  /* 0x0000000c260402a5 */ /* 0x000fe2000f8e003f */
[----:B------:R-:W-:Y:S02]  /*73c0*/  WARPGROUP.DEPBAR.LE gsb0, 0x0 ;  /* 0x00008000000079c5 */ /* 0x000fe40000010000 */
[----:B------:R-:W-:-:S06]  /*73d0*/  WARPGROUP.ARRIVE ;  /* 0x00000000000079c5 */ /* 0x000fcc0000000000 */
[----:B------:R-:W-:Y:S01]  /*73e0*/  QGMMA.64x128x32.F32.E4M3.E4M3 R24, R176, gdesc[UR4], R24, gsb0 ;  /* 0x01e00004b0187df3 */ /* 0x000fe20008000818 */
        /* <DEDUP_REMOVED lines=11> */
[----:B------:R-:W-:Y:S01]  /*74a0*/  UIADD3 UR4, UR8, 0x200, URZ ;  /* 0x0000020008047890 */ /* 0x000fe2000fffe03f */
[----:B------:R-:W-:-:S03]  /*74b0*/  IMAD.U32 R8, RZ, RZ, UR6 ;  /* 0x00000006ff087e24 */ /* 0x000fc6000f8e00ff */
[----:B------:R-:W-:Y:S01]  /*74c0*/  IMAD.U32 R9, RZ, RZ, UR7 ;  /* 0x00000007ff097e24 */ /* 0x000fe2000f8e00ff */
[----:B------:R-:W-:Y:S02]  /*74d0*/  UMOV UR7, 0xc0000010 ;  /* 0xc000001000077882 */ /* 0x000fe40000000000 */
[----:B------:R-:W-:Y:S02]  /*74e0*/  UMOV UR6, UR4 ;  /* 0x0000000400067c82 */ /* 0x000fe40008000000 */
[----:B------:R1:W2:Y:S01]  /*74f0*/  @P1 LDG.E R7, desc[UR52][R8.64] ;  /* 0x0000003408071981 */ /* 0x0002a2000c1e1900 */
[----:B------:R-:W-:Y:S01]  /*7500*/  UIADD3 UR4, UR8, 0x300, URZ ;  /* 0x0000030008047890 */ /* 0x000fe2000fffe03f */
[----:B------:R-:W-:Y:S02]  /*7510*/  WARPGROUP.DEPBAR.LE gsb0, 0x0 ;  /* 0x00008000000079c5 */ /* 0x000fe40000010000 */
[----:B------:R-:W-:-:S06]  /*7520*/  WARPGROUP.ARRIVE ;  /* 0x00000000000079c5 */ /* 0x000fcc0000000000 */
[----:B------:R-:W-:Y:S01]  /*7530*/  QGMMA.64x128x32.F32.E4M3.E4M3 R24, R180, gdesc[UR4], R24, gsb0 ;  /* 0x01e00004b4187df3 */ /* 0x000fe20008000818 */
[----:B------:R-:W-:Y:S01]  /*7540*/  UMOV UR6, UR4 ;  /* 0x0000000400067c82 */ /* 0x000fe20008000000 */
[----:B------:R-:W-:Y:S01]  /*7550*/  UMOV UR7, 0xc0000010 ;  /* 0xc000001000077882 */ /* 0x000fe20000000000 */
[----:B------:R-:W-:Y:S01]  /*7560*/  UIADD3 UR8, UR8, 0x400, URZ ;  /* 0x0000040008087890 */ /* 0x000fe2000fffe03f */
[----:B------:R-:W3:Y:S04]  /*7570*/  SHFL.BFLY PT, R11, R6, 0x2, 0x1f ;  /* 0x0c401f00060b7f89 */ /* 0x000ee800000e0000 */
[----:B------:R-:W4:Y:S01]  /*7580*/  SHFL.BFLY PT, R10, R5, 0x2, 0x1f ;  /* 0x0c401f00050a7f89 */ /* 0x000f2200000e0000 */
[----:B------:R-:W-:Y:S02]  /*7590*/  WARPGROUP.DEPBAR.LE gsb0, 0x0 ;  /* 0x00008000000079c5 */ /* 0x000fe40000010000 */
[----:B------:R-:W-:-:S06]  /*75a0*/  WARPGROUP.ARRIVE ;  /* 0x00000000000079c5 */ /* 0x000fcc0000000000 */
[----:B------:R-:W-:Y:S01]  /*75b0*/  QGMMA.64x128x32.F32.E4M3.E4M3 R24, R184, gdesc[UR4], R24, gsb0 ;  /* 0x01e00004b8187df3 */ /* 0x000fe20008000818 */
[----:B------:R-:W-:Y:S01]  /*75c0*/  UMOV UR6, UR8 ;  /* 0x0000000800067c82 */ /* 0x000fe20008000000 */
        /* <DEDUP_REMOVED lines=22> */
[----:B------:R-:W-:Y:S01]  /*7730*/  MOV R15, UR40 ;  /* 0x00000028000f7c02 */ /* 0x000fe20008000f00 */
[----:B------:R-:W-:-:S02]  /*7740*/  IMAD.U32 R20, RZ, RZ, UR40 ;  /* 0x00000028ff147e24 */ /* 0x000fc4000f8e00ff */
[----:B0-----:R-:W-:Y:S02]  /*7750*/  @P2 FMUL.FTZ R9, R9, 0.69314718246459960938 ;  /* 0x3f31721809092820 */ /* 0x001fe40000410000 */
[----:B------:R-:W-:Y:S01]  /*7760*/  @P2 FMUL.FTZ R8, R15, 0.69314718246459960938 ;  /* 0x3f3172180f082820 */ /* 0x000fe20000410000 */
[----:B------:R-:W-:Y:S01]  /*7770*/  @P3 FMUL.FTZ R20, R20, 0.69314718246459960938 ;  /* 0x3f31721814143820 */ /* 0x000fe20000410000 */
[----:B-1----:R-:W-:Y:S01]  /*7780*/  @P3 FMUL.FTZ R11, R11, 0.69314718246459960938 ;  /* 0x3f3172180b0b3820 */ /* 0x002fe20000410000 */
[----:B------:R-:W-:Y:S02]  /*7790*/  IMAD.MOV.U32 R5, RZ, RZ, -0x800000 ;  /* 0xff800000ff057424 */ /* 0x000fe400078e00ff */
[----:B--2---:R-:W-:Y:S01]  /*77a0*/  FMUL.FTZ R6, R6, R7 ;  /* 0x0000000706067220 */ /* 0x004fe20000410000 */
[----:B------:R-:W-:Y:S02]  /*77b0*/  IMAD.MOV.U32 R0, RZ, RZ, -0x800000 ;  /* 0xff800000ff007424 */ /* 0x000fe400078e00ff */
[----:B------:R-:W-:Y:S01]  /*77c0*/  @P2 FFMA.FTZ R5, R8, R3, R9 ;  /* 0x0000000308052223 */ /* 0x000fe20000010009 */
[----:B------:R-:W-:-:S01]  /*77d0*/  @P3 FFMA.FTZ R0, R20, R4, R11 ;  /* 0x0000000414003223 */ /* 0x000fc2000001000b */
[----:B---3--:R-:W-:Y:S01]  /*77e0*/  FMUL.FTZ R7, R10, R7 ;  /* 0x000000070a077220 */ /* 0x008fe20000410000 */
[----:B------:R-:W-:-:S02]  /*77f0*/  WARPGROUP.DEPBAR.LE gsb0, 0x0 ;  /* 0x00008000000079c5 */ /* 0x000fc40000010000 */
[----:B------:R-:W-:Y:S05]  /*7800*/  @!P0 BRA `(.L_x_7137) ;  /* 0x0000000000048947 */ /* 0x000fea0003800000 */
[----:B------:R-:W-:Y:S01]  /*7810*/  BPT.TRAP 0x1 ;  /* 0x000000040000795c */ /* 0x000fe20000300000 */
.L_x_7137:
        /* <DEDUP_REMOVED lines=74> */
.L_x_7113:
        /* <DEDUP_REMOVED lines=33> */
[----:B------:R-:W-:Y:S02]  /*7ed0*/  SEL R59, R12, R9, P0 ;  /* 0x000000090c3b7207 */ /* 0x000fe40000000000 */
[----:B------:R-:W-:Y:S02]  /*7ee0*/  SEL R61, R9, R12, P0 ;  /* 0x0000000c093d7207 */ /* 0x000fe40000000000 */
[----:B------:R-:W-:Y:S02]  /*7ef0*/  SEL R85, R10, R87, P0 ;  /* 0x000000570a557207 */ /* 0x000fe40000000000 */
[----:B------:R-:W-:-:S02]  /*7f00*/  SEL R87, R87, R10, P0 ;  /* 0x0000000a57577207 */ /* 0x000fc40000000000 */
[----:B------:R-:W-:Y:S02]  /*7f10*/  F2FP.BF16.F32.PACK_AB R28, R28, R29 ;  /* 0x0000001d1c1c723e */ /* 0x000fe400000010ff */
[----:B------:R-:W-:Y:S02]  /*7f20*/  F2FP.BF16.F32.PACK_AB R21, R20, R21 ;  /* 0x000000151415723e */ /* 0x000fe400000010ff */
[----:B------:R-:W-:Y:S02]  /*7f30*/  F2FP.BF16.F32.PACK_AB R100, R100, R103 ;  /* 0x000000676464723e */ /* 0x000fe400000010ff */
[----:B------:R-:W-:Y:S02]  /*7f40*/  F2FP.BF16.F32.PACK_AB R30, R30, R31 ;  /* 0x0000001f1e1e723e */ /* 0x000fe400000010ff */
[----:B------:R-:W-:Y:S02]  /*7f50*/  F2FP.BF16.F32.PACK_AB R56, R53, R56 ;  /* 0x000000383538723e */ /* 0x000fe400000010ff */
[----:B------:R-:W-:-:S02]  /*7f60*/  MOV R6, R3 ;  /* 0x0000000300067202 */ /* 0x000fc40000000f00 */
[----:B-1----:R-:W-:Y:S02]  /*7f70*/  MOV R7, R26 ;  /* 0x0000001a00077202 */ /* 0x002fe40000000f00 */
[----:B------:R-:W-:Y:S02]  /*7f80*/  SEL R53, R28, R21, P0 ;  /* 0x000000151c357207 */ /* 0x000fe40000000000 */
[----:B------:R-:W-:Y:S01]  /*7f90*/  SEL R55, R21, R28, P0 ;  /* 0x0000001c15377207 */ /* 0x000fe20000000000 */
[----:B------:R-:W-:Y:S01]  /*7fa0*/  IMAD.WIDE R8, R171, 0x2, R6 ;  /* 0x00000002ab087825 */ /* 0x000fe200078e0206 */
[----:B------:R-:W-:Y:S02]  /*7fb0*/  SEL R77, R30, R27, P0 ;  /* 0x0000001b1e4d7207 */ /* 0x000fe40000000000 */
[----:B------:R-:W-:Y:S02]  /*7fc0*/  SEL R79, R27, R30, P0 ;  /* 0x0000001e1b4f7207 */ /* 0x000fe40000000000 */
[----:B------:R-:W-:-:S02]  /*7fd0*/  IADD3 R95, P1, R8, 0x40, RZ ;  /* 0x00000040085f7810 */ /* 0x000fc40007f3e0ff */
[----:B------:R-:W-:Y:S02]  /*7fe0*/  IADD3 R91, P6, R8, 0x20, RZ ;  /* 0x00000020085b7810 */ /* 0x000fe40007fde0ff */
[----:B------:R-:W-:Y:S01]  /*7ff0*/  LOP3.LUT R10, R95, 0x380, RZ, 0xc0, !PT ;  /* 0x000003805f0a7812 */ /* 0x000fe200078ec0ff */
[--C-:B------:R-:W-:Y:S01]  /*8000*/  IMAD.X R27, RZ, RZ, R9.reuse, P1 ;  /* 0x000000ffff1b7224 */ /* 0x100fe200008e0609 */
[----:B------:R-:W-:Y:S01]  /*8010*/  LOP3.LUT R4, R91, 0x380, RZ, 0xc0, !PT ;  /* 0x000003805b047812 */ /* 0x000fe200078ec0ff */
[----:B------:R-:W-:Y:S01]  /*8020*/  IMAD.X R29, RZ, RZ, R9, P6 ;  /* 0x000000ffff1d7224 */ /* 0x000fe200030e0609 */
[----:B------:R-:W-:Y:S02]  /*8030*/  SHF.R.U64 R10, R10, 0x3, RZ ;  /* 0x000000030a0a7819 */ /* 0x000fe400000012ff */
[----:B------:R-:W-:Y:S02]  /*8040*/  IADD3 R105, P4, R8, 0x4020, RZ ;  /* 0x0000402008697810 */ /* 0x000fe40007f9e0ff */
[----:B------:R-:W-:-:S02]  /*8050*/  SHF.R.U64 R4, R4, 0x3, RZ ;  /* 0x0000000304047819 */ /* 0x000fc400000012ff */
[C---:B------:R-:W-:Y:S02]  /*8060*/  IADD3 R103, P3, R8.reuse, 0x4000, RZ ;  /* 0x0000400008677810 */ /* 0x040fe40007f7e0ff */
[----:B------:R-:W-:Y:S02]  /*8070*/  IADD3 R109, P6, R8, 0x4060, RZ ;  /* 0x00004060086d7810 */ /* 0x000fe40007fde0ff */
[----:B------:R-:W-:Y:S01]  /*8080*/  LOP3.LUT R26, R10, R95, RZ, 0x3c, !PT ;  /* 0x0000005f0a1a7212 */ /* 0x000fe200078e3cff */
[----:B------:R-:W-:Y:S01]  /*8090*/  IMAD.X R21, RZ, RZ, R9, P3 ;  /* 0x000000ffff157224 */ /* 0x000fe200018e0609 */
[----:B------:R-:W-:Y:S02]  /*80a0*/  LOP3.LUT R11, R8, 0x380, RZ, 0xc0, !PT ;  /* 0x00000380080b7812 */ /* 0x000fe400078ec0ff */
[----:B------:R-:W-:Y:S02]  /*80b0*/  LOP3.LUT R28, R4, R91, RZ, 0x3c, !PT ;  /* 0x0000005b041c7212 */ /* 0x000fe400078e3cff */
[----:B------:R-:W-:-:S02]  /*80c0*/  LOP3.LUT R10, R105, 0x380, RZ, 0xc0, !PT ;  /* 0x00000380690a7812 */ /* 0x000fc400078ec0ff */
[----:B------:R-:W-:Y:S02]  /*80d0*/  LOP3.LUT R4, R103, 0x380, RZ, 0xc0, !PT ;  /* 0x0000038067047812 */ /* 0x000fe400078ec0ff */
[----:B------:R-:W-:Y:S02]  /*80e0*/  LOP3.LUT R30, R109, 0x380, RZ, 0xc0, !PT ;  /* 0x000003806d1e7812 */ /* 0x000fe400078ec0ff */
[----:B------:R-:W-:Y:S02]  /*80f0*/  SHF.R.U64 R11, R11, 0x3, RZ ;  /* 0x000000030b0b7819 */ /* 0x000fe400000012ff */
[----:B------:R-:W-:Y:S02]  /*8100*/  SHF.R.U64 R10, R10, 0x3, RZ ;  /* 0x000000030a0a7819 */ /* 0x000fe400000012ff */
[----:B------:R-:W-:Y:S02]  /*8110*/  F2FP.BF16.F32.PACK_AB R101, R98, R101 ;  /* 0x000000656265723e */ /* 0x000fe400000010ff */
[----:B------:R-:W-:-:S02]  /*8120*/  F2FP.BF16.F32.PACK_AB R24, R24, R25 ;  /* 0x000000191818723e */ /* 0x000fc400000010ff */
[----:B------:R-:W-:Y:S02]  /*8130*/  F2FP.BF16.F32.PACK_AB R15, R14, R15 ;  /* 0x0000000f0e0f723e */ /* 0x000fe400000010ff */
[----:B------:R-:W-:Y:S02]  /*8140*/  SHF.R.U64 R4, R4, 0x3, RZ ;  /* 0x0000000304047819 */ /* 0x000fe400000012ff */
[----:B------:R-:W-:Y:S02]  /*8150*/  SHF.R.U64 R30, R30, 0x3, RZ ;  /* 0x000000031e1e7819 */ /* 0x000fe400000012ff */
[----:B------:R-:W-:Y:S02]  /*8160*/  F2FP.BF16.F32.PACK_AB R73, R73, R76 ;  /* 0x0000004c4949723e */ /* 0x000fe400000010ff */
[----:B------:R-:W-:Y:S02]  /*8170*/  F2FP.BF16.F32.PACK_AB R72, R69, R72 ;  /* 0x000000484548723e */ /* 0x000fe400000010ff */
[----:B------:R-:W-:-:S02]  /*8180*/  F2FP.BF16.F32.PACK_AB R96, R96, R99 ;  /* 0x000000636060723e */ /* 0x000fc400000010ff */
[----:B------:R-:W-:Y:S02]  /*8190*/  F2FP.BF16.F32.PACK_AB R97, R94, R97 ;  /* 0x000000615e61723e */ /* 0x000fe400000010ff */
[----:B------:R-:W-:Y:S02]  /*81a0*/  F2FP.BF16.F32.PACK_AB R65, R65, R68 ;  /* 0x000000444141723e */ /* 0x000fe400000010ff */
[----:B------:R-:W-:Y:S02]  /*81b0*/  F2FP.BF16.F32.PACK_AB R93, R90, R93 ;  /* 0x0000005d5a5d723e */ /* 0x000fe400000010ff */
[C---:B------:R-:W-:Y:S02]  /*81c0*/  IADD3 R99, P2, R8.reuse, 0x60, RZ ;  /* 0x0000006008637810 */ /* 0x040fe40007f5e0ff */
[----:B------:R-:W-:Y:S02]  /*81d0*/  IADD3 R107, P5, R8, 0x4040, RZ ;  /* 0x00004040086b7810 */ /* 0x000fe40007fbe0ff */
[----:B------:R-:W-:Y:S01]  /*81e0*/  F2FP.BF16.F32.PACK_AB R57, R57, R60 ;  /* 0x0000003c3939723e */ /* 0x000fe200000010ff */
[--C-:B------:R-:W-:Y:S01]  /*81f0*/  IMAD.X R25, RZ, RZ, R9.reuse, P2 ;  /* 0x000000ffff197224 */ /* 0x100fe200010e0609 */
[----:B------:R-:W-:Y:S01]  /*8200*/  F2FP.BF16.F32.PACK_AB R89, R52, R89 ;  /* 0x000000593459723e */ /* 0x000fe200000010ff */
[--C-:B------:R-:W-:Y:S01]  /*8210*/  IMAD.X R13, RZ, RZ, R9.reuse, P5 ;  /* 0x000000ffff0d7224 */ /* 0x100fe200028e0609 */
[----:B------:R-:W-:Y:S01]  /*8220*/  LOP3.LUT R8, R11, R8, RZ, 0x3c, !PT ;  /* 0x000000080b087212 */ /* 0x000fe200078e3cff */
[----:B------:R-:W-:Y:S01]  /*8230*/  IMAD.X R11, RZ, RZ, R9, P6 ;  /* 0x000000ffff0b7224 */ /* 0x000fe200030e0609 */
[----:B------:R-:W-:-:S02]  /*8240*/  LOP3.LUT R14, R10, R105, RZ, 0x3c, !PT ;  /* 0x000000690a0e7212 */ /* 0x000fc400078e3cff */
[----:B------:R-:W-:Y:S02]  /*8250*/  F2FP.BF16.F32.PACK_AB R46, R46, R47 ;  /* 0x0000002f2e2e723e */ /* 0x000fe400000010ff */
[----:B------:R-:W-:Y:S02]  /*8260*/  F2FP.BF16.F32.PACK_AB R43, R42, R43 ;  /* 0x0000002b2a2b723e */ /* 0x000fe400000010ff */
[----:B------:R-:W-:Y:S02]  /*8270*/  F2FP.BF16.F32.PACK_AB R36, R36, R37 ;  /* 0x000000252424723e */ /* 0x000fe400000010ff */
        /* <DEDUP_REMOVED lines=8> */
[----:B------:R-:W-:Y:S02]  /*8300*/  F2FP.BF16.F32.PACK_AB R41, R40, R41 ;  /* 0x000000292829723e */ /* 0x000fe400000010ff */
[----:B------:R-:W-:Y:S02]  /*8310*/  F2FP.BF16.F32.PACK_AB R35, R34, R35 ;  /* 0x000000232223723e */ /* 0x000fe400000010ff */
[----:B------:R-:W-:-:S02]  /*8320*/  F2FP.BF16.F32.PACK_AB R33, R32, R33 ;  /* 0x000000212021723e */ /* 0x000fc400000010ff */
        /* <DEDUP_REMOVED lines=19> */
[----:B------:R-:W-:Y:S02]  /*8460*/  MOV R21, R10 ;  /* 0x0000000a00157202 */ /* 0x000fe40000000f00 */
[----:B------:R-:W-:Y:S02]  /*8470*/  SEL R41, R41, R44, P0 ;  /* 0x0000002c29297207 */ /* 0x000fe40000000000 */
[----:B------:R-:W-:Y:S02]  /*8480*/  SEL R33, R33, R36, P0 ;  /* 0x0000002421217207 */ /* 0x000fe40000000000 */
[----:B------:R-:W-:Y:S02]  /*8490*/  SEL R35, R35, R38, P0 ;  /* 0x0000002623237207 */ /* 0x000fe40000000000 */
[----:B------:R-:W-:-:S02]  /*84a0*/  MOV R62, R14 ;  /* 0x0000000e003e7202 */ /* 0x000fc40000000f00 */
[----:B------:R-:W-:Y:S02]  /*84b0*/  MOV R68, R26 ;  /* 0x0000001a00447202 */ /* 0x000fe40000000f00 */
[----:B------:R-:W-:Y:S02]  /*84c0*/  LOP3.LUT R12, R99, 0x380, RZ, 0xc0, !PT ;  /* 0x00000380630c7812 */ /* 0x000fe400078ec0ff */
[----:B------:R-:W-:Y:S02]  /*84d0*/  MOV R52, R8 ;  /* 0x0000000800347202 */ /* 0x000fe40000000f00 */
[----:B------:R-:W-:Y:S02]  /*84e0*/  SHF.R.U64 R12, R12, 0x3, RZ ;  /* 0x000000030c0c7819 */ /* 0x000fe400000012ff */
[----:B------:R-:W-:Y:S02]  /*84f0*/  MOV R54, R28 ;  /* 0x0000001c00367202 */ /* 0x000fe40000000f00 */
[----:B------:R-:W-:-:S02]  /*8500*/  LOP3.LUT R24, R12, R99, RZ, 0x3c, !PT ;  /* 0x000000630c187212 */ /* 0x000fc400078e3cff */
[----:B------:R-:W-:Y:S02]  /*8510*/  LOP3.LUT R12, R107, 0x380, RZ, 0xc0, !PT ;  /* 0x000003806b0c7812 */ /* 0x000fe400078ec0ff */
[----:B------:R-:W-:Y:S02]  /*8520*/  MOV R66, R24 ;  /* 0x0000001800427202 */ /* 0x000fe40000000f00 */
[----:B------:R-:W-:Y:S02]  /*8530*/  SHF.R.U64 R12, R12, 0x3, RZ ;  /* 0x000000030c0c7819 */ /* 0x000fe400000012ff */
[----:B------:R-:W-:Y:S02]  /*8540*/  PLOP3.LUT P2, PT, PT, PT, UP0, 0x80, 0x0 ;  /* 0x000000000000781c */ /* 0x000fe40003f4f008 */
[----:B------:R-:W-:-:S04]  /*8550*/  LOP3.LUT R12, R12, R107, RZ, 0x3c, !PT ;  /* 0x0000006b0c0c7212 */ /* 0x000fc800078e3cff */
[----:B------:R-:W-:Y:S02]  /*8560*/  MOV R60, R12 ;  /* 0x0000000c003c7202 */ /* 0x000fe40000000f00 */
[----:B--2---:R-:W-:Y:S01]  /*8570*/  LOP3.LUT R4, R48, 0x2, RZ, 0x3c, !PT ;  /* 0x0000000230047812 */ /* 0x004fe200078e3cff */
[----:B------:R-:W-:Y:S04]  /*8580*/  SHFL.IDX PT, R31, R31, R48, 0x1c1f ;  /* 0x001c1f301f1f7589 */ /* 0x000fe800000e0000 */
[----:B------:R-:W0:Y:S04]  /*8590*/  SHFL.IDX PT, R10, R101, R4, 0x1c1f ;  /* 0x001c1f04650a7589 */ /* 0x000e2800000e0000 */
[----:B------:R-:W-:Y:S04]  /*85a0*/  SHFL.IDX PT, R37, R37, R48, 0x1c1f ;  /* 0x001c1f3025257589 */ /* 0x000fe800000e0000 */
[----:B------:R-:W-:Y:S04]  /*85b0*/  SHFL.IDX PT, R63, R63, R48, 0x1c1f ;  /* 0x001c1f303f3f7589 */ /* 0x000fe800000e0000 */
[----:B------:R-:W1:Y:S04]  /*85c0*/  SHFL.IDX PT, R14, R97, R4, 0x1c1f ;  /* 0x001c1f04610e7589 */ /* 0x000e6800000e0000 */
[----:B------:R-:W2:Y:S04]  /*85d0*/  SHFL.IDX PT, R32, R73, R4, 0x1c1f ;  /* 0x001c1f0449207589 */ /* 0x000ea800000e0000 */
[----:B------:R-:W-:Y:S04]  /*85e0*/  SHFL.IDX PT, R39, R39, R48, 0x1c1f ;  /* 0x001c1f3027277589 */ /* 0x000fe800000e0000 */
[----:B------:R-:W-:Y:S01]  /*85f0*/  SHFL.IDX PT, R67, R67, R48, 0x1c1f ;  /* 0x001c1f3043437589 */ /* 0x000fe200000e0000 */
[----:B0-----:R-:W-:-:S02]  /*8600*/  SEL R8, R31, R10, P0 ;  /* 0x0000000a1f087207 */ /* 0x001fc40000000000 */
        /* <DEDUP_REMOVED lines=9> */
[----:B------:R-:W1:Y:S04]  /*86a0*/  SHFL.IDX PT, R30, R89, R4, 0x1c1f ;  /* 0x001c1f04591e7589 */ /* 0x000e6800000e0000 */
[----:B------:R2:W4:Y:S04]  /*86b0*/  SHFL.IDX PT, R40, R57, R4, 0x1c1f ;  /* 0x001c1f0439287589 */ /* 0x00052800000e0000 */
[----:B------:R-:W-:Y:S01]  /*86c0*/  SHFL.IDX PT, R71, R71, R48, 0x1c1f ;  /* 0x001c1f3047477589 */ /* 0x000fe200000e0000 */
[----:B0-----:R-:W-:-:S02]  /*86d0*/  SEL R24, R39, R26, P0 ;  /* 0x0000001a27187207 */ /* 0x001fc40000000000 */
[----:B------:R-:W-:Y:S01]  /*86e0*/  SEL R26, R26, R39, P0 ;  /* 0x000000271a1a7207 */ /* 0x000fe20000000000 */
[----:B------:R-:W0:Y:S01]  /*86f0*/  SHFL.IDX PT, R42, R43, R4, 0x1c1f ;  /* 0x001c1f042b2a7589 */ /* 0x000e2200000e0000 */
[----:B---3--:R-:W-:Y:S01]  /*8700*/  SEL R13, R67, R34, P0 ;  /* 0x00000022430d7207 */ /* 0x008fe20000000000 */
[----:B------:R-:W-:Y:S01]  /*8710*/  BAR.SYNC.DEFER_BLOCKING 0x1, 0x100 ;  /* 0x0044000000007b1d */ /* 0x000fe20000010000 */
[----:B------:R-:W-:-:S05]  /*8720*/  SEL R15, R34, R67, P0 ;  /* 0x00000043220f7207 */ /* 0x000fca0000000000 */
[----:B------:R-:W-:Y:S01]  /*8730*/  UMOV UR4, URZ ;  /* 0x0000003f00047c82 */ /* 0x000fe20008000000 */
[----:B------:R-:W-:Y:S01]  /*8740*/  ULDC UR8, c[0x0][0xa88] ;  /* 0x0002a20000087ab9 */ /* 0x000fe20000000800 */
[----:B------:R-:W-:Y:S01]  /*8750*/  SHFL.IDX PT, R47, R47, R48, 0x1c1f ;  /* 0x001c1f302f2f7589 */ /* 0x000fe200000e0000 */
[----:B-1----:R-:W-:Y:S01]  /*8760*/  SEL R28, R45, R30, P0 ;  /* 0x0000001e2d1c7207 */ /* 0x002fe20000000000 */
[----:B--2---:R-:W1:Y:S01]  /*8770*/  LDC R57, c[0x0][0xbe8] ;  /* 0x0002fa00ff397b82 */ /* 0x004e620000000800 */
[----:B------:R-:W-:Y:S01]  /*8780*/  SEL R30, R30, R45, P0 ;  /* 0x0000002d1e1e7207 */ /* 0x000fe20000000000 */
[----:B------:R-:W-:Y:S01]  /*8790*/  SHFL.IDX PT, R49, R49, R48, 0x1c1f ;  /* 0x001c1f3031317589 */ /* 0x000fe200000e0000 */
[----:B----4-:R-:W-:Y:S02]  /*87a0*/  SEL R25, R69, R40, P0 ;  /* 0x0000002845197207 */ /* 0x010fe40000000000 */
[----:B------:R-:W-:Y:S01]  /*87b0*/  SEL R27, R40, R69, P0 ;  /* 0x00000045281b7207 */ /* 0x000fe20000000000 */
[----:B------:R-:W-:Y:S04]  /*87c0*/  SHFL.IDX PT, R75, R75, R48, 0x1c1f ;  /* 0x001c1f304b4b7589 */ /* 0x000fe800000e0000 */
[----:B------:R-:W2:Y:S01]  /*87d0*/  SHFL.IDX PT, R20, R41, R4, 0x1c1f ;  /* 0x001c1f0429147589 */ /* 0x000ea200000e0000 */
[----:B0-----:R-:W-:-:S02]  /*87e0*/  SEL R29, R71, R42, P0 ;  /* 0x0000002a471d7207 */ /* 0x001fc40000000000 */
[----:B------:R-:W-:Y:S01]  /*87f0*/  SEL R31, R42, R71, P0 ;  /* 0x000000472a1f7207 */ /* 0x000fe20000000000 */
[----:B------:R-:W0:Y:S04]  /*8800*/  SHFL.IDX PT, R36, R33, R4, 0x1c1f ;  /* 0x001c1f0421247589 */ /* 0x000e2800000e0000 */
[----:B------:R-:W3:Y:S04]  /*8810*/  SHFL.IDX PT, R46, R35, R4, 0x1c1f ;  /* 0x001c1f04232e7589 */ /* 0x000ee800000e0000 */
[----:B------:R-:W-:Y:S04]  /*8820*/  SHFL.IDX PT, R53, R53, R48, 0x1c1f ;  /* 0x001c1f3035357589 */ /* 0x000fe800000e0000 */
[----:B------:R-:W-:Y:S04]  /*8830*/  SHFL.IDX PT, R77, R77, R48, 0x1c1f ;  /* 0x001c1f304d4d7589 */ /* 0x000fe800000e0000 */
[----:B------:R-:W4:Y:S04]  /*8840*/  SHFL.IDX PT, R38, R55, R4, 0x1c1f ;  /* 0x001c1f0437267589 */ /* 0x000f2800000e0000 */
[----:B------:R-:W1:Y:S01]  /*8850*/  SHFL.IDX PT, R50, R79, R4, 0x1c1f ;  /* 0x001c1f044f327589 */ /* 0x000e6200000e0000 */
[----:B--2---:R-:W-:-:S02]  /*8860*/  SEL R32, R47, R20, P0 ;  /* 0x000000142f207207 */ /* 0x004fc40000000000 */
[----:B------:R-:W-:Y:S01]  /*8870*/  SEL R34, R20, R47, P0 ;  /* 0x0000002f14227207 */ /* 0x000fe20000000000 */
[----:B------:R-:W-:Y:S01]  /*8880*/  SHFL.IDX PT, R81, R81, R48, 0x1c1f ;  /* 0x001c1f3051517589 */ /* 0x000fe200000e0000 */
[----:B0-----:R-:W-:Y:S02]  /*8890*/  SEL R40, R49, R36, P0 ;  /* 0x0000002431287207 */ /* 0x001fe40000000000 */
[----:B------:R-:W-:Y:S01]  /*88a0*/  SEL R42, R36, R49, P0 ;  /* 0x00000031242a7207 */ /* 0x000fe20000000000 */
[----:B------:R-:W0:Y:S01]  /*88b0*/  SHFL.IDX PT, R56, R83, R4, 0x1c1f ;  /* 0x001c1f0453387589 */ /* 0x000e2200000e0000 */
[----:B---3--:R-:W-:Y:S02]  /*88c0*/  SEL R33, R75, R46, P0 ;  /* 0x0000002e4b217207 */ /* 0x008fe40000000000 */
[----:B------:R-:W-:Y:S01]  /*88d0*/  SEL R35, R46, R75, P0 ;  /* 0x0000004b2e237207 */ /* 0x000fe20000000000 */
[----:B------:R-:W-:Y:S04]  /*88e0*/  SHFL.IDX PT, R59, R59, R48, 0x1c1f ;  /* 0x001c1f303b3b7589 */ /* 0x000fe800000e0000 */
[----:B------:R-:W-:Y:S04]  /*88f0*/  SHFL.IDX PT, R85, R85, R48, 0x1c1f ;  /* 0x001c1f3055557589 */ /* 0x000fe800000e0000 */
[----:B------:R-:W2:Y:S01]  /*8900*/  SHFL.IDX PT, R44, R61, R4, 0x1c1f ;  /* 0x001c1f043d2c7589 */ /* 0x000ea200000e0000 */
[----:B----4-:R-:W-:-:S02]  /*8910*/  SEL R36, R53, R38, P0 ;  /* 0x0000002635247207 */ /* 0x010fc40000000000 */
[----:B------:R-:W-:Y:S01]  /*8920*/  SEL R38, R38, R53, P0 ;  /* 0x0000003526267207 */ /* 0x000fe20000000000 */
[----:B------:R-:W3:Y:S01]  /*8930*/  SHFL.IDX PT, R58, R87, R4, 0x1c1f ;  /* 0x001c1f04573a7589 */ /* 0x000ee200000e0000 */
[----:B-1----:R-:W-:Y:S02]  /*8940*/  SEL R41, R77, R50, P0 ;  /* 0x000000324d297207 */ /* 0x002fe40000000000 */
[----:B------:R-:W-:Y:S01]  /*8950*/  SEL R43, R50, R77, P0 ;  /* 0x0000004d322b7207 */ /* 0x000fe20000000000 */
[----:B------:R2:W-:Y:S04]  /*8960*/  STSM.16.M88.4 [R52], R8 ;  /* 0x0000000834007844 */ /* 0x0005e80000000200 */
[----:B------:R1:W-:Y:S01]  /*8970*/  STSM.16.M88.4 [R54], R12 ;  /* 0x0000000c36007844 */ /* 0x0003e20000000200 */
[----:B0-----:R-:W-:-:S02]  /*8980*/  SEL R37, R81, R56, P0 ;  /* 0x0000003851257207 */ /* 0x001fc40000000000 */
[----:B------:R-:W-:Y:S01]  /*8990*/  SEL R39, R56, R81, P0 ;  /* 0x0000005138277207 */ /* 0x000fe20000000000 */
[----:B------:R0:W-:Y:S04]  /*89a0*/  STSM.16.M88.4 [R68], R24 ;  /* 0x0000001844007844 */ /* 0x0001e80000000200 */
[----:B------:R0:W-:Y:S01]  /*89b0*/  STSM.16.M88.4 [R66], R28 ;  /* 0x0000001c42007844 */ /* 0x0001e20000000200 */
[----:B--2---:R-:W-:-:S03]  /*89c0*/  SEL R52, R59, R44, P0 ;  /* 0x0000002c3b347207 */ /* 0x004fc60000000000 */
[----:B------:R0:W-:Y:S01]  /*89d0*/  STSM.16.M88.4 [R64], R32 ;  /* 0x0000002040007844 */ /* 0x0001e20000000200 */
[----:B------:R-:W-:Y:S01]  /*89e0*/  IMAD.U32 R8, RZ, RZ, UR6 ;  /* 0x00000006ff087e24 */ /* 0x000fe2000f8e00ff */
[----:B-1----:R-:W-:Y:S02]  /*89f0*/  SEL R54, R44, R59, P0 ;  /* 0x0000003b2c367207 */ /* 0x002fe40000000000 */
[----:B------:R0:W-:Y:S01]  /*8a00*/  STSM.16.M88.4 [R62], R40 ;  /* 0x000000283e007844 */ /* 0x0001e20000000200 */
[----:B---3--:R-:W-:Y:S01]  /*8a10*/  SEL R53, R85, R58, P0 ;  /* 0x0000003a55357207 */ /* 0x008fe20000000000 */
[----:B------:R-:W-:Y:S01]  /*8a20*/  IMAD.U32 R9, RZ, RZ, UR7 ;  /* 0x00000007ff097e24 */ /* 0x000fe2000f8e00ff */
[----:B------:R-:W-:Y:S01]  /*8a30*/  SEL R55, R58, R85, P0 ;  /* 0x000000553a377207 */ /* 0x000fe20000000000 */
[----:B------:R0:W-:Y:S01]  /*8a40*/  STSM.16.M88.4 [R60], R36 ;  /* 0x000000243c007844 */ /* 0x0001e20000000200 */
[----:B------:R-:W-:-:S03]  /*8a50*/  ULDC.64 UR6, c[0x0][0xc08] ;  /* 0x0003020000067ab9 */ /* 0x000fc60000000a00 */
[----:B------:R0:W-:Y:S01]  /*8a60*/  STSM.16.M88.4 [R21], R52 ;  /* 0x0000003415007844 */ /* 0x0001e20000000200 */
[----:B------:R-:W-:Y:S06]  /*8a70*/  BAR.SYNC.DEFER_BLOCKING 0x1, 0x100 ;  /* 0x0044000000007b1d */ /* 0x000fec0000010000 */
[----:B------:R-:W2:Y:S01]  /*8a80*/  @P2 LDG.E R4, desc[UR52][R8.64] ;  /* 0x0000003408042981 */ /* 0x000ea2000c1e1900 */
[----:B------:R-:W-:Y:S01]  /*8a90*/  UISETP.NE.U32.AND UP1, UPT, UR6, URZ, UPT ;  /* 0x0000003f0600728c */ /* 0x000fe2000bf25070 */
[----:B------:R-:W-:Y:S01]  /*8aa0*/  ISETP.NE.AND P1, PT, R57, 0x1, PT ;  /* 0x000000013900780c */ /* 0x000fe20003f25270 */
[----:B------:R-:W-:-:S02]  /*8ab0*/  IMAD.U32 R13, RZ, RZ, UR41 ;  /* 0x00000029ff0d7e24 */ /* 0x000fc4000f8e00ff */
[----:B------:R-:W-:-:S06]  /*8ac0*/  UISETP.NE.AND.EX UP1, UPT, UR7, URZ, UPT, UP1 ;  /* 0x0000003f0700728c */ /* 0x000fcc000bf25310 */
[----:B------:R-:W-:-:S04]  /*8ad0*/  PLOP3.LUT P0, PT, PT, PT, UP1, 0x80, 0x0 ;  /* 0x000000000000781c */ /* 0x000fc80003f0f018 */
[----:B------:R-:W1:Y:S01]  /*8ae0*/  @P1 LDC R10, c[0x0][0xbec] ;  /* 0x0002fb00ff0a1b82 */ /* 0x000e620000000800 */
[----:B------:R-:W-:-:S04]  /*8af0*/  @UP1 ULEA UR6, UP2, UR38, UR6, 0x2 ;  /* 0x0000000626061291 */ /* 0x000fc8000f84103f */
[----:B------:R-:W-:Y:S02]  /*8b00*/  @UP1 ULEA.HI.X UR7, UR38, UR7, UR39, 0x2, UP2 ;  /* 0x0000000726071291 */ /* 0x000fe400090f1427 */
[----:B------:R-:W-:Y:S01]  /*8b10*/  IMAD.U32 R14, RZ, RZ, UR6 ;  /* 0x00000006ff0e7e24 */ /* 0x000fe2000f8e00ff */
[----:B------:R-:W3:Y:S03]  /*8b20*/  @P1 LDC R12, c[0x0][0xbf0] ;  /* 0x0002fc00ff0c1b82 */ /* 0x000ee60000000800 */
[----:B------:R-:W-:Y:S02]  /*8b30*/  MOV R15, UR7 ;  /* 0x00000007000f7c02 */ /* 0x000fe40008000f00 */
[----:B--2---:R-:W-:Y:S01]  /*8b40*/  @P2 R2UR UR4, R4 ;  /* 0x00000000040422ca */ /* 0x004fe200000e0000 */
[----:B------:R-:W-:-:S06]  /*8b50*/  IMAD.U32 R4, RZ, RZ, UR8 ;  /* 0x00000008ff047e24 */ /* 0x000fcc000f8e00ff */
[----:B------:R0:W5:Y:S01]  /*8b60*/  @P0 LDG.E R4, desc[UR52][R14.64] ;  /* 0x000000340e040981 */ /* 0x000162000c1e1900 */
[----:B-1-3--:R-:W-:Y:S07]  /*8b70*/  @P0 BRA `(.L_x_7140) ;  /* 0x0000000000100947 */ /* 0x00afee0003800000 */
[----:B------:R-:W-:Y:S05]  /*8b80*/  @!P2 BRA `(.L_x_7140) ;  /* 0x00000000000ca947 */ /* 0x000fea0003800000 */
[----:B------:R-:W2:Y:S04]  /*8b90*/  LDG.E R11, desc[UR52][R8.64] ;  /* 0x00000034080b7981 */ /* 0x000ea8000c1e1900 */
[----:B-----5:R-:W2:Y:S02]  /*8ba0*/  LDG.E R4, desc[UR52][R8.64+0x4] ;  /* 0x0000043408047981 */ /* 0x020ea4000c1e1900 */
[----:B--2---:R-:W-:-:S07]  /*8bb0*/  IMAD.IADD R4, R4, 0x1, -R11 ;  /* 0x0000000104047824 */ /* 0x004fce00078e0a0b */
.L_x_7140:
[----:B------:R-:W-:Y:S01]  /*8bc0*/  USHF.R.S32.HI UR14, URZ, 0x1f, UR42 ;  /* 0x0000001f3f0e7899 */ /* 0x000fe2000801142a */
[----:B------:R-:W-:Y:S01]  /*8bd0*/  IMAD R11, R13, 0x80, R170 ;  /* 0x000000800d0b7824 */ /* 0x000fe200078e02aa */
[----:B------:R-:W-:Y:S01]  /*8be0*/  ULDC.64 UR12, c[0x0][0xb90] ;  /* 0x0002e400000c7ab9 */ /* 0x000fe20000000a00 */
[----:B------:R-:W-:Y:S01]  /*8bf0*/  USHF.R.S32.HI UR9, URZ, 0x1f, UR4 ;  /* 0x0000001f3f097899 */ /* 0x000fe20008011404 */
[----:B0----5:R-:W-:Y:S01]  /*8c00*/  IMAD R53, R4, R57, RZ ;  /* 0x0000003904357224 */ /* 0x021fe200078e02ff */
[----:B------:R-:W-:Y:S01]  /*8c10*/  UIMAD UR10, UR14, UR12, URZ ;  /* 0x0000000c0e0a72a4 */ /* 0x000fe2000f8e023f */
[----:B------:R-:W-:Y:S01]  /*8c20*/  @P1 IMAD.HI.U32 R9, R11, R10, RZ ;  /* 0x0000000a0b091227 */ /* 0x000fe200078e00ff */
[----:B------:R-:W-:Y:S01]  /*8c30*/  UMOV UR8, UR4 ;  /* 0x0000000400087c82 */ /* 0x000fe20008000000 */
[----:B------:R-:W-:Y:S02]  /*8c40*/  USEL UR39, UR39, URZ, !UP0 ;  /* 0x0000003f27277287 */ /* 0x000fe4000c000000 */
        /* <DEDUP_REMOVED lines=35> */
[C---:B------:R-:W-:Y:S01]  /*8e80*/  LEA R14, P4, R8.reuse, UR6, 0x2 ;  /* 0x00000006080e7c11 */ /* 0x040fe2000f8810ff */
[----:B------:R-:W-:Y:S01]  /*8e90*/  IMAD.IADD R9, R9, 0x1, R15 ;  /* 0x0000000109097824 */ /* 0x000fe200078e020f */
[----:B------:R-:W-:Y:S01]  /*8ea0*/  LOP3.LUT P0, RZ, R19, 0x3, RZ, 0xc0, !PT ;  /* 0x0000000313ff7812 */ /* 0x000fe2000780c0ff */
[----:B------:R-:W-:Y:S01]  /*8eb0*/  IMAD.X R11, RZ, RZ, R7, P2 ;  /* 0x000000ffff0b7224 */ /* 0x000fe200010e0607 */
[----:B------:R-:W-:Y:S01]  /*8ec0*/  LOP3.LUT R10, R13, 0x380, RZ, 0xc0, !PT ;  /* 0x000003800d0a7812 */ /* 0x000fe200078ec0ff */
[----:B------:R-:W-:Y:S01]  /*8ed0*/  SHFL.IDX PT, R20, R14, RZ, 0x1c1f ;  /* 0x001c1fff0e147589 */ /* 0x000fe200000e0000 */
[----:B------:R-:W-:Y:S01]  /*8ee0*/  LEA.HI.X R26, R8, UR7, R9, 0x2, P4 ;  /* 0x00000007081a7c11 */ /* 0x000fe2000a0f1409 */
[----:B------:R-:W-:Y:S01]  /*8ef0*/  IMAD.U32 R9, RZ, RZ, UR41 ;  /* 0x00000029ff097e24 */ /* 0x000fe2000f8e00ff */
[C---:B------:R-:W-:Y:S01]  /*8f00*/  IADD3 R45, P6, R6.reuse, 0x4000, RZ ;  /* 0x00004000062d7810 */ /* 0x040fe20007fde0ff */
[----:B------:R-:W-:Y:S01]  /*8f10*/  SHFL.IDX PT, R48, R14, 0x1, 0x1c1f ;  /* 0x003c1f000e307f89 */ /* 0x000fe200000e0000 */
[C---:B------:R-:W-:Y:S01]  /*8f20*/  IADD3 R41, P5, R6.reuse, 0x5000, RZ ;  /* 0x0000500006297810 */ /* 0x040fe20007fbe0ff */
[----:B------:R-:W-:Y:S01]  /*8f30*/  IMAD R28, R9, 0x80, R168 ;  /* 0x00000080091c7824 */ /* 0x000fe200078e02a8 */
[C---:B------:R-:W-:Y:S01]  /*8f40*/  IADD3 R37, P4, R6.reuse, 0x6000, RZ ;  /* 0x0000600006257810 */ /* 0x040fe20007f9e0ff */
[----:B------:R-:W0:Y:S01]  /*8f50*/  SHFL.IDX PT, R21, R26, RZ, 0x1c1f ;  /* 0x001c1fff1a157589 */ /* 0x000e2200000e0000 */
[----:B------:R-:W-:Y:S01]  /*8f60*/  LOP3.LUT R15, R6, 0x380, RZ, 0xc0, !PT ;  /* 0x00000380060f7812 */ /* 0x000fe200078ec0ff */
[C---:B------:R-:W-:Y:S01]  /*8f70*/  VIADD R8, R28.reuse, 0x8 ;  /* 0x000000081c087836 */ /* 0x040fe20000000000 */
[----:B------:R-:W-:Y:S01]  /*8f80*/  ISETP.GE.OR P2, PT, R28, R53, P0 ;  /* 0x000000351c00720c */ /* 0x000fe20000746670 */
[----:B------:R-:W1:Y:S01]  /*8f90*/  SHFL.IDX PT, R49, R26, 0x1, 0x1c1f ;  /* 0x003c1f001a317f89 */ /* 0x000e6200000e0000 */
[----:B------:R-:W-:-:S02]  /*8fa0*/  SHF.R.U64 R10, R10, 0x3, RZ ;  /* 0x000000030a0a7819 */ /* 0x000fc400000012ff */
[----:B------:R-:W-:Y:S02]  /*8fb0*/  ISETP.GE.OR P0, PT, R8, R53, P0 ;  /* 0x000000350800720c */ /* 0x000fe40000706670 */
[----:B------:R-:W-:Y:S02]  /*8fc0*/  LOP3.LUT R44, R45, 0x380, RZ, 0xc0, !PT ;  /* 0x000003802d2c7812 */ /* 0x000fe400078ec0ff */
[----:B------:R-:W-:Y:S02]  /*8fd0*/  LOP3.LUT R40, R41, 0x380, RZ, 0xc0, !PT ;  /* 0x0000038029287812 */ /* 0x000fe400078ec0ff */
[----:B------:R-:W-:Y:S02]  /*8fe0*/  LOP3.LUT R36, R37, 0x380, RZ, 0xc0, !PT ;  /* 0x0000038025247812 */ /* 0x000fe400078ec0ff */
[----:B------:R-:W-:Y:S02]  /*8ff0*/  SHF.R.U64 R15, R15, 0x3, RZ ;  /* 0x000000030f0f7819 */ /* 0x000fe400000012ff */
[----:B------:R-:W-:Y:S01]  /*9000*/  LOP3.LUT R10, R10, R13, RZ, 0x3c, !PT ;  /* 0x0000000d0a0a7212 */ /* 0x000fe200078e3cff */
[----:B------:R-:W-:Y:S01]  /*9010*/  IMAD.X R13, RZ, RZ, R7, P3 ;  /* 0x000000ffff0d7224 */ /* 0x000fe200018e0607 */
[----:B------:R-:W-:Y:S01]  /*9020*/  IADD3 R9, P3, R6, 0x7000, RZ ;  /* 0x0000700006097810 */ /* 0x000fe20007f7e0ff */
[----:B------:R-:W-:Y:S01]  /*9030*/  UIMAD UR8, UR9, UR10, URZ ;  /* 0x0000000a090872a4 */ /* 0x000fe2000f8e023f */
[----:B------:R-:W-:-:S02]  /*9040*/  SHF.R.U64 R44, R44, 0x3, RZ ;  /* 0x000000032c2c7819 */ /* 0x000fc400000012ff */
[----:B------:R-:W-:Y:S01]  /*9050*/  SHF.R.U64 R40, R40, 0x3, RZ ;  /* 0x0000000328287819 */ /* 0x000fe200000012ff */
[----:B0-----:R0:W-:Y:S01]  /*9060*/  @!P2 ST.E desc[UR52][R20.64], R5 ;  /* 0x000000051400a985 */ /* 0x0011e2000c101934 */
[----:B------:R-:W-:Y:S02]  /*9070*/  SHF.R.U64 R36, R36, 0x3, RZ ;  /* 0x0000000324247819 */ /* 0x000fe400000012ff */
[----:B------:R-:W-:Y:S01]  /*9080*/  LOP3.LUT R6, R15, R6, RZ, 0x3c, !PT ;  /* 0x000000060f067212 */ /* 0x000fe200078e3cff */
[----:B------:R-:W-:Y:S01]  /*9090*/  UIMAD.WIDE.U32 UR6, UR4, UR10, URZ ;  /* 0x0000000a040672a5 */ /* 0x000fe2000f8e003f */
[----:B------:R-:W-:Y:S01]  /*90a0*/  LOP3.LUT R44, R44, R45, RZ, 0x3c, !PT ;  /* 0x0000002d2c2c7212 */ /* 0x000fe200078e3cff */
[----:B------:R-:W-:Y:S01]  /*90b0*/  UIMAD UR8, UR4, UR11, UR8 ;  /* 0x0000000b040872a4 */ /* 0x000fe2000f8e0208 */
[----:B------:R-:W-:Y:S01]  /*90c0*/  LOP3.LUT R40, R40, R41, RZ, 0x3c, !PT ;  /* 0x0000002928287212 */ /* 0x000fe200078e3cff */
[----:B-1----:R1:W-:Y:S01]  /*90d0*/  @!P0 ST.E desc[UR52][R48.64], R0 ;  /* 0x0000000030008985 */ /* 0x0023e2000c101934 */
[----:B------:R-:W-:Y:S01]  /*90e0*/  LOP3.LUT R36, R36, R37, RZ, 0x3c, !PT ;  /* 0x0000002524247212 */ /* 0x000fe200078e3cff */
[--C-:B------:R-:W-:Y:S01]  /*90f0*/  IMAD.X R45, RZ, RZ, R7.reuse, P6 ;  /* 0x000000ffff2d7224 */ /* 0x100fe200030e0607 */
[----:B------:R-:W-:Y:S01]  /*9100*/  IADD3.X R37, RZ, R7, RZ, P4, !PT ;  /* 0x00000007ff257210 */ /* 0x000fe200027fe4ff */
[----:B0-----:R-:W0:Y:S01]  /*9110*/  @P1 LDC R5, c[0x0][0xbec] ;  /* 0x0002fb00ff051b82 */ /* 0x001e220000000800 */
[--C-:B------:R-:W-:Y:S01]  /*9120*/  IMAD.X R41, RZ, RZ, R7.reuse, P5 ;  /* 0x000000ffff297224 */ /* 0x100fe200028e0607 */
[----:B------:R2:W5:Y:S01]  /*9130*/  LD.E.128 R28, desc[UR52][R6.64] ;  /* 0x00000034061c7980 */ /* 0x000562000c101d00 */
[----:B------:R-:W-:Y:S01]  /*9140*/  IMAD.X R33, RZ, RZ, R7, P3 ;  /* 0x000000ffff217224 */ /* 0x000fe200018e0607 */
[----:B------:R-:W-:Y:S01]  /*9150*/  ULDC.64 UR10, c[0x0][0xae8] ;  /* 0x0002ba00000a7ab9 */ /* 0x000fe20000000a00 */
[----:B------:R-:W-:-:S03]  /*9160*/  LOP3.LUT R4, R9, 0x380, RZ, 0xc0, !PT ;  /* 0x0000038009047812 */ /* 0x000fc600078ec0ff */
[----:B------:R-:W3:Y:S01]  /*9170*/  @P1 LDC R21, c[0x0][0xbf0] ;  /* 0x0002fc00ff151b82 */ /* 0x000ee20000000800 */
[----:B-1----:R-:W-:Y:S01]  /*9180*/  IMAD R0, R17, 0x20, R18 ;  /* 0x0000002011007824 */ /* 0x002fe200078e0212 */
[----:B------:R-:W-:Y:S01]  /*9190*/  UIADD3 UR7, UR7, UR8, URZ ;  /* 0x0000000807077290 */ /* 0x000fe2000fffe03f */
[----:B------:R-:W-:Y:S01]  /*91a0*/  SHF.R.U64 R4, R4, 0x3, RZ ;  /* 0x0000000304047819 */ /* 0x000fe200000012ff */
[----:B--2---:R-:W-:Y:S01]  /*91b0*/  IMAD.U32 R7, RZ, RZ, UR41 ;  /* 0x00000029ff077e24 */ /* 0x004fe2000f8e00ff */
[----:B------:R-:W-:Y:S01]  /*91c0*/  UIMAD UR4, UR14, UR10, URZ ;  /* 0x0000000a0e0472a4 */ /* 0x000fe2000f8e023f */
[----:B------:R-:W5:Y:S01]  /*91d0*/  LD.E.128 R24, desc[UR52][R24.64] ;  /* 0x0000003418187980 */ /* 0x000f62000c101d00 */
[----:B------:R-:W-:Y:S01]  /*91e0*/  UIMAD.WIDE.U32 UR6, UR42, UR10, UR6 ;  /* 0x0000000a2a0672a5 */ /* 0x000fe2000f8e0006 */
[----:B------:R-:W-:Y:S01]  /*91f0*/  IMAD R20, R7, 0x80, R0 ;  /* 0x0000008007147824 */ /* 0x000fe200078e0200 */
[----:B------:R-:W-:Y:S01]  /*9200*/  UIMAD UR4, UR42, UR11, UR4 ;  /* 0x0000000b2a0472a4 */ /* 0x000fe2000f8e0204 */
[----:B------:R-:W-:Y:S01]  /*9210*/  LOP3.LUT R32, R4, R9, RZ, 0x3c, !PT ;  /* 0x0000000904207212 */ /* 0x000fe200078e3cff */
[----:B------:R-:W-:Y:S01]  /*9220*/  ULDC.64 UR8, c[0x0][0xaf0] ;  /* 0x0002bc0000087ab9 */ /* 0x000fe20000000a00 */
[----:B------:R-:W-:Y:S01]  /*9230*/  IMAD.MOV.U32 R7, RZ, RZ, R20 ;  /* 0x000000ffff077224 */ /* 0x000fe200078e0014 */
[----:B------:R-:W-:Y:S01]  /*9240*/  UIADD3 UR7, UR7, UR4, URZ ;  /* 0x0000000407077290 */ /* 0x000fe2000fffe03f */
[----:B------:R-:W5:Y:S01]  /*9250*/  LD.E.128 R12, desc[UR52][R12.64] ;  /* 0x000000340c0c7980 */ /* 0x000f62000c101d00 */
[----:B0-----:R-:W-:Y:S01]  /*9260*/  @P1 IMAD.HI.U32 R0, R20, R5, RZ ;  /* 0x0000000514001227 */ /* 0x001fe200078e00ff */
[----:B------:R-:W-:-:S02]  /*9270*/  UIMAD UR4, UR39, UR8, URZ ;  /* 0x00000008270472a4 */ /* 0x000fc4000f8e023f */
[----:B------:R-:W5:Y:S01]  /*9280*/  LD.E.128 R8, desc[UR52][R10.64] ;  /* 0x000000340a087980 */ /* 0x000f62000c101d00 */
[----:B------:R-:W-:Y:S02]  /*9290*/  UIMAD.WIDE.U32 UR6, UR38, UR8, UR6 ;  /* 0x00000008260672a5 */ /* 0x000fe4000f8e0006 */
[----:B------:R-:W-:Y:S01]  /*92a0*/  UIMAD UR4, UR38, UR9, UR4 ;  /* 0x00000009260472a4 */ /* 0x000fe2000f8e0204 */
[----:B------:R-:W5:Y:S01]  /*92b0*/  LD.E.128 R44, desc[UR52][R44.64] ;  /* 0x000000342c2c7980 */ /* 0x000f62000c101d00 */
[----:B---3--:R-:W-:Y:S02]  /*92c0*/  @P1 SHF.R.U32.HI R7, RZ, R21, R0 ;  /* 0x00000015ff071219 */ /* 0x008fe40000011600 */
[----:B------:R-:W-:Y:S01]  /*92d0*/  UIADD3 UR4, UR7, UR4, URZ ;  /* 0x0000000407047290 */ /* 0x000fe2000fffe03f */
[----:B------:R-:W-:Y:S01]  /*92e0*/  IMAD.U32 R4, RZ, RZ, UR6 ;  /* 0x00000006ff047e24 */ /* 0x000fe2000f8e00ff */
[----:B------:R-:W5:Y:S01]  /*92f0*/  LD.E.128 R40, desc[UR52][R40.64] ;  /* 0x0000003428287980 */ /* 0x000f62000c101d00 */
[--C-:B------:R-:W-:Y:S01]  /*9300*/  SHF.R.S32.HI R0, RZ, 0x1f, R7.reuse ;  /* 0x0000001fff007819 */ /* 0x100fe20000011407 */
[----:B------:R-:W-:-:S02]  /*9310*/  IMAD.MOV R6, RZ, RZ, -R7 ;  /* 0x000000ffff067224 */ /* 0x000fc400078e0a07 */
[----:B------:R-:W-:Y:S01]  /*9320*/  IMAD.U32 R5, RZ, RZ, UR7 ;  /* 0x00000007ff057e24 */ /* 0x000fe2000f8e00ff */
[----:B------:R-:W-:Y:S01]  /*9330*/  ULDC.64 UR6, c[0x0][0xae0] ;  /* 0x0002b80000067ab9 */ /* 0x000fe20000000a00 */
[----:B------:R-:W-:Y:S01]  /*9340*/  IMAD R21, R57, R6, R20 ;  /* 0x0000000639157224 */ /* 0x000fe200078e0214 */
[----:B------:R-:W5:Y:S01]  /*9350*/  LD.E.128 R36, desc[UR52][R36.64] ;  /* 0x0000003424247980 */ /* 0x000f62000c101d00 */
[----:B------:R-:W-:Y:S02]  /*9360*/  IMAD R0, R0, UR6, RZ ;  /* 0x0000000600007c24 */ /* 0x000fe4000f8e02ff */
[----:B------:R-:W-:Y:S01]  /*9370*/  IMAD.U32 R5, RZ, RZ, UR4 ;  /* 0x00000004ff057e24 */ /* 0x000fe2000f8e00ff */
[----:B------:R-:W5:Y:S01]  /*9380*/  LD.E.128 R32, desc[UR52][R32.64] ;  /* 0x0000003420207980 */ /* 0x000f62000c101d00 */
[C---:B------:R-:W-:Y:S01]  /*9390*/  IMAD R49, R7.reuse, UR7, R0 ;  /* 0x0000000707317c24 */ /* 0x040fe2000f8e0200 */
[----:B------:R-:W-:Y:S01]  /*93a0*/  SHF.R.S32.HI R0, RZ, 0x1f, R21 ;  /* 0x0000001fff007819 */ /* 0x000fe20000011415 */
[----:B------:R-:W-:Y:S01]  /*93b0*/  @!PT LDS RZ, [RZ] ;  /* 0x00000000fffff984 */ /* 0x000fe20000000800 */
[----:B------:R-:W-:Y:S01]  /*93c0*/  @!PT LDS RZ, [RZ] ;  /* 0x00000000fffff984 */ /* 0x000fe20000000800 */
[----:B------:R-:W-:Y:S01]  /*93d0*/  @!PT LDS RZ, [RZ] ;  /* 0x00000000fffff984 */ /* 0x000fe20000000800 */
[----:B------:R-:W-:Y:S01]  /*93e0*/  @!PT LDS RZ, [RZ] ;  /* 0x00000000fffff984 */ /* 0x000fe20000000800 */
[----:B------:R0:W-:Y:S06]  /*93f0*/  MEMBAR.ALL.CTA ;  /* 0x0000000000007992 */ /* 0x0001ec0000008000 */
[----:B0-----:R-:W0:Y:S01]  /*9400*/  FENCE.VIEW.ASYNC.S ;  /* 0x00000000000073c6 */ /* 0x001e220000000000 */
[----:B------:R-:W-:Y:S01]  /*9410*/  IMAD.WIDE.U32 R4, R7, UR6, R4 ;  /* 0x0000000607047c25 */ /* 0x000fe2000f8e0004 */
[----:B------:R-:W-:-:S03]  /*9420*/  ULDC.64 UR6, c[0x0][0xad8] ;  /* 0x0002b60000067ab9 */ /* 0x000fc60000000a00 */
[----:B------:R-:W-:Y:S02]  /*9430*/  IMAD.U32 R55, RZ, RZ, UR41 ;  /* 0x00000029ff377e24 */ /* 0x000fe4000f8e00ff */
        /* <DEDUP_REMOVED lines=23> */
[----:B------:R-:W-:-:S11]  /*95b0*/  ISETP.GE.AND P3, PT, R16, UR4, PT ;  /* 0x0000000410007c0c */ /* 0x000fd6000bf66270 */
[-C--:B--2---:R-:W-:Y:S02]  /*95c0*/  @!P2 LEA R4, P4, R2, R7.reuse, 0x1 ;  /* 0x000000070204a211 */ /* 0x084fe400078808ff */
[----:B------:R-:W-:Y:S02]  /*95d0*/  @!P3 LEA R6, P5, R16, R7, 0x1 ;  /* 0x000000071006b211 */ /* 0x000fe400078a08ff */
[-C--:B0-----:R-:W-:Y:S02]  /*95e0*/  @!P2 LEA.HI.X R5, R2, R3.reuse, R193, 0x1, P4 ;  /* 0x000000030205a211 */ /* 0x081fe400020f0cc1 */
[----:B------:R-:W-:-:S03]  /*95f0*/  @!P3 LEA.HI.X R7, R16, R3, R192, 0x1, P5 ;  /* 0x000000031007b211 */ /* 0x000fc600028f0cc0 */
[----:B-----5:R3:W-:Y:S04]  /*9600*/  @!P2 ST.E.128 desc[UR52][R4.64], R28 ;  /* 0x0000001c0400a985 */ /* 0x0207e8000c101d34 */
[----:B------:R3:W-:Y:S02]  /*9610*/  @!P3 ST.E.128 desc[UR52][R6.64], R44 ;  /* 0x0000002c0600b985 */ /* 0x0007e4000c101d34 */
.L_x_7142:
[----:B------:R-:W-:Y:S05]  /*9620*/  BSYNC B1 ;  /* 0x0000000000017941 */ /* 0x000fea0003800000 */
.L_x_7141:
[----:B0-----:R0:W4:Y:S01]  /*9630*/  SHFL.IDX PT, R3, R21, 0x1, 0x181f ;  /* 0x00381f0015037f89 */ /* 0x00112200000e0000 */
[----:B------:R-:W-:Y:S03]  /*9640*/  BSSY B1, `(.L_x_7143) ;  /* 0x000000c000017945 */ /* 0x000fe60003800000 */
[----:B--23--:R0:W2:Y:S01]  /*9650*/  SHFL.IDX PT, R7, R20, 0x1, 0x181f ;  /* 0x00381f0014077f89 */ /* 0x00c0a200000e0000 */
[----:B------:R-:W-:Y:S05]  /*9660*/  @P0 BRA `(.L_x_7144) ;  /* 0x0000000000240947 */ /* 0x000fea0003800000 */
[----:B------:R-:W-:Y:S02]  /*9670*/  ULDC UR4, c[0x0][0xac8] ;  /* 0x0002b20000047ab9 */ /* 0x000fe40000000800 */
[----:B------:R-:W-:Y:S02]  /*9680*/  ISETP.GE.AND P3, PT, R2, UR4, PT ;  /* 0x0000000402007c0c */ /* 0x000fe4000bf66270 */
[----:B------:R-:W-:-:S11]  /*9690*/  ISETP.GE.AND P4, PT, R16, UR4, PT ;  /* 0x0000000410007c0c */ /* 0x000fd6000bf86270 */
[-C--:B--2---:R-:W-:Y:S02]  /*96a0*/  @!P3 LEA R4, P0, R2, R7.reuse, 0x1 ;  /* 0x000000070204b211 */ /* 0x084fe400078008ff */
[----:B------:R-:W-:Y:S02]  /*96b0*/  @!P4 LEA R6, P2, R16, R7, 0x1 ;  /* 0x000000071006c211 */ /* 0x000fe400078408ff */
[-C--:B----4-:R-:W-:Y:S02]  /*96c0*/  @!P3 LEA.HI.X R5, R2, R3.reuse, R193, 0x1, P0 ;  /* 0x000000030205b211 */ /* 0x090fe400000f0cc1 */
[----:B------:R-:W-:-:S03]  /*96d0*/  @!P4 LEA.HI.X R7, R16, R3, R192, 0x1, P2 ;  /* 0x000000031007c211 */ /* 0x000fc600010f0cc0 */
[----:B-----5:R3:W-:Y:S04]  /*96e0*/  @!P3 ST.E.128 desc[UR52][R4.64], R24 ;  /* 0x000000180400b985 */ /* 0x0207e8000c101d34 */
[----:B------:R3:W-:Y:S02]  /*96f0*/  @!P4 ST.E.128 desc[UR52][R6.64], R40 ;  /* 0x000000280600c985 */ /* 0x0007e4000c101d34 */
.L_x_7144:
[----:B------:R-:W-:Y:S05]  /*9700*/  BSYNC B1 ;  /* 0x0000000000017941 */ /* 0x000fea0003800000 */
.L_x_7143:
[----:B----4-:R4:W0:Y:S01]  /*9710*/  SHFL.IDX PT, R3, R21, 0x2, 0x181f ;  /* 0x00581f0015037f89 */ /* 0x01082200000e0000 */
        /* <DEDUP_REMOVED lines=12> */
.L_x_7146:
[----:B------:R-:W-:Y:S05]  /*97e0*/  BSYNC B1 ;  /* 0x0000000000017941 */ /* 0x000fea0003800000 */
.L_x_7145:
[----:B------:R-:W-:Y:S01]  /*97f0*/  IADD3 R0, R48, 0x60, RZ ;  /* 0x0000006030007810 */ /* 0x000fe20007ffe0ff */
[----:B01--4-:R-:W0:Y:S03]  /*9800*/  SHFL.IDX PT, R21, R21, 0x3, 0x181f ;  /* 0x00781f0015157f89 */ /* 0x013e2600000e0000 */
[----:B------:R-:W-:Y:S01]  /*9810*/  ISETP.GE.AND P0, PT, R0, R53, PT ;  /* 0x000000350000720c */ /* 0x000fe20003f06270 */
[----:B------:R1:W4:-:S12]  /*9820*/  SHFL.IDX PT, R3, R20, 0x3, 0x181f ;  /* 0x00781f0014037f89 */ /* 0x00031800000e0000 */
[----:B-1----:R-:W-:Y:S05]  /*9830*/  @P0 BRA `(.L_x_7147) ;  /* 0x0000000c001c0947 */ /* 0x002fea0003800000 */
[----:B------:R-:W-:Y:S02]  /*9840*/  ULDC UR4, c[0x0][0xac8] ;  /* 0x0002b20000047ab9 */ /* 0x000fe40000000800 */
[----:B------:R-:W-:-:S13]  /*9850*/  ISETP.GE.AND P1, PT, R2, UR4, PT ;  /* 0x0000000402007c0c */ /* 0x000fda000bf26270 */
[----:B---34-:R-:W-:-:S04]  /*9860*/  @!P1 LEA R4, P0, R2, R3, 0x1 ;  /* 0x0000000302049211 */ /* 0x018fc800078008ff */
[----:B0-----:R-:W-:Y:S02]  /*9870*/  @!P1 LEA.HI.X R5, R2, R21, R193, 0x1, P0 ;  /* 0x0000001502059211 */ /* 0x001fe400000f0cc1 */
[----:B------:R-:W-:-:S03]  /*9880*/  ISETP.GE.AND P0, PT, R16, UR4, PT ;  /* 0x0000000410007c0c */ /* 0x000fc6000bf06270 */
[----:B-----5:R1:W-:Y:S10]  /*9890*/  @!P1 ST.E.128 desc[UR52][R4.64], R8 ;  /* 0x0000000804009985 */ /* 0x0203f4000c101d34 */
[----:B------:R-:W-:Y:S05]  /*98a0*/  @P0 BRA `(.L_x_7147) ;  /* 0x0000000c00000947 */ /* 0x000fea0003800000 */
[----:B-1----:R-:W-:-:S04]  /*98b0*/  LEA R4, P0, R16, R3, 0x1 ;  /* 0x0000000310047211 */ /* 0x002fc800078008ff */
[----:B------:R-:W-:-:S05]  /*98c0*/  LEA.HI.X R5, R16, R21, R192, 0x1, P0 ;  /* 0x0000001510057211 */ /* 0x000fca00000f0cc0 */
[----:B------:R0:W-:Y:S01]  /*98d0*/  ST.E.128 desc[UR52][R4.64], R32 ;  /* 0x0000002004007985 */ /* 0x0001e2000c101d34 */
[----:B------:R-:W-:Y:S05]  /*98e0*/  BRA `(.L_x_7147) ;  /* 0x0000000800f07947 */ /* 0x000fea0003800000 */
.L_x_7139:
        /* <DEDUP_REMOVED lines=35> */
.L_x_7148:
        /* <DEDUP_REMOVED lines=46> */
.L_x_7150:
[----:B------:R-:W-:Y:S05]  /*9e00*/  BSYNC B1 ;  /* 0x0000000000017941 */ /* 0x000fea0003800000 */
.L_x_7149:
        /* <DEDUP_REMOVED lines=8> */
[----:B------:R-:W-:Y:S01]  /*9e90*/  BSSY B1, `(.L_x_7151) ;  /* 0x0000037000017945 */ /* 0x000fe20003800000 */
[----:B------:R-:W-:Y:S01]  /*9ea0*/  LEA R8, R8, R3, 0x7 ;  /* 0x0000000308087211 */ /* 0x000fe200078e38ff */
[----:B------:R-:W-:Y:S01]  /*9eb0*/  ULDC.64 UR12, c[0x0][0xae8] ;  /* 0x0002ba00000c7ab9 */ /* 0x000fe20000000a00 */
[----:B------:R-:W-:-:S02]  /*9ec0*/  UIADD3 UR7, UR7, UR8, URZ ;  /* 0x0000000807077290 */ /* 0x000fc4000fffe03f */
[----:B------:R-:W-:Y:S01]  /*9ed0*/  UIMAD UR4, UR10, UR12, URZ ;  /* 0x0000000c0a0472a4 */ /* 0x000fe2000f8e023f */
[----:B------:R-:W-:Y:S01]  /*9ee0*/  @P0 IMAD.HI.U32 R4, R8, R9, RZ ;  /* 0x0000000908040227 */ /* 0x000fe200078e00ff */
[----:B------:R-:W-:Y:S02]  /*9ef0*/  UIMAD.WIDE.U32 UR6, UR42, UR12, UR6 ;  /* 0x0000000c2a0672a5 */ /* 0x000fe4000f8e0006 */
[----:B------:R-:W-:Y:S01]  /*9f00*/  UIMAD UR4, UR42, UR13, UR4 ;  /* 0x0000000d2a0472a4 */ /* 0x000fe2000f8e0204 */
[----:B------:R-:W-:Y:S01]  /*9f10*/  IMAD.MOV.U32 R3, RZ, RZ, R8 ;  /* 0x000000ffff037224 */ /* 0x000fe200078e0008 */
[----:B------:R-:W-:Y:S02]  /*9f20*/  ULDC.64 UR8, c[0x0][0xaf0] ;  /* 0x0002bc0000087ab9 */ /* 0x000fe40000000a00 */
[----:B------:R-:W-:Y:S02]  /*9f30*/  UIADD3 UR7, UR7, UR4, URZ ;  /* 0x0000000407077290 */ /* 0x000fe4000fffe03f */
[----:B------:R-:W-:Y:S01]  /*9f40*/  UIMAD UR4, UR39, UR8, URZ ;  /* 0x00000008270472a4 */ /* 0x000fe2000f8e023f */
[----:B-1----:R-:W-:Y:S01]  /*9f50*/  @P0 SHF.R.U32.HI R3, RZ, R5, R4 ;  /* 0x00000005ff030219 */ /* 0x002fe20000011604 */
[----:B------:R-:W-:-:S02]  /*9f60*/  UIMAD.WIDE.U32 UR6, UR38, UR8, UR6 ;  /* 0x00000008260672a5 */ /* 0x000fc4000f8e0006 */
[----:B------:R-:W-:Y:S01]  /*9f70*/  UIMAD UR4, UR38, UR9, UR4 ;  /* 0x00000009260472a4 */ /* 0x000fe2000f8e0204 */
[--C-:B------:R-:W-:Y:S01]  /*9f80*/  SHF.R.S32.HI R4, RZ, 0x1f, R3.reuse ;  /* 0x0000001fff047819 */ /* 0x100fe20000011403 */
[----:B------:R-:W-:Y:S01]  /*9f90*/  IMAD.MOV R7, RZ, RZ, -R3 ;  /* 0x000000ffff077224 */ /* 0x000fe200078e0a03 */
[----:B------:R-:W-:Y:S01]  /*9fa0*/  ULDC.64 UR8, c[0x0][0xae0] ;  /* 0x0002b80000087ab9 */ /* 0x000fe20000000a00 */
[----:B------:R-:W-:Y:S02]  /*9fb0*/  UIADD3 UR4, UR7, UR4, URZ ;  /* 0x0000000407047290 */ /* 0x000fe4000fffe03f */
[----:B------:R-:W-:Y:S02]  /*9fc0*/  IMAD.U32 R5, RZ, RZ, UR7 ;  /* 0x00000007ff057e24 */ /* 0x000fe4000f8e00ff */
[----:B------:R-:W-:Y:S02]  /*9fd0*/  IMAD R6, R4, UR8, RZ ;  /* 0x0000000804067c24 */ /* 0x000fe4000f8e02ff */
[----:B------:R-:W-:Y:S01]  /*9fe0*/  IMAD.U32 R4, RZ, RZ, UR6 ;  /* 0x00000006ff047e24 */ /* 0x000fe2000f8e00ff */
[----:B------:R-:W-:Y:S01]  /*9ff0*/  ULDC.64 UR6, c[0x0][0xad8] ;  /* 0x0002b60000067ab9 */ /* 0x000fe20000000a00 */
[----:B------:R-:W-:-:S02]  /*a000*/  IMAD.U32 R5, RZ, RZ, UR4 ;  /* 0x00000004ff057e24 */ /* 0x000fc4000f8e00ff */
[----:B------:R-:W-:Y:S02]  /*a010*/  IMAD R7, R11, R7, R8 ;  /* 0x000000070b077224 */ /* 0x000fe400078e0208 */
[C---:B------:R-:W-:Y:S02]  /*a020*/  IMAD R9, R3.reuse, UR9, R6 ;  /* 0x0000000903097c24 */ /* 0x040fe4000f8e0206 */
        /* <DEDUP_REMOVED lines=22> */
[----:B------:R-:W-:-:S11]  /*a190*/  ISETP.GE.AND P5, PT, R16, UR4, PT ;  /* 0x0000000410007c0c */ /* 0x000fd6000bfa6270 */
[-C--:B-1----:R-:W-:Y:S02]  /*a1a0*/  @!P4 LEA R12, P2, R2, R7.reuse, 0x1 ;  /* 0x00000007020cc211 */ /* 0x082fe400078408ff */
[----:B------:R-:W-:Y:S02]  /*a1b0*/  @!P5 LEA R4, P3, R16, R7, 0x1 ;  /* 0x000000071004d211 */ /* 0x000fe400078608ff */
[-C--:B--2---:R-:W-:Y:S02]  /*a1c0*/  @!P4 LEA.HI.X R13, R2, R5.reuse, R193, 0x1, P2 ;  /* 0x00000005020dc211 */ /* 0x084fe400010f0cc1 */
[----:B------:R-:W-:-:S03]  /*a1d0*/  @!P5 LEA.HI.X R5, R16, R5, R192, 0x1, P3 ;  /* 0x000000051005d211 */ /* 0x000fc600018f0cc0 */
[----:B------:R3:W-:Y:S04]  /*a1e0*/  @!P4 ST.E.128 desc[UR52][R12.64], RZ ;  /* 0x000000ff0c00c985 */ /* 0x0007e8000c101d34 */
[----:B------:R3:W-:Y:S02]  /*a1f0*/  @!P5 ST.E.128 desc[UR52][R4.64], RZ ;  /* 0x000000ff0400d985 */ /* 0x0007e4000c101d34 */
.L_x_7152:
[----:B------:R-:W-:Y:S05]  /*a200*/  BSYNC B1 ;  /* 0x0000000000017941 */ /* 0x000fea0003800000 */
.L_x_7151:
[----:B--23--:R2:W3:Y:S01]  /*a210*/  SHFL.IDX PT, R5, R3, 0x1, 0x181f ;  /* 0x00381f0003057f89 */ /* 0x00c4e200000e0000 */
[----:B------:R-:W-:Y:S03]  /*a220*/  BSSY B1, `(.L_x_7153) ;  /* 0x000000c000017945 */ /* 0x000fe60003800000 */
[----:B-1----:R2:W1:Y:S01]  /*a230*/  SHFL.IDX PT, R7, R6, 0x1, 0x181f ;  /* 0x00381f0006077f89 */ /* 0x00246200000e0000 */
[----:B------:R-:W-:Y:S05]  /*a240*/  @P1 BRA `(.L_x_7154) ;  /* 0x0000000000241947 */ /* 0x000fea0003800000 */
[----:B------:R-:W-:Y:S02]  /*a250*/  ULDC UR4, c[0x0][0xac8] ;  /* 0x0002b20000047ab9 */ /* 0x000fe40000000800 */
[----:B------:R-:W-:Y:S02]  /*a260*/  ISETP.GE.AND P3, PT, R2, UR4, PT ;  /* 0x0000000402007c0c */ /* 0x000fe4000bf66270 */
[----:B------:R-:W-:-:S11]  /*a270*/  ISETP.GE.AND P4, PT, R16, UR4, PT ;  /* 0x0000000410007c0c */ /* 0x000fd6000bf86270 */
[-C--:B-1----:R-:W-:Y:S02]  /*a280*/  @!P3 LEA R12, P1, R2, R7.reuse, 0x1 ;  /* 0x00000007020cb211 */ /* 0x082fe400078208ff */
[----:B------:R-:W-:Y:S02]  /*a290*/  @!P4 LEA R4, P2, R16, R7, 0x1 ;  /* 0x000000071004c211 */ /* 0x000fe400078408ff */
[-C--:B---3--:R-:W-:Y:S02]  /*a2a0*/  @!P3 LEA.HI.X R13, R2, R5.reuse, R193, 0x1, P1 ;  /* 0x00000005020db211 */ /* 0x088fe400008f0cc1 */
[----:B------:R-:W-:-:S03]  /*a2b0*/  @!P4 LEA.HI.X R5, R16, R5, R192, 0x1, P2 ;  /* 0x000000051005c211 */ /* 0x000fc600010f0cc0 */
[----:B------:R4:W-:Y:S04]  /*a2c0*/  @!P3 ST.E.128 desc[UR52][R12.64], RZ ;  /* 0x000000ff0c00b985 */ /* 0x0009e8000c101d34 */
[----:B------:R4:W-:Y:S02]  /*a2d0*/  @!P4 ST.E.128 desc[UR52][R4.64], RZ ;  /* 0x000000ff0400c985 */ /* 0x0009e4000c101d34 */
.L_x_7154:
[----:B------:R-:W-:Y:S05]  /*a2e0*/  BSYNC B1 ;  /* 0x0000000000017941 */ /* 0x000fea0003800000 */
.L_x_7153:
[----:B---34-:R3:W4:Y:S01]  /*a2f0*/  SHFL.IDX PT, R5, R3, 0x2, 0x181f ;  /* 0x00581f0003057f89 */ /* 0x01872200000e0000 */
        /* <DEDUP_REMOVED lines=8> */
[-C--:B----4-:R-:W-:Y:S02]  /*a380*/  @!P2 LEA.HI.X R13, R2, R5.reuse, R193, 0x1, P0 ;  /* 0x00000005020da211 */ /* 0x090fe400000f0cc1 */
[----:B------:R-:W-:-:S03]  /*a390*/  @!P3 LEA.HI.X R5, R16, R5, R192, 0x1, P1 ;  /* 0x000000051005b211 */ /* 0x000fc600008f0cc0 */
[----:B------:R1:W-:Y:S04]  /*a3a0*/  @!P2 ST.E.128 desc[UR52][R12.64], RZ ;  /* 0x000000ff0c00a985 */ /* 0x0003e8000c101d34 */
[----:B------:R1:W-:Y:S02]  /*a3b0*/  @!P3 ST.E.128 desc[UR52][R4.64], RZ ;  /* 0x000000ff0400b985 */ /* 0x0003e4000c101d34 */
.L_x_7156:
[----:B------:R-:W-:Y:S05]  /*a3c0*/  BSYNC B1 ;  /* 0x0000000000017941 */ /* 0x000fea0003800000 */
.L_x_7155:
[----:B------:R-:W-:Y:S01]  /*a3d0*/  VIADD R0, R8, 0x60 ;  /* 0x0000006008007836 */ /* 0x000fe20000000000 */
[----:B0-23--:R-:W0:Y:S04]  /*a3e0*/  SHFL.IDX PT, R3, R3, 0x3, 0x181f ;  /* 0x00781f0003037f89 */ /* 0x00de2800000e0000 */
[----:B------:R-:W-:Y:S01]  /*a3f0*/  ISETP.GE.AND P0, PT, R0, R11, PT ;  /* 0x0000000b0000720c */ /* 0x000fe20003f06270 */
[----:B-1--4-:R1:W2:-:S12]  /*a400*/  SHFL.IDX PT, R5, R6, 0x3, 0x181f ;  /* 0x00781f0006057f89 */ /* 0x01229800000e0000 */
[----:B-1----:R-:W-:Y:S05]  /*a410*/  @P0 BRA `(.L_x_7147) ;  /* 0x0000000000240947 */ /* 0x002fea0003800000 */
[----:B------:R-:W-:Y:S02]  /*a420*/  ULDC UR4, c[0x0][0xac8] ;  /* 0x0002b20000047ab9 */ /* 0x000fe40000000800 */
[----:B------:R-:W-:Y:S02]  /*a430*/  ISETP.GE.AND P2, PT, R2, UR4, PT ;  /* 0x0000000402007c0c */ /* 0x000fe4000bf46270 */
[----:B------:R-:W-:-:S11]  /*a440*/  ISETP.GE.AND P3, PT, R16, UR4, PT ;  /* 0x0000000410007c0c */ /* 0x000fd6000bf66270 */
[-C--:B--2---:R-:W-:Y:S02]  /*a450*/  @!P2 LEA R6, P0, R2, R5.reuse, 0x1 ;  /* 0x000000050206a211 */ /* 0x084fe400078008ff */
[----:B------:R-:W-:Y:S02]  /*a460*/  @!P3 LEA R4, P1, R16, R5, 0x1 ;  /* 0x000000051004b211 */ /* 0x000fe400078208ff */
[-C--:B0-----:R-:W-:Y:S02]  /*a470*/  @!P2 LEA.HI.X R7, R2, R3.reuse, R193, 0x1, P0 ;  /* 0x000000030207a211 */ /* 0x081fe400000f0cc1 */
[----:B------:R-:W-:-:S03]  /*a480*/  @!P3 LEA.HI.X R5, R16, R3, R192, 0x1, P1 ;  /* 0x000000031005b211 */ /* 0x000fc600008f0cc0 */
[----:B------:R0:W-:Y:S04]  /*a490*/  @!P2 ST.E.128 desc[UR52][R6.64], RZ ;  /* 0x000000ff0600a985 */ /* 0x0001e8000c101d34 */
[----:B------:R0:W-:Y:S02]  /*a4a0*/  @!P3 ST.E.128 desc[UR52][R4.64], RZ ;  /* 0x000000ff0400b985 */ /* 0x0001e4000c101d34 */
.L_x_7147:
[----:B------:R-:W-:Y:S05]  /*a4b0*/  BSYNC B0 ;  /* 0x0000000000007941 */ /* 0x000fea0003800000 */
.L_x_7138:
[----:B------:R-:W-:Y:S02]  /*a4c0*/  ULDC UR4, c[0x0][0xc3c] ;  /* 0x00030f0000047ab9 */ /* 0x000fe40000000800 */
[----:B------:R-:W-:-:S13]  /*a4d0*/  ISETP.GE.AND P0, PT, R51, UR4, PT ;  /* 0x0000000433007c0c */ /* 0x000fda000bf06270 */
[----:B------:R-:W-:Y:S05]  /*a4e0*/  @!P0 BRA `(.L_x_7157) ;  /* 0xffffff68001c8947 */ /* 0x000fea000383ffff */
[----:B------:R-:W-:Y:S05]  /*a4f0*/  EXIT ;  /* 0x000000000000794d */ /* 0x000fea0003800000 */
.L_x_7110:
        /* <DEDUP_REMOVED lines=55> */
.L_x_7163:
        /* <DEDUP_REMOVED lines=12> */
.L_x_7162:
[----:B------:R-:W-:Y:S05]  /*a930*/  BSYNC B0 ;  /* 0x0000000000007941 */ /* 0x000fea0003800000 */
.L_x_7161:
        /* <DEDUP_REMOVED lines=21> */
.L_x_7159:
        /* <DEDUP_REMOVED lines=17> */
.L_x_7164:
[----:B---3--:R-:W-:Y:S01]  /*aba0*/  IMAD R16, R16, R11, R8 ;  /* 0x0000000b10107224 */ /* 0x008fe200078e0208 */
[----:B0-----:R-:W-:Y:S01]  /*abb0*/  IABS R2, R10 ;  /* 0x0000000a00027213 */ /* 0x001fe20000000000 */
[----:B------:R-:W-:Y:S01]  /*abc0*/  UIADD3 UR40, UR40, UR4, URZ ;  /* 0x0000000428287290 */ /* 0x000fe2000fffe03f */
[----:B-1----:R-:W-:Y:S01]  /*abd0*/  IADD3 R0, RZ, -R3, RZ ;  /* 0x80000003ff007210 */ /* 0x002fe20007ffe0ff */
        /* <DEDUP_REMOVED lines=24> */
.L_x_7160:
[----:B------:R-:W-:Y:S01]  /*ad60*/  IMAD.MOV.U32 R16, RZ, RZ, R7 ;  /* 0x000000ffff107224 */ /* 0x000fe200078e0007 */
[----:B------:R-:W-:Y:S01]  /*ad70*/  ULDC UR40, c[0x0][0xc3c] ;  /* 0x00030f0000287ab9 */ /* 0x000fe20000000800 */
[----:B------:R-:W-:Y:S02]  /*ad80*/  IMAD.MOV.U32 R17, RZ, RZ, RZ ;  /* 0x000000ffff117224 */ /* 0x000fe400078e00ff */
[----:B------:R-:W-:-:S07]  /*ad90*/  IMAD.MOV.U32 R18, RZ, RZ, RZ ;  /* 0x000000ffff127224 */ /* 0x000fce00078e00ff */
.L_x_7165:
[----:B------:R-:W-:Y:S01]  /*ada0*/  ISETP.NE.AND P0, PT, R5, RZ, PT ;  /* 0x000000ff0500720c */ /* 0x000fe20003f05270 */
[----:B------:R-:W-:-:S12]  /*adb0*/  IMAD.U32 R19, RZ, RZ, UR40 ;  /* 0x00000028ff137e24 */ /* 0x000fd8000f8e00ff */
[----:B------:R-:W0:Y:S01]  /*adc0*/  @!P0 S2R R3, SR_CgaCtaId ;  /* 0x0000000000038919 */ /* 0x000e220000008800 */
[----:B------:R-:W-:-:S04]  /*add0*/  @!P0 MOV R0, 0x400 ;  /* 0x0000040000008802 */ /* 0x000fc80000000f00 */
[----:B0-----:R-:W-:-:S05]  /*ade0*/  @!P0 LEA R0, R3, R0, 0x18 ;  /* 0x0000000003008211 */ /* 0x001fca00078ec0ff */
[----:B------:R0:W-:Y:S01]  /*adf0*/  @!P0 STS.128 [R0+0x228d0], R16 ;  /* 0x0228d01000008388 */ /* 0x0001e20000000c00 */
[----:B------:R-:W-:Y:S06]  /*ae00*/  BAR.ARV 0x5, 0x180 ;  /* 0x0146000000007b1d */ /* 0x000fec0000002000 */
.L_x_7158:
[----:B------:R-:W-:Y:S01]  /*ae10*/  ULDC UR4, c[0x0][0xc3c] ;  /* 0x00030f0000047ab9 */ /* 0x000fe20000000800 */
[----:B------:R1:W-:Y:S01]  /*ae20*/  STL [R1+0x1c], RZ ;  /* 0x00001cff01007387 */ /* 0x0003e20000100800 */
[----:B------:R-:W-:Y:S01]  /*ae30*/  UISETP.GE.AND UP0, UPT, UR40, UR4, UPT ;  /* 0x000000042800728c */ /* 0x000fe2000bf06270 */
[----:B------:R-:W-:Y:S01]  /*ae40*/  IMAD.MOV.U32 R36, RZ, RZ, 0x1 ;  /* 0x00000001ff247424 */ /* 0x000fe200078e00ff */
[----:B------:R-:W-:-:S04]  /*ae50*/  MOV R33, RZ ;  /* 0x000000ff00217202 */ /* 0x000fc80000000f00 */
[----:B------:R-:W-:-:S13]  /*ae60*/  PLOP3.LUT P0, PT, PT, PT, UP0, 0x80, 0x0 ;  /* 0x000000000000781c */ /* 0x000fda0003f0f008 */
[----:B-1----:R-:W-:Y:S05]  /*ae70*/  @P0 BRA `(.L_x_7166) ;  /* 0x0000005c00200947 */ /* 0x002fea0003800000 */
[----:B------:R-:W1:Y:S01]  /*ae80*/  S2R R9, SR_TID.X ;  /* 0x0000000000097919 */ /* 0x000e620000002100 */
[----:B------:R-:W3:Y:S01]  /*ae90*/  S2UR UR4, SR_CgaCtaId ;  /* 0x00000000000479c3 */ /* 0x000ee20000008800 */
[----:B------:R-:W-:Y:S01]  /*aea0*/  MOV R22, 0x400 ;  /* 0x0000040000167802 */ /* 0x000fe20000000f00 */
[----:B------:R-:W-:Y:S01]  /*aeb0*/  IMAD.MOV.U32 R36, RZ, RZ, 0x1 ;  /* 0x00000001ff247424 */ /* 0x000fe200078e00ff */
[----:B------:R-:W-:Y:S01]  /*aec0*/  ULOP3.LUT UR46, UR37, 0x2, URZ, 0xfc, !UPT ;  /* 0x00000002252e7892 */ /* 0x000fe2000f8efc3f */
[----:B------:R-:W-:Y:S01]  /*aed0*/  IMAD.MOV.U32 R33, RZ, RZ, RZ ;  /* 0x000000ffff217224 */ /* 0x000fe200078e00ff */
[----:B------:R-:W-:Y:S01]  /*aee0*/  ULOP3.LUT UR48, UR37, 0x1, URZ, 0xfc, !UPT ;  /* 0x0000000125307892 */ /* 0x000fe2000f8efc3f */
[----:B------:R-:W-:Y:S01]  /*aef0*/  ULDC UR49, c[0x0][0xc] ;  /* 0x0000030000317ab9 */ /* 0x000fe20000000800 */
[C---:B-1----:R-:W-:Y:S01]  /*af00*/  IMAD.SHL.U32 R2, R9.reuse, 0x20, RZ ;  /* 0x0000002009027824 */ /* 0x042fe200078e00ff */
[C---:B------:R-:W-:Y:S01]  /*af10*/  LOP3.LUT R8, R9.reuse, 0x7f, RZ, 0xc0, !PT ;  /* 0x0000007f09087812 */ /* 0x040fe200078ec0ff */
[C---:B------:R-:W-:Y:S01]  /*af20*/  IMAD.SHL.U32 R23, R9.reuse, 0x80, RZ ;  /* 0x0000008009177824 */ /* 0x040fe200078e00ff */
[C---:B------:R-:W-:Y:S01]  /*af30*/  LOP3.LUT P0, RZ, R9.reuse, 0x4, RZ, 0xc0, !PT ;  /* 0x0000000409ff7812 */ /* 0x040fe2000780c0ff */
[C---:B------:R-:W-:Y:S01]  /*af40*/  IMAD.SHL.U32 R7, R9.reuse, 0x4, RZ ;  /* 0x0000000409077824 */ /* 0x040fe200078e00ff */
[----:B------:R-:W-:Y:S01]  /*af50*/  LOP3.LUT R4, R2, 0x80, RZ, 0xc0, !PT ;  /* 0x0000008002047812 */ /* 0x000fe200078ec0ff */
[----:B------:R-:W-:Y:S01]  /*af60*/  IMAD.SHL.U32 R32, R9, 0x10, RZ ;  /* 0x0000001009207824 */ /* 0x000fe200078e00ff */
[----:B0-----:R-:W-:-:S02]  /*af70*/  SHF.R.U32.HI R0, RZ, 0x5, R8 ;  /* 0x00000005ff007819 */ /* 0x001fc40000011608 */
[----:B------:R-:W-:Y:S02]  /*af80*/  LOP3.LUT R3, R23, 0x380, RZ, 0xc0, !PT ;  /* 0x0000038017037812 */ /* 0x000fe400078ec0ff */
[----:B------:R-:W-:Y:S02]  /*af90*/  LOP3.LUT R5, R2, 0x60, RZ, 0xc0, !PT ;  /* 0x0000006002057812 */ /* 0x000fe400078ec0ff */
[----:B------:R-:W-:Y:S01]  /*afa0*/  LOP3.LUT R4, R4, 0x10, R9, 0xf8, !PT ;  /* 0x0000001004047812 */ /* 0x000fe200078ef809 */
[----:B------:R-:W-:Y:S01]  /*afb0*/  IMAD R3, R0, 0x10, R3 ;  /* 0x0000001000037824 */ /* 0x000fe200078e0203 */
[----:B------:R-:W-:Y:S01]  /*afc0*/  LOP3.LUT R2, R2, 0x100, RZ, 0xc0, !PT ;  /* 0x0000010002027812 */ /* 0x000fe200078ec0ff */
[----:B--2---:R-:W-:Y:S01]  /*afd0*/  IMAD R6, R0, 0x200, R5 ;  /* 0x0000020000067824 */ /* 0x004fe200078e0205 */
[----:B------:R-:W-:Y:S01]  /*afe0*/  LOP3.LUT R5, R4, 0x10, R7, 0x78, !PT ;  /* 0x0000001004057812 */ /* 0x000fe200078e7807 */
[----:B------:R-:W-:Y:S01]  /*aff0*/  IMAD.SHL.U32 R7, R9, 0x2, RZ ;  /* 0x0000000209077824 */ /* 0x000fe200078e00ff */
[----:B------:R-:W-:-:S02]  /*b000*/  LOP3.LUT R0, R3, 0x70, R32, 0x78, !PT ;  /* 0x0000007003007812 */ /* 0x000fc400078e7820 */
[----:B------:R-:W-:Y:S02]  /*b010*/  IADD3 R2, R5, R6, R2 ;  /* 0x0000000605027210 */ /* 0x000fe40007ffe002 */
[----:B------:R-:W-:Y:S02]  /*b020*/  LOP3.LUT R4, R32, 0x3f0, RZ, 0xc0, !PT ;  /* 0x000003f020047812 */ /* 0x000fe400078ec0ff */
[----:B------:R-:W-:Y:S01]  /*b030*/  LOP3.LUT R23, R0, 0xc00, R23, 0xf8, !PT ;  /* 0x00000c0000177812 */ /* 0x000fe200078ef817 */
[----:B------:R3:W-:Y:S01]  /*b040*/  STL [R1+0x14], R2 ;  /* 0x0000140201007387 */ /* 0x0007e20000100800 */
[----:B------:R-:W-:Y:S02]  /*b050*/  SHF.R.U32.HI R0, RZ, 0x3, R8 ;  /* 0x00000003ff007819 */ /* 0x000fe40000011608 */
[----:B------:R-:W-:Y:S01]  /*b060*/  LOP3.LUT R7, R4, 0x70, R7, 0x78, !PT ;  /* 0x0000007004077812 */ /* 0x000fe200078e7807 */
[----:B------:R-:W-:Y:S01]  /*b070*/  STL [R1+0x1c], RZ ;  /* 0x00001cff01007387 */ /* 0x000fe20000100800 */
[----:B------:R-:W-:-:S02]  /*b080*/  LOP3.LUT R3, R0, 0x70, R32, 0xf8, !PT ;  /* 0x0000007000037812 */ /* 0x000fc400078ef820 */
[----:B------:R-:W-:Y:S02]  /*b090*/  LOP3.LUT R0, R7, 0x400, R32, 0xf8, !PT ;  /* 0x0000040007007812 */ /* 0x000fe400078ef820 */
[----:B------:R-:W-:Y:S01]  /*b0a0*/  LOP3.LUT R32, R32, 0x70, RZ, 0xc0, !PT ;  /* 0x0000007020207812 */ /* 0x000fe200078ec0ff */
[----:B---3--:R-:W-:Y:S01]  /*b0b0*/  IMAD.U32 R2, RZ, RZ, UR4 ;  /* 0x00000004ff027e24 */ /* 0x008fe2000f8e00ff */
[----:B------:R-:W-:-:S04]  /*b0c0*/  LOP3.LUT R3, R3, 0x80, RZ, 0xfc, !PT ;  /* 0x0000008003037812 */ /* 0x000fc800078efcff */
[----:B------:R-:W-:Y:S01]  /*b0d0*/  LEA R22, R2, R22, 0x18 ;  /* 0x0000001602167211 */ /* 0x000fe200078ec0ff */
[----:B------:R0:W-:Y:S04]  /*b0e0*/  STL [R1+0x8], R2 ;  /* 0x0000080201007387 */ /* 0x0001e80000100800 */
[----:B------:R1:W-:Y:S01]  /*b0f0*/  STL [R1+0x10], R0 ;  /* 0x0000100001007387 */ /* 0x0003e20000100800 */
[C---:B0-----:R-:W-:Y:S02]  /*b100*/  VIADD R2, R23.reuse, 0x40 ;  /* 0x0000004017027836 */ /* 0x041fe40000000000 */
[----:B------:R-:W-:Y:S02]  /*b110*/  @P0 VIADD R2, R23, 0xffffffc0 ;  /* 0xffffffc017020836 */ /* 0x000fe40000000000 */
[----:B-1----:R-:W-:-:S03]  /*b120*/  IMAD.IADD R0, R22, 0x1, R0 ;  /* 0x0000000116007824 */ /* 0x002fc600078e0200 */
[----:B------:R0:W-:Y:S04]  /*b130*/  STL [R1+0xc], R2 ;  /* 0x00000c0201007387 */ /* 0x0001e80000100800 */
[----:B------:R0:W-:Y:S02]  /*b140*/  STL [R1+0x18], R0 ;  /* 0x0000180001007387 */ /* 0x0001e40000100800 */
.L_x_7239:
[----:B------:R-:W-:Y:S01]  /*b150*/  ULDC.64 UR4, c[0x0][0xc88] ;  /* 0x0003220000047ab9 */ /* 0x000fe20000000a00 */
[----:B------:R-:W-:Y:S01]  /*b160*/  ULDC.64 UR6, c[0x0][0xa18] ;  /* 0x0002860000067ab9 */ /* 0x000fe20000000a00 */
[----:B------:R-:W-:Y:S01]  /*b170*/  UIMAD.WIDE UR4, UR40, 0x4, UR4 ;  /* 0x00000004280478a5 */ /* 0x000fe2000f8e0204 */
[----:B------:R-:W-:-:S05]  /*b180*/  ULDC.64 UR8, c[0x0][0xa00] ;  /* 0x0002800000087ab9 */ /* 0x000fca0000000a00 */
[----:B01----:R-:W-:Y:S02]  /*b190*/  IMAD.U32 R2, RZ, RZ, UR4 ;  /* 0x00000004ff027e24 */ /* 0x003fe4000f8e00ff */
        /* <DEDUP_REMOVED lines=22> */
[----:B------:R-:W-:Y:S02]  /*b300*/  MOV R3, UR5 ;  /* 0x0000000500037c02 */ /* 0x000fe40008000f00 */
[----:B------:R-:W-:Y:S02]  /*b310*/  @UP0 UIADD3.X UR7, UR39, UR7, URZ, UP4, !UPT ;  /* 0x0000000727070290 */ /* 0x000fe4000a7fe43f */
[----:B------:R-:W-:Y:S01]  /*b320*/  UIADD3 UR8, UP0, UR38, UR8, URZ ;  /* 0x0000000826087290 */ /* 0x000fe2000ff1e03f */
[----:B------:R0:W5:Y:S03]  /*b330*/  @P0 LDG.E R0, desc[UR52][R2.64] ;  /* 0x0000003402000981 */ /* 0x000166000c1e1900 */
        /* <DEDUP_REMOVED lines=18> */
.L_x_7167:
        /* <DEDUP_REMOVED lines=21> */
.L_x_7168:
        /* <DEDUP_REMOVED lines=11> */
.L_x_7169:
        /* <DEDUP_REMOVED lines=25> */
.L_x_7171:
        /* <DEDUP_REMOVED lines=9> */
[----:B------:R-:W-:Y:S01]  /*b880*/  MOV R12, 0x1 ;  /* 0x00000001000c7802 */ /* 0x000fe20000000f00 */
[----:B------:R-:W0:Y:S01]  /*b890*/  LDC.64 R2, c[0x4][R2] ;  /* 0x0100000002027b82 */ /* 0x000e220000000a00 */
[----:B------:R-:W-:Y:S02]  /*b8a0*/  IMAD.U32 R5, RZ, RZ, UR7 ;  /* 0x00000007ff057e24 */ /* 0x000fe4000f8e00ff */
        /* <DEDUP_REMOVED lines=8> */
.L_x_7174:
[----:B------:R-:W-:Y:S05]  /*b930*/  BSYNC B6 ;  /* 0x0000000000067941 */ /* 0x000fea0003800000 */
.L_x_7173:
        /* <DEDUP_REMOVED lines=22> */
.L_x_7176:
[----:B------:R-:W-:Y:S05]  /*baa0*/  BSYNC B6 ;  /* 0x0000000000067941 */ /* 0x000fea0003800000 */
.L_x_7175:
[----:B------:R-:W-:Y:S01]  /*bab0*/  VIADD R0, R22, 0x400 ;  /* 0x0000040016007836 */ /* 0x000fe20000000000 */
[----:B------:R-:W-:Y:S04]  /*bac0*/  BSSY B6, `(.L_x_7177) ;  /* 0x0000014000067945 */ /* 0x000fe80003800000 */
[----:B------:R0:W-:Y:S01]  /*bad0*/  STL [R1+0x4], R0 ;  /* 0x0000040001007387 */ /* 0x0001e20000100800 */
[----:B------:R-:W-:-:S13]  /*bae0*/  LOP3.LUT P0, RZ, R0, 0x9f, RZ, 0xc0, !PT ;  /* 0x0000009f00ff7812 */ /* 0x000fda000780c0ff */
[----:B0-----:R-:W-:Y:S05]  /*baf0*/  @!P0 BRA `(.L_x_7178) ;  /* 0x0000000000408947 */ /* 0x001fea0003800000 */
        /* <DEDUP_REMOVED lines=16> */
.L_x_7178:
[----:B------:R-:W-:Y:S05]  /*bc00*/  BSYNC B6 ;  /* 0x0000000000067941 */ /* 0x000fea0003800000 */
.L_x_7177:
        /* <DEDUP_REMOVED lines=19> */
.L_x_7180:
[----:B------:R-:W-:Y:S05]  /*bd40*/  BSYNC B6 ;  /* 0x0000000000067941 */ /* 0x000fea0003800000 */
.L_x_7179:
        /* <DEDUP_REMOVED lines=15> */
.L_x_7259:
[----:B------:R-:W0:Y:S01]  /*be40*/  S2R R0, SR_TID.X ;  /* 0x0000000000007919 */ /* 0x000e220000002100 */
[----:B------:R-:W-:Y:S01]  /*be50*/  UMOV UR4, 0xa0 ;  /* 0x000000a000047882 */ /* 0x000fe20000000000 */
[----:B------:R-:W1:Y:S01]  /*be60*/  @P2 LDC R5, c[0x0][0x438] ;  /* 0x00010e00ff052b82 */ /* 0x000e620000000800 */
[----:B------:R-:W-:Y:S01]  /*be70*/  UIMAD UR4, UR43, UR4, -0xa0 ;  /* 0xffffff602b0474a4 */ /* 0x000fe2000f8e0204 */
[----:B------:R-:W2:Y:S01]  /*be80*/  S2R R8, SR_TID.X ;  /* 0x0000000000087919 */ /* 0x000ea20000002100 */
[----:B-----5:R-:W-:Y:S01]  /*be90*/  SHF.R.S32.HI R13, RZ, 0x1f, R35 ;  /* 0x0000001fff0d7819 */ /* 0x020fe20000011423 */
[----:B------:R-:W3:Y:S04]  /*bea0*/  S2R R12, SR_TID.X ;  /* 0x00000000000c7919 */ /* 0x000ee80000002100 */
[----:B------:R4:W-:Y:S01]  /*beb0*/  STL [R1], R13 ;  /* 0x0000000d01007387 */ /* 0x0009e20000100800 */
[----:B0-----:R-:W-:-:S02]  /*bec0*/  LOP3.LUT R3, R0, 0x7f, RZ, 0xc0, !PT ;  /* 0x0000007f00037812 */ /* 0x001fc400078ec0ff */
[----:B------:R-:W-:Y:S02]  /*bed0*/  SHF.L.U32 R0, R0, 0x4, RZ ;  /* 0x0000000400007819 */ /* 0x000fe400000006ff */
[----:B------:R-:W-:Y:S02]  /*bee0*/  SHF.R.U32.HI R3, RZ, 0x3, R3 ;  /* 0x00000003ff037819 */ /* 0x000fe40000011603 */
[----:B--2---:R-:W-:Y:S02]  /*bef0*/  LOP3.LUT R8, R8, 0x7f, RZ, 0xc0, !PT ;  /* 0x0000007f08087812 */ /* 0x004fe400078ec0ff */
[----:B------:R-:W-:Y:S01]  /*bf00*/  LOP3.LUT R0, R3, 0x70, R0, 0xf8, !PT ;  /* 0x0000007003007812 */ /* 0x000fe200078ef800 */
[----:B---3--:R-:W-:Y:S01]  /*bf10*/  IMAD.SHL.U32 R12, R12, 0x10, RZ ;  /* 0x000000100c0c7824 */ /* 0x008fe200078e00ff */
[----:B------:R-:W0:Y:S01]  /*bf20*/  @P2 LDC R3, c[0x0][0x434] ;  /* 0x00010d00ff032b82 */ /* 0x000e220000000800 */
[----:B------:R-:W-:Y:S02]  /*bf30*/  SHF.R.U32.HI R14, RZ, 0x3, R8 ;  /* 0x00000003ff0e7819 */ /* 0x000fe40000011608 */
[----:B------:R-:W-:-:S02]  /*bf40*/  VIADD R10, R0, UR4 ;  /* 0x00000004000a7c36 */ /* 0x000fc40008000000 */
[----:B------:R-:W-:-:S03]  /*bf50*/  LOP3.LUT R12, R14, 0x70, R12, 0xf8, !PT ;  /* 0x000000700e0c7812 */ /* 0x000fc600078ef80c */
[C---:B------:R-:W-:Y:S01]  /*bf60*/  ISETP.GE.AND P1, PT, R10.reuse, UR42, PT ;  /* 0x0000002a0a007c0c */ /* 0x040fe2000bf26270 */
[----:B------:R-:W-:Y:S01]  /*bf70*/  VIADD R10, R10, UR36 ;  /* 0x000000240a0a7c36 */ /* 0x000fe20008000000 */
[----:B------:R-:W-:-:S03]  /*bf80*/  LOP3.LUT R12, R12, 0x80, RZ, 0xfc, !PT ;  /* 0x000000800c0c7812 */ /* 0x000fc600078efcff */
[----:B------:R-:W-:-:S08]  /*bf90*/  IMAD.MOV.U32 R11, RZ, RZ, R10 ;  /* 0x000000ffff0b7224 */ /* 0x000fd000078e000a */
[----:B------:R-:W2:Y:S01]  /*bfa0*/  @!P1 LDC.64 R6, c[0x0][0x428] ;  /* 0x00010a00ff069b82 */ /* 0x000ea20000000a00 */
[----:B0-----:R-:W-:-:S05]  /*bfb0*/  @P2 IMAD.HI.U32 R0, R10, R3, RZ ;  /* 0x000000030a002227 */ /* 0x001fca00078e00ff */
[----:B-1----:R-:W-:Y:S02]  /*bfc0*/  @P2 SHF.R.U32.HI R11, RZ, R5, R0 ;  /* 0x00000005ff0b2219 */ /* 0x002fe40000011600 */
[----:B------:R-:W0:Y:S02]  /*bfd0*/  @!P1 LDC.64 R4, c[0x0][0x418] ;  /* 0x00010600ff049b82 */ /* 0x000e240000000a00 */
[--C-:B------:R-:W-:Y:S01]  /*bfe0*/  @!P1 SHF.R.S32.HI R3, RZ, 0x1f, R11.reuse ;  /* 0x0000001fff039819 */ /* 0x100fe2000001140b */
[----:B------:R-:W-:Y:S02]  /*bff0*/  @!P1 IMAD.MOV.U32 R2, RZ, RZ, R11 ;  /* 0x000000ffff029224 */ /* 0x000fe400078e000b */
[-C--:B--2---:R-:W-:Y:S02]  /*c000*/  @!P1 IMAD R0, R13, R6.reuse, RZ ;  /* 0x000000060d009224 */ /* 0x084fe400078e02ff */
[----:B------:R-:W-:-:S04]  /*c010*/  @!P1 IMAD.WIDE.U32 R2, R35, R6, R2 ;  /* 0x0000000623029225 */ /* 0x000fc800078e0002 */
[----:B------:R-:W-:-:S04]  /*c020*/  @!P1 IMAD R7, R35, R7, R0 ;  /* 0x0000000723079224 */ /* 0x000fc800078e0200 */
[----:B------:R-:W-:Y:S01]  /*c030*/  @!P1 IMAD.IADD R0, R3, 0x1, R7 ;  /* 0x0000000103009824 */ /* 0x000fe200078e0207 */
[C---:B0-----:R-:W-:Y:S01]  /*c040*/  @!P1 LEA R8, P0, R2.reuse, R4, 0x2 ;  /* 0x0000000402089211 */ /* 0x041fe200078010ff */
[----:B------:R-:W0:Y:S03]  /*c050*/  @P2 LDC R3, c[0x0][0x434] ;  /* 0x00010d00ff032b82 */ /* 0x000e260000000800 */
[----:B------:R-:W-:Y:S01]  /*c060*/  @!P1 LEA.HI.X R9, R2, R5, R0, 0x2, P0 ;  /* 0x0000000502099211 */ /* 0x000fe200000f1400 */
[----:B------:R-:W-:-:S04]  /*c070*/  VIADD R0, R12, UR4 ;  /* 0x000000040c007c36 */ /* 0x000fc80008000000 */
[----:B------:R-:W1:Y:S01]  /*c080*/  @P2 LDC R5, c[0x0][0x438] ;  /* 0x00010e00ff052b82 */ /* 0x000e620000000800 */
[C---:B------:R-:W-:Y:S01]  /*c090*/  ISETP.GE.AND P0, PT, R0.reuse, UR42, PT ;  /* 0x0000002a00007c0c */ /* 0x040fe2000bf06270 */
[----:B------:R-:W-:-:S03]  /*c0a0*/  VIADD R0, R0, UR36 ;  /* 0x0000002400007c36 */ /* 0x000fc60008000000 */
[----:B------:R-:W-:Y:S01]  /*c0b0*/  ISETP.GT.U32.OR P0, PT, R12, 0x9f, P0 ;  /* 0x0000009f0c00780c */ /* 0x000fe20000704470 */
[----:B------:R-:W-:Y:S02]  /*c0c0*/  IMAD.MOV.U32 R4, RZ, RZ, R0 ;  /* 0x000000ffff047224 */ /* 0x000fe400078e0000 */
[----:B0-----:R-:W-:-:S10]  /*c0d0*/  @P2 IMAD.HI.U32 R2, R0, R3, RZ ;  /* 0x0000000300022227 */ /* 0x001fd400078e00ff */
[----:B------:R-:W0:Y:S01]  /*c0e0*/  @!P0 LDC.64 R6, c[0x0][0x428] ;  /* 0x00010a00ff068b82 */ /* 0x000e220000000a00 */
[----:B------:R-:W-:Y:S01]  /*c0f0*/  IMAD.MOV R3, RZ, RZ, -R11 ;  /* 0x000000ffff037224 */ /* 0x000fe200078e0a0b */
[----:B-1----:R-:W-:Y:S01]  /*c100*/  @P2 SHF.R.U32.HI R4, RZ, R5, R2 ;  /* 0x00000005ff042219 */ /* 0x002fe20000011602 */
[----:B------:R-:W-:-:S06]  /*c110*/  IMAD.MOV.U32 R5, RZ, RZ, RZ ;  /* 0x000000ffff057224 */ /* 0x000fcc00078e00ff */
[----:B------:R1:W5:Y:S02]  /*c120*/  @!P1 LDG.E R5, desc[UR52][R8.64] ;  /* 0x0000003408059981 */ /* 0x000364000c1e1900 */
[----:B-1----:R-:W-:Y:S01]  /*c130*/  IMAD R8, R19, R3, R10 ;  /* 0x0000000313087224 */ /* 0x002fe200078e020a */
[----:B------:R-:W-:Y:S01]  /*c140*/  @!P0 SHF.R.S32.HI R3, RZ, 0x1f, R4 ;  /* 0x0000001fff038819 */ /* 0x000fe20000011404 */
[----:B0-----:R-:W-:-:S04]  /*c150*/  @!P0 IMAD R2, R13, R6, RZ ;  /* 0x000000060d028224 */ /* 0x001fc800078e02ff */
[----:B------:R-:W-:Y:S02]  /*c160*/  @!P0 IMAD R9, R35, R7, R2 ;  /* 0x0000000723098224 */ /* 0x000fe400078e0202 */
[----:B------:R-:W-:-:S04]  /*c170*/  @!P0 IMAD.MOV.U32 R2, RZ, RZ, R4 ;  /* 0x000000ffff028224 */ /* 0x000fc800078e0004 */
[----:B------:R-:W-:Y:S02]  /*c180*/  @!P0 IMAD.WIDE.U32 R2, R35, R6, R2 ;  /* 0x0000000623028225 */ /* 0x000fe400078e0002 */
[----:B------:R-:W0:Y:S02]  /*c190*/  @!P0 LDC.64 R6, c[0x0][0x418] ;  /* 0x00010600ff068b82 */ /* 0x000e240000000a00 */
[----:B------:R-:W-:Y:S01]  /*c1a0*/  @!P0 IMAD.IADD R3, R9, 0x1, R3 ;  /* 0x0000000109038824 */ /* 0x000fe200078e0203 */
[----:B------:R-:W-:Y:S02]  /*c1b0*/  LOP3.LUT R27, R27, 0xfffffffd, RZ, 0xc0, !PT ;  /* 0xfffffffd1b1b7812 */ /* 0x000fe400078ec0ff */
[----:B0-----:R-:W-:Y:S01]  /*c1c0*/  @!P0 LEA R10, P1, R2, R6, 0x2 ;  /* 0x00000006020a8211 */ /* 0x001fe200078210ff */
[----:B------:R-:W-:-:S03]  /*c1d0*/  IMAD.MOV.U32 R6, RZ, RZ, RZ ;  /* 0x000000ffff067224 */ /* 0x000fc600078e00ff */
[----:B------:R-:W-:Y:S02]  /*c1e0*/  @!P0 LEA.HI.X R11, R2, R7, R3, 0x2, P1 ;  /* 0x00000007020b8211 */ /* 0x000fe400008f1403 */
[----:B------:R-:W-:-:S03]  /*c1f0*/  MOV R2, UR46 ;  /* 0x0000002e00027c02 */ /* 0x000fc60008000f00 */
[----:B------:R0:W5:Y:S01]  /*c200*/  @!P0 LDG.E R6, desc[UR52][R10.64] ;  /* 0x000000340a068981 */ /* 0x000162000c1e1900 */
[----:B------:R-:W-:Y:S01]  /*c210*/  ISETP.GT.U32.AND P0, PT, R12, 0x9f, PT ;  /* 0x0000009f0c00780c */ /* 0x000fe20003f04070 */
[----:B------:R-:W-:Y:S01]  /*c220*/  IMAD.MOV R7, RZ, RZ, -R4 ;  /* 0x000000ffff077224 */ /* 0x000fe200078e0a04 */
[----:B------:R-:W-:Y:S02]  /*c230*/  ISETP.NE.AND P2, PT, R2, 0x3, PT ;  /* 0x000000030200780c */ /* 0x000fe40003f45270 */
[----:B------:R-:W-:Y:S01]  /*c240*/  SHF.R.S32.HI R37, RZ, 0x1f, R18 ;  /* 0x0000001fff257819 */ /* 0x000fe20000011412 */
[----:B------:R-:W-:Y:S02]  /*c250*/  IMAD R7, R19, R7, R0 ;  /* 0x0000000713077224 */ /* 0x000fe400078e0200 */
[----:B------:R-:W-:-:S04]  /*c260*/  IMAD.U32 R0, RZ, RZ, UR43 ;  /* 0x0000002bff007e24 */ /* 0x000fc8000f8e00ff */
[----:B0-----:R-:W-:Y:S02]  /*c270*/  VIADD R11, R0, 0xffffffff ;  /* 0xffffffff000b7836 */ /* 0x001fe40000000000 */
[----:B------:R-:W-:-:S04]  /*c280*/  @P0 LOP3.LUT R27, R27, 0x2, RZ, 0xfc, !PT ;  /* 0x000000021b1b0812 */ /* 0x000fc800078efcff */
[----:B------:R-:W-:-:S04]  /*c290*/  LOP3.LUT R27, R27, 0xfffffffb, RZ, 0xc0, !PT ;  /* 0xfffffffb1b1b7812 */ /* 0x000fc800078ec0ff */
[----:B------:R-:W-:Y:S01]  /*c2a0*/  @P2 LOP3.LUT R27, R27, 0x4, RZ, 0xfc, !PT ;  /* 0x000000041b1b2812 */ /* 0x000fe200078efcff */
[----:B----4-:R-:W-:Y:S06]  /*c2b0*/  @!P2 BRA `(.L_x_7182) ;  /* 0x000000000004a947 */ /* 0x010fec0003800000 */
[----:B------:R-:W-:Y:S01]  /*c2c0*/  BPT.TRAP 0x1 ;  /* 0x000000040000795c */ /* 0x000fe20000300000 */
.L_x_7182:
[----:B------:R-:W-:Y:S01]  /*c2d0*/  IMAD R0, R33, 0x8, R22 ;  /* 0x0000000821007824 */ /* 0x000fe200078e0216 */
[----:B------:R-:W-:Y:S01]  /*c2e0*/  SHF.L.U32 R30, R36, 0x1f, RZ ;  /* 0x0000001f241e7819 */ /* 0x000fe200000006ff */
[----:B------:R-:W-:Y:S01]  /*c2f0*/  BSSY B0, `(.L_x_7183) ;  /* 0x0000004000007945 */ /* 0x000fe20003800000 */
[----:B------:R-:W-:Y:S02]  /*c300*/  SHF.R.S32.HI R26, RZ, 0x1f, R8 ;  /* 0x0000001fff1a7819 */ /* 0x000fe40000011408 */
[----:B------:R-:W0:Y:S02]  /*c310*/  SYNCS.PHASECHK.TRANS64.TRYWAIT P0, [R0+URZ+0x22880], R30 ;  /* 0x0228801e000075a7 */ /* 0x000e24000800017f */
[----:B0-----:R-:W-:Y:S05]  /*c320*/  @!P0 BRA `(.L_x_7184) ;  /* 0x0000004c009c8947 */ /* 0x001fea0003800000 */
.L_x_7260:
[----:B------:R-:W-:Y:S05]  /*c330*/  BSYNC B0 ;  /* 0x0000000000007941 */ /* 0x000fea0003800000 */
.L_x_7183:
[----:B------:R-:W2:Y:S01]  /*c340*/  LDL R12, [R1+0x10] ;  /* 0x00001000010c7983 */ /* 0x000ea20000100800 */
[----:B------:R-:W1:Y:S01]  /*c350*/  LDC R9, c[0x0][0x2f4] ;  /* 0x0000bd00ff097b82 */ /* 0x000e620000000800 */
[----:B------:R-:W-:Y:S01]  /*c360*/  ULDC.64 UR4, c[0x0][0x328] ;  /* 0x0000ca0000047ab9 */ /* 0x000fe20000000a00 */
[----:B-----5:R-:W-:Y:S01]  /*c370*/  SHF.R.S32.HI R28, RZ, 0x1f, R5 ;  /* 0x0000001fff1c7819 */ /* 0x020fe20000011405 */
[----:B------:R-:W-:Y:S01]  /*c380*/  IMAD R3, R26, UR4, RZ ;  /* 0x000000041a037c24 */ /* 0x000fe2000f8e02ff */
[----:B------:R-:W-:Y:S01]  /*c390*/  ULDC.64 UR6, c[0x0][0x338] ;  /* 0x0000ce0000067ab9 */ /* 0x000fe20000000a00 */
[----:B------:R-:W-:Y:S01]  /*c3a0*/  ULDC.64 UR8, c[0x0][0x330] ;  /* 0x0000cc0000087ab9 */ /* 0x000fe20000000a00 */
[----:B------:R-:W-:Y:S01]  /*c3b0*/  LOP3.LUT R27, R27, 0xfffffffe, RZ, 0xc0, !PT ;  /* 0xfffffffe1b1b7812 */ /* 0x000fe200078ec0ff */
[C---:B------:R-:W-:Y:S01]  /*c3c0*/  IMAD R4, R8.reuse, UR5, R3 ;  /* 0x0000000508047c24 */ /* 0x040fe2000f8e0203 */
[----:B------:R-:W-:Y:S01]  /*c3d0*/  ULDC.64 UR10, c[0x0][0x318] ;  /* 0x0000c600000a7ab9 */ /* 0x000fe20000000a00 */
[----:B------:R-:W-:-:S04]  /*c3e0*/  IMAD.WIDE.U32 R2, R8, UR4, RZ ;  /* 0x0000000408027c25 */ /* 0x000fc8000f8e00ff */
[----:B------:R-:W-:Y:S02]  /*c3f0*/  IMAD.IADD R3, R3, 0x1, R4 ;  /* 0x0000000103037824 */ /* 0x000fe400078e0204 */
[----:B------:R-:W-:Y:S02]  /*c400*/  IMAD R4, R28, UR6, RZ ;  /* 0x000000061c047c24 */ /* 0x000fe4000f8e02ff */
[----:B------:R-:W-:-:S04]  /*c410*/  IMAD.WIDE.U32 R2, R5, UR6, R2 ;  /* 0x0000000605027c25 */ /* 0x000fc8000f8e0002 */
[----:B------:R-:W-:Y:S01]  /*c420*/  IMAD R4, R5, UR7, R4 ;  /* 0x0000000705047c24 */ /* 0x000fe2000f8e0204 */
[----:B-1----:R-:W-:-:S03]  /*c430*/  ISETP.GE.AND P1, PT, R32, R9, PT ;  /* 0x000000092000720c */ /* 0x002fc60003f26270 */
[----:B------:R-:W-:Y:S01]  /*c440*/  IMAD.IADD R3, R3, 0x1, R4 ;  /* 0x0000000103037824 */ /* 0x000fe200078e0204 */
[----:B------:R-:W1:Y:S01]  /*c450*/  S2R R13, SR_TID.X ;  /* 0x00000000000d7919 */ /* 0x000e620000002100 */
[----:B------:R-:W-:Y:S01]  /*c460*/  IMAD R21, R37, UR8, RZ ;  /* 0x0000000825157c24 */ /* 0x000fe2000f8e02ff */
[----:B------:R-:W-:Y:S01]  /*c470*/  SHF.R.S32.HI R25, RZ, 0x1f, R7 ;  /* 0x0000001fff197819 */ /* 0x000fe20000011407 */
[----:B------:R-:W-:Y:S01]  /*c480*/  IMAD.WIDE.U32 R2, R18, UR8, R2 ;  /* 0x0000000812027c25 */ /* 0x000fe2000f8e0002 */
[----:B------:R-:W-:-:S03]  /*c490*/  ISETP.GE.AND P0, PT, R32, R9, PT ;  /* 0x000000092000720c */ /* 0x000fc60003f06270 */
[----:B------:R-:W-:Y:S02]  /*c4a0*/  IMAD R21, R18, UR9, R21 ;  /* 0x0000000912157c24 */ /* 0x000fe4000f8e0215 */
[----:B------:R-:W-:Y:S01]  /*c4b0*/  IMAD R4, R25, UR4, RZ ;  /* 0x0000000419047c24 */ /* 0x000fe2000f8e02ff */
[----:B------:R-:W-:Y:S02]  /*c4c0*/  @P1 LOP3.LUT R27, R27, 0x1, RZ, 0xfc, !PT ;  /* 0x000000011b1b1812 */ /* 0x000fe400078efcff */
[----:B------:R-:W-:Y:S01]  /*c4d0*/  IADD3 R9, P1, R2, UR10, RZ ;  /* 0x0000000a02097c10 */ /* 0x000fe2000ff3e0ff */
[----:B------:R-:W-:Y:S01]  /*c4e0*/  IMAD R4, R7, UR5, R4 ;  /* 0x0000000507047c24 */ /* 0x000fe2000f8e0204 */
[----:B------:R-:W-:Y:S02]  /*c4f0*/  SHF.R.S32.HI R29, RZ, 0x1f, R6 ;  /* 0x0000001fff1d7819 */ /* 0x000fe40000011406 */
[----:B------:R-:W-:Y:S01]  /*c500*/  IADD3.X R10, R3, UR11, R21, P1, !PT ;  /* 0x0000000b030a7c10 */ /* 0x000fe20008ffe415 */
[----:B------:R-:W-:-:S04]  /*c510*/  IMAD.WIDE.U32 R2, R7, UR4, RZ ;  /* 0x0000000407027c25 */ /* 0x000fc8000f8e00ff */
[----:B------:R-:W-:Y:S02]  /*c520*/  IMAD.IADD R3, R3, 0x1, R4 ;  /* 0x0000000103037824 */ /* 0x000fe400078e0204 */
[----:B------:R-:W-:Y:S02]  /*c530*/  IMAD R4, R29, UR6, RZ ;  /* 0x000000061d047c24 */ /* 0x000fe4000f8e02ff */
[----:B------:R-:W-:-:S04]  /*c540*/  IMAD.WIDE.U32 R2, R6, UR6, R2 ;  /* 0x0000000606027c25 */ /* 0x000fc8000f8e0002 */
[----:B------:R-:W-:-:S04]  /*c550*/  IMAD R4, R6, UR7, R4 ;  /* 0x0000000706047c24 */ /* 0x000fc8000f8e0204 */
[----:B------:R-:W-:Y:S02]  /*c560*/  IMAD.IADD R3, R3, 0x1, R4 ;  /* 0x0000000103037824 */ /* 0x000fe400078e0204 */
[----:B------:R-:W-:Y:S01]  /*c570*/  IMAD.WIDE.U32 R2, R18, UR8, R2 ;  /* 0x0000000812027c25 */ /* 0x000fe2000f8e0002 */
[----:B-1----:R-:W-:Y:S02]  /*c580*/  LOP3.LUT R13, R13, 0x7f, RZ, 0xc0, !PT ;  /* 0x0000007f0d0d7812 */ /* 0x002fe400078ec0ff */
[----:B------:R-:W-:Y:S01]  /*c590*/  IADD3 R19, P1, R2, UR10, RZ ;  /* 0x0000000a02137c10 */ /* 0x000fe2000ff3e0ff */
[----:B------:R-:W-:Y:S01]  /*c5a0*/  IMAD.MOV.U32 R2, RZ, RZ, -0xa0 ;  /* 0xffffff60ff027424 */ /* 0x000fe200078e00ff */
[----:B------:R-:W-:-:S03]  /*c5b0*/  SHF.R.U32.HI R13, RZ, 0x3, R13 ;  /* 0x00000003ff0d7819 */ /* 0x000fc6000001160d */
[----:B------:R-:W-:-:S04]  /*c5c0*/  IMAD R11, R11, R2, UR42 ;  /* 0x0000002a0b0b7e24 */ /* 0x000fc8000f8e0202 */
[----:B------:R-:W-:Y:S01]  /*c5d0*/  IMAD.IADD R20, R11, 0x1, -R13 ;  /* 0x000000010b147824 */ /* 0x000fe200078e0a0d */
[----:B------:R-:W-:-:S04]  /*c5e0*/  IADD3.X R21, R21, UR11, R3, P1, !PT ;  /* 0x0000000b15157c10 */ /* 0x000fc80008ffe403 */
[----:B------:R-:W-:Y:S01]  /*c5f0*/  ISETP.GE.AND P1, PT, R20, 0x1, PT ;  /* 0x000000011400780c */ /* 0x000fe20003f26270 */
[----:B------:R-:W-:Y:S01]  /*c600*/  UMOV UR4, 0xffffffff ;  /* 0xffffffff00047882 */ /* 0x000fe20000000000 */
[----:B------:R-:W-:-:S11]  /*c610*/  LOP3.LUT R27, R27, 0xffffff7f, RZ, 0xc0, !PT ;  /* 0xffffff7f1b1b7812 */ /* 0x000fd600078ec0ff */
[----:B------:R-:W-:Y:S01]  /*c620*/  @P1 LOP3.LUT R27, R27, 0x80, RZ, 0xfc, !PT ;  /* 0x000000801b1b1812 */ /* 0x000fe200078efcff */
[----:B--2---:R-:W-:Y:S01]  /*c630*/  IMAD R4, R33, 0x5000, R12 ;  /* 0x0000500021047824 */ /* 0x004fe200078e020c */
[----:B------:R-:W-:Y:S06]  /*c640*/  BRA.DIV UR4, `(.L_x_7185) ;  /* 0x0000004a04e87947 */ /* 0x000fec000b800000 */
[----:B------:R-:W1:Y:S01]  /*c650*/  SHFL.IDX PT, R2, R9, RZ, 0x181f ;  /* 0x00181fff09027589 */ /* 0x000e6200000e0000 */
[----:B------:R-:W-:Y:S01]  /*c660*/  IMAD.IADD R4, R22, 0x1, R4 ;  /* 0x0000000116047824 */ /* 0x000fe200078e0204 */
[C---:B------:R-:W-:Y:S02]  /*c670*/  ISETP.GE.AND P3, PT, R20.reuse, 0x41, PT ;  /* 0x000000411400780c */ /* 0x040fe40003f66270 */
[----:B------:R-:W2:Y:S01]  /*c680*/  SHFL.IDX PT, R3, R10, RZ, 0x181f ;  /* 0x00181fff0a037589 */ /* 0x000ea200000e0000 */
[----:B------:R-:W-:Y:S02]  /*c690*/  LOP3.LUT R27, R27, 0xffffffef, RZ, 0xc0, !PT ;  /* 0xffffffef1b1b7812 */ /* 0x000fe400078ec0ff */
[C---:B------:R-:W-:Y:S02]  /*c6a0*/  ISETP.GE.AND P2, PT, R20.reuse, 0x61, PT ;  /* 0x000000611400780c */ /* 0x040fe40003f46270 */
[C---:B------:R-:W-:Y:S02]  /*c6b0*/  ISETP.GE.AND P5, PT, R20.reuse, 0x21, PT ;  /* 0x000000211400780c */ /* 0x040fe40003fa6270 */
[----:B------:R-:W-:-:S02]  /*c6c0*/  ISETP.GE.AND P4, PT, R20, 0x31, PT ;  /* 0x000000311400780c */ /* 0x000fc40003f86270 */
[----:B-1----:R-:W-:-:S05]  /*c6d0*/  IADD3 R2, P1, R32, R2, RZ ;  /* 0x0000000220027210 */ /* 0x002fca0007f3e0ff */
[----:B--2---:R-:W-:Y:S01]  /*c6e0*/  IMAD.X R3, RZ, RZ, R3, P1 ;  /* 0x000000ffff037224 */ /* 0x004fe200008e0603 */
[----:B------:R-:W-:-:S13]  /*c6f0*/  ISETP.LT.OR P1, PT, R20, 0x1, P0 ;  /* 0x000000011400780c */ /* 0x000fda0000721670 */
[----:B------:R-:W-:Y:S01]  /*c700*/  @!PT LDS RZ, [RZ] ;  /* 0x00000000fffff984 */ /* 0x000fe20000000800 */
[----:B------:R1:W-:Y:S04]  /*c710*/  LDGSTS.E.BYPASS.LTC128B.128 [R4+0xa400], desc[UR52][R2.64], !P1 ;  /* 0x0a40000002047fae */ /* 0x0003e8000c901d74 */
[----:B-1----:R-:W1:Y:S04]  /*c720*/  SHFL.IDX PT, R2, R9, 0x1, 0x181f ;  /* 0x00381f0009027f89 */ /* 0x002e6800000e0000 */
[----:B------:R-:W2:Y:S01]  /*c730*/  SHFL.IDX PT, R3, R10, 0x1, 0x181f ;  /* 0x00381f000a037f89 */ /* 0x000ea200000e0000 */
[----:B-1----:R-:W-:-:S05]  /*c740*/  IADD3 R2, P1, R32, R2, RZ ;  /* 0x0000000220027210 */ /* 0x002fca0007f3e0ff */
[----:B--2---:R-:W-:Y:S01]  /*c750*/  IMAD.X R3, RZ, RZ, R3, P1 ;  /* 0x000000ffff037224 */ /* 0x004fe200008e0603 */
[----:B------:R-:W-:-:S13]  /*c760*/  ISETP.LT.OR P1, PT, R20, 0x11, P0 ;  /* 0x000000111400780c */ /* 0x000fda0000721670 */
        /* <DEDUP_REMOVED lines=21> */
[----:B-1----:R-:W-:-:S04]  /*c8c0*/  IADD3 R2, P1, R32, R2, RZ ;  /* 0x0000000220027210 */ /* 0x002fc80007f3e0ff */
[----:B--2---:R-:W-:Y:S02]  /*c8d0*/  IADD3.X R3, RZ, R3, RZ, P1, !PT ;  /* 0x00000003ff037210 */ /* 0x004fe40000ffe4ff */
        /* <DEDUP_REMOVED lines=8> */
[----:B------:R1:W-:Y:S04]  /*c960*/  LDGSTS.E.BYPASS.LTC128B.128 [R4+0xd400], desc[UR52][R2.64], !P1 ;  /* 0x0d40000002047fae */ /* 0x0003e8000c901d74 */
[----:B-1----:R-:W1:Y:S02]  /*c970*/  SHFL.IDX PT, R2, R9, 0x7, 0x181f ;  /* 0x00f81f0009027f89 */ /* 0x002e6400000e0000 */
[----:B-1----:R-:W-:-:S05]  /*c980*/  IADD3 R2, P1, R32, R2, RZ ;  /* 0x0000000220027210 */ /* 0x002fca0007f3e0ff */
[----:B------:R-:W-:Y:S01]  /*c990*/  IMAD.X R3, RZ, RZ, R10, P1 ;  /* 0x000000ffff037224 */ /* 0x000fe200008e060a */
[----:B------:R-:W-:-:S13]  /*c9a0*/  ISETP.LT.OR P1, PT, R20, 0x71, P0 ;  /* 0x000000711400780c */ /* 0x000fda0000721670 */
[----:B------:R1:W-:Y:S04]  /*c9b0*/  LDGSTS.E.BYPASS.LTC128B.128 [R4+0xdc00], desc[UR52][R2.64], !P1 ;  /* 0x0dc0000002047fae */ /* 0x0003e8000c901d74 */
[----:B-1----:R-:W1:Y:S04]  /*c9c0*/  SHFL.IDX PT, R2, R19, RZ, 0x181f ;  /* 0x00181fff13027589 */ /* 0x002e6800000e0000 */
[----:B------:R-:W2:Y:S04]  /*c9d0*/  SHFL.IDX PT, R3, R21, RZ, 0x181f ;  /* 0x00181fff15037589 */ /* 0x000ea800000e0000 */
[----:B------:R-:W3:Y:S01]  /*c9e0*/  SHFL.IDX PT, R21, R21, 0x1, 0x181f ;  /* 0x00381f0015157f89 */ /* 0x000ee200000e0000 */
[----:B-1----:R-:W-:-:S05]  /*c9f0*/  IADD3 R2, P1, R32, R2, RZ ;  /* 0x0000000220027210 */ /* 0x002fca0007f3e0ff */
[----:B--2---:R-:W-:Y:S01]  /*ca00*/  IMAD.X R3, RZ, RZ, R3, P1 ;  /* 0x000000ffff037224 */ /* 0x004fe200008e0603 */
[----:B------:R-:W-:-:S13]  /*ca10*/  ISETP.LT.OR P1, PT, R20, 0x81, P0 ;  /* 0x000000811400780c */ /* 0x000fda0000721670 */
[----:B------:R1:W-:Y:S01]  /*ca20*/  LDGSTS.E.BYPASS.LTC128B.128 [R4+0xe400], desc[UR52][R2.64], !P1 ;  /* 0x0e40000002047fae */ /* 0x0003e2000c901d74 */
[----:B------:R-:W-:-:S03]  /*ca30*/  ISETP.GE.AND P1, PT, R20, 0x11, PT ;  /* 0x000000111400780c */ /* 0x000fc60003f26270 */
[----:B-1----:R1:W2:Y:S10]  /*ca40*/  SHFL.IDX PT, R2, R19, 0x1, 0x181f ;  /* 0x00381f0013027f89 */ /* 0x0022b400000e0000 */
[----:B------:R-:W-:-:S02]  /*ca50*/  @P1 LOP3.LUT R27, R27, 0x10, RZ, 0xfc, !PT ;  /* 0x000000101b1b1812 */ /* 0x000fc400078efcff */
        /* <DEDUP_REMOVED lines=10> */
[----:B------:R-:W-:-:S11]  /*cb00*/  LOP3.LUT R27, R27, 0xfffffdff, RZ, 0xc0, !PT ;  /* 0xfffffdff1b1b7812 */ /* 0x000fd600078ec0ff */
[----:B-123--:R-:W-:-:S07]  /*cb10*/  @P2 LOP3.LUT R27, R27, 0x200, RZ, 0xfc, !PT ;  /* 0x000002001b1b2812 */ /* 0x00efce00078efcff */
.L_x_7282:
[----:B------:R-:W-:Y:S02]  /*cb20*/  ISETP.LT.OR P0, PT, R20, 0x91, P0 ;  /* 0x000000911400780c */ /* 0x000fe40000701670 */
[----:B------:R-:W-:-:S05]  /*cb30*/  IADD3 R2, P2, R32, R2, RZ ;  /* 0x0000000220027210 */ /* 0x000fca0007f5e0ff */
[----:B------:R-:W-:-:S06]  /*cb40*/  IMAD.X R3, RZ, RZ, R21, P2 ;  /* 0x000000ffff037224 */ /* 0x000fcc00010e0615 */
[----:B------:R-:W-:Y:S01]  /*cb50*/  @!PT LDS RZ, [RZ] ;  /* 0x00000000fffff984 */ /* 0x000fe20000000800 */
[----:B------:R-:W-:Y:S01]  /*cb60*/  @!PT LDS RZ, [RZ] ;  /* 0x00000000fffff984 */ /* 0x000fe20000000800 */
[----:B------:R-:W-:Y:S01]  /*cb70*/  @!PT LDS RZ, [RZ] ;  /* 0x00000000fffff984 */ /* 0x000fe20000000800 */
[----:B------:R1:W-:Y:S01]  /*cb80*/  LDGSTS.E.BYPASS.LTC128B.128 [R4+0xec00], desc[UR52][R2.64], !P0 ;  /* 0x0ec0000002047fae */ /* 0x0003e2000c101d74 */
[----:B------:R-:W-:Y:S01]  /*cb90*/  PLOP3.LUT P0, PT, PT, PT, PT, 0x80, 0x0 ;  /* 0x000000000000781c */ /* 0x000fe20003f0f070 */
[----:B------:R-:W-:-:S12]  /*cba0*/  NOP ;  /* 0x0000000000007918 */ /* 0x000fd80000000000 */
.L_x_7186:
        /* <DEDUP_REMOVED lines=11> */
.L_x_7187:
[----:B------:R1:W-:Y:S01]  /*cc60*/  SYNCS.ARRIVE.TRANS64.A1T0 RZ, [R0+URZ+0x22870], RZ ;  /* 0x022870ff00ff79a7 */ /* 0x0003e2000810003f */
[----:B------:R-:W-:Y:S05]  /*cc70*/  @!P6 BRA `(.L_x_7188) ;  /* 0x000000000004e947 */ /* 0x000fea0003800000 */
[----:B------:R-:W-:Y:S01]  /*cc80*/  BPT.TRAP 0x1 ;  /* 0x000000040000795c */ /* 0x000fe20000300000 */
.L_x_7188:
[----:B------:R-:W2:Y:S01]  /*cc90*/  SYNCS.PHASECHK.TRANS64.TRYWAIT P0, [R0+URZ+0x22840], R30 ;  /* 0x0228401e000075a7 */ /* 0x000ea2000800017f */
[----:B------:R-:W-:Y:S04]  /*cca0*/  BSSY B0, `(.L_x_7189) ;  /* 0x0000002000007945 */ /* 0x000fe80003800000 */
[----:B--2---:R-:W-:Y:S05]  /*ccb0*/  @!P0 BRA `(.L_x_7190) ;  /* 0x0000005000708947 */ /* 0x004fea0003800000 */
.L_x_7283:
[----:B------:R-:W-:Y:S05]  /*ccc0*/  BSYNC B0 ;  /* 0x0000000000007941 */ /* 0x000fea0003800000 */
.L_x_7189:
[----:B------:R-:W-:Y:S01]  /*ccd0*/  ULDC.64 UR4, c[0x0][0x300] ;  /* 0x0000c00000047ab9 */ /* 0x000fe20000000a00 */
[----:B------:R-:W-:Y:S01]  /*cce0*/  ULDC.64 UR6, c[0x0][0x310] ;  /* 0x0000c40000067ab9 */ /* 0x000fe20000000a00 */
[----:B------:R-:W-:Y:S01]  /*ccf0*/  IMAD R9, R26, UR4, RZ ;  /* 0x000000041a097c24 */ /* 0x000fe2000f8e02ff */
[----:B------:R-:W-:Y:S01]  /*cd00*/  ULDC.64 UR8, c[0x0][0x2e8] ;  /* 0x0000ba0000087ab9 */ /* 0x000fe20000000a00 */
[C---:B------:R-:W-:Y:S01]  /*cd10*/  IMAD.WIDE.U32 R2, R8.reuse, UR4, RZ ;  /* 0x0000000408027c25 */ /* 0x040fe2000f8e00ff */
[----:B------:R-:W3:Y:S03]  /*cd20*/  LDC R12, c[0x0][0x2f4] ;  /* 0x0000bd00ff0c7b82 */ /* 0x000ee60000000800 */
[----:B------:R-:W-:Y:S02]  /*cd30*/  IMAD R9, R8, UR5, R9 ;  /* 0x0000000508097c24 */ /* 0x000fe4000f8e0209 */
[----:B------:R-:W-:-:S02]  /*cd40*/  IMAD R28, R28, UR6, RZ ;  /* 0x000000061c1c7c24 */ /* 0x000fc4000f8e02ff */
[----:B------:R-:W-:Y:S02]  /*cd50*/  IMAD.IADD R3, R3, 0x1, R9 ;  /* 0x0000000103037824 */ /* 0x000fe400078e0209 */
[C---:B------:R-:W-:Y:S02]  /*cd60*/  IMAD R28, R5.reuse, UR7, R28 ;  /* 0x00000007051c7c24 */ /* 0x040fe4000f8e021c */
[----:B------:R-:W-:-:S04]  /*cd70*/  IMAD.WIDE.U32 R2, R5, UR6, R2 ;  /* 0x0000000605027c25 */ /* 0x000fc8000f8e0002 */
[----:B------:R-:W-:Y:S02]  /*cd80*/  IMAD R25, R25, UR4, RZ ;  /* 0x0000000419197c24 */ /* 0x000fe4000f8e02ff */
[----:B------:R-:W-:Y:S02]  /*cd90*/  IMAD.IADD R3, R3, 0x1, R28 ;  /* 0x0000000103037824 */ /* 0x000fe400078e021c */
[C---:B------:R-:W-:Y:S02]  /*cda0*/  IMAD R25, R7.reuse, UR5, R25 ;  /* 0x0000000507197c24 */ /* 0x040fe4000f8e0219 */
[----:B------:R-:W-:Y:S01]  /*cdb0*/  IMAD.WIDE.U32 R10, R7, UR4, RZ ;  /* 0x00000004070a7c25 */ /* 0x000fe2000f8e00ff */
[----:B------:R-:W-:Y:S01]  /*cdc0*/  ULDC.64 UR4, c[0x0][0x308] ;  /* 0x0000c20000047ab9 */ /* 0x000fe20000000a00 */
[----:B---3--:R-:W-:Y:S02]  /*cdd0*/  ISETP.GE.AND P2, PT, R32, R12, PT ;  /* 0x0000000c2000720c */ /* 0x008fe40003f46270 */
[----:B------:R-:W-:-:S04]  /*cde0*/  IMAD.WIDE.U32 R2, R18, UR4, R2 ;  /* 0x0000000412027c25 */ /* 0x000fc8000f8e0002 */
[----:B------:R-:W-:Y:S01]  /*cdf0*/  IMAD R9, R37, UR4, RZ ;  /* 0x0000000425097c24 */ /* 0x000fe2000f8e02ff */
[----:B------:R-:W-:Y:S01]  /*ce00*/  IADD3 R8, P0, R2, UR8, RZ ;  /* 0x0000000802087c10 */ /* 0x000fe2000ff1e0ff */
[----:B------:R-:W-:Y:S02]  /*ce10*/  IMAD.IADD R11, R11, 0x1, R25 ;  /* 0x000000010b0b7824 */ /* 0x000fe400078e0219 */
[----:B------:R-:W-:Y:S02]  /*ce20*/  IMAD R9, R18, UR5, R9 ;  /* 0x0000000512097c24 */ /* 0x000fe4000f8e0209 */
[----:B------:R-:W-:-:S03]  /*ce30*/  IMAD R29, R29, UR6, RZ ;  /* 0x000000061d1d7c24 */ /* 0x000fc6000f8e02ff */
[----:B------:R-:W-:Y:S01]  /*ce40*/  IADD3.X R7, R3, UR9, R9, P0, !PT ;  /* 0x0000000903077c10 */ /* 0x000fe200087fe409 */
[----:B------:R-:W-:-:S04]  /*ce50*/  IMAD.WIDE.U32 R2, R6, UR6, R10 ;  /* 0x0000000606027c25 */ /* 0x000fc8000f8e000a */
[----:B------:R-:W-:-:S04]  /*ce60*/  IMAD R29, R6, UR7, R29 ;  /* 0x00000007061d7c24 */ /* 0x000fc8000f8e021d */
[----:B------:R-:W-:Y:S02]  /*ce70*/  IMAD.IADD R3, R3, 0x1, R29 ;  /* 0x0000000103037824 */ /* 0x000fe400078e021d */
[----:B------:R-:W-:Y:S01]  /*ce80*/  IMAD.WIDE.U32 R2, R18, UR4, R2 ;  /* 0x0000000412027c25 */ /* 0x000fe2000f8e0002 */
[----:B------:R-:W-:Y:S02]  /*ce90*/  UMOV UR4, 0xffffffff ;  /* 0xffffffff00047882 */ /* 0x000fe40000000000 */
[----:B------:R-:W-:-:S04]  /*cea0*/  IADD3 R5, P0, R2, UR8, RZ ;  /* 0x0000000802057c10 */ /* 0x000fc8000ff1e0ff */
[----:B------:R-:W-:Y:S01]  /*ceb0*/  IADD3.X R6, R9, UR9, R3, P0, !PT ;  /* 0x0000000909067c10 */ /* 0x000fe200087fe403 */
[----:B------:R-:W-:Y:S08]  /*cec0*/  BRA.DIV UR4, `(.L_x_7191) ;  /* 0x0000005204007947 */ /* 0x000ff0000b800000 */
[----:B------:R-:W3:Y:S01]  /*ced0*/  SHFL.IDX PT, R14, R8, RZ, 0x181f ;  /* 0x00181fff080e7589 */ /* 0x000ee200000e0000 */
[C---:B------:R-:W-:Y:S02]  /*cee0*/  LOP3.LUT P6, RZ, R27.reuse, 0x80, RZ, 0xc0, !PT ;  /* 0x000000801bff7812 */ /* 0x040fe400078cc0ff */
[----:B------:R-:W-:Y:S01]  /*cef0*/  LOP3.LUT R27, R27, 0xfffff7ff, RZ, 0xc0, !PT ;  /* 0xfffff7ff1b1b7812 */ /* 0x000fe200078ec0ff */
[----:B------:R-:W4:Y:S03]  /*cf00*/  SHFL.IDX PT, R2, R7, RZ, 0x181f ;  /* 0x00181fff07027589 */ /* 0x000f2600000e0000 */
[----:B------:R-:W-:-:S04]  /*cf10*/  @P1 LOP3.LUT R27, R27, 0x800, RZ, 0xfc, !PT ;  /* 0x000008001b1b1812 */ /* 0x000fc800078efcff */
[----:B------:R-:W-:-:S03]  /*cf20*/  LOP3.LUT P1, RZ, R27, 0x10, RZ, 0xc0, !PT ;  /* 0x000000101bff7812 */ /* 0x000fc6000782c0ff */
[----:B---3--:R-:W-:Y:S02]  /*cf30*/  @P6 IADD3 R9, P0, R32, R14, RZ ;  /* 0x0000000e20096210 */ /* 0x008fe40007f1e0ff */
[----:B------:R-:W3:Y:S03]  /*cf40*/  SHFL.IDX PT, R14, R8, 0x1, 0x181f ;  /* 0x00381f00080e7f89 */ /* 0x000ee600000e0000 */
[----:B----4-:R-:W-:Y:S02]  /*cf50*/  @P6 IMAD.X R3, RZ, RZ, R2, P0 ;  /* 0x000000ffff036224 */ /* 0x010fe400000e0602 */
[----:B------:R-:W-:-:S05]  /*cf60*/  @P6 IMAD.MOV.U32 R2, RZ, RZ, R9 ;  /* 0x000000ffff026224 */ /* 0x000fca00078e0009 */
[----:B------:R4:W-:Y:S01]  /*cf70*/  @P6 LDGSTS.E.BYPASS.LTC128B.128 [R4+0x18400], desc[UR52][R2.64], !P2 ;  /* 0x1840000002046fae */ /* 0x0009e2000d101d74 */
[----:B------:R-:W-:-:S03]  /*cf80*/  LOP3.LUT P6, RZ, R27, 0x100, RZ, 0xc0, !PT ;  /* 0x000001001bff7812 */ /* 0x000fc600078cc0ff */
[----:B----4-:R-:W4:Y:S01]  /*cf90*/  SHFL.IDX PT, R2, R7, 0x1, 0x181f ;  /* 0x00381f0007027f89 */ /* 0x010f2200000e0000 */
[----:B---3--:R-:W-:-:S03]  /*cfa0*/  @P1 IADD3 R9, P0, R32, R14, RZ ;  /* 0x0000000e20091210 */ /* 0x008fc60007f1e0ff */
[----:B------:R-:W3:Y:S02]  /*cfb0*/  SHFL.IDX PT, R14, R8, 0x2, 0x181f ;  /* 0x00581f00080e7f89 */ /* 0x000ee400000e0000 */
[----:B----4-:R-:W-:Y:S02]  /*cfc0*/  @P1 IMAD.X R3, RZ, RZ, R2, P0 ;  /* 0x000000ffff031224 */ /* 0x010fe400000e0602 */
[----:B------:R-:W-:Y:S01]  /*cfd0*/  @P1 IMAD.MOV.U32 R2, RZ, RZ, R9 ;  /* 0x000000ffff021224 */ /* 0x000fe200078e0009 */
[----:B---3--:R-:W-:Y:S02]  /*cfe0*/  @P5 IADD3 R9, P0, R32, R14, RZ ;  /* 0x0000000e20095210 */ /* 0x008fe40007f1e0ff */
[----:B------:R-:W-:Y:S04]  /*cff0*/  SHFL.IDX PT, R14, R8, 0x3, 0x181f ;  /* 0x00781f00080e7f89 */ /* 0x000fe800000e0000 */
[----:B------:R3:W-:Y:S01]  /*d000*/  @P1 LDGSTS.E.BYPASS.LTC128B.128 [R4+0x18c00], desc[UR52][R2.64], !P2 ;  /* 0x18c0000002041fae */ /* 0x0007e2000d101d74 */
[----:B------:R-:W-:-:S03]  /*d010*/  LOP3.LUT P1, RZ, R27, 0x800, RZ, 0xc0, !PT ;  /* 0x000008001bff7812 */ /* 0x000fc6000782c0ff */
[----:B---3--:R-:W3:Y:S02]  /*d020*/  SHFL.IDX PT, R2, R7, 0x2, 0x181f ;  /* 0x00581f0007027f89 */ /* 0x008ee400000e0000 */
[----:B---3--:R-:W-:Y:S02]  /*d030*/  @P5 IMAD.X R10, RZ, RZ, R2, P0 ;  /* 0x000000ffff0a5224 */ /* 0x008fe400000e0602 */
[----:B------:R-:W-:Y:S01]  /*d040*/  @P5 IMAD.MOV.U32 R2, RZ, RZ, R9 ;  /* 0x000000ffff025224 */ /* 0x000fe200078e0009 */
[----:B------:R-:W-:Y:S02]  /*d050*/  @P4 IADD3 R9, P0, R32, R14, RZ ;  /* 0x0000000e20094210 */ /* 0x000fe40007f1e0ff */
[----:B------:R-:W-:Y:S01]  /*d060*/  @P5 MOV R3, R10 ;  /* 0x0000000a00035202 */ /* 0x000fe20000000f00 */
[----:B------:R-:W-:Y:S04]  /*d070*/  SHFL.IDX PT, R14, R8, 0x4, 0x181f ;  /* 0x00981f00080e7f89 */ /* 0x000fe800000e0000 */
[----:B------:R3:W-:Y:S01]  /*d080*/  @P5 LDGSTS.E.BYPASS.LTC128B.128 [R4+0x19400], desc[UR52][R2.64], !P2 ;  /* 0x1940000002045fae */ /* 0x0007e2000d101d74 */
[----:B------:R-:W-:-:S03]  /*d090*/  LOP3.LUT P5, RZ, R27, 0x40, RZ, 0xc0, !PT ;  /* 0x000000401bff7812 */ /* 0x000fc600078ac0ff */
[----:B---3--:R-:W3:Y:S02]  /*d0a0*/  SHFL.IDX PT, R2, R7, 0x3, 0x181f ;  /* 0x00781f0007027f89 */ /* 0x008ee400000e0000 */
[----:B---3--:R-:W-:Y:S02]  /*d0b0*/  @P4 IMAD.X R10, RZ, RZ, R2, P0 ;  /* 0x000000ffff0a4224 */ /* 0x008fe400000e0602 */
[----:B------:R-:W-:Y:S02]  /*d0c0*/  @P4 IMAD.MOV.U32 R2, RZ, RZ, R9 ;  /* 0x000000ffff024224 */ /* 0x000fe400078e0009 */
[----:B------:R-:W-:-:S05]  /*d0d0*/  @P4 IMAD.MOV.U32 R3, RZ, RZ, R10 ;  /* 0x000000ffff034224 */ /* 0x000fca00078e000a */
[----:B------:R3:W-:Y:S01]  /*d0e0*/  @P4 LDGSTS.E.BYPASS.LTC128B.128 [R4+0x19c00], desc[UR52][R2.64], !P2 ;  /* 0x19c0000002044fae */ /* 0x0007e2000d101d74 */
[----:B------:R-:W-:-:S03]  /*d0f0*/  LOP3.LUT P4, RZ, R27, 0x20, RZ, 0xc0, !PT ;  /* 0x000000201bff7812 */ /* 0x000fc6000788c0ff */
[----:B---3--:R-:W3:Y:S10]  /*d100*/  SHFL.IDX PT, R2, R7, 0x4, 0x181f ;  /* 0x00981f0007027f89 */ /* 0x008ef400000e0000 */
[----:B------:R-:W-:-:S02]  /*d110*/  @P4 IADD3 R9, P0, R32, R14, RZ ;  /* 0x0000000e20094210 */ /* 0x000fc40007f1e0ff */
[----:B------:R-:W4:Y:S03]  /*d120*/  SHFL.IDX PT, R14, R8, 0x5, 0x181f ;  /* 0x00b81f00080e7f89 */ /* 0x000f2600000e0000 */
[----:B---3--:R-:W-:Y:S02]  /*d130*/  @P4 IMAD.X R10, RZ, RZ, R2, P0 ;  /* 0x000000ffff0a4224 */ /* 0x008fe400000e0602 */
[----:B------:R-:W-:Y:S02]  /*d140*/  @P4 IMAD.MOV.U32 R2, RZ, RZ, R9 ;  /* 0x000000ffff024224 */ /* 0x000fe400078e0009 */
[----:B------:R-:W-:Y:S01]  /*d150*/  @P4 IMAD.MOV.U32 R3, RZ, RZ, R10 ;  /* 0x000000ffff034224 */ /* 0x000fe200078e000a */
[----:B----4-:R-:W-:Y:S02]  /*d160*/  @P5 IADD3 R9, P0, R32, R14, RZ ;  /* 0x0000000e20095210 */ /* 0x010fe40007f1e0ff */
[----:B------:R-:W-:Y:S04]  /*d170*/  SHFL.IDX PT, R14, R8, 0x6, 0x181f ;  /* 0x00d81f00080e7f89 */ /* 0x000fe800000e0000 */
[----:B------:R3:W-:Y:S04]  /*d180*/  @P4 LDGSTS.E.BYPASS.LTC128B.128 [R4+0x1a400], desc[UR52][R2.64], !P2 ;  /* 0x1a40000002044fae */ /* 0x0007e8000d101d74 */
[----:B---3--:R-:W3:Y:S02]  /*d190*/  SHFL.IDX PT, R2, R7, 0x5, 0x181f ;  /* 0x00b81f0007027f89 */ /* 0x008ee400000e0000 */
[----:B---3--:R-:W-:-:S02]  /*d1a0*/  @P5 IMAD.X R10, RZ, RZ, R2, P0 ;  /* 0x000000ffff0a5224 */ /* 0x008fc400000e0602 */
[----:B------:R-:W-:Y:S01]  /*d1b0*/  @P5 IMAD.MOV.U32 R2, RZ, RZ, R9 ;  /* 0x000000ffff025224 */ /* 0x000fe200078e0009 */
[C---:B------:R-:W-:Y:S01]  /*d1c0*/  @P6 IADD3 R9, P0, R32.reuse, R14, RZ ;  /* 0x0000000e20096210 */ /* 0x040fe20007f1e0ff */
[----:B------:R-:W-:Y:S01]  /*d1d0*/  @P5 IMAD.MOV.U32 R3, RZ, RZ, R10 ;  /* 0x000000ffff035224 */ /* 0x000fe200078e000a */
[----:B------:R-:W-:Y:S04]  /*d1e0*/  SHFL.IDX PT, R14, R8, 0x7, 0x181f ;  /* 0x00f81f00080e7f89 */ /* 0x000fe800000e0000 */
[----:B------:R3:W-:Y:S04]  /*d1f0*/  @P5 LDGSTS.E.BYPASS.LTC128B.128 [R4+0x1ac00], desc[UR52][R2.64], !P2 ;  /* 0x1ac0000002045fae */ /* 0x0007e8000d101d74 */
[----:B---3--:R-:W3:Y:S04]  /*d200*/  SHFL.IDX PT, R2, R7, 0x6, 0x181f ;  /* 0x00d81f0007027f89 */ /* 0x008ee800000e0000 */
[----:B------:R-:W4:Y:S01]  /*d210*/  SHFL.IDX PT, R7, R7, 0x7, 0x181f ;  /* 0x00f81f0007077f89 */ /* 0x000f2200000e0000 */
[----:B---3--:R-:W-:Y:S01]  /*d220*/  @P6 IMAD.X R10, RZ, RZ, R2, P0 ;  /* 0x000000ffff0a6224 */ /* 0x008fe200000e0602 */
[----:B------:R-:W-:Y:S01]  /*d230*/  @P3 IADD3 R14, P0, R32, R14, RZ ;  /* 0x0000000e200e3210 */ /* 0x000fe20007f1e0ff */
[----:B------:R-:W-:-:S02]  /*d240*/  @P6 IMAD.MOV.U32 R2, RZ, RZ, R9 ;  /* 0x000000ffff026224 */ /* 0x000fc400078e0009 */
[----:B------:R-:W-:Y:S02]  /*d250*/  @P6 IMAD.MOV.U32 R3, RZ, RZ, R10 ;  /* 0x000000ffff036224 */ /* 0x000fe400078e000a */
[----:B----4-:R-:W-:-:S03]  /*d260*/  @P3 IMAD.X R9, RZ, RZ, R7, P0 ;  /* 0x000000ffff093224 */ /* 0x010fc600000e0607 */
[----:B------:R3:W-:Y:S02]  /*d270*/  @P6 LDGSTS.E.BYPASS.LTC128B.128 [R4+0x1b400], desc[UR52][R2.64], !P2 ;  /* 0x1b40000002046fae */ /* 0x0007e4000d101d74 */
[----:B---3--:R-:W-:Y:S02]  /*d280*/  @P3 IMAD.MOV.U32 R2, RZ, RZ, R14 ;  /* 0x000000ffff023224 */ /* 0x008fe400078e000e */
[----:B------:R-:W-:Y:S01]  /*d290*/  @P3 IMAD.MOV.U32 R3, RZ, RZ, R9 ;  /* 0x000000ffff033224 */ /* 0x000fe200078e0009 */
[----:B------:R-:W3:Y:S04]  /*d2a0*/  SHFL.IDX PT, R14, R5, RZ, 0x181f ;  /* 0x00181fff050e7589 */ /* 0x000ee800000e0000 */
[----:B------:R4:W-:Y:S04]  /*d2b0*/  @P3 LDGSTS.E.BYPASS.LTC128B.128 [R4+0x1bc00], desc[UR52][R2.64], !P2 ;  /* 0x1bc0000002043fae */ /* 0x0009e8000d101d74 */
[----:B----4-:R-:W4:Y:S04]  /*d2c0*/  SHFL.IDX PT, R2, R6, RZ, 0x181f ;  /* 0x00181fff06027589 */ /* 0x010f2800000e0000 */
[----:B------:R-:W0:Y:S01]  /*d2d0*/  SHFL.IDX PT, R6, R6, 0x1, 0x181f ;  /* 0x00381f0006067f89 */ /* 0x000e2200000e0000 */
[----:B---3--:R-:W-:-:S04]  /*d2e0*/  @P1 IADD3 R14, P0, R32, R14, RZ ;  /* 0x0000000e200e1210 */ /* 0x008fc80007f1e0ff */
[----:B----4-:R-:W-:Y:S01]  /*d2f0*/  @P1 IADD3.X R9, RZ, R2, RZ, P0, !PT ;  /* 0x00000002ff091210 */ /* 0x010fe200007fe4ff */
[----:B------:R-:W-:Y:S02]  /*d300*/  @P1 IMAD.MOV.U32 R2, RZ, RZ, R14 ;  /* 0x000000ffff021224 */ /* 0x000fe400078e000e */
[----:B------:R3:W4:Y:S02]  /*d310*/  SHFL.IDX PT, R14, R5, 0x1, 0x181f ;  /* 0x00381f00050e7f89 */ /* 0x00072400000e0000 */
[----:B------:R-:W-:-:S05]  /*d320*/  @P1 IMAD.MOV.U32 R3, RZ, RZ, R9 ;  /* 0x000000ffff031224 */ /* 0x000fca00078e0009 */
[----:B0-----:R3:W-:Y:S02]  /*d330*/  @P1 LDGSTS.E.BYPASS.LTC128B.128 [R4+0x1c400], desc[UR52][R2.64], !P2 ;  /* 0x1c40000002041fae */ /* 0x0017e4000d101d74 */
.L_x_7305:
[----:B------:R-:W-:-:S13]  /*d340*/  LOP3.LUT P1, RZ, R27, 0x200, RZ, 0xc0, !PT ;  /* 0x000002001bff7812 */ /* 0x000fda000782c0ff */
[----:B---34-:R-:W-:-:S05]  /*d350*/  @P1 IADD3 R2, P0, R32, R14, RZ ;  /* 0x0000000e20021210 */ /* 0x018fca0007f1e0ff */
[----:B------:R-:W-:Y:S01]  /*d360*/  @P1 IMAD.X R3, RZ, RZ, R6, P0 ;  /* 0x000000ffff031224 */ /* 0x000fe200000e0606 */
[----:B------:R-:W-:-:S04]  /*d370*/  PLOP3.LUT P0, PT, PT, PT, PT, 0x80, 0x0 ;  /* 0x000000000000781c */ /* 0x000fc80003f0f070 */
[----:B------:R-:W-:Y:S01]  /*d380*/  @!PT LDS RZ, [RZ] ;  /* 0x00000000fffff984 */ /* 0x000fe20000000800 */
[----:B------:R-:W-:Y:S01]  /*d390*/  @!PT LDS RZ, [RZ] ;  /* 0x00000000fffff984 */ /* 0x000fe20000000800 */
[----:B------:R-:W-:Y:S01]  /*d3a0*/  @!PT LDS RZ, [RZ] ;  /* 0x00000000fffff984 */ /* 0x000fe20000000800 */
[----:B------:R0:W-:Y:S01]  /*d3b0*/  @P1 LDGSTS.E.BYPASS.LTC128B.128 [R4+0x1cc00], desc[UR52][R2.64], !P2 ;  /* 0x1cc0000002041fae */ /* 0x0001e2000d101d74 */
[----:B------:R-:W-:-:S08]  /*d3c0*/  NOP ;  /* 0x0000000000007918 */ /* 0x000fd00000000000 */
.L_x_7192:
        /* <DEDUP_REMOVED lines=11> */
.L_x_7193:
[----:B------:R0:W-:Y:S02]  /*d480*/  SYNCS.ARRIVE.TRANS64.A1T0 RZ, [R0+URZ+0x22830], RZ ;  /* 0x022830ff00ff79a7 */ /* 0x0001e4000810003f */
[----:B------:R-:W-:Y:S05]  /*d490*/  WARPSYNC.ALL ;  /* 0x0000000000007948 */ /* 0x000fea0003800000 */
[----:B------:R-:W-:Y:S01]  /*d4a0*/  R2UR UR5, R24 ;  /* 0x00000000180572ca */ /* 0x000fe200000e0000 */
[----:B012---:R-:W-:Y:S01]  /*d4b0*/  VIADD R0, R22, 0x14400 ;  /* 0x0001440016007836 */ /* 0x007fe20000000000 */
        /* <DEDUP_REMOVED lines=30> */
.L_x_7195:
[----:B------:R-:W-:Y:S05]  /*d6a0*/  BSYNC B6 ;  /* 0x0000000000067941 */ /* 0x000fea0003800000 */
.L_x_7194:
[----:B------:R0:W5:Y:S01]  /*d6b0*/  LDL R10, [R1+0x18] ;  /* 0x00001800010a7983 */ /* 0x0001620000100800 */
[----:B------:R-:W1:Y:S01]  /*d6c0*/  LDC R5, c[0x0][0x448] ;  /* 0x00011200ff057b82 */ /* 0x000e620000000800 */
[----:B------:R-:W-:Y:S01]  /*d6d0*/  R2UR UR6, R37 ;  /* 0x00000000250672ca */ /* 0x000fe200000e0000 */
[----:B------:R-:W-:Y:S01]  /*d6e0*/  ULDC.64 UR8, c[0x0][0x2d8] ;  /* 0x0000b60000087ab9 */ /* 0x000fe20000000a00 */
[----:B------:R-:W2:Y:S01]  /*d6f0*/  S2R R2, SR_TID.X ;  /* 0x0000000000027919 */ /* 0x000ea20000002100 */
[----:B------:R-:W-:Y:S02]  /*d700*/  SHF.L.U32 R4, R17, 0x7, RZ ;  /* 0x0000000711047819 */ /* 0x000fe400000006ff */
[----:B-1----:R-:W-:Y:S02]  /*d710*/  ISETP.NE.AND P0, PT, R5, 0x1, PT ;  /* 0x000000010500780c */ /* 0x002fe40003f05270 */
[C---:B------:R-:W-:Y:S02]  /*d720*/  R2UR UR7, R18.reuse ;  /* 0x00000000120772ca */ /* 0x040fe400000e0000 */
[----:B------:R-:W-:-:S02]  /*d730*/  R2UR UR10, R18 ;  /* 0x00000000120a72ca */ /* 0x000fc400000e0000 */
[C---:B--2---:R-:W-:Y:S01]  /*d740*/  LOP3.LUT R19, R2.reuse, 0x7f, RZ, 0xc0, !PT ;  /* 0x0000007f02137812 */ /* 0x044fe200078ec0ff */
[----:B------:R-:W-:-:S06]  /*d750*/  IMAD.SHL.U32 R2, R2, 0x10, RZ ;  /* 0x0000001002027824 */ /* 0x000fcc00078e00ff */
[----:B------:R-:W1:Y:S01]  /*d760*/  @P0 LDC R3, c[0x0][0x44c] ;  /* 0x00011300ff030b82 */ /* 0x000e620000000800 */
[----:B------:R-:W-:-:S04]  /*d770*/  SHF.R.U32.HI R19, RZ, 0x3, R19 ;  /* 0x00000003ff137819 */ /* 0x000fc80000011613 */
[----:B------:R-:W-:-:S03]  /*d780*/  LOP3.LUT R2, R19, 0x70, R2, 0xf8, !PT ;  /* 0x0000007013027812 */ /* 0x000fc600078ef802 */
[----:B------:R-:W2:Y:S01]  /*d790*/  @P0 LDC R6, c[0x0][0x450] ;  /* 0x00011400ff060b82 */ /* 0x000ea20000000800 */
        /* <DEDUP_REMOVED lines=9> */
[----:B-1----:R-:W-:Y:S01]  /*d830*/  @P0 IMAD.HI.U32 R3, R0, R3, RZ ;  /* 0x0000000300030227 */ /* 0x002fe200078e00ff */
[----:B------:R-:W-:Y:S01]  /*d840*/  UIMAD UR6, UR45, UR8, URZ ;  /* 0x000000082d0672a4 */ /* 0x000fe2000f8e023f */
[----:B------:R-:W1:Y:S01]  /*d850*/  S2R R19, SR_TID.X ;  /* 0x0000000000137919 */ /* 0x000e620000002100 */
[----:B------:R-:W-:-:S02]  /*d860*/  UIMAD.WIDE.U32 UR4, UR44, UR8, UR4 ;  /* 0x000000082c0472a5 */ /* 0x000fc4000f8e0004 */
[----:B--2---:R-:W-:Y:S01]  /*d870*/  @P0 SHF.R.U32.HI R2, RZ, R6, R3 ;  /* 0x00000006ff020219 */ /* 0x004fe20000011603 */
        /* <DEDUP_REMOVED lines=18> */
[----:B------:R-:W-:-:S03]  /*d9a0*/  ULDC UR4, c[0x0][0x2b8] ;  /* 0x0000ae0000047ab9 */ /* 0x000fc60000000800 */
[----:B------:R-:W-:Y:S02]  /*d9b0*/  IADD3.X R6, R3, UR5, R7, P0, !PT ;  /* 0x0000000503067c10 */ /* 0x000fe400087fe407 */
[----:B------:R-:W-:Y:S01]  /*d9c0*/  ISETP.GE.AND P0, PT, R32, UR4, PT ;  /* 0x0000000420007c0c */ /* 0x000fe2000bf06270 */
[----:B------:R-:W-:Y:S01]  /*d9d0*/  UMOV UR4, 0xffffffff ;  /* 0xffffffff00047882 */ /* 0x000fe20000000000 */
[----:B-1----:R-:W-:-:S04]  /*d9e0*/  LOP3.LUT R19, R19, 0x7f, RZ, 0xc0, !PT ;  /* 0x0000007f13137812 */ /* 0x002fc800078ec0ff */
[----:B------:R-:W-:Y:S01]  /*d9f0*/  SHF.R.U32.HI R17, RZ, 0x3, R19 ;  /* 0x00000003ff117819 */ /* 0x000fe20000011613 */
[----:B0-----:R-:W-:Y:S06]  /*da00*/  BRA.DIV UR4, `(.L_x_7196) ;  /* 0x00000052040c7947 */ /* 0x001fec000b800000 */
[----:B------:R-:W0:Y:S01]  /*da10*/  SHFL.IDX PT, R14, R0, RZ, 0x181f ;  /* 0x00181fff000e7589 */ /* 0x000e2200000e0000 */
[----:B------:R-:W-:Y:S02]  /*da20*/  IMAD R5, R5, UR41, RZ ;  /* 0x0000002905057c24 */ /* 0x000fe4000f8e02ff */
[----:B------:R-:W-:Y:S01]  /*da30*/  IMAD.IADD R4, R17, 0x1, R4 ;  /* 0x0000000111047824 */ /* 0x000fe200078e0204 */
[----:B------:R-:W1:Y:S03]  /*da40*/  SHFL.IDX PT, R2, R6, RZ, 0x181f ;  /* 0x00181fff06027589 */ /* 0x000e6600000e0000 */
[C---:B------:R-:W-:Y:S01]  /*da50*/  VIADD R8, R4.reuse, 0x10 ;  /* 0x0000001004087836 */ /* 0x040fe20000000000 */
[----:B------:R-:W-:Y:S01]  /*da60*/  ISETP.GE.AND P2, PT, R4, R5, PT ;  /* 0x000000050400720c */ /* 0x000fe20003f46270 */
[----:B------:R-:W-:-:S12]  /*da70*/  SHFL.IDX PT, R7, R6, 0x1, 0x181f ;  /* 0x00381f0006077f89 */ /* 0x000fd800000e0000 */
[----:B0-----:R-:W-:-:S05]  /*da80*/  @!P2 IADD3 R14, P1, R32, R14, RZ ;  /* 0x0000000e200ea210 */ /* 0x001fca0007f3e0ff */
[----:B-1----:R-:W-:Y:S02]  /*da90*/  @!P2 IMAD.X R3, RZ, RZ, R2, P1 ;  /* 0x000000ffff03a224 */ /* 0x002fe400008e0602 */
[----:B------:R-:W-:Y:S02]  /*daa0*/  @!P2 IMAD.MOV.U32 R2, RZ, RZ, R14 ;  /* 0x000000ffff02a224 */ /* 0x000fe400078e000e */
[----:B------:R-:W0:Y:S04]  /*dab0*/  SHFL.IDX PT, R14, R0, 0x1, 0x181f ;  /* 0x00381f00000e7f89 */ /* 0x000e2800000e0000 */
[----:B-----5:R0:W-:Y:S01]  /*dac0*/  @!P2 LDGSTS.E.BYPASS.LTC128B.128 [R10+0x14400], desc[UR52][R2.64], !P0 ;  /* 0x14400000020aafae */ /* 0x0201e2000c101d74 */
[----:B------:R-:W-:Y:S01]  /*dad0*/  ISETP.GE.AND P2, PT, R8, R5, PT ;  /* 0x000000050800720c */ /* 0x000fe20003f46270 */
[----:B------:R-:W-:-:S12]  /*dae0*/  VIADD R8, R4, 0x20 ;  /* 0x0000002004087836 */ /* 0x000fd80000000000 */
[----:B0-----:R-:W-:Y:S02]  /*daf0*/  @!P2 IADD3 R2, P1, R32, R14, RZ ;  /* 0x0000000e2002a210 */ /* 0x001fe40007f3e0ff */
[----:B------:R-:W0:Y:S03]  /*db00*/  SHFL.IDX PT, R14, R0, 0x2, 0x181f ;  /* 0x00581f00000e7f89 */ /* 0x000e2600000e0000 */
[----:B------:R-:W-:Y:S02]  /*db10*/  @!P2 IMAD.X R3, RZ, RZ, R7, P1 ;  /* 0x000000ffff03a224 */ /* 0x000fe400008e0607 */
[----:B------:R-:W1:Y:S04]  /*db20*/  SHFL.IDX PT, R7, R6, 0x2, 0x181f ;  /* 0x00581f0006077f89 */ /* 0x000e6800000e0000 */
[----:B------:R0:W-:Y:S01]  /*db30*/  @!P2 LDGSTS.E.BYPASS.LTC128B.128 [R10+0x14c00], desc[UR52][R2.64], !P0 ;  /* 0x14c00000020aafae */ /* 0x0001e2000c101d74 */
[----:B------:R-:W-:Y:S01]  /*db40*/  ISETP.GE.AND P2, PT, R8, R5, PT ;  /* 0x000000050800720c */ /* 0x000fe20003f46270 */
[----:B------:R-:W-:-:S12]  /*db50*/  VIADD R8, R4, 0x30 ;  /* 0x0000003004087836 */ /* 0x000fd80000000000 */
[----:B0-----:R-:W-:Y:S02]  /*db60*/  @!P2 IADD3 R2, P1, R32, R14, RZ ;  /* 0x0000000e2002a210 */ /* 0x001fe40007f3e0ff */
[----:B------:R-:W0:Y:S03]  /*db70*/  SHFL.IDX PT, R14, R0, 0x3, 0x181f ;  /* 0x00781f00000e7f89 */ /* 0x000e2600000e0000 */
[----:B-1----:R-:W-:Y:S02]  /*db80*/  @!P2 IMAD.X R3, RZ, RZ, R7, P1 ;  /* 0x000000ffff03a224 */ /* 0x002fe400008e0607 */
        /* <DEDUP_REMOVED lines=9> */
[----:B------:R-:W-:-:S02]  /*dc20*/  ISETP.GE.AND P2, PT, R8, R5, PT ;  /* 0x000000050800720c */ /* 0x000fc40003f46270 */
[----:B------:R-:W-:-:S11]  /*dc30*/  IADD3 R8, R4, 0x50, RZ ;  /* 0x0000005004087810 */ /* 0x000fd60007ffe0ff */
        /* <DEDUP_REMOVED lines=12> */
[----:B------:R-:W-:-:S03]  /*dd00*/  ISETP.GE.AND P2, PT, R8, R5, PT ;  /* 0x000000050800720c */ /* 0x000fc60003f46270 */
[----:B------:R-:W2:Y:S10]  /*dd10*/  SHFL.IDX PT, R6, R6, 0x7, 0x181f ;  /* 0x00f81f0006067f89 */ /* 0x000eb400000e0000 */
[----:B0-----:R-:W-:-:S02]  /*dd20*/  @!P2 IADD3 R2, P1, R32, R14, RZ ;  /* 0x0000000e2002a210 */ /* 0x001fc40007f3e0ff */
[----:B------:R0:W3:Y:S03]  /*dd30*/  SHFL.IDX PT, R14, R0, 0x7, 0x181f ;  /* 0x00f81f00000e7f89 */ /* 0x0000e600000e0000 */
[----:B-1----:R-:W-:-:S05]  /*dd40*/  @!P2 IMAD.X R3, RZ, RZ, R7, P1 ;  /* 0x000000ffff03a224 */ /* 0x002fca00008e0607 */
[----:B------:R0:W-:Y:S03]  /*dd50*/  @!P2 LDGSTS.E.BYPASS.LTC128B.128 [R10+0x17400], desc[UR52][R2.64], !P0 ;  /* 0x17400000020aafae */ /* 0x0001e6000c101d74 */
.L_x_7322:
[----:B------:R-:W-:-:S05]  /*dd60*/  VIADD R4, R4, 0x70 ;  /* 0x0000007004047836 */ /* 0x000fca0000000000 */
[----:B------:R-:W-:-:S13]  /*dd70*/  ISETP.GE.AND P1, PT, R4, R5, PT ;  /* 0x000000050400720c */ /* 0x000fda0003f26270 */
[----:B0--3--:R-:W-:-:S05]  /*dd80*/  @!P1 IADD3 R2, P2, R32, R14, RZ ;  /* 0x0000000e20029210 */ /* 0x009fca0007f5e0ff */
[----:B--2---:R-:W-:-:S05]  /*dd90*/  @!P1 IMAD.X R3, RZ, RZ, R6, P2 ;  /* 0x000000ffff039224 */ /* 0x004fca00010e0606 */
[----:B------:R-:W-:Y:S01]  /*dda0*/  @!PT LDS RZ, [RZ] ;  /* 0x00000000fffff984 */ /* 0x000fe20000000800 */
[----:B------:R-:W-:Y:S01]  /*ddb0*/  @!PT LDS RZ, [RZ] ;  /* 0x00000000fffff984 */ /* 0x000fe20000000800 */
[----:B------:R-:W-:Y:S01]  /*ddc0*/  @!PT LDS RZ, [RZ] ;  /* 0x00000000fffff984 */ /* 0x000fe20000000800 */
[----:B------:R0:W-:Y:S01]  /*ddd0*/  @!P1 LDGSTS.E.BYPASS.LTC128B.128 [R10+0x17c00], desc[UR52][R2.64], !P0 ;  /* 0x17c00000020a9fae */ /* 0x0001e2000c101d74 */
[----:B------:R-:W-:Y:S01]  /*dde0*/  PLOP3.LUT P0, PT, PT, PT, PT, 0x80, 0x0 ;  /* 0x000000000000781c */ /* 0x000fe20003f0f070 */
[----:B------:R-:W-:-:S12]  /*ddf0*/  NOP ;  /* 0x0000000000007918 */ /* 0x000fd80000000000 */
.L_x_7197:
        /* <DEDUP_REMOVED lines=18> */
.L_x_7323:
[----:B------:R-:W-:Y:S05]  /*df20*/  BSYNC B0 ;  /* 0x0000000000007941 */ /* 0x000fea0003800000 */
.L_x_7198:
[----:B------:R-:W-:-:S06]  /*df30*/  UISETP.GE.AND UP0, UPT, UR42, 0xa1, UPT ;  /* 0x000000a12a00788c */ /* 0x000fcc000bf06270 */
[----:B------:R-:W-:-:S13]  /*df40*/  PLOP3.LUT P0, PT, PT, PT, UP0, 0x80, 0x0 ;  /* 0x000000000000781c */ /* 0x000fda0003f0f008 */
[----:B------:R-:W-:Y:S05]  /*df50*/  @!P0 BRA `(.L_x_7200) ;  /* 0x0000001800548947 */ /* 0x000fea0003800000 */
[----:B------:R-:W-:Y:S01]  /*df60*/  UIADD3 UR4, UR43, -0x2, URZ ;  /* 0xfffffffe2b047890 */ /* 0x000fe2000fffe03f */
[----:B------:R-:W-:Y:S02]  /*df70*/  IMAD.MOV.U32 R25, RZ, RZ, R36 ;  /* 0x000000ffff197224 */ /* 0x000fe400078e0024 */
[----:B------:R-:W-:-:S03]  /*df80*/  IMAD.MOV.U32 R24, RZ, RZ, R33 ;  /* 0x000000ffff187224 */ /* 0x000fc600078e0021 */
[----:B------:R-:W-:-:S07]  /*df90*/  IMAD.U32 R34, RZ, RZ, UR4 ;  /* 0x00000004ff227e24 */ /* 0x000fce000f8e00ff */
.L_x_7220:
[----:B------:R-:W2:Y:S01]  /*dfa0*/  LDL R12, [R1] ;  /* 0x00000000010c7983 */ /* 0x000ea20000100800 */
[----:B-1----:R-:W1:Y:S01]  /*dfb0*/  LDC R2, c[0x0][0x430] ;  /* 0x00010c00ff027b82 */ /* 0x002e620000000800 */
[----:B------:R-:W3:Y:S01]  /*dfc0*/  S2R R0, SR_TID.X ;  /* 0x0000000000007919 */ /* 0x000ee20000002100 */
[----:B0-----:R-:W4:Y:S01]  /*dfd0*/  S2R R6, SR_TID.X ;  /* 0x0000000000067919 */ /* 0x001f220000002100 */
[----:B-1----:R-:W-:Y:S01]  /*dfe0*/  ISETP.NE.AND P0, PT, R2, 0x1, PT ;  /* 0x000000010200780c */ /* 0x002fe20003f05270 */
[----:B------:R-:W-:Y:S01]  /*dff0*/  IMAD.MOV.U32 R9, RZ, RZ, 0xa0 ;  /* 0x000000a0ff097424 */ /* 0x000fe200078e00ff */
[----:B---3--:R-:W-:-:S11]  /*e000*/  LOP3.LUT R2, R0, 0x7f, RZ, 0xc0, !PT ;  /* 0x0000007f00027812 */ /* 0x008fd600078ec0ff */
[----:B------:R-:W1:Y:S01]  /*e010*/  @P0 LDC R5, c[0x0][0x434] ;  /* 0x00010d00ff050b82 */ /* 0x000e620000000800 */
[----:B------:R-:W-:-:S07]  /*e020*/  SHF.R.U32.HI R4, RZ, 0x3, R2 ;  /* 0x00000003ff047819 */ /* 0x000fce0000011602 */
[----:B0-----:R-:W0:Y:S01]  /*e030*/  @P0 LDC R3, c[0x0][0x434] ;  /* 0x00010d00ff030b82 */ /* 0x001e220000000800 */
[----:B----4-:R-:W-:Y:S02]  /*e040*/  IMAD.SHL.U32 R6, R6, 0x10, RZ ;  /* 0x0000001006067824 */ /* 0x010fe400078e00ff */
[----:B------:R-:W-:-:S05]  /*e050*/  IMAD.SHL.U32 R0, R0, 0x10, RZ ;  /* 0x0000001000007824 */ /* 0x000fca00078e00ff */
[----:B------:R-:W3:Y:S01]  /*e060*/  @P0 LDC R7, c[0x0][0x438] ;  /* 0x00010e00ff070b82 */ /* 0x000ee20000000800 */
[----:B------:R-:W-:-:S07]  /*e070*/  LOP3.LUT R6, R4, 0x70, R6, 0xf8, !PT ;  /* 0x0000007004067812 */ /* 0x000fce00078ef806 */
[----:B------:R-:W4:Y:S01]  /*e080*/  @P0 LDC R2, c[0x0][0x438] ;  /* 0x00010e00ff020b82 */ /* 0x000f220000000800 */
[----:B------:R-:W-:Y:S01]  /*e090*/  LOP3.LUT R0, R4, 0x70, R0, 0xf8, !PT ;  /* 0x0000007004007812 */ /* 0x000fe200078ef800 */
[----:B------:R-:W-:Y:S01]  /*e0a0*/  IMAD R8, R34, R9, UR36 ;  /* 0x0000002422087e24 */ /* 0x000fe2000f8e0209 */
[----:B------:R-:W-:-:S03]  /*e0b0*/  LOP3.LUT R6, R6, 0x80, RZ, 0xfc, !PT ;  /* 0x0000008006067812 */ /* 0x000fc600078efcff */
[----:B------:R-:W-:Y:S01]  /*e0c0*/  IMAD.IADD R0, R0, 0x1, R8 ;  /* 0x0000000100007824 */ /* 0x000fe200078e0208 */
[----:B------:R-:W-:-:S03]  /*e0d0*/  IADD3 R8, R6, R8, RZ ;  /* 0x0000000806087210 */ /* 0x000fc60007ffe0ff */
[----:B-1----:R-:W-:-:S04]  /*e0e0*/  @P0 IMAD.HI.U32 R4, R0, R5, RZ ;  /* 0x0000000500040227 */ /* 0x002fc800078e00ff */
[----:B0-----:R-:W-:Y:S01]  /*e0f0*/  @P0 IMAD.HI.U32 R3, R8, R3, RZ ;  /* 0x0000000308030227 */ /* 0x001fe200078e00ff */
[----:B------:R-:W-:Y:S05]  /*e100*/  YIELD ;  /* 0x0000000000007946 */ /* 0x000fea0003800000 */
[----:B------:R-:W-:Y:S01]  /*e110*/  IMAD.MOV.U32 R10, RZ, RZ, R0 ;  /* 0x000000ffff0a7224 */ /* 0x000fe200078e0000 */
[----:B---3--:R-:W-:Y:S01]  /*e120*/  @P0 SHF.R.U32.HI R10, RZ, R7, R4 ;  /* 0x00000007ff0a0219 */ /* 0x008fe20000011604 */
[----:B------:R-:W-:Y:S01]  /*e130*/  IMAD.MOV.U32 R11, RZ, RZ, R8 ;  /* 0x000000ffff0b7224 */ /* 0x000fe200078e0008 */
[----:B------:R-:W-:Y:S01]  /*e140*/  ULDC.64 UR4, c[0x0][0x428] ;  /* 0x00010a0000047ab9 */ /* 0x000fe20000000a00 */
[----:B----4-:R-:W-:Y:S01]  /*e150*/  @P0 SHF.R.U32.HI R11, RZ, R2, R3 ;  /* 0x00000002ff0b0219 */ /* 0x010fe20000011603 */
[----:B------:R-:W-:Y:S01]  /*e160*/  ULDC.64 UR6, c[0x0][0x418] ;  /* 0x0001060000067ab9 */ /* 0x000fe20000000a00 */
[--C-:B------:R-:W-:Y:S01]  /*e170*/  SHF.R.S32.HI R3, RZ, 0x1f, R10.reuse ;  /* 0x0000001fff037819 */ /* 0x100fe2000001140a */
[----:B------:R-:W-:-:S04]  /*e180*/  IMAD.MOV.U32 R2, RZ, RZ, R10 ;  /* 0x000000ffff027224 */ /* 0x000fc800078e000a */
[----:B------:R-:W-:Y:S01]  /*e190*/  IMAD.WIDE.U32 R2, R35, UR4, R2 ;  /* 0x0000000423027c25 */ /* 0x000fe2000f8e0002 */
[----:B------:R-:W-:Y:S02]  /*e1a0*/  ISETP.GT.U32.AND P1, PT, R6, 0x9f, PT ;  /* 0x0000009f0600780c */ /* 0x000fe40003f24070 */
[----:B------:R-:W-:Y:S01]  /*e1b0*/  LEA R6, P0, R2, UR6, 0x2 ;  /* 0x0000000602067c11 */ /* 0x000fe2000f8010ff */
[----:B--2---:R-:W-:-:S04]  /*e1c0*/  IMAD R4, R12, UR4, RZ ;  /* 0x000000040c047c24 */ /* 0x004fc8000f8e02ff */
[----:B------:R-:W-:-:S04]  /*e1d0*/  IMAD R4, R35, UR5, R4 ;  /* 0x0000000523047c24 */ /* 0x000fc8000f8e0204 */
[----:B------:R-:W-:-:S05]  /*e1e0*/  IMAD.IADD R3, R4, 0x1, R3 ;  /* 0x0000000104037824 */ /* 0x000fca00078e0203 */
[----:B------:R-:W-:-:S05]  /*e1f0*/  LEA.HI.X R7, R2, UR7, R3, 0x2, P0 ;  /* 0x0000000702077c11 */ /* 0x000fca00080f1403 */
[----:B------:R0:W2:Y:S01]  /*e200*/  LDG.E R9, desc[UR52][R6.64] ;  /* 0x0000003406097981 */ /* 0x0000a2000c1e1900 */
[--C-:B------:R-:W-:Y:S01]  /*e210*/  @!P1 SHF.R.S32.HI R3, RZ, 0x1f, R11.reuse ;  /* 0x0000001fff039819 */ /* 0x100fe2000001140b */
[----:B------:R-:W-:Y:S02]  /*e220*/  @!P1 IMAD.MOV.U32 R2, RZ, RZ, R11 ;  /* 0x000000ffff029224 */ /* 0x000fe400078e000b */
[----:B------:R-:W-:Y:S02]  /*e230*/  IMAD.U32 R12, RZ, RZ, UR46 ;  /* 0x0000002eff0c7e24 */ /* 0x000fe4000f8e00ff */
[----:B------:R-:W-:Y:S01]  /*e240*/  @!P1 IMAD.WIDE.U32 R2, R35, UR4, R2 ;  /* 0x0000000423029c25 */ /* 0x000fe2000f8e0002 */
[----:B------:R-:W-:Y:S02]  /*e250*/  ULDC UR4, c[0x0][0x430] ;  /* 0x00010c0000047ab9 */ /* 0x000fe40000000800 */
[----:B------:R-:W-:Y:S01]  /*e260*/  ISETP.NE.AND P2, PT, R12, 0x3, PT ;  /* 0x000000030c00780c */ /* 0x000fe20003f45270 */
[----:B------:R-:W-:Y:S01]  /*e270*/  @!P1 IMAD.IADD R3, R4, 0x1, R3 ;  /* 0x0000000104039824 */ /* 0x000fe200078e0203 */
[----:B------:R-:W-:Y:S01]  /*e280*/  @!P1 LEA R4, P0, R2, UR6, 0x2 ;  /* 0x0000000602049c11 */ /* 0x000fe2000f8010ff */
[----:B------:R-:W-:-:S02]  /*e290*/  VIADD R33, R24, 0x1 ;  /* 0x0000000118217836 */ /* 0x000fc40000000000 */
[----:B0-----:R-:W-:Y:S01]  /*e2a0*/  IMAD.MOV.U32 R7, RZ, RZ, RZ ;  /* 0x000000ffff077224 */ /* 0x001fe200078e00ff */
[----:B------:R-:W-:Y:S01]  /*e2b0*/  @!P1 LEA.HI.X R5, R2, UR7, R3, 0x2, P0 ;  /* 0x0000000702059c11 */ /* 0x000fe200080f1403 */
[----:B------:R-:W-:Y:S01]  /*e2c0*/  IMAD.MOV R3, RZ, RZ, -R10 ;  /* 0x000000ffff037224 */ /* 0x000fe200078e0a0a */
[----:B------:R-:W-:Y:S01]  /*e2d0*/  ISETP.NE.AND P0, PT, R33, 0x2, PT ;  /* 0x000000022100780c */ /* 0x000fe20003f05270 */
[----:B------:R-:W-:Y:S02]  /*e2e0*/  IMAD.MOV R11, RZ, RZ, -R11 ;  /* 0x000000ffff0b7224 */ /* 0x000fe400078e0a0b */
[----:B------:R0:W5:Y:S01]  /*e2f0*/  @!P1 LDG.E R7, desc[UR52][R4.64] ;  /* 0x0000003404079981 */ /* 0x000162000c1e1900 */
[----:B------:R-:W-:Y:S01]  /*e300*/  SEL R36, RZ, 0x1, P0 ;  /* 0x00000001ff247807 */ /* 0x000fe20000000000 */
[----:B------:R-:W-:Y:S01]  /*e310*/  IMAD R8, R11, UR4, R8 ;  /* 0x000000040b087c24 */ /* 0x000fe2000f8e0208 */
[C---:B------:R-:W-:Y:S01]  /*e320*/  ISETP.GT.AND P1, PT, R34.reuse, RZ, PT ;  /* 0x000000ff2200720c */ /* 0x040fe20003f24270 */
[----:B------:R-:W-:Y:S01]  /*e330*/  VIADD R34, R34, 0xffffffff ;  /* 0xffffffff22227836 */ /* 0x000fe20000000000 */
[----:B------:R-:W-:-:S02]  /*e340*/  SEL R33, R33, RZ, P0 ;  /* 0x000000ff21217207 */ /* 0x000fc40000000000 */
[----:B------:R-:W-:Y:S01]  /*e350*/  LOP3.LUT R36, R25, R36, RZ, 0x3c, !PT ;  /* 0x0000002419247212 */ /* 0x000fe200078e3cff */
[----:B0-----:R-:W-:Y:S01]  /*e360*/  IMAD R4, R3, UR4, R0 ;  /* 0x0000000403047c24 */ /* 0x001fe2000f8e0200 */
[----:B--2---:R-:W-:Y:S01]  /*e370*/  SHF.R.S32.HI R28, RZ, 0x1f, R9 ;  /* 0x0000001fff1c7819 */ /* 0x004fe20000011409 */
[----:B------:R-:W-:Y:S06]  /*e380*/  @!P2 BRA `(.L_x_7201) ;  /* 0x000000000004a947 */ /* 0x000fec0003800000 */
[----:B------:R-:W-:Y:S01]  /*e390*/  BPT.TRAP 0x1 ;  /* 0x000000040000795c */ /* 0x000fe20000300000 */
.L_x_7201:
[----:B------:R-:W-:Y:S01]  /*e3a0*/  IMAD R0, R33, 0x8, R22 ;  /* 0x0000000821007824 */ /* 0x000fe200078e0216 */
[----:B------:R-:W-:Y:S01]  /*e3b0*/  SHF.L.U32 R31, R36, 0x1f, RZ ;  /* 0x0000001f241f7819 */ /* 0x000fe200000006ff */
[----:B------:R-:W-:Y:S01]  /*e3c0*/  BSSY B0, `(.L_x_7202) ;  /* 0x0000004000007945 */ /* 0x000fe20003800000 */
[----:B------:R-:W-:Y:S02]  /*e3d0*/  SHF.R.S32.HI R30, RZ, 0x1f, R4 ;  /* 0x0000001fff1e7819 */ /* 0x000fe40000011404 */
[----:B------:R-:W0:Y:S02]  /*e3e0*/  SYNCS.PHASECHK.TRANS64.TRYWAIT P0, [R0+URZ+0x22880], R31 ;  /* 0x0228801f000075a7 */ /* 0x000e24000800017f */
[----:B0-----:R-:W-:Y:S05]  /*e3f0*/  @!P0 BRA `(.L_x_7203) ;  /* 0x0000004c00d88947 */ /* 0x001fea0003800000 */
.L_x_7324:
[----:B------:R-:W-:Y:S05]  /*e400*/  BSYNC B0 ;  /* 0x0000000000007941 */ /* 0x000fea0003800000 */
.L_x_7202:
        /* <DEDUP_REMOVED lines=11> */
[----:B------:R-:W-:-:S02]  /*e4c0*/  IMAD R10, R37, UR8, RZ ;  /* 0x00000008250a7c24 */ /* 0x000fc4000f8e02ff */
[----:B------:R-:W-:Y:S02]  /*e4d0*/  IMAD.IADD R3, R3, 0x1, R5 ;  /* 0x0000000103037824 */ /* 0x000fe400078e0205 */
[----:B------:R-:W-:Y:S02]  /*e4e0*/  IMAD R5, R28, UR6, RZ ;  /* 0x000000061c057c24 */ /* 0x000fe4000f8e02ff */
[----:B------:R-:W-:-:S04]  /*e4f0*/  IMAD.WIDE.U32 R2, R9, UR6, R2 ;  /* 0x0000000609027c25 */ /* 0x000fc8000f8e0002 */
[----:B------:R-:W-:Y:S02]  /*e500*/  IMAD R5, R9, UR7, R5 ;  /* 0x0000000709057c24 */ /* 0x000fe4000f8e0205 */
[C---:B------:R-:W-:Y:S02]  /*e510*/  IMAD R10, R18.reuse, UR9, R10 ;  /* 0x00000009120a7c24 */ /* 0x040fe4000f8e020a */
[----:B------:R-:W-:Y:S02]  /*e520*/  IMAD.IADD R3, R3, 0x1, R5 ;  /* 0x0000000103037824 */ /* 0x000fe400078e0205 */
[----:B------:R-:W-:Y:S02]  /*e530*/  IMAD R5, R29, UR4, RZ ;  /* 0x000000041d057c24 */ /* 0x000fe4000f8e02ff */
[----:B------:R-:W-:-:S04]  /*e540*/  IMAD.WIDE.U32 R2, R18, UR8, R2 ;  /* 0x0000000812027c25 */ /* 0x000fc8000f8e0002 */
[----:B------:R-:W-:Y:S01]  /*e550*/  IMAD R5, R8, UR5, R5 ;  /* 0x0000000508057c24 */ /* 0x000fe2000f8e0205 */
[----:B------:R-:W-:Y:S02]  /*e560*/  IADD3 R17, P0, R2, UR10, RZ ;  /* 0x0000000a02117c10 */ /* 0x000fe4000ff1e0ff */
[----:B-1----:R-:W-:Y:S02]  /*e570*/  ISETP.GE.AND P2, PT, R32, R11, PT ;  /* 0x0000000b2000720c */ /* 0x002fe40003f46270 */
[----:B------:R-:W-:Y:S01]  /*e580*/  IADD3.X R19, R10, UR11, R3, P0, !PT ;  /* 0x0000000b0a137c10 */ /* 0x000fe200087fe403 */
[----:B------:R-:W-:Y:S01]  /*e590*/  IMAD.WIDE.U32 R2, R8, UR4, RZ ;  /* 0x0000000408027c25 */ /* 0x000fe2000f8e00ff */
[----:B------:R-:W-:-:S03]  /*e5a0*/  UMOV UR4, 0xffffffff ;  /* 0xffffffff00047882 */ /* 0x000fc60000000000 */
[----:B------:R-:W-:Y:S02]  /*e5b0*/  IMAD.IADD R3, R3, 0x1, R5 ;  /* 0x0000000103037824 */ /* 0x000fe400078e0205 */
[----:B------:R-:W-:Y:S02]  /*e5c0*/  IMAD R5, R26, UR6, RZ ;  /* 0x000000061a057c24 */ /* 0x000fe4000f8e02ff */
[----:B------:R-:W-:-:S04]  /*e5d0*/  IMAD.WIDE.U32 R2, R7, UR6, R2 ;  /* 0x0000000607027c25 */ /* 0x000fc8000f8e0002 */
[----:B------:R-:W-:-:S05]  /*e5e0*/  IMAD R5, R7, UR7, R5 ;  /* 0x0000000707057c24 */ /* 0x000fca000f8e0205 */
[----:B------:R-:W-:-:S03]  /*e5f0*/  IADD3 R3, R3, R5, RZ ;  /* 0x0000000503037210 */ /* 0x000fc60007ffe0ff */
[----:B------:R-:W-:-:S03]  /*e600*/  IMAD.WIDE.U32 R2, R18, UR8, R2 ;  /* 0x0000000812027c25 */ /* 0x000fc6000f8e0002 */
[----:B------:R-:W-:-:S04]  /*e610*/  IADD3 R5, P0, R2, UR10, RZ ;  /* 0x0000000a02057c10 */ /* 0x000fc8000ff1e0ff */
[----:B------:R-:W-:Y:S01]  /*e620*/  IADD3.X R10, R10, UR11, R3, P0, !PT ;  /* 0x0000000b0a0a7c10 */ /* 0x000fe200087fe403 */
[----:B--2---:R-:W-:Y:S01]  /*e630*/  IMAD R6, R33, 0x5000, R6 ;  /* 0x0000500021067824 */ /* 0x004fe200078e0206 */
[----:B------:R-:W-:Y:S07]  /*e640*/  BRA.DIV UR4, `(.L_x_7204) ;  /* 0x0000004e04587947 */ /* 0x000fee000b800000 */
[----:B------:R-:W1:Y:S01]  /*e650*/  SHFL.IDX PT, R2, R17, RZ, 0x181f ;  /* 0x00181fff11027589 */ /* 0x000e6200000e0000 */
[----:B------:R-:W-:-:S03]  /*e660*/  IMAD.IADD R6, R22, 0x1, R6 ;  /* 0x0000000116067824 */ /* 0x000fc600078e0206 */
[----:B------:R-:W2:Y:S04]  /*e670*/  SHFL.IDX PT, R3, R19, RZ, 0x181f ;  /* 0x00181fff13037589 */ /* 0x000ea800000e0000 */
[----:B------:R-:W3:Y:S04]  /*e680*/  SHFL.IDX PT, R12, R17, 0x1, 0x181f ;  /* 0x00381f00110c7f89 */ /* 0x000ee800000e0000 */
[----:B------:R-:W4:Y:S04]  /*e690*/  SHFL.IDX PT, R21, R19, 0x1, 0x181f ;  /* 0x00381f0013157f89 */ /* 0x000f2800000e0000 */
[----:B------:R-:W5:Y:S04]  /*e6a0*/  SHFL.IDX PT, R11, R17, 0x2, 0x181f ;  /* 0x00581f00110b7f89 */ /* 0x000f6800000e0000 */
[----:B------:R-:W0:Y:S01]  /*e6b0*/  SHFL.IDX PT, R20, R19, 0x2, 0x181f ;  /* 0x00581f0013147f89 */ /* 0x000e2200000e0000 */
[----:B-1----:R-:W-:-:S05]  /*e6c0*/  IADD3 R2, P0, R32, R2, RZ ;  /* 0x0000000220027210 */ /* 0x002fca0007f1e0ff */
[----:B--2---:R-:W-:-:S05]  /*e6d0*/  IMAD.X R3, RZ, RZ, R3, P0 ;  /* 0x000000ffff037224 */ /* 0x004fca00000e0603 */
[----:B------:R3:W-:Y:S02]  /*e6e0*/  LDGSTS.E.BYPASS.LTC128B.128 [R6+0xa400], desc[UR52][R2.64], !P2 ;  /* 0x0a40000002067fae */ /* 0x0007e4000d101d74 */
[----:B---3--:R-:W-:Y:S02]  /*e6f0*/  IADD3 R2, P0, R32, R12, RZ ;  /* 0x0000000c20027210 */ /* 0x008fe40007f1e0ff */
[----:B------:R-:W-:Y:S03]  /*e700*/  SHFL.IDX PT, R12, R5, RZ, 0x181f ;  /* 0x00181fff050c7589 */ /* 0x000fe600000e0000 */
[----:B----4-:R-:W-:-:S05]  /*e710*/  IMAD.X R3, RZ, RZ, R21, P0 ;  /* 0x000000ffff037224 */ /* 0x010fca00000e0615 */
[----:B------:R5:W-:Y:S02]  /*e720*/  LDGSTS.E.BYPASS.LTC128B.128 [R6+0xac00], desc[UR52][R2.64], !P2 ;  /* 0x0ac0000002067fae */ /* 0x000be4000d101d74 */
[----:B-----5:R-:W-:Y:S02]  /*e730*/  IADD3 R2, P0, R32, R11, RZ ;  /* 0x0000000b20027210 */ /* 0x020fe40007f1e0ff */
[----:B------:R-:W-:Y:S03]  /*e740*/  SHFL.IDX PT, R11, R17, 0x7, 0x181f ;  /* 0x00f81f00110b7f89 */ /* 0x000fe600000e0000 */
[----:B0-----:R-:W-:-:S05]  /*e750*/  IMAD.X R3, RZ, RZ, R20, P0 ;  /* 0x000000ffff037224 */ /* 0x001fca00000e0614 */
[----:B------:R0:W-:Y:S04]  /*e760*/  LDGSTS.E.BYPASS.LTC128B.128 [R6+0xb400], desc[UR52][R2.64], !P2 ;  /* 0x0b40000002067fae */ /* 0x0001e8000d101d74 */
[----:B0-----:R-:W0:Y:S04]  /*e770*/  SHFL.IDX PT, R2, R17, 0x3, 0x181f ;  /* 0x00781f0011027f89 */ /* 0x001e2800000e0000 */
[----:B------:R-:W1:Y:S01]  /*e780*/  SHFL.IDX PT, R3, R19, 0x3, 0x181f ;  /* 0x00781f0013037f89 */ /* 0x000e6200000e0000 */
[----:B0-----:R-:W-:-:S05]  /*e790*/  IADD3 R2, P0, R32, R2, RZ ;  /* 0x0000000220027210 */ /* 0x001fca0007f1e0ff */
[----:B-1----:R-:W-:-:S05]  /*e7a0*/  IMAD.X R3, RZ, RZ, R3, P0 ;  /* 0x000000ffff037224 */ /* 0x002fca00000e0603 */
        /* <DEDUP_REMOVED lines=12> */
[----:B------:R-:W1:Y:S04]  /*e870*/  SHFL.IDX PT, R3, R19, 0x6, 0x181f ;  /* 0x00d81f0013037f89 */ /* 0x000e6800000e0000 */
[----:B------:R-:W2:Y:S04]  /*e880*/  SHFL.IDX PT, R19, R19, 0x7, 0x181f ;  /* 0x00f81f0013137f89 */ /* 0x000ea800000e0000 */
[----:B------:R-:W3:Y:S04]  /*e890*/  SHFL.IDX PT, R17, R10, RZ, 0x181f ;  /* 0x00181fff0a117589 */ /* 0x000ee800000e0000 */
[----:B------:R-:W4:Y:S01]  /*e8a0*/  SHFL.IDX PT, R10, R10, 0x1, 0x181f ;  /* 0x00381f000a0a7f89 */ /* 0x000f2200000e0000 */
[----:B0-----:R-:W-:-:S05]  /*e8b0*/  IADD3 R2, P0, R32, R2, RZ ;  /* 0x0000000220027210 */ /* 0x001fca0007f1e0ff */
[----:B-1----:R-:W-:-:S05]  /*e8c0*/  IMAD.X R3, RZ, RZ, R3, P0 ;  /* 0x000000ffff037224 */ /* 0x002fca00000e0603 */
[----:B------:R0:W-:Y:S02]  /*e8d0*/  LDGSTS.E.BYPASS.LTC128B.128 [R6+0xd400], desc[UR52][R2.64], !P2 ;  /* 0x0d40000002067fae */ /* 0x0001e4000d101d74 */
[----:B0-----:R-:W-:-:S05]  /*e8e0*/  IADD3 R2, P0, R32, R11, RZ ;  /* 0x0000000b20027210 */ /* 0x001fca0007f1e0ff */
[----:B--2---:R-:W-:-:S05]  /*e8f0*/  IMAD.X R3, RZ, RZ, R19, P0 ;  /* 0x000000ffff037224 */ /* 0x004fca00000e0613 */
[----:B------:R0:W-:Y:S02]  /*e900*/  LDGSTS.E.BYPASS.LTC128B.128 [R6+0xdc00], desc[UR52][R2.64], !P2 ;  /* 0x0dc0000002067fae */ /* 0x0001e4000d101d74 */
[----:B0-----:R-:W-:-:S05]  /*e910*/  IADD3 R2, P0, R32, R12, RZ ;  /* 0x0000000c20027210 */ /* 0x001fca0007f1e0ff */
[----:B---3--:R-:W-:-:S05]  /*e920*/  IMAD.X R3, RZ, RZ, R17, P0 ;  /* 0x000000ffff037224 */ /* 0x008fca00000e0611 */
[----:B------:R0:W-:Y:S04]  /*e930*/  LDGSTS.E.BYPASS.LTC128B.128 [R6+0xe400], desc[UR52][R2.64], !P2 ;  /* 0x0e40000002067fae */ /* 0x0001e8000d101d74 */
[----:B0---4-:R0:W1:Y:S02]  /*e940*/  SHFL.IDX PT, R2, R5, 0x1, 0x181f ;  /* 0x00381f0005027f89 */ /* 0x01106400000e0000 */
.L_x_7346:
        /* <DEDUP_REMOVED lines=8> */
.L_x_7205:
        /* <DEDUP_REMOVED lines=11> */
.L_x_7206:
[----:B------:R1:W-:Y:S01]  /*ea80*/  SYNCS.ARRIVE.TRANS64.A1T0 RZ, [R0+URZ+0x22870], RZ ;  /* 0x022870ff00ff79a7 */ /* 0x0003e2000810003f */
[----:B------:R-:W-:Y:S05]  /*ea90*/  @!P3 BRA `(.L_x_7207) ;  /* 0x000000000004b947 */ /* 0x000fea0003800000 */
[----:B------:R-:W-:Y:S01]  /*eaa0*/  BPT.TRAP 0x1 ;  /* 0x000000040000795c */ /* 0x000fe20000300000 */
.L_x_7207:
[----:B------:R-:W2:Y:S01]  /*eab0*/  SYNCS.PHASECHK.TRANS64.TRYWAIT P0, [R0+URZ+0x22840], R31 ;  /* 0x0228401f000075a7 */ /* 0x000ea2000800017f */
[----:B------:R-:W-:Y:S04]  /*eac0*/  BSSY B0, `(.L_x_7208) ;  /* 0x0000002000007945 */ /* 0x000fe80003800000 */
[----:B--2---:R-:W-:Y:S05]  /*ead0*/  @!P0 BRA `(.L_x_7209) ;  /* 0x0000005000f08947 */ /* 0x004fea0003800000 */
.L_x_7347:
[----:B------:R-:W-:Y:S05]  /*eae0*/  BSYNC B0 ;  /* 0x0000000000007941 */ /* 0x000fea0003800000 */
.L_x_7208:
[----:B------:R-:W-:Y:S01]  /*eaf0*/  ULDC.64 UR4, c[0x0][0x310] ;  /* 0x0000c40000047ab9 */ /* 0x000fe20000000a00 */
[----:B------:R-:W-:Y:S01]  /*eb00*/  ULDC.64 UR6, c[0x0][0x300] ;  /* 0x0000c00000067ab9 */ /* 0x000fe20000000a00 */
[----:B0-----:R-:W-:Y:S01]  /*eb10*/  IMAD R5, R28, UR4, RZ ;  /* 0x000000041c057c24 */ /* 0x001fe2000f8e02ff */
[----:B------:R-:W0:Y:S01]  /*eb20*/  LDC R10, c[0x0][0x2f4] ;  /* 0x0000bd00ff0a7b82 */ /* 0x000e220000000800 */
[----:B------:R-:W-:-:S04]  /*eb30*/  IMAD.WIDE.U32 R2, R9, UR4, RZ ;  /* 0x0000000409027c25 */ /* 0x000fc8000f8e00ff */
[----:B------:R-:W-:Y:S02]  /*eb40*/  IMAD R5, R9, UR5, R5 ;  /* 0x0000000509057c24 */ /* 0x000fe4000f8e0205 */
[----:B------:R-:W-:Y:S02]  /*eb50*/  IMAD R30, R30, UR6, RZ ;  /* 0x000000061e1e7c24 */ /* 0x000fe4000f8e02ff */
[----:B------:R-:W-:Y:S02]  /*eb60*/  IMAD.IADD R3, R3, 0x1, R5 ;  /* 0x0000000103037824 */ /* 0x000fe400078e0205 */
[----:B------:R-:W-:Y:S02]  /*eb70*/  IMAD R9, R26, UR4, RZ ;  /* 0x000000041a097c24 */ /* 0x000fe4000f8e02ff */
[----:B------:R-:W-:-:S04]  /*eb80*/  IMAD.WIDE.U32 R2, R4, UR6, R2 ;  /* 0x0000000604027c25 */ /* 0x000fc8000f8e0002 */
[----:B------:R-:W-:Y:S02]  /*eb90*/  IMAD R4, R4, UR7, R30 ;  /* 0x0000000704047c24 */ /* 0x000fe4000f8e021e */
[----:B------:R-:W-:Y:S02]  /*eba0*/  IMAD R9, R7, UR5, R9 ;  /* 0x0000000507097c24 */ /* 0x000fe4000f8e0209 */
[----:B------:R-:W-:Y:S02]  /*ebb0*/  IMAD.IADD R5, R3, 0x1, R4 ;  /* 0x0000000103057824 */ /* 0x000fe400078e0204 */
[----:B------:R-:W-:Y:S01]  /*ebc0*/  IMAD.MOV.U32 R4, RZ, RZ, R2 ;  /* 0x000000ffff047224 */ /* 0x000fe200078e0002 */
[----:B0-----:R-:W-:Y:S01]  /*ebd0*/  ISETP.GE.AND P2, PT, R32, R10, PT ;  /* 0x0000000a2000720c */ /* 0x001fe20003f46270 */
[----:B------:R-:W-:Y:S01]  /*ebe0*/  IMAD.WIDE.U32 R2, R7, UR4, RZ ;  /* 0x0000000407027c25 */ /* 0x000fe2000f8e00ff */
[----:B------:R-:W-:-:S03]  /*ebf0*/  ULDC.64 UR4, c[0x0][0x308] ;  /* 0x0000c20000047ab9 */ /* 0x000fc60000000a00 */
[----:B------:R-:W-:Y:S01]  /*ec00*/  IMAD R7, R29, UR6, RZ ;  /* 0x000000061d077c24 */ /* 0x000fe2000f8e02ff */
[----:B------:R-:W-:Y:S01]  /*ec10*/  IADD3 R3, R3, R9, RZ ;  /* 0x0000000903037210 */ /* 0x000fe20007ffe0ff */
[----:B------:R-:W-:-:S04]  /*ec20*/  IMAD.WIDE.U32 R4, R18, UR4, R4 ;  /* 0x0000000412047c25 */ /* 0x000fc8000f8e0004 */
[C---:B------:R-:W-:Y:S02]  /*ec30*/  IMAD R7, R8.reuse, UR7, R7 ;  /* 0x0000000708077c24 */ /* 0x040fe4000f8e0207 */
[----:B------:R-:W-:Y:S01]  /*ec40*/  IMAD.WIDE.U32 R2, R8, UR6, R2 ;  /* 0x0000000608027c25 */ /* 0x000fe2000f8e0002 */
[----:B------:R-:W-:Y:S02]  /*ec50*/  ULDC.64 UR6, c[0x0][0x2e8] ;  /* 0x0000ba0000067ab9 */ /* 0x000fe40000000a00 */
[----:B------:R-:W-:Y:S01]  /*ec60*/  IADD3 R9, P0, R4, UR6, RZ ;  /* 0x0000000604097c10 */ /* 0x000fe2000ff1e0ff */
[----:B------:R-:W-:Y:S02]  /*ec70*/  IMAD.IADD R3, R3, 0x1, R7 ;  /* 0x0000000103037824 */ /* 0x000fe400078e0207 */
[----:B------:R-:W-:Y:S02]  /*ec80*/  IMAD R7, R37, UR4, RZ ;  /* 0x0000000425077c24 */ /* 0x000fe4000f8e02ff */
[----:B------:R-:W-:Y:S01]  /*ec90*/  IMAD.WIDE.U32 R2, R18, UR4, R2 ;  /* 0x0000000412027c25 */ /* 0x000fe2000f8e0002 */
[----:B------:R-:W-:-:S03]  /*eca0*/  UMOV UR4, 0xffffffff ;  /* 0xffffffff00047882 */ /* 0x000fc60000000000 */
[----:B------:R-:W-:-:S05]  /*ecb0*/  IMAD R8, R18, UR5, R7 ;  /* 0x0000000512087c24 */ /* 0x000fca000f8e0207 */
[----:B------:R-:W-:Y:S02]  /*ecc0*/  IADD3.X R4, R8, UR7, R5, P0, !PT ;  /* 0x0000000708047c10 */ /* 0x000fe400087fe405 */
[----:B------:R-:W-:-:S04]  /*ecd0*/  IADD3 R7, P0, R2, UR6, RZ ;  /* 0x0000000602077c10 */ /* 0x000fc8000ff1e0ff */
[----:B------:R-:W-:Y:S01]  /*ece0*/  IADD3.X R8, R8, UR7, R3, P0, !PT ;  /* 0x0000000708087c10 */ /* 0x000fe200087fe403 */
[----:B------:R-:W-:Y:S08]  /*ecf0*/  BRA.DIV UR4, `(.L_x_7210) ;  /* 0x00000052047c7947 */ /* 0x000ff0000b800000 */
[----:B------:R-:W0:Y:S04]  /*ed00*/  SHFL.IDX PT, R2, R9, RZ, 0x181f ;  /* 0x00181fff09027589 */ /* 0x000e2800000e0000 */
[----:B------:R-:W3:Y:S04]  /*ed10*/  SHFL.IDX PT, R3, R4, RZ, 0x181f ;  /* 0x00181fff04037589 */ /* 0x000ee800000e0000 */
[----:B------:R-:W4:Y:S04]  /*ed20*/  SHFL.IDX PT, R12, R9, 0x1, 0x181f ;  /* 0x00381f00090c7f89 */ /* 0x000f2800000e0000 */
[----:B------:R-:W5:Y:S04]  /*ed30*/  SHFL.IDX PT, R10, R4, 0x1, 0x181f ;  /* 0x00381f00040a7f89 */ /* 0x000f6800000e0000 */
[----:B------:R-:W1:Y:S04]  /*ed40*/  SHFL.IDX PT, R11, R9, 0x2, 0x181f ;  /* 0x00581f00090b7f89 */ /* 0x000e6800000e0000 */
[----:B------:R-:W2:Y:S01]  /*ed50*/  SHFL.IDX PT, R5, R4, 0x2, 0x181f ;  /* 0x00581f0004057f89 */ /* 0x000ea200000e0000 */
[----:B0-----:R-:W-:-:S03]  /*ed60*/  IADD3 R2, P0, R32, R2, RZ ;  /* 0x0000000220027210 */ /* 0x001fc60007f1e0ff */
[----:B------:R-:W-:Y:S02]  /*ed70*/  SHFL.IDX PT, R14, R7, 0x1, 0x181f ;  /* 0x00381f00070e7f89 */ /* 0x000fe400000e0000 */
[----:B---3--:R-:W-:-:S05]  /*ed80*/  IMAD.X R3, RZ, RZ, R3, P0 ;  /* 0x000000ffff037224 */ /* 0x008fca00000e0603 */
[----:B------:R4:W-:Y:S02]  /*ed90*/  LDGSTS.E.BYPASS.LTC128B.128 [R6+0x18400], desc[UR52][R2.64], !P2 ;  /* 0x1840000002067fae */ /* 0x0009e4000d101d74 */
[----:B----4-:R-:W-:-:S05]  /*eda0*/  IADD3 R2, P0, R32, R12, RZ ;  /* 0x0000000c20027210 */ /* 0x010fca0007f1e0ff */
[----:B-----5:R-:W-:Y:S02]  /*edb0*/  IMAD.X R3, RZ, RZ, R10, P0 ;  /* 0x000000ffff037224 */ /* 0x020fe400000e060a */
[----:B------:R-:W-:Y:S04]  /*edc0*/  SHFL.IDX PT, R10, R4, 0x7, 0x181f ;  /* 0x00f81f00040a7f89 */ /* 0x000fe800000e0000 */
[----:B------:R1:W-:Y:S02]  /*edd0*/  LDGSTS.E.BYPASS.LTC128B.128 [R6+0x18c00], desc[UR52][R2.64], !P2 ;  /* 0x18c0000002067fae */ /* 0x0003e4000d101d74 */
[----:B-1----:R-:W-:-:S05]  /*ede0*/  IADD3 R2, P0, R32, R11, RZ ;  /* 0x0000000b20027210 */ /* 0x002fca0007f1e0ff */
[----:B--2---:R-:W-:Y:S02]  /*edf0*/  IMAD.X R3, RZ, RZ, R5, P0 ;  /* 0x000000ffff037224 */ /* 0x004fe400000e0605 */
[----:B------:R-:W-:Y:S04]  /*ee00*/  SHFL.IDX PT, R5, R7, RZ, 0x181f ;  /* 0x00181fff07057589 */ /* 0x000fe800000e0000 */
        /* <DEDUP_REMOVED lines=24> */
[----:B--2---:R-:W-:-:S05]  /*ef90*/  IADD3 R2, P0, R32, R9, RZ ;  /* 0x0000000920027210 */ /* 0x004fca0007f1e0ff */
[----:B------:R-:W-:-:S05]  /*efa0*/  IMAD.X R3, RZ, RZ, R10, P0 ;  /* 0x000000ffff037224 */ /* 0x000fca00000e060a */
[----:B------:R0:W-:Y:S02]  /*efb0*/  LDGSTS.E.BYPASS.LTC128B.128 [R6+0x1bc00], desc[UR52][R2.64], !P2 ;  /* 0x1bc0000002067fae */ /* 0x0001e4000d101d74 */
[----:B0-----:R-:W-:-:S05]  /*efc0*/  IADD3 R2, P0, R32, R5, RZ ;  /* 0x0000000520027210 */ /* 0x001fca0007f1e0ff */
[----:B---3--:R-:W-:-:S05]  /*efd0*/  IMAD.X R3, RZ, RZ, R4, P0 ;  /* 0x000000ffff037224 */ /* 0x008fca00000e0604 */
[----:B----4-:R0:W-:Y:S03]  /*efe0*/  LDGSTS.E.BYPASS.LTC128B.128 [R6+0x1c400], desc[UR52][R2.64], !P2 ;  /* 0x1c40000002067fae */ /* 0x0101e6000d101d74 */
.L_x_7369:
[----:B0-----:R-:W-:-:S05]  /*eff0*/  IADD3 R2, P0, R32, R14, RZ ;  /* 0x0000000e20027210 */ /* 0x001fca0007f1e0ff */
[----:B------:R-:W-:Y:S01]  /*f000*/  IMAD.X R3, RZ, RZ, R8, P0 ;  /* 0x000000ffff037224 */ /* 0x000fe200000e0608 */
[----:B------:R-:W-:-:S04]  /*f010*/  PLOP3.LUT P0, PT, PT, PT, PT, 0x80, 0x0 ;  /* 0x000000000000781c */ /* 0x000fc80003f0f070 */
[----:B------:R-:W-:Y:S01]  /*f020*/  @!PT LDS RZ, [RZ] ;  /* 0x00000000fffff984 */ /* 0x000fe20000000800 */
[----:B------:R-:W-:Y:S01]  /*f030*/  @!PT LDS RZ, [RZ] ;  /* 0x00000000fffff984 */ /* 0x000fe20000000800 */
[----:B------:R-:W-:Y:S01]  /*f040*/  @!PT LDS RZ, [RZ] ;  /* 0x00000000fffff984 */ /* 0x000fe20000000800 */
[----:B------:R0:W-:Y:S01]  /*f050*/  LDGSTS.E.BYPASS.LTC128B.128 [R6+0x1cc00], desc[UR52][R2.64], !P2 ;  /* 0x1cc0000002067fae */ /* 0x0001e2000d101d74 */
[----:B------:R-:W-:-:S08]  /*f060*/  NOP ;  /* 0x0000000000007918 */ /* 0x000fd00000000000 */
.L_x_7211:
        /* <DEDUP_REMOVED lines=11> */
.L_x_7212:
[----:B------:R0:W-:Y:S02]  /*f120*/  SYNCS.ARRIVE.TRANS64.A1T0 RZ, [R0+URZ+0x22830], RZ ;  /* 0x022830ff00ff79a7 */ /* 0x0001e4000810003f */
[----:B0-----:R-:W-:-:S05]  /*f130*/  IMAD.U32 R0, RZ, RZ, UR48 ;  /* 0x00000030ff007e24 */ /* 0x001fca000f8e00ff */
[----:B------:R-:W-:-:S13]  /*f140*/  ISETP.NE.AND P0, PT, R0, 0x3, PT ;  /* 0x000000030000780c */ /* 0x000fda0003f05270 */
[----:B------:R-:W-:Y:S05]  /*f150*/  @!P0 BRA `(.L_x_7213) ;  /* 0x0000000000048947 */ /* 0x000fea0003800000 */
[----:B------:R-:W-:Y:S01]  /*f160*/  BPT.TRAP 0x1 ;  /* 0x000000040000795c */ /* 0x000fe20000300000 */
.L_x_7213:
[----:B------:R-:W-:Y:S01]  /*f170*/  LOP3.LUT R3, R25, 0x1, RZ, 0x3c, !PT ;  /* 0x0000000119037812 */ /* 0x000fe200078e3cff */
[----:B------:R-:W-:Y:S01]  /*f180*/  IMAD R0, R24, 0x8, R22 ;  /* 0x0000000818007824 */ /* 0x000fe200078e0216 */
[----:B------:R-:W-:Y:S02]  /*f190*/  BSSY B0, `(.L_x_7214) ;  /* 0x0000004000007945 */ /* 0x000fe40003800000 */
[----:B------:R-:W-:-:S04]  /*f1a0*/  SHF.L.U32 R3, R3, 0x1f, RZ ;  /* 0x0000001f03037819 */ /* 0x000fc800000006ff */
[----:B------:R-:W0:Y:S02]  /*f1b0*/  SYNCS.PHASECHK.TRANS64.TRYWAIT P2, [R0+URZ+0x22870], R3 ;  /* 0x02287003000075a7 */ /* 0x000e24000804017f */
[----:B0-----:R-:W-:Y:S05]  /*f1c0*/  @!P2 BRA `(.L_x_7215) ;  /* 0x0000005400f8a947 */ /* 0x001fea0003800000 */
.L_x_7370:
[----:B------:R-:W-:Y:S05]  /*f1d0*/  BSYNC B0 ;  /* 0x0000000000007941 */ /* 0x000fea0003800000 */
.L_x_7214:
[----:B------:R-:W-:-:S05]  /*f1e0*/  IMAD.U32 R2, RZ, RZ, UR46 ;  /* 0x0000002eff027e24 */ /* 0x000fca000f8e00ff */
[----:B------:R-:W-:-:S13]  /*f1f0*/  ISETP.NE.AND P2, PT, R2, 0x3, PT ;  /* 0x000000030200780c */ /* 0x000fda0003f45270 */
[----:B------:R-:W-:Y:S05]  /*f200*/  @!P2 BRA `(.L_x_7216) ;  /* 0x000000000004a947 */ /* 0x000fea0003800000 */
[----:B------:R-:W-:Y:S01]  /*f210*/  BPT.TRAP 0x1 ;  /* 0x000000040000795c */ /* 0x000fe20000300000 */
.L_x_7216:
[----:B0-----:R-:W-:Y:S01]  /*f220*/  SHF.L.U32 R3, R25, 0x1f, RZ ;  /* 0x0000001f19037819 */ /* 0x001fe200000006ff */
[----:B------:R-:W-:-:S03]  /*f230*/  IMAD R2, R24, 0x5000, RZ ;  /* 0x0000500018027824 */ /* 0x000fc600078e02ff */
[----:B------:R-:W0:Y:S02]  /*f240*/  SYNCS.PHASECHK.TRANS64.TRYWAIT P2, [R0+URZ+0x22860], R3 ;  /* 0x02286003000075a7 */ /* 0x000e24000804017f */
[----:B0-----:R-:W-:Y:S05]  /*f250*/  @!P2 BRA `(.L_x_7217) ;  /* 0x0000005400e8a947 */ /* 0x001fea0003800000 */
.L_x_7371:
[----:B------:R-:W2:Y:S04]  /*f260*/  LDL R15, [R1+0xc] ;  /* 0x00000c00010f7983 */ /* 0x000ea80000100800 */
[----:B------:R-:W3:Y:S04]  /*f270*/  LDL R13, [R1+0x14] ;  /* 0x00001400010d7983 */ /* 0x000ee80000100800 */
[----:B------:R-:W3:Y:S01]  /*f280*/  LDL R12, [R1+0x4] ;  /* 0x00000400010c7983 */ /* 0x000ee20000100800 */
[----:B0-----:R-:W-:Y:S01]  /*f290*/  LOP3.LUT R3, R2, R23, RZ, 0xfc, !PT ;  /* 0x0000001702037212 */ /* 0x001fe200078efcff */
[----:B------:R-:W-:Y:S05]  /*f2a0*/  WARPSYNC.ALL ;  /* 0x0000000000007948 */ /* 0x000fea0003800000 */
[----:B------:R-:W-:Y:S01]  /*f2b0*/  IADD3 R14, R22, R3, RZ ;  /* 0x00000003160e7210 */ /* 0x000fe20007ffe0ff */
[----:B------:R-:W-:-:S04]  /*f2c0*/  IMAD.U32 R20, RZ, RZ, UR46 ;  /* 0x0000002eff147e24 */ /* 0x000fc8000f8e00ff */
[----:B------:R-:W0:Y:S01]  /*f2d0*/  LDSM.16.MT88.4 R4, [R14+0xa400] ;  /* 0x00a400000e04783b */ /* 0x000e220000004200 */
[----:B------:R-:W-:Y:S02]  /*f2e0*/  ISETP.NE.AND P2, PT, R20, 0x3, PT ;  /* 0x000000031400780c */ /* 0x000fe40003f45270 */
[C-C-:B0-----:R-:W-:Y:S02]  /*f2f0*/  PRMT R8, R4.reuse, 0x6420, R5.reuse ;  /* 0x0000642004087816 */ /* 0x141fe40000000005 */
[----:B------:R-:W-:Y:S02]  /*f300*/  PRMT R9, R4, 0x7531, R5 ;  /* 0x0000753104097816 */ /* 0x000fe40000000005 */
[C-C-:B------:R-:W-:Y:S02]  /*f310*/  PRMT R10, R6.reuse, 0x6420, R7.reuse ;  /* 0x00006420060a7816 */ /* 0x140fe40000000007 */
[----:B------:R-:W-:Y:S02]  /*f320*/  PRMT R11, R6, 0x7531, R7 ;  /* 0x00007531060b7816 */ /* 0x000fe40000000007 */
[----:B--2---:R-:W-:-:S05]  /*f330*/  IADD3 R17, R22, R15, R2 ;  /* 0x0000000f16117210 */ /* 0x004fca0007ffe002 */
[----:B------:R-:W0:Y:S01]  /*f340*/  LDSM.16.MT88.4 R4, [R17+0xa400] ;  /* 0x00a400001104783b */ /* 0x000e220000004200 */
        /* <DEDUP_REMOVED lines=35> */
[--C-:B------:R-:W-:Y:S01]  /*f580*/  PRMT R14, R10, 0x6420, R11.reuse ;  /* 0x000064200a0e7816 */ /* 0x100fe2000000000b */
[----:B------:R-:W-:Y:S01]  /*f590*/  VIADD R2, R2, 0x4000 ;  /* 0x0000400002027836 */ /* 0x000fe20000000000 */
        /* <DEDUP_REMOVED lines=38> */
.L_x_7218:
[----:B-1----:R1:W-:Y:S01]  /*f800*/  SYNCS.ARRIVE.TRANS64.A1T0 RZ, [R0+URZ+0x22850], RZ ;  /* 0x022850ff00ff79a7 */ /* 0x0023e2000810003f */
[----:B------:R-:W-:Y:S06]  /*f810*/  BAR.SYNC.DEFER_BLOCKING 0x2, 0x80 ;  /* 0x0082000000007b1d */ /* 0x000fec0000010000 */
[----:B------:R-:W-:Y:S05]  /*f820*/  @!P0 BRA `(.L_x_7219) ;  /* 0x0000000000048947 */ /* 0x000fea0003800000 */
[----:B------:R-:W-:Y:S01]  /*f830*/  BPT.TRAP 0x1 ;  /* 0x000000040000795c */ /* 0x000fe20000300000 */
.L_x_7219:
[----:B------:R-:W2:Y:S01]  /*f840*/  LDL R2, [R1+0x8] ;  /* 0x0000080001027983 */ /* 0x000ea20000100800 */
[----:B-1----:R-:W-:Y:S02]  /*f850*/  VIADD R0, R0, 0x22880 ;  /* 0x0002288000007836 */ /* 0x002fe40000000000 */
[----:B------:R-:W-:Y:S02]  /*f860*/  IMAD.MOV.U32 R25, RZ, RZ, R36 ;  /* 0x000000ffff197224 */ /* 0x000fe400078e0024 */
[----:B------:R-:W-:Y:S01]  /*f870*/  IMAD.MOV.U32 R24, RZ, RZ, R33 ;  /* 0x000000ffff187224 */ /* 0x000fe200078e0021 */
[----:B--2---:R-:W-:-:S04]  /*f880*/  PRMT R0, R2, 0x654, R0 ;  /* 0x0000065402007816 */ /* 0x004fc80000000000 */
[----:B------:R1:W-:Y:S01]  /*f890*/  SYNCS.ARRIVE.TRANS64.RED.A1T0 RZ, [R0+URZ], RZ ;  /* 0x000000ff00ff79a7 */ /* 0x0003e2000810043f */
[----:B------:R-:W-:Y:S05]  /*f8a0*/  @P1 BRA `(.L_x_7220) ;  /* 0xffffffe400bc1947 */ /* 0x000fea000383ffff */
.L_x_7200:
[----:B-1----:R-:W1:Y:S01]  /*f8b0*/  S2R R0, SR_TID.X ;  /* 0x0000000000007919 */ /* 0x002e620000002100 */
[----:B------:R-:W-:Y:S01]  /*f8c0*/  BSSY B0, `(.L_x_7221) ;  /* 0x0000012000007945 */ /* 0x000fe20003800000 */
[----:B-1----:R-:W-:Y:S01]  /*f8d0*/  LOP3.LUT R2, R0, 0x7f, RZ, 0xc0, !PT ;  /* 0x0000007f00027812 */ /* 0x002fe200078ec0ff */
[----:B------:R-:W-:-:S03]  /*f8e0*/  IMAD.U32 R0, RZ, RZ, UR48 ;  /* 0x00000030ff007e24 */ /* 0x000fc6000f8e00ff */
        /* <DEDUP_REMOVED lines=15> */
.L_x_7222:
[----:B------:R-:W-:Y:S05]  /*f9e0*/  BSYNC B0 ;  /* 0x0000000000007941 */ /* 0x000fea0003800000 */
.L_x_7221:
[----:B------:R-:W-:Y:S05]  /*f9f0*/  @!P0 BRA `(.L_x_7223) ;  /* 0x0000000000048947 */ /* 0x000fea0003800000 */
[----:B------:R-:W-:Y:S01]  /*fa00*/  BPT.TRAP 0x1 ;  /* 0x000000040000795c */ /* 0x000fe20000300000 */
.L_x_7223:
[----:B0-----:R-:W-:Y:S01]  /*fa10*/  LOP3.LUT R3, R36, 0x1, RZ, 0x3c, !PT ;  /* 0x0000000124037812 */ /* 0x001fe200078e3cff */
[----:B------:R-:W-:Y:S01]  /*fa20*/  IMAD R2, R33, 0x8, R22 ;  /* 0x0000000821027824 */ /* 0x000fe200078e0216 */
[----:B------:R-:W-:Y:S02]  /*fa30*/  BSSY B0, `(.L_x_7224) ;  /* 0x0000004000007945 */ /* 0x000fe40003800000 */
[----:B------:R-:W-:-:S04]  /*fa40*/  SHF.L.U32 R3, R3, 0x1f, RZ ;  /* 0x0000001f03037819 */ /* 0x000fc800000006ff */
[----:B------:R-:W0:Y:S02]  /*fa50*/  SYNCS.PHASECHK.TRANS64.TRYWAIT P1, [R2+URZ+0x22870], R3 ;  /* 0x02287003020075a7 */ /* 0x000e24000802017f */
[----:B0-----:R-:W-:Y:S05]  /*fa60*/  @!P1 BRA `(.L_x_7225) ;  /* 0x0000004c00f89947 */ /* 0x001fea0003800000 */
.L_x_7372:
[----:B------:R-:W-:Y:S05]  /*fa70*/  BSYNC B0 ;  /* 0x0000000000007941 */ /* 0x000fea0003800000 */
.L_x_7224:
[----:B------:R-:W-:-:S05]  /*fa80*/  IMAD.U32 R0, RZ, RZ, UR46 ;  /* 0x0000002eff007e24 */ /* 0x000fca000f8e00ff */
[----:B------:R-:W-:-:S13]  /*fa90*/  ISETP.NE.AND P1, PT, R0, 0x3, PT ;  /* 0x000000030000780c */ /* 0x000fda0003f25270 */
[----:B------:R-:W-:Y:S05]  /*faa0*/  @!P1 BRA `(.L_x_7226) ;  /* 0x0000000000049947 */ /* 0x000fea0003800000 */
[----:B------:R-:W-:Y:S01]  /*fab0*/  BPT.TRAP 0x1 ;  /* 0x000000040000795c */ /* 0x000fe20000300000 */
.L_x_7226:
[----:B0-----:R-:W-:-:S04]  /*fac0*/  SHF.L.U32 R3, R36, 0x1f, RZ ;  /* 0x0000001f24037819 */ /* 0x001fc800000006ff */
[----:B------:R-:W0:Y:S02]  /*fad0*/  SYNCS.PHASECHK.TRANS64.TRYWAIT P1, [R2+URZ+0x22860], R3 ;  /* 0x02286003020075a7 */ /* 0x000e24000802017f */
[----:B0-----:R-:W-:Y:S05]  /*fae0*/  @!P1 BRA `(.L_x_7227) ;  /* 0x0000004c00ec9947 */ /* 0x001fea0003800000 */
.L_x_7373:
[----:B------:R-:W2:Y:S04]  /*faf0*/  LDL R4, [R1+0xc] ;  /* 0x00000c0001047983 */ /* 0x000ea80000100800 */
[----:B------:R-:W3:Y:S04]  /*fb00*/  LDL R18, [R1+0x14] ;  /* 0x0000140001127983 */ /* 0x000ee80000100800 */
[----:B------:R-:W3:Y:S01]  /*fb10*/  LDL.LU R0, [R1+0x4] ;  /* 0x0000040001007983 */ /* 0x000ee20000300800 */
[----:B------:R-:W-:Y:S01]  /*fb20*/  IMAD R17, R33, 0x5000, RZ ;  /* 0x0000500021117824 */ /* 0x000fe200078e02ff */
[----:B------:R-:W-:Y:S05]  /*fb30*/  WARPSYNC.ALL ;  /* 0x0000000000007948 */ /* 0x000fea0003800000 */
[----:B0-----:R-:W-:Y:S01]  /*fb40*/  LOP3.LUT R3, R17, R23, RZ, 0xfc, !PT ;  /* 0x0000001711037212 */ /* 0x001fe200078efcff */
[----:B------:R-:W-:-:S03]  /*fb50*/  IMAD.U32 R19, RZ, RZ, UR46 ;  /* 0x0000002eff137e24 */ /* 0x000fc6000f8e00ff */
[----:B------:R-:W-:Y:S02]  /*fb60*/  IADD3 R10, R22, R3, RZ ;  /* 0x00000003160a7210 */ /* 0x000fe40007ffe0ff */
[----:B------:R-:W-:-:S04]  /*fb70*/  ISETP.NE.AND P1, PT, R19, 0x3, PT ;  /* 0x000000031300780c */ /* 0x000fc80003f25270 */
[----:B------:R-:W0:Y:S02]  /*fb80*/  LDSM.16.MT88.4 R8, [R10+0xa400] ;  /* 0x00a400000a08783b */ /* 0x000e240000004200 */
        /* <DEDUP_REMOVED lines=81> */
.L_x_7228:
[----:B-1----:R1:W-:Y:S01]  /*100a0*/  SYNCS.ARRIVE.TRANS64.A1T0 RZ, [R2+URZ+0x22850], RZ ;  /* 0x022850ff02ff79a7 */ /* 0x0023e2000810003f */
[----:B------:R-:W-:Y:S06]  /*100b0*/  BAR.SYNC.DEFER_BLOCKING 0x2, 0x80 ;  /* 0x0082000000007b1d */ /* 0x000fec0000010000 */
[----:B------:R-:W-:Y:S05]  /*100c0*/  @!P0 BRA `(.L_x_7229) ;  /* 0x0000000000048947 */ /* 0x000fea0003800000 */
[----:B------:R-:W-:Y:S01]  /*100d0*/  BPT.TRAP 0x1 ;  /* 0x000000040000795c */ /* 0x000fe20000300000 */
.L_x_7229:
        /* <DEDUP_REMOVED lines=9> */
.L_x_7172:
[----:B------:R-:W-:Y:S05]  /*10170*/  BSYNC B7 ;  /* 0x0000000000077941 */ /* 0x000fea0003800000 */
.L_x_7170:
[----:B------:R-:W-:-:S13]  /*10180*/  LOP3.LUT P0, RZ, R27, 0x400, RZ, 0xc0, !PT ;  /* 0x000004001bff7812 */ /* 0x000fda000780c0ff */
[----:B------:R-:W-:Y:S05]  /*10190*/  @!P0 BRA `(.L_x_7230) ;  /* 0x0000000000288947 */ /* 0x000fea0003800000 */
[----:B------:R-:W1:Y:S08]  /*101a0*/  S2UR UR4, SR_CgaCtaId ;  /* 0x00000000000479c3 */ /* 0x000e700000008800 */
[----:B------:R-:W-:Y:S01]  /*101b0*/  BAR.SYNC.DEFER_BLOCKING 0x5, 0x180 ;  /* 0x0146000000007b1d */ /* 0x000fe20000010000 */
[----:B------:R-:W-:Y:S01]  /*101c0*/  MOV R22, 0x400 ;  /* 0x0000040000167802 */ /* 0x000fe20000000f00 */
[----:B-1----:R-:W-:-:S05]  /*101d0*/  IMAD.U32 R0, RZ, RZ, UR4 ;  /* 0x00000004ff007e24 */ /* 0x002fca000f8e00ff */
[----:B------:R-:W-:Y:S01]  /*101e0*/  LEA R22, R0, R22, 0x18 ;  /* 0x0000001600167211 */ /* 0x000fe200078ec0ff */
[----:B------:R-:W-:Y:S04]  /*101f0*/  STL [R1+0x8], R0 ;  /* 0x0000080001007387 */ /* 0x000fe80000100800 */
[----:B------:R-:W1:Y:S02]  /*10200*/  LDS.128 R16, [R22+0x228d0] ;  /* 0x0228d00016107984 */ /* 0x000e640000000c00 */
[----:B-1----:R-:W-:Y:S01]  /*10210*/  R2UR UR40, R19 ;  /* 0x00000000132872ca */ /* 0x002fe200000e0000 */
[----:B------:R-:W-:Y:S06]  /*10220*/  BAR.ARV 0x4, 0x180 ;  /* 0x0106000000007b1d */ /* 0x000fec0000002000 */
[----:B------:R-:W-:Y:S08]  /*10230*/  BRA `(.L_x_7231) ;  /* 0x0000000800207947 */ /* 0x000ff00003800000 */
.L_x_7230:
[----:B------:R-:W1:Y:S01]  /*10240*/  S2R R0, SR_TID.X ;  /* 0x0000000000007919 */ /* 0x000e620000002100 */
[----:B------:R-:W-:Y:S01]  /*10250*/  ULDC UR4, c[0x0][0xc3c] ;  /* 0x00030f0000047ab9 */ /* 0x000fe20000000800 */
[----:B-1----:R-:W-:Y:S01]  /*10260*/  LOP3.LUT R8, R0, 0x1f, RZ, 0xc0, !PT ;  /* 0x0000001f00087812 */ /* 0x002fe200078ec0ff */
[----:B------:R-:W-:-:S03]  /*10270*/  IMAD.MOV.U32 R0, RZ, RZ, RZ ;  /* 0x000000ffff007224 */ /* 0x000fc600078e00ff */
[C---:B------:R-:W-:Y:S01]  /*10280*/  ISETP.NE.AND P0, PT, R8.reuse, 0x1f, PT ;  /* 0x0000001f0800780c */ /* 0x040fe20003f05270 */
[----:B------:R-:W-:-:S05]  /*10290*/  VIADD R5, R8, UR40 ;  /* 0x0000002808057c36 */ /* 0x000fca0008000000 */
[----:B------:R-:W-:Y:S01]  /*102a0*/  ISETP.GE.OR P1, PT, R5, UR4, !P0 ;  /* 0x0000000405007c0c */ /* 0x000fe2000c726670 */
[----:B------:R-:W-:-:S12]  /*102b0*/  ULDC UR4, c[0x0][0xc3c] ;  /* 0x00030f0000047ab9 */ /* 0x000fd80000000800 */
[----:B0-----:R-:W0:Y:S02]  /*102c0*/  @!P1 LDC.64 R2, c[0x0][0xc80] ;  /* 0x00032000ff029b82 */ /* 0x001e240000000a00 */
        /* <DEDUP_REMOVED lines=11> */
[----:B0-----:R-:W-:-:S04]  /*10380*/  SEL R4, R4, RZ, P2 ;  /* 0x000000ff04047207 */ /* 0x001fc80001000000 */
[----:B------:R-:W-:Y:S02]  /*10390*/  IADD3 R4, R5, R4, RZ ;  /* 0x0000000405047210 */ /* 0x000fe40007ffe0ff */
        /* <DEDUP_REMOVED lines=17> */
.L_x_7236:
        /* <DEDUP_REMOVED lines=14> */
.L_x_7235:
[----:B------:R-:W-:Y:S05]  /*10590*/  BSYNC B0 ;  /* 0x0000000000007941 */ /* 0x000fea0003800000 */
.L_x_7234:
        /* <DEDUP_REMOVED lines=21> */
.L_x_7232:
[----:B------:R-:W-:Y:S01]  /*106f0*/  IMAD.IADD R16, R4, 0x1, -R9 ;  /* 0x0000000104107824 */ /* 0x000fe200078e0a09 */
[----:B------:R-:W-:-:S03]  /*10700*/  MOV R7, RZ ;  /* 0x000000ff00077202 */ /* 0x000fc60000000f00 */
        /* <DEDUP_REMOVED lines=16> */
.L_x_7237:
        /* <DEDUP_REMOVED lines=27> */
.L_x_7233:
[----:B------:R-:W-:Y:S01]  /*109c0*/  IMAD.MOV.U32 R16, RZ, RZ, R5 ;  /* 0x000000ffff107224 */ /* 0x000fe200078e0005 */
[----:B------:R-:W-:Y:S01]  /*109d0*/  ULDC UR40, c[0x0][0xc3c] ;  /* 0x00030f0000287ab9 */ /* 0x000fe20000000800 */
[----:B------:R-:W-:Y:S02]  /*109e0*/  IMAD.MOV.U32 R17, RZ, RZ, RZ ;  /* 0x000000ffff117224 */ /* 0x000fe400078e00ff */
[----:B------:R-:W-:-:S07]  /*109f0*/  IMAD.MOV.U32 R18, RZ, RZ, RZ ;  /* 0x000000ffff127224 */ /* 0x000fce00078e00ff */
.L_x_7238:
[----:B------:R1:W2:Y:S01]  /*10a00*/  LDL R2, [R1+0x8] ;  /* 0x0000080001027983 */ /* 0x0002a20000100800 */
[----:B------:R-:W3:Y:S02]  /*10a10*/  S2R R0, SR_TID.X ;  /* 0x0000000000007919 */ /* 0x000ee40000002100 */
[----:B---3--:R-:W-:Y:S01]  /*10a20*/  LOP3.LUT R0, R0, 0x1f, RZ, 0xc0, !PT ;  /* 0x0000001f00007812 */ /* 0x008fe200078ec0ff */
[----:B------:R-:W-:Y:S03]  /*10a30*/  BAR.SYNC.DEFER_BLOCKING 0x4, 0x180 ;  /* 0x0106000000007b1d */ /* 0x000fe60000010000 */
[----:B------:R-:W-:Y:S02]  /*10a40*/  ISETP.NE.AND P0, PT, R0, RZ, PT ;  /* 0x000000ff0000720c */ /* 0x000fe40003f05270 */
[----:B------:R-:W-:-:S11]  /*10a50*/  MOV R19, UR40 ;  /* 0x0000002800137c02 */ /* 0x000fd60008000f00 */
[----:B------:R-:W-:Y:S01]  /*10a60*/  @!P0 MOV R0, 0x400 ;  /* 0x0000040000008802 */ /* 0x000fe20000000f00 */
[----:B--2---:R-:W2:Y:S03]  /*10a70*/  @!P0 S2R R2, SR_CgaCtaId ;  /* 0x0000000000028919 */ /* 0x004ea60000008800 */
[----:B--2---:R-:W-:Y:S01]  /*10a80*/  @!P0 LEA R22, R2, R0, 0x18 ;  /* 0x0000000002168211 */ /* 0x004fe200078ec0ff */
[----:B------:R1:W-:Y:S04]  /*10a90*/  @!P0 STL [R1+0x8], R2 ;  /* 0x0000080201008387 */ /* 0x0003e80000100800 */
[----:B------:R1:W-:Y:S01]  /*10aa0*/  @!P0 STS.128 [R22+0x228d0], R16 ;  /* 0x0228d01016008388 */ /* 0x0003e20000000c00 */
[----:B------:R-:W-:Y:S06]  /*10ab0*/  BAR.ARV 0x5, 0x180 ;  /* 0x0146000000007b1d */ /* 0x000fec0000002000 */
.L_x_7231:
[----:B------:R-:W-:Y:S02]  /*10ac0*/  ULDC UR4, c[0x0][0xc3c] ;  /* 0x00030f0000047ab9 */ /* 0x000fe40000000800 */
[----:B------:R-:W-:-:S06]  /*10ad0*/  UISETP.GE.AND UP0, UPT, UR40, UR4, UPT ;  /* 0x000000042800728c */ /* 0x000fcc000bf06270 */
[----:B------:R-:W-:-:S13]  /*10ae0*/  PLOP3.LUT P0, PT, PT, PT, UP0, 0x80, 0x0 ;  /* 0x000000000000781c */ /* 0x000fda0003f0f008 */
[----:B------:R-:W-:Y:S05]  /*10af0*/  @!P0 BRA `(.L_x_7239) ;  /* 0xffffffa400948947 */ /* 0x000fea000383ffff */
.L_x_7166:
        /* <DEDUP_REMOVED lines=12> */
.L_x_7374:
[----:B------:R-:W-:Y:S05]  /*10bc0*/  BSYNC B0 ;  /* 0x0000000000007941 */ /* 0x000fea0003800000 */
.L_x_7240:
[----:B------:R-:W-:-:S03]  /*10bd0*/  UMOV UR4, 0xffffffff ;  /* 0xffffffff00047882 */ /* 0x000fc60000000000 */
[----:B------:R-:W-:Y:S05]  /*10be0*/  BRA.DIV UR4, `(.L_x_7242) ;  /* 0x0000003e04d47947 */ /* 0x000fea000b800000 */
[----:B0-----:R-:W0:Y:S02]  /*10bf0*/  S2R R0, SR_TID.X ;  /* 0x0000000000007919 */ /* 0x001e240000002100 */
[----:B0-----:R-:W-:-:S04]  /*10c00*/  SHF.R.U32.HI R0, RZ, 0x5, R0 ;  /* 0x00000005ff007819 */ /* 0x001fc80000011600 */
[----:B------:R-:W-:-:S05]  /*10c10*/  LOP3.LUT R0, R0, 0x3, RZ, 0xc0, !PT ;  /* 0x0000000300007812 */ /* 0x000fca00078ec0ff */
[----:B------:R0:W1:Y:S02]  /*10c20*/  SHFL.IDX PT, R14, R0, RZ, 0x1f ;  /* 0x00001fff000e7589 */ /* 0x00006400000e0000 */
.L_x_7377:
[----:B-1----:R-:W-:Y:S01]  /*10c30*/  ISETP.NE.AND P0, PT, R14, RZ, PT ;  /* 0x000000ff0e00720c */ /* 0x002fe20003f05270 */
[----:B------:R-:W-:-:S12]  /*10c40*/  BSSY B0, `(.L_x_7243) ;  /* 0x000002c000007945 */ /* 0x000fd80003800000 */
[----:B------:R-:W-:Y:S05]  /*10c50*/  @P0 BRA `(.L_x_7244) ;  /* 0x0000000000a80947 */ /* 0x000fea0003800000 */
[----:B------:R-:W-:-:S03]  /*10c60*/  UMOV UR4, 0xffffffff ;  /* 0xffffffff00047882 */ /* 0x000fc60000000000 */
[----:B------:R-:W-:Y:S05]  /*10c70*/  BRA.DIV UR4, `(.L_x_7245) ;  /* 0x0000003e04e47947 */ /* 0x000fea000b800000 */
[----:B------:R-:W-:-:S13]  /*10c80*/  ELECT P6, URZ, PT ;  /* 0x00000000003f782f */ /* 0x000fda00038c0000 */
.L_x_7380:
[----:B------:R-:W-:Y:S05]  /*10c90*/  @!P6 BRA `(.L_x_7244) ;  /* 0x000000000098e947 */ /* 0x000fea0003800000 */
[----:B------:R-:W-:-:S06]  /*10ca0*/  ULOP3.LUT UR4, UR37, 0x2, URZ, 0xfc, !UPT ;  /* 0x0000000225047892 */ /* 0x000fcc000f8efc3f */
[----:B0-----:R-:W-:-:S05]  /*10cb0*/  IMAD.U32 R0, RZ, RZ, UR4 ;  /* 0x00000004ff007e24 */ /* 0x001fca000f8e00ff */
[----:B------:R-:W-:-:S13]  /*10cc0*/  ISETP.NE.AND P0, PT, R0, 0x3, PT ;  /* 0x000000030000780c */ /* 0x000fda0003f05270 */
[----:B------:R-:W-:Y:S05]  /*10cd0*/  @!P0 BRA `(.L_x_7246) ;  /* 0x0000000000048947 */ /* 0x000fea0003800000 */
[----:B------:R-:W-:Y:S01]  /*10ce0*/  BPT.TRAP 0x1 ;  /* 0x000000040000795c */ /* 0x000fe20000300000 */
.L_x_7246:
[C---:B------:R-:W-:Y:S01]  /*10cf0*/  IMAD R5, R33.reuse, 0x8, R4 ;  /* 0x0000000821057824 */ /* 0x040fe200078e0204 */
[----:B------:R-:W-:Y:S01]  /*10d00*/  SHF.L.U32 R0, R36, 0x1f, RZ ;  /* 0x0000001f24007819 */ /* 0x000fe200000006ff */
[----:B------:R-:W-:-:S03]  /*10d10*/  VIADD R33, R33, 0x1 ;  /* 0x0000000121217836 */ /* 0x000fc60000000000 */
[----:B------:R-:W0:Y:S02]  /*10d20*/  SYNCS.PHASECHK.TRANS64.TRYWAIT P1, [R5+URZ+0x22840], R0 ;  /* 0x02284000050075a7 */ /* 0x000e24000802017f */
[----:B------:R-:W-:-:S04]  /*10d30*/  ISETP.NE.AND P2, PT, R33, 0x2, PT ;  /* 0x000000022100780c */ /* 0x000fc80003f45270 */
[----:B------:R-:W-:Y:S01]  /*10d40*/  SEL R3, RZ, 0x1, P2 ;  /* 0x00000001ff037807 */ /* 0x000fe20001000000 */
[----:B0-----:R-:W-:Y:S08]  /*10d50*/  @!P1 BRA `(.L_x_7247) ;  /* 0x0000003c00cc9947 */ /* 0x001ff00003800000 */
.L_x_7381:
[----:B------:R-:W-:Y:S02]  /*10d60*/  SEL R33, R33, RZ, P2 ;  /* 0x000000ff21217207 */ /* 0x000fe40001000000 */
[----:B------:R-:W-:Y:S01]  /*10d70*/  LOP3.LUT R2, R36, R3, RZ, 0x3c, !PT ;  /* 0x0000000324027212 */ /* 0x000fe200078e3cff */
[----:B------:R-:W-:Y:S06]  /*10d80*/  @!P0 BRA `(.L_x_7248) ;  /* 0x0000000000048947 */ /* 0x000fec0003800000 */
[----:B------:R-:W-:Y:S01]  /*10d90*/  BPT.TRAP 0x1 ;  /* 0x000000040000795c */ /* 0x000fe20000300000 */
.L_x_7248:
[----:B------:R-:W-:Y:S01]  /*10da0*/  IMAD R33, R33, 0x8, R4 ;  /* 0x0000000821217824 */ /* 0x000fe200078e0204 */
[----:B------:R-:W-:-:S04]  /*10db0*/  SHF.L.U32 R2, R2, 0x1f, RZ ;  /* 0x0000001f02027819 */ /* 0x000fc800000006ff */
[----:B------:R-:W1:Y:S02]  /*10dc0*/  SYNCS.PHASECHK.TRANS64.TRYWAIT P1, [R33+URZ+0x22840], R2 ;  /* 0x02284002210075a7 */ /* 0x000e64000802017f */
[----:B-1----:R-:W-:Y:S05]  /*10dd0*/  @!P1 BRA `(.L_x_7249) ;  /* 0x0000003c00c09947 */ /* 0x002fea0003800000 */
.L_x_7382:
[----:B------:R-:W-:Y:S05]  /*10de0*/  @!P0 BRA `(.L_x_7250) ;  /* 0x0000000000048947 */ /* 0x000fea0003800000 */
[----:B------:R-:W-:Y:S01]  /*10df0*/  BPT.TRAP 0x1 ;  /* 0x000000040000795c */ /* 0x000fe20000300000 */
.L_x_7250:
[----:B------:R-:W3:Y:S02]  /*10e00*/  SYNCS.PHASECHK.TRANS64.TRYWAIT P1, [R5+URZ+0x22860], R0 ;  /* 0x02286000050075a7 */ /* 0x000ee4000802017f */
[----:B---3--:R-:W-:Y:S05]  /*10e10*/  @!P1 BRA `(.L_x_7251) ;  /* 0x0000003c00c49947 */ /* 0x008fea0003800000 */
.L_x_7383:
[----:B------:R-:W-:Y:S05]  /*10e20*/  @!P0 BRA `(.L_x_7252) ;  /* 0x0000000000048947 */ /* 0x000fea0003800000 */
[----:B------:R-:W-:Y:S01]  /*10e30*/  BPT.TRAP 0x1 ;  /* 0x000000040000795c */ /* 0x000fe20000300000 */
.L_x_7252:
[----:B------:R-:W4:Y:S02]  /*10e40*/  SYNCS.PHASECHK.TRANS64.TRYWAIT P1, [R33+URZ+0x22860], R2 ;  /* 0x02286002210075a7 */ /* 0x000f24000802017f */
[----:B----4-:R-:W-:Y:S05]  /*10e50*/  @!P1 BRA `(.L_x_7253) ;  /* 0x0000003c00c89947 */ /* 0x010fea0003800000 */
.L_x_7384:
[----:B------:R-:W-:Y:S05]  /*10e60*/  @!P0 BRA `(.L_x_7254) ;  /* 0x0000000000048947 */ /* 0x000fea0003800000 */
[----:B------:R-:W-:Y:S01]  /*10e70*/  BPT.TRAP 0x1 ;  /* 0x000000040000795c */ /* 0x000fe20000300000 */
.L_x_7254:
[----:B------:R-:W5:Y:S02]  /*10e80*/  SYNCS.PHASECHK.TRANS64.TRYWAIT P1, [R5+URZ+0x22880], R0 ;  /* 0x02288000050075a7 */ /* 0x000f64000802017f */
[----:B-----5:R-:W-:Y:S05]  /*10e90*/  @!P1 BRA `(.L_x_7255) ;  /* 0x0000003c00cc9947 */ /* 0x020fea0003800000 */
.L_x_7385:
[----:B------:R-:W-:Y:S05]  /*10ea0*/  @!P0 BRA `(.L_x_7256) ;  /* 0x0000000000048947 */ /* 0x000fea0003800000 */
[----:B------:R-:W-:Y:S01]  /*10eb0*/  BPT.TRAP 0x1 ;  /* 0x000000040000795c */ /* 0x000fe20000300000 */
.L_x_7256:
[----:B------:R0:W0:Y:S02]  /*10ec0*/  SYNCS.PHASECHK.TRANS64.TRYWAIT P0, [R33+URZ+0x22880], R2 ;  /* 0x02288002210075a7 */ /* 0x000024000800017f */
[----:B0-----:R-:W-:Y:S05]  /*10ed0*/  @!P0 NANOSLEEP.SYNCS 0x989680 ;  /* 0x009896800000895d */ /* 0x001fea0003900000 */
[----:B------:R-:W0:Y:S02]  /*10ee0*/  @!P0 SYNCS.PHASECHK.TRANS64 P0, [R33+URZ+0x22880], R2 ;  /* 0x02288002210085a7 */ /* 0x000e24000800007f */
[----:B0-----:R-:W-:Y:S05]  /*10ef0*/  @!P0 BRA `(.L_x_7256) ;  /* 0xfffffffc00f08947 */ /* 0x001fea000383ffff */
.L_x_7244:
[----:B------:R-:W-:Y:S05]  /*10f00*/  BSYNC B0 ;  /* 0x0000000000007941 */ /* 0x000fea0003800000 */
.L_x_7243:
[----:B------:R-:W-:Y:S05]  /*10f10*/  EXIT ;  /* 0x000000000000794d */ /* 0x000fea0003800000 */
.L_x_7115:
[----:B0-----:R-:W-:-:S04]  /*10f20*/  IMAD.U32 R3, RZ, RZ, UR51 ;  /* 0x00000033ff037e24 */ /* 0x001fc8000f8e00ff */
[----:B------:R0:W1:Y:S03]  /*10f30*/  SYNCS.PHASECHK.TRANS64.TRYWAIT P1, [R3+URZ+0x22800], R0 ;  /* 0x02280000030075a7 */ /* 0x000066000802017f */
[----:B-1----:R-:W-:Y:S05]  /*10f40*/  @!P1 NANOSLEEP.SYNCS 0x989680 ;  /* 0x009896800000995d */ /* 0x002fea0003900000 */
[----:B------:R-:W1:Y:S02]  /*10f50*/  @!P1 SYNCS.PHASECHK.TRANS64 P1, [R3+URZ+0x22800], R0 ;  /* 0x02280000030095a7 */ /* 0x000e64000802007f */
[----:B-1----:R-:W-:Y:S05]  /*10f60*/  @!P1 BRA `(.L_x_7115) ;  /* 0xfffffffc00ec9947 */ /* 0x002fea000383ffff */
[----:B------:R-:W-:Y:S05]  /*10f70*/  BRA `(.L_x_7257) ;  /* 0xffffff0800487947 */ /* 0x000fea000383ffff */
.L_x_7119:
[----:B-1----:R1:W2:Y:S02]  /*10f80*/  SYNCS.PHASECHK.TRANS64.TRYWAIT P1, [R5+URZ+0x22830], R0 ;  /* 0x02283000050075a7 */ /* 0x0022a4000802017f */
[----:B--2---:R-:W-:Y:S05]  /*10f90*/  @!P1 NANOSLEEP.SYNCS 0x989680 ;  /* 0x009896800000995d */ /* 0x004fea0003900000 */
[----:B------:R-:W2:Y:S02]  /*10fa0*/  @!P1 SYNCS.PHASECHK.TRANS64 P1, [R5+URZ+0x22830], R0 ;  /* 0x02283000050095a7 */ /* 0x000ea4000802007f */
[----:B--2---:R-:W-:Y:S05]  /*10fb0*/  @!P1 BRA `(.L_x_7119) ;  /* 0xfffffffc00f09947 */ /* 0x004fea000383ffff */
[----:B------:R-:W-:Y:S05]  /*10fc0*/  BRA `(.L_x_7118) ;  /* 0xffffff0800647947 */ /* 0x000fea000383ffff */
.L_x_7125:
[----:B-1----:R-:W-:-:S04]  /*10fd0*/  IMAD.U32 R4, RZ, RZ, UR6 ;  /* 0x00000006ff047e24 */ /* 0x002fc8000f8e00ff */
[----:B------:R1:W2:Y:S03]  /*10fe0*/  SYNCS.PHASECHK.TRANS64.TRYWAIT P1, [R4+URZ+0x22830], R3 ;  /* 0x02283003040075a7 */ /* 0x0002a6000802017f */
[----:B--2---:R-:W-:Y:S05]  /*10ff0*/  @!P1 NANOSLEEP.SYNCS 0x989680 ;  /* 0x009896800000995d */ /* 0x004fea0003900000 */
[----:B------:R-:W2:Y:S02]  /*11000*/  @!P1 SYNCS.PHASECHK.TRANS64 P1, [R4+URZ+0x22830], R3 ;  /* 0x02283003040095a7 */ /* 0x000ea4000802007f */
[----:B--2---:R-:W-:Y:S05]  /*11010*/  @!P1 BRA `(.L_x_7125) ;  /* 0xfffffffc00ec9947 */ /* 0x004fea000383ffff */
[----:B------:R-:W-:Y:S05]  /*11020*/  BRA `(.L_x_7122) ;  /* 0xffffff3800607947 */ /* 0x000fea000383ffff */
.L_x_7129:
[----:B-1----:R-:W-:-:S04]  /*11030*/  IMAD.U32 R4, RZ, RZ, UR6 ;  /* 0x00000006ff047e24 */ /* 0x002fc8000f8e00ff */
[----:B------:R1:W2:Y:S03]  /*11040*/  SYNCS.PHASECHK.TRANS64.TRYWAIT P1, [R4+URZ+0x22850], R3 ;  /* 0x02285003040075a7 */ /* 0x0002a6000802017f */
[----:B--2---:R-:W-:Y:S05]  /*11050*/  @!P1 NANOSLEEP.SYNCS 0x989680 ;  /* 0x009896800000995d */ /* 0x004fea0003900000 */
[----:B------:R-:W2:Y:S02]  /*11060*/  @!P1 SYNCS.PHASECHK.TRANS64 P1, [R4+URZ+0x22850], R3 ;  /* 0x02285003040095a7 */ /* 0x000ea4000802007f */
[----:B--2---:R-:W-:Y:S05]  /*11070*/  @!P1 BRA `(.L_x_7129) ;  /* 0xfffffffc00ec9947 */ /* 0x004fea000383ffff */
[----:B------:R-:W-:Y:S05]  /*11080*/  BRA `(.L_x_7126) ;  /* 0xffffff4000807947 */ /* 0x000fea000383ffff */
.L_x_7136:
[----:B-1----:R-:W-:-:S04]  /*11090*/  IMAD.U32 R7, RZ, RZ, UR9 ;  /* 0x00000009ff077e24 */ /* 0x002fc8000f8e00ff */
[----:B------:R1:W2:Y:S03]  /*110a0*/  SYNCS.PHASECHK.TRANS64.TRYWAIT P1, [R7+URZ+0x22850], R0 ;  /* 0x02285000070075a7 */ /* 0x0002a6000802017f */
[----:B--2---:R-:W-:Y:S05]  /*110b0*/  @!P1 NANOSLEEP.SYNCS 0x989680 ;  /* 0x009896800000995d */ /* 0x004fea0003900000 */
[----:B------:R-:W2:Y:S02]  /*110c0*/  @!P1 SYNCS.PHASECHK.TRANS64 P1, [R7+URZ+0x22850], R0 ;  /* 0x02285000070095a7 */ /* 0x000ea4000802007f */
[----:B--2---:R-:W-:Y:S05]  /*110d0*/  @!P1 BRA `(.L_x_7136) ;  /* 0xfffffffc00ec9947 */ /* 0x004fea000383ffff */
[----:B------:R-:W-:Y:S05]  /*110e0*/  BRA `(.L_x_7135) ;  /* 0xffffff6000687947 */ /* 0x000fea000383ffff */
.L_x_7181:
        /* <DEDUP_REMOVED lines=10> */
.L_x_7258:
[----:B------:R-:W-:Y:S05]  /*11190*/  BRA `(.L_x_7259) ;  /* 0xffffffac00287947 */ /* 0x000fea000383ffff */
.L_x_7184:
[----:B0-----:R0:W1:Y:S02]  /*111a0*/  SYNCS.PHASECHK.TRANS64.TRYWAIT P0, [R0+URZ+0x22880], R30 ;  /* 0x0228801e000075a7 */ /* 0x001064000800017f */
[----:B-1----:R-:W-:Y:S05]  /*111b0*/  @!P0 NANOSLEEP.SYNCS 0x989680 ;  /* 0x009896800000895d */ /* 0x002fea0003900000 */
[----:B------:R-:W1:Y:S02]  /*111c0*/  @!P0 SYNCS.PHASECHK.TRANS64 P0, [R0+URZ+0x22880], R30 ;  /* 0x0228801e000085a7 */ /* 0x000e64000800007f */
[----:B-1----:R-:W-:Y:S05]  /*111d0*/  @!P0 BRA `(.L_x_7184) ;  /* 0xfffffffc00f08947 */ /* 0x002fea000383ffff */
[----:B------:R-:W-:Y:S05]  /*111e0*/  BRA `(.L_x_7260) ;  /* 0xffffffb000507947 */ /* 0x000fea000383ffff */
.L_x_7185:
        /* <DEDUP_REMOVED lines=8> */
.L_x_7262:
[----:B------:R-:W-:Y:S05]  /*11270*/  BSYNC B0 ;  /* 0x0000000000007941 */ /* 0x000fea0003800000 */
.L_x_7261:
[----:B------:R-:W-:Y:S01]  /*11280*/  IMAD.MOV.U32 R13, RZ, RZ, R9 ;  /* 0x000000ffff0d7224 */ /* 0x000fe200078e0009 */
[C---:B------:R-:W-:Y:S01]  /*11290*/  ISETP.GE.AND P3, PT, R20.reuse, 0x41, PT ;  /* 0x000000411400780c */ /* 0x040fe20003f66270 */
[----:B------:R-:W-:Y:S01]  /*112a0*/  IMAD.MOV.U32 R12, RZ, RZ, RZ ;  /* 0x000000ffff0c7224 */ /* 0x000fe200078e00ff */
[----:B------:R-:W-:Y:S01]  /*112b0*/  LOP3.LUT R27, R27, 0xffffffef, RZ, 0xc0, !PT ;  /* 0xffffffef1b1b7812 */ /* 0x000fe200078ec0ff */
[----:B------:R-:W-:Y:S01]  /*112c0*/  IMAD.MOV.U32 R11, RZ, RZ, 0x181f ;  /* 0x0000181fff0b7424 */ /* 0x000fe200078e00ff */
[C---:B------:R-:W-:Y:S01]  /*112d0*/  ISETP.GE.AND P2, PT, R20.reuse, 0x61, PT ;  /* 0x000000611400780c */ /* 0x040fe20003f46270 */
        /* <DEDUP_REMOVED lines=8> */
.L_x_7263:
[----:B------:R-:W-:Y:S02]  /*11360*/  IMAD.MOV.U32 R13, RZ, RZ, R10 ;  /* 0x000000ffff0d7224 */ /* 0x000fe400078e000a */
[----:B------:R-:W-:Y:S02]  /*11370*/  IMAD.MOV.U32 R12, RZ, RZ, 0x1 ;  /* 0x00000001ff0c7424 */ /* 0x000fe400078e00ff */
[----:B------:R-:W-:-:S07]  /*11380*/  IMAD.MOV.U32 R2, RZ, RZ, R14 ;  /* 0x000000ffff027224 */ /* 0x000fce00078e000e */
[----:B------:R-:W-:Y:S05]  /*11390*/  WARPSYNC.COLLECTIVE R15, `(.L_x_7264) ;  /* 0x000000000f087348 */ /* 0x000fea0003c00000 */
[----:B------:R0:W1:Y:S02]  /*113a0*/  SHFL.IDX P6, R14, R13, R12, R11 ;  /* 0x0000000c0d0e7389 */ /* 0x00006400000c000b */
[----:B01----:R-:W-:Y:S01]  /*113b0*/  ENDCOLLECTIVE ;  /* 0x000000000000791b */ /* 0x003fe20003800000 */
.L_x_7264:
[----:B------:R-:W-:-:S05]  /*113c0*/  IADD3 R2, P1, R32, R2, RZ ;  /* 0x0000000220027210 */ /* 0x000fca0007f3e0ff */
[----:B------:R-:W-:Y:S01]  /*113d0*/  IMAD.X R3, RZ, RZ, R3, P1 ;  /* 0x000000ffff037224 */ /* 0x000fe200008e0603 */
[----:B------:R-:W-:Y:S01]  /*113e0*/  ISETP.LT.OR P1, PT, R20, 0x1, P0 ;  /* 0x000000011400780c */ /* 0x000fe20000721670 */
[----:B------:R-:W-:-:S12]  /*113f0*/  IMAD.MOV.U32 R13, RZ, RZ, R9 ;  /* 0x000000ffff0d7224 */ /* 0x000fd800078e0009 */
[----:B------:R-:W-:Y:S01]  /*11400*/  @!PT LDS RZ, [RZ] ;  /* 0x00000000fffff984 */ /* 0x000fe20000000800 */
[----:B------:R-:W-:Y:S01]  /*11410*/  @!PT LDS RZ, [RZ] ;  /* 0x00000000fffff984 */ /* 0x000fe20000000800 */
[----:B------:R-:W-:Y:S01]  /*11420*/  @!PT LDS RZ, [RZ] ;  /* 0x00000000fffff984 */ /* 0x000fe20000000800 */
[----:B------:R0:W-:Y:S02]  /*11430*/  LDGSTS.E.BYPASS.LTC128B.128 [R4+0xa400], desc[UR52][R2.64], !P1 ;  /* 0x0a40000002047fae */ /* 0x0001e4000c901d74 */
[----:B0-----:R-:W-:-:S07]  /*11440*/  IMAD.MOV.U32 R3, RZ, RZ, R14 ;  /* 0x000000ffff037224 */ /* 0x001fce00078e000e */
[----:B------:R-:W-:Y:S05]  /*11450*/  WARPSYNC.COLLECTIVE R15, `(.L_x_7265) ;  /* 0x000000000f087348 */ /* 0x000fea0003c00000 */
[----:B------:R0:W1:Y:S02]  /*11460*/  SHFL.IDX P6, R14, R13, R12, R11 ;  /* 0x0000000c0d0e7389 */ /* 0x00006400000c000b */
[----:B01----:R-:W-:Y:S01]  /*11470*/  ENDCOLLECTIVE ;  /* 0x000000000000791b */ /* 0x003fe20003800000 */
.L_x_7265:
[----:B------:R-:W-:Y:S02]  /*11480*/  IMAD.MOV.U32 R13, RZ, RZ, R10 ;  /* 0x000000ffff0d7224 */ /* 0x000fe400078e000a */
[----:B------:R-:W-:Y:S02]  /*11490*/  IMAD.MOV.U32 R12, RZ, RZ, 0x2 ;  /* 0x00000002ff0c7424 */ /* 0x000fe400078e00ff */
[----:B------:R-:W-:-:S07]  /*114a0*/  IMAD.MOV.U32 R2, RZ, RZ, R14 ;  /* 0x000000ffff027224 */ /* 0x000fce00078e000e */
[----:B------:R-:W-:Y:S05]  /*114b0*/  WARPSYNC.COLLECTIVE R15, `(.L_x_7266) ;  /* 0x000000000f087348 */ /* 0x000fea0003c00000 */
[----:B------:R0:W1:Y:S02]  /*114c0*/  SHFL.IDX P6, R14, R13, R12, R11 ;  /* 0x0000000c0d0e7389 */ /* 0x00006400000c000b */
[----:B01----:R-:W-:Y:S01]  /*114d0*/  ENDCOLLECTIVE ;  /* 0x000000000000791b */ /* 0x003fe20003800000 */
.L_x_7266:
[----:B------:R-:W-:-:S04]  /*114e0*/  IADD3 R2, P1, R32, R2, RZ ;  /* 0x0000000220027210 */ /* 0x000fc80007f3e0ff */
[----:B------:R-:W-:Y:S02]  /*114f0*/  IADD3.X R3, RZ, R3, RZ, P1, !PT ;  /* 0x00000003ff037210 */ /* 0x000fe40000ffe4ff */
        /* <DEDUP_REMOVED lines=10> */
.L_x_7267:
[----:B------:R-:W-:Y:S02]  /*115a0*/  IMAD.MOV.U32 R13, RZ, RZ, R10 ;  /* 0x000000ffff0d7224 */ /* 0x000fe400078e000a */
[----:B------:R-:W-:Y:S02]  /*115b0*/  IMAD.MOV.U32 R12, RZ, RZ, 0x3 ;  /* 0x00000003ff0c7424 */ /* 0x000fe400078e00ff */
[----:B------:R-:W-:-:S07]  /*115c0*/  IMAD.MOV.U32 R2, RZ, RZ, R14 ;  /* 0x000000ffff027224 */ /* 0x000fce00078e000e */
[----:B------:R-:W-:Y:S05]  /*115d0*/  WARPSYNC.COLLECTIVE R15, `(.L_x_7268) ;  /* 0x000000000f087348 */ /* 0x000fea0003c00000 */
[----:B------:R0:W1:Y:S02]  /*115e0*/  SHFL.IDX P6, R14, R13, R12, R11 ;  /* 0x0000000c0d0e7389 */ /* 0x00006400000c000b */
[----:B01----:R-:W-:Y:S01]  /*115f0*/  ENDCOLLECTIVE ;  /* 0x000000000000791b */ /* 0x003fe20003800000 */
.L_x_7268:
        /* <DEDUP_REMOVED lines=12> */
.L_x_7269:
[----:B------:R-:W-:Y:S02]  /*116c0*/  IMAD.MOV.U32 R13, RZ, RZ, R10 ;  /* 0x000000ffff0d7224 */ /* 0x000fe400078e000a */
[----:B------:R-:W-:Y:S02]  /*116d0*/  IMAD.MOV.U32 R12, RZ, RZ, 0x4 ;  /* 0x00000004ff0c7424 */ /* 0x000fe400078e00ff */
[----:B------:R-:W-:-:S07]  /*116e0*/  IMAD.MOV.U32 R2, RZ, RZ, R14 ;  /* 0x000000ffff027224 */ /* 0x000fce00078e000e */
[----:B------:R-:W-:Y:S05]  /*116f0*/  WARPSYNC.COLLECTIVE R15, `(.L_x_7270) ;  /* 0x000000000f087348 */ /* 0x000fea0003c00000 */
[----:B------:R0:W1:Y:S02]  /*11700*/  SHFL.IDX P6, R14, R13, R12, R11 ;  /* 0x0000000c0d0e7389 */ /* 0x00006400000c000b */
[----:B01----:R-:W-:Y:S01]  /*11710*/  ENDCOLLECTIVE ;  /* 0x000000000000791b */ /* 0x003fe20003800000 */
.L_x_7270:
[----:B------:R-:W-:-:S05]  /*11720*/  IADD3 R2, P1, R32, R2, RZ ;  /* 0x0000000220027210 */ /* 0x000fca0007f3e0ff */
[----:B------:R-:W-:Y:S01]  /*11730*/  IMAD.X R3, RZ, RZ, R3, P1 ;  /* 0x000000ffff037224 */ /* 0x000fe200008e0603 */
[----:B------:R-:W-:Y:S02]  /*11740*/  ISETP.LT.OR P1, PT, R20, 0x31, P0 ;  /* 0x000000311400780c */ /* 0x000fe40000721670 */
[----:B------:R-:W-:-:S11]  /*11750*/  MOV R13, R9 ;  /* 0x00000009000d7202 */ /* 0x000fd60000000f00 */
        /* <DEDUP_REMOVED lines=8> */
.L_x_7271:
[----:B------:R-:W-:Y:S02]  /*117e0*/  IMAD.MOV.U32 R13, RZ, RZ, R10 ;  /* 0x000000ffff0d7224 */ /* 0x000fe400078e000a */
[----:B------:R-:W-:Y:S02]  /*117f0*/  IMAD.MOV.U32 R12, RZ, RZ, 0x5 ;  /* 0x00000005ff0c7424 */ /* 0x000fe400078e00ff */
[----:B------:R-:W-:-:S07]  /*11800*/  IMAD.MOV.U32 R2, RZ, RZ, R14 ;  /* 0x000000ffff027224 */ /* 0x000fce00078e000e */
[----:B------:R-:W-:Y:S05]  /*11810*/  WARPSYNC.COLLECTIVE R15, `(.L_x_7272) ;  /* 0x000000000f087348 */ /* 0x000fea0003c00000 */
[----:B------:R0:W1:Y:S02]  /*11820*/  SHFL.IDX P6, R14, R13, R12, R11 ;  /* 0x0000000c0d0e7389 */ /* 0x00006400000c000b */
[----:B01----:R-:W-:Y:S01]  /*11830*/  ENDCOLLECTIVE ;  /* 0x000000000000791b */ /* 0x003fe20003800000 */
.L_x_7272:
        /* <DEDUP_REMOVED lines=12> */
.L_x_7273:
[----:B------:R-:W-:Y:S02]  /*11900*/  IMAD.MOV.U32 R13, RZ, RZ, R10 ;  /* 0x000000ffff0d7224 */ /* 0x000fe400078e000a */
[----:B------:R-:W-:Y:S02]  /*11910*/  IMAD.MOV.U32 R12, RZ, RZ, 0x6 ;  /* 0x00000006ff0c7424 */ /* 0x000fe400078e00ff */
[----:B------:R-:W-:-:S07]  /*11920*/  IMAD.MOV.U32 R2, RZ, RZ, R14 ;  /* 0x000000ffff027224 */ /* 0x000fce00078e000e */
[----:B------:R-:W-:Y:S05]  /*11930*/  WARPSYNC.COLLECTIVE R15, `(.L_x_7274) ;  /* 0x000000000f087348 */ /* 0x000fea0003c00000 */
[----:B------:R0:W1:Y:S02]  /*11940*/  SHFL.IDX P6, R14, R13, R12, R11 ;  /* 0x0000000c0d0e7389 */ /* 0x00006400000c000b */
[----:B01----:R-:W-:Y:S01]  /*11950*/  ENDCOLLECTIVE ;  /* 0x000000000000791b */ /* 0x003fe20003800000 */
.L_x_7274:
        /* <DEDUP_REMOVED lines=12> */
.L_x_7275:
[----:B------:R-:W-:Y:S01]  /*11a20*/  IMAD.MOV.U32 R13, RZ, RZ, R10 ;  /* 0x000000ffff0d7224 */ /* 0x000fe200078e000a */
[----:B------:R-:W-:Y:S01]  /*11a30*/  MOV R12, 0x7 ;  /* 0x00000007000c7802 */ /* 0x000fe20000000f00 */
[----:B------:R-:W-:-:S07]  /*11a40*/  IMAD.MOV.U32 R2, RZ, RZ, R14 ;  /* 0x000000ffff027224 */ /* 0x000fce00078e000e */
[----:B------:R-:W-:Y:S05]  /*11a50*/  WARPSYNC.COLLECTIVE R15, `(.L_x_7276) ;  /* 0x000000000f087348 */ /* 0x000fea0003c00000 */
[----:B------:R0:W1:Y:S02]  /*11a60*/  SHFL.IDX P6, R14, R13, R12, R11 ;  /* 0x0000000c0d0e7389 */ /* 0x00006400000c000b */
[----:B01----:R-:W-:Y:S01]  /*11a70*/  ENDCOLLECTIVE ;  /* 0x000000000000791b */ /* 0x003fe20003800000 */
.L_x_7276:
        /* <DEDUP_REMOVED lines=8> */
[----:B------:R-:W-:-:S07]  /*11b00*/  IMAD.MOV.U32 R10, RZ, RZ, R14 ;  /* 0x000000ffff0a7224 */ /* 0x000fce00078e000e */
[----:B0-----:R-:W-:Y:S05]  /*11b10*/  WARPSYNC.COLLECTIVE R15, `(.L_x_7277) ;  /* 0x000000000f087348 */ /* 0x001fea0003c00000 */
[----:B------:R1:W2:Y:S02]  /*11b20*/  SHFL.IDX P6, R14, R13, R12, R11 ;  /* 0x0000000c0d0e7389 */ /* 0x0002a400000c000b */
[----:B012---:R-:W-:Y:S01]  /*11b30*/  ENDCOLLECTIVE ;  /* 0x000000000000791b */ /* 0x007fe20003800000 */
.L_x_7277:
[----:B------:R-:W-:Y:S02]  /*11b40*/  IMAD.MOV.U32 R13, RZ, RZ, R21 ;  /* 0x000000ffff0d7224 */ /* 0x000fe400078e0015 */
[----:B------:R-:W-:Y:S02]  /*11b50*/  IMAD.MOV.U32 R12, RZ, RZ, RZ ;  /* 0x000000ffff0c7224 */ /* 0x000fe400078e00ff */
[----:B------:R-:W-:-:S07]  /*11b60*/  IMAD.MOV.U32 R2, RZ, RZ, R14 ;  /* 0x000000ffff027224 */ /* 0x000fce00078e000e */
[----:B------:R-:W-:Y:S05]  /*11b70*/  WARPSYNC.COLLECTIVE R15, `(.L_x_7278) ;  /* 0x000000000f087348 */ /* 0x000fea0003c00000 */
[----:B------:R0:W1:Y:S02]  /*11b80*/  SHFL.IDX P6, R14, R13, R12, R11 ;  /* 0x0000000c0d0e7389 */ /* 0x00006400000c000b */
[----:B01----:R-:W-:Y:S01]  /*11b90*/  ENDCOLLECTIVE ;  /* 0x000000000000791b */ /* 0x003fe20003800000 */
.L_x_7278:
        /* <DEDUP_REMOVED lines=12> */
.L_x_7279:
[----:B------:R-:W-:Y:S02]  /*11c60*/  IMAD.MOV.U32 R13, RZ, RZ, R21 ;  /* 0x000000ffff0d7224 */ /* 0x000fe400078e0015 */
[----:B------:R-:W-:Y:S02]  /*11c70*/  IMAD.MOV.U32 R12, RZ, RZ, 0x1 ;  /* 0x00000001ff0c7424 */ /* 0x000fe400078e00ff */
[----:B------:R-:W-:-:S07]  /*11c80*/  IMAD.MOV.U32 R2, RZ, RZ, R14 ;  /* 0x000000ffff027224 */ /* 0x000fce00078e000e */
[----:B------:R-:W-:Y:S05]  /*11c90*/  WARPSYNC.COLLECTIVE R15, `(.L_x_7280) ;  /* 0x000000000f087348 */ /* 0x000fea0003c00000 */
[----:B------:R0:W1:Y:S02]  /*11ca0*/  SHFL.IDX P6, R14, R13, R12, R11 ;  /* 0x0000000c0d0e7389 */ /* 0x00006400000c000b */
[----:B01----:R-:W-:Y:S01]  /*11cb0*/  ENDCOLLECTIVE ;  /* 0x000000000000791b */ /* 0x003fe20003800000 */
.L_x_7280:
        /* <DEDUP_REMOVED lines=8> */
[----:B------:R-:W-:Y:S01]  /*11d40*/  ISETP.GE.AND P1, PT, R20, 0x11, PT ;  /* 0x000000111400780c */ /* 0x000fe20003f26270 */
[----:B------:R-:W-:-:S12]  /*11d50*/  IMAD.MOV.U32 R21, RZ, RZ, R14 ;  /* 0x000000ffff157224 */ /* 0x000fd800078e000e */
[----:B0-----:R-:W-:Y:S05]  /*11d60*/  WARPSYNC.COLLECTIVE R15, `(.L_x_7281) ;  /* 0x000000000f087348 */ /* 0x001fea0003c00000 */
[----:B------:R1:W2:Y:S02]  /*11d70*/  SHFL.IDX P6, R14, R13, R12, R11 ;  /* 0x0000000c0d0e7389 */ /* 0x0002a400000c000b */
[----:B012---:R-:W-:Y:S01]  /*11d80*/  ENDCOLLECTIVE ;  /* 0x000000000000791b */ /* 0x007fe20003800000 */
.L_x_7281:
[----:B------:R-:W-:Y:S02]  /*11d90*/  @P1 LOP3.LUT R27, R27, 0x10, RZ, 0xfc, !PT ;  /* 0x000000101b1b1812 */ /* 0x000fe400078efcff */
[----:B------:R-:W-:Y:S02]  /*11da0*/  ISETP.GE.AND P1, PT, R20, 0x51, PT ;  /* 0x000000511400780c */ /* 0x000fe40003f26270 */
[----:B------:R-:W-:-:S04]  /*11db0*/  LOP3.LUT R27, R27, 0xffffffdf, RZ, 0xc0, !PT ;  /* 0xffffffdf1b1b7812 */ /* 0x000fc800078ec0ff */
[----:B------:R-:W-:Y:S02]  /*11dc0*/  @P3 LOP3.LUT R27, R27, 0x20, RZ, 0xfc, !PT ;  /* 0x000000201b1b3812 */ /* 0x000fe400078efcff */
[----:B------:R-:W-:Y:S02]  /*11dd0*/  ISETP.GE.AND P3, PT, R20, 0x71, PT ;  /* 0x000000711400780c */ /* 0x000fe40003f66270 */
[----:B------:R-:W-:Y:S01]  /*11de0*/  LOP3.LUT R27, R27, 0xffffffbf, RZ, 0xc0, !PT ;  /* 0xffffffbf1b1b7812 */ /* 0x000fe200078ec0ff */
[----:B------:R-:W-:-:S03]  /*11df0*/  IMAD.MOV.U32 R2, RZ, RZ, R14 ;  /* 0x000000ffff027224 */ /* 0x000fc600078e000e */
[----:B------:R-:W-:Y:S02]  /*11e00*/  @P1 LOP3.LUT R27, R27, 0x40, RZ, 0xfc, !PT ;  /* 0x000000401b1b1812 */ /* 0x000fe400078efcff */
[----:B------:R-:W-:Y:S02]  /*11e10*/  ISETP.GE.AND P1, PT, R20, 0x81, PT ;  /* 0x000000811400780c */ /* 0x000fe40003f26270 */
[----:B------:R-:W-:-:S04]  /*11e20*/  LOP3.LUT R27, R27, 0xfffffeff, RZ, 0xc0, !PT ;  /* 0xfffffeff1b1b7812 */ /* 0x000fc800078ec0ff */
[----:B------:R-:W-:Y:S02]  /*11e30*/  @P2 LOP3.LUT R27, R27, 0x100, RZ, 0xfc, !PT ;  /* 0x000001001b1b2812 */ /* 0x000fe400078efcff */
[----:B------:R-:W-:Y:S02]  /*11e40*/  ISETP.GE.AND P2, PT, R20, 0x91, PT ;  /* 0x000000911400780c */ /* 0x000fe40003f46270 */
[----:B------:R-:W-:-:S11]  /*11e50*/  LOP3.LUT R27, R27, 0xfffffdff, RZ, 0xc0, !PT ;  /* 0xfffffdff1b1b7812 */ /* 0x000fd600078ec0ff */
[----:B------:R-:W-:Y:S01]  /*11e60*/  @P2 LOP3.LUT R27, R27, 0x200, RZ, 0xfc, !PT ;  /* 0x000002001b1b2812 */ /* 0x000fe200078efcff */
[----:B------:R-:W-:Y:S06]  /*11e70*/  BRA `(.L_x_7282) ;  /* 0xffffffac00287947 */ /* 0x000fec000383ffff */
.L_x_7190:
[----:B--2---:R2:W3:Y:S02]  /*11e80*/  SYNCS.PHASECHK.TRANS64.TRYWAIT P0, [R0+URZ+0x22840], R30 ;  /* 0x0228401e000075a7 */ /* 0x0044e4000800017f */
[----:B---3--:R-:W-:Y:S05]  /*11e90*/  @!P0 NANOSLEEP.SYNCS 0x989680 ;  /* 0x009896800000895d */ /* 0x008fea0003900000 */
[----:B------:R-:W3:Y:S02]  /*11ea0*/  @!P0 SYNCS.PHASECHK.TRANS64 P0, [R0+URZ+0x22840], R30 ;  /* 0x0228401e000085a7 */ /* 0x000ee4000800007f */
[----:B---3--:R-:W-:Y:S05]  /*11eb0*/  @!P0 BRA `(.L_x_7190) ;  /* 0xfffffffc00f08947 */ /* 0x008fea000383ffff */
[----:B------:R-:W-:Y:S05]  /*11ec0*/  BRA `(.L_x_7283) ;  /* 0xffffffac007c7947 */ /* 0x000fea000383ffff */
.L_x_7191:
[----:B------:R-:W-:Y:S01]  /*11ed0*/  BSSY B0, `(.L_x_7284) ;  /* 0x0000008000007945 */ /* 0x000fe20003800000 */
[----:B------:R-:W-:Y:S01]  /*11ee0*/  MOV R13, R7 ;  /* 0x00000007000d7202 */ /* 0x000fe20000000f00 */
[----:B------:R-:W-:Y:S02]  /*11ef0*/  IMAD.MOV.U32 R12, RZ, RZ, RZ ;  /* 0x000000ffff0c7224 */ /* 0x000fe400078e00ff */
[----:B------:R-:W-:Y:S02]  /*11f00*/  IMAD.MOV.U32 R11, RZ, RZ, 0x181f ;  /* 0x0000181fff0b7424 */ /* 0x000fe400078e00ff */
[----:B------:R-:W-:-:S07]  /*11f10*/  IMAD.MOV.U32 R15, RZ, RZ, -0x1 ;  /* 0xffffffffff0f7424 */ /* 0x000fce00078e00ff */
[----:B012---:R-:W-:Y:S05]  /*11f20*/  WARPSYNC.COLLECTIVE R15, `(.L_x_7285) ;  /* 0x000000000f087348 */ /* 0x007fea0003c00000 */
[----:B------:R3:W4:Y:S02]  /*11f30*/  SHFL.IDX P6, R14, R13, R12, R11 ;  /* 0x0000000c0d0e7389 */ /* 0x00072400000c000b */
[----:B01234-:R-:W-:Y:S01]  /*11f40*/  ENDCOLLECTIVE ;  /* 0x000000000000791b */ /* 0x01ffe20003800000 */
.L_x_7285:
[----:B------:R-:W-:Y:S05]  /*11f50*/  BSYNC B0 ;  /* 0x0000000000007941 */ /* 0x000fea0003800000 */
.L_x_7284:
        /* <DEDUP_REMOVED lines=8> */
.L_x_7286:
[----:B------:R-:W-:Y:S02]  /*11fe0*/  IMAD.MOV.U32 R13, RZ, RZ, R7 ;  /* 0x000000ffff0d7224 */ /* 0x000fe400078e0007 */
[----:B------:R-:W-:Y:S01]  /*11ff0*/  IMAD.MOV.U32 R12, RZ, RZ, 0x1 ;  /* 0x00000001ff0c7424 */ /* 0x000fe200078e00ff */
[----:B------:R-:W-:-:S13]  /*12000*/  LOP3.LUT P6, RZ, R27, 0x80, RZ, 0xc0, !PT ;  /* 0x000000801bff7812 */ /* 0x000fda00078cc0ff */
        /* <DEDUP_REMOVED lines=10> */
.L_x_7287:
[----:B------:R-:W-:Y:S02]  /*120b0*/  IMAD.MOV.U32 R13, RZ, RZ, R8 ;  /* 0x000000ffff0d7224 */ /* 0x000fe400078e0008 */
[----:B------:R-:W-:-:S07]  /*120c0*/  IMAD.MOV.U32 R2, RZ, RZ, R14 ;  /* 0x000000ffff027224 */ /* 0x000fce00078e000e */
[----:B------:R-:W-:Y:S05]  /*120d0*/  WARPSYNC.COLLECTIVE R15, `(.L_x_7288) ;  /* 0x000000000f087348 */ /* 0x000fea0003c00000 */
[----:B------:R0:W1:Y:S02]  /*120e0*/  SHFL.IDX P6, R14, R13, R12, R11 ;  /* 0x0000000c0d0e7389 */ /* 0x00006400000c000b */
[----:B01----:R-:W-:Y:S01]  /*120f0*/  ENDCOLLECTIVE ;  /* 0x000000000000791b */ /* 0x003fe20003800000 */
.L_x_7288:
[----:B------:R-:W-:Y:S02]  /*12100*/  IMAD.MOV.U32 R13, RZ, RZ, R7 ;  /* 0x000000ffff0d7224 */ /* 0x000fe400078e0007 */
[----:B------:R-:W-:Y:S01]  /*12110*/  IMAD.MOV.U32 R12, RZ, RZ, 0x2 ;  /* 0x00000002ff0c7424 */ /* 0x000fe200078e00ff */
[----:B------:R-:W-:-:S13]  /*12120*/  LOP3.LUT P6, RZ, R27, 0x10, RZ, 0xc0, !PT ;  /* 0x000000101bff7812 */ /* 0x000fda00078cc0ff */
[----:B------:R-:W-:-:S05]  /*12130*/  @P6 IADD3 R9, P0, R32, R14, RZ ;  /* 0x0000000e20096210 */ /* 0x000fca0007f1e0ff */
[----:B------:R-:W-:Y:S01]  /*12140*/  @P6 IMAD.X R3, RZ, RZ, R2, P0 ;  /* 0x000000ffff036224 */ /* 0x000fe200000e0602 */
[----:B------:R-:W-:-:S05]  /*12150*/  @P6 MOV R2, R9 ;  /* 0x0000000900026202 */ /* 0x000fca0000000f00 */
[----:B------:R-:W-:Y:S01]  /*12160*/  @!PT LDS RZ, [RZ] ;  /* 0x00000000fffff984 */ /* 0x000fe20000000800 */
[----:B------:R-:W-:Y:S01]  /*12170*/  @!PT LDS RZ, [RZ] ;  /* 0x00000000fffff984 */ /* 0x000fe20000000800 */
[----:B------:R-:W-:Y:S01]  /*12180*/  @!PT LDS RZ, [RZ] ;  /* 0x00000000fffff984 */ /* 0x000fe20000000800 */
[----:B------:R0:W-:Y:S02]  /*12190*/  @P6 LDGSTS.E.BYPASS.LTC128B.128 [R4+0x18c00], desc[UR52][R2.64], !P2 ;  /* 0x18c0000002046fae */ /* 0x0001e4000d101d74 */
[----:B0-----:R-:W-:Y:S05]  /*121a0*/  WARPSYNC.COLLECTIVE R15, `(.L_x_7289) ;  /* 0x000000000f087348 */ /* 0x001fea0003c00000 */
[----:B------:R1:W2:Y:S02]  /*121b0*/  SHFL.IDX P6, R14, R13, R12, R11 ;  /* 0x0000000c0d0e7389 */ /* 0x0002a400000c000b */
[----:B012---:R-:W-:Y:S01]  /*121c0*/  ENDCOLLECTIVE ;  /* 0x000000000000791b */ /* 0x007fe20003800000 */
.L_x_7289:
[----:B------:R-:W-:Y:S02]  /*121d0*/  IMAD.MOV.U32 R13, RZ, RZ, R8 ;  /* 0x000000ffff0d7224 */ /* 0x000fe400078e0008 */
[----:B------:R-:W-:-:S07]  /*121e0*/  IMAD.MOV.U32 R2, RZ, RZ, R14 ;  /* 0x000000ffff027224 */ /* 0x000fce00078e000e */
[----:B------:R-:W-:Y:S05]  /*121f0*/  WARPSYNC.COLLECTIVE R15, `(.L_x_7290) ;  /* 0x000000000f087348 */ /* 0x000fea0003c00000 */
[----:B------:R0:W1:Y:S02]  /*12200*/  SHFL.IDX P6, R14, R13, R12, R11 ;  /* 0x0000000c0d0e7389 */ /* 0x00006400000c000b */
[----:B01----:R-:W-:Y:S01]  /*12210*/  ENDCOLLECTIVE ;  /* 0x000000000000791b */ /* 0x003fe20003800000 */
.L_x_7290:
[----:B------:R-:W-:Y:S02]  /*12220*/  IMAD.MOV.U32 R13, RZ, RZ, R7 ;  /* 0x000000ffff0d7224 */ /* 0x000fe400078e0007 */
[----:B------:R-:W-:Y:S01]  /*12230*/  IMAD.MOV.U32 R12, RZ, RZ, 0x3 ;  /* 0x00000003ff0c7424 */ /* 0x000fe200078e00ff */
[----:B------:R-:W-:-:S13]  /*12240*/  @P5 IADD3 R9, P0, R32, R14, RZ ;  /* 0x0000000e20095210 */ /* 0x000fda0007f1e0ff */
[----:B------:R-:W-:Y:S05]  /*12250*/  WARPSYNC.COLLECTIVE R15, `(.L_x_7291) ;  /* 0x000000000f087348 */ /* 0x000fea0003c00000 */
[----:B------:R0:W1:Y:S02]  /*12260*/  SHFL.IDX P6, R14, R13, R12, R11 ;  /* 0x0000000c0d0e7389 */ /* 0x00006400000c000b */
[----:B01----:R-:W-:Y:S01]  /*12270*/  ENDCOLLECTIVE ;  /* 0x000000000000791b */ /* 0x003fe20003800000 */
.L_x_7291:
[----:B------:R-:W-:Y:S02]  /*12280*/  @P5 IMAD.X R10, RZ, RZ, R2, P0 ;  /* 0x000000ffff0a5224 */ /* 0x000fe400000e0602 */
[----:B------:R-:W-:Y:S02]  /*12290*/  @P5 IMAD.MOV.U32 R2, RZ, RZ, R9 ;  /* 0x000000ffff025224 */ /* 0x000fe400078e0009 */
[----:B------:R-:W-:-:S05]  /*122a0*/  @P5 IMAD.MOV.U32 R3, RZ, RZ, R10 ;  /* 0x000000ffff035224 */ /* 0x000fca00078e000a */
[----:B------:R-:W-:Y:S01]  /*122b0*/  @!PT LDS RZ, [RZ] ;  /* 0x00000000fffff984 */ /* 0x000fe20000000800 */
[----:B------:R-:W-:Y:S01]  /*122c0*/  @!PT LDS RZ, [RZ] ;  /* 0x00000000fffff984 */ /* 0x000fe20000000800 */
[----:B------:R-:W-:Y:S01]  /*122d0*/  @!PT LDS RZ, [RZ] ;  /* 0x00000000fffff984 */ /* 0x000fe20000000800 */
[----:B------:R0:W-:Y:S01]  /*122e0*/  @P5 LDGSTS.E.BYPASS.LTC128B.128 [R4+0x19400], desc[UR52][R2.64], !P2 ;  /* 0x1940000002045fae */ /* 0x0001e2000d101d74 */
[----:B------:R-:W-:Y:S01]  /*122f0*/  LOP3.LUT P5, RZ, R27, 0x40, RZ, 0xc0, !PT ;  /* 0x000000401bff7812 */ /* 0x000fe200078ac0ff */
[----:B------:R-:W-:Y:S02]  /*12300*/  IMAD.MOV.U32 R13, RZ, RZ, R8 ;  /* 0x000000ffff0d7224 */ /* 0x000fe400078e0008 */
[----:B0-----:R-:W-:-:S10]  /*12310*/  IMAD.MOV.U32 R2, RZ, RZ, R14 ;  /* 0x000000ffff027224 */ /* 0x001fd400078e000e */
[----:B------:R-:W-:Y:S05]  /*12320*/  WARPSYNC.COLLECTIVE R15, `(.L_x_7292) ;  /* 0x000000000f087348 */ /* 0x000fea0003c00000 */
[----:B------:R0:W1:Y:S02]  /*12330*/  SHFL.IDX P6, R14, R13, R12, R11 ;  /* 0x0000000c0d0e7389 */ /* 0x00006400000c000b */
[----:B01----:R-:W-:Y:S01]  /*12340*/  ENDCOLLECTIVE ;  /* 0x000000000000791b */ /* 0x003fe20003800000 */
.L_x_7292:
[----:B------:R-:W-:Y:S01]  /*12350*/  IMAD.MOV.U32 R13, RZ, RZ, R7 ;  /* 0x000000ffff0d7224 */ /* 0x000fe200078e0007 */
[----:B------:R-:W-:Y:S02]  /*12360*/  MOV R12, 0x4 ;  /* 0x00000004000c7802 */ /* 0x000fe40000000f00 */
[----:B------:R-:W-:-:S13]  /*12370*/  @P4 IADD3 R9, P0, R32, R14, RZ ;  /* 0x0000000e20094210 */ /* 0x000fda0007f1e0ff */
[----:B------:R-:W-:Y:S05]  /*12380*/  WARPSYNC.COLLECTIVE R15, `(.L_x_7293) ;  /* 0x000000000f087348 */ /* 0x000fea0003c00000 */
[----:B------:R0:W1:Y:S02]  /*12390*/  SHFL.IDX P6, R14, R13, R12, R11 ;  /* 0x0000000c0d0e7389 */ /* 0x00006400000c000b */
[----:B01----:R-:W-:Y:S01]  /*123a0*/  ENDCOLLECTIVE ;  /* 0x000000000000791b */ /* 0x003fe20003800000 */
.L_x_7293:
        /* <DEDUP_REMOVED lines=13> */
.L_x_7294:
[----:B------:R-:W-:Y:S02]  /*12480*/  IMAD.MOV.U32 R13, RZ, RZ, R7 ;  /* 0x000000ffff0d7224 */ /* 0x000fe400078e0007 */
[----:B------:R-:W-:Y:S01]  /*12490*/  IMAD.MOV.U32 R12, RZ, RZ, 0x5 ;  /* 0x00000005ff0c7424 */ /* 0x000fe200078e00ff */
[----:B------:R-:W-:-:S13]  /*124a0*/  @P4 IADD3 R9, P0, R32, R14, RZ ;  /* 0x0000000e20094210 */ /* 0x000fda0007f1e0ff */
[----:B------:R-:W-:Y:S05]  /*124b0*/  WARPSYNC.COLLECTIVE R15, `(.L_x_7295) ;  /* 0x000000000f087348 */ /* 0x000fea0003c00000 */
[----:B------:R0:W1:Y:S02]  /*124c0*/  SHFL.IDX P6, R14, R13, R12, R11 ;  /* 0x0000000c0d0e7389 */ /* 0x00006400000c000b */
[----:B01----:R-:W-:Y:S01]  /*124d0*/  ENDCOLLECTIVE ;  /* 0x000000000000791b */ /* 0x003fe20003800000 */
.L_x_7295:
        /* <DEDUP_REMOVED lines=13> */
.L_x_7296:
[----:B------:R-:W-:Y:S02]  /*125b0*/  IMAD.MOV.U32 R13, RZ, RZ, R7 ;  /* 0x000000ffff0d7224 */ /* 0x000fe400078e0007 */
[----:B------:R-:W-:Y:S01]  /*125c0*/  IMAD.MOV.U32 R12, RZ, RZ, 0x6 ;  /* 0x00000006ff0c7424 */ /* 0x000fe200078e00ff */
[----:B------:R-:W-:-:S13]  /*125d0*/  @P5 IADD3 R9, P0, R32, R14, RZ ;  /* 0x0000000e20095210 */ /* 0x000fda0007f1e0ff */
[----:B------:R-:W-:Y:S05]  /*125e0*/  WARPSYNC.COLLECTIVE R15, `(.L_x_7297) ;  /* 0x000000000f087348 */ /* 0x000fea0003c00000 */
[----:B------:R0:W1:Y:S02]  /*125f0*/  SHFL.IDX P6, R14, R13, R12, R11 ;  /* 0x0000000c0d0e7389 */ /* 0x00006400000c000b */
[----:B01----:R-:W-:Y:S01]  /*12600*/  ENDCOLLECTIVE ;  /* 0x000000000000791b */ /* 0x003fe20003800000 */
.L_x_7297:
[----:B------:R-:W-:Y:S02]  /*12610*/  @P5 IMAD.X R10, RZ, RZ, R2, P0 ;  /* 0x000000ffff0a5224 */ /* 0x000fe400000e0602 */
[----:B------:R-:W-:Y:S02]  /*12620*/  @P5 IMAD.MOV.U32 R2, RZ, RZ, R9 ;  /* 0x000000ffff025224 */ /* 0x000fe400078e0009 */
[----:B------:R-:W-:-:S05]  /*12630*/  @P5 IMAD.MOV.U32 R3, RZ, RZ, R10 ;  /* 0x000000ffff035224 */ /* 0x000fca00078e000a */
[----:B------:R-:W-:Y:S01]  /*12640*/  @!PT LDS RZ, [RZ] ;  /* 0x00000000fffff984 */ /* 0x000fe20000000800 */
[----:B------:R-:W-:Y:S01]  /*12650*/  @!PT LDS RZ, [RZ] ;  /* 0x00000000fffff984 */ /* 0x000fe20000000800 */
[----:B------:R-:W-:Y:S01]  /*12660*/  @!PT LDS RZ, [RZ] ;  /* 0x00000000fffff984 */ /* 0x000fe20000000800 */
[----:B------:R0:W-:Y:S01]  /*12670*/  @P5 LDGSTS.E.BYPASS.LTC128B.128 [R4+0x1ac00], desc[UR52][R2.64], !P2 ;  /* 0x1ac0000002045fae */ /* 0x0001e2000d101d74 */
[----:B------:R-:W-:Y:S01]  /*12680*/  MOV R13, R8 ;  /* 0x00000008000d7202 */ /* 0x000fe20000000f00 */
[----:B0-----:R-:W-:-:S07]  /*12690*/  IMAD.MOV.U32 R2, RZ, RZ, R14 ;  /* 0x000000ffff027224 */ /* 0x001fce00078e000e */
[----:B------:R-:W-:Y:S05]  /*126a0*/  WARPSYNC.COLLECTIVE R15, `(.L_x_7298) ;  /* 0x000000000f087348 */ /* 0x000fea0003c00000 */
[----:B------:R0:W1:Y:S02]  /*126b0*/  SHFL.IDX P6, R14, R13, R12, R11 ;  /* 0x0000000c0d0e7389 */ /* 0x00006400000c000b */
[----:B01----:R-:W-:Y:S01]  /*126c0*/  ENDCOLLECTIVE ;  /* 0x000000000000791b */ /* 0x003fe20003800000 */
.L_x_7298:
[----:B------:R-:W-:Y:S02]  /*126d0*/  IMAD.MOV.U32 R13, RZ, RZ, R7 ;  /* 0x000000ffff0d7224 */ /* 0x000fe400078e0007 */
[----:B------:R-:W-:Y:S01]  /*126e0*/  IMAD.MOV.U32 R12, RZ, RZ, 0x7 ;  /* 0x00000007ff0c7424 */ /* 0x000fe200078e00ff */
[----:B------:R-:W-:-:S13]  /*126f0*/  @P4 IADD3 R9, P0, R32, R14, RZ ;  /* 0x0000000e20094210 */ /* 0x000fda0007f1e0ff */
[----:B------:R-:W-:Y:S05]  /*12700*/  WARPSYNC.COLLECTIVE R15, `(.L_x_7299) ;  /* 0x000000000f087348 */ /* 0x000fea0003c00000 */
[----:B------:R0:W1:Y:S02]  /*12710*/  SHFL.IDX P6, R14, R13, R12, R11 ;  /* 0x0000000c0d0e7389 */ /* 0x00006400000c000b */
[----:B01----:R-:W-:Y:S01]  /*12720*/  ENDCOLLECTIVE ;  /* 0x000000000000791b */ /* 0x003fe20003800000 */
.L_x_7299:
[----:B------:R-:W-:Y:S02]  /*12730*/  @P4 IMAD.X R10, RZ, RZ, R2, P0 ;  /* 0x000000ffff0a4224 */ /* 0x000fe400000e0602 */
[----:B------:R-:W-:Y:S02]  /*12740*/  @P4 IMAD.MOV.U32 R2, RZ, RZ, R9 ;  /* 0x000000ffff024224 */ /* 0x000fe400078e0009 */
[----:B------:R-:W-:-:S05]  /*12750*/  @P4 IMAD.MOV.U32 R3, RZ, RZ, R10 ;  /* 0x000000ffff034224 */ /* 0x000fca00078e000a */
[----:B------:R-:W-:Y:S01]  /*12760*/  @!PT LDS RZ, [RZ] ;  /* 0x00000000fffff984 */ /* 0x000fe20000000800 */
[----:B------:R-:W-:Y:S01]  /*12770*/  @!PT LDS RZ, [RZ] ;  /* 0x00000000fffff984 */ /* 0x000fe20000000800 */
[----:B------:R-:W-:Y:S01]  /*12780*/  @!PT LDS RZ, [RZ] ;  /* 0x00000000fffff984 */ /* 0x000fe20000000800 */
[----:B------:R0:W-:Y:S01]  /*12790*/  @P4 LDGSTS.E.BYPASS.LTC128B.128 [R4+0x1b400], desc[UR52][R2.64], !P2 ;  /* 0x1b40000002044fae */ /* 0x0001e2000d101d74 */
[----:B------:R-:W-:Y:S02]  /*127a0*/  IMAD.MOV.U32 R13, RZ, RZ, R8 ;  /* 0x000000ffff0d7224 */ /* 0x000fe400078e0008 */
[----:B------:R-:W-:-:S07]  /*127b0*/  IMAD.MOV.U32 R7, RZ, RZ, R14 ;  /* 0x000000ffff077224 */ /* 0x000fce00078e000e */
[----:B0-----:R-:W-:Y:S05]  /*127c0*/  WARPSYNC.COLLECTIVE R15, `(.L_x_7300) ;  /* 0x000000000f087348 */ /* 0x001fea0003c00000 */
[----:B------:R1:W2:Y:S02]  /*127d0*/  SHFL.IDX P6, R14, R13, R12, R11 ;  /* 0x0000000c0d0e7389 */ /* 0x0002a400000c000b */
[----:B012---:R-:W-:Y:S01]  /*127e0*/  ENDCOLLECTIVE ;  /* 0x000000000000791b */ /* 0x007fe20003800000 */
.L_x_7300:
[----:B------:R-:W-:Y:S02]  /*127f0*/  IMAD.MOV.U32 R13, RZ, RZ, R6 ;  /* 0x000000ffff0d7224 */ /* 0x000fe400078e0006 */
[----:B------:R-:W-:Y:S01]  /*12800*/  IMAD.MOV.U32 R12, RZ, RZ, RZ ;  /* 0x000000ffff0c7224 */ /* 0x000fe200078e00ff */
[----:B------:R-:W-:-:S05]  /*12810*/  @P3 IADD3 R14, P0, R32, R14, RZ ;  /* 0x0000000e200e3210 */ /* 0x000fca0007f1e0ff */
[----:B------:R-:W-:-:S08]  /*12820*/  @P3 IMAD.MOV.U32 R2, RZ, RZ, R14 ;  /* 0x000000ffff023224 */ /* 0x000fd000078e000e */
[----:B------:R-:W-:Y:S05]  /*12830*/  WARPSYNC.COLLECTIVE R15, `(.L_x_7301) ;  /* 0x000000000f087348 */ /* 0x000fea0003c00000 */
[----:B------:R0:W1:Y:S02]  /*12840*/  SHFL.IDX P6, R14, R13, R12, R11 ;  /* 0x0000000c0d0e7389 */ /* 0x00006400000c000b */
[----:B01----:R-:W-:Y:S01]  /*12850*/  ENDCOLLECTIVE ;  /* 0x000000000000791b */ /* 0x003fe20003800000 */
.L_x_7301:
[----:B------:R-:W-:-:S04]  /*12860*/  @P3 IMAD.X R9, RZ, RZ, R7, P0 ;  /* 0x000000ffff093224 */ /* 0x000fc800000e0607 */
[----:B------:R-:W-:-:S05]  /*12870*/  @P3 IMAD.MOV.U32 R3, RZ, RZ, R9 ;  /* 0x000000ffff033224 */ /* 0x000fca00078e0009 */
[----:B------:R-:W-:Y:S01]  /*12880*/  @!PT LDS RZ, [RZ] ;  /* 0x00000000fffff984 */ /* 0x000fe20000000800 */
[----:B------:R-:W-:Y:S01]  /*12890*/  @!PT LDS RZ, [RZ] ;  /* 0x00000000fffff984 */ /* 0x000fe20000000800 */
[----:B------:R-:W-:Y:S01]  /*128a0*/  @!PT LDS RZ, [RZ] ;  /* 0x00000000fffff984 */ /* 0x000fe20000000800 */
[----:B------:R0:W-:Y:S01]  /*128b0*/  @P3 LDGSTS.E.BYPASS.LTC128B.128 [R4+0x1bc00], desc[UR52][R2.64], !P2 ;  /* 0x1bc0000002043fae */ /* 0x0001e2000d101d74 */
[----:B------:R-:W-:Y:S02]  /*128c0*/  IMAD.MOV.U32 R13, RZ, RZ, R5 ;  /* 0x000000ffff0d7224 */ /* 0x000fe400078e0005 */
[----:B0-----:R-:W-:-:S07]  /*128d0*/  IMAD.MOV.U32 R2, RZ, RZ, R14 ;  /* 0x000000ffff027224 */ /* 0x001fce00078e000e */
[----:B------:R-:W-:Y:S05]  /*128e0*/  WARPSYNC.COLLECTIVE R15, `(.L_x_7302) ;  /* 0x000000000f087348 */ /* 0x000fea0003c00000 */
[----:B------:R0:W1:Y:S02]  /*128f0*/  SHFL.IDX P6, R14, R13, R12, R11 ;  /* 0x0000000c0d0e7389 */ /* 0x00006400000c000b */
[----:B01----:R-:W-:Y:S01]  /*12900*/  ENDCOLLECTIVE ;  /* 0x000000000000791b */ /* 0x003fe20003800000 */
.L_x_7302:
[----:B------:R-:W-:Y:S02]  /*12910*/  IMAD.MOV.U32 R13, RZ, RZ, R6 ;  /* 0x000000ffff0d7224 */ /* 0x000fe400078e0006 */
[----:B------:R-:W-:Y:S01]  /*12920*/  IMAD.MOV.U32 R12, RZ, RZ, 0x1 ;  /* 0x00000001ff0c7424 */ /* 0x000fe200078e00ff */
[----:B------:R-:W-:-:S05]  /*12930*/  @P1 IADD3 R14, P0, R32, R14, RZ ;  /* 0x0000000e200e1210 */ /* 0x000fca0007f1e0ff */
[----:B------:R-:W-:Y:S01]  /*12940*/  @P1 IMAD.X R9, RZ, RZ, R2, P0 ;  /* 0x000000ffff091224 */ /* 0x000fe200000e0602 */
[----:B------:R-:W-:-:S07]  /*12950*/  @P1 MOV R2, R14 ;  /* 0x0000000e00021202 */ /* 0x000fce0000000f00 */
[----:B------:R-:W-:Y:S05]  /*12960*/  WARPSYNC.COLLECTIVE R15, `(.L_x_7303) ;  /* 0x000000000f087348 */ /* 0x000fea0003c00000 */
[----:B------:R0:W1:Y:S02]  /*12970*/  SHFL.IDX P6, R14, R13, R12, R11 ;  /* 0x0000000c0d0e7389 */ /* 0x00006400000c000b */
[----:B01----:R-:W-:Y:S01]  /*12980*/  ENDCOLLECTIVE ;  /* 0x000000000000791b */ /* 0x003fe20003800000 */
.L_x_7303:
        /* <DEDUP_REMOVED lines=10> */
.L_x_7304:
[----:B------:R-:W-:Y:S05]  /*12a30*/  BRA `(.L_x_7305) ;  /* 0xffffffa800407947 */ /* 0x000fea000383ffff */
.L_x_7196:
        /* <DEDUP_REMOVED lines=9> */
.L_x_7306:
[C---:B------:R-:W-:Y:S01]  /*12ad0*/  VIADD R8, R4.reuse, 0x10 ;  /* 0x0000001004087836 */ /* 0x040fe20000000000 */
[----:B------:R-:W-:Y:S01]  /*12ae0*/  ISETP.GE.AND P2, PT, R4, R5, PT ;  /* 0x000000050400720c */ /* 0x000fe20003f46270 */
[----:B------:R-:W-:Y:S02]  /*12af0*/  IMAD.MOV.U32 R13, RZ, RZ, R0 ;  /* 0x000000ffff0d7224 */ /* 0x000fe400078e0000 */
[----:B------:R-:W-:-:S10]  /*12b00*/  IMAD.MOV.U32 R2, RZ, RZ, R14 ;  /* 0x000000ffff027224 */ /* 0x000fd400078e000e */
[----:B------:R-:W-:Y:S05]  /*12b10*/  WARPSYNC.COLLECTIVE R15, `(.L_x_7307) ;  /* 0x000000000f087348 */ /* 0x000fea0003c00000 */
[----:B------:R0:W1:Y:S02]  /*12b20*/  SHFL.IDX P6, R14, R13, R12, R11 ;  /* 0x0000000c0d0e7389 */ /* 0x00006400000c000b */
[----:B01----:R-:W-:Y:S01]  /*12b30*/  ENDCOLLECTIVE ;  /* 0x000000000000791b */ /* 0x003fe20003800000 */
.L_x_7307:
[----:B------:R-:W-:Y:S01]  /*12b40*/  MOV R13, R6 ;  /* 0x00000006000d7202 */ /* 0x000fe20000000f00 */
[----:B------:R-:W-:Y:S01]  /*12b50*/  IMAD.MOV.U32 R12, RZ, RZ, 0x1 ;  /* 0x00000001ff0c7424 */ /* 0x000fe200078e00ff */
[----:B------:R-:W-:-:S05]  /*12b60*/  @!P2 IADD3 R14, P1, R32, R14, RZ ;  /* 0x0000000e200ea210 */ /* 0x000fca0007f3e0ff */
[----:B------:R-:W-:Y:S02]  /*12b70*/  @!P2 IMAD.X R3, RZ, RZ, R2, P1 ;  /* 0x000000ffff03a224 */ /* 0x000fe400008e0602 */
[----:B------:R-:W-:-:S07]  /*12b80*/  @!P2 IMAD.MOV.U32 R2, RZ, RZ, R14 ;  /* 0x000000ffff02a224 */ /* 0x000fce00078e000e */
[----:B------:R-:W-:Y:S05]  /*12b90*/  WARPSYNC.COLLECTIVE R15, `(.L_x_7308) ;  /* 0x000000000f087348 */ /* 0x000fea0003c00000 */
[----:B------:R0:W1:Y:S02]  /*12ba0*/  SHFL.IDX P6, R14, R13, R12, R11 ;  /* 0x0000000c0d0e7389 */ /* 0x00006400000c000b */
[----:B01----:R-:W-:Y:S01]  /*12bb0*/  ENDCOLLECTIVE ;  /* 0x000000000000791b */ /* 0x003fe20003800000 */
.L_x_7308:
[----:B------:R-:W-:Y:S01]  /*12bc0*/  @!PT LDS RZ, [RZ] ;  /* 0x00000000fffff984 */ /* 0x000fe20000000800 */
[----:B------:R-:W-:Y:S01]  /*12bd0*/  @!PT LDS RZ, [RZ] ;  /* 0x00000000fffff984 */ /* 0x000fe20000000800 */
[----:B------:R-:W-:Y:S01]  /*12be0*/  @!PT LDS RZ, [RZ] ;  /* 0x00000000fffff984 */ /* 0x000fe20000000800 */
[----:B------:R0:W-:Y:S01]  /*12bf0*/  @!P2 LDGSTS.E.BYPASS.LTC128B.128 [R10+0x14400], desc[UR52][R2.64], !P0 ;  /* 0x14400000020aafae */ /* 0x0001e2000c101d74 */
[----:B------:R-:W-:Y:S01]  /*12c00*/  ISETP.GE.AND P2, PT, R8, R5, PT ;  /* 0x000000050800720c */ /* 0x000fe20003f46270 */
[----:B------:R-:W-:Y:S02]  /*12c10*/  VIADD R8, R4, 0x20 ;  /* 0x0000002004087836 */ /* 0x000fe40000000000 */
[----:B------:R-:W-:Y:S02]  /*12c20*/  IMAD.MOV.U32 R13, RZ, RZ, R0 ;  /* 0x000000ffff0d7224 */ /* 0x000fe400078e0000 */
[----:B------:R-:W-:-:S08]  /*12c30*/  IMAD.MOV.U32 R7, RZ, RZ, R14 ;  /* 0x000000ffff077224 */ /* 0x000fd000078e000e */
[----:B0-----:R-:W-:Y:S05]  /*12c40*/  WARPSYNC.COLLECTIVE R15, `(.L_x_7309) ;  /* 0x000000000f087348 */ /* 0x001fea0003c00000 */
[----:B------:R1:W2:Y:S02]  /*12c50*/  SHFL.IDX P6, R14, R13, R12, R11 ;  /* 0x0000000c0d0e7389 */ /* 0x0002a400000c000b */
[----:B012---:R-:W-:Y:S01]  /*12c60*/  ENDCOLLECTIVE ;  /* 0x000000000000791b */ /* 0x007fe20003800000 */
.L_x_7309:
[----:B------:R-:W-:Y:S02]  /*12c70*/  IMAD.MOV.U32 R13, RZ, RZ, R6 ;  /* 0x000000ffff0d7224 */ /* 0x000fe400078e0006 */
[----:B------:R-:W-:Y:S01]  /*12c80*/  IMAD.MOV.U32 R12, RZ, RZ, 0x2 ;  /* 0x00000002ff0c7424 */ /* 0x000fe200078e00ff */
[----:B------:R-:W-:-:S13]  /*12c90*/  @!P2 IADD3 R2, P1, R32, R14, RZ ;  /* 0x0000000e2002a210 */ /* 0x000fda0007f3e0ff */
[----:B------:R-:W-:Y:S05]  /*12ca0*/  WARPSYNC.COLLECTIVE R15, `(.L_x_7310) ;  /* 0x000000000f087348 */ /* 0x000fea0003c00000 */
[----:B------:R0:W1:Y:S02]  /*12cb0*/  SHFL.IDX P6, R14, R13, R12, R11 ;  /* 0x0000000c0d0e7389 */ /* 0x00006400000c000b */
[----:B01----:R-:W-:Y:S01]  /*12cc0*/  ENDCOLLECTIVE ;  /* 0x000000000000791b */ /* 0x003fe20003800000 */
.L_x_7310:
[----:B------:R-:W-:-:S05]  /*12cd0*/  @!P2 IMAD.X R3, RZ, RZ, R7, P1 ;  /* 0x000000ffff03a224 */ /* 0x000fca00008e0607 */
        /* <DEDUP_REMOVED lines=11> */
.L_x_7311:
[----:B------:R-:W-:Y:S02]  /*12d90*/  IMAD.MOV.U32 R13, RZ, RZ, R6 ;  /* 0x000000ffff0d7224 */ /* 0x000fe400078e0006 */
[----:B------:R-:W-:Y:S01]  /*12da0*/  IMAD.MOV.U32 R12, RZ, RZ, 0x3 ;  /* 0x00000003ff0c7424 */ /* 0x000fe200078e00ff */
[----:B------:R-:W-:-:S13]  /*12db0*/  @!P2 IADD3 R2, P1, R32, R14, RZ ;  /* 0x0000000e2002a210 */ /* 0x000fda0007f3e0ff */
[----:B------:R-:W-:Y:S05]  /*12dc0*/  WARPSYNC.COLLECTIVE R15, `(.L_x_7312) ;  /* 0x000000000f087348 */ /* 0x000fea0003c00000 */
[----:B------:R0:W1:Y:S02]  /*12dd0*/  SHFL.IDX P6, R14, R13, R12, R11 ;  /* 0x0000000c0d0e7389 */ /* 0x00006400000c000b */
[----:B01----:R-:W-:Y:S01]  /*12de0*/  ENDCOLLECTIVE ;  /* 0x000000000000791b */ /* 0x003fe20003800000 */
.L_x_7312:
        /* <DEDUP_REMOVED lines=12> */
.L_x_7313:
[----:B------:R-:W-:Y:S02]  /*12eb0*/  IMAD.MOV.U32 R13, RZ, RZ, R6 ;  /* 0x000000ffff0d7224 */ /* 0x000fe400078e0006 */
[----:B------:R-:W-:Y:S01]  /*12ec0*/  IMAD.MOV.U32 R12, RZ, RZ, 0x4 ;  /* 0x00000004ff0c7424 */ /* 0x000fe200078e00ff */
[----:B------:R-:W-:-:S13]  /*12ed0*/  @!P2 IADD3 R2, P1, R32, R14, RZ ;  /* 0x0000000e2002a210 */ /* 0x000fda0007f3e0ff */
[----:B------:R-:W-:Y:S05]  /*12ee0*/  WARPSYNC.COLLECTIVE R15, `(.L_x_7314) ;  /* 0x000000000f087348 */ /* 0x000fea0003c00000 */
[----:B------:R0:W1:Y:S02]  /*12ef0*/  SHFL.IDX P6, R14, R13, R12, R11 ;  /* 0x0000000c0d0e7389 */ /* 0x00006400000c000b */
[----:B01----:R-:W-:Y:S01]  /*12f00*/  ENDCOLLECTIVE ;  /* 0x000000000000791b */ /* 0x003fe20003800000 */
.L_x_7314:
[----:B------:R-:W-:-:S05]  /*12f10*/  @!P2 IADD3.X R3, RZ, R7, RZ, P1, !PT ;  /* 0x00000007ff03a210 */ /* 0x000fca0000ffe4ff */
        /* <DEDUP_REMOVED lines=11> */
.L_x_7315:
[----:B------:R-:W-:Y:S02]  /*12fd0*/  IMAD.MOV.U32 R13, RZ, RZ, R6 ;  /* 0x000000ffff0d7224 */ /* 0x000fe400078e0006 */
[----:B------:R-:W-:Y:S01]  /*12fe0*/  IMAD.MOV.U32 R12, RZ, RZ, 0x5 ;  /* 0x00000005ff0c7424 */ /* 0x000fe200078e00ff */
[----:B------:R-:W-:-:S13]  /*12ff0*/  @!P2 IADD3 R2, P1, R32, R14, RZ ;  /* 0x0000000e2002a210 */ /* 0x000fda0007f3e0ff */
[----:B------:R-:W-:Y:S05]  /*13000*/  WARPSYNC.COLLECTIVE R15, `(.L_x_7316) ;  /* 0x000000000f087348 */ /* 0x000fea0003c00000 */
[----:B------:R0:W1:Y:S02]  /*13010*/  SHFL.IDX P6, R14, R13, R12, R11 ;  /* 0x0000000c0d0e7389 */ /* 0x00006400000c000b */
[----:B01----:R-:W-:Y:S01]  /*13020*/  ENDCOLLECTIVE ;  /* 0x000000000000791b */ /* 0x003fe20003800000 */
.L_x_7316:
[----:B------:R-:W-:-:S05]  /*13030*/  @!P2 IMAD.X R3, RZ, RZ, R7, P1 ;  /* 0x000000ffff03a224 */ /* 0x000fca00008e0607 */
[----:B------:R-:W-:Y:S01]  /*13040*/  @!PT LDS RZ, [RZ] ;  /* 0x00000000fffff984 */ /* 0x000fe20000000800 */
[----:B------:R-:W-:Y:S01]  /*13050*/  @!PT LDS RZ, [RZ] ;  /* 0x00000000fffff984 */ /* 0x000fe20000000800 */
[----:B------:R-:W-:Y:S01]  /*13060*/  @!PT LDS RZ, [RZ] ;  /* 0x00000000fffff984 */ /* 0x000fe20000000800 */
[----:B------:R0:W-:Y:S01]  /*13070*/  @!P2 LDGSTS.E.BYPASS.LTC128B.128 [R10+0x16400], desc[UR52][R2.64], !P0 ;  /* 0x16400000020aafae */ /* 0x0001e2000c101d74 */
[----:B------:R-:W-:Y:S01]  /*13080*/  ISETP.GE.AND P2, PT, R8, R5, PT ;  /* 0x000000050800720c */ /* 0x000fe20003f46270 */
[----:B------:R-:W-:Y:S02]  /*13090*/  IMAD.MOV.U32 R13, RZ, RZ, R0 ;  /* 0x000000ffff0d7224 */ /* 0x000fe400078e0000 */
[----:B------:R-:W-:-:S10]  /*130a0*/  IMAD.MOV.U32 R7, RZ, RZ, R14 ;  /* 0x000000ffff077224 */ /* 0x000fd400078e000e */
[----:B0-----:R-:W-:Y:S05]  /*130b0*/  WARPSYNC.COLLECTIVE R15, `(.L_x_7317) ;  /* 0x000000000f087348 */ /* 0x001fea0003c00000 */
[----:B------:R1:W2:Y:S02]  /*130c0*/  SHFL.IDX P6, R14, R13, R12, R11 ;  /* 0x0000000c0d0e7389 */ /* 0x0002a400000c000b */
[----:B012---:R-:W-:Y:S01]  /*130d0*/  ENDCOLLECTIVE ;  /* 0x000000000000791b */ /* 0x007fe20003800000 */
.L_x_7317:
[----:B------:R-:W-:Y:S02]  /*130e0*/  IMAD.MOV.U32 R13, RZ, RZ, R6 ;  /* 0x000000ffff0d7224 */ /* 0x000fe400078e0006 */
[----:B------:R-:W-:Y:S01]  /*130f0*/  IMAD.MOV.U32 R12, RZ, RZ, 0x6 ;  /* 0x00000006ff0c7424 */ /* 0x000fe200078e00ff */
[----:B------:R-:W-:-:S13]  /*13100*/  @!P2 IADD3 R2, P1, R32, R14, RZ ;  /* 0x0000000e2002a210 */ /* 0x000fda0007f3e0ff */
[----:B------:R-:W-:Y:S05]  /*13110*/  WARPSYNC.COLLECTIVE R15, `(.L_x_7318) ;  /* 0x000000000f087348 */ /* 0x000fea0003c00000 */
[----:B------:R0:W1:Y:S02]  /*13120*/  SHFL.IDX P6, R14, R13, R12, R11 ;  /* 0x0000000c0d0e7389 */ /* 0x00006400000c000b */
[----:B01----:R-:W-:Y:S01]  /*13130*/  ENDCOLLECTIVE ;  /* 0x000000000000791b */ /* 0x003fe20003800000 */
.L_x_7318:
[----:B------:R-:W-:-:S05]  /*13140*/  @!P2 IMAD.X R3, RZ, RZ, R7, P1 ;  /* 0x000000ffff03a224 */ /* 0x000fca00008e0607 */
[----:B------:R-:W-:Y:S01]  /*13150*/  @!PT LDS RZ, [RZ] ;  /* 0x00000000fffff984 */ /* 0x000fe20000000800 */
[----:B------:R-:W-:Y:S01]  /*13160*/  @!PT LDS RZ, [RZ] ;  /* 0x00000000fffff984 */ /* 0x000fe20000000800 */
[----:B------:R-:W-:Y:S01]  /*13170*/  @!PT LDS RZ, [RZ] ;  /* 0x00000000fffff984 */ /* 0x000fe20000000800 */
[----:B------:R0:W-:Y:S01]  /*13180*/  @!P2 LDGSTS.E.BYPASS.LTC128B.128 [R10+0x16c00], desc[UR52][R2.64], !P0 ;  /* 0x16c00000020aafae */ /* 0x0001e2000c101d74 */
[----:B------:R-:W-:Y:S01]  /*13190*/  MOV R13, R0 ;  /* 0x00000000000d7202 */ /* 0x000fe20000000f00 */
[----:B0-----:R-:W-:Y:S02]  /*131a0*/  VIADD R2, R4, 0x60 ;  /* 0x0000006004027836 */ /* 0x001fe40000000000 */
[----:B------:R-:W-:-:S03]  /*131b0*/  IMAD.MOV.U32 R7, RZ, RZ, R14 ;  /* 0x000000ffff077224 */ /* 0x000fc600078e000e */
[----:B------:R-:W-:-:S13]  /*131c0*/  ISETP.GE.AND P2, PT, R2, R5, PT ;  /* 0x000000050200720c */ /* 0x000fda0003f46270 */
[----:B------:R-:W-:Y:S05]  /*131d0*/  WARPSYNC.COLLECTIVE R15, `(.L_x_7319) ;  /* 0x000000000f087348 */ /* 0x000fea0003c00000 */
[----:B------:R0:W1:Y:S02]  /*131e0*/  SHFL.IDX P6, R14, R13, R12, R11 ;  /* 0x0000000c0d0e7389 */ /* 0x00006400000c000b */
[----:B01----:R-:W-:Y:S01]  /*131f0*/  ENDCOLLECTIVE ;  /* 0x000000000000791b */ /* 0x003fe20003800000 */
.L_x_7319:
[----:B------:R-:W-:Y:S02]  /*13200*/  IMAD.MOV.U32 R13, RZ, RZ, R6 ;  /* 0x000000ffff0d7224 */ /* 0x000fe400078e0006 */
[----:B------:R-:W-:Y:S01]  /*13210*/  IMAD.MOV.U32 R12, RZ, RZ, 0x7 ;  /* 0x00000007ff0c7424 */ /* 0x000fe200078e00ff */
[----:B------:R-:W-:-:S13]  /*13220*/  @!P2 IADD3 R2, P1, R32, R14, RZ ;  /* 0x0000000e2002a210 */ /* 0x000fda0007f3e0ff */
[----:B------:R-:W-:Y:S05]  /*13230*/  WARPSYNC.COLLECTIVE R15, `(.L_x_7320) ;  /* 0x000000000f087348 */ /* 0x000fea0003c00000 */
[----:B------:R0:W1:Y:S02]  /*13240*/  SHFL.IDX P6, R14, R13, R12, R11 ;  /* 0x0000000c0d0e7389 */ /* 0x00006400000c000b */
[----:B01----:R-:W-:Y:S01]  /*13250*/  ENDCOLLECTIVE ;  /* 0x000000000000791b */ /* 0x003fe20003800000 */
.L_x_7320:
        /* <DEDUP_REMOVED lines=10> */
.L_x_7321:
[----:B------:R-:W-:Y:S05]  /*13300*/  BRA `(.L_x_7322) ;  /* 0xffffffa800947947 */ /* 0x000fea000383ffff */
.L_x_7199:
[----:B0-----:R0:W1:Y:S02]  /*13310*/  SYNCS.PHASECHK.TRANS64.TRYWAIT P0, [R22+URZ+0x22820], R3 ;  /* 0x02282003160075a7 */ /* 0x001064000800017f */
[----:B-1----:R-:W-:Y:S05]  /*13320*/  @!P0 NANOSLEEP.SYNCS 0x989680 ;  /* 0x009896800000895d */ /* 0x002fea0003900000 */
[----:B------:R-:W1:Y:S02]  /*13330*/  @!P0 SYNCS.PHASECHK.TRANS64 P0, [R22+URZ+0x22820], R3 ;  /* 0x02282003160085a7 */ /* 0x000e64000800007f */
[----:B-1----:R-:W-:Y:S05]  /*13340*/  @!P0 BRA `(.L_x_7199) ;  /* 0xfffffffc00f08947 */ /* 0x002fea000383ffff */
[----:B------:R-:W-:Y:S05]  /*13350*/  BRA `(.L_x_7323) ;  /* 0xffffffa800f07947 */ /* 0x000fea000383ffff */
.L_x_7203:
[----:B0-----:R0:W1:Y:S02]  /*13360*/  SYNCS.PHASECHK.TRANS64.TRYWAIT P0, [R0+URZ+0x22880], R31 ;  /* 0x0228801f000075a7 */ /* 0x001064000800017f */
[----:B-1----:R-:W-:Y:S05]  /*13370*/  @!P0 NANOSLEEP.SYNCS 0x989680 ;  /* 0x009896800000895d */ /* 0x002fea0003900000 */
[----:B------:R-:W1:Y:S02]  /*13380*/  @!P0 SYNCS.PHASECHK.TRANS64 P0, [R0+URZ+0x22880], R31 ;  /* 0x0228801f000085a7 */ /* 0x000e64000800007f */
[----:B-1----:R-:W-:Y:S05]  /*13390*/  @!P0 BRA `(.L_x_7203) ;  /* 0xfffffffc00f08947 */ /* 0x002fea000383ffff */
[----:B------:R-:W-:Y:S05]  /*133a0*/  BRA `(.L_x_7324) ;  /* 0xffffffb000147947 */ /* 0x000fea000383ffff */
.L_x_7204:
        /* <DEDUP_REMOVED lines=8> */
.L_x_7326:
[----:B------:R-:W-:Y:S05]  /*13430*/  BSYNC B0 ;  /* 0x0000000000007941 */ /* 0x000fea0003800000 */
.L_x_7325:
        /* <DEDUP_REMOVED lines=9> */
.L_x_7327:
[----:B------:R-:W-:Y:S02]  /*134d0*/  IMAD.MOV.U32 R13, RZ, RZ, R19 ;  /* 0x000000ffff0d7224 */ /* 0x000fe400078e0013 */
[----:B------:R-:W-:Y:S01]  /*134e0*/  IMAD.MOV.U32 R12, RZ, RZ, 0x1 ;  /* 0x00000001ff0c7424 */ /* 0x000fe200078e00ff */
[----:B------:R-:W-:-:S07]  /*134f0*/  MOV R2, R14 ;  /* 0x0000000e00027202 */ /* 0x000fce0000000f00 */
[----:B------:R-:W-:Y:S05]  /*13500*/  WARPSYNC.COLLECTIVE R15, `(.L_x_7328) ;  /* 0x000000000f087348 */ /* 0x000fea0003c00000 */
[----:B------:R0:W1:Y:S02]  /*13510*/  SHFL.IDX P6, R14, R13, R12, R11 ;  /* 0x0000000c0d0e7389 */ /* 0x00006400000c000b */
[----:B01----:R-:W-:Y:S01]  /*13520*/  ENDCOLLECTIVE ;  /* 0x000000000000791b */ /* 0x003fe20003800000 */
.L_x_7328:
        /* <DEDUP_REMOVED lines=11> */
.L_x_7329:
        /* <DEDUP_REMOVED lines=8> */
.L_x_7330:
        /* <DEDUP_REMOVED lines=9> */
.L_x_7331:
[----:B------:R-:W-:Y:S01]  /*136f0*/  IMAD.MOV.U32 R13, RZ, RZ, R19 ;  /* 0x000000ffff0d7224 */ /* 0x000fe200078e0013 */
[----:B------:R-:W-:Y:S01]  /*13700*/  MOV R12, 0x3 ;  /* 0x00000003000c7802 */ /* 0x000fe20000000f00 */
[----:B------:R-:W-:-:S05]  /*13710*/  IMAD.MOV.U32 R11, RZ, RZ, R14 ;  /* 0x000000ffff0b7224 */ /* 0x000fca00078e000e */
[----:B------:R-:W-:Y:S01]  /*13720*/  IADD3 R2, P0, R32, R11, RZ ;  /* 0x0000000b20027210 */ /* 0x000fe20007f1e0ff */
[----:B------:R-:W-:-:S04]  /*13730*/  IMAD.MOV.U32 R11, RZ, RZ, 0x181f ;  /* 0x0000181fff0b7424 */ /* 0x000fc800078e00ff */
[----:B------:R-:W-:-:S08]  /*13740*/  IMAD.X R3, RZ, RZ, R20, P0 ;  /* 0x000000ffff037224 */ /* 0x000fd000000e0614 */
[----:B------:R-:W-:Y:S05]  /*13750*/  WARPSYNC.COLLECTIVE R15, `(.L_x_7332) ;  /* 0x000000000f087348 */ /* 0x000fea0003c00000 */
[----:B------:R0:W1:Y:S02]  /*13760*/  SHFL.IDX P6, R14, R13, R12, R11 ;  /* 0x0000000c0d0e7389 */ /* 0x00006400000c000b */
[----:B01----:R-:W-:Y:S01]  /*13770*/  ENDCOLLECTIVE ;  /* 0x000000000000791b */ /* 0x003fe20003800000 */
.L_x_7332:
        /* <DEDUP_REMOVED lines=9> */
.L_x_7333:
[----:B------:R-:W-:Y:S02]  /*13810*/  IMAD.MOV.U32 R13, RZ, RZ, R19 ;  /* 0x000000ffff0d7224 */ /* 0x000fe400078e0013 */
[----:B------:R-:W-:Y:S02]  /*13820*/  IMAD.MOV.U32 R12, RZ, RZ, 0x4 ;  /* 0x00000004ff0c7424 */ /* 0x000fe400078e00ff */
[----:B------:R-:W-:-:S07]  /*13830*/  IMAD.MOV.U32 R2, RZ, RZ, R14 ;  /* 0x000000ffff027224 */ /* 0x000fce00078e000e */
[----:B------:R-:W-:Y:S05]  /*13840*/  WARPSYNC.COLLECTIVE R15, `(.L_x_7334) ;  /* 0x000000000f087348 */ /* 0x000fea0003c00000 */
[----:B------:R0:W1:Y:S02]  /*13850*/  SHFL.IDX P6, R14, R13, R12, R11 ;  /* 0x0000000c0d0e7389 */ /* 0x00006400000c000b */
[----:B01----:R-:W-:Y:S01]  /*13860*/  ENDCOLLECTIVE ;  /* 0x000000000000791b */ /* 0x003fe20003800000 */
.L_x_7334:
        /* <DEDUP_REMOVED lines=11> */
.L_x_7335:
[----:B------:R-:W-:Y:S02]  /*13920*/  IMAD.MOV.U32 R13, RZ, RZ, R19 ;  /* 0x000000ffff0d7224 */ /* 0x000fe400078e0013 */
[----:B------:R-:W-:Y:S02]  /*13930*/  IMAD.MOV.U32 R12, RZ, RZ, 0x5 ;  /* 0x00000005ff0c7424 */ /* 0x000fe400078e00ff */
[----:B------:R-:W-:-:S07]  /*13940*/  IMAD.MOV.U32 R2, RZ, RZ, R14 ;  /* 0x000000ffff027224 */ /* 0x000fce00078e000e */
[----:B------:R-:W-:Y:S05]  /*13950*/  WARPSYNC.COLLECTIVE R15, `(.L_x_7336) ;  /* 0x000000000f087348 */ /* 0x000fea0003c00000 */
[----:B------:R0:W1:Y:S02]  /*13960*/  SHFL.IDX P6, R14, R13, R12, R11 ;  /* 0x0000000c0d0e7389 */ /* 0x00006400000c000b */
[----:B01----:R-:W-:Y:S01]  /*13970*/  ENDCOLLECTIVE ;  /* 0x000000000000791b */ /* 0x003fe20003800000 */
.L_x_7336:
        /* <DEDUP_REMOVED lines=11> */
.L_x_7337:
[----:B------:R-:W-:Y:S02]  /*13a30*/  IMAD.MOV.U32 R13, RZ, RZ, R19 ;  /* 0x000000ffff0d7224 */ /* 0x000fe400078e0013 */
[----:B------:R-:W-:Y:S01]  /*13a40*/  IMAD.MOV.U32 R12, RZ, RZ, 0x6 ;  /* 0x00000006ff0c7424 */ /* 0x000fe200078e00ff */
[----:B------:R-:W-:-:S07]  /*13a50*/  MOV R2, R14 ;  /* 0x0000000e00027202 */ /* 0x000fce0000000f00 */
[----:B------:R-:W-:Y:S05]  /*13a60*/  WARPSYNC.COLLECTIVE R15, `(.L_x_7338) ;  /* 0x000000000f087348 */ /* 0x000fea0003c00000 */
[----:B------:R0:W1:Y:S02]  /*13a70*/  SHFL.IDX P6, R14, R13, R12, R11 ;  /* 0x0000000c0d0e7389 */ /* 0x00006400000c000b */
[----:B01----:R-:W-:Y:S01]  /*13a80*/  ENDCOLLECTIVE ;  /* 0x000000000000791b */ /* 0x003fe20003800000 */
.L_x_7338:
        /* <DEDUP_REMOVED lines=11> */
.L_x_7339:
[----:B------:R-:W-:Y:S02]  /*13b40*/  IMAD.MOV.U32 R13, RZ, RZ, R19 ;  /* 0x000000ffff0d7224 */ /* 0x000fe400078e0013 */
[----:B------:R-:W-:Y:S02]  /*13b50*/  IMAD.MOV.U32 R12, RZ, RZ, 0x7 ;  /* 0x00000007ff0c7424 */ /* 0x000fe400078e00ff */
[----:B------:R-:W-:-:S07]  /*13b60*/  IMAD.MOV.U32 R2, RZ, RZ, R14 ;  /* 0x000000ffff027224 */ /* 0x000fce00078e000e */
[----:B------:R-:W-:Y:S05]  /*13b70*/  WARPSYNC.COLLECTIVE R15, `(.L_x_7340) ;  /* 0x000000000f087348 */ /* 0x000fea0003c00000 */
[----:B------:R0:W1:Y:S02]  /*13b80*/  SHFL.IDX P6, R14, R13, R12, R11 ;  /* 0x0000000c0d0e7389 */ /* 0x00006400000c000b */
[----:B01----:R-:W-:Y:S01]  /*13b90*/  ENDCOLLECTIVE ;  /* 0x000000000000791b */ /* 0x003fe20003800000 */
.L_x_7340:
        /* <DEDUP_REMOVED lines=11> */
.L_x_7341:
[----:B------:R-:W-:Y:S02]  /*13c50*/  IMAD.MOV.U32 R13, RZ, RZ, R10 ;  /* 0x000000ffff0d7224 */ /* 0x000fe400078e000a */
[----:B------:R-:W-:Y:S02]  /*13c60*/  IMAD.MOV.U32 R12, RZ, RZ, RZ ;  /* 0x000000ffff0c7224 */ /* 0x000fe400078e00ff */
[----:B------:R-:W-:-:S05]  /*13c70*/  IMAD.MOV.U32 R11, RZ, RZ, R14 ;  /* 0x000000ffff0b7224 */ /* 0x000fca00078e000e */
[----:B------:R-:W-:Y:S02]  /*13c80*/  IADD3 R2, P0, R32, R11, RZ ;  /* 0x0000000b20027210 */ /* 0x000fe40007f1e0ff */
[----:B------:R-:W-:-:S03]  /*13c90*/  MOV R11, 0x181f ;  /* 0x0000181f000b7802 */ /* 0x000fc60000000f00 */
[----:B------:R-:W-:-:S08]  /*13ca0*/  IMAD.X R3, RZ, RZ, R19, P0 ;  /* 0x000000ffff037224 */ /* 0x000fd000000e0613 */
[----:B------:R-:W-:Y:S05]  /*13cb0*/  WARPSYNC.COLLECTIVE R15, `(.L_x_7342) ;  /* 0x000000000f087348 */ /* 0x000fea0003c00000 */
[----:B------:R0:W1:Y:S02]  /*13cc0*/  SHFL.IDX P6, R14, R13, R12, R11 ;  /* 0x0000000c0d0e7389 */ /* 0x00006400000c000b */
[----:B01----:R-:W-:Y:S01]  /*13cd0*/  ENDCOLLECTIVE ;  /* 0x000000000000791b */ /* 0x003fe20003800000 */
.L_x_7342:
        /* <DEDUP_REMOVED lines=9> */
.L_x_7343:
        /* <DEDUP_REMOVED lines=8> */
.L_x_7344:
        /* <DEDUP_REMOVED lines=9> */
.L_x_7345:
[----:B------:R-:W-:Y:S01]  /*13e80*/  IMAD.MOV.U32 R2, RZ, RZ, R14 ;  /* 0x000000ffff027224 */ /* 0x000fe200078e000e */
[----:B------:R-:W-:Y:S06]  /*13e90*/  BRA `(.L_x_7346) ;  /* 0xffffffa800ac7947 */ /* 0x000fec000383ffff */
.L_x_7209:
[----:B--2---:R2:W3:Y:S02]  /*13ea0*/  SYNCS.PHASECHK.TRANS64.TRYWAIT P0, [R0+URZ+0x22840], R31 ;  /* 0x0228401f000075a7 */ /* 0x0044e4000800017f */
[----:B---3--:R-:W-:Y:S05]  /*13eb0*/  @!P0 NANOSLEEP.SYNCS 0x989680 ;  /* 0x009896800000895d */ /* 0x008fea0003900000 */
[----:B------:R-:W3:Y:S02]  /*13ec0*/  @!P0 SYNCS.PHASECHK.TRANS64 P0, [R0+URZ+0x22840], R31 ;  /* 0x0228401f000085a7 */ /* 0x000ee4000800007f */
[----:B---3--:R-:W-:Y:S05]  /*13ed0*/  @!P0 BRA `(.L_x_7209) ;  /* 0xfffffffc00f08947 */ /* 0x008fea000383ffff */
[----:B------:R-:W-:Y:S05]  /*13ee0*/  BRA `(.L_x_7347) ;  /* 0xffffffa800fc7947 */ /* 0x000fea000383ffff */
.L_x_7210:
        /* <DEDUP_REMOVED lines=8> */
.L_x_7349:
[----:B------:R-:W-:Y:S05]  /*13f70*/  BSYNC B0 ;  /* 0x0000000000007941 */ /* 0x000fea0003800000 */
.L_x_7348:
        /* <DEDUP_REMOVED lines=8> */
.L_x_7350:
[----:B------:R-:W-:Y:S02]  /*14000*/  IMAD.MOV.U32 R13, RZ, RZ, R4 ;  /* 0x000000ffff0d7224 */ /* 0x000fe400078e0004 */
[----:B------:R-:W-:Y:S02]  /*14010*/  IMAD.MOV.U32 R12, RZ, RZ, 0x1 ;  /* 0x00000001ff0c7424 */ /* 0x000fe400078e00ff */
[----:B------:R-:W-:-:S07]  /*14020*/  IMAD.MOV.U32 R2, RZ, RZ, R14 ;  /* 0x000000ffff027224 */ /* 0x000fce00078e000e */
[----:B------:R-:W-:Y:S05]  /*14030*/  WARPSYNC.COLLECTIVE R15, `(.L_x_7351) ;  /* 0x000000000f087348 */ /* 0x000fea0003c00000 */
[----:B------:R0:W1:Y:S02]  /*14040*/  SHFL.IDX P6, R14, R13, R12, R11 ;  /* 0x0000000c0d0e7389 */ /* 0x00006400000c000b */
[----:B01----:R-:W-:Y:S01]  /*14050*/  ENDCOLLECTIVE ;  /* 0x000000000000791b */ /* 0x003fe20003800000 */
.L_x_7351:
        /* <DEDUP_REMOVED lines=11> */
.L_x_7352:
        /* <DEDUP_REMOVED lines=8> */
.L_x_7353:
        /* <DEDUP_REMOVED lines=9> */
.L_x_7354:
[----:B------:R-:W-:Y:S02]  /*14220*/  IMAD.MOV.U32 R13, RZ, RZ, R4 ;  /* 0x000000ffff0d7224 */ /* 0x000fe400078e0004 */
[----:B------:R-:W-:Y:S02]  /*14230*/  IMAD.MOV.U32 R12, RZ, RZ, 0x3 ;  /* 0x00000003ff0c7424 */ /* 0x000fe400078e00ff */
[----:B------:R-:W-:-:S05]  /*14240*/  IMAD.MOV.U32 R11, RZ, RZ, R14 ;  /* 0x000000ffff0b7224 */ /* 0x000fca00078e000e */
[----:B------:R-:W-:Y:S01]  /*14250*/  IADD3 R2, P0, R32, R11, RZ ;  /* 0x0000000b20027210 */ /* 0x000fe20007f1e0ff */
[----:B------:R-:W-:-:S03]  /*14260*/  IMAD.MOV.U32 R11, RZ, RZ, 0x181f ;  /* 0x0000181fff0b7424 */ /* 0x000fc600078e00ff */
[----:B------:R-:W-:-:S09]  /*14270*/  IADD3.X R3, RZ, R5, RZ, P0, !PT ;  /* 0x00000005ff037210 */ /* 0x000fd200007fe4ff */
[----:B------:R-:W-:Y:S05]  /*14280*/  WARPSYNC.COLLECTIVE R15, `(.L_x_7355) ;  /* 0x000000000f087348 */ /* 0x000fea0003c00000 */
[----:B------:R0:W1:Y:S02]  /*14290*/  SHFL.IDX P6, R14, R13, R12, R11 ;  /* 0x0000000c0d0e7389 */ /* 0x00006400000c000b */
[----:B01----:R-:W-:Y:S01]  /*142a0*/  ENDCOLLECTIVE ;  /* 0x000000000000791b */ /* 0x003fe20003800000 */
.L_x_7355:
        /* <DEDUP_REMOVED lines=9> */
.L_x_7356:
[----:B------:R-:W-:Y:S02]  /*14340*/  IMAD.MOV.U32 R13, RZ, RZ, R4 ;  /* 0x000000ffff0d7224 */ /* 0x000fe400078e0004 */
[----:B------:R-:W-:Y:S02]  /*14350*/  IMAD.MOV.U32 R12, RZ, RZ, 0x4 ;  /* 0x00000004ff0c7424 */ /* 0x000fe400078e00ff */
[----:B------:R-:W-:-:S07]  /*14360*/  IMAD.MOV.U32 R2, RZ, RZ, R14 ;  /* 0x000000ffff027224 */ /* 0x000fce00078e000e */
[----:B------:R-:W-:Y:S05]  /*14370*/  WARPSYNC.COLLECTIVE R15, `(.L_x_7357) ;  /* 0x000000000f087348 */ /* 0x000fea0003c00000 */
[----:B------:R0:W1:Y:S02]  /*14380*/  SHFL.IDX P6, R14, R13, R12, R11 ;  /* 0x0000000c0d0e7389 */ /* 0x00006400000c000b */
[----:B01----:R-:W-:Y:S01]  /*14390*/  ENDCOLLECTIVE ;  /* 0x000000000000791b */ /* 0x003fe20003800000 */
.L_x_7357:
        /* <DEDUP_REMOVED lines=11> */
.L_x_7358:
[----:B------:R-:W-:Y:S02]  /*14450*/  IMAD.MOV.U32 R13, RZ, RZ, R4 ;  /* 0x000000ffff0d7224 */ /* 0x000fe400078e0004 */
[----:B------:R-:W-:Y:S02]  /*14460*/  IMAD.MOV.U32 R12, RZ, RZ, 0x5 ;  /* 0x00000005ff0c7424 */ /* 0x000fe400078e00ff */
[----:B------:R-:W-:-:S07]  /*14470*/  IMAD.MOV.U32 R2, RZ, RZ, R14 ;  /* 0x000000ffff027224 */ /* 0x000fce00078e000e */
[----:B------:R-:W-:Y:S05]  /*14480*/  WARPSYNC.COLLECTIVE R15, `(.L_x_7359) ;  /* 0x000000000f087348 */ /* 0x000fea0003c00000 */
[----:B------:R0:W1:Y:S02]  /*14490*/  SHFL.IDX P6, R14, R13, R12, R11 ;  /* 0x0000000c0d0e7389 */ /* 0x00006400000c000b */
[----:B01----:R-:W-:Y:S01]  /*144a0*/  ENDCOLLECTIVE ;  /* 0x000000000000791b */ /* 0x003fe20003800000 */
.L_x_7359:
[----:B------:R-:W-:-:S05]  /*144b0*/  IADD3 R2, P0, R32, R2, RZ ;  /* 0x0000000220027210 */ /* 0x000fca0007f1e0ff */
[----:B------:R-:W-:-:S05]  /*144c0*/  IMAD.X R3, RZ, RZ, R3, P0 ;  /* 0x000000ffff037224 */ /* 0x000fca00000e0603 */
[----:B------:R-:W-:Y:S01]  /*144d0*/  @!PT LDS RZ, [RZ] ;  /* 0x00000000fffff984 */ /* 0x000fe20000000800 */
[----:B------:R-:W-:Y:S01]  /*144e0*/  @!PT LDS RZ, [RZ] ;  /* 0x00000000fffff984 */ /* 0x000fe20000000800 */
[----:B------:R-:W-:Y:S01]  /*144f0*/  @!PT LDS RZ, [RZ] ;  /* 0x00000000fffff984 */ /* 0x000fe20000000800 */
[----:B------:R0:W-:Y:S01]  /*14500*/  LDGSTS.E.BYPASS.LTC128B.128 [R6+0x1a400], desc[UR52][R2.64], !P2 ;  /* 0x1a40000002067fae */ /* 0x0001e2000d101d74 */
[----:B------:R-:W-:Y:S01]  /*14510*/  IMAD.MOV.U32 R13, RZ, RZ, R9 ;  /* 0x000000ffff0d7224 */ /* 0x000fe200078e0009 */
[----:B0-----:R-:W-:-:S07]  /*14520*/  MOV R3, R14 ;  /* 0x0000000e00037202 */ /* 0x001fce0000000f00 */
[----:B------:R-:W-:Y:S05]  /*14530*/  WARPSYNC.COLLECTIVE R15, `(.L_x_7360) ;  /* 0x000000000f087348 */ /* 0x000fea0003c00000 */
[----:B------:R0:W1:Y:S02]  /*14540*/  SHFL.IDX P6, R14, R13, R12, R11 ;  /* 0x0000000c0d0e7389 */ /* 0x00006400000c000b */
[----:B01----:R-:W-:Y:S01]  /*14550*/  ENDCOLLECTIVE ;  /* 0x000000000000791b */ /* 0x003fe20003800000 */
.L_x_7360:
[----:B------:R-:W-:Y:S02]  /*14560*/  IMAD.MOV.U32 R13, RZ, RZ, R4 ;  /* 0x000000ffff0d7224 */ /* 0x000fe400078e0004 */
[----:B------:R-:W-:Y:S02]  /*14570*/  IMAD.MOV.U32 R12, RZ, RZ, 0x6 ;  /* 0x00000006ff0c7424 */ /* 0x000fe400078e00ff */
[----:B------:R-:W-:-:S07]  /*14580*/  IMAD.MOV.U32 R2, RZ, RZ, R14 ;  /* 0x000000ffff027224 */ /* 0x000fce00078e000e */
[----:B------:R-:W-:Y:S05]  /*14590*/  WARPSYNC.COLLECTIVE R15, `(.L_x_7361) ;  /* 0x000000000f087348 */ /* 0x000fea0003c00000 */
[----:B------:R0:W1:Y:S02]  /*145a0*/  SHFL.IDX P6, R14, R13, R12, R11 ;  /* 0x0000000c0d0e7389 */ /* 0x00006400000c000b */
[----:B01----:R-:W-:Y:S01]  /*145b0*/  ENDCOLLECTIVE ;  /* 0x000000000000791b */ /* 0x003fe20003800000 */
.L_x_7361:
        /* <DEDUP_REMOVED lines=11> */
.L_x_7362:
[----:B------:R-:W-:Y:S02]  /*14670*/  IMAD.MOV.U32 R13, RZ, RZ, R4 ;  /* 0x000000ffff0d7224 */ /* 0x000fe400078e0004 */
[----:B------:R-:W-:Y:S02]  /*14680*/  IMAD.MOV.U32 R12, RZ, RZ, 0x7 ;  /* 0x00000007ff0c7424 */ /* 0x000fe400078e00ff */
[----:B------:R-:W-:-:S07]  /*14690*/  IMAD.MOV.U32 R2, RZ, RZ, R14 ;  /* 0x000000ffff027224 */ /* 0x000fce00078e000e */
[----:B------:R-:W-:Y:S05]  /*146a0*/  WARPSYNC.COLLECTIVE R15, `(.L_x_7363) ;  /* 0x000000000f087348 */ /* 0x000fea0003c00000 */
[----:B------:R0:W1:Y:S02]  /*146b0*/  SHFL.IDX P6, R14, R13, R12, R11 ;  /* 0x0000000c0d0e7389 */ /* 0x00006400000c000b */
[----:B01----:R-:W-:Y:S01]  /*146c0*/  ENDCOLLECTIVE ;  /* 0x000000000000791b */ /* 0x003fe20003800000 */
.L_x_7363:
        /* <DEDUP_REMOVED lines=11> */
.L_x_7364:
[----:B------:R-:W-:Y:S01]  /*14780*/  MOV R13, R8 ;  /* 0x00000008000d7202 */ /* 0x000fe20000000f00 */
[----:B------:R-:W-:Y:S02]  /*14790*/  IMAD.MOV.U32 R12, RZ, RZ, RZ ;  /* 0x000000ffff0c7224 */ /* 0x000fe400078e00ff */
[----:B------:R-:W-:-:S07]  /*147a0*/  IMAD.MOV.U32 R9, RZ, RZ, R14 ;  /* 0x000000ffff097224 */ /* 0x000fce00078e000e */
[----:B------:R-:W-:Y:S05]  /*147b0*/  WARPSYNC.COLLECTIVE R15, `(.L_x_7365) ;  /* 0x000000000f087348 */ /* 0x000fea0003c00000 */
[----:B------:R0:W1:Y:S02]  /*147c0*/  SHFL.IDX P6, R14, R13, R12, R11 ;  /* 0x0000000c0d0e7389 */ /* 0x00006400000c000b */
[----:B01----:R-:W-:Y:S01]  /*147d0*/  ENDCOLLECTIVE ;  /* 0x000000000000791b */ /* 0x003fe20003800000 */
.L_x_7365:
        /* <DEDUP_REMOVED lines=11> */
.L_x_7366:
[----:B------:R-:W-:Y:S02]  /*14890*/  IMAD.MOV.U32 R13, RZ, RZ, R8 ;  /* 0x000000ffff0d7224 */ /* 0x000fe400078e0008 */
[----:B------:R-:W-:Y:S02]  /*148a0*/  IMAD.MOV.U32 R12, RZ, RZ, 0x1 ;  /* 0x00000001ff0c7424 */ /* 0x000fe400078e00ff */
[----:B------:R-:W-:-:S07]  /*148b0*/  IMAD.MOV.U32 R5, RZ, RZ, R14 ;  /* 0x000000ffff057224 */ /* 0x000fce00078e000e */
[----:B------:R-:W-:Y:S05]  /*148c0*/  WARPSYNC.COLLECTIVE R15, `(.L_x_7367) ;  /* 0x000000000f087348 */ /* 0x000fea0003c00000 */
[----:B------:R0:W1:Y:S02]  /*148d0*/  SHFL.IDX P6, R14, R13, R12, R11 ;  /* 0x0000000c0d0e7389 */ /* 0x00006400000c000b */
[----:B01----:R-:W-:Y:S01]  /*148e0*/  ENDCOLLECTIVE ;  /* 0x000000000000791b */ /* 0x003fe20003800000 */
.L_x_7367:
        /* <DEDUP_REMOVED lines=11> */
.L_x_7368:
[----:B------:R-:W-:Y:S05]  /*149a0*/  BRA `(.L_x_7369) ;  /* 0xffffffa400907947 */ /* 0x000fea000383ffff */
.L_x_7215:
[----:B0-----:R0:W1:Y:S02]  /*149b0*/  SYNCS.PHASECHK.TRANS64.TRYWAIT P2, [R0+URZ+0x22870], R3 ;  /* 0x02287003000075a7 */ /* 0x001064000804017f */
[----:B-1----:R-:W-:Y:S05]  /*149c0*/  @!P2 NANOSLEEP.SYNCS 0x989680 ;  /* 0x009896800000a95d */ /* 0x002fea0003900000 */
[----:B------:R-:W1:Y:S02]  /*149d0*/  @!P2 SYNCS.PHASECHK.TRANS64 P2, [R0+URZ+0x22870], R3 ;  /* 0x022870030000a5a7 */ /* 0x000e64000804007f */
[----:B-1----:R-:W-:Y:S05]  /*149e0*/  @!P2 BRA `(.L_x_7215) ;  /* 0xfffffffc00f0a947 */ /* 0x002fea000383ffff */
[----:B------:R-:W-:Y:S05]  /*149f0*/  BRA `(.L_x_7370) ;  /* 0xffffffa400f47947 */ /* 0x000fea000383ffff */
.L_x_7217:
[----:B0-----:R0:W1:Y:S02]  /*14a00*/  SYNCS.PHASECHK.TRANS64.TRYWAIT P2, [R0+URZ+0x22860], R3 ;  /* 0x02286003000075a7 */ /* 0x001064000804017f */
[----:B-1----:R-:W-:Y:S05]  /*14a10*/  @!P2 NANOSLEEP.SYNCS 0x989680 ;  /* 0x009896800000a95d */ /* 0x002fea0003900000 */
[----:B------:R-:W1:Y:S02]  /*14a20*/  @!P2 SYNCS.PHASECHK.TRANS64 P2, [R0+URZ+0x22860], R3 ;  /* 0x022860030000a5a7 */ /* 0x000e64000804007f */
[----:B-1----:R-:W-:Y:S05]  /*14a30*/  @!P2 BRA `(.L_x_7217) ;  /* 0xfffffffc00f0a947 */ /* 0x002fea000383ffff */
[----:B------:R-:W-:Y:S05]  /*14a40*/  BRA `(.L_x_7371) ;  /* 0xffffffa800047947 */ /* 0x000fea000383ffff */
.L_x_7225:
[----:B0-----:R0:W1:Y:S02]  /*14a50*/  SYNCS.PHASECHK.TRANS64.TRYWAIT P1, [R2+URZ+0x22870], R3 ;  /* 0x02287003020075a7 */ /* 0x001064000802017f */
[----:B-1----:R-:W-:Y:S05]  /*14a60*/  @!P1 NANOSLEEP.SYNCS 0x989680 ;  /* 0x009896800000995d */ /* 0x002fea0003900000 */
[----:B------:R-:W1:Y:S02]  /*14a70*/  @!P1 SYNCS.PHASECHK.TRANS64 P1, [R2+URZ+0x22870], R3 ;  /* 0x02287003020095a7 */ /* 0x000e64000802007f */
[----:B-1----:R-:W-:Y:S05]  /*14a80*/  @!P1 BRA `(.L_x_7225) ;  /* 0xfffffffc00f09947 */ /* 0x002fea000383ffff */
[----:B------:R-:W-:Y:S05]  /*14a90*/  BRA `(.L_x_7372) ;  /* 0xffffffac00f47947 */ /* 0x000fea000383ffff */
.L_x_7227:
[----:B0-----:R0:W1:Y:S02]  /*14aa0*/  SYNCS.PHASECHK.TRANS64.TRYWAIT P1, [R2+URZ+0x22860], R3 ;  /* 0x02286003020075a7 */ /* 0x001064000802017f */
[----:B-1----:R-:W-:Y:S05]  /*14ab0*/  @!P1 NANOSLEEP.SYNCS 0x989680 ;  /* 0x009896800000995d */ /* 0x002fea0003900000 */
[----:B------:R-:W1:Y:S02]  /*14ac0*/  @!P1 SYNCS.PHASECHK.TRANS64 P1, [R2+URZ+0x22860], R3 ;  /* 0x02286003020095a7 */ /* 0x000e64000802007f */
[----:B-1----:R-:W-:Y:S05]  /*14ad0*/  @!P1 BRA `(.L_x_7227) ;  /* 0xfffffffc00f09947 */ /* 0x002fea000383ffff */
[----:B------:R-:W-:Y:S05]  /*14ae0*/  BRA `(.L_x_7373) ;  /* 0xffffffb000007947 */ /* 0x000fea000383ffff */
.L_x_7241:
[----:B0-----:R0:W1:Y:S02]  /*14af0*/  SYNCS.PHASECHK.TRANS64.TRYWAIT P0, [R4+URZ+0x22820], R0 ;  /* 0x02282000040075a7 */ /* 0x001064000800017f */
[----:B-1----:R-:W-:Y:S05]  /*14b00*/  @!P0 NANOSLEEP.SYNCS 0x989680 ;  /* 0x009896800000895d */ /* 0x002fea0003900000 */
[----:B------:R-:W1:Y:S02]  /*14b10*/  @!P0 SYNCS.PHASECHK.TRANS64 P0, [R4+URZ+0x22820], R0 ;  /* 0x02282000040085a7 */ /* 0x000e64000800007f */
[----:B-1----:R-:W-:Y:S05]  /*14b20*/  @!P0 BRA `(.L_x_7241) ;  /* 0xfffffffc00f08947 */ /* 0x002fea000383ffff */
[----:B------:R-:W-:Y:S05]  /*14b30*/  BRA `(.L_x_7374) ;  /* 0xffffffc000207947 */ /* 0x000fea000383ffff */
.L_x_7242:
        /* <DEDUP_REMOVED lines=11> */
.L_x_7376:
[----:B------:R-:W-:Y:S05]  /*14bf0*/  BSYNC B0 ;  /* 0x0000000000007941 */ /* 0x000fea0003800000 */
.L_x_7375:
[----:B------:R-:W-:Y:S05]  /*14c00*/  BRA `(.L_x_7377) ;  /* 0xffffffc000087947 */ /* 0x000fea000383ffff */
.L_x_7245:
[----:B------:R-:W-:Y:S01]  /*14c10*/  BSSY B1, `(.L_x_7378) ;  /* 0x0000006000017945 */ /* 0x000fe20003800000 */
[----:B------:R-:W-:-:S07]  /*14c20*/  IMAD.MOV.U32 R15, RZ, RZ, -0x1 ;  /* 0xffffffffff0f7424 */ /* 0x000fce00078e00ff */
[----:B0-2---:R-:W-:Y:S05]  /*14c30*/  WARPSYNC.COLLECTIVE R15, `(.L_x_7379) ;  /* 0x000000000f0c7348 */ /* 0x005fea0003c00000 */
[----:B------:R-:W-:Y:S02]  /*14c40*/  ELECT P6, UR62, PT ;  /* 0x00000000003e782f */ /* 0x000fe400038c0000 */
[----:B------:R-:W-:Y:S01]  /*14c50*/  MOV R14, UR62 ;  /* 0x0000003e000e7c02 */ /* 0x000fe20008000f00 */
[----:B0-2---:R-:W-:Y:S10]  /*14c60*/  ENDCOLLECTIVE ;  /* 0x000000000000791b */ /* 0x005ff40003800000 */
.L_x_7379:
[----:B------:R-:W-:Y:S05]  /*14c70*/  BSYNC B1 ;  /* 0x0000000000017941 */ /* 0x000fea0003800000 */
.L_x_7378:
[----:B------:R-:W-:Y:S05]  /*14c80*/  BRA `(.L_x_7380) ;  /* 0xffffffc000007947 */ /* 0x000fea000383ffff */
.L_x_7247:
[----:B0-----:R0:W1:Y:S02]  /*14c90*/  SYNCS.PHASECHK.TRANS64.TRYWAIT P1, [R5+URZ+0x22840], R0 ;  /* 0x02284000050075a7 */ /* 0x001064000802017f */
[----:B-1----:R-:W-:Y:S05]  /*14ca0*/  @!P1 NANOSLEEP.SYNCS 0x989680 ;  /* 0x009896800000995d */ /* 0x002fea0003900000 */
[----:B------:R-:W1:Y:S02]  /*14cb0*/  @!P1 SYNCS.PHASECHK.TRANS64 P1, [R5+URZ+0x22840], R0 ;  /* 0x02284000050095a7 */ /* 0x000e64000802007f */
[----:B-1----:R-:W-:Y:S05]  /*14cc0*/  @!P1 BRA `(.L_x_7247) ;  /* 0xfffffffc00f09947 */ /* 0x002fea000383ffff */
[----:B------:R-:W-:Y:S05]  /*14cd0*/  BRA `(.L_x_7381) ;  /* 0xffffffc000207947 */ /* 0x000fea000383ffff */
.L_x_7249:
[----:B-1----:R1:W3:Y:S02]  /*14ce0*/  SYNCS.PHASECHK.TRANS64.TRYWAIT P1, [R33+URZ+0x22840], R2 ;  /* 0x02284002210075a7 */ /* 0x0022e4000802017f */
[----:B---3--:R-:W-:Y:S05]  /*14cf0*/  @!P1 NANOSLEEP.SYNCS 0x989680 ;  /* 0x009896800000995d */ /* 0x008fea0003900000 */
[----:B------:R-:W3:Y:S02]  /*14d00*/  @!P1 SYNCS.PHASECHK.TRANS64 P1, [R33+URZ+0x22840], R2 ;  /* 0x02284002210095a7 */ /* 0x000ee4000802007f */
[----:B---3--:R-:W-:Y:S05]  /*14d10*/  @!P1 BRA `(.L_x_7249) ;  /* 0xfffffffc00f09947 */ /* 0x008fea000383ffff */
[----:B------:R-:W-:Y:S05]  /*14d20*/  BRA `(.L_x_7382) ;  /* 0xffffffc0002c7947 */ /* 0x000fea000383ffff */
.L_x_7251:
[----:B---3--:R3:W4:Y:S02]  /*14d30*/  SYNCS.PHASECHK.TRANS64.TRYWAIT P1, [R5+URZ+0x22860], R0 ;  /* 0x02286000050075a7 */ /* 0x008724000802017f */
[----:B----4-:R-:W-:Y:S05]  /*14d40*/  @!P1 NANOSLEEP.SYNCS 0x989680 ;  /* 0x009896800000995d */ /* 0x010fea0003900000 */
[----:B------:R-:W4:Y:S02]  /*14d50*/  @!P1 SYNCS.PHASECHK.TRANS64 P1, [R5+URZ+0x22860], R0 ;  /* 0x02286000050095a7 */ /* 0x000f24000802007f */
[----:B----4-:R-:W-:Y:S05]  /*14d60*/  @!P1 BRA `(.L_x_7251) ;  /* 0xfffffffc00f09947 */ /* 0x010fea000383ffff */
[----:B------:R-:W-:Y:S05]  /*14d70*/  BRA `(.L_x_7383) ;  /* 0xffffffc000287947 */ /* 0x000fea000383ffff */
.L_x_7253:
[----:B----4-:R4:W0:Y:S02]  /*14d80*/  SYNCS.PHASECHK.TRANS64.TRYWAIT P1, [R33+URZ+0x22860], R2 ;  /* 0x02286002210075a7 */ /* 0x010824000802017f */
[----:B0-----:R-:W-:Y:S05]  /*14d90*/  @!P1 NANOSLEEP.SYNCS 0x989680 ;  /* 0x009896800000995d */ /* 0x001fea0003900000 */
[----:B------:R-:W0:Y:S02]  /*14da0*/  @!P1 SYNCS.PHASECHK.TRANS64 P1, [R33+URZ+0x22860], R2 ;  /* 0x02286002210095a7 */ /* 0x000e24000802007f */
[----:B0-----:R-:W-:Y:S05]  /*14db0*/  @!P1 BRA `(.L_x_7253) ;  /* 0xfffffffc00f09947 */ /* 0x001fea000383ffff */
[----:B------:R-:W-:Y:S05]  /*14dc0*/  BRA `(.L_x_7384) ;  /* 0xffffffc000247947 */ /* 0x000fea000383ffff */
.L_x_7255:
[----:B------:R0:W0:Y:S02]  /*14dd0*/  SYNCS.PHASECHK.TRANS64.TRYWAIT P1, [R5+URZ+0x22880], R0 ;  /* 0x02288000050075a7 */ /* 0x000024000802017f */
[----:B0-----:R-:W-:Y:S05]  /*14de0*/  @!P1 NANOSLEEP.SYNCS 0x989680 ;  /* 0x009896800000995d */ /* 0x001fea0003900000 */
[----:B------:R-:W0:Y:S02]  /*14df0*/  @!P1 SYNCS.PHASECHK.TRANS64 P1, [R5+URZ+0x22880], R0 ;  /* 0x02288000050095a7 */ /* 0x000e24000802007f */
[----:B0-----:R-:W-:Y:S05]  /*14e00*/  @!P1 BRA `(.L_x_7255) ;  /* 0xfffffffc00f09947 */ /* 0x001fea000383ffff */
[----:B------:R-:W-:Y:S05]  /*14e10*/  BRA `(.L_x_7385) ;  /* 0xffffffc000207947 */ /* 0x000fea000383ffff */
.L_x_7386:
        /* <DEDUP_REMOVED lines=14> */
.L_x_15844:


//--------------------- .text._ZN7cutlass13device_kernelIN5flash11enable_sm90INS1_16FlashAttnFwdSm90INS1_25CollectiveMainloopFwdSm90ILi2EN4cute5tupleIJNS5_1CILi1EEES8_S8_EEENS6_IJNS7_ILi128EEENS7_ILi160EEESA_EEELi128ENS_12float_e4m3_tEfNS_4arch4Sm90ELb0ELb0ELb0ELb1ELb1ELb1ELb0ELb1ELb1ELb1ELb0ELb0EEENS1_21CollectiveEpilogueFwdINS6_IJSA_SA_SB_EEES9_NS_10bfloat16_tESF_Li256ELb1ELb1ELb0ELb1EEENS1_36VarlenDynamicPersistentTileSchedulerILi128ELi160ELi256ELi128ELb0ELb1ELb1ELb0ELb1ELb1EEEEEEEEEvNT_6ParamsE --------------------------
	.section	.text._ZN7cutlass13device_kernelIN5flash11enable_sm90INS1_16FlashAttnFwdSm90INS1_25CollectiveMainloopFwdSm90ILi2EN4cute5tupleIJNS5_1CILi1EEES8_S8_EEENS6_IJNS7_ILi128EEENS7_ILi160EEESA_EEELi128ENS_12float_e4m3_tEfNS_4arch4Sm90ELb0ELb0ELb0ELb1ELb1ELb1ELb0ELb1ELb1ELb1ELb0ELb0EEENS1_21CollectiveEpilogueFwdINS6_IJSA_SA_SB_EEES9_NS_10bfloat16_tESF_Li256ELb1ELb1ELb0ELb1EEENS1_36VarlenDynamicPersistentTileSchedulerILi128ELi160ELi256ELi128ELb0ELb1ELb1ELb0ELb1ELb1EEEEEEEEEvNT_6ParamsE,"ax",@progbits
	.align	128
.text._ZN7cutlass13device_kernelIN5flash11enable_sm90INS1_16FlashAttnFwdSm90INS1_25CollectiveMainloopFwdSm90ILi2EN4cute5tupleIJNS5_1CILi1EEES8_S8_EEENS6_IJNS7_ILi128EEENS7_ILi160EEESA_EEELi128ENS_12float_e4m3_tEfNS_4arch4Sm90ELb0ELb0ELb0ELb1ELb1ELb1ELb0ELb1ELb1ELb1ELb0ELb0EEENS1_21CollectiveEpilogueFwdINS6_IJSA_SA_SB_EEES9_NS_10bfloat16_tESF_Li256ELb1ELb1ELb0ELb1EEENS1_36VarlenDynamicPersistentTileSchedulerILi128ELi160ELi256ELi128ELb0ELb1ELb1ELb0ELb1ELb1EEEEEEEEEvNT_6ParamsE:
        .type           _ZN7cutlass13device_kernelIN5flash11enable_sm90INS1_16FlashAttnFwdSm90INS1_25CollectiveMainloopFwdSm90ILi2EN4cute5tupleIJNS5_1CILi1EEES8_S8_EEENS6_IJNS7_ILi128EEENS7_ILi160EEESA_EEELi128ENS_12float_e4m3_tEfNS_4arch4Sm90ELb0ELb0ELb0ELb1ELb1ELb1ELb0ELb1ELb1ELb1ELb0ELb0EEENS1_21CollectiveEpilogueFwdINS6_IJSA_SA_SB_EEES9_NS_10bfloat16_tESF_Li256ELb1ELb1ELb0ELb1EEENS1_36VarlenDynamicPersistentTileSchedulerILi128ELi160ELi256ELi128ELb0ELb1ELb1ELb0ELb1ELb1EEEEEEEEEvNT_6ParamsE,@function
        .size           _ZN7cutlass13device_kernelIN5flash11enable_sm90INS1_16FlashAttnFwdSm90INS1_25CollectiveMainloopFwdSm90ILi2EN4cute5tupleIJNS5_1CILi1EEES8_S8_EEENS6_IJNS7_ILi128EEENS7_ILi160EEESA_EEELi128ENS_12float_e4m3_tEfNS_4arch4Sm90ELb0ELb0ELb0ELb1ELb1ELb1ELb0ELb1ELb1ELb1ELb0ELb0EEENS1_21CollectiveEpilogueFwdINS6_IJSA_SA_SB_EEES9_NS_10bfloat16_tESF_Li256ELb1ELb1ELb0ELb1EEENS1_36VarlenDynamicPersistentTileSchedulerILi128ELi160ELi256ELi128ELb0ELb1ELb1ELb0ELb1ELb1EEEEEEEEEvNT_6ParamsE,(.L_x_15845 - _ZN7cutlass13device_kernelIN5flash11enable_sm90INS1_16FlashAttnFwdSm90INS1_25CollectiveMainloopFwdSm90ILi2EN4cute5tupleIJNS5_1CILi1EEES8_S8_EEENS6_IJNS7_ILi128EEENS7_ILi160EEESA_EEELi128ENS_12float_e4m3_tEfNS_4arch4Sm90ELb0ELb0ELb0ELb1ELb1ELb1ELb0ELb1ELb1ELb1ELb0ELb0EEENS1_21CollectiveEpilogueFwdINS6_IJSA_SA_SB_EEES9_NS_10bfloat16_tESF_Li256ELb1ELb1ELb0ELb1EEENS1_36VarlenDynamicPersistentTileSchedulerILi128ELi160ELi256ELi128ELb0ELb1ELb1ELb0ELb1ELb1EEEEEEEEEvNT_6ParamsE)
        .other          _ZN7cutlass13device_kernelIN5flash11enable_sm90INS1_16FlashAttnFwdSm90INS1_25CollectiveMainloopFwdSm90ILi2EN4cute5tupleIJNS5_1CILi1EEES8_S8_EEENS6_IJNS7_ILi128EEENS7_ILi160EEESA_EEELi128ENS_12float_e4m3_tEfNS_4arch4Sm90ELb0ELb0ELb0ELb1ELb1ELb1ELb0ELb1ELb1ELb1ELb0ELb0EEENS1_21CollectiveEpilogueFwdINS6_IJSA_SA_SB_EEES9_NS_10bfloat16_tESF_Li256ELb1ELb1ELb0ELb1EEENS1_36VarlenDynamicPersistentTileSchedulerILi128ELi160ELi256ELi128ELb0ELb1ELb1ELb0ELb1ELb1EEEEEEEEEvNT_6ParamsE,@"STO_CUDA_ENTRY STV_DEFAULT"
_ZN7cutlass13device_kernelIN5flash11enable_sm90INS1_16FlashAttnFwdSm90INS1_25CollectiveMainloopFwdSm90ILi2EN4cute5tupleIJNS5_1CILi1EEES8_S8_EEENS6_IJNS7_ILi128EEENS7_ILi160EEESA_EEELi128ENS_12float_e4m3_tEfNS_4arch4Sm90ELb0ELb0ELb0ELb1ELb1ELb1ELb0ELb1ELb1ELb1ELb0ELb0EEENS1_21CollectiveEpilogueFwdINS6_IJSA_SA_SB_EEES9_NS_10bfloat16_tESF_Li256ELb1ELb1ELb0ELb1EEENS1_36VarlenDynamicPersistentTileSchedulerILi128ELi160ELi256ELi128ELb0ELb1ELb1ELb0ELb1ELb1EEEEEEEEEvNT_6ParamsE:
[----:B------:R-:W0:Y:S02]  /*0000*/  LDC R1, c[0x0][0x28] ;  /* 0x00000a00ff017b82 */ /* 0x000e240000000800 */
[----:B0-----:R-:W-:Y:S01]  /*0010*/  VIADD R1, R1, 0xffffffb0 ;  /* 0xffffffb001017836 */ /* 0x001fe20000000000 */
[----:B------:R-:W0:Y:S01]  /*0020*/  S2R R3, SR_TID.X ;  /* 0x0000000000037919 */ /* 0x000e220000002100 */
[----:B------:R-:W-:Y:S01]  /*0030*/  ELECT P0, URZ, PT ;  /* 0x00000000003f782f */ /* 0x000fe20003800000 */
[----:B------:R-:W-:Y:S01]  /*0040*/  BSSY B0, `(.L_x_7387) ;  /* 0x000000d000007945 */ /* 0x000fe20003800000 */
[----:B0-----:R-:W-:-:S05]  /*0050*/  SHF.R.U32.HI R0, RZ, 0x5, R3 ;  /* 0x00000005ff007819 */ /* 0x001fca0000011603 */
        /* <DEDUP_REMOVED lines=11> */
.L_x_7388:
[----:B------:R-:W-:Y:S05]  /*0110*/  BSYNC B0 ;  /* 0x0000000000007941 */ /* 0x000fea0003800000 */
.L_x_7387:
[----:B------:R-:W-:Y:S01]  /*0120*/  VOTEU.ANY UP0, P0 ;  /* 0x00000000003f7886 */ /* 0x000fe20000000100 */
[----:B------:R-:W0:Y:S01]  /*0130*/  SHFL.IDX PT, R2, R0, RZ, 0x1f ;  /* 0x00001fff00027589 */ /* 0x000e2200000e0000 */
[----:B------:R-:W-:Y:S01]  /*0140*/  UMOV UR4, 0x80 ;  /* 0x0000008000047882 */ /* 0x000fe20000000000 */
[----:B------:R-:W-:Y:S01]  /*0150*/  UMOV UR7, 0x100 ;  /* 0x0000010000077882 */ /* 0x000fe20000000000 */
[----:B------:R-:W-:Y:S01]  /*0160*/  SHF.R.U32.HI R3, RZ, 0x7, R3 ;  /* 0x00000007ff037819 */ /* 0x000fe20000011603 */
[----:B------:R-:W1:Y:S01]  /*0170*/  @UP0 S2UR UR8, SR_CgaCtaId ;  /* 0x00000000000809c3 */ /* 0x000e620000008800 */
[----:B------:R-:W-:Y:S01]  /*0180*/  @UP0 UMOV UR6, 0x400 ;  /* 0x0000040000060882 */ /* 0x000fe20000000000 */
[----:B------:R-:W-:-:S04]  /*0190*/  @UP0 UIADD3 UR4, -UR4, 0x100000, URZ ;  /* 0x0010000004040890 */ /* 0x000fc8000fffe13f */
[----:B------:R-:W-:Y:S02]  /*01a0*/  @UP0 USHF.L.U32 UR5, UR4, 0xb, URZ ;  /* 0x0000000b04050899 */ /* 0x000fe4000800063f */
[----:B------:R-:W-:Y:S01]  /*01b0*/  @UP0 USHF.L.U32 UR4, UR4, 0x1, URZ ;  /* 0x0000000104040899 */ /* 0x000fe2000800063f */
[----:B------:R-:W-:Y:S01]  /*01c0*/  VOTEU.ANY UP1, P0 ;  /* 0x00000000003f7886 */ /* 0x000fe20000020100 */
[----:B0-----:R-:W-:Y:S02]  /*01d0*/  ISETP.NE.AND P1, PT, R2, RZ, PT ;  /* 0x000000ff0200720c */ /* 0x001fe40003f25270 */
[----:B------:R0:W2:Y:S01]  /*01e0*/  SHFL.IDX PT, R2, R3, RZ, 0x1f ;  /* 0x00001fff03027589 */ /* 0x0000a200000e0000 */
[----:B-1----:R-:W-:Y:S02]  /*01f0*/  @UP0 ULEA UR8, UR8, UR6, 0x18 ;  /* 0x0000000608080291 */ /* 0x002fe4000f8ec03f */
[----:B------:R-:W-:-:S04]  /*0200*/  @UP0 UIADD3 UR6, -UR7, 0x100000, URZ ;  /* 0x0010000007060890 */ /* 0x000fc8000fffe13f */
[----:B------:R-:W-:Y:S02]  /*0210*/  @UP0 USHF.L.U32 UR7, UR6, 0xb, URZ ;  /* 0x0000000b06070899 */ /* 0x000fe4000800063f */
[----:B------:R-:W-:Y:S01]  /*0220*/  @UP0 USHF.L.U32 UR6, UR6, 0x1, URZ ;  /* 0x0000000106060899 */ /* 0x000fe2000800063f */
[----:B------:R-:W-:Y:S01]  /*0230*/  VOTEU.ANY UP0, P0 ;  /* 0x00000000003f7886 */ /* 0x000fe20000000100 */
[----:B------:R-:W1:Y:S04]  /*0240*/  FENCE.VIEW.ASYNC.S ;  /* 0x00000000000073c6 */ /* 0x000e680000000000 */
[----:B-1----:R0:W1:Y:S06]  /*0250*/  @UP0 SYNCS.EXCH.64 URZ, [UR8+0x22800], UR4 ;  /* 0x02280004083f05b2 */ /* 0x00206c0008000100 */
[----:B------:R0:W3:Y:S02]  /*0260*/  @UP1 SYNCS.EXCH.64 URZ, [UR8+0x22820], UR6 ;  /* 0x02282006083f15b2 */ /* 0x0000e40008000100 */
        /* <DEDUP_REMOVED lines=17> */
[----:B------:R0:W0:Y:S01]  /*0380*/  SYNCS.EXCH.64 URZ, [UR8+0x22848], UR6 ;  /* 0x02284806083f75b2 */ /* 0x0000220008000100 */
[----:B------:R-:W-:Y:S01]  /*0390*/  NOP ;  /* 0x0000000000007918 */ /* 0x000fe20000000000 */
.L_x_7389:
        /* <DEDUP_REMOVED lines=22> */
.L_x_7390:
        /* <DEDUP_REMOVED lines=18> */
.L_x_7391:
        /* <DEDUP_REMOVED lines=22> */
.L_x_7392:
[----:B------:R-:W5:Y:S01]  /*0780*/  SHFL.IDX PT, R4, R0, RZ, 0x1f ;  /* 0x00001fff00047589 */ /* 0x000f6200000e0000 */
[----:B------:R-:W-:Y:S01]  /*0790*/  NOP ;  /* 0x0000000000007918 */ /* 0x000fe20000000000 */
[----:B------:R-:W0:Y:S01]  /*07a0*/  S2R R3, SR_CgaCtaId ;  /* 0x0000000000037919 */ /* 0x000e220000008800 */
        /* <DEDUP_REMOVED lines=20> */
.L_x_7393:
[----:B--2---:R-:W-:Y:S01]  /*08f0*/  ISETP.NE.AND P0, PT, R2, RZ, PT ;  /* 0x000000ff0200720c */ /* 0x004fe20003f05270 */
[----:B------:R-:W-:Y:S01]  /*0900*/  IMAD.MOV.U32 R2, RZ, RZ, 0x1 ;  /* 0x00000001ff027424 */ /* 0x000fe200078e00ff */
[----:B------:R-:W-:Y:S01]  /*0910*/  NOP ;  /* 0x0000000000007918 */ /* 0x000fe20000000000 */
[----:B------:R-:W-:Y:S01]  /*0920*/  ULDC.64 UR60, c[0x0][0x208] ;  /* 0x00008200003c7ab9 */ /* 0x000fe20000000a00 */
[----:B------:R-:W-:Y:S02]  /*0930*/  BSSY B8, `(.L_x_7394) ;  /* 0x0001e5c000087945 */ /* 0x000fe40003800000 */
[----:B------:R-:W-:-:S05]  /*0940*/  SEL R2, R2, 0x2, !P0 ;  /* 0x0000000202027807 */ /* 0x000fca0004000000 */
[----:B------:R2:W-:Y:S01]  /*0950*/  STL [R1+0x20], R2 ;  /* 0x0000200201007387 */ /* 0x0005e20000100800 */
[----:B01-34-:R-:W-:Y:S06]  /*0960*/  BAR.SYNC.DEFER_BLOCKING 0x0 ;  /* 0x0000000000007b1d */ /* 0x01bfec0000010000 */
[----:B------:R-:W-:Y:S05]  /*0970*/  @!P0 BRA `(.L_x_7395) ;  /* 0x0000016800248947 */ /* 0x000fea0003800000 */
.L_x_7396:
[----:B------:R-:W-:-:S08]  /*0980*/  NOP ;  /* 0x0000000000007918 */ /* 0x000fd00000000000 */
[----:B------:R-:W0:Y:S02]  /*0990*/  USETMAXREG.TRY_ALLOC.CTAPOOL UP0, 0xe8 ;  /* 0x000000e8000079c8 */ /* 0x000e240008000600 */
[----:B0-----:R-:W-:-:S13]  /*09a0*/  PLOP3.LUT P0, PT, PT, PT, UP0, 0x80, 0x0 ;  /* 0x000000000000781c */ /* 0x001fda0003f0f008 */
[----:B------:R-:W-:Y:S05]  /*09b0*/  @!P0 BRA `(.L_x_7396) ;  /* 0xfffffffc00f08947 */ /* 0x000fea000383ffff */
[----:B------:R-:W2:Y:S01]  /*09c0*/  S2R R0, SR_TID.X ;  /* 0x0000000000007919 */ /* 0x000ea20000002100 */
[----:B------:R-:W-:Y:S01]  /*09d0*/  MOV R18, 0x400 ;  /* 0x0000040000127802 */ /* 0x000fe20000000f00 */
[----:B------:R-:W-:Y:S01]  /*09e0*/  ULDC UR4, c[0x0][0xc3c] ;  /* 0x00030f0000047ab9 */ /* 0x000fe20000000800 */
[----:B--2---:R-:W-:Y:S02]  /*09f0*/  SHF.R.U32.HI R2, RZ, 0x7, R0 ;  /* 0x00000007ff027819 */ /* 0x004fe40000011600 */
[----:B------:R-:W0:Y:S01]  /*0a00*/  S2R R0, SR_CgaCtaId ;  /* 0x0000000000007919 */ /* 0x000e220000008800 */
[----:B------:R-:W-:Y:S06]  /*0a10*/  BAR.ARV 0x8, 0x180 ;  /* 0x0206000000007b1d */ /* 0x000fec0000002000 */
[----:B------:R-:W-:-:S13]  /*0a20*/  ISETP.NE.AND P0, PT, R2, 0x1, PT ;  /* 0x000000010200780c */ /* 0x000fda0003f05270 */
[----:B------:R-:W-:Y:S08]  /*0a30*/  @!P0 BAR.ARV 0x9, 0x100 ;  /* 0x0244000000008b1d */ /* 0x000ff00000002000 */
[----:B------:R-:W-:Y:S01]  /*0a40*/  BAR.SYNC.DEFER_BLOCKING 0x5, 0x180 ;  /* 0x0146000000007b1d */ /* 0x000fe20000010000 */
[----:B0-----:R-:W-:-:S05]  /*0a50*/  LEA R18, R0, R18, 0x18 ;  /* 0x0000001200127211 */ /* 0x001fca00078ec0ff */
[----:B------:R-:W0:Y:S02]  /*0a60*/  LDS.128 R168, [R18+0x228d0] ;  /* 0x0228d00012a87984 */ /* 0x000e240000000c00 */
[----:B------:R-:W-:Y:S06]  /*0a70*/  BAR.ARV 0x4, 0x180 ;  /* 0x0106000000007b1d */ /* 0x000fec0000002000 */
[----:B0-----:R-:W-:-:S13]  /*0a80*/  ISETP.GE.AND P0, PT, R171, UR4, PT ;  /* 0x00000004ab007c0c */ /* 0x001fda000bf06270 */
[----:B------:R-:W-:Y:S05]  /*0a90*/  @P0 BRA `(.L_x_7397) ;  /* 0x000001e400140947 */ /* 0x000fea0003800000 */
[----:B------:R-:W2:Y:S01]  /*0aa0*/  LDL R12, [R1+0x20] ;  /* 0x00002000010c7983 */ /* 0x000ea20000100800 */
[----:B------:R-:W0:Y:S02]  /*0ab0*/  S2R R0, SR_TID.X ;  /* 0x0000000000007919 */ /* 0x000e240000002100 */
[----:B0-----:R-:W-:-:S05]  /*0ac0*/  VIADD R11, R0, 0xffffff80 ;  /* 0xffffff80000b7836 */ /* 0x001fca0000000000 */
[----:B------:R-:W-:-:S04]  /*0ad0*/  SHF.R.S32.HI R0, RZ, 0x1f, R11 ;  /* 0x0000001fff007819 */ /* 0x000fc8000001140b */
[----:B------:R-:W-:-:S04]  /*0ae0*/  LEA.HI R2, R0, R11, RZ, 0x7 ;  /* 0x0000000b00027211 */ /* 0x000fc800078f38ff */
[----:B------:R-:W-:-:S05]  /*0af0*/  LOP3.LUT R217, R2, 0xffffff80, RZ, 0xc0, !PT ;  /* 0xffffff8002d97812 */ /* 0x000fca00078ec0ff */
[----:B------:R-:W-:Y:S01]  /*0b00*/  IMAD.IADD R217, R11, 0x1, -R217 ;  /* 0x000000010bd97824 */ /* 0x000fe200078e0ad9 */
[----:B------:R-:W-:-:S04]  /*0b10*/  LEA.HI R4, R0, R11, RZ, 0x4 ;  /* 0x0000000b00047211 */ /* 0x000fc800078f20ff */
[----:B------:R-:W-:Y:S02]  /*0b20*/  SHF.R.S32.HI R8, RZ, 0x1f, R217 ;  /* 0x0000001fff087819 */ /* 0x000fe400000114d9 */
[----:B------:R-:W-:Y:S02]  /*0b30*/  SHF.R.S32.HI R5, RZ, 0x4, R4 ;  /* 0x00000004ff057819 */ /* 0x000fe40000011404 */
[----:B------:R-:W-:Y:S02]  /*0b40*/  LEA.HI R7, R8, R217, RZ, 0x2 ;  /* 0x000000d908077211 */ /* 0x000fe400078f10ff */
[----:B------:R-:W-:Y:S02]  /*0b50*/  LEA.HI R3, R4, R5, RZ, 0x1 ;  /* 0x0000000504037211 */ /* 0x000fe400078f08ff */
[--C-:B------:R-:W-:Y:S02]  /*0b60*/  SHF.R.S32.HI R9, RZ, 0x2, R7.reuse ;  /* 0x00000002ff097819 */ /* 0x100fe40000011407 */
[----:B------:R-:W-:-:S04]  /*0b70*/  SHF.R.S32.HI R6, RZ, 0x1f, R7 ;  /* 0x0000001fff067819 */ /* 0x000fc80000011407 */
[----:B------:R-:W-:Y:S02]  /*0b80*/  LEA.HI R10, R6, R9, RZ, 0x3 ;  /* 0x00000009060a7211 */ /* 0x000fe400078f18ff */
[----:B------:R-:W-:Y:S02]  /*0b90*/  LOP3.LUT R6, R3, 0x1ffffffe, RZ, 0xc0, !PT ;  /* 0x1ffffffe03067812 */ /* 0x000fe400078ec0ff */
[----:B------:R-:W-:Y:S02]  /*0ba0*/  LEA.HI R3, R0, R11, RZ, 0x5 ;  /* 0x0000000b00037211 */ /* 0x000fe400078f28ff */
[----:B------:R-:W-:Y:S02]  /*0bb0*/  SHF.R.S32.HI R229, RZ, 0x7, R2 ;  /* 0x00000007ffe57819 */ /* 0x000fe40000011402 */
[----:B------:R-:W-:Y:S01]  /*0bc0*/  LOP3.LUT R4, R4, 0x3fffff0, RZ, 0xc0, !PT ;  /* 0x03fffff004047812 */ /* 0x000fe200078ec0ff */
[----:B------:R-:W-:Y:S01]  /*0bd0*/  IMAD.SHL.U32 R3, R3, 0x20, RZ ;  /* 0x0000002003037824 */ /* 0x000fe200078e00ff */
[----:B------:R-:W-:-:S02]  /*0be0*/  LOP3.LUT R10, R10, 0xfffffff8, RZ, 0xc0, !PT ;  /* 0xfffffff80a0a7812 */ /* 0x000fc400078ec0ff */
[----:B------:R-:W-:Y:S02]  /*0bf0*/  LEA.HI R2, R2, R229, RZ, 0x1 ;  /* 0x000000e502027211 */ /* 0x000fe400078f08ff */
[----:B------:R-:W-:Y:S01]  /*0c00*/  LEA.HI R8, R8, R217, RZ, 0x5 ;  /* 0x000000d908087211 */ /* 0x000fe200078f28ff */
[----:B------:R-:W-:Y:S01]  /*0c10*/  IMAD.IADD R4, R11, 0x1, -R4 ;  /* 0x000000010b047824 */ /* 0x000fe200078e0a04 */
[----:B------:R-:W-:Y:S01]  /*0c20*/  LOP3.LUT R203, R3, 0xfffffc00, RZ, 0xc0, !PT ;  /* 0xfffffc0003cb7812 */ /* 0x000fe200078ec0ff */
[----:B------:R-:W-:Y:S01]  /*0c30*/  IMAD.IADD R9, R9, 0x1, -R10 ;  /* 0x0000000109097824 */ /* 0x000fe200078e0a0a */
[----:B------:R-:W-:Y:S02]  /*0c40*/  SHF.R.S32.HI R8, RZ, 0x5, R8 ;  /* 0x00000005ff087819 */ /* 0x000fe40000011408 */
[----:B------:R-:W-:Y:S02]  /*0c50*/  LOP3.LUT R2, R2, 0x3fffffe, RZ, 0xc0, !PT ;  /* 0x03fffffe02027812 */ /* 0x000fe400078ec0ff */
[----:B------:R-:W-:Y:S01]  /*0c60*/  IADD3 R6, R5, -R6, RZ ;  /* 0x8000000605067210 */ /* 0x000fe20007ffe0ff */
[----:B------:R-:W-:Y:S01]  /*0c70*/  IMAD R9, R8, 0x10, R9 ;  /* 0x0000001008097824 */ /* 0x000fe200078e0209 */
[----:B------:R-:W-:Y:S01]  /*0c80*/  LEA R3, R4, R203, 0x6 ;  /* 0x000000cb04037211 */ /* 0x000fe200078e30ff */
[----:B------:R-:W-:Y:S01]  /*0c90*/  IMAD.IADD R2, R229, 0x1, -R2 ;  /* 0x00000001e5027824 */ /* 0x000fe200078e0a02 */
[----:B------:R-:W-:-:S03]  /*0ca0*/  LOP3.LUT R10, R7, 0x7ffffffc, RZ, 0xc0, !PT ;  /* 0x7ffffffc070a7812 */ /* 0x000fc600078ec0ff */
[----:B------:R-:W-:Y:S01]  /*0cb0*/  IMAD R4, R6, 0x8, R3 ;  /* 0x0000000806047824 */ /* 0x000fe200078e0203 */
[----:B------:R-:W-:Y:S01]  /*0cc0*/  LEA R6, R2, R9, 0x6 ;  /* 0x0000000902067211 */ /* 0x000fe200078e30ff */
[----:B------:R-:W-:Y:S01]  /*0cd0*/  IMAD.MOV.U32 R5, RZ, RZ, -0x2 ;  /* 0xfffffffeff057424 */ /* 0x000fe200078e00ff */
[----:B------:R-:W-:Y:S01]  /*0ce0*/  LEA.HI R2, R0, R11, RZ, 0x2 ;  /* 0x0000000b00027211 */ /* 0x000fe200078f10ff */
[----:B------:R-:W-:-:S03]  /*0cf0*/  IMAD.IADD R10, R217, 0x1, -R10 ;  /* 0x00000001d90a7824 */ /* 0x000fc600078e0a0a */
[--C-:B------:R-:W-:Y:S01]  /*0d00*/  SHF.R.S32.HI R194, RZ, 0x2, R2.reuse ;  /* 0x00000002ffc27819 */ /* 0x100fe20000011402 */
[----:B------:R-:W-:Y:S01]  /*0d10*/  IMAD R3, R10, R5, 0xa0 ;  /* 0x000000a00a037424 */ /* 0x000fe200078e0205 */
[----:B------:R-:W-:Y:S01]  /*0d20*/  STL [R1+0x14], R4 ;  /* 0x0000140401007387 */ /* 0x000fe20000100800 */
[----:B------:R-:W-:Y:S02]  /*0d30*/  LEA.HI R0, R0, R11, RZ, 0x3 ;  /* 0x0000000b00007211 */ /* 0x000fe400078f18ff */
[----:B------:R-:W-:Y:S01]  /*0d40*/  VIADD R221, R194, 0x40 ;  /* 0x00000040c2dd7836 */ /* 0x000fe20000000000 */
[----:B------:R0:W-:Y:S01]  /*0d50*/  STL [R1+0x10], R3 ;  /* 0x0000100301007387 */ /* 0x0001e20000100800 */
[----:B------:R-:W-:Y:S02]  /*0d60*/  LOP3.LUT R228, R2, 0xfffffffc, RZ, 0xc0, !PT ;  /* 0xfffffffc02e47812 */ /* 0x000fe400078ec0ff */
[----:B------:R-:W-:Y:S02]  /*0d70*/  LOP3.LUT R209, R0, 0xfffffff8, RZ, 0xc0, !PT ;  /* 0xfffffff800d17812 */ /* 0x000fe400078ec0ff */
[----:B0-----:R-:W-:-:S02]  /*0d80*/  SHF.R.S32.HI R3, RZ, 0x1f, R2 ;  /* 0x0000001fff037819 */ /* 0x001fc40000011402 */
[----:B------:R-:W-:Y:S01]  /*0d90*/  SHF.R.S32.HI R2, RZ, 0x1f, R221 ;  /* 0x0000001fff027819 */ /* 0x000fe200000114dd */
[----:B------:R-:W-:Y:S01]  /*0da0*/  IMAD.IADD R228, R11, 0x1, -R228 ;  /* 0x000000010be47824 */ /* 0x000fe200078e0ae4 */
[----:B------:R-:W-:Y:S02]  /*0db0*/  LEA.HI R3, R3, R194, RZ, 0x3 ;  /* 0x000000c203037211 */ /* 0x000fe400078f18ff */
[----:B------:R-:W-:Y:S01]  /*0dc0*/  IADD3 R209, R11, -R209, RZ ;  /* 0x800000d10bd17210 */ /* 0x000fe20007ffe0ff */
[----:B------:R-:W-:Y:S01]  /*0dd0*/  IMAD.SHL.U32 R200, R221, 0x80, RZ ;  /* 0x00000080ddc87824 */ /* 0x000fe200078e00ff */
[----:B------:R-:W-:Y:S02]  /*0de0*/  LEA.HI R2, R2, R221, RZ, 0x3 ;  /* 0x000000dd02027211 */ /* 0x000fe400078f18ff */
[----:B------:R-:W-:Y:S02]  /*0df0*/  LOP3.LUT R3, R3, 0xfffffff8, RZ, 0xc0, !PT ;  /* 0xfffffff803037812 */ /* 0x000fe400078ec0ff */
[----:B------:R-:W-:Y:S01]  /*0e00*/  SHF.R.S32.HI R216, RZ, 0x3, R0 ;  /* 0x00000003ffd87819 */ /* 0x000fe20000011400 */
[----:B------:R-:W-:Y:S01]  /*0e10*/  IMAD.SHL.U32 R202, R209, 0x8, RZ ;  /* 0x00000008d1ca7824 */ /* 0x000fe200078e00ff */
[C---:B------:R-:W-:Y:S01]  /*0e20*/  LEA.HI R0, R228.reuse, R228, RZ, 0x1 ;  /* 0x000000e4e4007211 */ /* 0x040fe200078f08ff */
[----:B------:R-:W-:Y:S01]  /*0e30*/  IMAD.SHL.U32 R16, R228, 0x10, RZ ;  /* 0x00000010e4107824 */ /* 0x000fe200078e00ff */
[----:B------:R-:W-:Y:S01]  /*0e40*/  LOP3.LUT R200, R200, 0x380, RZ, 0xc0, !PT ;  /* 0x00000380c8c87812 */ /* 0x000fe200078ec0ff */
[----:B------:R-:W-:-:S02]  /*0e50*/  IMAD.SHL.U32 R2, R2, 0x80, RZ ;  /* 0x0000008002027824 */ /* 0x000fc400078e00ff */
[----:B------:R-:W-:Y:S01]  /*0e60*/  IMAD.IADD R204, R194, 0x1, -R3 ;  /* 0x00000001c2cc7824 */ /* 0x000fe200078e0a03 */
[----:B------:R-:W-:Y:S01]  /*0e70*/  LOP3.LUT R3, R0, 0x1ffffffe, RZ, 0xc0, !PT ;  /* 0x1ffffffe00037812 */ /* 0x000fe200078ec0ff */
[----:B------:R-:W-:Y:S01]  /*0e80*/  VIADD R208, R202, 0x40 ;  /* 0x00000040cad07836 */ /* 0x000fe20000000000 */
[----:B------:R-:W-:Y:S02]  /*0e90*/  SHF.R.S32.HI R0, RZ, 0x1f, R202 ;  /* 0x0000001fff007819 */ /* 0x000fe400000114ca */
[----:B------:R-:W-:Y:S02]  /*0ea0*/  SHF.R.U32.HI R5, RZ, 0x3, R200 ;  /* 0x00000003ff057819 */ /* 0x000fe400000116c8 */
[----:B------:R-:W-:Y:S02]  /*0eb0*/  LOP3.LUT R0, R200, 0x70, R16, 0xf8, !PT ;  /* 0x00000070c8007812 */ /* 0x000fe400078ef810 */
[----:B------:R-:W-:Y:S01]  /*0ec0*/  LOP3.LUT R205, R2, 0xfffffc00, RZ, 0xc0, !PT ;  /* 0xfffffc0002cd7812 */ /* 0x000fe200078ec0ff */
[----:B------:R-:W-:-:S03]  /*0ed0*/  IMAD.IADD R3, R228, 0x1, -R3 ;  /* 0x00000001e4037824 */ /* 0x000fc600078e0a03 */
[----:B------:R-:W-:Y:S02]  /*0ee0*/  LOP3.LUT R219, R205, R0, R5, 0xf6, !PT ;  /* 0x00000000cddb7212 */ /* 0x000fe400078ef605 */
[----:B------:R-:W-:Y:S01]  /*0ef0*/  SHF.R.S32.HI R0, RZ, 0x1f, R208 ;  /* 0x0000001fff007819 */ /* 0x000fe200000114d0 */
[----:B------:R-:W-:Y:S01]  /*0f00*/  IMAD R0, R3, 0x8, R6 ;  /* 0x0000000803007824 */ /* 0x000fe200078e0206 */
[----:B------:R0:W-:Y:S01]  /*0f10*/  STL [R1+0x8], R6 ;  /* 0x0000080601007387 */ /* 0x0001e20000100800 */
[----:B------:R-:W-:-:S03]  /*0f20*/  VIADD R227, R194, 0x80 ;  /* 0x00000080c2e37836 */ /* 0x000fc60000000000 */
[----:B------:R0:W-:Y:S02]  /*0f30*/  STL [R1+0xc], R0 ;  /* 0x00000c0001007387 */ /* 0x0001e40000100800 */
[----:B------:R-:W-:Y:S01]  /*0f40*/  SHF.R.S32.HI R4, RZ, 0x1f, R227 ;  /* 0x0000001fff047819 */ /* 0x000fe200000114e3 */
[----:B------:R-:W-:-:S03]  /*0f50*/  IMAD.SHL.U32 R22, R228, 0x8, RZ ;  /* 0x00000008e4167824 */ /* 0x000fc600078e00ff */
[----:B------:R-:W-:Y:S01]  /*0f60*/  LEA.HI R4, R4, R227, RZ, 0x3 ;  /* 0x000000e304047211 */ /* 0x000fe200078f18ff */
[----:B------:R-:W-:Y:S01]  /*0f70*/  VIADD R19, R16, 0x40 ;  /* 0x0000004010137836 */ /* 0x000fe20000000000 */
[----:B------:R-:W-:Y:S02]  /*0f80*/  SHF.L.U32 R201, R227, 0x7, RZ ;  /* 0x00000007e3c97819 */ /* 0x000fe400000006ff */
[----:B------:R-:W-:Y:S01]  /*0f90*/  IADD3 R195, R22, 0x20, RZ ;  /* 0x0000002016c37810 */ /* 0x000fe20007ffe0ff */
[----:B------:R-:W-:Y:S01]  /*0fa0*/  IMAD.SHL.U32 R4, R4, 0x80, RZ ;  /* 0x0000008004047824 */ /* 0x000fe200078e00ff */
[----:B------:R-:W-:Y:S01]  /*0fb0*/  CS2R R196, SRZ ;  /* 0x0000000000c47805 */ /* 0x000fe2000001ff00 */
[----:B------:R-:W-:Y:S01]  /*0fc0*/  IMAD.MOV.U32 R213, RZ, RZ, RZ ;  /* 0x000000ffffd57224 */ /* 0x000fe200078e00ff */
[----:B------:R-:W-:Y:S01]  /*0fd0*/  LOP3.LUT R201, R201, 0x380, RZ, 0xc0, !PT ;  /* 0x00000380c9c97812 */ /* 0x000fe200078ec0ff */
[----:B------:R-:W-:Y:S01]  /*0fe0*/  IMAD.MOV.U32 R192, RZ, RZ, RZ ;  /* 0x000000ffffc07224 */ /* 0x000fe200078e00ff */
[----:B------:R-:W-:Y:S01]  /*0ff0*/  SHF.R.S32.HI R17, RZ, 0x1f, R16 ;  /* 0x0000001fff117819 */ /* 0x000fe20000011410 */
[----:B------:R-:W-:Y:S01]  /*1000*/  IMAD.MOV.U32 R199, RZ, RZ, RZ ;  /* 0x000000ffffc77224 */ /* 0x000fe200078e00ff */
[----:B------:R-:W-:-:S02]  /*1010*/  SHF.R.S32.HI R193, RZ, 0x1f, R19 ;  /* 0x0000001fffc17819 */ /* 0x000fc40000011413 */
[----:B------:R-:W-:Y:S02]  /*1020*/  SHF.R.S32.HI R218, RZ, 0x1f, R195 ;  /* 0x0000001fffda7819 */ /* 0x000fe400000114c3 */
[----:B------:R-:W-:Y:S02]  /*1030*/  LOP3.LUT R206, R4, 0xfffffc00, RZ, 0xc0, !PT ;  /* 0xfffffc0004ce7812 */ /* 0x000fe400078ec0ff */
[----:B------:R-:W-:Y:S02]  /*1040*/  IADD3 R219, R18, R219, RZ ;  /* 0x000000db12db7210 */ /* 0x000fe40007ffe0ff */
[----:B0-2---:R-:W-:-:S07]  /*1050*/  LOP3.LUT R198, R12, 0x1, RZ, 0xfc, !PT ;  /* 0x000000010cc67812 */ /* 0x005fce00078efcff */
.L_x_7561:
[----:B0--3--:R-:W0:Y:S02]  /*1060*/  LDC.64 R2, c[0x0][0xc88] ;  /* 0x00032200ff027b82 */ /* 0x009e240000000a00 */
        /* <DEDUP_REMOVED lines=8> */
[----:B------:R-:W-:Y:S01]  /*10f0*/  ISETP.NE.U32.AND P0, PT, RZ, UR6, PT ;  /* 0x00000006ff007c0c */ /* 0x000fe2000bf05070 */
[----:B------:R-:W-:Y:S01]  /*1100*/  IMAD.MOV.U32 R87, RZ, RZ, RZ ;  /* 0x000000ffff577224 */ /* 0x000fe200078e00ff */
[----:B------:R-:W-:-:S02]  /*1110*/  ISETP.NE.AND.EX P1, PT, RZ, UR5, PT, P1 ;  /* 0x00000005ff007c0c */ /* 0x000fc4000bf25310 */
[----:B------:R-:W-:Y:S02]  /*1120*/  ISETP.NE.AND.EX P0, PT, RZ, UR7, PT, P0 ;  /* 0x00000007ff007c0c */ /* 0x000fe4000bf05300 */
[----:B--2---:R-:W-:Y:S01]  /*1130*/  SHF.R.S32.HI R214, RZ, 0x1f, R207 ;  /* 0x0000001fffd67819 */ /* 0x004fe200000114cf */
[----:B------:R-:W-:-:S08]  /*1140*/  IMAD.SHL.U32 R211, R207, 0x4, RZ ;  /* 0x00000004cfd37824 */ /* 0x000fd000078e00ff */
[C---:B------:R-:W-:Y:S02]  /*1150*/  @P1 LEA R4, P2, R207.reuse, UR4, 0x2 ;  /* 0x00000004cf041c11 */ /* 0x040fe4000f8410ff */
[C-C-:B------:R-:W-:Y:S02]  /*1160*/  SHF.L.U64.HI R212, R207.reuse, 0x2, R214.reuse ;  /* 0x00000002cfd47819 */ /* 0x140fe400000102d6 */
[----:B----4-:R-:W-:Y:S02]  /*1170*/  @P1 LEA.HI.X R5, R207, UR5, R214, 0x2, P2 ;  /* 0x00000005cf051c11 */ /* 0x010fe400090f14d6 */
[----:B------:R-:W-:Y:S01]  /*1180*/  ISETP.NE.U32.AND P2, PT, RZ, UR8, PT ;  /* 0x00000008ff007c0c */ /* 0x000fe2000bf45070 */
[----:B------:R-:W-:Y:S01]  /*1190*/  ULDC UR4, c[0x0][0x288] ;  /* 0x0000a20000047ab9 */ /* 0x000fe20000000800 */
[----:B------:R-:W-:Y:S01]  /*11a0*/  IADD3 R6, P3, R211, UR6, RZ ;  /* 0x00000006d3067c10 */ /* 0x000fe2000ff7e0ff */
[----:B------:R0:W5:Y:S01]  /*11b0*/  @P1 LDG.E R9, desc[UR60][R4.64] ;  /* 0x0000003c04091981 */ /* 0x000162000c1e1900 */
[----:B------:R-:W-:-:S02]  /*11c0*/  ISETP.NE.AND.EX P2, PT, RZ, UR9, PT, P2 ;  /* 0x00000009ff007c0c */ /* 0x000fc4000bf45320 */
[----:B------:R-:W-:Y:S01]  /*11d0*/  MOV R25, UR4 ;  /* 0x0000000400197c02 */ /* 0x000fe20008000f00 */
[----:B------:R-:W-:Y:S01]  /*11e0*/  ULDC.64 UR4, c[0x0][0x418] ;  /* 0x0001060000047ab9 */ /* 0x000fe20000000a00 */
[----:B------:R-:W-:-:S05]  /*11f0*/  IADD3.X R7, R212, UR7, RZ, P3, !PT ;  /* 0x00000007d4077c10 */ /* 0x000fca0009ffe4ff */
[----:B------:R0:W5:Y:S04]  /*1200*/  @P0 LDG.E R87, desc[UR60][R6.64] ;  /* 0x0000003c06570981 */ /* 0x000168000c1e1900 */
[----:B------:R-:W-:-:S04]  /*1210*/  @P2 IADD3 R2, P1, R211, UR8, RZ ;  /* 0x00000008d3022c10 */ /* 0x000fc8000ff3e0ff */
        /* <DEDUP_REMOVED lines=22> */
.L_x_7398:
[----:B------:R-:W-:Y:S01]  /*1380*/  ULDC.64 UR4, c[0x0][0xa20] ;  /* 0x0002880000047ab9 */ /* 0x000fe20000000a00 */
[----:B------:R-:W-:Y:S01]  /*1390*/  MOV R215, R169 ;  /* 0x000000a900d77202 */ /* 0x000fe20000000f00 */
        /* <DEDUP_REMOVED lines=8> */
.L_x_7399:
[----:B------:R-:W-:Y:S05]  /*1420*/  @!P0 BRA `(.L_x_7400) ;  /* 0x00000000000c8947 */ /* 0x000fea0003800000 */
[----:B------:R-:W2:Y:S04]  /*1430*/  LDG.E R3, desc[UR60][R6.64] ;  /* 0x0000003c06037981 */ /* 0x000ea8000c1e1900 */
[----:B------:R-:W2:Y:S02]  /*1440*/  LDG.E R28, desc[UR60][R6.64+0x4] ;  /* 0x0000043c061c7981 */ /* 0x000ea4000c1e1900 */
[----:B--2---:R-:W-:-:S07]  /*1450*/  IMAD.IADD R28, R28, 0x1, -R3 ;  /* 0x000000011c1c7824 */ /* 0x004fce00078e0a03 */
.L_x_7400:
        /* <DEDUP_REMOVED lines=8> */
[----:B------:R0:W2:Y:S01]  /*14e0*/  @P0 LDG.E R7, desc[UR60][R2.64+0x4] ;  /* 0x0000043c02070981 */ /* 0x0000a2000c1e1900 */
[----:B------:R-:W-:Y:S01]  /*14f0*/  ISETP.NE.U32.AND P1, PT, RZ, UR4, PT ;  /* 0x00000004ff007c0c */ /* 0x000fe2000bf25070 */
[----:B------:R-:W-:-:S03]  /*1500*/  IMAD.MOV.U32 R24, RZ, RZ, R28 ;  /* 0x000000ffff187224 */ /* 0x000fc600078e001c */
[----:B------:R-:W-:Y:S01]  /*1510*/  ISETP.NE.AND.EX P1, PT, RZ, UR5, PT, P1 ;  /* 0x00000005ff007c0c */ /* 0x000fe2000bf25310 */
[----:B0-----:R-:W-:-:S12]  /*1520*/  IMAD.MOV R2, RZ, RZ, -R9 ;  /* 0x000000ffff027224 */ /* 0x001fd800078e0a09 */
[----:B------:R-:W-:-:S04]  /*1530*/  @P1 IADD3 R4, P2, R211, UR4, RZ ;  /* 0x00000004d3041c10 */ /* 0x000fc8000ff5e0ff */
[----:B------:R-:W-:Y:S02]  /*1540*/  @P1 IADD3.X R5, R212, UR5, RZ, P2, !PT ;  /* 0x00000005d4051c10 */ /* 0x000fe400097fe4ff */
[----:B------:R-:W-:-:S03]  /*1550*/  VIMNMX R2, RZ, R2, !PT ;  /* 0x00000002ff027248 */ /* 0x000fc60007fe0100 */
[----:B------:R0:W5:Y:S01]  /*1560*/  @P1 LDG.E R24, desc[UR60][R4.64] ;  /* 0x0000003c04181981 */ /* 0x000162000c1e1900 */
[----:B--2---:R-:W-:-:S05]  /*1570*/  @P0 IADD3 R48, -R0, R7, RZ ;  /* 0x0000000700300210 */ /* 0x004fca0007ffe1ff */
[----:B------:R-:W-:-:S04]  /*1580*/  IMAD.IADD R72, R9, 0x1, R48 ;  /* 0x0000000109487824 */ /* 0x000fc800078e0230 */
[----:B------:R-:W-:-:S04]  /*1590*/  VIADD R0, R72, 0x9f ;  /* 0x0000009f48007836 */ /* 0x000fc80000000000 */
[----:B------:R-:W-:-:S05]  /*15a0*/  IMAD.HI R0, R0, 0x66666667, RZ ;  /* 0x6666666700007827 */ /* 0x000fca00078e02ff */
[----:B------:R-:W-:-:S04]  /*15b0*/  SHF.R.U32.HI R3, RZ, 0x1f, R0 ;  /* 0x0000001fff037819 */ /* 0x000fc80000011600 */
[----:B------:R-:W-:-:S05]  /*15c0*/  LEA.HI.SX32 R120, R0, R3, 0x1a ;  /* 0x0000000300787211 */ /* 0x000fca00078fd2ff */
[----:B------:R-:W-:-:S05]  /*15d0*/  IMAD R3, R120, 0xa0, -R9 ;  /* 0x000000a078037824 */ /* 0x000fca00078e0a09 */
[----:B0-----:R-:W-:-:S04]  /*15e0*/  VIMNMX R5, R3, R48, PT ;  /* 0x0000003003057248 */ /* 0x001fc80003fe0100 */
        /* <DEDUP_REMOVED lines=24> */
[----:B------:R-:W-:Y:S01]  /*1770*/  IMAD.U32 R6, RZ, RZ, UR4 ;  /* 0x00000004ff067e24 */ /* 0x000fe2000f8e00ff */
[----:B------:R-:W-:Y:S01]  /*1780*/  MOV R13, RZ ;  /* 0x000000ff000d7202 */ /* 0x000fe20000000f00 */
[----:B------:R-:W-:-:S02]  /*1790*/  IMAD.U32 R11, RZ, RZ, UR7 ;  /* 0x00000007ff0b7e24 */ /* 0x000fc4000f8e00ff */
[----:B------:R-:W-:Y:S02]  /*17a0*/  IMAD.MOV.U32 R8, RZ, RZ, 0x70 ;  /* 0x00000070ff087424 */ /* 0x000fe400078e00ff */
[----:B0-----:R-:W-:-:S07]  /*17b0*/  IMAD.MOV.U32 R12, RZ, RZ, 0x1 ;  /* 0x00000001ff0c7424 */ /* 0x001fce00078e00ff */
[----:B------:R-:W-:-:S07]  /*17c0*/  LEPC R20, `(.L_x_7403) ;  /* 0x000000001014794e */ /* 0x000fce0000000000 */
[----:B-1---5:R-:W-:Y:S05]  /*17d0*/  CALL.ABS.NOINC R14 ;  /* 0x000000000e007343 */ /* 0x022fea0003c00000 */
.L_x_7403:
[----:B------:R-:W-:Y:S05]  /*17e0*/  BSYNC B6 ;  /* 0x0000000000067941 */ /* 0x000fea0003800000 */
.L_x_7402:
        /* <DEDUP_REMOVED lines=20> */
.L_x_7405:
[----:B------:R-:W-:Y:S05]  /*1930*/  BSYNC B6 ;  /* 0x0000000000067941 */ /* 0x000fea0003800000 */
.L_x_7404:
[----:B------:R-:W-:Y:S01]  /*1940*/  ULDC.64 UR4, c[0x0][0x9f8] ;  /* 0x00027e0000047ab9 */ /* 0x000fe20000000a00 */
[----:B------:R-:W0:Y:S01]  /*1950*/  LDC.64 R52, c[0x0][0x3f8] ;  /* 0x0000fe00ff347b82 */ /* 0x000e220000000a00 */
[----:B------:R-:W-:-:S04]  /*1960*/  ISETP.NE.U32.AND P0, PT, RZ, UR4, PT ;  /* 0x00000004ff007c0c */ /* 0x000fc8000bf05070 */
[----:B------:R-:W-:-:S03]  /*1970*/  ISETP.NE.AND.EX P0, PT, RZ, UR5, PT, P0 ;  /* 0x00000005ff007c0c */ /* 0x000fc6000bf05300 */
[----:B------:R-:W1:Y:S08]  /*1980*/  LDC.64 R58, c[0x0][0x408] ;  /* 0x00010200ff3a7b82 */ /* 0x000e700000000a00 */
[----:B------:R-:W2:Y:S02]  /*1990*/  LDC R71, c[0x0][0x3f4] ;  /* 0x0000fd00ff477b82 */ /* 0x000ea40000000800 */
[----:B------:R-:W-:-:S04]  /*19a0*/  @P0 IADD3 R4, P1, R211, UR4, RZ ;  /* 0x00000004d3040c10 */ /* 0x000fc8000ff3e0ff */
[----:B------:R-:W-:-:S05]  /*19b0*/  @P0 IADD3.X R5, R212, UR5, RZ, P1, !PT ;  /* 0x00000005d4050c10 */ /* 0x000fca0008ffe4ff */
[----:B------:R3:W4:Y:S01]  /*19c0*/  @P0 LDG.E R27, desc[UR60][R4.64] ;  /* 0x0000003c041b0981 */ /* 0x000722000c1e1900 */
[----:B------:R-:W-:Y:S01]  /*19d0*/  SHF.R.S32.HI R3, RZ, 0x1f, R194 ;  /* 0x0000001fff037819 */ /* 0x000fe200000114c2 */
[----:B------:R-:W-:Y:S01]  /*19e0*/  IMAD.SHL.U32 R82, R204, 0x80, RZ ;  /* 0x00000080cc527824 */ /* 0x000fe200078e00ff */
[----:B------:R-:W-:Y:S01]  /*19f0*/  SHF.R.S32.HI R23, RZ, 0x1f, R22 ;  /* 0x0000001fff177819 */ /* 0x000fe20000011416 */
[----:B------:R-:W2:Y:S01]  /*1a00*/  S2R R30, SR_TID.X ;  /* 0x00000000001e7919 */ /* 0x000ea20000002100 */
[-C--:B0-----:R-:W-:Y:S01]  /*1a10*/  IMAD.WIDE.U32 R8, R194, R52.reuse, R16 ;  /* 0x00000034c2087225 */ /* 0x081fe200078e0010 */
[----:B------:R-:W-:Y:S02]  /*1a20*/  SHF.R.U32.HI R77, RZ, 0x3, R201 ;  /* 0x00000003ff4d7819 */ /* 0x000fe400000116c9 */
[----:B------:R-:W-:Y:S01]  /*1a30*/  LOP3.LUT R82, R82, 0x380, RZ, 0xc0, !PT ;  /* 0x0000038052527812 */ /* 0x000fe200078ec0ff */
[C---:B------:R-:W-:Y:S01]  /*1a40*/  IMAD R0, R3.reuse, R52, RZ ;  /* 0x0000003403007224 */ /* 0x040fe200078e02ff */
[----:B------:R-:W-:Y:S01]  /*1a50*/  SHF.L.U64.HI R86, R52, 0x6, R53 ;  /* 0x0000000634567819 */ /* 0x000fe20000010235 */
[-C--:B-1----:R-:W-:Y:S01]  /*1a60*/  IMAD R3, R3, R58.reuse, RZ ;  /* 0x0000003a03037224 */ /* 0x082fe200078e02ff */
[----:B------:R-:W-:Y:S01]  /*1a70*/  SHF.R.U32.HI R76, RZ, 0x3, R82 ;  /* 0x00000003ff4c7819 */ /* 0x000fe20000011652 */
[----:B---3--:R-:W-:Y:S01]  /*1a80*/  IMAD.WIDE.U32 R4, R194, R58, R22 ;  /* 0x0000003ac2047225 */ /* 0x008fe200078e0016 */
[----:B--2---:R-:W-:-:S02]  /*1a90*/  ISETP.GE.AND P0, PT, R16, R71, PT ;  /* 0x000000471000720c */ /* 0x004fc40003f06270 */
[----:B------:R-:W-:Y:S01]  /*1aa0*/  SHF.L.U64.HI R85, R52, 0x7, R53 ;  /* 0x0000000734557819 */ /* 0x000fe20000010235 */
[C---:B------:R-:W-:Y:S01]  /*1ab0*/  IMAD R15, R194.reuse, R59, R3 ;  /* 0x0000003bc20f7224 */ /* 0x040fe200078e0203 */
[----:B------:R-:W-:Y:S01]  /*1ac0*/  SEL R3, R71, RZ, P0 ;  /* 0x000000ff47037207 */ /* 0x000fe20000000000 */
[----:B------:R-:W-:Y:S01]  /*1ad0*/  IMAD R13, R194, R53, R0 ;  /* 0x00000035c20d7224 */ /* 0x000fe200078e0200 */
[----:B------:R-:W-:Y:S01]  /*1ae0*/  SHF.L.U64.HI R81, R58, 0x6, R59 ;  /* 0x000000063a517819 */ /* 0x000fe2000001023b */
[----:B------:R-:W-:Y:S01]  /*1af0*/  IMAD.WIDE.U32 R6, R194, R52, R22 ;  /* 0x00000034c2067225 */ /* 0x000fe200078e0016 */
[----:B------:R-:W-:Y:S02]  /*1b00*/  IADD3 R5, R5, R15, RZ ;  /* 0x0000000f05057210 */ /* 0x000fe40007ffe0ff */
[----:B------:R-:W-:Y:S01]  /*1b10*/  SHF.L.U64.HI R80, R58, 0x7, R59 ;  /* 0x000000073a507819 */ /* 0x000fe2000001023b */
[----:B------:R-:W-:Y:S01]  /*1b20*/  IMAD.IADD R3, R16, 0x1, R3 ;  /* 0x0000000110037824 */ /* 0x000fe200078e0203 */
[----:B------:R-:W-:Y:S01]  /*1b30*/  SHF.L.U32 R79, R58, 0x6, RZ ;  /* 0x000000063a4f7819 */ /* 0x000fe200000006ff */
[----:B------:R-:W-:Y:S01]  /*1b40*/  IMAD.IADD R7, R7, 0x1, R13 ;  /* 0x0000000107077824 */ /* 0x000fe200078e020d */
[----:B------:R-:W-:Y:S01]  /*1b50*/  LOP3.LUT P1, RZ, R204, 0x4, RZ, 0xc0, !PT ;  /* 0x00000004ccff7812 */ /* 0x000fe2000782c0ff */
[----:B------:R-:W-:Y:S01]  /*1b60*/  IMAD.IADD R9, R13, 0x1, R9 ;  /* 0x000000010d097824 */ /* 0x000fe200078e0209 */
[----:B------:R-:W-:Y:S01]  /*1b70*/  SHF.R.S32.HI R0, RZ, 0x1f, R3 ;  /* 0x0000001fff007819 */ /* 0x000fe20000011403 */
[----:B-----5:R-:W-:Y:S01]  /*1b80*/  IMAD.WIDE.U32 R54, R24, R58, R4 ;  /* 0x0000003a18367225 */ /* 0x020fe200078e0004 */
[----:B------:R-:W-:-:S02]  /*1b90*/  SHF.R.S32.HI R13, RZ, 0x1f, R24 ;  /* 0x0000001fff0d7819 */ /* 0x000fc40000011418 */
[--C-:B------:R-:W-:Y:S01]  /*1ba0*/  LOP3.LUT R5, R82, 0x30, R16.reuse, 0xf8, !PT ;  /* 0x0000003052057812 */ /* 0x100fe200078ef810 */
[----:B------:R-:W-:Y:S01]  /*1bb0*/  IMAD.WIDE.U32 R10, R194, R58, R16 ;  /* 0x0000003ac20a7225 */ /* 0x000fe200078e0010 */
[----:B------:R-:W-:Y:S02]  /*1bc0*/  SHF.R.U32.HI R30, RZ, 0x7, R30 ;  /* 0x00000007ff1e7819 */ /* 0x000fe4000001161e */
[----:B------:R-:W-:Y:S01]  /*1bd0*/  LEA.HI R3, R0, R3, RZ, 0x4 ;  /* 0x0000000300037211 */ /* 0x000fe200078f20ff */
[-C--:B------:R-:W-:Y:S01]  /*1be0*/  IMAD R0, R13, R52.reuse, RZ ;  /* 0x000000340d007224 */ /* 0x080fe200078e02ff */
[----:B------:R-:W-:Y:S01]  /*1bf0*/  ISETP.NE.AND P6, PT, R30, 0x1, PT ;  /* 0x000000011e00780c */ /* 0x000fe20003fc5270 */
[----:B------:R-:W-:Y:S01]  /*1c00*/  IMAD.WIDE.U32 R20, R24, R52, R6 ;  /* 0x0000003418147225 */ /* 0x000fe200078e0006 */
[----:B------:R-:W-:Y:S02]  /*1c10*/  LOP3.LUT R68, R5, R76, RZ, 0x3c, !PT ;  /* 0x0000004c05447212 */ /* 0x000fe400078e3cff */
[--C-:B------:R-:W-:Y:S01]  /*1c20*/  LOP3.LUT R5, R82, 0x70, R3.reuse, 0xf8, !PT ;  /* 0x0000007052057812 */ /* 0x100fe200078ef803 */
[----:B------:R-:W-:Y:S01]  /*1c30*/  VIADD R74, R30, 0x8 ;  /* 0x000000081e4a7836 */ /* 0x000fe20000000000 */
[----:B------:R-:W-:Y:S01]  /*1c40*/  LOP3.LUT R4, R200, 0x70, R3, 0xf8, !PT ;  /* 0x00000070c8047812 */ /* 0x000fe200078ef803 */
[----:B------:R-:W-:Y:S01]  /*1c50*/  IMAD.IADD R11, R15, 0x1, R11 ;  /* 0x000000010f0b7824 */ /* 0x000fe200078e020b */
[----:B------:R-:W-:Y:S01]  /*1c60*/  LOP3.LUT R6, R201, 0x70, R3, 0xf8, !PT ;  /* 0x00000070c9067812 */ /* 0x000fe200078ef803 */
[----:B------:R-:W-:Y:S01]  /*1c70*/  IMAD R13, R13, R58, RZ ;  /* 0x0000003a0d0d7224 */ /* 0x000fe200078e02ff */
[----:B------:R-:W-:Y:S01]  /*1c80*/  SHF.R.U32.HI R30, RZ, 0x3, R200 ;  /* 0x00000003ff1e7819 */ /* 0x000fe200000116c8 */
[----:B------:R-:W-:Y:S01]  /*1c90*/  IMAD R15, R24, R53, R0 ;  /* 0x00000035180f7224 */ /* 0x000fe200078e0200 */
[----:B------:R-:W-:Y:S01]  /*1ca0*/  LOP3.LUT R0, R5, R76, RZ, 0x3c, !PT ;  /* 0x0000004c05007212 */ /* 0x000fe200078e3cff */
[----:B------:R-:W-:Y:S05]  /*1cb0*/  @!P6 WARPSYNC.ALL ;  /* 0x000000000000e948 */ /* 0x000fea0003800000 */
[----:B------:R-:W-:Y:S01]  /*1cc0*/  IMAD R29, R53, 0xa0, RZ ;  /* 0x000000a0351d7824 */ /* 0x000fe200078e02ff */
[----:B------:R-:W-:Y:S01]  /*1cd0*/  ULDC UR4, c[0x0][0x2f4] ;  /* 0x0000bd0000047ab9 */ /* 0x000fe20000000800 */
[----:B------:R-:W-:Y:S01]  /*1ce0*/  IMAD.SHL.U32 R84, R52, 0x40, RZ ;  /* 0x0000004034547824 */ /* 0x000fe200078e00ff */
[----:B------:R-:W-:Y:S01]  /*1cf0*/  LOP3.LUT R4, R4, R30, RZ, 0x3c, !PT ;  /* 0x0000001e04047212 */ /* 0x000fe200078e3cff */
[----:B------:R-:W-:Y:S01]  /*1d00*/  IMAD.SHL.U32 R83, R52, 0x80, RZ ;  /* 0x0000008034537824 */ /* 0x000fe200078e00ff */
[----:B------:R-:W-:Y:S01]  /*1d10*/  LOP3.LUT R5, R6, R77, RZ, 0x3c, !PT ;  /* 0x0000004d06057212 */ /* 0x000fe200078e3cff */
[----:B------:R-:W-:Y:S01]  /*1d20*/  IMAD.WIDE.U32 R50, R24, R52, R8 ;  /* 0x0000003418327225 */ /* 0x000fe200078e0008 */
[----:B------:R-:W-:-:S02]  /*1d30*/  LOP3.LUT R62, R3, 0xfffffff0, RZ, 0xc0, !PT ;  /* 0xfffffff0033e7812 */ /* 0x000fc400078ec0ff */
[----:B------:R-:W-:Y:S01]  /*1d40*/  ISETP.GE.AND P2, PT, R19, UR4, PT ;  /* 0x0000000413007c0c */ /* 0x000fe2000bf46270 */
[----:B------:R-:W-:Y:S01]  /*1d50*/  IMAD.WIDE.U32 R52, R52, 0xa0, RZ ;  /* 0x000000a034347825 */ /* 0x000fe200078e00ff */
[----:B------:R-:W-:Y:S02]  /*1d60*/  SHF.R.S32.HI R63, RZ, 0x4, R3 ;  /* 0x00000004ff3f7819 */ /* 0x000fe40000011403 */
[----:B------:R-:W-:Y:S01]  /*1d70*/  SHF.R.S32.HI R75, RZ, 0x1f, R170 ;  /* 0x0000001fff4b7819 */ /* 0x000fe200000114aa */
[----:B------:R-:W-:Y:S01]  /*1d80*/  IMAD R13, R24, R59, R13 ;  /* 0x0000003b180d7224 */ /* 0x000fe200078e020d */
[----:B------:R-:W-:Y:S01]  /*1d90*/  IADD3 R70, R53, R29, RZ ;  /* 0x0000001d35467210 */ /* 0x000fe20007ffe0ff */
[----:B------:R-:W-:Y:S01]  /*1da0*/  IMAD R69, R59, 0xa0, RZ ;  /* 0x000000a03b457824 */ /* 0x000fe200078e02ff */
[----:B------:R-:W-:Y:S01]  /*1db0*/  ISETP.GE.AND P1, PT, R16, UR4, PT ;  /* 0x0000000410007c0c */ /* 0x000fe2000bf26270 */
[----:B------:R-:W-:Y:S01]  /*1dc0*/  IMAD.SHL.U32 R78, R58, 0x80, RZ ;  /* 0x000000803a4e7824 */ /* 0x000fe200078e00ff */
[----:B------:R-:W-:Y:S01]  /*1dd0*/  IADD3 R65, R55, R13, RZ ;  /* 0x0000000d37417210 */ /* 0x000fe20007ffe0ff */
[----:B------:R-:W-:Y:S01]  /*1de0*/  IMAD.WIDE.U32 R56, R24, R58, R10 ;  /* 0x0000003a18387225 */ /* 0x000fe200078e000a */
[----:B------:R-:W-:-:S02]  /*1df0*/  P2R R89, PR, RZ, 0x4 ;  /* 0x00000004ff597803 */ /* 0x000fc40000000000 */
[----:B------:R-:W-:Y:S01]  /*1e00*/  SHF.R.S32.HI R60, RZ, 0x1f, R62 ;  /* 0x0000001fff3c7819 */ /* 0x000fe2000001143e */
[----:B------:R-:W-:-:S04]  /*1e10*/  IMAD.WIDE.U32 R58, R58, 0xa0, RZ ;  /* 0x000000a03a3a7825 */ /* 0x000fc800078e00ff */
[----:B------:R-:W-:Y:S02]  /*1e20*/  IMAD.IADD R49, R203, 0x1, R0 ;  /* 0x00000001cb317824 */ /* 0x000fe400078e0200 */
[----:B------:R-:W-:Y:S02]  /*1e30*/  IMAD.IADD R87, R87, 0x1, R28 ;  /* 0x0000000157577824 */ /* 0x000fe400078e021c */
[----:B------:R-:W-:Y:S02]  /*1e40*/  IMAD R73, R228, 0x40, R194 ;  /* 0x00000040e4497824 */ /* 0x000fe400078e02c2 */
[----:B------:R-:W-:Y:S02]  /*1e50*/  IMAD.SHL.U32 R71, R71, 0x2, RZ ;  /* 0x0000000247477824 */ /* 0x000fe400078e00ff */
[----:B------:R-:W-:Y:S02]  /*1e60*/  IMAD.IADD R69, R59, 0x1, R69 ;  /* 0x000000013b457824 */ /* 0x000fe400078e0245 */
[----:B------:R-:W-:-:S02]  /*1e70*/  IMAD.IADD R68, R203, 0x1, R68 ;  /* 0x00000001cb447824 */ /* 0x000fc400078e0244 */
[----:B------:R-:W-:Y:S02]  /*1e80*/  IMAD.IADD R67, R21, 0x1, R15 ;  /* 0x0000000115437824 */ /* 0x000fe400078e020f */
[----:B------:R-:W-:Y:S02]  /*1e90*/  IMAD.IADD R66, R15, 0x1, R51 ;  /* 0x000000010f427824 */ /* 0x000fe400078e0233 */
[----:B------:R-:W-:Y:S02]  /*1ea0*/  IMAD.IADD R64, R13, 0x1, R57 ;  /* 0x000000010d407824 */ /* 0x000fe400078e0239 */
[----:B------:R-:W-:Y:S02]  /*1eb0*/  IMAD.IADD R3, R205, 0x1, R4 ;  /* 0x00000001cd037824 */ /* 0x000fe400078e0204 */
[----:B------:R-:W-:Y:S01]  /*1ec0*/  IMAD.IADD R0, R206, 0x1, R5 ;  /* 0x00000001ce007824 */ /* 0x000fe200078e0205 */
[----:B----4-:R-:W-:Y:S01]  /*1ed0*/  SHF.R.S32.HI R61, RZ, 0x1f, R27 ;  /* 0x0000001fff3d7819 */ /* 0x010fe2000001141b */
[----:B------:R-:W-:Y:S06]  /*1ee0*/  @!P6 BAR.SYNC.DEFER_BLOCKING 0x9, 0x100 ;  /* 0x024400000000eb1d */ /* 0x000fec0000010000 */
.L_x_7480:
[----:B------:R-:W0:Y:S01]  /*1ef0*/  LDC R94, c[0x0][0x430] ;  /* 0x00010c00ff5e7b82 */ /* 0x000e220000000800 */
[----:B------:R-:W-:Y:S02]  /*1f00*/  IADD3 R2, R2, -0x1, RZ ;  /* 0xffffffff02027810 */ /* 0x000fe40007ffe0ff */
[----:B------:R-:W-:-:S03]  /*1f10*/  MOV R93, RZ ;  /* 0x000000ff005d7202 */ /* 0x000fc60000000f00 */
[----:B------:R-:W-:Y:S02]  /*1f20*/  IMAD R8, R2, 0xa0, R73 ;  /* 0x000000a002087824 */ /* 0x000fe400078e0249 */
[----:B------:R-:W1:Y:S02]  /*1f30*/  LDC R105, c[0x0][0x3f4] ;  /* 0x0000fd00ff697b82 */ /* 0x000e640000000800 */
[----:B------:R-:W-:Y:S01]  /*1f40*/  IMAD.IADD R11, R87, 0x1, R8 ;  /* 0x00000001570b7824 */ /* 0x000fe200078e0208 */
[----:B------:R-:W-:-:S03]  /*1f50*/  ISETP.GE.AND P2, PT, R8, R48, PT ;  /* 0x000000300800720c */ /* 0x000fc60003f46270 */
[----:B------:R-:W-:Y:S01]  /*1f60*/  IMAD.MOV.U32 R9, RZ, RZ, R11 ;  /* 0x000000ffff097224 */ /* 0x000fe200078e000b */
[----:B------:R-:W-:Y:S02]  /*1f70*/  ISETP.GT.OR P2, PT, R73, 0x9f, P2 ;  /* 0x0000009f4900780c */ /* 0x000fe40001744670 */
[----:B0-----:R-:W-:-:S11]  /*1f80*/  ISETP.NE.AND P3, PT, R94, 0x1, PT ;  /* 0x000000015e00780c */ /* 0x001fd60003f65270 */
[----:B------:R-:W0:Y:S08]  /*1f90*/  @!P2 LDC.64 R6, c[0x0][0x428] ;  /* 0x00010a00ff06ab82 */ /* 0x000e300000000a00 */
[----:B--2---:R-:W2:Y:S08]  /*1fa0*/  @!P2 LDC.64 R12, c[0x0][0x418] ;  /* 0x00010600ff0cab82 */ /* 0x004eb00000000a00 */
[----:B------:R-:W3:Y:S08]  /*1fb0*/  @P3 LDC R4, c[0x0][0x434] ;  /* 0x00010d00ff043b82 */ /* 0x000ef00000000800 */
[----:B----4-:R-:W4:Y:S01]  /*1fc0*/  @P3 LDC R5, c[0x0][0x438] ;  /* 0x00010e00ff053b82 */ /* 0x010f220000000800 */
        /* <DEDUP_REMOVED lines=10> */
[----:B------:R-:W-:-:S03]  /*2070*/  LOP3.LUT P4, RZ, R204, 0x4, RZ, 0xc0, !PT ;  /* 0x00000004ccff7812 */ /* 0x000fc6000788c0ff */
[----:B------:R0:W5:Y:S01]  /*2080*/  @!P2 LDG.E R93, desc[UR60][R6.64] ;  /* 0x0000003c065da981 */ /* 0x000162000c1e1900 */
[----:B------:R-:W-:Y:S01]  /*2090*/  ISETP.GT.AND P2, PT, R2, R26, PT ;  /* 0x0000001a0200720c */ /* 0x000fe20003f44270 */
[----:B------:R-:W-:Y:S01]  /*20a0*/  IMAD R5, R192, 0x5000, R68 ;  /* 0x00005000c0057824 */ /* 0x000fe200078e0244 */
[----:B------:R-:W-:Y:S05]  /*20b0*/  YIELD ;  /* 0x0000000000007946 */ /* 0x000fea0003800000 */
[----:B------:R-:W-:Y:S01]  /*20c0*/  P2R R90, PR, RZ, 0x4 ;  /* 0x00000004ff5a7803 */ /* 0x000fe20000000000 */
[----:B------:R-:W-:Y:S01]  /*20d0*/  VIADD R91, R5, 0x40 ;  /* 0x00000040055b7836 */ /* 0x000fe20000000000 */
[----:B-1----:R-:W-:Y:S01]  /*20e0*/  ISETP.GE.AND P2, PT, R105, 0x1, PT ;  /* 0x000000016900780c */ /* 0x002fe20003f46270 */
[----:B------:R-:W-:Y:S01]  /*20f0*/  @P4 VIADD R91, R5, 0xffffffc0 ;  /* 0xffffffc0055b4836 */ /* 0x000fe20000000000 */
[----:B------:R-:W-:Y:S01]  /*2100*/  BSSY B0, `(.L_x_7406) ;  /* 0x00006f1000007945 */ /* 0x000fe20003800000 */
[----:B------:R-:W-:-:S02]  /*2110*/  IMAD.MOV R9, RZ, RZ, -R9 ;  /* 0x000000ffff097224 */ /* 0x000fc400078e0a09 */
[C---:B------:R-:W-:Y:S01]  /*2120*/  IMAD.IADD R92, R18.reuse, 0x1, R5 ;  /* 0x00000001125c7824 */ /* 0x040fe200078e0205 */
[----:B------:R-:W-:Y:S01]  /*2130*/  IADD3 R91, R18, R91, RZ ;  /* 0x0000005b125b7210 */ /* 0x000fe20007ffe0ff */
[----:B------:R-:W-:-:S06]  /*2140*/  IMAD R94, R94, R9, R11 ;  /* 0x000000095e5e7224 */ /* 0x000fcc00078e020b */
[----:B0-----:R-:W-:Y:S05]  /*2150*/  @!P2 BRA `(.L_x_7407) ;  /* 0x000000680054a947 */ /* 0x001fea0003800000 */
[----:B------:R-:W-:Y:S01]  /*2160*/  SHF.R.S32.HI R95, RZ, 0x1f, R94 ;  /* 0x0000001fff5f7819 */ /* 0x000fe2000001145e */
[----:B------:R-:W-:Y:S01]  /*2170*/  ULDC.64 UR4, c[0x0][0x300] ;  /* 0x0000c00000047ab9 */ /* 0x000fe20000000a00 */
[----:B-----5:R-:W-:Y:S01]  /*2180*/  SHF.R.S32.HI R96, RZ, 0x1f, R93 ;  /* 0x0000001fff607819 */ /* 0x020fe2000001145d */
[----:B------:R-:W-:-:S04]  /*2190*/  IMAD.WIDE.U32 R4, R94, UR4, RZ ;  /* 0x000000045e047c25 */ /* 0x000fc8000f8e00ff */
[----:B------:R-:W-:Y:S02]  /*21a0*/  IMAD R7, R95, UR4, RZ ;  /* 0x000000045f077c24 */ /* 0x000fe4000f8e02ff */
[----:B------:R-:W-:Y:S02]  /*21b0*/  IMAD R97, R2, -0xa0, R48 ;  /* 0xffffff6002617824 */ /* 0x000fe400078e0230 */
[----:B------:R-:W-:Y:S01]  /*21c0*/  IMAD R7, R94, UR5, R7 ;  /* 0x000000055e077c24 */ /* 0x000fe2000f8e0207 */
[----:B------:R-:W-:Y:S02]  /*21d0*/  ULDC.64 UR4, c[0x0][0x310] ;  /* 0x0000c40000047ab9 */ /* 0x000fe40000000a00 */
[----:B------:R-:W-:Y:S01]  /*21e0*/  IMAD R6, R96, UR4, RZ ;  /* 0x0000000460067c24 */ /* 0x000fe2000f8e02ff */
[----:B------:R-:W-:Y:S01]  /*21f0*/  VIMNMX R97, R97, 0xa0, PT ;  /* 0x000000a061617848 */ /* 0x000fe20003fe0100 */
[----:B------:R-:W-:Y:S02]  /*2200*/  IMAD.IADD R5, R5, 0x1, R7 ;  /* 0x0000000105057824 */ /* 0x000fe400078e0207 */
        /* <DEDUP_REMOVED lines=12> */
[----:B------:R-:W-:Y:S02]  /*22d0*/  IMAD R5, R69, R2, RZ ;  /* 0x0000000245057224 */ /* 0x000fe400078e02ff */
[----:B------:R-:W-:Y:S01]  /*22e0*/  IADD3.X R102, R103, UR5, R9, P2, !PT ;  /* 0x0000000567667c10 */ /* 0x000fe200097fe409 */
[C---:B------:R-:W-:Y:S01]  /*22f0*/  IMAD R11, R7.reuse, R52, R4 ;  /* 0x00000034070b7224 */ /* 0x040fe200078e0204 */
[----:B------:R-:W-:Y:S01]  /*2300*/  ISETP.NE.AND P2, PT, RZ, UR4, PT ;  /* 0x00000004ff007c0c */ /* 0x000fe2000bf45270 */
[----:B------:R-:W-:-:S02]  /*2310*/  IMAD R13, R7, R58, R5 ;  /* 0x0000003a070d7224 */ /* 0x000fc400078e0205 */
[----:B------:R-:W-:-:S04]  /*2320*/  IMAD.WIDE.U32 R4, R52, R2, RZ ;  /* 0x0000000234047225 */ /* 0x000fc800078e00ff */
        /* <DEDUP_REMOVED lines=35> */
.L_x_7410:
[----:B------:R-:W-:Y:S05]  /*2560*/  BSYNC B1 ;  /* 0x0000000000017941 */ /* 0x000fea0003800000 */
.L_x_7409:
[----:B------:R-:W-:Y:S01]  /*2570*/  ISETP.GE.AND P3, PT, R221, R97, PT ;  /* 0x00000061dd00720c */ /* 0x000fe20003f66270 */
[----:B------:R-:W-:Y:S01]  /*2580*/  BSSY B1, `(.L_x_7411) ;  /* 0x0000018000017945 */ /* 0x000fe20003800000 */
[----:B-----5:R-:W-:Y:S01]  /*2590*/  MOV R111, R44 ;  /* 0x0000002c006f7202 */ /* 0x020fe20000000f00 */
[----:B------:R-:W-:-:S10]  /*25a0*/  IMAD.MOV.U32 R115, RZ, RZ, R98 ;  /* 0x000000ffff737224 */ /* 0x000fd400078e0062 */
        /* <DEDUP_REMOVED lines=21> */
.L_x_7412:
[----:B------:R-:W-:Y:S05]  /*2700*/  BSYNC B1 ;  /* 0x0000000000017941 */ /* 0x000fea0003800000 */
.L_x_7411:
[----:B------:R-:W-:Y:S01]  /*2710*/  ISETP.GE.AND P4, PT, R227, R97, PT ;  /* 0x00000061e300720c */ /* 0x000fe20003f86270 */
[----:B------:R-:W-:-:S12]  /*2720*/  BSSY B1, `(.L_x_7413) ;  /* 0x0000014000017945 */ /* 0x000fd80003800000 */
[----:B------:R-:W-:Y:S05]  /*2730*/  @P4 BRA `(.L_x_7414) ;  /* 0x0000000000484947 */ /* 0x000fea0003800000 */
[----:B------:R-:W-:Y:S01]  /*2740*/  IADD3 R4, P5, P6, R20, R83, R4 ;  /* 0x0000005314047210 */ /* 0x000fe20007ebe004 */
[----:B------:R-:W-:-:S03]  /*2750*/  ULDC.64 UR4, c[0x0][0x3e8] ;  /* 0x0000fa0000047ab9 */ /* 0x000fc60000000a00 */
        /* <DEDUP_REMOVED lines=16> */
.L_x_7414:
[----:B------:R-:W-:Y:S05]  /*2860*/  BSYNC B1 ;  /* 0x0000000000017941 */ /* 0x000fea0003800000 */
.L_x_7413:
[----:B------:R-:W-:Y:S01]  /*2870*/  ISETP.NE.AND P5, PT, R198, 0x3, PT ;  /* 0x00000003c600780c */ /* 0x000fe20003fa5270 */
[----:B------:R-:W-:Y:S01]  /*2880*/  IMAD.MOV.U32 R114, RZ, RZ, R42 ;  /* 0x000000ffff727224 */ /* 0x000fe200078e002a */
[----:B-----5:R-:W-:Y:S01]  /*2890*/  MOV R112, R38 ;  /* 0x0000002600707202 */ /* 0x020fe20000000f00 */
[----:B------:R-:W-:Y:S01]  /*28a0*/  IMAD.MOV.U32 R121, RZ, RZ, R46 ;  /* 0x000000ffff797224 */ /* 0x000fe200078e002e */
[----:B------:R-:W-:Y:S01]  /*28b0*/  MOV R106, R28 ;  /* 0x0000001c006a7202 */ /* 0x000fe20000000f00 */
        /* <DEDUP_REMOVED lines=8> */
.L_x_7415:
[----:B------:R-:W-:Y:S01]  /*2940*/  IMAD R88, R192, 0x8, R18 ;  /* 0x00000008c0587824 */ /* 0x000fe200078e0212 */
[----:B------:R-:W-:Y:S01]  /*2950*/  SHF.L.U32 R100, R196, 0x1f, RZ ;  /* 0x0000001fc4647819 */ /* 0x000fe200000006ff */
[----:B------:R-:W-:Y:S03]  /*2960*/  BSSY B1, `(.L_x_7416) ;  /* 0x0000003000017945 */ /* 0x000fe60003800000 */
[----:B------:R-:W3:Y:S02]  /*2970*/  SYNCS.PHASECHK.TRANS64.TRYWAIT P6, [R88+URZ+0x22890], R100 ;  /* 0x02289064580075a7 */ /* 0x000ee400080c017f */
[----:B---3--:R-:W-:Y:S05]  /*2980*/  @!P6 BRA `(.L_x_7417) ;  /* 0x000001c40060e947 */ /* 0x008fea0003800000 */
.L_x_7694:
[----:B------:R-:W-:Y:S05]  /*2990*/  BSYNC B1 ;  /* 0x0000000000017941 */ /* 0x000fea0003800000 */
.L_x_7416:
[----:B------:R-:W-:-:S03]  /*29a0*/  UMOV UR4, 0xffffffff ;  /* 0xffffffff00047882 */ /* 0x000fc60000000000 */
[----:B------:R-:W-:Y:S05]  /*29b0*/  BRA.DIV UR4, `(.L_x_7418) ;  /* 0x000001c604687947 */ /* 0x000fea000b800000 */
[----:B------:R4:W0:Y:S04]  /*29c0*/  SHFL.IDX PT, R103, R102, RZ, 0x1c1f ;  /* 0x001c1fff66677589 */ /* 0x00082800000e0000 */
[----:B------:R4:W0:Y:S02]  /*29d0*/  SHFL.IDX PT, R14, R101, RZ, 0x1c1f ;  /* 0x001c1fff650e7589 */ /* 0x00082400000e0000 */
.L_x_7698:
[----:B------:R-:W-:Y:S04]  /*29e0*/  BSSY B1, `(.L_x_7419) ;  /* 0x00000ed000017945 */ /* 0x000fe80003800000 */
[----:B------:R-:W-:Y:S05]  /*29f0*/  @P2 BRA `(.L_x_7420) ;  /* 0x0000000c00ac2947 */ /* 0x000fea0003800000 */
[----:B------:R-:W-:Y:S04]  /*2a00*/  BSSY B2, `(.L_x_7421) ;  /* 0x0000075000027945 */ /* 0x000fe80003800000 */
[----:B------:R-:W-:Y:S05]  /*2a10*/  @P1 BRA `(.L_x_7422) ;  /* 0x0000000400cc1947 */ /* 0x000fea0003800000 */
[----:B--2---:R2:W2:Y:S01]  /*2a20*/  LDS.128 R4, [R92+0x18400] ;  /* 0x018400005c047984 */ /* 0x0044a20000000c00 */
[----:B01----:R-:W-:Y:S01]  /*2a30*/  IADD3 R10, P2, R16, R14, RZ ;  /* 0x0000000e100a7210 */ /* 0x003fe20007f5e0ff */
[----:B------:R-:W-:Y:S04]  /*2a40*/  BSSY B3, `(.L_x_7423) ;  /* 0x000006f000037945 */ /* 0x000fe80003800000 */
[----:B------:R-:W-:Y:S01]  /*2a50*/  IMAD.X R11, R103, 0x1, R17, P2 ;  /* 0x00000001670b7824 */ /* 0x000fe200010e0611 */
[----:B------:R-:W-:-:S13]  /*2a60*/  ISETP.GE.AND P2, PT, R22, R105, PT ;  /* 0x000000691600720c */ /* 0x000fda0003f46270 */
[----:B------:R-:W-:Y:S05]  /*2a70*/  @P2 BRA `(.L_x_7424) ;  /* 0x0000000400ac2947 */ /* 0x000fea0003800000 */
[----:B------:R-:W-:Y:S02]  /*2a80*/  SHF.R.U32.HI R116, RZ, 0x8, R99 ;  /* 0x00000008ff747819 */ /* 0x000fe40000011663 */
[----:B------:R-:W-:Y:S02]  /*2a90*/  LOP3.LUT R13, R47, 0xff, RZ, 0xc0, !PT ;  /* 0x000000ff2f0d7812 */ /* 0x000fe400078ec0ff */
[----:B------:R-:W-:Y:S02]  /*2aa0*/  SHF.R.U32.HI R98, RZ, 0x18, R47 ;  /* 0x00000018ff627819 */ /* 0x000fe4000001162f */
[----:B------:R-:W-:Y:S02]  /*2ab0*/  LOP3.LUT R12, R99, 0xff, RZ, 0xc0, !PT ;  /* 0x000000ff630c7812 */ /* 0x000fe400078ec0ff */
[----:B------:R-:W-:Y:S02]  /*2ac0*/  SHF.R.U32.HI R117, RZ, 0x18, R99 ;  /* 0x00000018ff757819 */ /* 0x000fe40000011663 */
[----:B------:R-:W-:-:S02]  /*2ad0*/  SHF.R.U32.HI R15, RZ, 0x8, R47 ;  /* 0x00000008ff0f7819 */ /* 0x000fc4000001162f */
[----:B------:R-:W-:Y:S01]  /*2ae0*/  PRMT R98, R98, 0x654, R13 ;  /* 0x0000065462627816 */ /* 0x000fe2000000000d */
[----:B------:R-:W-:Y:S01]  /*2af0*/  IMAD.SHL.U32 R13, R116, 0x100, RZ ;  /* 0x00000100740d7824 */ /* 0x000fe200078e00ff */
[----:B------:R-:W-:Y:S02]  /*2b00*/  SHF.R.U32.HI R118, RZ, 0x10, R99 ;  /* 0x00000010ff767819 */ /* 0x000fe40000011663 */
[----:B------:R-:W-:Y:S01]  /*2b10*/  PRMT R46, R117, 0x654, R12 ;  /* 0x00000654752e7816 */ /* 0x000fe2000000000c */
[----:B--2---:R-:W-:Y:S01]  /*2b20*/  IMAD.MOV.U32 R12, RZ, RZ, R4 ;  /* 0x000000ffff0c7224 */ /* 0x004fe200078e0004 */
[----:B------:R-:W-:Y:S02]  /*2b30*/  SHF.R.U32.HI R99, RZ, 0x10, R47 ;  /* 0x00000010ff637819 */ /* 0x000fe4000001162f */
[----:B------:R-:W-:Y:S02]  /*2b40*/  SHF.L.U32 R15, R15, 0x8, RZ ;  /* 0x000000080f0f7819 */ /* 0x000fe400000006ff */
[----:B------:R-:W-:Y:S01]  /*2b50*/  LOP3.LUT R46, R46, 0xff00, R13, 0xf8, !PT ;  /* 0x0000ff002e2e7812 */ /* 0x000fe200078ef80d */
[----:B------:R-:W-:Y:S01]  /*2b60*/  IMAD.U32 R13, R118, 0x10000, RZ ;  /* 0x00010000760d7824 */ /* 0x000fe200078e00ff */
[----:B------:R-:W-:Y:S01]  /*2b70*/  LOP3.LUT R116, R98, 0xff00, R15, 0xf8, !PT ;  /* 0x0000ff0062747812 */ /* 0x000fe200078ef80f */
[----:B------:R-:W-:Y:S01]  /*2b80*/  IMAD.U32 R47, R99, 0x10000, RZ ;  /* 0x00010000632f7824 */ /* 0x000fe200078e00ff */
[----:B------:R-:W-:-:S02]  /*2b90*/  F2FP.F16.E4M3.UNPACK_B R4, R5 ;  /* 0x00000005ff04723e */ /* 0x000fc400020006ff */
[----:B------:R-:W-:Y:S02]  /*2ba0*/  F2FP.F16.E4M3.UNPACK_B R15, R121.H1 ;  /* 0x00000079ff0f723e */ /* 0x000fe400030006ff */
[----:B------:R-:W-:Y:S02]  /*2bb0*/  F2FP.F16.E4M3.UNPACK_B R5, R5.H1 ;  /* 0x00000005ff05723e */ /* 0x000fe400030006ff */
[----:B------:R-:W-:Y:S01]  /*2bc0*/  LOP3.LUT R98, R46, 0xff0000, R13, 0xf8, !PT ;  /* 0x00ff00002e627812 */ /* 0x000fe200078ef80d */
[--C-:B------:R-:W-:Y:S01]  /*2bd0*/  HADD2.F32 R13, -RZ, R4.reuse.H1_H1 ;  /* 0x30000004ff0d7230 */ /* 0x100fe20000004100 */
[----:B------:R-:W-:Y:S01]  /*2be0*/  LOP3.LUT R117, R116, 0xff0000, R47, 0xf8, !PT ;  /* 0x00ff000074757812 */ /* 0x000fe200078ef82f */
[--C-:B------:R-:W-:Y:S01]  /*2bf0*/  HADD2.F32 R99, -RZ, R15.reuse.H0_H0 ;  /* 0x2000000fff637230 */ /* 0x100fe20000004100 */
[-C--:B------:R-:W-:Y:S01]  /*2c00*/  F2FP.F16.E4M3.UNPACK_B R46, R115.reuse.H1 ;  /* 0x00000073ff2e723e */ /* 0x080fe200030006ff */
[----:B------:R-:W-:Y:S01]  /*2c10*/  HADD2.F32 R116, -RZ, R15.H1_H1 ;  /* 0x3000000fff747230 */ /* 0x000fe20000004100 */
[----:B------:R-:W-:Y:S01]  /*2c20*/  F2FP.F16.E4M3.UNPACK_B R115, R115 ;  /* 0x00000073ff73723e */ /* 0x000fe200020006ff */
[----:B------:R-:W-:-:S02]  /*2c30*/  HADD2.F32 R4, -RZ, R4.H0_H0 ;  /* 0x20000004ff047230 */ /* 0x000fc40000004100 */
[-C--:B------:R-:W-:Y:S01]  /*2c40*/  FMUL.FTZ R119, R13, R99.reuse ;  /* 0x000000630d777220 */ /* 0x080fe20000410000 */
[--C-:B------:R-:W-:Y:S02]  /*2c50*/  HADD2.F32 R15, -RZ, R5.reuse.H1_H1 ;  /* 0x30000005ff0f7230 */ /* 0x100fe40000004100 */
[--C-:B------:R-:W-:Y:S02]  /*2c60*/  HADD2.F32 R47, -RZ, R46.reuse.H0_H0 ;  /* 0x2000002eff2f7230 */ /* 0x100fe40000004100 */
[C---:B------:R-:W-:Y:S01]  /*2c70*/  FMUL.FTZ R118, R4.reuse, R99 ;  /* 0x0000006304767220 */ /* 0x040fe20000410000 */
[----:B------:R-:W-:Y:S02]  /*2c80*/  HADD2.F32 R5, -RZ, R5.H0_H0 ;  /* 0x20000005ff057230 */ /* 0x000fe40000004100 */
[-C--:B------:R-:W-:Y:S01]  /*2c90*/  FMUL.FTZ R122, R15, R116.reuse ;  /* 0x000000740f7a7220 */ /* 0x080fe20000410000 */
[----:B------:R-:W-:Y:S01]  /*2ca0*/  HADD2.F32 R46, -RZ, R46.H1_H1 ;  /* 0x3000002eff2e7230 */ /* 0x000fe20000004100 */
[----:B------:R-:W-:Y:S01]  /*2cb0*/  F2FP.F16.E4M3.UNPACK_B R99, R121 ;  /* 0x00000079ff63723e */ /* 0x000fe200020006ff */
[-C--:B------:R-:W-:Y:S01]  /*2cc0*/  FFMA.FTZ R4, R4, R47.reuse, -R119 ;  /* 0x0000002f04047223 */ /* 0x080fe20000010877 */
[----:B------:R-:W-:Y:S01]  /*2cd0*/  FFMA.FTZ R121, R13, R47, R118 ;  /* 0x0000002f0d797223 */ /* 0x000fe20000010076 */
[C---:B------:R-:W-:Y:S01]  /*2ce0*/  FMUL.FTZ R116, R5.reuse, R116 ;  /* 0x0000007405747220 */ /* 0x040fe20000410000 */
[----:B------:R-:W-:Y:S01]  /*2cf0*/  FFMA.FTZ R47, R5, R46, -R122 ;  /* 0x0000002e052f7223 */ /* 0x000fe2000001087a */
[----:B------:R-:W-:-:S02]  /*2d00*/  F2FP.F16.E4M3.UNPACK_B R5, R12.H1 ;  /* 0x0000000cff05723e */ /* 0x000fc400030006ff */
[----:B------:R-:W-:Y:S01]  /*2d10*/  F2FP.F16.E4M3.UNPACK_B R12, R12 ;  /* 0x0000000cff0c723e */ /* 0x000fe200020006ff */
[----:B------:R-:W-:Y:S01]  /*2d20*/  FFMA.FTZ R124, R15, R46, R116 ;  /* 0x0000002e0f7c7223 */ /* 0x000fe20000010074 */
[----:B------:R-:W-:Y:S02]  /*2d30*/  HADD2.F32 R116, -RZ, R99.H1_H1 ;  /* 0x30000063ff747230 */ /* 0x000fe40000004100 */
[--C-:B------:R-:W-:Y:S02]  /*2d40*/  HADD2.F32 R13, -RZ, R5.reuse.H0_H0 ;  /* 0x20000005ff0d7230 */ /* 0x100fe40000004100 */
[----:B------:R-:W-:Y:S01]  /*2d50*/  HADD2.F32 R15, -RZ, R5.H1_H1 ;  /* 0x30000005ff0f7230 */ /* 0x000fe20000004100 */
[----:B------:R-:W-:Y:S01]  /*2d60*/  F2FP.SATFINITE.E4M3.F32.PACK_AB_MERGE_C R125, R124, R47, RZ ;  /* 0x0000002f7c7d723e */ /* 0x000fe200048070ff */
[----:B------:R-:W-:Y:S02]  /*2d70*/  HADD2.F32 R5, -RZ, R12.H0_H0 ;  /* 0x2000000cff057230 */ /* 0x000fe40000004100 */
[----:B------:R-:W-:Y:S01]  /*2d80*/  FMUL.FTZ R122, R13, R116 ;  /* 0x000000740d7a7220 */ /* 0x000fe20000410000 */
[----:B------:R-:W-:-:S02]  /*2d90*/  HADD2.F32 R99, -RZ, R99.H0_H0 ;  /* 0x20000063ff637230 */ /* 0x000fc40000004100 */
[----:B------:R-:W-:Y:S01]  /*2da0*/  FMUL.FTZ R118, R15, R116 ;  /* 0x000000740f767220 */ /* 0x000fe20000410000 */
[----:B------:R-:W-:Y:S01]  /*2db0*/  HADD2.F32 R12, -RZ, R12.H1_H1 ;  /* 0x3000000cff0c7230 */ /* 0x000fe20000004100 */
[-C--:B------:R-:W-:Y:S01]  /*2dc0*/  F2FP.F16.E4M3.UNPACK_B R47, R117.reuse.H1 ;  /* 0x00000075ff2f723e */ /* 0x080fe200030006ff */
[--C-:B------:R-:W-:Y:S01]  /*2dd0*/  HADD2.F32 R46, -RZ, R115.reuse.H1_H1 ;  /* 0x30000073ff2e7230 */ /* 0x100fe20000004100 */
[----:B------:R-:W-:Y:S01]  /*2de0*/  F2FP.F16.E4M3.UNPACK_B R117, R117 ;  /* 0x00000075ff75723e */ /* 0x000fe200020006ff */
[----:B------:R-:W-:Y:S02]  /*2df0*/  HADD2.F32 R115, -RZ, R115.H0_H0 ;  /* 0x20000073ff737230 */ /* 0x000fe40000004100 */
[CC--:B------:R-:W-:Y:S01]  /*2e00*/  FMUL.FTZ R116, R12.reuse, R99.reuse ;  /* 0x000000630c747220 */ /* 0x0c0fe20000410000 */
[----:B------:R-:W-:Y:S01]  /*2e10*/  FMUL.FTZ R99, R5, R99 ;  /* 0x0000006305637220 */ /* 0x000fe20000410000 */
[-C--:B------:R-:W-:Y:S01]  /*2e20*/  FFMA.FTZ R15, R15, R46.reuse, R122 ;  /* 0x0000002e0f0f7223 */ /* 0x080fe2000001007a */
[----:B------:R-:W-:Y:S01]  /*2e30*/  FFMA.FTZ R118, R13, R46, -R118 ;  /* 0x0000002e0d767223 */ /* 0x000fe20000010876 */
[----:B------:R-:W-:Y:S01]  /*2e40*/  F2FP.F16.E4M3.UNPACK_B R46, R98.H1 ;  /* 0x00000062ff2e723e */ /* 0x000fe200030006ff */
[----:B------:R-:W-:Y:S01]  /*2e50*/  FFMA.FTZ R122, R12, R115, R99 ;  /* 0x000000730c7a7223 */ /* 0x000fe20000010063 */
[----:B------:R-:W-:Y:S01]  /*2e60*/  F2FP.F16.E4M3.UNPACK_B R12, R7.H1 ;  /* 0x00000007ff0c723e */ /* 0x000fe200030006ff */
[----:B------:R-:W-:Y:S01]  /*2e70*/  FFMA.FTZ R119, R5, R115, -R116 ;  /* 0x0000007305777223 */ /* 0x000fe20000010874 */
[----:B------:R-:W-:Y:S01]  /*2e80*/  F2FP.SATFINITE.E4M3.F32.PACK_AB_MERGE_C R123, R15, R118, RZ ;  /* 0x000000760f7b723e */ /* 0x000fe200048070ff */
[----:B------:R-:W-:Y:S01]  /*2e90*/  HADD2.F32 R118, -RZ, R47.H1_H1 ;  /* 0x3000002fff767230 */ /* 0x000fe20000004100 */
[----:B------:R-:W-:Y:S01]  /*2ea0*/  F2FP.F16.E4M3.UNPACK_B R5, R6.H1 ;  /* 0x00000006ff05723e */ /* 0x000fe200030006ff */
[--C-:B------:R-:W-:Y:S01]  /*2eb0*/  HADD2.F32 R15, -RZ, R12.reuse.H1_H1 ;  /* 0x3000000cff0f7230 */ /* 0x100fe20000004100 */
[----:B------:R-:W-:Y:S01]  /*2ec0*/  F2FP.F16.E4M3.UNPACK_B R98, R98 ;  /* 0x00000062ff62723e */ /* 0x000fe200020006ff */
[----:B------:R-:W-:Y:S01]  /*2ed0*/  HADD2.F32 R13, -RZ, R12.H0_H0 ;  /* 0x2000000cff0d7230 */ /* 0x000fe20000004100 */
[----:B------:R-:W-:Y:S01]  /*2ee0*/  F2FP.F16.E4M3.UNPACK_B R6, R6 ;  /* 0x00000006ff06723e */ /* 0x000fe200020006ff */
        /* <DEDUP_REMOVED lines=19> */
[----:B------:R-:W-:Y:S02]  /*3020*/  HADD2.F32 R7, -RZ, R7.H1_H1 ;  /* 0x30000007ff077230 */ /* 0x000fe40000004100 */
[----:B------:R-:W-:Y:S01]  /*3030*/  FMUL.FTZ R124, R12, R47 ;  /* 0x0000002f0c7c7220 */ /* 0x000fe20000410000 */
[----:B------:R-:W-:Y:S02]  /*3040*/  HADD2.F32 R46, -RZ, R46.H0_H0 ;  /* 0x2000002eff2e7230 */ /* 0x000fe40000004100 */
        /* <DEDUP_REMOVED lines=9> */
[----:B------:R-:W-:-:S02]  /*30e0*/  F2FP.SATFINITE.E4M3.F32.PACK_AB_MERGE_C R115, R126, R115, RZ ;  /* 0x000000737e73723e */ /* 0x000fc400048070ff */
[----:B------:R-:W-:Y:S02]  /*30f0*/  F2FP.SATFINITE.E4M3.F32.PACK_AB_MERGE_C R5, R121, R4, R125 ;  /* 0x000000047905723e */ /* 0x000fe4000480707d */
[----:B------:R-:W-:Y:S02]  /*3100*/  F2FP.SATFINITE.E4M3.F32.PACK_AB_MERGE_C R4, R122, R119, R123 ;  /* 0x000000777a04723e */ /* 0x000fe4000480707b */
[----:B------:R-:W-:Y:S02]  /*3110*/  F2FP.SATFINITE.E4M3.F32.PACK_AB_MERGE_C R6, R117, R116, R99 ;  /* 0x000000747506723e */ /* 0x000fe40004807063 */
[----:B------:R-:W-:-:S07]  /*3120*/  F2FP.SATFINITE.E4M3.F32.PACK_AB_MERGE_C R7, R124, R13, R115 ;  /* 0x0000000d7c07723e */ /* 0x000fce0004807073 */
.L_x_7424:
[----:B------:R-:W-:Y:S05]  /*3130*/  BSYNC B3 ;  /* 0x0000000000037941 */ /* 0x000fea0003800000 */
.L_x_7423:
[----:B--2---:R0:W-:Y:S02]  /*3140*/  ST.E.128 desc[UR60][R10.64], R4 ;  /* 0x000000040a007985 */ /* 0x0041e4000c101d3c */
.L_x_7422:
[----:B------:R-:W-:Y:S05]  /*3150*/  BSYNC B2 ;  /* 0x0000000000027941 */ /* 0x000fea0003800000 */
.L_x_7421:
[----:B------:R-:W-:-:S13]  /*3160*/  ISETP.NE.AND P2, PT, R89, RZ, PT ;  /* 0x000000ff5900720c */ /* 0x000fda0003f45270 */
[----:B------:R-:W-:Y:S05]  /*3170*/  @P2 BRA `(.L_x_7420) ;  /* 0x0000000400cc2947 */ /* 0x000fea0003800000 */
[----:B0-2---:R0:W2:Y:S01]  /*3180*/  LDS.128 R4, [R91+0x18400] ;  /* 0x018400005b047984 */ /* 0x0050a20000000c00 */
[----:B-1----:R-:W-:Y:S01]  /*3190*/  IADD3 R10, P2, R19, R14, RZ ;  /* 0x0000000e130a7210 */ /* 0x002fe20007f5e0ff */
[----:B------:R-:W-:Y:S04]  /*31a0*/  BSSY B2, `(.L_x_7425) ;  /* 0x000006f000027945 */ /* 0x000fe80003800000 */
[----:B------:R-:W-:Y:S01]  /*31b0*/  IMAD.X R11, R103, 0x1, R193, P2 ;  /* 0x00000001670b7824 */ /* 0x000fe200010e06c1 */
[----:B------:R-:W-:-:S13]  /*31c0*/  ISETP.GE.AND P2, PT, R195, R105, PT ;  /* 0x00000069c300720c */ /* 0x000fda0003f46270 */
[----:B0-----:R-:W-:Y:S05]  /*31d0*/  @P2 BRA `(.L_x_7426) ;  /* 0x0000000400ac2947 */ /* 0x001fea0003800000 */
[----:B------:R-:W-:Y:S02]  /*31e0*/  SHF.R.U32.HI R42, RZ, 0x8, R43 ;  /* 0x00000008ff2a7819 */ /* 0x000fe4000001162b */
[----:B------:R-:W-:Y:S02]  /*31f0*/  SHF.R.U32.HI R15, RZ, 0x8, R45 ;  /* 0x00000008ff0f7819 */ /* 0x000fe4000001162d */
[----:B------:R-:W-:Y:S01]  /*3200*/  SHF.R.U32.HI R46, RZ, 0x18, R43 ;  /* 0x00000018ff2e7819 */ /* 0x000fe2000001162b */
[----:B------:R-:W-:Y:S01]  /*3210*/  IMAD.SHL.U32 R42, R42, 0x100, RZ ;  /* 0x000001002a2a7824 */ /* 0x000fe200078e00ff */
[----:B------:R-:W-:Y:S02]  /*3220*/  LOP3.LUT R13, R43, 0xff, RZ, 0xc0, !PT ;  /* 0x000000ff2b0d7812 */ /* 0x000fe400078ec0ff */
[----:B------:R-:W-:Y:S02]  /*3230*/  SHF.R.U32.HI R47, RZ, 0x18, R45 ;  /* 0x00000018ff2f7819 */ /* 0x000fe4000001162d */
[----:B------:R-:W-:-:S02]  /*3240*/  LOP3.LUT R12, R45, 0xff, RZ, 0xc0, !PT ;  /* 0x000000ff2d0c7812 */ /* 0x000fc400078ec0ff */
[----:B------:R-:W-:Y:S02]  /*3250*/  SHF.R.U32.HI R44, RZ, 0x10, R43 ;  /* 0x00000010ff2c7819 */ /* 0x000fe4000001162b */
[----:B--2---:R-:W-:Y:S01]  /*3260*/  MOV R14, R7 ;  /* 0x00000007000e7202 */ /* 0x004fe20000000f00 */
[----:B------:R-:W-:Y:S01]  /*3270*/  IMAD.SHL.U32 R7, R15, 0x100, RZ ;  /* 0x000001000f077824 */ /* 0x000fe200078e00ff */
[----:B------:R-:W-:Y:S01]  /*3280*/  SHF.R.U32.HI R45, RZ, 0x10, R45 ;  /* 0x00000010ff2d7819 */ /* 0x000fe2000001162d */
[----:B------:R-:W-:Y:S01]  /*3290*/  IMAD.U32 R44, R44, 0x10000, RZ ;  /* 0x000100002c2c7824 */ /* 0x000fe200078e00ff */
[----:B------:R-:W-:Y:S02]  /*32a0*/  PRMT R13, R46, 0x654, R13 ;  /* 0x000006542e0d7816 */ /* 0x000fe4000000000d */
[----:B------:R-:W-:Y:S02]  /*32b0*/  PRMT R12, R47, 0x654, R12 ;  /* 0x000006542f0c7816 */ /* 0x000fe4000000000c */
        /* <DEDUP_REMOVED lines=19> */
[----:B------:R-:W-:Y:S01]  /*33f0*/  FFMA.FTZ R99, R7, R42, -R98 ;  /* 0x0000002a07637223 */ /* 0x000fe20000010862 */
[----:B------:R-:W-:Y:S02]  /*3400*/  HADD2.F32 R44, -RZ, R15.H1_H1 ;  /* 0x3000000fff2c7230 */ /* 0x000fe40000004100 */
[----:B------:R-:W-:Y:S01]  /*3410*/  FMUL.FTZ R98, R13, R46 ;  /* 0x0000002e0d627220 */ /* 0x000fe20000410000 */
[----:B------:R-:W-:Y:S01]  /*3420*/  FFMA.FTZ R116, R12, R42, R47 ;  /* 0x0000002a0c747223 */ /* 0x000fe2000001002f */
[C---:B------:R-:W-:Y:S01]  /*3430*/  FMUL.FTZ R118, R5.reuse, R46 ;  /* 0x0000002e05767220 */ /* 0x040fe20000410000 */
[----:B------:R-:W-:Y:S01]  /*3440*/  F2FP.F16.E4M3.UNPACK_B R111, R111 ;  /* 0x0000006fff6f723e */ /* 0x000fe200020006ff */
[----:B------:R-:W-:Y:S01]  /*3450*/  FFMA.FTZ R46, R5, R44, -R98 ;  /* 0x0000002c052e7223 */ /* 0x000fe20000010862 */
[-C--:B------:R-:W-:Y:S01]  /*3460*/  F2FP.F16.E4M3.UNPACK_B R5, R4.reuse.H1 ;  /* 0x00000004ff05723e */ /* 0x080fe200030006ff */
[--C-:B------:R-:W-:Y:S01]  /*3470*/  HADD2.F32 R15, -RZ, R114.reuse.H1_H1 ;  /* 0x30000072ff0f7230 */ /* 0x100fe20000004100 */
[----:B------:R-:W-:Y:S01]  /*3480*/  F2FP.F16.E4M3.UNPACK_B R4, R4 ;  /* 0x00000004ff04723e */ /* 0x000fe200020006ff */
[----:B------:R-:W-:-:S02]  /*3490*/  HADD2.F32 R114, -RZ, R114.H0_H0 ;  /* 0x20000072ff727230 */ /* 0x000fc40000004100 */
[----:B------:R-:W-:Y:S01]  /*34a0*/  FFMA.FTZ R103, R13, R44, R118 ;  /* 0x0000002c0d677223 */ /* 0x000fe20000010076 */
[--C-:B------:R-:W-:Y:S02]  /*34b0*/  HADD2.F32 R7, -RZ, R5.reuse.H0_H0 ;  /* 0x20000005ff077230 */ /* 0x100fe40000004100 */
[----:B------:R-:W-:Y:S02]  /*34c0*/  HADD2.F32 R12, -RZ, R5.H1_H1 ;  /* 0x30000005ff0c7230 */ /* 0x000fe40000004100 */
[--C-:B------:R-:W-:Y:S02]  /*34d0*/  HADD2.F32 R5, -RZ, R4.reuse.H0_H0 ;  /* 0x20000004ff057230 */ /* 0x100fe40000004100 */
[-C--:B------:R-:W-:Y:S01]  /*34e0*/  FMUL.FTZ R47, R7, R15.reuse ;  /* 0x0000000f072f7220 */ /* 0x080fe20000410000 */
[----:B------:R-:W-:Y:S02]  /*34f0*/  HADD2.F32 R4, -RZ, R4.H1_H1 ;  /* 0x30000004ff047230 */ /* 0x000fe40000004100 */
[----:B------:R-:W-:Y:S01]  /*3500*/  FMUL.FTZ R44, R12, R15 ;  /* 0x0000000f0c2c7220 */ /* 0x000fe20000410000 */
[----:B------:R-:W-:-:S02]  /*3510*/  HADD2.F32 R13, -RZ, R111.H1_H1 ;  /* 0x3000006fff0d7230 */ /* 0x000fc40000004100 */
[-C--:B------:R-:W-:Y:S01]  /*3520*/  FMUL.FTZ R15, R5, R114.reuse ;  /* 0x00000072050f7220 */ /* 0x080fe20000410000 */
[----:B------:R-:W-:Y:S02]  /*3530*/  HADD2.F32 R111, -RZ, R111.H0_H0 ;  /* 0x2000006fff6f7230 */ /* 0x000fe40000004100 */
[----:B------:R-:W-:Y:S01]  /*3540*/  FMUL.FTZ R42, R4, R114 ;  /* 0x00000072042a7220 */ /* 0x000fe20000410000 */
[----:B------:R-:W-:Y:S01]  /*3550*/  F2FP.SATFINITE.E4M3.F32.PACK_AB_MERGE_C R117, R103, R46, RZ ;  /* 0x0000002e6775723e */ /* 0x000fe200048070ff */
[-C--:B------:R-:W-:Y:S01]  /*3560*/  FFMA.FTZ R44, R7, R13.reuse, -R44 ;  /* 0x0000000d072c7223 */ /* 0x080fe2000001082c */
[----:B------:R-:W-:Y:S01]  /*3570*/  FFMA.FTZ R13, R12, R13, R47 ;  /* 0x0000000d0c0d7223 */ /* 0x000fe2000001002f */
[-C--:B------:R-:W-:Y:S01]  /*3580*/  FFMA.FTZ R47, R5, R111.reuse, -R42 ;  /* 0x0000006f052f7223 */ /* 0x080fe2000001082a */
        /* <DEDUP_REMOVED lines=38> */
[C---:B------:R-:W-:Y:S01]  /*37f0*/  FMUL.FTZ R15, R5.reuse, R42 ;  /* 0x0000002a050f7220 */ /* 0x040fe20000410000 */
[-C--:B------:R-:W-:Y:S01]  /*3800*/  FFMA.FTZ R7, R4, R43.reuse, -R7 ;  /* 0x0000002b04077223 */ /* 0x080fe20000010807 */
[----:B------:R-:W-:Y:S01]  /*3810*/  FFMA.FTZ R6, R6, R43, R45 ;  /* 0x0000002b06067223 */ /* 0x000fe2000001002d */
[-C--:B------:R-:W-:Y:S01]  /*3820*/  FFMA.FTZ R12, R5, R13.reuse, -R12 ;  /* 0x0000000d050c7223 */ /* 0x080fe2000001080c */
[----:B------:R-:W-:Y:S01]  /*3830*/  FFMA.FTZ R15, R14, R13, R15 ;  /* 0x0000000d0e0f7223 */ /* 0x000fe2000001000f */
[----:B------:R-:W-:-:S02]  /*3840*/  F2FP.SATFINITE.E4M3.F32.PACK_AB_MERGE_C R111, R111, R114, RZ ;  /* 0x000000726f6f723e */ /* 0x000fc400048070ff */
[----:B------:R-:W-:Y:S02]  /*3850*/  F2FP.SATFINITE.E4M3.F32.PACK_AB_MERGE_C R6, R6, R7, R44 ;  /* 0x000000070606723e */ /* 0x000fe4000480702c */
[----:B------:R-:W-:Y:S02]  /*3860*/  F2FP.SATFINITE.E4M3.F32.PACK_AB_MERGE_C R5, R116, R99, R117 ;  /* 0x000000637405723e */ /* 0x000fe40004807075 */
[----:B------:R-:W-:Y:S02]  /*3870*/  F2FP.SATFINITE.E4M3.F32.PACK_AB_MERGE_C R4, R98, R47, R115 ;  /* 0x0000002f6204723e */ /* 0x000fe40004807073 */
[----:B------:R-:W-:-:S07]  /*3880*/  F2FP.SATFINITE.E4M3.F32.PACK_AB_MERGE_C R7, R15, R12, R111 ;  /* 0x0000000c0f07723e */ /* 0x000fce000480706f */
.L_x_7426:
[----:B------:R-:W-:Y:S05]  /*3890*/  BSYNC B2 ;  /* 0x0000000000027941 */ /* 0x000fea0003800000 */
.L_x_7425:
[----:B--2---:R0:W-:Y:S02]  /*38a0*/  ST.E.128 desc[UR60][R10.64], R4 ;  /* 0x000000040a007985 */ /* 0x0041e4000c101d3c */
.L_x_7420:
[----:B------:R-:W-:Y:S05]  /*38b0*/  BSYNC B1 ;  /* 0x0000000000017941 */ /* 0x000fea0003800000 */
.L_x_7419:
[----:B------:R-:W-:-:S03]  /*38c0*/  UMOV UR4, 0xffffffff ;  /* 0xffffffff00047882 */ /* 0x000fc60000000000 */
[----:B------:R-:W-:Y:S05]  /*38d0*/  BRA.DIV UR4, `(.L_x_7427) ;  /* 0x000001b604e87947 */ /* 0x000fea000b800000 */
[----:B------:R1:W1:Y:S04]  /*38e0*/  SHFL.IDX PT, R42, R102, 0x1, 0x1c1f ;  /* 0x003c1f00662a7f89 */ /* 0x00026800000e0000 */
[----:B0-----:R0:W0:Y:S02]  /*38f0*/  SHFL.IDX PT, R14, R101, 0x1, 0x1c1f ;  /* 0x003c1f00650e7f89 */ /* 0x00102400000e0000 */
.L_x_7702:
[----:B------:R-:W-:Y:S04]  /*3900*/  BSSY B1, `(.L_x_7428) ;  /* 0x00000f0000017945 */ /* 0x000fe80003800000 */
[----:B------:R-:W-:Y:S05]  /*3910*/  @P3 BRA `(.L_x_7429) ;  /* 0x0000000c00b83947 */ /* 0x000fea0003800000 */
[----:B------:R-:W-:Y:S04]  /*3920*/  BSSY B2, `(.L_x_7430) ;  /* 0x0000076000027945 */ /* 0x000fe80003800000 */
[----:B------:R-:W-:Y:S05]  /*3930*/  @P1 BRA `(.L_x_7431) ;  /* 0x0000000400d01947 */ /* 0x000fea0003800000 */
[----:B--2---:R2:W2:Y:S01]  /*3940*/  LDS.128 R4, [R92+0x1a400] ;  /* 0x01a400005c047984 */ /* 0x0044a20000000c00 */
[----:B01----:R-:W-:Y:S01]  /*3950*/  IADD3 R10, P2, R16, R14, RZ ;  /* 0x0000000e100a7210 */ /* 0x003fe20007f5e0ff */
[----:B------:R-:W-:Y:S03]  /*3960*/  BSSY B3, `(.L_x_7432) ;  /* 0x0000070000037945 */ /* 0x000fe60003800000 */
[----:B------:R-:W-:Y:S02]  /*3970*/  IADD3.X R11, R42, R17, RZ, P2, !PT ;  /* 0x000000112a0b7210 */ /* 0x000fe400017fe4ff */
[----:B------:R-:W-:-:S13]  /*3980*/  ISETP.GE.AND P2, PT, R22, R105, PT ;  /* 0x000000691600720c */ /* 0x000fda0003f46270 */
[----:B------:R-:W-:Y:S05]  /*3990*/  @P2 BRA `(.L_x_7433) ;  /* 0x0000000400b02947 */ /* 0x000fea0003800000 */
[----:B------:R-:W-:Y:S01]  /*39a0*/  SHF.R.U32.HI R45, RZ, 0x18, R39 ;  /* 0x00000018ff2d7819 */ /* 0x000fe20000011627 */
[----:B--2---:R-:W-:Y:S01]  /*39b0*/  IMAD.MOV.U32 R15, RZ, RZ, R7 ;  /* 0x000000ffff0f7224 */ /* 0x004fe200078e0007 */
        /* <DEDUP_REMOVED lines=32> */
[----:B------:R-:W-:Y:S01]  /*3bc0*/  FFMA.FTZ R47, R6, R39, -R45 ;  /* 0x00000027062f7223 */ /* 0x000fe2000001082d */
[----:B------:R-:W-:Y:S02]  /*3bd0*/  HADD2.F32 R38, -RZ, R38.H1_H1 ;  /* 0x30000026ff267230 */ /* 0x000fe40000004100 */
[C---:B------:R-:W-:Y:S01]  /*3be0*/  FMUL.FTZ R6, R12.reuse, R43 ;  /* 0x0000002b0c067220 */ /* 0x040fe20000410000 */
        /* <DEDUP_REMOVED lines=50> */
[----:B------:R-:W-:Y:S02]  /*3f10*/  HADD2.F32 R4, -RZ, R13.H0_H0 ;  /* 0x2000000dff047230 */ /* 0x000fe40000004100 */
[----:B------:R-:W-:Y:S01]  /*3f20*/  FFMA.FTZ R46, R5, R6, R46 ;  /* 0x00000006052e7223 */ /* 0x000fe2000001002e */
[----:B------:R-:W-:Y:S01]  /*3f30*/  HADD2.F32 R5, -RZ, R15.H0_H0 ;  /* 0x2000000fff057230 */ /* 0x000fe20000004100 */
[----:B------:R-:W-:Y:S01]  /*3f40*/  F2FP.SATFINITE.E4M3.F32.PACK_AB_MERGE_C R99, R114, R99, RZ ;  /* 0x000000637263723e */ /* 0x000fe200048070ff */
[----:B------:R-:W-:Y:S02]  /*3f50*/  HADD2.F32 R13, -RZ, R13.H1_H1 ;  /* 0x3000000dff0d7230 */ /* 0x000fe40000004100 */
[----:B------:R-:W-:Y:S01]  /*3f60*/  HADD2.F32 R15, -RZ, R15.H1_H1 ;  /* 0x3000000fff0f7230 */ /* 0x000fe20000004100 */
[----:B------:R-:W-:Y:S01]  /*3f70*/  F2FP.SATFINITE.E4M3.F32.PACK_AB_MERGE_C R43, R46, R43, RZ ;  /* 0x0000002b2e2b723e */ /* 0x000fe200048070ff */
[----:B------:R-:W-:-:S02]  /*3f80*/  HADD2.F32 R6, -RZ, R39.H0_H0 ;  /* 0x20000027ff067230 */ /* 0x000fc40000004100 */
[-C--:B------:R-:W-:Y:S01]  /*3f90*/  FMUL.FTZ R7, R13, R44.reuse ;  /* 0x0000002c0d077220 */ /* 0x080fe20000410000 */
[----:B------:R-:W-:Y:S02]  /*3fa0*/  HADD2.F32 R40, -RZ, R40.H0_H0 ;  /* 0x20000028ff287230 */ /* 0x000fe40000004100 */
[C---:B------:R-:W-:Y:S01]  /*3fb0*/  FMUL.FTZ R44, R4.reuse, R44 ;  /* 0x0000002c042c7220 */ /* 0x040fe20000410000 */
        /* <DEDUP_REMOVED lines=10> */
.L_x_7433:
[----:B------:R-:W-:Y:S05]  /*4060*/  BSYNC B3 ;  /* 0x0000000000037941 */ /* 0x000fea0003800000 */
.L_x_7432:
[----:B--2---:R0:W-:Y:S02]  /*4070*/  ST.E.128 desc[UR60][R10.64], R4 ;  /* 0x000000040a007985 */ /* 0x0041e4000c101d3c */
.L_x_7431:
[----:B------:R-:W-:Y:S05]  /*4080*/  BSYNC B2 ;  /* 0x0000000000027941 */ /* 0x000fea0003800000 */
.L_x_7430:
        /* <DEDUP_REMOVED lines=8> */
[----:B------:R-:W-:Y:S01]  /*4110*/  SHF.R.U32.HI R40, RZ, 0x10, R35 ;  /* 0x00000010ff287819 */ /* 0x000fe20000011623 */
[----:B--2---:R-:W-:Y:S01]  /*4120*/  IMAD.MOV.U32 R14, RZ, RZ, R7 ;  /* 0x000000ffff0e7224 */ /* 0x004fe200078e0007 */
[--C-:B------:R-:W-:Y:S01]  /*4130*/  SHF.R.U32.HI R36, RZ, 0x8, R35.reuse ;  /* 0x00000008ff247819 */ /* 0x100fe20000011623 */
[----:B------:R-:W-:Y:S01]  /*4140*/  IMAD.MOV.U32 R13, RZ, RZ, R6 ;  /* 0x000000ffff0d7224 */ /* 0x000fe200078e0006 */
        /* <DEDUP_REMOVED lines=8> */
[----:B------:R-:W-:Y:S02]  /*41d0*/  PRMT R7, R39, 0x654, R12 ;  /* 0x0000065427077816 */ /* 0x000fe4000000000c */
[----:B------:R-:W-:Y:S02]  /*41e0*/  SHF.L.U32 R6, R36, 0x8, RZ ;  /* 0x0000000824067819 */ /* 0x000fe400000006ff */
        /* <DEDUP_REMOVED lines=95> */
.L_x_7435:
[----:B------:R-:W-:Y:S05]  /*47e0*/  BSYNC B2 ;  /* 0x0000000000027941 */ /* 0x000fea0003800000 */
.L_x_7434:
[----:B--2---:R0:W-:Y:S02]  /*47f0*/  ST.E.128 desc[UR60][R10.64], R4 ;  /* 0x000000040a007985 */ /* 0x0041e4000c101d3c */
.L_x_7429:
[----:B------:R-:W-:Y:S05]  /*4800*/  BSYNC B1 ;  /* 0x0000000000017941 */ /* 0x000fea0003800000 */
.L_x_7428:
[----:B------:R-:W-:-:S03]  /*4810*/  UMOV UR4, 0xffffffff ;  /* 0xffffffff00047882 */ /* 0x000fc60000000000 */
[----:B------:R-:W-:Y:S05]  /*4820*/  BRA.DIV UR4, `(.L_x_7436) ;  /* 0x000001aa045c7947 */ /* 0x000fea000b800000 */
[----:B-1--4-:R-:W1:Y:S04]  /*4830*/  SHFL.IDX PT, R102, R102, 0x2, 0x1c1f ;  /* 0x005c1f0066667f89 */ /* 0x012e6800000e0000 */
[----:B0-----:R0:W4:Y:S02]  /*4840*/  SHFL.IDX PT, R14, R101, 0x2, 0x1c1f ;  /* 0x005c1f00650e7f89 */ /* 0x00112400000e0000 */
.L_x_7706:
[----:B------:R-:W-:Y:S05]  /*4850*/  @P4 BRA `(.L_x_7437) ;  /* 0x0000004400ec4947 */ /* 0x000fea0003800000 */
[----:B------:R-:W-:Y:S04]  /*4860*/  BSSY B1, `(.L_x_7438) ;  /* 0x0000076000017945 */ /* 0x000fe80003800000 */
[----:B------:R-:W-:Y:S05]  /*4870*/  @P1 BRA `(.L_x_7439) ;  /* 0x0000000400d01947 */ /* 0x000fea0003800000 */
[----:B--2---:R2:W0:Y:S01]  /*4880*/  LDS.128 R4, [R92+0x1c400] ;  /* 0x01c400005c047984 */ /* 0x0044220000000c00 */
[----:B----4-:R-:W-:Y:S01]  /*4890*/  IADD3 R10, P2, R16, R14, RZ ;  /* 0x0000000e100a7210 */ /* 0x010fe20007f5e0ff */
[----:B------:R-:W-:Y:S03]  /*48a0*/  BSSY B2, `(.L_x_7440) ;  /* 0x0000070000027945 */ /* 0x000fe60003800000 */
[----:B-1----:R-:W-:Y:S02]  /*48b0*/  IADD3.X R11, R102, R17, RZ, P2, !PT ;  /* 0x00000011660b7210 */ /* 0x002fe400017fe4ff */
[----:B------:R-:W-:-:S13]  /*48c0*/  ISETP.GE.AND P2, PT, R22, R105, PT ;  /* 0x000000691600720c */ /* 0x000fda0003f46270 */
[----:B--2---:R-:W-:Y:S05]  /*48d0*/  @P2 BRA `(.L_x_7441) ;  /* 0x0000000400b02947 */ /* 0x004fea0003800000 */
        /* <DEDUP_REMOVED lines=16> */
[----:B------:R-:W-:Y:S02]  /*49e0*/  LOP3.LUT R12, R7, 0xff00, R6, 0xf8, !PT ;  /* 0x0000ff00070c7812 */ /* 0x000fe400078ef806 */
        /* <DEDUP_REMOVED lines=91> */
.L_x_7441:
[----:B------:R-:W-:Y:S05]  /*4fa0*/  BSYNC B2 ;  /* 0x0000000000027941 */ /* 0x000fea0003800000 */
.L_x_7440:
[----:B0-----:R0:W-:Y:S02]  /*4fb0*/  ST.E.128 desc[UR60][R10.64], R4 ;  /* 0x000000040a007985 */ /* 0x0011e4000c101d3c */
.L_x_7439:
[----:B------:R-:W-:Y:S05]  /*4fc0*/  BSYNC B1 ;  /* 0x0000000000017941 */ /* 0x000fea0003800000 */
.L_x_7438:
        /* <DEDUP_REMOVED lines=8> */
[----:B------:R-:W-:Y:S01]  /*5050*/  SHF.R.U32.HI R12, RZ, 0x8, R29 ;  /* 0x00000008ff0c7819 */ /* 0x000fe2000001161d */
[----:B--2---:R-:W-:Y:S01]  /*5060*/  IMAD.MOV.U32 R10, RZ, RZ, R7 ;  /* 0x000000ffff0a7224 */ /* 0x004fe200078e0007 */
[--C-:B------:R-:W-:Y:S02]  /*5070*/  SHF.R.U32.HI R31, RZ, 0x18, R9.reuse ;  /* 0x00000018ff1f7819 */ /* 0x100fe40000011609 */
[----:B------:R-:W-:Y:S02]  /*5080*/  LOP3.LUT R8, R9, 0xff, RZ, 0xc0, !PT ;  /* 0x000000ff09087812 */ /* 0x000fe400078ec0ff */
[--C-:B------:R-:W-:Y:S02]  /*5090*/  SHF.R.U32.HI R30, RZ, 0x8, R9.reuse ;  /* 0x00000008ff1e7819 */ /* 0x100fe40000011609 */
[----:B------:R-:W-:Y:S01]  /*50a0*/  SHF.R.U32.HI R13, RZ, 0x10, R9 ;  /* 0x00000010ff0d7819 */ /* 0x000fe20000011609 */
[----:B------:R-:W-:Y:S01]  /*50b0*/  IMAD.MOV.U32 R9, RZ, RZ, R6 ;  /* 0x000000ffff097224 */ /* 0x000fe200078e0006 */
[----:B------:R-:W-:Y:S01]  /*50c0*/  SHF.R.U32.HI R28, RZ, 0x10, R29 ;  /* 0x00000010ff1c7819 */ /* 0x000fe2000001161d */
[----:B------:R-:W-:Y:S01]  /*50d0*/  IMAD.SHL.U32 R6, R12, 0x100, RZ ;  /* 0x000001000c067824 */ /* 0x000fe200078e00ff */
[----:B------:R-:W-:-:S02]  /*50e0*/  PRMT R8, R31, 0x654, R8 ;  /* 0x000006541f087816 */ /* 0x000fc40000000008 */
[----:B------:R-:W-:Y:S01]  /*50f0*/  SHF.L.U32 R7, R30, 0x8, RZ ;  /* 0x000000081e077819 */ /* 0x000fe200000006ff */
[----:B------:R-:W-:Y:S01]  /*5100*/  IMAD.U32 R28, R28, 0x10000, RZ ;  /* 0x000100001c1c7824 */ /* 0x000fe200078e00ff */
[----:B------:R-:W-:Y:S02]  /*5110*/  LOP3.LUT R11, R29, 0xff0000ff, RZ, 0xc0, !PT ;  /* 0xff0000ff1d0b7812 */ /* 0x000fe400078ec0ff */
[----:B------:R-:W-:Y:S01]  /*5120*/  LOP3.LUT R7, R8, 0xff00, R7, 0xf8, !PT ;  /* 0x0000ff0008077812 */ /* 0x000fe200078ef807 */
[----:B------:R-:W-:Y:S01]  /*5130*/  IMAD.U32 R8, R13, 0x10000, RZ ;  /* 0x000100000d087824 */ /* 0x000fe200078e00ff */
[----:B------:R-:W-:Y:S02]  /*5140*/  LOP3.LUT R11, R11, 0xff00, R6, 0xf8, !PT ;  /* 0x0000ff000b0b7812 */ /* 0x000fe400078ef806 */
        /* <DEDUP_REMOVED lines=91> */
.L_x_7443:
[----:B------:R-:W-:Y:S05]  /*5700*/  BSYNC B1 ;  /* 0x0000000000017941 */ /* 0x000fea0003800000 */
.L_x_7442:
[----:B--2---:R0:W-:Y:S01]  /*5710*/  ST.E.128 desc[UR60][R14.64], R4 ;  /* 0x000000040e007985 */ /* 0x0041e2000c101d3c */
[----:B------:R-:W-:Y:S05]  /*5720*/  BRA `(.L_x_7437) ;  /* 0x0000003800387947 */ /* 0x000fea0003800000 */
.L_x_7408:
[----:B------:R-:W-:Y:S02]  /*5730*/  ISETP.GE.AND P3, PT, R221, R97, PT ;  /* 0x00000061dd00720c */ /* 0x000fe40003f66270 */
[----:B------:R-:W-:Y:S02]  /*5740*/  CS2R R30, SRZ ;  /* 0x00000000001e7805 */ /* 0x000fe4000001ff00 */
[----:B------:R-:W-:Y:S02]  /*5750*/  CS2R R28, SRZ ;  /* 0x00000000001c7805 */ /* 0x000fe4000001ff00 */
[----:B------:R-:W-:-:S13]  /*5760*/  ISETP.GE.OR P3, PT, R16, R105, P3 ;  /* 0x000000691000720c */ /* 0x000fda0001f66670 */
[----:B------:R-:W-:Y:S01]  /*5770*/  @!P3 IADD3 R11, P2, P4, R50, R4, R84 ;  /* 0x00000004320bb210 */ /* 0x000fe20007c5e054 */
[----:B------:R-:W0:Y:S03]  /*5780*/  @!P3 LDC.64 R12, c[0x0][0x3e8] ;  /* 0x0000fa00ff0cbb82 */ /* 0x000e260000000a00 */
[----:B------:R-:W-:Y:S02]  /*5790*/  @!P3 IADD3.X R14, R66, R88, R86, P2, P4 ;  /* 0x00000058420eb210 */ /* 0x000fe400017e8456 */
[----:B------:R-:W-:-:S04]  /*57a0*/  ISETP.GE.AND P4, PT, R194, R97, PT ;  /* 0x00000061c200720c */ /* 0x000fc80003f86270 */
[----:B------:R-:W-:-:S13]  /*57b0*/  ISETP.GE.OR P4, PT, R16, R105, P4 ;  /* 0x000000691000720c */ /* 0x000fda0002786670 */
[----:B------:R-:W1:Y:S08]  /*57c0*/  @!P4 LDC.64 R32, c[0x0][0x3e8] ;  /* 0x0000fa00ff20cb82 */ /* 0x000e700000000a00 */
[----:B------:R-:W2:Y:S01]  /*57d0*/  @!P4 LDC.64 R34, c[0x0][0x400] ;  /* 0x00010000ff22cb82 */ /* 0x000ea20000000a00 */
[----:B-1----:R-:W-:-:S04]  /*57e0*/  @!P4 IADD3 R32, P2, P5, R50, R32, R4 ;  /* 0x000000203220c210 */ /* 0x002fc80007d5e004 */
[----:B------:R-:W-:Y:S02]  /*57f0*/  @!P4 IADD3.X R33, R66, R33, R88, P2, P5 ;  /* 0x000000214221c210 */ /* 0x000fe400017ea458 */
[----:B--2---:R-:W-:-:S04]  /*5800*/  @!P4 IADD3 R34, P2, P5, R56, R34, R6 ;  /* 0x000000223822c210 */ /* 0x004fc80007d5e006 */
[----:B------:R-:W-:Y:S02]  /*5810*/  @!P4 IADD3.X R35, R64, R35, R100, P2, P5 ;  /* 0x000000234023c210 */ /* 0x000fe400017ea464 */
[----:B------:R-:W-:Y:S02]  /*5820*/  ISETP.GE.AND P2, PT, R227, R97, PT ;  /* 0x00000061e300720c */ /* 0x000fe40003f46270 */
[----:B------:R-:W-:Y:S02]  /*5830*/  CS2R R38, SRZ ;  /* 0x0000000000267805 */ /* 0x000fe4000001ff00 */
[----:B------:R-:W-:Y:S01]  /*5840*/  CS2R R36, SRZ ;  /* 0x0000000000247805 */ /* 0x000fe2000001ff00 */
[----:B------:R1:W2:Y:S01]  /*5850*/  @!P4 LDG.E.128 R28, desc[UR60][R34.64] ;  /* 0x0000003c221cc981 */ /* 0x0002a2000c1e1d00 */
[----:B------:R-:W-:-:S13]  /*5860*/  ISETP.GE.OR P2, PT, R16, R105, P2 ;  /* 0x000000691000720c */ /* 0x000fda0001746670 */
[----:B------:R-:W-:-:S04]  /*5870*/  @!P2 IADD3 R5, P5, P6, R50, R83, R4 ;  /* 0x000000533205a210 */ /* 0x000fc80007ebe004 */
[----:B------:R-:W-:Y:S02]  /*5880*/  @!P2 IADD3.X R10, R66, R85, R88, P5, P6 ;  /* 0x00000055420aa210 */ /* 0x000fe40002fec458 */
[----:B------:R-:W-:-:S04]  /*5890*/  @!P3 IADD3 R9, P5, P6, R56, R6, R79 ;  /* 0x000000063809b210 */ /* 0x000fc80007ebe04f */
[----:B------:R-:W-:Y:S02]  /*58a0*/  @!P3 IADD3.X R8, R64, R100, R81, P5, P6 ;  /* 0x000000644008b210 */ /* 0x000fe40002fec451 */
[----:B------:R-:W-:-:S04]  /*58b0*/  @!P2 IADD3 R7, P5, P6, R56, R78, R6 ;  /* 0x0000004e3807a210 */ /* 0x000fc80007ebe006 */
[----:B------:R-:W-:Y:S02]  /*58c0*/  @!P2 IADD3.X R4, R64, R80, R100, P5, P6 ;  /* 0x000000504004a210 */ /* 0x000fe40002fec464 */
[----:B0-----:R-:W-:-:S04]  /*58d0*/  @!P3 IADD3 R12, P5, R11, R12, RZ ;  /* 0x0000000c0b0cb210 */ /* 0x001fc80007fbe0ff */
[----:B------:R-:W-:Y:S02]  /*58e0*/  @!P3 IADD3.X R13, R14, R13, RZ, P5, !PT ;  /* 0x0000000d0e0db210 */ /* 0x000fe40002ffe4ff */
[----:B------:R-:W0:Y:S02]  /*58f0*/  @!P3 LDC.64 R14, c[0x0][0x400] ;  /* 0x00010000ff0ebb82 */ /* 0x000e240000000a00 */
[----:B0-----:R-:W-:-:S05]  /*5900*/  @!P3 IADD3 R14, P5, R9, R14, RZ ;  /* 0x0000000e090eb210 */ /* 0x001fca0007fbe0ff */
[----:B------:R-:W-:Y:S02]  /*5910*/  @!P3 IMAD.X R15, R8, 0x1, R15, P5 ;  /* 0x00000001080fb824 */ /* 0x000fe400028e060f */
[----:B------:R-:W0:Y:S01]  /*5920*/  @!P2 LDC.64 R8, c[0x0][0x3e8] ;  /* 0x0000fa00ff08ab82 */ /* 0x000e220000000a00 */
[----:B-1----:R-:W-:Y:S02]  /*5930*/  CS2R R34, SRZ ;  /* 0x0000000000227805 */ /* 0x002fe4000001ff00 */
[----:B------:R-:W-:Y:S02]  /*5940*/  CS2R R42, SRZ ;  /* 0x00000000002a7805 */ /* 0x000fe4000001ff00 */
[----:B------:R-:W-:Y:S02]  /*5950*/  CS2R R40, SRZ ;  /* 0x0000000000287805 */ /* 0x000fe4000001ff00 */
[----:B------:R-:W-:Y:S02]  /*5960*/  CS2R R46, SRZ ;  /* 0x00000000002e7805 */ /* 0x000fe4000001ff00 */
[----:B------:R-:W-:Y:S01]  /*5970*/  CS2R R44, SRZ ;  /* 0x00000000002c7805 */ /* 0x000fe2000001ff00 */
[----:B------:R-:W3:Y:S01]  /*5980*/  @!P3 LDG.E.128 R36, desc[UR60][R14.64] ;  /* 0x0000003c0e24b981 */ /* 0x000ee2000c1e1d00 */
[----:B0-----:R-:W-:-:S05]  /*5990*/  @!P2 IADD3 R8, P5, R5, R8, RZ ;  /* 0x000000080508a210 */ /* 0x001fca0007fbe0ff */
[----:B------:R-:W-:Y:S02]  /*59a0*/  @!P2 IMAD.X R9, R10, 0x1, R9, P5 ;  /* 0x000000010a09a824 */ /* 0x000fe400028e0609 */
[----:B------:R-:W0:Y:S03]  /*59b0*/  @!P2 LDC.64 R10, c[0x0][0x400] ;  /* 0x00010000ff0aab82 */ /* 0x000e260000000a00 */
[----:B------:R-:W4:Y:S01]  /*59c0*/  @!P2 LDG.E.128 R40, desc[UR60][R8.64] ;  /* 0x0000003c0828a981 */ /* 0x000f22000c1e1d00 */
[----:B0-----:R-:W-:Y:S02]  /*59d0*/  @!P2 IADD3 R10, P5, R7, R10, RZ ;  /* 0x0000000a070aa210 */ /* 0x001fe40007fbe0ff */
[----:B------:R-:W-:-:S03]  /*59e0*/  CS2R R6, SRZ ;  /* 0x0000000000067805 */ /* 0x000fc6000001ff00 */
[----:B------:R-:W-:Y:S01]  /*59f0*/  @!P2 IMAD.X R11, R4, 0x1, R11, P5 ;  /* 0x00000001040ba824 */ /* 0x000fe200028e060b */
[----:B------:R-:W-:-:S04]  /*5a00*/  CS2R R4, SRZ ;  /* 0x0000000000047805 */ /* 0x000fc8000001ff00 */
[----:B------:R-:W5:Y:S04]  /*5a10*/  @!P2 LDG.E.128 R44, desc[UR60][R10.64] ;  /* 0x0000003c0a2ca981 */ /* 0x000f68000c1e1d00 */
[----:B------:R0:W5:Y:S02]  /*5a20*/  @!P4 LDG.E.128 R4, desc[UR60][R32.64] ;  /* 0x0000003c2004c981 */ /* 0x000164000c1e1d00 */
[----:B0-----:R-:W-:-:S06]  /*5a30*/  CS2R R32, SRZ ;  /* 0x0000000000207805 */ /* 0x001fcc000001ff00 */
[----:B------:R-:W5:Y:S01]  /*5a40*/  @!P3 LDG.E.128 R32, desc[UR60][R12.64] ;  /* 0x0000003c0c20b981 */ /* 0x000f62000c1e1d00 */
[----:B------:R-:W-:Y:S02]  /*5a50*/  ISETP.NE.AND P5, PT, R198, 0x3, PT ;  /* 0x00000003c600780c */ /* 0x000fe40003fa5270 */
[----:B------:R-:W-:Y:S01]  /*5a60*/  ISETP.GE.AND P2, PT, R16, R105, PT ;  /* 0x000000691000720c */ /* 0x000fe20003f46270 */
[----:B--2---:R-:W-:Y:S02]  /*5a70*/  IMAD.MOV.U32 R117, RZ, RZ, R30 ;  /* 0x000000ffff757224 */ /* 0x004fe400078e001e */
[----:B------:R-:W-:Y:S01]  /*5a80*/  IMAD.MOV.U32 R119, RZ, RZ, R28 ;  /* 0x000000ffff777224 */ /* 0x000fe200078e001c */
[----:B---3--:R-:W-:Y:S01]  /*5a90*/  MOV R113, R38 ;  /* 0x0000002600717202 */ /* 0x008fe20000000f00 */
[----:B------:R-:W-:Y:S02]  /*5aa0*/  IMAD.MOV.U32 R114, RZ, RZ, R36 ;  /* 0x000000ffff727224 */ /* 0x000fe400078e0024 */
[----:B----4-:R-:W-:-:S02]  /*5ab0*/  IMAD.MOV.U32 R109, RZ, RZ, R42 ;  /* 0x000000ffff6d7224 */ /* 0x010fc400078e002a */
[----:B------:R-:W-:Y:S02]  /*5ac0*/  IMAD.MOV.U32 R108, RZ, RZ, R40 ;  /* 0x000000ffff6c7224 */ /* 0x000fe400078e0028 */
[----:B-----5:R-:W-:Y:S01]  /*5ad0*/  IMAD.MOV.U32 R107, RZ, RZ, R46 ;  /* 0x000000ffff6b7224 */ /* 0x020fe200078e002e */
[----:B------:R-:W-:Y:S01]  /*5ae0*/  MOV R106, R44 ;  /* 0x0000002c006a7202 */ /* 0x000fe20000000f00 */
[----:B------:R-:W-:Y:S01]  /*5af0*/  IMAD.MOV.U32 R116, RZ, RZ, R6 ;  /* 0x000000ffff747224 */ /* 0x000fe200078e0006 */
[----:B------:R-:W-:Y:S01]  /*5b00*/  MOV R118, R4 ;  /* 0x0000000400767202 */ /* 0x000fe20000000f00 */
[----:B------:R-:W-:Y:S02]  /*5b10*/  IMAD.MOV.U32 R111, RZ, RZ, R34 ;  /* 0x000000ffff6f7224 */ /* 0x000fe400078e0022 */
[----:B------:R-:W-:Y:S01]  /*5b20*/  IMAD.MOV.U32 R112, RZ, RZ, R32 ;  /* 0x000000ffff707224 */ /* 0x000fe200078e0020 */
[----:B------:R-:W-:Y:S06]  /*5b30*/  @!P5 BRA `(.L_x_7444) ;  /* 0x000000000004d947 */ /* 0x000fec0003800000 */
[----:B------:R-:W-:Y:S01]  /*5b40*/  BPT.TRAP 0x1 ;  /* 0x000000040000795c */ /* 0x000fe20000300000 */
.L_x_7444:
[----:B------:R-:W-:Y:S01]  /*5b50*/  IMAD R88, R192, 0x8, R18 ;  /* 0x00000008c0587824 */ /* 0x000fe200078e0212 */
[----:B------:R-:W-:Y:S01]  /*5b60*/  SHF.L.U32 R100, R196, 0x1f, RZ ;  /* 0x0000001fc4647819 */ /* 0x000fe200000006ff */
[----:B------:R-:W0:Y:S01]  /*5b70*/  LDC R104, c[0x0][0x2f4] ;  /* 0x0000bd00ff687b82 */ /* 0x000e220000000800 */
[----:B------:R-:W-:Y:S02]  /*5b80*/  BSSY B1, `(.L_x_7445) ;  /* 0x0000003000017945 */ /* 0x000fe40003800000 */
[----:B------:R-:W1:Y:S02]  /*5b90*/  SYNCS.PHASECHK.TRANS64.TRYWAIT P3, [R88+URZ+0x22890], R100 ;  /* 0x02289064580075a7 */ /* 0x000e64000806017f */
[----:B-1----:R-:W-:Y:S05]  /*5ba0*/  @!P3 BRA `(.L_x_7446) ;  /* 0x0000019400c4b947 */ /* 0x002fea0003800000 */
.L_x_7707:
[----:B------:R-:W-:Y:S05]  /*5bb0*/  BSYNC B1 ;  /* 0x0000000000017941 */ /* 0x000fea0003800000 */
.L_x_7445:
[----:B------:R-:W-:Y:S01]  /*5bc0*/  UMOV UR4, 0xffffffff ;  /* 0xffffffff00047882 */ /* 0x000fe20000000000 */
[----:B0-----:R-:W-:Y:S02]  /*5bd0*/  IMAD.IADD R110, R104, 0x1, -R71 ;  /* 0x00000001686e7824 */ /* 0x001fe400078e0a47 */
[----:B------:R-:W-:Y:S05]  /*5be0*/  BRA.DIV UR4, `(.L_x_7447) ;  /* 0x0000019604c87947 */ /* 0x000fea000b800000 */
[----:B------:R0:W2:Y:S04]  /*5bf0*/  SHFL.IDX PT, R103, R102, RZ, 0x1c1f ;  /* 0x001c1fff66677589 */ /* 0x0000a800000e0000 */
[----:B------:R0:W3:Y:S02]  /*5c00*/  SHFL.IDX PT, R105, R101, RZ, 0x1c1f ;  /* 0x001c1fff65697589 */ /* 0x0000e400000e0000 */
.L_x_7711:
[----:B------:R-:W-:Y:S01]  /*5c10*/  ISETP.GE.OR P3, PT, R194, R97, P1 ;  /* 0x00000061c200720c */ /* 0x000fe20000f66670 */
[----:B------:R-:W-:-:S12]  /*5c20*/  BSSY B1, `(.L_x_7448) ;  /* 0x00000f1000017945 */ /* 0x000fd80003800000 */
[----:B------:R-:W-:Y:S05]  /*5c30*/  @P3 BRA `(.L_x_7449) ;  /* 0x0000000c00bc3947 */ /* 0x000fea0003800000 */
[----:B------:R-:W-:Y:S01]  /*5c40*/  SEL R8, R71, R110, !P0 ;  /* 0x0000006e47087207 */ /* 0x000fe20004000000 */
[----:B------:R-:W-:Y:S01]  /*5c50*/  BSSY B2, `(.L_x_7450) ;  /* 0x00000e8000027945 */ /* 0x000fe20003800000 */
[----:B---3--:R-:W-:Y:S02]  /*5c60*/  IADD3 R98, P3, R62, R105, RZ ;  /* 0x000000693e627210 */ /* 0x008fe40007f7e0ff */
[----:B------:R-:W-:-:S03]  /*5c70*/  SHF.R.S32.HI R9, RZ, 0x1f, R8 ;  /* 0x0000001fff097819 */ /* 0x000fc60000011408 */
[----:B--2---:R-:W-:Y:S01]  /*5c80*/  IMAD.X R99, R103, 0x1, R60, P3 ;  /* 0x0000000167637824 */ /* 0x004fe200018e063c */
[----:B------:R-:W-:-:S04]  /*5c90*/  LEA.HI R8, R9, R8, RZ, 0x5 ;  /* 0x0000000809087211 */ /* 0x000fc800078f28ff */
[----:B------:R-:W-:-:S05]  /*5ca0*/  LEA.HI.SX32 R8, R8, R63, 0x1b ;  /* 0x0000003f08087211 */ /* 0x000fca00078fdaff */
[----:B------:R-:W-:-:S05]  /*5cb0*/  IMAD.SHL.U32 R115, R8, 0x10, RZ ;  /* 0x0000001008737824 */ /* 0x000fca00078e00ff */
[----:B------:R-:W-:-:S04]  /*5cc0*/  LOP3.LUT R9, R82, 0x70, R115, 0xf8, !PT ;  /* 0x0000007052097812 */ /* 0x000fc800078ef873 */
[----:B------:R-:W-:Y:S01]  /*5cd0*/  LOP3.LUT R8, R9, R76, RZ, 0x3c, !PT ;  /* 0x0000004c09087212 */ /* 0x000fe200078e3cff */
[----:B------:R-:W-:-:S03]  /*5ce0*/  IMAD R9, R192, 0x5000, R49 ;  /* 0x00005000c0097824 */ /* 0x000fc600078e0231 */
[----:B------:R-:W-:Y:S01]  /*5cf0*/  IADD3 R11, R203, R8, RZ ;  /* 0x00000008cb0b7210 */ /* 0x000fe20007ffe0ff */
[----:B------:R-:W-:-:S04]  /*5d00*/  IMAD.IADD R9, R18, 0x1, R9 ;  /* 0x0000000112097824 */ /* 0x000fc800078e0209 */
[----:B------:R-:W-:-:S04]  /*5d10*/  IMAD R11, R192, 0x5000, R11 ;  /* 0x00005000c00b7824 */ /* 0x000fc800078e020b */
[----:B------:R-:W-:Y:S02]  /*5d20*/  IMAD.IADD R12, R18, 0x1, R11 ;  /* 0x00000001120c7824 */ /* 0x000fe400078e020b */
[----:B------:R-:W2:Y:S04]  /*5d30*/  LDS.128 R8, [R9+0x18400] ;  /* 0x0184000009087984 */ /* 0x000ea80000000c00 */
[----:B------:R-:W3:Y:S01]  /*5d40*/  LDS.128 R12, [R12+0x18400] ;  /* 0x018400000c0c7984 */ /* 0x000ee20000000c00 */
[----:B------:R-:W-:Y:S05]  /*5d50*/  @P2 BRA `(.L_x_7451) ;  /* 0x0000000c005c2947 */ /* 0x000fea0003800000 */
[--C-:B------:R-:W-:Y:S01]  /*5d60*/  SHF.R.U32.HI R129, RZ, 0x18, R7.reuse ;  /* 0x00000018ff817819 */ /* 0x100fe20000011607 */
[----:B--2---:R-:W-:Y:S01]  /*5d70*/  IMAD.MOV.U32 R28, RZ, RZ, R8 ;  /* 0x000000ffff1c7224 */ /* 0x004fe200078e0008 */
[----:B------:R-:W-:Y:S02]  /*5d80*/  LOP3.LUT R6, R7, 0xff, RZ, 0xc0, !PT ;  /* 0x000000ff07067812 */ /* 0x000fe400078ec0ff */
[--C-:B------:R-:W-:Y:S02]  /*5d90*/  SHF.R.U32.HI R125, RZ, 0x8, R7.reuse ;  /* 0x00000008ff7d7819 */ /* 0x100fe40000011607 */
[----:B------:R-:W-:Y:S02]  /*5da0*/  SHF.R.U32.HI R127, RZ, 0x10, R7 ;  /* 0x00000010ff7f7819 */ /* 0x000fe40000011607 */
[----:B------:R-:W-:Y:S02]  /*5db0*/  SHF.R.U32.HI R131, RZ, 0x18, R5 ;  /* 0x00000018ff837819 */ /* 0x000fe40000011605 */
[----:B------:R-:W-:-:S02]  /*5dc0*/  LOP3.LUT R4, R5, 0xff, RZ, 0xc0, !PT ;  /* 0x000000ff05047812 */ /* 0x000fc400078ec0ff */
[----:B------:R-:W-:Y:S02]  /*5dd0*/  SHF.R.U32.HI R130, RZ, 0x8, R5 ;  /* 0x00000008ff827819 */ /* 0x000fe40000011605 */
[--C-:B------:R-:W-:Y:S02]  /*5de0*/  SHF.R.U32.HI R124, RZ, 0x18, R29.reuse ;  /* 0x00000018ff7c7819 */ /* 0x100fe4000001161d */
[----:B------:R-:W-:Y:S02]  /*5df0*/  LOP3.LUT R7, R29, 0xff, RZ, 0xc0, !PT ;  /* 0x000000ff1d077812 */ /* 0x000fe400078ec0ff */
[--C-:B------:R-:W-:Y:S02]  /*5e00*/  SHF.R.U32.HI R122, RZ, 0x8, R29.reuse ;  /* 0x00000008ff7a7819 */ /* 0x100fe4000001161d */
[----:B------:R-:W-:Y:S02]  /*5e10*/  SHF.R.U32.HI R123, RZ, 0x10, R29 ;  /* 0x00000010ff7b7819 */ /* 0x000fe4000001161d */
[----:B------:R-:W-:-:S02]  /*5e20*/  SHF.R.U32.HI R30, RZ, 0x18, R31 ;  /* 0x00000018ff1e7819 */ /* 0x000fc4000001161f */
[----:B------:R-:W-:Y:S02]  /*5e30*/  LOP3.LUT R29, R31, 0xff, RZ, 0xc0, !PT ;  /* 0x000000ff1f1d7812 */ /* 0x000fe400078ec0ff */
[----:B------:R-:W-:Y:S02]  /*5e40*/  SHF.R.U32.HI R121, RZ, 0x8, R31 ;  /* 0x00000008ff797819 */ /* 0x000fe4000001161f */
[----:B------:R-:W-:Y:S02]  /*5e50*/  SHF.R.U32.HI R128, RZ, 0x10, R5 ;  /* 0x00000010ff807819 */ /* 0x000fe40000011605 */
[----:B------:R-:W-:Y:S01]  /*5e60*/  SHF.R.U32.HI R126, RZ, 0x10, R31 ;  /* 0x00000010ff7e7819 */ /* 0x000fe2000001161f */
[----:B---3--:R-:W-:Y:S01]  /*5e70*/  IMAD.MOV.U32 R31, RZ, RZ, R12 ;  /* 0x000000ffff1f7224 */ /* 0x008fe200078e000c */
[----:B------:R-:W-:Y:S01]  /*5e80*/  PRMT R4, R131, 0x654, R4 ;  /* 0x0000065483047816 */ /* 0x000fe20000000004 */
[----:B------:R-:W-:Y:S01]  /*5e90*/  IMAD.SHL.U32 R121, R121, 0x100, RZ ;  /* 0x0000010079797824 */ /* 0x000fe200078e00ff */
[----:B------:R-:W-:Y:S01]  /*5ea0*/  SHF.L.U32 R5, R130, 0x8, RZ ;  /* 0x0000000882057819 */ /* 0x000fe200000006ff */
[----:B------:R-:W-:Y:S01]  /*5eb0*/  IMAD.U32 R126, R126, 0x10000, RZ ;  /* 0x000100007e7e7824 */ /* 0x000fe200078e00ff */
[----:B------:R-:W-:Y:S01]  /*5ec0*/  PRMT R12, R30, 0x654, R29 ;  /* 0x000006541e0c7816 */ /* 0x000fe2000000001d */
[----:B------:R-:W-:Y:S01]  /*5ed0*/  IMAD.SHL.U32 R29, R122, 0x100, RZ ;  /* 0x000001007a1d7824 */ /* 0x000fe200078e00ff */
[----:B------:R-:W-:Y:S01]  /*5ee0*/  PRMT R8, R124, 0x654, R7 ;  /* 0x000006547c087816 */ /* 0x000fe20000000007 */
[----:B------:R-:W-:Y:S01]  /*5ef0*/  IMAD.SHL.U32 R7, R125, 0x100, RZ ;  /* 0x000001007d077824 */ /* 0x000fe200078e00ff */
[----:B------:R-:W-:Y:S01]  /*5f00*/  LOP3.LUT R4, R4, 0xff00, R5, 0xf8, !PT ;  /* 0x0000ff0004047812 */ /* 0x000fe200078ef805 */
[----:B------:R-:W-:Y:S01]  /*5f10*/  IMAD.U32 R5, R128, 0x10000, RZ ;  /* 0x0001000080057824 */ /* 0x000fe200078e00ff */
[----:B------:R-:W-:-:S02]  /*5f20*/  PRMT R6, R129, 0x654, R6 ;  /* 0x0000065481067816 */ /* 0x000fc40000000006 */
[----:B------:R-:W-:Y:S02]  /*5f30*/  LOP3.LUT R122, R8, 0xff00, R29, 0xf8, !PT ;  /* 0x0000ff00087a7812 */ /* 0x000fe400078ef81d */
        /* <DEDUP_REMOVED lines=8> */
[----:B------:R-:W-:Y:S01]  /*5fc0*/  SHF.L.U32 R4, R127, 0x10, RZ ;  /* 0x000000107f047819 */ /* 0x000fe200000006ff */
[----:B------:R-:W-:Y:S01]  /*5fd0*/  HADD2.F32 R8, -RZ, R29.H0_H0 ;  /* 0x2000001dff087230 */ /* 0x000fe20000004100 */
[----:B------:R-:W-:Y:S01]  /*5fe0*/  F2FP.F16.E4M3.UNPACK_B R30, R118.H1 ;  /* 0x00000076ff1e723e */ /* 0x000fe200030006ff */
[----:B------:R-:W-:Y:S01]  /*5ff0*/  HADD2.F32 R121, -RZ, R121.H1_H1 ;  /* 0x30000079ff797230 */ /* 0x000fe20000004100 */
[----:B------:R-:W-:Y:S01]  /*6000*/  LOP3.LUT R4, R7, 0xff0000, R4, 0xf8, !PT ;  /* 0x00ff000007047812 */ /* 0x000fe200078ef804 */
[----:B------:R-:W-:-:S02]  /*6010*/  IMAD.U32 R7, R123, 0x10000, RZ ;  /* 0x000100007b077824 */ /* 0x000fc400078e00ff */
[-C--:B------:R-:W-:Y:S01]  /*6020*/  FMUL.FTZ R127, R12, R5.reuse ;  /* 0x000000050c7f7220 */ /* 0x080fe20000410000 */
[----:B------:R-:W-:Y:S02]  /*6030*/  HADD2.F32 R123, -RZ, R30.H0_H0 ;  /* 0x2000001eff7b7230 */ /* 0x000fe40000004100 */
        /* <DEDUP_REMOVED lines=9> */
[----:B------:R-:W-:Y:S01]  /*60d0*/  F2FP.F16.E4M3.UNPACK_B R28, R28 ;  /* 0x0000001cff1c723e */ /* 0x000fe200020006ff */
[----:B------:R-:W-:Y:S01]  /*60e0*/  FMUL.FTZ R127, R121, R125 ;  /* 0x0000007d797f7220 */ /* 0x000fe20000410000 */
[----:B------:R-:W-:Y:S01]  /*60f0*/  F2FP.F16.E4M3.UNPACK_B R31, R31 ;  /* 0x0000001fff1f723e */ /* 0x000fe200020006ff */
[----:B------:R-:W-:Y:S01]  /*6100*/  HADD2.F32 R124, -RZ, R123.H0_H0 ;  /* 0x2000007bff7c7230 */ /* 0x000fe20000004100 */
        /* <DEDUP_REMOVED lines=39> */
[--C-:B------:R-:W-:Y:S02]  /*6380*/  HADD2.F32 R118, -RZ, R117.reuse.H0_H0 ;  /* 0x20000075ff767230 */ /* 0x100fe40000004100 */
[-C--:B------:R-:W-:Y:S01]  /*6390*/  FFMA.FTZ R135, R28, R121.reuse, -R29 ;  /* 0x000000791c877223 */ /* 0x080fe2000001081d */
[----:B------:R-:W-:Y:S01]  /*63a0*/  F2FP.F16.E4M3.UNPACK_B R28, R14 ;  /* 0x0000000eff1c723e */ /* 0x000fe200020006ff */
[----:B------:R-:W-:Y:S01]  /*63b0*/  HADD2.F32 R14, -RZ, R10.H0_H0 ;  /* 0x2000000aff0e7230 */ /* 0x000fe20000004100 */
[----:B------:R-:W-:Y:S01]  /*63c0*/  F2FP.F16.E4M3.UNPACK_B R116, R116 ;  /* 0x00000074ff74723e */ /* 0x000fe200020006ff */
[----:B------:R-:W-:Y:S01]  /*63d0*/  FFMA.FTZ R137, R30, R121, R119 ;  /* 0x000000791e897223 */ /* 0x000fe20000010077 */
[----:B------:R-:W-:Y:S01]  /*63e0*/  HADD2.F32 R117, -RZ, R117.H1_H1 ;  /* 0x30000075ff757230 */ /* 0x000fe20000004100 */
[----:B------:R-:W-:Y:S01]  /*63f0*/  F2FP.SATFINITE.E4M3.F32.PACK_AB_MERGE_C R8, R127, R8, RZ ;  /* 0x000000087f08723e */ /* 0x000fe200048070ff */
[--C-:B------:R-:W-:Y:S01]  /*6400*/  HADD2.F32 R29, -RZ, R28.reuse.H0_H0 ;  /* 0x2000001cff1d7230 */ /* 0x100fe20000004100 */
[----:B------:R-:W-:Y:S01]  /*6410*/  F2FP.SATFINITE.E4M3.F32.PACK_AB_MERGE_C R12, R129, R12, RZ ;  /* 0x0000000c810c723e */ /* 0x000fe200048070ff */
[----:B------:R-:W-:Y:S01]  /*6420*/  HADD2.F32 R28, -RZ, R28.H1_H1 ;  /* 0x3000001cff1c7230 */ /* 0x000fe20000004100 */
[----:B------:R-:W-:Y:S01]  /*6430*/  F2FP.SATFINITE.E4M3.F32.PACK_AB_MERGE_C R122, R137, R122, RZ ;  /* 0x0000007a897a723e */ /* 0x000fe200048070ff */
[----:B------:R-:W-:-:S02]  /*6440*/  HADD2.F32 R10, -RZ, R10.H1_H1 ;  /* 0x3000000aff0a7230 */ /* 0x000fc40000004100 */
[CC--:B------:R-:W-:Y:S01]  /*6450*/  FMUL.FTZ R119, R29.reuse, R118.reuse ;  /* 0x000000761d777220 */ /* 0x0c0fe20000410000 */
[--C-:B------:R-:W-:Y:S02]  /*6460*/  HADD2.F32 R30, -RZ, R116.reuse.H0_H0 ;  /* 0x20000074ff1e7230 */ /* 0x100fe40000004100 */
[----:B------:R-:W-:Y:S01]  /*6470*/  FMUL.FTZ R118, R14, R118 ;  /* 0x000000760e767220 */ /* 0x000fe20000410000 */
[----:B------:R-:W-:Y:S02]  /*6480*/  HADD2.F32 R31, -RZ, R116.H1_H1 ;  /* 0x30000074ff1f7230 */ /* 0x000fe40000004100 */
[-C--:B------:R-:W-:Y:S01]  /*6490*/  FMUL.FTZ R121, R28, R117.reuse ;  /* 0x000000751c797220 */ /* 0x080fe20000410000 */
[----:B------:R-:W-:Y:S01]  /*64a0*/  FMUL.FTZ R117, R10, R117 ;  /* 0x000000750a757220 */ /* 0x000fe20000410000 */
[-C--:B------:R-:W-:Y:S01]  /*64b0*/  FFMA.FTZ R14, R14, R30.reuse, -R119 ;  /* 0x0000001e0e0e7223 */ /* 0x080fe20000010877 */
[----:B------:R-:W-:Y:S01]  /*64c0*/  FFMA.FTZ R118, R29, R30, R118 ;  /* 0x0000001e1d767223 */ /* 0x000fe20000010076 */
[----:B------:R-:W-:Y:S01]  /*64d0*/  F2FP.F16.E4M3.UNPACK_B R119, R7 ;  /* 0x00000007ff77723e */ /* 0x000fe200020006ff */
[----:B------:R-:W-:Y:S01]  /*64e0*/  FFMA.FTZ R131, R10, R31, -R121 ;  /* 0x0000001f0a837223 */ /* 0x000fe20000010879 */
[----:B------:R-:W-:Y:S01]  /*64f0*/  F2FP.F16.E4M3.UNPACK_B R29, R9 ;  /* 0x00000009ff1d723e */ /* 0x000fe200020006ff */
[----:B------:R-:W-:Y:S01]  /*6500*/  FFMA.FTZ R133, R28, R31, R117 ;  /* 0x0000001f1c857223 */ /* 0x000fe20000010075 */
[----:B------:R-:W-:Y:S01]  /*6510*/  F2FP.SATFINITE.E4M3.F32.PACK_AB_MERGE_C R10, R135, R128, RZ ;  /* 0x00000080870a723e */ /* 0x000fe200048070ff */
[----:B------:R-:W-:Y:S01]  /*6520*/  HADD2.F32 R121, -RZ, R119.H0_H0 ;  /* 0x20000077ff797230 */ /* 0x000fe20000004100 */
[----:B------:R-:W-:Y:S01]  /*6530*/  F2FP.F16.E4M3.UNPACK_B R30, R13 ;  /* 0x0000000dff1e723e */ /* 0x000fe200020006ff */
[----:B------:R-:W-:Y:S01]  /*6540*/  HADD2.F32 R28, -RZ, R29.H0_H0 ;  /* 0x2000001dff1c7230 */ /* 0x000fe20000004100 */
[----:B------:R-:W-:Y:S01]  /*6550*/  F2FP.F16.E4M3.UNPACK_B R117, R6 ;  /* 0x00000006ff75723e */ /* 0x000fe200020006ff */
[----:B------:R-:W-:Y:S01]  /*6560*/  HADD2.F32 R119, -RZ, R119.H1_H1 ;  /* 0x30000077ff777230 */ /* 0x000fe20000004100 */
[----:B------:R-:W-:Y:S01]  /*6570*/  F2FP.SATFINITE.E4M3.F32.PACK_AB_MERGE_C R10, R131, R14, R10 ;  /* 0x0000000e830a723e */ /* 0x000fe2000480700a */
[----:B------:R-:W-:Y:S01]  /*6580*/  HADD2.F32 R31, -RZ, R30.H0_H0 ;  /* 0x2000001eff1f7230 */ /* 0x000fe20000004100 */
[----:B------:R-:W-:Y:S01]  /*6590*/  F2FP.SATFINITE.E4M3.F32.PACK_AB_MERGE_C R14, R133, R118, R122 ;  /* 0x00000076850e723e */ /* 0x000fe2000480707a */
[----:B------:R-:W-:-:S02]  /*65a0*/  HADD2.F32 R118, -RZ, R117.H0_H0 ;  /* 0x20000075ff767230 */ /* 0x000fc40000004100 */
[-C--:B------:R-:W-:Y:S01]  /*65b0*/  FMUL.FTZ R122, R28, R121.reuse ;  /* 0x000000791c7a7220 */ /* 0x080fe20000410000 */
[----:B------:R-:W-:Y:S01]  /*65c0*/  HADD2.F32 R116, -RZ, R30.H1_H1 ;  /* 0x3000001eff747230 */ /* 0x000fe20000004100 */
[----:B------:R-:W-:Y:S01]  /*65d0*/  F2FP.SATFINITE.E4M3.F32.PACK_AB_MERGE_C R8, R123, R124, R8 ;  /* 0x0000007c7b08723e */ /* 0x000fe20004807008 */
[----:B------:R-:W-:Y:S02]  /*65e0*/  HADD2.F32 R30, -RZ, R29.H1_H1 ;  /* 0x3000001dff1e7230 */ /* 0x000fe40000004100 */
[C---:B------:R-:W-:Y:S01]  /*65f0*/  FMUL.FTZ R123, R31.reuse, R121 ;  /* 0x000000791f7b7220 */ /* 0x040fe20000410000 */
[-C--:B------:R-:W-:Y:S01]  /*6600*/  FFMA.FTZ R29, R31, R118.reuse, R122 ;  /* 0x000000761f1d7223 */ /* 0x080fe2000001007a */
[----:B------:R-:W-:Y:S02]  /*6610*/  HADD2.F32 R117, -RZ, R117.H1_H1 ;  /* 0x30000075ff757230 */ /* 0x000fe40000004100 */
[----:B------:R-:W-:Y:S01]  /*6620*/  FMUL.FTZ R31, R116, R119 ;  /* 0x00000077741f7220 */ /* 0x000fe20000410000 */
[----:B------:R-:W-:Y:S01]  /*6630*/  FFMA.FTZ R28, R28, R118, -R123 ;  /* 0x000000761c1c7223 */ /* 0x000fe2000001087b */
[----:B------:R-:W-:Y:S01]  /*6640*/  F2FP.F16.E4M3.UNPACK_B R9, R9.H1 ;  /* 0x00000009ff09723e */ /* 0x000fe200030006ff */
[C---:B------:R-:W-:Y:S01]  /*6650*/  FMUL.FTZ R119, R30.reuse, R119 ;  /* 0x000000771e777220 */ /* 0x040fe20000410000 */
[----:B------:R-:W-:Y:S01]  /*6660*/  FFMA.FTZ R123, R30, R117, -R31 ;  /* 0x000000751e7b7223 */ /* 0x000fe2000001081f */
[----:B------:R-:W-:-:S02]  /*6670*/  F2FP.F16.E4M3.UNPACK_B R13, R13.H1 ;  /* 0x0000000dff0d723e */ /* 0x000fc400030006ff */
[----:B------:R-:W-:Y:S01]  /*6680*/  F2FP.F16.E4M3.UNPACK_B R31, R7.H1 ;  /* 0x00000007ff1f723e */ /* 0x000fe200030006ff */
[----:B------:R-:W-:Y:S01]  /*6690*/  FFMA.FTZ R124, R116, R117, R119 ;  /* 0x00000075747c7223 */ /* 0x000fe20000010077 */
[----:B------:R-:W-:Y:S01]  /*66a0*/  HADD2.F32 R7, -RZ, R9.H0_H0 ;  /* 0x20000009ff077230 */ /* 0x000fe20000004100 */
[----:B------:R-:W-:Y:S01]  /*66b0*/  F2FP.F16.E4M3.UNPACK_B R6, R6.H1 ;  /* 0x00000006ff06723e */ /* 0x000fe200030006ff */
[----:B------:R-:W-:Y:S01]  /*66c0*/  HADD2.F32 R30, -RZ, R13.H0_H0 ;  /* 0x2000000dff1e7230 */ /* 0x000fe20000004100 */
[----:B------:R-:W-:Y:S01]  /*66d0*/  F2FP.SATFINITE.E4M3.F32.PACK_AB_MERGE_C R12, R126, R125, R12 ;  /* 0x0000007d7e0c723e */ /* 0x000fe2000480700c */
[----:B------:R-:W-:Y:S01]  /*66e0*/  HADD2.F32 R116, -RZ, R31.H0_H0 ;  /* 0x2000001fff747230 */ /* 0x000fe20000004100 */
[----:B------:R-:W-:Y:S01]  /*66f0*/  F2FP.F16.E4M3.UNPACK_B R119, R5.H1 ;  /* 0x00000005ff77723e */ /* 0x000fe200030006ff */
[----:B------:R-:W-:Y:S02]  /*6700*/  HADD2.F32 R13, -RZ, R13.H1_H1 ;  /* 0x3000000dff0d7230 */ /* 0x000fe40000004100 */
[----:B------:R-:W-:-:S02]  /*6710*/  HADD2.F32 R118, -RZ, R31.H1_H1 ;  /* 0x3000001fff767230 */ /* 0x000fc40000004100 */
[CC--:B------:R-:W-:Y:S01]  /*6720*/  FMUL.FTZ R122, R30.reuse, R116.reuse ;  /* 0x000000741e7a7220 */ /* 0x0c0fe20000410000 */
[----:B------:R-:W-:Y:S02]  /*6730*/  HADD2.F32 R9, -RZ, R9.H1_H1 ;  /* 0x30000009ff097230 */ /* 0x000fe40000004100 */
[----:B------:R-:W-:Y:S01]  /*6740*/  FMUL.FTZ R117, R7, R116 ;  /* 0x0000007407757220 */ /* 0x000fe20000410000 */
[--C-:B------:R-:W-:Y:S02]  /*6750*/  HADD2.F32 R31, -RZ, R6.reuse.H0_H0 ;  /* 0x20000006ff1f7230 */ /* 0x100fe40000004100 */
        /* <DEDUP_REMOVED lines=49> */
[----:B------:R-:W-:-:S02]  /*6a70*/  F2FP.SATFINITE.E4M3.F32.PACK_AB_MERGE_C R126, R127, R126, RZ ;  /* 0x0000007e7f7e723e */ /* 0x000fc400048070ff */
[----:B------:R-:W-:Y:S02]  /*6a80*/  F2FP.SATFINITE.E4M3.F32.PACK_AB_MERGE_C R116, R116, R121, RZ ;  /* 0x000000797474723e */ /* 0x000fe400048070ff */
[----:B------:R-:W-:Y:S01]  /*6a90*/  F2FP.SATFINITE.E4M3.F32.PACK_AB_MERGE_C R11, R9, R130, R11 ;  /* 0x00000082090b723e */ /* 0x000fe2000480700b */
[----:B------:R-:W-:Y:S01]  /*6aa0*/  IMAD.MOV.U32 R9, RZ, RZ, R123 ;  /* 0x000000ffff097224 */ /* 0x000fe200078e007b */
[----:B------:R-:W-:Y:S02]  /*6ab0*/  F2FP.SATFINITE.E4M3.F32.PACK_AB_MERGE_C R13, R124, R29, R126 ;  /* 0x0000001d7c0d723e */ /* 0x000fe4000480707e */
[----:B------:R-:W-:-:S07]  /*6ac0*/  F2FP.SATFINITE.E4M3.F32.PACK_AB_MERGE_C R15, R7, R122, R116 ;  /* 0x0000007a070f723e */ /* 0x000fce0004807074 */
.L_x_7451:
[----:B------:R-:W-:Y:S05]  /*6ad0*/  BSYNC B2 ;  /* 0x0000000000027941 */ /* 0x000fea0003800000 */
.L_x_7450:
[----:B------:R-:W-:Y:S01]  /*6ae0*/  ISETP.GE.AND P3, PT, R115, R104, PT ;  /* 0x000000687300720c */ /* 0x000fe20003f66270 */
[----:B--2---:R4:W-:-:S12]  /*6af0*/  ST.E.128 desc[UR60][R98.64], R8 ;  /* 0x0000000862007985 */ /* 0x0049d8000c101d3c */
[----:B------:R-:W-:-:S04]  /*6b00*/  @!P3 IADD3 R4, P4, R105, R115, RZ ;  /* 0x000000736904b210 */ /* 0x000fc80007f9e0ff */
[----:B------:R-:W-:-:S05]  /*6b10*/  @!P3 LEA.HI.X.SX32 R5, R115, R103, 0x1, P4 ;  /* 0x000000677305b211 */ /* 0x000fca00020f0eff */
[----:B---3--:R4:W-:Y:S04]  /*6b20*/  @!P3 ST.E.128 desc[UR60][R4.64], R12 ;  /* 0x0000000c0400b985 */ /* 0x0089e8000c101d3c */
.L_x_7449:
[----:B------:R-:W-:Y:S05]  /*6b30*/  BSYNC B1 ;  /* 0x0000000000017941 */ /* 0x000fea0003800000 */
.L_x_7448:
[----:B------:R-:W-:-:S03]  /*6b40*/  UMOV UR4, 0xffffffff ;  /* 0xffffffff00047882 */ /* 0x000fc60000000000 */
[----:B------:R-:W-:Y:S05]  /*6b50*/  BRA.DIV UR4, `(.L_x_7452) ;  /* 0x0000018a04387947 */ /* 0x000fea000b800000 */
[----:B------:R0:W0:Y:S04]  /*6b60*/  SHFL.IDX PT, R29, R102, 0x1, 0x1c1f ;  /* 0x003c1f00661d7f89 */ /* 0x00002800000e0000 */
[----:B----4-:R4:W0:Y:S02]  /*6b70*/  SHFL.IDX PT, R14, R101, 0x1, 0x1c1f ;  /* 0x003c1f00650e7f89 */ /* 0x01082400000e0000 */
.L_x_7715:
[----:B------:R-:W-:Y:S01]  /*6b80*/  ISETP.GE.OR P3, PT, R221, R97, P1 ;  /* 0x00000061dd00720c */ /* 0x000fe20000f66670 */
[----:B------:R-:W-:-:S12]  /*6b90*/  BSSY B1, `(.L_x_7453) ;  /* 0x00000f7000017945 */ /* 0x000fd80003800000 */
[----:B------:R-:W-:Y:S05]  /*6ba0*/  @P3 BRA `(.L_x_7454) ;  /* 0x0000000c00d43947 */ /* 0x000fea0003800000 */
[----:B------:R-:W-:Y:S01]  /*6bb0*/  SEL R4, R71, R110, !P0 ;  /* 0x0000006e47047207 */ /* 0x000fe20004000000 */
[----:B------:R-:W-:Y:S01]  /*6bc0*/  BSSY B2, `(.L_x_7455) ;  /* 0x00000ee000027945 */ /* 0x000fe20003800000 */
[----:B------:R-:W-:Y:S02]  /*6bd0*/  SHF.R.U32.HI R6, RZ, 0x3, R200 ;  /* 0x00000003ff067819 */ /* 0x000fe400000116c8 */
[----:B------:R-:W-:Y:S02]  /*6be0*/  SHF.R.S32.HI R5, RZ, 0x1f, R4 ;  /* 0x0000001fff057819 */ /* 0x000fe40000011404 */
[----:B0-----:R-:W-:Y:S02]  /*6bf0*/  IADD3 R12, P3, R62, R14, RZ ;  /* 0x0000000e3e0c7210 */ /* 0x001fe40007f7e0ff */
[----:B------:R-:W-:Y:S01]  /*6c00*/  LEA.HI R4, R5, R4, RZ, 0x5 ;  /* 0x0000000405047211 */ /* 0x000fe200078f28ff */
[----:B------:R-:W-:Y:S02]  /*6c10*/  IMAD R5, R192, 0x5000, R3 ;  /* 0x00005000c0057824 */ /* 0x000fe400078e0203 */
[----:B------:R-:W-:Y:S01]  /*6c20*/  IMAD.X R13, R29, 0x1, R60, P3 ;  /* 0x000000011d0d7824 */ /* 0x000fe200018e063c */
[----:B------:R-:W-:Y:S01]  /*6c30*/  LEA.HI.SX32 R4, R4, R63, 0x1b ;  /* 0x0000003f04047211 */ /* 0x000fe200078fdaff */
[----:B------:R-:W-:-:S03]  /*6c40*/  IMAD.IADD R5, R18, 0x1, R5 ;  /* 0x0000000112057824 */ /* 0x000fc600078e0205 */
[----:B------:R-:W-:-:S04]  /*6c50*/  SHF.L.U32 R15, R4, 0x4, RZ ;  /* 0x00000004040f7819 */ /* 0x000fc800000006ff */
[----:B------:R-:W-:-:S04]  /*6c60*/  LOP3.LUT R4, R200, 0x70, R15, 0xf8, !PT ;  /* 0x00000070c8047812 */ /* 0x000fc800078ef80f */
[----:B------:R-:W-:-:S05]  /*6c70*/  LOP3.LUT R4, R4, R6, RZ, 0x3c, !PT ;  /* 0x0000000604047212 */ /* 0x000fca00078e3cff */
[----:B------:R-:W-:-:S04]  /*6c80*/  IMAD.IADD R7, R205, 0x1, R4 ;  /* 0x00000001cd077824 */ /* 0x000fc800078e0204 */
[----:B------:R-:W-:-:S04]  /*6c90*/  IMAD R7, R192, 0x5000, R7 ;  /* 0x00005000c0077824 */ /* 0x000fc800078e0207 */
        /* <DEDUP_REMOVED lines=9> */
[----:B------:R-:W-:Y:S01]  /*6d30*/  IMAD.SHL.U32 R4, R119, 0x100, RZ ;  /* 0x0000010077047824 */ /* 0x000fe200078e00ff */
[----:B------:R-:W-:Y:S01]  /*6d40*/  SHF.R.U32.HI R33, RZ, 0x18, R33 ;  /* 0x00000018ff217819 */ /* 0x000fe20000011621 */
[----:B------:R-:W-:Y:S01]  /*6d50*/  IMAD.MOV.U32 R30, RZ, RZ, R10 ;  /* 0x000000ffff1e7224 */ /* 0x000fe200078e000a */
[----:B------:R-:W-:Y:S02]  /*6d60*/  SHF.R.U32.HI R117, RZ, 0x8, R35 ;  /* 0x00000008ff757819 */ /* 0x000fe40000011623 */
[----:B------:R-:W-:-:S02]  /*6d70*/  PRMT R33, R33, 0x654, R32 ;  /* 0x0000065421217816 */ /* 0x000fc40000000020 */
[--C-:B------:R-:W-:Y:S02]  /*6d80*/  SHF.R.U32.HI R118, RZ, 0x10, R35.reuse ;  /* 0x00000010ff767819 */ /* 0x100fe40000011623 */
[----:B------:R-:W-:Y:S02]  /*6d90*/  LOP3.LUT R36, R35, 0xff, RZ, 0xc0, !PT ;  /* 0x000000ff23247812 */ /* 0x000fe400078ec0ff */
[----:B------:R-:W-:Y:S02]  /*6da0*/  SHF.R.U32.HI R35, RZ, 0x18, R35 ;  /* 0x00000018ff237819 */ /* 0x000fe40000011623 */
[--C-:B------:R-:W-:Y:S02]  /*6db0*/  SHF.R.U32.HI R116, RZ, 0x10, R37.reuse ;  /* 0x00000010ff747819 */ /* 0x100fe40000011625 */
[----:B------:R-:W-:Y:S02]  /*6dc0*/  SHF.R.U32.HI R115, RZ, 0x8, R37 ;  /* 0x00000008ff737819 */ /* 0x000fe40000011625 */
[----:B------:R-:W-:-:S02]  /*6dd0*/  LOP3.LUT R38, R37, 0xff, RZ, 0xc0, !PT ;  /* 0x000000ff25267812 */ /* 0x000fc400078ec0ff */
[----:B--2---:R-:W-:Y:S02]  /*6de0*/  SHF.R.U32.HI R103, RZ, 0x18, R37 ;  /* 0x00000018ff677819 */ /* 0x004fe40000011625 */
[----:B------:R-:W-:Y:S01]  /*6df0*/  LOP3.LUT R33, R33, 0xff00, R4, 0xf8, !PT ;  /* 0x0000ff0021217812 */ /* 0x000fe200078ef804 */
[----:B------:R-:W-:Y:S01]  /*6e00*/  IMAD.SHL.U32 R4, R117, 0x100, RZ ;  /* 0x0000010075047824 */ /* 0x000fe200078e00ff */
[----:B------:R-:W-:Y:S02]  /*6e10*/  LOP3.LUT R37, R39, 0xff, RZ, 0xc0, !PT ;  /* 0x000000ff27257812 */ /* 0x000fe400078ec0ff */
[--C-:B------:R-:W-:Y:S02]  /*6e20*/  SHF.R.U32.HI R98, RZ, 0x18, R39.reuse ;  /* 0x00000018ff627819 */ /* 0x100fe40000011627 */
[----:B------:R-:W-:Y:S02]  /*6e30*/  SHF.R.U32.HI R99, RZ, 0x8, R39 ;  /* 0x00000008ff637819 */ /* 0x000fe40000011627 */
[----:B------:R-:W-:-:S02]  /*6e40*/  PRMT R35, R35, 0x654, R36 ;  /* 0x0000065423237816 */ /* 0x000fc40000000024 */
[----:B---3--:R-:W-:Y:S01]  /*6e50*/  SHF.R.U32.HI R105, RZ, 0x10, R39 ;  /* 0x00000010ff697819 */ /* 0x008fe20000011627 */
[----:B------:R-:W-:Y:S01]  /*6e60*/  IMAD.SHL.U32 R10, R99, 0x100, RZ ;  /* 0x00000100630a7824 */ /* 0x000fe200078e00ff */
[----:B------:R-:W-:Y:S02]  /*6e70*/  PRMT R39, R103, 0x654, R38 ;  /* 0x0000065467277816 */ /* 0x000fe40000000026 */
[----:B------:R-:W-:Y:S02]  /*6e80*/  SHF.L.U32 R6, R115, 0x8, RZ ;  /* 0x0000000873067819 */ /* 0x000fe400000006ff */
[----:B------:R-:W-:Y:S02]  /*6e90*/  PRMT R103, R98, 0x654, R37 ;  /* 0x0000065462677816 */ /* 0x000fe40000000025 */
[----:B------:R-:W-:Y:S01]  /*6ea0*/  MOV R34, R8 ;  /* 0x0000000800227202 */ /* 0x000fe20000000f00 */
[----:B------:R-:W-:Y:S01]  /*6eb0*/  IMAD.U32 R8, R121, 0x10000, RZ ;  /* 0x0001000079087824 */ /* 0x000fe200078e00ff */
[----:B------:R-:W-:Y:S01]  /*6ec0*/  LOP3.LUT R37, R35, 0xff00, R4, 0xf8, !PT ;  /* 0x0000ff0023257812 */ /* 0x000fe200078ef804 */
[----:B------:R-:W-:Y:S01]  /*6ed0*/  IMAD.U32 R4, R118, 0x10000, RZ ;  /* 0x0001000076047824 */ /* 0x000fe200078e00ff */
[----:B------:R-:W-:-:S02]  /*6ee0*/  LOP3.LUT R99, R39, 0xff00, R6, 0xf8, !PT ;  /* 0x0000ff0027637812 */ /* 0x000fc400078ef806 */
[----:B------:R-:W-:Y:S02]  /*6ef0*/  F2FP.F16.E4M3.UNPACK_B R39, R114.H1 ;  /* 0x00000072ff27723e */ /* 0x000fe400030006ff */
[----:B------:R-:W-:Y:S02]  /*6f00*/  F2FP.F16.E4M3.UNPACK_B R32, R31.H1 ;  /* 0x0000001fff20723e */ /* 0x000fe400030006ff */
[----:B------:R-:W-:Y:S01]  /*6f10*/  F2FP.F16.E4M3.UNPACK_B R35, R34.H1 ;  /* 0x00000022ff23723e */ /* 0x000fe200030006ff */
[--C-:B------:R-:W-:Y:S01]  /*6f20*/  HADD2.F32 R6, -RZ, R39.reuse.H0_H0 ;  /* 0x20000027ff067230 */ /* 0x100fe20000004100 */
[----:B------:R-:W-:Y:S01]  /*6f30*/  LOP3.LUT R4, R37, 0xff0000, R4, 0xf8, !PT ;  /* 0x00ff000025047812 */ /* 0x000fe200078ef804 */
[----:B------:R-:W-:Y:S01]  /*6f40*/  HADD2.F32 R39, -RZ, R39.H1_H1 ;  /* 0x30000027ff277230 */ /* 0x000fe20000004100 */
[----:B------:R-:W-:Y:S01]  /*6f50*/  LOP3.LUT R8, R33, 0xff0000, R8, 0xf8, !PT ;  /* 0x00ff000021087812 */ /* 0x000fe200078ef808 */
[----:B------:R-:W-:Y:S01]  /*6f60*/  HADD2.F32 R33, -RZ, R32.H0_H0 ;  /* 0x20000020ff217230 */ /* 0x000fe20000004100 */
[----:B------:R-:W-:Y:S01]  /*6f70*/  F2FP.F16.E4M3.UNPACK_B R37, R112.H1 ;  /* 0x00000070ff25723e */ /* 0x000fe200030006ff */
[----:B------:R-:W-:Y:S01]  /*6f80*/  HADD2.F32 R36, -RZ, R35.H0_H0 ;  /* 0x20000023ff247230 */ /* 0x000fe20000004100 */
[----:B------:R-:W-:Y:S01]  /*6f90*/  LOP3.LUT R103, R103, 0xff00, R10, 0xf8, !PT ;  /* 0x0000ff0067677812 */ /* 0x000fe200078ef80a */
[----:B------:R-:W-:Y:S01]  /*6fa0*/  IMAD.U32 R10, R116, 0x10000, RZ ;  /* 0x00010000740a7824 */ /* 0x000fe200078e00ff */
[----:B------:R-:W-:Y:S01]  /*6fb0*/  SHF.L.U32 R98, R105, 0x10, RZ ;  /* 0x0000001069627819 */ /* 0x000fe200000006ff */
[----:B------:R-:W-:-:S02]  /*6fc0*/  HADD2.F32 R38, -RZ, R37.H0_H0 ;  /* 0x20000025ff267230 */ /* 0x000fc40000004100 */
[CC--:B------:R-:W-:Y:S01]  /*6fd0*/  FMUL.FTZ R105, R33.reuse, R6.reuse ;  /* 0x0000000621697220 */ /* 0x0c0fe20000410000 */
[C---:B------:R-:W-:Y:S01]  /*6fe0*/  FMUL.FTZ R116, R36.reuse, R6 ;  /* 0x0000000624747220 */ /* 0x040fe20000410000 */
        /* <DEDUP_REMOVED lines=48> */
[-C--:B------:R-:W-:Y:S01]  /*72f0*/  FMUL.FTZ R32, R33, R38.reuse ;  /* 0x0000002621207220 */ /* 0x080fe20000410000 */
[----:B------:R-:W-:Y:S01]  /*7300*/  F2FP.F16.E4M3.UNPACK_B R111, R111 ;  /* 0x0000006fff6f723e */ /* 0x000fe200020006ff */
[----:B------:R-:W-:Y:S01]  /*7310*/  FMUL.FTZ R124, R31, R38 ;  /* 0x000000261f7c7220 */ /* 0x000fe20000410000 */
[----:B------:R-:W-:Y:S01]  /*7320*/  FFMA.FTZ R38, R35, R34, R112 ;  /* 0x0000002223267223 */ /* 0x000fe20000010070 */
[----:B------:R-:W-:Y:S01]  /*7330*/  FFMA.FTZ R122, R31, R36, -R32 ;  /* 0x000000241f7a7223 */ /* 0x000fe20000010820 */
[----:B------:R-:W-:Y:S01]  /*7340*/  F2FP.F16.E4M3.UNPACK_B R31, R30 ;  /* 0x0000001eff1f723e */ /* 0x000fe200020006ff */
[--C-:B------:R-:W-:Y:S02]  /*7350*/  HADD2.F32 R35, -RZ, R113.reuse.H0_H0 ;  /* 0x20000071ff237230 */ /* 0x100fe40000004100 */
[----:B------:R-:W-:Y:S01]  /*7360*/  FFMA.FTZ R119, R33, R36, R124 ;  /* 0x0000002421777223 */ /* 0x000fe2000001007c */
[----:B------:R-:W-:Y:S01]  /*7370*/  HADD2.F32 R113, -RZ, R113.H1_H1 ;  /* 0x30000071ff717230 */ /* 0x000fe20000004100 */
[----:B------:R-:W-:Y:S01]  /*7380*/  F2FP.SATFINITE.E4M3.F32.PACK_AB_MERGE_C R117, R122, R117, RZ ;  /* 0x000000757a75723e */ /* 0x000fe200048070ff */
[----:B------:R-:W-:-:S02]  /*7390*/  HADD2.F32 R32, -RZ, R31.H0_H0 ;  /* 0x2000001fff207230 */ /* 0x000fc40000004100 */
[--C-:B------:R-:W-:Y:S02]  /*73a0*/  HADD2.F32 R30, -RZ, R28.reuse.H0_H0 ;  /* 0x2000001cff1e7230 */ /* 0x100fe40000004100 */
[----:B------:R-:W-:Y:S02]  /*73b0*/  HADD2.F32 R31, -RZ, R31.H1_H1 ;  /* 0x3000001fff1f7230 */ /* 0x000fe40000004100 */
[-C--:B------:R-:W-:Y:S01]  /*73c0*/  FMUL.FTZ R37, R32, R35.reuse ;  /* 0x0000002320257220 */ /* 0x080fe20000410000 */
[----:B------:R-:W-:Y:S02]  /*73d0*/  HADD2.F32 R28, -RZ, R28.H1_H1 ;  /* 0x3000001cff1c7230 */ /* 0x000fe40000004100 */
[----:B------:R-:W-:Y:S01]  /*73e0*/  FMUL.FTZ R35, R30, R35 ;  /* 0x000000231e237220 */ /* 0x000fe20000410000 */
[--C-:B------:R-:W-:Y:S02]  /*73f0*/  HADD2.F32 R33, -RZ, R111.reuse.H0_H0 ;  /* 0x2000006fff217230 */ /* 0x100fe40000004100 */
[----:B------:R-:W-:Y:S01]  /*7400*/  FMUL.FTZ R115, R31, R113 ;  /* 0x000000711f737220 */ /* 0x000fe20000410000 */
[----:B------:R-:W-:-:S02]  /*7410*/  HADD2.F32 R111, -RZ, R111.H1_H1 ;  /* 0x3000006fff6f7230 */ /* 0x000fc40000004100 */
[----:B------:R-:W-:Y:S01]  /*7420*/  FMUL.FTZ R34, R28, R113 ;  /* 0x000000711c227220 */ /* 0x000fe20000410000 */
[-C--:B------:R-:W-:Y:S01]  /*7430*/  FFMA.FTZ R112, R32, R33.reuse, R35 ;  /* 0x0000002120707223 */ /* 0x080fe20000010023 */
[----:B------:R-:W-:Y:S01]  /*7440*/  FFMA.FTZ R30, R30, R33, -R37 ;  /* 0x000000211e1e7223 */ /* 0x000fe20000010825 */
[-C--:B------:R-:W-:Y:S01]  /*7450*/  FFMA.FTZ R115, R28, R111.reuse, -R115 ;  /* 0x0000006f1c737223 */ /* 0x080fe20000010873 */
[----:B------:R-:W-:Y:S01]  /*7460*/  FFMA.FTZ R111, R31, R111, R34 ;  /* 0x0000006f1f6f7223 */ /* 0x000fe20000010022 */
[----:B------:R-:W-:Y:S02]  /*7470*/  F2FP.SATFINITE.E4M3.F32.PACK_AB_MERGE_C R28, R119, R38, RZ ;  /* 0x00000026771c723e */ /* 0x000fe400048070ff */
[----:B------:R-:W-:Y:S02]  /*7480*/  F2FP.SATFINITE.E4M3.F32.PACK_AB_MERGE_C R31, R118, R105, RZ ;  /* 0x00000069761f723e */ /* 0x000fe400048070ff */
[----:B------:R-:W-:Y:S02]  /*7490*/  F2FP.F16.E4M3.UNPACK_B R35, R9 ;  /* 0x00000009ff23723e */ /* 0x000fe400020006ff */
[----:B------:R-:W-:-:S02]  /*74a0*/  F2FP.F16.E4M3.UNPACK_B R38, R10 ;  /* 0x0000000aff26723e */ /* 0x000fc400020006ff */
[----:B------:R-:W-:Y:S01]  /*74b0*/  F2FP.F16.E4M3.UNPACK_B R33, R5 ;  /* 0x00000005ff21723e */ /* 0x000fe200020006ff */
[----:B------:R-:W-:Y:S01]  /*74c0*/  HADD2.F32 R36, -RZ, R35.H0_H0 ;  /* 0x20000023ff247230 */ /* 0x000fe20000004100 */
[----:B------:R-:W-:Y:S01]  /*74d0*/  F2FP.SATFINITE.E4M3.F32.PACK_AB_MERGE_C R31, R99, R98, R31 ;  /* 0x00000062631f723e */ /* 0x000fe2000480701f */
[--C-:B------:R-:W-:Y:S01]  /*74e0*/  HADD2.F32 R99, -RZ, R38.reuse.H0_H0 ;  /* 0x20000026ff637230 */ /* 0x100fe20000004100 */
[----:B------:R-:W-:Y:S01]  /*74f0*/  F2FP.SATFINITE.E4M3.F32.PACK_AB_MERGE_C R32, R103, R116, RZ ;  /* 0x000000746720723e */ /* 0x000fe200048070ff */
[----:B------:R-:W-:Y:S01]  /*7500*/  HADD2.F32 R34, -RZ, R33.H0_H0 ;  /* 0x20000021ff227230 */ /* 0x000fe20000004100 */
[----:B------:R-:W-:Y:S01]  /*7510*/  F2FP.F16.E4M3.UNPACK_B R37, R8 ;  /* 0x00000008ff25723e */ /* 0x000fe200020006ff */
[----:B------:R-:W-:Y:S01]  /*7520*/  HADD2.F32 R35, -RZ, R35.H1_H1 ;  /* 0x30000023ff237230 */ /* 0x000fe20000004100 */
[----:B------:R-:W-:Y:S01]  /*7530*/  F2FP.SATFINITE.E4M3.F32.PACK_AB_MERGE_C R32, R114, R39, R32 ;  /* 0x000000277220723e */ /* 0x000fe20004807020 */
[-C--:B------:R-:W-:Y:S01]  /*7540*/  FMUL.FTZ R103, R36, R99.reuse ;  /* 0x0000006324677220 */ /* 0x080fe20000410000 */
[----:B------:R-:W-:Y:S01]  /*7550*/  FMUL.FTZ R99, R34, R99 ;  /* 0x0000006322637220 */ /* 0x000fe20000410000 */
[----:B------:R-:W-:Y:S01]  /*7560*/  HADD2.F32 R39, -RZ, R37.H0_H0 ;  /* 0x20000025ff277230 */ /* 0x000fe20000004100 */
[----:B------:R-:W-:Y:S01]  /*7570*/  F2FP.SATFINITE.E4M3.F32.PACK_AB_MERGE_C R28, R111, R112, R28 ;  /* 0x000000706f1c723e */ /* 0x000fe2000480701c */
[----:B------:R-:W-:Y:S01]  /*7580*/  HADD2.F32 R38, -RZ, R38.H1_H1 ;  /* 0x30000026ff267230 */ /* 0x000fe20000004100 */
[----:B------:R-:W-:Y:S01]  /*7590*/  F2FP.F16.E4M3.UNPACK_B R5, R5.H1 ;  /* 0x00000005ff05723e */ /* 0x000fe200030006ff */
[----:B------:R-:W-:-:S02]  /*75a0*/  HADD2.F32 R33, -RZ, R33.H1_H1 ;  /* 0x30000021ff217230 */ /* 0x000fc40000004100 */
        /* <DEDUP_REMOVED lines=11> */
[----:B------:R-:W-:Y:S01]  /*7660*/  F2FP.F16.E4M3.UNPACK_B R37, R6 ;  /* 0x00000006ff25723e */ /* 0x000fe200020006ff */
[----:B------:R-:W-:Y:S01]  /*7670*/  HADD2.F32 R35, -RZ, R33.H0_H0 ;  /* 0x20000021ff237230 */ /* 0x000fe20000004100 */
[----:B------:R-:W-:Y:S01]  /*7680*/  F2FP.SATFINITE.E4M3.F32.PACK_AB_MERGE_C R30, R115, R30, R117 ;  /* 0x0000001e731e723e */ /* 0x000fe20004807075 */
        /* <DEDUP_REMOVED lines=65> */
.L_x_7456:
[----:B------:R-:W-:Y:S05]  /*7aa0*/  BSYNC B2 ;  /* 0x0000000000027941 */ /* 0x000fea0003800000 */
.L_x_7455:
[----:B------:R-:W-:Y:S01]  /*7ab0*/  ISETP.GE.AND P3, PT, R15, R104, PT ;  /* 0x000000680f00720c */ /* 0x000fe20003f66270 */
[----:B0-----:R0:W-:-:S12]  /*7ac0*/  ST.E.128 desc[UR60][R12.64], R4 ;  /* 0x000000040c007985 */ /* 0x0011d8000c101d3c */
[----:B------:R-:W-:-:S04]  /*7ad0*/  @!P3 IADD3 R14, P4, R15, R14, RZ ;  /* 0x0000000e0f0eb210 */ /* 0x000fc80007f9e0ff */
[----:B------:R-:W-:-:S05]  /*7ae0*/  @!P3 LEA.HI.X.SX32 R15, R15, R29, 0x1, P4 ;  /* 0x0000001d0f0fb211 */ /* 0x000fca00020f0eff */
[----:B------:R0:W-:Y:S04]  /*7af0*/  @!P3 ST.E.128 desc[UR60][R14.64], R8 ;  /* 0x000000080e00b985 */ /* 0x0001e8000c101d3c */
.L_x_7454:
[----:B------:R-:W-:Y:S05]  /*7b00*/  BSYNC B1 ;  /* 0x0000000000017941 */ /* 0x000fea0003800000 */
.L_x_7453:
[----:B------:R-:W-:-:S03]  /*7b10*/  UMOV UR4, 0xffffffff ;  /* 0xffffffff00047882 */ /* 0x000fc60000000000 */
[----:B------:R-:W-:Y:S05]  /*7b20*/  BRA.DIV UR4, `(.L_x_7457) ;  /* 0x0000017a048c7947 */ /* 0x000fea000b800000 */
[----:B0-----:R0:W0:Y:S04]  /*7b30*/  SHFL.IDX PT, R29, R102, 0x2, 0x1c1f ;  /* 0x005c1f00661d7f89 */ /* 0x00102800000e0000 */
[----:B------:R0:W0:Y:S02]  /*7b40*/  SHFL.IDX PT, R14, R101, 0x2, 0x1c1f ;  /* 0x005c1f00650e7f89 */ /* 0x00002400000e0000 */
.L_x_7719:
[----:B------:R-:W-:-:S13]  /*7b50*/  ISETP.GE.OR P3, PT, R227, R97, P1 ;  /* 0x00000061e300720c */ /* 0x000fda0000f66670 */
[----:B------:R-:W-:Y:S05]  /*7b60*/  @P3 BRA `(.L_x_7437) ;  /* 0x0000001400283947 */ /* 0x000fea0003800000 */
[----:B------:R-:W-:Y:S01]  /*7b70*/  SEL R110, R71, R110, !P0 ;  /* 0x0000006e476e7207 */ /* 0x000fe20004000000 */
[----:B------:R-:W-:Y:S01]  /*7b80*/  BSSY B1, `(.L_x_7458) ;  /* 0x00000eb000017945 */ /* 0x000fe20003800000 */
[----:B0-----:R-:W-:Y:S02]  /*7b90*/  IADD3 R12, P3, R62, R14, RZ ;  /* 0x0000000e3e0c7210 */ /* 0x001fe40007f7e0ff */
[----:B------:R-:W-:Y:S02]  /*7ba0*/  SHF.R.S32.HI R5, RZ, 0x1f, R110 ;  /* 0x0000001fff057819 */ /* 0x000fe4000001146e */
[----:B------:R-:W-:Y:S02]  /*7bb0*/  IADD3.X R13, R29, R60, RZ, P3, !PT ;  /* 0x0000003c1d0d7210 */ /* 0x000fe40001ffe4ff */
[----:B------:R-:W-:-:S04]  /*7bc0*/  LEA.HI R110, R5, R110, RZ, 0x5 ;  /* 0x0000006e056e7211 */ /* 0x000fc800078f28ff */
[----:B------:R-:W-:-:S05]  /*7bd0*/  LEA.HI.SX32 R15, R110, R63, 0x1b ;  /* 0x0000003f6e0f7211 */ /* 0x000fca00078fdaff */
[----:B------:R-:W-:-:S05]  /*7be0*/  IMAD.SHL.U32 R15, R15, 0x10, RZ ;  /* 0x000000100f0f7824 */ /* 0x000fca00078e00ff */
[----:B------:R-:W-:-:S04]  /*7bf0*/  LOP3.LUT R4, R201, 0x70, R15, 0xf8, !PT ;  /* 0x00000070c9047812 */ /* 0x000fc800078ef80f */
[----:B------:R-:W-:-:S05]  /*7c00*/  LOP3.LUT R5, R4, R77, RZ, 0x3c, !PT ;  /* 0x0000004d04057212 */ /* 0x000fca00078e3cff */
[----:B------:R-:W-:Y:S02]  /*7c10*/  IMAD.IADD R7, R206, 0x1, R5 ;  /* 0x00000001ce077824 */ /* 0x000fe400078e0205 */
[C---:B------:R-:W-:Y:S02]  /*7c20*/  IMAD R5, R192.reuse, 0x5000, R0 ;  /* 0x00005000c0057824 */ /* 0x040fe400078e0200 */
[----:B------:R-:W-:Y:S02]  /*7c30*/  IMAD R7, R192, 0x5000, R7 ;  /* 0x00005000c0077824 */ /* 0x000fe400078e0207 */
[C---:B------:R-:W-:Y:S02]  /*7c40*/  IMAD.IADD R5, R18.reuse, 0x1, R5 ;  /* 0x0000000112057824 */ /* 0x040fe400078e0205 */
[----:B------:R-:W-:-:S04]  /*7c50*/  IMAD.IADD R8, R18, 0x1, R7 ;  /* 0x0000000112087824 */ /* 0x000fc800078e0207 */
[----:B------:R-:W0:Y:S04]  /*7c60*/  LDS.128 R4, [R5+0x18400] ;  /* 0x0184000005047984 */ /* 0x000e280000000c00 */
[----:B------:R-:W0:Y:S01]  /*7c70*/  LDS.128 R8, [R8+0x18400] ;  /* 0x0184000008087984 */ /* 0x000e220000000c00 */
[----:B------:R-:W-:Y:S05]  /*7c80*/  @P2 BRA `(.L_x_7459) ;  /* 0x0000000c00682947 */ /* 0x000fea0003800000 */
[--C-:B------:R-:W-:Y:S01]  /*7c90*/  SHF.R.U32.HI R31, RZ, 0x8, R41.reuse ;  /* 0x00000008ff1f7819 */ /* 0x100fe20000011629 */
[----:B0-----:R-:W-:Y:S01]  /*7ca0*/  IMAD.MOV.U32 R33, RZ, RZ, R8 ;  /* 0x000000ffff217224 */ /* 0x001fe200078e0008 */
[--C-:B----4-:R-:W-:Y:S01]  /*7cb0*/  SHF.R.U32.HI R101, RZ, 0x18, R41.reuse ;  /* 0x00000018ff657819 */ /* 0x110fe20000011629 */
[----:B------:R-:W-:Y:S01]  /*7cc0*/  IMAD.MOV.U32 R32, RZ, RZ, R6 ;  /* 0x000000ffff207224 */ /* 0x000fe200078e0006 */
[----:B------:R-:W-:Y:S01]  /*7cd0*/  LOP3.LUT R30, R41, 0xff, RZ, 0xc0, !PT ;  /* 0x000000ff291e7812 */ /* 0x000fe200078ec0ff */
[----:B------:R-:W-:Y:S01]  /*7ce0*/  IMAD.SHL.U32 R31, R31, 0x100, RZ ;  /* 0x000001001f1f7824 */ /* 0x000fe200078e00ff */
[----:B------:R-:W-:Y:S01]  /*7cf0*/  SHF.R.U32.HI R46, RZ, 0x10, R41 ;  /* 0x00000010ff2e7819 */ /* 0x000fe20000011629 */
[----:B------:R-:W-:Y:S01]  /*7d00*/  IMAD.MOV.U32 R36, RZ, RZ, R10 ;  /* 0x000000ffff247224 */ /* 0x000fe200078e000a */
[----:B------:R-:W-:Y:S02]  /*7d10*/  PRMT R30, R101, 0x654, R30 ;  /* 0x00000654651e7816 */ /* 0x000fe4000000001e */
[----:B------:R-:W-:-:S02]  /*7d20*/  SHF.R.U32.HI R39, RZ, 0x8, R47 ;  /* 0x00000008ff277819 */ /* 0x000fc4000001162f */
[----:B------:R-:W-:Y:S02]  /*7d30*/  SHF.R.U32.HI R40, RZ, 0x18, R45 ;  /* 0x00000018ff287819 */ /* 0x000fe4000001162d */
[----:B------:R-:W-:Y:S01]  /*7d40*/  LOP3.LUT R35, R45, 0xff, RZ, 0xc0, !PT ;  /* 0x000000ff2d237812 */ /* 0x000fe200078ec0ff */
[----:B------:R-:W-:Y:S01]  /*7d50*/  IMAD.SHL.U32 R39, R39, 0x100, RZ ;  /* 0x0000010027277824 */ /* 0x000fe200078e00ff */
[--C-:B------:R-:W-:Y:S02]  /*7d60*/  SHF.R.U32.HI R99, RZ, 0x18, R43.reuse ;  /* 0x00000018ff637819 */ /* 0x100fe4000001162b */
[----:B------:R-:W-:Y:S02]  /*7d70*/  LOP3.LUT R34, R43, 0xff, RZ, 0xc0, !PT ;  /* 0x000000ff2b227812 */ /* 0x000fe400078ec0ff */
[----:B------:R-:W-:Y:S02]  /*7d80*/  SHF.R.U32.HI R44, RZ, 0x8, R43 ;  /* 0x00000008ff2c7819 */ /* 0x000fe4000001162b */
[----:B------:R-:W-:Y:S01]  /*7d90*/  LOP3.LUT R8, R30, 0xff00, R31, 0xf8, !PT ;  /* 0x0000ff001e087812 */ /* 0x000fe200078ef81f */
[----:B------:R-:W-:Y:S01]  /*7da0*/  IMAD.U32 R31, R46, 0x10000, RZ ;  /* 0x000100002e1f7824 */ /* 0x000fe200078e00ff */
[----:B------:R-:W-:-:S02]  /*7db0*/  SHF.R.U32.HI R37, RZ, 0x8, R45 ;  /* 0x00000008ff257819 */ /* 0x000fc4000001162d */
[----:B------:R-:W-:Y:S02]  /*7dc0*/  SHF.R.U32.HI R42, RZ, 0x10, R43 ;  /* 0x00000010ff2a7819 */ /* 0x000fe4000001162b */
[----:B------:R-:W-:Y:S01]  /*7dd0*/  LOP3.LUT R38, R47, 0xff0000ff, RZ, 0xc0, !PT ;  /* 0xff0000ff2f267812 */ /* 0x000fe200078ec0ff */
[----:B------:R-:W-:Y:S01]  /*7de0*/  IMAD.SHL.U32 R37, R37, 0x100, RZ ;  /* 0x0000010025257824 */ /* 0x000fe200078e00ff */
[----:B------:R-:W-:Y:S02]  /*7df0*/  PRMT R6, R40, 0x654, R35 ;  /* 0x0000065428067816 */ /* 0x000fe40000000023 */
[----:B------:R-:W-:Y:S02]  /*7e00*/  MOV R28, R4 ;  /* 0x00000004001c7202 */ /* 0x000fe40000000f00 */
[----:B------:R-:W-:Y:S02]  /*7e10*/  PRMT R34, R99, 0x654, R34 ;  /* 0x0000065463227816 */ /* 0x000fe40000000022 */
[----:B------:R-:W-:-:S02]  /*7e20*/  SHF.L.U32 R35, R44, 0x8, RZ ;  /* 0x000000082c237819 */ /* 0x000fc400000006ff */
[----:B------:R-:W-:Y:S01]  /*7e30*/  LOP3.LUT R8, R8, 0xff0000, R31, 0xf8, !PT ;  /* 0x00ff000008087812 */ /* 0x000fe200078ef81f */
[----:B------:R-:W-:Y:S01]  /*7e40*/  IMAD.U32 R31, R42, 0x10000, RZ ;  /* 0x000100002a1f7824 */ /* 0x000fe200078e00ff */
[----:B------:R-:W-:Y:S02]  /*7e50*/  LOP3.LUT R40, R38, 0xff00, R39, 0xf8, !PT ;  /* 0x0000ff0026287812 */ /* 0x000fe400078ef827 */
[----:B------:R-:W-:Y:S02]  /*7e60*/  LOP3.LUT R4, R34, 0xff00, R35, 0xf8, !PT ;  /* 0x0000ff0022047812 */ /* 0x000fe400078ef823 */
[----:B------:R-:W-:Y:S02]  /*7e70*/  F2FP.F16.E4M3.UNPACK_B R39, R106.H1 ;  /* 0x0000006aff27723e */ /* 0x000fe400030006ff */
[----:B------:R-:W-:Y:S02]  /*7e80*/  F2FP.F16.E4M3.UNPACK_B R30, R28.H1 ;  /* 0x0000001cff1e723e */ /* 0x000fe400030006ff */
[----:B------:R-:W-:-:S02]  /*7e90*/  F2FP.F16.E4M3.UNPACK_B R34, R33.H1 ;  /* 0x00000021ff22723e */ /* 0x000fc400030006ff */
[----:B------:R-:W-:Y:S01]  /*7ea0*/  LOP3.LUT R10, R6, 0xff00, R37, 0xf8, !PT ;  /* 0x0000ff00060a7812 */ /* 0x000fe200078ef825 */
[----:B------:R-:W-:Y:S01]  /*7eb0*/  HADD2.F32 R6, -RZ, R39.H0_H0 ;  /* 0x20000027ff067230 */ /* 0x000fe20000004100 */
[----:B------:R-:W-:Y:S01]  /*7ec0*/  SHF.R.U32.HI R43, RZ, 0x10, R47 ;  /* 0x00000010ff2b7819 */ /* 0x000fe2000001162f */
[----:B------:R-:W-:Y:S01]  /*7ed0*/  HADD2.F32 R35, -RZ, R34.H0_H0 ;  /* 0x20000022ff237230 */ /* 0x000fe20000004100 */
[----:B------:R-:W-:Y:S01]  /*7ee0*/  LOP3.LUT R4, R4, 0xff0000, R31, 0xf8, !PT ;  /* 0x00ff000004047812 */ /* 0x000fe200078ef81f */
[----:B------:R-:W-:Y:S01]  /*7ef0*/  HADD2.F32 R31, -RZ, R30.H0_H0 ;  /* 0x2000001eff1f7230 */ /* 0x000fe20000004100 */
[----:B------:R-:W-:Y:S01]  /*7f00*/  F2FP.F16.E4M3.UNPACK_B R37, R108.H1 ;  /* 0x0000006cff25723e */ /* 0x000fe200030006ff */
[----:B------:R-:W-:Y:S02]  /*7f10*/  IMAD.U32 R43, R43, 0x10000, RZ ;  /* 0x000100002b2b7824 */ /* 0x000fe400078e00ff */
[----:B------:R-:W-:Y:S01]  /*7f20*/  FMUL.FTZ R42, R35, R6 ;  /* 0x00000006232a7220 */ /* 0x000fe20000410000 */
[----:B------:R-:W-:Y:S01]  /*7f30*/  F2FP.F16.E4M3.UNPACK_B R106, R106 ;  /* 0x0000006aff6a723e */ /* 0x000fe200020006ff */
[----:B------:R-:W-:Y:S01]  /*7f40*/  FMUL.FTZ R44, R31, R6 ;  /* 0x000000061f2c7220 */ /* 0x000fe20000410000 */
[----:B------:R-:W-:Y:S01]  /*7f50*/  HADD2.F32 R38, -RZ, R37.H0_H0 ;  /* 0x20000025ff267230 */ /* 0x000fe20000004100 */
[----:B------:R-:W-:Y:S01]  /*7f60*/  LOP3.LUT R6, R40, 0xff0000, R43, 0xf8, !PT ;  /* 0x00ff000028067812 */ /* 0x000fe200078ef82b */
[----:B------:R-:W-:Y:S01]  /*7f70*/  HADD2.F32 R40, -RZ, R39.H1_H1 ;  /* 0x30000027ff287230 */ /* 0x000fe20000004100 */
[----:B------:R-:W-:-:S02]  /*7f80*/  F2FP.F16.E4M3.UNPACK_B R33, R33 ;  /* 0x00000021ff21723e */ /* 0x000fc400020006ff */
[-C--:B------:R-:W-:Y:S01]  /*7f90*/  FFMA.FTZ R44, R35, R38.reuse, R44 ;  /* 0x00000026232c7223 */ /* 0x080fe2000001002c */
[----:B------:R-:W-:Y:S01]  /*7fa0*/  FFMA.FTZ R43, R31, R38, -R42 ;  /* 0x000000261f2b7223 */ /* 0x000fe2000001082a */
[----:B------:R-:W-:Y:S01]  /*7fb0*/  HADD2.F32 R35, -RZ, R34.H1_H1 ;  /* 0x30000022ff237230 */ /* 0x000fe20000004100 */
[----:B------:R-:W-:Y:S01]  /*7fc0*/  F2FP.F16.E4M3.UNPACK_B R108, R108 ;  /* 0x0000006cff6c723e */ /* 0x000fe200020006ff */
[----:B------:R-:W-:Y:S01]  /*7fd0*/  HADD2.F32 R31, -RZ, R30.H1_H1 ;  /* 0x3000001eff1f7230 */ /* 0x000fe20000004100 */
[----:B------:R-:W-:Y:S01]  /*7fe0*/  F2FP.F16.E4M3.UNPACK_B R28, R28 ;  /* 0x0000001cff1c723e */ /* 0x000fe200020006ff */
[----:B------:R-:W-:Y:S02]  /*7ff0*/  HADD2.F32 R38, -RZ, R37.H1_H1 ;  /* 0x30000025ff267230 */ /* 0x000fe40000004100 */
[-C--:B------:R-:W-:Y:S01]  /*8000*/  FMUL.FTZ R42, R35, R40.reuse ;  /* 0x00000028232a7220 */ /* 0x080fe20000410000 */
[----:B------:R-:W-:Y:S02]  /*8010*/  HADD2.F32 R37, -RZ, R106.H0_H0 ;  /* 0x2000006aff257230 */ /* 0x000fe40000004100 */
[C---:B------:R-:W-:Y:S01]  /*8020*/  FMUL.FTZ R40, R31.reuse, R40 ;  /* 0x000000281f287220 */ /* 0x040fe20000410000 */
[----:B------:R-:W-:Y:S01]  /*8030*/  HADD2.F32 R34, -RZ, R33.H0_H0 ;  /* 0x20000021ff227230 */ /* 0x000fe20000004100 */
[----:B------:R-:W-:Y:S01]  /*8040*/  SHF.R.U32.HI R41, RZ, 0x10, R45 ;  /* 0x00000010ff297819 */ /* 0x000fe2000001162d */
[----:B------:R-:W-:Y:S01]  /*8050*/  FFMA.FTZ R46, R31, R38, -R42 ;  /* 0x000000261f2e7223 */ /* 0x000fe2000001082a */
[----:B------:R-:W-:-:S02]  /*8060*/  HADD2.F32 R30, -RZ, R28.H0_H0 ;  /* 0x2000001cff1e7230 */ /* 0x000fc40000004100 */
[----:B------:R-:W-:Y:S01]  /*8070*/  FFMA.FTZ R45, R35, R38, R40 ;  /* 0x00000026232d7223 */ /* 0x000fe20000010028 */
[----:B------:R-:W-:Y:S02]  /*8080*/  HADD2.F32 R31, -RZ, R108.H0_H0 ;  /* 0x2000006cff1f7230 */ /* 0x000fe40000004100 */
[-C--:B------:R-:W-:Y:S01]  /*8090*/  FMUL.FTZ R35, R34, R37.reuse ;  /* 0x0000002522237220 */ /* 0x080fe20000410000 */
[----:B------:R-:W-:Y:S02]  /*80a0*/  HADD2.F32 R106, -RZ, R106.H1_H1 ;  /* 0x3000006aff6a7230 */ /* 0x000fe40000004100 */
[C---:B------:R-:W-:Y:S01]  /*80b0*/  FMUL.FTZ R37, R30.reuse, R37 ;  /* 0x000000251e257220 */ /* 0x040fe20000410000 */
[----:B------:R-:W-:Y:S02]  /*80c0*/  HADD2.F32 R33, -RZ, R33.H1_H1 ;  /* 0x30000021ff217230 */ /* 0x000fe40000004100 */
[----:B------:R-:W-:Y:S01]  /*80d0*/  FFMA.FTZ R39, R30, R31, -R35 ;  /* 0x0000001f1e277223 */ /* 0x000fe20000010823 */
[----:B------:R-:W-:-:S02]  /*80e0*/  HADD2.F32 R28, -RZ, R28.H1_H1 ;  /* 0x3000001cff1c7230 */ /* 0x000fc40000004100 */
        /* <DEDUP_REMOVED lines=9> */
[----:B------:R-:W-:Y:S01]  /*8180*/  SHF.L.U32 R41, R41, 0x10, RZ ;  /* 0x0000001029297819 */ /* 0x000fe200000006ff */
[----:B------:R-:W-:Y:S01]  /*8190*/  HADD2.F32 R34, -RZ, R31.H0_H0 ;  /* 0x2000001fff227230 */ /* 0x000fe20000004100 */
[----:B------:R-:W-:Y:S01]  /*81a0*/  F2FP.F16.E4M3.UNPACK_B R35, R109.H1 ;  /* 0x0000006dff23723e */ /* 0x000fe200030006ff */
[----:B------:R-:W-:Y:S01]  /*81b0*/  HADD2.F32 R38, -RZ, R30.H1_H1 ;  /* 0x3000001eff267230 */ /* 0x000fe20000004100 */
[----:B------:R-:W-:Y:S01]  /*81c0*/  LOP3.LUT R10, R10, 0xff0000, R41, 0xf8, !PT ;  /* 0x00ff00000a0a7812 */ /* 0x000fe200078ef829 */
[----:B------:R-:W-:-:S02]  /*81d0*/  HADD2.F32 R30, -RZ, R28.H0_H0 ;  /* 0x2000001cff1e7230 */ /* 0x000fc40000004100 */
[----:B------:R-:W-:Y:S01]  /*81e0*/  FFMA.FTZ R41, R33, R108, R106 ;  /* 0x0000006c21297223 */ /* 0x000fe2000001006a */
[----:B------:R-:W-:Y:S02]  /*81f0*/  HADD2.F32 R31, -RZ, R31.H1_H1 ;  /* 0x3000001fff1f7230 */ /* 0x000fe40000004100 */
[-C--:B------:R-:W-:Y:S01]  /*8200*/  FMUL.FTZ R47, R34, R37.reuse ;  /* 0x00000025222f7220 */ /* 0x080fe20000410000 */
[--C-:B------:R-:W-:Y:S02]  /*8210*/  HADD2.F32 R33, -RZ, R35.reuse.H0_H0 ;  /* 0x20000023ff217230 */ /* 0x100fe40000004100 */
[C---:B------:R-:W-:Y:S01]  /*8220*/  FMUL.FTZ R37, R30.reuse, R37 ;  /* 0x000000251e257220 */ /* 0x040fe20000410000 */
[----:B------:R-:W-:Y:S01]  /*8230*/  HADD2.F32 R28, -RZ, R28.H1_H1 ;  /* 0x3000001cff1c7230 */ /* 0x000fe20000004100 */
[----:B------:R-:W-:Y:S01]  /*8240*/  F2FP.F16.E4M3.UNPACK_B R107, R107 ;  /* 0x0000006bff6b723e */ /* 0x000fe200020006ff */
[----:B------:R-:W-:Y:S01]  /*8250*/  HADD2.F32 R35, -RZ, R35.H1_H1 ;  /* 0x30000023ff237230 */ /* 0x000fe20000004100 */
[----:B------:R-:W-:Y:S01]  /*8260*/  F2FP.F16.E4M3.UNPACK_B R36, R36 ;  /* 0x00000024ff24723e */ /* 0x000fe200020006ff */
[----:B------:R-:W-:Y:S01]  /*8270*/  FMUL.FTZ R99, R31, R38 ;  /* 0x000000261f637220 */ /* 0x000fe20000410000 */
[----:B------:R-:W-:Y:S01]  /*8280*/  F2FP.F16.E4M3.UNPACK_B R32, R32 ;  /* 0x00000020ff20723e */ /* 0x000fe200020006ff */
[-C--:B------:R-:W-:Y:S01]  /*8290*/  FFMA.FTZ R47, R30, R33.reuse, -R47 ;  /* 0x000000211e2f7223 */ /* 0x080fe2000001082f */
[----:B------:R-:W-:Y:S01]  /*82a0*/  FFMA.FTZ R34, R34, R33, R37 ;  /* 0x0000002122227223 */ /* 0x000fe20000010025 */
[C---:B------:R-:W-:Y:S01]  /*82b0*/  FMUL.FTZ R38, R28.reuse, R38 ;  /* 0x000000261c267220 */ /* 0x040fe20000410000 */
[----:B------:R-:W-:Y:S01]  /*82c0*/  FFMA.FTZ R98, R28, R35, -R99 ;  /* 0x000000231c627223 */ /* 0x000fe20000010863 */
[----:B------:R-:W-:Y:S01]  /*82d0*/  HADD2.F32 R33, -RZ, R107.H0_H0 ;  /* 0x2000006bff217230 */ /* 0x000fe20000004100 */
[----:B------:R-:W-:Y:S01]  /*82e0*/  F2FP.F16.E4M3.UNPACK_B R109, R109 ;  /* 0x0000006dff6d723e */ /* 0x000fe200020006ff */
[----:B------:R-:W-:-:S02]  /*82f0*/  HADD2.F32 R30, -RZ, R36.H0_H0 ;  /* 0x20000024ff1e7230 */ /* 0x000fc40000004100 */
[----:B------:R-:W-:Y:S01]  /*8300*/  FFMA.FTZ R99, R31, R35, R38 ;  /* 0x000000231f637223 */ /* 0x000fe20000010026 */
[----:B------:R-:W-:Y:S01]  /*8310*/  HADD2.F32 R107, -RZ, R107.H1_H1 ;  /* 0x3000006bff6b7230 */ /* 0x000fe20000004100 */
[----:B------:R-:W-:Y:S01]  /*8320*/  F2FP.SATFINITE.E4M3.F32.PACK_AB_MERGE_C R47, R98, R47, RZ ;  /* 0x0000002f622f723e */ /* 0x000fe200048070ff */
[----:B------:R-:W-:Y:S02]  /*8330*/  HADD2.F32 R28, -RZ, R32.H0_H0 ;  /* 0x20000020ff1c7230 */ /* 0x000fe40000004100 */
[----:B------:R-:W-:Y:S01]  /*8340*/  FMUL.FTZ R35, R30, R33 ;  /* 0x000000211e237220 */ /* 0x000fe20000410000 */
[----:B------:R-:W-:Y:S01]  /*8350*/  HADD2.F32 R36, -RZ, R36.H1_H1 ;  /* 0x30000024ff247230 */ /* 0x000fe20000004100 */
[----:B------:R-:W-:Y:S01]  /*8360*/  F2FP.SATFINITE.E4M3.F32.PACK_AB_MERGE_C R43, R46, R43, RZ ;  /* 0x0000002b2e2b723e */ /* 0x000fe200048070ff */
[----:B------:R-:W-:Y:S02]  /*8370*/  HADD2.F32 R32, -RZ, R32.H1_H1 ;  /* 0x30000020ff207230 */ /* 0x000fe40000004100 */
[----:B------:R-:W-:Y:S01]  /*8380*/  FMUL.FTZ R33, R28, R33 ;  /* 0x000000211c217220 */ /* 0x000fe20000410000 */
[----:B------:R-:W-:-:S02]  /*8390*/  HADD2.F32 R31, -RZ, R109.H0_H0 ;  /* 0x2000006dff1f7230 */ /* 0x000fc40000004100 */
[-C--:B------:R-:W-:Y:S01]  /*83a0*/  FMUL.FTZ R37, R36, R107.reuse ;  /* 0x0000006b24257220 */ /* 0x080fe20000410000 */
[----:B------:R-:W-:Y:S02]  /*83b0*/  HADD2.F32 R109, -RZ, R109.H1_H1 ;  /* 0x3000006dff6d7230 */ /* 0x000fe40000004100 */
[----:B------:R-:W-:Y:S01]  /*83c0*/  FMUL.FTZ R107, R32, R107 ;  /* 0x0000006b206b7220 */ /* 0x000fe20000410000 */
[----:B------:R-:W-:Y:S01]  /*83d0*/  F2FP.SATFINITE.E4M3.F32.PACK_AB_MERGE_C R98, R42, R39, R43 ;  /* 0x000000272a62723e */ /* 0x000fe2000480702b */
[-C--:B------:R-:W-:Y:S01]  /*83e0*/  FFMA.FTZ R35, R28, R31.reuse, -R35 ;  /* 0x0000001f1c237223 */ /* 0x080fe20000010823 */
[----:B------:R-:W-:Y:S01]  /*83f0*/  FFMA.FTZ R38, R30, R31, R33 ;  /* 0x0000001f1e267223 */ /* 0x000fe20000010021 */
[-C--:B------:R-:W-:Y:S01]  /*8400*/  FFMA.FTZ R107, R36, R109.reuse, R107 ;  /* 0x0000006d246b7223 */ /* 0x080fe2000001006b */
[----:B------:R-:W-:Y:S01]  /*8410*/  F2FP.SATFINITE.E4M3.F32.PACK_AB_MERGE_C R36, R99, R34, RZ ;  /* 0x000000226324723e */ /* 0x000fe200048070ff */
[----:B------:R-:W-:Y:S01]  /*8420*/  FFMA.FTZ R30, R32, R109, -R37 ;  /* 0x0000006d201e7223 */ /* 0x000fe20000010825 */
        /* <DEDUP_REMOVED lines=19> */
[----:B------:R-:W-:Y:S01]  /*8560*/  F2FP.SATFINITE.E4M3.F32.PACK_AB_MERGE_C R44, R45, R44, RZ ;  /* 0x0000002c2d2c723e */ /* 0x000fe200048070ff */
[C---:B------:R-:W-:Y:S01]  /*8570*/  FMUL.FTZ R34, R28.reuse, R34 ;  /* 0x000000221c227220 */ /* 0x040fe20000410000 */
[----:B------:R-:W-:Y:S01]  /*8580*/  F2FP.F16.E4M3.UNPACK_B R30, R9.H1 ;  /* 0x00000009ff1e723e */ /* 0x000fe200030006ff */
[----:B------:R-:W-:Y:S01]  /*8590*/  FFMA.FTZ R38, R28, R33, -R35 ;  /* 0x000000211c267223 */ /* 0x000fe20000010823 */
[----:B------:R-:W-:-:S02]  /*85a0*/  F2FP.F16.E4M3.UNPACK_B R28, R10.H1 ;  /* 0x0000000aff1c723e */ /* 0x000fc400030006ff */
[----:B------:R-:W-:Y:S01]  /*85b0*/  F2FP.F16.E4M3.UNPACK_B R5, R5.H1 ;  /* 0x00000005ff05723e */ /* 0x000fe200030006ff */
[----:B------:R-:W-:Y:S01]  /*85c0*/  HADD2.F32 R10, -RZ, R30.H0_H0 ;  /* 0x2000001eff0a7230 */ /* 0x000fe20000004100 */
[----:B------:R-:W-:Y:S01]  /*85d0*/  F2FP.SATFINITE.E4M3.F32.PACK_AB_MERGE_C R101, R41, R40, R44 ;  /* 0x000000282965723e */ /* 0x000fe2000480702c */
[----:B------:R-:W-:Y:S01]  /*85e0*/  FFMA.FTZ R40, R31, R33, R34 ;  /* 0x000000211f287223 */ /* 0x000fe20000010022 */
[----:B------:R-:W-:Y:S01]  /*85f0*/  F2FP.F16.E4M3.UNPACK_B R8, R8.H1 ;  /* 0x00000008ff08723e */ /* 0x000fe200030006ff */
[----:B------:R-:W-:Y:S01]  /*8600*/  HADD2.F32 R31, -RZ, R28.H0_H0 ;  /* 0x2000001cff1f7230 */ /* 0x000fe20000004100 */
[----:B------:R-:W-:Y:S01]  /*8610*/  F2FP.F16.E4M3.UNPACK_B R33, R6 ;  /* 0x00000006ff21723e */ /* 0x000fe200020006ff */
[----:B------:R-:W-:Y:S02]  /*8620*/  HADD2.F32 R9, -RZ, R5.H0_H0 ;  /* 0x20000005ff097230 */ /* 0x000fe40000004100 */
[----:B------:R-:W-:Y:S02]  /*8630*/  HADD2.F32 R30, -RZ, R30.H1_H1 ;  /* 0x3000001eff1e7230 */ /* 0x000fe40000004100 */
[----:B------:R-:W-:Y:S01]  /*8640*/  FMUL.FTZ R34, R10, R31 ;  /* 0x0000001f0a227220 */ /* 0x000fe20000410000 */
[----:B------:R-:W-:-:S02]  /*8650*/  HADD2.F32 R32, -RZ, R28.H1_H1 ;  /* 0x3000001cff207230 */ /* 0x000fc40000004100 */
[C---:B------:R-:W-:Y:S01]  /*8660*/  FMUL.FTZ R31, R9.reuse, R31 ;  /* 0x0000001f091f7220 */ /* 0x040fe20000410000 */
[--C-:B------:R-:W-:Y:S02]  /*8670*/  HADD2.F32 R28, -RZ, R8.reuse.H0_H0 ;  /* 0x20000008ff1c7230 */ /* 0x100fe40000004100 */
[----:B------:R-:W-:Y:S02]  /*8680*/  HADD2.F32 R5, -RZ, R5.H1_H1 ;  /* 0x30000005ff057230 */ /* 0x000fe40000004100 */
[----:B------:R-:W-:Y:S01]  /*8690*/  FMUL.FTZ R36, R30, R32 ;  /* 0x000000201e247220 */ /* 0x000fe20000410000 */
[----:B------:R-:W-:Y:S02]  /*86a0*/  HADD2.F32 R8, -RZ, R8.H1_H1 ;  /* 0x30000008ff087230 */ /* 0x000fe40000004100 */
[-C--:B------:R-:W-:Y:S01]  /*86b0*/  FFMA.FTZ R42, R10, R28.reuse, R31 ;  /* 0x0000001c0a2a7223 */ /* 0x080fe2000001001f */
        /* <DEDUP_REMOVED lines=55> */
.L_x_7459:
[----:B------:R-:W-:Y:S05]  /*8a30*/  BSYNC B1 ;  /* 0x0000000000017941 */ /* 0x000fea0003800000 */
.L_x_7458:
[----:B0-----:R0:W-:Y:S01]  /*8a40*/  ST.E.128 desc[UR60][R12.64], R4 ;  /* 0x000000040c007985 */ /* 0x0011e2000c101d3c */
[----:B------:R-:W-:-:S13]  /*8a50*/  ISETP.GE.AND P2, PT, R15, R104, PT ;  /* 0x000000680f00720c */ /* 0x000fda0003f46270 */
[----:B------:R-:W-:Y:S05]  /*8a60*/  @P2 BRA `(.L_x_7437) ;  /* 0x0000000400682947 */ /* 0x000fea0003800000 */
[----:B------:R-:W-:-:S04]  /*8a70*/  IADD3 R14, P2, R15, R14, RZ ;  /* 0x0000000e0f0e7210 */ /* 0x000fc80007f5e0ff */
[----:B------:R-:W-:-:S05]  /*8a80*/  LEA.HI.X.SX32 R15, R15, R29, 0x1, P2 ;  /* 0x0000001d0f0f7211 */ /* 0x000fca00010f0eff */
[----:B------:R0:W-:Y:S01]  /*8a90*/  ST.E.128 desc[UR60][R14.64], R8 ;  /* 0x000000080e007985 */ /* 0x0001e2000c101d3c */
[----:B------:R-:W-:Y:S05]  /*8aa0*/  BRA `(.L_x_7437) ;  /* 0x0000000400587947 */ /* 0x000fea0003800000 */
.L_x_7407:
[----:B------:R-:W-:-:S13]  /*8ab0*/  ISETP.NE.AND P5, PT, R198, 0x3, PT ;  /* 0x00000003c600780c */ /* 0x000fda0003fa5270 */
[----:B------:R-:W-:Y:S05]  /*8ac0*/  @!P5 BRA `(.L_x_7460) ;  /* 0x000000000004d947 */ /* 0x000fea0003800000 */
[----:B------:R-:W-:Y:S01]  /*8ad0*/  BPT.TRAP 0x1 ;  /* 0x000000040000795c */ /* 0x000fe20000300000 */
.L_x_7460:
[----:B------:R-:W-:Y:S01]  /*8ae0*/  IMAD R88, R192, 0x8, R18 ;  /* 0x00000008c0587824 */ /* 0x000fe200078e0212 */
[----:B------:R-:W-:Y:S01]  /*8af0*/  SHF.L.U32 R100, R196, 0x1f, RZ ;  /* 0x0000001fc4647819 */ /* 0x000fe200000006ff */
[----:B------:R-:W-:Y:S01]  /*8b00*/  BSSY B1, `(.L_x_7461) ;  /* 0x0000004000017945 */ /* 0x000fe20003800000 */
[----:B------:R-:W-:Y:S02]  /*8b10*/  SHF.R.S32.HI R95, RZ, 0x1f, R94 ;  /* 0x0000001fff5f7819 */ /* 0x000fe4000001145e */
[----:B------:R-:W0:Y:S02]  /*8b20*/  SYNCS.PHASECHK.TRANS64.TRYWAIT P2, [R88+URZ+0x22890], R100 ;  /* 0x02289064580075a7 */ /* 0x000e24000804017f */
[----:B0-----:R-:W-:Y:S05]  /*8b30*/  @!P2 BRA `(.L_x_7462) ;  /* 0x0000016800d0a947 */ /* 0x001fea0003800000 */
.L_x_7720:
[----:B------:R-:W-:Y:S05]  /*8b40*/  BSYNC B1 ;  /* 0x0000000000017941 */ /* 0x000fea0003800000 */
.L_x_7461:
        /* <DEDUP_REMOVED lines=26> */
.L_x_7724:
[----:B------:R-:W-:Y:S04]  /*8cf0*/  BSSY B1, `(.L_x_7464) ;  /* 0x000000d000017945 */ /* 0x000fe80003800000 */
[----:B------:R-:W-:Y:S05]  /*8d00*/  @!P2 BRA `(.L_x_7465) ;  /* 0x00000000002ca947 */ /* 0x000fea0003800000 */
[----:B------:R-:W-:Y:S02]  /*8d10*/  ULDC UR4, c[0x0][0x2f4] ;  /* 0x0000bd0000047ab9 */ /* 0x000fe40000000800 */
[----:B------:R-:W-:-:S13]  /*8d20*/  ISETP.GE.AND P2, PT, R16, UR4, PT ;  /* 0x0000000410007c0c */ /* 0x000fda000bf46270 */
[----:B---3--:R-:W-:-:S04]  /*8d30*/  @!P2 IADD3 R10, P3, R16, R14, RZ ;  /* 0x0000000e100aa210 */ /* 0x008fc80007f7e0ff */
[----:B--2---:R-:W-:Y:S02]  /*8d40*/  @!P2 IADD3.X R11, R4, R17, RZ, P3, !PT ;  /* 0x00000011040ba210 */ /* 0x004fe40001ffe4ff */
[----:B------:R-:W-:-:S13]  /*8d50*/  ISETP.GE.AND P3, PT, R19, UR4, PT ;  /* 0x0000000413007c0c */ /* 0x000fda000bf66270 */
[----:B------:R-:W-:-:S05]  /*8d60*/  @!P3 IADD3 R14, P4, R19, R14, RZ ;  /* 0x0000000e130eb210 */ /* 0x000fca0007f9e0ff */
[----:B------:R-:W-:Y:S02]  /*8d70*/  @!P3 IMAD.X R15, R4, 0x1, R193, P4 ;  /* 0x00000001040fb824 */ /* 0x000fe400020e06c1 */
[----:B------:R-:W2:Y:S04]  /*8d80*/  @!P2 LDS.128 R4, [R92+0x18400] ;  /* 0x018400005c04a984 */ /* 0x000ea80000000c00 */
[----:B--2---:R-:W-:Y:S04]  /*8d90*/  @!P2 ST.E.128 desc[UR60][R10.64], R4 ;  /* 0x000000040a00a985 */ /* 0x004fe8000c101d3c */
[----:B------:R-:W2:Y:S04]  /*8da0*/  @!P3 LDS.128 R4, [R91+0x18400] ;  /* 0x018400005b04b984 */ /* 0x000ea80000000c00 */
[----:B--2---:R4:W-:Y:S02]  /*8db0*/  @!P3 ST.E.128 desc[UR60][R14.64], R4 ;  /* 0x000000040e00b985 */ /* 0x0049e4000c101d3c */
.L_x_7465:
[----:B------:R-:W-:Y:S05]  /*8dc0*/  BSYNC B1 ;  /* 0x0000000000017941 */ /* 0x000fea0003800000 */
.L_x_7464:
[----:B------:R-:W-:-:S03]  /*8dd0*/  UMOV UR4, 0xffffffff ;  /* 0xffffffff00047882 */ /* 0x000fc60000000000 */
[----:B------:R-:W-:Y:S05]  /*8de0*/  BRA.DIV UR4, `(.L_x_7466) ;  /* 0x0000016a04807947 */ /* 0x000fea000b800000 */
[----:B--2-4-:R2:W4:Y:S04]  /*8df0*/  SHFL.IDX PT, R4, R9, 0x1, 0x1c1f ;  /* 0x003c1f0009047f89 */ /* 0x01452800000e0000 */
[----:B---3--:R2:W3:Y:S02]  /*8e00*/  SHFL.IDX PT, R14, R8, 0x1, 0x1c1f ;  /* 0x003c1f00080e7f89 */ /* 0x0084e400000e0000 */
.L_x_7728:
[----:B------:R-:W-:Y:S01]  /*8e10*/  ISETP.GE.AND P2, PT, R28, 0x41, PT ;  /* 0x000000411c00780c */ /* 0x000fe20003f46270 */
[----:B------:R-:W-:-:S12]  /*8e20*/  BSSY B1, `(.L_x_7467) ;  /* 0x000000d000017945 */ /* 0x000fd80003800000 */
[----:B------:R-:W-:Y:S05]  /*8e30*/  @!P2 BRA `(.L_x_7468) ;  /* 0x00000000002ca947 */ /* 0x000fea0003800000 */
[----:B------:R-:W-:Y:S02]  /*8e40*/  ULDC UR4, c[0x0][0x2f4] ;  /* 0x0000bd0000047ab9 */ /* 0x000fe40000000800 */
[----:B------:R-:W-:-:S13]  /*8e50*/  ISETP.GE.AND P2, PT, R16, UR4, PT ;  /* 0x0000000410007c0c */ /* 0x000fda000bf46270 */
[----:B---3--:R-:W-:-:S05]  /*8e60*/  @!P2 IADD3 R10, P3, R16, R14, RZ ;  /* 0x0000000e100aa210 */ /* 0x008fca0007f7e0ff */
[----:B----4-:R-:W-:Y:S01]  /*8e70*/  @!P2 IMAD.X R11, R4, 0x1, R17, P3 ;  /* 0x00000001040ba824 */ /* 0x010fe200018e0611 */
[----:B------:R-:W-:-:S13]  /*8e80*/  ISETP.GE.AND P3, PT, R19, UR4, PT ;  /* 0x0000000413007c0c */ /* 0x000fda000bf66270 */
[----:B------:R-:W-:-:S05]  /*8e90*/  @!P3 IADD3 R14, P4, R19, R14, RZ ;  /* 0x0000000e130eb210 */ /* 0x000fca0007f9e0ff */
[----:B------:R-:W-:Y:S02]  /*8ea0*/  @!P3 IMAD.X R15, R4, 0x1, R193, P4 ;  /* 0x00000001040fb824 */ /* 0x000fe400020e06c1 */
[----:B------:R-:W3:Y:S04]  /*8eb0*/  @!P2 LDS.128 R4, [R92+0x1a400] ;  /* 0x01a400005c04a984 */ /* 0x000ee80000000c00 */
[----:B---3--:R-:W-:Y:S04]  /*8ec0*/  @!P2 ST.E.128 desc[UR60][R10.64], R4 ;  /* 0x000000040a00a985 */ /* 0x008fe8000c101d3c */
[----:B------:R-:W3:Y:S04]  /*8ed0*/  @!P3 LDS.128 R4, [R91+0x1a400] ;  /* 0x01a400005b04b984 */ /* 0x000ee80000000c00 */
[----:B---3--:R3:W-:Y:S02]  /*8ee0*/  @!P3 ST.E.128 desc[UR60][R14.64], R4 ;  /* 0x000000040e00b985 */ /* 0x0087e4000c101d3c */
.L_x_7468:
[----:B------:R-:W-:Y:S05]  /*8ef0*/  BSYNC B1 ;  /* 0x0000000000017941 */ /* 0x000fea0003800000 */
.L_x_7467:
[----:B------:R-:W-:-:S03]  /*8f00*/  UMOV UR4, 0xffffffff ;  /* 0xffffffff00047882 */ /* 0x000fc60000000000 */
[----:B------:R-:W-:Y:S05]  /*8f10*/  BRA.DIV UR4, `(.L_x_7469) ;  /* 0x0000016a047c7947 */ /* 0x000fea000b800000 */
[----:B---34-:R3:W4:Y:S04]  /*8f20*/  SHFL.IDX PT, R4, R9, 0x2, 0x1c1f ;  /* 0x005c1f0009047f89 */ /* 0x01872800000e0000 */
[----:B------:R3:W0:Y:S02]  /*8f30*/  SHFL.IDX PT, R14, R8, 0x2, 0x1c1f ;  /* 0x005c1f00080e7f89 */ /* 0x00062400000e0000 */
.L_x_7732:
[----:B------:R-:W-:-:S13]  /*8f40*/  ISETP.GE.AND P2, PT, R28, 0x81, PT ;  /* 0x000000811c00780c */ /* 0x000fda0003f46270 */
[----:B------:R-:W-:Y:S05]  /*8f50*/  @!P2 BRA `(.L_x_7437) ;  /* 0x00000000002ca947 */ /* 0x000fea0003800000 */
[----:B------:R-:W-:Y:S02]  /*8f60*/  ULDC UR4, c[0x0][0x2f4] ;  /* 0x0000bd0000047ab9 */ /* 0x000fe40000000800 */
[----:B------:R-:W-:-:S13]  /*8f70*/  ISETP.GE.AND P2, PT, R16, UR4, PT ;  /* 0x0000000410007c0c */ /* 0x000fda000bf46270 */
[----:B0123--:R-:W-:-:S05]  /*8f80*/  @!P2 IADD3 R8, P3, R16, R14, RZ ;  /* 0x0000000e1008a210 */ /* 0x00ffca0007f7e0ff */
[----:B----4-:R-:W-:Y:S01]  /*8f90*/  @!P2 IMAD.X R9, R4, 0x1, R17, P3 ;  /* 0x000000010409a824 */ /* 0x010fe200018e0611 */
[----:B------:R-:W-:-:S13]  /*8fa0*/  ISETP.GE.AND P3, PT, R19, UR4, PT ;  /* 0x0000000413007c0c */ /* 0x000fda000bf66270 */
[----:B------:R-:W-:-:S04]  /*8fb0*/  @!P3 IADD3 R14, P4, R19, R14, RZ ;  /* 0x0000000e130eb210 */ /* 0x000fc80007f9e0ff */
[----:B------:R-:W-:Y:S02]  /*8fc0*/  @!P3 IADD3.X R15, R4, R193, RZ, P4, !PT ;  /* 0x000000c1040fb210 */ /* 0x000fe400027fe4ff */
[----:B------:R-:W0:Y:S04]  /*8fd0*/  @!P2 LDS.128 R4, [R92+0x1c400] ;  /* 0x01c400005c04a984 */ /* 0x000e280000000c00 */
[----:B0-----:R-:W-:Y:S04]  /*8fe0*/  @!P2 ST.E.128 desc[UR60][R8.64], R4 ;  /* 0x000000040800a985 */ /* 0x001fe8000c101d3c */
[----:B------:R-:W0:Y:S04]  /*8ff0*/  @!P3 LDS.128 R4, [R91+0x1c400] ;  /* 0x01c400005b04b984 */ /* 0x000e280000000c00 */
[----:B0-----:R0:W-:Y:S02]  /*9000*/  @!P3 ST.E.128 desc[UR60][R14.64], R4 ;  /* 0x000000040e00b985 */ /* 0x0011e4000c101d3c */
.L_x_7437:
[----:B------:R-:W-:Y:S05]  /*9010*/  BSYNC B0 ;  /* 0x0000000000007941 */ /* 0x000fea0003800000 */
.L_x_7406:
[----:B0-2-4-:R-:W0:Y:S01]  /*9020*/  S2R R4, SR_TID.X ;  /* 0x0000000000047919 */ /* 0x015e220000002100 */
        /* <DEDUP_REMOVED lines=9> */
[----:B0-----:R-:W-:-:S13]  /*90c0*/  LOP3.LUT P2, RZ, R4, 0x7f, RZ, 0xc0, !PT ;  /* 0x0000007f04ff7812 */ /* 0x001fda000784c0ff */
[----:B------:R-:W-:-:S05]  /*90d0*/  @!P2 VIADD R4, R88, 0x228a0 ;  /* 0x000228a05804a836 */ /* 0x000fca0000000000 */
[----:B------:R-:W-:-:S04]  /*90e0*/  @!P2 PRMT R4, RZ, 0x654, R4 ;  /* 0x00000654ff04a816 */ /* 0x000fc80000000004 */
[----:B------:R2:W-:Y:S01]  /*90f0*/  @!P2 SYNCS.ARRIVE.TRANS64.RED.A1T0 RZ, [R4+URZ], RZ ;  /* 0x000000ff04ffa9a7 */ /* 0x0005e2000810043f */
[----:B------:R-:W-:Y:S05]  /*9100*/  @!P5 BRA `(.L_x_7471) ;  /* 0x000000000004d947 */ /* 0x000fea0003800000 */
[----:B------:R-:W-:Y:S01]  /*9110*/  BPT.TRAP 0x1 ;  /* 0x000000040000795c */ /* 0x000fe20000300000 */
.L_x_7471:
[----:B------:R-:W-:Y:S05]  /*9120*/  BSYNC B0 ;  /* 0x0000000000007941 */ /* 0x000fea0003800000 */
.L_x_7470:
[----:B------:R-:W0:Y:S01]  /*9130*/  SYNCS.PHASECHK.TRANS64.TRYWAIT P3, [R88+URZ+0x228b0], R100 ;  /* 0x0228b064580075a7 */ /* 0x000e22000806017f */
[----:B------:R-:W-:Y:S04]  /*9140*/  BSSY B0, `(.L_x_7472) ;  /* 0x0000002000007945 */ /* 0x000fe80003800000 */
[----:B0-----:R-:W-:Y:S05]  /*9150*/  @!P3 BRA `(.L_x_7473) ;  /* 0x000001680034b947 */ /* 0x001fea0003800000 */
.L_x_7733:
[----:B------:R-:W-:Y:S05]  /*9160*/  BSYNC B0 ;  /* 0x0000000000007941 */ /* 0x000fea0003800000 */
.L_x_7472:
[----:B------:R-:W-:Y:S01]  /*9170*/  ULDC.64 UR4, c[0x0][0x328] ;  /* 0x0000ca0000047ab9 */ /* 0x000fe20000000a00 */
[----:B------:R-:W-:Y:S01]  /*9180*/  ULDC.64 UR6, c[0x0][0x318] ;  /* 0x0000c60000067ab9 */ /* 0x000fe20000000a00 */
[----:B------:R-:W-:Y:S01]  /*9190*/  IMAD R95, R95, UR4, RZ ;  /* 0x000000045f5f7c24 */ /* 0x000fe2000f8e02ff */
[----:B------:R-:W-:Y:S01]  /*91a0*/  BSSY B0, `(.L_x_7474) ;  /* 0x000001f000007945 */ /* 0x000fe20003800000 */
[----:B--2---:R-:W-:-:S04]  /*91b0*/  IMAD.WIDE.U32 R4, R94, UR4, RZ ;  /* 0x000000045e047c25 */ /* 0x004fc8000f8e00ff */
        /* <DEDUP_REMOVED lines=14> */
[----:B------:R2:W4:Y:S01]  /*92a0*/  SHFL.IDX PT, R10, R12, RZ, 0x1c1f ;  /* 0x001c1fff0c0a7589 */ /* 0x00052200000e0000 */
[----:B------:R-:W-:-:S03]  /*92b0*/  ISETP.GE.AND P3, PT, R97, 0x1, PT ;  /* 0x000000016100780c */ /* 0x000fc60003f66270 */
[----:B------:R2:W0:Y:S10]  /*92c0*/  SHFL.IDX PT, R4, R13, RZ, 0x1c1f ;  /* 0x001c1fff0d047589 */ /* 0x00043400000e0000 */
[----:B--2---:R-:W-:Y:S05]  /*92d0*/  @!P3 BRA `(.L_x_7475) ;  /* 0x00000000002cb947 */ /* 0x004fea0003800000 */
[----:B------:R-:W-:Y:S02]  /*92e0*/  ULDC UR4, c[0x0][0x2f4] ;  /* 0x0000bd0000047ab9 */ /* 0x000fe40000000800 */
[----:B------:R-:W-:-:S13]  /*92f0*/  ISETP.GE.AND P3, PT, R16, UR4, PT ;  /* 0x0000000410007c0c */ /* 0x000fda000bf66270 */
[----:B-1-34-:R-:W-:-:S04]  /*9300*/  @!P3 IADD3 R8, P4, R16, R10, RZ ;  /* 0x0000000a1008b210 */ /* 0x01afc80007f9e0ff */
[----:B0-----:R-:W-:Y:S02]  /*9310*/  @!P3 IADD3.X R9, R4, R17, RZ, P4, !PT ;  /* 0x000000110409b210 */ /* 0x001fe400027fe4ff */
[----:B------:R-:W-:-:S13]  /*9320*/  ISETP.GE.AND P4, PT, R19, UR4, PT ;  /* 0x0000000413007c0c */ /* 0x000fda000bf86270 */
[----:B------:R-:W-:-:S05]  /*9330*/  @!P4 IADD3 R10, P5, R19, R10, RZ ;  /* 0x0000000a130ac210 */ /* 0x000fca0007fbe0ff */
[----:B------:R-:W-:Y:S02]  /*9340*/  @!P4 IMAD.X R11, R4, 0x1, R193, P5 ;  /* 0x00000001040bc824 */ /* 0x000fe400028e06c1 */
[----:B------:R-:W0:Y:S04]  /*9350*/  @!P3 LDS.128 R4, [R92+0xa400] ;  /* 0x00a400005c04b984 */ /* 0x000e280000000c00 */
[----:B0-----:R-:W-:Y:S04]  /*9360*/  @!P3 ST.E.128 desc[UR60][R8.64], R4 ;  /* 0x000000040800b985 */ /* 0x001fe8000c101d3c */
[----:B------:R-:W0:Y:S04]  /*9370*/  @!P4 LDS.128 R4, [R91+0xa400] ;  /* 0x00a400005b04c984 */ /* 0x000e280000000c00 */
[----:B0-----:R2:W-:Y:S02]  /*9380*/  @!P4 ST.E.128 desc[UR60][R10.64], R4 ;  /* 0x000000040a00c985 */ /* 0x0015e4000c101d3c */
.L_x_7475:
[----:B------:R-:W-:Y:S05]  /*9390*/  BSYNC B0 ;  /* 0x0000000000007941 */ /* 0x000fea0003800000 */
.L_x_7474:
[----:B------:R-:W-:Y:S01]  /*93a0*/  ISETP.GE.AND P3, PT, R97, 0x41, PT ;  /* 0x000000416100780c */ /* 0x000fe20003f66270 */
[----:B0-2---:R0:W2:Y:S01]  /*93b0*/  SHFL.IDX PT, R4, R13, 0x1, 0x1c1f ;  /* 0x003c1f000d047f89 */ /* 0x0050a200000e0000 */
[----:B------:R-:W-:Y:S03]  /*93c0*/  BSSY B0, `(.L_x_7476) ;  /* 0x000000e000007945 */ /* 0x000fe60003800000 */
[----:B----4-:R0:W4:Y:S08]  /*93d0*/  SHFL.IDX PT, R10, R12, 0x1, 0x1c1f ;  /* 0x003c1f000c0a7f89 */ /* 0x01013000000e0000 */
[----:B0-----:R-:W-:Y:S05]  /*93e0*/  @!P3 BRA `(.L_x_7477) ;  /* 0x00000000002cb947 */ /* 0x001fea0003800000 */
[----:B------:R-:W-:Y:S02]  /*93f0*/  ULDC UR4, c[0x0][0x2f4] ;  /* 0x0000bd0000047ab9 */ /* 0x000fe40000000800 */
        /* <DEDUP_REMOVED lines=10> */
.L_x_7477:
[----:B------:R-:W-:Y:S05]  /*94a0*/  BSYNC B0 ;  /* 0x0000000000007941 */ /* 0x000fea0003800000 */
.L_x_7476:
[----:B------:R-:W-:Y:S01]  /*94b0*/  ISETP.GE.AND P3, PT, R97, 0x81, PT ;  /* 0x000000816100780c */ /* 0x000fe20003f66270 */
[----:B------:R-:W1:Y:S01]  /*94c0*/  SHFL.IDX PT, R13, R13, 0x2, 0x1c1f ;  /* 0x005c1f000d0d7f89 */ /* 0x000e6200000e0000 */
[----:B------:R-:W-:Y:S03]  /*94d0*/  BSSY B0, `(.L_x_7478) ;  /* 0x000000e000007945 */ /* 0x000fe60003800000 */
[----:B0---4-:R0:W4:Y:S08]  /*94e0*/  SHFL.IDX PT, R10, R12, 0x2, 0x1c1f ;  /* 0x005c1f000c0a7f89 */ /* 0x01113000000e0000 */
[----:B0-----:R-:W-:Y:S05]  /*94f0*/  @!P3 BRA `(.L_x_7479) ;  /* 0x00000000002cb947 */ /* 0x001fea0003800000 */
[----:B------:R-:W-:Y:S02]  /*9500*/  ULDC UR4, c[0x0][0x2f4] ;  /* 0x0000bd0000047ab9 */ /* 0x000fe40000000800 */
        /* <DEDUP_REMOVED lines=10> */
.L_x_7479:
[----:B------:R-:W-:Y:S05]  /*95b0*/  BSYNC B0 ;  /* 0x0000000000007941 */ /* 0x000fea0003800000 */
.L_x_7478:
[----:B------:R-:W-:Y:S01]  /*95c0*/  @!PT LDS RZ, [RZ] ;  /* 0x00000000fffff984 */ /* 0x000fe20000000800 */
[----:B------:R-:W-:Y:S01]  /*95d0*/  @!PT LDS RZ, [RZ] ;  /* 0x00000000fffff984 */ /* 0x000fe20000000800 */
[----:B------:R-:W-:Y:S01]  /*95e0*/  @!PT LDS RZ, [RZ] ;  /* 0x00000000fffff984 */ /* 0x000fe20000000800 */
[----:B------:R-:W-:Y:S01]  /*95f0*/  @!PT LDS RZ, [RZ] ;  /* 0x00000000fffff984 */ /* 0x000fe20000000800 */
[----:B------:R5:W-:Y:S06]  /*9600*/  MEMBAR.ALL.CTA ;  /* 0x0000000000007992 */ /* 0x000bec0000008000 */
[----:B-----5:R-:W5:Y:S01]  /*9610*/  FENCE.VIEW.ASYNC.S ;  /* 0x00000000000073c6 */ /* 0x020f620000000000 */
[----:B-1-3--:R-:W-:Y:S01]  /*9620*/  @!P2 VIADD R88, R88, 0x228c0 ;  /* 0x000228c05858a836 */ /* 0x00afe20000000000 */
[----:B-----5:R1:W-:Y:S01]  /*9630*/  BAR.SYNC.DEFER_BLOCKING R74, 0x80 ;  /* 0x0002004a0000751d */ /* 0x0203e20000010000 */
[----:B------:R-:W-:Y:S01]  /*9640*/  ISETP.NE.AND P3, PT, R90, RZ, PT ;  /* 0x000000ff5a00720c */ /* 0x000fe20003f65270 */
[----:B------:R-:W-:-:S02]  /*9650*/  VIADD R192, R192, 0x1 ;  /* 0x00000001c0c07836 */ /* 0x000fc40000000000 */
[----:B------:R-:W-:-:S04]  /*9660*/  @!P2 PRMT R88, RZ, 0x654, R88 ;  /* 0x00000654ff58a816 */ /* 0x000fc80000000058 */
[----:B------:R1:W-:Y:S01]  /*9670*/  @!P2 SYNCS.ARRIVE.TRANS64.RED.A1T0 RZ, [R88+URZ], RZ ;  /* 0x000000ff58ffa9a7 */ /* 0x0003e2000810043f */
[----:B------:R-:W-:-:S04]  /*9680*/  ISETP.NE.AND P2, PT, R192, 0x2, PT ;  /* 0x00000002c000780c */ /* 0x000fc80003f45270 */
[----:B0-----:R-:W-:Y:S02]  /*9690*/  SEL R5, RZ, 0x1, P2 ;  /* 0x00000001ff057807 */ /* 0x001fe40001000000 */
[----:B------:R-:W-:Y:S02]  /*96a0*/  SEL R192, R192, RZ, P2 ;  /* 0x000000ffc0c07207 */ /* 0x000fe40001000000 */
[----:B------:R-:W-:Y:S01]  /*96b0*/  LOP3.LUT R196, R196, R5, RZ, 0x3c, !PT ;  /* 0x00000005c4c47212 */ /* 0x000fe200078e3cff */
[----:B-1----:R-:W-:Y:S06]  /*96c0*/  @P3 BRA `(.L_x_7480) ;  /* 0xffffff8800083947 */ /* 0x002fec000383ffff */
[----:B--2---:R-:W0:Y:S01]  /*96d0*/  S2R R4, SR_TID.X ;  /* 0x0000000000047919 */ /* 0x004e220000002100 */
[----:B------:R-:W-:Y:S02]  /*96e0*/  PLOP3.LUT P0, PT, PT, PT, PT, 0x8, 0x0 ;  /* 0x000000000000781c */ /* 0x000fe40003f0e170 */
[----:B0-----:R-:W-:-:S04]  /*96f0*/  SHF.R.U32.HI R4, RZ, 0x7, R4 ;  /* 0x00000007ff047819 */ /* 0x001fc80000011604 */
[----:B------:R-:W-:-:S13]  /*9700*/  ISETP.NE.AND P3, PT, R4, 0x1, PT ;  /* 0x000000010400780c */ /* 0x000fda0003f65270 */
[----:B------:R-:W-:Y:S06]  /*9710*/  @!P3 BAR.ARV 0x9, 0x100 ;  /* 0x024400000000bb1d */ /* 0x000fec0000002000 */
.L_x_7401:
[----:B------:R-:W-:Y:S05]  /*9720*/  @P0 BRA `(.L_x_7481) ;  /* 0x00000000000c0947 */ /* 0x000fea0003800000 */
[----:B------:R-:W0:Y:S01]  /*9730*/  FENCE.VIEW.ASYNC.G ;  /* 0x00000000000073c6 */ /* 0x000e220000000100 */
[----:B------:R-:W-:Y:S05]  /*9740*/  WARPSYNC.ALL ;  /* 0x0000000000007948 */ /* 0x000fea0003800000 */
[----:B0-----:R-:W-:Y:S06]  /*9750*/  BAR.ARV 0xc, 0x180 ;  /* 0x0306000000007b1d */ /* 0x001fec0000002000 */
.L_x_7481:
[----:B------:R-:W-:Y:S01]  /*9760*/  ULDC.64 UR6, c[0x0][0x998] ;  /* 0x0002660000067ab9 */ /* 0x000fe20000000a00 */
[----:B------:R-:W-:Y:S01]  /*9770*/  ULDC.64 UR4, c[0x0][0x990] ;  /* 0x0002640000047ab9 */ /* 0x000fe20000000a00 */
[----:B------:R-:W-:Y:S02]  /*9780*/  ISETP.NE.U32.AND P1, PT, RZ, UR6, PT ;  /* 0x00000006ff007c0c */ /* 0x000fe4000bf25070 */
[----:B------:R-:W-:Y:S02]  /*9790*/  ISETP.NE.U32.AND P0, PT, RZ, UR4, PT ;  /* 0x00000004ff007c0c */ /* 0x000fe4000bf05070 */
[----:B------:R-:W-:Y:S02]  /*97a0*/  ISETP.NE.AND.EX P1, PT, RZ, UR7, PT, P1 ;  /* 0x00000007ff007c0c */ /* 0x000fe4000bf25310 */
[----:B------:R-:W-:-:S11]  /*97b0*/  ISETP.NE.AND.EX P0, PT, RZ, UR5, PT, P0 ;  /* 0x00000005ff007c0c */ /* 0x000fd6000bf05300 */
[----:B------:R-:W0:Y:S01]  /*97c0*/  @P1 LDC.64 R8, c[0x0][0x9b8] ;  /* 0x00026e00ff081b82 */ /* 0x000e220000000a00 */
[----:B------:R-:W-:-:S07]  /*97d0*/  @P1 SHF.R.S32.HI R15, RZ, 0x1f, R170 ;  /* 0x0000001fff0f1819 */ /* 0x000fce00000114aa */
[----:B------:R-:W1:Y:S08]  /*97e0*/  @P0 LDC.64 R6, c[0x0][0x9a8] ;  /* 0x00026a00ff060b82 */ /* 0x000e700000000a00 */
[----:B----4-:R-:W2:Y:S08]  /*97f0*/  @P1 LDC.64 R10, c[0x0][0x9c0] ;  /* 0x00027000ff0a1b82 */ /* 0x010eb00000000a00 */
        /* <DEDUP_REMOVED lines=14> */
[C---:B------:R-:W-:Y:S01]  /*98e0*/  @P0 IMAD R9, R170.reuse, R13, R0 ;  /* 0x0000000daa090224 */ /* 0x040fe200078e0200 */
[----:B------:R-:W-:Y:S01]  /*98f0*/  @P1 IADD3 R5, R7, R11, RZ ;  /* 0x0000000b07051210 */ /* 0x000fe20007ffe0ff */
[----:B------:R-:W-:Y:S01]  /*9900*/  @P0 IMAD.WIDE.U32 R2, R170, R12, R2 ;  /* 0x0000000caa020225 */ /* 0x000fe200078e0002 */
[----:B------:R-:W-:-:S03]  /*9910*/  @P1 LEA R8, P3, R6, UR6, 0x2 ;  /* 0x0000000606081c11 */ /* 0x000fc6000f8610ff */
[----:B------:R-:W-:Y:S01]  /*9920*/  @P0 IMAD.IADD R3, R3, 0x1, R9 ;  /* 0x0000000103030824 */ /* 0x000fe200078e0209 */
[----:B------:R-:W-:Y:S01]  /*9930*/  @P0 LEA R4, P2, R2, UR4, 0x2 ;  /* 0x0000000402040c11 */ /* 0x000fe2000f8410ff */
[----:B------:R-:W-:Y:S01]  /*9940*/  IMAD.MOV.U32 R0, RZ, RZ, 0x3f800000 ;  /* 0x3f800000ff007424 */ /* 0x000fe200078e00ff */
[----:B------:R-:W-:Y:S01]  /*9950*/  @P1 LEA.HI.X R9, R6, UR7, R5, 0x2, P3 ;  /* 0x0000000706091c11 */ /* 0x000fe200098f1405 */
[----:B------:R-:W-:Y:S01]  /*9960*/  ULDC UR4, c[0x0][0x988] ;  /* 0x0002620000047ab9 */ /* 0x000fe20000000800 */
        /* <DEDUP_REMOVED lines=10> */
[----:B0-----:R-:W-:Y:S02]  /*9a10*/  CS2R R8, SRZ ;  /* 0x0000000000087805 */ /* 0x001fe4000001ff00 */
[----:B------:R-:W-:-:S02]  /*9a20*/  CS2R R12, SRZ ;  /* 0x00000000000c7805 */ /* 0x000fc4000001ff00 */
[----:B------:R-:W-:Y:S02]  /*9a30*/  CS2R R14, SRZ ;  /* 0x00000000000e7805 */ /* 0x000fe4000001ff00 */
[----:B-1----:R-:W-:Y:S02]  /*9a40*/  CS2R R4, SRZ ;  /* 0x0000000000047805 */ /* 0x002fe4000001ff00 */
        /* <DEDUP_REMOVED lines=24> */
[----:B------:R-:W-:Y:S01]  /*9bd0*/  MOV R73, RZ ;  /* 0x000000ff00497202 */ /* 0x000fe20000000f00 */
[----:B------:R-:W-:Y:S02]  /*9be0*/  IMAD.MOV.U32 R76, RZ, RZ, RZ ;  /* 0x000000ffff4c7224 */ /* 0x000fe400078e00ff */
[----:B------:R-:W-:Y:S02]  /*9bf0*/  IMAD.MOV.U32 R102, RZ, RZ, RZ ;  /* 0x000000ffff667224 */ /* 0x000fe400078e00ff */
[----:B--2---:R-:W-:-:S04]  /*9c00*/  FMUL.FTZ R0, R3, R0 ;  /* 0x0000000003007220 */ /* 0x004fc80000410000 */
[----:B------:R-:W-:Y:S01]  /*9c10*/  FMUL.FTZ R2, R0, UR4 ;  /* 0x0000000400027c20 */ /* 0x000fe20008410000 */
[----:B------:R-:W-:Y:S06]  /*9c20*/  @!P1 BRA `(.L_x_7482) ;  /* 0x000000ac00809947 */ /* 0x000fec0003800000 */
[----:B------:R-:W-:-:S03]  /*9c30*/  UMOV UR4, 0xffffffff ;  /* 0xffffffff00047882 */ /* 0x000fc60000000000 */
[----:B------:R-:W-:Y:S05]  /*9c40*/  BRA.DIV UR4, `(.L_x_7483) ;  /* 0x0000015e048c7947 */ /* 0x000fea000b800000 */
[----:B------:R0:W1:Y:S02]  /*9c50*/  SHFL.IDX PT, R168, R229, RZ, 0x1f ;  /* 0x00001fffe5a87589 */ /* 0x00006400000e0000 */
.L_x_7736:
[----:B-1----:R-:W-:Y:S01]  /*9c60*/  LEA.HI R0, R168, R168, RZ, 0x1 ;  /* 0x000000a8a8007211 */ /* 0x002fe200078f08ff */
[----:B------:R-:W-:Y:S01]  /*9c70*/  VIADD R30, R18, 0x14400 ;  /* 0x00014400121e7836 */ /* 0x000fe20000000000 */
[----:B------:R-:W-:Y:S02]  /*9c80*/  BSSY B6, `(.L_x_7484) ;  /* 0x0000018000067945 */ /* 0x000fe40003800000 */
[----:B------:R-:W-:Y:S02]  /*9c90*/  LOP3.LUT R3, R0, 0x1e, RZ, 0xc0, !PT ;  /* 0x0000001e00037812 */ /* 0x000fe400078ec0ff */
[----:B------:R-:W-:-:S03]  /*9ca0*/  LOP3.LUT P0, RZ, R30, 0x9f, RZ, 0xc0, !PT ;  /* 0x0000009f1eff7812 */ /* 0x000fc6000780c0ff */
[----:B------:R-:W-:-:S05]  /*9cb0*/  IMAD.IADD R3, R168, 0x1, -R3 ;  /* 0x00000001a8037824 */ /* 0x000fca00078e0a03 */
[----:B------:R-:W-:-:S04]  /*9cc0*/  LEA R3, R3, R30, 0xd ;  /* 0x0000001e03037211 */ /* 0x000fc800078e68ff */
        /* <DEDUP_REMOVED lines=16> */
[----:B-1----:R-:W-:-:S07]  /*9dd0*/  IMAD.MOV.U32 R13, RZ, RZ, RZ ;  /* 0x000000ffff0d7224 */ /* 0x002fce00078e00ff */
[----:B------:R-:W-:-:S07]  /*9de0*/  LEPC R20, `(.L_x_7485) ;  /* 0x000000001014794e */ /* 0x000fce0000000000 */
[----:B0-2--5:R-:W-:Y:S05]  /*9df0*/  CALL.ABS.NOINC R14 ;  /* 0x000000000e007343 */ /* 0x025fea0003c00000 */
.L_x_7485:
[----:B------:R-:W-:Y:S05]  /*9e00*/  BSYNC B6 ;  /* 0x0000000000067941 */ /* 0x000fea0003800000 */
.L_x_7484:
[----:B------:R-:W-:Y:S02]  /*9e10*/  ULDC UR4, c[0x0][0x3f4] ;  /* 0x0000fd0000047ab9 */ /* 0x000fe40000000800 */
[----:B------:R-:W-:-:S13]  /*9e20*/  ISETP.LT.AND P0, PT, RZ, UR4, PT ;  /* 0x00000004ff007c0c */ /* 0x000fda000bf01270 */
[----:B------:R-:W-:Y:S05]  /*9e30*/  @P0 BRA `(.L_x_7486) ;  /* 0x00000000003c0947 */ /* 0x000fea0003800000 */
[----:B------:R-:W-:-:S04]  /*9e40*/  LEA.HI R0, R213, R213, RZ, 0x1 ;  /* 0x000000d5d5007211 */ /* 0x000fc800078f08ff */
[----:B------:R-:W-:-:S04]  /*9e50*/  LOP3.LUT R0, R0, 0xfffffffe, RZ, 0xc0, !PT ;  /* 0xfffffffe00007812 */ /* 0x000fc800078ec0ff */
[----:B------:R-:W-:-:S04]  /*9e60*/  IADD3 R0, R213, -R0, RZ ;  /* 0x80000000d5007210 */ /* 0x000fc80007ffe0ff */
[----:B------:R-:W-:-:S04]  /*9e70*/  SHF.L.U32 R3, R0, 0x1f, RZ ;  /* 0x0000001f00037819 */ /* 0x000fc800000006ff */
[----:B------:R1:W2:Y:S03]  /*9e80*/  SYNCS.PHASECHK.TRANS64.TRYWAIT P0, [R18+URZ+0x22800], R3 ;  /* 0x02280003120075a7 */ /* 0x0002a6000800017f */
[----:B--2---:R-:W-:Y:S05]  /*9e90*/  @!P0 NANOSLEEP.SYNCS 0x989680 ;  /* 0x009896800000895d */ /* 0x004fea0003900000 */
[----:B------:R-:W2:Y:S01]  /*9ea0*/  @!P0 SYNCS.PHASECHK.TRANS64 P0, [R18+URZ+0x22800], R3 ;  /* 0x02280003120085a7 */ /* 0x000ea2000800007f */
[----:B------:R-:W-:Y:S04]  /*9eb0*/  BSSY B0, `(.L_x_7487) ;  /* 0x0000006000007945 */ /* 0x000fe80003800000 */
[----:B--2---:R-:W-:Y:S05]  /*9ec0*/  @P0 BRA `(.L_x_7488) ;  /* 0x0000000000100947 */ /* 0x004fea0003800000 */
.L_x_7489:
[----:B--2---:R2:W3:Y:S02]  /*9ed0*/  SYNCS.PHASECHK.TRANS64.TRYWAIT P0, [R18+URZ+0x22800], R3 ;  /* 0x02280003120075a7 */ /* 0x0044e4000800017f */
[----:B---3--:R-:W-:Y:S05]  /*9ee0*/  @!P0 NANOSLEEP.SYNCS 0x989680 ;  /* 0x009896800000895d */ /* 0x008fea0003900000 */
[----:B------:R-:W3:Y:S02]  /*9ef0*/  @!P0 SYNCS.PHASECHK.TRANS64 P0, [R18+URZ+0x22800], R3 ;  /* 0x02280003120085a7 */ /* 0x000ee4000800007f */
[----:B---3--:R-:W-:Y:S05]  /*9f00*/  @!P0 BRA `(.L_x_7489) ;  /* 0xfffffffc00f08947 */ /* 0x008fea000383ffff */
.L_x_7488:
[----:B------:R-:W-:Y:S05]  /*9f10*/  BSYNC B0 ;  /* 0x0000000000007941 */ /* 0x000fea0003800000 */
.L_x_7487:
[----:B------:R-:W-:Y:S05]  /*9f20*/  BRA `(.L_x_7490) ;  /* 0x0000003c00d47947 */ /* 0x000fea0003800000 */
.L_x_7486:
[----:B------:R-:W1:Y:S01]  /*9f30*/  LDC.64 R26, c[0x0][0x3e8] ;  /* 0x0000fa00ff1a7b82 */ /* 0x000e620000000a00 */
[----:B------:R-:W-:Y:S01]  /*9f40*/  LOP3.LUT P0, RZ, R30, 0x3ff, RZ, 0xc0, !PT ;  /* 0x000003ff1eff7812 */ /* 0x000fe2000780c0ff */
[----:B------:R-:W-:Y:S01]  /*9f50*/  ULDC.64 UR4, c[0x0][0x3f8] ;  /* 0x0000fe0000047ab9 */ /* 0x000fe20000000a00 */
[----:B-----5:R-:W-:Y:S01]  /*9f60*/  SHF.R.S32.HI R0, RZ, 0x1f, R24 ;  /* 0x0000001fff007819 */ /* 0x020fe20000011418 */
[----:B------:R-:W-:Y:S01]  /*9f70*/  ULDC.64 UR6, c[0x0][0x408] ;  /* 0x0001020000067ab9 */ /* 0x000fe20000000a00 */
[----:B------:R-:W-:Y:S03]  /*9f80*/  BSSY B6, `(.L_x_7491) ;  /* 0x000001b000067945 */ /* 0x000fe60003800000 */
[----:B------:R-:W2:Y:S01]  /*9f90*/  LDC.64 R28, c[0x0][0x400] ;  /* 0x00010000ff1c7b82 */ /* 0x000ea20000000a00 */
[C---:B------:R-:W-:Y:S02]  /*9fa0*/  IMAD R3, R0.reuse, UR4, RZ ;  /* 0x0000000400037c24 */ /* 0x040fe4000f8e02ff */
[----:B------:R-:W-:-:S02]  /*9fb0*/  IMAD R5, R0, UR6, RZ ;  /* 0x0000000600057c24 */ /* 0x000fc4000f8e02ff */
[C---:B------:R-:W-:Y:S02]  /*9fc0*/  IMAD R3, R24.reuse, UR5, R3 ;  /* 0x0000000518037c24 */ /* 0x040fe4000f8e0203 */
[C---:B------:R-:W-:Y:S02]  /*9fd0*/  IMAD R5, R24.reuse, UR7, R5 ;  /* 0x0000000718057c24 */ /* 0x040fe4000f8e0205 */
[----:B-1----:R-:W-:-:S04]  /*9fe0*/  IMAD.WIDE.U32 R26, R24, UR4, R26 ;  /* 0x00000004181a7c25 */ /* 0x002fc8000f8e001a */
[----:B--2---:R-:W-:-:S04]  /*9ff0*/  IMAD.WIDE.U32 R28, R24, UR6, R28 ;  /* 0x00000006181c7c25 */ /* 0x004fc8000f8e001c */
[----:B------:R-:W-:Y:S02]  /*a000*/  IMAD.IADD R24, R3, 0x1, R27 ;  /* 0x0000000103187824 */ /* 0x000fe400078e021b */
        /* <DEDUP_REMOVED lines=15> */
[----:B-1----:R-:W-:-:S07]  /*a100*/  IMAD.MOV.U32 R13, RZ, RZ, RZ ;  /* 0x000000ffff0d7224 */ /* 0x002fce00078e00ff */
[----:B------:R-:W-:-:S07]  /*a110*/  LEPC R20, `(.L_x_7492) ;  /* 0x000000001014794e */ /* 0x000fce0000000000 */
[----:B0-2---:R-:W-:Y:S05]  /*a120*/  CALL.ABS.NOINC R14 ;  /* 0x000000000e007343 */ /* 0x005fea0003c00000 */
.L_x_7492:
[----:B------:R-:W-:Y:S05]  /*a130*/  BSYNC B6 ;  /* 0x0000000000067941 */ /* 0x000fea0003800000 */
.L_x_7491:
        /* <DEDUP_REMOVED lines=11> */
.L_x_7742:
[C---:B------:R-:W-:Y:S01]  /*a1f0*/  IMAD.SHL.U32 R6, R204.reuse, 0x80, RZ ;  /* 0x00000080cc067824 */ /* 0x040fe200078e00ff */
[----:B------:R-:W-:Y:S01]  /*a200*/  ULDC UR4, c[0x0][0x448] ;  /* 0x0001120000047ab9 */ /* 0x000fe20000000800 */
[----:B------:R-:W-:Y:S01]  /*a210*/  BSSY B1, `(.L_x_7496) ;  /* 0x0000027000017945 */ /* 0x000fe20003800000 */
[----:B------:R-:W-:Y:S01]  /*a220*/  IMAD R25, R25, UR4, RZ ;  /* 0x0000000419197c24 */ /* 0x000fe2000f8e02ff */
[----:B------:R-:W-:Y:S02]  /*a230*/  LOP3.LUT P0, RZ, R204, 0x4, RZ, 0xc0, !PT ;  /* 0x00000004ccff7812 */ /* 0x000fe4000780c0ff */
[----:B------:R-:W-:Y:S02]  /*a240*/  CS2R R12, SRZ ;  /* 0x00000000000c7805 */ /* 0x000fe4000001ff00 */
[----:B------:R-:W-:Y:S01]  /*a250*/  LOP3.LUT R7, R6, 0x380, RZ, 0xc0, !PT ;  /* 0x0000038006077812 */ /* 0x000fe200078ec0ff */
[----:B-1----:R-:W-:Y:S01]  /*a260*/  IMAD R30, R169, -0x80, R25 ;  /* 0xffffff80a91e7824 */ /* 0x002fe200078e0219 */
[----:B------:R-:W-:-:S02]  /*a270*/  ISETP.GE.AND P1, PT, R4, R25, PT ;  /* 0x000000190400720c */ /* 0x000fc40003f26270 */
[----:B------:R-:W-:Y:S02]  /*a280*/  CS2R R24, SRZ ;  /* 0x0000000000187805 */ /* 0x000fe4000001ff00 */
[----:B------:R-:W-:Y:S02]  /*a290*/  LEA.HI R6, R213, R213, RZ, 0x1 ;  /* 0x000000d5d5067211 */ /* 0x000fe400078f08ff */
[----:B------:R-:W-:Y:S02]  /*a2a0*/  CS2R R20, SRZ ;  /* 0x0000000000147805 */ /* 0x000fe4000001ff00 */
[----:B------:R-:W-:Y:S02]  /*a2b0*/  LOP3.LUT R8, R7, 0x30, R16, 0xf8, !PT ;  /* 0x0000003007087812 */ /* 0x000fe400078ef810 */
[----:B------:R-:W-:Y:S02]  /*a2c0*/  SHF.R.U32.HI R7, RZ, 0x3, R7 ;  /* 0x00000003ff077819 */ /* 0x000fe40000011607 */
[----:B------:R-:W-:-:S02]  /*a2d0*/  LOP3.LUT R6, R6, 0xfffffffe, RZ, 0xc0, !PT ;  /* 0xfffffffe06067812 */ /* 0x000fc400078ec0ff */
[----:B------:R-:W-:-:S03]  /*a2e0*/  LOP3.LUT R7, R8, R7, RZ, 0x3c, !PT ;  /* 0x0000000708077212 */ /* 0x000fc600078e3cff */
[----:B------:R-:W-:Y:S01]  /*a2f0*/  IMAD.IADD R41, R213, 0x1, -R6 ;  /* 0x00000001d5297824 */ /* 0x000fe200078e0a06 */
[----:B------:R-:W-:Y:S02]  /*a300*/  IADD3 R9, R18, R7, R203 ;  /* 0x0000000712097210 */ /* 0x000fe40007ffe0cb */
[----:B------:R-:W-:Y:S02]  /*a310*/  CS2R R6, SRZ ;  /* 0x0000000000067805 */ /* 0x000fe4000001ff00 */
[----:B------:R-:W-:Y:S01]  /*a320*/  SHF.L.U32 R41, R41, 0x1f, RZ ;  /* 0x0000001f29297819 */ /* 0x000fe200000006ff */
[C---:B------:R-:W-:Y:S01]  /*a330*/  VIADD R8, R9.reuse, 0x14440 ;  /* 0x0001444009087836 */ /* 0x040fe20000000000 */
[----:B------:R-:W-:Y:S01]  /*a340*/  IADD3 R32, R9, 0x14400, RZ ;  /* 0x0001440009207810 */ /* 0x000fe20007ffe0ff */
[----:B------:R-:W-:Y:S06]  /*a350*/  @P1 BRA `(.L_x_7497) ;  /* 0x0000000000481947 */ /* 0x000fec0003800000 */
[----:B------:R-:W-:Y:S02]  /*a360*/  ULDC UR4, c[0x0][0x3f4] ;  /* 0x0000fd0000047ab9 */ /* 0x000fe40000000800 */
[----:B------:R-:W-:Y:S02]  /*a370*/  ISETP.GE.AND P2, PT, R22, UR4, PT ;  /* 0x0000000416007c0c */ /* 0x000fe4000bf46270 */
[----:B------:R-:W-:Y:S02]  /*a380*/  ISETP.GE.AND P1, PT, R195, UR4, PT ;  /* 0x00000004c3007c0c */ /* 0x000fe4000bf26270 */
[----:B------:R-:W-:-:S09]  /*a390*/  CS2R R24, SRZ ;  /* 0x0000000000187805 */ /* 0x000fd2000001ff00 */
[----:B------:R-:W-:Y:S02]  /*a3a0*/  @!P2 SHF.R.S32.HI R4, RZ, 0x1f, R22 ;  /* 0x0000001fff04a819 */ /* 0x000fe40000011416 */
[-C--:B--2---:R-:W-:Y:S02]  /*a3b0*/  @!P2 IADD3 R10, P3, R22, R0.reuse, RZ ;  /* 0x00000000160aa210 */ /* 0x084fe40007f7e0ff */
[----:B------:R-:W-:-:S03]  /*a3c0*/  @!P1 IADD3 R28, P4, R195, R0, RZ ;  /* 0x00000000c31c9210 */ /* 0x000fc60007f9e0ff */
[----:B----4-:R-:W-:Y:S01]  /*a3d0*/  @!P2 IMAD.X R11, R3, 0x1, R4, P3 ;  /* 0x00000001030ba824 */ /* 0x010fe200018e0604 */
[-C--:B---3--:R-:W-:Y:S02]  /*a3e0*/  @!P2 IADD3 R26, P3, R22, R14.reuse, RZ ;  /* 0x0000000e161aa210 */ /* 0x088fe40007f7e0ff */
[----:B------:R-:W-:Y:S02]  /*a3f0*/  @!P1 IADD3 R14, P5, R195, R14, RZ ;  /* 0x0000000ec30e9210 */ /* 0x000fe40007fbe0ff */
[----:B------:R-:W-:Y:S01]  /*a400*/  CS2R R6, SRZ ;  /* 0x0000000000067805 */ /* 0x000fe2000001ff00 */
[----:B------:R-:W-:Y:S01]  /*a410*/  @!P1 IMAD.X R29, R3, 0x1, R218, P4 ;  /* 0x00000001031d9824 */ /* 0x000fe200020e06da */
[----:B------:R1:W5:Y:S01]  /*a420*/  @!P2 LD.E.64 R12, desc[UR60][R10.64] ;  /* 0x0000003c0a0ca980 */ /* 0x000362000c101b00 */
[C---:B0-----:R-:W-:Y:S01]  /*a430*/  @!P2 IMAD.X R27, R5.reuse, 0x1, R4, P3 ;  /* 0x00000001051ba824 */ /* 0x041fe200018e0604 */
[----:B------:R-:W-:Y:S02]  /*a440*/  @!P1 IADD3.X R15, R5, R218, RZ, P5, !PT ;  /* 0x000000da050f9210 */ /* 0x000fe40002ffe4ff */
[----:B------:R1:W5:Y:S04]  /*a450*/  @!P1 LD.E.64 R24, desc[UR60][R28.64] ;  /* 0x0000003c1c189980 */ /* 0x000368000c101b00 */
[----:B------:R1:W5:Y:S04]  /*a460*/  @!P2 LD.E.64 R20, desc[UR60][R26.64] ;  /* 0x0000003c1a14a980 */ /* 0x000368000c101b00 */
[----:B------:R1:W5:Y:S02]  /*a470*/  @!P1 LD.E.64 R6, desc[UR60][R14.64] ;  /* 0x0000003c0e069980 */ /* 0x000364000c101b00 */
.L_x_7497:
[----:B------:R-:W-:Y:S05]  /*a480*/  BSYNC B1 ;  /* 0x0000000000017941 */ /* 0x000fea0003800000 */
.L_x_7496:
[----:B------:R-:W-:Y:S01]  /*a490*/  @P0 VIADD R8, R32, 0xffffffc0 ;  /* 0xffffffc020080836 */ /* 0x000fe20000000000 */
[----:B------:R-:W0:Y:S01]  /*a4a0*/  SYNCS.PHASECHK.TRANS64.TRYWAIT P0, [R18+URZ+0x22800], R41 ;  /* 0x02280029120075a7 */ /* 0x000e22000800017f */
[----:B--2--5:R-:W-:Y:S01]  /*a4b0*/  SHF.R.U32.HI R0, RZ, 0x8, R12 ;  /* 0x00000008ff007819 */ /* 0x024fe2000001160c */
[----:B------:R-:W-:Y:S01]  /*a4c0*/  BSSY B1, `(.L_x_7498) ;  /* 0x000002e000017945 */ /* 0x000fe20003800000 */
[----:B----4-:R-:W-:Y:S02]  /*a4d0*/  SHF.R.U32.HI R3, RZ, 0x8, R24 ;  /* 0x00000008ff037819 */ /* 0x010fe40000011618 */
[----:B-1----:R-:W-:Y:S02]  /*a4e0*/  SHF.R.U32.HI R26, RZ, 0x8, R25 ;  /* 0x00000008ff1a7819 */ /* 0x002fe40000011619 */
[----:B------:R-:W-:Y:S02]  /*a4f0*/  LOP3.LUT R4, R12, 0xff, RZ, 0xc0, !PT ;  /* 0x000000ff0c047812 */ /* 0x000fe400078ec0ff */
[----:B---3--:R-:W-:-:S02]  /*a500*/  LOP3.LUT R14, R24, 0xff, RZ, 0xc0, !PT ;  /* 0x000000ff180e7812 */ /* 0x008fc400078ec0ff */
[----:B0-----:R-:W-:Y:S02]  /*a510*/  LOP3.LUT R5, R0, 0xff, RZ, 0xc0, !PT ;  /* 0x000000ff00057812 */ /* 0x001fe400078ec0ff */
[----:B------:R-:W-:Y:S02]  /*a520*/  LOP3.LUT R3, R3, 0xff, RZ, 0xc0, !PT ;  /* 0x000000ff03037812 */ /* 0x000fe400078ec0ff */
[----:B------:R-:W-:Y:S02]  /*a530*/  SHF.R.U32.HI R11, RZ, 0x8, R13 ;  /* 0x00000008ff0b7819 */ /* 0x000fe4000001160d */
[----:B------:R-:W-:Y:S02]  /*a540*/  LOP3.LUT R15, R25, 0xff, RZ, 0xc0, !PT ;  /* 0x000000ff190f7812 */ /* 0x000fe400078ec0ff */
[----:B------:R-:W-:Y:S02]  /*a550*/  LOP3.LUT R0, R26, 0xff, RZ, 0xc0, !PT ;  /* 0x000000ff1a007812 */ /* 0x000fe400078ec0ff */
[----:B------:R-:W-:-:S02]  /*a560*/  PRMT R5, R5, 0x7604, R4 ;  /* 0x0000760405057816 */ /* 0x000fc40000000004 */
[----:B------:R-:W-:Y:S02]  /*a570*/  PRMT R27, R3, 0x7604, R14 ;  /* 0x00007604031b7816 */ /* 0x000fe4000000000e */
[----:B------:R-:W-:Y:S02]  /*a580*/  LOP3.LUT R10, R13, 0xff, RZ, 0xc0, !PT ;  /* 0x000000ff0d0a7812 */ /* 0x000fe400078ec0ff */
[----:B------:R-:W-:Y:S02]  /*a590*/  LOP3.LUT R11, R11, 0xff, RZ, 0xc0, !PT ;  /* 0x000000ff0b0b7812 */ /* 0x000fe400078ec0ff */
[----:B------:R-:W-:Y:S02]  /*a5a0*/  PRMT R4, R0, 0x7604, R15 ;  /* 0x0000760400047816 */ /* 0x000fe4000000000f */
[----:B------:R-:W-:Y:S02]  /*a5b0*/  SHF.R.U32.HI R3, RZ, 0x8, R6 ;  /* 0x00000008ff037819 */ /* 0x000fe40000011606 */
[----:B------:R-:W-:-:S02]  /*a5c0*/  SHF.R.U32.HI R0, RZ, 0x8, R20 ;  /* 0x00000008ff007819 */ /* 0x000fc40000011614 */
[----:B------:R-:W-:Y:S02]  /*a5d0*/  PRMT R10, R11, 0x7604, R10 ;  /* 0x000076040b0a7816 */ /* 0x000fe4000000000a */
[----:B------:R-:W-:Y:S02]  /*a5e0*/  LOP3.LUT R26, R6, 0xff, RZ, 0xc0, !PT ;  /* 0x000000ff061a7812 */ /* 0x000fe400078ec0ff */
[----:B------:R-:W-:Y:S02]  /*a5f0*/  LOP3.LUT R3, R3, 0xff, RZ, 0xc0, !PT ;  /* 0x000000ff03037812 */ /* 0x000fe400078ec0ff */
[----:B------:R-:W-:Y:S02]  /*a600*/  LOP3.LUT R11, R20, 0xff, RZ, 0xc0, !PT ;  /* 0x000000ff140b7812 */ /* 0x000fe400078ec0ff */
[----:B------:R-:W-:Y:S02]  /*a610*/  LOP3.LUT R0, R0, 0xff, RZ, 0xc0, !PT ;  /* 0x000000ff00007812 */ /* 0x000fe400078ec0ff */
[----:B------:R-:W-:-:S02]  /*a620*/  SHF.R.U32.HI R15, RZ, 0x8, R21 ;  /* 0x00000008ff0f7819 */ /* 0x000fc40000011615 */
[----:B------:R-:W-:Y:S02]  /*a630*/  SHF.R.U32.HI R29, RZ, 0x8, R7 ;  /* 0x00000008ff1d7819 */ /* 0x000fe40000011607 */
[----:B------:R-:W-:Y:S02]  /*a640*/  PRMT R37, R3, 0x7604, R26 ;  /* 0x0000760403257816 */ /* 0x000fe4000000001a */
[----:B------:R-:W-:Y:S02]  /*a650*/  PRMT R33, R0, 0x7604, R11 ;  /* 0x0000760400217816 */ /* 0x000fe4000000000b */
[----:B------:R-:W-:Y:S02]  /*a660*/  SHF.R.U32.HI R3, RZ, 0x10, R13 ;  /* 0x00000010ff037819 */ /* 0x000fe4000001160d */
[----:B------:R-:W-:Y:S02]  /*a670*/  SHF.R.U32.HI R11, RZ, 0x10, R25 ;  /* 0x00000010ff0b7819 */ /* 0x000fe40000011619 */
[----:B------:R-:W-:Y:S01]  /*a680*/  SHF.R.U32.HI R35, RZ, 0x10, R21 ;  /* 0x00000010ff237819 */ /* 0x000fe20000011615 */
[----:B------:R-:W-:Y:S01]  /*a690*/  IMAD.U32 R3, R3, 0x10000, RZ ;  /* 0x0001000003037824 */ /* 0x000fe200078e00ff */
[----:B------:R-:W-:Y:S01]  /*a6a0*/  LOP3.LUT R14, R21, 0xff, RZ, 0xc0, !PT ;  /* 0x000000ff150e7812 */ /* 0x000fe200078ec0ff */
[----:B------:R-:W-:Y:S01]  /*a6b0*/  IMAD.U32 R11, R11, 0x10000, RZ ;  /* 0x000100000b0b7824 */ /* 0x000fe200078e00ff */
[----:B------:R-:W-:Y:S01]  /*a6c0*/  LOP3.LUT R28, R7, 0xff, RZ, 0xc0, !PT ;  /* 0x000000ff071c7812 */ /* 0x000fe200078ec0ff */
[----:B------:R-:W-:Y:S01]  /*a6d0*/  IMAD.U32 R35, R35, 0x10000, RZ ;  /* 0x0001000023237824 */ /* 0x000fe200078e00ff */
[----:B------:R-:W-:-:S02]  /*a6e0*/  LOP3.LUT R15, R15, 0xff, RZ, 0xc0, !PT ;  /* 0x000000ff0f0f7812 */ /* 0x000fc400078ec0ff */
[----:B------:R-:W-:Y:S02]  /*a6f0*/  LOP3.LUT R29, R29, 0xff, RZ, 0xc0, !PT ;  /* 0x000000ff1d1d7812 */ /* 0x000fe400078ec0ff */
[----:B------:R-:W-:Y:S02]  /*a700*/  SHF.R.U32.HI R39, RZ, 0x10, R7 ;  /* 0x00000010ff277819 */ /* 0x000fe40000011607 */
[----:B------:R-:W-:Y:S02]  /*a710*/  PRMT R14, R15, 0x7604, R14 ;  /* 0x000076040f0e7816 */ /* 0x000fe4000000000e */
[----:B------:R-:W-:Y:S02]  /*a720*/  PRMT R28, R29, 0x7604, R28 ;  /* 0x000076041d1c7816 */ /* 0x000fe4000000001c */
[----:B------:R-:W-:Y:S02]  /*a730*/  SHF.L.U32 R39, R39, 0x10, RZ ;  /* 0x0000001027277819 */ /* 0x000fe400000006ff */
[----:B------:R-:W-:-:S02]  /*a740*/  LOP3.LUT R15, R10, 0xff0000, R3, 0xf8, !PT ;  /* 0x00ff00000a0f7812 */ /* 0x000fc400078ef803 */
[----:B------:R-:W-:Y:S02]  /*a750*/  LOP3.LUT R29, R4, 0xff0000, R11, 0xf8, !PT ;  /* 0x00ff0000041d7812 */ /* 0x000fe400078ef80b */
[----:B------:R-:W-:Y:S02]  /*a760*/  LOP3.LUT R35, R14, 0xff0000, R35, 0xf8, !PT ;  /* 0x00ff00000e237812 */ /* 0x000fe400078ef823 */
[----:B------:R-:W-:Y:S02]  /*a770*/  LOP3.LUT R39, R28, 0xff0000, R39, 0xf8, !PT ;  /* 0x00ff00001c277812 */ /* 0x000fe400078ef827 */
[----:B------:R-:W-:Y:S01]  /*a780*/  LOP3.LUT R3, R5, 0xff0000, R12, 0xf8, !PT ;  /* 0x00ff000005037812 */ /* 0x000fe200078ef80c */
[----:B------:R-:W-:Y:S06]  /*a790*/  @!P0 BRA `(.L_x_7499) ;  /* 0x0000015400548947 */ /* 0x000fec0003800000 */
.L_x_7743:
[----:B------:R-:W-:Y:S05]  /*a7a0*/  BSYNC B1 ;  /* 0x0000000000017941 */ /* 0x000fea0003800000 */
.L_x_7498:
        /* <DEDUP_REMOVED lines=15> */
[----:B------:R-:W1:Y:S01]  /*a8a0*/  LDC R4, c[0x0][0x3f4] ;  /* 0x0000fd00ff047b82 */ /* 0x000e620000000800 */
[----:B------:R-:W-:Y:S01]  /*a8b0*/  BSSY B2, `(.L_x_7502) ;  /* 0x000005e000027945 */ /* 0x000fe20003800000 */
[-C--:B-1----:R-:W-:Y:S02]  /*a8c0*/  ISETP.GE.AND P0, PT, R22, R4.reuse, PT ;  /* 0x000000041600720c */ /* 0x082fe40003f06270 */
[----:B------:R-:W-:-:S11]  /*a8d0*/  ISETP.GE.AND P1, PT, R195, R4, PT ;  /* 0x00000004c300720c */ /* 0x000fd60003f26270 */
[----:B------:R-:W-:Y:S05]  /*a8e0*/  @P0 BRA `(.L_x_7503) ;  /* 0x0000000400680947 */ /* 0x000fea0003800000 */
[----:B------:R-:W1:Y:S01]  /*a8f0*/  LDS.128 R4, [R9+0x14400] ;  /* 0x0144000009047984 */ /* 0x000e620000000c00 */
        /* <DEDUP_REMOVED lines=14> */
[CC--:B------:R-:W-:Y:S01]  /*a9e0*/  FMUL.FTZ R5, R21.reuse, R32.reuse ;  /* 0x0000002015057220 */ /* 0x0c0fe20000410000 */
[----:B------:R-:W-:Y:S01]  /*a9f0*/  FMUL.FTZ R33, R21, R29 ;  /* 0x0000001d15217220 */ /* 0x000fe20000410000 */
[----:B------:R-:W-:Y:S02]  /*aa00*/  F2FP.F16.E4M3.UNPACK_B R21, R7 ;  /* 0x00000007ff15723e */ /* 0x000fe400020006ff */
[C---:B------:R-:W-:Y:S01]  /*aa10*/  FFMA.FTZ R36, R24.reuse, R29, -R5 ;  /* 0x0000001d18247223 */ /* 0x040fe20000010805 */
        /* <DEDUP_REMOVED lines=35> */
[-C--:B0-----:R-:W-:Y:S01]  /*ac50*/  FMUL.FTZ R41, R5, R24.reuse ;  /* 0x0000001805297220 */ /* 0x081fe20000410000 */
        /* <DEDUP_REMOVED lines=35> */
.L_x_7503:
[----:B------:R-:W-:Y:S05]  /*ae90*/  BSYNC B2 ;  /* 0x0000000000027941 */ /* 0x000fea0003800000 */
.L_x_7502:
[----:B------:R-:W-:Y:S05]  /*aea0*/  @P1 BRA `(.L_x_7501) ;  /* 0x0000000400681947 */ /* 0x000fea0003800000 */
[----:B-1----:R-:W1:Y:S01]  /*aeb0*/  LDS.128 R4, [R8] ;  /* 0x0000000008047984 */ /* 0x002e620000000c00 */
        /* <DEDUP_REMOVED lines=88> */
[----:B------:R2:W-:Y:S02]  /*b440*/  STS.128 [R8], R4 ;  /* 0x0000000408007388 */ /* 0x0005e40000000c00 */
.L_x_7501:
[----:B------:R-:W-:Y:S05]  /*b450*/  BSYNC B1 ;  /* 0x0000000000017941 */ /* 0x000fea0003800000 */
.L_x_7500:
[----:B------:R-:W-:-:S13]  /*b460*/  ISETP.GE.AND P0, PT, R221, R11, PT ;  /* 0x0000000bdd00720c */ /* 0x000fda0003f06270 */
[----:B------:R-:W-:Y:S05]  /*b470*/  @P0 BRA `(.L_x_7504) ;  /* 0x00000028005c0947 */ /* 0x000fea0003800000 */
[----:B-12---:R-:W1:Y:S01]  /*b480*/  LDC R4, c[0x0][0x3f4] ;  /* 0x0000fd00ff047b82 */ /* 0x006e620000000800 */
[----:B------:R-:W-:Y:S01]  /*b490*/  BSSY B1, `(.L_x_7505) ;  /* 0x000005e000017945 */ /* 0x000fe20003800000 */
[-C--:B-1----:R-:W-:Y:S02]  /*b4a0*/  ISETP.GE.AND P0, PT, R22, R4.reuse, PT ;  /* 0x000000041600720c */ /* 0x082fe40003f06270 */
[----:B------:R-:W-:-:S11]  /*b4b0*/  ISETP.GE.AND P1, PT, R195, R4, PT ;  /* 0x00000004c300720c */ /* 0x000fd60003f26270 */
[----:B------:R-:W-:Y:S05]  /*b4c0*/  @P0 BRA `(.L_x_7506) ;  /* 0x0000000400680947 */ /* 0x000fea0003800000 */
[----:B------:R-:W1:Y:S01]  /*b4d0*/  LDS.128 R4, [R9+0x16400] ;  /* 0x0164000009047984 */ /* 0x000e620000000c00 */
[----:B------:R-:W-:Y:S02]  /*b4e0*/  F2FP.F16.E4M3.UNPACK_B R32, R15 ;  /* 0x0000000fff20723e */ /* 0x000fe400020006ff */
[----:B------:R-:W-:-:S03]  /*b4f0*/  F2FP.F16.E4M3.UNPACK_B R29, R3 ;  /* 0x00000003ff1d723e */ /* 0x000fc600020006ff */
[--C-:B------:R-:W-:Y:S02]  /*b500*/  HADD2.F32 R33, -RZ, R32.reuse.H1_H1 ;  /* 0x30000020ff217230 */ /* 0x100fe40000004100 */
[----:B------:R-:W-:Y:S02]  /*b510*/  HADD2.F32 R27, -RZ, R29.H1_H1 ;  /* 0x3000001dff1b7230 */ /* 0x000fe40000004100 */
[----:B------:R-:W-:Y:S01]  /*b520*/  HADD2.F32 R34, -RZ, R32.H0_H0 ;  /* 0x20000020ff227230 */ /* 0x000fe20000004100 */
[----:B------:R-:W-:Y:S02]  /*b530*/  F2FP.F16.E4M3.UNPACK_B R32, R15.H1 ;  /* 0x0000000fff20723e */ /* 0x000fe400030006ff */
        /* <DEDUP_REMOVED lines=26> */
[----:B------:R-:W-:Y:S01]  /*b6e0*/  HADD2.F32 R34, -RZ, R32.H0_H0 ;  /* 0x20000020ff227230 */ /* 0x000fe20000004100 */
[----:B------:R-:W-:Y:S01]  /*b6f0*/  F2FP.F16.E4M3.UNPACK_B R7, R7.H1 ;  /* 0x00000007ff07723e */ /* 0x000fe200030006ff */
[--C-:B------:R-:W-:Y:S02]  /*b700*/  HADD2.F32 R3, -RZ, R24.reuse.H1_H1 ;  /* 0x30000018ff037230 */ /* 0x100fe40000004100 */
[C---:B------:R-:W-:Y:S01]  /*b710*/  FMUL.FTZ R32, R21.reuse, R5 ;  /* 0x0000000515207220 */ /* 0x040fe20000410000 */
[----:B------:R-:W-:Y:S01]  /*b720*/  FFMA.FTZ R21, R21, R25, -R4 ;  /* 0x0000001915157223 */ /* 0x000fe20000010804 */
[----:B------:R-:W-:Y:S01]  /*b730*/  HADD2.F32 R4, -RZ, R29.H0_H0 ;  /* 0x2000001dff047230 */ /* 0x000fe20000004100 */
[----:B------:R-:W-:Y:S01]  /*b740*/  F2FP.F16.E4M3.UNPACK_B R29, R20 ;  /* 0x00000014ff1d723e */ /* 0x000fe200020006ff */
[----:B------:R-:W-:-:S02]  /*b750*/  HADD2.F32 R24, -RZ, R24.H0_H0 ;  /* 0x20000018ff187230 */ /* 0x000fc40000004100 */
[----:B------:R-:W-:Y:S01]  /*b760*/  FMUL.FTZ R5, R34, R3 ;  /* 0x0000000322057220 */ /* 0x000fe20000410000 */
[----:B------:R-:W-:Y:S01]  /*b770*/  FFMA.FTZ R32, R33, R25, R32 ;  /* 0x0000001921207223 */ /* 0x000fe20000010020 */
[----:B------:R-:W-:Y:S01]  /*b780*/  F2FP.F16.E4M3.UNPACK_B R25, R12 ;  /* 0x0000000cff19723e */ /* 0x000fe200020006ff */
[C---:B------:R-:W-:Y:S01]  /*b790*/  FMUL.FTZ R3, R4.reuse, R3 ;  /* 0x0000000304037220 */ /* 0x040fe20000410000 */
[----:B------:R-:W-:Y:S01]  /*b7a0*/  FFMA.FTZ R5, R4, R24, -R5 ;  /* 0x0000001804057223 */ /* 0x000fe20000010805 */
[----:B------:R-:W-:Y:S01]  /*b7b0*/  HADD2.F32 R40, -RZ, R29.H1_H1 ;  /* 0x3000001dff287230 */ /* 0x000fe20000004100 */
[----:B------:R-:W-:Y:S01]  /*b7c0*/  F2FP.F16.E4M3.UNPACK_B R20, R20.H1 ;  /* 0x00000014ff14723e */ /* 0x000fe200030006ff */
[----:B------:R-:W-:Y:S02]  /*b7d0*/  HADD2.F32 R4, -RZ, R6.H1_H1 ;  /* 0x30000006ff047230 */ /* 0x000fe40000004100 */
[----:B------:R-:W-:Y:S01]  /*b7e0*/  FFMA.FTZ R24, R34, R24, R3 ;  /* 0x0000001822187223 */ /* 0x000fe20000010003 */
[--C-:B------:R-:W-:Y:S01]  /*b7f0*/  HADD2.F32 R36, -RZ, R25.reuse.H1_H1 ;  /* 0x30000019ff247230 */ /* 0x100fe20000004100 */
[----:B------:R-:W-:Y:S01]  /*b800*/  F2FP.SATFINITE.E4M3.F32.PACK_AB_MERGE_C R21, R32, R21, RZ ;  /* 0x000000152015723e */ /* 0x000fe200048070ff */
[----:B------:R-:W-:-:S02]  /*b810*/  HADD2.F32 R34, -RZ, R25.H0_H0 ;  /* 0x20000019ff227230 */ /* 0x000fc40000004100 */
[-C--:B------:R-:W-:Y:S01]  /*b820*/  FMUL.FTZ R25, R40, R4.reuse ;  /* 0x0000000428197220 */ /* 0x080fe20000410000 */
[----:B------:R-:W-:Y:S02]  /*b830*/  HADD2.F32 R6, -RZ, R6.H0_H0 ;  /* 0x20000006ff067230 */ /* 0x000fe40000004100 */
[C---:B------:R-:W-:Y:S01]  /*b840*/  FMUL.FTZ R33, R36.reuse, R4 ;  /* 0x0000000424217220 */ /* 0x040fe20000410000 */
[----:B------:R-:W-:Y:S01]  /*b850*/  HADD2.F32 R38, -RZ, R29.H0_H0 ;  /* 0x2000001dff267230 */ /* 0x000fe20000004100 */
[----:B------:R-:W-:Y:S01]  /*b860*/  F2FP.F16.E4M3.UNPACK_B R4, R12.H1 ;  /* 0x0000000cff04723e */ /* 0x000fe200030006ff */
[--C-:B------:R-:W-:Y:S02]  /*b870*/  HADD2.F32 R3, -RZ, R26.reuse.H1_H1 ;  /* 0x3000001aff037230 */ /* 0x100fe40000004100 */
[-C--:B------:R-:W-:Y:S01]  /*b880*/  FFMA.FTZ R29, R36, R6.reuse, -R25 ;  /* 0x00000006241d7223 */ /* 0x080fe20000010819 */
[----:B------:R-:W-:Y:S02]  /*b890*/  HADD2.F32 R26, -RZ, R26.H0_H0 ;  /* 0x2000001aff1a7230 */ /* 0x000fe40000004100 */
[----:B------:R-:W-:Y:S01]  /*b8a0*/  FFMA.FTZ R12, R40, R6, R33 ;  /* 0x00000006280c7223 */ /* 0x000fe20000010021 */
[----:B------:R-:W-:-:S02]  /*b8b0*/  HADD2.F32 R35, -RZ, R4.H1_H1 ;  /* 0x30000004ff237230 */ /* 0x000fc40000004100 */
[-C--:B------:R-:W-:Y:S01]  /*b8c0*/  FMUL.FTZ R25, R38, R3.reuse ;  /* 0x0000000326197220 */ /* 0x080fe20000410000 */
[----:B------:R-:W-:Y:S01]  /*b8d0*/  FMUL.FTZ R3, R34, R3 ;  /* 0x0000000322037220 */ /* 0x000fe20000410000 */
[----:B------:R-:W-:Y:S01]  /*b8e0*/  HADD2.F32 R33, -RZ, R4.H0_H0 ;  /* 0x20000004ff217230 */ /* 0x000fe20000004100 */
[----:B------:R-:W-:Y:S01]  /*b8f0*/  F2FP.SATFINITE.E4M3.F32.PACK_AB_MERGE_C R12, R12, R29, RZ ;  /* 0x0000001d0c0c723e */ /* 0x000fe200048070ff */
[--C-:B------:R-:W-:Y:S02]  /*b900*/  HADD2.F32 R39, -RZ, R20.reuse.H1_H1 ;  /* 0x30000014ff277230 */ /* 0x100fe40000004100 */
[-C--:B------:R-:W-:Y:S01]  /*b910*/  FFMA.FTZ R6, R34, R26.reuse, -R25 ;  /* 0x0000001a22067223 */ /* 0x080fe20000010819 */
        /* <DEDUP_REMOVED lines=19> */
[----:B------:R-:W-:-:S05]  /*ba50*/  F2FP.SATFINITE.E4M3.F32.PACK_AB_MERGE_C R7, R20, R7, R3 ;  /* 0x000000071407723e */ /* 0x000fca0004807003 */
[----:B------:R1:W-:Y:S02]  /*ba60*/  STS.128 [R9+0x16400], R4 ;  /* 0x0164000409007388 */ /* 0x0003e40000000c00 */
.L_x_7506:
[----:B------:R-:W-:Y:S05]  /*ba70*/  BSYNC B1 ;  /* 0x0000000000017941 */ /* 0x000fea0003800000 */
.L_x_7505:
[----:B------:R-:W-:Y:S05]  /*ba80*/  @P1 BRA `(.L_x_7504) ;  /* 0x0000002000d81947 */ /* 0x000fea0003800000 */
[----:B-1----:R-:W1:Y:S01]  /*ba90*/  LDS.128 R4, [R8+0x2000] ;  /* 0x0020000008047984 */ /* 0x002e620000000c00 */
[-C--:B------:R-:W-:Y:S02]  /*baa0*/  F2FP.F16.E4M3.UNPACK_B R26, R13.reuse ;  /* 0x0000000dff1a723e */ /* 0x080fe400020006ff */
[----:B------:R-:W-:Y:S02]  /*bab0*/  F2FP.F16.E4M3.UNPACK_B R25, R0 ;  /* 0x00000000ff19723e */ /* 0x000fe400020006ff */
[-C--:B------:R-:W-:Y:S01]  /*bac0*/  F2FP.F16.E4M3.UNPACK_B R32, R14.reuse ;  /* 0x0000000eff20723e */ /* 0x080fe200020006ff */
[--C-:B------:R-:W-:Y:S01]  /*bad0*/  HADD2.F32 R27, -RZ, R26.reuse.H1_H1 ;  /* 0x3000001aff1b7230 */ /* 0x100fe20000004100 */
[----:B------:R-:W-:Y:S01]  /*bae0*/  F2FP.F16.E4M3.UNPACK_B R14, R14.H1 ;  /* 0x0000000eff0e723e */ /* 0x000fe200030006ff */
[----:B------:R-:W-:Y:S02]  /*baf0*/  HADD2.F32 R21, -RZ, R25.H1_H1 ;  /* 0x30000019ff157230 */ /* 0x000fe40000004100 */
[----:B------:R-:W-:Y:S01]  /*bb00*/  HADD2.F32 R28, -RZ, R26.H0_H0 ;  /* 0x2000001aff1c7230 */ /* 0x000fe20000004100 */
[----:B------:R-:W-:Y:S01]  /*bb10*/  F2FP.F16.E4M3.UNPACK_B R26, R13.H1 ;  /* 0x0000000dff1a723e */ /* 0x000fe200030006ff */
[----:B------:R-:W-:-:S02]  /*bb20*/  HADD2.F32 R34, -RZ, R32.H1_H1 ;  /* 0x30000020ff227230 */ /* 0x000fc40000004100 */
[----:B------:R-:W-:Y:S02]  /*bb30*/  HADD2.F32 R32, -RZ, R32.H0_H0 ;  /* 0x20000020ff207230 */ /* 0x000fe40000004100 */
[----:B------:R-:W-:Y:S02]  /*bb40*/  HADD2.F32 R29, -RZ, R26.H0_H0 ;  /* 0x2000001aff1d7230 */ /* 0x000fe40000004100 */
[--C-:B------:R-:W-:Y:S02]  /*bb50*/  HADD2.F32 R35, -RZ, R14.reuse.H1_H1 ;  /* 0x3000000eff237230 */ /* 0x100fe40000004100 */
[----:B------:R-:W-:Y:S01]  /*bb60*/  HADD2.F32 R33, -RZ, R14.H0_H0 ;  /* 0x2000000eff217230 */ /* 0x000fe20000004100 */
[-C--:B-1----:R-:W-:Y:S02]  /*bb70*/  F2FP.F16.E4M3.UNPACK_B R3, R4.reuse.H1 ;  /* 0x00000004ff03723e */ /* 0x082fe400030006ff */
[----:B------:R-:W-:Y:S02]  /*bb80*/  F2FP.F16.E4M3.UNPACK_B R4, R4 ;  /* 0x00000004ff04723e */ /* 0x000fe400020006ff */
[-C--:B------:R-:W-:Y:S01]  /*bb90*/  F2FP.F16.E4M3.UNPACK_B R11, R5.reuse ;  /* 0x00000005ff0b723e */ /* 0x080fe200020006ff */
[--C-:B------:R-:W-:Y:S01]  /*bba0*/  HADD2.F32 R9, -RZ, R3.reuse.H0_H0 ;  /* 0x20000003ff097230 */ /* 0x100fe20000004100 */
[----:B------:R-:W-:Y:S01]  /*bbb0*/  F2FP.F16.E4M3.UNPACK_B R5, R5.H1 ;  /* 0x00000005ff05723e */ /* 0x000fe200030006ff */
[----:B------:R-:W-:Y:S01]  /*bbc0*/  HADD2.F32 R3, -RZ, R3.H1_H1 ;  /* 0x30000003ff037230 */ /* 0x000fe20000004100 */
[----:B------:R-:W-:-:S02]  /*bbd0*/  F2FP.F16.E4M3.UNPACK_B R12, R6 ;  /* 0x00000006ff0c723e */ /* 0x000fc400020006ff */
[----:B------:R-:W-:Y:S02]  /*bbe0*/  F2FP.F16.E4M3.UNPACK_B R6, R6.H1 ;  /* 0x00000006ff06723e */ /* 0x000fe400030006ff */
        /* <DEDUP_REMOVED lines=12> */
[--C-:B------:R-:W-:Y:S02]  /*bcb0*/  HADD2.F32 R3, -RZ, R5.reuse.H1_H1 ;  /* 0x30000005ff037230 */ /* 0x100fe40000004100 */
[-C--:B------:R-:W-:Y:S01]  /*bcc0*/  FFMA.FTZ R9, R24, R4.reuse, -R9 ;  /* 0x0000000418097223 */ /* 0x080fe20000010809 */
[----:B------:R-:W-:Y:S02]  /*bcd0*/  HADD2.F32 R5, -RZ, R5.H0_H0 ;  /* 0x20000005ff057230 */ /* 0x000fe40000004100 */
[----:B------:R-:W-:Y:S01]  /*bce0*/  FFMA.FTZ R4, R28, R4, R13 ;  /* 0x000000041c047223 */ /* 0x000fe2000001000d */
[----:B------:R-:W-:Y:S02]  /*bcf0*/  HADD2.F32 R13, -RZ, R25.H1_H1 ;  /* 0x30000019ff0d7230 */ /* 0x000fe40000004100 */
[----:B------:R-:W-:Y:S01]  /*bd00*/  FMUL.FTZ R24, R27, R3 ;  /* 0x000000031b187220 */ /* 0x000fe20000410000 */
[----:B------:R-:W-:Y:S01]  /*bd10*/  HADD2.F32 R0, -RZ, R11.H1_H1 ;  /* 0x3000000bff007230 */ /* 0x000fe20000004100 */
[----:B------:R-:W-:Y:S01]  /*bd20*/  F2FP.F16.E4M3.UNPACK_B R7, R7.H1 ;  /* 0x00000007ff07723e */ /* 0x000fe200030006ff */
[----:B------:R-:W-:-:S02]  /*bd30*/  HADD2.F32 R25, -RZ, R25.H0_H0 ;  /* 0x20000019ff197230 */ /* 0x000fc40000004100 */
[C---:B------:R-:W-:Y:S01]  /*bd40*/  FMUL.FTZ R26, R13.reuse, R3 ;  /* 0x000000030d1a7220 */ /* 0x040fe20000410000 */
[-C--:B------:R-:W-:Y:S01]  /*bd50*/  FFMA.FTZ R13, R13, R5.reuse, -R24 ;  /* 0x000000050d0d7223 */ /* 0x080fe20000010818 */
[----:B------:R-:W-:Y:S02]  /*bd60*/  HADD2.F32 R11, -RZ, R11.H0_H0 ;  /* 0x2000000bff0b7230 */ /* 0x000fe40000004100 */
[----:B------:R-:W-:Y:S01]  /*bd70*/  FMUL.FTZ R24, R29, R0 ;  /* 0x000000001d187220 */ /* 0x000fe20000410000 */
[----:B------:R-:W-:Y:S01]  /*bd80*/  FFMA.FTZ R26, R27, R5, R26 ;  /* 0x000000051b1a7223 */ /* 0x000fe2000001001a */
[----:B------:R-:W-:Y:S01]  /*bd90*/  F2FP.F16.E4M3.UNPACK_B R27, R10 ;  /* 0x0000000aff1b723e */ /* 0x000fe200020006ff */
[C---:B------:R-:W-:Y:S01]  /*bda0*/  FMUL.FTZ R0, R25.reuse, R0 ;  /* 0x0000000019007220 */ /* 0x040fe20000410000 */
[--C-:B------:R-:W-:Y:S02]  /*bdb0*/  HADD2.F32 R3, -RZ, R6.reuse.H1_H1 ;  /* 0x30000006ff037230 */ /* 0x100fe40000004100 */
[----:B------:R-:W-:Y:S01]  /*bdc0*/  FFMA.FTZ R5, R25, R11, -R24 ;  /* 0x0000000b19057223 */ /* 0x000fe20000010818 */
[----:B------:R-:W-:-:S02]  /*bdd0*/  HADD2.F32 R6, -RZ, R6.H0_H0 ;  /* 0x20000006ff067230 */ /* 0x000fc40000004100 */
[----:B------:R-:W-:Y:S01]  /*bde0*/  FFMA.FTZ R24, R29, R11, R0 ;  /* 0x0000000b1d187223 */ /* 0x000fe20000010000 */
[--C-:B------:R-:W-:Y:S02]  /*bdf0*/  HADD2.F32 R28, -RZ, R27.reuse.H1_H1 ;  /* 0x3000001bff1c7230 */ /* 0x100fe40000004100 */
[-C--:B------:R-:W-:Y:S01]  /*be00*/  FMUL.FTZ R11, R34, R3.reuse ;  /* 0x00000003220b7220 */ /* 0x080fe20000410000 */
[--C-:B------:R-:W-:Y:S01]  /*be10*/  HADD2.F32 R0, -RZ, R12.reuse.H1_H1 ;  /* 0x3000000cff007230 */ /* 0x100fe20000004100 */
[----:B------:R-:W-:Y:S01]  /*be20*/  F2FP.SATFINITE.E4M3.F32.PACK_AB_MERGE_C R20, R21, R20, RZ ;  /* 0x000000141514723e */ /* 0x000fe200048070ff */
[----:B------:R-:W-:Y:S02]  /*be30*/  HADD2.F32 R30, -RZ, R27.H0_H0 ;  /* 0x2000001bff1e7230 */ /* 0x000fe40000004100 */
[C---:B------:R-:W-:Y:S01]  /*be40*/  FMUL.FTZ R27, R28.reuse, R3 ;  /* 0x000000031c1b7220 */ /* 0x040fe20000410000 */
[----:B------:R-:W-:Y:S01]  /*be50*/  FFMA.FTZ R25, R28, R6, -R11 ;  /* 0x000000061c197223 */ /* 0x000fe2000001080b */
[----:B------:R-:W-:Y:S01]  /*be60*/  HADD2.F32 R12, -RZ, R12.H0_H0 ;  /* 0x2000000cff0c7230 */ /* 0x000fe20000004100 */
[----:B------:R-:W-:Y:S01]  /*be70*/  F2FP.F16.E4M3.UNPACK_B R28, R10.H1 ;  /* 0x0000000aff1c723e */ /* 0x000fe200030006ff */
[----:B------:R-:W-:Y:S01]  /*be80*/  FMUL.FTZ R3, R32, R0 ;  /* 0x0000000020037220 */ /* 0x000fe20000410000 */
[----:B------:R-:W-:Y:S01]  /*be90*/  FFMA.FTZ R10, R34, R6, R27 ;  /* 0x00000006220a7223 */ /* 0x000fe2000001001b */
[----:B------:R-:W-:Y:S01]  /*bea0*/  FMUL.FTZ R11, R30, R0 ;  /* 0x000000001e0b7220 */ /* 0x000fe20000410000 */
[----:B------:R-:W-:-:S02]  /*beb0*/  HADD2.F32 R0, -RZ, R15.H1_H1 ;  /* 0x3000000fff007230 */ /* 0x000fc40000004100 */
[-C--:B------:R-:W-:Y:S01]  /*bec0*/  FFMA.FTZ R6, R30, R12.reuse, -R3 ;  /* 0x0000000c1e067223 */ /* 0x080fe20000010803 */
[--C-:B------:R-:W-:Y:S02]  /*bed0*/  HADD2.F32 R29, -RZ, R28.reuse.H1_H1 ;  /* 0x3000001cff1d7230 */ /* 0x100fe40000004100 */
[----:B------:R-:W-:Y:S01]  /*bee0*/  FFMA.FTZ R11, R32, R12, R11 ;  /* 0x0000000c200b7223 */ /* 0x000fe2000001000b */
[--C-:B------:R-:W-:Y:S02]  /*bef0*/  HADD2.F32 R3, -RZ, R7.reuse.H1_H1 ;  /* 0x30000007ff037230 */ /* 0x100fe40000004100 */
[----:B------:R-:W-:Y:S01]  /*bf00*/  FMUL.FTZ R12, R33, R0 ;  /* 0x00000000210c7220 */ /* 0x000fe20000410000 */
[----:B------:R-:W-:Y:S01]  /*bf10*/  HADD2.F32 R27, -RZ, R28.H0_H0 ;  /* 0x2000001cff1b7230 */ /* 0x000fe20000004100 */
[----:B------:R-:W-:Y:S01]  /*bf20*/  F2FP.SATFINITE.E4M3.F32.PACK_AB_MERGE_C R13, R26, R13, RZ ;  /* 0x0000000d1a0d723e */ /* 0x000fe200048070ff */
[----:B------:R-:W-:Y:S02]  /*bf30*/  HADD2.F32 R7, -RZ, R7.H0_H0 ;  /* 0x20000007ff077230 */ /* 0x000fe40000004100 */
[-C--:B------:R-:W-:Y:S01]  /*bf40*/  FMUL.FTZ R14, R35, R3.reuse ;  /* 0x00000003230e7220 */ /* 0x080fe20000410000 */
[----:B------:R-:W-:Y:S01]  /*bf50*/  FMUL.FTZ R28, R29, R3 ;  /* 0x000000031d1c7220 */ /* 0x000fe20000410000 */
[----:B------:R-:W-:-:S02]  /*bf60*/  HADD2.F32 R15, -RZ, R15.H0_H0 ;  /* 0x2000000fff0f7230 */ /* 0x000fc40000004100 */
[----:B------:R-:W-:Y:S01]  /*bf70*/  FMUL.FTZ R0, R27, R0 ;  /* 0x000000001b007220 */ /* 0x000fe20000410000 */
[-C--:B------:R-:W-:Y:S01]  /*bf80*/  FFMA.FTZ R14, R29, R7.reuse, -R14 ;  /* 0x000000071d0e7223 */ /* 0x080fe2000001080e */
[----:B------:R-:W-:Y:S01]  /*bf90*/  FFMA.FTZ R3, R35, R7, R28 ;  /* 0x0000000723037223 */ /* 0x000fe2000001001c */
[----:B------:R-:W-:Y:S01]  /*bfa0*/  F2FP.SATFINITE.E4M3.F32.PACK_AB_MERGE_C R10, R10, R25, RZ ;  /* 0x000000190a0a723e */ /* 0x000fe200048070ff */
[-C--:B------:R-:W-:Y:S01]  /*bfb0*/  FFMA.FTZ R7, R27, R15.reuse, -R12 ;  /* 0x0000000f1b077223 */ /* 0x080fe2000001080c */
[----:B------:R-:W-:Y:S01]  /*bfc0*/  FFMA.FTZ R0, R33, R15, R0 ;  /* 0x0000000f21007223 */ /* 0x000fe20000010000 */
[----:B------:R-:W-:Y:S02]  /*bfd0*/  F2FP.SATFINITE.E4M3.F32.PACK_AB_MERGE_C R4, R4, R9, R20 ;  /* 0x000000090404723e */ /* 0x000fe40004807014 */
[----:B------:R-:W-:Y:S02]  /*bfe0*/  F2FP.SATFINITE.E4M3.F32.PACK_AB_MERGE_C R3, R3, R14, RZ ;  /* 0x0000000e0303723e */ /* 0x000fe400048070ff */
[----:B------:R-:W-:-:S02]  /*bff0*/  F2FP.SATFINITE.E4M3.F32.PACK_AB_MERGE_C R5, R24, R5, R13 ;  /* 0x000000051805723e */ /* 0x000fc4000480700d */
[----:B------:R-:W-:Y:S02]  /*c000*/  F2FP.SATFINITE.E4M3.F32.PACK_AB_MERGE_C R6, R11, R6, R10 ;  /* 0x000000060b06723e */ /* 0x000fe4000480700a */
[----:B------:R-:W-:-:S05]  /*c010*/  F2FP.SATFINITE.E4M3.F32.PACK_AB_MERGE_C R7, R0, R7, R3 ;  /* 0x000000070007723e */ /* 0x000fca0004807003 */
[----:B------:R3:W-:Y:S01]  /*c020*/  STS.128 [R8+0x2000], R4 ;  /* 0x0020000408007388 */ /* 0x0007e20000000c00 */
[----:B------:R-:W-:Y:S05]  /*c030*/  BRA `(.L_x_7504) ;  /* 0x0000001c006c7947 */ /* 0x000fea0003800000 */
.L_x_7494:
[----:B------:R-:W-:-:S03]  /*c040*/  UMOV UR4, 0xffffffff ;  /* 0xffffffff00047882 */ /* 0x000fc60000000000 */
[----:B------:R-:W-:Y:S05]  /*c050*/  BRA.DIV UR4, `(.L_x_7507) ;  /* 0x0000013e04387947 */ /* 0x000fea000b800000 */
[----:B------:R1:W2:Y:S04]  /*c060*/  SHFL.IDX PT, R5, R26, RZ, 0x1c1f ;  /* 0x001c1fff1a057589 */ /* 0x0002a800000e0000 */
[----:B------:R1:W3:Y:S04]  /*c070*/  SHFL.IDX PT, R21, R28, RZ, 0x1c1f ;  /* 0x001c1fff1c157589 */ /* 0x0002e800000e0000 */
[----:B------:R1:W4:Y:S04]  /*c080*/  SHFL.IDX PT, R3, R24, RZ, 0x1c1f ;  /* 0x001c1fff18037589 */ /* 0x00032800000e0000 */
[----:B------:R1:W0:Y:S02]  /*c090*/  SHFL.IDX PT, R7, R30, RZ, 0x1c1f ;  /* 0x001c1fff1e077589 */ /* 0x00022400000e0000 */
.L_x_7749:
[----:B------:R-:W-:Y:S01]  /*c0a0*/  ULDC UR4, c[0x0][0x448] ;  /* 0x0001120000047ab9 */ /* 0x000fe20000000800 */
[----:B------:R-:W-:Y:S01]  /*c0b0*/  BSSY B1, `(.L_x_7508) ;  /* 0x0000013000017945 */ /* 0x000fe20003800000 */
[----:B------:R-:W-:Y:S01]  /*c0c0*/  IMAD R25, R25, UR4, RZ ;  /* 0x0000000419197c24 */ /* 0x000fe2000f8e02ff */
[----:B------:R-:W-:Y:S02]  /*c0d0*/  LEA.HI R20, R213, R213, RZ, 0x1 ;  /* 0x000000d5d5147211 */ /* 0x000fe400078f08ff */
[----:B------:R-:W-:Y:S02]  /*c0e0*/  CS2R R8, SRZ ;  /* 0x0000000000087805 */ /* 0x000fe4000001ff00 */
[----:B------:R-:W-:Y:S02]  /*c0f0*/  CS2R R10, SRZ ;  /* 0x00000000000a7805 */ /* 0x000fe4000001ff00 */
[----:B------:R-:W-:Y:S02]  /*c100*/  CS2R R12, SRZ ;  /* 0x00000000000c7805 */ /* 0x000fe4000001ff00 */
[----:B------:R-:W-:-:S02]  /*c110*/  ISETP.GE.AND P0, PT, R4, R25, PT ;  /* 0x000000190400720c */ /* 0x000fc40003f06270 */
[----:B------:R-:W-:-:S11]  /*c120*/  CS2R R14, SRZ ;  /* 0x00000000000e7805 */ /* 0x000fd6000001ff00 */
[----:B------:R-:W-:Y:S05]  /*c130*/  @P0 BRA `(.L_x_7509) ;  /* 0x0000000000280947 */ /* 0x000fea0003800000 */
[----:B------:R-:W-:Y:S01]  /*c140*/  ULDC UR4, c[0x0][0x3f4] ;  /* 0x0000fd0000047ab9 */ /* 0x000fe20000000800 */
[C---:B--2---:R-:W-:Y:S02]  /*c150*/  IADD3 R4, P0, R16.reuse, R5, RZ ;  /* 0x0000000510047210 */ /* 0x044fe40007f1e0ff */
[----:B------:R-:W-:Y:S02]  /*c160*/  CS2R R8, SRZ ;  /* 0x0000000000087805 */ /* 0x000fe4000001ff00 */
[C---:B------:R-:W-:Y:S02]  /*c170*/  ISETP.GE.AND P2, PT, R16.reuse, UR4, PT ;  /* 0x0000000410007c0c */ /* 0x040fe4000bf46270 */
[----:B---3--:R-:W-:Y:S01]  /*c180*/  IADD3 R6, P1, R16, R21, RZ ;  /* 0x0000001510067210 */ /* 0x008fe20007f3e0ff */
[----:B----4-:R-:W-:-:S04]  /*c190*/  IMAD.X R5, R3, 0x1, R17, P0 ;  /* 0x0000000103057824 */ /* 0x010fc800000e0611 */
[----:B0-----:R-:W-:-:S06]  /*c1a0*/  IMAD.X R7, R7, 0x1, R17, P1 ;  /* 0x0000000107077824 */ /* 0x001fcc00008e0611 */
[----:B------:R-:W-:Y:S05]  /*c1b0*/  @P2 BRA `(.L_x_7509) ;  /* 0x0000000000082947 */ /* 0x000fea0003800000 */
[----:B------:R0:W5:Y:S04]  /*c1c0*/  LD.E.128 R8, desc[UR60][R4.64] ;  /* 0x0000003c04087980 */ /* 0x000168000c101d00 */
[----:B------:R0:W5:Y:S02]  /*c1d0*/  LD.E.128 R12, desc[UR60][R6.64] ;  /* 0x0000003c060c7980 */ /* 0x000164000c101d00 */
.L_x_7509:
[----:B------:R-:W-:Y:S05]  /*c1e0*/  BSYNC B1 ;  /* 0x0000000000017941 */ /* 0x000fea0003800000 */
.L_x_7508:
[----:B------:R-:W-:Y:S01]  /*c1f0*/  LOP3.LUT R20, R20, 0xfffffffe, RZ, 0xc0, !PT ;  /* 0xfffffffe14147812 */ /* 0x000fe200078ec0ff */
[----:B-1----:R-:W-:Y:S01]  /*c200*/  IMAD R30, R169, -0x80, R25 ;  /* 0xffffff80a91e7824 */ /* 0x002fe200078e0219 */
[----:B-----5:R-:W-:Y:S01]  /*c210*/  SHF.R.U32.HI R0, RZ, 0x8, R8 ;  /* 0x00000008ff007819 */ /* 0x020fe20000011608 */
[----:B------:R-:W-:Y:S01]  /*c220*/  BSSY B1, `(.L_x_7510) ;  /* 0x0000034000017945 */ /* 0x000fe20003800000 */
[----:B----4-:R-:W-:Y:S01]  /*c230*/  LOP3.LUT R3, R8, 0xff, RZ, 0xc0, !PT ;  /* 0x000000ff08037812 */ /* 0x010fe200078ec0ff */
[----:B------:R-:W-:Y:S01]  /*c240*/  IMAD.IADD R20, R213, 0x1, -R20 ;  /* 0x00000001d5147824 */ /* 0x000fe200078e0a14 */
[----:B------:R-:W-:Y:S02]  /*c250*/  LOP3.LUT R0, R0, 0xff, RZ, 0xc0, !PT ;  /* 0x000000ff00007812 */ /* 0x000fe400078ec0ff */
[----:B------:R-:W-:Y:S02]  /*c260*/  SHF.R.U32.HI R25, RZ, 0x8, R11 ;  /* 0x00000008ff197819 */ /* 0x000fe4000001160b */
[----:B------:R-:W-:-:S02]  /*c270*/  SHF.L.U32 R37, R20, 0x1f, RZ ;  /* 0x0000001f14257819 */ /* 0x000fc400000006ff */
[----:B0-2---:R-:W-:Y:S02]  /*c280*/  PRMT R5, R0, 0x7604, R3 ;  /* 0x0000760400057816 */ /* 0x005fe40000000003 */
[----:B------:R-:W0:Y:S01]  /*c290*/  SYNCS.PHASECHK.TRANS64.TRYWAIT P1, [R18+URZ+0x22800], R37 ;  /* 0x02280025120075a7 */ /* 0x000e22000802017f */
[----:B------:R-:W-:Y:S02]  /*c2a0*/  SHF.R.U32.HI R0, RZ, 0x8, R10 ;  /* 0x00000008ff007819 */ /* 0x000fe4000001160a */
[----:B------:R-:W-:Y:S02]  /*c2b0*/  SHF.R.U32.HI R29, RZ, 0x8, R13 ;  /* 0x00000008ff1d7819 */ /* 0x000fe4000001160d */
[----:B------:R-:W-:Y:S02]  /*c2c0*/  SHF.R.U32.HI R35, RZ, 0x8, R15 ;  /* 0x00000008ff237819 */ /* 0x000fe4000001160f */
[----:B------:R-:W-:Y:S02]  /*c2d0*/  LOP3.LUT R6, R10, 0xff, RZ, 0xc0, !PT ;  /* 0x000000ff0a067812 */ /* 0x000fe400078ec0ff */
[----:B------:R-:W-:-:S02]  /*c2e0*/  LOP3.LUT R20, R11, 0xff, RZ, 0xc0, !PT ;  /* 0x000000ff0b147812 */ /* 0x000fc400078ec0ff */
[----:B---3--:R-:W-:Y:S02]  /*c2f0*/  LOP3.LUT R21, R0, 0xff, RZ, 0xc0, !PT ;  /* 0x000000ff00157812 */ /* 0x008fe400078ec0ff */
[----:B------:R-:W-:Y:S02]  /*c300*/  LOP3.LUT R25, R25, 0xff, RZ, 0xc0, !PT ;  /* 0x000000ff19197812 */ /* 0x000fe400078ec0ff */
[----:B------:R-:W-:Y:S01]  /*c310*/  SHF.R.U32.HI R7, RZ, 0x8, R9 ;  /* 0x00000008ff077819 */ /* 0x000fe20000011609 */
[----:B------:R-:W1:Y:S01]  /*c320*/  LDC R3, c[0x0][0x3f4] ;  /* 0x0000fd00ff037b82 */ /* 0x000e620000000800 */
[----:B------:R-:W-:Y:S02]  /*c330*/  SHF.R.U32.HI R0, RZ, 0x8, R12 ;  /* 0x00000008ff007819 */ /* 0x000fe4000001160c */
[----:B------:R-:W-:Y:S02]  /*c340*/  LOP3.LUT R24, R13, 0xff, RZ, 0xc0, !PT ;  /* 0x000000ff0d187812 */ /* 0x000fe400078ec0ff */
        /* <DEDUP_REMOVED lines=25> */
[----:B-1----:R-:W-:Y:S02]  /*c4e0*/  ISETP.GE.AND P0, PT, R16, R3, PT ;  /* 0x000000031000720c */ /* 0x002fe40003f06270 */
[----:B------:R-:W-:Y:S02]  /*c4f0*/  LOP3.LUT R7, R7, 0xff0000, R0, 0xf8, !PT ;  /* 0x00ff000007077812 */ /* 0x000fe400078ef800 */
[----:B------:R-:W-:-:S02]  /*c500*/  LOP3.LUT R25, R20, 0xff0000, R25, 0xf8, !PT ;  /* 0x00ff000014197812 */ /* 0x000fc400078ef819 */
[----:B------:R-:W-:Y:S02]  /*c510*/  LOP3.LUT R29, R24, 0xff0000, R29, 0xf8, !PT ;  /* 0x00ff0000181d7812 */ /* 0x000fe400078ef81d */
[----:B------:R-:W-:Y:S02]  /*c520*/  LOP3.LUT R35, R28, 0xff0000, R35, 0xf8, !PT ;  /* 0x00ff00001c237812 */ /* 0x000fe400078ef823 */
[----:B------:R-:W-:Y:S02]  /*c530*/  VIMNMX R30, R30, 0x80, PT ;  /* 0x000000801e1e7848 */ /* 0x000fe40003fe0100 */
[----:B------:R-:W-:Y:S01]  /*c540*/  LOP3.LUT R5, R5, 0xff0000, R8, 0xf8, !PT ;  /* 0x00ff000005057812 */ /* 0x000fe200078ef808 */
[----:B0-----:R-:W-:Y:S06]  /*c550*/  @!P1 BRA `(.L_x_7511) ;  /* 0x00000138006c9947 */ /* 0x001fec0003800000 */
.L_x_7750:
[----:B------:R-:W-:Y:S05]  /*c560*/  BSYNC B1 ;  /* 0x0000000000017941 */ /* 0x000fea0003800000 */
.L_x_7510:
[----:B------:R-:W-:Y:S01]  /*c570*/  ISETP.GE.OR P1, PT, R194, R30, P0 ;  /* 0x0000001ec200720c */ /* 0x000fe20000726670 */
[----:B------:R-:W-:Y:S01]  /*c580*/  BSSY B1, `(.L_x_7512) ;  /* 0x00000cc000017945 */ /* 0x000fe20003800000 */
[----:B------:R-:W-:Y:S02]  /*c590*/  LOP3.LUT R21, R21, 0xff0000, R10, 0xf8, !PT ;  /* 0x00ff000015157812 */ /* 0x000fe400078ef80a */
[----:B------:R-:W-:Y:S02]  /*c5a0*/  LOP3.LUT R27, R27, 0xff0000, R12, 0xf8, !PT ;  /* 0x00ff00001b1b7812 */ /* 0x000fe400078ef80c */
[----:B------:R-:W-:Y:S02]  /*c5b0*/  LOP3.LUT R33, R33, 0xff0000, R14, 0xf8, !PT ;  /* 0x00ff000021217812 */ /* 0x000fe400078ef80e */
[----:B------:R-:W-:Y:S02]  /*c5c0*/  LOP3.LUT R0, R5, 0xff000000, R8, 0xf8, !PT ;  /* 0xff00000005007812 */ /* 0x000fe400078ef808 */
[----:B------:R-:W-:-:S02]  /*c5d0*/  LOP3.LUT R20, R7, 0xff000000, R9, 0xf8, !PT ;  /* 0xff00000007147812 */ /* 0x000fc400078ef809 */
[----:B------:R-:W-:Y:S02]  /*c5e0*/  ISETP.GE.OR P0, PT, R221, R30, P0 ;  /* 0x0000001edd00720c */ /* 0x000fe40000706670 */
[----:B------:R-:W-:Y:S02]  /*c5f0*/  LOP3.LUT R21, R21, 0xff000000, R10, 0xf8, !PT ;  /* 0xff00000015157812 */ /* 0x000fe400078ef80a */
[----:B------:R-:W-:Y:S02]  /*c600*/  LOP3.LUT R24, R25, 0xff000000, R11, 0xf8, !PT ;  /* 0xff00000019187812 */ /* 0x000fe400078ef80b */
[----:B------:R-:W-:Y:S02]  /*c610*/  LOP3.LUT R12, R27, 0xff000000, R12, 0xf8, !PT ;  /* 0xff0000001b0c7812 */ /* 0x000fe400078ef80c */
[----:B------:R-:W-:Y:S02]  /*c620*/  LOP3.LUT R13, R29, 0xff000000, R13, 0xf8, !PT ;  /* 0xff0000001d0d7812 */ /* 0x000fe400078ef80d */
[----:B------:R-:W-:-:S02]  /*c630*/  LOP3.LUT R14, R33, 0xff000000, R14, 0xf8, !PT ;  /* 0xff000000210e7812 */ /* 0x000fc400078ef80e */
[----:B------:R-:W-:Y:S01]  /*c640*/  LOP3.LUT R15, R35, 0xff000000, R15, 0xf8, !PT ;  /* 0xff000000230f7812 */ /* 0x000fe200078ef80f */
[----:B------:R-:W-:Y:S06]  /*c650*/  @P1 BRA `(.L_x_7513) ;  /* 0x0000000800f81947 */ /* 0x000fec0003800000 */
[----:B------:R-:W-:Y:S01]  /*c660*/  IMAD.SHL.U32 R4, R204, 0x80, RZ ;  /* 0x00000080cc047824 */ /* 0x000fe200078e00ff */
[----:B------:R-:W-:Y:S01]  /*c670*/  F2FP.F16.E4M3.UNPACK_B R38, R0.H1 ;  /* 0x00000000ff26723e */ /* 0x000fe200030006ff */
[----:B------:R-:W-:Y:S01]  /*c680*/  IMAD.IADD R5, R16, 0x1, R3 ;  /* 0x0000000110057824 */ /* 0x000fe200078e0203 */
[-C--:B------:R-:W-:Y:S02]  /*c690*/  F2FP.F16.E4M3.UNPACK_B R42, R12.reuse.H1 ;  /* 0x0000000cff2a723e */ /* 0x080fe400030006ff */
[----:B------:R-:W-:Y:S01]  /*c6a0*/  LOP3.LUT R6, R4, 0x380, RZ, 0xc0, !PT ;  /* 0x0000038004067812 */ /* 0x000fe200078ec0ff */
[----:B------:R-:W-:Y:S01]  /*c6b0*/  HADD2.F32 R39, -RZ, R38.H0_H0 ;  /* 0x20000026ff277230 */ /* 0x000fe20000004100 */
[----:B------:R-:W-:Y:S01]  /*c6c0*/  F2FP.F16.E4M3.UNPACK_B R41, R12 ;  /* 0x0000000cff29723e */ /* 0x000fe200020006ff */
[----:B------:R-:W-:Y:S01]  /*c6d0*/  HADD2.F32 R40, -RZ, R42.H0_H0 ;  /* 0x2000002aff287230 */ /* 0x000fe20000004100 */
[----:B------:R-:W-:Y:S02]  /*c6e0*/  LOP3.LUT R4, R6, 0x70, R16, 0xf8, !PT ;  /* 0x0000007006047812 */ /* 0x000fe400078ef810 */
[----:B------:R-:W-:-:S02]  /*c6f0*/  SHF.R.U32.HI R26, RZ, 0x3, R6 ;  /* 0x00000003ff1a7819 */ /* 0x000fc40000011606 */
[----:B------:R-:W-:Y:S02]  /*c700*/  LOP3.LUT R5, R6, 0x70, R5, 0xf8, !PT ;  /* 0x0000007006057812 */ /* 0x000fe400078ef805 */
[-C--:B------:R-:W-:Y:S02]  /*c710*/  LOP3.LUT R4, R4, R26.reuse, RZ, 0x3c, !PT ;  /* 0x0000001a04047212 */ /* 0x080fe400078e3cff */
[----:B------:R-:W-:Y:S02]  /*c720*/  LOP3.LUT R26, R5, R26, RZ, 0x3c, !PT ;  /* 0x0000001a051a7212 */ /* 0x000fe400078e3cff */
[C-C-:B------:R-:W-:Y:S02]  /*c730*/  IADD3 R25, R18.reuse, R4, R203.reuse ;  /* 0x0000000412197210 */ /* 0x140fe40007ffe0cb */
[----:B------:R-:W-:-:S03]  /*c740*/  IADD3 R26, R18, R26, R203 ;  /* 0x0000001a121a7210 */ /* 0x000fc60007ffe0cb */
[----:B------:R-:W1:Y:S04]  /*c750*/  LDS.128 R4, [R25+0x14400] ;  /* 0x0144000019047984 */ /* 0x000e680000000c00 */
[----:B------:R-:W2:Y:S01]  /*c760*/  LDS.128 R8, [R26+0x14400] ;  /* 0x014400001a087984 */ /* 0x000ea20000000c00 */
[-C--:B-1----:R-:W-:Y:S02]  /*c770*/  F2FP.F16.E4M3.UNPACK_B R27, R4.reuse ;  /* 0x00000004ff1b723e */ /* 0x082fe400020006ff */
[----:B------:R-:W-:Y:S02]  /*c780*/  F2FP.F16.E4M3.UNPACK_B R4, R4.H1 ;  /* 0x00000004ff04723e */ /* 0x000fe400030006ff */
[----:B--2---:R-:W-:Y:S02]  /*c790*/  F2FP.F16.E4M3.UNPACK_B R33, R8.H1 ;  /* 0x00000008ff21723e */ /* 0x004fe400030006ff */
[----:B------:R-:W-:-:S02]  /*c7a0*/  F2FP.F16.E4M3.UNPACK_B R28, R5 ;  /* 0x00000005ff1c723e */ /* 0x000fc400020006ff */
[----:B------:R-:W-:Y:S01]  /*c7b0*/  F2FP.F16.E4M3.UNPACK_B R29, R5.H1 ;  /* 0x00000005ff1d723e */ /* 0x000fe200030006ff */
[--C-:B------:R-:W-:Y:S01]  /*c7c0*/  HADD2.F32 R34, -RZ, R33.reuse.H0_H0 ;  /* 0x20000021ff227230 */ /* 0x100fe20000004100 */
[-C--:B------:R-:W-:Y:S01]  /*c7d0*/  F2FP.F16.E4M3.UNPACK_B R35, R9.reuse ;  /* 0x00000009ff23723e */ /* 0x080fe200020006ff */
[----:B------:R-:W-:Y:S01]  /*c7e0*/  HADD2.F32 R5, -RZ, R4.H0_H0 ;  /* 0x20000004ff057230 */ /* 0x000fe20000004100 */
[----:B------:R-:W-:Y:S01]  /*c7f0*/  F2FP.F16.E4M3.UNPACK_B R36, R9.H1 ;  /* 0x00000009ff24723e */ /* 0x000fe200030006ff */
[----:B------:R-:W-:Y:S02]  /*c800*/  HADD2.F32 R33, -RZ, R33.H1_H1 ;  /* 0x30000021ff217230 */ /* 0x000fe40000004100 */
[CC--:B------:R-:W-:Y:S01]  /*c810*/  FMUL.FTZ R9, R34.reuse, R39.reuse ;  /* 0x0000002722097220 */ /* 0x0c0fe20000410000 */
[----:B------:R-:W-:Y:S01]  /*c820*/  FMUL.FTZ R44, R34, R40 ;  /* 0x00000028222c7220 */ /* 0x000fe20000410000 */
[----:B------:R-:W-:Y:S02]  /*c830*/  F2FP.F16.E4M3.UNPACK_B R8, R8 ;  /* 0x00000008ff08723e */ /* 0x000fe400020006ff */
[C---:B------:R-:W-:Y:S01]  /*c840*/  FFMA.FTZ R46, R5.reuse, R40, R9 ;  /* 0x00000028052e7223 */ /* 0x040fe20000010009 */
[----:B------:R-:W-:Y:S01]  /*c850*/  FFMA.FTZ R45, R5, R39, -R44 ;  /* 0x00000027052d7223 */ /* 0x000fe2000001082c */
[----:B------:R-:W-:Y:S01]  /*c860*/  HADD2.F32 R40, -RZ, R38.H1_H1 ;  /* 0x30000026ff287230 */ /* 0x000fe20000004100 */
[----:B------:R-:W-:Y:S01]  /*c870*/  F2FP.F16.E4M3.UNPACK_B R38, R0 ;  /* 0x00000000ff26723e */ /* 0x000fe200020006ff */
[----:B------:R-:W-:Y:S01]  /*c880*/  HADD2.F32 R44, -RZ, R42.H1_H1 ;  /* 0x3000002aff2c7230 */ /* 0x000fe20000004100 */
[----:B0-----:R-:W-:Y:S01]  /*c890*/  F2FP.F16.E4M3.UNPACK_B R37, R10 ;  /* 0x0000000aff25723e */ /* 0x001fe200020006ff */
[----:B------:R-:W-:-:S02]  /*c8a0*/  HADD2.F32 R42, -RZ, R41.H0_H0 ;  /* 0x20000029ff2a7230 */ /* 0x000fc40000004100 */
[C---:B------:R-:W-:Y:S01]  /*c8b0*/  FMUL.FTZ R43, R33.reuse, R40 ;  /* 0x00000028212b7220 */ /* 0x040fe20000410000 */
[----:B------:R-:W-:Y:S02]  /*c8c0*/  HADD2.F32 R9, -RZ, R8.H0_H0 ;  /* 0x20000008ff097230 */ /* 0x000fe40000004100 */
[----:B------:R-:W-:Y:S01]  /*c8d0*/  FMUL.FTZ R48, R33, R44 ;  /* 0x0000002c21307220 */ /* 0x000fe20000410000 */
[----:B------:R-:W-:Y:S01]  /*c8e0*/  HADD2.F32 R5, -RZ, R4.H1_H1 ;  /* 0x30000004ff057230 */ /* 0x000fe20000004100 */
[----:B------:R-:W-:Y:S01]  /*c8f0*/  F2FP.F16.E4M3.UNPACK_B R10, R10.H1 ;  /* 0x0000000aff0a723e */ /* 0x000fe200030006ff */
[----:B------:R-:W-:Y:S02]  /*c900*/  HADD2.F32 R39, -RZ, R38.H0_H0 ;  /* 0x20000026ff277230 */ /* 0x000fe40000004100 */
[----:B------:R-:W-:Y:S01]  /*c910*/  FMUL.FTZ R33, R9, R42 ;  /* 0x0000002a09217220 */ /* 0x000fe20000410000 */
[----:B------:R-:W-:Y:S02]  /*c920*/  HADD2.F32 R4, -RZ, R27.H0_H0 ;  /* 0x2000001bff047230 */ /* 0x000fe40000004100 */
[C---:B------:R-:W-:Y:S01]  /*c930*/  FFMA.FTZ R47, R5.reuse, R44, R43 ;  /* 0x0000002c052f7223 */ /* 0x040fe2000001002b */
[----:B------:R-:W-:Y:S01]  /*c940*/  FFMA.FTZ R48, R5, R40, -R48 ;  /* 0x0000002805307223 */ /* 0x000fe20000010830 */
[----:B------:R-:W-:Y:S01]  /*c950*/  FMUL.FTZ R9, R9, R39 ;  /* 0x0000002709097220 */ /* 0x000fe20000410000 */
[----:B------:R-:W-:-:S02]  /*c960*/  HADD2.F32 R5, -RZ, R36.H0_H0 ;  /* 0x20000024ff057230 */ /* 0x000fc40000004100 */
[C---:B------:R-:W-:Y:S01]  /*c970*/  FFMA.FTZ R43, R4.reuse, R39, -R33 ;  /* 0x00000027042b7223 */ /* 0x040fe20000010821 */
[----:B------:R-:W-:Y:S01]  /*c980*/  F2FP.F16.E4M3.UNPACK_B R39, R13.H1 ;  /* 0x0000000dff27723e */ /* 0x000fe200030006ff */
[----:B------:R-:W-:Y:S01]  /*c990*/  FFMA.FTZ R42, R4, R42, R9 ;  /* 0x0000002a042a7223 */ /* 0x000fe20000010009 */
[----:B------:R-:W-:Y:S01]  /*c9a0*/  F2FP.F16.E4M3.UNPACK_B R9, R20.H1 ;  /* 0x00000014ff09723e */ /* 0x000fe200030006ff */
[----:B------:R-:W-:Y:S01]  /*c9b0*/  HADD2.F32 R41, -RZ, R41.H1_H1 ;  /* 0x30000029ff297230 */ /* 0x000fe20000004100 */
[-C--:B------:R-:W-:Y:S01]  /*c9c0*/  F2FP.F16.E4M3.UNPACK_B R30, R6.reuse ;  /* 0x00000006ff1e723e */ /* 0x080fe200020006ff */
[----:B------:R-:W-:Y:S01]  /*c9d0*/  HADD2.F32 R40, -RZ, R39.H0_H0 ;  /* 0x20000027ff287230 */ /* 0x000fe20000004100 */
[----:B------:R-:W-:Y:S01]  /*c9e0*/  F2FP.F16.E4M3.UNPACK_B R6, R6.H1 ;  /* 0x00000006ff06723e */ /* 0x000fe200030006ff */
[----:B------:R-:W-:Y:S01]  /*c9f0*/  HADD2.F32 R8, -RZ, R8.H1_H1 ;  /* 0x30000008ff087230 */ /* 0x000fe20000004100 */
[----:B------:R-:W-:Y:S01]  /*ca00*/  F2FP.F16.E4M3.UNPACK_B R34, R11 ;  /* 0x0000000bff22723e */ /* 0x000fe200020006ff */
[----:B------:R-:W-:-:S02]  /*ca10*/  HADD2.F32 R38, -RZ, R38.H1_H1 ;  /* 0x30000026ff267230 */ /* 0x000fc40000004100 */
[C---:B------:R-:W-:Y:S01]  /*ca20*/  FMUL.FTZ R49, R5.reuse, R40 ;  /* 0x0000002805317220 */ /* 0x040fe20000410000 */
[----:B------:R-:W-:Y:S02]  /*ca30*/  HADD2.F32 R33, -RZ, R9.H0_H0 ;  /* 0x20000009ff217230 */ /* 0x000fe40000004100 */
[C---:B------:R-:W-:Y:S01]  /*ca40*/  FMUL.FTZ R44, R8.reuse, R41 ;  /* 0x00000029082c7220 */ /* 0x040fe20000410000 */
[----:B------:R-:W-:Y:S02]  /*ca50*/  HADD2.F32 R4, -RZ, R29.H0_H0 ;  /* 0x2000001dff047230 */ /* 0x000fe40000004100 */
[----:B------:R-:W-:Y:S01]  /*ca60*/  FMUL.FTZ R8, R8, R38 ;  /* 0x0000002608087220 */ /* 0x000fe20000410000 */
[----:B------:R-:W-:Y:S02]  /*ca70*/  HADD2.F32 R27, -RZ, R27.H1_H1 ;  /* 0x3000001bff1b7230 */ /* 0x000fe40000004100 */
[----:B------:R-:W-:Y:S01]  /*ca80*/  FMUL.FTZ R5, R5, R33 ;  /* 0x0000002105057220 */ /* 0x000fe20000410000 */
[----:B------:R-:W-:-:S02]  /*ca90*/  HADD2.F32 R39, -RZ, R39.H1_H1 ;  /* 0x30000027ff277230 */ /* 0x000fc40000004100 */
[C---:B------:R-:W-:Y:S01]  /*caa0*/  FFMA.FTZ R51, R4.reuse, R33, -R49 ;  /* 0x0000002104337223 */ /* 0x040fe20000010831 */
[----:B------:R-:W-:Y:S01]  /*cab0*/  F2FP.F16.E4M3.UNPACK_B R33, R13 ;  /* 0x0000000dff21723e */ /* 0x000fe200020006ff */
[C---:B------:R-:W-:Y:S01]  /*cac0*/  FFMA.FTZ R44, R27.reuse, R38, -R44 ;  /* 0x000000261b2c7223 */ /* 0x040fe2000001082c */
[----:B------:R-:W-:Y:S01]  /*cad0*/  FFMA.FTZ R41, R27, R41, R8 ;  /* 0x000000291b297223 */ /* 0x000fe20000010008 */
[----:B------:R-:W-:Y:S01]  /*cae0*/  HADD2.F32 R36, -RZ, R36.H1_H1 ;  /* 0x30000024ff247230 */ /* 0x000fe20000004100 */
[----:B------:R-:W-:Y:S01]  /*caf0*/  F2FP.F16.E4M3.UNPACK_B R8, R20 ;  /* 0x00000014ff08723e */ /* 0x000fe200020006ff */
[----:B------:R-:W-:Y:S02]  /*cb00*/  HADD2.F32 R27, -RZ, R9.H1_H1 ;  /* 0x30000009ff1b7230 */ /* 0x000fe40000004100 */
[----:B------:R-:W-:Y:S01]  /*cb10*/  FFMA.FTZ R52, R4, R40, R5 ;  /* 0x0000002804347223 */ /* 0x000fe20000010005 */
[----:B------:R-:W-:Y:S02]  /*cb20*/  HADD2.F32 R38, -RZ, R33.H0_H0 ;  /* 0x20000021ff267230 */ /* 0x000fe40000004100 */
[----:B------:R-:W-:Y:S01]  /*cb30*/  FMUL.FTZ R40, R36, R39 ;  /* 0x0000002724287220 */ /* 0x000fe20000410000 */
[----:B------:R-:W-:-:S02]  /*cb40*/  HADD2.F32 R5, -RZ, R35.H0_H0 ;  /* 0x20000023ff057230 */ /* 0x000fc40000004100 */
[----:B------:R-:W-:Y:S01]  /*cb50*/  FMUL.FTZ R36, R36, R27 ;  /* 0x0000001b24247220 */ /* 0x000fe20000410000 */
[----:B------:R-:W-:Y:S01]  /*cb60*/  HADD2.F32 R29, -RZ, R29.H1_H1 ;  /* 0x3000001dff1d7230 */ /* 0x000fe20000004100 */
[----:B------:R-:W-:Y:S01]  /*cb70*/  F2FP.F16.E4M3.UNPACK_B R11, R11.H1 ;  /* 0x0000000bff0b723e */ /* 0x000fe200030006ff */
[----:B------:R-:W-:Y:S02]  /*cb80*/  HADD2.F32 R9, -RZ, R8.H0_H0 ;  /* 0x20000008ff097230 */ /* 0x000fe40000004100 */
[----:B------:R-:W-:Y:S01]  /*cb90*/  FMUL.FTZ R49, R5, R38 ;  /* 0x0000002605317220 */ /* 0x000fe20000410000 */
[----:B------:R-:W-:Y:S02]  /*cba0*/  HADD2.F32 R4, -RZ, R28.H0_H0 ;  /* 0x2000001cff047230 */ /* 0x000fe40000004100 */
[C---:B------:R-:W-:Y:S01]  /*cbb0*/  FFMA.FTZ R54, R29.reuse, R27, -R40 ;  /* 0x0000001b1d367223 */ /* 0x040fe20000010828 */
[----:B------:R-:W-:Y:S01]  /*cbc0*/  FFMA.FTZ R53, R29, R39, R36 ;  /* 0x000000271d357223 */ /* 0x000fe20000010024 */
[-C--:B------:R-:W-:Y:S01]  /*cbd0*/  FMUL.FTZ R5, R5, R9.reuse ;  /* 0x0000000905057220 */ /* 0x080fe20000410000 */
[----:B------:R-:W-:Y:S01]  /*cbe0*/  F2FP.F16.E4M3.UNPACK_B R29, R14.H1 ;  /* 0x0000000eff1d723e */ /* 0x000fe200030006ff */
[C---:B------:R-:W-:Y:S01]  /*cbf0*/  FFMA.FTZ R49, R4.reuse, R9, -R49 ;  /* 0x0000000904317223 */ /* 0x040fe20000010831 */
[----:B------:R-:W-:Y:S01]  /*cc00*/  F2FP.F16.E4M3.UNPACK_B R9, R21.H1 ;  /* 0x00000015ff09723e */ /* 0x000fe200030006ff */
[----:B------:R-:W-:Y:S01]  /*cc10*/  FFMA.FTZ R38, R4, R38, R5 ;  /* 0x0000002604267223 */ /* 0x000fe20000010005 */
[----:B------:R-:W-:Y:S01]  /*cc20*/  HADD2.F32 R8, -RZ, R8.H1_H1 ;  /* 0x30000008ff087230 */ /* 0x000fe20000004100 */
[-C--:B------:R-:W-:Y:S01]  /*cc30*/  F2FP.F16.E4M3.UNPACK_B R32, R7.reuse ;  /* 0x00000007ff20723e */ /* 0x080fe200020006ff */
        /* <DEDUP_REMOVED lines=12> */
[----:B------:R-:W-:Y:S02]  /*cd00*/  HADD2.F32 R29, -RZ, R29.H1_H1 ;  /* 0x3000001dff1d7230 */ /* 0x000fe40000004100 */
[----:B------:R-:W-:Y:S01]  /*cd10*/  FFMA.FTZ R33, R28, R33, R50 ;  /* 0x000000211c217223 */ /* 0x000fe20000010032 */
[----:B------:R-:W-:Y:S02]  /*cd20*/  HADD2.F32 R10, -RZ, R10.H1_H1 ;  /* 0x3000000aff0a7230 */ /* 0x000fe40000004100 */
[----:B------:R-:W-:Y:S01]  /*cd30*/  FFMA.FTZ R50, R4, R27, -R35 ;  /* 0x0000001b04327223 */ /* 0x000fe20000010823 */
[----:B------:R-:W-:Y:S01]  /*cd40*/  HADD2.F32 R9, -RZ, R9.H1_H1 ;  /* 0x30000009ff097230 */ /* 0x000fe20000004100 */
[----:B------:R-:W-:Y:S01]  /*cd50*/  F2FP.F16.E4M3.UNPACK_B R27, R14 ;  /* 0x0000000eff1b723e */ /* 0x000fe200020006ff */
[----:B------:R-:W-:Y:S01]  /*cd60*/  FFMA.FTZ R40, R28, R8, -R39 ;  /* 0x000000081c287223 */ /* 0x000fe20000010827 */
[----:B------:R-:W-:Y:S01]  /*cd70*/  FFMA.FTZ R55, R4, R36, R5 ;  /* 0x0000002404377223 */ /* 0x000fe20000010005 */
[----:B------:R-:W-:Y:S01]  /*cd80*/  HADD2.F32 R6, -RZ, R6.H1_H1 ;  /* 0x30000006ff067230 */ /* 0x000fe20000004100 */
        /* <DEDUP_REMOVED lines=9> */
[C---:B------:R-:W-:Y:S01]  /*ce20*/  FMUL.FTZ R9, R5.reuse, R10 ;  /* 0x0000000a05097220 */ /* 0x040fe20000410000 */
[----:B------:R-:W-:Y:S02]  /*ce30*/  HADD2.F32 R27, -RZ, R27.H1_H1 ;  /* 0x3000001bff1b7230 */ /* 0x000fe40000004100 */
[----:B------:R-:W-:Y:S01]  /*ce40*/  FMUL.FTZ R5, R5, R6 ;  /* 0x0000000605057220 */ /* 0x000fe20000410000 */
[----:B------:R-:W-:-:S02]  /*ce50*/  HADD2.F32 R37, -RZ, R37.H1_H1 ;  /* 0x30000025ff257230 */ /* 0x000fc40000004100 */
        /* <DEDUP_REMOVED lines=10> */
[----:B------:R-:W-:Y:S01]  /*cf00*/  F2FP.SATFINITE.E4M3.F32.PACK_AB_MERGE_C R55, R56, R55, RZ ;  /* 0x000000373837723e */ /* 0x000fe200048070ff */
[----:B------:R-:W-:-:S02]  /*cf10*/  HADD2.F32 R5, -RZ, R11.H0_H0 ;  /* 0x2000000bff057230 */ /* 0x000fc40000004100 */
[----:B------:R-:W-:Y:S01]  /*cf20*/  FFMA.FTZ R30, R30, R27, R6 ;  /* 0x0000001b1e1e7223 */ /* 0x000fe20000010006 */
[--C-:B------:R-:W-:Y:S02]  /*cf30*/  HADD2.F32 R6, -RZ, R4.reuse.H0_H0 ;  /* 0x20000004ff067230 */ /* 0x100fe40000004100 */
[----:B------:R-:W-:Y:S02]  /*cf40*/  HADD2.F32 R8, -RZ, R4.H1_H1 ;  /* 0x30000004ff087230 */ /* 0x000fe40000004100 */
[C---:B------:R-:W-:Y:S01]  /*cf50*/  FMUL.FTZ R27, R5.reuse, R10 ;  /* 0x0000000a051b7220 */ /* 0x040fe20000410000 */
[----:B------:R-:W-:Y:S02]  /*cf60*/  HADD2.F32 R4, -RZ, R7.H0_H0 ;  /* 0x20000007ff047230 */ /* 0x000fe40000004100 */
[----:B------:R-:W-:Y:S02]  /*cf70*/  HADD2.F32 R28, -RZ, R9.H1_H1 ;  /* 0x30000009ff1c7230 */ /* 0x000fe40000004100 */
[----:B------:R-:W-:Y:S01]  /*cf80*/  FMUL.FTZ R9, R5, R6 ;  /* 0x0000000605097220 */ /* 0x000fe20000410000 */
[----:B------:R-:W-:-:S02]  /*cf90*/  HADD2.F32 R11, -RZ, R11.H1_H1 ;  /* 0x3000000bff0b7230 */ /* 0x000fc40000004100 */
[C---:B------:R-:W-:Y:S01]  /*cfa0*/  FFMA.FTZ R39, R4.reuse, R6, -R27 ;  /* 0x0000000604277223 */ /* 0x040fe2000001081b */
[----:B------:R-:W-:Y:S01]  /*cfb0*/  HADD2.F32 R7, -RZ, R7.H1_H1 ;  /* 0x30000007ff077230 */ /* 0x000fe20000004100 */
[----:B------:R-:W-:Y:S01]  /*cfc0*/  F2FP.F16.E4M3.UNPACK_B R5, R24 ;  /* 0x00000018ff05723e */ /* 0x000fe200020006ff */
[----:B------:R-:W-:Y:S01]  /*cfd0*/  FFMA.FTZ R10, R4, R10, R9 ;  /* 0x0000000a040a7223 */ /* 0x000fe20000010009 */
[C---:B------:R-:W-:Y:S01]  /*cfe0*/  FMUL.FTZ R6, R11.reuse, R28 ;  /* 0x0000001c0b067220 */ /* 0x040fe20000410000 */
[-C--:B------:R-:W-:Y:S01]  /*cff0*/  FMUL.FTZ R11, R11, R8.reuse ;  /* 0x000000080b0b7220 */ /* 0x080fe20000410000 */
[----:B------:R-:W-:Y:S02]  /*d000*/  F2FP.F16.E4M3.UNPACK_B R4, R15 ;  /* 0x0000000fff04723e */ /* 0x000fe400020006ff */
[C---:B------:R-:W-:Y:S01]  /*d010*/  FFMA.FTZ R58, R7.reuse, R8, -R6 ;  /* 0x00000008073a7223 */ /* 0x040fe20000010806 */
[----:B------:R-:W-:Y:S01]  /*d020*/  FFMA.FTZ R59, R7, R28, R11 ;  /* 0x0000001c073b7223 */ /* 0x000fe2000001000b */
[----:B------:R-:W-:-:S02]  /*d030*/  HADD2.F32 R6, -RZ, R5.H0_H0 ;  /* 0x20000005ff067230 */ /* 0x000fc40000004100 */
[----:B------:R-:W-:Y:S02]  /*d040*/  HADD2.F32 R7, -RZ, R5.H1_H1 ;  /* 0x30000005ff077230 */ /* 0x000fe40000004100 */
[----:B------:R-:W-:Y:S01]  /*d050*/  HADD2.F32 R8, -RZ, R4.H0_H0 ;  /* 0x20000004ff087230 */ /* 0x000fe20000004100 */
[----:B------:R-:W-:Y:S01]  /*d060*/  F2FP.SATFINITE.E4M3.F32.PACK_AB_MERGE_C R59, R59, R10, RZ ;  /* 0x0000000a3b3b723e */ /* 0x000fe200048070ff */
[----:B------:R-:W-:Y:S01]  /*d070*/  HADD2.F32 R5, -RZ, R34.H0_H0 ;  /* 0x20000022ff057230 */ /* 0x000fe20000004100 */
[----:B------:R-:W-:Y:S01]  /*d080*/  F2FP.SATFINITE.E4M3.F32.PACK_AB_MERGE_C R10, R30, R35, R55 ;  /* 0x000000231e0a723e */ /* 0x000fe20004807037 */
        /* <DEDUP_REMOVED lines=27> */
.L_x_7513:
[----:B------:R-:W-:Y:S05]  /*d240*/  BSYNC B1 ;  /* 0x0000000000017941 */ /* 0x000fea0003800000 */
.L_x_7512:
[----:B------:R-:W-:Y:S05]  /*d250*/  @P0 BRA `(.L_x_7504) ;  /* 0x0000000800e40947 */ /* 0x000fea0003800000 */
[----:B------:R-:W-:Y:S02]  /*d260*/  IADD3 R3, R16, R3, RZ ;  /* 0x0000000310037210 */ /* 0x000fe40007ffe0ff */
[----:B-1----:R-:W-:Y:S02]  /*d270*/  SHF.R.U32.HI R4, RZ, 0x3, R200 ;  /* 0x00000003ff047819 */ /* 0x002fe400000116c8 */
[----:B------:R-:W-:Y:S02]  /*d280*/  LOP3.LUT R3, R200, 0x70, R3, 0xf8, !PT ;  /* 0x00000070c8037812 */ /* 0x000fe400078ef803 */
[----:B------:R-:W-:Y:S02]  /*d290*/  F2FP.F16.E4M3.UNPACK_B R35, R0.H1 ;  /* 0x00000000ff23723e */ /* 0x000fe400030006ff */
[----:B------:R-:W-:Y:S02]  /*d2a0*/  LOP3.LUT R3, R3, R4, RZ, 0x3c, !PT ;  /* 0x0000000403037212 */ /* 0x000fe400078e3cff */
[----:B------:R-:W1:Y:S01]  /*d2b0*/  LDS.128 R4, [R219+0x14400] ;  /* 0x01440000db047984 */ /* 0x000e620000000c00 */
[----:B------:R-:W-:Y:S01]  /*d2c0*/  F2FP.F16.E4M3.UNPACK_B R39, R12.H1 ;  /* 0x0000000cff27723e */ /* 0x000fe200030006ff */
[--C-:B0-----:R-:W-:Y:S01]  /*d2d0*/  HADD2.F32 R37, -RZ, R35.reuse.H0_H0 ;  /* 0x20000023ff257230 */ /* 0x101fe20000004100 */
[----:B------:R-:W-:Y:S01]  /*d2e0*/  IADD3 R3, R18, R3, R205 ;  /* 0x0000000312037210 */ /* 0x000fe20007ffe0cd */
[----:B------:R-:W-:-:S02]  /*d2f0*/  HADD2.F32 R42, -RZ, R35.H1_H1 ;  /* 0x30000023ff2a7230 */ /* 0x000fc40000004100 */
[--C-:B------:R-:W-:Y:S02]  /*d300*/  HADD2.F32 R41, -RZ, R39.reuse.H0_H0 ;  /* 0x20000027ff297230 */ /* 0x100fe40000004100 */
[----:B------:R-:W0:Y:S01]  /*d310*/  LDS.128 R8, [R3+0x14400] ;  /* 0x0144000003087984 */ /* 0x000e220000000c00 */
[----:B------:R-:W-:Y:S01]  /*d320*/  HADD2.F32 R46, -RZ, R39.H1_H1 ;  /* 0x30000027ff2e7230 */ /* 0x000fe20000004100 */
[-C--:B-1----:R-:W-:Y:S02]  /*d330*/  F2FP.F16.E4M3.UNPACK_B R25, R4.reuse ;  /* 0x00000004ff19723e */ /* 0x082fe400020006ff */
[----:B------:R-:W-:Y:S02]  /*d340*/  F2FP.F16.E4M3.UNPACK_B R4, R4.H1 ;  /* 0x00000004ff04723e */ /* 0x000fe400030006ff */
[-C--:B------:R-:W-:Y:S02]  /*d350*/  F2FP.F16.E4M3.UNPACK_B R26, R5.reuse ;  /* 0x00000005ff1a723e */ /* 0x080fe400020006ff */
[----:B------:R-:W-:Y:S01]  /*d360*/  F2FP.F16.E4M3.UNPACK_B R27, R5.H1 ;  /* 0x00000005ff1b723e */ /* 0x000fe200030006ff */
[--C-:B------:R-:W-:Y:S01]  /*d370*/  HADD2.F32 R5, -RZ, R4.reuse.H0_H0 ;  /* 0x20000004ff057230 */ /* 0x100fe20000004100 */
[-C--:B0-----:R-:W-:Y:S01]  /*d380*/  F2FP.F16.E4M3.UNPACK_B R30, R8.reuse.H1 ;  /* 0x00000008ff1e723e */ /* 0x081fe200030006ff */
[----:B------:R-:W-:Y:S01]  /*d390*/  HADD2.F32 R4, -RZ, R4.H1_H1 ;  /* 0x30000004ff047230 */ /* 0x000fe20000004100 */
[----:B------:R-:W-:-:S02]  /*d3a0*/  F2FP.F16.E4M3.UNPACK_B R8, R8 ;  /* 0x00000008ff08723e */ /* 0x000fc400020006ff */
[-C--:B------:R-:W-:Y:S01]  /*d3b0*/  F2FP.F16.E4M3.UNPACK_B R33, R9.reuse ;  /* 0x00000009ff21723e */ /* 0x080fe200020006ff */
[--C-:B------:R-:W-:Y:S01]  /*d3c0*/  HADD2.F32 R32, -RZ, R30.reuse.H0_H0 ;  /* 0x2000001eff207230 */ /* 0x100fe20000004100 */
[----:B------:R-:W-:Y:S01]  /*d3d0*/  F2FP.F16.E4M3.UNPACK_B R9, R9.H1 ;  /* 0x00000009ff09723e */ /* 0x000fe200030006ff */
[----:B------:R-:W-:Y:S01]  /*d3e0*/  HADD2.F32 R30, -RZ, R30.H1_H1 ;  /* 0x3000001eff1e7230 */ /* 0x000fe20000004100 */
[----:B------:R-:W-:Y:S02]  /*d3f0*/  F2FP.F16.E4M3.UNPACK_B R34, R10 ;  /* 0x0000000aff22723e */ /* 0x000fe400020006ff */
[-C--:B------:R-:W-:Y:S01]  /*d400*/  FMUL.FTZ R38, R37, R32.reuse ;  /* 0x0000002025267220 */ /* 0x080fe20000410000 */
[C---:B------:R-:W-:Y:S01]  /*d410*/  FMUL.FTZ R36, R41.reuse, R32 ;  /* 0x0000002029247220 */ /* 0x040fe20000410000 */
[----:B------:R-:W-:Y:S01]  /*d420*/  FMUL.FTZ R39, R42, R30 ;  /* 0x0000001e2a277220 */ /* 0x000fe20000410000 */
[----:B------:R-:W-:Y:S01]  /*d430*/  F2FP.F16.E4M3.UNPACK_B R10, R10.H1 ;  /* 0x0000000aff0a723e */ /* 0x000fe200030006ff */
[-C--:B------:R-:W-:Y:S01]  /*d440*/  FFMA.FTZ R38, R41, R5.reuse, R38 ;  /* 0x0000000529267223 */ /* 0x080fe20000010026 */
[----:B------:R-:W-:Y:S01]  /*d450*/  F2FP.F16.E4M3.UNPACK_B R41, R12 ;  /* 0x0000000cff29723e */ /* 0x000fe200020006ff */
[----:B------:R-:W-:Y:S01]  /*d460*/  FFMA.FTZ R36, R37, R5, -R36 ;  /* 0x0000000525247223 */ /* 0x000fe20000010824 */
[----:B------:R-:W-:Y:S01]  /*d470*/  F2FP.F16.E4M3.UNPACK_B R12, R0 ;  /* 0x00000000ff0c723e */ /* 0x000fe200020006ff */
[----:B------:R-:W-:-:S02]  /*d480*/  HADD2.F32 R5, -RZ, R8.H0_H0 ;  /* 0x20000008ff057230 */ /* 0x000fc40000004100 */
[----:B------:R-:W-:Y:S01]  /*d490*/  FMUL.FTZ R37, R46, R30 ;  /* 0x0000001e2e257220 */ /* 0x000fe20000410000 */
[----:B------:R-:W-:Y:S01]  /*d4a0*/  HADD2.F32 R44, -RZ, R41.H0_H0 ;  /* 0x20000029ff2c7230 */ /* 0x000fe20000004100 */
[----:B------:R-:W-:Y:S01]  /*d4b0*/  F2FP.F16.E4M3.UNPACK_B R30, R20.H1 ;  /* 0x00000014ff1e723e */ /* 0x000fe200030006ff */
[----:B------:R-:W-:Y:S02]  /*d4c0*/  HADD2.F32 R40, -RZ, R12.H0_H0 ;  /* 0x2000000cff287230 */ /* 0x000fe40000004100 */
[-C--:B------:R-:W-:Y:S01]  /*d4d0*/  FFMA.FTZ R37, R42, R4.reuse, -R37 ;  /* 0x000000042a257223 */ /* 0x080fe20000010825 */
[----:B------:R-:W-:Y:S02]  /*d4e0*/  HADD2.F32 R0, -RZ, R25.H0_H0 ;  /* 0x20000019ff007230 */ /* 0x000fe40000004100 */
[-C--:B------:R-:W-:Y:S01]  /*d4f0*/  FMUL.FTZ R35, R44, R5.reuse ;  /* 0x000000052c237220 */ /* 0x080fe20000410000 */
[----:B------:R-:W-:Y:S01]  /*d500*/  FFMA.FTZ R39, R46, R4, R39 ;  /* 0x000000042e277223 */ /* 0x000fe20000010027 */
[C---:B------:R-:W-:Y:S01]  /*d510*/  FMUL.FTZ R5, R40.reuse, R5 ;  /* 0x0000000528057220 */ /* 0x040fe20000410000 */
[----:B------:R-:W-:Y:S01]  /*d520*/  F2FP.F16.E4M3.UNPACK_B R42, R13.H1 ;  /* 0x0000000dff2a723e */ /* 0x000fe200030006ff */
[----:B------:R-:W-:Y:S01]  /*d530*/  FFMA.FTZ R35, R40, R0, -R35 ;  /* 0x0000000028237223 */ /* 0x000fe20000010823 */
[----:B------:R-:W-:-:S02]  /*d540*/  HADD2.F32 R4, -RZ, R9.H0_H0 ;  /* 0x20000009ff047230 */ /* 0x000fc40000004100 */
[----:B------:R-:W-:Y:S01]  /*d550*/  FFMA.FTZ R5, R44, R0, R5 ;  /* 0x000000002c057223 */ /* 0x000fe20000010005 */
[----:B------:R-:W-:Y:S01]  /*d560*/  HADD2.F32 R40, -RZ, R30.H0_H0 ;  /* 0x2000001eff287230 */ /* 0x000fe20000004100 */
[-C--:B------:R-:W-:Y:S01]  /*d570*/  F2FP.F16.E4M3.UNPACK_B R28, R6.reuse ;  /* 0x00000006ff1c723e */ /* 0x080fe200020006ff */
[----:B------:R-:W-:Y:S01]  /*d580*/  HADD2.F32 R47, -RZ, R41.H1_H1 ;  /* 0x30000029ff2f7230 */ /* 0x000fe20000004100 */
[----:B------:R-:W-:Y:S01]  /*d590*/  F2FP.F16.E4M3.UNPACK_B R6, R6.H1 ;  /* 0x00000006ff06723e */ /* 0x000fe200030006ff */
[----:B------:R-:W-:Y:S02]  /*d5a0*/  HADD2.F32 R8, -RZ, R8.H1_H1 ;  /* 0x30000008ff087230 */ /* 0x000fe40000004100 */
[----:B------:R-:W-:Y:S01]  /*d5b0*/  FMUL.FTZ R43, R40, R4 ;  /* 0x00000004282b7220 */ /* 0x000fe20000410000 */
[----:B------:R-:W-:Y:S01]  /*d5c0*/  HADD2.F32 R45, -RZ, R12.H1_H1 ;  /* 0x3000000cff2d7230 */ /* 0x000fe20000004100 */
[----:B------:R-:W-:Y:S01]  /*d5d0*/  F2FP.F16.E4M3.UNPACK_B R32, R11 ;  /* 0x0000000bff20723e */ /* 0x000fe200020006ff */
[----:B------:R-:W-:-:S02]  /*d5e0*/  HADD2.F32 R44, -RZ, R42.H0_H0 ;  /* 0x2000002aff2c7230 */ /* 0x000fc40000004100 */
[-C--:B------:R-:W-:Y:S01]  /*d5f0*/  FMUL.FTZ R12, R47, R8.reuse ;  /* 0x000000082f0c7220 */ /* 0x080fe20000410000 */
[----:B------:R-:W-:Y:S02]  /*d600*/  HADD2.F32 R0, -RZ, R27.H0_H0 ;  /* 0x2000001bff007230 */ /* 0x000fe40000004100 */
[C---:B------:R-:W-:Y:S01]  /*d610*/  FMUL.FTZ R8, R45.reuse, R8 ;  /* 0x000000082d087220 */ /* 0x040fe20000410000 */
[----:B------:R-:W-:Y:S02]  /*d620*/  HADD2.F32 R25, -RZ, R25.H1_H1 ;  /* 0x30000019ff197230 */ /* 0x000fe40000004100 */
[C---:B------:R-:W-:Y:S01]  /*d630*/  FMUL.FTZ R41, R44.reuse, R4 ;  /* 0x000000042c297220 */ /* 0x040fe20000410000 */
[----:B------:R-:W-:Y:S02]  /*d640*/  HADD2.F32 R9, -RZ, R9.H1_H1 ;  /* 0x30000009ff097230 */ /* 0x000fe40000004100 */
[----:B------:R-:W-:Y:S01]  /*d650*/  FFMA.FTZ R43, R44, R0, R43 ;  /* 0x000000002c2b7223 */ /* 0x000fe2000001002b */
[----:B------:R-:W-:Y:S01]  /*d660*/  F2FP.F16.E4M3.UNPACK_B R44, R13 ;  /* 0x0000000dff2c723e */ /* 0x000fe200020006ff */
[-C--:B------:R-:W-:Y:S01]  /*d670*/  FFMA.FTZ R12, R45, R25.reuse, -R12 ;  /* 0x000000192d0c7223 */ /* 0x080fe2000001080c */
[----:B------:R-:W-:Y:S01]  /*d680*/  FFMA.FTZ R8, R47, R25, R8 ;  /* 0x000000192f087223 */ /* 0x000fe20000010008 */
[----:B------:R-:W-:Y:S01]  /*d690*/  HADD2.F32 R45, -RZ, R30.H1_H1 ;  /* 0x3000001eff2d7230 */ /* 0x000fe20000004100 */
[----:B------:R-:W-:Y:S01]  /*d6a0*/  F2FP.F16.E4M3.UNPACK_B R25, R20 ;  /* 0x00000014ff19723e */ /* 0x000fe200020006ff */
[----:B------:R-:W-:-:S02]  /*d6b0*/  HADD2.F32 R47, -RZ, R42.H1_H1 ;  /* 0x3000002aff2f7230 */ /* 0x000fc40000004100 */
[----:B------:R-:W-:Y:S01]  /*d6c0*/  FFMA.FTZ R41, R40, R0, -R41 ;  /* 0x0000000028297223 */ /* 0x000fe20000010829 */
[----:B------:R-:W-:Y:S02]  /*d6d0*/  HADD2.F32 R46, -RZ, R44.H0_H0 ;  /* 0x2000002cff2e7230 */ /* 0x000fe40000004100 */
[-C--:B------:R-:W-:Y:S01]  /*d6e0*/  FMUL.FTZ R40, R45, R9.reuse ;  /* 0x000000092d287220 */ /* 0x080fe20000410000 */
[----:B------:R-:W-:Y:S02]  /*d6f0*/  HADD2.F32 R4, -RZ, R33.H0_H0 ;  /* 0x20000021ff047230 */ /* 0x000fe40000004100 */
[----:B------:R-:W-:Y:S01]  /*d700*/  FMUL.FTZ R20, R47, R9 ;  /* 0x000000092f147220 */ /* 0x000fe20000410000 */
[----:B------:R-:W-:Y:S01]  /*d710*/  HADD2.F32 R27, -RZ, R27.H1_H1 ;  /* 0x3000001bff1b7230 */ /* 0x000fe20000004100 */
[----:B------:R-:W-:Y:S01]  /*d720*/  F2FP.F16.E4M3.UNPACK_B R11, R11.H1 ;  /* 0x0000000bff0b723e */ /* 0x000fe200030006ff */
[----:B------:R-:W-:Y:S02]  /*d730*/  HADD2.F32 R42, -RZ, R25.H0_H0 ;  /* 0x20000019ff2a7230 */ /* 0x000fe40000004100 */
[----:B------:R-:W-:Y:S01]  /*d740*/  FMUL.FTZ R9, R46, R4 ;  /* 0x000000042e097220 */ /* 0x000fe20000410000 */
[----:B------:R-:W-:-:S02]  /*d750*/  HADD2.F32 R0, -RZ, R26.H0_H0 ;  /* 0x2000001aff007230 */ /* 0x000fc40000004100 */
[----:B------:R-:W-:Y:S01]  /*d760*/  FFMA.FTZ R40, R47, R27, R40 ;  /* 0x0000001b2f287223 */ /* 0x000fe20000010028 */
[----:B------:R-:W-:Y:S01]  /*d770*/  F2FP.F16.E4M3.UNPACK_B R47, R14.H1 ;  /* 0x0000000eff2f723e */ /* 0x000fe200030006ff */
[C---:B------:R-:W-:Y:S01]  /*d780*/  FMUL.FTZ R13, R42.reuse, R4 ;  /* 0x000000042a0d7220 */ /* 0x040fe20000410000 */
[----:B------:R-:W-:Y:S02]  /*d790*/  HADD2.F32 R4, -RZ, R10.H0_H0 ;  /* 0x2000000aff047230 */ /* 0x000fe40000004100 */
[-C--:B------:R-:W-:Y:S01]  /*d7a0*/  FFMA.FTZ R9, R42, R0.reuse, -R9 ;  /* 0x000000002a097223 */ /* 0x080fe20000010809 */
[----:B------:R-:W-:Y:S01]  /*d7b0*/  F2FP.F16.E4M3.UNPACK_B R42, R21.H1 ;  /* 0x00000015ff2a723e */ /* 0x000fe200030006ff */
[----:B------:R-:W-:Y:S01]  /*d7c0*/  FFMA.FTZ R13, R46, R0, R13 ;  /* 0x000000002e0d7223 */ /* 0x000fe2000001000d */
[----:B------:R-:W-:Y:S02]  /*d7d0*/  HADD2.F32 R46, -RZ, R44.H1_H1 ;  /* 0x3000002cff2e7230 */ /* 0x000fe40000004100 */
[----:B------:R-:W-:Y:S01]  /*d7e0*/  FFMA.FTZ R30, R45, R27, -R20 ;  /* 0x0000001b2d1e7223 */ /* 0x000fe20000010814 */
[----:B------:R-:W-:Y:S01]  /*d7f0*/  HADD2.F32 R48, -RZ, R47.H0_H0 ;  /* 0x2000002fff307230 */ /* 0x000fe20000004100 */
[-C--:B------:R-:W-:Y:S01]  /*d800*/  F2FP.F16.E4M3.UNPACK_B R29, R7.reuse ;  /* 0x00000007ff1d723e */ /* 0x080fe200020006ff */
[----:B------:R-:W-:Y:S01]  /*d810*/  HADD2.F32 R44, -RZ, R42.H0_H0 ;  /* 0x2000002aff2c7230 */ /* 0x000fe20000004100 */
[----:B------:R-:W-:Y:S01]  /*d820*/  F2FP.F16.E4M3.UNPACK_B R7, R7.H1 ;  /* 0x00000007ff07723e */ /* 0x000fe200030006ff */
[----:B------:R-:W-:-:S02]  /*d830*/  HADD2.F32 R33, -RZ, R33.H1_H1 ;  /* 0x30000021ff217230 */ /* 0x000fc40000004100 */
[-C--:B------:R-:W-:Y:S01]  /*d840*/  FMUL.FTZ R27, R48, R4.reuse ;  /* 0x00000004301b7220 */ /* 0x080fe20000410000 */
[----:B------:R-:W-:Y:S02]  /*d850*/  HADD2.F32 R20, -RZ, R25.H1_H1 ;  /* 0x30000019ff147230 */ /* 0x000fe40000004100 */
[----:B------:R-:W-:Y:S01]  /*d860*/  FMUL.FTZ R45, R44, R4 ;  /* 0x000000042c2d7220 */ /* 0x000fe20000410000 */
[----:B------:R-:W-:Y:S02]  /*d870*/  HADD2.F32 R0, -RZ, R6.H0_H0 ;  /* 0x20000006ff007230 */ /* 0x000fe40000004100 */
[-C--:B------:R-:W-:Y:S01]  /*d880*/  FMUL.FTZ R25, R46, R33.reuse ;  /* 0x000000212e197220 */ /* 0x080fe20000410000 */
[----:B------:R-:W-:Y:S02]  /*d890*/  HADD2.F32 R26, -RZ, R26.H1_H1 ;  /* 0x3000001aff1a7230 */ /* 0x000fe40000004100 */
[----:B------:R-:W-:Y:S01]  /*d8a0*/  FMUL.FTZ R33, R20, R33 ;  /* 0x0000002114217220 */ /* 0x000fe20000410000 */
[----:B------:R-:W-:-:S02]  /*d8b0*/  HADD2.F32 R10, -RZ, R10.H1_H1 ;  /* 0x3000000aff0a7230 */ /* 0x000fc40000004100 */
[-C--:B------:R-:W-:Y:S01]  /*d8c0*/  FFMA.FTZ R27, R44, R0.reuse, -R27 ;  /* 0x000000002c1b7223 */ /* 0x080fe2000001081b */
[----:B------:R-:W-:Y:S01]  /*d8d0*/  FFMA.FTZ R45, R48, R0, R45 ;  /* 0x00000000302d7223 */ /* 0x000fe2000001002d */
[----:B------:R-:W-:Y:S02]  /*d8e0*/  HADD2.F32 R0, -RZ, R47.H1_H1 ;  /* 0x3000002fff007230 */ /* 0x000fe40000004100 */
[-C--:B------:R-:W-:Y:S01]  /*d8f0*/  FFMA.FTZ R20, R20, R26.reuse, -R25 ;  /* 0x0000001a14147223 */ /* 0x080fe20000010819 */
[----:B------:R-:W-:Y:S02]  /*d900*/  HADD2.F32 R42, -RZ, R42.H1_H1 ;  /* 0x3000002aff2a7230 */ /* 0x000fe40000004100 */
[----:B------:R-:W-:Y:S01]  /*d910*/  FFMA.FTZ R26, R46, R26, R33 ;  /* 0x0000001a2e1a7223 */ /* 0x000fe20000010021 */
[----:B------:R-:W-:Y:S01]  /*d920*/  HADD2.F32 R6, -RZ, R6.H1_H1 ;  /* 0x30000006ff067230 */ /* 0x000fe20000004100 */
[----:B------:R-:W-:Y:S01]  /*d930*/  F2FP.F16.E4M3.UNPACK_B R33, R21 ;  /* 0x00000015ff21723e */ /* 0x000fe200020006ff */
[----:B------:R-:W-:Y:S01]  /*d940*/  FMUL.FTZ R21, R0, R10 ;  /* 0x0000000a00157220 */ /* 0x000fe20000410000 */
[----:B------:R-:W-:Y:S01]  /*d950*/  F2FP.F16.E4M3.UNPACK_B R44, R14 ;  /* 0x0000000eff2c723e */ /* 0x000fe200020006ff */
[----:B------:R-:W-:Y:S01]  /*d960*/  FMUL.FTZ R25, R42, R10 ;  /* 0x0000000a2a197220 */ /* 0x000fe20000410000 */
[----:B------:R-:W-:-:S02]  /*d970*/  HADD2.F32 R4, -RZ, R34.H0_H0 ;  /* 0x20000022ff047230 */ /* 0x000fc40000004100 */
[-C--:B------:R-:W-:Y:S01]  /*d980*/  FFMA.FTZ R14, R42, R6.reuse, -R21 ;  /* 0x000000062a0e7223 */ /* 0x080fe20000010815 */
[----:B------:R-:W-:Y:S02]  /*d990*/  HADD2.F32 R34, -RZ, R34.H1_H1 ;  /* 0x30000022ff227230 */ /* 0x000fe40000004100 */
[----:B------:R-:W-:Y:S01]  /*d9a0*/  FFMA.FTZ R42, R0, R6, R25 ;  /* 0x00000006002a7223 */ /* 0x000fe20000010019 */
[----:B------:R-:W-:Y:S01]  /*d9b0*/  HADD2.F32 R10, -RZ, R44.H0_H0 ;  /* 0x2000002cff0a7230 */ /* 0x000fe20000004100 */
[----:B------:R-:W-:Y:S01]  /*d9c0*/  F2FP.F16.E4M3.UNPACK_B R46, R15.H1 ;  /* 0x0000000fff2e723e */ /* 0x000fe200030006ff */
[----:B------:R-:W-:Y:S01]  /*d9d0*/  HADD2.F32 R6, -RZ, R33.H0_H0 ;  /* 0x20000021ff067230 */ /* 0x000fe20000004100 */
[----:B------:R-:W-:Y:S01]  /*d9e0*/  F2FP.SATFINITE.E4M3.F32.PACK_AB_MERGE_C R38, R39, R38, RZ ;  /* 0x000000262726723e */ /* 0x000fe200048070ff */
        /* <DEDUP_REMOVED lines=8> */
[----:B------:R-:W-:Y:S01]  /*da70*/  FMUL.FTZ R21, R44, R34 ;  /* 0x000000222c157220 */ /* 0x000fe20000410000 */
[----:B------:R-:W-:Y:S01]  /*da80*/  F2FP.F16.E4M3.UNPACK_B R0, R24.H1 ;  /* 0x00000018ff00723e */ /* 0x000fe200030006ff */
[----:B------:R-:W-:Y:S01]  /*da90*/  FMUL.FTZ R25, R4, R34 ;  /* 0x0000002204197220 */ /* 0x000fe20000410000 */
[----:B------:R-:W-:-:S02]  /*daa0*/  HADD2.F32 R48, -RZ, R46.H0_H0 ;  /* 0x2000002eff307230 */ /* 0x000fc40000004100 */
[-C--:B------:R-:W-:Y:S01]  /*dab0*/  FFMA.FTZ R21, R4, R28.reuse, -R21 ;  /* 0x0000001c04157223 */ /* 0x080fe20000010815 */
[----:B------:R-:W-:Y:S02]  /*dac0*/  HADD2.F32 R4, -RZ, R11.H0_H0 ;  /* 0x2000000bff047230 */ /* 0x000fe40000004100 */
[----:B------:R-:W-:Y:S01]  /*dad0*/  FFMA.FTZ R25, R44, R28, R25 ;  /* 0x0000001c2c197223 */ /* 0x000fe20000010019 */
[--C-:B------:R-:W-:Y:S01]  /*dae0*/  HADD2.F32 R28, -RZ, R0.reuse.H0_H0 ;  /* 0x20000000ff1c7230 */ /* 0x100fe20000004100 */
[----:B------:R-:W-:Y:S01]  /*daf0*/  F2FP.F16.E4M3.UNPACK_B R34, R24 ;  /* 0x00000018ff22723e */ /* 0x000fe200020006ff */
[----:B------:R-:W-:Y:S02]  /*db00*/  HADD2.F32 R49, -RZ, R0.H1_H1 ;  /* 0x30000000ff317230 */ /* 0x000fe40000004100 */
[-C--:B------:R-:W-:Y:S01]  /*db10*/  FMUL.FTZ R33, R48, R4.reuse ;  /* 0x0000000430217220 */ /* 0x080fe20000410000 */
[----:B------:R-:W-:Y:S02]  /*db20*/  HADD2.F32 R0, -RZ, R7.H0_H0 ;  /* 0x20000007ff007230 */ /* 0x000fe40000004100 */
[----:B------:R-:W-:Y:S01]  /*db30*/  FMUL.FTZ R47, R28, R4 ;  /* 0x000000041c2f7220 */ /* 0x000fe20000410000 */
[----:B------:R-:W-:Y:S01]  /*db40*/  HADD2.F32 R51, -RZ, R46.H1_H1 ;  /* 0x3000002eff337230 */ /* 0x000fe20000004100 */
[----:B------:R-:W-:Y:S01]  /*db50*/  F2FP.SATFINITE.E4M3.F32.PACK_AB_MERGE_C R30, R30, R41, RZ ;  /* 0x000000291e1e723e */ /* 0x000fe200048070ff */
[----:B------:R-:W-:-:S02]  /*db60*/  HADD2.F32 R11, -RZ, R11.H1_H1 ;  /* 0x3000000bff0b7230 */ /* 0x000fc40000004100 */
[-C--:B------:R-:W-:Y:S01]  /*db70*/  FFMA.FTZ R33, R28, R0.reuse, -R33 ;  /* 0x000000001c217223 */ /* 0x080fe20000010821 */
[----:B------:R-:W-:Y:S02]  /*db80*/  HADD2.F32 R7, -RZ, R7.H1_H1 ;  /* 0x30000007ff077230 */ /* 0x000fe40000004100 */
[----:B------:R-:W-:Y:S01]  /*db90*/  FFMA.FTZ R47, R48, R0, R47 ;  /* 0x00000000302f7223 */ /* 0x000fe2000001002f */
[----:B------:R-:W-:Y:S01]  /*dba0*/  F2FP.F16.E4M3.UNPACK_B R0, R15 ;  /* 0x0000000fff00723e */ /* 0x000fe200020006ff */
[-C--:B------:R-:W-:Y:S01]  /*dbb0*/  FMUL.FTZ R4, R51, R11.reuse ;  /* 0x0000000b33047220 */ /* 0x080fe20000410000 */
[--C-:B------:R-:W-:Y:S02]  /*dbc0*/  HADD2.F32 R44, -RZ, R34.reuse.H0_H0 ;  /* 0x20000022ff2c7230 */ /* 0x100fe40000004100 */
[C---:B------:R-:W-:Y:S01]  /*dbd0*/  FMUL.FTZ R28, R49.reuse, R11 ;  /* 0x0000000b311c7220 */ /* 0x040fe20000410000 */
[----:B------:R-:W-:Y:S02]  /*dbe0*/  HADD2.F32 R15, -RZ, R34.H1_H1 ;  /* 0x30000022ff0f7230 */ /* 0x000fe40000004100 */
[----:B------:R-:W-:Y:S01]  /*dbf0*/  FFMA.FTZ R24, R49, R7, -R4 ;  /* 0x0000000731187223 */ /* 0x000fe20000010804 */
[----:B------:R-:W-:-:S02]  /*dc00*/  HADD2.F32 R34, -RZ, R0.H0_H0 ;  /* 0x20000000ff227230 */ /* 0x000fc40000004100 */
[----:B------:R-:W-:Y:S01]  /*dc10*/  FFMA.FTZ R28, R51, R7, R28 ;  /* 0x00000007331c7223 */ /* 0x000fe2000001001c */
[----:B------:R-:W-:Y:S01]  /*dc20*/  HADD2.F32 R4, -RZ, R32.H0_H0 ;  /* 0x20000020ff047230 */ /* 0x000fe20000004100 */
[----:B------:R-:W-:Y:S01]  /*dc30*/  F2FP.SATFINITE.E4M3.F32.PACK_AB_MERGE_C R14, R14, R27, RZ ;  /* 0x0000001b0e0e723e */ /* 0x000fe200048070ff */
[----:B------:R-:W-:Y:S01]  /*dc40*/  HADD2.F32 R49, -RZ, R0.H1_H1 ;  /* 0x30000000ff317230 */ /* 0x000fe20000004100 */
[----:B------:R-:W-:Y:S01]  /*dc50*/  F2FP.SATFINITE.E4M3.F32.PACK_AB_MERGE_C R24, R24, R33, RZ ;  /* 0x000000211818723e */ /* 0x000fe200048070ff */
[----:B------:R-:W-:Y:S02]  /*dc60*/  HADD2.F32 R32, -RZ, R32.H1_H1 ;  /* 0x30000020ff207230 */ /* 0x000fe40000004100 */
[-C--:B------:R-:W-:Y:S01]  /*dc70*/  FMUL.FTZ R7, R34, R4.reuse ;  /* 0x0000000422077220 */ /* 0x080fe20000410000 */
[--C-:B------:R-:W-:Y:S02]  /*dc80*/  HADD2.F32 R0, -RZ, R29.reuse.H0_H0 ;  /* 0x2000001dff007230 */ /* 0x100fe40000004100 */
[----:B------:R-:W-:Y:S01]  /*dc90*/  FMUL.FTZ R11, R44, R4 ;  /* 0x000000042c0b7220 */ /* 0x000fe20000410000 */
[----:B------:R-:W-:-:S02]  /*dca0*/  HADD2.F32 R29, -RZ, R29.H1_H1 ;  /* 0x3000001dff1d7230 */ /* 0x000fc40000004100 */
        /* <DEDUP_REMOVED lines=20> */
.L_x_7504:
[----:B------:R-:W-:Y:S05]  /*ddf0*/  BSYNC B0 ;  /* 0x0000000000007941 */ /* 0x000fea0003800000 */
.L_x_7493:
[----:B------:R-:W-:Y:S01]  /*de00*/  @!PT LDS RZ, [RZ] ;  /* 0x00000000fffff984 */ /* 0x000fe20000000800 */
[----:B------:R-:W-:Y:S01]  /*de10*/  @!PT LDS RZ, [RZ] ;  /* 0x00000000fffff984 */ /* 0x000fe20000000800 */
[----:B------:R-:W-:Y:S01]  /*de20*/  @!PT LDS RZ, [RZ] ;  /* 0x00000000fffff984 */ /* 0x000fe20000000800 */
[----:B------:R-:W-:Y:S01]  /*de30*/  @!PT LDS RZ, [RZ] ;  /* 0x00000000fffff984 */ /* 0x000fe20000000800 */
[----:B------:R4:W-:Y:S06]  /*de40*/  MEMBAR.ALL.CTA ;  /* 0x0000000000007992 */ /* 0x0009ec0000008000 */
[----:B----4-:R-:W4:Y:S01]  /*de50*/  FENCE.VIEW.ASYNC.S ;  /* 0x00000000000073c6 */ /* 0x010f220000000000 */
[----:B------:R-:W-:Y:S05]  /*de60*/  WARPSYNC.ALL ;  /* 0x0000000000007948 */ /* 0x000fea0003800000 */
[----:B----4-:R-:W-:Y:S06]  /*de70*/  BAR.SYNC.DEFER_BLOCKING 0xd, 0x100 ;  /* 0x0344000000007b1d */ /* 0x010fec0000010000 */
.L_x_7490:
[----:B------:R-:W-:-:S13]  /*de80*/  ISETP.NE.AND P0, PT, R198, 0x3, PT ;  /* 0x00000003c600780c */ /* 0x000fda0003f05270 */
[----:B------:R-:W-:Y:S05]  /*de90*/  @!P0 BRA `(.L_x_7514) ;  /* 0x0000000000048947 */ /* 0x000fea0003800000 */
[----:B------:R-:W-:Y:S01]  /*dea0*/  BPT.TRAP 0x1 ;  /* 0x000000040000795c */ /* 0x000fe20000300000 */
.L_x_7514:
[----:B-12---:R-:W-:Y:S01]  /*deb0*/  IMAD R3, R197, 0x8, R18 ;  /* 0x00000008c5037824 */ /* 0x006fe200078e0212 */
[----:B---3--:R-:W-:-:S04]  /*dec0*/  SHF.L.U32 R4, R199, 0x1f, RZ ;  /* 0x0000001fc7047819 */ /* 0x008fc800000006ff */
[----:B------:R1:W2:Y:S01]  /*ded0*/  SYNCS.PHASECHK.TRANS64.TRYWAIT P1, [R3+URZ+0x22830], R4 ;  /* 0x02283004030075a7 */ /* 0x0002a2000802017f */
[----:B------:R-:W-:Y:S05]  /*dee0*/  @!P0 BRA `(.L_x_7515) ;  /* 0x0000000000048947 */ /* 0x000fea0003800000 */
[----:B------:R-:W-:Y:S01]  /*def0*/  BPT.TRAP 0x1 ;  /* 0x000000040000795c */ /* 0x000fe20000300000 */
.L_x_7515:
[----:B------:R-:W-:-:S05]  /*df00*/  VIADD R0, R18, 0x18400 ;  /* 0x0001840012007836 */ /* 0x000fca0000000000 */
[----:B------:R-:W-:-:S04]  /*df10*/  SHF.R.U32.HI R0, RZ, 0x4, R0 ;  /* 0x00000004ff007819 */ /* 0x000fc80000011600 */
[----:B------:R-:W-:-:S04]  /*df20*/  LOP3.LUT R0, R0, 0x3fff, RZ, 0xc0, !PT ;  /* 0x00003fff00007812 */ /* 0x000fc800078ec0ff */
[----:B------:R-:W-:-:S05]  /*df30*/  LOP3.LUT R0, R0, 0x10000, RZ, 0xfc, !PT ;  /* 0x0001000000007812 */ /* 0x000fca00078efcff */
[----:B------:R-:W-:Y:S01]  /*df40*/  IMAD R12, R197, 0x500, R0 ;  /* 0x00000500c50c7824 */ /* 0x000fe200078e0200 */
[----:B--2---:R-:W-:Y:S06]  /*df50*/  @P1 BRA `(.L_x_7516) ;  /* 0x0000000000081947 */ /* 0x004fec0003800000 */
[----:B------:R-:W2:Y:S02]  /*df60*/  SYNCS.PHASECHK.TRANS64.TRYWAIT P1, [R3+URZ+0x22830], R4 ;  /* 0x02283004030075a7 */ /* 0x000ea4000802017f */
[----:B--2---:R-:W-:Y:S05]  /*df70*/  @!P1 BRA `(.L_x_7517) ;  /* 0x0000011c00f89947 */ /* 0x004fea0003800000 */
.L_x_7516:
[----:B-12---:R-:W-:Y:S01]  /*df80*/  MOV R4, R12 ;  /* 0x0000000c00047202 */ /* 0x006fe20000000f00 */
[----:B------:R-:W-:Y:S05]  /*df90*/  WARPSYNC.ALL ;  /* 0x0000000000007948 */ /* 0x000fea0003800000 */
[----:B------:R-:W-:Y:S01]  /*dfa0*/  IMAD.MOV.U32 R5, RZ, RZ, 0x40000040 ;  /* 0x40000040ff057424 */ /* 0x000fe200078e00ff */
[----:B------:R-:W-:Y:S01]  /*dfb0*/  R2UR UR6, R4 ;  /* 0x00000000040672ca */ /* 0x000fe200000e0000 */
[----:B------:R-:W-:Y:S01]  /*dfc0*/  WARPGROUP.ARRIVE ;  /* 0x00000000000079c5 */ /* 0x000fe20000000000 */
[----:B------:R-:W-:Y:S01]  /*dfd0*/  LOP3.LUT R4, R31, 0x10000, RZ, 0xfc, !PT ;  /* 0x000100001f047812 */ /* 0x000fe200078efcff */
[----:B------:R-:W-:Y:S01]  /*dfe0*/  VIADD R6, R12, 0x100 ;  /* 0x000001000c067836 */ /* 0x000fe20000000000 */
[C---:B------:R-:W-:Y:S01]  /*dff0*/  R2UR UR7, R5.reuse ;  /* 0x00000000050772ca */ /* 0x040fe200000e0000 */
[----:B------:R-:W-:Y:S01]  /*e000*/  IMAD.MOV.U32 R7, RZ, RZ, 0x40000040 ;  /* 0x40000040ff077424 */ /* 0x000fe200078e00ff */
[----:B------:R-:W-:Y:S01]  /*e010*/  R2UR UR4, R4 ;  /* 0x00000000040472ca */ /* 0x000fe200000e0000 */
[C---:B------:R-:W-:Y:S01]  /*e020*/  VIADD R8, R12.reuse, 0x200 ;  /* 0x000002000c087836 */ /* 0x040fe20000000000 */
[----:B------:R-:W-:Y:S01]  /*e030*/  R2UR UR5, R5 ;  /* 0x00000000050572ca */ /* 0x000fe200000e0000 */
[----:B------:R-:W-:Y:S01]  /*e040*/  VIADD R10, R12, 0x400 ;  /* 0x000004000c0a7836 */ /* 0x000fe20000000000 */
[----:B------:R-:W-:Y:S01]  /*e050*/  R2UR UR10, R6 ;  /* 0x00000000060a72ca */ /* 0x000fe200000e0000 */
[----:B------:R-:W-:Y:S01]  /*e060*/  VIADD R6, R12, 0x300 ;  /* 0x000003000c067836 */ /* 0x000fe20000000000 */
[----:B------:R-:W-:Y:S01]  /*e070*/  R2UR UR11, R7 ;  /* 0x00000000070b72ca */ /* 0x000fe200000e0000 */
[----:B------:R-:W-:Y:S01]  /*e080*/  IMAD.MOV.U32 R11, RZ, RZ, 0x40000040 ;  /* 0x40000040ff0b7424 */ /* 0x000fe200078e00ff */
[----:B------:R-:W-:Y:S01]  /*e090*/  R2UR UR8, R4 ;  /* 0x00000000040872ca */ /* 0x000fe200000e0000 */
[----:B------:R-:W-:Y:S01]  /*e0a0*/  VIADD R14, R12, 0x402 ;  /* 0x000004020c0e7836 */ /* 0x000fe20000000000 */
[----:B------:R-:W-:Y:S01]  /*e0b0*/  R2UR UR9, R5 ;  /* 0x00000000050972ca */ /* 0x000fe200000e0000 */
[----:B------:R-:W-:Y:S01]  /*e0c0*/  IMAD.MOV.U32 R15, RZ, RZ, 0x40000040 ;  /* 0x40000040ff0f7424 */ /* 0x000fe200078e00ff */
[----:B------:R-:W-:Y:S01]  /*e0d0*/  MOV R9, 0x40000040 ;  /* 0x4000004000097802 */ /* 0x000fe20000000f00 */
[----:B------:R-:W-:Y:S01]  /*e0e0*/  IMAD.MOV.U32 R21, RZ, RZ, 0x40000040 ;  /* 0x40000040ff157424 */ /* 0x000fe200078e00ff */
[----:B------:R-:W-:Y:S01]  /*e0f0*/  R2UR UR14, R8 ;  /* 0x00000000080e72ca */ /* 0x000fe200000e0000 */
[----:B------:R-:W-:Y:S01]  /*e100*/  QGMMA.64x32x32.F32.E4M3.E4M3 R104, gdesc[UR4], RZ, !UPT, gsb0 ;  /* 0x00600000046879f3 */ /* 0x000fe2000c0008ff */
[----:B------:R-:W-:Y:S01]  /*e110*/  R2UR UR15, R9 ;  /* 0x00000000090f72ca */ /* 0x000fe200000e0000 */
        /* <DEDUP_REMOVED lines=10> */
[----:B------:R-:W-:Y:S01]  /*e1c0*/  IMAD.MOV.U32 R87, RZ, RZ, RZ ;  /* 0x000000ffff577224 */ /* 0x000fe200078e00ff */
[----:B------:R-:W-:-:S02]  /*e1d0*/  R2UR UR17, R5 ;  /* 0x00000000051172ca */ /* 0x000fc400000e0000 */
[----:B------:R-:W-:Y:S02]  /*e1e0*/  R2UR UR22, R10 ;  /* 0x000000000a1672ca */ /* 0x000fe400000e0000 */
[----:B------:R-:W-:Y:S01]  /*e1f0*/  R2UR UR23, R11 ;  /* 0x000000000b1772ca */ /* 0x000fe200000e0000 */
[----:B------:R-:W-:Y:S01]  /*e200*/  IMAD.MOV.U32 R11, RZ, RZ, 0x40000040 ;  /* 0x40000040ff0b7424 */ /* 0x000fe200078e00ff */
[C---:B------:R-:W-:Y:S02]  /*e210*/  R2UR UR20, R4.reuse ;  /* 0x00000000041472ca */ /* 0x040fe400000e0000 */
[----:B------:R-:W-:Y:S02]  /*e220*/  R2UR UR21, R5 ;  /* 0x00000000051572ca */ /* 0x000fe400000e0000 */
[----:B------:R-:W-:Y:S02]  /*e230*/  IADD3 R10, R4, 0x2, RZ ;  /* 0x00000002040a7810 */ /* 0x000fe40007ffe0ff */
[----:B------:R-:W-:-:S02]  /*e240*/  R2UR UR6, R6 ;  /* 0x00000000060672ca */ /* 0x000fc400000e0000 */
[----:B------:R-:W-:Y:S01]  /*e250*/  R2UR UR7, R7 ;  /* 0x00000000070772ca */ /* 0x000fe200000e0000 */
[----:B------:R-:W-:Y:S01]  /*e260*/  IMAD.MOV.U32 R7, RZ, RZ, 0x40000040 ;  /* 0x40000040ff077424 */ /* 0x000fe200078e00ff */
[----:B------:R-:W-:Y:S02]  /*e270*/  R2UR UR4, R10 ;  /* 0x000000000a0472ca */ /* 0x000fe400000e0000 */
[----:B------:R-:W-:Y:S02]  /*e280*/  R2UR UR5, R11 ;  /* 0x000000000b0572ca */ /* 0x000fe400000e0000 */
[C---:B------:R-:W-:Y:S02]  /*e290*/  IADD3 R6, R12.reuse, 0x202, RZ ;  /* 0x000002020c067810 */ /* 0x040fe40007ffe0ff */
[----:B------:R-:W-:Y:S01]  /*e2a0*/  IADD3 R20, R12, 0x404, RZ ;  /* 0x000004040c147810 */ /* 0x000fe20007ffe0ff */
[----:B------:R-:W-:Y:S02]  /*e2b0*/  WARPGROUP.DEPBAR.LE gsb0, 0x0 ;  /* 0x00008000000079c5 */ /* 0x000fe40000010000 */
[----:B------:R-:W-:-:S06]  /*e2c0*/  WARPGROUP.ARRIVE ;  /* 0x00000000000079c5 */ /* 0x000fcc0000000000 */
[----:B------:R-:W-:Y:S01]  /*e2d0*/  QGMMA.64x32x32.F32.E4M3.E4M3 R88, gdesc[UR8], RZ, !UPT, gsb0 ;  /* 0x00600000085879f3 */ /* 0x000fe2000c0008ff */
[----:B------:R-:W-:Y:S01]  /*e2e0*/  R2UR UR10, R8 ;  /* 0x00000000080a72ca */ /* 0x000fe200000e0000 */
[----:B------:R-:W-:Y:S01]  /*e2f0*/  VIADD R8, R12, 0x302 ;  /* 0x000003020c087836 */ /* 0x000fe20000000000 */
[----:B------:R-:W-:Y:S01]  /*e300*/  R2UR UR11, R9 ;  /* 0x00000000090b72ca */ /* 0x000fe200000e0000 */
[----:B------:R-:W-:Y:S01]  /*e310*/  IMAD.MOV.U32 R9, RZ, RZ, 0x40000040 ;  /* 0x40000040ff097424 */ /* 0x000fe200078e00ff */
[----:B------:R-:W-:Y:S02]  /*e320*/  R2UR UR8, R10 ;  /* 0x000000000a0872ca */ /* 0x000fe400000e0000 */
[----:B------:R-:W-:Y:S01]  /*e330*/  R2UR UR9, R11 ;  /* 0x000000000b0972ca */ /* 0x000fe200000e0000 */
        /* <DEDUP_REMOVED lines=10> */
[----:B0-----:R-:W-:-:S06]  /*e3e0*/  WARPGROUP.ARRIVE ;  /* 0x00000000000079c5 */ /* 0x001fcc0000000000 */
[----:B------:R-:W-:Y:S01]  /*e3f0*/  QGMMA.64x32x32.F32.E4M3.E4M3 R40, gdesc[UR16], RZ, !UPT, gsb0 ;  /* 0x00600000102879f3 */ /* 0x000fe2000c0008ff */
[----:B------:R-:W-:Y:S02]  /*e400*/  R2UR UR18, R8 ;  /* 0x00000000081272ca */ /* 0x000fe400000e0000 */
[----:B------:R-:W-:Y:S01]  /*e410*/  R2UR UR19, R9 ;  /* 0x00000000091372ca */ /* 0x000fe200000e0000 */
[----:B------:R-:W-:Y:S01]  /*e420*/  IMAD.MOV.U32 R9, RZ, RZ, 0x40000040 ;  /* 0x40000040ff097424 */ /* 0x000fe200078e00ff */
[----:B------:R-:W-:Y:S02]  /*e430*/  R2UR UR16, R10 ;  /* 0x000000000a1072ca */ /* 0x000fe400000e0000 */
[----:B------:R-:W-:Y:S02]  /*e440*/  R2UR UR17, R11 ;  /* 0x000000000b1172ca */ /* 0x000fe400000e0000 */
[----:B------:R-:W-:Y:S01]  /*e450*/  IADD3 R8, R12, 0x104, RZ ;  /* 0x000001040c087810 */ /* 0x000fe20007ffe0ff */
[----:B------:R-:W-:-:S02]  /*e460*/  WARPGROUP.DEPBAR.LE gsb0, 0x0 ;  /* 0x00008000000079c5 */ /* 0x000fc40000010000 */
[----:B-----5:R-:W-:-:S06]  /*e470*/  WARPGROUP.ARRIVE ;  /* 0x00000000000079c5 */ /* 0x020fcc0000000000 */
        /* <DEDUP_REMOVED lines=9> */
[----:B------:R-:W-:Y:S01]  /*e510*/  QGMMA.64x32x32.F32.E4M3.E4M3 R104, gdesc[UR4], R104, gsb0 ;  /* 0x00600000046879f3 */ /* 0x000fe20008000868 */
[----:B------:R-:W-:Y:S01]  /*e520*/  R2UR UR6, R6 ;  /* 0x00000000060672ca */ /* 0x000fe200000e0000 */
[----:B------:R-:W-:Y:S01]  /*e530*/  VIADD R6, R12, 0x204 ;  /* 0x000002040c067836 */ /* 0x000fe20000000000 */
[----:B------:R-:W-:Y:S01]  /*e540*/  R2UR UR7, R7 ;  /* 0x00000000070772ca */ /* 0x000fe200000e0000 */
[----:B------:R-:W-:Y:S01]  /*e550*/  IMAD.MOV.U32 R7, RZ, RZ, 0x40000040 ;  /* 0x40000040ff077424 */ /* 0x000fe200078e00ff */
[----:B------:R-:W-:Y:S02]  /*e560*/  WARPGROUP.DEPBAR.LE gsb0, 0x0 ;  /* 0x00008000000079c5 */ /* 0x000fe40000010000 */
[----:B------:R-:W-:-:S06]  /*e570*/  WARPGROUP.ARRIVE ;  /* 0x00000000000079c5 */ /* 0x000fcc0000000000 */
[----:B------:R-:W-:Y:S01]  /*e580*/  QGMMA.64x32x32.F32.E4M3.E4M3 R88, gdesc[UR8], R88, gsb0 ;  /* 0x00600000085879f3 */ /* 0x000fe20008000858 */
[----:B------:R-:W-:Y:S01]  /*e590*/  R2UR UR10, R8 ;  /* 0x00000000080a72ca */ /* 0x000fe200000e0000 */
[----:B------:R-:W-:Y:S01]  /*e5a0*/  VIADD R8, R4, 0x4 ;  /* 0x0000000404087836 */ /* 0x000fe20000000000 */
[----:B------:R-:W-:Y:S02]  /*e5b0*/  R2UR UR11, R9 ;  /* 0x00000000090b72ca */ /* 0x000fe400000e0000 */
[----:B------:R-:W-:Y:S02]  /*e5c0*/  MOV R9, 0x40000040 ;  /* 0x4000004000097802 */ /* 0x000fe40000000f00 */
[C---:B------:R-:W-:Y:S02]  /*e5d0*/  R2UR UR4, R8.reuse ;  /* 0x00000000080472ca */ /* 0x040fe400000e0000 */
[----:B------:R-:W-:Y:S02]  /*e5e0*/  R2UR UR5, R9 ;  /* 0x00000000090572ca */ /* 0x000fe400000e0000 */
[----:B------:R-:W-:-:S02]  /*e5f0*/  R2UR UR8, R8 ;  /* 0x00000000080872ca */ /* 0x000fc400000e0000 */
        /* <DEDUP_REMOVED lines=15> */
[----:B------:R-:W-:Y:S02]  /*e6f0*/  R2UR UR19, R15 ;  /* 0x000000000f1372ca */ /* 0x000fe400000e0000 */
[----:B------:R-:W-:Y:S02]  /*e700*/  R2UR UR16, R8 ;  /* 0x00000000081072ca */ /* 0x000fe400000e0000 */
[----:B------:R-:W-:Y:S02]  /*e710*/  R2UR UR17, R9 ;  /* 0x00000000091172ca */ /* 0x000fe400000e0000 */
[----:B------:R-:W-:Y:S01]  /*e720*/  MOV R15, 0x40000040 ;  /* 0x40000040000f7802 */ /* 0x000fe20000000f00 */
[----:B------:R-:W-:-:S02]  /*e730*/  WARPGROUP.DEPBAR.LE gsb0, 0x0 ;  /* 0x00008000000079c5 */ /* 0x000fc40000010000 */
[----:B------:R-:W-:-:S06]  /*e740*/  WARPGROUP.ARRIVE ;  /* 0x00000000000079c5 */ /* 0x000fcc0000000000 */
[----:B------:R-:W-:Y:S01]  /*e750*/  QGMMA.64x32x32.F32.E4M3.E4M3 R24, gdesc[UR20], R24, gsb0 ;  /* 0x00600000141879f3 */ /* 0x000fe20008000818 */
[----:B------:R-:W-:Y:S02]  /*e760*/  R2UR UR22, R20 ;  /* 0x00000000141672ca */ /* 0x000fe400000e0000 */
[----:B------:R-:W-:Y:S02]  /*e770*/  R2UR UR23, R21 ;  /* 0x00000000151772ca */ /* 0x000fe400000e0000 */
        /* <DEDUP_REMOVED lines=13> */
[C---:B------:R-:W-:Y:S01]  /*e850*/  VIADD R14, R12.reuse, 0x306 ;  /* 0x000003060c0e7836 */ /* 0x040fe20000000000 */
[----:B------:R-:W-:Y:S01]  /*e860*/  R2UR UR11, R15 ;  /* 0x000000000f0b72ca */ /* 0x000fe200000e0000 */
[----:B------:R-:W-:Y:S01]  /*e870*/  VIADD R12, R12, 0x406 ;  /* 0x000004060c0c7836 */ /* 0x000fe20000000000 */
[----:B------:R-:W-:Y:S01]  /*e880*/  MOV R15, 0x40000040 ;  /* 0x40000040000f7802 */ /* 0x000fe20000000f00 */
[----:B------:R-:W-:Y:S02]  /*e890*/  WARPGROUP.DEPBAR.LE gsb0, 0x0 ;  /* 0x00008000000079c5 */ /* 0x000fe40000010000 */
[----:B------:R-:W-:-:S06]  /*e8a0*/  WARPGROUP.ARRIVE ;  /* 0x00000000000079c5 */ /* 0x000fcc0000000000 */
[----:B------:R-:W-:Y:S01]  /*e8b0*/  QGMMA.64x32x32.F32.E4M3.E4M3 R56, gdesc[UR12], R56, gsb0 ;  /* 0x006000000c3879f3 */ /* 0x000fe20008000838 */
[----:B------:R-:W-:Y:S01]  /*e8c0*/  R2UR UR14, R6 ;  /* 0x00000000060e72ca */ /* 0x000fe200000e0000 */
[----:B------:R-:W-:Y:S01]  /*e8d0*/  VIADD R6, R4, 0x6 ;  /* 0x0000000604067836 */ /* 0x000fe20000000000 */
[----:B------:R-:W-:Y:S01]  /*e8e0*/  R2UR UR15, R7 ;  /* 0x00000000070f72ca */ /* 0x000fe200000e0000 */
[----:B------:R-:W-:-:S03]  /*e8f0*/  IMAD.MOV.U32 R7, RZ, RZ, 0x40000040 ;  /* 0x40000040ff077424 */ /* 0x000fc600078e00ff */
[C---:B------:R-:W-:Y:S02]  /*e900*/  R2UR UR4, R6.reuse ;  /* 0x00000000060472ca */ /* 0x040fe400000e0000 */
[C---:B------:R-:W-:Y:S02]  /*e910*/  R2UR UR5, R7.reuse ;  /* 0x00000000070572ca */ /* 0x040fe400000e0000 */
[C---:B------:R-:W-:Y:S02]  /*e920*/  R2UR UR8, R6.reuse ;  /* 0x00000000060872ca */ /* 0x040fe400000e0000 */
[C---:B------:R-:W-:Y:S02]  /*e930*/  R2UR UR9, R7.reuse ;  /* 0x00000000070972ca */ /* 0x040fe400000e0000 */
[----:B------:R-:W-:Y:S02]  /*e940*/  R2UR UR12, R6 ;  /* 0x00000000060c72ca */ /* 0x000fe400000e0000 */
[----:B------:R-:W-:Y:S01]  /*e950*/  R2UR UR13, R7 ;  /* 0x00000000070d72ca */ /* 0x000fe200000e0000 */
        /* <DEDUP_REMOVED lines=32> */
.L_x_7518:
[----:B------:R-:W2:Y:S01]  /*eb60*/  LDL R12, [R1+0x10] ;  /* 0x00001000010c7983 */ /* 0x000ea20000100800 */
[----:B------:R-:W-:Y:S01]  /*eb70*/  P2R R20, PR, RZ, 0x1 ;  /* 0x00000001ff147803 */ /* 0x000fe20000000000 */
[----:B------:R-:W0:Y:S01]  /*eb80*/  S2R R122, SR_CgaCtaId ;  /* 0x00000000007a7919 */ /* 0x000e220000008800 */
[----:B--2---:R-:W-:-:S04]  /*eb90*/  IMAD.IADD R13, R12, 0x1, R72 ;  /* 0x000000010c0d7824 */ /* 0x004fc800078e0248 */
        /* <DEDUP_REMOVED lines=152> */
[----:B------:R-:W-:Y:S02]  /*f520*/  ISETP.GT.AND P1, PT, R14, 0x79, PT ;  /* 0x000000790e00780c */ /* 0x000fe40003f24270 */
[----:B------:R-:W-:Y:S01]  /*f530*/  P2R R44, PR, RZ, 0x4 ;  /* 0x00000004ff2c7803 */ /* 0x000fe20000000000 */
[----:B------:R-:W1:Y:S01]  /*f540*/  SHFL.BFLY PT, R29, R24, 0x2, 0x1f ;  /* 0x0c401f00181d7f89 */ /* 0x000e6200000e0000 */
[----:B------:R-:W-:Y:S02]  /*f550*/  FSEL R55, R55, -INF , P1 ;  /* 0xff80000037377808 */ /* 0x000fe40000800000 */
[----:B------:R-:W-:Y:S02]  /*f560*/  ISETP.NE.AND P1, PT, R46, RZ, PT ;  /* 0x000000ff2e00720c */ /* 0x000fe40003f25270 */
[----:B------:R-:W-:-:S02]  /*f570*/  P2R R48, PR, RZ, 0x1 ;  /* 0x00000001ff307803 */ /* 0x000fc40000000000 */
[----:B------:R-:W-:Y:S02]  /*f580*/  FSEL R33, R30, -INF , P1 ;  /* 0xff8000001e217808 */ /* 0x000fe40000800000 */
[----:B------:R-:W-:Y:S02]  /*f590*/  ISETP.GT.AND P0, PT, R14, 0x80, PT ;  /* 0x000000800e00780c */ /* 0x000fe40003f04270 */
[----:B------:R-:W-:Y:S02]  /*f5a0*/  FSEL R35, R35, -INF , P4 ;  /* 0xff80000023237808 */ /* 0x000fe40002000000 */
[----:B-1----:R-:W-:-:S05]  /*f5b0*/  FMNMX.FTZ R28, R24, R29, !PT ;  /* 0x0000001d181c7209 */ /* 0x002fca0007810000 */
[----:B------:R-:W1:Y:S02]  /*f5c0*/  SHFL.BFLY PT, R29, R28, 0x1, 0x1f ;  /* 0x0c201f001c1d7f89 */ /* 0x000e6400000e0000 */
[----:B-1----:R-:W-:Y:S02]  /*f5d0*/  FMNMX.FTZ R12, R28, R29, !PT ;  /* 0x0000001d1c0c7209 */ /* 0x002fe40007810000 */
[----:B------:R-:W-:Y:S02]  /*f5e0*/  FMNMX.FTZ R28, R15, R107, !PT ;  /* 0x0000006b0f1c7209 */ /* 0x000fe40007810000 */
[----:B------:R-:W-:Y:S01]  /*f5f0*/  FSETP.NEU.FTZ.AND P2, PT, R12, -INF , PT ;  /* 0xff8000000c00780b */ /* 0x000fe20003f5d000 */
[----:B------:R-:W-:-:S01]  /*f600*/  FFMA.FTZ R177, R2, R12, -8 ;  /* 0xc100000002b17423 */ /* 0x000fc2000001000c */
[----:B------:R-:W-:Y:S02]  /*f610*/  FMNMX.FTZ R28, R21, R28, !PT ;  /* 0x0000001c151c7209 */ /* 0x000fe40007810000 */
[----:B------:R-:W-:-:S02]  /*f620*/  FSEL R29, R26, -INF , P0 ;  /* 0xff8000001a1d7808 */ /* 0x000fc40000000000 */
[----:B------:R-:W-:Y:S02]  /*f630*/  FMNMX.FTZ R30, R111, R28, !PT ;  /* 0x0000001c6f1e7209 */ /* 0x000fe40007810000 */
[----:B------:R-:W-:Y:S02]  /*f640*/  FSEL R177, R177, RZ, P2 ;  /* 0x000000ffb1b17208 */ /* 0x000fe40001000000 */
[----:B------:R-:W-:Y:S02]  /*f650*/  FMNMX.FTZ R30, R73, R30, !PT ;  /* 0x0000001e491e7209 */ /* 0x000fe40007810000 */
[----:B------:R-:W-:Y:S01]  /*f660*/  ISETP.NE.AND P2, PT, R44, RZ, PT ;  /* 0x000000ff2c00720c */ /* 0x000fe20003f45270 */
[C-C-:B------:R-:W-:Y:S01]  /*f670*/  FFMA.FTZ R26, R2.reuse, R121, -R177.reuse ;  /* 0x00000079021a7223 */ /* 0x140fe200000108b1 */
[----:B------:R-:W-:Y:S01]  /*f680*/  FMNMX.FTZ R30, R115, R30, !PT ;  /* 0x0000001e731e7209 */ /* 0x000fe20007810000 */
[--C-:B------:R-:W-:Y:S01]  /*f690*/  FFMA.FTZ R123, R2, R123, -R177.reuse ;  /* 0x0000007b027b7223 */ /* 0x100fe200000108b1 */
[----:B------:R-:W-:Y:S01]  /*f6a0*/  ISETP.NE.AND P0, PT, R48, RZ, PT ;  /* 0x000000ff3000720c */ /* 0x000fe20003f05270 */
[C-C-:B------:R-:W-:Y:S01]  /*f6b0*/  FFMA.FTZ R125, R2.reuse, R125, -R177.reuse ;  /* 0x0000007d027d7223 */ /* 0x140fe200000108b1 */
[----:B------:R-:W-:Y:S01]  /*f6c0*/  FMNMX.FTZ R30, R75, R30, !PT ;  /* 0x0000001e4b1e7209 */ /* 0x000fe20007810000 */
[C-C-:B------:R-:W-:Y:S01]  /*f6d0*/  FFMA.FTZ R14, R2.reuse, R13, -R177.reuse ;  /* 0x0000000d020e7223 */ /* 0x140fe200000108b1 */
[----:B------:R-:W-:Y:S01]  /*f6e0*/  FSEL R27, R27, -INF , P0 ;  /* 0xff8000001b1b7808 */ /* 0x000fe20000000000 */
[C-C-:B------:R-:W-:Y:S01]  /*f6f0*/  FFMA.FTZ R37, R2.reuse, R105, -R177.reuse ;  /* 0x0000006902257223 */ /* 0x140fe200000108b1 */
[----:B------:R-:W-:Y:S01]  /*f700*/  FMNMX.FTZ R32, R119, R30, !PT ;  /* 0x0000001e77207209 */ /* 0x000fe20007810000 */
[C-C-:B------:R-:W-:Y:S01]  /*f710*/  FFMA.FTZ R105, R2.reuse, R127, -R177.reuse ;  /* 0x0000007f02697223 */ /* 0x140fe200000108b1 */
[----:B------:R-:W-:Y:S01]  /*f720*/  FSEL R121, R31, -INF , P2 ;  /* 0xff8000001f797808 */ /* 0x000fe20001000000 */
[----:B------:R1:W-:Y:S01]  /*f730*/  MUFU.EX2 R30, R123 ;  /* 0x0000007b001e7308 */ /* 0x0003e20000000800 */
[----:B------:R-:W-:Y:S01]  /*f740*/  FMNMX.FTZ R32, R77, R32, !PT ;  /* 0x000000204d207209 */ /* 0x000fe20007810000 */
[C-C-:B------:R-:W-:Y:S01]  /*f750*/  FFMA.FTZ R13, R2.reuse, R93, -R177.reuse ;  /* 0x0000005d020d7223 */ /* 0x140fe200000108b1 */
[----:B------:R-:W-:Y:S01]  /*f760*/  FSEL R127, R39, -INF , P6 ;  /* 0xff800000277f7808 */ /* 0x000fe20003000000 */
[C-C-:B------:R-:W-:Y:S01]  /*f770*/  FFMA.FTZ R24, R2.reuse, R85, -R177.reuse ;  /* 0x0000005502187223 */ /* 0x140fe200000108b1 */
[----:B------:R-:W-:Y:S01]  /*f780*/  FMNMX.FTZ R32, R91, R32, !PT ;  /* 0x000000205b207209 */ /* 0x000fe20007810000 */
[--C-:B------:R-:W-:Y:S01]  /*f790*/  FFMA.FTZ R85, R2, R113, -R177.reuse ;  /* 0x0000007102557223 */ /* 0x100fe200000108b1 */
[----:B------:R-:W-:Y:S01]  /*f7a0*/  ISETP.NE.AND P0, PT, R20, RZ, PT ;  /* 0x000000ff1400720c */ /* 0x000fe20003f05270 */
[--C-:B------:R-:W-:Y:S01]  /*f7b0*/  FFMA.FTZ R20, R2, R83, -R177.reuse ;  /* 0x0000005302147223 */ /* 0x100fe200000108b1 */
[----:B------:R-:W-:Y:S01]  /*f7c0*/  FMNMX.FTZ R32, R79, R32, !PT ;  /* 0x000000204f207209 */ /* 0x000fe20007810000 */
[----:B------:R-:W-:Y:S01]  /*f7d0*/  MUFU.EX2 R14, R14 ;  /* 0x0000000e000e7308 */ /* 0x000fe20000000800 */
[----:B-1----:R-:W-:Y:S01]  /*f7e0*/  FSEL R123, R34, -INF , P3 ;  /* 0xff800000227b7808 */ /* 0x002fe20001800000 */
[C-C-:B------:R-:W-:Y:S01]  /*f7f0*/  FFMA.FTZ R83, R2.reuse, R109, -R177.reuse ;  /* 0x0000006d02537223 */ /* 0x140fe200000108b1 */
[----:B------:R-:W-:Y:S01]  /*f800*/  FMNMX.FTZ R36, R95, R32, !PT ;  /* 0x000000205f247209 */ /* 0x000fe20007810000 */
[C-C-:B------:R-:W-:Y:S01]  /*f810*/  FFMA.FTZ R89, R2.reuse, R117, -R177.reuse ;  /* 0x0000007502597223 */ /* 0x140fe200000108b1 */
[----:B------:R-:W-:-:S01]  /*f820*/  FFMA.FTZ R129, R2, R129, -R177 ;  /* 0x0000008102817223 */ /* 0x000fc200000108b1 */
[C-C-:B------:R-:W-:Y:S01]  /*f830*/  FFMA.FTZ R109, R2.reuse, R131, -R177.reuse ;  /* 0x00000083026d7223 */ /* 0x140fe200000108b1 */
[----:B------:R-:W-:Y:S01]  /*f840*/  FMNMX.FTZ R36, R81, R36, !PT ;  /* 0x0000002451247209 */ /* 0x000fe20007810000 */
[----:B------:R1:W-:Y:S01]  /*f850*/  MUFU.EX2 R32, R125 ;  /* 0x0000007d00207308 */ /* 0x0003e20000000800 */
        /* <DEDUP_REMOVED lines=31> */
[----:B------:R-:W1:Y:S01]  /*fa50*/  MUFU.EX2 R83, R83 ;  /* 0x0000005300537308 */ /* 0x000e620000000800 */
[----:B------:R-:W-:-:S02]  /*fa60*/  FFMA.FTZ R42, R2, R42, -R177 ;  /* 0x0000002a022a7223 */ /* 0x000fc400000108b1 */
[----:B------:R-:W-:-:S04]  /*fa70*/  FMNMX.FTZ R46, R67, R46, !PT ;  /* 0x0000002e432e7209 */ /* 0x000fc80007810000 */
[----:B------:R-:W-:Y:S01]  /*fa80*/  FMNMX.FTZ R46, R41, R46, !PT ;  /* 0x0000002e292e7209 */ /* 0x000fe20007810000 */
[----:B------:R-:W-:Y:S03]  /*fa90*/  MUFU.EX2 R24, R24 ;  /* 0x0000001800187308 */ /* 0x000fe60000000800 */
[----:B------:R-:W-:-:S04]  /*faa0*/  FMNMX.FTZ R48, R71, R46, !PT ;  /* 0x0000002e47307209 */ /* 0x000fc80007810000 */
[----:B------:R-:W-:Y:S01]  /*fab0*/  FMNMX.FTZ R48, R45, R48, !PT ;  /* 0x000000302d307209 */ /* 0x000fe20007810000 */
[----:B------:R-:W-:Y:S01]  /*fac0*/  MUFU.EX2 R85, R85 ;  /* 0x0000005500557308 */ /* 0x000fe20000000800 */
[----:B-1----:R-:W-:Y:S02]  /*fad0*/  F2FP.SATFINITE.E4M3.F32.PACK_AB_MERGE_C R172, R83, R20, RZ ;  /* 0x0000001453ac723e */ /* 0x002fe400048070ff */
[----:B------:R-:W-:Y:S02]  /*fae0*/  FMNMX.FTZ R48, R43, R48, !PT ;  /* 0x000000302b307209 */ /* 0x000fe40007810000 */
[----:B------:R-:W-:Y:S02]  /*faf0*/  F2FP.SATFINITE.E4M3.F32.PACK_AB_MERGE_C R172, R37, R14, R172 ;  /* 0x0000000e25ac723e */ /* 0x000fe400048070ac */
[----:B------:R-:W-:Y:S01]  /*fb00*/  FMNMX.FTZ R48, R49, R48, !PT ;  /* 0x0000003031307209 */ /* 0x000fe20007810000 */
[----:B------:R-:W-:Y:S03]  /*fb10*/  MUFU.EX2 R26, R26 ;  /* 0x0000001a001a7308 */ /* 0x000fe60000000800 */
[----:B------:R-:W-:-:S04]  /*fb20*/  FMNMX.FTZ R50, R47, R48, !PT ;  /* 0x000000302f327209 */ /* 0x000fc80007810000 */
[----:B------:R-:W-:Y:S01]  /*fb30*/  FMNMX.FTZ R50, R53, R50, !PT ;  /* 0x0000003235327209 */ /* 0x000fe20007810000 */
[----:B------:R-:W1:Y:S03]  /*fb40*/  MUFU.EX2 R89, R89 ;  /* 0x0000005900597308 */ /* 0x000e660000000800 */
[----:B------:R-:W-:-:S04]  /*fb50*/  FMNMX.FTZ R50, R51, R50, !PT ;  /* 0x0000003233327209 */ /* 0x000fc80007810000 */
[----:B------:R-:W-:Y:S01]  /*fb60*/  FMNMX.FTZ R50, R25, R50, !PT ;  /* 0x0000003219327209 */ /* 0x000fe20007810000 */
[----:B------:R2:W-:Y:S03]  /*fb70*/  MUFU.EX2 R28, R129 ;  /* 0x00000081001c7308 */ /* 0x0005e60000000800 */
[----:B------:R-:W-:-:S04]  /*fb80*/  FMNMX.FTZ R52, R55, R50, !PT ;  /* 0x0000003237347209 */ /* 0x000fc80007810000 */
[----:B------:R-:W-:Y:S01]  /*fb90*/  FMNMX.FTZ R52, R29, R52, !PT ;  /* 0x000000341d347209 */ /* 0x000fe20007810000 */
[----:B------:R-:W-:Y:S01]  /*fba0*/  MUFU.EX2 R105, R105 ;  /* 0x0000006900697308 */ /* 0x000fe20000000800 */
[----:B-1----:R-:W-:Y:S01]  /*fbb0*/  F2FP.SATFINITE.E4M3.F32.PACK_AB_MERGE_C R174, R89, R26, RZ ;  /* 0x0000001a59ae723e */ /* 0x002fe200048070ff */
[----:B--2---:R-:W-:Y:S01]  /*fbc0*/  FFMA.FTZ R129, R2, R155, -R177 ;  /* 0x0000009b02817223 */ /* 0x004fe200000108b1 */
[----:B------:R-:W-:Y:S02]  /*fbd0*/  FMNMX.FTZ R52, R27, R52, !PT ;  /* 0x000000341b347209 */ /* 0x000fe40007810000 */
[----:B------:R-:W-:Y:S02]  /*fbe0*/  F2FP.SATFINITE.E4M3.F32.PACK_AB_MERGE_C R174, R85, R24, R174 ;  /* 0x0000001855ae723e */ /* 0x000fe400048070ae */
[----:B------:R-:W-:Y:S01]  /*fbf0*/  FMNMX.FTZ R52, R33, R52, !PT ;  /* 0x0000003421347209 */ /* 0x000fe20007810000 */
[----:B------:R-:W1:Y:S03]  /*fc00*/  MUFU.EX2 R109, R109 ;  /* 0x0000006d006d7308 */ /* 0x000e660000000800 */
[----:B------:R-:W-:-:S04]  /*fc10*/  FMNMX.FTZ R52, R121, R52, !PT ;  /* 0x0000003479347209 */ /* 0x000fc80007810000 */
[----:B------:R-:W-:Y:S01]  /*fc20*/  FMNMX.FTZ R52, R123, R52, !PT ;  /* 0x000000347b347209 */ /* 0x000fe20007810000 */
[----:B------:R-:W-:Y:S03]  /*fc30*/  MUFU.EX2 R97, R97 ;  /* 0x0000006100617308 */ /* 0x000fe60000000800 */
[----:B------:R-:W-:-:S04]  /*fc40*/  FMNMX.FTZ R52, R35, R52, !PT ;  /* 0x0000003423347209 */ /* 0x000fc80007810000 */
[----:B------:R-:W-:Y:S01]  /*fc50*/  FMNMX.FTZ R52, R125, R52, !PT ;  /* 0x000000347d347209 */ /* 0x000fe20007810000 */
[----:B------:R-:W2:Y:S01]  /*fc60*/  MUFU.EX2 R93, R93 ;  /* 0x0000005d005d7308 */ /* 0x000ea20000000800 */
[----:B-1----:R-:W-:Y:S02]  /*fc70*/  F2FP.SATFINITE.E4M3.F32.PACK_AB_MERGE_C R176, R109, R30, RZ ;  /* 0x0000001e6db0723e */ /* 0x002fe400048070ff */
[----:B------:R-:W-:Y:S01]  /*fc80*/  FMNMX.FTZ R13, R127, R52, !PT ;  /* 0x000000347f0d7209 */ /* 0x000fe20007810000 */
[----:B------:R-:W-:-:S01]  /*fc90*/  FFMA.FTZ R52, R2, R157, -R177 ;  /* 0x0000009d02347223 */ /* 0x000fc200000108b1 */
[----:B------:R-:W-:-:S03]  /*fca0*/  F2FP.SATFINITE.E4M3.F32.PACK_AB_MERGE_C R176, R105, R28, R176 ;  /* 0x0000001c69b0723e */ /* 0x000fc600048070b0 */
[----:B------:R-:W1:Y:S01]  /*fcb0*/  SHFL.BFLY PT, R56, R13, 0x2, 0x1f ;  /* 0x0c401f000d387f89 */ /* 0x000e6200000e0000 */
[----:B------:R3:W-:Y:S08]  /*fcc0*/  MUFU.EX2 R44, R133 ;  /* 0x00000085002c7308 */ /* 0x0007f00000000800 */
[----:B------:R-:W-:Y:S01]  /*fcd0*/  MUFU.EX2 R101, R101 ;  /* 0x0000006500657308 */ /* 0x000fe20000000800 */
[----:B--2---:R-:W-:Y:S01]  /*fce0*/  F2FP.SATFINITE.E4M3.F32.PACK_AB_MERGE_C R178, R93, R36, RZ ;  /* 0x000000245db2723e */ /* 0x004fe200048070ff */
[----:B---3--:R-:W-:-:S03]  /*fcf0*/  FFMA.FTZ R133, R2, R163, -R177 ;  /* 0x000000a302857223 */ /* 0x008fc600000108b1 */
[----:B------:R-:W-:-:S03]  /*fd00*/  F2FP.SATFINITE.E4M3.F32.PACK_AB_MERGE_C R178, R97, R32, R178 ;  /* 0x0000002061b2723e */ /* 0x000fc600048070b2 */
[----:B------:R2:W-:Y:S01]  /*fd10*/  MUFU.EX2 R46, R137 ;  /* 0x00000089002e7308 */ /* 0x0005e20000000800 */
[----:B-1----:R-:W-:-:S07]  /*fd20*/  FMNMX.FTZ R60, R13, R56, !PT ;  /* 0x000000380d3c7209 */ /* 0x002fce0007810000 */
[----:B------:R-:W1:Y:S01]  /*fd30*/  MUFU.EX2 R113, R113 ;  /* 0x0000007100717308 */ /* 0x000e620000000800 */
[----:B--2---:R-:W-:-:S01]  /*fd40*/  FFMA.FTZ R137, R2, R175, -R177 ;  /* 0x000000af02897223 */ /* 0x004fc200000108b1 */
[C-C-:B------:R-:W-:Y:S01]  /*fd50*/  FFMA.FTZ R56, R2.reuse, R165, -R177.reuse ;  /* 0x000000a502387223 */ /* 0x140fe200000108b1 */
[----:B------:R-:W2:Y:S05]  /*fd60*/  SHFL.BFLY PT, R13, R60, 0x1, 0x1f ;  /* 0x0c201f003c0d7f89 */ /* 0x000eaa00000e0000 */
[----:B------:R3:W-:Y:S08]  /*fd70*/  MUFU.EX2 R48, R141 ;  /* 0x0000008d00307308 */ /* 0x0007f00000000800 */
[----:B------:R-:W-:Y:S01]  /*fd80*/  MUFU.EX2 R117, R117 ;  /* 0x0000007500757308 */ /* 0x000fe20000000800 */
[----:B-1----:R-:W-:Y:S01]  /*fd90*/  F2FP.SATFINITE.E4M3.F32.PACK_AB_MERGE_C R180, R113, R46, RZ ;  /* 0x0000002e71b4723e */ /* 0x002fe200048070ff */
[----:B---3--:R-:W-:-:S03]  /*fda0*/  FFMA.FTZ R141, R2, R169, -R177 ;  /* 0x000000a9028d7223 */ /* 0x008fc600000108b1 */
[----:B------:R-:W-:-:S03]  /*fdb0*/  F2FP.SATFINITE.E4M3.F32.PACK_AB_MERGE_C R180, R101, R44, R180 ;  /* 0x0000002c65b4723e */ /* 0x000fc600048070b4 */
[----:B------:R-:W-:Y:S01]  /*fdc0*/  MUFU.EX2 R50, R145 ;  /* 0x0000009100327308 */ /* 0x000fe20000000800 */
[----:B--2---:R-:W-:-:S04]  /*fdd0*/  FMNMX.FTZ R13, R60, R13, !PT ;  /* 0x0000000d3c0d7209 */ /* 0x004fc80007810000 */
[----:B------:R-:W-:Y:S01]  /*fde0*/  FSETP.NEU.FTZ.AND P1, PT, R13, -INF , PT ;  /* 0xff8000000d00780b */ /* 0x000fe20003f3d000 */
[----:B------:R-:W-:-:S02]  /*fdf0*/  FFMA.FTZ R64, R2, R13, -8 ;  /* 0xc100000002407423 */ /* 0x000fc4000001000d */
[----:B------:R-:W-:Y:S03]  /*fe00*/  MUFU.EX2 R31, R147 ;  /* 0x00000093001f7308 */ /* 0x000fe60000000800 */
[----:B------:R-:W-:Y:S02]  /*fe10*/  FSEL R64, R64, RZ, P1 ;  /* 0x000000ff40407208 */ /* 0x000fe40000800000 */
[----:B------:R-:W-:-:S03]  /*fe20*/  ISETP.GE.AND P1, PT, R72, 0xa1, PT ;  /* 0x000000a14800780c */ /* 0x000fc60003f26270 */
        /* <DEDUP_REMOVED lines=16> */
[----:B------:R-:W1:Y:S01]  /*ff30*/  MUFU.EX2 R60, R60 ;  /* 0x0000003c003c7308 */ /* 0x000e620000000800 */
[----:B------:R-:W-:-:S01]  /*ff40*/  FFMA.FTZ R66, R2, R77, -R64 ;  /* 0x0000004d02427223 */ /* 0x000fc20000010840 */
[----:B------:R-:W-:Y:S01]  /*ff50*/  FADD.FTZ R88, R20, R63 ;  /* 0x0000003f14587221 */ /* 0x000fe20000010000 */
[----:B------:R-:W-:-:S01]  /*ff60*/  FFMA.FTZ R73, R2, R91, -R64 ;  /* 0x0000005b02497223 */ /* 0x000fc20000010840 */
[C-C-:B------:R-:W-:Y:S01]  /*ff70*/  FFMA.FTZ R63, R2.reuse, R45, -R64.reuse ;  /* 0x0000002d023f7223 */ /* 0x140fe20000010840 */
[----:B------:R-:W-:Y:S01]  /*ff80*/  IADD3 R45, R3, 0x22840, RZ ;  /* 0x00022840032d7810 */ /* 0x000fe20007ffe0ff */
[C-C-:B------:R-:W-:Y:S01]  /*ff90*/  FFMA.FTZ R77, R2.reuse, R95, -R64.reuse ;  /* 0x0000005f024d7223 */ /* 0x140fe20000010840 */
[----:B------:R-:W-:-:S01]  /*ffa0*/  FFMA.FTZ R70, R2, R81, -R64 ;  /* 0x0000005102467223 */ /* 0x000fc20000010840 */
[----:B------:R-:W2:Y:S01]  /*ffb0*/  MUFU.EX2 R68, R68 ;  /* 0x0000004400447308 */ /* 0x000ea20000000800 */
[----:B0-----:R-:W-:Y:S01]  /*ffc0*/  PRMT R45, R122, 0x654, R45 ;  /* 0x000006547a2d7816 */ /* 0x001fe2000000002d */
[C-C-:B------:R-:W-:Y:S01]  /*ffd0*/  FFMA.FTZ R75, R2.reuse, R99, -R64.reuse ;  /* 0x00000063024b7223 */ /* 0x140fe20000010840 */
[----:B------:R-:W-:-:S01]  /*ffe0*/  FFMA.FTZ R82, R2, R103, -R64 ;  /* 0x0000006702527223 */ /* 0x000fc20000010840 */
[C-C-:B------:R-:W-:Y:S01]  /*fff0*/  FFMA.FTZ R78, R2.reuse, R59, -R64.reuse ;  /* 0x0000003b024e7223 */ /* 0x140fe20000010840 */
[----:B------:R0:W-:Y:S01]  /*10000*/  SYNCS.ARRIVE.TRANS64.RED.A1T0 RZ, [R45+URZ], RZ ;  /* 0x000000ff2dff79a7 */ /* 0x0001e2000810043f */
[----:B------:R-:W-:-:S01]  /*10010*/  FFMA.FTZ R47, R2, R47, -R64 ;  /* 0x0000002f022f7223 */ /* 0x000fc20000010840 */
[----:B------:R-:W-:Y:S01]  /*10020*/  FFMA.FTZ R59, R2, R69, -R64 ;  /* 0x00000045023b7223 */ /* 0x000fe20000010840 */
[----:B------:R-:W3:Y:S01]  /*10030*/  MUFU.EX2 R107, R107 ;  /* 0x0000006b006b7308 */ /* 0x000ee20000000800 */
[----:B-1----:R-:W-:-:S01]  /*10040*/  FADD.FTZ R65, R15, R60 ;  /* 0x0000003c0f417221 */ /* 0x002fc20000010000 */
[C-C-:B------:R-:W-:Y:S01]  /*10050*/  FFMA.FTZ R80, R2.reuse, R67, -R64.reuse ;  /* 0x0000004302507223 */ /* 0x140fe20000010840 */
[----:B------:R-:W-:-:S01]  /*10060*/  FFMA.FTZ R41, R2, R41, -R64 ;  /* 0x0000002902297223 */ /* 0x000fc20000010840 */
[C-C-:B------:R-:W-:Y:S01]  /*10070*/  FFMA.FTZ R86, R2.reuse, R71, -R64.reuse ;  /* 0x0000004702567223 */ /* 0x140fe20000010840 */
[----:B------:R-:W-:-:S01]  /*10080*/  FFMA.FTZ R49, R2, R49, -R64 ;  /* 0x0000003102317223 */ /* 0x000fc20000010840 */
[C-C-:B------:R-:W-:Y:S01]  /*10090*/  FFMA.FTZ R53, R2.reuse, R53, -R64.reuse ;  /* 0x0000003502357223 */ /* 0x140fe20000010840 */
[----:B------:R-:W-:-:S01]  /*100a0*/  FFMA.FTZ R27, R2, R27, -R64 ;  /* 0x0000001b021b7223 */ /* 0x000fc20000010840 */
[----:B------:R-:W1:Y:S01]  /*100b0*/  MUFU.EX2 R21, R21 ;  /* 0x0000001500157308 */ /* 0x000e620000000800 */
[----:B--2---:R-:W-:-:S01]  /*100c0*/  FADD.FTZ R72, R68, R65 ;  /* 0x0000004144487221 */ /* 0x004fc20000010000 */
[----:B------:R-:W-:Y:S01]  /*100d0*/  FADD.FTZ R65, R83, R88 ;  /* 0x0000005853417221 */ /* 0x000fe20000010000 */
[----:B------:R-:W-:Y:S01]  /*100e0*/  F2FP.SATFINITE.E4M3.F32.PACK_AB_MERGE_C R182, R31, R50, RZ ;  /* 0x000000321fb6723e */ /* 0x000fe200048070ff */
        /* <DEDUP_REMOVED lines=8> */
[----:B------:R-:W-:Y:S01]  /*10170*/  F2FP.SATFINITE.E4M3.F32.PACK_AB_MERGE_C R68, R107, R68, RZ ;  /* 0x000000446b44723e */ /* 0x000fe200048070ff */
[----:B------:R-:W-:-:S01]  /*10180*/  FFMA.FTZ R35, R2, R35, -R64 ;  /* 0x0000002302237223 */ /* 0x000fc20000010840 */
[----:B------:R-:W-:Y:S01]  /*10190*/  FFMA.FTZ R125, R2, R125, -R64 ;  /* 0x0000007d027d7223 */ /* 0x000fe20000010840 */
[----:B------:R-:W-:Y:S01]  /*101a0*/  F2FP.SATFINITE.E4M3.F32.PACK_AB_MERGE_C R182, R117, R48, R182 ;  /* 0x0000003075b6723e */ /* 0x000fe200048070b6 */
[----:B------:R-:W3:Y:S01]  /*101b0*/  MUFU.EX2 R74, R74 ;  /* 0x0000004a004a7308 */ /* 0x000ee20000000800 */
[----:B-1----:R-:W-:-:S01]  /*101c0*/  FADD.FTZ R65, R21, R72 ;  /* 0x0000004815417221 */ /* 0x002fc20000010000 */
[----:B------:R-:W-:Y:S01]  /*101d0*/  FFMA.FTZ R72, R2, R43, -R64 ;  /* 0x0000002b02487223 */ /* 0x000fe20000010840 */
[----:B------:R-:W-:-:S01]  /*101e0*/  FADD.FTZ R43, R85, R88 ;  /* 0x00000058552b7221 */ /* 0x000fc20000010000 */
[----:B------:R-:W-:Y:S01]  /*101f0*/  F2FP.SATFINITE.E4M3.F32.PACK_AB_MERGE_C R173, R60, R15, R68 ;  /* 0x0000000f3cad723e */ /* 0x000fe20004807044 */
[----:B------:R-:W-:Y:S01]  /*10200*/  IMAD.MOV.U32 R85, RZ, RZ, R87 ;  /* 0x000000ffff557224 */ /* 0x000fe200078e0057 */
[----:B------:R-:W-:Y:S01]  /*10210*/  MOV R67, R87 ;  /* 0x0000005700437202 */ /* 0x000fe20000000f00 */
[----:B------:R-:W-:-:S01]  /*10220*/  FADD.FTZ R88, R26, R43 ;  /* 0x0000002b1a587221 */ /* 0x000fc20000010000 */
[----:B------:R-:W0:Y:S01]  /*10230*/  MUFU.EX2 R111, R111 ;  /* 0x0000006f006f7308 */ /* 0x000e220000000800 */
[----:B--2---:R-:W-:-:S01]  /*10240*/  FADD.FTZ R65, R62, R65 ;  /* 0x000000413e417221 */ /* 0x004fc20000010000 */
[----:B------:R-:W-:-:S02]  /*10250*/  IMAD.MOV.U32 R83, RZ, RZ, R87 ;  /* 0x000000ffff537224 */ /* 0x000fc400078e0057 */
[----:B------:R-:W-:-:S01]  /*10260*/  FADD.FTZ R43, R89, R88 ;  /* 0x00000058592b7221 */ /* 0x000fc20000010000 */
[----:B------:R-:W-:Y:S01]  /*10270*/  FFMA.FTZ R88, R2, R51, -R64 ;  /* 0x0000003302587223 */ /* 0x000fe20000010840 */
[--C-:B------:R-:W-:Y:S02]  /*10280*/  IMAD.MOV.U32 R81, RZ, RZ, R87.reuse ;  /* 0x000000ffff517224 */ /* 0x100fe400078e0057 */
[----:B------:R-:W-:Y:S01]  /*10290*/  IMAD.MOV.U32 R71, RZ, RZ, R87 ;  /* 0x000000ffff477224 */ /* 0x000fe200078e0057 */
[----:B------:R-:W1:Y:S01]  /*102a0*/  MUFU.EX2 R66, R66 ;  /* 0x0000004200427308 */ /* 0x000e620000000800 */
[----:B---3--:R-:W-:-:S01]  /*102b0*/  FADD.FTZ R90, R74, R65 ;  /* 0x000000414a5a7221 */ /* 0x008fc20000010000 */
[--C-:B------:R-:W-:Y:S02]  /*102c0*/  IMAD.MOV.U32 R69, RZ, RZ, R87.reuse ;  /* 0x000000ffff457224 */ /* 0x100fe400078e0057 */
[--C-:B------:R-:W-:Y:S02]  /*102d0*/  IMAD.MOV.U32 R68, RZ, RZ, R87.reuse ;  /* 0x000000ffff447224 */ /* 0x100fe400078e0057 */
[----:B------:R-:W-:-:S02]  /*102e0*/  IMAD.MOV.U32 R65, RZ, RZ, R87 ;  /* 0x000000ffff417224 */ /* 0x000fc400078e0057 */
[----:B------:R-:W2:Y:S01]  /*102f0*/  MUFU.EX2 R73, R73 ;  /* 0x0000004900497308 */ /* 0x000ea20000000800 */
[----:B0-----:R-:W-:-:S01]  /*10300*/  FADD.FTZ R45, R111, R90 ;  /* 0x0000005a6f2d7221 */ /* 0x001fc20000010000 */
[----:B------:R-:W-:Y:S01]  /*10310*/  FADD.FTZ R90, R28, R43 ;  /* 0x0000002b1c5a7221 */ /* 0x000fe20000010000 */
[----:B------:R-:W-:-:S01]  /*10320*/  FFMA.FTZ R43, R2, R25, -R64 ;  /* 0x00000019022b7223 */ /* 0x000fc20000010840 */
[----:B------:R-:W-:Y:S01]  /*10330*/  FFMA.FTZ R64, R2, R127, -R64 ;  /* 0x0000007f02407223 */ /* 0x000fe20000010840 */
[----:B------:R-:W-:Y:S01]  /*10340*/  F2FP.SATFINITE.E4M3.F32.PACK_AB_MERGE_C R74, R111, R74, RZ ;  /* 0x0000004a6f4a723e */ /* 0x000fe200048070ff */
[----:B------:R-:W-:Y:S01]  /*10350*/  FADD.FTZ R25, R105, R90 ;  /* 0x0000005a69197221 */ /* 0x000fe20000010000 */
[----:B------:R-:W-:Y:S01]  /*10360*/  IMAD.MOV.U32 R60, RZ, RZ, R87 ;  /* 0x000000ffff3c7224 */ /* 0x000fe200078e0057 */
[----:B------:R-:W0:Y:S01]  /*10370*/  MUFU.EX2 R76, R76 ;  /* 0x0000004c004c7308 */ /* 0x000e220000000800 */
[----:B-1----:R-:W-:-:S01]  /*10380*/  FADD.FTZ R92, R66, R45 ;  /* 0x0000002d425c7221 */ /* 0x002fc20000010000 */
[----:B------:R-:W-:Y:S01]  /*10390*/  F2FP.SATFINITE.E4M3.F32.PACK_AB_MERGE_C R175, R62, R21, R74 ;  /* 0x000000153eaf723e */ /* 0x000fe2000480704a */
[----:B------:R-:W-:Y:S01]  /*103a0*/  IMAD.MOV.U32 R74, RZ, RZ, R87 ;  /* 0x000000ffff4a7224 */ /* 0x000fe200078e0057 */
[----:B------:R-:W-:-:S04]  /*103b0*/  MOV R62, R87 ;  /* 0x00000057003e7202 */ /* 0x000fc80000000f00 */
[----:B------:R-:W1:Y:S01]  /*103c0*/  MUFU.EX2 R77, R77 ;  /* 0x0000004d004d7308 */ /* 0x000e620000000800 */
[----:B--2---:R-:W-:-:S01]  /*103d0*/  FADD.FTZ R45, R73, R92 ;  /* 0x0000005c492d7221 */ /* 0x004fc20000010000 */
[----:B------:R-:W-:-:S06]  /*103e0*/  FADD.FTZ R92, R30, R25 ;  /* 0x000000191e5c7221 */ /* 0x000fcc0000010000 */
[----:B------:R-:W2:Y:S01]  /*103f0*/  MUFU.EX2 R70, R70 ;  /* 0x0000004600467308 */ /* 0x000ea20000000800 */
[----:B0-----:R-:W-:-:S01]  /*10400*/  FADD.FTZ R94, R76, R45 ;  /* 0x0000002d4c5e7221 */ /* 0x001fc20000010000 */
[----:B------:R-:W-:-:S04]  /*10410*/  FADD.FTZ R45, R109, R92 ;  /* 0x0000005c6d2d7221 */ /* 0x000fc80000010000 */
[----:B------:R-:W-:Y:S01]  /*10420*/  FADD.FTZ R92, R32, R45 ;  /* 0x0000002d205c7221 */ /* 0x000fe20000010000 */
[----:B------:R-:W-:Y:S01]  /*10430*/  MOV R32, R87 ;  /* 0x0000005700207202 */ /* 0x000fe20000000f00 */
[----:B------:R-:W0:Y:S01]  /*10440*/  MUFU.EX2 R75, R75 ;  /* 0x0000004b004b7308 */ /* 0x000e220000000800 */
[----:B-1----:R-:W-:-:S01]  /*10450*/  FADD.FTZ R51, R77, R94 ;  /* 0x0000005e4d337221 */ /* 0x002fc20000010000 */
[----:B------:R-:W-:Y:S01]  /*10460*/  FADD.FTZ R45, R97, R92 ;  /* 0x0000005c612d7221 */ /* 0x000fe20000010000 */
[----:B------:R-:W-:Y:S02]  /*10470*/  F2FP.SATFINITE.E4M3.F32.PACK_AB_MERGE_C R76, R77, R76, RZ ;  /* 0x0000004c4d4c723e */ /* 0x000fe400048070ff */
[----:B------:R-:W-:Y:S01]  /*10480*/  MOV R77, R87 ;  /* 0x00000057004d7202 */ /* 0x000fe20000000f00 */
[----:B------:R-:W-:-:S01]  /*10490*/  FADD.FTZ R92, R36, R45 ;  /* 0x0000002d245c7221 */ /* 0x000fc20000010000 */
        /* <DEDUP_REMOVED lines=12> */
[----:B--2---:R-:W-:-:S01]  /*10560*/  FADD.FTZ R20, R82, R45 ;  /* 0x0000002d52147221 */ /* 0x004fc20000010000 */
[----:B------:R-:W-:Y:S02]  /*10570*/  F2FP.SATFINITE.E4M3.F32.PACK_AB_MERGE_C R79, R82, R79, RZ ;  /* 0x0000004f524f723e */ /* 0x000fe400048070ff */
[----:B------:R-:W-:Y:S02]  /*10580*/  MOV R82, R87 ;  /* 0x0000005700527202 */ /* 0x000fe40000000f00 */
[----:B------:R-:W-:Y:S01]  /*10590*/  F2FP.SATFINITE.E4M3.F32.PACK_AB_MERGE_C R179, R75, R70, R79 ;  /* 0x000000464bb3723e */ /* 0x000fe2000480704f */
[----:B------:R-:W-:Y:S01]  /*105a0*/  IMAD.MOV.U32 R79, RZ, RZ, R87 ;  /* 0x000000ffff4f7224 */ /* 0x000fe200078e0057 */
[----:B------:R-:W2:Y:S01]  /*105b0*/  MUFU.EX2 R61, R61 ;  /* 0x0000003d003d7308 */ /* 0x000ea20000000800 */
[----:B0-----:R-:W-:-:S01]  /*105c0*/  FADD.FTZ R45, R57, R20 ;  /* 0x00000014392d7221 */ /* 0x001fc20000010000 */
[----:B------:R-:W-:-:S02]  /*105d0*/  IMAD.MOV.U32 R75, RZ, RZ, R87 ;  /* 0x000000ffff4b7224 */ /* 0x000fc400078e0057 */
[----:B------:R-:W-:-:S04]  /*105e0*/  IMAD.MOV.U32 R70, RZ, RZ, R87 ;  /* 0x000000ffff467224 */ /* 0x000fc800078e0057 */
[----:B------:R0:W-:Y:S01]  /*105f0*/  MUFU.EX2 R90, R47 ;  /* 0x0000002f005a7308 */ /* 0x0001e20000000800 */
[----:B-1----:R-:W-:-:S07]  /*10600*/  FADD.FTZ R26, R78, R45 ;  /* 0x0000002d4e1a7221 */ /* 0x002fce0000010000 */
[----:B------:R-:W1:Y:S01]  /*10610*/  MUFU.EX2 R84, R84 ;  /* 0x0000005400547308 */ /* 0x000e620000000800 */
[----:B0-----:R-:W-:-:S01]  /*10620*/  FADD.FTZ R47, R93, R92 ;  /* 0x0000005c5d2f7221 */ /* 0x001fc20000010000 */
[----:B--2---:R-:W-:-:S03]  /*10630*/  FADD.FTZ R45, R61, R26 ;  /* 0x0000001a3d2d7221 */ /* 0x004fc60000010000 */
[----:B------:R-:W-:Y:S01]  /*10640*/  FADD.FTZ R92, R44, R47 ;  /* 0x0000002f2c5c7221 */ /* 0x000fe20000010000 */
[----:B------:R-:W-:Y:S02]  /*10650*/  IMAD.MOV.U32 R44, RZ, RZ, R87 ;  /* 0x000000ffff2c7224 */ /* 0x000fe400078e0057 */
[----:B------:R-:W0:Y:S01]  /*10660*/  MUFU.EX2 R59, R59 ;  /* 0x0000003b003b7308 */ /* 0x000e220000000800 */
[----:B------:R-:W-:-:S04]  /*10670*/  FADD.FTZ R47, R101, R92 ;  /* 0x0000005c652f7221 */ /* 0x000fc80000010000 */
[----:B------:R-:W-:Y:S01]  /*10680*/  FADD.FTZ R30, R46, R47 ;  /* 0x0000002f2e1e7221 */ /* 0x000fe20000010000 */
[----:B------:R-:W-:Y:S02]  /*10690*/  IMAD.MOV.U32 R46, RZ, RZ, R87 ;  /* 0x000000ffff2e7224 */ /* 0x000fe400078e0057 */
[----:B------:R-:W2:Y:S01]  /*106a0*/  MUFU.EX2 R80, R80 ;  /* 0x0000005000507308 */ /* 0x000ea20000000800 */
[----:B------:R-:W-:-:S01]  /*106b0*/  FADD.FTZ R113, R113, R30 ;  /* 0x0000001e71717221 */ /* 0x000fc20000010000 */
[C---:B-1----:R-:W-:Y:S01]  /*106c0*/  FADD.FTZ R26, R84.reuse, R45 ;  /* 0x0000002d541a7221 */ /* 0x042fe20000010000 */
[----:B------:R-:W-:Y:S01]  /*106d0*/  F2FP.SATFINITE.E4M3.F32.PACK_AB_MERGE_C R61, R84, R61, RZ ;  /* 0x0000003d543d723e */ /* 0x000fe200048070ff */
[----:B------:R-:W-:Y:S02]  /*106e0*/  IMAD.MOV.U32 R84, RZ, RZ, R87 ;  /* 0x000000ffff547224 */ /* 0x000fe400078e0057 */
[----:B------:R-:W-:-:S01]  /*106f0*/  FADD.FTZ R30, R48, R113 ;  /* 0x00000071301e7221 */ /* 0x000fc20000010000 */
[----:B------:R-:W-:Y:S01]  /*10700*/  IMAD.MOV.U32 R48, RZ, RZ, R87 ;  /* 0x000000ffff307224 */ /* 0x000fe200078e0057 */
[----:B------:R-:W-:Y:S01]  /*10710*/  F2FP.SATFINITE.E4M3.F32.PACK_AB_MERGE_C R181, R78, R57, R61 ;  /* 0x000000394eb5723e */ /* 0x000fe2000480703d */
[----:B------:R-:W1:Y:S01]  /*10720*/  MUFU.EX2 R41, R41 ;  /* 0x0000002900297308 */ /* 0x000e620000000800 */
[----:B0-----:R-:W-:-:S01]  /*10730*/  FADD.FTZ R45, R59, R26 ;  /* 0x0000001a3b2d7221 */ /* 0x001fc20000010000 */
[----:B------:R-:W-:Y:S01]  /*10740*/  FADD.FTZ R47, R117, R30 ;  /* 0x0000001e752f7221 */ /* 0x000fe20000010000 */
[--C-:B------:R-:W-:Y:S01]  /*10750*/  IMAD.MOV.U32 R78, RZ, RZ, R87.reuse ;  /* 0x000000ffff4e7224 */ /* 0x100fe200078e0057 */
[----:B------:R-:W-:Y:S01]  /*10760*/  MOV R57, R87 ;  /* 0x0000005700397202 */ /* 0x000fe20000000f00 */
[----:B------:R-:W-:-:S02]  /*10770*/  IMAD.MOV.U32 R61, RZ, RZ, R87 ;  /* 0x000000ffff3d7224 */ /* 0x000fc400078e0057 */
[----:B------:R-:W-:Y:S01]  /*10780*/  FADD.FTZ R36, R50, R47 ;  /* 0x0000002f32247221 */ /* 0x000fe20000010000 */
[----:B------:R-:W-:Y:S01]  /*10790*/  IMAD.MOV.U32 R50, RZ, RZ, R87 ;  /* 0x000000ffff327224 */ /* 0x000fe200078e0057 */
[----:B------:R-:W0:Y:S01]  /*107a0*/  MUFU.EX2 R86, R86 ;  /* 0x0000005600567308 */ /* 0x000e220000000800 */
[----:B--2---:R-:W-:-:S01]  /*107b0*/  FADD.FTZ R30, R80, R45 ;  /* 0x0000002d501e7221 */ /* 0x004fc20000010000 */
[----:B------:R-:W-:Y:S01]  /*107c0*/  FADD.FTZ R31, R31, R36 ;  /* 0x000000241f1f7221 */ /* 0x000fe20000010000 */
[----:B------:R-:W-:Y:S01]  /*107d0*/  MOV R47, R87 ;  /* 0x00000057002f7202 */ /* 0x000fe20000000f00 */
[----:B------:R-:W-:Y:S02]  /*107e0*/  IMAD.MOV.U32 R45, RZ, RZ, R87 ;  /* 0x000000ffff2d7224 */ /* 0x000fe400078e0057 */
[----:B------:R-:W-:-:S01]  /*107f0*/  FADD.FTZ R14, R34, R31 ;  /* 0x0000001f220e7221 */ /* 0x000fc20000010000 */
[----:B------:R-:W-:Y:S01]  /*10800*/  IMAD.MOV.U32 R36, RZ, RZ, R87 ;  /* 0x000000ffff247224 */ /* 0x000fe200078e0057 */
[----:B------:R2:W-:Y:S01]  /*10810*/  MUFU.EX2 R3, R63 ;  /* 0x0000003f00037308 */ /* 0x0005e20000000800 */
[----:B-1----:R-:W-:-:S07]  /*10820*/  FADD.FTZ R37, R41, R30 ;  /* 0x0000001e29257221 */ /* 0x002fce0000010000 */
[----:B------:R-:W1:Y:S01]  /*10830*/  MUFU.EX2 R39, R151 ;  /* 0x0000009700277308 */ /* 0x000e620000000800 */
[C---:B0-----:R-:W-:Y:S01]  /*10840*/  F2FP.SATFINITE.E4M3.F32.PACK_AB_MERGE_C R41, R86.reuse, R41, RZ ;  /* 0x000000295629723e */ /* 0x041fe200048070ff */
[----:B------:R-:W-:Y:S01]  /*10850*/  FADD.FTZ R86, R86, R37 ;  /* 0x0000002556567221 */ /* 0x000fe20000010000 */
[----:B--2---:R-:W-:Y:S01]  /*10860*/  IMAD.MOV.U32 R63, RZ, RZ, R87 ;  /* 0x000000ffff3f7224 */ /* 0x004fe200078e0057 */
[----:B------:R-:W-:Y:S02]  /*10870*/  MOV R37, R87 ;  /* 0x0000005700257202 */ /* 0x000fe40000000f00 */
[----:B------:R-:W-:Y:S01]  /*10880*/  F2FP.SATFINITE.E4M3.F32.PACK_AB_MERGE_C R183, R80, R59, R41 ;  /* 0x0000003b50b7723e */ /* 0x000fe20004807029 */
[--C-:B------:R-:W-:Y:S01]  /*10890*/  IMAD.MOV.U32 R80, RZ, RZ, R87.reuse ;  /* 0x000000ffff507224 */ /* 0x100fe200078e0057 */
[----:B------:R-:W-:Y:S01]  /*108a0*/  MUFU.EX2 R72, R72 ;  /* 0x0000004800487308 */ /* 0x000fe20000000800 */
[--C-:B------:R-:W-:Y:S02]  /*108b0*/  IMAD.MOV.U32 R59, RZ, RZ, R87.reuse ;  /* 0x000000ffff3b7224 */ /* 0x100fe400078e0057 */
[----:B------:R-:W-:-:S05]  /*108c0*/  IMAD.MOV.U32 R41, RZ, RZ, R87 ;  /* 0x000000ffff297224 */ /* 0x000fca00078e0057 */
[----:B------:R-:W0:Y:S01]  /*108d0*/  MUFU.EX2 R38, R38 ;  /* 0x0000002600267308 */ /* 0x000e220000000800 */
[----:B-1----:R-:W-:-:S07]  /*108e0*/  FADD.FTZ R31, R39, R14 ;  /* 0x0000000e271f7221 */ /* 0x002fce0000010000 */
[----:B------:R-:W-:Y:S08]  /*108f0*/  MUFU.EX2 R49, R49 ;  /* 0x0000003100317308 */ /* 0x000ff00000000800 */
[----:B------:R-:W1:Y:S01]  /*10900*/  MUFU.EX2 R129, R129 ;  /* 0x0000008100817308 */ /* 0x000e620000000800 */
[----:B0-----:R-:W-:-:S07]  /*10910*/  FADD.FTZ R28, R38, R31 ;  /* 0x0000001f261c7221 */ /* 0x001fce0000010000 */
[----:B------:R-:W0:Y:S08]  /*10920*/  MUFU.EX2 R52, R52 ;  /* 0x0000003400347308 */ /* 0x000e300000000800 */
[----:B------:R2:W3:Y:S01]  /*10930*/  MUFU.EX2 R25, R53 ;  /* 0x0000003500197308 */ /* 0x0004e20000000800 */
[C---:B-1----:R-:W-:Y:S01]  /*10940*/  F2FP.SATFINITE.E4M3.F32.PACK_AB_MERGE_C R184, R129.reuse, R38, RZ ;  /* 0x0000002681b8723e */ /* 0x042fe200048070ff */
[----:B------:R-:W-:Y:S01]  /*10950*/  FADD.FTZ R129, R129, R28 ;  /* 0x0000001c81817221 */ /* 0x000fe20000010000 */
[----:B------:R-:W-:-:S02]  /*10960*/  IMAD.MOV.U32 R38, RZ, RZ, R87 ;  /* 0x000000ffff267224 */ /* 0x000fc400078e0057 */
[----:B------:R-:W-:Y:S01]  /*10970*/  F2FP.SATFINITE.E4M3.F32.PACK_AB_MERGE_C R184, R39, R34, R184 ;  /* 0x0000002227b8723e */ /* 0x000fe200048070b8 */
[--C-:B------:R-:W-:Y:S02]  /*10980*/  IMAD.MOV.U32 R39, RZ, RZ, R87.reuse ;  /* 0x000000ffff277224 */ /* 0x100fe400078e0057 */
[----:B------:R1:W-:Y:S01]  /*10990*/  MUFU.EX2 R26, R27 ;  /* 0x0000001b001a7308 */ /* 0x0003e20000000800 */
[--C-:B--2---:R-:W-:Y:S02]  /*109a0*/  IMAD.MOV.U32 R53, RZ, RZ, R87.reuse ;  /* 0x000000ffff357224 */ /* 0x104fe400078e0057 */
[----:B------:R-:W-:-:S05]  /*109b0*/  IMAD.MOV.U32 R34, RZ, RZ, R87 ;  /* 0x000000ffff227224 */ /* 0x000fca00078e0057 */
[----:B------:R-:W2:Y:S01]  /*109c0*/  MUFU.EX2 R131, R131 ;  /* 0x0000008300837308 */ /* 0x000ea20000000800 */
[----:B-1----:R-:W-:-:S01]  /*109d0*/  FADD.FTZ R27, R3, R86 ;  /* 0x00000056031b7221 */ /* 0x002fc20000010000 */
[----:B------:R-:W-:-:S03]  /*109e0*/  IMAD.MOV.U32 R86, RZ, RZ, R87 ;  /* 0x000000ffff567224 */ /* 0x000fc600078e0057 */
[----:B------:R-:W-:-:S03]  /*109f0*/  FADD.FTZ R24, R72, R27 ;  /* 0x0000001b48187221 */ /* 0x000fc60000010000 */
[----:B------:R-:W1:Y:S01]  /*10a00*/  MUFU.EX2 R88, R88 ;  /* 0x0000005800587308 */ /* 0x000e620000000800 */
[----:B------:R-:W-:-:S01]  /*10a10*/  FADD.FTZ R27, R49, R24 ;  /* 0x00000018311b7221 */ /* 0x000fc20000010000 */
[----:B------:R-:W-:Y:S01]  /*10a20*/  F2FP.SATFINITE.E4M3.F32.PACK_AB_MERGE_C R49, R90, R49, RZ ;  /* 0x000000315a31723e */ /* 0x000fe200048070ff */
[----:B0-----:R-:W-:-:S02]  /*10a30*/  FADD.FTZ R24, R52, R129 ;  /* 0x0000008134187221 */ /* 0x001fc40000010000 */
[----:B------:R-:W-:Y:S01]  /*10a40*/  FADD.FTZ R90, R90, R27 ;  /* 0x0000001b5a5a7221 */ /* 0x000fe20000010000 */
[----:B------:R-:W-:Y:S01]  /*10a50*/  F2FP.SATFINITE.E4M3.F32.PACK_AB_MERGE_C R185, R72, R3, R49 ;  /* 0x0000000348b9723e */ /* 0x000fe20004807031 */
[----:B------:R-:W-:Y:S01]  /*10a60*/  IMAD.MOV.U32 R49, RZ, RZ, R87 ;  /* 0x000000ffff317224 */ /* 0x000fe200078e0057 */
[----:B------:R-:W-:Y:S01]  /*10a70*/  MUFU.EX2 R54, R54 ;  /* 0x0000003600367308 */ /* 0x000fe20000000800 */
[----:B---3--:R-:W-:-:S01]  /*10a80*/  FADD.FTZ R27, R25, R90 ;  /* 0x0000005a191b7221 */ /* 0x008fc20000010000 */
[----:B--2---:R-:W-:Y:S01]  /*10a90*/  FADD.FTZ R31, R131, R24 ;  /* 0x00000018831f7221 */ /* 0x004fe20000010000 */
[----:B------:R-:W-:-:S05]  /*10aa0*/  MOV R72, R87 ;  /* 0x0000005700487202 */ /* 0x000fca0000000f00 */
[----:B------:R-:W0:Y:S01]  /*10ab0*/  MUFU.EX2 R133, R133 ;  /* 0x0000008500857308 */ /* 0x000e220000000800 */
[----:B-1----:R-:W-:-:S07]  /*10ac0*/  FADD.FTZ R28, R88, R27 ;  /* 0x0000001b581c7221 */ /* 0x002fce0000010000 */
[----:B------:R-:W1:Y:S08]  /*10ad0*/  MUFU.EX2 R43, R43 ;  /* 0x0000002b002b7308 */ /* 0x000e700000000800 */
[----:B------:R2:W3:Y:S01]  /*10ae0*/  MUFU.EX2 R20, R55 ;  /* 0x0000003700147308 */ /* 0x0004e20000000800 */
[----:B0-----:R-:W-:Y:S01]  /*10af0*/  F2FP.SATFINITE.E4M3.F32.PACK_AB_MERGE_C R30, R133, R54, RZ ;  /* 0x00000036851e723e */ /* 0x001fe200048070ff */
[----:B------:R-:W-:Y:S01]  /*10b00*/  FADD.FTZ R54, R54, R31 ;  /* 0x0000001f36367221 */ /* 0x000fe20000010000 */
[----:B------:R-:W-:-:S02]  /*10b10*/  IMAD.MOV.U32 R31, RZ, RZ, R87 ;  /* 0x000000ffff1f7224 */ /* 0x000fc400078e0057 */
[----:B------:R-:W-:Y:S01]  /*10b20*/  F2FP.SATFINITE.E4M3.F32.PACK_AB_MERGE_C R186, R131, R52, R30 ;  /* 0x0000003483ba723e */ /* 0x000fe2000480701e */
[----:B------:R-:W-:-:S01]  /*10b30*/  FADD.FTZ R133, R133, R54 ;  /* 0x0000003685857221 */ /* 0x000fc20000010000 */
[----:B------:R-:W-:Y:S01]  /*10b40*/  IMAD.MOV.U32 R54, RZ, RZ, R87 ;  /* 0x000000ffff367224 */ /* 0x000fe200078e0057 */
[----:B------:R-:W-:Y:S01]  /*10b50*/  MUFU.EX2 R58, R58 ;  /* 0x0000003a003a7308 */ /* 0x000fe20000000800 */
[----:B-1----:R-:W-:-:S01]  /*10b60*/  FADD.FTZ R27, R43, R28 ;  /* 0x0000001c2b1b7221 */ /* 0x002fc20000010000 */
[--C-:B--2---:R-:W-:Y:S01]  /*10b70*/  IMAD.MOV.U32 R55, RZ, RZ, R87.reuse ;  /* 0x000000ffff377224 */ /* 0x104fe200078e0057 */
[----:B------:R-:W-:Y:S01]  /*10b80*/  MOV R52, R87 ;  /* 0x0000005700347202 */ /* 0x000fe20000000f00 */
[----:B------:R-:W-:-:S04]  /*10b90*/  IMAD.MOV.U32 R30, RZ, RZ, R87 ;  /* 0x000000ffff1e7224 */ /* 0x000fc800078e0057 */
[----:B------:R-:W0:Y:S01]  /*10ba0*/  MUFU.EX2 R137, R137 ;  /* 0x0000008900897308 */ /* 0x000e220000000800 */
[C---:B---3--:R-:W-:Y:S01]  /*10bb0*/  F2FP.SATFINITE.E4M3.F32.PACK_AB_MERGE_C R43, R20.reuse, R43, RZ ;  /* 0x0000002b142b723e */ /* 0x048fe200048070ff */
[----:B------:R-:W-:-:S03]  /*10bc0*/  FADD.FTZ R20, R20, R27 ;  /* 0x0000001b14147221 */ /* 0x000fc60000010000 */
[----:B------:R-:W-:Y:S01]  /*10bd0*/  F2FP.SATFINITE.E4M3.F32.PACK_AB_MERGE_C R187, R88, R25, R43 ;  /* 0x0000001958bb723e */ /* 0x000fe2000480702b */
[--C-:B------:R-:W-:Y:S02]  /*10be0*/  IMAD.MOV.U32 R43, RZ, RZ, R87.reuse ;  /* 0x000000ffff2b7224 */ /* 0x100fe400078e0057 */
[----:B------:R-:W1:Y:S01]  /*10bf0*/  MUFU.EX2 R56, R56 ;  /* 0x0000003800387308 */ /* 0x000e620000000800 */
[----:B------:R-:W-:-:S07]  /*10c00*/  IMAD.MOV.U32 R25, RZ, RZ, R87 ;  /* 0x000000ffff197224 */ /* 0x000fce00078e0057 */
[----:B------:R-:W2:Y:S01]  /*10c10*/  MUFU.EX2 R29, R29 ;  /* 0x0000001d001d7308 */ /* 0x000ea20000000800 */
[----:B0-----:R-:W-:-:S07]  /*10c20*/  F2FP.SATFINITE.E4M3.F32.PACK_AB_MERGE_C R27, R137, R58, RZ ;  /* 0x0000003a891b723e */ /* 0x001fce00048070ff */
[----:B------:R-:W0:Y:S01]  /*10c30*/  MUFU.EX2 R135, R135 ;  /* 0x0000008700877308 */ /* 0x000e220000000800 */
[----:B-1----:R-:W-:-:S07]  /*10c40*/  FADD.FTZ R28, R56, R133 ;  /* 0x00000085381c7221 */ /* 0x002fce0000010000 */
[----:B------:R-:W1:Y:S01]  /*10c50*/  MUFU.EX2 R33, R33 ;  /* 0x0000002100217308 */ /* 0x000e620000000800 */
[----:B--2---:R-:W-:-:S04]  /*10c60*/  FADD.FTZ R15, R29, R20 ;  /* 0x000000141d0f7221 */ /* 0x004fc80000010000 */
[----:B------:R-:W-:-:S03]  /*10c70*/  FADD.FTZ R20, R26, R15 ;  /* 0x0000000f1a147221 */ /* 0x000fc60000010000 */
[----:B------:R-:W2:Y:S01]  /*10c80*/  MUFU.EX2 R14, R121 ;  /* 0x00000079000e7308 */ /* 0x000ea20000000800 */
[C---:B0-----:R-:W-:Y:S01]  /*10c90*/  F2FP.SATFINITE.E4M3.F32.PACK_AB_MERGE_C R188, R135.reuse, R56, R27 ;  /* 0x0000003887bc723e */ /* 0x041fe2000480701b */
[----:B------:R-:W-:Y:S01]  /*10ca0*/  FADD.FTZ R135, R135, R28 ;  /* 0x0000001c87877221 */ /* 0x000fe20000010000 */
[--C-:B------:R-:W-:Y:S01]  /*10cb0*/  IMAD.MOV.U32 R56, RZ, RZ, R87.reuse ;  /* 0x000000ffff387224 */ /* 0x100fe200078e0057 */
[----:B------:R-:W-:Y:S01]  /*10cc0*/  MOV R27, R87 ;  /* 0x00000057001b7202 */ /* 0x000fe20000000f00 */
[----:B------:R-:W-:Y:S02]  /*10cd0*/  IMAD.MOV.U32 R28, RZ, RZ, R87 ;  /* 0x000000ffff1c7224 */ /* 0x000fe400078e0057 */
[----:B------:R-:W-:Y:S01]  /*10ce0*/  FADD.FTZ R58, R58, R135 ;  /* 0x000000873a3a7221 */ /* 0x000fe20000010000 */
[----:B------:R-:W-:Y:S01]  /*10cf0*/  MUFU.EX2 R40, R40 ;  /* 0x0000002800287308 */ /* 0x000fe20000000800 */
[----:B-1----:R-:W-:-:S02]  /*10d00*/  FADD.FTZ R15, R33, R20 ;  /* 0x00000014210f7221 */ /* 0x002fc40000010000 */
[----:B------:R-:W-:Y:S01]  /*10d10*/  FADD.FTZ R137, R137, R58 ;  /* 0x0000003a89897221 */ /* 0x000fe20000010000 */
        /* <DEDUP_REMOVED lines=12> */
[----:B-1----:R-:W-:-:S07]  /*10de0*/  FADD.FTZ R20, R42, R137 ;  /* 0x000000892a147221 */ /* 0x002fce0000010000 */
[----:B------:R1:W3:Y:S01]  /*10df0*/  MUFU.EX2 R24, R35 ;  /* 0x0000002300187308 */ /* 0x0002e20000000800 */
[----:B--2---:R-:W-:-:S07]  /*10e00*/  FADD.FTZ R15, R123, R14 ;  /* 0x0000000e7b0f7221 */ /* 0x004fce0000010000 */
[----:B------:R-:W-:Y:S01]  /*10e10*/  MUFU.EX2 R125, R125 ;  /* 0x0000007d007d7308 */ /* 0x000fe20000000800 */
[C---:B0-----:R-:W-:Y:S01]  /*10e20*/  F2FP.SATFINITE.E4M3.F32.PACK_AB_MERGE_C R190, R139.reuse, R42, R21 ;  /* 0x0000002a8bbe723e */ /* 0x041fe20004807015 */
[----:B------:R-:W-:Y:S01]  /*10e30*/  FADD.FTZ R139, R139, R20 ;  /* 0x000000148b8b7221 */ /* 0x000fe20000010000 */
[----:B------:R-:W-:Y:S01]  /*10e40*/  MOV R42, R87 ;  /* 0x00000057002a7202 */ /* 0x000fe20000000f00 */
[----:B-1----:R-:W-:Y:S02]  /*10e50*/  IMAD.MOV.U32 R35, RZ, RZ, R87 ;  /* 0x000000ffff237224 */ /* 0x002fe400078e0057 */
[----:B------:R-:W-:-:S02]  /*10e60*/  FADD.FTZ R40, R40, R139 ;  /* 0x0000008b28287221 */ /* 0x000fc40000010000 */
[----:B------:R-:W0:Y:S01]  /*10e70*/  MUFU.EX2 R64, R64 ;  /* 0x0000004000407308 */ /* 0x000e220000000800 */
[----:B---3--:R-:W-:-:S01]  /*10e80*/  FADD.FTZ R14, R24, R15 ;  /* 0x0000000f180e7221 */ /* 0x008fc20000010000 */
[----:B0-----:R-:W-:-:S03]  /*10e90*/  F2FP.SATFINITE.E4M3.F32.PACK_AB_MERGE_C R3, R64, R125, RZ ;  /* 0x0000007d4003723e */ /* 0x001fc600048070ff */
[----:B------:R-:W-:Y:S01]  /*10ea0*/  FADD.FTZ R125, R125, R14 ;  /* 0x0000000e7d7d7221 */ /* 0x000fe20000010000 */
[----:B------:R-:W-:Y:S01]  /*10eb0*/  F2FP.SATFINITE.E4M3.F32.PACK_AB_MERGE_C R191, R24, R123, R3 ;  /* 0x0000007b18bf723e */ /* 0x000fe20004807003 */
[----:B------:R-:W-:Y:S02]  /*10ec0*/  FADD.FTZ R3, R141, R40 ;  /* 0x000000288d037221 */ /* 0x000fe40000010000 */
[----:B------:R-:W-:-:S01]  /*10ed0*/  FADD.FTZ R20, R64, R125 ;  /* 0x0000007d40147221 */ /* 0x000fc20000010000 */
[--C-:B------:R-:W-:Y:S02]  /*10ee0*/  IMAD.MOV.U32 R64, RZ, RZ, R87.reuse ;  /* 0x000000ffff407224 */ /* 0x100fe400078e0057 */
[--C-:B------:R-:W-:Y:S02]  /*10ef0*/  IMAD.MOV.U32 R40, RZ, RZ, R87.reuse ;  /* 0x000000ffff287224 */ /* 0x100fe400078e0057 */
[----:B------:R-:W-:Y:S01]  /*10f00*/  IMAD.MOV.U32 R24, RZ, RZ, R87 ;  /* 0x000000ffff187224 */ /* 0x000fe200078e0057 */
[----:B------:R-:W-:Y:S06]  /*10f10*/  @!P1 BRA `(.L_x_7519) ;  /* 0x0000003000009947 */ /* 0x000fec0003800000 */
[----:B------:R-:W-:Y:S01]  /*10f20*/  VIADD R21, R120, 0xfffffffe ;  /* 0xfffffffe78157836 */ /* 0x000fe20000000000 */
[----:B------:R-:W-:Y:S01]  /*10f30*/  MOV R169, R13 ;  /* 0x0000000d00a97202 */ /* 0x000fe20000000f00 */
[----:B------:R-:W-:Y:S01]  /*10f40*/  IMAD.MOV.U32 R171, RZ, RZ, R12 ;  /* 0x000000ffffab7224 */ /* 0x000fe200078e000c */
[----:B------:R-:W-:Y:S01]  /*10f50*/  CS2R R86, SRZ ;  /* 0x0000000000567805 */ /* 0x000fe2000001ff00 */
[----:B------:R-:W-:Y:S01]  /*10f60*/  IMAD.MOV.U32 R222, RZ, RZ, R199 ;  /* 0x000000ffffde7224 */ /* 0x000fe200078e00c7 */
[----:B------:R-:W-:Y:S01]  /*10f70*/  CS2R R84, SRZ ;  /* 0x0000000000547805 */ /* 0x000fe2000001ff00 */
[----:B------:R-:W-:Y:S01]  /*10f80*/  IMAD.MOV.U32 R220, RZ, RZ, R197 ;  /* 0x000000ffffdc7224 */ /* 0x000fe200078e00c5 */
        /* <DEDUP_REMOVED lines=29> */
[----:B------:R-:W-:-:S07]  /*11160*/  CS2R R24, SRZ ;  /* 0x0000000000187805 */ /* 0x000fce000001ff00 */
.L_x_7531:
        /* <DEDUP_REMOVED lines=8> */
.L_x_7521:
[----:B------:R-:W-:-:S05]  /*111f0*/  VIADD R12, R220, 0x1 ;  /* 0x00000001dc0c7836 */ /* 0x000fca0000000000 */
[----:B------:R-:W-:-:S04]  /*11200*/  ISETP.NE.AND P2, PT, R12, 0x2, PT ;  /* 0x000000020c00780c */ /* 0x000fc80003f45270 */
[----:B------:R-:W-:Y:S02]  /*11210*/  SEL R13, R12, RZ, P2 ;  /* 0x000000ff0c0d7207 */ /* 0x000fe40001000000 */
[----:B------:R-:W-:Y:S02]  /*11220*/  SHF.L.U32 R12, R199, 0x1f, RZ ;  /* 0x0000001fc70c7819 */ /* 0x000fe400000006ff */
[----:B------:R-:W-:-:S04]  /*11230*/  LEA R13, R13, R18, 0x3 ;  /* 0x000000120d0d7211 */ /* 0x000fc800078e18ff */
[----:B------:R0:W1:Y:S01]  /*11240*/  SYNCS.PHASECHK.TRANS64.TRYWAIT P2, [R13+URZ+0x22830], R12 ;  /* 0x0228300c0d0075a7 */ /* 0x000062000804017f */
[----:B------:R-:W-:Y:S05]  /*11250*/  @!P0 BRA `(.L_x_7522) ;  /* 0x0000000000048947 */ /* 0x000fea0003800000 */
[----:B------:R-:W-:Y:S01]  /*11260*/  BPT.TRAP 0x1 ;  /* 0x000000040000795c */ /* 0x000fe20000300000 */
.L_x_7522:
[----:B------:R-:W-:Y:S04]  /*11270*/  BSSY B0, `(.L_x_7520) ;  /* 0x0000004000007945 */ /* 0x000fe80003800000 */
[----:B-1----:R-:W-:Y:S05]  /*11280*/  @P2 BRA `(.L_x_7523) ;  /* 0x0000000000082947 */ /* 0x002fea0003800000 */
[----:B------:R-:W1:Y:S02]  /*11290*/  SYNCS.PHASECHK.TRANS64.TRYWAIT P2, [R13+URZ+0x22830], R12 ;  /* 0x0228300c0d0075a7 */ /* 0x000e64000804017f */
[----:B-1----:R-:W-:Y:S05]  /*112a0*/  @!P2 BRA `(.L_x_7524) ;  /* 0x000000ec0040a947 */ /* 0x002fea0003800000 */
.L_x_7523:
[----:B------:R-:W-:Y:S05]  /*112b0*/  BSYNC B0 ;  /* 0x0000000000007941 */ /* 0x000fea0003800000 */
.L_x_7520:
[----:B01----:R-:W0:Y:S01]  /*112c0*/  S2R R12, SR_TID.X ;  /* 0x00000000000c7919 */ /* 0x003e220000002100 */
[----:B------:R-:W-:Y:S01]  /*112d0*/  VIADD R197, R220, 0x1 ;  /* 0x00000001dcc57836 */ /* 0x000fe20000000000 */
[----:B------:R-:W-:Y:S05]  /*112e0*/  WARPSYNC.ALL ;  /* 0x0000000000007948 */ /* 0x000fea0003800000 */
[C---:B------:R-:W-:Y:S01]  /*112f0*/  ISETP.NE.AND P2, PT, R197.reuse, 0x2, PT ;  /* 0x00000002c500780c */ /* 0x040fe20003f45270 */
[----:B------:R-:W-:Y:S01]  /*11300*/  IMAD.MOV.U32 R15, RZ, RZ, 0x40000040 ;  /* 0x40000040ff0f7424 */ /* 0x000fe200078e00ff */
[----:B------:R-:W-:Y:S01]  /*11310*/  R2UR UR44, R4 ;  /* 0x00000000042c72ca */ /* 0x000fe200000e0000 */
[----:B------:R-:W-:Y:S01]  /*11320*/  IMAD.MOV.U32 R13, RZ, RZ, 0x40000040 ;  /* 0x40000040ff0d7424 */ /* 0x000fe200078e00ff */
[----:B------:R-:W-:Y:S01]  /*11330*/  SEL R197, R197, RZ, P2 ;  /* 0x000000ffc5c57207 */ /* 0x000fe20001000000 */
[----:B------:R-:W-:Y:S01]  /*11340*/  IMAD.MOV.U32 R89, RZ, RZ, 0x40000040 ;  /* 0x40000040ff597424 */ /* 0x000fe200078e00ff */
[----:B------:R-:W-:Y:S01]  /*11350*/  R2UR UR47, R15 ;  /* 0x000000000f2f72ca */ /* 0x000fe200000e0000 */
[----:B------:R-:W-:Y:S01]  /*11360*/  IMAD.MOV.U32 R93, RZ, RZ, 0x40000040 ;  /* 0x40000040ff5d7424 */ /* 0x000fe200078e00ff */
[----:B------:R-:W-:Y:S01]  /*11370*/  R2UR UR45, R5 ;  /* 0x00000000052d72ca */ /* 0x000fe200000e0000 */
[----:B------:R-:W-:Y:S01]  /*11380*/  IMAD R14, R197, 0x500, R0 ;  /* 0x00000500c50e7824 */ /* 0x000fe200078e0200 */
[----:B------:R-:W-:-:S02]  /*11390*/  R2UR UR51, R13 ;  /* 0x000000000d3372ca */ /* 0x000fc400000e0000 */
[----:B------:R-:W-:Y:S01]  /*113a0*/  R2UR UR48, R4 ;  /* 0x00000000043072ca */ /* 0x000fe200000e0000 */
[C---:B------:R-:W-:Y:S01]  /*113b0*/  VIADD R90, R14.reuse, 0x300 ;  /* 0x000003000e5a7836 */ /* 0x040fe20000000000 */
[C---:B------:R-:W-:Y:S01]  /*113c0*/  R2UR UR46, R14.reuse ;  /* 0x000000000e2e72ca */ /* 0x040fe200000e0000 */
[C---:B------:R-:W-:Y:S01]  /*113d0*/  VIADD R94, R14.reuse, 0x4 ;  /* 0x000000040e5e7836 */ /* 0x040fe20000000000 */
[----:B------:R-:W-:Y:S02]  /*113e0*/  R2UR UR49, R5 ;  /* 0x00000000053172ca */ /* 0x000fe400000e0000 */
[----:B------:R-:W-:Y:S02]  /*113f0*/  IADD3 R88, R14, 0x200, RZ ;  /* 0x000002000e587810 */ /* 0x000fe40007ffe0ff */
[----:B------:R-:W-:Y:S02]  /*11400*/  R2UR UR55, R89 ;  /* 0x00000000593772ca */ /* 0x000fe400000e0000 */
[----:B------:R-:W-:Y:S01]  /*11410*/  R2UR UR54, R88 ;  /* 0x00000000583672ca */ /* 0x000fe200000e0000 */
[----:B------:R-:W-:Y:S01]  /*11420*/  VIADD R88, R14, 0x2 ;  /* 0x000000020e587836 */ /* 0x000fe20000000000 */
[----:B------:R-:W-:-:S02]  /*11430*/  R2UR UR52, R4 ;  /* 0x00000000043472ca */ /* 0x000fc400000e0000 */
[----:B0-----:R-:W-:Y:S02]  /*11440*/  SHF.R.U32.HI R12, RZ, 0x7, R12 ;  /* 0x00000007ff0c7819 */ /* 0x001fe4000001160c */
[----:B------:R-:W-:Y:S02]  /*11450*/  R2UR UR53, R5 ;  /* 0x00000000053572ca */ /* 0x000fe400000e0000 */
[C---:B------:R-:W-:Y:S01]  /*11460*/  R2UR UR7, R13.reuse ;  /* 0x000000000d0772ca */ /* 0x040fe200000e0000 */
[----:B------:R-:W-:Y:S01]  /*11470*/  VIADD R92, R12, 0x8 ;  /* 0x000000080c5c7836 */ /* 0x000fe20000000000 */
[----:B------:R-:W-:Y:S01]  /*11480*/  R2UR UR11, R13 ;  /* 0x000000000d0b72ca */ /* 0x000fe200000e0000 */
[----:B------:R-:W-:Y:S01]  /*11490*/  VIADD R12, R14, 0x100 ;  /* 0x000001000e0c7836 */ /* 0x000fe20000000000 */
[----:B------:R-:W-:Y:S01]  /*114a0*/  R2UR UR8, R90 ;  /* 0x000000005a0872ca */ /* 0x000fe200000e0000 */
[----:B------:R-:W-:Y:S01]  /*114b0*/  VIADD R90, R14, 0x202 ;  /* 0x000002020e5a7836 */ /* 0x000fe20000000000 */
[----:B------:R0:W-:Y:S01]  /*114c0*/  BAR.SYNC.DEFER_BLOCKING R92, 0x100 ;  /* 0x0004005c0000751d */ /* 0x0001e20000010000 */
[----:B------:R-:W-:-:S02]  /*114d0*/  MOV R91, 0x40000040 ;  /* 0x40000040005b7802 */ /* 0x000fc40000000f00 */
[----:B------:R-:W-:Y:S01]  /*114e0*/  R2UR UR50, R12 ;  /* 0x000000000c3272ca */ /* 0x000fe200000e0000 */
[----:B------:R-:W-:Y:S01]  /*114f0*/  VIADD R12, R14, 0x400 ;  /* 0x000004000e0c7836 */ /* 0x000fe20000000000 */
[C---:B------:R-:W-:Y:S02]  /*11500*/  R2UR UR9, R91.reuse ;  /* 0x000000005b0972ca */ /* 0x040fe400000e0000 */
[----:B------:R-:W-:Y:S02]  /*11510*/  MOV R223, UR7 ;  /* 0x0000000700df7c02 */ /* 0x000fe40008000f00 */
[----:B------:R-:W-:Y:S01]  /*11520*/  R2UR UR10, R12 ;  /* 0x000000000c0a72ca */ /* 0x000fe200000e0000 */
[----:B------:R-:W-:Y:S01]  /*11530*/  VIADD R12, R14, 0x102 ;  /* 0x000001020e0c7836 */ /* 0x000fe20000000000 */
[----:B------:R-:W-:Y:S01]  /*11540*/  UMOV UR7, UR11 ;  /* 0x0000000b00077c82 */ /* 0x000fe20008000000 */
[----:B------:R-:W-:Y:S02]  /*11550*/  R2UR UR11, R91 ;  /* 0x000000005b0b72ca */ /* 0x000fe400000e0000 */
[----:B------:R-:W-:-:S02]  /*11560*/  MOV R95, 0x40000040 ;  /* 0x40000040005f7802 */ /* 0x000fc40000000f00 */
[----:B------:R-:W-:Y:S01]  /*11570*/  R2UR UR6, R12 ;  /* 0x000000000c0672ca */ /* 0x000fe200000e0000 */
[----:B------:R-:W-:Y:S01]  /*11580*/  VIADD R12, R14, 0x104 ;  /* 0x000001040e0c7836 */ /* 0x000fe20000000000 */
[----:B------:R-:W-:Y:S01]  /*11590*/  R2UR UR4, R88 ;  /* 0x00000000580472ca */ /* 0x000fe200000e0000 */
[----:B------:R-:W-:Y:S01]  /*115a0*/  VIADD R88, R14, 0x302 ;  /* 0x000003020e587836 */ /* 0x000fe20000000000 */
[----:B------:R-:W-:Y:S02]  /*115b0*/  R2UR UR22, R94 ;  /* 0x000000005e1672ca */ /* 0x000fe400000e0000 */
[----:B------:R-:W-:Y:S01]  /*115c0*/  R2UR UR23, R95 ;  /* 0x000000005f1772ca */ /* 0x000fe200000e0000 */
[----:B------:R-:W-:Y:S01]  /*115d0*/  WARPGROUP.ARRIVE ;  /* 0x00000000000079c5 */ /* 0x000fe20000000000 */
[----:B------:R-:W-:Y:S02]  /*115e0*/  R2UR UR5, R89 ;  /* 0x00000000590572ca */ /* 0x000fe400000e0000 */
[----:B------:R-:W-:Y:S01]  /*115f0*/  R2UR UR14, R88 ;  /* 0x00000000580e72ca */ /* 0x000fe200000e0000 */
[----:B------:R-:W-:-:S02]  /*11600*/  VIADD R88, R14, 0x204 ;  /* 0x000002040e587836 */ /* 0x000fc40000000000 */
[----:B------:R-:W-:Y:S01]  /*11610*/  MOV R224, UR6 ;  /* 0x0000000600e07c02 */ /* 0x000fe20008000f00 */
[----:B------:R-:W-:Y:S01]  /*11620*/  QGMMA.64x32x32.F32.E4M3.E4M3 R152, gdesc[UR44], RZ, !UPT, gsb0 ;  /* 0x006000002c9879f3 */ /* 0x000fe2000c0008ff */
[----:B------:R-:W-:Y:S01]  /*11630*/  UMOV UR6, UR10 ;  /* 0x0000000a00067c82 */ /* 0x000fe20008000000 */
[----:B------:R-:W-:Y:S02]  /*11640*/  R2UR UR10, R90 ;  /* 0x000000005a0a72ca */ /* 0x000fe400000e0000 */
[----:B------:R-:W-:Y:S01]  /*11650*/  MOV R90, UR11 ;  /* 0x0000000b005a7c02 */ /* 0x000fe20008000f00 */
[----:B------:R-:W-:Y:S01]  /*11660*/  UMOV UR11, UR9 ;  /* 0x00000009000b7c82 */ /* 0x000fe20008000000 */
[----:B------:R-:W-:Y:S02]  /*11670*/  R2UR UR9, R5 ;  /* 0x00000000050972ca */ /* 0x000fe400000e0000 */
[----:B------:R-:W-:Y:S01]  /*11680*/  R2UR UR30, R88 ;  /* 0x00000000581e72ca */ /* 0x000fe200000e0000 */
[C---:B------:R-:W-:Y:S01]  /*11690*/  VIADD R88, R14.reuse, 0x404 ;  /* 0x000004040e587836 */ /* 0x040fe20000000000 */
[----:B0-----:R-:W-:-:S02]  /*116a0*/  IADD3 R92, R14, 0x402, RZ ;  /* 0x000004020e5c7810 */ /* 0x001fc40007ffe0ff */
[----:B------:R-:W-:Y:S01]  /*116b0*/  MOV R225, UR23 ;  /* 0x0000001700e17c02 */ /* 0x000fe20008000f00 */
[----:B------:R-:W-:Y:S01]  /*116c0*/  UMOV UR23, UR5 ;  /* 0x0000000500177c82 */ /* 0x000fe20008000000 */
[----:B------:R-:W-:Y:S01]  /*116d0*/  MOV R226, UR22 ;  /* 0x0000001600e27c02 */ /* 0x000fe20008000f00 */
[----:B------:R-:W-:Y:S01]  /*116e0*/  UMOV UR22, UR4 ;  /* 0x0000000400167c82 */ /* 0x000fe20008000000 */
[----:B------:R-:W-:Y:S01]  /*116f0*/  MOV R91, UR10 ;  /* 0x0000000a005b7c02 */ /* 0x000fe20008000f00 */
[----:B------:R-:W-:Y:S01]  /*11700*/  UMOV UR10, UR8 ;  /* 0x00000008000a7c82 */ /* 0x000fe20008000000 */
[----:B------:R-:W-:Y:S02]  /*11710*/  R2UR UR8, R4 ;  /* 0x00000000040872ca */ /* 0x000fe400000e0000 */
[C---:B------:R-:W-:Y:S02]  /*11720*/  R2UR UR15, R89.reuse ;  /* 0x00000000590f72ca */ /* 0x040fe400000e0000 */
[----:B------:R-:W-:Y:S01]  /*11730*/  R2UR UR18, R92 ;  /* 0x000000005c1272ca */ /* 0x000fe200000e0000 */
[----:B------:R-:W-:Y:S01]  /*11740*/  VIADD R92, R14, 0x6 ;  /* 0x000000060e5c7836 */ /* 0x000fe20000000000 */
[----:B------:R-:W-:-:S02]  /*11750*/  R2UR UR31, R89 ;  /* 0x00000000591f72ca */ /* 0x000fc400000e0000 */
[----:B------:R-:W-:Y:S02]  /*11760*/  R2UR UR38, R88 ;  /* 0x00000000582672ca */ /* 0x000fe400000e0000 */
[----:B------:R-:W-:Y:S01]  /*11770*/  R2UR UR39, R89 ;  /* 0x00000000592772ca */ /* 0x000fe200000e0000 */
[----:B------:R-:W-:Y:S01]  /*11780*/  IMAD.MOV.U32 R89, RZ, RZ, 0x40000040 ;  /* 0x40000040ff597424 */ /* 0x000fe200078e00ff */
[----:B------:R-:W-:Y:S02]  /*11790*/  R2UR UR4, R4 ;  /* 0x00000000040472ca */ /* 0x000fe400000e0000 */
[----:B------:R-:W-:Y:S02]  /*117a0*/  R2UR UR5, R5 ;  /* 0x00000000050572ca */ /* 0x000fe400000e0000 */
[----:B------:R-:W-:Y:S02]  /*117b0*/  IADD3 R88, R14, 0x206, RZ ;  /* 0x000002060e587810 */ /* 0x000fe40007ffe0ff */
[----:B------:R-:W-:-:S02]  /*117c0*/  R2UR UR19, R93 ;  /* 0x000000005d1372ca */ /* 0x000fc400000e0000 */
[----:B------:R-:W-:Y:S02]  /*117d0*/  R2UR UR42, R92 ;  /* 0x000000005c2a72ca */ /* 0x000fe400000e0000 */
[----:B------:R-:W-:Y:S02]  /*117e0*/  R2UR UR43, R93 ;  /* 0x000000005d2b72ca */ /* 0x000fe400000e0000 */
[C---:B------:R-:W-:Y:S02]  /*117f0*/  R2UR UR20, R10.reuse ;  /* 0x000000000a1472ca */ /* 0x040fe400000e0000 */
[C---:B------:R-:W-:Y:S02]  /*11800*/  R2UR UR21, R11.reuse ;  /* 0x000000000b1572ca */ /* 0x040fe400000e0000 */
[----:B------:R-:W-:Y:S02]  /*11810*/  R2UR UR12, R10 ;  /* 0x000000000a0c72ca */ /* 0x000fe400000e0000 */
[----:B------:R-:W-:-:S02]  /*11820*/  R2UR UR13, R11 ;  /* 0x000000000b0d72ca */ /* 0x000fc400000e0000 */
[----:B------:R-:W-:Y:S02]  /*11830*/  R2UR UR16, R10 ;  /* 0x000000000a1072ca */ /* 0x000fe400000e0000 */
[----:B------:R-:W-:Y:S02]  /*11840*/  R2UR UR17, R11 ;  /* 0x000000000b1172ca */ /* 0x000fe400000e0000 */
[----:B------:R-:W-:Y:S01]  /*11850*/  R2UR UR26, R12 ;  /* 0x000000000c1a72ca */ /* 0x000fe200000e0000 */
[----:B------:R-:W-:Y:S01]  /*11860*/  VIADD R12, R14, 0x304 ;  /* 0x000003040e0c7836 */ /* 0x000fe20000000000 */
[----:B------:R-:W-:Y:S02]  /*11870*/  R2UR UR27, R13 ;  /* 0x000000000d1b72ca */ /* 0x000fe400000e0000 */
[----:B------:R-:W-:Y:S01]  /*11880*/  R2UR UR24, R8 ;  /* 0x00000000081872ca */ /* 0x000fe200000e0000 */
[----:B------:R-:W-:Y:S02]  /*11890*/  WARPGROUP.DEPBAR.LE gsb0, 0x0 ;  /* 0x00008000000079c5 */ /* 0x000fe40000010000 */
[----:B------:R-:W-:Y:S01]  /*118a0*/  WARPGROUP.ARRIVE ;  /* 0x00000000000079c5 */ /* 0x000fe20000000000 */
[----:B------:R-:W-:-:S02]  /*118b0*/  R2UR UR25, R9 ;  /* 0x00000000091972ca */ /* 0x000fc400000e0000 */
[----:B------:R-:W-:Y:S02]  /*118c0*/  R2UR UR28, R8 ;  /* 0x00000000081c72ca */ /* 0x000fe400000e0000 */
[----:B------:R-:W-:Y:S01]  /*118d0*/  R2UR UR29, R9 ;  /* 0x00000000091d72ca */ /* 0x000fe200000e0000 */
[----:B------:R-:W-:Y:S01]  /*118e0*/  QGMMA.64x32x32.F32.E4M3.E4M3 R136, gdesc[UR48], RZ, !UPT, gsb0 ;  /* 0x00600000308879f3 */ /* 0x000fe2000c0008ff */
[----:B------:R-:W-:Y:S02]  /*118f0*/  R2UR UR50, R88 ;  /* 0x00000000583272ca */ /* 0x000fe400000e0000 */
[----:B------:R-:W-:Y:S02]  /*11900*/  R2UR UR51, R89 ;  /* 0x00000000593372ca */ /* 0x000fe400000e0000 */
[----:B------:R-:W-:Y:S01]  /*11910*/  R2UR UR34, R12 ;  /* 0x000000000c2272ca */ /* 0x000fe200000e0000 */
[----:B------:R-:W-:Y:S01]  /*11920*/  VIADD R12, R14, 0x106 ;  /* 0x000001060e0c7836 */ /* 0x000fe20000000000 */
[----:B------:R-:W-:-:S02]  /*11930*/  R2UR UR35, R13 ;  /* 0x000000000d2372ca */ /* 0x000fc400000e0000 */
[C---:B------:R-:W-:Y:S02]  /*11940*/  R2UR UR32, R8.reuse ;  /* 0x00000000082072ca */ /* 0x040fe400000e0000 */
[C---:B------:R-:W-:Y:S02]  /*11950*/  R2UR UR33, R9.reuse ;  /* 0x00000000092172ca */ /* 0x040fe400000e0000 */
[----:B------:R-:W-:Y:S02]  /*11960*/  R2UR UR36, R8 ;  /* 0x00000000082472ca */ /* 0x000fe400000e0000 */
[----:B------:R-:W-:Y:S02]  /*11970*/  R2UR UR37, R9 ;  /* 0x00000000092572ca */ /* 0x000fe400000e0000 */
[----:B------:R-:W-:Y:S02]  /*11980*/  R2UR UR40, R6 ;  /* 0x00000000062872ca */ /* 0x000fe400000e0000 */
[----:B------:R-:W-:-:S02]  /*11990*/  R2UR UR41, R7 ;  /* 0x00000000072972ca */ /* 0x000fc400000e0000 */
[----:B------:R-:W-:Y:S01]  /*119a0*/  R2UR UR46, R12 ;  /* 0x000000000c2e72ca */ /* 0x000fe200000e0000 */
[----:B------:R-:W-:Y:S01]  /*119b0*/  VIADD R12, R14, 0x306 ;  /* 0x000003060e0c7836 */ /* 0x000fe20000000000 */
[----:B------:R-:W-:Y:S01]  /*119c0*/  R2UR UR47, R13 ;  /* 0x000000000d2f72ca */ /* 0x000fe200000e0000 */
[----:B------:R-:W-:Y:S01]  /*119d0*/  IMAD.MOV.U32 R13, RZ, RZ, 0x40000040 ;  /* 0x40000040ff0d7424 */ /* 0x000fe200078e00ff */
[----:B------:R-:W-:Y:S01]  /*119e0*/  R2UR UR44, R6 ;  /* 0x00000000062c72ca */ /* 0x000fe200000e0000 */
[----:B------:R-:W-:Y:S01]  /*119f0*/  VIADD R14, R14, 0x406 ;  /* 0x000004060e0e7836 */ /* 0x000fe20000000000 */
[C---:B------:R-:W-:Y:S02]  /*11a00*/  R2UR UR45, R7.reuse ;  /* 0x00000000072d72ca */ /* 0x040fe400000e0000 */
[----:B------:R-:W-:Y:S02]  /*11a10*/  R2UR UR48, R6 ;  /* 0x00000000063072ca */ /* 0x000fe400000e0000 */
[----:B------:R-:W-:-:S02]  /*11a20*/  R2UR UR49, R7 ;  /* 0x00000000073172ca */ /* 0x000fc400000e0000 */
[----:B------:R-:W-:Y:S02]  /*11a30*/  MOV R15, 0x40000040 ;  /* 0x40000040000f7802 */ /* 0x000fe40000000f00 */
[----:B------:R-:W-:Y:S02]  /*11a40*/  R2UR UR58, R14 ;  /* 0x000000000e3a72ca */ /* 0x000fe400000e0000 */
[----:B------:R-:W-:Y:S02]  /*11a50*/  R2UR UR59, R15 ;  /* 0x000000000f3b72ca */ /* 0x000fe400000e0000 */
[----:B------:R-:W-:Y:S02]  /*11a60*/  R2UR UR56, R6 ;  /* 0x00000000063872ca */ /* 0x000fe400000e0000 */
[----:B------:R-:W-:Y:S01]  /*11a70*/  R2UR UR57, R7 ;  /* 0x00000000073972ca */ /* 0x000fe200000e0000 */
[----:B------:R-:W-:Y:S02]  /*11a80*/  WARPGROUP.DEPBAR.LE gsb0, 0x0 ;  /* 0x00008000000079c5 */ /* 0x000fe40000010000 */
[----:B------:R-:W-:-:S06]  /*11a90*/  WARPGROUP.ARRIVE ;  /* 0x00000000000079c5 */ /* 0x000fcc0000000000 */
[----:B------:R-:W-:Y:S01]  /*11aa0*/  QGMMA.64x32x32.F32.E4M3.E4M3 R120, gdesc[UR52], RZ, !UPT, gsb0 ;  /* 0x00600000347879f3 */ /* 0x000fe2000c0008ff */
        /* <DEDUP_REMOVED lines=71> */
.L_x_7526:
[----:B------:R-:W-:Y:S01]  /*11f20*/  SHF.L.U32 R12, R222, 0x1f, RZ ;  /* 0x0000001fde0c7819 */ /* 0x000fe200000006ff */
[----:B------:R-:W-:-:S04]  /*11f30*/  IMAD R13, R220, 0x8, R18 ;  /* 0x00000008dc0d7824 */ /* 0x000fc800078e0212 */
[----:B------:R0:W1:Y:S01]  /*11f40*/  SYNCS.PHASECHK.TRANS64.TRYWAIT P1, [R13+URZ+0x22850], R12 ;  /* 0x0228500c0d0075a7 */ /* 0x000062000802017f */
[----:B------:R-:W-:Y:S05]  /*11f50*/  @!P0 BRA `(.L_x_7527) ;  /* 0x0000000000048947 */ /* 0x000fea0003800000 */
[----:B------:R-:W-:Y:S01]  /*11f60*/  BPT.TRAP 0x1 ;  /* 0x000000040000795c */ /* 0x000fe20000300000 */
.L_x_7527:
[----:B-1----:R-:W-:Y:S05]  /*11f70*/  @P1 BRA `(.L_x_7525) ;  /* 0x0000000000081947 */ /* 0x002fea0003800000 */
[----:B------:R-:W1:Y:S02]  /*11f80*/  SYNCS.PHASECHK.TRANS64.TRYWAIT P1, [R13+URZ+0x22850], R12 ;  /* 0x0228500c0d0075a7 */ /* 0x000e64000802017f */
[----:B-1----:R-:W-:Y:S05]  /*11f90*/  @!P1 BRA `(.L_x_7528) ;  /* 0x000000e000189947 */ /* 0x002fea0003800000 */
.L_x_7525:
[----:B01----:R-:W-:Y:S01]  /*11fa0*/  VIADD R12, R18, 0x400 ;  /* 0x00000400120c7836 */ /* 0x003fe20000000000 */
[----:B------:R-:W-:Y:S05]  /*11fb0*/  WARPSYNC.ALL ;  /* 0x0000000000007948 */ /* 0x000fea0003800000 */
[----:B------:R-:W-:Y:S01]  /*11fc0*/  SHF.R.U32.HI R12, RZ, 0x4, R12 ;  /* 0x00000004ff0c7819 */ /* 0x000fe2000001160c */
[----:B------:R-:W-:Y:S01]  /*11fd0*/  IMAD.MOV.U32 R13, RZ, RZ, -0x3ffffff0 ;  /* 0xc0000010ff0d7424 */ /* 0x000fe200078e00ff */
[----:B------:R-:W-:Y:S01]  /*11fe0*/  WARPGROUP.ARRIVE ;  /* 0x00000000000079c5 */ /* 0x000fe20000000000 */
[----:B------:R-:W-:-:S05]  /*11ff0*/  MOV R15, 0xc0000010 ;  /* 0xc0000010000f7802 */ /* 0x000fca0000000f00 */
[----:B------:R-:W0:Y:S01]  /*12000*/  S2R R222, SR_TID.X ;  /* 0x0000000000de7919 */ /* 0x000e220000002100 */
[----:B------:R-:W-:Y:S02]  /*12010*/  LOP3.LUT R12, R12, 0x3fff, RZ, 0xc0, !PT ;  /* 0x00003fff0c0c7812 */ /* 0x000fe400078ec0ff */
[----:B------:R-:W-:Y:S01]  /*12020*/  R2UR UR7, R13 ;  /* 0x000000000d0772ca */ /* 0x000fe200000e0000 */
[----:B------:R-:W-:Y:S01]  /*12030*/  IMAD.MOV.U32 R13, RZ, RZ, -0x3ffffff0 ;  /* 0xc0000010ff0d7424 */ /* 0x000fe200078e00ff */
[----:B------:R-:W-:-:S05]  /*12040*/  LOP3.LUT R12, R12, 0x10000, RZ, 0xfc, !PT ;  /* 0x000100000c0c7812 */ /* 0x000fca00078efcff */
[----:B------:R-:W-:-:S04]  /*12050*/  IMAD R12, R220, 0x500, R12 ;  /* 0x00000500dc0c7824 */ /* 0x000fc800078e020c */
[C---:B------:R-:W-:Y:S01]  /*12060*/  VIADD R14, R12.reuse, 0x100 ;  /* 0x000001000c0e7836 */ /* 0x040fe20000000000 */
[----:B------:R-:W-:-:S13]  /*12070*/  R2UR UR6, R12 ;  /* 0x000000000c0672ca */ /* 0x000fda00000e0000 */
[----:B------:R-:W-:Y:S01]  /*12080*/  QGMMA.64x128x32.F32.E4M3.E4M3 R24, R172, gdesc[UR4], R24, gsb0 ;  /* 0x01e00004ac187df3 */ /* 0x000fe20008000818 */
[----:B------:R-:W-:Y:S01]  /*12090*/  R2UR UR6, R14 ;  /* 0x000000000e0672ca */ /* 0x000fe200000e0000 */
[----:B------:R-:W-:Y:S01]  /*120a0*/  VIADD R14, R12, 0x200 ;  /* 0x000002000c0e7836 */ /* 0x000fe20000000000 */
[----:B------:R-:W-:Y:S01]  /*120b0*/  R2UR UR7, R15 ;  /* 0x000000000f0772ca */ /* 0x000fe200000e0000 */
[----:B------:R-:W-:Y:S01]  /*120c0*/  IMAD.MOV.U32 R15, RZ, RZ, -0x3ffffff0 ;  /* 0xc0000010ff0f7424 */ /* 0x000fe200078e00ff */
[----:B0-----:R-:W-:Y:S01]  /*120d0*/  SHF.R.U32.HI R222, RZ, 0x7, R222 ;  /* 0x00000007ffde7819 */ /* 0x001fe200000116de */
[----:B------:R-:W-:Y:S02]  /*120e0*/  WARPGROUP.DEPBAR.LE gsb0, 0x0 ;  /* 0x00008000000079c5 */ /* 0x000fe40000010000 */
[----:B------:R-:W-:-:S08]  /*120f0*/  WARPGROUP.ARRIVE ;  /* 0x00000000000079c5 */ /* 0x000fd00000000000 */
[----:B------:R-:W-:Y:S01]  /*12100*/  QGMMA.64x128x32.F32.E4M3.E4M3 R24, R176, gdesc[UR4], R24, gsb0 ;  /* 0x01e00004b0187df3 */ /* 0x000fe20008000818 */
[----:B------:R-:W-:Y:S01]  /*12110*/  R2UR UR6, R14 ;  /* 0x000000000e0672ca */ /* 0x000fe200000e0000 */
[C---:B------:R-:W-:Y:S01]  /*12120*/  VIADD R14, R12.reuse, 0x300 ;  /* 0x000003000c0e7836 */ /* 0x040fe20000000000 */
[----:B------:R-:W-:Y:S01]  /*12130*/  R2UR UR7, R15 ;  /* 0x000000000f0772ca */ /* 0x000fe200000e0000 */
[----:B------:R-:W-:Y:S01]  /*12140*/  IMAD.MOV.U32 R15, RZ, RZ, -0x3ffffff0 ;  /* 0xc0000010ff0f7424 */ /* 0x000fe200078e00ff */
[----:B------:R-:W-:Y:S01]  /*12150*/  IADD3 R12, R12, 0x400, RZ ;  /* 0x000004000c0c7810 */ /* 0x000fe20007ffe0ff */
[----:B------:R-:W-:Y:S02]  /*12160*/  WARPGROUP.DEPBAR.LE gsb0, 0x0 ;  /* 0x00008000000079c5 */ /* 0x000fe40000010000 */
[----:B------:R-:W-:-:S08]  /*12170*/  WARPGROUP.ARRIVE ;  /* 0x00000000000079c5 */ /* 0x000fd00000000000 */
[----:B------:R-:W-:Y:S01]  /*12180*/  QGMMA.64x128x32.F32.E4M3.E4M3 R24, R180, gdesc[UR4], R24, gsb0 ;  /* 0x01e00004b4187df3 */ /* 0x000fe20008000818 */
[----:B------:R-:W-:Y:S02]  /*12190*/  R2UR UR6, R14 ;  /* 0x000000000e0672ca */ /* 0x000fe400000e0000 */
[----:B------:R-:W-:Y:S01]  /*121a0*/  R2UR UR7, R15 ;  /* 0x000000000f0772ca */ /* 0x000fe200000e0000 */
[----:B------:R-:W-:Y:S02]  /*121b0*/  WARPGROUP.DEPBAR.LE gsb0, 0x0 ;  /* 0x00008000000079c5 */ /* 0x000fe40000010000 */
[----:B------:R-:W-:-:S10]  /*121c0*/  WARPGROUP.ARRIVE ;  /* 0x00000000000079c5 */ /* 0x000fd40000000000 */
[----:B------:R-:W-:Y:S01]  /*121d0*/  QGMMA.64x128x32.F32.E4M3.E4M3 R24, R184, gdesc[UR4], R24, gsb0 ;  /* 0x01e00004b8187df3 */ /* 0x000fe20008000818 */
[----:B------:R-:W-:Y:S02]  /*121e0*/  R2UR UR6, R12 ;  /* 0x000000000c0672ca */ /* 0x000fe400000e0000 */
[----:B------:R-:W-:Y:S02]  /*121f0*/  R2UR UR7, R13 ;  /* 0x000000000d0772ca */ /* 0x000fe400000e0000 */
[----:B------:R-:W-:Y:S01]  /*12200*/  IADD3 R12, -R222, 0xb, RZ ;  /* 0x0000000bde0c7810 */ /* 0x000fe20007ffe1ff */
[----:B------:R-:W-:Y:S02]  /*12210*/  WARPGROUP.DEPBAR.LE gsb0, 0x0 ;  /* 0x00008000000079c5 */ /* 0x000fe40000010000 */
[----:B------:R-:W-:-:S08]  /*12220*/  WARPGROUP.ARRIVE ;  /* 0x00000000000079c5 */ /* 0x000fd00000000000 */
[----:B------:R-:W-:Y:S03]  /*12230*/  QGMMA.64x128x32.F32.E4M3.E4M3 R24, R188, gdesc[UR4], R24, gsb0 ;  /* 0x01e00004bc187df3 */ /* 0x000fe60008000818 */
[----:B------:R-:W-:Y:S02]  /*12240*/  WARPGROUP.DEPBAR.LE gsb0, 0x0 ;  /* 0x00008000000079c5 */ /* 0x000fe40000010000 */
[----:B------:R0:W-:Y:S06]  /*12250*/  BAR.ARV R12, 0x100 ;  /* 0x0004000c0000751d */ /* 0x0001ec0000002000 */
[----:B------:R-:W-:Y:S05]  /*12260*/  @!P0 BRA `(.L_x_7529) ;  /* 0x0000000000048947 */ /* 0x000fea0003800000 */
[----:B------:R-:W-:Y:S01]  /*12270*/  BPT.TRAP 0x1 ;  /* 0x000000040000795c */ /* 0x000fe20000300000 */
.L_x_7529:
[----:B------:R-:W-:Y:S01]  /*12280*/  FMNMX.FTZ R14, R154, R169, !PT ;  /* 0x000000a99a0e7209 */ /* 0x000fe20007810000 */
[----:B------:R-:W1:Y:S01]  /*12290*/  S2R R189, SR_CgaCtaId ;  /* 0x0000000000bd7919 */ /* 0x000e620000008800 */
[----:B0-----:R-:W-:Y:S02]  /*122a0*/  FMNMX.FTZ R12, R152, R171, !PT ;  /* 0x000000ab980c7209 */ /* 0x001fe40007810000 */
        /* <DEDUP_REMOVED lines=77> */
[----:B------:R-:W-:-:S03]  /*12780*/  FMNMX.FTZ R15, R101, R12, !PT ;  /* 0x0000000c650f7209 */ /* 0x000fc60007810000 */
[----:B------:R-:W0:Y:S04]  /*12790*/  SHFL.BFLY PT, R13, R172, 0x2, 0x1f ;  /* 0x0c401f00ac0d7f89 */ /* 0x000e2800000e0000 */
[----:B------:R-:W2:Y:S01]  /*127a0*/  SHFL.BFLY PT, R12, R15, 0x2, 0x1f ;  /* 0x0c401f000f0c7f89 */ /* 0x000ea200000e0000 */
[----:B0-----:R-:W-:Y:S02]  /*127b0*/  FMNMX.FTZ R174, R172, R13, !PT ;  /* 0x0000000dacae7209 */ /* 0x001fe40007810000 */
[----:B--2---:R-:W-:-:S03]  /*127c0*/  FMNMX.FTZ R173, R15, R12, !PT ;  /* 0x0000000c0fad7209 */ /* 0x004fc60007810000 */
[----:B------:R-:W0:Y:S04]  /*127d0*/  SHFL.BFLY PT, R13, R174, 0x1, 0x1f ;  /* 0x0c201f00ae0d7f89 */ /* 0x000e2800000e0000 */
[----:B------:R-:W2:Y:S01]  /*127e0*/  SHFL.BFLY PT, R12, R173, 0x1, 0x1f ;  /* 0x0c201f00ad0c7f89 */ /* 0x000ea200000e0000 */
[----:B0-----:R-:W-:Y:S02]  /*127f0*/  FMNMX.FTZ R13, R174, R13, !PT ;  /* 0x0000000dae0d7209 */ /* 0x001fe40007810000 */
[----:B--2---:R-:W-:-:S03]  /*12800*/  FMNMX.FTZ R12, R173, R12, !PT ;  /* 0x0000000cad0c7209 */ /* 0x004fc60007810000 */
[----:B------:R-:W-:Y:S02]  /*12810*/  FADD.FTZ R169, -R13, R169 ;  /* 0x000000a90da97221 */ /* 0x000fe40000010100 */
[----:B------:R-:W-:-:S02]  /*12820*/  FADD.FTZ R171, -R12, R171 ;  /* 0x000000ab0cab7221 */ /* 0x000fc40000010100 */
[C---:B------:R-:W-:Y:S01]  /*12830*/  FMUL.FTZ R15, R2.reuse, R169 ;  /* 0x000000a9020f7220 */ /* 0x040fe20000410000 */
[----:B------:R-:W-:-:S01]  /*12840*/  FFMA.FTZ R169, R2, R12, -8 ;  /* 0xc100000002a97423 */ /* 0x000fc2000001000c */
[----:B------:R-:W-:-:S03]  /*12850*/  FMUL.FTZ R14, R2, R171 ;  /* 0x000000ab020e7220 */ /* 0x000fc60000410000 */
        /* <DEDUP_REMOVED lines=8> */
[C---:B------:R-:W-:Y:S01]  /*128e0*/  FFMA.FTZ R165, R2.reuse, R13, -8 ;  /* 0xc100000002a57423 */ /* 0x040fe2000001000d */
[----:B------:R-:W-:Y:S01]  /*128f0*/  MUFU.EX2 R14, R14 ;  /* 0x0000000e000e7308 */ /* 0x000fe20000000800 */
[----:B------:R-:W-:-:S01]  /*12900*/  FFMA.FTZ R136, R2, R136, -R169 ;  /* 0x0000008802887223 */ /* 0x000fc200000108a9 */
[C---:B------:R-:W-:Y:S01]  /*12910*/  FFMA.FTZ R137, R2.reuse, R137, -R169 ;  /* 0x0000008902897223 */ /* 0x040fe200000108a9 */
[----:B------:R-:W-:-:S01]  /*12920*/  FFMA.FTZ R154, R2, R154, -R165 ;  /* 0x0000009a029a7223 */ /* 0x000fc200000108a5 */
[C-C-:B------:R-:W-:Y:S01]  /*12930*/  FFMA.FTZ R155, R2.reuse, R155, -R165.reuse ;  /* 0x0000009b029b7223 */ /* 0x140fe200000108a5 */
[----:B------:R-:W-:-:S01]  /*12940*/  FFMA.FTZ R158, R2, R158, -R165 ;  /* 0x0000009e029e7223 */ /* 0x000fc200000108a5 */
[C---:B------:R-:W-:Y:S01]  /*12950*/  FFMA.FTZ R159, R2.reuse, R159, -R165 ;  /* 0x0000009f029f7223 */ /* 0x040fe200000108a5 */
        /* <DEDUP_REMOVED lines=35> */
[----:B------:R-:W-:-:S02]  /*12b90*/  IMAD R169, R197, 0x8, R18 ;  /* 0x00000008c5a97824 */ /* 0x000fc400078e0212 */
[----:B------:R-:W-:-:S01]  /*12ba0*/  FFMA.FTZ R162, R2, R162, -R165 ;  /* 0x000000a202a27223 */ /* 0x000fc200000108a5 */
[----:B------:R-:W-:Y:S01]  /*12bb0*/  FFMA.FTZ R163, R2, R163, -R165 ;  /* 0x000000a302a37223 */ /* 0x000fe200000108a5 */
[----:B0-----:R-:W-:-:S01]  /*12bc0*/  FFMA.FTZ R3, R14, R3, R171 ;  /* 0x000000030e037223 */ /* 0x001fc200000100ab */
[----:B------:R-:W-:Y:S02]  /*12bd0*/  VIADD R169, R169, 0x22840 ;  /* 0x00022840a9a97836 */ /* 0x000fe40000000000 */
[----:B--2---:R-:W-:-:S01]  /*12be0*/  FFMA.FTZ R20, R15, R20, R154 ;  /* 0x000000140f147223 */ /* 0x004fc2000001009a */
[----:B------:R-:W0:Y:S01]  /*12bf0*/  MUFU.EX2 R153, R153 ;  /* 0x0000009900997308 */ /* 0x000e220000000800 */
[----:B------:R-:W-:-:S01]  /*12c00*/  FFMA.FTZ R166, R2, R166, -R165 ;  /* 0x000000a602a67223 */ /* 0x000fc200000108a5 */
[----:B---3--:R-:W-:Y:S01]  /*12c10*/  FADD.FTZ R172, R152, R3 ;  /* 0x0000000398ac7221 */ /* 0x008fe20000010000 */
[----:B-1----:R-:W-:Y:S01]  /*12c20*/  PRMT R169, R189, 0x654, R169 ;  /* 0x00000654bda97816 */ /* 0x002fe200000000a9 */
[C-C-:B------:R-:W-:Y:S01]  /*12c30*/  FFMA.FTZ R167, R2.reuse, R167, -R165.reuse ;  /* 0x000000a702a77223 */ /* 0x140fe200000108a5 */
[----:B------:R-:W-:-:S01]  /*12c40*/  FFMA.FTZ R138, R2, R138, -R165 ;  /* 0x0000008a028a7223 */ /* 0x000fc200000108a5 */
[----:B------:R-:W-:Y:S01]  /*12c50*/  FFMA.FTZ R139, R2, R139, -R165 ;  /* 0x0000008b028b7223 */ /* 0x000fe200000108a5 */
[----:B------:R1:W-:Y:S01]  /*12c60*/  SYNCS.ARRIVE.TRANS64.RED.A1T0 RZ, [R169+URZ], RZ ;  /* 0x000000ffa9ff79a7 */ /* 0x0003e2000810043f */
[----:B------:R-:W2:Y:S01]  /*12c70*/  MUFU.EX2 R158, R158 ;  /* 0x0000009e009e7308 */ /* 0x000ea20000000800 */
[----:B----4-:R-:W-:-:S01]  /*12c80*/  FADD.FTZ R3, R155, R20 ;  /* 0x000000149b037221 */ /* 0x010fc20000010000 */
[C-C-:B------:R-:W-:Y:S01]  /*12c90*/  FFMA.FTZ R142, R2.reuse, R142, -R165.reuse ;  /* 0x0000008e028e7223 */ /* 0x140fe200000108a5 */
[----:B------:R-:W-:-:S01]  /*12ca0*/  FFMA.FTZ R143, R2, R143, -R165 ;  /* 0x0000008f028f7223 */ /* 0x000fc200000108a5 */
[C-C-:B------:R-:W-:Y:S01]  /*12cb0*/  FFMA.FTZ R146, R2.reuse, R146, -R165.reuse ;  /* 0x0000009202927223 */ /* 0x140fe200000108a5 */
[----:B------:R-:W-:-:S01]  /*12cc0*/  FFMA.FTZ R147, R2, R147, -R165 ;  /* 0x0000009302937223 */ /* 0x000fc200000108a5 */
[C-C-:B------:R-:W-:Y:S01]  /*12cd0*/  FFMA.FTZ R150, R2.reuse, R150, -R165.reuse ;  /* 0x0000009602967223 */ /* 0x140fe200000108a5 */
[----:B-1----:R-:W-:-:S01]  /*12ce0*/  FFMA.FTZ R169, R2, R130, -R165 ;  /* 0x0000008202a97223 */ /* 0x002fc200000108a5 */
        /* <DEDUP_REMOVED lines=25> */
[----:B------:R-:W-:-:S01]  /*12e80*/  FFMA.FTZ R99, R2, R99, -R165 ;  /* 0x0000006302637223 */ /* 0x000fc200000108a5 */
[C-C-:B------:R-:W-:Y:S01]  /*12e90*/  FFMA.FTZ R102, R2.reuse, R102, -R165.reuse ;  /* 0x0000006602667223 */ /* 0x140fe200000108a5 */
[----:B------:R-:W-:-:S01]  /*12ea0*/  FFMA.FTZ R103, R2, R103, -R165 ;  /* 0x0000006702677223 */ /* 0x000fc200000108a5 */
[----:B0-----:R-:W-:Y:S01]  /*12eb0*/  FADD.FTZ R165, R153, R172 ;  /* 0x000000ac99a57221 */ /* 0x001fe20000010000 */
[----:B--2---:R-:W-:-:S03]  /*12ec0*/  FADD.FTZ R20, R158, R3 ;  /* 0x000000039e147221 */ /* 0x004fc60000010000 */
[----:B------:R-:W0:Y:S01]  /*12ed0*/  MUFU.EX2 R160, R160 ;  /* 0x000000a000a07308 */ /* 0x000e220000000800 */
[----:B-1----:R-:W-:-:S01]  /*12ee0*/  FADD.FTZ R172, R156, R165 ;  /* 0x000000a59cac7221 */ /* 0x002fc20000010000 */
[----:B---3--:R-:W-:-:S03]  /*12ef0*/  FADD.FTZ R3, R159, R20 ;  /* 0x000000149f037221 */ /* 0x008fc60000010000 */
[----:B----4-:R-:W-:-:S03]  /*12f00*/  FADD.FTZ R165, R157, R172 ;  /* 0x000000ac9da57221 */ /* 0x010fc60000010000 */
[----:B------:R-:W1:Y:S01]  /*12f10*/  MUFU.EX2 R163, R163 ;  /* 0x000000a300a37308 */ /* 0x000e620000000800 */
[----:B-----5:R-:W-:-:S07]  /*12f20*/  FADD.FTZ R20, R162, R3 ;  /* 0x00000003a2147221 */ /* 0x020fce0000010000 */
        /* <DEDUP_REMOVED lines=140> */
.L_x_7530:
[----:B------:R-:W-:Y:S01]  /*137f0*/  F2FP.SATFINITE.E4M3.F32.PACK_AB_MERGE_C R93, R93, R92, RZ ;  /* 0x0000005c5d5d723e */ /* 0x000fe200048070ff */
[----:B------:R-:W-:Y:S01]  /*13800*/  IMAD R92, R220, 0x8, R18 ;  /* 0x00000008dc5c7824 */ /* 0x000fe200078e0212 */
[----:B------:R-:W-:Y:S01]  /*13810*/  ISETP.GT.AND P1, PT, R21, RZ, PT ;  /* 0x000000ff1500720c */ /* 0x000fe20003f24270 */
[-C--:B------:R-:W-:Y:S01]  /*13820*/  FMUL.FTZ R24, R24, R14.reuse ;  /* 0x0000000e18187220 */ /* 0x080fe20000410000 */
[----:B------:R-:W-:Y:S01]  /*13830*/  F2FP.SATFINITE.E4M3.F32.PACK_AB_MERGE_C R153, R156, R153, RZ ;  /* 0x000000999c99723e */ /* 0x000fe200048070ff */
[-C--:B------:R-:W-:Y:S01]  /*13840*/  FMUL.FTZ R25, R25, R14.reuse ;  /* 0x0000000e19197220 */ /* 0x080fe20000410000 */
[----:B------:R-:W-:Y:S01]  /*13850*/  IADD3 R92, R92, 0x22860, RZ ;  /* 0x000228605c5c7810 */ /* 0x000fe20007ffe0ff */
[----:B------:R-:W-:Y:S01]  /*13860*/  FMUL.FTZ R28, R28, R14 ;  /* 0x0000000e1c1c7220 */ /* 0x000fe20000410000 */
[----:B------:R-:W-:Y:S01]  /*13870*/  F2FP.SATFINITE.E4M3.F32.PACK_AB_MERGE_C R158, R159, R158, RZ ;  /* 0x0000009e9f9e723e */ /* 0x000fe200048070ff */
[-C--:B------:R-:W-:Y:S01]  /*13880*/  FMUL.FTZ R29, R29, R14.reuse ;  /* 0x0000000e1d1d7220 */ /* 0x080fe20000410000 */
[----:B------:R-:W-:Y:S01]  /*13890*/  PRMT R92, R189, 0x654, R92 ;  /* 0x00000654bd5c7816 */ /* 0x000fe2000000005c */
[-C--:B------:R-:W-:Y:S01]  /*138a0*/  FMUL.FTZ R32, R32, R14.reuse ;  /* 0x0000000e20207220 */ /* 0x080fe20000410000 */
        /* <DEDUP_REMOVED lines=100> */
[----:B------:R-:W-:Y:S02]  /*13ef0*/  IMAD.MOV.U32 R171, RZ, RZ, R12 ;  /* 0x000000ffffab7224 */ /* 0x000fe400078e000c */
[----:B------:R-:W-:Y:S01]  /*13f00*/  IMAD.MOV.U32 R222, RZ, RZ, R199 ;  /* 0x000000ffffde7224 */ /* 0x000fe200078e00c7 */
[----:B0-----:R-:W-:Y:S06]  /*13f10*/  @P1 BRA `(.L_x_7531) ;  /* 0xffffffd000941947 */ /* 0x001fec000383ffff */
.L_x_7519:
[----:B------:R-:W-:Y:S05]  /*13f20*/  WARPSYNC.ALL ;  /* 0x0000000000007948 */ /* 0x000fea0003800000 */
[----:B------:R-:W-:Y:S06]  /*13f30*/  BAR.ARV 0x8, 0x180 ;  /* 0x0206000000007b1d */ /* 0x000fec0000002000 */
[----:B------:R-:W-:Y:S05]  /*13f40*/  @!P0 BRA `(.L_x_7532) ;  /* 0x0000000000048947 */ /* 0x000fea0003800000 */
[----:B------:R-:W-:Y:S01]  /*13f50*/  BPT.TRAP 0x1 ;  /* 0x000000040000795c */ /* 0x000fe20000300000 */
.L_x_7532:
[----:B------:R-:W-:Y:S01]  /*13f60*/  IMAD R11, R197, 0x8, R18 ;  /* 0x00000008c50b7824 */ /* 0x000fe200078e0212 */
[----:B------:R-:W-:-:S04]  /*13f70*/  SHF.L.U32 R0, R199, 0x1f, RZ ;  /* 0x0000001fc7007819 */ /* 0x000fc800000006ff */
[----:B------:R0:W1:Y:S01]  /*13f80*/  SYNCS.PHASECHK.TRANS64.TRYWAIT P1, [R11+URZ+0x22850], R0 ;  /* 0x022850000b0075a7 */ /* 0x000062000802017f */
[----:B------:R-:W-:Y:S05]  /*13f90*/  @!P0 BRA `(.L_x_7533) ;  /* 0x0000000000048947 */ /* 0x000fea0003800000 */
[----:B------:R-:W-:Y:S01]  /*13fa0*/  BPT.TRAP 0x1 ;  /* 0x000000040000795c */ /* 0x000fe20000300000 */
.L_x_7533:
[----:B------:R-:W-:-:S05]  /*13fb0*/  VIADD R18, R18, 0x400 ;  /* 0x0000040012127836 */ /* 0x000fca0000000000 */
[----:B------:R-:W-:-:S04]  /*13fc0*/  SHF.R.U32.HI R18, RZ, 0x4, R18 ;  /* 0x00000004ff127819 */ /* 0x000fc80000011612 */
[----:B------:R-:W-:-:S04]  /*13fd0*/  LOP3.LUT R18, R18, 0x3fff, RZ, 0xc0, !PT ;  /* 0x00003fff12127812 */ /* 0x000fc800078ec0ff */
[----:B------:R-:W-:Y:S01]  /*13fe0*/  LOP3.LUT R18, R18, 0x10000, RZ, 0xfc, !PT ;  /* 0x0001000012127812 */ /* 0x000fe200078efcff */
[----:B-1----:R-:W-:Y:S06]  /*13ff0*/  @P1 BRA `(.L_x_7534) ;  /* 0x0000000000081947 */ /* 0x002fec0003800000 */
[----:B------:R-:W1:Y:S02]  /*14000*/  SYNCS.PHASECHK.TRANS64.TRYWAIT P1, [R11+URZ+0x22850], R0 ;  /* 0x022850000b0075a7 */ /* 0x000e64000802017f */
[----:B-1----:R-:W-:Y:S05]  /*14010*/  @!P1 BRA `(.L_x_7535) ;  /* 0x000000c0000c9947 */ /* 0x002fea0003800000 */
.L_x_7534:
[----:B------:R-:W-:Y:S01]  /*14020*/  IMAD R4, R197, 0x500, R18 ;  /* 0x00000500c5047824 */ /* 0x000fe200078e0212 */
[----:B------:R-:W-:Y:S05]  /*14030*/  WARPSYNC.ALL ;  /* 0x0000000000007948 */ /* 0x000fea0003800000 */
[----:B------:R-:W-:Y:S01]  /*14040*/  IMAD.MOV.U32 R5, RZ, RZ, -0x3ffffff0 ;  /* 0xc0000010ff057424 */ /* 0x000fe200078e00ff */
[C---:B------:R-:W-:Y:S01]  /*14050*/  R2UR UR6, R4.reuse ;  /* 0x00000000040672ca */ /* 0x040fe200000e0000 */
[----:B------:R-:W-:Y:S01]  /*14060*/  WARPGROUP.ARRIVE ;  /* 0x00000000000079c5 */ /* 0x000fe20000000000 */
[C---:B------:R-:W-:Y:S01]  /*14070*/  VIADD R6, R4.reuse, 0x100 ;  /* 0x0000010004067836 */ /* 0x040fe20000000000 */
[----:B------:R-:W-:Y:S01]  /*14080*/  MOV R7, 0xc0000010 ;  /* 0xc000001000077802 */ /* 0x000fe20000000f00 */
[----:B------:R-:W-:Y:S01]  /*14090*/  ULDC.64 UR4, c[0x0][0x9a0] ;  /* 0x0002680000047ab9 */ /* 0x000fe20000000a00 */
[----:B------:R-:W-:Y:S01]  /*140a0*/  R2UR UR7, R5 ;  /* 0x00000000050772ca */ /* 0x000fe200000e0000 */
[----:B------:R-:W-:Y:S01]  /*140b0*/  VIADD R14, R4, 0x200 ;  /* 0x00000200040e7836 */ /* 0x000fe20000000000 */
[----:B------:R-:W-:-:S04]  /*140c0*/  ISETP.NE.U32.AND P1, PT, RZ, UR4, PT ;  /* 0x00000004ff007c0c */ /* 0x000fc8000bf25070 */
[----:B------:R-:W-:-:S07]  /*140d0*/  ISETP.NE.AND.EX P1, PT, RZ, UR5, PT, P1 ;  /* 0x00000005ff007c0c */ /* 0x000fce000bf25310 */
[----:B------:R-:W-:Y:S01]  /*140e0*/  QGMMA.64x128x32.F32.E4M3.E4M3 R24, R172, gdesc[UR4], R24, gsb0 ;  /* 0x01e00004ac187df3 */ /* 0x000fe20008000818 */
[----:B------:R-:W-:Y:S02]  /*140f0*/  R2UR UR6, R6 ;  /* 0x00000000060672ca */ /* 0x000fe400000e0000 */
[----:B------:R-:W-:-:S03]  /*14100*/  R2UR UR7, R7 ;  /* 0x00000000070772ca */ /* 0x000fc600000e0000 */
[----:B------:R-:W0:Y:S01]  /*14110*/  @P1 LDC.64 R6, c[0x0][0x9c8] ;  /* 0x00027200ff061b82 */ /* 0x000e220000000a00 */
[----:B------:R-:W-:-:S07]  /*14120*/  @P1 SHF.R.S32.HI R15, RZ, 0x1f, R170 ;  /* 0x0000001fff0f1819 */ /* 0x000fce00000114aa */
[----:B------:R-:W2:Y:S01]  /*14130*/  @P1 LDC.64 R8, c[0x0][0x9d0] ;  /* 0x00027400ff081b82 */ /* 0x000ea20000000a00 */
[----:B01----:R-:W-:-:S04]  /*14140*/  @P1 IMAD R0, R214, R6, RZ ;  /* 0x00000006d6001224 */ /* 0x003fc800078e02ff */
[C---:B------:R-:W-:Y:S02]  /*14150*/  @P1 IMAD R5, R207.reuse, R7, R0 ;  /* 0x00000007cf051224 */ /* 0x040fe400078e0200 */
[----:B------:R-:W-:-:S04]  /*14160*/  @P1 IMAD.WIDE.U32 R6, R207, R6, RZ ;  /* 0x00000006cf061225 */ /* 0x000fc800078e00ff */
[-C--:B--2---:R-:W-:Y:S01]  /*14170*/  @P1 IMAD R0, R15, R8.reuse, RZ ;  /* 0x000000080f001224 */ /* 0x084fe200078e02ff */
[----:B------:R-:W-:Y:S01]  /*14180*/  MOV R15, 0xc0000010 ;  /* 0xc0000010000f7802 */ /* 0x000fe20000000f00 */
[----:B------:R-:W-:Y:S02]  /*14190*/  @P1 IMAD.IADD R7, R7, 0x1, R5 ;  /* 0x0000000107071824 */ /* 0x000fe400078e0205 */
[C---:B------:R-:W-:Y:S02]  /*141a0*/  @P1 IMAD R5, R170.reuse, R9, R0 ;  /* 0x00000009aa051224 */ /* 0x040fe400078e0200 */
[----:B------:R-:W-:-:S04]  /*141b0*/  @P1 IMAD.WIDE.U32 R6, R170, R8, R6 ;  /* 0x00000008aa061225 */ /* 0x000fc800078e0006 */
[----:B------:R-:W-:Y:S01]  /*141c0*/  @P1 IMAD.IADD R5, R7, 0x1, R5 ;  /* 0x0000000107051824 */ /* 0x000fe200078e0205 */
[----:B------:R-:W-:Y:S01]  /*141d0*/  @P1 LEA R8, P2, R6, UR4, 0x2 ;  /* 0x0000000406081c11 */ /* 0x000fe2000f8410ff */
[----:B------:R-:W-:-:S03]  /*141e0*/  IMAD.MOV.U32 R0, RZ, RZ, 0x3f800000 ;  /* 0x3f800000ff007424 */ /* 0x000fc600078e00ff */
[----:B------:R-:W-:-:S05]  /*141f0*/  @P1 LEA.HI.X R9, R6, UR5, R5, 0x2, P2 ;  /* 0x0000000506091c11 */ /* 0x000fca00090f1405 */
[----:B------:R0:W2:Y:S01]  /*14200*/  @P1 LDG.E R0, desc[UR60][R8.64] ;  /* 0x0000003c08001981 */ /* 0x0000a2000c1e1900 */
[----:B------:R-:W-:Y:S02]  /*14210*/  WARPGROUP.DEPBAR.LE gsb0, 0x0 ;  /* 0x00008000000079c5 */ /* 0x000fe40000010000 */
[----:B------:R-:W-:-:S06]  /*14220*/  WARPGROUP.ARRIVE ;  /* 0x00000000000079c5 */ /* 0x000fcc0000000000 */
[----:B------:R-:W-:Y:S01]  /*14230*/  QGMMA.64x128x32.F32.E4M3.E4M3 R24, R176, gdesc[UR4], R24, gsb0 ;  /* 0x01e00004b0187df3 */ /* 0x000fe20008000818 */
[----:B------:R-:W-:Y:S02]  /*14240*/  R2UR UR6, R14 ;  /* 0x000000000e0672ca */ /* 0x000fe400000e0000 */
[----:B------:R-:W-:Y:S01]  /*14250*/  R2UR UR7, R15 ;  /* 0x000000000f0772ca */ /* 0x000fe200000e0000 */
[----:B------:R-:W-:Y:S02]  /*14260*/  VIADD R6, R4, 0x300 ;  /* 0x0000030004067836 */ /* 0x000fe40000000000 */
[----:B------:R-:W-:Y:S01]  /*14270*/  IMAD.MOV.U32 R7, RZ, RZ, -0x3ffffff0 ;  /* 0xc0000010ff077424 */ /* 0x000fe200078e00ff */
[----:B------:R-:W-:Y:S02]  /*14280*/  WARPGROUP.DEPBAR.LE gsb0, 0x0 ;  /* 0x00008000000079c5 */ /* 0x000fe40000010000 */
[----:B------:R-:W-:-:S07]  /*14290*/  WARPGROUP.ARRIVE ;  /* 0x00000000000079c5 */ /* 0x000fce0000000000 */
[----:B------:R-:W-:Y:S01]  /*142a0*/  QGMMA.64x128x32.F32.E4M3.E4M3 R24, R180, gdesc[UR4], R24, gsb0 ;  /* 0x01e00004b4187df3 */ /* 0x000fe20008000818 */
        /* <DEDUP_REMOVED lines=8> */
[----:B------:R-:W-:Y:S01]  /*14330*/  QGMMA.64x128x32.F32.E4M3.E4M3 R24, R184, gdesc[UR4], R24, gsb0 ;  /* 0x01e00004b8187df3 */ /* 0x000fe20008000818 */
[----:B------:R-:W-:Y:S02]  /*14340*/  R2UR UR6, R4 ;  /* 0x00000000040672ca */ /* 0x000fe400000e0000 */
[----:B------:R-:W-:Y:S01]  /*14350*/  R2UR UR7, R5 ;  /* 0x00000000050772ca */ /* 0x000fe200000e0000 */
[----:B-1----:R-:W-:-:S01]  /*14360*/  FADD.FTZ R6, R6, R3 ;  /* 0x0000000306067221 */ /* 0x002fc20000010000 */
[----:B---3--:R-:W-:-:S04]  /*14370*/  FADD.FTZ R7, R7, R20 ;  /* 0x0000001407077221 */ /* 0x008fc80000010000 */
[----:B------:R-:W0:Y:S04]  /*14380*/  SHFL.BFLY PT, R5, R6, 0x1, 0x1f ;  /* 0x0c201f0006057f89 */ /* 0x000e2800000e0000 */
[----:B------:R-:W1:Y:S01]  /*14390*/  SHFL.BFLY PT, R4, R7, 0x1, 0x1f ;  /* 0x0c201f0007047f89 */ /* 0x000e6200000e0000 */
[----:B------:R-:W-:Y:S01]  /*143a0*/  MOV R3, RZ ;  /* 0x000000ff00037202 */ /* 0x000fe20000000f00 */
        /* <DEDUP_REMOVED lines=29> */
.L_x_7536:
[----:B------:R-:W0:Y:S01]  /*14580*/  S2R R4, SR_CgaCtaId ;  /* 0x0000000000047919 */ /* 0x000e220000008800 */
[----:B------:R-:W-:Y:S01]  /*14590*/  VIADD R0, R11, 0x22860 ;  /* 0x000228600b007836 */ /* 0x000fe20000000000 */
[----:B------:R-:W-:Y:S01]  /*145a0*/  IADD3 R197, R197, 0x1, RZ ;  /* 0x00000001c5c57810 */ /* 0x000fe20007ffe0ff */
        /* <DEDUP_REMOVED lines=29> */
[----:B0-----:R-:W-:Y:S01]  /*14780*/  PRMT R0, R4, 0x654, R0 ;  /* 0x0000065404007816 */ /* 0x001fe20000000000 */
        /* <DEDUP_REMOVED lines=40> */
[----:B------:R-:W-:Y:S01]  /*14a10*/  VIADD R213, R213, 0x1 ;  /* 0x00000001d5d57836 */ /* 0x000fe20000000000 */
[----:B------:R-:W-:-:S07]  /*14a20*/  SEL R197, R197, RZ, P1 ;  /* 0x000000ffc5c57207 */ /* 0x000fce0000800000 */
.L_x_7482:
[----:B------:R-:W-:Y:S05]  /*14a30*/  WARPSYNC.ALL ;  /* 0x0000000000007948 */ /* 0x000fea0003800000 */
[----:B------:R-:W0:Y:S01]  /*14a40*/  S2R R0, SR_CgaCtaId ;  /* 0x0000000000007919 */ /* 0x000e220000008800 */
[----:B------:R-:W-:Y:S01]  /*14a50*/  MOV R18, 0x400 ;  /* 0x0000040000127802 */ /* 0x000fe20000000f00 */
[----:B------:R-:W-:Y:S01]  /*14a60*/  BSSY B0, `(.L_x_7537) ;  /* 0x0000276000007945 */ /* 0x000fe20003800000 */
[----:B------:R-:W-:Y:S02]  /*14a70*/  BAR.SYNC.DEFER_BLOCKING 0x5, 0x180 ;  /* 0x0146000000007b1d */ /* 0x000fe40000010000 */
[----:B0-----:R-:W-:-:S05]  /*14a80*/  LEA R18, R0, R18, 0x18 ;  /* 0x0000001200127211 */ /* 0x001fca00078ec0ff */
[----:B------:R0:W1:Y:S01]  /*14a90*/  LDS.128 R168, [R18+0x228d0] ;  /* 0x0228d00012a87984 */ /* 0x0000620000000c00 */
[----:B------:R-:W-:Y:S06]  /*14aa0*/  BAR.ARV 0x4, 0x180 ;  /* 0x0106000000007b1d */ /* 0x000fec0000002000 */
[----:B------:R-:W-:Y:S05]  /*14ab0*/  @P0 BRA `(.L_x_7538) ;  /* 0x0000001800c80947 */ /* 0x000fea0003800000 */
[----:B------:R-:W2:Y:S01]  /*14ac0*/  S2R R50, SR_TID.X ;  /* 0x0000000000327919 */ /* 0x000ea20000002100 */
[----:B------:R-:W-:Y:S01]  /*14ad0*/  ULDC.64 UR4, c[0x4][0xa8] ;  /* 0x01002a0000047ab9 */ /* 0x000fe20000000a00 */
[----:B-----5:R-:W3:Y:S01]  /*14ae0*/  LDL R24, [R1+0x14] ;  /* 0x0000140001187983 */ /* 0x020ee20000100800 */
[----:B--2---:R-:W-:-:S05]  /*14af0*/  IMAD.SHL.U32 R0, R50, 0x4, RZ ;  /* 0x0000000432007824 */ /* 0x004fca00078e00ff */
[----:B------:R-:W-:-:S04]  /*14b00*/  LOP3.LUT R0, R0, 0xc, RZ, 0xc0, !PT ;  /* 0x0000000c00007812 */ /* 0x000fc800078ec0ff */
[----:B------:R-:W-:-:S05]  /*14b10*/  IADD3 R2, P0, R0, UR4, RZ ;  /* 0x0000000400027c10 */ /* 0x000fca000ff1e0ff */
[----:B------:R-:W-:-:S05]  /*14b20*/  IMAD.X R3, RZ, RZ, UR5, P0 ;  /* 0x00000005ff037e24 */ /* 0x000fca00080e06ff */
[----:B------:R2:W4:Y:S01]  /*14b30*/  LDG.E.CONSTANT R0, desc[UR60][R2.64] ;  /* 0x0000003c02007981 */ /* 0x000522000c1e9900 */
[----:B------:R-:W-:Y:S01]  /*14b40*/  F2FP.BF16.F32.PACK_AB R60, R60, R61 ;  /* 0x0000003d3c3c723e */ /* 0x000fe200000010ff */
[----:B------:R-:W-:Y:S01]  /*14b50*/  UMOV UR4, 0xffffffff ;  /* 0xffffffff00047882 */ /* 0x000fe20000000000 */
[----:B------:R-:W-:Y:S01]  /*14b60*/  F2FP.BF16.F32.PACK_AB R61, R42, R43 ;  /* 0x0000002b2a3d723e */ /* 0x000fe200000010ff */
[----:B------:R-:W0:Y:S01]  /*14b70*/  S2R R25, SR_SWINHI ;  /* 0x0000000000197919 */ /* 0x000e220000002f00 */
        /* <DEDUP_REMOVED lines=14> */
[----:B--2---:R-:W-:Y:S02]  /*14c60*/  LOP3.LUT P0, R2, R50, 0x3, RZ, 0xc0, !PT ;  /* 0x0000000332027812 */ /* 0x004fe4000780c0ff */
[----:B------:R-:W-:-:S02]  /*14c70*/  F2FP.BF16.F32.PACK_AB R101, R101, R102 ;  /* 0x000000666565723e */ /* 0x000fc400000010ff */
[----:B------:R-:W-:Y:S02]  /*14c80*/  MOV R54, R18 ;  /* 0x0000001200367202 */ /* 0x000fe40000000f00 */
[----:B0-----:R-:W-:Y:S02]  /*14c90*/  MOV R55, R25 ;  /* 0x0000001900377202 */ /* 0x001fe40000000f00 */
[----:B------:R-:W-:Y:S02]  /*14ca0*/  F2FP.BF16.F32.PACK_AB R100, R99, R100 ;  /* 0x000000646364723e */ /* 0x000fe400000010ff */
[----:B------:R-:W-:Y:S02]  /*14cb0*/  ISETP.EQ.OR P0, PT, R2, 0x3, !P0 ;  /* 0x000000030200780c */ /* 0x000fe40004702670 */
        /* <DEDUP_REMOVED lines=15> */
[----:B------:R-:W-:Y:S01]  /*14db0*/  SEL R3, R100, R101, P0 ;  /* 0x0000006564037207 */ /* 0x000fe20000000000 */
[----:B---3--:R-:W-:-:S03]  /*14dc0*/  IMAD.WIDE R4, R24, 0x2, R54 ;  /* 0x0000000218047825 */ /* 0x008fc600078e0236 */
[C---:B------:R-:W-:Y:S02]  /*14dd0*/  IADD3 R7, P5, R4.reuse, 0x4060, RZ ;  /* 0x0000406004077810 */ /* 0x040fe40007fbe0ff */
[C---:B------:R-:W-:Y:S02]  /*14de0*/  IADD3 R9, P1, R4.reuse, 0x4040, RZ ;  /* 0x0000404004097810 */ /* 0x040fe40007f3e0ff */
[----:B------:R-:W-:Y:S02]  /*14df0*/  LOP3.LUT R6, R7, 0x380, RZ, 0xc0, !PT ;  /* 0x0000038007067812 */ /* 0x000fe400078ec0ff */
[----:B------:R-:W-:Y:S02]  /*14e00*/  LOP3.LUT R8, R9, 0x380, RZ, 0xc0, !PT ;  /* 0x0000038009087812 */ /* 0x000fe400078ec0ff */
[----:B------:R-:W-:Y:S02]  /*14e10*/  IADD3 R15, P3, R4, 0x4000, RZ ;  /* 0x00004000040f7810 */ /* 0x000fe40007f7e0ff */
[----:B------:R-:W-:-:S02]  /*14e20*/  SHF.R.U64 R6, R6, 0x3, RZ ;  /* 0x0000000306067819 */ /* 0x000fc400000012ff */
[----:B------:R-:W-:Y:S02]  /*14e30*/  SHF.R.U64 R8, R8, 0x3, RZ ;  /* 0x0000000308087819 */ /* 0x000fe400000012ff */
[----:B------:R-:W-:Y:S02]  /*14e40*/  LOP3.LUT R14, R15, 0x380, RZ, 0xc0, !PT ;  /* 0x000003800f0e7812 */ /* 0x000fe400078ec0ff */
[----:B------:R-:W-:Y:S01]  /*14e50*/  LOP3.LUT R6, R6, R7, RZ, 0x3c, !PT ;  /* 0x0000000706067212 */ /* 0x000fe200078e3cff */
[----:B------:R-:W-:Y:S01]  /*14e60*/  IMAD.X R7, RZ, RZ, R5, P5 ;  /* 0x000000ffff077224 */ /* 0x000fe200028e0605 */
[----:B------:R-:W-:Y:S02]  /*14e70*/  LOP3.LUT R8, R8, R9, RZ, 0x3c, !PT ;  /* 0x0000000908087212 */ /* 0x000fe400078e3cff */
[----:B------:R-:W-:Y:S02]  /*14e80*/  SHF.R.U64 R14, R14, 0x3, RZ ;  /* 0x000000030e0e7819 */ /* 0x000fe400000012ff */
[----:B------:R-:W-:-:S02]  /*14e90*/  IADD3 R11, P2, R4, 0x4020, RZ ;  /* 0x00004020040b7810 */ /* 0x000fc40007f5e0ff */
[C---:B------:R-:W-:Y:S02]  /*14ea0*/  IADD3 R21, P4, R4.reuse, 0x60, RZ ;  /* 0x0000006004157810 */ /* 0x040fe40007f9e0ff */
[C---:B------:R-:W-:Y:S02]  /*14eb0*/  IADD3 R25, P5, R4.reuse, 0x40, RZ ;  /* 0x0000004004197810 */ /* 0x040fe40007fbe0ff */
[----:B------:R-:W-:Y:S02]  /*14ec0*/  IADD3.X R9, RZ, R5, RZ, P1, !PT ;  /* 0x00000005ff097210 */ /* 0x000fe40000ffe4ff */
[----:B------:R-:W-:Y:S02]  /*14ed0*/  IADD3 R27, P1, R4, 0x20, RZ ;  /* 0x00000020041b7810 */ /* 0x000fe40007f3e0ff */
[----:B------:R-:W-:Y:S02]  /*14ee0*/  LOP3.LUT R14, R14, R15, RZ, 0x3c, !PT ;  /* 0x0000000f0e0e7212 */ /* 0x000fe400078e3cff */
        /* <DEDUP_REMOVED lines=19> */
[-C--:B------:R-:W-:Y:S02]  /*15020*/  IADD3.X R27, RZ, R5.reuse, RZ, P1, !PT ;  /* 0x00000005ff1b7210 */ /* 0x080fe40000ffe4ff */
        /* <DEDUP_REMOVED lines=26> */
[----:B------:R-:W0:Y:S01]  /*151d0*/  SHFL.IDX PT, R10, R5, R0, 0x1c1f ;  /* 0x001c1f00050a7589 */ /* 0x000e2200000e0000 */
        /* <DEDUP_REMOVED lines=23> */
[----:B------:R-:W4:Y:S01]  /*15350*/  SHFL.IDX PT, R38, R33, R0, 0x1c1f ;  /* 0x001c1f0021267589 */ /* 0x000f2200000e0000 */
[----:B------:R-:W-:Y:S02]  /*15360*/  SEL R73, R75, R34, P0 ;  /* 0x000000224b497207 */ /* 0x000fe40000000000 */
[----:B------:R-:W-:Y:S01]  /*15370*/  SEL R75, R77, R42, P0 ;  /* 0x0000002a4d4b7207 */ /* 0x000fe20000000000 */
[----:B------:R-:W5:Y:S01]  /*15380*/  SHFL.IDX PT, R30, R25, R0, 0x1c1f ;  /* 0x001c1f00191e7589 */ /* 0x000f6200000e0000 */
[----:B------:R-:W-:-:S02]  /*15390*/  SEL R77, R42, R77, P0 ;  /* 0x0000004d2a4d7207 */ /* 0x000fc40000000000 */
[----:B0-----:R-:W-:Y:S01]  /*153a0*/  SEL R8, R10, R7, P0 ;  /* 0x000000070a087207 */ /* 0x001fe20000000000 */
[----:B------:R-:W0:Y:S01]  /*153b0*/  SHFL.IDX PT, R34, R29, R0, 0x1c1f ;  /* 0x001c1f001d227589 */ /* 0x000e2200000e0000 */
[----:B------:R-:W-:Y:S02]  /*153c0*/  SEL R4, R6, R3, P0 ;  /* 0x0000000306047207 */ /* 0x000fe40000000000 */
[----:B------:R-:W-:Y:S01]  /*153d0*/  SEL R10, R7, R10, P0 ;  /* 0x0000000a070a7207 */ /* 0x000fe20000000000 */
[----:B------:R-:W1:Y:S01]  /*153e0*/  SHFL.IDX PT, R42, R41, R0, 0x1c1f ;  /* 0x001c1f00292a7589 */ /* 0x000e6200000e0000 */
[----:B--2---:R-:W-:Y:S02]  /*153f0*/  SEL R24, R26, R21, P0 ;  /* 0x000000151a187207 */ /* 0x004fe40000000000 */
[----:B---3--:R-:W-:Y:S01]  /*15400*/  SEL R12, R37, R20, P0 ;  /* 0x00000014250c7207 */ /* 0x008fe20000000000 */
[----:B------:R-:W-:Y:S01]  /*15410*/  SHFL.IDX PT, R49, R49, R0, 0x1c1f ;  /* 0x001c1f0031317589 */ /* 0x000fe200000e0000 */
[----:B------:R-:W-:-:S02]  /*15420*/  SEL R14, R20, R37, P0 ;  /* 0x00000025140e7207 */ /* 0x000fc40000000000 */
[----:B------:R-:W-:Y:S01]  /*15430*/  SEL R6, R3, R6, P0 ;  /* 0x0000000603067207 */ /* 0x000fe20000000000 */
[----:B------:R-:W-:Y:S01]  /*15440*/  SHFL.IDX PT, R53, R53, R0, 0x1c1f ;  /* 0x001c1f0035357589 */ /* 0x000fe200000e0000 */
[----:B------:R-:W-:-:S03]  /*15450*/  SEL R26, R21, R26, P0 ;  /* 0x0000001a151a7207 */ /* 0x000fc60000000000 */
[----:B------:R-:W-:Y:S01]  /*15460*/  SHFL.IDX PT, R59, R59, R0, 0x1c1f ;  /* 0x001c1f003b3b7589 */ /* 0x000fe200000e0000 */
[----:B----4-:R-:W-:Y:S02]  /*15470*/  SEL R36, R38, R35, P0 ;  /* 0x0000002326247207 */ /* 0x010fe40000000000 */
[----:B------:R-:W-:Y:S01]  /*15480*/  SEL R38, R35, R38, P0 ;  /* 0x0000002623267207 */ /* 0x000fe20000000000 */
[----:B------:R-:W-:Y:S01]  /*15490*/  SHFL.IDX PT, R63, R63, R0, 0x1c1f ;  /* 0x001c1f003f3f7589 */ /* 0x000fe200000e0000 */
[----:B-----5:R-:W-:Y:S02]  /*154a0*/  SEL R28, R30, R27, P0 ;  /* 0x0000001b1e1c7207 */ /* 0x020fe40000000000 */
[----:B------:R-:W-:Y:S01]  /*154b0*/  SEL R30, R27, R30, P0 ;  /* 0x0000001e1b1e7207 */ /* 0x000fe20000000000 */
[----:B------:R-:W-:Y:S01]  /*154c0*/  SHFL.IDX PT, R67, R67, R0, 0x1c1f ;  /* 0x001c1f0043437589 */ /* 0x000fe200000e0000 */
[----:B0-----:R-:W-:Y:S02]  /*154d0*/  SEL R32, R34, R31, P0 ;  /* 0x0000001f22207207 */ /* 0x001fe40000000000 */
[----:B------:R-:W-:Y:S01]  /*154e0*/  SEL R34, R31, R34, P0 ;  /* 0x000000221f227207 */ /* 0x000fe20000000000 */
[----:B------:R-:W-:Y:S01]  /*154f0*/  SHFL.IDX PT, R71, R71, R0, 0x1c1f ;  /* 0x001c1f0047477589 */ /* 0x000fe200000e0000 */
[----:B-1----:R-:W-:-:S02]  /*15500*/  SEL R40, R42, R43, P0 ;  /* 0x0000002b2a287207 */ /* 0x002fc40000000000 */
[----:B------:R-:W-:Y:S01]  /*15510*/  SEL R42, R43, R42, P0 ;  /* 0x0000002a2b2a7207 */ /* 0x000fe20000000000 */
[----:B------:R0:W1:Y:S04]  /*15520*/  SHFL.IDX PT, R44, R47, R2, 0x1c1f ;  /* 0x001c1f022f2c7589 */ /* 0x00006800000e0000 */
[----:B------:R-:W2:Y:S04]  /*15530*/  SHFL.IDX PT, R46, R51, R2, 0x1c1f ;  /* 0x001c1f02332e7589 */ /* 0x000ea800000e0000 */
[----:B------:R-:W3:Y:S01]  /*15540*/  SHFL.IDX PT, R48, R57, R2, 0x1c1f ;  /* 0x001c1f0239307589 */ /* 0x000ee200000e0000 */
[----:B0-----:R-:W-:-:S03]  /*15550*/  IMAD.MOV.U32 R47, RZ, RZ, RZ ;  /* 0x000000ffff2f7224 */ /* 0x001fc600078e00ff */
[----:B------:R-:W0:Y:S04]  /*15560*/  SHFL.IDX PT, R50, R61, R2, 0x1c1f ;  /* 0x001c1f023d327589 */ /* 0x000e2800000e0000 */
[----:B------:R-:W4:Y:S04]  /*15570*/  SHFL.IDX PT, R52, R65, R2, 0x1c1f ;  /* 0x001c1f0241347589 */ /* 0x000f2800000e0000 */
[----:B------:R-:W5:Y:S04]  /*15580*/  SHFL.IDX PT, R56, R69, R2, 0x1c1f ;  /* 0x001c1f0245387589 */ /* 0x000f6800000e0000 */
[----:B------:R-:W5:Y:S01]  /*15590*/  SHFL.IDX PT, R58, R73, R2, 0x1c1f ;  /* 0x001c1f02493a7589 */ /* 0x000f6200000e0000 */
[----:B-1----:R-:W-:-:S02]  /*155a0*/  SEL R5, R45, R44, P0 ;  /* 0x0000002c2d057207 */ /* 0x002fc40000000000 */
[----:B------:R-:W-:Y:S01]  /*155b0*/  SEL R7, R44, R45, P0 ;  /* 0x0000002d2c077207 */ /* 0x000fe20000000000 */
[----:B------:R1:W1:Y:S01]  /*155c0*/  SHFL.IDX PT, R75, R75, R0, 0x1c1f ;  /* 0x001c1f004b4b7589 */ /* 0x00026200000e0000 */
[----:B--2---:R-:W-:Y:S02]  /*155d0*/  SEL R9, R49, R46, P0 ;  /* 0x0000002e31097207 */ /* 0x004fe40000000000 */
[----:B------:R-:W-:Y:S01]  /*155e0*/  SEL R11, R46, R49, P0 ;  /* 0x000000312e0b7207 */ /* 0x000fe20000000000 */
[----:B------:R2:W1:Y:S01]  /*155f0*/  SHFL.IDX PT, R60, R77, R2, 0x1c1f ;  /* 0x001c1f024d3c7589 */ /* 0x00046200000e0000 */
[----:B---3--:R-:W-:Y:S02]  /*15600*/  SEL R25, R53, R48, P0 ;  /* 0x0000003035197207 */ /* 0x008fe40000000000 */
[----:B------:R-:W-:Y:S02]  /*15610*/  SEL R27, R48, R53, P0 ;  /* 0x00000035301b7207 */ /* 0x000fe40000000000 */
[----:B0-----:R-:W-:-:S02]  /*15620*/  SEL R29, R59, R50, P0 ;  /* 0x000000323b1d7207 */ /* 0x001fc40000000000 */
[----:B------:R-:W-:Y:S02]  /*15630*/  SEL R31, R50, R59, P0 ;  /* 0x0000003b321f7207 */ /* 0x000fe40000000000 */
[----:B----4-:R-:W-:Y:S02]  /*15640*/  SEL R33, R63, R52, P0 ;  /* 0x000000343f217207 */ /* 0x010fe40000000000 */
[----:B------:R-:W-:Y:S02]  /*15650*/  SEL R35, R52, R63, P0 ;  /* 0x0000003f34237207 */ /* 0x000fe40000000000 */
[----:B-----5:R-:W-:Y:S02]  /*15660*/  SEL R37, R67, R56, P0 ;  /* 0x0000003843257207 */ /* 0x020fe40000000000 */
[----:B------:R-:W-:Y:S02]  /*15670*/  SEL R39, R56, R67, P0 ;  /* 0x0000004338277207 */ /* 0x000fe40000000000 */
[----:B------:R-:W-:-:S02]  /*15680*/  SEL R13, R71, R58, P0 ;  /* 0x0000003a470d7207 */ /* 0x000fc40000000000 */
[----:B--2---:R-:W-:-:S07]  /*15690*/  SEL R15, R58, R71, P0 ;  /* 0x000000473a0f7207 */ /* 0x004fce0000000000 */
.L_x_7783:
[----:B------:R-:W-:Y:S05]  /*156a0*/  WARPSYNC.ALL ;  /* 0x0000000000007948 */ /* 0x000fea0003800000 */
[----:B------:R-:W-:Y:S01]  /*156b0*/  BAR.SYNC.DEFER_BLOCKING 0x1, 0x100 ;  /* 0x0044000000007b1d */ /* 0x000fe20000010000 */
[----:B-1----:R-:W-:-:S05]  /*156c0*/  SEL R41, R75, R60, P0 ;  /* 0x0000003c4b297207 */ /* 0x002fca0000000000 */
[----:B------:R-:W-:Y:S01]  /*156d0*/  ULDC.64 UR4, c[0x0][0xc00] ;  /* 0x0003000000047ab9 */ /* 0x000fe20000000a00 */
[----:B------:R-:W-:Y:S01]  /*156e0*/  SEL R43, R60, R75, P0 ;  /* 0x0000004b3c2b7207 */ /* 0x000fe20000000000 */
[----:B------:R-:W2:Y:S01]  /*156f0*/  LDL R44, [R1+0xc] ;  /* 0x00000c00012c7983 */ /* 0x000ea20000100800 */
[----:B------:R-:W-:Y:S01]  /*15700*/  ISETP.NE.U32.AND P1, PT, RZ, UR4, PT ;  /* 0x00000004ff007c0c */ /* 0x000fe2000bf25070 */
[----:B------:R-:W0:Y:S01]  /*15710*/  LDC R49, c[0x0][0xbe8] ;  /* 0x0002fa00ff317b82 */ /* 0x000e220000000800 */
[----:B------:R-:W-:Y:S02]  /*15720*/  IADD3 R20, P2, R211, UR4, RZ ;  /* 0x00000004d3147c10 */ /* 0x000fe4000ff5e0ff */
[----:B------:R-:W-:Y:S02]  /*15730*/  ISETP.NE.AND.EX P1, PT, RZ, UR5, PT, P1 ;  /* 0x00000005ff007c0c */ /* 0x000fe4000bf25310 */
[----:B------:R-:W-:Y:S01]  /*15740*/  IADD3.X R21, R212, UR5, RZ, P2, !PT ;  /* 0x00000005d4157c10 */ /* 0x000fe200097fe4ff */
[----:B------:R-:W-:-:S02]  /*15750*/  ULDC.64 UR4, c[0x0][0xc08] ;  /* 0x0003020000047ab9 */ /* 0x000fc40000000a00 */
[----:B------:R-:W-:Y:S01]  /*15760*/  ISETP.NE.U32.AND P0, PT, RZ, UR4, PT ;  /* 0x00000004ff007c0c */ /* 0x000fe2000bf05070 */
[----:B------:R1:W-:Y:S04]  /*15770*/  STSM.16.M88.4 [R78], R4 ;  /* 0x000000044e007844 */ /* 0x0003e80000000200 */
[----:B------:R-:W-:Y:S04]  /*15780*/  STSM.16.M88.4 [R76], R8 ;  /* 0x000000084c007844 */ /* 0x000fe80000000200 */
[----:B------:R-:W-:Y:S04]  /*15790*/  STSM.16.M88.4 [R74], R24 ;  /* 0x000000184a007844 */ /* 0x000fe80000000200 */
[----:B------:R-:W-:Y:S04]  /*157a0*/  STSM.16.M88.4 [R72], R28 ;  /* 0x0000001c48007844 */ /* 0x000fe80000000200 */
[----:B------:R-:W-:Y:S04]  /*157b0*/  STSM.16.M88.4 [R70], R32 ;  /* 0x0000002046007844 */ /* 0x000fe80000000200 */
[----:B------:R-:W-:Y:S04]  /*157c0*/  STSM.16.M88.4 [R66], R36 ;  /* 0x0000002442007844 */ /* 0x000fe80000000200 */
        /* <DEDUP_REMOVED lines=11> */
[----:B-1----:R-:W0:Y:S08]  /*15880*/  @P2 LDC R4, c[0x0][0xbec] ;  /* 0x0002fb00ff042b82 */ /* 0x002e300000000800 */
[----:B------:R-:W1:Y:S01]  /*15890*/  @P2 LDC R5, c[0x0][0xbf0] ;  /* 0x0002fc00ff052b82 */ /* 0x000e620000000800 */
[----:B--2---:R-:W-:Y:S01]  /*158a0*/  IMAD R13, R215, 0x80, R44 ;  /* 0x00000080d70d7824 */ /* 0x004fe200078e022c */
[----:B01-3--:R-:W-:Y:S06]  /*158b0*/  @P0 BRA `(.L_x_7540) ;  /* 0x0000000000100947 */ /* 0x00bfec0003800000 */
[----:B------:R-:W-:Y:S05]  /*158c0*/  @!P1 BRA `(.L_x_7540) ;  /* 0x00000000000c9947 */ /* 0x000fea0003800000 */
[----:B------:R-:W2:Y:S04]  /*158d0*/  LDG.E R3, desc[UR60][R20.64] ;  /* 0x0000003c14037981 */ /* 0x000ea8000c1e1900 */
[----:B-----5:R-:W2:Y:S02]  /*158e0*/  LDG.E R0, desc[UR60][R20.64+0x4] ;  /* 0x0000043c14007981 */ /* 0x020ea4000c1e1900 */
[----:B--2---:R-:W-:-:S07]  /*158f0*/  IMAD.IADD R0, R0, 0x1, -R3 ;  /* 0x0000000100007824 */ /* 0x004fce00078e0a03 */
.L_x_7540:
[----:B------:R-:W2:Y:S01]  /*15900*/  LDL R10, [R1+0x8] ;  /* 0x00000800010a7983 */ /* 0x000ea20000100800 */
[----:B------:R-:W-:Y:S01]  /*15910*/  @P2 IMAD.HI.U32 R2, R13, R4, RZ ;  /* 0x000000040d022227 */ /* 0x000fe200078e00ff */
[----:B------:R-:W-:Y:S01]  /*15920*/  SHF.R.S32.HI R46, RZ, 0x1f, R210 ;  /* 0x0000001fff2e7819 */ /* 0x000fe200000114d2 */
[----:B------:R-:W-:Y:S01]  /*15930*/  ULDC.64 UR4, c[0x0][0xb90] ;  /* 0x0002e40000047ab9 */ /* 0x000fe20000000a00 */
[----:B------:R-:W-:Y:S01]  /*15940*/  MOV R7, R13 ;  /* 0x0000000d00077202 */ /* 0x000fe20000000f00 */
[----:B------:R-:W-:Y:S01]  /*15950*/  IMAD R11, R216, 0x40, R202 ;  /* 0x00000040d80b7824 */ /* 0x000fe200078e02ca */
[--C-:B-----5:R-:W-:Y:S01]  /*15960*/  SHF.R.S32.HI R3, RZ, 0x1f, R47.reuse ;  /* 0x0000001fff037819 */ /* 0x120fe2000001142f */
[----:B------:R-:W-:Y:S01]  /*15970*/  IMAD R9, R46, UR4, RZ ;  /* 0x000000042e097c24 */ /* 0x000fe2000f8e02ff */
[----:B------:R-:W-:Y:S01]  /*15980*/  @P2 SHF.R.U32.HI R7, RZ, R5, R2 ;  /* 0x00000005ff072219 */ /* 0x000fe20000011602 */
[----:B------:R-:W-:Y:S01]  /*15990*/  IMAD.MOV.U32 R2, RZ, RZ, R47 ;  /* 0x000000ffff027224 */ /* 0x000fe200078e002f */
[----:B------:R-:W-:Y:S01]  /*159a0*/  SEL R214, R214, RZ, !P1 ;  /* 0x000000ffd6d67207 */ /* 0x000fe20004800000 */
[C---:B------:R-:W-:Y:S01]  /*159b0*/  IMAD R9, R210.reuse, UR5, R9 ;  /* 0x00000005d2097c24 */ /* 0x040fe2000f8e0209 */
[----:B------:R-:W-:Y:S01]  /*159c0*/  SEL R207, R207, RZ, !P1 ;  /* 0x000000ffcfcf7207 */ /* 0x000fe20004800000 */
[----:B------:R-:W-:Y:S01]  /*159d0*/  IMAD.WIDE.U32 R4, R210, UR4, R2 ;  /* 0x00000004d2047c25 */ /* 0x000fe2000f8e0002 */
[----:B------:R-:W-:Y:S01]  /*159e0*/  ULDC.64 UR4, c[0x0][0xb98] ;  /* 0x0002e60000047ab9 */ /* 0x000fe20000000a00 */
[----:B------:R-:W0:Y:S02]  /*159f0*/  @P2 LDC R53, c[0x0][0xbec] ;  /* 0x0002fb00ff352b82 */ /* 0x000e240000000800 */
[----:B------:R-:W-:-:S02]  /*15a00*/  IMAD.MOV R2, RZ, RZ, -R7 ;  /* 0x000000ffff027224 */ /* 0x000fc400078e0a07 */
[----:B------:R-:W-:Y:S02]  /*15a10*/  IMAD.IADD R5, R5, 0x1, R9 ;  /* 0x0000000105057824 */ /* 0x000fe400078e0209 */
[----:B------:R-:W-:Y:S02]  /*15a20*/  IMAD R9, R49, R2, R13 ;  /* 0x0000000231097224 */ /* 0x000fe400078e020d */
        /* <DEDUP_REMOVED lines=8> */
[----:B------:R-:W-:Y:S01]  /*15ab0*/  IADD3 R7, P0, R54, 0x1000, RZ ;  /* 0x0000100036077810 */ /* 0x000fe20007f1e0ff */
[----:B------:R-:W-:Y:S01]  /*15ac0*/  IMAD R51, R0, R49, RZ ;  /* 0x0000003100337224 */ /* 0x000fe200078e02ff */
[----:B------:R-:W-:Y:S01]  /*15ad0*/  IADD3.X R5, R11, R5, R6, P1, !PT ;  /* 0x000000050b057210 */ /* 0x000fe20000ffe406 */
[----:B------:R-:W-:Y:S01]  /*15ae0*/  IMAD R2, R2, UR4, RZ ;  /* 0x0000000402027c24 */ /* 0x000fe2000f8e02ff */
[----:B------:R-:W-:-:S02]  /*15af0*/  IADD3 R29, P3, R54, 0x4000, RZ ;  /* 0x00004000361d7810 */ /* 0x000fc40007f7e0ff */
[----:B------:R-:W-:Y:S01]  /*15b00*/  IADD3 R13, P4, R54, 0x2000, RZ ;  /* 0x00002000360d7810 */ /* 0x000fe20007f9e0ff */
[----:B------:R-:W-:Y:S01]  /*15b10*/  IMAD R11, R9, UR5, R2 ;  /* 0x00000005090b7c24 */ /* 0x000fe2000f8e0202 */
[----:B------:R-:W-:Y:S01]  /*15b20*/  LOP3.LUT R28, R29, 0x380, RZ, 0xc0, !PT ;  /* 0x000003801d1c7812 */ /* 0x000fe200078ec0ff */
[----:B------:R-:W-:Y:S01]  /*15b30*/  IMAD.WIDE.U32 R4, R9, UR4, R4 ;  /* 0x0000000409047c25 */ /* 0x000fe2000f8e0004 */
[----:B------:R-:W-:Y:S01]  /*15b40*/  ULDC.64 UR4, c[0x0][0xb50] ;  /* 0x0002d40000047ab9 */ /* 0x000fe20000000a00 */
[----:B------:R-:W-:Y:S02]  /*15b50*/  LOP3.LUT R12, R13, 0x380, RZ, 0xc0, !PT ;  /* 0x000003800d0c7812 */ /* 0x000fe400078ec0ff */
[----:B------:R-:W-:Y:S01]  /*15b60*/  IMAD.X R9, RZ, RZ, R55, P0 ;  /* 0x000000ffff097224 */ /* 0x000fe200000e0637 */
[----:B------:R-:W-:Y:S02]  /*15b70*/  IADD3 R5, R5, R11, RZ ;  /* 0x0000000b05057210 */ /* 0x000fe40007ffe0ff */
[----:B------:R-:W-:-:S02]  /*15b80*/  LEA R2, P1, R4, UR4, 0x2 ;  /* 0x0000000404027c11 */ /* 0x000fc4000f8210ff */
[----:B------:R-:W-:Y:S02]  /*15b90*/  LOP3.LUT P0, RZ, R217, 0x3, RZ, 0xc0, !PT ;  /* 0x00000003d9ff7812 */ /* 0x000fe4000780c0ff */
[----:B------:R-:W-:Y:S01]  /*15ba0*/  LEA.HI.X R4, R4, UR5, R5, 0x2, P1 ;  /* 0x0000000504047c11 */ /* 0x000fe200088f1405 */
[----:B------:R-:W-:Y:S01]  /*15bb0*/  SHFL.IDX PT, R20, R2, RZ, 0x1c1f ;  /* 0x001c1fff02147589 */ /* 0x000fe200000e0000 */
[----:B------:R-:W-:Y:S01]  /*15bc0*/  IADD3 R25, P1, R54, 0x3000, RZ ;  /* 0x0000300036197810 */ /* 0x000fe20007f3e0ff */
[----:B------:R-:W-:Y:S01]  /*15bd0*/  ULDC.64 UR4, c[0x0][0xaa0] ;  /* 0x0002a80000047ab9 */ /* 0x000fe20000000a00 */
[----:B------:R-:W-:Y:S01]  /*15be0*/  SHF.R.U64 R28, R28, 0x3, RZ ;  /* 0x000000031c1c7819 */ /* 0x000fe200000012ff */
[----:B------:R-:W1:Y:S01]  /*15bf0*/  SHFL.IDX PT, R21, R4, RZ, 0x1c1f ;  /* 0x001c1fff04157589 */ /* 0x000e6200000e0000 */
[----:B------:R-:W-:Y:S02]  /*15c00*/  LOP3.LUT R24, R25, 0x380, RZ, 0xc0, !PT ;  /* 0x0000038019187812 */ /* 0x000fe400078ec0ff */
[----:B------:R-:W-:Y:S01]  /*15c10*/  LOP3.LUT R28, R28, R29, RZ, 0x3c, !PT ;  /* 0x0000001d1c1c7212 */ /* 0x000fe200078e3cff */
[----:B------:R-:W-:Y:S01]  /*15c20*/  SHFL.IDX PT, R44, R2, 0x1, 0x1c1f ;  /* 0x003c1f00022c7f89 */ /* 0x000fe200000e0000 */
[----:B------:R-:W-:Y:S01]  /*15c30*/  SHF.R.U64 R24, R24, 0x3, RZ ;  /* 0x0000000318187819 */ /* 0x000fe200000012ff */
[--C-:B------:R-:W-:Y:S01]  /*15c40*/  IMAD.X R29, RZ, RZ, R55.reuse, P3 ;  /* 0x000000ffff1d7224 */ /* 0x100fe200018e0637 */
[----:B------:R-:W-:Y:S01]  /*15c50*/  IADD3 R5, P3, R54, 0x7000, RZ ;  /* 0x0000700036057810 */ /* 0x000fe20007f7e0ff */
[----:B------:R-:W3:Y:S01]  /*15c60*/  SHFL.IDX PT, R45, R4, 0x1, 0x1c1f ;  /* 0x003c1f00042d7f89 */ /* 0x000ee200000e0000 */
[----:B------:R-:W-:Y:S01]  /*15c70*/  LOP3.LUT R24, R24, R25, RZ, 0x3c, !PT ;  /* 0x0000001918187212 */ /* 0x000fe200078e3cff */
[--C-:B------:R-:W-:Y:S01]  /*15c80*/  IMAD.X R25, RZ, RZ, R55.reuse, P1 ;  /* 0x000000ffff197224 */ /* 0x100fe200008e0637 */
[----:B------:R-:W-:Y:S01]  /*15c90*/  SHF.R.U64 R12, R12, 0x3, RZ ;  /* 0x000000030c0c7819 */ /* 0x000fe200000012ff */
[----:B------:R-:W-:Y:S01]  /*15ca0*/  IMAD.X R41, RZ, RZ, R55, P3 ;  /* 0x000000ffff297224 */ /* 0x000fe200018e0637 */
[----:B------:R-:W-:-:S02]  /*15cb0*/  LOP3.LUT R8, R7, 0x380, RZ, 0xc0, !PT ;  /* 0x0000038007087812 */ /* 0x000fc400078ec0ff */
[----:B------:R-:W-:Y:S01]  /*15cc0*/  LOP3.LUT R12, R12, R13, RZ, 0x3c, !PT ;  /* 0x0000000d0c0c7212 */ /* 0x000fe200078e3cff */
[----:B------:R-:W-:Y:S01]  /*15cd0*/  IMAD.X R13, RZ, RZ, R55, P4 ;  /* 0x000000ffff0d7224 */ /* 0x000fe200020e0637 */
[C---:B------:R-:W-:Y:S02]  /*15ce0*/  IADD3 R33, P5, R54.reuse, 0x5000, RZ ;  /* 0x0000500036217810 */ /* 0x040fe40007fbe0ff */
[----:B------:R-:W-:Y:S02]  /*15cf0*/  IADD3 R37, P4, R54, 0x6000, RZ ;  /* 0x0000600036257810 */ /* 0x000fe40007f9e0ff */
[----:B------:R-:W-:Y:S02]  /*15d00*/  SHF.R.U64 R8, R8, 0x3, RZ ;  /* 0x0000000308087819 */ /* 0x000fe400000012ff */
[----:B------:R-:W-:Y:S02]  /*15d10*/  LOP3.LUT R32, R33, 0x380, RZ, 0xc0, !PT ;  /* 0x0000038021207812 */ /* 0x000fe400078ec0ff */
[----:B------:R-:W-:-:S02]  /*15d20*/  LOP3.LUT R36, R37, 0x380, RZ, 0xc0, !PT ;  /* 0x0000038025247812 */ /* 0x000fc400078ec0ff */
[----:B------:R-:W-:Y:S02]  /*15d30*/  LOP3.LUT R8, R8, R7, RZ, 0x3c, !PT ;  /* 0x0000000708087212 */ /* 0x000fe400078e3cff */
[----:B------:R-:W-:Y:S02]  /*15d40*/  LOP3.LUT R7, R54, 0x380, RZ, 0xc0, !PT ;  /* 0x0000038036077812 */ /* 0x000fe400078ec0ff */
        /* <DEDUP_REMOVED lines=8> */
[----:B------:R-:W-:Y:S01]  /*15dd0*/  BSSY B1, `(.L_x_7541) ;  /* 0x0000054000017945 */ /* 0x000fe20003800000 */
[----:B------:R-:W-:-:S02]  /*15de0*/  SHF.R.S32.HI R48, RZ, 0x1f, R208 ;  /* 0x0000001fff307819 */ /* 0x000fc400000114d0 */
[----:B------:R-:W-:Y:S01]  /*15df0*/  SHF.R.S32.HI R50, RZ, 0x1f, R202 ;  /* 0x0000001fff327819 */ /* 0x000fe200000114ca */
[----:B--2---:R-:W-:-:S05]  /*15e00*/  IMAD R6, R215, 0x80, R10 ;  /* 0x00000080d7067824 */ /* 0x004fca00078e020a */
[C---:B------:R-:W-:Y:S02]  /*15e10*/  IADD3 R0, R6.reuse, 0x8, RZ ;  /* 0x0000000806007810 */ /* 0x040fe40007ffe0ff */
[-C--:B------:R-:W-:Y:S02]  /*15e20*/  ISETP.GE.OR P1, PT, R6, R51.reuse, P0 ;  /* 0x000000330600720c */ /* 0x080fe40000726670 */
[----:B------:R-:W-:Y:S02]  /*15e30*/  ISETP.GE.OR P0, PT, R0, R51, P0 ;  /* 0x000000330000720c */ /* 0x000fe40000706670 */
[----:B------:R-:W-:-:S04]  /*15e40*/  LOP3.LUT R0, R5, 0x380, RZ, 0xc0, !PT ;  /* 0x0000038005007812 */ /* 0x000fc800078ec0ff */
[----:B------:R-:W-:-:S04]  /*15e50*/  SHF.R.U64 R0, R0, 0x3, RZ ;  /* 0x0000000300007819 */ /* 0x000fc800000012ff */
[----:B------:R-:W-:Y:S01]  /*15e60*/  LOP3.LUT R40, R0, R5, RZ, 0x3c, !PT ;  /* 0x0000000500287212 */ /* 0x000fe200078e3cff */
[----:B-1----:R-:W-:Y:S04]  /*15e70*/  @!P1 ST.E desc[UR60][R20.64], R88 ;  /* 0x0000005814009985 */ /* 0x002fe8000c10193c */
[----:B---3--:R1:W-:Y:S01]  /*15e80*/  @!P0 ST.E desc[UR60][R44.64], R89 ;  /* 0x000000592c008985 */ /* 0x0083e2000c10193c */
[----:B------:R-:W-:Y:S02]  /*15e90*/  IMAD R0, R3, UR4, RZ ;  /* 0x0000000403007c24 */ /* 0x000fe4000f8e02ff */
[C---:B------:R-:W-:Y:S01]  /*15ea0*/  IMAD.WIDE.U32 R2, R47.reuse, UR4, RZ ;  /* 0x000000042f027c25 */ /* 0x040fe2000f8e00ff */
[----:B------:R2:W5:Y:S01]  /*15eb0*/  LD.E.128 R4, desc[UR60][R54.64] ;  /* 0x0000003c36047980 */ /* 0x000562000c101d00 */
[----:B-1----:R-:W1:Y:S02]  /*15ec0*/  @P2 LDC R45, c[0x0][0xbf0] ;  /* 0x0002fc00ff2d2b82 */ /* 0x002e640000000800 */
[----:B------:R-:W-:Y:S01]  /*15ed0*/  IMAD R21, R47, UR5, R0 ;  /* 0x000000052f157c24 */ /* 0x000fe2000f8e0200 */
[----:B------:R-:W-:Y:S01]  /*15ee0*/  ULDC.64 UR4, c[0x0][0xae8] ;  /* 0x0002ba0000047ab9 */ /* 0x000fe20000000a00 */
[----:B------:R-:W-:Y:S01]  /*15ef0*/  IMAD R0, R209, 0x20, R216 ;  /* 0x00000020d1007824 */ /* 0x000fe200078e02d8 */
[----:B------:R-:W5:Y:S02]  /*15f00*/  LD.E.128 R8, desc[UR60][R8.64] ;  /* 0x0000003c08087980 */ /* 0x000f64000c101d00 */
[----:B------:R-:W-:Y:S01]  /*15f10*/  IADD3 R3, R3, R21, RZ ;  /* 0x0000001503037210 */ /* 0x000fe20007ffe0ff */
[----:B------:R-:W-:Y:S01]  /*15f20*/  IMAD R21, R46, UR4, RZ ;  /* 0x000000042e157c24 */ /* 0x000fe2000f8e02ff */
[----:B------:R-:W5:Y:S01]  /*15f30*/  LD.E.128 R12, desc[UR60][R12.64] ;  /* 0x0000003c0c0c7980 */ /* 0x000f62000c101d00 */
[----:B------:R-:W-:-:S02]  /*15f40*/  IMAD R44, R215, 0x80, R0 ;  /* 0x00000080d72c7824 */ /* 0x000fc400078e0200 */
[C---:B------:R-:W-:Y:S01]  /*15f50*/  IMAD R21, R210.reuse, UR5, R21 ;  /* 0x00000005d2157c24 */ /* 0x040fe2000f8e0215 */
[----:B------:R-:W5:Y:S01]  /*15f60*/  LD.E.128 R24, desc[UR60][R24.64] ;  /* 0x0000003c18187980 */ /* 0x000f62000c101d00 */
[----:B------:R-:W-:Y:S01]  /*15f70*/  IMAD.WIDE.U32 R2, R210, UR4, R2 ;  /* 0x00000004d2027c25 */ /* 0x000fe2000f8e0002 */
[----:B------:R-:W-:Y:S02]  /*15f80*/  ULDC.64 UR4, c[0x0][0xaf0] ;  /* 0x0002bc0000047ab9 */ /* 0x000fe40000000a00 */
[----:B------:R-:W5:Y:S01]  /*15f90*/  LD.E.128 R28, desc[UR60][R28.64] ;  /* 0x0000003c1c1c7980 */ /* 0x000f62000c101d00 */
[----:B0-----:R-:W-:-:S03]  /*15fa0*/  @P2 IMAD.HI.U32 R0, R44, R53, RZ ;  /* 0x000000352c002227 */ /* 0x001fc600078e00ff */
[----:B------:R-:W5:Y:S01]  /*15fb0*/  LD.E.128 R32, desc[UR60][R32.64] ;  /* 0x0000003c20207980 */ /* 0x000f62000c101d00 */
[----:B------:R-:W-:Y:S02]  /*15fc0*/  IMAD.IADD R3, R3, 0x1, R21 ;  /* 0x0000000103037824 */ /* 0x000fe400078e0215 */
[----:B------:R-:W-:Y:S01]  /*15fd0*/  IMAD.MOV.U32 R21, RZ, RZ, R44 ;  /* 0x000000ffff157224 */ /* 0x000fe200078e002c */
[----:B-1----:R-:W-:Y:S01]  /*15fe0*/  @P2 SHF.R.U32.HI R21, RZ, R45, R0 ;  /* 0x0000002dff152219 */ /* 0x002fe20000011600 */
[----:B------:R-:W-:Y:S01]  /*15ff0*/  IMAD R20, R214, UR4, RZ ;  /* 0x00000004d6147c24 */ /* 0x000fe2000f8e02ff */
[----:B------:R-:W5:Y:S01]  /*16000*/  LD.E.128 R36, desc[UR60][R36.64] ;  /* 0x0000003c24247980 */ /* 0x000f62000c101d00 */
[C---:B------:R-:W-:Y:S01]  /*16010*/  IMAD.WIDE.U32 R2, R207.reuse, UR4, R2 ;  /* 0x00000004cf027c25 */ /* 0x040fe2000f8e0002 */
[----:B------:R-:W-:Y:S02]  /*16020*/  SHF.R.S32.HI R0, RZ, 0x1f, R21 ;  /* 0x0000001fff007819 */ /* 0x000fe40000011415 */
[----:B------:R-:W5:Y:S01]  /*16030*/  LD.E.128 R40, desc[UR60][R40.64] ;  /* 0x0000003c28287980 */ /* 0x000f62000c101d00 */
[----:B------:R-:W-:Y:S01]  /*16040*/  IMAD R45, R207, UR5, R20 ;  /* 0x00000005cf2d7c24 */ /* 0x000fe2000f8e0214 */
[----:B------:R-:W-:Y:S01]  /*16050*/  IADD3 R20, -R21, RZ, RZ ;  /* 0x000000ff15147210 */ /* 0x000fe20007ffe1ff */
        /* <DEDUP_REMOVED lines=14> */
[----:B------:R-:W-:-:S02]  /*16140*/  IMAD R46, R215, 0x80, R216 ;  /* 0x00000080d72e7824 */ /* 0x000fc400078e02d8 */
[----:B------:R-:W-:Y:S02]  /*16150*/  IMAD.IADD R3, R3, 0x1, R47 ;  /* 0x0000000103037824 */ /* 0x000fe400078e022f */
[----:B------:R-:W-:Y:S01]  /*16160*/  IMAD R20, R0, UR4, RZ ;  /* 0x0000000400147c24 */ /* 0x000fe2000f8e02ff */
[CC--:B------:R-:W-:Y:S01]  /*16170*/  ISETP.GE.AND P2, PT, R46.reuse, R51.reuse, PT ;  /* 0x000000332e00720c */ /* 0x0c0fe20003f46270 */
[----:B------:R-:W-:Y:S02]  /*16180*/  VIADD R0, R46, 0x20 ;  /* 0x000000202e007836 */ /* 0x000fe40000000000 */
[C---:B------:R-:W-:Y:S02]  /*16190*/  IMAD R21, R45.reuse, UR5, R20 ;  /* 0x000000052d157c24 */ /* 0x040fe4000f8e0214 */
[----:B------:R-:W-:Y:S01]  /*161a0*/  IMAD.WIDE.U32 R2, R45, UR4, R2 ;  /* 0x000000042d027c25 */ /* 0x000fe2000f8e0002 */
[----:B------:R-:W-:Y:S01]  /*161b0*/  ULDC.64 UR4, c[0x0][0xa80] ;  /* 0x0002a00000047ab9 */ /* 0x000fe20000000a00 */
[----:B------:R-:W-:-:S02]  /*161c0*/  ISETP.GE.AND P0, PT, R0, R51, PT ;  /* 0x000000330000720c */ /* 0x000fc40003f06270 */
[----:B------:R-:W-:Y:S01]  /*161d0*/  IMAD.IADD R3, R3, 0x1, R21 ;  /* 0x0000000103037824 */ /* 0x000fe200078e0215 */
[----:B------:R-:W-:Y:S01]  /*161e0*/  LEA R44, P3, R2, UR4, 0x1 ;  /* 0x00000004022c7c11 */ /* 0x000fe2000f8608ff */
[----:B------:R-:W-:Y:S01]  /*161f0*/  VIADD R20, R46, 0x40 ;  /* 0x000000402e147836 */ /* 0x000fe20000000000 */
[----:B------:R-:W-:Y:S02]  /*16200*/  IADD3 R0, R18, 0x22820, RZ ;  /* 0x0002282012007810 */ /* 0x000fe40007ffe0ff */
[----:B------:R-:W-:Y:S02]  /*16210*/  LEA.HI.X R45, R2, UR5, R3, 0x1, P3 ;  /* 0x00000005022d7c11 */ /* 0x000fe400098f0c03 */
[----:B------:R-:W-:Y:S01]  /*16220*/  PRMT R0, RZ, 0x654, R0 ;  /* 0x00000654ff007816 */ /* 0x000fe20000000000 */
[----:B0-----:R2:W0:Y:S01]  /*16230*/  SHFL.IDX PT, R3, R44, RZ, 0x181f ;  /* 0x00181fff2c037589 */ /* 0x00142200000e0000 */
[----:B------:R-:W-:Y:S02]  /*16240*/  ISETP.GE.AND P1, PT, R20, R51, PT ;  /* 0x000000331400720c */ /* 0x000fe40003f26270 */
[----:B------:R2:W-:Y:S01]  /*16250*/  SYNCS.ARRIVE.TRANS64.RED.A1T0 RZ, [R0+URZ], RZ ;  /* 0x000000ff00ff79a7 */ /* 0x0005e2000810043f */
[----:B------:R2:W1:Y:S01]  /*16260*/  SHFL.IDX PT, R21, R45, RZ, 0x181f ;  /* 0x00181fff2d157589 */ /* 0x00046200000e0000 */
[----:B------:R-:W-:Y:S09]  /*16270*/  @P2 BRA `(.L_x_7542) ;  /* 0x0000000000242947 */ /* 0x000ff20003800000 */
[----:B------:R-:W-:Y:S02]  /*16280*/  ULDC UR4, c[0x0][0xac8] ;  /* 0x0002b20000047ab9 */ /* 0x000fe40000000800 */
[----:B------:R-:W-:Y:S02]  /*16290*/  ISETP.GE.AND P2, PT, R202, UR4, PT ;  /* 0x00000004ca007c0c */ /* 0x000fe4000bf46270 */
[----:B------:R-:W-:-:S11]  /*162a0*/  ISETP.GE.AND P3, PT, R208, UR4, PT ;  /* 0x00000004d0007c0c */ /* 0x000fd6000bf66270 */
[-C--:B0-----:R-:W-:Y:S02]  /*162b0*/  @!P2 LEA R2, P4, R202, R3.reuse, 0x1 ;  /* 0x00000003ca02a211 */ /* 0x081fe400078808ff */
[----:B------:R-:W-:Y:S02]  /*162c0*/  @!P3 LEA R20, P5, R208, R3, 0x1 ;  /* 0x00000003d014b211 */ /* 0x000fe400078a08ff */
[-C--:B-1----:R-:W-:Y:S02]  /*162d0*/  @!P2 LEA.HI.X R3, R202, R21.reuse, R50, 0x1, P4 ;  /* 0x00000015ca03a211 */ /* 0x082fe400020f0c32 */
[----:B------:R-:W-:-:S03]  /*162e0*/  @!P3 LEA.HI.X R21, R208, R21, R48, 0x1, P5 ;  /* 0x00000015d015b211 */ /* 0x000fc600028f0c30 */
[----:B-----5:R3:W-:Y:S04]  /*162f0*/  @!P2 ST.E.128 desc[UR60][R2.64], R4 ;  /* 0x000000040200a985 */ /* 0x0207e8000c101d3c */
[----:B------:R3:W-:Y:S02]  /*16300*/  @!P3 ST.E.128 desc[UR60][R20.64], R28 ;  /* 0x0000001c1400b985 */ /* 0x0007e4000c101d3c */
.L_x_7542:
[----:B------:R-:W-:Y:S05]  /*16310*/  BSYNC B1 ;  /* 0x0000000000017941 */ /* 0x000fea0003800000 */
.L_x_7541:
[----:B---3-5:R3:W4:Y:S01]  /*16320*/  SHFL.IDX PT, R5, R45, 0x1, 0x181f ;  /* 0x00381f002d057f89 */ /* 0x02872200000e0000 */
[----:B------:R-:W-:Y:S03]  /*16330*/  BSSY B1, `(.L_x_7543) ;  /* 0x000000c000017945 */ /* 0x000fe60003800000 */
[----:B0-----:R3:W0:Y:S01]  /*16340*/  SHFL.IDX PT, R3, R44, 0x1, 0x181f ;  /* 0x00381f002c037f89 */ /* 0x00162200000e0000 */
[----:B------:R-:W-:Y:S05]  /*16350*/  @P0 BRA `(.L_x_7544) ;  /* 0x0000000000240947 */ /* 0x000fea0003800000 */
[----:B------:R-:W-:Y:S02]  /*16360*/  ULDC UR4, c[0x0][0xac8] ;  /* 0x0002b20000047ab9 */ /* 0x000fe40000000800 */
[----:B------:R-:W-:Y:S02]  /*16370*/  ISETP.GE.AND P3, PT, R202, UR4, PT ;  /* 0x00000004ca007c0c */ /* 0x000fe4000bf66270 */
[----:B------:R-:W-:-:S11]  /*16380*/  ISETP.GE.AND P4, PT, R208, UR4, PT ;  /* 0x00000004d0007c0c */ /* 0x000fd6000bf86270 */
[-C--:B0-----:R-:W-:Y:S02]  /*16390*/  @!P3 LEA R2, P0, R202, R3.reuse, 0x1 ;  /* 0x00000003ca02b211 */ /* 0x081fe400078008ff */
[----:B------:R-:W-:Y:S02]  /*163a0*/  @!P4 LEA R4, P2, R208, R3, 0x1 ;  /* 0x00000003d004c211 */ /* 0x000fe400078408ff */
[-C--:B----4-:R-:W-:Y:S02]  /*163b0*/  @!P3 LEA.HI.X R3, R202, R5.reuse, R50, 0x1, P0 ;  /* 0x00000005ca03b211 */ /* 0x090fe400000f0c32 */
[----:B------:R-:W-:-:S03]  /*163c0*/  @!P4 LEA.HI.X R5, R208, R5, R48, 0x1, P2 ;  /* 0x00000005d005c211 */ /* 0x000fc600010f0c30 */
[----:B------:R0:W-:Y:S04]  /*163d0*/  @!P3 ST.E.128 desc[UR60][R2.64], R8 ;  /* 0x000000080200b985 */ /* 0x0001e8000c101d3c */
[----:B------:R0:W-:Y:S02]  /*163e0*/  @!P4 ST.E.128 desc[UR60][R4.64], R32 ;  /* 0x000000200400c985 */ /* 0x0001e4000c101d3c */
.L_x_7544:
[----:B------:R-:W-:Y:S05]  /*163f0*/  BSYNC B1 ;  /* 0x0000000000017941 */ /* 0x000fea0003800000 */
.L_x_7543:
[----:B0---4-:R0:W4:Y:S01]  /*16400*/  SHFL.IDX PT, R5, R45, 0x2, 0x181f ;  /* 0x00581f002d057f89 */ /* 0x01112200000e0000 */
[----:B------:R-:W-:Y:S03]  /*16410*/  BSSY B1, `(.L_x_7545) ;  /* 0x000000c000017945 */ /* 0x000fe60003800000 */
[----:B------:R0:W0:Y:S01]  /*16420*/  SHFL.IDX PT, R3, R44, 0x2, 0x181f ;  /* 0x00581f002c037f89 */ /* 0x00002200000e0000 */
        /* <DEDUP_REMOVED lines=10> */
.L_x_7546:
[----:B------:R-:W-:Y:S05]  /*164d0*/  BSYNC B1 ;  /* 0x0000000000017941 */ /* 0x000fea0003800000 */
.L_x_7545:
[----:B--2---:R-:W-:Y:S01]  /*164e0*/  VIADD R0, R46, 0x60 ;  /* 0x000000602e007836 */ /* 0x004fe20000000000 */
[----:B0--3--:R-:W2:Y:S04]  /*164f0*/  SHFL.IDX PT, R45, R45, 0x3, 0x181f ;  /* 0x00781f002d2d7f89 */ /* 0x009ea800000e0000 */
[----:B------:R-:W-:Y:S01]  /*16500*/  ISETP.GE.AND P0, PT, R0, R51, PT ;  /* 0x000000330000720c */ /* 0x000fe20003f06270 */
[----:B----4-:R3:W4:-:S12]  /*16510*/  SHFL.IDX PT, R5, R44, 0x3, 0x181f ;  /* 0x00781f002c057f89 */ /* 0x01071800000e0000 */
[----:B---3--:R-:W-:Y:S05]  /*16520*/  @P0 BRA `(.L_x_7547) ;  /* 0x0000000c00240947 */ /* 0x008fea0003800000 */
[----:B------:R-:W-:Y:S02]  /*16530*/  ULDC UR4, c[0x0][0xac8] ;  /* 0x0002b20000047ab9 */ /* 0x000fe40000000800 */
[----:B------:R-:W-:-:S13]  /*16540*/  ISETP.GE.AND P1, PT, R202, UR4, PT ;  /* 0x00000004ca007c0c */ /* 0x000fda000bf26270 */
[----:B----4-:R-:W-:-:S04]  /*16550*/  @!P1 LEA R2, P0, R202, R5, 0x1 ;  /* 0x00000005ca029211 */ /* 0x010fc800078008ff */
[----:B--2---:R-:W-:Y:S02]  /*16560*/  @!P1 LEA.HI.X R3, R202, R45, R50, 0x1, P0 ;  /* 0x0000002dca039211 */ /* 0x004fe400000f0c32 */
[----:B------:R-:W-:-:S03]  /*16570*/  ISETP.GE.AND P0, PT, R208, UR4, PT ;  /* 0x00000004d0007c0c */ /* 0x000fc6000bf06270 */
[----:B------:R3:W-:Y:S10]  /*16580*/  @!P1 ST.E.128 desc[UR60][R2.64], R24 ;  /* 0x0000001802009985 */ /* 0x0007f4000c101d3c */
[----:B------:R-:W-:Y:S05]  /*16590*/  @P0 BRA `(.L_x_7547) ;  /* 0x0000000c00080947 */ /* 0x000fea0003800000 */
[----:B---3--:R-:W-:-:S04]  /*165a0*/  LEA R2, P0, R208, R5, 0x1 ;  /* 0x00000005d0027211 */ /* 0x008fc800078008ff */
[----:B------:R-:W-:-:S05]  /*165b0*/  LEA.HI.X R3, R208, R45, R48, 0x1, P0 ;  /* 0x0000002dd0037211 */ /* 0x000fca00000f0c30 */
[----:B------:R0:W-:Y:S01]  /*165c0*/  ST.E.128 desc[UR60][R2.64], R40 ;  /* 0x0000002802007985 */ /* 0x0001e2000c101d3c */
[----:B------:R-:W-:Y:S05]  /*165d0*/  BRA `(.L_x_7547) ;  /* 0x0000000800f87947 */ /* 0x000fea0003800000 */
.L_x_7538:
[----:B------:R-:W-:Y:S01]  /*165e0*/  ULDC.64 UR4, c[0x0][0xc00] ;  /* 0x0003000000047ab9 */ /* 0x000fe20000000a00 */
[----:B------:R-:W-:Y:S01]  /*165f0*/  IMAD.MOV.U32 R0, RZ, RZ, RZ ;  /* 0x000000ffff007224 */ /* 0x000fe200078e00ff */
[----:B------:R-:W-:Y:S01]  /*16600*/  ISETP.NE.U32.AND P0, PT, RZ, UR4, PT ;  /* 0x00000004ff007c0c */ /* 0x000fe2000bf05070 */
[----:B------:R-:W2:Y:S01]  /*16610*/  LDC R21, c[0x0][0xbe8] ;  /* 0x0002fa00ff157b82 */ /* 0x000ea20000000800 */
[----:B------:R-:W-:Y:S02]  /*16620*/  IADD3 R2, P1, R211, UR4, RZ ;  /* 0x00000004d3027c10 */ /* 0x000fe4000ff3e0ff */
[----:B------:R-:W-:Y:S02]  /*16630*/  ISETP.NE.AND.EX P0, PT, RZ, UR5, PT, P0 ;  /* 0x00000005ff007c0c */ /* 0x000fe4000bf05300 */
[----:B------:R-:W-:Y:S01]  /*16640*/  IADD3.X R3, R212, UR5, RZ, P1, !PT ;  /* 0x00000005d4037c10 */ /* 0x000fe20008ffe4ff */
[----:B------:R-:W-:Y:S02]  /*16650*/  ULDC.64 UR4, c[0x0][0xc08] ;  /* 0x0003020000047ab9 */ /* 0x000fe40000000a00 */
[----:B------:R-:W-:-:S04]  /*16660*/  ISETP.NE.U32.AND P1, PT, RZ, UR4, PT ;  /* 0x00000004ff007c0c */ /* 0x000fc8000bf25070 */
[----:B------:R-:W-:-:S04]  /*16670*/  ISETP.NE.AND.EX P1, PT, RZ, UR5, PT, P1 ;  /* 0x00000005ff007c0c */ /* 0x000fc8000bf25310 */
[----:B------:R3:W5:Y:S01]  /*16680*/  @P0 LDG.E R0, desc[UR60][R2.64] ;  /* 0x0000003c02000981 */ /* 0x000762000c1e1900 */
[----:B------:R-:W4:Y:S08]  /*16690*/  S2R R7, SR_TID.X ;  /* 0x0000000000077919 */ /* 0x000f300000002100 */
[----:B------:R-:W-:Y:S01]  /*166a0*/  @P1 IADD3 R4, P2, R211, UR4, RZ ;  /* 0x00000004d3041c10 */ /* 0x000fe2000ff5e0ff */
[----:B------:R-:W-:-:S02]  /*166b0*/  ULDC UR4, c[0x0][0xa88] ;  /* 0x0002a20000047ab9 */ /* 0x000fc40000000800 */
[----:B------:R-:W-:Y:S02]  /*166c0*/  MOV R6, UR4 ;  /* 0x0000000400067c02 */ /* 0x000fe40008000f00 */
[----:B------:R-:W-:-:S05]  /*166d0*/  @P1 IADD3.X R5, R212, UR5, RZ, P2, !PT ;  /* 0x00000005d4051c10 */ /* 0x000fca00097fe4ff */
[----:B------:R3:W5:Y:S01]  /*166e0*/  @P1 LDG.E R6, desc[UR60][R4.64] ;  /* 0x0000003c04061981 */ /* 0x000762000c1e1900 */
[----:B--2---:R-:W-:-:S13]  /*166f0*/  ISETP.NE.AND P2, PT, R21, 0x1, PT ;  /* 0x000000011500780c */ /* 0x004fda0003f45270 */
[----:B------:R-:W2:Y:S01]  /*16700*/  @P2 LDC R12, c[0x0][0xbec] ;  /* 0x0002fb00ff0c2b82 */ /* 0x000ea20000000800 */
[----:B----4-:R-:W-:-:S07]  /*16710*/  VIADD R7, R7, 0xffffff80 ;  /* 0xffffff8007077836 */ /* 0x010fce0000000000 */
[----:B------:R-:W4:Y:S01]  /*16720*/  @P2 LDC R25, c[0x0][0xbf0] ;  /* 0x0002fc00ff192b82 */ /* 0x000f220000000800 */
[----:B------:R-:W-:Y:S01]  /*16730*/  ISETP.GE.AND P3, PT, R7, 0x80, PT ;  /* 0x000000800700780c */ /* 0x000fe20003f66270 */
[----:B---3--:R-:W-:-:S12]  /*16740*/  @P1 BRA `(.L_x_7548) ;  /* 0x0000000000101947 */ /* 0x008fd80003800000 */
[----:B------:R-:W-:Y:S05]  /*16750*/  @!P0 BRA `(.L_x_7548) ;  /* 0x00000000000c8947 */ /* 0x000fea0003800000 */
[----:B------:R-:W3:Y:S04]  /*16760*/  LDG.E R5, desc[UR60][R2.64] ;  /* 0x0000003c02057981 */ /* 0x000ee8000c1e1900 */
[----:B-----5:R-:W3:Y:S02]  /*16770*/  LDG.E R6, desc[UR60][R2.64+0x4] ;  /* 0x0000043c02067981 */ /* 0x020ee4000c1e1900 */
[----:B---3--:R-:W-:-:S07]  /*16780*/  IMAD.IADD R6, R6, 0x1, -R5 ;  /* 0x0000000106067824 */ /* 0x008fce00078e0a05 */
.L_x_7548:
[----:B------:R-:W-:Y:S01]  /*16790*/  BSSY B1, `(.L_x_7549) ;  /* 0x000002e000017945 */ /* 0x000fe20003800000 */
[----:B------:R-:W-:Y:S02]  /*167a0*/  SHF.R.S32.HI R10, RZ, 0x1f, R210 ;  /* 0x0000001fff0a7819 */ /* 0x000fe400000114d2 */
[----:B------:R-:W-:Y:S02]  /*167b0*/  SEL R207, R207, RZ, !P0 ;  /* 0x000000ffcfcf7207 */ /* 0x000fe40004000000 */
[----:B------:R-:W-:Y:S02]  /*167c0*/  SEL R214, R214, RZ, !P0 ;  /* 0x000000ffd6d67207 */ /* 0x000fe40004000000 */
[----:B-----5:R-:W-:Y:S01]  /*167d0*/  SHF.R.S32.HI R11, RZ, 0x1f, R0 ;  /* 0x0000001fff0b7819 */ /* 0x020fe20000011400 */
[----:B------:R-:W-:Y:S06]  /*167e0*/  @P3 BRA `(.L_x_7550) ;  /* 0x0000000000a03947 */ /* 0x000fec0003800000 */
[----:B------:R-:W3:Y:S01]  /*167f0*/  S2R R2, SR_TID.X ;  /* 0x0000000000027919 */ /* 0x000ee20000002100 */
[----:B------:R-:W5:Y:S02]  /*16800*/  LDC R9, c[0x0][0xbe8] ;  /* 0x0002fa00ff097b82 */ /* 0x000f640000000800 */
[----:B-----5:R-:W-:Y:S02]  /*16810*/  IMAD R3, R6, R9, RZ ;  /* 0x0000000906037224 */ /* 0x020fe400078e02ff */
[----:B---3--:R-:W-:-:S04]  /*16820*/  IMAD R2, R215, 0x80, R2 ;  /* 0x00000080d7027824 */ /* 0x008fc800078e0202 */
[----:B------:R-:W-:-:S05]  /*16830*/  VIADD R8, R2, 0xffffff80 ;  /* 0xffffff8002087836 */ /* 0x000fca0000000000 */
[----:B------:R-:W-:-:S13]  /*16840*/  ISETP.GE.AND P0, PT, R8, R3, PT ;  /* 0x000000030800720c */ /* 0x000fda0003f06270 */
[----:B------:R-:W-:Y:S05]  /*16850*/  @P0 BRA `(.L_x_7550) ;  /* 0x0000000000840947 */ /* 0x000fea0003800000 */
[----:B------:R-:W-:Y:S01]  /*16860*/  ISETP.NE.AND P0, PT, R9, 0x1, PT ;  /* 0x000000010900780c */ /* 0x000fe20003f05270 */
[----:B------:R-:W-:Y:S01]  /*16870*/  ULDC.64 UR4, c[0x0][0xb90] ;  /* 0x0002e40000047ab9 */ /* 0x000fe20000000a00 */
[----:B------:R-:W-:Y:S01]  /*16880*/  IMAD.MOV.U32 R2, RZ, RZ, R0 ;  /* 0x000000ffff027224 */ /* 0x000fe200078e0000 */
[----:B------:R-:W-:Y:S01]  /*16890*/  MOV R5, R8 ;  /* 0x0000000800057202 */ /* 0x000fe20000000f00 */
[----:B------:R-:W-:Y:S02]  /*168a0*/  IMAD R7, R10, UR4, RZ ;  /* 0x000000040a077c24 */ /* 0x000fe4000f8e02ff */
[----:B------:R-:W-:Y:S02]  /*168b0*/  IMAD.MOV.U32 R3, RZ, RZ, R11 ;  /* 0x000000ffff037224 */ /* 0x000fe400078e000b */
[C---:B------:R-:W-:Y:S02]  /*168c0*/  IMAD R7, R210.reuse, UR5, R7 ;  /* 0x00000005d2077c24 */ /* 0x040fe4000f8e0207 */
[----:B------:R-:W-:Y:S01]  /*168d0*/  IMAD.WIDE.U32 R2, R210, UR4, R2 ;  /* 0x00000004d2027c25 */ /* 0x000fe2000f8e0002 */
[----:B------:R-:W-:-:S02]  /*168e0*/  ULDC.64 UR4, c[0x0][0xb98] ;  /* 0x0002e60000047ab9 */ /* 0x000fc40000000a00 */
[----:B------:R-:W3:Y:S01]  /*168f0*/  @P0 LDC R13, c[0x0][0xbec] ;  /* 0x0002fb00ff0d0b82 */ /* 0x000ee20000000800 */
[----:B------:R-:W-:Y:S02]  /*16900*/  IMAD.IADD R3, R3, 0x1, R7 ;  /* 0x0000000103037824 */ /* 0x000fe400078e0207 */
[----:B------:R-:W-:-:S05]  /*16910*/  IMAD.WIDE.U32 R2, R207, UR4, R2 ;  /* 0x00000004cf027c25 */ /* 0x000fca000f8e0002 */
[----:B------:R-:W5:Y:S01]  /*16920*/  @P0 LDC R15, c[0x0][0xbf0] ;  /* 0x0002fc00ff0f0b82 */ /* 0x000f620000000800 */
[----:B---3--:R-:W-:-:S05]  /*16930*/  @P0 IMAD.HI.U32 R4, R8, R13, RZ ;  /* 0x0000000d08040227 */ /* 0x008fca00078e00ff */
[----:B-----5:R-:W-:Y:S01]  /*16940*/  @P0 SHF.R.U32.HI R5, RZ, R15, R4 ;  /* 0x0000000fff050219 */ /* 0x020fe20000011604 */
        /* <DEDUP_REMOVED lines=18> */
.L_x_7550:
[----:B------:R-:W-:Y:S05]  /*16a70*/  BSYNC B1 ;  /* 0x0000000000017941 */ /* 0x000fea0003800000 */
.L_x_7549:
[----:B------:R-:W-:Y:S02]  /*16a80*/  ULDC.64 UR4, c[0x0][0xaa0] ;  /* 0x0002a80000047ab9 */ /* 0x000fe40000000a00 */
[----:B---3--:R-:W-:-:S04]  /*16a90*/  IMAD R3, R11, UR4, RZ ;  /* 0x000000040b037c24 */ /* 0x008fc8000f8e02ff */
[C---:B------:R-:W-:Y:S02]  /*16aa0*/  IMAD R5, R0.reuse, UR5, R3 ;  /* 0x0000000500057c24 */ /* 0x040fe4000f8e0203 */
[----:B------:R-:W-:Y:S01]  /*16ab0*/  IMAD.WIDE.U32 R2, R0, UR4, RZ ;  /* 0x0000000400027c25 */ /* 0x000fe2000f8e00ff */
[----:B------:R-:W-:-:S03]  /*16ac0*/  ULDC.64 UR4, c[0x0][0xae8] ;  /* 0x0002ba0000047ab9 */ /* 0x000fc60000000a00 */
[----:B------:R-:W-:Y:S02]  /*16ad0*/  IMAD R0, R209, 0x20, R216 ;  /* 0x00000020d1007824 */ /* 0x000fe400078e02d8 */
[----:B------:R-:W-:Y:S02]  /*16ae0*/  IMAD.IADD R3, R3, 0x1, R5 ;  /* 0x0000000103037824 */ /* 0x000fe400078e0205 */
[----:B------:R-:W-:Y:S02]  /*16af0*/  IMAD R9, R215, 0x80, R0 ;  /* 0x00000080d7097824 */ /* 0x000fe400078e0200 */
[----:B------:R-:W-:Y:S02]  /*16b00*/  IMAD R7, R10, UR4, RZ ;  /* 0x000000040a077c24 */ /* 0x000fe4000f8e02ff */
[----:B--2---:R-:W-:Y:S01]  /*16b10*/  @P2 IMAD.HI.U32 R0, R9, R12, RZ ;  /* 0x0000000c09002227 */ /* 0x004fe200078e00ff */
[----:B------:R-:W-:-:S03]  /*16b20*/  MOV R5, R9 ;  /* 0x0000000900057202 */ /* 0x000fc60000000f00 */
[C---:B------:R-:W-:Y:S01]  /*16b30*/  IMAD R7, R210.reuse, UR5, R7 ;  /* 0x00000005d2077c24 */ /* 0x040fe2000f8e0207 */
[----:B----4-:R-:W-:Y:S01]  /*16b40*/  @P2 SHF.R.U32.HI R5, RZ, R25, R0 ;  /* 0x00000019ff052219 */ /* 0x010fe20000011600 */
[----:B------:R-:W-:Y:S01]  /*16b50*/  IMAD.WIDE.U32 R2, R210, UR4, R2 ;  /* 0x00000004d2027c25 */ /* 0x000fe2000f8e0002 */
[----:B------:R-:W-:Y:S02]  /*16b60*/  ULDC.64 UR4, c[0x0][0xaf0] ;  /* 0x0002bc0000047ab9 */ /* 0x000fe40000000a00 */
[----:B------:R-:W-:Y:S01]  /*16b70*/  SHF.R.S32.HI R0, RZ, 0x1f, R5 ;  /* 0x0000001fff007819 */ /* 0x000fe20000011405 */
[----:B------:R-:W-:Y:S02]  /*16b80*/  IMAD R4, R214, UR4, RZ ;  /* 0x00000004d6047c24 */ /* 0x000fe4000f8e02ff */
[----:B------:R-:W-:Y:S02]  /*16b90*/  IMAD.IADD R3, R3, 0x1, R7 ;  /* 0x0000000103037824 */ /* 0x000fe400078e0207 */
[----:B------:R-:W-:-:S02]  /*16ba0*/  IMAD R7, R207, UR5, R4 ;  /* 0x00000005cf077c24 */ /* 0x000fc4000f8e0204 */
        /* <DEDUP_REMOVED lines=16> */
[----:B------:R-:W-:Y:S01]  /*16cb0*/  UMOV UR4, 0xffffffff ;  /* 0xffffffff00047882 */ /* 0x000fe20000000000 */
[----:B------:R-:W-:-:S04]  /*16cc0*/  IADD3 R3, R3, R7, RZ ;  /* 0x0000000703037210 */ /* 0x000fc80007ffe0ff */
[----:B------:R-:W-:Y:S01]  /*16cd0*/  LEA.HI.X R2, R2, UR5, R3, 0x1, P0 ;  /* 0x0000000502027c11 */ /* 0x000fe200080f0c03 */
[----:B------:R-:W-:Y:S06]  /*16ce0*/  BRA.DIV UR4, `(.L_x_7551) ;  /* 0x000000a204e87947 */ /* 0x000fec000b800000 */
[----:B------:R2:W3:Y:S04]  /*16cf0*/  SHFL.IDX PT, R3, R2, RZ, 0x181f ;  /* 0x00181fff02037589 */ /* 0x0004e800000e0000 */
[----:B------:R2:W4:Y:S02]  /*16d00*/  SHFL.IDX PT, R14, R0, RZ, 0x181f ;  /* 0x00181fff000e7589 */ /* 0x00052400000e0000 */
.L_x_7786:
[----:B------:R-:W-:Y:S01]  /*16d10*/  IMAD R21, R6, R21, RZ ;  /* 0x0000001506157224 */ /* 0x000fe200078e02ff */
[----:B------:R-:W-:Y:S01]  /*16d20*/  BSSY B1, `(.L_x_7552) ;  /* 0x000000f000017945 */ /* 0x000fe20003800000 */
[----:B------:R-:W-:-:S05]  /*16d30*/  IMAD R6, R215, 0x80, R216 ;  /* 0x00000080d7067824 */ /* 0x000fca00078e02d8 */
[----:B------:R-:W-:-:S13]  /*16d40*/  ISETP.GE.AND P0, PT, R6, R21, PT ;  /* 0x000000150600720c */ /* 0x000fda0003f06270 */
[----:B------:R-:W-:Y:S05]  /*16d50*/  @P0 BRA `(.L_x_7553) ;  /* 0x00000000002c0947 */ /* 0x000fea0003800000 */
[----:B------:R-:W-:Y:S01]  /*16d60*/  ULDC UR4, c[0x0][0xac8] ;  /* 0x0002b20000047ab9 */ /* 0x000fe20000000800 */
[----:B------:R-:W-:Y:S02]  /*16d70*/  SHF.R.S32.HI R8, RZ, 0x1f, R202 ;  /* 0x0000001fff087819 */ /* 0x000fe400000114ca */
[----:B------:R-:W-:Y:S02]  /*16d80*/  ISETP.GE.AND P2, PT, R202, UR4, PT ;  /* 0x00000004ca007c0c */ /* 0x000fe4000bf46270 */
[----:B------:R-:W-:Y:S02]  /*16d90*/  ISETP.GE.AND P3, PT, R208, UR4, PT ;  /* 0x00000004d0007c0c */ /* 0x000fe4000bf66270 */
[----:B------:R-:W-:-:S09]  /*16da0*/  SHF.R.S32.HI R7, RZ, 0x1f, R208 ;  /* 0x0000001fff077819 */ /* 0x000fd200000114d0 */
[-C--:B----4-:R-:W-:Y:S02]  /*16db0*/  @!P2 LEA R4, P0, R202, R14.reuse, 0x1 ;  /* 0x0000000eca04a211 */ /* 0x090fe400078008ff */
[----:B------:R-:W-:Y:S02]  /*16dc0*/  @!P3 LEA R14, P1, R208, R14, 0x1 ;  /* 0x0000000ed00eb211 */ /* 0x000fe400078208ff */
[-C--:B---3--:R-:W-:Y:S02]  /*16dd0*/  @!P2 LEA.HI.X R5, R202, R3.reuse, R8, 0x1, P0 ;  /* 0x00000003ca05a211 */ /* 0x088fe400000f0c08 */
[----:B------:R-:W-:-:S03]  /*16de0*/  @!P3 LEA.HI.X R15, R208, R3, R7, 0x1, P1 ;  /* 0x00000003d00fb211 */ /* 0x000fc600008f0c07 */
[----:B------:R3:W-:Y:S04]  /*16df0*/  @!P2 ST.E.128 desc[UR60][R4.64], RZ ;  /* 0x000000ff0400a985 */ /* 0x0007e8000c101d3c */
[----:B------:R3:W-:Y:S02]  /*16e00*/  @!P3 ST.E.128 desc[UR60][R14.64], RZ ;  /* 0x000000ff0e00b985 */ /* 0x0007e4000c101d3c */
.L_x_7553:
[----:B------:R-:W-:Y:S05]  /*16e10*/  BSYNC B1 ;  /* 0x0000000000017941 */ /* 0x000fea0003800000 */
.L_x_7552:
[----:B------:R-:W-:-:S03]  /*16e20*/  UMOV UR4, 0xffffffff ;  /* 0xffffffff00047882 */ /* 0x000fc60000000000 */
[----:B------:R-:W-:Y:S05]  /*16e30*/  BRA.DIV UR4, `(.L_x_7554) ;  /* 0x000000a204c87947 */ /* 0x000fea000b800000 */
[----:B---3--:R3:W0:Y:S04]  /*16e40*/  SHFL.IDX PT, R3, R2, 0x1, 0x181f ;  /* 0x00381f0002037f89 */ /* 0x00862800000e0000 */
[----:B----4-:R3:W4:Y:S02]  /*16e50*/  SHFL.IDX PT, R14, R0, 0x1, 0x181f ;  /* 0x00381f00000e7f89 */ /* 0x01072400000e0000 */
.L_x_7790:
[----:B------:R-:W-:Y:S01]  /*16e60*/  VIADD R4, R6, 0x20 ;  /* 0x0000002006047836 */ /* 0x000fe20000000000 */
[----:B------:R-:W-:Y:S04]  /*16e70*/  BSSY B1, `(.L_x_7555) ;  /* 0x000000e000017945 */ /* 0x000fe80003800000 */
        /* <DEDUP_REMOVED lines=9> */
[-C--:B0-----:R-:W-:Y:S02]  /*16f10*/  @!P2 LEA.HI.X R5, R202, R3.reuse, R8, 0x1, P0 ;  /* 0x00000003ca05a211 */ /* 0x081fe400000f0c08 */
[----:B------:R-:W-:-:S03]  /*16f20*/  @!P3 LEA.HI.X R15, R208, R3, R7, 0x1, P1 ;  /* 0x00000003d00fb211 */ /* 0x000fc600008f0c07 */
[----:B------:R0:W-:Y:S04]  /*16f30*/  @!P2 ST.E.128 desc[UR60][R4.64], RZ ;  /* 0x000000ff0400a985 */ /* 0x0001e8000c101d3c */
[----:B------:R0:W-:Y:S02]  /*16f40*/  @!P3 ST.E.128 desc[UR60][R14.64], RZ ;  /* 0x000000ff0e00b985 */ /* 0x0001e4000c101d3c */
.L_x_7556:
[----:B------:R-:W-:Y:S05]  /*16f50*/  BSYNC B1 ;  /* 0x0000000000017941 */ /* 0x000fea0003800000 */
.L_x_7555:
[----:B------:R-:W-:-:S03]  /*16f60*/  UMOV UR4, 0xffffffff ;  /* 0xffffffff00047882 */ /* 0x000fc60000000000 */
[----:B------:R-:W-:Y:S05]  /*16f70*/  BRA.DIV UR4, `(.L_x_7557) ;  /* 0x000000a204c07947 */ /* 0x000fea000b800000 */
[----:B0-----:R0:W0:Y:S04]  /*16f80*/  SHFL.IDX PT, R3, R2, 0x2, 0x181f ;  /* 0x00581f0002037f89 */ /* 0x00102800000e0000 */
[----:B----4-:R4:W0:Y:S02]  /*16f90*/  SHFL.IDX PT, R14, R0, 0x2, 0x181f ;  /* 0x00581f00000e7f89 */ /* 0x01082400000e0000 */
.L_x_7794:
        /* <DEDUP_REMOVED lines=9> */
[-C--:B0-----:R-:W-:Y:S02]  /*17030*/  @!P2 LEA R4, P0, R202, R14.reuse, 0x1 ;  /* 0x0000000eca04a211 */ /* 0x081fe400078008ff */
[----:B------:R-:W-:Y:S02]  /*17040*/  @!P3 LEA R14, P1, R208, R14, 0x1 ;  /* 0x0000000ed00eb211 */ /* 0x000fe400078208ff */
[-C--:B------:R-:W-:Y:S02]  /*17050*/  @!P2 LEA.HI.X R5, R202, R3.reuse, R8, 0x1, P0 ;  /* 0x00000003ca05a211 */ /* 0x080fe400000f0c08 */
[----:B------:R-:W-:-:S03]  /*17060*/  @!P3 LEA.HI.X R15, R208, R3, R7, 0x1, P1 ;  /* 0x00000003d00fb211 */ /* 0x000fc600008f0c07 */
[----:B------:R0:W-:Y:S04]  /*17070*/  @!P2 ST.E.128 desc[UR60][R4.64], RZ ;  /* 0x000000ff0400a985 */ /* 0x0001e8000c101d3c */
[----:B------:R0:W-:Y:S02]  /*17080*/  @!P3 ST.E.128 desc[UR60][R14.64], RZ ;  /* 0x000000ff0e00b985 */ /* 0x0001e4000c101d3c */
.L_x_7559:
[----:B------:R-:W-:Y:S05]  /*17090*/  BSYNC B1 ;  /* 0x0000000000017941 */ /* 0x000fea0003800000 */
.L_x_7558:
[----:B------:R-:W-:-:S03]  /*170a0*/  UMOV UR4, 0xffffffff ;  /* 0xffffffff00047882 */ /* 0x000fc60000000000 */
[----:B------:R-:W-:Y:S05]  /*170b0*/  BRA.DIV UR4, `(.L_x_7560) ;  /* 0x000000a204b87947 */ /* 0x000fea000b800000 */
[----:B0-----:R0:W0:Y:S04]  /*170c0*/  SHFL.IDX PT, R3, R2, 0x3, 0x181f ;  /* 0x00781f0002037f89 */ /* 0x00102800000e0000 */
[----:B------:R0:W0:Y:S02]  /*170d0*/  SHFL.IDX PT, R14, R0, 0x3, 0x181f ;  /* 0x00781f00000e7f89 */ /* 0x00002400000e0000 */
.L_x_7798:
[----:B0-234-:R-:W-:-:S05]  /*170e0*/  VIADD R0, R6, 0x60 ;  /* 0x0000006006007836 */ /* 0x01dfca0000000000 */
[----:B------:R-:W-:-:S13]  /*170f0*/  ISETP.GE.AND P0, PT, R0, R21, PT ;  /* 0x000000150000720c */ /* 0x000fda0003f06270 */
[----:B------:R-:W-:Y:S05]  /*17100*/  @P0 BRA `(.L_x_7547) ;  /* 0x00000000002c0947 */ /* 0x000fea0003800000 */
[----:B------:R-:W-:Y:S01]  /*17110*/  ULDC UR4, c[0x0][0xac8] ;  /* 0x0002b20000047ab9 */ /* 0x000fe20000000800 */
[----:B------:R-:W-:Y:S02]  /*17120*/  SHF.R.S32.HI R7, RZ, 0x1f, R202 ;  /* 0x0000001fff077819 */ /* 0x000fe400000114ca */
[----:B------:R-:W-:Y:S02]  /*17130*/  ISETP.GE.AND P2, PT, R202, UR4, PT ;  /* 0x00000004ca007c0c */ /* 0x000fe4000bf46270 */
[----:B------:R-:W-:Y:S02]  /*17140*/  ISETP.GE.AND P3, PT, R208, UR4, PT ;  /* 0x00000004d0007c0c */ /* 0x000fe4000bf66270 */
[----:B------:R-:W-:-:S09]  /*17150*/  SHF.R.S32.HI R2, RZ, 0x1f, R208 ;  /* 0x0000001fff027819 */ /* 0x000fd200000114d0 */
[-C--:B------:R-:W-:Y:S02]  /*17160*/  @!P2 LEA R4, P0, R202, R14.reuse, 0x1 ;  /* 0x0000000eca04a211 */ /* 0x080fe400078008ff */
[----:B------:R-:W-:Y:S02]  /*17170*/  @!P3 LEA R14, P1, R208, R14, 0x1 ;  /* 0x0000000ed00eb211 */ /* 0x000fe400078208ff */
[-C--:B------:R-:W-:Y:S02]  /*17180*/  @!P2 LEA.HI.X R5, R202, R3.reuse, R7, 0x1, P0 ;  /* 0x00000003ca05a211 */ /* 0x080fe400000f0c07 */
[----:B------:R-:W-:-:S03]  /*17190*/  @!P3 LEA.HI.X R15, R208, R3, R2, 0x1, P1 ;  /* 0x00000003d00fb211 */ /* 0x000fc600008f0c02 */
[----:B------:R0:W-:Y:S04]  /*171a0*/  @!P2 ST.E.128 desc[UR60][R4.64], RZ ;  /* 0x000000ff0400a985 */ /* 0x0001e8000c101d3c */
[----:B------:R0:W-:Y:S02]  /*171b0*/  @!P3 ST.E.128 desc[UR60][R14.64], RZ ;  /* 0x000000ff0e00b985 */ /* 0x0001e4000c101d3c */
.L_x_7547:
[----:B------:R-:W-:Y:S05]  /*171c0*/  BSYNC B0 ;  /* 0x0000000000007941 */ /* 0x000fea0003800000 */
.L_x_7537:
[----:B------:R-:W-:Y:S02]  /*171d0*/  ULDC UR4, c[0x0][0xc3c] ;  /* 0x00030f0000047ab9 */ /* 0x000fe40000000800 */
[----:B-1----:R-:W-:-:S13]  /*171e0*/  ISETP.GE.AND P0, PT, R171, UR4, PT ;  /* 0x00000004ab007c0c */ /* 0x002fda000bf06270 */
[----:B------:R-:W-:Y:S05]  /*171f0*/  @!P0 BRA `(.L_x_7561) ;  /* 0xfffffe9c00988947 */ /* 0x000fea000383ffff */
[----:B------:R-:W-:Y:S05]  /*17200*/  BRA `(.L_x_7397) ;  /* 0x0000007c00387947 */ /* 0x000fea0003800000 */
.L_x_7395:
[----:B------:R-:W-:-:S08]  /*17210*/  NOP ;  /* 0x0000000000007918 */ /* 0x000fd00000000000 */
[----:B--2---:R-:W0:-:S00]  /*17220*/  USETMAXREG.DEALLOC.CTAPOOL 0x28 ;  /* 0x00000028000079c8 */ /* 0x004e0000080e0500 */
        /* <DEDUP_REMOVED lines=13> */
[----:B0-----:R-:W-:Y:S01]  /*17300*/  MOV R0, RZ ;  /* 0x000000ff00007202 */ /* 0x001fe20000000f00 */
[----:B------:R-:W0:Y:S01]  /*17310*/  S2UR UR6, SR_CTAID.X ;  /* 0x00000000000679c3 */ /* 0x000e220000002500 */
[----:B------:R-:W-:Y:S01]  /*17320*/  ULDC UR5, c[0x0][0xc38] ;  /* 0x00030e0000057ab9 */ /* 0x000fe20000000800 */
[----:B--2---:R-:W-:-:S04]  /*17330*/  LOP3.LUT R5, R2, 0x1f, RZ, 0xc0, !PT ;  /* 0x0000001f02057812 */ /* 0x004fc800078ec0ff */
[----:B------:R-:W-:-:S04]  /*17340*/  ISETP.NE.AND P0, PT, R5, 0x1f, PT ;  /* 0x0000001f0500780c */ /* 0x000fc80003f05270 */
[----:B------:R-:W-:-:S13]  /*17350*/  ISETP.GE.OR P1, PT, R5, UR4, !P0 ;  /* 0x0000000405007c0c */ /* 0x000fda000c726670 */
[----:B------:R-:W2:Y:S02]  /*17360*/  @!P1 LDC.64 R2, c[0x0][0xc80] ;  /* 0x00032000ff029b82 */ /* 0x000ea40000000a00 */
[----:B--2---:R-:W-:-:S05]  /*17370*/  @!P1 IMAD.WIDE.U32 R2, R5, 0x4, R2 ;  /* 0x0000000405029825 */ /* 0x004fca00078e0002 */
        /* <DEDUP_REMOVED lines=21> */
[----:B-1----:R-:W-:-:S04]  /*174d0*/  SEL R7, R6, RZ, P5 ;  /* 0x000000ff06077207 */ /* 0x002fc80002800000 */
[----:B------:R-:W-:-:S05]  /*174e0*/  IADD3 R7, R2, R7, RZ ;  /* 0x0000000702077210 */ /* 0x000fca0007ffe0ff */
[----:B------:R-:W1:Y:S02]  /*174f0*/  SHFL.IDX PT, R4, R7, 0x1f, 0x1f ;  /* 0x03e01f0007047f89 */ /* 0x000e6400000e0000 */
[----:B-1----:R-:W-:-:S04]  /*17500*/  IMAD R4, R4, UR5, RZ ;  /* 0x0000000504047c24 */ /* 0x002fc8000f8e02ff */
[----:B------:R-:W-:Y:S01]  /*17510*/  IMAD.MOV.U32 R3, RZ, RZ, R4 ;  /* 0x000000ffff037224 */ /* 0x000fe200078e0004 */
[----:B0-----:R-:W-:-:S13]  /*17520*/  ISETP.GT.AND P6, PT, R4, UR6, PT ;  /* 0x0000000604007c0c */ /* 0x001fda000bfc4270 */
[----:B------:R-:W-:Y:S05]  /*17530*/  @P6 BRA `(.L_x_7563) ;  /* 0x00000000009c6947 */ /* 0x000fea0003800000 */
[----:B------:R-:W0:Y:S01]  /*17540*/  LDC R10, c[0x0][0xc3c] ;  /* 0x00030f00ff0a7b82 */ /* 0x000e220000000800 */
[----:B------:R-:W-:Y:S01]  /*17550*/  IMAD.MOV.U32 R4, RZ, RZ, R3 ;  /* 0x000000ffff047224 */ /* 0x000fe200078e0003 */
[----:B------:R-:W-:Y:S01]  /*17560*/  UMOV UR4, URZ ;  /* 0x0000003f00047c82 */ /* 0x000fe20008000000 */
[----:B------:R-:W-:Y:S01]  /*17570*/  ULDC UR7, c[0x0][0xc3c] ;  /* 0x00030f0000077ab9 */ /* 0x000fe20000000800 */
[----:B------:R-:W-:-:S05]  /*17580*/  ULDC UR5, c[0x0][0xc38] ;  /* 0x00030e0000057ab9 */ /* 0x000fca0000000800 */
.L_x_7567:
        /* <DEDUP_REMOVED lines=12> */
.L_x_7566:
[----:B------:R-:W-:Y:S05]  /*17650*/  BSYNC B0 ;  /* 0x0000000000007941 */ /* 0x000fea0003800000 */
.L_x_7565:
        /* <DEDUP_REMOVED lines=21> */
.L_x_7563:
        /* <DEDUP_REMOVED lines=10> */
[----:B0-----:R-:W-:-:S06]  /*17850*/  IADD3 R2, R6, 0xffffffe, RZ ;  /* 0x0ffffffe06027810 */ /* 0x001fcc0007ffe0ff */
[----:B------:R0:W1:Y:S01]  /*17860*/  F2I.FTZ.U32.TRUNC.NTZ R3, R2 ;  /* 0x0000000200037305 */ /* 0x000062000021f000 */
[----:B------:R-:W-:Y:S05]  /*17870*/  @!P0 BRA `(.L_x_7568) ;  /* 0x0000000000088947 */ /* 0x000fea0003800000 */
[----:B------:R-:W-:-:S06]  /*17880*/  VIADD R16, R19, 0xffffffff ;  /* 0xffffffff13107836 */ /* 0x000fcc0000000000 */
[----:B------:R2:W3:Y:S02]  /*17890*/  SHFL.IDX PT, R16, R7, R16, 0x1f ;  /* 0x00001f1007107589 */ /* 0x0004e400000e0000 */
.L_x_7568:
[----:B---3--:R-:W-:Y:S01]  /*178a0*/  IMAD R16, R16, UR5, R9 ;  /* 0x0000000510107c24 */ /* 0x008fe2000f8e0209 */
[----:B0-----:R-:W-:Y:S01]  /*178b0*/  IABS R2, R0 ;  /* 0x0000000000027213 */ /* 0x001fe20000000000 */
[----:B-12---:R-:W-:Y:S02]  /*178c0*/  IMAD.MOV R7, RZ, RZ, -R3 ;  /* 0x000000ffff077224 */ /* 0x006fe400078e0a03 */
[----:B------:R-:W-:Y:S01]  /*178d0*/  VIADD R19, R19, UR4 ;  /* 0x0000000413137c36 */ /* 0x000fe20008000000 */
[----:B------:R-:W-:Y:S01]  /*178e0*/  IADD3 R9, -R16, UR6, RZ ;  /* 0x0000000610097c10 */ /* 0x000fe2000fffe1ff */
[----:B------:R-:W-:Y:S02]  /*178f0*/  IMAD.MOV R6, RZ, RZ, -R2 ;  /* 0x000000ffff067224 */ /* 0x000fe400078e0a02 */
[----:B------:R-:W-:Y:S01]  /*17900*/  IMAD R7, R7, R8, RZ ;  /* 0x0000000807077224 */ /* 0x000fe200078e02ff */
[----:B------:R-:W-:Y:S01]  /*17910*/  IABS R4, R9 ;  /* 0x0000000900047213 */ /* 0x000fe20000000000 */
[----:B------:R-:W-:-:S04]  /*17920*/  IMAD.MOV.U32 R2, RZ, RZ, RZ ;  /* 0x000000ffff027224 */ /* 0x000fc800078e00ff */
[----:B------:R-:W-:Y:S01]  /*17930*/  IMAD.HI.U32 R2, R3, R7, R2 ;  /* 0x0000000703027227 */ /* 0x000fe200078e0002 */
[----:B------:R-:W-:-:S03]  /*17940*/  MOV R3, R4 ;  /* 0x0000000400037202 */ /* 0x000fc60000000f00 */
        /* <DEDUP_REMOVED lines=17> */
.L_x_7564:
[----:B------:R-:W-:Y:S01]  /*17a60*/  IMAD.MOV.U32 R17, RZ, RZ, RZ ;  /* 0x000000ffff117224 */ /* 0x000fe200078e00ff */
[----:B------:R-:W-:Y:S01]  /*17a70*/  MOV R16, UR6 ;  /* 0x0000000600107c02 */ /* 0x000fe20008000f00 */
[----:B------:R-:W-:-:S07]  /*17a80*/  IMAD.MOV.U32 R18, RZ, RZ, RZ ;  /* 0x000000ffff127224 */ /* 0x000fce00078e00ff */
.L_x_7569:
[----:B------:R-:W-:-:S13]  /*17a90*/  ISETP.NE.AND P0, PT, R5, RZ, PT ;  /* 0x000000ff0500720c */ /* 0x000fda0003f05270 */
[----:B------:R-:W0:Y:S01]  /*17aa0*/  @!P0 S2R R3, SR_CgaCtaId ;  /* 0x0000000000038919 */ /* 0x000e220000008800 */
[----:B------:R-:W-:-:S04]  /*17ab0*/  @!P0 MOV R0, 0x400 ;  /* 0x0000040000008802 */ /* 0x000fc80000000f00 */
[----:B0-----:R-:W-:-:S05]  /*17ac0*/  @!P0 LEA R0, R3, R0, 0x18 ;  /* 0x0000000003008211 */ /* 0x001fca00078ec0ff */
[----:B------:R2:W-:Y:S01]  /*17ad0*/  @!P0 STS.128 [R0+0x228d0], R16 ;  /* 0x0228d01000008388 */ /* 0x0005e20000000c00 */
[----:B------:R-:W-:Y:S06]  /*17ae0*/  BAR.ARV 0x5, 0x180 ;  /* 0x0146000000007b1d */ /* 0x000fec0000002000 */
.L_x_7562:
[----:B0-2---:R-:W-:Y:S01]  /*17af0*/  IMAD.MOV.U32 R0, RZ, RZ, 0x1 ;  /* 0x00000001ff007424 */ /* 0x005fe200078e00ff */
[----:B------:R-:W-:Y:S01]  /*17b00*/  ULDC UR4, c[0x0][0xc3c] ;  /* 0x00030f0000047ab9 */ /* 0x000fe20000000800 */
[----:B------:R-:W-:Y:S01]  /*17b10*/  IMAD.MOV.U32 R34, RZ, RZ, RZ ;  /* 0x000000ffff227224 */ /* 0x000fe200078e00ff */
[----:B-1----:R-:W-:Y:S02]  /*17b20*/  ISETP.GE.AND P0, PT, R19, UR4, PT ;  /* 0x0000000413007c0c */ /* 0x002fe4000bf06270 */
[----:B------:R0:W-:Y:S04]  /*17b30*/  STL [R1+0x4], R0 ;  /* 0x0000040001007387 */ /* 0x0001e80000100800 */
[----:B------:R0:W-:Y:S07]  /*17b40*/  STL [R1+0x48], RZ ;  /* 0x000048ff01007387 */ /* 0x0001ee0000100800 */
[----:B------:R-:W-:Y:S05]  /*17b50*/  @P0 BRA `(.L_x_7570) ;  /* 0x0000006c00e00947 */ /* 0x000fea0003800000 */
[----:B------:R-:W2:Y:S01]  /*17b60*/  LDL R12, [R1+0x20] ;  /* 0x00002000010c7983 */ /* 0x000ea20000100800 */
[----:B------:R-:W1:Y:S01]  /*17b70*/  S2R R14, SR_TID.X ;  /* 0x00000000000e7919 */ /* 0x000e620000002100 */
[----:B------:R-:W3:Y:S01]  /*17b80*/  S2UR UR4, SR_CgaCtaId ;  /* 0x00000000000479c3 */ /* 0x000ee20000008800 */
[----:B------:R-:W-:Y:S02]  /*17b90*/  MOV R22, 0x400 ;  /* 0x0000040000167802 */ /* 0x000fe40000000f00 */
[C---:B-1----:R-:W-:Y:S01]  /*17ba0*/  LOP3.LUT R13, R14.reuse, 0x7f, RZ, 0xc0, !PT ;  /* 0x0000007f0e0d7812 */ /* 0x042fe200078ec0ff */
[C---:B------:R-:W-:Y:S01]  /*17bb0*/  IMAD.SHL.U32 R28, R14.reuse, 0x80, RZ ;  /* 0x000000800e1c7824 */ /* 0x040fe200078e00ff */
[----:B------:R-:W-:Y:S01]  /*17bc0*/  SHF.R.U32.HI R3, RZ, 0x1, R14 ;  /* 0x00000001ff037819 */ /* 0x000fe2000001160e */
[C---:B0-----:R-:W-:Y:S02]  /*17bd0*/  IMAD.SHL.U32 R0, R14.reuse, 0x10, RZ ;  /* 0x000000100e007824 */ /* 0x041fe400078e00ff */
[----:B------:R-:W-:Y:S01]  /*17be0*/  IMAD.SHL.U32 R4, R14, 0x20, RZ ;  /* 0x000000200e047824 */ /* 0x000fe200078e00ff */
[----:B------:R-:W-:Y:S01]  /*17bf0*/  LOP3.LUT R2, R28, 0x380, RZ, 0xc0, !PT ;  /* 0x000003801c027812 */ /* 0x000fe200078ec0ff */
[----:B------:R-:W-:Y:S01]  /*17c00*/  IMAD.SHL.U32 R6, R13, 0x10, RZ ;  /* 0x000000100d067824 */ /* 0x000fe200078e00ff */
[----:B------:R-:W-:Y:S01]  /*17c10*/  LOP3.LUT R8, R0, 0x3f0, RZ, 0xc0, !PT ;  /* 0x000003f000087812 */ /* 0x000fe200078ec0ff */
[----:B------:R-:W-:Y:S01]  /*17c20*/  IMAD.SHL.U32 R9, R14, 0x2, RZ ;  /* 0x000000020e097824 */ /* 0x000fe200078e00ff */
[----:B------:R-:W-:-:S02]  /*17c30*/  LOP3.LUT R3, R2, 0x30, R3, 0xf8, !PT ;  /* 0x0000003002037812 */ /* 0x000fc400078ef803 */
[----:B------:R-:W-:Y:S02]  /*17c40*/  LOP3.LUT R5, R4, 0x80, RZ, 0xc0, !PT ;  /* 0x0000008004057812 */ /* 0x000fe400078ec0ff */
[----:B------:R-:W-:Y:S02]  /*17c50*/  LOP3.LUT R7, R6, 0x600, RZ, 0xc0, !PT ;  /* 0x0000060006077812 */ /* 0x000fe400078ec0ff */
[----:B------:R-:W-:Y:S02]  /*17c60*/  LOP3.LUT P0, RZ, R14, 0x4, RZ, 0xc0, !PT ;  /* 0x000000040eff7812 */ /* 0x000fe4000780c0ff */
[----:B------:R-:W-:Y:S02]  /*17c70*/  LOP3.LUT R9, R8, 0x70, R9, 0x78, !PT ;  /* 0x0000007008097812 */ /* 0x000fe400078e7809 */
[----:B------:R-:W-:Y:S02]  /*17c80*/  LOP3.LUT R3, R3, 0x70, R0, 0x78, !PT ;  /* 0x0000007003037812 */ /* 0x000fe400078e7800 */
[----:B------:R-:W-:-:S02]  /*17c90*/  SHF.L.U32 R10, R14, 0x2, RZ ;  /* 0x000000020e0a7819 */ /* 0x000fc400000006ff */
[----:B------:R-:W-:Y:S02]  /*17ca0*/  LOP3.LUT R5, R5, 0x10, R14, 0xf8, !PT ;  /* 0x0000001005057812 */ /* 0x000fe400078ef80e */
[----:B------:R-:W-:Y:S02]  /*17cb0*/  LOP3.LUT R7, R7, 0x60, R4, 0xf8, !PT ;  /* 0x0000006007077812 */ /* 0x000fe400078ef804 */
[----:B------:R-:W-:Y:S02]  /*17cc0*/  LOP3.LUT R11, R9, 0x400, R6, 0xf8, !PT ;  /* 0x00000400090b7812 */ /* 0x000fe400078ef806 */
[----:B------:R-:W-:Y:S02]  /*17cd0*/  LOP3.LUT R28, R3, 0xc00, R28, 0xf8, !PT ;  /* 0x00000c00031c7812 */ /* 0x000fe400078ef81c */
[----:B------:R-:W-:Y:S02]  /*17ce0*/  LOP3.LUT R5, R5, 0x10, R10, 0x78, !PT ;  /* 0x0000001005057812 */ /* 0x000fe400078e780a */
[----:B------:R-:W-:Y:S01]  /*17cf0*/  LOP3.LUT R24, R7, 0x100, R4, 0xf8, !PT ;  /* 0x0000010007187812 */ /* 0x000fe200078ef804 */
[----:B------:R-:W-:Y:S01]  /*17d00*/  STL [R1+0x24], R11 ;  /* 0x0000240b01007387 */ /* 0x000fe20000100800 */
[----:B------:R-:W-:-:S02]  /*17d10*/  SHF.R.U32.HI R2, RZ, 0x3, R13 ;  /* 0x00000003ff027819 */ /* 0x000fc4000001160d */
[----:B------:R-:W-:Y:S02]  /*17d20*/  LOP3.LUT R24, R24, R5, RZ, 0xfc, !PT ;  /* 0x0000000518187212 */ /* 0x000fe400078efcff */
[----:B---3--:R-:W-:Y:S02]  /*17d30*/  MOV R4, UR4 ;  /* 0x0000000400047c02 */ /* 0x008fe40008000f00 */
[----:B------:R-:W-:Y:S02]  /*17d40*/  LOP3.LUT R2, R2, 0x70, R0, 0xf8, !PT ;  /* 0x0000007002027812 */ /* 0x000fe400078ef800 */
[----:B------:R-:W-:Y:S02]  /*17d50*/  LEA R22, R4, R22, 0x18 ;  /* 0x0000001604167211 */ /* 0x000fe400078ec0ff */
[----:B------:R-:W-:Y:S01]  /*17d60*/  LOP3.LUT R35, R0, 0x70, RZ, 0xc0, !PT ;  /* 0x0000007000237812 */ /* 0x000fe200078ec0ff */
[----:B------:R-:W-:Y:S01]  /*17d70*/  IMAD.MOV.U32 R0, RZ, RZ, 0x1 ;  /* 0x00000001ff007424 */ /* 0x000fe200078e00ff */
[----:B------:R-:W-:Y:S01]  /*17d80*/  BSSY B7, `(.L_x_7570) ;  /* 0x00006d5000077945 */ /* 0x000fe20003800000 */
[----:B------:R-:W-:Y:S01]  /*17d90*/  IMAD.MOV.U32 R37, RZ, RZ, RZ ;  /* 0x000000ffff257224 */ /* 0x000fe200078e00ff */
[----:B------:R-:W-:Y:S01]  /*17da0*/  MOV R34, RZ ;  /* 0x000000ff00227202 */ /* 0x000fe20000000f00 */
[----:B------:R-:W-:Y:S01]  /*17db0*/  ULDC.64 UR36, c[0x0][0x198] ;  /* 0x0000660000247ab9 */ /* 0x000fe20000000a00 */
[----:B------:R-:W-:Y:S01]  /*17dc0*/  ULDC UR38, c[0x0][0xc] ;  /* 0x0000030000267ab9 */ /* 0x000fe20000000800 */
[----:B--2---:R-:W-:-:S02]  /*17dd0*/  LOP3.LUT R3, R12, 0x2, RZ, 0xfc, !PT ;  /* 0x000000020c037812 */ /* 0x004fc400078efcff */
[----:B------:R-:W-:-:S03]  /*17de0*/  LOP3.LUT R5, R12, 0x1, RZ, 0xfc, !PT ;  /* 0x000000010c057812 */ /* 0x000fc600078efcff */
[----:B------:R0:W-:Y:S04]  /*17df0*/  STL [R1+0x4c], R3 ;  /* 0x00004c0301007387 */ /* 0x0001e80000100800 */
[----:B------:R-:W-:Y:S01]  /*17e00*/  STL [R1+0x3c], R5 ;  /* 0x00003c0501007387 */ /* 0x000fe20000100800 */
[C---:B0-----:R-:W-:Y:S02]  /*17e10*/  VIADD R3, R28.reuse, 0x40 ;  /* 0x000000401c037836 */ /* 0x041fe40000000000 */
[----:B------:R-:W-:Y:S01]  /*17e20*/  @P0 VIADD R3, R28, 0xffffffc0 ;  /* 0xffffffc01c030836 */ /* 0x000fe20000000000 */
[----:B------:R-:W-:Y:S04]  /*17e30*/  STL [R1+0x18], R4 ;  /* 0x0000180401007387 */ /* 0x000fe80000100800 */
[----:B------:R0:W-:Y:S04]  /*17e40*/  STL [R1+0x1c], R3 ;  /* 0x00001c0301007387 */ /* 0x0001e80000100800 */
[----:B------:R-:W-:Y:S01]  /*17e50*/  STL [R1+0x8], R0 ;  /* 0x0000080001007387 */ /* 0x000fe20000100800 */
[----:B0-----:R-:W-:Y:S01]  /*17e60*/  LOP3.LUT R3, R2, 0x80, RZ, 0xfc, !PT ;  /* 0x0000008002037812 */ /* 0x001fe200078efcff */
[----:B------:R-:W-:-:S02]  /*17e70*/  IMAD.IADD R2, R22, 0x1, R11 ;  /* 0x0000000116027824 */ /* 0x000fc400078e020b */
[----:B------:R-:W-:Y:S01]  /*17e80*/  STL [R1+0x48], RZ ;  /* 0x000048ff01007387 */ /* 0x000fe20000100800 */
[----:B------:R-:W-:-:S03]  /*17e90*/  LOP3.LUT R3, R24, 0x2800, RZ, 0xfc, !PT ;  /* 0x0000280018037812 */ /* 0x000fc600078efcff */
[----:B------:R0:W-:Y:S04]  /*17ea0*/  STL [R1+0x4], R0 ;  /* 0x0000040001007387 */ /* 0x0001e80000100800 */
[----:B------:R1:W-:Y:S01]  /*17eb0*/  STL [R1+0x38], R2 ;  /* 0x0000380201007387 */ /* 0x0003e20000100800 */
[C---:B0-----:R-:W-:Y:S02]  /*17ec0*/  LOP3.LUT R0, R24.reuse, 0x1800, RZ, 0xfc, !PT ;  /* 0x0000180018007812 */ /* 0x041fe400078efcff */
[C---:B------:R-:W-:Y:S02]  /*17ed0*/  LOP3.LUT R0, R24.reuse, 0x4800, RZ, 0xfc, !PT ;  /* 0x0000480018007812 */ /* 0x040fe400078efcff */
[----:B-1----:R-:W-:-:S07]  /*17ee0*/  LOP3.LUT R2, R24, 0x3800, RZ, 0xfc, !PT ;  /* 0x0000380018027812 */ /* 0x002fce00078efcff */
.L_x_7678:
[----:B0----5:R-:W0:Y:S02]  /*17ef0*/  LDC.64 R26, c[0x0][0xc88] ;  /* 0x00032200ff1a7b82 */ /* 0x021e240000000a00 */
[----:B0-----:R-:W-:-:S06]  /*17f00*/  IMAD.WIDE R26, R19, 0x4, R26 ;  /* 0x00000004131a7825 */ /* 0x001fcc00078e021a */
[----:B--2---:R-:W2:Y:S01]  /*17f10*/  LDG.E R26, desc[UR60][R26.64] ;  /* 0x0000003c1a1a7981 */ /* 0x004ea2000c1e1900 */
        /* <DEDUP_REMOVED lines=10> */
[----:B--2---:R-:W-:-:S05]  /*17fc0*/  SHF.R.S32.HI R0, RZ, 0x1f, R26 ;  /* 0x0000001fff007819 */ /* 0x004fca000001141a */
[C---:B-1----:R-:W-:Y:S01]  /*17fd0*/  @P0 LEA R2, P1, R26.reuse, UR4, 0x2 ;  /* 0x000000041a020c11 */ /* 0x042fe2000f8210ff */
[C---:B------:R-:W-:Y:S01]  /*17fe0*/  IMAD.SHL.U32 R29, R26.reuse, 0x4, RZ ;  /* 0x000000041a1d7824 */ /* 0x040fe200078e00ff */
[C-C-:B------:R-:W-:Y:S01]  /*17ff0*/  SHF.L.U64.HI R30, R26.reuse, 0x2, R0.reuse ;  /* 0x000000021a1e7819 */ /* 0x140fe20000010200 */
[----:B------:R0:W-:Y:S01]  /*18000*/  STL [R1+0x40], R0 ;  /* 0x0000400001007387 */ /* 0x0001e20000100800 */
[----:B------:R-:W-:Y:S01]  /*18010*/  @P0 LEA.HI.X R3, R26, UR5, R0, 0x2, P1 ;  /* 0x000000051a030c11 */ /* 0x000fe200088f1400 */
[----:B------:R-:W-:-:S04]  /*18020*/  ULDC.64 UR4, c[0x0][0xa00] ;  /* 0x0002800000047ab9 */ /* 0x000fc80000000a00 */
[----:B------:R1:W2:Y:S01]  /*18030*/  @P0 LDG.E R9, desc[UR60][R2.64] ;  /* 0x0000003c02090981 */ /* 0x0002a2000c1e1900 */
[----:B------:R-:W-:Y:S02]  /*18040*/  ISETP.NE.U32.AND P0, PT, RZ, UR4, PT ;  /* 0x00000004ff007c0c */ /* 0x000fe4000bf05070 */
[----:B------:R-:W-:Y:S02]  /*18050*/  ISETP.NE.U32.AND P1, PT, RZ, UR6, PT ;  /* 0x00000006ff007c0c */ /* 0x000fe4000bf25070 */
[----:B------:R-:W-:Y:S02]  /*18060*/  ISETP.NE.AND.EX P0, PT, RZ, UR5, PT, P0 ;  /* 0x00000005ff007c0c */ /* 0x000fe4000bf05300 */
[----:B------:R-:W-:Y:S02]  /*18070*/  ISETP.NE.AND.EX P1, PT, RZ, UR7, PT, P1 ;  /* 0x00000007ff007c0c */ /* 0x000fe4000bf25310 */
[C---:B------:R-:W-:Y:S02]  /*18080*/  IADD3 R4, P4, R29.reuse, UR6, RZ ;  /* 0x000000061d047c10 */ /* 0x040fe4000ff9e0ff */
[----:B-1----:R-:W-:Y:S01]  /*18090*/  IADD3 R2, P3, R29, UR4, RZ ;  /* 0x000000041d027c10 */ /* 0x002fe2000ff7e0ff */
[----:B------:R-:W-:Y:S01]  /*180a0*/  ULDC UR4, c[0x0][0x288] ;  /* 0x0000a20000047ab9 */ /* 0x000fe20000000800 */
[----:B0-----:R-:W-:-:S02]  /*180b0*/  MOV R0, RZ ;  /* 0x000000ff00007202 */ /* 0x001fc40000000f00 */
[C---:B------:R-:W-:Y:S02]  /*180c0*/  IADD3.X R3, R30.reuse, UR5, RZ, P3, !PT ;  /* 0x000000051e037c10 */ /* 0x040fe40009ffe4ff */
[----:B------:R-:W-:Y:S01]  /*180d0*/  @P2 IADD3 R6, P3, R29, UR8, RZ ;  /* 0x000000081d062c10 */ /* 0x000fe2000ff7e0ff */
[----:B------:R-:W-:Y:S01]  /*180e0*/  IMAD.U32 R8, RZ, RZ, UR4 ;  /* 0x00000004ff087e24 */ /* 0x000fe2000f8e00ff */
[C---:B------:R-:W-:Y:S01]  /*180f0*/  IADD3.X R5, R30.reuse, UR7, RZ, P4, !PT ;  /* 0x000000071e057c10 */ /* 0x040fe2000a7fe4ff */
        /* <DEDUP_REMOVED lines=22> */
.L_x_7571:
        /* <DEDUP_REMOVED lines=10> */
.L_x_7572:
        /* <DEDUP_REMOVED lines=9> */
.L_x_7573:
[----:B01----:R-:W2:Y:S04]  /*18390*/  @P1 LDG.E R2, desc[UR60][R4.64] ;  /* 0x0000003c04021981 */ /* 0x003ea8000c1e1900 */
[----:B------:R-:W2:Y:S01]  /*183a0*/  @P1 LDG.E R4, desc[UR60][R4.64+0x4] ;  /* 0x0000043c04041981 */ /* 0x000ea2000c1e1900 */
[----:B-----5:R-:W-:Y:S01]  /*183b0*/  IMAD.IADD R7, R7, 0x1, -R9 ;  /* 0x0000000107077824 */ /* 0x020fe200078e0a09 */
[----:B------:R-:W-:Y:S01]  /*183c0*/  BSSY B0, `(.L_x_7574) ;  /* 0x00000e0000007945 */ /* 0x000fe20003800000 */
[----:B--2---:R-:W-:-:S04]  /*183d0*/  @P1 IMAD.IADD R6, R4, 0x1, -R2 ;  /* 0x0000000104061824 */ /* 0x004fc800078e0a02 */
[----:B------:R-:W-:-:S05]  /*183e0*/  IMAD.IADD R27, R7, 0x1, R6 ;  /* 0x00000001071b7824 */ /* 0x000fca00078e0206 */
[----:B------:R-:W-:-:S05]  /*183f0*/  IADD3 R36, R27, 0x9f, RZ ;  /* 0x0000009f1b247810 */ /* 0x000fca0007ffe0ff */
[----:B------:R-:W-:-:S05]  /*18400*/  IMAD.HI R36, R36, 0x66666667, RZ ;  /* 0x6666666724247827 */ /* 0x000fca00078e02ff */
[----:B------:R-:W-:-:S04]  /*18410*/  SHF.R.U32.HI R2, RZ, 0x1f, R36 ;  /* 0x0000001fff027819 */ /* 0x000fc80000011624 */
[----:B------:R-:W-:-:S05]  /*18420*/  LEA.HI.SX32 R36, R36, R2, 0x1a ;  /* 0x0000000224247211 */ /* 0x000fca00078fd2ff */
        /* <DEDUP_REMOVED lines=22> */
.L_x_7801:
[----:B-1----:R-:W-:Y:S02]  /*18590*/  ISETP.NE.AND P0, PT, R14, RZ, PT ;  /* 0x000000ff0e00720c */ /* 0x002fe40003f05270 */
[----:B------:R-:W-:-:S11]  /*185a0*/  PLOP3.LUT P6, PT, PT, PT, PT, 0x8, 0x0 ;  /* 0x000000000000781c */ /* 0x000fd60003fce170 */
[----:B------:R-:W-:Y:S05]  /*185b0*/  @P0 BRA `(.L_x_7577) ;  /* 0x00000000000c0947 */ /* 0x000fea0003800000 */
[----:B------:R-:W-:-:S03]  /*185c0*/  UMOV UR4, 0xffffffff ;  /* 0xffffffff00047882 */ /* 0x000fc60000000000 */
[----:B------:R-:W-:Y:S05]  /*185d0*/  BRA.DIV UR4, `(.L_x_7578) ;  /* 0x0000008e04ec7947 */ /* 0x000fea000b800000 */
[----:B------:R-:W-:-:S13]  /*185e0*/  ELECT P6, URZ, PT ;  /* 0x00000000003f782f */ /* 0x000fda00038c0000 */
.L_x_7577:
[----:B0-----:R-:W2:Y:S01]  /*185f0*/  LDL R5, [R1+0x48] ;  /* 0x0000480001057983 */ /* 0x001ea20000100800 */
[----:B------:R-:W-:Y:S01]  /*18600*/  BSSY B1, `(.L_x_7579) ;  /* 0x0000008000017945 */ /* 0x000fe20003800000 */
[----:B--2---:R-:W-:-:S05]  /*18610*/  VIADD R5, R5, 0x1 ;  /* 0x0000000105057836 */ /* 0x004fca0000000000 */
[----:B------:R-:W-:-:S04]  /*18620*/  LEA.HI R6, R5, R5, RZ, 0x1 ;  /* 0x0000000505067211 */ /* 0x000fc800078f08ff */
[----:B------:R-:W-:-:S04]  /*18630*/  LOP3.LUT R6, R6, 0xfffffffe, RZ, 0xc0, !PT ;  /* 0xfffffffe06067812 */ /* 0x000fc800078ec0ff */
[----:B------:R-:W-:-:S04]  /*18640*/  IADD3 R5, R5, -R6, RZ ;  /* 0x8000000605057210 */ /* 0x000fc80007ffe0ff */
[----:B------:R-:W-:-:S04]  /*18650*/  SHF.L.U32 R5, R5, 0x1f, RZ ;  /* 0x0000001f05057819 */ /* 0x000fc800000006ff */
[----:B------:R-:W0:Y:S02]  /*18660*/  SYNCS.PHASECHK.TRANS64.TRYWAIT P0, [R22+URZ+0x22820], R5 ;  /* 0x02282005160075a7 */ /* 0x000e24000800017f */
[----:B0-----:R-:W-:Y:S05]  /*18670*/  @!P0 BRA `(.L_x_7580) ;  /* 0x0000008c00e48947 */ /* 0x001fea0003800000 */
.L_x_7804:
[----:B------:R-:W-:Y:S05]  /*18680*/  BSYNC B1 ;  /* 0x0000000000017941 */ /* 0x000fea0003800000 */
.L_x_7579:
[----:B------:R-:W-:Y:S04]  /*18690*/  BSSY B1, `(.L_x_7581) ;  /* 0x000004e000017945 */ /* 0x000fe80003800000 */
[----:B------:R-:W-:Y:S05]  /*186a0*/  @!P6 BRA `(.L_x_7582) ;  /* 0x000000040030e947 */ /* 0x000fea0003800000 */
[----:B------:R-:W2:Y:S01]  /*186b0*/  LDL R6, [R1+0x8] ;  /* 0x0000080001067983 */ /* 0x000ea20000100800 */
        /* <DEDUP_REMOVED lines=8> */
.L_x_7805:
[----:B------:R-:W-:Y:S05]  /*18740*/  BSYNC B2 ;  /* 0x0000000000027941 */ /* 0x000fea0003800000 */
.L_x_7583:
        /* <DEDUP_REMOVED lines=9> */
.L_x_7586:
[----:B------:R-:W-:Y:S05]  /*187e0*/  BSYNC B2 ;  /* 0x0000000000027941 */ /* 0x000fea0003800000 */
.L_x_7585:
[----:B------:R-:W-:Y:S01]  /*187f0*/  IMAD.MOV.U32 R11, RZ, RZ, RZ ;  /* 0x000000ffff0b7224 */ /* 0x000fe200078e00ff */
[----:B------:R-:W-:Y:S01]  /*18800*/  UIADD3 UR4, UP0, UR36, 0x570, URZ ;  /* 0x0000057024047890 */ /* 0x000fe2000ff1e03f */
[----:B------:R-:W-:Y:S01]  /*18810*/  IMAD R8, R3, 0xa0, R0 ;  /* 0x000000a003087824 */ /* 0x000fe200078e0200 */
[----:B------:R-:W-:Y:S01]  /*18820*/  PLOP3.LUT P0, PT, PT, PT, PT, 0x80, 0x0 ;  /* 0x000000000000781c */ /* 0x000fe20003f0f070 */
[----:B------:R-:W-:Y:S01]  /*18830*/  IMAD R7, R37, 0x5000, R22 ;  /* 0x0000500025077824 */ /* 0x000fe200078e0216 */
[----:B------:R-:W-:Y:S01]  /*18840*/  R2UR UR10, R11 ;  /* 0x000000000b0a72ca */ /* 0x000fe200000e0000 */
[----:B------:R-:W-:Y:S01]  /*18850*/  VIADD R8, R8, 0xffffff60 ;  /* 0xffffff6008087836 */ /* 0x000fe20000000000 */
[----:B------:R-:W-:Y:S01]  /*18860*/  IADD3 R9, R5, 0x22890, RZ ;  /* 0x0002289005097810 */ /* 0x000fe20007ffe0ff */
[----:B------:R-:W-:Y:S01]  /*18870*/  VIADD R10, R7, 0x18400 ;  /* 0x00018400070a7836 */ /* 0x000fe20000000000 */
[----:B------:R-:W-:Y:S01]  /*18880*/  UIADD3.X UR5, URZ, UR37, URZ, UP0, !UPT ;  /* 0x000000253f057290 */ /* 0x000fe200087fe43f */
[----:B------:R-:W-:Y:S01]  /*18890*/  UMOV UR6, 0x0 ;  /* 0x0000000000067882 */ /* 0x000fe20000000000 */
[----:B------:R-:W-:-:S10]  /*188a0*/  UMOV UR7, 0x12f00000 ;  /* 0x12f0000000077882 */ /* 0x000fd40000000000 */
.L_x_7587:
        /* <DEDUP_REMOVED lines=13> */
.L_x_7806:
[----:B------:R-:W-:Y:S05]  /*18980*/  BSYNC B2 ;  /* 0x0000000000027941 */ /* 0x000fea0003800000 */
.L_x_7588:
[----:B------:R-:W-:Y:S01]  /*18990*/  BSSY B2, `(.L_x_7590) ;  /* 0x000000b000027945 */ /* 0x000fe20003800000 */
[----:B------:R-:W-:Y:S02]  /*189a0*/  IMAD.MOV.U32 R12, RZ, RZ, 0x0 ;  /* 0x00000000ff0c7424 */ /* 0x000fe400078e00ff */
[----:B------:R-:W-:Y:S01]  /*189b0*/  IMAD.MOV.U32 R13, RZ, RZ, 0x12f00000 ;  /* 0x12f00000ff0d7424 */ /* 0x000fe200078e00ff */
[----:B------:R-:W-:Y:S06]  /*189c0*/  @P1 BRA `(.L_x_7591) ;  /* 0x00000000001c1947 */ /* 0x000fec0003800000 */
[----:B------:R-:W2:Y:S01]  /*189d0*/  S2R R9, SR_TID.X ;  /* 0x0000000000097919 */ /* 0x000ea20000002100 */
[----:B01----:R-:W-:-:S04]  /*189e0*/  IMAD.MOV.U32 R6, RZ, RZ, 0x5000 ;  /* 0x00005000ff067424 */ /* 0x003fc800078e00ff */
[----:B------:R3:W-:Y:S01]  /*189f0*/  SYNCS.ARRIVE.TRANS64 RZ, [R5+URZ+0x228b0], R6 ;  /* 0x0228b00605ff79a7 */ /* 0x0007e2000800003f */
[----:B--2---:R-:W-:-:S04]  /*18a00*/  LOP3.LUT R9, R9, 0x1f, RZ, 0xc0, !PT ;  /* 0x0000001f09097812 */ /* 0x004fc800078ec0ff */
[----:B------:R-:W-:-:S13]  /*18a10*/  ISETP.NE.AND P0, PT, R9, RZ, PT ;  /* 0x000000ff0900720c */ /* 0x000fda0003f05270 */
[----:B---3--:R-:W-:Y:S05]  /*18a20*/  @!P0 BRA `(.L_x_7591) ;  /* 0x0000000000048947 */ /* 0x008fea0003800000 */
[----:B------:R-:W-:Y:S01]  /*18a30*/  BPT.TRAP 0x1 ;  /* 0x000000040000795c */ /* 0x000fe20000300000 */
.L_x_7591:
[----:B------:R-:W-:Y:S05]  /*18a40*/  BSYNC B2 ;  /* 0x0000000000027941 */ /* 0x000fea0003800000 */
.L_x_7590:
        /* <DEDUP_REMOVED lines=8> */
.L_x_7592:
        /* <DEDUP_REMOVED lines=10> */
.L_x_7582:
[----:B------:R-:W-:Y:S05]  /*18b70*/  BSYNC B1 ;  /* 0x0000000000017941 */ /* 0x000fea0003800000 */
.L_x_7581:
[----:B------:R-:W2:Y:S01]  /*18b80*/  LDL.LU R6, [R1+0x8] ;  /* 0x0000080001067983 */ /* 0x000ea20000300800 */
[----:B------:R-:W-:Y:S01]  /*18b90*/  VIADD R37, R37, 0x1 ;  /* 0x0000000125257836 */ /* 0x000fe20000000000 */
[----:B------:R-:W-:Y:S01]  /*18ba0*/  PLOP3.LUT P0, PT, PT, PT, PT, 0x8, 0x0 ;  /* 0x000000000000781c */ /* 0x000fe20003f0e170 */
[----:B------:R-:W-:-:S03]  /*18bb0*/  VIADD R3, R3, 0xfffffffe ;  /* 0xfffffffe03037836 */ /* 0x000fc60000000000 */
[----:B------:R-:W-:Y:S02]  /*18bc0*/  ISETP.NE.AND P1, PT, R37, 0x2, PT ;  /* 0x000000022500780c */ /* 0x000fe40003f25270 */
[----:B------:R-:W-:Y:S02]  /*18bd0*/  ISETP.GE.AND P2, PT, R3, R4, PT ;  /* 0x000000040300720c */ /* 0x000fe40003f46270 */
[----:B0-----:R-:W-:Y:S02]  /*18be0*/  SEL R5, RZ, 0x1, P1 ;  /* 0x00000001ff057807 */ /* 0x001fe40000800000 */
[----:B------:R-:W-:Y:S02]  /*18bf0*/  SEL R37, R37, RZ, P1 ;  /* 0x000000ff25257207 */ /* 0x000fe40000800000 */
[----:B--2---:R-:W-:-:S05]  /*18c00*/  LOP3.LUT R6, R6, R5, RZ, 0x3c, !PT ;  /* 0x0000000506067212 */ /* 0x004fca00078e3cff */
[----:B------:R0:W-:Y:S02]  /*18c10*/  STL [R1+0x8], R6 ;  /* 0x0000080601007387 */ /* 0x0001e40000100800 */
[----:B------:R-:W-:Y:S05]  /*18c20*/  @!P2 BRA `(.L_x_7575) ;  /* 0x000000040064a947 */ /* 0x000fea0003800000 */
.L_x_7605:
[----:B------:R-:W-:Y:S05]  /*18c30*/  YIELD ;  /* 0x0000000000007946 */ /* 0x000fea0003800000 */
[----:B------:R-:W-:Y:S04]  /*18c40*/  BSSY B1, `(.L_x_7593) ;  /* 0x000004d000017945 */ /* 0x000fe80003800000 */
[----:B-1----:R-:W-:Y:S05]  /*18c50*/  @!P6 BRA `(.L_x_7594) ;  /* 0x00000004002ce947 */ /* 0x002fea0003800000 */
[----:B0-----:R-:W2:Y:S01]  /*18c60*/  LDL R6, [R1+0x8] ;  /* 0x0000080001067983 */ /* 0x001ea20000100800 */
[----:B------:R-:W0:Y:S02]  /*18c70*/  S2R R5, SR_TID.X ;  /* 0x0000000000057919 */ /* 0x000e240000002100 */
[----:B0-----:R-:W-:Y:S01]  /*18c80*/  LOP3.LUT R7, R5, 0x7f, RZ, 0xc0, !PT ;  /* 0x0000007f05077812 */ /* 0x001fe200078ec0ff */
[----:B------:R-:W-:Y:S01]  /*18c90*/  IMAD R5, R37, 0x8, R22 ;  /* 0x0000000825057824 */ /* 0x000fe200078e0216 */
[----:B------:R-:W-:Y:S02]  /*18ca0*/  BSSY B2, `(.L_x_7595) ;  /* 0x0000005000027945 */ /* 0x000fe40003800000 */
[----:B------:R-:W-:Y:S02]  /*18cb0*/  ISETP.NE.AND P2, PT, R7, RZ, PT ;  /* 0x000000ff0700720c */ /* 0x000fe40003f45270 */
[----:B--2---:R-:W-:-:S04]  /*18cc0*/  SHF.L.U32 R6, R6, 0x1f, RZ ;  /* 0x0000001f06067819 */ /* 0x004fc800000006ff */
[----:B------:R-:W0:Y:S02]  /*18cd0*/  SYNCS.PHASECHK.TRANS64.TRYWAIT P1, [R5+URZ+0x228a0], R6 ;  /* 0x0228a006050075a7 */ /* 0x000e24000802017f */
[----:B0-----:R-:W-:Y:S05]  /*18ce0*/  @!P1 BRA `(.L_x_7596) ;  /* 0x0000008800849947 */ /* 0x001fea0003800000 */
.L_x_7807:
[----:B------:R-:W-:Y:S05]  /*18cf0*/  BSYNC B2 ;  /* 0x0000000000027941 */ /* 0x000fea0003800000 */
.L_x_7595:
[----:B------:R-:W-:Y:S04]  /*18d00*/  BSSY B2, `(.L_x_7597) ;  /* 0x0000009000027945 */ /* 0x000fe80003800000 */
[----:B------:R-:W-:Y:S05]  /*18d10*/  @P2 BRA `(.L_x_7598) ;  /* 0x00000000001c2947 */ /* 0x000fea0003800000 */
[----:B------:R-:W1:Y:S02]  /*18d20*/  S2R R7, SR_TID.X ;  /* 0x0000000000077919 */ /* 0x000e640000002100 */
[----:B-1----:R-:W-:Y:S02]  /*18d30*/  LOP3.LUT R8, R7, 0x1f, RZ, 0xc0, !PT ;  /* 0x0000001f07087812 */ /* 0x002fe400078ec0ff */
[----:B------:R-:W-:Y:S02]  /*18d40*/  MOV R7, 0x5000 ;  /* 0x0000500000077802 */ /* 0x000fe40000000f00 */
[----:B------:R-:W-:Y:S02]  /*18d50*/  ISETP.NE.AND P1, PT, R8, RZ, PT ;  /* 0x000000ff0800720c */ /* 0x000fe40003f25270 */
[----:B------:R1:W-:Y:S11]  /*18d60*/  SYNCS.ARRIVE.TRANS64 RZ, [R5+URZ+0x22890], R7 ;  /* 0x0228900705ff79a7 */ /* 0x0003f6000800003f */
[----:B-1----:R-:W-:Y:S05]  /*18d70*/  @!P1 BRA `(.L_x_7598) ;  /* 0x0000000000049947 */ /* 0x002fea0003800000 */
[----:B------:R-:W-:Y:S01]  /*18d80*/  BPT.TRAP 0x1 ;  /* 0x000000040000795c */ /* 0x000fe20000300000 */
.L_x_7598:
[----:B------:R-:W-:Y:S05]  /*18d90*/  BSYNC B2 ;  /* 0x0000000000027941 */ /* 0x000fea0003800000 */
.L_x_7597:
        /* <DEDUP_REMOVED lines=11> */
.L_x_7599:
        /* <DEDUP_REMOVED lines=13> */
.L_x_7808:
[----:B------:R-:W-:Y:S05]  /*18f20*/  BSYNC B2 ;  /* 0x0000000000027941 */ /* 0x000fea0003800000 */
.L_x_7600:
[----:B------:R-:W-:Y:S01]  /*18f30*/  BSSY B2, `(.L_x_7602) ;  /* 0x000000b000027945 */ /* 0x000fe20003800000 */
[----:B------:R-:W-:Y:S01]  /*18f40*/  IMAD.MOV.U32 R12, RZ, RZ, 0x0 ;  /* 0x00000000ff0c7424 */ /* 0x000fe200078e00ff */
[----:B------:R-:W-:Y:S02]  /*18f50*/  MOV R13, 0x12f00000 ;  /* 0x12f00000000d7802 */ /* 0x000fe40000000f00 */
[----:B------:R-:W-:Y:S05]  /*18f60*/  @P2 BRA `(.L_x_7603) ;  /* 0x00000000001c2947 */ /* 0x000fea0003800000 */
[----:B------:R-:W2:Y:S01]  /*18f70*/  S2R R9, SR_TID.X ;  /* 0x0000000000097919 */ /* 0x000ea20000002100 */
[----:B01----:R-:W-:-:S04]  /*18f80*/  IMAD.MOV.U32 R6, RZ, RZ, 0x5000 ;  /* 0x00005000ff067424 */ /* 0x003fc800078e00ff */
[----:B------:R3:W-:Y:S01]  /*18f90*/  SYNCS.ARRIVE.TRANS64 RZ, [R5+URZ+0x228b0], R6 ;  /* 0x0228b00605ff79a7 */ /* 0x0007e2000800003f */
[----:B--2---:R-:W-:-:S04]  /*18fa0*/  LOP3.LUT R9, R9, 0x1f, RZ, 0xc0, !PT ;  /* 0x0000001f09097812 */ /* 0x004fc800078ec0ff */
[----:B------:R-:W-:-:S13]  /*18fb0*/  ISETP.NE.AND P1, PT, R9, RZ, PT ;  /* 0x000000ff0900720c */ /* 0x000fda0003f25270 */
[----:B---3--:R-:W-:Y:S05]  /*18fc0*/  @!P1 BRA `(.L_x_7603) ;  /* 0x0000000000049947 */ /* 0x008fea0003800000 */
[----:B------:R-:W-:Y:S01]  /*18fd0*/  BPT.TRAP 0x1 ;  /* 0x000000040000795c */ /* 0x000fe20000300000 */
.L_x_7603:
[----:B------:R-:W-:Y:S05]  /*18fe0*/  BSYNC B2 ;  /* 0x0000000000027941 */ /* 0x000fea0003800000 */
.L_x_7602:
[----:B------:R-:W-:Y:S01]  /*18ff0*/  R2UR UR10, R11 ;  /* 0x000000000b0a72ca */ /* 0x000fe200000e0000 */
[----:B------:R-:W-:Y:S01]  /*19000*/  UIADD3 UR4, UP0, UR36, 0x670, URZ ;  /* 0x0000067024047890 */ /* 0x000fe2000ff1e03f */
[----:B------:R-:W-:Y:S01]  /*19010*/  R2UR UR6, R12 ;  /* 0x000000000c0672ca */ /* 0x000fe200000e0000 */
[----:B------:R-:W-:Y:S01]  /*19020*/  VIADD R7, R7, 0xa400 ;  /* 0x0000a40007077836 */ /* 0x000fe20000000000 */
[----:B------:R-:W-:Y:S01]  /*19030*/  R2UR UR7, R13 ;  /* 0x000000000d0772ca */ /* 0x000fe200000e0000 */
[----:B01----:R-:W-:Y:S01]  /*19040*/  VIADD R5, R5, 0x228b0 ;  /* 0x000228b005057836 */ /* 0x003fe20000000000 */
[----:B------:R-:W-:Y:S01]  /*19050*/  PLOP3.LUT P1, PT, PT, PT, PT, 0x80, 0x0 ;  /* 0x000000000000781c */ /* 0x000fe20003f2f070 */
[----:B------:R-:W-:-:S12]  /*19060*/  UIADD3.X UR5, URZ, UR37, URZ, UP0, !UPT ;  /* 0x000000253f057290 */ /* 0x000fd800087fe43f */
.L_x_7604:
        /* <DEDUP_REMOVED lines=10> */
.L_x_7594:
[----:B------:R-:W-:Y:S05]  /*19110*/  BSYNC B1 ;  /* 0x0000000000017941 */ /* 0x000fea0003800000 */
.L_x_7593:
[----:B0-----:R-:W2:Y:S01]  /*19120*/  LDL.LU R6, [R1+0x8] ;  /* 0x0000080001067983 */ /* 0x001ea20000300800 */
[----:B------:R-:W-:Y:S01]  /*19130*/  VIADD R37, R37, 0x1 ;  /* 0x0000000125257836 */ /* 0x000fe20000000000 */
[C---:B------:R-:W-:Y:S02]  /*19140*/  ISETP.GT.AND P2, PT, R3.reuse, R4, PT ;  /* 0x000000040300720c */ /* 0x040fe40003f44270 */
[----:B------:R-:W-:Y:S02]  /*19150*/  IADD3 R3, R3, -0x1, RZ ;  /* 0xffffffff03037810 */ /* 0x000fe40007ffe0ff */
[----:B------:R-:W-:-:S04]  /*19160*/  ISETP.NE.AND P1, PT, R37, 0x2, PT ;  /* 0x000000022500780c */ /* 0x000fc80003f25270 */
[----:B------:R-:W-:Y:S02]  /*19170*/  SEL R5, RZ, 0x1, P1 ;  /* 0x00000001ff057807 */ /* 0x000fe40000800000 */
[----:B------:R-:W-:Y:S02]  /*19180*/  SEL R37, R37, RZ, P1 ;  /* 0x000000ff25257207 */ /* 0x000fe40000800000 */
[----:B--2---:R-:W-:-:S05]  /*19190*/  LOP3.LUT R6, R6, R5, RZ, 0x3c, !PT ;  /* 0x0000000506067212 */ /* 0x004fca00078e3cff */
[----:B------:R1:W-:Y:S01]  /*191a0*/  STL [R1+0x8], R6 ;  /* 0x0000080601007387 */ /* 0x0003e20000100800 */
[----:B------:R-:W-:Y:S05]  /*191b0*/  @P2 BRA `(.L_x_7605) ;  /* 0xfffffff8009c2947 */ /* 0x000fea000383ffff */
.L_x_7575:
[----:B------:R-:W-:Y:S05]  /*191c0*/  BSYNC B0 ;  /* 0x0000000000007941 */ /* 0x000fea0003800000 */
.L_x_7574:
[----:B------:R-:W-:Y:S05]  /*191d0*/  @!P0 WARPSYNC.ALL ;  /* 0x0000000000008948 */ /* 0x000fea0003800000 */
[----:B------:R-:W-:Y:S01]  /*191e0*/  @!P0 BAR.SYNC.DEFER_BLOCKING 0xc, 0x180 ;  /* 0x0306000000008b1d */ /* 0x000fe20000010000 */
[----:B------:R-:W-:-:S13]  /*191f0*/  ISETP.GT.AND P0, PT, R27, RZ, PT ;  /* 0x000000ff1b00720c */ /* 0x000fda0003f04270 */
[----:B------:R-:W-:Y:S05]  /*19200*/  @P0 BRA `(.L_x_7606) ;  /* 0x0000000000440947 */ /* 0x000fea0003800000 */
[----:B------:R-:W2:Y:S02]  /*19210*/  S2R R5, SR_TID.X ;  /* 0x0000000000057919 */ /* 0x000ea40000002100 */
[----:B--2---:R-:W-:-:S04]  /*19220*/  LOP3.LUT R5, R5, 0x7f, RZ, 0xc0, !PT ;  /* 0x0000007f05057812 */ /* 0x004fc800078ec0ff */
[----:B------:R-:W-:-:S13]  /*19230*/  ISETP.NE.AND P0, PT, R5, RZ, PT ;  /* 0x000000ff0500720c */ /* 0x000fda0003f05270 */
[----:B------:R-:W-:Y:S05]  /*19240*/  @P0 BRA `(.L_x_7607) ;  /* 0x0000004c009c0947 */ /* 0x000fea0003800000 */
[----:B------:R-:W2:Y:S01]  /*19250*/  S2R R5, SR_LANEID ;  /* 0x0000000000057919 */ /* 0x000ea20000000000 */
        /* <DEDUP_REMOVED lines=12> */
.L_x_7606:
        /* <DEDUP_REMOVED lines=10> */
[----:B------:R-:W2:Y:S01]  /*193c0*/  LDC.64 R2, c[0x4][R2] ;  /* 0x0100000002027b82 */ /* 0x000ea20000000a00 */
[----:B------:R-:W-:Y:S01]  /*193d0*/  IMAD.U32 R5, RZ, RZ, UR7 ;  /* 0x00000007ff057e24 */ /* 0x000fe2000f8e00ff */
[----:B------:R-:W-:Y:S01]  /*193e0*/  MOV R13, RZ ;  /* 0x000000ff000d7202 */ /* 0x000fe20000000f00 */
[----:B01----:R-:W-:Y:S02]  /*193f0*/  IMAD.U32 R6, RZ, RZ, UR8 ;  /* 0x00000008ff067e24 */ /* 0x003fe4000f8e00ff */
[----:B------:R-:W-:-:S02]  /*19400*/  IMAD.U32 R10, RZ, RZ, UR4 ;  /* 0x00000004ff0a7e24 */ /* 0x000fc4000f8e00ff */
[----:B------:R-:W-:Y:S02]  /*19410*/  IMAD.U32 R11, RZ, RZ, UR5 ;  /* 0x00000005ff0b7e24 */ /* 0x000fe4000f8e00ff */
[----:B------:R-:W-:Y:S02]  /*19420*/  IMAD.MOV.U32 R8, RZ, RZ, 0x70 ;  /* 0x00000070ff087424 */ /* 0x000fe400078e00ff */
[----:B------:R-:W-:-:S07]  /*19430*/  IMAD.MOV.U32 R12, RZ, RZ, 0x1 ;  /* 0x00000001ff0c7424 */ /* 0x000fce00078e00ff */
[----:B------:R-:W-:-:S07]  /*19440*/  LEPC R20, `(.L_x_7609) ;  /* 0x000000001014794e */ /* 0x000fce0000000000 */
[----:B--2---:R-:W-:Y:S05]  /*19450*/  CALL.ABS.NOINC R2 ;  /* 0x0000000002007343 */ /* 0x004fea0003c00000 */
.L_x_7609:
[----:B------:R-:W-:Y:S05]  /*19460*/  BSYNC B6 ;  /* 0x0000000000067941 */ /* 0x000fea0003800000 */
.L_x_7608:
        /* <DEDUP_REMOVED lines=22> */
.L_x_7611:
[----:B------:R-:W-:Y:S05]  /*195d0*/  BSYNC B6 ;  /* 0x0000000000067941 */ /* 0x000fea0003800000 */
.L_x_7610:
        /* <DEDUP_REMOVED lines=20> */
.L_x_7613:
[----:B------:R-:W-:Y:S05]  /*19720*/  BSYNC B6 ;  /* 0x0000000000067941 */ /* 0x000fea0003800000 */
.L_x_7612:
        /* <DEDUP_REMOVED lines=10> */
[----:B------:R-:W-:Y:S02]  /*197d0*/  IMAD.U32 R5, RZ, RZ, UR5 ;  /* 0x00000005ff057e24 */ /* 0x000fe4000f8e00ff */
[----:B01----:R-:W-:Y:S02]  /*197e0*/  IMAD.U32 R6, RZ, RZ, UR6 ;  /* 0x00000006ff067e24 */ /* 0x003fe4000f8e00ff */
[----:B------:R-:W-:-:S02]  /*197f0*/  IMAD.U32 R7, RZ, RZ, UR7 ;  /* 0x00000007ff077e24 */ /* 0x000fc4000f8e00ff */
[----:B------:R-:W-:Y:S02]  /*19800*/  IMAD.U32 R11, RZ, RZ, UR9 ;  /* 0x00000009ff0b7e24 */ /* 0x000fe4000f8e00ff */
[----:B------:R-:W-:Y:S02]  /*19810*/  IMAD.MOV.U32 R8, RZ, RZ, 0x70 ;  /* 0x00000070ff087424 */ /* 0x000fe400078e00ff */
[----:B------:R-:W-:Y:S02]  /*19820*/  IMAD.MOV.U32 R12, RZ, RZ, 0x1 ;  /* 0x00000001ff0c7424 */ /* 0x000fe400078e00ff */
[----:B------:R-:W-:-:S07]  /*19830*/  IMAD.MOV.U32 R13, RZ, RZ, RZ ;  /* 0x000000ffff0d7224 */ /* 0x000fce00078e00ff */
[----:B------:R-:W-:-:S07]  /*19840*/  LEPC R20, `(.L_x_7615) ;  /* 0x000000001014794e */ /* 0x000fce0000000000 */
[----:B--2---:R-:W-:Y:S05]  /*19850*/  CALL.ABS.NOINC R2 ;  /* 0x0000000002007343 */ /* 0x004fea0003c00000 */
.L_x_7615:
[----:B------:R-:W-:Y:S05]  /*19860*/  BSYNC B6 ;  /* 0x0000000000067941 */ /* 0x000fea0003800000 */
.L_x_7614:
[----:B------:R2:W3:Y:S01]  /*19870*/  LDL R21, [R1] ;  /* 0x0000000001157983 */ /* 0x0004e20000100800 */
[----:B------:R-:W-:Y:S01]  /*19880*/  ULDC.64 UR4, c[0x0][0x9f8] ;  /* 0x00027e0000047ab9 */ /* 0x000fe20000000a00 */
[----:B------:R-:W4:Y:S01]  /*19890*/  LDC R14, c[0x0][0x430] ;  /* 0x00010c00ff0e7b82 */ /* 0x000f220000000800 */
[----:B------:R-:W-:Y:S01]  /*198a0*/  ISETP.NE.U32.AND P0, PT, RZ, UR4, PT ;  /* 0x00000004ff007c0c */ /* 0x000fe2000bf05070 */
[----:B------:R-:W2:Y:S03]  /*198b0*/  LDL R31, [R1+0x10] ;  /* 0x00001000011f7983 */ /* 0x000ea60000100800 */
[----:B------:R-:W-:-:S13]  /*198c0*/  ISETP.NE.AND.EX P0, PT, RZ, UR5, PT, P0 ;  /* 0x00000005ff007c0c */ /* 0x000fda000bf05300 */
[----:B------:R-:W-:-:S04]  /*198d0*/  @P0 IADD3 R2, P1, R29, UR4, RZ ;  /* 0x000000041d020c10 */ /* 0x000fc8000ff3e0ff */
[----:B------:R-:W-:-:S05]  /*198e0*/  @P0 IADD3.X R3, R30, UR5, RZ, P1, !PT ;  /* 0x000000051e030c10 */ /* 0x000fca0008ffe4ff */
[----:B---3--:R-:W3:Y:S01]  /*198f0*/  @P0 LDG.E R21, desc[UR60][R2.64] ;  /* 0x0000003c02150981 */ /* 0x008ee2000c1e1900 */
[----:B------:R-:W0:Y:S01]  /*19900*/  S2R R20, SR_TID.X ;  /* 0x0000000000147919 */ /* 0x000e220000002100 */
[----:B------:R-:W1:Y:S01]  /*19910*/  S2R R33, SR_TID.X ;  /* 0x0000000000217919 */ /* 0x000e620000002100 */
[----:B0-----:R-:W-:-:S04]  /*19920*/  LOP3.LUT R20, R20, 0x7f, RZ, 0xc0, !PT ;  /* 0x0000007f14147812 */ /* 0x001fc800078ec0ff */
[----:B------:R-:W-:Y:S01]  /*19930*/  SHF.R.U32.HI R20, RZ, 0x3, R20 ;  /* 0x00000003ff147819 */ /* 0x000fe20000011614 */
[----:B-1----:R-:W-:-:S05]  /*19940*/  IMAD.SHL.U32 R33, R33, 0x10, RZ ;  /* 0x0000001021217824 */ /* 0x002fca00078e00ff */
[----:B------:R-:W-:Y:S02]  /*19950*/  LOP3.LUT R33, R20, 0x70, R33, 0xf8, !PT ;  /* 0x0000007014217812 */ /* 0x000fe400078ef821 */
[----:B------:R-:W0:Y:S01]  /*19960*/  S2R R20, SR_TID.X ;  /* 0x0000000000147919 */ /* 0x000e220000002100 */
[----:B------:R-:W-:-:S05]  /*19970*/  MOV R7, 0xa0 ;  /* 0x000000a000077802 */ /* 0x000fca0000000f00 */
[----:B------:R-:W-:-:S04]  /*19980*/  IMAD R7, R36, R7, -0xa0 ;  /* 0xffffff6024077424 */ /* 0x000fc800078e0207 */
[----:B------:R-:W-:-:S04]  /*19990*/  IMAD.IADD R0, R33, 0x1, R7 ;  /* 0x0000000121007824 */ /* 0x000fc800078e0207 */
[----:B--2---:R-:W-:Y:S01]  /*199a0*/  IMAD.IADD R10, R0, 0x1, R31 ;  /* 0x00000001000a7824 */ /* 0x004fe200078e021f */
[C---:B0-----:R-:W-:Y:S01]  /*199b0*/  LOP3.LUT R33, R20.reuse, 0x7f, RZ, 0xc0, !PT ;  /* 0x0000007f14217812 */ /* 0x041fe200078ec0ff */
[----:B------:R-:W-:-:S03]  /*199c0*/  IMAD.SHL.U32 R20, R20, 0x10, RZ ;  /* 0x0000001014147824 */ /* 0x000fc600078e00ff */
[----:B------:R-:W-:-:S04]  /*199d0*/  SHF.R.U32.HI R33, RZ, 0x3, R33 ;  /* 0x00000003ff217819 */ /* 0x000fc80000011621 */
[----:B------:R-:W-:-:S04]  /*199e0*/  LOP3.LUT R20, R33, 0x70, R20, 0xf8, !PT ;  /* 0x0000007021147812 */ /* 0x000fc800078ef814 */
[----:B------:R-:W-:Y:S02]  /*199f0*/  LOP3.LUT R20, R20, 0x80, RZ, 0xfc, !PT ;  /* 0x0000008014147812 */ /* 0x000fe400078efcff */
[----:B------:R-:W-:-:S03]  /*19a00*/  ISETP.GE.AND P1, PT, R0, R27, PT ;  /* 0x0000001b0000720c */ /* 0x000fc60003f26270 */
[----:B------:R-:W-:Y:S01]  /*19a10*/  IMAD.IADD R7, R20, 0x1, R7 ;  /* 0x0000000114077824 */ /* 0x000fe200078e0207 */
[----:B------:R-:W-:-:S03]  /*19a20*/  MOV R6, R10 ;  /* 0x0000000a00067202 */ /* 0x000fc60000000f00 */
[----:B------:R-:W-:-:S04]  /*19a30*/  IMAD.IADD R11, R7, 0x1, R31 ;  /* 0x00000001070b7824 */ /* 0x000fc800078e021f */
[----:B------:R-:W-:Y:S01]  /*19a40*/  IMAD.MOV.U32 R0, RZ, RZ, R11 ;  /* 0x000000ffff007224 */ /* 0x000fe200078e000b */
[----:B---3--:R0:W-:Y:S04]  /*19a50*/  @P0 STL [R1], R21 ;  /* 0x0000001501000387 */ /* 0x0081e80000100800 */
[----:B------:R-:W2:Y:S01]  /*19a60*/  LDL R15, [R1+0x4c] ;  /* 0x00004c00010f7983 */ /* 0x000ea20000100800 */
[----:B----4-:R-:W-:-:S13]  /*19a70*/  ISETP.NE.AND P0, PT, R14, 0x1, PT ;  /* 0x000000010e00780c */ /* 0x010fda0003f05270 */
[----:B------:R-:W1:Y:S08]  /*19a80*/  @P0 LDC R2, c[0x0][0x434] ;  /* 0x00010d00ff020b82 */ /* 0x000e700000000800 */
[----:B------:R-:W3:Y:S08]  /*19a90*/  @P0 LDC R3, c[0x0][0x438] ;  /* 0x00010e00ff030b82 */ /* 0x000ef00000000800 */
[----:B------:R-:W4:Y:S08]  /*19aa0*/  @P0 LDC R4, c[0x0][0x434] ;  /* 0x00010d00ff040b82 */ /* 0x000f300000000800 */
[----:B------:R-:W0:Y:S01]  /*19ab0*/  @P0 LDC R5, c[0x0][0x438] ;  /* 0x00010e00ff050b82 */ /* 0x000e220000000800 */
[----:B-1----:R-:W-:-:S05]  /*19ac0*/  @P0 IMAD.HI.U32 R2, R10, R2, RZ ;  /* 0x000000020a020227 */ /* 0x002fca00078e00ff */
[----:B---3--:R-:W-:Y:S01]  /*19ad0*/  @P0 SHF.R.U32.HI R6, RZ, R3, R2 ;  /* 0x00000003ff060219 */ /* 0x008fe20000011602 */
[----:B----4-:R-:W-:-:S05]  /*19ae0*/  @P0 IMAD.HI.U32 R2, R11, R4, RZ ;  /* 0x000000040b020227 */ /* 0x010fca00078e00ff */
[----:B0-----:R-:W-:Y:S02]  /*19af0*/  @P0 SHF.R.U32.HI R0, RZ, R5, R2 ;  /* 0x00000005ff000219 */ /* 0x001fe40000011602 */
[----:B------:R-:W0:Y:S08]  /*19b00*/  @!P1 LDC.64 R2, c[0x0][0x428] ;  /* 0x00010a00ff029b82 */ /* 0x000e300000000a00 */
[----:B------:R-:W1:Y:S01]  /*19b10*/  @!P1 LDC.64 R4, c[0x0][0x418] ;  /* 0x00010600ff049b82 */ /* 0x000e620000000a00 */
[----:B------:R-:W-:-:S02]  /*19b20*/  ISETP.GE.AND P0, PT, R7, R27, PT ;  /* 0x0000001b0700720c */ /* 0x000fc40003f06270 */
[--C-:B------:R-:W-:Y:S02]  /*19b30*/  @!P1 SHF.R.S32.HI R7, RZ, 0x1f, R6.reuse ;  /* 0x0000001fff079819 */ /* 0x100fe40000011406 */
[----:B------:R-:W-:Y:S02]  /*19b40*/  SHF.R.S32.HI R29, RZ, 0x1f, R21 ;  /* 0x0000001fff1d7819 */ /* 0x000fe40000011415 */
[----:B------:R-:W-:Y:S01]  /*19b50*/  ISETP.GT.U32.OR P0, PT, R20, 0x9f, P0 ;  /* 0x0000009f1400780c */ /* 0x000fe20000704470 */
[-C--:B0-----:R-:W-:Y:S02]  /*19b60*/  @!P1 IMAD.WIDE.U32 R8, R21, R2.reuse, R6 ;  /* 0x0000000215089225 */ /* 0x081fe400078e0006 */
[----:B------:R-:W0:Y:S02]  /*19b70*/  LDC R7, c[0x0][0x2f4] ;  /* 0x0000bd00ff077b82 */ /* 0x000e240000000800 */
[----:B------:R-:W-:-:S04]  /*19b80*/  @!P1 IMAD R2, R29, R2, RZ ;  /* 0x000000021d029224 */ /* 0x000fc800078e02ff */
[----:B------:R-:W-:Y:S01]  /*19b90*/  @!P1 IMAD R2, R21, R3, R2 ;  /* 0x0000000315029224 */ /* 0x000fe200078e0202 */
[----:B-1----:R-:W-:-:S03]  /*19ba0*/  @!P1 LEA R12, P2, R8, R4, 0x2 ;  /* 0x00000004080c9211 */ /* 0x002fc600078410ff */
[----:B------:R-:W-:-:S05]  /*19bb0*/  @!P1 IMAD.IADD R2, R9, 0x1, R2 ;  /* 0x0000000109029824 */ /* 0x000fca00078e0202 */
[----:B------:R-:W-:Y:S02]  /*19bc0*/  @!P1 LEA.HI.X R13, R8, R5, R2, 0x2, P2 ;  /* 0x00000005080d9211 */ /* 0x000fe400010f1402 */
[----:B------:R-:W1:Y:S01]  /*19bd0*/  @!P0 LDC.64 R2, c[0x0][0x428] ;  /* 0x00010a00ff028b82 */ /* 0x000e620000000a00 */
[----:B------:R-:W-:Y:S02]  /*19be0*/  IADD3 R8, -R6, RZ, RZ ;  /* 0x000000ff06087210 */ /* 0x000fe40007ffe1ff */
[----:B------:R-:W-:Y:S01]  /*19bf0*/  @!P0 SHF.R.S32.HI R5, RZ, 0x1f, R0 ;  /* 0x0000001fff058819 */ /* 0x000fe20000011400 */
[----:B-1----:R-:W-:-:S04]  /*19c00*/  @!P0 IMAD R4, R29, R2, RZ ;  /* 0x000000021d048224 */ /* 0x002fc800078e02ff */
[----:B------:R-:W-:Y:S02]  /*19c10*/  @!P0 IMAD R6, R21, R3, R4 ;  /* 0x0000000315068224 */ /* 0x000fe400078e0204 */
[----:B------:R-:W-:-:S04]  /*19c20*/  @!P0 IMAD.MOV.U32 R4, RZ, RZ, R0 ;  /* 0x000000ffff048224 */ /* 0x000fc800078e0000 */
[----:B------:R-:W-:Y:S02]  /*19c30*/  @!P0 IMAD.WIDE.U32 R4, R21, R2, R4 ;  /* 0x0000000215048225 */ /* 0x000fe400078e0004 */
[----:B------:R-:W1:Y:S02]  /*19c40*/  @!P0 LDC.64 R2, c[0x0][0x418] ;  /* 0x00010600ff028b82 */ /* 0x000e640000000a00 */
[----:B------:R-:W-:Y:S01]  /*19c50*/  @!P0 IMAD.IADD R5, R6, 0x1, R5 ;  /* 0x0000000106058824 */ /* 0x000fe200078e0205 */
[----:B------:R3:W-:Y:S01]  /*19c60*/  STL [R1+0x14], R29 ;  /* 0x0000141d01007387 */ /* 0x0007e20000100800 */
[----:B------:R-:W-:Y:S02]  /*19c70*/  LOP3.LUT R25, R25, 0xfffffffd, RZ, 0xc0, !PT ;  /* 0xfffffffd19197812 */ /* 0x000fe400078ec0ff */
[----:B-1----:R-:W-:-:S04]  /*19c80*/  @!P0 LEA R2, P2, R4, R2, 0x2 ;  /* 0x0000000204028211 */ /* 0x002fc800078410ff */
[----:B------:R-:W-:Y:S02]  /*19c90*/  @!P0 LEA.HI.X R3, R4, R3, R5, 0x2, P2 ;  /* 0x0000000304038211 */ /* 0x000fe400010f1405 */
[----:B------:R-:W-:Y:S02]  /*19ca0*/  ISETP.GT.U32.AND P2, PT, R20, 0x9f, PT ;  /* 0x0000009f1400780c */ /* 0x000fe40003f44070 */
[----:B------:R-:W-:-:S06]  /*19cb0*/  CS2R R4, SRZ ;  /* 0x0000000000047805 */ /* 0x000fcc000001ff00 */
[----:B------:R3:W5:Y:S01]  /*19cc0*/  @!P1 LDG.E R4, desc[UR60][R12.64] ;  /* 0x0000003c0c049981 */ /* 0x000762000c1e1900 */
[----:B0-----:R-:W-:-:S03]  /*19cd0*/  ISETP.GE.AND P1, PT, R35, R7, PT ;  /* 0x000000072300720c */ /* 0x001fc60003f26270 */
[----:B------:R3:W5:Y:S01]  /*19ce0*/  @!P0 LDG.E R5, desc[UR60][R2.64] ;  /* 0x0000003c02058981 */ /* 0x000762000c1e1900 */
[----:B------:R-:W-:-:S04]  /*19cf0*/  @P2 LOP3.LUT R25, R25, 0x2, RZ, 0xfc, !PT ;  /* 0x0000000219192812 */ /* 0x000fc800078efcff */
[----:B------:R-:W-:Y:S01]  /*19d00*/  LOP3.LUT R25, R25, 0xfffffffb, RZ, 0xc0, !PT ;  /* 0xfffffffb19197812 */ /* 0x000fe200078ec0ff */
[----:B------:R-:W-:-:S03]  /*19d10*/  UMOV UR4, 0xffffffff ;  /* 0xffffffff00047882 */ /* 0x000fc60000000000 */
[----:B------:R-:W-:Y:S01]  /*19d20*/  LOP3.LUT R25, R25, 0xfffffffe, RZ, 0xc0, !PT ;  /* 0xfffffffe19197812 */ /* 0x000fe200078ec0ff */
[----:B------:R-:W-:-:S03]  /*19d30*/  IMAD.MOV R9, RZ, RZ, -R0 ;  /* 0x000000ffff097224 */ /* 0x000fc600078e0a00 */
[----:B------:R-:W-:Y:S01]  /*19d40*/  @P1 LOP3.LUT R25, R25, 0x1, RZ, 0xfc, !PT ;  /* 0x0000000119191812 */ /* 0x000fe200078efcff */
[C---:B------:R-:W-:Y:S02]  /*19d50*/  IMAD R8, R14.reuse, R8, R10 ;  /* 0x000000080e087224 */ /* 0x040fe400078e020a */
[----:B------:R-:W-:Y:S01]  /*19d60*/  IMAD R9, R14, R9, R11 ;  /* 0x000000090e097224 */ /* 0x000fe200078e020b */
[----:B--2---:R-:W-:-:S13]  /*19d70*/  ISETP.NE.AND P0, PT, R15, 0x3, PT ;  /* 0x000000030f00780c */ /* 0x004fda0003f05270 */
[----:B------:R-:W-:Y:S01]  /*19d80*/  @P0 LOP3.LUT R25, R25, 0x4, RZ, 0xfc, !PT ;  /* 0x0000000419190812 */ /* 0x000fe200078efcff */
[----:B---3--:R-:W-:Y:S06]  /*19d90*/  BRA.DIV UR4, `(.L_x_7616) ;  /* 0x0000007a04807947 */ /* 0x008fec000b800000 */
.L_x_7811:
[----:B------:R-:W-:Y:S01]  /*19da0*/  SHF.R.S32.HI R0, RZ, 0x1f, R18 ;  /* 0x0000001fff007819 */ /* 0x000fe20000011412 */
[----:B------:R-:W-:-:S04]  /*19db0*/  VIADD R7, R36, 0xffffffff ;  /* 0xffffffff24077836 */ /* 0x000fc80000000000 */
[----:B------:R0:W-:Y:S01]  /*19dc0*/  STL [R1+0xc], R0 ;  /* 0x00000c0001007387 */ /* 0x0001e20000100800 */
[----:B------:R-:W-:Y:S05]  /*19dd0*/  @!P0 BRA `(.L_x_7617) ;  /* 0x0000000000048947 */ /* 0x000fea0003800000 */
[----:B------:R-:W-:Y:S01]  /*19de0*/  BPT.TRAP 0x1 ;  /* 0x000000040000795c */ /* 0x000fe20000300000 */
.L_x_7617:
[----:B0-----:R-:W2:Y:S01]  /*19df0*/  LDL R0, [R1+0x4] ;  /* 0x0000040001007983 */ /* 0x001ea20000100800 */
[----:B------:R-:W-:Y:S01]  /*19e00*/  LEA R6, R34, R22, 0x3 ;  /* 0x0000001622067211 */ /* 0x000fe200078e18ff */
[----:B------:R-:W-:Y:S01]  /*19e10*/  BSSY B0, `(.L_x_7618) ;  /* 0x0000007000007945 */ /* 0x000fe20003800000 */
[----:B--2---:R-:W-:-:S04]  /*19e20*/  SHF.L.U32 R0, R0, 0x1f, RZ ;  /* 0x0000001f00007819 */ /* 0x004fc800000006ff */
[----:B------:R0:W1:Y:S01]  /*19e30*/  SYNCS.PHASECHK.TRANS64.TRYWAIT P0, [R6+URZ+0x22880], R0 ;  /* 0x02288000060075a7 */ /* 0x000062000800017f */
[----:B------:R0:W-:Y:S02]  /*19e40*/  STL [R1+0x34], R0 ;  /* 0x0000340001007387 */ /* 0x0001e40000100800 */
[----:B0-----:R-:W-:-:S05]  /*19e50*/  SHF.R.S32.HI R0, RZ, 0x1f, R8 ;  /* 0x0000001fff007819 */ /* 0x001fca0000011408 */
[----:B------:R0:W-:Y:S02]  /*19e60*/  STL [R1+0x30], R0 ;  /* 0x0000300001007387 */ /* 0x0001e40000100800 */
[----:B01----:R-:W-:Y:S05]  /*19e70*/  @!P0 BRA `(.L_x_7619) ;  /* 0x00000078007c8947 */ /* 0x003fea0003800000 */
.L_x_7812:
[----:B------:R-:W-:Y:S05]  /*19e80*/  BSYNC B0 ;  /* 0x0000000000007941 */ /* 0x000fea0003800000 */
.L_x_7618:
[----:B0-----:R-:W2:Y:S04]  /*19e90*/  LDL R0, [R1+0x30] ;  /* 0x0000300001007983 */ /* 0x001ea80000100800 */
[----:B------:R-:W3:Y:S01]  /*19ea0*/  LDL R10, [R1+0xc] ;  /* 0x00000c00010a7983 */ /* 0x000ee20000100800 */
[----:B-----5:R-:W-:Y:S01]  /*19eb0*/  SHF.R.S32.HI R11, RZ, 0x1f, R4 ;  /* 0x0000001fff0b7819 */ /* 0x020fe20000011404 */
[----:B------:R-:W-:Y:S01]  /*19ec0*/  ULDC.64 UR4, c[0x0][0x328] ;  /* 0x0000ca0000047ab9 */ /* 0x000fe20000000a00 */
[----:B------:R-:W-:Y:S01]  /*19ed0*/  ULDC.64 UR6, c[0x0][0x338] ;  /* 0x0000ce0000067ab9 */ /* 0x000fe20000000a00 */
[----:B------:R-:W-:Y:S01]  /*19ee0*/  IMAD.WIDE.U32 R2, R8, UR4, RZ ;  /* 0x0000000408027c25 */ /* 0x000fe2000f8e00ff */
[----:B------:R-:W-:Y:S01]  /*19ef0*/  ULDC.64 UR8, c[0x0][0x330] ;  /* 0x0000cc0000087ab9 */ /* 0x000fe20000000a00 */
[----:B------:R0:W-:Y:S01]  /*19f00*/  STL [R1+0x28], R11 ;  /* 0x0000280b01007387 */ /* 0x0001e20000100800 */
[----:B------:R-:W-:-:S03]  /*19f10*/  ULDC.64 UR10, c[0x0][0x318] ;  /* 0x0000c600000a7ab9 */ /* 0x000fc60000000a00 */
[----:B------:R-:W4:Y:S01]  /*19f20*/  LDL R13, [R1+0x24] ;  /* 0x00002400010d7983 */ /* 0x000f220000100800 */
[----:B------:R-:W1:Y:S01]  /*19f30*/  S2R R14, SR_TID.X ;  /* 0x00000000000e7919 */ /* 0x000e620000002100 */
[----:B------:R-:W-:Y:S01]  /*19f40*/  SHF.R.S32.HI R33, RZ, 0x1f, R5 ;  /* 0x0000001fff217819 */ /* 0x000fe20000011405 */
[----:B------:R-:W-:Y:S01]  /*19f50*/  IMAD R7, R7, -0xa0, R27 ;  /* 0xffffff6007077824 */ /* 0x000fe200078e021b */
[----:B------:R-:W-:Y:S02]  /*19f60*/  LOP3.LUT R25, R25, 0xffffffbf, RZ, 0xc0, !PT ;  /* 0xffffffbf19197812 */ /* 0x000fe400078ec0ff */
[----:B-1----:R-:W-:-:S04]  /*19f70*/  LOP3.LUT R14, R14, 0x7f, RZ, 0xc0, !PT ;  /* 0x0000007f0e0e7812 */ /* 0x002fc800078ec0ff */
[----:B------:R-:W-:-:S04]  /*19f80*/  SHF.R.U32.HI R14, RZ, 0x3, R14 ;  /* 0x00000003ff0e7819 */ /* 0x000fc8000001160e */
[----:B------:R-:W-:-:S04]  /*19f90*/  IADD3 R7, -R14, R7, RZ ;  /* 0x000000070e077210 */ /* 0x000fc80007ffe1ff */
[----:B------:R-:W-:-:S13]  /*19fa0*/  ISETP.GE.AND P2, PT, R7, 0x1, PT ;  /* 0x000000010700780c */ /* 0x000fda0003f46270 */
[----:B------:R-:W-:Y:S01]  /*19fb0*/  @P2 LOP3.LUT R25, R25, 0x40, RZ, 0xfc, !PT ;  /* 0x0000004019192812 */ /* 0x000fe200078efcff */
[----:B--2---:R-:W-:-:S04]  /*19fc0*/  IMAD R0, R0, UR4, RZ ;  /* 0x0000000400007c24 */ /* 0x004fc8000f8e02ff */
[----:B------:R-:W-:-:S04]  /*19fd0*/  IMAD R0, R8, UR5, R0 ;  /* 0x0000000508007c24 */ /* 0x000fc8000f8e0200 */
[----:B------:R-:W-:Y:S02]  /*19fe0*/  IMAD.IADD R3, R3, 0x1, R0 ;  /* 0x0000000103037824 */ /* 0x000fe400078e0200 */
[----:B------:R-:W-:Y:S02]  /*19ff0*/  IMAD R0, R11, UR6, RZ ;  /* 0x000000060b007c24 */ /* 0x000fe4000f8e02ff */
[----:B0-----:R-:W0:Y:S01]  /*1a000*/  LDC R11, c[0x0][0x2f4] ;  /* 0x0000bd00ff0b7b82 */ /* 0x001e220000000800 */
[----:B------:R-:W-:-:S04]  /*1a010*/  IMAD.WIDE.U32 R2, R4, UR6, R2 ;  /* 0x0000000604027c25 */ /* 0x000fc8000f8e0002 */
[----:B------:R-:W-:-:S04]  /*1a020*/  IMAD R0, R4, UR7, R0 ;  /* 0x0000000704007c24 */ /* 0x000fc8000f8e0200 */
[----:B------:R-:W-:Y:S02]  /*1a030*/  IMAD.IADD R3, R3, 0x1, R0 ;  /* 0x0000000103037824 */ /* 0x000fe400078e0200 */
[----:B---3--:R-:W-:Y:S02]  /*1a040*/  IMAD R12, R10, UR8, RZ ;  /* 0x000000080a0c7c24 */ /* 0x008fe4000f8e02ff */
[----:B------:R-:W-:Y:S01]  /*1a050*/  IMAD.WIDE.U32 R2, R18, UR8, R2 ;  /* 0x0000000812027c25 */ /* 0x000fe2000f8e0002 */
[----:B------:R-:W-:-:S03]  /*1a060*/  SHF.R.S32.HI R10, RZ, 0x1f, R9 ;  /* 0x0000001fff0a7819 */ /* 0x000fc60000011409 */
[----:B------:R-:W-:Y:S01]  /*1a070*/  IMAD R12, R18, UR9, R12 ;  /* 0x00000009120c7c24 */ /* 0x000fe2000f8e020c */
[----:B------:R-:W-:-:S04]  /*1a080*/  IADD3 R0, P1, R2, UR10, RZ ;  /* 0x0000000a02007c10 */ /* 0x000fc8000ff3e0ff */
[----:B------:R-:W-:Y:S01]  /*1a090*/  IADD3.X R2, R3, UR11, R12, P1, !PT ;  /* 0x0000000b03027c10 */ /* 0x000fe20008ffe40c */
[----:B------:R-:W-:Y:S01]  /*1a0a0*/  IMAD R3, R10, UR4, RZ ;  /* 0x000000040a037c24 */ /* 0x000fe2000f8e02ff */
[----:B0-----:R-:W-:Y:S01]  /*1a0b0*/  ISETP.GE.AND P0, PT, R35, R11, PT ;  /* 0x0000000b2300720c */ /* 0x001fe20003f06270 */
[----:B------:R0:W-:Y:S02]  /*1a0c0*/  STL [R1+0x2c], R10 ;  /* 0x00002c0a01007387 */ /* 0x0001e40000100800 */
[C---:B------:R-:W-:Y:S02]  /*1a0d0*/  IMAD R3, R9.reuse, UR5, R3 ;  /* 0x0000000509037c24 */ /* 0x040fe4000f8e0203 */
[----:B0-----:R-:W-:-:S04]  /*1a0e0*/  IMAD.WIDE.U32 R10, R9, UR4, RZ ;  /* 0x00000004090a7c25 */ /* 0x001fc8000f8e00ff */
[----:B------:R-:W-:Y:S02]  /*1a0f0*/  IMAD.IADD R11, R11, 0x1, R3 ;  /* 0x000000010b0b7824 */ /* 0x000fe400078e0203 */
[----:B------:R-:W-:Y:S02]  /*1a100*/  IMAD R3, R33, UR6, RZ ;  /* 0x0000000621037c24 */ /* 0x000fe4000f8e02ff */
[----:B------:R-:W-:-:S04]  /*1a110*/  IMAD.WIDE.U32 R10, R5, UR6, R10 ;  /* 0x00000006050a7c25 */ /* 0x000fc8000f8e000a */
[----:B------:R-:W-:-:S04]  /*1a120*/  IMAD R3, R5, UR7, R3 ;  /* 0x0000000705037c24 */ /* 0x000fc8000f8e0203 */
[----:B------:R-:W-:Y:S02]  /*1a130*/  IMAD.IADD R11, R11, 0x1, R3 ;  /* 0x000000010b0b7824 */ /* 0x000fe400078e0203 */
[----:B------:R-:W-:Y:S01]  /*1a140*/  IMAD.WIDE.U32 R10, R18, UR8, R10 ;  /* 0x00000008120a7c25 */ /* 0x000fe2000f8e000a */
[----:B------:R-:W-:Y:S02]  /*1a150*/  UMOV UR4, 0xffffffff ;  /* 0xffffffff00047882 */ /* 0x000fe40000000000 */
[----:B------:R-:W-:Y:S01]  /*1a160*/  IADD3 R20, P1, R10, UR10, RZ ;  /* 0x0000000a0a147c10 */ /* 0x000fe2000ff3e0ff */
[----:B----4-:R-:W-:-:S03]  /*1a170*/  IMAD R29, R34, 0x5000, R13 ;  /* 0x00005000221d7824 */ /* 0x010fc600078e020d */
[----:B------:R-:W-:Y:S01]  /*1a180*/  IADD3.X R10, R12, UR11, R11, P1, !PT ;  /* 0x0000000b0c0a7c10 */ /* 0x000fe20008ffe40b */
[----:B------:R-:W-:Y:S08]  /*1a190*/  BRA.DIV UR4, `(.L_x_7620) ;  /* 0x0000007604cc7947 */ /* 0x000ff0000b800000 */
[----:B------:R-:W0:Y:S01]  /*1a1a0*/  SHFL.IDX PT, R3, R0, RZ, 0x181f ;  /* 0x00181fff00037589 */ /* 0x000e2200000e0000 */
[----:B------:R-:W-:Y:S02]  /*1a1b0*/  ISETP.GE.AND P2, PT, R7, 0x21, PT ;  /* 0x000000210700780c */ /* 0x000fe40003f46270 */
[----:B------:R-:W-:Y:S01]  /*1a1c0*/  LOP3.LUT R25, R25, 0xffffffef, RZ, 0xc0, !PT ;  /* 0xffffffef19197812 */ /* 0x000fe200078ec0ff */
[----:B------:R-:W1:Y:S01]  /*1a1d0*/  SHFL.IDX PT, R21, R2, RZ, 0x181f ;  /* 0x00181fff02157589 */ /* 0x000e6200000e0000 */
[C---:B------:R-:W-:Y:S02]  /*1a1e0*/  ISETP.GE.AND P3, PT, R7.reuse, 0x91, PT ;  /* 0x000000910700780c */ /* 0x040fe40003f66270 */
[C---:B------:R-:W-:Y:S01]  /*1a1f0*/  ISETP.GE.AND P5, PT, R7.reuse, 0x31, PT ;  /* 0x000000310700780c */ /* 0x040fe20003fa6270 */
[----:B------:R-:W2:Y:S01]  /*1a200*/  SHFL.IDX PT, R11, R0, 0x1, 0x181f ;  /* 0x00381f00000b7f89 */ /* 0x000ea200000e0000 */
[----:B------:R-:W-:Y:S02]  /*1a210*/  ISETP.GE.AND P4, PT, R7, 0x61, PT ;  /* 0x000000610700780c */ /* 0x000fe40003f86270 */
[----:B0-----:R-:W-:Y:S01]  /*1a220*/  IADD3 R12, P1, R35, R3, RZ ;  /* 0x00000003230c7210 */ /* 0x001fe20007f3e0ff */
[----:B------:R-:W-:-:S04]  /*1a230*/  IMAD.IADD R3, R22, 0x1, R29 ;  /* 0x0000000116037824 */ /* 0x000fc800078e021d */
[----:B-1----:R-:W-:Y:S01]  /*1a240*/  IMAD.X R13, RZ, RZ, R21, P1 ;  /* 0x000000ffff0d7224 */ /* 0x002fe200008e0615 */
[----:B------:R-:W-:Y:S01]  /*1a250*/  ISETP.LT.OR P1, PT, R7, 0x1, P0 ;  /* 0x000000010700780c */ /* 0x000fe20000721670 */
[----:B------:R-:W0:-:S12]  /*1a260*/  SHFL.IDX PT, R21, R2, 0x1, 0x181f ;  /* 0x00381f0002157f89 */ /* 0x000e1800000e0000 */
[----:B------:R2:W-:Y:S02]  /*1a270*/  LDGSTS.E.BYPASS.LTC128B.128 [R3+0xa400], desc[UR60][R12.64], !P1 ;  /* 0x0a4000000c037fae */ /* 0x0005e4000c901d7c */
[----:B--2---:R-:W-:Y:S02]  /*1a280*/  IADD3 R12, P1, R35, R11, RZ ;  /* 0x0000000b230c7210 */ /* 0x004fe40007f3e0ff */
[----:B------:R-:W1:Y:S03]  /*1a290*/  SHFL.IDX PT, R11, R0, 0x2, 0x181f ;  /* 0x00581f00000b7f89 */ /* 0x000e6600000e0000 */
[----:B0-----:R-:W-:Y:S01]  /*1a2a0*/  IMAD.X R13, RZ, RZ, R21, P1 ;  /* 0x000000ffff0d7224 */ /* 0x001fe200008e0615 */
[----:B------:R-:W-:Y:S01]  /*1a2b0*/  ISETP.LT.OR P1, PT, R7, 0x11, P0 ;  /* 0x000000110700780c */ /* 0x000fe20000721670 */
[----:B------:R-:W0:-:S12]  /*1a2c0*/  SHFL.IDX PT, R21, R2, 0x2, 0x181f ;  /* 0x00581f0002157f89 */ /* 0x000e1800000e0000 */
[----:B------:R1:W-:Y:S02]  /*1a2d0*/  LDGSTS.E.BYPASS.LTC128B.128 [R3+0xac00], desc[UR60][R12.64], !P1 ;  /* 0x0ac000000c037fae */ /* 0x0003e4000c901d7c */
[----:B-1----:R-:W-:Y:S02]  /*1a2e0*/  IADD3 R12, P1, R35, R11, RZ ;  /* 0x0000000b230c7210 */ /* 0x002fe40007f3e0ff */
[----:B------:R-:W1:Y:S03]  /*1a2f0*/  SHFL.IDX PT, R11, R0, 0x3, 0x181f ;  /* 0x00781f00000b7f89 */ /* 0x000e6600000e0000 */
[----:B0-----:R-:W-:Y:S01]  /*1a300*/  IMAD.X R13, RZ, RZ, R21, P1 ;  /* 0x000000ffff0d7224 */ /* 0x001fe200008e0615 */
[----:B------:R-:W-:Y:S01]  /*1a310*/  ISETP.LT.OR P1, PT, R7, 0x21, P0 ;  /* 0x000000210700780c */ /* 0x000fe20000721670 */
[----:B------:R-:W0:-:S12]  /*1a320*/  SHFL.IDX PT, R21, R2, 0x3, 0x181f ;  /* 0x00781f0002157f89 */ /* 0x000e1800000e0000 */
[----:B------:R1:W-:Y:S02]  /*1a330*/  LDGSTS.E.BYPASS.LTC128B.128 [R3+0xb400], desc[UR60][R12.64], !P1 ;  /* 0x0b4000000c037fae */ /* 0x0003e4000c901d7c */
[----:B-1----:R-:W-:Y:S02]  /*1a340*/  IADD3 R12, P1, R35, R11, RZ ;  /* 0x0000000b230c7210 */ /* 0x002fe40007f3e0ff */
[----:B------:R-:W1:Y:S02]  /*1a350*/  SHFL.IDX PT, R11, R0, 0x4, 0x181f ;  /* 0x00981f00000b7f89 */ /* 0x000e6400000e0000 */
[----:B0-----:R-:W-:Y:S02]  /*1a360*/  IADD3.X R13, RZ, R21, RZ, P1, !PT ;  /* 0x00000015ff0d7210 */ /* 0x001fe40000ffe4ff */
[----:B------:R-:W0:Y:S01]  /*1a370*/  SHFL.IDX PT, R21, R2, 0x4, 0x181f ;  /* 0x00981f0002157f89 */ /* 0x000e2200000e0000 */
[----:B------:R-:W-:-:S13]  /*1a380*/  ISETP.LT.OR P1, PT, R7, 0x31, P0 ;  /* 0x000000310700780c */ /* 0x000fda0000721670 */
        /* <DEDUP_REMOVED lines=11> */
[----:B------:R-:W0:Y:S04]  /*1a440*/  SHFL.IDX PT, R21, R2, 0x6, 0x181f ;  /* 0x00d81f0002157f89 */ /* 0x000e2800000e0000 */
[----:B------:R-:W2:Y:S04]  /*1a450*/  SHFL.IDX PT, R0, R0, 0x7, 0x181f ;  /* 0x00f81f0000007f89 */ /* 0x000ea800000e0000 */
[----:B------:R-:W3:Y:S04]  /*1a460*/  SHFL.IDX PT, R2, R2, 0x7, 0x181f ;  /* 0x00f81f0002027f89 */ /* 0x000ee800000e0000 */
[----:B------:R1:W-:Y:S02]  /*1a470*/  LDGSTS.E.BYPASS.LTC128B.128 [R3+0xcc00], desc[UR60][R12.64], !P1 ;  /* 0x0cc000000c037fae */ /* 0x0003e4000c901d7c */
[----:B-1----:R-:W-:-:S05]  /*1a480*/  IADD3 R12, P1, R35, R11, RZ ;  /* 0x0000000b230c7210 */ /* 0x002fca0007f3e0ff */
[----:B0-----:R-:W-:Y:S01]  /*1a490*/  IMAD.X R13, RZ, RZ, R21, P1 ;  /* 0x000000ffff0d7224 */ /* 0x001fe200008e0615 */
[----:B------:R-:W-:-:S13]  /*1a4a0*/  ISETP.LT.OR P1, PT, R7, 0x61, P0 ;  /* 0x000000610700780c */ /* 0x000fda0000721670 */
[----:B------:R2:W-:Y:S02]  /*1a4b0*/  LDGSTS.E.BYPASS.LTC128B.128 [R3+0xd400], desc[UR60][R12.64], !P1 ;  /* 0x0d4000000c037fae */ /* 0x0005e4000c901d7c */
[----:B--2---:R-:W-:Y:S02]  /*1a4c0*/  IADD3 R12, P1, R35, R0, RZ ;  /* 0x00000000230c7210 */ /* 0x004fe40007f3e0ff */
[----:B------:R-:W0:Y:S03]  /*1a4d0*/  SHFL.IDX PT, R0, R20, RZ, 0x181f ;  /* 0x00181fff14007589 */ /* 0x000e2600000e0000 */
[----:B---3--:R-:W-:Y:S01]  /*1a4e0*/  IMAD.X R13, RZ, RZ, R2, P1 ;  /* 0x000000ffff0d7224 */ /* 0x008fe200008e0602 */
[----:B------:R-:W-:Y:S01]  /*1a4f0*/  ISETP.LT.OR P1, PT, R7, 0x71, P0 ;  /* 0x000000710700780c */ /* 0x000fe20000721670 */
[----:B------:R-:W1:-:S12]  /*1a500*/  SHFL.IDX PT, R2, R10, RZ, 0x181f ;  /* 0x00181fff0a027589 */ /* 0x000e5800000e0000 */
[----:B------:R0:W-:Y:S02]  /*1a510*/  LDGSTS.E.BYPASS.LTC128B.128 [R3+0xdc00], desc[UR60][R12.64], !P1 ;  /* 0x0dc000000c037fae */ /* 0x0001e4000c901d7c */
[----:B0-----:R-:W-:Y:S02]  /*1a520*/  IADD3 R12, P1, R35, R0, RZ ;  /* 0x00000000230c7210 */ /* 0x001fe40007f3e0ff */
[----:B------:R0:W2:Y:S02]  /*1a530*/  SHFL.IDX PT, R0, R10, 0x1, 0x181f ;  /* 0x00381f000a007f89 */ /* 0x0000a400000e0000 */
[----:B-1----:R-:W-:Y:S02]  /*1a540*/  IADD3.X R13, RZ, R2, RZ, P1, !PT ;  /* 0x00000002ff0d7210 */ /* 0x002fe40000ffe4ff */
[----:B------:R-:W-:Y:S01]  /*1a550*/  ISETP.LT.OR P1, PT, R7, 0x81, P0 ;  /* 0x000000810700780c */ /* 0x000fe20000721670 */
[----:B------:R0:W1:-:S12]  /*1a560*/  SHFL.IDX PT, R10, R20, 0x1, 0x181f ;  /* 0x00381f00140a7f89 */ /* 0x00005800000e0000 */
[----:B------:R0:W-:Y:S01]  /*1a570*/  LDGSTS.E.BYPASS.LTC128B.128 [R3+0xe400], desc[UR60][R12.64], !P1 ;  /* 0x0e4000000c037fae */ /* 0x0001e2000c901d7c */
[----:B------:R-:W-:-:S13]  /*1a580*/  ISETP.GE.AND P1, PT, R7, 0x11, PT ;  /* 0x000000110700780c */ /* 0x000fda0003f26270 */
        /* <DEDUP_REMOVED lines=12> */
[----:B012---:R-:W-:-:S07]  /*1a650*/  @P3 LOP3.LUT R25, R25, 0x100, RZ, 0xfc, !PT ;  /* 0x0000010019193812 */ /* 0x007fce00078efcff */
.L_x_7834:
        /* <DEDUP_REMOVED lines=9> */
.L_x_7621:
[----:B------:R-:W-:Y:S02]  /*1a6f0*/  PLOP3.LUT P3, PT, P3, P0, PT, 0xa2, 0x0 ;  /* 0x000000000000781c */ /* 0x000fe40001f61472 */
[----:B------:R-:W-:-:S08]  /*1a700*/  @P0 R2UR P3, UR4, R6 ;  /* 0x00000000060402ca */ /* 0x000fd00000060000 */
[----:B------:R-:W-:-:S05]  /*1a710*/  @P0 PLOP3.LUT P0, PT, P3, PT, PT, 0x80, 0x0 ;  /* 0x000000000000081c */ /* 0x000fca0001f0f070 */
[----:B------:R-:W-:Y:S01]  /*1a720*/  @!P3 SYNCS.ARRIVE.TRANS64.RED.A0T1 RZ, [UR4+0x22870], RZ ;  /* 0x022870ffffffb9a7 */ /* 0x000fe20008200404 */
[----:B------:R-:W-:Y:S07]  /*1a730*/  @!P3 ARRIVES.LDGSTSBAR.64.TRANSCNT [UR4+0x22870] ;  /* 0x02287000ff00b9b0 */ /* 0x000fee0008000a84 */
[----:B------:R-:W-:Y:S05]  /*1a740*/  @P0 BRA.U.ANY `(.L_x_7621) ;  /* 0xfffffffd00e80947 */ /* 0x000fea000393ffff */
[----:B------:R-:W-:Y:S01]  /*1a750*/  NOP ;  /* 0x0000000000007918 */ /* 0x000fe20000000000 */
[----:B------:R-:W2:Y:S02]  /*1a760*/  LDL R0, [R1+0x4c] ;  /* 0x00004c0001007983 */ /* 0x000ea40000100800 */
[----:B--2---:R-:W-:-:S13]  /*1a770*/  ISETP.NE.AND P6, PT, R0, 0x3, PT ;  /* 0x000000030000780c */ /* 0x004fda0003fc5270 */
[----:B------:R-:W-:Y:S05]  /*1a780*/  @!P6 BRA `(.L_x_7622) ;  /* 0x000000000004e947 */ /* 0x000fea0003800000 */
[----:B------:R-:W-:Y:S01]  /*1a790*/  BPT.TRAP 0x1 ;  /* 0x000000040000795c */ /* 0x000fe20000300000 */
.L_x_7622:
[----:B------:R1:W-:Y:S01]  /*1a7a0*/  SYNCS.ARRIVE.TRANS64.A1T0 RZ, [R6+URZ+0x22870], RZ ;  /* 0x022870ff06ff79a7 */ /* 0x0003e2000810003f */
[----:B------:R-:W-:Y:S05]  /*1a7b0*/  @!P6 BRA `(.L_x_7623) ;  /* 0x000000000004e947 */ /* 0x000fea0003800000 */
[----:B------:R-:W-:Y:S01]  /*1a7c0*/  BPT.TRAP 0x1 ;  /* 0x000000040000795c */ /* 0x000fe20000300000 */
.L_x_7623:
[----:B------:R-:W2:Y:S01]  /*1a7d0*/  LDL R0, [R1+0x34] ;  /* 0x0000340001007983 */ /* 0x000ea20000100800 */
[----:B------:R-:W-:Y:S01]  /*1a7e0*/  BSSY B0, `(.L_x_7624) ;  /* 0x0000003000007945 */ /* 0x000fe20003800000 */
[----:B--2---:R-:W2:Y:S03]  /*1a7f0*/  SYNCS.PHASECHK.TRANS64.TRYWAIT P0, [R6+URZ+0x22840], R0 ;  /* 0x02284000060075a7 */ /* 0x004ea6000800017f */
[----:B--2---:R-:W-:Y:S05]  /*1a800*/  @!P0 BRA `(.L_x_7625) ;  /* 0x0000007c006c8947 */ /* 0x004fea0003800000 */
.L_x_7835:
[----:B------:R-:W-:Y:S05]  /*1a810*/  BSYNC B0 ;  /* 0x0000000000007941 */ /* 0x000fea0003800000 */
.L_x_7624:
[----:B--2---:R-:W2:Y:S01]  /*1a820*/  LDL.LU R0, [R1+0x28] ;  /* 0x0000280001007983 */ /* 0x004ea20000300800 */
[----:B------:R-:W-:Y:S01]  /*1a830*/  ULDC.64 UR4, c[0x0][0x310] ;  /* 0x0000c40000047ab9 */ /* 0x000fe20000000a00 */
[----:B------:R-:W-:Y:S02]  /*1a840*/  ULDC.64 UR6, c[0x0][0x300] ;  /* 0x0000c00000067ab9 */ /* 0x000fe40000000a00 */
[----:B------:R-:W3:Y:S04]  /*1a850*/  LDL.LU R12, [R1+0x30] ;  /* 0x00003000010c7983 */ /* 0x000ee80000300800 */
[----:B------:R-:W4:Y:S04]  /*1a860*/  LDL.LU R7, [R1+0x2c] ;  /* 0x00002c0001077983 */ /* 0x000f280000300800 */
[----:B------:R-:W5:Y:S01]  /*1a870*/  LDL R2, [R1+0xc] ;  /* 0x00000c0001027983 */ /* 0x000f620000100800 */
[----:B0-----:R-:W-:-:S04]  /*1a880*/  IMAD.WIDE.U32 R10, R4, UR4, RZ ;  /* 0x00000004040a7c25 */ /* 0x001fc8000f8e00ff */
[----:B------:R-:W-:-:S04]  /*1a890*/  IMAD R33, R33, UR4, RZ ;  /* 0x0000000421217c24 */ /* 0x000fc8000f8e02ff */
[----:B------:R-:W-:Y:S02]  /*1a8a0*/  IMAD R33, R5, UR5, R33 ;  /* 0x0000000505217c24 */ /* 0x000fe4000f8e0221 */
[----:B--2---:R-:W-:-:S04]  /*1a8b0*/  IMAD R0, R0, UR4, RZ ;  /* 0x0000000400007c24 */ /* 0x004fc8000f8e02ff */
[----:B------:R-:W-:Y:S02]  /*1a8c0*/  IMAD R0, R4, UR5, R0 ;  /* 0x0000000504007c24 */ /* 0x000fe4000f8e0200 */
[----:B------:R-:W-:Y:S01]  /*1a8d0*/  IMAD.WIDE.U32 R4, R5, UR4, RZ ;  /* 0x0000000405047c25 */ /* 0x000fe2000f8e00ff */
[----:B------:R-:W-:-:S03]  /*1a8e0*/  ULDC.64 UR4, c[0x0][0x308] ;  /* 0x0000c20000047ab9 */ /* 0x000fc60000000a00 */
[----:B------:R-:W-:Y:S02]  /*1a8f0*/  IMAD.IADD R11, R11, 0x1, R0 ;  /* 0x000000010b0b7824 */ /* 0x000fe400078e0200 */
[----:B---3--:R-:W-:Y:S02]  /*1a900*/  IMAD R0, R12, UR6, RZ ;  /* 0x000000060c007c24 */ /* 0x008fe4000f8e02ff */
[C---:B------:R-:W-:Y:S01]  /*1a910*/  IMAD.WIDE.U32 R10, R8.reuse, UR6, R10 ;  /* 0x00000006080a7c25 */ /* 0x040fe2000f8e000a */
[----:B------:R-:W0:Y:S03]  /*1a920*/  LDC R12, c[0x0][0x2f4] ;  /* 0x0000bd00ff0c7b82 */ /* 0x000e260000000800 */
[----:B------:R-:W-:Y:S02]  /*1a930*/  IMAD R8, R8, UR7, R0 ;  /* 0x0000000708087c24 */ /* 0x000fe4000f8e0200 */
[----:B------:R-:W-:-:S02]  /*1a940*/  IMAD.IADD R5, R5, 0x1, R33 ;  /* 0x0000000105057824 */ /* 0x000fc400078e0221 */
[----:B----4-:R-:W-:Y:S02]  /*1a950*/  IMAD R0, R7, UR6, RZ ;  /* 0x0000000607007c24 */ /* 0x010fe4000f8e02ff */
[----:B------:R-:W-:Y:S02]  /*1a960*/  IMAD.IADD R11, R11, 0x1, R8 ;  /* 0x000000010b0b7824 */ /* 0x000fe400078e0208 */
[C---:B------:R-:W-:Y:S02]  /*1a970*/  IMAD R8, R9.reuse, UR7, R0 ;  /* 0x0000000709087c24 */ /* 0x040fe4000f8e0200 */
[----:B------:R-:W-:Y:S01]  /*1a980*/  IMAD.WIDE.U32 R4, R9, UR6, R4 ;  /* 0x0000000609047c25 */ /* 0x000fe2000f8e0004 */
[----:B------:R-:W-:-:S03]  /*1a990*/  ULDC.64 UR6, c[0x0][0x2e8] ;  /* 0x0000ba0000067ab9 */ /* 0x000fc60000000a00 */
[----:B------:R-:W-:Y:S01]  /*1a9a0*/  IMAD.WIDE.U32 R10, R18, UR4, R10 ;  /* 0x00000004120a7c25 */ /* 0x000fe2000f8e000a */
[----:B------:R-:W-:-:S03]  /*1a9b0*/  IADD3 R5, R5, R8, RZ ;  /* 0x0000000805057210 */ /* 0x000fc60007ffe0ff */
[----:B-----5:R-:W-:Y:S01]  /*1a9c0*/  IMAD R7, R2, UR4, RZ ;  /* 0x0000000402077c24 */ /* 0x020fe2000f8e02ff */
[----:B------:R-:W-:Y:S01]  /*1a9d0*/  IADD3 R2, P0, R10, UR6, RZ ;  /* 0x000000060a027c10 */ /* 0x000fe2000ff1e0ff */
[C---:B------:R-:W-:Y:S01]  /*1a9e0*/  IMAD.WIDE.U32 R8, R18.reuse, UR4, R4 ;  /* 0x0000000412087c25 */ /* 0x040fe2000f8e0004 */
[----:B------:R-:W-:Y:S01]  /*1a9f0*/  UMOV UR4, 0xffffffff ;  /* 0xffffffff00047882 */ /* 0x000fe20000000000 */
[----:B0-----:R-:W-:Y:S02]  /*1aa00*/  ISETP.GE.AND P3, PT, R35, R12, PT ;  /* 0x0000000c2300720c */ /* 0x001fe40003f66270 */
[----:B------:R-:W-:-:S05]  /*1aa10*/  IMAD R7, R18, UR5, R7 ;  /* 0x0000000512077c24 */ /* 0x000fca000f8e0207 */
[----:B------:R-:W-:Y:S02]  /*1aa20*/  IADD3.X R0, R11, UR7, R7, P0, !PT ;  /* 0x000000070b007c10 */ /* 0x000fe400087fe407 */
[----:B------:R-:W-:-:S04]  /*1aa30*/  IADD3 R5, P0, R8, UR6, RZ ;  /* 0x0000000608057c10 */ /* 0x000fc8000ff1e0ff */
[----:B------:R-:W-:Y:S01]  /*1aa40*/  IADD3.X R4, R7, UR7, R9, P0, !PT ;  /* 0x0000000707047c10 */ /* 0x000fe200087fe409 */
[----:B------:R-:W-:Y:S08]  /*1aa50*/  BRA.DIV UR4, `(.L_x_7626) ;  /* 0x0000007a04f07947 */ /* 0x000ff0000b800000 */
[----:B------:R-:W0:Y:S01]  /*1aa60*/  SHFL.IDX PT, R8, R2, RZ, 0x181f ;  /* 0x00181fff02087589 */ /* 0x000e2200000e0000 */
[----:B------:R-:W-:-:S03]  /*1aa70*/  LOP3.LUT R25, R25, 0xffffefff, RZ, 0xc0, !PT ;  /* 0xffffefff19197812 */ /* 0x000fc600078ec0ff */
[----:B------:R-:W2:Y:S01]  /*1aa80*/  SHFL.IDX PT, R7, R0, RZ, 0x181f ;  /* 0x00181fff00077589 */ /* 0x000ea200000e0000 */
        /* <DEDUP_REMOVED lines=8> */
[----:B--2---:R-:W-:Y:S01]  /*1ab10*/  @P4 IMAD.X R7, RZ, RZ, R7, P0 ;  /* 0x000000ffff074224 */ /* 0x004fe200000e0607 */
[C---:B------:R-:W-:Y:S02]  /*1ab20*/  LOP3.LUT P2, RZ, R25.reuse, 0x8, RZ, 0xc0, !PT ;  /* 0x0000000819ff7812 */ /* 0x040fe4000784c0ff */
[C---:B------:R-:W-:Y:S01]  /*1ab30*/  LOP3.LUT P6, RZ, R25.reuse, 0x80, RZ, 0xc0, !PT ;  /* 0x0000008019ff7812 */ /* 0x040fe200078cc0ff */
[----:B------:R-:W-:Y:S02]  /*1ab40*/  @P4 IMAD.MOV.U32 R9, RZ, RZ, R7 ;  /* 0x000000ffff094224 */ /* 0x000fe400078e0007 */
[----:B------:R-:W-:Y:S04]  /*1ab50*/  SHFL.IDX PT, R7, R0, 0x1, 0x181f ;  /* 0x00381f0000077f89 */ /* 0x000fe800000e0000 */
[----:B------:R0:W-:Y:S01]  /*1ab60*/  @P4 LDGSTS.E.BYPASS.LTC128B.128 [R3+0x18400], desc[UR60][R8.64], !P3 ;  /* 0x1840000008034fae */ /* 0x0001e2000d901d7c */
[----:B------:R-:W-:-:S03]  /*1ab70*/  LOP3.LUT P4, RZ, R25, 0x1000, RZ, 0xc0, !PT ;  /* 0x0000100019ff7812 */ /* 0x000fc6000788c0ff */
[----:B0-----:R-:W0:Y:S02]  /*1ab80*/  SHFL.IDX PT, R8, R2, 0x1, 0x181f ;  /* 0x00381f0002087f89 */ /* 0x001e2400000e0000 */
[----:B0-----:R-:W-:-:S05]  /*1ab90*/  @P1 IADD3 R8, P0, R35, R8, RZ ;  /* 0x0000000823081210 */ /* 0x001fca0007f1e0ff */
[----:B------:R-:W-:-:S04]  /*1aba0*/  @P1 IMAD.X R7, RZ, RZ, R7, P0 ;  /* 0x000000ffff071224 */ /* 0x000fc800000e0607 */
[----:B------:R-:W-:Y:S02]  /*1abb0*/  @P1 IMAD.MOV.U32 R9, RZ, RZ, R7 ;  /* 0x000000ffff091224 */ /* 0x000fe400078e0007 */
[----:B------:R-:W-:Y:S04]  /*1abc0*/  SHFL.IDX PT, R7, R0, 0x2, 0x181f ;  /* 0x00581f0000077f89 */ /* 0x000fe800000e0000 */
[----:B------:R0:W-:Y:S01]  /*1abd0*/  @P1 LDGSTS.E.BYPASS.LTC128B.128 [R3+0x18c00], desc[UR60][R8.64], !P3 ;  /* 0x18c0000008031fae */ /* 0x0001e2000d901d7c */
[----:B------:R-:W-:-:S03]  /*1abe0*/  LOP3.LUT P1, RZ, R25, 0x800, RZ, 0xc0, !PT ;  /* 0x0000080019ff7812 */ /* 0x000fc6000782c0ff */
[----:B0-----:R-:W0:Y:S02]  /*1abf0*/  SHFL.IDX PT, R8, R2, 0x2, 0x181f ;  /* 0x00581f0002087f89 */ /* 0x001e2400000e0000 */
[----:B0-----:R-:W-:-:S04]  /*1ac00*/  @P2 IADD3 R8, P0, R35, R8, RZ ;  /* 0x0000000823082210 */ /* 0x001fc80007f1e0ff */
[----:B------:R-:W-:-:S05]  /*1ac10*/  @P2 IADD3.X R7, RZ, R7, RZ, P0, !PT ;  /* 0x00000007ff072210 */ /* 0x000fca00007fe4ff */
        /* <DEDUP_REMOVED lines=11> */
[----:B0-----:R-:W0:Y:S10]  /*1acd0*/  SHFL.IDX PT, R8, R2, 0x4, 0x181f ;  /* 0x00981f0002087f89 */ /* 0x001e3400000e0000 */
[----:B0-----:R-:W-:-:S05]  /*1ace0*/  @P5 IADD3 R8, P0, R35, R8, RZ ;  /* 0x0000000823085210 */ /* 0x001fca0007f1e0ff */
[----:B------:R-:W-:-:S05]  /*1acf0*/  @P5 IMAD.X R7, RZ, RZ, R7, P0 ;  /* 0x000000ffff075224 */ /* 0x000fca00000e0607 */
[----:B------:R-:W-:Y:S02]  /*1ad00*/  @P5 MOV R9, R7 ;  /* 0x0000000700095202 */ /* 0x000fe40000000f00 */
[----:B------:R-:W-:Y:S04]  /*1ad10*/  SHFL.IDX PT, R7, R0, 0x5, 0x181f ;  /* 0x00b81f0000077f89 */ /* 0x000fe800000e0000 */
[----:B------:R0:W-:Y:S04]  /*1ad20*/  @P5 LDGSTS.E.BYPASS.LTC128B.128 [R3+0x1a400], desc[UR60][R8.64], !P3 ;  /* 0x1a40000008035fae */ /* 0x0001e8000d901d7c */
[----:B0-----:R-:W0:Y:S02]  /*1ad30*/  SHFL.IDX PT, R8, R2, 0x5, 0x181f ;  /* 0x00b81f0002087f89 */ /* 0x001e2400000e0000 */
[----:B0-----:R-:W-:-:S05]  /*1ad40*/  @P6 IADD3 R8, P0, R35, R8, RZ ;  /* 0x0000000823086210 */ /* 0x001fca0007f1e0ff */
[----:B------:R-:W-:-:S04]  /*1ad50*/  @P6 IMAD.X R7, RZ, RZ, R7, P0 ;  /* 0x000000ffff076224 */ /* 0x000fc800000e0607 */
[----:B------:R-:W-:Y:S02]  /*1ad60*/  @P6 IMAD.MOV.U32 R9, RZ, RZ, R7 ;  /* 0x000000ffff096224 */ /* 0x000fe400078e0007 */
[----:B------:R-:W-:Y:S04]  /*1ad70*/  SHFL.IDX PT, R7, R0, 0x6, 0x181f ;  /* 0x00d81f0000077f89 */ /* 0x000fe800000e0000 */
[----:B------:R0:W-:Y:S04]  /*1ad80*/  @P6 LDGSTS.E.BYPASS.LTC128B.128 [R3+0x1ac00], desc[UR60][R8.64], !P3 ;  /* 0x1ac0000008036fae */ /* 0x0001e8000d901d7c */
[----:B------:R-:W-:Y:S04]  /*1ad90*/  SHFL.IDX PT, R0, R0, 0x7, 0x181f ;  /* 0x00f81f0000007f89 */ /* 0x000fe800000e0000 */
[----:B0-----:R-:W0:Y:S02]  /*1ada0*/  SHFL.IDX PT, R8, R2, 0x6, 0x181f ;  /* 0x00d81f0002087f89 */ /* 0x001e2400000e0000 */
[----:B0-----:R-:W-:-:S05]  /*1adb0*/  @P4 IADD3 R8, P0, R35, R8, RZ ;  /* 0x0000000823084210 */ /* 0x001fca0007f1e0ff */
[----:B------:R-:W-:-:S04]  /*1adc0*/  @P4 IMAD.X R7, RZ, RZ, R7, P0 ;  /* 0x000000ffff074224 */ /* 0x000fc800000e0607 */
[----:B------:R-:W-:-:S05]  /*1add0*/  @P4 IMAD.MOV.U32 R9, RZ, RZ, R7 ;  /* 0x000000ffff094224 */ /* 0x000fca00078e0007 */
[----:B------:R0:W-:Y:S04]  /*1ade0*/  @P4 LDGSTS.E.BYPASS.LTC128B.128 [R3+0x1b400], desc[UR60][R8.64], !P3 ;  /* 0x1b40000008034fae */ /* 0x0001e8000d901d7c */
[----:B0-----:R-:W0:Y:S04]  /*1adf0*/  SHFL.IDX PT, R8, R2, 0x7, 0x181f ;  /* 0x00f81f0002087f89 */ /* 0x001e2800000e0000 */
[----:B------:R-:W2:Y:S04]  /*1ae00*/  SHFL.IDX PT, R2, R5, RZ, 0x181f ;  /* 0x00181fff05027589 */ /* 0x000ea800000e0000 */
[----:B------:R-:W-:Y:S01]  /*1ae10*/  SHFL.IDX PT, R5, R5, 0x1, 0x181f ;  /* 0x00381f0005057f89 */ /* 0x000fe200000e0000 */
[----:B0-----:R-:W-:-:S04]  /*1ae20*/  @P1 IADD3 R8, P0, R35, R8, RZ ;  /* 0x0000000823081210 */ /* 0x001fc80007f1e0ff */
[----:B------:R-:W-:Y:S02]  /*1ae30*/  @P1 IADD3.X R9, RZ, R0, RZ, P0, !PT ;  /* 0x00000000ff091210 */ /* 0x000fe400007fe4ff */
[----:B------:R-:W0:Y:S01]  /*1ae40*/  SHFL.IDX PT, R0, R4, RZ, 0x181f ;  /* 0x00181fff04007589 */ /* 0x000e2200000e0000 */
[----:B--2---:R-:W-:-:S03]  /*1ae50*/  @P2 IADD3 R2, P0, R35, R2, RZ ;  /* 0x0000000223022210 */ /* 0x004fc60007f1e0ff */
[----:B------:R2:W-:Y:S04]  /*1ae60*/  @P1 LDGSTS.E.BYPASS.LTC128B.128 [R3+0x1bc00], desc[UR60][R8.64], !P3 ;  /* 0x1bc0000008031fae */ /* 0x0005e8000d901d7c */
[----:B------:R-:W3:Y:S01]  /*1ae70*/  SHFL.IDX PT, R4, R4, 0x1, 0x181f ;  /* 0x00381f0004047f89 */ /* 0x000ee200000e0000 */
[----:B--2---:R-:W-:Y:S02]  /*1ae80*/  @P2 IMAD.MOV.U32 R8, RZ, RZ, R2 ;  /* 0x000000ffff082224 */ /* 0x004fe400078e0002 */
[----:B0-----:R-:W-:-:S04]  /*1ae90*/  @P2 IMAD.X R0, RZ, RZ, R0, P0 ;  /* 0x000000ffff002224 */ /* 0x001fc800000e0600 */
[----:B------:R-:W-:-:S05]  /*1aea0*/  @P2 IMAD.MOV.U32 R9, RZ, RZ, R0 ;  /* 0x000000ffff092224 */ /* 0x000fca00078e0000 */
[----:B---3--:R0:W-:Y:S02]  /*1aeb0*/  @P2 LDGSTS.E.BYPASS.LTC128B.128 [R3+0x1c400], desc[UR60][R8.64], !P3 ;  /* 0x1c40000008032fae */ /* 0x0081e4000d901d7c */
.L_x_7857:
[----:B------:R-:W-:-:S13]  /*1aec0*/  LOP3.LUT P1, RZ, R25, 0x100, RZ, 0xc0, !PT ;  /* 0x0000010019ff7812 */ /* 0x000fda000782c0ff */
[----:B------:R-:W-:-:S05]  /*1aed0*/  @P1 IADD3 R5, P0, R35, R5, RZ ;  /* 0x0000000523051210 */ /* 0x000fca0007f1e0ff */
[----:B------:R-:W-:Y:S01]  /*1aee0*/  @P1 IMAD.X R4, RZ, RZ, R4, P0 ;  /* 0x000000ffff041224 */ /* 0x000fe200000e0604 */
[----:B------:R-:W-:-:S04]  /*1aef0*/  PLOP3.LUT P0, PT, PT, PT, PT, 0x80, 0x0 ;  /* 0x000000000000781c */ /* 0x000fc80003f0f070 */
[----:B------:R-:W-:-:S04]  /*1af00*/  @P1 LOP3.LUT R5, R5, R4, RZ, 0x3c, !PT ;  /* 0x0000000405051212 */ /* 0x000fc800078e3cff */
[----:B------:R-:W-:-:S04]  /*1af10*/  @P1 LOP3.LUT R4, R5, R4, RZ, 0x3c, !PT ;  /* 0x0000000405041212 */ /* 0x000fc800078e3cff */
[----:B------:R-:W-:-:S05]  /*1af20*/  @P1 LOP3.LUT R5, R5, R4, RZ, 0x3c, !PT ;  /* 0x0000000405051212 */ /* 0x000fca00078e3cff */
[----:B------:R-:W-:Y:S01]  /*1af30*/  @!PT LDS RZ, [RZ] ;  /* 0x00000000fffff984 */ /* 0x000fe20000000800 */
[----:B------:R-:W-:Y:S01]  /*1af40*/  @!PT LDS RZ, [RZ] ;  /* 0x00000000fffff984 */ /* 0x000fe20000000800 */
[----:B------:R-:W-:Y:S01]  /*1af50*/  @!PT LDS RZ, [RZ] ;  /* 0x00000000fffff984 */ /* 0x000fe20000000800 */
[----:B------:R2:W-:Y:S01]  /*1af60*/  @P1 LDGSTS.E.BYPASS.LTC128B.128 [R3+0x1cc00], desc[UR60][R4.64], !P3 ;  /* 0x1cc0000004031fae */ /* 0x0005e2000d901d7c */
[----:B------:R-:W-:Y:S01]  /*1af70*/  NOP ;  /* 0x0000000000007918 */ /* 0x000fe20000000000 */
.L_x_7627:
[----:B------:R-:W-:Y:S02]  /*1af80*/  PLOP3.LUT P1, PT, P1, P0, PT, 0xa2, 0x0 ;  /* 0x000000000000781c */ /* 0x000fe40000f21472 */
[----:B------:R-:W-:-:S08]  /*1af90*/  @P0 R2UR P1, UR4, R6 ;  /* 0x00000000060402ca */ /* 0x000fd00000020000 */
[----:B------:R-:W-:-:S05]  /*1afa0*/  @P0 PLOP3.LUT P0, PT, P1, PT, PT, 0x80, 0x0 ;  /* 0x000000000000081c */ /* 0x000fca0000f0f070 */
[----:B------:R-:W-:Y:S01]  /*1afb0*/  @!P1 SYNCS.ARRIVE.TRANS64.RED.A0T1 RZ, [UR4+0x22830], RZ ;  /* 0x022830ffffff99a7 */ /* 0x000fe20008200404 */
[----:B------:R-:W-:Y:S07]  /*1afc0*/  @!P1 ARRIVES.LDGSTSBAR.64.TRANSCNT [UR4+0x22830] ;  /* 0x02283000ff0099b0 */ /* 0x000fee0008000a84 */
[----:B------:R-:W-:Y:S05]  /*1afd0*/  @P0 BRA.U.ANY `(.L_x_7627) ;  /* 0xfffffffd00e80947 */ /* 0x000fea000393ffff */
[----:B------:R-:W-:Y:S01]  /*1afe0*/  NOP ;  /* 0x0000000000007918 */ /* 0x000fe20000000000 */
[----:B------:R-:W3:Y:S02]  /*1aff0*/  LDL R0, [R1+0x4c] ;  /* 0x00004c0001007983 */ /* 0x000ee40000100800 */
[----:B---3--:R-:W-:-:S13]  /*1b000*/  ISETP.NE.AND P2, PT, R0, 0x3, PT ;  /* 0x000000030000780c */ /* 0x008fda0003f45270 */
[----:B------:R-:W-:Y:S05]  /*1b010*/  @!P2 BRA `(.L_x_7628) ;  /* 0x000000000004a947 */ /* 0x000fea0003800000 */
[----:B------:R-:W-:Y:S01]  /*1b020*/  BPT.TRAP 0x1 ;  /* 0x000000040000795c */ /* 0x000fe20000300000 */
.L_x_7628:
[----:B0-2---:R0:W5:Y:S01]  /*1b030*/  LDL.LU R3, [R1+0x40] ;  /* 0x0000400001037983 */ /* 0x0051620000300800 */
[----:B------:R-:W-:Y:S01]  /*1b040*/  IADD3 R0, R22, 0x14400, RZ ;  /* 0x0001440016007810 */ /* 0x000fe20007ffe0ff */
[----:B------:R0:W-:Y:S01]  /*1b050*/  SYNCS.ARRIVE.TRANS64.A1T0 RZ, [R6+URZ+0x22830], RZ ;  /* 0x022830ff06ff79a7 */ /* 0x0001e2000810003f */
[----:B------:R-:W-:-:S07]  /*1b060*/  SHF.R.S32.HI R2, RZ, 0x1f, R32 ;  /* 0x0000001fff027819 */ /* 0x000fce0000011420 */
        /* <DEDUP_REMOVED lines=10> */
[----:B------:R-:W-:-:S03]  /*1b110*/  IMAD R29, R32, UR5, R2 ;  /* 0x00000005201d7c24 */ /* 0x000fc6000f8e0202 */
        /* <DEDUP_REMOVED lines=20> */
.L_x_7630:
[----:B------:R-:W-:Y:S05]  /*1b260*/  BSYNC B6 ;  /* 0x0000000000067941 */ /* 0x000fea0003800000 */
.L_x_7629:
[----:B------:R-:W2:Y:S01]  /*1b270*/  LDL R20, [R1+0xc] ;  /* 0x00000c0001147983 */ /* 0x000ea20000100800 */
[----:B------:R-:W3:Y:S01]  /*1b280*/  LDC R7, c[0x0][0x448] ;  /* 0x00011200ff077b82 */ /* 0x000ee20000000800 */
[----:B------:R-:W-:Y:S01]  /*1b290*/  ULDC.64 UR4, c[0x0][0x2d8] ;  /* 0x0000b60000047ab9 */ /* 0x000fe20000000a00 */
[----:B------:R-:W-:Y:S01]  /*1b2a0*/  IMAD.MOV.U32 R2, RZ, RZ, R30 ;  /* 0x000000ffff027224 */ /* 0x000fe200078e001e */
[----:B------:R4:W5:Y:S01]  /*1b2b0*/  LDL R10, [R1+0x44] ;  /* 0x00004400010a7983 */ /* 0x0009620000100800 */
[----:B------:R-:W-:Y:S01]  /*1b2c0*/  IMAD.MOV.U32 R3, RZ, RZ, R29 ;  /* 0x000000ffff037224 */ /* 0x000fe200078e001d */
[----:B------:R-:W-:Y:S02]  /*1b2d0*/  ULDC.64 UR6, c[0x0][0x280] ;  /* 0x0000a00000067ab9 */ /* 0x000fe40000000a00 */
[----:B------:R4:W5:Y:S01]  /*1b2e0*/  LDL R9, [R1+0x38] ;  /* 0x0000380001097983 */ /* 0x0009620000100800 */
[----:B---3--:R-:W-:Y:S01]  /*1b2f0*/  ISETP.NE.AND P0, PT, R7, 0x1, PT ;  /* 0x000000010700780c */ /* 0x008fe20003f05270 */
[----:B------:R-:W-:-:S12]  /*1b300*/  IMAD.WIDE.U32 R2, R18, UR4, R2 ;  /* 0x0000000412027c25 */ /* 0x000fd8000f8e0002 */
[----:B------:R-:W3:Y:S08]  /*1b310*/  @P0 LDC R5, c[0x0][0x44c] ;  /* 0x00011300ff050b82 */ /* 0x000ef00000000800 */
[----:B01----:R-:W0:Y:S01]  /*1b320*/  @P0 LDC R6, c[0x0][0x450] ;  /* 0x00011400ff060b82 */ /* 0x003e220000000800 */
[----:B------:R-:W-:Y:S02]  /*1b330*/  IMAD.SHL.U32 R17, R17, 0x80, RZ ;  /* 0x0000008011117824 */ /* 0x000fe400078e00ff */
[----:B--2---:R-:W-:-:S02]  /*1b340*/  IMAD R0, R20, UR4, RZ ;  /* 0x0000000414007c24 */ /* 0x004fc4000f8e02ff */
        /* <DEDUP_REMOVED lines=8> */
[----:B------:R-:W-:Y:S01]  /*1b3d0*/  IMAD.IADD R3, R3, 0x1, R0 ;  /* 0x0000000103037824 */ /* 0x000fe200078e0200 */
[C---:B-1----:R-:W-:Y:S02]  /*1b3e0*/  LOP3.LUT R21, R20.reuse, 0x7f, RZ, 0xc0, !PT ;  /* 0x0000007f14157812 */ /* 0x042fe400078ec0ff */
[----:B------:R-:W-:Y:S02]  /*1b3f0*/  SHF.L.U32 R20, R20, 0x4, RZ ;  /* 0x0000000414147819 */ /* 0x000fe400000006ff */
[----:B------:R-:W-:-:S04]  /*1b400*/  SHF.R.U32.HI R21, RZ, 0x3, R21 ;  /* 0x00000003ff157819 */ /* 0x000fc80000011615 */
[----:B------:R-:W-:-:S04]  /*1b410*/  LOP3.LUT R20, R21, 0x70, R20, 0xf8, !PT ;  /* 0x0000007015147812 */ /* 0x000fc800078ef814 */
[----:B------:R-:W-:-:S05]  /*1b420*/  LOP3.LUT R0, R20, R17, RZ, 0xfc, !PT ;  /* 0x0000001114007212 */ /* 0x000fca00078efcff */
[----:B---3--:R-:W-:-:S04]  /*1b430*/  @P0 IMAD.HI.U32 R5, R0, R5, RZ ;  /* 0x0000000500050227 */ /* 0x008fc800078e00ff */
[----:B------:R-:W-:Y:S01]  /*1b440*/  IMAD.MOV.U32 R4, RZ, RZ, R0 ;  /* 0x000000ffff047224 */ /* 0x000fe200078e0000 */
[----:B0-----:R-:W-:Y:S01]  /*1b450*/  @P0 SHF.R.U32.HI R4, RZ, R6, R5 ;  /* 0x00000006ff040219 */ /* 0x001fe20000011605 */
        /* <DEDUP_REMOVED lines=15> */
[----:B------:R-:W-:Y:S01]  /*1b550*/  ISETP.GE.AND P0, PT, R35, UR4, PT ;  /* 0x0000000423007c0c */ /* 0x000fe2000bf06270 */
[----:B------:R-:W-:Y:S01]  /*1b560*/  UMOV UR4, 0xffffffff ;  /* 0xffffffff00047882 */ /* 0x000fe20000000000 */
[----:B0-----:R-:W-:Y:S02]  /*1b570*/  LOP3.LUT R20, R20, 0x7f, RZ, 0xc0, !PT ;  /* 0x0000007f14147812 */ /* 0x001fe400078ec0ff */
[----:B------:R-:W-:Y:S02]  /*1b580*/  IADD3.X R2, R3, UR7, R4, P1, !PT ;  /* 0x0000000703027c10 */ /* 0x000fe40008ffe404 */
[----:B------:R-:W-:Y:S01]  /*1b590*/  SHF.R.U32.HI R20, RZ, 0x3, R20 ;  /* 0x00000003ff147819 */ /* 0x000fe20000011614 */
[----:B----4-:R-:W-:Y:S06]  /*1b5a0*/  BRA.DIV UR4, `(.L_x_7631) ;  /* 0x0000007e04047947 */ /* 0x010fec000b800000 */
[----:B------:R-:W-:Y:S01]  /*1b5b0*/  IADD3 R17, R20, R17, RZ ;  /* 0x0000001114117210 */ /* 0x000fe20007ffe0ff */
[----:B-----5:R-:W-:Y:S01]  /*1b5c0*/  IMAD R3, R10, R7, RZ ;  /* 0x000000070a037224 */ /* 0x020fe200078e02ff */
[----:B------:R-:W0:Y:S03]  /*1b5d0*/  SHFL.IDX PT, R5, R0, RZ, 0x181f ;  /* 0x00181fff00057589 */ /* 0x000e2600000e0000 */
[C---:B------:R-:W-:Y:S01]  /*1b5e0*/  VIADD R4, R17.reuse, 0x10 ;  /* 0x0000001011047836 */ /* 0x040fe20000000000 */
[-C--:B------:R-:W-:Y:S01]  /*1b5f0*/  ISETP.GE.AND P2, PT, R17, R3.reuse, PT ;  /* 0x000000031100720c */ /* 0x080fe20003f46270 */
[----:B------:R-:W-:Y:S03]  /*1b600*/  SHFL.IDX PT, R6, R0, 0x1, 0x181f ;  /* 0x00381f0000067f89 */ /* 0x000fe600000e0000 */
[----:B------:R-:W-:-:S02]  /*1b610*/  ISETP.GE.AND P1, PT, R4, R3, PT ;  /* 0x000000030400720c */ /* 0x000fc40003f26270 */
[----:B------:R-:W1:Y:S07]  /*1b620*/  SHFL.IDX PT, R4, R2, RZ, 0x181f ;  /* 0x00181fff02047589 */ /* 0x000e6e00000e0000 */
[----:B0-----:R-:W-:-:S05]  /*1b630*/  @!P2 IADD3 R5, P3, R35, R5, RZ ;  /* 0x000000052305a210 */ /* 0x001fca0007f7e0ff */
[----:B-1----:R-:W-:Y:S01]  /*1b640*/  @!P2 IMAD.X R8, RZ, RZ, R4, P3 ;  /* 0x000000ffff08a224 */ /* 0x002fe200018e0604 */
[----:B------:R-:W-:Y:S01]  /*1b650*/  @!P1 IADD3 R6, P3, R35, R6, RZ ;  /* 0x0000000623069210 */ /* 0x000fe20007f7e0ff */
[----:B------:R-:W0:Y:S04]  /*1b660*/  SHFL.IDX PT, R4, R2, 0x1, 0x181f ;  /* 0x00381f0002047f89 */ /* 0x000e2800000e0000 */
[----:B0-----:R-:W-:Y:S02]  /*1b670*/  @!P1 IMAD.X R7, RZ, RZ, R4, P3 ;  /* 0x000000ffff079224 */ /* 0x001fe400018e0604 */
[----:B------:R-:W-:Y:S01]  /*1b680*/  @!P2 IMAD.MOV.U32 R4, RZ, RZ, R5 ;  /* 0x000000ffff04a224 */ /* 0x000fe200078e0005 */
[----:B------:R-:W-:-:S05]  /*1b690*/  @!P2 MOV R5, R8 ;  /* 0x000000080005a202 */ /* 0x000fca0000000f00 */
[----:B------:R0:W-:Y:S02]  /*1b6a0*/  @!P2 LDGSTS.E.BYPASS.LTC128B.128 [R9+0x14400], desc[UR60][R4.64], !P0 ;  /* 0x144000000409afae */ /* 0x0001e4000c101d7c */
[----:B0-----:R-:W-:Y:S02]  /*1b6b0*/  @!P1 IMAD.MOV.U32 R4, RZ, RZ, R6 ;  /* 0x000000ffff049224 */ /* 0x001fe400078e0006 */
[----:B------:R-:W-:-:S05]  /*1b6c0*/  @!P1 IMAD.MOV.U32 R5, RZ, RZ, R7 ;  /* 0x000000ffff059224 */ /* 0x000fca00078e0007 */
[----:B------:R0:W-:Y:S02]  /*1b6d0*/  @!P1 LDGSTS.E.BYPASS.LTC128B.128 [R9+0x14c00], desc[UR60][R4.64], !P0 ;  /* 0x14c0000004099fae */ /* 0x0001e4000c101d7c */
[----:B0-----:R-:W-:Y:S02]  /*1b6e0*/  VIADD R4, R17, 0x20 ;  /* 0x0000002011047836 */ /* 0x001fe40000000000 */
        /* <DEDUP_REMOVED lines=8> */
[----:B------:R0:W-:Y:S02]  /*1b770*/  @!P1 LDGSTS.E.BYPASS.LTC128B.128 [R9+0x15400], desc[UR60][R4.64], !P0 ;  /* 0x1540000004099fae */ /* 0x0001e4000c101d7c */
[----:B0-----:R-:W-:Y:S02]  /*1b780*/  IADD3 R4, R17, 0x30, RZ ;  /* 0x0000003011047810 */ /* 0x001fe40007ffe0ff */
[----:B------:R-:W0:Y:S02]  /*1b790*/  SHFL.IDX PT, R5, R0, 0x3, 0x181f ;  /* 0x00781f0000057f89 */ /* 0x000e2400000e0000 */
        /* <DEDUP_REMOVED lines=22> */
[----:B0-----:R-:W-:-:S04]  /*1b900*/  @!P1 IADD3 R5, P2, R35, R5, RZ ;  /* 0x0000000523059210 */ /* 0x001fc80007f5e0ff */
[----:B-1----:R-:W-:-:S04]  /*1b910*/  @!P1 IADD3.X R4, RZ, R4, RZ, P2, !PT ;  /* 0x00000004ff049210 */ /* 0x002fc800017fe4ff */
[----:B------:R-:W-:-:S04]  /*1b920*/  @!P1 LOP3.LUT R5, R5, R4, RZ, 0x3c, !PT ;  /* 0x0000000405059212 */ /* 0x000fc800078e3cff */
[----:B------:R-:W-:-:S04]  /*1b930*/  @!P1 LOP3.LUT R4, R5, R4, RZ, 0x3c, !PT ;  /* 0x0000000405049212 */ /* 0x000fc800078e3cff */
[----:B------:R-:W-:-:S05]  /*1b940*/  @!P1 LOP3.LUT R5, R5, R4, RZ, 0x3c, !PT ;  /* 0x0000000405059212 */ /* 0x000fca00078e3cff */
[----:B------:R0:W-:Y:S02]  /*1b950*/  @!P1 LDGSTS.E.BYPASS.LTC128B.128 [R9+0x16c00], desc[UR60][R4.64], !P0 ;  /* 0x16c0000004099fae */ /* 0x0001e4000c101d7c */
[----:B0-----:R-:W-:Y:S02]  /*1b960*/  VIADD R4, R17, 0x60 ;  /* 0x0000006011047836 */ /* 0x001fe40000000000 */
[----:B------:R-:W0:Y:S03]  /*1b970*/  SHFL.IDX PT, R5, R0, 0x6, 0x181f ;  /* 0x00d81f0000057f89 */ /* 0x000e2600000e0000 */
[----:B------:R-:W-:Y:S01]  /*1b980*/  ISETP.GE.AND P2, PT, R4, R3, PT ;  /* 0x000000030400720c */ /* 0x000fe20003f46270 */
[----:B------:R-:W-:Y:S04]  /*1b990*/  SHFL.IDX PT, R0, R0, 0x7, 0x181f ;  /* 0x00f81f0000007f89 */ /* 0x000fe800000e0000 */
[----:B------:R-:W1:Y:S08]  /*1b9a0*/  SHFL.IDX PT, R4, R2, 0x6, 0x181f ;  /* 0x00d81f0002047f89 */ /* 0x000e7000000e0000 */
[----:B0-----:R-:W-:-:S05]  /*1b9b0*/  @!P2 IADD3 R5, P1, R35, R5, RZ ;  /* 0x000000052305a210 */ /* 0x001fca0007f3e0ff */
[----:B-1----:R-:W-:-:S05]  /*1b9c0*/  @!P2 IMAD.X R4, RZ, RZ, R4, P1 ;  /* 0x000000ffff04a224 */ /* 0x002fca00008e0604 */
[----:B------:R-:W-:-:S04]  /*1b9d0*/  @!P2 LOP3.LUT R5, R5, R4, RZ, 0x3c, !PT ;  /* 0x000000040505a212 */ /* 0x000fc800078e3cff */
[----:B------:R-:W-:-:S04]  /*1b9e0*/  @!P2 LOP3.LUT R4, R5, R4, RZ, 0x3c, !PT ;  /* 0x000000040504a212 */ /* 0x000fc800078e3cff */
[----:B------:R-:W-:-:S05]  /*1b9f0*/  @!P2 LOP3.LUT R5, R5, R4, RZ, 0x3c, !PT ;  /* 0x000000040505a212 */ /* 0x000fca00078e3cff */
[----:B------:R0:W-:Y:S04]  /*1ba00*/  @!P2 LDGSTS.E.BYPASS.LTC128B.128 [R9+0x17400], desc[UR60][R4.64], !P0 ;  /* 0x174000000409afae */ /* 0x0001e8000c101d7c */
[----:B0-----:R0:W1:Y:S02]  /*1ba10*/  SHFL.IDX PT, R4, R2, 0x7, 0x181f ;  /* 0x00f81f0002047f89 */ /* 0x00106400000e0000 */
.L_x_7874:
[----:B------:R-:W-:-:S05]  /*1ba20*/  VIADD R17, R17, 0x70 ;  /* 0x0000007011117836 */ /* 0x000fca0000000000 */
[----:B------:R-:W-:-:S13]  /*1ba30*/  ISETP.GE.AND P1, PT, R17, R3, PT ;  /* 0x000000031100720c */ /* 0x000fda0003f26270 */
[----:B0-----:R-:W-:-:S05]  /*1ba40*/  @!P1 IADD3 R2, P2, R35, R0, RZ ;  /* 0x0000000023029210 */ /* 0x001fca0007f5e0ff */
[----:B-1----:R-:W-:-:S05]  /*1ba50*/  @!P1 IMAD.X R3, RZ, RZ, R4, P2 ;  /* 0x000000ffff039224 */ /* 0x002fca00010e0604 */
[----:B------:R-:W-:Y:S01]  /*1ba60*/  @!PT LDS RZ, [RZ] ;  /* 0x00000000fffff984 */ /* 0x000fe20000000800 */
[----:B------:R-:W-:Y:S01]  /*1ba70*/  @!PT LDS RZ, [RZ] ;  /* 0x00000000fffff984 */ /* 0x000fe20000000800 */
[----:B------:R-:W-:Y:S01]  /*1ba80*/  @!PT LDS RZ, [RZ] ;  /* 0x00000000fffff984 */ /* 0x000fe20000000800 */
[----:B------:R0:W-:Y:S01]  /*1ba90*/  @!P1 LDGSTS.E.BYPASS.LTC128B.128 [R9+0x17c00], desc[UR60][R2.64], !P0 ;  /* 0x17c0000002099fae */ /* 0x0001e2000c101d7c */
[----:B------:R-:W-:Y:S01]  /*1baa0*/  PLOP3.LUT P0, PT, PT, PT, PT, 0x80, 0x0 ;  /* 0x000000000000781c */ /* 0x000fe20003f0f070 */
[----:B------:R-:W-:-:S12]  /*1bab0*/  NOP ;  /* 0x0000000000007918 */ /* 0x000fd80000000000 */
.L_x_7632:
[----:B------:R-:W-:Y:S02]  /*1bac0*/  PLOP3.LUT P1, PT, P1, P0, PT, 0xa2, 0x0 ;  /* 0x000000000000781c */ /* 0x000fe40000f21472 */
[----:B------:R-:W-:-:S08]  /*1bad0*/  @P0 R2UR P1, UR4, R22 ;  /* 0x00000000160402ca */ /* 0x000fd00000020000 */
[----:B------:R-:W-:-:S05]  /*1bae0*/  @P0 PLOP3.LUT P0, PT, P1, PT, PT, 0x80, 0x0 ;  /* 0x000000000000081c */ /* 0x000fca0000f0f070 */
[----:B------:R-:W-:Y:S01]  /*1baf0*/  @!P1 SYNCS.ARRIVE.TRANS64.RED.A0T1 RZ, [UR4+0x22800], RZ ;  /* 0x022800ffffff99a7 */ /* 0x000fe20008200404 */
[----:B------:R-:W-:Y:S07]  /*1bb00*/  @!P1 ARRIVES.LDGSTSBAR.64.TRANSCNT [UR4+0x22800] ;  /* 0x02280000ff0099b0 */ /* 0x000fee0008000a84 */
[----:B------:R-:W-:Y:S05]  /*1bb10*/  @P0 BRA.U.ANY `(.L_x_7632) ;  /* 0xfffffffd00e80947 */ /* 0x000fea000393ffff */
[----:B0-----:R-:W2:Y:S02]  /*1bb20*/  LDL.LU R2, [R1+0x48] ;  /* 0x0000480001027983 */ /* 0x001ea40000300800 */
[----:B--2---:R-:W-:-:S04]  /*1bb30*/  IADD3 R2, R2, 0x1, RZ ;  /* 0x0000000102027810 */ /* 0x004fc80007ffe0ff */
[----:B------:R-:W-:Y:S01]  /*1bb40*/  LEA.HI R0, R2, R2, RZ, 0x1 ;  /* 0x0000000202007211 */ /* 0x000fe200078f08ff */
[----:B------:R0:W-:Y:S03]  /*1bb50*/  STL [R1+0x48], R2 ;  /* 0x0000480201007387 */ /* 0x0001e60000100800 */
        /* <DEDUP_REMOVED lines=8> */
.L_x_7875:
[----:B------:R-:W-:Y:S05]  /*1bbe0*/  BSYNC B0 ;  /* 0x0000000000007941 */ /* 0x000fea0003800000 */
.L_x_7633:
[----:B------:R-:W-:-:S13]  /*1bbf0*/  ISETP.GE.AND P0, PT, R27, 0xa1, PT ;  /* 0x000000a11b00780c */ /* 0x000fda0003f06270 */
[----:B------:R-:W-:Y:S05]  /*1bc00*/  @!P0 BRA `(.L_x_7635) ;  /* 0x0000001800a88947 */ /* 0x000fea0003800000 */
[----:B------:R1:W5:Y:S01]  /*1bc10*/  LDL.LU R27, [R1+0x4] ;  /* 0x00000400011b7983 */ /* 0x0003620000300800 */
[----:B------:R-:W-:Y:S02]  /*1bc20*/  VIADD R36, R36, 0xfffffffe ;  /* 0xfffffffe24247836 */ /* 0x000fe40000000000 */
[----:B------:R-:W-:-:S07]  /*1bc30*/  IMAD.MOV.U32 R26, RZ, RZ, R34 ;  /* 0x000000ffff1a7224 */ /* 0x000fce00078e0022 */
.L_x_7655:
[----:B0--3--:R-:W2:Y:S01]  /*1bc40*/  LDL R0, [R1+0x10] ;  /* 0x0000100001007983 */ /* 0x009ea20000100800 */
[----:B------:R-:W0:Y:S03]  /*1bc50*/  LDC R7, c[0x0][0x430] ;  /* 0x00010c00ff077b82 */ /* 0x000e260000000800 */
[----:B------:R-:W3:Y:S04]  /*1bc60*/  LDL R9, [R1+0x14] ;  /* 0x0000140001097983 */ /* 0x000ee80000100800 */
[----:B------:R-:W4:Y:S01]  /*1bc70*/  LDL R10, [R1] ;  /* 0x00000000010a7983 */ /* 0x000f220000100800 */
[----:B------:R-:W1:Y:S01]  /*1bc80*/  S2R R2, SR_TID.X ;  /* 0x0000000000027919 */ /* 0x000e620000002100 */
[----:B------:R-:W1:Y:S02]  /*1bc90*/  S2R R8, SR_TID.X ;  /* 0x0000000000087919 */ /* 0x000e640000002100 */
[----:B------:R-:W4:Y:S01]  /*1bca0*/  LDL R12, [R1+0x4c] ;  /* 0x00004c00010c7983 */ /* 0x000f220000100800 */
        /* <DEDUP_REMOVED lines=8> */
[----:B------:R-:W-:-:S03]  /*1bd30*/  IMAD.SHL.U32 R8, R8, 0x10, RZ ;  /* 0x0000001008087824 */ /* 0x000fc600078e00ff */
[----:B------:R-:W-:-:S04]  /*1bd40*/  SHF.R.U32.HI R6, RZ, 0x3, R2 ;  /* 0x00000003ff067819 */ /* 0x000fc80000011602 */
[----:B------:R-:W-:Y:S02]  /*1bd50*/  LOP3.LUT R8, R6, 0x70, R8, 0xf8, !PT ;  /* 0x0000007006087812 */ /* 0x000fe400078ef808 */
[----:B------:R-:W1:Y:S02]  /*1bd60*/  @P0 LDC R6, c[0x0][0x434] ;  /* 0x00010d00ff060b82 */ /* 0x000e640000000800 */
[----:B------:R-:W-:Y:S01]  /*1bd70*/  LOP3.LUT R8, R8, 0x80, RZ, 0xfc, !PT ;  /* 0x0000008008087812 */ /* 0x000fe200078efcff */
[----:B------:R-:W-:Y:S05]  /*1bd80*/  YIELD ;  /* 0x0000000000007946 */ /* 0x000fea0003800000 */
[----:B------:R-:W-:Y:S01]  /*1bd90*/  ULDC.64 UR4, c[0x0][0x428] ;  /* 0x00010a0000047ab9 */ /* 0x000fe20000000a00 */
[----:B------:R-:W-:Y:S01]  /*1bda0*/  ISETP.GT.U32.AND P1, PT, R8, 0x9f, PT ;  /* 0x0000009f0800780c */ /* 0x000fe20003f24070 */
[----:B------:R-:W-:Y:S01]  /*1bdb0*/  ULDC.64 UR6, c[0x0][0x418] ;  /* 0x0001060000067ab9 */ /* 0x000fe20000000a00 */
[----:B--2---:R-:W-:-:S05]  /*1bdc0*/  IMAD R0, R36, 0xa0, R0 ;  /* 0x000000a024007824 */ /* 0x004fca00078e0200 */
[----:B------:R-:W-:-:S05]  /*1bdd0*/  IADD3 R4, R4, R0, RZ ;  /* 0x0000000004047210 */ /* 0x000fca0007ffe0ff */
[----:B0-----:R-:W-:-:S04]  /*1bde0*/  @P0 IMAD.HI.U32 R5, R4, R5, RZ ;  /* 0x0000000504050227 */ /* 0x001fc800078e00ff */
[----:B------:R-:W-:Y:S01]  /*1bdf0*/  IMAD.MOV.U32 R2, RZ, RZ, R4 ;  /* 0x000000ffff027224 */ /* 0x000fe200078e0004 */
[----:B-1----:R-:W-:Y:S02]  /*1be00*/  @P0 SHF.R.U32.HI R2, RZ, R3, R5 ;  /* 0x00000003ff020219 */ /* 0x002fe40000011605 */
[----:B------:R-:W0:Y:S01]  /*1be10*/  @P0 LDC R3, c[0x0][0x438] ;  /* 0x00010e00ff030b82 */ /* 0x000e220000000800 */
[----:B------:R-:W-:-:S04]  /*1be20*/  IMAD.IADD R0, R8, 0x1, R0 ;  /* 0x0000000108007824 */ /* 0x000fc800078e0200 */
[----:B------:R-:W-:-:S04]  /*1be30*/  @P0 IMAD.HI.U32 R6, R0, R6, RZ ;  /* 0x0000000600060227 */ /* 0x000fc800078e00ff */
        /* <DEDUP_REMOVED lines=8> */
[C---:B----4-:R-:W-:Y:S02]  /*1bec0*/  IMAD R0, R10.reuse, UR5, R0 ;  /* 0x000000050a007c24 */ /* 0x050fe4000f8e0200 */
[----:B------:R-:W-:-:S04]  /*1bed0*/  IMAD.WIDE.U32 R2, R10, UR4, R2 ;  /* 0x000000040a027c25 */ /* 0x000fc8000f8e0002 */
[----:B------:R-:W-:Y:S01]  /*1bee0*/  IMAD.IADD R3, R0, 0x1, R3 ;  /* 0x0000000100037824 */ /* 0x000fe200078e0203 */
[----:B------:R-:W-:-:S04]  /*1bef0*/  LEA R8, P0, R2, UR6, 0x2 ;  /* 0x0000000602087c11 */ /* 0x000fc8000f8010ff */
[----:B------:R-:W-:Y:S01]  /*1bf00*/  LEA.HI.X R9, R2, UR7, R3, 0x2, P0 ;  /* 0x0000000702097c11 */ /* 0x000fe200080f1403 */
[--C-:B------:R-:W-:Y:S01]  /*1bf10*/  @!P1 IMAD.MOV.U32 R2, RZ, RZ, R5.reuse ;  /* 0x000000ffff029224 */ /* 0x100fe200078e0005 */
[----:B------:R-:W-:-:S03]  /*1bf20*/  @!P1 SHF.R.S32.HI R3, RZ, 0x1f, R5 ;  /* 0x0000001fff039819 */ /* 0x000fc60000011405 */
[----:B------:R0:W2:Y:S01]  /*1bf30*/  LDG.E R5, desc[UR60][R8.64] ;  /* 0x0000003c08057981 */ /* 0x0000a2000c1e1900 */
[----:B------:R-:W-:-:S04]  /*1bf40*/  @!P1 IMAD.WIDE.U32 R2, R10, UR4, R2 ;  /* 0x000000040a029c25 */ /* 0x000fc8000f8e0002 */
[----:B------:R-:W-:Y:S01]  /*1bf50*/  @!P1 IMAD.IADD R0, R0, 0x1, R3 ;  /* 0x0000000100009824 */ /* 0x000fe200078e0203 */
[----:B------:R-:W-:Y:S01]  /*1bf60*/  @!P1 LEA R10, P0, R2, UR6, 0x2 ;  /* 0x00000006020a9c11 */ /* 0x000fe2000f8010ff */
[----:B------:R-:W-:Y:S01]  /*1bf70*/  VIADD R34, R26, 0x1 ;  /* 0x000000011a227836 */ /* 0x000fe20000000000 */
[----:B0-----:R-:W-:Y:S02]  /*1bf80*/  MOV R8, RZ ;  /* 0x000000ff00087202 */ /* 0x001fe40000000f00 */
[----:B------:R-:W-:Y:S01]  /*1bf90*/  @!P1 LEA.HI.X R11, R2, UR7, R0, 0x2, P0 ;  /* 0x00000007020b9c11 */ /* 0x000fe200080f1400 */
[----:B------:R-:W-:Y:S01]  /*1bfa0*/  IMAD.MOV.U32 R0, RZ, RZ, R36 ;  /* 0x000000ffff007224 */ /* 0x000fe200078e0024 */
[----:B------:R-:W-:-:S03]  /*1bfb0*/  ISETP.NE.AND P0, PT, R34, 0x2, PT ;  /* 0x000000022200780c */ /* 0x000fc60003f05270 */
[----:B-----5:R0:W5:Y:S01]  /*1bfc0*/  @!P1 LDG.E R8, desc[UR60][R10.64] ;  /* 0x0000003c0a089981 */ /* 0x020162000c1e1900 */
[----:B------:R-:W-:Y:S02]  /*1bfd0*/  ISETP.GT.AND P1, PT, R0, RZ, PT ;  /* 0x000000ff0000720c */ /* 0x000fe40003f24270 */
[----:B------:R-:W-:-:S04]  /*1bfe0*/  SEL R0, RZ, 0x1, P0 ;  /* 0x00000001ff007807 */ /* 0x000fc80000000000 */
[----:B------:R-:W-:-:S05]  /*1bff0*/  LOP3.LUT R2, R27, R0, RZ, 0x3c, !PT ;  /* 0x000000001b027212 */ /* 0x000fca00078e3cff */
[----:B------:R0:W-:Y:S01]  /*1c000*/  STL [R1+0x4], R2 ;  /* 0x0000040201007387 */ /* 0x0001e20000100800 */
[----:B------:R-:W-:Y:S01]  /*1c010*/  ISETP.NE.AND P2, PT, R12, 0x3, PT ;  /* 0x000000030c00780c */ /* 0x000fe20003f45270 */
[----:B------:R-:W-:Y:S01]  /*1c020*/  VIADD R36, R36, 0xffffffff ;  /* 0xffffffff24247836 */ /* 0x000fe20000000000 */
[----:B------:R-:W-:Y:S02]  /*1c030*/  SEL R34, R34, RZ, P0 ;  /* 0x000000ff22227207 */ /* 0x000fe40000000000 */
[----:B--2---:R-:W-:-:S09]  /*1c040*/  SHF.R.S32.HI R31, RZ, 0x1f, R5 ;  /* 0x0000001fff1f7819 */ /* 0x004fd20000011405 */
[----:B0-----:R-:W-:Y:S05]  /*1c050*/  @!P2 BRA `(.L_x_7636) ;  /* 0x000000000004a947 */ /* 0x001fea0003800000 */
[----:B------:R-:W-:Y:S01]  /*1c060*/  BPT.TRAP 0x1 ;  /* 0x000000040000795c */ /* 0x000fe20000300000 */
.L_x_7636:
[----:B------:R-:W-:Y:S01]  /*1c070*/  IMAD R0, R34, 0x8, R22 ;  /* 0x0000000822007824 */ /* 0x000fe200078e0216 */
[----:B------:R-:W-:Y:S01]  /*1c080*/  SHF.L.U32 R33, R2, 0x1f, RZ ;  /* 0x0000001f02217819 */ /* 0x000fe200000006ff */
[----:B------:R-:W-:Y:S01]  /*1c090*/  BSSY B0, `(.L_x_7637) ;  /* 0x0000004000007945 */ /* 0x000fe20003800000 */
[----:B------:R-:W-:Y:S02]  /*1c0a0*/  SHF.R.S32.HI R32, RZ, 0x1f, R4 ;  /* 0x0000001fff207819 */ /* 0x000fe40000011404 */
[----:B------:R-:W0:Y:S02]  /*1c0b0*/  SYNCS.PHASECHK.TRANS64.TRYWAIT P0, [R0+URZ+0x22880], R33 ;  /* 0x02288021000075a7 */ /* 0x000e24000800017f */
[----:B0-----:R-:W-:Y:S05]  /*1c0c0*/  @!P0 BRA `(.L_x_7638) ;  /* 0x0000007800ec8947 */ /* 0x001fea0003800000 */
.L_x_7876:
[----:B------:R-:W-:Y:S05]  /*1c0d0*/  BSYNC B0 ;  /* 0x0000000000007941 */ /* 0x000fea0003800000 */
.L_x_7637:
[----:B------:R-:W2:Y:S01]  /*1c0e0*/  LDL R9, [R1+0xc] ;  /* 0x00000c0001097983 */ /* 0x000ea20000100800 */
[----:B------:R-:W-:Y:S01]  /*1c0f0*/  ULDC.64 UR4, c[0x0][0x328] ;  /* 0x0000ca0000047ab9 */ /* 0x000fe20000000a00 */
[----:B------:R-:W-:Y:S02]  /*1c100*/  ULDC.64 UR6, c[0x0][0x338] ;  /* 0x0000ce0000067ab9 */ /* 0x000fe40000000a00 */
[----:B------:R-:W3:Y:S01]  /*1c110*/  LDL R12, [R1+0x24] ;  /* 0x00002400010c7983 */ /* 0x000ee20000100800 */
[----:B------:R-:W-:Y:S01]  /*1c120*/  IMAD R6, R32, UR4, RZ ;  /* 0x0000000420067c24 */ /* 0x000fe2000f8e02ff */
[----:B------:R-:W-:Y:S01]  /*1c130*/  ULDC.64 UR8, c[0x0][0x330] ;  /* 0x0000cc0000087ab9 */ /* 0x000fe20000000a00 */
[C---:B------:R-:W-:Y:S01]  /*1c140*/  IMAD.WIDE.U32 R2, R4.reuse, UR4, RZ ;  /* 0x0000000404027c25 */ /* 0x040fe2000f8e00ff */
[----:B-----5:R-:W-:Y:S01]  /*1c150*/  SHF.R.S32.HI R29, RZ, 0x1f, R8 ;  /* 0x0000001fff1d7819 */ /* 0x020fe20000011408 */
[----:B------:R-:W-:Y:S01]  /*1c160*/  ULDC.64 UR10, c[0x0][0x318] ;  /* 0x0000c600000a7ab9 */ /* 0x000fe20000000a00 */
[----:B------:R-:W-:Y:S01]  /*1c170*/  SHF.R.S32.HI R30, RZ, 0x1f, R7 ;  /* 0x0000001fff1e7819 */ /* 0x000fe20000011407 */
[----:B------:R-:W-:Y:S01]  /*1c180*/  IMAD R6, R4, UR5, R6 ;  /* 0x0000000504067c24 */ /* 0x000fe2000f8e0206 */
[----:B------:R-:W1:Y:S04]  /*1c190*/  LDC R11, c[0x0][0x2f4] ;  /* 0x0000bd00ff0b7b82 */ /* 0x000e680000000800 */
[----:B------:R-:W-:Y:S01]  /*1c1a0*/  IADD3 R3, R3, R6, RZ ;  /* 0x0000000603037210 */ /* 0x000fe20007ffe0ff */
[----:B------:R-:W-:-:S04]  /*1c1b0*/  IMAD R6, R31, UR6, RZ ;  /* 0x000000061f067c24 */ /* 0x000fc8000f8e02ff */
[C---:B------:R-:W-:Y:S02]  /*1c1c0*/  IMAD R6, R5.reuse, UR7, R6 ;  /* 0x0000000705067c24 */ /* 0x040fe4000f8e0206 */
[----:B------:R-:W-:-:S04]  /*1c1d0*/  IMAD.WIDE.U32 R2, R5, UR6, R2 ;  /* 0x0000000605027c25 */ /* 0x000fc8000f8e0002 */
[----:B------:R-:W-:Y:S02]  /*1c1e0*/  IMAD.IADD R3, R3, 0x1, R6 ;  /* 0x0000000103037824 */ /* 0x000fe400078e0206 */
[----:B------:R-:W-:Y:S02]  /*1c1f0*/  IMAD R6, R29, UR6, RZ ;  /* 0x000000061d067c24 */ /* 0x000fe4000f8e02ff */
[----:B------:R-:W-:-:S04]  /*1c200*/  IMAD.WIDE.U32 R2, R18, UR8, R2 ;  /* 0x0000000812027c25 */ /* 0x000fc8000f8e0002 */
[----:B------:R-:W-:Y:S01]  /*1c210*/  IMAD R6, R8, UR7, R6 ;  /* 0x0000000708067c24 */ /* 0x000fe2000f8e0206 */
[----:B-1----:R-:W-:Y:S01]  /*1c220*/  ISETP.GE.AND P2, PT, R35, R11, PT ;  /* 0x0000000b2300720c */ /* 0x002fe20003f46270 */
[----:B--2---:R-:W-:Y:S01]  /*1c230*/  IMAD R17, R9, UR8, RZ ;  /* 0x0000000809117c24 */ /* 0x004fe2000f8e02ff */
[----:B------:R-:W-:-:S03]  /*1c240*/  IADD3 R9, P0, R2, UR10, RZ ;  /* 0x0000000a02097c10 */ /* 0x000fc6000ff1e0ff */
[----:B------:R-:W-:-:S05]  /*1c250*/  IMAD R17, R18, UR9, R17 ;  /* 0x0000000912117c24 */ /* 0x000fca000f8e0211 */
[----:B------:R-:W-:Y:S01]  /*1c260*/  IADD3.X R20, R17, UR11, R3, P0, !PT ;  /* 0x0000000b11147c10 */ /* 0x000fe200087fe403 */
[----:B------:R-:W-:-:S04]  /*1c270*/  IMAD.WIDE.U32 R2, R8, UR6, RZ ;  /* 0x0000000608027c25 */ /* 0x000fc8000f8e00ff */
[----:B------:R-:W-:Y:S02]  /*1c280*/  IMAD.IADD R3, R3, 0x1, R6 ;  /* 0x0000000103037824 */ /* 0x000fe400078e0206 */
[----:B------:R-:W-:Y:S02]  /*1c290*/  IMAD R6, R30, UR4, RZ ;  /* 0x000000041e067c24 */ /* 0x000fe4000f8e02ff */
[----:B------:R-:W-:Y:S01]  /*1c2a0*/  IMAD.WIDE.U32 R2, R7, UR4, R2 ;  /* 0x0000000407027c25 */ /* 0x000fe2000f8e0002 */
[----:B------:R-:W-:-:S03]  /*1c2b0*/  UMOV UR4, 0xffffffff ;  /* 0xffffffff00047882 */ /* 0x000fc60000000000 */
[----:B------:R-:W-:-:S04]  /*1c2c0*/  IMAD R6, R7, UR5, R6 ;  /* 0x0000000507067c24 */ /* 0x000fc8000f8e0206 */
[----:B------:R-:W-:Y:S02]  /*1c2d0*/  IMAD.IADD R3, R3, 0x1, R6 ;  /* 0x0000000103037824 */ /* 0x000fe400078e0206 */
[----:B---3--:R-:W-:Y:S02]  /*1c2e0*/  IMAD R6, R34, 0x5000, R12 ;  /* 0x0000500022067824 */ /* 0x008fe400078e020c */
[----:B------:R-:W-:-:S03]  /*1c2f0*/  IMAD.WIDE.U32 R2, R18, UR8, R2 ;  /* 0x0000000812027c25 */ /* 0x000fc6000f8e0002 */
[----:B------:R-:W-:-:S04]  /*1c300*/  IADD3 R10, P0, R2, UR10, RZ ;  /* 0x0000000a020a7c10 */ /* 0x000fc8000ff1e0ff */
[----:B------:R-:W-:Y:S01]  /*1c310*/  IADD3.X R17, R17, UR11, R3, P0, !PT ;  /* 0x0000000b11117c10 */ /* 0x000fe200087fe403 */
[----:B------:R-:W-:Y:S08]  /*1c320*/  BRA.DIV UR4, `(.L_x_7639) ;  /* 0x0000007a04687947 */ /* 0x000ff0000b800000 */
[----:B------:R-:W1:Y:S01]  /*1c330*/  SHFL.IDX PT, R2, R9, RZ, 0x181f ;  /* 0x00181fff09027589 */ /* 0x000e6200000e0000 */
[----:B------:R-:W-:-:S03]  /*1c340*/  IADD3 R6, R22, R6, RZ ;  /* 0x0000000616067210 */ /* 0x000fc60007ffe0ff */
[----:B------:R-:W2:Y:S04]  /*1c350*/  SHFL.IDX PT, R3, R20, RZ, 0x181f ;  /* 0x00181fff14037589 */ /* 0x000ea800000e0000 */
[----:B------:R-:W3:Y:S04]  /*1c360*/  SHFL.IDX PT, R11, R9, 0x1, 0x181f ;  /* 0x00381f00090b7f89 */ /* 0x000ee800000e0000 */
[----:B------:R-:W4:Y:S04]  /*1c370*/  SHFL.IDX PT, R21, R20, 0x1, 0x181f ;  /* 0x00381f0014157f89 */ /* 0x000f2800000e0000 */
[----:B------:R-:W-:Y:S01]  /*1c380*/  SHFL.IDX PT, R12, R10, RZ, 0x181f ;  /* 0x00181fff0a0c7589 */ /* 0x000fe200000e0000 */
[----:B-1----:R-:W-:-:S05]  /*1c390*/  IADD3 R2, P0, R35, R2, RZ ;  /* 0x0000000223027210 */ /* 0x002fca0007f1e0ff */
[----:B--2---:R-:W-:-:S05]  /*1c3a0*/  IMAD.X R3, RZ, RZ, R3, P0 ;  /* 0x000000ffff037224 */ /* 0x004fca00000e0603 */
[----:B------:R3:W-:Y:S02]  /*1c3b0*/  LDGSTS.E.BYPASS.LTC128B.128 [R6+0xa400], desc[UR60][R2.64], !P2 ;  /* 0x0a40000002067fae */ /* 0x0007e4000d101d7c */
[C---:B---3--:R-:W-:Y:S02]  /*1c3c0*/  IADD3 R2, P0, R35.reuse, R11, RZ ;  /* 0x0000000b23027210 */ /* 0x048fe40007f1e0ff */
[----:B------:R-:W-:Y:S03]  /*1c3d0*/  SHFL.IDX PT, R11, R9, 0x7, 0x181f ;  /* 0x00f81f00090b7f89 */ /* 0x000fe600000e0000 */
[----:B----4-:R-:W-:Y:S02]  /*1c3e0*/  IMAD.X R3, RZ, RZ, R21, P0 ;  /* 0x000000ffff037224 */ /* 0x010fe400000e0615 */
[----:B------:R-:W-:Y:S04]  /*1c3f0*/  SHFL.IDX PT, R21, R20, 0x6, 0x181f ;  /* 0x00d81f0014157f89 */ /* 0x000fe800000e0000 */
[----:B------:R1:W-:Y:S04]  /*1c400*/  LDGSTS.E.BYPASS.LTC128B.128 [R6+0xac00], desc[UR60][R2.64], !P2 ;  /* 0x0ac0000002067fae */ /* 0x0003e8000d101d7c */
[----:B-1----:R-:W1:Y:S04]  /*1c410*/  SHFL.IDX PT, R2, R9, 0x2, 0x181f ;  /* 0x00581f0009027f89 */ /* 0x002e6800000e0000 */
[----:B------:R-:W2:Y:S01]  /*1c420*/  SHFL.IDX PT, R3, R20, 0x2, 0x181f ;  /* 0x00581f0014037f89 */ /* 0x000ea200000e0000 */
[----:B-1----:R-:W-:-:S05]  /*1c430*/  IADD3 R2, P0, R35, R2, RZ ;  /* 0x0000000223027210 */ /* 0x002fca0007f1e0ff */
[----:B--2---:R-:W-:-:S05]  /*1c440*/  IMAD.X R3, RZ, RZ, R3, P0 ;  /* 0x000000ffff037224 */ /* 0x004fca00000e0603 */
        /* <DEDUP_REMOVED lines=13> */
[----:B-1----:R-:W-:-:S04]  /*1c520*/  IADD3 R2, P0, R35, R2, RZ ;  /* 0x0000000223027210 */ /* 0x002fc80007f1e0ff */
[----:B--2---:R-:W-:-:S05]  /*1c530*/  IADD3.X R3, RZ, R3, RZ, P0, !PT ;  /* 0x00000003ff037210 */ /* 0x004fca00007fe4ff */
[----:B------:R1:W-:Y:S04]  /*1c540*/  LDGSTS.E.BYPASS.LTC128B.128 [R6+0xcc00], desc[UR60][R2.64], !P2 ;  /* 0x0cc0000002067fae */ /* 0x0003e8000d101d7c */
[----:B-1----:R-:W1:Y:S04]  /*1c550*/  SHFL.IDX PT, R2, R9, 0x6, 0x181f ;  /* 0x00d81f0009027f89 */ /* 0x002e6800000e0000 */
[----:B------:R-:W-:Y:S04]  /*1c560*/  SHFL.IDX PT, R9, R17, RZ, 0x181f ;  /* 0x00181fff11097589 */ /* 0x000fe800000e0000 */
[----:B------:R-:W-:Y:S01]  /*1c570*/  SHFL.IDX PT, R17, R17, 0x1, 0x181f ;  /* 0x00381f0011117f89 */ /* 0x000fe200000e0000 */
[----:B-1----:R-:W-:-:S05]  /*1c580*/  IADD3 R2, P0, R35, R2, RZ ;  /* 0x0000000223027210 */ /* 0x002fca0007f1e0ff */
[----:B------:R-:W-:-:S05]  /*1c590*/  IMAD.X R3, RZ, RZ, R21, P0 ;  /* 0x000000ffff037224 */ /* 0x000fca00000e0615 */
[----:B------:R1:W-:Y:S04]  /*1c5a0*/  LDGSTS.E.BYPASS.LTC128B.128 [R6+0xd400], desc[UR60][R2.64], !P2 ;  /* 0x0d40000002067fae */ /* 0x0003e8000d101d7c */
[----:B-1----:R-:W1:Y:S01]  /*1c5b0*/  SHFL.IDX PT, R3, R20, 0x7, 0x181f ;  /* 0x00f81f0014037f89 */ /* 0x002e6200000e0000 */
[----:B------:R-:W-:-:S05]  /*1c5c0*/  IADD3 R2, P0, R35, R11, RZ ;  /* 0x0000000b23027210 */ /* 0x000fca0007f1e0ff */
[----:B-1----:R-:W-:-:S05]  /*1c5d0*/  IMAD.X R3, RZ, RZ, R3, P0 ;  /* 0x000000ffff037224 */ /* 0x002fca00000e0603 */
[----:B------:R1:W-:Y:S02]  /*1c5e0*/  LDGSTS.E.BYPASS.LTC128B.128 [R6+0xdc00], desc[UR60][R2.64], !P2 ;  /* 0x0dc0000002067fae */ /* 0x0003e4000d101d7c */
[----:B-1----:R-:W-:-:S05]  /*1c5f0*/  IADD3 R2, P0, R35, R12, RZ ;  /* 0x0000000c23027210 */ /* 0x002fca0007f1e0ff */
[----:B------:R-:W-:-:S05]  /*1c600*/  IMAD.X R3, RZ, RZ, R9, P0 ;  /* 0x000000ffff037224 */ /* 0x000fca00000e0609 */
[----:B------:R1:W-:Y:S04]  /*1c610*/  LDGSTS.E.BYPASS.LTC128B.128 [R6+0xe400], desc[UR60][R2.64], !P2 ;  /* 0x0e40000002067fae */ /* 0x0003e8000d101d7c */
[----:B-1----:R1:W2:Y:S02]  /*1c620*/  SHFL.IDX PT, R2, R10, 0x1, 0x181f ;  /* 0x00381f000a027f89 */ /* 0x0022a400000e0000 */
.L_x_7898:
[----:B--2---:R-:W-:-:S05]  /*1c630*/  IADD3 R2, P0, R35, R2, RZ ;  /* 0x0000000223027210 */ /* 0x004fca0007f1e0ff */
[----:B------:R-:W-:Y:S01]  /*1c640*/  IMAD.X R3, RZ, RZ, R17, P0 ;  /* 0x000000ffff037224 */ /* 0x000fe200000e0611 */
[----:B------:R-:W-:-:S04]  /*1c650*/  PLOP3.LUT P0, PT, PT, PT, PT, 0x80, 0x0 ;  /* 0x000000000000781c */ /* 0x000fc80003f0f070 */
[----:B------:R-:W-:Y:S01]  /*1c660*/  @!PT LDS RZ, [RZ] ;  /* 0x00000000fffff984 */ /* 0x000fe20000000800 */
[----:B------:R-:W-:Y:S01]  /*1c670*/  @!PT LDS RZ, [RZ] ;  /* 0x00000000fffff984 */ /* 0x000fe20000000800 */
[----:B------:R-:W-:Y:S01]  /*1c680*/  @!PT LDS RZ, [RZ] ;  /* 0x00000000fffff984 */ /* 0x000fe20000000800 */
[----:B------:R2:W-:Y:S01]  /*1c690*/  LDGSTS.E.BYPASS.LTC128B.128 [R6+0xec00], desc[UR60][R2.64], !P2 ;  /* 0x0ec0000002067fae */ /* 0x0005e2000d101d7c */
[----:B------:R-:W-:-:S08]  /*1c6a0*/  NOP ;  /* 0x0000000000007918 */ /* 0x000fd00000000000 */
.L_x_7640:
[----:B------:R-:W-:Y:S02]  /*1c6b0*/  PLOP3.LUT P2, PT, P2, P0, PT, 0xa2, 0x0 ;  /* 0x000000000000781c */ /* 0x000fe40001741472 */
[----:B------:R-:W-:-:S08]  /*1c6c0*/  @P0 R2UR P2, UR4, R0 ;  /* 0x00000000000402ca */ /* 0x000fd00000040000 */
[----:B------:R-:W-:-:S05]  /*1c6d0*/  @P0 PLOP3.LUT P0, PT, P2, PT, PT, 0x80, 0x0 ;  /* 0x000000000000081c */ /* 0x000fca000170f070 */
[----:B------:R-:W-:Y:S01]  /*1c6e0*/  @!P2 SYNCS.ARRIVE.TRANS64.RED.A0T1 RZ, [UR4+0x22870], RZ ;  /* 0x022870ffffffa9a7 */ /* 0x000fe20008200404 */
[----:B------:R-:W-:Y:S07]  /*1c6f0*/  @!P2 ARRIVES.LDGSTSBAR.64.TRANSCNT [UR4+0x22870] ;  /* 0x02287000ff00a9b0 */ /* 0x000fee0008000a84 */
[----:B------:R-:W-:Y:S05]  /*1c700*/  @P0 BRA.U.ANY `(.L_x_7640) ;  /* 0xfffffffd00e80947 */ /* 0x000fea000393ffff */
[----:B------:R-:W-:Y:S01]  /*1c710*/  NOP ;  /* 0x0000000000007918 */ /* 0x000fe20000000000 */
[----:B--2---:R-:W2:Y:S02]  /*1c720*/  LDL R2, [R1+0x4c] ;  /* 0x00004c0001027983 */ /* 0x004ea40000100800 */
[----:B--2---:R-:W-:-:S13]  /*1c730*/  ISETP.NE.AND P3, PT, R2, 0x3, PT ;  /* 0x000000030200780c */ /* 0x004fda0003f65270 */
[----:B------:R-:W-:Y:S05]  /*1c740*/  @!P3 BRA `(.L_x_7641) ;  /* 0x000000000004b947 */ /* 0x000fea0003800000 */
[----:B------:R-:W-:Y:S01]  /*1c750*/  BPT.TRAP 0x1 ;  /* 0x000000040000795c */ /* 0x000fe20000300000 */
.L_x_7641:
[----:B------:R2:W-:Y:S01]  /*1c760*/  SYNCS.ARRIVE.TRANS64.A1T0 RZ, [R0+URZ+0x22870], RZ ;  /* 0x022870ff00ff79a7 */ /* 0x0005e2000810003f */
[----:B------:R-:W-:Y:S05]  /*1c770*/  @!P3 BRA `(.L_x_7642) ;  /* 0x000000000004b947 */ /* 0x000fea0003800000 */
[----:B------:R-:W-:Y:S01]  /*1c780*/  BPT.TRAP 0x1 ;  /* 0x000000040000795c */ /* 0x000fe20000300000 */
.L_x_7642:
[----:B------:R-:W3:Y:S01]  /*1c790*/  SYNCS.PHASECHK.TRANS64.TRYWAIT P0, [R0+URZ+0x22840], R33 ;  /* 0x02284021000075a7 */ /* 0x000ee2000800017f */
[----:B------:R-:W-:Y:S04]  /*1c7a0*/  BSSY B0, `(.L_x_7643) ;  /* 0x0000002000007945 */ /* 0x000fe80003800000 */
[----:B---3--:R-:W-:Y:S05]  /*1c7b0*/  @!P0 BRA `(.L_x_7644) ;  /* 0x0000008000008947 */ /* 0x008fea0003800000 */
.L_x_7899:
[----:B------:R-:W-:Y:S05]  /*1c7c0*/  BSYNC B0 ;  /* 0x0000000000007941 */ /* 0x000fea0003800000 */
.L_x_7643:
[----:B-1----:R-:W4:Y:S01]  /*1c7d0*/  LDL R10, [R1+0xc] ;  /* 0x00000c00010a7983 */ /* 0x002f220000100800 */
[----:B------:R-:W-:Y:S01]  /*1c7e0*/  ULDC.64 UR4, c[0x0][0x310] ;  /* 0x0000c40000047ab9 */ /* 0x000fe20000000a00 */
[----:B------:R-:W-:Y:S01]  /*1c7f0*/  ULDC.64 UR6, c[0x0][0x300] ;  /* 0x0000c00000067ab9 */ /* 0x000fe20000000a00 */
[----:B------:R-:W-:Y:S02]  /*1c800*/  IMAD R9, R31, UR4, RZ ;  /* 0x000000041f097c24 */ /* 0x000fe4000f8e02ff */
[----:B------:R-:W-:-:S04]  /*1c810*/  IMAD.WIDE.U32 R2, R5, UR4, RZ ;  /* 0x0000000405027c25 */ /* 0x000fc8000f8e00ff */
[----:B------:R-:W-:Y:S02]  /*1c820*/  IMAD R9, R5, UR5, R9 ;  /* 0x0000000505097c24 */ /* 0x000fe4000f8e0209 */
[----:B------:R-:W-:-:S03]  /*1c830*/  IMAD R32, R32, UR6, RZ ;  /* 0x0000000620207c24 */ /* 0x000fc6000f8e02ff */
[----:B------:R-:W-:Y:S01]  /*1c840*/  IADD3 R3, R3, R9, RZ ;  /* 0x0000000903037210 */ /* 0x000fe20007ffe0ff */
        /* <DEDUP_REMOVED lines=19> */
[----:B------:R-:W1:Y:S02]  /*1c980*/  LDC R10, c[0x0][0x2f4] ;  /* 0x0000bd00ff0a7b82 */ /* 0x000e640000000800 */
[----:B------:R-:W-:-:S05]  /*1c990*/  IMAD R8, R18, UR5, R8 ;  /* 0x0000000512087c24 */ /* 0x000fca000f8e0208 */
[----:B------:R-:W-:Y:S02]  /*1c9a0*/  IADD3.X R5, R8, UR7, R5, P0, !PT ;  /* 0x0000000708057c10 */ /* 0x000fe400087fe405 */
[----:B------:R-:W-:-:S04]  /*1c9b0*/  IADD3 R7, P0, R2, UR6, RZ ;  /* 0x0000000602077c10 */ /* 0x000fc8000ff1e0ff */
[----:B------:R-:W-:Y:S02]  /*1c9c0*/  IADD3.X R8, R8, UR7, R3, P0, !PT ;  /* 0x0000000708087c10 */ /* 0x000fe400087fe403 */
[----:B-1----:R-:W-:Y:S01]  /*1c9d0*/  ISETP.GE.AND P2, PT, R35, R10, PT ;  /* 0x0000000a2300720c */ /* 0x002fe20003f46270 */
[----:B------:R-:W-:-:S12]  /*1c9e0*/  BRA.DIV UR4, `(.L_x_7645) ;  /* 0x0000007e04887947 */ /* 0x000fd8000b800000 */
[----:B------:R-:W1:Y:S04]  /*1c9f0*/  SHFL.IDX PT, R2, R4, RZ, 0x181f ;  /* 0x00181fff04027589 */ /* 0x000e6800000e0000 */
[----:B------:R-:W4:Y:S04]  /*1ca00*/  SHFL.IDX PT, R3, R5, RZ, 0x181f ;  /* 0x00181fff05037589 */ /* 0x000f2800000e0000 */
[----:B------:R-:W5:Y:S04]  /*1ca10*/  SHFL.IDX PT, R10, R4, 0x1, 0x181f ;  /* 0x00381f00040a7f89 */ /* 0x000f6800000e0000 */
[----:B------:R-:W0:Y:S01]  /*1ca20*/  SHFL.IDX PT, R9, R5, 0x1, 0x181f ;  /* 0x00381f0005097f89 */ /* 0x000e2200000e0000 */
[----:B-1----:R-:W-:-:S04]  /*1ca30*/  IADD3 R2, P0, R35, R2, RZ ;  /* 0x0000000223027210 */ /* 0x002fc80007f1e0ff */
[----:B----4-:R-:W-:-:S05]  /*1ca40*/  IADD3.X R3, RZ, R3, RZ, P0, !PT ;  /* 0x00000003ff037210 */ /* 0x010fca00007fe4ff */
[----:B------:R5:W-:Y:S02]  /*1ca50*/  LDGSTS.E.BYPASS.LTC128B.128 [R6+0x18400], desc[UR60][R2.64], !P2 ;  /* 0x1840000002067fae */ /* 0x000be4000d101d7c */
[C---:B-----5:R-:W-:Y:S02]  /*1ca60*/  IADD3 R2, P0, R35.reuse, R10, RZ ;  /* 0x0000000a23027210 */ /* 0x060fe40007f1e0ff */
[----:B------:R-:W-:Y:S03]  /*1ca70*/  SHFL.IDX PT, R10, R4, 0x7, 0x181f ;  /* 0x00f81f00040a7f89 */ /* 0x000fe600000e0000 */
[----:B0-----:R-:W-:Y:S02]  /*1ca80*/  IMAD.X R3, RZ, RZ, R9, P0 ;  /* 0x000000ffff037224 */ /* 0x001fe400000e0609 */
[----:B------:R-:W-:Y:S04]  /*1ca90*/  SHFL.IDX PT, R9, R5, 0x6, 0x181f ;  /* 0x00d81f0005097f89 */ /* 0x000fe800000e0000 */
        /* <DEDUP_REMOVED lines=18> */
[----:B0-----:R-:W-:-:S04]  /*1cbc0*/  IADD3 R2, P0, R35, R2, RZ ;  /* 0x0000000223027210 */ /* 0x001fc80007f1e0ff */
[----:B-1----:R-:W-:-:S05]  /*1cbd0*/  IADD3.X R3, RZ, R3, RZ, P0, !PT ;  /* 0x00000003ff037210 */ /* 0x002fca00007fe4ff */
[----:B------:R0:W-:Y:S04]  /*1cbe0*/  LDGSTS.E.BYPASS.LTC128B.128 [R6+0x1ac00], desc[UR60][R2.64], !P2 ;  /* 0x1ac0000002067fae */ /* 0x0001e8000d101d7c */
[----:B0-----:R-:W0:Y:S04]  /*1cbf0*/  SHFL.IDX PT, R2, R4, 0x6, 0x181f ;  /* 0x00d81f0004027f89 */ /* 0x001e2800000e0000 */
[----:B------:R-:W-:Y:S04]  /*1cc00*/  SHFL.IDX PT, R4, R8, RZ, 0x181f ;  /* 0x00181fff08047589 */ /* 0x000fe800000e0000 */
[----:B------:R-:W-:Y:S01]  /*1cc10*/  SHFL.IDX PT, R8, R8, 0x1, 0x181f ;  /* 0x00381f0008087f89 */ /* 0x000fe200000e0000 */
[----:B0-----:R-:W-:-:S05]  /*1cc20*/  IADD3 R2, P0, R35, R2, RZ ;  /* 0x0000000223027210 */ /* 0x001fca0007f1e0ff */
[----:B------:R-:W-:-:S05]  /*1cc30*/  IMAD.X R3, RZ, RZ, R9, P0 ;  /* 0x000000ffff037224 */ /* 0x000fca00000e0609 */
[----:B------:R0:W-:Y:S04]  /*1cc40*/  LDGSTS.E.BYPASS.LTC128B.128 [R6+0x1b400], desc[UR60][R2.64], !P2 ;  /* 0x1b40000002067fae */ /* 0x0001e8000d101d7c */
[----:B0-----:R-:W0:Y:S01]  /*1cc50*/  SHFL.IDX PT, R3, R5, 0x7, 0x181f ;  /* 0x00f81f0005037f89 */ /* 0x001e2200000e0000 */
[----:B------:R-:W-:-:S03]  /*1cc60*/  IADD3 R2, P0, R35, R10, RZ ;  /* 0x0000000a23027210 */ /* 0x000fc60007f1e0ff */
[----:B------:R-:W1:Y:S02]  /*1cc70*/  SHFL.IDX PT, R5, R7, RZ, 0x181f ;  /* 0x00181fff07057589 */ /* 0x000e6400000e0000 */
[----:B0-----:R-:W-:-:S05]  /*1cc80*/  IMAD.X R3, RZ, RZ, R3, P0 ;  /* 0x000000ffff037224 */ /* 0x001fca00000e0603 */
[----:B------:R1:W-:Y:S02]  /*1cc90*/  LDGSTS.E.BYPASS.LTC128B.128 [R6+0x1bc00], desc[UR60][R2.64], !P2 ;  /* 0x1bc0000002067fae */ /* 0x0003e4000d101d7c */
[----:B-1----:R-:W-:-:S05]  /*1cca0*/  IADD3 R2, P0, R35, R5, RZ ;  /* 0x0000000523027210 */ /* 0x002fca0007f1e0ff */
[----:B------:R-:W-:-:S05]  /*1ccb0*/  IMAD.X R3, RZ, RZ, R4, P0 ;  /* 0x000000ffff037224 */ /* 0x000fca00000e0604 */
[----:B------:R0:W-:Y:S04]  /*1ccc0*/  LDGSTS.E.BYPASS.LTC128B.128 [R6+0x1c400], desc[UR60][R2.64], !P2 ;  /* 0x1c40000002067fae */ /* 0x0001e8000d101d7c */
[----:B0-----:R0:W1:Y:S02]  /*1ccd0*/  SHFL.IDX PT, R2, R7, 0x1, 0x181f ;  /* 0x00381f0007027f89 */ /* 0x00106400000e0000 */
.L_x_7921:
        /* <DEDUP_REMOVED lines=8> */
.L_x_7646:
[----:B------:R-:W-:Y:S02]  /*1cd60*/  PLOP3.LUT P2, PT, P2, P0, PT, 0xa2, 0x0 ;  /* 0x000000000000781c */ /* 0x000fe40001741472 */
[----:B------:R-:W-:-:S08]  /*1cd70*/  @P0 R2UR P2, UR4, R0 ;  /* 0x00000000000402ca */ /* 0x000fd00000040000 */
[----:B------:R-:W-:-:S05]  /*1cd80*/  @P0 PLOP3.LUT P0, PT, P2, PT, PT, 0x80, 0x0 ;  /* 0x000000000000081c */ /* 0x000fca000170f070 */
[----:B------:R-:W-:Y:S01]  /*1cd90*/  @!P2 SYNCS.ARRIVE.TRANS64.RED.A0T1 RZ, [UR4+0x22830], RZ ;  /* 0x022830ffffffa9a7 */ /* 0x000fe20008200404 */
[----:B------:R-:W-:Y:S07]  /*1cda0*/  @!P2 ARRIVES.LDGSTSBAR.64.TRANSCNT [UR4+0x22830] ;  /* 0x02283000ff00a9b0 */ /* 0x000fee0008000a84 */
[----:B------:R-:W-:Y:S05]  /*1cdb0*/  @P0 BRA.U.ANY `(.L_x_7646) ;  /* 0xfffffffd00e80947 */ /* 0x000fea000393ffff */
[----:B------:R-:W-:Y:S01]  /*1cdc0*/  NOP ;  /* 0x0000000000007918 */ /* 0x000fe20000000000 */
[----:B-1----:R-:W4:Y:S02]  /*1cdd0*/  LDL R2, [R1+0x4c] ;  /* 0x00004c0001027983 */ /* 0x002f240000100800 */
[----:B----4-:R-:W-:-:S13]  /*1cde0*/  ISETP.NE.AND P3, PT, R2, 0x3, PT ;  /* 0x000000030200780c */ /* 0x010fda0003f65270 */
[----:B------:R-:W-:Y:S05]  /*1cdf0*/  @!P3 BRA `(.L_x_7647) ;  /* 0x000000000004b947 */ /* 0x000fea0003800000 */
[----:B------:R-:W-:Y:S01]  /*1ce00*/  BPT.TRAP 0x1 ;  /* 0x000000040000795c */ /* 0x000fe20000300000 */
.L_x_7647:
[----:B------:R-:W4:Y:S01]  /*1ce10*/  LDL R2, [R1+0x3c] ;  /* 0x00003c0001027983 */ /* 0x000f220000100800 */
[----:B------:R1:W-:Y:S01]  /*1ce20*/  SYNCS.ARRIVE.TRANS64.A1T0 RZ, [R0+URZ+0x22830], RZ ;  /* 0x022830ff00ff79a7 */ /* 0x0003e2000810003f */
[----:B----4-:R-:W-:-:S13]  /*1ce30*/  ISETP.NE.AND P0, PT, R2, 0x3, PT ;  /* 0x000000030200780c */ /* 0x010fda0003f05270 */
[----:B-1----:R-:W-:Y:S05]  /*1ce40*/  @!P0 BRA `(.L_x_7648) ;  /* 0x0000000000048947 */ /* 0x002fea0003800000 */
[----:B------:R-:W-:Y:S01]  /*1ce50*/  BPT.TRAP 0x1 ;  /* 0x000000040000795c */ /* 0x000fe20000300000 */
.L_x_7648:
[----:B------:R-:W-:Y:S01]  /*1ce60*/  LOP3.LUT R2, R27, 0x1, RZ, 0x3c, !PT ;  /* 0x000000011b027812 */ /* 0x000fe200078e3cff */
[----:B------:R-:W-:Y:S01]  /*1ce70*/  BSSY B0, `(.L_x_7649) ;  /* 0x0000005000007945 */ /* 0x000fe20003800000 */
[----:B--23--:R-:W-:Y:S02]  /*1ce80*/  LEA R0, R26, R22, 0x3 ;  /* 0x000000161a007211 */ /* 0x00cfe400078e18ff */
[----:B------:R-:W-:-:S04]  /*1ce90*/  SHF.L.U32 R2, R2, 0x1f, RZ ;  /* 0x0000001f02027819 */ /* 0x000fc800000006ff */
[----:B------:R-:W1:Y:S02]  /*1cea0*/  SYNCS.PHASECHK.TRANS64.TRYWAIT P2, [R0+URZ+0x22870], R2 ;  /* 0x02287002000075a7 */ /* 0x000e64000804017f */
[----:B-1----:R-:W-:Y:S05]  /*1ceb0*/  @!P2 BRA `(.L_x_7650) ;  /* 0x000000840004a947 */ /* 0x002fea0003800000 */
.L_x_7922:
[----:B------:R-:W-:Y:S05]  /*1cec0*/  BSYNC B0 ;  /* 0x0000000000007941 */ /* 0x000fea0003800000 */
.L_x_7649:
[----:B------:R-:W2:Y:S02]  /*1ced0*/  LDL R3, [R1+0x4c] ;  /* 0x00004c0001037983 */ /* 0x000ea40000100800 */
[----:B--2---:R-:W-:-:S13]  /*1cee0*/  ISETP.NE.AND P2, PT, R3, 0x3, PT ;  /* 0x000000030300780c */ /* 0x004fda0003f45270 */
[----:B------:R-:W-:Y:S05]  /*1cef0*/  @!P2 BRA `(.L_x_7651) ;  /* 0x000000000004a947 */ /* 0x000fea0003800000 */
[----:B------:R-:W-:Y:S01]  /*1cf00*/  BPT.TRAP 0x1 ;  /* 0x000000040000795c */ /* 0x000fe20000300000 */
.L_x_7651:
[----:B------:R-:W-:Y:S01]  /*1cf10*/  SHF.L.U32 R3, R27, 0x1f, RZ ;  /* 0x0000001f1b037819 */ /* 0x000fe200000006ff */
[----:B-1----:R-:W-:-:S03]  /*1cf20*/  IMAD R2, R26, 0x5000, RZ ;  /* 0x000050001a027824 */ /* 0x002fc600078e02ff */
[----:B------:R-:W1:Y:S02]  /*1cf30*/  SYNCS.PHASECHK.TRANS64.TRYWAIT P2, [R0+URZ+0x22860], R3 ;  /* 0x02286003000075a7 */ /* 0x000e64000804017f */
[----:B-1----:R-:W-:Y:S05]  /*1cf40*/  @!P2 BRA `(.L_x_7652) ;  /* 0x0000008000f4a947 */ /* 0x002fea0003800000 */
.L_x_7923:
[----:B------:R-:W2:Y:S01]  /*1cf50*/  LDL R12, [R1+0x1c] ;  /* 0x00001c00010c7983 */ /* 0x000ea20000100800 */
[----:B-1----:R-:W-:Y:S01]  /*1cf60*/  LOP3.LUT R3, R2, R28, RZ, 0xfc, !PT ;  /* 0x0000001c02037212 */ /* 0x002fe200078efcff */
[----:B------:R-:W-:Y:S05]  /*1cf70*/  WARPSYNC.ALL ;  /* 0x0000000000007948 */ /* 0x000fea0003800000 */
[----:B------:R-:W-:Y:S01]  /*1cf80*/  IMAD.IADD R3, R22, 0x1, R3 ;  /* 0x0000000116037824 */ /* 0x000fe200078e0203 */
[----:B------:R-:W3:Y:S01]  /*1cf90*/  LDL R20, [R1+0x4c] ;  /* 0x00004c0001147983 */ /* 0x000ee20000100800 */
[----:B------:R-:W-:-:S03]  /*1cfa0*/  LOP3.LUT R17, R24, 0x1800, RZ, 0xfc, !PT ;  /* 0x0000180018117812 */ /* 0x000fc600078efcff */
[----:B0-----:R-:W0:Y:S02]  /*1cfb0*/  LDSM.16.MT88.4 R4, [R3+0xa400] ;  /* 0x00a400000304783b */ /* 0x001e240000004200 */
[C-C-:B0-----:R-:W-:Y:S02]  /*1cfc0*/  PRMT R8, R4.reuse, 0x6420, R5.reuse ;  /* 0x0000642004087816 */ /* 0x141fe40000000005 */
[----:B------:R-:W-:Y:S02]  /*1cfd0*/  PRMT R9, R4, 0x7531, R5 ;  /* 0x0000753104097816 */ /* 0x000fe40000000005 */
[C-C-:B------:R-:W-:Y:S02]  /*1cfe0*/  PRMT R10, R6.reuse, 0x6420, R7.reuse ;  /* 0x00006420060a7816 */ /* 0x140fe40000000007 */
[----:B------:R-:W-:Y:S02]  /*1cff0*/  PRMT R11, R6, 0x7531, R7 ;  /* 0x00007531060b7816 */ /* 0x000fe40000000007 */
[----:B--2---:R-:W-:-:S02]  /*1d000*/  IADD3 R3, R22, R12, R2 ;  /* 0x0000000c16037210 */ /* 0x004fc40007ffe002 */
[----:B------:R-:W-:-:S03]  /*1d010*/  LOP3.LUT R12, R2, R24, RZ, 0xfc, !PT ;  /* 0x00000018020c7212 */ /* 0x000fc600078efcff */
[----:B------:R-:W0:Y:S02]  /*1d020*/  LDSM.16.MT88.4 R4, [R3+0xa400] ;  /* 0x00a400000304783b */ /* 0x000e240000004200 */
[----:B------:R-:W-:-:S05]  /*1d030*/  IMAD.IADD R12, R23, 0x1, R12 ;  /* 0x00000001170c7824 */ /* 0x000fca00078e020c */
[----:B------:R0:W-:Y:S02]  /*1d040*/  STSM.16.M88.4 [R12], R8 ;  /* 0x000000080c007844 */ /* 0x0001e40000000200 */
[C-C-:B0-----:R-:W-:Y:S02]  /*1d050*/  PRMT R12, R4.reuse, 0x6420, R5.reuse ;  /* 0x00006420040c7816 */ /* 0x141fe40000000005 */
[----:B------:R-:W-:Y:S02]  /*1d060*/  PRMT R13, R4, 0x7531, R5 ;  /* 0x00007531040d7816 */ /* 0x000fe40000000005 */
[----:B------:R-:W-:Y:S02]  /*1d070*/  LOP3.LUT R4, R2, 0x800, R24, 0xfe, !PT ;  /* 0x0000080002047812 */ /* 0x000fe400078efe18 */
[C-C-:B------:R-:W-:Y:S02]  /*1d080*/  PRMT R14, R6.reuse, 0x6420, R7.reuse ;  /* 0x00006420060e7816 */ /* 0x140fe40000000007 */
[----:B------:R-:W-:Y:S01]  /*1d090*/  PRMT R15, R6, 0x7531, R7 ;  /* 0x00007531060f7816 */ /* 0x000fe20000000007 */
[----:B------:R-:W-:-:S05]  /*1d0a0*/  IMAD.IADD R4, R23, 0x1, R4 ;  /* 0x0000000117047824 */ /* 0x000fca00078e0204 */
[----:B------:R0:W-:Y:S02]  /*1d0b0*/  STSM.16.M88.4 [R4], R12 ;  /* 0x0000000c04007844 */ /* 0x0001e40000000200 */
[----:B0-----:R-:W-:-:S05]  /*1d0c0*/  VIADD R12, R2, 0x1000 ;  /* 0x00001000020c7836 */ /* 0x001fca0000000000 */
[C---:B------:R-:W-:Y:S02]  /*1d0d0*/  LOP3.LUT R4, R12.reuse, R28, RZ, 0xfc, !PT ;  /* 0x0000001c0c047212 */ /* 0x040fe400078efcff */
[----:B------:R-:W-:Y:S02]  /*1d0e0*/  LOP3.LUT R12, R12, R24, RZ, 0xfc, !PT ;  /* 0x000000180c0c7212 */ /* 0x000fe400078efcff */
[----:B------:R-:W-:-:S03]  /*1d0f0*/  IADD3 R4, R22, R4, RZ ;  /* 0x0000000416047210 */ /* 0x000fc60007ffe0ff */
[----:B------:R-:W-:Y:S02]  /*1d100*/  IMAD.IADD R12, R23, 0x1, R12 ;  /* 0x00000001170c7824 */ /* 0x000fe400078e020c */
[----:B------:R-:W0:Y:S02]  /*1d110*/  LDSM.16.MT88.4 R8, [R4+0xa400] ;  /* 0x00a400000408783b */ /* 0x000e240000004200 */
[C-C-:B0-----:R-:W-:Y:S02]  /*1d120*/  PRMT R4, R8.reuse, 0x6420, R9.reuse ;  /* 0x0000642008047816 */ /* 0x141fe40000000009 */
[----:B------:R-:W-:Y:S02]  /*1d130*/  PRMT R5, R8, 0x7531, R9 ;  /* 0x0000753108057816 */ /* 0x000fe40000000009 */
[C-C-:B------:R-:W-:Y:S02]  /*1d140*/  PRMT R6, R10.reuse, 0x6420, R11.reuse ;  /* 0x000064200a067816 */ /* 0x140fe4000000000b */
[----:B------:R-:W-:-:S02]  /*1d150*/  PRMT R7, R10, 0x7531, R11 ;  /* 0x000075310a077816 */ /* 0x000fc4000000000b */
[----:B------:R-:W0:Y:S04]  /*1d160*/  LDSM.16.MT88.4 R8, [R3+0xb400] ;  /* 0x00b400000308783b */ /* 0x000e280000004200 */
[----:B------:R1:W-:Y:S02]  /*1d170*/  STSM.16.M88.4 [R12], R4 ;  /* 0x000000040c007844 */ /* 0x0003e40000000200 */
[----:B-1----:R-:W-:Y:S02]  /*1d180*/  IADD3 R4, R23, R17, R2 ;  /* 0x0000001117047210 */ /* 0x002fe40007ffe002 */
[----:B------:R-:W-:Y:S02]  /*1d190*/  LOP3.LUT R17, R24, 0x2800, RZ, 0xfc, !PT ;  /* 0x0000280018117812 */ /* 0x000fe400078efcff */
[----:B0-----:R-:W-:-:S02]  /*1d1a0*/  PRMT R12, R8, 0x6420, R9 ;  /* 0x00006420080c7816 */ /* 0x001fc40000000009 */
[----:B------:R-:W-:Y:S02]  /*1d1b0*/  PRMT R13, R8, 0x7531, R9 ;  /* 0x00007531080d7816 */ /* 0x000fe40000000009 */
[C-C-:B------:R-:W-:Y:S02]  /*1d1c0*/  PRMT R14, R10.reuse, 0x6420, R11.reuse ;  /* 0x000064200a0e7816 */ /* 0x140fe4000000000b */
[----:B------:R-:W-:-:S05]  /*1d1d0*/  PRMT R15, R10, 0x7531, R11 ;  /* 0x000075310a0f7816 */ /* 0x000fca000000000b */
[----:B------:R0:W-:Y:S02]  /*1d1e0*/  STSM.16.M88.4 [R4], R12 ;  /* 0x0000000c04007844 */ /* 0x0001e40000000200 */
        /* <DEDUP_REMOVED lines=12> */
[----:B-1----:R-:W-:-:S02]  /*1d2b0*/  IADD3 R4, R23, R17, R2 ;  /* 0x0000001117047210 */ /* 0x002fc40007ffe002 */
        /* <DEDUP_REMOVED lines=9> */
[----:B------:R-:W-:Y:S02]  /*1d350*/  LOP3.LUT R12, R12, R24, RZ, 0xfc, !PT ;  /* 0x000000180c0c7212 */ /* 0x000fe400078efcff */
[C-C-:B0-----:R-:W-:Y:S02]  /*1d360*/  PRMT R4, R8.reuse, 0x6420, R9.reuse ;  /* 0x0000642008047816 */ /* 0x141fe40000000009 */
[----:B------:R-:W-:Y:S02]  /*1d370*/  PRMT R5, R8, 0x7531, R9 ;  /* 0x0000753108057816 */ /* 0x000fe40000000009 */
[C-C-:B------:R-:W-:Y:S02]  /*1d380*/  PRMT R6, R10.reuse, 0x6420, R11.reuse ;  /* 0x000064200a067816 */ /* 0x140fe4000000000b */
[----:B------:R-:W-:Y:S02]  /*1d390*/  PRMT R7, R10, 0x7531, R11 ;  /* 0x000075310a077816 */ /* 0x000fe4000000000b */
[----:B------:R-:W0:Y:S01]  /*1d3a0*/  LDSM.16.MT88.4 R8, [R3+0xd400] ;  /* 0x00d400000308783b */ /* 0x000e220000004200 */
[----:B------:R-:W-:Y:S01]  /*1d3b0*/  IMAD.IADD R12, R23, 0x1, R12 ;  /* 0x00000001170c7824 */ /* 0x000fe200078e020c */
[----:B------:R-:W-:-:S04]  /*1d3c0*/  LOP3.LUT R17, R24, 0x3800, RZ, 0xfc, !PT ;  /* 0x0000380018117812 */ /* 0x000fc800078efcff */
[----:B------:R1:W-:Y:S02]  /*1d3d0*/  STSM.16.M88.4 [R12], R4 ;  /* 0x000000040c007844 */ /* 0x0003e40000000200 */
[----:B-1----:R-:W-:Y:S01]  /*1d3e0*/  VIADD R12, R2, 0x4000 ;  /* 0x00004000020c7836 */ /* 0x002fe20000000000 */
[C-C-:B0-----:R-:W-:Y:S02]  /*1d3f0*/  PRMT R4, R8.reuse, 0x6420, R9.reuse ;  /* 0x0000642008047816 */ /* 0x141fe40000000009 */
[----:B------:R-:W-:Y:S02]  /*1d400*/  PRMT R5, R8, 0x7531, R9 ;  /* 0x0000753108057816 */ /* 0x000fe40000000009 */
[C-C-:B------:R-:W-:Y:S02]  /*1d410*/  PRMT R6, R10.reuse, 0x6420, R11.reuse ;  /* 0x000064200a067816 */ /* 0x140fe4000000000b */
[----:B------:R-:W-:Y:S02]  /*1d420*/  PRMT R7, R10, 0x7531, R11 ;  /* 0x000075310a077816 */ /* 0x000fe4000000000b */
[----:B------:R-:W-:-:S05]  /*1d430*/  IADD3 R8, R23, R17, R2 ;  /* 0x0000001117087210 */ /* 0x000fca0007ffe002 */
[----:B------:R0:W-:Y:S02]  /*1d440*/  STSM.16.M88.4 [R8], R4 ;  /* 0x0000000408007844 */ /* 0x0001e40000000200 */
[----:B0-----:R-:W-:-:S05]  /*1d450*/  LOP3.LUT R4, R12, R28, RZ, 0xfc, !PT ;  /* 0x0000001c0c047212 */ /* 0x001fca00078efcff */
[----:B------:R-:W-:-:S05]  /*1d460*/  IMAD.IADD R4, R22, 0x1, R4 ;  /* 0x0000000116047824 */ /* 0x000fca00078e0204 */
[----:B------:R-:W0:Y:S01]  /*1d470*/  LDSM.16.MT88.4 R8, [R4+0xa400] ;  /* 0x00a400000408783b */ /* 0x000e220000004200 */
[----:B------:R-:W-:Y:S02]  /*1d480*/  LOP3.LUT R12, R12, R24, RZ, 0xfc, !PT ;  /* 0x000000180c0c7212 */ /* 0x000fe400078efcff */
[----:B---3--:R-:W-:Y:S02]  /*1d490*/  ISETP.NE.AND P2, PT, R20, 0x3, PT ;  /* 0x000000031400780c */ /* 0x008fe40003f45270 */
[----:B------:R-:W-:Y:S02]  /*1d4a0*/  IADD3 R12, R23, R12, RZ ;  /* 0x0000000c170c7210 */ /* 0x000fe40007ffe0ff */
[C-C-:B0-----:R-:W-:Y:S02]  /*1d4b0*/  PRMT R4, R8.reuse, 0x6420, R9.reuse ;  /* 0x0000642008047816 */ /* 0x141fe40000000009 */
[----:B------:R-:W-:Y:S02]  /*1d4c0*/  PRMT R5, R8, 0x7531, R9 ;  /* 0x0000753108057816 */ /* 0x000fe40000000009 */
[----:B------:R-:W-:-:S02]  /*1d4d0*/  PRMT R6, R10, 0x6420, R11 ;  /* 0x000064200a067816 */ /* 0x000fc4000000000b */
[----:B------:R-:W-:Y:S02]  /*1d4e0*/  PRMT R7, R10, 0x7531, R11 ;  /* 0x000075310a077816 */ /* 0x000fe4000000000b */
[----:B------:R-:W0:Y:S01]  /*1d4f0*/  LDSM.16.MT88.4 R8, [R3+0xe400] ;  /* 0x00e400000308783b */ /* 0x000e220000004200 */
[----:B------:R-:W-:-:S03]  /*1d500*/  LOP3.LUT R17, R24, 0x4800, RZ, 0xfc, !PT ;  /* 0x0000480018117812 */ /* 0x000fc600078efcff */
[----:B------:R0:W-:Y:S01]  /*1d510*/  STSM.16.M88.4 [R12], R4 ;  /* 0x000000040c007844 */ /* 0x0001e20000000200 */
[----:B------:R-:W-:Y:S02]  /*1d520*/  IADD3 R2, R23, R17, R2 ;  /* 0x0000001117027210 */ /* 0x000fe40007ffe002 */
[C-C-:B0-----:R-:W-:Y:S02]  /*1d530*/  PRMT R4, R8.reuse, 0x6420, R9.reuse ;  /* 0x0000642008047816 */ /* 0x141fe40000000009 */
        /* <DEDUP_REMOVED lines=12> */
.L_x_7653:
[----:B-1----:R1:W-:Y:S01]  /*1d600*/  SYNCS.ARRIVE.TRANS64.A1T0 RZ, [R0+URZ+0x22850], RZ ;  /* 0x022850ff00ff79a7 */ /* 0x0023e2000810003f */
[----:B------:R-:W-:Y:S06]  /*1d610*/  BAR.SYNC.DEFER_BLOCKING 0x2, 0x80 ;  /* 0x0082000000007b1d */ /* 0x000fec0000010000 */
[----:B------:R-:W-:Y:S05]  /*1d620*/  @!P0 BRA `(.L_x_7654) ;  /* 0x0000000000048947 */ /* 0x000fea0003800000 */
[----:B------:R-:W-:Y:S01]  /*1d630*/  BPT.TRAP 0x1 ;  /* 0x000000040000795c */ /* 0x000fe20000300000 */
.L_x_7654:
[----:B0-----:R-:W2:Y:S01]  /*1d640*/  LDL R2, [R1+0x18] ;  /* 0x0000180001027983 */ /* 0x001ea20000100800 */
[----:B-1----:R-:W-:-:S03]  /*1d650*/  VIADD R0, R0, 0x22880 ;  /* 0x0002288000007836 */ /* 0x002fc60000000000 */
[----:B------:R3:W5:Y:S01]  /*1d660*/  LDL R27, [R1+0x4] ;  /* 0x00000400011b7983 */ /* 0x0007620000100800 */
[----:B------:R-:W-:Y:S01]  /*1d670*/  IMAD.MOV.U32 R26, RZ, RZ, R34 ;  /* 0x000000ffff1a7224 */ /* 0x000fe200078e0022 */
[----:B--2---:R-:W-:-:S04]  /*1d680*/  PRMT R0, R2, 0x654, R0 ;  /* 0x0000065402007816 */ /* 0x004fc80000000000 */
[----:B------:R3:W-:Y:S01]  /*1d690*/  SYNCS.ARRIVE.TRANS64.RED.A1T0 RZ, [R0+URZ], RZ ;  /* 0x000000ff00ff79a7 */ /* 0x0007e2000810043f */
[----:B------:R-:W-:Y:S05]  /*1d6a0*/  @P1 BRA `(.L_x_7655) ;  /* 0xffffffe400641947 */ /* 0x000fea000383ffff */
.L_x_7635:
[----:B0--3--:R-:W0:Y:S02]  /*1d6b0*/  S2R R0, SR_TID.X ;  /* 0x0000000000007919 */ /* 0x009e240000002100 */
[----:B0-----:R-:W-:Y:S02]  /*1d6c0*/  LOP3.LUT R2, R0, 0x7f, RZ, 0xc0, !PT ;  /* 0x0000007f00027812 */ /* 0x001fe400078ec0ff */
[----:B------:R-:W2:Y:S01]  /*1d6d0*/  LDL R0, [R1+0x3c] ;  /* 0x00003c0001007983 */ /* 0x000ea20000100800 */
[----:B------:R-:W-:Y:S01]  /*1d6e0*/  BSSY B0, `(.L_x_7656) ;  /* 0x0000010000007945 */ /* 0x000fe20003800000 */
[----:B------:R-:W-:Y:S02]  /*1d6f0*/  ISETP.NE.AND P1, PT, R2, RZ, PT ;  /* 0x000000ff0200720c */ /* 0x000fe40003f25270 */
[----:B--2---:R-:W-:-:S11]  /*1d700*/  ISETP.NE.AND P0, PT, R0, 0x3, PT ;  /* 0x000000030000780c */ /* 0x004fd60003f05270 */
        /* <DEDUP_REMOVED lines=13> */
.L_x_7657:
[----:B------:R-:W-:Y:S05]  /*1d7e0*/  BSYNC B0 ;  /* 0x0000000000007941 */ /* 0x000fea0003800000 */
.L_x_7656:
[----:B------:R-:W-:Y:S05]  /*1d7f0*/  @!P0 BRA `(.L_x_7658) ;  /* 0x0000000000048947 */ /* 0x000fea0003800000 */
[----:B------:R-:W-:Y:S01]  /*1d800*/  BPT.TRAP 0x1 ;  /* 0x000000040000795c */ /* 0x000fe20000300000 */
.L_x_7658:
[----:B------:R-:W2:Y:S01]  /*1d810*/  LDL R0, [R1+0x4] ;  /* 0x0000040001007983 */ /* 0x000ea20000100800 */
[----:B------:R-:W-:Y:S01]  /*1d820*/  BSSY B0, `(.L_x_7659) ;  /* 0x0000006000007945 */ /* 0x000fe20003800000 */
[----:B--2---:R-:W-:Y:S01]  /*1d830*/  LOP3.LUT R3, R0, 0x1, RZ, 0x3c, !PT ;  /* 0x0000000100037812 */ /* 0x004fe200078e3cff */
[----:B------:R-:W-:-:S03]  /*1d840*/  IMAD R0, R34, 0x8, R22 ;  /* 0x0000000822007824 */ /* 0x000fc600078e0216 */
[----:B------:R-:W-:-:S04]  /*1d850*/  SHF.L.U32 R3, R3, 0x1f, RZ ;  /* 0x0000001f03037819 */ /* 0x000fc800000006ff */
[----:B------:R-:W0:Y:S02]  /*1d860*/  SYNCS.PHASECHK.TRANS64.TRYWAIT P1, [R0+URZ+0x22870], R3 ;  /* 0x02287003000075a7 */ /* 0x000e24000802017f */
[----:B0-----:R-:W-:Y:S05]  /*1d870*/  @!P1 BRA `(.L_x_7660) ;  /* 0x0000007800bc9947 */ /* 0x001fea0003800000 */
.L_x_7924:
[----:B------:R-:W-:Y:S05]  /*1d880*/  BSYNC B0 ;  /* 0x0000000000007941 */ /* 0x000fea0003800000 */
.L_x_7659:
[----:B------:R-:W2:Y:S02]  /*1d890*/  LDL R2, [R1+0x4c] ;  /* 0x00004c0001027983 */ /* 0x000ea40000100800 */
[----:B--2---:R-:W-:-:S13]  /*1d8a0*/  ISETP.NE.AND P1, PT, R2, 0x3, PT ;  /* 0x000000030200780c */ /* 0x004fda0003f25270 */
[----:B------:R-:W-:Y:S05]  /*1d8b0*/  @!P1 BRA `(.L_x_7661) ;  /* 0x0000000000049947 */ /* 0x000fea0003800000 */
[----:B------:R-:W-:Y:S01]  /*1d8c0*/  BPT.TRAP 0x1 ;  /* 0x000000040000795c */ /* 0x000fe20000300000 */
.L_x_7661:
[----:B------:R-:W0:Y:S02]  /*1d8d0*/  LDL R2, [R1+0x4] ;  /* 0x0000040001027983 */ /* 0x000e240000100800 */
[----:B0-----:R-:W-:-:S04]  /*1d8e0*/  SHF.L.U32 R3, R2, 0x1f, RZ ;  /* 0x0000001f02037819 */ /* 0x001fc800000006ff */
[----:B------:R-:W0:Y:S02]  /*1d8f0*/  SYNCS.PHASECHK.TRANS64.TRYWAIT P1, [R0+URZ+0x22860], R3 ;  /* 0x02286003000075a7 */ /* 0x000e24000802017f */
[----:B0-----:R-:W-:Y:S05]  /*1d900*/  @!P1 BRA `(.L_x_7662) ;  /* 0x0000007800ac9947 */ /* 0x001fea0003800000 */
.L_x_7925:
[----:B------:R-:W2:Y:S01]  /*1d910*/  LDL R2, [R1+0x1c] ;  /* 0x00001c0001027983 */ /* 0x000ea20000100800 */
[----:B0-----:R-:W-:Y:S01]  /*1d920*/  IMAD R3, R34, 0x5000, RZ ;  /* 0x0000500022037824 */ /* 0x001fe200078e02ff */
[----:B------:R-:W-:Y:S05]  /*1d930*/  WARPSYNC.ALL ;  /* 0x0000000000007948 */ /* 0x000fea0003800000 */
[C---:B------:R-:W-:Y:S02]  /*1d940*/  LOP3.LUT R5, R3.reuse, R28, RZ, 0xfc, !PT ;  /* 0x0000001c03057212 */ /* 0x040fe400078efcff */
[----:B------:R-:W-:Y:S02]  /*1d950*/  LOP3.LUT R12, R3, R24, RZ, 0xfc, !PT ;  /* 0x00000018030c7212 */ /* 0x000fe400078efcff */
[----:B------:R-:W-:Y:S01]  /*1d960*/  LOP3.LUT R18, R24, 0x1800, RZ, 0xfc, !PT ;  /* 0x0000180018127812 */ /* 0x000fe200078efcff */
[----:B------:R-:W-:Y:S01]  /*1d970*/  IMAD.IADD R13, R22, 0x1, R5 ;  /* 0x00000001160d7824 */ /* 0x000fe200078e0205 */
[----:B------:R-:W-:-:S04]  /*1d980*/  IADD3 R12, R23, R12, RZ ;  /* 0x0000000c170c7210 */ /* 0x000fc80007ffe0ff */
[----:B------:R-:W0:Y:S02]  /*1d990*/  LDSM.16.MT88.4 R4, [R13+0xa400] ;  /* 0x00a400000d04783b */ /* 0x000e240000004200 */
[C-C-:B0-----:R-:W-:Y:S02]  /*1d9a0*/  PRMT R8, R4.reuse, 0x6420, R5.reuse ;  /* 0x0000642004087816 */ /* 0x141fe40000000005 */
[----:B------:R-:W-:Y:S02]  /*1d9b0*/  PRMT R9, R4, 0x7531, R5 ;  /* 0x0000753104097816 */ /* 0x000fe40000000005 */
[C-C-:B------:R-:W-:Y:S02]  /*1d9c0*/  PRMT R10, R6.reuse, 0x6420, R7.reuse ;  /* 0x00006420060a7816 */ /* 0x140fe40000000007 */
[----:B------:R-:W-:Y:S02]  /*1d9d0*/  PRMT R11, R6, 0x7531, R7 ;  /* 0x00007531060b7816 */ /* 0x000fe40000000007 */
[----:B--2---:R-:W-:-:S05]  /*1d9e0*/  IADD3 R2, R22, R2, R3 ;  /* 0x0000000216027210 */ /* 0x004fca0007ffe003 */
[----:B------:R-:W0:Y:S04]  /*1d9f0*/  LDSM.16.MT88.4 R4, [R2+0xa400] ;  /* 0x00a400000204783b */ /* 0x000e280000004200 */
[----:B------:R0:W-:Y:S02]  /*1da00*/  STSM.16.M88.4 [R12], R8 ;  /* 0x000000080c007844 */ /* 0x0001e40000000200 */
[C-C-:B0-----:R-:W-:Y:S02]  /*1da10*/  PRMT R8, R4.reuse, 0x6420, R5.reuse ;  /* 0x0000642004087816 */ /* 0x141fe40000000005 */
[----:B------:R-:W-:Y:S02]  /*1da20*/  PRMT R9, R4, 0x7531, R5 ;  /* 0x0000753104097816 */ /* 0x000fe40000000005 */
[----:B------:R-:W-:-:S02]  /*1da30*/  LOP3.LUT R4, R3, 0x800, R24, 0xfe, !PT ;  /* 0x0000080003047812 */ /* 0x000fc400078efe18 */
[C-C-:B------:R-:W-:Y:S02]  /*1da40*/  PRMT R10, R6.reuse, 0x6420, R7.reuse ;  /* 0x00006420060a7816 */ /* 0x140fe40000000007 */
[----:B------:R-:W-:Y:S01]  /*1da50*/  PRMT R11, R6, 0x7531, R7 ;  /* 0x00007531060b7816 */ /* 0x000fe20000000007 */
[----:B------:R-:W-:-:S05]  /*1da60*/  IMAD.IADD R4, R23, 0x1, R4 ;  /* 0x0000000117047824 */ /* 0x000fca00078e0204 */
        /* <DEDUP_REMOVED lines=16> */
[----:B------:R-:W-:Y:S02]  /*1db70*/  PRMT R11, R6, 0x7531, R7 ;  /* 0x00007531060b7816 */ /* 0x000fe40000000007 */
[----:B------:R-:W-:Y:S02]  /*1db80*/  IADD3 R4, R23, R18, R3 ;  /* 0x0000001217047210 */ /* 0x000fe40007ffe003 */
[----:B------:R-:W-:-:S03]  /*1db90*/  LOP3.LUT R18, R24, 0x2800, RZ, 0xfc, !PT ;  /* 0x0000280018127812 */ /* 0x000fc600078efcff */
[----:B------:R0:W-:Y:S02]  /*1dba0*/  STSM.16.M88.4 [R4], R8 ;  /* 0x0000000804007844 */ /* 0x0001e40000000200 */
[----:B0-----:R-:W-:-:S04]  /*1dbb0*/  IADD3 R8, R3, 0x2000, RZ ;  /* 0x0000200003087810 */ /* 0x001fc80007ffe0ff */
        /* <DEDUP_REMOVED lines=13> */
[----:B------:R-:W-:Y:S02]  /*1dc90*/  IADD3 R4, R23, R18, R3 ;  /* 0x0000001217047210 */ /* 0x000fe40007ffe003 */
[----:B------:R-:W2:Y:S01]  /*1dca0*/  LDL R18, [R1+0x4c] ;  /* 0x00004c0001127983 */ /* 0x000ea20000100800 */
[C-C-:B------:R-:W-:Y:S02]  /*1dcb0*/  PRMT R10, R6.reuse, 0x6420, R7.reuse ;  /* 0x00006420060a7816 */ /* 0x140fe40000000007 */
[----:B------:R-:W-:-:S05]  /*1dcc0*/  PRMT R11, R6, 0x7531, R7 ;  /* 0x00007531060b7816 */ /* 0x000fca0000000007 */
[----:B------:R0:W-:Y:S02]  /*1dcd0*/  STSM.16.M88.4 [R4], R8 ;  /* 0x0000000804007844 */ /* 0x0001e40000000200 */
[----:B0-----:R-:W-:-:S05]  /*1dce0*/  VIADD R8, R3, 0x3000 ;  /* 0x0000300003087836 */ /* 0x001fca0000000000 */
[----:B------:R-:W-:-:S05]  /*1dcf0*/  LOP3.LUT R5, R8, R28, RZ, 0xfc, !PT ;  /* 0x0000001c08057212 */ /* 0x000fca00078efcff */
        /* <DEDUP_REMOVED lines=8> */
[----:B------:R-:W0:Y:S01]  /*1dd80*/  LDSM.16.MT88.4 R4, [R2+0xd400] ;  /* 0x00d400000204783b */ /* 0x000e220000004200 */
[----:B------:R-:W-:-:S03]  /*1dd90*/  LOP3.LUT R20, R24, 0x3800, RZ, 0xfc, !PT ;  /* 0x0000380018147812 */ /* 0x000fc600078efcff */
[----:B------:R0:W-:Y:S02]  /*1dda0*/  STSM.16.M88.4 [R8], R12 ;  /* 0x0000000c08007844 */ /* 0x0001e40000000200 */
[C-C-:B0-----:R-:W-:Y:S02]  /*1ddb0*/  PRMT R8, R4.reuse, 0x6420, R5.reuse ;  /* 0x0000642004087816 */ /* 0x141fe40000000005 */
[----:B------:R-:W-:Y:S02]  /*1ddc0*/  PRMT R9, R4, 0x7531, R5 ;  /* 0x0000753104097816 */ /* 0x000fe40000000005 */
[C-C-:B------:R-:W-:Y:S02]  /*1ddd0*/  PRMT R10, R6.reuse, 0x6420, R7.reuse ;  /* 0x00006420060a7816 */ /* 0x140fe40000000007 */
[----:B------:R-:W-:Y:S02]  /*1dde0*/  PRMT R11, R6, 0x7531, R7 ;  /* 0x00007531060b7816 */ /* 0x000fe40000000007 */
[----:B------:R-:W-:-:S05]  /*1ddf0*/  IADD3 R4, R23, R20, R3 ;  /* 0x0000001417047210 */ /* 0x000fca0007ffe003 */
[----:B------:R0:W-:Y:S02]  /*1de00*/  STSM.16.M88.4 [R4], R8 ;  /* 0x0000000804007844 */ /* 0x0001e40000000200 */
[----:B0-----:R-:W-:-:S05]  /*1de10*/  VIADD R8, R3, 0x4000 ;  /* 0x0000400003087836 */ /* 0x001fca0000000000 */
[----:B------:R-:W-:-:S05]  /*1de20*/  LOP3.LUT R5, R8, R28, RZ, 0xfc, !PT ;  /* 0x0000001c08057212 */ /* 0x000fca00078efcff */
[----:B------:R-:W-:-:S05]  /*1de30*/  IMAD.IADD R17, R22, 0x1, R5 ;  /* 0x0000000116117824 */ /* 0x000fca00078e0205 */
[----:B------:R-:W0:Y:S01]  /*1de40*/  LDSM.16.MT88.4 R4, [R17+0xa400] ;  /* 0x00a400001104783b */ /* 0x000e220000004200 */
[----:B------:R-:W-:Y:S02]  /*1de50*/  LOP3.LUT R20, R24, 0x4800, RZ, 0xfc, !PT ;  /* 0x0000480018147812 */ /* 0x000fe400078efcff */
[----:B------:R-:W-:Y:S02]  /*1de60*/  LOP3.LUT R8, R8, R24, RZ, 0xfc, !PT ;  /* 0x0000001808087212 */ /* 0x000fe400078efcff */
[----:B------:R-:W-:-:S03]  /*1de70*/  IADD3 R3, R23, R20, R3 ;  /* 0x0000001417037210 */ /* 0x000fc60007ffe003 */
[----:B------:R-:W-:Y:S01]  /*1de80*/  IMAD.IADD R23, R23, 0x1, R8 ;  /* 0x0000000117177824 */ /* 0x000fe200078e0208 */
        /* <DEDUP_REMOVED lines=17> */
[----:B--2---:R-:W-:-:S13]  /*1dfa0*/  ISETP.NE.AND P1, PT, R18, 0x3, PT ;  /* 0x000000031200780c */ /* 0x004fda0003f25270 */
[----:B01----:R-:W-:Y:S05]  /*1dfb0*/  @!P1 BRA `(.L_x_7663) ;  /* 0x0000000000049947 */ /* 0x003fea0003800000 */
[----:B------:R-:W-:Y:S01]  /*1dfc0*/  BPT.TRAP 0x1 ;  /* 0x000000040000795c */ /* 0x000fe20000300000 */
.L_x_7663:
[----:B------:R0:W-:Y:S01]  /*1dfd0*/  SYNCS.ARRIVE.TRANS64.A1T0 RZ, [R0+URZ+0x22850], RZ ;  /* 0x022850ff00ff79a7 */ /* 0x0001e2000810003f */
[----:B------:R-:W-:Y:S06]  /*1dfe0*/  BAR.SYNC.DEFER_BLOCKING 0x2, 0x80 ;  /* 0x0082000000007b1d */ /* 0x000fec0000010000 */
[----:B------:R-:W-:Y:S05]  /*1dff0*/  @!P0 BRA `(.L_x_7664) ;  /* 0x0000000000048947 */ /* 0x000fea0003800000 */
[----:B------:R-:W-:Y:S01]  /*1e000*/  BPT.TRAP 0x1 ;  /* 0x000000040000795c */ /* 0x000fe20000300000 */
.L_x_7664:
[----:B------:R-:W2:Y:S04]  /*1e010*/  LDL R3, [R1+0x18] ;  /* 0x0000180001037983 */ /* 0x000ea80000100800 */
[----:B------:R-:W3:Y:S01]  /*1e020*/  LDL.LU R2, [R1+0x4] ;  /* 0x0000040001027983 */ /* 0x000ee20000300800 */
[----:B0-----:R-:W-:Y:S01]  /*1e030*/  VIADD R0, R0, 0x22880 ;  /* 0x0002288000007836 */ /* 0x001fe20000000000 */
[----:B------:R-:W-:-:S04]  /*1e040*/  IADD3 R34, R34, 0x1, RZ ;  /* 0x0000000122227810 */ /* 0x000fc80007ffe0ff */
[----:B------:R-:W-:-:S04]  /*1e050*/  ISETP.NE.AND P0, PT, R34, 0x2, PT ;  /* 0x000000022200780c */ /* 0x000fc80003f05270 */
[----:B------:R-:W-:Y:S02]  /*1e060*/  SEL R34, R34, RZ, P0 ;  /* 0x000000ff22227207 */ /* 0x000fe40000000000 */
[----:B--2---:R-:W-:-:S04]  /*1e070*/  PRMT R0, R3, 0x654, R0 ;  /* 0x0000065403007816 */ /* 0x004fc80000000000 */
[----:B------:R0:W-:Y:S02]  /*1e080*/  SYNCS.ARRIVE.TRANS64.RED.A1T0 RZ, [R0+URZ], RZ ;  /* 0x000000ff00ff79a7 */ /* 0x0001e4000810043f */
[----:B0-----:R-:W-:-:S04]  /*1e090*/  SEL R0, RZ, 0x1, P0 ;  /* 0x00000001ff007807 */ /* 0x001fc80000000000 */
[----:B---3--:R-:W-:-:S05]  /*1e0a0*/  LOP3.LUT R2, R2, R0, RZ, 0x3c, !PT ;  /* 0x0000000002027212 */ /* 0x008fca00078e3cff */
[----:B------:R0:W-:Y:S02]  /*1e0b0*/  STL [R1+0x4], R2 ;  /* 0x0000040201007387 */ /* 0x0001e40000100800 */
.L_x_7607:
[----:B------:R-:W-:-:S13]  /*1e0c0*/  LOP3.LUT P0, RZ, R25, 0x200, RZ, 0xc0, !PT ;  /* 0x0000020019ff7812 */ /* 0x000fda000780c0ff */
[----:B------:R-:W-:Y:S05]  /*1e0d0*/  @!P0 BRA `(.L_x_7665) ;  /* 0x0000000000288947 */ /* 0x000fea0003800000 */
[----:B------:R-:W-:Y:S05]  /*1e0e0*/  WARPSYNC.ALL ;  /* 0x0000000000007948 */ /* 0x000fea0003800000 */
[----:B------:R-:W2:Y:S08]  /*1e0f0*/  S2UR UR4, SR_CgaCtaId ;  /* 0x00000000000479c3 */ /* 0x000eb00000008800 */
[----:B------:R-:W-:Y:S01]  /*1e100*/  BAR.SYNC.DEFER_BLOCKING 0x5, 0x180 ;  /* 0x0146000000007b1d */ /* 0x000fe20000010000 */
[----:B------:R-:W-:Y:S01]  /*1e110*/  MOV R22, 0x400 ;  /* 0x0000040000167802 */ /* 0x000fe20000000f00 */
[----:B--2---:R-:W-:-:S05]  /*1e120*/  IMAD.U32 R0, RZ, RZ, UR4 ;  /* 0x00000004ff007e24 */ /* 0x004fca000f8e00ff */
[----:B------:R-:W-:Y:S01]  /*1e130*/  LEA R22, R0, R22, 0x18 ;  /* 0x0000001600167211 */ /* 0x000fe200078ec0ff */
[----:B------:R2:W-:Y:S04]  /*1e140*/  STL [R1+0x18], R0 ;  /* 0x0000180001007387 */ /* 0x0005e80000100800 */
[----:B------:R2:W3:Y:S01]  /*1e150*/  LDS.128 R16, [R22+0x228d0] ;  /* 0x0228d00016107984 */ /* 0x0004e20000000c00 */
[----:B------:R-:W-:Y:S06]  /*1e160*/  BAR.ARV 0x4, 0x180 ;  /* 0x0106000000007b1d */ /* 0x000fec0000002000 */
[----:B------:R-:W-:Y:S05]  /*1e170*/  BRA `(.L_x_7666) ;  /* 0x0000000800487947 */ /* 0x000fea0003800000 */
.L_x_7665:
        /* <DEDUP_REMOVED lines=8> */
[----:B0-----:R-:W0:Y:S02]  /*1e200*/  @!P1 LDC.64 R2, c[0x0][0xc80] ;  /* 0x00032000ff029b82 */ /* 0x001e240000000a00 */
        /* <DEDUP_REMOVED lines=12> */
[----:B0-----:R-:W-:-:S04]  /*1e2d0*/  SEL R5, R14, RZ, P1 ;  /* 0x000000ff0e057207 */ /* 0x001fc80000800000 */
[----:B------:R-:W-:-:S05]  /*1e2e0*/  IADD3 R5, R2, R5, RZ ;  /* 0x0000000502057210 */ /* 0x000fca0007ffe0ff */
[----:B------:R-:W1:Y:S02]  /*1e2f0*/  SHFL.UP PT, R14, R5, 0x2, RZ ;  /* 0x04400000050e7989 */ /* 0x000e6400000e00ff */
[----:B-1----:R-:W-:-:S05]  /*1e300*/  SEL R6, R14, RZ, P2 ;  /* 0x000000ff0e067207 */ /* 0x002fca0001000000 */
        /* <DEDUP_REMOVED lines=11> */
.L_x_7935:
[----:B------:R-:W-:Y:S02]  /*1e3c0*/  ULDC UR4, c[0x0][0xc38] ;  /* 0x00030e0000047ab9 */ /* 0x000fe40000000800 */
[----:B------:R-:W-:-:S05]  /*1e3d0*/  MOV R16, UR4 ;  /* 0x0000000400107c02 */ /* 0x000fca0008000f00 */
[----:B-1----:R-:W-:-:S04]  /*1e3e0*/  IMAD R5, R14, R16, RZ ;  /* 0x000000100e057224 */ /* 0x002fc800078e02ff */
[----:B------:R-:W-:-:S05]  /*1e3f0*/  IMAD.IADD R4, R4, 0x1, R5 ;  /* 0x0000000104047824 */ /* 0x000fca00078e0205 */
[----:B------:R-:W-:-:S13]  /*1e400*/  ISETP.GT.AND P6, PT, R4, R0, PT ;  /* 0x000000000400720c */ /* 0x000fda0003fc4270 */
[----:B------:R-:W-:Y:S05]  /*1e410*/  @P6 BRA `(.L_x_7668) ;  /* 0x00000000009c6947 */ /* 0x000fea0003800000 */
.L_x_7673:
        /* <DEDUP_REMOVED lines=14> */
.L_x_7671:
[----:B------:R-:W-:Y:S05]  /*1e500*/  BSYNC B0 ;  /* 0x0000000000007941 */ /* 0x000fea0003800000 */
.L_x_7670:
[----:B------:R-:W-:-:S03]  /*1e510*/  UMOV UR4, 0xffffffff ;  /* 0xffffffff00047882 */ /* 0x000fc60000000000 */
[----:B------:R-:W-:Y:S05]  /*1e520*/  BRA.DIV UR4, `(.L_x_7672) ;  /* 0x0000007204dc7947 */ /* 0x000fea000b800000 */
[----:B-----5:R-:W2:Y:S02]  /*1e530*/  SHFL.UP PT, R14, R2, 0x1, RZ ;  /* 0x04200000020e7989 */ /* 0x020ea400000e00ff */
[----:B--2---:R-:W-:-:S04]  /*1e540*/  SEL R13, R14, RZ, P1 ;  /* 0x000000ff0e0d7207 */ /* 0x004fc80000800000 */
[----:B------:R-:W-:-:S05]  /*1e550*/  IADD3 R13, R2, R13, RZ ;  /* 0x0000000d020d7210 */ /* 0x000fca0007ffe0ff */
[----:B------:R-:W2:Y:S02]  /*1e560*/  SHFL.UP PT, R14, R13, 0x2, RZ ;  /* 0x044000000d0e7989 */ /* 0x000ea400000e00ff */
[----:B--2---:R-:W-:-:S05]  /*1e570*/  SEL R14, R14, RZ, P2 ;  /* 0x000000ff0e0e7207 */ /* 0x004fca0001000000 */
[----:B------:R-:W-:-:S05]  /*1e580*/  IMAD.IADD R5, R13, 0x1, R14 ;  /* 0x000000010d057824 */ /* 0x000fca00078e020e */
        /* <DEDUP_REMOVED lines=8> */
[----:B01----:R-:W-:-:S05]  /*1e610*/  IMAD.IADD R3, R7, 0x1, R14 ;  /* 0x0000000107037824 */ /* 0x003fca00078e020e */
[----:B------:R0:W1:Y:S02]  /*1e620*/  SHFL.IDX PT, R14, R3, 0x1f, 0x1f ;  /* 0x03e01f00030e7f89 */ /* 0x00006400000e0000 */
.L_x_7943:
[----:B------:R-:W-:Y:S02]  /*1e630*/  ULDC UR4, c[0x0][0xc38] ;  /* 0x00030e0000047ab9 */ /* 0x000fe40000000800 */
[----:B------:R-:W-:-:S05]  /*1e640*/  MOV R16, UR4 ;  /* 0x0000000400107c02 */ /* 0x000fca0008000f00 */
[----:B-1----:R-:W-:-:S04]  /*1e650*/  IMAD R5, R14, R16, RZ ;  /* 0x000000100e057224 */ /* 0x002fc800078e02ff */
[----:B------:R-:W-:-:S05]  /*1e660*/  IMAD.IADD R4, R5, 0x1, R4 ;  /* 0x0000000105047824 */ /* 0x000fca00078e0204 */
[----:B------:R-:W-:-:S13]  /*1e670*/  ISETP.GT.AND P6, PT, R4, R0, PT ;  /* 0x000000000400720c */ /* 0x000fda0003fc4270 */
[----:B------:R-:W-:Y:S05]  /*1e680*/  @!P6 BRA `(.L_x_7673) ;  /* 0xfffffffc0064e947 */ /* 0x000fea000383ffff */
.L_x_7668:
        /* <DEDUP_REMOVED lines=8> */
.L_x_7947:
[----:B------:R-:W-:Y:S01]  /*1e710*/  ISETP.NE.AND P0, PT, R5, RZ, PT ;  /* 0x000000ff0500720c */ /* 0x000fe20003f05270 */
[----:B------:R-:W-:-:S12]  /*1e720*/  IMAD.MOV.U32 R14, RZ, RZ, RZ ;  /* 0x000000ffff0e7224 */ /* 0x000fd800078e00ff */
[----:B------:R-:W-:Y:S05]  /*1e730*/  @!P0 BRA `(.L_x_7675) ;  /* 0x0000000000108947 */ /* 0x000fea0003800000 */
[----:B------:R-:W-:Y:S01]  /*1e740*/  UMOV UR4, 0xffffffff ;  /* 0xffffffff00047882 */ /* 0x000fe20000000000 */
[----:B------:R-:W-:Y:S02]  /*1e750*/  VIADD R12, R4, 0xffffffff ;  /* 0xffffffff040c7836 */ /* 0x000fe40000000000 */
[----:B------:R-:W-:Y:S05]  /*1e760*/  BRA.DIV UR4, `(.L_x_7676) ;  /* 0x0000007604507947 */ /* 0x000fea000b800000 */
[----:B------:R3:W4:Y:S02]  /*1e770*/  SHFL.IDX PT, R14, R3, R12, 0x1f ;  /* 0x00001f0c030e7589 */ /* 0x00072400000e0000 */
.L_x_7675:
[-C--:B--2---:R-:W-:Y:S01]  /*1e780*/  IABS R5, R17.reuse ;  /* 0x0000001100057213 */ /* 0x084fe20000000000 */
[----:B----4-:R-:W-:Y:S01]  /*1e790*/  IMAD R16, R14, R16, R6 ;  /* 0x000000100e107224 */ /* 0x010fe200078e0206 */
[----:B------:R-:W-:Y:S02]  /*1e7a0*/  IABS R8, R17 ;  /* 0x0000001100087213 */ /* 0x000fe40000000000 */
[----:B------:R-:W2:Y:S01]  /*1e7b0*/  I2F.RP R6, R5 ;  /* 0x0000000500067306 */ /* 0x000ea20000209400 */
[----:B------:R-:W-:Y:S01]  /*1e7c0*/  IMAD.IADD R0, R0, 0x1, -R16 ;  /* 0x0000000100007824 */ /* 0x000fe200078e0a10 */
[----:B------:R-:W-:-:S06]  /*1e7d0*/  IADD3 R19, R4, R19, RZ ;  /* 0x0000001304137210 */ /* 0x000fcc0007ffe0ff */
[----:B--2---:R-:W2:Y:S02]  /*1e7e0*/  MUFU.RCP R6, R6 ;  /* 0x0000000600067308 */ /* 0x004ea40000001000 */
[----:B--2---:R-:W-:Y:S01]  /*1e7f0*/  IADD3 R7, R6, 0xffffffe, RZ ;  /* 0x0ffffffe06077810 */ /* 0x004fe20007ffe0ff */
[----:B------:R-:W-:-:S05]  /*1e800*/  IMAD.MOV R6, RZ, RZ, -R8 ;  /* 0x000000ffff067224 */ /* 0x000fca00078e0a08 */
[----:B0--3--:R-:W1:Y:S02]  /*1e810*/  F2I.FTZ.U32.TRUNC.NTZ R3, R7 ;  /* 0x0000000700037305 */ /* 0x009e64000021f000 */
[----:B-1----:R-:W-:-:S04]  /*1e820*/  IMAD.MOV R2, RZ, RZ, -R3 ;  /* 0x000000ffff027224 */ /* 0x002fc800078e0a03 */
[----:B------:R-:W-:Y:S02]  /*1e830*/  IMAD R9, R2, R5, RZ ;  /* 0x0000000502097224 */ /* 0x000fe400078e02ff */
[----:B------:R-:W-:-:S04]  /*1e840*/  IMAD.MOV.U32 R2, RZ, RZ, RZ ;  /* 0x000000ffff027224 */ /* 0x000fc800078e00ff */
[----:B------:R-:W-:Y:S01]  /*1e850*/  IMAD.HI.U32 R2, R3, R9, R2 ;  /* 0x0000000903027227 */ /* 0x000fe200078e0002 */
[----:B------:R-:W-:-:S05]  /*1e860*/  IABS R3, R0 ;  /* 0x0000000000037213 */ /* 0x000fca0000000000 */
[----:B------:R-:W-:-:S04]  /*1e870*/  IMAD.HI.U32 R2, R2, R3, RZ ;  /* 0x0000000302027227 */ /* 0x000fc800078e00ff */
[----:B------:R-:W-:Y:S01]  /*1e880*/  IMAD R6, R2, R6, R3 ;  /* 0x0000000602067224 */ /* 0x000fe200078e0203 */
[----:B------:R-:W-:-:S04]  /*1e890*/  LOP3.LUT R3, R0, R17, RZ, 0x3c, !PT ;  /* 0x0000001100037212 */ /* 0x000fc800078e3cff */
[----:B------:R-:W-:Y:S02]  /*1e8a0*/  ISETP.GT.U32.AND P1, PT, R5, R6, PT ;  /* 0x000000060500720c */ /* 0x000fe40003f24070 */
[----:B------:R-:W-:-:S11]  /*1e8b0*/  ISETP.GE.AND P2, PT, R3, RZ, PT ;  /* 0x000000ff0300720c */ /* 0x000fd60003f46270 */
[-C--:B------:R-:W-:Y:S01]  /*1e8c0*/  @!P1 IADD3 R6, R6, -R5.reuse, RZ ;  /* 0x8000000506069210 */ /* 0x080fe20007ffe0ff */
        /* <DEDUP_REMOVED lines=10> */
.L_x_7669:
[----:B------:R-:W-:Y:S01]  /*1e970*/  UMOV UR4, URZ ;  /* 0x0000003f00047c82 */ /* 0x000fe20008000000 */
[----:B------:R-:W-:Y:S01]  /*1e980*/  UMOV UR5, URZ ;  /* 0x0000003f00057c82 */ /* 0x000fe20008000000 */
[----:B------:R-:W-:Y:S01]  /*1e990*/  ULDC UR6, c[0x0][0xc3c] ;  /* 0x00030f0000067ab9 */ /* 0x000fe20000000800 */
[----:B------:R-:W-:Y:S01]  /*1e9a0*/  IMAD.MOV.U32 R16, RZ, RZ, R0 ;  /* 0x000000ffff107224 */ /* 0x000fe200078e0000 */
[----:B------:R-:W-:Y:S01]  /*1e9b0*/  MOV R19, UR6 ;  /* 0x0000000600137c02 */ /* 0x000fe20008000f00 */
[----:B------:R-:W-:Y:S02]  /*1e9c0*/  IMAD.U32 R17, RZ, RZ, UR4 ;  /* 0x00000004ff117e24 */ /* 0x000fe4000f8e00ff */
[----:B------:R-:W-:-:S07]  /*1e9d0*/  IMAD.U32 R18, RZ, RZ, UR5 ;  /* 0x00000005ff127e24 */ /* 0x000fce000f8e00ff */
.L_x_7677:
        /* <DEDUP_REMOVED lines=12> */
.L_x_7666:
[----:B------:R-:W-:Y:S02]  /*1eaa0*/  ULDC UR4, c[0x0][0xc3c] ;  /* 0x00030f0000047ab9 */ /* 0x000fe40000000800 */
[----:B---3--:R-:W-:-:S13]  /*1eab0*/  ISETP.GE.AND P0, PT, R19, UR4, PT ;  /* 0x0000000413007c0c */ /* 0x008fda000bf06270 */
[----:B------:R-:W-:Y:S05]  /*1eac0*/  @!P0 BRA `(.L_x_7678) ;  /* 0xffffff9400088947 */ /* 0x000fea000383ffff */
[----:B------:R-:W-:Y:S05]  /*1ead0*/  BSYNC B7 ;  /* 0x0000000000077941 */ /* 0x000fea0003800000 */
.L_x_7570:
[----:B0-2---:R-:W2:Y:S01]  /*1eae0*/  LDL.LU R0, [R1+0x48] ;  /* 0x0000480001007983 */ /* 0x005ea20000300800 */
[----:B------:R-:W-:Y:S01]  /*1eaf0*/  BSSY B0, `(.L_x_7679) ;  /* 0x000000b000007945 */ /* 0x000fe20003800000 */
[----:B------:R-:W0:Y:S01]  /*1eb00*/  S2R R5, SR_CgaCtaId ;  /* 0x0000000000057919 */ /* 0x000e220000008800 */
        /* <DEDUP_REMOVED lines=9> */
.L_x_7950:
[----:B------:R-:W-:Y:S05]  /*1eba0*/  BSYNC B0 ;  /* 0x0000000000007941 */ /* 0x000fea0003800000 */
.L_x_7679:
[----:B------:R-:W-:-:S03]  /*1ebb0*/  UMOV UR4, 0xffffffff ;  /* 0xffffffff00047882 */ /* 0x000fc60000000000 */
[----:B------:R-:W-:Y:S05]  /*1ebc0*/  BRA.DIV UR4, `(.L_x_7681) ;  /* 0x0000007204707947 */ /* 0x000fea000b800000 */
[----:B0-----:R-:W0:Y:S02]  /*1ebd0*/  S2R R0, SR_TID.X ;  /* 0x0000000000007919 */ /* 0x001e240000002100 */
[----:B0-----:R-:W-:-:S04]  /*1ebe0*/  SHF.R.U32.HI R0, RZ, 0x5, R0 ;  /* 0x00000005ff007819 */ /* 0x001fc80000011600 */
[----:B------:R-:W-:-:S05]  /*1ebf0*/  LOP3.LUT R0, R0, 0x3, RZ, 0xc0, !PT ;  /* 0x0000000300007812 */ /* 0x000fca00078ec0ff */
[----:B------:R0:W1:Y:S02]  /*1ec00*/  SHFL.IDX PT, R14, R0, RZ, 0x1f ;  /* 0x00001fff000e7589 */ /* 0x00006400000e0000 */
.L_x_7953:
[----:B-1----:R-:W-:-:S13]  /*1ec10*/  ISETP.NE.AND P0, PT, R14, RZ, PT ;  /* 0x000000ff0e00720c */ /* 0x002fda0003f05270 */
[----:B------:R-:W-:Y:S05]  /*1ec20*/  @P0 BRA `(.L_x_7397) ;  /* 0x0000000000b00947 */ /* 0x000fea0003800000 */
[----:B------:R-:W-:-:S03]  /*1ec30*/  UMOV UR4, 0xffffffff ;  /* 0xffffffff00047882 */ /* 0x000fc60000000000 */
[----:B------:R-:W-:Y:S05]  /*1ec40*/  BRA.DIV UR4, `(.L_x_7682) ;  /* 0x0000007204847947 */ /* 0x000fea000b800000 */
[----:B------:R-:W-:-:S13]  /*1ec50*/  ELECT P6, URZ, PT ;  /* 0x00000000003f782f */ /* 0x000fda00038c0000 */
.L_x_7956:
[----:B------:R-:W-:Y:S05]  /*1ec60*/  @!P6 BRA `(.L_x_7397) ;  /* 0x0000000000a0e947 */ /* 0x000fea0003800000 */
[----:B0-----:R-:W2:Y:S02]  /*1ec70*/  LDL.LU R0, [R1+0x20] ;  /* 0x0000200001007983 */ /* 0x001ea40000300800 */
[----:B--2---:R-:W-:-:S04]  /*1ec80*/  LOP3.LUT R0, R0, 0x2, RZ, 0xfc, !PT ;  /* 0x0000000200007812 */ /* 0x004fc800078efcff */
[----:B------:R-:W-:-:S13]  /*1ec90*/  ISETP.NE.AND P0, PT, R0, 0x3, PT ;  /* 0x000000030000780c */ /* 0x000fda0003f05270 */
[----:B------:R-:W-:Y:S05]  /*1eca0*/  @!P0 BRA `(.L_x_7683) ;  /* 0x0000000000048947 */ /* 0x000fea0003800000 */
[----:B------:R-:W-:Y:S01]  /*1ecb0*/  BPT.TRAP 0x1 ;  /* 0x000000040000795c */ /* 0x000fe20000300000 */
.L_x_7683:
        /* <DEDUP_REMOVED lines=8> */
.L_x_7957:
[----:B------:R-:W2:Y:S01]  /*1ed40*/  LDL.LU R4, [R1+0x4] ;  /* 0x0000040001047983 */ /* 0x000ea20000300800 */
[----:B------:R-:W-:Y:S02]  /*1ed50*/  SEL R34, R34, RZ, P2 ;  /* 0x000000ff22227207 */ /* 0x000fe40001000000 */
[----:B--2---:R-:W-:Y:S01]  /*1ed60*/  LOP3.LUT R0, R4, R0, RZ, 0x3c, !PT ;  /* 0x0000000004007212 */ /* 0x004fe200078e3cff */
[----:B------:R-:W-:Y:S06]  /*1ed70*/  @!P0 BRA `(.L_x_7685) ;  /* 0x0000000000048947 */ /* 0x000fec0003800000 */
[----:B------:R-:W-:Y:S01]  /*1ed80*/  BPT.TRAP 0x1 ;  /* 0x000000040000795c */ /* 0x000fe20000300000 */
.L_x_7685:
[----:B------:R-:W-:Y:S02]  /*1ed90*/  LEA R5, R34, R5, 0x3 ;  /* 0x0000000522057211 */ /* 0x000fe400078e18ff */
[----:B------:R-:W-:-:S04]  /*1eda0*/  SHF.L.U32 R0, R0, 0x1f, RZ ;  /* 0x0000001f00007819 */ /* 0x000fc800000006ff */
[----:B------:R-:W1:Y:S02]  /*1edb0*/  SYNCS.PHASECHK.TRANS64.TRYWAIT P1, [R5+URZ+0x22840], R0 ;  /* 0x02284000050075a7 */ /* 0x000e64000802017f */
[----:B-1----:R-:W-:Y:S05]  /*1edc0*/  @!P1 BRA `(.L_x_7686) ;  /* 0x0000007000589947 */ /* 0x002fea0003800000 */
.L_x_7958:
[----:B------:R-:W-:Y:S05]  /*1edd0*/  @!P0 BRA `(.L_x_7687) ;  /* 0x0000000000048947 */ /* 0x000fea0003800000 */
[----:B------:R-:W-:Y:S01]  /*1ede0*/  BPT.TRAP 0x1 ;  /* 0x000000040000795c */ /* 0x000fe20000300000 */
.L_x_7687:
[----:B------:R-:W2:Y:S02]  /*1edf0*/  SYNCS.PHASECHK.TRANS64.TRYWAIT P1, [R3+URZ+0x22860], R2 ;  /* 0x02286002030075a7 */ /* 0x000ea4000802017f */
[----:B--2---:R-:W-:Y:S05]  /*1ee00*/  @!P1 BRA `(.L_x_7688) ;  /* 0x00000070005c9947 */ /* 0x004fea0003800000 */
.L_x_7959:
[----:B------:R-:W-:Y:S05]  /*1ee10*/  @!P0 BRA `(.L_x_7689) ;  /* 0x0000000000048947 */ /* 0x000fea0003800000 */
[----:B------:R-:W-:Y:S01]  /*1ee20*/  BPT.TRAP 0x1 ;  /* 0x000000040000795c */ /* 0x000fe20000300000 */
.L_x_7689:
[----:B------:R-:W3:Y:S02]  /*1ee30*/  SYNCS.PHASECHK.TRANS64.TRYWAIT P1, [R5+URZ+0x22860], R0 ;  /* 0x02286000050075a7 */ /* 0x000ee4000802017f */
[----:B---3--:R-:W-:Y:S05]  /*1ee40*/  @!P1 BRA `(.L_x_7690) ;  /* 0x0000007000609947 */ /* 0x008fea0003800000 */
.L_x_7960:
[----:B------:R-:W-:Y:S05]  /*1ee50*/  @!P0 BRA `(.L_x_7691) ;  /* 0x0000000000048947 */ /* 0x000fea0003800000 */
[----:B------:R-:W-:Y:S01]  /*1ee60*/  BPT.TRAP 0x1 ;  /* 0x000000040000795c */ /* 0x000fe20000300000 */
.L_x_7691:
[----:B------:R-:W4:Y:S02]  /*1ee70*/  SYNCS.PHASECHK.TRANS64.TRYWAIT P1, [R3+URZ+0x22880], R2 ;  /* 0x02288002030075a7 */ /* 0x000f24000802017f */
[----:B----4-:R-:W-:Y:S05]  /*1ee80*/  @!P1 BRA `(.L_x_7692) ;  /* 0x0000007000649947 */ /* 0x010fea0003800000 */
.L_x_7961:
[----:B------:R-:W-:Y:S05]  /*1ee90*/  @!P0 BRA `(.L_x_7693) ;  /* 0x0000000000048947 */ /* 0x000fea0003800000 */
[----:B------:R-:W-:Y:S01]  /*1eea0*/  BPT.TRAP 0x1 ;  /* 0x000000040000795c */ /* 0x000fe20000300000 */
.L_x_7693:
[----:B------:R0:W0:Y:S02]  /*1eeb0*/  SYNCS.PHASECHK.TRANS64.TRYWAIT P0, [R5+URZ+0x22880], R0 ;  /* 0x02288000050075a7 */ /* 0x000024000800017f */
[----:B0-----:R-:W-:Y:S05]  /*1eec0*/  @!P0 NANOSLEEP.SYNCS 0x989680 ;  /* 0x009896800000895d */ /* 0x001fea0003900000 */
[----:B------:R-:W0:Y:S02]  /*1eed0*/  @!P0 SYNCS.PHASECHK.TRANS64 P0, [R5+URZ+0x22880], R0 ;  /* 0x02288000050085a7 */ /* 0x000e24000800007f */
[----:B0-----:R-:W-:Y:S05]  /*1eee0*/  @!P0 BRA `(.L_x_7693) ;  /* 0xfffffffc00f08947 */ /* 0x001fea000383ffff */
.L_x_7397:
[----:B------:R-:W-:Y:S05]  /*1eef0*/  BSYNC B8 ;  /* 0x0000000000087941 */ /* 0x000fea0003800000 */
.L_x_7394:
[----:B------:R-:W-:Y:S05]  /*1ef00*/  EXIT ;  /* 0x000000000000794d */ /* 0x000fea0003800000 */
.L_x_7417:
[----:B---3--:R3:W4:Y:S02]  /*1ef10*/  SYNCS.PHASECHK.TRANS64.TRYWAIT P6, [R88+URZ+0x22890], R100 ;  /* 0x02289064580075a7 */ /* 0x00872400080c017f */
[----:B----4-:R-:W-:Y:S05]  /*1ef20*/  @!P6 NANOSLEEP.SYNCS 0x989680 ;  /* 0x009896800000e95d */ /* 0x010fea0003900000 */
[----:B------:R-:W4:Y:S02]  /*1ef30*/  @!P6 SYNCS.PHASECHK.TRANS64 P6, [R88+URZ+0x22890], R100 ;  /* 0x022890645800e5a7 */ /* 0x000f2400080c007f */
[----:B----4-:R-:W-:Y:S05]  /*1ef40*/  @!P6 BRA `(.L_x_7417) ;  /* 0xfffffffc00f0e947 */ /* 0x010fea000383ffff */
[----:B------:R-:W-:Y:S05]  /*1ef50*/  BRA `(.L_x_7694) ;  /* 0xfffffe38008c7947 */ /* 0x000fea000383ffff */
.L_x_7418:
[----:B------:R-:W-:Y:S01]  /*1ef60*/  BSSY B1, `(.L_x_7695) ;  /* 0x0000008000017945 */ /* 0x000fe20003800000 */
[----:B01----:R-:W-:Y:S02]  /*1ef70*/  IMAD.MOV.U32 R13, RZ, RZ, R102 ;  /* 0x000000ffff0d7224 */ /* 0x003fe400078e0066 */
[----:B------:R-:W-:Y:S02]  /*1ef80*/  IMAD.MOV.U32 R12, RZ, RZ, RZ ;  /* 0x000000ffff0c7224 */ /* 0x000fe400078e00ff */
[----:B------:R-:W-:Y:S02]  /*1ef90*/  IMAD.MOV.U32 R11, RZ, RZ, 0x1c1f ;  /* 0x00001c1fff0b7424 */ /* 0x000fe400078e00ff */
[----:B------:R-:W-:-:S07]  /*1efa0*/  IMAD.MOV.U32 R15, RZ, RZ, -0x1 ;  /* 0xffffffffff0f7424 */ /* 0x000fce00078e00ff */
[----:B--23--:R-:W-:Y:S05]  /*1efb0*/  WARPSYNC.COLLECTIVE R15, `(.L_x_7696) ;  /* 0x000000000f087348 */ /* 0x00cfea0003c00000 */
[----:B------:R0:W1:Y:S02]  /*1efc0*/  SHFL.IDX P6, R14, R13, R12, R11 ;  /* 0x0000000c0d0e7389 */ /* 0x00006400000c000b */
[----:B0123--:R-:W-:Y:S01]  /*1efd0*/  ENDCOLLECTIVE ;  /* 0x000000000000791b */ /* 0x00ffe20003800000 */
.L_x_7696:
[----:B------:R-:W-:Y:S05]  /*1efe0*/  BSYNC B1 ;  /* 0x0000000000017941 */ /* 0x000fea0003800000 */
.L_x_7695:
        /* <DEDUP_REMOVED lines=8> */
.L_x_7697:
[----:B------:R-:W-:Y:S05]  /*1f070*/  BRA `(.L_x_7698) ;  /* 0xfffffe3800587947 */ /* 0x000fea000383ffff */
.L_x_7427:
[----:B------:R-:W-:Y:S01]  /*1f080*/  BSSY B1, `(.L_x_7699) ;  /* 0x0000008000017945 */ /* 0x000fe20003800000 */
[----:B01----:R-:W-:Y:S01]  /*1f090*/  MOV R13, R102 ;  /* 0x00000066000d7202 */ /* 0x003fe20000000f00 */
[----:B------:R-:W-:Y:S02]  /*1f0a0*/  IMAD.MOV.U32 R12, RZ, RZ, 0x1 ;  /* 0x00000001ff0c7424 */ /* 0x000fe400078e00ff */
[----:B------:R-:W-:Y:S02]  /*1f0b0*/  IMAD.MOV.U32 R11, RZ, RZ, 0x1c1f ;  /* 0x00001c1fff0b7424 */ /* 0x000fe400078e00ff */
[----:B------:R-:W-:-:S07]  /*1f0c0*/  IMAD.MOV.U32 R15, RZ, RZ, -0x1 ;  /* 0xffffffffff0f7424 */ /* 0x000fce00078e00ff */
[----:B--234-:R-:W-:Y:S05]  /*1f0d0*/  WARPSYNC.COLLECTIVE R15, `(.L_x_7700) ;  /* 0x000000000f087348 */ /* 0x01cfea0003c00000 */
[----:B------:R0:W1:Y:S02]  /*1f0e0*/  SHFL.IDX P6, R14, R13, R12, R11 ;  /* 0x0000000c0d0e7389 */ /* 0x00006400000c000b */
[----:B01234-:R-:W-:Y:S01]  /*1f0f0*/  ENDCOLLECTIVE ;  /* 0x000000000000791b */ /* 0x01ffe20003800000 */
.L_x_7700:
[----:B------:R-:W-:Y:S05]  /*1f100*/  BSYNC B1 ;  /* 0x0000000000017941 */ /* 0x000fea0003800000 */
.L_x_7699:
        /* <DEDUP_REMOVED lines=8> */
.L_x_7701:
[----:B------:R-:W-:Y:S05]  /*1f190*/  BRA `(.L_x_7702) ;  /* 0xfffffe4400d87947 */ /* 0x000fea000383ffff */
.L_x_7436:
[----:B------:R-:W-:Y:S01]  /*1f1a0*/  BSSY B1, `(.L_x_7703) ;  /* 0x0000008000017945 */ /* 0x000fe20003800000 */
[----:B-1----:R-:W-:Y:S01]  /*1f1b0*/  IMAD.MOV.U32 R13, RZ, RZ, R102 ;  /* 0x000000ffff0d7224 */ /* 0x002fe200078e0066 */
[----:B------:R-:W-:Y:S01]  /*1f1c0*/  MOV R12, 0x2 ;  /* 0x00000002000c7802 */ /* 0x000fe20000000f00 */
[----:B0-----:R-:W-:Y:S02]  /*1f1d0*/  IMAD.MOV.U32 R11, RZ, RZ, 0x1c1f ;  /* 0x00001c1fff0b7424 */ /* 0x001fe400078e00ff */
[----:B------:R-:W-:-:S07]  /*1f1e0*/  IMAD.MOV.U32 R15, RZ, RZ, -0x1 ;  /* 0xffffffffff0f7424 */ /* 0x000fce00078e00ff */
[----:B--234-:R-:W-:Y:S05]  /*1f1f0*/  WARPSYNC.COLLECTIVE R15, `(.L_x_7704) ;  /* 0x000000000f087348 */ /* 0x01cfea0003c00000 */
[----:B------:R0:W1:Y:S02]  /*1f200*/  SHFL.IDX P6, R14, R13, R12, R11 ;  /* 0x0000000c0d0e7389 */ /* 0x00006400000c000b */
[----:B01234-:R-:W-:Y:S01]  /*1f210*/  ENDCOLLECTIVE ;  /* 0x000000000000791b */ /* 0x01ffe20003800000 */
.L_x_7704:
[----:B------:R-:W-:Y:S05]  /*1f220*/  BSYNC B1 ;  /* 0x0000000000017941 */ /* 0x000fea0003800000 */
.L_x_7703:
        /* <DEDUP_REMOVED lines=8> */
.L_x_7705:
[----:B------:R-:W-:Y:S05]  /*1f2b0*/  BRA `(.L_x_7706) ;  /* 0xfffffe5400647947 */ /* 0x000fea000383ffff */
.L_x_7446:
[----:B-1----:R1:W2:Y:S02]  /*1f2c0*/  SYNCS.PHASECHK.TRANS64.TRYWAIT P3, [R88+URZ+0x22890], R100 ;  /* 0x02289064580075a7 */ /* 0x0022a4000806017f */
[----:B--2---:R-:W-:Y:S05]  /*1f2d0*/  @!P3 NANOSLEEP.SYNCS 0x989680 ;  /* 0x009896800000b95d */ /* 0x004fea0003900000 */
[----:B------:R-:W2:Y:S02]  /*1f2e0*/  @!P3 SYNCS.PHASECHK.TRANS64 P3, [R88+URZ+0x22890], R100 ;  /* 0x022890645800b5a7 */ /* 0x000ea4000806007f */
[----:B--2---:R-:W-:Y:S05]  /*1f2f0*/  @!P3 BRA `(.L_x_7446) ;  /* 0xfffffffc00f0b947 */ /* 0x004fea000383ffff */
[----:B------:R-:W-:Y:S05]  /*1f300*/  BRA `(.L_x_7707) ;  /* 0xfffffe6800287947 */ /* 0x000fea000383ffff */
.L_x_7447:
[----:B------:R-:W-:Y:S01]  /*1f310*/  BSSY B1, `(.L_x_7708) ;  /* 0x0000008000017945 */ /* 0x000fe20003800000 */
[----:B------:R-:W-:Y:S01]  /*1f320*/  IMAD.MOV.U32 R13, RZ, RZ, R102 ;  /* 0x000000ffff0d7224 */ /* 0x000fe200078e0066 */
[----:B------:R-:W-:Y:S01]  /*1f330*/  MOV R11, 0x1c1f ;  /* 0x00001c1f000b7802 */ /* 0x000fe20000000f00 */
[----:B------:R-:W-:Y:S02]  /*1f340*/  IMAD.MOV.U32 R12, RZ, RZ, RZ ;  /* 0x000000ffff0c7224 */ /* 0x000fe400078e00ff */
[----:B------:R-:W-:-:S07]  /*1f350*/  IMAD.MOV.U32 R15, RZ, RZ, -0x1 ;  /* 0xffffffffff0f7424 */ /* 0x000fce00078e00ff */
[----:B-1----:R-:W-:Y:S05]  /*1f360*/  WARPSYNC.COLLECTIVE R15, `(.L_x_7709) ;  /* 0x000000000f087348 */ /* 0x002fea0003c00000 */
[----:B------:R0:W2:Y:S02]  /*1f370*/  SHFL.IDX P6, R14, R13, R12, R11 ;  /* 0x0000000c0d0e7389 */ /* 0x0000a400000c000b */
[----:B012---:R-:W-:Y:S01]  /*1f380*/  ENDCOLLECTIVE ;  /* 0x000000000000791b */ /* 0x007fe20003800000 */
.L_x_7709:
[----:B------:R-:W-:Y:S05]  /*1f390*/  BSYNC B1 ;  /* 0x0000000000017941 */ /* 0x000fea0003800000 */
.L_x_7708:
        /* <DEDUP_REMOVED lines=8> */
.L_x_7710:
[----:B------:R-:W-:Y:S01]  /*1f420*/  IMAD.MOV.U32 R105, RZ, RZ, R14 ;  /* 0x000000ffff697224 */ /* 0x000fe200078e000e */
[----:B------:R-:W-:Y:S06]  /*1f430*/  BRA `(.L_x_7711) ;  /* 0xfffffe6400f47947 */ /* 0x000fec000383ffff */
.L_x_7452:
        /* <DEDUP_REMOVED lines=8> */
.L_x_7713:
[----:B------:R-:W-:Y:S05]  /*1f4c0*/  BSYNC B1 ;  /* 0x0000000000017941 */ /* 0x000fea0003800000 */
.L_x_7712:
        /* <DEDUP_REMOVED lines=8> */
.L_x_7714:
[----:B------:R-:W-:Y:S05]  /*1f550*/  BRA `(.L_x_7715) ;  /* 0xfffffe7400887947 */ /* 0x000fea000383ffff */
.L_x_7457:
        /* <DEDUP_REMOVED lines=8> */
.L_x_7717:
[----:B------:R-:W-:Y:S05]  /*1f5e0*/  BSYNC B1 ;  /* 0x0000000000017941 */ /* 0x000fea0003800000 */
.L_x_7716:
        /* <DEDUP_REMOVED lines=8> */
.L_x_7718:
[----:B------:R-:W-:Y:S05]  /*1f670*/  BRA `(.L_x_7719) ;  /* 0xfffffe8400347947 */ /* 0x000fea000383ffff */
.L_x_7462:
[----:B0-----:R0:W1:Y:S02]  /*1f680*/  SYNCS.PHASECHK.TRANS64.TRYWAIT P2, [R88+URZ+0x22890], R100 ;  /* 0x02289064580075a7 */ /* 0x001064000804017f */
[----:B-1----:R-:W-:Y:S05]  /*1f690*/  @!P2 NANOSLEEP.SYNCS 0x989680 ;  /* 0x009896800000a95d */ /* 0x002fea0003900000 */
[----:B------:R-:W1:Y:S02]  /*1f6a0*/  @!P2 SYNCS.PHASECHK.TRANS64 P2, [R88+URZ+0x22890], R100 ;  /* 0x022890645800a5a7 */ /* 0x000e64000804007f */
[----:B-1----:R-:W-:Y:S05]  /*1f6b0*/  @!P2 BRA `(.L_x_7462) ;  /* 0xfffffffc00f0a947 */ /* 0x002fea000383ffff */
[----:B------:R-:W-:Y:S05]  /*1f6c0*/  BRA `(.L_x_7720) ;  /* 0xfffffe94001c7947 */ /* 0x000fea000383ffff */
.L_x_7463:
        /* <DEDUP_REMOVED lines=8> */
.L_x_7722:
[----:B------:R-:W-:Y:S05]  /*1f750*/  BSYNC B1 ;  /* 0x0000000000017941 */ /* 0x000fea0003800000 */
.L_x_7721:
        /* <DEDUP_REMOVED lines=8> */
.L_x_7723:
[----:B------:R-:W-:Y:S05]  /*1f7e0*/  BRA `(.L_x_7724) ;  /* 0xfffffe9400407947 */ /* 0x000fea000383ffff */
.L_x_7466:
[----:B------:R-:W-:Y:S01]  /*1f7f0*/  BSSY B1, `(.L_x_7725) ;  /* 0x0000008000017945 */ /* 0x000fe20003800000 */
[----:B------:R-:W-:Y:S01]  /*1f800*/  MOV R13, R9 ;  /* 0x00000009000d7202 */ /* 0x000fe20000000f00 */
[----:B------:R-:W-:Y:S02]  /*1f810*/  IMAD.MOV.U32 R12, RZ, RZ, 0x1 ;  /* 0x00000001ff0c7424 */ /* 0x000fe400078e00ff */
[----:B------:R-:W-:Y:S02]  /*1f820*/  IMAD.MOV.U32 R11, RZ, RZ, 0x1c1f ;  /* 0x00001c1fff0b7424 */ /* 0x000fe400078e00ff */
[----:B----4-:R-:W-:-:S07]  /*1f830*/  IMAD.MOV.U32 R15, RZ, RZ, -0x1 ;  /* 0xffffffffff0f7424 */ /* 0x010fce00078e00ff */
[----:B0123--:R-:W-:Y:S05]  /*1f840*/  WARPSYNC.COLLECTIVE R15, `(.L_x_7726) ;  /* 0x000000000f087348 */ /* 0x00ffea0003c00000 */
[----:B---3--:R3:W4:Y:S02]  /*1f850*/  SHFL.IDX P6, R14, R13, R12, R11 ;  /* 0x0000000c0d0e7389 */ /* 0x00872400000c000b */
[----:B01234-:R-:W-:Y:S01]  /*1f860*/  ENDCOLLECTIVE ;  /* 0x000000000000791b */ /* 0x01ffe20003800000 */
.L_x_7726:
[----:B------:R-:W-:Y:S05]  /*1f870*/  BSYNC B1 ;  /* 0x0000000000017941 */ /* 0x000fea0003800000 */
.L_x_7725:
        /* <DEDUP_REMOVED lines=8> */
.L_x_7727:
[----:B------:R-:W-:Y:S05]  /*1f900*/  BRA `(.L_x_7728) ;  /* 0xfffffe9400407947 */ /* 0x000fea000383ffff */
.L_x_7469:
[----:B------:R-:W-:Y:S01]  /*1f910*/  BSSY B1, `(.L_x_7729) ;  /* 0x0000008000017945 */ /* 0x000fe20003800000 */
[----:B------:R-:W-:Y:S01]  /*1f920*/  IMAD.MOV.U32 R13, RZ, RZ, R9 ;  /* 0x000000ffff0d7224 */ /* 0x000fe200078e0009 */
[----:B------:R-:W-:Y:S01]  /*1f930*/  MOV R12, 0x2 ;  /* 0x00000002000c7802 */ /* 0x000fe20000000f00 */
[----:B------:R-:W-:Y:S02]  /*1f940*/  IMAD.MOV.U32 R11, RZ, RZ, 0x1c1f ;  /* 0x00001c1fff0b7424 */ /* 0x000fe400078e00ff */
[----:B---3--:R-:W-:-:S07]  /*1f950*/  IMAD.MOV.U32 R15, RZ, RZ, -0x1 ;  /* 0xffffffffff0f7424 */ /* 0x008fce00078e00ff */
[----:B012-4-:R-:W-:Y:S05]  /*1f960*/  WARPSYNC.COLLECTIVE R15, `(.L_x_7730) ;  /* 0x000000000f087348 */ /* 0x017fea0003c00000 */
[----:B------:R3:W0:Y:S02]  /*1f970*/  SHFL.IDX P6, R14, R13, R12, R11 ;  /* 0x0000000c0d0e7389 */ /* 0x00062400000c000b */
[----:B01234-:R-:W-:Y:S01]  /*1f980*/  ENDCOLLECTIVE ;  /* 0x000000000000791b */ /* 0x01ffe20003800000 */
.L_x_7730:
[----:B------:R-:W-:Y:S05]  /*1f990*/  BSYNC B1 ;  /* 0x0000000000017941 */ /* 0x000fea0003800000 */
.L_x_7729:
        /* <DEDUP_REMOVED lines=8> */
.L_x_7731:
[----:B------:R-:W-:Y:S05]  /*1fa20*/  BRA `(.L_x_7732) ;  /* 0xfffffe9400447947 */ /* 0x000fea000383ffff */
.L_x_7473:
[----:B0-----:R0:W4:Y:S02]  /*1fa30*/  SYNCS.PHASECHK.TRANS64.TRYWAIT P3, [R88+URZ+0x228b0], R100 ;  /* 0x0228b064580075a7 */ /* 0x001124000806017f */
[----:B----4-:R-:W-:Y:S05]  /*1fa40*/  @!P3 NANOSLEEP.SYNCS 0x989680 ;  /* 0x009896800000b95d */ /* 0x010fea0003900000 */
[----:B------:R-:W4:Y:S02]  /*1fa50*/  @!P3 SYNCS.PHASECHK.TRANS64 P3, [R88+URZ+0x228b0], R100 ;  /* 0x0228b0645800b5a7 */ /* 0x000f24000806007f */
[----:B----4-:R-:W-:Y:S05]  /*1fa60*/  @!P3 BRA `(.L_x_7473) ;  /* 0xfffffffc00f0b947 */ /* 0x010fea000383ffff */
[----:B------:R-:W-:Y:S05]  /*1fa70*/  BRA `(.L_x_7733) ;  /* 0xfffffe9400b87947 */ /* 0x000fea000383ffff */
.L_x_7483:
[----:B------:R-:W-:Y:S01]  /*1fa80*/  BSSY B0, `(.L_x_7734) ;  /* 0x0000008000007945 */ /* 0x000fe20003800000 */
[----:B------:R-:W-:Y:S01]  /*1fa90*/  IMAD.MOV.U32 R13, RZ, RZ, R229 ;  /* 0x000000ffff0d7224 */ /* 0x000fe200078e00e5 */
[----:B------:R-:W-:Y:S01]  /*1faa0*/  MOV R11, 0x1f ;  /* 0x0000001f000b7802 */ /* 0x000fe20000000f00 */
[----:B------:R-:W-:Y:S02]  /*1fab0*/  IMAD.MOV.U32 R12, RZ, RZ, RZ ;  /* 0x000000ffff0c7224 */ /* 0x000fe400078e00ff */
[----:B------:R-:W-:-:S07]  /*1fac0*/  IMAD.MOV.U32 R15, RZ, RZ, -0x1 ;  /* 0xffffffffff0f7424 */ /* 0x000fce00078e00ff */
[----:B-----5:R-:W-:Y:S05]  /*1fad0*/  WARPSYNC.COLLECTIVE R15, `(.L_x_7735) ;  /* 0x000000000f087348 */ /* 0x020fea0003c00000 */
[----:B------:R0:W1:Y:S02]  /*1fae0*/  SHFL.IDX P6, R14, R13, R12, R11 ;  /* 0x0000000c0d0e7389 */ /* 0x00006400000c000b */
[----:B01---5:R-:W-:Y:S01]  /*1faf0*/  ENDCOLLECTIVE ;  /* 0x000000000000791b */ /* 0x023fe20003800000 */
.L_x_7735:
[----:B------:R-:W-:Y:S05]  /*1fb00*/  BSYNC B0 ;  /* 0x0000000000007941 */ /* 0x000fea0003800000 */
.L_x_7734:
[----:B------:R-:W-:Y:S01]  /*1fb10*/  IMAD.MOV.U32 R168, RZ, RZ, R14 ;  /* 0x000000ffffa87224 */ /* 0x000fe200078e000e */
[----:B------:R-:W-:Y:S06]  /*1fb20*/  BRA `(.L_x_7736) ;  /* 0xfffffea0004c7947 */ /* 0x000fec000383ffff */
.L_x_7495:
        /* <DEDUP_REMOVED lines=8> */
.L_x_7738:
[----:B------:R-:W-:Y:S05]  /*1fbb0*/  BSYNC B1 ;  /* 0x0000000000017941 */ /* 0x000fea0003800000 */
.L_x_7737:
        /* <DEDUP_REMOVED lines=8> */
.L_x_7739:
[----:B------:R-:W-:Y:S02]  /*1fc40*/  IMAD.MOV.U32 R13, RZ, RZ, R30 ;  /* 0x000000ffff0d7224 */ /* 0x000fe400078e001e */
[----:B------:R-:W-:-:S07]  /*1fc50*/  IMAD.MOV.U32 R0, RZ, RZ, R14 ;  /* 0x000000ffff007224 */ /* 0x000fce00078e000e */
[----:B------:R-:W-:Y:S05]  /*1fc60*/  WARPSYNC.COLLECTIVE R15, `(.L_x_7740) ;  /* 0x000000000f087348 */ /* 0x000fea0003c00000 */
[----:B------:R0:W1:Y:S02]  /*1fc70*/  SHFL.IDX P6, R14, R13, R12, R11 ;  /* 0x0000000c0d0e7389 */ /* 0x00006400000c000b */
[----:B01----:R-:W-:Y:S01]  /*1fc80*/  ENDCOLLECTIVE ;  /* 0x000000000000791b */ /* 0x003fe20003800000 */
.L_x_7740:
[----:B------:R-:W-:Y:S01]  /*1fc90*/  MOV R13, R28 ;  /* 0x0000001c000d7202 */ /* 0x000fe20000000f00 */
[----:B------:R-:W-:-:S07]  /*1fca0*/  IMAD.MOV.U32 R5, RZ, RZ, R14 ;  /* 0x000000ffff057224 */ /* 0x000fce00078e000e */
[----:B------:R-:W-:Y:S05]  /*1fcb0*/  WARPSYNC.COLLECTIVE R15, `(.L_x_7741) ;  /* 0x000000000f087348 */ /* 0x000fea0003c00000 */
[----:B------:R0:W1:Y:S02]  /*1fcc0*/  SHFL.IDX P6, R14, R13, R12, R11 ;  /* 0x0000000c0d0e7389 */ /* 0x00006400000c000b */
[----:B01----:R-:W-:Y:S01]  /*1fcd0*/  ENDCOLLECTIVE ;  /* 0x000000000000791b */ /* 0x003fe20003800000 */
.L_x_7741:
[----:B------:R-:W-:Y:S05]  /*1fce0*/  BRA `(.L_x_7742) ;  /* 0xfffffea400407947 */ /* 0x000fea000383ffff */
.L_x_7499:
[----:B0-----:R0:W1:Y:S02]  /*1fcf0*/  SYNCS.PHASECHK.TRANS64.TRYWAIT P0, [R18+URZ+0x22800], R41 ;  /* 0x02280029120075a7 */ /* 0x001064000800017f */
[----:B-1----:R-:W-:Y:S05]  /*1fd00*/  @!P0 NANOSLEEP.SYNCS 0x989680 ;  /* 0x009896800000895d */ /* 0x002fea0003900000 */
[----:B------:R-:W1:Y:S02]  /*1fd10*/  @!P0 SYNCS.PHASECHK.TRANS64 P0, [R18+URZ+0x22800], R41 ;  /* 0x02280029120085a7 */ /* 0x000e64000800007f */
[----:B-1----:R-:W-:Y:S05]  /*1fd20*/  @!P0 BRA `(.L_x_7499) ;  /* 0xfffffffc00f08947 */ /* 0x002fea000383ffff */
[----:B------:R-:W-:Y:S05]  /*1fd30*/  BRA `(.L_x_7743) ;  /* 0xfffffea800987947 */ /* 0x000fea000383ffff */
.L_x_7507:
        /* <DEDUP_REMOVED lines=8> */
.L_x_7745:
[----:B------:R-:W-:Y:S05]  /*1fdc0*/  BSYNC B1 ;  /* 0x0000000000017941 */ /* 0x000fea0003800000 */
.L_x_7744:
        /* <DEDUP_REMOVED lines=8> */
.L_x_7746:
[----:B------:R-:W-:Y:S01]  /*1fe50*/  IMAD.MOV.U32 R13, RZ, RZ, R30 ;  /* 0x000000ffff0d7224 */ /* 0x000fe200078e001e */
[----:B------:R-:W-:-:S07]  /*1fe60*/  MOV R5, R14 ;  /* 0x0000000e00057202 */ /* 0x000fce0000000f00 */
[----:B------:R-:W-:Y:S05]  /*1fe70*/  WARPSYNC.COLLECTIVE R15, `(.L_x_7747) ;  /* 0x000000000f087348 */ /* 0x000fea0003c00000 */
[----:B------:R0:W1:Y:S02]  /*1fe80*/  SHFL.IDX P6, R14, R13, R12, R11 ;  /* 0x0000000c0d0e7389 */ /* 0x00006400000c000b */
[----:B01----:R-:W-:Y:S01]  /*1fe90*/  ENDCOLLECTIVE ;  /* 0x000000000000791b */ /* 0x003fe20003800000 */
.L_x_7747:
[----:B------:R-:W-:Y:S02]  /*1fea0*/  IMAD.MOV.U32 R13, RZ, RZ, R28 ;  /* 0x000000ffff0d7224 */ /* 0x000fe400078e001c */
[----:B------:R-:W-:-:S07]  /*1feb0*/  IMAD.MOV.U32 R7, RZ, RZ, R14 ;  /* 0x000000ffff077224 */ /* 0x000fce00078e000e */
[----:B------:R-:W-:Y:S05]  /*1fec0*/  WARPSYNC.COLLECTIVE R15, `(.L_x_7748) ;  /* 0x000000000f087348 */ /* 0x000fea0003c00000 */
[----:B------:R0:W1:Y:S02]  /*1fed0*/  SHFL.IDX P6, R14, R13, R12, R11 ;  /* 0x0000000c0d0e7389 */ /* 0x00006400000c000b */
[----:B01----:R-:W-:Y:S01]  /*1fee0*/  ENDCOLLECTIVE ;  /* 0x000000000000791b */ /* 0x003fe20003800000 */
.L_x_7748:
[----:B------:R-:W-:Y:S01]  /*1fef0*/  IMAD.MOV.U32 R21, RZ, RZ, R14 ;  /* 0x000000ffff157224 */ /* 0x000fe200078e000e */
[----:B------:R-:W-:Y:S06]  /*1ff00*/  BRA `(.L_x_7749) ;  /* 0xfffffec000647947 */ /* 0x000fec000383ffff */
.L_x_7511:
[----:B0-----:R0:W1:Y:S02]  /*1ff10*/  SYNCS.PHASECHK.TRANS64.TRYWAIT P1, [R18+URZ+0x22800], R37 ;  /* 0x02280025120075a7 */ /* 0x001064000802017f */
[----:B-1----:R-:W-:Y:S05]  /*1ff20*/  @!P1 NANOSLEEP.SYNCS 0x989680 ;  /* 0x009896800000995d */ /* 0x002fea0003900000 */
[----:B------:R-:W1:Y:S02]  /*1ff30*/  @!P1 SYNCS.PHASECHK.TRANS64 P1, [R18+URZ+0x22800], R37 ;  /* 0x02280025120095a7 */ /* 0x000e64000802007f */
[----:B-1----:R-:W-:Y:S05]  /*1ff40*/  @!P1 BRA `(.L_x_7511) ;  /* 0xfffffffc00f09947 */ /* 0x002fea000383ffff */
[----:B------:R-:W-:Y:S05]  /*1ff50*/  BRA `(.L_x_7750) ;  /* 0xfffffec400807947 */ /* 0x000fea000383ffff */
.L_x_7517:
[----:B--2---:R2:W3:Y:S02]  /*1ff60*/  SYNCS.PHASECHK.TRANS64.TRYWAIT P1, [R3+URZ+0x22830], R4 ;  /* 0x02283004030075a7 */ /* 0x0044e4000802017f */
[----:B---3--:R-:W-:Y:S05]  /*1ff70*/  @!P1 NANOSLEEP.SYNCS 0x989680 ;  /* 0x009896800000995d */ /* 0x008fea0003900000 */
[----:B------:R-:W3:Y:S02]  /*1ff80*/  @!P1 SYNCS.PHASECHK.TRANS64 P1, [R3+URZ+0x22830], R4 ;  /* 0x02283004030095a7 */ /* 0x000ee4000802007f */
[----:B---3--:R-:W-:Y:S05]  /*1ff90*/  @!P1 BRA `(.L_x_7517) ;  /* 0xfffffffc00f09947 */ /* 0x008fea000383ffff */
[----:B------:R-:W-:Y:S05]  /*1ffa0*/  BRA `(.L_x_7516) ;  /* 0xfffffedc00f47947 */ /* 0x000fea000383ffff */
.L_x_7524:
[----:B-1----:R1:W2:Y:S02]  /*1ffb0*/  SYNCS.PHASECHK.TRANS64.TRYWAIT P2, [R13+URZ+0x22830], R12 ;  /* 0x0228300c0d0075a7 */ /* 0x0022a4000804017f */
[----:B--2---:R-:W-:Y:S05]  /*1ffc0*/  @!P2 NANOSLEEP.SYNCS 0x989680 ;  /* 0x009896800000a95d */ /* 0x004fea0003900000 */
[----:B------:R-:W2:Y:S02]  /*1ffd0*/  @!P2 SYNCS.PHASECHK.TRANS64 P2, [R13+URZ+0x22830], R12 ;  /* 0x0228300c0d00a5a7 */ /* 0x000ea4000804007f */
[----:B--2---:R-:W-:Y:S05]  /*1ffe0*/  @!P2 BRA `(.L_x_7524) ;  /* 0xfffffffc00f0a947 */ /* 0x004fea000383ffff */
[----:B------:R-:W-:Y:S05]  /*1fff0*/  BRA `(.L_x_7523) ;  /* 0xffffff1000ac7947 */ /* 0x000fea000383ffff */
.L_x_7528:
[----:B-1----:R1:W2:Y:S02]  /*20000*/  SYNCS.PHASECHK.TRANS64.TRYWAIT P1, [R13+URZ+0x22850], R12 ;  /* 0x0228500c0d0075a7 */ /* 0x0022a4000802017f */
[----:B--2---:R-:W-:Y:S05]  /*20010*/  @!P1 NANOSLEEP.SYNCS 0x989680 ;  /* 0x009896800000995d */ /* 0x004fea0003900000 */
[----:B------:R-:W2:Y:S02]  /*20020*/  @!P1 SYNCS.PHASECHK.TRANS64 P1, [R13+URZ+0x22850], R12 ;  /* 0x0228500c0d0095a7 */ /* 0x000ea4000802007f */
[----:B--2---:R-:W-:Y:S05]  /*20030*/  @!P1 BRA `(.L_x_7528) ;  /* 0xfffffffc00f09947 */ /* 0x004fea000383ffff */
[----:B------:R-:W-:Y:S05]  /*20040*/  BRA `(.L_x_7525) ;  /* 0xffffff1c00d47947 */ /* 0x000fea000383ffff */
.L_x_7535:
[----:B-1----:R1:W2:Y:S02]  /*20050*/  SYNCS.PHASECHK.TRANS64.TRYWAIT P1, [R11+URZ+0x22850], R0 ;  /* 0x022850000b0075a7 */ /* 0x0022a4000802017f */
[----:B--2---:R-:W-:Y:S05]  /*20060*/  @!P1 NANOSLEEP.SYNCS 0x989680 ;  /* 0x009896800000995d */ /* 0x004fea0003900000 */
[----:B------:R-:W2:Y:S02]  /*20070*/  @!P1 SYNCS.PHASECHK.TRANS64 P1, [R11+URZ+0x22850], R0 ;  /* 0x022850000b0095a7 */ /* 0x000ea4000802007f */
[----:B--2---:R-:W-:Y:S05]  /*20080*/  @!P1 BRA `(.L_x_7535) ;  /* 0xfffffffc00f09947 */ /* 0x004fea000383ffff */
[----:B------:R-:W-:Y:S05]  /*20090*/  BRA `(.L_x_7534) ;  /* 0xffffff3c00e07947 */ /* 0x000fea000383ffff */
.L_x_7539:
[----:B------:R-:W-:Y:S01]  /*200a0*/  MOV R12, R0 ;  /* 0x00000000000c7202 */ /* 0x000fe20000000f00 */
[----:B------:R-:W-:Y:S01]  /*200b0*/  IMAD.MOV.U32 R11, RZ, RZ, 0x1c1f ;  /* 0x00001c1fff0b7424 */ /* 0x000fe200078e00ff */
[----:B------:R-:W-:Y:S01]  /*200c0*/  SEL R5, R97, R96, P0 ;  /* 0x0000006061057207 */ /* 0x000fe20000000000 */
[----:B------:R-:W-:Y:S01]  /*200d0*/  IMAD.MOV.U32 R15, RZ, RZ, -0x1 ;  /* 0xffffffffff0f7424 */ /* 0x000fe200078e00ff */
[----:B------:R-:W-:Y:S02]  /*200e0*/  SEL R7, R96, R97, P0 ;  /* 0x0000006160077207 */ /* 0x000fe40000000000 */
[----:B------:R-:W-:-:S07]  /*200f0*/  SEL R9, R93, R92, P0 ;  /* 0x0000005c5d097207 */ /* 0x000fce0000000000 */
[----:B-1----:R-:W-:Y:S05]  /*20100*/  WARPSYNC.COLLECTIVE R15, `(.L_x_7751) ;  /* 0x000000000f087348 */ /* 0x002fea0003c00000 */
[----:B------:R0:W2:Y:S02]  /*20110*/  SHFL.IDX P6, R14, R13, R12, R11 ;  /* 0x0000000c0d0e7389 */ /* 0x0000a400000c000b */
[----:B012---:R-:W-:Y:S01]  /*20120*/  ENDCOLLECTIVE ;  /* 0x000000000000791b */ /* 0x007fe20003800000 */
.L_x_7751:
        /* <DEDUP_REMOVED lines=18> */
.L_x_7752:
        /* <DEDUP_REMOVED lines=19> */
.L_x_7753:
        /* <DEDUP_REMOVED lines=10> */
.L_x_7754:
[----:B------:R-:W-:Y:S02]  /*20420*/  IMAD.MOV.U32 R13, RZ, RZ, R9 ;  /* 0x000000ffff0d7224 */ /* 0x000fe400078e0009 */
[----:B------:R-:W-:Y:S02]  /*20430*/  IMAD.MOV.U32 R12, RZ, RZ, R0 ;  /* 0x000000ffff0c7224 */ /* 0x000fe400078e0000 */
[----:B------:R-:W-:-:S07]  /*20440*/  IMAD.MOV.U32 R7, RZ, RZ, R14 ;  /* 0x000000ffff077224 */ /* 0x000fce00078e000e */
[----:B------:R-:W-:Y:S05]  /*20450*/  WARPSYNC.COLLECTIVE R15, `(.L_x_7755) ;  /* 0x000000000f087348 */ /* 0x000fea0003c00000 */
[----:B------:R0:W1:Y:S02]  /*20460*/  SHFL.IDX P6, R14, R13, R12, R11 ;  /* 0x0000000c0d0e7389 */ /* 0x00006400000c000b */
[----:B01----:R-:W-:Y:S01]  /*20470*/  ENDCOLLECTIVE ;  /* 0x000000000000791b */ /* 0x003fe20003800000 */
.L_x_7755:
        /* <DEDUP_REMOVED lines=8> */
.L_x_7756:
[----:B------:R-:W-:Y:S01]  /*20500*/  IMAD.MOV.U32 R13, RZ, RZ, R25 ;  /* 0x000000ffff0d7224 */ /* 0x000fe200078e0019 */
[----:B------:R-:W-:Y:S01]  /*20510*/  MOV R12, R0 ;  /* 0x00000000000c7202 */ /* 0x000fe20000000f00 */
[----:B------:R-:W-:-:S07]  /*20520*/  IMAD.MOV.U32 R21, RZ, RZ, R14 ;  /* 0x000000ffff157224 */ /* 0x000fce00078e000e */
[----:B------:R-:W-:Y:S05]  /*20530*/  WARPSYNC.COLLECTIVE R15, `(.L_x_7757) ;  /* 0x000000000f087348 */ /* 0x000fea0003c00000 */
[----:B------:R0:W1:Y:S02]  /*20540*/  SHFL.IDX P6, R14, R13, R12, R11 ;  /* 0x0000000c0d0e7389 */ /* 0x00006400000c000b */
[----:B01----:R-:W-:Y:S01]  /*20550*/  ENDCOLLECTIVE ;  /* 0x000000000000791b */ /* 0x003fe20003800000 */
.L_x_7757:
        /* <DEDUP_REMOVED lines=8> */
.L_x_7758:
[----:B------:R-:W-:Y:S01]  /*205e0*/  MOV R13, R29 ;  /* 0x0000001d000d7202 */ /* 0x000fe20000000f00 */
[----:B------:R-:W-:Y:S02]  /*205f0*/  IMAD.MOV.U32 R12, RZ, RZ, R0 ;  /* 0x000000ffff0c7224 */ /* 0x000fe400078e0000 */
[----:B------:R-:W-:-:S07]  /*20600*/  IMAD.MOV.U32 R27, RZ, RZ, R14 ;  /* 0x000000ffff1b7224 */ /* 0x000fce00078e000e */
[----:B------:R-:W-:Y:S05]  /*20610*/  WARPSYNC.COLLECTIVE R15, `(.L_x_7759) ;  /* 0x000000000f087348 */ /* 0x000fea0003c00000 */
[----:B------:R0:W1:Y:S02]  /*20620*/  SHFL.IDX P6, R14, R13, R12, R11 ;  /* 0x0000000c0d0e7389 */ /* 0x00006400000c000b */
[----:B01----:R-:W-:Y:S01]  /*20630*/  ENDCOLLECTIVE ;  /* 0x000000000000791b */ /* 0x003fe20003800000 */
.L_x_7759:
        /* <DEDUP_REMOVED lines=8> */
.L_x_7760:
[----:B------:R-:W-:Y:S02]  /*206c0*/  IMAD.MOV.U32 R13, RZ, RZ, R33 ;  /* 0x000000ffff0d7224 */ /* 0x000fe400078e0021 */
[----:B------:R-:W-:Y:S01]  /*206d0*/  IMAD.MOV.U32 R12, RZ, RZ, R0 ;  /* 0x000000ffff0c7224 */ /* 0x000fe200078e0000 */
[----:B------:R-:W-:-:S07]  /*206e0*/  MOV R31, R14 ;  /* 0x0000000e001f7202 */ /* 0x000fce0000000f00 */
[----:B------:R-:W-:Y:S05]  /*206f0*/  WARPSYNC.COLLECTIVE R15, `(.L_x_7761) ;  /* 0x000000000f087348 */ /* 0x000fea0003c00000 */
[----:B------:R0:W1:Y:S02]  /*20700*/  SHFL.IDX P6, R14, R13, R12, R11 ;  /* 0x0000000c0d0e7389 */ /* 0x00006400000c000b */
[----:B01----:R-:W-:Y:S01]  /*20710*/  ENDCOLLECTIVE ;  /* 0x000000000000791b */ /* 0x003fe20003800000 */
.L_x_7761:
        /* <DEDUP_REMOVED lines=8> */
.L_x_7762:
[----:B------:R-:W-:Y:S02]  /*207a0*/  IMAD.MOV.U32 R13, RZ, RZ, R37 ;  /* 0x000000ffff0d7224 */ /* 0x000fe400078e0025 */
[----:B------:R-:W-:Y:S02]  /*207b0*/  IMAD.MOV.U32 R12, RZ, RZ, R0 ;  /* 0x000000ffff0c7224 */ /* 0x000fe400078e0000 */
[----:B------:R-:W-:-:S07]  /*207c0*/  IMAD.MOV.U32 R35, RZ, RZ, R14 ;  /* 0x000000ffff237224 */ /* 0x000fce00078e000e */
[----:B------:R-:W-:Y:S05]  /*207d0*/  WARPSYNC.COLLECTIVE R15, `(.L_x_7763) ;  /* 0x000000000f087348 */ /* 0x000fea0003c00000 */
[----:B------:R0:W1:Y:S02]  /*207e0*/  SHFL.IDX P6, R14, R13, R12, R11 ;  /* 0x0000000c0d0e7389 */ /* 0x00006400000c000b */
[----:B01----:R-:W-:Y:S01]  /*207f0*/  ENDCOLLECTIVE ;  /* 0x000000000000791b */ /* 0x003fe20003800000 */
.L_x_7763:
        /* <DEDUP_REMOVED lines=8> */
.L_x_7764:
[----:B------:R-:W-:Y:S02]  /*20880*/  IMAD.MOV.U32 R13, RZ, RZ, R41 ;  /* 0x000000ffff0d7224 */ /* 0x000fe400078e0029 */
[----:B------:R-:W-:Y:S02]  /*20890*/  IMAD.MOV.U32 R12, RZ, RZ, R0 ;  /* 0x000000ffff0c7224 */ /* 0x000fe400078e0000 */
[----:B------:R-:W-:-:S07]  /*208a0*/  IMAD.MOV.U32 R20, RZ, RZ, R14 ;  /* 0x000000ffff147224 */ /* 0x000fce00078e000e */
[----:B------:R-:W-:Y:S05]  /*208b0*/  WARPSYNC.COLLECTIVE R15, `(.L_x_7765) ;  /* 0x000000000f087348 */ /* 0x000fea0003c00000 */
[----:B------:R0:W1:Y:S02]  /*208c0*/  SHFL.IDX P6, R14, R13, R12, R11 ;  /* 0x0000000c0d0e7389 */ /* 0x00006400000c000b */
[----:B01----:R-:W-:Y:S01]  /*208d0*/  ENDCOLLECTIVE ;  /* 0x000000000000791b */ /* 0x003fe20003800000 */
.L_x_7765:
[----:B------:R-:W-:Y:S02]  /*208e0*/  IMAD.MOV.U32 R13, RZ, RZ, R43 ;  /* 0x000000ffff0d7224 */ /* 0x000fe400078e002b */
[----:B------:R-:W-:Y:S01]  /*208f0*/  IMAD.MOV.U32 R12, RZ, RZ, R2 ;  /* 0x000000ffff0c7224 */ /* 0x000fe200078e0002 */
[----:B------:R-:W-:-:S07]  /*20900*/  MOV R42, R14 ;  /* 0x0000000e002a7202 */ /* 0x000fce0000000f00 */
[----:B------:R-:W-:Y:S05]  /*20910*/  WARPSYNC.COLLECTIVE R15, `(.L_x_7766) ;  /* 0x000000000f087348 */ /* 0x000fea0003c00000 */
[----:B------:R0:W1:Y:S02]  /*20920*/  SHFL.IDX P6, R14, R13, R12, R11 ;  /* 0x0000000c0d0e7389 */ /* 0x00006400000c000b */
[----:B01----:R-:W-:Y:S01]  /*20930*/  ENDCOLLECTIVE ;  /* 0x000000000000791b */ /* 0x003fe20003800000 */
.L_x_7766:
[----:B------:R-:W-:Y:S01]  /*20940*/  IMAD.MOV.U32 R13, RZ, RZ, R45 ;  /* 0x000000ffff0d7224 */ /* 0x000fe200078e002d */
[----:B------:R-:W-:Y:S01]  /*20950*/  MOV R12, R0 ;  /* 0x00000000000c7202 */ /* 0x000fe20000000f00 */
[----:B------:R-:W-:-:S07]  /*20960*/  IMAD.MOV.U32 R43, RZ, RZ, R14 ;  /* 0x000000ffff2b7224 */ /* 0x000fce00078e000e */
[----:B------:R-:W-:Y:S05]  /*20970*/  WARPSYNC.COLLECTIVE R15, `(.L_x_7767) ;  /* 0x000000000f087348 */ /* 0x000fea0003c00000 */
[----:B------:R0:W1:Y:S02]  /*20980*/  SHFL.IDX P6, R14, R13, R12, R11 ;  /* 0x0000000c0d0e7389 */ /* 0x00006400000c000b */
[----:B01----:R-:W-:Y:S01]  /*20990*/  ENDCOLLECTIVE ;  /* 0x000000000000791b */ /* 0x003fe20003800000 */
.L_x_7767:
[----:B------:R-:W-:Y:S02]  /*209a0*/  SEL R40, R42, R43, P0 ;  /* 0x0000002b2a287207 */ /* 0x000fe40000000000 */
[----:B------:R-:W-:Y:S01]  /*209b0*/  SEL R42, R43, R42, P0 ;  /* 0x0000002a2b2a7207 */ /* 0x000fe20000000000 */
[----:B------:R-:W-:Y:S02]  /*209c0*/  IMAD.MOV.U32 R13, RZ, RZ, R47 ;  /* 0x000000ffff0d7224 */ /* 0x000fe400078e002f */
[----:B------:R-:W-:Y:S02]  /*209d0*/  IMAD.MOV.U32 R12, RZ, RZ, R2 ;  /* 0x000000ffff0c7224 */ /* 0x000fe400078e0002 */
[----:B------:R-:W-:Y:S02]  /*209e0*/  IMAD.MOV.U32 R47, RZ, RZ, RZ ;  /* 0x000000ffff2f7224 */ /* 0x000fe400078e00ff */
[----:B------:R-:W-:-:S07]  /*209f0*/  IMAD.MOV.U32 R45, RZ, RZ, R14 ;  /* 0x000000ffff2d7224 */ /* 0x000fce00078e000e */
[----:B------:R-:W-:Y:S05]  /*20a00*/  WARPSYNC.COLLECTIVE R15, `(.L_x_7768) ;  /* 0x000000000f087348 */ /* 0x000fea0003c00000 */
[----:B------:R0:W1:Y:S02]  /*20a10*/  SHFL.IDX P6, R14, R13, R12, R11 ;  /* 0x0000000c0d0e7389 */ /* 0x00006400000c000b */
[----:B01----:R-:W-:Y:S01]  /*20a20*/  ENDCOLLECTIVE ;  /* 0x000000000000791b */ /* 0x003fe20003800000 */
.L_x_7768:
[----:B------:R-:W-:Y:S01]  /*20a30*/  MOV R13, R49 ;  /* 0x00000031000d7202 */ /* 0x000fe20000000f00 */
[----:B------:R-:W-:Y:S02]  /*20a40*/  IMAD.MOV.U32 R12, RZ, RZ, R0 ;  /* 0x000000ffff0c7224 */ /* 0x000fe400078e0000 */
[----:B------:R-:W-:-:S07]  /*20a50*/  IMAD.MOV.U32 R44, RZ, RZ, R14 ;  /* 0x000000ffff2c7224 */ /* 0x000fce00078e000e */
[----:B------:R-:W-:Y:S05]  /*20a60*/  WARPSYNC.COLLECTIVE R15, `(.L_x_7769) ;  /* 0x000000000f087348 */ /* 0x000fea0003c00000 */
[----:B------:R0:W1:Y:S02]  /*20a70*/  SHFL.IDX P6, R14, R13, R12, R11 ;  /* 0x0000000c0d0e7389 */ /* 0x00006400000c000b */
[----:B01----:R-:W-:Y:S01]  /*20a80*/  ENDCOLLECTIVE ;  /* 0x000000000000791b */ /* 0x003fe20003800000 */
.L_x_7769:
        /* <DEDUP_REMOVED lines=8> */
.L_x_7770:
[----:B------:R-:W-:Y:S02]  /*20b10*/  IMAD.MOV.U32 R13, RZ, RZ, R53 ;  /* 0x000000ffff0d7224 */ /* 0x000fe400078e0035 */
[----:B------:R-:W-:Y:S01]  /*20b20*/  IMAD.MOV.U32 R12, RZ, RZ, R0 ;  /* 0x000000ffff0c7224 */ /* 0x000fe200078e0000 */
[----:B------:R-:W-:-:S07]  /*20b30*/  MOV R46, R14 ;  /* 0x0000000e002e7202 */ /* 0x000fce0000000f00 */
[----:B------:R-:W-:Y:S05]  /*20b40*/  WARPSYNC.COLLECTIVE R15, `(.L_x_7771) ;  /* 0x000000000f087348 */ /* 0x000fea0003c00000 */
[----:B------:R0:W1:Y:S02]  /*20b50*/  SHFL.IDX P6, R14, R13, R12, R11 ;  /* 0x0000000c0d0e7389 */ /* 0x00006400000c000b */
[----:B01----:R-:W-:Y:S01]  /*20b60*/  ENDCOLLECTIVE ;  /* 0x000000000000791b */ /* 0x003fe20003800000 */
.L_x_7771:
[----:B------:R-:W-:Y:S01]  /*20b70*/  SEL R9, R49, R46, P0 ;  /* 0x0000002e31097207 */ /* 0x000fe20000000000 */
[----:B------:R-:W-:Y:S01]  /*20b80*/  IMAD.MOV.U32 R13, RZ, RZ, R57 ;  /* 0x000000ffff0d7224 */ /* 0x000fe200078e0039 */
[----:B------:R-:W-:Y:S01]  /*20b90*/  MOV R12, R2 ;  /* 0x00000002000c7202 */ /* 0x000fe20000000f00 */
[----:B------:R-:W-:-:S07]  /*20ba0*/  IMAD.MOV.U32 R53, RZ, RZ, R14 ;  /* 0x000000ffff357224 */ /* 0x000fce00078e000e */
[----:B------:R-:W-:Y:S05]  /*20bb0*/  WARPSYNC.COLLECTIVE R15, `(.L_x_7772) ;  /* 0x000000000f087348 */ /* 0x000fea0003c00000 */
[----:B------:R0:W1:Y:S02]  /*20bc0*/  SHFL.IDX P6, R14, R13, R12, R11 ;  /* 0x0000000c0d0e7389 */ /* 0x00006400000c000b */
[----:B01----:R-:W-:Y:S01]  /*20bd0*/  ENDCOLLECTIVE ;  /* 0x000000000000791b */ /* 0x003fe20003800000 */
.L_x_7772:
[----:B------:R-:W-:Y:S02]  /*20be0*/  IMAD.MOV.U32 R13, RZ, RZ, R59 ;  /* 0x000000ffff0d7224 */ /* 0x000fe400078e003b */
[----:B------:R-:W-:Y:S02]  /*20bf0*/  IMAD.MOV.U32 R12, RZ, RZ, R0 ;  /* 0x000000ffff0c7224 */ /* 0x000fe400078e0000 */
[----:B------:R-:W-:-:S07]  /*20c00*/  IMAD.MOV.U32 R48, RZ, RZ, R14 ;  /* 0x000000ffff307224 */ /* 0x000fce00078e000e */
[----:B------:R-:W-:Y:S05]  /*20c10*/  WARPSYNC.COLLECTIVE R15, `(.L_x_7773) ;  /* 0x000000000f087348 */ /* 0x000fea0003c00000 */
[----:B------:R0:W1:Y:S02]  /*20c20*/  SHFL.IDX P6, R14, R13, R12, R11 ;  /* 0x0000000c0d0e7389 */ /* 0x00006400000c000b */
[----:B01----:R-:W-:Y:S01]  /*20c30*/  ENDCOLLECTIVE ;  /* 0x000000000000791b */ /* 0x003fe20003800000 */
.L_x_7773:
        /* <DEDUP_REMOVED lines=8> */
.L_x_7774:
[----:B------:R-:W-:Y:S02]  /*20cc0*/  IMAD.MOV.U32 R13, RZ, RZ, R63 ;  /* 0x000000ffff0d7224 */ /* 0x000fe400078e003f */
[----:B------:R-:W-:Y:S02]  /*20cd0*/  IMAD.MOV.U32 R12, RZ, RZ, R0 ;  /* 0x000000ffff0c7224 */ /* 0x000fe400078e0000 */
[----:B------:R-:W-:-:S07]  /*20ce0*/  IMAD.MOV.U32 R50, RZ, RZ, R14 ;  /* 0x000000ffff327224 */ /* 0x000fce00078e000e */
[----:B------:R-:W-:Y:S05]  /*20cf0*/  WARPSYNC.COLLECTIVE R15, `(.L_x_7775) ;  /* 0x000000000f087348 */ /* 0x000fea0003c00000 */
[----:B------:R0:W1:Y:S02]  /*20d00*/  SHFL.IDX P6, R14, R13, R12, R11 ;  /* 0x0000000c0d0e7389 */ /* 0x00006400000c000b */
[----:B01----:R-:W-:Y:S01]  /*20d10*/  ENDCOLLECTIVE ;  /* 0x000000000000791b */ /* 0x003fe20003800000 */
.L_x_7775:
        /* <DEDUP_REMOVED lines=8> */
.L_x_7776:
[----:B------:R-:W-:Y:S01]  /*20da0*/  IMAD.MOV.U32 R13, RZ, RZ, R67 ;  /* 0x000000ffff0d7224 */ /* 0x000fe200078e0043 */
[----:B------:R-:W-:Y:S01]  /*20db0*/  MOV R12, R0 ;  /* 0x00000000000c7202 */ /* 0x000fe20000000f00 */
[----:B------:R-:W-:-:S07]  /*20dc0*/  IMAD.MOV.U32 R52, RZ, RZ, R14 ;  /* 0x000000ffff347224 */ /* 0x000fce00078e000e */
[----:B------:R-:W-:Y:S05]  /*20dd0*/  WARPSYNC.COLLECTIVE R15, `(.L_x_7777) ;  /* 0x000000000f087348 */ /* 0x000fea0003c00000 */
[----:B------:R0:W1:Y:S02]  /*20de0*/  SHFL.IDX P6, R14, R13, R12, R11 ;  /* 0x0000000c0d0e7389 */ /* 0x00006400000c000b */
[----:B01----:R-:W-:Y:S01]  /*20df0*/  ENDCOLLECTIVE ;  /* 0x000000000000791b */ /* 0x003fe20003800000 */
.L_x_7777:
        /* <DEDUP_REMOVED lines=8> */
.L_x_7778:
[----:B------:R-:W-:Y:S01]  /*20e80*/  MOV R13, R71 ;  /* 0x00000047000d7202 */ /* 0x000fe20000000f00 */
[----:B------:R-:W-:Y:S02]  /*20e90*/  IMAD.MOV.U32 R12, RZ, RZ, R0 ;  /* 0x000000ffff0c7224 */ /* 0x000fe400078e0000 */
[----:B------:R-:W-:-:S07]  /*20ea0*/  IMAD.MOV.U32 R56, RZ, RZ, R14 ;  /* 0x000000ffff387224 */ /* 0x000fce00078e000e */
[----:B------:R-:W-:Y:S05]  /*20eb0*/  WARPSYNC.COLLECTIVE R15, `(.L_x_7779) ;  /* 0x000000000f087348 */ /* 0x000fea0003c00000 */
[----:B------:R0:W1:Y:S02]  /*20ec0*/  SHFL.IDX P6, R14, R13, R12, R11 ;  /* 0x0000000c0d0e7389 */ /* 0x00006400000c000b */
[----:B01----:R-:W-:Y:S01]  /*20ed0*/  ENDCOLLECTIVE ;  /* 0x000000000000791b */ /* 0x003fe20003800000 */
.L_x_7779:
[----:B------:R-:W-:Y:S01]  /*20ee0*/  SEL R39, R56, R67, P0 ;  /* 0x0000004338277207 */ /* 0x000fe20000000000 */
[----:B------:R-:W-:Y:S02]  /*20ef0*/  IMAD.MOV.U32 R13, RZ, RZ, R73 ;  /* 0x000000ffff0d7224 */ /* 0x000fe400078e0049 */
[----:B------:R-:W-:Y:S02]  /*20f00*/  IMAD.MOV.U32 R12, RZ, RZ, R2 ;  /* 0x000000ffff0c7224 */ /* 0x000fe400078e0002 */
[----:B------:R-:W-:-:S07]  /*20f10*/  IMAD.MOV.U32 R71, RZ, RZ, R14 ;  /* 0x000000ffff477224 */ /* 0x000fce00078e000e */
[----:B------:R-:W-:Y:S05]  /*20f20*/  WARPSYNC.COLLECTIVE R15, `(.L_x_7780) ;  /* 0x000000000f087348 */ /* 0x000fea0003c00000 */
[----:B------:R0:W1:Y:S02]  /*20f30*/  SHFL.IDX P6, R14, R13, R12, R11 ;  /* 0x0000000c0d0e7389 */ /* 0x00006400000c000b */
[----:B01----:R-:W-:Y:S01]  /*20f40*/  ENDCOLLECTIVE ;  /* 0x000000000000791b */ /* 0x003fe20003800000 */
.L_x_7780:
[----:B------:R-:W-:Y:S02]  /*20f50*/  IMAD.MOV.U32 R13, RZ, RZ, R75 ;  /* 0x000000ffff0d7224 */ /* 0x000fe400078e004b */
[----:B------:R-:W-:Y:S01]  /*20f60*/  IMAD.MOV.U32 R12, RZ, RZ, R0 ;  /* 0x000000ffff0c7224 */ /* 0x000fe200078e0000 */
[----:B------:R-:W-:-:S07]  /*20f70*/  MOV R58, R14 ;  /* 0x0000000e003a7202 */ /* 0x000fce0000000f00 */
[----:B------:R-:W-:Y:S05]  /*20f80*/  WARPSYNC.COLLECTIVE R15, `(.L_x_7781) ;  /* 0x000000000f087348 */ /* 0x000fea0003c00000 */
[----:B------:R0:W1:Y:S02]  /*20f90*/  SHFL.IDX P6, R14, R13, R12, R11 ;  /* 0x0000000c0d0e7389 */ /* 0x00006400000c000b */
[----:B01----:R-:W-:Y:S01]  /*20fa0*/  ENDCOLLECTIVE ;  /* 0x000000000000791b */ /* 0x003fe20003800000 */
.L_x_7781:
[----:B------:R-:W-:Y:S01]  /*20fb0*/  IMAD.MOV.U32 R13, RZ, RZ, R77 ;  /* 0x000000ffff0d7224 */ /* 0x000fe200078e004d */
[----:B------:R-:W-:Y:S01]  /*20fc0*/  MOV R12, R2 ;  /* 0x00000002000c7202 */ /* 0x000fe20000000f00 */
[----:B------:R-:W-:-:S07]  /*20fd0*/  IMAD.MOV.U32 R75, RZ, RZ, R14 ;  /* 0x000000ffff4b7224 */ /* 0x000fce00078e000e */
[----:B------:R-:W-:Y:S05]  /*20fe0*/  WARPSYNC.COLLECTIVE R15, `(.L_x_7782) ;  /* 0x000000000f087348 */ /* 0x000fea0003c00000 */
[----:B------:R0:W1:Y:S02]  /*20ff0*/  SHFL.IDX P6, R14, R13, R12, R11 ;  /* 0x0000000c0d0e7389 */ /* 0x00006400000c000b */
[----:B01----:R-:W-:Y:S01]  /*21000*/  ENDCOLLECTIVE ;  /* 0x000000000000791b */ /* 0x003fe20003800000 */
.L_x_7782:
[----:B------:R-:W-:Y:S02]  /*21010*/  SEL R12, R37, R20, P0 ;  /* 0x00000014250c7207 */ /* 0x000fe40000000000 */
[----:B------:R-:W-:Y:S02]  /*21020*/  SEL R11, R46, R49, P0 ;  /* 0x000000312e0b7207 */ /* 0x000fe40000000000 */
[----:B------:R-:W-:Y:S02]  /*21030*/  SEL R13, R71, R58, P0 ;  /* 0x0000003a470d7207 */ /* 0x000fe40000000000 */
[----:B------:R-:W-:Y:S01]  /*21040*/  SEL R15, R58, R71, P0 ;  /* 0x000000473a0f7207 */ /* 0x000fe20000000000 */
[----:B------:R-:W-:Y:S01]  /*21050*/  IMAD.MOV.U32 R60, RZ, RZ, R14 ;  /* 0x000000ffff3c7224 */ /* 0x000fe200078e000e */
[----:B------:R-:W-:Y:S02]  /*21060*/  SEL R14, R20, R37, P0 ;  /* 0x00000025140e7207 */ /* 0x000fe40000000000 */
[----:B------:R-:W-:Y:S01]  /*21070*/  SEL R37, R67, R56, P0 ;  /* 0x0000003843257207 */ /* 0x000fe20000000000 */
[----:B------:R-:W-:Y:S06]  /*21080*/  BRA `(.L_x_7783) ;  /* 0xffffff4400847947 */ /* 0x000fec000383ffff */
.L_x_7551:
[----:B------:R-:W-:Y:S01]  /*21090*/  IMAD.MOV.U32 R13, RZ, RZ, R2 ;  /* 0x000000ffff0d7224 */ /* 0x000fe200078e0002 */
[----:B------:R-:W-:Y:S01]  /*210a0*/  MOV R11, 0x181f ;  /* 0x0000181f000b7802 */ /* 0x000fe20000000f00 */
[----:B------:R-:W-:Y:S02]  /*210b0*/  IMAD.MOV.U32 R12, RZ, RZ, RZ ;  /* 0x000000ffff0c7224 */ /* 0x000fe400078e00ff */
[----:B------:R-:W-:-:S07]  /*210c0*/  IMAD.MOV.U32 R15, RZ, RZ, -0x1 ;  /* 0xffffffffff0f7424 */ /* 0x000fce00078e00ff */
[----:B01----:R-:W-:Y:S05]  /*210d0*/  WARPSYNC.COLLECTIVE R15, `(.L_x_7784) ;  /* 0x000000000f087348 */ /* 0x003fea0003c00000 */
[----:B------:R2:W3:Y:S02]  /*210e0*/  SHFL.IDX P6, R14, R13, R12, R11 ;  /* 0x0000000c0d0e7389 */ /* 0x0004e400000c000b */
[----:B0123--:R-:W-:Y:S01]  /*210f0*/  ENDCOLLECTIVE ;  /* 0x000000000000791b */ /* 0x00ffe20003800000 */
.L_x_7784:
[----:B------:R-:W-:Y:S02]  /*21100*/  IMAD.MOV.U32 R13, RZ, RZ, R0 ;  /* 0x000000ffff0d7224 */ /* 0x000fe400078e0000 */
[----:B------:R-:W-:-:S07]  /*21110*/  IMAD.MOV.U32 R3, RZ, RZ, R14 ;  /* 0x000000ffff037224 */ /* 0x000fce00078e000e */
[----:B------:R-:W-:Y:S05]  /*21120*/  WARPSYNC.COLLECTIVE R15, `(.L_x_7785) ;  /* 0x000000000f087348 */ /* 0x000fea0003c00000 */
[----:B------:R0:W1:Y:S02]  /*21130*/  SHFL.IDX P6, R14, R13, R12, R11 ;  /* 0x0000000c0d0e7389 */ /* 0x00006400000c000b */
[----:B01----:R-:W-:Y:S01]  /*21140*/  ENDCOLLECTIVE ;  /* 0x000000000000791b */ /* 0x003fe20003800000 */
.L_x_7785:
[----:B------:R-:W-:Y:S05]  /*21150*/  BRA `(.L_x_7786) ;  /* 0xffffff5800ec7947 */ /* 0x000fea000383ffff */
.L_x_7554:
[----:B------:R-:W-:Y:S01]  /*21160*/  BSSY B1, `(.L_x_7787) ;  /* 0x0000008000017945 */ /* 0x000fe20003800000 */
[----:B------:R-:W-:Y:S01]  /*21170*/  IMAD.MOV.U32 R13, RZ, RZ, R2 ;  /* 0x000000ffff0d7224 */ /* 0x000fe200078e0002 */
[----:B------:R-:W-:Y:S01]  /*21180*/  MOV R12, 0x1 ;  /* 0x00000001000c7802 */ /* 0x000fe20000000f00 */
[----:B------:R-:W-:Y:S02]  /*21190*/  IMAD.MOV.U32 R11, RZ, RZ, 0x181f ;  /* 0x0000181fff0b7424 */ /* 0x000fe400078e00ff */
[----:B---3--:R-:W-:-:S07]  /*211a0*/  IMAD.MOV.U32 R15, RZ, RZ, -0x1 ;  /* 0xffffffffff0f7424 */ /* 0x008fce00078e00ff */
[----:B012-4-:R-:W-:Y:S05]  /*211b0*/  WARPSYNC.COLLECTIVE R15, `(.L_x_7788) ;  /* 0x000000000f087348 */ /* 0x017fea0003c00000 */
[----:B----4-:R3:W4:Y:S02]  /*211c0*/  SHFL.IDX P6, R14, R13, R12, R11 ;  /* 0x0000000c0d0e7389 */ /* 0x01072400000c000b */
[----:B01234-:R-:W-:Y:S01]  /*211d0*/  ENDCOLLECTIVE ;  /* 0x000000000000791b */ /* 0x01ffe20003800000 */
.L_x_7788:
[----:B------:R-:W-:Y:S05]  /*211e0*/  BSYNC B1 ;  /* 0x0000000000017941 */ /* 0x000fea0003800000 */
.L_x_7787:
        /* <DEDUP_REMOVED lines=8> */
.L_x_7789:
[----:B------:R-:W-:Y:S05]  /*21270*/  BRA `(.L_x_7790) ;  /* 0xffffff5800f87947 */ /* 0x000fea000383ffff */
.L_x_7557:
[----:B------:R-:W-:Y:S01]  /*21280*/  BSSY B1, `(.L_x_7791) ;  /* 0x0000008000017945 */ /* 0x000fe20003800000 */
[----:B------:R-:W-:Y:S01]  /*21290*/  IMAD.MOV.U32 R13, RZ, RZ, R2 ;  /* 0x000000ffff0d7224 */ /* 0x000fe200078e0002 */
[----:B------:R-:W-:Y:S01]  /*212a0*/  MOV R11, 0x181f ;  /* 0x0000181f000b7802 */ /* 0x000fe20000000f00 */
[----:B------:R-:W-:Y:S02]  /*212b0*/  IMAD.MOV.U32 R12, RZ, RZ, 0x2 ;  /* 0x00000002ff0c7424 */ /* 0x000fe400078e00ff */
[----:B0-----:R-:W-:-:S07]  /*212c0*/  IMAD.MOV.U32 R15, RZ, RZ, -0x1 ;  /* 0xffffffffff0f7424 */ /* 0x001fce00078e00ff */
[----:B-1234-:R-:W-:Y:S05]  /*212d0*/  WARPSYNC.COLLECTIVE R15, `(.L_x_7792) ;  /* 0x000000000f087348 */ /* 0x01efea0003c00000 */
[----:B----4-:R0:W4:Y:S02]  /*212e0*/  SHFL.IDX P6, R14, R13, R12, R11 ;  /* 0x0000000c0d0e7389 */ /* 0x01012400000c000b */
[----:B01234-:R-:W-:Y:S01]  /*212f0*/  ENDCOLLECTIVE ;  /* 0x000000000000791b */ /* 0x01ffe20003800000 */
.L_x_7792:
[----:B------:R-:W-:Y:S05]  /*21300*/  BSYNC B1 ;  /* 0x0000000000017941 */ /* 0x000fea0003800000 */
.L_x_7791:
        /* <DEDUP_REMOVED lines=8> */
.L_x_7793:
[----:B------:R-:W-:Y:S05]  /*21390*/  BRA `(.L_x_7794) ;  /* 0xffffff5c00007947 */ /* 0x000fea000383ffff */
.L_x_7560:
[----:B------:R-:W-:Y:S01]  /*213a0*/  BSSY B1, `(.L_x_7795) ;  /* 0x0000008000017945 */ /* 0x000fe20003800000 */
[----:B------:R-:W-:Y:S01]  /*213b0*/  IMAD.MOV.U32 R13, RZ, RZ, R2 ;  /* 0x000000ffff0d7224 */ /* 0x000fe200078e0002 */
[----:B0-----:R-:W-:Y:S01]  /*213c0*/  MOV R15, 0xffffffff ;  /* 0xffffffff000f7802 */ /* 0x001fe20000000f00 */
[----:B------:R-:W-:Y:S02]  /*213d0*/  IMAD.MOV.U32 R12, RZ, RZ, 0x3 ;  /* 0x00000003ff0c7424 */ /* 0x000fe400078e00ff */
[----:B------:R-:W-:-:S07]  /*213e0*/  IMAD.MOV.U32 R11, RZ, RZ, 0x181f ;  /* 0x0000181fff0b7424 */ /* 0x000fce00078e00ff */
[----:B-1234-:R-:W-:Y:S05]  /*213f0*/  WARPSYNC.COLLECTIVE R15, `(.L_x_7796) ;  /* 0x000000000f087348 */ /* 0x01efea0003c00000 */
[----:B------:R0:W0:Y:S02]  /*21400*/  SHFL.IDX P6, R14, R13, R12, R11 ;  /* 0x0000000c0d0e7389 */ /* 0x00002400000c000b */
[----:B01234-:R-:W-:Y:S01]  /*21410*/  ENDCOLLECTIVE ;  /* 0x000000000000791b */ /* 0x01ffe20003800000 */
.L_x_7796:
[----:B------:R-:W-:Y:S05]  /*21420*/  BSYNC B1 ;  /* 0x0000000000017941 */ /* 0x000fea0003800000 */
.L_x_7795:
        /* <DEDUP_REMOVED lines=8> */
.L_x_7797:
[----:B------:R-:W-:Y:S05]  /*214b0*/  BRA `(.L_x_7798) ;  /* 0xffffff5c00087947 */ /* 0x000fea000383ffff */
.L_x_7576:
        /* <DEDUP_REMOVED lines=11> */
.L_x_7800:
[----:B------:R-:W-:Y:S05]  /*21570*/  BSYNC B1 ;  /* 0x0000000000017941 */ /* 0x000fea0003800000 */
.L_x_7799:
[----:B------:R-:W-:Y:S05]  /*21580*/  BRA `(.L_x_7801) ;  /* 0xffffff7000007947 */ /* 0x000fea000383ffff */
.L_x_7578:
[----:B------:R-:W-:Y:S01]  /*21590*/  BSSY B1, `(.L_x_7802) ;  /* 0x0000006000017945 */ /* 0x000fe20003800000 */
[----:B------:R-:W-:-:S07]  /*215a0*/  MOV R15, 0xffffffff ;  /* 0xffffffff000f7802 */ /* 0x000fce0000000f00 */
[----:B0-----:R-:W-:Y:S05]  /*215b0*/  WARPSYNC.COLLECTIVE R15, `(.L_x_7803) ;  /* 0x000000000f0c7348 */ /* 0x001fea0003c00000 */
[----:B------:R-:W-:Y:S02]  /*215c0*/  ELECT P6, UR62, PT ;  /* 0x00000000003e782f */ /* 0x000fe400038c0000 */
[----:B------:R-:W-:Y:S01]  /*215d0*/  MOV R14, UR62 ;  /* 0x0000003e000e7c02 */ /* 0x000fe20008000f00 */
[----:B0-----:R-:W-:Y:S10]  /*215e0*/  ENDCOLLECTIVE ;  /* 0x000000000000791b */ /* 0x001ff40003800000 */
.L_x_7803:
[----:B------:R-:W-:Y:S05]  /*215f0*/  BSYNC B1 ;  /* 0x0000000000017941 */ /* 0x000fea0003800000 */
.L_x_7802:
[----:B------:R-:W-:Y:S05]  /*21600*/  BRA `(.L_x_7577) ;  /* 0xffffff6c00f87947 */ /* 0x000fea000383ffff */
.L_x_7580:
[----:B0-----:R0:W1:Y:S02]  /*21610*/  SYNCS.PHASECHK.TRANS64.TRYWAIT P0, [R22+URZ+0x22820], R5 ;  /* 0x02282005160075a7 */ /* 0x001064000800017f */
[----:B-1----:R-:W-:Y:S05]  /*21620*/  @!P0 NANOSLEEP.SYNCS 0x989680 ;  /* 0x009896800000895d */ /* 0x002fea0003900000 */
[----:B------:R-:W1:Y:S02]  /*21630*/  @!P0 SYNCS.PHASECHK.TRANS64 P0, [R22+URZ+0x22820], R5 ;  /* 0x02282005160085a7 */ /* 0x000e64000800007f */
[----:B-1----:R-:W-:Y:S05]  /*21640*/  @!P0 BRA `(.L_x_7580) ;  /* 0xfffffffc00f08947 */ /* 0x002fea000383ffff */
[----:B------:R-:W-:Y:S05]  /*21650*/  BRA `(.L_x_7804) ;  /* 0xffffff7000087947 */ /* 0x000fea000383ffff */
.L_x_7584:
[----:B0-----:R0:W1:Y:S02]  /*21660*/  SYNCS.PHASECHK.TRANS64.TRYWAIT P0, [R5+URZ+0x228a0], R6 ;  /* 0x0228a006050075a7 */ /* 0x001064000800017f */
[----:B-1----:R-:W-:Y:S05]  /*21670*/  @!P0 NANOSLEEP.SYNCS 0x989680 ;  /* 0x009896800000895d */ /* 0x002fea0003900000 */
[----:B------:R-:W1:Y:S02]  /*21680*/  @!P0 SYNCS.PHASECHK.TRANS64 P0, [R5+URZ+0x228a0], R6 ;  /* 0x0228a006050085a7 */ /* 0x000e64000800007f */
[----:B-1----:R-:W-:Y:S05]  /*21690*/  @!P0 BRA `(.L_x_7584) ;  /* 0xfffffffc00f08947 */ /* 0x002fea000383ffff */
[----:B------:R-:W-:Y:S05]  /*216a0*/  BRA `(.L_x_7805) ;  /* 0xffffff7000247947 */ /* 0x000fea000383ffff */
.L_x_7589:
[----:B-1----:R1:W2:Y:S02]  /*216b0*/  SYNCS.PHASECHK.TRANS64.TRYWAIT P0, [R5+URZ+0x228c0], R6 ;  /* 0x0228c006050075a7 */ /* 0x0022a4000800017f */
[----:B--2---:R-:W-:Y:S05]  /*216c0*/  @!P0 NANOSLEEP.SYNCS 0x989680 ;  /* 0x009896800000895d */ /* 0x004fea0003900000 */
[----:B------:R-:W2:Y:S02]  /*216d0*/  @!P0 SYNCS.PHASECHK.TRANS64 P0, [R5+URZ+0x228c0], R6 ;  /* 0x0228c006050085a7 */ /* 0x000ea4000800007f */
[----:B--2---:R-:W-:Y:S05]  /*216e0*/  @!P0 BRA `(.L_x_7589) ;  /* 0xfffffffc00f08947 */ /* 0x004fea000383ffff */
[----:B------:R-:W-:Y:S05]  /*216f0*/  BRA `(.L_x_7806) ;  /* 0xffffff7000a07947 */ /* 0x000fea000383ffff */
.L_x_7596:
[----:B0-----:R0:W1:Y:S02]  /*21700*/  SYNCS.PHASECHK.TRANS64.TRYWAIT P1, [R5+URZ+0x228a0], R6 ;  /* 0x0228a006050075a7 */ /* 0x001064000802017f */
[----:B-1----:R-:W-:Y:S05]  /*21710*/  @!P1 NANOSLEEP.SYNCS 0x989680 ;  /* 0x009896800000995d */ /* 0x002fea0003900000 */
[----:B------:R-:W1:Y:S02]  /*21720*/  @!P1 SYNCS.PHASECHK.TRANS64 P1, [R5+URZ+0x228a0], R6 ;  /* 0x0228a006050095a7 */ /* 0x000e64000802007f */
[----:B-1----:R-:W-:Y:S05]  /*21730*/  @!P1 BRA `(.L_x_7596) ;  /* 0xfffffffc00f09947 */ /* 0x002fea000383ffff */
[----:B------:R-:W-:Y:S05]  /*21740*/  BRA `(.L_x_7807) ;  /* 0xffffff7400687947 */ /* 0x000fea000383ffff */
.L_x_7601:
[----:B-1----:R1:W2:Y:S02]  /*21750*/  SYNCS.PHASECHK.TRANS64.TRYWAIT P1, [R5+URZ+0x228c0], R6 ;  /* 0x0228c006050075a7 */ /* 0x0022a4000802017f */
[----:B--2---:R-:W-:Y:S05]  /*21760*/  @!P1 NANOSLEEP.SYNCS 0x989680 ;  /* 0x009896800000995d */ /* 0x004fea0003900000 */
[----:B------:R-:W2:Y:S02]  /*21770*/  @!P1 SYNCS.PHASECHK.TRANS64 P1, [R5+URZ+0x228c0], R6 ;  /* 0x0228c006050095a7 */ /* 0x000ea4000802007f */
[----:B--2---:R-:W-:Y:S05]  /*21780*/  @!P1 BRA `(.L_x_7601) ;  /* 0xfffffffc00f09947 */ /* 0x004fea000383ffff */
[----:B------:R-:W-:Y:S05]  /*21790*/  BRA `(.L_x_7808) ;  /* 0xffffff7400e07947 */ /* 0x000fea000383ffff */
.L_x_7616:
[----:B------:R-:W0:Y:S01]  /*217a0*/  S2R R20, SR_TID.X ;  /* 0x0000000000147919 */ /* 0x000e220000002100 */
[----:B------:R-:W-:Y:S01]  /*217b0*/  BSSY B0, `(.L_x_7809) ;  /* 0x000000a000007945 */ /* 0x000fe20003800000 */
[----:B------:R-:W-:Y:S02]  /*217c0*/  IMAD.MOV.U32 R12, RZ, RZ, RZ ;  /* 0x000000ffff0c7224 */ /* 0x000fe400078e00ff */
[----:B------:R-:W-:Y:S01]  /*217d0*/  IMAD.MOV.U32 R11, RZ, RZ, 0x1f ;  /* 0x0000001fff0b7424 */ /* 0x000fe200078e00ff */
[----:B0-----:R-:W-:-:S04]  /*217e0*/  SHF.R.U32.HI R15, RZ, 0x5, R20 ;  /* 0x00000005ff0f7819 */ /* 0x001fc80000011614 */
[----:B------:R-:W-:-:S05]  /*217f0*/  LOP3.LUT R15, R15, 0x3, RZ, 0xc0, !PT ;  /* 0x000000030f0f7812 */ /* 0x000fca00078ec0ff */
[----:B------:R-:W-:Y:S02]  /*21800*/  IMAD.MOV.U32 R13, RZ, RZ, R15 ;  /* 0x000000ffff0d7224 */ /* 0x000fe400078e000f */
[----:B------:R-:W-:-:S07]  /*21810*/  IMAD.MOV.U32 R15, RZ, RZ, -0x1 ;  /* 0xffffffffff0f7424 */ /* 0x000fce00078e00ff */
[----:B-----5:R-:W-:Y:S05]  /*21820*/  WARPSYNC.COLLECTIVE R15, `(.L_x_7810) ;  /* 0x000000000f087348 */ /* 0x020fea0003c00000 */
[----:B------:R0:W1:Y:S02]  /*21830*/  SHFL.IDX P6, R14, R13, R12, R11 ;  /* 0x0000000c0d0e7389 */ /* 0x00006400000c000b */
[----:B01---5:R-:W-:Y:S01]  /*21840*/  ENDCOLLECTIVE ;  /* 0x000000000000791b */ /* 0x023fe20003800000 */
.L_x_7810:
[----:B------:R-:W-:Y:S05]  /*21850*/  BSYNC B0 ;  /* 0x0000000000007941 */ /* 0x000fea0003800000 */
.L_x_7809:
[----:B------:R-:W-:Y:S05]  /*21860*/  BRA `(.L_x_7811) ;  /* 0xffffff84004c7947 */ /* 0x000fea000383ffff */
.L_x_7619:
[----:B0-----:R-:W2:Y:S02]  /*21870*/  LDL R0, [R1+0x34] ;  /* 0x0000340001007983 */ /* 0x001ea40000100800 */
[----:B--2---:R0:W1:Y:S02]  /*21880*/  SYNCS.PHASECHK.TRANS64.TRYWAIT P0, [R6+URZ+0x22880], R0 ;  /* 0x02288000060075a7 */ /* 0x004064000800017f */
[----:B-1----:R-:W-:Y:S05]  /*21890*/  @!P0 NANOSLEEP.SYNCS 0x989680 ;  /* 0x009896800000895d */ /* 0x002fea0003900000 */
[----:B------:R-:W1:Y:S02]  /*218a0*/  @!P0 SYNCS.PHASECHK.TRANS64 P0, [R6+URZ+0x22880], R0 ;  /* 0x02288000060085a7 */ /* 0x000e64000800007f */
[----:B-1----:R-:W-:Y:S05]  /*218b0*/  @!P0 BRA `(.L_x_7619) ;  /* 0xfffffffc00ec8947 */ /* 0x002fea000383ffff */
[----:B------:R-:W-:Y:S05]  /*218c0*/  BRA `(.L_x_7812) ;  /* 0xffffff84006c7947 */ /* 0x000fea000383ffff */
.L_x_7620:
        /* <DEDUP_REMOVED lines=8> */
.L_x_7814:
[----:B------:R-:W-:Y:S05]  /*21950*/  BSYNC B0 ;  /* 0x0000000000007941 */ /* 0x000fea0003800000 */
.L_x_7813:
[----:B------:R-:W-:Y:S01]  /*21960*/  MOV R13, R0 ;  /* 0x00000000000d7202 */ /* 0x000fe20000000f00 */
[----:B------:R-:W-:Y:S01]  /*21970*/  IMAD.MOV.U32 R12, RZ, RZ, RZ ;  /* 0x000000ffff0c7224 */ /* 0x000fe200078e00ff */
[----:B------:R-:W-:Y:S01]  /*21980*/  ISETP.GE.AND P2, PT, R7, 0x21, PT ;  /* 0x000000210700780c */ /* 0x000fe20003f46270 */
[----:B------:R-:W-:Y:S01]  /*21990*/  IMAD.MOV.U32 R11, RZ, RZ, 0x181f ;  /* 0x0000181fff0b7424 */ /* 0x000fe200078e00ff */
[----:B------:R-:W-:Y:S01]  /*219a0*/  LOP3.LUT R25, R25, 0xffffffef, RZ, 0xc0, !PT ;  /* 0xffffffef19197812 */ /* 0x000fe200078ec0ff */
[----:B------:R-:W-:Y:S01]  /*219b0*/  IMAD.MOV.U32 R15, RZ, RZ, -0x1 ;  /* 0xffffffffff0f7424 */ /* 0x000fe200078e00ff */
[C---:B------:R-:W-:Y:S01]  /*219c0*/  ISETP.GE.AND P3, PT, R7.reuse, 0x91, PT ;  /* 0x000000910700780c */ /* 0x040fe20003f66270 */
[----:B------:R-:W-:Y:S01]  /*219d0*/  IMAD.MOV.U32 R21, RZ, RZ, R14 ;  /* 0x000000ffff157224 */ /* 0x000fe200078e000e */
[----:B------:R-:W-:-:S13]  /*219e0*/  ISETP.GE.AND P5, PT, R7, 0x31, PT ;  /* 0x000000310700780c */ /* 0x000fda0003fa6270 */
[----:B------:R-:W-:Y:S05]  /*219f0*/  WARPSYNC.COLLECTIVE R15, `(.L_x_7815) ;  /* 0x000000000f087348 */ /* 0x000fea0003c00000 */
[----:B------:R0:W1:Y:S02]  /*21a00*/  SHFL.IDX P6, R14, R13, R12, R11 ;  /* 0x0000000c0d0e7389 */ /* 0x00006400000c000b */
[----:B01----:R-:W-:Y:S01]  /*21a10*/  ENDCOLLECTIVE ;  /* 0x000000000000791b */ /* 0x003fe20003800000 */
.L_x_7815:
[----:B------:R-:W-:Y:S01]  /*21a20*/  ISETP.GE.AND P4, PT, R7, 0x61, PT ;  /* 0x000000610700780c */ /* 0x000fe20003f86270 */
[----:B------:R-:W-:Y:S02]  /*21a30*/  IMAD.MOV.U32 R13, RZ, RZ, R2 ;  /* 0x000000ffff0d7224 */ /* 0x000fe400078e0002 */
[----:B------:R-:W-:Y:S02]  /*21a40*/  IMAD.MOV.U32 R12, RZ, RZ, 0x1 ;  /* 0x00000001ff0c7424 */ /* 0x000fe400078e00ff */
[----:B------:R-:W-:-:S08]  /*21a50*/  IMAD.MOV.U32 R3, RZ, RZ, R14 ;  /* 0x000000ffff037224 */ /* 0x000fd000078e000e */
[----:B------:R-:W-:Y:S05]  /*21a60*/  WARPSYNC.COLLECTIVE R15, `(.L_x_7816) ;  /* 0x000000000f087348 */ /* 0x000fea0003c00000 */
[----:B------:R0:W1:Y:S02]  /*21a70*/  SHFL.IDX P6, R14, R13, R12, R11 ;  /* 0x0000000c0d0e7389 */ /* 0x00006400000c000b */
[----:B01----:R-:W-:Y:S01]  /*21a80*/  ENDCOLLECTIVE ;  /* 0x000000000000791b */ /* 0x003fe20003800000 */
.L_x_7816:
[----:B------:R-:W-:Y:S01]  /*21a90*/  IADD3 R30, P1, R35, R3, RZ ;  /* 0x00000003231e7210 */ /* 0x000fe20007f3e0ff */
[----:B------:R-:W-:-:S03]  /*21aa0*/  IMAD.IADD R3, R22, 0x1, R29 ;  /* 0x0000000116037824 */ /* 0x000fc600078e021d */
[----:B------:R-:W-:Y:S02]  /*21ab0*/  IADD3.X R31, RZ, R21, RZ, P1, !PT ;  /* 0x00000015ff1f7210 */ /* 0x000fe40000ffe4ff */
[----:B------:R-:W-:Y:S02]  /*21ac0*/  ISETP.LT.OR P1, PT, R7, 0x1, P0 ;  /* 0x000000010700780c */ /* 0x000fe40000721670 */
[----:B------:R-:W-:-:S11]  /*21ad0*/  MOV R13, R0 ;  /* 0x00000000000d7202 */ /* 0x000fd60000000f00 */
        /* <DEDUP_REMOVED lines=8> */
.L_x_7817:
[----:B------:R-:W-:Y:S02]  /*21b60*/  IMAD.MOV.U32 R13, RZ, RZ, R2 ;  /* 0x000000ffff0d7224 */ /* 0x000fe400078e0002 */
[----:B------:R-:W-:Y:S02]  /*21b70*/  IMAD.MOV.U32 R12, RZ, RZ, 0x2 ;  /* 0x00000002ff0c7424 */ /* 0x000fe400078e00ff */
[----:B------:R-:W-:-:S05]  /*21b80*/  IMAD.MOV.U32 R11, RZ, RZ, R14 ;  /* 0x000000ffff0b7224 */ /* 0x000fca00078e000e */
[----:B------:R-:W-:Y:S02]  /*21b90*/  IADD3 R30, P1, R35, R11, RZ ;  /* 0x0000000b231e7210 */ /* 0x000fe40007f3e0ff */
[----:B------:R-:W-:-:S03]  /*21ba0*/  MOV R11, 0x181f ;  /* 0x0000181f000b7802 */ /* 0x000fc60000000f00 */
[----:B------:R-:W-:Y:S01]  /*21bb0*/  IMAD.X R31, RZ, RZ, R21, P1 ;  /* 0x000000ffff1f7224 */ /* 0x000fe200008e0615 */
[----:B------:R-:W-:-:S13]  /*21bc0*/  ISETP.LT.OR P1, PT, R7, 0x11, P0 ;  /* 0x000000110700780c */ /* 0x000fda0000721670 */
[----:B------:R-:W-:Y:S05]  /*21bd0*/  WARPSYNC.COLLECTIVE R15, `(.L_x_7818) ;  /* 0x000000000f087348 */ /* 0x000fea0003c00000 */
[----:B------:R0:W1:Y:S02]  /*21be0*/  SHFL.IDX P6, R14, R13, R12, R11 ;  /* 0x0000000c0d0e7389 */ /* 0x00006400000c000b */
[----:B01----:R-:W-:Y:S01]  /*21bf0*/  ENDCOLLECTIVE ;  /* 0x000000000000791b */ /* 0x003fe20003800000 */
.L_x_7818:
        /* <DEDUP_REMOVED lines=9> */
.L_x_7819:
[----:B------:R-:W-:Y:S01]  /*21c90*/  MOV R13, R2 ;  /* 0x00000002000d7202 */ /* 0x000fe20000000f00 */
[----:B------:R-:W-:Y:S02]  /*21ca0*/  IMAD.MOV.U32 R12, RZ, RZ, 0x3 ;  /* 0x00000003ff0c7424 */ /* 0x000fe400078e00ff */
[----:B------:R-:W-:-:S05]  /*21cb0*/  IMAD.MOV.U32 R11, RZ, RZ, R14 ;  /* 0x000000ffff0b7224 */ /* 0x000fca00078e000e */
[----:B------:R-:W-:Y:S01]  /*21cc0*/  IADD3 R30, P1, R35, R11, RZ ;  /* 0x0000000b231e7210 */ /* 0x000fe20007f3e0ff */
[----:B------:R-:W-:-:S04]  /*21cd0*/  IMAD.MOV.U32 R11, RZ, RZ, 0x181f ;  /* 0x0000181fff0b7424 */ /* 0x000fc800078e00ff */
[----:B------:R-:W-:-:S08]  /*21ce0*/  IMAD.X R31, RZ, RZ, R21, P1 ;  /* 0x000000ffff1f7224 */ /* 0x000fd000008e0615 */
[----:B------:R-:W-:Y:S05]  /*21cf0*/  WARPSYNC.COLLECTIVE R15, `(.L_x_7820) ;  /* 0x000000000f087348 */ /* 0x000fea0003c00000 */
[----:B------:R0:W1:Y:S02]  /*21d00*/  SHFL.IDX P6, R14, R13, R12, R11 ;  /* 0x0000000c0d0e7389 */ /* 0x00006400000c000b */
[----:B01----:R-:W-:Y:S01]  /*21d10*/  ENDCOLLECTIVE ;  /* 0x000000000000791b */ /* 0x003fe20003800000 */
.L_x_7820:
        /* <DEDUP_REMOVED lines=10> */
.L_x_7821:
[----:B------:R-:W-:Y:S02]  /*21dc0*/  IMAD.MOV.U32 R13, RZ, RZ, R2 ;  /* 0x000000ffff0d7224 */ /* 0x000fe400078e0002 */
[----:B------:R-:W-:Y:S01]  /*21dd0*/  IMAD.MOV.U32 R12, RZ, RZ, 0x4 ;  /* 0x00000004ff0c7424 */ /* 0x000fe200078e00ff */
[----:B------:R-:W-:-:S04]  /*21de0*/  MOV R11, R14 ;  /* 0x0000000e000b7202 */ /* 0x000fc80000000f00 */
[----:B------:R-:W-:Y:S01]  /*21df0*/  IADD3 R30, P1, R35, R11, RZ ;  /* 0x0000000b231e7210 */ /* 0x000fe20007f3e0ff */
[----:B------:R-:W-:-:S04]  /*21e00*/  IMAD.MOV.U32 R11, RZ, RZ, 0x181f ;  /* 0x0000181fff0b7424 */ /* 0x000fc800078e00ff */
[----:B------:R-:W-:-:S08]  /*21e10*/  IMAD.X R31, RZ, RZ, R21, P1 ;  /* 0x000000ffff1f7224 */ /* 0x000fd000008e0615 */
[----:B------:R-:W-:Y:S05]  /*21e20*/  WARPSYNC.COLLECTIVE R15, `(.L_x_7822) ;  /* 0x000000000f087348 */ /* 0x000fea0003c00000 */
[----:B------:R0:W1:Y:S02]  /*21e30*/  SHFL.IDX P6, R14, R13, R12, R11 ;  /* 0x0000000c0d0e7389 */ /* 0x00006400000c000b */
[----:B01----:R-:W-:Y:S01]  /*21e40*/  ENDCOLLECTIVE ;  /* 0x000000000000791b */ /* 0x003fe20003800000 */
.L_x_7822:
[----:B------:R-:W-:Y:S01]  /*21e50*/  ISETP.LT.OR P1, PT, R7, 0x31, P0 ;  /* 0x000000310700780c */ /* 0x000fe20000721670 */
[----:B------:R-:W-:-:S12]  /*21e60*/  IMAD.MOV.U32 R13, RZ, RZ, R0 ;  /* 0x000000ffff0d7224 */ /* 0x000fd800078e0000 */
[----:B------:R-:W-:Y:S01]  /*21e70*/  @!PT LDS RZ, [RZ] ;  /* 0x00000000fffff984 */ /* 0x000fe20000000800 */
[----:B------:R-:W-:Y:S01]  /*21e80*/  @!PT LDS RZ, [RZ] ;  /* 0x00000000fffff984 */ /* 0x000fe20000000800 */
[----:B------:R-:W-:Y:S01]  /*21e90*/  @!PT LDS RZ, [RZ] ;  /* 0x00000000fffff984 */ /* 0x000fe20000000800 */
[----:B------:R0:W-:Y:S01]  /*21ea0*/  LDGSTS.E.BYPASS.LTC128B.128 [R3+0xbc00], desc[UR60][R30.64], !P1 ;  /* 0x0bc000001e037fae */ /* 0x0001e2000c901d7c */
[----:B------:R-:W-:-:S07]  /*21eb0*/  MOV R21, R14 ;  /* 0x0000000e00157202 */ /* 0x000fce0000000f00 */
[----:B0-----:R-:W-:Y:S05]  /*21ec0*/  WARPSYNC.COLLECTIVE R15, `(.L_x_7823) ;  /* 0x000000000f087348 */ /* 0x001fea0003c00000 */
[----:B------:R1:W2:Y:S02]  /*21ed0*/  SHFL.IDX P6, R14, R13, R12, R11 ;  /* 0x0000000c0d0e7389 */ /* 0x0002a400000c000b */
[----:B012---:R-:W-:Y:S01]  /*21ee0*/  ENDCOLLECTIVE ;  /* 0x000000000000791b */ /* 0x007fe20003800000 */
.L_x_7823:
        /* <DEDUP_REMOVED lines=9> */
.L_x_7824:
        /* <DEDUP_REMOVED lines=10> */
.L_x_7825:
        /* <DEDUP_REMOVED lines=9> */
.L_x_7826:
        /* <DEDUP_REMOVED lines=10> */
.L_x_7827:
        /* <DEDUP_REMOVED lines=10> */
.L_x_7828:
        /* <DEDUP_REMOVED lines=9> */
.L_x_7829:
[----:B------:R-:W-:Y:S01]  /*22280*/  MOV R13, R10 ;  /* 0x0000000a000d7202 */ /* 0x000fe20000000f00 */
[----:B------:R-:W-:Y:S02]  /*22290*/  IMAD.MOV.U32 R12, RZ, RZ, RZ ;  /* 0x000000ffff0c7224 */ /* 0x000fe400078e00ff */
[----:B------:R-:W-:-:S07]  /*222a0*/  IMAD.MOV.U32 R0, RZ, RZ, R14 ;  /* 0x000000ffff007224 */ /* 0x000fce00078e000e */
[----:B------:R-:W-:Y:S05]  /*222b0*/  WARPSYNC.COLLECTIVE R15, `(.L_x_7830) ;  /* 0x000000000f087348 */ /* 0x000fea0003c00000 */
[----:B------:R0:W1:Y:S02]  /*222c0*/  SHFL.IDX P6, R14, R13, R12, R11 ;  /* 0x0000000c0d0e7389 */ /* 0x00006400000c000b */
[----:B01----:R-:W-:Y:S01]  /*222d0*/  ENDCOLLECTIVE ;  /* 0x000000000000791b */ /* 0x003fe20003800000 */
.L_x_7830:
        /* <DEDUP_REMOVED lines=12> */
.L_x_7831:
[----:B------:R-:W-:Y:S02]  /*223a0*/  IMAD.MOV.U32 R13, RZ, RZ, R10 ;  /* 0x000000ffff0d7224 */ /* 0x000fe400078e000a */
[----:B------:R-:W-:Y:S02]  /*223b0*/  IMAD.MOV.U32 R12, RZ, RZ, 0x1 ;  /* 0x00000001ff0c7424 */ /* 0x000fe400078e00ff */
[----:B------:R-:W-:-:S07]  /*223c0*/  IMAD.MOV.U32 R0, RZ, RZ, R14 ;  /* 0x000000ffff007224 */ /* 0x000fce00078e000e */
[----:B------:R-:W-:Y:S05]  /*223d0*/  WARPSYNC.COLLECTIVE R15, `(.L_x_7832) ;  /* 0x000000000f087348 */ /* 0x000fea0003c00000 */
[----:B------:R0:W1:Y:S02]  /*223e0*/  SHFL.IDX P6, R14, R13, R12, R11 ;  /* 0x0000000c0d0e7389 */ /* 0x00006400000c000b */
[----:B01----:R-:W-:Y:S01]  /*223f0*/  ENDCOLLECTIVE ;  /* 0x000000000000791b */ /* 0x003fe20003800000 */
.L_x_7832:
[----:B------:R-:W-:-:S04]  /*22400*/  IADD3 R30, P1, R35, R0, RZ ;  /* 0x00000000231e7210 */ /* 0x000fc80007f3e0ff */
[----:B------:R-:W-:Y:S02]  /*22410*/  IADD3.X R31, RZ, R2, RZ, P1, !PT ;  /* 0x00000002ff1f7210 */ /* 0x000fe40000ffe4ff */
        /* <DEDUP_REMOVED lines=11> */
.L_x_7833:
[----:B------:R-:W-:Y:S02]  /*224d0*/  @P1 LOP3.LUT R25, R25, 0x10, RZ, 0xfc, !PT ;  /* 0x0000001019191812 */ /* 0x000fe400078efcff */
[----:B------:R-:W-:Y:S02]  /*224e0*/  ISETP.GE.AND P1, PT, R7, 0x41, PT ;  /* 0x000000410700780c */ /* 0x000fe40003f26270 */
[----:B------:R-:W-:-:S04]  /*224f0*/  LOP3.LUT R25, R25, 0xfffffff7, RZ, 0xc0, !PT ;  /* 0xfffffff719197812 */ /* 0x000fc800078ec0ff */
[----:B------:R-:W-:Y:S02]  /*22500*/  @P2 LOP3.LUT R25, R25, 0x8, RZ, 0xfc, !PT ;  /* 0x0000000819192812 */ /* 0x000fe400078efcff */
[----:B------:R-:W-:Y:S02]  /*22510*/  ISETP.GE.AND P2, PT, R7, 0x51, PT ;  /* 0x000000510700780c */ /* 0x000fe40003f46270 */
[----:B------:R-:W-:Y:S02]  /*22520*/  LOP3.LUT R25, R25, 0xffffffdf, RZ, 0xc0, !PT ;  /* 0xffffffdf19197812 */ /* 0x000fe400078ec0ff */
[----:B------:R-:W-:Y:S02]  /*22530*/  MOV R10, R14 ;  /* 0x0000000e000a7202 */ /* 0x000fe40000000f00 */
[----:B------:R-:W-:Y:S02]  /*22540*/  @P1 LOP3.LUT R25, R25, 0x20, RZ, 0xfc, !PT ;  /* 0x0000002019191812 */ /* 0x000fe400078efcff */
[----:B------:R-:W-:-:S02]  /*22550*/  ISETP.GE.AND P1, PT, R7, 0x71, PT ;  /* 0x000000710700780c */ /* 0x000fc40003f26270 */
[----:B------:R-:W-:-:S04]  /*22560*/  LOP3.LUT R25, R25, 0xffffff7f, RZ, 0xc0, !PT ;  /* 0xffffff7f19197812 */ /* 0x000fc800078ec0ff */
[----:B------:R-:W-:Y:S02]  /*22570*/  @P2 LOP3.LUT R25, R25, 0x80, RZ, 0xfc, !PT ;  /* 0x0000008019192812 */ /* 0x000fe400078efcff */
[----:B------:R-:W-:Y:S02]  /*22580*/  ISETP.GE.AND P2, PT, R7, 0x81, PT ;  /* 0x000000810700780c */ /* 0x000fe40003f46270 */
[----:B------:R-:W-:-:S04]  /*22590*/  LOP3.LUT R25, R25, 0xfffffeff, RZ, 0xc0, !PT ;  /* 0xfffffeff19197812 */ /* 0x000fc800078ec0ff */
[----:B------:R-:W-:Y:S01]  /*225a0*/  @P3 LOP3.LUT R25, R25, 0x100, RZ, 0xfc, !PT ;  /* 0x0000010019193812 */ /* 0x000fe200078efcff */
[----:B------:R-:W-:Y:S06]  /*225b0*/  BRA `(.L_x_7834) ;  /* 0xffffff8000287947 */ /* 0x000fec000383ffff */
.L_x_7625:
[----:B--2---:R-:W2:Y:S02]  /*225c0*/  LDL R0, [R1+0x34] ;  /* 0x0000340001007983 */ /* 0x004ea40000100800 */
[----:B--2---:R2:W3:Y:S02]  /*225d0*/  SYNCS.PHASECHK.TRANS64.TRYWAIT P0, [R6+URZ+0x22840], R0 ;  /* 0x02284000060075a7 */ /* 0x0044e4000800017f */
[----:B---3--:R-:W-:Y:S05]  /*225e0*/  @!P0 NANOSLEEP.SYNCS 0x989680 ;  /* 0x009896800000895d */ /* 0x008fea0003900000 */
[----:B------:R-:W3:Y:S02]  /*225f0*/  @!P0 SYNCS.PHASECHK.TRANS64 P0, [R6+URZ+0x22840], R0 ;  /* 0x02284000060085a7 */ /* 0x000ee4000800007f */
[----:B---3--:R-:W-:Y:S05]  /*22600*/  @!P0 BRA `(.L_x_7625) ;  /* 0xfffffffc00ec8947 */ /* 0x008fea000383ffff */
[----:B------:R-:W-:Y:S05]  /*22610*/  BRA `(.L_x_7835) ;  /* 0xffffff80007c7947 */ /* 0x000fea000383ffff */
.L_x_7626:
        /* <DEDUP_REMOVED lines=8> */
.L_x_7837:
[----:B------:R-:W-:Y:S05]  /*226a0*/  BSYNC B0 ;  /* 0x0000000000007941 */ /* 0x000fea0003800000 */
.L_x_7836:
        /* <DEDUP_REMOVED lines=8> */
.L_x_7838:
[----:B------:R-:W-:Y:S02]  /*22730*/  IMAD.MOV.U32 R13, RZ, RZ, R0 ;  /* 0x000000ffff0d7224 */ /* 0x000fe400078e0000 */
[----:B------:R-:W-:Y:S01]  /*22740*/  IMAD.MOV.U32 R12, RZ, RZ, 0x1 ;  /* 0x00000001ff0c7424 */ /* 0x000fe200078e00ff */
[----:B------:R-:W-:Y:S02]  /*22750*/  LOP3.LUT P6, RZ, R25, 0x40, RZ, 0xc0, !PT ;  /* 0x0000004019ff7812 */ /* 0x000fe400078cc0ff */
[----:B------:R-:W-:-:S11]  /*22760*/  MOV R8, R14 ;  /* 0x0000000e00087202 */ /* 0x000fd60000000f00 */
[----:B------:R-:W-:-:S05]  /*22770*/  @P6 IADD3 R8, P0, R35, R8, RZ ;  /* 0x0000000823086210 */ /* 0x000fca0007f1e0ff */
[----:B------:R-:W-:-:S04]  /*22780*/  @P6 IMAD.X R7, RZ, RZ, R7, P0 ;  /* 0x000000ffff076224 */ /* 0x000fc800000e0607 */
        /* <DEDUP_REMOVED lines=8> */
.L_x_7839:
[----:B------:R-:W-:Y:S01]  /*22810*/  IMAD.MOV.U32 R13, RZ, RZ, R2 ;  /* 0x000000ffff0d7224 */ /* 0x000fe200078e0002 */
[----:B------:R-:W-:-:S07]  /*22820*/  MOV R7, R14 ;  /* 0x0000000e00077202 */ /* 0x000fce0000000f00 */
[----:B------:R-:W-:Y:S05]  /*22830*/  WARPSYNC.COLLECTIVE R15, `(.L_x_7840) ;  /* 0x000000000f087348 */ /* 0x000fea0003c00000 */
[----:B------:R0:W1:Y:S02]  /*22840*/  SHFL.IDX P6, R14, R13, R12, R11 ;  /* 0x0000000c0d0e7389 */ /* 0x00006400000c000b */
[----:B01----:R-:W-:Y:S01]  /*22850*/  ENDCOLLECTIVE ;  /* 0x000000000000791b */ /* 0x003fe20003800000 */
.L_x_7840:
[----:B------:R-:W-:Y:S01]  /*22860*/  MOV R13, R0 ;  /* 0x00000000000d7202 */ /* 0x000fe20000000f00 */
[----:B------:R-:W-:Y:S01]  /*22870*/  IMAD.MOV.U32 R12, RZ, RZ, 0x2 ;  /* 0x00000002ff0c7424 */ /* 0x000fe200078e00ff */
[----:B------:R-:W-:Y:S01]  /*22880*/  LOP3.LUT P6, RZ, R25, 0x10, RZ, 0xc0, !PT ;  /* 0x0000001019ff7812 */ /* 0x000fe200078cc0ff */
[----:B------:R-:W-:-:S12]  /*22890*/  IMAD.MOV.U32 R8, RZ, RZ, R14 ;  /* 0x000000ffff087224 */ /* 0x000fd800078e000e */
        /* <DEDUP_REMOVED lines=10> */
.L_x_7841:
[----:B------:R-:W-:Y:S02]  /*22940*/  IMAD.MOV.U32 R13, RZ, RZ, R2 ;  /* 0x000000ffff0d7224 */ /* 0x000fe400078e0002 */
[----:B------:R-:W-:-:S07]  /*22950*/  IMAD.MOV.U32 R7, RZ, RZ, R14 ;  /* 0x000000ffff077224 */ /* 0x000fce00078e000e */
[----:B------:R-:W-:Y:S05]  /*22960*/  WARPSYNC.COLLECTIVE R15, `(.L_x_7842) ;  /* 0x000000000f087348 */ /* 0x000fea0003c00000 */
[----:B------:R0:W1:Y:S02]  /*22970*/  SHFL.IDX P6, R14, R13, R12, R11 ;  /* 0x0000000c0d0e7389 */ /* 0x00006400000c000b */
[----:B01----:R-:W-:Y:S01]  /*22980*/  ENDCOLLECTIVE ;  /* 0x000000000000791b */ /* 0x003fe20003800000 */
.L_x_7842:
[----:B------:R-:W-:Y:S02]  /*22990*/  IMAD.MOV.U32 R13, RZ, RZ, R0 ;  /* 0x000000ffff0d7224 */ /* 0x000fe400078e0000 */
[----:B------:R-:W-:Y:S01]  /*229a0*/  IMAD.MOV.U32 R12, RZ, RZ, 0x3 ;  /* 0x00000003ff0c7424 */ /* 0x000fe200078e00ff */
[----:B------:R-:W-:Y:S01]  /*229b0*/  LOP3.LUT P6, RZ, R25, 0x8, RZ, 0xc0, !PT ;  /* 0x0000000819ff7812 */ /* 0x000fe200078cc0ff */
[----:B------:R-:W-:-:S12]  /*229c0*/  IMAD.MOV.U32 R8, RZ, RZ, R14 ;  /* 0x000000ffff087224 */ /* 0x000fd800078e000e */
[----:B------:R-:W-:-:S04]  /*229d0*/  @P6 IADD3 R8, P0, R35, R8, RZ ;  /* 0x0000000823086210 */ /* 0x000fc80007f1e0ff */
[----:B------:R-:W-:-:S05]  /*229e0*/  @P6 IADD3.X R7, RZ, R7, RZ, P0, !PT ;  /* 0x00000007ff076210 */ /* 0x000fca00007fe4ff */
        /* <DEDUP_REMOVED lines=8> */
.L_x_7843:
[----:B------:R-:W-:Y:S01]  /*22a70*/  MOV R13, R2 ;  /* 0x00000002000d7202 */ /* 0x000fe20000000f00 */
[----:B------:R-:W-:-:S07]  /*22a80*/  IMAD.MOV.U32 R7, RZ, RZ, R14 ;  /* 0x000000ffff077224 */ /* 0x000fce00078e000e */
[----:B------:R-:W-:Y:S05]  /*22a90*/  WARPSYNC.COLLECTIVE R15, `(.L_x_7844) ;  /* 0x000000000f087348 */ /* 0x000fea0003c00000 */
[----:B------:R0:W1:Y:S02]  /*22aa0*/  SHFL.IDX P6, R14, R13, R12, R11 ;  /* 0x0000000c0d0e7389 */ /* 0x00006400000c000b */
[----:B01----:R-:W-:Y:S01]  /*22ab0*/  ENDCOLLECTIVE ;  /* 0x000000000000791b */ /* 0x003fe20003800000 */
.L_x_7844:
[----:B------:R-:W-:Y:S01]  /*22ac0*/  IMAD.MOV.U32 R13, RZ, RZ, R0 ;  /* 0x000000ffff0d7224 */ /* 0x000fe200078e0000 */
[----:B------:R-:W-:Y:S01]  /*22ad0*/  MOV R12, 0x4 ;  /* 0x00000004000c7802 */ /* 0x000fe20000000f00 */
[----:B------:R-:W-:-:S07]  /*22ae0*/  IMAD.MOV.U32 R8, RZ, RZ, R14 ;  /* 0x000000ffff087224 */ /* 0x000fce00078e000e */
[----:B------:R-:W-:Y:S05]  /*22af0*/  WARPSYNC.COLLECTIVE R15, `(.L_x_7845) ;  /* 0x000000000f087348 */ /* 0x000fea0003c00000 */
[----:B------:R0:W1:Y:S02]  /*22b00*/  SHFL.IDX P6, R14, R13, R12, R11 ;  /* 0x0000000c0d0e7389 */ /* 0x00006400000c000b */
[----:B01----:R-:W-:Y:S01]  /*22b10*/  ENDCOLLECTIVE ;  /* 0x000000000000791b */ /* 0x003fe20003800000 */
.L_x_7845:
[----:B------:R-:W-:-:S05]  /*22b20*/  @P5 IADD3 R8, P0, R35, R8, RZ ;  /* 0x0000000823085210 */ /* 0x000fca0007f1e0ff */
[----:B------:R-:W-:-:S04]  /*22b30*/  @P5 IMAD.X R7, RZ, RZ, R7, P0 ;  /* 0x000000ffff075224 */ /* 0x000fc800000e0607 */
[----:B------:R-:W-:Y:S02]  /*22b40*/  @P5 IMAD.MOV.U32 R9, RZ, RZ, R7 ;  /* 0x000000ffff095224 */ /* 0x000fe400078e0007 */
[----:B------:R-:W-:-:S03]  /*22b50*/  IMAD.MOV.U32 R13, RZ, RZ, R2 ;  /* 0x000000ffff0d7224 */ /* 0x000fc600078e0002 */
[----:B------:R-:W-:Y:S01]  /*22b60*/  @!PT LDS RZ, [RZ] ;  /* 0x00000000fffff984 */ /* 0x000fe20000000800 */
[----:B------:R-:W-:Y:S01]  /*22b70*/  @!PT LDS RZ, [RZ] ;  /* 0x00000000fffff984 */ /* 0x000fe20000000800 */
[----:B------:R-:W-:Y:S01]  /*22b80*/  @!PT LDS RZ, [RZ] ;  /* 0x00000000fffff984 */ /* 0x000fe20000000800 */
[----:B------:R0:W-:Y:S01]  /*22b90*/  @P5 LDGSTS.E.BYPASS.LTC128B.128 [R3+0x19c00], desc[UR60][R8.64], !P3 ;  /* 0x19c0000008035fae */ /* 0x0001e2000d901d7c */
[----:B------:R-:W-:Y:S01]  /*22ba0*/  LOP3.LUT P5, RZ, R25, 0x80, RZ, 0xc0, !PT ;  /* 0x0000008019ff7812 */ /* 0x000fe200078ac0ff */
[----:B------:R-:W-:-:S12]  /*22bb0*/  IMAD.MOV.U32 R7, RZ, RZ, R14 ;  /* 0x000000ffff077224 */ /* 0x000fd800078e000e */
[----:B0-----:R-:W-:Y:S05]  /*22bc0*/  WARPSYNC.COLLECTIVE R15, `(.L_x_7846) ;  /* 0x000000000f087348 */ /* 0x001fea0003c00000 */
[----:B------:R1:W2:Y:S02]  /*22bd0*/  SHFL.IDX P6, R14, R13, R12, R11 ;  /* 0x0000000c0d0e7389 */ /* 0x0002a400000c000b */
[----:B012---:R-:W-:Y:S01]  /*22be0*/  ENDCOLLECTIVE ;  /* 0x000000000000791b */ /* 0x007fe20003800000 */
.L_x_7846:
[----:B------:R-:W-:Y:S02]  /*22bf0*/  IMAD.MOV.U32 R13, RZ, RZ, R0 ;  /* 0x000000ffff0d7224 */ /* 0x000fe400078e0000 */
[----:B------:R-:W-:Y:S01]  /*22c00*/  IMAD.MOV.U32 R12, RZ, RZ, 0x5 ;  /* 0x00000005ff0c7424 */ /* 0x000fe200078e00ff */
[----:B------:R-:W-:Y:S01]  /*22c10*/  LOP3.LUT P6, RZ, R25, 0x20, RZ, 0xc0, !PT ;  /* 0x0000002019ff7812 */ /* 0x000fe200078cc0ff */
[----:B------:R-:W-:-:S12]  /*22c20*/  IMAD.MOV.U32 R8, RZ, RZ, R14 ;  /* 0x000000ffff087224 */ /* 0x000fd800078e000e */
[----:B------:R-:W-:-:S05]  /*22c30*/  @P6 IADD3 R8, P0, R35, R8, RZ ;  /* 0x0000000823086210 */ /* 0x000fca0007f1e0ff */
[----:B------:R-:W-:-:S05]  /*22c40*/  @P6 IMAD.X R7, RZ, RZ, R7, P0 ;  /* 0x000000ffff076224 */ /* 0x000fca00000e0607 */
        /* <DEDUP_REMOVED lines=8> */
.L_x_7847:
[----:B------:R-:W-:Y:S02]  /*22cd0*/  IMAD.MOV.U32 R13, RZ, RZ, R2 ;  /* 0x000000ffff0d7224 */ /* 0x000fe400078e0002 */
[----:B------:R-:W-:-:S07]  /*22ce0*/  IMAD.MOV.U32 R7, RZ, RZ, R14 ;  /* 0x000000ffff077224 */ /* 0x000fce00078e000e */
[----:B------:R-:W-:Y:S05]  /*22cf0*/  WARPSYNC.COLLECTIVE R15, `(.L_x_7848) ;  /* 0x000000000f087348 */ /* 0x000fea0003c00000 */
[----:B------:R0:W1:Y:S02]  /*22d00*/  SHFL.IDX P6, R14, R13, R12, R11 ;  /* 0x0000000c0d0e7389 */ /* 0x00006400000c000b */
[----:B01----:R-:W-:Y:S01]  /*22d10*/  ENDCOLLECTIVE ;  /* 0x000000000000791b */ /* 0x003fe20003800000 */
.L_x_7848:
[----:B------:R-:W-:Y:S02]  /*22d20*/  IMAD.MOV.U32 R13, RZ, RZ, R0 ;  /* 0x000000ffff0d7224 */ /* 0x000fe400078e0000 */
[----:B------:R-:W-:Y:S01]  /*22d30*/  IMAD.MOV.U32 R12, RZ, RZ, 0x6 ;  /* 0x00000006ff0c7424 */ /* 0x000fe200078e00ff */
[----:B------:R-:W-:-:S07]  /*22d40*/  MOV R8, R14 ;  /* 0x0000000e00087202 */ /* 0x000fce0000000f00 */
[----:B------:R-:W-:Y:S05]  /*22d50*/  WARPSYNC.COLLECTIVE R15, `(.L_x_7849) ;  /* 0x000000000f087348 */ /* 0x000fea0003c00000 */
[----:B------:R0:W1:Y:S02]  /*22d60*/  SHFL.IDX P6, R14, R13, R12, R11 ;  /* 0x0000000c0d0e7389 */ /* 0x00006400000c000b */
[----:B01----:R-:W-:Y:S01]  /*22d70*/  ENDCOLLECTIVE ;  /* 0x000000000000791b */ /* 0x003fe20003800000 */
.L_x_7849:
        /* <DEDUP_REMOVED lines=8> */
[----:B------:R-:W-:-:S07]  /*22e00*/  MOV R7, R14 ;  /* 0x0000000e00077202 */ /* 0x000fce0000000f00 */
[----:B0-----:R-:W-:Y:S05]  /*22e10*/  WARPSYNC.COLLECTIVE R15, `(.L_x_7850) ;  /* 0x000000000f087348 */ /* 0x001fea0003c00000 */
[----:B------:R1:W2:Y:S02]  /*22e20*/  SHFL.IDX P6, R14, R13, R12, R11 ;  /* 0x0000000c0d0e7389 */ /* 0x0002a400000c000b */
[----:B012---:R-:W-:Y:S01]  /*22e30*/  ENDCOLLECTIVE ;  /* 0x000000000000791b */ /* 0x007fe20003800000 */
.L_x_7850:
[----:B------:R-:W-:Y:S01]  /*22e40*/  MOV R13, R0 ;  /* 0x00000000000d7202 */ /* 0x000fe20000000f00 */
[----:B------:R-:W-:Y:S02]  /*22e50*/  IMAD.MOV.U32 R12, RZ, RZ, 0x7 ;  /* 0x00000007ff0c7424 */ /* 0x000fe400078e00ff */
[----:B------:R-:W-:-:S07]  /*22e60*/  IMAD.MOV.U32 R8, RZ, RZ, R14 ;  /* 0x000000ffff087224 */ /* 0x000fce00078e000e */
[----:B------:R-:W-:Y:S05]  /*22e70*/  WARPSYNC.COLLECTIVE R15, `(.L_x_7851) ;  /* 0x000000000f087348 */ /* 0x000fea0003c00000 */
[----:B------:R0:W1:Y:S02]  /*22e80*/  SHFL.IDX P6, R14, R13, R12, R11 ;  /* 0x0000000c0d0e7389 */ /* 0x00006400000c000b */
[----:B01----:R-:W-:Y:S01]  /*22e90*/  ENDCOLLECTIVE ;  /* 0x000000000000791b */ /* 0x003fe20003800000 */
.L_x_7851:
        /* <DEDUP_REMOVED lines=12> */
.L_x_7852:
[----:B------:R-:W-:Y:S02]  /*22f60*/  IMAD.MOV.U32 R13, RZ, RZ, R4 ;  /* 0x000000ffff0d7224 */ /* 0x000fe400078e0004 */
[----:B------:R-:W-:Y:S02]  /*22f70*/  IMAD.MOV.U32 R12, RZ, RZ, RZ ;  /* 0x000000ffff0c7224 */ /* 0x000fe400078e00ff */
[----:B------:R-:W-:-:S07]  /*22f80*/  IMAD.MOV.U32 R8, RZ, RZ, R14 ;  /* 0x000000ffff087224 */ /* 0x000fce00078e000e */
[----:B------:R-:W-:Y:S05]  /*22f90*/  WARPSYNC.COLLECTIVE R15, `(.L_x_7853) ;  /* 0x000000000f087348 */ /* 0x000fea0003c00000 */
[----:B------:R0:W1:Y:S02]  /*22fa0*/  SHFL.IDX P6, R14, R13, R12, R11 ;  /* 0x0000000c0d0e7389 */ /* 0x00006400000c000b */
[----:B01----:R-:W-:Y:S01]  /*22fb0*/  ENDCOLLECTIVE ;  /* 0x000000000000791b */ /* 0x003fe20003800000 */
.L_x_7853:
[----:B------:R-:W-:-:S04]  /*22fc0*/  @P1 IADD3 R8, P0, R35, R8, RZ ;  /* 0x0000000823081210 */ /* 0x000fc80007f1e0ff */
[----:B------:R-:W-:-:S05]  /*22fd0*/  @P1 IADD3.X R9, RZ, R0, RZ, P0, !PT ;  /* 0x00000000ff091210 */ /* 0x000fca00007fe4ff */
        /* <DEDUP_REMOVED lines=9> */
.L_x_7854:
[----:B------:R-:W-:Y:S01]  /*23070*/  IMAD.MOV.U32 R13, RZ, RZ, R4 ;  /* 0x000000ffff0d7224 */ /* 0x000fe200078e0004 */
[----:B------:R-:W-:Y:S02]  /*23080*/  MOV R12, 0x1 ;  /* 0x00000001000c7802 */ /* 0x000fe40000000f00 */
[----:B------:R-:W-:-:S07]  /*23090*/  MOV R2, R14 ;  /* 0x0000000e00027202 */ /* 0x000fce0000000f00 */
[----:B------:R-:W-:Y:S05]  /*230a0*/  WARPSYNC.COLLECTIVE R15, `(.L_x_7855) ;  /* 0x000000000f087348 */ /* 0x000fea0003c00000 */
[----:B------:R0:W1:Y:S02]  /*230b0*/  SHFL.IDX P6, R14, R13, R12, R11 ;  /* 0x0000000c0d0e7389 */ /* 0x00006400000c000b */
[----:B01----:R-:W-:Y:S01]  /*230c0*/  ENDCOLLECTIVE ;  /* 0x000000000000791b */ /* 0x003fe20003800000 */
.L_x_7855:
        /* <DEDUP_REMOVED lines=13> */
.L_x_7856:
[----:B------:R-:W-:Y:S01]  /*231a0*/  IMAD.MOV.U32 R5, RZ, RZ, R14 ;  /* 0x000000ffff057224 */ /* 0x000fe200078e000e */
[----:B------:R-:W-:Y:S06]  /*231b0*/  BRA `(.L_x_7857) ;  /* 0xffffff7c00407947 */ /* 0x000fec000383ffff */
.L_x_7631:
        /* <DEDUP_REMOVED lines=9> */
.L_x_7858:
[----:B------:R-:W-:Y:S01]  /*23250*/  ISETP.GE.AND P1, PT, R17, R3, PT ;  /* 0x000000031100720c */ /* 0x000fe20003f26270 */
[----:B------:R-:W-:Y:S02]  /*23260*/  IMAD.MOV.U32 R13, RZ, RZ, R0 ;  /* 0x000000ffff0d7224 */ /* 0x000fe400078e0000 */
[----:B------:R-:W-:-:S10]  /*23270*/  IMAD.MOV.U32 R4, RZ, RZ, R14 ;  /* 0x000000ffff047224 */ /* 0x000fd400078e000e */
[----:B------:R-:W-:Y:S05]  /*23280*/  WARPSYNC.COLLECTIVE R15, `(.L_x_7859) ;  /* 0x000000000f087348 */ /* 0x000fea0003c00000 */
[----:B------:R0:W1:Y:S02]  /*23290*/  SHFL.IDX P6, R14, R13, R12, R11 ;  /* 0x0000000c0d0e7389 */ /* 0x00006400000c000b */
[----:B01----:R-:W-:Y:S01]  /*232a0*/  ENDCOLLECTIVE ;  /* 0x000000000000791b */ /* 0x003fe20003800000 */
.L_x_7859:
[----:B------:R-:W-:Y:S02]  /*232b0*/  IMAD.MOV.U32 R13, RZ, RZ, R2 ;  /* 0x000000ffff0d7224 */ /* 0x000fe400078e0002 */
[----:B------:R-:W-:Y:S01]  /*232c0*/  IMAD.MOV.U32 R12, RZ, RZ, 0x1 ;  /* 0x00000001ff0c7424 */ /* 0x000fe200078e00ff */
[----:B------:R-:W-:-:S07]  /*232d0*/  MOV R5, R14 ;  /* 0x0000000e00057202 */ /* 0x000fce0000000f00 */
[----:B------:R-:W-:Y:S05]  /*232e0*/  WARPSYNC.COLLECTIVE R15, `(.L_x_7860) ;  /* 0x000000000f087348 */ /* 0x000fea0003c00000 */
[----:B------:R0:W1:Y:S02]  /*232f0*/  SHFL.IDX P6, R14, R13, R12, R11 ;  /* 0x0000000c0d0e7389 */ /* 0x00006400000c000b */
[----:B01----:R-:W-:Y:S01]  /*23300*/  ENDCOLLECTIVE ;  /* 0x000000000000791b */ /* 0x003fe20003800000 */
.L_x_7860:
[----:B------:R-:W-:-:S05]  /*23310*/  @!P1 IADD3 R5, P3, R35, R5, RZ ;  /* 0x0000000523059210 */ /* 0x000fca0007f7e0ff */
[----:B------:R-:W-:Y:S02]  /*23320*/  @!P1 IMAD.X R8, RZ, RZ, R4, P3 ;  /* 0x000000ffff089224 */ /* 0x000fe400018e0604 */
[----:B------:R-:W-:Y:S02]  /*23330*/  @!P1 IMAD.MOV.U32 R4, RZ, RZ, R5 ;  /* 0x000000ffff049224 */ /* 0x000fe400078e0005 */
[----:B------:R-:W-:Y:S02]  /*23340*/  @!P1 IMAD.MOV.U32 R5, RZ, RZ, R8 ;  /* 0x000000ffff059224 */ /* 0x000fe400078e0008 */
[----:B------:R-:W-:-:S03]  /*23350*/  IMAD.MOV.U32 R13, RZ, RZ, R0 ;  /* 0x000000ffff0d7224 */ /* 0x000fc600078e0000 */
[----:B------:R-:W-:Y:S01]  /*23360*/  @!PT LDS RZ, [RZ] ;  /* 0x00000000fffff984 */ /* 0x000fe20000000800 */
[----:B------:R-:W-:Y:S01]  /*23370*/  @!PT LDS RZ, [RZ] ;  /* 0x00000000fffff984 */ /* 0x000fe20000000800 */
[----:B------:R-:W-:Y:S01]  /*23380*/  @!PT LDS RZ, [RZ] ;  /* 0x00000000fffff984 */ /* 0x000fe20000000800 */
[----:B------:R0:W-:Y:S02]  /*23390*/  @!P1 LDGSTS.E.BYPASS.LTC128B.128 [R9+0x14400], desc[UR60][R4.64], !P0 ;  /* 0x1440000004099fae */ /* 0x0001e4000c101d7c */
[----:B0-----:R-:W-:-:S04]  /*233a0*/  IADD3 R4, R17, 0x10, RZ ;  /* 0x0000001011047810 */ /* 0x001fc80007ffe0ff */
[----:B------:R-:W-:Y:S01]  /*233b0*/  ISETP.GE.AND P1, PT, R4, R3, PT ;  /* 0x000000030400720c */ /* 0x000fe20003f26270 */
[----:B------:R-:W-:-:S12]  /*233c0*/  IMAD.MOV.U32 R4, RZ, RZ, R14 ;  /* 0x000000ffff047224 */ /* 0x000fd800078e000e */
[----:B------:R-:W-:Y:S05]  /*233d0*/  WARPSYNC.COLLECTIVE R15, `(.L_x_7861) ;  /* 0x000000000f087348 */ /* 0x000fea0003c00000 */
[----:B------:R0:W1:Y:S02]  /*233e0*/  SHFL.IDX P6, R14, R13, R12, R11 ;  /* 0x0000000c0d0e7389 */ /* 0x00006400000c000b */
[----:B01----:R-:W-:Y:S01]  /*233f0*/  ENDCOLLECTIVE ;  /* 0x000000000000791b */ /* 0x003fe20003800000 */
.L_x_7861:
[----:B------:R-:W-:Y:S01]  /*23400*/  MOV R13, R2 ;  /* 0x00000002000d7202 */ /* 0x000fe20000000f00 */
[----:B------:R-:W-:Y:S01]  /*23410*/  IMAD.MOV.U32 R12, RZ, RZ, 0x2 ;  /* 0x00000002ff0c7424 */ /* 0x000fe200078e00ff */
[----:B------:R-:W-:-:S07]  /*23420*/  MOV R6, R14 ;  /* 0x0000000e00067202 */ /* 0x000fce0000000f00 */
[----:B------:R-:W-:Y:S05]  /*23430*/  WARPSYNC.COLLECTIVE R15, `(.L_x_7862) ;  /* 0x000000000f087348 */ /* 0x000fea0003c00000 */
[----:B------:R0:W1:Y:S02]  /*23440*/  SHFL.IDX P6, R14, R13, R12, R11 ;  /* 0x0000000c0d0e7389 */ /* 0x00006400000c000b */
[----:B01----:R-:W-:Y:S01]  /*23450*/  ENDCOLLECTIVE ;  /* 0x000000000000791b */ /* 0x003fe20003800000 */
.L_x_7862:
[----:B------:R-:W-:-:S05]  /*23460*/  @!P1 IADD3 R6, P3, R35, R6, RZ ;  /* 0x0000000623069210 */ /* 0x000fca0007f7e0ff */
[----:B------:R-:W-:Y:S02]  /*23470*/  @!P1 IMAD.X R7, RZ, RZ, R4, P3 ;  /* 0x000000ffff079224 */ /* 0x000fe400018e0604 */
[----:B------:R-:W-:Y:S02]  /*23480*/  @!P1 IMAD.MOV.U32 R4, RZ, RZ, R6 ;  /* 0x000000ffff049224 */ /* 0x000fe400078e0006 */
[----:B------:R-:W-:Y:S02]  /*23490*/  @!P1 IMAD.MOV.U32 R5, RZ, RZ, R7 ;  /* 0x000000ffff059224 */ /* 0x000fe400078e0007 */
[C---:B------:R-:W-:Y:S02]  /*234a0*/  VIADD R6, R17.reuse, 0x60 ;  /* 0x0000006011067836 */ /* 0x040fe40000000000 */
[----:B------:R-:W-:Y:S01]  /*234b0*/  IMAD.MOV.U32 R13, RZ, RZ, R0 ;  /* 0x000000ffff0d7224 */ /* 0x000fe200078e0000 */
[----:B------:R-:W-:Y:S01]  /*234c0*/  @!PT LDS RZ, [RZ] ;  /* 0x00000000fffff984 */ /* 0x000fe20000000800 */
[----:B------:R-:W-:Y:S01]  /*234d0*/  @!PT LDS RZ, [RZ] ;  /* 0x00000000fffff984 */ /* 0x000fe20000000800 */
[----:B------:R-:W-:Y:S01]  /*234e0*/  @!PT LDS RZ, [RZ] ;  /* 0x00000000fffff984 */ /* 0x000fe20000000800 */
[----:B------:R0:W-:Y:S02]  /*234f0*/  @!P1 LDGSTS.E.BYPASS.LTC128B.128 [R9+0x14c00], desc[UR60][R4.64], !P0 ;  /* 0x14c0000004099fae */ /* 0x0001e4000c101d7c */
[----:B0-----:R-:W-:-:S05]  /*23500*/  VIADD R4, R17, 0x20 ;  /* 0x0000002011047836 */ /* 0x001fca0000000000 */
[----:B------:R-:W-:Y:S01]  /*23510*/  ISETP.GE.AND P1, PT, R4, R3, PT ;  /* 0x000000030400720c */ /* 0x000fe20003f26270 */
[----:B------:R-:W-:-:S12]  /*23520*/  IMAD.MOV.U32 R4, RZ, RZ, R14 ;  /* 0x000000ffff047224 */ /* 0x000fd800078e000e */
[----:B------:R-:W-:Y:S05]  /*23530*/  WARPSYNC.COLLECTIVE R15, `(.L_x_7863) ;  /* 0x000000000f087348 */ /* 0x000fea0003c00000 */
[----:B------:R0:W1:Y:S02]  /*23540*/  SHFL.IDX P6, R14, R13, R12, R11 ;  /* 0x0000000c0d0e7389 */ /* 0x00006400000c000b */
[----:B01----:R-:W-:Y:S01]  /*23550*/  ENDCOLLECTIVE ;  /* 0x000000000000791b */ /* 0x003fe20003800000 */
.L_x_7863:
[----:B------:R-:W-:Y:S02]  /*23560*/  IMAD.MOV.U32 R13, RZ, RZ, R2 ;  /* 0x000000ffff0d7224 */ /* 0x000fe400078e0002 */
[----:B------:R-:W-:Y:S02]  /*23570*/  IMAD.MOV.U32 R12, RZ, RZ, 0x3 ;  /* 0x00000003ff0c7424 */ /* 0x000fe400078e00ff */
[----:B------:R-:W-:-:S07]  /*23580*/  IMAD.MOV.U32 R5, RZ, RZ, R14 ;  /* 0x000000ffff057224 */ /* 0x000fce00078e000e */
[----:B------:R-:W-:Y:S05]  /*23590*/  WARPSYNC.COLLECTIVE R15, `(.L_x_7864) ;  /* 0x000000000f087348 */ /* 0x000fea0003c00000 */
[----:B------:R0:W1:Y:S02]  /*235a0*/  SHFL.IDX P6, R14, R13, R12, R11 ;  /* 0x0000000c0d0e7389 */ /* 0x00006400000c000b */
[----:B01----:R-:W-:Y:S01]  /*235b0*/  ENDCOLLECTIVE ;  /* 0x000000000000791b */ /* 0x003fe20003800000 */
.L_x_7864:
[----:B------:R-:W-:-:S04]  /*235c0*/  @!P1 IADD3 R5, P2, R35, R5, RZ ;  /* 0x0000000523059210 */ /* 0x000fc80007f5e0ff */
[----:B------:R-:W-:-:S04]  /*235d0*/  @!P1 IADD3.X R4, RZ, R4, RZ, P2, !PT ;  /* 0x00000004ff049210 */ /* 0x000fc800017fe4ff */
[----:B------:R-:W-:Y:S02]  /*235e0*/  @!P1 LOP3.LUT R5, R5, R4, RZ, 0x3c, !PT ;  /* 0x0000000405059212 */ /* 0x000fe400078e3cff */
[----:B------:R-:W-:Y:S02]  /*235f0*/  MOV R13, R0 ;  /* 0x00000000000d7202 */ /* 0x000fe40000000f00 */
[----:B------:R-:W-:-:S04]  /*23600*/  @!P1 LOP3.LUT R4, R5, R4, RZ, 0x3c, !PT ;  /* 0x0000000405049212 */ /* 0x000fc800078e3cff */
[----:B------:R-:W-:-:S05]  /*23610*/  @!P1 LOP3.LUT R5, R5, R4, RZ, 0x3c, !PT ;  /* 0x0000000405059212 */ /* 0x000fca00078e3cff */
        /* <DEDUP_REMOVED lines=10> */
.L_x_7865:
[----:B------:R-:W-:Y:S01]  /*236c0*/  IMAD.MOV.U32 R13, RZ, RZ, R2 ;  /* 0x000000ffff0d7224 */ /* 0x000fe200078e0002 */
[----:B------:R-:W-:Y:S01]  /*236d0*/  MOV R12, 0x4 ;  /* 0x00000004000c7802 */ /* 0x000fe20000000f00 */
[----:B------:R-:W-:-:S07]  /*236e0*/  IMAD.MOV.U32 R5, RZ, RZ, R14 ;  /* 0x000000ffff057224 */ /* 0x000fce00078e000e */
[----:B------:R-:W-:Y:S05]  /*236f0*/  WARPSYNC.COLLECTIVE R15, `(.L_x_7866) ;  /* 0x000000000f087348 */ /* 0x000fea0003c00000 */
[----:B------:R0:W1:Y:S02]  /*23700*/  SHFL.IDX P6, R14, R13, R12, R11 ;  /* 0x0000000c0d0e7389 */ /* 0x00006400000c000b */
[----:B01----:R-:W-:Y:S01]  /*23710*/  ENDCOLLECTIVE ;  /* 0x000000000000791b */ /* 0x003fe20003800000 */
.L_x_7866:
        /* <DEDUP_REMOVED lines=16> */
.L_x_7867:
[----:B------:R-:W-:Y:S02]  /*23820*/  IMAD.MOV.U32 R13, RZ, RZ, R2 ;  /* 0x000000ffff0d7224 */ /* 0x000fe400078e0002 */
[----:B------:R-:W-:Y:S02]  /*23830*/  IMAD.MOV.U32 R12, RZ, RZ, 0x5 ;  /* 0x00000005ff0c7424 */ /* 0x000fe400078e00ff */
[----:B------:R-:W-:-:S07]  /*23840*/  IMAD.MOV.U32 R5, RZ, RZ, R14 ;  /* 0x000000ffff057224 */ /* 0x000fce00078e000e */
[----:B------:R-:W-:Y:S05]  /*23850*/  WARPSYNC.COLLECTIVE R15, `(.L_x_7868) ;  /* 0x000000000f087348 */ /* 0x000fea0003c00000 */
[----:B------:R0:W1:Y:S02]  /*23860*/  SHFL.IDX P6, R14, R13, R12, R11 ;  /* 0x0000000c0d0e7389 */ /* 0x00006400000c000b */
[----:B01----:R-:W-:Y:S01]  /*23870*/  ENDCOLLECTIVE ;  /* 0x000000000000791b */ /* 0x003fe20003800000 */
.L_x_7868:
        /* <DEDUP_REMOVED lines=16> */
.L_x_7869:
[----:B------:R-:W-:Y:S02]  /*23980*/  IMAD.MOV.U32 R13, RZ, RZ, R2 ;  /* 0x000000ffff0d7224 */ /* 0x000fe400078e0002 */
[----:B------:R-:W-:Y:S01]  /*23990*/  IMAD.MOV.U32 R12, RZ, RZ, 0x6 ;  /* 0x00000006ff0c7424 */ /* 0x000fe200078e00ff */
[----:B------:R-:W-:-:S07]  /*239a0*/  MOV R5, R14 ;  /* 0x0000000e00057202 */ /* 0x000fce0000000f00 */
[----:B------:R-:W-:Y:S05]  /*239b0*/  WARPSYNC.COLLECTIVE R15, `(.L_x_7870) ;  /* 0x000000000f087348 */ /* 0x000fea0003c00000 */
[----:B------:R0:W1:Y:S02]  /*239c0*/  SHFL.IDX P6, R14, R13, R12, R11 ;  /* 0x0000000c0d0e7389 */ /* 0x00006400000c000b */
[----:B01----:R-:W-:Y:S01]  /*239d0*/  ENDCOLLECTIVE ;  /* 0x000000000000791b */ /* 0x003fe20003800000 */
.L_x_7870:
[----:B------:R-:W-:-:S05]  /*239e0*/  @!P1 IADD3 R5, P2, R35, R5, RZ ;  /* 0x0000000523059210 */ /* 0x000fca0007f5e0ff */
[----:B------:R-:W-:Y:S01]  /*239f0*/  @!P1 IMAD.X R4, RZ, RZ, R4, P2 ;  /* 0x000000ffff049224 */ /* 0x000fe200010e0604 */
[----:B------:R-:W-:-:S04]  /*23a00*/  ISETP.GE.AND P2, PT, R6, R3, PT ;  /* 0x000000030600720c */ /* 0x000fc80003f46270 */
        /* <DEDUP_REMOVED lines=8> */
[----:B0-----:R-:W-:-:S07]  /*23a90*/  IMAD.MOV.U32 R4, RZ, RZ, R14 ;  /* 0x000000ffff047224 */ /* 0x001fce00078e000e */
[----:B------:R-:W-:Y:S05]  /*23aa0*/  WARPSYNC.COLLECTIVE R15, `(.L_x_7871) ;  /* 0x000000000f087348 */ /* 0x000fea0003c00000 */
[----:B------:R0:W1:Y:S02]  /*23ab0*/  SHFL.IDX P6, R14, R13, R12, R11 ;  /* 0x0000000c0d0e7389 */ /* 0x00006400000c000b */
[----:B01----:R-:W-:Y:S01]  /*23ac0*/  ENDCOLLECTIVE ;  /* 0x000000000000791b */ /* 0x003fe20003800000 */
.L_x_7871:
[----:B------:R-:W-:Y:S01]  /*23ad0*/  IMAD.MOV.U32 R13, RZ, RZ, R2 ;  /* 0x000000ffff0d7224 */ /* 0x000fe200078e0002 */
[----:B------:R-:W-:Y:S01]  /*23ae0*/  MOV R12, 0x7 ;  /* 0x00000007000c7802 */ /* 0x000fe20000000f00 */
[----:B------:R-:W-:-:S07]  /*23af0*/  IMAD.MOV.U32 R5, RZ, RZ, R14 ;  /* 0x000000ffff057224 */ /* 0x000fce00078e000e */
[----:B------:R-:W-:Y:S05]  /*23b00*/  WARPSYNC.COLLECTIVE R15, `(.L_x_7872) ;  /* 0x000000000f087348 */ /* 0x000fea0003c00000 */
[----:B------:R0:W1:Y:S02]  /*23b10*/  SHFL.IDX P6, R14, R13, R12, R11 ;  /* 0x0000000c0d0e7389 */ /* 0x00006400000c000b */
[----:B01----:R-:W-:Y:S01]  /*23b20*/  ENDCOLLECTIVE ;  /* 0x000000000000791b */ /* 0x003fe20003800000 */
.L_x_7872:
        /* <DEDUP_REMOVED lines=14> */
.L_x_7873:
[----:B------:R-:W-:Y:S01]  /*23c10*/  IMAD.MOV.U32 R0, RZ, RZ, R14 ;  /* 0x000000ffff007224 */ /* 0x000fe200078e000e */
[----:B------:R-:W-:Y:S06]  /*23c20*/  BRA `(.L_x_7874) ;  /* 0xffffff7c007c7947 */ /* 0x000fec000383ffff */
.L_x_7634:
[----:B0-----:R0:W1:Y:S02]  /*23c30*/  SYNCS.PHASECHK.TRANS64.TRYWAIT P0, [R22+URZ+0x22820], R0 ;  /* 0x02282000160075a7 */ /* 0x001064000800017f */
[----:B-1----:R-:W-:Y:S05]  /*23c40*/  @!P0 NANOSLEEP.SYNCS 0x989680 ;  /* 0x009896800000895d */ /* 0x002fea0003900000 */
[----:B------:R-:W1:Y:S02]  /*23c50*/  @!P0 SYNCS.PHASECHK.TRANS64 P0, [R22+URZ+0x22820], R0 ;  /* 0x02282000160085a7 */ /* 0x000e64000800007f */
[----:B-1----:R-:W-:Y:S05]  /*23c60*/  @!P0 BRA `(.L_x_7634) ;  /* 0xfffffffc00f08947 */ /* 0x002fea000383ffff */
[----:B------:R-:W-:Y:S05]  /*23c70*/  BRA `(.L_x_7875) ;  /* 0xffffff7c00d87947 */ /* 0x000fea000383ffff */
.L_x_7638:
[----:B0-----:R0:W1:Y:S02]  /*23c80*/  SYNCS.PHASECHK.TRANS64.TRYWAIT P0, [R0+URZ+0x22880], R33 ;  /* 0x02288021000075a7 */ /* 0x001064000800017f */
[----:B-1----:R-:W-:Y:S05]  /*23c90*/  @!P0 NANOSLEEP.SYNCS 0x989680 ;  /* 0x009896800000895d */ /* 0x002fea0003900000 */
[----:B------:R-:W1:Y:S02]  /*23ca0*/  @!P0 SYNCS.PHASECHK.TRANS64 P0, [R0+URZ+0x22880], R33 ;  /* 0x02288021000085a7 */ /* 0x000e64000800007f */
[----:B-1----:R-:W-:Y:S05]  /*23cb0*/  @!P0 BRA `(.L_x_7638) ;  /* 0xfffffffc00f08947 */ /* 0x002fea000383ffff */
[----:B------:R-:W-:Y:S05]  /*23cc0*/  BRA `(.L_x_7876) ;  /* 0xffffff8400007947 */ /* 0x000fea000383ffff */
.L_x_7639:
        /* <DEDUP_REMOVED lines=8> */
.L_x_7878:
[----:B------:R-:W-:Y:S05]  /*23d50*/  BSYNC B0 ;  /* 0x0000000000007941 */ /* 0x000fea0003800000 */
.L_x_7877:
[----:B------:R-:W-:Y:S01]  /*23d60*/  IMAD.MOV.U32 R13, RZ, RZ, R9 ;  /* 0x000000ffff0d7224 */ /* 0x000fe200078e0009 */
[----:B------:R-:W-:Y:S01]  /*23d70*/  MOV R12, RZ ;  /* 0x000000ff000c7202 */ /* 0x000fe20000000f00 */
[----:B------:R-:W-:Y:S01]  /*23d80*/  IMAD.MOV.U32 R11, RZ, RZ, 0x181f ;  /* 0x0000181fff0b7424 */ /* 0x000fe200078e00ff */
[----:B------:R-:W-:Y:S01]  /*23d90*/  IADD3 R6, R22, R6, RZ ;  /* 0x0000000616067210 */ /* 0x000fe20007ffe0ff */
[----:B------:R-:W-:Y:S02]  /*23da0*/  IMAD.MOV.U32 R15, RZ, RZ, -0x1 ;  /* 0xffffffffff0f7424 */ /* 0x000fe400078e00ff */
[----:B------:R-:W-:-:S07]  /*23db0*/  IMAD.MOV.U32 R3, RZ, RZ, R14 ;  /* 0x000000ffff037224 */ /* 0x000fce00078e000e */
[----:B------:R-:W-:Y:S05]  /*23dc0*/  WARPSYNC.COLLECTIVE R15, `(.L_x_7879) ;  /* 0x000000000f087348 */ /* 0x000fea0003c00000 */
[----:B------:R0:W1:Y:S02]  /*23dd0*/  SHFL.IDX P6, R14, R13, R12, R11 ;  /* 0x0000000c0d0e7389 */ /* 0x00006400000c000b */
[----:B01----:R-:W-:Y:S01]  /*23de0*/  ENDCOLLECTIVE ;  /* 0x000000000000791b */ /* 0x003fe20003800000 */
.L_x_7879:
[----:B------:R-:W-:Y:S02]  /*23df0*/  IMAD.MOV.U32 R13, RZ, RZ, R20 ;  /* 0x000000ffff0d7224 */ /* 0x000fe400078e0014 */
[----:B------:R-:W-:Y:S02]  /*23e00*/  IMAD.MOV.U32 R12, RZ, RZ, 0x1 ;  /* 0x00000001ff0c7424 */ /* 0x000fe400078e00ff */
[----:B------:R-:W-:-:S07]  /*23e10*/  IMAD.MOV.U32 R2, RZ, RZ, R14 ;  /* 0x000000ffff027224 */ /* 0x000fce00078e000e */
[----:B------:R-:W-:Y:S05]  /*23e20*/  WARPSYNC.COLLECTIVE R15, `(.L_x_7880) ;  /* 0x000000000f087348 */ /* 0x000fea0003c00000 */
[----:B------:R0:W1:Y:S02]  /*23e30*/  SHFL.IDX P6, R14, R13, R12, R11 ;  /* 0x0000000c0d0e7389 */ /* 0x00006400000c000b */
[----:B01----:R-:W-:Y:S01]  /*23e40*/  ENDCOLLECTIVE ;  /* 0x000000000000791b */ /* 0x003fe20003800000 */
.L_x_7880:
        /* <DEDUP_REMOVED lines=11> */
.L_x_7881:
        /* <DEDUP_REMOVED lines=9> */
.L_x_7882:
        /* <DEDUP_REMOVED lines=9> */
.L_x_7883:
[----:B------:R-:W-:Y:S01]  /*24020*/  IMAD.MOV.U32 R13, RZ, RZ, R20 ;  /* 0x000000ffff0d7224 */ /* 0x000fe200078e0014 */
[----:B------:R-:W-:Y:S01]  /*24030*/  MOV R12, 0x3 ;  /* 0x00000003000c7802 */ /* 0x000fe20000000f00 */
[----:B------:R-:W-:-:S07]  /*24040*/  IMAD.MOV.U32 R2, RZ, RZ, R14 ;  /* 0x000000ffff027224 */ /* 0x000fce00078e000e */
[----:B------:R-:W-:Y:S05]  /*24050*/  WARPSYNC.COLLECTIVE R15, `(.L_x_7884) ;  /* 0x000000000f087348 */ /* 0x000fea0003c00000 */
[----:B------:R0:W1:Y:S02]  /*24060*/  SHFL.IDX P6, R14, R13, R12, R11 ;  /* 0x0000000c0d0e7389 */ /* 0x00006400000c000b */
[----:B01----:R-:W-:Y:S01]  /*24070*/  ENDCOLLECTIVE ;  /* 0x000000000000791b */ /* 0x003fe20003800000 */
.L_x_7884:
        /* <DEDUP_REMOVED lines=11> */
.L_x_7885:
[----:B------:R-:W-:Y:S01]  /*24130*/  MOV R13, R20 ;  /* 0x00000014000d7202 */ /* 0x000fe20000000f00 */
[----:B------:R-:W-:Y:S02]  /*24140*/  IMAD.MOV.U32 R12, RZ, RZ, 0x4 ;  /* 0x00000004ff0c7424 */ /* 0x000fe400078e00ff */
[----:B------:R-:W-:-:S07]  /*24150*/  IMAD.MOV.U32 R2, RZ, RZ, R14 ;  /* 0x000000ffff027224 */ /* 0x000fce00078e000e */
[----:B------:R-:W-:Y:S05]  /*24160*/  WARPSYNC.COLLECTIVE R15, `(.L_x_7886) ;  /* 0x000000000f087348 */ /* 0x000fea0003c00000 */
[----:B------:R0:W1:Y:S02]  /*24170*/  SHFL.IDX P6, R14, R13, R12, R11 ;  /* 0x0000000c0d0e7389 */ /* 0x00006400000c000b */
[----:B01----:R-:W-:Y:S01]  /*24180*/  ENDCOLLECTIVE ;  /* 0x000000000000791b */ /* 0x003fe20003800000 */
.L_x_7886:
        /* <DEDUP_REMOVED lines=11> */
.L_x_7887:
[----:B------:R-:W-:Y:S02]  /*24240*/  IMAD.MOV.U32 R13, RZ, RZ, R20 ;  /* 0x000000ffff0d7224 */ /* 0x000fe400078e0014 */
[----:B------:R-:W-:Y:S02]  /*24250*/  IMAD.MOV.U32 R12, RZ, RZ, 0x5 ;  /* 0x00000005ff0c7424 */ /* 0x000fe400078e00ff */
[----:B------:R-:W-:-:S07]  /*24260*/  IMAD.MOV.U32 R2, RZ, RZ, R14 ;  /* 0x000000ffff027224 */ /* 0x000fce00078e000e */
[----:B------:R-:W-:Y:S05]  /*24270*/  WARPSYNC.COLLECTIVE R15, `(.L_x_7888) ;  /* 0x000000000f087348 */ /* 0x000fea0003c00000 */
[----:B------:R0:W1:Y:S02]  /*24280*/  SHFL.IDX P6, R14, R13, R12, R11 ;  /* 0x0000000c0d0e7389 */ /* 0x00006400000c000b */
[----:B01----:R-:W-:Y:S01]  /*24290*/  ENDCOLLECTIVE ;  /* 0x000000000000791b */ /* 0x003fe20003800000 */
.L_x_7888:
        /* <DEDUP_REMOVED lines=11> */
.L_x_7889:
[----:B------:R-:W-:Y:S02]  /*24350*/  IMAD.MOV.U32 R13, RZ, RZ, R20 ;  /* 0x000000ffff0d7224 */ /* 0x000fe400078e0014 */
[----:B------:R-:W-:Y:S01]  /*24360*/  IMAD.MOV.U32 R12, RZ, RZ, 0x6 ;  /* 0x00000006ff0c7424 */ /* 0x000fe200078e00ff */
[----:B------:R-:W-:-:S07]  /*24370*/  MOV R2, R14 ;  /* 0x0000000e00027202 */ /* 0x000fce0000000f00 */
[----:B------:R-:W-:Y:S05]  /*24380*/  WARPSYNC.COLLECTIVE R15, `(.L_x_7890) ;  /* 0x000000000f087348 */ /* 0x000fea0003c00000 */
[----:B------:R0:W1:Y:S02]  /*24390*/  SHFL.IDX P6, R14, R13, R12, R11 ;  /* 0x0000000c0d0e7389 */ /* 0x00006400000c000b */
[----:B01----:R-:W-:Y:S01]  /*243a0*/  ENDCOLLECTIVE ;  /* 0x000000000000791b */ /* 0x003fe20003800000 */
.L_x_7890:
        /* <DEDUP_REMOVED lines=11> */
.L_x_7891:
[----:B------:R-:W-:Y:S02]  /*24460*/  IMAD.MOV.U32 R13, RZ, RZ, R20 ;  /* 0x000000ffff0d7224 */ /* 0x000fe400078e0014 */
[----:B------:R-:W-:Y:S02]  /*24470*/  IMAD.MOV.U32 R12, RZ, RZ, 0x7 ;  /* 0x00000007ff0c7424 */ /* 0x000fe400078e00ff */
[----:B------:R-:W-:-:S07]  /*24480*/  IMAD.MOV.U32 R2, RZ, RZ, R14 ;  /* 0x000000ffff027224 */ /* 0x000fce00078e000e */
[----:B------:R-:W-:Y:S05]  /*24490*/  WARPSYNC.COLLECTIVE R15, `(.L_x_7892) ;  /* 0x000000000f087348 */ /* 0x000fea0003c00000 */
[----:B------:R0:W1:Y:S02]  /*244a0*/  SHFL.IDX P6, R14, R13, R12, R11 ;  /* 0x0000000c0d0e7389 */ /* 0x00006400000c000b */
[----:B01----:R-:W-:Y:S01]  /*244b0*/  ENDCOLLECTIVE ;  /* 0x000000000000791b */ /* 0x003fe20003800000 */
.L_x_7892:
        /* <DEDUP_REMOVED lines=11> */
.L_x_7893:
[----:B------:R-:W-:Y:S01]  /*24570*/  IMAD.MOV.U32 R13, RZ, RZ, R17 ;  /* 0x000000ffff0d7224 */ /* 0x000fe200078e0011 */
[----:B------:R-:W-:Y:S01]  /*24580*/  MOV R12, RZ ;  /* 0x000000ff000c7202 */ /* 0x000fe20000000f00 */
[----:B------:R-:W-:-:S05]  /*24590*/  IMAD.MOV.U32 R11, RZ, RZ, R14 ;  /* 0x000000ffff0b7224 */ /* 0x000fca00078e000e */
[----:B------:R-:W-:Y:S01]  /*245a0*/  IADD3 R2, P0, R35, R11, RZ ;  /* 0x0000000b23027210 */ /* 0x000fe20007f1e0ff */
[----:B------:R-:W-:-:S04]  /*245b0*/  IMAD.MOV.U32 R11, RZ, RZ, 0x181f ;  /* 0x0000181fff0b7424 */ /* 0x000fc800078e00ff */
[----:B------:R-:W-:-:S08]  /*245c0*/  IMAD.X R3, RZ, RZ, R3, P0 ;  /* 0x000000ffff037224 */ /* 0x000fd000000e0603 */
[----:B------:R-:W-:Y:S05]  /*245d0*/  WARPSYNC.COLLECTIVE R15, `(.L_x_7894) ;  /* 0x000000000f087348 */ /* 0x000fea0003c00000 */
[----:B------:R0:W1:Y:S02]  /*245e0*/  SHFL.IDX P6, R14, R13, R12, R11 ;  /* 0x0000000c0d0e7389 */ /* 0x00006400000c000b */
[----:B01----:R-:W-:Y:S01]  /*245f0*/  ENDCOLLECTIVE ;  /* 0x000000000000791b */ /* 0x003fe20003800000 */
.L_x_7894:
        /* <DEDUP_REMOVED lines=9> */
.L_x_7895:
        /* <DEDUP_REMOVED lines=8> */
.L_x_7896:
        /* <DEDUP_REMOVED lines=9> */
.L_x_7897:
[----:B------:R-:W-:Y:S01]  /*247a0*/  MOV R2, R14 ;  /* 0x0000000e00027202 */ /* 0x000fe20000000f00 */
[----:B------:R-:W-:Y:S06]  /*247b0*/  BRA `(.L_x_7898) ;  /* 0xffffff7c009c7947 */ /* 0x000fec000383ffff */
.L_x_7644:
[----:B---3--:R3:W4:Y:S02]  /*247c0*/  SYNCS.PHASECHK.TRANS64.TRYWAIT P0, [R0+URZ+0x22840], R33 ;  /* 0x02284021000075a7 */ /* 0x008724000800017f */
[----:B----4-:R-:W-:Y:S05]  /*247d0*/  @!P0 NANOSLEEP.SYNCS 0x989680 ;  /* 0x009896800000895d */ /* 0x010fea0003900000 */
[----:B------:R-:W4:Y:S02]  /*247e0*/  @!P0 SYNCS.PHASECHK.TRANS64 P0, [R0+URZ+0x22840], R33 ;  /* 0x02284021000085a7 */ /* 0x000f24000800007f */
[----:B----4-:R-:W-:Y:S05]  /*247f0*/  @!P0 BRA `(.L_x_7644) ;  /* 0xfffffffc00f08947 */ /* 0x010fea000383ffff */
[----:B------:R-:W-:Y:S05]  /*24800*/  BRA `(.L_x_7899) ;  /* 0xffffff7c00ec7947 */ /* 0x000fea000383ffff */
.L_x_7645:
        /* <DEDUP_REMOVED lines=8> */
.L_x_7901:
[----:B------:R-:W-:Y:S05]  /*24890*/  BSYNC B0 ;  /* 0x0000000000007941 */ /* 0x000fea0003800000 */
.L_x_7900:
        /* <DEDUP_REMOVED lines=8> */
.L_x_7902:
[----:B------:R-:W-:Y:S02]  /*24920*/  IMAD.MOV.U32 R13, RZ, RZ, R5 ;  /* 0x000000ffff0d7224 */ /* 0x000fe400078e0005 */
[----:B------:R-:W-:Y:S01]  /*24930*/  IMAD.MOV.U32 R12, RZ, RZ, 0x1 ;  /* 0x00000001ff0c7424 */ /* 0x000fe200078e00ff */
[----:B------:R-:W-:-:S07]  /*24940*/  MOV R2, R14 ;  /* 0x0000000e00027202 */ /* 0x000fce0000000f00 */
[----:B------:R-:W-:Y:S05]  /*24950*/  WARPSYNC.COLLECTIVE R15, `(.L_x_7903) ;  /* 0x000000000f087348 */ /* 0x000fea0003c00000 */
[----:B------:R0:W1:Y:S02]  /*24960*/  SHFL.IDX P6, R14, R13, R12, R11 ;  /* 0x0000000c0d0e7389 */ /* 0x00006400000c000b */
[----:B01----:R-:W-:Y:S01]  /*24970*/  ENDCOLLECTIVE ;  /* 0x000000000000791b */ /* 0x003fe20003800000 */
.L_x_7903:
        /* <DEDUP_REMOVED lines=11> */
.L_x_7904:
[----:B------:R-:W-:Y:S02]  /*24a30*/  IMAD.MOV.U32 R13, RZ, RZ, R5 ;  /* 0x000000ffff0d7224 */ /* 0x000fe400078e0005 */
[----:B------:R-:W-:Y:S02]  /*24a40*/  IMAD.MOV.U32 R12, RZ, RZ, 0x2 ;  /* 0x00000002ff0c7424 */ /* 0x000fe400078e00ff */
[----:B------:R-:W-:-:S07]  /*24a50*/  IMAD.MOV.U32 R10, RZ, RZ, R14 ;  /* 0x000000ffff0a7224 */ /* 0x000fce00078e000e */
[----:B------:R-:W-:Y:S05]  /*24a60*/  WARPSYNC.COLLECTIVE R15, `(.L_x_7905) ;  /* 0x000000000f087348 */ /* 0x000fea0003c00000 */
[----:B------:R0:W1:Y:S02]  /*24a70*/  SHFL.IDX P6, R14, R13, R12, R11 ;  /* 0x0000000c0d0e7389 */ /* 0x00006400000c000b */
[----:B01----:R-:W-:Y:S01]  /*24a80*/  ENDCOLLECTIVE ;  /* 0x000000000000791b */ /* 0x003fe20003800000 */
.L_x_7905:
        /* <DEDUP_REMOVED lines=11> */
.L_x_7906:
[----:B------:R-:W-:Y:S01]  /*24b40*/  IMAD.MOV.U32 R13, RZ, RZ, R5 ;  /* 0x000000ffff0d7224 */ /* 0x000fe200078e0005 */
[----:B------:R-:W-:Y:S01]  /*24b50*/  MOV R12, 0x3 ;  /* 0x00000003000c7802 */ /* 0x000fe20000000f00 */
[----:B------:R-:W-:-:S07]  /*24b60*/  IMAD.MOV.U32 R2, RZ, RZ, R14 ;  /* 0x000000ffff027224 */ /* 0x000fce00078e000e */
[----:B------:R-:W-:Y:S05]  /*24b70*/  WARPSYNC.COLLECTIVE R15, `(.L_x_7907) ;  /* 0x000000000f087348 */ /* 0x000fea0003c00000 */
[----:B------:R0:W1:Y:S02]  /*24b80*/  SHFL.IDX P6, R14, R13, R12, R11 ;  /* 0x0000000c0d0e7389 */ /* 0x00006400000c000b */
[----:B01----:R-:W-:Y:S01]  /*24b90*/  ENDCOLLECTIVE ;  /* 0x000000000000791b */ /* 0x003fe20003800000 */
.L_x_7907:
        /* <DEDUP_REMOVED lines=11> */
.L_x_7908:
[----:B------:R-:W-:Y:S01]  /*24c50*/  MOV R13, R5 ;  /* 0x00000005000d7202 */ /* 0x000fe20000000f00 */
[----:B------:R-:W-:Y:S02]  /*24c60*/  IMAD.MOV.U32 R12, RZ, RZ, 0x4 ;  /* 0x00000004ff0c7424 */ /* 0x000fe400078e00ff */
[----:B------:R-:W-:-:S07]  /*24c70*/  IMAD.MOV.U32 R2, RZ, RZ, R14 ;  /* 0x000000ffff027224 */ /* 0x000fce00078e000e */
[----:B------:R-:W-:Y:S05]  /*24c80*/  WARPSYNC.COLLECTIVE R15, `(.L_x_7909) ;  /* 0x000000000f087348 */ /* 0x000fea0003c00000 */
[----:B------:R0:W1:Y:S02]  /*24c90*/  SHFL.IDX P6, R14, R13, R12, R11 ;  /* 0x0000000c0d0e7389 */ /* 0x00006400000c000b */
[----:B01----:R-:W-:Y:S01]  /*24ca0*/  ENDCOLLECTIVE ;  /* 0x000000000000791b */ /* 0x003fe20003800000 */
.L_x_7909:
        /* <DEDUP_REMOVED lines=11> */
.L_x_7910:
[----:B------:R-:W-:Y:S02]  /*24d60*/  IMAD.MOV.U32 R13, RZ, RZ, R5 ;  /* 0x000000ffff0d7224 */ /* 0x000fe400078e0005 */
[----:B------:R-:W-:Y:S02]  /*24d70*/  IMAD.MOV.U32 R12, RZ, RZ, 0x5 ;  /* 0x00000005ff0c7424 */ /* 0x000fe400078e00ff */
[----:B------:R-:W-:-:S07]  /*24d80*/  IMAD.MOV.U32 R2, RZ, RZ, R14 ;  /* 0x000000ffff027224 */ /* 0x000fce00078e000e */
[----:B------:R-:W-:Y:S05]  /*24d90*/  WARPSYNC.COLLECTIVE R15, `(.L_x_7911) ;  /* 0x000000000f087348 */ /* 0x000fea0003c00000 */
[----:B------:R0:W1:Y:S02]  /*24da0*/  SHFL.IDX P6, R14, R13, R12, R11 ;  /* 0x0000000c0d0e7389 */ /* 0x00006400000c000b */
[----:B01----:R-:W-:Y:S01]  /*24db0*/  ENDCOLLECTIVE ;  /* 0x000000000000791b */ /* 0x003fe20003800000 */
.L_x_7911:
        /* <DEDUP_REMOVED lines=11> */
.L_x_7912:
[----:B------:R-:W-:Y:S02]  /*24e70*/  IMAD.MOV.U32 R13, RZ, RZ, R5 ;  /* 0x000000ffff0d7224 */ /* 0x000fe400078e0005 */
[----:B------:R-:W-:Y:S01]  /*24e80*/  IMAD.MOV.U32 R12, RZ, RZ, 0x6 ;  /* 0x00000006ff0c7424 */ /* 0x000fe200078e00ff */
[----:B------:R-:W-:-:S07]  /*24e90*/  MOV R2, R14 ;  /* 0x0000000e00027202 */ /* 0x000fce0000000f00 */
[----:B------:R-:W-:Y:S05]  /*24ea0*/  WARPSYNC.COLLECTIVE R15, `(.L_x_7913) ;  /* 0x000000000f087348 */ /* 0x000fea0003c00000 */
[----:B------:R0:W1:Y:S02]  /*24eb0*/  SHFL.IDX P6, R14, R13, R12, R11 ;  /* 0x0000000c0d0e7389 */ /* 0x00006400000c000b */
[----:B01----:R-:W-:Y:S01]  /*24ec0*/  ENDCOLLECTIVE ;  /* 0x000000000000791b */ /* 0x003fe20003800000 */
.L_x_7913:
        /* <DEDUP_REMOVED lines=11> */
.L_x_7914:
[----:B------:R-:W-:Y:S02]  /*24f80*/  IMAD.MOV.U32 R13, RZ, RZ, R5 ;  /* 0x000000ffff0d7224 */ /* 0x000fe400078e0005 */
[----:B------:R-:W-:Y:S02]  /*24f90*/  IMAD.MOV.U32 R12, RZ, RZ, 0x7 ;  /* 0x00000007ff0c7424 */ /* 0x000fe400078e00ff */
[----:B------:R-:W-:-:S07]  /*24fa0*/  IMAD.MOV.U32 R2, RZ, RZ, R14 ;  /* 0x000000ffff027224 */ /* 0x000fce00078e000e */
[----:B------:R-:W-:Y:S05]  /*24fb0*/  WARPSYNC.COLLECTIVE R15, `(.L_x_7915) ;  /* 0x000000000f087348 */ /* 0x000fea0003c00000 */
[----:B------:R0:W1:Y:S02]  /*24fc0*/  SHFL.IDX P6, R14, R13, R12, R11 ;  /* 0x0000000c0d0e7389 */ /* 0x00006400000c000b */
[----:B01----:R-:W-:Y:S01]  /*24fd0*/  ENDCOLLECTIVE ;  /* 0x000000000000791b */ /* 0x003fe20003800000 */
.L_x_7915:
[----:B------:R-:W-:Y:S02]  /*24fe0*/  MOV R13, R4 ;  /* 0x00000004000d7202 */ /* 0x000fe40000000f00 */
[----:B------:R-:W-:-:S05]  /*24ff0*/  IADD3 R4, P0, R35, R2, RZ ;  /* 0x0000000223047210 */ /* 0x000fca0007f1e0ff */
[----:B------:R-:W-:Y:S02]  /*25000*/  IMAD.X R5, RZ, RZ, R9, P0 ;  /* 0x000000ffff057224 */ /* 0x000fe400000e0609 */
[----:B------:R-:W-:-:S07]  /*25010*/  IMAD.MOV.U32 R3, RZ, RZ, R14 ;  /* 0x000000ffff037224 */ /* 0x000fce00078e000e */
[----:B------:R-:W-:Y:S05]  /*25020*/  WARPSYNC.COLLECTIVE R15, `(.L_x_7916) ;  /* 0x000000000f087348 */ /* 0x000fea0003c00000 */
[----:B------:R0:W1:Y:S02]  /*25030*/  SHFL.IDX P6, R14, R13, R12, R11 ;  /* 0x0000000c0d0e7389 */ /* 0x00006400000c000b */
[----:B01----:R-:W-:Y:S01]  /*25040*/  ENDCOLLECTIVE ;  /* 0x000000000000791b */ /* 0x003fe20003800000 */
.L_x_7916:
[----:B------:R-:W-:Y:S01]  /*25050*/  @!PT LDS RZ, [RZ] ;  /* 0x00000000fffff984 */ /* 0x000fe20000000800 */
[----:B------:R-:W-:Y:S01]  /*25060*/  @!PT LDS RZ, [RZ] ;  /* 0x00000000fffff984 */ /* 0x000fe20000000800 */
[----:B------:R-:W-:Y:S01]  /*25070*/  @!PT LDS RZ, [RZ] ;  /* 0x00000000fffff984 */ /* 0x000fe20000000800 */
[----:B------:R0:W-:Y:S01]  /*25080*/  LDGSTS.E.BYPASS.LTC128B.128 [R6+0x1b400], desc[UR60][R4.64], !P2 ;  /* 0x1b40000004067fae */ /* 0x0001e2000d101d7c */
[----:B------:R-:W-:Y:S01]  /*25090*/  IMAD.MOV.U32 R13, RZ, RZ, R8 ;  /* 0x000000ffff0d7224 */ /* 0x000fe200078e0008 */
[----:B------:R-:W-:Y:S01]  /*250a0*/  MOV R12, RZ ;  /* 0x000000ff000c7202 */ /* 0x000fe20000000f00 */
[----:B------:R-:W-:-:S07]  /*250b0*/  IMAD.MOV.U32 R10, RZ, RZ, R14 ;  /* 0x000000ffff0a7224 */ /* 0x000fce00078e000e */
[----:B0-----:R-:W-:Y:S05]  /*250c0*/  WARPSYNC.COLLECTIVE R15, `(.L_x_7917) ;  /* 0x000000000f087348 */ /* 0x001fea0003c00000 */
[----:B------:R1:W2:Y:S02]  /*250d0*/  SHFL.IDX P6, R14, R13, R12, R11 ;  /* 0x0000000c0d0e7389 */ /* 0x0002a400000c000b */
[----:B012---:R-:W-:Y:S01]  /*250e0*/  ENDCOLLECTIVE ;  /* 0x000000000000791b */ /* 0x007fe20003800000 */
.L_x_7917:
        /* <DEDUP_REMOVED lines=11> */
.L_x_7918:
[----:B------:R-:W-:Y:S01]  /*251a0*/  MOV R13, R8 ;  /* 0x00000008000d7202 */ /* 0x000fe20000000f00 */
[----:B------:R-:W-:Y:S02]  /*251b0*/  IMAD.MOV.U32 R12, RZ, RZ, 0x1 ;  /* 0x00000001ff0c7424 */ /* 0x000fe400078e00ff */
[----:B------:R-:W-:-:S07]  /*251c0*/  IMAD.MOV.U32 R5, RZ, RZ, R14 ;  /* 0x000000ffff057224 */ /* 0x000fce00078e000e */
[----:B------:R-:W-:Y:S05]  /*251d0*/  WARPSYNC.COLLECTIVE R15, `(.L_x_7919) ;  /* 0x000000000f087348 */ /* 0x000fea0003c00000 */
[----:B------:R0:W1:Y:S02]  /*251e0*/  SHFL.IDX P6, R14, R13, R12, R11 ;  /* 0x0000000c0d0e7389 */ /* 0x00006400000c000b */
[----:B01----:R-:W-:Y:S01]  /*251f0*/  ENDCOLLECTIVE ;  /* 0x000000000000791b */ /* 0x003fe20003800000 */
.L_x_7919:
        /* <DEDUP_REMOVED lines=11> */
.L_x_7920:
[----:B------:R-:W-:Y:S01]  /*252b0*/  IMAD.MOV.U32 R2, RZ, RZ, R14 ;  /* 0x000000ffff027224 */ /* 0x000fe200078e000e */
[----:B------:R-:W-:Y:S06]  /*252c0*/  BRA `(.L_x_7921) ;  /* 0xffffff7800847947 */ /* 0x000fec000383ffff */
.L_x_7650:
[----:B-1----:R1:W2:Y:S02]  /*252d0*/  SYNCS.PHASECHK.TRANS64.TRYWAIT P2, [R0+URZ+0x22870], R2 ;  /* 0x02287002000075a7 */ /* 0x0022a4000804017f */
[----:B--2---:R-:W-:Y:S05]  /*252e0*/  @!P2 NANOSLEEP.SYNCS 0x989680 ;  /* 0x009896800000a95d */ /* 0x004fea0003900000 */
[----:B------:R-:W2:Y:S02]  /*252f0*/  @!P2 SYNCS.PHASECHK.TRANS64 P2, [R0+URZ+0x22870], R2 ;  /* 0x022870020000a5a7 */ /* 0x000ea4000804007f */
[----:B--2---:R-:W-:Y:S05]  /*25300*/  @!P2 BRA `(.L_x_7650) ;  /* 0xfffffffc00f0a947 */ /* 0x004fea000383ffff */
[----:B------:R-:W-:Y:S05]  /*25310*/  BRA `(.L_x_7922) ;  /* 0xffffff7800e87947 */ /* 0x000fea000383ffff */
.L_x_7652:
[----:B-1----:R1:W2:Y:S02]  /*25320*/  SYNCS.PHASECHK.TRANS64.TRYWAIT P2, [R0+URZ+0x22860], R3 ;  /* 0x02286003000075a7 */ /* 0x0022a4000804017f */
[----:B--2---:R-:W-:Y:S05]  /*25330*/  @!P2 NANOSLEEP.SYNCS 0x989680 ;  /* 0x009896800000a95d */ /* 0x004fea0003900000 */
[----:B------:R-:W2:Y:S02]  /*25340*/  @!P2 SYNCS.PHASECHK.TRANS64 P2, [R0+URZ+0x22860], R3 ;  /* 0x022860030000a5a7 */ /* 0x000ea4000804007f */
[----:B--2---:R-:W-:Y:S05]  /*25350*/  @!P2 BRA `(.L_x_7652) ;  /* 0xfffffffc00f0a947 */ /* 0x004fea000383ffff */
[----:B------:R-:W-:Y:S05]  /*25360*/  BRA `(.L_x_7923) ;  /* 0xffffff7800f87947 */ /* 0x000fea000383ffff */
.L_x_7660:
[----:B0-----:R0:W1:Y:S02]  /*25370*/  SYNCS.PHASECHK.TRANS64.TRYWAIT P1, [R0+URZ+0x22870], R3 ;  /* 0x02287003000075a7 */ /* 0x001064000802017f */
[----:B-1----:R-:W-:Y:S05]  /*25380*/  @!P1 NANOSLEEP.SYNCS 0x989680 ;  /* 0x009896800000995d */ /* 0x002fea0003900000 */
[----:B------:R-:W1:Y:S02]  /*25390*/  @!P1 SYNCS.PHASECHK.TRANS64 P1, [R0+URZ+0x22870], R3 ;  /* 0x02287003000095a7 */ /* 0x000e64000802007f */
[----:B-1----:R-:W-:Y:S05]  /*253a0*/  @!P1 BRA `(.L_x_7660) ;  /* 0xfffffffc00f09947 */ /* 0x002fea000383ffff */
[----:B------:R-:W-:Y:S05]  /*253b0*/  BRA `(.L_x_7924) ;  /* 0xffffff8400307947 */ /* 0x000fea000383ffff */
.L_x_7662:
[----:B0-----:R0:W1:Y:S02]  /*253c0*/  SYNCS.PHASECHK.TRANS64.TRYWAIT P1, [R0+URZ+0x22860], R3 ;  /* 0x02286003000075a7 */ /* 0x001064000802017f */
[----:B-1----:R-:W-:Y:S05]  /*253d0*/  @!P1 NANOSLEEP.SYNCS 0x989680 ;  /* 0x009896800000995d */ /* 0x002fea0003900000 */
[----:B------:R-:W1:Y:S02]  /*253e0*/  @!P1 SYNCS.PHASECHK.TRANS64 P1, [R0+URZ+0x22860], R3 ;  /* 0x02286003000095a7 */ /* 0x000e64000802007f */
[----:B-1----:R-:W-:Y:S05]  /*253f0*/  @!P1 BRA `(.L_x_7662) ;  /* 0xfffffffc00f09947 */ /* 0x002fea000383ffff */
[----:B------:R-:W-:Y:S05]  /*25400*/  BRA `(.L_x_7925) ;  /* 0xffffff8400407947 */ /* 0x000fea000383ffff */
.L_x_7667:
[----:B------:R-:W-:Y:S01]  /*25410*/  BSSY B0, `(.L_x_7926) ;  /* 0x0000008000007945 */ /* 0x000fe20003800000 */
[----:B------:R-:W-:Y:S01]  /*25420*/  MOV R13, R16 ;  /* 0x00000010000d7202 */ /* 0x000fe20000000f00 */
[----:B------:R-:W-:Y:S02]  /*25430*/  IMAD.MOV.U32 R12, RZ, RZ, RZ ;  /* 0x000000ffff0c7224 */ /* 0x000fe400078e00ff */
[----:B------:R-:W-:Y:S02]  /*25440*/  IMAD.MOV.U32 R11, RZ, RZ, 0x1f ;  /* 0x0000001fff0b7424 */ /* 0x000fe400078e00ff */
[----:B------:R-:W-:-:S07]  /*25450*/  IMAD.MOV.U32 R15, RZ, RZ, -0x1 ;  /* 0xffffffffff0f7424 */ /* 0x000fce00078e00ff */
[----:B01---5:R-:W-:Y:S05]  /*25460*/  WARPSYNC.COLLECTIVE R15, `(.L_x_7927) ;  /* 0x000000000f087348 */ /* 0x023fea0003c00000 */
[----:B------:R2:W3:Y:S02]  /*25470*/  SHFL.IDX P6, R14, R13, R12, R11 ;  /* 0x0000000c0d0e7389 */ /* 0x0004e400000c000b */
[----:B0123-5:R-:W-:Y:S01]  /*25480*/  ENDCOLLECTIVE ;  /* 0x000000000000791b */ /* 0x02ffe20003800000 */
.L_x_7927:
[----:B------:R-:W-:Y:S05]  /*25490*/  BSYNC B0 ;  /* 0x0000000000007941 */ /* 0x000fea0003800000 */
.L_x_7926:
[----:B------:R-:W-:Y:S01]  /*254a0*/  MOV R13, R16 ;  /* 0x00000010000d7202 */ /* 0x000fe20000000f00 */
[----:B------:R-:W-:Y:S01]  /*254b0*/  IMAD.MOV.U32 R12, RZ, RZ, 0x1 ;  /* 0x00000001ff0c7424 */ /* 0x000fe200078e00ff */
[----:B------:R-:W-:Y:S01]  /*254c0*/  IADD3 R5, R19, R8, RZ ;  /* 0x0000000813057210 */ /* 0x000fe20007ffe0ff */
[----:B------:R-:W-:Y:S02]  /*254d0*/  IMAD.MOV.U32 R11, RZ, RZ, 0x1f ;  /* 0x0000001fff0b7424 */ /* 0x000fe400078e00ff */
[----:B------:R-:W-:Y:S02]  /*254e0*/  IMAD.MOV.U32 R15, RZ, RZ, -0x1 ;  /* 0xffffffffff0f7424 */ /* 0x000fe400078e00ff */
[----:B------:R-:W-:-:S07]  /*254f0*/  IMAD.MOV.U32 R0, RZ, RZ, R14 ;  /* 0x000000ffff007224 */ /* 0x000fce00078e000e */
[----:B------:R-:W-:Y:S05]  /*25500*/  WARPSYNC.COLLECTIVE R15, `(.L_x_7928) ;  /* 0x000000000f087348 */ /* 0x000fea0003c00000 */
[----:B------:R0:W1:Y:S02]  /*25510*/  SHFL.IDX P6, R14, R13, R12, R11 ;  /* 0x0000000c0d0e7389 */ /* 0x00006400000c000b */
[----:B01----:R-:W-:Y:S01]  /*25520*/  ENDCOLLECTIVE ;  /* 0x000000000000791b */ /* 0x003fe20003800000 */
.L_x_7928:
        /* <DEDUP_REMOVED lines=18> */
.L_x_7929:
[----:B------:R-:W-:Y:S01]  /*25650*/  IMAD.MOV.U32 R12, RZ, RZ, 0x2 ;  /* 0x00000002ff0c7424 */ /* 0x000fe200078e00ff */
[----:B------:R-:W-:-:S04]  /*25660*/  SEL R5, R14, RZ, P1 ;  /* 0x000000ff0e057207 */ /* 0x000fc80000800000 */
[----:B------:R-:W-:-:S05]  /*25670*/  IADD3 R5, R2, R5, RZ ;  /* 0x0000000502057210 */ /* 0x000fca0007ffe0ff */
[----:B------:R-:W-:-:S07]  /*25680*/  IMAD.MOV.U32 R13, RZ, RZ, R5 ;  /* 0x000000ffff0d7224 */ /* 0x000fce00078e0005 */
[----:B------:R-:W-:Y:S05]  /*25690*/  WARPSYNC.COLLECTIVE R15, `(.L_x_7930) ;  /* 0x000000000f087348 */ /* 0x000fea0003c00000 */
[----:B------:R0:W1:Y:S02]  /*256a0*/  SHFL.UP P6, R14, R13, R12, R11 ;  /* 0x0400000c0d0e7389 */ /* 0x00006400000c000b */
[----:B01----:R-:W-:Y:S01]  /*256b0*/  ENDCOLLECTIVE ;  /* 0x000000000000791b */ /* 0x003fe20003800000 */
.L_x_7930:
[----:B------:R-:W-:Y:S02]  /*256c0*/  MOV R12, 0x4 ;  /* 0x00000004000c7802 */ /* 0x000fe40000000f00 */
[----:B------:R-:W-:-:S05]  /*256d0*/  SEL R6, R14, RZ, P2 ;  /* 0x000000ff0e067207 */ /* 0x000fca0001000000 */
[----:B------:R-:W-:-:S04]  /*256e0*/  IMAD.IADD R6, R5, 0x1, R6 ;  /* 0x0000000105067824 */ /* 0x000fc800078e0206 */
[----:B------:R-:W-:-:S07]  /*256f0*/  IMAD.MOV.U32 R13, RZ, RZ, R6 ;  /* 0x000000ffff0d7224 */ /* 0x000fce00078e0006 */
[----:B------:R-:W-:Y:S05]  /*25700*/  WARPSYNC.COLLECTIVE R15, `(.L_x_7931) ;  /* 0x000000000f087348 */ /* 0x000fea0003c00000 */
[----:B------:R0:W1:Y:S02]  /*25710*/  SHFL.UP P6, R14, R13, R12, R11 ;  /* 0x0400000c0d0e7389 */ /* 0x00006400000c000b */
[----:B01----:R-:W-:Y:S01]  /*25720*/  ENDCOLLECTIVE ;  /* 0x000000000000791b */ /* 0x003fe20003800000 */
.L_x_7931:
[----:B------:R-:W-:Y:S01]  /*25730*/  IMAD.MOV.U32 R12, RZ, RZ, 0x8 ;  /* 0x00000008ff0c7424 */ /* 0x000fe200078e00ff */
[----:B------:R-:W-:-:S05]  /*25740*/  SEL R7, R14, RZ, P3 ;  /* 0x000000ff0e077207 */ /* 0x000fca0001800000 */
[----:B------:R-:W-:-:S04]  /*25750*/  IMAD.IADD R7, R6, 0x1, R7 ;  /* 0x0000000106077824 */ /* 0x000fc800078e0207 */
[----:B------:R-:W-:-:S07]  /*25760*/  IMAD.MOV.U32 R13, RZ, RZ, R7 ;  /* 0x000000ffff0d7224 */ /* 0x000fce00078e0007 */
[----:B------:R-:W-:Y:S05]  /*25770*/  WARPSYNC.COLLECTIVE R15, `(.L_x_7932) ;  /* 0x000000000f087348 */ /* 0x000fea0003c00000 */
[----:B------:R0:W1:Y:S02]  /*25780*/  SHFL.UP P6, R14, R13, R12, R11 ;  /* 0x0400000c0d0e7389 */ /* 0x00006400000c000b */
[----:B01----:R-:W-:Y:S01]  /*25790*/  ENDCOLLECTIVE ;  /* 0x000000000000791b */ /* 0x003fe20003800000 */
.L_x_7932:
[----:B------:R-:W-:Y:S01]  /*257a0*/  IMAD.MOV.U32 R12, RZ, RZ, 0x10 ;  /* 0x00000010ff0c7424 */ /* 0x000fe200078e00ff */
[----:B------:R-:W-:-:S04]  /*257b0*/  SEL R14, R14, RZ, P4 ;  /* 0x000000ff0e0e7207 */ /* 0x000fc80002000000 */
[----:B------:R-:W-:-:S05]  /*257c0*/  IADD3 R5, R7, R14, RZ ;  /* 0x0000000e07057210 */ /* 0x000fca0007ffe0ff */
[----:B------:R-:W-:-:S07]  /*257d0*/  IMAD.MOV.U32 R13, RZ, RZ, R5 ;  /* 0x000000ffff0d7224 */ /* 0x000fce00078e0005 */
[----:B------:R-:W-:Y:S05]  /*257e0*/  WARPSYNC.COLLECTIVE R15, `(.L_x_7933) ;  /* 0x000000000f087348 */ /* 0x000fea0003c00000 */
[----:B------:R0:W1:Y:S02]  /*257f0*/  SHFL.UP P6, R14, R13, R12, R11 ;  /* 0x0400000c0d0e7389 */ /* 0x00006400000c000b */
[----:B01----:R-:W-:Y:S01]  /*25800*/  ENDCOLLECTIVE ;  /* 0x000000000000791b */ /* 0x003fe20003800000 */
.L_x_7933:
        /* <DEDUP_REMOVED lines=8> */
.L_x_7934:
[----:B------:R-:W-:Y:S05]  /*25890*/  BRA `(.L_x_7935) ;  /* 0xffffff8800c87947 */ /* 0x000fea000383ffff */
.L_x_7672:
        /* <DEDUP_REMOVED lines=8> */
.L_x_7937:
[----:B------:R-:W-:Y:S05]  /*25920*/  BSYNC B0 ;  /* 0x0000000000007941 */ /* 0x000fea0003800000 */
.L_x_7936:
        /* <DEDUP_REMOVED lines=8> */
.L_x_7938:
[----:B------:R-:W-:Y:S01]  /*259b0*/  IMAD.MOV.U32 R12, RZ, RZ, 0x4 ;  /* 0x00000004ff0c7424 */ /* 0x000fe200078e00ff */
[----:B------:R-:W-:-:S05]  /*259c0*/  SEL R14, R14, RZ, P2 ;  /* 0x000000ff0e0e7207 */ /* 0x000fca0001000000 */
[----:B------:R-:W-:-:S05]  /*259d0*/  IMAD.IADD R5, R13, 0x1, R14 ;  /* 0x000000010d057824 */ /* 0x000fca00078e020e */
[----:B------:R-:W-:-:S07]  /*259e0*/  MOV R13, R5 ;  /* 0x00000005000d7202 */ /* 0x000fce0000000f00 */
[----:B------:R-:W-:Y:S05]  /*259f0*/  WARPSYNC.COLLECTIVE R15, `(.L_x_7939) ;  /* 0x000000000f087348 */ /* 0x000fea0003c00000 */
[----:B------:R0:W1:Y:S02]  /*25a00*/  SHFL.UP P6, R14, R13, R12, R11 ;  /* 0x0400000c0d0e7389 */ /* 0x00006400000c000b */
[----:B01----:R-:W-:Y:S01]  /*25a10*/  ENDCOLLECTIVE ;  /* 0x000000000000791b */ /* 0x003fe20003800000 */
.L_x_7939:
[----:B------:R-:W-:Y:S02]  /*25a20*/  MOV R12, 0x8 ;  /* 0x00000008000c7802 */ /* 0x000fe40000000f00 */
[----:B------:R-:W-:-:S05]  /*25a30*/  SEL R6, R14, RZ, P3 ;  /* 0x000000ff0e067207 */ /* 0x000fca0001800000 */
[----:B------:R-:W-:-:S04]  /*25a40*/  IMAD.IADD R6, R5, 0x1, R6 ;  /* 0x0000000105067824 */ /* 0x000fc800078e0206 */
[----:B------:R-:W-:-:S07]  /*25a50*/  IMAD.MOV.U32 R13, RZ, RZ, R6 ;  /* 0x000000ffff0d7224 */ /* 0x000fce00078e0006 */
[----:B------:R-:W-:Y:S05]  /*25a60*/  WARPSYNC.COLLECTIVE R15, `(.L_x_7940) ;  /* 0x000000000f087348 */ /* 0x000fea0003c00000 */
[----:B------:R0:W1:Y:S02]  /*25a70*/  SHFL.UP P6, R14, R13, R12, R11 ;  /* 0x0400000c0d0e7389 */ /* 0x00006400000c000b */
[----:B01----:R-:W-:Y:S01]  /*25a80*/  ENDCOLLECTIVE ;  /* 0x000000000000791b */ /* 0x003fe20003800000 */
.L_x_7940:
[----:B------:R-:W-:Y:S01]  /*25a90*/  IMAD.MOV.U32 R12, RZ, RZ, 0x10 ;  /* 0x00000010ff0c7424 */ /* 0x000fe200078e00ff */
[----:B------:R-:W-:-:S05]  /*25aa0*/  SEL R7, R14, RZ, P4 ;  /* 0x000000ff0e077207 */ /* 0x000fca0002000000 */
[----:B------:R-:W-:-:S04]  /*25ab0*/  IMAD.IADD R7, R6, 0x1, R7 ;  /* 0x0000000106077824 */ /* 0x000fc800078e0207 */
[----:B------:R-:W-:-:S07]  /*25ac0*/  IMAD.MOV.U32 R13, RZ, RZ, R7 ;  /* 0x000000ffff0d7224 */ /* 0x000fce00078e0007 */
[----:B------:R-:W-:Y:S05]  /*25ad0*/  WARPSYNC.COLLECTIVE R15, `(.L_x_7941) ;  /* 0x000000000f087348 */ /* 0x000fea0003c00000 */
[----:B------:R0:W1:Y:S02]  /*25ae0*/  SHFL.UP P6, R14, R13, R12, R11 ;  /* 0x0400000c0d0e7389 */ /* 0x00006400000c000b */
[----:B01----:R-:W-:Y:S01]  /*25af0*/  ENDCOLLECTIVE ;  /* 0x000000000000791b */ /* 0x003fe20003800000 */
.L_x_7941:
        /* <DEDUP_REMOVED lines=8> */
.L_x_7942:
[----:B------:R-:W-:Y:S05]  /*25b80*/  BRA `(.L_x_7943) ;  /* 0xffffff8800a87947 */ /* 0x000fea000383ffff */
.L_x_7674:
[----:B------:R-:W-:Y:S01]  /*25b90*/  BSSY B0, `(.L_x_7944) ;  /* 0x0000006000007945 */ /* 0x000fe20003800000 */
[----:B------:R-:W-:Y:S02]  /*25ba0*/  PLOP3.LUT P6, PT, P6, PT, PT, 0x8, 0x0 ;  /* 0x000000000000781c */ /* 0x000fe400037ce170 */
[----:B------:R-:W-:-:S11]  /*25bb0*/  MOV R15, 0xffffffff ;  /* 0xffffffff000f7802 */ /* 0x000fd60000000f00 */
[----:B0----5:R-:W-:Y:S05]  /*25bc0*/  WARPSYNC.COLLECTIVE R15, `(.L_x_7945) ;  /* 0x000000000f087348 */ /* 0x021fea0003c00000 */
[----:B------:R-:W-:Y:S01]  /*25bd0*/  VOTE.ANY R14, PT, P6 ;  /* 0x00000000000e7806 */ /* 0x000fe200030e0100 */
[----:B0----5:R-:W-:Y:S06]  /*25be0*/  ENDCOLLECTIVE ;  /* 0x000000000000791b */ /* 0x021fec0003800000 */
.L_x_7945:
[----:B------:R-:W-:Y:S05]  /*25bf0*/  BSYNC B0 ;  /* 0x0000000000007941 */ /* 0x000fea0003800000 */
.L_x_7944:
        /* <DEDUP_REMOVED lines=9> */
.L_x_7946:
[----:B------:R-:W-:Y:S01]  /*25c90*/  IMAD.MOV.U32 R17, RZ, RZ, R14 ;  /* 0x000000ffff117224 */ /* 0x000fe200078e000e */
[----:B------:R-:W-:Y:S06]  /*25ca0*/  BRA `(.L_x_7947) ;  /* 0xffffff8800987947 */ /* 0x000fec000383ffff */
.L_x_7676:
[----:B------:R-:W-:Y:S01]  /*25cb0*/  BSSY B0, `(.L_x_7948) ;  /* 0x0000007000007945 */ /* 0x000fe20003800000 */
[----:B------:R-:W-:Y:S01]  /*25cc0*/  IMAD.MOV.U32 R13, RZ, RZ, R3 ;  /* 0x000000ffff0d7224 */ /* 0x000fe200078e0003 */
[----:B------:R-:W-:Y:S01]  /*25cd0*/  MOV R11, 0x1f ;  /* 0x0000001f000b7802 */ /* 0x000fe20000000f00 */
[----:B------:R-:W-:-:S07]  /*25ce0*/  IMAD.MOV.U32 R15, RZ, RZ, -0x1 ;  /* 0xffffffffff0f7424 */ /* 0x000fce00078e00ff */
[----:B012--5:R-:W-:Y:S05]  /*25cf0*/  WARPSYNC.COLLECTIVE R15, `(.L_x_7949) ;  /* 0x000000000f087348 */ /* 0x027fea0003c00000 */
[----:B------:R3:W4:Y:S02]  /*25d00*/  SHFL.IDX P6, R14, R13, R12, R11 ;  /* 0x0000000c0d0e7389 */ /* 0x00072400000c000b */
[----:B012345:R-:W-:Y:S01]  /*25d10*/  ENDCOLLECTIVE ;  /* 0x000000000000791b */ /* 0x03ffe20003800000 */
.L_x_7949:
[----:B------:R-:W-:Y:S05]  /*25d20*/  BSYNC B0 ;  /* 0x0000000000007941 */ /* 0x000fea0003800000 */
.L_x_7948:
[----:B------:R-:W-:Y:S05]  /*25d30*/  BRA `(.L_x_7675) ;  /* 0xffffff8800907947 */ /* 0x000fea000383ffff */
.L_x_7680:
[----:B0-----:R0:W1:Y:S02]  /*25d40*/  SYNCS.PHASECHK.TRANS64.TRYWAIT P0, [R5+URZ+0x22820], R0 ;  /* 0x02282000050075a7 */ /* 0x001064000800017f */
[----:B-1----:R-:W-:Y:S05]  /*25d50*/  @!P0 NANOSLEEP.SYNCS 0x989680 ;  /* 0x009896800000895d */ /* 0x002fea0003900000 */
[----:B------:R-:W1:Y:S02]  /*25d60*/  @!P0 SYNCS.PHASECHK.TRANS64 P0, [R5+URZ+0x22820], R0 ;  /* 0x02282000050085a7 */ /* 0x000e64000800007f */
[----:B-1----:R-:W-:Y:S05]  /*25d70*/  @!P0 BRA `(.L_x_7680) ;  /* 0xfffffffc00f08947 */ /* 0x002fea000383ffff */
[----:B------:R-:W-:Y:S05]  /*25d80*/  BRA `(.L_x_7950) ;  /* 0xffffff8c00847947 */ /* 0x000fea000383ffff */
.L_x_7681:
        /* <DEDUP_REMOVED lines=8> */
[----:B0----5:R-:W-:Y:S05]  /*25e10*/  WARPSYNC.COLLECTIVE R15, `(.L_x_7952) ;  /* 0x000000000f087348 */ /* 0x021fea0003c00000 */
[----:B------:R1:W2:Y:S02]  /*25e20*/  SHFL.IDX P6, R14, R13, R12, R11 ;  /* 0x0000000c0d0e7389 */ /* 0x0002a400000c000b */
[----:B012--5:R-:W-:Y:S01]  /*25e30*/  ENDCOLLECTIVE ;  /* 0x000000000000791b */ /* 0x027fe20003800000 */
.L_x_7952:
[----:B------:R-:W-:Y:S05]  /*25e40*/  BSYNC B0 ;  /* 0x0000000000007941 */ /* 0x000fea0003800000 */
.L_x_7951:
[----:B------:R-:W-:Y:S05]  /*25e50*/  BRA `(.L_x_7953) ;  /* 0xffffff8c006c7947 */ /* 0x000fea000383ffff */
.L_x_7682:
[----:B------:R-:W-:Y:S01]  /*25e60*/  BSSY B0, `(.L_x_7954) ;  /* 0x0000006000007945 */ /* 0x000fe20003800000 */
[----:B------:R-:W-:-:S07]  /*25e70*/  IMAD.MOV.U32 R15, RZ, RZ, -0x1 ;  /* 0xffffffffff0f7424 */ /* 0x000fce00078e00ff */
[----:B0----5:R-:W-:Y:S05]  /*25e80*/  WARPSYNC.COLLECTIVE R15, `(.L_x_7955) ;  /* 0x000000000f0c7348 */ /* 0x021fea0003c00000 */
[----:B------:R-:W-:Y:S02]  /*25e90*/  ELECT P6, UR62, PT ;  /* 0x00000000003e782f */ /* 0x000fe400038c0000 */
[----:B------:R-:W-:Y:S01]  /*25ea0*/  MOV R14, UR62 ;  /* 0x0000003e000e7c02 */ /* 0x000fe20008000f00 */
[----:B0----5:R-:W-:Y:S10]  /*25eb0*/  ENDCOLLECTIVE ;  /* 0x000000000000791b */ /* 0x021ff40003800000 */
.L_x_7955:
[----:B------:R-:W-:Y:S05]  /*25ec0*/  BSYNC B0 ;  /* 0x0000000000007941 */ /* 0x000fea0003800000 */
.L_x_7954:
[----:B------:R-:W-:Y:S05]  /*25ed0*/  BRA `(.L_x_7956) ;  /* 0xffffff8c00607947 */ /* 0x000fea000383ffff */
.L_x_7684:
[----:B0-----:R0:W1:Y:S02]  /*25ee0*/  SYNCS.PHASECHK.TRANS64.TRYWAIT P1, [R3+URZ+0x22840], R2 ;  /* 0x02284002030075a7 */ /* 0x001064000802017f */
[----:B-1----:R-:W-:Y:S05]  /*25ef0*/  @!P1 NANOSLEEP.SYNCS 0x989680 ;  /* 0x009896800000995d */ /* 0x002fea0003900000 */
[----:B------:R-:W1:Y:S02]  /*25f00*/  @!P1 SYNCS.PHASECHK.TRANS64 P1, [R3+URZ+0x22840], R2 ;  /* 0x02284002030095a7 */ /* 0x000e64000802007f */
[----:B-1----:R-:W-:Y:S05]  /*25f10*/  @!P1 BRA `(.L_x_7684) ;  /* 0xfffffffc00f09947 */ /* 0x002fea000383ffff */
[----:B------:R-:W-:Y:S05]  /*25f20*/  BRA `(.L_x_7957) ;  /* 0xffffff8c00847947 */ /* 0x000fea000383ffff */
.L_x_7686:
[----:B-1----:R1:W2:Y:S02]  /*25f30*/  SYNCS.PHASECHK.TRANS64.TRYWAIT P1, [R5+URZ+0x22840], R0 ;  /* 0x02284000050075a7 */ /* 0x0022a4000802017f */
[----:B--2---:R-:W-:Y:S05]  /*25f40*/  @!P1 NANOSLEEP.SYNCS 0x989680 ;  /* 0x009896800000995d */ /* 0x004fea0003900000 */
[----:B------:R-:W2:Y:S02]  /*25f50*/  @!P1 SYNCS.PHASECHK.TRANS64 P1, [R5+URZ+0x22840], R0 ;  /* 0x02284000050095a7 */ /* 0x000ea4000802007f */
[----:B--2---:R-:W-:Y:S05]  /*25f60*/  @!P1 BRA `(.L_x_7686) ;  /* 0xfffffffc00f09947 */ /* 0x004fea000383ffff */
[----:B------:R-:W-:Y:S05]  /*25f70*/  BRA `(.L_x_7958) ;  /* 0xffffff8c00947947 */ /* 0x000fea000383ffff */
.L_x_7688:
[----:B--2---:R2:W3:Y:S02]  /*25f80*/  SYNCS.PHASECHK.TRANS64.TRYWAIT P1, [R3+URZ+0x22860], R2 ;  /* 0x02286002030075a7 */ /* 0x0044e4000802017f */
[----:B---3--:R-:W-:Y:S05]  /*25f90*/  @!P1 NANOSLEEP.SYNCS 0x989680 ;  /* 0x009896800000995d */ /* 0x008fea0003900000 */
[----:B------:R-:W3:Y:S02]  /*25fa0*/  @!P1 SYNCS.PHASECHK.TRANS64 P1, [R3+URZ+0x22860], R2 ;  /* 0x02286002030095a7 */ /* 0x000ee4000802007f */
[----:B---3--:R-:W-:Y:S05]  /*25fb0*/  @!P1 BRA `(.L_x_7688) ;  /* 0xfffffffc00f09947 */ /* 0x008fea000383ffff */
[----:B------:R-:W-:Y:S05]  /*25fc0*/  BRA `(.L_x_7959) ;  /* 0xffffff8c00907947 */ /* 0x000fea000383ffff */
.L_x_7690:
[----:B---3--:R3:W4:Y:S02]  /*25fd0*/  SYNCS.PHASECHK.TRANS64.TRYWAIT P1, [R5+URZ+0x22860], R0 ;  /* 0x02286000050075a7 */ /* 0x008724000802017f */
[----:B----4-:R-:W-:Y:S05]  /*25fe0*/  @!P1 NANOSLEEP.SYNCS 0x989680 ;  /* 0x009896800000995d */ /* 0x010fea0003900000 */
[----:B------:R-:W4:Y:S02]  /*25ff0*/  @!P1 SYNCS.PHASECHK.TRANS64 P1, [R5+URZ+0x22860], R0 ;  /* 0x02286000050095a7 */ /* 0x000f24000802007f */
[----:B----4-:R-:W-:Y:S05]  /*26000*/  @!P1 BRA `(.L_x_7690) ;  /* 0xfffffffc00f09947 */ /* 0x010fea000383ffff */
[----:B------:R-:W-:Y:S05]  /*26010*/  BRA `(.L_x_7960) ;  /* 0xffffff8c008c7947 */ /* 0x000fea000383ffff */
.L_x_7692:
[----:B----4-:R4:W0:Y:S02]  /*26020*/  SYNCS.PHASECHK.TRANS64.TRYWAIT P1, [R3+URZ+0x22880], R2 ;  /* 0x02288002030075a7 */ /* 0x010824000802017f */
[----:B0-----:R-:W-:Y:S05]  /*26030*/  @!P1 NANOSLEEP.SYNCS 0x989680 ;  /* 0x009896800000995d */ /* 0x001fea0003900000 */
[----:B------:R-:W0:Y:S02]  /*26040*/  @!P1 SYNCS.PHASECHK.TRANS64 P1, [R3+URZ+0x22880], R2 ;  /* 0x02288002030095a7 */ /* 0x000e24000802007f */
[----:B0-----:R-:W-:Y:S05]  /*26050*/  @!P1 BRA `(.L_x_7692) ;  /* 0xfffffffc00f09947 */ /* 0x001fea000383ffff */
[----:B------:R-:W-:Y:S05]  /*26060*/  BRA `(.L_x_7961) ;  /* 0xffffff8c00887947 */ /* 0x000fea000383ffff */
.L_x_7962:
        /* <DEDUP_REMOVED lines=9> */
.L_x_15845:


//--------------------- .text._ZN7cutlass13device_kernelIN5flash11enable_sm90INS1_16FlashAttnFwdSm90INS1_25CollectiveMainloopFwdSm90ILi2EN4cute5tupleIJNS5_1CILi1EEES8_S8_EEENS6_IJNS7_ILi128EEENS7_ILi160EEESA_EEELi128ENS_12float_e4m3_tEfNS_4arch4Sm90ELb0ELb1ELb0ELb0ELb1ELb0ELb0ELb1ELb1ELb1ELb0ELb0EEENS1_21CollectiveEpilogueFwdINS6_IJSA_SA_SB_EEES9_NS_10bfloat16_tESF_Li256ELb0ELb1ELb0ELb1EEENS1_30DynamicPersistentTileSchedulerILi256ELi128ELb0ELb1ELb1EEEEEEEEEvNT_6ParamsE --------------------------
	.section	.text._ZN7cutlass13device_kernelIN5flash11enable_sm90INS1_16FlashAttnFwdSm90INS1_25CollectiveMainloopFwdSm90ILi2EN4cute5tupleIJNS5_1CILi1EEES8_S8_EEENS6_IJNS7_ILi128EEENS7_ILi160EEESA_EEELi128ENS_12float_e4m3_tEfNS_4arch4Sm90ELb0ELb1ELb0ELb0ELb1ELb0ELb0ELb1ELb1ELb1ELb0ELb0EEENS1_21CollectiveEpilogueFwdINS6_IJSA_SA_SB_EEES9_NS_10bfloat16_tESF_Li256ELb0ELb1ELb0ELb1EEENS1_30DynamicPersistentTileSchedulerILi256ELi128ELb0ELb1ELb1EEEEEEEEEvNT_6ParamsE,"ax",@progbits
	.align	128
.text._ZN7cutlass13device_kernelIN5flash11enable_sm90INS1_16FlashAttnFwdSm90INS1_25CollectiveMainloopFwdSm90ILi2EN4cute5tupleIJNS5_1CILi1EEES8_S8_EEENS6_IJNS7_ILi128EEENS7_ILi160EEESA_EEELi128ENS_12float_e4m3_tEfNS_4arch4Sm90ELb0ELb1ELb0ELb0ELb1ELb0ELb0ELb1ELb1ELb1ELb0ELb0EEENS1_21CollectiveEpilogueFwdINS6_IJSA_SA_SB_EEES9_NS_10bfloat16_tESF_Li256ELb0ELb1ELb0ELb1EEENS1_30DynamicPersistentTileSchedulerILi256ELi128ELb0ELb1ELb1EEEEEEEEEvNT_6ParamsE:
        .type           _ZN7cutlass13device_kernelIN5flash11enable_sm90INS1_16FlashAttnFwdSm90INS1_25CollectiveMainloopFwdSm90ILi2EN4cute5tupleIJNS5_1CILi1EEES8_S8_EEENS6_IJNS7_ILi128EEENS7_ILi160EEESA_EEELi128ENS_12float_e4m3_tEfNS_4arch4Sm90ELb0ELb1ELb0ELb0ELb1ELb0ELb0ELb1ELb1ELb1ELb0ELb0EEENS1_21CollectiveEpilogueFwdINS6_IJSA_SA_SB_EEES9_NS_10bfloat16_tESF_Li256ELb0ELb1ELb0ELb1EEENS1_30DynamicPersistentTileSchedulerILi256ELi128ELb0ELb1ELb1EEEEEEEEEvNT_6ParamsE,@function
        .size           _ZN7cutlass13device_kernelIN5flash11enable_sm90INS1_16FlashAttnFwdSm90INS1_25CollectiveMainloopFwdSm90ILi2EN4cute5tupleIJNS5_1CILi1EEES8_S8_EEENS6_IJNS7_ILi128EEENS7_ILi160EEESA_EEELi128ENS_12float_e4m3_tEfNS_4arch4Sm90ELb0ELb1ELb0ELb0ELb1ELb0ELb0ELb1ELb1ELb1ELb0ELb0EEENS1_21CollectiveEpilogueFwdINS6_IJSA_SA_SB_EEES9_NS_10bfloat16_tESF_Li256ELb0ELb1ELb0ELb1EEENS1_30DynamicPersistentTileSchedulerILi256ELi128ELb0ELb1ELb1EEEEEEEEEvNT_6ParamsE,(.L_x_15846 - _ZN7cutlass13device_kernelIN5flash11enable_sm90INS1_16FlashAttnFwdSm90INS1_25CollectiveMainloopFwdSm90ILi2EN4cute5tupleIJNS5_1CILi1EEES8_S8_EEENS6_IJNS7_ILi128EEENS7_ILi160EEESA_EEELi128ENS_12float_e4m3_tEfNS_4arch4Sm90ELb0ELb1ELb0ELb0ELb1ELb0ELb0ELb1ELb1ELb1ELb0ELb0EEENS1_21CollectiveEpilogueFwdINS6_IJSA_SA_SB_EEES9_NS_10bfloat16_tESF_Li256ELb0ELb1ELb0ELb1EEENS1_30DynamicPersistentTileSchedulerILi256ELi128ELb0ELb1ELb1EEEEEEEEEvNT_6ParamsE)
        .other          _ZN7cutlass13device_kernelIN5flash11enable_sm90INS1_16FlashAttnFwdSm90INS1_25CollectiveMainloopFwdSm90ILi2EN4cute5tupleIJNS5_1CILi1EEES8_S8_EEENS6_IJNS7_ILi128EEENS7_ILi160EEESA_EEELi128ENS_12float_e4m3_tEfNS_4arch4Sm90ELb0ELb1ELb0ELb0ELb1ELb0ELb0ELb1ELb1ELb1ELb0ELb0EEENS1_21CollectiveEpilogueFwdINS6_IJSA_SA_SB_EEES9_NS_10bfloat16_tESF_Li256ELb0ELb1ELb0ELb1EEENS1_30DynamicPersistentTileSchedulerILi256ELi128ELb0ELb1ELb1EEEEEEEEEvNT_6ParamsE,@"STO_CUDA_ENTRY STV_DEFAULT"
_ZN7cutlass13device_kernelIN5flash11enable_sm90INS1_16FlashAttnFwdSm90INS1_25CollectiveMainloopFwdSm90ILi2EN4cute5tupleIJNS5_1CILi1EEES8_S8_EEENS6_IJNS7_ILi128EEENS7_ILi160EEESA_EEELi128ENS_12float_e4m3_tEfNS_4arch4Sm90ELb0ELb1ELb0ELb0ELb1ELb0ELb0ELb1ELb1ELb1ELb0ELb0EEENS1_21CollectiveEpilogueFwdINS6_IJSA_SA_SB_EEES9_NS_10bfloat16_tESF_Li256ELb0ELb1ELb0ELb1EEENS1_30DynamicPersistentTileSchedulerILi256ELi128ELb0ELb1ELb1EEEEEEEEEvNT_6ParamsE:
        /* <DEDUP_REMOVED lines=45> */
.L_x_7963:
        /* <DEDUP_REMOVED lines=22> */
.L_x_7964:
        /* <DEDUP_REMOVED lines=18> */
.L_x_7965:
        /* <DEDUP_REMOVED lines=22> */
.L_x_7966:
        /* <DEDUP_REMOVED lines=24> */
.L_x_7967:
        /* <DEDUP_REMOVED lines=10> */
.L_x_7969:
        /* <DEDUP_REMOVED lines=21> */
[CC--:B------:R-:W-:Y:S02]  /*0a20*/  LEA.HI R4, R0.reuse, R197.reuse, RZ, 0x5 ;  /* 0x000000c500047211 */ /* 0x0c0fe400078f28ff */
[----:B------:R-:W-:Y:S02]  /*0a30*/  LOP3.LUT R190, R3, 0xffffff80, RZ, 0xc0, !PT ;  /* 0xffffff8003be7812 */ /* 0x000fe400078ec0ff */
[----:B------:R-:W-:Y:S01]  /*0a40*/  LEA.HI R2, R0, R197, RZ, 0x4 ;  /* 0x000000c500027211 */ /* 0x000fe200078f20ff */
[----:B------:R-:W-:Y:S01]  /*0a50*/  IMAD.SHL.U32 R6, R4, 0x20, RZ ;  /* 0x0000002004067824 */ /* 0x000fe200078e00ff */
[----:B------:R-:W-:Y:S01]  /*0a60*/  SHF.R.S32.HI R192, RZ, 0x7, R3 ;  /* 0x00000007ffc07819 */ /* 0x000fe20000011403 */
        /* <DEDUP_REMOVED lines=11> */
[-C--:B------:R-:W-:Y:S02]  /*0b20*/  LEA.HI R4, R0, R197.reuse, RZ, 0x2 ;  /* 0x000000c500047211 */ /* 0x080fe400078f10ff */
[----:B------:R-:W-:Y:S02]  /*0b30*/  LOP3.LUT R2, R2, 0x1ffffffe, RZ, 0xc0, !PT ;  /* 0x1ffffffe02027812 */ /* 0x000fe400078ec0ff */
[----:B------:R-:W-:Y:S02]  /*0b40*/  LEA.HI R11, R11, R6, RZ, 0x3 ;  /* 0x000000060b0b7211 */ /* 0x000fe400078f18ff */
[----:B------:R-:W-:Y:S01]  /*0b50*/  LOP3.LUT R4, R4, 0xfffffffc, RZ, 0xc0, !PT ;  /* 0xfffffffc04047812 */ /* 0x000fe200078ec0ff */
[----:B------:R-:W-:Y:S01]  /*0b60*/  IMAD.IADD R2, R5, 0x1, -R2 ;  /* 0x0000000105027824 */ /* 0x000fe200078e0a02 */
[----:B------:R-:W-:-:S02]  /*0b70*/  LEA.HI R0, R0, R197, RZ, 0x3 ;  /* 0x000000c500007211 */ /* 0x000fc400078f18ff */
[----:B------:R-:W-:Y:S01]  /*0b80*/  LOP3.LUT R11, R11, 0xfffffff8, RZ, 0xc0, !PT ;  /* 0xfffffff80b0b7812 */ /* 0x000fe200078ec0ff */
[----:B------:R-:W-:Y:S01]  /*0b90*/  IMAD.IADD R4, R197, 0x1, -R4 ;  /* 0x00000001c5047824 */ /* 0x000fe200078e0a04 */
[----:B------:R-:W-:Y:S01]  /*0ba0*/  LEA.HI R9, R9, R190, RZ, 0x5 ;  /* 0x000000be09097211 */ /* 0x000fe200078f28ff */
[----:B------:R-:W-:Y:S01]  /*0bb0*/  IMAD R194, R2, 0x8, R7 ;  /* 0x0000000802c27824 */ /* 0x000fe200078e0207 */
[----:B------:R-:W-:Y:S01]  /*0bc0*/  LEA.HI R3, R3, R192, RZ, 0x1 ;  /* 0x000000c003037211 */ /* 0x000fe200078f08ff */
[----:B------:R-:W-:Y:S01]  /*0bd0*/  IMAD.IADD R6, R6, 0x1, -R11 ;  /* 0x0000000106067824 */ /* 0x000fe200078e0a0b */
[----:B------:R-:W-:Y:S02]  /*0be0*/  LOP3.LUT R188, R0, 0xfffffff8, RZ, 0xc0, !PT ;  /* 0xfffffff800bc7812 */ /* 0x000fe400078ec0ff */
[----:B------:R-:W-:Y:S02]  /*0bf0*/  SHF.R.S32.HI R9, RZ, 0x5, R9 ;  /* 0x00000005ff097819 */ /* 0x000fe40000011409 */
[----:B------:R-:W-:Y:S01]  /*0c00*/  LOP3.LUT R3, R3, 0x3fffffe, RZ, 0xc0, !PT ;  /* 0x03fffffe03037812 */ /* 0x000fe200078ec0ff */
[----:B------:R-:W-:Y:S01]  /*0c10*/  IMAD.IADD R188, R197, 0x1, -R188 ;  /* 0x00000001c5bc7824 */ /* 0x000fe200078e0abc */
[----:B------:R-:W-:Y:S01]  /*0c20*/  LEA.HI R2, R4, R4, RZ, 0x1 ;  /* 0x0000000404027211 */ /* 0x000fe200078f08ff */
[----:B------:R-:W-:Y:S01]  /*0c30*/  IMAD R6, R9, 0x10, R6 ;  /* 0x0000001009067824 */ /* 0x000fe200078e0206 */
[----:B------:R-:W-:Y:S01]  /*0c40*/  SHF.R.S32.HI R189, RZ, 0x3, R0 ;  /* 0x00000003ffbd7819 */ /* 0x000fe20000011400 */
[----:B------:R-:W-:Y:S01]  /*0c50*/  IMAD.IADD R3, R192, 0x1, -R3 ;  /* 0x00000001c0037824 */ /* 0x000fe200078e0a03 */
[----:B------:R-:W-:Y:S01]  /*0c60*/  LOP3.LUT R5, R2, 0x1ffffffe, RZ, 0xc0, !PT ;  /* 0x1ffffffe02057812 */ /* 0x000fe200078ec0ff */
[----:B------:R-:W-:-:S02]  /*0c70*/  IMAD.SHL.U32 R22, R188, 0x8, RZ ;  /* 0x00000008bc167824 */ /* 0x000fc400078e00ff */
[----:B------:R-:W-:Y:S01]  /*0c80*/  IMAD R193, R3, 0x40, R6 ;  /* 0x0000004003c17824 */ /* 0x000fe200078e0206 */
[----:B------:R-:W-:Y:S01]  /*0c90*/  LOP3.LUT R3, R8, 0x7ffffffc, RZ, 0xc0, !PT ;  /* 0x7ffffffc08037812 */ /* 0x000fe200078ec0ff */
[----:B------:R-:W-:Y:S01]  /*0ca0*/  VIADD R23, R22, 0x40 ;  /* 0x0000004016177836 */ /* 0x000fe20000000000 */
[----:B------:R-:W-:Y:S01]  /*0cb0*/  SHF.R.S32.HI R196, RZ, 0x1f, R22 ;  /* 0x0000001fffc47819 */ /* 0x000fe20000011416 */
[----:B------:R-:W-:Y:S02]  /*0cc0*/  IMAD.IADD R4, R4, 0x1, -R5 ;  /* 0x0000000104047824 */ /* 0x000fe400078e0a05 */
[----:B------:R-:W-:Y:S01]  /*0cd0*/  IMAD.IADD R18, R190, 0x1, -R3 ;  /* 0x00000001be127824 */ /* 0x000fe200078e0a03 */
[----:B------:R-:W-:Y:S01]  /*0ce0*/  SHF.R.S32.HI R195, RZ, 0x1f, R23 ;  /* 0x0000001fffc37819 */ /* 0x000fe20000011417 */
[----:B------:R-:W-:-:S07]  /*0cf0*/  IMAD R19, R4, 0x8, R193 ;  /* 0x0000000804137824 */ /* 0x000fce00078e02c1 */
.L_x_8074:
        /* <DEDUP_REMOVED lines=21> */
.L_x_7970:
[----:B------:R-:W-:Y:S01]  /*0e50*/  ULDC UR6, c[0x0][0xc54] ;  /* 0x0003150000067ab9 */ /* 0x000fe20000000800 */
[----:B------:R-:W-:Y:S01]  /*0e60*/  UMOV UR8, UR7 ;  /* 0x0000000700087c82 */ /* 0x000fe20008000000 */
[----:B------:R-:W-:-:S11]  /*0e70*/  UISETP.NE.AND UP0, UPT, UR6, 0x1, UPT ;  /* 0x000000010600788c */ /* 0x000fd6000bf05270 */
[----:B------:R-:W-:Y:S02]  /*0e80*/  @UP0 ULDC.64 UR10, c[0x0][0xc58] ;  /* 0x00031600000a0ab9 */ /* 0x000fe40000000a00 */
[----:B------:R-:W-:-:S04]  /*0e90*/  UIMAD.WIDE.U32 UR4, UR7, UR10, URZ ;  /* 0x0000000a070472a5 */ /* 0x000fc8000f8e003f */
[----:B------:R-:W-:-:S04]  /*0ea0*/  @UP0 USHF.R.U32.HI UR8, URZ, UR11, UR5 ;  /* 0x0000000b3f080299 */ /* 0x000fc80008011605 */
[----:B------:R-:W-:-:S12]  /*0eb0*/  UIMAD UR4, UR8, UR6, URZ ;  /* 0x00000006080472a4 */ /* 0x000fd8000f8e023f */
.L_x_7971:
[----:B------:R-:W-:Y:S01]  /*0ec0*/  ULDC UR37, c[0x0][0xc48] ;  /* 0x0003120000257ab9 */ /* 0x000fe20000000800 */
[----:B------:R-:W-:Y:S01]  /*0ed0*/  UIADD3 UR6, UR7, -UR4, URZ ;  /* 0x8000000407067290 */ /* 0x000fe2000fffe03f */
[----:B------:R-:W-:Y:S01]  /*0ee0*/  IMAD.MOV.U32 R3, RZ, RZ, 0x3f800000 ;  /* 0x3f800000ff037424 */ /* 0x000fe200078e00ff */
[----:B------:R-:W-:Y:S01]  /*0ef0*/  UISETP.NE.AND UP2, UPT, UR37, 0x1, UPT ;  /* 0x000000012500788c */ /* 0x000fe2000bf45270 */
[----:B------:R-:W-:Y:S01]  /*0f00*/  IMAD.MOV.U32 R0, RZ, RZ, 0x3f800000 ;  /* 0x3f800000ff007424 */ /* 0x000fe200078e00ff */
[----:B------:R-:W-:Y:S01]  /*0f10*/  ULDC.64 UR4, c[0x0][0x990] ;  /* 0x0002640000047ab9 */ /* 0x000fe20000000a00 */
[----:B------:R-:W-:Y:S01]  /*0f20*/  ULDC UR18, c[0x0][0xc54] ;  /* 0x0003150000127ab9 */ /* 0x000fe20000000800 */
[----:B------:R-:W-:Y:S01]  /*0f30*/  UISETP.NE.U32.AND UP0, UPT, UR4, URZ, UPT ;  /* 0x0000003f0400728c */ /* 0x000fe2000bf05070 */
[----:B------:R-:W0:Y:S01]  /*0f40*/  LDC R191, c[0x0][0x448] ;  /* 0x00011200ffbf7b82 */ /* 0x000e220000000800 */
[----:B------:R-:W-:Y:S02]  /*0f50*/  UIMAD UR18, UR9, UR18, UR6 ;  /* 0x00000012091272a4 */ /* 0x000fe4000f8e0206 */
[----:B------:R-:W-:Y:S01]  /*0f60*/  UISETP.NE.AND.EX UP0, UPT, UR5, URZ, UPT, UP0 ;  /* 0x0000003f0500728c */ /* 0x000fe2000bf05300 */
[----:B------:R-:W-:-:S02]  /*0f70*/  ULDC.64 UR6, c[0x0][0x998] ;  /* 0x0002660000067ab9 */ /* 0x000fc40000000a00 */
[----:B------:R-:W-:Y:S01]  /*0f80*/  @UP2 ULDC UR10, c[0x0][0xc4c] ;  /* 0x00031300000a2ab9 */ /* 0x000fe20000000800 */
[----:B------:R-:W-:Y:S01]  /*0f90*/  UISETP.NE.U32.AND UP1, UPT, UR6, URZ, UPT ;  /* 0x0000003f0600728c */ /* 0x000fe2000bf25070 */
[----:B------:R-:W1:Y:S01]  /*0fa0*/  LDC.64 R12, c[0x0][0x9e0] ;  /* 0x00027800ff0c7b82 */ /* 0x000e620000000a00 */
[----:B------:R-:W-:Y:S01]  /*0fb0*/  UIMAD.WIDE.U32 UR10, UR18, UR10, URZ ;  /* 0x0000000a120a72a5 */ /* 0x000fe2000f8e003f */
[----:B------:R-:W-:Y:S01]  /*0fc0*/  PLOP3.LUT P0, PT, PT, PT, UP0, 0x80, 0x0 ;  /* 0x000000000000781c */ /* 0x000fe20003f0f008 */
[----:B------:R-:W-:Y:S01]  /*0fd0*/  @UP2 ULDC UR9, c[0x0][0xc50] ;  /* 0x0003140000092ab9 */ /* 0x000fe20000000800 */
[----:B------:R-:W-:Y:S01]  /*0fe0*/  UISETP.NE.AND.EX UP1, UPT, UR7, URZ, UPT, UP1 ;  /* 0x0000003f0700728c */ /* 0x000fe2000bf25310 */
[----:B------:R-:W-:Y:S01]  /*0ff0*/  UMOV UR44, UR18 ;  /* 0x00000012002c7c82 */ /* 0x000fe20008000000 */
[----:B------:R-:W-:Y:S02]  /*1000*/  @UP2 USHF.R.U32.HI UR44, URZ, UR9, UR11 ;  /* 0x000000093f2c2299 */ /* 0x000fe4000801160b */
[----:B------:R-:W2:Y:S01]  /*1010*/  LDC R105, c[0x0][0x288] ;  /* 0x0000a200ff697b82 */ /* 0x000ea20000000800 */
[----:B------:R-:W-:Y:S01]  /*1020*/  @UP0 ULDC.64 UR10, c[0x0][0x9a8] ;  /* 0x00026a00000a0ab9 */ /* 0x000fe20000000a00 */
[----:B------:R-:W-:Y:S01]  /*1030*/  @UP0 USHF.R.S32.HI UR9, URZ, 0x1f, UR44 ;  /* 0x0000001f3f090899 */ /* 0x000fe2000801142c */
[----:B------:R-:W-:Y:S01]  /*1040*/  PLOP3.LUT P1, PT, PT, PT, UP1, 0x80, 0x0 ;  /* 0x000000000000781c */ /* 0x000fe20003f2f018 */
[----:B------:R-:W-:-:S02]  /*1050*/  @UP0 UIMAD.WIDE.U32 UR12, UR44, UR10, URZ ;  /* 0x0000000a2c0c02a5 */ /* 0x000fc4000f8e003f */
[----:B------:R-:W-:Y:S02]  /*1060*/  @UP0 UIMAD UR9, UR9, UR10, URZ ;  /* 0x0000000a090902a4 */ /* 0x000fe4000f8e023f */
[----:B------:R-:W3:Y:S01]  /*1070*/  LDC R8, c[0x0][0x424] ;  /* 0x00010900ff087b82 */ /* 0x000ee20000000800 */
[----:B------:R-:W-:Y:S02]  /*1080*/  @UP1 USHF.R.S32.HI UR10, URZ, 0x1f, UR44 ;  /* 0x0000001f3f0a1899 */ /* 0x000fe4000801142c */
[----:B------:R-:W-:Y:S01]  /*1090*/  UIADD3 UR15, -UR44, URZ, URZ ;  /* 0x0000003f2c0f7290 */ /* 0x000fe2000fffe13f */
[----:B------:R-:W-:Y:S01]  /*10a0*/  @UP1 ULDC.64 UR16, c[0x0][0x9b8] ;  /* 0x00026e0000101ab9 */ /* 0x000fe20000000a00 */
[----:B------:R-:W-:Y:S02]  /*10b0*/  @UP0 UIMAD UR14, UR44, UR11, UR9 ;  /* 0x0000000b2c0e02a4 */ /* 0x000fe4000f8e0209 */
[----:B------:R-:W-:Y:S01]  /*10c0*/  @UP1 UIMAD UR9, UR10, UR16, URZ ;  /* 0x000000100a0912a4 */ /* 0x000fe2000f8e023f */
[----:B------:R-:W4:Y:S01]  /*10d0*/  LDC R9, c[0x0][0x2f0] ;  /* 0x0000bc00ff097b82 */ /* 0x000f220000000800 */
[----:B------:R-:W-:-:S02]  /*10e0*/  UIMAD UR37, UR37, UR15, UR18 ;  /* 0x0000000f252572a4 */ /* 0x000fc4000f8e0212 */
[----:B------:R-:W-:Y:S02]  /*10f0*/  @UP1 UIMAD UR15, UR44, UR17, UR9 ;  /* 0x000000112c0f12a4 */ /* 0x000fe4000f8e0209 */
[----:B------:R-:W-:Y:S02]  /*1100*/  @UP0 USHF.R.S32.HI UR9, URZ, 0x1f, UR37 ;  /* 0x0000001f3f090899 */ /* 0x000fe40008011425 */
[----:B------:R-:W-:Y:S02]  /*1110*/  @UP1 UIMAD.WIDE.U32 UR10, UR44, UR16, URZ ;  /* 0x000000102c0a12a5 */ /* 0x000fe4000f8e003f */
[----:B------:R-:W-:Y:S01]  /*1120*/  @UP1 USHF.R.S32.HI UR20, URZ, 0x1f, UR37 ;  /* 0x0000001f3f141899 */ /* 0x000fe20008011425 */
[----:B------:R-:W-:Y:S01]  /*1130*/  @UP0 ULDC.64 UR16, c[0x0][0x9b0] ;  /* 0x00026c0000100ab9 */ /* 0x000fe20000000a00 */
[----:B------:R-:W-:Y:S01]  /*1140*/  @UP1 ULDC.64 UR18, c[0x0][0x9c0] ;  /* 0x0002700000121ab9 */ /* 0x000fe20000000a00 */
[----:B------:R-:W-:Y:S02]  /*1150*/  @UP0 UIADD3 UR13, UR13, UR14, URZ ;  /* 0x0000000e0d0d0290 */ /* 0x000fe4000fffe03f */
[----:B------:R-:W-:-:S02]  /*1160*/  @UP0 UIMAD UR9, UR9, UR16, URZ ;  /* 0x00000010090902a4 */ /* 0x000fc4000f8e023f */
[----:B------:R-:W-:Y:S02]  /*1170*/  @UP1 UIADD3 UR11, UR11, UR15, URZ ;  /* 0x0000000f0b0b1290 */ /* 0x000fe4000fffe03f */
[----:B------:R-:W-:Y:S02]  /*1180*/  @UP1 UIMAD UR14, UR20, UR18, URZ ;  /* 0x00000012140e12a4 */ /* 0x000fe4000f8e023f */
        /* <DEDUP_REMOVED lines=12> */
[----:B0-----:R-:W-:Y:S01]  /*1250*/  ISETP.NE.AND P3, PT, R191, 0x1, PT ;  /* 0x00000001bf00780c */ /* 0x001fe20003f65270 */
[----:B------:R-:W-:Y:S01]  /*1260*/  IMAD.U32 R5, RZ, RZ, UR5 ;  /* 0x00000005ff057e24 */ /* 0x000fe2000f8e00ff */
[----:B------:R-:W-:Y:S01]  /*1270*/  ULOP3.LUT UR8, UR8, 0x1ffffff, URZ, 0x3c, !UPT ;  /* 0x01ffffff08087892 */ /* 0x000fe2000f8e3c3f */
[----:B------:R-:W-:Y:S01]  /*1280*/  IMAD.U32 R7, RZ, RZ, UR7 ;  /* 0x00000007ff077e24 */ /* 0x000fe2000f8e00ff */
[----:B------:R-:W-:Y:S01]  /*1290*/  ULDC UR4, c[0x0][0xc3c] ;  /* 0x00030f0000047ab9 */ /* 0x000fe20000000800 */
[----:B------:R-:W-:Y:S01]  /*12a0*/  ULDC.64 UR6, c[0x0][0x418] ;  /* 0x0001060000067ab9 */ /* 0x000fe20000000a00 */
[----:B------:R2:W5:Y:S01]  /*12b0*/  @P0 LDG.E R3, desc[UR50][R4.64] ;  /* 0x0000003204030981 */ /* 0x000562000c1e1900 */
[----:B------:R-:W-:-:S03]  /*12c0*/  ULDC UR5, c[0x0][0x988] ;  /* 0x0002620000057ab9 */ /* 0x000fc60000000800 */
[----:B------:R-:W5:Y:S01]  /*12d0*/  @P1 LDG.E R0, desc[UR50][R6.64] ;  /* 0x0000003206001981 */ /* 0x000f62000c1e1900 */
[----:B------:R-:W-:Y:S01]  /*12e0*/  UIADD3 UR4, UR8, UR4, URZ ;  /* 0x0000000408047290 */ /* 0x000fe2000fffe03f */
[----:B------:R-:W-:Y:S01]  /*12f0*/  ISETP.NE.U32.AND P0, PT, RZ, UR6, PT ;  /* 0x00000006ff007c0c */ /* 0x000fe2000bf05070 */
[----:B------:R-:W0:Y:S01]  /*1300*/  @P3 LDC R10, c[0x0][0x44c] ;  /* 0x00011300ff0a3b82 */ /* 0x000e220000000800 */
[----:B-1----:R-:W-:Y:S01]  /*1310*/  ISETP.GE.AND P2, PT, R13, 0x1, PT ;  /* 0x000000010d00780c */ /* 0x002fe20003f46270 */
[----:B------:R-:W-:Y:S01]  /*1320*/  USHF.L.U32 UR38, UR4, 0x7, URZ ;  /* 0x0000000704267899 */ /* 0x000fe2000800063f */
[----:B------:R-:W-:Y:S02]  /*1330*/  ISETP.NE.AND.EX P0, PT, RZ, UR7, PT, P0 ;  /* 0x00000007ff007c0c */ /* 0x000fe4000bf05300 */
[----:B--2---:R-:W-:Y:S01]  /*1340*/  IADD3 R5, -R105, 0x1, RZ ;  /* 0x0000000169057810 */ /* 0x004fe20007ffe1ff */
[----:B------:R-:W-:Y:S01]  /*1350*/  UIADD3 UR4, UR38, 0x7f, URZ ;  /* 0x0000007f26047890 */ /* 0x000fe2000fffe03f */
[----:B------:R-:W-:Y:S01]  /*1360*/  LOP3.LUT R2, R2, 0xffffffef, RZ, 0xc0, !PT ;  /* 0xffffffef02027812 */ /* 0x000fe200078ec0ff */
[----:B------:R-:W1:Y:S03]  /*1370*/  @P3 LDC R11, c[0x0][0x450] ;  /* 0x00011400ff0b3b82 */ /* 0x000e660000000800 */
[----:B------:R-:W-:-:S04]  /*1380*/  @P3 LOP3.LUT R2, R2, 0x10, RZ, 0xfc, !PT ;  /* 0x0000001002023812 */ /* 0x000fc800078efcff */
[----:B------:R-:W-:-:S04]  /*1390*/  LOP3.LUT R2, R2, 0xfffffff7, RZ, 0xc0, !PT ;  /* 0xfffffff702027812 */ /* 0x000fc800078ec0ff */
[----:B------:R-:W-:Y:S01]  /*13a0*/  @P2 LOP3.LUT R2, R2, 0x8, RZ, 0xfc, !PT ;  /* 0x0000000802022812 */ /* 0x000fe200078efcff */
[----:B0-----:R-:W-:-:S04]  /*13b0*/  @P3 IMAD.HI.U32 R4, R10, UR4, RZ ;  /* 0x000000040a043c27 */ /* 0x001fc8000f8e00ff */
[----:B-----5:R-:W-:Y:S01]  /*13c0*/  FMUL.FTZ R0, R3, R0 ;  /* 0x0000000003007220 */ /* 0x020fe20000410000 */
[----:B------:R-:W-:Y:S01]  /*13d0*/  IMAD.U32 R3, RZ, RZ, UR4 ;  /* 0x00000004ff037e24 */ /* 0x000fe2000f8e00ff */
[----:B-1----:R-:W-:Y:S02]  /*13e0*/  @P3 SHF.R.U32.HI R3, RZ, R11, R4 ;  /* 0x0000000bff033219 */ /* 0x002fe40000011604 */
[----:B------:R-:W-:Y:S01]  /*13f0*/  FMUL.FTZ R6, R0, UR5 ;  /* 0x0000000500067c20 */ /* 0x000fe20008410000 */
[----:B---3--:R-:W-:-:S04]  /*1400*/  SEL R0, R8, 0x1, P0 ;  /* 0x0000000108007807 */ /* 0x008fc80000000000 */
[----:B------:R-:W-:Y:S01]  /*1410*/  R2UR UR39, R6 ;  /* 0x00000000062772ca */ /* 0x000fe200000e0000 */
[CC--:B----4-:R-:W-:Y:S02]  /*1420*/  IMAD R6, R0.reuse, R9.reuse, R5 ;  /* 0x0000000900067224 */ /* 0x0d0fe400078e0205 */
[----:B------:R-:W-:Y:S02]  /*1430*/  IMAD R17, R0, R9, RZ ;  /* 0x0000000900117224 */ /* 0x000fe400078e02ff */
[----:B------:R-:W-:-:S04]  /*1440*/  IMAD.IADD R5, R6, 0x1, R3 ;  /* 0x0000000106057824 */ /* 0x000fc800078e0203 */
[----:B------:R-:W-:Y:S01]  /*1450*/  IMAD.IADD R3, R5, 0x1, R12 ;  /* 0x0000000105037824 */ /* 0x000fe200078e020c */
[----:B------:R-:W-:Y:S06]  /*1460*/  @!P2 BRA `(.L_x_7972) ;  /* 0x000000000040a947 */ /* 0x000fec0003800000 */
[C---:B------:R-:W-:Y:S01]  /*1470*/  ISETP.GT.AND P0, PT, R5.reuse, RZ, PT ;  /* 0x000000ff0500720c */ /* 0x040fe20003f04270 */
[----:B------:R-:W-:-:S12]  /*1480*/  VIADD R4, R5, 0xffffffff ;  /* 0xffffffff05047836 */ /* 0x000fd80000000000 */
        /* <DEDUP_REMOVED lines=8> */
.L_x_7973:
[----:B------:R-:W-:-:S13]  /*1510*/  ISETP.NE.AND P0, PT, R13, 0x1, PT ;  /* 0x000000010d00780c */ /* 0x000fda0003f05270 */
[----:B------:R-:W0:Y:S02]  /*1520*/  @P0 LDC.64 R6, c[0x0][0x9e8] ;  /* 0x00027a00ff060b82 */ /* 0x000e240000000a00 */
[----:B0-----:R-:W-:-:S05]  /*1530*/  @P0 IMAD.HI.U32 R6, R4, R6, RZ ;  /* 0x0000000604060227 */ /* 0x001fca00078e00ff */
[----:B------:R-:W-:-:S07]  /*1540*/  @P0 SHF.R.U32.HI R4, RZ, R7, R6 ;  /* 0x00000007ff040219 */ /* 0x000fce0000011606 */
.L_x_7974:
[----:B------:R-:W-:-:S05]  /*1550*/  IMAD R4, R4, R13, R13 ;  /* 0x0000000d04047224 */ /* 0x000fca00078e020d */
[----:B------:R-:W-:-:S07]  /*1560*/  VIMNMX R3, R3, R4, PT ;  /* 0x0000000403037248 */ /* 0x000fce0003fe0100 */
.L_x_7972:
[----:B------:R-:W0:Y:S01]  /*1570*/  @P3 LDC R5, c[0x0][0x44c] ;  /* 0x00011300ff053b82 */ /* 0x000e220000000800 */
[----:B------:R-:W-:Y:S01]  /*1580*/  IMAD.U32 R4, RZ, RZ, UR38 ;  /* 0x00000026ff047e24 */ /* 0x000fe2000f8e00ff */
[----:B------:R-:W-:Y:S01]  /*1590*/  ULDC UR4, c[0x0][0x9dc] ;  /* 0x0002770000047ab9 */ /* 0x000fe20000000800 */
[CC--:B------:R-:W-:Y:S02]  /*15a0*/  IMAD R105, R0.reuse, R9.reuse, -R105 ;  /* 0x0000000900697224 */ /* 0x0c0fe400078e0a69 */
[----:B------:R-:W-:Y:S02]  /*15b0*/  VIADD R3, R3, 0x9f ;  /* 0x0000009f03037836 */ /* 0x000fe40000000000 */
[----:B------:R-:W-:Y:S01]  /*15c0*/  IMAD R0, R0, R9, 0x9f ;  /* 0x0000009f00007424 */ /* 0x000fe200078e0209 */
[----:B------:R-:W1:Y:S03]  /*15d0*/  @P3 LDC R6, c[0x0][0x450] ;  /* 0x00011400ff063b82 */ /* 0x000e660000000800 */
[----:B------:R-:W-:-:S04]  /*15e0*/  IMAD.HI R0, R0, 0x66666667, RZ ;  /* 0x6666666700007827 */ /* 0x000fc800078e02ff */
[----:B0-----:R-:W-:-:S05]  /*15f0*/  @P3 IMAD.HI.U32 R5, R5, UR38, RZ ;  /* 0x0000002605053c27 */ /* 0x001fca000f8e00ff */
[----:B-1----:R-:W-:-:S05]  /*1600*/  @P3 SHF.R.U32.HI R4, RZ, R6, R5 ;  /* 0x00000006ff043219 */ /* 0x002fca0000011605 */
[----:B------:R-:W-:Y:S02]  /*1610*/  IMAD.IADD R6, R105, 0x1, R4 ;  /* 0x0000000169067824 */ /* 0x000fe400078e0204 */
[----:B------:R-:W-:Y:S01]  /*1620*/  IMAD.HI R4, R3, 0x66666667, RZ ;  /* 0x6666666703047827 */ /* 0x000fe200078e02ff */
[----:B------:R-:W-:-:S03]  /*1630*/  SHF.R.U32.HI R3, RZ, 0x1f, R0 ;  /* 0x0000001fff037819 */ /* 0x000fc60000011600 */
[----:B------:R-:W-:Y:S01]  /*1640*/  VIADD R7, R6, -UR4 ;  /* 0x8000000406077c36 */ /* 0x000fe20008000000 */
[----:B------:R-:W-:Y:S02]  /*1650*/  SHF.R.U32.HI R5, RZ, 0x1f, R4 ;  /* 0x0000001fff057819 */ /* 0x000fe40000011604 */
[----:B------:R-:W-:Y:S02]  /*1660*/  LEA.HI.SX32 R3, R0, R3, 0x1a ;  /* 0x0000000300037211 */ /* 0x000fe400078fd2ff */
[----:B------:R-:W-:Y:S02]  /*1670*/  LEA.HI.SX32 R104, R4, R5, 0x1a ;  /* 0x0000000504687211 */ /* 0x000fe400078fd2ff */
[----:B------:R-:W-:Y:S02]  /*1680*/  R2UR UR4, R7 ;  /* 0x00000000070472ca */ /* 0x000fe400000e0000 */
[----:B------:R-:W-:Y:S01]  /*1690*/  VIMNMX R104, R3, R104, PT ;  /* 0x0000006803687248 */ /* 0x000fe20003fe0100 */
[----:B------:R-:W-:-:S12]  /*16a0*/  @!P2 BRA `(.L_x_7975) ;  /* 0x000000000044a947 */ /* 0x000fd80003800000 */
        /* <DEDUP_REMOVED lines=9> */
.L_x_7976:
[----:B------:R-:W-:-:S13]  /*1740*/  ISETP.NE.AND P0, PT, R13, 0x1, PT ;  /* 0x000000010d00780c */ /* 0x000fda0003f05270 */
[----:B------:R-:W0:Y:S02]  /*1750*/  @P0 LDC.64 R4, c[0x0][0x9e8] ;  /* 0x00027a00ff040b82 */ /* 0x000e240000000a00 */
[----:B0-----:R-:W-:-:S05]  /*1760*/  @P0 IMAD.HI.U32 R0, R6, R4, RZ ;  /* 0x0000000406000227 */ /* 0x001fca00078e00ff */
[----:B------:R-:W-:-:S07]  /*1770*/  @P0 SHF.R.U32.HI R6, RZ, R5, R0 ;  /* 0x00000005ff060219 */ /* 0x000fce0000011600 */
.L_x_7977:
[----:B------:R-:W-:-:S05]  /*1780*/  IMAD R6, R6, R13, RZ ;  /* 0x0000000d06067224 */ /* 0x000fca00078e02ff */
[----:B------:R-:W-:-:S13]  /*1790*/  R2UR UR5, R6 ;  /* 0x00000000060572ca */ /* 0x000fda00000e0000 */
[----:B------:R-:W-:-:S04]  /*17a0*/  UISETP.LT.AND UP0, UPT, UR4, UR5, UPT ;  /* 0x000000050400728c */ /* 0x000fc8000bf01270 */
[----:B------:R-:W-:-:S12]  /*17b0*/  USEL UR4, UR4, UR5, !UP0 ;  /* 0x0000000504047287 */ /* 0x000fd8000c000000 */
.L_x_7975:
[----:B------:R-:W-:Y:S01]  /*17c0*/  UIMAD.WIDE UR4, UR4, 0x66666667, URZ ;  /* 0x66666667040478a5 */ /* 0x000fe2000f8e023f */
[----:B------:R-:W-:Y:S01]  /*17d0*/  PLOP3.LUT P0, PT, PT, PT, PT, 0x80, 0x0 ;  /* 0x000000000000781c */ /* 0x000fe20003f0f070 */
[----:B------:R-:W-:Y:S01]  /*17e0*/  IMAD.MOV.U32 R0, RZ, RZ, RZ ;  /* 0x000000ffff007224 */ /* 0x000fe200078e00ff */
[----:B------:R-:W-:Y:S01]  /*17f0*/  CS2R R86, SRZ ;  /* 0x0000000000567805 */ /* 0x000fe2000001ff00 */
[----:B------:R-:W-:Y:S01]  /*1800*/  USHF.R.U32.HI UR4, URZ, 0x1f, UR5 ;  /* 0x0000001f3f047899 */ /* 0x000fe20008011605 */
[----:B------:R-:W-:Y:S01]  /*1810*/  IMAD.MOV.U32 R3, RZ, RZ, RZ ;  /* 0x000000ffff037224 */ /* 0x000fe200078e00ff */
[----:B------:R-:W-:Y:S02]  /*1820*/  CS2R R8, SRZ ;  /* 0x0000000000087805 */ /* 0x000fe4000001ff00 */
[----:B------:R-:W-:Y:S01]  /*1830*/  CS2R R84, SRZ ;  /* 0x0000000000547805 */ /* 0x000fe2000001ff00 */
[----:B------:R-:W-:Y:S01]  /*1840*/  ULEA.HI.SX32 UR4, UR5, UR4, 0x1a ;  /* 0x0000000405047291 */ /* 0x000fe2000f8fd23f */
        /* <DEDUP_REMOVED lines=65> */
.L_x_7979:
        /* <DEDUP_REMOVED lines=9> */
.L_x_8164:
[----:B------:R-:W-:Y:S05]  /*1cf0*/  @!P0 BRA `(.L_x_7981) ;  /* 0x0000000000048947 */ /* 0x000fea0003800000 */
[----:B------:R-:W-:Y:S01]  /*1d00*/  BPT.TRAP 0x1 ;  /* 0x000000040000795c */ /* 0x000fe20000300000 */
.L_x_7981:
[----:B0-----:R-:W-:Y:S02]  /*1d10*/  IMAD.U32 R3, RZ, RZ, UR45 ;  /* 0x0000002dff037e24 */ /* 0x001fe4000f8e00ff */
[----:B------:R-:W-:-:S03]  /*1d20*/  IMAD.U32 R0, RZ, RZ, UR46 ;  /* 0x0000002eff007e24 */ /* 0x000fc6000f8e00ff */
[----:B------:R-:W-:Y:S02]  /*1d30*/  LEA R3, R3, UR43, 0x3 ;  /* 0x0000002b03037c11 */ /* 0x000fe4000f8e18ff */
[----:B------:R-:W-:-:S04]  /*1d40*/  SHF.L.U32 R0, R0, 0x1f, RZ ;  /* 0x0000001f00007819 */ /* 0x000fc800000006ff */
[----:B------:R0:W1:Y:S01]  /*1d50*/  SYNCS.PHASECHK.TRANS64.TRYWAIT P1, [R3+URZ+0x22830], R0 ;  /* 0x02283000030075a7 */ /* 0x000062000802017f */
[----:B------:R-:W-:Y:S05]  /*1d60*/  @!P0 BRA `(.L_x_7982) ;  /* 0x0000000000048947 */ /* 0x000fea0003800000 */
[----:B------:R-:W-:Y:S01]  /*1d70*/  BPT.TRAP 0x1 ;  /* 0x000000040000795c */ /* 0x000fe20000300000 */
.L_x_7982:
[----:B-1----:R-:W-:Y:S05]  /*1d80*/  @P1 BRA `(.L_x_7983) ;  /* 0x0000000000081947 */ /* 0x002fea0003800000 */
[----:B------:R-:W1:Y:S02]  /*1d90*/  SYNCS.PHASECHK.TRANS64.TRYWAIT P1, [R3+URZ+0x22830], R0 ;  /* 0x02283000030075a7 */ /* 0x000e64000802017f */
[----:B-1----:R-:W-:Y:S05]  /*1da0*/  @!P1 BRA `(.L_x_7984) ;  /* 0x0000018000c09947 */ /* 0x002fea0003800000 */
.L_x_7983:
[----:B------:R-:W-:-:S04]  /*1db0*/  UIADD3 UR4, UR43, 0x18400, URZ ;  /* 0x000184002b047890 */ /* 0x000fc8000fffe03f */
[----:B------:R-:W-:-:S04]  /*1dc0*/  USHF.R.U32.HI UR4, URZ, 0x4, UR4 ;  /* 0x000000043f047899 */ /* 0x000fc80008011604 */
[----:B------:R-:W-:-:S06]  /*1dd0*/  ULOP3.LUT UR4, UR4, 0x3fff, URZ, 0xc0, !UPT ;  /* 0x00003fff04047892 */ /* 0x000fcc000f8ec03f */
[----:B------:R-:W-:Y:S01]  /*1de0*/  IMAD.U32 R4, RZ, RZ, UR4 ;  /* 0x00000004ff047e24 */ /* 0x000fe2000f8e00ff */
        /* <DEDUP_REMOVED lines=131> */
.L_x_7985:
[----:B------:R-:W-:Y:S01]  /*2620*/  ISETP.NE.AND P2, PT, R191, 0x1, PT ;  /* 0x00000001bf00780c */ /* 0x000fe20003f45270 */
[----:B------:R-:W-:Y:S01]  /*2630*/  VIADD R6, R19, UR38 ;  /* 0x0000002613067c36 */ /* 0x000fe20008000000 */
[----:B------:R-:W-:Y:S01]  /*2640*/  R2UR UR6, R3 ;  /* 0x00000000030672ca */ /* 0x000fe200000e0000 */
[----:B------:R-:W-:Y:S01]  /*2650*/  ULDC UR29, c[0x0][0x9dc] ;  /* 0x00027700001d7ab9 */ /* 0x000fe20000000800 */
[----:B------:R-:W-:Y:S01]  /*2660*/  LOP3.LUT P1, RZ, R2, 0x8, RZ, 0xc0, !PT ;  /* 0x0000000802ff7812 */ /* 0x000fe2000782c0ff */
[----:B------:R-:W-:-:S08]  /*2670*/  ULDC UR7, c[0x0][0x9e0] ;  /* 0x0002780000077ab9 */ /* 0x000fd00000000800 */
[----:B------:R-:W0:Y:S02]  /*2680*/  @P2 LDC R5, c[0x0][0x44c] ;  /* 0x00011300ff052b82 */ /* 0x000e240000000800 */
[----:B------:R-:W-:-:S04]  /*2690*/  UIADD3 UR6, UR6, 0x22840, URZ ;  /* 0x0002284006067890 */ /* 0x000fc8000fffe03f */
[----:B------:R-:W-:Y:S02]  /*26a0*/  UPRMT UR6, UR41, 0x654, UR6 ;  /* 0x0000065429067896 */ /* 0x000fe40008000006 */
[----:B------:R-:W2:Y:S07]  /*26b0*/  @P2 LDC R7, c[0x0][0x450] ;  /* 0x00011400ff072b82 */ /* 0x000eae0000000800 */
[----:B------:R-:W-:Y:S01]  /*26c0*/  SYNCS.ARRIVE.TRANS64.RED.A1T0 RZ, [UR6], RZ ;  /* 0x000000ffffff79a7 */ /* 0x000fe20008100406 */
[----:B------:R-:W-:Y:S01]  /*26d0*/  ULOP3.LUT UR6, URZ, UR29, URZ, 0x33, !UPT ;  /* 0x0000001d3f067292 */ /* 0x000fe2000f8e333f */
[----:B01----:R-:W-:-:S02]  /*26e0*/  @P2 IMAD.HI.U32 R0, R6, R5, RZ ;  /* 0x0000000506002227 */ /* 0x003fc400078e00ff */
[----:B------:R-:W0:Y:S03]  /*26f0*/  LDC R5, c[0x0][0x288] ;  /* 0x0000a200ff057b82 */ /* 0x000e260000000800 */
[----:B--2---:R-:W-:Y:S01]  /*2700*/  @P2 SHF.R.U32.HI R6, RZ, R7, R0 ;  /* 0x00000007ff062219 */ /* 0x004fe20000011600 */
[----:B------:R-:W-:Y:S02]  /*2710*/  IMAD.MOV.U32 R7, RZ, RZ, -0xa0 ;  /* 0xffffff60ff077424 */ /* 0x000fe400078e00ff */
[C---:B------:R-:W-:Y:S02]  /*2720*/  IMAD R0, R104.reuse, -0xa0, R17 ;  /* 0xffffff6068007824 */ /* 0x040fe400078e0211 */
[----:B------:R-:W1:Y:S01]  /*2730*/  SHFL.IDX PT, R20, R6, RZ, 0x1c1f ;  /* 0x001c1fff06147589 */ /* 0x000e6200000e0000 */
[----:B------:R-:W-:Y:S02]  /*2740*/  IMAD R7, R104, R7, 0xa1 ;  /* 0x000000a168077424 */ /* 0x000fe400078e0207 */
[----:B------:R-:W-:-:S02]  /*2750*/  VIADD R3, R0, 0xa0 ;  /* 0x000000a000037836 */ /* 0x000fc40000000000 */
[C---:B------:R-:W-:Y:S02]  /*2760*/  IMAD R8, R18.reuse, -0x2, R7 ;  /* 0xfffffffe12087824 */ /* 0x040fe400078e0207 */
[----:B------:R-:W-:Y:S02]  /*2770*/  IMAD R9, R18, -0x2, R3 ;  /* 0xfffffffe12097824 */ /* 0x000fe400078e0203 */
[----:B------:R-:W-:Y:S02]  /*2780*/  VIADD R12, R7, 0xffffffff ;  /* 0xffffffff070c7836 */ /* 0x000fe40000000000 */
[C---:B------:R-:W-:Y:S01]  /*2790*/  VIADD R14, R8.reuse, 0xffffffff ;  /* 0xffffffff080e7836 */ /* 0x040fe20000000000 */
[----:B0-----:R-:W-:-:S05]  /*27a0*/  IADD3 R0, R8, -R5, R17 ;  /* 0x8000000508007210 */ /* 0x001fca0007ffe011 */
[C---:B------:R-:W-:Y:S02]  /*27b0*/  VIADD R10, R0.reuse, UR7 ;  /* 0x00000007000a7c36 */ /* 0x040fe40008000000 */
[----:B------:R-:W-:-:S03]  /*27c0*/  VIADD R11, R0, UR6 ;  /* 0x00000006000b7c36 */ /* 0x000fc60008000000 */
[----:B-1----:R-:W-:Y:S01]  /*27d0*/  VIADDMNMX R0, R20, R10, R9, PT ;  /* 0x0000000a14007246 */ /* 0x002fe20003800109 */
[----:B------:R-:W-:Y:S01]  /*27e0*/  IMAD.IADD R3, R11, 0x1, R20 ;  /* 0x000000010b037824 */ /* 0x000fe200078e0214 */
[----:B------:R-:W-:Y:S06]  /*27f0*/  @!P1 BRA `(.L_x_7986) ;  /* 0x00000000005c9947 */ /* 0x000fec0003800000 */
[----:B------:R-:W-:Y:S01]  /*2800*/  IADD3 R7, R17, -R5, R20 ;  /* 0x8000000511077210 */ /* 0x000fe20007ffe014 */
[----:B------:R-:W-:Y:S03]  /*2810*/  BSSY B0, `(.L_x_7987) ;  /* 0x0000012000007945 */ /* 0x000fe60003800000 */
        /* <DEDUP_REMOVED lines=11> */
.L_x_7988:
[----:B------:R-:W-:Y:S02]  /*28d0*/  ULDC UR6, c[0x0][0x9e4] ;  /* 0x0002790000067ab9 */ /* 0x000fe40000000800 */
[----:B------:R-:W-:-:S05]  /*28e0*/  IMAD.U32 R13, RZ, RZ, UR6 ;  /* 0x00000006ff0d7e24 */ /* 0x000fca000f8e00ff */
[----:B------:R-:W-:-:S13]  /*28f0*/  ISETP.NE.AND P1, PT, R13, 0x1, PT ;  /* 0x000000010d00780c */ /* 0x000fda0003f25270 */
[----:B------:R-:W0:Y:S02]  /*2900*/  @P1 LDC.64 R20, c[0x0][0x9e8] ;  /* 0x00027a00ff141b82 */ /* 0x000e240000000a00 */
[----:B0-----:R-:W-:-:S05]  /*2910*/  @P1 IMAD.HI.U32 R8, R7, R20, RZ ;  /* 0x0000001407081227 */ /* 0x001fca00078e00ff */
[----:B------:R-:W-:-:S07]  /*2920*/  @P1 SHF.R.U32.HI R7, RZ, R21, R8 ;  /* 0x00000015ff071219 */ /* 0x000fce0000011608 */
.L_x_7989:
[----:B------:R-:W-:Y:S05]  /*2930*/  BSYNC B0 ;  /* 0x0000000000007941 */ /* 0x000fea0003800000 */
.L_x_7987:
[----:B------:R-:W-:-:S05]  /*2940*/  IMAD R7, R7, R13, R14 ;  /* 0x0000000d07077224 */ /* 0x000fca00078e020e */
[----:B------:R-:W-:Y:S02]  /*2950*/  VIADDMNMX R0, R7, R13, R0, PT ;  /* 0x0000000d07007246 */ /* 0x000fe40003800100 */
[----:B------:R-:W-:-:S07]  /*2960*/  VIMNMX R3, R3, R7, !PT ;  /* 0x0000000703037248 */ /* 0x000fce0007fe0100 */
.L_x_7986:
[C---:B------:R-:W-:Y:S01]  /*2970*/  ISETP.GE.AND P1, PT, R12.reuse, 0x9, PT ;  /* 0x000000090c00780c */ /* 0x040fe20003f26270 */
[----:B------:R-:W0:Y:S01]  /*2980*/  SHFL.IDX PT, R6, R6, 0x1, 0x1c1f ;  /* 0x003c1f0006067f89 */ /* 0x000e2200000e0000 */
[----:B------:R-:W-:Y:S02]  /*2990*/  ISETP.GE.AND P2, PT, R12, 0x2, PT ;  /* 0x000000020c00780c */ /* 0x000fe40003f46270 */
[----:B------:R-:W-:Y:S02]  /*29a0*/  P2R R20, PR, RZ, 0x2 ;  /* 0x00000002ff147803 */ /* 0x000fe40000000000 */
[----:B------:R-:W-:Y:S02]  /*29b0*/  ISETP.GT.AND P1, PT, R3, 0x8, !P1 ;  /* 0x000000080300780c */ /* 0x000fe40004f24270 */
[----:B------:R-:W-:Y:S02]  /*29c0*/  P2R R15, PR, RZ, 0x4 ;  /* 0x00000004ff0f7803 */ /* 0x000fe40000000000 */
[----:B------:R-:W-:-:S02]  /*29d0*/  ISETP.LT.OR P1, PT, R0, 0x9, P1 ;  /* 0x000000090000780c */ /* 0x000fc40000f21670 */
[C---:B------:R-:W-:Y:S02]  /*29e0*/  ISETP.GT.AND P2, PT, R3.reuse, 0x1, !P2 ;  /* 0x000000010300780c */ /* 0x040fe40005744270 */
[----:B------:R-:W-:Y:S02]  /*29f0*/  ISETP.GE.AND P3, PT, R12, 0xa, PT ;  /* 0x0000000a0c00780c */ /* 0x000fe40003f66270 */
[----:B------:R-:W-:Y:S02]  /*2a00*/  FSEL R92, R92, -INF , !P1 ;  /* 0xff8000005c5c7808 */ /* 0x000fe40004800000 */
[----:B------:R-:W-:Y:S02]  /*2a10*/  ISETP.LT.OR P2, PT, R0, 0x2, P2 ;  /* 0x000000020000780c */ /* 0x000fe40001741670 */
[----:B------:R-:W-:Y:S02]  /*2a20*/  ISETP.GT.AND P1, PT, R3, 0x9, !P3 ;  /* 0x000000090300780c */ /* 0x000fe40005f24270 */
[----:B------:R-:W-:-:S02]  /*2a30*/  FSEL R89, R89, -INF , !P2 ;  /* 0xff80000059597808 */ /* 0x000fc40005000000 */
        /* <DEDUP_REMOVED lines=21> */
[----:B------:R-:W-:Y:S02]  /*2b90*/  P2R R21, PR, RZ, 0x8 ;  /* 0x00000008ff157803 */ /* 0x000fe40000000000 */
[----:B------:R-:W-:Y:S02]  /*2ba0*/  FSEL R101, R101, -INF , !P1 ;  /* 0xff80000065657808 */ /* 0x000fe40004800000 */
[----:B------:R-:W-:-:S02]  /*2bb0*/  ISETP.GE.AND P1, PT, R12, 0x21, PT ;  /* 0x000000210c00780c */ /* 0x000fc40003f26270 */
[----:B------:R-:W-:Y:S02]  /*2bc0*/  ISETP.GE.AND P3, PT, R12, 0x22, PT ;  /* 0x000000220c00780c */ /* 0x000fe40003f66270 */
        /* <DEDUP_REMOVED lines=13> */
[----:B------:R-:W-:Y:S02]  /*2ca0*/  ISETP.GT.AND P3, PT, R3, 0x29, !P4 ;  /* 0x000000290300780c */ /* 0x000fe40006764270 */
[----:B------:R-:W-:Y:S02]  /*2cb0*/  ISETP.GE.AND P4, PT, R12, 0x31, PT ;  /* 0x000000310c00780c */ /* 0x000fe40003f86270 */
[----:B------:R-:W-:Y:S02]  /*2cc0*/  ISETP.LT.OR P3, PT, R0, 0x2a, P3 ;  /* 0x0000002a0000780c */ /* 0x000fe40001f61670 */
[----:B------:R-:W-:Y:S02]  /*2cd0*/  P2R R112, PR, RZ, 0x10 ;  /* 0x00000010ff707803 */ /* 0x000fe40000000000 */
[----:B------:R-:W-:-:S02]  /*2ce0*/  FSEL R77, R77, -INF , !P3 ;  /* 0xff8000004d4d7808 */ /* 0x000fc40005800000 */
[C---:B------:R-:W-:Y:S02]  /*2cf0*/  ISETP.GT.AND P3, PT, R3.reuse, 0x30, !P4 ;  /* 0x000000300300780c */ /* 0x040fe40006764270 */
[----:B------:R-:W-:Y:S02]  /*2d00*/  ISETP.GE.AND P4, PT, R12, 0x32, PT ;  /* 0x000000320c00780c */ /* 0x000fe40003f86270 */
[----:B------:R-:W-:Y:S02]  /*2d10*/  ISETP.LT.OR P3, PT, R0, 0x31, P3 ;  /* 0x000000310000780c */ /* 0x000fe40001f61670 */
[----:B------:R-:W-:Y:S02]  /*2d20*/  P2R R113, PR, RZ, 0x10 ;  /* 0x00000010ff717803 */ /* 0x000fe40000000000 */
[----:B------:R-:W-:Y:S02]  /*2d30*/  FSEL R80, R80, -INF , !P3 ;  /* 0xff80000050507808 */ /* 0x000fe40005800000 */
[----:B------:R-:W-:-:S02]  /*2d40*/  ISETP.GT.AND P3, PT, R3, 0x31, !P4 ;  /* 0x000000310300780c */ /* 0x000fc40006764270 */
[----:B------:R-:W-:Y:S02]  /*2d50*/  ISETP.GE.AND P4, PT, R12, 0x39, PT ;  /* 0x000000390c00780c */ /* 0x000fe40003f86270 */
[----:B------:R-:W-:Y:S02]  /*2d60*/  ISETP.LT.OR P3, PT, R0, 0x32, P3 ;  /* 0x000000320000780c */ /* 0x000fe40001f61670 */
[----:B------:R-:W-:Y:S02]  /*2d70*/  P2R R114, PR, RZ, 0x10 ;  /* 0x00000010ff727803 */ /* 0x000fe40000000000 */
[----:B------:R-:W-:Y:S02]  /*2d80*/  FSEL R81, R81, -INF , !P3 ;  /* 0xff80000051517808 */ /* 0x000fe40005800000 */
[----:B------:R-:W-:Y:S02]  /*2d90*/  ISETP.GT.AND P3, PT, R3, 0x38, !P4 ;  /* 0x000000380300780c */ /* 0x000fe40006764270 */
[----:B------:R-:W-:-:S02]  /*2da0*/  ISETP.GE.AND P4, PT, R12, 0x3a, PT ;  /* 0x0000003a0c00780c */ /* 0x000fc40003f86270 */
[----:B------:R-:W-:Y:S02]  /*2db0*/  ISETP.LT.OR P3, PT, R0, 0x39, P3 ;  /* 0x000000390000780c */ /* 0x000fe40001f61670 */
[----:B------:R-:W-:Y:S02]  /*2dc0*/  P2R R115, PR, RZ, 0x10 ;  /* 0x00000010ff737803 */ /* 0x000fe40000000000 */
[----:B------:R-:W-:Y:S02]  /*2dd0*/  FSEL R84, R84, -INF , !P3 ;  /* 0xff80000054547808 */ /* 0x000fe40005800000 */
[----:B------:R-:W-:Y:S02]  /*2de0*/  ISETP.GT.AND P3, PT, R3, 0x39, !P4 ;  /* 0x000000390300780c */ /* 0x000fe40006764270 */
[----:B------:R-:W-:Y:S02]  /*2df0*/  ISETP.GE.AND P4, PT, R12, 0x41, PT ;  /* 0x000000410c00780c */ /* 0x000fe40003f86270 */
[----:B------:R-:W-:-:S02]  /*2e00*/  ISETP.LT.OR P3, PT, R0, 0x3a, P3 ;  /* 0x0000003a0000780c */ /* 0x000fc40001f61670 */
[----:B------:R-:W-:Y:S02]  /*2e10*/  P2R R116, PR, RZ, 0x10 ;  /* 0x00000010ff747803 */ /* 0x000fe40000000000 */
[----:B------:R-:W-:Y:S02]  /*2e20*/  FSEL R85, R85, -INF , !P3 ;  /* 0xff80000055557808 */ /* 0x000fe40005800000 */
[----:B------:R-:W-:Y:S02]  /*2e30*/  ISETP.GT.AND P3, PT, R3, 0x40, !P4 ;  /* 0x000000400300780c */ /* 0x000fe40006764270 */
[----:B------:R-:W-:Y:S02]  /*2e40*/  ISETP.GE.AND P4, PT, R12, 0x42, PT ;  /* 0x000000420c00780c */ /* 0x000fe40003f86270 */
[----:B------:R-:W-:Y:S02]  /*2e50*/  ISETP.LT.OR P3, PT, R0, 0x41, P3 ;  /* 0x000000410000780c */ /* 0x000fe40001f61670 */
[----:B------:R-:W-:-:S02]  /*2e60*/  P2R R117, PR, RZ, 0x10 ;  /* 0x00000010ff757803 */ /* 0x000fc40000000000 */
        /* <DEDUP_REMOVED lines=108> */
[----:B------:R-:W-:-:S04]  /*3530*/  ISETP.GT.AND P6, PT, R3, RZ, !P5 ;  /* 0x000000ff0300720c */ /* 0x000fc80006fc4270 */
[----:B------:R-:W-:-:S04]  /*3540*/  ISETP.LT.OR P6, PT, R0, 0x1, P6 ;  /* 0x000000010000780c */ /* 0x000fc800037c1670 */
[----:B------:R-:W-:Y:S02]  /*3550*/  FSEL R7, R88, -INF , !P6 ;  /* 0xff80000058077808 */ /* 0x000fe40007000000 */
[----:B------:R-:W-:-:S04]  /*3560*/  ISETP.GE.AND P6, PT, R12, 0x9a, PT ;  /* 0x0000009a0c00780c */ /* 0x000fc80003fc6270 */
[----:B------:R-:W-:Y:S02]  /*3570*/  P2R R12, PR, RZ, 0x40 ;  /* 0x00000040ff0c7803 */ /* 0x000fe40000000000 */
[----:B------:R-:W-:Y:S01]  /*3580*/  ISETP.GT.AND P6, PT, R3, 0x99, !P6 ;  /* 0x000000990300780c */ /* 0x000fe200077c4270 */
[----:B0-----:R-:W-:-:S03]  /*3590*/  IMAD.IADD R3, R11, 0x1, R6 ;  /* 0x000000010b037824 */ /* 0x001fc600078e0206 */
[----:B------:R-:W-:Y:S02]  /*35a0*/  ISETP.LT.OR P6, PT, R0, 0x9a, P6 ;  /* 0x0000009a0000780c */ /* 0x000fe400037c1670 */
[----:B------:R-:W-:Y:S02]  /*35b0*/  VIADDMNMX R0, R6, R10, R9, PT ;  /* 0x0000000a06007246 */ /* 0x000fe40003800109 */
[----:B------:R-:W-:Y:S02]  /*35c0*/  FSEL R37, R37, -INF , !P6 ;  /* 0xff80000025257808 */ /* 0x000fe40007000000 */
[----:B------:R-:W-:-:S13]  /*35d0*/  LOP3.LUT P6, RZ, R2, 0x8, RZ, 0xc0, !PT ;  /* 0x0000000802ff7812 */ /* 0x000fda00078cc0ff */
[----:B------:R-:W-:Y:S05]  /*35e0*/  @!P6 BRA `(.L_x_7990) ;  /* 0x00000000005ce947 */ /* 0x000fea0003800000 */
        /* <DEDUP_REMOVED lines=13> */
.L_x_7992:
[----:B------:R-:W-:Y:S02]  /*36c0*/  ULDC UR6, c[0x0][0x9e4] ;  /* 0x0002790000067ab9 */ /* 0x000fe40000000800 */
[----:B------:R-:W-:-:S05]  /*36d0*/  IMAD.U32 R6, RZ, RZ, UR6 ;  /* 0x00000006ff067e24 */ /* 0x000fca000f8e00ff */
[----:B------:R-:W-:-:S13]  /*36e0*/  ISETP.NE.AND P6, PT, R6, 0x1, PT ;  /* 0x000000010600780c */ /* 0x000fda0003fc5270 */
[----:B------:R-:W0:Y:S02]  /*36f0*/  @P6 LDC.64 R8, c[0x0][0x9e8] ;  /* 0x00027a00ff086b82 */ /* 0x000e240000000a00 */
[----:B0-----:R-:W-:-:S05]  /*3700*/  @P6 IMAD.HI.U32 R8, R11, R8, RZ ;  /* 0x000000080b086227 */ /* 0x001fca00078e00ff */
[----:B------:R-:W-:-:S07]  /*3710*/  @P6 SHF.R.U32.HI R11, RZ, R9, R8 ;  /* 0x00000009ff0b6219 */ /* 0x000fce0000011608 */
.L_x_7993:
[----:B------:R-:W-:Y:S05]  /*3720*/  BSYNC B0 ;  /* 0x0000000000007941 */ /* 0x000fea0003800000 */
.L_x_7991:
[----:B------:R-:W-:-:S05]  /*3730*/  IMAD R11, R11, R6, R14 ;  /* 0x000000060b0b7224 */ /* 0x000fca00078e020e */
[----:B------:R-:W-:Y:S02]  /*3740*/  VIADDMNMX R0, R11, R6, R0, PT ;  /* 0x000000060b007246 */ /* 0x000fe40003800100 */
[----:B------:R-:W-:-:S07]  /*3750*/  VIMNMX R3, R3, R11, !PT ;  /* 0x0000000b03037248 */ /* 0x000fce0007fe0100 */
.L_x_7990:
[C---:B------:R-:W-:Y:S01]  /*3760*/  ISETP.GT.AND P1, PT, R3.reuse, 0x20, !P1 ;  /* 0x000000200300780c */ /* 0x040fe20004f24270 */
[----:B------:R-:W-:Y:S01]  /*3770*/  IMAD.U32 R11, RZ, RZ, UR39 ;  /* 0x00000027ff0b7e24 */ /* 0x000fe2000f8e00ff */
[----:B------:R-:W-:Y:S02]  /*3780*/  ISETP.NE.AND P6, PT, R110, RZ, PT ;  /* 0x000000ff6e00720c */ /* 0x000fe40003fc5270 */
[----:B------:R-:W-:Y:S02]  /*3790*/  ISETP.LT.OR P1, PT, R0, 0x21, P1 ;  /* 0x000000210000780c */ /* 0x000fe40000f21670 */
[C---:B------:R-:W-:Y:S02]  /*37a0*/  ISETP.GT.AND P2, PT, R3.reuse, 0x28, !P2 ;  /* 0x000000280300780c */ /* 0x040fe40005744270 */
[----:B------:R-:W-:Y:S02]  /*37b0*/  FSEL R74, R74, -INF , !P1 ;  /* 0xff8000004a4a7808 */ /* 0x000fe40004800000 */
[----:B------:R-:W-:-:S02]  /*37c0*/  ISETP.GT.AND P1, PT, R3, 0x21, !P6 ;  /* 0x000000210300780c */ /* 0x000fc40007724270 */
[C---:B------:R-:W-:Y:S02]  /*37d0*/  ISETP.LT.OR P2, PT, R0.reuse, 0x29, P2 ;  /* 0x000000290000780c */ /* 0x040fe40001741670 */
[----:B------:R-:W-:Y:S02]  /*37e0*/  ISETP.LT.OR P1, PT, R0, 0x22, P1 ;  /* 0x000000220000780c */ /* 0x000fe40000f21670 */
[----:B------:R-:W-:Y:S02]  /*37f0*/  FSEL R78, R78, -INF , !P2 ;  /* 0xff8000004e4e7808 */ /* 0x000fe40005000000 */
[----:B------:R-:W-:Y:S02]  /*3800*/  FSEL R75, R75, -INF , !P1 ;  /* 0xff8000004b4b7808 */ /* 0x000fe40004800000 */
[----:B------:R-:W-:Y:S02]  /*3810*/  ISETP.NE.AND P1, PT, R111, RZ, PT ;  /* 0x000000ff6f00720c */ /* 0x000fe40003f25270 */
[----:B------:R-:W-:-:S02]  /*3820*/  ISETP.NE.AND P2, PT, R119, RZ, PT ;  /* 0x000000ff7700720c */ /* 0x000fc40003f45270 */
[----:B------:R-:W-:Y:S02]  /*3830*/  ISETP.GT.AND P1, PT, R3, 0x29, !P1 ;  /* 0x000000290300780c */ /* 0x000fe40004f24270 */
[----:B------:R-:W-:Y:S02]  /*3840*/  ISETP.NE.AND P6, PT, R120, RZ, PT ;  /* 0x000000ff7800720c */ /* 0x000fe40003fc5270 */
        /* <DEDUP_REMOVED lines=52> */
[----:B------:R-:W-:Y:S02]  /*3b90*/  ISETP.GT.AND P1, PT, R3, 0x49, !P2 ;  /* 0x000000490300780c */ /* 0x000fe40005724270 */
[----:B------:R-:W-:Y:S02]  /*3ba0*/  ISETP.NE.AND P2, PT, R130, RZ, PT ;  /* 0x000000ff8200720c */ /* 0x000fe40003f45270 */
[----:B------:R-:W-:Y:S02]  /*3bb0*/  ISETP.LT.OR P1, PT, R0, 0x4a, P1 ;  /* 0x0000004a0000780c */ /* 0x000fe40000f21670 */
[----:B------:R-:W-:Y:S02]  /*3bc0*/  FMNMX.FTZ R9, R69, R6, !PT ;  /* 0x0000000645097209 */ /* 0x000fe40007810000 */
[----:B------:R-:W-:Y:S02]  /*3bd0*/  FSEL R63, R63, -INF , !P1 ;  /* 0xff8000003f3f7808 */ /* 0x000fe40004800000 */
[----:B------:R-:W-:-:S02]  /*3be0*/  ISETP.GT.AND P1, PT, R3, 0x50, !P6 ;  /* 0x000000500300780c */ /* 0x000fc40007724270 */
[----:B------:R-:W-:Y:S02]  /*3bf0*/  ISETP.NE.AND P6, PT, R131, RZ, PT ;  /* 0x000000ff8300720c */ /* 0x000fe40003fc5270 */
        /* <DEDUP_REMOVED lines=38> */
[----:B------:R-:W-:Y:S01]  /*3e60*/  ISETP.NE.AND P1, PT, R126, RZ, PT ;  /* 0x000000ff7e00720c */ /* 0x000fe20003f25270 */
[----:B------:R-:W0:Y:S01]  /*3e70*/  SHFL.BFLY PT, R9, R8, 0x2, 0x1f ;  /* 0x0c401f0008097f89 */ /* 0x000e2200000e0000 */
[C---:B------:R-:W-:Y:S02]  /*3e80*/  ISETP.GT.AND P5, PT, R3.reuse, RZ, !P5 ;  /* 0x000000ff0300720c */ /* 0x040fe40006fa4270 */
[----:B------:R-:W-:-:S02]  /*3e90*/  ISETP.GT.AND P1, PT, R3, 0x68, !P1 ;  /* 0x000000680300780c */ /* 0x000fc40004f24270 */
[C---:B------:R-:W-:Y:S02]  /*3ea0*/  ISETP.LT.OR P5, PT, R0.reuse, 0x1, P5 ;  /* 0x000000010000780c */ /* 0x040fe40002fa1670 */
[----:B------:R-:W-:Y:S02]  /*3eb0*/  ISETP.LT.OR P1, PT, R0, 0x69, P1 ;  /* 0x000000690000780c */ /* 0x000fe40000f21670 */
[----:B------:R-:W-:Y:S02]  /*3ec0*/  FSEL R90, R90, -INF , !P5 ;  /* 0xff8000005a5a7808 */ /* 0x000fe40006800000 */
[----:B------:R-:W-:Y:S02]  /*3ed0*/  FSEL R46, R46, -INF , !P1 ;  /* 0xff8000002e2e7808 */ /* 0x000fe40004800000 */
[----:B------:R-:W-:Y:S02]  /*3ee0*/  ISETP.NE.AND P1, PT, R127, RZ, PT ;  /* 0x000000ff7f00720c */ /* 0x000fe40003f25270 */
[----:B------:R-:W-:-:S02]  /*3ef0*/  ISETP.GT.AND P3, PT, R3, 0x91, !P3 ;  /* 0x000000910300780c */ /* 0x000fc40005f64270 */
[C---:B------:R-:W-:Y:S02]  /*3f00*/  ISETP.GT.AND P1, PT, R3.reuse, 0x69, !P1 ;  /* 0x000000690300780c */ /* 0x040fe40004f24270 */
[----:B------:R-:W-:Y:S02]  /*3f10*/  ISETP.GT.AND P4, PT, R3, 0x98, !P4 ;  /* 0x000000980300780c */ /* 0x000fe40006784270 */
[C---:B------:R-:W-:Y:S02]  /*3f20*/  ISETP.LT.OR P1, PT, R0.reuse, 0x6a, P1 ;  /* 0x0000006a0000780c */ /* 0x040fe40000f21670 */
[----:B------:R-:W-:Y:S02]  /*3f30*/  ISETP.LT.OR P3, PT, R0, 0x92, P3 ;  /* 0x000000920000780c */ /* 0x000fe40001f61670 */
[----:B------:R-:W-:Y:S02]  /*3f40*/  FSEL R47, R47, -INF , !P1 ;  /* 0xff8000002f2f7808 */ /* 0x000fe40004800000 */
[----:B------:R-:W-:-:S02]  /*3f50*/  ISETP.NE.AND P1, PT, R128, RZ, PT ;  /* 0x000000ff8000720c */ /* 0x000fc40003f25270 */
[----:B0-----:R-:W-:Y:S02]  /*3f60*/  FMNMX.FTZ R9, R8, R9, !PT ;  /* 0x0000000908097209 */ /* 0x001fe40007810000 */
[----:B------:R-:W-:Y:S02]  /*3f70*/  ISETP.GT.AND P1, PT, R3, 0x70, !P1 ;  /* 0x000000700300780c */ /* 0x000fe40004f24270 */
[C---:B------:R-:W-:Y:S01]  /*3f80*/  ISETP.LT.OR P4, PT, R0.reuse, 0x99, P4 ;  /* 0x000000990000780c */ /* 0x040fe20002781670 */
[----:B------:R-:W0:Y:S01]  /*3f90*/  SHFL.BFLY PT, R6, R9, 0x1, 0x1f ;  /* 0x0c201f0009067f89 */ /* 0x000e2200000e0000 */
[----:B------:R-:W-:Y:S02]  /*3fa0*/  ISETP.LT.OR P1, PT, R0, 0x71, P1 ;  /* 0x000000710000780c */ /* 0x000fe40000f21670 */
[----:B------:R-:W-:Y:S02]  /*3fb0*/  FSEL R35, R35, -INF , !P3 ;  /* 0xff80000023237808 */ /* 0x000fe40005800000 */
[----:B------:R-:W-:-:S02]  /*3fc0*/  FSEL R50, R50, -INF , !P1 ;  /* 0xff80000032327808 */ /* 0x000fc40004800000 */
[----:B------:R-:W-:Y:S02]  /*3fd0*/  ISETP.NE.AND P1, PT, R129, RZ, PT ;  /* 0x000000ff8100720c */ /* 0x000fe40003f25270 */
[----:B------:R-:W-:Y:S02]  /*3fe0*/  FSEL R38, R38, -INF , !P4 ;  /* 0xff80000026267808 */ /* 0x000fe40006000000 */
[----:B------:R-:W-:-:S04]  /*3ff0*/  ISETP.GT.AND P1, PT, R3, 0x71, !P1 ;  /* 0x000000710300780c */ /* 0x000fc80004f24270 */
[----:B------:R-:W-:-:S04]  /*4000*/  ISETP.LT.OR P1, PT, R0, 0x72, P1 ;  /* 0x000000720000780c */ /* 0x000fc80000f21670 */
[----:B------:R-:W-:Y:S02]  /*4010*/  FSEL R51, R51, -INF , !P1 ;  /* 0xff80000033337808 */ /* 0x000fe40004800000 */
[----:B------:R-:W-:Y:S02]  /*4020*/  ISETP.GT.AND P1, PT, R3, 0x78, !P2 ;  /* 0x000000780300780c */ /* 0x000fe40005724270 */
[----:B------:R-:W-:Y:S02]  /*4030*/  ISETP.NE.AND P2, PT, R133, RZ, PT ;  /* 0x000000ff8500720c */ /* 0x000fe40003f45270 */
[----:B------:R-:W-:Y:S02]  /*4040*/  ISETP.LT.OR P1, PT, R0, 0x79, P1 ;  /* 0x000000790000780c */ /* 0x000fe40000f21670 */
[----:B0-----:R-:W-:Y:S02]  /*4050*/  FMNMX.FTZ R6, R9, R6, !PT ;  /* 0x0000000609067209 */ /* 0x001fe40007810000 */
[----:B------:R-:W-:-:S02]  /*4060*/  FSEL R54, R54, -INF , !P1 ;  /* 0xff80000036367808 */ /* 0x000fc40004800000 */
[----:B------:R-:W-:Y:S02]  /*4070*/  ISETP.GT.AND P1, PT, R3, 0x79, !P6 ;  /* 0x000000790300780c */ /* 0x000fe40007724270 */
[----:B------:R-:W-:Y:S02]  /*4080*/  ISETP.NE.AND P6, PT, R134, RZ, PT ;  /* 0x000000ff8600720c */ /* 0x000fe40003fc5270 */
[----:B------:R-:W-:-:S04]  /*4090*/  ISETP.LT.OR P1, PT, R0, 0x7a, P1 ;  /* 0x0000007a0000780c */ /* 0x000fc80000f21670 */
[----:B------:R-:W-:Y:S02]  /*40a0*/  FSEL R55, R55, -INF , !P1 ;  /* 0xff80000037377808 */ /* 0x000fe40004800000 */
[----:B------:R-:W-:-:S04]  /*40b0*/  ISETP.NE.AND P1, PT, R15, RZ, PT ;  /* 0x000000ff0f00720c */ /* 0x000fc80003f25270 */
[----:B------:R-:W-:-:S04]  /*40c0*/  ISETP.GT.AND P1, PT, R3, 0x1, !P1 ;  /* 0x000000010300780c */ /* 0x000fc80004f24270 */
[----:B------:R-:W-:-:S04]  /*40d0*/  ISETP.LT.OR P1, PT, R0, 0x2, P1 ;  /* 0x000000020000780c */ /* 0x000fc80000f21670 */
[----:B------:R-:W-:Y:S02]  /*40e0*/  FSEL R91, R91, -INF , !P1 ;  /* 0xff8000005b5b7808 */ /* 0x000fe40004800000 */
[----:B------:R-:W-:Y:S01]  /*40f0*/  ISETP.NE.AND P1, PT, R20, RZ, PT ;  /* 0x000000ff1400720c */ /* 0x000fe20003f25270 */
[----:B------:R-:W-:-:S01]  /*4100*/  FFMA.FTZ R20, R6, R11, -8 ;  /* 0xc100000006147423 */ /* 0x000fc2000001000b */
[----:B------:R-:W-:Y:S02]  /*4110*/  FMNMX.FTZ R15, R90, R91, !PT ;  /* 0x0000005b5a0f7209 */ /* 0x000fe40007810000 */
[----:B------:R-:W-:-:S04]  /*4120*/  ISETP.GT.AND P1, PT, R3, 0x8, !P1 ;  /* 0x000000080300780c */ /* 0x000fc80004f24270 */
[----:B------:R-:W-:-:S04]  /*4130*/  ISETP.LT.OR P1, PT, R0, 0x9, P1 ;  /* 0x000000090000780c */ /* 0x000fc80000f21670 */
[----:B------:R-:W-:Y:S02]  /*4140*/  FSEL R94, R94, -INF , !P1 ;  /* 0xff8000005e5e7808 */ /* 0x000fe40004800000 */
[----:B------:R-:W-:Y:S02]  /*4150*/  ISETP.NE.AND P1, PT, R21, RZ, PT ;  /* 0x000000ff1500720c */ /* 0x000fe40003f25270 */
        /* <DEDUP_REMOVED lines=30> */
[----:B------:R-:W-:-:S04]  /*4340*/  ISETP.LT.OR P1, PT, R0, 0x82, P1 ;  /* 0x000000820000780c */ /* 0x000fc80000f21670 */
[----:B------:R-:W-:Y:S02]  /*4350*/  FSEL R27, R27, -INF , !P1 ;  /* 0xff8000001b1b7808 */ /* 0x000fe40004800000 */
[----:B------:R-:W-:Y:S02]  /*4360*/  ISETP.GT.AND P1, PT, R3, 0x88, !P6 ;  /* 0x000000880300780c */ /* 0x000fe40007724270 */
[----:B------:R-:W-:Y:S02]  /*4370*/  ISETP.NE.AND P6, PT, R135, RZ, PT ;  /* 0x000000ff8700720c */ /* 0x000fe40003fc5270 */
[----:B------:R-:W-:-:S04]  /*4380*/  ISETP.LT.OR P1, PT, R0, 0x89, P1 ;  /* 0x000000890000780c */ /* 0x000fc80000f21670 */
[----:B------:R-:W-:Y:S02]  /*4390*/  FSEL R30, R30, -INF , !P1 ;  /* 0xff8000001e1e7808 */ /* 0x000fe40004800000 */
[----:B------:R-:W-:-:S04]  /*43a0*/  FSETP.NEU.FTZ.AND P1, PT, R6, -INF , PT ;  /* 0xff8000000600780b */ /* 0x000fc80003f3d000 */
[----:B------:R-:W-:Y:S02]  /*43b0*/  FSEL R20, R20, RZ, P1 ;  /* 0x000000ff14147208 */ /* 0x000fe40000800000 */
[----:B------:R-:W-:Y:S02]  /*43c0*/  ISETP.GT.AND P1, PT, R3, 0x89, !P6 ;  /* 0x000000890300780c */ /* 0x000fe40007724270 */
[----:B------:R-:W-:Y:S01]  /*43d0*/  ISETP.NE.AND P6, PT, R12, RZ, PT ;  /* 0x000000ff0c00720c */ /* 0x000fe20003fc5270 */
        /* <DEDUP_REMOVED lines=9> */
[----:B------:R-:W-:Y:S01]  /*4470*/  ISETP.LT.OR P1, PT, R0, 0x8a, P1 ;  /* 0x0000008a0000780c */ /* 0x000fe20000f21670 */
[--C-:B------:R-:W-:Y:S01]  /*4480*/  FFMA.FTZ R7, R7, UR39, -R20.reuse ;  /* 0x0000002707077c23 */ /* 0x100fe20008010814 */
[----:B------:R-:W-:Y:S01]  /*4490*/  FMNMX.FTZ R73, R75, R10, !PT ;  /* 0x0000000a4b497209 */ /* 0x000fe20007810000 */
[--C-:B------:R-:W-:Y:S01]  /*44a0*/  FFMA.FTZ R12, R93, UR39, -R20.reuse ;  /* 0x000000275d0c7c23 */ /* 0x100fe20008010814 */
[----:B------:R-:W-:Y:S01]  /*44b0*/  FSEL R31, R31, -INF , !P1 ;  /* 0xff8000001f1f7808 */ /* 0x000fe20004800000 */
[--C-:B------:R-:W-:Y:S01]  /*44c0*/  FFMA.FTZ R11, R96, UR39, -R20.reuse ;  /* 0x00000027600b7c23 */ /* 0x100fe20008010814 */
[----:B------:R-:W-:Y:S01]  /*44d0*/  FMNMX.FTZ R10, R78, R73, !PT ;  /* 0x000000494e0a7209 */ /* 0x000fe20007810000 */
[----:B------:R1:W-:Y:S01]  /*44e0*/  MUFU.EX2 R21, R92 ;  /* 0x0000005c00157308 */ /* 0x0003e20000000800 */
[----:B0-----:R-:W-:-:S01]  /*44f0*/  FFMA.FTZ R89, R80, UR39, -R20 ;  /* 0x0000002750597c23 */ /* 0x001fc20008010814 */
[--C-:B------:R-:W-:Y:S01]  /*4500*/  FFMA.FTZ R80, R81, UR39, -R20.reuse ;  /* 0x0000002751507c23 */ /* 0x100fe20008010814 */
[----:B------:R-:W-:Y:S01]  /*4510*/  FMNMX.FTZ R77, R79, R10, !PT ;  /* 0x0000000a4f4d7209 */ /* 0x000fe20007810000 */
[--C-:B------:R-:W-:Y:S01]  /*4520*/  FFMA.FTZ R14, R97, UR39, -R20.reuse ;  /* 0x00000027610e7c23 */ /* 0x100fe20008010814 */
[----:B------:R-:W-:Y:S01]  /*4530*/  ISETP.GT.AND P1, PT, R3, 0x90, !P2 ;  /* 0x000000900300780c */ /* 0x000fe20005724270 */
[--C-:B------:R-:W-:Y:S01]  /*4540*/  FFMA.FTZ R13, R100, UR39, -R20.reuse ;  /* 0x00000027640d7c23 */ /* 0x100fe20008010814 */
[----:B------:R-:W-:Y:S01]  /*4550*/  FMNMX.FTZ R10, R82, R77, !PT ;  /* 0x0000004d520a7209 */ /* 0x000fe20007810000 */
[----:B------:R-:W-:Y:S01]  /*4560*/  MUFU.EX2 R7, R7 ;  /* 0x0000000700077308 */ /* 0x000fe20000000800 */
[----:B------:R-:W-:Y:S01]  /*4570*/  ISETP.LT.OR P1, PT, R0, 0x91, P1 ;  /* 0x000000910000780c */ /* 0x000fe20000f21670 */
[--C-:B-1----:R-:W-:Y:S01]  /*4580*/  FFMA.FTZ R92, R84, UR39, -R20.reuse ;  /* 0x00000027545c7c23 */ /* 0x102fe20008010814 */
[----:B------:R-:W-:Y:S01]  /*4590*/  FMNMX.FTZ R77, R83, R10, !PT ;  /* 0x0000000a534d7209 */ /* 0x000fe20007810000 */
[--C-:B------:R-:W-:Y:S01]  /*45a0*/  FFMA.FTZ R84, R85, UR39, -R20.reuse ;  /* 0x0000002755547c23 */ /* 0x100fe20008010814 */
[----:B------:R-:W-:Y:S01]  /*45b0*/  FSEL R34, R34, -INF , !P1 ;  /* 0xff80000022227808 */ /* 0x000fe20004800000 */
[--C-:B------:R-:W-:Y:S01]  /*45c0*/  FFMA.FTZ R85, R41, UR39, -R20.reuse ;  /* 0x0000002729557c23 */ /* 0x100fe20008010814 */
[----:B------:R-:W-:Y:S01]  /*45d0*/  FMNMX.FTZ R10, R86, R77, !PT ;  /* 0x0000004d560a7209 */ /* 0x000fe20007810000 */
[----:B------:R-:W-:Y:S01]  /*45e0*/  MUFU.EX2 R8, R8 ;  /* 0x0000000800087308 */ /* 0x000fe20000000800 */
[----:B------:R-:W-:Y:S01]  /*45f0*/  ISETP.GT.AND P2, PT, R3, 0x99, !P6 ;  /* 0x000000990300780c */ /* 0x000fe20007744270 */
[--C-:B------:R-:W-:Y:S01]  /*4600*/  FFMA.FTZ R3, R40, UR39, -R20.reuse ;  /* 0x0000002728037c23 */ /* 0x100fe20008010814 */
[----:B------:R-:W-:Y:S01]  /*4610*/  FMNMX.FTZ R81, R87, R10, !PT ;  /* 0x0000000a57517209 */ /* 0x000fe20007810000 */
[--C-:B------:R-:W-:Y:S01]  /*4620*/  FFMA.FTZ R88, R101, UR39, -R20.reuse ;  /* 0x0000002765587c23 */ /* 0x100fe20008010814 */
[----:B------:R-:W-:Y:S01]  /*4630*/  ISETP.LT.OR P2, PT, R0, 0x9a, P2 ;  /* 0x0000009a0000780c */ /* 0x000fe20001741670 */
[--C-:B------:R-:W-:Y:S01]  /*4640*/  FFMA.FTZ R56, R56, UR39, -R20.reuse ;  /* 0x0000002738387c23 */ /* 0x100fe20008010814 */
[----:B------:R-:W-:Y:S01]  /*4650*/  FMNMX.FTZ R10, R58, R81, !PT ;  /* 0x000000513a0a7209 */ /* 0x000fe20007810000 */
[----:B------:R-:W-:Y:S01]  /*4660*/  MUFU.EX2 R9, R9 ;  /* 0x0000000900097308 */ /* 0x000fe20000000800 */
[----:B------:R-:W-:Y:S01]  /*4670*/  FSEL R40, R39, -INF , !P2 ;  /* 0xff80000027287808 */ /* 0x000fe20005000000 */
[--C-:B------:R-:W-:Y:S01]  /*4680*/  FFMA.FTZ R39, R44, UR39, -R20.reuse ;  /* 0x000000272c277c23 */ /* 0x100fe20008010814 */
[----:B------:R-:W-:Y:S01]  /*4690*/  FMNMX.FTZ R81, R59, R10, !PT ;  /* 0x0000000a3b517209 */ /* 0x000fe20007810000 */
[--C-:B------:R-:W-:Y:S01]  /*46a0*/  FFMA.FTZ R44, R45, UR39, -R20.reuse ;  /* 0x000000272d2c7c23 */ /* 0x100fe20008010814 */
[----:B------:R-:W-:-:S01]  /*46b0*/  FFMA.FTZ R45, R52, UR39, -R20 ;  /* 0x00000027342d7c23 */ /* 0x000fc20008010814 */
[--C-:B------:R-:W-:Y:S01]  /*46c0*/  FFMA.FTZ R57, R57, UR39, -R20.reuse ;  /* 0x0000002739397c23 */ /* 0x100fe20008010814 */
[----:B------:R-:W-:Y:S01]  /*46d0*/  FMNMX.FTZ R10, R62, R81, !PT ;  /* 0x000000513e0a7209 */ /* 0x000fe20007810000 */
[----:B------:R-:W0:Y:S01]  /*46e0*/  MUFU.EX2 R12, R12 ;  /* 0x0000000c000c7308 */ /* 0x000e220000000800 */
        /* <DEDUP_REMOVED lines=20> */
[----:B------:R-:W-:Y:S01]  /*4830*/  MUFU.EX2 R11, R11 ;  /* 0x0000000b000b7308 */ /* 0x000fe20000000800 */
[----:B0-----:R-:W-:-:S02]  /*4840*/  F2FP.SATFINITE.E4M3.F32.PACK_AB_MERGE_C R184, R12, R9, RZ ;  /* 0x000000090cb8723e */ /* 0x001fc400048070ff */
[----:B------:R-:W-:Y:S02]  /*4850*/  FMNMX.FTZ R10, R42, R81, !PT ;  /* 0x000000512a0a7209 */ /* 0x000fe40007810000 */
[----:B------:R-:W-:Y:S02]  /*4860*/  F2FP.SATFINITE.E4M3.F32.PACK_AB_MERGE_C R184, R8, R7, R184 ;  /* 0x0000000708b8723e */ /* 0x000fe400048070b8 */
[----:B------:R-:W-:Y:S01]  /*4870*/  FMNMX.FTZ R81, R43, R10, !PT ;  /* 0x0000000a2b517209 */ /* 0x000fe20007810000 */
[----:B------:R-:W-:Y:S01]  /*4880*/  MUFU.EX2 R0, R85 ;  /* 0x0000005500007308 */ /* 0x000fe20000000800 */
[----:B------:R-:W-:Y:S02]  /*4890*/  ISETP.NE.AND P6, PT, R191, 0x1, PT ;  /* 0x00000001bf00780c */ /* 0x000fe40003fc5270 */
        /* <DEDUP_REMOVED lines=14> */
[----:B------:R-:W-:Y:S03]  /*4980*/  MUFU.EX2 R72, R72 ;  /* 0x0000004800487308 */ /* 0x000fe60000000800 */
[----:B------:R-:W-:-:S04]  /*4990*/  FMNMX.FTZ R10, R34, R81, !PT ;  /* 0x00000051220a7209 */ /* 0x000fc80007810000 */
[----:B------:R-:W-:Y:S01]  /*49a0*/  FMNMX.FTZ R41, R35, R10, !PT ;  /* 0x0000000a23297209 */ /* 0x000fe20007810000 */
[----:B------:R-:W-:Y:S01]  /*49b0*/  MUFU.EX2 R77, R92 ;  /* 0x0000005c004d7308 */ /* 0x000fe20000000800 */
[----:B0-----:R-:W-:Y:S02]  /*49c0*/  F2FP.SATFINITE.E4M3.F32.PACK_AB_MERGE_C R186, R88, R13, RZ ;  /* 0x0000000d58ba723e */ /* 0x001fe400048070ff */
[----:B------:R-:W-:Y:S02]  /*49d0*/  FMNMX.FTZ R41, R38, R41, !PT ;  /* 0x0000002926297209 */ /* 0x000fe40007810000 */
[----:B------:R-:W-:Y:S02]  /*49e0*/  F2FP.SATFINITE.E4M3.F32.PACK_AB_MERGE_C R186, R14, R11, R186 ;  /* 0x0000000b0eba723e */ /* 0x000fe400048070ba */
[----:B------:R-:W-:Y:S01]  /*49f0*/  FMNMX.FTZ R10, R40, R41, !PT ;  /* 0x00000029280a7209 */ /* 0x000fe20007810000 */
[----:B------:R-:W-:-:S01]  /*4a00*/  FFMA.FTZ R41, R48, UR39, -R20 ;  /* 0x0000002730297c23 */ /* 0x000fc20008010814 */
[----:B------:R-:W-:Y:S01]  /*4a10*/  FFMA.FTZ R48, R49, UR39, -R20 ;  /* 0x0000002731307c23 */ /* 0x000fe20008010814 */
[----:B------:R-:W-:Y:S01]  /*4a20*/  IMAD.U32 R49, RZ, RZ, UR39 ;  /* 0x00000027ff317e24 */ /* 0x000fe2000f8e00ff */
[----:B------:R-:W-:Y:S01]  /*4a30*/  MUFU.EX2 R76, R76 ;  /* 0x0000004c004c7308 */ /* 0x000fe20000000800 */
[----:B------:R-:W0:Y:S07]  /*4a40*/  SHFL.BFLY PT, R81, R10, 0x2, 0x1f ;  /* 0x0c401f000a517f89 */ /* 0x000e2e00000e0000 */
[----:B------:R-:W-:Y:S08]  /*4a50*/  MUFU.EX2 R80, R80 ;  /* 0x0000005000507308 */ /* 0x000ff00000000800 */
[----:B------:R-:W-:Y:S08]  /*4a60*/  MUFU.EX2 R84, R84 ;  /* 0x0000005400547308 */ /* 0x000ff00000000800 */
[----:B------:R-:W-:Y:S01]  /*4a70*/  MUFU.EX2 R56, R56 ;  /* 0x0000003800387308 */ /* 0x000fe20000000800 */
[----:B0-----:R-:W-:-:S05]  /*4a80*/  FMNMX.FTZ R81, R10, R81, !PT ;  /* 0x000000510a517209 */ /* 0x001fca0007810000 */
[----:B------:R-:W0:Y:S02]  /*4a90*/  SHFL.BFLY PT, R10, R81, 0x1, 0x1f ;  /* 0x0c201f00510a7f89 */ /* 0x000e2400000e0000 */
[----:B------:R-:W-:Y:S08]  /*4aa0*/  MUFU.EX2 R57, R57 ;  /* 0x0000003900397308 */ /* 0x000ff00000000800 */
[----:B------:R-:W-:Y:S08]  /*4ab0*/  MUFU.EX2 R60, R60 ;  /* 0x0000003c003c7308 */ /* 0x000ff00000000800 */
[----:B------:R-:W-:Y:S01]  /*4ac0*/  MUFU.EX2 R61, R61 ;  /* 0x0000003d003d7308 */ /* 0x000fe20000000800 */
[----:B0-----:R-:W-:-:S07]  /*4ad0*/  FMNMX.FTZ R10, R81, R10, !PT ;  /* 0x0000000a510a7209 */ /* 0x001fce0007810000 */
[----:B------:R-:W-:Y:S01]  /*4ae0*/  MUFU.EX2 R68, R68 ;  /* 0x0000004400447308 */ /* 0x000fe20000000800 */
[C---:B------:R-:W-:Y:S01]  /*4af0*/  FSETP.NEU.FTZ.AND P1, PT, R10.reuse, -INF , PT ;  /* 0xff8000000a00780b */ /* 0x040fe20003f3d000 */
[----:B------:R-:W-:-:S05]  /*4b00*/  FFMA.FTZ R49, R10, R49, -8 ;  /* 0xc10000000a317423 */ /* 0x000fca0000010031 */
[----:B------:R-:W-:Y:S01]  /*4b10*/  FSEL R81, R49, RZ, P1 ;  /* 0x000000ff31517208 */ /* 0x000fe20000800000 */
[----:B------:R-:W-:Y:S04]  /*4b20*/  MUFU.EX2 R69, R69 ;  /* 0x0000004500457308 */ /* 0x000fe80000000800 */
        /* <DEDUP_REMOVED lines=13> */
[----:B------:R-:W-:Y:S01]  /*4c00*/  FFMA.FTZ R63, R67, UR39, -R81 ;  /* 0x00000027433f7c23 */ /* 0x000fe20008010851 */
[----:B------:R-:W-:-:S01]  /*4c10*/  FADD.FTZ R67, R9, R66 ;  /* 0x0000004209437221 */ /* 0x000fc20000010000 */
[----:B------:R-:W0:Y:S01]  /*4c20*/  MUFU.EX2 R49, R49 ;  /* 0x0000003100317308 */ /* 0x000e220000000800 */
[----:B------:R-:W-:-:S01]  /*4c30*/  FFMA.FTZ R53, R98, UR39, -R81 ;  /* 0x0000002762357c23 */ /* 0x000fc20008010851 */
[----:B------:R-:W-:Y:S01]  /*4c40*/  FFMA.FTZ R90, R99, UR39, -R81 ;  /* 0x00000027635a7c23 */ /* 0x000fe20008010851 */
[----:B------:R-:W-:-:S01]  /*4c50*/  FADD.FTZ R66, R12, R67 ;  /* 0x000000430c427221 */ /* 0x000fc20000010000 */
[--C-:B------:R-:W-:Y:S01]  /*4c60*/  FFMA.FTZ R102, R102, UR39, -R81.reuse ;  /* 0x0000002766667c23 */ /* 0x100fe20008010851 */
[----:B------:R-:W-:-:S01]  /*4c70*/  FFMA.FTZ R103, R103, UR39, -R81 ;  /* 0x0000002767677c23 */ /* 0x000fc20008010851 */
[----:B------:R-:W-:Y:S01]  /*4c80*/  FFMA.FTZ R74, R74, UR39, -R81 ;  /* 0x000000274a4a7c23 */ /* 0x000fe20008010851 */
[----:B------:R-:W-:-:S01]  /*4c90*/  FADD.FTZ R67, R11, R66 ;  /* 0x000000420b437221 */ /* 0x000fc20000010000 */
[----:B------:R-:W1:Y:S01]  /*4ca0*/  MUFU.EX2 R94, R94 ;  /* 0x0000005e005e7308 */ /* 0x000e620000000800 */
[----:B------:R-:W-:-:S01]  /*4cb0*/  FFMA.FTZ R75, R75, UR39, -R81 ;  /* 0x000000274b4b7c23 */ /* 0x000fc20008010851 */
[----:B------:R-:W-:Y:S01]  /*4cc0*/  FFMA.FTZ R86, R86, UR39, -R81 ;  /* 0x0000002756567c23 */ /* 0x000fe20008010851 */
[----:B------:R-:W-:-:S01]  /*4cd0*/  FADD.FTZ R66, R14, R67 ;  /* 0x000000430e427221 */ /* 0x000fc20000010000 */
[--C-:B------:R-:W-:Y:S01]  /*4ce0*/  FFMA.FTZ R87, R87, UR39, -R81.reuse ;  /* 0x0000002757577c23 */ /* 0x100fe20008010851 */
[----:B------:R-:W-:-:S01]  /*4cf0*/  FFMA.FTZ R58, R58, UR39, -R81 ;  /* 0x000000273a3a7c23 */ /* 0x000fc20008010851 */
[--C-:B------:R-:W-:Y:S01]  /*4d00*/  FFMA.FTZ R59, R59, UR39, -R81.reuse ;  /* 0x000000273b3b7c23 */ /* 0x100fe20008010851 */
[----:B------:R-:W-:-:S01]  /*4d10*/  FFMA.FTZ R70, R70, UR39, -R81 ;  /* 0x0000002746467c23 */ /* 0x000fc20008010851 */
        /* <DEDUP_REMOVED lines=22> */
[----:B------:R-:W-:-:S02]  /*4e80*/  F2FP.SATFINITE.E4M3.F32.PACK_AB_MERGE_C R176, R57, R56, R11 ;  /* 0x0000003839b0723e */ /* 0x000fc4000480700b */
[----:B------:R4:W-:Y:S08]  /*4e90*/  MUFU.EX2 R92, R89 ;  /* 0x00000059005c7308 */ /* 0x0009f00000000800 */
[----:B------:R-:W5:Y:S01]  /*4ea0*/  MUFU.EX2 R102, R102 ;  /* 0x0000006600667308 */ /* 0x000f620000000800 */
[----:B----4-:R-:W-:-:S01]  /*4eb0*/  FADD.FTZ R89, R13, R66 ;  /* 0x000000420d597221 */ /* 0x010fc20000010000 */
[----:B-1----:R-:W-:Y:S01]  /*4ec0*/  FADD.FTZ R66, R94, R67 ;  /* 0x000000435e427221 */ /* 0x002fe20000010000 */
[----:B--2---:R-:W-:-:S02]  /*4ed0*/  F2FP.SATFINITE.E4M3.F32.PACK_AB_MERGE_C R94, R95, R94, RZ ;  /* 0x0000005e5f5e723e */ /* 0x004fc400048070ff */
[----:B------:R-:W-:Y:S01]  /*4ee0*/  FADD.FTZ R96, R88, R89 ;  /* 0x0000005958607221 */ /* 0x000fe20000010000 */
[----:B------:R-:W-:-:S01]  /*4ef0*/  FADD.FTZ R66, R95, R66 ;  /* 0x000000425f427221 */ /* 0x000fc20000010000 */
[----:B------:R-:W-:Y:S01]  /*4f00*/  F2FP.SATFINITE.E4M3.F32.PACK_AB_MERGE_C R185, R49, R20, R94 ;  /* 0x0000001431b9723e */ /* 0x000fe2000480705e */
[----:B------:R-:W1:Y:S01]  /*4f10*/  MUFU.EX2 R103, R103 ;  /* 0x0000006700677308 */ /* 0x000e620000000800 */
[----:B------:R-:W-:-:S01]  /*4f20*/  FADD.FTZ R67, R15, R96 ;  /* 0x000000600f437221 */ /* 0x000fc20000010000 */
[----:B0-----:R-:W-:-:S03]  /*4f30*/  FADD.FTZ R9, R53, R66 ;  /* 0x0000004235097221 */ /* 0x001fc60000010000 */
[----:B------:R-:W-:Y:S01]  /*4f40*/  FADD.FTZ R12, R72, R67 ;  /* 0x00000043480c7221 */ /* 0x000fe20000010000 */
[----:B---3--:R-:W-:-:S02]  /*4f50*/  FADD.FTZ R9, R90, R9 ;  /* 0x000000095a097221 */ /* 0x008fc40000010000 */
[----:B------:R-:W0:Y:S01]  /*4f60*/  MUFU.EX2 R74, R74 ;  /* 0x0000004a004a7308 */ /* 0x000e220000000800 */
[----:B------:R-:W-:-:S01]  /*4f70*/  FADD.FTZ R13, R21, R12 ;  /* 0x0000000c150d7221 */ /* 0x000fc20000010000 */
[----:B-----5:R-:W-:Y:S01]  /*4f80*/  FADD.FTZ R12, R102, R9 ;  /* 0x00000009660c7221 */ /* 0x020fe20000010000 */
[C---:B------:R-:W-:Y:S02]  /*4f90*/  F2FP.SATFINITE.E4M3.F32.PACK_AB_MERGE_C R21, R76.reuse, R21, RZ ;  /* 0x000000154c15723e */ /* 0x040fe400048070ff */
[----:B------:R-:W-:Y:S02]  /*4fa0*/  FADD.FTZ R76, R76, R13 ;  /* 0x0000000d4c4c7221 */ /* 0x000fe40000010000 */
        /* <DEDUP_REMOVED lines=15> */
[----:B------:R-:W-:-:S04]  /*50a0*/  FADD.FTZ R12, R56, R9 ;  /* 0x00000009380c7221 */ /* 0x000fc80000010000 */
[----:B------:R-:W-:Y:S02]  /*50b0*/  FADD.FTZ R9, R57, R12 ;  /* 0x0000000c39097221 */ /* 0x000fe40000010000 */
[----:B------:R-:W2:Y:S01]  /*50c0*/  MUFU.EX2 R79, R79 ;  /* 0x0000004f004f7308 */ /* 0x000ea20000000800 */
[----:B-1----:R-:W-:-:S01]  /*50d0*/  FADD.FTZ R7, R85, R8 ;  /* 0x0000000855077221 */ /* 0x002fc20000010000 */
[----:B------:R-:W-:Y:S01]  /*50e0*/  FADD.FTZ R60, R60, R9 ;  /* 0x000000093c3c7221 */ /* 0x000fe20000010000 */
[----:B------:R-:W-:Y:S01]  /*50f0*/  F2FP.SATFINITE.E4M3.F32.PACK_AB_MERGE_C R9, R69, R68, RZ ;  /* 0x000000444509723e */ /* 0x000fe200048070ff */
[----:B------:R-:W1:Y:S01]  /*5100*/  @P6 LDC R12, c[0x0][0x450] ;  /* 0x00011400ff0c6b82 */ /* 0x000e620000000800 */
[----:B------:R-:W-:-:S01]  /*5110*/  FADD.FTZ R7, R92, R7 ;  /* 0x000000075c077221 */ /* 0x000fc20000010000 */
[----:B------:R-:W-:Y:S01]  /*5120*/  FADD.FTZ R61, R61, R60 ;  /* 0x0000003c3d3d7221 */ /* 0x000fe20000010000 */
[----:B------:R-:W-:Y:S01]  /*5130*/  F2FP.SATFINITE.E4M3.F32.PACK_AB_MERGE_C R85, R92, R85, RZ ;  /* 0x000000555c55723e */ /* 0x000fe200048070ff */
[----:B------:R-:W3:Y:S01]  /*5140*/  MUFU.EX2 R86, R86 ;  /* 0x0000005600567308 */ /* 0x000ee20000000800 */
[----:B0-----:R-:W-:-:S02]  /*5150*/  FADD.FTZ R8, R78, R7 ;  /* 0x000000074e087221 */ /* 0x001fc40000010000 */
[----:B------:R-:W-:-:S05]  /*5160*/  F2FP.SATFINITE.E4M3.F32.PACK_AB_MERGE_C R181, R75, R74, R85 ;  /* 0x0000004a4bb5723e */ /* 0x000fca0004807055 */
        /* <DEDUP_REMOVED lines=10> */
[----:B------:R-:W-:Y:S01]  /*5210*/  MUFU.EX2 R64, R64 ;  /* 0x0000004000407308 */ /* 0x000fe20000000800 */
[----:B---3--:R-:W-:-:S07]  /*5220*/  FADD.FTZ R7, R59, R8 ;  /* 0x000000083b077221 */ /* 0x008fce0000010000 */
[----:B------:R-:W2:Y:S01]  /*5230*/  MUFU.EX2 R65, R65 ;  /* 0x0000004100417308 */ /* 0x000ea20000000800 */
[----:B0-----:R-:W-:-:S07]  /*5240*/  FADD.FTZ R8, R82, R7 ;  /* 0x0000000752087221 */ /* 0x001fce0000010000 */
[----:B------:R-:W0:Y:S08]  /*5250*/  MUFU.EX2 R83, R83 ;  /* 0x0000005300537308 */ /* 0x000e300000000800 */
[----:B------:R-:W3:Y:S01]  /*5260*/  MUFU.EX2 R62, R62 ;  /* 0x0000003e003e7308 */ /* 0x000ee20000000800 */
[----:B--2---:R-:W-:Y:S01]  /*5270*/  F2FP.SATFINITE.E4M3.F32.PACK_AB_MERGE_C R178, R65, R64, R9 ;  /* 0x0000004041b2723e */ /* 0x004fe20004807009 */
[----:B------:R-:W-:-:S04]  /*5280*/  FADD.FTZ R64, R64, R61 ;  /* 0x0000003d40407221 */ /* 0x000fc80000010000 */
[----:B------:R-:W-:Y:S02]  /*5290*/  FADD.FTZ R65, R65, R64 ;  /* 0x0000004041417221 */ /* 0x000fe40000010000 */
[----:B------:R-:W2:Y:S01]  /*52a0*/  MUFU.EX2 R63, R63 ;  /* 0x0000003f003f7308 */ /* 0x000ea20000000800 */
[----:B0-----:R-:W-:-:S01]  /*52b0*/  FADD.FTZ R7, R83, R8 ;  /* 0x0000000853077221 */ /* 0x001fc20000010000 */
[----:B------:R-:W-:Y:S01]  /*52c0*/  FADD.FTZ R68, R68, R65 ;  /* 0x0000004144447221 */ /* 0x000fe20000010000 */
[----:B------:R-:W-:-:S03]  /*52d0*/  F2FP.SATFINITE.E4M3.F32.PACK_AB_MERGE_C R82, R83, R82, RZ ;  /* 0x000000525352723e */ /* 0x000fc600048070ff */
[----:B------:R-:W-:Y:S01]  /*52e0*/  FADD.FTZ R68, R69, R68 ;  /* 0x0000004445447221 */ /* 0x000fe20000010000 */
[----:B------:R-:W-:Y:S01]  /*52f0*/  F2FP.SATFINITE.E4M3.F32.PACK_AB_MERGE_C R177, R59, R58, R82 ;  /* 0x0000003a3bb1723e */ /* 0x000fe20004807052 */
[----:B------:R-:W-:Y:S01]  /*5300*/  MUFU.EX2 R39, R39 ;  /* 0x0000002700277308 */ /* 0x000fe20000000800 */
[----:B---3--:R-:W-:-:S07]  /*5310*/  FADD.FTZ R8, R62, R7 ;  /* 0x000000073e087221 */ /* 0x008fce0000010000 */
[----:B------:R-:W0:Y:S01]  /*5320*/  MUFU.EX2 R44, R44 ;  /* 0x0000002c002c7308 */ /* 0x000e220000000800 */
[----:B--2---:R-:W-:-:S07]  /*5330*/  FADD.FTZ R7, R63, R8 ;  /* 0x000000083f077221 */ /* 0x004fce0000010000 */
[----:B------:R-:W2:Y:S08]  /*5340*/  MUFU.EX2 R70, R70 ;  /* 0x0000004600467308 */ /* 0x000eb00000000800 */
[----:B------:R-:W3:Y:S01]  /*5350*/  MUFU.EX2 R3, R3 ;  /* 0x0000000300037308 */ /* 0x000ee20000000800 */
[----:B0-----:R-:W-:-:S07]  /*5360*/  F2FP.SATFINITE.E4M3.F32.PACK_AB_MERGE_C R9, R44, R39, RZ ;  /* 0x000000272c09723e */ /* 0x001fce00048070ff */
[----:B------:R-:W0:Y:S01]  /*5370*/  MUFU.EX2 R71, R71 ;  /* 0x0000004700477308 */ /* 0x000e220000000800 */
[----:B--2---:R-:W-:-:S07]  /*5380*/  FADD.FTZ R8, R70, R7 ;  /* 0x0000000746087221 */ /* 0x004fce0000010000 */
[----:B------:R-:W2:Y:S01]  /*5390*/  MUFU.EX2 R42, R42 ;  /* 0x0000002a002a7308 */ /* 0x000ea20000000800 */
[----:B---3--:R-:W-:Y:S01]  /*53a0*/  F2FP.SATFINITE.E4M3.F32.PACK_AB_MERGE_C R172, R0, R3, R9 ;  /* 0x0000000300ac723e */ /* 0x008fe20004807009 */
[----:B------:R-:W-:-:S06]  /*53b0*/  FADD.FTZ R7, R3, R68 ;  /* 0x0000004403077221 */ /* 0x000fcc0000010000 */
[----:B------:R-:W3:Y:S01]  /*53c0*/  MUFU.EX2 R43, R43 ;  /* 0x0000002b002b7308 */ /* 0x000ee20000000800 */
        /* <DEDUP_REMOVED lines=8> */
[----:B------:R-:W2:Y:S05]  /*5450*/  @P6 LDC R8, c[0x0][0x44c] ;  /* 0x00011300ff086b82 */ /* 0x000eaa0000000800 */
[----:B------:R-:W-:Y:S01]  /*5460*/  MUFU.EX2 R45, R45 ;  /* 0x0000002d002d7308 */ /* 0x000fe20000000800 */
[----:B---3--:R-:W-:-:S07]  /*5470*/  FADD.FTZ R3, R43, R0 ;  /* 0x000000002b037221 */ /* 0x008fce0000010000 */
[----:B------:R-:W3:Y:S01]  /*5480*/  MUFU.EX2 R52, R52 ;  /* 0x0000003400347308 */ /* 0x000ee20000000800 */
[----:B0-----:R-:W-:-:S07]  /*5490*/  FADD.FTZ R0, R46, R3 ;  /* 0x000000032e007221 */ /* 0x001fce0000010000 */
[----:B------:R-:W0:Y:S01]  /*54a0*/  MUFU.EX2 R47, R47 ;  /* 0x0000002f002f7308 */ /* 0x000e220000000800 */
[----:B--2---:R-:W-:-:S04]  /*54b0*/  @P6 IMAD.HI.U32 R9, R8, UR38, RZ ;  /* 0x0000002608096c27 */ /* 0x004fc8000f8e00ff */
[----:B------:R-:W-:-:S03]  /*54c0*/  IMAD.U32 R8, RZ, RZ, UR38 ;  /* 0x00000026ff087e24 */ /* 0x000fc6000f8e00ff */
[----:B------:R-:W-:Y:S01]  /*54d0*/  MUFU.EX2 R41, R41 ;  /* 0x0000002900297308 */ /* 0x000fe20000000800 */
[----:B---3--:R-:W-:Y:S02]  /*54e0*/  F2FP.SATFINITE.E4M3.F32.PACK_AB_MERGE_C R7, R52, R45, RZ ;  /* 0x0000002d3407723e */ /* 0x008fe400048070ff */
[----:B-1----:R-:W-:Y:S02]  /*54f0*/  @P6 SHF.R.U32.HI R8, RZ, R12, R9 ;  /* 0x0000000cff086219 */ /* 0x002fe40000011609 */
[----:B------:R-:W-:-:S03]  /*5500*/  LOP3.LUT P6, RZ, R2, 0x8, RZ, 0xc0, !PT ;  /* 0x0000000802ff7812 */ /* 0x000fc600078cc0ff */
[----:B------:R-:W1:Y:S01]  /*5510*/  MUFU.EX2 R48, R48 ;  /* 0x0000003000307308 */ /* 0x000e620000000800 */
[C---:B0-----:R-:W-:Y:S01]  /*5520*/  F2FP.SATFINITE.E4M3.F32.PACK_AB_MERGE_C R46, R47.reuse, R46, RZ ;  /* 0x0000002e2f2e723e */ /* 0x041fe200048070ff */
[----:B------:R-:W-:Y:S01]  /*5530*/  FADD.FTZ R47, R47, R0 ;  /* 0x000000002f2f7221 */ /* 0x000fe20000010000 */
[----:B------:R-:W-:Y:S02]  /*5540*/  IMAD.IADD R105, R105, 0x1, R8 ;  /* 0x0000000169697824 */ /* 0x000fe400078e0208 */
[----:B------:R-:W-:Y:S02]  /*5550*/  F2FP.SATFINITE.E4M3.F32.PACK_AB_MERGE_C R173, R43, R42, R46 ;  /* 0x0000002a2bad723e */ /* 0x000fe4000480702e */
[----:B------:R-:W-:Y:S01]  /*5560*/  VIADD R9, R105, UR7 ;  /* 0x0000000769097c36 */ /* 0x000fe20008000000 */
[----:B------:R-:W0:Y:S04]  /*5570*/  MUFU.EX2 R50, R50 ;  /* 0x0000003200327308 */ /* 0x000e280000000800 */
[----:B------:R-:W-:Y:S01]  /*5580*/  R2UR UR10, R9 ;  /* 0x00000000090a72ca */ /* 0x000fe200000e0000 */
[----:B------:R-:W-:-:S03]  /*5590*/  VIADD R9, R104, 0xfffffffe ;  /* 0xfffffffe68097836 */ /* 0x000fc60000000000 */
[----:B------:R-:W2:Y:S01]  /*55a0*/  MUFU.EX2 R51, R51 ;  /* 0x0000003300337308 */ /* 0x000ea20000000800 */
[----:B-1----:R-:W-:Y:S01]  /*55b0*/  F2FP.SATFINITE.E4M3.F32.PACK_AB_MERGE_C R174, R48, R41, R7 ;  /* 0x0000002930ae723e */ /* 0x002fe20004807007 */
[----:B------:R-:W-:-:S04]  /*55c0*/  FADD.FTZ R41, R41, R44 ;  /* 0x0000002c29297221 */ /* 0x000fc80000010000 */
[----:B------:R-:W-:Y:S02]  /*55d0*/  FADD.FTZ R48, R48, R41 ;  /* 0x0000002930307221 */ /* 0x000fe40000010000 */
[----:B------:R-:W1:Y:S01]  /*55e0*/  MUFU.EX2 R54, R54 ;  /* 0x0000003600367308 */ /* 0x000e620000000800 */
[----:B0-----:R-:W-:-:S01]  /*55f0*/  FADD.FTZ R0, R50, R47 ;  /* 0x0000002f32007221 */ /* 0x001fc20000010000 */
[----:B------:R-:W-:-:S04]  /*5600*/  FADD.FTZ R45, R45, R48 ;  /* 0x000000302d2d7221 */ /* 0x000fc80000010000 */
[----:B------:R-:W-:Y:S02]  /*5610*/  FADD.FTZ R45, R52, R45 ;  /* 0x0000002d342d7221 */ /* 0x000fe40000010000 */
[----:B------:R-:W-:Y:S01]  /*5620*/  MUFU.EX2 R28, R28 ;  /* 0x0000001c001c7308 */ /* 0x000fe20000000800 */
[----:B--2---:R-:W-:-:S07]  /*5630*/  FADD.FTZ R3, R51, R0 ;  /* 0x0000000033037221 */ /* 0x004fce0000010000 */
[----:B------:R-:W0:Y:S01]  /*5640*/  MUFU.EX2 R29, R29 ;  /* 0x0000001d001d7308 */ /* 0x000e220000000800 */
[----:B-1----:R-:W-:-:S07]  /*5650*/  FADD.FTZ R0, R54, R3 ;  /* 0x0000000336007221 */ /* 0x002fce0000010000 */
        /* <DEDUP_REMOVED lines=42> */
[----:B------:R-:W-:Y:S06]  /*5900*/  @!P6 BRA `(.L_x_7994) ;  /* 0x000000000054e947 */ /* 0x000fec0003800000 */
[C---:B------:R-:W-:Y:S01]  /*5910*/  ISETP.GT.AND P1, PT, R105.reuse, RZ, PT ;  /* 0x000000ff6900720c */ /* 0x040fe20003f24270 */
[----:B------:R-:W-:-:S05]  /*5920*/  VIADD R7, R105, 0xffffffff ;  /* 0xffffffff69077836 */ /* 0x000fca0000000000 */
[----:B------:R-:W-:-:S07]  /*5930*/  R2UR UR11, R7 ;  /* 0x00000000070b72ca */ /* 0x000fce00000e0000 */
[----:B------:R-:W-:Y:S08]  /*5940*/  @P1 BRA `(.L_x_7995) ;  /* 0x0000000000241947 */ /* 0x000ff00003800000 */
[----:B------:R-:W-:Y:S01]  /*5950*/  R2UR UR11, R105 ;  /* 0x00000000690b72ca */ /* 0x000fe200000e0000 */
[----:B------:R-:W-:Y:S02]  /*5960*/  ULDC UR14, c[0x0][0x9e4] ;  /* 0x00027900000e7ab9 */ /* 0x000fe40000000800 */
[----:B------:R-:W-:-:S10]  /*5970*/  UISETP.NE.AND UP0, UPT, UR14, 0x1, UPT ;  /* 0x000000010e00788c */ /* 0x000fd4000bf05270 */
[----:B------:R-:W-:Y:S01]  /*5980*/  UIADD3 UR11, -UR11, URZ, URZ ;  /* 0x0000003f0b0b7290 */ /* 0x000fe2000fffe13f */
[----:B------:R-:W-:-:S03]  /*5990*/  @UP0 ULDC.64 UR18, c[0x0][0x9e8] ;  /* 0x00027a0000120ab9 */ /* 0x000fc60000000a00 */
[----:B------:R-:W-:-:S04]  /*59a0*/  UIMAD.WIDE.U32 UR6, UR11, UR18, URZ ;  /* 0x000000120b0672a5 */ /* 0x000fc8000f8e003f */
[----:B------:R-:W-:-:S04]  /*59b0*/  @UP0 USHF.R.U32.HI UR11, URZ, UR19, UR7 ;  /* 0x000000133f0b0299 */ /* 0x000fc80008011607 */
[----:B------:R-:W-:Y:S01]  /*59c0*/  ULOP3.LUT UR11, URZ, UR11, URZ, 0x33, !UPT ;  /* 0x0000000b3f0b7292 */ /* 0x000fe2000f8e333f */
[----:B------:R-:W-:Y:S11]  /*59d0*/  BRA `(.L_x_7996) ;  /* 0x0000000000147947 */ /* 0x000ff60003800000 */
.L_x_7995:
[----:B------:R-:W-:Y:S02]  /*59e0*/  ULDC UR14, c[0x0][0x9e4] ;  /* 0x00027900000e7ab9 */ /* 0x000fe40000000800 */
[----:B------:R-:W-:-:S11]  /*59f0*/  UISETP.NE.AND UP0, UPT, UR14, 0x1, UPT ;  /* 0x000000010e00788c */ /* 0x000fd6000bf05270 */
[----:B------:R-:W-:Y:S02]  /*5a00*/  @UP0 ULDC.64 UR18, c[0x0][0x9e8] ;  /* 0x00027a0000120ab9 */ /* 0x000fe40000000a00 */
[----:B------:R-:W-:-:S04]  /*5a10*/  UIMAD.WIDE.U32 UR6, UR11, UR18, URZ ;  /* 0x000000120b0672a5 */ /* 0x000fc8000f8e003f */
[----:B------:R-:W-:-:S12]  /*5a20*/  @UP0 USHF.R.U32.HI UR11, URZ, UR19, UR7 ;  /* 0x000000133f0b0299 */ /* 0x000fd80008011607 */
.L_x_7996:
[----:B------:R-:W-:-:S04]  /*5a30*/  UIMAD UR11, UR11, UR14, UR14 ;  /* 0x0000000e0b0b72a4 */ /* 0x000fc8000f8e020e */
[----:B------:R-:W-:-:S04]  /*5a40*/  UISETP.LT.AND UP0, UPT, UR10, UR11, UPT ;  /* 0x0000000b0a00728c */ /* 0x000fc8000bf01270 */
[----:B------:R-:W-:-:S12]  /*5a50*/  USEL UR10, UR10, UR11, UP0 ;  /* 0x0000000b0a0a7287 */ /* 0x000fd80008000000 */
.L_x_7994:
[----:B------:R-:W-:Y:S01]  /*5a60*/  UIMAD.WIDE UR6, UR10, 0x66666667, URZ ;  /* 0x666666670a0678a5 */ /* 0x000fe2000f8e023f */
[----:B------:R-:W-:Y:S02]  /*5a70*/  CS2R R86, SRZ ;  /* 0x0000000000567805 */ /* 0x000fe4000001ff00 */
[----:B------:R-:W-:Y:S02]  /*5a80*/  CS2R R84, SRZ ;  /* 0x0000000000547805 */ /* 0x000fe4000001ff00 */
[----:B------:R-:W-:Y:S01]  /*5a90*/  CS2R R82, SRZ ;  /* 0x0000000000527805 */ /* 0x000fe2000001ff00 */
[----:B------:R-:W-:Y:S01]  /*5aa0*/  USHF.R.U32.HI UR6, URZ, 0x1f, UR7 ;  /* 0x0000001f3f067899 */ /* 0x000fe20008011607 */
[----:B------:R-:W-:Y:S02]  /*5ab0*/  CS2R R80, SRZ ;  /* 0x0000000000507805 */ /* 0x000fe4000001ff00 */
[----:B------:R-:W-:Y:S02]  /*5ac0*/  CS2R R78, SRZ ;  /* 0x00000000004e7805 */ /* 0x000fe4000001ff00 */
[----:B------:R-:W-:Y:S01]  /*5ad0*/  CS2R R76, SRZ ;  /* 0x00000000004c7805 */ /* 0x000fe2000001ff00 */
[----:B------:R-:W-:Y:S01]  /*5ae0*/  ULEA.HI.SX32 UR6, UR7, UR6, 0x1a ;  /* 0x0000000607067291 */ /* 0x000fe2000f8fd23f */
        /* <DEDUP_REMOVED lines=38> */
.L_x_8016:
[----:B------:R-:W-:Y:S01]  /*5d50*/  ISETP.NE.AND P2, PT, RZ, UR42, PT ;  /* 0x0000002aff007c0c */ /* 0x000fe2000bf45270 */
[----:B------:R-:W-:-:S04]  /*5d60*/  UISETP.NE.AND UP0, UPT, UR32, 0x1, UPT ;  /* 0x000000012000788c */ /* 0x000fc8000bf05270 */
[----:B------:R-:W-:-:S04]  /*5d70*/  USEL UR46, URZ, 0x1, UP0 ;  /* 0x000000013f2e7887 */ /* 0x000fc80008000000 */
[----:B------:R-:W-:-:S04]  /*5d80*/  ULOP3.LUT UR46, UR33, UR46, URZ, 0x3c, !UPT ;  /* 0x0000002e212e7292 */ /* 0x000fc8000f8e3c3f */
[----:B------:R-:W-:Y:S08]  /*5d90*/  @P2 BRA `(.L_x_7998) ;  /* 0x0000000000382947 */ /* 0x000ff00003800000 */
[----:B------:R-:W-:Y:S05]  /*5da0*/  @!P0 BRA `(.L_x_7999) ;  /* 0x0000000000048947 */ /* 0x000fea0003800000 */
[----:B------:R-:W-:Y:S01]  /*5db0*/  BPT.TRAP 0x1 ;  /* 0x000000040000795c */ /* 0x000fe20000300000 */
.L_x_7999:
        /* <DEDUP_REMOVED lines=9> */
.L_x_8000:
[----:B-1----:R-:W-:Y:S05]  /*5e50*/  @P1 BRA `(.L_x_7998) ;  /* 0x0000000000081947 */ /* 0x002fea0003800000 */
[----:B------:R-:W1:Y:S02]  /*5e60*/  SYNCS.PHASECHK.TRANS64.TRYWAIT P1, [UR6+0x22830], R5 ;  /* 0x02283005ff0075a7 */ /* 0x000e640008020146 */
[----:B-1----:R-:W-:Y:S05]  /*5e70*/  @!P1 BRA `(.L_x_8001) ;  /* 0x0000014000a09947 */ /* 0x002fea0003800000 */
.L_x_7998:
[----:B-1----:R-:W1:Y:S01]  /*5e80*/  S2R R6, SR_TID.X ;  /* 0x0000000000067919 */ /* 0x002e620000002100 */
[----:B------:R-:W-:Y:S01]  /*5e90*/  R2UR UR34, R4 ;  /* 0x00000000042272ca */ /* 0x000fe200000e0000 */
        /* <DEDUP_REMOVED lines=130> */
.L_x_8003:
[----:B------:R-:W-:Y:S01]  /*66c0*/  ULEA UR6, UR32, UR43, 0x3 ;  /* 0x0000002b20067291 */ /* 0x000fe2000f8e183f */
[----:B------:R-:W-:-:S05]  /*66d0*/  IMAD.U32 R5, RZ, RZ, UR33 ;  /* 0x00000021ff057e24 */ /* 0x000fca000f8e00ff */
[----:B------:R-:W-:-:S04]  /*66e0*/  SHF.L.U32 R5, R5, 0x1f, RZ ;  /* 0x0000001f05057819 */ /* 0x000fc800000006ff */
[----:B------:R0:W1:Y:S01]  /*66f0*/  SYNCS.PHASECHK.TRANS64.TRYWAIT P1, [UR6+0x22850], R5 ;  /* 0x02285005ff0075a7 */ /* 0x0000620008020146 */
[----:B------:R-:W-:Y:S05]  /*6700*/  @!P0 BRA `(.L_x_8004) ;  /* 0x0000000000048947 */ /* 0x000fea0003800000 */
[----:B------:R-:W-:Y:S01]  /*6710*/  BPT.TRAP 0x1 ;  /* 0x000000040000795c */ /* 0x000fe20000300000 */
.L_x_8004:
[----:B-1----:R-:W-:Y:S05]  /*6720*/  @P1 BRA `(.L_x_8002) ;  /* 0x0000000000081947 */ /* 0x002fea0003800000 */
[----:B------:R-:W1:Y:S02]  /*6730*/  SYNCS.PHASECHK.TRANS64.TRYWAIT P1, [UR6+0x22850], R5 ;  /* 0x02285005ff0075a7 */ /* 0x000e640008020146 */
[----:B-1----:R-:W-:Y:S05]  /*6740*/  @!P1 BRA `(.L_x_8005) ;  /* 0x0000013800849947 */ /* 0x002fea0003800000 */
.L_x_8002:
        /* <DEDUP_REMOVED lines=12> */
[----:B-1----:R-:W-:-:S04]  /*6810*/  SHF.R.U32.HI R6, RZ, 0x7, R6 ;  /* 0x00000007ff067819 */ /* 0x002fc80000011606 */
[----:B0-----:R-:W-:Y:S01]  /*6820*/  IADD3 R5, -R6, 0xb, RZ ;  /* 0x0000000b06057810 */ /* 0x001fe20007ffe1ff */
[----:B------:R-:W-:Y:S02]  /*6830*/  WARPGROUP.DEPBAR.LE gsb0, 0x0 ;  /* 0x00008000000079c5 */ /* 0x000fe40000010000 */
[----:B------:R-:W-:-:S06]  /*6840*/  WARPGROUP.ARRIVE ;  /* 0x00000000000079c5 */ /* 0x000fcc0000000000 */
        /* <DEDUP_REMOVED lines=20> */
.L_x_8006:
[----:B------:R-:W-:Y:S01]  /*6990*/  ISETP.NE.AND P2, PT, R191, 0x1, PT ;  /* 0x00000001bf00780c */ /* 0x000fe20003f45270 */
[----:B------:R-:W-:Y:S01]  /*69a0*/  VIADD R10, R19, UR38 ;  /* 0x00000026130a7c36 */ /* 0x000fe20008000000 */
[----:B------:R-:W-:Y:S01]  /*69b0*/  ULEA UR6, UR45, UR43, 0x3 ;  /* 0x0000002b2d067291 */ /* 0x000fe2000f8e183f */
[----:B------:R-:W-:-:S03]  /*69c0*/  LOP3.LUT P1, RZ, R2, 0x8, RZ, 0xc0, !PT ;  /* 0x0000000802ff7812 */ /* 0x000fc6000782c0ff */
[----:B------:R-:W-:-:S04]  /*69d0*/  UIADD3 UR6, UR6, 0x22840, URZ ;  /* 0x0002284006067890 */ /* 0x000fc8000fffe03f */
[----:B------:R-:W-:-:S03]  /*69e0*/  UPRMT UR6, UR41, 0x654, UR6 ;  /* 0x0000065429067896 */ /* 0x000fc60008000006 */
[----:B0-----:R-:W0:Y:S08]  /*69f0*/  @P2 LDC R5, c[0x0][0x44c] ;  /* 0x00011300ff052b82 */ /* 0x001e300000000800 */
[----:B------:R-:W1:Y:S01]  /*6a00*/  @P2 LDC R11, c[0x0][0x450] ;  /* 0x00011400ff0b2b82 */ /* 0x000e620000000800 */
[----:B------:R-:W-:Y:S01]  /*6a10*/  SYNCS.ARRIVE.TRANS64.RED.A1T0 RZ, [UR6], RZ ;  /* 0x000000ffffff79a7 */ /* 0x000fe20008100406 */
[----:B------:R-:W-:Y:S01]  /*6a20*/  ULOP3.LUT UR6, URZ, UR29, URZ, 0x33, !UPT ;  /* 0x0000001d3f067292 */ /* 0x000fe2000f8e333f */
[----:B0-----:R-:W-:-:S05]  /*6a30*/  @P2 IMAD.HI.U32 R6, R10, R5, RZ ;  /* 0x000000050a062227 */ /* 0x001fca00078e00ff */
[----:B------:R-:W0:Y:S01]  /*6a40*/  LDC R5, c[0x0][0x288] ;  /* 0x0000a200ff057b82 */ /* 0x000e220000000800 */
[----:B-1----:R-:W-:Y:S01]  /*6a50*/  @P2 SHF.R.U32.HI R10, RZ, R11, R6 ;  /* 0x0000000bff0a2219 */ /* 0x002fe20000011606 */
[----:B------:R-:W-:-:S04]  /*6a60*/  IMAD R11, R9, -0xa0, RZ ;  /* 0xffffff60090b7824 */ /* 0x000fc800078e02ff */
[----:B------:R-:W1:Y:S01]  /*6a70*/  SHFL.IDX PT, R20, R10, RZ, 0x1c1f ;  /* 0x001c1fff0a147589 */ /* 0x000e6200000e0000 */
[----:B------:R-:W-:-:S04]  /*6a80*/  VIADD R13, R11, 0x1 ;  /* 0x000000010b0d7836 */ /* 0x000fc80000000000 */
[----:B------:R-:W-:-:S05]  /*6a90*/  IMAD R6, R18, -0x2, R13 ;  /* 0xfffffffe12067824 */ /* 0x000fca00078e020d */
[C---:B0-----:R-:W-:Y:S01]  /*6aa0*/  IADD3 R12, R6.reuse, -R5, R17 ;  /* 0x80000005060c7210 */ /* 0x041fe20007ffe011 */
[----:B------:R-:W-:-:S04]  /*6ab0*/  VIADD R6, R6, 0xffffffff ;  /* 0xffffffff06067836 */ /* 0x000fc80000000000 */
[C---:B------:R-:W-:Y:S02]  /*6ac0*/  VIADD R13, R12.reuse, UR30 ;  /* 0x0000001e0c0d7c36 */ /* 0x040fe40008000000 */
[----:B------:R-:W-:Y:S02]  /*6ad0*/  VIADD R12, R12, UR6 ;  /* 0x000000060c0c7c36 */ /* 0x000fe40008000000 */
[--C-:B-1----:R-:W-:Y:S02]  /*6ae0*/  IMAD.IADD R14, R13, 0x1, R20.reuse ;  /* 0x000000010d0e7824 */ /* 0x102fe400078e0214 */
[----:B------:R-:W-:Y:S01]  /*6af0*/  IMAD.IADD R15, R12, 0x1, R20 ;  /* 0x000000010c0f7824 */ /* 0x000fe200078e0214 */
[----:B------:R-:W-:Y:S06]  /*6b00*/  @!P1 BRA `(.L_x_8007) ;  /* 0x0000000000549947 */ /* 0x000fec0003800000 */
[----:B------:R-:W-:Y:S01]  /*6b10*/  IADD3 R21, R17, -R5, R20 ;  /* 0x8000000511157210 */ /* 0x000fe20007ffe014 */
        /* <DEDUP_REMOVED lines=11> */
.L_x_8009:
[----:B------:R-:W-:-:S05]  /*6bd0*/  IMAD.U32 R168, RZ, RZ, UR28 ;  /* 0x0000001cffa87e24 */ /* 0x000fca000f8e00ff */
[----:B------:R-:W-:-:S13]  /*6be0*/  ISETP.NE.AND P1, PT, R168, 0x1, PT ;  /* 0x00000001a800780c */ /* 0x000fda0003f25270 */
[----:B------:R-:W0:Y:S02]  /*6bf0*/  @P1 LDC.64 R170, c[0x0][0x9e8] ;  /* 0x00027a00ffaa1b82 */ /* 0x000e240000000a00 */
[----:B0-----:R-:W-:-:S05]  /*6c00*/  @P1 IMAD.HI.U32 R20, R21, R170, RZ ;  /* 0x000000aa15141227 */ /* 0x001fca00078e00ff */
[----:B------:R-:W-:-:S07]  /*6c10*/  @P1 SHF.R.U32.HI R21, RZ, R171, R20 ;  /* 0x000000abff151219 */ /* 0x000fce0000011614 */
.L_x_8010:
[----:B------:R-:W-:Y:S05]  /*6c20*/  BSYNC B0 ;  /* 0x0000000000007941 */ /* 0x000fea0003800000 */
.L_x_8008:
[----:B------:R-:W-:-:S05]  /*6c30*/  IMAD R21, R21, R168, R6 ;  /* 0x000000a815157224 */ /* 0x000fca00078e0206 */
[----:B------:R-:W-:Y:S02]  /*6c40*/  VIADDMNMX R14, R21, R168, R14, PT ;  /* 0x000000a8150e7246 */ /* 0x000fe4000380010e */
[----:B------:R-:W-:-:S07]  /*6c50*/  VIMNMX R15, R15, R21, !PT ;  /* 0x000000150f0f7248 */ /* 0x000fce0007fe0100 */
.L_x_8007:
[C---:B------:R-:W-:Y:S01]  /*6c60*/  ISETP.GE.AND P2, PT, R11.reuse, 0x2, PT ;  /* 0x000000020b00780c */ /* 0x040fe20003f46270 */
[----:B------:R-:W0:Y:S01]  /*6c70*/  SHFL.IDX PT, R10, R10, 0x1, 0x1c1f ;  /* 0x003c1f000a0a7f89 */ /* 0x000e2200000e0000 */
[C---:B------:R-:W-:Y:S02]  /*6c80*/  ISETP.GE.AND P1, PT, R11.reuse, 0x9, PT ;  /* 0x000000090b00780c */ /* 0x040fe40003f26270 */
[----:B------:R-:W-:Y:S02]  /*6c90*/  LOP3.LUT R16, R16, 0xefffffff, RZ, 0xc0, !PT ;  /* 0xefffffff10107812 */ /* 0x000fe400078ec0ff */
[----:B------:R-:W-:Y:S02]  /*6ca0*/  ISETP.GE.AND P3, PT, R11, 0xa, PT ;  /* 0x0000000a0b00780c */ /* 0x000fe40003f66270 */
[----:B------:R-:W-:-:S05]  /*6cb0*/  LOP3.LUT R2, R2, 0xfffffffe, RZ, 0xc0, !PT ;  /* 0xfffffffe02027812 */ /* 0x000fca00078ec0ff */
[----:B------:R-:W-:Y:S02]  /*6cc0*/  @P2 LOP3.LUT R16, R16, 0x10000000, RZ, 0xfc, !PT ;  /* 0x1000000010102812 */ /* 0x000fe400078efcff */
[C---:B------:R-:W-:Y:S02]  /*6cd0*/  ISETP.GT.AND P2, PT, R15.reuse, 0x1, !P2 ;  /* 0x000000010f00780c */ /* 0x040fe40005744270 */
[----:B------:R-:W-:Y:S02]  /*6ce0*/  LOP3.LUT R16, R16, 0xdfffffff, RZ, 0xc0, !PT ;  /* 0xdfffffff10107812 */ /* 0x000fe400078ec0ff */
[----:B------:R-:W-:Y:S02]  /*6cf0*/  ISETP.LT.OR P2, PT, R14, 0x2, P2 ;  /* 0x000000020e00780c */ /* 0x000fe40001741670 */
[----:B------:R-:W-:Y:S02]  /*6d00*/  @P1 LOP3.LUT R16, R16, 0x20000000, RZ, 0xfc, !PT ;  /* 0x2000000010101812 */ /* 0x000fe400078efcff */
[----:B------:R-:W-:-:S02]  /*6d10*/  ISETP.GT.AND P1, PT, R15, 0x8, !P1 ;  /* 0x000000080f00780c */ /* 0x000fc40004f24270 */
[----:B------:R-:W-:Y:S01]  /*6d20*/  FSEL R153, R153, -INF , !P2 ;  /* 0xff80000099997808 */ /* 0x000fe20005000000 */
[--C-:B0-----:R-:W-:Y:S01]  /*6d30*/  IMAD.IADD R13, R13, 0x1, R10.reuse ;  /* 0x000000010d0d7824 */ /* 0x101fe200078e020a */
[----:B------:R-:W-:Y:S01]  /*6d40*/  ISETP.LT.OR P1, PT, R14, 0x9, P1 ;  /* 0x000000090e00780c */ /* 0x000fe20000f21670 */
[----:B------:R-:W-:Y:S01]  /*6d50*/  IMAD.IADD R12, R12, 0x1, R10 ;  /* 0x000000010c0c7824 */ /* 0x000fe200078e020a */
[----:B------:R-:W-:Y:S02]  /*6d60*/  ISETP.GE.AND P2, PT, R11, 0x11, PT ;  /* 0x000000110b00780c */ /* 0x000fe40003f46270 */
[----:B------:R-:W-:Y:S02]  /*6d70*/  LOP3.LUT R16, R16, 0xbfffffff, RZ, 0xc0, !PT ;  /* 0xbfffffff10107812 */ /* 0x000fe400078ec0ff */
[----:B------:R-:W-:Y:S02]  /*6d80*/  FSEL R156, R156, -INF , !P1 ;  /* 0xff8000009c9c7808 */ /* 0x000fe40004800000 */
[----:B------:R-:W-:-:S02]  /*6d90*/  ISETP.GT.AND P1, PT, R15, 0x9, !P3 ;  /* 0x000000090f00780c */ /* 0x000fc40005f24270 */
[----:B------:R-:W-:Y:S02]  /*6da0*/  @P3 LOP3.LUT R16, R16, 0x40000000, RZ, 0xfc, !PT ;  /* 0x4000000010103812 */ /* 0x000fe400078efcff */
[----:B------:R-:W-:Y:S02]  /*6db0*/  ISETP.LT.OR P1, PT, R14, 0xa, P1 ;  /* 0x0000000a0e00780c */ /* 0x000fe40000f21670 */
[----:B------:R-:W-:Y:S02]  /*6dc0*/  LOP3.LUT R16, R16, 0x7fffffff, RZ, 0xc0, !PT ;  /* 0x7fffffff10107812 */ /* 0x000fe400078ec0ff */
[----:B------:R-:W-:Y:S02]  /*6dd0*/  FSEL R157, R157, -INF , !P1 ;  /* 0xff8000009d9d7808 */ /* 0x000fe40004800000 */
[----:B------:R-:W-:Y:S02]  /*6de0*/  @P2 LOP3.LUT R16, R16, 0x80000000, RZ, 0xfc, !PT ;  /* 0x8000000010102812 */ /* 0x000fe400078efcff */
[----:B------:R-:W-:-:S02]  /*6df0*/  ISETP.GT.AND P1, PT, R15, 0x10, !P2 ;  /* 0x000000100f00780c */ /* 0x000fc40005724270 */
[C---:B------:R-:W-:Y:S02]  /*6e00*/  ISETP.GE.AND P2, PT, R11.reuse, 0x12, PT ;  /* 0x000000120b00780c */ /* 0x040fe40003f46270 */
[----:B------:R-:W-:Y:S02]  /*6e10*/  ISETP.LT.OR P1, PT, R14, 0x11, P1 ;  /* 0x000000110e00780c */ /* 0x000fe40000f21670 */
[----:B------:R-:W-:Y:S02]  /*6e20*/  ISETP.GE.AND P3, PT, R11, 0x22, PT ;  /* 0x000000220b00780c */ /* 0x000fe40003f66270 */
[----:B------:R-:W-:Y:S02]  /*6e30*/  FSEL R160, R160, -INF , !P1 ;  /* 0xff800000a0a07808 */ /* 0x000fe40004800000 */
[----:B------:R-:W-:Y:S02]  /*6e40*/  ISETP.GT.AND P1, PT, R15, 0x11, !P2 ;  /* 0x000000110f00780c */ /* 0x000fe40005724270 */
[----:B------:R-:W-:-:S02]  /*6e50*/  LOP3.LUT R16, R16, 0xfffffffd, RZ, 0xc0, !PT ;  /* 0xfffffffd10107812 */ /* 0x000fc400078ec0ff */
[----:B------:R-:W-:Y:S02]  /*6e60*/  ISETP.LT.OR P1, PT, R14, 0x12, P1 ;  /* 0x000000120e00780c */ /* 0x000fe40000f21670 */
[----:B------:R-:W-:Y:S02]  /*6e70*/  @P2 LOP3.LUT R2, R2, 0x1, RZ, 0xfc, !PT ;  /* 0x0000000102022812 */ /* 0x000fe400078efcff */
[----:B------:R-:W-:Y:S02]  /*6e80*/  ISETP.GE.AND P2, PT, R11, 0x19, PT ;  /* 0x000000190b00780c */ /* 0x000fe40003f46270 */
[----:B------:R-:W-:Y:S02]  /*6e90*/  FSEL R161, R161, -INF , !P1 ;  /* 0xff800000a1a17808 */ /* 0x000fe40004800000 */
[----:B------:R-:W-:Y:S02]  /*6ea0*/  LOP3.LUT R2, R2, 0xfffffffb, RZ, 0xc0, !PT ;  /* 0xfffffffb02027812 */ /* 0x000fe400078ec0ff */
[----:B------:R-:W-:-:S02]  /*6eb0*/  ISETP.GT.AND P1, PT, R15, 0x18, !P2 ;  /* 0x000000180f00780c */ /* 0x000fc40005724270 */
[----:B------:R-:W-:Y:S02]  /*6ec0*/  @P3 LOP3.LUT R16, R16, 0x2, RZ, 0xfc, !PT ;  /* 0x0000000210103812 */ /* 0x000fe400078efcff */
[----:B------:R-:W-:Y:S02]  /*6ed0*/  ISETP.LT.OR P1, PT, R14, 0x19, P1 ;  /* 0x000000190e00780c */ /* 0x000fe40000f21670 */
[----:B------:R-:W-:Y:S02]  /*6ee0*/  LOP3.LUT R16, R16, 0xfffffffb, RZ, 0xc0, !PT ;  /* 0xfffffffb10107812 */ /* 0x000fe400078ec0ff */
[----:B------:R-:W-:Y:S02]  /*6ef0*/  @P2 LOP3.LUT R2, R2, 0x4, RZ, 0xfc, !PT ;  /* 0x0000000402022812 */ /* 0x000fe400078efcff */
[----:B------:R-:W-:Y:S02]  /*6f00*/  ISETP.GE.AND P2, PT, R11, 0x1a, PT ;  /* 0x0000001a0b00780c */ /* 0x000fe40003f46270 */
[----:B------:R-:W-:-:S02]  /*6f10*/  FSEL R164, R164, -INF , !P1 ;  /* 0xff800000a4a47808 */ /* 0x000fc40004800000 */
[----:B------:R-:W-:Y:S02]  /*6f20*/  ISETP.GT.AND P1, PT, R15, 0x19, !P2 ;  /* 0x000000190f00780c */ /* 0x000fe40005724270 */
[----:B------:R-:W-:Y:S02]  /*6f30*/  LOP3.LUT R2, R2, 0xfffffffd, RZ, 0xc0, !PT ;  /* 0xfffffffd02027812 */ /* 0x000fe400078ec0ff */
[----:B------:R-:W-:-:S04]  /*6f40*/  ISETP.LT.OR P1, PT, R14, 0x1a, P1 ;  /* 0x0000001a0e00780c */ /* 0x000fc80000f21670 */
[----:B------:R-:W-:Y:S02]  /*6f50*/  FSEL R165, R165, -INF , !P1 ;  /* 0xff800000a5a57808 */ /* 0x000fe40004800000 */
[----:B------:R-:W-:Y:S02]  /*6f60*/  ISETP.GE.AND P1, PT, R11, 0x21, PT ;  /* 0x000000210b00780c */ /* 0x000fe40003f26270 */
[----:B------:R-:W-:Y:S02]  /*6f70*/  @P2 LOP3.LUT R2, R2, 0x2, RZ, 0xfc, !PT ;  /* 0x0000000202022812 */ /* 0x000fe400078efcff */
[----:B------:R-:W-:-:S04]  /*6f80*/  ISETP.GT.AND P2, PT, R15, 0x20, !P1 ;  /* 0x000000200f00780c */ /* 0x000fc80004f44270 */
[----:B------:R-:W-:-:S04]  /*6f90*/  ISETP.LT.OR P2, PT, R14, 0x21, P2 ;  /* 0x000000210e00780c */ /* 0x000fc80001741670 */
[----:B------:R-:W-:Y:S02]  /*6fa0*/  FSEL R136, R136, -INF , !P2 ;  /* 0xff80000088887808 */ /* 0x000fe40005000000 */
[----:B------:R-:W-:Y:S02]  /*6fb0*/  ISETP.GT.AND P2, PT, R15, 0x21, !P3 ;  /* 0x000000210f00780c */ /* 0x000fe40005f44270 */
[----:B------:R-:W-:Y:S02]  /*6fc0*/  ISETP.GE.AND P3, PT, R11, 0x29, PT ;  /* 0x000000290b00780c */ /* 0x000fe40003f66270 */
[----:B------:R-:W-:-:S04]  /*6fd0*/  ISETP.LT.OR P2, PT, R14, 0x22, P2 ;  /* 0x000000220e00780c */ /* 0x000fc80001741670 */
[----:B------:R-:W-:Y:S02]  /*6fe0*/  FSEL R137, R137, -INF , !P2 ;  /* 0xff80000089897808 */ /* 0x000fe40005000000 */
[----:B------:R-:W-:-:S04]  /*6ff0*/  ISETP.GT.AND P2, PT, R15, 0x28, !P3 ;  /* 0x000000280f00780c */ /* 0x000fc80005f44270 */
[----:B------:R-:W-:Y:S02]  /*7000*/  ISETP.LT.OR P2, PT, R14, 0x29, P2 ;  /* 0x000000290e00780c */ /* 0x000fe40001741670 */
[----:B------:R-:W-:Y:S02]  /*7010*/  @P3 LOP3.LUT R16, R16, 0x4, RZ, 0xfc, !PT ;  /* 0x0000000410103812 */ /* 0x000fe400078efcff */
[----:B------:R-:W-:Y:S02]  /*7020*/  ISETP.GE.AND P3, PT, R11, 0x2a, PT ;  /* 0x0000002a0b00780c */ /* 0x000fe40003f66270 */
[----:B------:R-:W-:Y:S02]  /*7030*/  LOP3.LUT R16, R16, 0xfffffff7, RZ, 0xc0, !PT ;  /* 0xfffffff710107812 */ /* 0x000fe400078ec0ff */
[----:B------:R-:W-:Y:S02]  /*7040*/  FSEL R140, R140, -INF , !P2 ;  /* 0xff8000008c8c7808 */ /* 0x000fe40005000000 */
[----:B------:R-:W-:-:S04]  /*7050*/  ISETP.GT.AND P2, PT, R15, 0x29, !P3 ;  /* 0x000000290f00780c */ /* 0x000fc80005f44270 */
[----:B------:R-:W-:-:S03]  /*7060*/  ISETP.LT.OR P2, PT, R14, 0x2a, P2 ;  /* 0x0000002a0e00780c */ /* 0x000fc60001741670 */
        /* <DEDUP_REMOVED lines=128> */
[----:B------:R-:W-:Y:S02]  /*7870*/  FSEL R88, R88, -INF , !P2 ;  /* 0xff80000058587808 */ /* 0x000fe40005000000 */
[----:B------:R-:W-:Y:S02]  /*7880*/  LOP3.LUT R16, R16, 0xfdffffff, RZ, 0xc0, !PT ;  /* 0xfdffffff10107812 */ /* 0x000fe400078ec0ff */
[----:B------:R-:W-:-:S04]  /*7890*/  ISETP.GT.AND P2, PT, R15, 0x81, !P3 ;  /* 0x000000810f00780c */ /* 0x000fc80005f44270 */
[----:B------:R-:W-:-:S03]  /*78a0*/  ISETP.LT.OR P2, PT, R14, 0x82, P2 ;  /* 0x000000820e00780c */ /* 0x000fc60001741670 */
[----:B------:R-:W-:Y:S02]  /*78b0*/  @P3 LOP3.LUT R16, R16, 0x2000000, RZ, 0xfc, !PT ;  /* 0x0200000010103812 */ /* 0x000fe400078efcff */
[----:B------:R-:W-:Y:S02]  /*78c0*/  ISETP.GE.AND P3, PT, R11, 0x89, PT ;  /* 0x000000890b00780c */ /* 0x000fe40003f66270 */
[----:B------:R-:W-:Y:S02]  /*78d0*/  FSEL R89, R89, -INF , !P2 ;  /* 0xff80000059597808 */ /* 0x000fe40005000000 */
[----:B------:R-:W-:Y:S02]  /*78e0*/  ISETP.GT.AND P2, PT, R15, 0x88, !P3 ;  /* 0x000000880f00780c */ /* 0x000fe40005f44270 */
[----:B------:R-:W-:Y:S02]  /*78f0*/  LOP3.LUT R16, R16, 0xfeffffff, RZ, 0xc0, !PT ;  /* 0xfeffffff10107812 */ /* 0x000fe400078ec0ff */
[----:B------:R-:W-:-:S04]  /*7900*/  ISETP.LT.OR P2, PT, R14, 0x89, P2 ;  /* 0x000000890e00780c */ /* 0x000fc80001741670 */
[----:B------:R-:W-:Y:S02]  /*7910*/  FSEL R92, R92, -INF , !P2 ;  /* 0xff8000005c5c7808 */ /* 0x000fe40005000000 */
[----:B------:R-:W-:Y:S02]  /*7920*/  ISETP.GE.AND P2, PT, R11, 0x8a, PT ;  /* 0x0000008a0b00780c */ /* 0x000fe40003f46270 */
[----:B------:R-:W-:Y:S02]  /*7930*/  @P3 LOP3.LUT R16, R16, 0x1000000, RZ, 0xfc, !PT ;  /* 0x0100000010103812 */ /* 0x000fe400078efcff */
[----:B------:R-:W-:Y:S02]  /*7940*/  ISETP.GT.AND P3, PT, R15, 0x89, !P2 ;  /* 0x000000890f00780c */ /* 0x000fe40005764270 */
[----:B------:R-:W-:Y:S02]  /*7950*/  LOP3.LUT R16, R16, 0xfffffffe, RZ, 0xc0, !PT ;  /* 0xfffffffe10107812 */ /* 0x000fe400078ec0ff */
        /* <DEDUP_REMOVED lines=14> */
[----:B------:R-:W-:-:S13]  /*7a40*/  ISETP.GE.AND P6, PT, R11, 0x1, PT ;  /* 0x000000010b00780c */ /* 0x000fda0003fc6270 */
[----:B------:R-:W-:Y:S02]  /*7a50*/  @P6 LOP3.LUT R16, R16, 0x1, RZ, 0xfc, !PT ;  /* 0x0000000110106812 */ /* 0x000fe400078efcff */
[----:B------:R-:W-:Y:S02]  /*7a60*/  ISETP.GT.AND P6, PT, R15, RZ, !P6 ;  /* 0x000000ff0f00720c */ /* 0x000fe400077c4270 */
[----:B------:R-:W-:Y:S02]  /*7a70*/  LOP3.LUT R16, R16, 0xf7ffffff, RZ, 0xc0, !PT ;  /* 0xf7ffffff10107812 */ /* 0x000fe400078ec0ff */
[----:B------:R-:W-:-:S04]  /*7a80*/  ISETP.LT.OR P6, PT, R14, 0x1, P6 ;  /* 0x000000010e00780c */ /* 0x000fc800037c1670 */
[----:B------:R-:W-:Y:S02]  /*7a90*/  FSEL R152, R152, -INF , !P6 ;  /* 0xff80000098987808 */ /* 0x000fe40007000000 */
[----:B------:R-:W-:-:S13]  /*7aa0*/  ISETP.GE.AND P6, PT, R11, 0x9a, PT ;  /* 0x0000009a0b00780c */ /* 0x000fda0003fc6270 */
[----:B------:R-:W-:Y:S02]  /*7ab0*/  @P6 LOP3.LUT R16, R16, 0x8000000, RZ, 0xfc, !PT ;  /* 0x0800000010106812 */ /* 0x000fe400078efcff */
[----:B------:R-:W-:-:S04]  /*7ac0*/  ISETP.GT.AND P6, PT, R15, 0x99, !P6 ;  /* 0x000000990f00780c */ /* 0x000fc800077c4270 */
[----:B------:R-:W-:-:S04]  /*7ad0*/  ISETP.LT.OR P6, PT, R14, 0x9a, P6 ;  /* 0x0000009a0e00780c */ /* 0x000fc800037c1670 */
[----:B------:R-:W-:Y:S02]  /*7ae0*/  FSEL R101, R101, -INF , !P6 ;  /* 0xff80000065657808 */ /* 0x000fe40007000000 */
[----:B------:R-:W-:-:S13]  /*7af0*/  LOP3.LUT P6, RZ, R2, 0x8, RZ, 0xc0, !PT ;  /* 0x0000000802ff7812 */ /* 0x000fda00078cc0ff */
[----:B------:R-:W-:Y:S05]  /*7b00*/  @!P6 BRA `(.L_x_8011) ;  /* 0x000000000054e947 */ /* 0x000fea0003800000 */
        /* <DEDUP_REMOVED lines=12> */
.L_x_8013:
[----:B------:R-:W-:-:S05]  /*7bd0*/  IMAD.U32 R14, RZ, RZ, UR28 ;  /* 0x0000001cff0e7e24 */ /* 0x000fca000f8e00ff */
[----:B------:R-:W-:-:S13]  /*7be0*/  ISETP.NE.AND P6, PT, R14, 0x1, PT ;  /* 0x000000010e00780c */ /* 0x000fda0003fc5270 */
[----:B------:R-:W0:Y:S02]  /*7bf0*/  @P6 LDC.64 R10, c[0x0][0x9e8] ;  /* 0x00027a00ff0a6b82 */ /* 0x000e240000000a00 */
[----:B0-----:R-:W-:-:S05]  /*7c00*/  @P6 IMAD.HI.U32 R10, R15, R10, RZ ;  /* 0x0000000a0f0a6227 */ /* 0x001fca00078e00ff */
[----:B------:R-:W-:-:S07]  /*7c10*/  @P6 SHF.R.U32.HI R15, RZ, R11, R10 ;  /* 0x0000000bff0f6219 */ /* 0x000fce000001160a */
.L_x_8014:
[----:B------:R-:W-:Y:S05]  /*7c20*/  BSYNC B0 ;  /* 0x0000000000007941 */ /* 0x000fea0003800000 */
.L_x_8012:
[----:B------:R-:W-:-:S05]  /*7c30*/  IMAD R6, R15, R14, R6 ;  /* 0x0000000e0f067224 */ /* 0x000fca00078e0206 */
[----:B------:R-:W-:Y:S02]  /*7c40*/  VIADDMNMX R13, R6, R14, R13, PT ;  /* 0x0000000e060d7246 */ /* 0x000fe4000380010d */
[----:B------:R-:W-:-:S07]  /*7c50*/  VIMNMX R12, R12, R6, !PT ;  /* 0x000000060c0c7248 */ /* 0x000fce0007fe0100 */
.L_x_8011:
[----:B------:R-:W-:Y:S01]  /*7c60*/  ISETP.GT.AND P1, PT, R12, 0x20, !P1 ;  /* 0x000000200c00780c */ /* 0x000fe20004f24270 */
[----:B------:R-:W-:Y:S01]  /*7c70*/  IMAD.U32 R21, RZ, RZ, UR39 ;  /* 0x00000027ff157e24 */ /* 0x000fe2000f8e00ff */
[----:B------:R-:W-:Y:S02]  /*7c80*/  LOP3.LUT P6, RZ, R16, 0x20000, RZ, 0xc0, !PT ;  /* 0x0002000010ff7812 */ /* 0x000fe400078cc0ff */
[----:B------:R-:W-:Y:S02]  /*7c90*/  ISETP.LT.OR P1, PT, R13, 0x21, P1 ;  /* 0x000000210d00780c */ /* 0x000fe40000f21670 */
[----:B------:R-:W-:Y:S02]  /*7ca0*/  FMNMX.FTZ R6, R152, R7, !PT ;  /* 0x0000000798067209 */ /* 0x000fe40007810000 */
[----:B------:R-:W-:Y:S02]  /*7cb0*/  FSEL R138, R138, -INF , !P1 ;  /* 0xff8000008a8a7808 */ /* 0x000fe40004800000 */
[----:B------:R-:W-:-:S02]  /*7cc0*/  LOP3.LUT P1, RZ, R16, 0x2, RZ, 0xc0, !PT ;  /* 0x0000000210ff7812 */ /* 0x000fc4000782c0ff */
[----:B------:R-:W-:Y:S02]  /*7cd0*/  FMNMX.FTZ R11, R153, R6, !PT ;  /* 0x00000006990b7209 */ /* 0x000fe40007810000 */
[----:B------:R-:W-:Y:S02]  /*7ce0*/  ISETP.GT.AND P1, PT, R12, 0x21, !P1 ;  /* 0x000000210c00780c */ /* 0x000fe40004f24270 */
[----:B------:R-:W-:Y:S02]  /*7cf0*/  FMNMX.FTZ R6, R156, R11, !PT ;  /* 0x0000000b9c067209 */ /* 0x000fe40007810000 */
[----:B------:R-:W-:Y:S02]  /*7d00*/  ISETP.LT.OR P1, PT, R13, 0x22, P1 ;  /* 0x000000220d00780c */ /* 0x000fe40000f21670 */
[----:B------:R-:W-:Y:S02]  /*7d10*/  FMNMX.FTZ R11, R157, R6, !PT ;  /* 0x000000069d0b7209 */ /* 0x000fe40007810000 */
[----:B------:R-:W-:-:S02]  /*7d20*/  FSEL R139, R139, -INF , !P1 ;  /* 0xff8000008b8b7808 */ /* 0x000fc40004800000 */
[----:B------:R-:W-:Y:S02]  /*7d30*/  LOP3.LUT P1, RZ, R16, 0x4, RZ, 0xc0, !PT ;  /* 0x0000000410ff7812 */ /* 0x000fe4000782c0ff */
[----:B------:R-:W-:Y:S02]  /*7d40*/  FMNMX.FTZ R6, R160, R11, !PT ;  /* 0x0000000ba0067209 */ /* 0x000fe40007810000 */
[----:B------:R-:W-:Y:S02]  /*7d50*/  ISETP.GT.AND P1, PT, R12, 0x28, !P1 ;  /* 0x000000280c00780c */ /* 0x000fe40004f24270 */
[----:B------:R-:W-:Y:S02]  /*7d60*/  FMNMX.FTZ R11, R161, R6, !PT ;  /* 0x00000006a10b7209 */ /* 0x000fe40007810000 */
[----:B------:R-:W-:Y:S02]  /*7d70*/  ISETP.LT.OR P1, PT, R13, 0x29, P1 ;  /* 0x000000290d00780c */ /* 0x000fe40000f21670 */
[----:B------:R-:W-:-:S02]  /*7d80*/  FMNMX.FTZ R6, R164, R11, !PT ;  /* 0x0000000ba4067209 */ /* 0x000fc40007810000 */
[----:B------:R-:W-:Y:S02]  /*7d90*/  FSEL R142, R142, -INF , !P1 ;  /* 0xff8000008e8e7808 */ /* 0x000fe40004800000 */
[----:B------:R-:W-:Y:S02]  /*7da0*/  LOP3.LUT P1, RZ, R16, 0x8, RZ, 0xc0, !PT ;  /* 0x0000000810ff7812 */ /* 0x000fe4000782c0ff */
[----:B------:R-:W-:Y:S02]  /*7db0*/  FMNMX.FTZ R11, R165, R6, !PT ;  /* 0x00000006a50b7209 */ /* 0x000fe40007810000 */
[----:B------:R-:W-:Y:S02]  /*7dc0*/  ISETP.GT.AND P1, PT, R12, 0x29, !P1 ;  /* 0x000000290c00780c */ /* 0x000fe40004f24270 */
[----:B------:R-:W-:Y:S02]  /*7dd0*/  FMNMX.FTZ R6, R136, R11, !PT ;  /* 0x0000000b88067209 */ /* 0x000fe40007810000 */
[----:B------:R-:W-:-:S02]  /*7de0*/  ISETP.LT.OR P1, PT, R13, 0x2a, P1 ;  /* 0x0000002a0d00780c */ /* 0x000fc40000f21670 */
[----:B------:R-:W-:Y:S02]  /*7df0*/  FMNMX.FTZ R11, R137, R6, !PT ;  /* 0x00000006890b7209 */ /* 0x000fe40007810000 */
[----:B------:R-:W-:Y:S02]  /*7e00*/  FSEL R143, R143, -INF , !P1 ;  /* 0xff8000008f8f7808 */ /* 0x000fe40004800000 */
[----:B------:R-:W-:Y:S02]  /*7e10*/  LOP3.LUT P1, RZ, R16, 0x10, RZ, 0xc0, !PT ;  /* 0x0000001010ff7812 */ /* 0x000fe4000782c0ff */
[----:B------:R-:W-:Y:S02]  /*7e20*/  FMNMX.FTZ R6, R140, R11, !PT ;  /* 0x0000000b8c067209 */ /* 0x000fe40007810000 */
[----:B------:R-:W-:Y:S02]  /*7e30*/  ISETP.GT.AND P1, PT, R12, 0x30, !P1 ;  /* 0x000000300c00780c */ /* 0x000fe40004f24270 */
[----:B------:R-:W-:-:S02]  /*7e40*/  FMNMX.FTZ R11, R141, R6, !PT ;  /* 0x000000068d0b7209 */ /* 0x000fc40007810000 */
[----:B------:R-:W-:Y:S02]  /*7e50*/  ISETP.LT.OR P1, PT, R13, 0x31, P1 ;  /* 0x000000310d00780c */ /* 0x000fe40000f21670 */
[----:B------:R-:W-:Y:S02]  /*7e60*/  FMNMX.FTZ R6, R144, R11, !PT ;  /* 0x0000000b90067209 */ /* 0x000fe40007810000 */
[----:B------:R-:W-:Y:S02]  /*7e70*/  FSEL R146, R146, -INF , !P1 ;  /* 0xff80000092927808 */ /* 0x000fe40004800000 */
[----:B------:R-:W-:Y:S02]  /*7e80*/  LOP3.LUT P1, RZ, R16, 0x800000, RZ, 0xc0, !PT ;  /* 0x0080000010ff7812 */ /* 0x000fe4000782c0ff */
[----:B------:R-:W-:Y:S02]  /*7e90*/  FMNMX.FTZ R11, R145, R6, !PT ;  /* 0x00000006910b7209 */ /* 0x000fe40007810000 */
[----:B------:R-:W-:-:S02]  /*7ea0*/  ISETP.GT.AND P1, PT, R12, 0x31, !P1 ;  /* 0x000000310c00780c */ /* 0x000fc40004f24270 */
[----:B------:R-:W-:Y:S02]  /*7eb0*/  FMNMX.FTZ R6, R148, R11, !PT ;  /* 0x0000000b94067209 */ /* 0x000fe40007810000 */
[----:B------:R-:W-:Y:S02]  /*7ec0*/  ISETP.LT.OR P1, PT, R13, 0x32, P1 ;  /* 0x000000320d00780c */ /* 0x000fe40000f21670 */
[----:B------:R-:W-:Y:S02]  /*7ed0*/  FMNMX.FTZ R11, R149, R6, !PT ;  /* 0x00000006950b7209 */ /* 0x000fe40007810000 */
[----:B------:R-:W-:Y:S02]  /*7ee0*/  FSEL R147, R147, -INF , !P1 ;  /* 0xff80000093937808 */ /* 0x000fe40004800000 */
[----:B------:R-:W-:Y:S02]  /*7ef0*/  LOP3.LUT P1, RZ, R16, 0x400000, RZ, 0xc0, !PT ;  /* 0x0040000010ff7812 */ /* 0x000fe4000782c0ff */
[----:B------:R-:W-:-:S02]  /*7f00*/  FMNMX.FTZ R6, R120, R11, !PT ;  /* 0x0000000b78067209 */ /* 0x000fc40007810000 */
[----:B------:R-:W-:Y:S02]  /*7f10*/  ISETP.GT.AND P1, PT, R12, 0x38, !P1 ;  /* 0x000000380c00780c */ /* 0x000fe40004f24270 */
[----:B------:R-:W-:Y:S02]  /*7f20*/  FMNMX.FTZ R11, R121, R6, !PT ;  /* 0x00000006790b7209 */ /* 0x000fe40007810000 */
        /* <DEDUP_REMOVED lines=28> */
[C---:B------:R-:W-:Y:S02]  /*80f0*/  ISETP.LT.OR P1, PT, R13.reuse, 0x49, P1 ;  /* 0x000000490d00780c */ /* 0x040fe40000f21670 */
[----:B------:R-:W-:Y:S02]  /*8100*/  FMNMX.FTZ R6, R116, R11, !PT ;  /* 0x0000000b74067209 */ /* 0x000fe40007810000 */
[----:B------:R-:W-:Y:S02]  /*8110*/  FSEL R126, R126, -INF , !P1 ;  /* 0xff8000007e7e7808 */ /* 0x000fe40004800000 */
[----:B------:R-:W-:Y:S02]  /*8120*/  ISETP.GT.AND P1, PT, R12, 0x49, !P6 ;  /* 0x000000490c00780c */ /* 0x000fe40007724270 */
[----:B------:R-:W-:Y:S02]  /*8130*/  LOP3.LUT P6, RZ, R16, 0x40, RZ, 0xc0, !PT ;  /* 0x0000004010ff7812 */ /* 0x000fe400078cc0ff */
        /* <DEDUP_REMOVED lines=19> */
[C---:B------:R-:W-:Y:S02]  /*8270*/  ISETP.GT.AND P1, PT, R12.reuse, 0x58, !P1 ;  /* 0x000000580c00780c */ /* 0x040fe40004f24270 */
[----:B------:R-:W-:Y:S02]  /*8280*/  FMNMX.FTZ R11, R101, R6, !PT ;  /* 0x00000006650b7209 */ /* 0x000fe40007810000 */
[----:B------:R-:W-:Y:S02]  /*8290*/  ISETP.LT.OR P1, PT, R13, 0x59, P1 ;  /* 0x000000590d00780c */ /* 0x000fe40000f21670 */
[----:B------:R-:W-:Y:S01]  /*82a0*/  ISETP.GT.AND P2, PT, R12, 0x89, !P2 ;  /* 0x000000890c00780c */ /* 0x000fe20005744270 */
[----:B------:R-:W0:Y:S01]  /*82b0*/  SHFL.BFLY PT, R6, R11, 0x2, 0x1f ;  /* 0x0c401f000b067f89 */ /* 0x000e2200000e0000 */
[----:B------:R-:W-:Y:S02]  /*82c0*/  FSEL R134, R134, -INF , !P1 ;  /* 0xff80000086867808 */ /* 0x000fe40004800000 */
[----:B------:R-:W-:-:S02]  /*82d0*/  LOP3.LUT P1, RZ, R16, 0x2000, RZ, 0xc0, !PT ;  /* 0x0000200010ff7812 */ /* 0x000fc4000782c0ff */
[C---:B------:R-:W-:Y:S02]  /*82e0*/  ISETP.LT.OR P2, PT, R13.reuse, 0x8a, P2 ;  /* 0x0000008a0d00780c */ /* 0x040fe40001741670 */
[C---:B------:R-:W-:Y:S02]  /*82f0*/  ISETP.GT.AND P1, PT, R12.reuse, 0x59, !P1 ;  /* 0x000000590c00780c */ /* 0x040fe40004f24270 */
[----:B------:R-:W-:Y:S02]  /*8300*/  ISETP.GT.AND P3, PT, R12, 0x90, !P3 ;  /* 0x000000900c00780c */ /* 0x000fe40005f64270 */
[----:B------:R-:W-:Y:S02]  /*8310*/  ISETP.LT.OR P1, PT, R13, 0x5a, P1 ;  /* 0x0000005a0d00780c */ /* 0x000fe40000f21670 */
[----:B------:R-:W-:Y:S02]  /*8320*/  FSEL R95, R95, -INF , !P2 ;  /* 0xff8000005f5f7808 */ /* 0x000fe40005000000 */
[----:B------:R-:W-:-:S02]  /*8330*/  FSEL R135, R135, -INF , !P1 ;  /* 0xff80000087877808 */ /* 0x000fc40004800000 */
[----:B------:R-:W-:Y:S02]  /*8340*/  LOP3.LUT P1, RZ, R16, 0x1000, RZ, 0xc0, !PT ;  /* 0x0000100010ff7812 */ /* 0x000fe4000782c0ff */
[C---:B------:R-:W-:Y:S02]  /*8350*/  ISETP.LT.OR P3, PT, R13.reuse, 0x91, P3 ;  /* 0x000000910d00780c */ /* 0x040fe40001f61670 */
[C---:B------:R-:W-:Y:S02]  /*8360*/  ISETP.GT.AND P1, PT, R12.reuse, 0x60, !P1 ;  /* 0x000000600c00780c */ /* 0x040fe40004f24270 */
[----:B------:R-:W-:Y:S02]  /*8370*/  ISETP.GT.AND P4, PT, R12, 0x91, !P4 ;  /* 0x000000910c00780c */ /* 0x000fe40006784270 */
[----:B------:R-:W-:Y:S02]  /*8380*/  ISETP.LT.OR P1, PT, R13, 0x61, P1 ;  /* 0x000000610d00780c */ /* 0x000fe40000f21670 */
[----:B0-----:R-:W-:-:S02]  /*8390*/  FMNMX.FTZ R15, R11, R6, !PT ;  /* 0x000000060b0f7209 */ /* 0x001fc40007810000 */
[----:B------:R-:W-:Y:S02]  /*83a0*/  FSEL R106, R106, -INF , !P1 ;  /* 0xff8000006a6a7808 */ /* 0x000fe40004800000 */
[----:B------:R-:W-:Y:S01]  /*83b0*/  LOP3.LUT P1, RZ, R16, 0x800, RZ, 0xc0, !PT ;  /* 0x0000080010ff7812 */ /* 0x000fe2000782c0ff */
[----:B------:R-:W0:Y:S01]  /*83c0*/  SHFL.BFLY PT, R6, R15, 0x1, 0x1f ;  /* 0x0c201f000f067f89 */ /* 0x000e2200000e0000 */
[----:B------:R-:W-:Y:S02]  /*83d0*/  FSEL R98, R98, -INF , !P3 ;  /* 0xff80000062627808 */ /* 0x000fe40005800000 */
[C---:B------:R-:W-:Y:S02]  /*83e0*/  ISETP.GT.AND P1, PT, R12.reuse, 0x61, !P1 ;  /* 0x000000610c00780c */ /* 0x040fe40004f24270 */
[----:B------:R-:W-:Y:S02]  /*83f0*/  ISETP.GT.AND P5, PT, R12, 0x98, !P5 ;  /* 0x000000980c00780c */ /* 0x000fe40006fa4270 */
[----:B------:R-:W-:-:S02]  /*8400*/  ISETP.LT.OR P1, PT, R13, 0x62, P1 ;  /* 0x000000620d00780c */ /* 0x000fc40000f21670 */
[----:B------:R-:W-:Y:S02]  /*8410*/  ISETP.LT.OR P4, PT, R13, 0x92, P4 ;  /* 0x000000920d00780c */ /* 0x000fe40002781670 */
[----:B------:R-:W-:Y:S02]  /*8420*/  FSEL R107, R107, -INF , !P1 ;  /* 0xff8000006b6b7808 */ /* 0x000fe40004800000 */
[----:B------:R-:W-:Y:S02]  /*8430*/  LOP3.LUT P1, RZ, R16, 0x400, RZ, 0xc0, !PT ;  /* 0x0000040010ff7812 */ /* 0x000fe4000782c0ff */
[----:B------:R-:W-:Y:S02]  /*8440*/  ISETP.LT.OR P5, PT, R13, 0x99, P5 ;  /* 0x000000990d00780c */ /* 0x000fe40002fa1670 */
[----:B------:R-:W-:Y:S02]  /*8450*/  ISETP.GT.AND P1, PT, R12, 0x68, !P1 ;  /* 0x000000680c00780c */ /* 0x000fe40004f24270 */
[----:B------:R-:W-:-:S02]  /*8460*/  FSEL R99, R99, -INF , !P4 ;  /* 0xff80000063637808 */ /* 0x000fc40006000000 */
[----:B------:R-:W-:Y:S02]  /*8470*/  ISETP.LT.OR P1, PT, R13, 0x69, P1 ;  /* 0x000000690d00780c */ /* 0x000fe40000f21670 */
[----:B------:R-:W-:Y:S02]  /*8480*/  FSEL R102, R102, -INF , !P5 ;  /* 0xff80000066667808 */ /* 0x000fe40006800000 */
[----:B------:R-:W-:Y:S02]  /*8490*/  FSEL R110, R110, -INF , !P1 ;  /* 0xff8000006e6e7808 */ /* 0x000fe40004800000 */
[----:B------:R-:W-:Y:S02]  /*84a0*/  LOP3.LUT P1, RZ, R16, 0x200, RZ, 0xc0, !PT ;  /* 0x0000020010ff7812 */ /* 0x000fe4000782c0ff */
[----:B0-----:R-:W-:Y:S02]  /*84b0*/  FMNMX.FTZ R6, R15, R6, !PT ;  /* 0x000000060f067209 */ /* 0x001fe40007810000 */
[----:B------:R-:W-:-:S03]  /*84c0*/  ISETP.GT.AND P1, PT, R12, 0x69, !P1 ;  /* 0x000000690c00780c */ /* 0x000fc60004f24270 */
[----:B------:R-:W-:Y:S01]  /*84d0*/  FFMA.FTZ R10, R6, R21, -8 ;  /* 0xc1000000060a7423 */ /* 0x000fe20000010015 */
[----:B------:R-:W-:-:S04]  /*84e0*/  ISETP.LT.OR P1, PT, R13, 0x6a, P1 ;  /* 0x0000006a0d00780c */ /* 0x000fc80000f21670 */
[----:B------:R-:W-:Y:S02]  /*84f0*/  FSEL R111, R111, -INF , !P1 ;  /* 0xff8000006f6f7808 */ /* 0x000fe40004800000 */
[----:B------:R-:W-:-:S04]  /*8500*/  LOP3.LUT P1, RZ, R16, 0x100, RZ, 0xc0, !PT ;  /* 0x0000010010ff7812 */ /* 0x000fc8000782c0ff */
[----:B------:R-:W-:-:S04]  /*8510*/  ISETP.GT.AND P1, PT, R12, 0x70, !P1 ;  /* 0x000000700c00780c */ /* 0x000fc80004f24270 */
[----:B------:R-:W-:-:S04]  /*8520*/  ISETP.LT.OR P1, PT, R13, 0x71, P1 ;  /* 0x000000710d00780c */ /* 0x000fc80000f21670 */
[----:B------:R-:W-:Y:S02]  /*8530*/  FSEL R114, R114, -INF , !P1 ;  /* 0xff80000072727808 */ /* 0x000fe40004800000 */
[----:B------:R-:W-:-:S04]  /*8540*/  LOP3.LUT P1, RZ, R16, 0x80, RZ, 0xc0, !PT ;  /* 0x0000008010ff7812 */ /* 0x000fc8000782c0ff */
[----:B------:R-:W-:-:S04]  /*8550*/  ISETP.GT.AND P1, PT, R12, 0x71, !P1 ;  /* 0x000000710c00780c */ /* 0x000fc80004f24270 */
[----:B------:R-:W-:-:S04]  /*8560*/  ISETP.LT.OR P1, PT, R13, 0x72, P1 ;  /* 0x000000720d00780c */ /* 0x000fc80000f21670 */
[----:B------:R-:W-:Y:S02]  /*8570*/  FSEL R115, R115, -INF , !P1 ;  /* 0xff80000073737808 */ /* 0x000fe40004800000 */
[----:B------:R-:W-:Y:S02]  /*8580*/  ISETP.GT.AND P1, PT, R12, 0x78, !P6 ;  /* 0x000000780c00780c */ /* 0x000fe40007724270 */
[----:B------:R-:W-:Y:S02]  /*8590*/  LOP3.LUT P6, RZ, R16, 0x1000000, RZ, 0xc0, !PT ;  /* 0x0100000010ff7812 */ /* 0x000fe400078cc0ff */
        /* <DEDUP_REMOVED lines=46> */
[----:B------:R-:W-:Y:S02]  /*8880*/  ISETP.GT.AND P1, PT, R12, RZ, !P6 ;  /* 0x000000ff0c00720c */ /* 0x000fe40007724270 */
[----:B------:R-:W-:Y:S02]  /*8890*/  LOP3.LUT P6, RZ, R16, 0x8000000, RZ, 0xc0, !PT ;  /* 0x0800000010ff7812 */ /* 0x000fe400078cc0ff */
[----:B------:R-:W-:Y:S02]  /*88a0*/  ISETP.LT.OR P1, PT, R13, 0x1, P1 ;  /* 0x000000010d00780c */ /* 0x000fe40000f21670 */
[----:B------:R-:W-:Y:S02]  /*88b0*/  ISETP.GT.AND P2, PT, R12, 0x99, !P6 ;  /* 0x000000990c00780c */ /* 0x000fe40007744270 */
[----:B------:R-:W-:-:S02]  /*88c0*/  FSEL R169, R154, -INF , !P1 ;  /* 0xff8000009aa97808 */ /* 0x000fc40004800000 */
[----:B------:R-:W-:Y:S02]  /*88d0*/  FSETP.NEU.FTZ.AND P1, PT, R6, -INF , PT ;  /* 0xff8000000600780b */ /* 0x000fe40003f3d000 */
[----:B------:R-:W-:Y:S02]  /*88e0*/  ISETP.LT.OR P2, PT, R13, 0x9a, P2 ;  /* 0x0000009a0d00780c */ /* 0x000fe40001741670 */
[----:B------:R-:W-:Y:S02]  /*88f0*/  FSEL R10, R10, RZ, P1 ;  /* 0x000000ff0a0a7208 */ /* 0x000fe40000800000 */
[----:B------:R-:W-:-:S03]  /*8900*/  FSEL R103, R103, -INF , !P2 ;  /* 0xff80000067677808 */ /* 0x000fc60005000000 */
        /* <DEDUP_REMOVED lines=89> */
[----:B------:R-:W-:-:S01]  /*8ea0*/  FFMA.FTZ R109, R113, UR39, -R10 ;  /* 0x00000027716d7c23 */ /* 0x000fc2000801080a */
[----:B------:R-:W-:Y:S01]  /*8eb0*/  FFMA.FTZ R113, R117, UR39, -R10 ;  /* 0x0000002775717c23 */ /* 0x000fe2000801080a */
[----:B------:R-:W-:Y:S01]  /*8ec0*/  MUFU.EX2 R145, R145 ;  /* 0x0000009100917308 */ /* 0x000fe20000000800 */
[----:B------:R-:W-:-:S05]  /*8ed0*/  FMNMX.FTZ R156, R103, R108, !PT ;  /* 0x0000006c679c7209 */ /* 0x000fca0007810000 */
[----:B------:R-:W0:Y:S02]  /*8ee0*/  SHFL.BFLY PT, R157, R156, 0x2, 0x1f ;  /* 0x0c401f009c9d7f89 */ /* 0x000e2400000e0000 */
[----:B------:R1:W-:Y:S08]  /*8ef0*/  MUFU.EX2 R108, R160 ;  /* 0x000000a0006c7308 */ /* 0x0003f00000000800 */
[----:B------:R-:W-:Y:S01]  /*8f00*/  MUFU.EX2 R148, R148 ;  /* 0x0000009400947308 */ /* 0x000fe20000000800 */
[----:B-1----:R-:W-:-:S01]  /*8f10*/  FFMA.FTZ R160, R101, UR39, -R10 ;  /* 0x0000002765a07c23 */ /* 0x002fc2000801080a */
[----:B------:R-:W-:-:S06]  /*8f20*/  IMAD.U32 R101, RZ, RZ, UR39 ;  /* 0x00000027ff657e24 */ /* 0x000fcc000f8e00ff */
[----:B------:R-:W-:Y:S01]  /*8f30*/  MUFU.EX2 R149, R149 ;  /* 0x0000009500957308 */ /* 0x000fe20000000800 */
[----:B0-----:R-:W-:Y:S02]  /*8f40*/  FMNMX.FTZ R157, R156, R157, !PT ;  /* 0x0000009d9c9d7209 */ /* 0x001fe40007810000 */
[----:B------:R-:W-:-:S05]  /*8f50*/  FSEL R156, R6, RZ, P1 ;  /* 0x000000ff069c7208 */ /* 0x000fca0000800000 */
[----:B------:R-:W-:Y:S01]  /*8f60*/  MUFU.EX2 R120, R120 ;  /* 0x0000007800787308 */ /* 0x000fe20000000800 */
[----:B------:R-:W0:Y:S01]  /*8f70*/  SHFL.BFLY PT, R116, R157, 0x1, 0x1f ;  /* 0x0c201f009d747f89 */ /* 0x000e2200000e0000 */
[----:B------:R-:W-:-:S06]  /*8f80*/  FADD.FTZ R156, -R156, R7 ;  /* 0x000000079c9c7221 */ /* 0x000fcc0000010100 */
[----:B------:R1:W-:Y:S08]  /*8f90*/  MUFU.EX2 R7, R160 ;  /* 0x000000a000077308 */ /* 0x0003f00000000800 */
[----:B------:R-:W-:Y:S08]  /*8fa0*/  MUFU.EX2 R121, R121 ;  /* 0x0000007900797308 */ /* 0x000ff00000000800 */
[----:B------:R-:W-:Y:S01]  /*8fb0*/  MUFU.EX2 R124, R124 ;  /* 0x0000007c007c7308 */ /* 0x000fe20000000800 */
[----:B0-----:R-:W-:-:S04]  /*8fc0*/  FMNMX.FTZ R10, R157, R116, !PT ;  /* 0x000000749d0a7209 */ /* 0x001fc80007810000 */
[C---:B------:R-:W-:Y:S01]  /*8fd0*/  FSETP.NEU.FTZ.AND P1, PT, R10.reuse, -INF , PT ;  /* 0xff8000000a00780b */ /* 0x040fe20003f3d000 */
[----:B------:R-:W-:-:S01]  /*8fe0*/  FFMA.FTZ R116, R10, R101, -8 ;  /* 0xc10000000a747423 */ /* 0x000fc20000010065 */
[----:B------:R-:W-:Y:S01]  /*8ff0*/  FMUL.FTZ R101, R156, UR39 ;  /* 0x000000279c657c20 */ /* 0x000fe20008410000 */
[----:B------:R-:W-:Y:S01]  /*9000*/  MUFU.EX2 R125, R125 ;  /* 0x0000007d007d7308 */ /* 0x000fe20000000800 */
[----:B------:R-:W-:Y:S02]  /*9010*/  FSEL R161, R10, RZ, P1 ;  /* 0x000000ff0aa17208 */ /* 0x000fe40000800000 */
[----:B------:R-:W-:-:S03]  /*9020*/  FSEL R116, R116, RZ, P1 ;  /* 0x000000ff74747208 */ /* 0x000fc60000800000 */
[----:B------:R-:W-:Y:S02]  /*9030*/  FADD.FTZ R161, -R161, R8 ;  /* 0x00000008a1a17221 */ /* 0x000fe40000010100 */
[----:B-1----:R-:W-:-:S01]  /*9040*/  FFMA.FTZ R160, R163, UR39, -R116 ;  /* 0x00000027a3a07c23 */ /* 0x002fc20008010874 */
[--C-:B------:R-:W-:Y:S01]  /*9050*/  FFMA.FTZ R163, R126, UR39, -R116.reuse ;  /* 0x000000277ea37c23 */ /* 0x100fe20008010874 */
[----:B------:R-:W-:-:S01]  /*9060*/  FFMA.FTZ R117, R169, UR39, -R116 ;  /* 0x00000027a9757c23 */ /* 0x000fc20008010874 */
[----:B------:R-:W-:Y:S01]  /*9070*/  FMUL.FTZ R126, R161, UR39 ;  /* 0x00000027a17e7c20 */ /* 0x000fe20008410000 */
        /* <DEDUP_REMOVED lines=43> */
[----:B------:R-:W-:Y:S01]  /*9330*/  FADD.FTZ R3, R15, R164 ;  /* 0x000000a40f037221 */ /* 0x000fe20000010000 */
[----:B------:R-:W-:-:S01]  /*9340*/  FFMA.FTZ R102, R102, UR39, -R116 ;  /* 0x0000002766667c23 */ /* 0x000fc20008010874 */
[----:B------:R-:W-:-:S04]  /*9350*/  FFMA.FTZ R103, R103, UR39, -R116 ;  /* 0x0000002767677c23 */ /* 0x000fc80008010874 */
        /* <DEDUP_REMOVED lines=34> */
[----:B------:R-:W-:-:S06]  /*9580*/  FADD.FTZ R3, R125, R0 ;  /* 0x000000007d037221 */ /* 0x000fcc0000010000 */
        /* <DEDUP_REMOVED lines=48> */
[----:B0-----:R-:W-:-:S04]  /*9890*/  FADD.FTZ R3, R13, R0 ;  /* 0x000000000d037221 */ /* 0x001fc80000010000 */
[----:B------:R-:W-:-:S03]  /*98a0*/  FADD.FTZ R0, R108, R3 ;  /* 0x000000036c007221 */ /* 0x000fc60000010000 */
        /* <DEDUP_REMOVED lines=33> */
[----:B-1----:R-:W-:-:S07]  /*9ac0*/  FADD.FTZ R0, R96, R3 ;  /* 0x0000000360007221 */ /* 0x002fce0000010000 */
[----:B------:R1:W2:Y:S08]  /*9ad0*/  MUFU.EX2 R95, R99 ;  /* 0x00000063005f7308 */ /* 0x0002b00000000800 */
[----:B------:R-:W3:Y:S01]  /*9ae0*/  MUFU.EX2 R100, R100 ;  /* 0x0000006400647308 */ /* 0x000ee20000000800 */
[----:B-1----:R-:W-:-:S01]  /*9af0*/  FADD.FTZ R99, R164, R98 ;  /* 0x00000062a4637221 */ /* 0x002fc20000010000 */
[----:B0-----:R-:W-:-:S03]  /*9b00*/  FADD.FTZ R3, R97, R0 ;  /* 0x0000000061037221 */ /* 0x001fc60000010000 */
[----:B------:R-:W-:-:S03]  /*9b10*/  FADD.FTZ R98, R94, R99 ;  /* 0x000000635e627221 */ /* 0x000fc60000010000 */
[----:B------:R-:W0:Y:S01]  /*9b20*/  MUFU.EX2 R163, R102 ;  /* 0x0000006600a37308 */ /* 0x000e220000000800 */
[----:B--2---:R-:W-:-:S07]  /*9b30*/  FADD.FTZ R98, R95, R98 ;  /* 0x000000625f627221 */ /* 0x004fce0000010000 */
[----:B------:R-:W1:Y:S01]  /*9b40*/  MUFU.EX2 R103, R103 ;  /* 0x0000006700677308 */ /* 0x000e620000000800 */
[----:B---3--:R-:W-:-:S04]  /*9b50*/  FADD.FTZ R0, R100, R3 ;  /* 0x0000000364007221 */ /* 0x008fc80000010000 */
[----:B------:R-:W-:Y:S01]  /*9b60*/  FADD.FTZ R3, R7, R0 ;  /* 0x0000000007037221 */ /* 0x000fe20000010000 */
[----:B0-----:R-:W-:-:S04]  /*9b70*/  FADD.FTZ R98, R163, R98 ;  /* 0x00000062a3627221 */ /* 0x001fc80000010000 */
[----:B-1----:R-:W-:Y:S01]  /*9b80*/  FADD.FTZ R0, R103, R98 ;  /* 0x0000006267007221 */ /* 0x002fe20000010000 */
[----:B------:R-:W-:Y:S06]  /*9b90*/  @!P0 BRA `(.L_x_8015) ;  /* 0x0000000000048947 */ /* 0x000fec0003800000 */
[----:B------:R-:W-:Y:S01]  /*9ba0*/  BPT.TRAP 0x1 ;  /* 0x000000040000795c */ /* 0x000fe20000300000 */
.L_x_8015:
        /* <DEDUP_REMOVED lines=40> */
[----:B------:R-:W-:Y:S01]  /*9e30*/  FMUL.FTZ R52, R52, R101 ;  /* 0x0000006534347220 */ /* 0x000fe20000410000 */
[----:B------:R-:W-:Y:S01]  /*9e40*/  F2FP.SATFINITE.E4M3.F32.PACK_AB_MERGE_C R13, R103, R163, RZ ;  /* 0x000000a3670d723e */ /* 0x000fe200048070ff */
        /* <DEDUP_REMOVED lines=34> */
[----:B------:R-:W-:Y:S01]  /*a070*/  VIADD R9, R9, 0xffffffff ;  /* 0xffffffff09097836 */ /* 0x000fe20000000000 */
        /* <DEDUP_REMOVED lines=38> */
.L_x_7997:
[----:B------:R-:W-:Y:S01]  /*a2e0*/  ISETP.NE.AND P2, PT, R191, 0x1, PT ;  /* 0x00000001bf00780c */ /* 0x000fe20003f45270 */
[----:B------:R-:W-:Y:S01]  /*a2f0*/  UIADD3 UR6, UR38, 0x7f, URZ ;  /* 0x0000007f26067890 */ /* 0x000fe2000fffe03f */
[----:B------:R-:W-:Y:S02]  /*a300*/  IADD3 R8, R17, 0x1, -R5 ;  /* 0x0000000111087810 */ /* 0x000fe40007ffe805 */
[----:B------:R-:W-:-:S09]  /*a310*/  LOP3.LUT P1, RZ, R2, 0x8, RZ, 0xc0, !PT ;  /* 0x0000000802ff7812 */ /* 0x000fd2000782c0ff */
[----:B------:R-:W0:Y:S08]  /*a320*/  @P2 LDC R7, c[0x0][0x44c] ;  /* 0x00011300ff072b82 */ /* 0x000e300000000800 */
[----:B------:R-:W1:Y:S01]  /*a330*/  @P2 LDC R12, c[0x0][0x450] ;  /* 0x00011400ff0c2b82 */ /* 0x000e620000000800 */
[----:B0-----:R-:W-:-:S04]  /*a340*/  @P2 IMAD.HI.U32 R11, R7, UR6, RZ ;  /* 0x00000006070b2c27 */ /* 0x001fc8000f8e00ff */
[----:B------:R-:W-:Y:S01]  /*a350*/  IMAD.U32 R7, RZ, RZ, UR6 ;  /* 0x00000006ff077e24 */ /* 0x000fe2000f8e00ff */
[----:B-1----:R-:W-:-:S05]  /*a360*/  @P2 SHF.R.U32.HI R7, RZ, R12, R11 ;  /* 0x0000000cff072219 */ /* 0x002fca000001160b */
[----:B------:R-:W-:-:S04]  /*a370*/  IMAD.IADD R7, R8, 0x1, R7 ;  /* 0x0000000108077824 */ /* 0x000fc800078e0207 */
[----:B------:R-:W-:-:S05]  /*a380*/  VIADD R5, R7, -UR29 ;  /* 0x8000001d07057c36 */ /* 0x000fca0008000000 */
[----:B------:R-:W-:Y:S01]  /*a390*/  R2UR UR11, R5 ;  /* 0x00000000050b72ca */ /* 0x000fe200000e0000 */
[----:B------:R-:W-:-:S14]  /*a3a0*/  @!P1 BRA `(.L_x_8017) ;  /* 0x0000000000509947 */ /* 0x000fdc0003800000 */
[----:B------:R-:W-:-:S13]  /*a3b0*/  R2UR UR10, R7 ;  /* 0x00000000070a72ca */ /* 0x000fda00000e0000 */
        /* <DEDUP_REMOVED lines=11> */
.L_x_8018:
[----:B------:R-:W-:Y:S02]  /*a470*/  ULDC UR14, c[0x0][0x9e4] ;  /* 0x00027900000e7ab9 */ /* 0x000fe40000000800 */
[----:B------:R-:W-:-:S11]  /*a480*/  UISETP.NE.AND UP0, UPT, UR14, 0x1, UPT ;  /* 0x000000010e00788c */ /* 0x000fd6000bf05270 */
[----:B------:R-:W-:Y:S02]  /*a490*/  @UP0 ULDC.64 UR18, c[0x0][0x9e8] ;  /* 0x00027a0000120ab9 */ /* 0x000fe40000000a00 */
[----:B------:R-:W-:-:S04]  /*a4a0*/  UIMAD.WIDE.U32 UR6, UR10, UR18, URZ ;  /* 0x000000120a0672a5 */ /* 0x000fc8000f8e003f */
[----:B------:R-:W-:-:S12]  /*a4b0*/  @UP0 USHF.R.U32.HI UR10, URZ, UR19, UR7 ;  /* 0x000000133f0a0299 */ /* 0x000fd80008011607 */
.L_x_8019:
[----:B------:R-:W-:-:S04]  /*a4c0*/  UIMAD UR10, UR10, UR14, URZ ;  /* 0x0000000e0a0a72a4 */ /* 0x000fc8000f8e023f */
[----:B------:R-:W-:-:S04]  /*a4d0*/  UISETP.LT.AND UP0, UPT, UR11, UR10, UPT ;  /* 0x0000000a0b00728c */ /* 0x000fc8000bf01270 */
[----:B------:R-:W-:-:S12]  /*a4e0*/  USEL UR11, UR11, UR10, !UP0 ;  /* 0x0000000a0b0b7287 */ /* 0x000fd8000c000000 */
.L_x_8017:
[----:B------:R-:W-:-:S04]  /*a4f0*/  UIADD3 UR6, UR11, 0x9f, URZ ;  /* 0x0000009f0b067890 */ /* 0x000fc8000fffe03f */
[----:B------:R-:W-:-:S04]  /*a500*/  UIMAD.WIDE UR6, UR6, 0x66666667, URZ ;  /* 0x66666667060678a5 */ /* 0x000fc8000f8e023f */
[----:B------:R-:W-:-:S04]  /*a510*/  USHF.R.U32.HI UR6, URZ, 0x1f, UR7 ;  /* 0x0000001f3f067899 */ /* 0x000fc80008011607 */
[----:B------:R-:W-:-:S04]  /*a520*/  ULEA.HI.SX32 UR6, UR7, UR6, 0x1a ;  /* 0x0000000607067291 */ /* 0x000fc8000f8fd23f */
        /* <DEDUP_REMOVED lines=8> */
.L_x_8031:
[----:B------:R-:W-:Y:S01]  /*a5b0*/  ISETP.NE.AND P2, PT, RZ, UR42, PT ;  /* 0x0000002aff007c0c */ /* 0x000fe2000bf45270 */
[----:B------:R-:W-:-:S04]  /*a5c0*/  UISETP.NE.AND UP0, UPT, UR29, 0x1, UPT ;  /* 0x000000011d00788c */ /* 0x000fc8000bf05270 */
[----:B------:R-:W-:-:S04]  /*a5d0*/  USEL UR46, URZ, 0x1, UP0 ;  /* 0x000000013f2e7887 */ /* 0x000fc80008000000 */
[----:B------:R-:W-:-:S04]  /*a5e0*/  ULOP3.LUT UR46, UR30, UR46, URZ, 0x3c, !UPT ;  /* 0x0000002e1e2e7292 */ /* 0x000fc8000f8e3c3f */
[----:B------:R-:W-:Y:S08]  /*a5f0*/  @P2 BRA `(.L_x_8021) ;  /* 0x0000000000382947 */ /* 0x000ff00003800000 */
[----:B------:R-:W-:Y:S05]  /*a600*/  @!P0 BRA `(.L_x_8022) ;  /* 0x0000000000048947 */ /* 0x000fea0003800000 */
[----:B------:R-:W-:Y:S01]  /*a610*/  BPT.TRAP 0x1 ;  /* 0x000000040000795c */ /* 0x000fe20000300000 */
.L_x_8022:
        /* <DEDUP_REMOVED lines=9> */
.L_x_8023:
[----:B-1----:R-:W-:Y:S05]  /*a6b0*/  @P1 BRA `(.L_x_8021) ;  /* 0x0000000000081947 */ /* 0x002fea0003800000 */
[----:B------:R-:W1:Y:S02]  /*a6c0*/  SYNCS.PHASECHK.TRANS64.TRYWAIT P1, [UR6+0x22830], R6 ;  /* 0x02283006ff0075a7 */ /* 0x000e640008020146 */
[----:B-1----:R-:W-:Y:S05]  /*a6d0*/  @!P1 BRA `(.L_x_8024) ;  /* 0x000000f800b89947 */ /* 0x002fea0003800000 */
.L_x_8021:
[----:B------:R-:W2:Y:S01]  /*a6e0*/  S2R R8, SR_TID.X ;  /* 0x0000000000087919 */ /* 0x000ea20000002100 */
        /* <DEDUP_REMOVED lines=131> */
.L_x_8026:
[----:B------:R-:W-:Y:S01]  /*af20*/  ULEA UR6, UR29, UR43, 0x3 ;  /* 0x0000002b1d067291 */ /* 0x000fe2000f8e183f */
[----:B------:R-:W-:-:S05]  /*af30*/  IMAD.U32 R6, RZ, RZ, UR30 ;  /* 0x0000001eff067e24 */ /* 0x000fca000f8e00ff */
[----:B------:R-:W-:-:S04]  /*af40*/  SHF.L.U32 R6, R6, 0x1f, RZ ;  /* 0x0000001f06067819 */ /* 0x000fc800000006ff */
[----:B------:R0:W1:Y:S01]  /*af50*/  SYNCS.PHASECHK.TRANS64.TRYWAIT P1, [UR6+0x22850], R6 ;  /* 0x02285006ff0075a7 */ /* 0x0000620008020146 */
[----:B------:R-:W-:Y:S05]  /*af60*/  @!P0 BRA `(.L_x_8027) ;  /* 0x0000000000048947 */ /* 0x000fea0003800000 */
[----:B------:R-:W-:Y:S01]  /*af70*/  BPT.TRAP 0x1 ;  /* 0x000000040000795c */ /* 0x000fe20000300000 */
.L_x_8027:
[----:B-1----:R-:W-:Y:S05]  /*af80*/  @P1 BRA `(.L_x_8025) ;  /* 0x0000000000081947 */ /* 0x002fea0003800000 */
[----:B------:R-:W1:Y:S02]  /*af90*/  SYNCS.PHASECHK.TRANS64.TRYWAIT P1, [UR6+0x22850], R6 ;  /* 0x02285006ff0075a7 */ /* 0x000e640008020146 */
[----:B-1----:R-:W-:Y:S05]  /*afa0*/  @!P1 BRA `(.L_x_8028) ;  /* 0x000000f0009c9947 */ /* 0x002fea0003800000 */
.L_x_8025:
        /* <DEDUP_REMOVED lines=12> */
[----:B--2---:R-:W-:-:S04]  /*b070*/  SHF.R.U32.HI R8, RZ, 0x7, R8 ;  /* 0x00000007ff087819 */ /* 0x004fc80000011608 */
[----:B01----:R-:W-:Y:S01]  /*b080*/  IADD3 R6, -R8, 0xb, RZ ;  /* 0x0000000b08067810 */ /* 0x003fe20007ffe1ff */
        /* <DEDUP_REMOVED lines=22> */
.L_x_8029:
        /* <DEDUP_REMOVED lines=91> */
[----:B-1----:R-:W-:Y:S01]  /*b7a0*/  FMNMX.FTZ R10, R14, R15, !PT ;  /* 0x0000000f0e0a7209 */ /* 0x002fe20007810000 */
[----:B------:R-:W-:Y:S02]  /*b7b0*/  IMAD.U32 R15, RZ, RZ, UR39 ;  /* 0x00000027ff0f7e24 */ /* 0x000fe4000f8e00ff */
[----:B------:R-:W-:-:S02]  /*b7c0*/  FADD.FTZ R5, -R6, R5 ;  /* 0x0000000506057221 */ /* 0x000fc40000010100 */
[----:B------:R-:W-:Y:S02]  /*b7d0*/  FFMA.FTZ R168, R6, R15, -8 ;  /* 0xc100000006a87423 */ /* 0x000fe4000001000f */
[----:B------:R-:W-:Y:S01]  /*b7e0*/  FMUL.FTZ R13, R5, UR39 ;  /* 0x00000027050d7c20 */ /* 0x000fe20008410000 */
[----:B------:R-:W-:Y:S01]  /*b7f0*/  FADD.FTZ R5, -R10, R7 ;  /* 0x000000070a057221 */ /* 0x000fe20000010100 */
[----:B------:R-:W-:-:S01]  /*b800*/  FFMA.FTZ R21, R136, UR39, -R168 ;  /* 0x0000002788157c23 */ /* 0x000fc200080108a8 */
        /* <DEDUP_REMOVED lines=10> */
[----:B------:R-:W-:Y:S01]  /*b8b0*/  FFMA.FTZ R101, R10, R153, -8 ;  /* 0xc10000000a657423 */ /* 0x000fe20000010099 */
[----:B------:R-:W-:-:S01]  /*b8c0*/  FFMA.FTZ R7, R152, UR39, -R168 ;  /* 0x0000002798077c23 */ /* 0x000fc200080108a8 */
[----:B------:R-:W-:Y:S01]  /*b8d0*/  FMUL.FTZ R5, R5, UR39 ;  /* 0x0000002705057c20 */ /* 0x000fe20008410000 */
[----:B------:R0:W-:Y:S01]  /*b8e0*/  MUFU.EX2 R8, R13 ;  /* 0x0000000d00087308 */ /* 0x0001e20000000800 */
[----:B------:R-:W-:-:S01]  /*b8f0*/  FFMA.FTZ R154, R154, UR39, -R101 ;  /* 0x000000279a9a7c23 */ /* 0x000fc20008010865 */
[----:B------:R-:W-:Y:S01]  /*b900*/  FFMA.FTZ R153, R155, UR39, -R101 ;  /* 0x000000279b997c23 */ /* 0x000fe20008010865 */
        /* <DEDUP_REMOVED lines=83> */
[----:B------:R-:W-:-:S02]  /*be40*/  FFMA.FTZ R101, R103, UR39, -R101 ;  /* 0x0000002767657c23 */ /* 0x000fc40008010865 */
        /* <DEDUP_REMOVED lines=112> */
[----:B------:R-:W-:Y:S01]  /*c550*/  MUFU.EX2 R90, R90 ;  /* 0x0000005a005a7308 */ /* 0x000fe20000000800 */
[----:B--2---:R-:W-:-:S07]  /*c560*/  FADD.FTZ R161, R119, R162 ;  /* 0x000000a277a17221 */ /* 0x004fce0000010000 */
        /* <DEDUP_REMOVED lines=8> */
[----:B------:R-:W-:Y:S08]  /*c5f0*/  MUFU.EX2 R164, R95 ;  /* 0x0000005f00a47308 */ /* 0x000ff00000000800 */
[----:B------:R-:W0:Y:S01]  /*c600*/  MUFU.EX2 R96, R96 ;  /* 0x0000006000607308 */ /* 0x000e220000000800 */
[----:B-1----:R-:W-:-:S07]  /*c610*/  FADD.FTZ R3, R93, R0 ;  /* 0x000000005d037221 */ /* 0x002fce0000010000 */
[----:B------:R1:W-:Y:S08]  /*c620*/  MUFU.EX2 R94, R98 ;  /* 0x00000062005e7308 */ /* 0x0003f00000000800 */
[----:B------:R-:W2:Y:S01]  /*c630*/  MUFU.EX2 R97, R97 ;  /* 0x0000006100617308 */ /* 0x000ea20000000800 */
[----:B-1----:R-:W-:-:S01]  /*c640*/  FADD.FTZ R98, R90, R161 ;  /* 0x000000a15a627221 */ /* 0x002fc20000010000 */
[----:B0-----:R-:W-:-:S03]  /*c650*/  FADD.FTZ R0, R96, R3 ;  /* 0x0000000360007221 */ /* 0x001fc60000010000 */
[----:B------:R-:W-:-:S03]  /*c660*/  FADD.FTZ R98, R91, R98 ;  /* 0x000000625b627221 */ /* 0x000fc60000010000 */
[----:B------:R0:W1:Y:S01]  /*c670*/  MUFU.EX2 R95, R99 ;  /* 0x00000063005f7308 */ /* 0x0000620000000800 */
[----:B------:R-:W-:-:S07]  /*c680*/  FADD.FTZ R98, R163, R98 ;  /* 0x00000062a3627221 */ /* 0x000fce0000010000 */
[----:B------:R-:W3:Y:S01]  /*c690*/  MUFU.EX2 R100, R100 ;  /* 0x0000006400647308 */ /* 0x000ee20000000800 */
[----:B0-----:R-:W-:-:S01]  /*c6a0*/  FADD.FTZ R99, R164, R98 ;  /* 0x00000062a4637221 */ /* 0x001fc20000010000 */
[----:B--2---:R-:W-:-:S03]  /*c6b0*/  FADD.FTZ R3, R97, R0 ;  /* 0x0000000061037221 */ /* 0x004fc60000010000 */
[----:B------:R-:W-:-:S03]  /*c6c0*/  FADD.FTZ R98, R94, R99 ;  /* 0x000000635e627221 */ /* 0x000fc60000010000 */
[----:B------:R-:W0:Y:S01]  /*c6d0*/  MUFU.EX2 R161, R102 ;  /* 0x0000006600a17308 */ /* 0x000e220000000800 */
[----:B-1----:R-:W-:-:S07]  /*c6e0*/  FADD.FTZ R98, R95, R98 ;  /* 0x000000625f627221 */ /* 0x002fce0000010000 */
[----:B------:R-:W1:Y:S01]  /*c6f0*/  MUFU.EX2 R149, R149 ;  /* 0x0000009500957308 */ /* 0x000e620000000800 */
[----:B---3--:R-:W-:-:S07]  /*c700*/  FADD.FTZ R0, R100, R3 ;  /* 0x0000000364007221 */ /* 0x008fce0000010000 */
[----:B------:R-:W2:Y:S01]  /*c710*/  MUFU.EX2 R101, R101 ;  /* 0x0000006500657308 */ /* 0x000ea20000000800 */
[----:B0-----:R-:W-:-:S01]  /*c720*/  FADD.FTZ R98, R161, R98 ;  /* 0x00000062a1627221 */ /* 0x001fc20000010000 */
[----:B-1----:R-:W-:-:S03]  /*c730*/  FADD.FTZ R3, R149, R0 ;  /* 0x0000000095037221 */ /* 0x002fc60000010000 */
[----:B--2---:R-:W-:Y:S01]  /*c740*/  FADD.FTZ R0, R101, R98 ;  /* 0x0000006265007221 */ /* 0x004fe20000010000 */
[----:B------:R-:W-:Y:S06]  /*c750*/  @!P0 BRA `(.L_x_8030) ;  /* 0x0000000000048947 */ /* 0x000fec0003800000 */
[----:B------:R-:W-:Y:S01]  /*c760*/  BPT.TRAP 0x1 ;  /* 0x000000040000795c */ /* 0x000fe20000300000 */
.L_x_8030:
        /* <DEDUP_REMOVED lines=115> */
.L_x_8020:
        /* <DEDUP_REMOVED lines=10> */
.L_x_8051:
        /* <DEDUP_REMOVED lines=9> */
.L_x_8034:
[----:B------:R-:W-:Y:S01]  /*cfd0*/  ULEA UR6, UR45, UR43, 0x3 ;  /* 0x0000002b2d067291 */ /* 0x000fe2000f8e183f */
[----:B------:R-:W-:-:S05]  /*cfe0*/  IMAD.U32 R6, RZ, RZ, UR46 ;  /* 0x0000002eff067e24 */ /* 0x000fca000f8e00ff */
[----:B------:R-:W-:-:S04]  /*cff0*/  SHF.L.U32 R6, R6, 0x1f, RZ ;  /* 0x0000001f06067819 */ /* 0x000fc800000006ff */
[----:B------:R0:W1:Y:S01]  /*d000*/  SYNCS.PHASECHK.TRANS64.TRYWAIT P1, [UR6+0x22830], R6 ;  /* 0x02283006ff0075a7 */ /* 0x0000620008020146 */
[----:B------:R-:W-:Y:S05]  /*d010*/  @!P0 BRA `(.L_x_8035) ;  /* 0x0000000000048947 */ /* 0x000fea0003800000 */
[----:B------:R-:W-:Y:S01]  /*d020*/  BPT.TRAP 0x1 ;  /* 0x000000040000795c */ /* 0x000fe20000300000 */
.L_x_8035:
[----:B-1----:R-:W-:Y:S05]  /*d030*/  @P1 BRA `(.L_x_8033) ;  /* 0x0000000000081947 */ /* 0x002fea0003800000 */
[----:B------:R-:W1:Y:S02]  /*d040*/  SYNCS.PHASECHK.TRANS64.TRYWAIT P1, [UR6+0x22830], R6 ;  /* 0x02283006ff0075a7 */ /* 0x000e640008020146 */
[----:B-1----:R-:W-:Y:S05]  /*d050*/  @!P1 BRA `(.L_x_8036) ;  /* 0x000000d000889947 */ /* 0x002fea0003800000 */
.L_x_8033:
[----:B------:R-:W2:Y:S01]  /*d060*/  S2R R8, SR_TID.X ;  /* 0x0000000000087919 */ /* 0x000ea20000002100 */
[----:B------:R-:W-:Y:S01]  /*d070*/  R2UR UR34, R4 ;  /* 0x00000000042272ca */ /* 0x000fe200000e0000 */
[----:B------:R-:W-:Y:S01]  /*d080*/  UMOV UR19, 0x40000040 ;  /* 0x4000004000137882 */ /* 0x000fe20000000000 */
[----:B------:R-:W-:Y:S01]  /*d090*/  UMOV UR20, UR16 ;  /* 0x0000001000147c82 */ /* 0x000fe20008000000 */
[----:B------:R-:W-:Y:S01]  /*d0a0*/  UMOV UR21, UR17 ;  /* 0x0000001100157c82 */ /* 0x000fe20008000000 */
[----:B------:R-:W-:Y:S01]  /*d0b0*/  UMOV UR23, 0x40000040 ;  /* 0x4000004000177882 */ /* 0x000fe20000000000 */
[----:B------:R-:W-:Y:S01]  /*d0c0*/  UMOV UR24, UR16 ;  /* 0x0000001000187c82 */ /* 0x000fe20008000000 */
[----:B------:R-:W-:Y:S01]  /*d0d0*/  UMOV UR25, UR17 ;  /* 0x0000001100197c82 */ /* 0x000fe20008000000 */
[----:B------:R-:W-:Y:S01]  /*d0e0*/  UMOV UR27, 0x40000040 ;  /* 0x40000040001b7882 */ /* 0x000fe20000000000 */
[----:B------:R-:W-:Y:S01]  /*d0f0*/  UMOV UR7, 0x40000040 ;  /* 0x4000004000077882 */ /* 0x000fe20000000000 */
[----:B------:R-:W-:Y:S01]  /*d100*/  UMOV UR11, 0x40000040 ;  /* 0x40000040000b7882 */ /* 0x000fe20000000000 */
[----:B------:R-:W-:-:S03]  /*d110*/  UMOV UR15, 0x40000040 ;  /* 0x40000040000f7882 */ /* 0x000fc60000000000 */
[----:B------:R-:W-:-:S04]  /*d120*/  UIMAD UR34, UR45, 0x500, UR34 ;  /* 0x000005002d2278a4 */ /* 0x000fc8000f8e0222 */
[----:B------:R-:W-:Y:S02]  /*d130*/  UIADD3 UR22, UR34, 0x100, URZ ;  /* 0x0000010022167890 */ /* 0x000fe4000fffe03f */
[----:B------:R-:W-:Y:S02]  /*d140*/  UIADD3 UR26, UR34, 0x200, URZ ;  /* 0x00000200221a7890 */ /* 0x000fe4000fffe03f */
[----:B------:R-:W-:Y:S01]  /*d150*/  UMOV UR18, UR34 ;  /* 0x0000002200127c82 */ /* 0x000fe20008000000 */
[----:B------:R-:W-:Y:S02]  /*d160*/  UIADD3 UR6, UR34, 0x400, URZ ;  /* 0x0000040022067890 */ /* 0x000fe4000fffe03f */
[----:B------:R-:W-:Y:S02]  /*d170*/  UIADD3 UR10, UR34, 0x402, URZ ;  /* 0x00000402220a7890 */ /* 0x000fe4000fffe03f */
[----:B------:R-:W-:Y:S01]  /*d180*/  UIADD3 UR14, UR34, 0x6, URZ ;  /* 0x00000006220e7890 */ /* 0x000fe2000fffe03f */
        /* <DEDUP_REMOVED lines=110> */
.L_x_8038:
[----:B------:R-:W-:Y:S01]  /*d870*/  ULEA UR6, UR32, UR43, 0x3 ;  /* 0x0000002b20067291 */ /* 0x000fe2000f8e183f */
[----:B------:R-:W-:-:S05]  /*d880*/  IMAD.U32 R6, RZ, RZ, UR33 ;  /* 0x00000021ff067e24 */ /* 0x000fca000f8e00ff */
[----:B------:R-:W-:-:S04]  /*d890*/  SHF.L.U32 R6, R6, 0x1f, RZ ;  /* 0x0000001f06067819 */ /* 0x000fc800000006ff */
[----:B------:R0:W1:Y:S01]  /*d8a0*/  SYNCS.PHASECHK.TRANS64.TRYWAIT P1, [UR6+0x22850], R6 ;  /* 0x02285006ff0075a7 */ /* 0x0000620008020146 */
[----:B------:R-:W-:Y:S05]  /*d8b0*/  @!P0 BRA `(.L_x_8039) ;  /* 0x0000000000048947 */ /* 0x000fea0003800000 */
[----:B------:R-:W-:Y:S01]  /*d8c0*/  BPT.TRAP 0x1 ;  /* 0x000000040000795c */ /* 0x000fe20000300000 */
.L_x_8039:
[----:B-1----:R-:W-:Y:S05]  /*d8d0*/  @P1 BRA `(.L_x_8037) ;  /* 0x0000000000081947 */ /* 0x002fea0003800000 */
[----:B------:R-:W1:Y:S02]  /*d8e0*/  SYNCS.PHASECHK.TRANS64.TRYWAIT P1, [UR6+0x22850], R6 ;  /* 0x02285006ff0075a7 */ /* 0x000e640008020146 */
[----:B-1----:R-:W-:Y:S05]  /*d8f0*/  @!P1 BRA `(.L_x_8040) ;  /* 0x000000c800789947 */ /* 0x002fea0003800000 */
.L_x_8037:
        /* <DEDUP_REMOVED lines=36> */
.L_x_8041:
[----:B------:R-:W-:Y:S01]  /*db40*/  ISETP.NE.AND P2, PT, R191, 0x1, PT ;  /* 0x00000001bf00780c */ /* 0x000fe20003f45270 */
[----:B------:R-:W-:Y:S01]  /*db50*/  VIADD R10, R19, UR38 ;  /* 0x00000026130a7c36 */ /* 0x000fe20008000000 */
[----:B------:R-:W-:Y:S01]  /*db60*/  ULEA UR6, UR45, UR43, 0x3 ;  /* 0x0000002b2d067291 */ /* 0x000fe2000f8e183f */
[----:B------:R-:W-:Y:S01]  /*db70*/  IMAD R20, R9, -0xa0, RZ ;  /* 0xffffff6009147824 */ /* 0x000fe200078e02ff */
[----:B------:R-:W-:Y:S02]  /*db80*/  LOP3.LUT P1, RZ, R2, 0x8, RZ, 0xc0, !PT ;  /* 0x0000000802ff7812 */ /* 0x000fe4000782c0ff */
[----:B------:R-:W-:-:S04]  /*db90*/  UIADD3 UR6, UR6, 0x22840, URZ ;  /* 0x0002284006067890 */ /* 0x000fc8000fffe03f */
[----:B------:R-:W-:-:S03]  /*dba0*/  UPRMT UR6, UR41, 0x654, UR6 ;  /* 0x0000065429067896 */ /* 0x000fc60008000006 */
[----:B------:R-:W1:Y:S08]  /*dbb0*/  @P2 LDC R11, c[0x0][0x44c] ;  /* 0x00011300ff0b2b82 */ /* 0x000e700000000800 */
[----:B0-----:R-:W0:Y:S01]  /*dbc0*/  @P2 LDC R6, c[0x0][0x450] ;  /* 0x00011400ff062b82 */ /* 0x001e220000000800 */
[----:B------:R-:W-:Y:S01]  /*dbd0*/  SYNCS.ARRIVE.TRANS64.RED.A1T0 RZ, [UR6], RZ ;  /* 0x000000ffffff79a7 */ /* 0x000fe20008100406 */
[----:B------:R-:W-:Y:S01]  /*dbe0*/  ULOP3.LUT UR6, URZ, UR31, URZ, 0x33, !UPT ;  /* 0x0000001f3f067292 */ /* 0x000fe2000f8e333f */
[----:B-1----:R-:W-:-:S05]  /*dbf0*/  @P2 IMAD.HI.U32 R11, R10, R11, RZ ;  /* 0x0000000b0a0b2227 */ /* 0x002fca00078e00ff */
[----:B0-----:R-:W-:Y:S01]  /*dc00*/  @P2 SHF.R.U32.HI R10, RZ, R6, R11 ;  /* 0x00000006ff0a2219 */ /* 0x001fe2000001160b */
[----:B------:R-:W-:-:S04]  /*dc10*/  VIADD R11, R20, 0x1 ;  /* 0x00000001140b7836 */ /* 0x000fc80000000000 */
[----:B------:R-:W0:Y:S01]  /*dc20*/  SHFL.IDX PT, R15, R10, RZ, 0x1c1f ;  /* 0x001c1fff0a0f7589 */ /* 0x000e2200000e0000 */
[----:B------:R-:W-:-:S05]  /*dc30*/  IMAD R6, R18, -0x2, R11 ;  /* 0xfffffffe12067824 */ /* 0x000fca00078e020b */
[C---:B------:R-:W-:Y:S01]  /*dc40*/  IADD3 R8, R6.reuse, -UR30, R17 ;  /* 0x8000001e06087c10 */ /* 0x040fe2000fffe011 */
[----:B------:R-:W-:-:S04]  /*dc50*/  VIADD R6, R6, 0xffffffff ;  /* 0xffffffff06067836 */ /* 0x000fc80000000000 */
[C---:B------:R-:W-:Y:S02]  /*dc60*/  VIADD R12, R8.reuse, UR29 ;  /* 0x0000001d080c7c36 */ /* 0x040fe40008000000 */
[----:B------:R-:W-:Y:S02]  /*dc70*/  VIADD R8, R8, UR6 ;  /* 0x0000000608087c36 */ /* 0x000fe40008000000 */
[--C-:B0-----:R-:W-:Y:S02]  /*dc80*/  IMAD.IADD R11, R12, 0x1, R15.reuse ;  /* 0x000000010c0b7824 */ /* 0x101fe400078e020f */
[----:B------:R-:W-:Y:S01]  /*dc90*/  IMAD.IADD R13, R8, 0x1, R15 ;  /* 0x00000001080d7824 */ /* 0x000fe200078e020f */
[----:B------:R-:W-:Y:S06]  /*dca0*/  @!P1 BRA `(.L_x_8042) ;  /* 0x0000000000549947 */ /* 0x000fec0003800000 */
[----:B------:R-:W-:Y:S01]  /*dcb0*/  IADD3 R15, R17, -UR30, R15 ;  /* 0x8000001e110f7c10 */ /* 0x000fe2000fffe00f */
        /* <DEDUP_REMOVED lines=11> */
.L_x_8044:
[----:B------:R-:W-:-:S05]  /*dd70*/  IMAD.U32 R21, RZ, RZ, UR28 ;  /* 0x0000001cff157e24 */ /* 0x000fca000f8e00ff */
[----:B------:R-:W-:-:S13]  /*dd80*/  ISETP.NE.AND P1, PT, R21, 0x1, PT ;  /* 0x000000011500780c */ /* 0x000fda0003f25270 */
[----:B------:R-:W0:Y:S02]  /*dd90*/  @P1 LDC.64 R168, c[0x0][0x9e8] ;  /* 0x00027a00ffa81b82 */ /* 0x000e240000000a00 */
[----:B0-----:R-:W-:-:S05]  /*dda0*/  @P1 IMAD.HI.U32 R14, R15, R168, RZ ;  /* 0x000000a80f0e1227 */ /* 0x001fca00078e00ff */
[----:B------:R-:W-:-:S07]  /*ddb0*/  @P1 SHF.R.U32.HI R15, RZ, R169, R14 ;  /* 0x000000a9ff0f1219 */ /* 0x000fce000001160e */
.L_x_8045:
[----:B------:R-:W-:Y:S05]  /*ddc0*/  BSYNC B0 ;  /* 0x0000000000007941 */ /* 0x000fea0003800000 */
.L_x_8043:
[----:B------:R-:W-:-:S05]  /*ddd0*/  IMAD R14, R15, R21, R6 ;  /* 0x000000150f0e7224 */ /* 0x000fca00078e0206 */
[----:B------:R-:W-:Y:S02]  /*dde0*/  VIADDMNMX R11, R14, R21, R11, PT ;  /* 0x000000150e0b7246 */ /* 0x000fe4000380010b */
[----:B------:R-:W-:-:S07]  /*ddf0*/  VIMNMX R13, R13, R14, !PT ;  /* 0x0000000e0d0d7248 */ /* 0x000fce0007fe0100 */
.L_x_8042:
[C---:B------:R-:W-:Y:S02]  /*de00*/  ISETP.GE.AND P2, PT, R20.reuse, 0x2, PT ;  /* 0x000000021400780c */ /* 0x040fe40003f46270 */
[----:B------:R-:W-:Y:S02]  /*de10*/  ISETP.GE.AND P1, PT, R20, 0x9, PT ;  /* 0x000000091400780c */ /* 0x000fe40003f26270 */
[----:B------:R-:W-:Y:S02]  /*de20*/  LOP3.LUT R16, R16, 0xefffffff, RZ, 0xc0, !PT ;  /* 0xefffffff10107812 */ /* 0x000fe400078ec0ff */
[----:B------:R-:W-:Y:S02]  /*de30*/  ISETP.GE.AND P3, PT, R20, 0xa, PT ;  /* 0x0000000a1400780c */ /* 0x000fe40003f66270 */
[----:B------:R-:W-:-:S05]  /*de40*/  LOP3.LUT R2, R2, 0xfffffffe, RZ, 0xc0, !PT ;  /* 0xfffffffe02027812 */ /* 0x000fca00078ec0ff */
[----:B------:R-:W-:Y:S02]  /*de50*/  @P2 LOP3.LUT R16, R16, 0x10000000, RZ, 0xfc, !PT ;  /* 0x1000000010102812 */ /* 0x000fe400078efcff */
[----:B------:R-:W-:Y:S02]  /*de60*/  ISETP.GT.AND P2, PT, R13, 0x1, !P2 ;  /* 0x000000010d00780c */ /* 0x000fe40005744270 */
[----:B------:R-:W-:Y:S02]  /*de70*/  LOP3.LUT R16, R16, 0xdfffffff, RZ, 0xc0, !PT ;  /* 0xdfffffff10107812 */ /* 0x000fe400078ec0ff */
[----:B------:R-:W-:Y:S02]  /*de80*/  ISETP.LT.OR P2, PT, R11, 0x2, P2 ;  /* 0x000000020b00780c */ /* 0x000fe40001741670 */
[----:B------:R-:W-:Y:S02]  /*de90*/  @P1 LOP3.LUT R16, R16, 0x20000000, RZ, 0xfc, !PT ;  /* 0x2000000010101812 */ /* 0x000fe400078efcff */
[----:B------:R-:W-:-:S02]  /*dea0*/  ISETP.GT.AND P1, PT, R13, 0x8, !P1 ;  /* 0x000000080d00780c */ /* 0x000fc40004f24270 */
[----:B------:R-:W-:Y:S02]  /*deb0*/  FSEL R153, R153, -INF , !P2 ;  /* 0xff80000099997808 */ /* 0x000fe40005000000 */
[----:B------:R-:W-:Y:S02]  /*dec0*/  ISETP.LT.OR P1, PT, R11, 0x9, P1 ;  /* 0x000000090b00780c */ /* 0x000fe40000f21670 */
        /* <DEDUP_REMOVED lines=214> */
[----:B------:R-:W-:Y:S02]  /*ec30*/  ISETP.GT.AND P6, PT, R13, 0x99, !P6 ;  /* 0x000000990d00780c */ /* 0x000fe400077c4270 */
[----:B------:R-:W0:Y:S02]  /*ec40*/  SHFL.IDX PT, R13, R10, 0x1, 0x1c1f ;  /* 0x003c1f000a0d7f89 */ /* 0x000e2400000e0000 */
[----:B------:R-:W-:-:S04]  /*ec50*/  ISETP.LT.OR P6, PT, R11, 0x9a, P6 ;  /* 0x0000009a0b00780c */ /* 0x000fc800037c1670 */
[----:B------:R-:W-:Y:S02]  /*ec60*/  FSEL R101, R101, -INF , !P6 ;  /* 0xff80000065657808 */ /* 0x000fe40007000000 */
[----:B------:R-:W-:Y:S01]  /*ec70*/  LOP3.LUT P6, RZ, R2, 0x8, RZ, 0xc0, !PT ;  /* 0x0000000802ff7812 */ /* 0x000fe200078cc0ff */
[--C-:B0-----:R-:W-:Y:S02]  /*ec80*/  IMAD.IADD R12, R12, 0x1, R13.reuse ;  /* 0x000000010c0c7824 */ /* 0x101fe400078e020d */
[----:B------:R-:W-:-:S10]  /*ec90*/  IMAD.IADD R8, R8, 0x1, R13 ;  /* 0x0000000108087824 */ /* 0x000fd400078e020d */
[----:B------:R-:W-:Y:S05]  /*eca0*/  @!P6 BRA `(.L_x_8046) ;  /* 0x000000000054e947 */ /* 0x000fea0003800000 */
        /* <DEDUP_REMOVED lines=12> */
.L_x_8048:
[----:B------:R-:W-:-:S05]  /*ed70*/  IMAD.U32 R14, RZ, RZ, UR28 ;  /* 0x0000001cff0e7e24 */ /* 0x000fca000f8e00ff */
[----:B------:R-:W-:-:S13]  /*ed80*/  ISETP.NE.AND P6, PT, R14, 0x1, PT ;  /* 0x000000010e00780c */ /* 0x000fda0003fc5270 */
[----:B------:R-:W0:Y:S02]  /*ed90*/  @P6 LDC.64 R10, c[0x0][0x9e8] ;  /* 0x00027a00ff0a6b82 */ /* 0x000e240000000a00 */
[----:B0-----:R-:W-:-:S05]  /*eda0*/  @P6 IMAD.HI.U32 R10, R13, R10, RZ ;  /* 0x0000000a0d0a6227 */ /* 0x001fca00078e00ff */
[----:B------:R-:W-:-:S07]  /*edb0*/  @P6 SHF.R.U32.HI R13, RZ, R11, R10 ;  /* 0x0000000bff0d6219 */ /* 0x000fce000001160a */
.L_x_8049:
[----:B------:R-:W-:Y:S05]  /*edc0*/  BSYNC B0 ;  /* 0x0000000000007941 */ /* 0x000fea0003800000 */
.L_x_8047:
[----:B------:R-:W-:-:S05]  /*edd0*/  IMAD R13, R13, R14, R6 ;  /* 0x0000000e0d0d7224 */ /* 0x000fca00078e0206 */
[----:B------:R-:W-:Y:S02]  /*ede0*/  VIADDMNMX R12, R13, R14, R12, PT ;  /* 0x0000000e0d0c7246 */ /* 0x000fe4000380010c */
[----:B------:R-:W-:-:S07]  /*edf0*/  VIMNMX R8, R8, R13, !PT ;  /* 0x0000000d08087248 */ /* 0x000fce0007fe0100 */
.L_x_8046:
        /* <DEDUP_REMOVED lines=100> */
[----:B------:R-:W-:Y:S01]  /*f440*/  ISETP.GT.AND P2, PT, R8, 0x89, !P2 ;  /* 0x000000890800780c */ /* 0x000fe20005744270 */
[----:B------:R-:W0:Y:S01]  /*f450*/  SHFL.BFLY PT, R6, R11, 0x2, 0x1f ;  /* 0x0c401f000b067f89 */ /* 0x000e2200000e0000 */
[----:B------:R-:W-:Y:S02]  /*f460*/  FSEL R134, R134, -INF , !P1 ;  /* 0xff80000086867808 */ /* 0x000fe40004800000 */
[----:B------:R-:W-:-:S02]  /*f470*/  LOP3.LUT P1, RZ, R16, 0x2000, RZ, 0xc0, !PT ;  /* 0x0000200010ff7812 */ /* 0x000fc4000782c0ff */
[----:B------:R-:W-:Y:S02]  /*f480*/  ISETP.LT.OR P2, PT, R12, 0x8a, P2 ;  /* 0x0000008a0c00780c */ /* 0x000fe40001741670 */
[C---:B------:R-:W-:Y:S02]  /*f490*/  ISETP.GT.AND P1, PT, R8.reuse, 0x59, !P1 ;  /* 0x000000590800780c */ /* 0x040fe40004f24270 */
[----:B------:R-:W-:Y:S02]  /*f4a0*/  ISETP.GT.AND P3, PT, R8, 0x90, !P3 ;  /* 0x000000900800780c */ /* 0x000fe40005f64270 */
[----:B------:R-:W-:Y:S02]  /*f4b0*/  ISETP.LT.OR P1, PT, R12, 0x5a, P1 ;  /* 0x0000005a0c00780c */ /* 0x000fe40000f21670 */
[----:B------:R-:W-:Y:S02]  /*f4c0*/  FSEL R95, R95, -INF , !P2 ;  /* 0xff8000005f5f7808 */ /* 0x000fe40005000000 */
[----:B------:R-:W-:-:S02]  /*f4d0*/  FSEL R135, R135, -INF , !P1 ;  /* 0xff80000087877808 */ /* 0x000fc40004800000 */
[----:B------:R-:W-:Y:S02]  /*f4e0*/  LOP3.LUT P1, RZ, R16, 0x1000, RZ, 0xc0, !PT ;  /* 0x0000100010ff7812 */ /* 0x000fe4000782c0ff */
[----:B------:R-:W-:Y:S02]  /*f4f0*/  ISETP.LT.OR P3, PT, R12, 0x91, P3 ;  /* 0x000000910c00780c */ /* 0x000fe40001f61670 */
        /* <DEDUP_REMOVED lines=139> */
[----:B0-----:R-:W-:Y:S01]  /*fdb0*/  FFMA.FTZ R157, R101, UR39, -R10 ;  /* 0x00000027659d7c23 */ /* 0x001fe2000801080a */
[----:B------:R-:W-:Y:S01]  /*fdc0*/  FMNMX.FTZ R156, R146, R153, !PT ;  /* 0x00000099929c7209 */ /* 0x000fe20007810000 */
[----:B------:R-:W-:Y:S01]  /*fdd0*/  IMAD.U32 R101, RZ, RZ, UR39 ;  /* 0x00000027ff657e24 */ /* 0x000fe2000f8e00ff */
[----:B------:R-:W-:Y:S02]  /*fde0*/  MUFU.EX2 R14, R14 ;  /* 0x0000000e000e7308 */ /* 0x000fe40000000800 */
[----:B------:R-:W-:-:S04]  /*fdf0*/  FMNMX.FTZ R153, R147, R156, !PT ;  /* 0x0000009c93997209 */ /* 0x000fc80007810000 */
[----:B------:R-:W-:Y:S02]  /*fe00*/  FMNMX.FTZ R156, R150, R153, !PT ;  /* 0x00000099969c7209 */ /* 0x000fe40007810000 */
        /* <DEDUP_REMOVED lines=34> */
[----:B------:R-:W-:Y:S01]  /*10030*/  FMNMX.FTZ R109, R99, R108, !PT ;  /* 0x0000006c636d7209 */ /* 0x000fe20007810000 */
[--C-:B------:R-:W-:Y:S01]  /*10040*/  FFMA.FTZ R108, R112, UR39, -R10.reuse ;  /* 0x00000027706c7c23 */ /* 0x100fe2000801080a */
[----:B------:R-:W-:-:S01]  /*10050*/  FFMA.FTZ R112, R116, UR39, -R10 ;  /* 0x0000002774707c23 */ /* 0x000fc2000801080a */
[----:B------:R-:W-:Y:S02]  /*10060*/  FSEL R116, R6, RZ, P1 ;  /* 0x000000ff06747208 */ /* 0x000fe40000800000 */
[----:B------:R-:W-:Y:S01]  /*10070*/  FMNMX.FTZ R109, R102, R109, !PT ;  /* 0x0000006d666d7209 */ /* 0x000fe20007810000 */
[----:B------:R-:W-:Y:S02]  /*10080*/  MUFU.EX2 R145, R145 ;  /* 0x0000009100917308 */ /* 0x000fe40000000800 */
[----:B------:R-:W-:-:S01]  /*10090*/  FADD.FTZ R116, -R116, R5 ;  /* 0x0000000574747221 */ /* 0x000fc20000010100 */
[----:B------:R-:W-:Y:S01]  /*100a0*/  FMNMX.FTZ R153, R12, R109, !PT ;  /* 0x0000006d0c997209 */ /* 0x000fe20007810000 */
[----:B------:R-:W-:-:S01]  /*100b0*/  FFMA.FTZ R109, R113, UR39, -R10 ;  /* 0x00000027716d7c23 */ /* 0x000fc2000801080a */
[----:B------:R-:W-:-:S03]  /*100c0*/  FFMA.FTZ R113, R117, UR39, -R10 ;  /* 0x0000002775717c23 */ /* 0x000fc6000801080a */
        /* <DEDUP_REMOVED lines=11> */
[----:B------:R-:W-:-:S03]  /*10180*/  FMUL.FTZ R117, R116, UR39 ;  /* 0x0000002774757c20 */ /* 0x000fc60008410000 */
[C---:B------:R-:W-:Y:S01]  /*10190*/  FSETP.NEU.FTZ.AND P1, PT, R10.reuse, -INF , PT ;  /* 0xff8000000a00780b */ /* 0x040fe20003f3d000 */
[----:B------:R-:W-:-:S02]  /*101a0*/  FFMA.FTZ R101, R10, R101, -8 ;  /* 0xc10000000a657423 */ /* 0x000fc40000010065 */
[----:B------:R-:W-:Y:S03]  /*101b0*/  MUFU.EX2 R128, R128 ;  /* 0x0000008000807308 */ /* 0x000fe60000000800 */
[----:B------:R-:W-:-:S05]  /*101c0*/  FSEL R101, R101, RZ, P1 ;  /* 0x000000ff65657208 */ /* 0x000fca0000800000 */
[----:B------:R-:W0:Y:S01]  /*101d0*/  MUFU.EX2 R117, R117 ;  /* 0x0000007500757308 */ /* 0x000e220000000800 */
[----:B-1----:R-:W-:-:S01]  /*101e0*/  FFMA.FTZ R157, R162, UR39, -R101 ;  /* 0x00000027a29d7c23 */ /* 0x002fc20008010865 */
[----:B------:R-:W-:Y:S01]  /*101f0*/  FSEL R162, R10, RZ, P1 ;  /* 0x000000ff0aa27208 */ /* 0x000fe20000800000 */
[----:B------:R-:W-:-:S01]  /*10200*/  FFMA.FTZ R161, R126, UR39, -R101 ;  /* 0x000000277ea17c23 */ /* 0x000fc20008010865 */
[--C-:B------:R-:W-:Y:S01]  /*10210*/  FFMA.FTZ R153, R168, UR39, -R101.reuse ;  /* 0x00000027a8997c23 */ /* 0x100fe20008010865 */
[----:B------:R-:W-:-:S01]  /*10220*/  FFMA.FTZ R116, R155, UR39, -R101 ;  /* 0x000000279b747c23 */ /* 0x000fc20008010865 */
[----:B------:R-:W-:Y:S01]  /*10230*/  FFMA.FTZ R155, R158, UR39, -R101 ;  /* 0x000000279e9b7c23 */ /* 0x000fe20008010865 */
[----:B------:R-:W-:-:S01]  /*10240*/  FADD.FTZ R162, -R162, R7 ;  /* 0x00000007a2a27221 */ /* 0x000fc20000010100 */
[--C-:B------:R-:W-:Y:S01]  /*10250*/  FFMA.FTZ R156, R159, UR39, -R101.reuse ;  /* 0x000000279f9c7c23 */ /* 0x100fe20008010865 */
[----:B------:R-:W-:-:S01]  /*10260*/  FFMA.FTZ R158, R163, UR39, -R101 ;  /* 0x00000027a39e7c23 */ /* 0x000fc20008010865 */
[----:B------:R-:W-:Y:S01]  /*10270*/  MUFU.EX2 R153, R153 ;  /* 0x0000009900997308 */ /* 0x000fe20000000800 */
[----:B------:R-:W-:Y:S01]  /*10280*/  FMUL.FTZ R126, R162, UR39 ;  /* 0x00000027a27e7c20 */ /* 0x000fe20008410000 */
[--C-:B------:R-:W-:Y:S01]  /*10290*/  FFMA.FTZ R162, R127, UR39, -R101.reuse ;  /* 0x000000277fa27c23 */ /* 0x100fe20008010865 */
[----:B------:R-:W-:-:S01]  /*102a0*/  FFMA.FTZ R127, R130, UR39, -R101 ;  /* 0x00000027827f7c23 */ /* 0x000fc20008010865 */
[--C-:B------:R-:W-:Y:S01]  /*102b0*/  FFMA.FTZ R130, R131, UR39, -R101.reuse ;  /* 0x0000002783827c23 */ /* 0x100fe20008010865 */
[----:B------:R-:W-:-:S01]  /*102c0*/  FFMA.FTZ R131, R134, UR39, -R101 ;  /* 0x0000002786837c23 */ /* 0x000fc20008010865 */
[----:B------:R-:W-:Y:S01]  /*102d0*/  FFMA.FTZ R159, R166, UR39, -R101 ;  /* 0x00000027a69f7c23 */ /* 0x000fe20008010865 */
[----:B0-----:R-:W-:-:S01]  /*102e0*/  FFMA.FTZ R134, R117, R3, R14 ;  /* 0x0000000375867223 */ /* 0x001fc2000001000e */
        /* <DEDUP_REMOVED lines=18> */
[----:B------:R-:W-:Y:S01]  /*10410*/  FADD.FTZ R0, R11, R134 ;  /* 0x000000860b007221 */ /* 0x000fe20000010000 */
[----:B------:R-:W-:-:S01]  /*10420*/  FFMA.FTZ R134, R135, UR39, -R101 ;  /* 0x0000002787867c23 */ /* 0x000fc20008010865 */
[--C-:B------:R-:W-:Y:S01]  /*10430*/  FFMA.FTZ R111, R111, UR39, -R101.reuse ;  /* 0x000000276f6f7c23 */ /* 0x100fe20008010865 */
[----:B------:R-:W-:-:S01]  /*10440*/  FFMA.FTZ R114, R114, UR39, -R101 ;  /* 0x0000002772727c23 */ /* 0x000fc20008010865 */
[--C-:B------:R-:W-:Y:S01]  /*10450*/  FFMA.FTZ R115, R115, UR39, -R101.reuse ;  /* 0x0000002773737c23 */ /* 0x100fe20008010865 */
[----:B------:R-:W-:-:S01]  /*10460*/  FFMA.FTZ R118, R118, UR39, -R101 ;  /* 0x0000002776767c23 */ /* 0x000fc20008010865 */
[----:B------:R-:W0:Y:S01]  /*10470*/  MUFU.EX2 R156, R156 ;  /* 0x0000009c009c7308 */ /* 0x000e220000000800 */
[----:B-1----:R-:W-:-:S01]  /*10480*/  FADD.FTZ R164, R116, R3 ;  /* 0x0000000374a47221 */ /* 0x002fc20000010000 */
        /* <DEDUP_REMOVED lines=17> */
[----:B------:R-:W-:-:S03]  /*105a0*/  FFMA.FTZ R12, R12, UR39, -R101 ;  /* 0x000000270c0c7c23 */ /* 0x000fc60008010865 */
        /* <DEDUP_REMOVED lines=23> */
[----:B------:R-:W-:-:S06]  /*10720*/  FADD.FTZ R0, R124, R3 ;  /* 0x000000037c007221 */ /* 0x000fcc0000010000 */
        /* <DEDUP_REMOVED lines=92> */
[----:B---3--:R-:W-:-:S04]  /*10cf0*/  FADD.FTZ R0, R100, R3 ;  /* 0x0000000364007221 */ /* 0x008fc80000010000 */
[----:B------:R-:W-:Y:S01]  /*10d00*/  FADD.FTZ R3, R5, R0 ;  /* 0x0000000005037221 */ /* 0x000fe20000010000 */
[----:B0-----:R-:W-:-:S04]  /*10d10*/  FADD.FTZ R98, R135, R98 ;  /* 0x0000006287627221 */ /* 0x001fc80000010000 */
[----:B-1----:R-:W-:Y:S01]  /*10d20*/  FADD.FTZ R0, R101, R98 ;  /* 0x0000006265007221 */ /* 0x002fe20000010000 */
[----:B------:R-:W-:Y:S06]  /*10d30*/  @!P0 BRA `(.L_x_8050) ;  /* 0x0000000000048947 */ /* 0x000fec0003800000 */
[----:B------:R-:W-:Y:S01]  /*10d40*/  BPT.TRAP 0x1 ;  /* 0x000000040000795c */ /* 0x000fe20000300000 */
.L_x_8050:
        /* <DEDUP_REMOVED lines=115> */
.L_x_8032:
[----:B------:R-:W-:Y:S06]  /*11480*/  BAR.ARV 0x8, 0x180 ;  /* 0x0206000000007b1d */ /* 0x000fec0000002000 */
[----:B------:R-:W-:Y:S05]  /*11490*/  @!P0 BRA `(.L_x_8052) ;  /* 0x0000000000048947 */ /* 0x000fea0003800000 */
[----:B------:R-:W-:Y:S01]  /*114a0*/  BPT.TRAP 0x1 ;  /* 0x000000040000795c */ /* 0x000fe20000300000 */
.L_x_8052:
[----:B------:R-:W-:Y:S01]  /*114b0*/  ULEA UR9, UR45, UR43, 0x3 ;  /* 0x0000002b2d097291 */ /* 0x000fe2000f8e183f */
[----:B------:R-:W-:-:S05]  /*114c0*/  IMAD.U32 R4, RZ, RZ, UR46 ;  /* 0x0000002eff047e24 */ /* 0x000fca000f8e00ff */
[----:B------:R-:W-:-:S04]  /*114d0*/  SHF.L.U32 R4, R4, 0x1f, RZ ;  /* 0x0000001f04047819 */ /* 0x000fc800000006ff */
[----:B------:R0:W1:Y:S01]  /*114e0*/  SYNCS.PHASECHK.TRANS64.TRYWAIT P1, [UR9+0x22850], R4 ;  /* 0x02285004ff0075a7 */ /* 0x0000620008020149 */
[----:B------:R-:W-:Y:S05]  /*114f0*/  @!P0 BRA `(.L_x_8053) ;  /* 0x0000000000048947 */ /* 0x000fea0003800000 */
[----:B------:R-:W-:Y:S01]  /*11500*/  BPT.TRAP 0x1 ;  /* 0x000000040000795c */ /* 0x000fe20000300000 */
.L_x_8053:
[----:B-1----:R-:W-:Y:S05]  /*11510*/  @P1 BRA `(.L_x_8054) ;  /* 0x0000000000081947 */ /* 0x002fea0003800000 */
[----:B------:R-:W1:Y:S02]  /*11520*/  SYNCS.PHASECHK.TRANS64.TRYWAIT P1, [UR9+0x22850], R4 ;  /* 0x02285004ff0075a7 */ /* 0x000e640008020149 */
[----:B-1----:R-:W-:Y:S05]  /*11530*/  @!P1 BRA `(.L_x_8055) ;  /* 0x0000008c00809947 */ /* 0x002fea0003800000 */
.L_x_8054:
        /* <DEDUP_REMOVED lines=35> */
[----:B01----:R-:W-:-:S03]  /*11770*/  IMAD.U32 R4, RZ, RZ, UR6 ;  /* 0x00000006ff047e24 */ /* 0x003fc6000f8e00ff */
[----:B------:R-:W-:Y:S01]  /*11780*/  IMAD.U32 R5, RZ, RZ, UR7 ;  /* 0x00000007ff057e24 */ /* 0x000fe2000f8e00ff */
[----:B------:R-:W-:Y:S02]  /*11790*/  UMOV UR7, 0xc0000010 ;  /* 0xc000001000077882 */ /* 0x000fe40000000000 */
[----:B------:R-:W-:Y:S02]  /*117a0*/  UMOV UR6, UR4 ;  /* 0x0000000400067c82 */ /* 0x000fe40008000000 */
[----:B------:R0:W2:Y:S01]  /*117b0*/  @P1 LDG.E R7, desc[UR50][R4.64] ;  /* 0x0000003204071981 */ /* 0x0000a2000c1e1900 */
[----:B------:R-:W-:Y:S02]  /*117c0*/  WARPGROUP.DEPBAR.LE gsb0, 0x0 ;  /* 0x00008000000079c5 */ /* 0x000fe40000010000 */
[----:B------:R-:W-:-:S06]  /*117d0*/  WARPGROUP.ARRIVE ;  /* 0x00000000000079c5 */ /* 0x000fcc0000000000 */
[----:B------:R-:W-:Y:S01]  /*117e0*/  QGMMA.64x128x32.F32.E4M3.E4M3 R24, R176, gdesc[UR4], R24, gsb0 ;  /* 0x01e00004b0187df3 */ /* 0x000fe20008000818 */
[----:B------:R-:W-:Y:S01]  /*117f0*/  UIADD3 UR4, UR8, 0x300, URZ ;  /* 0x0000030008047890 */ /* 0x000fe2000fffe03f */
[----:B------:R-:W-:-:S06]  /*11800*/  UMOV UR7, 0xc0000010 ;  /* 0xc000001000077882 */ /* 0x000fcc0000000000 */
[----:B------:R-:W-:Y:S01]  /*11810*/  UMOV UR6, UR4 ;  /* 0x0000000400067c82 */ /* 0x000fe20008000000 */
[----:B------:R-:W-:Y:S01]  /*11820*/  UIADD3 UR8, UR8, 0x400, URZ ;  /* 0x0000040008087890 */ /* 0x000fe2000fffe03f */
[----:B------:R-:W1:Y:S04]  /*11830*/  SHFL.BFLY PT, R8, R3, 0x2, 0x1f ;  /* 0x0c401f0003087f89 */ /* 0x000e6800000e0000 */
[----:B------:R-:W3:Y:S01]  /*11840*/  SHFL.BFLY PT, R9, R0, 0x2, 0x1f ;  /* 0x0c401f0000097f89 */ /* 0x000ee200000e0000 */
[----:B------:R-:W-:Y:S02]  /*11850*/  WARPGROUP.DEPBAR.LE gsb0, 0x0 ;  /* 0x00008000000079c5 */ /* 0x000fe40000010000 */
[----:B------:R-:W-:-:S06]  /*11860*/  WARPGROUP.ARRIVE ;  /* 0x00000000000079c5 */ /* 0x000fcc0000000000 */
[----:B------:R-:W-:Y:S01]  /*11870*/  QGMMA.64x128x32.F32.E4M3.E4M3 R24, R172, gdesc[UR4], R24, gsb0 ;  /* 0x01e00004ac187df3 */ /* 0x000fe20008000818 */
[----:B------:R-:W-:Y:S01]  /*11880*/  UMOV UR6, UR8 ;  /* 0x0000000800067c82 */ /* 0x000fe20008000000 */
[----:B------:R-:W-:Y:S01]  /*11890*/  UMOV UR7, 0xc0000010 ;  /* 0xc000001000077882 */ /* 0x000fe20000000000 */
[----:B-1----:R-:W-:-:S01]  /*118a0*/  FADD.FTZ R8, R8, R3 ;  /* 0x0000000308087221 */ /* 0x002fc20000010000 */
[----:B---3--:R-:W-:-:S04]  /*118b0*/  FADD.FTZ R9, R9, R0 ;  /* 0x0000000009097221 */ /* 0x008fc80000010000 */
[----:B0-----:R-:W0:Y:S04]  /*118c0*/  SHFL.BFLY PT, R5, R8, 0x1, 0x1f ;  /* 0x0c201f0008057f89 */ /* 0x001e2800000e0000 */
[----:B------:R-:W1:Y:S01]  /*118d0*/  SHFL.BFLY PT, R4, R9, 0x1, 0x1f ;  /* 0x0c201f0009047f89 */ /* 0x000e6200000e0000 */
[----:B0-----:R-:W-:-:S01]  /*118e0*/  FADD.FTZ R5, R8, R5 ;  /* 0x0000000508057221 */ /* 0x001fc20000010000 */
[----:B-1----:R-:W-:-:S04]  /*118f0*/  FADD.FTZ R11, R9, R4 ;  /* 0x00000004090b7221 */ /* 0x002fc80000010000 */
        /* <DEDUP_REMOVED lines=30> */
.L_x_8056:
        /* <DEDUP_REMOVED lines=74> */
.L_x_7978:
        /* <DEDUP_REMOVED lines=39> */
[----:B------:R-:W-:Y:S01]  /*121f0*/  VIADD R59, R19, UR38 ;  /* 0x00000026133b7c36 */ /* 0x000fe20008000000 */
[----:B------:R-:W-:Y:S02]  /*12200*/  LOP3.LUT R6, R6, 0xc, RZ, 0xc0, !PT ;  /* 0x0000000c06067812 */ /* 0x000fe400078ec0ff */
[----:B------:R-:W-:-:S02]  /*12210*/  F2FP.BF16.F32.PACK_AB R94, R94, R95 ;  /* 0x0000005f5e5e723e */ /* 0x000fc400000010ff */
[----:B------:R-:W-:Y:S02]  /*12220*/  F2FP.BF16.F32.PACK_AB R90, R90, R91 ;  /* 0x0000005b5a5a723e */ /* 0x000fe400000010ff */
[----:B------:R-:W-:Y:S02]  /*12230*/  F2FP.BF16.F32.PACK_AB R56, R56, R57 ;  /* 0x000000393838723e */ /* 0x000fe400000010ff */
[----:B------:R-:W-:Y:S01]  /*12240*/  F2FP.BF16.F32.PACK_AB R49, R48, R49 ;  /* 0x000000313031723e */ /* 0x000fe200000010ff */
[----:B------:R-:W-:Y:S01]  /*12250*/  USHF.R.S32.HI UR12, URZ, 0x1f, UR37 ;  /* 0x0000001f3f0c7899 */ /* 0x000fe20008011425 */
[----:B------:R-:W-:Y:S01]  /*12260*/  BAR.SYNC.DEFER_BLOCKING 0x1, 0x100 ;  /* 0x0044000000007b1d */ /* 0x000fe20000010000 */
[----:B------:R-:W-:-:S05]  /*12270*/  IADD3 R6, P0, R6, UR6, RZ ;  /* 0x0000000606067c10 */ /* 0x000fca000ff1e0ff */
[----:B------:R-:W-:Y:S01]  /*12280*/  IMAD.X R7, RZ, RZ, UR7, P0 ;  /* 0x00000007ff077e24 */ /* 0x000fe200080e06ff */
[----:B------:R-:W-:Y:S01]  /*12290*/  ULDC.64 UR8, c[0x0][0xb90] ;  /* 0x0002e40000087ab9 */ /* 0x000fe20000000a00 */
[----:B------:R-:W-:Y:S01]  /*122a0*/  USHF.R.S32.HI UR13, URZ, 0x1f, UR44 ;  /* 0x0000001f3f0d7899 */ /* 0x000fe2000801142c */
[----:B------:R-:W-:Y:S02]  /*122b0*/  ULDC.64 UR10, c[0x0][0xb98] ;  /* 0x0002e600000a7ab9 */ /* 0x000fe40000000a00 */
[----:B------:R0:W2:Y:S01]  /*122c0*/  LDG.E.CONSTANT R17, desc[UR50][R6.64] ;  /* 0x0000003206117981 */ /* 0x0000a2000c1e9900 */
[----:B------:R-:W-:Y:S01]  /*122d0*/  F2FP.BF16.F32.PACK_AB R34, R55, R30 ;  /* 0x0000001e3722723e */ /* 0x000fe200000010ff */
[----:B------:R-:W-:Y:S02]  /*122e0*/  UIMAD UR5, UR12, UR8, URZ ;  /* 0x000000080c0572a4 */ /* 0x000fe4000f8e023f */
[----:B------:R-:W-:Y:S02]  /*122f0*/  UIMAD.WIDE.U32 UR6, UR37, UR8, URZ ;  /* 0x00000008250672a5 */ /* 0x000fe4000f8e003f */
[----:B------:R-:W-:-:S02]  /*12300*/  UIMAD UR5, UR37, UR9, UR5 ;  /* 0x00000009250572a4 */ /* 0x000fc4000f8e0205 */
[----:B------:R-:W-:Y:S01]  /*12310*/  UIMAD UR8, UR13, UR10, URZ ;  /* 0x0000000a0d0872a4 */ /* 0x000fe2000f8e023f */
[----:B0-----:R-:W0:Y:S01]  /*12320*/  S2R R7, SR_SWINHI ;  /* 0x0000000000077919 */ /* 0x001e220000002f00 */
[----:B------:R-:W-:Y:S01]  /*12330*/  LOP3.LUT P0, R6, R35, 0x3, RZ, 0xc0, !PT ;  /* 0x0000000323067812 */ /* 0x000fe2000780c0ff */
[----:B------:R-:W-:Y:S02]  /*12340*/  UIADD3 UR7, UR7, UR5, URZ ;  /* 0x0000000507077290 */ /* 0x000fe4000fffe03f */
[----:B------:R-:W-:Y:S01]  /*12350*/  UIMAD UR8, UR44, UR11, UR8 ;  /* 0x0000000b2c0872a4 */ /* 0x000fe2000f8e0208 */
[----:B------:R-:W-:Y:S01]  /*12360*/  ISETP.EQ.OR P0, PT, R6, 0x3, !P0 ;  /* 0x000000030600780c */ /* 0x000fe20004702670 */
[----:B------:R-:W-:Y:S01]  /*12370*/  UIMAD.WIDE.U32 UR6, UR44, UR10, UR6 ;  /* 0x0000000a2c0672a5 */ /* 0x000fe2000f8e0006 */
[----:B------:R-:W-:Y:S02]  /*12380*/  ULDC UR5, c[0x0][0xa88] ;  /* 0x0002a20000057ab9 */ /* 0x000fe40000000800 */
[----:B------:R-:W-:Y:S01]  /*12390*/  SEL R72, R9, R10, P0 ;  /* 0x0000000a09487207 */ /* 0x000fe20000000000 */
[----:B------:R-:W-:Y:S01]  /*123a0*/  ULDC.64 UR10, c[0x0][0xaf0] ;  /* 0x0002bc00000a7ab9 */ /* 0x000fe20000000a00 */
[----:B------:R-:W-:Y:S01]  /*123b0*/  SEL R74, R10, R9, P0 ;  /* 0x000000090a4a7207 */ /* 0x000fe20000000000 */
[----:B------:R-:W-:Y:S01]  /*123c0*/  IMAD R9, R189, 0x40, R22 ;  /* 0x00000040bd097824 */ /* 0x000fe200078e0216 */
        /* <DEDUP_REMOVED lines=10> */
[----:B------:R-:W-:Y:S02]  /*12470*/  MOV R30, R4 ;  /* 0x00000004001e7202 */ /* 0x000fe40000000f00 */
[----:B0-----:R-:W-:Y:S02]  /*12480*/  MOV R31, R7 ;  /* 0x00000007001f7202 */ /* 0x001fe40000000f00 */
[----:B------:R-:W-:-:S02]  /*12490*/  SEL R88, R25, R26, P0 ;  /* 0x0000001a19587207 */ /* 0x000fc40000000000 */
[----:B------:R-:W-:Y:S01]  /*124a0*/  SEL R92, R26, R25, P0 ;  /* 0x000000191a5c7207 */ /* 0x000fe20000000000 */
[--C-:B------:R-:W-:Y:S01]  /*124b0*/  IMAD.WIDE R6, R194, 0x2, R30.reuse ;  /* 0x00000002c2067825 */ /* 0x100fe200078e021e */
[----:B------:R-:W-:Y:S02]  /*124c0*/  SEL R64, R21, R24, P0 ;  /* 0x0000001815407207 */ /* 0x000fe40000000000 */
[----:B------:R-:W-:Y:S01]  /*124d0*/  SEL R66, R24, R21, P0 ;  /* 0x0000001518427207 */ /* 0x000fe20000000000 */
[----:B------:R-:W-:Y:S01]  /*124e0*/  IMAD.WIDE R30, R9, 0x2, R30 ;  /* 0x00000002091e7825 */ /* 0x000fe200078e021e */
[C---:B------:R-:W-:Y:S02]  /*124f0*/  IADD3 R41, P6, R6.reuse, 0x4060, RZ ;  /* 0x0000406006297810 */ /* 0x040fe40007fde0ff */
[----:B------:R-:W-:Y:S02]  /*12500*/  LOP3.LUT R43, R6, 0x380, RZ, 0xc0, !PT ;  /* 0x00000380062b7812 */ /* 0x000fe400078ec0ff */
[----:B------:R-:W-:-:S02]  /*12510*/  LOP3.LUT R40, R41, 0x380, RZ, 0xc0, !PT ;  /* 0x0000038029287812 */ /* 0x000fc400078ec0ff */
[----:B------:R-:W-:Y:S02]  /*12520*/  SHF.R.U64 R43, R43, 0x3, RZ ;  /* 0x000000032b2b7819 */ /* 0x000fe400000012ff */
[----:B------:R-:W-:Y:S02]  /*12530*/  SHF.R.U64 R40, R40, 0x3, RZ ;  /* 0x0000000328287819 */ /* 0x000fe400000012ff */
[----:B------:R-:W-:Y:S02]  /*12540*/  IADD3 R11, P3, R6, 0x4000, RZ ;  /* 0x00004000060b7810 */ /* 0x000fe40007f7e0ff */
[----:B------:R-:W-:Y:S01]  /*12550*/  LOP3.LUT R40, R40, R41, RZ, 0x3c, !PT ;  /* 0x0000002928287212 */ /* 0x000fe200078e3cff */
[--C-:B------:R-:W-:Y:S01]  /*12560*/  IMAD.X R41, RZ, RZ, R7.reuse, P6 ;  /* 0x000000ffff297224 */ /* 0x100fe200030e0607 */
[C---:B------:R-:W-:Y:S01]  /*12570*/  IADD3 R14, P5, R6.reuse, 0x4040, RZ ;  /* 0x00004040060e7810 */ /* 0x040fe20007fbe0ff */
[----:B------:R-:W-:Y:S01]  /*12580*/  IMAD.X R37, RZ, RZ, R7, P3 ;  /* 0x000000ffff257224 */ /* 0x000fe200018e0607 */
[----:B------:R-:W-:-:S02]  /*12590*/  IADD3 R12, P4, R6, 0x4020, RZ ;  /* 0x00004020060c7810 */ /* 0x000fc40007f9e0ff */
[C---:B------:R-:W-:Y:S02]  /*125a0*/  IADD3 R8, P2, R6.reuse, 0x20, RZ ;  /* 0x0000002006087810 */ /* 0x040fe40007f5e0ff */
[C---:B------:R-:W-:Y:S01]  /*125b0*/  IADD3 R10, P1, R6.reuse, 0x60, RZ ;  /* 0x00000060060a7810 */ /* 0x040fe20007f3e0ff */
[--C-:B------:R-:W-:Y:S01]  /*125c0*/  IMAD.X R35, RZ, RZ, R7.reuse, P4 ;  /* 0x000000ffff237224 */ /* 0x100fe200020e0607 */
[----:B------:R-:W-:Y:S01]  /*125d0*/  IADD3 R9, P6, R6, 0x40, RZ ;  /* 0x0000004006097810 */ /* 0x000fe20007fde0ff */
[--C-:B------:R-:W-:Y:S01]  /*125e0*/  IMAD.X R33, RZ, RZ, R7.reuse, P2 ;  /* 0x000000ffff217224 */ /* 0x100fe200010e0607 */
[----:B------:R-:W-:Y:S01]  /*125f0*/  LOP3.LUT R42, R43, R6, RZ, 0x3c, !PT ;  /* 0x000000062b2a7212 */ /* 0x000fe200078e3cff */
[--C-:B------:R-:W-:Y:S01]  /*12600*/  IMAD.MOV.U32 R43, RZ, RZ, R7.reuse ;  /* 0x000000ffff2b7224 */ /* 0x100fe200078e0007 */
[----:B------:R-:W-:Y:S01]  /*12610*/  LOP3.LUT R6, R11, 0x380, RZ, 0xc0, !PT ;  /* 0x000003800b067812 */ /* 0x000fe200078ec0ff */
[----:B------:R-:W-:Y:S01]  /*12620*/  IMAD.X R25, RZ, RZ, R7, P6 ;  /* 0x000000ffff197224 */ /* 0x000fe200030e0607 */
[----:B------:R-:W-:-:S02]  /*12630*/  LOP3.LUT R5, R8, 0x380, RZ, 0xc0, !PT ;  /* 0x0000038008057812 */ /* 0x000fc400078ec0ff */
[----:B------:R-:W-:Y:S02]  /*12640*/  SHF.R.U64 R6, R6, 0x3, RZ ;  /* 0x0000000306067819 */ /* 0x000fe400000012ff */
[----:B------:R-:W-:Y:S02]  /*12650*/  SHF.R.U64 R5, R5, 0x3, RZ ;  /* 0x0000000305057819 */ /* 0x000fe400000012ff */
[----:B------:R-:W-:Y:S02]  /*12660*/  LOP3.LUT R36, R6, R11, RZ, 0x3c, !PT ;  /* 0x0000000b06247212 */ /* 0x000fe400078e3cff */
[----:B------:R-:W-:Y:S02]  /*12670*/  LOP3.LUT R6, R10, 0x380, RZ, 0xc0, !PT ;  /* 0x000003800a067812 */ /* 0x000fe400078ec0ff */
[----:B------:R-:W-:Y:S02]  /*12680*/  LOP3.LUT R32, R5, R8, RZ, 0x3c, !PT ;  /* 0x0000000805207212 */ /* 0x000fe400078e3cff */
[----:B------:R-:W-:-:S02]  /*12690*/  SHF.R.U64 R5, R6, 0x3, RZ ;  /* 0x0000000306057819 */ /* 0x000fc400000012ff */
[----:B------:R-:W-:Y:S02]  /*126a0*/  IADD3 R21, P2, R30, 0x2000, RZ ;  /* 0x000020001e157810 */ /* 0x000fe40007f5e0ff */
[----:B------:R-:W-:Y:S02]  /*126b0*/  LOP3.LUT R26, R5, R10, RZ, 0x3c, !PT ;  /* 0x0000000a051a7212 */ /* 0x000fe400078e3cff */
[----:B------:R-:W0:Y:S01]  /*126c0*/  LDC R5, c[0x0][0xbe8] ;  /* 0x0002fa00ff057b82 */ /* 0x000e220000000800 */
[----:B------:R-:W-:Y:S02]  /*126d0*/  SEL R96, R15, R20, P0 ;  /* 0x000000140f607207 */ /* 0x000fe40000000000 */
[----:B------:R-:W-:Y:S02]  /*126e0*/  SEL R98, R20, R15, P0 ;  /* 0x0000000f14627207 */ /* 0x000fe40000000000 */
[----:B------:R-:W-:Y:S02]  /*126f0*/  LOP3.LUT R20, R21, 0x380, RZ, 0xc0, !PT ;  /* 0x0000038015147812 */ /* 0x000fe400078ec0ff */
[----:B------:R-:W-:-:S02]  /*12700*/  SEL R84, R27, R34, P0 ;  /* 0x000000221b547207 */ /* 0x000fc40000000000 */
[----:B------:R-:W-:Y:S02]  /*12710*/  SHF.R.U64 R20, R20, 0x3, RZ ;  /* 0x0000000314147819 */ /* 0x000fe400000012ff */
[----:B------:R-:W-:Y:S01]  /*12720*/  SEL R86, R34, R27, P0 ;  /* 0x0000001b22567207 */ /* 0x000fe20000000000 */
[----:B------:R-:W-:Y:S01]  /*12730*/  IMAD.X R27, RZ, RZ, R7, P1 ;  /* 0x000000ffff1b7224 */ /* 0x000fe200008e0607 */
[----:B------:R-:W-:Y:S01]  /*12740*/  LOP3.LUT R20, R20, R21, RZ, 0x3c, !PT ;  /* 0x0000001514147212 */ /* 0x000fe200078e3cff */
[----:B------:R-:W-:Y:S01]  /*12750*/  IMAD.X R21, RZ, RZ, R31, P2 ;  /* 0x000000ffff157224 */ /* 0x000fe200010e061f */
[----:B------:R-:W-:Y:S01]  /*12760*/  MOV R73, R40 ;  /* 0x0000002800497202 */ /* 0x000fe20000000f00 */
[----:B------:R-:W-:Y:S01]  /*12770*/  IMAD.U32 R41, RZ, RZ, UR8 ;  /* 0x00000008ff297e24 */ /* 0x000fe2000f8e00ff */
[----:B------:R-:W-:Y:S01]  /*12780*/  MOV R81, R26 ;  /* 0x0000001a00517202 */ /* 0x000fe20000000f00 */
[----:B------:R-:W-:Y:S01]  /*12790*/  ULDC.64 UR8, c[0x0][0xae8] ;  /* 0x0002ba0000087ab9 */ /* 0x000fe20000000a00 */
[----:B------:R-:W-:-:S02]  /*127a0*/  SEL R78, R38, R39, P0 ;  /* 0x00000027264e7207 */ /* 0x000fc40000000000 */
[----:B------:R-:W-:Y:S01]  /*127b0*/  SEL R80, R39, R38, P0 ;  /* 0x0000002627507207 */ /* 0x000fe20000000000 */
[----:B------:R-:W-:Y:S01]  /*127c0*/  IMAD.X R39, RZ, RZ, R7, P5 ;  /* 0x000000ffff277224 */ /* 0x000fe200028e0607 */
[----:B------:R-:W-:Y:S02]  /*127d0*/  LOP3.LUT R6, R9, 0x380, RZ, 0xc0, !PT ;  /* 0x0000038009067812 */ /* 0x000fe400078ec0ff */
[----:B0-----:R-:W-:Y:S02]  /*127e0*/  ISETP.NE.AND P2, PT, R5, 0x1, PT ;  /* 0x000000010500780c */ /* 0x001fe40003f45270 */
[----:B------:R-:W-:Y:S02]  /*127f0*/  LOP3.LUT R7, R12, 0x380, RZ, 0xc0, !PT ;  /* 0x000003800c077812 */ /* 0x000fe400078ec0ff */
[----:B------:R-:W-:Y:S02]  /*12800*/  SEL R60, R29, R28, P0 ;  /* 0x0000001c1d3c7207 */ /* 0x000fe40000000000 */
[----:B------:R-:W-:-:S02]  /*12810*/  SEL R62, R28, R29, P0 ;  /* 0x0000001d1c3e7207 */ /* 0x000fc40000000000 */
[----:B------:R-:W-:Y:S02]  /*12820*/  SHF.R.U64 R6, R6, 0x3, RZ ;  /* 0x0000000306067819 */ /* 0x000fe400000012ff */
[----:B------:R-:W-:Y:S02]  /*12830*/  SHF.R.U64 R7, R7, 0x3, RZ ;  /* 0x0000000307077819 */ /* 0x000fe400000012ff */
[----:B------:R-:W-:Y:S01]  /*12840*/  IADD3 R29, P6, R30, 0x1000, RZ ;  /* 0x000010001e1d7810 */ /* 0x000fe20007fde0ff */
[----:B------:R-:W0:Y:S01]  /*12850*/  @P2 LDC R40, c[0x0][0xbec] ;  /* 0x0002fb00ff282b82 */ /* 0x000e220000000800 */
[----:B------:R-:W-:Y:S02]  /*12860*/  LOP3.LUT R24, R6, R9, RZ, 0x3c, !PT ;  /* 0x0000000906187212 */ /* 0x000fe400078e3cff */
[----:B------:R-:W-:Y:S02]  /*12870*/  LOP3.LUT R34, R7, R12, RZ, 0x3c, !PT ;  /* 0x0000000c07227212 */ /* 0x000fe400078e3cff */
[----:B------:R-:W-:-:S02]  /*12880*/  LOP3.LUT R28, R29, 0x380, RZ, 0xc0, !PT ;  /* 0x000003801d1c7812 */ /* 0x000fc400078ec0ff */
[----:B------:R-:W-:Y:S01]  /*12890*/  MOV R63, R42 ;  /* 0x0000002a003f7202 */ /* 0x000fe20000000f00 */
[----:B------:R-:W1:Y:S01]  /*128a0*/  @P2 LDC R26, c[0x0][0xbf0] ;  /* 0x0002fc00ff1a2b82 */ /* 0x000e620000000800 */
[----:B------:R-:W-:Y:S01]  /*128b0*/  MOV R42, R24 ;  /* 0x00000018002a7202 */ /* 0x000fe20000000f00 */
[----:B------:R-:W-:Y:S01]  /*128c0*/  IMAD.MOV.U32 R24, RZ, RZ, R59 ;  /* 0x000000ffff187224 */ /* 0x000fe200078e003b */
[----:B------:R-:W-:Y:S02]  /*128d0*/  SEL R44, R94, R93, P0 ;  /* 0x0000005d5e2c7207 */ /* 0x000fe40000000000 */
[----:B------:R-:W-:Y:S02]  /*128e0*/  SEL R48, R90, R89, P0 ;  /* 0x000000595a307207 */ /* 0x000fe40000000000 */
[----:B------:R-:W-:Y:S02]  /*128f0*/  SHF.R.U64 R28, R28, 0x3, RZ ;  /* 0x000000031c1c7819 */ /* 0x000fe400000012ff */
[----:B------:R-:W-:-:S02]  /*12900*/  MOV R77, R34 ;  /* 0x00000022004d7202 */ /* 0x000fc40000000f00 */
[----:B------:R-:W-:Y:S02]  /*12910*/  SEL R94, R93, R94, P0 ;  /* 0x0000005e5d5e7207 */ /* 0x000fe40000000000 */
[----:B------:R-:W-:Y:S02]  /*12920*/  SEL R90, R89, R90, P0 ;  /* 0x0000005a595a7207 */ /* 0x000fe40000000000 */
[----:B------:R-:W-:Y:S01]  /*12930*/  SEL R76, R56, R49, P0 ;  /* 0x00000031384c7207 */ /* 0x000fe20000000000 */
[----:B0-----:R-:W-:Y:S01]  /*12940*/  @P2 IMAD.HI.U32 R25, R59, R40, RZ ;  /* 0x000000283b192227 */ /* 0x001fe200078e00ff */
[----:B------:R-:W-:Y:S02]  /*12950*/  LOP3.LUT R13, R14, 0x380, RZ, 0xc0, !PT ;  /* 0x000003800e0d7812 */ /* 0x000fe400078ec0ff */
[----:B------:R-:W-:Y:S02]  /*12960*/  SEL R56, R49, R56, P0 ;  /* 0x0000003831387207 */ /* 0x000fe40000000000 */
[----:B------:R-:W-:-:S02]  /*12970*/  SEL R82, R46, R47, P0 ;  /* 0x0000002f2e527207 */ /* 0x000fc40000000000 */
[----:B------:R-:W-:Y:S01]  /*12980*/  LOP3.LUT R28, R28, R29, RZ, 0x3c, !PT ;  /* 0x0000001d1c1c7212 */ /* 0x000fe200078e3cff */
[----:B------:R-:W-:Y:S01]  /*12990*/  IMAD.X R29, RZ, RZ, R31, P6 ;  /* 0x000000ffff1d7224 */ /* 0x000fe200030e061f */
[----:B------:R-:W-:Y:S02]  /*129a0*/  SHF.R.U64 R13, R13, 0x3, RZ ;  /* 0x000000030d0d7819 */ /* 0x000fe400000012ff */
[----:B-1----:R-:W-:Y:S02]  /*129b0*/  @P2 SHF.R.U32.HI R24, RZ, R26, R25 ;  /* 0x0000001aff182219 */ /* 0x002fe40000011619 */
[C---:B------:R-:W-:Y:S02]  /*129c0*/  IADD3 R45, P6, R30.reuse, 0x7000, RZ ;  /* 0x000070001e2d7810 */ /* 0x040fe40007fde0ff */
[----:B------:R-:W-:Y:S01]  /*129d0*/  MOV R61, R32 ;  /* 0x00000020003d7202 */ /* 0x000fe20000000f00 */
[----:B------:R-:W-:Y:S01]  /*129e0*/  IMAD.MOV R32, RZ, RZ, -R24 ;  /* 0x000000ffff207224 */ /* 0x000fe200078e0a18 */
[----:B------:R-:W-:-:S02]  /*129f0*/  IADD3 R15, P1, R30, 0x3000, RZ ;  /* 0x000030001e0f7810 */ /* 0x000fc40007f3e0ff */
[----:B------:R-:W-:Y:S01]  /*12a00*/  SEL R46, R47, R46, P0 ;  /* 0x0000002e2f2e7207 */ /* 0x000fe20000000000 */
[----:B------:R-:W-:Y:S01]  /*12a10*/  IMAD R59, R5, R32, R59 ;  /* 0x00000020053b7224 */ /* 0x000fe200078e023b */
[----:B------:R-:W-:Y:S02]  /*12a20*/  LOP3.LUT R38, R13, R14, RZ, 0x3c, !PT ;  /* 0x0000000e0d267212 */ /* 0x000fe400078e3cff */
[----:B------:R-:W-:Y:S02]  /*12a30*/  LOP3.LUT R6, R45, 0x380, RZ, 0xc0, !PT ;  /* 0x000003802d067812 */ /* 0x000fe400078ec0ff */
[----:B------:R-:W-:Y:S02]  /*12a40*/  LOP3.LUT R14, R15, 0x380, RZ, 0xc0, !PT ;  /* 0x000003800f0e7812 */ /* 0x000fe400078ec0ff */
[----:B------:R-:W-:Y:S02]  /*12a50*/  MOV R79, R36 ;  /* 0x00000024004f7202 */ /* 0x000fe40000000f00 */
[----:B------:R-:W-:-:S02]  /*12a60*/  MOV R75, R38 ;  /* 0x00000026004b7202 */ /* 0x000fc40000000f00 */
[----:B------:R-:W-:Y:S02]  /*12a70*/  SHF.R.U64 R6, R6, 0x3, RZ ;  /* 0x0000000306067819 */ /* 0x000fe400000012ff */
[----:B------:R-:W-:Y:S02]  /*12a80*/  SHF.R.U64 R14, R14, 0x3, RZ ;  /* 0x000000030e0e7819 */ /* 0x000fe400000012ff */
[----:B------:R-:W-:Y:S02]  /*12a90*/  LOP3.LUT R6, R6, R45, RZ, 0x3c, !PT ;  /* 0x0000002d06067212 */ /* 0x000fe400078e3cff */
[----:B------:R-:W-:Y:S01]  /*12aa0*/  LOP3.LUT R14, R14, R15, RZ, 0x3c, !PT ;  /* 0x0000000f0e0e7212 */ /* 0x000fe200078e3cff */
[----:B------:R-:W-:Y:S01]  /*12ab0*/  IMAD.X R15, RZ, RZ, R31, P1 ;  /* 0x000000ffff0f7224 */ /* 0x000fe200008e061f */
[----:B------:R-:W-:Y:S02]  /*12ac0*/  SHF.R.S32.HI R26, RZ, 0x1f, R24 ;  /* 0x0000001fff1a7819 */ /* 0x000fe40000011418 */
[----:B------:R-:W-:-:S02]  /*12ad0*/  IADD3 R40, P1, R24, UR6, RZ ;  /* 0x0000000618287c10 */ /* 0x000fc4000ff3e0ff */
[----:B------:R-:W-:Y:S02]  /*12ae0*/  IADD3 R11, P4, R30, 0x5000, RZ ;  /* 0x000050001e0b7810 */ /* 0x000fe40007f9e0ff */
[----:B------:R-:W-:Y:S02]  /*12af0*/  SHF.R.S32.HI R36, RZ, 0x1f, R59 ;  /* 0x0000001fff247819 */ /* 0x000fe4000001143b */
[----:B------:R-:W-:Y:S01]  /*12b00*/  IADD3.X R41, R26, UR7, R41, P1, !PT ;  /* 0x000000071a297c10 */ /* 0x000fe20008ffe429 */
[----:B------:R-:W-:Y:S01]  /*12b10*/  ULDC.64 UR6, c[0x0][0xb88] ;  /* 0x0002e20000067ab9 */ /* 0x000fe20000000a00 */
[----:B------:R-:W-:Y:S01]  /*12b20*/  IADD3 R13, P3, R30, 0x4000, RZ ;  /* 0x000040001e0d7810 */ /* 0x000fe20007f7e0ff */
[----:B------:R-:W-:Y:S01]  /*12b30*/  IMAD R36, R36, UR6, RZ ;  /* 0x0000000624247c24 */ /* 0x000fe2000f8e02ff */
[----:B------:R-:W-:Y:S01]  /*12b40*/  LOP3.LUT R10, R11, 0x380, RZ, 0xc0, !PT ;  /* 0x000003800b0a7812 */ /* 0x000fe200078ec0ff */
[----:B------:R-:W-:Y:S01]  /*12b50*/  IMAD.WIDE.U32 R40, R59, UR6, R40 ;  /* 0x000000063b287c25 */ /* 0x000fe2000f8e0028 */
[----:B------:R-:W-:-:S02]  /*12b60*/  LOP3.LUT R12, R13, 0x380, RZ, 0xc0, !PT ;  /* 0x000003800d0c7812 */ /* 0x000fc400078ec0ff */
[----:B------:R-:W-:Y:S01]  /*12b70*/  SHF.R.U64 R10, R10, 0x3, RZ ;  /* 0x000000030a0a7819 */ /* 0x000fe200000012ff */
[----:B------:R-:W-:Y:S01]  /*12b80*/  IMAD R59, R59, UR7, R36 ;  /* 0x000000073b3b7c24 */ /* 0x000fe2000f8e0224 */
[----:B------:R-:W-:Y:S01]  /*12b90*/  SHF.R.U64 R12, R12, 0x3, RZ ;  /* 0x000000030c0c7819 */ /* 0x000fe200000012ff */
[----:B------:R-:W-:Y:S01]  /*12ba0*/  ULDC.64 UR6, c[0x0][0xb50] ;  /* 0x0002d40000067ab9 */ /* 0x000fe20000000a00 */
[----:B------:R-:W-:Y:S01]  /*12bb0*/  LOP3.LUT R10, R10, R11, RZ, 0x3c, !PT ;  /* 0x0000000b0a0a7212 */ /* 0x000fe200078e3cff */
[--C-:B------:R-:W-:Y:S01]  /*12bc0*/  IMAD.X R11, RZ, RZ, R31.reuse, P4 ;  /* 0x000000ffff0b7224 */ /* 0x100fe200020e061f */
[----:B------:R-:W-:Y:S02]  /*12bd0*/  LOP3.LUT P1, RZ, R190, 0x3, RZ, 0xc0, !PT ;  /* 0x00000003beff7812 */ /* 0x000fe4000782c0ff */
[----:B------:R-:W-:Y:S01]  /*12be0*/  LOP3.LUT R12, R12, R13, RZ, 0x3c, !PT ;  /* 0x0000000d0c0c7212 */ /* 0x000fe200078e3cff */
[----:B------:R-:W-:Y:S01]  /*12bf0*/  IMAD.X R13, RZ, RZ, R31, P3 ;  /* 0x000000ffff0d7224 */ /* 0x000fe200018e061f */
[----:B------:R-:W-:-:S02]  /*12c00*/  IADD3 R9, P5, R30, 0x6000, RZ ;  /* 0x000060001e097810 */ /* 0x000fc40007fbe0ff */
[----:B------:R-:W-:Y:S02]  /*12c10*/  LOP3.LUT R7, R30, 0x380, RZ, 0xc0, !PT ;  /* 0x000003801e077812 */ /* 0x000fe400078ec0ff */
[----:B------:R-:W-:Y:S02]  /*12c20*/  LOP3.LUT R8, R9, 0x380, RZ, 0xc0, !PT ;  /* 0x0000038009087812 */ /* 0x000fe400078ec0ff */
[----:B------:R-:W-:Y:S02]  /*12c30*/  SHF.R.U64 R7, R7, 0x3, RZ ;  /* 0x0000000307077819 */ /* 0x000fe400000012ff */
[----:B------:R-:W-:Y:S02]  /*12c40*/  SHF.R.U64 R8, R8, 0x3, RZ ;  /* 0x0000000308087819 */ /* 0x000fe400000012ff */
[----:B------:R-:W-:Y:S01]  /*12c50*/  LOP3.LUT R30, R7, R30, RZ, 0x3c, !PT ;  /* 0x0000001e071e7212 */ /* 0x000fe200078e3cff */
[--C-:B------:R-:W-:Y:S01]  /*12c60*/  IMAD.X R7, RZ, RZ, R31.reuse, P6 ;  /* 0x000000ffff077224 */ /* 0x100fe200030e061f */
[----:B------:R-:W-:Y:S01]  /*12c70*/  LOP3.LUT R8, R8, R9, RZ, 0x3c, !PT ;  /* 0x0000000908087212 */ /* 0x000fe200078e3cff */
[----:B------:R-:W-:Y:S01]  /*12c80*/  IMAD.X R9, RZ, RZ, R31, P5 ;  /* 0x000000ffff097224 */ /* 0x000fe200028e061f */
[----:B--2---:R-:W-:Y:S01]  /*12c90*/  LOP3.LUT R35, R17, 0x2, RZ, 0x3c, !PT ;  /* 0x0000000211237812 */ /* 0x004fe200078e3cff */
[----:B------:R-:W-:Y:S04]  /*12ca0*/  SHFL.IDX PT, R44, R44, R17, 0x1c1f ;  /* 0x001c1f112c2c7589 */ /* 0x000fe800000e0000 */
[----:B------:R-:W-:Y:S04]  /*12cb0*/  SHFL.IDX PT, R48, R48, R17, 0x1c1f ;  /* 0x001c1f1130307589 */ /* 0x000fe800000e0000 */
[----:B------:R-:W0:Y:S04]  /*12cc0*/  SHFL.IDX PT, R25, R94, R35, 0x1c1f ;  /* 0x001c1f235e197589 */ /* 0x000e2800000e0000 */
[----:B------:R-:W1:Y:S04]  /*12cd0*/  SHFL.IDX PT, R27, R90, R35, 0x1c1f ;  /* 0x001c1f235a1b7589 */ /* 0x000e6800000e0000 */
[----:B------:R-:W-:Y:S04]  /*12ce0*/  SHFL.IDX PT, R76, R76, R17, 0x1c1f ;  /* 0x001c1f114c4c7589 */ /* 0x000fe800000e0000 */
[----:B------:R-:W2:Y:S04]  /*12cf0*/  SHFL.IDX PT, R33, R56, R35, 0x1c1f ;  /* 0x001c1f2338217589 */ /* 0x000ea800000e0000 */
[----:B------:R-:W-:Y:S04]  /*12d00*/  SHFL.IDX PT, R50, R50, R17, 0x1c1f ;  /* 0x001c1f1132327589 */ /* 0x000fe800000e0000 */
[----:B------:R-:W-:Y:S04]  /*12d10*/  SHFL.IDX PT, R54, R54, R17, 0x1c1f ;  /* 0x001c1f1136367589 */ /* 0x000fe800000e0000 */
[----:B------:R-:W-:Y:S01]  /*12d20*/  SHFL.IDX PT, R60, R60, R17, 0x1c1f ;  /* 0x001c1f113c3c7589 */ /* 0x000fe200000e0000 */
[----:B0-----:R-:W-:-:S02]  /*12d30*/  SEL R24, R44, R25, P0 ;  /* 0x000000192c187207 */ /* 0x001fc40000000000 */
[----:B------:R-:W-:Y:S01]  /*12d40*/  SEL R26, R25, R44, P0 ;  /* 0x0000002c191a7207 */ /* 0x000fe20000000000 */
[----:B------:R-:W-:Y:S01]  /*12d50*/  SHFL.IDX PT, R64, R64, R17, 0x1c1f ;  /* 0x001c1f1140407589 */ /* 0x000fe200000e0000 */
[----:B-1----:R-:W-:Y:S01]  /*12d60*/  SEL R32, R48, R27, P0 ;  /* 0x0000001b30207207 */ /* 0x002fe20000000000 */
[----:B------:R-:W-:Y:S01]  /*12d70*/  VIADD R44, R193, UR38 ;  /* 0x00000026c12c7c36 */ /* 0x000fe20008000000 */
        /* <DEDUP_REMOVED lines=15> */
[----:B------:R-:W-:Y:S04]  /*12e70*/  SHFL.IDX PT, R43, R58, R35, 0x1c1f ;  /* 0x001c1f233a2b7589 */ /* 0x000fe800000e0000 */
[----:B------:R-:W-:Y:S04]  /*12e80*/  SHFL.IDX PT, R45, R62, R35, 0x1c1f ;  /* 0x001c1f233e2d7589 */ /* 0x000fe800000e0000 */
[----:B------:R-:W-:Y:S04]  /*12e90*/  SHFL.IDX PT, R53, R86, R35, 0x1c1f ;  /* 0x001c1f2356357589 */ /* 0x000fe800000e0000 */
[----:B------:R-:W-:Y:S01]  /*12ea0*/  SHFL.IDX PT, R55, R92, R35, 0x1c1f ;  /* 0x001c1f235c377589 */ /* 0x000fe200000e0000 */
[----:B0-----:R-:W-:-:S02]  /*12eb0*/  SEL R36, R50, R17, P0 ;  /* 0x0000001132247207 */ /* 0x001fc40000000000 */
[----:B------:R-:W-:Y:S01]  /*12ec0*/  SEL R38, R17, R50, P0 ;  /* 0x0000003211267207 */ /* 0x000fe20000000000 */
[----:B------:R-:W-:Y:S01]  /*12ed0*/  SHFL.IDX PT, R47, R66, R35, 0x1c1f ;  /* 0x001c1f23422f7589 */ /* 0x000fe200000e0000 */
[----:B------:R-:W-:Y:S01]  /*12ee0*/  IMAD R17, R5, UR5, RZ ;  /* 0x0000000505117c24 */ /* 0x000fe2000f8e02ff */
[----:B-1----:R-:W-:Y:S02]  /*12ef0*/  SEL R33, R78, R37, P0 ;  /* 0x000000254e217207 */ /* 0x002fe40000000000 */
[----:B------:R-:W-:Y:S02]  /*12f00*/  SHFL.IDX PT, R57, R98, R35, 0x1c1f ;  /* 0x001c1f2362397589 */ /* 0x000fe400000e0000 */
[----:B------:R-:W-:Y:S02]  /*12f10*/  ISETP.GE.OR P3, PT, R44, R17, P1 ;  /* 0x000000112c00720c */ /* 0x000fe40000f66670 */
[----:B------:R-:W0:Y:S04]  /*12f20*/  SHFL.IDX PT, R67, R102, R35, 0x1c1f ;  /* 0x001c1f2366437589 */ /* 0x000e2800000e0000 */
[----:B------:R-:W1:Y:S04]  /*12f30*/  SHFL.IDX PT, R49, R70, R35, 0x1c1f ;  /* 0x001c1f2346317589 */ /* 0x000e6800000e0000 */
[----:B------:R-:W3:Y:S04]  /*12f40*/  SHFL.IDX PT, R71, R106, R35, 0x1c1f ;  /* 0x001c1f236a477589 */ /* 0x000ee800000e0000 */
[----:B------:R4:W3:Y:S04]  /*12f50*/  SHFL.IDX PT, R51, R74, R35, 0x1c1f ;  /* 0x001c1f234a337589 */ /* 0x0008e800000e0000 */
[----:B------:R1:W-:Y:S01]  /*12f60*/  STSM.16.M88.4 [R63], R24 ;  /* 0x000000183f007844 */ /* 0x0003e20000000200 */
[----:B----4-:R-:W-:-:S02]  /*12f70*/  SEL R35, R37, R78, P0 ;  /* 0x0000004e25237207 */ /* 0x010fc40000000000 */
[----:B--2---:R-:W-:Y:S02]  /*12f80*/  SEL R37, R82, R39, P0 ;  /* 0x0000002752257207 */ /* 0x004fe40000000000 */
[----:B------:R-:W-:Y:S01]  /*12f90*/  SEL R39, R39, R82, P0 ;  /* 0x0000005227277207 */ /* 0x000fe20000000000 */
[----:B------:R2:W-:Y:S01]  /*12fa0*/  STSM.16.M88.4 [R61], R32 ;  /* 0x000000203d007844 */ /* 0x0005e20000000200 */
[----:B0-----:R-:W-:Y:S02]  /*12fb0*/  SEL R65, R100, R67, P0 ;  /* 0x0000004364417207 */ /* 0x001fe40000000000 */
[----:B-1----:R-:W-:Y:S01]  /*12fc0*/  SEL R66, R49, R68, P0 ;  /* 0x0000004431427207 */ /* 0x002fe20000000000 */
[----:B------:R0:W-:Y:S01]  /*12fd0*/  STSM.16.M88.4 [R42], R36 ;  /* 0x000000242a007844 */ /* 0x0001e20000000200 */
[----:B------:R-:W-:Y:S01]  /*12fe0*/  VIADD R24, R44, 0x8 ;  /* 0x000000082c187836 */ /* 0x000fe20000000000 */
[----:B------:R-:W-:Y:S01]  /*12ff0*/  SEL R26, R43, R54, P0 ;  /* 0x000000362b1a7207 */ /* 0x000fe20000000000 */
[----:B------:R-:W-:Y:S01]  /*13000*/  IMAD.IADD R25, R41, 0x1, R59 ;  /* 0x0000000129197824 */ /* 0x000fe200078e023b */
[----:B------:R-:W-:-:S02]  /*13010*/  LEA R41, P4, R40, UR6, 0x2 ;  /* 0x0000000628297c11 */ /* 0x000fc4000f8810ff */
[----:B------:R-:W-:Y:S02]  /*13020*/  ISETP.GE.OR P1, PT, R24, R17, P1 ;  /* 0x000000111800720c */ /* 0x000fe40000f26670 */
[----:B------:R-:W-:Y:S01]  /*13030*/  LEA.HI.X R44, R40, UR7, R25, 0x2, P4 ;  /* 0x00000007282c7c11 */ /* 0x000fe2000a0f1419 */
[----:B------:R-:W-:Y:S01]  /*13040*/  SHFL.IDX PT, R62, R41, 0x1, 0x1c1f ;  /* 0x003c1f00293e7f89 */ /* 0x000fe200000e0000 */
[----:B------:R-:W-:Y:S02]  /*13050*/  SEL R24, R54, R43, P0 ;  /* 0x0000002b36187207 */ /* 0x000fe40000000000 */
[----:B--2---:R-:W-:Y:S01]  /*13060*/  SEL R32, R60, R45, P0 ;  /* 0x0000002d3c207207 */ /* 0x004fe20000000000 */
[----:B------:R-:W-:Y:S01]  /*13070*/  SHFL.IDX PT, R61, R44, RZ, 0x1c1f ;  /* 0x001c1fff2c3d7589 */ /* 0x000fe200000e0000 */
[----:B------:R-:W-:Y:S02]  /*13080*/  SEL R34, R45, R60, P0 ;  /* 0x0000003c2d227207 */ /* 0x000fe40000000000 */
[----:B------:R-:W-:Y:S01]  /*13090*/  SEL R25, R84, R53, P0 ;  /* 0x0000003554197207 */ /* 0x000fe20000000000 */
[----:B------:R1:W2:Y:S01]  /*130a0*/  SHFL.IDX PT, R60, R41, RZ, 0x1c1f ;  /* 0x001c1fff293c7589 */ /* 0x0002a200000e0000 */
[----:B------:R-:W-:-:S02]  /*130b0*/  SEL R27, R53, R84, P0 ;  /* 0x00000054351b7207 */ /* 0x000fc40000000000 */
[----:B------:R-:W-:Y:S01]  /*130c0*/  SEL R33, R88, R55, P0 ;  /* 0x0000003758217207 */ /* 0x000fe20000000000 */
[----:B------:R-:W4:Y:S01]  /*130d0*/  SHFL.IDX PT, R63, R44, 0x1, 0x1c1f ;  /* 0x003c1f002c3f7f89 */ /* 0x000f2200000e0000 */
[----:B------:R-:W-:Y:S02]  /*130e0*/  SEL R35, R55, R88, P0 ;  /* 0x0000005837237207 */ /* 0x000fe40000000000 */
[----:B------:R-:W-:Y:S01]  /*130f0*/  SEL R40, R64, R47, P0 ;  /* 0x0000002f40287207 */ /* 0x000fe20000000000 */
[----:B------:R-:W-:Y:S01]  /*13100*/  STSM.16.M88.4 [R81], R24 ;  /* 0x0000001851007844 */ /* 0x000fe20000000200 */
[----:B0-----:R-:W-:Y:S02]  /*13110*/  SEL R42, R47, R64, P0 ;  /* 0x000000402f2a7207 */ /* 0x001fe40000000000 */
[----:B-1----:R-:W-:Y:S01]  /*13120*/  SEL R41, R96, R57, P0 ;  /* 0x0000003960297207 */ /* 0x002fe20000000000 */
[----:B------:R-:W-:Y:S01]  /*13130*/  STSM.16.M88.4 [R79], R32 ;  /* 0x000000204f007844 */ /* 0x000fe20000000200 */
[----:B------:R-:W-:-:S02]  /*13140*/  SEL R43, R57, R96, P0 ;  /* 0x00000060392b7207 */ /* 0x000fc40000000000 */
[----:B------:R-:W-:Y:S02]  /*13150*/  SEL R64, R68, R49, P0 ;  /* 0x0000003144407207 */ /* 0x000fe40000000000 */
[----:B------:R-:W-:Y:S01]  /*13160*/  SEL R67, R67, R100, P0 ;  /* 0x0000006443437207 */ /* 0x000fe20000000000 */
[----:B------:R-:W-:Y:S01]  /*13170*/  STSM.16.M88.4 [R77], R40 ;  /* 0x000000284d007844 */ /* 0x000fe20000000200 */
[----:B---3--:R-:W-:Y:S02]  /*13180*/  SEL R69, R104, R71, P0 ;  /* 0x0000004768457207 */ /* 0x008fe40000000000 */
[----:B------:R-:W-:Y:S01]  /*13190*/  SEL R68, R72, R51, P0 ;  /* 0x0000003348447207 */ /* 0x000fe20000000000 */
[----:B------:R0:W-:Y:S01]  /*131a0*/  STSM.16.M88.4 [R75], R64 ;  /* 0x000000404b007844 */ /* 0x0001e20000000200 */
[----:B------:R-:W-:Y:S02]  /*131b0*/  SEL R70, R51, R72, P0 ;  /* 0x0000004833467207 */ /* 0x000fe40000000000 */
[----:B------:R-:W-:-:S05]  /*131c0*/  SEL R71, R71, R104, P0 ;  /* 0x0000006847477207 */ /* 0x000fca0000000000 */
[----:B------:R-:W-:Y:S01]  /*131d0*/  STSM.16.M88.4 [R73], R68 ;  /* 0x0000004449007844 */ /* 0x000fe20000000200 */
[----:B------:R-:W-:Y:S08]  /*131e0*/  BAR.SYNC.DEFER_BLOCKING 0x1, 0x100 ;  /* 0x0044000000007b1d */ /* 0x000ff00000010000 */
[----:B0-----:R-:W0:Y:S01]  /*131f0*/  @P2 LDC R64, c[0x0][0xbec] ;  /* 0x0002fb00ff402b82 */ /* 0x001e220000000800 */
[----:B------:R-:W-:Y:S01]  /*13200*/  UIMAD UR5, UR12, UR8, URZ ;  /* 0x000000080c0572a4 */ /* 0x000fe2000f8e023f */
[----:B--2---:R1:W-:Y:S04]  /*13210*/  @!P3 ST.E desc[UR50][R60.64], R3 ;  /* 0x000000033c00b985 */ /* 0x0043e8000c101932 */
[----:B----4-:R2:W-:Y:S01]  /*13220*/  @!P1 ST.E desc[UR50][R62.64], R0 ;  /* 0x000000003e009985 */ /* 0x0105e2000c101932 */
[----:B------:R-:W-:-:S03]  /*13230*/  UIMAD.WIDE.U32 UR6, UR37, UR8, URZ ;  /* 0x00000008250672a5 */ /* 0x000fc6000f8e003f */
[----:B------:R3:W5:Y:S01]  /*13240*/  LD.E.128 R40, desc[UR50][R8.64] ;  /* 0x0000003208287980 */ /* 0x000762000c101d00 */
[----:B-1----:R-:W1:Y:S01]  /*13250*/  @P2 LDC R61, c[0x0][0xbf0] ;  /* 0x0002fc00ff3d2b82 */ /* 0x002e620000000800 */
[----:B--2---:R-:W-:Y:S01]  /*13260*/  IMAD R0, R188, 0x20, R189 ;  /* 0x00000020bc007824 */ /* 0x004fe200078e02bd */
[----:B------:R-:W-:Y:S01]  /*13270*/  UIMAD UR5, UR37, UR9, UR5 ;  /* 0x00000009250572a4 */ /* 0x000fe2000f8e0205 */
[----:B------:R2:W5:Y:S02]  /*13280*/  LD.E.128 R32, desc[UR50][R6.64] ;  /* 0x0000003206207980 */ /* 0x000564000c101d00 */
[----:B---3--:R-:W-:Y:S01]  /*13290*/  VIADD R9, R0, UR38 ;  /* 0x0000002600097c36 */ /* 0x008fe20008000000 */
[----:B------:R-:W-:Y:S01]  /*132a0*/  UIMAD UR8, UR13, UR10, URZ ;  /* 0x0000000a0d0872a4 */ /* 0x000fe2000f8e023f */
[----:B------:R-:W5:Y:S02]  /*132b0*/  LD.E.128 R48, desc[UR50][R30.64] ;  /* 0x000000321e307980 */ /* 0x000f64000c101d00 */
[----:B0-----:R-:W-:Y:S01]  /*132c0*/  @P2 IMAD.HI.U32 R0, R9, R64, RZ ;  /* 0x0000004009002227 */ /* 0x001fe200078e00ff */
[----:B------:R-:W-:Y:S01]  /*132d0*/  UIADD3 UR7, UR7, UR5, URZ ;  /* 0x0000000507077290 */ /* 0x000fe2000fffe03f */
[----:B------:R-:W5:Y:S02]  /*132e0*/  LD.E.128 R44, desc[UR50][R28.64] ;  /* 0x000000321c2c7980 */ /* 0x000f64000c101d00 */
[----:B------:R-:W-:Y:S01]  /*132f0*/  IMAD.MOV.U32 R3, RZ, RZ, R9 ;  /* 0x000000ffff037224 */ /* 0x000fe200078e0009 */
[----:B------:R-:W-:Y:S01]  /*13300*/  UIMAD UR5, UR44, UR11, UR8 ;  /* 0x0000000b2c0572a4 */ /* 0x000fe2000f8e0208 */
[----:B------:R-:W5:Y:S01]  /*13310*/  LD.E.128 R36, desc[UR50][R20.64] ;  /* 0x0000003214247980 */ /* 0x000f62000c101d00 */
[----:B------:R-:W-:Y:S01]  /*13320*/  UIMAD.WIDE.U32 UR6, UR44, UR10, UR6 ;  /* 0x0000000a2c0672a5 */ /* 0x000fe2000f8e0006 */
[----:B------:R-:W-:-:S02]  /*13330*/  ULDC.64 UR8, c[0x0][0xae0] ;  /* 0x0002b80000087ab9 */ /* 0x000fc40000000a00 */
[----:B------:R-:W5:Y:S01]  /*13340*/  LD.E.128 R24, desc[UR50][R14.64] ;  /* 0x000000320e187980 */ /* 0x000f62000c101d00 */
[----:B-1----:R-:W-:Y:S01]  /*13350*/  @P2 SHF.R.U32.HI R3, RZ, R61, R0 ;  /* 0x0000003dff032219 */ /* 0x002fe20000011600 */
[----:B------:R-:W-:Y:S02]  /*13360*/  UIADD3 UR5, UR7, UR5, URZ ;  /* 0x0000000507057290 */ /* 0x000fe4000fffe03f */
[----:B------:R-:W5:Y:S01]  /*13370*/  LD.E.128 R56, desc[UR50][R12.64] ;  /* 0x000000320c387980 */ /* 0x000f62000c101d00 */
[--C-:B------:R-:W-:Y:S01]  /*13380*/  SHF.R.S32.HI R0, RZ, 0x1f, R3.reuse ;  /* 0x0000001fff007819 */ /* 0x100fe20000011403 */
[----:B------:R-:W-:Y:S02]  /*13390*/  IMAD.MOV R8, RZ, RZ, -R3 ;  /* 0x000000ffff087224 */ /* 0x000fe400078e0a03 */
[----:B------:R0:W5:Y:S01]  /*133a0*/  LD.E.128 R52, desc[UR50][R10.64] ;  /* 0x000000320a347980 */ /* 0x000162000c101d00 */
[----:B--2---:R-:W-:Y:S02]  /*133b0*/  IMAD.U32 R7, RZ, RZ, UR7 ;  /* 0x00000007ff077e24 */ /* 0x004fe4000f8e00ff */
[----:B------:R-:W-:Y:S01]  /*133c0*/  IMAD R0, R0, UR8, RZ ;  /* 0x0000000800007c24 */ /* 0x000fe2000f8e02ff */
[----:B------:R-:W-:Y:S01]  /*133d0*/  @!PT LDS RZ, [RZ] ;  /* 0x00000000fffff984 */ /* 0x000fe20000000800 */
[----:B------:R-:W-:Y:S01]  /*133e0*/  @!PT LDS RZ, [RZ] ;  /* 0x00000000fffff984 */ /* 0x000fe20000000800 */
[----:B------:R-:W-:Y:S01]  /*133f0*/  @!PT LDS RZ, [RZ] ;  /* 0x00000000fffff984 */ /* 0x000fe20000000800 */
[----:B------:R-:W-:Y:S01]  /*13400*/  @!PT LDS RZ, [RZ] ;  /* 0x00000000fffff984 */ /* 0x000fe20000000800 */
[----:B------:R1:W-:Y:S06]  /*13410*/  MEMBAR.ALL.CTA ;  /* 0x0000000000007992 */ /* 0x0003ec0000008000 */
[----:B-1----:R-:W1:Y:S01]  /*13420*/  FENCE.VIEW.ASYNC.S ;  /* 0x00000000000073c6 */ /* 0x002e620000000000 */
[----:B------:R-:W-:-:S02]  /*13430*/  IMAD R5, R5, R8, R9 ;  /* 0x0000000805057224 */ /* 0x000fc400078e0209 */
        /* <DEDUP_REMOVED lines=21> */
[----:B-1----:R0:W1:Y:S01]  /*13590*/  SHFL.IDX PT, R6, R8, RZ, 0x181f ;  /* 0x00181fff08067589 */ /* 0x00206200000e0000 */
[----:B------:R-:W-:Y:S01]  /*135a0*/  ISETP.GE.AND P1, PT, R0, R17, PT ;  /* 0x000000110000720c */ /* 0x000fe20003f26270 */
[----:B------:R-:W-:Y:S01]  /*135b0*/  BSSY B1, `(.L_x_8059) ;  /* 0x000000d000017945 */ /* 0x000fe20003800000 */
[----:B------:R0:W-:Y:S01]  /*135c0*/  SYNCS.ARRIVE.TRANS64.RED.A1T0 RZ, [R4+URZ], RZ ;  /* 0x000000ff04ff79a7 */ /* 0x0001e2000810043f */
[----:B------:R0:W2:Y:S02]  /*135d0*/  SHFL.IDX PT, R0, R3, RZ, 0x181f ;  /* 0x00181fff03007589 */ /* 0x0000a400000e0000 */
[----:B------:R-:W-:Y:S08]  /*135e0*/  @P2 BRA `(.L_x_8060) ;  /* 0x0000000000242947 */ /* 0x000ff00003800000 */
[----:B------:R-:W-:Y:S02]  /*135f0*/  ULDC UR5, c[0x0][0xac8] ;  /* 0x0002b20000057ab9 */ /* 0x000fe40000000800 */
[----:B------:R-:W-:Y:S02]  /*13600*/  ISETP.GE.AND P2, PT, R22, UR5, PT ;  /* 0x0000000516007c0c */ /* 0x000fe4000bf46270 */
[----:B------:R-:W-:-:S11]  /*13610*/  ISETP.GE.AND P3, PT, R23, UR5, PT ;  /* 0x0000000517007c0c */ /* 0x000fd6000bf66270 */
[CC--:B01----:R-:W-:Y:S02]  /*13620*/  @!P2 LEA R4, P4, R22.reuse, R6.reuse, 0x1 ;  /* 0x000000061604a211 */ /* 0x0c3fe400078808ff */
[C---:B------:R-:W-:Y:S02]  /*13630*/  @!P3 LEA R6, P5, R23.reuse, R6, 0x1 ;  /* 0x000000061706b211 */ /* 0x040fe400078a08ff */
[-C--:B--2---:R-:W-:Y:S02]  /*13640*/  @!P2 LEA.HI.X R5, R22, R0.reuse, R196, 0x1, P4 ;  /* 0x000000001605a211 */ /* 0x084fe400020f0cc4 */
[----:B------:R-:W-:-:S03]  /*13650*/  @!P3 LEA.HI.X R7, R23, R0, R195, 0x1, P5 ;  /* 0x000000001707b211 */ /* 0x000fc600028f0cc3 */
[----:B-----5:R3:W-:Y:S04]  /*13660*/  @!P2 ST.E.128 desc[UR50][R4.64], R48 ;  /* 0x000000300400a985 */ /* 0x0207e8000c101d32 */
[----:B------:R3:W-:Y:S02]  /*13670*/  @!P3 ST.E.128 desc[UR50][R6.64], R56 ;  /* 0x000000380600b985 */ /* 0x0007e4000c101d32 */
.L_x_8060:
[----:B------:R-:W-:Y:S05]  /*13680*/  BSYNC B1 ;  /* 0x0000000000017941 */ /* 0x000fea0003800000 */
.L_x_8059:
[----:B--2---:R2:W4:Y:S01]  /*13690*/  SHFL.IDX PT, R0, R3, 0x1, 0x181f ;  /* 0x00381f0003007f89 */ /* 0x00452200000e0000 */
[----:B------:R-:W-:Y:S03]  /*136a0*/  BSSY B1, `(.L_x_8061) ;  /* 0x000000c000017945 */ /* 0x000fe60003800000 */
[----:B-1-3--:R2:W1:Y:S01]  /*136b0*/  SHFL.IDX PT, R6, R8, 0x1, 0x181f ;  /* 0x00381f0008067f89 */ /* 0x00a46200000e0000 */
[----:B------:R-:W-:Y:S05]  /*136c0*/  @P0 BRA `(.L_x_8062) ;  /* 0x0000000000240947 */ /* 0x000fea0003800000 */
[----:B------:R-:W-:Y:S02]  /*136d0*/  ULDC UR5, c[0x0][0xac8] ;  /* 0x0002b20000057ab9 */ /* 0x000fe40000000800 */
[----:B------:R-:W-:Y:S02]  /*136e0*/  ISETP.GE.AND P3, PT, R22, UR5, PT ;  /* 0x0000000516007c0c */ /* 0x000fe4000bf66270 */
[----:B------:R-:W-:-:S11]  /*136f0*/  ISETP.GE.AND P4, PT, R23, UR5, PT ;  /* 0x0000000517007c0c */ /* 0x000fd6000bf86270 */
[CC--:B01----:R-:W-:Y:S02]  /*13700*/  @!P3 LEA R4, P0, R22.reuse, R6.reuse, 0x1 ;  /* 0x000000061604b211 */ /* 0x0c3fe400078008ff */
[C---:B------:R-:W-:Y:S02]  /*13710*/  @!P4 LEA R6, P2, R23.reuse, R6, 0x1 ;  /* 0x000000061706c211 */ /* 0x040fe400078408ff */
[-C--:B----4-:R-:W-:Y:S02]  /*13720*/  @!P3 LEA.HI.X R5, R22, R0.reuse, R196, 0x1, P0 ;  /* 0x000000001605b211 */ /* 0x090fe400000f0cc4 */
[----:B------:R-:W-:-:S03]  /*13730*/  @!P4 LEA.HI.X R7, R23, R0, R195, 0x1, P2 ;  /* 0x000000001707c211 */ /* 0x000fc600010f0cc3 */
[----:B-----5:R3:W-:Y:S04]  /*13740*/  @!P3 ST.E.128 desc[UR50][R4.64], R44 ;  /* 0x0000002c0400b985 */ /* 0x0207e8000c101d32 */
[----:B------:R3:W-:Y:S02]  /*13750*/  @!P4 ST.E.128 desc[UR50][R6.64], R52 ;  /* 0x000000340600c985 */ /* 0x0007e4000c101d32 */
.L_x_8062:
[----:B------:R-:W-:Y:S05]  /*13760*/  BSYNC B1 ;  /* 0x0000000000017941 */ /* 0x000fea0003800000 */
.L_x_8061:
[----:B----4-:R4:W0:Y:S01]  /*13770*/  SHFL.IDX PT, R0, R3, 0x2, 0x181f ;  /* 0x00581f0003007f89 */ /* 0x01082200000e0000 */
        /* <DEDUP_REMOVED lines=8> */
[-C--:B------:R-:W-:Y:S02]  /*13800*/  @!P2 LEA.HI.X R5, R22, R0.reuse, R196, 0x1, P0 ;  /* 0x000000001605a211 */ /* 0x080fe400000f0cc4 */
[----:B------:R-:W-:-:S03]  /*13810*/  @!P3 LEA.HI.X R7, R23, R0, R195, 0x1, P1 ;  /* 0x000000001707b211 */ /* 0x000fc600008f0cc3 */
[----:B-----5:R3:W-:Y:S04]  /*13820*/  @!P2 ST.E.128 desc[UR50][R4.64], R36 ;  /* 0x000000240400a985 */ /* 0x0207e8000c101d32 */
[----:B------:R3:W-:Y:S02]  /*13830*/  @!P3 ST.E.128 desc[UR50][R6.64], R40 ;  /* 0x000000280600b985 */ /* 0x0007e4000c101d32 */
.L_x_8064:
[----:B------:R-:W-:Y:S05]  /*13840*/  BSYNC B1 ;  /* 0x0000000000017941 */ /* 0x000fea0003800000 */
.L_x_8063:
[----:B0-----:R-:W-:Y:S01]  /*13850*/  VIADD R0, R10, 0x60 ;  /* 0x000000600a007836 */ /* 0x001fe20000000000 */
[----:B--2-4-:R-:W0:Y:S04]  /*13860*/  SHFL.IDX PT, R3, R3, 0x3, 0x181f ;  /* 0x00781f0003037f89 */ /* 0x014e2800000e0000 */
[----:B------:R-:W-:Y:S01]  /*13870*/  ISETP.GE.AND P0, PT, R0, R17, PT ;  /* 0x000000110000720c */ /* 0x000fe20003f06270 */
[----:B------:R-:W2:-:S12]  /*13880*/  SHFL.IDX PT, R8, R8, 0x3, 0x181f ;  /* 0x00781f0008087f89 */ /* 0x000e9800000e0000 */
[----:B------:R-:W-:Y:S05]  /*13890*/  @P0 BRA `(.L_x_8065) ;  /* 0x0000000800800947 */ /* 0x000fea0003800000 */
[----:B------:R-:W-:Y:S02]  /*138a0*/  ULDC UR5, c[0x0][0xac8] ;  /* 0x0002b20000057ab9 */ /* 0x000fe40000000800 */
[----:B------:R-:W-:-:S13]  /*138b0*/  ISETP.GE.AND P1, PT, R22, UR5, PT ;  /* 0x0000000516007c0c */ /* 0x000fda000bf26270 */
[----:B--23--:R-:W-:-:S04]  /*138c0*/  @!P1 LEA R4, P0, R22, R8, 0x1 ;  /* 0x0000000816049211 */ /* 0x00cfc800078008ff */
[----:B0-----:R-:W-:Y:S02]  /*138d0*/  @!P1 LEA.HI.X R5, R22, R3, R196, 0x1, P0 ;  /* 0x0000000316059211 */ /* 0x001fe400000f0cc4 */
[----:B------:R-:W-:-:S03]  /*138e0*/  ISETP.GE.AND P0, PT, R23, UR5, PT ;  /* 0x0000000517007c0c */ /* 0x000fc6000bf06270 */
[----:B-----5:R4:W-:Y:S10]  /*138f0*/  @!P1 ST.E.128 desc[UR50][R4.64], R24 ;  /* 0x0000001804009985 */ /* 0x0209f4000c101d32 */
[----:B------:R-:W-:Y:S05]  /*13900*/  @P0 BRA `(.L_x_8065) ;  /* 0x0000000800640947 */ /* 0x000fea0003800000 */
[----:B----4-:R-:W-:-:S04]  /*13910*/  LEA R4, P0, R23, R8, 0x1 ;  /* 0x0000000817047211 */ /* 0x010fc800078008ff */
[----:B------:R-:W-:-:S05]  /*13920*/  LEA.HI.X R5, R23, R3, R195, 0x1, P0 ;  /* 0x0000000317057211 */ /* 0x000fca00000f0cc3 */
[----:B------:R0:W-:Y:S01]  /*13930*/  ST.E.128 desc[UR50][R4.64], R32 ;  /* 0x0000002004007985 */ /* 0x0001e2000c101d32 */
[----:B------:R-:W-:Y:S05]  /*13940*/  BRA `(.L_x_8065) ;  /* 0x0000000800547947 */ /* 0x000fea0003800000 */
.L_x_8058:
        /* <DEDUP_REMOVED lines=50> */
.L_x_8067:
[----:B------:R-:W-:Y:S05]  /*13c70*/  BSYNC B1 ;  /* 0x0000000000017941 */ /* 0x000fea0003800000 */
.L_x_8066:
        /* <DEDUP_REMOVED lines=48> */
[----:B------:R-:W-:-:S11]  /*13f80*/  ISETP.GE.AND P5, PT, R23, UR5, PT ;  /* 0x0000000517007c0c */ /* 0x000fd6000bfa6270 */
[CC--:B-1----:R-:W-:Y:S02]  /*13f90*/  @!P4 LEA R10, P2, R22.reuse, R4.reuse, 0x1 ;  /* 0x00000004160ac211 */ /* 0x0c2fe400078408ff */
[C---:B------:R-:W-:Y:S02]  /*13fa0*/  @!P5 LEA R4, P3, R23.reuse, R4, 0x1 ;  /* 0x000000041704d211 */ /* 0x040fe400078608ff */
[-C--:B--2---:R-:W-:Y:S02]  /*13fb0*/  @!P4 LEA.HI.X R11, R22, R0.reuse, R196, 0x1, P2 ;  /* 0x00000000160bc211 */ /* 0x084fe400010f0cc4 */
[----:B------:R-:W-:-:S03]  /*13fc0*/  @!P5 LEA.HI.X R5, R23, R0, R195, 0x1, P3 ;  /* 0x000000001705d211 */ /* 0x000fc600018f0cc3 */
[----:B------:R3:W-:Y:S04]  /*13fd0*/  @!P4 ST.E.128 desc[UR50][R10.64], RZ ;  /* 0x000000ff0a00c985 */ /* 0x0007e8000c101d32 */
[----:B------:R3:W-:Y:S02]  /*13fe0*/  @!P5 ST.E.128 desc[UR50][R4.64], RZ ;  /* 0x000000ff0400d985 */ /* 0x0007e4000c101d32 */
.L_x_8069:
[----:B------:R-:W-:Y:S05]  /*13ff0*/  BSYNC B1 ;  /* 0x0000000000017941 */ /* 0x000fea0003800000 */
.L_x_8068:
[----:B--2---:R2:W4:Y:S01]  /*14000*/  SHFL.IDX PT, R0, R7, 0x1, 0x181f ;  /* 0x00381f0007007f89 */ /* 0x00452200000e0000 */
[----:B------:R-:W-:Y:S03]  /*14010*/  BSSY B1, `(.L_x_8070) ;  /* 0x000000c000017945 */ /* 0x000fe60003800000 */
[----:B-1-3--:R2:W1:Y:S01]  /*14020*/  SHFL.IDX PT, R4, R6, 0x1, 0x181f ;  /* 0x00381f0006047f89 */ /* 0x00a46200000e0000 */
[----:B------:R-:W-:Y:S05]  /*14030*/  @P1 BRA `(.L_x_8071) ;  /* 0x0000000000241947 */ /* 0x000fea0003800000 */
[----:B------:R-:W-:Y:S02]  /*14040*/  ULDC UR5, c[0x0][0xac8] ;  /* 0x0002b20000057ab9 */ /* 0x000fe40000000800 */
[----:B------:R-:W-:Y:S02]  /*14050*/  ISETP.GE.AND P3, PT, R22, UR5, PT ;  /* 0x0000000516007c0c */ /* 0x000fe4000bf66270 */
[----:B------:R-:W-:-:S11]  /*14060*/  ISETP.GE.AND P4, PT, R23, UR5, PT ;  /* 0x0000000517007c0c */ /* 0x000fd6000bf86270 */
[CC--:B-1----:R-:W-:Y:S02]  /*14070*/  @!P3 LEA R10, P1, R22.reuse, R4.reuse, 0x1 ;  /* 0x00000004160ab211 */ /* 0x0c2fe400078208ff */
[C---:B------:R-:W-:Y:S02]  /*14080*/  @!P4 LEA R4, P2, R23.reuse, R4, 0x1 ;  /* 0x000000041704c211 */ /* 0x040fe400078408ff */
[-C--:B----4-:R-:W-:Y:S02]  /*14090*/  @!P3 LEA.HI.X R11, R22, R0.reuse, R196, 0x1, P1 ;  /* 0x00000000160bb211 */ /* 0x090fe400008f0cc4 */
[----:B------:R-:W-:-:S03]  /*140a0*/  @!P4 LEA.HI.X R5, R23, R0, R195, 0x1, P2 ;  /* 0x000000001705c211 */ /* 0x000fc600010f0cc3 */
[----:B------:R3:W-:Y:S04]  /*140b0*/  @!P3 ST.E.128 desc[UR50][R10.64], RZ ;  /* 0x000000ff0a00b985 */ /* 0x0007e8000c101d32 */
[----:B------:R3:W-:Y:S02]  /*140c0*/  @!P4 ST.E.128 desc[UR50][R4.64], RZ ;  /* 0x000000ff0400c985 */ /* 0x0007e4000c101d32 */
.L_x_8071:
[----:B------:R-:W-:Y:S05]  /*140d0*/  BSYNC B1 ;  /* 0x0000000000017941 */ /* 0x000fea0003800000 */
.L_x_8070:
[----:B----4-:R4:W0:Y:S01]  /*140e0*/  SHFL.IDX PT, R0, R7, 0x2, 0x181f ;  /* 0x00581f0007007f89 */ /* 0x01082200000e0000 */
        /* <DEDUP_REMOVED lines=8> */
[-C--:B0-----:R-:W-:Y:S02]  /*14170*/  @!P2 LEA.HI.X R11, R22, R0.reuse, R196, 0x1, P0 ;  /* 0x00000000160ba211 */ /* 0x081fe400000f0cc4 */
[----:B------:R-:W-:-:S03]  /*14180*/  @!P3 LEA.HI.X R5, R23, R0, R195, 0x1, P1 ;  /* 0x000000001705b211 */ /* 0x000fc600008f0cc3 */
[----:B------:R3:W-:Y:S04]  /*14190*/  @!P2 ST.E.128 desc[UR50][R10.64], RZ ;  /* 0x000000ff0a00a985 */ /* 0x0007e8000c101d32 */
[----:B------:R3:W-:Y:S02]  /*141a0*/  @!P3 ST.E.128 desc[UR50][R4.64], RZ ;  /* 0x000000ff0400b985 */ /* 0x0007e4000c101d32 */
.L_x_8073:
[----:B------:R-:W-:Y:S05]  /*141b0*/  BSYNC B1 ;  /* 0x0000000000017941 */ /* 0x000fea0003800000 */
.L_x_8072:
[----:B------:R-:W-:Y:S01]  /*141c0*/  VIADD R3, R8, 0x60 ;  /* 0x0000006008037836 */ /* 0x000fe20000000000 */
[----:B0-----:R0:W0:Y:S04]  /*141d0*/  SHFL.IDX PT, R0, R7, 0x3, 0x181f ;  /* 0x00781f0007007f89 */ /* 0x00102800000e0000 */
[----:B------:R-:W-:Y:S01]  /*141e0*/  ISETP.GE.AND P0, PT, R3, R9, PT ;  /* 0x000000090300720c */ /* 0x000fe20003f06270 */
[----:B-1-3--:R1:W3:-:S12]  /*141f0*/  SHFL.IDX PT, R4, R6, 0x3, 0x181f ;  /* 0x00781f0006047f89 */ /* 0x00a2d800000e0000 */
[----:B-1----:R-:W-:Y:S05]  /*14200*/  @P0 BRA `(.L_x_8065) ;  /* 0x0000000000240947 */ /* 0x002fea0003800000 */
[----:B------:R-:W-:Y:S02]  /*14210*/  ULDC UR5, c[0x0][0xac8] ;  /* 0x0002b20000057ab9 */ /* 0x000fe40000000800 */
[----:B------:R-:W-:Y:S02]  /*14220*/  ISETP.GE.AND P2, PT, R22, UR5, PT ;  /* 0x0000000516007c0c */ /* 0x000fe4000bf46270 */
[----:B------:R-:W-:-:S11]  /*14230*/  ISETP.GE.AND P3, PT, R23, UR5, PT ;  /* 0x0000000517007c0c */ /* 0x000fd6000bf66270 */
[CC--:B--234-:R-:W-:Y:S02]  /*14240*/  @!P2 LEA R6, P0, R22.reuse, R4.reuse, 0x1 ;  /* 0x000000041606a211 */ /* 0x0dcfe400078008ff */
[C---:B------:R-:W-:Y:S02]  /*14250*/  @!P3 LEA R4, P1, R23.reuse, R4, 0x1 ;  /* 0x000000041704b211 */ /* 0x040fe400078208ff */
[-C--:B0-----:R-:W-:Y:S02]  /*14260*/  @!P2 LEA.HI.X R7, R22, R0.reuse, R196, 0x1, P0 ;  /* 0x000000001607a211 */ /* 0x081fe400000f0cc4 */
[----:B------:R-:W-:-:S03]  /*14270*/  @!P3 LEA.HI.X R5, R23, R0, R195, 0x1, P1 ;  /* 0x000000001705b211 */ /* 0x000fc600008f0cc3 */
[----:B------:R0:W-:Y:S04]  /*14280*/  @!P2 ST.E.128 desc[UR50][R6.64], RZ ;  /* 0x000000ff0600a985 */ /* 0x0001e8000c101d32 */
[----:B------:R0:W-:Y:S02]  /*14290*/  @!P3 ST.E.128 desc[UR50][R4.64], RZ ;  /* 0x000000ff0400b985 */ /* 0x0001e4000c101d32 */
.L_x_8065:
[----:B------:R-:W-:Y:S05]  /*142a0*/  BSYNC B0 ;  /* 0x0000000000007941 */ /* 0x000fea0003800000 */
.L_x_8057:
[----:B------:R-:W-:Y:S02]  /*142b0*/  ULDC UR5, c[0x0][0xc38] ;  /* 0x00030e0000057ab9 */ /* 0x000fe40000000800 */
[----:B------:R-:W-:-:S06]  /*142c0*/  UISETP.GE.AND UP0, UPT, UR4, UR5, UPT ;  /* 0x000000050400728c */ /* 0x000fcc000bf06270 */
[----:B------:R-:W-:-:S13]  /*142d0*/  PLOP3.LUT P0, PT, PT, PT, UP0, 0x80, 0x0 ;  /* 0x000000000000781c */ /* 0x000fda0003f0f008 */
[----:B------:R-:W-:Y:S05]  /*142e0*/  @!P0 BRA `(.L_x_8074) ;  /* 0xfffffec800848947 */ /* 0x000fea000383ffff */
[----:B------:R-:W-:Y:S05]  /*142f0*/  EXIT ;  /* 0x000000000000794d */ /* 0x000fea0003800000 */
.L_x_7968:
        /* <DEDUP_REMOVED lines=18> */
[----:B------:R-:W-:Y:S01]  /*14420*/  MOV R17, 0x400 ;  /* 0x0000040000117802 */ /* 0x000fe20000000f00 */
[----:B------:R-:W-:Y:S01]  /*14430*/  ULDC.64 UR6, c[0x0][0x418] ;  /* 0x0001060000067ab9 */ /* 0x000fe20000000a00 */
[----:B------:R-:W-:Y:S01]  /*14440*/  ULDC UR4, c[0x0][0x424] ;  /* 0x0001090000047ab9 */ /* 0x000fe20000000800 */
[----:B------:R-:W-:Y:S01]  /*14450*/  ULDC UR40, c[0x0][0x288] ;  /* 0x0000a20000287ab9 */ /* 0x000fe20000000800 */
[----:B------:R-:W-:Y:S01]  /*14460*/  ULDC UR41, c[0x0][0x448] ;  /* 0x0001120000297ab9 */ /* 0x000fe20000000800 */
[C---:B0-----:R-:W-:Y:S01]  /*14470*/  IMAD.SHL.U32 R2, R7.reuse, 0x20, RZ ;  /* 0x0000002007027824 */ /* 0x041fe200078e00ff */
[C---:B------:R-:W-:Y:S01]  /*14480*/  LOP3.LUT R9, R7.reuse, 0x7f, RZ, 0xc0, !PT ;  /* 0x0000007f07097812 */ /* 0x040fe200078ec0ff */
[C---:B------:R-:W-:Y:S01]  /*14490*/  IMAD.SHL.U32 R24, R7.reuse, 0x80, RZ ;  /* 0x0000008007187824 */ /* 0x040fe200078e00ff */
[C---:B------:R-:W-:Y:S01]  /*144a0*/  LOP3.LUT P0, RZ, R7.reuse, 0x4, RZ, 0xc0, !PT ;  /* 0x0000000407ff7812 */ /* 0x040fe2000780c0ff */
[----:B------:R-:W-:Y:S01]  /*144b0*/  IMAD.SHL.U32 R8, R7, 0x2, RZ ;  /* 0x0000000207087824 */ /* 0x000fe200078e00ff */
[----:B------:R-:W-:-:S02]  /*144c0*/  SHF.R.U32.HI R0, RZ, 0x5, R9 ;  /* 0x00000005ff007819 */ /* 0x000fc40000011609 */
[C---:B------:R-:W-:Y:S02]  /*144d0*/  LOP3.LUT R5, R2.reuse, 0x60, RZ, 0xc0, !PT ;  /* 0x0000006002057812 */ /* 0x040fe400078ec0ff */
[----:B------:R-:W-:Y:S02]  /*144e0*/  LOP3.LUT R4, R2, 0x80, RZ, 0xc0, !PT ;  /* 0x0000008002047812 */ /* 0x000fe400078ec0ff */
[----:B------:R-:W-:Y:S01]  /*144f0*/  LOP3.LUT R3, R24, 0x380, RZ, 0xc0, !PT ;  /* 0x0000038018037812 */ /* 0x000fe200078ec0ff */
[----:B------:R-:W-:Y:S01]  /*14500*/  IMAD R6, R0, 0x200, R5 ;  /* 0x0000020000067824 */ /* 0x000fe200078e0205 */
[----:B------:R-:W-:Y:S01]  /*14510*/  LOP3.LUT R4, R4, 0x10, R7, 0xf8, !PT ;  /* 0x0000001004047812 */ /* 0x000fe200078ef807 */
[C---:B------:R-:W-:Y:S01]  /*14520*/  IMAD.SHL.U32 R5, R7.reuse, 0x4, RZ ;  /* 0x0000000407057824 */ /* 0x040fe200078e00ff */
[----:B------:R-:W-:Y:S01]  /*14530*/  LOP3.LUT R2, R2, 0x100, RZ, 0xc0, !PT ;  /* 0x0000010002027812 */ /* 0x000fe200078ec0ff */
[----:B------:R-:W-:Y:S02]  /*14540*/  IMAD R3, R0, 0x10, R3 ;  /* 0x0000001000037824 */ /* 0x000fe400078e0203 */
[----:B------:R-:W-:Y:S01]  /*14550*/  IMAD.SHL.U32 R0, R7, 0x10, RZ ;  /* 0x0000001007007824 */ /* 0x000fe200078e00ff */
[----:B------:R-:W-:-:S04]  /*14560*/  LOP3.LUT R5, R4, 0x10, R5, 0x78, !PT ;  /* 0x0000001004057812 */ /* 0x000fc800078e7805 */
[----:B------:R-:W-:Y:S02]  /*14570*/  IADD3 R2, R5, R6, R2 ;  /* 0x0000000605027210 */ /* 0x000fe40007ffe002 */
[C---:B------:R-:W-:Y:S02]  /*14580*/  LOP3.LUT R7, R0.reuse, 0x3f0, RZ, 0xc0, !PT ;  /* 0x000003f000077812 */ /* 0x040fe400078ec0ff */
[----:B------:R-:W-:Y:S01]  /*14590*/  LOP3.LUT R34, R0, 0x70, RZ, 0xc0, !PT ;  /* 0x0000007000227812 */ /* 0x000fe200078ec0ff */
[----:B------:R0:W-:Y:S01]  /*145a0*/  STL [R1+0x18], R2 ;  /* 0x0000180201007387 */ /* 0x0001e20000100800 */
[----:B------:R-:W-:Y:S02]  /*145b0*/  LOP3.LUT R3, R3, 0x70, R0, 0x78, !PT ;  /* 0x0000007003037812 */ /* 0x000fe400078e7800 */
[----:B------:R-:W-:Y:S02]  /*145c0*/  LOP3.LUT R7, R7, 0x70, R8, 0x78, !PT ;  /* 0x0000007007077812 */ /* 0x000fe400078e7808 */
[----:B------:R-:W-:Y:S01]  /*145d0*/  ISETP.GE.AND P2, PT, R34, UR43, PT ;  /* 0x0000002b22007c0c */ /* 0x000fe2000bf46270 */
[----:B0-----:R-:W-:Y:S01]  /*145e0*/  IMAD.U32 R2, RZ, RZ, UR5 ;  /* 0x00000005ff027e24 */ /* 0x001fe2000f8e00ff */
[----:B------:R-:W-:-:S02]  /*145f0*/  LOP3.LUT R24, R3, 0xc00, R24, 0xf8, !PT ;  /* 0x00000c0003187812 */ /* 0x000fc400078ef818 */
[--C-:B------:R-:W-:Y:S02]  /*14600*/  LOP3.LUT R3, R7, 0x400, R0.reuse, 0xf8, !PT ;  /* 0x0000040007037812 */ /* 0x100fe400078ef800 */
[----:B------:R0:W-:Y:S01]  /*14610*/  STL [R1+0x1c], R2 ;  /* 0x00001c0201007387 */ /* 0x0001e20000100800 */
[----:B------:R-:W-:Y:S01]  /*14620*/  ISETP.GE.AND P1, PT, R34, UR43, PT ;  /* 0x0000002b22007c0c */ /* 0x000fe2000bf26270 */
[----:B------:R-:W-:Y:S01]  /*14630*/  UISETP.NE.U32.AND UP0, UPT, UR6, URZ, UPT ;  /* 0x0000003f0600728c */ /* 0x000fe2000bf05070 */
[----:B------:R-:W-:Y:S02]  /*14640*/  LOP3.LUT R16, R16, 0xfffffffe, RZ, 0xc0, !PT ;  /* 0xfffffffe10107812 */ /* 0x000fe400078ec0ff */
[----:B0-----:R-:W-:Y:S01]  /*14650*/  SHF.R.U32.HI R2, RZ, 0x3, R9 ;  /* 0x00000003ff027819 */ /* 0x001fe20000011609 */
[----:B------:R0:W-:Y:S01]  /*14660*/  STL [R1+0x24], RZ ;  /* 0x000024ff01007387 */ /* 0x0001e20000100800 */
[----:B------:R-:W-:Y:S02]  /*14670*/  ULDC UR6, c[0x0][0x2b8] ;  /* 0x0000ae0000067ab9 */ /* 0x000fe40000000800 */
[----:B------:R-:W-:Y:S01]  /*14680*/  LOP3.LUT R4, R2, 0x70, R0, 0xf8, !PT ;  /* 0x0000007002047812 */ /* 0x000fe200078ef800 */
[----:B------:R-:W-:-:S02]  /*14690*/  VIADD R2, R24, 0x40 ;  /* 0x0000004018027836 */ /* 0x000fc40000000000 */
[----:B------:R-:W-:Y:S01]  /*146a0*/  @P0 VIADD R2, R24, 0xffffffc0 ;  /* 0xffffffc018020836 */ /* 0x000fe20000000000 */
[----:B------:R-:W-:Y:S01]  /*146b0*/  @P2 LOP3.LUT R16, R16, 0x1, RZ, 0xfc, !PT ;  /* 0x0000000110102812 */ /* 0x000fe200078efcff */
[----:B------:R0:W-:Y:S01]  /*146c0*/  STL [R1+0x14], R3 ;  /* 0x0000140301007387 */ /* 0x0001e20000100800 */
[----:B------:R-:W-:Y:S02]  /*146d0*/  UISETP.NE.AND.EX UP0, UPT, UR7, URZ, UPT, UP0 ;  /* 0x0000003f0700728c */ /* 0x000fe4000bf05300 */
[----:B------:R-:W-:Y:S02]  /*146e0*/  LOP3.LUT R16, R16, 0xfffffdff, RZ, 0xc0, !PT ;  /* 0xfffffdff10107812 */ /* 0x000fe400078ec0ff */
[----:B------:R-:W-:Y:S02]  /*146f0*/  USEL UR4, UR4, 0x1, UP0 ;  /* 0x0000000104047887 */ /* 0x000fe40008000000 */
[----:B------:R-:W-:Y:S02]  /*14700*/  @P1 LOP3.LUT R16, R16, 0x200, RZ, 0xfc, !PT ;  /* 0x0000020010101812 */ /* 0x000fe400078efcff */
[----:B------:R-:W-:Y:S01]  /*14710*/  UIMAD UR42, UR4, UR42, URZ ;  /* 0x0000002a042a72a4 */ /* 0x000fe2000f8e023f */
[----:B------:R-:W-:-:S03]  /*14720*/  ISETP.GE.AND P1, PT, R34, UR6, PT ;  /* 0x0000000622007c0c */ /* 0x000fc6000bf26270 */
[----:B------:R-:W-:Y:S01]  /*14730*/  UIADD3 UR4, UR42, 0x9f, URZ ;  /* 0x0000009f2a047890 */ /* 0x000fe2000fffe03f */
[----:B------:R-:W-:-:S03]  /*14740*/  LOP3.LUT R16, R16, 0xfffff7ff, RZ, 0xc0, !PT ;  /* 0xfffff7ff10107812 */ /* 0x000fc600078ec0ff */
[----:B------:R-:W-:Y:S01]  /*14750*/  UIMAD.WIDE UR4, UR4, 0x66666667, URZ ;  /* 0x66666667040478a5 */ /* 0x000fe2000f8e023f */
[----:B------:R-:W-:Y:S01]  /*14760*/  IMAD.MOV.U32 R36, RZ, RZ, 0x1 ;  /* 0x00000001ff247424 */ /* 0x000fe200078e00ff */
[----:B------:R-:W-:Y:S01]  /*14770*/  LOP3.LUT R4, R4, 0x80, RZ, 0xfc, !PT ;  /* 0x0000008004047812 */ /* 0x000fe200078efcff */
[----:B------:R-:W-:Y:S01]  /*14780*/  IMAD.MOV.U32 R31, RZ, RZ, RZ ;  /* 0x000000ffff1f7224 */ /* 0x000fe200078e00ff */
[----:B------:R-:W-:Y:S02]  /*14790*/  USHF.R.U32.HI UR39, URZ, 0x1f, UR5 ;  /* 0x0000001f3f277899 */ /* 0x000fe40008011605 */
[----:B------:R-:W-:Y:S01]  /*147a0*/  @P1 LOP3.LUT R16, R16, 0x800, RZ, 0xfc, !PT ;  /* 0x0000080010101812 */ /* 0x000fe200078efcff */
[----:B------:R-:W-:Y:S02]  /*147b0*/  UIMAD UR41, UR41, UR40, URZ ;  /* 0x00000028292972a4 */ /* 0x000fe4000f8e023f */
[----:B------:R-:W-:Y:S02]  /*147c0*/  UIADD3 UR47, UR42, 0x1, -UR40 ;  /* 0x000000012a2f7890 */ /* 0x000fe4000fffe828 */
[----:B------:R-:W-:-:S02]  /*147d0*/  ULOP3.LUT UR49, UR36, 0x2, URZ, 0xfc, !UPT ;  /* 0x0000000224317892 */ /* 0x000fc4000f8efc3f */
[----:B------:R-:W-:Y:S02]  /*147e0*/  ULOP3.LUT UR48, UR36, 0x1, URZ, 0xfc, !UPT ;  /* 0x0000000124307892 */ /* 0x000fe4000f8efc3f */
[----:B------:R-:W-:Y:S02]  /*147f0*/  UIADD3 UR40, UR42, -UR40, URZ ;  /* 0x800000282a287290 */ /* 0x000fe4000fffe03f */
[----:B------:R-:W-:Y:S01]  /*14800*/  ULEA.HI.SX32 UR39, UR5, UR39, 0x1a ;  /* 0x0000002705277291 */ /* 0x000fe2000f8fd23f */
[----:B------:R-:W-:Y:S01]  /*14810*/  ULDC UR46, c[0x0][0xc] ;  /* 0x00000300002e7ab9 */ /* 0x000fe20000000800 */
[----:B--2---:R-:W-:-:S05]  /*14820*/  LEA R17, R10, R17, 0x18 ;  /* 0x000000110a117211 */ /* 0x004fca00078ec0ff */
[----:B------:R-:W-:-:S05]  /*14830*/  IMAD.IADD R0, R17, 0x1, R3 ;  /* 0x0000000111007824 */ /* 0x000fca00078e0203 */
[----:B------:R0:W-:Y:S04]  /*14840*/  STL [R1+0x20], R0 ;  /* 0x0000200001007387 */ /* 0x0001e80000100800 */
[----:B------:R0:W-:Y:S02]  /*14850*/  STL [R1+0x10], R2 ;  /* 0x0000100201007387 */ /* 0x0001e40000100800 */
.L_x_8146:
        /* <DEDUP_REMOVED lines=14> */
[----:B-1----:R-:W-:Y:S05]  /*14940*/  @!P0 BRA `(.L_x_8076) ;  /* 0x0000000000208947 */ /* 0x002fea0003800000 */
        /* <DEDUP_REMOVED lines=8> */
.L_x_8076:
[----:B------:R-:W-:Y:S01]  /*149d0*/  ULDC UR8, c[0x0][0xc54] ;  /* 0x0003150000087ab9 */ /* 0x000fe20000000800 */
[----:B------:R-:W-:Y:S01]  /*149e0*/  UMOV UR6, UR7 ;  /* 0x0000000700067c82 */ /* 0x000fe20008000000 */
[----:B------:R-:W-:-:S11]  /*149f0*/  UISETP.NE.AND UP0, UPT, UR8, 0x1, UPT ;  /* 0x000000010800788c */ /* 0x000fd6000bf05270 */
[----:B------:R-:W-:Y:S02]  /*14a00*/  @UP0 ULDC.64 UR10, c[0x0][0xc58] ;  /* 0x00031600000a0ab9 */ /* 0x000fe40000000a00 */
[----:B------:R-:W-:-:S04]  /*14a10*/  UIMAD.WIDE.U32 UR4, UR7, UR10, URZ ;  /* 0x0000000a070472a5 */ /* 0x000fc8000f8e003f */
[----:B------:R-:W-:-:S04]  /*14a20*/  @UP0 USHF.R.U32.HI UR6, URZ, UR11, UR5 ;  /* 0x0000000b3f060299 */ /* 0x000fc80008011605 */
[----:B------:R-:W-:-:S12]  /*14a30*/  UIMAD UR4, UR6, UR8, URZ ;  /* 0x00000008060472a4 */ /* 0x000fd8000f8e023f */
.L_x_8077:
        /* <DEDUP_REMOVED lines=23> */
[----:B------:R-:W-:Y:S02]  /*14bb0*/  UISETP.NE.AND UP2, UPT, UR5, 0x1, UPT ;  /* 0x000000010500788c */ /* 0x000fe4000bf45270 */
[----:B------:R-:W-:Y:S02]  /*14bc0*/  UIADD3 UR6, UR6, UR4, URZ ;  /* 0x0000000406067290 */ /* 0x000fe4000fffe03f */
[----:B------:R-:W-:Y:S02]  /*14bd0*/  UP2UR UR52, UPR, URZ, 0x4 ;  /* 0x000000043f347883 */ /* 0x000fe40008000000 */
[----:B------:R-:W-:Y:S01]  /*14be0*/  USHF.L.U32 UR43, UR6, 0x7, URZ ;  /* 0x00000007062b7899 */ /* 0x000fe2000800063f */
[----:B------:R-:W-:Y:S02]  /*14bf0*/  ULDC.64 UR4, c[0x0][0x9e0] ;  /* 0x0002780000047ab9 */ /* 0x000fe40000000a00 */
[----:B------:R-:W-:-:S02]  /*14c00*/  UISETP.GE.AND UP0, UPT, UR5, 0x1, UPT ;  /* 0x000000010500788c */ /* 0x000fc4000bf06270 */
[----:B------:R-:W-:Y:S01]  /*14c10*/  UIADD3 UR8, UR43, 0x7f, URZ ;  /* 0x0000007f2b087890 */ /* 0x000fe2000fffe03f */
[----:B------:R-:W-:Y:S01]  /*14c20*/  @UP2 ULDC UR6, c[0x0][0x44c] ;  /* 0x0001130000062ab9 */ /* 0x000fe20000000800 */
[----:B------:R-:W-:Y:S02]  /*14c30*/  @UP2 ULDC UR9, c[0x0][0x450] ;  /* 0x0001140000092ab9 */ /* 0x000fe40000000800 */
[----:B------:R-:W-:Y:S01]  /*14c40*/  UIMAD.WIDE.U32 UR6, UR8, UR6, URZ ;  /* 0x00000006080672a5 */ /* 0x000fe2000f8e003f */
[----:B------:R-:W-:-:S03]  /*14c50*/  PLOP3.LUT P1, PT, PT, PT, UP0, 0x80, 0x0 ;  /* 0x000000000000781c */ /* 0x000fc60003f2f008 */
[----:B------:R-:W-:-:S04]  /*14c60*/  @UP2 USHF.R.U32.HI UR8, URZ, UR9, UR7 ;  /* 0x000000093f082299 */ /* 0x000fc80008011607 */
[----:B------:R-:W-:-:S04]  /*14c70*/  UIADD3 UR6, UR47, UR8, URZ ;  /* 0x000000082f067290 */ /* 0x000fc8000fffe03f */
[----:B------:R-:W-:Y:S01]  /*14c80*/  UIADD3 UR4, UR6, UR4, URZ ;  /* 0x0000000406047290 */ /* 0x000fe2000fffe03f */
[----:B--2---:R0:W-:Y:S01]  /*14c90*/  STL [R1+0x4], R22 ;  /* 0x0000041601007387 */ /* 0x0041e20000100800 */
[----:B------:R-:W-:Y:S10]  /*14ca0*/  @!P1 BRA `(.L_x_8078) ;  /* 0x0000000000449947 */ /* 0x000ff40003800000 */
        /* <DEDUP_REMOVED lines=10> */
.L_x_8079:
[----:B------:R-:W-:-:S11]  /*14d50*/  UISETP.NE.AND UP0, UPT, UR5, 0x1, UPT ;  /* 0x000000010500788c */ /* 0x000fd6000bf05270 */
[----:B------:R-:W-:Y:S02]  /*14d60*/  @UP0 ULDC.64 UR10, c[0x0][0x9e8] ;  /* 0x00027a00000a0ab9 */ /* 0x000fe40000000a00 */
[----:B------:R-:W-:-:S04]  /*14d70*/  UIMAD.WIDE.U32 UR6, UR8, UR10, URZ ;  /* 0x0000000a080672a5 */ /* 0x000fc8000f8e003f */
[----:B------:R-:W-:-:S12]  /*14d80*/  @UP0 USHF.R.U32.HI UR8, URZ, UR11, UR7 ;  /* 0x0000000b3f080299 */ /* 0x000fd80008011607 */
.L_x_8080:
[----:B------:R-:W-:-:S04]  /*14d90*/  UIMAD UR8, UR8, UR5, UR5 ;  /* 0x00000005080872a4 */ /* 0x000fc8000f8e0205 */
[----:B------:R-:W-:-:S04]  /*14da0*/  UISETP.LT.AND UP0, UPT, UR4, UR8, UPT ;  /* 0x000000080400728c */ /* 0x000fc8000bf01270 */
[----:B------:R-:W-:-:S12]  /*14db0*/  USEL UR4, UR4, UR8, UP0 ;  /* 0x0000000804047287 */ /* 0x000fd80008000000 */
.L_x_8078:
[----:B------:R-:W-:Y:S02]  /*14dc0*/  UISETP.NE.AND UP0, UPT, UR52, URZ, UPT ;  /* 0x0000003f3400728c */ /* 0x000fe4000bf05270 */
[----:B------:R-:W-:Y:S01]  /*14dd0*/  UIADD3 UR6, UR4, 0x9f, URZ ;  /* 0x0000009f04067890 */ /* 0x000fe2000fffe03f */
[----:B------:R-:W-:-:S03]  /*14de0*/  UMOV UR10, UR43 ;  /* 0x0000002b000a7c82 */ /* 0x000fc60008000000 */
[----:B------:R-:W-:-:S04]  /*14df0*/  UIMAD.WIDE UR6, UR6, 0x66666667, URZ ;  /* 0x66666667060678a5 */ /* 0x000fc8000f8e023f */
[----:B------:R-:W-:Y:S01]  /*14e00*/  USHF.R.U32.HI UR4, URZ, 0x1f, UR7 ;  /* 0x0000001f3f047899 */ /* 0x000fe20008011607 */
[----:B------:R-:W-:Y:S02]  /*14e10*/  @UP0 ULDC UR8, c[0x0][0x44c] ;  /* 0x0001130000080ab9 */ /* 0x000fe40000000800 */
[----:B------:R-:W-:Y:S01]  /*14e20*/  @UP0 ULDC UR6, c[0x0][0x450] ;  /* 0x0001140000060ab9 */ /* 0x000fe20000000800 */
[----:B------:R-:W-:Y:S02]  /*14e30*/  UIMAD.WIDE.U32 UR8, UR43, UR8, URZ ;  /* 0x000000082b0872a5 */ /* 0x000fe4000f8e003f */
[----:B------:R-:W-:Y:S02]  /*14e40*/  ULEA.HI.SX32 UR4, UR7, UR4, 0x1a ;  /* 0x0000000407047291 */ /* 0x000fe4000f8fd23f */
[----:B------:R-:W-:Y:S02]  /*14e50*/  @UP0 USHF.R.U32.HI UR10, URZ, UR6, UR9 ;  /* 0x000000063f0a0299 */ /* 0x000fe40008011609 */
[----:B------:R-:W-:-:S02]  /*14e60*/  UISETP.LT.AND UP0, UPT, UR39, UR4, UPT ;  /* 0x000000042700728c */ /* 0x000fc4000bf01270 */
[----:B------:R-:W-:Y:S01]  /*14e70*/  UIADD3 UR6, UR40, UR10, URZ ;  /* 0x0000000a28067290 */ /* 0x000fe2000fffe03f */
[----:B------:R-:W-:Y:S01]  /*14e80*/  ULDC UR8, c[0x0][0x9dc] ;  /* 0x0002770000087ab9 */ /* 0x000fe20000000800 */
        /* <DEDUP_REMOVED lines=14> */
.L_x_8082:
[----:B------:R-:W-:-:S11]  /*14f70*/  UISETP.NE.AND UP0, UPT, UR5, 0x1, UPT ;  /* 0x000000010500788c */ /* 0x000fd6000bf05270 */
[----:B------:R-:W-:Y:S02]  /*14f80*/  @UP0 ULDC.64 UR10, c[0x0][0x9e8] ;  /* 0x00027a00000a0ab9 */ /* 0x000fe40000000a00 */
[----:B------:R-:W-:-:S04]  /*14f90*/  UIMAD.WIDE.U32 UR6, UR4, UR10, URZ ;  /* 0x0000000a040672a5 */ /* 0x000fc8000f8e003f */
[----:B------:R-:W-:-:S12]  /*14fa0*/  @UP0 USHF.R.U32.HI UR4, URZ, UR11, UR7 ;  /* 0x0000000b3f040299 */ /* 0x000fd80008011607 */
.L_x_8083:
[----:B------:R-:W-:-:S04]  /*14fb0*/  UIMAD UR4, UR4, UR5, URZ ;  /* 0x00000005040472a4 */ /* 0x000fc8000f8e023f */
[----:B------:R-:W-:-:S04]  /*14fc0*/  UISETP.LT.AND UP0, UPT, UR8, UR4, UPT ;  /* 0x000000040800728c */ /* 0x000fc8000bf01270 */
[----:B------:R-:W-:-:S12]  /*14fd0*/  USEL UR8, UR8, UR4, !UP0 ;  /* 0x0000000408087287 */ /* 0x000fd8000c000000 */
.L_x_8081:
[----:B------:R-:W-:Y:S01]  /*14fe0*/  UIMAD.WIDE UR4, UR8, 0x66666667, URZ ;  /* 0x66666667080478a5 */ /* 0x000fe2000f8e023f */
[----:B------:R-:W-:Y:S03]  /*14ff0*/  BSSY B7, `(.L_x_8084) ;  /* 0x00004a7000077945 */ /* 0x000fe60003800000 */
[----:B------:R-:W-:-:S04]  /*15000*/  USHF.R.U32.HI UR4, URZ, 0x1f, UR5 ;  /* 0x0000001f3f047899 */ /* 0x000fc80008011605 */
[----:B------:R-:W-:-:S04]  /*15010*/  ULEA.HI.SX32 UR4, UR5, UR4, 0x1a ;  /* 0x0000000405047291 */ /* 0x000fc8000f8fd23f */
[----:B------:R-:W-:-:S04]  /*15020*/  UISETP.LT.AND UP0, UPT, URZ, UR4, UPT ;  /* 0x000000043f00728c */ /* 0x000fc8000bf01270 */
[----:B------:R-:W-:-:S04]  /*15030*/  USEL UR45, URZ, UR4, !UP0 ;  /* 0x000000043f2d7287 */ /* 0x000fc8000c000000 */
[----:B------:R-:W-:-:S06]  /*15040*/  UISETP.GT.AND UP0, UPT, UR44, UR45, UPT ;  /* 0x0000002d2c00728c */ /* 0x000fcc000bf04270 */
[----:B------:R-:W-:-:S13]  /*15050*/  PLOP3.LUT P0, PT, PT, PT, UP0, 0x80, 0x0 ;  /* 0x000000000000781c */ /* 0x000fda0003f0f008 */
        /* <DEDUP_REMOVED lines=8> */
[----:B------:R-:W1:Y:S02]  /*150e0*/  FLO.U32 R0, UR4 ;  /* 0x0000000400007d00 */ /* 0x000e6400080e0000 */
[----:B-1----:R-:W-:-:S06]  /*150f0*/  ISETP.EQ.U32.AND P1, PT, R0, R5, PT ;  /* 0x000000050000720c */ /* 0x002fcc0003f22070 */
[----:B------:R-:W2:Y:S07]  /*15100*/  POPC R5, UR4 ;  /* 0x0000000400057d09 */ /* 0x000eae0008000000 */
        /* <DEDUP_REMOVED lines=8> */
.L_x_8085:
        /* <DEDUP_REMOVED lines=20> */
.L_x_8088:
[----:B------:R-:W-:Y:S05]  /*152d0*/  BSYNC B6 ;  /* 0x0000000000067941 */ /* 0x000fea0003800000 */
.L_x_8087:
        /* <DEDUP_REMOVED lines=22> */
.L_x_8090:
[----:B------:R-:W-:Y:S05]  /*15440*/  BSYNC B6 ;  /* 0x0000000000067941 */ /* 0x000fea0003800000 */
.L_x_8089:
[----:B------:R-:W-:Y:S01]  /*15450*/  VIADD R0, R17, 0x400 ;  /* 0x0000040011007836 */ /* 0x000fe20000000000 */
[----:B------:R-:W-:Y:S04]  /*15460*/  BSSY B6, `(.L_x_8091) ;  /* 0x0000014000067945 */ /* 0x000fe80003800000 */
[----:B------:R1:W-:Y:S01]  /*15470*/  STL [R1+0x8], R0 ;  /* 0x0000080001007387 */ /* 0x0003e20000100800 */
[----:B------:R-:W-:-:S13]  /*15480*/  LOP3.LUT P0, RZ, R0, 0x9f, RZ, 0xc0, !PT ;  /* 0x0000009f00ff7812 */ /* 0x000fda000780c0ff */
[----:B-1----:R-:W-:Y:S05]  /*15490*/  @!P0 BRA `(.L_x_8092) ;  /* 0x0000000000408947 */ /* 0x002fea0003800000 */
        /* <DEDUP_REMOVED lines=16> */
.L_x_8092:
[----:B------:R-:W-:Y:S05]  /*155a0*/  BSYNC B6 ;  /* 0x0000000000067941 */ /* 0x000fea0003800000 */
.L_x_8091:
        /* <DEDUP_REMOVED lines=19> */
.L_x_8094:
[----:B------:R-:W-:Y:S05]  /*156e0*/  BSYNC B6 ;  /* 0x0000000000067941 */ /* 0x000fea0003800000 */
.L_x_8093:
        /* <DEDUP_REMOVED lines=12> */
[----:B-1----:R-:W-:Y:S01]  /*157b0*/  ISETP.NE.AND P2, PT, R19, 0x1, PT ;  /* 0x000000011300780c */ /* 0x002fe20003f45270 */
[----:B------:R-:W-:Y:S01]  /*157c0*/  UMOV UR5, 0xffffffff ;  /* 0xffffffff00057882 */ /* 0x000fe20000000000 */
[----:B------:R-:W-:Y:S01]  /*157d0*/  LOP3.LUT R16, R16, 0xfffffff7, RZ, 0xc0, !PT ;  /* 0xfffffff710107812 */ /* 0x000fe200078ec0ff */
[----:B------:R-:W-:-:S10]  /*157e0*/  IMAD.U32 R18, RZ, RZ, UR4 ;  /* 0x00000004ff127e24 */ /* 0x000fd4000f8e00ff */
[----:B------:R-:W-:Y:S01]  /*157f0*/  @P2 LOP3.LUT R16, R16, 0x8, RZ, 0xfc, !PT ;  /* 0x0000000810102812 */ /* 0x000fe200078efcff */
[----:B--2---:R-:W-:Y:S06]  /*15800*/  BRA.DIV UR5, `(.L_x_8095) ;  /* 0x0000004a05e47947 */ /* 0x004fec000b800000 */
.L_x_8166:
[----:B------:R-:W1:Y:S01]  /*15810*/  S2R R0, SR_TID.X ;  /* 0x0000000000007919 */ /* 0x000e620000002100 */
[----:B------:R-:W-:Y:S01]  /*15820*/  UMOV UR4, 0xa0 ;  /* 0x000000a000047882 */ /* 0x000fe20000000000 */
[----:B------:R-:W2:Y:S01]  /*15830*/  @P2 LDC R3, c[0x0][0x434] ;  /* 0x00010d00ff032b82 */ /* 0x000ea20000000800 */
[----:B------:R-:W-:Y:S01]  /*15840*/  UIMAD UR4, UR44, UR4, -0xa0 ;  /* 0xffffff602c0474a4 */ /* 0x000fe2000f8e0204 */
[----:B------:R-:W3:Y:S01]  /*15850*/  S2R R8, SR_TID.X ;  /* 0x0000000000087919 */ /* 0x000ee20000002100 */
[----:B-----5:R-:W-:-:S05]  /*15860*/  SHF.R.S32.HI R15, RZ, 0x1f, R35 ;  /* 0x0000001fff0f7819 */ /* 0x020fca0000011423 */
[----:B------:R-:W4:Y:S01]  /*15870*/  @P2 LDC R5, c[0x0][0x438] ;  /* 0x00010e00ff052b82 */ /* 0x000f220000000800 */
[----:B------:R0:W-:Y:S01]  /*15880*/  STL [R1], R15 ;  /* 0x0000000f01007387 */ /* 0x0001e20000100800 */
[----:B-1----:R-:W-:Y:S01]  /*15890*/  LOP3.LUT R0, R0, 0x7f, RZ, 0xc0, !PT ;  /* 0x0000007f00007812 */ /* 0x002fe200078ec0ff */
[----:B---3--:R-:W-:-:S03]  /*158a0*/  IMAD.SHL.U32 R14, R8, 0x10, RZ ;  /* 0x00000010080e7824 */ /* 0x008fc600078e00ff */
        /* <DEDUP_REMOVED lines=11> */
[----:B----4-:R-:W-:-:S07]  /*15960*/  @P2 SHF.R.U32.HI R10, RZ, R5, R2 ;  /* 0x00000005ff0a2219 */ /* 0x010fce0000011602 */
[----:B------:R-:W1:Y:S01]  /*15970*/  @!P0 LDC.64 R6, c[0x0][0x428] ;  /* 0x00010a00ff068b82 */ /* 0x000e620000000a00 */
[----:B------:R-:W-:-:S07]  /*15980*/  @!P0 SHF.R.S32.HI R3, RZ, 0x1f, R10 ;  /* 0x0000001fff038819 */ /* 0x000fce000001140a */
[----:B------:R-:W2:Y:S01]  /*15990*/  @!P0 LDC.64 R4, c[0x0][0x418] ;  /* 0x00010600ff048b82 */ /* 0x000ea20000000a00 */
[----:B-1----:R-:W-:-:S04]  /*159a0*/  @!P0 IMAD R2, R15, R6, RZ ;  /* 0x000000060f028224 */ /* 0x002fc800078e02ff */
[----:B------:R-:W-:Y:S02]  /*159b0*/  @!P0 IMAD R7, R35, R7, R2 ;  /* 0x0000000723078224 */ /* 0x000fe400078e0202 */
[----:B------:R-:W-:-:S04]  /*159c0*/  @!P0 IMAD.MOV.U32 R2, RZ, RZ, R10 ;  /* 0x000000ffff028224 */ /* 0x000fc800078e000a */
[----:B------:R-:W-:-:S04]  /*159d0*/  @!P0 IMAD.WIDE.U32 R2, R35, R6, R2 ;  /* 0x0000000623028225 */ /* 0x000fc800078e0002 */
[----:B------:R-:W-:Y:S01]  /*159e0*/  @!P0 IMAD.IADD R3, R7, 0x1, R3 ;  /* 0x0000000107038824 */ /* 0x000fe200078e0203 */
[----:B--2---:R-:W-:Y:S01]  /*159f0*/  @!P0 LEA R12, P1, R2, R4, 0x2 ;  /* 0x00000004020c8211 */ /* 0x004fe200078210ff */
[----:B------:R-:W-:-:S03]  /*15a00*/  VIADD R4, R8, UR4 ;  /* 0x0000000408047c36 */ /* 0x000fc60008000000 */
[----:B------:R-:W-:Y:S02]  /*15a10*/  @!P0 LEA.HI.X R13, R2, R5, R3, 0x2, P1 ;  /* 0x00000005020d8211 */ /* 0x000fe400008f1403 */
[C---:B------:R-:W-:Y:S01]  /*15a20*/  ISETP.GE.AND P1, PT, R4.reuse, UR42, PT ;  /* 0x0000002a04007c0c */ /* 0x040fe2000bf26270 */
[----:B------:R-:W1:Y:S01]  /*15a30*/  @P2 LDC R3, c[0x0][0x434] ;  /* 0x00010d00ff032b82 */ /* 0x000e620000000800 */
[----:B------:R-:W-:-:S04]  /*15a40*/  IMAD.IADD R4, R4, 0x1, R22 ;  /* 0x0000000104047824 */ /* 0x000fc800078e0216 */
[----:B------:R-:W-:-:S03]  /*15a50*/  IMAD.MOV.U32 R11, RZ, RZ, R4 ;  /* 0x000000ffff0b7224 */ /* 0x000fc600078e0004 */
[----:B------:R-:W2:Y:S08]  /*15a60*/  @P2 LDC R5, c[0x0][0x438] ;  /* 0x00010e00ff052b82 */ /* 0x000eb00000000800 */
[----:B------:R-:W3:Y:S08]  /*15a70*/  @!P1 LDC.64 R8, c[0x0][0x428] ;  /* 0x00010a00ff089b82 */ /* 0x000ef00000000a00 */
[----:B------:R-:W4:Y:S01]  /*15a80*/  @!P1 LDC.64 R6, c[0x0][0x418] ;  /* 0x00010600ff069b82 */ /* 0x000f220000000a00 */
[----:B-1----:R-:W-:-:S05]  /*15a90*/  @P2 IMAD.HI.U32 R2, R4, R3, RZ ;  /* 0x0000000304022227 */ /* 0x002fca00078e00ff */
[----:B--2---:R-:W-:Y:S01]  /*15aa0*/  @P2 SHF.R.U32.HI R11, RZ, R5, R2 ;  /* 0x00000005ff0b2219 */ /* 0x004fe20000011602 */
[----:B------:R-:W-:-:S03]  /*15ab0*/  IMAD.MOV.U32 R5, RZ, RZ, RZ ;  /* 0x000000ffff057224 */ /* 0x000fc600078e00ff */
[----:B------:R-:W-:-:S03]  /*15ac0*/  @!P1 SHF.R.S32.HI R3, RZ, 0x1f, R11 ;  /* 0x0000001fff039819 */ /* 0x000fc6000001140b */
[----:B------:R1:W5:Y:S01]  /*15ad0*/  @!P0 LDG.E R5, desc[UR50][R12.64] ;  /* 0x000000320c058981 */ /* 0x000362000c1e1900 */
[----:B---3--:R-:W-:-:S04]  /*15ae0*/  @!P1 IMAD R2, R15, R8, RZ ;  /* 0x000000080f029224 */ /* 0x008fc800078e02ff */
[----:B------:R-:W-:Y:S02]  /*15af0*/  @!P1 IMAD R9, R35, R9, R2 ;  /* 0x0000000923099224 */ /* 0x000fe400078e0202 */
[----:B------:R-:W-:-:S04]  /*15b00*/  @!P1 IMAD.MOV.U32 R2, RZ, RZ, R11 ;  /* 0x000000ffff029224 */ /* 0x000fc800078e000b */
[----:B------:R-:W-:-:S04]  /*15b10*/  @!P1 IMAD.WIDE.U32 R2, R35, R8, R2 ;  /* 0x0000000823029225 */ /* 0x000fc800078e0002 */
[----:B-1----:R-:W-:Y:S01]  /*15b20*/  IMAD.MOV R13, RZ, RZ, -R10 ;  /* 0x000000ffff0d7224 */ /* 0x002fe200078e0a0a */
[C---:B----4-:R-:W-:Y:S01]  /*15b30*/  @!P1 LEA R8, P0, R2.reuse, R6, 0x2 ;  /* 0x0000000602089211 */ /* 0x050fe200078010ff */
[----:B------:R-:W-:Y:S02]  /*15b40*/  @!P1 IMAD.IADD R3, R3, 0x1, R9 ;  /* 0x0000000103039824 */ /* 0x000fe400078e0209 */
[----:B------:R-:W-:Y:S02]  /*15b50*/  IMAD R6, R19, R13, R0 ;  /* 0x0000000d13067224 */ /* 0x000fe400078e0200 */
[----:B------:R-:W-:Y:S01]  /*15b60*/  IMAD.U32 R0, RZ, RZ, UR49 ;  /* 0x00000031ff007e24 */ /* 0x000fe2000f8e00ff */
[----:B------:R-:W-:Y:S01]  /*15b70*/  @!P1 LEA.HI.X R9, R2, R7, R3, 0x2, P0 ;  /* 0x0000000702099211 */ /* 0x000fe200000f1403 */
[----:B------:R-:W-:Y:S01]  /*15b80*/  IMAD.MOV.U32 R7, RZ, RZ, RZ ;  /* 0x000000ffff077224 */ /* 0x000fe200078e00ff */
[----:B------:R-:W-:Y:S01]  /*15b90*/  ISETP.GT.U32.AND P0, PT, R14, 0x9f, PT ;  /* 0x0000009f0e00780c */ /* 0x000fe20003f04070 */
[----:B------:R-:W-:Y:S01]  /*15ba0*/  IMAD.MOV R3, RZ, RZ, -R11 ;  /* 0x000000ffff037224 */ /* 0x000fe200078e0a0b */
[----:B------:R-:W-:-:S02]  /*15bb0*/  ISETP.NE.AND P2, PT, R0, 0x3, PT ;  /* 0x000000030000780c */ /* 0x000fc40003f45270 */
[----:B------:R-:W-:Y:S01]  /*15bc0*/  LOP3.LUT R16, R16, 0xfffffffb, RZ, 0xc0, !PT ;  /* 0xfffffffb10107812 */ /* 0x000fe200078ec0ff */
[----:B------:R1:W5:Y:S01]  /*15bd0*/  @!P1 LDG.E R7, desc[UR50][R8.64] ;  /* 0x0000003208079981 */ /* 0x000362000c1e1900 */
[----:B------:R-:W-:Y:S02]  /*15be0*/  IMAD.U32 R11, RZ, RZ, UR44 ;  /* 0x0000002cff0b7e24 */ /* 0x000fe4000f8e00ff */
[----:B------:R-:W-:Y:S02]  /*15bf0*/  LOP3.LUT R16, R16, 0xfffffffd, RZ, 0xc0, !PT ;  /* 0xfffffffd10107812 */ /* 0x000fe400078ec0ff */
[----:B------:R-:W-:-:S03]  /*15c00*/  VIADD R11, R11, 0xffffffff ;  /* 0xffffffff0b0b7836 */ /* 0x000fc60000000000 */
[----:B------:R-:W-:Y:S01]  /*15c10*/  @P0 LOP3.LUT R16, R16, 0x2, RZ, 0xfc, !PT ;  /* 0x0000000210100812 */ /* 0x000fe200078efcff */
[----:B-1----:R-:W-:Y:S02]  /*15c20*/  IMAD R8, R19, R3, R4 ;  /* 0x0000000313087224 */ /* 0x002fe400078e0204 */
[----:B------:R-:W-:Y:S01]  /*15c30*/  IMAD R3, RZ, RZ, -UR37 ;  /* 0x80000025ff037e24 */ /* 0x000fe2000f8e02ff */
[----:B------:R-:W-:-:S03]  /*15c40*/  @P2 LOP3.LUT R16, R16, 0x4, RZ, 0xfc, !PT ;  /* 0x0000000410102812 */ /* 0x000fc600078efcff */
[----:B------:R-:W-:-:S05]  /*15c50*/  IMAD R18, R18, R3, UR38 ;  /* 0x0000002612127e24 */ /* 0x000fca000f8e0203 */
[----:B------:R-:W-:Y:S01]  /*15c60*/  SHF.R.S32.HI R37, RZ, 0x1f, R18 ;  /* 0x0000001fff257819 */ /* 0x000fe20000011412 */
[----:B0-----:R-:W-:Y:S06]  /*15c70*/  @!P2 BRA `(.L_x_8096) ;  /* 0x000000000004a947 */ /* 0x001fec0003800000 */
[----:B------:R-:W-:Y:S01]  /*15c80*/  BPT.TRAP 0x1 ;  /* 0x000000040000795c */ /* 0x000fe20000300000 */
.L_x_8096:
[----:B------:R-:W-:Y:S01]  /*15c90*/  IMAD R0, R31, 0x8, R17 ;  /* 0x000000081f007824 */ /* 0x000fe200078e0211 */
[----:B------:R-:W-:Y:S01]  /*15ca0*/  SHF.L.U32 R27, R36, 0x1f, RZ ;  /* 0x0000001f241b7819 */ /* 0x000fe200000006ff */
[----:B------:R-:W-:Y:S01]  /*15cb0*/  BSSY B0, `(.L_x_8097) ;  /* 0x0000004000007945 */ /* 0x000fe20003800000 */
[----:B------:R-:W-:Y:S02]  /*15cc0*/  SHF.R.S32.HI R22, RZ, 0x1f, R8 ;  /* 0x0000001fff167819 */ /* 0x000fe40000011408 */
[----:B------:R-:W0:Y:S02]  /*15cd0*/  SYNCS.PHASECHK.TRANS64.TRYWAIT P0, [R0+URZ+0x22880], R27 ;  /* 0x0228801b000075a7 */ /* 0x000e24000800017f */
[----:B0-----:R-:W-:Y:S05]  /*15ce0*/  @!P0 BRA `(.L_x_8098) ;  /* 0x0000004400d88947 */ /* 0x001fea0003800000 */
.L_x_8167:
[----:B------:R-:W-:Y:S05]  /*15cf0*/  BSYNC B0 ;  /* 0x0000000000007941 */ /* 0x000fea0003800000 */
.L_x_8097:
[----:B------:R-:W2:Y:S01]  /*15d00*/  LDL R12, [R1+0x14] ;  /* 0x00001400010c7983 */ /* 0x000ea20000100800 */
[----:B------:R-:W-:Y:S01]  /*15d10*/  ULDC.64 UR4, c[0x0][0x328] ;  /* 0x0000ca0000047ab9 */ /* 0x000fe20000000a00 */
[----:B-----5:R-:W-:Y:S01]  /*15d20*/  SHF.R.S32.HI R23, RZ, 0x1f, R7 ;  /* 0x0000001fff177819 */ /* 0x020fe20000011407 */
[----:B------:R-:W-:Y:S01]  /*15d30*/  IMAD R3, R22, UR4, RZ ;  /* 0x0000000416037c24 */ /* 0x000fe2000f8e02ff */
[----:B------:R-:W-:Y:S01]  /*15d40*/  ULDC.64 UR6, c[0x0][0x338] ;  /* 0x0000ce0000067ab9 */ /* 0x000fe20000000a00 */
[----:B------:R-:W-:Y:S01]  /*15d50*/  ULDC.64 UR8, c[0x0][0x330] ;  /* 0x0000cc0000087ab9 */ /* 0x000fe20000000a00 */
[----:B------:R-:W1:Y:S01]  /*15d60*/  S2R R13, SR_TID.X ;  /* 0x00000000000d7919 */ /* 0x000e620000002100 */
[C---:B------:R-:W-:Y:S01]  /*15d70*/  IMAD R9, R8.reuse, UR5, R3 ;  /* 0x0000000508097c24 */ /* 0x040fe2000f8e0203 */
[----:B------:R-:W-:Y:S01]  /*15d80*/  SHF.R.S32.HI R25, RZ, 0x1f, R6 ;  /* 0x0000001fff197819 */ /* 0x000fe20000011406 */
[----:B------:R-:W-:Y:S01]  /*15d90*/  IMAD.WIDE.U32 R2, R8, UR4, RZ ;  /* 0x0000000408027c25 */ /* 0x000fe2000f8e00ff */
[----:B------:R-:W-:Y:S01]  /*15da0*/  ULDC.64 UR10, c[0x0][0x318] ;  /* 0x0000c600000a7ab9 */ /* 0x000fe20000000a00 */
[----:B------:R-:W-:-:S02]  /*15db0*/  SHF.R.S32.HI R26, RZ, 0x1f, R5 ;  /* 0x0000001fff1a7819 */ /* 0x000fc40000011405 */
[----:B------:R-:W-:Y:S01]  /*15dc0*/  IMAD.IADD R3, R3, 0x1, R9 ;  /* 0x0000000103037824 */ /* 0x000fe200078e0209 */
[----:B------:R-:W-:Y:S01]  /*15dd0*/  LOP3.LUT R16, R16, 0xffffff7f, RZ, 0xc0, !PT ;  /* 0xffffff7f10107812 */ /* 0x000fe200078ec0ff */
        /* <DEDUP_REMOVED lines=12> */
[----:B-1----:R-:W-:Y:S01]  /*15ea0*/  LOP3.LUT R13, R13, 0x7f, RZ, 0xc0, !PT ;  /* 0x0000007f0d0d7812 */ /* 0x002fe200078ec0ff */
[----:B------:R-:W-:Y:S02]  /*15eb0*/  UMOV UR4, 0xffffffff ;  /* 0xffffffff00047882 */ /* 0x000fe40000000000 */
[----:B------:R-:W-:Y:S01]  /*15ec0*/  IMAD.IADD R3, R3, 0x1, R4 ;  /* 0x0000000103037824 */ /* 0x000fe200078e0204 */
[----:B------:R-:W-:Y:S01]  /*15ed0*/  SHF.R.U32.HI R13, RZ, 0x3, R13 ;  /* 0x00000003ff0d7819 */ /* 0x000fe2000001160d */
[----:B------:R-:W-:Y:S02]  /*15ee0*/  IMAD R4, R26, UR6, RZ ;  /* 0x000000061a047c24 */ /* 0x000fe4000f8e02ff */
[----:B------:R-:W-:-:S04]  /*15ef0*/  IMAD.WIDE.U32 R2, R5, UR6, R2 ;  /* 0x0000000605027c25 */ /* 0x000fc8000f8e0002 */
[----:B------:R-:W-:-:S04]  /*15f00*/  IMAD R4, R5, UR7, R4 ;  /* 0x0000000705047c24 */ /* 0x000fc8000f8e0204 */
[----:B------:R-:W-:Y:S02]  /*15f10*/  IMAD.IADD R3, R3, 0x1, R4 ;  /* 0x0000000103037824 */ /* 0x000fe400078e0204 */
[----:B------:R-:W-:-:S03]  /*15f20*/  IMAD.WIDE.U32 R2, R18, UR8, R2 ;  /* 0x0000000812027c25 */ /* 0x000fc6000f8e0002 */
[----:B------:R-:W-:Y:S01]  /*15f30*/  IADD3 R20, P0, R2, UR10, RZ ;  /* 0x0000000a02147c10 */ /* 0x000fe2000ff1e0ff */
[----:B------:R-:W-:-:S03]  /*15f40*/  IMAD.MOV.U32 R2, RZ, RZ, -0xa0 ;  /* 0xffffff60ff027424 */ /* 0x000fc600078e00ff */
[----:B------:R-:W-:Y:S01]  /*15f50*/  IADD3.X R21, R21, UR11, R3, P0, !PT ;  /* 0x0000000b15157c10 */ /* 0x000fe200087fe403 */
[----:B------:R-:W-:-:S04]  /*15f60*/  IMAD R11, R11, R2, UR42 ;  /* 0x0000002a0b0b7e24 */ /* 0x000fc8000f8e0202 */
[----:B------:R-:W-:-:S05]  /*15f70*/  IMAD.IADD R19, R11, 0x1, -R13 ;  /* 0x000000010b137824 */ /* 0x000fca00078e0a0d */
[----:B------:R-:W-:-:S13]  /*15f80*/  ISETP.GE.AND P0, PT, R19, 0x1, PT ;  /* 0x000000011300780c */ /* 0x000fda0003f06270 */
[----:B------:R-:W-:Y:S01]  /*15f90*/  @P0 LOP3.LUT R16, R16, 0x80, RZ, 0xfc, !PT ;  /* 0x0000008010100812 */ /* 0x000fe200078efcff */
[----:B--2---:R-:W-:Y:S01]  /*15fa0*/  IMAD R4, R31, 0x5000, R12 ;  /* 0x000050001f047824 */ /* 0x004fe200078e020c */
[----:B------:R-:W-:Y:S06]  /*15fb0*/  BRA.DIV UR4, `(.L_x_8099) ;  /* 0x0000004604387947 */ /* 0x000fec000b800000 */
[----:B------:R-:W1:Y:S01]  /*15fc0*/  SHFL.IDX PT, R2, R9, RZ, 0x181f ;  /* 0x00181fff09027589 */ /* 0x000e6200000e0000 */
[C---:B------:R-:W-:Y:S01]  /*15fd0*/  LOP3.LUT P2, RZ, R16.reuse, 0x200, RZ, 0xc0, !PT ;  /* 0x0000020010ff7812 */ /* 0x040fe2000784c0ff */
[----:B------:R-:W-:Y:S01]  /*15fe0*/  IMAD.IADD R4, R17, 0x1, R4 ;  /* 0x0000000111047824 */ /* 0x000fe200078e0204 */
[C---:B------:R-:W-:Y:S01]  /*15ff0*/  ISETP.GE.AND P1, PT, R19.reuse, 0x11, PT ;  /* 0x000000111300780c */ /* 0x040fe20003f26270 */
[----:B------:R-:W2:Y:S01]  /*16000*/  SHFL.IDX PT, R3, R10, RZ, 0x181f ;  /* 0x00181fff0a037589 */ /* 0x000ea200000e0000 */
[----:B------:R-:W-:Y:S02]  /*16010*/  LOP3.LUT R16, R16, 0xffffffdf, RZ, 0xc0, !PT ;  /* 0xffffffdf10107812 */ /* 0x000fe400078ec0ff */
[C---:B------:R-:W-:Y:S02]  /*16020*/  ISETP.GE.AND P5, PT, R19.reuse, 0x31, PT ;  /* 0x000000311300780c */ /* 0x040fe40003fa6270 */
[C---:B------:R-:W-:Y:S02]  /*16030*/  ISETP.GE.AND P4, PT, R19.reuse, 0x41, PT ;  /* 0x000000411300780c */ /* 0x040fe40003f86270 */
        /* <DEDUP_REMOVED lines=70> */
.L_x_8189:
[----:B------:R-:W-:Y:S02]  /*164a0*/  IADD3 R2, P0, R34, R2, RZ ;  /* 0x0000000222027210 */ /* 0x000fe40007f1e0ff */
[----:B------:R-:W-:-:S03]  /*164b0*/  LOP3.LUT P2, RZ, R16, 0x200, RZ, 0xc0, !PT ;  /* 0x0000020010ff7812 */ /* 0x000fc6000784c0ff */
[----:B------:R-:W-:Y:S01]  /*164c0*/  IMAD.X R3, RZ, RZ, R21, P0 ;  /* 0x000000ffff037224 */ /* 0x000fe200000e0615 */
[----:B------:R-:W-:-:S13]  /*164d0*/  ISETP.LT.OR P0, PT, R19, 0x91, P2 ;  /* 0x000000911300780c */ /* 0x000fda0001701670 */
[----:B------:R-:W-:Y:S01]  /*164e0*/  @!PT LDS RZ, [RZ] ;  /* 0x00000000fffff984 */ /* 0x000fe20000000800 */
[----:B------:R-:W-:Y:S01]  /*164f0*/  @!PT LDS RZ, [RZ] ;  /* 0x00000000fffff984 */ /* 0x000fe20000000800 */
[----:B------:R-:W-:Y:S01]  /*16500*/  @!PT LDS RZ, [RZ] ;  /* 0x00000000fffff984 */ /* 0x000fe20000000800 */
[----:B------:R1:W-:Y:S01]  /*16510*/  LDGSTS.E.BYPASS.LTC128B.128 [R4+0xec00], desc[UR50][R2.64], !P0 ;  /* 0x0ec0000002047fae */ /* 0x0003e2000c101d72 */
[----:B------:R-:W-:Y:S01]  /*16520*/  PLOP3.LUT P0, PT, PT, PT, PT, 0x80, 0x0 ;  /* 0x000000000000781c */ /* 0x000fe20003f0f070 */
[----:B------:R-:W-:-:S12]  /*16530*/  NOP ;  /* 0x0000000000007918 */ /* 0x000fd80000000000 */
.L_x_8100:
        /* <DEDUP_REMOVED lines=11> */
.L_x_8101:
[----:B------:R1:W-:Y:S01]  /*165f0*/  SYNCS.ARRIVE.TRANS64.A1T0 RZ, [R0+URZ+0x22870], RZ ;  /* 0x022870ff00ff79a7 */ /* 0x0003e2000810003f */
[----:B------:R-:W-:Y:S05]  /*16600*/  @!P6 BRA `(.L_x_8102) ;  /* 0x000000000004e947 */ /* 0x000fea0003800000 */
[----:B------:R-:W-:Y:S01]  /*16610*/  BPT.TRAP 0x1 ;  /* 0x000000040000795c */ /* 0x000fe20000300000 */
.L_x_8102:
[----:B------:R-:W2:Y:S01]  /*16620*/  SYNCS.PHASECHK.TRANS64.TRYWAIT P0, [R0+URZ+0x22840], R27 ;  /* 0x0228401b000075a7 */ /* 0x000ea2000800017f */
[----:B------:R-:W-:Y:S04]  /*16630*/  BSSY B0, `(.L_x_8103) ;  /* 0x0000002000007945 */ /* 0x000fe80003800000 */
[----:B--2---:R-:W-:Y:S05]  /*16640*/  @!P0 BRA `(.L_x_8104) ;  /* 0x0000004800bc8947 */ /* 0x004fea0003800000 */
.L_x_8190:
[----:B------:R-:W-:Y:S05]  /*16650*/  BSYNC B0 ;  /* 0x0000000000007941 */ /* 0x000fea0003800000 */
.L_x_8103:
[----:B------:R-:W-:Y:S01]  /*16660*/  ULDC.64 UR4, c[0x0][0x300] ;  /* 0x0000c00000047ab9 */ /* 0x000fe20000000a00 */
[----:B------:R-:W-:Y:S01]  /*16670*/  ULDC.64 UR6, c[0x0][0x310] ;  /* 0x0000c40000067ab9 */ /* 0x000fe20000000a00 */
[----:B------:R-:W-:Y:S01]  /*16680*/  IMAD R9, R22, UR4, RZ ;  /* 0x0000000416097c24 */ /* 0x000fe2000f8e02ff */
[----:B------:R-:W-:Y:S01]  /*16690*/  ULDC.64 UR8, c[0x0][0x308] ;  /* 0x0000c20000087ab9 */ /* 0x000fe20000000a00 */
[----:B------:R-:W-:Y:S01]  /*166a0*/  IMAD.WIDE.U32 R2, R8, UR4, RZ ;  /* 0x0000000408027c25 */ /* 0x000fe2000f8e00ff */
[----:B------:R-:W-:Y:S01]  /*166b0*/  ULDC.64 UR10, c[0x0][0x2e8] ;  /* 0x0000ba00000a7ab9 */ /* 0x000fe20000000a00 */
[----:B------:R-:W-:Y:S02]  /*166c0*/  LOP3.LUT P2, RZ, R16, 0x1, RZ, 0xc0, !PT ;  /* 0x0000000110ff7812 */ /* 0x000fe4000784c0ff */
[----:B------:R-:W-:Y:S02]  /*166d0*/  IMAD R9, R8, UR5, R9 ;  /* 0x0000000508097c24 */ /* 0x000fe4000f8e0209 */
        /* <DEDUP_REMOVED lines=23> */
[----:B------:R-:W3:Y:S01]  /*16850*/  SHFL.IDX PT, R14, R8, RZ, 0x181f ;  /* 0x00181fff080e7589 */ /* 0x000ee200000e0000 */
[C---:B------:R-:W-:Y:S02]  /*16860*/  LOP3.LUT P6, RZ, R16.reuse, 0x80, RZ, 0xc0, !PT ;  /* 0x0000008010ff7812 */ /* 0x040fe400078cc0ff */
[----:B------:R-:W-:Y:S01]  /*16870*/  P2R R10, PR, RZ, 0x8 ;  /* 0x00000008ff0a7803 */ /* 0x000fe20000000000 */
[----:B------:R-:W4:Y:S01]  /*16880*/  SHFL.IDX PT, R2, R7, RZ, 0x181f ;  /* 0x00181fff07027589 */ /* 0x000f2200000e0000 */
[C---:B------:R-:W-:Y:S02]  /*16890*/  LOP3.LUT P3, RZ, R16.reuse, 0x20, RZ, 0xc0, !PT ;  /* 0x0000002010ff7812 */ /* 0x040fe4000786c0ff */
[----:B------:R-:W-:Y:S02]  /*168a0*/  P2R R9, PR, RZ, 0x2 ;  /* 0x00000002ff097803 */ /* 0x000fe40000000000 */
[----:B------:R-:W-:-:S05]  /*168b0*/  LOP3.LUT P1, RZ, R16, 0x10, RZ, 0xc0, !PT ;  /* 0x0000001010ff7812 */ /* 0x000fca000782c0ff */
[----:B---3--:R-:W-:-:S05]  /*168c0*/  @P6 IADD3 R14, P0, R34, R14, RZ ;  /* 0x0000000e220e6210 */ /* 0x008fca0007f1e0ff */
[----:B----4-:R-:W-:Y:S02]  /*168d0*/  @P6 IMAD.X R3, RZ, RZ, R2, P0 ;  /* 0x000000ffff036224 */ /* 0x010fe400000e0602 */
[----:B------:R-:W-:Y:S02]  /*168e0*/  @P6 IMAD.MOV.U32 R2, RZ, RZ, R14 ;  /* 0x000000ffff026224 */ /* 0x000fe400078e000e */
[----:B------:R-:W3:Y:S04]  /*168f0*/  SHFL.IDX PT, R14, R8, 0x1, 0x181f ;  /* 0x00381f00080e7f89 */ /* 0x000ee800000e0000 */
[----:B------:R4:W-:Y:S01]  /*16900*/  @P6 LDGSTS.E.BYPASS.LTC128B.128 [R4+0x18400], desc[UR50][R2.64], !P2 ;  /* 0x1840000002046fae */ /* 0x0009e2000d101d72 */
[----:B------:R-:W-:-:S03]  /*16910*/  LOP3.LUT P6, RZ, R16, 0x100, RZ, 0xc0, !PT ;  /* 0x0000010010ff7812 */ /* 0x000fc600078cc0ff */
[----:B----4-:R-:W4:Y:S01]  /*16920*/  SHFL.IDX PT, R2, R7, 0x1, 0x181f ;  /* 0x00381f0007027f89 */ /* 0x010f2200000e0000 */
[----:B---3--:R-:W-:-:S05]  /*16930*/  @P3 IADD3 R14, P0, R34, R14, RZ ;  /* 0x0000000e220e3210 */ /* 0x008fca0007f1e0ff */
[----:B----4-:R-:W-:Y:S02]  /*16940*/  @P3 IMAD.X R3, RZ, RZ, R2, P0 ;  /* 0x000000ffff033224 */ /* 0x010fe400000e0602 */
[----:B------:R-:W-:Y:S02]  /*16950*/  @P3 IMAD.MOV.U32 R2, RZ, RZ, R14 ;  /* 0x000000ffff023224 */ /* 0x000fe400078e000e */
[----:B------:R-:W3:Y:S04]  /*16960*/  SHFL.IDX PT, R14, R8, 0x2, 0x181f ;  /* 0x00581f00080e7f89 */ /* 0x000ee800000e0000 */
        /* <DEDUP_REMOVED lines=17> */
[----:B------:R-:W-:-:S03]  /*16a80*/  LOP3.LUT P5, RZ, R16, 0x40, RZ, 0xc0, !PT ;  /* 0x0000004010ff7812 */ /* 0x000fc600078ac0ff */
[----:B----4-:R-:W4:Y:S01]  /*16a90*/  SHFL.IDX PT, R2, R7, 0x4, 0x181f ;  /* 0x00981f0007027f89 */ /* 0x010f2200000e0000 */
[----:B---3--:R-:W-:-:S05]  /*16aa0*/  @P4 IADD3 R14, P0, R34, R14, RZ ;  /* 0x0000000e220e4210 */ /* 0x008fca0007f1e0ff */
[----:B----4-:R-:W-:Y:S02]  /*16ab0*/  @P4 IMAD.X R9, RZ, RZ, R2, P0 ;  /* 0x000000ffff094224 */ /* 0x010fe400000e0602 */
[----:B------:R-:W-:Y:S02]  /*16ac0*/  @P4 IMAD.MOV.U32 R2, RZ, RZ, R14 ;  /* 0x000000ffff024224 */ /* 0x000fe400078e000e */
[----:B------:R-:W-:Y:S01]  /*16ad0*/  @P4 IMAD.MOV.U32 R3, RZ, RZ, R9 ;  /* 0x000000ffff034224 */ /* 0x000fe200078e0009 */
[----:B------:R-:W3:Y:S04]  /*16ae0*/  SHFL.IDX PT, R14, R8, 0x5, 0x181f ;  /* 0x00b81f00080e7f89 */ /* 0x000ee800000e0000 */
[----:B------:R4:W-:Y:S04]  /*16af0*/  @P4 LDGSTS.E.BYPASS.LTC128B.128 [R4+0x1a400], desc[UR50][R2.64], !P2 ;  /* 0x1a40000002044fae */ /* 0x0009e8000d101d72 */
        /* <DEDUP_REMOVED lines=11> */
[----:B------:R-:W3:Y:S01]  /*16bb0*/  SHFL.IDX PT, R14, R8, 0x7, 0x181f ;  /* 0x00f81f00080e7f89 */ /* 0x000ee200000e0000 */
[----:B------:R-:W-:-:S03]  /*16bc0*/  @P6 IMAD.MOV.U32 R3, RZ, RZ, R9 ;  /* 0x000000ffff036224 */ /* 0x000fc600078e0009 */
[----:B------:R-:W4:Y:S04]  /*16bd0*/  SHFL.IDX PT, R9, R7, 0x7, 0x181f ;  /* 0x00f81f0007097f89 */ /* 0x000f2800000e0000 */
[----:B------:R5:W-:Y:S04]  /*16be0*/  @P6 LDGSTS.E.BYPASS.LTC128B.128 [R4+0x1b400], desc[UR50][R2.64], !P2 ;  /* 0x1b40000002046fae */ /* 0x000be8000d101d72 */
[----:B------:R-:W-:Y:S01]  /*16bf0*/  SHFL.IDX PT, R7, R5, 0x1, 0x181f ;  /* 0x00381f0005077f89 */ /* 0x000fe200000e0000 */
[----:B---3--:R-:W-:-:S05]  /*16c00*/  @P3 IADD3 R14, P0, R34, R14, RZ ;  /* 0x0000000e220e3210 */ /* 0x008fca0007f1e0ff */
[----:B----4-:R-:W-:Y:S02]  /*16c10*/  @P3 IMAD.X R9, RZ, RZ, R9, P0 ;  /* 0x000000ffff093224 */ /* 0x010fe400000e0609 */
[----:B-----5:R-:W-:Y:S02]  /*16c20*/  @P3 IMAD.MOV.U32 R2, RZ, RZ, R14 ;  /* 0x000000ffff023224 */ /* 0x020fe400078e000e */
[----:B------:R-:W3:Y:S01]  /*16c30*/  SHFL.IDX PT, R14, R6, RZ, 0x181f ;  /* 0x00181fff060e7589 */ /* 0x000ee200000e0000 */
[----:B------:R-:W-:-:S03]  /*16c40*/  @P3 IMAD.MOV.U32 R3, RZ, RZ, R9 ;  /* 0x000000ffff033224 */ /* 0x000fc600078e0009 */
[----:B------:R-:W4:Y:S04]  /*16c50*/  SHFL.IDX PT, R9, R5, RZ, 0x181f ;  /* 0x00181fff05097589 */ /* 0x000f2800000e0000 */
[----:B------:R5:W-:Y:S01]  /*16c60*/  @P3 LDGSTS.E.BYPASS.LTC128B.128 [R4+0x1bc00], desc[UR50][R2.64], !P2 ;  /* 0x1bc0000002043fae */ /* 0x000be2000d101d72 */
[----:B---3--:R-:W-:-:S05]  /*16c70*/  @P1 IADD3 R14, P0, R34, R14, RZ ;  /* 0x0000000e220e1210 */ /* 0x008fca0007f1e0ff */
[----:B----4-:R-:W-:Y:S02]  /*16c80*/  @P1 IMAD.X R9, RZ, RZ, R9, P0 ;  /* 0x000000ffff091224 */ /* 0x010fe400000e0609 */
[----:B-----5:R-:W-:Y:S02]  /*16c90*/  @P1 IMAD.MOV.U32 R2, RZ, RZ, R14 ;  /* 0x000000ffff021224 */ /* 0x020fe400078e000e */
[----:B------:R-:W-:Y:S01]  /*16ca0*/  @P1 IMAD.MOV.U32 R3, RZ, RZ, R9 ;  /* 0x000000ffff031224 */ /* 0x000fe200078e0009 */
[----:B------:R3:W4:Y:S04]  /*16cb0*/  SHFL.IDX PT, R14, R6, 0x1, 0x181f ;  /* 0x00381f00060e7f89 */ /* 0x00072800000e0000 */
[----:B------:R3:W-:Y:S02]  /*16cc0*/  @P1 LDGSTS.E.BYPASS.LTC128B.128 [R4+0x1c400], desc[UR50][R2.64], !P2 ;  /* 0x1c40000002041fae */ /* 0x0007e4000d101d72 */
.L_x_8212:
        /* <DEDUP_REMOVED lines=9> */
.L_x_8106:
        /* <DEDUP_REMOVED lines=11> */
.L_x_8107:
[----:B------:R3:W-:Y:S02]  /*16e10*/  SYNCS.ARRIVE.TRANS64.A1T0 RZ, [R0+URZ+0x22830], RZ ;  /* 0x022830ff00ff79a7 */ /* 0x0007e4000810003f */
[----:B------:R-:W-:Y:S05]  /*16e20*/  WARPSYNC.ALL ;  /* 0x0000000000007948 */ /* 0x000fea0003800000 */
[----:B------:R-:W-:Y:S01]  /*16e30*/  BSSY B6, `(.L_x_8108) ;  /* 0x0000015000067945 */ /* 0x000fe20003800000 */
[----:B0123--:R-:W-:Y:S01]  /*16e40*/  VIADD R0, R17, 0x14400 ;  /* 0x0001440011007836 */ /* 0x00ffe20000000000 */
        /* <DEDUP_REMOVED lines=19> */
.L_x_8109:
[----:B------:R-:W-:Y:S05]  /*16f80*/  BSYNC B6 ;  /* 0x0000000000067941 */ /* 0x000fea0003800000 */
.L_x_8108:
[----:B------:R0:W5:Y:S01]  /*16f90*/  LDL R8, [R1+0x20] ;  /* 0x0000200001087983 */ /* 0x0001620000100800 */
[----:B------:R-:W-:Y:S01]  /*16fa0*/  UISETP.NE.AND UP0, UPT, UR52, URZ, UPT ;  /* 0x0000003f3400728c */ /* 0x000fe2000bf05270 */
[----:B------:R-:W1:Y:S01]  /*16fb0*/  S2R R2, SR_TID.X ;  /* 0x0000000000027919 */ /* 0x000e620000002100 */
[----:B------:R-:W-:Y:S01]  /*16fc0*/  R2UR UR6, R37 ;  /* 0x00000000250672ca */ /* 0x000fe200000e0000 */
[----:B------:R-:W-:-:S03]  /*16fd0*/  ULDC.64 UR8, c[0x0][0x2d8] ;  /* 0x0000b60000087ab9 */ /* 0x000fc60000000a00 */
[----:B------:R-:W-:Y:S02]  /*16fe0*/  PLOP3.LUT P0, PT, PT, PT, UP0, 0x80, 0x0 ;  /* 0x000000000000781c */ /* 0x000fe40003f0f008 */
[----:B------:R-:W-:-:S03]  /*16ff0*/  LOP3.LUT P5, RZ, R16, 0x800, RZ, 0xc0, !PT ;  /* 0x0000080010ff7812 */ /* 0x000fc600078ac0ff */
[----:B------:R-:W-:Y:S01]  /*17000*/  @UP0 ULDC UR4, c[0x0][0x44c] ;  /* 0x0001130000040ab9 */ /* 0x000fe20000000800 */
[C---:B-1----:R-:W-:Y:S01]  /*17010*/  LOP3.LUT R19, R2.reuse, 0x7f, RZ, 0xc0, !PT ;  /* 0x0000007f02137812 */ /* 0x042fe200078ec0ff */
[----:B------:R-:W-:-:S03]  /*17020*/  IMAD.SHL.U32 R2, R2, 0x10, RZ ;  /* 0x0000001002027824 */ /* 0x000fc600078e00ff */
[----:B------:R-:W-:-:S04]  /*17030*/  SHF.R.U32.HI R19, RZ, 0x3, R19 ;  /* 0x00000003ff137819 */ /* 0x000fc80000011613 */
[----:B------:R-:W-:-:S05]  /*17040*/  LOP3.LUT R2, R19, 0x70, R2, 0xf8, !PT ;  /* 0x0000007013027812 */ /* 0x000fca00078ef802 */
        /* <DEDUP_REMOVED lines=16> */
[----:B------:R-:W1:Y:S01]  /*17150*/  S2R R19, SR_TID.X ;  /* 0x0000000000137919 */ /* 0x000e620000002100 */
        /* <DEDUP_REMOVED lines=20> */
[----:B-1----:R-:W-:Y:S02]  /*172a0*/  LOP3.LUT R19, R19, 0x7f, RZ, 0xc0, !PT ;  /* 0x0000007f13137812 */ /* 0x002fe400078ec0ff */
[----:B------:R-:W-:Y:S02]  /*172b0*/  IADD3.X R5, R3, UR5, R5, P0, !PT ;  /* 0x0000000503057c10 */ /* 0x000fe400087fe405 */
[----:B------:R-:W-:Y:S01]  /*172c0*/  SHF.R.U32.HI R10, RZ, 0x3, R19 ;  /* 0x00000003ff0a7819 */ /* 0x000fe20000011613 */
[----:B0-----:R-:W-:Y:S06]  /*172d0*/  BRA.DIV UR4, `(.L_x_8110) ;  /* 0x0000004a04887947 */ /* 0x001fec000b800000 */
        /* <DEDUP_REMOVED lines=52> */
.L_x_8229:
        /* <DEDUP_REMOVED lines=8> */
[----:B------:R-:W-:Y:S01]  /*176a0*/  PLOP3.LUT P0, PT, PT, PT, PT, 0x80, 0x0 ;  /* 0x000000000000781c */ /* 0x000fe20003f0f070 */
[----:B------:R-:W-:-:S12]  /*176b0*/  NOP ;  /* 0x0000000000007918 */ /* 0x000fd80000000000 */
.L_x_8111:
        /* <DEDUP_REMOVED lines=18> */
.L_x_8230:
[----:B------:R-:W-:Y:S05]  /*177e0*/  BSYNC B0 ;  /* 0x0000000000007941 */ /* 0x000fea0003800000 */
.L_x_8112:
[----:B------:R-:W-:-:S04]  /*177f0*/  UIADD3 UR4, UR44, -0x2, URZ ;  /* 0xfffffffe2c047890 */ /* 0x000fc8000fffe03f */
[----:B------:R-:W-:-:S06]  /*17800*/  UISETP.GE.AND UP0, UPT, UR4, UR45, UPT ;  /* 0x0000002d0400728c */ /* 0x000fcc000bf06270 */
[----:B------:R-:W-:-:S13]  /*17810*/  PLOP3.LUT P0, PT, PT, PT, UP0, 0x40, 0x0 ;  /* 0x000000000000781c */ /* 0x000fda0003f0e808 */
[----:B------:R-:W-:Y:S05]  /*17820*/  @P0 BRA `(.L_x_8114) ;  /* 0x0000001800580947 */ /* 0x000fea0003800000 */
[----:B------:R-:W-:Y:S02]  /*17830*/  IMAD.MOV.U32 R23, RZ, RZ, R36 ;  /* 0x000000ffff177224 */ /* 0x000fe400078e0024 */
[----:B------:R-:W-:Y:S02]  /*17840*/  IMAD.MOV.U32 R22, RZ, RZ, R31 ;  /* 0x000000ffff167224 */ /* 0x000fe400078e001f */
[----:B------:R-:W-:-:S07]  /*17850*/  IMAD.U32 R33, RZ, RZ, UR4 ;  /* 0x00000004ff217e24 */ /* 0x000fce000f8e00ff */
.L_x_8134:
[----:B------:R-:W2:Y:S01]  /*17860*/  LDL R2, [R1+0x4] ;  /* 0x0000040001027983 */ /* 0x000ea20000100800 */
[----:B-1----:R-:W1:Y:S03]  /*17870*/  LDC R5, c[0x0][0x430] ;  /* 0x00010c00ff057b82 */ /* 0x002e660000000800 */
[----:B------:R-:W3:Y:S01]  /*17880*/  LDL R4, [R1] ;  /* 0x0000000001047983 */ /* 0x000ee20000100800 */
[----:B0-----:R-:W0:Y:S01]  /*17890*/  S2R R0, SR_TID.X ;  /* 0x0000000000007919 */ /* 0x001e220000002100 */
[----:B-1----:R-:W-:Y:S01]  /*178a0*/  ISETP.NE.AND P2, PT, R5, 0x1, PT ;  /* 0x000000010500780c */ /* 0x002fe20003f45270 */
[----:B------:R-:W1:Y:S01]  /*178b0*/  S2R R6, SR_TID.X ;  /* 0x0000000000067919 */ /* 0x000e620000002100 */
[----:B------:R-:W4:Y:S11]  /*178c0*/  S2R R9, SR_TID.X ;  /* 0x0000000000097919 */ /* 0x000f360000002100 */
[----:B------:R-:W2:Y:S01]  /*178d0*/  @P2 LDC R5, c[0x0][0x438] ;  /* 0x00010e00ff052b82 */ /* 0x000ea20000000800 */
[C---:B0-----:R-:W-:Y:S01]  /*178e0*/  LOP3.LUT R3, R0.reuse, 0x7f, RZ, 0xc0, !PT ;  /* 0x0000007f00037812 */ /* 0x041fe200078ec0ff */
[----:B------:R-:W-:-:S03]  /*178f0*/  IMAD.SHL.U32 R0, R0, 0x10, RZ ;  /* 0x0000001000007824 */ /* 0x000fc600078e00ff */
[----:B------:R-:W-:-:S04]  /*17900*/  SHF.R.U32.HI R3, RZ, 0x3, R3 ;  /* 0x00000003ff037819 */ /* 0x000fc80000011603 */
[----:B------:R-:W-:Y:S02]  /*17910*/  LOP3.LUT R0, R3, 0x70, R0, 0xf8, !PT ;  /* 0x0000007003007812 */ /* 0x000fe400078ef800 */
[----:B------:R-:W0:Y:S01]  /*17920*/  @P2 LDC R3, c[0x0][0x434] ;  /* 0x00010d00ff032b82 */ /* 0x000e220000000800 */
[----:B------:R-:W-:Y:S05]  /*17930*/  YIELD ;  /* 0x0000000000007946 */ /* 0x000fea0003800000 */
[----:B------:R-:W-:Y:S01]  /*17940*/  ULDC.64 UR4, c[0x0][0x428] ;  /* 0x00010a0000047ab9 */ /* 0x000fe20000000a00 */
[----:B------:R-:W-:Y:S01]  /*17950*/  ULDC.64 UR6, c[0x0][0x418] ;  /* 0x0001060000067ab9 */ /* 0x000fe20000000a00 */
[----:B-1----:R-:W-:Y:S01]  /*17960*/  LOP3.LUT R6, R6, 0x7f, RZ, 0xc0, !PT ;  /* 0x0000007f06067812 */ /* 0x002fe200078ec0ff */
[----:B----4-:R-:W-:-:S03]  /*17970*/  IMAD.SHL.U32 R9, R9, 0x10, RZ ;  /* 0x0000001009097824 */ /* 0x010fc600078e00ff */
[----:B------:R-:W-:-:S04]  /*17980*/  SHF.R.U32.HI R11, RZ, 0x3, R6 ;  /* 0x00000003ff0b7819 */ /* 0x000fc80000011606 */
[----:B------:R-:W-:-:S04]  /*17990*/  LOP3.LUT R9, R11, 0x70, R9, 0xf8, !PT ;  /* 0x000000700b097812 */ /* 0x000fc800078ef809 */
[----:B------:R-:W-:-:S04]  /*179a0*/  LOP3.LUT R9, R9, 0x80, RZ, 0xfc, !PT ;  /* 0x0000008009097812 */ /* 0x000fc800078efcff */
[----:B------:R-:W-:Y:S01]  /*179b0*/  ISETP.GT.U32.AND P1, PT, R9, 0x9f, PT ;  /* 0x0000009f0900780c */ /* 0x000fe20003f24070 */
[----:B--2---:R-:W-:-:S04]  /*179c0*/  IMAD R10, R33, 0xa0, R2 ;  /* 0x000000a0210a7824 */ /* 0x004fc800078e0202 */
[----:B------:R-:W-:-:S04]  /*179d0*/  IMAD.IADD R0, R0, 0x1, R10 ;  /* 0x0000000100007824 */ /* 0x000fc800078e020a */
[----:B0-----:R-:W-:-:S04]  /*179e0*/  @P2 IMAD.HI.U32 R2, R0, R3, RZ ;  /* 0x0000000300022227 */ /* 0x001fc800078e00ff */
[----:B------:R-:W-:Y:S01]  /*179f0*/  IMAD.MOV.U32 R8, RZ, RZ, R0 ;  /* 0x000000ffff087224 */ /* 0x000fe200078e0000 */
[----:B------:R-:W-:Y:S01]  /*17a00*/  @P2 SHF.R.U32.HI R8, RZ, R5, R2 ;  /* 0x00000005ff082219 */ /* 0x000fe20000011602 */
        /* <DEDUP_REMOVED lines=8> */
[----:B------:R-:W-:Y:S01]  /*17a90*/  IMAD.IADD R10, R9, 0x1, R10 ;  /* 0x00000001090a7824 */ /* 0x000fe200078e020a */
[----:B------:R-:W0:Y:S03]  /*17aa0*/  @P2 LDC R3, c[0x0][0x434] ;  /* 0x00010d00ff032b82 */ /* 0x000e260000000800 */
[----:B------:R1:W2:Y:S05]  /*17ab0*/  LDG.E R9, desc[UR50][R6.64] ;  /* 0x0000003206097981 */ /* 0x0002aa000c1e1900 */
[----:B------:R-:W3:Y:S01]  /*17ac0*/  @P2 LDC R2, c[0x0][0x438] ;  /* 0x00010e00ff022b82 */ /* 0x000ee20000000800 */
[----:B------:R-:W-:-:S02]  /*17ad0*/  IMAD.MOV.U32 R11, RZ, RZ, R10 ;  /* 0x000000ffff0b7224 */ /* 0x000fc400078e000a */
[----:B0-----:R-:W-:-:S05]  /*17ae0*/  @P2 IMAD.HI.U32 R3, R10, R3, RZ ;  /* 0x000000030a032227 */ /* 0x001fca00078e00ff */
[----:B---3--:R-:W-:-:S04]  /*17af0*/  @P2 SHF.R.U32.HI R11, RZ, R2, R3 ;  /* 0x00000002ff0b2219 */ /* 0x008fc80000011603 */
[--C-:B------:R-:W-:Y:S01]  /*17b00*/  @!P1 SHF.R.S32.HI R3, RZ, 0x1f, R11.reuse ;  /* 0x0000001fff039819 */ /* 0x100fe2000001140b */
[----:B------:R-:W-:Y:S02]  /*17b10*/  @!P1 IMAD.MOV.U32 R2, RZ, RZ, R11 ;  /* 0x000000ffff029224 */ /* 0x000fe400078e000b */
[----:B------:R-:W-:Y:S02]  /*17b20*/  IMAD.U32 R12, RZ, RZ, UR49 ;  /* 0x00000031ff0c7e24 */ /* 0x000fe4000f8e00ff */
[----:B------:R-:W-:Y:S01]  /*17b30*/  @!P1 IMAD.WIDE.U32 R2, R35, UR4, R2 ;  /* 0x0000000423029c25 */ /* 0x000fe2000f8e0002 */
[----:B------:R-:W-:-:S03]  /*17b40*/  ULDC UR4, c[0x0][0x430] ;  /* 0x00010c0000047ab9 */ /* 0x000fc60000000800 */
[----:B------:R-:W-:Y:S01]  /*17b50*/  @!P1 IMAD.IADD R3, R4, 0x1, R3 ;  /* 0x0000000104039824 */ /* 0x000fe200078e0203 */
[----:B------:R-:W-:Y:S02]  /*17b60*/  @!P1 LEA R4, P0, R2, UR6, 0x2 ;  /* 0x0000000602049c11 */ /* 0x000fe4000f8010ff */
[----:B------:R-:W-:Y:S01]  /*17b70*/  ISETP.NE.AND P2, PT, R12, 0x3, PT ;  /* 0x000000030c00780c */ /* 0x000fe20003f45270 */
[----:B------:R-:W-:Y:S01]  /*17b80*/  VIADD R31, R22, 0x1 ;  /* 0x00000001161f7836 */ /* 0x000fe20000000000 */
[----:B------:R-:W-:Y:S01]  /*17b90*/  @!P1 LEA.HI.X R5, R2, UR7, R3, 0x2, P0 ;  /* 0x0000000702059c11 */ /* 0x000fe200080f1403 */
[----:B-1----:R-:W-:Y:S02]  /*17ba0*/  IMAD.MOV.U32 R7, RZ, RZ, RZ ;  /* 0x000000ffff077224 */ /* 0x002fe400078e00ff */
[----:B------:R-:W-:Y:S01]  /*17bb0*/  IMAD.MOV R3, RZ, RZ, -R8 ;  /* 0x000000ffff037224 */ /* 0x000fe200078e0a08 */
[----:B------:R-:W-:Y:S01]  /*17bc0*/  ISETP.NE.AND P0, PT, R31, 0x2, PT ;  /* 0x000000021f00780c */ /* 0x000fe20003f05270 */
[----:B------:R-:W-:-:S02]  /*17bd0*/  IMAD.MOV R11, RZ, RZ, -R11 ;  /* 0x000000ffff0b7224 */ /* 0x000fc400078e0a0b */
[----:B------:R0:W5:Y:S01]  /*17be0*/  @!P1 LDG.E R7, desc[UR50][R4.64] ;  /* 0x0000003204079981 */ /* 0x000162000c1e1900 */
[----:B------:R-:W-:Y:S01]  /*17bf0*/  SEL R36, RZ, 0x1, P0 ;  /* 0x00000001ff247807 */ /* 0x000fe20000000000 */
[----:B------:R-:W-:Y:S01]  /*17c00*/  IMAD R8, R11, UR4, R10 ;  /* 0x000000040b087c24 */ /* 0x000fe2000f8e020a */
[----:B------:R-:W-:Y:S01]  /*17c10*/  SEL R31, R31, RZ, P0 ;  /* 0x000000ff1f1f7207 */ /* 0x000fe20000000000 */
[----:B0-----:R-:W-:Y:S02]  /*17c20*/  IMAD R4, R3, UR4, R0 ;  /* 0x0000000403047c24 */ /* 0x001fe4000f8e0200 */
[----:B------:R-:W-:Y:S01]  /*17c30*/  IMAD.MOV.U32 R0, RZ, RZ, R33 ;  /* 0x000000ffff007224 */ /* 0x000fe200078e0021 */
[----:B------:R-:W-:Y:S01]  /*17c40*/  LOP3.LUT R36, R23, R36, RZ, 0x3c, !PT ;  /* 0x0000002417247212 */ /* 0x000fe200078e3cff */
[----:B------:R-:W-:-:S03]  /*17c50*/  VIADD R33, R33, 0xffffffff ;  /* 0xffffffff21217836 */ /* 0x000fc60000000000 */
[----:B------:R-:W-:Y:S02]  /*17c60*/  ISETP.GT.AND P1, PT, R0, UR45, PT ;  /* 0x0000002d00007c0c */ /* 0x000fe4000bf24270 */
[----:B--2---:R-:W-:Y:S01]  /*17c70*/  SHF.R.S32.HI R26, RZ, 0x1f, R9 ;  /* 0x0000001fff1a7819 */ /* 0x004fe20000011409 */
[----:B------:R-:W-:Y:S10]  /*17c80*/  @!P2 BRA `(.L_x_8115) ;  /* 0x000000000004a947 */ /* 0x000ff40003800000 */
[----:B------:R-:W-:Y:S01]  /*17c90*/  BPT.TRAP 0x1 ;  /* 0x000000040000795c */ /* 0x000fe20000300000 */
.L_x_8115:
[----:B------:R-:W-:Y:S01]  /*17ca0*/  IMAD R0, R31, 0x8, R17 ;  /* 0x000000081f007824 */ /* 0x000fe200078e0211 */
[----:B------:R-:W-:Y:S01]  /*17cb0*/  SHF.L.U32 R29, R36, 0x1f, RZ ;  /* 0x0000001f241d7819 */ /* 0x000fe200000006ff */
[----:B------:R-:W-:Y:S01]  /*17cc0*/  BSSY B0, `(.L_x_8116) ;  /* 0x0000004000007945 */ /* 0x000fe20003800000 */
[----:B------:R-:W-:Y:S02]  /*17cd0*/  SHF.R.S32.HI R28, RZ, 0x1f, R4 ;  /* 0x0000001fff1c7819 */ /* 0x000fe40000011404 */
[----:B------:R-:W0:Y:S02]  /*17ce0*/  SYNCS.PHASECHK.TRANS64.TRYWAIT P0, [R0+URZ+0x22880], R29 ;  /* 0x0228801d000075a7 */ /* 0x000e24000800017f */
[----:B0-----:R-:W-:Y:S05]  /*17cf0*/  @!P0 BRA `(.L_x_8117) ;  /* 0x0000004800448947 */ /* 0x001fea0003800000 */
.L_x_8231:
[----:B------:R-:W-:Y:S05]  /*17d00*/  BSYNC B0 ;  /* 0x0000000000007941 */ /* 0x000fea0003800000 */
.L_x_8116:
        /* <DEDUP_REMOVED lines=35> */
[----:B------:R-:W1:Y:S04]  /*17f40*/  SHFL.IDX PT, R2, R5, 0x1, 0x181f ;  /* 0x00381f0005027f89 */ /* 0x000e6800000e0000 */
[----:B------:R-:W2:Y:S04]  /*17f50*/  SHFL.IDX PT, R3, R20, 0x1, 0x181f ;  /* 0x00381f0014037f89 */ /* 0x000ea800000e0000 */
[----:B------:R-:W-:Y:S04]  /*17f60*/  SHFL.IDX PT, R14, R5, 0x3, 0x181f ;  /* 0x00781f00050e7f89 */ /* 0x000fe800000e0000 */
[----:B------:R-:W-:Y:S04]  /*17f70*/  SHFL.IDX PT, R32, R20, 0x3, 0x181f ;  /* 0x00781f0014207f89 */ /* 0x000fe800000e0000 */
[----:B------:R-:W-:Y:S04]  /*17f80*/  SHFL.IDX PT, R12, R5, RZ, 0x181f ;  /* 0x00181fff050c7589 */ /* 0x000fe800000e0000 */
[----:B------:R-:W-:Y:S01]  /*17f90*/  SHFL.IDX PT, R6, R20, RZ, 0x181f ;  /* 0x00181fff14067589 */ /* 0x000fe200000e0000 */
[----:B-1----:R-:W-:-:S03]  /*17fa0*/  IADD3 R10, P0, R34, R2, RZ ;  /* 0x00000002220a7210 */ /* 0x002fc60007f1e0ff */
[----:B------:R-:W1:Y:S02]  /*17fb0*/  SHFL.IDX PT, R2, R5, 0x2, 0x181f ;  /* 0x00581f0005027f89 */ /* 0x000e6400000e0000 */
[----:B--2---:R-:W-:Y:S02]  /*17fc0*/  IMAD.X R11, RZ, RZ, R3, P0 ;  /* 0x000000ffff0b7224 */ /* 0x004fe400000e0603 */
[----:B------:R-:W2:Y:S01]  /*17fd0*/  SHFL.IDX PT, R3, R20, 0x2, 0x181f ;  /* 0x00581f0014037f89 */ /* 0x000ea200000e0000 */
[----:B-1----:R-:W-:-:S05]  /*17fe0*/  IADD3 R2, P0, R34, R2, RZ ;  /* 0x0000000222027210 */ /* 0x002fca0007f1e0ff */
[----:B--2---:R-:W-:Y:S01]  /*17ff0*/  IMAD.X R3, RZ, RZ, R3, P0 ;  /* 0x000000ffff037224 */ /* 0x004fe200000e0603 */
[----:B------:R-:W-:-:S05]  /*18000*/  IADD3 R14, P0, R34, R14, RZ ;  /* 0x0000000e220e7210 */ /* 0x000fca0007f1e0ff */
[----:B------:R-:W-:Y:S01]  /*18010*/  IMAD.X R15, RZ, RZ, R32, P0 ;  /* 0x000000ffff0f7224 */ /* 0x000fe200000e0620 */
[----:B------:R-:W-:-:S05]  /*18020*/  IADD3 R12, P0, R34, R12, RZ ;  /* 0x0000000c220c7210 */ /* 0x000fca0007f1e0ff */
[----:B------:R-:W-:Y:S02]  /*18030*/  IMAD.X R13, RZ, RZ, R6, P0 ;  /* 0x000000ffff0d7224 */ /* 0x000fe400000e0606 */
[----:B------:R-:W-:-:S05]  /*18040*/  IMAD.IADD R6, R17, 0x1, R30 ;  /* 0x0000000111067824 */ /* 0x000fca00078e021e */
[----:B------:R-:W-:Y:S04]  /*18050*/  LDGSTS.E.BYPASS.LTC128B.128 [R6+0xa400], desc[UR50][R12.64], !P2 ;  /* 0x0a4000000c067fae */ /* 0x000fe8000d101d72 */
[----:B------:R1:W-:Y:S04]  /*18060*/  LDGSTS.E.BYPASS.LTC128B.128 [R6+0xac00], desc[UR50][R10.64], !P2 ;  /* 0x0ac000000a067fae */ /* 0x0003e8000d101d72 */
[----:B------:R2:W-:Y:S04]  /*18070*/  LDGSTS.E.BYPASS.LTC128B.128 [R6+0xb400], desc[UR50][R2.64], !P2 ;  /* 0x0b40000002067fae */ /* 0x0005e8000d101d72 */
[----:B------:R3:W-:Y:S04]  /*18080*/  LDGSTS.E.BYPASS.LTC128B.128 [R6+0xbc00], desc[UR50][R14.64], !P2 ;  /* 0x0bc000000e067fae */ /* 0x0007e8000d101d72 */
[----:B-1----:R-:W-:Y:S04]  /*18090*/  SHFL.IDX PT, R10, R20, 0x5, 0x181f ;  /* 0x00b81f00140a7f89 */ /* 0x002fe800000e0000 */
[----:B--2---:R-:W1:Y:S04]  /*180a0*/  SHFL.IDX PT, R2, R5, 0x4, 0x181f ;  /* 0x00981f0005027f89 */ /* 0x004e6800000e0000 */
[----:B------:R-:W2:Y:S04]  /*180b0*/  SHFL.IDX PT, R3, R20, 0x4, 0x181f ;  /* 0x00981f0014037f89 */ /* 0x000ea800000e0000 */
[----:B---3--:R-:W3:Y:S01]  /*180c0*/  SHFL.IDX PT, R14, R5, 0x5, 0x181f ;  /* 0x00b81f00050e7f89 */ /* 0x008ee200000e0000 */
[----:B-1----:R-:W-:-:S05]  /*180d0*/  IADD3 R2, P0, R34, R2, RZ ;  /* 0x0000000222027210 */ /* 0x002fca0007f1e0ff */
[----:B--2---:R-:W-:Y:S01]  /*180e0*/  IMAD.X R3, RZ, RZ, R3, P0 ;  /* 0x000000ffff037224 */ /* 0x004fe200000e0603 */
[----:B---3--:R-:W-:-:S04]  /*180f0*/  IADD3 R14, P0, R34, R14, RZ ;  /* 0x0000000e220e7210 */ /* 0x008fc80007f1e0ff */
[----:B------:R1:W-:Y:S01]  /*18100*/  LDGSTS.E.BYPASS.LTC128B.128 [R6+0xc400], desc[UR50][R2.64], !P2 ;  /* 0x0c40000002067fae */ /* 0x0003e2000d101d72 */
[----:B------:R-:W-:-:S05]  /*18110*/  IMAD.X R15, RZ, RZ, R10, P0 ;  /* 0x000000ffff0f7224 */ /* 0x000fca00000e060a */
[----:B------:R-:W-:Y:S04]  /*18120*/  LDGSTS.E.BYPASS.LTC128B.128 [R6+0xcc00], desc[UR50][R14.64], !P2 ;  /* 0x0cc000000e067fae */ /* 0x000fe8000d101d72 */
[----:B-1----:R-:W1:Y:S04]  /*18130*/  SHFL.IDX PT, R2, R5, 0x6, 0x181f ;  /* 0x00d81f0005027f89 */ /* 0x002e6800000e0000 */
[----:B------:R-:W2:Y:S04]  /*18140*/  SHFL.IDX PT, R3, R20, 0x6, 0x181f ;  /* 0x00d81f0014037f89 */ /* 0x000ea800000e0000 */
[----:B------:R-:W3:Y:S04]  /*18150*/  SHFL.IDX PT, R5, R5, 0x7, 0x181f ;  /* 0x00f81f0005057f89 */ /* 0x000ee800000e0000 */
[----:B------:R-:W4:Y:S01]  /*18160*/  SHFL.IDX PT, R20, R20, 0x7, 0x181f ;  /* 0x00f81f0014147f89 */ /* 0x000f2200000e0000 */
[----:B-1----:R-:W-:-:S03]  /*18170*/  IADD3 R12, P0, R34, R2, RZ ;  /* 0x00000002220c7210 */ /* 0x002fc60007f1e0ff */
[----:B------:R-:W1:Y:S02]  /*18180*/  SHFL.IDX PT, R2, R19, RZ, 0x181f ;  /* 0x00181fff13027589 */ /* 0x000e6400000e0000 */
[----:B--2---:R-:W-:Y:S02]  /*18190*/  IMAD.X R13, RZ, RZ, R3, P0 ;  /* 0x000000ffff0d7224 */ /* 0x004fe400000e0603 */
[----:B------:R-:W2:Y:S01]  /*181a0*/  SHFL.IDX PT, R3, R21, RZ, 0x181f ;  /* 0x00181fff15037589 */ /* 0x000ea200000e0000 */
[----:B---3--:R-:W-:-:S03]  /*181b0*/  IADD3 R10, P0, R34, R5, RZ ;  /* 0x00000005220a7210 */ /* 0x008fc60007f1e0ff */
[----:B------:R-:W-:Y:S02]  /*181c0*/  LDGSTS.E.BYPASS.LTC128B.128 [R6+0xd400], desc[UR50][R12.64], !P2 ;  /* 0x0d4000000c067fae */ /* 0x000fe4000d101d72 */
[----:B----4-:R-:W-:Y:S02]  /*181d0*/  IMAD.X R11, RZ, RZ, R20, P0 ;  /* 0x000000ffff0b7224 */ /* 0x010fe400000e0614 */
[----:B------:R-:W3:Y:S04]  /*181e0*/  SHFL.IDX PT, R21, R21, 0x1, 0x181f ;  /* 0x00381f0015157f89 */ /* 0x000ee800000e0000 */
[----:B------:R-:W-:Y:S01]  /*181f0*/  LDGSTS.E.BYPASS.LTC128B.128 [R6+0xdc00], desc[UR50][R10.64], !P2 ;  /* 0x0dc000000a067fae */ /* 0x000fe2000d101d72 */
[----:B-1----:R-:W-:-:S05]  /*18200*/  IADD3 R2, P0, R34, R2, RZ ;  /* 0x0000000222027210 */ /* 0x002fca0007f1e0ff */
[----:B--2---:R-:W-:-:S05]  /*18210*/  IMAD.X R3, RZ, RZ, R3, P0 ;  /* 0x000000ffff037224 */ /* 0x004fca00000e0603 */
[----:B------:R1:W-:Y:S04]  /*18220*/  LDGSTS.E.BYPASS.LTC128B.128 [R6+0xe400], desc[UR50][R2.64], !P2 ;  /* 0x0e40000002067fae */ /* 0x0003e8000d101d72 */
[----:B-1-3--:R1:W2:Y:S02]  /*18230*/  SHFL.IDX PT, R2, R19, 0x1, 0x181f ;  /* 0x00381f0013027f89 */ /* 0x00a2a400000e0000 */
.L_x_8253:
        /* <DEDUP_REMOVED lines=8> */
.L_x_8119:
        /* <DEDUP_REMOVED lines=11> */
.L_x_8120:
[----:B------:R2:W-:Y:S01]  /*18370*/  SYNCS.ARRIVE.TRANS64.A1T0 RZ, [R0+URZ+0x22870], RZ ;  /* 0x022870ff00ff79a7 */ /* 0x0005e2000810003f */
[----:B------:R-:W-:Y:S05]  /*18380*/  @!P3 BRA `(.L_x_8121) ;  /* 0x000000000004b947 */ /* 0x000fea0003800000 */
[----:B------:R-:W-:Y:S01]  /*18390*/  BPT.TRAP 0x1 ;  /* 0x000000040000795c */ /* 0x000fe20000300000 */
.L_x_8121:
[----:B------:R-:W3:Y:S01]  /*183a0*/  SYNCS.PHASECHK.TRANS64.TRYWAIT P0, [R0+URZ+0x22840], R29 ;  /* 0x0228401d000075a7 */ /* 0x000ee2000800017f */
[----:B------:R-:W-:Y:S04]  /*183b0*/  BSSY B0, `(.L_x_8122) ;  /* 0x0000002000007945 */ /* 0x000fe80003800000 */
[----:B---3--:R-:W-:Y:S05]  /*183c0*/  @!P0 BRA `(.L_x_8123) ;  /* 0x0000004c00508947 */ /* 0x008fea0003800000 */
.L_x_8254:
[----:B------:R-:W-:Y:S05]  /*183d0*/  BSYNC B0 ;  /* 0x0000000000007941 */ /* 0x000fea0003800000 */
.L_x_8122:
[----:B------:R-:W-:Y:S01]  /*183e0*/  ULDC.64 UR4, c[0x0][0x310] ;  /* 0x0000c40000047ab9 */ /* 0x000fe20000000a00 */
[----:B------:R-:W-:Y:S01]  /*183f0*/  ULDC.64 UR6, c[0x0][0x300] ;  /* 0x0000c00000067ab9 */ /* 0x000fe20000000a00 */
[----:B------:R-:W-:Y:S01]  /*18400*/  IMAD R5, R26, UR4, RZ ;  /* 0x000000041a057c24 */ /* 0x000fe2000f8e02ff */
[----:B------:R-:W-:Y:S01]  /*18410*/  LOP3.LUT P2, RZ, R16, 0x1, RZ, 0xc0, !PT ;  /* 0x0000000110ff7812 */ /* 0x000fe2000784c0ff */
[----:B------:R-:W-:-:S04]  /*18420*/  IMAD.WIDE.U32 R2, R9, UR4, RZ ;  /* 0x0000000409027c25 */ /* 0x000fc8000f8e00ff */
[----:B------:R-:W-:Y:S02]  /*18430*/  IMAD R5, R9, UR5, R5 ;  /* 0x0000000509057c24 */ /* 0x000fe4000f8e0205 */
[----:B------:R-:W-:Y:S02]  /*18440*/  IMAD R28, R28, UR6, RZ ;  /* 0x000000061c1c7c24 */ /* 0x000fe4000f8e02ff */
[----:B------:R-:W-:Y:S02]  /*18450*/  IMAD.IADD R3, R3, 0x1, R5 ;  /* 0x0000000103037824 */ /* 0x000fe400078e0205 */
[----:B------:R-:W-:-:S04]  /*18460*/  IMAD.WIDE.U32 R2, R4, UR6, R2 ;  /* 0x0000000604027c25 */ /* 0x000fc8000f8e0002 */
[----:B------:R-:W-:-:S04]  /*18470*/  IMAD R4, R4, UR7, R28 ;  /* 0x0000000704047c24 */ /* 0x000fc8000f8e021c */
[----:B------:R-:W-:Y:S02]  /*18480*/  IMAD.IADD R5, R3, 0x1, R4 ;  /* 0x0000000103057824 */ /* 0x000fe400078e0204 */
[----:B------:R-:W-:Y:S02]  /*18490*/  IMAD.MOV.U32 R4, RZ, RZ, R2 ;  /* 0x000000ffff047224 */ /* 0x000fe400078e0002 */
[----:B------:R-:W-:-:S04]  /*184a0*/  IMAD R2, R25, UR4, RZ ;  /* 0x0000000419027c24 */ /* 0x000fc8000f8e02ff */
        /* <DEDUP_REMOVED lines=19> */
[----:B------:R-:W4:Y:S04]  /*185e0*/  SHFL.IDX PT, R14, R8, 0x1, 0x181f ;  /* 0x00381f00080e7f89 */ /* 0x000f2800000e0000 */
[----:B------:R-:W5:Y:S04]  /*185f0*/  SHFL.IDX PT, R3, R10, 0x1, 0x181f ;  /* 0x00381f000a037f89 */ /* 0x000f6800000e0000 */
[----:B------:R-:W0:Y:S04]  /*18600*/  SHFL.IDX PT, R2, R8, 0x2, 0x181f ;  /* 0x00581f0008027f89 */ /* 0x000e2800000e0000 */
[----:B------:R-:W-:Y:S04]  /*18610*/  SHFL.IDX PT, R12, R8, RZ, 0x181f ;  /* 0x00181fff080c7589 */ /* 0x000fe800000e0000 */
[----:B-1----:R-:W-:Y:S01]  /*18620*/  SHFL.IDX PT, R19, R10, RZ, 0x181f ;  /* 0x00181fff0a137589 */ /* 0x002fe200000e0000 */
[----:B----4-:R-:W-:-:S03]  /*18630*/  IADD3 R4, P0, R34, R14, RZ ;  /* 0x0000000e22047210 */ /* 0x010fc60007f1e0ff */
[----:B------:R-:W-:Y:S02]  /*18640*/  SHFL.IDX PT, R14, R8, 0x3, 0x181f ;  /* 0x00781f00080e7f89 */ /* 0x000fe400000e0000 */
[----:B-----5:R-:W-:Y:S02]  /*18650*/  IMAD.X R5, RZ, RZ, R3, P0 ;  /* 0x000000ffff057224 */ /* 0x020fe400000e0603 */
[----:B------:R-:W1:Y:S01]  /*18660*/  SHFL.IDX PT, R3, R10, 0x2, 0x181f ;  /* 0x00581f000a037f89 */ /* 0x000e6200000e0000 */
[----:B0-----:R-:W-:-:S05]  /*18670*/  IADD3 R2, P0, R34, R2, RZ ;  /* 0x0000000222027210 */ /* 0x001fca0007f1e0ff */
[----:B-1----:R-:W-:Y:S01]  /*18680*/  IMAD.X R3, RZ, RZ, R3, P0 ;  /* 0x000000ffff037224 */ /* 0x002fe200000e0603 */
[----:B------:R-:W-:-:S05]  /*18690*/  IADD3 R12, P0, R34, R12, RZ ;  /* 0x0000000c220c7210 */ /* 0x000fca0007f1e0ff */
[----:B------:R-:W-:Y:S01]  /*186a0*/  IMAD.X R13, RZ, RZ, R19, P0 ;  /* 0x000000ffff0d7224 */ /* 0x000fe200000e0613 */
[----:B------:R-:W-:Y:S01]  /*186b0*/  IADD3 R14, P0, R34, R14, RZ ;  /* 0x0000000e220e7210 */ /* 0x000fe20007f1e0ff */
[----:B------:R-:W0:Y:S04]  /*186c0*/  SHFL.IDX PT, R19, R10, 0x3, 0x181f ;  /* 0x00781f000a137f89 */ /* 0x000e2800000e0000 */
[----:B------:R-:W-:Y:S04]  /*186d0*/  LDGSTS.E.BYPASS.LTC128B.128 [R6+0x18400], desc[UR50][R12.64], !P2 ;  /* 0x184000000c067fae */ /* 0x000fe8000d101d72 */
[----:B------:R1:W-:Y:S04]  /*186e0*/  LDGSTS.E.BYPASS.LTC128B.128 [R6+0x18c00], desc[UR50][R4.64], !P2 ;  /* 0x18c0000004067fae */ /* 0x0003e8000d101d72 */
[----:B------:R4:W-:Y:S04]  /*186f0*/  LDGSTS.E.BYPASS.LTC128B.128 [R6+0x19400], desc[UR50][R2.64], !P2 ;  /* 0x1940000002067fae */ /* 0x0009e8000d101d72 */
[----:B-1----:R-:W-:Y:S04]  /*18700*/  SHFL.IDX PT, R4, R10, 0x5, 0x181f ;  /* 0x00b81f000a047f89 */ /* 0x002fe800000e0000 */
[----:B----4-:R-:W1:Y:S01]  /*18710*/  SHFL.IDX PT, R2, R8, 0x4, 0x181f ;  /* 0x00981f0008027f89 */ /* 0x010e6200000e0000 */
[----:B0-----:R-:W-:-:S03]  /*18720*/  IMAD.X R15, RZ, RZ, R19, P0 ;  /* 0x000000ffff0f7224 */ /* 0x001fc600000e0613 */
[----:B------:R-:W0:Y:S04]  /*18730*/  SHFL.IDX PT, R3, R10, 0x4, 0x181f ;  /* 0x00981f000a037f89 */ /* 0x000e2800000e0000 */
[----:B------:R4:W-:Y:S04]  /*18740*/  LDGSTS.E.BYPASS.LTC128B.128 [R6+0x19c00], desc[UR50][R14.64], !P2 ;  /* 0x19c000000e067fae */ /* 0x0009e8000d101d72 */
[----:B------:R-:W-:Y:S04]  /*18750*/  SHFL.IDX PT, R19, R7, 0x1, 0x181f ;  /* 0x00381f0007137f89 */ /* 0x000fe800000e0000 */
[----:B----4-:R-:W4:Y:S01]  /*18760*/  SHFL.IDX PT, R14, R8, 0x5, 0x181f ;  /* 0x00b81f00080e7f89 */ /* 0x010f2200000e0000 */
[----:B-1----:R-:W-:-:S05]  /*18770*/  IADD3 R2, P0, R34, R2, RZ ;  /* 0x0000000222027210 */ /* 0x002fca0007f1e0ff */
[----:B0-----:R-:W-:-:S05]  /*18780*/  IMAD.X R3, RZ, RZ, R3, P0 ;  /* 0x000000ffff037224 */ /* 0x001fca00000e0603 */
[----:B------:R0:W-:Y:S01]  /*18790*/  LDGSTS.E.BYPASS.LTC128B.128 [R6+0x1a400], desc[UR50][R2.64], !P2 ;  /* 0x1a40000002067fae */ /* 0x0001e2000d101d72 */
[----:B----4-:R-:W-:-:S03]  /*187a0*/  IADD3 R14, P0, R34, R14, RZ ;  /* 0x0000000e220e7210 */ /* 0x010fc60007f1e0ff */
[----:B0-----:R-:W0:Y:S02]  /*187b0*/  SHFL.IDX PT, R2, R8, 0x6, 0x181f ;  /* 0x00d81f0008027f89 */ /* 0x001e2400000e0000 */
[----:B------:R-:W-:Y:S02]  /*187c0*/  IMAD.X R15, RZ, RZ, R4, P0 ;  /* 0x000000ffff0f7224 */ /* 0x000fe400000e0604 */
[----:B------:R-:W1:Y:S04]  /*187d0*/  SHFL.IDX PT, R3, R10, 0x6, 0x181f ;  /* 0x00d81f000a037f89 */ /* 0x000e6800000e0000 */
[----:B------:R-:W4:Y:S04]  /*187e0*/  SHFL.IDX PT, R4, R8, 0x7, 0x181f ;  /* 0x00f81f0008047f89 */ /* 0x000f2800000e0000 */
[----:B------:R-:W5:Y:S04]  /*187f0*/  SHFL.IDX PT, R10, R10, 0x7, 0x181f ;  /* 0x00f81f000a0a7f89 */ /* 0x000f6800000e0000 */
[----:B------:R1:W-:Y:S01]  /*18800*/  LDGSTS.E.BYPASS.LTC128B.128 [R6+0x1ac00], desc[UR50][R14.64], !P2 ;  /* 0x1ac000000e067fae */ /* 0x0003e2000d101d72 */
[----:B0-----:R-:W-:-:S03]  /*18810*/  IADD3 R12, P0, R34, R2, RZ ;  /* 0x00000002220c7210 */ /* 0x001fc60007f1e0ff */
[----:B------:R-:W0:Y:S02]  /*18820*/  SHFL.IDX PT, R2, R7, RZ, 0x181f ;  /* 0x00181fff07027589 */ /* 0x000e2400000e0000 */
[----:B-1----:R-:W-:Y:S02]  /*18830*/  IMAD.X R13, RZ, RZ, R3, P0 ;  /* 0x000000ffff0d7224 */ /* 0x002fe400000e0603 */
[----:B------:R-:W1:Y:S01]  /*18840*/  SHFL.IDX PT, R3, R9, RZ, 0x181f ;  /* 0x00181fff09037589 */ /* 0x000e6200000e0000 */
[----:B----4-:R-:W-:-:S03]  /*18850*/  IADD3 R4, P0, R34, R4, RZ ;  /* 0x0000000422047210 */ /* 0x010fc60007f1e0ff */
[----:B------:R4:W-:Y:S02]  /*18860*/  LDGSTS.E.BYPASS.LTC128B.128 [R6+0x1b400], desc[UR50][R12.64], !P2 ;  /* 0x1b4000000c067fae */ /* 0x0009e4000d101d72 */
[----:B-----5:R-:W-:Y:S02]  /*18870*/  IMAD.X R5, RZ, RZ, R10, P0 ;  /* 0x000000ffff057224 */ /* 0x020fe400000e060a */
[----:B------:R-:W2:Y:S04]  /*18880*/  SHFL.IDX PT, R9, R9, 0x1, 0x181f ;  /* 0x00381f0009097f89 */ /* 0x000ea800000e0000 */
[----:B------:R4:W-:Y:S01]  /*18890*/  LDGSTS.E.BYPASS.LTC128B.128 [R6+0x1bc00], desc[UR50][R4.64], !P2 ;  /* 0x1bc0000004067fae */ /* 0x0009e2000d101d72 */
[----:B0-----:R-:W-:-:S05]  /*188a0*/  IADD3 R2, P0, R34, R2, RZ ;  /* 0x0000000222027210 */ /* 0x001fca0007f1e0ff */
[----:B-1----:R-:W-:-:S05]  /*188b0*/  IMAD.X R3, RZ, RZ, R3, P0 ;  /* 0x000000ffff037224 */ /* 0x002fca00000e0603 */
[----:B------:R4:W-:Y:S03]  /*188c0*/  LDGSTS.E.BYPASS.LTC128B.128 [R6+0x1c400], desc[UR50][R2.64], !P2 ;  /* 0x1c40000002067fae */ /* 0x0009e6000d101d72 */
.L_x_8276:
[----:B----4-:R-:W-:-:S05]  /*188d0*/  IADD3 R2, P0, R34, R19, RZ ;  /* 0x0000001322027210 */ /* 0x010fca0007f1e0ff */
[----:B--2---:R-:W-:Y:S01]  /*188e0*/  IMAD.X R3, RZ, RZ, R9, P0 ;  /* 0x000000ffff037224 */ /* 0x004fe200000e0609 */
[----:B------:R-:W-:-:S04]  /*188f0*/  PLOP3.LUT P0, PT, PT, PT, PT, 0x80, 0x0 ;  /* 0x000000000000781c */ /* 0x000fc80003f0f070 */
[----:B------:R-:W-:Y:S01]  /*18900*/  @!PT LDS RZ, [RZ] ;  /* 0x00000000fffff984 */ /* 0x000fe20000000800 */
[----:B------:R-:W-:Y:S01]  /*18910*/  @!PT LDS RZ, [RZ] ;  /* 0x00000000fffff984 */ /* 0x000fe20000000800 */
[----:B------:R-:W-:Y:S01]  /*18920*/  @!PT LDS RZ, [RZ] ;  /* 0x00000000fffff984 */ /* 0x000fe20000000800 */
[----:B------:R0:W-:Y:S01]  /*18930*/  LDGSTS.E.BYPASS.LTC128B.128 [R6+0x1cc00], desc[UR50][R2.64], !P2 ;  /* 0x1cc0000002067fae */ /* 0x0001e2000d101d72 */
[----:B------:R-:W-:-:S08]  /*18940*/  NOP ;  /* 0x0000000000007918 */ /* 0x000fd00000000000 */
.L_x_8125:
        /* <DEDUP_REMOVED lines=11> */
.L_x_8126:
[----:B------:R3:W-:Y:S02]  /*18a00*/  SYNCS.ARRIVE.TRANS64.A1T0 RZ, [R0+URZ+0x22830], RZ ;  /* 0x022830ff00ff79a7 */ /* 0x0007e4000810003f */
[----:B---3--:R-:W-:-:S05]  /*18a10*/  IMAD.U32 R0, RZ, RZ, UR48 ;  /* 0x00000030ff007e24 */ /* 0x008fca000f8e00ff */
[----:B------:R-:W-:-:S13]  /*18a20*/  ISETP.NE.AND P0, PT, R0, 0x3, PT ;  /* 0x000000030000780c */ /* 0x000fda0003f05270 */
[----:B------:R-:W-:Y:S05]  /*18a30*/  @!P0 BRA `(.L_x_8127) ;  /* 0x0000000000048947 */ /* 0x000fea0003800000 */
[----:B------:R-:W-:Y:S01]  /*18a40*/  BPT.TRAP 0x1 ;  /* 0x000000040000795c */ /* 0x000fe20000300000 */
.L_x_8127:
[----:B------:R-:W-:Y:S01]  /*18a50*/  LOP3.LUT R0, R23, 0x1, RZ, 0x3c, !PT ;  /* 0x0000000117007812 */ /* 0x000fe200078e3cff */
[----:B------:R-:W-:Y:S01]  /*18a60*/  IMAD R3, R22, 0x8, R17 ;  /* 0x0000000816037824 */ /* 0x000fe200078e0211 */
[----:B------:R-:W-:Y:S02]  /*18a70*/  BSSY B0, `(.L_x_8128) ;  /* 0x0000004000007945 */ /* 0x000fe40003800000 */
[----:B------:R-:W-:-:S04]  /*18a80*/  SHF.L.U32 R0, R0, 0x1f, RZ ;  /* 0x0000001f00007819 */ /* 0x000fc800000006ff */
[----:B------:R-:W0:Y:S02]  /*18a90*/  SYNCS.PHASECHK.TRANS64.TRYWAIT P2, [R3+URZ+0x22870], R0 ;  /* 0x02287000030075a7 */ /* 0x000e24000804017f */
[----:B0-----:R-:W-:Y:S05]  /*18aa0*/  @!P2 BRA `(.L_x_8129) ;  /* 0x000000500050a947 */ /* 0x001fea0003800000 */
.L_x_8277:
[----:B------:R-:W-:Y:S05]  /*18ab0*/  BSYNC B0 ;  /* 0x0000000000007941 */ /* 0x000fea0003800000 */
.L_x_8128:
[----:B------:R-:W-:-:S05]  /*18ac0*/  IMAD.U32 R2, RZ, RZ, UR49 ;  /* 0x00000031ff027e24 */ /* 0x000fca000f8e00ff */
[----:B------:R-:W-:-:S13]  /*18ad0*/  ISETP.NE.AND P2, PT, R2, 0x3, PT ;  /* 0x000000030200780c */ /* 0x000fda0003f45270 */
[----:B------:R-:W-:Y:S05]  /*18ae0*/  @!P2 BRA `(.L_x_8130) ;  /* 0x000000000004a947 */ /* 0x000fea0003800000 */
[----:B------:R-:W-:Y:S01]  /*18af0*/  BPT.TRAP 0x1 ;  /* 0x000000040000795c */ /* 0x000fe20000300000 */
.L_x_8130:
[----:B0-----:R-:W-:Y:S01]  /*18b00*/  SHF.L.U32 R0, R23, 0x1f, RZ ;  /* 0x0000001f17007819 */ /* 0x001fe200000006ff */
[----:B------:R-:W-:-:S03]  /*18b10*/  IMAD R2, R22, 0x5000, RZ ;  /* 0x0000500016027824 */ /* 0x000fc600078e02ff */
[----:B------:R-:W0:Y:S02]  /*18b20*/  SYNCS.PHASECHK.TRANS64.TRYWAIT P2, [R3+URZ+0x22860], R0 ;  /* 0x02286000030075a7 */ /* 0x000e24000804017f */
[----:B0-----:R-:W-:Y:S05]  /*18b30*/  @!P2 BRA `(.L_x_8131) ;  /* 0x000000500040a947 */ /* 0x001fea0003800000 */
.L_x_8278:
[----:B------:R-:W2:Y:S04]  /*18b40*/  LDL R15, [R1+0x10] ;  /* 0x00001000010f7983 */ /* 0x000ea80000100800 */
[----:B------:R-:W3:Y:S04]  /*18b50*/  LDL R13, [R1+0x18] ;  /* 0x00001800010d7983 */ /* 0x000ee80000100800 */
[----:B------:R-:W3:Y:S01]  /*18b60*/  LDL R12, [R1+0x8] ;  /* 0x00000800010c7983 */ /* 0x000ee20000100800 */
[----:B0-----:R-:W-:Y:S01]  /*18b70*/  LOP3.LUT R0, R2, R24, RZ, 0xfc, !PT ;  /* 0x0000001802007212 */ /* 0x001fe200078efcff */
[----:B------:R-:W-:Y:S05]  /*18b80*/  WARPSYNC.ALL ;  /* 0x0000000000007948 */ /* 0x000fea0003800000 */
[----:B------:R-:W-:-:S02]  /*18b90*/  IMAD.IADD R14, R17, 0x1, R0 ;  /* 0x00000001110e7824 */ /* 0x000fc400078e0200 */
[----:B------:R-:W-:-:S03]  /*18ba0*/  IMAD.U32 R21, RZ, RZ, UR49 ;  /* 0x00000031ff157e24 */ /* 0x000fc6000f8e00ff */
[----:B------:R-:W0:Y:S02]  /*18bb0*/  LDSM.16.MT88.4 R4, [R14+0xa400] ;  /* 0x00a400000e04783b */ /* 0x000e240000004200 */
[----:B------:R-:W-:Y:S02]  /*18bc0*/  ISETP.NE.AND P2, PT, R21, 0x3, PT ;  /* 0x000000031500780c */ /* 0x000fe40003f45270 */
[C-C-:B0-----:R-:W-:Y:S02]  /*18bd0*/  PRMT R8, R4.reuse, 0x6420, R5.reuse ;  /* 0x0000642004087816 */ /* 0x141fe40000000005 */
[----:B------:R-:W-:Y:S02]  /*18be0*/  PRMT R9, R4, 0x7531, R5 ;  /* 0x0000753104097816 */ /* 0x000fe40000000005 */
[C-C-:B------:R-:W-:Y:S02]  /*18bf0*/  PRMT R10, R6.reuse, 0x6420, R7.reuse ;  /* 0x00006420060a7816 */ /* 0x140fe40000000007 */
[----:B------:R-:W-:-:S02]  /*18c00*/  PRMT R11, R6, 0x7531, R7 ;  /* 0x00007531060b7816 */ /* 0x000fc40000000007 */
        /* <DEDUP_REMOVED lines=77> */
.L_x_8132:
[----:B-1----:R1:W-:Y:S01]  /*190e0*/  SYNCS.ARRIVE.TRANS64.A1T0 RZ, [R3+URZ+0x22850], RZ ;  /* 0x022850ff03ff79a7 */ /* 0x0023e2000810003f */
[----:B------:R-:W-:Y:S06]  /*190f0*/  BAR.SYNC.DEFER_BLOCKING 0x2, 0x80 ;  /* 0x0082000000007b1d */ /* 0x000fec0000010000 */
[----:B------:R-:W-:Y:S05]  /*19100*/  @!P0 BRA `(.L_x_8133) ;  /* 0x0000000000048947 */ /* 0x000fea0003800000 */
[----:B------:R-:W-:Y:S01]  /*19110*/  BPT.TRAP 0x1 ;  /* 0x000000040000795c */ /* 0x000fe20000300000 */
.L_x_8133:
[----:B0-----:R-:W2:Y:S01]  /*19120*/  LDL R0, [R1+0xc] ;  /* 0x00000c0001007983 */ /* 0x001ea20000100800 */
[----:B-1----:R-:W-:Y:S02]  /*19130*/  VIADD R3, R3, 0x22880 ;  /* 0x0002288003037836 */ /* 0x002fe40000000000 */
[----:B------:R-:W-:Y:S02]  /*19140*/  IMAD.MOV.U32 R23, RZ, RZ, R36 ;  /* 0x000000ffff177224 */ /* 0x000fe400078e0024 */
[----:B------:R-:W-:Y:S01]  /*19150*/  IMAD.MOV.U32 R22, RZ, RZ, R31 ;  /* 0x000000ffff167224 */ /* 0x000fe200078e001f */
[----:B--2---:R-:W-:-:S04]  /*19160*/  PRMT R3, R0, 0x654, R3 ;  /* 0x0000065400037816 */ /* 0x004fc80000000003 */
[----:B------:R1:W-:Y:S01]  /*19170*/  SYNCS.ARRIVE.TRANS64.RED.A1T0 RZ, [R3+URZ], RZ ;  /* 0x000000ff03ff79a7 */ /* 0x0003e2000810043f */
[----:B------:R-:W-:Y:S05]  /*19180*/  @P1 BRA `(.L_x_8134) ;  /* 0xffffffe400b41947 */ /* 0x000fea000383ffff */
.L_x_8114:
[----:B0-----:R-:W0:Y:S01]  /*19190*/  S2R R0, SR_TID.X ;  /* 0x0000000000007919 */ /* 0x001e220000002100 */
[----:B------:R-:W-:Y:S01]  /*191a0*/  BSSY B0, `(.L_x_8135) ;  /* 0x0000012000007945 */ /* 0x000fe20003800000 */
[----:B------:R-:W-:Y:S01]  /*191b0*/  IMAD.U32 R6, RZ, RZ, UR48 ;  /* 0x00000030ff067e24 */ /* 0x000fe2000f8e00ff */
[----:B0-----:R-:W-:-:S04]  /*191c0*/  LOP3.LUT R0, R0, 0x7f, RZ, 0xc0, !PT ;  /* 0x0000007f00007812 */ /* 0x001fc800078ec0ff */
[----:B------:R-:W-:-:S13]  /*191d0*/  ISETP.NE.AND P0, PT, R0, RZ, PT ;  /* 0x000000ff0000720c */ /* 0x000fda0003f05270 */
        /* <DEDUP_REMOVED lines=12> */
[----:B0-----:R-:W-:-:S05]  /*192a0*/  IADD3 R0, R0, UR46, R7 ;  /* 0x0000002e00007c10 */ /* 0x001fca000fffe007 */
[----:B------:R0:W-:Y:S02]  /*192b0*/  STL [R1+0x1c], R0 ;  /* 0x00001c0001007387 */ /* 0x0001e40000100800 */
.L_x_8136:
[----:B------:R-:W-:Y:S05]  /*192c0*/  BSYNC B0 ;  /* 0x0000000000007941 */ /* 0x000fea0003800000 */
.L_x_8135:
[----:B------:R-:W-:-:S13]  /*192d0*/  ISETP.NE.AND P1, PT, R6, 0x3, PT ;  /* 0x000000030600780c */ /* 0x000fda0003f25270 */
[----:B------:R-:W-:Y:S05]  /*192e0*/  @!P1 BRA `(.L_x_8137) ;  /* 0x0000000000049947 */ /* 0x000fea0003800000 */
[----:B------:R-:W-:Y:S01]  /*192f0*/  BPT.TRAP 0x1 ;  /* 0x000000040000795c */ /* 0x000fe20000300000 */
.L_x_8137:
[----:B0-----:R-:W-:Y:S01]  /*19300*/  LOP3.LUT R0, R36, 0x1, RZ, 0x3c, !PT ;  /* 0x0000000124007812 */ /* 0x001fe200078e3cff */
[----:B-1----:R-:W-:Y:S01]  /*19310*/  IMAD R3, R31, 0x8, R17 ;  /* 0x000000081f037824 */ /* 0x002fe200078e0211 */
[----:B------:R-:W-:Y:S02]  /*19320*/  BSSY B0, `(.L_x_8138) ;  /* 0x0000004000007945 */ /* 0x000fe40003800000 */
[----:B------:R-:W-:-:S04]  /*19330*/  SHF.L.U32 R0, R0, 0x1f, RZ ;  /* 0x0000001f00007819 */ /* 0x000fc800000006ff */
[----:B------:R-:W0:Y:S02]  /*19340*/  SYNCS.PHASECHK.TRANS64.TRYWAIT P2, [R3+URZ+0x22870], R0 ;  /* 0x02287000030075a7 */ /* 0x000e24000804017f */
[----:B0-----:R-:W-:Y:S05]  /*19350*/  @!P2 BRA `(.L_x_8139) ;  /* 0x00000048004ca947 */ /* 0x001fea0003800000 */
.L_x_8279:
[----:B------:R-:W-:Y:S05]  /*19360*/  BSYNC B0 ;  /* 0x0000000000007941 */ /* 0x000fea0003800000 */
.L_x_8138:
[----:B------:R-:W-:-:S05]  /*19370*/  IMAD.U32 R2, RZ, RZ, UR49 ;  /* 0x00000031ff027e24 */ /* 0x000fca000f8e00ff */
[----:B------:R-:W-:-:S13]  /*19380*/  ISETP.NE.AND P2, PT, R2, 0x3, PT ;  /* 0x000000030200780c */ /* 0x000fda0003f45270 */
[----:B------:R-:W-:Y:S05]  /*19390*/  @!P2 BRA `(.L_x_8140) ;  /* 0x000000000004a947 */ /* 0x000fea0003800000 */
[----:B------:R-:W-:Y:S01]  /*193a0*/  BPT.TRAP 0x1 ;  /* 0x000000040000795c */ /* 0x000fe20000300000 */
.L_x_8140:
[----:B0-----:R-:W-:Y:S01]  /*193b0*/  SHF.L.U32 R0, R36, 0x1f, RZ ;  /* 0x0000001f24007819 */ /* 0x001fe200000006ff */
[----:B------:R-:W-:-:S03]  /*193c0*/  IMAD R2, R31, 0x5000, RZ ;  /* 0x000050001f027824 */ /* 0x000fc600078e02ff */
[----:B------:R-:W0:Y:S02]  /*193d0*/  SYNCS.PHASECHK.TRANS64.TRYWAIT P2, [R3+URZ+0x22860], R0 ;  /* 0x02286000030075a7 */ /* 0x000e24000804017f */
[----:B0-----:R-:W-:Y:S05]  /*193e0*/  @!P2 BRA `(.L_x_8141) ;  /* 0x00000048003ca947 */ /* 0x001fea0003800000 */
.L_x_8280:
[----:B------:R-:W2:Y:S04]  /*193f0*/  LDL R4, [R1+0x10] ;  /* 0x0000100001047983 */ /* 0x000ea80000100800 */
[----:B------:R-:W3:Y:S04]  /*19400*/  LDL R20, [R1+0x18] ;  /* 0x0000180001147983 */ /* 0x000ee80000100800 */
[----:B------:R-:W3:Y:S01]  /*19410*/  LDL.LU R19, [R1+0x8] ;  /* 0x0000080001137983 */ /* 0x000ee20000300800 */
[----:B0-----:R-:W-:Y:S01]  /*19420*/  LOP3.LUT R0, R2, R24, RZ, 0xfc, !PT ;  /* 0x0000001802007212 */ /* 0x001fe200078efcff */
[----:B------:R-:W-:Y:S05]  /*19430*/  WARPSYNC.ALL ;  /* 0x0000000000007948 */ /* 0x000fea0003800000 */
[----:B------:R-:W-:-:S06]  /*19440*/  IMAD.IADD R10, R17, 0x1, R0 ;  /* 0x00000001110a7824 */ /* 0x000fcc00078e0200 */
[----:B------:R-:W0:Y:S02]  /*19450*/  LDSM.16.MT88.4 R8, [R10+0xa400] ;  /* 0x00a400000a08783b */ /* 0x000e240000004200 */
[C-C-:B0-----:R-:W-:Y:S02]  /*19460*/  PRMT R12, R8.reuse, 0x6420, R9.reuse ;  /* 0x00006420080c7816 */ /* 0x141fe40000000009 */
[----:B------:R-:W-:Y:S02]  /*19470*/  PRMT R13, R8, 0x7531, R9 ;  /* 0x00007531080d7816 */ /* 0x000fe40000000009 */
[C-C-:B------:R-:W-:Y:S02]  /*19480*/  PRMT R14, R10.reuse, 0x6420, R11.reuse ;  /* 0x000064200a0e7816 */ /* 0x140fe4000000000b */
[----:B------:R-:W-:Y:S02]  /*19490*/  PRMT R15, R10, 0x7531, R11 ;  /* 0x000075310a0f7816 */ /* 0x000fe4000000000b */
[----:B--2---:R-:W-:-:S05]  /*194a0*/  IADD3 R18, R17, R4, R2 ;  /* 0x0000000411127210 */ /* 0x004fca0007ffe002 */
[----:B------:R-:W0:Y:S01]  /*194b0*/  LDSM.16.MT88.4 R4, [R18+0xa400] ;  /* 0x00a400001204783b */ /* 0x000e220000004200 */
[----:B---3--:R-:W-:Y:S01]  /*194c0*/  IADD3 R0, R19, R2, R20 ;  /* 0x0000000213007210 */ /* 0x008fe20007ffe014 */
[----:B------:R-:W-:-:S04]  /*194d0*/  IMAD.U32 R20, RZ, RZ, UR49 ;  /* 0x00000031ff147e24 */ /* 0x000fc8000f8e00ff */
[----:B------:R-:W-:Y:S01]  /*194e0*/  STSM.16.M88.4 [R0], R12 ;  /* 0x0000000c00007844 */ /* 0x000fe20000000200 */
[----:B------:R-:W-:Y:S02]  /*194f0*/  ISETP.NE.AND P2, PT, R20, 0x3, PT ;  /* 0x000000031400780c */ /* 0x000fe40003f45270 */
        /* <DEDUP_REMOVED lines=73> */
.L_x_8142:
[----:B-1----:R1:W-:Y:S01]  /*19990*/  SYNCS.ARRIVE.TRANS64.A1T0 RZ, [R3+URZ+0x22850], RZ ;  /* 0x022850ff03ff79a7 */ /* 0x0023e2000810003f */
[----:B------:R-:W-:Y:S06]  /*199a0*/  BAR.SYNC.DEFER_BLOCKING 0x2, 0x80 ;  /* 0x0082000000007b1d */ /* 0x000fec0000010000 */
[----:B------:R-:W-:Y:S05]  /*199b0*/  @!P1 BRA `(.L_x_8143) ;  /* 0x0000000000049947 */ /* 0x000fea0003800000 */
[----:B------:R-:W-:Y:S01]  /*199c0*/  BPT.TRAP 0x1 ;  /* 0x000000040000795c */ /* 0x000fe20000300000 */
.L_x_8143:
[----:B0-----:R-:W2:Y:S01]  /*199d0*/  LDL R0, [R1+0xc] ;  /* 0x00000c0001007983 */ /* 0x001ea20000100800 */
[----:B-1----:R-:W-:Y:S02]  /*199e0*/  VIADD R3, R3, 0x22880 ;  /* 0x0002288003037836 */ /* 0x002fe40000000000 */
[----:B------:R-:W-:-:S05]  /*199f0*/  VIADD R31, R31, 0x1 ;  /* 0x000000011f1f7836 */ /* 0x000fca0000000000 */
[----:B------:R-:W-:-:S04]  /*19a00*/  ISETP.NE.AND P1, PT, R31, 0x2, PT ;  /* 0x000000021f00780c */ /* 0x000fc80003f25270 */
[----:B------:R-:W-:Y:S02]  /*19a10*/  SEL R31, R31, RZ, P1 ;  /* 0x000000ff1f1f7207 */ /* 0x000fe40000800000 */
[----:B--2---:R-:W-:-:S04]  /*19a20*/  PRMT R3, R0, 0x654, R3 ;  /* 0x0000065400037816 */ /* 0x004fc80000000003 */
[----:B------:R0:W-:Y:S02]  /*19a30*/  SYNCS.ARRIVE.TRANS64.RED.A1T0 RZ, [R3+URZ], RZ ;  /* 0x000000ff03ff79a7 */ /* 0x0001e4000810043f */
[----:B0-----:R-:W-:-:S04]  /*19a40*/  SEL R3, RZ, 0x1, P1 ;  /* 0x00000001ff037807 */ /* 0x001fc80000800000 */
[----:B------:R-:W-:-:S07]  /*19a50*/  LOP3.LUT R36, R36, R3, RZ, 0x3c, !PT ;  /* 0x0000000324247212 */ /* 0x000fce00078e3cff */
.L_x_8086:
[----:B------:R-:W-:Y:S05]  /*19a60*/  BSYNC B7 ;  /* 0x0000000000077941 */ /* 0x000fea0003800000 */
.L_x_8084:
[----:B-1----:R1:W5:Y:S04]  /*19a70*/  LDL R0, [R1+0xc] ;  /* 0x00000c0001007983 */ /* 0x0023680000100800 */
[----:B------:R1:W5:Y:S01]  /*19a80*/  LDL R2, [R1+0x1c] ;  /* 0x00001c0001027983 */ /* 0x0003620000100800 */
[----:B------:R-:W-:-:S13]  /*19a90*/  LOP3.LUT P1, RZ, R16, 0x1000, RZ, 0xc0, !PT ;  /* 0x0000100010ff7812 */ /* 0x000fda000782c0ff */
[----:B-1----:R-:W-:Y:S05]  /*19aa0*/  @!P1 BRA `(.L_x_8144) ;  /* 0x0000000000289947 */ /* 0x002fea0003800000 */
[----:B------:R-:W1:Y:S08]  /*19ab0*/  S2UR UR4, SR_CgaCtaId ;  /* 0x00000000000479c3 */ /* 0x000e700000008800 */
[----:B------:R-:W-:Y:S01]  /*19ac0*/  BAR.SYNC.DEFER_BLOCKING 0x5, 0x180 ;  /* 0x0146000000007b1d */ /* 0x000fe20000010000 */
[----:B------:R-:W-:Y:S01]  /*19ad0*/  MOV R17, 0x400 ;  /* 0x0000040000117802 */ /* 0x000fe20000000f00 */
[----:B-1---5:R-:W-:-:S05]  /*19ae0*/  IMAD.U32 R0, RZ, RZ, UR4 ;  /* 0x00000004ff007e24 */ /* 0x022fca000f8e00ff */
[----:B------:R-:W-:Y:S01]  /*19af0*/  LEA R17, R0, R17, 0x18 ;  /* 0x0000001100117211 */ /* 0x000fe200078ec0ff */
[----:B------:R-:W-:Y:S04]  /*19b00*/  STL [R1+0xc], R0 ;  /* 0x00000c0001007387 */ /* 0x000fe80000100800 */
[----:B------:R-:W1:Y:S04]  /*19b10*/  LDS R2, [R17+0x228d0] ;  /* 0x0228d00011027984 */ /* 0x000e680000000800 */
[----:B-1----:R1:W-:Y:S01]  /*19b20*/  STL [R1+0x1c], R2 ;  /* 0x00001c0201007387 */ /* 0x0023e20000100800 */
[----:B------:R-:W-:Y:S06]  /*19b30*/  BAR.ARV 0x4, 0x180 ;  /* 0x0106000000007b1d */ /* 0x000fec0000002000 */
[----:B------:R-:W-:Y:S05]  /*19b40*/  BRA `(.L_x_8145) ;  /* 0x0000000000287947 */ /* 0x000fea0003800000 */
.L_x_8144:
[----:B-----5:R-:W-:Y:S01]  /*19b50*/  IMAD.MOV.U32 R3, RZ, RZ, R0 ;  /* 0x000000ffff037224 */ /* 0x020fe200078e0000 */
[----:B------:R-:W-:Y:S01]  /*19b60*/  @!P0 MOV R0, 0x400 ;  /* 0x0000040000008802 */ /* 0x000fe20000000f00 */
[----:B------:R-:W-:Y:S06]  /*19b70*/  BAR.SYNC.DEFER_BLOCKING 0x4, 0x180 ;  /* 0x0106000000007b1d */ /* 0x000fec0000010000 */
[----:B------:R-:W1:Y:S02]  /*19b80*/  @!P0 S2R R3, SR_CgaCtaId ;  /* 0x0000000000038919 */ /* 0x000e640000008800 */
[----:B-1----:R-:W-:Y:S01]  /*19b90*/  @!P0 LEA R17, R3, R0, 0x18 ;  /* 0x0000000003118211 */ /* 0x002fe200078ec0ff */
[----:B------:R-:W-:Y:S04]  /*19ba0*/  @!P0 STL [R1+0xc], R3 ;  /* 0x00000c0301008387 */ /* 0x000fe80000100800 */
[----:B------:R-:W1:Y:S04]  /*19bb0*/  SHFL.IDX PT, R0, R2, RZ, 0x1f ;  /* 0x00001fff02007589 */ /* 0x000e6800000e0000 */
[----:B------:R2:W-:Y:S04]  /*19bc0*/  @!P0 STS [R17+0x228d0], R2 ;  /* 0x0228d00211008388 */ /* 0x0005e80000000800 */
[----:B-1----:R2:W-:Y:S01]  /*19bd0*/  STL [R1+0x1c], R0 ;  /* 0x00001c0001007387 */ /* 0x0025e20000100800 */
[----:B------:R-:W-:Y:S06]  /*19be0*/  BAR.ARV 0x5, 0x180 ;  /* 0x0146000000007b1d */ /* 0x000fec0000002000 */
.L_x_8145:
[----:B--2---:R-:W2:Y:S01]  /*19bf0*/  LDL R0, [R1+0x1c] ;  /* 0x00001c0001007983 */ /* 0x004ea20000100800 */
[----:B------:R-:W-:Y:S02]  /*19c00*/  ULDC UR4, c[0x0][0xc38] ;  /* 0x00030e0000047ab9 */ /* 0x000fe40000000800 */
[----:B--2---:R-:W-:-:S13]  /*19c10*/  ISETP.GE.AND P0, PT, R0, UR4, PT ;  /* 0x0000000400007c0c */ /* 0x004fda000bf06270 */
[----:B------:R-:W-:Y:S05]  /*19c20*/  @!P0 BRA `(.L_x_8146) ;  /* 0xffffffac000c8947 */ /* 0x000fea000383ffff */
.L_x_8075:
[----:B------:R-:W2:Y:S01]  /*19c30*/  LDL.LU R0, [R1+0x24] ;  /* 0x0000240001007983 */ /* 0x000ea20000300800 */
[----:B------:R-:W-:Y:S01]  /*19c40*/  BSSY B0, `(.L_x_8147) ;  /* 0x000000b000007945 */ /* 0x000fe20003800000 */
[----:B------:R-:W3:Y:S01]  /*19c50*/  S2R R5, SR_CgaCtaId ;  /* 0x0000000000057919 */ /* 0x000ee20000008800 */
[----:B--2---:R-:W-:-:S05]  /*19c60*/  VIADD R0, R0, 0x1 ;  /* 0x0000000100007836 */ /* 0x004fca0000000000 */
[----:B-1----:R-:W-:-:S04]  /*19c70*/  LEA.HI R2, R0, R0, RZ, 0x1 ;  /* 0x0000000000027211 */ /* 0x002fc800078f08ff */
[----:B------:R-:W-:Y:S02]  /*19c80*/  LOP3.LUT R3, R2, 0xfffffffe, RZ, 0xc0, !PT ;  /* 0xfffffffe02037812 */ /* 0x000fe400078ec0ff */
[----:B------:R-:W-:-:S03]  /*19c90*/  MOV R2, 0x400 ;  /* 0x0000040000027802 */ /* 0x000fc60000000f00 */
[----:B------:R-:W-:Y:S01]  /*19ca0*/  IMAD.IADD R0, R0, 0x1, -R3 ;  /* 0x0000000100007824 */ /* 0x000fe200078e0a03 */
[----:B---3--:R-:W-:-:S04]  /*19cb0*/  LEA R4, R5, R2, 0x18 ;  /* 0x0000000205047211 */ /* 0x008fc800078ec0ff */
[----:B------:R-:W-:-:S04]  /*19cc0*/  SHF.L.U32 R0, R0, 0x1f, RZ ;  /* 0x0000001f00007819 */ /* 0x000fc800000006ff */
[----:B------:R-:W1:Y:S02]  /*19cd0*/  SYNCS.PHASECHK.TRANS64.TRYWAIT P0, [R4+URZ+0x22820], R0 ;  /* 0x02282000040075a7 */ /* 0x000e64000800017f */
[----:B-1----:R-:W-:Y:S05]  /*19ce0*/  @!P0 BRA `(.L_x_8148) ;  /* 0x0000004000108947 */ /* 0x002fea0003800000 */
.L_x_8281:
[----:B------:R-:W-:Y:S05]  /*19cf0*/  BSYNC B0 ;  /* 0x0000000000007941 */ /* 0x000fea0003800000 */
.L_x_8147:
[----:B------:R-:W-:-:S03]  /*19d00*/  UMOV UR4, 0xffffffff ;  /* 0xffffffff00047882 */ /* 0x000fc60000000000 */
[----:B------:R-:W-:Y:S05]  /*19d10*/  BRA.DIV UR4, `(.L_x_8149) ;  /* 0x0000004204187947 */ /* 0x000fea000b800000 */
[----:B-1----:R-:W1:Y:S02]  /*19d20*/  S2R R0, SR_TID.X ;  /* 0x0000000000007919 */ /* 0x002e640000002100 */
[----:B-1----:R-:W-:-:S04]  /*19d30*/  SHF.R.U32.HI R0, RZ, 0x5, R0 ;  /* 0x00000005ff007819 */ /* 0x002fc80000011600 */
[----:B------:R-:W-:-:S05]  /*19d40*/  LOP3.LUT R0, R0, 0x3, RZ, 0xc0, !PT ;  /* 0x0000000300007812 */ /* 0x000fca00078ec0ff */
[----:B------:R1:W2:Y:S02]  /*19d50*/  SHFL.IDX PT, R14, R0, RZ, 0x1f ;  /* 0x00001fff000e7589 */ /* 0x0002a400000e0000 */
.L_x_8284:
[----:B--2---:R-:W-:Y:S01]  /*19d60*/  ISETP.NE.AND P0, PT, R14, RZ, PT ;  /* 0x000000ff0e00720c */ /* 0x004fe20003f05270 */
[----:B------:R-:W-:-:S12]  /*19d70*/  BSSY B0, `(.L_x_8150) ;  /* 0x000002c000007945 */ /* 0x000fd80003800000 */
[----:B------:R-:W-:Y:S05]  /*19d80*/  @P0 BRA `(.L_x_8151) ;  /* 0x0000000000a80947 */ /* 0x000fea0003800000 */
[----:B------:R-:W-:-:S03]  /*19d90*/  UMOV UR4, 0xffffffff ;  /* 0xffffffff00047882 */ /* 0x000fc60000000000 */
[----:B------:R-:W-:Y:S05]  /*19da0*/  BRA.DIV UR4, `(.L_x_8152) ;  /* 0x0000004204287947 */ /* 0x000fea000b800000 */
[----:B------:R-:W-:-:S13]  /*19db0*/  ELECT P6, URZ, PT ;  /* 0x00000000003f782f */ /* 0x000fda00038c0000 */
.L_x_8287:
[----:B------:R-:W-:Y:S05]  /*19dc0*/  @!P6 BRA `(.L_x_8151) ;  /* 0x000000000098e947 */ /* 0x000fea0003800000 */
[----:B------:R-:W-:-:S06]  /*19dd0*/  ULOP3.LUT UR4, UR36, 0x2, URZ, 0xfc, !UPT ;  /* 0x0000000224047892 */ /* 0x000fcc000f8efc3f */
[----:B-1----:R-:W-:-:S05]  /*19de0*/  IMAD.U32 R0, RZ, RZ, UR4 ;  /* 0x00000004ff007e24 */ /* 0x002fca000f8e00ff */
[----:B------:R-:W-:-:S13]  /*19df0*/  ISETP.NE.AND P0, PT, R0, 0x3, PT ;  /* 0x000000030000780c */ /* 0x000fda0003f05270 */
[----:B------:R-:W-:Y:S05]  /*19e00*/  @!P0 BRA `(.L_x_8153) ;  /* 0x0000000000048947 */ /* 0x000fea0003800000 */
[----:B------:R-:W-:Y:S01]  /*19e10*/  BPT.TRAP 0x1 ;  /* 0x000000040000795c */ /* 0x000fe20000300000 */
.L_x_8153:
[C---:B------:R-:W-:Y:S01]  /*19e20*/  IMAD R5, R31.reuse, 0x8, R4 ;  /* 0x000000081f057824 */ /* 0x040fe200078e0204 */
[----:B------:R-:W-:Y:S01]  /*19e30*/  SHF.L.U32 R0, R36, 0x1f, RZ ;  /* 0x0000001f24007819 */ /* 0x000fe200000006ff */
[----:B------:R-:W-:-:S03]  /*19e40*/  VIADD R31, R31, 0x1 ;  /* 0x000000011f1f7836 */ /* 0x000fc60000000000 */
[----:B------:R-:W1:Y:S02]  /*19e50*/  SYNCS.PHASECHK.TRANS64.TRYWAIT P1, [R5+URZ+0x22840], R0 ;  /* 0x02284000050075a7 */ /* 0x000e64000802017f */
[----:B------:R-:W-:-:S04]  /*19e60*/  ISETP.NE.AND P2, PT, R31, 0x2, PT ;  /* 0x000000021f00780c */ /* 0x000fc80003f45270 */
[----:B------:R-:W-:Y:S01]  /*19e70*/  SEL R3, RZ, 0x1, P2 ;  /* 0x00000001ff037807 */ /* 0x000fe20001000000 */
[----:B-1----:R-:W-:Y:S08]  /*19e80*/  @!P1 BRA `(.L_x_8154) ;  /* 0x0000004000109947 */ /* 0x002ff00003800000 */
.L_x_8288:
[----:B------:R-:W-:Y:S02]  /*19e90*/  SEL R31, R31, RZ, P2 ;  /* 0x000000ff1f1f7207 */ /* 0x000fe40001000000 */
[----:B------:R-:W-:Y:S01]  /*19ea0*/  LOP3.LUT R2, R36, R3, RZ, 0x3c, !PT ;  /* 0x0000000324027212 */ /* 0x000fe200078e3cff */
[----:B------:R-:W-:Y:S06]  /*19eb0*/  @!P0 BRA `(.L_x_8155) ;  /* 0x0000000000048947 */ /* 0x000fec0003800000 */
[----:B------:R-:W-:Y:S01]  /*19ec0*/  BPT.TRAP 0x1 ;  /* 0x000000040000795c */ /* 0x000fe20000300000 */
.L_x_8155:
[----:B------:R-:W-:Y:S01]  /*19ed0*/  IMAD R31, R31, 0x8, R4 ;  /* 0x000000081f1f7824 */ /* 0x000fe200078e0204 */
[----:B------:R-:W-:-:S04]  /*19ee0*/  SHF.L.U32 R2, R2, 0x1f, RZ ;  /* 0x0000001f02027819 */ /* 0x000fc800000006ff */
[----:B------:R-:W2:Y:S02]  /*19ef0*/  SYNCS.PHASECHK.TRANS64.TRYWAIT P1, [R31+URZ+0x22840], R2 ;  /* 0x022840021f0075a7 */ /* 0x000ea4000802017f */
[----:B--2---:R-:W-:Y:S05]  /*19f00*/  @!P1 BRA `(.L_x_8156) ;  /* 0x0000004000049947 */ /* 0x004fea0003800000 */
.L_x_8289:
[----:B------:R-:W-:Y:S05]  /*19f10*/  @!P0 BRA `(.L_x_8157) ;  /* 0x0000000000048947 */ /* 0x000fea0003800000 */
[----:B------:R-:W-:Y:S01]  /*19f20*/  BPT.TRAP 0x1 ;  /* 0x000000040000795c */ /* 0x000fe20000300000 */
.L_x_8157:
[----:B------:R-:W3:Y:S02]  /*19f30*/  SYNCS.PHASECHK.TRANS64.TRYWAIT P1, [R5+URZ+0x22860], R0 ;  /* 0x02286000050075a7 */ /* 0x000ee4000802017f */
[----:B---3--:R-:W-:Y:S05]  /*19f40*/  @!P1 BRA `(.L_x_8158) ;  /* 0x0000004000089947 */ /* 0x008fea0003800000 */
.L_x_8290:
[----:B------:R-:W-:Y:S05]  /*19f50*/  @!P0 BRA `(.L_x_8159) ;  /* 0x0000000000048947 */ /* 0x000fea0003800000 */
[----:B------:R-:W-:Y:S01]  /*19f60*/  BPT.TRAP 0x1 ;  /* 0x000000040000795c */ /* 0x000fe20000300000 */
.L_x_8159:
[----:B------:R-:W4:Y:S02]  /*19f70*/  SYNCS.PHASECHK.TRANS64.TRYWAIT P1, [R31+URZ+0x22860], R2 ;  /* 0x022860021f0075a7 */ /* 0x000f24000802017f */
[----:B----4-:R-:W-:Y:S05]  /*19f80*/  @!P1 BRA `(.L_x_8160) ;  /* 0x00000040000c9947 */ /* 0x010fea0003800000 */
.L_x_8291:
[----:B------:R-:W-:Y:S05]  /*19f90*/  @!P0 BRA `(.L_x_8161) ;  /* 0x0000000000048947 */ /* 0x000fea0003800000 */
[----:B------:R-:W-:Y:S01]  /*19fa0*/  BPT.TRAP 0x1 ;  /* 0x000000040000795c */ /* 0x000fe20000300000 */
.L_x_8161:
[----:B------:R-:W5:Y:S02]  /*19fb0*/  SYNCS.PHASECHK.TRANS64.TRYWAIT P1, [R5+URZ+0x22880], R0 ;  /* 0x02288000050075a7 */ /* 0x000f64000802017f */
[----:B-----5:R-:W-:Y:S05]  /*19fc0*/  @!P1 BRA `(.L_x_8162) ;  /* 0x0000004000109947 */ /* 0x020fea0003800000 */
.L_x_8292:
[----:B------:R-:W-:Y:S05]  /*19fd0*/  @!P0 BRA `(.L_x_8163) ;  /* 0x0000000000048947 */ /* 0x000fea0003800000 */
[----:B------:R-:W-:Y:S01]  /*19fe0*/  BPT.TRAP 0x1 ;  /* 0x000000040000795c */ /* 0x000fe20000300000 */
.L_x_8163:
[----:B------:R0:W0:Y:S02]  /*19ff0*/  SYNCS.PHASECHK.TRANS64.TRYWAIT P0, [R31+URZ+0x22880], R2 ;  /* 0x022880021f0075a7 */ /* 0x000024000800017f */
[----:B0-----:R-:W-:Y:S05]  /*1a000*/  @!P0 NANOSLEEP.SYNCS 0x989680 ;  /* 0x009896800000895d */ /* 0x001fea0003900000 */
[----:B------:R-:W0:Y:S02]  /*1a010*/  @!P0 SYNCS.PHASECHK.TRANS64 P0, [R31+URZ+0x22880], R2 ;  /* 0x022880021f0085a7 */ /* 0x000e24000800007f */
[----:B0-----:R-:W-:Y:S05]  /*1a020*/  @!P0 BRA `(.L_x_8163) ;  /* 0xfffffffc00f08947 */ /* 0x001fea000383ffff */
.L_x_8151:
[----:B------:R-:W-:Y:S05]  /*1a030*/  BSYNC B0 ;  /* 0x0000000000007941 */ /* 0x000fea0003800000 */
.L_x_8150:
[----:B------:R-:W-:Y:S05]  /*1a040*/  EXIT ;  /* 0x000000000000794d */ /* 0x000fea0003800000 */
.L_x_7980:
[----:B0-----:R-:W-:-:S04]  /*1a050*/  IMAD.U32 R3, RZ, RZ, UR43 ;  /* 0x0000002bff037e24 */ /* 0x001fc8000f8e00ff */
[----:B------:R0:W1:Y:S03]  /*1a060*/  SYNCS.PHASECHK.TRANS64.TRYWAIT P1, [R3+URZ+0x22800], R0 ;  /* 0x02280000030075a7 */ /* 0x000066000802017f */
[----:B-1----:R-:W-:Y:S05]  /*1a070*/  @!P1 NANOSLEEP.SYNCS 0x989680 ;  /* 0x009896800000995d */ /* 0x002fea0003900000 */
[----:B------:R-:W1:Y:S02]  /*1a080*/  @!P1 SYNCS.PHASECHK.TRANS64 P1, [R3+URZ+0x22800], R0 ;  /* 0x02280000030095a7 */ /* 0x000e64000802007f */
[----:B-1----:R-:W-:Y:S05]  /*1a090*/  @!P1 BRA `(.L_x_7980) ;  /* 0xfffffffc00ec9947 */ /* 0x002fea000383ffff */
[----:B------:R-:W-:Y:S05]  /*1a0a0*/  BRA `(.L_x_8164) ;  /* 0xfffffe7c00107947 */ /* 0x000fea000383ffff */
.L_x_7984:
[----:B-1----:R1:W2:Y:S02]  /*1a0b0*/  SYNCS.PHASECHK.TRANS64.TRYWAIT P1, [R3+URZ+0x22830], R0 ;  /* 0x02283000030075a7 */ /* 0x0022a4000802017f */
[----:B--2---:R-:W-:Y:S05]  /*1a0c0*/  @!P1 NANOSLEEP.SYNCS 0x989680 ;  /* 0x009896800000995d */ /* 0x004fea0003900000 */
[----:B------:R-:W2:Y:S02]  /*1a0d0*/  @!P1 SYNCS.PHASECHK.TRANS64 P1, [R3+URZ+0x22830], R0 ;  /* 0x02283000030095a7 */ /* 0x000ea4000802007f */
[----:B--2---:R-:W-:Y:S05]  /*1a0e0*/  @!P1 BRA `(.L_x_7984) ;  /* 0xfffffffc00f09947 */ /* 0x004fea000383ffff */
[----:B------:R-:W-:Y:S05]  /*1a0f0*/  BRA `(.L_x_7983) ;  /* 0xfffffe7c002c7947 */ /* 0x000fea000383ffff */
.L_x_8001:
[----:B-1----:R-:W-:-:S04]  /*1a100*/  IMAD.U32 R6, RZ, RZ, UR6 ;  /* 0x00000006ff067e24 */ /* 0x002fc8000f8e00ff */
[----:B------:R1:W2:Y:S03]  /*1a110*/  SYNCS.PHASECHK.TRANS64.TRYWAIT P1, [R6+URZ+0x22830], R5 ;  /* 0x02283005060075a7 */ /* 0x0002a6000802017f */
[----:B--2---:R-:W-:Y:S05]  /*1a120*/  @!P1 NANOSLEEP.SYNCS 0x989680 ;  /* 0x009896800000995d */ /* 0x004fea0003900000 */
[----:B------:R-:W2:Y:S02]  /*1a130*/  @!P1 SYNCS.PHASECHK.TRANS64 P1, [R6+URZ+0x22830], R5 ;  /* 0x02283005060095a7 */ /* 0x000ea4000802007f */
[----:B--2---:R-:W-:Y:S05]  /*1a140*/  @!P1 BRA `(.L_x_8001) ;  /* 0xfffffffc00ec9947 */ /* 0x004fea000383ffff */
[----:B------:R-:W-:Y:S05]  /*1a150*/  BRA `(.L_x_7998) ;  /* 0xfffffebc00487947 */ /* 0x000fea000383ffff */
.L_x_8005:
[----:B-1----:R-:W-:-:S04]  /*1a160*/  IMAD.U32 R6, RZ, RZ, UR6 ;  /* 0x00000006ff067e24 */ /* 0x002fc8000f8e00ff */
[----:B------:R1:W2:Y:S03]  /*1a170*/  SYNCS.PHASECHK.TRANS64.TRYWAIT P1, [R6+URZ+0x22850], R5 ;  /* 0x02285005060075a7 */ /* 0x0002a6000802017f */
[----:B--2---:R-:W-:Y:S05]  /*1a180*/  @!P1 NANOSLEEP.SYNCS 0x989680 ;  /* 0x009896800000995d */ /* 0x004fea0003900000 */
[----:B------:R-:W2:Y:S02]  /*1a190*/  @!P1 SYNCS.PHASECHK.TRANS64 P1, [R6+URZ+0x22850], R5 ;  /* 0x02285005060095a7 */ /* 0x000ea4000802007f */
[----:B--2---:R-:W-:Y:S05]  /*1a1a0*/  @!P1 BRA `(.L_x_8005) ;  /* 0xfffffffc00ec9947 */ /* 0x004fea000383ffff */
[----:B------:R-:W-:Y:S05]  /*1a1b0*/  BRA `(.L_x_8002) ;  /* 0xfffffec400647947 */ /* 0x000fea000383ffff */
.L_x_8024:
[----:B-1----:R-:W-:-:S04]  /*1a1c0*/  IMAD.U32 R11, RZ, RZ, UR6 ;  /* 0x00000006ff0b7e24 */ /* 0x002fc8000f8e00ff */
[----:B------:R1:W2:Y:S03]  /*1a1d0*/  SYNCS.PHASECHK.TRANS64.TRYWAIT P1, [R11+URZ+0x22830], R6 ;  /* 0x022830060b0075a7 */ /* 0x0002a6000802017f */
[----:B--2---:R-:W-:Y:S05]  /*1a1e0*/  @!P1 NANOSLEEP.SYNCS 0x989680 ;  /* 0x009896800000995d */ /* 0x004fea0003900000 */
[----:B------:R-:W2:Y:S02]  /*1a1f0*/  @!P1 SYNCS.PHASECHK.TRANS64 P1, [R11+URZ+0x22830], R6 ;  /* 0x022830060b0095a7 */ /* 0x000ea4000802007f */
[----:B--2---:R-:W-:Y:S05]  /*1a200*/  @!P1 BRA `(.L_x_8024) ;  /* 0xfffffffc00ec9947 */ /* 0x004fea000383ffff */
[----:B------:R-:W-:Y:S05]  /*1a210*/  BRA `(.L_x_8021) ;  /* 0xffffff0400307947 */ /* 0x000fea000383ffff */
.L_x_8028:
[----:B-1----:R-:W-:-:S04]  /*1a220*/  IMAD.U32 R11, RZ, RZ, UR6 ;  /* 0x00000006ff0b7e24 */ /* 0x002fc8000f8e00ff */
[----:B------:R1:W2:Y:S03]  /*1a230*/  SYNCS.PHASECHK.TRANS64.TRYWAIT P1, [R11+URZ+0x22850], R6 ;  /* 0x022850060b0075a7 */ /* 0x0002a6000802017f */
[----:B--2---:R-:W-:Y:S05]  /*1a240*/  @!P1 NANOSLEEP.SYNCS 0x989680 ;  /* 0x009896800000995d */ /* 0x004fea0003900000 */
[----:B------:R-:W2:Y:S02]  /*1a250*/  @!P1 SYNCS.PHASECHK.TRANS64 P1, [R11+URZ+0x22850], R6 ;  /* 0x022850060b0095a7 */ /* 0x000ea4000802007f */
[----:B--2---:R-:W-:Y:S05]  /*1a260*/  @!P1 BRA `(.L_x_8028) ;  /* 0xfffffffc00ec9947 */ /* 0x004fea000383ffff */
[----:B------:R-:W-:Y:S05]  /*1a270*/  BRA `(.L_x_8025) ;  /* 0xffffff0c004c7947 */ /* 0x000fea000383ffff */
.L_x_8036:
[----:B-1----:R-:W-:-:S04]  /*1a280*/  IMAD.U32 R11, RZ, RZ, UR6 ;  /* 0x00000006ff0b7e24 */ /* 0x002fc8000f8e00ff */
[----:B------:R1:W2:Y:S03]  /*1a290*/  SYNCS.PHASECHK.TRANS64.TRYWAIT P1, [R11+URZ+0x22830], R6 ;  /* 0x022830060b0075a7 */ /* 0x0002a6000802017f */
[----:B--2---:R-:W-:Y:S05]  /*1a2a0*/  @!P1 NANOSLEEP.SYNCS 0x989680 ;  /* 0x009896800000995d */ /* 0x004fea0003900000 */
[----:B------:R-:W2:Y:S02]  /*1a2b0*/  @!P1 SYNCS.PHASECHK.TRANS64 P1, [R11+URZ+0x22830], R6 ;  /* 0x022830060b0095a7 */ /* 0x000ea4000802007f */
[----:B--2---:R-:W-:Y:S05]  /*1a2c0*/  @!P1 BRA `(.L_x_8036) ;  /* 0xfffffffc00ec9947 */ /* 0x004fea000383ffff */
[----:B------:R-:W-:Y:S05]  /*1a2d0*/  BRA `(.L_x_8033) ;  /* 0xffffff2c00607947 */ /* 0x000fea000383ffff */
.L_x_8040:
[----:B-1----:R-:W-:-:S04]  /*1a2e0*/  IMAD.U32 R11, RZ, RZ, UR6 ;  /* 0x00000006ff0b7e24 */ /* 0x002fc8000f8e00ff */
[----:B------:R1:W2:Y:S03]  /*1a2f0*/  SYNCS.PHASECHK.TRANS64.TRYWAIT P1, [R11+URZ+0x22850], R6 ;  /* 0x022850060b0075a7 */ /* 0x0002a6000802017f */
[----:B--2---:R-:W-:Y:S05]  /*1a300*/  @!P1 NANOSLEEP.SYNCS 0x989680 ;  /* 0x009896800000995d */ /* 0x004fea0003900000 */
[----:B------:R-:W2:Y:S02]  /*1a310*/  @!P1 SYNCS.PHASECHK.TRANS64 P1, [R11+URZ+0x22850], R6 ;  /* 0x022850060b0095a7 */ /* 0x000ea4000802007f */
[----:B--2---:R-:W-:Y:S05]  /*1a320*/  @!P1 BRA `(.L_x_8040) ;  /* 0xfffffffc00ec9947 */ /* 0x004fea000383ffff */
[----:B------:R-:W-:Y:S05]  /*1a330*/  BRA `(.L_x_8037) ;  /* 0xffffff3400707947 */ /* 0x000fea000383ffff */
.L_x_8055:
[----:B-1----:R-:W-:-:S04]  /*1a340*/  IMAD.U32 R5, RZ, RZ, UR9 ;  /* 0x00000009ff057e24 */ /* 0x002fc8000f8e00ff */
[----:B------:R1:W2:Y:S03]  /*1a350*/  SYNCS.PHASECHK.TRANS64.TRYWAIT P1, [R5+URZ+0x22850], R4 ;  /* 0x02285004050075a7 */ /* 0x0002a6000802017f */
[----:B--2---:R-:W-:Y:S05]  /*1a360*/  @!P1 NANOSLEEP.SYNCS 0x989680 ;  /* 0x009896800000995d */ /* 0x004fea0003900000 */
[----:B------:R-:W2:Y:S02]  /*1a370*/  @!P1 SYNCS.PHASECHK.TRANS64 P1, [R5+URZ+0x22850], R4 ;  /* 0x02285004050095a7 */ /* 0x000ea4000802007f */
[----:B--2---:R-:W-:Y:S05]  /*1a380*/  @!P1 BRA `(.L_x_8055) ;  /* 0xfffffffc00ec9947 */ /* 0x004fea000383ffff */
[----:B------:R-:W-:Y:S05]  /*1a390*/  BRA `(.L_x_8054) ;  /* 0xffffff7000687947 */ /* 0x000fea000383ffff */
.L_x_8095:
[----:B------:R-:W1:Y:S01]  /*1a3a0*/  S2R R20, SR_TID.X ;  /* 0x0000000000147919 */ /* 0x000e620000002100 */
        /* <DEDUP_REMOVED lines=9> */
.L_x_8165:
[----:B------:R-:W-:Y:S05]  /*1a440*/  BRA `(.L_x_8166) ;  /* 0xffffffb000f07947 */ /* 0x000fea000383ffff */
.L_x_8098:
[----:B0-----:R0:W1:Y:S02]  /*1a450*/  SYNCS.PHASECHK.TRANS64.TRYWAIT P0, [R0+URZ+0x22880], R27 ;  /* 0x0228801b000075a7 */ /* 0x001064000800017f */
[----:B-1----:R-:W-:Y:S05]  /*1a460*/  @!P0 NANOSLEEP.SYNCS 0x989680 ;  /* 0x009896800000895d */ /* 0x002fea0003900000 */
[----:B------:R-:W1:Y:S02]  /*1a470*/  @!P0 SYNCS.PHASECHK.TRANS64 P0, [R0+URZ+0x22880], R27 ;  /* 0x0228801b000085a7 */ /* 0x000e64000800007f */
[----:B-1----:R-:W-:Y:S05]  /*1a480*/  @!P0 BRA `(.L_x_8098) ;  /* 0xfffffffc00f08947 */ /* 0x002fea000383ffff */
[----:B------:R-:W-:Y:S05]  /*1a490*/  BRA `(.L_x_8167) ;  /* 0xffffffb800147947 */ /* 0x000fea000383ffff */
.L_x_8099:
        /* <DEDUP_REMOVED lines=8> */
.L_x_8169:
[----:B------:R-:W-:Y:S05]  /*1a520*/  BSYNC B0 ;  /* 0x0000000000007941 */ /* 0x000fea0003800000 */
.L_x_8168:
[----:B------:R-:W-:Y:S01]  /*1a530*/  IMAD.MOV.U32 R13, RZ, RZ, R9 ;  /* 0x000000ffff0d7224 */ /* 0x000fe200078e0009 */
[C---:B------:R-:W-:Y:S01]  /*1a540*/  LOP3.LUT P1, RZ, R16.reuse, 0x200, RZ, 0xc0, !PT ;  /* 0x0000020010ff7812 */ /* 0x040fe2000782c0ff */
        /* <DEDUP_REMOVED lines=12> */
.L_x_8170:
[----:B------:R-:W-:Y:S02]  /*1a610*/  IMAD.MOV.U32 R13, RZ, RZ, R10 ;  /* 0x000000ffff0d7224 */ /* 0x000fe400078e000a */
[----:B------:R-:W-:Y:S02]  /*1a620*/  IMAD.MOV.U32 R12, RZ, RZ, 0x1 ;  /* 0x00000001ff0c7424 */ /* 0x000fe400078e00ff */
[----:B------:R-:W-:-:S07]  /*1a630*/  IMAD.MOV.U32 R2, RZ, RZ, R14 ;  /* 0x000000ffff027224 */ /* 0x000fce00078e000e */
[----:B------:R-:W-:Y:S05]  /*1a640*/  WARPSYNC.COLLECTIVE R15, `(.L_x_8171) ;  /* 0x000000000f087348 */ /* 0x000fea0003c00000 */
[----:B------:R0:W1:Y:S02]  /*1a650*/  SHFL.IDX P6, R14, R13, R12, R11 ;  /* 0x0000000c0d0e7389 */ /* 0x00006400000c000b */
[----:B01----:R-:W-:Y:S01]  /*1a660*/  ENDCOLLECTIVE ;  /* 0x000000000000791b */ /* 0x003fe20003800000 */
.L_x_8171:
        /* <DEDUP_REMOVED lines=12> */
.L_x_8172:
[----:B------:R-:W-:Y:S02]  /*1a730*/  IMAD.MOV.U32 R13, RZ, RZ, R10 ;  /* 0x000000ffff0d7224 */ /* 0x000fe400078e000a */
[----:B------:R-:W-:Y:S02]  /*1a740*/  IMAD.MOV.U32 R12, RZ, RZ, 0x2 ;  /* 0x00000002ff0c7424 */ /* 0x000fe400078e00ff */
[----:B------:R-:W-:-:S07]  /*1a750*/  IMAD.MOV.U32 R2, RZ, RZ, R14 ;  /* 0x000000ffff027224 */ /* 0x000fce00078e000e */
[----:B------:R-:W-:Y:S05]  /*1a760*/  WARPSYNC.COLLECTIVE R15, `(.L_x_8173) ;  /* 0x000000000f087348 */ /* 0x000fea0003c00000 */
[----:B------:R0:W1:Y:S02]  /*1a770*/  SHFL.IDX P6, R14, R13, R12, R11 ;  /* 0x0000000c0d0e7389 */ /* 0x00006400000c000b */
[----:B01----:R-:W-:Y:S01]  /*1a780*/  ENDCOLLECTIVE ;  /* 0x000000000000791b */ /* 0x003fe20003800000 */
.L_x_8173:
        /* <DEDUP_REMOVED lines=12> */
.L_x_8174:
[----:B------:R-:W-:Y:S02]  /*1a850*/  IMAD.MOV.U32 R13, RZ, RZ, R10 ;  /* 0x000000ffff0d7224 */ /* 0x000fe400078e000a */
[----:B------:R-:W-:Y:S02]  /*1a860*/  IMAD.MOV.U32 R12, RZ, RZ, 0x3 ;  /* 0x00000003ff0c7424 */ /* 0x000fe400078e00ff */
[----:B------:R-:W-:-:S07]  /*1a870*/  IMAD.MOV.U32 R2, RZ, RZ, R14 ;  /* 0x000000ffff027224 */ /* 0x000fce00078e000e */
[----:B------:R-:W-:Y:S05]  /*1a880*/  WARPSYNC.COLLECTIVE R15, `(.L_x_8175) ;  /* 0x000000000f087348 */ /* 0x000fea0003c00000 */
[----:B------:R0:W1:Y:S02]  /*1a890*/  SHFL.IDX P6, R14, R13, R12, R11 ;  /* 0x0000000c0d0e7389 */ /* 0x00006400000c000b */
[----:B01----:R-:W-:Y:S01]  /*1a8a0*/  ENDCOLLECTIVE ;  /* 0x000000000000791b */ /* 0x003fe20003800000 */
.L_x_8175:
        /* <DEDUP_REMOVED lines=12> */
.L_x_8176:
[----:B------:R-:W-:Y:S02]  /*1a970*/  IMAD.MOV.U32 R13, RZ, RZ, R10 ;  /* 0x000000ffff0d7224 */ /* 0x000fe400078e000a */
[----:B------:R-:W-:Y:S02]  /*1a980*/  IMAD.MOV.U32 R12, RZ, RZ, 0x4 ;  /* 0x00000004ff0c7424 */ /* 0x000fe400078e00ff */
[----:B------:R-:W-:-:S07]  /*1a990*/  IMAD.MOV.U32 R2, RZ, RZ, R14 ;  /* 0x000000ffff027224 */ /* 0x000fce00078e000e */
[----:B------:R-:W-:Y:S05]  /*1a9a0*/  WARPSYNC.COLLECTIVE R15, `(.L_x_8177) ;  /* 0x000000000f087348 */ /* 0x000fea0003c00000 */
[----:B------:R0:W1:Y:S02]  /*1a9b0*/  SHFL.IDX P6, R14, R13, R12, R11 ;  /* 0x0000000c0d0e7389 */ /* 0x00006400000c000b */
[----:B01----:R-:W-:Y:S01]  /*1a9c0*/  ENDCOLLECTIVE ;  /* 0x000000000000791b */ /* 0x003fe20003800000 */
.L_x_8177:
        /* <DEDUP_REMOVED lines=12> */
.L_x_8178:
[----:B------:R-:W-:Y:S02]  /*1aa90*/  IMAD.MOV.U32 R13, RZ, RZ, R10 ;  /* 0x000000ffff0d7224 */ /* 0x000fe400078e000a */
[----:B------:R-:W-:Y:S02]  /*1aaa0*/  IMAD.MOV.U32 R12, RZ, RZ, 0x5 ;  /* 0x00000005ff0c7424 */ /* 0x000fe400078e00ff */
[----:B------:R-:W-:-:S07]  /*1aab0*/  IMAD.MOV.U32 R2, RZ, RZ, R14 ;  /* 0x000000ffff027224 */ /* 0x000fce00078e000e */
[----:B------:R-:W-:Y:S05]  /*1aac0*/  WARPSYNC.COLLECTIVE R15, `(.L_x_8179) ;  /* 0x000000000f087348 */ /* 0x000fea0003c00000 */
[----:B------:R0:W1:Y:S02]  /*1aad0*/  SHFL.IDX P6, R14, R13, R12, R11 ;  /* 0x0000000c0d0e7389 */ /* 0x00006400000c000b */
[----:B01----:R-:W-:Y:S01]  /*1aae0*/  ENDCOLLECTIVE ;  /* 0x000000000000791b */ /* 0x003fe20003800000 */
.L_x_8179:
        /* <DEDUP_REMOVED lines=12> */
.L_x_8180:
[----:B------:R-:W-:Y:S02]  /*1abb0*/  IMAD.MOV.U32 R13, RZ, RZ, R10 ;  /* 0x000000ffff0d7224 */ /* 0x000fe400078e000a */
[----:B------:R-:W-:Y:S02]  /*1abc0*/  IMAD.MOV.U32 R12, RZ, RZ, 0x6 ;  /* 0x00000006ff0c7424 */ /* 0x000fe400078e00ff */
[----:B------:R-:W-:-:S07]  /*1abd0*/  IMAD.MOV.U32 R2, RZ, RZ, R14 ;  /* 0x000000ffff027224 */ /* 0x000fce00078e000e */
[----:B------:R-:W-:Y:S05]  /*1abe0*/  WARPSYNC.COLLECTIVE R15, `(.L_x_8181) ;  /* 0x000000000f087348 */ /* 0x000fea0003c00000 */
[----:B------:R0:W1:Y:S02]  /*1abf0*/  SHFL.IDX P6, R14, R13, R12, R11 ;  /* 0x0000000c0d0e7389 */ /* 0x00006400000c000b */
[----:B01----:R-:W-:Y:S01]  /*1ac00*/  ENDCOLLECTIVE ;  /* 0x000000000000791b */ /* 0x003fe20003800000 */
.L_x_8181:
        /* <DEDUP_REMOVED lines=12> */
.L_x_8182:
[----:B------:R-:W-:Y:S02]  /*1acd0*/  IMAD.MOV.U32 R13, RZ, RZ, R10 ;  /* 0x000000ffff0d7224 */ /* 0x000fe400078e000a */
[----:B------:R-:W-:Y:S02]  /*1ace0*/  IMAD.MOV.U32 R12, RZ, RZ, 0x7 ;  /* 0x00000007ff0c7424 */ /* 0x000fe400078e00ff */
[----:B------:R-:W-:-:S07]  /*1acf0*/  IMAD.MOV.U32 R2, RZ, RZ, R14 ;  /* 0x000000ffff027224 */ /* 0x000fce00078e000e */
[----:B------:R-:W-:Y:S05]  /*1ad00*/  WARPSYNC.COLLECTIVE R15, `(.L_x_8183) ;  /* 0x000000000f087348 */ /* 0x000fea0003c00000 */
[----:B------:R0:W1:Y:S02]  /*1ad10*/  SHFL.IDX P6, R14, R13, R12, R11 ;  /* 0x0000000c0d0e7389 */ /* 0x00006400000c000b */
[----:B01----:R-:W-:Y:S01]  /*1ad20*/  ENDCOLLECTIVE ;  /* 0x000000000000791b */ /* 0x003fe20003800000 */
.L_x_8183:
        /* <DEDUP_REMOVED lines=12> */
.L_x_8184:
[----:B------:R-:W-:Y:S02]  /*1adf0*/  IMAD.MOV.U32 R13, RZ, RZ, R21 ;  /* 0x000000ffff0d7224 */ /* 0x000fe400078e0015 */
[----:B------:R-:W-:Y:S02]  /*1ae00*/  IMAD.MOV.U32 R12, RZ, RZ, RZ ;  /* 0x000000ffff0c7224 */ /* 0x000fe400078e00ff */
[----:B------:R-:W-:-:S07]  /*1ae10*/  IMAD.MOV.U32 R2, RZ, RZ, R14 ;  /* 0x000000ffff027224 */ /* 0x000fce00078e000e */
[----:B------:R-:W-:Y:S05]  /*1ae20*/  WARPSYNC.COLLECTIVE R15, `(.L_x_8185) ;  /* 0x000000000f087348 */ /* 0x000fea0003c00000 */
[----:B------:R0:W1:Y:S02]  /*1ae30*/  SHFL.IDX P6, R14, R13, R12, R11 ;  /* 0x0000000c0d0e7389 */ /* 0x00006400000c000b */
[----:B01----:R-:W-:Y:S01]  /*1ae40*/  ENDCOLLECTIVE ;  /* 0x000000000000791b */ /* 0x003fe20003800000 */
.L_x_8185:
        /* <DEDUP_REMOVED lines=12> */
.L_x_8186:
[----:B------:R-:W-:Y:S02]  /*1af10*/  IMAD.MOV.U32 R13, RZ, RZ, R21 ;  /* 0x000000ffff0d7224 */ /* 0x000fe400078e0015 */
[----:B------:R-:W-:Y:S02]  /*1af20*/  IMAD.MOV.U32 R12, RZ, RZ, 0x1 ;  /* 0x00000001ff0c7424 */ /* 0x000fe400078e00ff */
[----:B------:R-:W-:-:S07]  /*1af30*/  IMAD.MOV.U32 R2, RZ, RZ, R14 ;  /* 0x000000ffff027224 */ /* 0x000fce00078e000e */
[----:B------:R-:W-:Y:S05]  /*1af40*/  WARPSYNC.COLLECTIVE R15, `(.L_x_8187) ;  /* 0x000000000f087348 */ /* 0x000fea0003c00000 */
[----:B------:R0:W1:Y:S02]  /*1af50*/  SHFL.IDX P6, R14, R13, R12, R11 ;  /* 0x0000000c0d0e7389 */ /* 0x00006400000c000b */
[----:B01----:R-:W-:Y:S01]  /*1af60*/  ENDCOLLECTIVE ;  /* 0x000000000000791b */ /* 0x003fe20003800000 */
.L_x_8187:
        /* <DEDUP_REMOVED lines=9> */
[----:B------:R-:W-:Y:S01]  /*1b000*/  ISETP.GE.AND P0, PT, R19, 0x21, PT ;  /* 0x000000211300780c */ /* 0x000fe20003f06270 */
[----:B------:R-:W-:Y:S01]  /*1b010*/  IMAD.MOV.U32 R21, RZ, RZ, R14 ;  /* 0x000000ffff157224 */ /* 0x000fe200078e000e */
[----:B------:R-:W-:-:S11]  /*1b020*/  @P1 LOP3.LUT R16, R16, 0x20, RZ, 0xfc, !PT ;  /* 0x0000002010101812 */ /* 0x000fd600078efcff */
[----:B0-----:R-:W-:Y:S05]  /*1b030*/  WARPSYNC.COLLECTIVE R15, `(.L_x_8188) ;  /* 0x000000000f087348 */ /* 0x001fea0003c00000 */
[----:B------:R1:W2:Y:S02]  /*1b040*/  SHFL.IDX P6, R14, R13, R12, R11 ;  /* 0x0000000c0d0e7389 */ /* 0x0002a400000c000b */
[----:B012---:R-:W-:Y:S01]  /*1b050*/  ENDCOLLECTIVE ;  /* 0x000000000000791b */ /* 0x007fe20003800000 */
.L_x_8188:
[----:B------:R-:W-:Y:S02]  /*1b060*/  ISETP.GE.AND P1, PT, R19, 0x51, PT ;  /* 0x000000511300780c */ /* 0x000fe40003f26270 */
[----:B------:R-:W-:-:S04]  /*1b070*/  LOP3.LUT R16, R16, 0xffffffef, RZ, 0xc0, !PT ;  /* 0xffffffef10107812 */ /* 0x000fc800078ec0ff */
        /* <DEDUP_REMOVED lines=9> */
[----:B------:R-:W-:-:S11]  /*1b110*/  LOP3.LUT R16, R16, 0xfffffbff, RZ, 0xc0, !PT ;  /* 0xfffffbff10107812 */ /* 0x000fd600078ec0ff */
[----:B------:R-:W-:Y:S01]  /*1b120*/  @P0 LOP3.LUT R16, R16, 0x400, RZ, 0xfc, !PT ;  /* 0x0000040010100812 */ /* 0x000fe200078efcff */
[----:B------:R-:W-:Y:S06]  /*1b130*/  BRA `(.L_x_8189) ;  /* 0xffffffb000d87947 */ /* 0x000fec000383ffff */
.L_x_8104:
[----:B--2---:R2:W3:Y:S02]  /*1b140*/  SYNCS.PHASECHK.TRANS64.TRYWAIT P0, [R0+URZ+0x22840], R27 ;  /* 0x0228401b000075a7 */ /* 0x0044e4000800017f */
[----:B---3--:R-:W-:Y:S05]  /*1b150*/  @!P0 NANOSLEEP.SYNCS 0x989680 ;  /* 0x009896800000895d */ /* 0x008fea0003900000 */
[----:B------:R-:W3:Y:S02]  /*1b160*/  @!P0 SYNCS.PHASECHK.TRANS64 P0, [R0+URZ+0x22840], R27 ;  /* 0x0228401b000085a7 */ /* 0x000ee4000800007f */
[----:B---3--:R-:W-:Y:S05]  /*1b170*/  @!P0 BRA `(.L_x_8104) ;  /* 0xfffffffc00f08947 */ /* 0x008fea000383ffff */
[----:B------:R-:W-:Y:S05]  /*1b180*/  BRA `(.L_x_8190) ;  /* 0xffffffb400307947 */ /* 0x000fea000383ffff */
.L_x_8105:
        /* <DEDUP_REMOVED lines=8> */
.L_x_8192:
[----:B------:R-:W-:Y:S05]  /*1b210*/  BSYNC B0 ;  /* 0x0000000000007941 */ /* 0x000fea0003800000 */
.L_x_8191:
        /* <DEDUP_REMOVED lines=8> */
.L_x_8193:
        /* <DEDUP_REMOVED lines=13> */
.L_x_8194:
[----:B------:R-:W-:Y:S02]  /*1b370*/  IMAD.MOV.U32 R13, RZ, RZ, R8 ;  /* 0x000000ffff0d7224 */ /* 0x000fe400078e0008 */
[----:B------:R-:W-:-:S07]  /*1b380*/  IMAD.MOV.U32 R2, RZ, RZ, R14 ;  /* 0x000000ffff027224 */ /* 0x000fce00078e000e */
[----:B------:R-:W-:Y:S05]  /*1b390*/  WARPSYNC.COLLECTIVE R15, `(.L_x_8195) ;  /* 0x000000000f087348 */ /* 0x000fea0003c00000 */
[----:B------:R0:W1:Y:S02]  /*1b3a0*/  SHFL.IDX P6, R14, R13, R12, R11 ;  /* 0x0000000c0d0e7389 */ /* 0x00006400000c000b */
[----:B01----:R-:W-:Y:S01]  /*1b3b0*/  ENDCOLLECTIVE ;  /* 0x000000000000791b */ /* 0x003fe20003800000 */
.L_x_8195:
        /* <DEDUP_REMOVED lines=13> */
.L_x_8196:
[----:B------:R-:W-:Y:S02]  /*1b490*/  IMAD.MOV.U32 R13, RZ, RZ, R8 ;  /* 0x000000ffff0d7224 */ /* 0x000fe400078e0008 */
[----:B------:R-:W-:-:S07]  /*1b4a0*/  IMAD.MOV.U32 R2, RZ, RZ, R14 ;  /* 0x000000ffff027224 */ /* 0x000fce00078e000e */
[----:B------:R-:W-:Y:S05]  /*1b4b0*/  WARPSYNC.COLLECTIVE R15, `(.L_x_8197) ;  /* 0x000000000f087348 */ /* 0x000fea0003c00000 */
[----:B------:R0:W1:Y:S02]  /*1b4c0*/  SHFL.IDX P6, R14, R13, R12, R11 ;  /* 0x0000000c0d0e7389 */ /* 0x00006400000c000b */
[----:B01----:R-:W-:Y:S01]  /*1b4d0*/  ENDCOLLECTIVE ;  /* 0x000000000000791b */ /* 0x003fe20003800000 */
.L_x_8197:
        /* <DEDUP_REMOVED lines=14> */
.L_x_8198:
[----:B------:R-:W-:Y:S02]  /*1b5c0*/  IMAD.MOV.U32 R13, RZ, RZ, R8 ;  /* 0x000000ffff0d7224 */ /* 0x000fe400078e0008 */
[----:B------:R-:W-:-:S07]  /*1b5d0*/  IMAD.MOV.U32 R2, RZ, RZ, R14 ;  /* 0x000000ffff027224 */ /* 0x000fce00078e000e */
[----:B------:R-:W-:Y:S05]  /*1b5e0*/  WARPSYNC.COLLECTIVE R15, `(.L_x_8199) ;  /* 0x000000000f087348 */ /* 0x000fea0003c00000 */
[----:B------:R0:W1:Y:S02]  /*1b5f0*/  SHFL.IDX P6, R14, R13, R12, R11 ;  /* 0x0000000c0d0e7389 */ /* 0x00006400000c000b */
[----:B01----:R-:W-:Y:S01]  /*1b600*/  ENDCOLLECTIVE ;  /* 0x000000000000791b */ /* 0x003fe20003800000 */
.L_x_8199:
        /* <DEDUP_REMOVED lines=8> */
.L_x_8200:
        /* <DEDUP_REMOVED lines=11> */
.L_x_8201:
        /* <DEDUP_REMOVED lines=8> */
.L_x_8202:
        /* <DEDUP_REMOVED lines=11> */
.L_x_8203:
        /* <DEDUP_REMOVED lines=8> */
.L_x_8204:
        /* <DEDUP_REMOVED lines=10> */
.L_x_8205:
        /* <DEDUP_REMOVED lines=8> */
.L_x_8206:
        /* <DEDUP_REMOVED lines=10> */
.L_x_8207:
[----:B------:R-:W-:Y:S02]  /*1bab0*/  IMAD.MOV.U32 R13, RZ, RZ, R5 ;  /* 0x000000ffff0d7224 */ /* 0x000fe400078e0005 */
[----:B------:R-:W-:Y:S01]  /*1bac0*/  IMAD.MOV.U32 R12, RZ, RZ, RZ ;  /* 0x000000ffff0c7224 */ /* 0x000fe200078e00ff */
[----:B------:R-:W-:-:S05]  /*1bad0*/  @P3 IADD3 R14, P0, R34, R14, RZ ;  /* 0x0000000e220e3210 */ /* 0x000fca0007f1e0ff */
[----:B------:R-:W-:-:S08]  /*1bae0*/  @P3 IMAD.MOV.U32 R2, RZ, RZ, R14 ;  /* 0x000000ffff023224 */ /* 0x000fd000078e000e */
[----:B------:R-:W-:Y:S05]  /*1baf0*/  WARPSYNC.COLLECTIVE R15, `(.L_x_8208) ;  /* 0x000000000f087348 */ /* 0x000fea0003c00000 */
[----:B------:R0:W1:Y:S02]  /*1bb00*/  SHFL.IDX P6, R14, R13, R12, R11 ;  /* 0x0000000c0d0e7389 */ /* 0x00006400000c000b */
[----:B01----:R-:W-:Y:S01]  /*1bb10*/  ENDCOLLECTIVE ;  /* 0x000000000000791b */ /* 0x003fe20003800000 */
.L_x_8208:
[----:B------:R-:W-:-:S04]  /*1bb20*/  @P3 IMAD.X R9, RZ, RZ, R9, P0 ;  /* 0x000000ffff093224 */ /* 0x000fc800000e0609 */
        /* <DEDUP_REMOVED lines=10> */
.L_x_8209:
[----:B------:R-:W-:Y:S02]  /*1bbd0*/  IMAD.MOV.U32 R13, RZ, RZ, R5 ;  /* 0x000000ffff0d7224 */ /* 0x000fe400078e0005 */
[----:B------:R-:W-:Y:S01]  /*1bbe0*/  IMAD.MOV.U32 R12, RZ, RZ, 0x1 ;  /* 0x00000001ff0c7424 */ /* 0x000fe200078e00ff */
[----:B------:R-:W-:-:S05]  /*1bbf0*/  @P1 IADD3 R14, P0, R34, R14, RZ ;  /* 0x0000000e220e1210 */ /* 0x000fca0007f1e0ff */
[----:B------:R-:W-:-:S08]  /*1bc00*/  @P1 IMAD.MOV.U32 R2, RZ, RZ, R14 ;  /* 0x000000ffff021224 */ /* 0x000fd000078e000e */
[----:B------:R-:W-:Y:S05]  /*1bc10*/  WARPSYNC.COLLECTIVE R15, `(.L_x_8210) ;  /* 0x000000000f087348 */ /* 0x000fea0003c00000 */
[----:B------:R0:W1:Y:S02]  /*1bc20*/  SHFL.IDX P6, R14, R13, R12, R11 ;  /* 0x0000000c0d0e7389 */ /* 0x00006400000c000b */
[----:B01----:R-:W-:Y:S01]  /*1bc30*/  ENDCOLLECTIVE ;  /* 0x000000000000791b */ /* 0x003fe20003800000 */
.L_x_8210:
        /* <DEDUP_REMOVED lines=11> */
.L_x_8211:
[----:B------:R-:W-:Y:S05]  /*1bcf0*/  BRA `(.L_x_8212) ;  /* 0xffffffac00f47947 */ /* 0x000fea000383ffff */
.L_x_8110:
        /* <DEDUP_REMOVED lines=8> */
.L_x_8213:
[C---:B------:R-:W-:Y:S01]  /*1bd80*/  VIADD R6, R4.reuse, 0x10 ;  /* 0x0000001004067836 */ /* 0x040fe20000000000 */
[----:B------:R-:W-:Y:S01]  /*1bd90*/  ISETP.GE.AND P1, PT, R4, UR41, PT ;  /* 0x0000002904007c0c */ /* 0x000fe2000bf26270 */
[----:B------:R-:W-:Y:S02]  /*1bda0*/  IMAD.MOV.U32 R13, RZ, RZ, R0 ;  /* 0x000000ffff0d7224 */ /* 0x000fe400078e0000 */
[----:B------:R-:W-:-:S10]  /*1bdb0*/  IMAD.MOV.U32 R2, RZ, RZ, R14 ;  /* 0x000000ffff027224 */ /* 0x000fd400078e000e */
[----:B------:R-:W-:Y:S05]  /*1bdc0*/  WARPSYNC.COLLECTIVE R15, `(.L_x_8214) ;  /* 0x000000000f087348 */ /* 0x000fea0003c00000 */
[----:B------:R0:W1:Y:S02]  /*1bdd0*/  SHFL.IDX P6, R14, R13, R12, R11 ;  /* 0x0000000c0d0e7389 */ /* 0x00006400000c000b */
[----:B01----:R-:W-:Y:S01]  /*1bde0*/  ENDCOLLECTIVE ;  /* 0x000000000000791b */ /* 0x003fe20003800000 */
.L_x_8214:
        /* <DEDUP_REMOVED lines=8> */
.L_x_8215:
        /* <DEDUP_REMOVED lines=10> */
.L_x_8216:
[----:B------:R-:W-:Y:S02]  /*1bf10*/  IMAD.MOV.U32 R13, RZ, RZ, R5 ;  /* 0x000000ffff0d7224 */ /* 0x000fe400078e0005 */
[----:B------:R-:W-:Y:S01]  /*1bf20*/  IMAD.MOV.U32 R12, RZ, RZ, 0x2 ;  /* 0x00000002ff0c7424 */ /* 0x000fe200078e00ff */
[----:B------:R-:W-:-:S13]  /*1bf30*/  @!P1 IADD3 R2, P0, R34, R14, RZ ;  /* 0x0000000e22029210 */ /* 0x000fda0007f1e0ff */
[----:B------:R-:W-:Y:S05]  /*1bf40*/  WARPSYNC.COLLECTIVE R15, `(.L_x_8217) ;  /* 0x000000000f087348 */ /* 0x000fea0003c00000 */
[----:B------:R0:W1:Y:S02]  /*1bf50*/  SHFL.IDX P6, R14, R13, R12, R11 ;  /* 0x0000000c0d0e7389 */ /* 0x00006400000c000b */
[----:B01----:R-:W-:Y:S01]  /*1bf60*/  ENDCOLLECTIVE ;  /* 0x000000000000791b */ /* 0x003fe20003800000 */
.L_x_8217:
        /* <DEDUP_REMOVED lines=12> */
.L_x_8218:
[----:B------:R-:W-:Y:S02]  /*1c030*/  IMAD.MOV.U32 R13, RZ, RZ, R5 ;  /* 0x000000ffff0d7224 */ /* 0x000fe400078e0005 */
[----:B------:R-:W-:Y:S01]  /*1c040*/  IMAD.MOV.U32 R12, RZ, RZ, 0x3 ;  /* 0x00000003ff0c7424 */ /* 0x000fe200078e00ff */
[----:B------:R-:W-:-:S13]  /*1c050*/  @!P1 IADD3 R2, P0, R34, R14, RZ ;  /* 0x0000000e22029210 */ /* 0x000fda0007f1e0ff */
[----:B------:R-:W-:Y:S05]  /*1c060*/  WARPSYNC.COLLECTIVE R15, `(.L_x_8219) ;  /* 0x000000000f087348 */ /* 0x000fea0003c00000 */
[----:B------:R0:W1:Y:S02]  /*1c070*/  SHFL.IDX P6, R14, R13, R12, R11 ;  /* 0x0000000c0d0e7389 */ /* 0x00006400000c000b */
[----:B01----:R-:W-:Y:S01]  /*1c080*/  ENDCOLLECTIVE ;  /* 0x000000000000791b */ /* 0x003fe20003800000 */
.L_x_8219:
        /* <DEDUP_REMOVED lines=12> */
.L_x_8220:
[----:B------:R-:W-:Y:S02]  /*1c150*/  IMAD.MOV.U32 R13, RZ, RZ, R5 ;  /* 0x000000ffff0d7224 */ /* 0x000fe400078e0005 */
[----:B------:R-:W-:Y:S01]  /*1c160*/  IMAD.MOV.U32 R12, RZ, RZ, 0x4 ;  /* 0x00000004ff0c7424 */ /* 0x000fe200078e00ff */
[----:B------:R-:W-:-:S13]  /*1c170*/  @!P1 IADD3 R2, P0, R34, R14, RZ ;  /* 0x0000000e22029210 */ /* 0x000fda0007f1e0ff */
[----:B------:R-:W-:Y:S05]  /*1c180*/  WARPSYNC.COLLECTIVE R15, `(.L_x_8221) ;  /* 0x000000000f087348 */ /* 0x000fea0003c00000 */
[----:B------:R0:W1:Y:S02]  /*1c190*/  SHFL.IDX P6, R14, R13, R12, R11 ;  /* 0x0000000c0d0e7389 */ /* 0x00006400000c000b */
[----:B01----:R-:W-:Y:S01]  /*1c1a0*/  ENDCOLLECTIVE ;  /* 0x000000000000791b */ /* 0x003fe20003800000 */
.L_x_8221:
        /* <DEDUP_REMOVED lines=12> */
.L_x_8222:
[----:B------:R-:W-:Y:S02]  /*1c270*/  IMAD.MOV.U32 R13, RZ, RZ, R5 ;  /* 0x000000ffff0d7224 */ /* 0x000fe400078e0005 */
[----:B------:R-:W-:Y:S01]  /*1c280*/  IMAD.MOV.U32 R12, RZ, RZ, 0x5 ;  /* 0x00000005ff0c7424 */ /* 0x000fe200078e00ff */
[----:B------:R-:W-:-:S13]  /*1c290*/  @!P1 IADD3 R2, P0, R34, R14, RZ ;  /* 0x0000000e22029210 */ /* 0x000fda0007f1e0ff */
[----:B------:R-:W-:Y:S05]  /*1c2a0*/  WARPSYNC.COLLECTIVE R15, `(.L_x_8223) ;  /* 0x000000000f087348 */ /* 0x000fea0003c00000 */
[----:B------:R0:W1:Y:S02]  /*1c2b0*/  SHFL.IDX P6, R14, R13, R12, R11 ;  /* 0x0000000c0d0e7389 */ /* 0x00006400000c000b */
[----:B01----:R-:W-:Y:S01]  /*1c2c0*/  ENDCOLLECTIVE ;  /* 0x000000000000791b */ /* 0x003fe20003800000 */
.L_x_8223:
        /* <DEDUP_REMOVED lines=12> */
.L_x_8224:
[----:B------:R-:W-:Y:S02]  /*1c390*/  IMAD.MOV.U32 R13, RZ, RZ, R5 ;  /* 0x000000ffff0d7224 */ /* 0x000fe400078e0005 */
[----:B------:R-:W-:Y:S01]  /*1c3a0*/  IMAD.MOV.U32 R12, RZ, RZ, 0x6 ;  /* 0x00000006ff0c7424 */ /* 0x000fe200078e00ff */
[----:B------:R-:W-:-:S13]  /*1c3b0*/  @!P1 IADD3 R2, P0, R34, R14, RZ ;  /* 0x0000000e22029210 */ /* 0x000fda0007f1e0ff */
[----:B------:R-:W-:Y:S05]  /*1c3c0*/  WARPSYNC.COLLECTIVE R15, `(.L_x_8225) ;  /* 0x000000000f087348 */ /* 0x000fea0003c00000 */
[----:B------:R0:W1:Y:S02]  /*1c3d0*/  SHFL.IDX P6, R14, R13, R12, R11 ;  /* 0x0000000c0d0e7389 */ /* 0x00006400000c000b */
[----:B01----:R-:W-:Y:S01]  /*1c3e0*/  ENDCOLLECTIVE ;  /* 0x000000000000791b */ /* 0x003fe20003800000 */
.L_x_8225:
        /* <DEDUP_REMOVED lines=12> */
.L_x_8226:
[----:B------:R-:W-:Y:S02]  /*1c4b0*/  IMAD.MOV.U32 R13, RZ, RZ, R5 ;  /* 0x000000ffff0d7224 */ /* 0x000fe400078e0005 */
[----:B------:R-:W-:Y:S01]  /*1c4c0*/  IMAD.MOV.U32 R12, RZ, RZ, 0x7 ;  /* 0x00000007ff0c7424 */ /* 0x000fe200078e00ff */
[----:B------:R-:W-:-:S13]  /*1c4d0*/  @!P1 IADD3 R2, P0, R34, R14, RZ ;  /* 0x0000000e22029210 */ /* 0x000fda0007f1e0ff */
[----:B------:R-:W-:Y:S05]  /*1c4e0*/  WARPSYNC.COLLECTIVE R15, `(.L_x_8227) ;  /* 0x000000000f087348 */ /* 0x000fea0003c00000 */
[----:B------:R0:W1:Y:S02]  /*1c4f0*/  SHFL.IDX P6, R14, R13, R12, R11 ;  /* 0x0000000c0d0e7389 */ /* 0x00006400000c000b */
[----:B01----:R-:W-:Y:S01]  /*1c500*/  ENDCOLLECTIVE ;  /* 0x000000000000791b */ /* 0x003fe20003800000 */
.L_x_8227:
        /* <DEDUP_REMOVED lines=10> */
.L_x_8228:
[----:B------:R-:W-:Y:S05]  /*1c5b0*/  BRA `(.L_x_8229) ;  /* 0xffffffb000187947 */ /* 0x000fea000383ffff */
.L_x_8113:
[----:B0-----:R0:W1:Y:S02]  /*1c5c0*/  SYNCS.PHASECHK.TRANS64.TRYWAIT P0, [R17+URZ+0x22820], R0 ;  /* 0x02282000110075a7 */ /* 0x001064000800017f */
[----:B-1----:R-:W-:Y:S05]  /*1c5d0*/  @!P0 NANOSLEEP.SYNCS 0x989680 ;  /* 0x009896800000895d */ /* 0x002fea0003900000 */
[----:B------:R-:W1:Y:S02]  /*1c5e0*/  @!P0 SYNCS.PHASECHK.TRANS64 P0, [R17+URZ+0x22820], R0 ;  /* 0x02282000110085a7 */ /* 0x000e64000800007f */
[----:B-1----:R-:W-:Y:S05]  /*1c5f0*/  @!P0 BRA `(.L_x_8113) ;  /* 0xfffffffc00f08947 */ /* 0x002fea000383ffff */
[----:B------:R-:W-:Y:S05]  /*1c600*/  BRA `(.L_x_8230) ;  /* 0xffffffb000747947 */ /* 0x000fea000383ffff */
.L_x_8117:
[----:B0-----:R0:W1:Y:S02]  /*1c610*/  SYNCS.PHASECHK.TRANS64.TRYWAIT P0, [R0+URZ+0x22880], R29 ;  /* 0x0228801d000075a7 */ /* 0x001064000800017f */
[----:B-1----:R-:W-:Y:S05]  /*1c620*/  @!P0 NANOSLEEP.SYNCS 0x989680 ;  /* 0x009896800000895d */ /* 0x002fea0003900000 */
[----:B------:R-:W1:Y:S02]  /*1c630*/  @!P0 SYNCS.PHASECHK.TRANS64 P0, [R0+URZ+0x22880], R29 ;  /* 0x0228801d000085a7 */ /* 0x000e64000800007f */
[----:B-1----:R-:W-:Y:S05]  /*1c640*/  @!P0 BRA `(.L_x_8117) ;  /* 0xfffffffc00f08947 */ /* 0x002fea000383ffff */
[----:B------:R-:W-:Y:S05]  /*1c650*/  BRA `(.L_x_8231) ;  /* 0xffffffb400a87947 */ /* 0x000fea000383ffff */
.L_x_8118:
        /* <DEDUP_REMOVED lines=8> */
.L_x_8233:
[----:B------:R-:W-:Y:S05]  /*1c6e0*/  BSYNC B0 ;  /* 0x0000000000007941 */ /* 0x000fea0003800000 */
.L_x_8232:
        /* <DEDUP_REMOVED lines=8> */
.L_x_8234:
        /* <DEDUP_REMOVED lines=8> */
.L_x_8235:
[----:B------:R-:W-:-:S05]  /*1c7f0*/  IMAD.IADD R6, R17, 0x1, R30 ;  /* 0x0000000111067824 */ /* 0x000fca00078e021e */
        /* <DEDUP_REMOVED lines=9> */
.L_x_8236:
[----:B------:R-:W-:Y:S02]  /*1c890*/  IMAD.MOV.U32 R13, RZ, RZ, R20 ;  /* 0x000000ffff0d7224 */ /* 0x000fe400078e0014 */
[----:B------:R-:W-:Y:S02]  /*1c8a0*/  IMAD.MOV.U32 R12, RZ, RZ, 0x2 ;  /* 0x00000002ff0c7424 */ /* 0x000fe400078e00ff */
[----:B------:R-:W-:-:S07]  /*1c8b0*/  IMAD.MOV.U32 R2, RZ, RZ, R14 ;  /* 0x000000ffff027224 */ /* 0x000fce00078e000e */
[----:B------:R-:W-:Y:S05]  /*1c8c0*/  WARPSYNC.COLLECTIVE R15, `(.L_x_8237) ;  /* 0x000000000f087348 */ /* 0x000fea0003c00000 */
[----:B------:R0:W1:Y:S02]  /*1c8d0*/  SHFL.IDX P6, R14, R13, R12, R11 ;  /* 0x0000000c0d0e7389 */ /* 0x00006400000c000b */
[----:B01----:R-:W-:Y:S01]  /*1c8e0*/  ENDCOLLECTIVE ;  /* 0x000000000000791b */ /* 0x003fe20003800000 */
.L_x_8237:
        /* <DEDUP_REMOVED lines=11> */
.L_x_8238:
[----:B------:R-:W-:Y:S02]  /*1c9a0*/  IMAD.MOV.U32 R13, RZ, RZ, R20 ;  /* 0x000000ffff0d7224 */ /* 0x000fe400078e0014 */
[----:B------:R-:W-:Y:S02]  /*1c9b0*/  IMAD.MOV.U32 R12, RZ, RZ, 0x3 ;  /* 0x00000003ff0c7424 */ /* 0x000fe400078e00ff */
[----:B------:R-:W-:-:S07]  /*1c9c0*/  IMAD.MOV.U32 R2, RZ, RZ, R14 ;  /* 0x000000ffff027224 */ /* 0x000fce00078e000e */
[----:B------:R-:W-:Y:S05]  /*1c9d0*/  WARPSYNC.COLLECTIVE R15, `(.L_x_8239) ;  /* 0x000000000f087348 */ /* 0x000fea0003c00000 */
[----:B------:R0:W1:Y:S02]  /*1c9e0*/  SHFL.IDX P6, R14, R13, R12, R11 ;  /* 0x0000000c0d0e7389 */ /* 0x00006400000c000b */
[----:B01----:R-:W-:Y:S01]  /*1c9f0*/  ENDCOLLECTIVE ;  /* 0x000000000000791b */ /* 0x003fe20003800000 */
.L_x_8239:
        /* <DEDUP_REMOVED lines=11> */
.L_x_8240:
[----:B------:R-:W-:Y:S02]  /*1cab0*/  IMAD.MOV.U32 R13, RZ, RZ, R20 ;  /* 0x000000ffff0d7224 */ /* 0x000fe400078e0014 */
[----:B------:R-:W-:Y:S01]  /*1cac0*/  IMAD.MOV.U32 R12, RZ, RZ, 0x4 ;  /* 0x00000004ff0c7424 */ /* 0x000fe200078e00ff */
[----:B------:R-:W-:-:S13]  /*1cad0*/  IADD3 R2, P0, R34, R14, RZ ;  /* 0x0000000e22027210 */ /* 0x000fda0007f1e0ff */
[----:B------:R-:W-:Y:S05]  /*1cae0*/  WARPSYNC.COLLECTIVE R15, `(.L_x_8241) ;  /* 0x000000000f087348 */ /* 0x000fea0003c00000 */
[----:B------:R0:W1:Y:S02]  /*1caf0*/  SHFL.IDX P6, R14, R13, R12, R11 ;  /* 0x0000000c0d0e7389 */ /* 0x00006400000c000b */
[----:B01----:R-:W-:Y:S01]  /*1cb00*/  ENDCOLLECTIVE ;  /* 0x000000000000791b */ /* 0x003fe20003800000 */
.L_x_8241:
        /* <DEDUP_REMOVED lines=10> */
.L_x_8242:
[----:B------:R-:W-:Y:S02]  /*1cbb0*/  IMAD.MOV.U32 R13, RZ, RZ, R20 ;  /* 0x000000ffff0d7224 */ /* 0x000fe400078e0014 */
[----:B------:R-:W-:Y:S02]  /*1cbc0*/  IMAD.MOV.U32 R12, RZ, RZ, 0x5 ;  /* 0x00000005ff0c7424 */ /* 0x000fe400078e00ff */
[----:B------:R-:W-:-:S07]  /*1cbd0*/  IMAD.MOV.U32 R2, RZ, RZ, R14 ;  /* 0x000000ffff027224 */ /* 0x000fce00078e000e */
[----:B------:R-:W-:Y:S05]  /*1cbe0*/  WARPSYNC.COLLECTIVE R15, `(.L_x_8243) ;  /* 0x000000000f087348 */ /* 0x000fea0003c00000 */
[----:B------:R0:W1:Y:S02]  /*1cbf0*/  SHFL.IDX P6, R14, R13, R12, R11 ;  /* 0x0000000c0d0e7389 */ /* 0x00006400000c000b */
[----:B01----:R-:W-:Y:S01]  /*1cc00*/  ENDCOLLECTIVE ;  /* 0x000000000000791b */ /* 0x003fe20003800000 */
.L_x_8243:
        /* <DEDUP_REMOVED lines=11> */
.L_x_8244:
[----:B------:R-:W-:Y:S02]  /*1ccc0*/  IMAD.MOV.U32 R13, RZ, RZ, R20 ;  /* 0x000000ffff0d7224 */ /* 0x000fe400078e0014 */
[----:B------:R-:W-:Y:S01]  /*1ccd0*/  IMAD.MOV.U32 R12, RZ, RZ, 0x6 ;  /* 0x00000006ff0c7424 */ /* 0x000fe200078e00ff */
[----:B------:R-:W-:-:S13]  /*1cce0*/  IADD3 R2, P0, R34, R14, RZ ;  /* 0x0000000e22027210 */ /* 0x000fda0007f1e0ff */
[----:B------:R-:W-:Y:S05]  /*1ccf0*/  WARPSYNC.COLLECTIVE R15, `(.L_x_8245) ;  /* 0x000000000f087348 */ /* 0x000fea0003c00000 */
[----:B------:R0:W1:Y:S02]  /*1cd00*/  SHFL.IDX P6, R14, R13, R12, R11 ;  /* 0x0000000c0d0e7389 */ /* 0x00006400000c000b */
[----:B01----:R-:W-:Y:S01]  /*1cd10*/  ENDCOLLECTIVE ;  /* 0x000000000000791b */ /* 0x003fe20003800000 */
.L_x_8245:
        /* <DEDUP_REMOVED lines=10> */
.L_x_8246:
[----:B------:R-:W-:Y:S02]  /*1cdc0*/  IMAD.MOV.U32 R13, RZ, RZ, R20 ;  /* 0x000000ffff0d7224 */ /* 0x000fe400078e0014 */
[----:B------:R-:W-:Y:S02]  /*1cdd0*/  IMAD.MOV.U32 R12, RZ, RZ, 0x7 ;  /* 0x00000007ff0c7424 */ /* 0x000fe400078e00ff */
[----:B------:R-:W-:-:S07]  /*1cde0*/  IMAD.MOV.U32 R2, RZ, RZ, R14 ;  /* 0x000000ffff027224 */ /* 0x000fce00078e000e */
[----:B------:R-:W-:Y:S05]  /*1cdf0*/  WARPSYNC.COLLECTIVE R15, `(.L_x_8247) ;  /* 0x000000000f087348 */ /* 0x000fea0003c00000 */
[----:B------:R0:W1:Y:S02]  /*1ce00*/  SHFL.IDX P6, R14, R13, R12, R11 ;  /* 0x0000000c0d0e7389 */ /* 0x00006400000c000b */
[----:B01----:R-:W-:Y:S01]  /*1ce10*/  ENDCOLLECTIVE ;  /* 0x000000000000791b */ /* 0x003fe20003800000 */
.L_x_8247:
        /* <DEDUP_REMOVED lines=11> */
.L_x_8248:
[----:B------:R-:W-:Y:S02]  /*1ced0*/  IMAD.MOV.U32 R13, RZ, RZ, R21 ;  /* 0x000000ffff0d7224 */ /* 0x000fe400078e0015 */
[----:B------:R-:W-:Y:S02]  /*1cee0*/  IMAD.MOV.U32 R12, RZ, RZ, RZ ;  /* 0x000000ffff0c7224 */ /* 0x000fe400078e00ff */
[----:B------:R-:W-:-:S07]  /*1cef0*/  IMAD.MOV.U32 R5, RZ, RZ, R14 ;  /* 0x000000ffff057224 */ /* 0x000fce00078e000e */
[----:B------:R-:W-:Y:S05]  /*1cf00*/  WARPSYNC.COLLECTIVE R15, `(.L_x_8249) ;  /* 0x000000000f087348 */ /* 0x000fea0003c00000 */
[----:B------:R0:W1:Y:S02]  /*1cf10*/  SHFL.IDX P6, R14, R13, R12, R11 ;  /* 0x0000000c0d0e7389 */ /* 0x00006400000c000b */
[----:B01----:R-:W-:Y:S01]  /*1cf20*/  ENDCOLLECTIVE ;  /* 0x000000000000791b */ /* 0x003fe20003800000 */
.L_x_8249:
        /* <DEDUP_REMOVED lines=11> */
.L_x_8250:
[----:B------:R-:W-:Y:S02]  /*1cfe0*/  IMAD.MOV.U32 R13, RZ, RZ, R21 ;  /* 0x000000ffff0d7224 */ /* 0x000fe400078e0015 */
[----:B------:R-:W-:Y:S02]  /*1cff0*/  IMAD.MOV.U32 R12, RZ, RZ, 0x1 ;  /* 0x00000001ff0c7424 */ /* 0x000fe400078e00ff */
[----:B------:R-:W-:-:S07]  /*1d000*/  IMAD.MOV.U32 R2, RZ, RZ, R14 ;  /* 0x000000ffff027224 */ /* 0x000fce00078e000e */
[----:B------:R-:W-:Y:S05]  /*1d010*/  WARPSYNC.COLLECTIVE R15, `(.L_x_8251) ;  /* 0x000000000f087348 */ /* 0x000fea0003c00000 */
[----:B------:R0:W1:Y:S02]  /*1d020*/  SHFL.IDX P6, R14, R13, R12, R11 ;  /* 0x0000000c0d0e7389 */ /* 0x00006400000c000b */
[----:B01----:R-:W-:Y:S01]  /*1d030*/  ENDCOLLECTIVE ;  /* 0x000000000000791b */ /* 0x003fe20003800000 */
.L_x_8251:
        /* <DEDUP_REMOVED lines=11> */
.L_x_8252:
[----:B------:R-:W-:Y:S01]  /*1d0f0*/  IMAD.MOV.U32 R2, RZ, RZ, R14 ;  /* 0x000000ffff027224 */ /* 0x000fe200078e000e */
[----:B------:R-:W-:Y:S06]  /*1d100*/  BRA `(.L_x_8253) ;  /* 0xffffffb0004c7947 */ /* 0x000fec000383ffff */
.L_x_8123:
[----:B---3--:R3:W4:Y:S02]  /*1d110*/  SYNCS.PHASECHK.TRANS64.TRYWAIT P0, [R0+URZ+0x22840], R29 ;  /* 0x0228401d000075a7 */ /* 0x008724000800017f */
[----:B----4-:R-:W-:Y:S05]  /*1d120*/  @!P0 NANOSLEEP.SYNCS 0x989680 ;  /* 0x009896800000895d */ /* 0x010fea0003900000 */
[----:B------:R-:W4:Y:S02]  /*1d130*/  @!P0 SYNCS.PHASECHK.TRANS64 P0, [R0+URZ+0x22840], R29 ;  /* 0x0228401d000085a7 */ /* 0x000f24000800007f */
[----:B----4-:R-:W-:Y:S05]  /*1d140*/  @!P0 BRA `(.L_x_8123) ;  /* 0xfffffffc00f08947 */ /* 0x010fea000383ffff */
[----:B------:R-:W-:Y:S05]  /*1d150*/  BRA `(.L_x_8254) ;  /* 0xffffffb0009c7947 */ /* 0x000fea000383ffff */
.L_x_8124:
        /* <DEDUP_REMOVED lines=8> */
.L_x_8256:
[----:B------:R-:W-:Y:S05]  /*1d1e0*/  BSYNC B0 ;  /* 0x0000000000007941 */ /* 0x000fea0003800000 */
.L_x_8255:
        /* <DEDUP_REMOVED lines=8> */
.L_x_8257:
        /* <DEDUP_REMOVED lines=8> */
.L_x_8258:
        /* <DEDUP_REMOVED lines=9> */
.L_x_8259:
[----:B------:R-:W-:Y:S02]  /*1d380*/  IMAD.MOV.U32 R13, RZ, RZ, R10 ;  /* 0x000000ffff0d7224 */ /* 0x000fe400078e000a */
[----:B------:R-:W-:Y:S01]  /*1d390*/  IMAD.MOV.U32 R12, RZ, RZ, 0x2 ;  /* 0x00000002ff0c7424 */ /* 0x000fe200078e00ff */
[----:B------:R-:W-:-:S13]  /*1d3a0*/  IADD3 R2, P0, R34, R14, RZ ;  /* 0x0000000e22027210 */ /* 0x000fda0007f1e0ff */
[----:B------:R-:W-:Y:S05]  /*1d3b0*/  WARPSYNC.COLLECTIVE R15, `(.L_x_8260) ;  /* 0x000000000f087348 */ /* 0x000fea0003c00000 */
[----:B------:R0:W1:Y:S02]  /*1d3c0*/  SHFL.IDX P6, R14, R13, R12, R11 ;  /* 0x0000000c0d0e7389 */ /* 0x00006400000c000b */
[----:B01----:R-:W-:Y:S01]  /*1d3d0*/  ENDCOLLECTIVE ;  /* 0x000000000000791b */ /* 0x003fe20003800000 */
.L_x_8260:
        /* <DEDUP_REMOVED lines=10> */
.L_x_8261:
[----:B------:R-:W-:Y:S02]  /*1d480*/  IMAD.MOV.U32 R13, RZ, RZ, R10 ;  /* 0x000000ffff0d7224 */ /* 0x000fe400078e000a */
[----:B------:R-:W-:Y:S02]  /*1d490*/  IMAD.MOV.U32 R12, RZ, RZ, 0x3 ;  /* 0x00000003ff0c7424 */ /* 0x000fe400078e00ff */
[----:B------:R-:W-:-:S07]  /*1d4a0*/  IMAD.MOV.U32 R2, RZ, RZ, R14 ;  /* 0x000000ffff027224 */ /* 0x000fce00078e000e */
[----:B------:R-:W-:Y:S05]  /*1d4b0*/  WARPSYNC.COLLECTIVE R15, `(.L_x_8262) ;  /* 0x000000000f087348 */ /* 0x000fea0003c00000 */
[----:B------:R0:W1:Y:S02]  /*1d4c0*/  SHFL.IDX P6, R14, R13, R12, R11 ;  /* 0x0000000c0d0e7389 */ /* 0x00006400000c000b */
[----:B01----:R-:W-:Y:S01]  /*1d4d0*/  ENDCOLLECTIVE ;  /* 0x000000000000791b */ /* 0x003fe20003800000 */
.L_x_8262:
        /* <DEDUP_REMOVED lines=11> */
.L_x_8263:
[----:B------:R-:W-:Y:S02]  /*1d590*/  IMAD.MOV.U32 R13, RZ, RZ, R10 ;  /* 0x000000ffff0d7224 */ /* 0x000fe400078e000a */
[----:B------:R-:W-:Y:S01]  /*1d5a0*/  IMAD.MOV.U32 R12, RZ, RZ, 0x4 ;  /* 0x00000004ff0c7424 */ /* 0x000fe200078e00ff */
[----:B------:R-:W-:-:S13]  /*1d5b0*/  IADD3 R2, P0, R34, R14, RZ ;  /* 0x0000000e22027210 */ /* 0x000fda0007f1e0ff */
[----:B------:R-:W-:Y:S05]  /*1d5c0*/  WARPSYNC.COLLECTIVE R15, `(.L_x_8264) ;  /* 0x000000000f087348 */ /* 0x000fea0003c00000 */
[----:B------:R0:W1:Y:S02]  /*1d5d0*/  SHFL.IDX P6, R14, R13, R12, R11 ;  /* 0x0000000c0d0e7389 */ /* 0x00006400000c000b */
[----:B01----:R-:W-:Y:S01]  /*1d5e0*/  ENDCOLLECTIVE ;  /* 0x000000000000791b */ /* 0x003fe20003800000 */
.L_x_8264:
        /* <DEDUP_REMOVED lines=10> */
.L_x_8265:
[----:B------:R-:W-:Y:S02]  /*1d690*/  IMAD.MOV.U32 R13, RZ, RZ, R10 ;  /* 0x000000ffff0d7224 */ /* 0x000fe400078e000a */
[----:B------:R-:W-:Y:S02]  /*1d6a0*/  IMAD.MOV.U32 R12, RZ, RZ, 0x5 ;  /* 0x00000005ff0c7424 */ /* 0x000fe400078e00ff */
[----:B------:R-:W-:-:S07]  /*1d6b0*/  IMAD.MOV.U32 R2, RZ, RZ, R14 ;  /* 0x000000ffff027224 */ /* 0x000fce00078e000e */
[----:B------:R-:W-:Y:S05]  /*1d6c0*/  WARPSYNC.COLLECTIVE R15, `(.L_x_8266) ;  /* 0x000000000f087348 */ /* 0x000fea0003c00000 */
[----:B------:R0:W1:Y:S02]  /*1d6d0*/  SHFL.IDX P6, R14, R13, R12, R11 ;  /* 0x0000000c0d0e7389 */ /* 0x00006400000c000b */
[----:B01----:R-:W-:Y:S01]  /*1d6e0*/  ENDCOLLECTIVE ;  /* 0x000000000000791b */ /* 0x003fe20003800000 */
.L_x_8266:
        /* <DEDUP_REMOVED lines=11> */
.L_x_8267:
[----:B------:R-:W-:Y:S02]  /*1d7a0*/  IMAD.MOV.U32 R13, RZ, RZ, R10 ;  /* 0x000000ffff0d7224 */ /* 0x000fe400078e000a */
[----:B------:R-:W-:Y:S01]  /*1d7b0*/  IMAD.MOV.U32 R12, RZ, RZ, 0x6 ;  /* 0x00000006ff0c7424 */ /* 0x000fe200078e00ff */
[----:B------:R-:W-:-:S13]  /*1d7c0*/  IADD3 R2, P0, R34, R14, RZ ;  /* 0x0000000e22027210 */ /* 0x000fda0007f1e0ff */
[----:B------:R-:W-:Y:S05]  /*1d7d0*/  WARPSYNC.COLLECTIVE R15, `(.L_x_8268) ;  /* 0x000000000f087348 */ /* 0x000fea0003c00000 */
[----:B------:R0:W1:Y:S02]  /*1d7e0*/  SHFL.IDX P6, R14, R13, R12, R11 ;  /* 0x0000000c0d0e7389 */ /* 0x00006400000c000b */
[----:B01----:R-:W-:Y:S01]  /*1d7f0*/  ENDCOLLECTIVE ;  /* 0x000000000000791b */ /* 0x003fe20003800000 */
.L_x_8268:
        /* <DEDUP_REMOVED lines=10> */
.L_x_8269:
[----:B------:R-:W-:Y:S02]  /*1d8a0*/  IMAD.MOV.U32 R13, RZ, RZ, R10 ;  /* 0x000000ffff0d7224 */ /* 0x000fe400078e000a */
[----:B------:R-:W-:Y:S02]  /*1d8b0*/  IMAD.MOV.U32 R12, RZ, RZ, 0x7 ;  /* 0x00000007ff0c7424 */ /* 0x000fe400078e00ff */
[----:B------:R-:W-:-:S07]  /*1d8c0*/  IMAD.MOV.U32 R2, RZ, RZ, R14 ;  /* 0x000000ffff027224 */ /* 0x000fce00078e000e */
[----:B------:R-:W-:Y:S05]  /*1d8d0*/  WARPSYNC.COLLECTIVE R15, `(.L_x_8270) ;  /* 0x000000000f087348 */ /* 0x000fea0003c00000 */
[----:B------:R0:W1:Y:S02]  /*1d8e0*/  SHFL.IDX P6, R14, R13, R12, R11 ;  /* 0x0000000c0d0e7389 */ /* 0x00006400000c000b */
[----:B01----:R-:W-:Y:S01]  /*1d8f0*/  ENDCOLLECTIVE ;  /* 0x000000000000791b */ /* 0x003fe20003800000 */
.L_x_8270:
        /* <DEDUP_REMOVED lines=11> */
.L_x_8271:
[----:B------:R-:W-:Y:S02]  /*1d9b0*/  IMAD.MOV.U32 R13, RZ, RZ, R9 ;  /* 0x000000ffff0d7224 */ /* 0x000fe400078e0009 */
[----:B------:R-:W-:Y:S02]  /*1d9c0*/  IMAD.MOV.U32 R12, RZ, RZ, RZ ;  /* 0x000000ffff0c7224 */ /* 0x000fe400078e00ff */
[----:B------:R-:W-:-:S07]  /*1d9d0*/  IMAD.MOV.U32 R4, RZ, RZ, R14 ;  /* 0x000000ffff047224 */ /* 0x000fce00078e000e */
[----:B------:R-:W-:Y:S05]  /*1d9e0*/  WARPSYNC.COLLECTIVE R15, `(.L_x_8272) ;  /* 0x000000000f087348 */ /* 0x000fea0003c00000 */
[----:B------:R0:W1:Y:S02]  /*1d9f0*/  SHFL.IDX P6, R14, R13, R12, R11 ;  /* 0x0000000c0d0e7389 */ /* 0x00006400000c000b */
[----:B01----:R-:W-:Y:S01]  /*1da00*/  ENDCOLLECTIVE ;  /* 0x000000000000791b */ /* 0x003fe20003800000 */
.L_x_8272:
        /* <DEDUP_REMOVED lines=11> */
.L_x_8273:
[----:B------:R-:W-:Y:S02]  /*1dac0*/  IMAD.MOV.U32 R13, RZ, RZ, R9 ;  /* 0x000000ffff0d7224 */ /* 0x000fe400078e0009 */
[----:B------:R-:W-:Y:S02]  /*1dad0*/  IMAD.MOV.U32 R12, RZ, RZ, 0x1 ;  /* 0x00000001ff0c7424 */ /* 0x000fe400078e00ff */
[----:B------:R-:W-:-:S07]  /*1dae0*/  IMAD.MOV.U32 R2, RZ, RZ, R14 ;  /* 0x000000ffff027224 */ /* 0x000fce00078e000e */
[----:B------:R-:W-:Y:S05]  /*1daf0*/  WARPSYNC.COLLECTIVE R15, `(.L_x_8274) ;  /* 0x000000000f087348 */ /* 0x000fea0003c00000 */
[----:B------:R0:W1:Y:S02]  /*1db00*/  SHFL.IDX P6, R14, R13, R12, R11 ;  /* 0x0000000c0d0e7389 */ /* 0x00006400000c000b */
[----:B01----:R-:W-:Y:S01]  /*1db10*/  ENDCOLLECTIVE ;  /* 0x000000000000791b */ /* 0x003fe20003800000 */
.L_x_8274:
        /* <DEDUP_REMOVED lines=11> */
.L_x_8275:
[----:B------:R-:W-:Y:S01]  /*1dbd0*/  IMAD.MOV.U32 R19, RZ, RZ, R14 ;  /* 0x000000ffff137224 */ /* 0x000fe200078e000e */
[----:B------:R-:W-:Y:S06]  /*1dbe0*/  BRA `(.L_x_8276) ;  /* 0xffffffac00387947 */ /* 0x000fec000383ffff */
.L_x_8129:
[----:B0-----:R0:W1:Y:S02]  /*1dbf0*/  SYNCS.PHASECHK.TRANS64.TRYWAIT P2, [R3+URZ+0x22870], R0 ;  /* 0x02287000030075a7 */ /* 0x001064000804017f */
[----:B-1----:R-:W-:Y:S05]  /*1dc00*/  @!P2 NANOSLEEP.SYNCS 0x989680 ;  /* 0x009896800000a95d */ /* 0x002fea0003900000 */
[----:B------:R-:W1:Y:S02]  /*1dc10*/  @!P2 SYNCS.PHASECHK.TRANS64 P2, [R3+URZ+0x22870], R0 ;  /* 0x022870000300a5a7 */ /* 0x000e64000804007f */
[----:B-1----:R-:W-:Y:S05]  /*1dc20*/  @!P2 BRA `(.L_x_8129) ;  /* 0xfffffffc00f0a947 */ /* 0x002fea000383ffff */
[----:B------:R-:W-:Y:S05]  /*1dc30*/  BRA `(.L_x_8277) ;  /* 0xffffffac009c7947 */ /* 0x000fea000383ffff */
.L_x_8131:
[----:B0-----:R0:W1:Y:S02]  /*1dc40*/  SYNCS.PHASECHK.TRANS64.TRYWAIT P2, [R3+URZ+0x22860], R0 ;  /* 0x02286000030075a7 */ /* 0x001064000804017f */
[----:B-1----:R-:W-:Y:S05]  /*1dc50*/  @!P2 NANOSLEEP.SYNCS 0x989680 ;  /* 0x009896800000a95d */ /* 0x002fea0003900000 */
[----:B------:R-:W1:Y:S02]  /*1dc60*/  @!P2 SYNCS.PHASECHK.TRANS64 P2, [R3+URZ+0x22860], R0 ;  /* 0x022860000300a5a7 */ /* 0x000e64000804007f */
[----:B-1----:R-:W-:Y:S05]  /*1dc70*/  @!P2 BRA `(.L_x_8131) ;  /* 0xfffffffc00f0a947 */ /* 0x002fea000383ffff */
[----:B------:R-:W-:Y:S05]  /*1dc80*/  BRA `(.L_x_8278) ;  /* 0xffffffac00ac7947 */ /* 0x000fea000383ffff */
.L_x_8139:
[----:B0-----:R0:W1:Y:S02]  /*1dc90*/  SYNCS.PHASECHK.TRANS64.TRYWAIT P2, [R3+URZ+0x22870], R0 ;  /* 0x02287000030075a7 */ /* 0x001064000804017f */
[----:B-1----:R-:W-:Y:S05]  /*1dca0*/  @!P2 NANOSLEEP.SYNCS 0x989680 ;  /* 0x009896800000a95d */ /* 0x002fea0003900000 */
[----:B------:R-:W1:Y:S02]  /*1dcb0*/  @!P2 SYNCS.PHASECHK.TRANS64 P2, [R3+URZ+0x22870], R0 ;  /* 0x022870000300a5a7 */ /* 0x000e64000804007f */
[----:B-1----:R-:W-:Y:S05]  /*1dcc0*/  @!P2 BRA `(.L_x_8139) ;  /* 0xfffffffc00f0a947 */ /* 0x002fea000383ffff */
[----:B------:R-:W-:Y:S05]  /*1dcd0*/  BRA `(.L_x_8279) ;  /* 0xffffffb400a07947 */ /* 0x000fea000383ffff */
.L_x_8141:
[----:B0-----:R0:W1:Y:S02]  /*1dce0*/  SYNCS.PHASECHK.TRANS64.TRYWAIT P2, [R3+URZ+0x22860], R0 ;  /* 0x02286000030075a7 */ /* 0x001064000804017f */
[----:B-1----:R-:W-:Y:S05]  /*1dcf0*/  @!P2 NANOSLEEP.SYNCS 0x989680 ;  /* 0x009896800000a95d */ /* 0x002fea0003900000 */
[----:B------:R-:W1:Y:S02]  /*1dd00*/  @!P2 SYNCS.PHASECHK.TRANS64 P2, [R3+URZ+0x22860], R0 ;  /* 0x022860000300a5a7 */ /* 0x000e64000804007f */
[----:B-1----:R-:W-:Y:S05]  /*1dd10*/  @!P2 BRA `(.L_x_8141) ;  /* 0xfffffffc00f0a947 */ /* 0x002fea000383ffff */
[----:B------:R-:W-:Y:S05]  /*1dd20*/  BRA `(.L_x_8280) ;  /* 0xffffffb400b07947 */ /* 0x000fea000383ffff */
.L_x_8148:
[----:B-1----:R1:W2:Y:S02]  /*1dd30*/  SYNCS.PHASECHK.TRANS64.TRYWAIT P0, [R4+URZ+0x22820], R0 ;  /* 0x02282000040075a7 */ /* 0x0022a4000800017f */
[----:B--2---:R-:W-:Y:S05]  /*1dd40*/  @!P0 NANOSLEEP.SYNCS 0x989680 ;  /* 0x009896800000895d */ /* 0x004fea0003900000 */
[----:B------:R-:W2:Y:S02]  /*1dd50*/  @!P0 SYNCS.PHASECHK.TRANS64 P0, [R4+URZ+0x22820], R0 ;  /* 0x02282000040085a7 */ /* 0x000ea4000800007f */
[----:B--2---:R-:W-:Y:S05]  /*1dd60*/  @!P0 BRA `(.L_x_8148) ;  /* 0xfffffffc00f08947 */ /* 0x004fea000383ffff */
[----:B------:R-:W-:Y:S05]  /*1dd70*/  BRA `(.L_x_8281) ;  /* 0xffffffbc00dc7947 */ /* 0x000fea000383ffff */
.L_x_8149:
        /* <DEDUP_REMOVED lines=11> */
.L_x_8283:
[----:B------:R-:W-:Y:S05]  /*1de30*/  BSYNC B0 ;  /* 0x0000000000007941 */ /* 0x000fea0003800000 */
.L_x_8282:
[----:B------:R-:W-:Y:S05]  /*1de40*/  BRA `(.L_x_8284) ;  /* 0xffffffbc00c47947 */ /* 0x000fea000383ffff */
.L_x_8152:
[----:B------:R-:W-:Y:S01]  /*1de50*/  BSSY B1, `(.L_x_8285) ;  /* 0x0000006000017945 */ /* 0x000fe20003800000 */
[----:B------:R-:W-:-:S07]  /*1de60*/  IMAD.MOV.U32 R15, RZ, RZ, -0x1 ;  /* 0xffffffffff0f7424 */ /* 0x000fce00078e00ff */
[----:B01----:R-:W-:Y:S05]  /*1de70*/  WARPSYNC.COLLECTIVE R15, `(.L_x_8286) ;  /* 0x000000000f0c7348 */ /* 0x003fea0003c00000 */
[----:B------:R-:W-:Y:S02]  /*1de80*/  ELECT P6, UR62, PT ;  /* 0x00000000003e782f */ /* 0x000fe400038c0000 */
[----:B------:R-:W-:Y:S01]  /*1de90*/  MOV R14, UR62 ;  /* 0x0000003e000e7c02 */ /* 0x000fe20008000f00 */
[----:B01----:R-:W-:Y:S10]  /*1dea0*/  ENDCOLLECTIVE ;  /* 0x000000000000791b */ /* 0x003ff40003800000 */
.L_x_8286:
[----:B------:R-:W-:Y:S05]  /*1deb0*/  BSYNC B1 ;  /* 0x0000000000017941 */ /* 0x000fea0003800000 */
.L_x_8285:
[----:B------:R-:W-:Y:S05]  /*1dec0*/  BRA `(.L_x_8287) ;  /* 0xffffffbc00bc7947 */ /* 0x000fea000383ffff */
.L_x_8154:
[----:B-1----:R1:W2:Y:S02]  /*1ded0*/  SYNCS.PHASECHK.TRANS64.TRYWAIT P1, [R5+URZ+0x22840], R0 ;  /* 0x02284000050075a7 */ /* 0x0022a4000802017f */
[----:B--2---:R-:W-:Y:S05]  /*1dee0*/  @!P1 NANOSLEEP.SYNCS 0x989680 ;  /* 0x009896800000995d */ /* 0x004fea0003900000 */
[----:B------:R-:W2:Y:S02]  /*1def0*/  @!P1 SYNCS.PHASECHK.TRANS64 P1, [R5+URZ+0x22840], R0 ;  /* 0x02284000050095a7 */ /* 0x000ea4000802007f */
[----:B--2---:R-:W-:Y:S05]  /*1df00*/  @!P1 BRA `(.L_x_8154) ;  /* 0xfffffffc00f09947 */ /* 0x004fea000383ffff */
[----:B------:R-:W-:Y:S05]  /*1df10*/  BRA `(.L_x_8288) ;  /* 0xffffffbc00dc7947 */ /* 0x000fea000383ffff */
.L_x_8156:
[----:B--2---:R2:W3:Y:S02]  /*1df20*/  SYNCS.PHASECHK.TRANS64.TRYWAIT P1, [R31+URZ+0x22840], R2 ;  /* 0x022840021f0075a7 */ /* 0x0044e4000802017f */
[----:B---3--:R-:W-:Y:S05]  /*1df30*/  @!P1 NANOSLEEP.SYNCS 0x989680 ;  /* 0x009896800000995d */ /* 0x008fea0003900000 */
[----:B------:R-:W3:Y:S02]  /*1df40*/  @!P1 SYNCS.PHASECHK.TRANS64 P1, [R31+URZ+0x22840], R2 ;  /* 0x022840021f0095a7 */ /* 0x000ee4000802007f */
[----:B---3--:R-:W-:Y:S05]  /*1df50*/  @!P1 BRA `(.L_x_8156) ;  /* 0xfffffffc00f09947 */ /* 0x008fea000383ffff */
[----:B------:R-:W-:Y:S05]  /*1df60*/  BRA `(.L_x_8289) ;  /* 0xffffffbc00e87947 */ /* 0x000fea000383ffff */
.L_x_8158:
[----:B---3--:R3:W4:Y:S02]  /*1df70*/  SYNCS.PHASECHK.TRANS64.TRYWAIT P1, [R5+URZ+0x22860], R0 ;  /* 0x02286000050075a7 */ /* 0x008724000802017f */
[----:B----4-:R-:W-:Y:S05]  /*1df80*/  @!P1 NANOSLEEP.SYNCS 0x989680 ;  /* 0x009896800000995d */ /* 0x010fea0003900000 */
[----:B------:R-:W4:Y:S02]  /*1df90*/  @!P1 SYNCS.PHASECHK.TRANS64 P1, [R5+URZ+0x22860], R0 ;  /* 0x02286000050095a7 */ /* 0x000f24000802007f */
[----:B----4-:R-:W-:Y:S05]  /*1dfa0*/  @!P1 BRA `(.L_x_8158) ;  /* 0xfffffffc00f09947 */ /* 0x010fea000383ffff */
[----:B------:R-:W-:Y:S05]  /*1dfb0*/  BRA `(.L_x_8290) ;  /* 0xffffffbc00e47947 */ /* 0x000fea000383ffff */
.L_x_8160:
[----:B----4-:R4:W0:Y:S02]  /*1dfc0*/  SYNCS.PHASECHK.TRANS64.TRYWAIT P1, [R31+URZ+0x22860], R2 ;  /* 0x022860021f0075a7 */ /* 0x010824000802017f */
[----:B0-----:R-:W-:Y:S05]  /*1dfd0*/  @!P1 NANOSLEEP.SYNCS 0x989680 ;  /* 0x009896800000995d */ /* 0x001fea0003900000 */
[----:B------:R-:W0:Y:S02]  /*1dfe0*/  @!P1 SYNCS.PHASECHK.TRANS64 P1, [R31+URZ+0x22860], R2 ;  /* 0x022860021f0095a7 */ /* 0x000e24000802007f */
[----:B0-----:R-:W-:Y:S05]  /*1dff0*/  @!P1 BRA `(.L_x_8160) ;  /* 0xfffffffc00f09947 */ /* 0x001fea000383ffff */
[----:B------:R-:W-:Y:S05]  /*1e000*/  BRA `(.L_x_8291) ;  /* 0xffffffbc00e07947 */ /* 0x000fea000383ffff */
.L_x_8162:
[----:B------:R0:W0:Y:S02]  /*1e010*/  SYNCS.PHASECHK.TRANS64.TRYWAIT P1, [R5+URZ+0x22880], R0 ;  /* 0x02288000050075a7 */ /* 0x000024000802017f */
[----:B0-----:R-:W-:Y:S05]  /*1e020*/  @!P1 NANOSLEEP.SYNCS 0x989680 ;  /* 0x009896800000995d */ /* 0x001fea0003900000 */
[----:B------:R-:W0:Y:S02]  /*1e030*/  @!P1 SYNCS.PHASECHK.TRANS64 P1, [R5+URZ+0x22880], R0 ;  /* 0x02288000050095a7 */ /* 0x000e24000802007f */
[----:B0-----:R-:W-:Y:S05]  /*1e040*/  @!P1 BRA `(.L_x_8162) ;  /* 0xfffffffc00f09947 */ /* 0x001fea000383ffff */
[----:B------:R-:W-:Y:S05]  /*1e050*/  BRA `(.L_x_8292) ;  /* 0xffffffbc00dc7947 */ /* 0x000fea000383ffff */
.L_x_8293:
        /* <DEDUP_REMOVED lines=10> */
.L_x_15846:


//--------------------- .text._ZN7cutlass13device_kernelIN5flash11enable_sm90INS1_16FlashAttnFwdSm90INS1_25CollectiveMainloopFwdSm90ILi2EN4cute5tupleIJNS5_1CILi1EEES8_S8_EEENS6_IJNS7_ILi128EEENS7_ILi160EEESA_EEELi128ENS_12float_e4m3_tEfNS_4arch4Sm90ELb0ELb1ELb0ELb1ELb1ELb0ELb0ELb1ELb1ELb1ELb0ELb0EEENS1_21CollectiveEpilogueFwdINS6_IJSA_SA_SB_EEES9_NS_10bfloat16_tESF_Li256ELb1ELb1ELb0ELb1EEENS1_36VarlenDynamicPersistentTileSchedulerILi128ELi160ELi256ELi128ELb0ELb1ELb1ELb1ELb0ELb1EEEEEEEEEvNT_6ParamsE --------------------------
	.section	.text._ZN7cutlass13device_kernelIN5flash11enable_sm90INS1_16FlashAttnFwdSm90INS1_25CollectiveMainloopFwdSm90ILi2EN4cute5tupleIJNS5_1CILi1EEES8_S8_EEENS6_IJNS7_ILi128EEENS7_ILi160EEESA_EEELi128ENS_12float_e4m3_tEfNS_4arch4Sm90ELb0ELb1ELb0ELb1ELb1ELb0ELb0ELb1ELb1ELb1ELb0ELb0EEENS1_21CollectiveEpilogueFwdINS6_IJSA_SA_SB_EEES9_NS_10bfloat16_tESF_Li256ELb1ELb1ELb0ELb1EEENS1_36VarlenDynamicPersistentTileSchedulerILi128ELi160ELi256ELi128ELb0ELb1ELb1ELb1ELb0ELb1EEEEEEEEEvNT_6ParamsE,"ax",@progbits
	.align	128
.text._ZN7cutlass13device_kernelIN5flash11enable_sm90INS1_16FlashAttnFwdSm90INS1_25CollectiveMainloopFwdSm90ILi2EN4cute5tupleIJNS5_1CILi1EEES8_S8_EEENS6_IJNS7_ILi128EEENS7_ILi160EEESA_EEELi128ENS_12float_e4m3_tEfNS_4arch4Sm90ELb0ELb1ELb0ELb1ELb1ELb0ELb0ELb1ELb1ELb1ELb0ELb0EEENS1_21CollectiveEpilogueFwdINS6_IJSA_SA_SB_EEES9_NS_10bfloat16_tESF_Li256ELb1ELb1ELb0ELb1EEENS1_36VarlenDynamicPersistentTileSchedulerILi128ELi160ELi256ELi128ELb0ELb1ELb1ELb1ELb0ELb1EEEEEEEEEvNT_6ParamsE:
        .type           _ZN7cutlass13device_kernelIN5flash11enable_sm90INS1_16FlashAttnFwdSm90INS1_25CollectiveMainloopFwdSm90ILi2EN4cute5tupleIJNS5_1CILi1EEES8_S8_EEENS6_IJNS7_ILi128EEENS7_ILi160EEESA_EEELi128ENS_12float_e4m3_tEfNS_4arch4Sm90ELb0ELb1ELb0ELb1ELb1ELb0ELb0ELb1ELb1ELb1ELb0ELb0EEENS1_21CollectiveEpilogueFwdINS6_IJSA_SA_SB_EEES9_NS_10bfloat16_tESF_Li256ELb1ELb1ELb0ELb1EEENS1_36VarlenDynamicPersistentTileSchedulerILi128ELi160ELi256ELi128ELb0ELb1ELb1ELb1ELb0ELb1EEEEEEEEEvNT_6ParamsE,@function
        .size           _ZN7cutlass13device_kernelIN5flash11enable_sm90INS1_16FlashAttnFwdSm90INS1_25CollectiveMainloopFwdSm90ILi2EN4cute5tupleIJNS5_1CILi1EEES8_S8_EEENS6_IJNS7_ILi128EEENS7_ILi160EEESA_EEELi128ENS_12float_e4m3_tEfNS_4arch4Sm90ELb0ELb1ELb0ELb1ELb1ELb0ELb0ELb1ELb1ELb1ELb0ELb0EEENS1_21CollectiveEpilogueFwdINS6_IJSA_SA_SB_EEES9_NS_10bfloat16_tESF_Li256ELb1ELb1ELb0ELb1EEENS1_36VarlenDynamicPersistentTileSchedulerILi128ELi160ELi256ELi128ELb0ELb1ELb1ELb1ELb0ELb1EEEEEEEEEvNT_6ParamsE,(.L_x_15847 - _ZN7cutlass13device_kernelIN5flash11enable_sm90INS1_16FlashAttnFwdSm90INS1_25CollectiveMainloopFwdSm90ILi2EN4cute5tupleIJNS5_1CILi1EEES8_S8_EEENS6_IJNS7_ILi128EEENS7_ILi160EEESA_EEELi128ENS_12float_e4m3_tEfNS_4arch4Sm90ELb0ELb1ELb0ELb1ELb1ELb0ELb0ELb1ELb1ELb1ELb0ELb0EEENS1_21CollectiveEpilogueFwdINS6_IJSA_SA_SB_EEES9_NS_10bfloat16_tESF_Li256ELb1ELb1ELb0ELb1EEENS1_36VarlenDynamicPersistentTileSchedulerILi128ELi160ELi256ELi128ELb0ELb1ELb1ELb1ELb0ELb1EEEEEEEEEvNT_6ParamsE)
        .other          _ZN7cutlass13device_kernelIN5flash11enable_sm90INS1_16FlashAttnFwdSm90INS1_25CollectiveMainloopFwdSm90ILi2EN4cute5tupleIJNS5_1CILi1EEES8_S8_EEENS6_IJNS7_ILi128EEENS7_ILi160EEESA_EEELi128ENS_12float_e4m3_tEfNS_4arch4Sm90ELb0ELb1ELb0ELb1ELb1ELb0ELb0ELb1ELb1ELb1ELb0ELb0EEENS1_21CollectiveEpilogueFwdINS6_IJSA_SA_SB_EEES9_NS_10bfloat16_tESF_Li256ELb1ELb1ELb0ELb1EEENS1_36VarlenDynamicPersistentTileSchedulerILi128ELi160ELi256ELi128ELb0ELb1ELb1ELb1ELb0ELb1EEEEEEEEEvNT_6ParamsE,@"STO_CUDA_ENTRY STV_DEFAULT"
_ZN7cutlass13device_kernelIN5flash11enable_sm90INS1_16FlashAttnFwdSm90INS1_25CollectiveMainloopFwdSm90ILi2EN4cute5tupleIJNS5_1CILi1EEES8_S8_EEENS6_IJNS7_ILi128EEENS7_ILi160EEESA_EEELi128ENS_12float_e4m3_tEfNS_4arch4Sm90ELb0ELb1ELb0ELb1ELb1ELb0ELb0ELb1ELb1ELb1ELb0ELb0EEENS1_21CollectiveEpilogueFwdINS6_IJSA_SA_SB_EEES9_NS_10bfloat16_tESF_Li256ELb1ELb1ELb0ELb1EEENS1_36VarlenDynamicPersistentTileSchedulerILi128ELi160ELi256ELi128ELb0ELb1ELb1ELb1ELb0ELb1EEEEEEEEEvNT_6ParamsE:
        /* <DEDUP_REMOVED lines=45> */
.L_x_8294:
        /* <DEDUP_REMOVED lines=22> */
.L_x_8295:
        /* <DEDUP_REMOVED lines=18> */
.L_x_8296:
        /* <DEDUP_REMOVED lines=22> */
.L_x_8297:
        /* <DEDUP_REMOVED lines=24> */
.L_x_8298:
        /* <DEDUP_REMOVED lines=8> */
.L_x_8300:
        /* <DEDUP_REMOVED lines=30> */
[----:B------:R-:W-:Y:S01]  /*0a90*/  LEA.HI R2, R0, R199, RZ, 0x4 ;  /* 0x000000c700027211 */ /* 0x000fe200078f20ff */
[----:B------:R-:W-:Y:S01]  /*0aa0*/  IMAD.SHL.U32 R6, R4, 0x20, RZ ;  /* 0x0000002004067824 */ /* 0x000fe200078e00ff */
[----:B------:R-:W-:Y:S01]  /*0ab0*/  SHF.R.S32.HI R194, RZ, 0x7, R3 ;  /* 0x00000007ffc27819 */ /* 0x000fe20000011403 */
[----:B------:R-:W-:Y:S01]  /*0ac0*/  IMAD.IADD R192, R199, 0x1, -R192 ;  /* 0x00000001c7c07824 */ /* 0x000fe200078e0ac0 */
[----:B------:R-:W-:Y:S02]  /*0ad0*/  SHF.R.S32.HI R5, RZ, 0x4, R2 ;  /* 0x00000004ff057819 */ /* 0x000fe40000011402 */
[----:B------:R-:W-:Y:S02]  /*0ae0*/  LOP3.LUT R7, R6, 0xfffffc00, RZ, 0xc0, !PT ;  /* 0xfffffc0006077812 */ /* 0x000fe400078ec0ff */
[----:B------:R-:W-:-:S02]  /*0af0*/  SHF.R.S32.HI R9, RZ, 0x1f, R192 ;  /* 0x0000001fff097819 */ /* 0x000fc400000114c0 */
[----:B------:R-:W-:Y:S02]  /*0b00*/  LEA.HI R6, R0, R199, RZ, 0x2 ;  /* 0x000000c700067211 */ /* 0x000fe400078f10ff */
[----:B------:R-:W-:Y:S02]  /*0b10*/  LEA.HI R8, R9, R192, RZ, 0x2 ;  /* 0x000000c009087211 */ /* 0x000fe400078f10ff */
[----:B------:R-:W-:Y:S02]  /*0b20*/  LOP3.LUT R4, R2, 0x3fffff0, RZ, 0xc0, !PT ;  /* 0x03fffff002047812 */ /* 0x000fe400078ec0ff */
[--C-:B------:R-:W-:Y:S02]  /*0b30*/  SHF.R.S32.HI R10, RZ, 0x2, R8.reuse ;  /* 0x00000002ff0a7819 */ /* 0x100fe40000011408 */
[----:B------:R-:W-:Y:S01]  /*0b40*/  SHF.R.S32.HI R11, RZ, 0x1f, R8 ;  /* 0x0000001fff0b7819 */ /* 0x000fe20000011408 */
[----:B------:R-:W-:Y:S01]  /*0b50*/  IMAD.IADD R4, R199, 0x1, -R4 ;  /* 0x00000001c7047824 */ /* 0x000fe200078e0a04 */
[----:B------:R-:W-:-:S02]  /*0b60*/  LOP3.LUT R6, R6, 0xfffffffc, RZ, 0xc0, !PT ;  /* 0xfffffffc06067812 */ /* 0x000fc400078ec0ff */
[----:B------:R-:W-:Y:S01]  /*0b70*/  LEA.HI R11, R11, R10, RZ, 0x3 ;  /* 0x0000000a0b0b7211 */ /* 0x000fe200078f18ff */
[----:B------:R-:W-:Y:S01]  /*0b80*/  IMAD R7, R4, 0x40, R7 ;  /* 0x0000004004077824 */ /* 0x000fe200078e0207 */
[----:B------:R-:W-:Y:S01]  /*0b90*/  LEA.HI R0, R0, R199, RZ, 0x3 ;  /* 0x000000c700007211 */ /* 0x000fe200078f18ff */
[----:B------:R-:W-:Y:S01]  /*0ba0*/  IMAD.IADD R6, R199, 0x1, -R6 ;  /* 0x00000001c7067824 */ /* 0x000fe200078e0a06 */
[----:B------:R-:W-:Y:S02]  /*0bb0*/  LEA.HI R2, R2, R5, RZ, 0x1 ;  /* 0x0000000502027211 */ /* 0x000fe400078f08ff */
[----:B------:R-:W-:Y:S02]  /*0bc0*/  LOP3.LUT R11, R11, 0xfffffff8, RZ, 0xc0, !PT ;  /* 0xfffffff80b0b7812 */ /* 0x000fe400078ec0ff */
[----:B------:R-:W-:Y:S02]  /*0bd0*/  LEA.HI R9, R9, R192, RZ, 0x5 ;  /* 0x000000c009097211 */ /* 0x000fe400078f28ff */
[----:B------:R-:W-:Y:S01]  /*0be0*/  LEA.HI R3, R3, R194, RZ, 0x1 ;  /* 0x000000c203037211 */ /* 0x000fe200078f08ff */
[----:B------:R-:W-:Y:S01]  /*0bf0*/  IMAD.IADD R10, R10, 0x1, -R11 ;  /* 0x000000010a0a7824 */ /* 0x000fe200078e0a0b */
[----:B------:R-:W-:-:S02]  /*0c00*/  LOP3.LUT R190, R0, 0xfffffff8, RZ, 0xc0, !PT ;  /* 0xfffffff800be7812 */ /* 0x000fc400078ec0ff */
[----:B------:R-:W-:Y:S02]  /*0c10*/  LOP3.LUT R2, R2, 0x1ffffffe, RZ, 0xc0, !PT ;  /* 0x1ffffffe02027812 */ /* 0x000fe400078ec0ff */
[----:B------:R-:W-:Y:S01]  /*0c20*/  SHF.R.S32.HI R9, RZ, 0x5, R9 ;  /* 0x00000005ff097819 */ /* 0x000fe20000011409 */
[----:B------:R-:W-:Y:S01]  /*0c30*/  IMAD.IADD R190, R199, 0x1, -R190 ;  /* 0x00000001c7be7824 */ /* 0x000fe200078e0abe */
        /* <DEDUP_REMOVED lines=13> */
[----:B------:R-:W-:Y:S01]  /*0d10*/  IMAD R196, R2, 0x8, R7 ;  /* 0x0000000802c47824 */ /* 0x000fe200078e0207 */
[----:B------:R-:W-:Y:S01]  /*0d20*/  SHF.R.S32.HI R197, RZ, 0x1f, R189 ;  /* 0x0000001fffc57819 */ /* 0x000fe200000114bd */
[----:B------:R-:W-:Y:S02]  /*0d30*/  IMAD.IADD R22, R192, 0x1, -R3 ;  /* 0x00000001c0167824 */ /* 0x000fe400078e0a03 */
[----:B------:R-:W-:-:S07]  /*0d40*/  IMAD R23, R6, 0x8, R195 ;  /* 0x0000000806177824 */ /* 0x000fce00078e02c3 */
.L_x_8408:
[----:B------:R-:W-:Y:S01]  /*0d50*/  ULDC.64 UR6, c[0x0][0xa28] ;  /* 0x00028a0000067ab9 */ /* 0x000fe20000000a00 */
[----:B01----:R-:W-:Y:S01]  /*0d60*/  IMAD.MOV.U32 R7, RZ, RZ, RZ ;  /* 0x000000ffff077224 */ /* 0x003fe200078e00ff */
[----:B------:R-:W-:Y:S01]  /*0d70*/  UISETP.NE.U32.AND UP0, UPT, UR6, URZ, UPT ;  /* 0x0000003f0600728c */ /* 0x000fe2000bf05070 */
[----:B------:R-:W-:-:S03]  /*0d80*/  ULDC UR4, c[0x0][0x424] ;  /* 0x0001090000047ab9 */ /* 0x000fc60000000800 */
        /* <DEDUP_REMOVED lines=9> */
[----:B--2---:R-:W-:Y:S02]  /*0e20*/  IMAD.U32 R2, RZ, RZ, UR6 ;  /* 0x00000006ff027e24 */ /* 0x004fe4000f8e00ff */
[----:B------:R-:W-:Y:S01]  /*0e30*/  IMAD.U32 R3, RZ, RZ, UR7 ;  /* 0x00000007ff037e24 */ /* 0x000fe2000f8e00ff */
[----:B------:R-:W-:-:S04]  /*0e40*/  @UP1 UIMAD.WIDE UR6, UR49, 0x4, UR8 ;  /* 0x00000004310618a5 */ /* 0x000fc8000f8e0208 */
[----:B------:R0:W5:Y:S02]  /*0e50*/  @P0 LDG.E R7, desc[UR52][R2.64] ;  /* 0x0000003402070981 */ /* 0x000164000c1e1900 */
[----:B------:R-:W-:Y:S02]  /*0e60*/  IMAD.U32 R4, RZ, RZ, UR6 ;  /* 0x00000006ff047e24 */ /* 0x000fe4000f8e00ff */
[----:B------:R-:W-:Y:S01]  /*0e70*/  IMAD.U32 R5, RZ, RZ, UR7 ;  /* 0x00000007ff057e24 */ /* 0x000fe2000f8e00ff */
[----:B------:R-:W-:-:S04]  /*0e80*/  ULDC.64 UR6, c[0x0][0x418] ;  /* 0x0001060000067ab9 */ /* 0x000fc80000000a00 */
[----:B------:R0:W5:Y:S01]  /*0e90*/  @P2 LDG.E R19, desc[UR52][R4.64] ;  /* 0x0000003404132981 */ /* 0x000162000c1e1900 */
[----:B------:R-:W-:-:S04]  /*0ea0*/  UISETP.NE.U32.AND UP0, UPT, UR6, URZ, UPT ;  /* 0x0000003f0600728c */ /* 0x000fc8000bf05070 */
[----:B------:R-:W-:-:S03]  /*0eb0*/  UISETP.NE.AND.EX UP0, UPT, UR7, URZ, UPT, UP0 ;  /* 0x0000003f0700728c */ /* 0x000fc6000bf05300 */
[----:B------:R-:W-:Y:S01]  /*0ec0*/  ULDC.64 UR6, c[0x0][0xa20] ;  /* 0x0002880000067ab9 */ /* 0x000fe20000000a00 */
[----:B------:R-:W-:Y:S01]  /*0ed0*/  USEL UR4, UR4, 0x1, UP0 ;  /* 0x0000000104047887 */ /* 0x000fe20008000000 */
[----:B------:R-:W-:Y:S01]  /*0ee0*/  ISETP.NE.U32.AND P1, PT, RZ, UR6, PT ;  /* 0x00000006ff007c0c */ /* 0x000fe2000bf25070 */
[----:B------:R-:W-:Y:S02]  /*0ef0*/  ULDC UR6, c[0x0][0x2f0] ;  /* 0x0000bc0000067ab9 */ /* 0x000fe40000000800 */
[----:B------:R-:W-:Y:S01]  /*0f00*/  UIMAD UR4, UR4, UR6, URZ ;  /* 0x00000006040472a4 */ /* 0x000fe2000f8e023f */
[----:B------:R-:W-:Y:S01]  /*0f10*/  ISETP.NE.AND.EX P1, PT, RZ, UR7, PT, P1 ;  /* 0x00000007ff007c0c */ /* 0x000fe2000bf25310 */
[----:B0--34-:R-:W-:-:S12]  /*0f20*/  @P2 BRA `(.L_x_8301) ;  /* 0x0000000000302947 */ /* 0x019fd80003800000 */
[----:B------:R-:W-:Y:S01]  /*0f30*/  ULDC.64 UR6, c[0x0][0xa00] ;  /* 0x0002800000067ab9 */ /* 0x000fe20000000a00 */
[----:B-----5:R-:W0:Y:S01]  /*0f40*/  LDC R19, c[0x0][0x288] ;  /* 0x0000a200ff137b82 */ /* 0x020e220000000800 */
[----:B------:R-:W-:-:S04]  /*0f50*/  ISETP.NE.U32.AND P0, PT, RZ, UR6, PT ;  /* 0x00000006ff007c0c */ /* 0x000fc8000bf05070 */
[----:B------:R-:W-:-:S13]  /*0f60*/  ISETP.NE.AND.EX P0, PT, RZ, UR7, PT, P0 ;  /* 0x00000007ff007c0c */ /* 0x000fda000bf05300 */
[----:B------:R-:W-:Y:S05]  /*0f70*/  @!P0 BRA `(.L_x_8301) ;  /* 0x00000000001c8947 */ /* 0x000fea0003800000 */
[----:B------:R-:W-:Y:S02]  /*0f80*/  ULDC.64 UR6, c[0x0][0xa00] ;  /* 0x0002800000067ab9 */ /* 0x000fe40000000a00 */
[----:B------:R-:W-:-:S06]  /*0f90*/  UIMAD.WIDE UR6, UR49, 0x4, UR6 ;  /* 0x00000004310678a5 */ /* 0x000fcc000f8e0206 */
[----:B------:R-:W-:Y:S02]  /*0fa0*/  IMAD.U32 R2, RZ, RZ, UR6 ;  /* 0x00000006ff027e24 */ /* 0x000fe4000f8e00ff */
[----:B------:R-:W-:-:S05]  /*0fb0*/  IMAD.U32 R3, RZ, RZ, UR7 ;  /* 0x00000007ff037e24 */ /* 0x000fca000f8e00ff */
[----:B0-----:R-:W2:Y:S04]  /*0fc0*/  LDG.E R19, desc[UR52][R2.64] ;  /* 0x0000003402137981 */ /* 0x001ea8000c1e1900 */
[----:B------:R-:W2:Y:S02]  /*0fd0*/  LDG.E R0, desc[UR52][R2.64+0x4] ;  /* 0x0000043402007981 */ /* 0x000ea4000c1e1900 */
[----:B--2---:R-:W-:-:S07]  /*0fe0*/  IMAD.IADD R19, R0, 0x1, -R19 ;  /* 0x0000000100137824 */ /* 0x004fce00078e0a13 */
.L_x_8301:
[----:B------:R-:W-:Y:S01]  /*0ff0*/  IMAD.U32 R18, RZ, RZ, UR4 ;  /* 0x00000004ff127e24 */ /* 0x000fe2000f8e00ff */
[----:B------:R-:W-:Y:S01]  /*1000*/  UMOV UR37, UR50 ;  /* 0x0000003200257c82 */ /* 0x000fe20008000000 */
[----:B------:R-:W-:Y:S01]  /*1010*/  UMOV UR38, UR49 ;  /* 0x0000003100267c82 */ /* 0x000fe20008000000 */
[----:B------:R-:W-:Y:S05]  /*1020*/  @!P1 BRA `(.L_x_8302) ;  /* 0x0000000000189947 */ /* 0x000fea0003800000 */
[----:B------:R-:W-:Y:S02]  /*1030*/  ULDC.64 UR6, c[0x0][0xa20] ;  /* 0x0002880000067ab9 */ /* 0x000fe40000000a00 */
[----:B------:R-:W-:-:S06]  /*1040*/  UIMAD.WIDE UR6, UR49, 0x4, UR6 ;  /* 0x00000004310678a5 */ /* 0x000fcc000f8e0206 */
[----:B------:R-:W-:Y:S02]  /*1050*/  IMAD.U32 R2, RZ, RZ, UR6 ;  /* 0x00000006ff027e24 */ /* 0x000fe4000f8e00ff */
[----:B------:R-:W-:-:S05]  /*1060*/  IMAD.U32 R3, RZ, RZ, UR7 ;  /* 0x00000007ff037e24 */ /* 0x000fca000f8e00ff */
[----:B------:R1:W5:Y:S01]  /*1070*/  LDG.E R18, desc[UR52][R2.64] ;  /* 0x0000003402127981 */ /* 0x000362000c1e1900 */
[----:B------:R-:W-:Y:S05]  /*1080*/  BRA `(.L_x_8303) ;  /* 0x00000000002c7947 */ /* 0x000fea0003800000 */
.L_x_8302:
        /* <DEDUP_REMOVED lines=9> */
[----:B------:R-:W2:Y:S02]  /*1120*/  LDG.E R5, desc[UR52][R2.64+0x4] ;  /* 0x0000043402057981 */ /* 0x000ea4000c1e1900 */
[----:B--2---:R-:W-:-:S07]  /*1130*/  IMAD.IADD R18, R5, 0x1, -R18 ;  /* 0x0000000105127824 */ /* 0x004fce00078e0a12 */
.L_x_8303:
[----:B------:R-:W-:Y:S01]  /*1140*/  ULDC.64 UR8, c[0x0][0x990] ;  /* 0x0002640000087ab9 */ /* 0x000fe20000000a00 */
[----:B------:R-:W-:Y:S01]  /*1150*/  ULDC.64 UR6, c[0x0][0x998] ;  /* 0x0002660000067ab9 */ /* 0x000fe20000000a00 */
[----:B------:R-:W-:Y:S01]  /*1160*/  UISETP.NE.U32.AND UP0, UPT, UR8, URZ, UPT ;  /* 0x0000003f0800728c */ /* 0x000fe2000bf05070 */
[----:B------:R-:W-:Y:S01]  /*1170*/  IMAD.MOV.U32 R9, RZ, RZ, 0x3f800000 ;  /* 0x3f800000ff097424 */ /* 0x000fe200078e00ff */
[----:B------:R-:W-:Y:S01]  /*1180*/  UISETP.NE.U32.AND UP1, UPT, UR6, URZ, UPT ;  /* 0x0000003f0600728c */ /* 0x000fe2000bf25070 */
[----:B------:R-:W-:Y:S01]  /*1190*/  IMAD.MOV.U32 R0, RZ, RZ, 0x3f800000 ;  /* 0x3f800000ff007424 */ /* 0x000fe200078e00ff */
[----:B------:R-:W-:Y:S01]  /*11a0*/  UISETP.NE.AND.EX UP0, UPT, UR9, URZ, UPT, UP0 ;  /* 0x0000003f0900728c */ /* 0x000fe2000bf05300 */
[----:B------:R-:W2:Y:S01]  /*11b0*/  LDC R193, c[0x0][0x448] ;  /* 0x00011200ffc17b82 */ /* 0x000ea20000000800 */
[----:B------:R-:W-:-:S04]  /*11c0*/  UISETP.NE.AND.EX UP1, UPT, UR7, URZ, UPT, UP1 ;  /* 0x0000003f0700728c */ /* 0x000fc8000bf25310 */
[----:B------:R-:W-:Y:S02]  /*11d0*/  PLOP3.LUT P0, PT, PT, PT, UP0, 0x80, 0x0 ;  /* 0x000000000000781c */ /* 0x000fe40003f0f008 */
[----:B------:R-:W-:Y:S01]  /*11e0*/  PLOP3.LUT P1, PT, PT, PT, UP1, 0x80, 0x0 ;  /* 0x000000000000781c */ /* 0x000fe20003f2f018 */
[----:B------:R-:W3:Y:S02]  /*11f0*/  LDC.64 R12, c[0x0][0x9e0] ;  /* 0x00027800ff0c7b82 */ /* 0x000ee40000000a00 */
[----:B------:R-:W-:Y:S02]  /*1200*/  @UP0 USHF.R.S32.HI UR4, URZ, 0x1f, UR49 ;  /* 0x0000001f3f040899 */ /* 0x000fe40008011431 */
[----:B------:R-:W-:Y:S01]  /*1210*/  @UP1 USHF.R.S32.HI UR15, URZ, 0x1f, UR49 ;  /* 0x0000001f3f0f1899 */ /* 0x000fe20008011431 */
[----:B------:R-:W-:Y:S01]  /*1220*/  @UP0 ULDC.64 UR12, c[0x0][0x9a8] ;  /* 0x00026a00000c0ab9 */ /* 0x000fe20000000a00 */
[----:B------:R-:W-:Y:S01]  /*1230*/  @UP1 ULDC.64 UR16, c[0x0][0x9b8] ;  /* 0x00026e0000101ab9 */ /* 0x000fe20000000a00 */
[----:B------:R-:W-:-:S02]  /*1240*/  @UP0 UIMAD UR4, UR4, UR12, URZ ;  /* 0x0000000c040402a4 */ /* 0x000fc4000f8e023f */
[----:B------:R-:W-:Y:S02]  /*1250*/  @UP1 UIMAD UR15, UR15, UR16, URZ ;  /* 0x000000100f0f12a4 */ /* 0x000fe4000f8e023f */
[----:B------:R-:W-:Y:S02]  /*1260*/  @UP0 UIMAD UR14, UR49, UR13, UR4 ;  /* 0x0000000d310e02a4 */ /* 0x000fe4000f8e0204 */
[----:B------:R-:W-:Y:S02]  /*1270*/  @UP0 UIMAD.WIDE.U32 UR10, UR49, UR12, URZ ;  /* 0x0000000c310a02a5 */ /* 0x000fe4000f8e003f */
[----:B------:R-:W-:Y:S02]  /*1280*/  @UP0 USHF.R.S32.HI UR4, URZ, 0x1f, UR50 ;  /* 0x0000001f3f040899 */ /* 0x000fe40008011432 */
[----:B------:R-:W-:Y:S02]  /*1290*/  @UP1 UIMAD.WIDE.U32 UR12, UR49, UR16, URZ ;  /* 0x00000010310c12a5 */ /* 0x000fe4000f8e003f */
[----:B------:R-:W-:-:S02]  /*12a0*/  @UP1 UIMAD UR15, UR49, UR17, UR15 ;  /* 0x00000011310f12a4 */ /* 0x000fc4000f8e020f */
[----:B------:R-:W-:Y:S01]  /*12b0*/  @UP1 USHF.R.S32.HI UR20, URZ, 0x1f, UR50 ;  /* 0x0000001f3f141899 */ /* 0x000fe20008011432 */
[----:B------:R-:W-:Y:S01]  /*12c0*/  @UP0 ULDC.64 UR16, c[0x0][0x9b0] ;  /* 0x00026c0000100ab9 */ /* 0x000fe20000000a00 */
[----:B------:R-:W-:Y:S01]  /*12d0*/  @UP1 ULDC.64 UR18, c[0x0][0x9c0] ;  /* 0x0002700000121ab9 */ /* 0x000fe20000000a00 */
[----:B------:R-:W-:Y:S02]  /*12e0*/  @UP0 UIMAD UR4, UR4, UR16, URZ ;  /* 0x00000010040402a4 */ /* 0x000fe4000f8e023f */
[----:B------:R-:W-:Y:S02]  /*12f0*/  @UP0 UIADD3 UR11, UR11, UR14, URZ ;  /* 0x0000000e0b0b0290 */ /* 0x000fe4000fffe03f */
[----:B------:R-:W-:Y:S02]  /*1300*/  @UP1 UIMAD UR14, UR20, UR18, URZ ;  /* 0x00000012140e12a4 */ /* 0x000fe4000f8e023f */
[----:B------:R-:W-:Y:S02]  /*1310*/  @UP1 UIADD3 UR13, UR13, UR15, URZ ;  /* 0x0000000f0d0d1290 */ /* 0x000fe4000fffe03f */
[----:B------:R-:W-:-:S02]  /*1320*/  @UP0 UIMAD UR4, UR50, UR17, UR4 ;  /* 0x00000011320402a4 */ /* 0x000fc4000f8e0204 */
[----:B------:R-:W-:Y:S02]  /*1330*/  @UP0 UIMAD.WIDE.U32 UR10, UR50, UR16, UR10 ;  /* 0x00000010320a02a5 */ /* 0x000fe4000f8e000a */
[----:B------:R-:W-:Y:S02]  /*1340*/  @UP1 UIMAD UR14, UR50, UR19, UR14 ;  /* 0x00000013320e12a4 */ /* 0x000fe4000f8e020e */
[----:B------:R-:W-:Y:S02]  /*1350*/  @UP1 UIMAD.WIDE.U32 UR12, UR50, UR18, UR12 ;  /* 0x00000012320c12a5 */ /* 0x000fe4000f8e000c */
[----:B------:R-:W-:Y:S02]  /*1360*/  @UP0 UIADD3 UR11, UR11, UR4, URZ ;  /* 0x000000040b0b0290 */ /* 0x000fe4000fffe03f */
[----:B------:R-:W-:Y:S02]  /*1370*/  @UP0 ULEA UR8, UP2, UR10, UR8, 0x2 ;  /* 0x000000080a080291 */ /* 0x000fe4000f84103f */
[----:B------:R-:W-:-:S02]  /*1380*/  @UP1 UIADD3 UR4, UR13, UR14, URZ ;  /* 0x0000000e0d041290 */ /* 0x000fc4000fffe03f */
[----:B------:R-:W-:Y:S02]  /*1390*/  @UP1 ULEA UR6, UP3, UR12, UR6, 0x2 ;  /* 0x000000060c061291 */ /* 0x000fe4000f86103f */
[----:B------:R-:W-:Y:S01]  /*13a0*/  @UP0 ULEA.HI.X UR9, UR10, UR9, UR11, 0x2, UP2 ;  /* 0x000000090a090291 */ /* 0x000fe200090f140b */
[----:B-1----:R-:W-:Y:S01]  /*13b0*/  IMAD.U32 R2, RZ, RZ, UR8 ;  /* 0x00000008ff027e24 */ /* 0x002fe2000f8e00ff */
[----:B------:R-:W-:Y:S02]  /*13c0*/  @UP1 ULEA.HI.X UR7, UR12, UR7, UR4, 0x2, UP3 ;  /* 0x000000070c071291 */ /* 0x000fe400098f1404 */
[----:B------:R-:W-:Y:S02]  /*13d0*/  IMAD.U32 R4, RZ, RZ, UR6 ;  /* 0x00000006ff047e24 */ /* 0x000fe4000f8e00ff */
[----:B------:R-:W-:Y:S02]  /*13e0*/  IMAD.U32 R3, RZ, RZ, UR9 ;  /* 0x00000009ff037e24 */ /* 0x000fe4000f8e00ff */
[----:B------:R-:W-:-:S03]  /*13f0*/  IMAD.U32 R5, RZ, RZ, UR7 ;  /* 0x00000007ff057e24 */ /* 0x000fc6000f8e00ff */
[----:B------:R1:W4:Y:S04]  /*1400*/  @P0 LDG.E R9, desc[UR52][R2.64] ;  /* 0x0000003402090981 */ /* 0x000328000c1e1900 */
[----:B------:R-:W4:Y:S01]  /*1410*/  @P1 LDG.E R0, desc[UR52][R4.64] ;  /* 0x0000003404001981 */ /* 0x000f22000c1e1900 */
[----:B--2---:R-:W-:Y:S01]  /*1420*/  ISETP.NE.AND P3, PT, R193, 0x1, PT ;  /* 0x00000001c100780c */ /* 0x004fe20003f65270 */
[----:B------:R-:W-:Y:S01]  /*1430*/  USHF.L.U32 UR39, UR5, 0x7, URZ ;  /* 0x0000000705277899 */ /* 0x000fe2000800063f */
[----:B---3--:R-:W-:Y:S01]  /*1440*/  ISETP.GE.AND P2, PT, R13, 0x1, PT ;  /* 0x000000010d00780c */ /* 0x008fe20003f46270 */
[----:B-----5:R-:W-:Y:S01]  /*1450*/  IMAD.IADD R18, R18, 0x1, -R7 ;  /* 0x0000000112127824 */ /* 0x020fe200078e0a07 */
[----:B------:R-:W-:Y:S01]  /*1460*/  ULDC UR5, c[0x0][0x988] ;  /* 0x0002620000057ab9 */ /* 0x000fe20000000800 */
[----:B------:R-:W-:Y:S01]  /*1470*/  UIADD3 UR4, UR39, 0x7f, URZ ;  /* 0x0000007f27047890 */ /* 0x000fe2000fffe03f */
[----:B------:R-:W-:-:S07]  /*1480*/  LOP3.LUT R17, R17, 0xffffffef, RZ, 0xc0, !PT ;  /* 0xffffffef11117812 */ /* 0x000fce00078ec0ff */
[----:B------:R-:W1:Y:S01]  /*1490*/  @P3 LDC R6, c[0x0][0x44c] ;  /* 0x00011300ff063b82 */ /* 0x000e620000000800 */
[----:B------:R-:W-:-:S04]  /*14a0*/  @P3 LOP3.LUT R17, R17, 0x10, RZ, 0xfc, !PT ;  /* 0x0000001011113812 */ /* 0x000fc800078efcff */
[----:B------:R-:W-:-:S03]  /*14b0*/  LOP3.LUT R17, R17, 0xfffffff7, RZ, 0xc0, !PT ;  /* 0xfffffff711117812 */ /* 0x000fc600078ec0ff */
[----:B------:R-:W2:Y:S01]  /*14c0*/  @P3 LDC R11, c[0x0][0x450] ;  /* 0x00011400ff0b3b82 */ /* 0x000ea20000000800 */
[----:B------:R-:W-:Y:S01]  /*14d0*/  @P2 LOP3.LUT R17, R17, 0x8, RZ, 0xfc, !PT ;  /* 0x0000000811112812 */ /* 0x000fe200078efcff */
[----:B-1----:R-:W-:-:S04]  /*14e0*/  @P3 IMAD.HI.U32 R2, R6, UR4, RZ ;  /* 0x0000000406023c27 */ /* 0x002fc8000f8e00ff */
[----:B----4-:R-:W-:-:S04]  /*14f0*/  FMUL.FTZ R0, R9, R0 ;  /* 0x0000000009007220 */ /* 0x010fc80000410000 */
[----:B------:R-:W-:Y:S01]  /*1500*/  FMUL.FTZ R3, R0, UR5 ;  /* 0x0000000500037c20 */ /* 0x000fe20008410000 */
[----:B------:R-:W-:Y:S01]  /*1510*/  IMAD.U32 R0, RZ, RZ, UR4 ;  /* 0x00000004ff007e24 */ /* 0x000fe2000f8e00ff */
[----:B--2---:R-:W-:-:S03]  /*1520*/  @P3 SHF.R.U32.HI R0, RZ, R11, R2 ;  /* 0x0000000bff003219 */ /* 0x004fc60000011602 */
[----:B------:R-:W-:Y:S02]  /*1530*/  R2UR UR40, R3 ;  /* 0x00000000032872ca */ /* 0x000fe400000e0000 */
[----:B0-----:R-:W-:-:S05]  /*1540*/  IADD3 R3, R18, 0x1, -R19 ;  /* 0x0000000112037810 */ /* 0x001fca0007ffe813 */
        /* <DEDUP_REMOVED lines=13> */
.L_x_8305:
[----:B------:R-:W-:-:S13]  /*1620*/  ISETP.NE.AND P0, PT, R13, 0x1, PT ;  /* 0x000000010d00780c */ /* 0x000fda0003f05270 */
[----:B------:R-:W0:Y:S02]  /*1630*/  @P0 LDC.64 R4, c[0x0][0x9e8] ;  /* 0x00027a00ff040b82 */ /* 0x000e240000000a00 */
[----:B0-----:R-:W-:-:S05]  /*1640*/  @P0 IMAD.HI.U32 R4, R2, R4, RZ ;  /* 0x0000000402040227 */ /* 0x001fca00078e00ff */
[----:B------:R-:W-:-:S07]  /*1650*/  @P0 SHF.R.U32.HI R2, RZ, R5, R4 ;  /* 0x00000005ff020219 */ /* 0x000fce0000011604 */
.L_x_8306:
[----:B------:R-:W-:-:S05]  /*1660*/  IMAD R3, R2, R13, R13 ;  /* 0x0000000d02037224 */ /* 0x000fca00078e020d */
[----:B------:R-:W-:-:S07]  /*1670*/  VIMNMX R0, R0, R3, PT ;  /* 0x0000000300007248 */ /* 0x000fce0003fe0100 */
.L_x_8304:
[----:B------:R-:W0:Y:S01]  /*1680*/  @P3 LDC R4, c[0x0][0x44c] ;  /* 0x00011300ff043b82 */ /* 0x000e220000000800 */
[----:B------:R-:W-:Y:S01]  /*1690*/  IMAD.U32 R3, RZ, RZ, UR39 ;  /* 0x00000027ff037e24 */ /* 0x000fe2000f8e00ff */
[----:B------:R-:W-:Y:S01]  /*16a0*/  ULDC UR4, c[0x0][0x9dc] ;  /* 0x0002770000047ab9 */ /* 0x000fe20000000800 */
[----:B------:R-:W-:Y:S02]  /*16b0*/  VIADD R2, R0, 0x9f ;  /* 0x0000009f00027836 */ /* 0x000fe40000000000 */
[C---:B------:R-:W-:Y:S02]  /*16c0*/  VIADD R0, R18.reuse, 0x9f ;  /* 0x0000009f12007836 */ /* 0x040fe40000000000 */
[----:B------:R-:W-:Y:S01]  /*16d0*/  IMAD.IADD R104, R18, 0x1, -R19 ;  /* 0x0000000112687824 */ /* 0x000fe200078e0a13 */
[----:B------:R-:W1:Y:S01]  /*16e0*/  @P3 LDC R5, c[0x0][0x450] ;  /* 0x00011400ff053b82 */ /* 0x000e620000000800 */
[----:B------:R-:W-:-:S04]  /*16f0*/  IMAD.HI R2, R2, 0x66666667, RZ ;  /* 0x6666666702027827 */ /* 0x000fc800078e02ff */
[----:B------:R-:W-:-:S04]  /*1700*/  IMAD.HI R0, R0, 0x66666667, RZ ;  /* 0x6666666700007827 */ /* 0x000fc800078e02ff */
[----:B0-----:R-:W-:-:S05]  /*1710*/  @P3 IMAD.HI.U32 R4, R4, UR39, RZ ;  /* 0x0000002704043c27 */ /* 0x001fca000f8e00ff */
[----:B-1----:R-:W-:Y:S02]  /*1720*/  @P3 SHF.R.U32.HI R3, RZ, R5, R4 ;  /* 0x00000005ff033219 */ /* 0x002fe40000011604 */
[----:B------:R-:W-:-:S03]  /*1730*/  SHF.R.U32.HI R5, RZ, 0x1f, R2 ;  /* 0x0000001fff057819 */ /* 0x000fc60000011602 */
[----:B------:R-:W-:Y:S01]  /*1740*/  IMAD.IADD R4, R104, 0x1, R3 ;  /* 0x0000000168047824 */ /* 0x000fe200078e0203 */
[----:B------:R-:W-:Y:S02]  /*1750*/  SHF.R.U32.HI R3, RZ, 0x1f, R0 ;  /* 0x0000001fff037819 */ /* 0x000fe40000011600 */
[----:B------:R-:W-:Y:S01]  /*1760*/  LEA.HI.SX32 R2, R2, R5, 0x1a ;  /* 0x0000000502027211 */ /* 0x000fe200078fd2ff */
[----:B------:R-:W-:Y:S01]  /*1770*/  VIADD R6, R4, -UR4 ;  /* 0x8000000404067c36 */ /* 0x000fe20008000000 */
[----:B------:R-:W-:-:S04]  /*1780*/  LEA.HI.SX32 R3, R0, R3, 0x1a ;  /* 0x0000000300037211 */ /* 0x000fc800078fd2ff */
        /* <DEDUP_REMOVED lines=12> */
.L_x_8308:
[----:B------:R-:W-:-:S13]  /*1850*/  ISETP.NE.AND P0, PT, R13, 0x1, PT ;  /* 0x000000010d00780c */ /* 0x000fda0003f05270 */
[----:B------:R-:W0:Y:S02]  /*1860*/  @P0 LDC.64 R2, c[0x0][0x9e8] ;  /* 0x00027a00ff020b82 */ /* 0x000e240000000a00 */
[----:B0-----:R-:W-:-:S05]  /*1870*/  @P0 IMAD.HI.U32 R0, R4, R2, RZ ;  /* 0x0000000204000227 */ /* 0x001fca00078e00ff */
[----:B------:R-:W-:-:S07]  /*1880*/  @P0 SHF.R.U32.HI R4, RZ, R3, R0 ;  /* 0x00000003ff040219 */ /* 0x000fce0000011600 */
.L_x_8309:
[----:B------:R-:W-:-:S05]  /*1890*/  IMAD R4, R4, R13, RZ ;  /* 0x0000000d04047224 */ /* 0x000fca00078e02ff */
[----:B------:R-:W-:-:S13]  /*18a0*/  R2UR UR5, R4 ;  /* 0x00000000040572ca */ /* 0x000fda00000e0000 */
[----:B------:R-:W-:-:S04]  /*18b0*/  UISETP.LT.AND UP0, UPT, UR4, UR5, UPT ;  /* 0x000000050400728c */ /* 0x000fc8000bf01270 */
[----:B------:R-:W-:-:S12]  /*18c0*/  USEL UR4, UR4, UR5, !UP0 ;  /* 0x0000000504047287 */ /* 0x000fd8000c000000 */
.L_x_8307:
        /* <DEDUP_REMOVED lines=74> */
.L_x_8311:
        /* <DEDUP_REMOVED lines=9> */
.L_x_8514:
[----:B------:R-:W-:Y:S05]  /*1e00*/  @!P0 BRA `(.L_x_8313) ;  /* 0x0000000000048947 */ /* 0x000fea0003800000 */
[----:B------:R-:W-:Y:S01]  /*1e10*/  BPT.TRAP 0x1 ;  /* 0x000000040000795c */ /* 0x000fe20000300000 */
.L_x_8313:
[----:B------:R-:W-:Y:S02]  /*1e20*/  IMAD.U32 R5, RZ, RZ, UR45 ;  /* 0x0000002dff057e24 */ /* 0x000fe4000f8e00ff */
[----:B0-----:R-:W-:-:S03]  /*1e30*/  IMAD.U32 R0, RZ, RZ, UR46 ;  /* 0x0000002eff007e24 */ /* 0x001fc6000f8e00ff */
[----:B------:R-:W-:Y:S02]  /*1e40*/  LEA R5, R5, UR43, 0x3 ;  /* 0x0000002b05057c11 */ /* 0x000fe4000f8e18ff */
[----:B------:R-:W-:-:S04]  /*1e50*/  SHF.L.U32 R0, R0, 0x1f, RZ ;  /* 0x0000001f00007819 */ /* 0x000fc800000006ff */
[----:B------:R0:W1:Y:S01]  /*1e60*/  SYNCS.PHASECHK.TRANS64.TRYWAIT P1, [R5+URZ+0x22830], R0 ;  /* 0x02283000050075a7 */ /* 0x000062000802017f */
[----:B------:R-:W-:Y:S05]  /*1e70*/  @!P0 BRA `(.L_x_8314) ;  /* 0x0000000000048947 */ /* 0x000fea0003800000 */
[----:B------:R-:W-:Y:S01]  /*1e80*/  BPT.TRAP 0x1 ;  /* 0x000000040000795c */ /* 0x000fe20000300000 */
.L_x_8314:
[----:B-1----:R-:W-:Y:S05]  /*1e90*/  @P1 BRA `(.L_x_8315) ;  /* 0x0000000000081947 */ /* 0x002fea0003800000 */
[----:B------:R-:W1:Y:S02]  /*1ea0*/  SYNCS.PHASECHK.TRANS64.TRYWAIT P1, [R5+URZ+0x22830], R0 ;  /* 0x02283000050075a7 */ /* 0x000e64000802017f */
[----:B-1----:R-:W-:Y:S05]  /*1eb0*/  @!P1 BRA `(.L_x_8316) ;  /* 0x0000019c00789947 */ /* 0x002fea0003800000 */
.L_x_8315:
        /* <DEDUP_REMOVED lines=135> */
.L_x_8317:
        /* <DEDUP_REMOVED lines=12> */
[----:B01----:R-:W-:-:S05]  /*27f0*/  @P2 IMAD.HI.U32 R0, R4, R7, RZ ;  /* 0x0000000704002227 */ /* 0x003fca00078e00ff */
[----:B--2---:R-:W-:Y:S01]  /*2800*/  @P2 SHF.R.U32.HI R4, RZ, R9, R0 ;  /* 0x00000009ff042219 */ /* 0x004fe20000011600 */
[----:B------:R-:W-:-:S04]  /*2810*/  IMAD.MOV.U32 R0, RZ, RZ, -0xa0 ;  /* 0xffffff60ff007424 */ /* 0x000fc800078e00ff */
[----:B------:R-:W0:Y:S01]  /*2820*/  SHFL.IDX PT, R11, R4, RZ, 0x1c1f ;  /* 0x001c1fff040b7589 */ /* 0x000e2200000e0000 */
[C---:B------:R-:W-:Y:S02]  /*2830*/  IMAD R7, R105.reuse, R0, 0xa1 ;  /* 0x000000a169077424 */ /* 0x040fe400078e0200 */
[--C-:B------:R-:W-:Y:S02]  /*2840*/  IMAD R0, R105, -0xa0, R18.reuse ;  /* 0xffffff6069007824 */ /* 0x100fe400078e0212 */
[----:B------:R-:W-:Y:S02]  /*2850*/  IMAD R2, R22, -0x2, R7 ;  /* 0xfffffffe16027824 */ /* 0x000fe400078e0207 */
[----:B------:R-:W-:Y:S02]  /*2860*/  VIADD R5, R0, 0xa0 ;  /* 0x000000a000057836 */ /* 0x000fe40000000000 */
[----:B------:R-:W-:Y:S01]  /*2870*/  VIADD R12, R2, 0xffffffff ;  /* 0xffffffff020c7836 */ /* 0x000fe20000000000 */
[----:B------:R-:W-:Y:S01]  /*2880*/  IADD3 R0, -R19, R2, R18 ;  /* 0x0000000213007210 */ /* 0x000fe20007ffe112 */
[----:B------:R-:W-:-:S02]  /*2890*/  IMAD R8, R22, -0x2, R5 ;  /* 0xfffffffe16087824 */ /* 0x000fc400078e0205 */
[----:B------:R-:W-:Y:S02]  /*28a0*/  VIADD R7, R7, 0xffffffff ;  /* 0xffffffff07077836 */ /* 0x000fe40000000000 */
[C---:B------:R-:W-:Y:S02]  /*28b0*/  VIADD R9, R0.reuse, UR7 ;  /* 0x0000000700097c36 */ /* 0x040fe40008000000 */
[----:B------:R-:W-:-:S03]  /*28c0*/  VIADD R10, R0, UR6 ;  /* 0x00000006000a7c36 */ /* 0x000fc60008000000 */
[----:B0-----:R-:W-:Y:S01]  /*28d0*/  VIADDMNMX R0, R11, R9, R8, PT ;  /* 0x000000090b007246 */ /* 0x001fe20003800108 */
[----:B------:R-:W-:Y:S01]  /*28e0*/  IMAD.IADD R2, R10, 0x1, R11 ;  /* 0x000000010a027824 */ /* 0x000fe200078e020b */
[----:B------:R-:W-:Y:S06]  /*28f0*/  @!P1 BRA `(.L_x_8318) ;  /* 0x00000000005c9947 */ /* 0x000fec0003800000 */
[----:B------:R-:W-:Y:S01]  /*2900*/  IADD3 R5, -R19, R18, R11 ;  /* 0x0000001213057210 */ /* 0x000fe20007ffe10b */
        /* <DEDUP_REMOVED lines=12> */
.L_x_8320:
[----:B------:R-:W-:Y:S02]  /*29d0*/  ULDC UR6, c[0x0][0x9e4] ;  /* 0x0002790000067ab9 */ /* 0x000fe40000000800 */
[----:B------:R-:W-:-:S05]  /*29e0*/  IMAD.U32 R11, RZ, RZ, UR6 ;  /* 0x00000006ff0b7e24 */ /* 0x000fca000f8e00ff */
[----:B------:R-:W-:-:S13]  /*29f0*/  ISETP.NE.AND P1, PT, R11, 0x1, PT ;  /* 0x000000010b00780c */ /* 0x000fda0003f25270 */
[----:B------:R-:W0:Y:S02]  /*2a00*/  @P1 LDC.64 R14, c[0x0][0x9e8] ;  /* 0x00027a00ff0e1b82 */ /* 0x000e240000000a00 */
[----:B0-----:R-:W-:-:S05]  /*2a10*/  @P1 IMAD.HI.U32 R6, R5, R14, RZ ;  /* 0x0000000e05061227 */ /* 0x001fca00078e00ff */
[----:B------:R-:W-:-:S07]  /*2a20*/  @P1 SHF.R.U32.HI R5, RZ, R15, R6 ;  /* 0x0000000fff051219 */ /* 0x000fce0000011606 */
.L_x_8321:
[----:B------:R-:W-:Y:S05]  /*2a30*/  BSYNC B0 ;  /* 0x0000000000007941 */ /* 0x000fea0003800000 */
.L_x_8319:
[----:B------:R-:W-:-:S05]  /*2a40*/  IMAD R5, R5, R11, R12 ;  /* 0x0000000b05057224 */ /* 0x000fca00078e020c */
[----:B------:R-:W-:Y:S02]  /*2a50*/  VIADDMNMX R0, R5, R11, R0, PT ;  /* 0x0000000b05007246 */ /* 0x000fe40003800100 */
[----:B------:R-:W-:-:S07]  /*2a60*/  VIMNMX R2, R2, R5, !PT ;  /* 0x0000000502027248 */ /* 0x000fce0007fe0100 */
.L_x_8318:
[C---:B------:R-:W-:Y:S02]  /*2a70*/  ISETP.GE.AND P1, PT, R7.reuse, 0x9, PT ;  /* 0x000000090700780c */ /* 0x040fe40003f26270 */
[----:B------:R-:W-:Y:S02]  /*2a80*/  ISETP.GE.AND P2, PT, R7, 0x2, PT ;  /* 0x000000020700780c */ /* 0x000fe40003f46270 */
[----:B------:R-:W-:Y:S02]  /*2a90*/  P2R R15, PR, RZ, 0x2 ;  /* 0x00000002ff0f7803 */ /* 0x000fe40000000000 */
[----:B------:R-:W-:Y:S02]  /*2aa0*/  ISETP.GT.AND P1, PT, R2, 0x8, !P1 ;  /* 0x000000080200780c */ /* 0x000fe40004f24270 */
[----:B------:R-:W-:Y:S02]  /*2ab0*/  P2R R14, PR, RZ, 0x4 ;  /* 0x00000004ff0e7803 */ /* 0x000fe40000000000 */
[----:B------:R-:W-:-:S02]  /*2ac0*/  ISETP.LT.OR P1, PT, R0, 0x9, P1 ;  /* 0x000000090000780c */ /* 0x000fc40000f21670 */
[----:B------:R-:W-:Y:S02]  /*2ad0*/  ISETP.GT.AND P2, PT, R2, 0x1, !P2 ;  /* 0x000000010200780c */ /* 0x000fe40005744270 */
        /* <DEDUP_REMOVED lines=29> */
[C---:B------:R-:W-:Y:S02]  /*2cb0*/  ISETP.GE.AND P3, PT, R7.reuse, 0x22, PT ;  /* 0x000000220700780c */ /* 0x040fe40003f66270 */
        /* <DEDUP_REMOVED lines=18> */
[----:B------:R-:W-:Y:S02]  /*2de0*/  ISETP.GT.AND P3, PT, R2, 0x30, !P4 ;  /* 0x000000300200780c */ /* 0x000fe40006764270 */
        /* <DEDUP_REMOVED lines=134> */
[----:B------:R-:W-:Y:S02]  /*3650*/  ISETP.GE.AND P6, PT, R7, 0x9a, PT ;  /* 0x0000009a0700780c */ /* 0x000fe40003fc6270 */
[----:B------:R-:W0:Y:S02]  /*3660*/  SHFL.IDX PT, R7, R4, 0x1, 0x1c1f ;  /* 0x003c1f0004077f89 */ /* 0x000e2400000e0000 */
[----:B------:R-:W-:Y:S02]  /*3670*/  P2R R13, PR, RZ, 0x40 ;  /* 0x00000040ff0d7803 */ /* 0x000fe40000000000 */
[----:B------:R-:W-:-:S04]  /*3680*/  ISETP.GT.AND P6, PT, R2, 0x99, !P6 ;  /* 0x000000990200780c */ /* 0x000fc800077c4270 */
[----:B------:R-:W-:-:S04]  /*3690*/  ISETP.LT.OR P6, PT, R0, 0x9a, P6 ;  /* 0x0000009a0000780c */ /* 0x000fc800037c1670 */
[----:B------:R-:W-:Y:S02]  /*36a0*/  FSEL R37, R37, -INF , !P6 ;  /* 0xff80000025257808 */ /* 0x000fe40007000000 */
[----:B------:R-:W-:Y:S02]  /*36b0*/  LOP3.LUT P6, RZ, R17, 0x8, RZ, 0xc0, !PT ;  /* 0x0000000811ff7812 */ /* 0x000fe400078cc0ff */
[----:B0-----:R-:W-:Y:S01]  /*36c0*/  VIADDMNMX R0, R7, R9, R8, PT ;  /* 0x0000000907007246 */ /* 0x001fe20003800108 */
[----:B------:R-:W-:-:S10]  /*36d0*/  IMAD.IADD R2, R10, 0x1, R7 ;  /* 0x000000010a027824 */ /* 0x000fd400078e0207 */
[----:B------:R-:W-:Y:S05]  /*36e0*/  @!P6 BRA `(.L_x_8322) ;  /* 0x00000000005ce947 */ /* 0x000fea0003800000 */
        /* <DEDUP_REMOVED lines=13> */
.L_x_8324:
[----:B------:R-:W-:Y:S02]  /*37c0*/  ULDC UR6, c[0x0][0x9e4] ;  /* 0x0002790000067ab9 */ /* 0x000fe40000000800 */
[----:B------:R-:W-:-:S05]  /*37d0*/  IMAD.U32 R4, RZ, RZ, UR6 ;  /* 0x00000006ff047e24 */ /* 0x000fca000f8e00ff */
[----:B------:R-:W-:-:S13]  /*37e0*/  ISETP.NE.AND P6, PT, R4, 0x1, PT ;  /* 0x000000010400780c */ /* 0x000fda0003fc5270 */
[----:B------:R-:W0:Y:S02]  /*37f0*/  @P6 LDC.64 R6, c[0x0][0x9e8] ;  /* 0x00027a00ff066b82 */ /* 0x000e240000000a00 */
[----:B0-----:R-:W-:-:S05]  /*3800*/  @P6 IMAD.HI.U32 R6, R9, R6, RZ ;  /* 0x0000000609066227 */ /* 0x001fca00078e00ff */
[----:B------:R-:W-:-:S07]  /*3810*/  @P6 SHF.R.U32.HI R9, RZ, R7, R6 ;  /* 0x00000007ff096219 */ /* 0x000fce0000011606 */
.L_x_8325:
[----:B------:R-:W-:Y:S05]  /*3820*/  BSYNC B0 ;  /* 0x0000000000007941 */ /* 0x000fea0003800000 */
.L_x_8323:
[----:B------:R-:W-:-:S05]  /*3830*/  IMAD R9, R9, R4, R12 ;  /* 0x0000000409097224 */ /* 0x000fca00078e020c */
[----:B------:R-:W-:Y:S02]  /*3840*/  VIADDMNMX R0, R9, R4, R0, PT ;  /* 0x0000000409007246 */ /* 0x000fe40003800100 */
[----:B------:R-:W-:-:S07]  /*3850*/  VIMNMX R2, R2, R9, !PT ;  /* 0x0000000902027248 */ /* 0x000fce0007fe0100 */
.L_x_8322:
[----:B------:R-:W-:Y:S01]  /*3860*/  ISETP.GT.AND P1, PT, R2, 0x20, !P1 ;  /* 0x000000200200780c */ /* 0x000fe20004f24270 */
[----:B------:R-:W-:Y:S01]  /*3870*/  IMAD.U32 R9, RZ, RZ, UR40 ;  /* 0x00000028ff097e24 */ /* 0x000fe2000f8e00ff */
[----:B------:R-:W-:Y:S02]  /*3880*/  ISETP.NE.AND P6, PT, R109, RZ, PT ;  /* 0x000000ff6d00720c */ /* 0x000fe40003fc5270 */
[----:B------:R-:W-:Y:S02]  /*3890*/  ISETP.LT.OR P1, PT, R0, 0x21, P1 ;  /* 0x000000210000780c */ /* 0x000fe40000f21670 */
[----:B------:R-:W-:Y:S02]  /*38a0*/  ISETP.GT.AND P2, PT, R2, 0x28, !P2 ;  /* 0x000000280200780c */ /* 0x000fe40005744270 */
        /* <DEDUP_REMOVED lines=190> */
[----:B------:R-:W-:Y:S01]  /*4490*/  FMNMX.FTZ R13, R90, R91, !PT ;  /* 0x0000005b5a0d7209 */ /* 0x000fe20007810000 */
[----:B------:R-:W-:-:S01]  /*44a0*/  FFMA.FTZ R72, R73, UR40, -R14 ;  /* 0x0000002849487c23 */ /* 0x000fc2000801080e */
[--C-:B------:R-:W-:Y:S01]  /*44b0*/  FFMA.FTZ R6, R89, UR40, -R14.reuse ;  /* 0x0000002859067c23 */ /* 0x100fe2000801080e */
[----:B------:R-:W-:-:S01]  /*44c0*/  FFMA.FTZ R89, R76, UR40, -R14 ;  /* 0x000000284c597c23 */ /* 0x000fc2000801080e */
[----:B------:R-:W-:Y:S01]  /*44d0*/  FMNMX.FTZ R8, R94, R13, !PT ;  /* 0x0000000d5e087209 */ /* 0x000fe20007810000 */
[----:B------:R-:W-:-:S01]  /*44e0*/  FFMA.FTZ R76, R77, UR40, -R14 ;  /* 0x000000284d4c7c23 */ /* 0x000fc2000801080e */
[----:B------:R-:W-:Y:S01]  /*44f0*/  ISETP.LT.OR P1, PT, R0, 0x8a, P1 ;  /* 0x0000008a0000780c */ /* 0x000fe20000f21670 */
[----:B------:R-:W-:-:S01]  /*4500*/  FFMA.FTZ R5, R5, UR40, -R14 ;  /* 0x0000002805057c23 */ /* 0x000fc2000801080e */
[----:B------:R-:W-:Y:S01]  /*4510*/  FMNMX.FTZ R15, R95, R8, !PT ;  /* 0x000000085f0f7209 */ /* 0x000fe20007810000 */
[----:B------:R-:W-:-:S01]  /*4520*/  FFMA.FTZ R7, R92, UR40, -R14 ;  /* 0x000000285c077c23 */ /* 0x000fc2000801080e */
[----:B------:R-:W-:Y:S01]  /*4530*/  FSEL R31, R31, -INF , !P1 ;  /* 0xff8000001f1f7808 */ /* 0x000fe20004800000 */
        /* <DEDUP_REMOVED lines=8> */
[----:B------:R-:W-:Y:S01]  /*45c0*/  MUFU.EX2 R5, R5 ;  /* 0x0000000500057308 */ /* 0x000fe20000000800 */
[----:B------:R-:W-:Y:S01]  /*45d0*/  FMNMX.FTZ R8, R102, R15, !PT ;  /* 0x0000000f66087209 */ /* 0x000fe20007810000 */
[--C-:B------:R-:W-:Y:S01]  /*45e0*/  FFMA.FTZ R11, R100, UR40, -R14.reuse ;  /* 0x00000028640b7c23 */ /* 0x100fe2000801080e */
[----:B------:R-:W-:Y:S01]  /*45f0*/  FSEL R34, R34, -INF , !P1 ;  /* 0xff80000022227808 */ /* 0x000fe20004800000 */
[--C-:B------:R-:W-:Y:S01]  /*4600*/  FFMA.FTZ R20, R101, UR40, -R14.reuse ;  /* 0x0000002865147c23 */ /* 0x100fe2000801080e */
        /* <DEDUP_REMOVED lines=15> */
[----:B------:R-:W-:Y:S01]  /*4700*/  MUFU.EX2 R7, R7 ;  /* 0x0000000700077308 */ /* 0x000fe20000000800 */
[----:B------:R-:W-:Y:S01]  /*4710*/  FMNMX.FTZ R73, R79, R8, !PT ;  /* 0x000000084f497209 */ /* 0x000fe20007810000 */
[--C-:B0-----:R-:W-:Y:S01]  /*4720*/  FFMA.FTZ R88, R80, UR40, -R14.reuse ;  /* 0x0000002850587c23 */ /* 0x101fe2000801080e */
[----:B------:R-:W-:-:S01]  /*4730*/  FFMA.FTZ R80, R81, UR40, -R14 ;  /* 0x0000002851507c23 */ /* 0x000fc2000801080e */
        /* <DEDUP_REMOVED lines=75> */
[----:B------:R-:W-:-:S03]  /*4bf0*/  IMAD.U32 R77, RZ, RZ, UR40 ;  /* 0x00000028ff4d7e24 */ /* 0x000fc6000f8e00ff */
        /* <DEDUP_REMOVED lines=34> */
[----:B------:R-:W-:Y:S01]  /*4e20*/  FFMA.FTZ R59, R59, UR40, -R85 ;  /* 0x000000283b3b7c23 */ /* 0x000fe20008010855 */
[----:B------:R-:W-:-:S01]  /*4e30*/  FADD.FTZ R91, R11, R66 ;  /* 0x000000420b5b7221 */ /* 0x000fc20000010000 */
[----:B------:R-:W2:Y:S01]  /*4e40*/  MUFU.EX2 R95, R95 ;  /* 0x0000005f005f7308 */ /* 0x000ea20000000800 */
[----:B0-----:R-:W-:-:S01]  /*4e50*/  FADD.FTZ R67, R14, R77 ;  /* 0x0000004d0e437221 */ /* 0x001fc20000010000 */
[--C-:B------:R-:W-:Y:S01]  /*4e60*/  FFMA.FTZ R70, R70, UR40, -R85.reuse ;  /* 0x0000002846467c23 */ /* 0x100fe20008010855 */
[----:B------:R-:W-:Y:S01]  /*4e70*/  F2FP.SATFINITE.E4M3.F32.PACK_AB_MERGE_C R9, R61, R60, RZ ;  /* 0x0000003c3d09723e */ /* 0x000fe200048070ff */
        /* <DEDUP_REMOVED lines=17> */
[----:B------:R-:W-:Y:S01]  /*4f90*/  F2FP.SATFINITE.E4M3.F32.PACK_AB_MERGE_C R176, R57, R56, R9 ;  /* 0x0000003839b0723e */ /* 0x000fe20004807009 */
[----:B------:R-:W-:Y:S01]  /*4fa0*/  FFMA.FTZ R34, R34, UR40, -R85 ;  /* 0x0000002822227c23 */ /* 0x000fe20008010855 */
[----:B------:R-:W2:Y:S01]  /*4fb0*/  @P6 LDC R9, c[0x0][0x450] ;  /* 0x00011400ff096b82 */ /* 0x000ea20000000800 */
[----:B------:R-:W3:Y:S01]  /*4fc0*/  MUFU.EX2 R102, R102 ;  /* 0x0000006600667308 */ /* 0x000ee20000000800 */
[----:B0-----:R-:W-:-:S01]  /*4fd0*/  FADD.FTZ R10, R48, R67 ;  /* 0x00000043300a7221 */ /* 0x001fc20000010000 */
[--C-:B------:R-:W-:Y:S01]  /*4fe0*/  FFMA.FTZ R35, R35, UR40, -R85.reuse ;  /* 0x0000002823237c23 */ /* 0x100fe20008010855 */
[----:B------:R-:W-:-:S01]  /*4ff0*/  FFMA.FTZ R38, R38, UR40, -R85 ;  /* 0x0000002826267c23 */ /* 0x000fc20008010855 */
[----:B------:R-:W-:Y:S01]  /*5000*/  FFMA.FTZ R39, R39, UR40, -R85 ;  /* 0x0000002827277c23 */ /* 0x000fe20008010855 */
[----:B------:R-:W-:-:S03]  /*5010*/  F2FP.SATFINITE.E4M3.F32.PACK_AB_MERGE_C R94, R95, R94, RZ ;  /* 0x0000005e5f5e723e */ /* 0x000fc600048070ff */
[----:B------:R-:W0:Y:S01]  /*5020*/  MUFU.EX2 R103, R103 ;  /* 0x0000006700677308 */ /* 0x000e220000000800 */
[----:B-1----:R-:W-:-:S01]  /*5030*/  FADD.FTZ R7, R81, R10 ;  /* 0x0000000a51077221 */ /* 0x002fc20000010000 */
[----:B------:R-:W-:-:S06]  /*5040*/  F2FP.SATFINITE.E4M3.F32.PACK_AB_MERGE_C R185, R77, R14, R94 ;  /* 0x0000000e4db9723e */ /* 0x000fcc000480705e */
[----:B------:R-:W1:Y:S01]  /*5050*/  MUFU.EX2 R52, R52 ;  /* 0x0000003400347308 */ /* 0x000e620000000800 */
[----:B---3--:R-:W-:-:S07]  /*5060*/  FADD.FTZ R10, R102, R7 ;  /* 0x00000007660a7221 */ /* 0x008fce0000010000 */
[----:B------:R-:W3:Y:S01]  /*5070*/  MUFU.EX2 R75, R75 ;  /* 0x0000004b004b7308 */ /* 0x000ee20000000800 */
[----:B0-----:R-:W-:-:S01]  /*5080*/  FADD.FTZ R5, R103, R10 ;  /* 0x0000000a67057221 */ /* 0x001fc20000010000 */
[----:B------:R-:W-:-:S04]  /*5090*/  F2FP.SATFINITE.E4M3.F32.PACK_AB_MERGE_C R102, R103, R102, RZ ;  /* 0x000000666766723e */ /* 0x000fc800048070ff */
[----:B------:R-:W-:Y:S02]  /*50a0*/  F2FP.SATFINITE.E4M3.F32.PACK_AB_MERGE_C R187, R81, R48, R102 ;  /* 0x0000003051bb723e */ /* 0x000fe40004807066 */
[----:B------:R0:W-:Y:S01]  /*50b0*/  MUFU.EX2 R89, R88 ;  /* 0x0000005800597308 */ /* 0x0001e20000000800 */
[----:B-1----:R-:W-:-:S07]  /*50c0*/  FADD.FTZ R6, R52, R5 ;  /* 0x0000000534067221 */ /* 0x002fce0000010000 */
[----:B------:R-:W1:Y:S01]  /*50d0*/  MUFU.EX2 R78, R78 ;  /* 0x0000004e004e7308 */ /* 0x000e620000000800 */
[----:B0-----:R-:W-:-:S01]  /*50e0*/  FADD.FTZ R88, R20, R91 ;  /* 0x0000005b14587221 */ /* 0x001fc20000010000 */
[----:B---3--:R-:W-:-:S03]  /*50f0*/  FADD.FTZ R5, R75, R6 ;  /* 0x000000064b057221 */ /* 0x008fc60000010000 */
[----:B------:R-:W-:-:S03]  /*5100*/  FADD.FTZ R91, R13, R88 ;  /* 0x000000580d5b7221 */ /* 0x000fc60000010000 */
[----:B------:R-:W0:Y:S01]  /*5110*/  MUFU.EX2 R74, R74 ;  /* 0x0000004a004a7308 */ /* 0x000e220000000800 */
[----:B------:R-:W-:-:S04]  /*5120*/  FADD.FTZ R66, R72, R91 ;  /* 0x0000005b48427221 */ /* 0x000fc80000010000 */
[----:B------:R-:W-:Y:S01]  /*5130*/  FADD.FTZ R11, R15, R66 ;  /* 0x000000420f0b7221 */ /* 0x000fe20000010000 */
[C---:B------:R-:W-:Y:S02]  /*5140*/  F2FP.SATFINITE.E4M3.F32.PACK_AB_MERGE_C R15, R76.reuse, R15, RZ ;  /* 0x0000000f4c0f723e */ /* 0x040fe400048070ff */
[----:B------:R-:W3:Y:S01]  /*5150*/  MUFU.EX2 R79, R79 ;  /* 0x0000004f004f7308 */ /* 0x000ee20000000800 */
        /* <DEDUP_REMOVED lines=8> */
[----:B0-----:R-:W-:Y:S01]  /*51e0*/  FADD.FTZ R6, R74, R5 ;  /* 0x000000054a067221 */ /* 0x001fe20000010000 */
[----:B------:R-:W-:-:S02]  /*51f0*/  F2FP.SATFINITE.E4M3.F32.PACK_AB_MERGE_C R181, R75, R52, R78 ;  /* 0x000000344bb5723e */ /* 0x000fc4000480704e */
[----:B------:R-:W-:Y:S01]  /*5200*/  FADD.FTZ R7, R73, R10 ;  /* 0x0000000a49077221 */ /* 0x000fe20000010000 */
[----:B------:R-:W-:Y:S02]  /*5210*/  F2FP.SATFINITE.E4M3.F32.PACK_AB_MERGE_C R73, R84, R73, RZ ;  /* 0x000000495449723e */ /* 0x000fe400048070ff */
[----:B------:R-:W0:Y:S01]  /*5220*/  MUFU.EX2 R87, R87 ;  /* 0x0000005700577308 */ /* 0x000e220000000800 */
[----:B---3--:R-:W-:-:S01]  /*5230*/  FADD.FTZ R5, R79, R6 ;  /* 0x000000064f057221 */ /* 0x008fc20000010000 */
[----:B------:R-:W-:Y:S01]  /*5240*/  FADD.FTZ R7, R84, R7 ;  /* 0x0000000754077221 */ /* 0x000fe20000010000 */
[----:B------:R-:W-:-:S03]  /*5250*/  F2FP.SATFINITE.E4M3.F32.PACK_AB_MERGE_C R182, R80, R21, R73 ;  /* 0x0000001550b6723e */ /* 0x000fc60004807049 */
[----:B------:R-:W-:Y:S02]  /*5260*/  FADD.FTZ R10, R56, R7 ;  /* 0x00000007380a7221 */ /* 0x000fe40000010000 */
[----:B------:R-:W3:Y:S01]  /*5270*/  MUFU.EX2 R58, R58 ;  /* 0x0000003a003a7308 */ /* 0x000ee20000000800 */
[----:B-1----:R-:W-:-:S01]  /*5280*/  FADD.FTZ R6, R86, R5 ;  /* 0x0000000556067221 */ /* 0x002fc20000010000 */
[----:B------:R-:W-:-:S04]  /*5290*/  FADD.FTZ R7, R57, R10 ;  /* 0x0000000a39077221 */ /* 0x000fc80000010000 */
[----:B------:R-:W-:Y:S01]  /*52a0*/  FADD.FTZ R60, R60, R7 ;  /* 0x000000073c3c7221 */ /* 0x000fe20000010000 */
[----:B------:R-:W-:Y:S01]  /*52b0*/  F2FP.SATFINITE.E4M3.F32.PACK_AB_MERGE_C R7, R69, R68, RZ ;  /* 0x000000444507723e */ /* 0x000fe200048070ff */
[----:B------:R-:W1:Y:S01]  /*52c0*/  MUFU.EX2 R59, R59 ;  /* 0x0000003b003b7308 */ /* 0x000e620000000800 */
[----:B0-----:R-:W-:-:S01]  /*52d0*/  FADD.FTZ R5, R87, R6 ;  /* 0x0000000657057221 */ /* 0x001fc20000010000 */
[----:B------:R-:W-:Y:S01]  /*52e0*/  FADD.FTZ R61, R61, R60 ;  /* 0x0000003c3d3d7221 */ /* 0x000fe20000010000 */
[----:B------:R-:W-:Y:S02]  /*52f0*/  F2FP.SATFINITE.E4M3.F32.PACK_AB_MERGE_C R178, R65, R64, R7 ;  /* 0x0000004041b2723e */ /* 0x000fe40004807007 */
[----:B------:R-:W-:Y:S01]  /*5300*/  F2FP.SATFINITE.E4M3.F32.PACK_AB_MERGE_C R86, R87, R86, RZ ;  /* 0x000000565756723e */ /* 0x000fe200048070ff */
[----:B------:R-:W-:-:S02]  /*5310*/  FADD.FTZ R64, R64, R61 ;  /* 0x0000003d40407221 */ /* 0x000fc40000010000 */
[----:B------:R-:W0:Y:S01]  /*5320*/  MUFU.EX2 R82, R82 ;  /* 0x0000005200527308 */ /* 0x000e220000000800 */
[----:B---3--:R-:W-:-:S01]  /*5330*/  FADD.FTZ R6, R58, R5 ;  /* 0x000000053a067221 */ /* 0x008fc20000010000 */
[----:B------:R-:W-:Y:S01]  /*5340*/  FADD.FTZ R65, R65, R64 ;  /* 0x0000004041417221 */ /* 0x000fe20000010000 */
[----:B------:R-:W-:-:S03]  /*5350*/  F2FP.SATFINITE.E4M3.F32.PACK_AB_MERGE_C R183, R79, R74, R86 ;  /* 0x0000004a4fb7723e */ /* 0x000fc60004807056 */
[----:B------:R-:W-:Y:S02]  /*5360*/  FADD.FTZ R68, R68, R65 ;  /* 0x0000004144447221 */ /* 0x000fe40000010000 */
[----:B------:R-:W3:Y:S01]  /*5370*/  MUFU.EX2 R83, R83 ;  /* 0x0000005300537308 */ /* 0x000ee20000000800 */
[----:B-1----:R-:W-:-:S01]  /*5380*/  FADD.FTZ R5, R59, R6 ;  /* 0x000000063b057221 */ /* 0x002fc20000010000 */
[----:B------:R-:W-:-:S06]  /*5390*/  FADD.FTZ R69, R69, R68 ;  /* 0x0000004445457221 */ /* 0x000fcc0000010000 */
        /* <DEDUP_REMOVED lines=10> */
[----:B------:R-:W-:Y:S01]  /*5440*/  MUFU.EX2 R2, R2 ;  /* 0x0000000200027308 */ /* 0x000fe20000000800 */
[----:B---3--:R-:W-:-:S07]  /*5450*/  F2FP.SATFINITE.E4M3.F32.PACK_AB_MERGE_C R7, R45, R0, RZ ;  /* 0x000000002d07723e */ /* 0x008fce00048070ff */
[----:B------:R-:W0:Y:S01]  /*5460*/  MUFU.EX2 R41, R41 ;  /* 0x0000002900297308 */ /* 0x000e220000000800 */
[----:B-1----:R-:W-:-:S07]  /*5470*/  FADD.FTZ R6, R70, R5 ;  /* 0x0000000546067221 */ /* 0x002fce0000010000 */
[----:B------:R-:W1:Y:S08]  /*5480*/  MUFU.EX2 R71, R71 ;  /* 0x0000004700477308 */ /* 0x000e700000000800 */
[----:B------:R-:W3:Y:S01]  /*5490*/  MUFU.EX2 R42, R42 ;  /* 0x0000002a002a7308 */ /* 0x000ee20000000800 */
[----:B0-----:R-:W-:Y:S01]  /*54a0*/  F2FP.SATFINITE.E4M3.F32.PACK_AB_MERGE_C R172, R41, R2, R7 ;  /* 0x0000000229ac723e */ /* 0x001fe20004807007 */
[----:B------:R-:W-:Y:S01]  /*54b0*/  FADD.FTZ R2, R2, R69 ;  /* 0x0000004502027221 */ /* 0x000fe20000010000 */
[----:B------:R-:W-:-:S03]  /*54c0*/  IMAD.U32 R7, RZ, RZ, UR39 ;  /* 0x00000027ff077e24 */ /* 0x000fc6000f8e00ff */
        /* <DEDUP_REMOVED lines=8> */
[----:B---3--:R-:W-:-:S07]  /*5550*/  FADD.FTZ R2, R42, R5 ;  /* 0x000000052a027221 */ /* 0x008fce0000010000 */
[----:B------:R-:W3:Y:S01]  /*5560*/  MUFU.EX2 R47, R47 ;  /* 0x0000002f002f7308 */ /* 0x000ee20000000800 */
[----:B0-----:R-:W-:-:S07]  /*5570*/  FADD.FTZ R5, R43, R2 ;  /* 0x000000022b057221 */ /* 0x001fce0000010000 */
[----:B------:R-:W-:Y:S01]  /*5580*/  MUFU.EX2 R44, R44 ;  /* 0x0000002c002c7308 */ /* 0x000fe20000000800 */
[----:B-1----:R-:W-:-:S07]  /*5590*/  FADD.FTZ R0, R46, R5 ;  /* 0x000000052e007221 */ /* 0x002fce0000010000 */
[----:B------:R-:W0:Y:S01]  /*55a0*/  MUFU.EX2 R53, R53 ;  /* 0x0000003500357308 */ /* 0x000e220000000800 */
[C---:B---3--:R-:W-:Y:S01]  /*55b0*/  F2FP.SATFINITE.E4M3.F32.PACK_AB_MERGE_C R46, R47.reuse, R46, RZ ;  /* 0x0000002e2f2e723e */ /* 0x048fe200048070ff */
[----:B------:R-:W-:-:S03]  /*55c0*/  FADD.FTZ R47, R47, R0 ;  /* 0x000000002f2f7221 */ /* 0x000fc60000010000 */
[----:B------:R-:W-:-:S03]  /*55d0*/  F2FP.SATFINITE.E4M3.F32.PACK_AB_MERGE_C R173, R43, R42, R46 ;  /* 0x0000002a2bad723e */ /* 0x000fc6000480702e */
[----:B------:R-:W1:Y:S08]  /*55e0*/  MUFU.EX2 R50, R50 ;  /* 0x0000003200327308 */ /* 0x000e700000000800 */
[----:B------:R-:W-:Y:S01]  /*55f0*/  MUFU.EX2 R40, R40 ;  /* 0x0000002800287308 */ /* 0x000fe20000000800 */
[----:B0-----:R-:W-:-:S07]  /*5600*/  F2FP.SATFINITE.E4M3.F32.PACK_AB_MERGE_C R6, R53, R44, RZ ;  /* 0x0000002c3506723e */ /* 0x001fce00048070ff */
[----:B------:R-:W0:Y:S01]  /*5610*/  MUFU.EX2 R49, R49 ;  /* 0x0000003100317308 */ /* 0x000e220000000800 */
[----:B-1----:R-:W-:-:S07]  /*5620*/  FADD.FTZ R0, R50, R47 ;  /* 0x0000002f32007221 */ /* 0x002fce0000010000 */
[----:B------:R-:W1:Y:S08]  /*5630*/  MUFU.EX2 R51, R51 ;  /* 0x0000003300337308 */ /* 0x000e700000000800 */
[----:B------:R-:W3:Y:S01]  /*5640*/  MUFU.EX2 R54, R54 ;  /* 0x0000003600367308 */ /* 0x000ee20000000800 */
[C---:B0-----:R-:W-:Y:S01]  /*5650*/  F2FP.SATFINITE.E4M3.F32.PACK_AB_MERGE_C R174, R49.reuse, R40, R6 ;  /* 0x0000002831ae723e */ /* 0x041fe20004807006 */
[----:B------:R-:W-:Y:S01]  /*5660*/  FADD.FTZ R40, R40, R45 ;  /* 0x0000002d28287221 */ /* 0x000fe20000010000 */
[----:B------:R-:W0:Y:S03]  /*5670*/  @P6 LDC R6, c[0x0][0x44c] ;  /* 0x00011300ff066b82 */ /* 0x000e260000000800 */
[----:B------:R-:W-:-:S02]  /*5680*/  FADD.FTZ R49, R49, R40 ;  /* 0x0000002831317221 */ /* 0x000fc40000010000 */
[----:B------:R-:W4:Y:S01]  /*5690*/  MUFU.EX2 R55, R55 ;  /* 0x0000003700377308 */ /* 0x000f220000000800 */
[----:B-1----:R-:W-:-:S01]  /*56a0*/  FADD.FTZ R5, R51, R0 ;  /* 0x0000000033057221 */ /* 0x002fc20000010000 */
[----:B------:R-:W-:-:S04]  /*56b0*/  FADD.FTZ R44, R44, R49 ;  /* 0x000000312c2c7221 */ /* 0x000fc80000010000 */
[----:B------:R-:W-:Y:S02]  /*56c0*/  FADD.FTZ R53, R53, R44 ;  /* 0x0000002c35357221 */ /* 0x000fe40000010000 */
[----:B------:R-:W-:Y:S01]  /*56d0*/  MUFU.EX2 R28, R28 ;  /* 0x0000001c001c7308 */ /* 0x000fe20000000800 */
[----:B---3--:R-:W-:-:S07]  /*56e0*/  FADD.FTZ R0, R54, R5 ;  /* 0x0000000536007221 */ /* 0x008fce0000010000 */
[----:B------:R-:W1:Y:S01]  /*56f0*/  MUFU.EX2 R29, R29 ;  /* 0x0000001d001d7308 */ /* 0x000e620000000800 */
[C---:B----4-:R-:W-:Y:S01]  /*5700*/  F2FP.SATFINITE.E4M3.F32.PACK_AB_MERGE_C R54, R55.reuse, R54, RZ ;  /* 0x000000363736723e */ /* 0x050fe200048070ff */
[----:B------:R-:W-:Y:S01]  /*5710*/  FADD.FTZ R55, R55, R0 ;  /* 0x0000000037377221 */ /* 0x000fe20000010000 */
[----:B0-----:R-:W-:Y:S02]  /*5720*/  @P6 IMAD.HI.U32 R6, R6, UR39, RZ ;  /* 0x0000002706066c27 */ /* 0x001fe4000f8e00ff */
[----:B------:R-:W-:-:S03]  /*5730*/  F2FP.SATFINITE.E4M3.F32.PACK_AB_MERGE_C R175, R51, R50, R54 ;  /* 0x0000003233af723e */ /* 0x000fc60004807036 */
[----:B------:R-:W0:Y:S01]  /*5740*/  MUFU.EX2 R26, R26 ;  /* 0x0000001a001a7308 */ /* 0x000e220000000800 */
[----:B--2---:R-:W-:Y:S02]  /*5750*/  @P6 SHF.R.U32.HI R7, RZ, R9, R6 ;  /* 0x00000009ff076219 */ /* 0x004fe40000011606 */
[----:B------:R-:W-:-:S03]  /*5760*/  LOP3.LUT P6, RZ, R17, 0x8, RZ, 0xc0, !PT ;  /* 0x0000000811ff7812 */ /* 0x000fc600078cc0ff */
[----:B------:R-:W-:Y:S02]  /*5770*/  IMAD.IADD R104, R104, 0x1, R7 ;  /* 0x0000000168687824 */ /* 0x000fe400078e0207 */
[----:B------:R-:W-:Y:S01]  /*5780*/  MUFU.EX2 R24, R24 ;  /* 0x0000001800187308 */ /* 0x000fe20000000800 */
[----:B-1----:R-:W-:Y:S01]  /*5790*/  F2FP.SATFINITE.E4M3.F32.PACK_AB_MERGE_C R2, R29, R28, RZ ;  /* 0x0000001c1d02723e */ /* 0x002fe200048070ff */
[----:B------:R-:W-:-:S06]  /*57a0*/  VIADD R7, R105, 0xfffffffe ;  /* 0xfffffffe69077836 */ /* 0x000fcc0000000000 */
        /* <DEDUP_REMOVED lines=14> */
[C---:B-1----:R-:W-:Y:S01]  /*5890*/  F2FP.SATFINITE.E4M3.F32.PACK_AB_MERGE_C R30, R31.reuse, R30, RZ ;  /* 0x0000001e1f1e723e */ /* 0x042fe200048070ff */
        /* <DEDUP_REMOVED lines=15> */
[----:B------:R-:W-:Y:S01]  /*5990*/  FADD.FTZ R2, R37, R2 ;  /* 0x0000000225027221 */ /* 0x000fe20000010000 */
[----:B--2---:R-:W-:-:S01]  /*59a0*/  FADD.FTZ R0, R38, R5 ;  /* 0x0000000526007221 */ /* 0x004fc20000010000 */
[----:B------:R-:W-:-:S05]  /*59b0*/  VIADD R5, R104, UR7 ;  /* 0x0000000768057c36 */ /* 0x000fca0008000000 */
[----:B------:R-:W-:Y:S02]  /*59c0*/  R2UR UR10, R5 ;  /* 0x00000000050a72ca */ /* 0x000fe400000e0000 */
[C---:B0-----:R-:W-:Y:S01]  /*59d0*/  F2FP.SATFINITE.E4M3.F32.PACK_AB_MERGE_C R6, R39.reuse, R38, RZ ;  /* 0x000000262706723e */ /* 0x041fe200048070ff */
[----:B------:R-:W-:-:S03]  /*59e0*/  FADD.FTZ R0, R39, R0 ;  /* 0x0000000027007221 */ /* 0x000fc60000010000 */
[----:B------:R-:W-:Y:S01]  /*59f0*/  F2FP.SATFINITE.E4M3.F32.PACK_AB_MERGE_C R171, R35, R34, R6 ;  /* 0x0000002223ab723e */ /* 0x000fe20004807006 */
[----:B------:R-:W-:Y:S08]  /*5a00*/  @!P6 BRA `(.L_x_8326) ;  /* 0x000000000054e947 */ /* 0x000ff00003800000 */
        /* <DEDUP_REMOVED lines=13> */
.L_x_8327:
[----:B------:R-:W-:Y:S02]  /*5ae0*/  ULDC UR14, c[0x0][0x9e4] ;  /* 0x00027900000e7ab9 */ /* 0x000fe40000000800 */
[----:B------:R-:W-:-:S11]  /*5af0*/  UISETP.NE.AND UP0, UPT, UR14, 0x1, UPT ;  /* 0x000000010e00788c */ /* 0x000fd6000bf05270 */
[----:B------:R-:W-:Y:S02]  /*5b00*/  @UP0 ULDC.64 UR18, c[0x0][0x9e8] ;  /* 0x00027a0000120ab9 */ /* 0x000fe40000000a00 */
[----:B------:R-:W-:-:S04]  /*5b10*/  UIMAD.WIDE.U32 UR6, UR11, UR18, URZ ;  /* 0x000000120b0672a5 */ /* 0x000fc8000f8e003f */
[----:B------:R-:W-:-:S12]  /*5b20*/  @UP0 USHF.R.U32.HI UR11, URZ, UR19, UR7 ;  /* 0x000000133f0b0299 */ /* 0x000fd80008011607 */
.L_x_8328:
[----:B------:R-:W-:-:S04]  /*5b30*/  UIMAD UR11, UR11, UR14, UR14 ;  /* 0x0000000e0b0b72a4 */ /* 0x000fc8000f8e020e */
[----:B------:R-:W-:-:S04]  /*5b40*/  UISETP.LT.AND UP0, UPT, UR10, UR11, UPT ;  /* 0x0000000b0a00728c */ /* 0x000fc8000bf01270 */
[----:B------:R-:W-:-:S12]  /*5b50*/  USEL UR10, UR10, UR11, UP0 ;  /* 0x0000000b0a0a7287 */ /* 0x000fd80008000000 */
.L_x_8326:
        /* <DEDUP_REMOVED lines=47> */
.L_x_8348:
[----:B------:R-:W-:Y:S01]  /*5e50*/  ISETP.NE.AND P2, PT, RZ, UR44, PT ;  /* 0x0000002cff007c0c */ /* 0x000fe2000bf45270 */
[----:B------:R-:W-:-:S04]  /*5e60*/  UISETP.NE.AND UP0, UPT, UR32, 0x1, UPT ;  /* 0x000000012000788c */ /* 0x000fc8000bf05270 */
[----:B------:R-:W-:-:S04]  /*5e70*/  USEL UR46, URZ, 0x1, UP0 ;  /* 0x000000013f2e7887 */ /* 0x000fc80008000000 */
[----:B------:R-:W-:-:S04]  /*5e80*/  ULOP3.LUT UR46, UR33, UR46, URZ, 0x3c, !UPT ;  /* 0x0000002e212e7292 */ /* 0x000fc8000f8e3c3f */
[----:B------:R-:W-:Y:S08]  /*5e90*/  @P2 BRA `(.L_x_8330) ;  /* 0x0000000000382947 */ /* 0x000ff00003800000 */
[----:B------:R-:W-:Y:S05]  /*5ea0*/  @!P0 BRA `(.L_x_8331) ;  /* 0x0000000000048947 */ /* 0x000fea0003800000 */
[----:B------:R-:W-:Y:S01]  /*5eb0*/  BPT.TRAP 0x1 ;  /* 0x000000040000795c */ /* 0x000fe20000300000 */
.L_x_8331:
        /* <DEDUP_REMOVED lines=9> */
.L_x_8332:
[----:B-1----:R-:W-:Y:S05]  /*5f50*/  @P1 BRA `(.L_x_8330) ;  /* 0x0000000000081947 */ /* 0x002fea0003800000 */
[----:B------:R-:W1:Y:S02]  /*5f60*/  SYNCS.PHASECHK.TRANS64.TRYWAIT P1, [UR6+0x22830], R4 ;  /* 0x02283004ff0075a7 */ /* 0x000e640008020146 */
[----:B-1----:R-:W-:Y:S05]  /*5f70*/  @!P1 BRA `(.L_x_8333) ;  /* 0x0000015c005c9947 */ /* 0x002fea0003800000 */
.L_x_8330:
        /* <DEDUP_REMOVED lines=132> */
.L_x_8335:
[----:B------:R-:W-:Y:S01]  /*67c0*/  ULEA UR6, UR32, UR43, 0x3 ;  /* 0x0000002b20067291 */ /* 0x000fe2000f8e183f */
[----:B------:R-:W-:-:S05]  /*67d0*/  IMAD.U32 R4, RZ, RZ, UR33 ;  /* 0x00000021ff047e24 */ /* 0x000fca000f8e00ff */
[----:B------:R-:W-:-:S04]  /*67e0*/  SHF.L.U32 R4, R4, 0x1f, RZ ;  /* 0x0000001f04047819 */ /* 0x000fc800000006ff */
[----:B------:R0:W1:Y:S01]  /*67f0*/  SYNCS.PHASECHK.TRANS64.TRYWAIT P1, [UR6+0x22850], R4 ;  /* 0x02285004ff0075a7 */ /* 0x0000620008020146 */
[----:B------:R-:W-:Y:S05]  /*6800*/  @!P0 BRA `(.L_x_8336) ;  /* 0x0000000000048947 */ /* 0x000fea0003800000 */
[----:B------:R-:W-:Y:S01]  /*6810*/  BPT.TRAP 0x1 ;  /* 0x000000040000795c */ /* 0x000fe20000300000 */
.L_x_8336:
[----:B-1----:R-:W-:Y:S05]  /*6820*/  @P1 BRA `(.L_x_8334) ;  /* 0x0000000000081947 */ /* 0x002fea0003800000 */
[----:B------:R-:W1:Y:S02]  /*6830*/  SYNCS.PHASECHK.TRANS64.TRYWAIT P1, [UR6+0x22850], R4 ;  /* 0x02285004ff0075a7 */ /* 0x000e640008020146 */
[----:B-1----:R-:W-:Y:S05]  /*6840*/  @!P1 BRA `(.L_x_8337) ;  /* 0x0000015400409947 */ /* 0x002fea0003800000 */
.L_x_8334:
        /* <DEDUP_REMOVED lines=36> */
.L_x_8338:
[----:B------:R-:W-:Y:S01]  /*6a90*/  ISETP.NE.AND P2, PT, R193, 0x1, PT ;  /* 0x00000001c100780c */ /* 0x000fe20003f45270 */
[----:B------:R-:W-:Y:S01]  /*6aa0*/  VIADD R8, R23, UR39 ;  /* 0x0000002717087c36 */ /* 0x000fe20008000000 */
[----:B------:R-:W-:Y:S01]  /*6ab0*/  ULEA UR6, UR45, UR43, 0x3 ;  /* 0x0000002b2d067291 */ /* 0x000fe2000f8e183f */
[----:B------:R-:W-:-:S03]  /*6ac0*/  LOP3.LUT P1, RZ, R17, 0x8, RZ, 0xc0, !PT ;  /* 0x0000000811ff7812 */ /* 0x000fc6000782c0ff */
[----:B------:R-:W-:-:S04]  /*6ad0*/  UIADD3 UR6, UR6, 0x22840, URZ ;  /* 0x0002284006067890 */ /* 0x000fc8000fffe03f */
[----:B------:R-:W-:-:S03]  /*6ae0*/  UPRMT UR6, UR42, 0x654, UR6 ;  /* 0x000006542a067896 */ /* 0x000fc60008000006 */
[----:B------:R-:W0:Y:S08]  /*6af0*/  @P2 LDC R9, c[0x0][0x44c] ;  /* 0x00011300ff092b82 */ /* 0x000e300000000800 */
[----:B------:R-:W1:Y:S01]  /*6b00*/  @P2 LDC R11, c[0x0][0x450] ;  /* 0x00011400ff0b2b82 */ /* 0x000e620000000800 */
[----:B------:R-:W-:Y:S01]  /*6b10*/  SYNCS.ARRIVE.TRANS64.RED.A1T0 RZ, [UR6], RZ ;  /* 0x000000ffffff79a7 */ /* 0x000fe20008100406 */
[----:B------:R-:W-:Y:S01]  /*6b20*/  ULOP3.LUT UR6, URZ, UR29, URZ, 0x33, !UPT ;  /* 0x0000001d3f067292 */ /* 0x000fe2000f8e333f */
[----:B0-----:R-:W-:-:S04]  /*6b30*/  @P2 IMAD.HI.U32 R4, R8, R9, RZ ;  /* 0x0000000908042227 */ /* 0x001fc800078e00ff */
[----:B------:R-:W-:Y:S01]  /*6b40*/  IMAD R9, R7, -0xa0, RZ ;  /* 0xffffff6007097824 */ /* 0x000fe200078e02ff */
[----:B-1----:R-:W-:-:S03]  /*6b50*/  @P2 SHF.R.U32.HI R8, RZ, R11, R4 ;  /* 0x0000000bff082219 */ /* 0x002fc60000011604 */
[----:B------:R-:W-:Y:S02]  /*6b60*/  VIADD R11, R9, 0x1 ;  /* 0x00000001090b7836 */ /* 0x000fe40000000000 */
[----:B------:R-:W0:Y:S02]  /*6b70*/  SHFL.IDX PT, R15, R8, RZ, 0x1c1f ;  /* 0x001c1fff080f7589 */ /* 0x000e2400000e0000 */
[----:B------:R-:W-:-:S05]  /*6b80*/  IMAD R4, R22, -0x2, R11 ;  /* 0xfffffffe16047824 */ /* 0x000fca00078e020b */
[----:B------:R-:W-:Y:S01]  /*6b90*/  IADD3 R10, -R19, R4, R18 ;  /* 0x00000004130a7210 */ /* 0x000fe20007ffe112 */
[----:B------:R-:W-:-:S04]  /*6ba0*/  VIADD R4, R4, 0xffffffff ;  /* 0xffffffff04047836 */ /* 0x000fc80000000000 */
        /* <DEDUP_REMOVED lines=17> */
.L_x_8341:
[----:B------:R-:W-:-:S05]  /*6cc0*/  IMAD.U32 R20, RZ, RZ, UR28 ;  /* 0x0000001cff147e24 */ /* 0x000fca000f8e00ff */
[----:B------:R-:W-:-:S13]  /*6cd0*/  ISETP.NE.AND P1, PT, R20, 0x1, PT ;  /* 0x000000011400780c */ /* 0x000fda0003f25270 */
[----:B------:R-:W0:Y:S02]  /*6ce0*/  @P1 LDC.64 R168, c[0x0][0x9e8] ;  /* 0x00027a00ffa81b82 */ /* 0x000e240000000a00 */
[----:B0-----:R-:W-:-:S05]  /*6cf0*/  @P1 IMAD.HI.U32 R14, R15, R168, RZ ;  /* 0x000000a80f0e1227 */ /* 0x001fca00078e00ff */
[----:B------:R-:W-:-:S07]  /*6d00*/  @P1 SHF.R.U32.HI R15, RZ, R169, R14 ;  /* 0x000000a9ff0f1219 */ /* 0x000fce000001160e */
.L_x_8342:
[----:B------:R-:W-:Y:S05]  /*6d10*/  BSYNC B0 ;  /* 0x0000000000007941 */ /* 0x000fea0003800000 */
.L_x_8340:
[----:B------:R-:W-:-:S05]  /*6d20*/  IMAD R15, R15, R20, R4 ;  /* 0x000000140f0f7224 */ /* 0x000fca00078e0204 */
[----:B------:R-:W-:Y:S02]  /*6d30*/  VIADDMNMX R12, R15, R20, R12, PT ;  /* 0x000000140f0c7246 */ /* 0x000fe4000380010c */
[----:B------:R-:W-:-:S07]  /*6d40*/  VIMNMX R13, R13, R15, !PT ;  /* 0x0000000f0d0d7248 */ /* 0x000fce0007fe0100 */
.L_x_8339:
        /* <DEDUP_REMOVED lines=247> */
.L_x_8345:
[----:B------:R-:W-:-:S05]  /*7cc0*/  IMAD.U32 R12, RZ, RZ, UR28 ;  /* 0x0000001cff0c7e24 */ /* 0x000fca000f8e00ff */
[----:B------:R-:W-:-:S13]  /*7cd0*/  ISETP.NE.AND P6, PT, R12, 0x1, PT ;  /* 0x000000010c00780c */ /* 0x000fda0003fc5270 */
[----:B------:R-:W0:Y:S02]  /*7ce0*/  @P6 LDC.64 R8, c[0x0][0x9e8] ;  /* 0x00027a00ff086b82 */ /* 0x000e240000000a00 */
[----:B0-----:R-:W-:-:S05]  /*7cf0*/  @P6 IMAD.HI.U32 R8, R13, R8, RZ ;  /* 0x000000080d086227 */ /* 0x001fca00078e00ff */
[----:B------:R-:W-:-:S07]  /*7d00*/  @P6 SHF.R.U32.HI R13, RZ, R9, R8 ;  /* 0x00000009ff0d6219 */ /* 0x000fce0000011608 */
.L_x_8346:
[----:B------:R-:W-:Y:S05]  /*7d10*/  BSYNC B0 ;  /* 0x0000000000007941 */ /* 0x000fea0003800000 */
.L_x_8344:
[----:B------:R-:W-:-:S05]  /*7d20*/  IMAD R4, R13, R12, R4 ;  /* 0x0000000c0d047224 */ /* 0x000fca00078e0204 */
[----:B------:R-:W-:Y:S02]  /*7d30*/  VIADDMNMX R11, R4, R12, R11, PT ;  /* 0x0000000c040b7246 */ /* 0x000fe4000380010b */
[----:B------:R-:W-:-:S07]  /*7d40*/  VIMNMX R10, R10, R4, !PT ;  /* 0x000000040a0a7248 */ /* 0x000fce0007fe0100 */
.L_x_8343:
[----:B------:R-:W-:Y:S02]  /*7d50*/  ISETP.GT.AND P1, PT, R10, 0x20, !P1 ;  /* 0x000000200a00780c */ /* 0x000fe40004f24270 */
        /* <DEDUP_REMOVED lines=131> */
[----:B0-----:R-:W-:Y:S01]  /*8590*/  FMNMX.FTZ R4, R12, R13, !PT ;  /* 0x0000000d0c047209 */ /* 0x001fe20007810000 */
[----:B------:R-:W-:Y:S01]  /*85a0*/  IMAD.U32 R13, RZ, RZ, UR40 ;  /* 0x00000028ff0d7e24 */ /* 0x000fe2000f8e00ff */
        /* <DEDUP_REMOVED lines=66> */
[----:B------:R-:W-:Y:S02]  /*89d0*/  FMNMX.FTZ R154, R169, R6, !PT ;  /* 0x00000006a99a7209 */ /* 0x000fe40007810000 */
[----:B------:R-:W-:Y:S02]  /*89e0*/  FSEL R8, R8, RZ, P1 ;  /* 0x000000ff08087208 */ /* 0x000fe40000800000 */
[----:B------:R-:W-:-:S03]  /*89f0*/  ISETP.LT.OR P2, PT, R11, 0x9a, P2 ;  /* 0x0000009a0b00780c */ /* 0x000fc60001741670 */
[--C-:B------:R-:W-:Y:S01]  /*8a00*/  FFMA.FTZ R12, R153, UR40, -R8.reuse ;  /* 0x00000028990c7c23 */ /* 0x100fe20008010808 */
[----:B------:R-:W-:Y:S01]  /*8a10*/  FMNMX.FTZ R153, R155, R154, !PT ;  /* 0x0000009a9b997209 */ /* 0x000fe20007810000 */
[--C-:B------:R-:W-:Y:S01]  /*8a20*/  FFMA.FTZ R10, R108, UR40, -R8.reuse ;  /* 0x000000286c0a7c23 */ /* 0x100fe20008010808 */
[----:B------:R-:W-:-:S01]  /*8a30*/  FFMA.FTZ R11, R109, UR40, -R8 ;  /* 0x000000286d0b7c23 */ /* 0x000fc20008010808 */
        /* <DEDUP_REMOVED lines=47> */
[----:B------:R-:W-:Y:S01]  /*8d30*/  MUFU.EX2 R9, R9 ;  /* 0x0000000900097308 */ /* 0x000fe20000000800 */
[----:B------:R-:W-:-:S02]  /*8d40*/  FSEL R116, R4, RZ, P1 ;  /* 0x000000ff04747208 */ /* 0x000fc40000800000 */
[----:B------:R-:W-:-:S03]  /*8d50*/  FMNMX.FTZ R154, R150, R153, !PT ;  /* 0x00000099969a7209 */ /* 0x000fc60007810000 */
[----:B------:R-:W-:Y:S01]  /*8d60*/  FADD.FTZ R116, -R116, R5 ;  /* 0x0000000574747221 */ /* 0x000fe20000010100 */
        /* <DEDUP_REMOVED lines=35> */
[----:B------:R-:W-:Y:S01]  /*8fa0*/  FMNMX.FTZ R108, R102, R109, !PT ;  /* 0x0000006d666c7209 */ /* 0x000fe20007810000 */
[--C-:B------:R-:W-:Y:S01]  /*8fb0*/  FFMA.FTZ R109, R113, UR40, -R8.reuse ;  /* 0x00000028716d7c23 */ /* 0x100fe20008010808 */
[----:B------:R-:W-:-:S02]  /*8fc0*/  FFMA.FTZ R113, R117, UR40, -R8 ;  /* 0x0000002875717c23 */ /* 0x000fc40008010808 */
[----:B------:R-:W-:Y:S01]  /*8fd0*/  FMNMX.FTZ R153, R103, R108, !PT ;  /* 0x0000006c67997209 */ /* 0x000fe20007810000 */
[----:B------:R-:W-:Y:S04]  /*8fe0*/  MUFU.EX2 R145, R145 ;  /* 0x0000009100917308 */ /* 0x000fe80000000800 */
[----:B------:R-:W0:Y:S04]  /*8ff0*/  SHFL.BFLY PT, R154, R153, 0x2, 0x1f ;  /* 0x0c401f00999a7f89 */ /* 0x000e2800000e0000 */
[----:B------:R1:W-:Y:S08]  /*9000*/  MUFU.EX2 R108, R156 ;  /* 0x0000009c006c7308 */ /* 0x0003f00000000800 */
[----:B------:R-:W-:Y:S08]  /*9010*/  MUFU.EX2 R148, R148 ;  /* 0x0000009400947308 */ /* 0x000ff00000000800 */
[----:B------:R-:W-:Y:S01]  /*9020*/  MUFU.EX2 R149, R149 ;  /* 0x0000009500957308 */ /* 0x000fe20000000800 */
[----:B0-----:R-:W-:Y:S01]  /*9030*/  FMNMX.FTZ R154, R153, R154, !PT ;  /* 0x0000009a999a7209 */ /* 0x001fe20007810000 */
[----:B------:R-:W-:Y:S01]  /*9040*/  FFMA.FTZ R153, R101, UR40, -R8 ;  /* 0x0000002865997c23 */ /* 0x000fe20008010808 */
[----:B------:R-:W-:-:S05]  /*9050*/  IMAD.U32 R101, RZ, RZ, UR40 ;  /* 0x00000028ff657e24 */ /* 0x000fca000f8e00ff */
[----:B------:R-:W-:Y:S01]  /*9060*/  MUFU.EX2 R120, R120 ;  /* 0x0000007800787308 */ /* 0x000fe20000000800 */
[----:B------:R-:W0:Y:S07]  /*9070*/  SHFL.BFLY PT, R117, R154, 0x1, 0x1f ;  /* 0x0c201f009a757f89 */ /* 0x000e2e00000e0000 */
[----:B------:R2:W-:Y:S08]  /*9080*/  MUFU.EX2 R5, R153 ;  /* 0x0000009900057308 */ /* 0x0005f00000000800 */
[----:B------:R-:W-:Y:S08]  /*9090*/  MUFU.EX2 R121, R121 ;  /* 0x0000007900797308 */ /* 0x000ff00000000800 */
[----:B------:R-:W-:Y:S01]  /*90a0*/  MUFU.EX2 R124, R124 ;  /* 0x0000007c007c7308 */ /* 0x000fe20000000800 */
[----:B0-----:R-:W-:Y:S01]  /*90b0*/  FMNMX.FTZ R8, R154, R117, !PT ;  /* 0x000000759a087209 */ /* 0x001fe20007810000 */
[----:B------:R-:W-:-:S03]  /*90c0*/  FMUL.FTZ R154, R116, UR40 ;  /* 0x00000028749a7c20 */ /* 0x000fc60008410000 */
[C---:B------:R-:W-:Y:S01]  /*90d0*/  FSETP.NEU.FTZ.AND P1, PT, R8.reuse, -INF , PT ;  /* 0xff8000000800780b */ /* 0x040fe20003f3d000 */
[----:B------:R-:W-:-:S02]  /*90e0*/  FFMA.FTZ R101, R8, R101, -8 ;  /* 0xc100000008657423 */ /* 0x000fc40000010065 */
[----:B------:R-:W0:Y:S01]  /*90f0*/  MUFU.EX2 R154, R154 ;  /* 0x0000009a009a7308 */ /* 0x000e220000000800 */
[----:B------:R-:W-:Y:S02]  /*9100*/  FSEL R157, R8, RZ, P1 ;  /* 0x000000ff089d7208 */ /* 0x000fe40000800000 */
[----:B------:R-:W-:-:S03]  /*9110*/  FSEL R116, R101, RZ, P1 ;  /* 0x000000ff65747208 */ /* 0x000fc60000800000 */
[----:B------:R-:W-:Y:S02]  /*9120*/  FADD.FTZ R157, -R157, R6 ;  /* 0x000000069d9d7221 */ /* 0x000fe40000010100 */
[----:B------:R-:W-:-:S01]  /*9130*/  FFMA.FTZ R117, R158, UR40, -R116 ;  /* 0x000000289e757c23 */ /* 0x000fc20008010874 */
[--C-:B------:R-:W-:Y:S01]  /*9140*/  FFMA.FTZ R158, R159, UR40, -R116.reuse ;  /* 0x000000289f9e7c23 */ /* 0x100fe20008010874 */
[----:B------:R-:W-:-:S01]  /*9150*/  FFMA.FTZ R159, R126, UR40, -R116 ;  /* 0x000000287e9f7c23 */ /* 0x000fc20008010874 */
[--C-:B------:R-:W-:Y:S01]  /*9160*/  FFMA.FTZ R101, R169, UR40, -R116.reuse ;  /* 0x00000028a9657c23 */ /* 0x100fe20008010874 */
[----:B------:R-:W-:Y:S01]  /*9170*/  FMUL.FTZ R126, R157, UR40 ;  /* 0x000000289d7e7c20 */ /* 0x000fe20008410000 */
[--C-:B-1----:R-:W-:Y:S01]  /*9180*/  FFMA.FTZ R156, R155, UR40, -R116.reuse ;  /* 0x000000289b9c7c23 */ /* 0x102fe20008010874 */
[----:B------:R-:W-:Y:S01]  /*9190*/  MUFU.EX2 R117, R117 ;  /* 0x0000007500757308 */ /* 0x000fe20000000800 */
[----:B--2---:R-:W-:-:S01]  /*91a0*/  FFMA.FTZ R153, R162, UR40, -R116 ;  /* 0x00000028a2997c23 */ /* 0x004fc20008010874 */
[----:B------:R-:W-:Y:S01]  /*91b0*/  FFMA.FTZ R160, R163, UR40, -R116 ;  /* 0x00000028a3a07c23 */ /* 0x000fe20008010874 */
[----:B0-----:R-:W-:-:S01]  /*91c0*/  FFMA.FTZ R157, R154, R2, R9 ;  /* 0x000000029a9d7223 */ /* 0x001fc20000010009 */
        /* <DEDUP_REMOVED lines=34> */
[----:B------:R-:W-:-:S02]  /*93f0*/  FFMA.FTZ R103, R103, UR40, -R116 ;  /* 0x0000002867677c23 */ /* 0x000fc40008010874 */
[----:B------:R-:W3:Y:S08]  /*9400*/  MUFU.EX2 R153, R153 ;  /* 0x0000009900997308 */ /* 0x000ef00000000800 */
[----:B------:R0:W-:Y:S08]  /*9410*/  MUFU.EX2 R6, R159 ;  /* 0x0000009f00067308 */ /* 0x0001f00000000800 */
[----:B------:R-:W4:Y:S01]  /*9420*/  MUFU.EX2 R160, R160 ;  /* 0x000000a000a07308 */ /* 0x000f220000000800 */
[----:B0-----:R-:W-:-:S01]  /*9430*/  FFMA.FTZ R159, R126, R0, R101 ;  /* 0x000000007e9f7223 */ /* 0x001fc20000010065 */
[----:B------:R-:W-:-:S03]  /*9440*/  FADD.FTZ R0, R12, R157 ;  /* 0x0000009d0c007221 */ /* 0x000fc60000010000 */
[----:B-1----:R-:W-:Y:S01]  /*9450*/  FADD.FTZ R2, R156, R159 ;  /* 0x0000009f9c027221 */ /* 0x002fe20000010000 */
[----:B------:R-:W-:-:S02]  /*9460*/  FADD.FTZ R157, R13, R0 ;  /* 0x000000000d9d7221 */ /* 0x000fc40000010000 */
[----:B------:R-:W0:Y:S01]  /*9470*/  MUFU.EX2 R155, R155 ;  /* 0x0000009b009b7308 */ /* 0x000e220000000800 */
[----:B------:R-:W-:-:S01]  /*9480*/  FADD.FTZ R159, R117, R2 ;  /* 0x00000002759f7221 */ /* 0x000fc20000010000 */
[----:B------:R-:W-:-:S03]  /*9490*/  FADD.FTZ R0, R14, R157 ;  /* 0x0000009d0e007221 */ /* 0x000fc60000010000 */
[----:B--2---:R-:W-:Y:S01]  /*94a0*/  FADD.FTZ R2, R158, R159 ;  /* 0x0000009f9e027221 */ /* 0x004fe20000010000 */
[----:B------:R-:W-:-:S02]  /*94b0*/  FADD.FTZ R157, R15, R0 ;  /* 0x000000000f9d7221 */ /* 0x000fc40000010000 */
[----:B------:R-:W1:Y:S01]  /*94c0*/  MUFU.EX2 R162, R162 ;  /* 0x000000a200a27308 */ /* 0x000e620000000800 */
[----:B---3--:R-:W-:-:S01]  /*94d0*/  FADD.FTZ R159, R153, R2 ;  /* 0x00000002999f7221 */ /* 0x008fc20000010000 */
[----:B------:R-:W-:-:S03]  /*94e0*/  FADD.FTZ R0, R20, R157 ;  /* 0x0000009d14007221 */ /* 0x000fc60000010000 */
[----:B----4-:R-:W-:Y:S01]  /*94f0*/  FADD.FTZ R2, R160, R159 ;  /* 0x0000009fa0027221 */ /* 0x010fe20000010000 */
[----:B------:R-:W-:-:S02]  /*9500*/  FADD.FTZ R157, R21, R0 ;  /* 0x00000000159d7221 */ /* 0x000fc40000010000 */
        /* <DEDUP_REMOVED lines=105> */
[----:B------:R-:W1:Y:S08]  /*9ba0*/  MUFU.EX2 R97, R97 ;  /* 0x0000006100617308 */ /* 0x000e700000000800 */
[----:B------:R2:W3:Y:S01]  /*9bb0*/  MUFU.EX2 R95, R99 ;  /* 0x00000063005f7308 */ /* 0x0004e20000000800 */
[----:B0-----:R-:W-:-:S07]  /*9bc0*/  FADD.FTZ R2, R94, R159 ;  /* 0x0000009f5e027221 */ /* 0x001fce0000010000 */
[----:B------:R-:W0:Y:S01]  /*9bd0*/  MUFU.EX2 R100, R100 ;  /* 0x0000006400647308 */ /* 0x000e220000000800 */
[----:B--2---:R-:W-:-:S04]  /*9be0*/  FADD.FTZ R99, R93, R0 ;  /* 0x000000005d637221 */ /* 0x004fc80000010000 */
[----:B------:R-:W-:-:S03]  /*9bf0*/  FADD.FTZ R0, R96, R99 ;  /* 0x0000006360007221 */ /* 0x000fc60000010000 */
[----:B------:R-:W2:Y:S01]  /*9c00*/  MUFU.EX2 R161, R102 ;  /* 0x0000006600a17308 */ /* 0x000ea20000000800 */
[----:B-1----:R-:W-:-:S01]  /*9c10*/  FADD.FTZ R99, R97, R0 ;  /* 0x0000000061637221 */ /* 0x002fc20000010000 */
[----:B---3--:R-:W-:-:S06]  /*9c20*/  FADD.FTZ R2, R95, R2 ;  /* 0x000000025f027221 */ /* 0x008fcc0000010000 */
[----:B------:R-:W1:Y:S01]  /*9c30*/  MUFU.EX2 R103, R103 ;  /* 0x0000006700677308 */ /* 0x000e620000000800 */
[----:B0-----:R-:W-:-:S01]  /*9c40*/  FADD.FTZ R0, R100, R99 ;  /* 0x0000006364007221 */ /* 0x001fc20000010000 */
[----:B--2---:R-:W-:-:S03]  /*9c50*/  FADD.FTZ R98, R161, R2 ;  /* 0x00000002a1627221 */ /* 0x004fc60000010000 */
[----:B------:R-:W-:Y:S01]  /*9c60*/  FADD.FTZ R2, R5, R0 ;  /* 0x0000000005027221 */ /* 0x000fe20000010000 */
[----:B-1----:R-:W-:-:S01]  /*9c70*/  FADD.FTZ R0, R103, R98 ;  /* 0x0000006267007221 */ /* 0x002fc20000010000 */
[----:B------:R-:W-:Y:S06]  /*9c80*/  @!P0 BRA `(.L_x_8347) ;  /* 0x0000000000048947 */ /* 0x000fec0003800000 */
[----:B------:R-:W-:Y:S01]  /*9c90*/  BPT.TRAP 0x1 ;  /* 0x000000040000795c */ /* 0x000fe20000300000 */
.L_x_8347:
        /* <DEDUP_REMOVED lines=115> */
.L_x_8329:
        /* <DEDUP_REMOVED lines=25> */
.L_x_8350:
[----:B------:R-:W-:Y:S02]  /*a560*/  ULDC UR14, c[0x0][0x9e4] ;  /* 0x00027900000e7ab9 */ /* 0x000fe40000000800 */
[----:B------:R-:W-:-:S11]  /*a570*/  UISETP.NE.AND UP0, UPT, UR14, 0x1, UPT ;  /* 0x000000010e00788c */ /* 0x000fd6000bf05270 */
[----:B------:R-:W-:Y:S02]  /*a580*/  @UP0 ULDC.64 UR18, c[0x0][0x9e8] ;  /* 0x00027a0000120ab9 */ /* 0x000fe40000000a00 */
[----:B------:R-:W-:-:S04]  /*a590*/  UIMAD.WIDE.U32 UR6, UR10, UR18, URZ ;  /* 0x000000120a0672a5 */ /* 0x000fc8000f8e003f */
[----:B------:R-:W-:-:S12]  /*a5a0*/  @UP0 USHF.R.U32.HI UR10, URZ, UR19, UR7 ;  /* 0x000000133f0a0299 */ /* 0x000fd80008011607 */
.L_x_8351:
[----:B------:R-:W-:-:S04]  /*a5b0*/  UIMAD UR10, UR10, UR14, URZ ;  /* 0x0000000e0a0a72a4 */ /* 0x000fc8000f8e023f */
[----:B------:R-:W-:-:S04]  /*a5c0*/  UISETP.LT.AND UP0, UPT, UR11, UR10, UPT ;  /* 0x0000000a0b00728c */ /* 0x000fc8000bf01270 */
[----:B------:R-:W-:-:S12]  /*a5d0*/  USEL UR11, UR11, UR10, !UP0 ;  /* 0x0000000a0b0b7287 */ /* 0x000fd8000c000000 */
.L_x_8349:
        /* <DEDUP_REMOVED lines=12> */
.L_x_8363:
[----:B------:R-:W-:Y:S01]  /*a6a0*/  ISETP.NE.AND P2, PT, RZ, UR44, PT ;  /* 0x0000002cff007c0c */ /* 0x000fe2000bf45270 */
[----:B------:R-:W-:-:S04]  /*a6b0*/  UISETP.NE.AND UP0, UPT, UR29, 0x1, UPT ;  /* 0x000000011d00788c */ /* 0x000fc8000bf05270 */
[----:B------:R-:W-:-:S04]  /*a6c0*/  USEL UR46, URZ, 0x1, UP0 ;  /* 0x000000013f2e7887 */ /* 0x000fc80008000000 */
[----:B------:R-:W-:-:S04]  /*a6d0*/  ULOP3.LUT UR46, UR30, UR46, URZ, 0x3c, !UPT ;  /* 0x0000002e1e2e7292 */ /* 0x000fc8000f8e3c3f */
[----:B------:R-:W-:Y:S08]  /*a6e0*/  @P2 BRA `(.L_x_8353) ;  /* 0x0000000000382947 */ /* 0x000ff00003800000 */
[----:B------:R-:W-:Y:S05]  /*a6f0*/  @!P0 BRA `(.L_x_8354) ;  /* 0x0000000000048947 */ /* 0x000fea0003800000 */
[----:B------:R-:W-:Y:S01]  /*a700*/  BPT.TRAP 0x1 ;  /* 0x000000040000795c */ /* 0x000fe20000300000 */
.L_x_8354:
        /* <DEDUP_REMOVED lines=9> */
.L_x_8355:
[----:B-1----:R-:W-:Y:S05]  /*a7a0*/  @P1 BRA `(.L_x_8353) ;  /* 0x0000000000081947 */ /* 0x002fea0003800000 */
[----:B------:R-:W1:Y:S02]  /*a7b0*/  SYNCS.PHASECHK.TRANS64.TRYWAIT P1, [UR6+0x22830], R4 ;  /* 0x02283004ff0075a7 */ /* 0x000e640008020146 */
[----:B-1----:R-:W-:Y:S05]  /*a7c0*/  @!P1 BRA `(.L_x_8356) ;  /* 0x0000011400789947 */ /* 0x002fea0003800000 */
.L_x_8353:
        /* <DEDUP_REMOVED lines=132> */
.L_x_8358:
[----:B------:R-:W-:Y:S01]  /*b010*/  ULEA UR6, UR29, UR43, 0x3 ;  /* 0x0000002b1d067291 */ /* 0x000fe2000f8e183f */
[----:B------:R-:W-:-:S05]  /*b020*/  IMAD.U32 R4, RZ, RZ, UR30 ;  /* 0x0000001eff047e24 */ /* 0x000fca000f8e00ff */
[----:B------:R-:W-:-:S04]  /*b030*/  SHF.L.U32 R4, R4, 0x1f, RZ ;  /* 0x0000001f04047819 */ /* 0x000fc800000006ff */
[----:B------:R0:W1:Y:S01]  /*b040*/  SYNCS.PHASECHK.TRANS64.TRYWAIT P1, [UR6+0x22850], R4 ;  /* 0x02285004ff0075a7 */ /* 0x0000620008020146 */
[----:B------:R-:W-:Y:S05]  /*b050*/  @!P0 BRA `(.L_x_8359) ;  /* 0x0000000000048947 */ /* 0x000fea0003800000 */
[----:B------:R-:W-:Y:S01]  /*b060*/  BPT.TRAP 0x1 ;  /* 0x000000040000795c */ /* 0x000fe20000300000 */
.L_x_8359:
[----:B-1----:R-:W-:Y:S05]  /*b070*/  @P1 BRA `(.L_x_8357) ;  /* 0x0000000000081947 */ /* 0x002fea0003800000 */
[----:B------:R-:W1:Y:S02]  /*b080*/  SYNCS.PHASECHK.TRANS64.TRYWAIT P1, [UR6+0x22850], R4 ;  /* 0x02285004ff0075a7 */ /* 0x000e640008020146 */
[----:B-1----:R-:W-:Y:S05]  /*b090*/  @!P1 BRA `(.L_x_8360) ;  /* 0x0000010c005c9947 */ /* 0x002fea0003800000 */
.L_x_8357:
        /* <DEDUP_REMOVED lines=36> */
.L_x_8361:
        /* <DEDUP_REMOVED lines=96> */
[----:B------:R-:W-:Y:S02]  /*b8e0*/  IMAD.U32 R157, RZ, RZ, UR40 ;  /* 0x00000028ff9d7e24 */ /* 0x000fe4000f8e00ff */
[--C-:B------:R-:W-:Y:S01]  /*b8f0*/  FFMA.FTZ R11, R153, UR40, -R168.reuse ;  /* 0x00000028990b7c23 */ /* 0x100fe200080108a8 */
[----:B------:R-:W-:Y:S01]  /*b900*/  FMUL.FTZ R12, R5, UR40 ;  /* 0x00000028050c7c20 */ /* 0x000fe20008410000 */
[----:B------:R-:W-:Y:S01]  /*b910*/  FFMA.FTZ R153, R101, UR40, -R168 ;  /* 0x0000002865997c23 */ /* 0x000fe200080108a8 */
[----:B------:R-:W-:-:S01]  /*b920*/  FADD.FTZ R5, -R8, R9 ;  /* 0x0000000908057221 */ /* 0x000fc20000010100 */
[----:B------:R-:W-:Y:S01]  /*b930*/  FFMA.FTZ R20, R136, UR40, -R168 ;  /* 0x0000002888147c23 */ /* 0x000fe200080108a8 */
[----:B------:R-:W-:-:S01]  /*b940*/  FFMA.FTZ R101, R8, R157, -8 ;  /* 0xc100000008657423 */ /* 0x000fc2000001009d */
[--C-:B------:R-:W-:Y:S01]  /*b950*/  FFMA.FTZ R136, R140, UR40, -R168.reuse ;  /* 0x000000288c887c23 */ /* 0x100fe200080108a8 */
[----:B------:R-:W-:-:S01]  /*b960*/  FFMA.FTZ R140, R144, UR40, -R168 ;  /* 0x00000028908c7c23 */ /* 0x000fc200080108a8 */
[--C-:B------:R-:W-:Y:S01]  /*b970*/  FFMA.FTZ R6, R152, UR40, -R168.reuse ;  /* 0x0000002898067c23 */ /* 0x100fe200080108a8 */
[----:B------:R-:W-:-:S01]  /*b980*/  FFMA.FTZ R144, R148, UR40, -R168 ;  /* 0x0000002894907c23 */ /* 0x000fc200080108a8 */
[----:B------:R-:W-:Y:S01]  /*b990*/  FMUL.FTZ R5, R5, UR40 ;  /* 0x0000002805057c20 */ /* 0x000fe20008410000 */
[----:B------:R-:W-:-:S01]  /*b9a0*/  FFMA.FTZ R148, R154, UR40, -R101 ;  /* 0x000000289a947c23 */ /* 0x000fc20008010865 */
[----:B------:R-:W-:Y:S01]  /*b9b0*/  FFMA.FTZ R155, R155, UR40, -R101 ;  /* 0x000000289b9b7c23 */ /* 0x000fe20008010865 */
        /* <DEDUP_REMOVED lines=12> */
[--C-:B------:R-:W-:Y:S01]  /*ba80*/  FFMA.FTZ R161, R167, UR40, -R101.reuse ;  /* 0x00000028a7a17c23 */ /* 0x100fe20008010865 */
        /* <DEDUP_REMOVED lines=73> */
[--C-:B------:R-:W-:Y:S01]  /*bf20*/  FFMA.FTZ R102, R102, UR40, -R101.reuse ;  /* 0x0000002866667c23 */ /* 0x100fe20008010865 */
        /* <DEDUP_REMOVED lines=130> */
[----:B------:R-:W0:Y:S08]  /*c750*/  MUFU.EX2 R97, R97 ;  /* 0x0000006100617308 */ /* 0x000e300000000800 */
[----:B------:R2:W3:Y:S01]  /*c760*/  MUFU.EX2 R95, R99 ;  /* 0x00000063005f7308 */ /* 0x0004e20000000800 */
[----:B-1----:R-:W-:-:S07]  /*c770*/  FADD.FTZ R2, R94, R165 ;  /* 0x000000a55e027221 */ /* 0x002fce0000010000 */
[----:B------:R-:W1:Y:S01]  /*c780*/  MUFU.EX2 R100, R100 ;  /* 0x0000006400647308 */ /* 0x000e620000000800 */
[----:B--2---:R-:W-:-:S04]  /*c790*/  FADD.FTZ R99, R93, R0 ;  /* 0x000000005d637221 */ /* 0x004fc80000010000 */
[----:B------:R-:W-:-:S03]  /*c7a0*/  FADD.FTZ R0, R96, R99 ;  /* 0x0000006360007221 */ /* 0x000fc60000010000 */
[----:B------:R-:W2:Y:S01]  /*c7b0*/  MUFU.EX2 R167, R102 ;  /* 0x0000006600a77308 */ /* 0x000ea20000000800 */
[----:B0-----:R-:W-:-:S01]  /*c7c0*/  FADD.FTZ R99, R97, R0 ;  /* 0x0000000061637221 */ /* 0x001fc20000010000 */
[----:B---3--:R-:W-:-:S06]  /*c7d0*/  FADD.FTZ R2, R95, R2 ;  /* 0x000000025f027221 */ /* 0x008fcc0000010000 */
        /* <DEDUP_REMOVED lines=8> */
.L_x_8362:
        /* <DEDUP_REMOVED lines=114> */
[----:B------:R-:W-:Y:S06]  /*cf80*/  @P1 BRA `(.L_x_8363) ;  /* 0xffffffd400c41947 */ /* 0x000fec000383ffff */
.L_x_8352:
        /* <DEDUP_REMOVED lines=9> */
.L_x_8383:
        /* <DEDUP_REMOVED lines=9> */
.L_x_8366:
[----:B------:R-:W-:Y:S01]  /*d0b0*/  ULEA UR6, UR45, UR43, 0x3 ;  /* 0x0000002b2d067291 */ /* 0x000fe2000f8e183f */
[----:B------:R-:W-:-:S05]  /*d0c0*/  IMAD.U32 R4, RZ, RZ, UR46 ;  /* 0x0000002eff047e24 */ /* 0x000fca000f8e00ff */
[----:B------:R-:W-:-:S04]  /*d0d0*/  SHF.L.U32 R4, R4, 0x1f, RZ ;  /* 0x0000001f04047819 */ /* 0x000fc800000006ff */
[----:B------:R0:W1:Y:S01]  /*d0e0*/  SYNCS.PHASECHK.TRANS64.TRYWAIT P1, [UR6+0x22830], R4 ;  /* 0x02283004ff0075a7 */ /* 0x0000620008020146 */
[----:B------:R-:W-:Y:S05]  /*d0f0*/  @!P0 BRA `(.L_x_8367) ;  /* 0x0000000000048947 */ /* 0x000fea0003800000 */
[----:B------:R-:W-:Y:S01]  /*d100*/  BPT.TRAP 0x1 ;  /* 0x000000040000795c */ /* 0x000fe20000300000 */
.L_x_8367:
[----:B-1----:R-:W-:Y:S05]  /*d110*/  @P1 BRA `(.L_x_8365) ;  /* 0x0000000000081947 */ /* 0x002fea0003800000 */
[----:B------:R-:W1:Y:S02]  /*d120*/  SYNCS.PHASECHK.TRANS64.TRYWAIT P1, [UR6+0x22830], R4 ;  /* 0x02283004ff0075a7 */ /* 0x000e640008020146 */
[----:B-1----:R-:W-:Y:S05]  /*d130*/  @!P1 BRA `(.L_x_8368) ;  /* 0x000000ec004c9947 */ /* 0x002fea0003800000 */
.L_x_8365:
        /* <DEDUP_REMOVED lines=129> */
.L_x_8370:
[----:B------:R-:W-:Y:S01]  /*d950*/  ULEA UR6, UR31, UR43, 0x3 ;  /* 0x0000002b1f067291 */ /* 0x000fe2000f8e183f */
[----:B------:R-:W-:-:S05]  /*d960*/  IMAD.U32 R4, RZ, RZ, UR32 ;  /* 0x00000020ff047e24 */ /* 0x000fca000f8e00ff */
[----:B------:R-:W-:-:S04]  /*d970*/  SHF.L.U32 R4, R4, 0x1f, RZ ;  /* 0x0000001f04047819 */ /* 0x000fc800000006ff */
[----:B------:R0:W1:Y:S01]  /*d980*/  SYNCS.PHASECHK.TRANS64.TRYWAIT P1, [UR6+0x22850], R4 ;  /* 0x02285004ff0075a7 */ /* 0x0000620008020146 */
[----:B------:R-:W-:Y:S05]  /*d990*/  @!P0 BRA `(.L_x_8371) ;  /* 0x0000000000048947 */ /* 0x000fea0003800000 */
[----:B------:R-:W-:Y:S01]  /*d9a0*/  BPT.TRAP 0x1 ;  /* 0x000000040000795c */ /* 0x000fe20000300000 */
.L_x_8371:
[----:B-1----:R-:W-:Y:S05]  /*d9b0*/  @P1 BRA `(.L_x_8369) ;  /* 0x0000000000081947 */ /* 0x002fea0003800000 */
[----:B------:R-:W1:Y:S02]  /*d9c0*/  SYNCS.PHASECHK.TRANS64.TRYWAIT P1, [UR6+0x22850], R4 ;  /* 0x02285004ff0075a7 */ /* 0x000e640008020146 */
[----:B-1----:R-:W-:Y:S05]  /*d9d0*/  @!P1 BRA `(.L_x_8372) ;  /* 0x000000e4003c9947 */ /* 0x002fea0003800000 */
.L_x_8369:
        /* <DEDUP_REMOVED lines=36> */
.L_x_8373:
[----:B------:R-:W-:Y:S01]  /*dc20*/  ISETP.NE.AND P2, PT, R193, 0x1, PT ;  /* 0x00000001c100780c */ /* 0x000fe20003f45270 */
[----:B------:R-:W-:Y:S01]  /*dc30*/  VIADD R8, R23, UR39 ;  /* 0x0000002717087c36 */ /* 0x000fe20008000000 */
[----:B------:R-:W-:Y:S01]  /*dc40*/  ULEA UR6, UR45, UR43, 0x3 ;  /* 0x0000002b2d067291 */ /* 0x000fe2000f8e183f */
[----:B------:R-:W-:-:S03]  /*dc50*/  LOP3.LUT P1, RZ, R17, 0x8, RZ, 0xc0, !PT ;  /* 0x0000000811ff7812 */ /* 0x000fc6000782c0ff */
        /* <DEDUP_REMOVED lines=8> */
[----:B------:R-:W-:-:S04]  /*dce0*/  IMAD R9, R7, -0xa0, RZ ;  /* 0xffffff6007097824 */ /* 0x000fc800078e02ff */
[----:B------:R-:W0:Y:S01]  /*dcf0*/  SHFL.IDX PT, R15, R8, RZ, 0x1c1f ;  /* 0x001c1fff080f7589 */ /* 0x000e2200000e0000 */
[----:B------:R-:W-:-:S04]  /*dd00*/  VIADD R11, R9, 0x1 ;  /* 0x00000001090b7836 */ /* 0x000fc80000000000 */
        /* <DEDUP_REMOVED lines=20> */
.L_x_8376:
[----:B------:R-:W-:-:S05]  /*de50*/  IMAD.U32 R20, RZ, RZ, UR28 ;  /* 0x0000001cff147e24 */ /* 0x000fca000f8e00ff */
[----:B------:R-:W-:-:S13]  /*de60*/  ISETP.NE.AND P1, PT, R20, 0x1, PT ;  /* 0x000000011400780c */ /* 0x000fda0003f25270 */
[----:B------:R-:W0:Y:S02]  /*de70*/  @P1 LDC.64 R168, c[0x0][0x9e8] ;  /* 0x00027a00ffa81b82 */ /* 0x000e240000000a00 */
[----:B0-----:R-:W-:-:S05]  /*de80*/  @P1 IMAD.HI.U32 R14, R15, R168, RZ ;  /* 0x000000a80f0e1227 */ /* 0x001fca00078e00ff */
[----:B------:R-:W-:-:S07]  /*de90*/  @P1 SHF.R.U32.HI R15, RZ, R169, R14 ;  /* 0x000000a9ff0f1219 */ /* 0x000fce000001160e */
.L_x_8377:
[----:B------:R-:W-:Y:S05]  /*dea0*/  BSYNC B0 ;  /* 0x0000000000007941 */ /* 0x000fea0003800000 */
.L_x_8375:
[----:B------:R-:W-:-:S05]  /*deb0*/  IMAD R15, R15, R20, R4 ;  /* 0x000000140f0f7224 */ /* 0x000fca00078e0204 */
[----:B------:R-:W-:Y:S02]  /*dec0*/  VIADDMNMX R12, R15, R20, R12, PT ;  /* 0x000000140f0c7246 */ /* 0x000fe4000380010c */
[----:B------:R-:W-:-:S07]  /*ded0*/  VIMNMX R13, R13, R15, !PT ;  /* 0x0000000f0d0d7248 */ /* 0x000fce0007fe0100 */
.L_x_8374:
        /* <DEDUP_REMOVED lines=247> */
.L_x_8380:
[----:B------:R-:W-:-:S05]  /*ee50*/  IMAD.U32 R12, RZ, RZ, UR28 ;  /* 0x0000001cff0c7e24 */ /* 0x000fca000f8e00ff */
[----:B------:R-:W-:-:S13]  /*ee60*/  ISETP.NE.AND P6, PT, R12, 0x1, PT ;  /* 0x000000010c00780c */ /* 0x000fda0003fc5270 */
[----:B------:R-:W0:Y:S02]  /*ee70*/  @P6 LDC.64 R8, c[0x0][0x9e8] ;  /* 0x00027a00ff086b82 */ /* 0x000e240000000a00 */
[----:B0-----:R-:W-:-:S05]  /*ee80*/  @P6 IMAD.HI.U32 R8, R13, R8, RZ ;  /* 0x000000080d086227 */ /* 0x001fca00078e00ff */
[----:B------:R-:W-:-:S07]  /*ee90*/  @P6 SHF.R.U32.HI R13, RZ, R9, R8 ;  /* 0x00000009ff0d6219 */ /* 0x000fce0000011608 */
.L_x_8381:
[----:B------:R-:W-:Y:S05]  /*eea0*/  BSYNC B0 ;  /* 0x0000000000007941 */ /* 0x000fea0003800000 */
.L_x_8379:
[----:B------:R-:W-:-:S05]  /*eeb0*/  IMAD R4, R13, R12, R4 ;  /* 0x0000000c0d047224 */ /* 0x000fca00078e0204 */
[----:B------:R-:W-:Y:S02]  /*eec0*/  VIADDMNMX R11, R4, R12, R11, PT ;  /* 0x0000000c040b7246 */ /* 0x000fe4000380010b */
[----:B------:R-:W-:-:S07]  /*eed0*/  VIMNMX R10, R10, R4, !PT ;  /* 0x000000040a0a7248 */ /* 0x000fce0007fe0100 */
.L_x_8378:
        /* <DEDUP_REMOVED lines=501> */
.L_x_8382:
        /* <DEDUP_REMOVED lines=115> */
.L_x_8364:
[----:B------:R-:W-:Y:S06]  /*11560*/  BAR.ARV 0x8, 0x180 ;  /* 0x0206000000007b1d */ /* 0x000fec0000002000 */
[----:B------:R-:W-:Y:S05]  /*11570*/  @!P0 BRA `(.L_x_8384) ;  /* 0x0000000000048947 */ /* 0x000fea0003800000 */
[----:B------:R-:W-:Y:S01]  /*11580*/  BPT.TRAP 0x1 ;  /* 0x000000040000795c */ /* 0x000fe20000300000 */
.L_x_8384:
[----:B------:R-:W-:Y:S01]  /*11590*/  ULEA UR9, UR45, UR43, 0x3 ;  /* 0x0000002b2d097291 */ /* 0x000fe2000f8e183f */
[----:B------:R-:W-:-:S05]  /*115a0*/  IMAD.U32 R3, RZ, RZ, UR46 ;  /* 0x0000002eff037e24 */ /* 0x000fca000f8e00ff */
[----:B------:R-:W-:-:S04]  /*115b0*/  SHF.L.U32 R3, R3, 0x1f, RZ ;  /* 0x0000001f03037819 */ /* 0x000fc800000006ff */
[----:B------:R0:W1:Y:S01]  /*115c0*/  SYNCS.PHASECHK.TRANS64.TRYWAIT P1, [UR9+0x22850], R3 ;  /* 0x02285003ff0075a7 */ /* 0x0000620008020149 */
[----:B------:R-:W-:Y:S05]  /*115d0*/  @!P0 BRA `(.L_x_8385) ;  /* 0x0000000000048947 */ /* 0x000fea0003800000 */
[----:B------:R-:W-:Y:S01]  /*115e0*/  BPT.TRAP 0x1 ;  /* 0x000000040000795c */ /* 0x000fe20000300000 */
.L_x_8385:
[----:B-1----:R-:W-:Y:S05]  /*115f0*/  @P1 BRA `(.L_x_8386) ;  /* 0x0000000000081947 */ /* 0x002fea0003800000 */
[----:B------:R-:W1:Y:S02]  /*11600*/  SYNCS.PHASECHK.TRANS64.TRYWAIT P1, [UR9+0x22850], R3 ;  /* 0x02285003ff0075a7 */ /* 0x000e640008020149 */
[----:B-1----:R-:W-:Y:S05]  /*11610*/  @!P1 BRA `(.L_x_8387) ;  /* 0x000000a800449947 */ /* 0x002fea0003800000 */
.L_x_8386:
        /* <DEDUP_REMOVED lines=15> */
[----:B------:R-:W-:Y:S01]  /*11710*/  QGMMA.64x128x32.F32.E4M3.E4M3 R24, R184, gdesc[UR4], R24, gsb0 ;  /* 0x01e00004b8187df3 */ /* 0x000fe20008000818 */
[----:B------:R-:W-:Y:S01]  /*11720*/  UIADD3 UR6, UR8, 0x100, URZ ;  /* 0x0000010008067890 */ /* 0x000fe2000fffe03f */
[----:B------:R-:W-:Y:S01]  /*11730*/  UMOV UR7, 0xc0000010 ;  /* 0xc000001000077882 */ /* 0x000fe20000000000 */
[----:B------:R-:W-:Y:S02]  /*11740*/  WARPGROUP.DEPBAR.LE gsb0, 0x0 ;  /* 0x00008000000079c5 */ /* 0x000fe40000010000 */
[----:B------:R-:W-:-:S07]  /*11750*/  WARPGROUP.ARRIVE ;  /* 0x00000000000079c5 */ /* 0x000fce0000000000 */
        /* <DEDUP_REMOVED lines=69> */
.L_x_8388:
        /* <DEDUP_REMOVED lines=74> */
.L_x_8310:
        /* <DEDUP_REMOVED lines=22> */
[----:B------:R-:W-:Y:S02]  /*121b0*/  F2FP.BF16.F32.PACK_AB R44, R44, R89 ;  /* 0x000000592c2c723e */ /* 0x000fe400000010ff */
[----:B------:R-:W-:Y:S01]  /*121c0*/  F2FP.BF16.F32.PACK_AB R11, R78, R11 ;  /* 0x0000000b4e0b723e */ /* 0x000fe200000010ff */
[----:B------:R-:W-:Y:S01]  /*121d0*/  UISETP.NE.AND.EX UP0, UPT, UR7, URZ, UPT, UP0 ;  /* 0x0000003f0700728c */ /* 0x000fe2000bf05300 */
[----:B------:R-:W-:Y:S02]  /*121e0*/  F2FP.BF16.F32.PACK_AB R10, R79, R10 ;  /* 0x0000000a4f0a723e */ /* 0x000fe400000010ff */
[----:B------:R-:W-:Y:S01]  /*121f0*/  F2FP.BF16.F32.PACK_AB R9, R84, R9 ;  /* 0x000000095409723e */ /* 0x000fe200000010ff */
[----:B------:R-:W-:Y:S01]  /*12200*/  ULDC.64 UR6, c[0x0][0xc00] ;  /* 0x0003000000067ab9 */ /* 0x000fe20000000a00 */
[----:B0-----:R-:W-:Y:S01]  /*12210*/  LOP3.LUT P0, R4, R18, 0x3, RZ, 0xc0, !PT ;  /* 0x0000000312047812 */ /* 0x001fe2000780c0ff */
[----:B------:R-:W-:Y:S01]  /*12220*/  UIMAD.WIDE UR6, UR38, 0x4, UR6 ;  /* 0x00000004260678a5 */ /* 0x000fe2000f8e0206 */
[----:B------:R-:W0:Y:S01]  /*12230*/  S2R R18, SR_SWINHI ;  /* 0x0000000000127919 */ /* 0x000e220000002f00 */
        /* <DEDUP_REMOVED lines=17> */
[----:B0-----:R-:W-:Y:S02]  /*12350*/  MOV R5, R18 ;  /* 0x0000001200057202 */ /* 0x001fe40000000f00 */
[----:B------:R-:W-:-:S02]  /*12360*/  F2FP.BF16.F32.PACK_AB R25, R62, R25 ;  /* 0x000000193e19723e */ /* 0x000fc400000010ff */
[----:B------:R-:W-:Y:S01]  /*12370*/  F2FP.BF16.F32.PACK_AB R24, R63, R24 ;  /* 0x000000183f18723e */ /* 0x000fe200000010ff */
[----:B------:R-:W-:Y:S01]  /*12380*/  IMAD.WIDE R6, R196, 0x2, R4 ;  /* 0x00000002c4067825 */ /* 0x000fe200078e0204 */
[----:B------:R-:W-:Y:S02]  /*12390*/  F2FP.BF16.F32.PACK_AB R94, R94, R97 ;  /* 0x000000615e5e723e */ /* 0x000fe400000010ff */
[----:B------:R-:W-:Y:S02]  /*123a0*/  SEL R49, R21, R20, P0 ;  /* 0x0000001415317207 */ /* 0x000fe40000000000 */
[C---:B------:R-:W-:Y:S02]  /*123b0*/  IADD3 R89, P1, R6.reuse, 0x40, RZ ;  /* 0x0000004006597810 */ /* 0x040fe40007f3e0ff */
[----:B------:R-:W-:Y:S02]  /*123c0*/  IADD3 R85, P6, R6, 0x20, RZ ;  /* 0x0000002006557810 */ /* 0x000fe40007fde0ff */
[----:B------:R-:W-:-:S02]  /*123d0*/  LOP3.LUT R10, R89, 0x380, RZ, 0xc0, !PT ;  /* 0x00000380590a7812 */ /* 0x000fc400078ec0ff */
[----:B------:R-:W-:Y:S02]  /*123e0*/  LOP3.LUT R8, R85, 0x380, RZ, 0xc0, !PT ;  /* 0x0000038055087812 */ /* 0x000fe400078ec0ff */
[----:B------:R-:W-:Y:S02]  /*123f0*/  IADD3 R93, P2, R6, 0x60, RZ ;  /* 0x00000060065d7810 */ /* 0x000fe40007f5e0ff */
[----:B------:R-:W-:Y:S02]  /*12400*/  SHF.R.U64 R10, R10, 0x3, RZ ;  /* 0x000000030a0a7819 */ /* 0x000fe400000012ff */
[C---:B------:R-:W-:Y:S01]  /*12410*/  IADD3 R99, P4, R6.reuse, 0x4020, RZ ;  /* 0x0000402006637810 */ /* 0x040fe20007f9e0ff */
[----:B------:R-:W-:Y:S01]  /*12420*/  IMAD.X R19, RZ, RZ, R7, P2 ;  /* 0x000000ffff137224 */ /* 0x000fe200010e0607 */
[C---:B------:R-:W-:Y:S02]  /*12430*/  LOP3.LUT R9, R6.reuse, 0x380, RZ, 0xc0, !PT ;  /* 0x0000038006097812 */ /* 0x040fe400078ec0ff */
[----:B------:R-:W-:-:S02]  /*12440*/  IADD3 R101, P5, R6, 0x4040, RZ ;  /* 0x0000404006657810 */ /* 0x000fc40007fbe0ff */
[----:B------:R-:W-:Y:S01]  /*12450*/  SEL R51, R20, R21, P0 ;  /* 0x0000001514337207 */ /* 0x000fe20000000000 */
[--C-:B------:R-:W-:Y:S01]  /*12460*/  IMAD.X R21, RZ, RZ, R7.reuse, P1 ;  /* 0x000000ffff157224 */ /* 0x100fe200008e0607 */
[----:B------:R-:W-:Y:S01]  /*12470*/  SEL R53, R13, R12, P0 ;  /* 0x0000000c0d357207 */ /* 0x000fe20000000000 */
[--C-:B------:R-:W-:Y:S01]  /*12480*/  IMAD.X R11, RZ, RZ, R7.reuse, P5 ;  /* 0x000000ffff0b7224 */ /* 0x100fe200028e0607 */
[----:B------:R-:W-:Y:S01]  /*12490*/  SEL R55, R12, R13, P0 ;  /* 0x0000000d0c377207 */ /* 0x000fe20000000000 */
[----:B------:R-:W-:Y:S01]  /*124a0*/  IMAD.X R13, RZ, RZ, R7, P4 ;  /* 0x000000ffff0d7224 */ /* 0x000fe200020e0607 */
[----:B------:R-:W-:Y:S02]  /*124b0*/  SHF.R.U64 R8, R8, 0x3, RZ ;  /* 0x0000000308087819 */ /* 0x000fe400000012ff */
[----:B------:R-:W-:Y:S02]  /*124c0*/  SEL R69, R27, R26, P0 ;  /* 0x0000001a1b457207 */ /* 0x000fe40000000000 */
[----:B------:R-:W-:-:S02]  /*124d0*/  IADD3 R97, P3, R6, 0x4000, RZ ;  /* 0x0000400006617810 */ /* 0x000fc40007f7e0ff */
[----:B------:R-:W-:Y:S02]  /*124e0*/  LOP3.LUT R12, R93, 0x380, RZ, 0xc0, !PT ;  /* 0x000003805d0c7812 */ /* 0x000fe400078ec0ff */
[----:B------:R-:W-:Y:S02]  /*124f0*/  LOP3.LUT R20, R10, R89, RZ, 0x3c, !PT ;  /* 0x000000590a147212 */ /* 0x000fe400078e3cff */
[----:B------:R-:W-:Y:S02]  /*12500*/  F2FP.BF16.F32.PACK_AB R14, R71, R14 ;  /* 0x0000000e470e723e */ /* 0x000fe400000010ff */
[----:B------:R-:W-:Y:S02]  /*12510*/  SEL R27, R26, R27, P0 ;  /* 0x0000001b1a1b7207 */ /* 0x000fe40000000000 */
[----:B------:R-:W-:Y:S02]  /*12520*/  LOP3.LUT R10, R99, 0x380, RZ, 0xc0, !PT ;  /* 0x00000380630a7812 */ /* 0x000fe400078ec0ff */
[----:B------:R-:W-:-:S02]  /*12530*/  SEL R71, R25, R24, P0 ;  /* 0x0000001819477207 */ /* 0x000fc40000000000 */
[----:B------:R-:W-:Y:S01]  /*12540*/  SEL R73, R24, R25, P0 ;  /* 0x0000001918497207 */ /* 0x000fe20000000000 */
[----:B------:R-:W-:Y:S01]  /*12550*/  IMAD.X R25, RZ, RZ, R7, P6 ;  /* 0x000000ffff197224 */ /* 0x000fe200030e0607 */
[----:B------:R-:W-:Y:S02]  /*12560*/  SHF.R.U64 R9, R9, 0x3, RZ ;  /* 0x0000000309097819 */ /* 0x000fe400000012ff */
[----:B------:R-:W-:Y:S02]  /*12570*/  LOP3.LUT R26, R101, 0x380, RZ, 0xc0, !PT ;  /* 0x00000380651a7812 */ /* 0x000fe400078ec0ff */
[----:B------:R-:W-:Y:S02]  /*12580*/  LOP3.LUT R24, R8, R85, RZ, 0x3c, !PT ;  /* 0x0000005508187212 */ /* 0x000fe400078e3cff */
[----:B------:R-:W-:Y:S02]  /*12590*/  SHF.R.U64 R12, R12, 0x3, RZ ;  /* 0x000000030c0c7819 */ /* 0x000fe400000012ff */
[----:B------:R-:W-:-:S02]  /*125a0*/  LOP3.LUT R8, R97, 0x380, RZ, 0xc0, !PT ;  /* 0x0000038061087812 */ /* 0x000fc400078ec0ff */
[----:B------:R-:W-:Y:S02]  /*125b0*/  IADD3 R103, P6, R6, 0x4060, RZ ;  /* 0x0000406006677810 */ /* 0x000fe40007fde0ff */
[----:B------:R-:W-:Y:S02]  /*125c0*/  SHF.R.U64 R10, R10, 0x3, RZ ;  /* 0x000000030a0a7819 */ /* 0x000fe400000012ff */
[----:B------:R-:W-:Y:S02]  /*125d0*/  F2FP.BF16.F32.PACK_AB R95, R92, R95 ;  /* 0x0000005f5c5f723e */ /* 0x000fe400000010ff */
[----:B------:R-:W-:Y:S01]  /*125e0*/  LOP3.LUT R6, R9, R6, RZ, 0x3c, !PT ;  /* 0x0000000609067212 */ /* 0x000fe200078e3cff */
[----:B------:R-:W-:Y:S01]  /*125f0*/  IMAD.X R9, RZ, RZ, R7, P6 ;  /* 0x000000ffff097224 */ /* 0x000fe200030e0607 */
[----:B------:R-:W-:Y:S02]  /*12600*/  SHF.R.U64 R26, R26, 0x3, RZ ;  /* 0x000000031a1a7819 */ /* 0x000fe400000012ff */
[----:B------:R-:W-:-:S02]  /*12610*/  F2FP.BF16.F32.PACK_AB R57, R57, R64 ;  /* 0x000000403939723e */ /* 0x000fc400000010ff */
[----:B------:R-:W-:Y:S02]  /*12620*/  F2FP.BF16.F32.PACK_AB R15, R70, R15 ;  /* 0x0000000f460f723e */ /* 0x000fe400000010ff */
[----:B------:R-:W-:Y:S02]  /*12630*/  F2FP.BF16.F32.PACK_AB R91, R88, R91 ;  /* 0x0000005b585b723e */ /* 0x000fe400000010ff */
[----:B------:R-:W-:Y:S02]  /*12640*/  LOP3.LUT R18, R12, R93, RZ, 0x3c, !PT ;  /* 0x0000005d0c127212 */ /* 0x000fe400078e3cff */
[----:B------:R-:W-:Y:S02]  /*12650*/  SHF.R.U64 R8, R8, 0x3, RZ ;  /* 0x0000000308087819 */ /* 0x000fe400000012ff */
[----:B------:R-:W-:Y:S02]  /*12660*/  F2FP.BF16.F32.PACK_AB R38, R38, R41 ;  /* 0x000000292626723e */ /* 0x000fe400000010ff */
[----:B------:R-:W-:-:S02]  /*12670*/  F2FP.BF16.F32.PACK_AB R39, R39, R48 ;  /* 0x000000302727723e */ /* 0x000fc400000010ff */
[----:B------:R-:W-:Y:S02]  /*12680*/  F2FP.BF16.F32.PACK_AB R31, R46, R31 ;  /* 0x0000001f2e1f723e */ /* 0x000fe400000010ff */
[----:B------:R-:W-:Y:S02]  /*12690*/  F2FP.BF16.F32.PACK_AB R45, R45, R40 ;  /* 0x000000282d2d723e */ /* 0x000fe400000010ff */
[----:B------:R-:W-:Y:S02]  /*126a0*/  LOP3.LUT R12, R10, R99, RZ, 0x3c, !PT ;  /* 0x000000630a0c7212 */ /* 0x000fe400078e3cff */
[----:B------:R-:W-:Y:S02]  /*126b0*/  F2FP.BF16.F32.PACK_AB R30, R47, R30 ;  /* 0x0000001e2f1e723e */ /* 0x000fe400000010ff */
[----:B------:R-:W-:Y:S02]  /*126c0*/  F2FP.BF16.F32.PACK_AB R37, R52, R37 ;  /* 0x000000253425723e */ /* 0x000fe400000010ff */
[----:B------:R-:W-:-:S02]  /*126d0*/  SEL R33, R94, R95, P0 ;  /* 0x0000005f5e217207 */ /* 0x000fc40000000000 */
[----:B------:R-:W-:Y:S02]  /*126e0*/  LOP3.LUT R10, R26, R101, RZ, 0x3c, !PT ;  /* 0x000000651a0a7212 */ /* 0x000fe400078e3cff */
[----:B------:R-:W-:Y:S02]  /*126f0*/  MOV R46, R6 ;  /* 0x00000006002e7202 */ /* 0x000fe40000000f00 */
[----:B------:R-:W-:Y:S02]  /*12700*/  SEL R95, R95, R94, P0 ;  /* 0x0000005e5f5f7207 */ /* 0x000fe40000000000 */
[----:B------:R-:W-:Y:S02]  /*12710*/  SEL R63, R57, R56, P0 ;  /* 0x00000038393f7207 */ /* 0x000fe40000000000 */
[----:B------:R-:W-:Y:S02]  /*12720*/  SEL R75, R15, R14, P0 ;  /* 0x0000000e0f4b7207 */ /* 0x000fe40000000000 */
[----:B------:R-:W-:Y:S01]  /*12730*/  SEL R77, R14, R15, P0 ;  /* 0x0000000f0e4d7207 */ /* 0x000fe20000000000 */
[----:B------:R-:W-:Y:S01]  /*12740*/  IMAD.X R15, RZ, RZ, R7, P3 ;  /* 0x000000ffff0f7224 */ /* 0x000fe200018e0607 */
[----:B------:R-:W-:-:S02]  /*12750*/  F2FP.BF16.F32.PACK_AB R29, R60, R29 ;  /* 0x0000001d3c1d723e */ /* 0x000fc400000010ff */
[----:B------:R-:W-:Y:S02]  /*12760*/  SEL R35, R90, R91, P0 ;  /* 0x0000005b5a237207 */ /* 0x000fe40000000000 */
[----:B------:R-:W-:Y:S02]  /*12770*/  SEL R57, R56, R57, P0 ;  /* 0x0000003938397207 */ /* 0x000fe40000000000 */
[----:B------:R-:W-:Y:S02]  /*12780*/  LOP3.LUT R14, R8, R97, RZ, 0x3c, !PT ;  /* 0x00000061080e7212 */ /* 0x000fe400078e3cff */
[----:B------:R-:W-:Y:S02]  /*12790*/  SEL R91, R91, R90, P0 ;  /* 0x0000005a5b5b7207 */ /* 0x000fe40000000000 */
[----:B------:R-:W-:Y:S02]  /*127a0*/  SEL R41, R44, R45, P0 ;  /* 0x0000002d2c297207 */ /* 0x000fe40000000000 */
[----:B------:R-:W-:-:S02]  /*127b0*/  SEL R65, R38, R39, P0 ;  /* 0x0000002726417207 */ /* 0x000fc40000000000 */
[----:B------:R-:W-:Y:S02]  /*127c0*/  SEL R45, R45, R44, P0 ;  /* 0x0000002c2d2d7207 */ /* 0x000fe40000000000 */
[----:B------:R-:W-:Y:S02]  /*127d0*/  SEL R43, R37, R36, P0 ;  /* 0x00000024252b7207 */ /* 0x000fe40000000000 */
[----:B------:R-:W-:Y:S02]  /*127e0*/  SEL R39, R39, R38, P0 ;  /* 0x0000002627277207 */ /* 0x000fe40000000000 */
[----:B------:R-:W-:Y:S02]  /*127f0*/  SEL R67, R31, R30, P0 ;  /* 0x0000001e1f437207 */ /* 0x000fe40000000000 */
[----:B------:R-:W-:Y:S02]  /*12800*/  MOV R60, R20 ;  /* 0x00000014003c7202 */ /* 0x000fe40000000f00 */
[----:B------:R-:W-:-:S02]  /*12810*/  SEL R37, R36, R37, P0 ;  /* 0x0000002524257207 */ /* 0x000fc40000000000 */
[----:B------:R-:W-:Y:S02]  /*12820*/  SEL R31, R30, R31, P0 ;  /* 0x0000001f1e1f7207 */ /* 0x000fe40000000000 */
[----:B------:R-:W-:Y:S02]  /*12830*/  MOV R21, R10 ;  /* 0x0000000a00157202 */ /* 0x000fe40000000f00 */
[----:B------:R-:W-:Y:S02]  /*12840*/  SEL R47, R29, R28, P0 ;  /* 0x0000001c1d2f7207 */ /* 0x000fe40000000000 */
[----:B------:R-:W-:Y:S02]  /*12850*/  SEL R29, R28, R29, P0 ;  /* 0x0000001d1c1d7207 */ /* 0x000fe40000000000 */
[----:B------:R-:W-:Y:S02]  /*12860*/  MOV R58, R14 ;  /* 0x0000000e003a7202 */ /* 0x000fe40000000f00 */
[----:B------:R-:W-:-:S02]  /*12870*/  SEL R83, R86, R87, P0 ;  /* 0x0000005756537207 */ /* 0x000fc40000000000 */
[----:B------:R-:W-:Y:S02]  /*12880*/  SEL R87, R87, R86, P0 ;  /* 0x0000005657577207 */ /* 0x000fe40000000000 */
[----:B------:R-:W-:Y:S02]  /*12890*/  MOV R7, R18 ;  /* 0x0000001200077202 */ /* 0x000fe40000000f00 */
[----:B------:R-:W-:Y:S02]  /*128a0*/  LOP3.LUT R28, R103, 0x380, RZ, 0xc0, !PT ;  /* 0x00000380671c7812 */ /* 0x000fe400078ec0ff */
[----:B------:R-:W-:Y:S02]  /*128b0*/  MOV R56, R12 ;  /* 0x0000000c00387202 */ /* 0x000fe40000000f00 */
[----:B------:R-:W-:Y:S02]  /*128c0*/  SHF.R.U64 R28, R28, 0x3, RZ ;  /* 0x000000031c1c7819 */ /* 0x000fe400000012ff */
[----:B------:R-:W-:-:S02]  /*128d0*/  MOV R62, R24 ;  /* 0x00000018003e7202 */ /* 0x000fc40000000f00 */
[----:B------:R-:W-:Y:S02]  /*128e0*/  LOP3.LUT R8, R28, R103, RZ, 0x3c, !PT ;  /* 0x000000671c087212 */ /* 0x000fe400078e3cff */
[----:B------:R-:W-:Y:S02]  /*128f0*/  PLOP3.LUT P2, PT, PT, PT, UP0, 0x80, 0x0 ;  /* 0x000000000000781c */ /* 0x000fe40003f4f008 */
[----:B------:R-:W-:Y:S01]  /*12900*/  MOV R19, R8 ;  /* 0x0000000800137202 */ /* 0x000fe20000000f00 */
[----:B------:R-:W-:Y:S01]  /*12910*/  ULDC UR8, c[0x0][0xa88] ;  /* 0x0002a20000087ab9 */ /* 0x000fe20000000800 */
[----:B--2---:R-:W-:Y:S01]  /*12920*/  LOP3.LUT R6, R32, 0x2, RZ, 0x3c, !PT ;  /* 0x0000000220067812 */ /* 0x004fe200078e3cff */
[----:B------:R-:W-:Y:S04]  /*12930*/  SHFL.IDX PT, R33, R33, R32, 0x1c1f ;  /* 0x001c1f2021217589 */ /* 0x000fe800000e0000 */
[----:B------:R-:W0:Y:S04]  /*12940*/  SHFL.IDX PT, R10, R95, R6, 0x1c1f ;  /* 0x001c1f065f0a7589 */ /* 0x000e2800000e0000 */
[----:B------:R-:W-:Y:S04]  /*12950*/  SHFL.IDX PT, R63, R63, R32, 0x1c1f ;  /* 0x001c1f203f3f7589 */ /* 0x000fe800000e0000 */
[----:B------:R-:W1:Y:S04]  /*12960*/  SHFL.IDX PT, R34, R57, R6, 0x1c1f ;  /* 0x001c1f0639227589 */ /* 0x000e6800000e0000 */
[----:B------:R-:W-:Y:S04]  /*12970*/  SHFL.IDX PT, R35, R35, R32, 0x1c1f ;  /* 0x001c1f2023237589 */ /* 0x000fe800000e0000 */
[----:B------:R-:W2:Y:S04]  /*12980*/  SHFL.IDX PT, R14, R91, R6, 0x1c1f ;  /* 0x001c1f065b0e7589 */ /* 0x000ea800000e0000 */
[----:B------:R-:W-:Y:S04]  /*12990*/  SHFL.IDX PT, R41, R41, R32, 0x1c1f ;  /* 0x001c1f2029297589 */ /* 0x000fe800000e0000 */
[----:B------:R-:W-:Y:S01]  /*129a0*/  SHFL.IDX PT, R65, R65, R32, 0x1c1f ;  /* 0x001c1f2041417589 */ /* 0x000fe200000e0000 */
[----:B0-----:R-:W-:-:S02]  /*129b0*/  SEL R8, R33, R10, P0 ;  /* 0x0000000a21087207 */ /* 0x001fc40000000000 */
[----:B------:R-:W-:Y:S01]  /*129c0*/  SEL R10, R10, R33, P0 ;  /* 0x000000210a0a7207 */ /* 0x000fe20000000000 */
[----:B------:R-:W0:Y:S04]  /*129d0*/  SHFL.IDX PT, R26, R45, R6, 0x1c1f ;  /* 0x001c1f062d1a7589 */ /* 0x000e2800000e0000 */
[----:B------:R-:W3:Y:S01]  /*129e0*/  SHFL.IDX PT, R36, R39, R6, 0x1c1f ;  /* 0x001c1f0627247589 */ /* 0x000ee200000e0000 */
[----:B-1----:R-:W-:Y:S02]  /*129f0*/  SEL R9, R63, R34, P0 ;  /* 0x000000223f097207 */ /* 0x002fe40000000000 */
[----:B------:R-:W-:Y:S01]  /*12a00*/  SEL R11, R34, R63, P0 ;  /* 0x0000003f220b7207 */ /* 0x000fe20000000000 */
[----:B------:R-:W-:Y:S04]  /*12a10*/  SHFL.IDX PT, R43, R43, R32, 0x1c1f ;  /* 0x001c1f202b2b7589 */ /* 0x000fe800000e0000 */
[----:B------:R-:W-:Y:S01]  /*12a20*/  SHFL.IDX PT, R67, R67, R32, 0x1c1f ;  /* 0x001c1f2043437589 */ /* 0x000fe200000e0000 */
[----:B--2---:R-:W-:-:S02]  /*12a30*/  SEL R12, R35, R14, P0 ;  /* 0x0000000e230c7207 */ /* 0x004fc40000000000 */
[----:B------:R-:W-:Y:S01]  /*12a40*/  SEL R14, R14, R35, P0 ;  /* 0x000000230e0e7207 */ /* 0x000fe20000000000 */
[----:B------:R-:W1:Y:S04]  /*12a50*/  SHFL.IDX PT, R30, R37, R6, 0x1c1f ;  /* 0x001c1f06251e7589 */ /* 0x000e6800000e0000 */
[----:B------:R-:W2:Y:S04]  /*12a60*/  SHFL.IDX PT, R38, R31, R6, 0x1c1f ;  /* 0x001c1f061f267589 */ /* 0x000ea800000e0000 */
[----:B------:R-:W-:Y:S01]  /*12a70*/  SHFL.IDX PT, R69, R69, R32, 0x1c1f ;  /* 0x001c1f2045457589 */ /* 0x000fe200000e0000 */
[----:B0-----:R-:W-:-:S02]  /*12a80*/  SEL R24, R41, R26, P0 ;  /* 0x0000001a29187207 */ /* 0x001fc40000000000 */
[----:B------:R-:W-:Y:S01]  /*12a90*/  SEL R26, R26, R41, P0 ;  /* 0x000000291a1a7207 */ /* 0x000fe20000000000 */
[----:B------:R0:W4:Y:S01]  /*12aa0*/  SHFL.IDX PT, R44, R27, R6, 0x1c1f ;  /* 0x001c1f061b2c7589 */ /* 0x00012200000e0000 */
[----:B---3--:R-:W-:Y:S02]  /*12ab0*/  SEL R13, R65, R36, P0 ;  /* 0x00000024410d7207 */ /* 0x008fe40000000000 */
[----:B------:R-:W-:Y:S01]  /*12ac0*/  SEL R15, R36, R65, P0 ;  /* 0x00000041240f7207 */ /* 0x000fe20000000000 */
[----:B------:R-:W-:Y:S04]  /*12ad0*/  SHFL.IDX PT, R47, R47, R32, 0x1c1f ;  /* 0x001c1f202f2f7589 */ /* 0x000fe800000e0000 */
[----:B------:R-:W-:Y:S04]  /*12ae0*/  SHFL.IDX PT, R71, R71, R32, 0x1c1f ;  /* 0x001c1f2047477589 */ /* 0x000fe800000e0000 */
[----:B------:R4:W3:Y:S01]  /*12af0*/  SHFL.IDX PT, R18, R29, R6, 0x1c1f ;  /* 0x001c1f061d127589 */ /* 0x0008e200000e0000 */
[----:B-1----:R-:W-:-:S02]  /*12b00*/  SEL R28, R43, R30, P0 ;  /* 0x0000001e2b1c7207 */ /* 0x002fc40000000000 */
[----:B------:R-:W-:Y:S01]  /*12b10*/  SEL R30, R30, R43, P0 ;  /* 0x0000002b1e1e7207 */ /* 0x000fe20000000000 */
[----:B------:R-:W1:Y:S01]  /*12b20*/  SHFL.IDX PT, R48, R73, R6, 0x1c1f ;  /* 0x001c1f0649307589 */ /* 0x000e6200000e0000 */
[----:B--2---:R-:W-:Y:S02]  /*12b30*/  SEL R25, R67, R38, P0 ;  /* 0x0000002643197207 */ /* 0x004fe40000000000 */
[----:B0-----:R-:W-:Y:S01]  /*12b40*/  SEL R27, R38, R67, P0 ;  /* 0x00000043261b7207 */ /* 0x001fe20000000000 */
[----:B------:R-:W-:Y:S01]  /*12b50*/  BAR.SYNC.DEFER_BLOCKING 0x1, 0x100 ;  /* 0x0044000000007b1d */ /* 0x000fe20000010000 */
[----:B----4-:R-:W-:Y:S02]  /*12b60*/  SEL R29, R69, R44, P0 ;  /* 0x0000002c451d7207 */ /* 0x010fe40000000000 */
[----:B------:R-:W-:-:S03]  /*12b70*/  SEL R31, R44, R69, P0 ;  /* 0x000000452c1f7207 */ /* 0x000fc60000000000 */
[----:B------:R-:W-:Y:S04]  /*12b80*/  SHFL.IDX PT, R49, R49, R32, 0x1c1f ;  /* 0x001c1f2031317589 */ /* 0x000fe800000e0000 */
[----:B------:R-:W-:Y:S04]  /*12b90*/  SHFL.IDX PT, R53, R53, R32, 0x1c1f ;  /* 0x001c1f2035357589 */ /* 0x000fe800000e0000 */
[----:B------:R-:W-:Y:S01]  /*12ba0*/  SHFL.IDX PT, R75, R75, R32, 0x1c1f ;  /* 0x001c1f204b4b7589 */ /* 0x000fe200000e0000 */
[----:B---3--:R-:W-:-:S03]  /*12bb0*/  SEL R34, R18, R47, P0 ;  /* 0x0000002f12227207 */ /* 0x008fc60000000000 */
[----:B------:R-:W0:Y:S01]  /*12bc0*/  SHFL.IDX PT, R20, R51, R6, 0x1c1f ;  /* 0x001c1f0633147589 */ /* 0x000e2200000e0000 */
[----:B-1----:R-:W-:Y:S02]  /*12bd0*/  SEL R33, R71, R48, P0 ;  /* 0x0000003047217207 */ /* 0x002fe40000000000 */
[----:B------:R-:W-:Y:S01]  /*12be0*/  SEL R35, R48, R71, P0 ;  /* 0x0000004730237207 */ /* 0x000fe20000000000 */
[----:B------:R-:W1:Y:S01]  /*12bf0*/  SHFL.IDX PT, R40, R55, R6, 0x1c1f ;  /* 0x001c1f0637287589 */ /* 0x000e6200000e0000 */
[----:B------:R-:W2:Y:S03]  /*12c00*/  LDC R48, c[0x0][0xbe8] ;  /* 0x0002fa00ff307b82 */ /* 0x000ea60000000800 */
[----:B------:R-:W3:Y:S04]  /*12c10*/  SHFL.IDX PT, R50, R77, R6, 0x1c1f ;  /* 0x001c1f064d327589 */ /* 0x000ee800000e0000 */
[----:B------:R-:W-:Y:S04]  /*12c20*/  SHFL.IDX PT, R59, R59, R32, 0x1c1f ;  /* 0x001c1f203b3b7589 */ /* 0x000fe800000e0000 */
[----:B------:R-:W-:Y:S04]  /*12c30*/  SHFL.IDX PT, R79, R79, R32, 0x1c1f ;  /* 0x001c1f204f4f7589 */ /* 0x000fe800000e0000 */
[----:B------:R-:W-:Y:S04]  /*12c40*/  SHFL.IDX PT, R42, R61, R6, 0x1c1f ;  /* 0x001c1f063d2a7589 */ /* 0x000fe800000e0000 */
[----:B------:R-:W4:Y:S01]  /*12c50*/  SHFL.IDX PT, R52, R81, R6, 0x1c1f ;  /* 0x001c1f0651347589 */ /* 0x000f2200000e0000 */
[----:B0-----:R-:W-:-:S02]  /*12c60*/  SEL R36, R49, R20, P0 ;  /* 0x0000001431247207 */ /* 0x001fc40000000000 */
[----:B------:R-:W-:Y:S01]  /*12c70*/  SEL R38, R20, R49, P0 ;  /* 0x0000003114267207 */ /* 0x000fe20000000000 */
[----:B------:R0:W-:Y:S01]  /*12c80*/  SHFL.IDX PT, R83, R83, R32, 0x1c1f ;  /* 0x001c1f2053537589 */ /* 0x0001e200000e0000 */
[----:B-1----:R-:W-:-:S03]  /*12c90*/  SEL R44, R53, R40, P0 ;  /* 0x00000028352c7207 */ /* 0x002fc60000000000 */
[----:B------:R1:W2:Y:S01]  /*12ca0*/  SHFL.IDX PT, R54, R87, R6, 0x1c1f ;  /* 0x001c1f0657367589 */ /* 0x0002a200000e0000 */
[----:B---3--:R-:W-:Y:S02]  /*12cb0*/  SEL R37, R75, R50, P0 ;  /* 0x000000324b257207 */ /* 0x008fe40000000000 */
[----:B------:R-:W-:Y:S01]  /*12cc0*/  SEL R39, R50, R75, P0 ;  /* 0x0000004b32277207 */ /* 0x000fe20000000000 */
[----:B------:R3:W-:Y:S01]  /*12cd0*/  STSM.16.M88.4 [R46], R8 ;  /* 0x000000082e007844 */ /* 0x0007e20000000200 */
[----:B0-----:R-:W-:-:S03]  /*12ce0*/  SEL R32, R47, R18, P0 ;  /* 0x000000122f207207 */ /* 0x001fc60000000000 */
[----:B------:R-:W-:Y:S01]  /*12cf0*/  STSM.16.M88.4 [R62], R12 ;  /* 0x0000000c3e007844 */ /* 0x000fe20000000200 */
[----:B-1----:R-:W-:-:S03]  /*12d00*/  IMAD.U32 R6, RZ, RZ, UR6 ;  /* 0x00000006ff067e24 */ /* 0x002fc6000f8e00ff */
[----:B------:R-:W-:Y:S01]  /*12d10*/  STSM.16.M88.4 [R60], R24 ;  /* 0x000000183c007844 */ /* 0x000fe20000000200 */
[----:B----4-:R-:W-:-:S03]  /*12d20*/  SEL R45, R79, R52, P0 ;  /* 0x000000344f2d7207 */ /* 0x010fc60000000000 */
[----:B------:R0:W-:Y:S01]  /*12d30*/  STSM.16.M88.4 [R7], R28 ;  /* 0x0000001c07007844 */ /* 0x0001e20000000200 */
[----:B------:R-:W-:Y:S02]  /*12d40*/  SEL R47, R52, R79, P0 ;  /* 0x0000004f342f7207 */ /* 0x000fe40000000000 */
[----:B---3--:R-:W-:Y:S01]  /*12d50*/  SEL R46, R40, R53, P0 ;  /* 0x00000035282e7207 */ /* 0x008fe20000000000 */
[----:B------:R1:W-:Y:S01]  /*12d60*/  STSM.16.M88.4 [R58], R32 ;  /* 0x000000203a007844 */ /* 0x0003e20000000200 */
[----:B------:R-:W-:Y:S02]  /*12d70*/  SEL R40, R59, R42, P0 ;  /* 0x0000002a3b287207 */ /* 0x000fe40000000000 */
[----:B------:R-:W-:Y:S01]  /*12d80*/  SEL R42, R42, R59, P0 ;  /* 0x0000003b2a2a7207 */ /* 0x000fe20000000000 */
[----:B------:R1:W-:Y:S01]  /*12d90*/  STSM.16.M88.4 [R56], R36 ;  /* 0x0000002438007844 */ /* 0x0003e20000000200 */
[----:B--2---:R-:W-:Y:S02]  /*12da0*/  SEL R41, R83, R54, P0 ;  /* 0x0000003653297207 */ /* 0x004fe40000000000 */
[----:B------:R-:W-:Y:S01]  /*12db0*/  SEL R43, R54, R83, P0 ;  /* 0x00000053362b7207 */ /* 0x000fe20000000000 */
[----:B------:R1:W-:Y:S04]  /*12dc0*/  STSM.16.M88.4 [R21], R44 ;  /* 0x0000002c15007844 */ /* 0x0003e80000000200 */
[----:B------:R1:W-:Y:S01]  /*12dd0*/  STSM.16.M88.4 [R19], R40 ;  /* 0x0000002813007844 */ /* 0x0003e20000000200 */
[----:B0-----:R-:W-:Y:S01]  /*12de0*/  IMAD.U32 R7, RZ, RZ, UR7 ;  /* 0x00000007ff077e24 */ /* 0x001fe2000f8e00ff */
[----:B------:R-:W-:Y:S01]  /*12df0*/  ULDC.64 UR6, c[0x0][0xc08] ;  /* 0x0003020000067ab9 */ /* 0x000fe20000000a00 */
[----:B------:R-:W-:Y:S01]  /*12e00*/  BAR.SYNC.DEFER_BLOCKING 0x1, 0x100 ;  /* 0x0044000000007b1d */ /* 0x000fe20000010000 */
[----:B------:R-:W-:-:S04]  /*12e10*/  UISETP.NE.U32.AND UP1, UPT, UR6, URZ, UPT ;  /* 0x0000003f0600728c */ /* 0x000fc8000bf25070 */
[----:B------:R-:W-:-:S06]  /*12e20*/  UISETP.NE.AND.EX UP1, UPT, UR7, URZ, UPT, UP1 ;  /* 0x0000003f0700728c */ /* 0x000fcc000bf25310 */
[----:B------:R-:W-:-:S05]  /*12e30*/  PLOP3.LUT P0, PT, PT, PT, UP1, 0x80, 0x0 ;  /* 0x000000000000781c */ /* 0x000fca0003f0f018 */
[----:B------:R-:W-:Y:S02]  /*12e40*/  @UP1 ULDC.64 UR6, c[0x0][0xc08] ;  /* 0x0003020000061ab9 */ /* 0x000fe40000000a00 */
[----:B------:R-:W-:Y:S01]  /*12e50*/  @UP1 UIMAD.WIDE UR6, UR38, 0x4, UR6 ;  /* 0x00000004260618a5 */ /* 0x000fe2000f8e0206 */
[----:B------:R-:W-:Y:S01]  /*12e60*/  IMAD.U32 R9, RZ, RZ, UR8 ;  /* 0x00000008ff097e24 */ /* 0x000fe2000f8e00ff */
[----:B------:R-:W2:Y:S04]  /*12e70*/  @P2 LDG.E R8, desc[UR52][R6.64] ;  /* 0x0000003406082981 */ /* 0x000ea8000c1e1900 */
[----:B------:R-:W-:Y:S01]  /*12e80*/  IMAD.U32 R14, RZ, RZ, UR6 ;  /* 0x00000006ff0e7e24 */ /* 0x000fe2000f8e00ff */
[----:B------:R-:W-:Y:S01]  /*12e90*/  ISETP.NE.AND P1, PT, R48, 0x1, PT ;  /* 0x000000013000780c */ /* 0x000fe20003f25270 */
[----:B------:R-:W-:Y:S01]  /*12ea0*/  IMAD.U32 R15, RZ, RZ, UR7 ;  /* 0x00000007ff0f7e24 */ /* 0x000fe2000f8e00ff */
[----:B------:R-:W-:-:S04]  /*12eb0*/  UMOV UR4, URZ ;  /* 0x0000003f00047c82 */ /* 0x000fc80008000000 */
[----:B------:R1:W5:Y:S07]  /*12ec0*/  @P0 LDG.E R9, desc[UR52][R14.64] ;  /* 0x000000340e090981 */ /* 0x00036e000c1e1900 */
        /* <DEDUP_REMOVED lines=8> */
.L_x_8391:
        /* <DEDUP_REMOVED lines=31> */
[----:B------:R-:W-:Y:S01]  /*13140*/  SHF.R.S32.HI R8, RZ, 0x1f, R11 ;  /* 0x0000001fff087819 */ /* 0x000fe2000001140b */
[----:B------:R-:W-:Y:S01]  /*13150*/  IMAD.X R9, RZ, RZ, R5, P3 ;  /* 0x000000ffff097224 */ /* 0x000fe200018e0605 */
        /* <DEDUP_REMOVED lines=10> */
[----:B------:R-:W-:Y:S01]  /*13200*/  LOP3.LUT R8, R8, R13, RZ, 0x3c, !PT ;  /* 0x0000000d08087212 */ /* 0x000fe200078e3cff */
[----:B------:R-:W-:Y:S01]  /*13210*/  ULDC.64 UR8, c[0x0][0xb50] ;  /* 0x0002d40000087ab9 */ /* 0x000fe20000000a00 */
[----:B------:R-:W-:Y:S01]  /*13220*/  LOP3.LUT R12, R12, R15, RZ, 0x3c, !PT ;  /* 0x0000000f0c0c7212 */ /* 0x000fe200078e3cff */
[----:B------:R-:W-:Y:S01]  /*13230*/  IMAD.IADD R13, R7, 0x1, R19 ;  /* 0x00000001070d7824 */ /* 0x000fe200078e0213 */
[----:B------:R-:W-:Y:S01]  /*13240*/  LEA R14, P4, R6, UR8, 0x2 ;  /* 0x00000008060e7c11 */ /* 0x000fe2000f8810ff */
[----:B------:R-:W-:Y:S01]  /*13250*/  VIADD R10, R24, 0x8 ;  /* 0x00000008180a7836 */ /* 0x000fe20000000000 */
[----:B------:R-:W-:Y:S02]  /*13260*/  IADD3 R11, P2, R4, 0x3000, RZ ;  /* 0x00003000040b7810 */ /* 0x000fe40007f5e0ff */
[----:B------:R-:W-:Y:S01]  /*13270*/  LEA.HI.X R15, R6, UR9, R13, 0x2, P4 ;  /* 0x00000009060f7c11 */ /* 0x000fe2000a0f140d */
[----:B------:R-:W-:Y:S01]  /*13280*/  SHFL.IDX PT, R18, R14, RZ, 0x1c1f ;  /* 0x001c1fff0e127589 */ /* 0x000fe200000e0000 */
[----:B------:R-:W-:Y:S01]  /*13290*/  LOP3.LUT R7, R11, 0x380, RZ, 0xc0, !PT ;  /* 0x000003800b077812 */ /* 0x000fe200078ec0ff */
[--C-:B------:R-:W-:Y:S01]  /*132a0*/  IMAD.X R13, RZ, RZ, R5.reuse, P0 ;  /* 0x000000ffff0d7224 */ /* 0x100fe200000e0605 */
[----:B------:R-:W-:Y:S01]  /*132b0*/  LOP3.LUT P0, RZ, R192, 0x3, RZ, 0xc0, !PT ;  /* 0x00000003c0ff7812 */ /* 0x000fe2000780c0ff */
[----:B------:R-:W1:Y:S01]  /*132c0*/  SHFL.IDX PT, R19, R15, RZ, 0x1c1f ;  /* 0x001c1fff0f137589 */ /* 0x000e6200000e0000 */
[----:B------:R-:W-:Y:S01]  /*132d0*/  SHF.R.U64 R6, R7, 0x3, RZ ;  /* 0x0000000307067819 */ /* 0x000fe200000012ff */
[----:B------:R-:W-:Y:S01]  /*132e0*/  IMAD.X R7, RZ, RZ, R5, P2 ;  /* 0x000000ffff077224 */ /* 0x000fe200010e0605 */
[-C--:B------:R-:W-:Y:S01]  /*132f0*/  ISETP.GE.OR P2, PT, R24, R49.reuse, P0 ;  /* 0x000000311800720c */ /* 0x080fe20000746670 */
[----:B------:R-:W-:Y:S01]  /*13300*/  SHFL.IDX PT, R20, R14, 0x1, 0x1c1f ;  /* 0x003c1f000e147f89 */ /* 0x000fe200000e0000 */
[----:B------:R-:W-:Y:S01]  /*13310*/  ISETP.GE.OR P0, PT, R10, R49, P0 ;  /* 0x000000310a00720c */ /* 0x000fe20000706670 */
[----:B------:R-:W-:Y:S01]  /*13320*/  UIMAD UR8, UR7, UR10, URZ ;  /* 0x0000000a070872a4 */ /* 0x000fe2000f8e023f */
[C---:B------:R-:W-:Y:S01]  /*13330*/  IADD3 R41, P6, R4.reuse, 0x4000, RZ ;  /* 0x0000400004297810 */ /* 0x040fe20007fde0ff */
[----:B------:R-:W2:Y:S01]  /*13340*/  SHFL.IDX PT, R21, R15, 0x1, 0x1c1f ;  /* 0x003c1f000f157f89 */ /* 0x000ea200000e0000 */
[----:B------:R-:W-:Y:S01]  /*13350*/  UIMAD.WIDE.U32 UR6, UR4, UR10, URZ ;  /* 0x0000000a040672a5 */ /* 0x000fe2000f8e003f */
[----:B------:R-:W-:-:S02]  /*13360*/  IADD3 R37, P5, R4, 0x5000, RZ ;  /* 0x0000500004257810 */ /* 0x000fc40007fbe0ff */
[----:B------:R-:W-:Y:S02]  /*13370*/  IADD3 R33, P4, R4, 0x6000, RZ ;  /* 0x0000600004217810 */ /* 0x000fe40007f9e0ff */
[----:B------:R-:W-:Y:S02]  /*13380*/  LOP3.LUT R6, R6, R11, RZ, 0x3c, !PT ;  /* 0x0000000b06067212 */ /* 0x000fe400078e3cff */
[C---:B------:R-:W-:Y:S01]  /*13390*/  LOP3.LUT R25, R4.reuse, 0x380, RZ, 0xc0, !PT ;  /* 0x0000038004197812 */ /* 0x040fe200078ec0ff */
[----:B-1----:R1:W-:Y:S01]  /*133a0*/  @!P2 ST.E desc[UR52][R18.64], R2 ;  /* 0x000000021200a985 */ /* 0x0023e2000c101934 */
[----:B------:R-:W-:Y:S01]  /*133b0*/  UIMAD UR8, UR4, UR11, UR8 ;  /* 0x0000000b040872a4 */ /* 0x000fe2000f8e0208 */
[----:B------:R-:W-:Y:S02]  /*133c0*/  IADD3 R11, P3, R4, 0x7000, RZ ;  /* 0x00007000040b7810 */ /* 0x000fe40007f7e0ff */
[----:B------:R-:W-:Y:S01]  /*133d0*/  ULDC.64 UR10, c[0x0][0xae8] ;  /* 0x0002ba00000a7ab9 */ /* 0x000fe20000000a00 */
[----:B------:R-:W-:-:S02]  /*133e0*/  LOP3.LUT R40, R41, 0x380, RZ, 0xc0, !PT ;  /* 0x0000038029287812 */ /* 0x000fc400078ec0ff */
[----:B------:R-:W-:Y:S01]  /*133f0*/  LOP3.LUT R36, R37, 0x380, RZ, 0xc0, !PT ;  /* 0x0000038025247812 */ /* 0x000fe200078ec0ff */
[----:B--2---:R2:W-:Y:S01]  /*13400*/  @!P0 ST.E desc[UR52][R20.64], R0 ;  /* 0x0000000014008985 */ /* 0x0045e2000c101934 */
[----:B------:R-:W-:Y:S02]  /*13410*/  LOP3.LUT R32, R33, 0x380, RZ, 0xc0, !PT ;  /* 0x0000038021207812 */ /* 0x000fe400078ec0ff */
[----:B------:R-:W-:Y:S01]  /*13420*/  SHF.R.U64 R25, R25, 0x3, RZ ;  /* 0x0000000319197819 */ /* 0x000fe200000012ff */
[----:B-1----:R-:W1:Y:S01]  /*13430*/  @P1 LDC R19, c[0x0][0xbec] ;  /* 0x0002fb00ff131b82 */ /* 0x002e620000000800 */
[----:B------:R-:W-:Y:S01]  /*13440*/  UIADD3 UR7, UR7, UR8, URZ ;  /* 0x0000000807077290 */ /* 0x000fe2000fffe03f */
[----:B------:R-:W-:Y:S01]  /*13450*/  LOP3.LUT R10, R11, 0x380, RZ, 0xc0, !PT ;  /* 0x000003800b0a7812 */ /* 0x000fe200078ec0ff */
[----:B------:R-:W-:Y:S01]  /*13460*/  UIMAD UR4, UR16, UR10, URZ ;  /* 0x0000000a100472a4 */ /* 0x000fe2000f8e023f */
[----:B------:R-:W-:Y:S01]  /*13470*/  SHF.R.U64 R40, R40, 0x3, RZ ;  /* 0x0000000328287819 */ /* 0x000fe200000012ff */
[----:B------:R-:W-:Y:S01]  /*13480*/  IMAD.X R29, RZ, RZ, R5, P3 ;  /* 0x000000ffff1d7224 */ /* 0x000fe200018e0605 */
[----:B------:R-:W-:Y:S01]  /*13490*/  SHF.R.U64 R36, R36, 0x3, RZ ;  /* 0x0000000324247819 */ /* 0x000fe200000012ff */
[----:B--2---:R-:W-:Y:S01]  /*134a0*/  IMAD R0, R190, 0x20, R191 ;  /* 0x00000020be007824 */ /* 0x004fe200078e02bf */
[----:B------:R-:W-:Y:S01]  /*134b0*/  UIMAD UR4, UR37, UR11, UR4 ;  /* 0x0000000b250472a4 */ /* 0x000fe2000f8e0204 */
[----:B------:R-:W-:Y:S01]  /*134c0*/  SHF.R.U64 R32, R32, 0x3, RZ ;  /* 0x0000000320207819 */ /* 0x000fe200000012ff */
[----:B------:R-:W-:Y:S01]  /*134d0*/  UIMAD.WIDE.U32 UR6, UR37, UR10, UR6 ;  /* 0x0000000a250672a5 */ /* 0x000fe2000f8e0006 */
[----:B------:R-:W-:Y:S01]  /*134e0*/  VIADD R2, R0, UR39 ;  /* 0x0000002700027c36 */ /* 0x000fe20008000000 */
[----:B------:R-:W-:Y:S01]  /*134f0*/  ULDC.64 UR8, c[0x0][0xaf0] ;  /* 0x0002bc0000087ab9 */ /* 0x000fe20000000a00 */
[----:B------:R-:W-:Y:S01]  /*13500*/  LOP3.LUT R24, R25, R4, RZ, 0x3c, !PT ;  /* 0x0000000419187212 */ /* 0x000fe200078e3cff */
[----:B------:R-:W-:Y:S01]  /*13510*/  UIADD3 UR7, UR7, UR4, URZ ;  /* 0x0000000407077290 */ /* 0x000fe2000fffe03f */
[----:B------:R-:W-:Y:S01]  /*13520*/  IMAD.MOV.U32 R21, RZ, RZ, R2 ;  /* 0x000000ffff157224 */ /* 0x000fe200078e0002 */
[----:B------:R-:W-:Y:S01]  /*13530*/  UIMAD UR4, UR15, UR8, URZ ;  /* 0x000000080f0472a4 */ /* 0x000fe2000f8e023f */
[----:B------:R-:W-:Y:S01]  /*13540*/  SHF.R.U64 R4, R10, 0x3, RZ ;  /* 0x000000030a047819 */ /* 0x000fe200000012ff */
[----:B------:R-:W5:Y:S01]  /*13550*/  LD.E.128 R12, desc[UR52][R12.64] ;  /* 0x000000340c0c7980 */ /* 0x000f62000c101d00 */
[----:B------:R-:W-:-:S02]  /*13560*/  LOP3.LUT R40, R40, R41, RZ, 0x3c, !PT ;  /* 0x0000002928287212 */ /* 0x000fc400078e3cff */
[----:B------:R-:W-:Y:S01]  /*13570*/  LOP3.LUT R36, R36, R37, RZ, 0x3c, !PT ;  /* 0x0000002524247212 */ /* 0x000fe200078e3cff */
[----:B-1----:R-:W-:Y:S01]  /*13580*/  @P1 IMAD.HI.U32 R0, R2, R19, RZ ;  /* 0x0000001302001227 */ /* 0x002fe200078e00ff */
[----:B------:R-:W-:Y:S01]  /*13590*/  UIMAD UR4, UR14, UR9, UR4 ;  /* 0x000000090e0472a4 */ /* 0x000fe2000f8e0204 */
[----:B------:R-:W-:Y:S01]  /*135a0*/  LOP3.LUT R32, R32, R33, RZ, 0x3c, !PT ;  /* 0x0000002120207212 */ /* 0x000fe200078e3cff */
[----:B------:R-:W-:Y:S01]  /*135b0*/  UIMAD.WIDE.U32 UR6, UR14, UR8, UR6 ;  /* 0x000000080e0672a5 */ /* 0x000fe2000f8e0006 */
[--C-:B------:R-:W-:Y:S01]  /*135c0*/  IMAD.X R41, RZ, RZ, R5.reuse, P6 ;  /* 0x000000ffff297224 */ /* 0x100fe200030e0605 */
[----:B0-----:R-:W-:Y:S01]  /*135d0*/  @P1 SHF.R.U32.HI R21, RZ, R45, R0 ;  /* 0x0000002dff151219 */ /* 0x001fe20000011600 */
[--C-:B------:R-:W-:Y:S01]  /*135e0*/  IMAD.X R37, RZ, RZ, R5.reuse, P5 ;  /* 0x000000ffff257224 */ /* 0x100fe200028e0605 */
[----:B------:R-:W-:Y:S01]  /*135f0*/  UIADD3 UR4, UR7, UR4, URZ ;  /* 0x0000000407047290 */ /* 0x000fe2000fffe03f */
[----:B------:R-:W-:Y:S01]  /*13600*/  IMAD.X R33, RZ, RZ, R5, P4 ;  /* 0x000000ffff217224 */ /* 0x000fe200020e0605 */
[--C-:B------:R-:W-:Y:S01]  /*13610*/  SHF.R.S32.HI R0, RZ, 0x1f, R21.reuse ;  /* 0x0000001fff007819 */ /* 0x100fe20000011415 */
[----:B------:R-:W-:Y:S01]  /*13620*/  IMAD.MOV R45, RZ, RZ, -R21 ;  /* 0x000000ffff2d7224 */ /* 0x000fe200078e0a15 */
[----:B------:R-:W-:Y:S01]  /*13630*/  LOP3.LUT R28, R4, R11, RZ, 0x3c, !PT ;  /* 0x0000000b041c7212 */ /* 0x000fe200078e3cff */
[----:B------:R-:W-:Y:S01]  /*13640*/  IMAD.MOV.U32 R25, RZ, RZ, R5 ;  /* 0x000000ffff197224 */ /* 0x000fe200078e0005 */
        /* <DEDUP_REMOVED lines=28> */
[C---:B------:R-:W-:Y:S01]  /*13810*/  ISETP.GE.AND P2, PT, R44.reuse, R49, PT ;  /* 0x000000312c00720c */ /* 0x040fe20003f46270 */
[----:B------:R-:W-:Y:S02]  /*13820*/  ULDC.64 UR6, c[0x0][0xa80] ;  /* 0x0002a00000067ab9 */ /* 0x000fe40000000a00 */
[----:B------:R-:W-:Y:S01]  /*13830*/  VIADD R0, R44, 0x20 ;  /* 0x000000202c007836 */ /* 0x000fe20000000000 */
[----:B------:R-:W-:Y:S01]  /*13840*/  LEA R20, P3, R18, UR6, 0x1 ;  /* 0x0000000612147c11 */ /* 0x000fe2000f8608ff */
[----:B------:R-:W-:-:S02]  /*13850*/  IMAD.IADD R19, R19, 0x1, R21 ;  /* 0x0000000113137824 */ /* 0x000fc400078e0215 */
[----:B------:R-:W-:Y:S01]  /*13860*/  VIADD R3, R3, 0x22820 ;  /* 0x0002282003037836 */ /* 0x000fe20000000000 */
[-C--:B------:R-:W-:Y:S01]  /*13870*/  ISETP.GE.AND P0, PT, R0, R49.reuse, PT ;  /* 0x000000310000720c */ /* 0x080fe20003f06270 */
[----:B------:R-:W-:Y:S01]  /*13880*/  VIADD R0, R44, 0x40 ;  /* 0x000000402c007836 */ /* 0x000fe20000000000 */
[----:B------:R-:W-:Y:S02]  /*13890*/  LEA.HI.X R21, R18, UR7, R19, 0x1, P3 ;  /* 0x0000000712157c11 */ /* 0x000fe400098f0c13 */
[----:B------:R-:W-:Y:S01]  /*138a0*/  PRMT R3, RZ, 0x654, R3 ;  /* 0x00000654ff037816 */ /* 0x000fe20000000003 */
[----:B0-----:R0:W1:Y:S01]  /*138b0*/  SHFL.IDX PT, R18, R20, RZ, 0x181f ;  /* 0x00181fff14127589 */ /* 0x00106200000e0000 */
        /* <DEDUP_REMOVED lines=8> */
[CC--:B-1----:R-:W-:Y:S02]  /*13940*/  @!P2 LEA R2, P4, R188.reuse, R18.reuse, 0x1 ;  /* 0x00000012bc02a211 */ /* 0x0c2fe400078808ff */
[C---:B------:R-:W-:Y:S02]  /*13950*/  @!P3 LEA R18, P5, R189.reuse, R18, 0x1 ;  /* 0x00000012bd12b211 */ /* 0x040fe400078a08ff */
[-C--:B0-2---:R-:W-:Y:S02]  /*13960*/  @!P2 LEA.HI.X R3, R188, R0.reuse, R198, 0x1, P4 ;  /* 0x00000000bc03a211 */ /* 0x085fe400020f0cc6 */
[----:B------:R-:W-:-:S03]  /*13970*/  @!P3 LEA.HI.X R19, R189, R0, R197, 0x1, P5 ;  /* 0x00000000bd13b211 */ /* 0x000fc600028f0cc5 */
[----:B-----5:R3:W-:Y:S04]  /*13980*/  @!P2 ST.E.128 desc[UR52][R2.64], R24 ;  /* 0x000000180200a985 */ /* 0x0207e8000c101d34 */
[----:B------:R3:W-:Y:S02]  /*13990*/  @!P3 ST.E.128 desc[UR52][R18.64], R40 ;  /* 0x000000281200b985 */ /* 0x0007e4000c101d34 */
.L_x_8393:
[----:B------:R-:W-:Y:S05]  /*139a0*/  BSYNC B1 ;  /* 0x0000000000017941 */ /* 0x000fea0003800000 */
.L_x_8392:
        /* <DEDUP_REMOVED lines=9> */
[-C--:B0---4-:R-:W-:Y:S02]  /*13a40*/  @!P3 LEA.HI.X R3, R188, R0.reuse, R198, 0x1, P0 ;  /* 0x00000000bc03b211 */ /* 0x091fe400000f0cc6 */
[----:B------:R-:W-:-:S03]  /*13a50*/  @!P4 LEA.HI.X R19, R189, R0, R197, 0x1, P2 ;  /* 0x00000000bd13c211 */ /* 0x000fc600010f0cc5 */
[----:B-----5:R3:W-:Y:S04]  /*13a60*/  @!P3 ST.E.128 desc[UR52][R2.64], R12 ;  /* 0x0000000c0200b985 */ /* 0x0207e8000c101d34 */
[----:B------:R3:W-:Y:S02]  /*13a70*/  @!P4 ST.E.128 desc[UR52][R18.64], R36 ;  /* 0x000000241200c985 */ /* 0x0007e4000c101d34 */
.L_x_8395:
[----:B------:R-:W-:Y:S05]  /*13a80*/  BSYNC B1 ;  /* 0x0000000000017941 */ /* 0x000fea0003800000 */
.L_x_8394:
[----:B----4-:R4:W0:Y:S01]  /*13a90*/  SHFL.IDX PT, R0, R21, 0x2, 0x181f ;  /* 0x00581f0015007f89 */ /* 0x01082200000e0000 */
[----:B------:R-:W-:Y:S03]  /*13aa0*/  BSSY B1, `(.L_x_8396) ;  /* 0x000000c000017945 */ /* 0x000fe60003800000 */
[----:B---3-5:R4:W3:Y:S01]  /*13ab0*/  SHFL.IDX PT, R12, R20, 0x2, 0x181f ;  /* 0x00581f00140c7f89 */ /* 0x0288e200000e0000 */
[----:B------:R-:W-:Y:S05]  /*13ac0*/  @P1 BRA `(.L_x_8397) ;  /* 0x0000000000241947 */ /* 0x000fea0003800000 */
[----:B------:R-:W-:Y:S02]  /*13ad0*/  ULDC UR4, c[0x0][0xac8] ;  /* 0x0002b20000047ab9 */ /* 0x000fe40000000800 */
[----:B------:R-:W-:Y:S02]  /*13ae0*/  ISETP.GE.AND P2, PT, R188, UR4, PT ;  /* 0x00000004bc007c0c */ /* 0x000fe4000bf46270 */
[----:B------:R-:W-:-:S11]  /*13af0*/  ISETP.GE.AND P3, PT, R189, UR4, PT ;  /* 0x00000004bd007c0c */ /* 0x000fd6000bf66270 */
[CC--:B---3--:R-:W-:Y:S02]  /*13b00*/  @!P2 LEA R2, P0, R188.reuse, R12.reuse, 0x1 ;  /* 0x0000000cbc02a211 */ /* 0x0c8fe400078008ff */
[C---:B------:R-:W-:Y:S02]  /*13b10*/  @!P3 LEA R12, P1, R189.reuse, R12, 0x1 ;  /* 0x0000000cbd0cb211 */ /* 0x040fe400078208ff */
[-C--:B0-----:R-:W-:Y:S02]  /*13b20*/  @!P2 LEA.HI.X R3, R188, R0.reuse, R198, 0x1, P0 ;  /* 0x00000000bc03a211 */ /* 0x081fe400000f0cc6 */
[----:B------:R-:W-:-:S03]  /*13b30*/  @!P3 LEA.HI.X R13, R189, R0, R197, 0x1, P1 ;  /* 0x00000000bd0db211 */ /* 0x000fc600008f0cc5 */
[----:B------:R0:W-:Y:S04]  /*13b40*/  @!P2 ST.E.128 desc[UR52][R2.64], R8 ;  /* 0x000000080200a985 */ /* 0x0001e8000c101d34 */
[----:B------:R0:W-:Y:S02]  /*13b50*/  @!P3 ST.E.128 desc[UR52][R12.64], R32 ;  /* 0x000000200c00b985 */ /* 0x0001e4000c101d34 */
.L_x_8397:
[----:B------:R-:W-:Y:S05]  /*13b60*/  BSYNC B1 ;  /* 0x0000000000017941 */ /* 0x000fea0003800000 */
.L_x_8396:
[----:B0-----:R-:W-:Y:S01]  /*13b70*/  VIADD R0, R44, 0x60 ;  /* 0x000000602c007836 */ /* 0x001fe20000000000 */
[----:B--2-4-:R-:W4:Y:S04]  /*13b80*/  SHFL.IDX PT, R21, R21, 0x3, 0x181f ;  /* 0x00781f0015157f89 */ /* 0x014f2800000e0000 */
[----:B------:R-:W-:Y:S01]  /*13b90*/  ISETP.GE.AND P0, PT, R0, R49, PT ;  /* 0x000000310000720c */ /* 0x000fe20003f06270 */
[----:B------:R-:W0:-:S12]  /*13ba0*/  SHFL.IDX PT, R20, R20, 0x3, 0x181f ;  /* 0x00781f0014147f89 */ /* 0x000e1800000e0000 */
[----:B------:R-:W-:Y:S05]  /*13bb0*/  @P0 BRA `(.L_x_8398) ;  /* 0x0000000c000c0947 */ /* 0x000fea0003800000 */
[----:B------:R-:W-:Y:S02]  /*13bc0*/  ULDC UR4, c[0x0][0xac8] ;  /* 0x0002b20000047ab9 */ /* 0x000fe40000000800 */
[----:B------:R-:W-:-:S13]  /*13bd0*/  ISETP.GE.AND P1, PT, R188, UR4, PT ;  /* 0x00000004bc007c0c */ /* 0x000fda000bf26270 */
[----:B0-----:R-:W-:-:S04]  /*13be0*/  @!P1 LEA R2, P0, R188, R20, 0x1 ;  /* 0x00000014bc029211 */ /* 0x001fc800078008ff */
[----:B----4-:R-:W-:Y:S02]  /*13bf0*/  @!P1 LEA.HI.X R3, R188, R21, R198, 0x1, P0 ;  /* 0x00000015bc039211 */ /* 0x010fe400000f0cc6 */
[----:B------:R-:W-:-:S03]  /*13c00*/  ISETP.GE.AND P0, PT, R189, UR4, PT ;  /* 0x00000004bd007c0c */ /* 0x000fc6000bf06270 */
[----:B------:R0:W-:Y:S10]  /*13c10*/  @!P1 ST.E.128 desc[UR52][R2.64], R4 ;  /* 0x0000000402009985 */ /* 0x0001f4000c101d34 */
[----:B------:R-:W-:Y:S05]  /*13c20*/  @P0 BRA `(.L_x_8398) ;  /* 0x0000000800f00947 */ /* 0x000fea0003800000 */
[----:B0-----:R-:W-:-:S04]  /*13c30*/  LEA R2, P0, R189, R20, 0x1 ;  /* 0x00000014bd027211 */ /* 0x001fc800078008ff */
[----:B------:R-:W-:-:S05]  /*13c40*/  LEA.HI.X R3, R189, R21, R197, 0x1, P0 ;  /* 0x00000015bd037211 */ /* 0x000fca00000f0cc5 */
[----:B------:R0:W-:Y:S01]  /*13c50*/  ST.E.128 desc[UR52][R2.64], R28 ;  /* 0x0000001c02007985 */ /* 0x0001e2000c101d34 */
[----:B------:R-:W-:Y:S05]  /*13c60*/  BRA `(.L_x_8398) ;  /* 0x0000000800e07947 */ /* 0x000fea0003800000 */
.L_x_8390:
        /* <DEDUP_REMOVED lines=32> */
.L_x_8399:
        /* <DEDUP_REMOVED lines=47> */
.L_x_8401:
[----:B------:R-:W-:Y:S05]  /*14160*/  BSYNC B1 ;  /* 0x0000000000017941 */ /* 0x000fea0003800000 */
.L_x_8400:
        /* <DEDUP_REMOVED lines=61> */
.L_x_8403:
[----:B------:R-:W-:Y:S05]  /*14540*/  BSYNC B1 ;  /* 0x0000000000017941 */ /* 0x000fea0003800000 */
.L_x_8402:
        /* <DEDUP_REMOVED lines=13> */
.L_x_8405:
[----:B------:R-:W-:Y:S05]  /*14620*/  BSYNC B1 ;  /* 0x0000000000017941 */ /* 0x000fea0003800000 */
.L_x_8404:
        /* <DEDUP_REMOVED lines=13> */
.L_x_8407:
[----:B------:R-:W-:Y:S05]  /*14700*/  BSYNC B1 ;  /* 0x0000000000017941 */ /* 0x000fea0003800000 */
.L_x_8406:
[----:B0-----:R-:W-:Y:S01]  /*14710*/  VIADD R0, R6, 0x60 ;  /* 0x0000006006007836 */ /* 0x001fe20000000000 */
[----:B--2-4-:R-:W0:Y:S04]  /*14720*/  SHFL.IDX PT, R5, R5, 0x3, 0x181f ;  /* 0x00781f0005057f89 */ /* 0x014e2800000e0000 */
[----:B------:R-:W-:Y:S01]  /*14730*/  ISETP.GE.AND P0, PT, R0, R11, PT ;  /* 0x0000000b0000720c */ /* 0x000fe20003f06270 */
[----:B-1-3--:R1:W2:-:S12]  /*14740*/  SHFL.IDX PT, R2, R4, 0x3, 0x181f ;  /* 0x00781f0004027f89 */ /* 0x00a29800000e0000 */
[----:B-1----:R-:W-:Y:S05]  /*14750*/  @P0 BRA `(.L_x_8398) ;  /* 0x0000000000240947 */ /* 0x002fea0003800000 */
[----:B------:R-:W-:Y:S02]  /*14760*/  ULDC UR4, c[0x0][0xac8] ;  /* 0x0002b20000047ab9 */ /* 0x000fe40000000800 */
[----:B------:R-:W-:Y:S02]  /*14770*/  ISETP.GE.AND P2, PT, R188, UR4, PT ;  /* 0x00000004bc007c0c */ /* 0x000fe4000bf46270 */
[----:B------:R-:W-:-:S11]  /*14780*/  ISETP.GE.AND P3, PT, R189, UR4, PT ;  /* 0x00000004bd007c0c */ /* 0x000fd6000bf66270 */
[CC--:B--2---:R-:W-:Y:S02]  /*14790*/  @!P2 LEA R6, P0, R188.reuse, R2.reuse, 0x1 ;  /* 0x00000002bc06a211 */ /* 0x0c4fe400078008ff */
[C---:B------:R-:W-:Y:S02]  /*147a0*/  @!P3 LEA R2, P1, R189.reuse, R2, 0x1 ;  /* 0x00000002bd02b211 */ /* 0x040fe400078208ff */
[-C--:B0-----:R-:W-:Y:S02]  /*147b0*/  @!P2 LEA.HI.X R7, R188, R5.reuse, R198, 0x1, P0 ;  /* 0x00000005bc07a211 */ /* 0x081fe400000f0cc6 */
[----:B------:R-:W-:-:S03]  /*147c0*/  @!P3 LEA.HI.X R3, R189, R5, R197, 0x1, P1 ;  /* 0x00000005bd03b211 */ /* 0x000fc600008f0cc5 */
[----:B------:R1:W-:Y:S04]  /*147d0*/  @!P2 ST.E.128 desc[UR52][R6.64], RZ ;  /* 0x000000ff0600a985 */ /* 0x0003e8000c101d34 */
[----:B------:R1:W-:Y:S02]  /*147e0*/  @!P3 ST.E.128 desc[UR52][R2.64], RZ ;  /* 0x000000ff0200b985 */ /* 0x0003e4000c101d34 */
.L_x_8398:
[----:B------:R-:W-:Y:S05]  /*147f0*/  BSYNC B0 ;  /* 0x0000000000007941 */ /* 0x000fea0003800000 */
.L_x_8389:
[----:B------:R-:W-:Y:S02]  /*14800*/  ULDC UR4, c[0x0][0xc3c] ;  /* 0x00030f0000047ab9 */ /* 0x000fe40000000800 */
[----:B------:R-:W-:-:S06]  /*14810*/  UISETP.GE.AND UP0, UPT, UR49, UR4, UPT ;  /* 0x000000043100728c */ /* 0x000fcc000bf06270 */
[----:B------:R-:W-:-:S13]  /*14820*/  PLOP3.LUT P0, PT, PT, PT, UP0, 0x80, 0x0 ;  /* 0x000000000000781c */ /* 0x000fda0003f0f008 */
[----:B------:R-:W-:Y:S05]  /*14830*/  @!P0 BRA `(.L_x_8408) ;  /* 0xfffffec400448947 */ /* 0x000fea000383ffff */
[----:B------:R-:W-:Y:S05]  /*14840*/  EXIT ;  /* 0x000000000000794d */ /* 0x000fea0003800000 */
.L_x_8299:
        /* <DEDUP_REMOVED lines=55> */
.L_x_8414:
        /* <DEDUP_REMOVED lines=11> */
.L_x_8413:
[----:B------:R-:W-:Y:S05]  /*14c70*/  BSYNC B0 ;  /* 0x0000000000007941 */ /* 0x000fea0003800000 */
.L_x_8412:
        /* <DEDUP_REMOVED lines=21> */
.L_x_8410:
        /* <DEDUP_REMOVED lines=21> */
.L_x_8415:
        /* <DEDUP_REMOVED lines=67> */
.L_x_8411:
[----:B------:R-:W0:Y:S01]  /*15350*/  LDC R27, c[0x0][0xc3c] ;  /* 0x00030f00ff1b7b82 */ /* 0x000e220000000800 */
[----:B------:R-:W-:Y:S01]  /*15360*/  IMAD.MOV.U32 R24, RZ, RZ, R7 ;  /* 0x000000ffff187224 */ /* 0x000fe200078e0007 */
[----:B------:R-:W-:Y:S01]  /*15370*/  UMOV UR4, URZ ;  /* 0x0000003f00047c82 */ /* 0x000fe20008000000 */
[----:B------:R-:W-:-:S07]  /*15380*/  IMAD.MOV.U32 R26, RZ, RZ, RZ ;  /* 0x000000ffff1a7224 */ /* 0x000fce00078e00ff */
.L_x_8416:
[----:B------:R-:W-:Y:S01]  /*15390*/  ISETP.NE.AND P0, PT, R5, RZ, PT ;  /* 0x000000ff0500720c */ /* 0x000fe20003f05270 */
[----:B------:R-:W-:-:S12]  /*153a0*/  IMAD.U32 R25, RZ, RZ, UR4 ;  /* 0x00000004ff197e24 */ /* 0x000fd8000f8e00ff */
[----:B------:R-:W1:Y:S01]  /*153b0*/  @!P0 S2R R3, SR_CgaCtaId ;  /* 0x0000000000038919 */ /* 0x000e620000008800 */
[----:B------:R-:W-:-:S04]  /*153c0*/  @!P0 MOV R0, 0x400 ;  /* 0x0000040000008802 */ /* 0x000fc80000000f00 */
[----:B-1----:R-:W-:-:S05]  /*153d0*/  @!P0 LEA R0, R3, R0, 0x18 ;  /* 0x0000000003008211 */ /* 0x002fca00078ec0ff */
[----:B0-----:R0:W-:Y:S01]  /*153e0*/  @!P0 STS.128 [R0+0x228d0], R24 ;  /* 0x0228d01800008388 */ /* 0x0011e20000000c00 */
[----:B------:R-:W-:Y:S06]  /*153f0*/  BAR.ARV 0x5, 0x180 ;  /* 0x0146000000007b1d */ /* 0x000fec0000002000 */
.L_x_8409:
[----:B0-----:R-:W-:Y:S01]  /*15400*/  IMAD.MOV.U32 R0, RZ, RZ, 0x1 ;  /* 0x00000001ff007424 */ /* 0x001fe200078e00ff */
[----:B------:R-:W-:Y:S01]  /*15410*/  ULDC UR5, c[0x0][0xc3c] ;  /* 0x00030f0000057ab9 */ /* 0x000fe20000000800 */
[----:B------:R-:W-:Y:S01]  /*15420*/  IMAD.MOV.U32 R35, RZ, RZ, RZ ;  /* 0x000000ffff237224 */ /* 0x000fe200078e00ff */
[----:B------:R-:W-:Y:S02]  /*15430*/  ISETP.GE.AND P0, PT, R27, UR5, PT ;  /* 0x000000051b007c0c */ /* 0x000fe4000bf06270 */
[----:B------:R0:W-:Y:S04]  /*15440*/  STL [R1], R0 ;  /* 0x0000000001007387 */ /* 0x0001e80000100800 */
[----:B------:R0:W-:Y:S07]  /*15450*/  STL [R1+0x24], RZ ;  /* 0x000024ff01007387 */ /* 0x0001ee0000100800 */
[----:B------:R-:W-:Y:S05]  /*15460*/  @P0 BRA `(.L_x_8417) ;  /* 0x0000006000e40947 */ /* 0x000fea0003800000 */
[----:B------:R-:W1:Y:S01]  /*15470*/  S2R R8, SR_TID.X ;  /* 0x0000000000087919 */ /* 0x000e620000002100 */
[----:B------:R-:W2:Y:S01]  /*15480*/  S2UR UR5, SR_CgaCtaId ;  /* 0x00000000000579c3 */ /* 0x000ea20000008800 */
[----:B------:R-:W-:Y:S01]  /*15490*/  MOV R18, 0x400 ;  /* 0x0000040000127802 */ /* 0x000fe20000000f00 */
[----:B------:R-:W-:Y:S01]  /*154a0*/  IMAD.MOV.U32 R35, RZ, RZ, RZ ;  /* 0x000000ffff237224 */ /* 0x000fe200078e00ff */
[----:B------:R-:W-:Y:S02]  /*154b0*/  ULOP3.LUT UR43, UR36, 0x2, URZ, 0xfc, !UPT ;  /* 0x00000002242b7892 */ /* 0x000fe4000f8efc3f */
[----:B------:R-:W-:Y:S01]  /*154c0*/  ULOP3.LUT UR44, UR36, 0x1, URZ, 0xfc, !UPT ;  /* 0x00000001242c7892 */ /* 0x000fe2000f8efc3f */
[----:B------:R-:W-:Y:S01]  /*154d0*/  ULDC UR45, c[0x0][0xc] ;  /* 0x00000300002d7ab9 */ /* 0x000fe20000000800 */
[C---:B-1----:R-:W-:Y:S01]  /*154e0*/  IMAD.SHL.U32 R2, R8.reuse, 0x20, RZ ;  /* 0x0000002008027824 */ /* 0x042fe200078e00ff */
[C---:B------:R-:W-:Y:S01]  /*154f0*/  LOP3.LUT R6, R8.reuse, 0x7f, RZ, 0xc0, !PT ;  /* 0x0000007f08067812 */ /* 0x040fe200078ec0ff */
[C---:B------:R-:W-:Y:S01]  /*15500*/  IMAD.SHL.U32 R28, R8.reuse, 0x80, RZ ;  /* 0x00000080081c7824 */ /* 0x040fe200078e00ff */
[C---:B------:R-:W-:Y:S01]  /*15510*/  LOP3.LUT P0, RZ, R8.reuse, 0x4, RZ, 0xc0, !PT ;  /* 0x0000000408ff7812 */ /* 0x040fe2000780c0ff */
[----:B------:R-:W-:Y:S01]  /*15520*/  IMAD.SHL.U32 R7, R8, 0x4, RZ ;  /* 0x0000000408077824 */ /* 0x000fe200078e00ff */
        /* <DEDUP_REMOVED lines=8> */
[----:B------:R-:W-:Y:S01]  /*155b0*/  IMAD R0, R0, 0x200, R5 ;  /* 0x0000020000007824 */ /* 0x000fe200078e0205 */
[----:B------:R-:W-:Y:S01]  /*155c0*/  LOP3.LUT R5, R4, 0x10, R7, 0x78, !PT ;  /* 0x0000001004057812 */ /* 0x000fe200078e7807 */
[----:B------:R-:W-:Y:S01]  /*155d0*/  IMAD.SHL.U32 R7, R8, 0x2, RZ ;  /* 0x0000000208077824 */ /* 0x000fe200078e00ff */
[----:B------:R-:W-:-:S02]  /*155e0*/  LOP3.LUT R3, R3, 0x70, R34, 0x78, !PT ;  /* 0x0000007003037812 */ /* 0x000fc400078e7822 */
[----:B------:R-:W-:Y:S01]  /*155f0*/  IADD3 R0, R5, R0, R2 ;  /* 0x0000000005007210 */ /* 0x000fe20007ffe002 */
[----:B--2---:R-:W-:Y:S01]  /*15600*/  IMAD.U32 R2, RZ, RZ, UR5 ;  /* 0x00000005ff027e24 */ /* 0x004fe2000f8e00ff */
[----:B------:R-:W-:Y:S02]  /*15610*/  LOP3.LUT R4, R34, 0x3f0, RZ, 0xc0, !PT ;  /* 0x000003f022047812 */ /* 0x000fe400078ec0ff */
[----:B------:R-:W-:Y:S01]  /*15620*/  LOP3.LUT R28, R3, 0xc00, R28, 0xf8, !PT ;  /* 0x00000c00031c7812 */ /* 0x000fe200078ef81c */
[----:B------:R-:W-:Y:S01]  /*15630*/  IMAD.MOV.U32 R3, RZ, RZ, 0x1 ;  /* 0x00000001ff037424 */ /* 0x000fe200078e00ff */
[----:B------:R0:W-:Y:S01]  /*15640*/  STL [R1+0x1c], R0 ;  /* 0x00001c0001007387 */ /* 0x0001e20000100800 */
[----:B------:R-:W-:Y:S02]  /*15650*/  LOP3.LUT R7, R4, 0x70, R7, 0x78, !PT ;  /* 0x0000007004077812 */ /* 0x000fe400078e7807 */
[----:B------:R-:W-:Y:S01]  /*15660*/  LEA R18, R2, R18, 0x18 ;  /* 0x0000001202127211 */ /* 0x000fe200078ec0ff */
[----:B------:R1:W-:Y:S04]  /*15670*/  STL [R1], R3 ;  /* 0x0000000301007387 */ /* 0x0003e80000100800 */
[----:B------:R-:W-:Y:S01]  /*15680*/  STL [R1+0x24], RZ ;  /* 0x000024ff01007387 */ /* 0x000fe20000100800 */
[----:B0-----:R-:W-:-:S03]  /*15690*/  SHF.R.U32.HI R0, RZ, 0x3, R6 ;  /* 0x00000003ff007819 */ /* 0x001fc60000011606 */
[----:B------:R0:W-:Y:S01]  /*156a0*/  STL [R1+0x10], R2 ;  /* 0x0000100201007387 */ /* 0x0001e20000100800 */
[--C-:B-1----:R-:W-:Y:S02]  /*156b0*/  LOP3.LUT R3, R0, 0x70, R34.reuse, 0xf8, !PT ;  /* 0x0000007000037812 */ /* 0x102fe400078ef822 */
[----:B------:R-:W-:Y:S02]  /*156c0*/  LOP3.LUT R0, R7, 0x400, R34, 0xf8, !PT ;  /* 0x0000040007007812 */ /* 0x000fe400078ef822 */
[----:B------:R-:W-:Y:S02]  /*156d0*/  LOP3.LUT R34, R34, 0x70, RZ, 0xc0, !PT ;  /* 0x0000007022227812 */ /* 0x000fe400078ec0ff */
[----:B------:R-:W-:Y:S01]  /*156e0*/  LOP3.LUT R3, R3, 0x80, RZ, 0xfc, !PT ;  /* 0x0000008003037812 */ /* 0x000fe200078efcff */
[----:B------:R1:W-:Y:S01]  /*156f0*/  STL [R1+0x18], R0 ;  /* 0x0000180001007387 */ /* 0x0003e20000100800 */
[C---:B0-----:R-:W-:Y:S02]  /*15700*/  VIADD R2, R28.reuse, 0x40 ;  /* 0x000000401c027836 */ /* 0x041fe40000000000 */
[----:B------:R-:W-:-:S05]  /*15710*/  @P0 VIADD R2, R28, 0xffffffc0 ;  /* 0xffffffc01c020836 */ /* 0x000fca0000000000 */
[----:B------:R0:W-:Y:S01]  /*15720*/  STL [R1+0x14], R2 ;  /* 0x0000140201007387 */ /* 0x0001e20000100800 */
[----:B-1----:R-:W-:-:S05]  /*15730*/  IMAD.IADD R0, R18, 0x1, R0 ;  /* 0x0000000112007824 */ /* 0x002fca00078e0200 */
[----:B------:R0:W-:Y:S02]  /*15740*/  STL [R1+0x20], R0 ;  /* 0x0000200001007387 */ /* 0x0001e40000100800 */
.L_x_8496:
[----:B-1----:R-:W1:Y:S08]  /*15750*/  LDC.64 R4, c[0x0][0xa18] ;  /* 0x00028600ff047b82 */ /* 0x002e700000000a00 */
[----:B0-----:R-:W0:Y:S08]  /*15760*/  LDC.64 R2, c[0x0][0xa28] ;  /* 0x00028a00ff027b82 */ /* 0x001e300000000a00 */
[----:B------:R-:W2:Y:S01]  /*15770*/  LDC.64 R8, c[0x0][0xa00] ;  /* 0x00028000ff087b82 */ /* 0x000ea20000000a00 */
[----:B-1----:R-:W-:-:S04]  /*15780*/  ISETP.NE.U32.AND P1, PT, R4, RZ, PT ;  /* 0x000000ff0400720c */ /* 0x002fc80003f25070 */
[----:B------:R-:W-:Y:S02]  /*15790*/  ISETP.NE.AND.EX P2, PT, R5, RZ, PT, P1 ;  /* 0x000000ff0500720c */ /* 0x000fe40003f45310 */
[----:B0-----:R-:W-:-:S04]  /*157a0*/  ISETP.NE.U32.AND P0, PT, R2, RZ, PT ;  /* 0x000000ff0200720c */ /* 0x001fc80003f05070 */
[----:B------:R-:W-:Y:S02]  /*157b0*/  ISETP.NE.AND.EX P0, PT, R3, RZ, PT, P0 ;  /* 0x000000ff0300720c */ /* 0x000fe40003f05300 */
[----:B------:R-:W0:Y:S08]  /*157c0*/  LDC.64 R2, c[0x0][0xa00] ;  /* 0x00028000ff027b82 */ /* 0x000e300000000a00 */
[----:B------:R-:W1:Y:S08]  /*157d0*/  @P2 LDC.64 R6, c[0x0][0xa18] ;  /* 0x00028600ff062b82 */ /* 0x000e700000000a00 */
[----:B------:R-:W3:Y:S01]  /*157e0*/  @P0 LDC.64 R4, c[0x0][0xa28] ;  /* 0x00028a00ff040b82 */ /* 0x000ee20000000a00 */
[----:B0-----:R-:W-:-:S04]  /*157f0*/  ISETP.NE.U32.AND P1, PT, R2, RZ, PT ;  /* 0x000000ff0200720c */ /* 0x001fc80003f25070 */
[----:B------:R-:W-:Y:S01]  /*15800*/  ISETP.NE.AND.EX P3, PT, R3, RZ, PT, P1 ;  /* 0x000000ff0300720c */ /* 0x000fe20003f65310 */
[----:B-1----:R-:W-:-:S04]  /*15810*/  @P2 IMAD.WIDE R2, R27, 0x4, R6 ;  /* 0x000000041b022825 */ /* 0x002fc800078e0206 */
[----:B------:R-:W-:Y:S01]  /*15820*/  IMAD.MOV.U32 R22, RZ, RZ, RZ ;  /* 0x000000ffff167224 */ /* 0x000fe200078e00ff */
[----:B------:R2:W4:Y:S01]  /*15830*/  @P2 LDG.E R0, desc[UR52][R2.64] ;  /* 0x0000003402002981 */ /* 0x000522000c1e1900 */
[----:B---3--:R-:W-:-:S06]  /*15840*/  @P0 IMAD.WIDE R4, R27, 0x4, R4 ;  /* 0x000000041b040825 */ /* 0x008fcc00078e0204 */
[----:B-----5:R0:W5:Y:S01]  /*15850*/  @P0 LDG.E R4, desc[UR52][R4.64] ;  /* 0x0000003404040981 */ /* 0x020162000c1e1900 */
[----:B--2---:R-:W-:Y:S01]  /*15860*/  IMAD.WIDE R2, R27, 0x4, R8 ;  /* 0x000000041b027825 */ /* 0x004fe200078e0208 */
[----:B------:R-:W-:-:S04]  /*15870*/  LOP3.LUT R16, R16, 0xfffffbff, RZ, 0xc0, !PT ;  /* 0xfffffbff10107812 */ /* 0x000fc800078ec0ff */
[----:B------:R0:W5:Y:S01]  /*15880*/  @P3 LDG.E R22, desc[UR52][R2.64] ;  /* 0x0000003402163981 */ /* 0x000162000c1e1900 */
[----:B------:R-:W-:Y:S02]  /*15890*/  @P3 LOP3.LUT R16, R16, 0x400, RZ, 0xfc, !PT ;  /* 0x0000040010103812 */ /* 0x000fe400078efcff */
[----:B----4-:R-:W-:Y:S01]  /*158a0*/  @P2 R2UR UR38, R0 ;  /* 0x00000000002622ca */ /* 0x010fe200000e0000 */
        /* <DEDUP_REMOVED lines=8> */
.L_x_8418:
        /* <DEDUP_REMOVED lines=18> */
.L_x_8419:
        /* <DEDUP_REMOVED lines=11> */
.L_x_8420:
        /* <DEDUP_REMOVED lines=27> */
.L_x_8422:
[----:B------:R-:W-:-:S11]  /*15cb0*/  UISETP.NE.AND UP0, UPT, UR5, 0x1, UPT ;  /* 0x000000010500788c */ /* 0x000fd6000bf05270 */
[----:B------:R-:W-:Y:S02]  /*15cc0*/  @UP0 ULDC.64 UR10, c[0x0][0x9e8] ;  /* 0x00027a00000a0ab9 */ /* 0x000fe40000000a00 */
[----:B------:R-:W-:-:S04]  /*15cd0*/  UIMAD.WIDE.U32 UR6, UR8, UR10, URZ ;  /* 0x0000000a080672a5 */ /* 0x000fc8000f8e003f */
[----:B------:R-:W-:-:S12]  /*15ce0*/  @UP0 USHF.R.U32.HI UR8, URZ, UR11, UR7 ;  /* 0x0000000b3f080299 */ /* 0x000fd80008011607 */
.L_x_8423:
[----:B------:R-:W-:-:S04]  /*15cf0*/  UIMAD UR8, UR8, UR5, UR5 ;  /* 0x00000005080872a4 */ /* 0x000fc8000f8e0205 */
[----:B------:R-:W-:-:S04]  /*15d00*/  UISETP.LT.AND UP0, UPT, UR4, UR8, UPT ;  /* 0x000000080400728c */ /* 0x000fc8000bf01270 */
[----:B------:R-:W-:-:S12]  /*15d10*/  USEL UR4, UR4, UR8, UP0 ;  /* 0x0000000804047287 */ /* 0x000fd80008000000 */
.L_x_8421:
[----:B------:R-:W-:Y:S02]  /*15d20*/  UISETP.NE.AND UP0, UPT, UR46, URZ, UPT ;  /* 0x0000003f2e00728c */ /* 0x000fe4000bf05270 */
[----:B------:R-:W-:Y:S02]  /*15d30*/  UIADD3 UR6, UR40, 0x9f, URZ ;  /* 0x0000009f28067890 */ /* 0x000fe4000fffe03f */
[----:B------:R-:W-:Y:S02]  /*15d40*/  UIADD3 UR8, UR4, 0x9f, URZ ;  /* 0x0000009f04087890 */ /* 0x000fe4000fffe03f */
[----:B------:R-:W-:Y:S02]  /*15d50*/  UIMAD.WIDE UR6, UR6, 0x66666667, URZ ;  /* 0x66666667060678a5 */ /* 0x000fe4000f8e023f */
[----:B------:R-:W-:Y:S02]  /*15d60*/  UIMAD.WIDE UR8, UR8, 0x66666667, URZ ;  /* 0x66666667080878a5 */ /* 0x000fe4000f8e023f */
[----:B------:R-:W-:Y:S01]  /*15d70*/  USHF.R.U32.HI UR4, URZ, 0x1f, UR7 ;  /* 0x0000001f3f047899 */ /* 0x000fe20008011607 */
[----:B------:R-:W-:Y:S01]  /*15d80*/  @UP0 ULDC UR10, c[0x0][0x44c] ;  /* 0x00011300000a0ab9 */ /* 0x000fe20000000800 */
[----:B------:R-:W-:-:S02]  /*15d90*/  USHF.R.U32.HI UR6, URZ, 0x1f, UR9 ;  /* 0x0000001f3f067899 */ /* 0x000fc40008011609 */
[----:B------:R-:W-:Y:S01]  /*15da0*/  UIMAD.WIDE.U32 UR10, UR39, UR10, URZ ;  /* 0x0000000a270a72a5 */ /* 0x000fe2000f8e003f */
[----:B------:R-:W-:Y:S01]  /*15db0*/  @UP0 ULDC UR13, c[0x0][0x450] ;  /* 0x00011400000d0ab9 */ /* 0x000fe20000000800 */
[----:B------:R-:W-:Y:S02]  /*15dc0*/  UMOV UR12, UR39 ;  /* 0x00000027000c7c82 */ /* 0x000fe40008000000 */
[----:B------:R-:W-:Y:S02]  /*15dd0*/  @UP0 USHF.R.U32.HI UR12, URZ, UR13, UR11 ;  /* 0x0000000d3f0c0299 */ /* 0x000fe4000801160b */
[----:B------:R-:W-:Y:S02]  /*15de0*/  ULEA.HI.SX32 UR4, UR7, UR4, 0x1a ;  /* 0x0000000407047291 */ /* 0x000fe4000f8fd23f */
[----:B------:R-:W-:Y:S02]  /*15df0*/  ULEA.HI.SX32 UR6, UR9, UR6, 0x1a ;  /* 0x0000000609067291 */ /* 0x000fe4000f8fd23f */
[----:B------:R-:W-:-:S02]  /*15e00*/  UIADD3 UR7, UR12, UR40, -UR38 ;  /* 0x000000280c077290 */ /* 0x000fc4000fffe826 */
[----:B------:R-:W-:Y:S01]  /*15e10*/  UISETP.LT.AND UP0, UPT, UR4, UR6, UPT ;  /* 0x000000060400728c */ /* 0x000fe2000bf01270 */
[----:B------:R-:W-:Y:S02]  /*15e20*/  ULDC UR8, c[0x0][0x9dc] ;  /* 0x0002770000087ab9 */ /* 0x000fe40000000800 */
[----:B------:R-:W-:Y:S02]  /*15e30*/  UIADD3 UR8, UR7, -UR8, URZ ;  /* 0x8000000807087290 */ /* 0x000fe4000fffe03f */
[----:B------:R-:W-:Y:S01]  /*15e40*/  USEL UR41, UR4, UR6, UP0 ;  /* 0x0000000604297287 */ /* 0x000fe20008000000 */
        /* <DEDUP_REMOVED lines=12> */
.L_x_8425:
[----:B------:R-:W-:-:S11]  /*15f10*/  UISETP.NE.AND UP0, UPT, UR5, 0x1, UPT ;  /* 0x000000010500788c */ /* 0x000fd6000bf05270 */
[----:B------:R-:W-:Y:S02]  /*15f20*/  @UP0 ULDC.64 UR10, c[0x0][0x9e8] ;  /* 0x00027a00000a0ab9 */ /* 0x000fe40000000a00 */
[----:B------:R-:W-:-:S04]  /*15f30*/  UIMAD.WIDE.U32 UR6, UR4, UR10, URZ ;  /* 0x0000000a040672a5 */ /* 0x000fc8000f8e003f */
[----:B------:R-:W-:-:S12]  /*15f40*/  @UP0 USHF.R.U32.HI UR4, URZ, UR11, UR7 ;  /* 0x0000000b3f040299 */ /* 0x000fd80008011607 */
.L_x_8426:
[----:B------:R-:W-:-:S04]  /*15f50*/  UIMAD UR4, UR4, UR5, URZ ;  /* 0x00000005040472a4 */ /* 0x000fc8000f8e023f */
[----:B------:R-:W-:-:S04]  /*15f60*/  UISETP.LT.AND UP0, UPT, UR8, UR4, UPT ;  /* 0x000000040800728c */ /* 0x000fc8000bf01270 */
[----:B------:R-:W-:-:S12]  /*15f70*/  USEL UR8, UR8, UR4, !UP0 ;  /* 0x0000000408087287 */ /* 0x000fd8000c000000 */
.L_x_8424:
        /* <DEDUP_REMOVED lines=26> */
.L_x_8428:
        /* <DEDUP_REMOVED lines=20> */
.L_x_8431:
[----:B------:R-:W-:Y:S05]  /*16260*/  BSYNC B6 ;  /* 0x0000000000067941 */ /* 0x000fea0003800000 */
.L_x_8430:
        /* <DEDUP_REMOVED lines=22> */
.L_x_8433:
[----:B------:R-:W-:Y:S05]  /*163d0*/  BSYNC B6 ;  /* 0x0000000000067941 */ /* 0x000fea0003800000 */
.L_x_8432:
        /* <DEDUP_REMOVED lines=21> */
.L_x_8435:
[----:B------:R-:W-:Y:S05]  /*16530*/  BSYNC B6 ;  /* 0x0000000000067941 */ /* 0x000fea0003800000 */
.L_x_8434:
        /* <DEDUP_REMOVED lines=19> */
.L_x_8437:
[----:B------:R-:W-:Y:S05]  /*16670*/  BSYNC B6 ;  /* 0x0000000000067941 */ /* 0x000fea0003800000 */
.L_x_8436:
[----:B------:R-:W0:Y:S01]  /*16680*/  LDC.64 R2, c[0x0][0x9f8] ;  /* 0x00027e00ff027b82 */ /* 0x000e220000000a00 */
[----:B------:R-:W-:-:S07]  /*16690*/  IMAD.MOV.U32 R37, RZ, RZ, R27 ;  /* 0x000000ffff257224 */ /* 0x000fce00078e001b */
[----:B------:R-:W1:Y:S01]  /*166a0*/  LDC R19, c[0x0][0x430] ;  /* 0x00010c00ff137b82 */ /* 0x000e620000000800 */
[----:B0-----:R-:W-:-:S04]  /*166b0*/  ISETP.NE.U32.AND P0, PT, R2, RZ, PT ;  /* 0x000000ff0200720c */ /* 0x001fc80003f05070 */
[----:B------:R-:W-:-:S13]  /*166c0*/  ISETP.NE.AND.EX P0, PT, R3, RZ, PT, P0 ;  /* 0x000000ff0300720c */ /* 0x000fda0003f05300 */
[----:B------:R-:W0:Y:S02]  /*166d0*/  @P0 LDC.64 R2, c[0x0][0x9f8] ;  /* 0x00027e00ff020b82 */ /* 0x000e240000000a00 */
[----:B0-----:R-:W-:-:S05]  /*166e0*/  @P0 IMAD.WIDE R2, R27, 0x4, R2 ;  /* 0x000000041b020825 */ /* 0x001fca00078e0202 */
[----:B------:R0:W5:Y:S01]  /*166f0*/  @P0 LDG.E R37, desc[UR52][R2.64] ;  /* 0x0000003402250981 */ /* 0x000162000c1e1900 */
[----:B-1----:R-:W-:Y:S01]  /*16700*/  ISETP.NE.AND P2, PT, R19, 0x1, PT ;  /* 0x000000011300780c */ /* 0x002fe20003f45270 */
[----:B------:R-:W-:Y:S01]  /*16710*/  UMOV UR4, 0xffffffff ;  /* 0xffffffff00047882 */ /* 0x000fe20000000000 */
[----:B------:R-:W-:-:S11]  /*16720*/  LOP3.LUT R16, R16, 0xfffffff7, RZ, 0xc0, !PT ;  /* 0xfffffff710107812 */ /* 0x000fd600078ec0ff */
[----:B------:R-:W-:Y:S01]  /*16730*/  @P2 LOP3.LUT R16, R16, 0x8, RZ, 0xfc, !PT ;  /* 0x0000000810102812 */ /* 0x000fe200078efcff */
[----:B0-----:R-:W-:Y:S06]  /*16740*/  BRA.DIV UR4, `(.L_x_8438) ;  /* 0x0000005a04107947 */ /* 0x001fec000b800000 */
.L_x_8516:
[----:B------:R-:W0:Y:S01]  /*16750*/  S2R R0, SR_TID.X ;  /* 0x0000000000007919 */ /* 0x000e220000002100 */
[----:B------:R-:W-:Y:S01]  /*16760*/  UMOV UR4, 0xa0 ;  /* 0x000000a000047882 */ /* 0x000fe20000000000 */
[----:B------:R-:W1:Y:S01]  /*16770*/  @P2 LDC R5, c[0x0][0x434] ;  /* 0x00010d00ff052b82 */ /* 0x000e620000000800 */
[----:B------:R-:W-:Y:S01]  /*16780*/  UIMAD UR4, UR41, UR4, -0xa0 ;  /* 0xffffff60290474a4 */ /* 0x000fe2000f8e0204 */
[----:B------:R-:W2:Y:S01]  /*16790*/  S2R R11, SR_TID.X ;  /* 0x00000000000b7919 */ /* 0x000ea20000002100 */
[----:B-----5:R-:W-:-:S05]  /*167a0*/  SHF.R.S32.HI R14, RZ, 0x1f, R37 ;  /* 0x0000001fff0e7819 */ /* 0x020fca0000011425 */
[----:B------:R-:W3:Y:S01]  /*167b0*/  @P2 LDC R7, c[0x0][0x438] ;  /* 0x00010e00ff072b82 */ /* 0x000ee20000000800 */
[----:B------:R4:W-:Y:S01]  /*167c0*/  STL [R1+0x8], R14 ;  /* 0x0000080e01007387 */ /* 0x0009e20000100800 */
[----:B0-----:R-:W-:Y:S01]  /*167d0*/  LOP3.LUT R0, R0, 0x7f, RZ, 0xc0, !PT ;  /* 0x0000007f00007812 */ /* 0x001fe200078ec0ff */
[----:B--2---:R-:W-:-:S03]  /*167e0*/  IMAD.SHL.U32 R13, R11, 0x10, RZ ;  /* 0x000000100b0d7824 */ /* 0x004fc600078e00ff */
[----:B------:R-:W-:Y:S01]  /*167f0*/  SHF.R.U32.HI R10, RZ, 0x3, R0 ;  /* 0x00000003ff0a7819 */ /* 0x000fe20000011600 */
[----:B------:R-:W-:-:S03]  /*16800*/  IMAD.SHL.U32 R12, R11, 0x10, RZ ;  /* 0x000000100b0c7824 */ /* 0x000fc600078e00ff */
[C---:B------:R-:W-:Y:S02]  /*16810*/  LOP3.LUT R13, R10.reuse, 0x70, R13, 0xf8, !PT ;  /* 0x000000700a0d7812 */ /* 0x040fe400078ef80d */
[----:B------:R-:W-:Y:S02]  /*16820*/  LOP3.LUT R12, R10, 0x70, R12, 0xf8, !PT ;  /* 0x000000700a0c7812 */ /* 0x000fe400078ef80c */
[----:B------:R-:W-:-:S05]  /*16830*/  LOP3.LUT R13, R13, 0x80, RZ, 0xfc, !PT ;  /* 0x000000800d0d7812 */ /* 0x000fca00078efcff */
[----:B------:R-:W-:-:S05]  /*16840*/  VIADD R0, R13, UR4 ;  /* 0x000000040d007c36 */ /* 0x000fca0008000000 */
[C---:B------:R-:W-:Y:S01]  /*16850*/  ISETP.GE.AND P0, PT, R0.reuse, UR40, PT ;  /* 0x0000002800007c0c */ /* 0x040fe2000bf06270 */
[----:B------:R-:W-:-:S03]  /*16860*/  VIADD R0, R0, UR37 ;  /* 0x0000002500007c36 */ /* 0x000fc60008000000 */
[----:B------:R-:W-:Y:S01]  /*16870*/  ISETP.GT.U32.OR P0, PT, R13, 0x9f, P0 ;  /* 0x0000009f0d00780c */ /* 0x000fe20000704470 */
[----:B-1----:R-:W-:-:S04]  /*16880*/  @P2 IMAD.HI.U32 R4, R0, R5, RZ ;  /* 0x0000000500042227 */ /* 0x002fc800078e00ff */
[----:B------:R-:W-:Y:S01]  /*16890*/  IMAD.MOV.U32 R8, RZ, RZ, R0 ;  /* 0x000000ffff087224 */ /* 0x000fe200078e0000 */
[----:B---3--:R-:W-:-:S07]  /*168a0*/  @P2 SHF.R.U32.HI R8, RZ, R7, R4 ;  /* 0x00000007ff082219 */ /* 0x008fce0000011604 */
[----:B------:R-:W0:Y:S01]  /*168b0*/  @!P0 LDC.64 R2, c[0x0][0x428] ;  /* 0x00010a00ff028b82 */ /* 0x000e220000000a00 */
[----:B------:R-:W-:-:S07]  /*168c0*/  @!P0 SHF.R.S32.HI R7, RZ, 0x1f, R8 ;  /* 0x0000001fff078819 */ /* 0x000fce0000011408 */
[----:B------:R-:W1:Y:S01]  /*168d0*/  @!P0 LDC.64 R4, c[0x0][0x418] ;  /* 0x00010600ff048b82 */ /* 0x000e620000000a00 */
[----:B0-----:R-:W-:-:S04]  /*168e0*/  @!P0 IMAD R6, R14, R2, RZ ;  /* 0x000000020e068224 */ /* 0x001fc800078e02ff */
[----:B------:R-:W-:Y:S02]  /*168f0*/  @!P0 IMAD R9, R37, R3, R6 ;  /* 0x0000000325098224 */ /* 0x000fe400078e0206 */
[----:B------:R-:W-:-:S04]  /*16900*/  @!P0 IMAD.MOV.U32 R6, RZ, RZ, R8 ;  /* 0x000000ffff068224 */ /* 0x000fc800078e0008 */
[----:B------:R-:W-:Y:S02]  /*16910*/  @!P0 IMAD.WIDE.U32 R2, R37, R2, R6 ;  /* 0x0000000225028225 */ /* 0x000fe400078e0006 */
[----:B------:R-:W0:Y:S02]  /*16920*/  @P2 LDC R6, c[0x0][0x434] ;  /* 0x00010d00ff062b82 */ /* 0x000e240000000800 */
[----:B------:R-:W-:Y:S01]  /*16930*/  @!P0 IMAD.IADD R3, R9, 0x1, R3 ;  /* 0x0000000109038824 */ /* 0x000fe200078e0203 */
[----:B-1----:R-:W-:Y:S01]  /*16940*/  @!P0 LEA R10, P1, R2, R4, 0x2 ;  /* 0x00000004020a8211 */ /* 0x002fe200078210ff */
[----:B------:R-:W-:-:S03]  /*16950*/  VIADD R9, R12, UR4 ;  /* 0x000000040c097c36 */ /* 0x000fc60008000000 */
[----:B------:R-:W-:Y:S02]  /*16960*/  @!P0 LEA.HI.X R11, R2, R5, R3, 0x2, P1 ;  /* 0x00000005020b8211 */ /* 0x000fe400008f1403 */
[C---:B------:R-:W-:Y:S01]  /*16970*/  ISETP.GE.AND P1, PT, R9.reuse, UR40, PT ;  /* 0x0000002809007c0c */ /* 0x040fe2000bf26270 */
[----:B------:R-:W1:Y:S01]  /*16980*/  @P2 LDC R2, c[0x0][0x438] ;  /* 0x00010e00ff022b82 */ /* 0x000e620000000800 */
[----:B------:R-:W-:-:S04]  /*16990*/  VIADD R9, R9, UR37 ;  /* 0x0000002509097c36 */ /* 0x000fc80008000000 */
[----:B------:R-:W-:-:S07]  /*169a0*/  IMAD.MOV.U32 R12, RZ, RZ, R9 ;  /* 0x000000ffff0c7224 */ /* 0x000fce00078e0009 */
[----:B------:R-:W2:Y:S01]  /*169b0*/  @!P1 LDC.64 R4, c[0x0][0x428] ;  /* 0x00010a00ff049b82 */ /* 0x000ea20000000a00 */
[----:B0-----:R-:W-:-:S04]  /*169c0*/  @P2 IMAD.HI.U32 R3, R9, R6, RZ ;  /* 0x0000000609032227 */ /* 0x001fc800078e00ff */
[----:B------:R-:W-:Y:S01]  /*169d0*/  IMAD.MOV.U32 R6, RZ, RZ, RZ ;  /* 0x000000ffff067224 */ /* 0x000fe200078e00ff */
[----:B-1----:R-:W-:-:S05]  /*169e0*/  @P2 SHF.R.U32.HI R12, RZ, R2, R3 ;  /* 0x00000002ff0c2219 */ /* 0x002fca0000011603 */
[----:B------:R0:W5:Y:S01]  /*169f0*/  @!P0 LDG.E R6, desc[UR52][R10.64] ;  /* 0x000000340a068981 */ /* 0x000162000c1e1900 */
[----:B------:R-:W-:Y:S01]  /*16a00*/  @!P1 SHF.R.S32.HI R3, RZ, 0x1f, R12 ;  /* 0x0000001fff039819 */ /* 0x000fe2000001140c */
[----:B--2---:R-:W-:-:S04]  /*16a10*/  @!P1 IMAD R2, R14, R4, RZ ;  /* 0x000000040e029224 */ /* 0x004fc800078e02ff */
[----:B------:R-:W-:Y:S02]  /*16a20*/  @!P1 IMAD R7, R37, R5, R2 ;  /* 0x0000000525079224 */ /* 0x000fe400078e0202 */
[----:B------:R-:W-:-:S04]  /*16a30*/  @!P1 IMAD.MOV.U32 R2, RZ, RZ, R12 ;  /* 0x000000ffff029224 */ /* 0x000fc800078e000c */
[----:B------:R-:W-:Y:S02]  /*16a40*/  @!P1 IMAD.WIDE.U32 R2, R37, R4, R2 ;  /* 0x0000000425029225 */ /* 0x000fe400078e0002 */
[----:B------:R-:W1:Y:S02]  /*16a50*/  @!P1 LDC.64 R4, c[0x0][0x418] ;  /* 0x00010600ff049b82 */ /* 0x000e640000000a00 */
[----:B------:R-:W-:Y:S02]  /*16a60*/  @!P1 IMAD.IADD R7, R3, 0x1, R7 ;  /* 0x0000000103079824 */ /* 0x000fe400078e0207 */
[----:B------:R-:W-:Y:S01]  /*16a70*/  IMAD.MOV R3, RZ, RZ, -R8 ;  /* 0x000000ffff037224 */ /* 0x000fe200078e0a08 */
[----:B-1----:R-:W-:-:S04]  /*16a80*/  @!P1 LEA R4, P0, R2, R4, 0x2 ;  /* 0x0000000402049211 */ /* 0x002fc800078010ff */
[----:B------:R-:W-:Y:S01]  /*16a90*/  @!P1 LEA.HI.X R5, R2, R5, R7, 0x2, P0 ;  /* 0x0000000502059211 */ /* 0x000fe200000f1407 */
[----:B------:R-:W-:-:S06]  /*16aa0*/  IMAD.MOV.U32 R7, RZ, RZ, RZ ;  /* 0x000000ffff077224 */ /* 0x000fcc00078e00ff */
[----:B------:R1:W5:Y:S01]  /*16ab0*/  @!P1 LDG.E R7, desc[UR52][R4.64] ;  /* 0x0000003404079981 */ /* 0x000362000c1e1900 */
[----:B------:R-:W-:Y:S01]  /*16ac0*/  ISETP.GT.U32.AND P0, PT, R13, 0x9f, PT ;  /* 0x0000009f0d00780c */ /* 0x000fe20003f04070 */
[----:B------:R-:W-:Y:S01]  /*16ad0*/  IMAD.MOV R8, RZ, RZ, -R12 ;  /* 0x000000ffff087224 */ /* 0x000fe200078e0a0c */
[----:B------:R-:W-:Y:S01]  /*16ae0*/  LOP3.LUT R16, R16, 0xfffffffd, RZ, 0xc0, !PT ;  /* 0xfffffffd10107812 */ /* 0x000fe200078ec0ff */
[----:B0-----:R-:W-:Y:S02]  /*16af0*/  IMAD.U32 R11, RZ, RZ, UR41 ;  /* 0x00000029ff0b7e24 */ /* 0x001fe4000f8e00ff */
[----:B------:R-:W-:Y:S02]  /*16b00*/  IMAD R8, R19, R8, R9 ;  /* 0x0000000813087224 */ /* 0x000fe400078e0209 */
[----:B------:R-:W-:Y:S02]  /*16b10*/  VIADD R11, R11, 0xffffffff ;  /* 0xffffffff0b0b7836 */ /* 0x000fe40000000000 */
[----:B-1----:R-:W-:-:S02]  /*16b20*/  IMAD R5, R19, R3, R0 ;  /* 0x0000000313057224 */ /* 0x002fc400078e0200 */
[----:B------:R-:W-:Y:S02]  /*16b30*/  IMAD.U32 R0, RZ, RZ, UR43 ;  /* 0x0000002bff007e24 */ /* 0x000fe4000f8e00ff */
[----:B------:R-:W-:-:S03]  /*16b40*/  @P0 LOP3.LUT R16, R16, 0x2, RZ, 0xfc, !PT ;  /* 0x0000000210100812 */ /* 0x000fc600078efcff */
[----:B------:R-:W-:Y:S02]  /*16b50*/  ISETP.NE.AND P2, PT, R0, 0x3, PT ;  /* 0x000000030000780c */ /* 0x000fe40003f45270 */
[----:B------:R-:W-:Y:S02]  /*16b60*/  SHF.R.S32.HI R0, RZ, 0x1f, R26 ;  /* 0x0000001fff007819 */ /* 0x000fe4000001141a */
[----:B------:R-:W-:-:S03]  /*16b70*/  LOP3.LUT R16, R16, 0xfffffffb, RZ, 0xc0, !PT ;  /* 0xfffffffb10107812 */ /* 0x000fc600078ec0ff */
[----:B------:R4:W-:Y:S06]  /*16b80*/  STL [R1+0x4], R0 ;  /* 0x0000040001007387 */ /* 0x0009ec0000100800 */
[----:B------:R-:W-:Y:S01]  /*16b90*/  @P2 LOP3.LUT R16, R16, 0x4, RZ, 0xfc, !PT ;  /* 0x0000000410102812 */ /* 0x000fe200078efcff */
[----:B------:R-:W-:Y:S06]  /*16ba0*/  @!P2 BRA `(.L_x_8439) ;  /* 0x000000000004a947 */ /* 0x000fec0003800000 */
[----:B------:R-:W-:Y:S01]  /*16bb0*/  BPT.TRAP 0x1 ;  /* 0x000000040000795c */ /* 0x000fe20000300000 */
.L_x_8439:
[----:B------:R-:W2:Y:S01]  /*16bc0*/  LDL R2, [R1] ;  /* 0x0000000001027983 */ /* 0x000ea20000100800 */
[----:B----4-:R-:W-:Y:S01]  /*16bd0*/  IMAD R0, R35, 0x8, R18 ;  /* 0x0000000823007824 */ /* 0x010fe200078e0212 */
[----:B------:R-:W-:Y:S01]  /*16be0*/  BSSY B0, `(.L_x_8440) ;  /* 0x0000005000007945 */ /* 0x000fe20003800000 */
[----:B------:R-:W-:Y:S02]  /*16bf0*/  SHF.R.S32.HI R25, RZ, 0x1f, R8 ;  /* 0x0000001fff197819 */ /* 0x000fe40000011408 */
[----:B--2---:R-:W-:-:S04]  /*16c00*/  SHF.L.U32 R31, R2, 0x1f, RZ ;  /* 0x0000001f021f7819 */ /* 0x004fc800000006ff */
[----:B------:R-:W0:Y:S02]  /*16c10*/  SYNCS.PHASECHK.TRANS64.TRYWAIT P0, [R0+URZ+0x22880], R31 ;  /* 0x0228801f000075a7 */ /* 0x000e24000800017f */
[----:B0-----:R-:W-:Y:S05]  /*16c20*/  @!P0 BRA `(.L_x_8441) ;  /* 0x0000005400048947 */ /* 0x001fea0003800000 */
.L_x_8517:
[----:B------:R-:W-:Y:S05]  /*16c30*/  BSYNC B0 ;  /* 0x0000000000007941 */ /* 0x000fea0003800000 */
.L_x_8440:
[----:B------:R-:W2:Y:S01]  /*16c40*/  LDL R9, [R1+0x4] ;  /* 0x0000040001097983 */ /* 0x000ea20000100800 */
[----:B------:R-:W-:-:S03]  /*16c50*/  ULDC.64 UR4, c[0x0][0x328] ;  /* 0x0000ca0000047ab9 */ /* 0x000fc60000000a00 */
[----:B------:R-:W3:Y:S01]  /*16c60*/  LDL R12, [R1+0x18] ;  /* 0x00001800010c7983 */ /* 0x000ee20000100800 */
[----:B------:R-:W-:Y:S01]  /*16c70*/  IMAD R4, R25, UR4, RZ ;  /* 0x0000000419047c24 */ /* 0x000fe2000f8e02ff */
[----:B-----5:R-:W-:Y:S01]  /*16c80*/  SHF.R.S32.HI R29, RZ, 0x1f, R7 ;  /* 0x0000001fff1d7819 */ /* 0x020fe20000011407 */
[C---:B------:R-:W-:Y:S01]  /*16c90*/  IMAD.WIDE.U32 R2, R8.reuse, UR4, RZ ;  /* 0x0000000408027c25 */ /* 0x040fe2000f8e00ff */
[----:B------:R-:W-:Y:S01]  /*16ca0*/  ULDC.64 UR6, c[0x0][0x338] ;  /* 0x0000ce0000067ab9 */ /* 0x000fe20000000a00 */
[----:B------:R-:W1:Y:S01]  /*16cb0*/  LDC R13, c[0x0][0x2f4] ;  /* 0x0000bd00ff0d7b82 */ /* 0x000e620000000800 */
[----:B------:R-:W-:Y:S01]  /*16cc0*/  ULDC.64 UR8, c[0x0][0x330] ;  /* 0x0000cc0000087ab9 */ /* 0x000fe20000000a00 */
[----:B------:R-:W-:Y:S01]  /*16cd0*/  IMAD R4, R8, UR5, R4 ;  /* 0x0000000508047c24 */ /* 0x000fe2000f8e0204 */
[----:B------:R-:W-:Y:S01]  /*16ce0*/  ULDC.64 UR10, c[0x0][0x318] ;  /* 0x0000c600000a7ab9 */ /* 0x000fe20000000a00 */
[----:B------:R-:W-:Y:S02]  /*16cf0*/  SHF.R.S32.HI R23, RZ, 0x1f, R5 ;  /* 0x0000001fff177819 */ /* 0x000fe40000011405 */
[----:B------:R-:W-:Y:S01]  /*16d00*/  IMAD.IADD R3, R3, 0x1, R4 ;  /* 0x0000000103037824 */ /* 0x000fe200078e0204 */
[----:B------:R-:W-:Y:S01]  /*16d10*/  SHF.R.S32.HI R30, RZ, 0x1f, R6 ;  /* 0x0000001fff1e7819 */ /* 0x000fe20000011406 */
[----:B------:R-:W-:Y:S01]  /*16d20*/  IMAD R4, R29, UR6, RZ ;  /* 0x000000061d047c24 */ /* 0x000fe2000f8e02ff */
[----:B------:R-:W-:Y:S01]  /*16d30*/  LOP3.LUT R16, R16, 0xfffffffe, RZ, 0xc0, !PT ;  /* 0xfffffffe10107812 */ /* 0x000fe200078ec0ff */
[----:B------:R-:W-:-:S04]  /*16d40*/  IMAD.WIDE.U32 R2, R7, UR6, R2 ;  /* 0x0000000607027c25 */ /* 0x000fc8000f8e0002 */
[----:B------:R-:W-:-:S04]  /*16d50*/  IMAD R4, R7, UR7, R4 ;  /* 0x0000000707047c24 */ /* 0x000fc8000f8e0204 */
[----:B------:R-:W-:Y:S02]  /*16d60*/  IMAD.IADD R3, R3, 0x1, R4 ;  /* 0x0000000103037824 */ /* 0x000fe400078e0204 */
[----:B------:R-:W-:Y:S02]  /*16d70*/  IMAD R4, R23, UR4, RZ ;  /* 0x0000000417047c24 */ /* 0x000fe4000f8e02ff */
[----:B------:R-:W-:Y:S01]  /*16d80*/  IMAD.WIDE.U32 R2, R26, UR8, R2 ;  /* 0x000000081a027c25 */ /* 0x000fe2000f8e0002 */
[----:B-1----:R-:W-:-:S03]  /*16d90*/  ISETP.GE.AND P1, PT, R34, R13, PT ;  /* 0x0000000d2200720c */ /* 0x002fc60003f26270 */
[----:B------:R-:W-:-:S10]  /*16da0*/  IMAD R4, R5, UR5, R4 ;  /* 0x0000000505047c24 */ /* 0x000fd4000f8e0204 */
[----:B------:R-:W-:-:S04]  /*16db0*/  @P1 LOP3.LUT R16, R16, 0x1, RZ, 0xfc, !PT ;  /* 0x0000000110101812 */ /* 0x000fc800078efcff */
[----:B------:R-:W-:Y:S01]  /*16dc0*/  LOP3.LUT R16, R16, 0xffffff7f, RZ, 0xc0, !PT ;  /* 0xffffff7f10107812 */ /* 0x000fe200078ec0ff */
[----:B--2---:R-:W-:Y:S01]  /*16dd0*/  IMAD R21, R9, UR8, RZ ;  /* 0x0000000809157c24 */ /* 0x004fe2000f8e02ff */
[----:B------:R-:W-:-:S03]  /*16de0*/  IADD3 R9, P0, R2, UR10, RZ ;  /* 0x0000000a02097c10 */ /* 0x000fc6000ff1e0ff */
[----:B------:R-:W-:-:S05]  /*16df0*/  IMAD R21, R26, UR9, R21 ;  /* 0x000000091a157c24 */ /* 0x000fca000f8e0215 */
[----:B------:R-:W-:Y:S01]  /*16e00*/  IADD3.X R10, R3, UR11, R21, P0, !PT ;  /* 0x0000000b030a7c10 */ /* 0x000fe200087fe415 */
[----:B------:R-:W-:Y:S01]  /*16e10*/  IMAD.WIDE.U32 R2, R5, UR4, RZ ;  /* 0x0000000405027c25 */ /* 0x000fe2000f8e00ff */
[----:B------:R-:W-:Y:S01]  /*16e20*/  ISETP.GE.AND P0, PT, R34, R13, PT ;  /* 0x0000000d2200720c */ /* 0x000fe20003f06270 */
[----:B------:R-:W-:Y:S01]  /*16e30*/  UMOV UR4, 0xffffffff ;  /* 0xffffffff00047882 */ /* 0x000fe20000000000 */
[----:B------:R-:W1:Y:S01]  /*16e40*/  S2R R13, SR_TID.X ;  /* 0x00000000000d7919 */ /* 0x000e620000002100 */
[----:B------:R-:W-:Y:S02]  /*16e50*/  IMAD.IADD R3, R3, 0x1, R4 ;  /* 0x0000000103037824 */ /* 0x000fe400078e0204 */
[----:B------:R-:W-:Y:S02]  /*16e60*/  IMAD R4, R30, UR6, RZ ;  /* 0x000000061e047c24 */ /* 0x000fe4000f8e02ff */
[----:B------:R-:W-:-:S04]  /*16e70*/  IMAD.WIDE.U32 R2, R6, UR6, R2 ;  /* 0x0000000606027c25 */ /* 0x000fc8000f8e0002 */
[----:B------:R-:W-:-:S04]  /*16e80*/  IMAD R4, R6, UR7, R4 ;  /* 0x0000000706047c24 */ /* 0x000fc8000f8e0204 */
[----:B------:R-:W-:Y:S02]  /*16e90*/  IMAD.IADD R3, R3, 0x1, R4 ;  /* 0x0000000103037824 */ /* 0x000fe400078e0204 */
[----:B---3--:R-:W-:Y:S02]  /*16ea0*/  IMAD R4, R35, 0x5000, R12 ;  /* 0x0000500023047824 */ /* 0x008fe400078e020c */
[----:B------:R-:W-:-:S03]  /*16eb0*/  IMAD.WIDE.U32 R2, R26, UR8, R2 ;  /* 0x000000081a027c25 */ /* 0x000fc6000f8e0002 */
[----:B------:R-:W-:Y:S01]  /*16ec0*/  IADD3 R19, P1, R2, UR10, RZ ;  /* 0x0000000a02137c10 */ /* 0x000fe2000ff3e0ff */
[----:B------:R-:W-:-:S03]  /*16ed0*/  IMAD.MOV.U32 R2, RZ, RZ, -0xa0 ;  /* 0xffffff60ff027424 */ /* 0x000fc600078e00ff */
[----:B------:R-:W-:Y:S01]  /*16ee0*/  IADD3.X R21, R21, UR11, R3, P1, !PT ;  /* 0x0000000b15157c10 */ /* 0x000fe20008ffe403 */
[----:B------:R-:W-:Y:S01]  /*16ef0*/  IMAD R11, R11, R2, UR40 ;  /* 0x000000280b0b7e24 */ /* 0x000fe2000f8e0202 */
[----:B-1----:R-:W-:-:S04]  /*16f00*/  LOP3.LUT R13, R13, 0x7f, RZ, 0xc0, !PT ;  /* 0x0000007f0d0d7812 */ /* 0x002fc800078ec0ff */
[----:B------:R-:W-:-:S05]  /*16f10*/  SHF.R.U32.HI R13, RZ, 0x3, R13 ;  /* 0x00000003ff0d7819 */ /* 0x000fca000001160d */
[----:B------:R-:W-:-:S05]  /*16f20*/  IMAD.IADD R20, R11, 0x1, -R13 ;  /* 0x000000010b147824 */ /* 0x000fca00078e0a0d */
[----:B------:R-:W-:-:S13]  /*16f30*/  ISETP.GE.AND P1, PT, R20, 0x1, PT ;  /* 0x000000011400780c */ /* 0x000fda0003f26270 */
[----:B------:R-:W-:Y:S01]  /*16f40*/  @P1 LOP3.LUT R16, R16, 0x80, RZ, 0xfc, !PT ;  /* 0x0000008010101812 */ /* 0x000fe200078efcff */
[----:B------:R-:W-:Y:S06]  /*16f50*/  BRA.DIV UR4, `(.L_x_8442) ;  /* 0x00000052044c7947 */ /* 0x000fec000b800000 */
[----:B------:R-:W1:Y:S01]  /*16f60*/  SHFL.IDX PT, R2, R9, RZ, 0x181f ;  /* 0x00181fff09027589 */ /* 0x000e6200000e0000 */
[----:B------:R-:W-:Y:S01]  /*16f70*/  IMAD.IADD R4, R18, 0x1, R4 ;  /* 0x0000000112047824 */ /* 0x000fe200078e0204 */
[----:B------:R-:W-:Y:S02]  /*16f80*/  ISETP.GE.AND P3, PT, R20, 0x41, PT ;  /* 0x000000411400780c */ /* 0x000fe40003f66270 */
        /* <DEDUP_REMOVED lines=74> */
.L_x_8539:
        /* <DEDUP_REMOVED lines=9> */
.L_x_8443:
        /* <DEDUP_REMOVED lines=11> */
.L_x_8444:
[----:B------:R1:W-:Y:S01]  /*17570*/  SYNCS.ARRIVE.TRANS64.A1T0 RZ, [R0+URZ+0x22870], RZ ;  /* 0x022870ff00ff79a7 */ /* 0x0003e2000810003f */
[----:B------:R-:W-:Y:S05]  /*17580*/  @!P6 BRA `(.L_x_8445) ;  /* 0x000000000004e947 */ /* 0x000fea0003800000 */
[----:B------:R-:W-:Y:S01]  /*17590*/  BPT.TRAP 0x1 ;  /* 0x000000040000795c */ /* 0x000fe20000300000 */
.L_x_8445:
[----:B------:R-:W2:Y:S01]  /*175a0*/  SYNCS.PHASECHK.TRANS64.TRYWAIT P0, [R0+URZ+0x22840], R31 ;  /* 0x0228401f000075a7 */ /* 0x000ea2000800017f */
[----:B------:R-:W-:Y:S04]  /*175b0*/  BSSY B0, `(.L_x_8446) ;  /* 0x0000002000007945 */ /* 0x000fe80003800000 */
[----:B--2---:R-:W-:Y:S05]  /*175c0*/  @!P0 BRA `(.L_x_8447) ;  /* 0x0000005400d48947 */ /* 0x004fea0003800000 */
.L_x_8540:
[----:B------:R-:W-:Y:S05]  /*175d0*/  BSYNC B0 ;  /* 0x0000000000007941 */ /* 0x000fea0003800000 */
.L_x_8446:
[----:B------:R-:W3:Y:S01]  /*175e0*/  LDL R12, [R1+0x4] ;  /* 0x00000400010c7983 */ /* 0x000ee20000100800 */
[----:B------:R-:W-:Y:S01]  /*175f0*/  ULDC.64 UR4, c[0x0][0x300] ;  /* 0x0000c00000047ab9 */ /* 0x000fe20000000a00 */
[----:B------:R-:W-:Y:S01]  /*17600*/  ULDC.64 UR6, c[0x0][0x310] ;  /* 0x0000c40000067ab9 */ /* 0x000fe20000000a00 */
[----:B------:R-:W-:Y:S01]  /*17610*/  IMAD R9, R25, UR4, RZ ;  /* 0x0000000419097c24 */ /* 0x000fe2000f8e02ff */
[----:B------:R-:W-:Y:S01]  /*17620*/  ULDC.64 UR8, c[0x0][0x2e8] ;  /* 0x0000ba0000087ab9 */ /* 0x000fe20000000a00 */
        /* <DEDUP_REMOVED lines=8> */
[C---:B------:R-:W-:Y:S02]  /*176b0*/  IMAD R23, R5.reuse, UR5, R23 ;  /* 0x0000000505177c24 */ /* 0x040fe4000f8e0217 */
[----:B------:R-:W-:Y:S01]  /*176c0*/  IMAD.WIDE.U32 R10, R5, UR4, RZ ;  /* 0x00000004050a7c25 */ /* 0x000fe2000f8e00ff */
[----:B------:R-:W-:-:S03]  /*176d0*/  ULDC.64 UR4, c[0x0][0x308] ;  /* 0x0000c20000047ab9 */ /* 0x000fc60000000a00 */
[----:B------:R-:W-:-:S04]  /*176e0*/  IMAD.WIDE.U32 R2, R26, UR4, R2 ;  /* 0x000000041a027c25 */ /* 0x000fc8000f8e0002 */
[----:B------:R-:W-:Y:S01]  /*176f0*/  IMAD.IADD R11, R11, 0x1, R23 ;  /* 0x000000010b0b7824 */ /* 0x000fe200078e0217 */
[----:B------:R-:W-:Y:S01]  /*17700*/  IADD3 R8, P0, R2, UR8, RZ ;  /* 0x0000000802087c10 */ /* 0x000fe2000ff1e0ff */
[----:B------:R-:W-:-:S04]  /*17710*/  IMAD R30, R30, UR6, RZ ;  /* 0x000000061e1e7c24 */ /* 0x000fc8000f8e02ff */
[----:B------:R-:W-:Y:S02]  /*17720*/  IMAD R30, R6, UR7, R30 ;  /* 0x00000007061e7c24 */ /* 0x000fe4000f8e021e */
[----:B---3--:R-:W-:Y:S02]  /*17730*/  IMAD R5, R12, UR4, RZ ;  /* 0x000000040c057c24 */ /* 0x008fe4000f8e02ff */
[----:B------:R-:W3:Y:S02]  /*17740*/  LDC R12, c[0x0][0x2f4] ;  /* 0x0000bd00ff0c7b82 */ /* 0x000ee40000000800 */
[----:B------:R-:W-:-:S05]  /*17750*/  IMAD R5, R26, UR5, R5 ;  /* 0x000000051a057c24 */ /* 0x000fca000f8e0205 */
[----:B------:R-:W-:Y:S01]  /*17760*/  IADD3.X R7, R3, UR9, R5, P0, !PT ;  /* 0x0000000903077c10 */ /* 0x000fe200087fe405 */
[----:B------:R-:W-:-:S04]  /*17770*/  IMAD.WIDE.U32 R2, R6, UR6, R10 ;  /* 0x0000000606027c25 */ /* 0x000fc8000f8e000a */
[----:B------:R-:W-:Y:S02]  /*17780*/  IMAD.IADD R3, R3, 0x1, R30 ;  /* 0x0000000103037824 */ /* 0x000fe400078e021e */
[----:B------:R-:W-:Y:S01]  /*17790*/  IMAD.WIDE.U32 R2, R26, UR4, R2 ;  /* 0x000000041a027c25 */ /* 0x000fe2000f8e0002 */
[----:B------:R-:W-:Y:S02]  /*177a0*/  UMOV UR4, 0xffffffff ;  /* 0xffffffff00047882 */ /* 0x000fe40000000000 */
[----:B------:R-:W-:Y:S02]  /*177b0*/  IADD3 R6, P0, R2, UR8, RZ ;  /* 0x0000000802067c10 */ /* 0x000fe4000ff1e0ff */
[----:B---3--:R-:W-:Y:S02]  /*177c0*/  ISETP.GE.AND P2, PT, R34, R12, PT ;  /* 0x0000000c2200720c */ /* 0x008fe40003f46270 */
[----:B------:R-:W-:Y:S01]  /*177d0*/  IADD3.X R5, R5, UR9, R3, P0, !PT ;  /* 0x0000000905057c10 */ /* 0x000fe200087fe403 */
[----:B------:R-:W-:Y:S10]  /*177e0*/  BRA.DIV UR4, `(.L_x_8448) ;  /* 0x0000005604607947 */ /* 0x000ff4000b800000 */
[----:B------:R-:W3:Y:S01]  /*177f0*/  SHFL.IDX PT, R3, R8, RZ, 0x181f ;  /* 0x00181fff08037589 */ /* 0x000ee200000e0000 */
[C---:B------:R-:W-:Y:S02]  /*17800*/  LOP3.LUT P6, RZ, R16.reuse, 0x80, RZ, 0xc0, !PT ;  /* 0x0000008010ff7812 */ /* 0x040fe400078cc0ff */
[----:B------:R-:W-:Y:S01]  /*17810*/  LOP3.LUT R17, R17, 0xffffffdf, RZ, 0xc0, !PT ;  /* 0xffffffdf11117812 */ /* 0x000fe200078ec0ff */
[----:B------:R-:W4:Y:S03]  /*17820*/  SHFL.IDX PT, R2, R7, RZ, 0x181f ;  /* 0x00181fff07027589 */ /* 0x000f2600000e0000 */
[----:B------:R-:W-:Y:S01]  /*17830*/  @P1 LOP3.LUT R17, R17, 0x20, RZ, 0xfc, !PT ;  /* 0x0000002011111812 */ /* 0x000fe200078efcff */
[----:B------:R-:W-:Y:S01]  /*17840*/  SHFL.IDX PT, R14, R8, 0x7, 0x181f ;  /* 0x00f81f00080e7f89 */ /* 0x000fe200000e0000 */
[----:B------:R-:W-:-:S05]  /*17850*/  LOP3.LUT P1, RZ, R16, 0x10, RZ, 0xc0, !PT ;  /* 0x0000001010ff7812 */ /* 0x000fca000782c0ff */
[----:B---3--:R-:W-:-:S05]  /*17860*/  @P6 IADD3 R3, P0, R34, R3, RZ ;  /* 0x0000000322036210 */ /* 0x008fca0007f1e0ff */
[----:B----4-:R-:W-:-:S05]  /*17870*/  @P6 IMAD.X R2, RZ, RZ, R2, P0 ;  /* 0x000000ffff026224 */ /* 0x010fca00000e0602 */
[----:B------:R-:W-:-:S04]  /*17880*/  @P6 LOP3.LUT R3, R3, R2, RZ, 0x3c, !PT ;  /* 0x0000000203036212 */ /* 0x000fc800078e3cff */
[----:B------:R-:W-:-:S04]  /*17890*/  @P6 LOP3.LUT R2, R3, R2, RZ, 0x3c, !PT ;  /* 0x0000000203026212 */ /* 0x000fc800078e3cff */
[----:B------:R-:W-:-:S05]  /*178a0*/  @P6 LOP3.LUT R3, R3, R2, RZ, 0x3c, !PT ;  /* 0x0000000203036212 */ /* 0x000fca00078e3cff */
[----:B------:R3:W-:Y:S01]  /*178b0*/  @P6 LDGSTS.E.BYPASS.LTC128B.128 [R4+0x18400], desc[UR52][R2.64], !P2 ;  /* 0x1840000002046fae */ /* 0x0007e2000d101d74 */
[----:B------:R-:W-:-:S03]  /*178c0*/  LOP3.LUT P6, RZ, R16, 0x100, RZ, 0xc0, !PT ;  /* 0x0000010010ff7812 */ /* 0x000fc600078cc0ff */
[----:B---3--:R-:W3:Y:S04]  /*178d0*/  SHFL.IDX PT, R3, R8, 0x1, 0x181f ;  /* 0x00381f0008037f89 */ /* 0x008ee800000e0000 */
[----:B------:R-:W4:Y:S01]  /*178e0*/  SHFL.IDX PT, R2, R7, 0x1, 0x181f ;  /* 0x00381f0007027f89 */ /* 0x000f2200000e0000 */
        /* <DEDUP_REMOVED lines=26> */
[----:B------:R-:W4:Y:S06]  /*17a90*/  SHFL.IDX PT, R2, R7, 0x4, 0x181f ;  /* 0x00981f0007027f89 */ /* 0x000f2c00000e0000 */
[----:B---3--:R-:W-:-:S05]  /*17aa0*/  @P4 IADD3 R3, P0, R34, R3, RZ ;  /* 0x0000000322034210 */ /* 0x008fca0007f1e0ff */
[----:B----4-:R-:W-:-:S05]  /*17ab0*/  @P4 IMAD.X R2, RZ, RZ, R2, P0 ;  /* 0x000000ffff024224 */ /* 0x010fca00000e0602 */
[----:B------:R-:W-:-:S04]  /*17ac0*/  @P4 LOP3.LUT R3, R3, R2, RZ, 0x3c, !PT ;  /* 0x0000000203034212 */ /* 0x000fc800078e3cff */
[----:B------:R-:W-:-:S04]  /*17ad0*/  @P4 LOP3.LUT R2, R3, R2, RZ, 0x3c, !PT ;  /* 0x0000000203024212 */ /* 0x000fc800078e3cff */
[----:B------:R-:W-:-:S05]  /*17ae0*/  @P4 LOP3.LUT R3, R3, R2, RZ, 0x3c, !PT ;  /* 0x0000000203034212 */ /* 0x000fca00078e3cff */
[----:B------:R3:W-:Y:S04]  /*17af0*/  @P4 LDGSTS.E.BYPASS.LTC128B.128 [R4+0x1a400], desc[UR52][R2.64], !P2 ;  /* 0x1a40000002044fae */ /* 0x0007e8000d101d74 */
[----:B---3--:R-:W3:Y:S04]  /*17b00*/  SHFL.IDX PT, R3, R8, 0x5, 0x181f ;  /* 0x00b81f0008037f89 */ /* 0x008ee800000e0000 */
[----:B------:R-:W4:Y:S01]  /*17b10*/  SHFL.IDX PT, R2, R7, 0x5, 0x181f ;  /* 0x00b81f0007027f89 */ /* 0x000f2200000e0000 */
[----:B---3--:R-:W-:-:S05]  /*17b20*/  @P5 IADD3 R3, P0, R34, R3, RZ ;  /* 0x0000000322035210 */ /* 0x008fca0007f1e0ff */
[----:B----4-:R-:W-:-:S05]  /*17b30*/  @P5 IMAD.X R2, RZ, RZ, R2, P0 ;  /* 0x000000ffff025224 */ /* 0x010fca00000e0602 */
[----:B------:R-:W-:-:S04]  /*17b40*/  @P5 LOP3.LUT R3, R3, R2, RZ, 0x3c, !PT ;  /* 0x0000000203035212 */ /* 0x000fc800078e3cff */
[----:B------:R-:W-:-:S04]  /*17b50*/  @P5 LOP3.LUT R2, R3, R2, RZ, 0x3c, !PT ;  /* 0x0000000203025212 */ /* 0x000fc800078e3cff */
[----:B------:R-:W-:-:S05]  /*17b60*/  @P5 LOP3.LUT R3, R3, R2, RZ, 0x3c, !PT ;  /* 0x0000000203035212 */ /* 0x000fca00078e3cff */
[----:B------:R3:W-:Y:S04]  /*17b70*/  @P5 LDGSTS.E.BYPASS.LTC128B.128 [R4+0x1ac00], desc[UR52][R2.64], !P2 ;  /* 0x1ac0000002045fae */ /* 0x0007e8000d101d74 */
[----:B---3--:R-:W3:Y:S04]  /*17b80*/  SHFL.IDX PT, R3, R8, 0x6, 0x181f ;  /* 0x00d81f0008037f89 */ /* 0x008ee800000e0000 */
[----:B------:R-:W4:Y:S04]  /*17b90*/  SHFL.IDX PT, R2, R7, 0x6, 0x181f ;  /* 0x00d81f0007027f89 */ /* 0x000f2800000e0000 */
[----:B------:R-:W5:Y:S01]  /*17ba0*/  SHFL.IDX PT, R7, R7, 0x7, 0x181f ;  /* 0x00f81f0007077f89 */ /* 0x000f6200000e0000 */
[----:B---3--:R-:W-:-:S05]  /*17bb0*/  @P6 IADD3 R3, P0, R34, R3, RZ ;  /* 0x0000000322036210 */ /* 0x008fca0007f1e0ff */
[----:B----4-:R-:W-:Y:S01]  /*17bc0*/  @P6 IMAD.X R2, RZ, RZ, R2, P0 ;  /* 0x000000ffff026224 */ /* 0x010fe200000e0602 */
[----:B------:R-:W-:-:S04]  /*17bd0*/  @P3 IADD3 R14, P0, R34, R14, RZ ;  /* 0x0000000e220e3210 */ /* 0x000fc80007f1e0ff */
[----:B------:R-:W-:Y:S01]  /*17be0*/  @P6 LOP3.LUT R3, R3, R2, RZ, 0x3c, !PT ;  /* 0x0000000203036212 */ /* 0x000fe200078e3cff */
[----:B-----5:R-:W-:-:S03]  /*17bf0*/  @P3 IMAD.X R9, RZ, RZ, R7, P0 ;  /* 0x000000ffff093224 */ /* 0x020fc600000e0607 */
[----:B------:R-:W-:-:S04]  /*17c00*/  @P6 LOP3.LUT R2, R3, R2, RZ, 0x3c, !PT ;  /* 0x0000000203026212 */ /* 0x000fc800078e3cff */
[----:B------:R-:W-:-:S05]  /*17c10*/  @P6 LOP3.LUT R3, R3, R2, RZ, 0x3c, !PT ;  /* 0x0000000203036212 */ /* 0x000fca00078e3cff */
[----:B------:R3:W-:Y:S02]  /*17c20*/  @P6 LDGSTS.E.BYPASS.LTC128B.128 [R4+0x1b400], desc[UR52][R2.64], !P2 ;  /* 0x1b40000002046fae */ /* 0x0007e4000d101d74 */
[----:B---3--:R-:W-:Y:S02]  /*17c30*/  @P3 IMAD.MOV.U32 R2, RZ, RZ, R14 ;  /* 0x000000ffff023224 */ /* 0x008fe400078e000e */
[----:B------:R-:W-:Y:S01]  /*17c40*/  @P3 IMAD.MOV.U32 R3, RZ, RZ, R9 ;  /* 0x000000ffff033224 */ /* 0x000fe200078e0009 */
[----:B------:R-:W3:Y:S04]  /*17c50*/  SHFL.IDX PT, R14, R6, RZ, 0x181f ;  /* 0x00181fff060e7589 */ /* 0x000ee800000e0000 */
[----:B------:R4:W-:Y:S04]  /*17c60*/  @P3 LDGSTS.E.BYPASS.LTC128B.128 [R4+0x1bc00], desc[UR52][R2.64], !P2 ;  /* 0x1bc0000002043fae */ /* 0x0009e8000d101d74 */
[----:B----4-:R-:W4:Y:S04]  /*17c70*/  SHFL.IDX PT, R2, R5, RZ, 0x181f ;  /* 0x00181fff05027589 */ /* 0x010f2800000e0000 */
[----:B------:R-:W0:Y:S01]  /*17c80*/  SHFL.IDX PT, R5, R5, 0x1, 0x181f ;  /* 0x00381f0005057f89 */ /* 0x000e2200000e0000 */
[----:B---3--:R-:W-:-:S05]  /*17c90*/  @P1 IADD3 R14, P0, R34, R14, RZ ;  /* 0x0000000e220e1210 */ /* 0x008fca0007f1e0ff */
[----:B----4-:R-:W-:Y:S02]  /*17ca0*/  @P1 IMAD.X R9, RZ, RZ, R2, P0 ;  /* 0x000000ffff091224 */ /* 0x010fe400000e0602 */
[----:B------:R-:W-:Y:S02]  /*17cb0*/  @P1 IMAD.MOV.U32 R2, RZ, RZ, R14 ;  /* 0x000000ffff021224 */ /* 0x000fe400078e000e */
[----:B------:R-:W-:Y:S01]  /*17cc0*/  @P1 IMAD.MOV.U32 R3, RZ, RZ, R9 ;  /* 0x000000ffff031224 */ /* 0x000fe200078e0009 */
[----:B------:R3:W4:Y:S04]  /*17cd0*/  SHFL.IDX PT, R14, R6, 0x1, 0x181f ;  /* 0x00381f00060e7f89 */ /* 0x00072800000e0000 */
[----:B0-----:R3:W-:Y:S02]  /*17ce0*/  @P1 LDGSTS.E.BYPASS.LTC128B.128 [R4+0x1c400], desc[UR52][R2.64], !P2 ;  /* 0x1c40000002041fae */ /* 0x0017e4000d101d74 */
.L_x_8562:
        /* <DEDUP_REMOVED lines=9> */
.L_x_8449:
        /* <DEDUP_REMOVED lines=11> */
.L_x_8450:
[----:B------:R0:W-:Y:S02]  /*17e30*/  SYNCS.ARRIVE.TRANS64.A1T0 RZ, [R0+URZ+0x22830], RZ ;  /* 0x022830ff00ff79a7 */ /* 0x0001e4000810003f */
[----:B------:R-:W-:Y:S05]  /*17e40*/  WARPSYNC.ALL ;  /* 0x0000000000007948 */ /* 0x000fea0003800000 */
[----:B012---:R-:W-:Y:S01]  /*17e50*/  SHF.R.S32.HI R0, RZ, 0x1f, R22 ;  /* 0x0000001fff007819 */ /* 0x007fe20000011416 */
[----:B------:R-:W-:Y:S01]  /*17e60*/  ULDC.64 UR4, c[0x0][0x298] ;  /* 0x0000a60000047ab9 */ /* 0x000fe20000000a00 */
[----:B------:R-:W-:Y:S03]  /*17e70*/  BSSY B6, `(.L_x_8451) ;  /* 0x0000019000067945 */ /* 0x000fe60003800000 */
[----:B------:R-:W-:-:S02]  /*17e80*/  IMAD R3, R0, UR4, RZ ;  /* 0x0000000400037c24 */ /* 0x000fc4000f8e02ff */
[----:B------:R-:W-:Y:S02]  /*17e90*/  VIADD R0, R18, 0x14400 ;  /* 0x0001440012007836 */ /* 0x000fe40000000000 */
[C---:B------:R-:W-:Y:S02]  /*17ea0*/  IMAD R3, R22.reuse, UR5, R3 ;  /* 0x0000000516037c24 */ /* 0x040fe4000f8e0203 */
[----:B------:R-:W-:Y:S01]  /*17eb0*/  IMAD.WIDE.U32 R22, R22, UR4, RZ ;  /* 0x0000000416167c25 */ /* 0x000fe2000f8e00ff */
[----:B------:R-:W-:Y:S01]  /*17ec0*/  BAR.SYNC.DEFER_BLOCKING 0x8, 0x180 ;  /* 0x0206000000007b1d */ /* 0x000fe20000010000 */
[----:B------:R-:W-:Y:S02]  /*17ed0*/  LOP3.LUT P0, RZ, R0, 0x3ff, RZ, 0xc0, !PT ;  /* 0x000003ff00ff7812 */ /* 0x000fe4000780c0ff */
[----:B------:R-:W-:-:S11]  /*17ee0*/  IMAD.IADD R19, R23, 0x1, R3 ;  /* 0x0000000117137824 */ /* 0x000fd600078e0203 */
        /* <DEDUP_REMOVED lines=17> */
.L_x_8452:
[----:B------:R-:W-:Y:S05]  /*18000*/  BSYNC B6 ;  /* 0x0000000000067941 */ /* 0x000fea0003800000 */
.L_x_8451:
[----:B------:R-:W2:Y:S01]  /*18010*/  LDL R20, [R1+0x4] ;  /* 0x0000040001147983 */ /* 0x000ea20000100800 */
[----:B------:R-:W-:Y:S01]  /*18020*/  ULDC.64 UR4, c[0x0][0x2d8] ;  /* 0x0000b60000047ab9 */ /* 0x000fe20000000a00 */
[----:B------:R-:W-:Y:S01]  /*18030*/  UISETP.NE.AND UP0, UPT, UR46, URZ, UPT ;  /* 0x0000003f2e00728c */ /* 0x000fe2000bf05270 */
[----:B------:R-:W-:Y:S01]  /*18040*/  IMAD.MOV.U32 R2, RZ, RZ, R22 ;  /* 0x000000ffff027224 */ /* 0x000fe200078e0016 */
[----:B------:R0:W5:Y:S01]  /*18050*/  LDL R9, [R1+0x20] ;  /* 0x0000200001097983 */ /* 0x0001620000100800 */
[----:B------:R-:W-:Y:S01]  /*18060*/  IMAD.MOV.U32 R3, RZ, RZ, R19 ;  /* 0x000000ffff037224 */ /* 0x000fe200078e0013 */
[----:B------:R-:W-:Y:S02]  /*18070*/  LOP3.LUT P6, RZ, R16, 0x400, RZ, 0xc0, !PT ;  /* 0x0000040010ff7812 */ /* 0x000fe400078cc0ff */
[----:B------:R-:W-:Y:S01]  /*18080*/  PLOP3.LUT P0, PT, PT, PT, UP0, 0x80, 0x0 ;  /* 0x000000000000781c */ /* 0x000fe20003f0f008 */
[----:B------:R-:W-:Y:S01]  /*18090*/  IMAD.WIDE.U32 R2, R26, UR4, R2 ;  /* 0x000000041a027c25 */ /* 0x000fe2000f8e0002 */
[----:B------:R-:W-:-:S02]  /*180a0*/  SHF.R.S32.HI R0, RZ, 0x1f, R27 ;  /* 0x0000001fff007819 */ /* 0x000fc4000001141b */
[----:B------:R-:W-:Y:S01]  /*180b0*/  PLOP3.LUT P1, PT, PT, PT, UP0, 0x80, 0x0 ;  /* 0x000000000000781c */ /* 0x000fe20003f2f008 */
[----:B------:R-:W-:Y:S01]  /*180c0*/  @UP0 ULDC UR6, c[0x0][0x44c] ;  /* 0x0001130000060ab9 */ /* 0x000fe20000000800 */
[----:B------:R-:W-:Y:S02]  /*180d0*/  SEL R4, R0, RZ, !P6 ;  /* 0x000000ff00047207 */ /* 0x000fe40007000000 */
[----:B------:R-:W-:Y:S01]  /*180e0*/  SEL R7, R27, RZ, !P6 ;  /* 0x000000ff1b077207 */ /* 0x000fe20007000000 */
[----:B--2---:R-:W-:Y:S02]  /*180f0*/  IMAD R5, R20, UR4, RZ ;  /* 0x0000000414057c24 */ /* 0x004fe4000f8e02ff */
[----:B------:R-:W1:Y:S02]  /*18100*/  S2R R20, SR_TID.X ;  /* 0x0000000000147919 */ /* 0x000e640000002100 */
[----:B------:R-:W-:Y:S01]  /*18110*/  IMAD R5, R26, UR5, R5 ;  /* 0x000000051a057c24 */ /* 0x000fe2000f8e0205 */
[----:B------:R-:W-:-:S03]  /*18120*/  ULDC.64 UR4, c[0x0][0x2e0] ;  /* 0x0000b80000047ab9 */ /* 0x000fc60000000a00 */
[----:B------:R-:W-:Y:S02]  /*18130*/  IMAD.IADD R3, R3, 0x1, R5 ;  /* 0x0000000103037824 */ /* 0x000fe400078e0205 */
[----:B------:R-:W2:Y:S01]  /*18140*/  LDC R5, c[0x0][0x448] ;  /* 0x00011200ff057b82 */ /* 0x000ea20000000800 */
[----:B------:R-:W-:Y:S01]  /*18150*/  IMAD R6, R4, UR4, RZ ;  /* 0x0000000404067c24 */ /* 0x000fe2000f8e02ff */
[C---:B-1----:R-:W-:Y:S01]  /*18160*/  LOP3.LUT R21, R20.reuse, 0x7f, RZ, 0xc0, !PT ;  /* 0x0000007f14157812 */ /* 0x042fe200078ec0ff */
[----:B------:R-:W-:-:S03]  /*18170*/  IMAD.SHL.U32 R20, R20, 0x10, RZ ;  /* 0x0000001014147824 */ /* 0x000fc600078e00ff */
[----:B------:R-:W-:-:S04]  /*18180*/  SHF.R.U32.HI R21, RZ, 0x3, R21 ;  /* 0x00000003ff157819 */ /* 0x000fc80000011615 */
[----:B------:R-:W-:-:S05]  /*18190*/  LOP3.LUT R20, R21, 0x70, R20, 0xf8, !PT ;  /* 0x0000007015147812 */ /* 0x000fca00078ef814 */
[----:B------:R-:W-:-:S04]  /*181a0*/  VIADD R0, R20, UR39 ;  /* 0x0000002714007c36 */ /* 0x000fc80008000000 */
[----:B------:R-:W-:Y:S01]  /*181b0*/  @P0 IMAD.HI.U32 R8, R0, UR6, RZ ;  /* 0x0000000600080c27 */ /* 0x000fe2000f8e00ff */
[----:B------:R-:W-:-:S03]  /*181c0*/  @UP0 ULDC UR6, c[0x0][0x450] ;  /* 0x0001140000060ab9 */ /* 0x000fc60000000800 */
[----:B------:R-:W-:Y:S01]  /*181d0*/  IMAD.MOV.U32 R4, RZ, RZ, R0 ;  /* 0x000000ffff047224 */ /* 0x000fe200078e0000 */
[----:B------:R-:W-:Y:S01]  /*181e0*/  @P1 SHF.R.U32.HI R4, RZ, UR6, R8 ;  /* 0x00000006ff041c19 */ /* 0x000fe20008011608 */
[C---:B------:R-:W-:Y:S02]  /*181f0*/  IMAD R6, R7.reuse, UR5, R6 ;  /* 0x0000000507067c24 */ /* 0x040fe4000f8e0206 */
[----:B------:R-:W-:Y:S01]  /*18200*/  IMAD.WIDE.U32 R2, R7, UR4, R2 ;  /* 0x0000000407027c25 */ /* 0x000fe2000f8e0002 */
[----:B------:R-:W-:Y:S01]  /*18210*/  SHF.R.S32.HI R7, RZ, 0x1f, R4 ;  /* 0x0000001fff077819 */ /* 0x000fe20000011404 */
[----:B------:R-:W-:Y:S01]  /*18220*/  ULDC.64 UR4, c[0x0][0x2d0] ;  /* 0x0000b40000047ab9 */ /* 0x000fe20000000a00 */
[----:B------:R-:W1:Y:S01]  /*18230*/  S2R R20, SR_TID.X ;  /* 0x0000000000147919 */ /* 0x000e620000002100 */
[----:B------:R-:W-:Y:S02]  /*18240*/  IMAD.IADD R3, R3, 0x1, R6 ;  /* 0x0000000103037824 */ /* 0x000fe400078e0206 */
[----:B------:R-:W-:-:S02]  /*18250*/  IMAD R7, R7, UR4, RZ ;  /* 0x0000000407077c24 */ /* 0x000fc4000f8e02ff */
[----:B------:R-:W-:-:S04]  /*18260*/  IMAD.WIDE.U32 R2, R4, UR4, R2 ;  /* 0x0000000404027c25 */ /* 0x000fc8000f8e0002 */
[----:B------:R-:W-:Y:S01]  /*18270*/  IMAD R6, R4, UR5, R7 ;  /* 0x0000000504067c24 */ /* 0x000fe2000f8e0207 */
[----:B------:R-:W-:Y:S01]  /*18280*/  ULDC.64 UR4, c[0x0][0x2c8] ;  /* 0x0000b20000047ab9 */ /* 0x000fe20000000a00 */
[----:B------:R-:W-:-:S04]  /*18290*/  IMAD.MOV R4, RZ, RZ, -R4 ;  /* 0x000000ffff047224 */ /* 0x000fc800078e0a04 */
[----:B--2---:R-:W-:Y:S02]  /*182a0*/  IMAD R0, R5, R4, R0 ;  /* 0x0000000405007224 */ /* 0x004fe400078e0200 */
        /* <DEDUP_REMOVED lines=24> */
[----:B-----5:R1:W-:Y:S01]  /*18430*/  @!P2 LDGSTS.E.BYPASS.LTC128B.128 [R9+0x14400], desc[UR52][R2.64], !P0 ;  /* 0x144000000209afae */ /* 0x0203e2000c101d74 */
[----:B------:R-:W-:Y:S01]  /*18440*/  ISETP.GE.AND P2, PT, R8, R5, PT ;  /* 0x000000050800720c */ /* 0x000fe20003f46270 */
[----:B------:R-:W-:-:S02]  /*18450*/  VIADD R8, R4, 0x20 ;  /* 0x0000002004087836 */ /* 0x000fc40000000000 */
[----:B-1----:R-:W1:Y:S10]  /*18460*/  SHFL.IDX PT, R2, R6, 0x1, 0x181f ;  /* 0x00381f0006027f89 */ /* 0x002e7400000e0000 */
[----:B0-----:R-:W-:-:S05]  /*18470*/  @!P2 IADD3 R14, P1, R34, R14, RZ ;  /* 0x0000000e220ea210 */ /* 0x001fca0007f3e0ff */
[----:B-1----:R-:W-:Y:S02]  /*18480*/  @!P2 IMAD.X R3, RZ, RZ, R2, P1 ;  /* 0x000000ffff03a224 */ /* 0x002fe400008e0602 */
[----:B------:R-:W-:Y:S02]  /*18490*/  @!P2 IMAD.MOV.U32 R2, RZ, RZ, R14 ;  /* 0x000000ffff02a224 */ /* 0x000fe400078e000e */
[----:B------:R-:W0:Y:S04]  /*184a0*/  SHFL.IDX PT, R14, R0, 0x2, 0x181f ;  /* 0x00581f00000e7f89 */ /* 0x000e2800000e0000 */
[----:B------:R1:W-:Y:S01]  /*184b0*/  @!P2 LDGSTS.E.BYPASS.LTC128B.128 [R9+0x14c00], desc[UR52][R2.64], !P0 ;  /* 0x14c000000209afae */ /* 0x0003e2000c101d74 */
        /* <DEDUP_REMOVED lines=32> */
[----:B------:R-:W-:-:S03]  /*186c0*/  ISETP.GE.AND P2, PT, R8, R5, PT ;  /* 0x000000050800720c */ /* 0x000fc60003f46270 */
[----:B-1----:R-:W1:Y:S04]  /*186d0*/  SHFL.IDX PT, R2, R6, 0x6, 0x181f ;  /* 0x00d81f0006027f89 */ /* 0x002e6800000e0000 */
[----:B------:R-:W2:Y:S06]  /*186e0*/  SHFL.IDX PT, R6, R6, 0x7, 0x181f ;  /* 0x00f81f0006067f89 */ /* 0x000eac00000e0000 */
[----:B0-----:R-:W-:-:S05]  /*186f0*/  @!P2 IADD3 R14, P1, R34, R14, RZ ;  /* 0x0000000e220ea210 */ /* 0x001fca0007f3e0ff */
[----:B-1----:R-:W-:Y:S02]  /*18700*/  @!P2 IMAD.X R3, RZ, RZ, R2, P1 ;  /* 0x000000ffff03a224 */ /* 0x002fe400008e0602 */
[----:B------:R-:W-:Y:S02]  /*18710*/  @!P2 IMAD.MOV.U32 R2, RZ, RZ, R14 ;  /* 0x000000ffff02a224 */ /* 0x000fe400078e000e */
[----:B------:R0:W1:Y:S04]  /*18720*/  SHFL.IDX PT, R14, R0, 0x7, 0x181f ;  /* 0x00f81f00000e7f89 */ /* 0x00006800000e0000 */
[----:B--2---:R0:W-:Y:S02]  /*18730*/  @!P2 LDGSTS.E.BYPASS.LTC128B.128 [R9+0x17400], desc[UR52][R2.64], !P0 ;  /* 0x174000000209afae */ /* 0x0041e4000c101d74 */
.L_x_8579:
[----:B------:R-:W-:-:S05]  /*18740*/  VIADD R4, R4, 0x70 ;  /* 0x0000007004047836 */ /* 0x000fca0000000000 */
[----:B------:R-:W-:-:S13]  /*18750*/  ISETP.GE.AND P1, PT, R4, R5, PT ;  /* 0x000000050400720c */ /* 0x000fda0003f26270 */
[----:B01----:R-:W-:-:S05]  /*18760*/  @!P1 IADD3 R2, P2, R34, R14, RZ ;  /* 0x0000000e22029210 */ /* 0x003fca0007f5e0ff */
[----:B------:R-:W-:-:S05]  /*18770*/  @!P1 IMAD.X R3, RZ, RZ, R6, P2 ;  /* 0x000000ffff039224 */ /* 0x000fca00010e0606 */
[----:B------:R-:W-:Y:S01]  /*18780*/  @!PT LDS RZ, [RZ] ;  /* 0x00000000fffff984 */ /* 0x000fe20000000800 */
[----:B------:R-:W-:Y:S01]  /*18790*/  @!PT LDS RZ, [RZ] ;  /* 0x00000000fffff984 */ /* 0x000fe20000000800 */
[----:B------:R-:W-:Y:S01]  /*187a0*/  @!PT LDS RZ, [RZ] ;  /* 0x00000000fffff984 */ /* 0x000fe20000000800 */
[----:B------:R0:W-:Y:S01]  /*187b0*/  @!P1 LDGSTS.E.BYPASS.LTC128B.128 [R9+0x17c00], desc[UR52][R2.64], !P0 ;  /* 0x17c0000002099fae */ /* 0x0001e2000c101d74 */
[----:B------:R-:W-:Y:S01]  /*187c0*/  PLOP3.LUT P0, PT, PT, PT, PT, 0x80, 0x0 ;  /* 0x000000000000781c */ /* 0x000fe20003f0f070 */
[----:B------:R-:W-:-:S12]  /*187d0*/  NOP ;  /* 0x0000000000007918 */ /* 0x000fd80000000000 */
.L_x_8454:
        /* <DEDUP_REMOVED lines=18> */
.L_x_8580:
[----:B------:R-:W-:Y:S05]  /*18900*/  BSYNC B0 ;  /* 0x0000000000007941 */ /* 0x000fea0003800000 */
.L_x_8455:
[----:B------:R-:W-:-:S04]  /*18910*/  UIADD3 UR4, UR41, -0x2, URZ ;  /* 0xfffffffe29047890 */ /* 0x000fc8000fffe03f */
[----:B------:R-:W-:-:S06]  /*18920*/  UISETP.GE.AND UP0, UPT, UR4, UR42, UPT ;  /* 0x0000002a0400728c */ /* 0x000fcc000bf06270 */
[----:B------:R-:W-:-:S13]  /*18930*/  PLOP3.LUT P0, PT, PT, PT, UP0, 0x80, 0x0 ;  /* 0x000000000000781c */ /* 0x000fda0003f0f008 */
[----:B------:R-:W-:Y:S05]  /*18940*/  @!P0 BRA `(.L_x_8457) ;  /* 0x00000018005c8947 */ /* 0x000fea0003800000 */
[----:B------:R1:W5:Y:S01]  /*18950*/  LDL.LU R23, [R1] ;  /* 0x0000000001177983 */ /* 0x0003620000300800 */
[----:B------:R-:W-:Y:S02]  /*18960*/  IMAD.MOV.U32 R22, RZ, RZ, R35 ;  /* 0x000000ffff167224 */ /* 0x000fe400078e0023 */
[----:B------:R-:W-:-:S07]  /*18970*/  IMAD.U32 R36, RZ, RZ, UR4 ;  /* 0x00000004ff247e24 */ /* 0x000fce000f8e00ff */
.L_x_8477:
[----:B------:R-:W2:Y:S01]  /*18980*/  LDL R11, [R1+0x8] ;  /* 0x00000800010b7983 */ /* 0x000ea20000100800 */
[----:B---3--:R-:W3:Y:S01]  /*18990*/  LDC R2, c[0x0][0x430] ;  /* 0x00010c00ff027b82 */ /* 0x008ee20000000800 */
[----:B------:R-:W4:Y:S01]  /*189a0*/  S2R R0, SR_TID.X ;  /* 0x0000000000007919 */ /* 0x000f220000002100 */
[----:B------:R-:W1:Y:S01]  /*189b0*/  S2R R8, SR_TID.X ;  /* 0x0000000000087919 */ /* 0x000e620000002100 */
[----:B---3--:R-:W-:Y:S01]  /*189c0*/  ISETP.NE.AND P0, PT, R2, 0x1, PT ;  /* 0x000000010200780c */ /* 0x008fe20003f05270 */
[----:B------:R-:W-:-:S12]  /*189d0*/  IMAD.MOV.U32 R7, RZ, RZ, 0xa0 ;  /* 0x000000a0ff077424 */ /* 0x000fd800078e00ff */
[----:B------:R-:W3:Y:S01]  /*189e0*/  @P0 LDC R5, c[0x0][0x434] ;  /* 0x00010d00ff050b82 */ /* 0x000ee20000000800 */
[C---:B----4-:R-:W-:Y:S01]  /*189f0*/  LOP3.LUT R2, R0.reuse, 0x7f, RZ, 0xc0, !PT ;  /* 0x0000007f00027812 */ /* 0x050fe200078ec0ff */
[----:B------:R-:W-:-:S06]  /*18a00*/  IMAD.SHL.U32 R0, R0, 0x10, RZ ;  /* 0x0000001000007824 */ /* 0x000fcc00078e00ff */
[----:B0-----:R-:W0:Y:S01]  /*18a10*/  @P0 LDC R3, c[0x0][0x438] ;  /* 0x00010e00ff030b82 */ /* 0x001e220000000800 */
[----:B------:R-:W-:Y:S01]  /*18a20*/  SHF.R.U32.HI R6, RZ, 0x3, R2 ;  /* 0x00000003ff067819 */ /* 0x000fe20000011602 */
[----:B-1----:R-:W-:-:S06]  /*18a30*/  IMAD.SHL.U32 R9, R8, 0x10, RZ ;  /* 0x0000001008097824 */ /* 0x002fcc00078e00ff */
[----:B------:R-:W1:Y:S01]  /*18a40*/  @P0 LDC R4, c[0x0][0x434] ;  /* 0x00010d00ff040b82 */ /* 0x000e620000000800 */
[----:B------:R-:W-:Y:S01]  /*18a50*/  LOP3.LUT R0, R6, 0x70, R0, 0xf8, !PT ;  /* 0x0000007006007812 */ /* 0x000fe200078ef800 */
[----:B------:R-:W-:-:S06]  /*18a60*/  IMAD R7, R36, R7, UR37 ;  /* 0x0000002524077e24 */ /* 0x000fcc000f8e0207 */
[----:B------:R-:W4:Y:S01]  /*18a70*/  @P0 LDC R2, c[0x0][0x438] ;  /* 0x00010e00ff020b82 */ /* 0x000f220000000800 */
[----:B------:R-:W-:Y:S01]  /*18a80*/  LOP3.LUT R9, R6, 0x70, R9, 0xf8, !PT ;  /* 0x0000007006097812 */ /* 0x000fe200078ef809 */
[----:B------:R-:W-:-:S03]  /*18a90*/  IMAD.IADD R0, R0, 0x1, R7 ;  /* 0x0000000100007824 */ /* 0x000fc600078e0207 */
[----:B------:R-:W-:Y:S01]  /*18aa0*/  LOP3.LUT R9, R9, 0x80, RZ, 0xfc, !PT ;  /* 0x0000008009097812 */ /* 0x000fe200078efcff */
[----:B---3--:R-:W-:-:S04]  /*18ab0*/  @P0 IMAD.HI.U32 R8, R0, R5, RZ ;  /* 0x0000000500080227 */ /* 0x008fc800078e00ff */
[----:B------:R-:W-:Y:S02]  /*18ac0*/  IMAD.IADD R7, R9, 0x1, R7 ;  /* 0x0000000109077824 */ /* 0x000fe400078e0207 */
[----:B------:R-:W-:Y:S01]  /*18ad0*/  IMAD.MOV.U32 R6, RZ, RZ, R0 ;  /* 0x000000ffff067224 */ /* 0x000fe200078e0000 */
[----:B0-----:R-:W-:Y:S01]  /*18ae0*/  @P0 SHF.R.U32.HI R6, RZ, R3, R8 ;  /* 0x00000003ff060219 */ /* 0x001fe20000011608 */
[----:B-1----:R-:W-:Y:S01]  /*18af0*/  @P0 IMAD.HI.U32 R3, R7, R4, RZ ;  /* 0x0000000407030227 */ /* 0x002fe200078e00ff */
[----:B------:R-:W-:Y:S05]  /*18b00*/  YIELD ;  /* 0x0000000000007946 */ /* 0x000fea0003800000 */
[----:B------:R-:W-:Y:S01]  /*18b10*/  IMAD.MOV.U32 R10, RZ, RZ, R7 ;  /* 0x000000ffff0a7224 */ /* 0x000fe200078e0007 */
[----:B------:R-:W-:Y:S01]  /*18b20*/  ULDC.64 UR4, c[0x0][0x428] ;  /* 0x00010a0000047ab9 */ /* 0x000fe20000000a00 */
[----:B----4-:R-:W-:Y:S01]  /*18b30*/  @P0 SHF.R.U32.HI R10, RZ, R2, R3 ;  /* 0x00000002ff0a0219 */ /* 0x010fe20000011603 */
[--C-:B------:R-:W-:Y:S01]  /*18b40*/  IMAD.MOV.U32 R2, RZ, RZ, R6.reuse ;  /* 0x000000ffff027224 */ /* 0x100fe200078e0006 */
[----:B------:R-:W-:Y:S01]  /*18b50*/  SHF.R.S32.HI R3, RZ, 0x1f, R6 ;  /* 0x0000001fff037819 */ /* 0x000fe20000011406 */
[----:B------:R-:W-:-:S02]  /*18b60*/  ULDC.64 UR6, c[0x0][0x418] ;  /* 0x0001060000067ab9 */ /* 0x000fc40000000a00 */
[----:B------:R-:W-:-:S03]  /*18b70*/  IMAD.WIDE.U32 R2, R37, UR4, R2 ;  /* 0x0000000425027c25 */ /* 0x000fc6000f8e0002 */
[----:B------:R-:W-:Y:S02]  /*18b80*/  LEA R4, P0, R2, UR6, 0x2 ;  /* 0x0000000602047c11 */ /* 0x000fe4000f8010ff */
[----:B------:R-:W-:Y:S01]  /*18b90*/  ISETP.GT.U32.AND P1, PT, R9, 0x9f, PT ;  /* 0x0000009f0900780c */ /* 0x000fe20003f24070 */
[----:B--2---:R-:W-:-:S04]  /*18ba0*/  IMAD R8, R11, UR4, RZ ;  /* 0x000000040b087c24 */ /* 0x004fc8000f8e02ff */
[----:B------:R-:W-:-:S04]  /*18bb0*/  IMAD R8, R37, UR5, R8 ;  /* 0x0000000525087c24 */ /* 0x000fc8000f8e0208 */
[----:B------:R-:W-:-:S05]  /*18bc0*/  IMAD.IADD R3, R8, 0x1, R3 ;  /* 0x0000000108037824 */ /* 0x000fca00078e0203 */
[----:B------:R-:W-:-:S05]  /*18bd0*/  LEA.HI.X R5, R2, UR7, R3, 0x2, P0 ;  /* 0x0000000702057c11 */ /* 0x000fca00080f1403 */
[----:B------:R0:W2:Y:S01]  /*18be0*/  LDG.E R9, desc[UR52][R4.64] ;  /* 0x0000003404097981 */ /* 0x0000a2000c1e1900 */
[--C-:B------:R-:W-:Y:S01]  /*18bf0*/  @!P1 SHF.R.S32.HI R3, RZ, 0x1f, R10.reuse ;  /* 0x0000001fff039819 */ /* 0x100fe2000001140a */
[----:B------:R-:W-:-:S04]  /*18c00*/  @!P1 IMAD.MOV.U32 R2, RZ, RZ, R10 ;  /* 0x000000ffff029224 */ /* 0x000fc800078e000a */
[----:B------:R-:W-:Y:S01]  /*18c10*/  @!P1 IMAD.WIDE.U32 R2, R37, UR4, R2 ;  /* 0x0000000425029c25 */ /* 0x000fe2000f8e0002 */
[----:B------:R-:W-:-:S03]  /*18c20*/  ULDC UR4, c[0x0][0x430] ;  /* 0x00010c0000047ab9 */ /* 0x000fc60000000800 */
[----:B------:R-:W-:Y:S01]  /*18c30*/  @!P1 IMAD.IADD R8, R8, 0x1, R3 ;  /* 0x0000000108089824 */ /* 0x000fe200078e0203 */
[----:B0-----:R-:W-:Y:S01]  /*18c40*/  @!P1 LEA R4, P0, R2, UR6, 0x2 ;  /* 0x0000000602049c11 */ /* 0x001fe2000f8010ff */
[----:B------:R-:W-:-:S03]  /*18c50*/  VIADD R35, R22, 0x1 ;  /* 0x0000000116237836 */ /* 0x000fc60000000000 */
[----:B------:R-:W-:Y:S01]  /*18c60*/  @!P1 LEA.HI.X R5, R2, UR7, R8, 0x2, P0 ;  /* 0x0000000702059c11 */ /* 0x000fe200080f1408 */
[----:B------:R-:W-:Y:S01]  /*18c70*/  IMAD.MOV.U32 R8, RZ, RZ, RZ ;  /* 0x000000ffff087224 */ /* 0x000fe200078e00ff */
[----:B------:R-:W-:Y:S01]  /*18c80*/  ISETP.NE.AND P0, PT, R35, 0x2, PT ;  /* 0x000000022300780c */ /* 0x000fe20003f05270 */
[----:B------:R-:W-:Y:S02]  /*18c90*/  IMAD.MOV R3, RZ, RZ, -R6 ;  /* 0x000000ffff037224 */ /* 0x000fe400078e0a06 */
[----:B------:R-:W-:Y:S02]  /*18ca0*/  IMAD.MOV R2, RZ, RZ, -R10 ;  /* 0x000000ffff027224 */ /* 0x000fe400078e0a0a */
[----:B-----5:R0:W5:Y:S02]  /*18cb0*/  @!P1 LDG.E R8, desc[UR52][R4.64] ;  /* 0x0000003404089981 */ /* 0x020164000c1e1900 */
[----:B------:R-:W-:Y:S02]  /*18cc0*/  IMAD R7, R2, UR4, R7 ;  /* 0x0000000402077c24 */ /* 0x000fe4000f8e0207 */
[----:B0-----:R-:W-:Y:S01]  /*18cd0*/  IMAD R4, R3, UR4, R0 ;  /* 0x0000000403047c24 */ /* 0x001fe2000f8e0200 */
[----:B------:R-:W-:-:S04]  /*18ce0*/  SEL R0, RZ, 0x1, P0 ;  /* 0x00000001ff007807 */ /* 0x000fc80000000000 */
[----:B------:R-:W-:Y:S01]  /*18cf0*/  LOP3.LUT R2, R23, R0, RZ, 0x3c, !PT ;  /* 0x0000000017027212 */ /* 0x000fe200078e3cff */
[----:B------:R-:W-:-:S04]  /*18d00*/  IMAD.U32 R11, RZ, RZ, UR43 ;  /* 0x0000002bff0b7e24 */ /* 0x000fc8000f8e00ff */
[----:B------:R0:W-:Y:S01]  /*18d10*/  STL [R1], R2 ;  /* 0x0000000201007387 */ /* 0x0001e20000100800 */
[----:B------:R-:W-:Y:S02]  /*18d20*/  ISETP.NE.AND P2, PT, R11, 0x3, PT ;  /* 0x000000030b00780c */ /* 0x000fe40003f45270 */
[C---:B------:R-:W-:Y:S01]  /*18d30*/  ISETP.GT.AND P1, PT, R36.reuse, UR42, PT ;  /* 0x0000002a24007c0c */ /* 0x040fe2000bf24270 */
[----:B------:R-:W-:Y:S01]  /*18d40*/  VIADD R36, R36, 0xffffffff ;  /* 0xffffffff24247836 */ /* 0x000fe20000000000 */
[----:B------:R-:W-:Y:S02]  /*18d50*/  SEL R35, R35, RZ, P0 ;  /* 0x000000ff23237207 */ /* 0x000fe40000000000 */
[----:B--2---:R-:W-:-:S07]  /*18d60*/  SHF.R.S32.HI R29, RZ, 0x1f, R9 ;  /* 0x0000001fff1d7819 */ /* 0x004fce0000011409 */
[----:B0-----:R-:W-:Y:S05]  /*18d70*/  @!P2 BRA `(.L_x_8458) ;  /* 0x000000000004a947 */ /* 0x001fea0003800000 */
[----:B------:R-:W-:Y:S01]  /*18d80*/  BPT.TRAP 0x1 ;  /* 0x000000040000795c */ /* 0x000fe20000300000 */
.L_x_8458:
[----:B------:R-:W-:Y:S01]  /*18d90*/  IMAD R0, R35, 0x8, R18 ;  /* 0x0000000823007824 */ /* 0x000fe200078e0212 */
[----:B------:R-:W-:Y:S01]  /*18da0*/  SHF.L.U32 R32, R2, 0x1f, RZ ;  /* 0x0000001f02207819 */ /* 0x000fe200000006ff */
[----:B------:R-:W-:Y:S01]  /*18db0*/  BSSY B0, `(.L_x_8459) ;  /* 0x0000004000007945 */ /* 0x000fe20003800000 */
[----:B------:R-:W-:Y:S02]  /*18dc0*/  SHF.R.S32.HI R31, RZ, 0x1f, R4 ;  /* 0x0000001fff1f7819 */ /* 0x000fe40000011404 */
[----:B------:R-:W0:Y:S02]  /*18dd0*/  SYNCS.PHASECHK.TRANS64.TRYWAIT P0, [R0+URZ+0x22880], R32 ;  /* 0x02288020000075a7 */ /* 0x000e24000800017f */
[----:B0-----:R-:W-:Y:S05]  /*18de0*/  @!P0 BRA `(.L_x_8460) ;  /* 0x00000054005c8947 */ /* 0x001fea0003800000 */
.L_x_8581:
[----:B------:R-:W-:Y:S05]  /*18df0*/  BSYNC B0 ;  /* 0x0000000000007941 */ /* 0x000fea0003800000 */
.L_x_8459:
[----:B------:R-:W2:Y:S01]  /*18e00*/  LDL R10, [R1+0x4] ;  /* 0x00000400010a7983 */ /* 0x000ea20000100800 */
        /* <DEDUP_REMOVED lines=10> */
[----:B------:R-:W1:Y:S03]  /*18eb0*/  LDC R11, c[0x0][0x2f4] ;  /* 0x0000bd00ff0b7b82 */ /* 0x000e660000000800 */
[----:B------:R-:W-:-:S02]  /*18ec0*/  IMAD.IADD R3, R3, 0x1, R5 ;  /* 0x0000000103037824 */ /* 0x000fc400078e0205 */
[----:B------:R-:W-:Y:S02]  /*18ed0*/  IMAD R5, R29, UR6, RZ ;  /* 0x000000061d057c24 */ /* 0x000fe4000f8e02ff */
[----:B------:R-:W-:-:S04]  /*18ee0*/  IMAD.WIDE.U32 R2, R9, UR6, R2 ;  /* 0x0000000609027c25 */ /* 0x000fc8000f8e0002 */
[----:B------:R-:W-:-:S04]  /*18ef0*/  IMAD R5, R9, UR7, R5 ;  /* 0x0000000709057c24 */ /* 0x000fc8000f8e0205 */
[----:B------:R-:W-:Y:S02]  /*18f00*/  IMAD.IADD R3, R3, 0x1, R5 ;  /* 0x0000000103037824 */ /* 0x000fe400078e0205 */
[----:B------:R-:W-:Y:S02]  /*18f10*/  IMAD R5, R30, UR4, RZ ;  /* 0x000000041e057c24 */ /* 0x000fe4000f8e02ff */
[----:B------:R-:W-:-:S04]  /*18f20*/  IMAD.WIDE.U32 R2, R26, UR8, R2 ;  /* 0x000000081a027c25 */ /* 0x000fc8000f8e0002 */
[----:B------:R-:W-:Y:S01]  /*18f30*/  IMAD R5, R7, UR5, R5 ;  /* 0x0000000507057c24 */ /* 0x000fe2000f8e0205 */
[----:B------:R-:W-:Y:S02]  /*18f40*/  IADD3 R19, P0, R2, UR10, RZ ;  /* 0x0000000a02137c10 */ /* 0x000fe4000ff1e0ff */
[----:B-1----:R-:W-:Y:S01]  /*18f50*/  ISETP.GE.AND P2, PT, R34, R11, PT ;  /* 0x0000000b2200720c */ /* 0x002fe20003f46270 */
[----:B--2---:R-:W-:-:S04]  /*18f60*/  IMAD R10, R10, UR8, RZ ;  /* 0x000000080a0a7c24 */ /* 0x004fc8000f8e02ff */
        /* <DEDUP_REMOVED lines=24> */
[C---:B---3--:R-:W-:Y:S02]  /*190f0*/  IADD3 R2, P0, R34.reuse, R12, RZ ;  /* 0x0000000c22027210 */ /* 0x048fe40007f1e0ff */
[----:B------:R-:W-:Y:S03]  /*19100*/  SHFL.IDX PT, R12, R5, RZ, 0x181f ;  /* 0x00181fff050c7589 */ /* 0x000fe600000e0000 */
[----:B----4-:R-:W-:Y:S02]  /*19110*/  IMAD.X R3, RZ, RZ, R33, P0 ;  /* 0x000000ffff037224 */ /* 0x010fe400000e0621 */
[----:B------:R-:W-:Y:S04]  /*19120*/  SHFL.IDX PT, R33, R20, 0x7, 0x181f ;  /* 0x00f81f0014217f89 */ /* 0x000fe800000e0000 */
[----:B------:R5:W-:Y:S02]  /*19130*/  LDGSTS.E.BYPASS.LTC128B.128 [R6+0xac00], desc[UR52][R2.64], !P2 ;  /* 0x0ac0000002067fae */ /* 0x000be4000d101d74 */
[----:B-----5:R-:W-:-:S02]  /*19140*/  IADD3 R2, P0, R34, R11, RZ ;  /* 0x0000000b22027210 */ /* 0x020fc40007f1e0ff */
        /* <DEDUP_REMOVED lines=20> */
[----:B------:R-:W2:Y:S04]  /*19290*/  SHFL.IDX PT, R19, R10, RZ, 0x181f ;  /* 0x00181fff0a137589 */ /* 0x000ea800000e0000 */
[----:B------:R-:W3:Y:S01]  /*192a0*/  SHFL.IDX PT, R10, R10, 0x1, 0x181f ;  /* 0x00381f000a0a7f89 */ /* 0x000ee200000e0000 */
[----:B0-----:R-:W-:-:S05]  /*192b0*/  IADD3 R2, P0, R34, R2, RZ ;  /* 0x0000000222027210 */ /* 0x001fca0007f1e0ff */
[----:B-1----:R-:W-:-:S05]  /*192c0*/  IMAD.X R3, RZ, RZ, R3, P0 ;  /* 0x000000ffff037224 */ /* 0x002fca00000e0603 */
[----:B------:R0:W-:Y:S02]  /*192d0*/  LDGSTS.E.BYPASS.LTC128B.128 [R6+0xd400], desc[UR52][R2.64], !P2 ;  /* 0x0d40000002067fae */ /* 0x0001e4000d101d74 */
[----:B0-----:R-:W-:-:S05]  /*192e0*/  IADD3 R2, P0, R34, R11, RZ ;  /* 0x0000000b22027210 */ /* 0x001fca0007f1e0ff */
[----:B------:R-:W-:-:S05]  /*192f0*/  IMAD.X R3, RZ, RZ, R33, P0 ;  /* 0x000000ffff037224 */ /* 0x000fca00000e0621 */
[----:B------:R0:W-:Y:S02]  /*19300*/  LDGSTS.E.BYPASS.LTC128B.128 [R6+0xdc00], desc[UR52][R2.64], !P2 ;  /* 0x0dc0000002067fae */ /* 0x0001e4000d101d74 */
[----:B0-----:R-:W-:-:S05]  /*19310*/  IADD3 R2, P0, R34, R12, RZ ;  /* 0x0000000c22027210 */ /* 0x001fca0007f1e0ff */
[----:B--2---:R-:W-:-:S05]  /*19320*/  IMAD.X R3, RZ, RZ, R19, P0 ;  /* 0x000000ffff037224 */ /* 0x004fca00000e0613 */
[----:B------:R0:W-:Y:S04]  /*19330*/  LDGSTS.E.BYPASS.LTC128B.128 [R6+0xe400], desc[UR52][R2.64], !P2 ;  /* 0x0e40000002067fae */ /* 0x0001e8000d101d74 */
[----:B0--3--:R0:W1:Y:S02]  /*19340*/  SHFL.IDX PT, R2, R5, 0x1, 0x181f ;  /* 0x00381f0005027f89 */ /* 0x00906400000e0000 */
.L_x_8603:
        /* <DEDUP_REMOVED lines=8> */
.L_x_8462:
        /* <DEDUP_REMOVED lines=11> */
.L_x_8463:
[----:B------:R1:W-:Y:S01]  /*19480*/  SYNCS.ARRIVE.TRANS64.A1T0 RZ, [R0+URZ+0x22870], RZ ;  /* 0x022870ff00ff79a7 */ /* 0x0003e2000810003f */
[----:B------:R-:W-:Y:S05]  /*19490*/  @!P3 BRA `(.L_x_8464) ;  /* 0x000000000004b947 */ /* 0x000fea0003800000 */
[----:B------:R-:W-:Y:S01]  /*194a0*/  BPT.TRAP 0x1 ;  /* 0x000000040000795c */ /* 0x000fe20000300000 */
.L_x_8464:
[----:B------:R-:W2:Y:S01]  /*194b0*/  SYNCS.PHASECHK.TRANS64.TRYWAIT P0, [R0+URZ+0x22840], R32 ;  /* 0x02284020000075a7 */ /* 0x000ea2000800017f */
[----:B------:R-:W-:Y:S04]  /*194c0*/  BSSY B0, `(.L_x_8465) ;  /* 0x0000002000007945 */ /* 0x000fe80003800000 */
[----:B--2---:R-:W-:Y:S05]  /*194d0*/  @!P0 BRA `(.L_x_8466) ;  /* 0x0000005800708947 */ /* 0x004fea0003800000 */
.L_x_8604:
[----:B------:R-:W-:Y:S05]  /*194e0*/  BSYNC B0 ;  /* 0x0000000000007941 */ /* 0x000fea0003800000 */
.L_x_8465:
[----:B------:R-:W3:Y:S01]  /*194f0*/  LDL R10, [R1+0x4] ;  /* 0x00000400010a7983 */ /* 0x000ee20000100800 */
[----:B------:R-:W-:Y:S01]  /*19500*/  ULDC.64 UR4, c[0x0][0x310] ;  /* 0x0000c40000047ab9 */ /* 0x000fe20000000a00 */
[----:B------:R-:W-:Y:S01]  /*19510*/  ULDC.64 UR6, c[0x0][0x300] ;  /* 0x0000c00000067ab9 */ /* 0x000fe20000000a00 */
[----:B0-----:R-:W-:Y:S02]  /*19520*/  IMAD R5, R29, UR4, RZ ;  /* 0x000000041d057c24 */ /* 0x001fe4000f8e02ff */
[----:B------:R-:W-:-:S04]  /*19530*/  IMAD.WIDE.U32 R2, R9, UR4, RZ ;  /* 0x0000000409027c25 */ /* 0x000fc8000f8e00ff */
        /* <DEDUP_REMOVED lines=21> */
[----:B------:R-:W-:Y:S01]  /*19690*/  UMOV UR4, 0xffffffff ;  /* 0xffffffff00047882 */ /* 0x000fe20000000000 */
[----:B------:R-:W0:Y:S02]  /*196a0*/  LDC R10, c[0x0][0x2f4] ;  /* 0x0000bd00ff0a7b82 */ /* 0x000e240000000800 */
[----:B------:R-:W-:-:S05]  /*196b0*/  IMAD R8, R26, UR5, R8 ;  /* 0x000000051a087c24 */ /* 0x000fca000f8e0208 */
[----:B------:R-:W-:Y:S02]  /*196c0*/  IADD3.X R4, R8, UR7, R5, P0, !PT ;  /* 0x0000000708047c10 */ /* 0x000fe400087fe405 */
[----:B------:R-:W-:-:S04]  /*196d0*/  IADD3 R7, P0, R2, UR6, RZ ;  /* 0x0000000602077c10 */ /* 0x000fc8000ff1e0ff */
[----:B------:R-:W-:Y:S02]  /*196e0*/  IADD3.X R8, R8, UR7, R3, P0, !PT ;  /* 0x0000000708087c10 */ /* 0x000fe400087fe403 */
[----:B0-----:R-:W-:Y:S01]  /*196f0*/  ISETP.GE.AND P2, PT, R34, R10, PT ;  /* 0x0000000a2200720c */ /* 0x001fe20003f46270 */
[----:B------:R-:W-:-:S12]  /*19700*/  BRA.DIV UR4, `(.L_x_8467) ;  /* 0x0000005604f87947 */ /* 0x000fd8000b800000 */
        /* <DEDUP_REMOVED lines=47> */
.L_x_8626:
        /* <DEDUP_REMOVED lines=8> */
.L_x_8468:
        /* <DEDUP_REMOVED lines=11> */
.L_x_8469:
[----:B------:R0:W-:Y:S02]  /*19b30*/  SYNCS.ARRIVE.TRANS64.A1T0 RZ, [R0+URZ+0x22830], RZ ;  /* 0x022830ff00ff79a7 */ /* 0x0001e4000810003f */
[----:B0-----:R-:W-:-:S05]  /*19b40*/  IMAD.U32 R0, RZ, RZ, UR44 ;  /* 0x0000002cff007e24 */ /* 0x001fca000f8e00ff */
[----:B------:R-:W-:-:S13]  /*19b50*/  ISETP.NE.AND P0, PT, R0, 0x3, PT ;  /* 0x000000030000780c */ /* 0x000fda0003f05270 */
[----:B------:R-:W-:Y:S05]  /*19b60*/  @!P0 BRA `(.L_x_8470) ;  /* 0x0000000000048947 */ /* 0x000fea0003800000 */
[----:B------:R-:W-:Y:S01]  /*19b70*/  BPT.TRAP 0x1 ;  /* 0x000000040000795c */ /* 0x000fe20000300000 */
.L_x_8470:
[----:B------:R-:W-:Y:S01]  /*19b80*/  LOP3.LUT R0, R23, 0x1, RZ, 0x3c, !PT ;  /* 0x0000000117007812 */ /* 0x000fe200078e3cff */
[----:B------:R-:W-:Y:S01]  /*19b90*/  IMAD R3, R22, 0x8, R18 ;  /* 0x0000000816037824 */ /* 0x000fe200078e0212 */
[----:B------:R-:W-:Y:S02]  /*19ba0*/  BSSY B0, `(.L_x_8471) ;  /* 0x0000004000007945 */ /* 0x000fe40003800000 */
[----:B------:R-:W-:-:S04]  /*19bb0*/  SHF.L.U32 R0, R0, 0x1f, RZ ;  /* 0x0000001f00007819 */ /* 0x000fc800000006ff */
[----:B------:R-:W0:Y:S02]  /*19bc0*/  SYNCS.PHASECHK.TRANS64.TRYWAIT P2, [R3+URZ+0x22870], R0 ;  /* 0x02287000030075a7 */ /* 0x000e24000804017f */
[----:B0-----:R-:W-:Y:S05]  /*19bd0*/  @!P2 BRA `(.L_x_8472) ;  /* 0x0000005c0074a947 */ /* 0x001fea0003800000 */
.L_x_8627:
[----:B------:R-:W-:Y:S05]  /*19be0*/  BSYNC B0 ;  /* 0x0000000000007941 */ /* 0x000fea0003800000 */
.L_x_8471:
[----:B------:R-:W-:-:S05]  /*19bf0*/  IMAD.U32 R2, RZ, RZ, UR43 ;  /* 0x0000002bff027e24 */ /* 0x000fca000f8e00ff */
[----:B------:R-:W-:-:S13]  /*19c00*/  ISETP.NE.AND P2, PT, R2, 0x3, PT ;  /* 0x000000030200780c */ /* 0x000fda0003f45270 */
[----:B------:R-:W-:Y:S05]  /*19c10*/  @!P2 BRA `(.L_x_8473) ;  /* 0x000000000004a947 */ /* 0x000fea0003800000 */
[----:B------:R-:W-:Y:S01]  /*19c20*/  BPT.TRAP 0x1 ;  /* 0x000000040000795c */ /* 0x000fe20000300000 */
.L_x_8473:
[----:B0-----:R-:W-:Y:S01]  /*19c30*/  SHF.L.U32 R0, R23, 0x1f, RZ ;  /* 0x0000001f17007819 */ /* 0x001fe200000006ff */
[----:B------:R-:W-:-:S03]  /*19c40*/  IMAD R2, R22, 0x5000, RZ ;  /* 0x0000500016027824 */ /* 0x000fc600078e02ff */
[----:B------:R-:W0:Y:S02]  /*19c50*/  SYNCS.PHASECHK.TRANS64.TRYWAIT P2, [R3+URZ+0x22860], R0 ;  /* 0x02286000030075a7 */ /* 0x000e24000804017f */
[----:B0-----:R-:W-:Y:S05]  /*19c60*/  @!P2 BRA `(.L_x_8474) ;  /* 0x0000005c0064a947 */ /* 0x001fea0003800000 */
.L_x_8628:
[----:B------:R-:W2:Y:S04]  /*19c70*/  LDL R15, [R1+0x14] ;  /* 0x00001400010f7983 */ /* 0x000ea80000100800 */
[----:B------:R-:W0:Y:S04]  /*19c80*/  LDL R13, [R1+0x1c] ;  /* 0x00001c00010d7983 */ /* 0x000e280000100800 */
[----:B------:R-:W0:Y:S01]  /*19c90*/  LDL R12, [R1+0xc] ;  /* 0x00000c00010c7983 */ /* 0x000e220000100800 */
[----:B------:R-:W-:Y:S01]  /*19ca0*/  LOP3.LUT R5, R2, R28, RZ, 0xfc, !PT ;  /* 0x0000001c02057212 */ /* 0x000fe200078efcff */
[----:B------:R-:W-:Y:S05]  /*19cb0*/  WARPSYNC.ALL ;  /* 0x0000000000007948 */ /* 0x000fea0003800000 */
[----:B------:R-:W-:-:S02]  /*19cc0*/  IMAD.IADD R14, R18, 0x1, R5 ;  /* 0x00000001120e7824 */ /* 0x000fc400078e0205 */
        /* <DEDUP_REMOVED lines=8> */
[----:B------:R-:W1:Y:S01]  /*19d50*/  LDSM.16.MT88.4 R4, [R19+0xa400] ;  /* 0x00a400001304783b */ /* 0x000e620000004200 */
[----:B0-----:R-:W-:-:S05]  /*19d60*/  IADD3 R0, R12, R2, R13 ;  /* 0x000000020c007210 */ /* 0x001fca0007ffe00d */
[----:B------:R-:W-:Y:S01]  /*19d70*/  STSM.16.M88.4 [R0], R8 ;  /* 0x0000000800007844 */ /* 0x000fe20000000200 */
[C-C-:B-1----:R-:W-:Y:S02]  /*19d80*/  PRMT R12, R4.reuse, 0x6420, R5.reuse ;  /* 0x00006420040c7816 */ /* 0x142fe40000000005 */
        /* <DEDUP_REMOVED lines=72> */
.L_x_8475:
[----:B-1----:R1:W-:Y:S01]  /*1a210*/  SYNCS.ARRIVE.TRANS64.A1T0 RZ, [R3+URZ+0x22850], RZ ;  /* 0x022850ff03ff79a7 */ /* 0x0023e2000810003f */
[----:B------:R-:W-:Y:S06]  /*1a220*/  BAR.SYNC.DEFER_BLOCKING 0x2, 0x80 ;  /* 0x0082000000007b1d */ /* 0x000fec0000010000 */
[----:B------:R-:W-:Y:S05]  /*1a230*/  @!P0 BRA `(.L_x_8476) ;  /* 0x0000000000048947 */ /* 0x000fea0003800000 */
[----:B------:R-:W-:Y:S01]  /*1a240*/  BPT.TRAP 0x1 ;  /* 0x000000040000795c */ /* 0x000fe20000300000 */
.L_x_8476:
[----:B0-----:R-:W2:Y:S01]  /*1a250*/  LDL R0, [R1+0x10] ;  /* 0x0000100001007983 */ /* 0x001ea20000100800 */
[----:B-1----:R-:W-:-:S03]  /*1a260*/  VIADD R3, R3, 0x22880 ;  /* 0x0002288003037836 */ /* 0x002fc60000000000 */
[----:B------:R3:W5:Y:S01]  /*1a270*/  LDL R23, [R1] ;  /* 0x0000000001177983 */ /* 0x0007620000100800 */
[----:B------:R-:W-:Y:S01]  /*1a280*/  IMAD.MOV.U32 R22, RZ, RZ, R35 ;  /* 0x000000ffff167224 */ /* 0x000fe200078e0023 */
[----:B--2---:R-:W-:-:S04]  /*1a290*/  PRMT R3, R0, 0x654, R3 ;  /* 0x0000065400037816 */ /* 0x004fc80000000003 */
[----:B------:R3:W-:Y:S01]  /*1a2a0*/  SYNCS.ARRIVE.TRANS64.RED.A1T0 RZ, [R3+URZ], RZ ;  /* 0x000000ff03ff79a7 */ /* 0x0007e2000810043f */
[----:B------:R-:W-:Y:S05]  /*1a2b0*/  @P1 BRA `(.L_x_8477) ;  /* 0xffffffe400b01947 */ /* 0x000fea000383ffff */
.L_x_8457:
[----:B------:R-:W1:Y:S01]  /*1a2c0*/  S2R R0, SR_TID.X ;  /* 0x0000000000007919 */ /* 0x000e620000002100 */
        /* <DEDUP_REMOVED lines=12> */
[----:B0-----:R-:W2:Y:S01]  /*1a390*/  @P1 ATOMG.E.ADD.STRONG.GPU PT, R3, desc[UR52][R2.64], R5 ;  /* 0x00000005020319a8 */ /* 0x001ea200081ee1f4 */
[----:B------:R-:W0:Y:S02]  /*1a3a0*/  S2R R4, SR_LTMASK ;  /* 0x0000000000047919 */ /* 0x000e240000003900 */
[----:B0-----:R-:W-:-:S04]  /*1a3b0*/  LOP3.LUT R4, R4, UR4, RZ, 0xc0, !PT ;  /* 0x0000000404047c12 */ /* 0x001fc8000f8ec0ff */
[----:B------:R-:W0:Y:S01]  /*1a3c0*/  POPC R7, R4 ;  /* 0x0000000400077309 */ /* 0x000e220000000000 */
[----:B--2---:R-:W0:Y:S02]  /*1a3d0*/  SHFL.IDX PT, R0, R3, R0, 0x1f ;  /* 0x00001f0003007589 */ /* 0x004e2400000e0000 */
[----:B0-----:R-:W-:-:S07]  /*1a3e0*/  IADD3 R24, R0, UR45, R7 ;  /* 0x0000002d00187c10 */ /* 0x001fce000fffe007 */
.L_x_8479:
[----:B------:R-:W-:Y:S05]  /*1a3f0*/  BSYNC B0 ;  /* 0x0000000000007941 */ /* 0x000fea0003800000 */
.L_x_8478:
[----:B------:R-:W-:Y:S05]  /*1a400*/  @!P0 BRA `(.L_x_8480) ;  /* 0x0000000000048947 */ /* 0x000fea0003800000 */
[----:B------:R-:W-:Y:S01]  /*1a410*/  BPT.TRAP 0x1 ;  /* 0x000000040000795c */ /* 0x000fe20000300000 */
.L_x_8480:
[----:B------:R-:W0:Y:S01]  /*1a420*/  LDL R0, [R1] ;  /* 0x0000000001007983 */ /* 0x000e220000100800 */
[----:B------:R-:W-:Y:S01]  /*1a430*/  IMAD R2, R35, 0x8, R18 ;  /* 0x0000000823027824 */ /* 0x000fe200078e0212 */
[----:B------:R-:W-:Y:S01]  /*1a440*/  BSSY B0, `(.L_x_8481) ;  /* 0x0000005000007945 */ /* 0x000fe20003800000 */
[----:B0--3--:R-:W-:-:S04]  /*1a450*/  LOP3.LUT R3, R0, 0x1, RZ, 0x3c, !PT ;  /* 0x0000000100037812 */ /* 0x009fc800078e3cff */
[----:B------:R-:W-:-:S04]  /*1a460*/  SHF.L.U32 R3, R3, 0x1f, RZ ;  /* 0x0000001f03037819 */ /* 0x000fc800000006ff */
[----:B------:R-:W0:Y:S02]  /*1a470*/  SYNCS.PHASECHK.TRANS64.TRYWAIT P1, [R2+URZ+0x22870], R3 ;  /* 0x02287003020075a7 */ /* 0x000e24000802017f */
[----:B0-----:R-:W-:Y:S05]  /*1a480*/  @!P1 BRA `(.L_x_8482) ;  /* 0x0000005400709947 */ /* 0x001fea0003800000 */
.L_x_8629:
[----:B------:R-:W-:Y:S05]  /*1a490*/  BSYNC B0 ;  /* 0x0000000000007941 */ /* 0x000fea0003800000 */
.L_x_8481:
[----:B------:R-:W-:-:S05]  /*1a4a0*/  IMAD.U32 R0, RZ, RZ, UR43 ;  /* 0x0000002bff007e24 */ /* 0x000fca000f8e00ff */
[----:B------:R-:W-:-:S13]  /*1a4b0*/  ISETP.NE.AND P1, PT, R0, 0x3, PT ;  /* 0x000000030000780c */ /* 0x000fda0003f25270 */
[----:B------:R-:W-:Y:S05]  /*1a4c0*/  @!P1 BRA `(.L_x_8483) ;  /* 0x0000000000049947 */ /* 0x000fea0003800000 */
[----:B------:R-:W-:Y:S01]  /*1a4d0*/  BPT.TRAP 0x1 ;  /* 0x000000040000795c */ /* 0x000fe20000300000 */
.L_x_8483:
[----:B------:R-:W0:Y:S02]  /*1a4e0*/  LDL R0, [R1] ;  /* 0x0000000001007983 */ /* 0x000e240000100800 */
[----:B0-----:R-:W-:-:S04]  /*1a4f0*/  SHF.L.U32 R3, R0, 0x1f, RZ ;  /* 0x0000001f00037819 */ /* 0x001fc800000006ff */
[----:B------:R-:W0:Y:S02]  /*1a500*/  SYNCS.PHASECHK.TRANS64.TRYWAIT P1, [R2+URZ+0x22860], R3 ;  /* 0x02286003020075a7 */ /* 0x000e24000802017f */
[----:B0-----:R-:W-:Y:S05]  /*1a510*/  @!P1 BRA `(.L_x_8484) ;  /* 0x0000005400609947 */ /* 0x001fea0003800000 */
.L_x_8630:
[----:B------:R-:W2:Y:S04]  /*1a520*/  LDL R4, [R1+0x14] ;  /* 0x0000140001047983 */ /* 0x000ea80000100800 */
[----:B------:R-:W3:Y:S04]  /*1a530*/  LDL R20, [R1+0x1c] ;  /* 0x00001c0001147983 */ /* 0x000ee80000100800 */
[----:B------:R-:W3:Y:S01]  /*1a540*/  LDL.LU R0, [R1+0xc] ;  /* 0x00000c0001007983 */ /* 0x000ee20000300800 */
[----:B------:R-:W-:Y:S01]  /*1a550*/  IMAD R19, R35, 0x5000, RZ ;  /* 0x0000500023137824 */ /* 0x000fe200078e02ff */
[----:B------:R-:W-:Y:S05]  /*1a560*/  WARPSYNC.ALL ;  /* 0x0000000000007948 */ /* 0x000fea0003800000 */
[----:B0-----:R-:W-:Y:S01]  /*1a570*/  LOP3.LUT R3, R19, R28, RZ, 0xfc, !PT ;  /* 0x0000001c13037212 */ /* 0x001fe200078efcff */
[----:B------:R-:W-:-:S04]  /*1a580*/  IMAD.U32 R21, RZ, RZ, UR43 ;  /* 0x0000002bff157e24 */ /* 0x000fc8000f8e00ff */
[----:B------:R-:W-:Y:S01]  /*1a590*/  IMAD.IADD R10, R18, 0x1, R3 ;  /* 0x00000001120a7824 */ /* 0x000fe200078e0203 */
[----:B------:R-:W-:-:S05]  /*1a5a0*/  ISETP.NE.AND P1, PT, R21, 0x3, PT ;  /* 0x000000031500780c */ /* 0x000fca0003f25270 */
        /* <DEDUP_REMOVED lines=58> */
[----:B------:R-:W-:Y:S01]  /*1a950*/  STSM.16.M88.4 [R0+0x3000], R12 ;  /* 0x0030000c00007844 */ /* 0x000fe20000000200 */
        /* <DEDUP_REMOVED lines=23> */
.L_x_8485:
[----:B-1----:R1:W-:Y:S01]  /*1aad0*/  SYNCS.ARRIVE.TRANS64.A1T0 RZ, [R2+URZ+0x22850], RZ ;  /* 0x022850ff02ff79a7 */ /* 0x0023e2000810003f */
[----:B------:R-:W-:Y:S06]  /*1aae0*/  BAR.SYNC.DEFER_BLOCKING 0x2, 0x80 ;  /* 0x0082000000007b1d */ /* 0x000fec0000010000 */
[----:B------:R-:W-:Y:S05]  /*1aaf0*/  @!P0 BRA `(.L_x_8486) ;  /* 0x0000000000048947 */ /* 0x000fea0003800000 */
[----:B------:R-:W-:Y:S01]  /*1ab00*/  BPT.TRAP 0x1 ;  /* 0x000000040000795c */ /* 0x000fe20000300000 */
.L_x_8486:
[----:B0-----:R-:W2:Y:S04]  /*1ab10*/  LDL R0, [R1+0x10] ;  /* 0x0000100001007983 */ /* 0x001ea80000100800 */
[----:B------:R-:W3:Y:S01]  /*1ab20*/  LDL.LU R3, [R1] ;  /* 0x0000000001037983 */ /* 0x000ee20000300800 */
[----:B------:R-:W-:Y:S02]  /*1ab30*/  VIADD R35, R35, 0x1 ;  /* 0x0000000123237836 */ /* 0x000fe40000000000 */
[----:B-1----:R-:W-:-:S03]  /*1ab40*/  VIADD R2, R2, 0x22880 ;  /* 0x0002288002027836 */ /* 0x002fc60000000000 */
[----:B------:R-:W-:-:S04]  /*1ab50*/  ISETP.NE.AND P0, PT, R35, 0x2, PT ;  /* 0x000000022300780c */ /* 0x000fc80003f05270 */
[----:B------:R-:W-:Y:S02]  /*1ab60*/  SEL R35, R35, RZ, P0 ;  /* 0x000000ff23237207 */ /* 0x000fe40000000000 */
[----:B--2---:R-:W-:Y:S02]  /*1ab70*/  PRMT R2, R0, 0x654, R2 ;  /* 0x0000065400027816 */ /* 0x004fe40000000002 */
[----:B------:R-:W-:Y:S02]  /*1ab80*/  SEL R0, RZ, 0x1, P0 ;  /* 0x00000001ff007807 */ /* 0x000fe40000000000 */
[----:B------:R0:W-:Y:S02]  /*1ab90*/  SYNCS.ARRIVE.TRANS64.RED.A1T0 RZ, [R2+URZ], RZ ;  /* 0x000000ff02ff79a7 */ /* 0x0001e4000810043f */
[----:B---3--:R-:W-:-:S05]  /*1aba0*/  LOP3.LUT R3, R3, R0, RZ, 0x3c, !PT ;  /* 0x0000000003037212 */ /* 0x008fca00078e3cff */
[----:B------:R0:W-:Y:S02]  /*1abb0*/  STL [R1], R3 ;  /* 0x0000000301007387 */ /* 0x0001e40000100800 */
.L_x_8429:
[----:B------:R-:W-:Y:S05]  /*1abc0*/  BSYNC B7 ;  /* 0x0000000000077941 */ /* 0x000fea0003800000 */
.L_x_8427:
        /* <DEDUP_REMOVED lines=12> */
.L_x_8487:
[----:B------:R-:W1:Y:S01]  /*1ac90*/  S2R R0, SR_TID.X ;  /* 0x0000000000007919 */ /* 0x000e620000002100 */
[----:B------:R-:W-:Y:S01]  /*1aca0*/  ULDC UR4, c[0x0][0xc3c] ;  /* 0x00030f0000047ab9 */ /* 0x000fe20000000800 */
[----:B------:R-:W-:Y:S01]  /*1acb0*/  IMAD.MOV.U32 R4, RZ, RZ, RZ ;  /* 0x000000ffff047224 */ /* 0x000fe200078e00ff */
[----:B-1----:R-:W-:-:S04]  /*1acc0*/  LOP3.LUT R7, R0, 0x1f, RZ, 0xc0, !PT ;  /* 0x0000001f00077812 */ /* 0x002fc800078ec0ff */
[----:B------:R-:W-:Y:S01]  /*1acd0*/  ISETP.NE.AND P0, PT, R7, 0x1f, PT ;  /* 0x0000001f0700780c */ /* 0x000fe20003f05270 */
[----:B------:R-:W-:-:S05]  /*1ace0*/  IMAD.IADD R5, R27, 0x1, R7 ;  /* 0x000000011b057824 */ /* 0x000fca00078e0207 */
        /* <DEDUP_REMOVED lines=33> */
.L_x_8493:
        /* <DEDUP_REMOVED lines=13> */
.L_x_8492:
[----:B------:R-:W-:Y:S05]  /*1afd0*/  BSYNC B0 ;  /* 0x0000000000007941 */ /* 0x000fea0003800000 */
.L_x_8491:
        /* <DEDUP_REMOVED lines=23> */
.L_x_8489:
        /* <DEDUP_REMOVED lines=22> */
.L_x_8494:
        /* <DEDUP_REMOVED lines=66> */
.L_x_8490:
[----:B------:R-:W0:Y:S01]  /*1b6d0*/  LDC R27, c[0x0][0xc3c] ;  /* 0x00030f00ff1b7b82 */ /* 0x000e220000000800 */
[----:B------:R-:W-:Y:S01]  /*1b6e0*/  IMAD.MOV.U32 R24, RZ, RZ, R5 ;  /* 0x000000ffff187224 */ /* 0x000fe200078e0005 */
[----:B------:R-:W-:Y:S01]  /*1b6f0*/  UMOV UR4, URZ ;  /* 0x0000003f00047c82 */ /* 0x000fe20008000000 */
[----:B------:R-:W-:-:S07]  /*1b700*/  IMAD.MOV.U32 R26, RZ, RZ, RZ ;  /* 0x000000ffff1a7224 */ /* 0x000fce00078e00ff */
.L_x_8495:
[----:B------:R1:W2:Y:S01]  /*1b710*/  LDL R2, [R1+0x10] ;  /* 0x0000100001027983 */ /* 0x0002a20000100800 */
[----:B------:R-:W3:Y:S02]  /*1b720*/  S2R R0, SR_TID.X ;  /* 0x0000000000007919 */ /* 0x000ee40000002100 */
[----:B---3--:R-:W-:Y:S01]  /*1b730*/  LOP3.LUT R0, R0, 0x1f, RZ, 0xc0, !PT ;  /* 0x0000001f00007812 */ /* 0x008fe200078ec0ff */
[----:B------:R-:W-:Y:S03]  /*1b740*/  BAR.SYNC.DEFER_BLOCKING 0x4, 0x180 ;  /* 0x0106000000007b1d */ /* 0x000fe60000010000 */
[----:B------:R-:W-:Y:S01]  /*1b750*/  ISETP.NE.AND P0, PT, R0, RZ, PT ;  /* 0x000000ff0000720c */ /* 0x000fe20003f05270 */
[----:B------:R-:W-:-:S12]  /*1b760*/  IMAD.U32 R25, RZ, RZ, UR4 ;  /* 0x00000004ff197e24 */ /* 0x000fd8000f8e00ff */
[----:B------:R-:W-:Y:S01]  /*1b770*/  @!P0 MOV R0, 0x400 ;  /* 0x0000040000008802 */ /* 0x000fe20000000f00 */
[----:B--2---:R-:W2:Y:S03]  /*1b780*/  @!P0 S2R R2, SR_CgaCtaId ;  /* 0x0000000000028919 */ /* 0x004ea60000008800 */
[----:B--2---:R-:W-:Y:S01]  /*1b790*/  @!P0 LEA R18, R2, R0, 0x18 ;  /* 0x0000000002128211 */ /* 0x004fe200078ec0ff */
[----:B------:R1:W-:Y:S04]  /*1b7a0*/  @!P0 STL [R1+0x10], R2 ;  /* 0x0000100201008387 */ /* 0x0003e80000100800 */
[----:B0-----:R1:W-:Y:S01]  /*1b7b0*/  @!P0 STS.128 [R18+0x228d0], R24 ;  /* 0x0228d01812008388 */ /* 0x0013e20000000c00 */
[----:B------:R-:W-:Y:S06]  /*1b7c0*/  BAR.ARV 0x5, 0x180 ;  /* 0x0146000000007b1d */ /* 0x000fec0000002000 */
.L_x_8488:
[----:B------:R-:W-:Y:S02]  /*1b7d0*/  ULDC UR5, c[0x0][0xc3c] ;  /* 0x00030f0000057ab9 */ /* 0x000fe40000000800 */
[----:B------:R-:W-:-:S13]  /*1b7e0*/  ISETP.GE.AND P0, PT, R27, UR5, PT ;  /* 0x000000051b007c0c */ /* 0x000fda000bf06270 */
[----:B------:R-:W-:Y:S05]  /*1b7f0*/  @!P0 BRA `(.L_x_8496) ;  /* 0xffffff9c00d48947 */ /* 0x000fea000383ffff */
.L_x_8417:
[----:B0-----:R-:W2:Y:S01]  /*1b800*/  LDL.LU R0, [R1+0x24] ;  /* 0x0000240001007983 */ /* 0x001ea20000300800 */
        /* <DEDUP_REMOVED lines=11> */
.L_x_8631:
[----:B------:R-:W-:Y:S05]  /*1b8c0*/  BSYNC B0 ;  /* 0x0000000000007941 */ /* 0x000fea0003800000 */
.L_x_8497:
[----:B------:R-:W-:-:S03]  /*1b8d0*/  UMOV UR4, 0xffffffff ;  /* 0xffffffff00047882 */ /* 0x000fc60000000000 */
[----:B------:R-:W-:Y:S05]  /*1b8e0*/  BRA.DIV UR4, `(.L_x_8499) ;  /* 0x0000004204947947 */ /* 0x000fea000b800000 */
[----:B0-----:R-:W0:Y:S02]  /*1b8f0*/  S2R R0, SR_TID.X ;  /* 0x0000000000007919 */ /* 0x001e240000002100 */
[----:B0-----:R-:W-:-:S04]  /*1b900*/  SHF.R.U32.HI R0, RZ, 0x5, R0 ;  /* 0x00000005ff007819 */ /* 0x001fc80000011600 */
[----:B------:R-:W-:-:S05]  /*1b910*/  LOP3.LUT R0, R0, 0x3, RZ, 0xc0, !PT ;  /* 0x0000000300007812 */ /* 0x000fca00078ec0ff */
[----:B------:R0:W1:Y:S02]  /*1b920*/  SHFL.IDX PT, R14, R0, RZ, 0x1f ;  /* 0x00001fff000e7589 */ /* 0x00006400000e0000 */
.L_x_8634:
[----:B-1----:R-:W-:Y:S01]  /*1b930*/  ISETP.NE.AND P0, PT, R14, RZ, PT ;  /* 0x000000ff0e00720c */ /* 0x002fe20003f05270 */
[----:B------:R-:W-:-:S12]  /*1b940*/  BSSY B0, `(.L_x_8500) ;  /* 0x000002e000007945 */ /* 0x000fd80003800000 */
[----:B------:R-:W-:Y:S05]  /*1b950*/  @P0 BRA `(.L_x_8501) ;  /* 0x0000000000b00947 */ /* 0x000fea0003800000 */
[----:B------:R-:W-:-:S03]  /*1b960*/  UMOV UR4, 0xffffffff ;  /* 0xffffffff00047882 */ /* 0x000fc60000000000 */
[----:B------:R-:W-:Y:S05]  /*1b970*/  BRA.DIV UR4, `(.L_x_8502) ;  /* 0x0000004204a47947 */ /* 0x000fea000b800000 */
[----:B------:R-:W-:-:S13]  /*1b980*/  ELECT P6, URZ, PT ;  /* 0x00000000003f782f */ /* 0x000fda00038c0000 */
.L_x_8637:
[----:B------:R-:W-:Y:S05]  /*1b990*/  @!P6 BRA `(.L_x_8501) ;  /* 0x0000000000a0e947 */ /* 0x000fea0003800000 */
[----:B------:R-:W-:-:S06]  /*1b9a0*/  ULOP3.LUT UR4, UR36, 0x2, URZ, 0xfc, !UPT ;  /* 0x0000000224047892 */ /* 0x000fcc000f8efc3f */
[----:B0-----:R-:W-:-:S05]  /*1b9b0*/  IMAD.U32 R0, RZ, RZ, UR4 ;  /* 0x00000004ff007e24 */ /* 0x001fca000f8e00ff */
[----:B------:R-:W-:-:S13]  /*1b9c0*/  ISETP.NE.AND P0, PT, R0, 0x3, PT ;  /* 0x000000030000780c */ /* 0x000fda0003f05270 */
[----:B------:R-:W-:Y:S05]  /*1b9d0*/  @!P0 BRA `(.L_x_8503) ;  /* 0x0000000000048947 */ /* 0x000fea0003800000 */
[----:B------:R-:W-:Y:S01]  /*1b9e0*/  BPT.TRAP 0x1 ;  /* 0x000000040000795c */ /* 0x000fe20000300000 */
.L_x_8503:
[----:B------:R-:W2:Y:S01]  /*1b9f0*/  LDL R0, [R1] ;  /* 0x0000000001007983 */ /* 0x000ea20000100800 */
[C---:B------:R-:W-:Y:S02]  /*1ba00*/  IMAD R3, R35.reuse, 0x8, R5 ;  /* 0x0000000823037824 */ /* 0x040fe400078e0205 */
[----:B------:R-:W-:-:S05]  /*1ba10*/  VIADD R35, R35, 0x1 ;  /* 0x0000000123237836 */ /* 0x000fca0000000000 */
[----:B------:R-:W-:Y:S02]  /*1ba20*/  ISETP.NE.AND P2, PT, R35, 0x2, PT ;  /* 0x000000022300780c */ /* 0x000fe40003f45270 */
[----:B--2---:R-:W-:Y:S02]  /*1ba30*/  SHF.L.U32 R2, R0, 0x1f, RZ ;  /* 0x0000001f00027819 */ /* 0x004fe400000006ff */
[----:B------:R-:W-:Y:S02]  /*1ba40*/  SEL R0, RZ, 0x1, P2 ;  /* 0x00000001ff007807 */ /* 0x000fe40001000000 */
[----:B------:R-:W0:Y:S02]  /*1ba50*/  SYNCS.PHASECHK.TRANS64.TRYWAIT P1, [R3+URZ+0x22840], R2 ;  /* 0x02284002030075a7 */ /* 0x000e24000802017f */
[----:B0-----:R-:W-:Y:S05]  /*1ba60*/  @!P1 BRA `(.L_x_8504) ;  /* 0x0000004000889947 */ /* 0x001fea0003800000 */
.L_x_8638:
[----:B------:R-:W2:Y:S01]  /*1ba70*/  LDL.LU R4, [R1] ;  /* 0x0000000001047983 */ /* 0x000ea20000300800 */
[----:B------:R-:W-:Y:S02]  /*1ba80*/  SEL R35, R35, RZ, P2 ;  /* 0x000000ff23237207 */ /* 0x000fe40001000000 */
[----:B--2---:R-:W-:Y:S01]  /*1ba90*/  LOP3.LUT R0, R4, R0, RZ, 0x3c, !PT ;  /* 0x0000000004007212 */ /* 0x004fe200078e3cff */
[----:B------:R-:W-:Y:S06]  /*1baa0*/  @!P0 BRA `(.L_x_8505) ;  /* 0x0000000000048947 */ /* 0x000fec0003800000 */
[----:B------:R-:W-:Y:S01]  /*1bab0*/  BPT.TRAP 0x1 ;  /* 0x000000040000795c */ /* 0x000fe20000300000 */
.L_x_8505:
[----:B------:R-:W-:Y:S01]  /*1bac0*/  IMAD R35, R35, 0x8, R5 ;  /* 0x0000000823237824 */ /* 0x000fe200078e0205 */
[----:B------:R-:W-:-:S04]  /*1bad0*/  SHF.L.U32 R0, R0, 0x1f, RZ ;  /* 0x0000001f00007819 */ /* 0x000fc800000006ff */
[----:B------:R-:W1:Y:S02]  /*1bae0*/  SYNCS.PHASECHK.TRANS64.TRYWAIT P1, [R35+URZ+0x22840], R0 ;  /* 0x02284000230075a7 */ /* 0x000e64000802017f */
[----:B-1----:R-:W-:Y:S05]  /*1baf0*/  @!P1 BRA `(.L_x_8506) ;  /* 0x0000004000789947 */ /* 0x002fea0003800000 */
.L_x_8639:
[----:B------:R-:W-:Y:S05]  /*1bb00*/  @!P0 BRA `(.L_x_8507) ;  /* 0x0000000000048947 */ /* 0x000fea0003800000 */
[----:B------:R-:W-:Y:S01]  /*1bb10*/  BPT.TRAP 0x1 ;  /* 0x000000040000795c */ /* 0x000fe20000300000 */
.L_x_8507:
[----:B------:R-:W2:Y:S02]  /*1bb20*/  SYNCS.PHASECHK.TRANS64.TRYWAIT P1, [R3+URZ+0x22860], R2 ;  /* 0x02286002030075a7 */ /* 0x000ea4000802017f */
[----:B--2---:R-:W-:Y:S05]  /*1bb30*/  @!P1 BRA `(.L_x_8508) ;  /* 0x00000040007c9947 */ /* 0x004fea0003800000 */
.L_x_8640:
[----:B------:R-:W-:Y:S05]  /*1bb40*/  @!P0 BRA `(.L_x_8509) ;  /* 0x0000000000048947 */ /* 0x000fea0003800000 */
[----:B------:R-:W-:Y:S01]  /*1bb50*/  BPT.TRAP 0x1 ;  /* 0x000000040000795c */ /* 0x000fe20000300000 */
.L_x_8509:
[----:B------:R-:W3:Y:S02]  /*1bb60*/  SYNCS.PHASECHK.TRANS64.TRYWAIT P1, [R35+URZ+0x22860], R0 ;  /* 0x02286000230075a7 */ /* 0x000ee4000802017f */
[----:B---3--:R-:W-:Y:S05]  /*1bb70*/  @!P1 BRA `(.L_x_8510) ;  /* 0x0000004000809947 */ /* 0x008fea0003800000 */
.L_x_8641:
[----:B------:R-:W-:Y:S05]  /*1bb80*/  @!P0 BRA `(.L_x_8511) ;  /* 0x0000000000048947 */ /* 0x000fea0003800000 */
[----:B------:R-:W-:Y:S01]  /*1bb90*/  BPT.TRAP 0x1 ;  /* 0x000000040000795c */ /* 0x000fe20000300000 */
.L_x_8511:
[----:B------:R-:W4:Y:S02]  /*1bba0*/  SYNCS.PHASECHK.TRANS64.TRYWAIT P1, [R3+URZ+0x22880], R2 ;  /* 0x02288002030075a7 */ /* 0x000f24000802017f */
[----:B----4-:R-:W-:Y:S05]  /*1bbb0*/  @!P1 BRA `(.L_x_8512) ;  /* 0x0000004000849947 */ /* 0x010fea0003800000 */
.L_x_8642:
[----:B------:R-:W-:Y:S05]  /*1bbc0*/  @!P0 BRA `(.L_x_8513) ;  /* 0x0000000000048947 */ /* 0x000fea0003800000 */
[----:B------:R-:W-:Y:S01]  /*1bbd0*/  BPT.TRAP 0x1 ;  /* 0x000000040000795c */ /* 0x000fe20000300000 */
.L_x_8513:
[----:B------:R0:W0:Y:S02]  /*1bbe0*/  SYNCS.PHASECHK.TRANS64.TRYWAIT P0, [R35+URZ+0x22880], R0 ;  /* 0x02288000230075a7 */ /* 0x000024000800017f */
[----:B0-----:R-:W-:Y:S05]  /*1bbf0*/  @!P0 NANOSLEEP.SYNCS 0x989680 ;  /* 0x009896800000895d */ /* 0x001fea0003900000 */
[----:B------:R-:W0:Y:S02]  /*1bc00*/  @!P0 SYNCS.PHASECHK.TRANS64 P0, [R35+URZ+0x22880], R0 ;  /* 0x02288000230085a7 */ /* 0x000e24000800007f */
[----:B0-----:R-:W-:Y:S05]  /*1bc10*/  @!P0 BRA `(.L_x_8513) ;  /* 0xfffffffc00f08947 */ /* 0x001fea000383ffff */
.L_x_8501:
[----:B------:R-:W-:Y:S05]  /*1bc20*/  BSYNC B0 ;  /* 0x0000000000007941 */ /* 0x000fea0003800000 */
.L_x_8500:
[----:B------:R-:W-:Y:S05]  /*1bc30*/  EXIT ;  /* 0x000000000000794d */ /* 0x000fea0003800000 */
.L_x_8312:
[----:B0-----:R-:W-:-:S04]  /*1bc40*/  IMAD.U32 R3, RZ, RZ, UR43 ;  /* 0x0000002bff037e24 */ /* 0x001fc8000f8e00ff */
[----:B------:R0:W1:Y:S03]  /*1bc50*/  SYNCS.PHASECHK.TRANS64.TRYWAIT P1, [R3+URZ+0x22800], R0 ;  /* 0x02280000030075a7 */ /* 0x000066000802017f */
[----:B-1----:R-:W-:Y:S05]  /*1bc60*/  @!P1 NANOSLEEP.SYNCS 0x989680 ;  /* 0x009896800000995d */ /* 0x002fea0003900000 */
[----:B------:R-:W1:Y:S02]  /*1bc70*/  @!P1 SYNCS.PHASECHK.TRANS64 P1, [R3+URZ+0x22800], R0 ;  /* 0x02280000030095a7 */ /* 0x000e64000802007f */
[----:B-1----:R-:W-:Y:S05]  /*1bc80*/  @!P1 BRA `(.L_x_8312) ;  /* 0xfffffffc00ec9947 */ /* 0x002fea000383ffff */
[----:B------:R-:W-:Y:S05]  /*1bc90*/  BRA `(.L_x_8514) ;  /* 0xfffffe6000587947 */ /* 0x000fea000383ffff */
.L_x_8316:
[----:B-1----:R1:W2:Y:S02]  /*1bca0*/  SYNCS.PHASECHK.TRANS64.TRYWAIT P1, [R5+URZ+0x22830], R0 ;  /* 0x02283000050075a7 */ /* 0x0022a4000802017f */
[----:B--2---:R-:W-:Y:S05]  /*1bcb0*/  @!P1 NANOSLEEP.SYNCS 0x989680 ;  /* 0x009896800000995d */ /* 0x004fea0003900000 */
[----:B------:R-:W2:Y:S02]  /*1bcc0*/  @!P1 SYNCS.PHASECHK.TRANS64 P1, [R5+URZ+0x22830], R0 ;  /* 0x02283000050095a7 */ /* 0x000ea4000802007f */
[----:B--2---:R-:W-:Y:S05]  /*1bcd0*/  @!P1 BRA `(.L_x_8316) ;  /* 0xfffffffc00f09947 */ /* 0x004fea000383ffff */
[----:B------:R-:W-:Y:S05]  /*1bce0*/  BRA `(.L_x_8315) ;  /* 0xfffffe6000747947 */ /* 0x000fea000383ffff */
.L_x_8333:
[----:B-1----:R-:W-:-:S04]  /*1bcf0*/  IMAD.U32 R9, RZ, RZ, UR6 ;  /* 0x00000006ff097e24 */ /* 0x002fc8000f8e00ff */
[----:B------:R1:W2:Y:S03]  /*1bd00*/  SYNCS.PHASECHK.TRANS64.TRYWAIT P1, [R9+URZ+0x22830], R4 ;  /* 0x02283004090075a7 */ /* 0x0002a6000802017f */
[----:B--2---:R-:W-:Y:S05]  /*1bd10*/  @!P1 NANOSLEEP.SYNCS 0x989680 ;  /* 0x009896800000995d */ /* 0x004fea0003900000 */
[----:B------:R-:W2:Y:S02]  /*1bd20*/  @!P1 SYNCS.PHASECHK.TRANS64 P1, [R9+URZ+0x22830], R4 ;  /* 0x02283004090095a7 */ /* 0x000ea4000802007f */
[----:B--2---:R-:W-:Y:S05]  /*1bd30*/  @!P1 BRA `(.L_x_8333) ;  /* 0xfffffffc00ec9947 */ /* 0x004fea000383ffff */
[----:B------:R-:W-:Y:S05]  /*1bd40*/  BRA `(.L_x_8330) ;  /* 0xfffffea0008c7947 */ /* 0x000fea000383ffff */
.L_x_8337:
[----:B-1----:R-:W-:-:S04]  /*1bd50*/  IMAD.U32 R9, RZ, RZ, UR6 ;  /* 0x00000006ff097e24 */ /* 0x002fc8000f8e00ff */
[----:B------:R1:W2:Y:S03]  /*1bd60*/  SYNCS.PHASECHK.TRANS64.TRYWAIT P1, [R9+URZ+0x22850], R4 ;  /* 0x02285004090075a7 */ /* 0x0002a6000802017f */
[----:B--2---:R-:W-:Y:S05]  /*1bd70*/  @!P1 NANOSLEEP.SYNCS 0x989680 ;  /* 0x009896800000995d */ /* 0x004fea0003900000 */
[----:B------:R-:W2:Y:S02]  /*1bd80*/  @!P1 SYNCS.PHASECHK.TRANS64 P1, [R9+URZ+0x22850], R4 ;  /* 0x02285004090095a7 */ /* 0x000ea4000802007f */
[----:B--2---:R-:W-:Y:S05]  /*1bd90*/  @!P1 BRA `(.L_x_8337) ;  /* 0xfffffffc00ec9947 */ /* 0x004fea000383ffff */
[----:B------:R-:W-:Y:S05]  /*1bda0*/  BRA `(.L_x_8334) ;  /* 0xfffffea800a87947 */ /* 0x000fea000383ffff */
.L_x_8356:
[----:B-1----:R-:W-:-:S04]  /*1bdb0*/  IMAD.U32 R11, RZ, RZ, UR6 ;  /* 0x00000006ff0b7e24 */ /* 0x002fc8000f8e00ff */
[----:B------:R1:W2:Y:S03]  /*1bdc0*/  SYNCS.PHASECHK.TRANS64.TRYWAIT P1, [R11+URZ+0x22830], R4 ;  /* 0x022830040b0075a7 */ /* 0x0002a6000802017f */
[----:B--2---:R-:W-:Y:S05]  /*1bdd0*/  @!P1 NANOSLEEP.SYNCS 0x989680 ;  /* 0x009896800000995d */ /* 0x004fea0003900000 */
[----:B------:R-:W2:Y:S02]  /*1bde0*/  @!P1 SYNCS.PHASECHK.TRANS64 P1, [R11+URZ+0x22830], R4 ;  /* 0x022830040b0095a7 */ /* 0x000ea4000802007f */
[----:B--2---:R-:W-:Y:S05]  /*1bdf0*/  @!P1 BRA `(.L_x_8356) ;  /* 0xfffffffc00ec9947 */ /* 0x004fea000383ffff */
[----:B------:R-:W-:Y:S05]  /*1be00*/  BRA `(.L_x_8353) ;  /* 0xfffffee800707947 */ /* 0x000fea000383ffff */
.L_x_8360:
[----:B-1----:R-:W-:-:S04]  /*1be10*/  IMAD.U32 R11, RZ, RZ, UR6 ;  /* 0x00000006ff0b7e24 */ /* 0x002fc8000f8e00ff */
[----:B------:R1:W2:Y:S03]  /*1be20*/  SYNCS.PHASECHK.TRANS64.TRYWAIT P1, [R11+URZ+0x22850], R4 ;  /* 0x022850040b0075a7 */ /* 0x0002a6000802017f */
[----:B--2---:R-:W-:Y:S05]  /*1be30*/  @!P1 NANOSLEEP.SYNCS 0x989680 ;  /* 0x009896800000995d */ /* 0x004fea0003900000 */
[----:B------:R-:W2:Y:S02]  /*1be40*/  @!P1 SYNCS.PHASECHK.TRANS64 P1, [R11+URZ+0x22850], R4 ;  /* 0x022850040b0095a7 */ /* 0x000ea4000802007f */
[----:B--2---:R-:W-:Y:S05]  /*1be50*/  @!P1 BRA `(.L_x_8360) ;  /* 0xfffffffc00ec9947 */ /* 0x004fea000383ffff */
[----:B------:R-:W-:Y:S05]  /*1be60*/  BRA `(.L_x_8357) ;  /* 0xfffffef0008c7947 */ /* 0x000fea000383ffff */
.L_x_8368:
[----:B-1----:R-:W-:-:S04]  /*1be70*/  IMAD.U32 R9, RZ, RZ, UR6 ;  /* 0x00000006ff097e24 */ /* 0x002fc8000f8e00ff */
[----:B------:R1:W2:Y:S03]  /*1be80*/  SYNCS.PHASECHK.TRANS64.TRYWAIT P1, [R9+URZ+0x22830], R4 ;  /* 0x02283004090075a7 */ /* 0x0002a6000802017f */
[----:B--2---:R-:W-:Y:S05]  /*1be90*/  @!P1 NANOSLEEP.SYNCS 0x989680 ;  /* 0x009896800000995d */ /* 0x004fea0003900000 */
[----:B------:R-:W2:Y:S02]  /*1bea0*/  @!P1 SYNCS.PHASECHK.TRANS64 P1, [R9+URZ+0x22830], R4 ;  /* 0x02283004090095a7 */ /* 0x000ea4000802007f */
[----:B--2---:R-:W-:Y:S05]  /*1beb0*/  @!P1 BRA `(.L_x_8368) ;  /* 0xfffffffc00ec9947 */ /* 0x004fea000383ffff */
[----:B------:R-:W-:Y:S05]  /*1bec0*/  BRA `(.L_x_8365) ;  /* 0xffffff10009c7947 */ /* 0x000fea000383ffff */
.L_x_8372:
[----:B-1----:R-:W-:-:S04]  /*1bed0*/  IMAD.U32 R9, RZ, RZ, UR6 ;  /* 0x00000006ff097e24 */ /* 0x002fc8000f8e00ff */
[----:B------:R1:W2:Y:S03]  /*1bee0*/  SYNCS.PHASECHK.TRANS64.TRYWAIT P1, [R9+URZ+0x22850], R4 ;  /* 0x02285004090075a7 */ /* 0x0002a6000802017f */
[----:B--2---:R-:W-:Y:S05]  /*1bef0*/  @!P1 NANOSLEEP.SYNCS 0x989680 ;  /* 0x009896800000995d */ /* 0x004fea0003900000 */
[----:B------:R-:W2:Y:S02]  /*1bf00*/  @!P1 SYNCS.PHASECHK.TRANS64 P1, [R9+URZ+0x22850], R4 ;  /* 0x02285004090095a7 */ /* 0x000ea4000802007f */
[----:B--2---:R-:W-:Y:S05]  /*1bf10*/  @!P1 BRA `(.L_x_8372) ;  /* 0xfffffffc00ec9947 */ /* 0x004fea000383ffff */
[----:B------:R-:W-:Y:S05]  /*1bf20*/  BRA `(.L_x_8369) ;  /* 0xffffff1800ac7947 */ /* 0x000fea000383ffff */
.L_x_8387:
[----:B-1----:R-:W-:-:S04]  /*1bf30*/  IMAD.U32 R6, RZ, RZ, UR9 ;  /* 0x00000009ff067e24 */ /* 0x002fc8000f8e00ff */
[----:B------:R1:W2:Y:S03]  /*1bf40*/  SYNCS.PHASECHK.TRANS64.TRYWAIT P1, [R6+URZ+0x22850], R3 ;  /* 0x02285003060075a7 */ /* 0x0002a6000802017f */
[----:B--2---:R-:W-:Y:S05]  /*1bf50*/  @!P1 NANOSLEEP.SYNCS 0x989680 ;  /* 0x009896800000995d */ /* 0x004fea0003900000 */
[----:B------:R-:W2:Y:S02]  /*1bf60*/  @!P1 SYNCS.PHASECHK.TRANS64 P1, [R6+URZ+0x22850], R3 ;  /* 0x02285003060095a7 */ /* 0x000ea4000802007f */
[----:B--2---:R-:W-:Y:S05]  /*1bf70*/  @!P1 BRA `(.L_x_8387) ;  /* 0xfffffffc00ec9947 */ /* 0x004fea000383ffff */
[----:B------:R-:W-:Y:S05]  /*1bf80*/  BRA `(.L_x_8386) ;  /* 0xffffff5400a47947 */ /* 0x000fea000383ffff */
.L_x_8438:
        /* <DEDUP_REMOVED lines=10> */
.L_x_8515:
[----:B------:R-:W-:Y:S05]  /*1c030*/  BRA `(.L_x_8516) ;  /* 0xffffffa400c47947 */ /* 0x000fea000383ffff */
.L_x_8441:
[----:B0-----:R0:W1:Y:S02]  /*1c040*/  SYNCS.PHASECHK.TRANS64.TRYWAIT P0, [R0+URZ+0x22880], R31 ;  /* 0x0228801f000075a7 */ /* 0x001064000800017f */
[----:B-1----:R-:W-:Y:S05]  /*1c050*/  @!P0 NANOSLEEP.SYNCS 0x989680 ;  /* 0x009896800000895d */ /* 0x002fea0003900000 */
[----:B------:R-:W1:Y:S02]  /*1c060*/  @!P0 SYNCS.PHASECHK.TRANS64 P0, [R0+URZ+0x22880], R31 ;  /* 0x0228801f000085a7 */ /* 0x000e64000800007f */
[----:B-1----:R-:W-:Y:S05]  /*1c070*/  @!P0 BRA `(.L_x_8441) ;  /* 0xfffffffc00f08947 */ /* 0x002fea000383ffff */
[----:B------:R-:W-:Y:S05]  /*1c080*/  BRA `(.L_x_8517) ;  /* 0xffffffa800e87947 */ /* 0x000fea000383ffff */
.L_x_8442:
        /* <DEDUP_REMOVED lines=8> */
.L_x_8519:
[----:B------:R-:W-:Y:S05]  /*1c110*/  BSYNC B0 ;  /* 0x0000000000007941 */ /* 0x000fea0003800000 */
.L_x_8518:
[----:B------:R-:W-:Y:S01]  /*1c120*/  IMAD.MOV.U32 R13, RZ, RZ, R9 ;  /* 0x000000ffff0d7224 */ /* 0x000fe200078e0009 */
[----:B------:R-:W-:Y:S01]  /*1c130*/  ISETP.GE.AND P3, PT, R20, 0x41, PT ;  /* 0x000000411400780c */ /* 0x000fe20003f66270 */
        /* <DEDUP_REMOVED lines=12> */
.L_x_8520:
[----:B------:R-:W-:Y:S02]  /*1c200*/  IMAD.MOV.U32 R13, RZ, RZ, R10 ;  /* 0x000000ffff0d7224 */ /* 0x000fe400078e000a */
[----:B------:R-:W-:Y:S02]  /*1c210*/  IMAD.MOV.U32 R12, RZ, RZ, 0x1 ;  /* 0x00000001ff0c7424 */ /* 0x000fe400078e00ff */
[----:B------:R-:W-:-:S07]  /*1c220*/  IMAD.MOV.U32 R2, RZ, RZ, R14 ;  /* 0x000000ffff027224 */ /* 0x000fce00078e000e */
[----:B------:R-:W-:Y:S05]  /*1c230*/  WARPSYNC.COLLECTIVE R15, `(.L_x_8521) ;  /* 0x000000000f087348 */ /* 0x000fea0003c00000 */
[----:B------:R0:W1:Y:S02]  /*1c240*/  SHFL.IDX P6, R14, R13, R12, R11 ;  /* 0x0000000c0d0e7389 */ /* 0x00006400000c000b */
[----:B01----:R-:W-:Y:S01]  /*1c250*/  ENDCOLLECTIVE ;  /* 0x000000000000791b */ /* 0x003fe20003800000 */
.L_x_8521:
        /* <DEDUP_REMOVED lines=12> */
.L_x_8522:
[----:B------:R-:W-:Y:S02]  /*1c320*/  IMAD.MOV.U32 R13, RZ, RZ, R10 ;  /* 0x000000ffff0d7224 */ /* 0x000fe400078e000a */
[----:B------:R-:W-:Y:S02]  /*1c330*/  IMAD.MOV.U32 R12, RZ, RZ, 0x2 ;  /* 0x00000002ff0c7424 */ /* 0x000fe400078e00ff */
[----:B------:R-:W-:-:S07]  /*1c340*/  IMAD.MOV.U32 R2, RZ, RZ, R14 ;  /* 0x000000ffff027224 */ /* 0x000fce00078e000e */
[----:B------:R-:W-:Y:S05]  /*1c350*/  WARPSYNC.COLLECTIVE R15, `(.L_x_8523) ;  /* 0x000000000f087348 */ /* 0x000fea0003c00000 */
[----:B------:R0:W1:Y:S02]  /*1c360*/  SHFL.IDX P6, R14, R13, R12, R11 ;  /* 0x0000000c0d0e7389 */ /* 0x00006400000c000b */
[----:B01----:R-:W-:Y:S01]  /*1c370*/  ENDCOLLECTIVE ;  /* 0x000000000000791b */ /* 0x003fe20003800000 */
.L_x_8523:
        /* <DEDUP_REMOVED lines=12> */
.L_x_8524:
[----:B------:R-:W-:Y:S02]  /*1c440*/  IMAD.MOV.U32 R13, RZ, RZ, R10 ;  /* 0x000000ffff0d7224 */ /* 0x000fe400078e000a */
[----:B------:R-:W-:Y:S02]  /*1c450*/  IMAD.MOV.U32 R12, RZ, RZ, 0x3 ;  /* 0x00000003ff0c7424 */ /* 0x000fe400078e00ff */
[----:B------:R-:W-:-:S07]  /*1c460*/  IMAD.MOV.U32 R2, RZ, RZ, R14 ;  /* 0x000000ffff027224 */ /* 0x000fce00078e000e */
[----:B------:R-:W-:Y:S05]  /*1c470*/  WARPSYNC.COLLECTIVE R15, `(.L_x_8525) ;  /* 0x000000000f087348 */ /* 0x000fea0003c00000 */
[----:B------:R0:W1:Y:S02]  /*1c480*/  SHFL.IDX P6, R14, R13, R12, R11 ;  /* 0x0000000c0d0e7389 */ /* 0x00006400000c000b */
[----:B01----:R-:W-:Y:S01]  /*1c490*/  ENDCOLLECTIVE ;  /* 0x000000000000791b */ /* 0x003fe20003800000 */
.L_x_8525:
        /* <DEDUP_REMOVED lines=12> */
.L_x_8526:
[----:B------:R-:W-:Y:S02]  /*1c560*/  IMAD.MOV.U32 R13, RZ, RZ, R10 ;  /* 0x000000ffff0d7224 */ /* 0x000fe400078e000a */
[----:B------:R-:W-:Y:S02]  /*1c570*/  IMAD.MOV.U32 R12, RZ, RZ, 0x4 ;  /* 0x00000004ff0c7424 */ /* 0x000fe400078e00ff */
[----:B------:R-:W-:-:S07]  /*1c580*/  IMAD.MOV.U32 R2, RZ, RZ, R14 ;  /* 0x000000ffff027224 */ /* 0x000fce00078e000e */
[----:B------:R-:W-:Y:S05]  /*1c590*/  WARPSYNC.COLLECTIVE R15, `(.L_x_8527) ;  /* 0x000000000f087348 */ /* 0x000fea0003c00000 */
[----:B------:R0:W1:Y:S02]  /*1c5a0*/  SHFL.IDX P6, R14, R13, R12, R11 ;  /* 0x0000000c0d0e7389 */ /* 0x00006400000c000b */
[----:B01----:R-:W-:Y:S01]  /*1c5b0*/  ENDCOLLECTIVE ;  /* 0x000000000000791b */ /* 0x003fe20003800000 */
.L_x_8527:
        /* <DEDUP_REMOVED lines=12> */
.L_x_8528:
[----:B------:R-:W-:Y:S02]  /*1c680*/  IMAD.MOV.U32 R13, RZ, RZ, R10 ;  /* 0x000000ffff0d7224 */ /* 0x000fe400078e000a */
[----:B------:R-:W-:Y:S02]  /*1c690*/  IMAD.MOV.U32 R12, RZ, RZ, 0x5 ;  /* 0x00000005ff0c7424 */ /* 0x000fe400078e00ff */
[----:B------:R-:W-:-:S07]  /*1c6a0*/  IMAD.MOV.U32 R2, RZ, RZ, R14 ;  /* 0x000000ffff027224 */ /* 0x000fce00078e000e */
[----:B------:R-:W-:Y:S05]  /*1c6b0*/  WARPSYNC.COLLECTIVE R15, `(.L_x_8529) ;  /* 0x000000000f087348 */ /* 0x000fea0003c00000 */
[----:B------:R0:W1:Y:S02]  /*1c6c0*/  SHFL.IDX P6, R14, R13, R12, R11 ;  /* 0x0000000c0d0e7389 */ /* 0x00006400000c000b */
[----:B01----:R-:W-:Y:S01]  /*1c6d0*/  ENDCOLLECTIVE ;  /* 0x000000000000791b */ /* 0x003fe20003800000 */
.L_x_8529:
        /* <DEDUP_REMOVED lines=12> */
.L_x_8530:
[----:B------:R-:W-:Y:S02]  /*1c7a0*/  IMAD.MOV.U32 R13, RZ, RZ, R10 ;  /* 0x000000ffff0d7224 */ /* 0x000fe400078e000a */
[----:B------:R-:W-:Y:S02]  /*1c7b0*/  IMAD.MOV.U32 R12, RZ, RZ, 0x6 ;  /* 0x00000006ff0c7424 */ /* 0x000fe400078e00ff */
[----:B------:R-:W-:-:S07]  /*1c7c0*/  IMAD.MOV.U32 R2, RZ, RZ, R14 ;  /* 0x000000ffff027224 */ /* 0x000fce00078e000e */
[----:B------:R-:W-:Y:S05]  /*1c7d0*/  WARPSYNC.COLLECTIVE R15, `(.L_x_8531) ;  /* 0x000000000f087348 */ /* 0x000fea0003c00000 */
[----:B------:R0:W1:Y:S02]  /*1c7e0*/  SHFL.IDX P6, R14, R13, R12, R11 ;  /* 0x0000000c0d0e7389 */ /* 0x00006400000c000b */
[----:B01----:R-:W-:Y:S01]  /*1c7f0*/  ENDCOLLECTIVE ;  /* 0x000000000000791b */ /* 0x003fe20003800000 */
.L_x_8531:
        /* <DEDUP_REMOVED lines=12> */
.L_x_8532:
[----:B------:R-:W-:Y:S02]  /*1c8c0*/  IMAD.MOV.U32 R13, RZ, RZ, R10 ;  /* 0x000000ffff0d7224 */ /* 0x000fe400078e000a */
[----:B------:R-:W-:Y:S02]  /*1c8d0*/  IMAD.MOV.U32 R12, RZ, RZ, 0x7 ;  /* 0x00000007ff0c7424 */ /* 0x000fe400078e00ff */
[----:B------:R-:W-:-:S07]  /*1c8e0*/  IMAD.MOV.U32 R2, RZ, RZ, R14 ;  /* 0x000000ffff027224 */ /* 0x000fce00078e000e */
[----:B------:R-:W-:Y:S05]  /*1c8f0*/  WARPSYNC.COLLECTIVE R15, `(.L_x_8533) ;  /* 0x000000000f087348 */ /* 0x000fea0003c00000 */
[----:B------:R0:W1:Y:S02]  /*1c900*/  SHFL.IDX P6, R14, R13, R12, R11 ;  /* 0x0000000c0d0e7389 */ /* 0x00006400000c000b */
[----:B01----:R-:W-:Y:S01]  /*1c910*/  ENDCOLLECTIVE ;  /* 0x000000000000791b */ /* 0x003fe20003800000 */
.L_x_8533:
        /* <DEDUP_REMOVED lines=12> */
.L_x_8534:
[----:B------:R-:W-:Y:S02]  /*1c9e0*/  IMAD.MOV.U32 R13, RZ, RZ, R21 ;  /* 0x000000ffff0d7224 */ /* 0x000fe400078e0015 */
[----:B------:R-:W-:Y:S02]  /*1c9f0*/  IMAD.MOV.U32 R12, RZ, RZ, RZ ;  /* 0x000000ffff0c7224 */ /* 0x000fe400078e00ff */
[----:B------:R-:W-:-:S07]  /*1ca00*/  IMAD.MOV.U32 R2, RZ, RZ, R14 ;  /* 0x000000ffff027224 */ /* 0x000fce00078e000e */
[----:B------:R-:W-:Y:S05]  /*1ca10*/  WARPSYNC.COLLECTIVE R15, `(.L_x_8535) ;  /* 0x000000000f087348 */ /* 0x000fea0003c00000 */
[----:B------:R0:W1:Y:S02]  /*1ca20*/  SHFL.IDX P6, R14, R13, R12, R11 ;  /* 0x0000000c0d0e7389 */ /* 0x00006400000c000b */
[----:B01----:R-:W-:Y:S01]  /*1ca30*/  ENDCOLLECTIVE ;  /* 0x000000000000791b */ /* 0x003fe20003800000 */
.L_x_8535:
        /* <DEDUP_REMOVED lines=12> */
.L_x_8536:
[----:B------:R-:W-:Y:S02]  /*1cb00*/  IMAD.MOV.U32 R13, RZ, RZ, R21 ;  /* 0x000000ffff0d7224 */ /* 0x000fe400078e0015 */
[----:B------:R-:W-:Y:S02]  /*1cb10*/  IMAD.MOV.U32 R12, RZ, RZ, 0x1 ;  /* 0x00000001ff0c7424 */ /* 0x000fe400078e00ff */
[----:B------:R-:W-:-:S07]  /*1cb20*/  IMAD.MOV.U32 R2, RZ, RZ, R14 ;  /* 0x000000ffff027224 */ /* 0x000fce00078e000e */
[----:B------:R-:W-:Y:S05]  /*1cb30*/  WARPSYNC.COLLECTIVE R15, `(.L_x_8537) ;  /* 0x000000000f087348 */ /* 0x000fea0003c00000 */
[----:B------:R0:W1:Y:S02]  /*1cb40*/  SHFL.IDX P6, R14, R13, R12, R11 ;  /* 0x0000000c0d0e7389 */ /* 0x00006400000c000b */
[----:B01----:R-:W-:Y:S01]  /*1cb50*/  ENDCOLLECTIVE ;  /* 0x000000000000791b */ /* 0x003fe20003800000 */
.L_x_8537:
        /* <DEDUP_REMOVED lines=13> */
.L_x_8538:
        /* <DEDUP_REMOVED lines=15> */
.L_x_8447:
[----:B--2---:R2:W3:Y:S02]  /*1cd20*/  SYNCS.PHASECHK.TRANS64.TRYWAIT P0, [R0+URZ+0x22840], R31 ;  /* 0x0228401f000075a7 */ /* 0x0044e4000800017f */
[----:B---3--:R-:W-:Y:S05]  /*1cd30*/  @!P0 NANOSLEEP.SYNCS 0x989680 ;  /* 0x009896800000895d */ /* 0x008fea0003900000 */
[----:B------:R-:W3:Y:S02]  /*1cd40*/  @!P0 SYNCS.PHASECHK.TRANS64 P0, [R0+URZ+0x22840], R31 ;  /* 0x0228401f000085a7 */ /* 0x000ee4000800007f */
[----:B---3--:R-:W-:Y:S05]  /*1cd50*/  @!P0 BRA `(.L_x_8447) ;  /* 0xfffffffc00f08947 */ /* 0x008fea000383ffff */
[----:B------:R-:W-:Y:S05]  /*1cd60*/  BRA `(.L_x_8540) ;  /* 0xffffffa800187947 */ /* 0x000fea000383ffff */
.L_x_8448:
        /* <DEDUP_REMOVED lines=8> */
.L_x_8542:
[----:B------:R-:W-:Y:S05]  /*1cdf0*/  BSYNC B0 ;  /* 0x0000000000007941 */ /* 0x000fea0003800000 */
.L_x_8541:
        /* <DEDUP_REMOVED lines=8> */
.L_x_8543:
        /* <DEDUP_REMOVED lines=16> */
.L_x_8544:
[----:B------:R-:W-:Y:S02]  /*1cf80*/  IMAD.MOV.U32 R13, RZ, RZ, R8 ;  /* 0x000000ffff0d7224 */ /* 0x000fe400078e0008 */
[----:B------:R-:W-:-:S07]  /*1cf90*/  IMAD.MOV.U32 R2, RZ, RZ, R14 ;  /* 0x000000ffff027224 */ /* 0x000fce00078e000e */
[----:B------:R-:W-:Y:S05]  /*1cfa0*/  WARPSYNC.COLLECTIVE R15, `(.L_x_8545) ;  /* 0x000000000f087348 */ /* 0x000fea0003c00000 */
[----:B------:R0:W1:Y:S02]  /*1cfb0*/  SHFL.IDX P6, R14, R13, R12, R11 ;  /* 0x0000000c0d0e7389 */ /* 0x00006400000c000b */
[----:B01----:R-:W-:Y:S01]  /*1cfc0*/  ENDCOLLECTIVE ;  /* 0x000000000000791b */ /* 0x003fe20003800000 */
.L_x_8545:
        /* <DEDUP_REMOVED lines=16> */
.L_x_8546:
[----:B------:R-:W-:Y:S02]  /*1d0d0*/  IMAD.MOV.U32 R13, RZ, RZ, R8 ;  /* 0x000000ffff0d7224 */ /* 0x000fe400078e0008 */
[----:B------:R-:W-:-:S07]  /*1d0e0*/  IMAD.MOV.U32 R2, RZ, RZ, R14 ;  /* 0x000000ffff027224 */ /* 0x000fce00078e000e */
[----:B------:R-:W-:Y:S05]  /*1d0f0*/  WARPSYNC.COLLECTIVE R15, `(.L_x_8547) ;  /* 0x000000000f087348 */ /* 0x000fea0003c00000 */
[----:B------:R0:W1:Y:S02]  /*1d100*/  SHFL.IDX P6, R14, R13, R12, R11 ;  /* 0x0000000c0d0e7389 */ /* 0x00006400000c000b */
[----:B01----:R-:W-:Y:S01]  /*1d110*/  ENDCOLLECTIVE ;  /* 0x000000000000791b */ /* 0x003fe20003800000 */
.L_x_8547:
[----:B------:R-:W-:Y:S02]  /*1d120*/  IMAD.MOV.U32 R13, RZ, RZ, R7 ;  /* 0x000000ffff0d7224 */ /* 0x000fe400078e0007 */
[----:B------:R-:W-:Y:S02]  /*1d130*/  IMAD.MOV.U32 R12, RZ, RZ, 0x3 ;  /* 0x00000003ff0c7424 */ /* 0x000fe400078e00ff */
[----:B------:R-:W-:-:S07]  /*1d140*/  IMAD.MOV.U32 R3, RZ, RZ, R14 ;  /* 0x000000ffff037224 */ /* 0x000fce00078e000e */
[----:B------:R-:W-:Y:S05]  /*1d150*/  WARPSYNC.COLLECTIVE R15, `(.L_x_8548) ;  /* 0x000000000f087348 */ /* 0x000fea0003c00000 */
[----:B------:R0:W1:Y:S02]  /*1d160*/  SHFL.IDX P6, R14, R13, R12, R11 ;  /* 0x0000000c0d0e7389 */ /* 0x00006400000c000b */
[----:B01----:R-:W-:Y:S01]  /*1d170*/  ENDCOLLECTIVE ;  /* 0x000000000000791b */ /* 0x003fe20003800000 */
.L_x_8548:
        /* <DEDUP_REMOVED lines=9> */
[----:B------:R0:W-:Y:S01]  /*1d210*/  @P5 LDGSTS.E.BYPASS.LTC128B.128 [R4+0x19400], desc[UR52][R2.64], !P2 ;  /* 0x1940000002045fae */ /* 0x0001e2000d101d74 */
[----:B------:R-:W-:Y:S01]  /*1d220*/  LOP3.LUT P5, RZ, R16, 0x40, RZ, 0xc0, !PT ;  /* 0x0000004010ff7812 */ /* 0x000fe200078ac0ff */
[----:B0-----:R-:W-:-:S12]  /*1d230*/  IMAD.MOV.U32 R2, RZ, RZ, R14 ;  /* 0x000000ffff027224 */ /* 0x001fd800078e000e */
[----:B------:R-:W-:Y:S05]  /*1d240*/  WARPSYNC.COLLECTIVE R15, `(.L_x_8549) ;  /* 0x000000000f087348 */ /* 0x000fea0003c00000 */
[----:B------:R0:W1:Y:S02]  /*1d250*/  SHFL.IDX P6, R14, R13, R12, R11 ;  /* 0x0000000c0d0e7389 */ /* 0x00006400000c000b */
[----:B01----:R-:W-:Y:S01]  /*1d260*/  ENDCOLLECTIVE ;  /* 0x000000000000791b */ /* 0x003fe20003800000 */
.L_x_8549:
[----:B------:R-:W-:Y:S02]  /*1d270*/  IMAD.MOV.U32 R13, RZ, RZ, R7 ;  /* 0x000000ffff0d7224 */ /* 0x000fe400078e0007 */
[----:B------:R-:W-:Y:S02]  /*1d280*/  IMAD.MOV.U32 R12, RZ, RZ, 0x4 ;  /* 0x00000004ff0c7424 */ /* 0x000fe400078e00ff */
[----:B------:R-:W-:-:S07]  /*1d290*/  IMAD.MOV.U32 R3, RZ, RZ, R14 ;  /* 0x000000ffff037224 */ /* 0x000fce00078e000e */
[----:B------:R-:W-:Y:S05]  /*1d2a0*/  WARPSYNC.COLLECTIVE R15, `(.L_x_8550) ;  /* 0x000000000f087348 */ /* 0x000fea0003c00000 */
[----:B------:R0:W1:Y:S02]  /*1d2b0*/  SHFL.IDX P6, R14, R13, R12, R11 ;  /* 0x0000000c0d0e7389 */ /* 0x00006400000c000b */
[----:B01----:R-:W-:Y:S01]  /*1d2c0*/  ENDCOLLECTIVE ;  /* 0x000000000000791b */ /* 0x003fe20003800000 */
.L_x_8550:
        /* <DEDUP_REMOVED lines=15> */
.L_x_8551:
[----:B------:R-:W-:Y:S02]  /*1d3c0*/  IMAD.MOV.U32 R13, RZ, RZ, R7 ;  /* 0x000000ffff0d7224 */ /* 0x000fe400078e0007 */
[----:B------:R-:W-:Y:S02]  /*1d3d0*/  IMAD.MOV.U32 R12, RZ, RZ, 0x5 ;  /* 0x00000005ff0c7424 */ /* 0x000fe400078e00ff */
[----:B------:R-:W-:-:S07]  /*1d3e0*/  IMAD.MOV.U32 R3, RZ, RZ, R14 ;  /* 0x000000ffff037224 */ /* 0x000fce00078e000e */
[----:B------:R-:W-:Y:S05]  /*1d3f0*/  WARPSYNC.COLLECTIVE R15, `(.L_x_8552) ;  /* 0x000000000f087348 */ /* 0x000fea0003c00000 */
[----:B------:R0:W1:Y:S02]  /*1d400*/  SHFL.IDX P6, R14, R13, R12, R11 ;  /* 0x0000000c0d0e7389 */ /* 0x00006400000c000b */
[----:B01----:R-:W-:Y:S01]  /*1d410*/  ENDCOLLECTIVE ;  /* 0x000000000000791b */ /* 0x003fe20003800000 */
.L_x_8552:
        /* <DEDUP_REMOVED lines=15> */
.L_x_8553:
[----:B------:R-:W-:Y:S02]  /*1d510*/  IMAD.MOV.U32 R13, RZ, RZ, R7 ;  /* 0x000000ffff0d7224 */ /* 0x000fe400078e0007 */
[----:B------:R-:W-:Y:S02]  /*1d520*/  IMAD.MOV.U32 R12, RZ, RZ, 0x6 ;  /* 0x00000006ff0c7424 */ /* 0x000fe400078e00ff */
[----:B------:R-:W-:-:S07]  /*1d530*/  IMAD.MOV.U32 R3, RZ, RZ, R14 ;  /* 0x000000ffff037224 */ /* 0x000fce00078e000e */
[----:B------:R-:W-:Y:S05]  /*1d540*/  WARPSYNC.COLLECTIVE R15, `(.L_x_8554) ;  /* 0x000000000f087348 */ /* 0x000fea0003c00000 */
[----:B------:R0:W1:Y:S02]  /*1d550*/  SHFL.IDX P6, R14, R13, R12, R11 ;  /* 0x0000000c0d0e7389 */ /* 0x00006400000c000b */
[----:B01----:R-:W-:Y:S01]  /*1d560*/  ENDCOLLECTIVE ;  /* 0x000000000000791b */ /* 0x003fe20003800000 */
.L_x_8554:
        /* <DEDUP_REMOVED lines=9> */
[----:B------:R0:W-:Y:S02]  /*1d600*/  @P5 LDGSTS.E.BYPASS.LTC128B.128 [R4+0x1ac00], desc[UR52][R2.64], !P2 ;  /* 0x1ac0000002045fae */ /* 0x0001e4000d101d74 */
[----:B0-----:R-:W-:-:S07]  /*1d610*/  IMAD.MOV.U32 R2, RZ, RZ, R14 ;  /* 0x000000ffff027224 */ /* 0x001fce00078e000e */
[----:B------:R-:W-:Y:S05]  /*1d620*/  WARPSYNC.COLLECTIVE R15, `(.L_x_8555) ;  /* 0x000000000f087348 */ /* 0x000fea0003c00000 */
[----:B------:R0:W1:Y:S02]  /*1d630*/  SHFL.IDX P6, R14, R13, R12, R11 ;  /* 0x0000000c0d0e7389 */ /* 0x00006400000c000b */
[----:B01----:R-:W-:Y:S01]  /*1d640*/  ENDCOLLECTIVE ;  /* 0x000000000000791b */ /* 0x003fe20003800000 */
.L_x_8555:
[----:B------:R-:W-:Y:S02]  /*1d650*/  IMAD.MOV.U32 R13, RZ, RZ, R7 ;  /* 0x000000ffff0d7224 */ /* 0x000fe400078e0007 */
[----:B------:R-:W-:Y:S02]  /*1d660*/  IMAD.MOV.U32 R12, RZ, RZ, 0x7 ;  /* 0x00000007ff0c7424 */ /* 0x000fe400078e00ff */
[----:B------:R-:W-:-:S07]  /*1d670*/  IMAD.MOV.U32 R3, RZ, RZ, R14 ;  /* 0x000000ffff037224 */ /* 0x000fce00078e000e */
[----:B------:R-:W-:Y:S05]  /*1d680*/  WARPSYNC.COLLECTIVE R15, `(.L_x_8556) ;  /* 0x000000000f087348 */ /* 0x000fea0003c00000 */
[----:B------:R0:W1:Y:S02]  /*1d690*/  SHFL.IDX P6, R14, R13, R12, R11 ;  /* 0x0000000c0d0e7389 */ /* 0x00006400000c000b */
[----:B01----:R-:W-:Y:S01]  /*1d6a0*/  ENDCOLLECTIVE ;  /* 0x000000000000791b */ /* 0x003fe20003800000 */
.L_x_8556:
        /* <DEDUP_REMOVED lines=10> */
.L_x_8557:
[----:B------:R-:W-:Y:S01]  /*1d750*/  @!PT LDS RZ, [RZ] ;  /* 0x00000000fffff984 */ /* 0x000fe20000000800 */
[----:B------:R-:W-:Y:S01]  /*1d760*/  @!PT LDS RZ, [RZ] ;  /* 0x00000000fffff984 */ /* 0x000fe20000000800 */
[----:B------:R-:W-:Y:S01]  /*1d770*/  @!PT LDS RZ, [RZ] ;  /* 0x00000000fffff984 */ /* 0x000fe20000000800 */
        /* <DEDUP_REMOVED lines=8> */
.L_x_8558:
        /* <DEDUP_REMOVED lines=11> */
.L_x_8559:
        /* <DEDUP_REMOVED lines=8> */
.L_x_8560:
        /* <DEDUP_REMOVED lines=10> */
.L_x_8561:
[----:B------:R-:W-:Y:S05]  /*1d9d0*/  BRA `(.L_x_8562) ;  /* 0xffffffa000c47947 */ /* 0x000fea000383ffff */
.L_x_8453:
        /* <DEDUP_REMOVED lines=9> */
.L_x_8563:
[C---:B------:R-:W-:Y:S01]  /*1da70*/  VIADD R8, R4.reuse, 0x10 ;  /* 0x0000001004087836 */ /* 0x040fe20000000000 */
[----:B------:R-:W-:Y:S01]  /*1da80*/  ISETP.GE.AND P2, PT, R4, R5, PT ;  /* 0x000000050400720c */ /* 0x000fe20003f46270 */
[----:B------:R-:W-:Y:S02]  /*1da90*/  IMAD.MOV.U32 R13, RZ, RZ, R0 ;  /* 0x000000ffff0d7224 */ /* 0x000fe400078e0000 */
[----:B------:R-:W-:-:S10]  /*1daa0*/  IMAD.MOV.U32 R2, RZ, RZ, R14 ;  /* 0x000000ffff027224 */ /* 0x000fd400078e000e */
[----:B------:R-:W-:Y:S05]  /*1dab0*/  WARPSYNC.COLLECTIVE R15, `(.L_x_8564) ;  /* 0x000000000f087348 */ /* 0x000fea0003c00000 */
[----:B------:R0:W1:Y:S02]  /*1dac0*/  SHFL.IDX P6, R14, R13, R12, R11 ;  /* 0x0000000c0d0e7389 */ /* 0x00006400000c000b */
[----:B01----:R-:W-:Y:S01]  /*1dad0*/  ENDCOLLECTIVE ;  /* 0x000000000000791b */ /* 0x003fe20003800000 */
.L_x_8564:
        /* <DEDUP_REMOVED lines=8> */
.L_x_8565:
[----:B------:R-:W-:Y:S01]  /*1db60*/  @!PT LDS RZ, [RZ] ;  /* 0x00000000fffff984 */ /* 0x000fe20000000800 */
[----:B------:R-:W-:Y:S01]  /*1db70*/  @!PT LDS RZ, [RZ] ;  /* 0x00000000fffff984 */ /* 0x000fe20000000800 */
[----:B------:R-:W-:Y:S01]  /*1db80*/  @!PT LDS RZ, [RZ] ;  /* 0x00000000fffff984 */ /* 0x000fe20000000800 */
        /* <DEDUP_REMOVED lines=8> */
.L_x_8566:
        /* <DEDUP_REMOVED lines=8> */
.L_x_8567:
        /* <DEDUP_REMOVED lines=11> */
.L_x_8568:
        /* <DEDUP_REMOVED lines=8> */
.L_x_8569:
        /* <DEDUP_REMOVED lines=11> */
.L_x_8570:
        /* <DEDUP_REMOVED lines=8> */
.L_x_8571:
        /* <DEDUP_REMOVED lines=11> */
.L_x_8572:
        /* <DEDUP_REMOVED lines=8> */
.L_x_8573:
        /* <DEDUP_REMOVED lines=11> */
.L_x_8574:
        /* <DEDUP_REMOVED lines=8> */
.L_x_8575:
[----:B------:R-:W-:Y:S01]  /*1e150*/  @!PT LDS RZ, [RZ] ;  /* 0x00000000fffff984 */ /* 0x000fe20000000800 */
[----:B------:R-:W-:Y:S01]  /*1e160*/  @!PT LDS RZ, [RZ] ;  /* 0x00000000fffff984 */ /* 0x000fe20000000800 */
[----:B------:R-:W-:Y:S01]  /*1e170*/  @!PT LDS RZ, [RZ] ;  /* 0x00000000fffff984 */ /* 0x000fe20000000800 */
[----:B------:R0:W-:Y:S01]  /*1e180*/  @!P2 LDGSTS.E.BYPASS.LTC128B.128 [R9+0x16c00], desc[UR52][R2.64], !P0 ;  /* 0x16c000000209afae */ /* 0x0001e2000c101d74 */
[----:B------:R-:W-:Y:S01]  /*1e190*/  ISETP.GE.AND P2, PT, R8, R5, PT ;  /* 0x000000050800720c */ /* 0x000fe20003f46270 */
[----:B------:R-:W-:Y:S02]  /*1e1a0*/  IMAD.MOV.U32 R13, RZ, RZ, R0 ;  /* 0x000000ffff0d7224 */ /* 0x000fe400078e0000 */
[----:B0-----:R-:W-:-:S10]  /*1e1b0*/  IMAD.MOV.U32 R2, RZ, RZ, R14 ;  /* 0x000000ffff027224 */ /* 0x001fd400078e000e */
[----:B------:R-:W-:Y:S05]  /*1e1c0*/  WARPSYNC.COLLECTIVE R15, `(.L_x_8576) ;  /* 0x000000000f087348 */ /* 0x000fea0003c00000 */
[----:B------:R0:W1:Y:S02]  /*1e1d0*/  SHFL.IDX P6, R14, R13, R12, R11 ;  /* 0x0000000c0d0e7389 */ /* 0x00006400000c000b */
[----:B01----:R-:W-:Y:S01]  /*1e1e0*/  ENDCOLLECTIVE ;  /* 0x000000000000791b */ /* 0x003fe20003800000 */
.L_x_8576:
        /* <DEDUP_REMOVED lines=8> */
.L_x_8577:
        /* <DEDUP_REMOVED lines=9> */
.L_x_8578:
[----:B------:R-:W-:Y:S05]  /*1e300*/  BRA `(.L_x_8579) ;  /* 0xffffffa4000c7947 */ /* 0x000fea000383ffff */
.L_x_8456:
[----:B0-----:R0:W1:Y:S02]  /*1e310*/  SYNCS.PHASECHK.TRANS64.TRYWAIT P0, [R18+URZ+0x22820], R3 ;  /* 0x02282003120075a7 */ /* 0x001064000800017f */
[----:B-1----:R-:W-:Y:S05]  /*1e320*/  @!P0 NANOSLEEP.SYNCS 0x989680 ;  /* 0x009896800000895d */ /* 0x002fea0003900000 */
[----:B------:R-:W1:Y:S02]  /*1e330*/  @!P0 SYNCS.PHASECHK.TRANS64 P0, [R18+URZ+0x22820], R3 ;  /* 0x02282003120085a7 */ /* 0x000e64000800007f */
[----:B-1----:R-:W-:Y:S05]  /*1e340*/  @!P0 BRA `(.L_x_8456) ;  /* 0xfffffffc00f08947 */ /* 0x002fea000383ffff */
[----:B------:R-:W-:Y:S05]  /*1e350*/  BRA `(.L_x_8580) ;  /* 0xffffffa400687947 */ /* 0x000fea000383ffff */
.L_x_8460:
[----:B0-----:R0:W1:Y:S02]  /*1e360*/  SYNCS.PHASECHK.TRANS64.TRYWAIT P0, [R0+URZ+0x22880], R32 ;  /* 0x02288020000075a7 */ /* 0x001064000800017f */
[----:B-1----:R-:W-:Y:S05]  /*1e370*/  @!P0 NANOSLEEP.SYNCS 0x989680 ;  /* 0x009896800000895d */ /* 0x002fea0003900000 */
[----:B------:R-:W1:Y:S02]  /*1e380*/  @!P0 SYNCS.PHASECHK.TRANS64 P0, [R0+URZ+0x22880], R32 ;  /* 0x02288020000085a7 */ /* 0x000e64000800007f */
[----:B-1----:R-:W-:Y:S05]  /*1e390*/  @!P0 BRA `(.L_x_8460) ;  /* 0xfffffffc00f08947 */ /* 0x002fea000383ffff */
[----:B------:R-:W-:Y:S05]  /*1e3a0*/  BRA `(.L_x_8581) ;  /* 0xffffffa800907947 */ /* 0x000fea000383ffff */
.L_x_8461:
        /* <DEDUP_REMOVED lines=8> */
.L_x_8583:
[----:B------:R-:W-:Y:S05]  /*1e430*/  BSYNC B0 ;  /* 0x0000000000007941 */ /* 0x000fea0003800000 */
.L_x_8582:
        /* <DEDUP_REMOVED lines=9> */
.L_x_8584:
[----:B------:R-:W-:Y:S02]  /*1e4d0*/  IMAD.MOV.U32 R13, RZ, RZ, R20 ;  /* 0x000000ffff0d7224 */ /* 0x000fe400078e0014 */
[----:B------:R-:W-:Y:S02]  /*1e4e0*/  IMAD.MOV.U32 R12, RZ, RZ, 0x1 ;  /* 0x00000001ff0c7424 */ /* 0x000fe400078e00ff */
[----:B------:R-:W-:-:S07]  /*1e4f0*/  IMAD.MOV.U32 R2, RZ, RZ, R14 ;  /* 0x000000ffff027224 */ /* 0x000fce00078e000e */
[----:B------:R-:W-:Y:S05]  /*1e500*/  WARPSYNC.COLLECTIVE R15, `(.L_x_8585) ;  /* 0x000000000f087348 */ /* 0x000fea0003c00000 */
[----:B------:R0:W1:Y:S02]  /*1e510*/  SHFL.IDX P6, R14, R13, R12, R11 ;  /* 0x0000000c0d0e7389 */ /* 0x00006400000c000b */
[----:B01----:R-:W-:Y:S01]  /*1e520*/  ENDCOLLECTIVE ;  /* 0x000000000000791b */ /* 0x003fe20003800000 */
.L_x_8585:
        /* <DEDUP_REMOVED lines=11> */
.L_x_8586:
        /* <DEDUP_REMOVED lines=8> */
.L_x_8587:
        /* <DEDUP_REMOVED lines=9> */
.L_x_8588:
[----:B------:R-:W-:Y:S02]  /*1e6f0*/  IMAD.MOV.U32 R13, RZ, RZ, R20 ;  /* 0x000000ffff0d7224 */ /* 0x000fe400078e0014 */
        /* <DEDUP_REMOVED lines=8> */
.L_x_8589:
        /* <DEDUP_REMOVED lines=9> */
.L_x_8590:
[----:B------:R-:W-:Y:S02]  /*1e810*/  IMAD.MOV.U32 R13, RZ, RZ, R20 ;  /* 0x000000ffff0d7224 */ /* 0x000fe400078e0014 */
[----:B------:R-:W-:Y:S02]  /*1e820*/  IMAD.MOV.U32 R12, RZ, RZ, 0x4 ;  /* 0x00000004ff0c7424 */ /* 0x000fe400078e00ff */
[----:B------:R-:W-:-:S07]  /*1e830*/  IMAD.MOV.U32 R2, RZ, RZ, R14 ;  /* 0x000000ffff027224 */ /* 0x000fce00078e000e */
[----:B------:R-:W-:Y:S05]  /*1e840*/  WARPSYNC.COLLECTIVE R15, `(.L_x_8591) ;  /* 0x000000000f087348 */ /* 0x000fea0003c00000 */
[----:B------:R0:W1:Y:S02]  /*1e850*/  SHFL.IDX P6, R14, R13, R12, R11 ;  /* 0x0000000c0d0e7389 */ /* 0x00006400000c000b */
[----:B01----:R-:W-:Y:S01]  /*1e860*/  ENDCOLLECTIVE ;  /* 0x000000000000791b */ /* 0x003fe20003800000 */
.L_x_8591:
        /* <DEDUP_REMOVED lines=11> */
.L_x_8592:
[----:B------:R-:W-:Y:S02]  /*1e920*/  IMAD.MOV.U32 R13, RZ, RZ, R20 ;  /* 0x000000ffff0d7224 */ /* 0x000fe400078e0014 */
[----:B------:R-:W-:Y:S02]  /*1e930*/  IMAD.MOV.U32 R12, RZ, RZ, 0x5 ;  /* 0x00000005ff0c7424 */ /* 0x000fe400078e00ff */
[----:B------:R-:W-:-:S07]  /*1e940*/  IMAD.MOV.U32 R2, RZ, RZ, R14 ;  /* 0x000000ffff027224 */ /* 0x000fce00078e000e */
[----:B------:R-:W-:Y:S05]  /*1e950*/  WARPSYNC.COLLECTIVE R15, `(.L_x_8593) ;  /* 0x000000000f087348 */ /* 0x000fea0003c00000 */
[----:B------:R0:W1:Y:S02]  /*1e960*/  SHFL.IDX P6, R14, R13, R12, R11 ;  /* 0x0000000c0d0e7389 */ /* 0x00006400000c000b */
[----:B01----:R-:W-:Y:S01]  /*1e970*/  ENDCOLLECTIVE ;  /* 0x000000000000791b */ /* 0x003fe20003800000 */
.L_x_8593:
        /* <DEDUP_REMOVED lines=11> */
.L_x_8594:
[----:B------:R-:W-:Y:S02]  /*1ea30*/  IMAD.MOV.U32 R13, RZ, RZ, R20 ;  /* 0x000000ffff0d7224 */ /* 0x000fe400078e0014 */
[----:B------:R-:W-:Y:S02]  /*1ea40*/  IMAD.MOV.U32 R12, RZ, RZ, 0x6 ;  /* 0x00000006ff0c7424 */ /* 0x000fe400078e00ff */
[----:B------:R-:W-:-:S07]  /*1ea50*/  IMAD.MOV.U32 R2, RZ, RZ, R14 ;  /* 0x000000ffff027224 */ /* 0x000fce00078e000e */
[----:B------:R-:W-:Y:S05]  /*1ea60*/  WARPSYNC.COLLECTIVE R15, `(.L_x_8595) ;  /* 0x000000000f087348 */ /* 0x000fea0003c00000 */
[----:B------:R0:W1:Y:S02]  /*1ea70*/  SHFL.IDX P6, R14, R13, R12, R11 ;  /* 0x0000000c0d0e7389 */ /* 0x00006400000c000b */
[----:B01----:R-:W-:Y:S01]  /*1ea80*/  ENDCOLLECTIVE ;  /* 0x000000000000791b */ /* 0x003fe20003800000 */
.L_x_8595:
        /* <DEDUP_REMOVED lines=11> */
.L_x_8596:
[----:B------:R-:W-:Y:S02]  /*1eb40*/  IMAD.MOV.U32 R13, RZ, RZ, R20 ;  /* 0x000000ffff0d7224 */ /* 0x000fe400078e0014 */
[----:B------:R-:W-:Y:S02]  /*1eb50*/  IMAD.MOV.U32 R12, RZ, RZ, 0x7 ;  /* 0x00000007ff0c7424 */ /* 0x000fe400078e00ff */
[----:B------:R-:W-:-:S07]  /*1eb60*/  IMAD.MOV.U32 R2, RZ, RZ, R14 ;  /* 0x000000ffff027224 */ /* 0x000fce00078e000e */
[----:B------:R-:W-:Y:S05]  /*1eb70*/  WARPSYNC.COLLECTIVE R15, `(.L_x_8597) ;  /* 0x000000000f087348 */ /* 0x000fea0003c00000 */
[----:B------:R0:W1:Y:S02]  /*1eb80*/  SHFL.IDX P6, R14, R13, R12, R11 ;  /* 0x0000000c0d0e7389 */ /* 0x00006400000c000b */
[----:B01----:R-:W-:Y:S01]  /*1eb90*/  ENDCOLLECTIVE ;  /* 0x000000000000791b */ /* 0x003fe20003800000 */
.L_x_8597:
        /* <DEDUP_REMOVED lines=11> */
.L_x_8598:
[----:B------:R-:W-:Y:S02]  /*1ec50*/  IMAD.MOV.U32 R13, RZ, RZ, R10 ;  /* 0x000000ffff0d7224 */ /* 0x000fe400078e000a */
[----:B------:R-:W-:Y:S02]  /*1ec60*/  IMAD.MOV.U32 R12, RZ, RZ, RZ ;  /* 0x000000ffff0c7224 */ /* 0x000fe400078e00ff */
[----:B------:R-:W-:-:S05]  /*1ec70*/  IMAD.MOV.U32 R11, RZ, RZ, R14 ;  /* 0x000000ffff0b7224 */ /* 0x000fca00078e000e */
[----:B------:R-:W-:Y:S01]  /*1ec80*/  IADD3 R2, P0, R34, R11, RZ ;  /* 0x0000000b22027210 */ /* 0x000fe20007f1e0ff */
[----:B------:R-:W-:-:S04]  /*1ec90*/  IMAD.MOV.U32 R11, RZ, RZ, 0x181f ;  /* 0x0000181fff0b7424 */ /* 0x000fc800078e00ff */
[----:B------:R-:W-:-:S08]  /*1eca0*/  IMAD.X R3, RZ, RZ, R33, P0 ;  /* 0x000000ffff037224 */ /* 0x000fd000000e0621 */
[----:B------:R-:W-:Y:S05]  /*1ecb0*/  WARPSYNC.COLLECTIVE R15, `(.L_x_8599) ;  /* 0x000000000f087348 */ /* 0x000fea0003c00000 */
[----:B------:R0:W1:Y:S02]  /*1ecc0*/  SHFL.IDX P6, R14, R13, R12, R11 ;  /* 0x0000000c0d0e7389 */ /* 0x00006400000c000b */
[----:B01----:R-:W-:Y:S01]  /*1ecd0*/  ENDCOLLECTIVE ;  /* 0x000000000000791b */ /* 0x003fe20003800000 */
.L_x_8599:
        /* <DEDUP_REMOVED lines=9> */
.L_x_8600:
        /* <DEDUP_REMOVED lines=8> */
.L_x_8601:
        /* <DEDUP_REMOVED lines=9> */
.L_x_8602:
[----:B------:R-:W-:Y:S01]  /*1ee80*/  IMAD.MOV.U32 R2, RZ, RZ, R14 ;  /* 0x000000ffff027224 */ /* 0x000fe200078e000e */
[----:B------:R-:W-:Y:S06]  /*1ee90*/  BRA `(.L_x_8603) ;  /* 0xffffffa4002c7947 */ /* 0x000fec000383ffff */
.L_x_8466:
[----:B--2---:R2:W3:Y:S02]  /*1eea0*/  SYNCS.PHASECHK.TRANS64.TRYWAIT P0, [R0+URZ+0x22840], R32 ;  /* 0x02284020000075a7 */ /* 0x0044e4000800017f */
[----:B---3--:R-:W-:Y:S05]  /*1eeb0*/  @!P0 NANOSLEEP.SYNCS 0x989680 ;  /* 0x009896800000895d */ /* 0x008fea0003900000 */
[----:B------:R-:W3:Y:S02]  /*1eec0*/  @!P0 SYNCS.PHASECHK.TRANS64 P0, [R0+URZ+0x22840], R32 ;  /* 0x02284020000085a7 */ /* 0x000ee4000800007f */
[----:B---3--:R-:W-:Y:S05]  /*1eed0*/  @!P0 BRA `(.L_x_8466) ;  /* 0xfffffffc00f08947 */ /* 0x008fea000383ffff */
[----:B------:R-:W-:Y:S05]  /*1eee0*/  BRA `(.L_x_8604) ;  /* 0xffffffa4007c7947 */ /* 0x000fea000383ffff */
.L_x_8467:
        /* <DEDUP_REMOVED lines=8> */
.L_x_8606:
[----:B------:R-:W-:Y:S05]  /*1ef70*/  BSYNC B0 ;  /* 0x0000000000007941 */ /* 0x000fea0003800000 */
.L_x_8605:
        /* <DEDUP_REMOVED lines=8> */
.L_x_8607:
[----:B------:R-:W-:Y:S02]  /*1f000*/  IMAD.MOV.U32 R13, RZ, RZ, R4 ;  /* 0x000000ffff0d7224 */ /* 0x000fe400078e0004 */
[----:B------:R-:W-:Y:S02]  /*1f010*/  IMAD.MOV.U32 R12, RZ, RZ, 0x1 ;  /* 0x00000001ff0c7424 */ /* 0x000fe400078e00ff */
[----:B------:R-:W-:-:S07]  /*1f020*/  IMAD.MOV.U32 R2, RZ, RZ, R14 ;  /* 0x000000ffff027224 */ /* 0x000fce00078e000e */
[----:B------:R-:W-:Y:S05]  /*1f030*/  WARPSYNC.COLLECTIVE R15, `(.L_x_8608) ;  /* 0x000000000f087348 */ /* 0x000fea0003c00000 */
[----:B------:R0:W1:Y:S02]  /*1f040*/  SHFL.IDX P6, R14, R13, R12, R11 ;  /* 0x0000000c0d0e7389 */ /* 0x00006400000c000b */
[----:B01----:R-:W-:Y:S01]  /*1f050*/  ENDCOLLECTIVE ;  /* 0x000000000000791b */ /* 0x003fe20003800000 */
.L_x_8608:
        /* <DEDUP_REMOVED lines=11> */
.L_x_8609:
        /* <DEDUP_REMOVED lines=8> */
.L_x_8610:
        /* <DEDUP_REMOVED lines=9> */
.L_x_8611:
        /* <DEDUP_REMOVED lines=9> */
.L_x_8612:
        /* <DEDUP_REMOVED lines=9> */
.L_x_8613:
[----:B------:R-:W-:Y:S02]  /*1f340*/  IMAD.MOV.U32 R13, RZ, RZ, R4 ;  /* 0x000000ffff0d7224 */ /* 0x000fe400078e0004 */
[----:B------:R-:W-:Y:S02]  /*1f350*/  IMAD.MOV.U32 R12, RZ, RZ, 0x4 ;  /* 0x00000004ff0c7424 */ /* 0x000fe400078e00ff */
[----:B------:R-:W-:-:S07]  /*1f360*/  IMAD.MOV.U32 R2, RZ, RZ, R14 ;  /* 0x000000ffff027224 */ /* 0x000fce00078e000e */
[----:B------:R-:W-:Y:S05]  /*1f370*/  WARPSYNC.COLLECTIVE R15, `(.L_x_8614) ;  /* 0x000000000f087348 */ /* 0x000fea0003c00000 */
[----:B------:R0:W1:Y:S02]  /*1f380*/  SHFL.IDX P6, R14, R13, R12, R11 ;  /* 0x0000000c0d0e7389 */ /* 0x00006400000c000b */
[----:B01----:R-:W-:Y:S01]  /*1f390*/  ENDCOLLECTIVE ;  /* 0x000000000000791b */ /* 0x003fe20003800000 */
.L_x_8614:
        /* <DEDUP_REMOVED lines=11> */
.L_x_8615:
[----:B------:R-:W-:Y:S02]  /*1f450*/  IMAD.MOV.U32 R13, RZ, RZ, R4 ;  /* 0x000000ffff0d7224 */ /* 0x000fe400078e0004 */
[----:B------:R-:W-:Y:S02]  /*1f460*/  IMAD.MOV.U32 R12, RZ, RZ, 0x5 ;  /* 0x00000005ff0c7424 */ /* 0x000fe400078e00ff */
[----:B------:R-:W-:-:S07]  /*1f470*/  IMAD.MOV.U32 R2, RZ, RZ, R14 ;  /* 0x000000ffff027224 */ /* 0x000fce00078e000e */
[----:B------:R-:W-:Y:S05]  /*1f480*/  WARPSYNC.COLLECTIVE R15, `(.L_x_8616) ;  /* 0x000000000f087348 */ /* 0x000fea0003c00000 */
[----:B------:R0:W1:Y:S02]  /*1f490*/  SHFL.IDX P6, R14, R13, R12, R11 ;  /* 0x0000000c0d0e7389 */ /* 0x00006400000c000b */
[----:B01----:R-:W-:Y:S01]  /*1f4a0*/  ENDCOLLECTIVE ;  /* 0x000000000000791b */ /* 0x003fe20003800000 */
.L_x_8616:
        /* <DEDUP_REMOVED lines=11> */
.L_x_8617:
[----:B------:R-:W-:Y:S02]  /*1f560*/  IMAD.MOV.U32 R13, RZ, RZ, R4 ;  /* 0x000000ffff0d7224 */ /* 0x000fe400078e0004 */
[----:B------:R-:W-:Y:S02]  /*1f570*/  IMAD.MOV.U32 R12, RZ, RZ, 0x6 ;  /* 0x00000006ff0c7424 */ /* 0x000fe400078e00ff */
[----:B------:R-:W-:-:S07]  /*1f580*/  IMAD.MOV.U32 R2, RZ, RZ, R14 ;  /* 0x000000ffff027224 */ /* 0x000fce00078e000e */
[----:B------:R-:W-:Y:S05]  /*1f590*/  WARPSYNC.COLLECTIVE R15, `(.L_x_8618) ;  /* 0x000000000f087348 */ /* 0x000fea0003c00000 */
[----:B------:R0:W1:Y:S02]  /*1f5a0*/  SHFL.IDX P6, R14, R13, R12, R11 ;  /* 0x0000000c0d0e7389 */ /* 0x00006400000c000b */
[----:B01----:R-:W-:Y:S01]  /*1f5b0*/  ENDCOLLECTIVE ;  /* 0x000000000000791b */ /* 0x003fe20003800000 */
.L_x_8618:
        /* <DEDUP_REMOVED lines=11> */
.L_x_8619:
[----:B------:R-:W-:Y:S02]  /*1f670*/  IMAD.MOV.U32 R13, RZ, RZ, R4 ;  /* 0x000000ffff0d7224 */ /* 0x000fe400078e0004 */
[----:B------:R-:W-:Y:S02]  /*1f680*/  IMAD.MOV.U32 R12, RZ, RZ, 0x7 ;  /* 0x00000007ff0c7424 */ /* 0x000fe400078e00ff */
[----:B------:R-:W-:-:S07]  /*1f690*/  IMAD.MOV.U32 R2, RZ, RZ, R14 ;  /* 0x000000ffff027224 */ /* 0x000fce00078e000e */
[----:B------:R-:W-:Y:S05]  /*1f6a0*/  WARPSYNC.COLLECTIVE R15, `(.L_x_8620) ;  /* 0x000000000f087348 */ /* 0x000fea0003c00000 */
[----:B------:R0:W1:Y:S02]  /*1f6b0*/  SHFL.IDX P6, R14, R13, R12, R11 ;  /* 0x0000000c0d0e7389 */ /* 0x00006400000c000b */
[----:B01----:R-:W-:Y:S01]  /*1f6c0*/  ENDCOLLECTIVE ;  /* 0x000000000000791b */ /* 0x003fe20003800000 */
.L_x_8620:
        /* <DEDUP_REMOVED lines=11> */
.L_x_8621:
[----:B------:R-:W-:Y:S02]  /*1f780*/  IMAD.MOV.U32 R13, RZ, RZ, R8 ;  /* 0x000000ffff0d7224 */ /* 0x000fe400078e0008 */
[----:B------:R-:W-:Y:S02]  /*1f790*/  IMAD.MOV.U32 R12, RZ, RZ, RZ ;  /* 0x000000ffff0c7224 */ /* 0x000fe400078e00ff */
[----:B------:R-:W-:-:S07]  /*1f7a0*/  IMAD.MOV.U32 R9, RZ, RZ, R14 ;  /* 0x000000ffff097224 */ /* 0x000fce00078e000e */
[----:B------:R-:W-:Y:S05]  /*1f7b0*/  WARPSYNC.COLLECTIVE R15, `(.L_x_8622) ;  /* 0x000000000f087348 */ /* 0x000fea0003c00000 */
[----:B------:R0:W1:Y:S02]  /*1f7c0*/  SHFL.IDX P6, R14, R13, R12, R11 ;  /* 0x0000000c0d0e7389 */ /* 0x00006400000c000b */
[----:B01----:R-:W-:Y:S01]  /*1f7d0*/  ENDCOLLECTIVE ;  /* 0x000000000000791b */ /* 0x003fe20003800000 */
.L_x_8622:
        /* <DEDUP_REMOVED lines=11> */
.L_x_8623:
[----:B------:R-:W-:Y:S02]  /*1f890*/  IMAD.MOV.U32 R13, RZ, RZ, R8 ;  /* 0x000000ffff0d7224 */ /* 0x000fe400078e0008 */
[----:B------:R-:W-:Y:S02]  /*1f8a0*/  IMAD.MOV.U32 R12, RZ, RZ, 0x1 ;  /* 0x00000001ff0c7424 */ /* 0x000fe400078e00ff */
[----:B------:R-:W-:-:S07]  /*1f8b0*/  IMAD.MOV.U32 R5, RZ, RZ, R14 ;  /* 0x000000ffff057224 */ /* 0x000fce00078e000e */
[----:B------:R-:W-:Y:S05]  /*1f8c0*/  WARPSYNC.COLLECTIVE R15, `(.L_x_8624) ;  /* 0x000000000f087348 */ /* 0x000fea0003c00000 */
[----:B------:R0:W1:Y:S02]  /*1f8d0*/  SHFL.IDX P6, R14, R13, R12, R11 ;  /* 0x0000000c0d0e7389 */ /* 0x00006400000c000b */
[----:B01----:R-:W-:Y:S01]  /*1f8e0*/  ENDCOLLECTIVE ;  /* 0x000000000000791b */ /* 0x003fe20003800000 */
.L_x_8624:
        /* <DEDUP_REMOVED lines=11> */
.L_x_8625:
[----:B------:R-:W-:Y:S05]  /*1f9a0*/  BRA `(.L_x_8626) ;  /* 0xffffffa000147947 */ /* 0x000fea000383ffff */
.L_x_8472:
[----:B0-----:R0:W1:Y:S02]  /*1f9b0*/  SYNCS.PHASECHK.TRANS64.TRYWAIT P2, [R3+URZ+0x22870], R0 ;  /* 0x02287000030075a7 */ /* 0x001064000804017f */
[----:B-1----:R-:W-:Y:S05]  /*1f9c0*/  @!P2 NANOSLEEP.SYNCS 0x989680 ;  /* 0x009896800000a95d */ /* 0x002fea0003900000 */
[----:B------:R-:W1:Y:S02]  /*1f9d0*/  @!P2 SYNCS.PHASECHK.TRANS64 P2, [R3+URZ+0x22870], R0 ;  /* 0x022870000300a5a7 */ /* 0x000e64000804007f */
[----:B-1----:R-:W-:Y:S05]  /*1f9e0*/  @!P2 BRA `(.L_x_8472) ;  /* 0xfffffffc00f0a947 */ /* 0x002fea000383ffff */
[----:B------:R-:W-:Y:S05]  /*1f9f0*/  BRA `(.L_x_8627) ;  /* 0xffffffa000787947 */ /* 0x000fea000383ffff */
.L_x_8474:
[----:B0-----:R0:W1:Y:S02]  /*1fa00*/  SYNCS.PHASECHK.TRANS64.TRYWAIT P2, [R3+URZ+0x22860], R0 ;  /* 0x02286000030075a7 */ /* 0x001064000804017f */
[----:B-1----:R-:W-:Y:S05]  /*1fa10*/  @!P2 NANOSLEEP.SYNCS 0x989680 ;  /* 0x009896800000a95d */ /* 0x002fea0003900000 */
[----:B------:R-:W1:Y:S02]  /*1fa20*/  @!P2 SYNCS.PHASECHK.TRANS64 P2, [R3+URZ+0x22860], R0 ;  /* 0x022860000300a5a7 */ /* 0x000e64000804007f */
[----:B-1----:R-:W-:Y:S05]  /*1fa30*/  @!P2 BRA `(.L_x_8474) ;  /* 0xfffffffc00f0a947 */ /* 0x002fea000383ffff */
[----:B------:R-:W-:Y:S05]  /*1fa40*/  BRA `(.L_x_8628) ;  /* 0xffffffa000887947 */ /* 0x000fea000383ffff */
.L_x_8482:
[----:B0-----:R0:W1:Y:S02]  /*1fa50*/  SYNCS.PHASECHK.TRANS64.TRYWAIT P1, [R2+URZ+0x22870], R3 ;  /* 0x02287003020075a7 */ /* 0x001064000802017f */
[----:B-1----:R-:W-:Y:S05]  /*1fa60*/  @!P1 NANOSLEEP.SYNCS 0x989680 ;  /* 0x009896800000995d */ /* 0x002fea0003900000 */
[----:B------:R-:W1:Y:S02]  /*1fa70*/  @!P1 SYNCS.PHASECHK.TRANS64 P1, [R2+URZ+0x22870], R3 ;  /* 0x02287003020095a7 */ /* 0x000e64000802007f */
[----:B-1----:R-:W-:Y:S05]  /*1fa80*/  @!P1 BRA `(.L_x_8482) ;  /* 0xfffffffc00f09947 */ /* 0x002fea000383ffff */
[----:B------:R-:W-:Y:S05]  /*1fa90*/  BRA `(.L_x_8629) ;  /* 0xffffffa8007c7947 */ /* 0x000fea000383ffff */
.L_x_8484:
[----:B0-----:R0:W1:Y:S02]  /*1faa0*/  SYNCS.PHASECHK.TRANS64.TRYWAIT P1, [R2+URZ+0x22860], R3 ;  /* 0x02286003020075a7 */ /* 0x001064000802017f */
[----:B-1----:R-:W-:Y:S05]  /*1fab0*/  @!P1 NANOSLEEP.SYNCS 0x989680 ;  /* 0x009896800000995d */ /* 0x002fea0003900000 */
[----:B------:R-:W1:Y:S02]  /*1fac0*/  @!P1 SYNCS.PHASECHK.TRANS64 P1, [R2+URZ+0x22860], R3 ;  /* 0x02286003020095a7 */ /* 0x000e64000802007f */
[----:B-1----:R-:W-:Y:S05]  /*1fad0*/  @!P1 BRA `(.L_x_8484) ;  /* 0xfffffffc00f09947 */ /* 0x002fea000383ffff */
[----:B------:R-:W-:Y:S05]  /*1fae0*/  BRA `(.L_x_8630) ;  /* 0xffffffa8008c7947 */ /* 0x000fea000383ffff */
.L_x_8498:
[----:B0-----:R0:W1:Y:S02]  /*1faf0*/  SYNCS.PHASECHK.TRANS64.TRYWAIT P0, [R5+URZ+0x22820], R0 ;  /* 0x02282000050075a7 */ /* 0x001064000800017f */
[----:B-1----:R-:W-:Y:S05]  /*1fb00*/  @!P0 NANOSLEEP.SYNCS 0x989680 ;  /* 0x009896800000895d */ /* 0x002fea0003900000 */
[----:B------:R-:W1:Y:S02]  /*1fb10*/  @!P0 SYNCS.PHASECHK.TRANS64 P0, [R5+URZ+0x22820], R0 ;  /* 0x02282000050085a7 */ /* 0x000e64000800007f */
[----:B-1----:R-:W-:Y:S05]  /*1fb20*/  @!P0 BRA `(.L_x_8498) ;  /* 0xfffffffc00f08947 */ /* 0x002fea000383ffff */
[----:B------:R-:W-:Y:S05]  /*1fb30*/  BRA `(.L_x_8631) ;  /* 0xffffffbc00607947 */ /* 0x000fea000383ffff */
.L_x_8499:
        /* <DEDUP_REMOVED lines=11> */
.L_x_8633:
[----:B------:R-:W-:Y:S05]  /*1fbf0*/  BSYNC B0 ;  /* 0x0000000000007941 */ /* 0x000fea0003800000 */
.L_x_8632:
[----:B------:R-:W-:Y:S05]  /*1fc00*/  BRA `(.L_x_8634) ;  /* 0xffffffbc00487947 */ /* 0x000fea000383ffff */
.L_x_8502:
[----:B------:R-:W-:Y:S01]  /*1fc10*/  BSSY B1, `(.L_x_8635) ;  /* 0x0000006000017945 */ /* 0x000fe20003800000 */
[----:B------:R-:W-:-:S07]  /*1fc20*/  IMAD.MOV.U32 R15, RZ, RZ, -0x1 ;  /* 0xffffffffff0f7424 */ /* 0x000fce00078e00ff */
[----:B0----5:R-:W-:Y:S05]  /*1fc30*/  WARPSYNC.COLLECTIVE R15, `(.L_x_8636) ;  /* 0x000000000f0c7348 */ /* 0x021fea0003c00000 */
[----:B------:R-:W-:Y:S02]  /*1fc40*/  ELECT P6, UR62, PT ;  /* 0x00000000003e782f */ /* 0x000fe400038c0000 */
[----:B------:R-:W-:Y:S01]  /*1fc50*/  MOV R14, UR62 ;  /* 0x0000003e000e7c02 */ /* 0x000fe20008000f00 */
[----:B0----5:R-:W-:Y:S10]  /*1fc60*/  ENDCOLLECTIVE ;  /* 0x000000000000791b */ /* 0x021ff40003800000 */
.L_x_8636:
[----:B------:R-:W-:Y:S05]  /*1fc70*/  BSYNC B1 ;  /* 0x0000000000017941 */ /* 0x000fea0003800000 */
.L_x_8635:
[----:B------:R-:W-:Y:S05]  /*1fc80*/  BRA `(.L_x_8637) ;  /* 0xffffffbc00407947 */ /* 0x000fea000383ffff */
.L_x_8504:
[----:B0-----:R0:W1:Y:S02]  /*1fc90*/  SYNCS.PHASECHK.TRANS64.TRYWAIT P1, [R3+URZ+0x22840], R2 ;  /* 0x02284002030075a7 */ /* 0x001064000802017f */
[----:B-1----:R-:W-:Y:S05]  /*1fca0*/  @!P1 NANOSLEEP.SYNCS 0x989680 ;  /* 0x009896800000995d */ /* 0x002fea0003900000 */
[----:B------:R-:W1:Y:S02]  /*1fcb0*/  @!P1 SYNCS.PHASECHK.TRANS64 P1, [R3+URZ+0x22840], R2 ;  /* 0x02284002030095a7 */ /* 0x000e64000802007f */
[----:B-1----:R-:W-:Y:S05]  /*1fcc0*/  @!P1 BRA `(.L_x_8504) ;  /* 0xfffffffc00f09947 */ /* 0x002fea000383ffff */
[----:B------:R-:W-:Y:S05]  /*1fcd0*/  BRA `(.L_x_8638) ;  /* 0xffffffbc00647947 */ /* 0x000fea000383ffff */
.L_x_8506:
[----:B-1----:R1:W2:Y:S02]  /*1fce0*/  SYNCS.PHASECHK.TRANS64.TRYWAIT P1, [R35+URZ+0x22840], R0 ;  /* 0x02284000230075a7 */ /* 0x0022a4000802017f */
[----:B--2---:R-:W-:Y:S05]  /*1fcf0*/  @!P1 NANOSLEEP.SYNCS 0x989680 ;  /* 0x009896800000995d */ /* 0x004fea0003900000 */
[----:B------:R-:W2:Y:S02]  /*1fd00*/  @!P1 SYNCS.PHASECHK.TRANS64 P1, [R35+URZ+0x22840], R0 ;  /* 0x02284000230095a7 */ /* 0x000ea4000802007f */
[----:B--2---:R-:W-:Y:S05]  /*1fd10*/  @!P1 BRA `(.L_x_8506) ;  /* 0xfffffffc00f09947 */ /* 0x004fea000383ffff */
[----:B------:R-:W-:Y:S05]  /*1fd20*/  BRA `(.L_x_8639) ;  /* 0xffffffbc00747947 */ /* 0x000fea000383ffff */
.L_x_8508:
[----:B--2---:R2:W3:Y:S02]  /*1fd30*/  SYNCS.PHASECHK.TRANS64.TRYWAIT P1, [R3+URZ+0x22860], R2 ;  /* 0x02286002030075a7 */ /* 0x0044e4000802017f */
[----:B---3--:R-:W-:Y:S05]  /*1fd40*/  @!P1 NANOSLEEP.SYNCS 0x989680 ;  /* 0x009896800000995d */ /* 0x008fea0003900000 */
[----:B------:R-:W3:Y:S02]  /*1fd50*/  @!P1 SYNCS.PHASECHK.TRANS64 P1, [R3+URZ+0x22860], R2 ;  /* 0x02286002030095a7 */ /* 0x000ee4000802007f */
[----:B---3--:R-:W-:Y:S05]  /*1fd60*/  @!P1 BRA `(.L_x_8508) ;  /* 0xfffffffc00f09947 */ /* 0x008fea000383ffff */
[----:B------:R-:W-:Y:S05]  /*1fd70*/  BRA `(.L_x_8640) ;  /* 0xffffffbc00707947 */ /* 0x000fea000383ffff */
.L_x_8510:
[----:B---3--:R3:W4:Y:S02]  /*1fd80*/  SYNCS.PHASECHK.TRANS64.TRYWAIT P1, [R35+URZ+0x22860], R0 ;  /* 0x02286000230075a7 */ /* 0x008724000802017f */
[----:B----4-:R-:W-:Y:S05]  /*1fd90*/  @!P1 NANOSLEEP.SYNCS 0x989680 ;  /* 0x009896800000995d */ /* 0x010fea0003900000 */
[----:B------:R-:W4:Y:S02]  /*1fda0*/  @!P1 SYNCS.PHASECHK.TRANS64 P1, [R35+URZ+0x22860], R0 ;  /* 0x02286000230095a7 */ /* 0x000f24000802007f */
[----:B----4-:R-:W-:Y:S05]  /*1fdb0*/  @!P1 BRA `(.L_x_8510) ;  /* 0xfffffffc00f09947 */ /* 0x010fea000383ffff */
[----:B------:R-:W-:Y:S05]  /*1fdc0*/  BRA `(.L_x_8641) ;  /* 0xffffffbc006c7947 */ /* 0x000fea000383ffff */
.L_x_8512:
[----:B----4-:R4:W0:Y:S02]  /*1fdd0*/  SYNCS.PHASECHK.TRANS64.TRYWAIT P1, [R3+URZ+0x22880], R2 ;  /* 0x02288002030075a7 */ /* 0x010824000802017f */
[----:B0-----:R-:W-:Y:S05]  /*1fde0*/  @!P1 NANOSLEEP.SYNCS 0x989680 ;  /* 0x009896800000995d */ /* 0x001fea0003900000 */
[----:B------:R-:W0:Y:S02]  /*1fdf0*/  @!P1 SYNCS.PHASECHK.TRANS64 P1, [R3+URZ+0x22880], R2 ;  /* 0x02288002030095a7 */ /* 0x000e24000802007f */
[----:B0-----:R-:W-:Y:S05]  /*1fe00*/  @!P1 BRA `(.L_x_8512) ;  /* 0xfffffffc00f09947 */ /* 0x001fea000383ffff */
[----:B------:R-:W-:Y:S05]  /*1fe10*/  BRA `(.L_x_8642) ;  /* 0xffffffbc00687947 */ /* 0x000fea000383ffff */
.L_x_8643:
        /* <DEDUP_REMOVED lines=14> */
.L_x_15847:


//--------------------- .text._ZN7cutlass13device_kernelIN5flash11enable_sm90INS1_16FlashAttnFwdSm90INS1_25CollectiveMainloopFwdSm90ILi2EN4cute5tupleIJNS5_1CILi1EEES8_S8_EEENS6_IJNS7_ILi128EEENS7_ILi160EEESA_EEELi128ENS_12float_e4m3_tEfNS_4arch4Sm90ELb0ELb1ELb0ELb1ELb1ELb1ELb0ELb1ELb1ELb1ELb0ELb0EEENS1_21CollectiveEpilogueFwdINS6_IJSA_SA_SB_EEES9_NS_10bfloat16_tESF_Li256ELb1ELb1ELb0ELb1EEENS1_36VarlenDynamicPersistentTileSchedulerILi128ELi160ELi256ELi128ELb0ELb1ELb1ELb1ELb0ELb1EEEEEEEEEvNT_6ParamsE --------------------------
	.section	.text._ZN7cutlass13device_kernelIN5flash11enable_sm90INS1_16FlashAttnFwdSm90INS1_25CollectiveMainloopFwdSm90ILi2EN4cute5tupleIJNS5_1CILi1EEES8_S8_EEENS6_IJNS7_ILi128EEENS7_ILi160EEESA_EEELi128ENS_12float_e4m3_tEfNS_4arch4Sm90ELb0ELb1ELb0ELb1ELb1ELb1ELb0ELb1ELb1ELb1ELb0ELb0EEENS1_21CollectiveEpilogueFwdINS6_IJSA_SA_SB_EEES9_NS_10bfloat16_tESF_Li256ELb1ELb1ELb0ELb1EEENS1_36VarlenDynamicPersistentTileSchedulerILi128ELi160ELi256ELi128ELb0ELb1ELb1ELb1ELb0ELb1EEEEEEEEEvNT_6ParamsE,"ax",@progbits
	.align	128
.text._ZN7cutlass13device_kernelIN5flash11enable_sm90INS1_16FlashAttnFwdSm90INS1_25CollectiveMainloopFwdSm90ILi2EN4cute5tupleIJNS5_1CILi1EEES8_S8_EEENS6_IJNS7_ILi128EEENS7_ILi160EEESA_EEELi128ENS_12float_e4m3_tEfNS_4arch4Sm90ELb0ELb1ELb0ELb1ELb1ELb1ELb0ELb1ELb1ELb1ELb0ELb0EEENS1_21CollectiveEpilogueFwdINS6_IJSA_SA_SB_EEES9_NS_10bfloat16_tESF_Li256ELb1ELb1ELb0ELb1EEENS1_36VarlenDynamicPersistentTileSchedulerILi128ELi160ELi256ELi128ELb0ELb1ELb1ELb1ELb0ELb1EEEEEEEEEvNT_6ParamsE:
        .type           _ZN7cutlass13device_kernelIN5flash11enable_sm90INS1_16FlashAttnFwdSm90INS1_25CollectiveMainloopFwdSm90ILi2EN4cute5tupleIJNS5_1CILi1EEES8_S8_EEENS6_IJNS7_ILi128EEENS7_ILi160EEESA_EEELi128ENS_12float_e4m3_tEfNS_4arch4Sm90ELb0ELb1ELb0ELb1ELb1ELb1ELb0ELb1ELb1ELb1ELb0ELb0EEENS1_21CollectiveEpilogueFwdINS6_IJSA_SA_SB_EEES9_NS_10bfloat16_tESF_Li256ELb1ELb1ELb0ELb1EEENS1_36VarlenDynamicPersistentTileSchedulerILi128ELi160ELi256ELi128ELb0ELb1ELb1ELb1ELb0ELb1EEEEEEEEEvNT_6ParamsE,@function
        .size           _ZN7cutlass13device_kernelIN5flash11enable_sm90INS1_16FlashAttnFwdSm90INS1_25CollectiveMainloopFwdSm90ILi2EN4cute5tupleIJNS5_1CILi1EEES8_S8_EEENS6_IJNS7_ILi128EEENS7_ILi160EEESA_EEELi128ENS_12float_e4m3_tEfNS_4arch4Sm90ELb0ELb1ELb0ELb1ELb1ELb1ELb0ELb1ELb1ELb1ELb0ELb0EEENS1_21CollectiveEpilogueFwdINS6_IJSA_SA_SB_EEES9_NS_10bfloat16_tESF_Li256ELb1ELb1ELb0ELb1EEENS1_36VarlenDynamicPersistentTileSchedulerILi128ELi160ELi256ELi128ELb0ELb1ELb1ELb1ELb0ELb1EEEEEEEEEvNT_6ParamsE,(.L_x_15848 - _ZN7cutlass13device_kernelIN5flash11enable_sm90INS1_16FlashAttnFwdSm90INS1_25CollectiveMainloopFwdSm90ILi2EN4cute5tupleIJNS5_1CILi1EEES8_S8_EEENS6_IJNS7_ILi128EEENS7_ILi160EEESA_EEELi128ENS_12float_e4m3_tEfNS_4arch4Sm90ELb0ELb1ELb0ELb1ELb1ELb1ELb0ELb1ELb1ELb1ELb0ELb0EEENS1_21CollectiveEpilogueFwdINS6_IJSA_SA_SB_EEES9_NS_10bfloat16_tESF_Li256ELb1ELb1ELb0ELb1EEENS1_36VarlenDynamicPersistentTileSchedulerILi128ELi160ELi256ELi128ELb0ELb1ELb1ELb1ELb0ELb1EEEEEEEEEvNT_6ParamsE)
        .other          _ZN7cutlass13device_kernelIN5flash11enable_sm90INS1_16FlashAttnFwdSm90INS1_25CollectiveMainloopFwdSm90ILi2EN4cute5tupleIJNS5_1CILi1EEES8_S8_EEENS6_IJNS7_ILi128EEENS7_ILi160EEESA_EEELi128ENS_12float_e4m3_tEfNS_4arch4Sm90ELb0ELb1ELb0ELb1ELb1ELb1ELb0ELb1ELb1ELb1ELb0ELb0EEENS1_21CollectiveEpilogueFwdINS6_IJSA_SA_SB_EEES9_NS_10bfloat16_tESF_Li256ELb1ELb1ELb0ELb1EEENS1_36VarlenDynamicPersistentTileSchedulerILi128ELi160ELi256ELi128ELb0ELb1ELb1ELb1ELb0ELb1EEEEEEEEEvNT_6ParamsE,@"STO_CUDA_ENTRY STV_DEFAULT"
_ZN7cutlass13device_kernelIN5flash11enable_sm90INS1_16FlashAttnFwdSm90INS1_25CollectiveMainloopFwdSm90ILi2EN4cute5tupleIJNS5_1CILi1EEES8_S8_EEENS6_IJNS7_ILi128EEENS7_ILi160EEESA_EEELi128ENS_12float_e4m3_tEfNS_4arch4Sm90ELb0ELb1ELb0ELb1ELb1ELb1ELb0ELb1ELb1ELb1ELb0ELb0EEENS1_21CollectiveEpilogueFwdINS6_IJSA_SA_SB_EEES9_NS_10bfloat16_tESF_Li256ELb1ELb1ELb0ELb1EEENS1_36VarlenDynamicPersistentTileSchedulerILi128ELi160ELi256ELi128ELb0ELb1ELb1ELb1ELb0ELb1EEEEEEEEEvNT_6ParamsE:
        /* <DEDUP_REMOVED lines=17> */
.L_x_8645:
[----:B------:R-:W-:Y:S05]  /*0110*/  BSYNC B0 ;  /* 0x0000000000007941 */ /* 0x000fea0003800000 */
.L_x_8644:
        /* <DEDUP_REMOVED lines=40> */
.L_x_8646:
        /* <DEDUP_REMOVED lines=22> */
.L_x_8647:
        /* <DEDUP_REMOVED lines=18> */
.L_x_8648:
        /* <DEDUP_REMOVED lines=22> */
.L_x_8649:
        /* <DEDUP_REMOVED lines=23> */
.L_x_8650:
        /* <DEDUP_REMOVED lines=9> */
.L_x_8653:
[----:B------:R-:W-:-:S08]  /*0980*/  NOP ;  /* 0x0000000000007918 */ /* 0x000fd00000000000 */
[----:B------:R-:W0:Y:S02]  /*0990*/  USETMAXREG.TRY_ALLOC.CTAPOOL UP0, 0xe8 ;  /* 0x000000e8000079c8 */ /* 0x000e240008000600 */
[----:B0-----:R-:W-:-:S13]  /*09a0*/  PLOP3.LUT P0, PT, PT, PT, UP0, 0x80, 0x0 ;  /* 0x000000000000781c */ /* 0x001fda0003f0f008 */
[----:B------:R-:W-:Y:S05]  /*09b0*/  @!P0 BRA `(.L_x_8653) ;  /* 0xfffffffc00f08947 */ /* 0x000fea000383ffff */
[----:B------:R-:W0:Y:S01]  /*09c0*/  S2R R0, SR_TID.X ;  /* 0x0000000000007919 */ /* 0x000e220000002100 */
[----:B------:R-:W-:Y:S01]  /*09d0*/  LOP3.LUT R22, R22, 0xffffffdf, RZ, 0xc0, !PT ;  /* 0xffffffdf16167812 */ /* 0x000fe200078ec0ff */
[----:B------:R-:W-:Y:S01]  /*09e0*/  ULDC UR4, c[0x0][0xc3c] ;  /* 0x00030f0000047ab9 */ /* 0x000fe20000000800 */
[----:B------:R-:W1:Y:S01]  /*09f0*/  S2R R229, SR_CgaCtaId ;  /* 0x0000000000e57919 */ /* 0x000e620000008800 */
[----:B0-----:R-:W-:Y:S01]  /*0a00*/  SHF.R.U32.HI R0, RZ, 0x7, R0 ;  /* 0x00000007ff007819 */ /* 0x001fe20000011600 */
[----:B------:R-:W-:Y:S06]  /*0a10*/  BAR.ARV 0x8, 0x180 ;  /* 0x0206000000007b1d */ /* 0x000fec0000002000 */
[----:B------:R-:W-:-:S02]  /*0a20*/  ISETP.NE.AND P0, PT, R0, 0x1, PT ;  /* 0x000000010000780c */ /* 0x000fc40003f05270 */
[----:B------:R-:W-:-:S04]  /*0a30*/  MOV R0, 0x400 ;  /* 0x0000040000007802 */ /* 0x000fc80000000f00 */
[----:B-1----:R-:W-:-:S07]  /*0a40*/  LEA R17, R229, R0, 0x18 ;  /* 0x00000000e5117211 */ /* 0x002fce00078ec0ff */
[----:B------:R-:W-:Y:S06]  /*0a50*/  @!P0 BAR.ARV 0x9, 0x100 ;  /* 0x0244000000008b1d */ /* 0x000fec0000002000 */
[----:B------:R-:W-:Y:S02]  /*0a60*/  @P0 LOP3.LUT R22, R22, 0x20, RZ, 0xfc, !PT ;  /* 0x0000002016160812 */ /* 0x000fe400078efcff */
[----:B------:R-:W-:Y:S06]  /*0a70*/  BAR.SYNC.DEFER_BLOCKING 0x5, 0x180 ;  /* 0x0146000000007b1d */ /* 0x000fec0000010000 */
[----:B------:R-:W0:Y:S02]  /*0a80*/  LDS.128 R188, [R17+0x228d0] ;  /* 0x0228d00011bc7984 */ /* 0x000e240000000c00 */
[----:B------:R-:W-:Y:S06]  /*0a90*/  BAR.ARV 0x4, 0x180 ;  /* 0x0106000000007b1d */ /* 0x000fec0000002000 */
[----:B0-----:R-:W-:-:S13]  /*0aa0*/  ISETP.GE.AND P0, PT, R191, UR4, PT ;  /* 0x00000004bf007c0c */ /* 0x001fda000bf06270 */
[----:B------:R-:W-:Y:S05]  /*0ab0*/  @P0 BRA `(.L_x_8654) ;  /* 0x000002b0002c0947 */ /* 0x000fea0003800000 */
[----:B------:R-:W3:Y:S01]  /*0ac0*/  LDL R13, [R1+0x28] ;  /* 0x00002800010d7983 */ /* 0x000ee20000100800 */
[----:B--2---:R-:W0:Y:S02]  /*0ad0*/  S2R R2, SR_TID.X ;  /* 0x0000000000027919 */ /* 0x004e240000002100 */
[----:B0-----:R-:W-:-:S05]  /*0ae0*/  VIADD R12, R2, 0xffffff80 ;  /* 0xffffff80020c7836 */ /* 0x001fca0000000000 */
[----:B------:R-:W-:-:S04]  /*0af0*/  SHF.R.S32.HI R0, RZ, 0x1f, R12 ;  /* 0x0000001fff007819 */ /* 0x000fc8000001140c */
[----:B------:R-:W-:-:S04]  /*0b00*/  LEA.HI R2, R0, R12, RZ, 0x7 ;  /* 0x0000000c00027211 */ /* 0x000fc800078f38ff */
[----:B------:R-:W-:-:S05]  /*0b10*/  LOP3.LUT R3, R2, 0xffffff80, RZ, 0xc0, !PT ;  /* 0xffffff8002037812 */ /* 0x000fca00078ec0ff */
[----:B------:R-:W-:-:S05]  /*0b20*/  IMAD.IADD R11, R12, 0x1, -R3 ;  /* 0x000000010c0b7824 */ /* 0x000fca00078e0a03 */
[----:B------:R-:W-:-:S04]  /*0b30*/  SHF.R.S32.HI R6, RZ, 0x1f, R11 ;  /* 0x0000001fff067819 */ /* 0x000fc8000001140b */
[----:B------:R-:W-:-:S04]  /*0b40*/  LEA.HI R8, R6, R11, RZ, 0x2 ;  /* 0x0000000b06087211 */ /* 0x000fc800078f10ff */
[--C-:B------:R-:W-:Y:S02]  /*0b50*/  SHF.R.S32.HI R5, RZ, 0x2, R8.reuse ;  /* 0x00000002ff057819 */ /* 0x100fe40000011408 */
[----:B------:R-:W-:Y:S02]  /*0b60*/  SHF.R.S32.HI R4, RZ, 0x1f, R8 ;  /* 0x0000001fff047819 */ /* 0x000fe40000011408 */
[----:B------:R-:W-:Y:S02]  /*0b70*/  SHF.R.S32.HI R14, RZ, 0x7, R2 ;  /* 0x00000007ff0e7819 */ /* 0x000fe40000011402 */
[----:B------:R-:W-:Y:S02]  /*0b80*/  LEA.HI R3, R4, R5, RZ, 0x3 ;  /* 0x0000000504037211 */ /* 0x000fe400078f18ff */
[----:B------:R-:W-:Y:S02]  /*0b90*/  LEA.HI R4, R0, R12, RZ, 0x4 ;  /* 0x0000000c00047211 */ /* 0x000fe400078f20ff */
[----:B------:R-:W-:-:S02]  /*0ba0*/  LOP3.LUT R10, R3, 0xfffffff8, RZ, 0xc0, !PT ;  /* 0xfffffff8030a7812 */ /* 0x000fc400078ec0ff */
[----:B------:R-:W-:Y:S02]  /*0bb0*/  LEA.HI R2, R2, R14, RZ, 0x1 ;  /* 0x0000000e02027211 */ /* 0x000fe400078f08ff */
[----:B------:R-:W-:Y:S02]  /*0bc0*/  LEA.HI R6, R6, R11, RZ, 0x5 ;  /* 0x0000000b06067211 */ /* 0x000fe400078f28ff */
[----:B------:R-:W-:Y:S02]  /*0bd0*/  LEA.HI R3, R0, R12, RZ, 0x5 ;  /* 0x0000000c00037211 */ /* 0x000fe400078f28ff */
[----:B------:R-:W-:Y:S01]  /*0be0*/  SHF.R.S32.HI R7, RZ, 0x4, R4 ;  /* 0x00000004ff077819 */ /* 0x000fe20000011404 */
[----:B------:R-:W-:Y:S01]  /*0bf0*/  IMAD.IADD R9, R5, 0x1, -R10 ;  /* 0x0000000105097824 */ /* 0x000fe200078e0a0a */
[----:B------:R-:W-:Y:S02]  /*0c00*/  SHF.R.S32.HI R6, RZ, 0x5, R6 ;  /* 0x00000005ff067819 */ /* 0x000fe40000011406 */
[----:B------:R-:W-:Y:S01]  /*0c10*/  LOP3.LUT R2, R2, 0x3fffffe, RZ, 0xc0, !PT ;  /* 0x03fffffe02027812 */ /* 0x000fe200078ec0ff */
[----:B------:R-:W-:Y:S01]  /*0c20*/  IMAD.SHL.U32 R3, R3, 0x20, RZ ;  /* 0x0000002003037824 */ /* 0x000fe200078e00ff */
[----:B------:R-:W-:-:S02]  /*0c30*/  LOP3.LUT R5, R4, 0x3fffff0, RZ, 0xc0, !PT ;  /* 0x03fffff004057812 */ /* 0x000fc400078ec0ff */
[----:B------:R-:W-:Y:S01]  /*0c40*/  LEA.HI R4, R4, R7, RZ, 0x1 ;  /* 0x0000000704047211 */ /* 0x000fe200078f08ff */
[----:B------:R-:W-:Y:S02]  /*0c50*/  IMAD R9, R6, 0x10, R9 ;  /* 0x0000001006097824 */ /* 0x000fe400078e0209 */
[----:B------:R-:W-:Y:S01]  /*0c60*/  IMAD.IADD R2, R14, 0x1, -R2 ;  /* 0x000000010e027824 */ /* 0x000fe200078e0a02 */
[----:B------:R-:W-:Y:S01]  /*0c70*/  LOP3.LUT R212, R3, 0xfffffc00, RZ, 0xc0, !PT ;  /* 0xfffffc0003d47812 */ /* 0x000fe200078ec0ff */
[----:B------:R-:W-:Y:S01]  /*0c80*/  IMAD.IADD R5, R12, 0x1, -R5 ;  /* 0x000000010c057824 */ /* 0x000fe200078e0a05 */
[----:B------:R-:W-:Y:S01]  /*0c90*/  LOP3.LUT R4, R4, 0x1ffffffe, RZ, 0xc0, !PT ;  /* 0x1ffffffe04047812 */ /* 0x000fe200078ec0ff */
[----:B------:R-:W-:Y:S01]  /*0ca0*/  IMAD R6, R2, 0x40, R9 ;  /* 0x0000004002067824 */ /* 0x000fe200078e0209 */
[----:B------:R-:W-:Y:S01]  /*0cb0*/  LEA.HI R2, R0, R12, RZ, 0x2 ;  /* 0x0000000c00027211 */ /* 0x000fe200078f10ff */
[----:B------:R-:W-:Y:S02]  /*0cc0*/  IMAD R5, R5, 0x40, R212 ;  /* 0x0000004005057824 */ /* 0x000fe400078e02d4 */
[----:B------:R-:W-:Y:S01]  /*0cd0*/  IMAD.IADD R4, R7, 0x1, -R4 ;  /* 0x0000000107047824 */ /* 0x000fe200078e0a04 */
[----:B------:R-:W-:-:S03]  /*0ce0*/  SHF.R.S32.HI R198, RZ, 0x2, R2 ;  /* 0x00000002ffc67819 */ /* 0x000fc60000011402 */
[----:B------:R-:W-:Y:S01]  /*0cf0*/  IMAD R3, R4, 0x8, R5 ;  /* 0x0000000804037824 */ /* 0x000fe200078e0205 */
[----:B------:R-:W-:Y:S01]  /*0d00*/  LEA.HI R0, R0, R12, RZ, 0x3 ;  /* 0x0000000c00007211 */ /* 0x000fe200078f18ff */
[----:B------:R-:W-:Y:S01]  /*0d10*/  VIADD R7, R198, 0x40 ;  /* 0x00000040c6077836 */ /* 0x000fe20000000000 */
[----:B------:R-:W-:Y:S02]  /*0d20*/  LOP3.LUT R228, R2, 0xfffffffc, RZ, 0xc0, !PT ;  /* 0xfffffffc02e47812 */ /* 0x000fe400078ec0ff */
[----:B------:R0:W-:Y:S01]  /*0d30*/  STL [R1+0x24], R3 ;  /* 0x0000240301007387 */ /* 0x0001e20000100800 */
[----:B------:R-:W-:Y:S01]  /*0d40*/  LOP3.LUT R220, R0, 0xfffffff8, RZ, 0xc0, !PT ;  /* 0xfffffff800dc7812 */ /* 0x000fe200078ec0ff */
[----:B------:R-:W-:Y:S02]  /*0d50*/  VIADD R5, R198, 0x80 ;  /* 0x00000080c6057836 */ /* 0x000fe40000000000 */
[----:B------:R-:W-:Y:S01]  /*0d60*/  IMAD.IADD R228, R12, 0x1, -R228 ;  /* 0x000000010ce47824 */ /* 0x000fe200078e0ae4 */
[----:B0-----:R-:W-:-:S02]  /*0d70*/  SHF.R.S32.HI R3, RZ, 0x1f, R2 ;  /* 0x0000001fff037819 */ /* 0x001fc40000011402 */
[----:B------:R-:W-:Y:S02]  /*0d80*/  SHF.R.S32.HI R2, RZ, 0x1f, R7 ;  /* 0x0000001fff027819 */ /* 0x000fe40000011407 */
[----:B------:R-:W-:Y:S01]  /*0d90*/  LEA.HI R3, R3, R198, RZ, 0x3 ;  /* 0x000000c603037211 */ /* 0x000fe200078f18ff */
[----:B------:R-:W-:Y:S01]  /*0da0*/  IMAD.IADD R220, R12, 0x1, -R220 ;  /* 0x000000010cdc7824 */ /* 0x000fe200078e0adc */
[----:B------:R-:W-:Y:S01]  /*0db0*/  LEA.HI R2, R2, R7, RZ, 0x3 ;  /* 0x0000000702027211 */ /* 0x000fe200078f18ff */
[----:B------:R-:W-:Y:S01]  /*0dc0*/  IMAD.SHL.U32 R208, R7, 0x80, RZ ;  /* 0x0000008007d07824 */ /* 0x000fe200078e00ff */
[----:B------:R-:W-:Y:S01]  /*0dd0*/  LOP3.LUT R3, R3, 0xfffffff8, RZ, 0xc0, !PT ;  /* 0xfffffff803037812 */ /* 0x000fe200078ec0ff */
[----:B------:R-:W-:Y:S01]  /*0de0*/  IMAD.SHL.U32 R210, R220, 0x8, RZ ;  /* 0x00000008dcd27824 */ /* 0x000fe200078e00ff */
[----:B------:R-:W-:Y:S01]  /*0df0*/  SHF.R.S32.HI R226, RZ, 0x3, R0 ;  /* 0x00000003ffe27819 */ /* 0x000fe20000011400 */
[C---:B------:R-:W-:Y:S01]  /*0e00*/  IMAD.SHL.U32 R18, R228.reuse, 0x10, RZ ;  /* 0x00000010e4127824 */ /* 0x040fe200078e00ff */
[----:B------:R-:W-:Y:S01]  /*0e10*/  LEA.HI R0, R228, R228, RZ, 0x1 ;  /* 0x000000e4e4007211 */ /* 0x000fe200078f08ff */
[----:B------:R-:W-:Y:S01]  /*0e20*/  IMAD.SHL.U32 R2, R2, 0x80, RZ ;  /* 0x0000008002027824 */ /* 0x000fe200078e00ff */
[----:B------:R-:W-:Y:S01]  /*0e30*/  SHF.R.S32.HI R4, RZ, 0x1f, R5 ;  /* 0x0000001fff047819 */ /* 0x000fe20000011405 */
[----:B------:R-:W-:Y:S01]  /*0e40*/  IMAD.IADD R213, R198, 0x1, -R3 ;  /* 0x00000001c6d57824 */ /* 0x000fe200078e0a03 */
[----:B------:R-:W-:Y:S01]  /*0e50*/  LOP3.LUT R208, R208, 0x380, RZ, 0xc0, !PT ;  /* 0x00000380d0d07812 */ /* 0x000fe200078ec0ff */
[----:B------:R-:W-:Y:S01]  /*0e60*/  IMAD.SHL.U32 R209, R5, 0x80, RZ ;  /* 0x0000008005d17824 */ /* 0x000fe200078e00ff */
[----:B------:R-:W-:-:S02]  /*0e70*/  LOP3.LUT R3, R0, 0x1ffffffe, RZ, 0xc0, !PT ;  /* 0x1ffffffe00037812 */ /* 0x000fc400078ec0ff */
[----:B------:R-:W-:Y:S02]  /*0e80*/  LEA.HI R4, R4, R5, RZ, 0x3 ;  /* 0x0000000504047211 */ /* 0x000fe400078f18ff */
[----:B------:R-:W-:Y:S02]  /*0e90*/  SHF.R.S32.HI R0, RZ, 0x1f, R210 ;  /* 0x0000001fff007819 */ /* 0x000fe400000114d2 */
[----:B------:R-:W-:Y:S02]  /*0ea0*/  SHF.R.U32.HI R0, RZ, 0x3, R208 ;  /* 0x00000003ff007819 */ /* 0x000fe400000116d0 */
[----:B------:R-:W-:Y:S02]  /*0eb0*/  LOP3.LUT R5, R208, 0x70, R18, 0xf8, !PT ;  /* 0x00000070d0057812 */ /* 0x000fe400078ef812 */
[----:B------:R-:W-:-:S04]  /*0ec0*/  LOP3.LUT R214, R2, 0xfffffc00, RZ, 0xc0, !PT ;  /* 0xfffffc0002d67812 */ /* 0x000fc800078ec0ff */
[----:B------:R-:W-:Y:S01]  /*0ed0*/  LOP3.LUT R0, R214, R5, R0, 0xf6, !PT ;  /* 0x00000005d6007212 */ /* 0x000fe200078ef600 */
[----:B------:R0:W-:Y:S04]  /*0ee0*/  STL [R1+0x20], R6 ;  /* 0x0000200601007387 */ /* 0x0001e80000100800 */
[----:B------:R-:W-:-:S05]  /*0ef0*/  IMAD.IADD R0, R17, 0x1, R0 ;  /* 0x0000000111007824 */ /* 0x000fca00078e0200 */
[----:B------:R0:W-:Y:S01]  /*0f00*/  STL [R1+0x8], R0 ;  /* 0x0000080001007387 */ /* 0x0001e20000100800 */
[----:B------:R-:W-:Y:S01]  /*0f10*/  IMAD.SHL.U32 R192, R228, 0x8, RZ ;  /* 0x00000008e4c07824 */ /* 0x000fe200078e00ff */
[----:B------:R-:W-:Y:S01]  /*0f20*/  LOP3.LUT R206, R8, 0x7ffffffc, RZ, 0xc0, !PT ;  /* 0x7ffffffc08ce7812 */ /* 0x000fe200078ec0ff */
[----:B------:R-:W-:Y:S02]  /*0f30*/  VIADD R23, R18, 0x40 ;  /* 0x0000004012177836 */ /* 0x000fe40000000000 */
[----:B------:R-:W-:Y:S02]  /*0f40*/  VIADD R199, R192, 0x20 ;  /* 0x00000020c0c77836 */ /* 0x000fe40000000000 */
[----:B------:R-:W-:Y:S02]  /*0f50*/  VIADD R219, R210, 0x40 ;  /* 0x00000040d2db7836 */ /* 0x000fe40000000000 */
[----:B------:R-:W-:Y:S02]  /*0f60*/  IMAD.SHL.U32 R4, R4, 0x80, RZ ;  /* 0x0000008004047824 */ /* 0x000fe400078e00ff */
[----:B------:R-:W-:Y:S01]  /*0f70*/  IMAD.IADD R3, R228, 0x1, -R3 ;  /* 0x00000001e4037824 */ /* 0x000fe200078e0a03 */
[----:B------:R-:W-:Y:S01]  /*0f80*/  CS2R R194, SRZ ;  /* 0x0000000000c27805 */ /* 0x000fe2000001ff00 */
[----:B------:R-:W-:Y:S01]  /*0f90*/  IMAD.MOV.U32 R225, RZ, RZ, RZ ;  /* 0x000000ffffe17224 */ /* 0x000fe200078e00ff */
[----:B------:R-:W-:Y:S01]  /*0fa0*/  LOP3.LUT R209, R209, 0x380, RZ, 0xc0, !PT ;  /* 0x00000380d1d17812 */ /* 0x000fe200078ec0ff */
[----:B------:R-:W-:Y:S01]  /*0fb0*/  IMAD.MOV.U32 R201, RZ, RZ, RZ ;  /* 0x000000ffffc97224 */ /* 0x000fe200078e00ff */
[----:B------:R-:W-:Y:S01]  /*0fc0*/  SHF.R.S32.HI R19, RZ, 0x1f, R18 ;  /* 0x0000001fff137819 */ /* 0x000fe20000011412 */
[----:B------:R-:W-:Y:S01]  /*0fd0*/  IMAD.MOV.U32 R196, RZ, RZ, RZ ;  /* 0x000000ffffc47224 */ /* 0x000fe200078e00ff */
[----:B------:R-:W-:Y:S01]  /*0fe0*/  SHF.R.S32.HI R197, RZ, 0x1f, R23 ;  /* 0x0000001fffc57819 */ /* 0x000fe20000011417 */
[----:B------:R-:W-:Y:S01]  /*0ff0*/  IMAD.IADD R206, R11, 0x1, -R206 ;  /* 0x000000010bce7824 */ /* 0x000fe200078e0ace */
[----:B------:R-:W-:Y:S01]  /*1000*/  SHF.R.S32.HI R227, RZ, 0x1f, R199 ;  /* 0x0000001fffe37819 */ /* 0x000fe200000114c7 */
[----:B------:R-:W-:Y:S01]  /*1010*/  IMAD R207, R3, 0x8, R6 ;  /* 0x0000000803cf7824 */ /* 0x000fe200078e0206 */
[----:B------:R-:W-:-:S02]  /*1020*/  SHF.R.S32.HI R2, RZ, 0x1f, R219 ;  /* 0x0000001fff027819 */ /* 0x000fc400000114db */
[----:B------:R-:W-:Y:S02]  /*1030*/  LOP3.LUT R215, R4, 0xfffffc00, RZ, 0xc0, !PT ;  /* 0xfffffc0004d77812 */ /* 0x000fe400078ec0ff */
[----:B0--3--:R-:W-:-:S07]  /*1040*/  LOP3.LUT R200, R13, 0x1, RZ, 0xfc, !PT ;  /* 0x000000010dc87812 */ /* 0x009fce00078efcff */
.L_x_8895:
        /* <DEDUP_REMOVED lines=12> */
[----:B----4-:R-:W1:Y:S01]  /*1110*/  @P1 LDC.64 R2, c[0x0][0xa28] ;  /* 0x00028a00ff021b82 */ /* 0x010e620000000a00 */
        /* <DEDUP_REMOVED lines=20> */
[----:B-12---:R-:W-:Y:S06]  /*1260*/  @P2 BRA `(.L_x_8655) ;  /* 0x0000000000242947 */ /* 0x006fec0003800000 */
        /* <DEDUP_REMOVED lines=9> */
.L_x_8655:
        /* <DEDUP_REMOVED lines=10> */
.L_x_8656:
[----:B------:R-:W-:Y:S05]  /*13a0*/  @!P0 BRA `(.L_x_8657) ;  /* 0x00000000000c8947 */ /* 0x000fea0003800000 */
[----:B------:R-:W2:Y:S04]  /*13b0*/  LDG.E R3, desc[UR60][R8.64] ;  /* 0x0000003c08037981 */ /* 0x000ea8000c1e1900 */
[----:B------:R-:W2:Y:S02]  /*13c0*/  LDG.E R28, desc[UR60][R8.64+0x4] ;  /* 0x0000043c081c7981 */ /* 0x000ea4000c1e1900 */
[----:B--2---:R-:W-:-:S07]  /*13d0*/  IMAD.IADD R28, R28, 0x1, -R3 ;  /* 0x000000011c1c7824 */ /* 0x004fce00078e0a03 */
.L_x_8657:
        /* <DEDUP_REMOVED lines=25> */
[----:B-1----:R-:W-:-:S04]  /*1570*/  @P1 IMAD.HI.U32 R4, R3, R8, RZ ;  /* 0x0000000803041227 */ /* 0x002fc800078e00ff */
[C---:B------:R-:W-:Y:S01]  /*1580*/  VIADD R0, R189.reuse, 0x9f ;  /* 0x0000009fbd007836 */ /* 0x040fe20000000000 */
[----:B--2---:R-:W-:Y:S02]  /*1590*/  @P1 SHF.R.U32.HI R3, RZ, R9, R4 ;  /* 0x00000009ff031219 */ /* 0x004fe40000011604 */
[----:B------:R-:W-:Y:S01]  /*15a0*/  IADD3 R4, R189, 0x1, -R188 ;  /* 0x00000001bd047810 */ /* 0x000fe20007ffe8bc */
[----:B------:R-:W-:-:S04]  /*15b0*/  IMAD.HI R0, R0, 0x66666667, RZ ;  /* 0x6666666700007827 */ /* 0x000fc800078e02ff */
[----:B0-----:R-:W-:Y:S01]  /*15c0*/  IMAD.IADD R7, R4, 0x1, R3 ;  /* 0x0000000104077824 */ /* 0x001fe200078e0203 */
[----:B------:R-:W-:-:S04]  /*15d0*/  SHF.R.U32.HI R25, RZ, 0x1f, R0 ;  /* 0x0000001fff197819 */ /* 0x000fc80000011600 */
[----:B------:R-:W-:Y:S01]  /*15e0*/  LEA.HI.SX32 R25, R0, R25, 0x1a ;  /* 0x0000001900197211 */ /* 0x000fe200078fd2ff */
[----:B------:R-:W-:Y:S01]  /*15f0*/  IMAD.IADD R0, R7, 0x1, R12 ;  /* 0x0000000107007824 */ /* 0x000fe200078e020c */
        /* <DEDUP_REMOVED lines=12> */
.L_x_8660:
[----:B------:R-:W-:-:S13]  /*16c0*/  ISETP.NE.AND P0, PT, R13, 0x1, PT ;  /* 0x000000010d00780c */ /* 0x000fda0003f05270 */
[----:B------:R-:W0:Y:S02]  /*16d0*/  @P0 LDC.64 R4, c[0x0][0x9e8] ;  /* 0x00027a00ff040b82 */ /* 0x000e240000000a00 */
[----:B0-----:R-:W-:-:S05]  /*16e0*/  @P0 IMAD.HI.U32 R4, R3, R4, RZ ;  /* 0x0000000403040227 */ /* 0x001fca00078e00ff */
[----:B------:R-:W-:-:S07]  /*16f0*/  @P0 SHF.R.U32.HI R3, RZ, R5, R4 ;  /* 0x00000005ff030219 */ /* 0x000fce0000011604 */
.L_x_8661:
[----:B------:R-:W-:Y:S05]  /*1700*/  BSYNC B0 ;  /* 0x0000000000007941 */ /* 0x000fea0003800000 */
.L_x_8659:
[----:B------:R-:W-:-:S05]  /*1710*/  IMAD R3, R3, R13, R13 ;  /* 0x0000000d03037224 */ /* 0x000fca00078e020d */
[----:B------:R-:W-:-:S07]  /*1720*/  VIMNMX R0, R0, R3, PT ;  /* 0x0000000300007248 */ /* 0x000fce0003fe0100 */
.L_x_8658:
        /* <DEDUP_REMOVED lines=20> */
.L_x_8664:
[----:B------:R-:W-:-:S13]  /*1870*/  ISETP.NE.AND P0, PT, R13, 0x1, PT ;  /* 0x000000010d00780c */ /* 0x000fda0003f05270 */
[----:B------:R-:W0:Y:S02]  /*1880*/  @P0 LDC.64 R6, c[0x0][0x9e8] ;  /* 0x00027a00ff060b82 */ /* 0x000e240000000a00 */
[----:B0-----:R-:W-:-:S05]  /*1890*/  @P0 IMAD.HI.U32 R6, R3, R6, RZ ;  /* 0x0000000603060227 */ /* 0x001fca00078e00ff */
[----:B------:R-:W-:-:S07]  /*18a0*/  @P0 SHF.R.U32.HI R3, RZ, R7, R6 ;  /* 0x00000007ff030219 */ /* 0x000fce0000011606 */
.L_x_8665:
[----:B------:R-:W-:Y:S05]  /*18b0*/  BSYNC B0 ;  /* 0x0000000000007941 */ /* 0x000fea0003800000 */
.L_x_8663:
[----:B------:R-:W-:-:S05]  /*18c0*/  IMAD R3, R3, R13, RZ ;  /* 0x0000000d03037224 */ /* 0x000fca00078e02ff */
[----:B------:R-:W-:-:S07]  /*18d0*/  VIMNMX R4, R4, R3, !PT ;  /* 0x0000000304047248 */ /* 0x000fce0007fe0100 */
.L_x_8662:
[----:B------:R-:W-:Y:S02]  /*18e0*/  VIADD R0, R0, 0x9f ;  /* 0x0000009f00007836 */ /* 0x000fe40000000000 */
[----:B------:R-:W-:-:S04]  /*18f0*/  IMAD.HI R4, R4, 0x66666667, RZ ;  /* 0x6666666704047827 */ /* 0x000fc800078e02ff */
[----:B------:R-:W-:Y:S01]  /*1900*/  IMAD.HI R0, R0, 0x66666667, RZ ;  /* 0x6666666700007827 */ /* 0x000fe200078e02ff */
[----:B------:R-:W-:-:S04]  /*1910*/  SHF.R.U32.HI R5, RZ, 0x1f, R4 ;  /* 0x0000001fff057819 */ /* 0x000fc80000011604 */
[----:B------:R-:W-:Y:S02]  /*1920*/  SHF.R.U32.HI R3, RZ, 0x1f, R0 ;  /* 0x0000001fff037819 */ /* 0x000fe40000011600 */
[----:B------:R-:W-:Y:S02]  /*1930*/  LEA.HI.SX32 R5, R4, R5, 0x1a ;  /* 0x0000000504057211 */ /* 0x000fe400078fd2ff */
[----:B------:R-:W-:Y:S02]  /*1940*/  LEA.HI.SX32 R0, R0, R3, 0x1a ;  /* 0x0000000300007211 */ /* 0x000fe400078fd2ff */
[----:B------:R-:W-:Y:S02]  /*1950*/  VIMNMX R5, RZ, R5, !PT ;  /* 0x00000005ff057248 */ /* 0x000fe40007fe0100 */
[----:B------:R-:W-:-:S03]  /*1960*/  VIMNMX R0, R25, R0, PT ;  /* 0x0000000019007248 */ /* 0x000fc60003fe0100 */
[--C-:B------:R-:W-:Y:S02]  /*1970*/  IMAD R5, R5, 0xa0, -R11.reuse ;  /* 0x000000a005057824 */ /* 0x100fe400078e0a0b */
[----:B------:R-:W-:-:S03]  /*1980*/  IMAD R3, R0, 0xa0, -R11 ;  /* 0x000000a000037824 */ /* 0x000fc600078e0a0b */
[----:B------:R-:W-:Y:S02]  /*1990*/  VIMNMX R5, RZ, R5, !PT ;  /* 0x00000005ff057248 */ /* 0x000fe40007fe0100 */
        /* <DEDUP_REMOVED lines=32> */
.L_x_8668:
[----:B------:R-:W-:Y:S05]  /*1ba0*/  BSYNC B6 ;  /* 0x0000000000067941 */ /* 0x000fea0003800000 */
.L_x_8667:
        /* <DEDUP_REMOVED lines=20> */
.L_x_8670:
[----:B------:R-:W-:Y:S05]  /*1cf0*/  BSYNC B6 ;  /* 0x0000000000067941 */ /* 0x000fea0003800000 */
.L_x_8669:
[----:B------:R-:W-:Y:S01]  /*1d00*/  ULDC.64 UR4, c[0x0][0x9f8] ;  /* 0x00027e0000047ab9 */ /* 0x000fe20000000a00 */
[----:B------:R-:W-:Y:S01]  /*1d10*/  IMAD.MOV.U32 R86, RZ, RZ, R191 ;  /* 0x000000ffff567224 */ /* 0x000fe200078e00bf */
[----:B------:R-:W-:Y:S01]  /*1d20*/  ISETP.NE.U32.AND P0, PT, RZ, UR4, PT ;  /* 0x00000004ff007c0c */ /* 0x000fe2000bf05070 */
[----:B------:R-:W0:Y:S03]  /*1d30*/  LDC.64 R50, c[0x0][0x3f8] ;  /* 0x0000fe00ff327b82 */ /* 0x000e260000000a00 */
[----:B------:R-:W-:-:S05]  /*1d40*/  ISETP.NE.AND.EX P0, PT, RZ, UR5, PT, P0 ;  /* 0x00000005ff007c0c */ /* 0x000fca000bf05300 */
[----:B------:R-:W1:Y:S08]  /*1d50*/  LDC.64 R56, c[0x0][0x408] ;  /* 0x00010200ff387b82 */ /* 0x000e700000000a00 */
[----:B------:R-:W2:Y:S08]  /*1d60*/  @P0 LDC.64 R4, c[0x0][0x9f8] ;  /* 0x00027e00ff040b82 */ /* 0x000eb00000000a00 */
[----:B------:R-:W3:Y:S01]  /*1d70*/  LDC R29, c[0x0][0x3f4] ;  /* 0x0000fd00ff1d7b82 */ /* 0x000ee20000000800 */
[----:B--2---:R-:W-:-:S05]  /*1d80*/  @P0 IMAD.WIDE R4, R191, 0x4, R4 ;  /* 0x00000004bf040825 */ /* 0x004fca00078e0204 */
[----:B------:R2:W4:Y:S01]  /*1d90*/  @P0 LDG.E R86, desc[UR60][R4.64] ;  /* 0x0000003c04560981 */ /* 0x000522000c1e1900 */
[----:B------:R-:W-:Y:S01]  /*1da0*/  SHF.R.S32.HI R3, RZ, 0x1f, R198 ;  /* 0x0000001fff037819 */ /* 0x000fe200000114c6 */
[-C--:B0-----:R-:W-:Y:S01]  /*1db0*/  IMAD.WIDE.U32 R8, R198, R50.reuse, R18 ;  /* 0x00000032c6087225 */ /* 0x081fe200078e0012 */
[----:B------:R-:W-:Y:S01]  /*1dc0*/  SHF.R.S32.HI R193, RZ, 0x1f, R192 ;  /* 0x0000001fffc17819 */ /* 0x000fe200000114c0 */
[----:B------:R-:W0:Y:S01]  /*1dd0*/  S2R R30, SR_TID.X ;  /* 0x00000000001e7919 */ /* 0x000e220000002100 */
[----:B---3--:R-:W-:Y:S01]  /*1de0*/  ISETP.GE.AND P0, PT, R18, R29, PT ;  /* 0x0000001d1200720c */ /* 0x008fe20003f06270 */
[C---:B------:R-:W-:Y:S01]  /*1df0*/  IMAD R0, R3.reuse, R50, RZ ;  /* 0x0000003203007224 */ /* 0x040fe200078e02ff */
[C-C-:B-1----:R-:W-:Y:S01]  /*1e00*/  SHF.L.U64.HI R80, R56.reuse, 0x6, R57.reuse ;  /* 0x0000000638507819 */ /* 0x142fe20000010239 */
[----:B------:R-:W-:Y:S01]  /*1e10*/  IMAD R3, R3, R56, RZ ;  /* 0x0000003803037224 */ /* 0x000fe200078e02ff */
[----:B------:R-:W-:Y:S01]  /*1e20*/  SHF.L.U64.HI R79, R56, 0x7, R57 ;  /* 0x00000007384f7819 */ /* 0x000fe20000010239 */
[C---:B------:R-:W-:Y:S01]  /*1e30*/  IMAD R13, R198.reuse, R51, R0 ;  /* 0x00000033c60d7224 */ /* 0x040fe200078e0200 */
[----:B------:R-:W-:Y:S01]  /*1e40*/  SHF.R.U32.HI R76, RZ, 0x3, R209 ;  /* 0x00000003ff4c7819 */ /* 0x000fe200000116d1 */
[----:B------:R-:W-:Y:S01]  /*1e50*/  IMAD.WIDE.U32 R6, R198, R50, R192 ;  /* 0x00000032c6067225 */ /* 0x000fe200078e00c0 */
[----:B------:R-:W-:-:S02]  /*1e60*/  SHF.L.U64.HI R84, R50, 0x6, R51 ;  /* 0x0000000632547819 */ /* 0x000fc40000010233 */
[----:B------:R-:W-:Y:S01]  /*1e70*/  SHF.L.U64.HI R83, R50, 0x7, R51 ;  /* 0x0000000732537819 */ /* 0x000fe20000010233 */
[C---:B------:R-:W-:Y:S01]  /*1e80*/  IMAD R15, R198.reuse, R57, R3 ;  /* 0x00000039c60f7224 */ /* 0x040fe200078e0203 */
[----:B------:R-:W-:Y:S01]  /*1e90*/  SEL R3, R29, RZ, P0 ;  /* 0x000000ff1d037207 */ /* 0x000fe20000000000 */
[----:B------:R-:W-:Y:S01]  /*1ea0*/  IMAD.IADD R7, R7, 0x1, R13 ;  /* 0x0000000107077824 */ /* 0x000fe200078e020d */
[----:B------:R-:W-:Y:S01]  /*1eb0*/  LOP3.LUT P1, RZ, R213, 0x4, RZ, 0xc0, !PT ;  /* 0x00000004d5ff7812 */ /* 0x000fe2000782c0ff */
[----:B------:R-:W-:Y:S01]  /*1ec0*/  IMAD.IADD R9, R13, 0x1, R9 ;  /* 0x000000010d097824 */ /* 0x000fe200078e0209 */
[----:B-----5:R-:W-:Y:S01]  /*1ed0*/  SHF.R.S32.HI R13, RZ, 0x1f, R24 ;  /* 0x0000001fff0d7819 */ /* 0x020fe20000011418 */
[----:B--2---:R-:W-:Y:S01]  /*1ee0*/  IMAD.WIDE.U32 R4, R198, R56, R192 ;  /* 0x00000038c6047225 */ /* 0x004fe200078e00c0 */
[----:B------:R-:W-:-:S03]  /*1ef0*/  SHF.R.S32.HI R74, RZ, 0x1f, R190 ;  /* 0x0000001fff4a7819 */ /* 0x000fc600000114be */
[----:B------:R-:W-:Y:S02]  /*1f00*/  IMAD.SHL.U32 R75, R213, 0x80, RZ ;  /* 0x00000080d54b7824 */ /* 0x000fe400078e00ff */
[----:B------:R-:W-:-:S03]  /*1f10*/  IMAD.WIDE.U32 R10, R198, R56, R18 ;  /* 0x00000038c60a7225 */ /* 0x000fc600078e0012 */
[----:B------:R-:W-:Y:S01]  /*1f20*/  LOP3.LUT R75, R75, 0x380, RZ, 0xc0, !PT ;  /* 0x000003804b4b7812 */ /* 0x000fe200078ec0ff */
[----:B------:R-:W-:Y:S02]  /*1f30*/  IMAD.IADD R3, R18, 0x1, R3 ;  /* 0x0000000112037824 */ /* 0x000fe400078e0203 */
[----:B------:R-:W-:Y:S01]  /*1f40*/  IMAD.IADD R5, R5, 0x1, R15 ;  /* 0x0000000105057824 */ /* 0x000fe200078e020f */
[----:B------:R-:W-:Y:S01]  /*1f50*/  SHF.R.U32.HI R71, RZ, 0x3, R75 ;  /* 0x00000003ff477819 */ /* 0x000fe2000001164b */
[----:B------:R-:W-:Y:S01]  /*1f60*/  IMAD R12, R13, R50, RZ ;  /* 0x000000320d0c7224 */ /* 0x000fe200078e02ff */
[----:B0-----:R-:W-:Y:S01]  /*1f70*/  SHF.R.U32.HI R30, RZ, 0x7, R30 ;  /* 0x00000007ff1e7819 */ /* 0x001fe2000001161e */
[----:B------:R-:W-:Y:S01]  /*1f80*/  IMAD.IADD R11, R15, 0x1, R11 ;  /* 0x000000010f0b7824 */ /* 0x000fe200078e020b */
[----:B------:R-:W-:Y:S01]  /*1f90*/  SHF.R.S32.HI R0, RZ, 0x1f, R3 ;  /* 0x0000001fff007819 */ /* 0x000fe20000011403 */
[----:B------:R-:W-:Y:S01]  /*1fa0*/  IMAD R13, R13, R56, RZ ;  /* 0x000000380d0d7224 */ /* 0x000fe200078e02ff */
[----:B------:R-:W-:Y:S01]  /*1fb0*/  ISETP.NE.AND P6, PT, R30, 0x1, PT ;  /* 0x000000011e00780c */ /* 0x000fe20003fc5270 */
[----:B------:R-:W-:Y:S01]  /*1fc0*/  IMAD.WIDE.U32 R20, R24, R50, R6 ;  /* 0x0000003218147225 */ /* 0x000fe200078e0006 */
[----:B------:R-:W-:-:S03]  /*1fd0*/  LEA.HI R0, R0, R3, RZ, 0x4 ;  /* 0x0000000300007211 */ /* 0x000fc600078f20ff */
[-C--:B------:R-:W-:Y:S01]  /*1fe0*/  IMAD.WIDE.U32 R52, R24, R56.reuse, R4 ;  /* 0x0000003818347225 */ /* 0x080fe200078e0004 */
[----:B------:R-:W-:Y:S02]  /*1ff0*/  LOP3.LUT R4, R75, 0x30, R18, 0xf8, !PT ;  /* 0x000000304b047812 */ /* 0x000fe400078ef812 */
[--C-:B------:R-:W-:Y:S01]  /*2000*/  LOP3.LUT R5, R208, 0x70, R0.reuse, 0xf8, !PT ;  /* 0x00000070d0057812 */ /* 0x100fe200078ef800 */
[----:B------:R-:W-:Y:S01]  /*2010*/  IMAD R13, R24, R57, R13 ;  /* 0x00000039180d7224 */ /* 0x000fe200078e020d */
[----:B------:R-:W-:Y:S01]  /*2020*/  LOP3.LUT R67, R4, R71, RZ, 0x3c, !PT ;  /* 0x0000004704437212 */ /* 0x000fe200078e3cff */
[----:B------:R-:W-:Y:S01]  /*2030*/  IMAD R7, R57, 0xa0, RZ ;  /* 0x000000a039077824 */ /* 0x000fe200078e02ff */
[--C-:B------:R-:W-:Y:S01]  /*2040*/  LOP3.LUT R4, R75, 0x70, R0.reuse, 0xf8, !PT ;  /* 0x000000704b047812 */ /* 0x100fe200078ef800 */
[----:B------:R-:W-:Y:S05]  /*2050*/  @!P6 WARPSYNC.ALL ;  /* 0x000000000000e948 */ /* 0x000fea0003800000 */
[C---:B------:R-:W-:Y:S01]  /*2060*/  IMAD.SHL.U32 R78, R56.reuse, 0x40, RZ ;  /* 0x00000040384e7824 */ /* 0x040fe200078e00ff */
[----:B------:R-:W-:Y:S01]  /*2070*/  ULDC UR4, c[0x0][0x2f4] ;  /* 0x0000bd0000047ab9 */ /* 0x000fe20000000800 */
[----:B------:R-:W-:Y:S01]  /*2080*/  IMAD.SHL.U32 R77, R56, 0x80, RZ ;  /* 0x00000080384d7824 */ /* 0x000fe200078e00ff */
[----:B------:R-:W-:Y:S01]  /*2090*/  SHF.R.S32.HI R61, RZ, 0x4, R0 ;  /* 0x00000004ff3d7819 */ /* 0x000fe20000011400 */
[----:B------:R-:W-:Y:S01]  /*20a0*/  IMAD.WIDE.U32 R54, R24, R56, R10 ;  /* 0x0000003818367225 */ /* 0x000fe200078e000a */
[----:B------:R-:W-:-:S02]  /*20b0*/  LOP3.LUT R60, R0, 0xfffffff0, RZ, 0xc0, !PT ;  /* 0xfffffff0003c7812 */ /* 0x000fc400078ec0ff */
[----:B------:R-:W-:Y:S01]  /*20c0*/  ISETP.GE.AND P2, PT, R23, UR4, PT ;  /* 0x0000000417007c0c */ /* 0x000fe2000bf46270 */
[----:B------:R-:W-:Y:S01]  /*20d0*/  IMAD.WIDE.U32 R56, R56, 0xa0, RZ ;  /* 0x000000a038387825 */ /* 0x000fe200078e00ff */
[----:B------:R-:W-:Y:S02]  /*20e0*/  ISETP.GE.AND P1, PT, R18, UR4, PT ;  /* 0x0000000412007c0c */ /* 0x000fe4000bf26270 */
[----:B------:R-:W-:Y:S01]  /*20f0*/  P2R R88, PR, RZ, 0x4 ;  /* 0x00000004ff587803 */ /* 0x000fe20000000000 */
[C---:B------:R-:W-:Y:S01]  /*2100*/  IMAD R3, R24.reuse, R51, R12 ;  /* 0x0000003318037224 */ /* 0x040fe200078e020c */
[----:B------:R-:W-:Y:S01]  /*2110*/  SHF.R.S32.HI R59, RZ, 0x1f, R60 ;  /* 0x0000001fff3b7819 */ /* 0x000fe2000001143c */
[----:B------:R-:W-:-:S04]  /*2120*/  IMAD.WIDE.U32 R48, R24, R50, R8 ;  /* 0x0000003218307225 */ /* 0x000fc800078e0008 */
[----:B------:R-:W-:Y:S01]  /*2130*/  VIADD R73, R30, 0x8 ;  /* 0x000000081e497836 */ /* 0x000fe20000000000 */
[----:B------:R-:W-:Y:S01]  /*2140*/  SHF.R.U32.HI R30, RZ, 0x3, R208 ;  /* 0x00000003ff1e7819 */ /* 0x000fe200000116d0 */
[----:B------:R-:W-:Y:S01]  /*2150*/  IMAD.IADD R68, R57, 0x1, R7 ;  /* 0x0000000139447824 */ /* 0x000fe200078e0207 */
[----:B------:R-:W-:Y:S01]  /*2160*/  LOP3.LUT R7, R209, 0x70, R0, 0xf8, !PT ;  /* 0x00000070d1077812 */ /* 0x000fe200078ef800 */
[----:B------:R-:W-:Y:S01]  /*2170*/  IMAD.IADD R65, R21, 0x1, R3 ;  /* 0x0000000115417824 */ /* 0x000fe200078e0203 */
[----:B------:R-:W-:Y:S01]  /*2180*/  LOP3.LUT R5, R5, R30, RZ, 0x3c, !PT ;  /* 0x0000001e05057212 */ /* 0x000fe200078e3cff */
[----:B------:R-:W-:Y:S01]  /*2190*/  IMAD.IADD R64, R3, 0x1, R49 ;  /* 0x0000000103407824 */ /* 0x000fe200078e0231 */
[----:B------:R-:W-:Y:S01]  /*21a0*/  LOP3.LUT R3, R4, R71, RZ, 0x3c, !PT ;  /* 0x0000004704037212 */ /* 0x000fe200078e3cff */
[----:B------:R-:W-:Y:S01]  /*21b0*/  IMAD R69, R51, 0xa0, RZ ;  /* 0x000000a033457824 */ /* 0x000fe200078e02ff */
[----:B------:R-:W-:Y:S01]  /*21c0*/  LOP3.LUT R0, R7, R76, RZ, 0x3c, !PT ;  /* 0x0000004c07007212 */ /* 0x000fe200078e3cff */
[----:B------:R-:W-:-:S02]  /*21d0*/  IMAD.SHL.U32 R82, R50, 0x40, RZ ;  /* 0x0000004032527824 */ /* 0x000fc400078e00ff */
[C---:B------:R-:W-:Y:S02]  /*21e0*/  IMAD.SHL.U32 R81, R50.reuse, 0x80, RZ ;  /* 0x0000008032517824 */ /* 0x040fe400078e00ff */
        /* <DEDUP_REMOVED lines=10> */
[----:B------:R-:W-:Y:S01]  /*2290*/  IMAD.IADD R0, R215, 0x1, R0 ;  /* 0x00000001d7007824 */ /* 0x000fe200078e0200 */
[----:B----4-:R-:W-:Y:S01]  /*22a0*/  SHF.R.S32.HI R66, RZ, 0x1f, R86 ;  /* 0x0000001fff427819 */ /* 0x010fe20000011456 */
[----:B------:R-:W-:Y:S06]  /*22b0*/  @!P6 BAR.SYNC.DEFER_BLOCKING 0x9, 0x100 ;  /* 0x024400000000eb1d */ /* 0x000fec0000010000 */
.L_x_8745:
[----:B0-----:R-:W0:Y:S01]  /*22c0*/  LDC R93, c[0x0][0x430] ;  /* 0x00010c00ff5d7b82 */ /* 0x001e220000000800 */
[----:B------:R-:W-:Y:S02]  /*22d0*/  VIADD R26, R26, 0xffffffff ;  /* 0xffffffff1a1a7836 */ /* 0x000fe40000000000 */
[----:B------:R-:W-:Y:S02]  /*22e0*/  IMAD.MOV.U32 R92, RZ, RZ, RZ ;  /* 0x000000ffff5c7224 */ /* 0x000fe400078e00ff */
[----:B--23--:R-:W-:-:S03]  /*22f0*/  IMAD R8, R26, 0xa0, R72 ;  /* 0x000000a01a087824 */ /* 0x00cfc600078e0248 */
[----:B------:R-:W1:Y:S01]  /*2300*/  LDC R103, c[0x0][0x3f4] ;  /* 0x0000fd00ff677b82 */ /* 0x000e620000000800 */
[----:B------:R-:W-:Y:S01]  /*2310*/  IMAD.IADD R11, R85, 0x1, R8 ;  /* 0x00000001550b7824 */ /* 0x000fe200078e0208 */
[----:B------:R-:W-:-:S03]  /*2320*/  ISETP.GE.AND P2, PT, R8, R2, PT ;  /* 0x000000020800720c */ /* 0x000fc60003f46270 */
[----:B------:R-:W-:Y:S01]  /*2330*/  IMAD.MOV.U32 R9, RZ, RZ, R11 ;  /* 0x000000ffff097224 */ /* 0x000fe200078e000b */
[----:B------:R-:W-:Y:S02]  /*2340*/  ISETP.GT.OR P2, PT, R72, 0x9f, P2 ;  /* 0x0000009f4800780c */ /* 0x000fe40001744670 */
[----:B0-----:R-:W-:-:S11]  /*2350*/  ISETP.NE.AND P3, PT, R93, 0x1, PT ;  /* 0x000000015d00780c */ /* 0x001fd60003f65270 */
[----:B------:R-:W0:Y:S08]  /*2360*/  @!P2 LDC.64 R6, c[0x0][0x428] ;  /* 0x00010a00ff06ab82 */ /* 0x000e300000000a00 */
[----:B------:R-:W2:Y:S08]  /*2370*/  @!P2 LDC.64 R12, c[0x0][0x418] ;  /* 0x00010600ff0cab82 */ /* 0x000eb00000000a00 */
        /* <DEDUP_REMOVED lines=11> */
[----:B------:R-:W-:-:S05]  /*2430*/  @!P2 LEA.HI.X R7, R4, R13, R5, 0x2, P3 ;  /* 0x0000000d0407a211 */ /* 0x000fca00018f1405 */
[----:B------:R0:W5:Y:S01]  /*2440*/  @!P2 LDG.E R92, desc[UR60][R6.64] ;  /* 0x0000003c065ca981 */ /* 0x000162000c1e1900 */
[----:B------:R-:W-:Y:S01]  /*2450*/  ISETP.GT.AND P2, PT, R26, R27, PT ;  /* 0x0000001b1a00720c */ /* 0x000fe20003f44270 */
[----:B------:R-:W-:Y:S01]  /*2460*/  IMAD R4, R195, 0x5000, R67 ;  /* 0x00005000c3047824 */ /* 0x000fe200078e0243 */
[----:B------:R-:W-:Y:S01]  /*2470*/  LOP3.LUT P4, RZ, R213, 0x4, RZ, 0xc0, !PT ;  /* 0x00000004d5ff7812 */ /* 0x000fe2000788c0ff */
[----:B------:R-:W-:Y:S01]  /*2480*/  IMAD.MOV R8, RZ, RZ, -R9 ;  /* 0x000000ffff087224 */ /* 0x000fe200078e0a09 */
[----:B------:R-:W-:Y:S01]  /*2490*/  P2R R89, PR, RZ, 0x4 ;  /* 0x00000004ff597803 */ /* 0x000fe20000000000 */
[----:B------:R-:W-:Y:S01]  /*24a0*/  VIADD R90, R4, 0x40 ;  /* 0x00000040045a7836 */ /* 0x000fe20000000000 */
[----:B-1----:R-:W-:Y:S01]  /*24b0*/  ISETP.GE.AND P2, PT, R103, 0x1, PT ;  /* 0x000000016700780c */ /* 0x002fe20003f46270 */
[----:B------:R-:W-:Y:S05]  /*24c0*/  YIELD ;  /* 0x0000000000007946 */ /* 0x000fea0003800000 */
[----:B------:R-:W-:Y:S01]  /*24d0*/  BSSY B0, `(.L_x_8671) ;  /* 0x00006f6000007945 */ /* 0x000fe20003800000 */
[----:B------:R-:W-:-:S02]  /*24e0*/  IMAD R93, R93, R8, R11 ;  /* 0x000000085d5d7224 */ /* 0x000fc400078e020b */
        /* <DEDUP_REMOVED lines=24> */
[C---:B------:R-:W-:Y:S01]  /*2670*/  IMAD R11, R7.reuse, R50, R6 ;  /* 0x00000032070b7224 */ /* 0x040fe200078e0206 */
[----:B------:R-:W-:Y:S01]  /*2680*/  IADD3 R100, P2, R4, UR4, RZ ;  /* 0x0000000404647c10 */ /* 0x000fe2000ff5e0ff */
[----:B------:R-:W-:Y:S01]  /*2690*/  ULDC.U8 UR4, c[0x0][0x410] ;  /* 0x0001040000047ab9 */ /* 0x000fe20000000000 */
[----:B------:R-:W-:Y:S02]  /*26a0*/  IMAD R13, R7, R56, R8 ;  /* 0x00000038070d7224 */ /* 0x000fe400078e0208 */
[----:B------:R-:W-:Y:S01]  /*26b0*/  IADD3.X R101, R5, UR5, R9, P2, !PT ;  /* 0x0000000505657c10 */ /* 0x000fe200097fe409 */
[----:B------:R-:W-:Y:S01]  /*26c0*/  IMAD R96, R26, -0xa0, R2 ;  /* 0xffffff601a607824 */ /* 0x000fe200078e0202 */
[----:B------:R-:W-:Y:S01]  /*26d0*/  ISETP.NE.AND P2, PT, RZ, UR4, PT ;  /* 0x00000004ff007c0c */ /* 0x000fe2000bf45270 */
[----:B------:R-:W-:-:S03]  /*26e0*/  IMAD.WIDE.U32 R4, R50, R26, RZ ;  /* 0x0000001a32047225 */ /* 0x000fc600078e00ff */
[----:B------:R-:W-:Y:S01]  /*26f0*/  VIMNMX R96, R96, 0xa0, PT ;  /* 0x000000a060607848 */ /* 0x000fe20003fe0100 */
        /* <DEDUP_REMOVED lines=35> */
.L_x_8675:
[----:B------:R-:W-:Y:S05]  /*2930*/  BSYNC B1 ;  /* 0x0000000000017941 */ /* 0x000fea0003800000 */
.L_x_8674:
[----:B0-----:R-:W-:Y:S01]  /*2940*/  VIADD R10, R198, 0x40 ;  /* 0x00000040c60a7836 */ /* 0x001fe20000000000 */
[----:B------:R-:W-:Y:S01]  /*2950*/  BSSY B1, `(.L_x_8676) ;  /* 0x0000019000017945 */ /* 0x000fe20003800000 */
[----:B-----5:R-:W-:Y:S02]  /*2960*/  IMAD.MOV.U32 R111, RZ, RZ, R42 ;  /* 0x000000ffff6f7224 */ /* 0x020fe400078e002a */
[----:B------:R-:W-:Y:S01]  /*2970*/  IMAD.MOV.U32 R115, RZ, RZ, R46 ;  /* 0x000000ffff737224 */ /* 0x000fe200078e002e */
        /* <DEDUP_REMOVED lines=22> */
.L_x_8677:
[----:B------:R-:W-:Y:S05]  /*2ae0*/  BSYNC B1 ;  /* 0x0000000000017941 */ /* 0x000fea0003800000 */
.L_x_8676:
[----:B0-----:R-:W-:Y:S01]  /*2af0*/  VIADD R10, R198, 0x80 ;  /* 0x00000080c60a7836 */ /* 0x001fe20000000000 */
[----:B------:R-:W-:Y:S04]  /*2b00*/  BSSY B1, `(.L_x_8678) ;  /* 0x0000015000017945 */ /* 0x000fe80003800000 */
[----:B------:R-:W-:-:S13]  /*2b10*/  ISETP.GE.AND P4, PT, R10, R96, PT ;  /* 0x000000600a00720c */ /* 0x000fda0003f86270 */
        /* <DEDUP_REMOVED lines=19> */
.L_x_8679:
[----:B------:R-:W-:Y:S05]  /*2c50*/  BSYNC B1 ;  /* 0x0000000000017941 */ /* 0x000fea0003800000 */
.L_x_8678:
[----:B------:R-:W-:Y:S01]  /*2c60*/  ISETP.NE.AND P5, PT, R200, 0x3, PT ;  /* 0x00000003c800780c */ /* 0x000fe20003fa5270 */
[----:B------:R-:W-:Y:S02]  /*2c70*/  IMAD.MOV.U32 R114, RZ, RZ, R44 ;  /* 0x000000ffff727224 */ /* 0x000fe400078e002c */
[----:B------:R-:W-:Y:S02]  /*2c80*/  IMAD.MOV.U32 R121, RZ, RZ, R98 ;  /* 0x000000ffff797224 */ /* 0x000fe400078e0062 */
[----:B-----5:R-:W-:Y:S02]  /*2c90*/  IMAD.MOV.U32 R109, RZ, RZ, R34 ;  /* 0x000000ffff6d7224 */ /* 0x020fe400078e0022 */
[----:B------:R-:W-:Y:S02]  /*2ca0*/  IMAD.MOV.U32 R112, RZ, RZ, R38 ;  /* 0x000000ffff707224 */ /* 0x000fe400078e0026 */
[----:B------:R-:W-:Y:S02]  /*2cb0*/  IMAD.MOV.U32 R110, RZ, RZ, R36 ;  /* 0x000000ffff6e7224 */ /* 0x000fe400078e0024 */
[----:B------:R-:W-:-:S02]  /*2cc0*/  IMAD.MOV.U32 R113, RZ, RZ, R40 ;  /* 0x000000ffff717224 */ /* 0x000fc400078e0028 */
[----:B------:R-:W-:Y:S02]  /*2cd0*/  IMAD.MOV.U32 R105, RZ, RZ, R8 ;  /* 0x000000ffff697224 */ /* 0x000fe400078e0008 */
[----:B------:R-:W-:Y:S02]  /*2ce0*/  IMAD.MOV.U32 R107, RZ, RZ, R30 ;  /* 0x000000ffff6b7224 */ /* 0x000fe400078e001e */
[----:B------:R-:W-:Y:S02]  /*2cf0*/  IMAD.MOV.U32 R106, RZ, RZ, R28 ;  /* 0x000000ffff6a7224 */ /* 0x000fe400078e001c */
[----:B------:R-:W-:Y:S01]  /*2d00*/  IMAD.MOV.U32 R108, RZ, RZ, R32 ;  /* 0x000000ffff6c7224 */ /* 0x000fe200078e0020 */
[----:B------:R-:W-:Y:S06]  /*2d10*/  @!P5 BRA `(.L_x_8680) ;  /* 0x000000000004d947 */ /* 0x000fec0003800000 */
[----:B------:R-:W-:Y:S01]  /*2d20*/  BPT.TRAP 0x1 ;  /* 0x000000040000795c */ /* 0x000fe20000300000 */
.L_x_8680:
[----:B------:R-:W-:Y:S01]  /*2d30*/  IMAD R87, R195, 0x8, R17 ;  /* 0x00000008c3577824 */ /* 0x000fe200078e0211 */
[----:B------:R-:W-:Y:S01]  /*2d40*/  SHF.L.U32 R97, R201, 0x1f, RZ ;  /* 0x0000001fc9617819 */ /* 0x000fe200000006ff */
[----:B------:R-:W-:Y:S03]  /*2d50*/  BSSY B1, `(.L_x_8681) ;  /* 0x0000003000017945 */ /* 0x000fe60003800000 */
[----:B------:R-:W1:Y:S02]  /*2d60*/  SYNCS.PHASECHK.TRANS64.TRYWAIT P6, [R87+URZ+0x22890], R97 ;  /* 0x02289061570075a7 */ /* 0x000e6400080c017f */
[----:B-1----:R-:W-:Y:S05]  /*2d70*/  @!P6 BRA `(.L_x_8682) ;  /* 0x0000028c0084e947 */ /* 0x002fea0003800000 */
.L_x_9044:
[----:B------:R-:W-:Y:S05]  /*2d80*/  BSYNC B1 ;  /* 0x0000000000017941 */ /* 0x000fea0003800000 */
.L_x_8681:
[----:B------:R-:W-:-:S03]  /*2d90*/  UMOV UR4, 0xffffffff ;  /* 0xffffffff00047882 */ /* 0x000fc60000000000 */
[----:B------:R-:W-:Y:S05]  /*2da0*/  BRA.DIV UR4, `(.L_x_8683) ;  /* 0x0000028e048c7947 */ /* 0x000fea000b800000 */
[----:B------:R2:W3:Y:S04]  /*2db0*/  SHFL.IDX PT, R102, R101, RZ, 0x1c1f ;  /* 0x001c1fff65667589 */ /* 0x0004e800000e0000 */
[----:B------:R2:W4:Y:S02]  /*2dc0*/  SHFL.IDX PT, R14, R100, RZ, 0x1c1f ;  /* 0x001c1fff640e7589 */ /* 0x00052400000e0000 */
.L_x_9048:
[----:B------:R-:W-:Y:S04]  /*2dd0*/  BSSY B1, `(.L_x_8684) ;  /* 0x00000ed000017945 */ /* 0x000fe80003800000 */
[----:B------:R-:W-:Y:S05]  /*2de0*/  @P2 BRA `(.L_x_8685) ;  /* 0x0000000c00ac2947 */ /* 0x000fea0003800000 */
[----:B------:R-:W-:Y:S04]  /*2df0*/  BSSY B2, `(.L_x_8686) ;  /* 0x0000075000027945 */ /* 0x000fe80003800000 */
[----:B------:R-:W-:Y:S05]  /*2e00*/  @P1 BRA `(.L_x_8687) ;  /* 0x0000000400cc1947 */ /* 0x000fea0003800000 */
[----:B0-----:R0:W0:Y:S01]  /*2e10*/  LDS.128 R4, [R91+0x18400] ;  /* 0x018400005b047984 */ /* 0x0010220000000c00 */
[----:B----4-:R-:W-:Y:S01]  /*2e20*/  IADD3 R10, P2, R18, R14, RZ ;  /* 0x0000000e120a7210 */ /* 0x010fe20007f5e0ff */
[----:B------:R-:W-:Y:S04]  /*2e30*/  BSSY B3, `(.L_x_8688) ;  /* 0x000006f000037945 */ /* 0x000fe80003800000 */
[----:B---3--:R-:W-:Y:S01]  /*2e40*/  IMAD.X R11, R102, 0x1, R19, P2 ;  /* 0x00000001660b7824 */ /* 0x008fe200010e0613 */
        /* <DEDUP_REMOVED lines=10> */
[----:B------:R-:W-:Y:S01]  /*2ef0*/  SHF.R.U32.HI R118, RZ, 0x10, R47 ;  /* 0x00000010ff767819 */ /* 0x000fe2000001162f */
[----:B------:R-:W-:Y:S01]  /*2f00*/  IMAD.SHL.U32 R15, R15, 0x100, RZ ;  /* 0x000001000f0f7824 */ /* 0x000fe200078e00ff */
[----:B------:R-:W-:Y:S01]  /*2f10*/  PRMT R46, R117, 0x654, R12 ;  /* 0x00000654752e7816 */ /* 0x000fe2000000000c */
[----:B0-----:R-:W-:Y:S01]  /*2f20*/  IMAD.MOV.U32 R12, RZ, RZ, R4 ;  /* 0x000000ffff0c7224 */ /* 0x001fe200078e0004 */
[----:B------:R-:W-:Y:S02]  /*2f30*/  SHF.R.U32.HI R47, RZ, 0x10, R99 ;  /* 0x00000010ff2f7819 */ /* 0x000fe40000011663 */
        /* <DEDUP_REMOVED lines=94> */
.L_x_8689:
[----:B------:R-:W-:Y:S05]  /*3520*/  BSYNC B3 ;  /* 0x0000000000037941 */ /* 0x000fea0003800000 */
.L_x_8688:
[----:B0-----:R0:W-:Y:S02]  /*3530*/  ST.E.128 desc[UR60][R10.64], R4 ;  /* 0x000000040a007985 */ /* 0x0011e4000c101d3c */
.L_x_8687:
[----:B------:R-:W-:Y:S05]  /*3540*/  BSYNC B2 ;  /* 0x0000000000027941 */ /* 0x000fea0003800000 */
.L_x_8686:
[----:B------:R-:W-:-:S13]  /*3550*/  ISETP.NE.AND P2, PT, R88, RZ, PT ;  /* 0x000000ff5800720c */ /* 0x000fda0003f45270 */
[----:B------:R-:W-:Y:S05]  /*3560*/  @P2 BRA `(.L_x_8685) ;  /* 0x0000000400cc2947 */ /* 0x000fea0003800000 */
[----:B0-----:R0:W0:Y:S01]  /*3570*/  LDS.128 R4, [R90+0x18400] ;  /* 0x018400005a047984 */ /* 0x0010220000000c00 */
[----:B----4-:R-:W-:Y:S01]  /*3580*/  IADD3 R10, P2, R23, R14, RZ ;  /* 0x0000000e170a7210 */ /* 0x010fe20007f5e0ff */
[----:B------:R-:W-:Y:S04]  /*3590*/  BSSY B2, `(.L_x_8690) ;  /* 0x000006f000027945 */ /* 0x000fe80003800000 */
[----:B---3--:R-:W-:Y:S01]  /*35a0*/  IMAD.X R11, R102, 0x1, R197, P2 ;  /* 0x00000001660b7824 */ /* 0x008fe200010e06c5 */
[----:B------:R-:W-:-:S13]  /*35b0*/  ISETP.GE.AND P2, PT, R199, R103, PT ;  /* 0x00000067c700720c */ /* 0x000fda0003f46270 */
[----:B------:R-:W-:Y:S05]  /*35c0*/  @P2 BRA `(.L_x_8691) ;  /* 0x0000000400ac2947 */ /* 0x000fea0003800000 */
[----:B------:R-:W-:Y:S01]  /*35d0*/  SHF.R.U32.HI R42, RZ, 0x8, R45 ;  /* 0x00000008ff2a7819 */ /* 0x000fe2000001162d */
[----:B0-----:R-:W-:Y:S01]  /*35e0*/  IMAD.MOV.U32 R14, RZ, RZ, R7 ;  /* 0x000000ffff0e7224 */ /* 0x001fe200078e0007 */
[----:B------:R-:W-:Y:S02]  /*35f0*/  SHF.R.U32.HI R15, RZ, 0x8, R43 ;  /* 0x00000008ff0f7819 */ /* 0x000fe4000001162b */
[----:B------:R-:W-:Y:S01]  /*3600*/  SHF.R.U32.HI R46, RZ, 0x18, R45 ;  /* 0x00000018ff2e7819 */ /* 0x000fe2000001162d */
[----:B------:R-:W-:Y:S01]  /*3610*/  IMAD.SHL.U32 R42, R42, 0x100, RZ ;  /* 0x000001002a2a7824 */ /* 0x000fe200078e00ff */
[----:B------:R-:W-:Y:S01]  /*3620*/  LOP3.LUT R13, R45, 0xff, RZ, 0xc0, !PT ;  /* 0x000000ff2d0d7812 */ /* 0x000fe200078ec0ff */
[----:B------:R-:W-:Y:S01]  /*3630*/  IMAD.SHL.U32 R7, R15, 0x100, RZ ;  /* 0x000001000f077824 */ /* 0x000fe200078e00ff */
[----:B------:R-:W-:Y:S02]  /*3640*/  SHF.R.U32.HI R47, RZ, 0x18, R43 ;  /* 0x00000018ff2f7819 */ /* 0x000fe4000001162b */
[----:B------:R-:W-:-:S02]  /*3650*/  LOP3.LUT R12, R43, 0xff, RZ, 0xc0, !PT ;  /* 0x000000ff2b0c7812 */ /* 0x000fc400078ec0ff */
[----:B------:R-:W-:Y:S02]  /*3660*/  SHF.R.U32.HI R44, RZ, 0x10, R45 ;  /* 0x00000010ff2c7819 */ /* 0x000fe4000001162d */
[----:B------:R-:W-:Y:S02]  /*3670*/  SHF.R.U32.HI R43, RZ, 0x10, R43 ;  /* 0x00000010ff2b7819 */ /* 0x000fe4000001162b */
[----:B------:R-:W-:Y:S01]  /*3680*/  PRMT R13, R46, 0x654, R13 ;  /* 0x000006542e0d7816 */ /* 0x000fe2000000000d */
        /* <DEDUP_REMOVED lines=95> */
.L_x_8691:
[----:B------:R-:W-:Y:S05]  /*3c80*/  BSYNC B2 ;  /* 0x0000000000027941 */ /* 0x000fea0003800000 */
.L_x_8690:
[----:B0-----:R0:W-:Y:S02]  /*3c90*/  ST.E.128 desc[UR60][R10.64], R4 ;  /* 0x000000040a007985 */ /* 0x0011e4000c101d3c */
.L_x_8685:
[----:B------:R-:W-:Y:S05]  /*3ca0*/  BSYNC B1 ;  /* 0x0000000000017941 */ /* 0x000fea0003800000 */
.L_x_8684:
[----:B------:R-:W-:-:S03]  /*3cb0*/  UMOV UR4, 0xffffffff ;  /* 0xffffffff00047882 */ /* 0x000fc60000000000 */
[----:B------:R-:W-:Y:S05]  /*3cc0*/  BRA.DIV UR4, `(.L_x_8692) ;  /* 0x00000282040c7947 */ /* 0x000fea000b800000 */
[----:B------:R0:W0:Y:S04]  /*3cd0*/  SHFL.IDX PT, R42, R101, 0x1, 0x1c1f ;  /* 0x003c1f00652a7f89 */ /* 0x00002800000e0000 */
[----:B----4-:R4:W0:Y:S02]  /*3ce0*/  SHFL.IDX PT, R14, R100, 0x1, 0x1c1f ;  /* 0x003c1f00640e7f89 */ /* 0x01082400000e0000 */
.L_x_9052:
[----:B------:R-:W-:Y:S04]  /*3cf0*/  BSSY B1, `(.L_x_8693) ;  /* 0x00000f0000017945 */ /* 0x000fe80003800000 */
[----:B------:R-:W-:Y:S05]  /*3d00*/  @P3 BRA `(.L_x_8694) ;  /* 0x0000000c00b83947 */ /* 0x000fea0003800000 */
[----:B------:R-:W-:Y:S04]  /*3d10*/  BSSY B2, `(.L_x_8695) ;  /* 0x0000076000027945 */ /* 0x000fe80003800000 */
[----:B------:R-:W-:Y:S05]  /*3d20*/  @P1 BRA `(.L_x_8696) ;  /* 0x0000000400d01947 */ /* 0x000fea0003800000 */
[----:B0-----:R0:W0:Y:S01]  /*3d30*/  LDS.128 R4, [R91+0x1a400] ;  /* 0x01a400005b047984 */ /* 0x0010220000000c00 */
[----:B------:R-:W-:Y:S01]  /*3d40*/  IADD3 R10, P2, R18, R14, RZ ;  /* 0x0000000e120a7210 */ /* 0x000fe20007f5e0ff */
[----:B------:R-:W-:Y:S04]  /*3d50*/  BSSY B3, `(.L_x_8697) ;  /* 0x0000070000037945 */ /* 0x000fe80003800000 */
[----:B------:R-:W-:Y:S01]  /*3d60*/  IMAD.X R11, R42, 0x1, R19, P2 ;  /* 0x000000012a0b7824 */ /* 0x000fe200010e0613 */
        /* <DEDUP_REMOVED lines=44> */
[----:B---3--:R-:W-:Y:S01]  /*4030*/  FFMA.FTZ R102, R12, R38, R43 ;  /* 0x000000260c667223 */ /* 0x008fe2000001002b */
[----:B------:R-:W-:Y:S01]  /*4040*/  F2FP.F16.E4M3.UNPACK_B R4, R4 ;  /* 0x00000004ff04723e */ /* 0x000fe200020006ff */
[----:B------:R-:W-:-:S02]  /*4050*/  HADD2.F32 R38, -RZ, R113.H1_H1 ;  /* 0x30000071ff267230 */ /* 0x000fc40000004100 */
[--C-:B------:R-:W-:Y:S02]  /*4060*/  HADD2.F32 R6, -RZ, R5.reuse.H0_H0 ;  /* 0x20000005ff067230 */ /* 0x100fe40000004100 */
        /* <DEDUP_REMOVED lines=21> */
[----:B------:R-:W-:Y:S01]  /*41c0*/  F2FP.F16.E4M3.UNPACK_B R4, R13.H1 ;  /* 0x0000000dff04723e */ /* 0x000fe200030006ff */
[----:B------:R-:W-:Y:S01]  /*41d0*/  HADD2.F32 R7, -RZ, R5.H1_H1 ;  /* 0x30000005ff077230 */ /* 0x000fe20000004100 */
[----:B------:R-:W-:Y:S01]  /*41e0*/  F2FP.F16.E4M3.UNPACK_B R44, R44 ;  /* 0x0000002cff2c723e */ /* 0x000fe200020006ff */
[----:B------:R-:W-:Y:S01]  /*41f0*/  HADD2.F32 R43, -RZ, R39.H1_H1 ;  /* 0x30000027ff2b7230 */ /* 0x000fe20000004100 */
[----:B------:R-:W-:Y:S01]  /*4200*/  F2FP.SATFINITE.E4M3.F32.PACK_AB_MERGE_C R113, R102, R41, RZ ;  /* 0x000000296671723e */ /* 0x000fe200048070ff */
        /* <DEDUP_REMOVED lines=25> */
[----:B------:R-:W-:Y:S01]  /*43a0*/  F2FP.SATFINITE.E4M3.F32.PACK_AB_MERGE_C R99, R102, R99, RZ ;  /* 0x000000636663723e */ /* 0x000fe200048070ff */
        /* <DEDUP_REMOVED lines=10> */
.L_x_8698:
[----:B------:R-:W-:Y:S05]  /*4450*/  BSYNC B3 ;  /* 0x0000000000037941 */ /* 0x000fea0003800000 */
.L_x_8697:
[----:B0-----:R0:W-:Y:S02]  /*4460*/  ST.E.128 desc[UR60][R10.64], R4 ;  /* 0x000000040a007985 */ /* 0x0011e4000c101d3c */
.L_x_8696:
[----:B------:R-:W-:Y:S05]  /*4470*/  BSYNC B2 ;  /* 0x0000000000027941 */ /* 0x000fea0003800000 */
.L_x_8695:
[----:B------:R-:W-:-:S13]  /*4480*/  ISETP.NE.AND P2, PT, R88, RZ, PT ;  /* 0x000000ff5800720c */ /* 0x000fda0003f45270 */
[----:B------:R-:W-:Y:S05]  /*4490*/  @P2 BRA `(.L_x_8694) ;  /* 0x0000000400d42947 */ /* 0x000fea0003800000 */
[----:B0-----:R0:W0:Y:S01]  /*44a0*/  LDS.128 R4, [R90+0x1a400] ;  /* 0x01a400005a047984 */ /* 0x0010220000000c00 */
[----:B------:R-:W-:Y:S01]  /*44b0*/  IADD3 R10, P2, R23, R14, RZ ;  /* 0x0000000e170a7210 */ /* 0x000fe20007f5e0ff */
[----:B------:R-:W-:Y:S04]  /*44c0*/  BSSY B2, `(.L_x_8699) ;  /* 0x0000071000027945 */ /* 0x000fe80003800000 */
[----:B------:R-:W-:Y:S01]  /*44d0*/  IMAD.X R11, R42, 0x1, R197, P2 ;  /* 0x000000012a0b7824 */ /* 0x000fe200010e06c5 */
        /* <DEDUP_REMOVED lines=111> */
.L_x_8700:
[----:B------:R-:W-:Y:S05]  /*4bd0*/  BSYNC B2 ;  /* 0x0000000000027941 */ /* 0x000fea0003800000 */
.L_x_8699:
[----:B0-----:R0:W-:Y:S02]  /*4be0*/  ST.E.128 desc[UR60][R10.64], R4 ;  /* 0x000000040a007985 */ /* 0x0011e4000c101d3c */
.L_x_8694:
[----:B------:R-:W-:Y:S05]  /*4bf0*/  BSYNC B1 ;  /* 0x0000000000017941 */ /* 0x000fea0003800000 */
.L_x_8693:
[----:B------:R-:W-:-:S03]  /*4c00*/  UMOV UR4, 0xffffffff ;  /* 0xffffffff00047882 */ /* 0x000fc60000000000 */
[----:B------:R-:W-:Y:S05]  /*4c10*/  BRA.DIV UR4, `(.L_x_8701) ;  /* 0x0000027204807947 */ /* 0x000fea000b800000 */
[----:B0-2---:R-:W0:Y:S04]  /*4c20*/  SHFL.IDX PT, R101, R101, 0x2, 0x1c1f ;  /* 0x005c1f0065657f89 */ /* 0x005e2800000e0000 */
[----:B------:R2:W0:Y:S02]  /*4c30*/  SHFL.IDX PT, R14, R100, 0x2, 0x1c1f ;  /* 0x005c1f00640e7f89 */ /* 0x00042400000e0000 */
.L_x_9056:
[----:B------:R-:W-:Y:S05]  /*4c40*/  @P4 BRA `(.L_x_8702) ;  /* 0x0000004400f84947 */ /* 0x000fea0003800000 */
[----:B------:R-:W-:Y:S04]  /*4c50*/  BSSY B1, `(.L_x_8703) ;  /* 0x0000076000017945 */ /* 0x000fe80003800000 */
[----:B------:R-:W-:Y:S05]  /*4c60*/  @P1 BRA `(.L_x_8704) ;  /* 0x0000000400d01947 */ /* 0x000fea0003800000 */
[----:B------:R1:W1:Y:S01]  /*4c70*/  LDS.128 R4, [R91+0x1c400] ;  /* 0x01c400005b047984 */ /* 0x0002620000000c00 */
[----:B0-----:R-:W-:Y:S01]  /*4c80*/  IADD3 R10, P2, R18, R14, RZ ;  /* 0x0000000e120a7210 */ /* 0x001fe20007f5e0ff */
[----:B------:R-:W-:Y:S04]  /*4c90*/  BSSY B2, `(.L_x_8705) ;  /* 0x0000070000027945 */ /* 0x000fe80003800000 */
[----:B------:R-:W-:Y:S01]  /*4ca0*/  IMAD.X R11, R101, 0x1, R19, P2 ;  /* 0x00000001650b7824 */ /* 0x000fe200010e0613 */
        /* <DEDUP_REMOVED lines=110> */
.L_x_8706:
[----:B------:R-:W-:Y:S05]  /*5390*/  BSYNC B2 ;  /* 0x0000000000027941 */ /* 0x000fea0003800000 */
.L_x_8705:
[----:B-1----:R0:W-:Y:S02]  /*53a0*/  ST.E.128 desc[UR60][R10.64], R4 ;  /* 0x000000040a007985 */ /* 0x0021e4000c101d3c */
.L_x_8704:
[----:B------:R-:W-:Y:S05]  /*53b0*/  BSYNC B1 ;  /* 0x0000000000017941 */ /* 0x000fea0003800000 */
.L_x_8703:
        /* <DEDUP_REMOVED lines=115> */
.L_x_8708:
[----:B------:R-:W-:Y:S05]  /*5af0*/  BSYNC B1 ;  /* 0x0000000000017941 */ /* 0x000fea0003800000 */
.L_x_8707:
[----:B0-----:R0:W-:Y:S01]  /*5b00*/  ST.E.128 desc[UR60][R14.64], R4 ;  /* 0x000000040e007985 */ /* 0x0011e2000c101d3c */
[----:B------:R-:W-:Y:S05]  /*5b10*/  BRA `(.L_x_8702) ;  /* 0x0000003800447947 */ /* 0x000fea0003800000 */
.L_x_8673:
[----:B------:R-:W-:Y:S01]  /*5b20*/  VIADD R8, R198, 0x40 ;  /* 0x00000040c6087836 */ /* 0x000fe20000000000 */
[----:B------:R-:W-:Y:S02]  /*5b30*/  CS2R R30, SRZ ;  /* 0x00000000001e7805 */ /* 0x000fe4000001ff00 */
[----:B------:R-:W-:Y:S02]  /*5b40*/  CS2R R28, SRZ ;  /* 0x00000000001c7805 */ /* 0x000fe4000001ff00 */
[----:B------:R-:W-:Y:S01]  /*5b50*/  ISETP.GE.AND P3, PT, R8, R96, PT ;  /* 0x000000600800720c */ /* 0x000fe20003f66270 */
[----:B------:R-:W-:-:S03]  /*5b60*/  VIADD R8, R198, 0x80 ;  /* 0x00000080c6087836 */ /* 0x000fc60000000000 */
        /* <DEDUP_REMOVED lines=23> */
[----:B0-----:R-:W-:-:S05]  /*5ce0*/  @!P3 IADD3 R12, P5, R11, R12, RZ ;  /* 0x0000000c0b0cb210 */ /* 0x001fca0007fbe0ff */
[----:B------:R-:W-:Y:S02]  /*5cf0*/  @!P3 IMAD.X R13, R14, 0x1, R13, P5 ;  /* 0x000000010e0db824 */ /* 0x000fe400028e060d */
        /* <DEDUP_REMOVED lines=25> */
[----:B------:R-:W-:Y:S02]  /*5e90*/  IMAD.MOV.U32 R119, RZ, RZ, R28 ;  /* 0x000000ffff777224 */ /* 0x000fe400078e001c */
[----:B---3--:R-:W-:Y:S02]  /*5ea0*/  IMAD.MOV.U32 R113, RZ, RZ, R38 ;  /* 0x000000ffff717224 */ /* 0x008fe400078e0026 */
[----:B------:R-:W-:-:S02]  /*5eb0*/  IMAD.MOV.U32 R114, RZ, RZ, R36 ;  /* 0x000000ffff727224 */ /* 0x000fc400078e0024 */
[----:B----4-:R-:W-:Y:S02]  /*5ec0*/  IMAD.MOV.U32 R109, RZ, RZ, R42 ;  /* 0x000000ffff6d7224 */ /* 0x010fe400078e002a */
[----:B------:R-:W-:Y:S02]  /*5ed0*/  IMAD.MOV.U32 R108, RZ, RZ, R40 ;  /* 0x000000ffff6c7224 */ /* 0x000fe400078e0028 */
[----:B-----5:R-:W-:Y:S02]  /*5ee0*/  IMAD.MOV.U32 R107, RZ, RZ, R46 ;  /* 0x000000ffff6b7224 */ /* 0x020fe400078e002e */
[----:B------:R-:W-:Y:S02]  /*5ef0*/  IMAD.MOV.U32 R106, RZ, RZ, R44 ;  /* 0x000000ffff6a7224 */ /* 0x000fe400078e002c */
[----:B------:R-:W-:Y:S02]  /*5f00*/  IMAD.MOV.U32 R115, RZ, RZ, R6 ;  /* 0x000000ffff737224 */ /* 0x000fe400078e0006 */
[----:B------:R-:W-:-:S02]  /*5f10*/  IMAD.MOV.U32 R118, RZ, RZ, R4 ;  /* 0x000000ffff767224 */ /* 0x000fc400078e0004 */
[----:B------:R-:W-:Y:S02]  /*5f20*/  IMAD.MOV.U32 R110, RZ, RZ, R34 ;  /* 0x000000ffff6e7224 */ /* 0x000fe400078e0022 */
[----:B------:R-:W-:Y:S01]  /*5f30*/  IMAD.MOV.U32 R112, RZ, RZ, R32 ;  /* 0x000000ffff707224 */ /* 0x000fe200078e0020 */
[----:B------:R-:W-:Y:S06]  /*5f40*/  @!P5 BRA `(.L_x_8709) ;  /* 0x000000000004d947 */ /* 0x000fec0003800000 */
[----:B------:R-:W-:Y:S01]  /*5f50*/  BPT.TRAP 0x1 ;  /* 0x000000040000795c */ /* 0x000fe20000300000 */
.L_x_8709:
[----:B------:R-:W-:Y:S01]  /*5f60*/  IMAD R87, R195, 0x8, R17 ;  /* 0x00000008c3577824 */ /* 0x000fe200078e0211 */
[----:B------:R-:W-:Y:S01]  /*5f70*/  SHF.L.U32 R97, R201, 0x1f, RZ ;  /* 0x0000001fc9617819 */ /* 0x000fe200000006ff */
[----:B------:R-:W0:Y:S01]  /*5f80*/  LDC R105, c[0x0][0x2f4] ;  /* 0x0000bd00ff697b82 */ /* 0x000e220000000800 */
[----:B------:R-:W-:Y:S02]  /*5f90*/  BSSY B1, `(.L_x_8710) ;  /* 0x0000003000017945 */ /* 0x000fe40003800000 */
[----:B------:R-:W1:Y:S02]  /*5fa0*/  SYNCS.PHASECHK.TRANS64.TRYWAIT P3, [R87+URZ+0x22890], R97 ;  /* 0x02289061570075a7 */ /* 0x000e64000806017f */
[----:B-1----:R-:W-:Y:S05]  /*5fb0*/  @!P3 BRA `(.L_x_8711) ;  /* 0x0000025c00e0b947 */ /* 0x002fea0003800000 */
.L_x_9057:
[----:B------:R-:W-:Y:S05]  /*5fc0*/  BSYNC B1 ;  /* 0x0000000000017941 */ /* 0x000fea0003800000 */
.L_x_8710:
[----:B------:R-:W-:Y:S01]  /*5fd0*/  UMOV UR4, 0xffffffff ;  /* 0xffffffff00047882 */ /* 0x000fe20000000000 */
[----:B0-----:R-:W-:Y:S02]  /*5fe0*/  IMAD.IADD R111, R105, 0x1, -R70 ;  /* 0x00000001696f7824 */ /* 0x001fe400078e0a46 */
[----:B------:R-:W-:Y:S05]  /*5ff0*/  BRA.DIV UR4, `(.L_x_8712) ;  /* 0x0000025e04e47947 */ /* 0x000fea000b800000 */
[----:B------:R0:W2:Y:S04]  /*6000*/  SHFL.IDX PT, R102, R101, RZ, 0x1c1f ;  /* 0x001c1fff65667589 */ /* 0x0000a800000e0000 */
[----:B------:R0:W3:Y:S02]  /*6010*/  SHFL.IDX PT, R103, R100, RZ, 0x1c1f ;  /* 0x001c1fff64677589 */ /* 0x0000e400000e0000 */
.L_x_9061:
        /* <DEDUP_REMOVED lines=13> */
[----:B------:R-:W-:-:S04]  /*60f0*/  IMAD R8, R195, 0x5000, R58 ;  /* 0x00005000c3087824 */ /* 0x000fc800078e023a */
[----:B------:R-:W-:Y:S02]  /*6100*/  IMAD.IADD R10, R212, 0x1, R9 ;  /* 0x00000001d40a7824 */ /* 0x000fe400078e0209 */
[----:B------:R-:W-:Y:S02]  /*6110*/  IMAD.IADD R8, R17, 0x1, R8 ;  /* 0x0000000111087824 */ /* 0x000fe400078e0208 */
        /* <DEDUP_REMOVED lines=11> */
[----:B------:R-:W-:-:S02]  /*61d0*/  SHF.R.U32.HI R122, RZ, 0x18, R29 ;  /* 0x00000018ff7a7819 */ /* 0x000fc4000001161d */
[----:B------:R-:W-:Y:S02]  /*61e0*/  LOP3.LUT R7, R29, 0xff, RZ, 0xc0, !PT ;  /* 0x000000ff1d077812 */ /* 0x000fe400078ec0ff */
[--C-:B------:R-:W-:Y:S02]  /*61f0*/  SHF.R.U32.HI R120, RZ, 0x8, R29.reuse ;  /* 0x00000008ff787819 */ /* 0x100fe4000001161d */
[----:B------:R-:W-:Y:S02]  /*6200*/  SHF.R.U32.HI R124, RZ, 0x10, R29 ;  /* 0x00000010ff7c7819 */ /* 0x000fe4000001161d */
[----:B------:R-:W-:Y:S02]  /*6210*/  SHF.R.U32.HI R30, RZ, 0x18, R31 ;  /* 0x00000018ff1e7819 */ /* 0x000fe4000001161f */
[----:B------:R-:W-:Y:S01]  /*6220*/  LOP3.LUT R29, R31, 0xff, RZ, 0xc0, !PT ;  /* 0x000000ff1f1d7812 */ /* 0x000fe200078ec0ff */
[----:B------:R-:W-:Y:S01]  /*6230*/  IMAD.U32 R124, R124, 0x10000, RZ ;  /* 0x000100007c7c7824 */ /* 0x000fe200078e00ff */
[----:B------:R-:W-:-:S02]  /*6240*/  SHF.R.U32.HI R131, RZ, 0x18, R5 ;  /* 0x00000018ff837819 */ /* 0x000fc40000011605 */
[----:B------:R-:W-:Y:S02]  /*6250*/  LOP3.LUT R4, R5, 0xff, RZ, 0xc0, !PT ;  /* 0x000000ff05047812 */ /* 0x000fe400078ec0ff */
[--C-:B------:R-:W-:Y:S02]  /*6260*/  SHF.R.U32.HI R121, RZ, 0x8, R31.reuse ;  /* 0x00000008ff797819 */ /* 0x100fe4000001161f */
[----:B------:R-:W-:Y:S01]  /*6270*/  SHF.R.U32.HI R126, RZ, 0x10, R31 ;  /* 0x00000010ff7e7819 */ /* 0x000fe2000001161f */
[----:B---3--:R-:W-:Y:S01]  /*6280*/  IMAD.MOV.U32 R31, RZ, RZ, R12 ;  /* 0x000000ffff1f7224 */ /* 0x008fe200078e000c */
[----:B------:R-:W-:Y:S01]  /*6290*/  SHF.R.U32.HI R128, RZ, 0x10, R5 ;  /* 0x00000010ff807819 */ /* 0x000fe20000011605 */
[----:B------:R-:W-:Y:S01]  /*62a0*/  IMAD.SHL.U32 R5, R129, 0x100, RZ ;  /* 0x0000010081057824 */ /* 0x000fe200078e00ff */
[----:B------:R-:W-:Y:S01]  /*62b0*/  PRMT R12, R30, 0x654, R29 ;  /* 0x000006541e0c7816 */ /* 0x000fe2000000001d */
[----:B------:R-:W-:Y:S01]  /*62c0*/  IMAD.SHL.U32 R29, R120, 0x100, RZ ;  /* 0x00000100781d7824 */ /* 0x000fe200078e00ff */
[----:B------:R-:W-:Y:S01]  /*62d0*/  PRMT R4, R131, 0x654, R4 ;  /* 0x0000065483047816 */ /* 0x000fe20000000004 */
[----:B------:R-:W-:Y:S01]  /*62e0*/  IMAD.SHL.U32 R121, R121, 0x100, RZ ;  /* 0x0000010079797824 */ /* 0x000fe200078e00ff */
[----:B------:R-:W-:Y:S01]  /*62f0*/  PRMT R8, R122, 0x654, R7 ;  /* 0x000006547a087816 */ /* 0x000fe20000000007 */
[----:B------:R-:W-:Y:S01]  /*6300*/  IMAD.SHL.U32 R7, R123, 0x100, RZ ;  /* 0x000001007b077824 */ /* 0x000fe200078e00ff */
[----:B------:R-:W-:Y:S01]  /*6310*/  LOP3.LUT R4, R4, 0xff00, R5, 0xf8, !PT ;  /* 0x0000ff0004047812 */ /* 0x000fe200078ef805 */
[----:B------:R-:W-:Y:S01]  /*6320*/  IMAD.U32 R5, R128, 0x10000, RZ ;  /* 0x0001000080057824 */ /* 0x000fe200078e00ff */
[----:B------:R-:W-:Y:S01]  /*6330*/  PRMT R6, R125, 0x654, R6 ;  /* 0x000006547d067816 */ /* 0x000fe20000000006 */
[----:B------:R-:W-:Y:S01]  /*6340*/  IMAD.U32 R126, R126, 0x10000, RZ ;  /* 0x000100007e7e7824 */ /* 0x000fe200078e00ff */
[----:B------:R-:W-:-:S02]  /*6350*/  LOP3.LUT R123, R8, 0xff00, R29, 0xf8, !PT ;  /* 0x0000ff00087b7812 */ /* 0x000fc400078ef81d */
[----:B------:R-:W-:Y:S02]  /*6360*/  F2FP.F16.E4M3.UNPACK_B R122, R119.H1 ;  /* 0x00000077ff7a723e */ /* 0x000fe400030006ff */
[----:B------:R-:W-:Y:S02]  /*6370*/  F2FP.F16.E4M3.UNPACK_B R120, R31.H1 ;  /* 0x0000001fff78723e */ /* 0x000fe400030006ff */
[----:B------:R-:W-:Y:S02]  /*6380*/  F2FP.F16.E4M3.UNPACK_B R29, R28.H1 ;  /* 0x0000001cff1d723e */ /* 0x000fe400030006ff */
[----:B------:R-:W-:Y:S02]  /*6390*/  LOP3.LUT R7, R6, 0xff00, R7, 0xf8, !PT ;  /* 0x0000ff0006077812 */ /* 0x000fe400078ef807 */
[----:B------:R-:W-:Y:S01]  /*63a0*/  LOP3.LUT R125, R12, 0xff00, R121, 0xf8, !PT ;  /* 0x0000ff000c7d7812 */ /* 0x000fe200078ef879 */
        /* <DEDUP_REMOVED lines=20> */
[----:B------:R-:W-:Y:S01]  /*64f0*/  LOP3.LUT R7, R123, 0xff0000, R124, 0xf8, !PT ;  /* 0x00ff00007b077812 */ /* 0x000fe200078ef87c */
        /* <DEDUP_REMOVED lines=45> */
[--C-:B------:R-:W-:Y:S01]  /*67d0*/  HADD2.F32 R31, -RZ, R117.reuse.H0_H0 ;  /* 0x20000075ff1f7230 */ /* 0x100fe20000004100 */
        /* <DEDUP_REMOVED lines=8> */
[C---:B------:R-:W-:Y:S01]  /*6860*/  FMUL.FTZ R119, R29.reuse, R31 ;  /* 0x0000001f1d777220 */ /* 0x040fe20000410000 */
[--C-:B------:R-:W-:Y:S01]  /*6870*/  HADD2.F32 R30, -RZ, R115.reuse.H0_H0 ;  /* 0x20000073ff1e7230 */ /* 0x100fe20000004100 */
        /* <DEDUP_REMOVED lines=13> */
[----:B------:R-:W-:Y:S01]  /*6950*/  F2FP.SATFINITE.E4M3.F32.PACK_AB_MERGE_C R10, R131, R126, RZ ;  /* 0x0000007e830a723e */ /* 0x000fe200048070ff */
[----:B------:R-:W-:Y:S01]  /*6960*/  HADD2.F32 R120, -RZ, R119.H0_H0 ;  /* 0x20000077ff787230 */ /* 0x000fe20000004100 */
[----:B------:R-:W-:Y:S01]  /*6970*/  F2FP.F16.E4M3.UNPACK_B R117, R6 ;  /* 0x00000006ff75723e */ /* 0x000fe200020006ff */
[----:B------:R-:W-:Y:S01]  /*6980*/  HADD2.F32 R28, -RZ, R29.H0_H0 ;  /* 0x2000001dff1c7230 */ /* 0x000fe20000004100 */
[----:B------:R-:W-:Y:S01]  /*6990*/  F2FP.SATFINITE.E4M3.F32.PACK_AB_MERGE_C R10, R121, R14, R10 ;  /* 0x0000000e790a723e */ /* 0x000fe2000480700a */
[----:B------:R-:W-:Y:S01]  /*69a0*/  HADD2.F32 R119, -RZ, R119.H1_H1 ;  /* 0x30000077ff777230 */ /* 0x000fe20000004100 */
        /* <DEDUP_REMOVED lines=9> */
[-C--:B------:R-:W-:Y:S01]  /*6a40*/  FMUL.FTZ R31, R115, R119.reuse ;  /* 0x00000077731f7220 */ /* 0x080fe20000410000 */
[----:B------:R-:W-:Y:S01]  /*6a50*/  FMUL.FTZ R118, R30, R119 ;  /* 0x000000771e767220 */ /* 0x000fe20000410000 */
[----:B------:R-:W-:-:S02]  /*6a60*/  F2FP.F16.E4M3.UNPACK_B R13, R13.H1 ;  /* 0x0000000dff0d723e */ /* 0x000fc400030006ff */
[----:B------:R-:W-:Y:S01]  /*6a70*/  FFMA.FTZ R123, R30, R117, -R31 ;  /* 0x000000751e7b7223 */ /* 0x000fe2000001081f */
[----:B------:R-:W-:Y:S01]  /*6a80*/  F2FP.F16.E4M3.UNPACK_B R31, R7.H1 ;  /* 0x00000007ff1f723e */ /* 0x000fe200030006ff */
[----:B------:R-:W-:Y:S01]  /*6a90*/  FFMA.FTZ R122, R115, R117, R118 ;  /* 0x00000075737a7223 */ /* 0x000fe20000010076 */
[----:B------:R-:W-:Y:S01]  /*6aa0*/  F2FP.F16.E4M3.UNPACK_B R9, R9.H1 ;  /* 0x00000009ff09723e */ /* 0x000fe200030006ff */
[----:B------:R-:W-:Y:S01]  /*6ab0*/  HADD2.F32 R30, -RZ, R13.H0_H0 ;  /* 0x2000000dff1e7230 */ /* 0x000fe20000004100 */
[----:B------:R-:W-:Y:S01]  /*6ac0*/  F2FP.F16.E4M3.UNPACK_B R6, R6.H1 ;  /* 0x00000006ff06723e */ /* 0x000fe200030006ff */
[----:B------:R-:W-:Y:S01]  /*6ad0*/  HADD2.F32 R115, -RZ, R31.H0_H0 ;  /* 0x2000001fff737230 */ /* 0x000fe20000004100 */
[----:B------:R-:W-:Y:S01]  /*6ae0*/  F2FP.SATFINITE.E4M3.F32.PACK_AB_MERGE_C R12, R125, R124, R12 ;  /* 0x0000007c7d0c723e */ /* 0x000fe2000480700c */
[----:B------:R-:W-:Y:S01]  /*6af0*/  HADD2.F32 R7, -RZ, R9.H0_H0 ;  /* 0x20000009ff077230 */ /* 0x000fe20000004100 */
[----:B------:R-:W-:Y:S01]  /*6b00*/  F2FP.F16.E4M3.UNPACK_B R117, R5 ;  /* 0x00000005ff75723e */ /* 0x000fe200020006ff */
[----:B------:R-:W-:-:S02]  /*6b10*/  HADD2.F32 R13, -RZ, R13.H1_H1 ;  /* 0x3000000dff0d7230 */ /* 0x000fc40000004100 */
[CC--:B------:R-:W-:Y:S01]  /*6b20*/  FMUL.FTZ R124, R30.reuse, R115.reuse ;  /* 0x000000731e7c7220 */ /* 0x0c0fe20000410000 */
[----:B------:R-:W-:Y:S02]  /*6b30*/  HADD2.F32 R120, -RZ, R31.H1_H1 ;  /* 0x3000001fff787230 */ /* 0x000fe40000004100 */
[----:B------:R-:W-:Y:S01]  /*6b40*/  FMUL.FTZ R115, R7, R115 ;  /* 0x0000007307737220 */ /* 0x000fe20000410000 */
[--C-:B------:R-:W-:Y:S01]  /*6b50*/  HADD2.F32 R31, -RZ, R6.reuse.H0_H0 ;  /* 0x20000006ff1f7230 */ /* 0x100fe20000004100 */
[----:B------:R-:W-:Y:S01]  /*6b60*/  F2FP.F16.E4M3.UNPACK_B R119, R5.H1 ;  /* 0x00000005ff77723e */ /* 0x000fe200030006ff */
[----:B------:R-:W-:Y:S01]  /*6b70*/  HADD2.F32 R9, -RZ, R9.H1_H1 ;  /* 0x30000009ff097230 */ /* 0x000fe20000004100 */
[----:B------:R-:W-:Y:S01]  /*6b80*/  F2FP.F16.E4M3.UNPACK_B R5, R4 ;  /* 0x00000004ff05723e */ /* 0x000fe200020006ff */
[----:B------:R-:W-:Y:S02]  /*6b90*/  HADD2.F32 R118, -RZ, R6.H1_H1 ;  /* 0x30000006ff767230 */ /* 0x000fe40000004100 */
[-C--:B------:R-:W-:Y:S01]  /*6ba0*/  FMUL.FTZ R6, R13, R120.reuse ;  /* 0x000000780d067220 */ /* 0x080fe20000410000 */
[----:B------:R-:W-:Y:S01]  /*6bb0*/  FFMA.FTZ R125, R30, R31, R115 ;  /* 0x0000001f1e7d7223 */ /* 0x000fe20000010073 */
[C---:B------:R-:W-:Y:S01]  /*6bc0*/  FMUL.FTZ R120, R9.reuse, R120 ;  /* 0x0000007809787220 */ /* 0x040fe20000410000 */
[----:B------:R-:W-:Y:S01]  /*6bd0*/  F2FP.F16.E4M3.UNPACK_B R30, R15 ;  /* 0x0000000fff1e723e */ /* 0x000fe200020006ff */
[-C--:B------:R-:W-:Y:S01]  /*6be0*/  FFMA.FTZ R127, R9, R118.reuse, -R6 ;  /* 0x00000076097f7223 */ /* 0x080fe20000010806 */
[----:B------:R-:W-:Y:S01]  /*6bf0*/  F2FP.F16.E4M3.UNPACK_B R6, R11 ;  /* 0x0000000bff06723e */ /* 0x000fe200020006ff */
[----:B------:R-:W-:Y:S01]  /*6c00*/  FFMA.FTZ R126, R13, R118, R120 ;  /* 0x000000760d7e7223 */ /* 0x000fe20000010078 */
[----:B------:R-:W-:Y:S01]  /*6c10*/  FFMA.FTZ R124, R7, R31, -R124 ;  /* 0x0000001f077c7223 */ /* 0x000fe2000001087c */
        /* <DEDUP_REMOVED lines=8> */
[-C--:B------:R-:W-:Y:S01]  /*6ca0*/  FMUL.FTZ R128, R13, R120.reuse ;  /* 0x000000780d807220 */ /* 0x080fe20000410000 */
[----:B------:R-:W-:Y:S02]  /*6cb0*/  HADD2.F32 R121, -RZ, R119.H0_H0 ;  /* 0x20000077ff797230 */ /* 0x000fe40000004100 */
[C---:B------:R-:W-:Y:S01]  /*6cc0*/  FMUL.FTZ R120, R7.reuse, R120 ;  /* 0x0000007807787220 */ /* 0x040fe20000410000 */
[----:B------:R-:W-:Y:S01]  /*6cd0*/  HADD2.F32 R118, -RZ, R5.H0_H0 ;  /* 0x20000005ff767230 */ /* 0x000fe20000004100 */
[----:B------:R-:W-:Y:S01]  /*6ce0*/  F2FP.SATFINITE.E4M3.F32.PACK_AB_MERGE_C R125, R126, R125, RZ ;  /* 0x0000007d7e7d723e */ /* 0x000fe200048070ff */
[----:B------:R-:W-:Y:S02]  /*6cf0*/  HADD2.F32 R9, -RZ, R11.H0_H0 ;  /* 0x2000000bff097230 */ /* 0x000fe40000004100 */
[-C--:B------:R-:W-:Y:S01]  /*6d00*/  FMUL.FTZ R130, R4, R121.reuse ;  /* 0x0000007904827220 */ /* 0x080fe20000410000 */
[----:B------:R-:W-:Y:S02]  /*6d10*/  HADD2.F32 R115, -RZ, R31.H0_H0 ;  /* 0x2000001fff737230 */ /* 0x000fe40000004100 */
[-C--:B------:R-:W-:Y:S01]  /*6d20*/  FFMA.FTZ R128, R7, R118.reuse, -R128 ;  /* 0x0000007607807223 */ /* 0x080fe20000010880 */
[----:B------:R-:W-:Y:S01]  /*6d30*/  FFMA.FTZ R120, R13, R118, R120 ;  /* 0x000000760d787223 */ /* 0x000fe20000010078 */
[----:B------:R-:W-:Y:S01]  /*6d40*/  FMUL.FTZ R121, R9, R121 ;  /* 0x0000007909797220 */ /* 0x000fe20000410000 */
[----:B------:R-:W-:-:S02]  /*6d50*/  HADD2.F32 R15, -RZ, R15.H1_H1 ;  /* 0x3000000fff0f7230 */ /* 0x000fc40000004100 */
[-C--:B------:R-:W-:Y:S01]  /*6d60*/  FFMA.FTZ R130, R9, R115.reuse, -R130 ;  /* 0x0000007309827223 */ /* 0x080fe20000010882 */
[----:B------:R-:W-:Y:S02]  /*6d70*/  HADD2.F32 R118, -RZ, R119.H1_H1 ;  /* 0x30000077ff767230 */ /* 0x000fe40000004100 */
[----:B------:R-:W-:Y:S01]  /*6d80*/  FFMA.FTZ R121, R4, R115, R121 ;  /* 0x0000007304797223 */ /* 0x000fe20000010079 */
[----:B------:R-:W-:Y:S01]  /*6d90*/  HADD2.F32 R11, -RZ, R11.H1_H1 ;  /* 0x3000000bff0b7230 */ /* 0x000fe20000004100 */
[----:B------:R-:W-:Y:S01]  /*6da0*/  F2FP.SATFINITE.E4M3.F32.PACK_AB_MERGE_C R9, R123, R28, R124 ;  /* 0x0000001c7b09723e */ /* 0x000fe2000480707c */
[----:B------:R-:W-:Y:S02]  /*6db0*/  HADD2.F32 R30, -RZ, R30.H1_H1 ;  /* 0x3000001eff1e7230 */ /* 0x000fe40000004100 */
[-C--:B------:R-:W-:Y:S01]  /*6dc0*/  FMUL.FTZ R132, R15, R118.reuse ;  /* 0x000000760f847220 */ /* 0x080fe20000410000 */
[----:B------:R-:W-:Y:S02]  /*6dd0*/  HADD2.F32 R117, -RZ, R117.H1_H1 ;  /* 0x30000075ff757230 */ /* 0x000fe40000004100 */
[----:B------:R-:W-:Y:S01]  /*6de0*/  FMUL.FTZ R118, R11, R118 ;  /* 0x000000760b767220 */ /* 0x000fe20000410000 */
[----:B------:R-:W-:Y:S01]  /*6df0*/  HADD2.F32 R6, -RZ, R6.H1_H1 ;  /* 0x30000006ff067230 */ /* 0x000fe20000004100 */
[----:B------:R-:W-:Y:S01]  /*6e00*/  F2FP.SATFINITE.E4M3.F32.PACK_AB_MERGE_C R13, R122, R29, R125 ;  /* 0x0000001d7a0d723e */ /* 0x000fe2000480707d */
[----:B------:R-:W-:-:S02]  /*6e10*/  HADD2.F32 R4, -RZ, R31.H1_H1 ;  /* 0x3000001fff047230 */ /* 0x000fc40000004100 */
[-C--:B------:R-:W-:Y:S01]  /*6e20*/  FMUL.FTZ R7, R30, R117.reuse ;  /* 0x000000751e077220 */ /* 0x080fe20000410000 */
[----:B------:R-:W-:Y:S02]  /*6e30*/  HADD2.F32 R5, -RZ, R5.H1_H1 ;  /* 0x30000005ff057230 */ /* 0x000fe40000004100 */
[C---:B------:R-:W-:Y:S01]  /*6e40*/  FMUL.FTZ R117, R6.reuse, R117 ;  /* 0x0000007506757220 */ /* 0x040fe20000410000 */
[-C--:B------:R-:W-:Y:S01]  /*6e50*/  FFMA.FTZ R11, R11, R4.reuse, -R132 ;  /* 0x000000040b0b7223 */ /* 0x080fe20000010884 */
[----:B------:R-:W-:Y:S01]  /*6e60*/  FFMA.FTZ R118, R15, R4, R118 ;  /* 0x000000040f767223 */ /* 0x000fe20000010076 */
[-C--:B------:R-:W-:Y:S01]  /*6e70*/  FFMA.FTZ R7, R6, R5.reuse, -R7 ;  /* 0x0000000506077223 */ /* 0x080fe20000010807 */
[----:B------:R-:W-:Y:S02]  /*6e80*/  FFMA.FTZ R117, R30, R5, R117 ;  /* 0x000000051e757223 */ /* 0x000fe40000010075 */
[----:B------:R-:W-:Y:S02]  /*6e90*/  F2FP.SATFINITE.E4M3.F32.PACK_AB_MERGE_C R11, R11, R130, RZ ;  /* 0x000000820b0b723e */ /* 0x000fe400048070ff */
[----:B------:R-:W-:-:S02]  /*6ea0*/  F2FP.SATFINITE.E4M3.F32.PACK_AB_MERGE_C R118, R118, R121, RZ ;  /* 0x000000797676723e */ /* 0x000fc400048070ff */
[----:B------:R-:W-:Y:S02]  /*6eb0*/  F2FP.SATFINITE.E4M3.F32.PACK_AB_MERGE_C R11, R7, R128, R11 ;  /* 0x00000080070b723e */ /* 0x000fe4000480700b */
[----:B------:R-:W-:-:S07]  /*6ec0*/  F2FP.SATFINITE.E4M3.F32.PACK_AB_MERGE_C R15, R117, R120, R118 ;  /* 0x00000078750f723e */ /* 0x000fce0004807076 */
.L_x_8716:
[----:B------:R-:W-:Y:S05]  /*6ed0*/  BSYNC B2 ;  /* 0x0000000000027941 */ /* 0x000fea0003800000 */
.L_x_8715:
[----:B------:R-:W-:Y:S01]  /*6ee0*/  ISETP.GE.AND P3, PT, R116, R105, PT ;  /* 0x000000697400720c */ /* 0x000fe20003f66270 */
[----:B--2---:R4:W-:-:S12]  /*6ef0*/  ST.E.128 desc[UR60][R98.64], R8 ;  /* 0x0000000862007985 */ /* 0x0049d8000c101d3c */
[----:B------:R-:W-:-:S04]  /*6f00*/  @!P3 IADD3 R4, P4, R103, R116, RZ ;  /* 0x000000746704b210 */ /* 0x000fc80007f9e0ff */
[----:B------:R-:W-:-:S05]  /*6f10*/  @!P3 LEA.HI.X.SX32 R5, R116, R102, 0x1, P4 ;  /* 0x000000667405b211 */ /* 0x000fca00020f0eff */
[----:B---3--:R4:W-:Y:S04]  /*6f20*/  @!P3 ST.E.128 desc[UR60][R4.64], R12 ;  /* 0x0000000c0400b985 */ /* 0x0089e8000c101d3c */
.L_x_8714:
[----:B------:R-:W-:Y:S05]  /*6f30*/  BSYNC B1 ;  /* 0x0000000000017941 */ /* 0x000fea0003800000 */
.L_x_8713:
[----:B------:R-:W-:-:S03]  /*6f40*/  UMOV UR4, 0xffffffff ;  /* 0xffffffff00047882 */ /* 0x000fc60000000000 */
[----:B------:R-:W-:Y:S05]  /*6f50*/  BRA.DIV UR4, `(.L_x_8717) ;  /* 0x0000025204587947 */ /* 0x000fea000b800000 */
[----:B------:R0:W0:Y:S04]  /*6f60*/  SHFL.IDX PT, R28, R101, 0x1, 0x1c1f ;  /* 0x003c1f00651c7f89 */ /* 0x00002800000e0000 */
[----:B----4-:R4:W0:Y:S02]  /*6f70*/  SHFL.IDX PT, R14, R100, 0x1, 0x1c1f ;  /* 0x003c1f00640e7f89 */ /* 0x01082400000e0000 */
.L_x_9065:
[----:B------:R-:W-:Y:S01]  /*6f80*/  VIADD R4, R198, 0x40 ;  /* 0x00000040c6047836 */ /* 0x000fe20000000000 */
[----:B------:R-:W-:Y:S04]  /*6f90*/  BSSY B1, `(.L_x_8718) ;  /* 0x00000f8000017945 */ /* 0x000fe80003800000 */
[----:B------:R-:W-:-:S13]  /*6fa0*/  ISETP.GE.OR P3, PT, R4, R96, P1 ;  /* 0x000000600400720c */ /* 0x000fda0000f66670 */
[----:B------:R-:W-:Y:S05]  /*6fb0*/  @P3 BRA `(.L_x_8719) ;  /* 0x0000000c00d43947 */ /* 0x000fea0003800000 */
[----:B------:R-:W-:Y:S01]  /*6fc0*/  SEL R4, R70, R111, !P0 ;  /* 0x0000006f46047207 */ /* 0x000fe20004000000 */
[----:B------:R-:W-:Y:S01]  /*6fd0*/  BSSY B2, `(.L_x_8720) ;  /* 0x00000ee000027945 */ /* 0x000fe20003800000 */
[----:B------:R-:W-:Y:S02]  /*6fe0*/  SHF.R.U32.HI R6, RZ, 0x3, R208 ;  /* 0x00000003ff067819 */ /* 0x000fe400000116d0 */
[----:B------:R-:W-:Y:S02]  /*6ff0*/  SHF.R.S32.HI R5, RZ, 0x1f, R4 ;  /* 0x0000001fff057819 */ /* 0x000fe40000011404 */
[----:B0-----:R-:W-:Y:S02]  /*7000*/  IADD3 R12, P3, R60, R14, RZ ;  /* 0x0000000e3c0c7210 */ /* 0x001fe40007f7e0ff */
[----:B------:R-:W-:-:S03]  /*7010*/  LEA.HI R4, R5, R4, RZ, 0x5 ;  /* 0x0000000405047211 */ /* 0x000fc600078f28ff */
[----:B------:R-:W-:Y:S01]  /*7020*/  IMAD.X R13, R28, 0x1, R59, P3 ;  /* 0x000000011c0d7824 */ /* 0x000fe200018e063b */
        /* <DEDUP_REMOVED lines=20> */
[--C-:B------:R-:W-:Y:S01]  /*7170*/  SHF.R.U32.HI R117, RZ, 0x8, R35.reuse ;  /* 0x00000008ff757819 */ /* 0x100fe20000011623 */
[----:B------:R-:W-:Y:S01]  /*7180*/  IMAD.MOV.U32 R30, RZ, RZ, R10 ;  /* 0x000000ffff1e7224 */ /* 0x000fe200078e000a */
[----:B------:R-:W-:Y:S01]  /*7190*/  PRMT R33, R33, 0x654, R32 ;  /* 0x0000065421217816 */ /* 0x000fe20000000020 */
[----:B------:R-:W-:Y:S01]  /*71a0*/  IMAD.U32 R8, R120, 0x10000, RZ ;  /* 0x0001000078087824 */ /* 0x000fe200078e00ff */
[----:B------:R-:W-:-:S02]  /*71b0*/  SHF.R.U32.HI R118, RZ, 0x10, R35 ;  /* 0x00000010ff767819 */ /* 0x000fc40000011623 */
[----:B------:R-:W-:Y:S02]  /*71c0*/  LOP3.LUT R36, R35, 0xff, RZ, 0xc0, !PT ;  /* 0x000000ff23247812 */ /* 0x000fe400078ec0ff */
[----:B------:R-:W-:Y:S02]  /*71d0*/  SHF.R.U32.HI R35, RZ, 0x18, R35 ;  /* 0x00000018ff237819 */ /* 0x000fe40000011623 */
[--C-:B------:R-:W-:Y:S02]  /*71e0*/  SHF.R.U32.HI R115, RZ, 0x8, R37.reuse ;  /* 0x00000008ff737819 */ /* 0x100fe40000011625 */
[--C-:B------:R-:W-:Y:S02]  /*71f0*/  SHF.R.U32.HI R116, RZ, 0x10, R37.reuse ;  /* 0x00000010ff747819 */ /* 0x100fe40000011625 */
[----:B------:R-:W-:Y:S01]  /*7200*/  LOP3.LUT R38, R37, 0xff, RZ, 0xc0, !PT ;  /* 0x000000ff25267812 */ /* 0x000fe200078ec0ff */
[----:B------:R-:W-:Y:S01]  /*7210*/  IMAD.SHL.U32 R6, R115, 0x100, RZ ;  /* 0x0000010073067824 */ /* 0x000fe200078e00ff */
[----:B---3--:R-:W-:-:S02]  /*7220*/  SHF.R.U32.HI R103, RZ, 0x18, R37 ;  /* 0x00000018ff677819 */ /* 0x008fc40000011625 */
[----:B------:R-:W-:Y:S01]  /*7230*/  LOP3.LUT R33, R33, 0xff00, R4, 0xf8, !PT ;  /* 0x0000ff0021217812 */ /* 0x000fe200078ef804 */
[----:B------:R-:W-:Y:S01]  /*7240*/  IMAD.SHL.U32 R4, R117, 0x100, RZ ;  /* 0x0000010075047824 */ /* 0x000fe200078e00ff */
[----:B------:R-:W-:Y:S02]  /*7250*/  LOP3.LUT R37, R39, 0xff, RZ, 0xc0, !PT ;  /* 0x000000ff27257812 */ /* 0x000fe400078ec0ff */
[--C-:B------:R-:W-:Y:S02]  /*7260*/  SHF.R.U32.HI R98, RZ, 0x18, R39.reuse ;  /* 0x00000018ff627819 */ /* 0x100fe40000011627 */
[--C-:B------:R-:W-:Y:S02]  /*7270*/  SHF.R.U32.HI R99, RZ, 0x8, R39.reuse ;  /* 0x00000008ff637819 */ /* 0x100fe40000011627 */
[----:B------:R-:W-:Y:S02]  /*7280*/  PRMT R35, R35, 0x654, R36 ;  /* 0x0000065423237816 */ /* 0x000fe40000000024 */
[----:B--2---:R-:W-:Y:S01]  /*7290*/  SHF.R.U32.HI R102, RZ, 0x10, R39 ;  /* 0x00000010ff667819 */ /* 0x004fe20000011627 */
[----:B------:R-:W-:Y:S01]  /*72a0*/  IMAD.SHL.U32 R10, R99, 0x100, RZ ;  /* 0x00000100630a7824 */ /* 0x000fe200078e00ff */
[----:B------:R-:W-:-:S02]  /*72b0*/  PRMT R39, R103, 0x654, R38 ;  /* 0x0000065467277816 */ /* 0x000fc40000000026 */
[----:B------:R-:W-:Y:S01]  /*72c0*/  PRMT R103, R98, 0x654, R37 ;  /* 0x0000065462677816 */ /* 0x000fe20000000025 */
[----:B------:R-:W-:Y:S01]  /*72d0*/  IMAD.U32 R98, R102, 0x10000, RZ ;  /* 0x0001000066627824 */ /* 0x000fe200078e00ff */
[----:B------:R-:W-:Y:S01]  /*72e0*/  LOP3.LUT R37, R35, 0xff00, R4, 0xf8, !PT ;  /* 0x0000ff0023257812 */ /* 0x000fe200078ef804 */
[----:B------:R-:W-:Y:S01]  /*72f0*/  IMAD.U32 R4, R118, 0x10000, RZ ;  /* 0x0001000076047824 */ /* 0x000fe200078e00ff */
[----:B------:R-:W-:Y:S02]  /*7300*/  LOP3.LUT R99, R39, 0xff00, R6, 0xf8, !PT ;  /* 0x0000ff0027637812 */ /* 0x000fe400078ef806 */
        /* <DEDUP_REMOVED lines=11> */
[----:B------:R-:W-:-:S02]  /*73c0*/  IMAD.U32 R10, R116, 0x10000, RZ ;  /* 0x00010000740a7824 */ /* 0x000fc400078e00ff */
[-C--:B------:R-:W-:Y:S01]  /*73d0*/  FMUL.FTZ R115, R33, R6.reuse ;  /* 0x0000000621737220 */ /* 0x080fe20000410000 */
[--C-:B------:R-:W-:Y:S02]  /*73e0*/  HADD2.F32 R38, -RZ, R37.reuse.H0_H0 ;  /* 0x20000025ff267230 */ /* 0x100fe40000004100 */
[C---:B------:R-:W-:Y:S01]  /*73f0*/  FMUL.FTZ R102, R36.reuse, R6 ;  /* 0x0000000624667220 */ /* 0x040fe20000410000 */
[----:B------:R-:W-:Y:S01]  /*7400*/  LOP3.LUT R6, R103, 0xff0000, R98, 0xf8, !PT ;  /* 0x00ff000067067812 */ /* 0x000fe200078ef862 */
[----:B------:R-:W-:Y:S01]  /*7410*/  HADD2.F32 R37, -RZ, R37.H1_H1 ;  /* 0x30000025ff257230 */ /* 0x000fe20000004100 */
[----:B------:R-:W-:Y:S01]  /*7420*/  F2FP.F16.E4M3.UNPACK_B R114, R114 ;  /* 0x00000072ff72723e */ /* 0x000fe200020006ff */
[-C--:B------:R-:W-:Y:S01]  /*7430*/  FFMA.FTZ R115, R36, R38.reuse, R115 ;  /* 0x0000002624737223 */ /* 0x080fe20000010073 */
[----:B------:R-:W-:Y:S01]  /*7440*/  FFMA.FTZ R103, R33, R38, -R102 ;  /* 0x0000002621677223 */ /* 0x000fe20000010866 */
[----:B------:R-:W-:Y:S01]  /*7450*/  HADD2.F32 R36, -RZ, R35.H1_H1 ;  /* 0x30000023ff247230 */ /* 0x000fe20000004100 */
[----:B------:R-:W-:Y:S01]  /*7460*/  F2FP.F16.E4M3.UNPACK_B R34, R34 ;  /* 0x00000022ff22723e */ /* 0x000fe200020006ff */
[----:B------:R-:W-:Y:S01]  /*7470*/  HADD2.F32 R33, -RZ, R32.H1_H1 ;  /* 0x30000020ff217230 */ /* 0x000fe20000004100 */
[----:B------:R-:W-:Y:S01]  /*7480*/  F2FP.F16.E4M3.UNPACK_B R31, R31 ;  /* 0x0000001fff1f723e */ /* 0x000fe200020006ff */
[----:B------:R-:W-:-:S02]  /*7490*/  HADD2.F32 R38, -RZ, R114.H0_H0 ;  /* 0x20000072ff267230 */ /* 0x000fc40000004100 */
[CC--:B------:R-:W-:Y:S01]  /*74a0*/  FMUL.FTZ R98, R36.reuse, R39.reuse ;  /* 0x0000002724627220 */ /* 0x0c0fe20000410000 */
[----:B------:R-:W-:Y:S01]  /*74b0*/  F2FP.F16.E4M3.UNPACK_B R112, R112 ;  /* 0x00000070ff70723e */ /* 0x000fe200020006ff */
        /* <DEDUP_REMOVED lines=17> */
[----:B------:R-:W-:Y:S01]  /*75d0*/  FFMA.FTZ R102, R31, R112, -R36 ;  /* 0x000000701f667223 */ /* 0x000fe20000010824 */
[----:B------:R-:W-:Y:S01]  /*75e0*/  LOP3.LUT R10, R99, 0xff0000, R10, 0xf8, !PT ;  /* 0x00ff0000630a7812 */ /* 0x000fe200078ef80a */
[----:B------:R-:W-:Y:S01]  /*75f0*/  FMUL.FTZ R99, R31, R114 ;  /* 0x000000721f637220 */ /* 0x000fe20000410000 */
        /* <DEDUP_REMOVED lines=22> */
[----:B------:R-:W-:-:S02]  /*7760*/  HADD2.F32 R35, -RZ, R113.H0_H0 ;  /* 0x20000071ff237230 */ /* 0x000fc40000004100 */
[----:B------:R-:W-:Y:S01]  /*7770*/  FFMA.FTZ R119, R33, R36, R120 ;  /* 0x0000002421777223 */ /* 0x000fe20000010078 */
[----:B------:R-:W-:Y:S01]  /*7780*/  HADD2.F32 R34, -RZ, R113.H1_H1 ;  /* 0x30000071ff227230 */ /* 0x000fe20000004100 */
[----:B------:R-:W-:Y:S01]  /*7790*/  F2FP.SATFINITE.E4M3.F32.PACK_AB_MERGE_C R114, R114, R117, RZ ;  /* 0x000000757272723e */ /* 0x000fe200048070ff */
[----:B------:R-:W-:Y:S02]  /*77a0*/  HADD2.F32 R32, -RZ, R31.H0_H0 ;  /* 0x2000001fff207230 */ /* 0x000fe40000004100 */
[----:B------:R-:W-:Y:S01]  /*77b0*/  HADD2.F32 R30, -RZ, R29.H0_H0 ;  /* 0x2000001dff1e7230 */ /* 0x000fe20000004100 */
[----:B------:R-:W-:Y:S01]  /*77c0*/  F2FP.SATFINITE.E4M3.F32.PACK_AB_MERGE_C R119, R119, R38, RZ ;  /* 0x000000267777723e */ /* 0x000fe200048070ff */
[----:B------:R-:W-:Y:S02]  /*77d0*/  HADD2.F32 R31, -RZ, R31.H1_H1 ;  /* 0x3000001fff1f7230 */ /* 0x000fe40000004100 */
[----:B------:R-:W-:Y:S01]  /*77e0*/  FMUL.FTZ R37, R32, R35 ;  /* 0x0000002320257220 */ /* 0x000fe20000410000 */
[----:B------:R-:W-:-:S02]  /*77f0*/  HADD2.F32 R29, -RZ, R29.H1_H1 ;  /* 0x3000001dff1d7230 */ /* 0x000fc40000004100 */
[----:B------:R-:W-:Y:S01]  /*7800*/  FMUL.FTZ R35, R30, R35 ;  /* 0x000000231e237220 */ /* 0x000fe20000410000 */
[--C-:B------:R-:W-:Y:S02]  /*7810*/  HADD2.F32 R33, -RZ, R110.reuse.H0_H0 ;  /* 0x2000006eff217230 */ /* 0x100fe40000004100 */
[-C--:B------:R-:W-:Y:S01]  /*7820*/  FMUL.FTZ R36, R31, R34.reuse ;  /* 0x000000221f247220 */ /* 0x080fe20000410000 */
[----:B------:R-:W-:Y:S02]  /*7830*/  HADD2.F32 R110, -RZ, R110.H1_H1 ;  /* 0x3000006eff6e7230 */ /* 0x000fe40000004100 */
[----:B------:R-:W-:Y:S01]  /*7840*/  FMUL.FTZ R34, R29, R34 ;  /* 0x000000221d227220 */ /* 0x000fe20000410000 */
[----:B------:R-:W-:Y:S01]  /*7850*/  F2FP.F16.E4M3.UNPACK_B R38, R10 ;  /* 0x0000000aff26723e */ /* 0x000fe200020006ff */
[-C--:B------:R-:W-:Y:S01]  /*7860*/  FFMA.FTZ R112, R32, R33.reuse, R35 ;  /* 0x0000002120707223 */ /* 0x080fe20000010023 */
[----:B------:R-:W-:Y:S01]  /*7870*/  FFMA.FTZ R30, R30, R33, -R37 ;  /* 0x000000211e1e7223 */ /* 0x000fe20000010825 */
[-C--:B------:R-:W-:Y:S01]  /*7880*/  FFMA.FTZ R113, R31, R110.reuse, R34 ;  /* 0x0000006e1f717223 */ /* 0x080fe20000010022 */
[----:B------:R-:W-:Y:S01]  /*7890*/  F2FP.SATFINITE.E4M3.F32.PACK_AB_MERGE_C R31, R118, R115, RZ ;  /* 0x00000073761f723e */ /* 0x000fe200048070ff */
[----:B------:R-:W-:Y:S01]  /*78a0*/  FFMA.FTZ R29, R29, R110, -R36 ;  /* 0x0000006e1d1d7223 */ /* 0x000fe20000010824 */
[----:B------:R-:W-:-:S02]  /*78b0*/  F2FP.F16.E4M3.UNPACK_B R35, R9 ;  /* 0x00000009ff23723e */ /* 0x000fc400020006ff */
[----:B------:R-:W-:Y:S02]  /*78c0*/  F2FP.F16.E4M3.UNPACK_B R33, R5 ;  /* 0x00000005ff21723e */ /* 0x000fe400020006ff */
[----:B------:R-:W-:Y:S01]  /*78d0*/  F2FP.SATFINITE.E4M3.F32.PACK_AB_MERGE_C R31, R99, R98, R31 ;  /* 0x00000062631f723e */ /* 0x000fe2000480701f */
[----:B------:R-:W-:Y:S01]  /*78e0*/  HADD2.F32 R36, -RZ, R35.H0_H0 ;  /* 0x20000023ff247230 */ /* 0x000fe20000004100 */
[----:B------:R-:W-:Y:S01]  /*78f0*/  F2FP.SATFINITE.E4M3.F32.PACK_AB_MERGE_C R32, R116, R103, RZ ;  /* 0x000000677420723e */ /* 0x000fe200048070ff */
[----:B------:R-:W-:Y:S01]  /*7900*/  HADD2.F32 R99, -RZ, R38.H0_H0 ;  /* 0x20000026ff637230 */ /* 0x000fe20000004100 */
[----:B------:R-:W-:Y:S01]  /*7910*/  F2FP.F16.E4M3.UNPACK_B R37, R8 ;  /* 0x00000008ff25723e */ /* 0x000fe200020006ff */
[----:B------:R-:W-:Y:S01]  /*7920*/  HADD2.F32 R34, -RZ, R33.H0_H0 ;  /* 0x20000021ff227230 */ /* 0x000fe20000004100 */
[----:B------:R-:W-:Y:S01]  /*7930*/  F2FP.SATFINITE.E4M3.F32.PACK_AB_MERGE_C R32, R102, R39, R32 ;  /* 0x000000276620723e */ /* 0x000fe20004807020 */
[----:B------:R-:W-:Y:S02]  /*7940*/  HADD2.F32 R35, -RZ, R35.H1_H1 ;  /* 0x30000023ff237230 */ /* 0x000fe40000004100 */
[----:B------:R-:W-:Y:S01]  /*7950*/  FMUL.FTZ R103, R36, R99 ;  /* 0x0000006324677220 */ /* 0x000fe20000410000 */
[----:B------:R-:W-:-:S02]  /*7960*/  HADD2.F32 R39, -RZ, R37.H0_H0 ;  /* 0x20000025ff277230 */ /* 0x000fc40000004100 */
[----:B------:R-:W-:Y:S01]  /*7970*/  FMUL.FTZ R99, R34, R99 ;  /* 0x0000006322637220 */ /* 0x000fe20000410000 */
[----:B------:R-:W-:Y:S01]  /*7980*/  HADD2.F32 R38, -RZ, R38.H1_H1 ;  /* 0x30000026ff267230 */ /* 0x000fe20000004100 */
[----:B------:R-:W-:Y:S01]  /*7990*/  F2FP.F16.E4M3.UNPACK_B R5, R5.H1 ;  /* 0x00000005ff05723e */ /* 0x000fe200030006ff */
        /* <DEDUP_REMOVED lines=11> */
[--C-:B------:R-:W-:Y:S01]  /*7a50*/  HADD2.F32 R10, -RZ, R34.reuse.H0_H0 ;  /* 0x20000022ff0a7230 */ /* 0x100fe20000004100 */
[----:B------:R-:W-:Y:S01]  /*7a60*/  F2FP.SATFINITE.E4M3.F32.PACK_AB_MERGE_C R30, R29, R30, R114 ;  /* 0x0000001e1d1e723e */ /* 0x000fe20004807072 */
[----:B------:R-:W-:Y:S01]  /*7a70*/  HADD2.F32 R35, -RZ, R33.H0_H0 ;  /* 0x20000021ff237230 */ /* 0x000fe20000004100 */
[----:B------:R-:W-:Y:S01]  /*7a80*/  F2FP.SATFINITE.E4M3.F32.PACK_AB_MERGE_C R29, R113, R112, R119 ;  /* 0x00000070711d723e */ /* 0x000fe20004807077 */
[----:B------:R-:W-:Y:S01]  /*7a90*/  HADD2.F32 R9, -RZ, R5.H0_H0 ;  /* 0x20000005ff097230 */ /* 0x000fe20000004100 */
[----:B------:R-:W-:Y:S01]  /*7aa0*/  F2FP.F16.E4M3.UNPACK_B R37, R6 ;  /* 0x00000006ff25723e */ /* 0x000fe200020006ff */
[----:B------:R-:W-:-:S02]  /*7ab0*/  HADD2.F32 R34, -RZ, R34.H1_H1 ;  /* 0x30000022ff227230 */ /* 0x000fc40000004100 */
[-C--:B------:R-:W-:Y:S01]  /*7ac0*/  FMUL.FTZ R38, R10, R35.reuse ;  /* 0x000000230a267220 */ /* 0x080fe20000410000 */
[----:B------:R-:W-:Y:S02]  /*7ad0*/  HADD2.F32 R36, -RZ, R33.H1_H1 ;  /* 0x30000021ff247230 */ /* 0x000fe40000004100 */
[C---:B------:R-:W-:Y:S01]  /*7ae0*/  FMUL.FTZ R35, R9.reuse, R35 ;  /* 0x0000002309237220 */ /* 0x040fe20000410000 */
[--C-:B------:R-:W-:Y:S02]  /*7af0*/  HADD2.F32 R33, -RZ, R8.reuse.H0_H0 ;  /* 0x20000008ff217230 */ /* 0x100fe40000004100 */
        /* <DEDUP_REMOVED lines=59> */
.L_x_8721:
[----:B------:R-:W-:Y:S05]  /*7eb0*/  BSYNC B2 ;  /* 0x0000000000027941 */ /* 0x000fea0003800000 */
.L_x_8720:
[----:B------:R-:W-:Y:S01]  /*7ec0*/  ISETP.GE.AND P3, PT, R15, R105, PT ;  /* 0x000000690f00720c */ /* 0x000fe20003f66270 */
[----:B0-----:R0:W-:-:S12]  /*7ed0*/  ST.E.128 desc[UR60][R12.64], R4 ;  /* 0x000000040c007985 */ /* 0x0011d8000c101d3c */
[----:B------:R-:W-:-:S04]  /*7ee0*/  @!P3 IADD3 R14, P4, R15, R14, RZ ;  /* 0x0000000e0f0eb210 */ /* 0x000fc80007f9e0ff */
[----:B------:R-:W-:-:S05]  /*7ef0*/  @!P3 LEA.HI.X.SX32 R15, R15, R28, 0x1, P4 ;  /* 0x0000001c0f0fb211 */ /* 0x000fca00020f0eff */
[----:B------:R0:W-:Y:S04]  /*7f00*/  @!P3 ST.E.128 desc[UR60][R14.64], R8 ;  /* 0x000000080e00b985 */ /* 0x0001e8000c101d3c */
.L_x_8719:
[----:B------:R-:W-:Y:S05]  /*7f10*/  BSYNC B1 ;  /* 0x0000000000017941 */ /* 0x000fea0003800000 */
.L_x_8718:
[----:B------:R-:W-:-:S03]  /*7f20*/  UMOV UR4, 0xffffffff ;  /* 0xffffffff00047882 */ /* 0x000fc60000000000 */
[----:B------:R-:W-:Y:S05]  /*7f30*/  BRA.DIV UR4, `(.L_x_8722) ;  /* 0x0000024204a87947 */ /* 0x000fea000b800000 */
[----:B0-----:R0:W0:Y:S04]  /*7f40*/  SHFL.IDX PT, R28, R101, 0x2, 0x1c1f ;  /* 0x005c1f00651c7f89 */ /* 0x00102800000e0000 */
[----:B------:R0:W0:Y:S02]  /*7f50*/  SHFL.IDX PT, R14, R100, 0x2, 0x1c1f ;  /* 0x005c1f00640e7f89 */ /* 0x00002400000e0000 */
.L_x_9069:
[----:B------:R-:W-:-:S05]  /*7f60*/  VIADD R4, R198, 0x80 ;  /* 0x00000080c6047836 */ /* 0x000fca0000000000 */
[----:B------:R-:W-:-:S13]  /*7f70*/  ISETP.GE.OR P3, PT, R4, R96, P1 ;  /* 0x000000600400720c */ /* 0x000fda0000f66670 */
[----:B------:R-:W-:Y:S05]  /*7f80*/  @P3 BRA `(.L_x_8702) ;  /* 0x0000001400283947 */ /* 0x000fea0003800000 */
[----:B------:R-:W-:Y:S01]  /*7f90*/  SEL R111, R70, R111, !P0 ;  /* 0x0000006f466f7207 */ /* 0x000fe20004000000 */
[----:B------:R-:W-:Y:S01]  /*7fa0*/  BSSY B1, `(.L_x_8723) ;  /* 0x00000eb000017945 */ /* 0x000fe20003800000 */
[----:B0-----:R-:W-:Y:S02]  /*7fb0*/  IADD3 R12, P3, R60, R14, RZ ;  /* 0x0000000e3c0c7210 */ /* 0x001fe40007f7e0ff */
[----:B------:R-:W-:-:S03]  /*7fc0*/  SHF.R.S32.HI R4, RZ, 0x1f, R111 ;  /* 0x0000001fff047819 */ /* 0x000fc6000001146f */
[----:B------:R-:W-:Y:S01]  /*7fd0*/  IMAD.X R13, R28, 0x1, R59, P3 ;  /* 0x000000011c0d7824 */ /* 0x000fe200018e063b */
        /* <DEDUP_REMOVED lines=21> */
[----:B------:R-:W-:Y:S01]  /*8130*/  PRMT R30, R101, 0x654, R30 ;  /* 0x00000654651e7816 */ /* 0x000fe2000000001e */
[----:B------:R-:W-:Y:S01]  /*8140*/  IMAD.MOV.U32 R36, RZ, RZ, R10 ;  /* 0x000000ffff247224 */ /* 0x000fe200078e000a */
[----:B------:R-:W-:-:S02]  /*8150*/  SHF.R.U32.HI R39, RZ, 0x8, R47 ;  /* 0x00000008ff277819 */ /* 0x000fc4000001162f */
[----:B------:R-:W-:Y:S02]  /*8160*/  SHF.R.U32.HI R44, RZ, 0x8, R43 ;  /* 0x00000008ff2c7819 */ /* 0x000fe4000001162b */
[----:B------:R-:W-:Y:S01]  /*8170*/  SHF.R.U32.HI R40, RZ, 0x18, R45 ;  /* 0x00000018ff287819 */ /* 0x000fe2000001162d */
[----:B------:R-:W-:Y:S01]  /*8180*/  IMAD.SHL.U32 R39, R39, 0x100, RZ ;  /* 0x0000010027277824 */ /* 0x000fe200078e00ff */
[----:B------:R-:W-:Y:S02]  /*8190*/  LOP3.LUT R35, R45, 0xff, RZ, 0xc0, !PT ;  /* 0x000000ff2d237812 */ /* 0x000fe400078ec0ff */
[----:B------:R-:W-:Y:S02]  /*81a0*/  SHF.R.U32.HI R99, RZ, 0x18, R43 ;  /* 0x00000018ff637819 */ /* 0x000fe4000001162b */
[----:B------:R-:W-:Y:S02]  /*81b0*/  LOP3.LUT R34, R43, 0xff, RZ, 0xc0, !PT ;  /* 0x000000ff2b227812 */ /* 0x000fe400078ec0ff */
[----:B------:R-:W-:Y:S01]  /*81c0*/  LOP3.LUT R8, R30, 0xff00, R31, 0xf8, !PT ;  /* 0x0000ff001e087812 */ /* 0x000fe200078ef81f */
[----:B------:R-:W-:Y:S01]  /*81d0*/  IMAD.U32 R31, R46, 0x10000, RZ ;  /* 0x000100002e1f7824 */ /* 0x000fe200078e00ff */
[----:B------:R-:W-:-:S02]  /*81e0*/  SHF.R.U32.HI R37, RZ, 0x8, R45 ;  /* 0x00000008ff257819 */ /* 0x000fc4000001162d */
[----:B------:R-:W-:Y:S02]  /*81f0*/  SHF.R.U32.HI R42, RZ, 0x10, R43 ;  /* 0x00000010ff2a7819 */ /* 0x000fe4000001162b */
[----:B------:R-:W-:Y:S01]  /*8200*/  PRMT R6, R40, 0x654, R35 ;  /* 0x0000065428067816 */ /* 0x000fe20000000023 */
[----:B------:R-:W-:Y:S01]  /*8210*/  IMAD.SHL.U32 R35, R44, 0x100, RZ ;  /* 0x000001002c237824 */ /* 0x000fe200078e00ff */
[----:B------:R-:W-:Y:S01]  /*8220*/  LOP3.LUT R38, R47, 0xff0000ff, RZ, 0xc0, !PT ;  /* 0xff0000ff2f267812 */ /* 0x000fe200078ec0ff */
[----:B------:R-:W-:Y:S01]  /*8230*/  IMAD.SHL.U32 R37, R37, 0x100, RZ ;  /* 0x0000010025257824 */ /* 0x000fe200078e00ff */
[----:B------:R-:W-:Y:S02]  /*8240*/  PRMT R34, R99, 0x654, R34 ;  /* 0x0000065463227816 */ /* 0x000fe40000000022 */
[----:B------:R-:W-:Y:S01]  /*8250*/  LOP3.LUT R8, R8, 0xff0000, R31, 0xf8, !PT ;  /* 0x00ff000008087812 */ /* 0x000fe200078ef81f */
[----:B------:R-:W-:Y:S01]  /*8260*/  IMAD.U32 R31, R42, 0x10000, RZ ;  /* 0x000100002a1f7824 */ /* 0x000fe200078e00ff */
[----:B------:R-:W-:-:S02]  /*8270*/  LOP3.LUT R40, R38, 0xff00, R39, 0xf8, !PT ;  /* 0x0000ff0026287812 */ /* 0x000fc400078ef827 */
[----:B------:R-:W-:Y:S02]  /*8280*/  LOP3.LUT R4, R34, 0xff00, R35, 0xf8, !PT ;  /* 0x0000ff0022047812 */ /* 0x000fe400078ef823 */
[----:B------:R-:W-:Y:S02]  /*8290*/  F2FP.F16.E4M3.UNPACK_B R39, R106.H1 ;  /* 0x0000006aff27723e */ /* 0x000fe400030006ff */
[----:B------:R-:W-:Y:S02]  /*82a0*/  F2FP.F16.E4M3.UNPACK_B R30, R29.H1 ;  /* 0x0000001dff1e723e */ /* 0x000fe400030006ff */
[----:B------:R-:W-:Y:S02]  /*82b0*/  F2FP.F16.E4M3.UNPACK_B R34, R33.H1 ;  /* 0x00000021ff22723e */ /* 0x000fe400030006ff */
[----:B------:R-:W-:Y:S01]  /*82c0*/  LOP3.LUT R10, R6, 0xff00, R37, 0xf8, !PT ;  /* 0x0000ff00060a7812 */ /* 0x000fe200078ef825 */
[----:B------:R-:W-:Y:S01]  /*82d0*/  HADD2.F32 R6, -RZ, R39.H0_H0 ;  /* 0x20000027ff067230 */ /* 0x000fe20000004100 */
[----:B------:R-:W-:Y:S01]  /*82e0*/  SHF.R.U32.HI R43, RZ, 0x10, R47 ;  /* 0x00000010ff2b7819 */ /* 0x000fe2000001162f */
[----:B------:R-:W-:Y:S01]  /*82f0*/  HADD2.F32 R35, -RZ, R34.H0_H0 ;  /* 0x20000022ff237230 */ /* 0x000fe20000004100 */
[----:B------:R-:W-:Y:S01]  /*8300*/  LOP3.LUT R4, R4, 0xff0000, R31, 0xf8, !PT ;  /* 0x00ff000004047812 */ /* 0x000fe200078ef81f */
[----:B------:R-:W-:Y:S01]  /*8310*/  HADD2.F32 R31, -RZ, R30.H0_H0 ;  /* 0x2000001eff1f7230 */ /* 0x000fe20000004100 */
[----:B------:R-:W-:Y:S01]  /*8320*/  F2FP.F16.E4M3.UNPACK_B R37, R108.H1 ;  /* 0x0000006cff25723e */ /* 0x000fe200030006ff */
[----:B------:R-:W-:-:S02]  /*8330*/  IMAD.U32 R43, R43, 0x10000, RZ ;  /* 0x000100002b2b7824 */ /* 0x000fc400078e00ff */
[----:B------:R-:W-:Y:S01]  /*8340*/  FMUL.FTZ R42, R35, R6 ;  /* 0x00000006232a7220 */ /* 0x000fe20000410000 */
[----:B------:R-:W-:Y:S01]  /*8350*/  F2FP.F16.E4M3.UNPACK_B R106, R106 ;  /* 0x0000006aff6a723e */ /* 0x000fe200020006ff */
[----:B------:R-:W-:Y:S01]  /*8360*/  FMUL.FTZ R44, R31, R6 ;  /* 0x000000061f2c7220 */ /* 0x000fe20000410000 */
[----:B------:R-:W-:Y:S01]  /*8370*/  HADD2.F32 R38, -RZ, R37.H0_H0 ;  /* 0x20000025ff267230 */ /* 0x000fe20000004100 */
[----:B------:R-:W-:Y:S01]  /*8380*/  LOP3.LUT R6, R40, 0xff0000, R43, 0xf8, !PT ;  /* 0x00ff000028067812 */ /* 0x000fe200078ef82b */
[----:B------:R-:W-:Y:S01]  /*8390*/  HADD2.F32 R40, -RZ, R39.H1_H1 ;  /* 0x30000027ff287230 */ /* 0x000fe20000004100 */
[----:B------:R-:W-:Y:S02]  /*83a0*/  F2FP.F16.E4M3.UNPACK_B R33, R33 ;  /* 0x00000021ff21723e */ /* 0x000fe400020006ff */
        /* <DEDUP_REMOVED lines=10> */
[----:B------:R-:W-:Y:S01]  /*8450*/  HADD2.F32 R34, -RZ, R33.H0_H0 ;  /* 0x20000021ff227230 */ /* 0x000fe20000004100 */
[----:B------:R-:W-:Y:S01]  /*8460*/  SHF.R.U32.HI R41, RZ, 0x10, R45 ;  /* 0x00000010ff297819 */ /* 0x000fe2000001162d */
[----:B------:R-:W-:Y:S02]  /*8470*/  HADD2.F32 R30, -RZ, R29.H0_H0 ;  /* 0x2000001dff1e7230 */ /* 0x000fe40000004100 */
[-C--:B------:R-:W-:Y:S01]  /*8480*/  FFMA.FTZ R46, R31, R38.reuse, -R42 ;  /* 0x000000261f2e7223 */ /* 0x080fe2000001082a */
[----:B------:R-:W-:Y:S01]  /*8490*/  FFMA.FTZ R45, R35, R38, R40 ;  /* 0x00000026232d7223 */ /* 0x000fe20000010028 */
[----:B------:R-:W-:-:S02]  /*84a0*/  HADD2.F32 R31, -RZ, R108.H0_H0 ;  /* 0x2000006cff1f7230 */ /* 0x000fc40000004100 */
[-C--:B------:R-:W-:Y:S01]  /*84b0*/  FMUL.FTZ R35, R34, R37.reuse ;  /* 0x0000002522237220 */ /* 0x080fe20000410000 */
[----:B------:R-:W-:Y:S01]  /*84c0*/  FMUL.FTZ R37, R30, R37 ;  /* 0x000000251e257220 */ /* 0x000fe20000410000 */
[----:B------:R-:W-:Y:S01]  /*84d0*/  HADD2.F32 R106, -RZ, R106.H1_H1 ;  /* 0x3000006aff6a7230 */ /* 0x000fe20000004100 */
[----:B------:R-:W-:Y:S01]  /*84e0*/  F2FP.SATFINITE.E4M3.F32.PACK_AB_MERGE_C R43, R46, R43, RZ ;  /* 0x0000002b2e2b723e */ /* 0x000fe200048070ff */
[----:B------:R-:W-:Y:S02]  /*84f0*/  HADD2.F32 R33, -RZ, R33.H1_H1 ;  /* 0x30000021ff217230 */ /* 0x000fe40000004100 */
[-C--:B------:R-:W-:Y:S01]  /*8500*/  FFMA.FTZ R40, R34, R31.reuse, R37 ;  /* 0x0000001f22287223 */ /* 0x080fe20000010025 */
[----:B------:R-:W-:Y:S02]  /*8510*/  HADD2.F32 R29, -RZ, R29.H1_H1 ;  /* 0x3000001dff1d7230 */ /* 0x000fe40000004100 */
[----:B------:R-:W-:Y:S01]  /*8520*/  FFMA.FTZ R39, R30, R31, -R35 ;  /* 0x0000001f1e277223 */ /* 0x000fe20000010823 */
[----:B------:R-:W-:-:S02]  /*8530*/  HADD2.F32 R108, -RZ, R108.H1_H1 ;  /* 0x3000006cff6c7230 */ /* 0x000fc40000004100 */
[----:B------:R-:W-:Y:S01]  /*8540*/  FMUL.FTZ R34, R33, R106 ;  /* 0x0000006a21227220 */ /* 0x000fe20000410000 */
[----:B------:R-:W-:Y:S01]  /*8550*/  F2FP.F16.E4M3.UNPACK_B R30, R107.H1 ;  /* 0x0000006bff1e723e */ /* 0x000fe200030006ff */
[----:B------:R-:W-:Y:S01]  /*8560*/  IMAD.U32 R41, R41, 0x10000, RZ ;  /* 0x0001000029297824 */ /* 0x000fe200078e00ff */
[----:B------:R-:W-:Y:S01]  /*8570*/  F2FP.F16.E4M3.UNPACK_B R31, R36.H1 ;  /* 0x00000024ff1f723e */ /* 0x000fe200030006ff */
[C---:B------:R-:W-:Y:S01]  /*8580*/  FMUL.FTZ R106, R29.reuse, R106 ;  /* 0x0000006a1d6a7220 */ /* 0x040fe20000410000 */
[----:B------:R-:W-:Y:S01]  /*8590*/  FFMA.FTZ R42, R29, R108, -R34 ;  /* 0x0000006c1d2a7223 */ /* 0x000fe20000010822 */
[----:B------:R-:W-:Y:S01]  /*85a0*/  F2FP.F16.E4M3.UNPACK_B R35, R109.H1 ;  /* 0x0000006dff23723e */ /* 0x000fe200030006ff */
[--C-:B------:R-:W-:Y:S01]  /*85b0*/  HADD2.F32 R37, -RZ, R30.reuse.H0_H0 ;  /* 0x2000001eff257230 */ /* 0x100fe20000004100 */
[----:B------:R-:W-:Y:S01]  /*85c0*/  F2FP.F16.E4M3.UNPACK_B R29, R32.H1 ;  /* 0x00000020ff1d723e */ /* 0x000fe200030006ff */
[----:B------:R-:W-:Y:S01]  /*85d0*/  HADD2.F32 R34, -RZ, R31.H0_H0 ;  /* 0x2000001fff227230 */ /* 0x000fe20000004100 */
[----:B------:R-:W-:Y:S01]  /*85e0*/  LOP3.LUT R10, R10, 0xff0000, R41, 0xf8, !PT ;  /* 0x00ff00000a0a7812 */ /* 0x000fe200078ef829 */
        /* <DEDUP_REMOVED lines=12> */
[----:B----4-:R-:W-:Y:S01]  /*86b0*/  FMUL.FTZ R100, R31, R38 ;  /* 0x000000261f647220 */ /* 0x010fe20000410000 */
        /* <DEDUP_REMOVED lines=10> */
[----:B------:R-:W-:Y:S01]  /*8760*/  F2FP.SATFINITE.E4M3.F32.PACK_AB_MERGE_C R47, R42, R39, R43 ;  /* 0x000000272a2f723e */ /* 0x000fe2000480702b */
        /* <DEDUP_REMOVED lines=31> */
[----:B------:R-:W-:Y:S01]  /*8960*/  FMUL.FTZ R36, R31, R34 ;  /* 0x000000221f247220 */ /* 0x000fe20000410000 */
[----:B------:R-:W-:Y:S01]  /*8970*/  F2FP.SATFINITE.E4M3.F32.PACK_AB_MERGE_C R44, R45, R44, RZ ;  /* 0x0000002c2d2c723e */ /* 0x000fe200048070ff */
[----:B------:R-:W-:Y:S01]  /*8980*/  FFMA.FTZ R39, R30, R35, -R39 ;  /* 0x000000231e277223 */ /* 0x000fe20000010827 */
[C---:B------:R-:W-:Y:S01]  /*8990*/  FMUL.FTZ R34, R29.reuse, R34 ;  /* 0x000000221d227220 */ /* 0x040fe20000410000 */
[----:B------:R-:W-:Y:S01]  /*89a0*/  FFMA.FTZ R38, R29, R32, -R36 ;  /* 0x000000201d267223 */ /* 0x000fe20000010824 */
[----:B------:R-:W-:Y:S02]  /*89b0*/  F2FP.F16.E4M3.UNPACK_B R30, R9.H1 ;  /* 0x00000009ff1e723e */ /* 0x000fe400030006ff */
[----:B------:R-:W-:Y:S02]  /*89c0*/  F2FP.F16.E4M3.UNPACK_B R29, R10.H1 ;  /* 0x0000000aff1d723e */ /* 0x000fe400030006ff */
        /* <DEDUP_REMOVED lines=72> */
.L_x_8724:
[----:B------:R-:W-:Y:S05]  /*8e50*/  BSYNC B1 ;  /* 0x0000000000017941 */ /* 0x000fea0003800000 */
.L_x_8723:
[----:B0-----:R0:W-:Y:S01]  /*8e60*/  ST.E.128 desc[UR60][R12.64], R4 ;  /* 0x000000040c007985 */ /* 0x0011e2000c101d3c */
[----:B------:R-:W-:-:S13]  /*8e70*/  ISETP.GE.AND P2, PT, R15, R105, PT ;  /* 0x000000690f00720c */ /* 0x000fda0003f46270 */
[----:B------:R-:W-:Y:S05]  /*8e80*/  @P2 BRA `(.L_x_8702) ;  /* 0x0000000400682947 */ /* 0x000fea0003800000 */
[----:B------:R-:W-:-:S04]  /*8e90*/  IADD3 R14, P2, R15, R14, RZ ;  /* 0x0000000e0f0e7210 */ /* 0x000fc80007f5e0ff */
[----:B------:R-:W-:-:S05]  /*8ea0*/  LEA.HI.X.SX32 R15, R15, R28, 0x1, P2 ;  /* 0x0000001c0f0f7211 */ /* 0x000fca00010f0eff */
[----:B------:R0:W-:Y:S01]  /*8eb0*/  ST.E.128 desc[UR60][R14.64], R8 ;  /* 0x000000080e007985 */ /* 0x0001e2000c101d3c */
[----:B------:R-:W-:Y:S05]  /*8ec0*/  BRA `(.L_x_8702) ;  /* 0x0000000400587947 */ /* 0x000fea0003800000 */
.L_x_8672:
[----:B------:R-:W-:-:S13]  /*8ed0*/  ISETP.NE.AND P5, PT, R200, 0x3, PT ;  /* 0x00000003c800780c */ /* 0x000fda0003fa5270 */
[----:B------:R-:W-:Y:S05]  /*8ee0*/  @!P5 BRA `(.L_x_8725) ;  /* 0x000000000004d947 */ /* 0x000fea0003800000 */
[----:B------:R-:W-:Y:S01]  /*8ef0*/  BPT.TRAP 0x1 ;  /* 0x000000040000795c */ /* 0x000fe20000300000 */
.L_x_8725:
[----:B------:R-:W-:Y:S01]  /*8f00*/  IMAD R87, R195, 0x8, R17 ;  /* 0x00000008c3577824 */ /* 0x000fe200078e0211 */
[----:B------:R-:W-:Y:S01]  /*8f10*/  SHF.L.U32 R97, R201, 0x1f, RZ ;  /* 0x0000001fc9617819 */ /* 0x000fe200000006ff */
[----:B------:R-:W-:Y:S01]  /*8f20*/  BSSY B1, `(.L_x_8726) ;  /* 0x0000004000017945 */ /* 0x000fe20003800000 */
[----:B------:R-:W-:Y:S02]  /*8f30*/  SHF.R.S32.HI R94, RZ, 0x1f, R93 ;  /* 0x0000001fff5e7819 */ /* 0x000fe4000001145d */
[----:B------:R-:W0:Y:S02]  /*8f40*/  SYNCS.PHASECHK.TRANS64.TRYWAIT P2, [R87+URZ+0x22890], R97 ;  /* 0x02289061570075a7 */ /* 0x000e24000804017f */
[----:B0-----:R-:W-:Y:S05]  /*8f50*/  @!P2 BRA `(.L_x_8727) ;  /* 0x0000023000e8a947 */ /* 0x001fea0003800000 */
.L_x_9070:
[----:B------:R-:W-:Y:S05]  /*8f60*/  BSYNC B1 ;  /* 0x0000000000017941 */ /* 0x000fea0003800000 */
.L_x_8726:
        /* <DEDUP_REMOVED lines=26> */
.L_x_9074:
[----:B------:R-:W-:Y:S04]  /*9110*/  BSSY B1, `(.L_x_8729) ;  /* 0x000000d000017945 */ /* 0x000fe80003800000 */
[----:B------:R-:W-:Y:S05]  /*9120*/  @!P2 BRA `(.L_x_8730) ;  /* 0x00000000002ca947 */ /* 0x000fea0003800000 */
[----:B------:R-:W-:Y:S02]  /*9130*/  ULDC UR4, c[0x0][0x2f4] ;  /* 0x0000bd0000047ab9 */ /* 0x000fe40000000800 */
[----:B------:R-:W-:-:S13]  /*9140*/  ISETP.GE.AND P2, PT, R18, UR4, PT ;  /* 0x0000000412007c0c */ /* 0x000fda000bf46270 */
[----:B---3--:R-:W-:-:S05]  /*9150*/  @!P2 IADD3 R10, P3, R18, R14, RZ ;  /* 0x0000000e120aa210 */ /* 0x008fca0007f7e0ff */
[----:B--2---:R-:W-:Y:S01]  /*9160*/  @!P2 IMAD.X R11, R4, 0x1, R19, P3 ;  /* 0x00000001040ba824 */ /* 0x004fe200018e0613 */
[----:B------:R-:W-:-:S13]  /*9170*/  ISETP.GE.AND P3, PT, R23, UR4, PT ;  /* 0x0000000417007c0c */ /* 0x000fda000bf66270 */
[----:B------:R-:W-:-:S05]  /*9180*/  @!P3 IADD3 R14, P4, R23, R14, RZ ;  /* 0x0000000e170eb210 */ /* 0x000fca0007f9e0ff */
[----:B------:R-:W-:Y:S02]  /*9190*/  @!P3 IMAD.X R15, R4, 0x1, R197, P4 ;  /* 0x00000001040fb824 */ /* 0x000fe400020e06c5 */
[----:B------:R-:W2:Y:S04]  /*91a0*/  @!P2 LDS.128 R4, [R91+0x18400] ;  /* 0x018400005b04a984 */ /* 0x000ea80000000c00 */
[----:B--2---:R-:W-:Y:S04]  /*91b0*/  @!P2 ST.E.128 desc[UR60][R10.64], R4 ;  /* 0x000000040a00a985 */ /* 0x004fe8000c101d3c */
[----:B------:R-:W2:Y:S04]  /*91c0*/  @!P3 LDS.128 R4, [R90+0x18400] ;  /* 0x018400005a04b984 */ /* 0x000ea80000000c00 */
[----:B--2---:R4:W-:Y:S02]  /*91d0*/  @!P3 ST.E.128 desc[UR60][R14.64], R4 ;  /* 0x000000040e00b985 */ /* 0x0049e4000c101d3c */
.L_x_8730:
[----:B------:R-:W-:Y:S05]  /*91e0*/  BSYNC B1 ;  /* 0x0000000000017941 */ /* 0x000fea0003800000 */
.L_x_8729:
[----:B------:R-:W-:-:S03]  /*91f0*/  UMOV UR4, 0xffffffff ;  /* 0xffffffff00047882 */ /* 0x000fc60000000000 */
[----:B------:R-:W-:Y:S05]  /*9200*/  BRA.DIV UR4, `(.L_x_8731) ;  /* 0x0000023204987947 */ /* 0x000fea000b800000 */
[----:B--2-4-:R2:W4:Y:S04]  /*9210*/  SHFL.IDX PT, R4, R9, 0x1, 0x1c1f ;  /* 0x003c1f0009047f89 */ /* 0x01452800000e0000 */
[----:B---3--:R2:W3:Y:S02]  /*9220*/  SHFL.IDX PT, R14, R8, 0x1, 0x1c1f ;  /* 0x003c1f00080e7f89 */ /* 0x0084e400000e0000 */
.L_x_9078:
        /* <DEDUP_REMOVED lines=14> */
.L_x_8733:
[----:B------:R-:W-:Y:S05]  /*9310*/  BSYNC B1 ;  /* 0x0000000000017941 */ /* 0x000fea0003800000 */
.L_x_8732:
[----:B------:R-:W-:-:S03]  /*9320*/  UMOV UR4, 0xffffffff ;  /* 0xffffffff00047882 */ /* 0x000fc60000000000 */
[----:B------:R-:W-:Y:S05]  /*9330*/  BRA.DIV UR4, `(.L_x_8734) ;  /* 0x0000023204947947 */ /* 0x000fea000b800000 */
[----:B---34-:R3:W4:Y:S04]  /*9340*/  SHFL.IDX PT, R4, R9, 0x2, 0x1c1f ;  /* 0x005c1f0009047f89 */ /* 0x01872800000e0000 */
[----:B------:R3:W0:Y:S02]  /*9350*/  SHFL.IDX PT, R14, R8, 0x2, 0x1c1f ;  /* 0x005c1f00080e7f89 */ /* 0x00062400000e0000 */
.L_x_9082:
[----:B------:R-:W-:-:S13]  /*9360*/  ISETP.GE.AND P2, PT, R28, 0x81, PT ;  /* 0x000000811c00780c */ /* 0x000fda0003f46270 */
[----:B------:R-:W-:Y:S05]  /*9370*/  @!P2 BRA `(.L_x_8702) ;  /* 0x00000000002ca947 */ /* 0x000fea0003800000 */
[----:B------:R-:W-:Y:S02]  /*9380*/  ULDC UR4, c[0x0][0x2f4] ;  /* 0x0000bd0000047ab9 */ /* 0x000fe40000000800 */
[----:B------:R-:W-:-:S13]  /*9390*/  ISETP.GE.AND P2, PT, R18, UR4, PT ;  /* 0x0000000412007c0c */ /* 0x000fda000bf46270 */
[----:B0123--:R-:W-:-:S05]  /*93a0*/  @!P2 IADD3 R8, P3, R18, R14, RZ ;  /* 0x0000000e1208a210 */ /* 0x00ffca0007f7e0ff */
[----:B----4-:R-:W-:Y:S01]  /*93b0*/  @!P2 IMAD.X R9, R4, 0x1, R19, P3 ;  /* 0x000000010409a824 */ /* 0x010fe200018e0613 */
[----:B------:R-:W-:-:S13]  /*93c0*/  ISETP.GE.AND P3, PT, R23, UR4, PT ;  /* 0x0000000417007c0c */ /* 0x000fda000bf66270 */
[----:B------:R-:W-:-:S05]  /*93d0*/  @!P3 IADD3 R14, P4, R23, R14, RZ ;  /* 0x0000000e170eb210 */ /* 0x000fca0007f9e0ff */
[----:B------:R-:W-:Y:S02]  /*93e0*/  @!P3 IMAD.X R15, R4, 0x1, R197, P4 ;  /* 0x00000001040fb824 */ /* 0x000fe400020e06c5 */
[----:B------:R-:W0:Y:S04]  /*93f0*/  @!P2 LDS.128 R4, [R91+0x1c400] ;  /* 0x01c400005b04a984 */ /* 0x000e280000000c00 */
[----:B0-----:R-:W-:Y:S04]  /*9400*/  @!P2 ST.E.128 desc[UR60][R8.64], R4 ;  /* 0x000000040800a985 */ /* 0x001fe8000c101d3c */
[----:B------:R-:W0:Y:S04]  /*9410*/  @!P3 LDS.128 R4, [R90+0x1c400] ;  /* 0x01c400005a04b984 */ /* 0x000e280000000c00 */
[----:B0-----:R0:W-:Y:S02]  /*9420*/  @!P3 ST.E.128 desc[UR60][R14.64], R4 ;  /* 0x000000040e00b985 */ /* 0x0011e4000c101d3c */
.L_x_8702:
[----:B------:R-:W-:Y:S05]  /*9430*/  BSYNC B0 ;  /* 0x0000000000007941 */ /* 0x000fea0003800000 */
.L_x_8671:
[----:B0---4-:R-:W0:Y:S01]  /*9440*/  S2R R4, SR_TID.X ;  /* 0x0000000000047919 */ /* 0x011e220000002100 */
[----:B------:R-:W-:Y:S01]  /*9450*/  @!PT LDS RZ, [RZ] ;  /* 0x00000000fffff984 */ /* 0x000fe20000000800 */
[----:B------:R-:W-:Y:S01]  /*9460*/  @!PT LDS RZ, [RZ] ;  /* 0x00000000fffff984 */ /* 0x000fe20000000800 */
[----:B------:R-:W-:Y:S01]  /*9470*/  @!PT LDS RZ, [RZ] ;  /* 0x00000000fffff984 */ /* 0x000fe20000000800 */
[----:B------:R-:W-:Y:S01]  /*9480*/  @!PT LDS RZ, [RZ] ;  /* 0x00000000fffff984 */ /* 0x000fe20000000800 */
[----:B------:R4:W-:Y:S06]  /*9490*/  MEMBAR.ALL.CTA ;  /* 0x0000000000007992 */ /* 0x0009ec0000008000 */
[----:B----4-:R-:W4:Y:S01]  /*94a0*/  FENCE.VIEW.ASYNC.S ;  /* 0x00000000000073c6 */ /* 0x010f220000000000 */
[----:B------:R-:W-:Y:S05]  /*94b0*/  WARPSYNC.ALL ;  /* 0x0000000000007948 */ /* 0x000fea0003800000 */
[----:B------:R-:W-:Y:S01]  /*94c0*/  BSSY B0, `(.L_x_8735) ;  /* 0x0000008000007945 */ /* 0x000fe20003800000 */
[----:B----4-:R4:W-:Y:S01]  /*94d0*/  BAR.SYNC.DEFER_BLOCKING R73, 0x80 ;  /* 0x000200490000751d */ /* 0x0109e20000010000 */
[----:B0-----:R-:W-:-:S13]  /*94e0*/  LOP3.LUT P2, RZ, R4, 0x7f, RZ, 0xc0, !PT ;  /* 0x0000007f04ff7812 */ /* 0x001fda000784c0ff */
[----:B------:R-:W-:-:S05]  /*94f0*/  @!P2 VIADD R4, R87, 0x228a0 ;  /* 0x000228a05704a836 */ /* 0x000fca0000000000 */
[----:B------:R-:W-:-:S04]  /*9500*/  @!P2 PRMT R4, RZ, 0x654, R4 ;  /* 0x00000654ff04a816 */ /* 0x000fc80000000004 */
[----:B------:R4:W-:Y:S01]  /*9510*/  @!P2 SYNCS.ARRIVE.TRANS64.RED.A1T0 RZ, [R4+URZ], RZ ;  /* 0x000000ff04ffa9a7 */ /* 0x0009e2000810043f */
[----:B------:R-:W-:Y:S05]  /*9520*/  @!P5 BRA `(.L_x_8736) ;  /* 0x000000000004d947 */ /* 0x000fea0003800000 */
[----:B------:R-:W-:Y:S01]  /*9530*/  BPT.TRAP 0x1 ;  /* 0x000000040000795c */ /* 0x000fe20000300000 */
.L_x_8736:
[----:B------:R-:W-:Y:S05]  /*9540*/  BSYNC B0 ;  /* 0x0000000000007941 */ /* 0x000fea0003800000 */
.L_x_8735:
[----:B------:R-:W0:Y:S01]  /*9550*/  SYNCS.PHASECHK.TRANS64.TRYWAIT P3, [R87+URZ+0x228b0], R97 ;  /* 0x0228b061570075a7 */ /* 0x000e22000806017f */
[----:B------:R-:W-:Y:S04]  /*9560*/  BSSY B0, `(.L_x_8737) ;  /* 0x0000002000007945 */ /* 0x000fe80003800000 */
[----:B0-----:R-:W-:Y:S05]  /*9570*/  @!P3 BRA `(.L_x_8738) ;  /* 0x00000230004cb947 */ /* 0x001fea0003800000 */
.L_x_9083:
[----:B------:R-:W-:Y:S05]  /*9580*/  BSYNC B0 ;  /* 0x0000000000007941 */ /* 0x000fea0003800000 */
.L_x_8737:
[----:B------:R-:W-:Y:S01]  /*9590*/  ULDC.64 UR4, c[0x0][0x328] ;  /* 0x0000ca0000047ab9 */ /* 0x000fe20000000a00 */
[----:B------:R-:W-:Y:S01]  /*95a0*/  ULDC.64 UR6, c[0x0][0x318] ;  /* 0x0000c60000067ab9 */ /* 0x000fe20000000a00 */
[----:B------:R-:W-:Y:S01]  /*95b0*/  IMAD R94, R94, UR4, RZ ;  /* 0x000000045e5e7c24 */ /* 0x000fe2000f8e02ff */
[----:B------:R-:W-:Y:S01]  /*95c0*/  BSSY B0, `(.L_x_8739) ;  /* 0x000001f000007945 */ /* 0x000fe20003800000 */
[----:B----4-:R-:W-:-:S04]  /*95d0*/  IMAD.WIDE.U32 R4, R93, UR4, RZ ;  /* 0x000000045d047c25 */ /* 0x010fc8000f8e00ff */
        /* <DEDUP_REMOVED lines=17> */
[----:B------:R-:W-:Y:S05]  /*96f0*/  @!P3 BRA `(.L_x_8740) ;  /* 0x00000000002cb947 */ /* 0x000fea0003800000 */
[----:B------:R-:W-:Y:S02]  /*9700*/  ULDC UR4, c[0x0][0x2f4] ;  /* 0x0000bd0000047ab9 */ /* 0x000fe40000000800 */
[----:B------:R-:W-:-:S13]  /*9710*/  ISETP.GE.AND P3, PT, R18, UR4, PT ;  /* 0x0000000412007c0c */ /* 0x000fda000bf66270 */
[----:B-1234-:R-:W-:-:S05]  /*9720*/  @!P3 IADD3 R8, P4, R18, R10, RZ ;  /* 0x0000000a1208b210 */ /* 0x01efca0007f9e0ff */
[----:B0-----:R-:W-:Y:S01]  /*9730*/  @!P3 IMAD.X R9, R4, 0x1, R19, P4 ;  /* 0x000000010409b824 */ /* 0x001fe200020e0613 */
[----:B------:R-:W-:-:S13]  /*9740*/  ISETP.GE.AND P4, PT, R23, UR4, PT ;  /* 0x0000000417007c0c */ /* 0x000fda000bf86270 */
[----:B------:R-:W-:-:S05]  /*9750*/  @!P4 IADD3 R10, P5, R23, R10, RZ ;  /* 0x0000000a170ac210 */ /* 0x000fca0007fbe0ff */
[----:B------:R-:W-:Y:S02]  /*9760*/  @!P4 IMAD.X R11, R4, 0x1, R197, P5 ;  /* 0x00000001040bc824 */ /* 0x000fe400028e06c5 */
[----:B------:R-:W0:Y:S04]  /*9770*/  @!P3 LDS.128 R4, [R91+0xa400] ;  /* 0x00a400005b04b984 */ /* 0x000e280000000c00 */
[----:B0-----:R-:W-:Y:S04]  /*9780*/  @!P3 ST.E.128 desc[UR60][R8.64], R4 ;  /* 0x000000040800b985 */ /* 0x001fe8000c101d3c */
[----:B------:R-:W0:Y:S04]  /*9790*/  @!P4 LDS.128 R4, [R90+0xa400] ;  /* 0x00a400005a04c984 */ /* 0x000e280000000c00 */
[----:B0-----:R0:W-:Y:S02]  /*97a0*/  @!P4 ST.E.128 desc[UR60][R10.64], R4 ;  /* 0x000000040a00c985 */ /* 0x0011e4000c101d3c */
.L_x_8740:
[----:B------:R-:W-:Y:S05]  /*97b0*/  BSYNC B0 ;  /* 0x0000000000007941 */ /* 0x000fea0003800000 */
.L_x_8739:
[----:B------:R-:W-:Y:S01]  /*97c0*/  ISETP.GE.AND P3, PT, R96, 0x41, PT ;  /* 0x000000416000780c */ /* 0x000fe20003f66270 */
[----:B0-----:R0:W0:Y:S01]  /*97d0*/  SHFL.IDX PT, R4, R13, 0x1, 0x1c1f ;  /* 0x003c1f000d047f89 */ /* 0x00102200000e0000 */
[----:B------:R-:W-:Y:S03]  /*97e0*/  BSSY B0, `(.L_x_8741) ;  /* 0x000000e000007945 */ /* 0x000fe60003800000 */
[----:B----4-:R4:W0:Y:S08]  /*97f0*/  SHFL.IDX PT, R10, R12, 0x1, 0x1c1f ;  /* 0x003c1f000c0a7f89 */ /* 0x01083000000e0000 */
[----:B----4-:R-:W-:Y:S05]  /*9800*/  @!P3 BRA `(.L_x_8742) ;  /* 0x00000000002cb947 */ /* 0x010fea0003800000 */
[----:B------:R-:W-:Y:S02]  /*9810*/  ULDC UR4, c[0x0][0x2f4] ;  /* 0x0000bd0000047ab9 */ /* 0x000fe40000000800 */
[----:B------:R-:W-:-:S13]  /*9820*/  ISETP.GE.AND P3, PT, R18, UR4, PT ;  /* 0x0000000412007c0c */ /* 0x000fda000bf66270 */
[----:B0123--:R-:W-:-:S05]  /*9830*/  @!P3 IADD3 R8, P4, R18, R10, RZ ;  /* 0x0000000a1208b210 */ /* 0x00ffca0007f9e0ff */
[----:B------:R-:W-:Y:S01]  /*9840*/  @!P3 IMAD.X R9, R4, 0x1, R19, P4 ;  /* 0x000000010409b824 */ /* 0x000fe200020e0613 */
[----:B------:R-:W-:-:S13]  /*9850*/  ISETP.GE.AND P4, PT, R23, UR4, PT ;  /* 0x0000000417007c0c */ /* 0x000fda000bf86270 */
[----:B------:R-:W-:-:S05]  /*9860*/  @!P4 IADD3 R10, P5, R23, R10, RZ ;  /* 0x0000000a170ac210 */ /* 0x000fca0007fbe0ff */
[----:B------:R-:W-:Y:S02]  /*9870*/  @!P4 IMAD.X R11, R4, 0x1, R197, P5 ;  /* 0x00000001040bc824 */ /* 0x000fe400028e06c5 */
[----:B------:R-:W0:Y:S04]  /*9880*/  @!P3 LDS.128 R4, [R91+0xc400] ;  /* 0x00c400005b04b984 */ /* 0x000e280000000c00 */
[----:B0-----:R-:W-:Y:S04]  /*9890*/  @!P3 ST.E.128 desc[UR60][R8.64], R4 ;  /* 0x000000040800b985 */ /* 0x001fe8000c101d3c */
[----:B------:R-:W0:Y:S04]  /*98a0*/  @!P4 LDS.128 R4, [R90+0xc400] ;  /* 0x00c400005a04c984 */ /* 0x000e280000000c00 */
[----:B0-----:R4:W-:Y:S02]  /*98b0*/  @!P4 ST.E.128 desc[UR60][R10.64], R4 ;  /* 0x000000040a00c985 */ /* 0x0019e4000c101d3c */
.L_x_8742:
[----:B------:R-:W-:Y:S05]  /*98c0*/  BSYNC B0 ;  /* 0x0000000000007941 */ /* 0x000fea0003800000 */
.L_x_8741:
[----:B------:R-:W-:Y:S01]  /*98d0*/  ISETP.GE.AND P3, PT, R96, 0x81, PT ;  /* 0x000000816000780c */ /* 0x000fe20003f66270 */
[----:B0-----:R-:W0:Y:S01]  /*98e0*/  SHFL.IDX PT, R13, R13, 0x2, 0x1c1f ;  /* 0x005c1f000d0d7f89 */ /* 0x001e2200000e0000 */
[----:B------:R-:W-:Y:S03]  /*98f0*/  BSSY B0, `(.L_x_8743) ;  /* 0x000000e000007945 */ /* 0x000fe60003800000 */
[----:B----4-:R4:W0:Y:S08]  /*9900*/  SHFL.IDX PT, R10, R12, 0x2, 0x1c1f ;  /* 0x005c1f000c0a7f89 */ /* 0x01083000000e0000 */
[----:B----4-:R-:W-:Y:S05]  /*9910*/  @!P3 BRA `(.L_x_8744) ;  /* 0x00000000002cb947 */ /* 0x010fea0003800000 */
[----:B------:R-:W-:Y:S02]  /*9920*/  ULDC UR4, c[0x0][0x2f4] ;  /* 0x0000bd0000047ab9 */ /* 0x000fe40000000800 */
[----:B------:R-:W-:-:S13]  /*9930*/  ISETP.GE.AND P3, PT, R18, UR4, PT ;  /* 0x0000000412007c0c */ /* 0x000fda000bf66270 */
[----:B------:R-:W4:Y:S01]  /*9940*/  @!P3 LDS.128 R4, [R91+0xe400] ;  /* 0x00e400005b04b984 */ /* 0x000f220000000c00 */
[----:B0123--:R-:W-:-:S05]  /*9950*/  @!P3 IADD3 R8, P4, R18, R10, RZ ;  /* 0x0000000a1208b210 */ /* 0x00ffca0007f9e0ff */
[----:B------:R-:W-:Y:S01]  /*9960*/  @!P3 IMAD.X R9, R13, 0x1, R19, P4 ;  /* 0x000000010d09b824 */ /* 0x000fe200020e0613 */
[----:B------:R-:W-:-:S13]  /*9970*/  ISETP.GE.AND P4, PT, R23, UR4, PT ;  /* 0x0000000417007c0c */ /* 0x000fda000bf86270 */
[----:B------:R-:W-:-:S05]  /*9980*/  @!P4 IADD3 R10, P5, R23, R10, RZ ;  /* 0x0000000a170ac210 */ /* 0x000fca0007fbe0ff */
[----:B------:R-:W-:Y:S01]  /*9990*/  @!P4 IMAD.X R11, R13, 0x1, R197, P5 ;  /* 0x000000010d0bc824 */ /* 0x000fe200028e06c5 */
[----:B----4-:R-:W-:Y:S04]  /*99a0*/  @!P3 ST.E.128 desc[UR60][R8.64], R4 ;  /* 0x000000040800b985 */ /* 0x010fe8000c101d3c */
[----:B------:R-:W0:Y:S04]  /*99b0*/  @!P4 LDS.128 R4, [R90+0xe400] ;  /* 0x00e400005a04c984 */ /* 0x000e280000000c00 */
[----:B0-----:R4:W-:Y:S02]  /*99c0*/  @!P4 ST.E.128 desc[UR60][R10.64], R4 ;  /* 0x000000040a00c985 */ /* 0x0019e4000c101d3c */
.L_x_8744:
[----:B------:R-:W-:Y:S05]  /*99d0*/  BSYNC B0 ;  /* 0x0000000000007941 */ /* 0x000fea0003800000 */
.L_x_8743:
        /* <DEDUP_REMOVED lines=22> */
.L_x_8666:
[----:B------:R-:W-:Y:S05]  /*9b40*/  @P0 BRA `(.L_x_8746) ;  /* 0x00000000000c0947 */ /* 0x000fea0003800000 */
[----:B------:R-:W1:Y:S01]  /*9b50*/  FENCE.VIEW.ASYNC.G ;  /* 0x00000000000073c6 */ /* 0x000e620000000100 */
[----:B------:R-:W-:Y:S05]  /*9b60*/  WARPSYNC.ALL ;  /* 0x0000000000007948 */ /* 0x000fea0003800000 */
[----:B-1----:R-:W-:Y:S06]  /*9b70*/  BAR.ARV 0xc, 0x180 ;  /* 0x0306000000007b1d */ /* 0x002fec0000002000 */
.L_x_8746:
[----:B------:R-:W-:Y:S01]  /*9b80*/  ULDC.64 UR6, c[0x0][0x998] ;  /* 0x0002660000067ab9 */ /* 0x000fe20000000a00 */
[----:B------:R-:W-:Y:S01]  /*9b90*/  ULDC.64 UR4, c[0x0][0x990] ;  /* 0x0002640000047ab9 */ /* 0x000fe20000000a00 */
[----:B------:R-:W-:Y:S02]  /*9ba0*/  ISETP.NE.U32.AND P1, PT, RZ, UR6, PT ;  /* 0x00000006ff007c0c */ /* 0x000fe4000bf25070 */
[----:B------:R-:W-:Y:S02]  /*9bb0*/  ISETP.NE.U32.AND P0, PT, RZ, UR4, PT ;  /* 0x00000004ff007c0c */ /* 0x000fe4000bf05070 */
[----:B------:R-:W-:Y:S02]  /*9bc0*/  ISETP.NE.AND.EX P1, PT, RZ, UR7, PT, P1 ;  /* 0x00000007ff007c0c */ /* 0x000fe4000bf25310 */
[----:B------:R-:W-:-:S11]  /*9bd0*/  ISETP.NE.AND.EX P0, PT, RZ, UR5, PT, P0 ;  /* 0x00000005ff007c0c */ /* 0x000fd6000bf05300 */
[----:B--23--:R-:W1:Y:S01]  /*9be0*/  @P1 LDC.64 R8, c[0x0][0x9b8] ;  /* 0x00026e00ff081b82 */ /* 0x00ce620000000a00 */
[--C-:B------:R-:W-:Y:S02]  /*9bf0*/  @P1 SHF.R.S32.HI R5, RZ, 0x1f, R191.reuse ;  /* 0x0000001fff051819 */ /* 0x100fe400000114bf */
[----:B------:R-:W-:Y:S02]  /*9c00*/  @P0 SHF.R.S32.HI R3, RZ, 0x1f, R191 ;  /* 0x0000001fff030819 */ /* 0x000fe400000114bf */
[----:B------:R-:W-:-:S03]  /*9c10*/  @P1 SHF.R.S32.HI R15, RZ, 0x1f, R190 ;  /* 0x0000001fff0f1819 */ /* 0x000fc600000114be */
[----:B------:R-:W2:Y:S08]  /*9c20*/  @P0 LDC.64 R6, c[0x0][0x9a8] ;  /* 0x00026a00ff060b82 */ /* 0x000eb00000000a00 */
[----:B0-----:R-:W0:Y:S08]  /*9c30*/  @P1 LDC.64 R10, c[0x0][0x9c0] ;  /* 0x00027000ff0a1b82 */ /* 0x001e300000000a00 */
[----:B------:R-:W3:Y:S01]  /*9c40*/  @P0 LDC.64 R12, c[0x0][0x9b0] ;  /* 0x00026c00ff0c0b82 */ /* 0x000ee20000000a00 */
[----:B-1----:R-:W-:-:S02]  /*9c50*/  @P1 IMAD R2, R5, R8, RZ ;  /* 0x0000000805021224 */ /* 0x002fc400078e02ff */
[----:B------:R-:W-:-:S04]  /*9c60*/  @P1 IMAD.WIDE.U32 R4, R191, R8, RZ ;  /* 0x00000008bf041225 */ /* 0x000fc800078e00ff */
[----:B------:R-:W-:Y:S02]  /*9c70*/  @P1 IMAD R9, R191, R9, R2 ;  /* 0x00000009bf091224 */ /* 0x000fe400078e0202 */
[-C--:B--2---:R-:W-:Y:S02]  /*9c80*/  @P0 IMAD R0, R3, R6.reuse, RZ ;  /* 0x0000000603000224 */ /* 0x084fe400078e02ff */
[----:B------:R-:W-:Y:S01]  /*9c90*/  @P1 IMAD.IADD R5, R5, 0x1, R9 ;  /* 0x0000000105051824 */ /* 0x000fe200078e0209 */
[----:B------:R-:W-:Y:S01]  /*9ca0*/  @P0 SHF.R.S32.HI R9, RZ, 0x1f, R190 ;  /* 0x0000001fff090819 */ /* 0x000fe200000114be */
[C---:B------:R-:W-:Y:S02]  /*9cb0*/  @P0 IMAD R7, R191.reuse, R7, R0 ;  /* 0x00000007bf070224 */ /* 0x040fe400078e0200 */
[----:B------:R-:W-:-:S04]  /*9cc0*/  @P0 IMAD.WIDE.U32 R2, R191, R6, RZ ;  /* 0x00000006bf020225 */ /* 0x000fc800078e00ff */
[----:B0-----:R-:W-:Y:S02]  /*9cd0*/  @P1 IMAD R6, R15, R10, RZ ;  /* 0x0000000a0f061224 */ /* 0x001fe400078e02ff */
        /* <DEDUP_REMOVED lines=43> */
.L_x_8749:
[----:B------:R-:W-:-:S13]  /*9f90*/  ISETP.NE.AND P0, PT, R11, 0x1, PT ;  /* 0x000000010b00780c */ /* 0x000fda0003f05270 */
[----:B------:R-:W0:Y:S02]  /*9fa0*/  @P0 LDC.64 R4, c[0x0][0x9e8] ;  /* 0x00027a00ff040b82 */ /* 0x000e240000000a00 */
[----:B0-----:R-:W-:-:S05]  /*9fb0*/  @P0 IMAD.HI.U32 R4, R0, R4, RZ ;  /* 0x0000000400040227 */ /* 0x001fca00078e00ff */
[----:B------:R-:W-:-:S07]  /*9fc0*/  @P0 SHF.R.U32.HI R0, RZ, R5, R4 ;  /* 0x00000005ff000219 */ /* 0x000fce0000011604 */
.L_x_8750:
[----:B------:R-:W-:Y:S05]  /*9fd0*/  BSYNC B0 ;  /* 0x0000000000007941 */ /* 0x000fea0003800000 */
.L_x_8748:
[----:B------:R-:W-:-:S05]  /*9fe0*/  IMAD R0, R0, R11, R11 ;  /* 0x0000000b00007224 */ /* 0x000fca00078e020b */
[----:B------:R-:W-:-:S07]  /*9ff0*/  VIMNMX R3, R3, R0, PT ;  /* 0x0000000003037248 */ /* 0x000fce0003fe0100 */
.L_x_8747:
[----:B------:R-:W0:Y:S01]  /*a000*/  @P1 LDC R5, c[0x0][0x44c] ;  /* 0x00011300ff051b82 */ /* 0x000e220000000800 */
[----:B------:R-:W-:Y:S01]  /*a010*/  VIADD R3, R3, 0x9f ;  /* 0x0000009f03037836 */ /* 0x000fe20000000000 */
[----:B------:R-:W-:-:S03]  /*a020*/  ULDC UR4, c[0x0][0x9dc] ;  /* 0x0002770000047ab9 */ /* 0x000fc60000000800 */
[----:B------:R-:W-:-:S03]  /*a030*/  IMAD.HI R3, R3, 0x66666667, RZ ;  /* 0x6666666703037827 */ /* 0x000fc600078e02ff */
[----:B------:R-:W1:Y:S02]  /*a040*/  @P1 LDC R7, c[0x0][0x450] ;  /* 0x00011400ff071b82 */ /* 0x000e640000000800 */
[----:B------:R-:W-:-:S04]  /*a050*/  SHF.R.U32.HI R0, RZ, 0x1f, R3 ;  /* 0x0000001fff007819 */ /* 0x000fc80000011603 */
[----:B------:R-:W-:-:S04]  /*a060*/  LEA.HI.SX32 R0, R3, R0, 0x1a ;  /* 0x0000000003007211 */ /* 0x000fc800078fd2ff */
        /* <DEDUP_REMOVED lines=17> */
.L_x_8753:
[----:B------:R-:W-:-:S13]  /*a180*/  ISETP.NE.AND P0, PT, R11, 0x1, PT ;  /* 0x000000010b00780c */ /* 0x000fda0003f05270 */
[----:B------:R-:W0:Y:S02]  /*a190*/  @P0 LDC.64 R4, c[0x0][0x9e8] ;  /* 0x00027a00ff040b82 */ /* 0x000e240000000a00 */
[----:B0-----:R-:W-:-:S05]  /*a1a0*/  @P0 IMAD.HI.U32 R4, R3, R4, RZ ;  /* 0x0000000403040227 */ /* 0x001fca00078e00ff */
[----:B------:R-:W-:-:S07]  /*a1b0*/  @P0 SHF.R.U32.HI R3, RZ, R5, R4 ;  /* 0x00000005ff030219 */ /* 0x000fce0000011604 */
.L_x_8754:
[----:B------:R-:W-:Y:S05]  /*a1c0*/  BSYNC B0 ;  /* 0x0000000000007941 */ /* 0x000fea0003800000 */
.L_x_8752:
[----:B------:R-:W-:-:S05]  /*a1d0*/  IMAD R3, R3, R11, RZ ;  /* 0x0000000b03037224 */ /* 0x000fca00078e02ff */
[----:B------:R-:W-:-:S07]  /*a1e0*/  VIMNMX R0, R0, R3, !PT ;  /* 0x0000000300007248 */ /* 0x000fce0007fe0100 */
.L_x_8751:
[----:B------:R-:W-:Y:S01]  /*a1f0*/  IMAD.HI R0, R0, 0x66666667, RZ ;  /* 0x6666666700007827 */ /* 0x000fe200078e02ff */
[----:B------:R-:W-:Y:S02]  /*a200*/  PLOP3.LUT P0, PT, PT, PT, PT, 0x80, 0x0 ;  /* 0x000000000000781c */ /* 0x000fe40003f0f070 */
[----:B------:R-:W-:Y:S02]  /*a210*/  CS2R R88, SRZ ;  /* 0x0000000000587805 */ /* 0x000fe4000001ff00 */
[----:B------:R-:W-:Y:S02]  /*a220*/  CS2R R86, SRZ ;  /* 0x0000000000567805 */ /* 0x000fe4000001ff00 */
[----:B------:R-:W-:Y:S02]  /*a230*/  CS2R R6, SRZ ;  /* 0x0000000000067805 */ /* 0x000fe4000001ff00 */
[----:B------:R-:W-:Y:S02]  /*a240*/  SHF.R.U32.HI R3, RZ, 0x1f, R0 ;  /* 0x0000001fff037819 */ /* 0x000fe40000011600 */
[----:B------:R-:W-:-:S02]  /*a250*/  CS2R R84, SRZ ;  /* 0x0000000000547805 */ /* 0x000fc4000001ff00 */
[----:B------:R-:W-:Y:S02]  /*a260*/  CS2R R8, SRZ ;  /* 0x0000000000087805 */ /* 0x000fe4000001ff00 */
[----:B------:R-:W-:Y:S02]  /*a270*/  CS2R R4, SRZ ;  /* 0x0000000000047805 */ /* 0x000fe4000001ff00 */
[----:B------:R-:W-:Y:S02]  /*a280*/  LEA.HI.SX32 R3, R0, R3, 0x1a ;  /* 0x0000000300037211 */ /* 0x000fe400078fd2ff */
[----:B------:R-:W-:Y:S02]  /*a290*/  CS2R R78, SRZ ;  /* 0x00000000004e7805 */ /* 0x000fe4000001ff00 */
[----:B------:R-:W-:Y:S02]  /*a2a0*/  CS2R R76, SRZ ;  /* 0x00000000004c7805 */ /* 0x000fe4000001ff00 */
[----:B------:R-:W-:-:S02]  /*a2b0*/  CS2R R10, SRZ ;  /* 0x00000000000a7805 */ /* 0x000fc4000001ff00 */
[----:B------:R-:W-:Y:S02]  /*a2c0*/  VIMNMX R211, RZ, R3, !PT ;  /* 0x00000003ffd37248 */ /* 0x000fe40007fe0100 */
[----:B------:R-:W-:Y:S02]  /*a2d0*/  CS2R R70, SRZ ;  /* 0x0000000000467805 */ /* 0x000fe4000001ff00 */
[----:B------:R-:W-:Y:S02]  /*a2e0*/  CS2R R12, SRZ ;  /* 0x00000000000c7805 */ /* 0x000fe4000001ff00 */
[----:B------:R-:W-:Y:S02]  /*a2f0*/  CS2R R68, SRZ ;  /* 0x0000000000447805 */ /* 0x000fe4000001ff00 */
[----:B------:R-:W-:Y:S02]  /*a300*/  ISETP.GT.AND P1, PT, R108, R211, PT ;  /* 0x000000d36c00720c */ /* 0x000fe40003f24270 */
        /* <DEDUP_REMOVED lines=20> */
[----:B------:R-:W-:Y:S01]  /*a450*/  CS2R R94, SRZ ;  /* 0x00000000005e7805 */ /* 0x000fe2000001ff00 */
[----:B------:R-:W-:-:S02]  /*a460*/  IMAD.MOV.U32 R57, RZ, RZ, RZ ;  /* 0x000000ffff397224 */ /* 0x000fc400078e00ff */
[----:B------:R-:W-:Y:S01]  /*a470*/  IMAD.MOV.U32 R96, RZ, RZ, RZ ;  /* 0x000000ffff607224 */ /* 0x000fe200078e00ff */
        /* <DEDUP_REMOVED lines=9> */
.L_x_9086:
[----:B01----:R-:W-:Y:S01]  /*a510*/  LEA.HI R0, R203, R203, RZ, 0x1 ;  /* 0x000000cbcb007211 */ /* 0x003fe200078f08ff */
[----:B------:R-:W-:Y:S01]  /*a520*/  VIADD R25, R17, 0x14400 ;  /* 0x0001440011197836 */ /* 0x000fe20000000000 */
[----:B------:R-:W-:Y:S02]  /*a530*/  BSSY B6, `(.L_x_8757) ;  /* 0x0000018000067945 */ /* 0x000fe40003800000 */
[----:B------:R-:W-:Y:S02]  /*a540*/  LOP3.LUT R0, R0, 0x1e, RZ, 0xc0, !PT ;  /* 0x0000001e00007812 */ /* 0x000fe400078ec0ff */
[----:B------:R-:W-:-:S03]  /*a550*/  LOP3.LUT P0, RZ, R25, 0x9f, RZ, 0xc0, !PT ;  /* 0x0000009f19ff7812 */ /* 0x000fc6000780c0ff */
[----:B------:R-:W-:-:S04]  /*a560*/  IMAD.IADD R0, R203, 0x1, -R0 ;  /* 0x00000001cb007824 */ /* 0x000fc800078e0a00 */
[----:B------:R-:W-:-:S05]  /*a570*/  IMAD R0, R0, 0x2000, R25 ;  /* 0x0000200000007824 */ /* 0x000fca00078e0219 */
        /* <DEDUP_REMOVED lines=19> */
.L_x_8758:
[----:B------:R-:W-:Y:S05]  /*a6b0*/  BSYNC B6 ;  /* 0x0000000000067941 */ /* 0x000fea0003800000 */
.L_x_8757:
        /* <DEDUP_REMOVED lines=12> */
.L_x_8762:
[----:B-1----:R1:W2:Y:S02]  /*a780*/  SYNCS.PHASECHK.TRANS64.TRYWAIT P0, [R17+URZ+0x22800], R0 ;  /* 0x02280000110075a7 */ /* 0x0022a4000800017f */
[----:B--2---:R-:W-:Y:S05]  /*a790*/  @!P0 NANOSLEEP.SYNCS 0x989680 ;  /* 0x009896800000895d */ /* 0x004fea0003900000 */
[----:B------:R-:W2:Y:S02]  /*a7a0*/  @!P0 SYNCS.PHASECHK.TRANS64 P0, [R17+URZ+0x22800], R0 ;  /* 0x02280000110085a7 */ /* 0x000ea4000800007f */
[----:B--2---:R-:W-:Y:S05]  /*a7b0*/  @!P0 BRA `(.L_x_8762) ;  /* 0xfffffffc00f08947 */ /* 0x004fea000383ffff */
.L_x_8761:
[----:B------:R-:W-:Y:S05]  /*a7c0*/  BSYNC B0 ;  /* 0x0000000000007941 */ /* 0x000fea0003800000 */
.L_x_8760:
[----:B------:R-:W-:Y:S05]  /*a7d0*/  BRA `(.L_x_8763) ;  /* 0x0000004c00987947 */ /* 0x000fea0003800000 */
.L_x_8759:
[----:B------:R-:W-:Y:S01]  /*a7e0*/  LOP3.LUT P0, RZ, R25, 0x3ff, RZ, 0xc0, !PT ;  /* 0x000003ff19ff7812 */ /* 0x000fe2000780c0ff */
[----:B------:R-:W-:Y:S01]  /*a7f0*/  ULDC.64 UR4, c[0x0][0x3f8] ;  /* 0x0000fe0000047ab9 */ /* 0x000fe20000000a00 */
[----:B-----5:R-:W-:Y:S01]  /*a800*/  SHF.R.S32.HI R0, RZ, 0x1f, R24 ;  /* 0x0000001fff007819 */ /* 0x020fe20000011418 */
[----:B------:R-:W-:Y:S01]  /*a810*/  ULDC.64 UR6, c[0x0][0x408] ;  /* 0x0001020000067ab9 */ /* 0x000fe20000000a00 */
[----:B------:R-:W-:Y:S01]  /*a820*/  IMAD.WIDE.U32 R26, R24, UR4, RZ ;  /* 0x00000004181a7c25 */ /* 0x000fe2000f8e00ff */
[----:B------:R-:W-:Y:S03]  /*a830*/  BSSY B6, `(.L_x_8764) ;  /* 0x0000019000067945 */ /* 0x000fe60003800000 */
        /* <DEDUP_REMOVED lines=24> */
.L_x_8765:
[----:B------:R-:W-:Y:S05]  /*a9c0*/  BSYNC B6 ;  /* 0x0000000000067941 */ /* 0x000fea0003800000 */
.L_x_8764:
[----:B------:R-:W-:Y:S01]  /*a9d0*/  ULDC.U8 UR4, c[0x0][0x410] ;  /* 0x0001040000047ab9 */ /* 0x000fe20000000000 */
[----:B------:R-:W-:Y:S01]  /*a9e0*/  BSSY B0, `(.L_x_8766) ;  /* 0x00004bd000007945 */ /* 0x000fe20003800000 */
[----:B------:R-:W-:Y:S01]  /*a9f0*/  ISETP.NE.AND P0, PT, RZ, UR4, PT ;  /* 0x00000004ff007c0c */ /* 0x000fe2000bf05270 */
[----:B------:R-:W-:-:S12]  /*aa00*/  IMAD.IADD R36, R198, 0x1, R202 ;  /* 0x00000001c6247824 */ /* 0x000fd800078e02ca */
[----:B------:R-:W-:Y:S05]  /*aa10*/  @!P0 BRA `(.L_x_8767) ;  /* 0x0000002400a48947 */ /* 0x000fea0003800000 */
[----:B------:R-:W0:Y:S01]  /*aa20*/  LDC R35, c[0x0][0x448] ;  /* 0x00011200ff237b82 */ /* 0x000e220000000800 */
[----:B------:R-:W-:Y:S01]  /*aa30*/  IMAD R3, R228, 0x40, R36 ;  /* 0x00000040e4037824 */ /* 0x000fe200078e0224 */
        /* <DEDUP_REMOVED lines=30> */
.L_x_9092:
        /* <DEDUP_REMOVED lines=11> */
[----:B------:R-:W-:-:S11]  /*acd0*/  ISETP.GE.AND P3, PT, R192, UR4, PT ;  /* 0x00000004c0007c0c */ /* 0x000fd6000bf66270 */
[----:B--2---:R-:W-:Y:S02]  /*ace0*/  @!P4 IADD3 R24, P0, R199, R3, RZ ;  /* 0x00000003c718c210 */ /* 0x004fe40007f1e0ff */
[----:B----4-:R-:W-:-:S03]  /*acf0*/  @!P3 IADD3 R12, P1, R192, R14, RZ ;  /* 0x0000000ec00cb210 */ /* 0x010fc60007f3e0ff */
[----:B-1----:R-:W-:Y:S01]  /*ad00*/  @!P4 IMAD.X R25, R0, 0x1, R227, P0 ;  /* 0x000000010019c824 */ /* 0x002fe200000e06e3 */
[----:B------:R-:W-:Y:S02]  /*ad10*/  @!P3 IADD3 R10, P0, R192, R3, RZ ;  /* 0x00000003c00ab210 */ /* 0x000fe40007f1e0ff */
[----:B------:R-:W-:Y:S02]  /*ad20*/  @!P3 SHF.R.S32.HI R3, RZ, 0x1f, R192 ;  /* 0x0000001fff03b819 */ /* 0x000fe400000114c0 */
[----:B------:R-:W-:Y:S02]  /*ad30*/  @!P4 IADD3 R14, P2, R199, R14, RZ ;  /* 0x0000000ec70ec210 */ /* 0x000fe40007f5e0ff */
[----:B------:R-:W-:Y:S02]  /*ad40*/  CS2R R30, SRZ ;  /* 0x00000000001e7805 */ /* 0x000fe4000001ff00 */
[----:B------:R-:W-:Y:S02]  /*ad50*/  CS2R R28, SRZ ;  /* 0x00000000001c7805 */ /* 0x000fe4000001ff00 */
[----:B------:R-:W-:Y:S01]  /*ad60*/  CS2R R26, SRZ ;  /* 0x00000000001a7805 */ /* 0x000fe2000001ff00 */
[--C-:B------:R-:W-:Y:S01]  /*ad70*/  @!P3 IMAD.X R11, R0, 0x1, R3.reuse, P0 ;  /* 0x00000001000bb824 */ /* 0x100fe200000e0603 */
[----:B------:R1:W5:Y:S01]  /*ad80*/  @!P4 LD.E.64 R20, desc[UR60][R24.64] ;  /* 0x0000003c1814c980 */ /* 0x000362000c101b00 */
[----:B---3--:R-:W-:-:S02]  /*ad90*/  @!P3 IMAD.X R13, R4, 0x1, R3, P1 ;  /* 0x00000001040db824 */ /* 0x008fc400008e0603 */
[----:B------:R-:W-:Y:S01]  /*ada0*/  @!P4 IMAD.X R15, R4, 0x1, R227, P2 ;  /* 0x00000001040fc824 */ /* 0x000fe200010e06e3 */
[----:B------:R1:W5:Y:S04]  /*adb0*/  @!P3 LD.E.64 R30, desc[UR60][R10.64] ;  /* 0x0000003c0a1eb980 */ /* 0x000368000c101b00 */
[----:B------:R1:W5:Y:S04]  /*adc0*/  @!P3 LD.E.64 R28, desc[UR60][R12.64] ;  /* 0x0000003c0c1cb980 */ /* 0x000368000c101b00 */
[----:B------:R1:W5:Y:S02]  /*add0*/  @!P4 LD.E.64 R26, desc[UR60][R14.64] ;  /* 0x0000003c0e1ac980 */ /* 0x000364000c101b00 */
.L_x_8770:
[----:B------:R-:W-:Y:S05]  /*ade0*/  BSYNC B1 ;  /* 0x0000000000017941 */ /* 0x000fea0003800000 */
.L_x_8769:
[----:B------:R-:W-:Y:S01]  /*adf0*/  UMOV UR4, 0xffffffff ;  /* 0xffffffff00047882 */ /* 0x000fe20000000000 */
[----:B-1----:R-:W-:Y:S02]  /*ae00*/  CS2R R24, SRZ ;  /* 0x0000000000187805 */ /* 0x002fe4000001ff00 */
[----:B------:R-:W-:Y:S05]  /*ae10*/  BRA.DIV UR4, `(.L_x_8771) ;  /* 0x0000021a04e87947 */ /* 0x000fea000b800000 */
[----:B------:R1:W0:Y:S04]  /*ae20*/  SHFL.IDX PT, R0, R6, 0x1, 0x1c1f ;  /* 0x003c1f0006007f89 */ /* 0x00022800000e0000 */
[----:B--2---:R1:W2:Y:S04]  /*ae30*/  SHFL.IDX PT, R3, R5, 0x1, 0x1c1f ;  /* 0x003c1f0005037f89 */ /* 0x0042a800000e0000 */
[----:B---3--:R1:W3:Y:S04]  /*ae40*/  SHFL.IDX PT, R4, R8, 0x1, 0x1c1f ;  /* 0x003c1f0008047f89 */ /* 0x0082e800000e0000 */
[----:B----4-:R1:W4:Y:S02]  /*ae50*/  SHFL.IDX PT, R14, R7, 0x1, 0x1c1f ;  /* 0x003c1f00070e7f89 */ /* 0x01032400000e0000 */
.L_x_9098:
[----:B01----:R-:W-:Y:S01]  /*ae60*/  VIADD R5, R36, 0x40 ;  /* 0x0000004024057836 */ /* 0x003fe20000000000 */
        /* <DEDUP_REMOVED lines=13> */
[----:B------:R-:W-:-:S11]  /*af40*/  ISETP.GE.AND P3, PT, R192, UR4, PT ;  /* 0x00000004c0007c0c */ /* 0x000fd6000bf66270 */
[----:B--2---:R-:W-:Y:S02]  /*af50*/  @!P4 IADD3 R36, P0, R199, R3, RZ ;  /* 0x00000003c724c210 */ /* 0x004fe40007f1e0ff */
[----:B----4-:R-:W-:-:S03]  /*af60*/  @!P3 IADD3 R32, P1, R192, R14, RZ ;  /* 0x0000000ec020b210 */ /* 0x010fc60007f3e0ff */
[----:B------:R-:W-:Y:S01]  /*af70*/  @!P4 IMAD.X R37, R0, 0x1, R227, P0 ;  /* 0x000000010025c824 */ /* 0x000fe200000e06e3 */
        /* <DEDUP_REMOVED lines=13> */
.L_x_8773:
[----:B------:R-:W-:Y:S05]  /*b050*/  BSYNC B1 ;  /* 0x0000000000017941 */ /* 0x000fea0003800000 */
.L_x_8772:
[----:B------:R-:W1:Y:S01]  /*b060*/  SYNCS.PHASECHK.TRANS64.TRYWAIT P0, [R17+URZ+0x22800], R38 ;  /* 0x02280026110075a7 */ /* 0x000e62000800017f */
[----:B------:R-:W-:Y:S01]  /*b070*/  IMAD.SHL.U32 R0, R213, 0x80, RZ ;  /* 0x00000080d5007824 */ /* 0x000fe200078e00ff */
[----:B0-----:R-:W-:Y:S01]  /*b080*/  VIADDMNMX R15, R35, -R202, 0x80, PT ;  /* 0x00000080230f7446 */ /* 0x001fe200038009ca */
[----:B------:R-:W-:Y:S01]  /*b090*/  BSSY B1, `(.L_x_8774) ;  /* 0x000000b000017945 */ /* 0x000fe20003800000 */
[----:B------:R-:W-:Y:S02]  /*b0a0*/  LOP3.LUT P2, RZ, R213, 0x4, RZ, 0xc0, !PT ;  /* 0x00000004d5ff7812 */ /* 0x000fe4000784c0ff */
[----:B--2---:R-:W-:Y:S02]  /*b0b0*/  LOP3.LUT R3, R0, 0x380, RZ, 0xc0, !PT ;  /* 0x0000038000037812 */ /* 0x004fe400078ec0ff */
[----:B------:R-:W-:Y:S02]  /*b0c0*/  ISETP.GE.AND P1, PT, R198, R15, PT ;  /* 0x0000000fc600720c */ /* 0x000fe40003f26270 */
[----:B------:R-:W-:-:S02]  /*b0d0*/  LOP3.LUT R0, R3, 0x30, R18, 0xf8, !PT ;  /* 0x0000003003007812 */ /* 0x000fc400078ef812 */
[----:B------:R-:W-:-:S04]  /*b0e0*/  SHF.R.U32.HI R3, RZ, 0x3, R3 ;  /* 0x00000003ff037819 */ /* 0x000fc80000011603 */
[----:B------:R-:W-:-:S04]  /*b0f0*/  LOP3.LUT R3, R0, R3, RZ, 0x3c, !PT ;  /* 0x0000000300037212 */ /* 0x000fc800078e3cff */
[----:B------:R-:W-:-:S05]  /*b100*/  IADD3 R3, R17, R3, R212 ;  /* 0x0000000311037210 */ /* 0x000fca0007ffe0d4 */
[C---:B---3--:R-:W-:Y:S02]  /*b110*/  VIADD R4, R3.reuse, 0x14400 ;  /* 0x0001440003047836 */ /* 0x048fe40000000000 */
[----:B------:R-:W-:Y:S01]  /*b120*/  VIADD R0, R3, 0x14440 ;  /* 0x0001444003007836 */ /* 0x000fe20000000000 */
[----:B-1----:R-:W-:Y:S06]  /*b130*/  @!P0 BRA `(.L_x_8775) ;  /* 0x0000021800908947 */ /* 0x002fec0003800000 */
.L_x_9099:
[----:B------:R-:W-:Y:S05]  /*b140*/  BSYNC B1 ;  /* 0x0000000000017941 */ /* 0x000fea0003800000 */
.L_x_8774:
[----:B------:R-:W-:Y:S01]  /*b150*/  BSSY B1, `(.L_x_8776) ;  /* 0x00000fa000017945 */ /* 0x000fe20003800000 */
[----:B------:R-:W-:-:S03]  /*b160*/  @P2 VIADD R0, R4, 0xffffffc0 ;  /* 0xffffffc004002836 */ /* 0x000fc60000000000 */
[----:B------:R-:W-:Y:S05]  /*b170*/  @P1 BRA `(.L_x_8777) ;  /* 0x0000000c00dc1947 */ /* 0x000fea0003800000 */
[----:B------:R-:W1:Y:S01]  /*b180*/  LDC R4, c[0x0][0x3f4] ;  /* 0x0000fd00ff047b82 */ /* 0x000e620000000800 */
[----:B------:R-:W-:Y:S01]  /*b190*/  BSSY B2, `(.L_x_8778) ;  /* 0x000007a000027945 */ /* 0x000fe20003800000 */
[-C--:B-1----:R-:W-:Y:S02]  /*b1a0*/  ISETP.GE.AND P0, PT, R192, R4.reuse, PT ;  /* 0x00000004c000720c */ /* 0x082fe40003f06270 */
[----:B------:R-:W-:-:S11]  /*b1b0*/  ISETP.GE.AND P1, PT, R199, R4, PT ;  /* 0x00000004c700720c */ /* 0x000fd60003f26270 */
[----:B------:R-:W-:Y:S05]  /*b1c0*/  @P0 BRA `(.L_x_8779) ;  /* 0x0000000400d80947 */ /* 0x000fea0003800000 */
[----:B------:R-:W1:Y:S01]  /*b1d0*/  LDS.128 R4, [R3+0x14400] ;  /* 0x0144000003047984 */ /* 0x000e620000000c00 */
[----:B-----5:R-:W-:Y:S02]  /*b1e0*/  SHF.R.U32.HI R32, RZ, 0x8, R30 ;  /* 0x00000008ff207819 */ /* 0x020fe4000001161e */
[----:B------:R-:W-:Y:S02]  /*b1f0*/  SHF.R.U32.HI R36, RZ, 0x8, R31 ;  /* 0x00000008ff247819 */ /* 0x000fe4000001161f */
[----:B------:R-:W-:Y:S02]  /*b200*/  LOP3.LUT R33, R32, 0xff, RZ, 0xc0, !PT ;  /* 0x000000ff20217812 */ /* 0x000fe400078ec0ff */
        /* <DEDUP_REMOVED lines=8> */
[----:B0-----:R-:W-:-:S02]  /*b290*/  SHF.R.U32.HI R38, RZ, 0x10, R29 ;  /* 0x00000010ff267819 */ /* 0x001fc4000001161d */
[----:B------:R-:W-:Y:S01]  /*b2a0*/  LOP3.LUT R37, R35, 0xff, RZ, 0xc0, !PT ;  /* 0x000000ff23257812 */ /* 0x000fe200078ec0ff */
[----:B------:R-:W-:Y:S01]  /*b2b0*/  IMAD.U32 R35, R40, 0x10000, RZ ;  /* 0x0001000028237824 */ /* 0x000fe200078e00ff */
[----:B------:R-:W-:Y:S01]  /*b2c0*/  PRMT R36, R39, 0x7604, R36 ;  /* 0x0000760427247816 */ /* 0x000fe20000000024 */
[----:B------:R-:W-:Y:S01]  /*b2d0*/  IMAD.U32 R39, R38, 0x10000, RZ ;  /* 0x0001000026277824 */ /* 0x000fe200078e00ff */
[----:B----4-:R-:W-:Y:S02]  /*b2e0*/  LOP3.LUT R14, R30, 0xff, RZ, 0xc0, !PT ;  /* 0x000000ff1e0e7812 */ /* 0x010fe400078ec0ff */
[----:B------:R-:W-:Y:S02]  /*b2f0*/  LOP3.LUT R35, R32, 0xff0000, R35, 0xf8, !PT ;  /* 0x00ff000020237812 */ /* 0x000fe400078ef823 */
[----:B------:R-:W-:Y:S02]  /*b300*/  PRMT R33, R33, 0x7604, R14 ;  /* 0x0000760421217816 */ /* 0x000fe4000000000e */
[----:B------:R-:W-:-:S02]  /*b310*/  LOP3.LUT R14, R28, 0xff, RZ, 0xc0, !PT ;  /* 0x000000ff1c0e7812 */ /* 0x000fc400078ec0ff */
[----:B------:R-:W-:Y:S02]  /*b320*/  LOP3.LUT R39, R36, 0xff0000, R39, 0xf8, !PT ;  /* 0x00ff000024277812 */ /* 0x000fe400078ef827 */
[----:B------:R-:W-:Y:S02]  /*b330*/  PRMT R37, R37, 0x7604, R14 ;  /* 0x0000760425257816 */ /* 0x000fe4000000000e */
[----:B------:R-:W-:Y:S02]  /*b340*/  LOP3.LUT R39, R39, 0xff000000, R29, 0xf8, !PT ;  /* 0xff00000027277812 */ /* 0x000fe400078ef81d */
[----:B------:R-:W-:Y:S02]  /*b350*/  LOP3.LUT R35, R35, 0xff000000, R31, 0xf8, !PT ;  /* 0xff00000023237812 */ /* 0x000fe400078ef81f */
[----:B------:R-:W-:Y:S02]  /*b360*/  LOP3.LUT R33, R33, 0xff0000, R30, 0xf8, !PT ;  /* 0x00ff000021217812 */ /* 0x000fe400078ef81e */
[----:B-1----:R-:W-:-:S02]  /*b370*/  F2FP.F16.E4M3.UNPACK_B R14, R6.H1 ;  /* 0x00000006ff0e723e */ /* 0x002fc400030006ff */
[----:B------:R-:W-:Y:S02]  /*b380*/  LOP3.LUT R37, R37, 0xff0000, R28, 0xf8, !PT ;  /* 0x00ff000025257812 */ /* 0x000fe400078ef81c */
[----:B------:R-:W-:Y:S02]  /*b390*/  F2FP.F16.E4M3.UNPACK_B R38, R39 ;  /* 0x00000027ff26723e */ /* 0x000fe400020006ff */
[----:B------:R-:W-:Y:S02]  /*b3a0*/  F2FP.F16.E4M3.UNPACK_B R32, R35 ;  /* 0x00000023ff20723e */ /* 0x000fe400020006ff */
[----:B------:R-:W-:Y:S01]  /*b3b0*/  LOP3.LUT R33, R33, 0xff000000, R30, 0xf8, !PT ;  /* 0xff00000021217812 */ /* 0x000fe200078ef81e */
[--C-:B------:R-:W-:Y:S01]  /*b3c0*/  HADD2.F32 R30, -RZ, R14.reuse.H0_H0 ;  /* 0x2000000eff1e7230 */ /* 0x100fe20000004100 */
[----:B------:R-:W-:Y:S01]  /*b3d0*/  LOP3.LUT R36, R37, 0xff000000, R28, 0xf8, !PT ;  /* 0xff00000025247812 */ /* 0x000fe200078ef81c */
[----:B------:R-:W-:Y:S01]  /*b3e0*/  HADD2.F32 R14, -RZ, R14.H1_H1 ;  /* 0x3000000eff0e7230 */ /* 0x000fe20000004100 */
[----:B------:R-:W-:Y:S01]  /*b3f0*/  F2FP.F16.E4M3.UNPACK_B R29, R6 ;  /* 0x00000006ff1d723e */ /* 0x000fe200020006ff */
[----:B------:R-:W-:Y:S01]  /*b400*/  HADD2.F32 R41, -RZ, R38.H1_H1 ;  /* 0x30000026ff297230 */ /* 0x000fe20000004100 */
[----:B------:R-:W-:Y:S01]  /*b410*/  F2FP.F16.E4M3.UNPACK_B R28, R5.H1 ;  /* 0x00000005ff1c723e */ /* 0x000fe200030006ff */
[----:B------:R-:W-:Y:S01]  /*b420*/  HADD2.F32 R37, -RZ, R32.H1_H1 ;  /* 0x30000020ff257230 */ /* 0x000fe20000004100 */
[----:B------:R-:W-:Y:S01]  /*b430*/  F2FP.F16.E4M3.UNPACK_B R31, R7 ;  /* 0x00000007ff1f723e */ /* 0x000fe200020006ff */
[----:B------:R-:W-:-:S02]  /*b440*/  HADD2.F32 R38, -RZ, R38.H0_H0 ;  /* 0x20000026ff267230 */ /* 0x000fc40000004100 */
[C---:B------:R-:W-:Y:S01]  /*b450*/  FMUL.FTZ R43, R14.reuse, R41 ;  /* 0x000000290e2b7220 */ /* 0x040fe20000410000 */
[----:B------:R-:W-:Y:S02]  /*b460*/  HADD2.F32 R32, -RZ, R32.H0_H0 ;  /* 0x20000020ff207230 */ /* 0x000fe40000004100 */
[----:B------:R-:W-:Y:S01]  /*b470*/  FMUL.FTZ R40, R14, R37 ;  /* 0x000000250e287220 */ /* 0x000fe20000410000 */
[----:B------:R-:W-:Y:S01]  /*b480*/  F2FP.F16.E4M3.UNPACK_B R14, R5 ;  /* 0x00000005ff0e723e */ /* 0x000fe200020006ff */
[--C-:B------:R-:W-:Y:S01]  /*b490*/  HADD2.F32 R5, -RZ, R29.reuse.H1_H1 ;  /* 0x3000001dff057230 */ /* 0x100fe20000004100 */
[----:B------:R-:W-:Y:S01]  /*b4a0*/  F2FP.F16.E4M3.UNPACK_B R39, R39.H1 ;  /* 0x00000027ff27723e */ /* 0x000fe200030006ff */
[C---:B------:R-:W-:Y:S01]  /*b4b0*/  FFMA.FTZ R43, R30.reuse, R37, -R43 ;  /* 0x000000251e2b7223 */ /* 0x040fe2000001082b */
[----:B------:R-:W-:Y:S01]  /*b4c0*/  FFMA.FTZ R44, R30, R41, R40 ;  /* 0x000000291e2c7223 */ /* 0x000fe20000010028 */
[----:B------:R-:W-:Y:S01]  /*b4d0*/  HADD2.F32 R29, -RZ, R29.H0_H0 ;  /* 0x2000001dff1d7230 */ /* 0x000fe20000004100 */
[----:B------:R-:W-:Y:S01]  /*b4e0*/  F2FP.F16.E4M3.UNPACK_B R35, R35.H1 ;  /* 0x00000023ff23723e */ /* 0x000fe200030006ff */
[C---:B------:R-:W-:Y:S01]  /*b4f0*/  FMUL.FTZ R30, R5.reuse, R38 ;  /* 0x00000026051e7220 */ /* 0x040fe20000410000 */
[----:B------:R-:W-:Y:S01]  /*b500*/  FMUL.FTZ R37, R5, R32 ;  /* 0x0000002005257220 */ /* 0x000fe20000410000 */
[----:B------:R-:W-:Y:S01]  /*b510*/  HADD2.F32 R5, -RZ, R31.H1_H1 ;  /* 0x3000001fff057230 */ /* 0x000fe20000004100 */
[----:B------:R-:W-:Y:S01]  /*b520*/  F2FP.F16.E4M3.UNPACK_B R7, R7.H1 ;  /* 0x00000007ff07723e */ /* 0x000fe200030006ff */
        /* <DEDUP_REMOVED lines=12> */
[----:B------:R-:W-:Y:S01]  /*b5f0*/  F2FP.F16.E4M3.UNPACK_B R6, R4 ;  /* 0x00000004ff06723e */ /* 0x000fe200020006ff */
[----:B------:R-:W-:Y:S02]  /*b600*/  HADD2.F32 R5, -RZ, R7.H0_H0 ;  /* 0x20000007ff057230 */ /* 0x000fe40000004100 */
[C---:B------:R-:W-:Y:S01]  /*b610*/  FMUL.FTZ R32, R29.reuse, R38 ;  /* 0x000000261d207220 */ /* 0x040fe20000410000 */
[----:B------:R-:W-:Y:S01]  /*b620*/  FMUL.FTZ R40, R29, R30 ;  /* 0x0000001e1d287220 */ /* 0x000fe20000410000 */
[----:B------:R-:W-:Y:S02]  /*b630*/  F2FP.F16.E4M3.UNPACK_B R4, R4.H1 ;  /* 0x00000004ff04723e */ /* 0x000fe400030006ff */
        /* <DEDUP_REMOVED lines=10> */
[C---:B------:R-:W-:Y:S01]  /*b6e0*/  FMUL.FTZ R38, R7.reuse, R32 ;  /* 0x0000002007267220 */ /* 0x040fe20000410000 */
[----:B------:R-:W-:Y:S02]  /*b6f0*/  HADD2.F32 R31, -RZ, R31.H0_H0 ;  /* 0x2000001fff1f7230 */ /* 0x000fe40000004100 */
[-C--:B------:R-:W-:Y:S01]  /*b700*/  FMUL.FTZ R40, R7, R30.reuse ;  /* 0x0000001e07287220 */ /* 0x080fe20000410000 */
[--C-:B------:R-:W-:Y:S02]  /*b710*/  HADD2.F32 R4, -RZ, R6.reuse.H1_H1 ;  /* 0x30000006ff047230 */ /* 0x100fe40000004100 */
[C---:B------:R-:W-:Y:S01]  /*b720*/  FFMA.FTZ R38, R5.reuse, R30, -R38 ;  /* 0x0000001e05267223 */ /* 0x040fe20000010826 */
[----:B------:R-:W-:Y:S02]  /*b730*/  HADD2.F32 R29, -RZ, R29.H0_H0 ;  /* 0x2000001dff1d7230 */ /* 0x000fe40000004100 */
[----:B------:R-:W-:Y:S01]  /*b740*/  FFMA.FTZ R35, R5, R32, R40 ;  /* 0x0000002005237223 */ /* 0x000fe20000010028 */
[----:B------:R-:W-:-:S02]  /*b750*/  HADD2.F32 R6, -RZ, R6.H0_H0 ;  /* 0x20000006ff067230 */ /* 0x000fc40000004100 */
[C---:B------:R-:W-:Y:S01]  /*b760*/  FMUL.FTZ R7, R4.reuse, R31 ;  /* 0x0000001f04077220 */ /* 0x040fe20000410000 */
[--C-:B------:R-:W-:Y:S02]  /*b770*/  HADD2.F32 R5, -RZ, R28.reuse.H1_H1 ;  /* 0x3000001cff057230 */ /* 0x100fe40000004100 */
[-C--:B------:R-:W-:Y:S01]  /*b780*/  FMUL.FTZ R4, R4, R29.reuse ;  /* 0x0000001d04047220 */ /* 0x080fe20000410000 */
[----:B------:R-:W-:Y:S02]  /*b790*/  HADD2.F32 R28, -RZ, R28.H0_H0 ;  /* 0x2000001cff1c7230 */ /* 0x000fe40000004100 */
[C---:B------:R-:W-:Y:S01]  /*b7a0*/  FFMA.FTZ R30, R6.reuse, R29, -R7 ;  /* 0x0000001d061e7223 */ /* 0x040fe20000010807 */
[----:B------:R-:W-:Y:S02]  /*b7b0*/  HADD2.F32 R29, -RZ, R36.H1_H1 ;  /* 0x30000024ff1d7230 */ /* 0x000fe40000004100 */
[----:B------:R-:W-:Y:S01]  /*b7c0*/  FFMA.FTZ R31, R6, R31, R4 ;  /* 0x0000001f061f7223 */ /* 0x000fe20000010004 */
[----:B------:R-:W-:-:S02]  /*b7d0*/  HADD2.F32 R6, -RZ, R33.H1_H1 ;  /* 0x30000021ff067230 */ /* 0x000fc40000004100 */
[----:B------:R-:W-:Y:S02]  /*b7e0*/  HADD2.F32 R7, -RZ, R36.H0_H0 ;  /* 0x20000024ff077230 */ /* 0x000fe40000004100 */
[C---:B------:R-:W-:Y:S01]  /*b7f0*/  FMUL.FTZ R37, R5.reuse, R29 ;  /* 0x0000001d05257220 */ /* 0x040fe20000410000 */
[--C-:B------:R-:W-:Y:S02]  /*b800*/  HADD2.F32 R4, -RZ, R14.reuse.H1_H1 ;  /* 0x3000000eff047230 */ /* 0x100fe40000004100 */
[-C--:B------:R-:W-:Y:S01]  /*b810*/  FMUL.FTZ R32, R5, R6.reuse ;  /* 0x0000000605207220 */ /* 0x080fe20000410000 */
[----:B------:R-:W-:Y:S02]  /*b820*/  HADD2.F32 R33, -RZ, R33.H0_H0 ;  /* 0x20000021ff217230 */ /* 0x000fe40000004100 */
[----:B------:R-:W-:Y:S01]  /*b830*/  FFMA.FTZ R37, R28, R6, -R37 ;  /* 0x000000061c257223 */ /* 0x000fe20000010825 */
[----:B------:R-:W-:Y:S02]  /*b840*/  HADD2.F32 R14, -RZ, R14.H0_H0 ;  /* 0x2000000eff0e7230 */ /* 0x000fe40000004100 */
[----:B------:R-:W-:Y:S01]  /*b850*/  FMUL.FTZ R5, R4, R7 ;  /* 0x0000000704057220 */ /* 0x000fe20000410000 */
[----:B------:R-:W-:Y:S01]  /*b860*/  FFMA.FTZ R32, R28, R29, R32 ;  /* 0x0000001d1c207223 */ /* 0x000fe20000010020 */
[----:B------:R-:W-:Y:S01]  /*b870*/  FMUL.FTZ R4, R4, R33 ;  /* 0x0000002104047220 */ /* 0x000fe20000410000 */
[----:B------:R-:W-:Y:S01]  /*b880*/  F2FP.SATFINITE.E4M3.F32.PACK_AB_MERGE_C R6, R44, R43, RZ ;  /* 0x0000002b2c06723e */ /* 0x000fe200048070ff */
[----:B------:R-:W-:-:S02]  /*b890*/  FFMA.FTZ R5, R14, R33, -R5 ;  /* 0x000000210e057223 */ /* 0x000fc40000010805 */
[----:B------:R-:W-:Y:S01]  /*b8a0*/  FFMA.FTZ R14, R14, R7, R4 ;  /* 0x000000070e0e7223 */ /* 0x000fe20000010004 */
        /* <DEDUP_REMOVED lines=8> */
.L_x_8779:
[----:B------:R-:W-:Y:S05]  /*b930*/  BSYNC B2 ;  /* 0x0000000000027941 */ /* 0x000fea0003800000 */
.L_x_8778:
[----:B------:R-:W-:Y:S05]  /*b940*/  @P1 BRA `(.L_x_8777) ;  /* 0x0000000400e81947 */ /* 0x000fea0003800000 */
[----:B-1----:R-:W1:Y:S01]  /*b950*/  LDS.128 R4, [R0] ;  /* 0x0000000000047984 */ /* 0x002e620000000c00 */
[----:B-----5:R-:W-:Y:S02]  /*b960*/  SHF.R.U32.HI R28, RZ, 0x8, R21 ;  /* 0x00000008ff1c7819 */ /* 0x020fe40000011615 */
[----:B------:R-:W-:Y:S02]  /*b970*/  SHF.R.U32.HI R32, RZ, 0x8, R27 ;  /* 0x00000008ff207819 */ /* 0x000fe4000001161b */
[----:B------:R-:W-:Y:S02]  /*b980*/  LOP3.LUT R31, R21, 0xff, RZ, 0xc0, !PT ;  /* 0x000000ff151f7812 */ /* 0x000fe400078ec0ff */
[----:B------:R-:W-:Y:S02]  /*b990*/  LOP3.LUT R35, R27, 0xff, RZ, 0xc0, !PT ;  /* 0x000000ff1b237812 */ /* 0x000fe400078ec0ff */
[----:B------:R-:W-:Y:S02]  /*b9a0*/  LOP3.LUT R28, R28, 0xff, RZ, 0xc0, !PT ;  /* 0x000000ff1c1c7812 */ /* 0x000fe400078ec0ff */
[----:B------:R-:W-:-:S02]  /*b9b0*/  LOP3.LUT R32, R32, 0xff, RZ, 0xc0, !PT ;  /* 0x000000ff20207812 */ /* 0x000fc400078ec0ff */
[----:B----4-:R-:W-:Y:S02]  /*b9c0*/  SHF.R.U32.HI R14, RZ, 0x8, R20 ;  /* 0x00000008ff0e7819 */ /* 0x010fe40000011614 */
        /* <DEDUP_REMOVED lines=23> */
[-C--:B-1----:R-:W-:Y:S02]  /*bb40*/  F2FP.F16.E4M3.UNPACK_B R14, R6.reuse.H1 ;  /* 0x00000006ff0e723e */ /* 0x082fe400030006ff */
[----:B------:R-:W-:Y:S02]  /*bb50*/  F2FP.F16.E4M3.UNPACK_B R32, R35 ;  /* 0x00000023ff20723e */ /* 0x000fe400020006ff */
[----:B------:R-:W-:Y:S02]  /*bb60*/  F2FP.F16.E4M3.UNPACK_B R28, R31 ;  /* 0x0000001fff1c723e */ /* 0x000fe400020006ff */
[----:B------:R-:W-:Y:S01]  /*bb70*/  LOP3.LUT R30, R33, 0xff000000, R26, 0xf8, !PT ;  /* 0xff000000211e7812 */ /* 0x000fe200078ef81a */
[--C-:B------:R-:W-:Y:S01]  /*bb80*/  HADD2.F32 R26, -RZ, R14.reuse.H0_H0 ;  /* 0x2000000eff1a7230 */ /* 0x100fe20000004100 */
[----:B------:R-:W-:Y:S01]  /*bb90*/  F2FP.F16.E4M3.UNPACK_B R21, R6 ;  /* 0x00000006ff15723e */ /* 0x000fe200020006ff */
[----:B------:R-:W-:Y:S01]  /*bba0*/  HADD2.F32 R14, -RZ, R14.H1_H1 ;  /* 0x3000000eff0e7230 */ /* 0x000fe20000004100 */
[----:B------:R-:W-:Y:S01]  /*bbb0*/  LOP3.LUT R29, R29, 0xff000000, R20, 0xf8, !PT ;  /* 0xff0000001d1d7812 */ /* 0x000fe200078ef814 */
        /* <DEDUP_REMOVED lines=22> */
[----:B0-----:R-:W-:Y:S01]  /*bd20*/  FFMA.FTZ R38, R21, R32, R33 ;  /* 0x0000002015267223 */ /* 0x001fe20000010021 */
        /* <DEDUP_REMOVED lines=59> */
[----:B------:R2:W-:Y:S02]  /*c0e0*/  STS.128 [R0], R4 ;  /* 0x0000000400007388 */ /* 0x0005e40000000c00 */
.L_x_8777:
[----:B------:R-:W-:Y:S05]  /*c0f0*/  BSYNC B1 ;  /* 0x0000000000017941 */ /* 0x000fea0003800000 */
.L_x_8776:
[----:B-12---:R-:W-:-:S05]  /*c100*/  VIADD R4, R198, 0x40 ;  /* 0x00000040c6047836 */ /* 0x006fca0000000000 */
[----:B------:R-:W-:-:S13]  /*c110*/  ISETP.GE.AND P0, PT, R4, R15, PT ;  /* 0x0000000f0400720c */ /* 0x000fda0003f06270 */
        /* <DEDUP_REMOVED lines=18> */
[----:B------:R-:W-:-:S02]  /*c240*/  LOP3.LUT R15, R10, 0xff, RZ, 0xc0, !PT ;  /* 0x000000ff0a0f7812 */ /* 0x000fc400078ec0ff */
[----:B------:R-:W-:Y:S02]  /*c250*/  LOP3.LUT R14, R14, 0xff, RZ, 0xc0, !PT ;  /* 0x000000ff0e0e7812 */ /* 0x000fe400078ec0ff */
[----:B------:R-:W-:Y:S02]  /*c260*/  SHF.R.U32.HI R20, RZ, 0x10, R11 ;  /* 0x00000010ff147819 */ /* 0x000fe4000001160b */
[----:B------:R-:W-:Y:S02]  /*c270*/  LOP3.LUT R27, R12, 0xff, RZ, 0xc0, !PT ;  /* 0x000000ff0c1b7812 */ /* 0x000fe400078ec0ff */
[----:B------:R-:W-:Y:S02]  /*c280*/  LOP3.LUT R26, R26, 0xff, RZ, 0xc0, !PT ;  /* 0x000000ff1a1a7812 */ /* 0x000fe400078ec0ff */
[----:B------:R-:W-:Y:S02]  /*c290*/  LOP3.LUT R28, R28, 0xff, RZ, 0xc0, !PT ;  /* 0x000000ff1c1c7812 */ /* 0x000fe400078ec0ff */
[----:B------:R-:W-:-:S02]  /*c2a0*/  PRMT R15, R14, 0x7604, R15 ;  /* 0x000076040e0f7816 */ /* 0x000fc4000000000f */
[----:B------:R-:W-:Y:S02]  /*c2b0*/  LOP3.LUT R20, R20, 0xff, RZ, 0xc0, !PT ;  /* 0x000000ff14147812 */ /* 0x000fe400078ec0ff */
[----:B------:R-:W-:Y:S02]  /*c2c0*/  SHF.R.U32.HI R14, RZ, 0x10, R10 ;  /* 0x00000010ff0e7819 */ /* 0x000fe4000001160a */
[----:B------:R-:W-:Y:S02]  /*c2d0*/  PRMT R27, R26, 0x7604, R27 ;  /* 0x000076041a1b7816 */ /* 0x000fe4000000001b */
        /* <DEDUP_REMOVED lines=8> */
[----:B-1----:R-:W-:-:S02]  /*c360*/  F2FP.F16.E4M3.UNPACK_B R14, R6.H1 ;  /* 0x00000006ff0e723e */ /* 0x002fc400030006ff */
[----:B------:R-:W-:Y:S02]  /*c370*/  PRMT R27, R26, 0x7054, R27 ;  /* 0x000070541a1b7816 */ /* 0x000fe4000000001b */
[----:B------:R-:W-:Y:S01]  /*c380*/  F2FP.F16.E4M3.UNPACK_B R30, R29 ;  /* 0x0000001dff1e723e */ /* 0x000fe200020006ff */
[--C-:B------:R-:W-:Y:S01]  /*c390*/  HADD2.F32 R13, -RZ, R14.reuse.H0_H0 ;  /* 0x2000000eff0d7230 */ /* 0x100fe20000004100 */
[----:B------:R-:W-:Y:S01]  /*c3a0*/  F2FP.F16.E4M3.UNPACK_B R26, R21 ;  /* 0x00000015ff1a723e */ /* 0x000fe200020006ff */
[----:B------:R-:W-:Y:S01]  /*c3b0*/  HADD2.F32 R14, -RZ, R14.H1_H1 ;  /* 0x3000000eff0e7230 */ /* 0x000fe20000004100 */
[----:B------:R-:W-:Y:S01]  /*c3c0*/  LOP3.LUT R28, R27, 0xff000000, R12, 0xf8, !PT ;  /* 0xff0000001b1c7812 */ /* 0x000fe200078ef80c */
[----:B------:R-:W-:Y:S01]  /*c3d0*/  HADD2.F32 R31, -RZ, R30.H1_H1 ;  /* 0x3000001eff1f7230 */ /* 0x000fe20000004100 */
[----:B------:R-:W-:Y:S01]  /*c3e0*/  F2FP.F16.E4M3.UNPACK_B R12, R6 ;  /* 0x00000006ff0c723e */ /* 0x000fe200020006ff */
[----:B------:R-:W-:Y:S01]  /*c3f0*/  HADD2.F32 R27, -RZ, R26.H1_H1 ;  /* 0x3000001aff1b7230 */ /* 0x000fe20000004100 */
[----:B------:R-:W-:Y:S01]  /*c400*/  LOP3.LUT R20, R15, 0xff000000, R10, 0xf8, !PT ;  /* 0xff0000000f147812 */ /* 0x000fe200078ef80a */
[----:B------:R-:W-:-:S02]  /*c410*/  HADD2.F32 R30, -RZ, R30.H0_H0 ;  /* 0x2000001eff1e7230 */ /* 0x000fc40000004100 */
[C---:B------:R-:W-:Y:S01]  /*c420*/  FMUL.FTZ R32, R14.reuse, R31 ;  /* 0x0000001f0e207220 */ /* 0x040fe20000410000 */
[----:B------:R-:W-:Y:S01]  /*c430*/  F2FP.F16.E4M3.UNPACK_B R10, R5 ;  /* 0x00000005ff0a723e */ /* 0x000fe200020006ff */
[----:B------:R-:W-:Y:S01]  /*c440*/  FMUL.FTZ R14, R14, R27 ;  /* 0x0000001b0e0e7220 */ /* 0x000fe20000410000 */
[----:B------:R-:W-:Y:S01]  /*c450*/  F2FP.F16.E4M3.UNPACK_B R11, R5.H1 ;  /* 0x00000005ff0b723e */ /* 0x000fe200030006ff */
[----:B------:R-:W-:Y:S01]  /*c460*/  HADD2.F32 R5, -RZ, R12.H1_H1 ;  /* 0x3000000cff057230 */ /* 0x000fe20000004100 */
[----:B------:R-:W-:Y:S01]  /*c470*/  F2FP.F16.E4M3.UNPACK_B R15, R7 ;  /* 0x00000007ff0f723e */ /* 0x000fe200020006ff */
[----:B------:R-:W-:Y:S01]  /*c480*/  HADD2.F32 R26, -RZ, R26.H0_H0 ;  /* 0x2000001aff1a7230 */ /* 0x000fe20000004100 */
[----:B------:R-:W-:Y:S01]  /*c490*/  F2FP.F16.E4M3.UNPACK_B R29, R29.H1 ;  /* 0x0000001dff1d723e */ /* 0x000fe200030006ff */
[C---:B------:R-:W-:Y:S01]  /*c4a0*/  FFMA.FTZ R33, R13.reuse, R27, -R32 ;  /* 0x0000001b0d217223 */ /* 0x040fe20000010820 */
[----:B------:R-:W-:Y:S01]  /*c4b0*/  F2FP.F16.E4M3.UNPACK_B R21, R21.H1 ;  /* 0x00000015ff15723e */ /* 0x000fe200030006ff */
[----:B0-----:R-:W-:Y:S01]  /*c4c0*/  FFMA.FTZ R38, R13, R31, R14 ;  /* 0x0000001f0d267223 */ /* 0x001fe2000001000e */
[----:B------:R-:W-:-:S02]  /*c4d0*/  HADD2.F32 R12, -RZ, R12.H0_H0 ;  /* 0x2000000cff0c7230 */ /* 0x000fc40000004100 */
[C---:B------:R-:W-:Y:S01]  /*c4e0*/  FMUL.FTZ R13, R5.reuse, R30 ;  /* 0x0000001e050d7220 */ /* 0x040fe20000410000 */
[-C--:B------:R-:W-:Y:S01]  /*c4f0*/  FMUL.FTZ R27, R5, R26.reuse ;  /* 0x0000001a051b7220 */ /* 0x080fe20000410000 */
[----:B------:R-:W-:Y:S01]  /*c500*/  F2FP.F16.E4M3.UNPACK_B R7, R7.H1 ;  /* 0x00000007ff07723e */ /* 0x000fe200030006ff */
[----:B------:R-:W-:Y:S02]  /*c510*/  HADD2.F32 R5, -RZ, R15.H1_H1 ;  /* 0x3000000fff057230 */ /* 0x000fe40000004100 */
        /* <DEDUP_REMOVED lines=15> */
[----:B------:R-:W-:Y:S01]  /*c610*/  F2FP.F16.E4M3.UNPACK_B R4, R4.H1 ;  /* 0x00000004ff04723e */ /* 0x000fe200030006ff */
[-C--:B------:R-:W-:Y:S01]  /*c620*/  FMUL.FTZ R30, R12, R21.reuse ;  /* 0x000000150c1e7220 */ /* 0x080fe20000410000 */
        /* <DEDUP_REMOVED lines=47> */
.L_x_8782:
[----:B------:R-:W-:Y:S05]  /*c920*/  BSYNC B1 ;  /* 0x0000000000017941 */ /* 0x000fea0003800000 */
.L_x_8781:
[----:B------:R-:W-:Y:S05]  /*c930*/  @P1 BRA `(.L_x_8780) ;  /* 0x0000002c001c1947 */ /* 0x000fea0003800000 */
[----:B-1----:R-:W1:Y:S01]  /*c940*/  LDS.128 R4, [R0+0x2000] ;  /* 0x0020000000047984 */ /* 0x002e620000000c00 */
[----:B-----5:R-:W-:Y:S02]  /*c950*/  SHF.R.U32.HI R10, RZ, 0x8, R24 ;  /* 0x00000008ff0a7819 */ /* 0x020fe40000011618 */
        /* <DEDUP_REMOVED lines=10> */
[----:B----4-:R-:W-:-:S02]  /*ca00*/  LOP3.LUT R14, R9, 0xff, RZ, 0xc0, !PT ;  /* 0x000000ff090e7812 */ /* 0x010fc400078ec0ff */
        /* <DEDUP_REMOVED lines=14> */
[-C--:B-1----:R-:W-:Y:S02]  /*caf0*/  F2FP.F16.E4M3.UNPACK_B R3, R6.reuse.H1 ;  /* 0x00000006ff03723e */ /* 0x082fe400030006ff */
[--C-:B------:R-:W-:Y:S02]  /*cb00*/  LOP3.LUT R15, R15, 0xff0000, R8.reuse, 0xf8, !PT ;  /* 0x00ff00000f0f7812 */ /* 0x100fe400078ef808 */
[----:B------:R-:W-:Y:S01]  /*cb10*/  F2FP.F16.E4M3.UNPACK_B R24, R21 ;  /* 0x00000015ff18723e */ /* 0x000fe200020006ff */
[--C-:B------:R-:W-:Y:S01]  /*cb20*/  HADD2.F32 R9, -RZ, R3.reuse.H0_H0 ;  /* 0x20000003ff097230 */ /* 0x100fe20000004100 */
[----:B------:R-:W-:Y:S02]  /*cb30*/  F2FP.F16.E4M3.UNPACK_B R14, R13 ;  /* 0x0000000dff0e723e */ /* 0x000fe400020006ff */
        /* <DEDUP_REMOVED lines=87> */
.L_x_8767:
[----:B------:R-:W0:Y:S01]  /*d0b0*/  LDC R39, c[0x0][0x448] ;  /* 0x00011200ff277b82 */ /* 0x000e220000000800 */
[----:B------:R-:W-:Y:S01]  /*d0c0*/  IMAD R3, R228, 0x40, R36 ;  /* 0x00000040e4037824 */ /* 0x000fe200078e0224 */
[----:B------:R-:W-:Y:S01]  /*d0d0*/  ULDC.64 UR4, c[0x0][0x3f8] ;  /* 0x0000fe0000047ab9 */ /* 0x000fe20000000a00 */
[----:B------:R-:W-:Y:S01]  /*d0e0*/  IMAD.MOV.U32 R4, RZ, RZ, R26 ;  /* 0x000000ffff047224 */ /* 0x000fe200078e001a */
[----:B------:R-:W-:Y:S01]  /*d0f0*/  ULDC.64 UR6, c[0x0][0x408] ;  /* 0x0001020000067ab9 */ /* 0x000fe20000000a00 */
[----:B------:R-:W-:Y:S01]  /*d100*/  IMAD.MOV.U32 R6, RZ, RZ, R24 ;  /* 0x000000ffff067224 */ /* 0x000fe200078e0018 */
[----:B------:R-:W-:Y:S01]  /*d110*/  ULDC.64 UR8, c[0x0][0x400] ;  /* 0x0001000000087ab9 */ /* 0x000fe20000000a00 */
[----:B------:R-:W-:Y:S01]  /*d120*/  IMAD.MOV.U32 R7, RZ, RZ, R31 ;  /* 0x000000ffff077224 */ /* 0x000fe200078e001f */
[----:B0-----:R-:W-:-:S13]  /*d130*/  ISETP.NE.AND P0, PT, R39, 0x1, PT ;  /* 0x000000012700780c */ /* 0x001fda0003f05270 */
[----:B------:R-:W0:Y:S08]  /*d140*/  @P0 LDC R0, c[0x0][0x44c] ;  /* 0x00011300ff000b82 */ /* 0x000e300000000800 */
[----:B------:R-:W1:Y:S01]  /*d150*/  @P0 LDC R5, c[0x0][0x450] ;  /* 0x00011400ff050b82 */ /* 0x000e620000000800 */
[----:B0-----:R-:W-:-:S05]  /*d160*/  @P0 IMAD.HI.U32 R0, R3, R0, RZ ;  /* 0x0000000003000227 */ /* 0x001fca00078e00ff */
        /* <DEDUP_REMOVED lines=36> */
[----:B------:R-:W0:Y:S01]  /*d3b0*/  SHFL.IDX PT, R35, R35, 0x1, 0x1c1f ;  /* 0x003c1f0023237f89 */ /* 0x000e2200000e0000 */
[----:B------:R-:W-:-:S03]  /*d3c0*/  CS2R R20, SRZ ;  /* 0x0000000000147805 */ /* 0x000fc6000001ff00 */
[----:B------:R1:W4:Y:S04]  /*d3d0*/  SHFL.IDX PT, R3, R8, 0x1, 0x1c1f ;  /* 0x003c1f0008037f89 */ /* 0x00032800000e0000 */
[----:B------:R1:W0:Y:S04]  /*d3e0*/  SHFL.IDX PT, R14, R9, 0x1, 0x1c1f ;  /* 0x003c1f00090e7f89 */ /* 0x00022800000e0000 */
[----:B------:R-:W0:Y:S01]  /*d3f0*/  SHFL.IDX PT, R37, R37, 0x1, 0x1c1f ;  /* 0x003c1f0025257f89 */ /* 0x000e2200000e0000 */
[----:B--2---:R-:W-:Y:S02]  /*d400*/  @!P1 IMAD.MOV.U32 R32, RZ, RZ, R4 ;  /* 0x000000ffff209224 */ /* 0x004fe400078e0004 */
        /* <DEDUP_REMOVED lines=8> */
.L_x_9109:
        /* <DEDUP_REMOVED lines=21> */
.L_x_8785:
[----:B------:R-:W-:Y:S05]  /*d5e0*/  BSYNC B1 ;  /* 0x0000000000017941 */ /* 0x000fea0003800000 */
.L_x_8784:
[----:B------:R-:W0:Y:S01]  /*d5f0*/  SYNCS.PHASECHK.TRANS64.TRYWAIT P1, [R17+URZ+0x22800], R0 ;  /* 0x02280000110075a7 */ /* 0x000e22000802017f */
[C---:B------:R-:W-:Y:S01]  /*d600*/  VIADD R3, R198.reuse, 0x40 ;  /* 0x00000040c6037836 */ /* 0x040fe20000000000 */
[----:B------:R-:W-:Y:S01]  /*d610*/  VIADDMNMX R39, R39, -R202, 0x80, PT ;  /* 0x0000008027277446 */ /* 0x000fe200038009ca */
[----:B------:R-:W-:Y:S03]  /*d620*/  BSSY B1, `(.L_x_8786) ;  /* 0x0000004000017945 */ /* 0x000fe60003800000 */
[-C--:B------:R-:W-:Y:S02]  /*d630*/  ISETP.GE.OR P2, PT, R198, R39.reuse, P0 ;  /* 0x00000027c600720c */ /* 0x080fe40000746670 */
[----:B------:R-:W-:Y:S01]  /*d640*/  ISETP.GE.OR P0, PT, R3, R39, P0 ;  /* 0x000000270300720c */ /* 0x000fe20000706670 */
[----:B0-----:R-:W-:-:S12]  /*d650*/  @!P1 BRA `(.L_x_8787) ;  /* 0x000001f800849947 */ /* 0x001fd80003800000 */
.L_x_9110:
[----:B------:R-:W-:Y:S05]  /*d660*/  BSYNC B1 ;  /* 0x0000000000017941 */ /* 0x000fea0003800000 */
.L_x_8786:
[----:B------:R-:W-:Y:S04]  /*d670*/  BSSY B1, `(.L_x_8788) ;  /* 0x0000100000017945 */ /* 0x000fe80003800000 */
[----:B------:R-:W-:Y:S05]  /*d680*/  @P2 BRA `(.L_x_8789) ;  /* 0x0000000c00f82947 */ /* 0x000fea0003800000 */
[----:B0-----:R-:W-:Y:S02]  /*d690*/  SHF.R.U32.HI R0, RZ, 0x8, R32 ;  /* 0x00000008ff007819 */ /* 0x001fe40000011620 */
[----:B------:R-:W-:Y:S02]  /*d6a0*/  LOP3.LUT R3, R32, 0xff, RZ, 0xc0, !PT ;  /* 0x000000ff20037812 */ /* 0x000fe400078ec0ff */
[----:B------:R-:W-:Y:S02]  /*d6b0*/  LOP3.LUT R0, R0, 0xff, RZ, 0xc0, !PT ;  /* 0x000000ff00007812 */ /* 0x000fe400078ec0ff */
[----:B------:R-:W-:Y:S02]  /*d6c0*/  SHF.R.U32.HI R12, RZ, 0x8, R33 ;  /* 0x00000008ff0c7819 */ /* 0x000fe40000011621 */
[----:B------:R-:W-:Y:S01]  /*d6d0*/  PRMT R36, R0, 0x7604, R3 ;  /* 0x0000760400247816 */ /* 0x000fe20000000003 */
[----:B------:R-:W-:Y:S01]  /*d6e0*/  IMAD.SHL.U32 R3, R213, 0x80, RZ ;  /* 0x00000080d5037824 */ /* 0x000fe200078e00ff */
[----:B------:R-:W-:-:S02]  /*d6f0*/  LOP3.LUT R13, R33, 0xff, RZ, 0xc0, !PT ;  /* 0x000000ff210d7812 */ /* 0x000fc400078ec0ff */
[----:B------:R-:W-:Y:S02]  /*d700*/  LOP3.LUT R12, R12, 0xff, RZ, 0xc0, !PT ;  /* 0x000000ff0c0c7812 */ /* 0x000fe400078ec0ff */
[----:B------:R-:W-:Y:S02]  /*d710*/  SHF.R.U32.HI R14, RZ, 0x8, R30 ;  /* 0x00000008ff0e7819 */ /* 0x000fe4000001161e */
[----:B------:R-:W-:Y:S02]  /*d720*/  PRMT R38, R12, 0x7604, R13 ;  /* 0x000076040c267816 */ /* 0x000fe4000000000d */
[----:B------:R-:W-:Y:S02]  /*d730*/  SHF.R.U32.HI R12, RZ, 0x8, R31 ;  /* 0x00000008ff0c7819 */ /* 0x000fe4000001161f */
[----:B------:R-:W-:Y:S01]  /*d740*/  LOP3.LUT R24, R3, 0x380, RZ, 0xc0, !PT ;  /* 0x0000038003187812 */ /* 0x000fe200078ec0ff */
[----:B------:R-:W-:Y:S01]  /*d750*/  IMAD.IADD R3, R18, 0x1, R41 ;  /* 0x0000000112037824 */ /* 0x000fe200078e0229 */
[----:B------:R-:W-:-:S02]  /*d760*/  LOP3.LUT R15, R30, 0xff, RZ, 0xc0, !PT ;  /* 0x000000ff1e0f7812 */ /* 0x000fc400078ec0ff */
[----:B------:R-:W-:Y:S02]  /*d770*/  LOP3.LUT R14, R14, 0xff, RZ, 0xc0, !PT ;  /* 0x000000ff0e0e7812 */ /* 0x000fe400078ec0ff */
[----:B------:R-:W-:Y:S02]  /*d780*/  SHF.R.U32.HI R0, RZ, 0x8, R28 ;  /* 0x00000008ff007819 */ /* 0x000fe4000001161c */
[----:B------:R-:W-:Y:S02]  /*d790*/  LOP3.LUT R13, R31, 0xff, RZ, 0xc0, !PT ;  /* 0x000000ff1f0d7812 */ /* 0x000fe400078ec0ff */
[----:B------:R-:W-:Y:S02]  /*d7a0*/  LOP3.LUT R12, R12, 0xff, RZ, 0xc0, !PT ;  /* 0x000000ff0c0c7812 */ /* 0x000fe400078ec0ff */
[----:B------:R-:W-:Y:S02]  /*d7b0*/  PRMT R40, R14, 0x7604, R15 ;  /* 0x000076040e287816 */ /* 0x000fe4000000000f */
[----:B------:R-:W-:-:S02]  /*d7c0*/  SHF.R.U32.HI R25, RZ, 0x3, R24 ;  /* 0x00000003ff197819 */ /* 0x000fc40000011618 */
[----:B------:R-:W-:Y:S02]  /*d7d0*/  LOP3.LUT R3, R24, 0x70, R3, 0xf8, !PT ;  /* 0x0000007018037812 */ /* 0x000fe400078ef803 */
[----:B------:R-:W-:Y:S02]  /*d7e0*/  LOP3.LUT R14, R0, 0xff, RZ, 0xc0, !PT ;  /* 0x000000ff000e7812 */ /* 0x000fe400078ec0ff */
[----:B------:R-:W-:Y:S02]  /*d7f0*/  LOP3.LUT R0, R24, 0x70, R18, 0xf8, !PT ;  /* 0x0000007018007812 */ /* 0x000fe400078ef812 */
[----:B------:R-:W-:Y:S02]  /*d800*/  PRMT R43, R12, 0x7604, R13 ;  /* 0x000076040c2b7816 */ /* 0x000fe4000000000d */
[----:B------:R-:W-:Y:S02]  /*d810*/  SHF.R.U32.HI R24, RZ, 0x8, R29 ;  /* 0x00000008ff187819 */ /* 0x000fe4000001161d */
[----:B------:R-:W-:-:S02]  /*d820*/  SHF.R.U32.HI R12, RZ, 0x8, R20 ;  /* 0x00000008ff0c7819 */ /* 0x000fc40000011614 */
[-C--:B------:R-:W-:Y:S02]  /*d830*/  LOP3.LUT R3, R3, R25.reuse, RZ, 0x3c, !PT ;  /* 0x0000001903037212 */ /* 0x080fe400078e3cff */
[----:B------:R-:W-:Y:S02]  /*d840*/  LOP3.LUT R0, R0, R25, RZ, 0x3c, !PT ;  /* 0x0000001900007212 */ /* 0x000fe400078e3cff */
[----:B------:R-:W-:Y:S02]  /*d850*/  LOP3.LUT R25, R29, 0xff, RZ, 0xc0, !PT ;  /* 0x000000ff1d197812 */ /* 0x000fe400078ec0ff */
[----:B------:R-:W-:Y:S02]  /*d860*/  LOP3.LUT R27, R20, 0xff, RZ, 0xc0, !PT ;  /* 0x000000ff141b7812 */ /* 0x000fe400078ec0ff */
[----:B------:R-:W-:Y:S02]  /*d870*/  LOP3.LUT R24, R24, 0xff, RZ, 0xc0, !PT ;  /* 0x000000ff18187812 */ /* 0x000fe400078ec0ff */
[----:B------:R-:W-:-:S02]  /*d880*/  LOP3.LUT R26, R12, 0xff, RZ, 0xc0, !PT ;  /* 0x000000ff0c1a7812 */ /* 0x000fc400078ec0ff */
[C-C-:B------:R-:W-:Y:S02]  /*d890*/  IADD3 R3, R17.reuse, R3, R212.reuse ;  /* 0x0000000311037210 */ /* 0x140fe40007ffe0d4 */
[----:B------:R-:W-:Y:S02]  /*d8a0*/  LOP3.LUT R15, R28, 0xff, RZ, 0xc0, !PT ;  /* 0x000000ff1c0f7812 */ /* 0x000fe400078ec0ff */
[----:B------:R-:W-:Y:S02]  /*d8b0*/  IADD3 R0, R17, R0, R212 ;  /* 0x0000000011007210 */ /* 0x000fe40007ffe0d4 */
[----:B------:R-:W-:Y:S02]  /*d8c0*/  PRMT R47, R24, 0x7604, R25 ;  /* 0x00007604182f7816 */ /* 0x000fe40000000019 */
[----:B------:R-:W-:Y:S02]  /*d8d0*/  PRMT R51, R26, 0x7604, R27 ;  /* 0x000076041a337816 */ /* 0x000fe4000000001b */
[----:B------:R-:W0:Y:S01]  /*d8e0*/  LDS.128 R24, [R3+0x14400] ;  /* 0x0144000003187984 */ /* 0x000e220000000c00 */
[----:B------:R-:W-:-:S02]  /*d8f0*/  PRMT R45, R14, 0x7604, R15 ;  /* 0x000076040e2d7816 */ /* 0x000fc4000000000f */
[----:B------:R-:W-:Y:S01]  /*d900*/  SHF.R.U32.HI R35, RZ, 0x8, R21 ;  /* 0x00000008ff237819 */ /* 0x000fe20000011615 */
[----:B------:R-:W1:Y:S01]  /*d910*/  LDS.128 R12, [R0+0x14400] ;  /* 0x01440000000c7984 */ /* 0x000e620000000c00 */
[----:B------:R-:W-:Y:S02]  /*d920*/  SHF.R.U32.HI R37, RZ, 0x10, R33 ;  /* 0x00000010ff257819 */ /* 0x000fe40000011621 */
[----:B------:R-:W-:Y:S02]  /*d930*/  LOP3.LUT R42, R21, 0xff, RZ, 0xc0, !PT ;  /* 0x000000ff152a7812 */ /* 0x000fe400078ec0ff */
[----:B------:R-:W-:Y:S02]  /*d940*/  LOP3.LUT R35, R35, 0xff, RZ, 0xc0, !PT ;  /* 0x000000ff23237812 */ /* 0x000fe400078ec0ff */
[----:B------:R-:W-:Y:S02]  /*d950*/  LOP3.LUT R37, R37, 0xff, RZ, 0xc0, !PT ;  /* 0x000000ff25257812 */ /* 0x000fe400078ec0ff */
[----:B------:R-:W-:-:S02]  /*d960*/  PRMT R53, R35, 0x7604, R42 ;  /* 0x0000760423357816 */ /* 0x000fc4000000002a */
[----:B------:R-:W-:Y:S02]  /*d970*/  SHF.R.U32.HI R39, RZ, 0x10, R30 ;  /* 0x00000010ff277819 */ /* 0x000fe4000001161e */
[----:B------:R-:W-:Y:S02]  /*d980*/  SHF.R.U32.HI R42, RZ, 0x10, R31 ;  /* 0x00000010ff2a7819 */ /* 0x000fe4000001161f */
[----:B------:R-:W-:Y:S02]  /*d990*/  SHF.R.U32.HI R35, RZ, 0x10, R32 ;  /* 0x00000010ff237819 */ /* 0x000fe40000011620 */
[----:B------:R-:W-:Y:S02]  /*d9a0*/  PRMT R37, R37, 0x7054, R38 ;  /* 0x0000705425257816 */ /* 0x000fe40000000026 */
[----:B------:R-:W-:Y:S02]  /*d9b0*/  SHF.R.U32.HI R38, RZ, 0x10, R29 ;  /* 0x00000010ff267819 */ /* 0x000fe4000001161d */
[----:B------:R-:W-:-:S02]  /*d9c0*/  LOP3.LUT R39, R39, 0xff, RZ, 0xc0, !PT ;  /* 0x000000ff27277812 */ /* 0x000fc400078ec0ff */
[----:B------:R-:W-:Y:S02]  /*d9d0*/  LOP3.LUT R42, R42, 0xff, RZ, 0xc0, !PT ;  /* 0x000000ff2a2a7812 */ /* 0x000fe400078ec0ff */
[----:B------:R-:W-:Y:S02]  /*d9e0*/  LOP3.LUT R35, R35, 0xff, RZ, 0xc0, !PT ;  /* 0x000000ff23237812 */ /* 0x000fe400078ec0ff */
[----:B------:R-:W-:Y:S02]  /*d9f0*/  LOP3.LUT R38, R38, 0xff, RZ, 0xc0, !PT ;  /* 0x000000ff26267812 */ /* 0x000fe400078ec0ff */
[----:B------:R-:W-:Y:S02]  /*da00*/  PRMT R39, R39, 0x7054, R40 ;  /* 0x0000705427277816 */ /* 0x000fe40000000028 */
[----:B------:R-:W-:Y:S02]  /*da10*/  PRMT R43, R42, 0x7054, R43 ;  /* 0x000070542a2b7816 */ /* 0x000fe4000000002b */
[----:B------:R-:W-:-:S02]  /*da20*/  PRMT R35, R35, 0x7054, R36 ;  /* 0x0000705423237816 */ /* 0x000fc40000000024 */
[----:B------:R-:W-:Y:S02]  /*da30*/  SHF.R.U32.HI R40, RZ, 0x10, R20 ;  /* 0x00000010ff287819 */ /* 0x000fe40000011614 */
[----:B------:R-:W-:Y:S02]  /*da40*/  SHF.R.U32.HI R42, RZ, 0x10, R21 ;  /* 0x00000010ff2a7819 */ /* 0x000fe40000011615 */
[----:B------:R-:W-:Y:S02]  /*da50*/  SHF.R.U32.HI R36, RZ, 0x10, R28 ;  /* 0x00000010ff247819 */ /* 0x000fe4000001161c */
[----:B------:R-:W-:Y:S02]  /*da60*/  PRMT R49, R38, 0x7054, R47 ;  /* 0x0000705426317816 */ /* 0x000fe4000000002f */
[----:B------:R-:W-:Y:S02]  /*da70*/  LOP3.LUT R40, R40, 0xff, RZ, 0xc0, !PT ;  /* 0x000000ff28287812 */ /* 0x000fe400078ec0ff */
[----:B------:R-:W-:-:S02]  /*da80*/  LOP3.LUT R42, R42, 0xff, RZ, 0xc0, !PT ;  /* 0x000000ff2a2a7812 */ /* 0x000fc400078ec0ff */
[----:B------:R-:W-:Y:S02]  /*da90*/  LOP3.LUT R36, R36, 0xff, RZ, 0xc0, !PT ;  /* 0x000000ff24247812 */ /* 0x000fe400078ec0ff */
[----:B------:R-:W-:Y:S02]  /*daa0*/  LOP3.LUT R49, R49, 0xff000000, R29, 0xf8, !PT ;  /* 0xff00000031317812 */ /* 0x000fe400078ef81d */
[----:B------:R-:W-:Y:S02]  /*dab0*/  PRMT R51, R40, 0x7054, R51 ;  /* 0x0000705428337816 */ /* 0x000fe40000000033 */
[----:B------:R-:W-:Y:S02]  /*dac0*/  PRMT R53, R42, 0x7054, R53 ;  /* 0x000070542a357816 */ /* 0x000fe40000000035 */
[----:B------:R-:W-:Y:S02]  /*dad0*/  PRMT R45, R36, 0x7054, R45 ;  /* 0x00007054242d7816 */ /* 0x000fe4000000002d */
[----:B------:R-:W-:-:S02]  /*dae0*/  LOP3.LUT R40, R35, 0xff000000, R32, 0xf8, !PT ;  /* 0xff00000023287812 */ /* 0x000fc400078ef820 */
[----:B------:R-:W-:Y:S02]  /*daf0*/  LOP3.LUT R42, R37, 0xff000000, R33, 0xf8, !PT ;  /* 0xff000000252a7812 */ /* 0x000fe400078ef821 */
[----:B------:R-:W-:Y:S02]  /*db00*/  F2FP.F16.E4M3.UNPACK_B R48, R49.H1 ;  /* 0x00000031ff30723e */ /* 0x000fe400030006ff */
[----:B0-----:R-:W-:Y:S02]  /*db10*/  F2FP.F16.E4M3.UNPACK_B R35, R25.H1 ;  /* 0x00000019ff23723e */ /* 0x001fe400030006ff */
[----:B------:R-:W-:Y:S02]  /*db20*/  LOP3.LUT R46, R43, 0xff000000, R31, 0xf8, !PT ;  /* 0xff0000002b2e7812 */ /* 0x000fe400078ef81f */
[----:B------:R-:W-:Y:S02]  /*db30*/  LOP3.LUT R47, R45, 0xff000000, R28, 0xf8, !PT ;  /* 0xff0000002d2f7812 */ /* 0x000fe400078ef81c */
[----:B------:R-:W-:Y:S01]  /*db40*/  LOP3.LUT R50, R51, 0xff000000, R20, 0xf8, !PT ;  /* 0xff00000033327812 */ /* 0x000fe200078ef814 */
[--C-:B------:R-:W-:Y:S01]  /*db50*/  HADD2.F32 R51, -RZ, R48.reuse.H0_H0 ;  /* 0x20000030ff337230 */ /* 0x100fe20000004100 */
[----:B------:R-:W-:Y:S01]  /*db60*/  F2FP.F16.E4M3.UNPACK_B R43, R42.H1 ;  /* 0x0000002aff2b723e */ /* 0x000fe200030006ff */
[----:B------:R-:W-:Y:S01]  /*db70*/  HADD2.F32 R48, -RZ, R48.H1_H1 ;  /* 0x30000030ff307230 */ /* 0x000fe20000004100 */
[----:B-1----:R-:W-:-:S02]  /*db80*/  F2FP.F16.E4M3.UNPACK_B R31, R15 ;  /* 0x0000000fff1f723e */ /* 0x002fc400020006ff */
[----:B------:R-:W-:Y:S01]  /*db90*/  F2FP.F16.E4M3.UNPACK_B R32, R15.H1 ;  /* 0x0000000fff20723e */ /* 0x000fe200030006ff */
[--C-:B------:R-:W-:Y:S01]  /*dba0*/  HADD2.F32 R45, -RZ, R43.reuse.H0_H0 ;  /* 0x2000002bff2d7230 */ /* 0x100fe20000004100 */
[-C--:B------:R-:W-:Y:S01]  /*dbb0*/  F2FP.F16.E4M3.UNPACK_B R28, R13.reuse.H1 ;  /* 0x0000000dff1c723e */ /* 0x080fe200030006ff */
[----:B------:R-:W-:Y:S01]  /*dbc0*/  HADD2.F32 R44, -RZ, R43.H1_H1 ;  /* 0x3000002bff2c7230 */ /* 0x000fe20000004100 */
[-C--:B------:R-:W-:Y:S02]  /*dbd0*/  F2FP.F16.E4M3.UNPACK_B R15, R12.reuse ;  /* 0x0000000cff0f723e */ /* 0x080fe400020006ff */
[----:B------:R-:W-:Y:S01]  /*dbe0*/  F2FP.F16.E4M3.UNPACK_B R20, R12.H1 ;  /* 0x0000000cff14723e */ /* 0x000fe200030006ff */
[--C-:B------:R-:W-:Y:S01]  /*dbf0*/  HADD2.F32 R12, -RZ, R35.reuse.H0_H0 ;  /* 0x20000023ff0c7230 */ /* 0x100fe20000004100 */
[----:B------:R-:W-:Y:S01]  /*dc00*/  LOP3.LUT R53, R53, 0xff000000, R21, 0xf8, !PT ;  /* 0xff00000035357812 */ /* 0x000fe200078ef815 */
[----:B------:R-:W-:Y:S01]  /*dc10*/  HADD2.F32 R35, -RZ, R35.H1_H1 ;  /* 0x30000023ff237230 */ /* 0x000fe20000004100 */
[----:B------:R-:W-:-:S02]  /*dc20*/  F2FP.F16.E4M3.UNPACK_B R21, R13 ;  /* 0x0000000dff15723e */ /* 0x000fc400020006ff */
[-C--:B------:R-:W-:Y:S01]  /*dc30*/  F2FP.F16.E4M3.UNPACK_B R13, R14.reuse ;  /* 0x0000000eff0d723e */ /* 0x080fe200020006ff */
[----:B------:R-:W-:Y:S01]  /*dc40*/  FMUL.FTZ R55, R12, R51 ;  /* 0x000000330c377220 */ /* 0x000fe20000410000 */
[----:B------:R-:W-:Y:S01]  /*dc50*/  F2FP.F16.E4M3.UNPACK_B R29, R14.H1 ;  /* 0x0000000eff1d723e */ /* 0x000fe200030006ff */
[--C-:B------:R-:W-:Y:S01]  /*dc60*/  HADD2.F32 R14, -RZ, R28.reuse.H0_H0 ;  /* 0x2000001cff0e7230 */ /* 0x100fe20000004100 */
[----:B------:R-:W-:Y:S01]  /*dc70*/  LOP3.LUT R30, R39, 0xff000000, R30, 0xf8, !PT ;  /* 0xff000000271e7812 */ /* 0x000fe200078ef81e */
[----:B------:R-:W-:Y:S01]  /*dc80*/  HADD2.F32 R28, -RZ, R28.H1_H1 ;  /* 0x3000001cff1c7230 */ /* 0x000fe20000004100 */
[----:B------:R-:W-:Y:S01]  /*dc90*/  F2FP.F16.E4M3.UNPACK_B R33, R25 ;  /* 0x00000019ff21723e */ /* 0x000fe200020006ff */
[----:B------:R-:W-:Y:S01]  /*dca0*/  FMUL.FTZ R57, R35, R44 ;  /* 0x0000002c23397220 */ /* 0x000fe20000410000 */
[----:B------:R-:W-:Y:S02]  /*dcb0*/  F2FP.F16.E4M3.UNPACK_B R49, R49 ;  /* 0x00000031ff31723e */ /* 0x000fe400020006ff */
[-C--:B------:R-:W-:Y:S01]  /*dcc0*/  F2FP.F16.E4M3.UNPACK_B R38, R27.reuse ;  /* 0x0000001bff26723e */ /* 0x080fe200020006ff */
[----:B------:R-:W-:Y:S01]  /*dcd0*/  FFMA.FTZ R57, R28, R48, R57 ;  /* 0x000000301c397223 */ /* 0x000fe20000010039 */
[----:B------:R-:W-:-:S02]  /*dce0*/  F2FP.F16.E4M3.UNPACK_B R39, R27.H1 ;  /* 0x0000001bff27723e */ /* 0x000fc400030006ff */
[-C--:B------:R-:W-:Y:S02]  /*dcf0*/  F2FP.F16.E4M3.UNPACK_B R25, R24.reuse ;  /* 0x00000018ff19723e */ /* 0x080fe400020006ff */
[----:B------:R-:W-:Y:S01]  /*dd00*/  F2FP.F16.E4M3.UNPACK_B R27, R24.H1 ;  /* 0x00000018ff1b723e */ /* 0x000fe200030006ff */
[-C--:B------:R-:W-:Y:S01]  /*dd10*/  FMUL.FTZ R24, R12, R45.reuse ;  /* 0x0000002d0c187220 */ /* 0x080fe20000410000 */
[-C--:B------:R-:W-:Y:S01]  /*dd20*/  F2FP.F16.E4M3.UNPACK_B R36, R26.reuse ;  /* 0x0000001aff24723e */ /* 0x080fe200020006ff */
[C---:B------:R-:W-:Y:S01]  /*dd30*/  FFMA.FTZ R12, R14.reuse, R45, -R55 ;  /* 0x0000002d0e0c7223 */ /* 0x040fe20000010837 */
[----:B------:R-:W-:Y:S01]  /*dd40*/  F2FP.F16.E4M3.UNPACK_B R37, R26.H1 ;  /* 0x0000001aff25723e */ /* 0x000fe200030006ff */
[----:B------:R-:W-:Y:S01]  /*dd50*/  HADD2.F32 R45, -RZ, R49.H0_H0 ;  /* 0x20000031ff2d7230 */ /* 0x000fe20000004100 */
[----:B------:R-:W-:Y:S01]  /*dd60*/  F2FP.F16.E4M3.UNPACK_B R42, R42 ;  /* 0x0000002aff2a723e */ /* 0x000fe200020006ff */
[----:B------:R-:W-:Y:S02]  /*dd70*/  HADD2.F32 R26, -RZ, R33.H0_H0 ;  /* 0x20000021ff1a7230 */ /* 0x000fe40000004100 */
[----:B------:R-:W-:Y:S01]  /*dd80*/  FFMA.FTZ R14, R14, R51, R24 ;  /* 0x000000330e0e7223 */ /* 0x000fe20000010018 */
[----:B------:R-:W-:-:S02]  /*dd90*/  HADD2.F32 R24, -RZ, R21.H0_H0 ;  /* 0x20000015ff187230 */ /* 0x000fc40000004100 */
[----:B------:R-:W-:Y:S01]  /*dda0*/  FMUL.FTZ R51, R35, R48 ;  /* 0x0000003023337220 */ /* 0x000fe20000410000 */
[----:B------:R-:W-:Y:S02]  /*ddb0*/  HADD2.F32 R43, -RZ, R42.H0_H0 ;  /* 0x2000002aff2b7230 */ /* 0x000fe40000004100 */
[----:B------:R-:W-:Y:S01]  /*ddc0*/  FMUL.FTZ R35, R26, R45 ;  /* 0x0000002d1a237220 */ /* 0x000fe20000410000 */
[----:B------:R-:W-:Y:S02]  /*ddd0*/  HADD2.F32 R33, -RZ, R33.H1_H1 ;  /* 0x30000021ff217230 */ /* 0x000fe40000004100 */
[----:B------:R-:W-:Y:S01]  /*dde0*/  FFMA.FTZ R55, R28, R44, -R51 ;  /* 0x0000002c1c377223 */ /* 0x000fe20000010833 */
[----:B------:R-:W-:Y:S01]  /*ddf0*/  F2FP.F16.E4M3.UNPACK_B R28, R46.H1 ;  /* 0x0000002eff1c723e */ /* 0x000fe200030006ff */
[-C--:B------:R-:W-:Y:S01]  /*de00*/  FMUL.FTZ R26, R26, R43.reuse ;  /* 0x0000002b1a1a7220 */ /* 0x080fe20000410000 */
[----:B------:R-:W-:Y:S01]  /*de10*/  FFMA.FTZ R48, R24, R43, -R35 ;  /* 0x0000002b18307223 */ /* 0x000fe20000010823 */
[----:B------:R-:W-:Y:S01]  /*de20*/  F2FP.F16.E4M3.UNPACK_B R43, R53.H1 ;  /* 0x00000035ff2b723e */ /* 0x000fe200030006ff */
[----:B------:R-:W-:-:S02]  /*de30*/  HADD2.F32 R44, -RZ, R49.H1_H1 ;  /* 0x30000031ff2c7230 */ /* 0x000fc40000004100 */
[----:B------:R-:W-:Y:S01]  /*de40*/  FFMA.FTZ R51, R24, R45, R26 ;  /* 0x0000002d18337223 */ /* 0x000fe2000001001a */
[----:B------:R-:W-:Y:S01]  /*de50*/  HADD2.F32 R26, -RZ, R39.H0_H0 ;  /* 0x20000027ff1a7230 */ /* 0x000fe20000004100 */
[----:B------:R-:W-:Y:S01]  /*de60*/  F2FP.F16.E4M3.UNPACK_B R53, R53 ;  /* 0x00000035ff35723e */ /* 0x000fe200020006ff */
[----:B------:R-:W-:Y:S02]  /*de70*/  HADD2.F32 R45, -RZ, R43.H0_H0 ;  /* 0x2000002bff2d7230 */ /* 0x000fe40000004100 */
[----:B------:R-:W-:Y:S01]  /*de80*/  FMUL.FTZ R52, R33, R44 ;  /* 0x0000002c21347220 */ /* 0x000fe20000410000 */
[----:B------:R-:W-:Y:S01]  /*de90*/  HADD2.F32 R42, -RZ, R42.H1_H1 ;  /* 0x3000002aff2a7230 */ /* 0x000fe20000004100 */
[----:B------:R-:W-:Y:S01]  /*dea0*/  F2FP.F16.E4M3.UNPACK_B R46, R46 ;  /* 0x0000002eff2e723e */ /* 0x000fe200020006ff */
[----:B------:R-:W-:Y:S02]  /*deb0*/  HADD2.F32 R35, -RZ, R28.H0_H0 ;  /* 0x2000001cff237230 */ /* 0x000fe40000004100 */
[----:B------:R-:W-:Y:S01]  /*dec0*/  FMUL.FTZ R59, R26, R45 ;  /* 0x0000002d1a3b7220 */ /* 0x000fe20000410000 */
[----:B------:R-:W-:-:S02]  /*ded0*/  HADD2.F32 R21, -RZ, R21.H1_H1 ;  /* 0x30000015ff157230 */ /* 0x000fc40000004100 */
[----:B------:R-:W-:Y:S01]  /*dee0*/  FMUL.FTZ R33, R33, R42 ;  /* 0x0000002a21217220 */ /* 0x000fe20000410000 */
[----:B------:R-:W-:Y:S02]  /*def0*/  HADD2.F32 R24, -RZ, R32.H0_H0 ;  /* 0x20000020ff187230 */ /* 0x000fe40000004100 */
[-C--:B------:R-:W-:Y:S01]  /*df00*/  FMUL.FTZ R26, R26, R35.reuse ;  /* 0x000000231a1a7220 */ /* 0x080fe20000410000 */
[----:B------:R-:W-:Y:S02]  /*df10*/  HADD2.F32 R28, -RZ, R28.H1_H1 ;  /* 0x3000001cff1c7230 */ /* 0x000fe40000004100 */
[----:B------:R-:W-:Y:S01]  /*df20*/  FFMA.FTZ R44, R21, R44, R33 ;  /* 0x0000002c152c7223 */ /* 0x000fe20000010021 */
[----:B------:R-:W-:Y:S02]  /*df30*/  HADD2.F32 R43, -RZ, R43.H1_H1 ;  /* 0x3000002bff2b7230 */ /* 0x000fe40000004100 */
[C---:B------:R-:W-:Y:S01]  /*df40*/  FFMA.FTZ R59, R24.reuse, R35, -R59 ;  /* 0x00000023183b7223 */ /* 0x040fe2000001083b */
[----:B------:R-:W-:Y:S01]  /*df50*/  FFMA.FTZ R58, R24, R45, R26 ;  /* 0x0000002d183a7223 */ /* 0x000fe2000001001a */
[----:B------:R-:W-:-:S02]  /*df60*/  HADD2.F32 R39, -RZ, R39.H1_H1 ;  /* 0x30000027ff277230 */ /* 0x000fc40000004100 */
[----:B------:R-:W-:Y:S01]  /*df70*/  FFMA.FTZ R49, R21, R42, -R52 ;  /* 0x0000002a15317223 */ /* 0x000fe20000010834 */
[----:B------:R-:W-:Y:S02]  /*df80*/  HADD2.F32 R33, -RZ, R53.H0_H0 ;  /* 0x20000035ff217230 */ /* 0x000fe40000004100 */
[----:B------:R-:W-:Y:S02]  /*df90*/  HADD2.F32 R24, -RZ, R38.H0_H0 ;  /* 0x20000026ff187230 */ /* 0x000fe40000004100 */
[C---:B------:R-:W-:Y:S01]  /*dfa0*/  FMUL.FTZ R35, R39.reuse, R43 ;  /* 0x0000002b27237220 */ /* 0x040fe20000410000 */
[----:B------:R-:W-:Y:S02]  /*dfb0*/  HADD2.F32 R32, -RZ, R32.H1_H1 ;  /* 0x30000020ff207230 */ /* 0x000fe40000004100 */
[----:B------:R-:W-:Y:S01]  /*dfc0*/  FMUL.FTZ R52, R39, R28 ;  /* 0x0000001c27347220 */ /* 0x000fe20000410000 */
[----:B------:R-:W-:Y:S02]  /*dfd0*/  HADD2.F32 R26, -RZ, R46.H0_H0 ;  /* 0x2000002eff1a7230 */ /* 0x000fe40000004100 */
[----:B------:R-:W-:Y:S01]  /*dfe0*/  FMUL.FTZ R42, R24, R33 ;  /* 0x00000021182a7220 */ /* 0x000fe20000410000 */
[----:B------:R-:W-:-:S02]  /*dff0*/  HADD2.F32 R21, -RZ, R31.H0_H0 ;  /* 0x2000001fff157230 */ /* 0x000fc40000004100 */
[C---:B------:R-:W-:Y:S01]  /*e000*/  FFMA.FTZ R60, R32.reuse, R28, -R35 ;  /* 0x0000001c203c7223 */ /* 0x040fe20000010823 */
[----:B------:R-:W-:Y:S01]  /*e010*/  FFMA.FTZ R61, R32, R43, R52 ;  /* 0x0000002b203d7223 */ /* 0x000fe20000010034 */
[-C--:B------:R-:W-:Y:S01]  /*e020*/  FMUL.FTZ R24, R24, R26.reuse ;  /* 0x0000001a18187220 */ /* 0x080fe20000410000 */
[----:B------:R-:W-:Y:S01]  /*e030*/  F2FP.F16.E4M3.UNPACK_B R32, R47.H1 ;  /* 0x0000002fff20723e */ /* 0x000fe200030006ff */
[C---:B------:R-:W-:Y:S01]  /*e040*/  FFMA.FTZ R45, R21.reuse, R26, -R42 ;  /* 0x0000001a152d7223 */ /* 0x040fe2000001082a */
[-C--:B------:R-:W-:Y:S01]  /*e050*/  F2FP.F16.E4M3.UNPACK_B R26, R40.reuse.H1 ;  /* 0x00000028ff1a723e */ /* 0x080fe200030006ff */
[----:B------:R-:W-:Y:S01]  /*e060*/  FFMA.FTZ R54, R21, R33, R24 ;  /* 0x0000002115367223 */ /* 0x000fe20000010018 */
[----:B------:R-:W-:Y:S01]  /*e070*/  HADD2.F32 R46, -RZ, R46.H1_H1 ;  /* 0x3000002eff2e7230 */ /* 0x000fe20000004100 */
[----:B------:R-:W-:Y:S01]  /*e080*/  F2FP.F16.E4M3.UNPACK_B R47, R47 ;  /* 0x0000002fff2f723e */ /* 0x000fe200020006ff */
[----:B------:R-:W-:Y:S01]  /*e090*/  HADD2.F32 R53, -RZ, R53.H1_H1 ;  /* 0x30000035ff357230 */ /* 0x000fe20000004100 */
[----:B------:R-:W-:Y:S01]  /*e0a0*/  F2FP.F16.E4M3.UNPACK_B R40, R40 ;  /* 0x00000028ff28723e */ /* 0x000fe200020006ff */
        /* <DEDUP_REMOVED lines=11> */
[C---:B------:R-:W-:Y:S01]  /*e160*/  FFMA.FTZ R56, R31.reuse, R46, -R42 ;  /* 0x0000002e1f387223 */ /* 0x040fe2000001082a */
[----:B------:R-:W-:Y:S02]  /*e170*/  HADD2.F32 R27, -RZ, R27.H1_H1 ;  /* 0x3000001bff1b7230 */ /* 0x000fe40000004100 */
[----:B------:R-:W-:Y:S01]  /*e180*/  FFMA.FTZ R53, R31, R53, R52 ;  /* 0x000000351f357223 */ /* 0x000fe20000010034 */
[----:B------:R-:W-:Y:S02]  /*e190*/  HADD2.F32 R26, -RZ, R26.H1_H1 ;  /* 0x3000001aff1a7230 */ /* 0x000fe40000004100 */
[C---:B------:R-:W-:Y:S01]  /*e1a0*/  FFMA.FTZ R35, R21.reuse, R33, R24 ;  /* 0x0000002115237223 */ /* 0x040fe20000010018 */
[----:B------:R-:W-:Y:S01]  /*e1b0*/  FFMA.FTZ R38, R21, R28, -R38 ;  /* 0x0000001c15267223 */ /* 0x000fe20000010826 */
[----:B------:R-:W-:-:S02]  /*e1c0*/  HADD2.F32 R20, -RZ, R20.H1_H1 ;  /* 0x30000014ff147230 */ /* 0x000fc40000004100 */
[C---:B------:R-:W-:Y:S01]  /*e1d0*/  FMUL.FTZ R31, R27.reuse, R32 ;  /* 0x000000201b1f7220 */ /* 0x040fe20000410000 */
[----:B------:R-:W-:Y:S01]  /*e1e0*/  FMUL.FTZ R33, R27, R26 ;  /* 0x0000001a1b217220 */ /* 0x000fe20000410000 */
[----:B------:R-:W-:Y:S01]  /*e1f0*/  HADD2.F32 R27, -RZ, R47.H0_H0 ;  /* 0x2000002fff1b7230 */ /* 0x000fe20000004100 */
[----:B------:R-:W-:Y:S01]  /*e200*/  F2FP.F16.E4M3.UNPACK_B R28, R50.H1 ;  /* 0x00000032ff1c723e */ /* 0x000fe200030006ff */
[----:B------:R-:W-:Y:S02]  /*e210*/  HADD2.F32 R21, -RZ, R25.H0_H0 ;  /* 0x20000019ff157230 */ /* 0x000fe40000004100 */
[C---:B------:R-:W-:Y:S01]  /*e220*/  FFMA.FTZ R39, R20.reuse, R26, -R31 ;  /* 0x0000001a14277223 */ /* 0x040fe2000001081f */
[----:B------:R-:W-:Y:S02]  /*e230*/  HADD2.F32 R24, -RZ, R40.H0_H0 ;  /* 0x20000028ff187230 */ /* 0x000fe40000004100 */
[----:B------:R-:W-:Y:S01]  /*e240*/  FFMA.FTZ R42, R20, R32, R33 ;  /* 0x00000020142a7223 */ /* 0x000fe20000010021 */
        /* <DEDUP_REMOVED lines=25> */
[----:B------:R-:W-:Y:S01]  /*e3e0*/  F2FP.F16.E4M3.UNPACK_B R50, R50 ;  /* 0x00000032ff32723e */ /* 0x000fe200020006ff */
[----:B------:R-:W-:-:S03]  /*e3f0*/  HADD2.F32 R29, -RZ, R29.H1_H1 ;  /* 0x3000001dff1d7230 */ /* 0x000fc60000004100 */
[C---:B------:R-:W-:Y:S01]  /*e400*/  FMUL.FTZ R24, R37.reuse, R28 ;  /* 0x0000001c25187220 */ /* 0x040fe20000410000 */
[-C--:B------:R-:W-:Y:S01]  /*e410*/  FMUL.FTZ R21, R37, R26.reuse ;  /* 0x0000001a25157220 */ /* 0x080fe20000410000 */
[----:B------:R-:W-:Y:S01]  /*e420*/  FFMA.FTZ R37, R15, R25, R20 ;  /* 0x000000190f257223 */ /* 0x000fe20000010014 */
[----:B------:R-:W-:Y:S02]  /*e430*/  HADD2.F32 R20, -RZ, R36.H0_H0 ;  /* 0x20000024ff147230 */ /* 0x000fe40000004100 */
[C---:B------:R-:W-:Y:S01]  /*e440*/  FFMA.FTZ R43, R29.reuse, R26, -R24 ;  /* 0x0000001a1d2b7223 */ /* 0x040fe20000010818 */
[----:B------:R-:W-:Y:S01]  /*e450*/  FFMA.FTZ R52, R29, R28, R21 ;  /* 0x0000001c1d347223 */ /* 0x000fe20000010015 */
[----:B------:R-:W-:Y:S02]  /*e460*/  HADD2.F32 R21, -RZ, R30.H0_H0 ;  /* 0x2000001eff157230 */ /* 0x000fe40000004100 */
[----:B------:R-:W-:Y:S02]  /*e470*/  HADD2.F32 R24, -RZ, R50.H0_H0 ;  /* 0x20000032ff187230 */ /* 0x000fe40000004100 */
[----:B------:R-:W-:-:S02]  /*e480*/  HADD2.F32 R30, -RZ, R30.H1_H1 ;  /* 0x3000001eff1e7230 */ /* 0x000fc40000004100 */
[C---:B------:R-:W-:Y:S01]  /*e490*/  FMUL.FTZ R25, R20.reuse, R21 ;  /* 0x0000001514197220 */ /* 0x040fe20000410000 */
[----:B------:R-:W-:Y:S02]  /*e4a0*/  HADD2.F32 R50, -RZ, R50.H1_H1 ;  /* 0x30000032ff327230 */ /* 0x000fe40000004100 */
[----:B------:R-:W-:Y:S01]  /*e4b0*/  FMUL.FTZ R26, R20, R24 ;  /* 0x00000018141a7220 */ /* 0x000fe20000410000 */
[----:B------:R-:W-:Y:S01]  /*e4c0*/  HADD2.F32 R36, -RZ, R36.H1_H1 ;  /* 0x30000024ff247230 */ /* 0x000fe20000004100 */
[----:B------:R-:W-:Y:S01]  /*e4d0*/  F2FP.SATFINITE.E4M3.F32.PACK_AB_MERGE_C R37, R52, R37, RZ ;  /* 0x000000253425723e */ /* 0x000fe200048070ff */
[--C-:B------:R-:W-:Y:S02]  /*e4e0*/  HADD2.F32 R15, -RZ, R13.reuse.H0_H0 ;  /* 0x2000000dff0f7230 */ /* 0x100fe40000004100 */
        /* <DEDUP_REMOVED lines=24> */
.L_x_8789:
[----:B------:R-:W-:Y:S05]  /*e670*/  BSYNC B1 ;  /* 0x0000000000017941 */ /* 0x000fea0003800000 */
.L_x_8788:
[----:B------:R-:W-:Y:S05]  /*e680*/  @P0 BRA `(.L_x_8780) ;  /* 0x0000000c00c80947 */ /* 0x000fea0003800000 */
[----:B------:R-:W2:Y:S01]  /*e690*/  LDL R49, [R1+0x8] ;  /* 0x0000080001317983 */ /* 0x000ea20000100800 */
[----:B-1---5:R-:W-:Y:S01]  /*e6a0*/  SHF.R.U32.HI R13, RZ, 0x8, R9 ;  /* 0x00000008ff0d7819 */ /* 0x022fe20000011609 */
[----:B------:R-:W-:Y:S01]  /*e6b0*/  IMAD.IADD R41, R18, 0x1, R41 ;  /* 0x0000000112297824 */ /* 0x000fe200078e0229 */
[----:B------:R-:W-:Y:S02]  /*e6c0*/  SHF.R.U32.HI R3, RZ, 0x8, R8 ;  /* 0x00000008ff037819 */ /* 0x000fe40000011608 */
[----:B------:R-:W-:Y:S02]  /*e6d0*/  LOP3.LUT R12, R9, 0xff, RZ, 0xc0, !PT ;  /* 0x000000ff090c7812 */ /* 0x000fe400078ec0ff */
[----:B------:R-:W-:Y:S02]  /*e6e0*/  LOP3.LUT R13, R13, 0xff, RZ, 0xc0, !PT ;  /* 0x000000ff0d0d7812 */ /* 0x000fe400078ec0ff */
[----:B0-----:R-:W-:Y:S02]  /*e6f0*/  LOP3.LUT R0, R8, 0xff, RZ, 0xc0, !PT ;  /* 0x000000ff08007812 */ /* 0x001fe400078ec0ff */
[----:B------:R-:W-:-:S02]  /*e700*/  LOP3.LUT R3, R3, 0xff, RZ, 0xc0, !PT ;  /* 0x000000ff03037812 */ /* 0x000fc400078ec0ff */
[----:B------:R-:W-:Y:S02]  /*e710*/  PRMT R20, R13, 0x7604, R12 ;  /* 0x000076040d147816 */ /* 0x000fe4000000000c */
[----:B------:R-:W-:Y:S02]  /*e720*/  SHF.R.U32.HI R12, RZ, 0x8, R10 ;  /* 0x00000008ff0c7819 */ /* 0x000fe4000001160a */
[----:B------:R-:W-:Y:S02]  /*e730*/  PRMT R3, R3, 0x7604, R0 ;  /* 0x0000760403037816 */ /* 0x000fe40000000000 */
[----:B------:R-:W-:Y:S02]  /*e740*/  LOP3.LUT R0, R10, 0xff, RZ, 0xc0, !PT ;  /* 0x000000ff0a007812 */ /* 0x000fe400078ec0ff */
[----:B------:R-:W-:Y:S02]  /*e750*/  LOP3.LUT R13, R12, 0xff, RZ, 0xc0, !PT ;  /* 0x000000ff0c0d7812 */ /* 0x000fe400078ec0ff */
[----:B------:R-:W-:-:S02]  /*e760*/  SHF.R.U32.HI R24, RZ, 0x3, R208 ;  /* 0x00000003ff187819 */ /* 0x000fc400000116d0 */
[----:B------:R-:W-:Y:S02]  /*e770*/  PRMT R29, R13, 0x7604, R0 ;  /* 0x000076040d1d7816 */ /* 0x000fe40000000000 */
[----:B------:R-:W-:Y:S02]  /*e780*/  LOP3.LUT R0, R208, 0x70, R41, 0xf8, !PT ;  /* 0x00000070d0007812 */ /* 0x000fe400078ef829 */
[----:B------:R-:W-:Y:S02]  /*e790*/  SHF.R.U32.HI R15, RZ, 0x8, R11 ;  /* 0x00000008ff0f7819 */ /* 0x000fe4000001160b */
[----:B------:R-:W-:Y:S02]  /*e7a0*/  LOP3.LUT R0, R0, R24, RZ, 0x3c, !PT ;  /* 0x0000001800007212 */ /* 0x000fe400078e3cff */
[----:B------:R-:W-:Y:S02]  /*e7b0*/  SHF.R.U32.HI R21, RZ, 0x8, R4 ;  /* 0x00000008ff157819 */ /* 0x000fe40000011604 */
[----:B------:R-:W-:-:S02]  /*e7c0*/  IADD3 R0, R17, R0, R214 ;  /* 0x0000000011007210 */ /* 0x000fc40007ffe0d6 */
[----:B------:R-:W-:Y:S02]  /*e7d0*/  LOP3.LUT R14, R11, 0xff, RZ, 0xc0, !PT ;  /* 0x000000ff0b0e7812 */ /* 0x000fe400078ec0ff */
[----:B------:R-:W-:Y:S01]  /*e7e0*/  LOP3.LUT R12, R4, 0xff, RZ, 0xc0, !PT ;  /* 0x000000ff040c7812 */ /* 0x000fe200078ec0ff */
[----:B------:R-:W0:Y:S01]  /*e7f0*/  LDS.128 R24, [R0+0x14400] ;  /* 0x0144000000187984 */ /* 0x000e220000000c00 */
[----:B------:R-:W-:Y:S02]  /*e800*/  LOP3.LUT R15, R15, 0xff, RZ, 0xc0, !PT ;  /* 0x000000ff0f0f7812 */ /* 0x000fe400078ec0ff */
[----:B------:R-:W-:Y:S02]  /*e810*/  LOP3.LUT R21, R21, 0xff, RZ, 0xc0, !PT ;  /* 0x000000ff15157812 */ /* 0x000fe400078ec0ff */
[----:B------:R-:W-:Y:S02]  /*e820*/  PRMT R28, R15, 0x7604, R14 ;  /* 0x000076040f1c7816 */ /* 0x000fe4000000000e */
[----:B------:R-:W-:-:S02]  /*e830*/  PRMT R35, R21, 0x7604, R12 ;  /* 0x0000760415237816 */ /* 0x000fc4000000000c */
[----:B------:R-:W-:Y:S02]  /*e840*/  SHF.R.U32.HI R30, RZ, 0x8, R5 ;  /* 0x00000008ff1e7819 */ /* 0x000fe40000011605 */
[----:B------:R-:W-:Y:S02]  /*e850*/  SHF.R.U32.HI R32, RZ, 0x8, R6 ;  /* 0x00000008ff207819 */ /* 0x000fe40000011606 */
[----:B------:R-:W-:Y:S02]  /*e860*/  LOP3.LUT R21, R5, 0xff, RZ, 0xc0, !PT ;  /* 0x000000ff05157812 */ /* 0x000fe400078ec0ff */
[----:B------:R-:W-:Y:S02]  /*e870*/  LOP3.LUT R30, R30, 0xff, RZ, 0xc0, !PT ;  /* 0x000000ff1e1e7812 */ /* 0x000fe400078ec0ff */
[----:B------:R-:W-:Y:S02]  /*e880*/  LOP3.LUT R31, R6, 0xff, RZ, 0xc0, !PT ;  /* 0x000000ff061f7812 */ /* 0x000fe400078ec0ff */
[----:B------:R-:W-:-:S02]  /*e890*/  LOP3.LUT R32, R32, 0xff, RZ, 0xc0, !PT ;  /* 0x000000ff20207812 */ /* 0x000fc400078ec0ff */
[----:B------:R-:W-:Y:S02]  /*e8a0*/  PRMT R30, R30, 0x7604, R21 ;  /* 0x000076041e1e7816 */ /* 0x000fe40000000015 */
[----:B------:R-:W-:Y:S02]  /*e8b0*/  SHF.R.U32.HI R37, RZ, 0x10, R5 ;  /* 0x00000010ff257819 */ /* 0x000fe40000011605 */
[----:B------:R-:W-:Y:S02]  /*e8c0*/  SHF.R.U32.HI R21, RZ, 0x10, R9 ;  /* 0x00000010ff157819 */ /* 0x000fe40000011609 */
[----:B------:R-:W-:Y:S01]  /*e8d0*/  PRMT R39, R32, 0x7604, R31 ;  /* 0x0000760420277816 */ /* 0x000fe2000000001f */
[----:B------:R-:W-:Y:S01]  /*e8e0*/  IMAD.U32 R37, R37, 0x10000, RZ ;  /* 0x0001000025257824 */ /* 0x000fe200078e00ff */
[----:B------:R-:W-:Y:S01]  /*e8f0*/  SHF.R.U32.HI R31, RZ, 0x10, R11 ;  /* 0x00000010ff1f7819 */ /* 0x000fe2000001160b */
[----:B------:R-:W-:Y:S01]  /*e900*/  IMAD.U32 R21, R21, 0x10000, RZ ;  /* 0x0001000015157824 */ /* 0x000fe200078e00ff */
[----:B------:R-:W-:-:S02]  /*e910*/  SHF.R.U32.HI R36, RZ, 0x8, R7 ;  /* 0x00000008ff247819 */ /* 0x000fc40000011607 */
[----:B------:R-:W-:Y:S01]  /*e920*/  LOP3.LUT R33, R7, 0xff, RZ, 0xc0, !PT ;  /* 0x000000ff07217812 */ /* 0x000fe200078ec0ff */
[----:B------:R-:W-:Y:S01]  /*e930*/  IMAD.U32 R31, R31, 0x10000, RZ ;  /* 0x000100001f1f7824 */ /* 0x000fe200078e00ff */
[----:B------:R-:W-:Y:S02]  /*e940*/  LOP3.LUT R36, R36, 0xff, RZ, 0xc0, !PT ;  /* 0x000000ff24247812 */ /* 0x000fe400078ec0ff */
[----:B------:R-:W-:Y:S02]  /*e950*/  SHF.R.U32.HI R41, RZ, 0x10, R7 ;  /* 0x00000010ff297819 */ /* 0x000fe40000011607 */
[----:B------:R-:W-:Y:S02]  /*e960*/  LOP3.LUT R37, R30, 0xff0000, R37, 0xf8, !PT ;  /* 0x00ff00001e257812 */ /* 0x000fe400078ef825 */
[----:B------:R-:W-:Y:S01]  /*e970*/  LOP3.LUT R21, R20, 0xff0000, R21, 0xf8, !PT ;  /* 0x00ff000014157812 */ /* 0x000fe200078ef815 */
        /* <DEDUP_REMOVED lines=14> */
[----:B------:R-:W-:Y:S01]  /*ea60*/  F2FP.F16.E4M3.UNPACK_B R11, R20 ;  /* 0x00000014ff0b723e */ /* 0x000fe200020006ff */
[----:B------:R-:W-:Y:S01]  /*ea70*/  HADD2.F32 R38, -RZ, R33.H0_H0 ;  /* 0x20000021ff267230 */ /* 0x000fe20000004100 */
[----:B------:R-:W-:Y:S01]  /*ea80*/  LOP3.LUT R41, R36, 0xff0000, R41, 0xf8, !PT ;  /* 0x00ff000024297812 */ /* 0x000fe200078ef829 */
[----:B------:R-:W-:Y:S01]  /*ea90*/  HADD2.F32 R5, -RZ, R6.H0_H0 ;  /* 0x20000006ff057230 */ /* 0x000fe20000004100 */
[----:B------:R-:W-:Y:S01]  /*eaa0*/  LOP3.LUT R36, R3, 0xff000000, R4, 0xf8, !PT ;  /* 0xff00000003247812 */ /* 0x000fe200078ef804 */
[----:B------:R-:W-:Y:S01]  /*eab0*/  HADD2.F32 R30, -RZ, R11.H0_H0 ;  /* 0x2000000bff1e7230 */ /* 0x000fe20000004100 */
[----:B------:R-:W-:Y:S02]  /*eac0*/  LOP3.LUT R32, R31, 0xff000000, R10, 0xf8, !PT ;  /* 0xff0000001f207812 */ /* 0x000fe400078ef80a */
[C---:B------:R-:W-:Y:S01]  /*ead0*/  FMUL.FTZ R42, R5.reuse, R38 ;  /* 0x00000026052a7220 */ /* 0x040fe20000410000 */
[----:B------:R-:W-:Y:S01]  /*eae0*/  F2FP.F16.E4M3.UNPACK_B R25, R25.H1 ;  /* 0x00000019ff19723e */ /* 0x000fe200030006ff */
[----:B------:R-:W-:Y:S01]  /*eaf0*/  FMUL.FTZ R31, R5, R30 ;  /* 0x0000001e051f7220 */ /* 0x000fe20000410000 */
[----:B------:R-:W-:-:S02]  /*eb00*/  F2FP.F16.E4M3.UNPACK_B R37, R37.H1 ;  /* 0x00000025ff25723e */ /* 0x000fc400030006ff */
[----:B------:R-:W-:Y:S02]  /*eb10*/  LOP3.LUT R41, R41, 0xff000000, R7, 0xf8, !PT ;  /* 0xff00000029297812 */ /* 0x000fe400078ef807 */
[-C--:B------:R-:W-:Y:S01]  /*eb20*/  F2FP.F16.E4M3.UNPACK_B R28, R27.reuse ;  /* 0x0000001bff1c723e */ /* 0x080fe200020006ff */
[----:B------:R-:W-:Y:S01]  /*eb30*/  HADD2.F32 R39, -RZ, R37.H0_H0 ;  /* 0x20000025ff277230 */ /* 0x000fe20000004100 */
[----:B------:R-:W-:Y:S02]  /*eb40*/  F2FP.F16.E4M3.UNPACK_B R27, R27.H1 ;  /* 0x0000001bff1b723e */ /* 0x000fe400030006ff */
[-C--:B------:R-:W-:Y:S02]  /*eb50*/  F2FP.F16.E4M3.UNPACK_B R10, R24.reuse ;  /* 0x00000018ff0a723e */ /* 0x080fe400020006ff */
[----:B------:R-:W-:Y:S02]  /*eb60*/  F2FP.F16.E4M3.UNPACK_B R24, R24.H1 ;  /* 0x00000018ff18723e */ /* 0x000fe400030006ff */
[----:B------:R-:W-:-:S02]  /*eb70*/  F2FP.F16.E4M3.UNPACK_B R21, R26 ;  /* 0x0000001aff15723e */ /* 0x000fc400020006ff */
[----:B------:R-:W-:Y:S01]  /*eb80*/  F2FP.F16.E4M3.UNPACK_B R26, R26.H1 ;  /* 0x0000001aff1a723e */ /* 0x000fe200030006ff */
[----:B--2---:R-:W0:Y:S02]  /*eb90*/  LDS.128 R12, [R49+0x14400] ;  /* 0x01440000310c7984 */ /* 0x004e240000000c00 */
[-C--:B0-----:R-:W-:Y:S02]  /*eba0*/  F2FP.F16.E4M3.UNPACK_B R4, R13.reuse ;  /* 0x0000000dff04723e */ /* 0x081fe400020006ff */
[----:B------:R-:W-:Y:S02]  /*ebb0*/  F2FP.F16.E4M3.UNPACK_B R13, R13.H1 ;  /* 0x0000000dff0d723e */ /* 0x000fe400030006ff */
[-C--:B------:R-:W-:Y:S01]  /*ebc0*/  F2FP.F16.E4M3.UNPACK_B R8, R15.reuse ;  /* 0x0000000fff08723e */ /* 0x080fe200020006ff */
        /* <DEDUP_REMOVED lines=8> */
[----:B------:R-:W-:Y:S01]  /*ec50*/  HADD2.F32 R38, -RZ, R33.H1_H1 ;  /* 0x30000021ff267230 */ /* 0x000fe20000004100 */
[----:B------:R-:W-:Y:S01]  /*ec60*/  F2FP.F16.E4M3.UNPACK_B R12, R12.H1 ;  /* 0x0000000cff0c723e */ /* 0x000fe200030006ff */
[----:B------:R-:W-:Y:S01]  /*ec70*/  HADD2.F32 R11, -RZ, R6.H1_H1 ;  /* 0x30000006ff0b7230 */ /* 0x000fe20000004100 */
[-C--:B------:R-:W-:Y:S01]  /*ec80*/  F2FP.F16.E4M3.UNPACK_B R7, R14.reuse ;  /* 0x0000000eff07723e */ /* 0x080fe200020006ff */
[----:B------:R-:W-:Y:S01]  /*ec90*/  HADD2.F32 R20, -RZ, R25.H0_H0 ;  /* 0x20000019ff147230 */ /* 0x000fe20000004100 */
[----:B------:R-:W-:Y:S01]  /*eca0*/  F2FP.F16.E4M3.UNPACK_B R14, R14.H1 ;  /* 0x0000000eff0e723e */ /* 0x000fe200030006ff */
[----:B------:R-:W-:-:S02]  /*ecb0*/  HADD2.F32 R33, -RZ, R30.H0_H0 ;  /* 0x2000001eff217230 */ /* 0x000fc40000004100 */
[CC--:B------:R-:W-:Y:S01]  /*ecc0*/  FMUL.FTZ R43, R11.reuse, R38.reuse ;  /* 0x000000260b2b7220 */ /* 0x0c0fe20000410000 */
[----:B------:R-:W-:Y:S02]  /*ecd0*/  HADD2.F32 R6, -RZ, R13.H0_H0 ;  /* 0x2000000dff067230 */ /* 0x000fe40000004100 */
[C---:B------:R-:W-:Y:S01]  /*ece0*/  FMUL.FTZ R45, R20.reuse, R39 ;  /* 0x00000027142d7220 */ /* 0x040fe20000410000 */
[----:B------:R-:W-:Y:S01]  /*ecf0*/  FMUL.FTZ R11, R11, R31 ;  /* 0x0000001f0b0b7220 */ /* 0x000fe20000410000 */
[----:B------:R-:W-:Y:S01]  /*ed00*/  FMUL.FTZ R20, R20, R33 ;  /* 0x0000002114147220 */ /* 0x000fe20000410000 */
[----:B------:R-:W-:Y:S01]  /*ed10*/  FFMA.FTZ R42, R4, R31, -R43 ;  /* 0x0000001f042a7223 */ /* 0x000fe2000001082b */
[----:B------:R-:W-:Y:S01]  /*ed20*/  FFMA.FTZ R45, R6, R33, -R45 ;  /* 0x00000021062d7223 */ /* 0x000fe2000001082d */
[----:B------:R-:W-:Y:S01]  /*ed30*/  FFMA.FTZ R38, R4, R38, R11 ;  /* 0x0000002604267223 */ /* 0x000fe2000001000b */
[----:B------:R-:W-:Y:S01]  /*ed40*/  F2FP.F16.E4M3.UNPACK_B R33, R41 ;  /* 0x00000029ff21723e */ /* 0x000fe200020006ff */
[----:B------:R-:W-:Y:S01]  /*ed50*/  FFMA.FTZ R39, R6, R39, R20 ;  /* 0x0000002706277223 */ /* 0x000fe20000010014 */
[----:B------:R-:W-:Y:S01]  /*ed60*/  F2FP.F16.E4M3.UNPACK_B R11, R35 ;  /* 0x00000023ff0b723e */ /* 0x000fe200020006ff */
        /* <DEDUP_REMOVED lines=16> */
[----:B------:R-:W-:Y:S01]  /*ee70*/  FFMA.FTZ R30, R13, R20, R25 ;  /* 0x000000140d1e7223 */ /* 0x000fe20000010019 */
[C---:B------:R-:W-:Y:S01]  /*ee80*/  FFMA.FTZ R37, R4.reuse, R37, R6 ;  /* 0x0000002504257223 */ /* 0x040fe20000010006 */
[----:B------:R-:W-:Y:S02]  /*ee90*/  HADD2.F32 R25, -RZ, R41.H0_H0 ;  /* 0x20000029ff197230 */ /* 0x000fe40000004100 */
[----:B------:R-:W-:Y:S01]  /*eea0*/  FFMA.FTZ R43, R4, R31, -R43 ;  /* 0x0000001f042b7223 */ /* 0x000fe2000001082b */
[----:B------:R-:W-:Y:S01]  /*eeb0*/  HADD2.F32 R6, -RZ, R27.H0_H0 ;  /* 0x2000001bff067230 */ /* 0x000fe20000004100 */
[----:B------:R-:W-:Y:S01]  /*eec0*/  F2FP.SATFINITE.E4M3.F32.PACK_AB_MERGE_C R44, R44, R45, RZ ;  /* 0x0000002d2c2c723e */ /* 0x000fe200048070ff */
[----:B------:R-:W-:Y:S01]  /*eed0*/  HADD2.F32 R28, -RZ, R28.H1_H1 ;  /* 0x3000001cff1c7230 */ /* 0x000fe20000004100 */
[----:B------:R-:W-:Y:S01]  /*eee0*/  F2FP.SATFINITE.E4M3.F32.PACK_AB_MERGE_C R30, R30, R39, RZ ;  /* 0x000000271e1e723e */ /* 0x000fe200048070ff */
[----:B------:R-:W-:-:S02]  /*eef0*/  HADD2.F32 R11, -RZ, R11.H1_H1 ;  /* 0x3000000bff0b7230 */ /* 0x000fc40000004100 */
[----:B------:R-:W-:Y:S01]  /*ef00*/  FMUL.FTZ R47, R6, R25 ;  /* 0x00000019062f7220 */ /* 0x000fe20000410000 */
[----:B------:R-:W-:Y:S02]  /*ef10*/  HADD2.F32 R13, -RZ, R35.H0_H0 ;  /* 0x20000023ff0d7230 */ /* 0x000fe40000004100 */
[C---:B------:R-:W-:Y:S01]  /*ef20*/  FMUL.FTZ R31, R28.reuse, R33 ;  /* 0x000000211c1f7220 */ /* 0x040fe20000410000 */
[----:B------:R-:W-:Y:S02]  /*ef30*/  HADD2.F32 R4, -RZ, R15.H0_H0 ;  /* 0x2000000fff047230 */ /* 0x000fe40000004100 */
[----:B------:R-:W-:Y:S01]  /*ef40*/  FMUL.FTZ R28, R28, R11 ;  /* 0x0000000b1c1c7220 */ /* 0x000fe20000410000 */
[----:B------:R-:W-:Y:S02]  /*ef50*/  HADD2.F32 R8, -RZ, R8.H1_H1 ;  /* 0x30000008ff087230 */ /* 0x000fe40000004100 */
[----:B------:R-:W-:Y:S01]  /*ef60*/  FMUL.FTZ R6, R6, R13 ;  /* 0x0000000d06067220 */ /* 0x000fe20000410000 */
[----:B------:R-:W-:-:S02]  /*ef70*/  HADD2.F32 R20, -RZ, R35.H1_H1 ;  /* 0x30000023ff147230 */ /* 0x000fc40000004100 */
[----:B------:R-:W-:Y:S01]  /*ef80*/  FFMA.FTZ R47, R4, R13, -R47 ;  /* 0x0000000d042f7223 */ /* 0x000fe2000001082f */
[-C--:B------:R-:W-:Y:S01]  /*ef90*/  F2FP.F16.E4M3.UNPACK_B R13, R36.reuse.H1 ;  /* 0x00000024ff0d723e */ /* 0x080fe200030006ff */
[C---:B------:R-:W-:Y:S01]  /*efa0*/  FFMA.FTZ R46, R8.reuse, R11, -R31 ;  /* 0x0000000b082e7223 */ /* 0x040fe2000001081f */
[----:B------:R-:W-:Y:S01]  /*efb0*/  FFMA.FTZ R48, R8, R33, R28 ;  /* 0x0000002108307223 */ /* 0x000fe2000001001c */
[----:B------:R-:W-:Y:S01]  /*efc0*/  HADD2.F32 R28, -RZ, R41.H1_H1 ;  /* 0x30000029ff1c7230 */ /* 0x000fe20000004100 */
[----:B------:R-:W-:Y:S01]  /*efd0*/  F2FP.F16.E4M3.UNPACK_B R8, R29.H1 ;  /* 0x0000001dff08723e */ /* 0x000fe200030006ff */
[----:B------:R-:W-:Y:S02]  /*efe0*/  HADD2.F32 R27, -RZ, R27.H1_H1 ;  /* 0x3000001bff1b7230 */ /* 0x000fe40000004100 */
[----:B------:R-:W-:Y:S01]  /*eff0*/  FFMA.FTZ R33, R4, R25, R6 ;  /* 0x0000001904217223 */ /* 0x000fe20000010006 */
[----:B------:R-:W-:Y:S01]  /*f000*/  HADD2.F32 R25, -RZ, R13.H0_H0 ;  /* 0x2000000dff197230 */ /* 0x000fe20000004100 */
[----:B------:R-:W-:Y:S01]  /*f010*/  F2FP.F16.E4M3.UNPACK_B R36, R36 ;  /* 0x00000024ff24723e */ /* 0x000fe200020006ff */
[----:B------:R-:W-:-:S02]  /*f020*/  HADD2.F32 R6, -RZ, R24.H0_H0 ;  /* 0x20000018ff067230 */ /* 0x000fc40000004100 */
[C---:B------:R-:W-:Y:S01]  /*f030*/  FMUL.FTZ R50, R27.reuse, R28 ;  /* 0x0000001c1b327220 */ /* 0x040fe20000410000 */
[----:B------:R-:W-:Y:S02]  /*f040*/  HADD2.F32 R15, -RZ, R15.H1_H1 ;  /* 0x3000000fff0f7230 */ /* 0x000fe40000004100 */
[-C--:B------:R-:W-:Y:S01]  /*f050*/  FMUL.FTZ R31, R27, R20.reuse ;  /* 0x000000141b1f7220 */ /* 0x080fe20000410000 */
[----:B------:R-:W-:Y:S02]  /*f060*/  HADD2.F32 R11, -RZ, R8.H0_H0 ;  /* 0x20000008ff0b7230 */ /* 0x000fe40000004100 */
[C---:B------:R-:W-:Y:S01]  /*f070*/  FMUL.FTZ R27, R6.reuse, R25 ;  /* 0x00000019061b7220 */ /* 0x040fe20000410000 */
[----:B------:R-:W-:Y:S02]  /*f080*/  HADD2.F32 R4, -RZ, R12.H0_H0 ;  /* 0x2000000cff047230 */ /* 0x000fe40000004100 */
[C---:B------:R-:W-:Y:S01]  /*f090*/  FFMA.FTZ R50, R15.reuse, R20, -R50 ;  /* 0x000000140f327223 */ /* 0x040fe20000010832 */
[----:B------:R-:W-:Y:S01]  /*f0a0*/  FFMA.FTZ R52, R15, R28, R31 ;  /* 0x0000001c0f347223 */ /* 0x000fe2000001001f */
[----:B------:R-:W-:Y:S01]  /*f0b0*/  FMUL.FTZ R6, R6, R11 ;  /* 0x0000000b06067220 */ /* 0x000fe20000410000 */
[----:B------:R-:W-:-:S02]  /*f0c0*/  HADD2.F32 R15, -RZ, R13.H1_H1 ;  /* 0x3000000dff0f7230 */ /* 0x000fc40000004100 */
[C---:B------:R-:W-:Y:S01]  /*f0d0*/  FFMA.FTZ R27, R4.reuse, R11, -R27 ;  /* 0x0000000b041b7223 */ /* 0x040fe2000001081b */
[----:B------:R-:W-:Y:S02]  /*f0e0*/  HADD2.F32 R24, -RZ, R24.H1_H1 ;  /* 0x30000018ff187230 */ /* 0x000fe40000004100 */
[----:B------:R-:W-:Y:S01]  /*f0f0*/  FFMA.FTZ R28, R4, R25, R6 ;  /* 0x00000019041c7223 */ /* 0x000fe20000010006 */
[----:B------:R-:W-:Y:S01]  /*f100*/  HADD2.F32 R11, -RZ, R8.H1_H1 ;  /* 0x30000008ff0b7230 */ /* 0x000fe20000004100 */
[----:B------:R-:W-:Y:S01]  /*f110*/  F2FP.F16.E4M3.UNPACK_B R29, R29 ;  /* 0x0000001dff1d723e */ /* 0x000fe200020006ff */
[----:B------:R-:W-:Y:S02]  /*f120*/  HADD2.F32 R12, -RZ, R12.H1_H1 ;  /* 0x3000000cff0c7230 */ /* 0x000fe40000004100 */
[C---:B------:R-:W-:Y:S01]  /*f130*/  FMUL.FTZ R25, R24.reuse, R15 ;  /* 0x0000000f18197220 */ /* 0x040fe20000410000 */
[----:B------:R-:W-:Y:S02]  /*f140*/  HADD2.F32 R13, -RZ, R36.H0_H0 ;  /* 0x20000024ff0d7230 */ /* 0x000fe40000004100 */
[----:B------:R-:W-:Y:S01]  /*f150*/  FMUL.FTZ R4, R24, R11 ;  /* 0x0000000b18047220 */ /* 0x000fe20000410000 */
        /* <DEDUP_REMOVED lines=8> */
[----:B------:R-:W-:Y:S01]  /*f1e0*/  HADD2.F32 R10, -RZ, R10.H1_H1 ;  /* 0x3000000aff0a7230 */ /* 0x000fe20000004100 */
[----:B------:R-:W-:Y:S01]  /*f1f0*/  F2FP.F16.E4M3.UNPACK_B R12, R40.H1 ;  /* 0x00000028ff0c723e */ /* 0x000fe200030006ff */
[----:B------:R-:W-:-:S02]  /*f200*/  HADD2.F32 R29, -RZ, R29.H1_H1 ;  /* 0x3000001dff1d7230 */ /* 0x000fc40000004100 */
[----:B------:R-:W-:Y:S01]  /*f210*/  FFMA.FTZ R15, R4, R11, -R15 ;  /* 0x0000000b040f7223 */ /* 0x000fe2000001080f */
[----:B------:R-:W-:Y:S02]  /*f220*/  HADD2.F32 R3, -RZ, R3.H1_H1 ;  /* 0x30000003ff037230 */ /* 0x000fe40000004100 */
[----:B------:R-:W-:Y:S01]  /*f230*/  FMUL.FTZ R8, R10, R36 ;  /* 0x000000240a087220 */ /* 0x000fe20000410000 */
[----:B------:R-:W-:Y:S01]  /*f240*/  FFMA.FTZ R25, R4, R13, R25 ;  /* 0x0000000d04197223 */ /* 0x000fe20000010019 */
[----:B------:R-:W-:Y:S01]  /*f250*/  F2FP.F16.E4M3.UNPACK_B R6, R32.H1 ;  /* 0x00000020ff06723e */ /* 0x000fe200030006ff */
[-C--:B------:R-:W-:Y:S01]  /*f260*/  FMUL.FTZ R11, R10, R29.reuse ;  /* 0x0000001d0a0b7220 */ /* 0x080fe20000410000 */
[----:B------:R-:W-:Y:S02]  /*f270*/  HADD2.F32 R10, -RZ, R12.H0_H0 ;  /* 0x2000000cff0a7230 */ /* 0x000fe40000004100 */
[----:B------:R-:W-:Y:S01]  /*f280*/  FFMA.FTZ R20, R3, R29, -R8 ;  /* 0x0000001d03147223 */ /* 0x000fe20000010808 */
        /* <DEDUP_REMOVED lines=9> */
[----:B------:R-:W-:Y:S01]  /*f320*/  F2FP.F16.E4M3.UNPACK_B R40, R40 ;  /* 0x00000028ff28723e */ /* 0x000fe200020006ff */
[----:B------:R-:W-:-:S02]  /*f330*/  HADD2.F32 R13, -RZ, R12.H1_H1 ;  /* 0x3000000cff0d7230 */ /* 0x000fc40000004100 */
[C---:B------:R-:W-:Y:S01]  /*f340*/  FFMA.FTZ R12, R3.reuse, R8, -R6 ;  /* 0x00000008030c7223 */ /* 0x040fe20000010806 */
[----:B------:R-:W-:Y:S02]  /*f350*/  HADD2.F32 R14, -RZ, R14.H1_H1 ;  /* 0x3000000eff0e7230 */ /* 0x000fe40000004100 */
[C---:B------:R-:W-:Y:S01]  /*f360*/  FMUL.FTZ R6, R26.reuse, R11 ;  /* 0x0000000b1a067220 */ /* 0x040fe20000410000 */
[----:B------:R-:W-:Y:S02]  /*f370*/  HADD2.F32 R8, -RZ, R40.H0_H0 ;  /* 0x20000028ff087230 */ /* 0x000fe40000004100 */
[-C--:B------:R-:W-:Y:S01]  /*f380*/  FMUL.FTZ R29, R26, R13.reuse ;  /* 0x0000000d1a1d7220 */ /* 0x080fe20000410000 */
[----:B------:R-:W-:Y:S01]  /*f390*/  FFMA.FTZ R26, R3, R10, R4 ;  /* 0x0000000a031a7223 */ /* 0x000fe20000010004 */
[C---:B------:R-:W-:Y:S01]  /*f3a0*/  FFMA.FTZ R13, R14.reuse, R13, R6 ;  /* 0x0000000d0e0d7223 */ /* 0x040fe20000010006 */
[----:B------:R-:W-:Y:S02]  /*f3b0*/  HADD2.F32 R6, -RZ, R32.H0_H0 ;  /* 0x20000020ff067230 */ /* 0x000fe40000004100 */
[----:B------:R-:W-:Y:S01]  /*f3c0*/  FFMA.FTZ R29, R14, R11, -R29 ;  /* 0x0000000b0e1d7223 */ /* 0x000fe2000001081d */
[--C-:B------:R-:W-:Y:S01]  /*f3d0*/  HADD2.F32 R4, -RZ, R21.reuse.H0_H0 ;  /* 0x20000015ff047230 */ /* 0x100fe20000004100 */
[----:B------:R-:W-:Y:S01]  /*f3e0*/  F2FP.SATFINITE.E4M3.F32.PACK_AB_MERGE_C R5, R42, R5, R44 ;  /* 0x000000052a05723e */ /* 0x000fe2000480702c */
[----:B------:R-:W-:Y:S01]  /*f3f0*/  HADD2.F32 R40, -RZ, R40.H1_H1 ;  /* 0x30000028ff287230 */ /* 0x000fe20000004100 */
[----:B------:R-:W-:Y:S01]  /*f400*/  F2FP.SATFINITE.E4M3.F32.PACK_AB_MERGE_C R13, R13, R26, RZ ;  /* 0x0000001a0d0d723e */ /* 0x000fe200048070ff */
        /* <DEDUP_REMOVED lines=26> */
.L_x_8780:
[----:B------:R-:W-:Y:S05]  /*f5b0*/  BSYNC B0 ;  /* 0x0000000000007941 */ /* 0x000fea0003800000 */
.L_x_8766:
        /* <DEDUP_REMOVED lines=8> */
.L_x_8763:
[----:B------:R-:W-:-:S13]  /*f640*/  ISETP.NE.AND P0, PT, R200, 0x3, PT ;  /* 0x00000003c800780c */ /* 0x000fda0003f05270 */
[----:B------:R-:W-:Y:S05]  /*f650*/  @!P0 BRA `(.L_x_8790) ;  /* 0x0000000000048947 */ /* 0x000fea0003800000 */
[----:B------:R-:W-:Y:S01]  /*f660*/  BPT.TRAP 0x1 ;  /* 0x000000040000795c */ /* 0x000fe20000300000 */
.L_x_8790:
[----:B-1--4-:R-:W-:Y:S01]  /*f670*/  IMAD R14, R194, 0x8, R17 ;  /* 0x00000008c20e7824 */ /* 0x012fe200078e0211 */
[----:B------:R-:W-:-:S04]  /*f680*/  SHF.L.U32 R3, R196, 0x1f, RZ ;  /* 0x0000001fc4037819 */ /* 0x000fc800000006ff */
[----:B------:R1:W4:Y:S01]  /*f690*/  SYNCS.PHASECHK.TRANS64.TRYWAIT P1, [R14+URZ+0x22830], R3 ;  /* 0x022830030e0075a7 */ /* 0x000322000802017f */
[----:B------:R-:W-:Y:S05]  /*f6a0*/  @!P0 BRA `(.L_x_8791) ;  /* 0x0000000000048947 */ /* 0x000fea0003800000 */
[----:B------:R-:W-:Y:S01]  /*f6b0*/  BPT.TRAP 0x1 ;  /* 0x000000040000795c */ /* 0x000fe20000300000 */
.L_x_8791:
[----:B0-23--:R-:W-:-:S05]  /*f6c0*/  VIADD R0, R17, 0x18400 ;  /* 0x0001840011007836 */ /* 0x00dfca0000000000 */
[----:B------:R-:W-:-:S04]  /*f6d0*/  SHF.R.U32.HI R0, RZ, 0x4, R0 ;  /* 0x00000004ff007819 */ /* 0x000fc80000011600 */
[----:B------:R-:W-:-:S04]  /*f6e0*/  LOP3.LUT R0, R0, 0x3fff, RZ, 0xc0, !PT ;  /* 0x00003fff00007812 */ /* 0x000fc800078ec0ff */
[----:B-----5:R-:W-:-:S05]  /*f6f0*/  LOP3.LUT R20, R0, 0x10000, RZ, 0xfc, !PT ;  /* 0x0001000000147812 */ /* 0x020fca00078efcff */
[----:B------:R-:W-:Y:S01]  /*f700*/  IMAD R4, R194, 0x500, R20 ;  /* 0x00000500c2047824 */ /* 0x000fe200078e0214 */
[----:B----4-:R-:W-:Y:S06]  /*f710*/  @P1 BRA `(.L_x_8792) ;  /* 0x0000000000081947 */ /* 0x010fec0003800000 */
[----:B------:R-:W0:Y:S02]  /*f720*/  SYNCS.PHASECHK.TRANS64.TRYWAIT P1, [R14+URZ+0x22830], R3 ;  /* 0x022830030e0075a7 */ /* 0x000e24000802017f */
[----:B0-----:R-:W-:Y:S05]  /*f730*/  @!P1 BRA `(.L_x_8793) ;  /* 0x000001d800609947 */ /* 0x001fea0003800000 */
.L_x_8792:
[----:B------:R-:W-:Y:S01]  /*f740*/  IMAD.MOV.U32 R5, RZ, RZ, 0x40000040 ;  /* 0x40000040ff057424 */ /* 0x000fe200078e00ff */
[----:B------:R-:W-:Y:S01]  /*f750*/  LOP3.LUT R10, R34, 0x10000, RZ, 0xfc, !PT ;  /* 0x00010000220a7812 */ /* 0x000fe200078efcff */
[----:B------:R-:W-:Y:S01]  /*f760*/  IMAD.MOV.U32 R11, RZ, RZ, 0x40000040 ;  /* 0x40000040ff0b7424 */ /* 0x000fe200078e00ff */
[----:B------:R-:W-:Y:S05]  /*f770*/  WARPSYNC.ALL ;  /* 0x0000000000007948 */ /* 0x000fea0003800000 */
[C---:B------:R-:W-:Y:S01]  /*f780*/  R2UR UR6, R4.reuse ;  /* 0x00000000040672ca */ /* 0x040fe200000e0000 */
[----:B------:R-:W-:Y:S01]  /*f790*/  WARPGROUP.ARRIVE ;  /* 0x00000000000079c5 */ /* 0x000fe20000000000 */
        /* <DEDUP_REMOVED lines=17> */
[----:B------:R-:W-:Y:S01]  /*f8b0*/  QGMMA.64x32x32.F32.E4M3.E4M3 R88, gdesc[UR4], RZ, !UPT, gsb0 ;  /* 0x00600000045879f3 */ /* 0x000fe2000c0008ff */
        /* <DEDUP_REMOVED lines=24> */
[----:B------:R-:W-:-:S02]  /*fa40*/  WARPGROUP.DEPBAR.LE gsb0, 0x0 ;  /* 0x00008000000079c5 */ /* 0x000fc40000010000 */
[----:B------:R-:W-:-:S06]  /*fa50*/  WARPGROUP.ARRIVE ;  /* 0x00000000000079c5 */ /* 0x000fcc0000000000 */
[----:B------:R-:W-:Y:S01]  /*fa60*/  QGMMA.64x32x32.F32.E4M3.E4M3 R72, gdesc[UR8], RZ, !UPT, gsb0 ;  /* 0x00600000084879f3 */ /* 0x000fe2000c0008ff */
[----:B------:R-:W-:Y:S01]  /*fa70*/  R2UR UR10, R8 ;  /* 0x00000000080a72ca */ /* 0x000fe200000e0000 */
[----:B------:R-:W-:Y:S01]  /*fa80*/  VIADD R8, R10, 0x2 ;  /* 0x000000020a087836 */ /* 0x000fe20000000000 */
[----:B------:R-:W-:Y:S01]  /*fa90*/  R2UR UR11, R9 ;  /* 0x00000000090b72ca */ /* 0x000fe200000e0000 */
[----:B------:R-:W-:-:S03]  /*faa0*/  IMAD.MOV.U32 R9, RZ, RZ, 0x40000040 ;  /* 0x40000040ff097424 */ /* 0x000fc600078e00ff */
[C---:B------:R-:W-:Y:S02]  /*fab0*/  R2UR UR4, R8.reuse ;  /* 0x00000000080472ca */ /* 0x040fe400000e0000 */
[C---:B------:R-:W-:Y:S02]  /*fac0*/  R2UR UR5, R9.reuse ;  /* 0x00000000090572ca */ /* 0x040fe400000e0000 */
        /* <DEDUP_REMOVED lines=81> */
[----:B------:R-:W-:Y:S01]  /*ffe0*/  R2UR UR5, R5 ;  /* 0x00000000050572ca */ /* 0x000fe200000e0000 */
[----:B------:R-:W-:Y:S02]  /*fff0*/  WARPGROUP.DEPBAR.LE gsb0, 0x0 ;  /* 0x00008000000079c5 */ /* 0x000fe40000010000 */
[----:B------:R-:W-:-:S06]  /*10000*/  WARPGROUP.ARRIVE ;  /* 0x00000000000079c5 */ /* 0x000fcc0000000000 */
[----:B------:R-:W-:Y:S01]  /*10010*/  QGMMA.64x32x32.F32.E4M3.E4M3 R72, gdesc[UR8], R72, gsb0 ;  /* 0x00600000084879f3 */ /* 0x000fe20008000848 */
[----:B------:R-:W-:Y:S01]  /*10020*/  R2UR UR10, R106 ;  /* 0x000000006a0a72ca */ /* 0x000fe200000e0000 */
[----:B------:R-:W-:Y:S01]  /*10030*/  VIADD R106, R4, 0x306 ;  /* 0x00000306046a7836 */ /* 0x000fe20000000000 */
[----:B------:R-:W-:Y:S01]  /*10040*/  R2UR UR11, R107 ;  /* 0x000000006b0b72ca */ /* 0x000fe200000e0000 */
[----:B------:R-:W-:Y:S01]  /*10050*/  VIADD R4, R10, 0x6 ;  /* 0x000000060a047836 */ /* 0x000fe20000000000 */
[----:B------:R-:W-:Y:S01]  /*10060*/  R2UR UR9, R5 ;  /* 0x00000000050972ca */ /* 0x000fe200000e0000 */
[----:B------:R-:W-:-:S03]  /*10070*/  IMAD.MOV.U32 R107, RZ, RZ, 0x40000040 ;  /* 0x40000040ff6b7424 */ /* 0x000fc600078e00ff */
[C---:B------:R-:W-:Y:S02]  /*10080*/  R2UR UR4, R4.reuse ;  /* 0x00000000040472ca */ /* 0x040fe400000e0000 */
        /* <DEDUP_REMOVED lines=40> */
.L_x_8794:
[----:B------:R-:W2:Y:S01]  /*10310*/  LDC R222, c[0x0][0x448] ;  /* 0x00011200ffde7b82 */ /* 0x000ea20000000800 */
[----:B01----:R-:W-:Y:S01]  /*10320*/  IMAD.IADD R3, R207, 0x1, R202 ;  /* 0x00000001cf037824 */ /* 0x003fe200078e02ca */
[----:B------:R-:W-:Y:S01]  /*10330*/  LOP3.LUT R22, R22, 0xffffffef, RZ, 0xc0, !PT ;  /* 0xffffffef16167812 */ /* 0x000fe200078ec0ff */
[----:B------:R-:W-:Y:S01]  /*10340*/  IMAD.MOV.U32 R21, RZ, RZ, -0xa0 ;  /* 0xffffff60ff157424 */ /* 0x000fe200078e00ff */
[----:B------:R-:W-:-:S03]  /*10350*/  ULDC UR4, c[0x0][0x9dc] ;  /* 0x0002770000047ab9 */ /* 0x000fc60000000800 */
[----:B------:R-:W-:Y:S01]  /*10360*/  IMAD R21, R108, R21, 0xa1 ;  /* 0x000000a16c157424 */ /* 0x000fe200078e0215 */
[----:B------:R-:W0:Y:S03]  /*10370*/  LDC.64 R106, c[0x0][0x9e0] ;  /* 0x00027800ff6a7b82 */ /* 0x000e260000000a00 */
[----:B------:R-:W-:Y:S02]  /*10380*/  IMAD R110, R206, -0x2, R21 ;  /* 0xfffffffece6e7824 */ /* 0x000fe400078e0215 */
[----:B------:R-:W-:-:S03]  /*10390*/  VIADD R120, R21, 0xffffffff ;  /* 0xffffffff15787836 */ /* 0x000fc60000000000 */
[----:B------:R-:W-:Y:S01]  /*103a0*/  IADD3 R105, -R188, R110, R189 ;  /* 0x0000006ebc697210 */ /* 0x000fe20007ffe1bd */
[----:B------:R-:W-:Y:S01]  /*103b0*/  VIADD R110, R110, 0xffffffff ;  /* 0xffffffff6e6e7836 */ /* 0x000fe20000000000 */
[----:B--2---:R-:W-:-:S13]  /*103c0*/  ISETP.NE.AND P1, PT, R222, 0x1, PT ;  /* 0x00000001de00780c */ /* 0x004fda0003f25270 */
[----:B------:R-:W1:Y:S01]  /*103d0*/  @P1 LDC R0, c[0x0][0x44c] ;  /* 0x00011300ff001b82 */ /* 0x000e620000000800 */
[----:B------:R-:W-:-:S04]  /*103e0*/  @P1 LOP3.LUT R22, R22, 0x10, RZ, 0xfc, !PT ;  /* 0x0000001016161812 */ /* 0x000fc800078efcff */
[----:B------:R-:W-:-:S03]  /*103f0*/  LOP3.LUT R22, R22, 0xfffffff7, RZ, 0xc0, !PT ;  /* 0xfffffff716167812 */ /* 0x000fc600078ec0ff */
[----:B------:R-:W2:Y:S01]  /*10400*/  @P1 LDC R13, c[0x0][0x450] ;  /* 0x00011400ff0d1b82 */ /* 0x000ea20000000800 */
[----:B-1----:R-:W-:-:S05]  /*10410*/  @P1 IMAD.HI.U32 R0, R3, R0, RZ ;  /* 0x0000000003001227 */ /* 0x002fca00078e00ff */
[----:B--2---:R-:W-:Y:S01]  /*10420*/  @P1 SHF.R.U32.HI R3, RZ, R13, R0 ;  /* 0x0000000dff031219 */ /* 0x004fe20000011600 */
[----:B------:R-:W-:Y:S01]  /*10430*/  VIADD R0, R14, 0x22840 ;  /* 0x000228400e007836 */ /* 0x000fe20000000000 */
[----:B0-----:R-:W-:Y:S01]  /*10440*/  ISETP.GE.AND P1, PT, R107, 0x1, PT ;  /* 0x000000016b00780c */ /* 0x001fe20003f26270 */
[----:B------:R-:W-:Y:S01]  /*10450*/  IMAD.U32 R13, RZ, RZ, UR4 ;  /* 0x00000004ff0d7e24 */ /* 0x000fe2000f8e00ff */
[----:B------:R-:W-:Y:S01]  /*10460*/  ULOP3.LUT UR4, URZ, UR4, URZ, 0x33, !UPT ;  /* 0x000000043f047292 */ /* 0x000fe2000f8e333f */
[----:B------:R-:W0:Y:S01]  /*10470*/  SHFL.IDX PT, R109, R3, RZ, 0x1c1f ;  /* 0x001c1fff036d7589 */ /* 0x000e2200000e0000 */
[----:B------:R-:W-:-:S04]  /*10480*/  PRMT R0, R229, 0x654, R0 ;  /* 0x00000654e5007816 */ /* 0x000fc80000000000 */
[----:B------:R1:W-:Y:S01]  /*10490*/  SYNCS.ARRIVE.TRANS64.RED.A1T0 RZ, [R0+URZ], RZ ;  /* 0x000000ff00ff79a7 */ /* 0x0003e2000810043f */
[----:B------:R-:W-:-:S04]  /*104a0*/  VIADD R12, R105, UR4 ;  /* 0x00000004690c7c36 */ /* 0x000fc80008000000 */
[----:B------:R-:W-:Y:S01]  /*104b0*/  @P1 LOP3.LUT R22, R22, 0x8, RZ, 0xfc, !PT ;  /* 0x0000000816161812 */ /* 0x000fe200078efcff */
[----:B-1----:R-:W-:-:S04]  /*104c0*/  IMAD R0, R108, -0xa0, R189 ;  /* 0xffffff606c007824 */ /* 0x002fc800078e02bd */
[----:B------:R-:W-:-:S04]  /*104d0*/  VIADD R15, R0, 0xa0 ;  /* 0x000000a0000f7836 */ /* 0x000fc80000000000 */
[----:B------:R-:W-:Y:S02]  /*104e0*/  IMAD R0, R206, -0x2, R15 ;  /* 0xfffffffece007824 */ /* 0x000fe400078e020f */
[----:B------:R-:W-:Y:S02]  /*104f0*/  IMAD.IADD R15, R105, 0x1, R106 ;  /* 0x00000001690f7824 */ /* 0x000fe400078e026a */
[----:B0-----:R-:W-:-:S03]  /*10500*/  IMAD.IADD R118, R12, 0x1, R109 ;  /* 0x000000010c767824 */ /* 0x001fc600078e026d */
[----:B------:R-:W-:Y:S01]  /*10510*/  VIADDMNMX R14, R109, R15, R0, PT ;  /* 0x0000000f6d0e7246 */ /* 0x000fe20003800100 */
        /* <DEDUP_REMOVED lines=12> */
.L_x_8797:
[----:B------:R-:W-:-:S13]  /*105e0*/  ISETP.NE.AND P1, PT, R107, 0x1, PT ;  /* 0x000000016b00780c */ /* 0x000fda0003f25270 */
[----:B------:R-:W0:Y:S02]  /*105f0*/  @P1 LDC.64 R112, c[0x0][0x9e8] ;  /* 0x00027a00ff701b82 */ /* 0x000e240000000a00 */
[----:B0-----:R-:W-:-:S05]  /*10600*/  @P1 IMAD.HI.U32 R112, R21, R112, RZ ;  /* 0x0000007015701227 */ /* 0x001fca00078e00ff */
[----:B------:R-:W-:-:S07]  /*10610*/  @P1 SHF.R.U32.HI R21, RZ, R113, R112 ;  /* 0x00000071ff151219 */ /* 0x000fce0000011670 */
.L_x_8798:
[----:B------:R-:W-:Y:S05]  /*10620*/  BSYNC B0 ;  /* 0x0000000000007941 */ /* 0x000fea0003800000 */
.L_x_8796:
[----:B------:R-:W-:-:S05]  /*10630*/  IMAD R21, R21, R107, R110 ;  /* 0x0000006b15157224 */ /* 0x000fca00078e026e */
[----:B------:R-:W-:Y:S02]  /*10640*/  VIMNMX R118, R118, R21, !PT ;  /* 0x0000001576767248 */ /* 0x000fe40007fe0100 */
[----:B------:R-:W-:-:S07]  /*10650*/  VIADDMNMX R14, R21, R107, R14, PT ;  /* 0x0000006b150e7246 */ /* 0x000fce000380010e */
.L_x_8795:
[C---:B------:R-:W-:Y:S01]  /*10660*/  ISETP.GE.AND P1, PT, R120.reuse, 0x2, PT ;  /* 0x000000027800780c */ /* 0x040fe20003f26270 */
[----:B------:R-:W0:Y:S01]  /*10670*/  SHFL.IDX PT, R3, R3, 0x1, 0x1c1f ;  /* 0x003c1f0003037f89 */ /* 0x000e2200000e0000 */
[----:B------:R-:W-:Y:S02]  /*10680*/  ISETP.GE.AND P2, PT, R120, 0x9, PT ;  /* 0x000000097800780c */ /* 0x000fe40003f46270 */
[----:B------:R-:W-:Y:S02]  /*10690*/  P2R R122, PR, RZ, 0x2 ;  /* 0x00000002ff7a7803 */ /* 0x000fe40000000000 */
[----:B------:R-:W-:Y:S02]  /*106a0*/  ISETP.GT.AND P1, PT, R118, 0x1, !P1 ;  /* 0x000000017600780c */ /* 0x000fe40004f24270 */
[----:B------:R-:W-:Y:S02]  /*106b0*/  P2R R112, PR, RZ, 0x4 ;  /* 0x00000004ff707803 */ /* 0x000fe40000000000 */
[----:B------:R-:W-:-:S02]  /*106c0*/  ISETP.LT.OR P1, PT, R14, 0x2, P1 ;  /* 0x000000020e00780c */ /* 0x000fc40000f21670 */
[----:B------:R-:W-:Y:S02]  /*106d0*/  ISETP.GE.AND P5, PT, R120, 0x2a, PT ;  /* 0x0000002a7800780c */ /* 0x000fe40003fa6270 */
[----:B------:R-:W-:Y:S02]  /*106e0*/  FSEL R89, R89, -INF , !P1 ;  /* 0xff80000059597808 */ /* 0x000fe40004800000 */
[----:B------:R-:W-:Y:S02]  /*106f0*/  ISETP.GT.AND P1, PT, R118, 0x8, !P2 ;  /* 0x000000087600780c */ /* 0x000fe40005724270 */
[----:B------:R-:W-:Y:S02]  /*10700*/  ISETP.GE.AND P2, PT, R120, 0xa, PT ;  /* 0x0000000a7800780c */ /* 0x000fe40003f46270 */
[----:B------:R-:W-:Y:S02]  /*10710*/  ISETP.LT.OR P1, PT, R14, 0x9, P1 ;  /* 0x000000090e00780c */ /* 0x000fe40000f21670 */
[----:B------:R-:W-:-:S02]  /*10720*/  P2R R134, PR, RZ, 0x20 ;  /* 0x00000020ff867803 */ /* 0x000fc40000000000 */
[----:B------:R-:W-:Y:S01]  /*10730*/  FSEL R21, R92, -INF , !P1 ;  /* 0xff8000005c157808 */ /* 0x000fe20004800000 */
[----:B0-----:R-:W-:Y:S01]  /*10740*/  IMAD.IADD R12, R12, 0x1, R3 ;  /* 0x000000010c0c7824 */ /* 0x001fe200078e0203 */
        /* <DEDUP_REMOVED lines=23> */
[----:B------:R-:W-:Y:S02]  /*108c0*/  VIADDMNMX R0, R3, R15, R0, PT ;  /* 0x0000000f03007246 */ /* 0x000fe40003800100 */
        /* <DEDUP_REMOVED lines=157> */
[----:B------:R-:W-:-:S04]  /*112a0*/  ISETP.LT.OR P6, PT, R14, 0x9a, P6 ;  /* 0x0000009a0e00780c */ /* 0x000fc800037c1670 */
[----:B------:R-:W-:Y:S02]  /*112b0*/  FSEL R37, R37, -INF , !P6 ;  /* 0xff80000025257808 */ /* 0x000fe40007000000 */
[----:B------:R-:W-:-:S13]  /*112c0*/  ISETP.GE.AND P6, PT, R107, 0x1, PT ;  /* 0x000000016b00780c */ /* 0x000fda0003fc6270 */
        /* <DEDUP_REMOVED lines=12> */
.L_x_8801:
[----:B------:R-:W-:-:S13]  /*11390*/  ISETP.NE.AND P6, PT, R107, 0x1, PT ;  /* 0x000000016b00780c */ /* 0x000fda0003fc5270 */
[----:B------:R-:W0:Y:S02]  /*113a0*/  @P6 LDC.64 R14, c[0x0][0x9e8] ;  /* 0x00027a00ff0e6b82 */ /* 0x000e240000000a00 */
[----:B0-----:R-:W-:-:S05]  /*113b0*/  @P6 IMAD.HI.U32 R14, R3, R14, RZ ;  /* 0x0000000e030e6227 */ /* 0x001fca00078e00ff */
[----:B------:R-:W-:-:S07]  /*113c0*/  @P6 SHF.R.U32.HI R3, RZ, R15, R14 ;  /* 0x0000000fff036219 */ /* 0x000fce000001160e */
.L_x_8802:
[----:B------:R-:W-:Y:S05]  /*113d0*/  BSYNC B0 ;  /* 0x0000000000007941 */ /* 0x000fea0003800000 */
.L_x_8800:
[----:B------:R-:W-:-:S05]  /*113e0*/  IMAD R3, R3, R107, R110 ;  /* 0x0000006b03037224 */ /* 0x000fca00078e026e */
[----:B------:R-:W-:Y:S02]  /*113f0*/  VIMNMX R12, R12, R3, !PT ;  /* 0x000000030c0c7248 */ /* 0x000fe40007fe0100 */
[----:B------:R-:W-:-:S07]  /*11400*/  VIADDMNMX R0, R3, R107, R0, PT ;  /* 0x0000006b03007246 */ /* 0x000fce0003800100 */
.L_x_8799:
[----:B------:R-:W-:Y:S02]  /*11410*/  ISETP.GT.AND P1, PT, R12, 0x20, !P1 ;  /* 0x000000200c00780c */ /* 0x000fe40004f24270 */
[----:B------:R-:W-:Y:S02]  /*11420*/  ISETP.NE.AND P6, PT, R138, RZ, PT ;  /* 0x000000ff8a00720c */ /* 0x000fe40003fc5270 */
[----:B------:R-:W-:Y:S02]  /*11430*/  ISETP.LT.OR P1, PT, R0, 0x21, P1 ;  /* 0x000000210000780c */ /* 0x000fe40000f21670 */
[----:B------:R-:W-:Y:S02]  /*11440*/  ISETP.GT.AND P3, PT, R12, 0x28, !P3 ;  /* 0x000000280c00780c */ /* 0x000fe40005f64270 */
[----:B------:R-:W-:Y:S02]  /*11450*/  FSEL R15, R74, -INF , !P1 ;  /* 0xff8000004a0f7808 */ /* 0x000fe40004800000 */
[----:B------:R-:W-:-:S02]  /*11460*/  ISETP.NE.AND P1, PT, R134, RZ, PT ;  /* 0x000000ff8600720c */ /* 0x000fc40003f25270 */
[----:B------:R-:W-:Y:S02]  /*11470*/  ISETP.LT.OR P3, PT, R0, 0x29, P3 ;  /* 0x000000290000780c */ /* 0x000fe40001f61670 */
[----:B------:R-:W-:Y:S02]  /*11480*/  ISETP.GT.AND P1, PT, R12, 0x29, !P1 ;  /* 0x000000290c00780c */ /* 0x000fe40004f24270 */
[----:B------:R-:W-:Y:S02]  /*11490*/  FSEL R143, R78, -INF , !P3 ;  /* 0xff8000004e8f7808 */ /* 0x000fe40005800000 */
        /* <DEDUP_REMOVED lines=67> */
[----:B------:R-:W-:Y:S02]  /*118d0*/  ISETP.GT.AND P1, PT, R12, 0x58, !P6 ;  /* 0x000000580c00780c */ /* 0x000fe40007724270 */
[----:B------:R-:W-:-:S02]  /*118e0*/  ISETP.NE.AND P6, PT, R122, RZ, PT ;  /* 0x000000ff7a00720c */ /* 0x000fc40003fc5270 */
        /* <DEDUP_REMOVED lines=47> */
[C---:B------:R-:W-:Y:S02]  /*11be0*/  ISETP.GT.AND P4, PT, R12.reuse, 0x91, !P4 ;  /* 0x000000910c00780c */ /* 0x040fe40006784270 */
[----:B------:R-:W-:-:S02]  /*11bf0*/  ISETP.GT.AND P1, PT, R12, 0x71, !P1 ;  /* 0x000000710c00780c */ /* 0x000fc40004f24270 */
[----:B------:R-:W-:Y:S02]  /*11c00*/  ISETP.GT.AND P5, PT, R12, 0x98, !P5 ;  /* 0x000000980c00780c */ /* 0x000fe40006fa4270 */
[C---:B------:R-:W-:Y:S02]  /*11c10*/  ISETP.LT.OR P1, PT, R0.reuse, 0x72, P1 ;  /* 0x000000720000780c */ /* 0x040fe40000f21670 */
[----:B------:R-:W-:Y:S02]  /*11c20*/  ISETP.LT.OR P4, PT, R0, 0x92, P4 ;  /* 0x000000920000780c */ /* 0x000fe40002781670 */
[----:B------:R-:W-:Y:S02]  /*11c30*/  FSEL R51, R51, -INF , !P1 ;  /* 0xff80000033337808 */ /* 0x000fe40004800000 */
[----:B------:R-:W-:Y:S02]  /*11c40*/  ISETP.GT.AND P1, PT, R12, 0x78, !P3 ;  /* 0x000000780c00780c */ /* 0x000fe40005f24270 */
[----:B------:R-:W-:-:S02]  /*11c50*/  ISETP.NE.AND P3, PT, R52, RZ, PT ;  /* 0x000000ff3400720c */ /* 0x000fc40003f65270 */
[C---:B------:R-:W-:Y:S02]  /*11c60*/  ISETP.LT.OR P1, PT, R0.reuse, 0x79, P1 ;  /* 0x000000790000780c */ /* 0x040fe40000f21670 */
[----:B------:R-:W-:Y:S02]  /*11c70*/  ISETP.LT.OR P5, PT, R0, 0x99, P5 ;  /* 0x000000990000780c */ /* 0x000fe40002fa1670 */
[----:B------:R-:W-:Y:S02]  /*11c80*/  FSEL R163, R54, -INF , !P1 ;  /* 0xff80000036a37808 */ /* 0x000fe40004800000 */
[----:B------:R-:W-:Y:S02]  /*11c90*/  ISETP.GT.AND P1, PT, R12, 0x79, !P2 ;  /* 0x000000790c00780c */ /* 0x000fe40005724270 */
[----:B------:R-:W-:Y:S02]  /*11ca0*/  ISETP.NE.AND P2, PT, R48, RZ, PT ;  /* 0x000000ff3000720c */ /* 0x000fe40003f45270 */
[----:B------:R-:W-:-:S02]  /*11cb0*/  ISETP.LT.OR P1, PT, R0, 0x7a, P1 ;  /* 0x0000007a0000780c */ /* 0x000fc40000f21670 */
[----:B------:R-:W-:Y:S02]  /*11cc0*/  FSEL R35, R35, -INF , !P4 ;  /* 0xff80000023237808 */ /* 0x000fe40006000000 */
[----:B------:R-:W-:Y:S02]  /*11cd0*/  FSEL R55, R55, -INF , !P1 ;  /* 0xff80000037377808 */ /* 0x000fe40004800000 */
        /* <DEDUP_REMOVED lines=29> */
[----:B------:R-:W-:-:S04]  /*11eb0*/  ISETP.GT.AND P1, PT, R12, RZ, !P1 ;  /* 0x000000ff0c00720c */ /* 0x000fc80004f24270 */
[----:B------:R-:W-:-:S04]  /*11ec0*/  ISETP.LT.OR P1, PT, R0, 0x1, P1 ;  /* 0x000000010000780c */ /* 0x000fc80000f21670 */
[----:B------:R-:W-:Y:S02]  /*11ed0*/  FSEL R90, R90, -INF , !P1 ;  /* 0xff8000005a5a7808 */ /* 0x000fe40004800000 */
[----:B------:R-:W-:-:S04]  /*11ee0*/  ISETP.NE.AND P1, PT, R40, RZ, PT ;  /* 0x000000ff2800720c */ /* 0x000fc80003f25270 */
[----:B------:R-:W-:-:S04]  /*11ef0*/  ISETP.GT.AND P1, PT, R12, 0x80, !P1 ;  /* 0x000000800c00780c */ /* 0x000fc80004f24270 */
[----:B------:R-:W-:-:S04]  /*11f00*/  ISETP.LT.OR P1, PT, R0, 0x81, P1 ;  /* 0x000000810000780c */ /* 0x000fc80000f21670 */
[----:B------:R-:W-:Y:S02]  /*11f10*/  FSEL R91, R26, -INF , !P1 ;  /* 0xff8000001a5b7808 */ /* 0x000fe40004800000 */
[----:B0-----:R-:W-:Y:S02]  /*11f20*/  FMNMX.FTZ R26, R14, R3, !PT ;  /* 0x000000030e1a7209 */ /* 0x001fe40007810000 */
[----:B------:R-:W-:-:S03]  /*11f30*/  ISETP.GT.AND P1, PT, R12, 0x81, !P3 ;  /* 0x000000810c00780c */ /* 0x000fc60005f24270 */
[----:B------:R-:W0:Y:S01]  /*11f40*/  SHFL.BFLY PT, R3, R26, 0x1, 0x1f ;  /* 0x0c201f001a037f89 */ /* 0x000e2200000e0000 */
[----:B------:R-:W-:-:S04]  /*11f50*/  ISETP.LT.OR P1, PT, R0, 0x82, P1 ;  /* 0x000000820000780c */ /* 0x000fc80000f21670 */
[----:B------:R-:W-:Y:S02]  /*11f60*/  FSEL R27, R27, -INF , !P1 ;  /* 0xff8000001b1b7808 */ /* 0x000fe40004800000 */
[----:B------:R-:W-:-:S04]  /*11f70*/  ISETP.GT.AND P1, PT, R12, 0x88, !P2 ;  /* 0x000000880c00780c */ /* 0x000fc80005724270 */
[----:B------:R-:W-:-:S04]  /*11f80*/  ISETP.LT.OR P1, PT, R0, 0x89, P1 ;  /* 0x000000890000780c */ /* 0x000fc80000f21670 */
[----:B------:R-:W-:Y:S02]  /*11f90*/  FSEL R95, R30, -INF , !P1 ;  /* 0xff8000001e5f7808 */ /* 0x000fe40004800000 */
[----:B------:R-:W-:Y:S02]  /*11fa0*/  ISETP.GT.AND P1, PT, R12, 0x89, !P6 ;  /* 0x000000890c00780c */ /* 0x000fe40007724270 */
[----:B------:R-:W-:Y:S02]  /*11fb0*/  FMNMX.FTZ R30, R90, R165, !PT ;  /* 0x000000a55a1e7209 */ /* 0x000fe40007810000 */
[----:B------:R-:W-:Y:S02]  /*11fc0*/  ISETP.LT.OR P1, PT, R0, 0x8a, P1 ;  /* 0x0000008a0000780c */ /* 0x000fe40000f21670 */
[----:B------:R-:W-:Y:S02]  /*11fd0*/  FMNMX.FTZ R32, R167, R30, !PT ;  /* 0x0000001ea7207209 */ /* 0x000fe40007810000 */
[----:B0-----:R-:W-:-:S02]  /*11fe0*/  FMNMX.FTZ R3, R26, R3, !PT ;  /* 0x000000031a037209 */ /* 0x001fc40007810000 */
[----:B------:R-:W-:Y:S02]  /*11ff0*/  FSEL R31, R31, -INF , !P1 ;  /* 0xff8000001f1f7808 */ /* 0x000fe40004800000 */
[----:B------:R-:W-:Y:S01]  /*12000*/  FSETP.NEU.FTZ.AND P1, PT, R3, -INF , PT ;  /* 0xff8000000300780b */ /* 0x000fe20003f3d000 */
[----:B------:R-:W-:-:S01]  /*12010*/  FFMA.FTZ R177, R2, R3, -8 ;  /* 0xc100000002b17423 */ /* 0x000fc20000010003 */
[----:B------:R-:W-:Y:S02]  /*12020*/  ISETP.NE.AND P6, PT, R28, RZ, PT ;  /* 0x000000ff1c00720c */ /* 0x000fe40003fc5270 */
[----:B------:R-:W-:Y:S02]  /*12030*/  FMNMX.FTZ R32, R169, R32, !PT ;  /* 0x00000020a9207209 */ /* 0x000fe40007810000 */
[----:B------:R-:W-:Y:S02]  /*12040*/  FSEL R177, R177, RZ, P1 ;  /* 0x000000ffb1b17208 */ /* 0x000fe40000800000 */
[----:B------:R-:W-:-:S02]  /*12050*/  ISETP.GT.AND P1, PT, R12, 0x90, !P6 ;  /* 0x000000900c00780c */ /* 0x000fc40007724270 */
[----:B------:R-:W-:Y:S01]  /*12060*/  FMNMX.FTZ R32, R171, R32, !PT ;  /* 0x00000020ab207209 */ /* 0x000fe20007810000 */
[----:B------:R-:W-:-:S01]  /*12070*/  FFMA.FTZ R26, R2, R93, -R177 ;  /* 0x0000005d021a7223 */ /* 0x000fc200000108b1 */
[----:B------:R-:W-:Y:S01]  /*12080*/  ISETP.LT.OR P1, PT, R0, 0x91, P1 ;  /* 0x000000910000780c */ /* 0x000fe20000f21670 */
[----:B------:R-:W-:-:S01]  /*12090*/  FFMA.FTZ R93, R2, R97, -R177 ;  /* 0x00000061025d7223 */ /* 0x000fc200000108b1 */
[----:B------:R-:W-:Y:S01]  /*120a0*/  FMNMX.FTZ R32, R173, R32, !PT ;  /* 0x00000020ad207209 */ /* 0x000fe20007810000 */
[----:B------:R-:W-:-:S01]  /*120b0*/  FFMA.FTZ R97, R2, R101, -R177 ;  /* 0x0000006502617223 */ /* 0x000fc200000108b1 */
[----:B------:R-:W-:Y:S01]  /*120c0*/  FSEL R99, R34, -INF , !P1 ;  /* 0xff80000022637808 */ /* 0x000fe20004800000 */
[----:B------:R-:W-:-:S01]  /*120d0*/  FFMA.FTZ R101, R2, R41, -R177 ;  /* 0x0000002902657223 */ /* 0x000fc200000108b1 */
[----:B------:R-:W-:Y:S01]  /*120e0*/  FMNMX.FTZ R34, R175, R32, !PT ;  /* 0x00000020af227209 */ /* 0x000fe20007810000 */
[----:B------:R-:W-:-:S01]  /*120f0*/  FFMA.FTZ R28, R2, R109, -R177 ;  /* 0x0000006d021c7223 */ /* 0x000fc200000108b1 */
[----:B------:R-:W-:Y:S01]  /*12100*/  ISETP.NE.AND P6, PT, R24, RZ, PT ;  /* 0x000000ff1800720c */ /* 0x000fe20003fc5270 */
[----:B------:R-:W-:-:S01]  /*12110*/  FFMA.FTZ R24, R2, R105, -R177 ;  /* 0x0000006902187223 */ /* 0x000fc200000108b1 */
[----:B------:R-:W-:Y:S01]  /*12120*/  FMNMX.FTZ R34, R103, R34, !PT ;  /* 0x0000002267227209 */ /* 0x000fe20007810000 */
[----:B------:R-:W-:-:S01]  /*12130*/  FFMA.FTZ R89, R2, R89, -R177 ;  /* 0x0000005902597223 */ /* 0x000fc200000108b1 */
        /* <DEDUP_REMOVED lines=9> */
[C-C-:B------:R-:W-:Y:S01]  /*121d0*/  FFMA.FTZ R113, R2.reuse, R113, -R177.reuse ;  /* 0x0000007102717223 */ /* 0x140fe200000108b1 */
[----:B------:R-:W-:Y:S01]  /*121e0*/  FMNMX.FTZ R36, R143, R34, !PT ;  /* 0x000000228f247209 */ /* 0x000fe20007810000 */
[C-C-:B------:R-:W-:Y:S01]  /*121f0*/  FFMA.FTZ R73, R2.reuse, R73, -R177.reuse ;  /* 0x0000004902497223 */ /* 0x140fe200000108b1 */
[----:B------:R-:W-:Y:S01]  /*12200*/  FSEL R39, R39, -INF , !P1 ;  /* 0xff80000027277808 */ /* 0x000fe20004800000 */
[----:B------:R-:W0:Y:S01]  /*12210*/  MUFU.EX2 R89, R89 ;  /* 0x0000005900597308 */ /* 0x000e220000000800 */
[----:B------:R-:W-:Y:S01]  /*12220*/  FMNMX.FTZ R36, R79, R36, !PT ;  /* 0x000000244f247209 */ /* 0x000fe20007810000 */
[C-C-:B------:R-:W-:Y:S01]  /*12230*/  FFMA.FTZ R77, R2.reuse, R77, -R177.reuse ;  /* 0x0000004d024d7223 */ /* 0x140fe200000108b1 */
[----:B------:R-:W-:-:S01]  /*12240*/  FFMA.FTZ R115, R2, R115, -R177 ;  /* 0x0000007302737223 */ /* 0x000fc200000108b1 */
[C-C-:B------:R-:W-:Y:S01]  /*12250*/  FFMA.FTZ R81, R2.reuse, R81, -R177.reuse ;  /* 0x0000005102517223 */ /* 0x140fe200000108b1 */
[----:B------:R-:W-:Y:S01]  /*12260*/  FMNMX.FTZ R36, R145, R36, !PT ;  /* 0x0000002491247209 */ /* 0x000fe20007810000 */
[C-C-:B------:R-:W-:Y:S01]  /*12270*/  FFMA.FTZ R117, R2.reuse, R117, -R177.reuse ;  /* 0x0000007502757223 */ /* 0x140fe200000108b1 */
[----:B------:R-:W-:-:S01]  /*12280*/  FFMA.FTZ R85, R2, R85, -R177 ;  /* 0x0000005502557223 */ /* 0x000fc200000108b1 */
[----:B------:R-:W-:Y:S01]  /*12290*/  MUFU.EX2 R21, R21 ;  /* 0x0000001500157308 */ /* 0x000fe20000000800 */
[----:B------:R-:W-:Y:S01]  /*122a0*/  FMNMX.FTZ R36, R83, R36, !PT ;  /* 0x0000002453247209 */ /* 0x000fe20007810000 */
[C-C-:B------:R-:W-:Y:S01]  /*122b0*/  FFMA.FTZ R119, R2.reuse, R119, -R177.reuse ;  /* 0x0000007702777223 */ /* 0x140fe200000108b1 */
[----:B------:R-:W-:-:S01]  /*122c0*/  FFMA.FTZ R57, R2, R57, -R177 ;  /* 0x0000003902397223 */ /* 0x000fc200000108b1 */
[C-C-:B------:R-:W-:Y:S01]  /*122d0*/  FFMA.FTZ R61, R2.reuse, R61, -R177.reuse ;  /* 0x0000003d023d7223 */ /* 0x140fe200000108b1 */
[----:B------:R-:W-:Y:S01]  /*122e0*/  FMNMX.FTZ R40, R147, R36, !PT ;  /* 0x0000002493287209 */ /* 0x000fe20007810000 */
[C-C-:B------:R-:W-:Y:S01]  /*122f0*/  FFMA.FTZ R121, R2.reuse, R121, -R177.reuse ;  /* 0x0000007902797223 */ /* 0x140fe200000108b1 */
[----:B------:R-:W-:-:S01]  /*12300*/  FFMA.FTZ R69, R2, R69, -R177 ;  /* 0x0000004502457223 */ /* 0x000fc200000108b1 */
[----:B------:R-:W1:Y:S01]  /*12310*/  MUFU.EX2 R26, R26 ;  /* 0x0000001a001a7308 */ /* 0x000e620000000800 */
[----:B------:R-:W-:Y:S01]  /*12320*/  FMNMX.FTZ R40, R87, R40, !PT ;  /* 0x0000002857287209 */ /* 0x000fe20007810000 */
[----:B0-----:R-:W-:Y:S01]  /*12330*/  FADD.FTZ R84, R14, R89 ;  /* 0x000000590e547221 */ /* 0x001fe20000010000 */
[----:B------:R-:W-:-:S01]  /*12340*/  FFMA.FTZ R125, R2, R125, -R177 ;  /* 0x0000007d027d7223 */ /* 0x000fc200000108b1 */
[C-C-:B------:R-:W-:Y:S01]  /*12350*/  FFMA.FTZ R123, R2.reuse, R123, -R177.reuse ;  /* 0x0000007b027b7223 */ /* 0x140fe200000108b1 */
[----:B------:R-:W-:Y:S01]  /*12360*/  FMNMX.FTZ R40, R149, R40, !PT ;  /* 0x0000002895287209 */ /* 0x000fe20007810000 */
[C-C-:B------:R-:W-:Y:S01]  /*12370*/  FFMA.FTZ R65, R2.reuse, R65, -R177.reuse ;  /* 0x0000004102417223 */ /* 0x140fe200000108b1 */
[----:B------:R-:W-:-:S01]  /*12380*/  FFMA.FTZ R38, R2, R129, -R177 ;  /* 0x0000008102267223 */ /* 0x000fc200000108b1 */
        /* <DEDUP_REMOVED lines=8> */
[----:B------:R-:W2:Y:S01]  /*12410*/  MUFU.EX2 R93, R93 ;  /* 0x0000005d005d7308 */ /* 0x000ea20000000800 */
[----:B------:R-:W-:Y:S01]  /*12420*/  FMNMX.FTZ R42, R63, R42, !PT ;  /* 0x0000002a3f2a7209 */ /* 0x000fe20007810000 */
[--C-:B------:R-:W-:Y:S01]  /*12430*/  FFMA.FTZ R54, R2, R137, -R177.reuse ;  /* 0x0000008902367223 */ /* 0x100fe200000108b1 */
[----:B-1----:R-:W-:Y:S01]  /*12440*/  F2FP.SATFINITE.E4M3.F32.PACK_AB_MERGE_C R184, R26, R21, RZ ;  /* 0x000000151ab8723e */ /* 0x002fe200048070ff */
[C-C-:B------:R-:W-:Y:S01]  /*12450*/  FFMA.FTZ R29, R2.reuse, R29, -R177.reuse ;  /* 0x0000001d021d7223 */ /* 0x140fe200000108b1 */
[----:B------:R-:W-:Y:S01]  /*12460*/  FMNMX.FTZ R42, R153, R42, !PT ;  /* 0x0000002a992a7209 */ /* 0x000fe20007810000 */
[C-C-:B------:R-:W-:Y:S01]  /*12470*/  FFMA.FTZ R52, R2.reuse, R135, -R177.reuse ;  /* 0x0000008702347223 */ /* 0x140fe200000108b1 */
[----:B------:R-:W-:Y:S01]  /*12480*/  F2FP.SATFINITE.E4M3.F32.PACK_AB_MERGE_C R184, R89, R14, R184 ;  /* 0x0000000e59b8723e */ /* 0x000fe200048070b8 */
[----:B------:R-:W-:Y:S01]  /*12490*/  MUFU.EX2 R30, R111 ;  /* 0x0000006f001e7308 */ /* 0x000fe20000000800 */
[----:B------:R-:W-:Y:S01]  /*124a0*/  FMNMX.FTZ R42, R67, R42, !PT ;  /* 0x0000002a432a7209 */ /* 0x000fe20007810000 */
[--C-:B------:R-:W-:Y:S01]  /*124b0*/  FFMA.FTZ R25, R2, R25, -R177.reuse ;  /* 0x0000001902197223 */ /* 0x100fe200000108b1 */
[----:B------:R-:W-:Y:S01]  /*124c0*/  ISETP.NE.AND P6, PT, R222, 0x1, PT ;  /* 0x00000001de00780c */ /* 0x000fe20003fc5270 */
[C-C-:B------:R-:W-:Y:S01]  /*124d0*/  FFMA.FTZ R33, R2.reuse, R33, -R177.reuse ;  /* 0x0000002102217223 */ /* 0x140fe200000108b1 */
[----:B------:R-:W-:Y:S01]  /*124e0*/  FMNMX.FTZ R44, R155, R42, !PT ;  /* 0x0000002a9b2c7209 */ /* 0x000fe20007810000 */
[----:B------:R-:W-:-:S02]  /*124f0*/  FFMA.FTZ R56, R2, R139, -R177 ;  /* 0x0000008b02387223 */ /* 0x000fc400000108b1 */
[----:B------:R-:W1:Y:S01]  /*12500*/  MUFU.EX2 R28, R28 ;  /* 0x0000001c001c7308 */ /* 0x000e620000000800 */
[----:B------:R-:W-:-:S04]  /*12510*/  FMNMX.FTZ R44, R71, R44, !PT ;  /* 0x0000002c472c7209 */ /* 0x000fc80007810000 */
[----:B------:R-:W-:-:S03]  /*12520*/  FMNMX.FTZ R44, R157, R44, !PT ;  /* 0x0000002c9d2c7209 */ /* 0x000fc60007810000 */
[----:B------:R3:W-:Y:S01]  /*12530*/  MUFU.EX2 R32, R113 ;  /* 0x0000007100207308 */ /* 0x0007e20000000800 */
[----:B------:R-:W-:-:S04]  /*12540*/  FMNMX.FTZ R44, R43, R44, !PT ;  /* 0x0000002c2b2c7209 */ /* 0x000fc80007810000 */
[----:B------:R-:W-:-:S03]  /*12550*/  FMNMX.FTZ R46, R159, R44, !PT ;  /* 0x0000002c9f2e7209 */ /* 0x000fc60007810000 */
[----:B------:R-:W4:Y:S01]  /*12560*/  MUFU.EX2 R97, R97 ;  /* 0x0000006100617308 */ /* 0x000f220000000800 */
[----:B------:R-:W-:Y:S01]  /*12570*/  FMNMX.FTZ R46, R47, R46, !PT ;  /* 0x0000002e2f2e7209 */ /* 0x000fe20007810000 */
[----:B---3--:R-:W-:-:S03]  /*12580*/  FADD.FTZ R113, R21, R84 ;  /* 0x0000005415717221 */ /* 0x008fc60000010000 */
[----:B------:R-:W-:Y:S01]  /*12590*/  FMNMX.FTZ R46, R161, R46, !PT ;  /* 0x0000002ea12e7209 */ /* 0x000fe20007810000 */
[----:B------:R-:W-:-:S02]  /*125a0*/  FADD.FTZ R113, R26, R113 ;  /* 0x000000711a717221 */ /* 0x000fc40000010000 */
[----:B------:R-:W-:Y:S01]  /*125b0*/  MUFU.EX2 R73, R73 ;  /* 0x0000004900497308 */ /* 0x000fe20000000800 */
[----:B------:R-:W-:Y:S01]  /*125c0*/  FMNMX.FTZ R46, R51, R46, !PT ;  /* 0x0000002e332e7209 */ /* 0x000fe20007810000 */
[----:B0-----:R-:W-:-:S03]  /*125d0*/  FADD.FTZ R86, R24, R113 ;  /* 0x0000007118567221 */ /* 0x001fc60000010000 */
[----:B------:R-:W-:Y:S01]  /*125e0*/  FMNMX.FTZ R48, R163, R46, !PT ;  /* 0x0000002ea3307209 */ /* 0x000fe20007810000 */
[----:B--2---:R-:W-:-:S02]  /*125f0*/  FADD.FTZ R113, R93, R86 ;  /* 0x000000565d717221 */ /* 0x004fc40000010000 */
[----:B------:R-:W0:Y:S01]  /*12600*/  MUFU.EX2 R77, R77 ;  /* 0x0000004d004d7308 */ /* 0x000e220000000800 */
[----:B------:R-:W-:Y:S01]  /*12610*/  FMNMX.FTZ R48, R55, R48, !PT ;  /* 0x0000003037307209 */ /* 0x000fe20007810000 */
[----:B-1----:R-:W-:Y:S01]  /*12620*/  FADD.FTZ R88, R28, R113 ;  /* 0x000000711c587221 */ /* 0x002fe20000010000 */
[----:B----4-:R-:W-:Y:S02]  /*12630*/  F2FP.SATFINITE.E4M3.F32.PACK_AB_MERGE_C R186, R97, R28, RZ ;  /* 0x0000001c61ba723e */ /* 0x010fe400048070ff */
[----:B------:R-:W-:Y:S02]  /*12640*/  FMNMX.FTZ R48, R91, R48, !PT ;  /* 0x000000305b307209 */ /* 0x000fe40007810000 */
[----:B------:R-:W-:Y:S01]  /*12650*/  F2FP.SATFINITE.E4M3.F32.PACK_AB_MERGE_C R186, R93, R24, R186 ;  /* 0x000000185dba723e */ /* 0x000fe200048070ba */
[----:B------:R1:W-:Y:S01]  /*12660*/  MUFU.EX2 R34, R115 ;  /* 0x0000007300227308 */ /* 0x0003e20000000800 */
[----:B------:R-:W-:-:S04]  /*12670*/  FMNMX.FTZ R48, R27, R48, !PT ;  /* 0x000000301b307209 */ /* 0x000fc80007810000 */
[----:B------:R-:W-:-:S03]  /*12680*/  FMNMX.FTZ R48, R95, R48, !PT ;  /* 0x000000305f307209 */ /* 0x000fc60007810000 */
[----:B------:R-:W-:Y:S01]  /*12690*/  MUFU.EX2 R81, R81 ;  /* 0x0000005100517308 */ /* 0x000fe20000000800 */
[----:B------:R-:W-:Y:S01]  /*126a0*/  FMNMX.FTZ R48, R31, R48, !PT ;  /* 0x000000301f307209 */ /* 0x000fe20007810000 */
[----:B-1----:R-:W-:Y:S01]  /*126b0*/  FADD.FTZ R115, R97, R88 ;  /* 0x0000005861737221 */ /* 0x002fe20000010000 */
[----:B0-----:R-:W-:Y:S02]  /*126c0*/  F2FP.SATFINITE.E4M3.F32.PACK_AB_MERGE_C R180, R77, R32, RZ ;  /* 0x000000204db4723e */ /* 0x001fe400048070ff */
[----:B------:R-:W-:Y:S01]  /*126d0*/  FMNMX.FTZ R48, R99, R48, !PT ;  /* 0x0000003063307209 */ /* 0x000fe20007810000 */
[----:B------:R-:W-:-:S01]  /*126e0*/  FADD.FTZ R88, R30, R115 ;  /* 0x000000731e587221 */ /* 0x000fc20000010000 */
[----:B------:R-:W-:Y:S01]  /*126f0*/  F2FP.SATFINITE.E4M3.F32.PACK_AB_MERGE_C R180, R73, R30, R180 ;  /* 0x0000001e49b4723e */ /* 0x000fe200048070b4 */
[----:B------:R-:W-:Y:S01]  /*12700*/  MUFU.EX2 R36, R117 ;  /* 0x0000007500247308 */ /* 0x000fe20000000800 */
[----:B------:R-:W-:-:S04]  /*12710*/  FMNMX.FTZ R48, R35, R48, !PT ;  /* 0x0000003023307209 */ /* 0x000fc80007810000 */
[----:B------:R-:W-:-:S03]  /*12720*/  FMNMX.FTZ R48, R41, R48, !PT ;  /* 0x0000003029307209 */ /* 0x000fc60007810000 */
[----:B------:R-:W0:Y:S01]  /*12730*/  MUFU.EX2 R85, R85 ;  /* 0x0000005500557308 */ /* 0x000e220000000800 */
[----:B------:R-:W-:Y:S01]  /*12740*/  FMNMX.FTZ R0, R39, R48, !PT ;  /* 0x0000003027007209 */ /* 0x000fe20007810000 */
[----:B------:R-:W-:-:S04]  /*12750*/  FFMA.FTZ R48, R2, R131, -R177 ;  /* 0x0000008302307223 */ /* 0x000fc800000108b1 */
[----:B------:R-:W1:Y:S02]  /*12760*/  SHFL.BFLY PT, R105, R0, 0x2, 0x1f ;  /* 0x0c401f0000697f89 */ /* 0x000e6400000e0000 */
[----:B------:R-:W-:Y:S08]  /*12770*/  MUFU.EX2 R40, R119 ;  /* 0x0000007700287308 */ /* 0x000ff00000000800 */
[----:B------:R-:W-:Y:S01]  /*12780*/  MUFU.EX2 R57, R57 ;  /* 0x0000003900397308 */ /* 0x000fe20000000800 */
[----:B0-----:R-:W-:-:S04]  /*12790*/  F2FP.SATFINITE.E4M3.F32.PACK_AB_MERGE_C R182, R85, R36, RZ ;  /* 0x0000002455b6723e */ /* 0x001fc800048070ff */
[----:B------:R-:W-:-:S03]  /*127a0*/  F2FP.SATFINITE.E4M3.F32.PACK_AB_MERGE_C R182, R81, R34, R182 ;  /* 0x0000002251b6723e */ /* 0x000fc600048070b6 */
[----:B------:R-:W-:Y:S01]  /*127b0*/  MUFU.EX2 R42, R121 ;  /* 0x00000079002a7308 */ /* 0x000fe20000000800 */
[----:B-1----:R-:W-:Y:S01]  /*127c0*/  FMNMX.FTZ R58, R0, R105, !PT ;  /* 0x00000069003a7209 */ /* 0x002fe20007810000 */
[----:B------:R-:W-:-:S06]  /*127d0*/  FFMA.FTZ R105, R2, R141, -R177 ;  /* 0x0000008d02697223 */ /* 0x000fcc00000108b1 */
[----:B------:R-:W0:Y:S01]  /*127e0*/  MUFU.EX2 R61, R61 ;  /* 0x0000003d003d7308 */ /* 0x000e220000000800 */
[----:B------:R-:W1:Y:S07]  /*127f0*/  SHFL.BFLY PT, R109, R58, 0x1, 0x1f ;  /* 0x0c201f003a6d7f89 */ /* 0x000e6e00000e0000 */
[----:B------:R-:W-:Y:S08]  /*12800*/  MUFU.EX2 R46, R125 ;  /* 0x0000007d002e7308 */ /* 0x000ff00000000800 */
[----:B------:R-:W2:Y:S01]  /*12810*/  MUFU.EX2 R69, R69 ;  /* 0x0000004500457308 */ /* 0x000ea20000000800 */
[----:B0-----:R-:W-:-:S04]  /*12820*/  F2FP.SATFINITE.E4M3.F32.PACK_AB_MERGE_C R176, R61, R42, RZ ;  /* 0x0000002a3db0723e */ /* 0x001fc800048070ff */
[----:B------:R-:W-:-:S03]  /*12830*/  F2FP.SATFINITE.E4M3.F32.PACK_AB_MERGE_C R176, R57, R40, R176 ;  /* 0x0000002839b0723e */ /* 0x000fc600048070b0 */
[----:B------:R-:W-:Y:S01]  /*12840*/  MUFU.EX2 R44, R123 ;  /* 0x0000007b002c7308 */ /* 0x000fe20000000800 */
[----:B-1----:R-:W-:Y:S01]  /*12850*/  FMNMX.FTZ R0, R58, R109, !PT ;  /* 0x0000006d3a007209 */ /* 0x002fe20007810000 */
[----:B------:R-:W-:-:S03]  /*12860*/  FFMA.FTZ R58, R2, R37, -R177 ;  /* 0x00000025023a7223 */ /* 0x000fc600000108b1 */
[----:B------:R-:W-:Y:S01]  /*12870*/  FSETP.NEU.FTZ.AND P1, PT, R0, -INF , PT ;  /* 0xff8000000000780b */ /* 0x000fe20003f3d000 */
[----:B------:R-:W-:-:S02]  /*12880*/  FFMA.FTZ R60, R2, R0, -8 ;  /* 0xc1000000023c7423 */ /* 0x000fc40000010000 */
[----:B------:R-:W0:Y:S01]  /*12890*/  MUFU.EX2 R65, R65 ;  /* 0x0000004100417308 */ /* 0x000e220000000800 */
[----:B--2---:R-:W-:Y:S02]  /*128a0*/  F2FP.SATFINITE.E4M3.F32.PACK_AB_MERGE_C R178, R69, R46, RZ ;  /* 0x0000002e45b2723e */ /* 0x004fe400048070ff */
        /* <DEDUP_REMOVED lines=29> */
[C---:B------:R-:W-:Y:S01]  /*12a80*/  FFMA.FTZ R67, R2.reuse, R155, -R60 ;  /* 0x0000009b02437223 */ /* 0x040fe2000001083c */
[----:B0-----:R-:W-:Y:S01]  /*12a90*/  F2FP.SATFINITE.E4M3.F32.PACK_AB_MERGE_C R178, R65, R44, R178 ;  /* 0x0000002c41b2723e */ /* 0x001fe200048070b2 */
[C-C-:B------:R-:W-:Y:S01]  /*12aa0*/  FFMA.FTZ R159, R2.reuse, R159, -R60.reuse ;  /* 0x0000009f029f7223 */ /* 0x140fe2000001083c */
[----:B------:R-:W-:-:S01]  /*12ab0*/  FFMA.FTZ R47, R2, R47, -R60 ;  /* 0x0000002f022f7223 */ /* 0x000fc2000001083c */
[----:B------:R-:W0:Y:S01]  /*12ac0*/  MUFU.EX2 R111, R111 ;  /* 0x0000006f006f7308 */ /* 0x000e220000000800 */
        /* <DEDUP_REMOVED lines=9> */
[C-C-:B------:R-:W-:Y:S01]  /*12b60*/  FFMA.FTZ R71, R2.reuse, R157, -R60.reuse ;  /* 0x0000009d02477223 */ /* 0x140fe2000001083c */
[----:B------:R-:W-:-:S01]  /*12b70*/  FFMA.FTZ R95, R2, R95, -R60 ;  /* 0x0000005f025f7223 */ /* 0x000fc2000001083c */
[C-C-:B------:R-:W-:Y:S01]  /*12b80*/  FFMA.FTZ R31, R2.reuse, R31, -R60.reuse ;  /* 0x0000001f021f7223 */ /* 0x140fe2000001083c */
[----:B------:R-:W-:-:S01]  /*12b90*/  FFMA.FTZ R99, R2, R99, -R60 ;  /* 0x0000006302637223 */ /* 0x000fc2000001083c */
[C-C-:B------:R-:W-:Y:S01]  /*12ba0*/  FFMA.FTZ R35, R2.reuse, R35, -R60.reuse ;  /* 0x0000002302237223 */ /* 0x140fe2000001083c */
[----:B------:R-:W-:-:S01]  /*12bb0*/  FFMA.FTZ R41, R2, R41, -R60 ;  /* 0x0000002902297223 */ /* 0x000fc2000001083c */
[----:B------:R-:W2:Y:S01]  /*12bc0*/  MUFU.EX2 R109, R109 ;  /* 0x0000006d006d7308 */ /* 0x000ea20000000800 */
[----:B0-----:R-:W-:-:S01]  /*12bd0*/  FADD.FTZ R113, R111, R86 ;  /* 0x000000566f717221 */ /* 0x001fc20000010000 */
[----:B------:R-:W-:Y:S01]  /*12be0*/  FFMA.FTZ R39, R2, R39, -R60 ;  /* 0x0000002702277223 */ /* 0x000fe2000001083c */
[----:B------:R-:W-:-:S04]  /*12bf0*/  F2FP.SATFINITE.E4M3.F32.PACK_AB_MERGE_C R64, R111, R64, RZ ;  /* 0x000000406f40723e */ /* 0x000fc800048070ff */
[----:B------:R-:W-:Y:S01]  /*12c00*/  F2FP.SATFINITE.E4M3.F32.PACK_AB_MERGE_C R185, R62, R37, R64 ;  /* 0x000000253eb9723e */ /* 0x000fe20004807040 */
[----:B------:R-:W0:Y:S01]  /*12c10*/  MUFU.EX2 R68, R68 ;  /* 0x0000004400447308 */ /* 0x000e220000000800 */
[----:B-1----:R-:W-:-:S01]  /*12c20*/  FADD.FTZ R86, R66, R113 ;  /* 0x0000007142567221 */ /* 0x002fc20000010000 */
[----:B------:R-:W-:-:S06]  /*12c30*/  FADD.FTZ R113, R73, R88 ;  /* 0x0000005849717221 */ /* 0x000fcc0000010000 */
        /* <DEDUP_REMOVED lines=21> */
[----:B------:R2:W-:Y:S01]  /*12d90*/  MUFU.EX2 R26, R43 ;  /* 0x0000002b001a7308 */ /* 0x0005e20000000800 */
[----:B0-----:R-:W-:-:S07]  /*12da0*/  FADD.FTZ R28, R74, R21 ;  /* 0x000000154a1c7221 */ /* 0x001fce0000010000 */
[----:B------:R-:W0:Y:S01]  /*12db0*/  MUFU.EX2 R76, R76 ;  /* 0x0000004c004c7308 */ /* 0x000e220000000800 */
[----:B--2---:R-:W-:-:S01]  /*12dc0*/  FADD.FTZ R43, R81, R32 ;  /* 0x00000020512b7221 */ /* 0x004fc20000010000 */
[----:B-1----:R-:W-:-:S03]  /*12dd0*/  FADD.FTZ R21, R75, R28 ;  /* 0x0000001c4b157221 */ /* 0x002fc60000010000 */
[----:B------:R-:W-:-:S03]  /*12de0*/  FADD.FTZ R32, R36, R43 ;  /* 0x0000002b24207221 */ /* 0x000fc60000010000 */
[----:B------:R-:W1:Y:S01]  /*12df0*/  MUFU.EX2 R83, R83 ;  /* 0x0000005300537308 */ /* 0x000e620000000800 */
[----:B------:R-:W-:-:S04]  /*12e00*/  FADD.FTZ R85, R85, R32 ;  /* 0x0000002055557221 */ /* 0x000fc80000010000 */
[----:B------:R-:W-:-:S03]  /*12e10*/  FADD.FTZ R30, R40, R85 ;  /* 0x00000055281e7221 */ /* 0x000fc60000010000 */
[----:B------:R-:W2:Y:S01]  /*12e20*/  MUFU.EX2 R78, R78 ;  /* 0x0000004e004e7308 */ /* 0x000ea20000000800 */
[----:B------:R-:W-:-:S01]  /*12e30*/  FADD.FTZ R43, R57, R30 ;  /* 0x0000001e392b7221 */ /* 0x000fc20000010000 */
[----:B0-----:R-:W-:-:S03]  /*12e40*/  FADD.FTZ R28, R76, R21 ;  /* 0x000000154c1c7221 */ /* 0x001fc60000010000 */
[----:B------:R-:W-:-:S03]  /*12e50*/  FADD.FTZ R42, R42, R43 ;  /* 0x0000002b2a2a7221 */ /* 0x000fc60000010000 */
        /* <DEDUP_REMOVED lines=24> */
[----:B--2---:R-:W-:-:S07]  /*12fe0*/  F2FP.SATFINITE.E4M3.F32.PACK_AB_MERGE_C R34, R45, R38, RZ ;  /* 0x000000262d22723e */ /* 0x004fce00048070ff */
[----:B------:R-:W2:Y:S01]  /*12ff0*/  MUFU.EX2 R101, R101 ;  /* 0x0000006500657308 */ /* 0x000ea20000000800 */
[----:B0-----:R-:W-:-:S07]  /*13000*/  FADD.FTZ R21, R67, R32 ;  /* 0x0000002043157221 */ /* 0x001fce0000010000 */
[----:B------:R-:W0:Y:S01]  /*13010*/  MUFU.EX2 R84, R84 ;  /* 0x0000005400547308 */ /* 0x000e220000000800 */
[----:B-1----:R-:W-:-:S07]  /*13020*/  FADD.FTZ R32, R12, R69 ;  /* 0x000000450c207221 */ /* 0x002fce0000010000 */
[----:B------:R-:W1:Y:S01]  /*13030*/  MUFU.EX2 R71, R71 ;  /* 0x0000004700477308 */ /* 0x000e620000000800 */
[C---:B--2---:R-:W-:Y:S01]  /*13040*/  F2FP.SATFINITE.E4M3.F32.PACK_AB_MERGE_C R172, R101.reuse, R12, R34 ;  /* 0x0000000c65ac723e */ /* 0x044fe20004807022 */
[----:B------:R-:W-:Y:S01]  /*13050*/  FADD.FTZ R101, R101, R32 ;  /* 0x0000002065657221 */ /* 0x000fe20000010000 */
[----:B------:R-:W2:Y:S03]  /*13060*/  @P6 LDC R34, c[0x0][0x450] ;  /* 0x00011400ff226b82 */ /* 0x000ea60000000800 */
[----:B------:R-:W-:-:S02]  /*13070*/  FADD.FTZ R38, R38, R101 ;  /* 0x0000006526267221 */ /* 0x000fc40000010000 */
[----:B------:R-:W3:Y:S01]  /*13080*/  MUFU.EX2 R159, R159 ;  /* 0x0000009f009f7308 */ /* 0x000ee20000000800 */
[----:B0-----:R-:W-:-:S01]  /*13090*/  FADD.FTZ R12, R84, R21 ;  /* 0x00000015540c7221 */ /* 0x001fc20000010000 */
[----:B------:R-:W-:Y:S01]  /*130a0*/  FADD.FTZ R45, R45, R38 ;  /* 0x000000262d2d7221 */ /* 0x000fe20000010000 */
[----:B------:R-:W-:-:S04]  /*130b0*/  F2FP.SATFINITE.E4M3.F32.PACK_AB_MERGE_C R67, R84, R67, RZ ;  /* 0x000000435443723e */ /* 0x000fc800048070ff */
[----:B------:R-:W-:Y:S01]  /*130c0*/  F2FP.SATFINITE.E4M3.F32.PACK_AB_MERGE_C R179, R82, R63, R67 ;  /* 0x0000003f52b3723e */ /* 0x000fe20004807043 */
[----:B------:R-:W-:Y:S01]  /*130d0*/  MUFU.EX2 R50, R50 ;  /* 0x0000003200327308 */ /* 0x000fe20000000800 */
[----:B-1----:R-:W-:-:S04]  /*130e0*/  FADD.FTZ R21, R71, R12 ;  /* 0x0000000c47157221 */ /* 0x002fc80000010000 */
[----:B------:R-:W-:-:S03]  /*130f0*/  FADD.FTZ R32, R26, R21 ;  /* 0x000000151a207221 */ /* 0x000fc60000010000 */
[----:B------:R-:W-:Y:S01]  /*13100*/  MUFU.EX2 R53, R53 ;  /* 0x0000003500357308 */ /* 0x000fe20000000800 */
[----:B---3--:R-:W-:-:S07]  /*13110*/  FADD.FTZ R21, R159, R32 ;  /* 0x000000209f157221 */ /* 0x008fce0000010000 */
[----:B------:R-:W0:Y:S08]  /*13120*/  MUFU.EX2 R24, R47 ;  /* 0x0000002f00187308 */ /* 0x000e300000000800 */
[----:B------:R-:W-:Y:S08]  /*13130*/  MUFU.EX2 R48, R48 ;  /* 0x0000003000307308 */ /* 0x000ff00000000800 */
[----:B------:R-:W-:Y:S01]  /*13140*/  MUFU.EX2 R49, R49 ;  /* 0x0000003100317308 */ /* 0x000fe20000000800 */
[----:B0-----:R-:W-:-:S01]  /*13150*/  FADD.FTZ R21, R24, R21 ;  /* 0x0000001518157221 */ /* 0x001fc20000010000 */
[----:B------:R-:W-:-:S04]  /*13160*/  F2FP.SATFINITE.E4M3.F32.PACK_AB_MERGE_C R159, R24, R159, RZ ;  /* 0x0000009f189f723e */ /* 0x000fc800048070ff */
[----:B------:R-:W-:Y:S02]  /*13170*/  F2FP.SATFINITE.E4M3.F32.PACK_AB_MERGE_C R173, R26, R71, R159 ;  /* 0x000000471aad723e */ /* 0x000fe4000480709f */
[----:B------:R-:W0:Y:S08]  /*13180*/  MUFU.EX2 R14, R14 ;  /* 0x0000000e000e7308 */ /* 0x000e300000000800 */
[----:B------:R-:W1:Y:S08]  /*13190*/  MUFU.EX2 R51, R51 ;  /* 0x0000003300337308 */ /* 0x000e700000000800 */
[----:B------:R-:W3:Y:S01]  /*131a0*/  MUFU.EX2 R163, R163 ;  /* 0x000000a300a37308 */ /* 0x000ee20000000800 */
[----:B0-----:R-:W-:-:S07]  /*131b0*/  FADD.FTZ R24, R14, R21 ;  /* 0x000000150e187221 */ /* 0x001fce0000010000 */
[----:B------:R0:W-:Y:S01]  /*131c0*/  MUFU.EX2 R30, R27 ;  /* 0x0000001b001e7308 */ /* 0x0001e20000000800 */
[----:B-1----:R-:W-:-:S07]  /*131d0*/  FADD.FTZ R32, R51, R24 ;  /* 0x0000001833207221 */ /* 0x002fce0000010000 */
[----:B------:R-:W-:Y:S01]  /*131e0*/  MUFU.EX2 R54, R54 ;  /* 0x0000003600367308 */ /* 0x000fe20000000800 */
[----:B0-----:R-:W-:Y:S01]  /*131f0*/  F2FP.SATFINITE.E4M3.F32.PACK_AB_MERGE_C R27, R53, R50, RZ ;  /* 0x00000032351b723e */ /* 0x001fe200048070ff */
[----:B---3--:R-:W-:-:S03]  /*13200*/  FADD.FTZ R15, R163, R32 ;  /* 0x00000020a30f7221 */ /* 0x008fc60000010000 */
[----:B------:R-:W-:Y:S01]  /*13210*/  F2FP.SATFINITE.E4M3.F32.PACK_AB_MERGE_C R174, R49, R48, R27 ;  /* 0x0000003031ae723e */ /* 0x000fe2000480701b */
[----:B------:R-:W-:-:S01]  /*13220*/  FADD.FTZ R48, R48, R45 ;  /* 0x0000002d30307221 */ /* 0x000fc20000010000 */
[----:B------:R-:W0:Y:S01]  /*13230*/  @P6 LDC R27, c[0x0][0x44c] ;  /* 0x00011300ff1b6b82 */ /* 0x000e220000000800 */
[----:B------:R-:W1:Y:S02]  /*13240*/  MUFU.EX2 R29, R29 ;  /* 0x0000001d001d7308 */ /* 0x000e640000000800 */
[----:B------:R-:W-:-:S04]  /*13250*/  FADD.FTZ R49, R49, R48 ;  /* 0x0000003031317221 */ /* 0x000fc80000010000 */
[----:B------:R-:W-:Y:S02]  /*13260*/  FADD.FTZ R50, R50, R49 ;  /* 0x0000003132327221 */ /* 0x000fe40000010000 */
[----:B------:R-:W3:Y:S02]  /*13270*/  MUFU.EX2 R28, R55 ;  /* 0x00000037001c7308 */ /* 0x000ee40000000800 */
[----:B------:R-:W-:-:S06]  /*13280*/  FADD.FTZ R53, R53, R50 ;  /* 0x0000003235357221 */ /* 0x000fcc0000010000 */
[----:B------:R-:W-:Y:S01]  /*13290*/  MUFU.EX2 R52, R52 ;  /* 0x0000003400347308 */ /* 0x000fe20000000800 */
[----:B-1----:R-:W-:Y:S01]  /*132a0*/  F2FP.SATFINITE.E4M3.F32.PACK_AB_MERGE_C R21, R29, R54, RZ ;  /* 0x000000361d15723e */ /* 0x002fe200048070ff */
[----:B0-----:R-:W-:-:S06]  /*132b0*/  @P6 IMAD.HI.U32 R27, R202, R27, RZ ;  /* 0x0000001bca1b6227 */ /* 0x001fcc00078e00ff */
[----:B------:R-:W0:Y:S01]  /*132c0*/  MUFU.EX2 R25, R25 ;  /* 0x0000001900197308 */ /* 0x000e220000000800 */
[C---:B---3--:R-:W-:Y:S01]  /*132d0*/  F2FP.SATFINITE.E4M3.F32.PACK_AB_MERGE_C R163, R28.reuse, R163, RZ ;  /* 0x000000a31ca3723e */ /* 0x048fe200048070ff */
[----:B------:R-:W-:-:S03]  /*132e0*/  FADD.FTZ R28, R28, R15 ;  /* 0x0000000f1c1c7221 */ /* 0x000fc60000010000 */
[----:B------:R-:W-:-:S03]  /*132f0*/  F2FP.SATFINITE.E4M3.F32.PACK_AB_MERGE_C R175, R51, R14, R163 ;  /* 0x0000000e33af723e */ /* 0x000fc600048070a3 */
[----:B------:R-:W1:Y:S08]  /*13300*/  MUFU.EX2 R91, R91 ;  /* 0x0000005b005b7308 */ /* 0x000e700000000800 */
[----:B------:R-:W3:Y:S01]  /*13310*/  MUFU.EX2 R95, R95 ;  /* 0x0000005f005f7308 */ /* 0x000ee20000000800 */
[----:B0-----:R-:W-:Y:S01]  /*13320*/  F2FP.SATFINITE.E4M3.F32.PACK_AB_MERGE_C R168, R25, R52, R21 ;  /* 0x0000003419a8723e */ /* 0x001fe20004807015 */
[----:B------:R-:W-:Y:S01]  /*13330*/  FADD.FTZ R52, R52, R53 ;  /* 0x0000003534347221 */ /* 0x000fe20000010000 */
[----:B------:R-:W-:Y:S01]  /*13340*/  IMAD.MOV.U32 R21, RZ, RZ, R202 ;  /* 0x000000ffff157224 */ /* 0x000fe200078e00ca */
[----:B--2---:R-:W-:-:S02]  /*13350*/  @P6 SHF.R.U32.HI R21, RZ, R34, R27 ;  /* 0x00000022ff156219 */ /* 0x004fc4000001161b */
[----:B------:R-:W-:-:S01]  /*13360*/  FADD.FTZ R25, R25, R52 ;  /* 0x0000003419197221 */ /* 0x000fc20000010000 */
[----:B------:R-:W-:Y:S01]  /*13370*/  ISETP.GE.AND P6, PT, R107, 0x1, PT ;  /* 0x000000016b00780c */ /* 0x000fe20003fc6270 */
[----:B------:R-:W-:Y:S01]  /*13380*/  MUFU.EX2 R33, R33 ;  /* 0x0000002100217308 */ /* 0x000fe20000000800 */
[----:B-1----:R-:W-:-:S01]  /*13390*/  FADD.FTZ R15, R91, R28 ;  /* 0x0000001c5b0f7221 */ /* 0x002fc20000010000 */
[----:B------:R-:W-:Y:S01]  /*133a0*/  FADD.FTZ R54, R54, R25 ;  /* 0x0000001936367221 */ /* 0x000fe20000010000 */
[----:B------:R-:W-:Y:S02]  /*133b0*/  IMAD.IADD R25, R104, 0x1, R21 ;  /* 0x0000000168197824 */ /* 0x000fe400078e0215 */
[----:B------:R-:W-:Y:S01]  /*133c0*/  FADD.FTZ R32, R30, R15 ;  /* 0x0000000f1e207221 */ /* 0x000fe20000010000 */
[----:B------:R-:W-:-:S01]  /*133d0*/  FADD.FTZ R29, R29, R54 ;  /* 0x000000361d1d7221 */ /* 0x000fc20000010000 */
[----:B------:R-:W-:Y:S01]  /*133e0*/  IMAD.IADD R106, R25, 0x1, R106 ;  /* 0x00000001196a7824 */ /* 0x000fe200078e026a */
[----:B------:R-:W0:Y:S01]  /*133f0*/  MUFU.EX2 R58, R58 ;  /* 0x0000003a003a7308 */ /* 0x000e220000000800 */
[----:B---3--:R-:W-:-:S07]  /*13400*/  FADD.FTZ R15, R95, R32 ;  /* 0x000000205f0f7221 */ /* 0x008fce0000010000 */
        /* <DEDUP_REMOVED lines=12> */
[----:B------:R-:W-:Y:S01]  /*134d0*/  MUFU.EX2 R41, R41 ;  /* 0x0000002900297308 */ /* 0x000fe20000000800 */
[----:B-1----:R-:W-:-:S07]  /*134e0*/  FADD.FTZ R15, R99, R12 ;  /* 0x0000000c630f7221 */ /* 0x002fce0000010000 */
[----:B------:R-:W0:Y:S01]  /*134f0*/  MUFU.EX2 R28, R39 ;  /* 0x00000027001c7308 */ /* 0x000e220000000800 */
[----:B--2---:R-:W-:-:S01]  /*13500*/  FADD.FTZ R12, R24, R15 ;  /* 0x0000000f180c7221 */ /* 0x004fc20000010000 */
[----:B------:R-:W-:-:S04]  /*13510*/  FADD.FTZ R15, R33, R56 ;  /* 0x00000038210f7221 */ /* 0x000fc80000010000 */
[----:B------:R-:W-:Y:S01]  /*13520*/  FADD.FTZ R15, R58, R15 ;  /* 0x0000000f3a0f7221 */ /* 0x000fe20000010000 */
[----:B0-----:R-:W-:Y:S01]  /*13530*/  F2FP.SATFINITE.E4M3.F32.PACK_AB_MERGE_C R14, R28, R41, RZ ;  /* 0x000000291c0e723e */ /* 0x001fe200048070ff */
[----:B------:R-:W-:Y:S01]  /*13540*/  FADD.FTZ R41, R41, R12 ;  /* 0x0000000c29297221 */ /* 0x000fe20000010000 */
[----:B------:R-:W-:Y:S02]  /*13550*/  VIADD R12, R108, 0xfffffffe ;  /* 0xfffffffe6c0c7836 */ /* 0x000fe40000000000 */
        /* <DEDUP_REMOVED lines=14> */
.L_x_8805:
[----:B------:R-:W-:-:S13]  /*13640*/  ISETP.NE.AND P1, PT, R107, 0x1, PT ;  /* 0x000000016b00780c */ /* 0x000fda0003f25270 */
[----:B------:R-:W0:Y:S02]  /*13650*/  @P1 LDC.64 R24, c[0x0][0x9e8] ;  /* 0x00027a00ff181b82 */ /* 0x000e240000000a00 */
[----:B0-----:R-:W-:-:S05]  /*13660*/  @P1 IMAD.HI.U32 R24, R21, R24, RZ ;  /* 0x0000001815181227 */ /* 0x001fca00078e00ff */
[----:B------:R-:W-:-:S07]  /*13670*/  @P1 SHF.R.U32.HI R21, RZ, R25, R24 ;  /* 0x00000019ff151219 */ /* 0x000fce0000011618 */
.L_x_8806:
[----:B------:R-:W-:Y:S05]  /*13680*/  BSYNC B0 ;  /* 0x0000000000007941 */ /* 0x000fea0003800000 */
.L_x_8804:
[----:B------:R-:W-:-:S05]  /*13690*/  IMAD R21, R21, R107, R107 ;  /* 0x0000006b15157224 */ /* 0x000fca00078e026b */
[----:B------:R-:W-:-:S07]  /*136a0*/  VIMNMX R106, R106, R21, PT ;  /* 0x000000156a6a7248 */ /* 0x000fce0003fe0100 */
.L_x_8803:
[----:B------:R-:W-:Y:S01]  /*136b0*/  IMAD.HI R106, R106, 0x66666667, RZ ;  /* 0x666666676a6a7827 */ /* 0x000fe200078e02ff */
[----:B------:R-:W-:Y:S02]  /*136c0*/  CS2R R86, SRZ ;  /* 0x0000000000567805 */ /* 0x000fe4000001ff00 */
        /* <DEDUP_REMOVED lines=11> */
[----:B------:R-:W-:Y:S02]  /*13780*/  VIMNMX R21, R211, R106, !PT ;  /* 0x0000006ad3157248 */ /* 0x000fe40007fe0100 */
        /* <DEDUP_REMOVED lines=24> */
[----:B------:R-:W-:-:S07]  /*13910*/  IMAD.MOV.U32 R87, RZ, RZ, RZ ;  /* 0x000000ffff577224 */ /* 0x000fce00078e00ff */
.L_x_8827:
        /* <DEDUP_REMOVED lines=10> */
.L_x_8809:
[----:B------:R-:W-:Y:S01]  /*139c0*/  IMAD R89, R216, 0x8, R17 ;  /* 0x00000008d8597824 */ /* 0x000fe200078e0211 */
[----:B------:R-:W-:-:S04]  /*139d0*/  SHF.L.U32 R88, R217, 0x1f, RZ ;  /* 0x0000001fd9587819 */ /* 0x000fc800000006ff */
[----:B------:R0:W1:Y:S01]  /*139e0*/  SYNCS.PHASECHK.TRANS64.TRYWAIT P2, [R89+URZ+0x22830], R88 ;  /* 0x02283058590075a7 */ /* 0x000062000804017f */
[----:B------:R-:W-:Y:S05]  /*139f0*/  @!P0 BRA `(.L_x_8810) ;  /* 0x0000000000048947 */ /* 0x000fea0003800000 */
[----:B------:R-:W-:Y:S01]  /*13a00*/  BPT.TRAP 0x1 ;  /* 0x000000040000795c */ /* 0x000fe20000300000 */
.L_x_8810:
[----:B------:R-:W-:Y:S04]  /*13a10*/  BSSY B0, `(.L_x_8808) ;  /* 0x0000004000007945 */ /* 0x000fe80003800000 */
[----:B-1----:R-:W-:Y:S05]  /*13a20*/  @P2 BRA `(.L_x_8811) ;  /* 0x0000000000082947 */ /* 0x002fea0003800000 */
[----:B------:R-:W1:Y:S02]  /*13a30*/  SYNCS.PHASECHK.TRANS64.TRYWAIT P2, [R89+URZ+0x22830], R88 ;  /* 0x02283058590075a7 */ /* 0x000e64000804017f */
[----:B-1----:R-:W-:Y:S05]  /*13a40*/  @!P2 BRA `(.L_x_8812) ;  /* 0x0000019400b0a947 */ /* 0x002fea0003800000 */
.L_x_8811:
[----:B------:R-:W-:Y:S05]  /*13a50*/  BSYNC B0 ;  /* 0x0000000000007941 */ /* 0x000fea0003800000 */
.L_x_8808:
[----:B01----:R-:W0:Y:S01]  /*13a60*/  S2R R88, SR_TID.X ;  /* 0x0000000000587919 */ /* 0x003e220000002100 */
[----:B------:R-:W-:Y:S05]  /*13a70*/  WARPSYNC.ALL ;  /* 0x0000000000007948 */ /* 0x000fea0003800000 */
[----:B------:R-:W-:Y:S01]  /*13a80*/  IMAD R90, R216, 0x500, R20 ;  /* 0x00000500d85a7824 */ /* 0x000fe200078e0214 */
[----:B------:R-:W-:Y:S01]  /*13a90*/  R2UR UR28, R10 ;  /* 0x000000000a1c72ca */ /* 0x000fe200000e0000 */
[----:B------:R-:W-:Y:S01]  /*13aa0*/  IMAD.MOV.U32 R91, RZ, RZ, 0x40000040 ;  /* 0x40000040ff5b7424 */ /* 0x000fe200078e00ff */
[----:B------:R-:W-:Y:S01]  /*13ab0*/  R2UR UR29, R11 ;  /* 0x000000000b1d72ca */ /* 0x000fe200000e0000 */
[----:B------:R-:W-:Y:S01]  /*13ac0*/  IMAD.MOV.U32 R89, RZ, RZ, 0x40000040 ;  /* 0x40000040ff597424 */ /* 0x000fe200078e00ff */
[C---:B------:R-:W-:Y:S01]  /*13ad0*/  R2UR UR30, R90.reuse ;  /* 0x000000005a1e72ca */ /* 0x040fe200000e0000 */
[C---:B------:R-:W-:Y:S01]  /*13ae0*/  VIADD R92, R90.reuse, 0x200 ;  /* 0x000002005a5c7836 */ /* 0x040fe20000000000 */
[----:B------:R-:W-:Y:S01]  /*13af0*/  R2UR UR31, R91 ;  /* 0x000000005b1f72ca */ /* 0x000fe200000e0000 */
[----:B------:R-:W-:Y:S01]  /*13b00*/  IMAD.MOV.U32 R93, RZ, RZ, 0x40000040 ;  /* 0x40000040ff5d7424 */ /* 0x000fe200078e00ff */
        /* <DEDUP_REMOVED lines=10> */
[----:B------:R-:W-:-:S02]  /*13bb0*/  R2UR UR36, R10 ;  /* 0x000000000a2472ca */ /* 0x000fc400000e0000 */
[----:B------:R-:W-:Y:S02]  /*13bc0*/  R2UR UR37, R11 ;  /* 0x000000000b2572ca */ /* 0x000fe400000e0000 */
[----:B------:R-:W-:Y:S01]  /*13bd0*/  R2UR UR50, R92 ;  /* 0x000000005c3272ca */ /* 0x000fe200000e0000 */
[----:B------:R-:W-:Y:S01]  /*13be0*/  VIADD R92, R90, 0x402 ;  /* 0x000004025a5c7836 */ /* 0x000fe20000000000 */
[----:B------:R-:W-:Y:S02]  /*13bf0*/  R2UR UR51, R93 ;  /* 0x000000005d3372ca */ /* 0x000fe400000e0000 */
[----:B0-----:R-:W-:Y:S02]  /*13c00*/  SHF.R.U32.HI R88, RZ, 0x7, R88 ;  /* 0x00000007ff587819 */ /* 0x001fe40000011658 */
[----:B------:R-:W-:Y:S01]  /*13c10*/  R2UR UR6, R94 ;  /* 0x000000005e0672ca */ /* 0x000fe200000e0000 */
[----:B------:R-:W-:Y:S01]  /*13c20*/  VIADD R94, R90, 0x2 ;  /* 0x000000025a5e7836 */ /* 0x000fe20000000000 */
[----:B------:R-:W-:Y:S01]  /*13c30*/  R2UR UR7, R95 ;  /* 0x000000005f0772ca */ /* 0x000fe200000e0000 */
[----:B------:R-:W-:Y:S01]  /*13c40*/  VIADD R96, R88, 0x8 ;  /* 0x0000000858607836 */ /* 0x000fe20000000000 */
[----:B------:R-:W-:Y:S01]  /*13c50*/  R2UR UR48, R10 ;  /* 0x000000000a3072ca */ /* 0x000fe200000e0000 */
[----:B------:R-:W-:Y:S01]  /*13c60*/  VIADD R88, R90, 0x100 ;  /* 0x000001005a587836 */ /* 0x000fe20000000000 */
[----:B------:R-:W-:-:S02]  /*13c70*/  R2UR UR49, R11 ;  /* 0x000000000b3172ca */ /* 0x000fc400000e0000 */
[----:B------:R0:W-:Y:S01]  /*13c80*/  BAR.SYNC.DEFER_BLOCKING R96, 0x100 ;  /* 0x000400600000751d */ /* 0x0001e20000010000 */
[----:B------:R-:W-:Y:S02]  /*13c90*/  R2UR UR4, R94 ;  /* 0x000000005e0472ca */ /* 0x000fe400000e0000 */
[----:B------:R-:W-:Y:S01]  /*13ca0*/  R2UR UR34, R88 ;  /* 0x00000000582272ca */ /* 0x000fe200000e0000 */
[----:B------:R-:W-:Y:S01]  /*13cb0*/  VIADD R88, R90, 0x400 ;  /* 0x000004005a587836 */ /* 0x000fe20000000000 */
[----:B------:R-:W-:Y:S02]  /*13cc0*/  R2UR UR5, R95 ;  /* 0x000000005f0572ca */ /* 0x000fe400000e0000 */
[----:B------:R-:W-:Y:S01]  /*13cd0*/  MOV R94, UR51 ;  /* 0x00000033005e7c02 */ /* 0x000fe20008000f00 */
[----:B------:R-:W-:Y:S01]  /*13ce0*/  UMOV UR51, UR7 ;  /* 0x0000000700337c82 */ /* 0x000fe20008000000 */
[----:B------:R-:W-:Y:S01]  /*13cf0*/  MOV R95, UR50 ;  /* 0x00000032005f7c02 */ /* 0x000fe20008000f00 */
[----:B------:R-:W-:Y:S01]  /*13d00*/  UMOV UR50, UR6 ;  /* 0x0000000600327c82 */ /* 0x000fe20008000000 */
[----:B------:R-:W-:Y:S01]  /*13d10*/  R2UR UR8, R88 ;  /* 0x00000000580872ca */ /* 0x000fe200000e0000 */
[----:B------:R-:W-:Y:S01]  /*13d20*/  VIADD R88, R90, 0x302 ;  /* 0x000003025a587836 */ /* 0x000fe20000000000 */
[----:B------:R-:W-:Y:S01]  /*13d30*/  R2UR UR58, R92 ;  /* 0x000000005c3a72ca */ /* 0x000fe200000e0000 */
[C---:B0-----:R-:W-:Y:S01]  /*13d40*/  VIADD R96, R90.reuse, 0x102 ;  /* 0x000001025a607836 */ /* 0x041fe20000000000 */
[----:B------:R-:W-:Y:S01]  /*13d50*/  R2UR UR47, R97 ;  /* 0x00000000612f72ca */ /* 0x000fe200000e0000 */
[----:B------:R-:W-:Y:S01]  /*13d60*/  VIADD R92, R90, 0x204 ;  /* 0x000002045a5c7836 */ /* 0x000fe20000000000 */
[----:B------:R-:W-:Y:S01]  /*13d70*/  R2UR UR54, R88 ;  /* 0x00000000583672ca */ /* 0x000fe200000e0000 */
[----:B------:R-:W-:Y:S01]  /*13d80*/  VIADD R88, R90, 0x104 ;  /* 0x000001045a587836 */ /* 0x000fe20000000000 */
[----:B------:R-:W-:Y:S01]  /*13d90*/  R2UR UR46, R96 ;  /* 0x00000000602e72ca */ /* 0x000fe200000e0000 */
[----:B------:R-:W-:Y:S01]  /*13da0*/  VIADD R96, R90, 0x4 ;  /* 0x000000045a607836 */ /* 0x000fe20000000000 */
[----:B------:R-:W-:Y:S01]  /*13db0*/  R2UR UR14, R92 ;  /* 0x000000005c0e72ca */ /* 0x000fe200000e0000 */
[----:B------:R-:W-:Y:S01]  /*13dc0*/  VIADD R92, R90, 0x404 ;  /* 0x000004045a5c7836 */ /* 0x000fe20000000000 */
[----:B------:R-:W-:Y:S01]  /*13dd0*/  R2UR UR10, R88 ;  /* 0x00000000580a72ca */ /* 0x000fe200000e0000 */
[----:B------:R-:W-:Y:S01]  /*13de0*/  WARPGROUP.ARRIVE ;  /* 0x00000000000079c5 */ /* 0x000fe20000000000 */
[----:B------:R-:W-:Y:S01]  /*13df0*/  VIADD R88, R90, 0x304 ;  /* 0x000003045a587836 */ /* 0x000fe20000000000 */
[----:B------:R-:W-:-:S02]  /*13e00*/  R2UR UR9, R89 ;  /* 0x00000000590972ca */ /* 0x000fc400000e0000 */
[----:B------:R-:W-:Y:S01]  /*13e10*/  R2UR UR6, R96 ;  /* 0x00000000600672ca */ /* 0x000fe200000e0000 */
[----:B------:R-:W-:Y:S01]  /*13e20*/  VIADD R96, R90, 0x6 ;  /* 0x000000065a607836 */ /* 0x000fe20000000000 */
[----:B------:R-:W-:Y:S01]  /*13e30*/  QGMMA.64x32x32.F32.E4M3.E4M3 R152, gdesc[UR28], RZ, !UPT, gsb0 ;  /* 0x006000001c9879f3 */ /* 0x000fe2000c0008ff */
[----:B------:R-:W-:Y:S01]  /*13e40*/  R2UR UR18, R88 ;  /* 0x00000000581272ca */ /* 0x000fe200000e0000 */
[----:B------:R-:W-:Y:S01]  /*13e50*/  VIADD R88, R90, 0x106 ;  /* 0x000001065a587836 */ /* 0x000fe20000000000 */
[----:B------:R-:W-:Y:S01]  /*13e60*/  R2UR UR22, R92 ;  /* 0x000000005c1672ca */ /* 0x000fe200000e0000 */
[----:B------:R-:W-:Y:S01]  /*13e70*/  VIADD R92, R90, 0x206 ;  /* 0x000002065a5c7836 */ /* 0x000fe20000000000 */
[----:B------:R-:W-:Y:S02]  /*13e80*/  R2UR UR55, R89 ;  /* 0x00000000593772ca */ /* 0x000fe400000e0000 */
[----:B------:R-:W-:Y:S01]  /*13e90*/  R2UR UR30, R88 ;  /* 0x00000000581e72ca */ /* 0x000fe200000e0000 */
[C---:B------:R-:W-:Y:S01]  /*13ea0*/  VIADD R88, R90.reuse, 0x306 ;  /* 0x000003065a587836 */ /* 0x040fe20000000000 */
[----:B------:R-:W-:Y:S01]  /*13eb0*/  R2UR UR59, R93 ;  /* 0x000000005d3b72ca */ /* 0x000fe200000e0000 */
[----:B------:R-:W-:Y:S01]  /*13ec0*/  VIADD R90, R90, 0x406 ;  /* 0x000004065a5a7836 */ /* 0x000fe20000000000 */
[----:B------:R-:W-:-:S02]  /*13ed0*/  R2UR UR11, R89 ;  /* 0x00000000590b72ca */ /* 0x000fc400000e0000 */
[----:B------:R-:W-:Y:S02]  /*13ee0*/  R2UR UR15, R93 ;  /* 0x000000005d0f72ca */ /* 0x000fe400000e0000 */
[----:B------:R-:W-:Y:S02]  /*13ef0*/  R2UR UR19, R89 ;  /* 0x00000000591372ca */ /* 0x000fe400000e0000 */
[----:B------:R-:W-:Y:S01]  /*13f00*/  R2UR UR23, R93 ;  /* 0x000000005d1772ca */ /* 0x000fe200000e0000 */
[----:B------:R-:W-:Y:S01]  /*13f10*/  IMAD.MOV.U32 R93, RZ, RZ, 0x40000040 ;  /* 0x40000040ff5d7424 */ /* 0x000fe200078e00ff */
[----:B------:R-:W-:Y:S02]  /*13f20*/  R2UR UR44, R10 ;  /* 0x000000000a2c72ca */ /* 0x000fe400000e0000 */
[----:B------:R-:W-:Y:S02]  /*13f30*/  R2UR UR45, R11 ;  /* 0x000000000b2d72ca */ /* 0x000fe400000e0000 */
[----:B------:R-:W-:Y:S01]  /*13f40*/  R2UR UR31, R89 ;  /* 0x00000000591f72ca */ /* 0x000fe200000e0000 */
[----:B------:R-:W-:Y:S01]  /*13f50*/  IMAD.MOV.U32 R89, RZ, RZ, 0x40000040 ;  /* 0x40000040ff597424 */ /* 0x000fe200078e00ff */
[----:B------:R-:W-:-:S02]  /*13f60*/  R2UR UR7, R97 ;  /* 0x00000000610772ca */ /* 0x000fc400000e0000 */
[----:B------:R-:W-:Y:S02]  /*13f70*/  R2UR UR26, R96 ;  /* 0x00000000601a72ca */ /* 0x000fe400000e0000 */
[----:B------:R-:W-:Y:S02]  /*13f80*/  R2UR UR27, R97 ;  /* 0x00000000611b72ca */ /* 0x000fe400000e0000 */
[----:B------:R-:W-:Y:S02]  /*13f90*/  R2UR UR42, R90 ;  /* 0x000000005a2a72ca */ /* 0x000fe400000e0000 */
[----:B------:R-:W-:Y:S02]  /*13fa0*/  R2UR UR43, R91 ;  /* 0x000000005b2b72ca */ /* 0x000fe400000e0000 */
[----:B------:R-:W-:Y:S01]  /*13fb0*/  MOV R221, UR47 ;  /* 0x0000002f00dd7c02 */ /* 0x000fe20008000f00 */
[----:B------:R-:W-:Y:S01]  /*13fc0*/  UMOV UR47, UR9 ;  /* 0x00000009002f7c82 */ /* 0x000fe20008000000 */
[----:B------:R-:W-:Y:S01]  /*13fd0*/  MOV R218, UR46 ;  /* 0x0000002e00da7c02 */ /* 0x000fe20008000f00 */
[----:B------:R-:W-:Y:S01]  /*13fe0*/  UMOV UR46, UR8 ;  /* 0x00000008002e7c82 */ /* 0x000fe20008000000 */
[----:B------:R-:W-:Y:S01]  /*13ff0*/  MOV R204, UR7 ;  /* 0x0000000700cc7c02 */ /* 0x000fe20008000f00 */
[----:B------:R-:W-:Y:S01]  /*14000*/  UMOV UR7, UR5 ;  /* 0x0000000500077c82 */ /* 0x000fe20008000000 */
[----:B------:R-:W-:Y:S01]  /*14010*/  MOV R205, UR6 ;  /* 0x0000000600cd7c02 */ /* 0x000fe20008000f00 */
[----:B------:R-:W-:Y:S01]  /*14020*/  UMOV UR6, UR4 ;  /* 0x0000000400067c82 */ /* 0x000fe20008000000 */
[----:B------:R-:W-:-:S02]  /*14030*/  R2UR UR4, R8 ;  /* 0x00000000080472ca */ /* 0x000fc400000e0000 */
[C---:B------:R-:W-:Y:S02]  /*14040*/  R2UR UR5, R9.reuse ;  /* 0x00000000090572ca */ /* 0x040fe400000e0000 */
[C---:B------:R-:W-:Y:S02]  /*14050*/  R2UR UR52, R8.reuse ;  /* 0x00000000083472ca */ /* 0x040fe400000e0000 */
[C---:B------:R-:W-:Y:S02]  /*14060*/  R2UR UR53, R9.reuse ;  /* 0x00000000093572ca */ /* 0x040fe400000e0000 */
[----:B------:R-:W-:Y:S02]  /*14070*/  R2UR UR56, R8 ;  /* 0x00000000083872ca */ /* 0x000fe400000e0000 */
[----:B------:R-:W-:Y:S02]  /*14080*/  R2UR UR57, R9 ;  /* 0x00000000093972ca */ /* 0x000fe400000e0000 */
[----:B------:R-:W-:-:S02]  /*14090*/  R2UR UR8, R6 ;  /* 0x00000000060872ca */ /* 0x000fc400000e0000 */
[C---:B------:R-:W-:Y:S02]  /*140a0*/  R2UR UR9, R7.reuse ;  /* 0x00000000070972ca */ /* 0x040fe400000e0000 */
[C---:B------:R-:W-:Y:S01]  /*140b0*/  R2UR UR12, R6.reuse ;  /* 0x00000000060c72ca */ /* 0x040fe200000e0000 */
[----:B------:R-:W-:Y:S02]  /*140c0*/  WARPGROUP.DEPBAR.LE gsb0, 0x0 ;  /* 0x00008000000079c5 */ /* 0x000fe40000010000 */
[----:B------:R-:W-:Y:S01]  /*140d0*/  WARPGROUP.ARRIVE ;  /* 0x00000000000079c5 */ /* 0x000fe20000000000 */
[C---:B------:R-:W-:Y:S02]  /*140e0*/  R2UR UR13, R7.reuse ;  /* 0x00000000070d72ca */ /* 0x040fe400000e0000 */
[----:B------:R-:W-:Y:S02]  /*140f0*/  R2UR UR16, R6 ;  /* 0x00000000061072ca */ /* 0x000fe400000e0000 */
[----:B------:R-:W-:Y:S01]  /*14100*/  R2UR UR17, R7 ;  /* 0x00000000071172ca */ /* 0x000fe200000e0000 */
[----:B------:R-:W-:Y:S01]  /*14110*/  QGMMA.64x32x32.F32.E4M3.E4M3 R136, gdesc[UR32], RZ, !UPT, gsb0 ;  /* 0x00600000208879f3 */ /* 0x000fe2000c0008ff */
[----:B------:R-:W-:-:S02]  /*14120*/  R2UR UR34, R92 ;  /* 0x000000005c2272ca */ /* 0x000fc400000e0000 */
[----:B------:R-:W-:Y:S02]  /*14130*/  R2UR UR35, R93 ;  /* 0x000000005d2372ca */ /* 0x000fe400000e0000 */
[----:B------:R-:W-:Y:S02]  /*14140*/  R2UR UR20, R6 ;  /* 0x00000000061472ca */ /* 0x000fe400000e0000 */
[----:B------:R-:W-:Y:S02]  /*14150*/  R2UR UR21, R7 ;  /* 0x00000000071572ca */ /* 0x000fe400000e0000 */
[C---:B------:R-:W-:Y:S02]  /*14160*/  R2UR UR24, R4.reuse ;  /* 0x00000000041872ca */ /* 0x040fe400000e0000 */
[----:B------:R-:W-:Y:S02]  /*14170*/  R2UR UR25, R5 ;  /* 0x00000000051972ca */ /* 0x000fe400000e0000 */
[----:B------:R-:W-:-:S02]  /*14180*/  R2UR UR28, R4 ;  /* 0x00000000041c72ca */ /* 0x000fc400000e0000 */
[C---:B------:R-:W-:Y:S02]  /*14190*/  R2UR UR29, R5.reuse ;  /* 0x00000000051d72ca */ /* 0x040fe400000e0000 */
[C---:B------:R-:W-:Y:S02]  /*141a0*/  R2UR UR32, R4.reuse ;  /* 0x00000000042072ca */ /* 0x040fe400000e0000 */
[C---:B------:R-:W-:Y:S02]  /*141b0*/  R2UR UR33, R5.reuse ;  /* 0x00000000052172ca */ /* 0x040fe400000e0000 */
        /* <DEDUP_REMOVED lines=76> */
.L_x_8814:
[----:B------:R-:W-:Y:S01]  /*14680*/  SHF.L.U32 R196, R196, 0x1f, RZ ;  /* 0x0000001fc4c47819 */ /* 0x000fe200000006ff */
[----:B------:R-:W-:-:S04]  /*14690*/  IMAD R204, R194, 0x8, R17 ;  /* 0x00000008c2cc7824 */ /* 0x000fc800078e0211 */
[----:B------:R0:W1:Y:S01]  /*146a0*/  SYNCS.PHASECHK.TRANS64.TRYWAIT P1, [R204+URZ+0x22850], R196 ;  /* 0x022850c4cc0075a7 */ /* 0x000062000802017f */
[----:B------:R-:W-:Y:S05]  /*146b0*/  @!P0 BRA `(.L_x_8815) ;  /* 0x0000000000048947 */ /* 0x000fea0003800000 */
[----:B------:R-:W-:Y:S01]  /*146c0*/  BPT.TRAP 0x1 ;  /* 0x000000040000795c */ /* 0x000fe20000300000 */
.L_x_8815:
[----:B-1----:R-:W-:Y:S05]  /*146d0*/  @P1 BRA `(.L_x_8813) ;  /* 0x0000000000081947 */ /* 0x002fea0003800000 */
[----:B------:R-:W1:Y:S02]  /*146e0*/  SYNCS.PHASECHK.TRANS64.TRYWAIT P1, [R204+URZ+0x22850], R196 ;  /* 0x022850c4cc0075a7 */ /* 0x000e64000802017f */
[----:B-1----:R-:W-:Y:S05]  /*146f0*/  @!P1 BRA `(.L_x_8816) ;  /* 0x0000018800989947 */ /* 0x002fea0003800000 */
.L_x_8813:
[----:B01----:R-:W-:Y:S01]  /*14700*/  VIADD R196, R17, 0x400 ;  /* 0x0000040011c47836 */ /* 0x003fe20000000000 */
[----:B------:R-:W-:Y:S05]  /*14710*/  WARPSYNC.ALL ;  /* 0x0000000000007948 */ /* 0x000fea0003800000 */
[----:B------:R-:W-:Y:S01]  /*14720*/  SHF.R.U32.HI R196, RZ, 0x4, R196 ;  /* 0x00000004ffc47819 */ /* 0x000fe200000116c4 */
[----:B------:R-:W-:Y:S01]  /*14730*/  IMAD.MOV.U32 R205, RZ, RZ, -0x3ffffff0 ;  /* 0xc0000010ffcd7424 */ /* 0x000fe200078e00ff */
[----:B------:R-:W-:-:S06]  /*14740*/  WARPGROUP.ARRIVE ;  /* 0x00000000000079c5 */ /* 0x000fcc0000000000 */
[----:B------:R-:W0:Y:S01]  /*14750*/  S2R R218, SR_TID.X ;  /* 0x0000000000da7919 */ /* 0x000e220000002100 */
[----:B------:R-:W-:Y:S02]  /*14760*/  LOP3.LUT R196, R196, 0x3fff, RZ, 0xc0, !PT ;  /* 0x00003fffc4c47812 */ /* 0x000fe400078ec0ff */
[----:B------:R-:W-:Y:S01]  /*14770*/  R2UR UR7, R205 ;  /* 0x00000000cd0772ca */ /* 0x000fe200000e0000 */
[----:B------:R-:W-:Y:S01]  /*14780*/  IMAD.MOV.U32 R205, RZ, RZ, -0x3ffffff0 ;  /* 0xc0000010ffcd7424 */ /* 0x000fe200078e00ff */
[----:B------:R-:W-:-:S05]  /*14790*/  LOP3.LUT R196, R196, 0x10000, RZ, 0xfc, !PT ;  /* 0x00010000c4c47812 */ /* 0x000fca00078efcff */
[----:B------:R-:W-:-:S05]  /*147a0*/  IMAD R204, R194, 0x500, R196 ;  /* 0x00000500c2cc7824 */ /* 0x000fca00078e02c4 */
[----:B------:R-:W-:-:S13]  /*147b0*/  R2UR UR6, R204 ;  /* 0x00000000cc0672ca */ /* 0x000fda00000e0000 */
[----:B------:R-:W-:Y:S01]  /*147c0*/  QGMMA.64x128x32.F32.E4M3.E4M3 R24, R184, gdesc[UR4], R24, gsb0 ;  /* 0x01e00004b8187df3 */ /* 0x000fe20008000818 */
[----:B0-----:R-:W-:Y:S02]  /*147d0*/  SHF.R.U32.HI R218, RZ, 0x7, R218 ;  /* 0x00000007ffda7819 */ /* 0x001fe400000116da */
[----:B------:R-:W-:Y:S02]  /*147e0*/  WARPGROUP.DEPBAR.LE gsb0, 0x0 ;  /* 0x00008000000079c5 */ /* 0x000fe40000010000 */
[----:B------:R-:W-:Y:S01]  /*147f0*/  VIADD R184, R204, 0x100 ;  /* 0x00000100ccb87836 */ /* 0x000fe20000000000 */
[----:B------:R-:W-:Y:S01]  /*14800*/  WARPGROUP.ARRIVE ;  /* 0x00000000000079c5 */ /* 0x000fe20000000000 */
[----:B------:R-:W-:-:S03]  /*14810*/  IMAD.MOV.U32 R185, RZ, RZ, -0x3ffffff0 ;  /* 0xc0000010ffb97424 */ /* 0x000fc600078e00ff */
[----:B------:R-:W-:Y:S02]  /*14820*/  R2UR UR6, R184 ;  /* 0x00000000b80672ca */ /* 0x000fe400000e0000 */
[----:B------:R-:W-:-:S13]  /*14830*/  R2UR UR7, R185 ;  /* 0x00000000b90772ca */ /* 0x000fda00000e0000 */
[----:B------:R-:W-:Y:S03]  /*14840*/  QGMMA.64x128x32.F32.E4M3.E4M3 R24, R180, gdesc[UR4], R24, gsb0 ;  /* 0x01e00004b4187df3 */ /* 0x000fe60008000818 */
        /* <DEDUP_REMOVED lines=8> */
[C---:B------:R-:W-:Y:S01]  /*148d0*/  VIADD R176, R204.reuse, 0x300 ;  /* 0x00000300ccb07836 */ /* 0x040fe20000000000 */
[----:B------:R-:W-:Y:S01]  /*148e0*/  WARPGROUP.ARRIVE ;  /* 0x00000000000079c5 */ /* 0x000fe20000000000 */
[----:B------:R-:W-:Y:S02]  /*148f0*/  IMAD.MOV.U32 R177, RZ, RZ, -0x3ffffff0 ;  /* 0xc0000010ffb17424 */ /* 0x000fe400078e00ff */
[----:B------:R-:W-:Y:S01]  /*14900*/  VIADD R204, R204, 0x400 ;  /* 0x00000400cccc7836 */ /* 0x000fe20000000000 */
[----:B------:R-:W-:-:S02]  /*14910*/  R2UR UR6, R176 ;  /* 0x00000000b00672ca */ /* 0x000fc400000e0000 */
[----:B------:R-:W-:-:S13]  /*14920*/  R2UR UR7, R177 ;  /* 0x00000000b10772ca */ /* 0x000fda00000e0000 */
[----:B------:R-:W-:Y:S01]  /*14930*/  QGMMA.64x128x32.F32.E4M3.E4M3 R24, R172, gdesc[UR4], R24, gsb0 ;  /* 0x01e00004ac187df3 */ /* 0x000fe20008000818 */
[----:B------:R-:W-:Y:S02]  /*14940*/  R2UR UR6, R204 ;  /* 0x00000000cc0672ca */ /* 0x000fe400000e0000 */
[----:B------:R-:W-:Y:S01]  /*14950*/  R2UR UR7, R205 ;  /* 0x00000000cd0772ca */ /* 0x000fe200000e0000 */
[----:B------:R-:W-:Y:S02]  /*14960*/  WARPGROUP.DEPBAR.LE gsb0, 0x0 ;  /* 0x00008000000079c5 */ /* 0x000fe40000010000 */
[----:B------:R-:W-:-:S10]  /*14970*/  WARPGROUP.ARRIVE ;  /* 0x00000000000079c5 */ /* 0x000fd40000000000 */
[----:B------:R-:W-:Y:S03]  /*14980*/  QGMMA.64x128x32.F32.E4M3.E4M3 R24, R168, gdesc[UR4], R24, gsb0 ;  /* 0x01e00004a8187df3 */ /* 0x000fe60008000818 */
[----:B------:R-:W-:Y:S02]  /*14990*/  WARPGROUP.DEPBAR.LE gsb0, 0x0 ;  /* 0x00008000000079c5 */ /* 0x000fe40000010000 */
[----:B------:R-:W-:-:S05]  /*149a0*/  IADD3 R168, -R218, 0xb, RZ ;  /* 0x0000000bdaa87810 */ /* 0x000fca0007ffe1ff */
[----:B------:R0:W-:Y:S06]  /*149b0*/  BAR.ARV R168, 0x100 ;  /* 0x000400a80000751d */ /* 0x0001ec0000002000 */
[----:B------:R-:W-:Y:S05]  /*149c0*/  @!P0 BRA `(.L_x_8817) ;  /* 0x0000000000048947 */ /* 0x000fea0003800000 */
[----:B------:R-:W-:Y:S01]  /*149d0*/  BPT.TRAP 0x1 ;  /* 0x000000040000795c */ /* 0x000fe20000300000 */
.L_x_8817:
[----:B------:R-:W-:Y:S01]  /*149e0*/  ISETP.NE.AND P2, PT, R222, 0x1, PT ;  /* 0x00000001de00780c */ /* 0x000fe20003f45270 */
[----:B------:R-:W-:Y:S01]  /*149f0*/  IMAD.IADD R171, R207, 0x1, R202 ;  /* 0x00000001cfab7824 */ /* 0x000fe200078e02ca */
[----:B------:R-:W-:Y:S01]  /*14a00*/  LOP3.LUT P1, RZ, R22, 0x8, RZ, 0xc0, !PT ;  /* 0x0000000816ff7812 */ /* 0x000fe2000782c0ff */
[----:B------:R-:W-:Y:S01]  /*14a10*/  IMAD R172, R12, -0xa0, RZ ;  /* 0xffffff600cac7824 */ /* 0x000fe200078e02ff */
[----:B------:R-:W-:Y:S01]  /*14a20*/  ULDC UR4, c[0x0][0x9dc] ;  /* 0x0002770000047ab9 */ /* 0x000fe20000000800 */
[----:B------:R-:W-:-:S08]  /*14a30*/  ULDC UR5, c[0x0][0x9e0] ;  /* 0x0002780000057ab9 */ /* 0x000fd00000000800 */
[----:B0-----:R-:W0:Y:S08]  /*14a40*/  @P2 LDC R168, c[0x0][0x44c] ;  /* 0x00011300ffa82b82 */ /* 0x001e300000000800 */
[----:B------:R-:W1:Y:S01]  /*14a50*/  @P2 LDC R13, c[0x0][0x450] ;  /* 0x00011400ff0d2b82 */ /* 0x000e620000000800 */
[----:B0-----:R-:W-:-:S05]  /*14a60*/  @P2 IMAD.HI.U32 R168, R171, R168, RZ ;  /* 0x000000a8aba82227 */ /* 0x001fca00078e00ff */
[----:B-1----:R-:W-:Y:S01]  /*14a70*/  @P2 SHF.R.U32.HI R171, RZ, R13, R168 ;  /* 0x0000000dffab2219 */ /* 0x002fe200000116a8 */
[----:B------:R-:W-:Y:S02]  /*14a80*/  VIADD R13, R172, 0x1 ;  /* 0x00000001ac0d7836 */ /* 0x000fe40000000000 */
[----:B------:R-:W-:Y:S02]  /*14a90*/  IMAD R168, R216, 0x8, R17 ;  /* 0x00000008d8a87824 */ /* 0x000fe400078e0211 */
[----:B------:R-:W0:Y:S01]  /*14aa0*/  SHFL.IDX PT, R177, R171, RZ, 0x1c1f ;  /* 0x001c1fffabb17589 */ /* 0x000e2200000e0000 */
[----:B------:R-:W-:Y:S02]  /*14ab0*/  IMAD R170, R206, -0x2, R13 ;  /* 0xfffffffeceaa7824 */ /* 0x000fe400078e020d */
[----:B------:R-:W-:Y:S02]  /*14ac0*/  VIADD R168, R168, 0x22840 ;  /* 0x00022840a8a87836 */ /* 0x000fe40000000000 */
[----:B------:R-:W-:Y:S01]  /*14ad0*/  IMAD.U32 R13, RZ, RZ, UR4 ;  /* 0x00000004ff0d7e24 */ /* 0x000fe2000f8e00ff */
[----:B------:R-:W-:Y:S01]  /*14ae0*/  ULOP3.LUT UR4, URZ, UR4, URZ, 0x33, !UPT ;  /* 0x000000043f047292 */ /* 0x000fe2000f8e333f */
[----:B------:R-:W-:Y:S01]  /*14af0*/  IADD3 R174, -R188, R170, R189 ;  /* 0x000000aabcae7210 */ /* 0x000fe20007ffe1bd */
[----:B------:R-:W-:Y:S01]  /*14b00*/  VIADD R170, R170, 0xffffffff ;  /* 0xffffffffaaaa7836 */ /* 0x000fe20000000000 */
[----:B------:R-:W-:-:S03]  /*14b10*/  PRMT R168, R229, 0x654, R168 ;  /* 0x00000654e5a87816 */ /* 0x000fc600000000a8 */
[C---:B------:R-:W-:Y:S01]  /*14b20*/  VIADD R173, R174.reuse, UR5 ;  /* 0x00000005aead7c36 */ /* 0x040fe20008000000 */
[----:B------:R1:W-:Y:S01]  /*14b30*/  SYNCS.ARRIVE.TRANS64.RED.A1T0 RZ, [R168+URZ], RZ ;  /* 0x000000ffa8ff79a7 */ /* 0x0003e2000810043f */
[----:B------:R-:W-:Y:S02]  /*14b40*/  VIADD R174, R174, UR4 ;  /* 0x00000004aeae7c36 */ /* 0x000fe40008000000 */
[--C-:B0-----:R-:W-:Y:S02]  /*14b50*/  IMAD.IADD R175, R173, 0x1, R177.reuse ;  /* 0x00000001adaf7824 */ /* 0x101fe400078e02b1 */
[----:B------:R-:W-:Y:S01]  /*14b60*/  IMAD.IADD R176, R174, 0x1, R177 ;  /* 0x00000001aeb07824 */ /* 0x000fe200078e02b1 */
[----:B-1----:R-:W-:Y:S06]  /*14b70*/  @!P1 BRA `(.L_x_8818) ;  /* 0x00000000005c9947 */ /* 0x002fec0003800000 */
        /* <DEDUP_REMOVED lines=13> */
.L_x_8820:
[----:B------:R-:W-:Y:S02]  /*14c50*/  ULDC UR4, c[0x0][0x9e4] ;  /* 0x0002790000047ab9 */ /* 0x000fe40000000800 */
[----:B------:R-:W-:-:S05]  /*14c60*/  IMAD.U32 R178, RZ, RZ, UR4 ;  /* 0x00000004ffb27e24 */ /* 0x000fca000f8e00ff */
[----:B------:R-:W-:-:S13]  /*14c70*/  ISETP.NE.AND P1, PT, R178, 0x1, PT ;  /* 0x00000001b200780c */ /* 0x000fda0003f25270 */
[----:B------:R-:W0:Y:S02]  /*14c80*/  @P1 LDC.64 R168, c[0x0][0x9e8] ;  /* 0x00027a00ffa81b82 */ /* 0x000e240000000a00 */
[----:B0-----:R-:W-:-:S05]  /*14c90*/  @P1 IMAD.HI.U32 R168, R177, R168, RZ ;  /* 0x000000a8b1a81227 */ /* 0x001fca00078e00ff */
[----:B------:R-:W-:-:S07]  /*14ca0*/  @P1 SHF.R.U32.HI R177, RZ, R169, R168 ;  /* 0x000000a9ffb11219 */ /* 0x000fce00000116a8 */
.L_x_8821:
[----:B------:R-:W-:Y:S05]  /*14cb0*/  BSYNC B0 ;  /* 0x0000000000007941 */ /* 0x000fea0003800000 */
.L_x_8819:
[----:B------:R-:W-:-:S05]  /*14cc0*/  IMAD R177, R177, R178, R170 ;  /* 0x000000b2b1b17224 */ /* 0x000fca00078e02aa */
[----:B------:R-:W-:Y:S02]  /*14cd0*/  VIADDMNMX R175, R177, R178, R175, PT ;  /* 0x000000b2b1af7246 */ /* 0x000fe400038001af */
[----:B------:R-:W-:-:S07]  /*14ce0*/  VIMNMX R176, R176, R177, !PT ;  /* 0x000000b1b0b07248 */ /* 0x000fce0007fe0100 */
.L_x_8818:
[----:B------:R-:W-:Y:S01]  /*14cf0*/  ISETP.GE.AND P1, PT, R172, 0x2, PT ;  /* 0x00000002ac00780c */ /* 0x000fe20003f26270 */
[----:B------:R-:W0:Y:S01]  /*14d00*/  SHFL.IDX PT, R171, R171, 0x1, 0x1c1f ;  /* 0x003c1f00abab7f89 */ /* 0x000e2200000e0000 */
[----:B------:R-:W-:Y:S02]  /*14d10*/  LOP3.LUT R16, R16, 0xefffffff, RZ, 0xc0, !PT ;  /* 0xefffffff10107812 */ /* 0x000fe400078ec0ff */
[----:B------:R-:W-:Y:S02]  /*14d20*/  ISETP.GE.AND P2, PT, R172, 0x9, PT ;  /* 0x00000009ac00780c */ /* 0x000fe40003f46270 */
[----:B------:R-:W-:Y:S02]  /*14d30*/  LOP3.LUT R22, R22, 0xfffffffe, RZ, 0xc0, !PT ;  /* 0xfffffffe16167812 */ /* 0x000fe400078ec0ff */
[----:B------:R-:W-:-:S05]  /*14d40*/  ISETP.GE.AND P3, PT, R172, 0x22, PT ;  /* 0x00000022ac00780c */ /* 0x000fca0003f66270 */
[----:B------:R-:W-:Y:S02]  /*14d50*/  @P1 LOP3.LUT R16, R16, 0x10000000, RZ, 0xfc, !PT ;  /* 0x1000000010101812 */ /* 0x000fe400078efcff */
[----:B------:R-:W-:Y:S02]  /*14d60*/  ISETP.GT.AND P1, PT, R176, 0x1, !P1 ;  /* 0x00000001b000780c */ /* 0x000fe40004f24270 */
[----:B------:R-:W-:Y:S02]  /*14d70*/  LOP3.LUT R16, R16, 0xdfffffff, RZ, 0xc0, !PT ;  /* 0xdfffffff10107812 */ /* 0x000fe400078ec0ff */
[----:B------:R-:W-:Y:S02]  /*14d80*/  ISETP.LT.OR P1, PT, R175, 0x2, P1 ;  /* 0x00000002af00780c */ /* 0x000fe40000f21670 */
[----:B------:R-:W-:Y:S02]  /*14d90*/  @P2 LOP3.LUT R16, R16, 0x20000000, RZ, 0xfc, !PT ;  /* 0x2000000010102812 */ /* 0x000fe400078efcff */
[----:B------:R-:W-:-:S02]  /*14da0*/  FSEL R153, R153, -INF , !P1 ;  /* 0xff80000099997808 */ /* 0x000fc40004800000 */
[----:B------:R-:W-:Y:S01]  /*14db0*/  ISETP.GT.AND P1, PT, R176, 0x8, !P2 ;  /* 0x00000008b000780c */ /* 0x000fe20005724270 */
[--C-:B0-----:R-:W-:Y:S01]  /*14dc0*/  IMAD.IADD R173, R173, 0x1, R171.reuse ;  /* 0x00000001adad7824 */ /* 0x101fe200078e02ab */
[----:B------:R-:W-:Y:S01]  /*14dd0*/  ISETP.GE.AND P2, PT, R172, 0xa, PT ;  /* 0x0000000aac00780c */ /* 0x000fe20003f46270 */
[----:B------:R-:W-:Y:S01]  /*14de0*/  IMAD.IADD R174, R174, 0x1, R171 ;  /* 0x00000001aeae7824 */ /* 0x000fe200078e02ab */
[----:B------:R-:W-:Y:S02]  /*14df0*/  ISETP.LT.OR P1, PT, R175, 0x9, P1 ;  /* 0x00000009af00780c */ /* 0x000fe40000f21670 */
[----:B------:R-:W-:Y:S02]  /*14e00*/  LOP3.LUT R16, R16, 0xbfffffff, RZ, 0xc0, !PT ;  /* 0xbfffffff10107812 */ /* 0x000fe400078ec0ff */
        /* <DEDUP_REMOVED lines=12> */
[----:B------:R-:W-:Y:S02]  /*14ed0*/  ISETP.GT.AND P1, PT, R176, 0x11, !P2 ;  /* 0x00000011b000780c */ /* 0x000fe40005724270 */
[----:B------:R-:W-:Y:S02]  /*14ee0*/  LOP3.LUT R16, R16, 0xfffffffd, RZ, 0xc0, !PT ;  /* 0xfffffffd10107812 */ /* 0x000fe400078ec0ff */
[----:B------:R-:W-:-:S02]  /*14ef0*/  ISETP.LT.OR P1, PT, R175, 0x12, P1 ;  /* 0x00000012af00780c */ /* 0x000fc40000f21670 */
[----:B------:R-:W-:Y:S02]  /*14f00*/  @P3 LOP3.LUT R16, R16, 0x2, RZ, 0xfc, !PT ;  /* 0x0000000210103812 */ /* 0x000fe400078efcff */
[----:B------:R-:W-:Y:S02]  /*14f10*/  FSEL R161, R161, -INF , !P1 ;  /* 0xff800000a1a17808 */ /* 0x000fe40004800000 */
[----:B------:R-:W-:Y:S02]  /*14f20*/  @P2 LOP3.LUT R22, R22, 0x1, RZ, 0xfc, !PT ;  /* 0x0000000116162812 */ /* 0x000fe400078efcff */
[----:B------:R-:W-:Y:S02]  /*14f30*/  ISETP.GE.AND P2, PT, R172, 0x19, PT ;  /* 0x00000019ac00780c */ /* 0x000fe40003f46270 */
[----:B------:R-:W-:Y:S02]  /*14f40*/  LOP3.LUT R22, R22, 0xfffffffb, RZ, 0xc0, !PT ;  /* 0xfffffffb16167812 */ /* 0x000fe400078ec0ff */
[----:B------:R-:W-:-:S02]  /*14f50*/  ISETP.GT.AND P1, PT, R176, 0x18, !P2 ;  /* 0x00000018b000780c */ /* 0x000fc40005724270 */
[----:B------:R-:W-:Y:S02]  /*14f60*/  LOP3.LUT R16, R16, 0xfffffffb, RZ, 0xc0, !PT ;  /* 0xfffffffb10107812 */ /* 0x000fe400078ec0ff */
[----:B------:R-:W-:-:S04]  /*14f70*/  ISETP.LT.OR P1, PT, R175, 0x19, P1 ;  /* 0x00000019af00780c */ /* 0x000fc80000f21670 */
[----:B------:R-:W-:Y:S02]  /*14f80*/  FSEL R179, R164, -INF , !P1 ;  /* 0xff800000a4b37808 */ /* 0x000fe40004800000 */
[----:B------:R-:W-:Y:S02]  /*14f90*/  @P2 LOP3.LUT R22, R22, 0x4, RZ, 0xfc, !PT ;  /* 0x0000000416162812 */ /* 0x000fe400078efcff */
[----:B------:R-:W-:Y:S02]  /*14fa0*/  ISETP.GE.AND P2, PT, R172, 0x1a, PT ;  /* 0x0000001aac00780c */ /* 0x000fe40003f46270 */
[----:B------:R-:W-:Y:S02]  /*14fb0*/  LOP3.LUT R22, R22, 0xfffffffd, RZ, 0xc0, !PT ;  /* 0xfffffffd16167812 */ /* 0x000fe400078ec0ff */
[----:B------:R-:W-:-:S04]  /*14fc0*/  ISETP.GT.AND P1, PT, R176, 0x19, !P2 ;  /* 0x00000019b000780c */ /* 0x000fc80005724270 */
        /* <DEDUP_REMOVED lines=202> */
.L_x_8824:
[----:B------:R-:W-:Y:S02]  /*15c70*/  ULDC UR4, c[0x0][0x9e4] ;  /* 0x0002790000047ab9 */ /* 0x000fe40000000800 */
[----:B------:R-:W-:-:S05]  /*15c80*/  IMAD.U32 R136, RZ, RZ, UR4 ;  /* 0x00000004ff887e24 */ /* 0x000fca000f8e00ff */
[----:B------:R-:W-:-:S13]  /*15c90*/  ISETP.NE.AND P6, PT, R136, 0x1, PT ;  /* 0x000000018800780c */ /* 0x000fda0003fc5270 */
[----:B------:R-:W0:Y:S02]  /*15ca0*/  @P6 LDC.64 R88, c[0x0][0x9e8] ;  /* 0x00027a00ff586b82 */ /* 0x000e240000000a00 */
[----:B0-----:R-:W-:-:S05]  /*15cb0*/  @P6 IMAD.HI.U32 R88, R171, R88, RZ ;  /* 0x00000058ab586227 */ /* 0x001fca00078e00ff */
[----:B------:R-:W-:-:S07]  /*15cc0*/  @P6 SHF.R.U32.HI R171, RZ, R89, R88 ;  /* 0x00000059ffab6219 */ /* 0x000fce0000011658 */
.L_x_8825:
[----:B------:R-:W-:Y:S05]  /*15cd0*/  BSYNC B0 ;  /* 0x0000000000007941 */ /* 0x000fea0003800000 */
.L_x_8823:
[----:B------:R-:W-:-:S05]  /*15ce0*/  IMAD R171, R171, R136, R170 ;  /* 0x00000088abab7224 */ /* 0x000fca00078e02aa */
[----:B------:R-:W-:Y:S02]  /*15cf0*/  VIADDMNMX R173, R171, R136, R173, PT ;  /* 0x00000088abad7246 */ /* 0x000fe400038001ad */
[----:B------:R-:W-:-:S07]  /*15d00*/  VIMNMX R174, R174, R171, !PT ;  /* 0x000000abaeae7248 */ /* 0x000fce0007fe0100 */
.L_x_8822:
        /* <DEDUP_REMOVED lines=48> */
[C---:B------:R-:W-:Y:S02]  /*16010*/  ISETP.GT.AND P2, PT, R174.reuse, 0x89, !P2 ;  /* 0x00000089ae00780c */ /* 0x040fe40005744270 */
[C---:B------:R-:W-:Y:S02]  /*16020*/  ISETP.GT.AND P1, PT, R174.reuse, 0x39, !P1 ;  /* 0x00000039ae00780c */ /* 0x040fe40004f24270 */
[C---:B------:R-:W-:Y:S02]  /*16030*/  ISETP.LT.OR P2, PT, R173.reuse, 0x8a, P2 ;  /* 0x0000008aad00780c */ /* 0x040fe40001741670 */
[----:B------:R-:W-:Y:S02]  /*16040*/  ISETP.LT.OR P1, PT, R173, 0x3a, P1 ;  /* 0x0000003aad00780c */ /* 0x000fe40000f21670 */
[----:B------:R-:W-:Y:S02]  /*16050*/  ISETP.GT.AND P3, PT, R174, 0x90, !P3 ;  /* 0x00000090ae00780c */ /* 0x000fe40005f64270 */
[----:B------:R-:W-:-:S02]  /*16060*/  FSEL R151, R151, -INF , !P1 ;  /* 0xff80000097977808 */ /* 0x000fc40004800000 */
[----:B------:R-:W-:Y:S02]  /*16070*/  LOP3.LUT P1, RZ, R16, 0x100000, RZ, 0xc0, !PT ;  /* 0x0010000010ff7812 */ /* 0x000fe4000782c0ff */
[----:B------:R-:W-:Y:S02]  /*16080*/  FSEL R95, R95, -INF , !P2 ;  /* 0xff8000005f5f7808 */ /* 0x000fe40005000000 */
[C---:B------:R-:W-:Y:S02]  /*16090*/  ISETP.GT.AND P1, PT, R174.reuse, 0x40, !P1 ;  /* 0x00000040ae00780c */ /* 0x040fe40004f24270 */
[C---:B------:R-:W-:Y:S02]  /*160a0*/  ISETP.LT.OR P3, PT, R173.reuse, 0x91, P3 ;  /* 0x00000091ad00780c */ /* 0x040fe40001f61670 */
[----:B------:R-:W-:Y:S02]  /*160b0*/  ISETP.LT.OR P1, PT, R173, 0x41, P1 ;  /* 0x00000041ad00780c */ /* 0x000fe40000f21670 */
[----:B------:R-:W-:-:S02]  /*160c0*/  ISETP.GT.AND P4, PT, R174, 0x91, !P4 ;  /* 0x00000091ae00780c */ /* 0x000fc40006784270 */
[----:B------:R-:W-:Y:S02]  /*160d0*/  FSEL R122, R122, -INF , !P1 ;  /* 0xff8000007a7a7808 */ /* 0x000fe40004800000 */
[----:B------:R-:W-:Y:S02]  /*160e0*/  LOP3.LUT P1, RZ, R16, 0x80000, RZ, 0xc0, !PT ;  /* 0x0008000010ff7812 */ /* 0x000fe4000782c0ff */
[----:B------:R-:W-:Y:S02]  /*160f0*/  FSEL R98, R98, -INF , !P3 ;  /* 0xff80000062627808 */ /* 0x000fe40005800000 */
[----:B------:R-:W-:Y:S02]  /*16100*/  ISETP.GT.AND P1, PT, R174, 0x41, !P1 ;  /* 0x00000041ae00780c */ /* 0x000fe40004f24270 */
[C---:B------:R-:W-:Y:S02]  /*16110*/  ISETP.LT.OR P4, PT, R173.reuse, 0x92, P4 ;  /* 0x00000092ad00780c */ /* 0x040fe40002781670 */
[----:B------:R-:W-:-:S02]  /*16120*/  ISETP.LT.OR P1, PT, R173, 0x42, P1 ;  /* 0x00000042ad00780c */ /* 0x000fc40000f21670 */
[----:B------:R-:W-:Y:S02]  /*16130*/  ISETP.GT.AND P5, PT, R174, 0x98, !P5 ;  /* 0x00000098ae00780c */ /* 0x000fe40006fa4270 */
[----:B------:R-:W-:Y:S02]  /*16140*/  FSEL R123, R123, -INF , !P1 ;  /* 0xff8000007b7b7808 */ /* 0x000fe40004800000 */
[----:B------:R-:W-:Y:S02]  /*16150*/  LOP3.LUT P1, RZ, R16, 0x40000, RZ, 0xc0, !PT ;  /* 0x0004000010ff7812 */ /* 0x000fe4000782c0ff */
[----:B------:R-:W-:Y:S02]  /*16160*/  FSEL R99, R99, -INF , !P4 ;  /* 0xff80000063637808 */ /* 0x000fe40006000000 */
[----:B------:R-:W-:Y:S02]  /*16170*/  ISETP.GT.AND P1, PT, R174, 0x48, !P1 ;  /* 0x00000048ae00780c */ /* 0x000fe40004f24270 */
[----:B------:R-:W-:-:S02]  /*16180*/  ISETP.LT.OR P5, PT, R173, 0x99, P5 ;  /* 0x00000099ad00780c */ /* 0x000fc40002fa1670 */
        /* <DEDUP_REMOVED lines=90> */
[----:B------:R-:W-:Y:S02]  /*16730*/  FMNMX.FTZ R91, R125, R136, !PT ;  /* 0x000000887d5b7209 */ /* 0x000fe40007810000 */
[----:B------:R-:W-:Y:S02]  /*16740*/  ISETP.GT.AND P1, PT, R174, 0x88, !P6 ;  /* 0x00000088ae00780c */ /* 0x000fe40007724270 */
[----:B------:R-:W-:Y:S02]  /*16750*/  FMNMX.FTZ R136, R128, R91, !PT ;  /* 0x0000005b80887209 */ /* 0x000fe40007810000 */
[----:B------:R-:W-:Y:S02]  /*16760*/  ISETP.LT.OR P1, PT, R173, 0x89, P1 ;  /* 0x00000089ad00780c */ /* 0x000fe40000f21670 */
[----:B------:R-:W-:-:S02]  /*16770*/  FMNMX.FTZ R91, R129, R136, !PT ;  /* 0x00000088815b7209 */ /* 0x000fc40007810000 */
[----:B------:R-:W-:Y:S02]  /*16780*/  FSEL R94, R94, -INF , !P1 ;  /* 0xff8000005e5e7808 */ /* 0x000fe40004800000 */
[----:B------:R-:W-:Y:S02]  /*16790*/  FMNMX.FTZ R136, R132, R91, !PT ;  /* 0x0000005b84887209 */ /* 0x000fe40007810000 */
[----:B------:R-:W-:Y:S02]  /*167a0*/  LOP3.LUT P1, RZ, R16, 0x1, RZ, 0xc0, !PT ;  /* 0x0000000110ff7812 */ /* 0x000fe4000782c0ff */
[----:B------:R-:W-:Y:S02]  /*167b0*/  FMNMX.FTZ R91, R133, R136, !PT ;  /* 0x00000088855b7209 */ /* 0x000fe40007810000 */
[----:B------:R-:W-:Y:S02]  /*167c0*/  ISETP.GT.AND P1, PT, R174, RZ, !P1 ;  /* 0x000000ffae00720c */ /* 0x000fe40004f24270 */
[----:B------:R-:W-:-:S02]  /*167d0*/  FMNMX.FTZ R136, R104, R91, !PT ;  /* 0x0000005b68887209 */ /* 0x000fc40007810000 */
[----:B------:R-:W-:Y:S02]  /*167e0*/  ISETP.LT.OR P1, PT, R173, 0x1, P1 ;  /* 0x00000001ad00780c */ /* 0x000fe40000f21670 */
[----:B------:R-:W-:Y:S02]  /*167f0*/  FMNMX.FTZ R91, R105, R136, !PT ;  /* 0x00000088695b7209 */ /* 0x000fe40007810000 */
[----:B------:R-:W-:Y:S02]  /*16800*/  FSEL R154, R154, -INF , !P1 ;  /* 0xff8000009a9a7808 */ /* 0x000fe40004800000 */
[----:B------:R-:W-:Y:S02]  /*16810*/  FMNMX.FTZ R136, R108, R91, !PT ;  /* 0x0000005b6c887209 */ /* 0x000fe40007810000 */
[----:B------:R-:W-:Y:S02]  /*16820*/  FMNMX.FTZ R148, R154, R0, !PT ;  /* 0x000000009a947209 */ /* 0x000fe40007810000 */
[----:B------:R-:W-:-:S02]  /*16830*/  FMNMX.FTZ R91, R109, R136, !PT ;  /* 0x000000886d5b7209 */ /* 0x000fc40007810000 */
[----:B------:R-:W-:Y:S02]  /*16840*/  LOP3.LUT P6, RZ, R16, 0x8000000, RZ, 0xc0, !PT ;  /* 0x0800000010ff7812 */ /* 0x000fe400078cc0ff */
[----:B------:R-:W-:Y:S02]  /*16850*/  FMNMX.FTZ R136, R112, R91, !PT ;  /* 0x0000005b70887209 */ /* 0x000fe40007810000 */
[----:B------:R-:W-:Y:S02]  /*16860*/  ISETP.GT.AND P2, PT, R174, 0x99, !P6 ;  /* 0x00000099ae00780c */ /* 0x000fe40007744270 */
[----:B------:R-:W-:Y:S02]  /*16870*/  FMNMX.FTZ R91, R113, R136, !PT ;  /* 0x00000088715b7209 */ /* 0x000fe40007810000 */
[----:B------:R-:W-:Y:S02]  /*16880*/  ISETP.LT.OR P2, PT, R173, 0x9a, P2 ;  /* 0x0000009aad00780c */ /* 0x000fe40001741670 */
[----:B------:R-:W-:-:S02]  /*16890*/  FMNMX.FTZ R136, R116, R91, !PT ;  /* 0x0000005b74887209 */ /* 0x000fc40007810000 */
[----:B------:R-:W-:Y:S02]  /*168a0*/  FSEL R103, R103, -INF , !P2 ;  /* 0xff80000067677808 */ /* 0x000fe40005000000 */
        /* <DEDUP_REMOVED lines=12> */
[----:B0-----:R-:W-:-:S04]  /*16970*/  FMNMX.FTZ R91, R140, R91, !PT ;  /* 0x0000005b8c5b7209 */ /* 0x001fc80007810000 */
[----:B------:R-:W-:Y:S01]  /*16980*/  FSETP.NEU.FTZ.AND P1, PT, R91, -INF , PT ;  /* 0xff8000005b00780b */ /* 0x000fe20003f3d000 */
[----:B------:R-:W-:-:S05]  /*16990*/  FFMA.FTZ R136, R2, R91, -8 ;  /* 0xc100000002887423 */ /* 0x000fca000001005b */
[----:B------:R-:W-:-:S05]  /*169a0*/  FSEL R136, R136, RZ, P1 ;  /* 0x000000ff88887208 */ /* 0x000fca0000800000 */
[C-C-:B------:R-:W-:Y:S01]  /*169b0*/  FFMA.FTZ R140, R2.reuse, R169, -R136.reuse ;  /* 0x000000a9028c7223 */ /* 0x140fe20000010888 */
[----:B------:R-:W-:Y:S01]  /*169c0*/  FMNMX.FTZ R169, R155, R148, !PT ;  /* 0x000000949ba97209 */ /* 0x000fe20007810000 */
[C-C-:B------:R-:W-:Y:S01]  /*169d0*/  FFMA.FTZ R152, R2.reuse, R152, -R136.reuse ;  /* 0x0000009802987223 */ /* 0x140fe20000010888 */
[----:B------:R-:W-:-:S01]  /*169e0*/  FFMA.FTZ R170, R2, R108, -R136 ;  /* 0x0000006c02aa7223 */ /* 0x000fc20000010888 */
[--C-:B------:R-:W-:Y:S01]  /*169f0*/  FFMA.FTZ R144, R2, R179, -R136.reuse ;  /* 0x000000b302907223 */ /* 0x100fe20000010888 */
        /* <DEDUP_REMOVED lines=8> */
[----:B------:R-:W-:-:S01]  /*16a80*/  FFMA.FTZ R161, R2, R161, -R136 ;  /* 0x000000a102a17223 */ /* 0x000fc20000010888 */
[----:B------:R-:W-:Y:S01]  /*16a90*/  MUFU.EX2 R140, R140 ;  /* 0x0000008c008c7308 */ /* 0x000fe20000000800 */
[----:B0-----:R-:W-:Y:S01]  /*16aa0*/  FMNMX.FTZ R152, R162, R169, !PT ;  /* 0x000000a9a2987209 */ /* 0x001fe20007810000 */
        /* <DEDUP_REMOVED lines=32> */
[----:B------:R-:W-:Y:S01]  /*16cb0*/  FFMA.FTZ R101, R2, R101, -R136 ;  /* 0x0000006502657223 */ /* 0x000fe20000010888 */
[----:B------:R-:W-:Y:S02]  /*16cc0*/  MUFU.EX2 R157, R157 ;  /* 0x0000009d009d7308 */ /* 0x000fe40000000800 */
[----:B------:R-:W-:-:S04]  /*16cd0*/  FMNMX.FTZ R169, R147, R160, !PT ;  /* 0x000000a093a97209 */ /* 0x000fc80007810000 */
[----:B------:R-:W-:Y:S02]  /*16ce0*/  FMNMX.FTZ R160, R150, R169, !PT ;  /* 0x000000a996a07209 */ /* 0x000fe40007810000 */
[----:B------:R-:W-:Y:S02]  /*16cf0*/  MUFU.EX2 R142, R142 ;  /* 0x0000008e008e7308 */ /* 0x000fe40000000800 */
[----:B------:R-:W-:Y:S01]  /*16d00*/  FMNMX.FTZ R169, R151, R160, !PT ;  /* 0x000000a097a97209 */ /* 0x000fe20007810000 */
[----:B------:R-:W-:-:S03]  /*16d10*/  FFMA.FTZ R160, R2, R205, -R136 ;  /* 0x000000cd02a07223 */ /* 0x000fc60000010888 */
[----:B------:R-:W-:Y:S02]  /*16d20*/  FMNMX.FTZ R164, R122, R169, !PT ;  /* 0x000000a97aa47209 */ /* 0x000fe40007810000 */
        /* <DEDUP_REMOVED lines=31> */
[----:B------:R-:W-:Y:S01]  /*16f20*/  FSEL R169, R102, -INF , !P5 ;  /* 0xff80000066a97808 */ /* 0x000fe20006800000 */
[----:B------:R-:W-:Y:S01]  /*16f30*/  MUFU.EX2 R149, R149 ;  /* 0x0000009500957308 */ /* 0x000fe20000000800 */
[----:B------:R-:W-:-:S04]  /*16f40*/  FMNMX.FTZ R108, R99, R108, !PT ;  /* 0x0000006c636c7209 */ /* 0x000fc80007810000 */
[----:B------:R-:W-:-:S03]  /*16f50*/  FMNMX.FTZ R108, R169, R108, !PT ;  /* 0x0000006ca96c7209 */ /* 0x000fc60007810000 */
[----:B------:R-:W-:Y:S01]  /*16f60*/  MUFU.EX2 R160, R160 ;  /* 0x000000a000a07308 */ /* 0x000fe20000000800 */
[----:B------:R-:W-:Y:S01]  /*16f70*/  FMNMX.FTZ R168, R103, R108, !PT ;  /* 0x0000006c67a87209 */ /* 0x000fe20007810000 */
[C-C-:B------:R-:W-:Y:S01]  /*16f80*/  FFMA.FTZ R108, R2.reuse, R112, -R136.reuse ;  /* 0x00000070026c7223 */ /* 0x140fe20000010888 */
[----:B------:R-:W-:-:S01]  /*16f90*/  FFMA.FTZ R112, R2, R116, -R136 ;  /* 0x0000007402707223 */ /* 0x000fc20000010888 */
[--C-:B------:R-:W-:Y:S02]  /*16fa0*/  FFMA.FTZ R116, R2, R120, -R136.reuse ;  /* 0x0000007802747223 */ /* 0x100fe40000010888 */
[----:B------:R-:W0:Y:S02]  /*16fb0*/  SHFL.BFLY PT, R173, R168, 0x2, 0x1f ;  /* 0x0c401f00a8ad7f89 */ /* 0x000e2400000e0000 */
[----:B------:R-:W-:Y:S08]  /*16fc0*/  MUFU.EX2 R121, R121 ;  /* 0x0000007900797308 */ /* 0x000ff00000000800 */
[----:B------:R-:W-:Y:S08]  /*16fd0*/  MUFU.EX2 R164, R164 ;  /* 0x000000a400a47308 */ /* 0x000ff00000000800 */
[----:B------:R-:W-:Y:S01]  /*16fe0*/  MUFU.EX2 R125, R125 ;  /* 0x0000007d007d7308 */ /* 0x000fe20000000800 */
[----:B0-----:R-:W-:Y:S01]  /*16ff0*/  FMNMX.FTZ R120, R168, R173, !PT ;  /* 0x000000ada8787209 */ /* 0x001fe20007810000 */
[----:B------:R-:W-:-:S06]  /*17000*/  FFMA.FTZ R173, R2, R124, -R136 ;  /* 0x0000007c02ad7223 */ /* 0x000fcc0000010888 */
[----:B------:R-:W-:Y:S01]  /*17010*/  MUFU.EX2 R128, R128 ;  /* 0x0000008000807308 */ /* 0x000fe20000000800 */
[----:B------:R-:W0:Y:S07]  /*17020*/  SHFL.BFLY PT, R179, R120, 0x1, 0x1f ;  /* 0x0c201f0078b37f89 */ /* 0x000e2e00000e0000 */
[----:B------:R-:W-:Y:S08]  /*17030*/  MUFU.EX2 R129, R129 ;  /* 0x0000008100817308 */ /* 0x000ff00000000800 */
[----:B------:R-:W-:Y:S08]  /*17040*/  MUFU.EX2 R132, R132 ;  /* 0x0000008400847308 */ /* 0x000ff00000000800 */
[----:B------:R-:W-:Y:S01]  /*17050*/  MUFU.EX2 R133, R133 ;  /* 0x0000008500857308 */ /* 0x000fe20000000800 */
[----:B0-----:R-:W-:-:S02]  /*17060*/  FMNMX.FTZ R93, R120, R179, !PT ;  /* 0x000000b3785d7209 */ /* 0x001fc40007810000 */
[----:B------:R-:W-:Y:S02]  /*17070*/  FSEL R120, R91, RZ, P1 ;  /* 0x000000ff5b787208 */ /* 0x000fe40000800000 */
[----:B------:R-:W-:Y:S01]  /*17080*/  FSETP.NEU.FTZ.AND P1, PT, R93, -INF , PT ;  /* 0xff8000005d00780b */ /* 0x000fe20003f3d000 */
[----:B------:R-:W-:Y:S02]  /*17090*/  FFMA.FTZ R179, R2, R93, -8 ;  /* 0xc100000002b37423 */ /* 0x000fe4000001005d */
[----:B------:R-:W-:Y:S01]  /*170a0*/  MUFU.EX2 R104, R104 ;  /* 0x0000006800687308 */ /* 0x000fe20000000800 */
[----:B------:R-:W-:-:S02]  /*170b0*/  FADD.FTZ R3, -R120, R3 ;  /* 0x0000000378037221 */ /* 0x000fc40000010100 */
[----:B------:R-:W-:Y:S02]  /*170c0*/  FSEL R179, R179, RZ, P1 ;  /* 0x000000ffb3b37208 */ /* 0x000fe40000800000 */
[----:B------:R-:W-:-:S03]  /*170d0*/  FMUL.FTZ R3, R2, R3 ;  /* 0x0000000302037220 */ /* 0x000fc60000410000 */
[----:B------:R-:W-:Y:S01]  /*170e0*/  MUFU.EX2 R105, R105 ;  /* 0x0000006900697308 */ /* 0x000fe20000000800 */
[----:B------:R-:W-:-:S01]  /*170f0*/  FFMA.FTZ R181, R2, R154, -R179 ;  /* 0x0000009a02b57223 */ /* 0x000fc200000108b3 */
[C-C-:B------:R-:W-:Y:S01]  /*17100*/  FFMA.FTZ R154, R2.reuse, R166, -R179.reuse ;  /* 0x000000a6029a7223 */ /* 0x140fe200000108b3 */
[----:B------:R-:W-:-:S01]  /*17110*/  FFMA.FTZ R166, R2, R147, -R179 ;  /* 0x0000009302a67223 */ /* 0x000fc200000108b3 */
[C-C-:B------:R-:W-:Y:S01]  /*17120*/  FFMA.FTZ R147, R2.reuse, R150, -R179.reuse ;  /* 0x0000009602937223 */ /* 0x140fe200000108b3 */
[----:B------:R-:W-:-:S01]  /*17130*/  FFMA.FTZ R150, R2, R151, -R179 ;  /* 0x0000009702967223 */ /* 0x000fc200000108b3 */
[----:B------:R-:W-:Y:S01]  /*17140*/  FSEL R151, R93, RZ, P1 ;  /* 0x000000ff5d977208 */ /* 0x000fe20000800000 */
[----:B------:R-:W-:-:S01]  /*17150*/  FFMA.FTZ R120, R2, R155, -R179 ;  /* 0x0000009b02787223 */ /* 0x000fc200000108b3 */
[----:B------:R-:W0:Y:S01]  /*17160*/  MUFU.EX2 R3, R3 ;  /* 0x0000000300037308 */ /* 0x000e220000000800 */
[----:B------:R-:W-:-:S01]  /*17170*/  FFMA.FTZ R124, R2, R158, -R179 ;  /* 0x0000009e027c7223 */ /* 0x000fc200000108b3 */
[----:B------:R-:W-:Y:S01]  /*17180*/  FFMA.FTZ R155, R2, R159, -R179 ;  /* 0x0000009f029b7223 */ /* 0x000fe200000108b3 */
[----:B------:R-:W-:-:S01]  /*17190*/  FADD.FTZ R151, -R151, R0 ;  /* 0x0000000097977221 */ /* 0x000fc20000010100 */
[C-C-:B------:R-:W-:Y:S01]  /*171a0*/  FFMA.FTZ R136, R2.reuse, R162, -R179.reuse ;  /* 0x000000a202887223 */ /* 0x140fe200000108b3 */
[----:B------:R-:W-:-:S01]  /*171b0*/  FFMA.FTZ R159, R2, R163, -R179 ;  /* 0x000000a3029f7223 */ /* 0x000fc200000108b3 */
[C-C-:B------:R-:W-:Y:S01]  /*171c0*/  FFMA.FTZ R163, R2.reuse, R167, -R179.reuse ;  /* 0x000000a702a37223 */ /* 0x140fe200000108b3 */
[C---:B------:R-:W-:Y:S01]  /*171d0*/  FMUL.FTZ R0, R2.reuse, R151 ;  /* 0x0000009702007220 */ /* 0x040fe20000410000 */
        /* <DEDUP_REMOVED lines=25> */
[----:B-1----:R-:W-:-:S01]  /*17370*/  FFMA.FTZ R15, R0, R14, R181 ;  /* 0x0000000e000f7223 */ /* 0x002fc200000100b5 */
[C-C-:B------:R-:W-:Y:S01]  /*17380*/  FFMA.FTZ R119, R2.reuse, R119, -R179.reuse ;  /* 0x0000007702777223 */ /* 0x140fe200000108b3 */
[----:B------:R-:W-:-:S01]  /*17390*/  FFMA.FTZ R90, R2, R90, -R179 ;  /* 0x0000005a025a7223 */ /* 0x000fc200000108b3 */
[C-C-:B------:R-:W-:Y:S01]  /*173a0*/  FFMA.FTZ R88, R2.reuse, R88, -R179.reuse ;  /* 0x0000005802587223 */ /* 0x140fe200000108b3 */
[----:B------:R-:W-:-:S01]  /*173b0*/  FFMA.FTZ R94, R2, R94, -R179 ;  /* 0x0000005e025e7223 */ /* 0x000fc200000108b3 */
[C-C-:B------:R-:W-:Y:S01]  /*173c0*/  FFMA.FTZ R95, R2.reuse, R95, -R179.reuse ;  /* 0x0000005f025f7223 */ /* 0x140fe200000108b3 */
[----:B------:R-:W-:-:S01]  /*173d0*/  FFMA.FTZ R98, R2, R98, -R179 ;  /* 0x0000006202627223 */ /* 0x000fc200000108b3 */
[----:B------:R-:W1:Y:S01]  /*173e0*/  MUFU.EX2 R155, R155 ;  /* 0x0000009b009b7308 */ /* 0x000e620000000800 */
[----:B0-----:R-:W-:-:S01]  /*173f0*/  FADD.FTZ R15, R120, R15 ;  /* 0x0000000f780f7221 */ /* 0x001fc20000010000 */
[C-C-:B------:R-:W-:Y:S01]  /*17400*/  FFMA.FTZ R99, R2.reuse, R99, -R179.reuse ;  /* 0x0000006302637223 */ /* 0x140fe200000108b3 */
[----:B------:R-:W-:-:S01]  /*17410*/  FFMA.FTZ R169, R2, R169, -R179 ;  /* 0x000000a902a97223 */ /* 0x000fc200000108b3 */
[----:B------:R-:W-:-:S04]  /*17420*/  FFMA.FTZ R103, R2, R103, -R179 ;  /* 0x0000006702677223 */ /* 0x000fc800000108b3 */
[----:B------:R-:W0:Y:S08]  /*17430*/  MUFU.EX2 R136, R136 ;  /* 0x0000008800887308 */ /* 0x000e300000000800 */
[----:B------:R3:W-:Y:S08]  /*17440*/  MUFU.EX2 R114, R151 ;  /* 0x0000009700727308 */ /* 0x0007f00000000800 */
[----:B------:R-:W4:Y:S01]  /*17450*/  MUFU.EX2 R159, R159 ;  /* 0x0000009f009f7308 */ /* 0x000f220000000800 */
[----:B---3--:R-:W-:-:S01]  /*17460*/  FADD.FTZ R151, R153, R168 ;  /* 0x000000a899977221 */ /* 0x008fc20000010000 */
[----:B--2---:R-:W-:-:S03]  /*17470*/  FADD.FTZ R168, R124, R15 ;  /* 0x0000000f7ca87221 */ /* 0x004fc60000010000 */
[----:B------:R-:W-:Y:S01]  /*17480*/  FADD.FTZ R14, R140, R151 ;  /* 0x000000978c0e7221 */ /* 0x000fe20000010000 */
[----:B-1----:R-:W-:-:S02]  /*17490*/  FADD.FTZ R151, R155, R168 ;  /* 0x000000a89b977221 */ /* 0x002fc40000010000 */
[----:B------:R-:W1:Y:S01]  /*174a0*/  MUFU.EX2 R154, R154 ;  /* 0x0000009a009a7308 */ /* 0x000e620000000800 */
[----:B------:R-:W-:-:S01]  /*174b0*/  FADD.FTZ R15, R157, R14 ;  /* 0x0000000e9d0f7221 */ /* 0x000fc20000010000 */
[----:B0-----:R-:W-:-:S03]  /*174c0*/  FADD.FTZ R168, R136, R151 ;  /* 0x0000009788a87221 */ /* 0x001fc60000010000 */
[----:B------:R-:W-:-:S03]  /*174d0*/  FADD.FTZ R14, R142, R15 ;  /* 0x0000000f8e0e7221 */ /* 0x000fc60000010000 */
[----:B------:R-:W0:Y:S01]  /*174e0*/  MUFU.EX2 R163, R163 ;  /* 0x000000a300a37308 */ /* 0x000e220000000800 */
[----:B------:R-:W-:-:S01]  /*174f0*/  FADD.FTZ R15, R161, R14 ;  /* 0x0000000ea10f7221 */ /* 0x000fc20000010000 */
[----:B----4-:R-:W-:-:S03]  /*17500*/  FADD.FTZ R151, R159, R168 ;  /* 0x000000a89f977221 */ /* 0x010fc60000010000 */
[----:B------:R-:W-:-:S03]  /*17510*/  FADD.FTZ R14, R144, R15 ;  /* 0x0000000f900e7221 */ /* 0x000fc60000010000 */
        /* <DEDUP_REMOVED lines=27> */
[----:B------:R-:W-:-:S06]  /*176d0*/  FADD.FTZ R14, R160, R151 ;  /* 0x00000097a00e7221 */ /* 0x000fcc0000010000 */
[----:B------:R-:W2:Y:S01]  /*176e0*/  MUFU.EX2 R123, R123 ;  /* 0x0000007b007b7308 */ /* 0x000ea20000000800 */
[----:B-1----:R-:W-:-:S07]  /*176f0*/  FADD.FTZ R15, R150, R15 ;  /* 0x0000000f960f7221 */ /* 0x002fce0000010000 */
        /* <DEDUP_REMOVED lines=14> */
[----:B------:R-:W-:-:S03]  /*177e0*/  FADD.FTZ R15, R133, R14 ;  /* 0x0000000e850f7221 */ /* 0x000fc60000010000 */
[----:B------:R-:W-:Y:S01]  /*177f0*/  FADD.FTZ R168, R114, R151 ;  /* 0x0000009772a87221 */ /* 0x000fe20000010000 */
[----:B------:R-:W-:-:S02]  /*17800*/  FADD.FTZ R14, R104, R15 ;  /* 0x0000000f680e7221 */ /* 0x000fc40000010000 */
        /* <DEDUP_REMOVED lines=17> */
[----:B------:R-:W-:Y:S01]  /*17920*/  MUFU.EX2 R130, R130 ;  /* 0x0000008200827308 */ /* 0x000fe20000000800 */
[----:B0-----:R-:W-:-:S07]  /*17930*/  FADD.FTZ R167, R111, R168 ;  /* 0x000000a86fa77221 */ /* 0x001fce0000010000 */
        /* <DEDUP_REMOVED lines=11> */
[----:B------:R-:W0:Y:S08]  /*179f0*/  MUFU.EX2 R90, R90 ;  /* 0x0000005a005a7308 */ /* 0x000e300000000800 */
[----:B------:R2:W-:Y:S01]  /*17a00*/  MUFU.EX2 R151, R88 ;  /* 0x0000005800977308 */ /* 0x0005e20000000800 */
[----:B-1----:R-:W-:-:S07]  /*17a10*/  FADD.FTZ R14, R116, R15 ;  /* 0x0000000f740e7221 */ /* 0x002fce0000010000 */
[----:B------:R-:W1:Y:S01]  /*17a20*/  MUFU.EX2 R173, R173 ;  /* 0x000000ad00ad7308 */ /* 0x000e620000000800 */
[----:B--2---:R-:W-:-:S04]  /*17a30*/  FADD.FTZ R88, R130, R167 ;  /* 0x000000a782587221 */ /* 0x004fc80000010000 */
[----:B------:R-:W-:-:S03]  /*17a40*/  FADD.FTZ R167, R115, R88 ;  /* 0x0000005873a77221 */ /* 0x000fc60000010000 */
[----:B------:R-:W2:Y:S01]  /*17a50*/  MUFU.EX2 R92, R92 ;  /* 0x0000005c005c7308 */ /* 0x000ea20000000800 */
[----:B------:R-:W-:-:S04]  /*17a60*/  FADD.FTZ R88, R118, R167 ;  /* 0x000000a776587221 */ /* 0x000fc80000010000 */
[----:B------:R-:W-:-:S03]  /*17a70*/  FADD.FTZ R167, R119, R88 ;  /* 0x0000005877a77221 */ /* 0x000fc60000010000 */
[----:B------:R-:W3:Y:S01]  /*17a80*/  MUFU.EX2 R94, R94 ;  /* 0x0000005e005e7308 */ /* 0x000ee20000000800 */
[----:B0-----:R-:W-:-:S01]  /*17a90*/  FADD.FTZ R88, R90, R167 ;  /* 0x000000a75a587221 */ /* 0x001fc20000010000 */
[----:B-1----:R-:W-:-:S03]  /*17aa0*/  FADD.FTZ R15, R173, R14 ;  /* 0x0000000ead0f7221 */ /* 0x002fc60000010000 */
[----:B------:R-:W-:-:S03]  /*17ab0*/  FADD.FTZ R167, R151, R88 ;  /* 0x0000005897a77221 */ /* 0x000fc60000010000 */
[----:B------:R-:W0:Y:S01]  /*17ac0*/  MUFU.EX2 R177, R177 ;  /* 0x000000b100b17308 */ /* 0x000e220000000800 */
[----:B--2---:R-:W-:-:S07]  /*17ad0*/  FADD.FTZ R14, R92, R15 ;  /* 0x0000000f5c0e7221 */ /* 0x004fce0000010000 */
[----:B------:R-:W1:Y:S01]  /*17ae0*/  MUFU.EX2 R95, R95 ;  /* 0x0000005f005f7308 */ /* 0x000e620000000800 */
[----:B---3--:R-:W-:-:S07]  /*17af0*/  FADD.FTZ R168, R94, R167 ;  /* 0x000000a75ea87221 */ /* 0x008fce0000010000 */
        /* <DEDUP_REMOVED lines=20> */
.L_x_8826:
[----:B------:R-:W-:Y:S01]  /*17c40*/  F2FP.SATFINITE.E4M3.F32.PACK_AB_MERGE_C R94, R95, R94, RZ ;  /* 0x0000005e5f5e723e */ /* 0x000fe200048070ff */
[----:B------:R-:W-:Y:S01]  /*17c50*/  FMUL.FTZ R24, R24, R3 ;  /* 0x0000000318187220 */ /* 0x000fe20000410000 */
[----:B------:R-:W-:Y:S01]  /*17c60*/  F2FP.SATFINITE.E4M3.F32.PACK_AB_MERGE_C R95, R88, R169, RZ ;  /* 0x000000a9585f723e */ /* 0x000fe200048070ff */
[----:B------:R-:W-:Y:S01]  /*17c70*/  IMAD R88, R194, 0x8, R17 ;  /* 0x00000008c2587824 */ /* 0x000fe200078e0211 */
[----:B------:R-:W-:Y:S01]  /*17c80*/  ISETP.GT.AND P1, PT, R12, R21, PT ;  /* 0x000000150c00720c */ /* 0x000fe20003f24270 */
[-C--:B------:R-:W-:Y:S01]  /*17c90*/  FMUL.FTZ R25, R25, R3.reuse ;  /* 0x0000000319197220 */ /* 0x080fe20000410000 */
        /* <DEDUP_REMOVED lines=8> */
[----:B------:R-:W-:Y:S01]  /*17d20*/  F2FP.SATFINITE.E4M3.F32.PACK_AB_MERGE_C R110, R107, R106, R110 ;  /* 0x0000006a6b6e723e */ /* 0x000fe2000480706e */
        /* <DEDUP_REMOVED lines=105> */
.L_x_8807:
[----:B------:R-:W0:Y:S01]  /*183c0*/  LDC R21, c[0x0][0x448] ;  /* 0x00011200ff157b82 */ /* 0x000e220000000800 */
[----:B------:R-:W-:Y:S02]  /*183d0*/  LOP3.LUT R22, R22, 0xfffffff7, RZ, 0xc0, !PT ;  /* 0xfffffff716167812 */ /* 0x000fe400078ec0ff */
[----:B------:R-:W-:Y:S02]  /*183e0*/  R2UR UR4, R13 ;  /* 0x000000000d0472ca */ /* 0x000fe400000e0000 */
[----:B------:R-:W-:-:S03]  /*183f0*/  IADD3 R90, R189, 0x1, -R188 ;  /* 0x00000001bd5a7810 */ /* 0x000fc60007ffe8bc */
[----:B------:R-:W1:Y:S01]  /*18400*/  LDC R92, c[0x0][0x9e4] ;  /* 0x00027900ff5c7b82 */ /* 0x000e620000000800 */
[----:B0-----:R-:W-:Y:S01]  /*18410*/  ISETP.NE.AND P1, PT, R21, 0x1, PT ;  /* 0x000000011500780c */ /* 0x001fe20003f25270 */
[----:B------:R-:W-:-:S12]  /*18420*/  VIADD R21, R202, 0x7f ;  /* 0x0000007fca157836 */ /* 0x000fd80000000000 */
[----:B------:R-:W0:Y:S01]  /*18430*/  @P1 LDC R88, c[0x0][0x44c] ;  /* 0x00011300ff581b82 */ /* 0x000e220000000800 */
[----:B------:R-:W-:-:S04]  /*18440*/  @P1 LOP3.LUT R22, R22, 0x8, RZ, 0xfc, !PT ;  /* 0x0000000816161812 */ /* 0x000fc800078efcff */
[----:B------:R-:W-:-:S03]  /*18450*/  LOP3.LUT R22, R22, 0xffffffef, RZ, 0xc0, !PT ;  /* 0xffffffef16167812 */ /* 0x000fc600078ec0ff */
[----:B------:R-:W2:Y:S01]  /*18460*/  @P1 LDC R89, c[0x0][0x450] ;  /* 0x00011400ff591b82 */ /* 0x000ea20000000800 */
[----:B0-----:R-:W-:-:S05]  /*18470*/  @P1 IMAD.HI.U32 R88, R21, R88, RZ ;  /* 0x0000005815581227 */ /* 0x001fca00078e00ff */
[----:B--2---:R-:W-:Y:S02]  /*18480*/  @P1 SHF.R.U32.HI R21, RZ, R89, R88 ;  /* 0x00000059ff151219 */ /* 0x004fe40000011658 */
[----:B-1----:R-:W-:-:S03]  /*18490*/  ISETP.GE.AND P1, PT, R92, 0x1, PT ;  /* 0x000000015c00780c */ /* 0x002fc60003f26270 */
[----:B------:R-:W-:-:S04]  /*184a0*/  IMAD.IADD R21, R90, 0x1, R21 ;  /* 0x000000015a157824 */ /* 0x000fc800078e0215 */
[----:B------:R-:W-:-:S06]  /*184b0*/  VIADD R88, R21, -UR4 ;  /* 0x8000000415587c36 */ /* 0x000fcc0008000000 */
[----:B------:R-:W-:Y:S01]  /*184c0*/  @P1 LOP3.LUT R22, R22, 0x10, RZ, 0xfc, !PT ;  /* 0x0000001016161812 */ /* 0x000fe200078efcff */
        /* <DEDUP_REMOVED lines=11> */
.L_x_8830:
[----:B------:R-:W-:-:S13]  /*18580*/  ISETP.NE.AND P1, PT, R92, 0x1, PT ;  /* 0x000000015c00780c */ /* 0x000fda0003f25270 */
[----:B------:R-:W0:Y:S02]  /*18590*/  @P1 LDC.64 R90, c[0x0][0x9e8] ;  /* 0x00027a00ff5a1b82 */ /* 0x000e240000000a00 */
[----:B0-----:R-:W-:-:S05]  /*185a0*/  @P1 IMAD.HI.U32 R90, R21, R90, RZ ;  /* 0x0000005a155a1227 */ /* 0x001fca00078e00ff */
[----:B------:R-:W-:-:S07]  /*185b0*/  @P1 SHF.R.U32.HI R21, RZ, R91, R90 ;  /* 0x0000005bff151219 */ /* 0x000fce000001165a */
.L_x_8831:
[----:B------:R-:W-:Y:S05]  /*185c0*/  BSYNC B0 ;  /* 0x0000000000007941 */ /* 0x000fea0003800000 */
.L_x_8829:
[----:B------:R-:W-:-:S05]  /*185d0*/  IMAD R21, R21, R92, RZ ;  /* 0x0000005c15157224 */ /* 0x000fca00078e02ff */
[----:B------:R-:W-:-:S07]  /*185e0*/  VIMNMX R88, R88, R21, !PT ;  /* 0x0000001558587248 */ /* 0x000fce0007fe0100 */
.L_x_8828:
[----:B------:R-:W-:-:S04]  /*185f0*/  VIADD R88, R88, 0x9f ;  /* 0x0000009f58587836 */ /* 0x000fc80000000000 */
[----:B------:R-:W-:-:S05]  /*18600*/  IMAD.HI R88, R88, 0x66666667, RZ ;  /* 0x6666666758587827 */ /* 0x000fca00078e02ff */
[----:B------:R-:W-:-:S04]  /*18610*/  SHF.R.U32.HI R21, RZ, 0x1f, R88 ;  /* 0x0000001fff157819 */ /* 0x000fc80000011658 */
[----:B------:R-:W-:-:S04]  /*18620*/  LEA.HI.SX32 R88, R88, R21, 0x1a ;  /* 0x0000001558587211 */ /* 0x000fc800078fd2ff */
[----:B------:R-:W-:-:S04]  /*18630*/  VIMNMX R21, R211, R88, !PT ;  /* 0x00000058d3157248 */ /* 0x000fc80007fe0100 */
[----:B------:R-:W-:-:S13]  /*18640*/  ISETP.GE.AND P1, PT, R12, R21, PT ;  /* 0x000000150c00720c */ /* 0x000fda0003f26270 */
[----:B------:R-:W-:Y:S05]  /*18650*/  @!P1 BRA `(.L_x_8832) ;  /* 0x0000002c007c9947 */ /* 0x000fea0003800000 */
[----:B------:R-:W-:Y:S02]  /*18660*/  IMAD.MOV.U32 R216, RZ, RZ, R0 ;  /* 0x000000ffffd87224 */ /* 0x000fe400078e0000 */
[----:B------:R-:W-:Y:S02]  /*18670*/  IMAD.MOV.U32 R217, RZ, RZ, R3 ;  /* 0x000000ffffd97224 */ /* 0x000fe400078e0003 */
[----:B------:R-:W-:Y:S02]  /*18680*/  IMAD.MOV.U32 R222, RZ, RZ, R196 ;  /* 0x000000ffffde7224 */ /* 0x000fe400078e00c4 */
[----:B------:R-:W-:-:S07]  /*18690*/  IMAD.MOV.U32 R218, RZ, RZ, R194 ;  /* 0x000000ffffda7224 */ /* 0x000fce00078e00c2 */
.L_x_8844:
        /* <DEDUP_REMOVED lines=8> */
.L_x_8834:
[----:B------:R-:W-:Y:S01]  /*18720*/  VIADD R0, R218, 0x1 ;  /* 0x00000001da007836 */ /* 0x000fe20000000000 */
[----:B------:R-:W-:-:S04]  /*18730*/  SHF.L.U32 R3, R196, 0x1f, RZ ;  /* 0x0000001fc4037819 */ /* 0x000fc800000006ff */
[----:B------:R-:W-:-:S04]  /*18740*/  ISETP.NE.AND P2, PT, R0, 0x2, PT ;  /* 0x000000020000780c */ /* 0x000fc80003f45270 */
[----:B------:R-:W-:-:S05]  /*18750*/  SEL R0, R0, RZ, P2 ;  /* 0x000000ff00007207 */ /* 0x000fca0001000000 */
[----:B------:R-:W-:-:S04]  /*18760*/  IMAD R0, R0, 0x8, R17 ;  /* 0x0000000800007824 */ /* 0x000fc800078e0211 */
[----:B------:R0:W1:Y:S01]  /*18770*/  SYNCS.PHASECHK.TRANS64.TRYWAIT P2, [R0+URZ+0x22830], R3 ;  /* 0x02283003000075a7 */ /* 0x000062000804017f */
[----:B------:R-:W-:Y:S05]  /*18780*/  @!P0 BRA `(.L_x_8835) ;  /* 0x0000000000048947 */ /* 0x000fea0003800000 */
[----:B------:R-:W-:Y:S01]  /*18790*/  BPT.TRAP 0x1 ;  /* 0x000000040000795c */ /* 0x000fe20000300000 */
.L_x_8835:
[----:B------:R-:W-:Y:S04]  /*187a0*/  BSSY B0, `(.L_x_8833) ;  /* 0x0000004000007945 */ /* 0x000fe80003800000 */
[----:B-1----:R-:W-:Y:S05]  /*187b0*/  @P2 BRA `(.L_x_8836) ;  /* 0x0000000000082947 */ /* 0x002fea0003800000 */
[----:B------:R-:W1:Y:S02]  /*187c0*/  SYNCS.PHASECHK.TRANS64.TRYWAIT P2, [R0+URZ+0x22830], R3 ;  /* 0x02283003000075a7 */ /* 0x000e64000804017f */
[----:B-1----:R-:W-:Y:S05]  /*187d0*/  @!P2 BRA `(.L_x_8837) ;  /* 0x000001480074a947 */ /* 0x002fea0003800000 */
.L_x_8836:
[----:B------:R-:W-:Y:S05]  /*187e0*/  BSYNC B0 ;  /* 0x0000000000007941 */ /* 0x000fea0003800000 */
.L_x_8833:
[----:B01----:R-:W0:Y:S01]  /*187f0*/  S2R R3, SR_TID.X ;  /* 0x0000000000037919 */ /* 0x003e220000002100 */
[----:B------:R-:W-:Y:S01]  /*18800*/  VIADD R194, R218, 0x1 ;  /* 0x00000001dac27836 */ /* 0x000fe20000000000 */
[----:B------:R-:W-:Y:S05]  /*18810*/  WARPSYNC.ALL ;  /* 0x0000000000007948 */ /* 0x000fea0003800000 */
[----:B------:R-:W-:Y:S01]  /*18820*/  ISETP.NE.AND P2, PT, R194, 0x2, PT ;  /* 0x00000002c200780c */ /* 0x000fe20003f45270 */
        /* <DEDUP_REMOVED lines=9> */
[----:B------:R-:W-:Y:S01]  /*188c0*/  R2UR UR35, R93 ;  /* 0x000000005d2372ca */ /* 0x000fe200000e0000 */
[----:B------:R-:W-:Y:S01]  /*188d0*/  IMAD.MOV.U32 R97, RZ, RZ, 0x40000040 ;  /* 0x40000040ff617424 */ /* 0x000fe200078e00ff */
        /* <DEDUP_REMOVED lines=9> */
[C---:B------:R-:W-:Y:S01]  /*18970*/  VIADD R88, R90.reuse, 0x2 ;  /* 0x000000025a587836 */ /* 0x040fe20000000000 */
[----:B------:R-:W-:Y:S01]  /*18980*/  R2UR UR39, R89 ;  /* 0x00000000592772ca */ /* 0x000fe200000e0000 */
[----:B------:R-:W-:Y:S01]  /*18990*/  VIADD R96, R90, 0x4 ;  /* 0x000000045a607836 */ /* 0x000fe20000000000 */
[----:B------:R-:W-:Y:S01]  /*189a0*/  R2UR UR36, R10 ;  /* 0x000000000a2472ca */ /* 0x000fe200000e0000 */
[----:B------:R-:W-:Y:S01]  /*189b0*/  IMAD.MOV.U32 R91, RZ, RZ, 0x40000040 ;  /* 0x40000040ff5b7424 */ /* 0x000fe200078e00ff */
[----:B0-----:R-:W-:-:S02]  /*189c0*/  SHF.R.U32.HI R3, RZ, 0x7, R3 ;  /* 0x00000007ff037819 */ /* 0x001fc40000011603 */
[----:B------:R-:W-:Y:S02]  /*189d0*/  R2UR UR37, R11 ;  /* 0x000000000b2572ca */ /* 0x000fe400000e0000 */
[----:B------:R-:W-:Y:S01]  /*189e0*/  R2UR UR8, R92 ;  /* 0x000000005c0872ca */ /* 0x000fe200000e0000 */
[----:B------:R-:W-:Y:S01]  /*189f0*/  VIADD R3, R3, 0x8 ;  /* 0x0000000803037836 */ /* 0x000fe20000000000 */
[----:B------:R-:W-:Y:S01]  /*18a00*/  R2UR UR51, R93 ;  /* 0x000000005d3372ca */ /* 0x000fe200000e0000 */
[----:B------:R-:W-:Y:S01]  /*18a10*/  VIADD R92, R90, 0x202 ;  /* 0x000002025a5c7836 */ /* 0x000fe20000000000 */
[----:B------:R-:W-:Y:S01]  /*18a20*/  R2UR UR6, R94 ;  /* 0x000000005e0672ca */ /* 0x000fe200000e0000 */
[----:B------:R-:W-:Y:S01]  /*18a30*/  VIADD R94, R90, 0x102 ;  /* 0x000001025a5e7836 */ /* 0x000fe20000000000 */
[----:B------:R0:W-:Y:S01]  /*18a40*/  BAR.SYNC.DEFER_BLOCKING R3, 0x100 ;  /* 0x000400030000751d */ /* 0x0001e20000010000 */
[----:B------:R-:W-:Y:S02]  /*18a50*/  R2UR UR7, R95 ;  /* 0x000000005f0772ca */ /* 0x000fe400000e0000 */
[----:B------:R-:W-:Y:S01]  /*18a60*/  R2UR UR50, R92 ;  /* 0x000000005c3272ca */ /* 0x000fe200000e0000 */
[----:B------:R-:W-:Y:S01]  /*18a70*/  VIADD R92, R90, 0x402 ;  /* 0x000004025a5c7836 */ /* 0x000fe20000000000 */
[----:B------:R-:W-:-:S02]  /*18a80*/  R2UR UR48, R10 ;  /* 0x000000000a3072ca */ /* 0x000fc400000e0000 */
[----:B------:R-:W-:Y:S02]  /*18a90*/  R2UR UR49, R11 ;  /* 0x000000000b3172ca */ /* 0x000fe400000e0000 */
[----:B------:R-:W-:Y:S02]  /*18aa0*/  R2UR UR46, R94 ;  /* 0x000000005e2e72ca */ /* 0x000fe400000e0000 */
[----:B------:R-:W-:Y:S02]  /*18ab0*/  R2UR UR47, R95 ;  /* 0x000000005f2f72ca */ /* 0x000fe400000e0000 */
[----:B------:R-:W-:Y:S01]  /*18ac0*/  MOV R94, UR51 ;  /* 0x00000033005e7c02 */ /* 0x000fe20008000f00 */
[----:B------:R-:W-:Y:S01]  /*18ad0*/  UMOV UR51, UR7 ;  /* 0x0000000700337c82 */ /* 0x000fe20008000000 */
[----:B------:R-:W-:Y:S01]  /*18ae0*/  R2UR UR4, R88 ;  /* 0x00000000580472ca */ /* 0x000fe200000e0000 */
[----:B------:R-:W-:Y:S01]  /*18af0*/  VIADD R88, R90, 0x302 ;  /* 0x000003025a587836 */ /* 0x000fe20000000000 */
[----:B------:R-:W-:Y:S01]  /*18b00*/  MOV R95, UR50 ;  /* 0x00000032005f7c02 */ /* 0x000fe20008000f00 */
[----:B------:R-:W-:Y:S01]  /*18b10*/  UMOV UR50, UR6 ;  /* 0x0000000600327c82 */ /* 0x000fe20008000000 */
[----:B------:R-:W-:Y:S01]  /*18b20*/  R2UR UR58, R92 ;  /* 0x000000005c3a72ca */ /* 0x000fe200000e0000 */
[----:B------:R-:W-:Y:S01]  /*18b30*/  VIADD R92, R90, 0x204 ;  /* 0x000002045a5c7836 */ /* 0x000fe20000000000 */
[----:B------:R-:W-:Y:S01]  /*18b40*/  R2UR UR54, R88 ;  /* 0x00000000583672ca */ /* 0x000fe200000e0000 */
[----:B------:R-:W-:Y:S01]  /*18b50*/  VIADD R88, R90, 0x104 ;  /* 0x000001045a587836 */ /* 0x000fe20000000000 */
[----:B------:R-:W-:Y:S01]  /*18b60*/  R2UR UR9, R93 ;  /* 0x000000005d0972ca */ /* 0x000fe200000e0000 */
[----:B------:R-:W-:Y:S01]  /*18b70*/  WARPGROUP.ARRIVE ;  /* 0x00000000000079c5 */ /* 0x000fe20000000000 */
[----:B------:R-:W-:Y:S01]  /*18b80*/  R2UR UR14, R92 ;  /* 0x000000005c0e72ca */ /* 0x000fe200000e0000 */
[----:B------:R-:W-:Y:S01]  /*18b90*/  VIADD R92, R90, 0x404 ;  /* 0x000004045a5c7836 */ /* 0x000fe20000000000 */
[----:B------:R-:W-:Y:S01]  /*18ba0*/  R2UR UR10, R88 ;  /* 0x00000000580a72ca */ /* 0x000fe200000e0000 */
[----:B------:R-:W-:Y:S01]  /*18bb0*/  VIADD R88, R90, 0x304 ;  /* 0x000003045a587836 */ /* 0x000fe20000000000 */
[----:B------:R-:W-:Y:S01]  /*18bc0*/  R2UR UR6, R96 ;  /* 0x00000000600672ca */ /* 0x000fe200000e0000 */
[----:B------:R-:W-:Y:S01]  /*18bd0*/  QGMMA.64x32x32.F32.E4M3.E4M3 R152, gdesc[UR28], RZ, !UPT, gsb0 ;  /* 0x006000001c9879f3 */ /* 0x000fe2000c0008ff */
[----:B------:R-:W-:Y:S01]  /*18be0*/  R2UR UR22, R92 ;  /* 0x000000005c1672ca */ /* 0x000fe200000e0000 */
[----:B------:R-:W-:Y:S01]  /*18bf0*/  VIADD R96, R90, 0x6 ;  /* 0x000000065a607836 */ /* 0x000fe20000000000 */
[----:B------:R-:W-:Y:S01]  /*18c00*/  R2UR UR18, R88 ;  /* 0x00000000581272ca */ /* 0x000fe200000e0000 */
[C---:B------:R-:W-:Y:S01]  /*18c10*/  VIADD R88, R90.reuse, 0x106 ;  /* 0x000001065a587836 */ /* 0x040fe20000000000 */
[C---:B------:R-:W-:Y:S01]  /*18c20*/  R2UR UR5, R89.reuse ;  /* 0x00000000590572ca */ /* 0x040fe200000e0000 */
[----:B------:R-:W-:Y:S01]  /*18c30*/  VIADD R92, R90, 0x206 ;  /* 0x000002065a5c7836 */ /* 0x000fe20000000000 */
[----:B------:R-:W-:-:S02]  /*18c40*/  R2UR UR55, R89 ;  /* 0x00000000593772ca */ /* 0x000fc400000e0000 */
[----:B------:R-:W-:Y:S01]  /*18c50*/  R2UR UR30, R88 ;  /* 0x00000000581e72ca */ /* 0x000fe200000e0000 */
[C---:B------:R-:W-:Y:S01]  /*18c60*/  VIADD R88, R90.reuse, 0x306 ;  /* 0x000003065a587836 */ /* 0x040fe20000000000 */
[----:B------:R-:W-:Y:S01]  /*18c70*/  R2UR UR59, R93 ;  /* 0x000000005d3b72ca */ /* 0x000fe200000e0000 */
[----:B------:R-:W-:Y:S01]  /*18c80*/  VIADD R90, R90, 0x406 ;  /* 0x000004065a5a7836 */ /* 0x000fe20000000000 */
[----:B------:R-:W-:Y:S02]  /*18c90*/  R2UR UR11, R89 ;  /* 0x00000000590b72ca */ /* 0x000fe400000e0000 */
[----:B------:R-:W-:Y:S02]  /*18ca0*/  R2UR UR15, R93 ;  /* 0x000000005d0f72ca */ /* 0x000fe400000e0000 */
[----:B------:R-:W-:Y:S02]  /*18cb0*/  R2UR UR19, R89 ;  /* 0x00000000591372ca */ /* 0x000fe400000e0000 */
[----:B------:R-:W-:Y:S01]  /*18cc0*/  R2UR UR23, R93 ;  /* 0x000000005d1772ca */ /* 0x000fe200000e0000 */
[----:B------:R-:W-:Y:S01]  /*18cd0*/  IMAD.MOV.U32 R93, RZ, RZ, 0x40000040 ;  /* 0x40000040ff5d7424 */ /* 0x000fe200078e00ff */
[----:B------:R-:W-:-:S02]  /*18ce0*/  R2UR UR44, R10 ;  /* 0x000000000a2c72ca */ /* 0x000fc400000e0000 */
[----:B------:R-:W-:Y:S02]  /*18cf0*/  R2UR UR45, R11 ;  /* 0x000000000b2d72ca */ /* 0x000fe400000e0000 */
[----:B------:R-:W-:Y:S01]  /*18d00*/  R2UR UR31, R89 ;  /* 0x00000000591f72ca */ /* 0x000fe200000e0000 */
[----:B------:R-:W-:Y:S01]  /*18d10*/  IMAD.MOV.U32 R89, RZ, RZ, 0x40000040 ;  /* 0x40000040ff597424 */ /* 0x000fe200078e00ff */
[C---:B------:R-:W-:Y:S02]  /*18d20*/  R2UR UR7, R97.reuse ;  /* 0x00000000610772ca */ /* 0x040fe400000e0000 */
[----:B------:R-:W-:Y:S02]  /*18d30*/  R2UR UR26, R96 ;  /* 0x00000000601a72ca */ /* 0x000fe400000e0000 */
[----:B------:R-:W-:Y:S02]  /*18d40*/  R2UR UR27, R97 ;  /* 0x00000000611b72ca */ /* 0x000fe400000e0000 */
[----:B------:R-:W-:-:S02]  /*18d50*/  R2UR UR42, R90 ;  /* 0x000000005a2a72ca */ /* 0x000fc400000e0000 */
[----:B------:R-:W-:Y:S02]  /*18d60*/  R2UR UR43, R91 ;  /* 0x000000005b2b72ca */ /* 0x000fe400000e0000 */
[----:B------:R-:W-:Y:S01]  /*18d70*/  MOV R221, UR47 ;  /* 0x0000002f00dd7c02 */ /* 0x000fe20008000f00 */
[----:B------:R-:W-:Y:S01]  /*18d80*/  UMOV UR47, UR9 ;  /* 0x00000009002f7c82 */ /* 0x000fe20008000000 */
[----:B------:R-:W-:Y:S01]  /*18d90*/  MOV R205, UR46 ;  /* 0x0000002e00cd7c02 */ /* 0x000fe20008000f00 */
[----:B------:R-:W-:Y:S01]  /*18da0*/  UMOV UR46, UR8 ;  /* 0x00000008002e7c82 */ /* 0x000fe20008000000 */
[----:B0-----:R-:W-:Y:S01]  /*18db0*/  MOV R3, UR7 ;  /* 0x0000000700037c02 */ /* 0x001fe20008000f00 */
        /* <DEDUP_REMOVED lines=19> */
[C---:B------:R-:W-:Y:S02]  /*18ef0*/  R2UR UR17, R7.reuse ;  /* 0x00000000071172ca */ /* 0x040fe400000e0000 */
[----:B------:R-:W-:Y:S02]  /*18f00*/  R2UR UR20, R6 ;  /* 0x00000000061472ca */ /* 0x000fe400000e0000 */
[----:B------:R-:W-:Y:S02]  /*18f10*/  R2UR UR21, R7 ;  /* 0x00000000071572ca */ /* 0x000fe400000e0000 */
[----:B------:R-:W-:Y:S02]  /*18f20*/  R2UR UR24, R4 ;  /* 0x00000000041872ca */ /* 0x000fe400000e0000 */
[----:B------:R-:W-:-:S02]  /*18f30*/  R2UR UR25, R5 ;  /* 0x00000000051972ca */ /* 0x000fc400000e0000 */
        /* <DEDUP_REMOVED lines=80> */
.L_x_8839:
[----:B------:R-:W-:Y:S01]  /*19440*/  SHF.L.U32 R0, R222, 0x1f, RZ ;  /* 0x0000001fde007819 */ /* 0x000fe200000006ff */
[----:B------:R-:W-:-:S04]  /*19450*/  IMAD R3, R218, 0x8, R17 ;  /* 0x00000008da037824 */ /* 0x000fc800078e0211 */
[----:B------:R0:W1:Y:S01]  /*19460*/  SYNCS.PHASECHK.TRANS64.TRYWAIT P1, [R3+URZ+0x22850], R0 ;  /* 0x02285000030075a7 */ /* 0x000062000802017f */
[----:B------:R-:W-:Y:S05]  /*19470*/  @!P0 BRA `(.L_x_8840) ;  /* 0x0000000000048947 */ /* 0x000fea0003800000 */
[----:B------:R-:W-:Y:S01]  /*19480*/  BPT.TRAP 0x1 ;  /* 0x000000040000795c */ /* 0x000fe20000300000 */
.L_x_8840:
[----:B-1----:R-:W-:Y:S05]  /*19490*/  @P1 BRA `(.L_x_8838) ;  /* 0x0000000000081947 */ /* 0x002fea0003800000 */
[----:B------:R-:W1:Y:S02]  /*194a0*/  SYNCS.PHASECHK.TRANS64.TRYWAIT P1, [R3+URZ+0x22850], R0 ;  /* 0x02285000030075a7 */ /* 0x000e64000802017f */
[----:B-1----:R-:W-:Y:S05]  /*194b0*/  @!P1 BRA `(.L_x_8841) ;  /* 0x0000013c00509947 */ /* 0x002fea0003800000 */
.L_x_8838:
        /* <DEDUP_REMOVED lines=13> */
[----:B0-----:R-:W-:-:S04]  /*19590*/  SHF.R.U32.HI R221, RZ, 0x7, R221 ;  /* 0x00000007ffdd7819 */ /* 0x001fc800000116dd */
[----:B------:R-:W-:Y:S01]  /*195a0*/  IADD3 R3, -R221, 0xb, RZ ;  /* 0x0000000bdd037810 */ /* 0x000fe20007ffe1ff */
        /* <DEDUP_REMOVED lines=28> */
[----:B------:R0:W-:Y:S06]  /*19770*/  BAR.ARV R3, 0x100 ;  /* 0x000400030000751d */ /* 0x0001ec0000002000 */
[----:B------:R-:W-:Y:S05]  /*19780*/  @!P0 BRA `(.L_x_8842) ;  /* 0x0000000000048947 */ /* 0x000fea0003800000 */
[----:B------:R-:W-:Y:S01]  /*19790*/  BPT.TRAP 0x1 ;  /* 0x000000040000795c */ /* 0x000fe20000300000 */
.L_x_8842:
[----:B------:R-:W-:-:S04]  /*197a0*/  FMNMX.FTZ R0, R152, R217, !PT ;  /* 0x000000d998007209 */ /* 0x000fc80007810000 */
[----:B0-----:R-:W-:Y:S02]  /*197b0*/  FMNMX.FTZ R3, R153, R0, !PT ;  /* 0x0000000099037209 */ /* 0x001fe40007810000 */
[----:B------:R-:W-:-:S04]  /*197c0*/  FMNMX.FTZ R0, R154, R216, !PT ;  /* 0x000000d89a007209 */ /* 0x000fc80007810000 */
        /* <DEDUP_REMOVED lines=85> */
[----:B------:R-:W-:-:S04]  /*19d20*/  FADD.FTZ R171, -R3, R217 ;  /* 0x000000d903ab7221 */ /* 0x000fc80000010100 */
[----:B------:R-:W-:Y:S01]  /*19d30*/  FMUL.FTZ R168, R2, R171 ;  /* 0x000000ab02a87220 */ /* 0x000fe20000410000 */
[----:B------:R-:W-:-:S04]  /*19d40*/  FADD.FTZ R171, -R0, R216 ;  /* 0x000000d800ab7221 */ /* 0x000fc80000010100 */
[C---:B------:R-:W-:Y:S01]  /*19d50*/  FMUL.FTZ R169, R2.reuse, R171 ;  /* 0x000000ab02a97220 */ /* 0x040fe20000410000 */
[----:B------:R-:W-:-:S01]  /*19d60*/  FFMA.FTZ R171, R2, R3, -8 ;  /* 0xc100000002ab7423 */ /* 0x000fc20000010003 */
[----:B------:R-:W-:Y:S03]  /*19d70*/  MUFU.EX2 R168, R168 ;  /* 0x000000a800a87308 */ /* 0x000fe60000000800 */
[----:B------:R-:W-:-:S01]  /*19d80*/  FFMA.FTZ R170, R2, R152, -R171 ;  /* 0x0000009802aa7223 */ /* 0x000fc200000108ab */
[C-C-:B------:R-:W-:Y:S01]  /*19d90*/  FFMA.FTZ R152, R2.reuse, R153, -R171.reuse ;  /* 0x0000009902987223 */ /* 0x140fe200000108ab */
[----:B------:R-:W-:-:S01]  /*19da0*/  FFMA.FTZ R153, R2, R156, -R171 ;  /* 0x0000009c02997223 */ /* 0x000fc200000108ab */
[C-C-:B------:R-:W-:Y:S01]  /*19db0*/  FFMA.FTZ R156, R2.reuse, R157, -R171.reuse ;  /* 0x0000009d029c7223 */ /* 0x140fe200000108ab */
[----:B------:R-:W-:-:S01]  /*19dc0*/  FFMA.FTZ R157, R2, R160, -R171 ;  /* 0x000000a0029d7223 */ /* 0x000fc200000108ab */
[C-C-:B------:R-:W-:Y:S01]  /*19dd0*/  FFMA.FTZ R160, R2.reuse, R161, -R171.reuse ;  /* 0x000000a102a07223 */ /* 0x140fe200000108ab */
[----:B------:R-:W-:-:S01]  /*19de0*/  FFMA.FTZ R161, R2, R164, -R171 ;  /* 0x000000a402a17223 */ /* 0x000fc200000108ab */
[C---:B------:R-:W-:Y:S01]  /*19df0*/  FFMA.FTZ R164, R2.reuse, R165, -R171 ;  /* 0x000000a502a47223 */ /* 0x040fe200000108ab */
[----:B------:R-:W-:-:S01]  /*19e00*/  FFMA.FTZ R165, R2, R0, -8 ;  /* 0xc100000002a57423 */ /* 0x000fc20000010000 */
[----:B------:R0:W1:Y:S01]  /*19e10*/  MUFU.EX2 R173, R170 ;  /* 0x000000aa00ad7308 */ /* 0x0000620000000800 */
[----:B------:R-:W-:-:S01]  /*19e20*/  FFMA.FTZ R136, R2, R136, -R171 ;  /* 0x0000008802887223 */ /* 0x000fc200000108ab */
[C---:B------:R-:W-:Y:S01]  /*19e30*/  FFMA.FTZ R137, R2.reuse, R137, -R171 ;  /* 0x0000008902897223 */ /* 0x040fe200000108ab */
[----:B------:R-:W-:-:S01]  /*19e40*/  FFMA.FTZ R154, R2, R154, -R165 ;  /* 0x0000009a029a7223 */ /* 0x000fc200000108a5 */
[C-C-:B------:R-:W-:Y:S01]  /*19e50*/  FFMA.FTZ R155, R2.reuse, R155, -R165.reuse ;  /* 0x0000009b029b7223 */ /* 0x140fe200000108a5 */
[----:B------:R-:W-:-:S01]  /*19e60*/  FFMA.FTZ R158, R2, R158, -R165 ;  /* 0x0000009e029e7223 */ /* 0x000fc200000108a5 */
[C-C-:B------:R-:W-:Y:S01]  /*19e70*/  FFMA.FTZ R159, R2.reuse, R159, -R165.reuse ;  /* 0x0000009f029f7223 */ /* 0x140fe200000108a5 */
[----:B------:R-:W-:-:S01]  /*19e80*/  FFMA.FTZ R162, R2, R162, -R165 ;  /* 0x000000a202a27223 */ /* 0x000fc200000108a5 */
[----:B------:R-:W-:Y:S01]  /*19e90*/  MUFU.EX2 R169, R169 ;  /* 0x000000a900a97308 */ /* 0x000fe20000000800 */
[----:B0-----:R-:W-:-:S02]  /*19ea0*/  IMAD R170, R194, 0x8, R17 ;  /* 0x00000008c2aa7824 */ /* 0x001fc400078e0211 */
[C-C-:B------:R-:W-:Y:S01]  /*19eb0*/  FFMA.FTZ R163, R2.reuse, R163, -R165.reuse ;  /* 0x000000a302a37223 */ /* 0x140fe200000108a5 */
[----:B------:R-:W-:-:S01]  /*19ec0*/  FFMA.FTZ R166, R2, R166, -R165 ;  /* 0x000000a602a67223 */ /* 0x000fc200000108a5 */
[--C-:B------:R-:W-:Y:S01]  /*19ed0*/  FFMA.FTZ R167, R2, R167, -R165.reuse ;  /* 0x000000a702a77223 */ /* 0x100fe200000108a5 */
[----:B------:R-:W-:Y:S02]  /*19ee0*/  VIADD R170, R170, 0x22840 ;  /* 0x00022840aaaa7836 */ /* 0x000fe40000000000 */
[C-C-:B------:R-:W-:Y:S01]  /*19ef0*/  FFMA.FTZ R138, R2.reuse, R138, -R165.reuse ;  /* 0x0000008a028a7223 */ /* 0x140fe200000108a5 */
[----:B------:R-:W-:-:S01]  /*19f00*/  FFMA.FTZ R139, R2, R139, -R165 ;  /* 0x0000008b028b7223 */ /* 0x000fc200000108a5 */
[----:B------:R-:W0:Y:S01]  /*19f10*/  MUFU.EX2 R154, R154 ;  /* 0x0000009a009a7308 */ /* 0x000e220000000800 */
[----:B-1----:R-:W-:-:S01]  /*19f20*/  FFMA.FTZ R15, R168, R15, R173 ;  /* 0x0000000fa80f7223 */ /* 0x002fc200000100ad */
[----:B------:R-:W-:Y:S01]  /*19f30*/  PRMT R170, R229, 0x654, R170 ;  /* 0x00000654e5aa7816 */ /* 0x000fe200000000aa */
[----:B------:R-:W-:-:S01]  /*19f40*/  FFMA.FTZ R142, R2, R142, -R165 ;  /* 0x0000008e028e7223 */ /* 0x000fc200000108a5 */
[C-C-:B------:R-:W-:Y:S01]  /*19f50*/  FFMA.FTZ R143, R2.reuse, R143, -R165.reuse ;  /* 0x0000008f028f7223 */ /* 0x140fe200000108a5 */
[----:B------:R-:W-:-:S01]  /*19f60*/  FFMA.FTZ R146, R2, R146, -R165 ;  /* 0x0000009202927223 */ /* 0x000fc200000108a5 */
[----:B------:R1:W-:Y:S01]  /*19f70*/  SYNCS.ARRIVE.TRANS64.RED.A1T0 RZ, [R170+URZ], RZ ;  /* 0x000000ffaaff79a7 */ /* 0x0003e2000810043f */
[----:B------:R-:W-:-:S01]  /*19f80*/  FFMA.FTZ R147, R2, R147, -R165 ;  /* 0x0000009302937223 */ /* 0x000fc200000108a5 */
[----:B------:R-:W2:Y:S01]  /*19f90*/  MUFU.EX2 R152, R152 ;  /* 0x0000009800987308 */ /* 0x000ea20000000800 */
[----:B------:R-:W-:-:S01]  /*19fa0*/  FFMA.FTZ R150, R2, R150, -R165 ;  /* 0x0000009602967223 */ /* 0x000fc200000108a5 */
[C-C-:B------:R-:W-:Y:S01]  /*19fb0*/  FFMA.FTZ R151, R2.reuse, R151, -R165.reuse ;  /* 0x0000009702977223 */ /* 0x140fe200000108a5 */
[----:B------:R-:W-:-:S01]  /*19fc0*/  FFMA.FTZ R122, R2, R122, -R165 ;  /* 0x0000007a027a7223 */ /* 0x000fc200000108a5 */
[C-C-:B------:R-:W-:Y:S01]  /*19fd0*/  FFMA.FTZ R123, R2.reuse, R123, -R165.reuse ;  /* 0x0000007b027b7223 */ /* 0x140fe200000108a5 */
[----:B------:R-:W-:-:S01]  /*19fe0*/  FFMA.FTZ R126, R2, R126, -R165 ;  /* 0x0000007e027e7223 */ /* 0x000fc200000108a5 */
[C-C-:B-1----:R-:W-:Y:S01]  /*19ff0*/  FFMA.FTZ R170, R2.reuse, R130, -R165.reuse ;  /* 0x0000008202aa7223 */ /* 0x142fe200000108a5 */
        /* <DEDUP_REMOVED lines=23> */
[C---:B------:R-:W-:Y:S01]  /*1a170*/  FFMA.FTZ R103, R2.reuse, R103, -R165 ;  /* 0x0000006702677223 */ /* 0x040fe200000108a5 */
        /* <DEDUP_REMOVED lines=34> */
[----:B------:R-:W-:-:S07]  /*1a3a0*/  FFMA.FTZ R101, R2, R101, -R171 ;  /* 0x0000006502657223 */ /* 0x000fce00000108ab */
[----:B------:R2:W-:Y:S08]  /*1a3b0*/  MUFU.EX2 R114, R170 ;  /* 0x000000aa00727308 */ /* 0x0005f00000000800 */
[----:B------:R-:W5:Y:S01]  /*1a3c0*/  MUFU.EX2 R163, R163 ;  /* 0x000000a300a37308 */ /* 0x000f620000000800 */
[----:B--2---:R-:W-:-:S01]  /*1a3d0*/  FADD.FTZ R170, R152, R15 ;  /* 0x0000000f98aa7221 */ /* 0x004fc20000010000 */
[----:B-1----:R-:W-:-:S03]  /*1a3e0*/  FADD.FTZ R15, R155, R14 ;  /* 0x0000000e9b0f7221 */ /* 0x002fc60000010000 */
[----:B0-----:R-:W-:Y:S01]  /*1a3f0*/  FADD.FTZ R165, R153, R170 ;  /* 0x000000aa99a57221 */ /* 0x001fe20000010000 */
[----:B---3--:R-:W-:-:S02]  /*1a400*/  FADD.FTZ R14, R158, R15 ;  /* 0x0000000f9e0e7221 */ /* 0x008fc40000010000 */
[----:B------:R-:W0:Y:S01]  /*1a410*/  MUFU.EX2 R161, R161 ;  /* 0x000000a100a17308 */ /* 0x000e220000000800 */
[----:B----4-:R-:W-:-:S01]  /*1a420*/  FADD.FTZ R170, R156, R165 ;  /* 0x000000a59caa7221 */ /* 0x010fc20000010000 */
[----:B-----5:R-:W-:-:S03]  /*1a430*/  FADD.FTZ R15, R159, R14 ;  /* 0x0000000e9f0f7221 */ /* 0x020fc60000010000 */
[----:B------:R-:W-:Y:S01]  /*1a440*/  FADD.FTZ R165, R157, R170 ;  /* 0x000000aa9da57221 */ /* 0x000fe20000010000 */
[----:B------:R-:W-:-:S02]  /*1a450*/  FADD.FTZ R14, R162, R15 ;  /* 0x0000000fa20e7221 */ /* 0x000fc40000010000 */
[----:B------:R-:W1:Y:S01]  /*1a460*/  MUFU.EX2 R166, R166 ;  /* 0x000000a600a67308 */ /* 0x000e620000000800 */
[----:B------:R-:W-:-:S01]  /*1a470*/  FADD.FTZ R170, R160, R165 ;  /* 0x000000a5a0aa7221 */ /* 0x000fc20000010000 */
        /* <DEDUP_REMOVED lines=56> */
[----:B0-----:R-:W-:-:S04]  /*1a800*/  FADD.FTZ R165, R127, R170 ;  /* 0x000000aa7fa57221 */ /* 0x001fc80000010000 */
[----:B------:R-:W-:-:S03]  /*1a810*/  FADD.FTZ R170, R114, R165 ;  /* 0x000000a572aa7221 */ /* 0x000fc60000010000 */
        /* <DEDUP_REMOVED lines=78> */
.L_x_8843:
[----:B------:R-:W-:Y:S01]  /*1ad00*/  F2FP.SATFINITE.E4M3.F32.PACK_AB_MERGE_C R93, R93, R92, RZ ;  /* 0x0000005c5d5d723e */ /* 0x000fe200048070ff */
[----:B------:R-:W-:Y:S01]  /*1ad10*/  IMAD R92, R218, 0x8, R17 ;  /* 0x00000008da5c7824 */ /* 0x000fe200078e0211 */
[----:B------:R-:W-:Y:S01]  /*1ad20*/  ISETP.GT.AND P1, PT, R12, R21, PT ;  /* 0x000000150c00720c */ /* 0x000fe20003f24270 */
[----:B------:R-:W-:Y:S01]  /*1ad30*/  FMUL.FTZ R24, R24, R168 ;  /* 0x000000a818187220 */ /* 0x000fe20000410000 */
[----:B------:R-:W-:Y:S01]  /*1ad40*/  F2FP.SATFINITE.E4M3.F32.PACK_AB_MERGE_C R94, R95, R94, RZ ;  /* 0x0000005e5f5e723e */ /* 0x000fe200048070ff */
[----:B------:R-:W-:Y:S01]  /*1ad50*/  VIADD R92, R92, 0x22860 ;  /* 0x000228605c5c7836 */ /* 0x000fe20000000000 */
[----:B------:R-:W-:Y:S01]  /*1ad60*/  F2FP.SATFINITE.E4M3.F32.PACK_AB_MERGE_C R153, R156, R153, RZ ;  /* 0x000000999c99723e */ /* 0x000fe200048070ff */
[----:B------:R-:W-:Y:S01]  /*1ad70*/  FMUL.FTZ R25, R25, R168 ;  /* 0x000000a819197220 */ /* 0x000fe20000410000 */
[----:B------:R-:W-:Y:S01]  /*1ad80*/  F2FP.SATFINITE.E4M3.F32.PACK_AB_MERGE_C R93, R89, R88, R93 ;  /* 0x00000058595d723e */ /* 0x000fe2000480705d */
[-C--:B------:R-:W-:Y:S01]  /*1ad90*/  FMUL.FTZ R28, R28, R168.reuse ;  /* 0x000000a81c1c7220 */ /* 0x080fe20000410000 */
[----:B------:R-:W-:Y:S01]  /*1ada0*/  PRMT R92, R229, 0x654, R92 ;  /* 0x00000654e55c7816 */ /* 0x000fe2000000005c */
[----:B------:R-:W-:Y:S01]  /*1adb0*/  FMUL.FTZ R29, R29, R168 ;  /* 0x000000a81d1d7220 */ /* 0x000fe20000410000 */
[----:B------:R-:W-:Y:S01]  /*1adc0*/  F2FP.SATFINITE.E4M3.F32.PACK_AB_MERGE_C R94, R91, R90, R94 ;  /* 0x0000005a5b5e723e */ /* 0x000fe2000480705e */
        /* <DEDUP_REMOVED lines=103> */
[----:B0-----:R-:W-:Y:S06]  /*1b440*/  @P1 BRA `(.L_x_8844) ;  /* 0xffffffd000941947 */ /* 0x001fec000383ffff */
.L_x_8832:
[----:B------:R-:W-:-:S13]  /*1b450*/  ISETP.GE.AND P1, PT, R12, R211, PT ;  /* 0x000000d30c00720c */ /* 0x000fda0003f26270 */
[----:B------:R-:W-:Y:S05]  /*1b460*/  @!P1 BRA `(.L_x_8845) ;  /* 0x0000004800b89947 */ /* 0x000fea0003800000 */
[----:B------:R-:W-:Y:S02]  /*1b470*/  IMAD.MOV.U32 R21, RZ, RZ, R0 ;  /* 0x000000ffff157224 */ /* 0x000fe400078e0000 */
[----:B------:R-:W-:Y:S02]  /*1b480*/  IMAD.MOV.U32 R216, RZ, RZ, R3 ;  /* 0x000000ffffd87224 */ /* 0x000fe400078e0003 */
[----:B------:R-:W-:Y:S02]  /*1b490*/  IMAD.MOV.U32 R221, RZ, RZ, R196 ;  /* 0x000000ffffdd7224 */ /* 0x000fe400078e00c4 */
[----:B------:R-:W-:-:S07]  /*1b4a0*/  IMAD.MOV.U32 R217, RZ, RZ, R194 ;  /* 0x000000ffffd97224 */ /* 0x000fce00078e00c2 */
.L_x_8865:
        /* <DEDUP_REMOVED lines=8> */
.L_x_8847:
        /* <DEDUP_REMOVED lines=8> */
.L_x_8848:
[----:B------:R-:W-:Y:S04]  /*1b5b0*/  BSSY B0, `(.L_x_8846) ;  /* 0x0000004000007945 */ /* 0x000fe80003800000 */
[----:B-1----:R-:W-:Y:S05]  /*1b5c0*/  @P2 BRA `(.L_x_8849) ;  /* 0x0000000000082947 */ /* 0x002fea0003800000 */
[----:B------:R-:W1:Y:S02]  /*1b5d0*/  SYNCS.PHASECHK.TRANS64.TRYWAIT P2, [R0+URZ+0x22830], R3 ;  /* 0x02283003000075a7 */ /* 0x000e64000804017f */
[----:B-1----:R-:W-:Y:S05]  /*1b5e0*/  @!P2 BRA `(.L_x_8850) ;  /* 0x0000011c0018a947 */ /* 0x002fea0003800000 */
.L_x_8849:
[----:B------:R-:W-:Y:S05]  /*1b5f0*/  BSYNC B0 ;  /* 0x0000000000007941 */ /* 0x000fea0003800000 */
.L_x_8846:
        /* <DEDUP_REMOVED lines=197> */
.L_x_8852:
[----:B------:R-:W-:Y:S01]  /*1c250*/  SHF.L.U32 R0, R221, 0x1f, RZ ;  /* 0x0000001fdd007819 */ /* 0x000fe200000006ff */
[----:B------:R-:W-:-:S04]  /*1c260*/  IMAD R3, R217, 0x8, R17 ;  /* 0x00000008d9037824 */ /* 0x000fc800078e0211 */
[----:B------:R0:W1:Y:S01]  /*1c270*/  SYNCS.PHASECHK.TRANS64.TRYWAIT P1, [R3+URZ+0x22850], R0 ;  /* 0x02285000030075a7 */ /* 0x000062000802017f */
[----:B------:R-:W-:Y:S05]  /*1c280*/  @!P0 BRA `(.L_x_8853) ;  /* 0x0000000000048947 */ /* 0x000fea0003800000 */
[----:B------:R-:W-:Y:S01]  /*1c290*/  BPT.TRAP 0x1 ;  /* 0x000000040000795c */ /* 0x000fe20000300000 */
.L_x_8853:
[----:B-1----:R-:W-:Y:S05]  /*1c2a0*/  @P1 BRA `(.L_x_8851) ;  /* 0x0000000000081947 */ /* 0x002fea0003800000 */
[----:B------:R-:W1:Y:S02]  /*1c2b0*/  SYNCS.PHASECHK.TRANS64.TRYWAIT P1, [R3+URZ+0x22850], R0 ;  /* 0x02285000030075a7 */ /* 0x000e64000802017f */
[----:B-1----:R-:W-:Y:S05]  /*1c2c0*/  @!P1 BRA `(.L_x_8854) ;  /* 0x0000010c00f49947 */ /* 0x002fea0003800000 */
.L_x_8851:
        /* <DEDUP_REMOVED lines=46> */
.L_x_8855:
[----:B------:R-:W1:Y:S01]  /*1c5b0*/  LDC R0, c[0x0][0x448] ;  /* 0x00011200ff007b82 */ /* 0x000e620000000800 */
[----:B0-----:R-:W-:Y:S01]  /*1c5c0*/  IMAD.IADD R3, R207, 0x1, R202 ;  /* 0x00000001cf037824 */ /* 0x001fe200078e02ca */
[----:B------:R-:W-:Y:S01]  /*1c5d0*/  ULDC UR4, c[0x0][0x9dc] ;  /* 0x0002770000047ab9 */ /* 0x000fe20000000800 */
[----:B------:R-:W-:Y:S01]  /*1c5e0*/  IMAD R170, R12, -0xa0, RZ ;  /* 0xffffff600caa7824 */ /* 0x000fe200078e02ff */
[----:B------:R-:W-:Y:S01]  /*1c5f0*/  ULOP3.LUT UR4, URZ, UR4, URZ, 0x33, !UPT ;  /* 0x000000043f047292 */ /* 0x000fe2000f8e333f */
[----:B------:R-:W-:-:S03]  /*1c600*/  ULDC UR5, c[0x0][0x9e0] ;  /* 0x0002780000057ab9 */ /* 0x000fc60000000800 */
[----:B------:R-:W0:Y:S01]  /*1c610*/  LDC R178, c[0x0][0x9e4] ;  /* 0x00027900ffb27b82 */ /* 0x000e220000000800 */
[----:B-1----:R-:W-:-:S13]  /*1c620*/  ISETP.NE.AND P1, PT, R0, 0x1, PT ;  /* 0x000000010000780c */ /* 0x002fda0003f25270 */
[----:B------:R-:W1:Y:S08]  /*1c630*/  @P1 LDC R0, c[0x0][0x44c] ;  /* 0x00011300ff001b82 */ /* 0x000e700000000800 */
[----:B------:R-:W2:Y:S01]  /*1c640*/  @P1 LDC R169, c[0x0][0x450] ;  /* 0x00011400ffa91b82 */ /* 0x000ea20000000800 */
[----:B-1----:R-:W-:-:S05]  /*1c650*/  @P1 IMAD.HI.U32 R0, R3, R0, RZ ;  /* 0x0000000003001227 */ /* 0x002fca00078e00ff */
[----:B--2---:R-:W-:Y:S01]  /*1c660*/  @P1 SHF.R.U32.HI R3, RZ, R169, R0 ;  /* 0x000000a9ff031219 */ /* 0x004fe20000011600 */
[----:B------:R-:W-:Y:S01]  /*1c670*/  VIADD R169, R170, 0x1 ;  /* 0x00000001aaa97836 */ /* 0x000fe20000000000 */
[----:B0-----:R-:W-:Y:S01]  /*1c680*/  ISETP.GE.AND P1, PT, R178, 0x1, PT ;  /* 0x00000001b200780c */ /* 0x001fe20003f26270 */
[----:B------:R-:W-:Y:S02]  /*1c690*/  IMAD R0, R194, 0x8, R17 ;  /* 0x00000008c2007824 */ /* 0x000fe400078e0211 */
[----:B------:R-:W0:Y:S01]  /*1c6a0*/  SHFL.IDX PT, R175, R3, RZ, 0x1c1f ;  /* 0x001c1fff03af7589 */ /* 0x000e2200000e0000 */
[----:B------:R-:W-:Y:S02]  /*1c6b0*/  IMAD R169, R206, -0x2, R169 ;  /* 0xfffffffecea97824 */ /* 0x000fe400078e02a9 */
[----:B------:R-:W-:-:S03]  /*1c6c0*/  VIADD R0, R0, 0x22840 ;  /* 0x0002284000007836 */ /* 0x000fc60000000000 */
[----:B------:R-:W-:Y:S02]  /*1c6d0*/  IADD3 R172, -R188, R169, R189 ;  /* 0x000000a9bcac7210 */ /* 0x000fe40007ffe1bd */
[----:B------:R-:W-:-:S03]  /*1c6e0*/  PRMT R0, R229, 0x654, R0 ;  /* 0x00000654e5007816 */ /* 0x000fc60000000000 */
[C---:B------:R-:W-:Y:S01]  /*1c6f0*/  VIADD R171, R172.reuse, UR5 ;  /* 0x00000005acab7c36 */ /* 0x040fe20008000000 */
[----:B------:R1:W-:Y:S01]  /*1c700*/  SYNCS.ARRIVE.TRANS64.RED.A1T0 RZ, [R0+URZ], RZ ;  /* 0x000000ff00ff79a7 */ /* 0x0003e2000810043f */
[----:B------:R-:W-:Y:S02]  /*1c710*/  VIADD R172, R172, UR4 ;  /* 0x00000004acac7c36 */ /* 0x000fe40008000000 */
[----:B-1----:R-:W-:Y:S02]  /*1c720*/  VIADD R0, R169, 0xffffffff ;  /* 0xffffffffa9007836 */ /* 0x002fe40000000000 */
[--C-:B0-----:R-:W-:Y:S02]  /*1c730*/  IMAD.IADD R173, R171, 0x1, R175.reuse ;  /* 0x00000001abad7824 */ /* 0x101fe400078e02af */
        /* <DEDUP_REMOVED lines=15> */
.L_x_8858:
[----:B------:R-:W-:Y:S02]  /*1c830*/  ULDC UR4, c[0x0][0x9e4] ;  /* 0x0002790000047ab9 */ /* 0x000fe40000000800 */
[----:B------:R-:W-:-:S05]  /*1c840*/  IMAD.U32 R176, RZ, RZ, UR4 ;  /* 0x00000004ffb07e24 */ /* 0x000fca000f8e00ff */
[----:B------:R-:W-:-:S13]  /*1c850*/  ISETP.NE.AND P1, PT, R176, 0x1, PT ;  /* 0x00000001b000780c */ /* 0x000fda0003f25270 */
[----:B------:R-:W0:Y:S02]  /*1c860*/  @P1 LDC.64 R168, c[0x0][0x9e8] ;  /* 0x00027a00ffa81b82 */ /* 0x000e240000000a00 */
[----:B0-----:R-:W-:-:S05]  /*1c870*/  @P1 IMAD.HI.U32 R168, R175, R168, RZ ;  /* 0x000000a8afa81227 */ /* 0x001fca00078e00ff */
[----:B------:R-:W-:-:S07]  /*1c880*/  @P1 SHF.R.U32.HI R175, RZ, R169, R168 ;  /* 0x000000a9ffaf1219 */ /* 0x000fce00000116a8 */
.L_x_8859:
[----:B------:R-:W-:Y:S05]  /*1c890*/  BSYNC B0 ;  /* 0x0000000000007941 */ /* 0x000fea0003800000 */
.L_x_8857:
[----:B------:R-:W-:-:S05]  /*1c8a0*/  IMAD R175, R175, R176, R0 ;  /* 0x000000b0afaf7224 */ /* 0x000fca00078e0200 */
[----:B------:R-:W-:Y:S02]  /*1c8b0*/  VIADDMNMX R173, R175, R176, R173, PT ;  /* 0x000000b0afad7246 */ /* 0x000fe400038001ad */
[----:B------:R-:W-:-:S07]  /*1c8c0*/  VIMNMX R174, R174, R175, !PT ;  /* 0x000000afaeae7248 */ /* 0x000fce0007fe0100 */
.L_x_8856:
        /* <DEDUP_REMOVED lines=248> */
.L_x_8862:
[----:B------:R-:W-:Y:S02]  /*1d850*/  ULDC UR4, c[0x0][0x9e4] ;  /* 0x0002790000047ab9 */ /* 0x000fe40000000800 */
[----:B------:R-:W-:-:S05]  /*1d860*/  IMAD.U32 R3, RZ, RZ, UR4 ;  /* 0x00000004ff037e24 */ /* 0x000fca000f8e00ff */
[----:B------:R-:W-:-:S13]  /*1d870*/  ISETP.NE.AND P6, PT, R3, 0x1, PT ;  /* 0x000000010300780c */ /* 0x000fda0003fc5270 */
[----:B------:R-:W0:Y:S02]  /*1d880*/  @P6 LDC.64 R88, c[0x0][0x9e8] ;  /* 0x00027a00ff586b82 */ /* 0x000e240000000a00 */
[----:B0-----:R-:W-:-:S05]  /*1d890*/  @P6 IMAD.HI.U32 R88, R173, R88, RZ ;  /* 0x00000058ad586227 */ /* 0x001fca00078e00ff */
[----:B------:R-:W-:-:S07]  /*1d8a0*/  @P6 SHF.R.U32.HI R173, RZ, R89, R88 ;  /* 0x00000059ffad6219 */ /* 0x000fce0000011658 */
.L_x_8863:
[----:B------:R-:W-:Y:S05]  /*1d8b0*/  BSYNC B0 ;  /* 0x0000000000007941 */ /* 0x000fea0003800000 */
.L_x_8861:
[----:B------:R-:W-:-:S05]  /*1d8c0*/  IMAD R0, R173, R3, R0 ;  /* 0x00000003ad007224 */ /* 0x000fca00078e0200 */
[----:B------:R-:W-:Y:S02]  /*1d8d0*/  VIADDMNMX R171, R0, R3, R171, PT ;  /* 0x0000000300ab7246 */ /* 0x000fe400038001ab */
[----:B------:R-:W-:-:S07]  /*1d8e0*/  VIMNMX R172, R172, R0, !PT ;  /* 0x00000000acac7248 */ /* 0x000fce0007fe0100 */
.L_x_8860:
        /* <DEDUP_REMOVED lines=128> */
[----:B------:R-:W-:Y:S02]  /*1e0f0*/  ISETP.LT.OR P1, PT, R171, 0x69, P1 ;  /* 0x00000069ab00780c */ /* 0x000fe40000f21670 */
[----:B0-----:R-:W-:Y:S02]  /*1e100*/  FMNMX.FTZ R3, R128, R3, !PT ;  /* 0x0000000380037209 */ /* 0x001fe40007810000 */
[----:B------:R-:W-:Y:S02]  /*1e110*/  FSEL R110, R110, -INF , !P1 ;  /* 0xff8000006e6e7808 */ /* 0x000fe40004800000 */
[----:B------:R-:W-:Y:S01]  /*1e120*/  LOP3.LUT P1, RZ, R16, 0x200, RZ, 0xc0, !PT ;  /* 0x0000020010ff7812 */ /* 0x000fe2000782c0ff */
[----:B------:R-:W-:-:S03]  /*1e130*/  FFMA.FTZ R0, R2, R3, -8 ;  /* 0xc100000002007423 */ /* 0x000fc60000010003 */
        /* <DEDUP_REMOVED lines=57> */
[----:B------:R-:W-:Y:S02]  /*1e4d0*/  ISETP.LT.OR P1, PT, R171, 0x89, P1 ;  /* 0x00000089ab00780c */ /* 0x000fe40000f21670 */
[----:B------:R-:W-:Y:S02]  /*1e4e0*/  ISETP.GT.AND P2, PT, R172, 0x99, !P6 ;  /* 0x00000099ac00780c */ /* 0x000fe40007744270 */
[----:B------:R-:W-:-:S02]  /*1e4f0*/  FSEL R94, R94, -INF , !P1 ;  /* 0xff8000005e5e7808 */ /* 0x000fc40004800000 */
[----:B------:R-:W-:Y:S02]  /*1e500*/  LOP3.LUT P1, RZ, R16, 0x1, RZ, 0xc0, !PT ;  /* 0x0000000110ff7812 */ /* 0x000fe4000782c0ff */
[----:B------:R-:W-:Y:S02]  /*1e510*/  ISETP.LT.OR P2, PT, R171, 0x9a, P2 ;  /* 0x0000009aab00780c */ /* 0x000fe40001741670 */
[----:B------:R-:W-:Y:S02]  /*1e520*/  ISETP.GT.AND P1, PT, R172, RZ, !P1 ;  /* 0x000000ffac00720c */ /* 0x000fe40004f24270 */
[----:B------:R-:W-:Y:S02]  /*1e530*/  FSEL R103, R103, -INF , !P2 ;  /* 0xff80000067677808 */ /* 0x000fe40005000000 */
[----:B------:R-:W-:-:S04]  /*1e540*/  ISETP.LT.OR P1, PT, R171, 0x1, P1 ;  /* 0x00000001ab00780c */ /* 0x000fc80000f21670 */
[----:B------:R-:W-:Y:S02]  /*1e550*/  FSEL R154, R154, -INF , !P1 ;  /* 0xff8000009a9a7808 */ /* 0x000fe40004800000 */
[----:B------:R-:W-:Y:S02]  /*1e560*/  FSETP.NEU.FTZ.AND P1, PT, R3, -INF , PT ;  /* 0xff8000000300780b */ /* 0x000fe40003f3d000 */
[----:B------:R-:W-:Y:S02]  /*1e570*/  FMNMX.FTZ R142, R154, R21, !PT ;  /* 0x000000159a8e7209 */ /* 0x000fe40007810000 */
        /* <DEDUP_REMOVED lines=15> */
[C-C-:B------:R-:W-:Y:S01]  /*1e670*/  FFMA.FTZ R140, R2.reuse, R179, -R0.reuse ;  /* 0x000000b3028c7223 */ /* 0x140fe20000010800 */
        /* <DEDUP_REMOVED lines=30> */
[----:B0-----:R-:W-:-:S04]  /*1e860*/  FMNMX.FTZ R152, R146, R169, !PT ;  /* 0x000000a992987209 */ /* 0x001fc80007810000 */
[----:B------:R-:W-:-:S03]  /*1e870*/  FMNMX.FTZ R169, R147, R152, !PT ;  /* 0x0000009893a97209 */ /* 0x000fc60007810000 */
[----:B------:R-:W-:Y:S01]  /*1e880*/  MUFU.EX2 R128, R128 ;  /* 0x0000008000807308 */ /* 0x000fe20000000800 */
[----:B------:R-:W-:-:S04]  /*1e890*/  FMNMX.FTZ R152, R150, R169, !PT ;  /* 0x000000a996987209 */ /* 0x000fc80007810000 */
[----:B------:R-:W-:Y:S01]  /*1e8a0*/  FMNMX.FTZ R169, R151, R152, !PT ;  /* 0x0000009897a97209 */ /* 0x000fe20007810000 */
[----:B------:R-:W-:-:S02]  /*1e8b0*/  FFMA.FTZ R152, R2, R187, -R0 ;  /* 0x000000bb02987223 */ /* 0x000fc40000010800 */
[----:B------:R-:W-:Y:S01]  /*1e8c0*/  MUFU.EX2 R157, R157 ;  /* 0x0000009d009d7308 */ /* 0x000fe20000000800 */
[----:B------:R-:W-:-:S04]  /*1e8d0*/  FMNMX.FTZ R156, R122, R169, !PT ;  /* 0x000000a97a9c7209 */ /* 0x000fc80007810000 */
        /* <DEDUP_REMOVED lines=31> */
[----:B------:R-:W-:Y:S02]  /*1ead0*/  FMNMX.FTZ R108, R98, R169, !PT ;  /* 0x000000a9626c7209 */ /* 0x000fe40007810000 */
[----:B------:R-:W-:Y:S02]  /*1eae0*/  FSEL R169, R102, -INF , !P5 ;  /* 0xff80000066a97808 */ /* 0x000fe40006800000 */
[----:B------:R-:W-:-:S03]  /*1eaf0*/  FMNMX.FTZ R108, R99, R108, !PT ;  /* 0x0000006c636c7209 */ /* 0x000fc60007810000 */
[----:B------:R-:W-:Y:S01]  /*1eb00*/  MUFU.EX2 R148, R148 ;  /* 0x0000009400947308 */ /* 0x000fe20000000800 */
[----:B------:R-:W-:-:S04]  /*1eb10*/  FMNMX.FTZ R108, R169, R108, !PT ;  /* 0x0000006ca96c7209 */ /* 0x000fc80007810000 */
[----:B------:R-:W-:Y:S01]  /*1eb20*/  FMNMX.FTZ R164, R103, R108, !PT ;  /* 0x0000006c67a47209 */ /* 0x000fe20007810000 */
[----:B------:R-:W-:-:S01]  /*1eb30*/  FFMA.FTZ R108, R2, R112, -R0 ;  /* 0x00000070026c7223 */ /* 0x000fc20000010800 */
[C-C-:B------:R-:W-:Y:S01]  /*1eb40*/  FFMA.FTZ R112, R2.reuse, R116, -R0.reuse ;  /* 0x0000007402707223 */ /* 0x140fe20000010800 */
[----:B------:R-:W-:-:S01]  /*1eb50*/  FFMA.FTZ R116, R2, R120, -R0 ;  /* 0x0000007802747223 */ /* 0x000fc20000010800 */
[----:B------:R-:W-:Y:S01]  /*1eb60*/  MUFU.EX2 R149, R149 ;  /* 0x0000009500957308 */ /* 0x000fe20000000800 */
[----:B------:R-:W0:Y:S07]  /*1eb70*/  SHFL.BFLY PT, R171, R164, 0x2, 0x1f ;  /* 0x0c401f00a4ab7f89 */ /* 0x000e2e00000e0000 */
[----:B------:R-:W-:Y:S08]  /*1eb80*/  MUFU.EX2 R152, R152 ;  /* 0x0000009800987308 */ /* 0x000ff00000000800 */
[----:B------:R-:W-:Y:S08]  /*1eb90*/  MUFU.EX2 R121, R121 ;  /* 0x0000007900797308 */ /* 0x000ff00000000800 */
[----:B------:R-:W-:Y:S01]  /*1eba0*/  MUFU.EX2 R156, R156 ;  /* 0x0000009c009c7308 */ /* 0x000fe20000000800 */
[----:B0-----:R-:W-:Y:S01]  /*1ebb0*/  FMNMX.FTZ R120, R164, R171, !PT ;  /* 0x000000aba4787209 */ /* 0x001fe20007810000 */
[C-C-:B------:R-:W-:Y:S01]  /*1ebc0*/  FFMA.FTZ R171, R2.reuse, R124, -R0.reuse ;  /* 0x0000007c02ab7223 */ /* 0x140fe20000010800 */
[----:B------:R-:W-:-:S01]  /*1ebd0*/  FFMA.FTZ R124, R2, R101, -R0 ;  /* 0x00000065027c7223 */ /* 0x000fc20000010800 */
[----:B------:R-:W-:-:S02]  /*1ebe0*/  FSEL R101, R3, RZ, P1 ;  /* 0x000000ff03657208 */ /* 0x000fc40000800000 */
[----:B------:R-:W0:Y:S02]  /*1ebf0*/  SHFL.BFLY PT, R175, R120, 0x1, 0x1f ;  /* 0x0c201f0078af7f89 */ /* 0x000e2400000e0000 */
[----:B------:R-:W-:Y:S01]  /*1ec00*/  MUFU.EX2 R102, R168 ;  /* 0x000000a800667308 */ /* 0x000fe20000000800 */
[----:B------:R-:W-:-:S04]  /*1ec10*/  FADD.FTZ R101, -R101, R216 ;  /* 0x000000d865657221 */ /* 0x000fc80000010100 */
[----:B------:R-:W-:-:S03]  /*1ec20*/  FMUL.FTZ R101, R2, R101 ;  /* 0x0000006502657220 */ /* 0x000fc60000410000 */
[----:B------:R-:W-:Y:S08]  /*1ec30*/  MUFU.EX2 R125, R125 ;  /* 0x0000007d007d7308 */ /* 0x000ff00000000800 */
[----:B------:R-:W1:Y:S01]  /*1ec40*/  MUFU.EX2 R101, R101 ;  /* 0x0000006500657308 */ /* 0x000e620000000800 */
[----:B0-----:R-:W-:-:S07]  /*1ec50*/  FMNMX.FTZ R0, R120, R175, !PT ;  /* 0x000000af78007209 */ /* 0x001fce0007810000 */
[----:B------:R-:W-:Y:S01]  /*1ec60*/  MUFU.EX2 R175, R124 ;  /* 0x0000007c00af7308 */ /* 0x000fe20000000800 */
[----:B------:R-:W-:Y:S01]  /*1ec70*/  FSETP.NEU.FTZ.AND P1, PT, R0, -INF , PT ;  /* 0xff8000000000780b */ /* 0x000fe20003f3d000 */
[----:B------:R-:W-:-:S05]  /*1ec80*/  FFMA.FTZ R177, R2, R0, -8 ;  /* 0xc100000002b17423 */ /* 0x000fca0000010000 */
[----:B------:R-:W-:Y:S01]  /*1ec90*/  FSEL R177, R177, RZ, P1 ;  /* 0x000000ffb1b17208 */ /* 0x000fe20000800000 */
[----:B------:R-:W-:Y:S04]  /*1eca0*/  MUFU.EX2 R160, R160 ;  /* 0x000000a000a07308 */ /* 0x000fe80000000800 */
[----:B------:R-:W-:-:S01]  /*1ecb0*/  FFMA.FTZ R164, R2, R158, -R177 ;  /* 0x0000009e02a47223 */ /* 0x000fc200000108b1 */
[--C-:B------:R-:W-:Y:S01]  /*1ecc0*/  FFMA.FTZ R158, R2, R166, -R177.reuse ;  /* 0x000000a6029e7223 */ /* 0x100fe200000108b1 */
[----:B------:R-:W-:Y:S01]  /*1ecd0*/  FSEL R166, R0, RZ, P1 ;  /* 0x000000ff00a67208 */ /* 0x000fe20000800000 */
[C-C-:B------:R-:W-:Y:S01]  /*1ece0*/  FFMA.FTZ R179, R2.reuse, R154, -R177.reuse ;  /* 0x0000009a02b37223 */ /* 0x140fe200000108b1 */
        /* <DEDUP_REMOVED lines=9> */
[----:B0-----:R-:W-:-:S01]  /*1ed80*/  FFMA.FTZ R164, R2, R143, -R177 ;  /* 0x0000008f02a47223 */ /* 0x001fc200000108b1 */
[C-C-:B------:R-:W-:Y:S01]  /*1ed90*/  FFMA.FTZ R143, R2.reuse, R146, -R177.reuse ;  /* 0x00000092028f7223 */ /* 0x140fe200000108b1 */
[----:B------:R-:W-:-:S01]  /*1eda0*/  FFMA.FTZ R146, R2, R147, -R177 ;  /* 0x0000009302927223 */ /* 0x000fc200000108b1 */
[C-C-:B------:R-:W-:Y:S01]  /*1edb0*/  FFMA.FTZ R147, R2.reuse, R150, -R177.reuse ;  /* 0x0000009602937223 */ /* 0x140fe200000108b1 */
[----:B------:R-:W-:-:S01]  /*1edc0*/  FFMA.FTZ R150, R2, R151, -R177 ;  /* 0x0000009702967223 */ /* 0x000fc200000108b1 */
[----:B------:R-:W-:Y:S01]  /*1edd0*/  FADD.FTZ R151, -R166, R21 ;  /* 0x00000015a6977221 */ /* 0x000fe20000010100 */
[----:B------:R-:W-:-:S01]  /*1ede0*/  FFMA.FTZ R166, R2, R130, -R177 ;  /* 0x0000008202a67223 */ /* 0x000fc200000108b1 */
[----:B------:R-:W-:Y:S01]  /*1edf0*/  MUFU.EX2 R120, R120 ;  /* 0x0000007800787308 */ /* 0x000fe20000000800 */
[----:B------:R-:W-:-:S01]  /*1ee00*/  FFMA.FTZ R21, R2, R127, -R177 ;  /* 0x0000007f02157223 */ /* 0x000fc200000108b1 */
[C---:B------:R-:W-:Y:S01]  /*1ee10*/  FMUL.FTZ R151, R2.reuse, R151 ;  /* 0x0000009702977220 */ /* 0x040fe20000410000 */
        /* <DEDUP_REMOVED lines=25> */
[----:B------:R-:W-:-:S04]  /*1efb0*/  FFMA.FTZ R103, R2, R103, -R177 ;  /* 0x0000006702677223 */ /* 0x000fc800000108b1 */
[----:B------:R-:W3:Y:S01]  /*1efc0*/  MUFU.EX2 R154, R154 ;  /* 0x0000009a009a7308 */ /* 0x000ee20000000800 */
[----:B-1----:R-:W-:-:S01]  /*1efd0*/  FFMA.FTZ R166, R101, R15, R88 ;  /* 0x0000000f65a67223 */ /* 0x002fc20000010058 */
[----:B0-----:R-:W-:-:S03]  /*1efe0*/  FFMA.FTZ R15, R130, R14, R179 ;  /* 0x0000000e820f7223 */ /* 0x001fc600000100b3 */
[----:B------:R-:W-:Y:S01]  /*1eff0*/  FADD.FTZ R151, R153, R166 ;  /* 0x000000a699977221 */ /* 0x000fe20000010000 */
[----:B------:R-:W-:-:S02]  /*1f000*/  FADD.FTZ R15, R120, R15 ;  /* 0x0000000f780f7221 */ /* 0x000fc40000010000 */
[----:B------:R-:W0:Y:S01]  /*1f010*/  MUFU.EX2 R159, R159 ;  /* 0x0000009f009f7308 */ /* 0x000e220000000800 */
[----:B------:R-:W-:-:S01]  /*1f020*/  FADD.FTZ R14, R128, R151 ;  /* 0x00000097800e7221 */ /* 0x000fc20000010000 */
[----:B------:R-:W-:-:S03]  /*1f030*/  FADD.FTZ R166, R124, R15 ;  /* 0x0000000f7ca67221 */ /* 0x000fc60000010000 */
[----:B------:R-:W-:Y:S01]  /*1f040*/  FADD.FTZ R15, R157, R14 ;  /* 0x0000000e9d0f7221 */ /* 0x000fe20000010000 */
[----:B--2---:R-:W-:-:S02]  /*1f050*/  FADD.FTZ R151, R155, R166 ;  /* 0x000000a69b977221 */ /* 0x004fc40000010000 */
[----:B------:R-:W1:Y:S01]  /*1f060*/  MUFU.EX2 R158, R158 ;  /* 0x0000009e009e7308 */ /* 0x000e620000000800 */
[----:B------:R-:W-:-:S01]  /*1f070*/  FADD.FTZ R14, R136, R15 ;  /* 0x0000000f880e7221 */ /* 0x000fc20000010000 */
[----:B---3--:R-:W-:-:S03]  /*1f080*/  FADD.FTZ R166, R154, R151 ;  /* 0x000000979aa67221 */ /* 0x008fc60000010000 */
[----:B------:R-:W-:-:S03]  /*1f090*/  FADD.FTZ R15, R161, R14 ;  /* 0x0000000ea10f7221 */ /* 0x000fc60000010000 */
        /* <DEDUP_REMOVED lines=9> */
[----:B--2---:R-:W-:-:S07]  /*1f130*/  FADD.FTZ R166, R163, R166 ;  /* 0x000000a6a3a67221 */ /* 0x004fce0000010000 */
        /* <DEDUP_REMOVED lines=24> */
[----:B--2---:R-:W-:-:S01]  /*1f2c0*/  FADD.FTZ R168, R122, R15 ;  /* 0x0000000f7aa87221 */ /* 0x004fc20000010000 */
[----:B------:R-:W-:-:S04]  /*1f2d0*/  FADD.FTZ R15, R121, R14 ;  /* 0x0000000e790f7221 */ /* 0x000fc80000010000 */
[----:B------:R-:W-:Y:S02]  /*1f2e0*/  FADD.FTZ R14, R156, R15 ;  /* 0x0000000f9c0e7221 */ /* 0x000fe40000010000 */
[----:B------:R-:W-:Y:S01]  /*1f2f0*/  MUFU.EX2 R21, R21 ;  /* 0x0000001500157308 */ /* 0x000fe20000000800 */
[----:B0-----:R-:W-:-:S01]  /*1f300*/  FADD.FTZ R151, R123, R168 ;  /* 0x000000a87b977221 */ /* 0x001fc20000010000 */
[----:B------:R-:W-:-:S04]  /*1f310*/  FADD.FTZ R15, R125, R14 ;  /* 0x0000000e7d0f7221 */ /* 0x000fc80000010000 */
[----:B------:R-:W-:Y:S02]  /*1f320*/  FADD.FTZ R14, R160, R15 ;  /* 0x0000000fa00e7221 */ /* 0x000fe40000010000 */
        /* <DEDUP_REMOVED lines=8> */
[----:B------:R-:W1:Y:S08]  /*1f3b0*/  MUFU.EX2 R135, R135 ;  /* 0x0000008700877308 */ /* 0x000e700000000800 */
[----:B------:R2:W-:Y:S01]  /*1f3c0*/  MUFU.EX2 R166, R115 ;  /* 0x0000007300a67308 */ /* 0x0005e20000000800 */
[----:B0-----:R-:W-:-:S07]  /*1f3d0*/  FADD.FTZ R15, R133, R14 ;  /* 0x0000000e850f7221 */ /* 0x001fce0000010000 */
[----:B------:R-:W0:Y:S01]  /*1f3e0*/  MUFU.EX2 R104, R104 ;  /* 0x0000006800687308 */ /* 0x000e220000000800 */
[----:B--2---:R-:W-:-:S04]  /*1f3f0*/  FADD.FTZ R115, R21, R168 ;  /* 0x000000a815737221 */ /* 0x004fc80000010000 */
[----:B------:R-:W-:-:S03]  /*1f400*/  FADD.FTZ R168, R114, R115 ;  /* 0x0000007372a87221 */ /* 0x000fc60000010000 */
[----:B------:R-:W2:Y:S01]  /*1f410*/  MUFU.EX2 R106, R106 ;  /* 0x0000006a006a7308 */ /* 0x000ea20000000800 */
[----:B------:R-:W-:-:S04]  /*1f420*/  FADD.FTZ R115, R131, R168 ;  /* 0x000000a883737221 */ /* 0x000fc80000010000 */
[----:B------:R-:W-:-:S03]  /*1f430*/  FADD.FTZ R168, R134, R115 ;  /* 0x0000007386a87221 */ /* 0x000fc60000010000 */
[----:B------:R-:W3:Y:S01]  /*1f440*/  MUFU.EX2 R105, R105 ;  /* 0x0000006900697308 */ /* 0x000ee20000000800 */
[----:B-1----:R-:W-:-:S01]  /*1f450*/  FADD.FTZ R115, R135, R168 ;  /* 0x000000a887737221 */ /* 0x002fc20000010000 */
[----:B0-----:R-:W-:-:S06]  /*1f460*/  FADD.FTZ R14, R104, R15 ;  /* 0x0000000f680e7221 */ /* 0x001fcc0000010000 */
[----:B------:R-:W0:Y:S01]  /*1f470*/  MUFU.EX2 R107, R107 ;  /* 0x0000006b006b7308 */ /* 0x000e220000000800 */
[----:B--2---:R-:W-:-:S07]  /*1f480*/  FADD.FTZ R168, R106, R115 ;  /* 0x000000736aa87221 */ /* 0x004fce0000010000 */
[----:B------:R-:W1:Y:S01]  /*1f490*/  MUFU.EX2 R110, R110 ;  /* 0x0000006e006e7308 */ /* 0x000e620000000800 */
[----:B---3--:R-:W-:-:S04]  /*1f4a0*/  FADD.FTZ R15, R105, R14 ;  /* 0x0000000e690f7221 */ /* 0x008fc80000010000 */
        /* <DEDUP_REMOVED lines=50> */
[----:B------:R-:W-:Y:S01]  /*1f7d0*/  FADD.FTZ R15, R175, R14 ;  /* 0x0000000eaf0f7221 */ /* 0x000fe20000010000 */
[----:B0-----:R-:W-:-:S04]  /*1f7e0*/  FADD.FTZ R115, R169, R170 ;  /* 0x000000aaa9737221 */ /* 0x001fc80000010000 */
[----:B-1----:R-:W-:Y:S01]  /*1f7f0*/  FADD.FTZ R14, R168, R115 ;  /* 0x00000073a80e7221 */ /* 0x002fe20000010000 */
[----:B------:R-:W-:Y:S06]  /*1f800*/  @!P0 BRA `(.L_x_8864) ;  /* 0x0000000000048947 */ /* 0x000fec0003800000 */
[----:B------:R-:W-:Y:S01]  /*1f810*/  BPT.TRAP 0x1 ;  /* 0x000000040000795c */ /* 0x000fe20000300000 */
.L_x_8864:
[----:B------:R-:W-:Y:S01]  /*1f820*/  F2FP.SATFINITE.E4M3.F32.PACK_AB_MERGE_C R128, R157, R128, RZ ;  /* 0x000000809d80723e */ /* 0x000fe200048070ff */
[----:B------:R-:W-:Y:S01]  /*1f830*/  FMUL.FTZ R24, R24, R101 ;  /* 0x0000006518187220 */ /* 0x000fe20000410000 */
[----:B------:R-:W-:Y:S01]  /*1f840*/  ISETP.GT.AND P1, PT, R12, R211, PT ;  /* 0x000000d30c00720c */ /* 0x000fe20003f24270 */
[-C--:B------:R-:W-:Y:S01]  /*1f850*/  FMUL.FTZ R25, R25, R101.reuse ;  /* 0x0000006519197220 */ /* 0x080fe20000410000 */
[----:B------:R-:W-:Y:S01]  /*1f860*/  F2FP.SATFINITE.E4M3.F32.PACK_AB_MERGE_C R184, R153, R88, R128 ;  /* 0x0000005899b8723e */ /* 0x000fe20004807080 */
[----:B------:R-:W-:Y:S01]  /*1f870*/  IMAD R88, R217, 0x8, R17 ;  /* 0x00000008d9587824 */ /* 0x000fe200078e0211 */
[----:B------:R-:W-:Y:S01]  /*1f880*/  F2FP.SATFINITE.E4M3.F32.PACK_AB_MERGE_C R124, R155, R124, RZ ;  /* 0x0000007c9b7c723e */ /* 0x000fe200048070ff */
        /* <DEDUP_REMOVED lines=105> */
[----:B------:R-:W-:Y:S02]  /*1ff20*/  IMAD.MOV.U32 R221, RZ, RZ, R196 ;  /* 0x000000ffffdd7224 */ /* 0x000fe400078e00c4 */
[----:B------:R-:W-:Y:S01]  /*1ff30*/  IMAD.MOV.U32 R217, RZ, RZ, R194 ;  /* 0x000000ffffd97224 */ /* 0x000fe200078e00c2 */
[----:B0-----:R-:W-:Y:S06]  /*1ff40*/  @P1 BRA `(.L_x_8865) ;  /* 0xffffffb400581947 */ /* 0x001fec000383ffff */
.L_x_8845:
[----:B------:R-:W-:Y:S05]  /*1ff50*/  WARPSYNC.ALL ;  /* 0x0000000000007948 */ /* 0x000fea0003800000 */
[----:B------:R-:W-:Y:S06]  /*1ff60*/  BAR.ARV 0x8, 0x180 ;  /* 0x0206000000007b1d */ /* 0x000fec0000002000 */
[----:B------:R-:W-:Y:S05]  /*1ff70*/  @!P0 BRA `(.L_x_8866) ;  /* 0x0000000000048947 */ /* 0x000fea0003800000 */
[----:B------:R-:W-:Y:S01]  /*1ff80*/  BPT.TRAP 0x1 ;  /* 0x000000040000795c */ /* 0x000fe20000300000 */
.L_x_8866:
[----:B------:R-:W-:Y:S01]  /*1ff90*/  IMAD R13, R194, 0x8, R17 ;  /* 0x00000008c20d7824 */ /* 0x000fe200078e0211 */
[----:B------:R-:W-:-:S04]  /*1ffa0*/  SHF.L.U32 R4, R196, 0x1f, RZ ;  /* 0x0000001fc4047819 */ /* 0x000fc800000006ff */
[----:B------:R0:W1:Y:S01]  /*1ffb0*/  SYNCS.PHASECHK.TRANS64.TRYWAIT P1, [R13+URZ+0x22850], R4 ;  /* 0x022850040d0075a7 */ /* 0x000062000802017f */
[----:B------:R-:W-:Y:S05]  /*1ffc0*/  @!P0 BRA `(.L_x_8867) ;  /* 0x0000000000048947 */ /* 0x000fea0003800000 */
[----:B------:R-:W-:Y:S01]  /*1ffd0*/  BPT.TRAP 0x1 ;  /* 0x000000040000795c */ /* 0x000fe20000300000 */
.L_x_8867:
[----:B------:R-:W-:-:S05]  /*1ffe0*/  VIADD R17, R17, 0x400 ;  /* 0x0000040011117836 */ /* 0x000fca0000000000 */
[----:B------:R-:W-:-:S04]  /*1fff0*/  SHF.R.U32.HI R17, RZ, 0x4, R17 ;  /* 0x00000004ff117819 */ /* 0x000fc80000011611 */
[----:B------:R-:W-:-:S04]  /*20000*/  LOP3.LUT R17, R17, 0x3fff, RZ, 0xc0, !PT ;  /* 0x00003fff11117812 */ /* 0x000fc800078ec0ff */
[----:B------:R-:W-:Y:S01]  /*20010*/  LOP3.LUT R17, R17, 0x10000, RZ, 0xfc, !PT ;  /* 0x0001000011117812 */ /* 0x000fe200078efcff */
[----:B-1----:R-:W-:Y:S06]  /*20020*/  @P1 BRA `(.L_x_8868) ;  /* 0x0000000000081947 */ /* 0x002fec0003800000 */
[----:B------:R-:W1:Y:S02]  /*20030*/  SYNCS.PHASECHK.TRANS64.TRYWAIT P1, [R13+URZ+0x22850], R4 ;  /* 0x022850040d0075a7 */ /* 0x000e64000802017f */
[----:B-1----:R-:W-:Y:S05]  /*20040*/  @!P1 BRA `(.L_x_8869) ;  /* 0x000000d000a89947 */ /* 0x002fea0003800000 */
.L_x_8868:
[----:B01----:R-:W-:Y:S01]  /*20050*/  IMAD R4, R194, 0x500, R17 ;  /* 0x00000500c2047824 */ /* 0x003fe200078e0211 */
[----:B------:R-:W-:Y:S05]  /*20060*/  WARPSYNC.ALL ;  /* 0x0000000000007948 */ /* 0x000fea0003800000 */
[----:B------:R-:W-:Y:S01]  /*20070*/  IMAD.MOV.U32 R5, RZ, RZ, -0x3ffffff0 ;  /* 0xc0000010ff057424 */ /* 0x000fe200078e00ff */
[C---:B------:R-:W-:Y:S01]  /*20080*/  R2UR UR6, R4.reuse ;  /* 0x00000000040672ca */ /* 0x040fe200000e0000 */
[----:B------:R-:W-:Y:S01]  /*20090*/  WARPGROUP.ARRIVE ;  /* 0x00000000000079c5 */ /* 0x000fe20000000000 */
[C---:B------:R-:W-:Y:S01]  /*200a0*/  VIADD R6, R4.reuse, 0x100 ;  /* 0x0000010004067836 */ /* 0x040fe20000000000 */
[----:B------:R-:W-:Y:S01]  /*200b0*/  ULDC.64 UR4, c[0x0][0x9a0] ;  /* 0x0002680000047ab9 */ /* 0x000fe20000000a00 */
[----:B------:R-:W-:Y:S01]  /*200c0*/  R2UR UR7, R5 ;  /* 0x00000000050772ca */ /* 0x000fe200000e0000 */
[----:B------:R-:W-:Y:S01]  /*200d0*/  IMAD.MOV.U32 R7, RZ, RZ, -0x3ffffff0 ;  /* 0xc0000010ff077424 */ /* 0x000fe200078e00ff */
[----:B------:R-:W-:Y:S01]  /*200e0*/  ISETP.NE.U32.AND P1, PT, RZ, UR4, PT ;  /* 0x00000004ff007c0c */ /* 0x000fe2000bf25070 */
[----:B------:R-:W-:-:S02]  /*200f0*/  VIADD R20, R4, 0x200 ;  /* 0x0000020004147836 */ /* 0x000fc40000000000 */
[----:B------:R-:W-:Y:S01]  /*20100*/  IMAD.MOV.U32 R21, RZ, RZ, -0x3ffffff0 ;  /* 0xc0000010ff157424 */ /* 0x000fe200078e00ff */
[----:B------:R-:W-:-:S07]  /*20110*/  ISETP.NE.AND.EX P1, PT, RZ, UR5, PT, P1 ;  /* 0x00000005ff007c0c */ /* 0x000fce000bf25310 */
[----:B------:R-:W-:Y:S01]  /*20120*/  QGMMA.64x128x32.F32.E4M3.E4M3 R24, R184, gdesc[UR4], R24, gsb0 ;  /* 0x01e00004b8187df3 */ /* 0x000fe20008000818 */
[----:B------:R-:W-:Y:S02]  /*20130*/  R2UR UR6, R6 ;  /* 0x00000000060672ca */ /* 0x000fe400000e0000 */
[----:B------:R-:W-:-:S03]  /*20140*/  R2UR UR7, R7 ;  /* 0x00000000070772ca */ /* 0x000fc600000e0000 */
[----:B------:R-:W0:Y:S01]  /*20150*/  @P1 LDC.64 R8, c[0x0][0x9c8] ;  /* 0x00027200ff081b82 */ /* 0x000e220000000a00 */
[----:B------:R-:W-:-:S07]  /*20160*/  @P1 SHF.R.S32.HI R5, RZ, 0x1f, R191 ;  /* 0x0000001fff051819 */ /* 0x000fce00000114bf */
[----:B------:R-:W1:Y:S01]  /*20170*/  @P1 LDC.64 R10, c[0x0][0x9d0] ;  /* 0x00027400ff0a1b82 */ /* 0x000e620000000a00 */
[----:B0-----:R-:W-:-:S04]  /*20180*/  @P1 IMAD R6, R5, R8, RZ ;  /* 0x0000000805061224 */ /* 0x001fc800078e02ff */
[C---:B------:R-:W-:Y:S01]  /*20190*/  @P1 IMAD R5, R191.reuse, R9, R6 ;  /* 0x00000009bf051224 */ /* 0x040fe200078e0206 */
[----:B------:R-:W-:Y:S01]  /*201a0*/  @P1 SHF.R.S32.HI R9, RZ, 0x1f, R190 ;  /* 0x0000001fff091819 */ /* 0x000fe200000114be */
        /* <DEDUP_REMOVED lines=33> */
[----:B------:R-:W1:Y:S04]  /*203c0*/  SHFL.BFLY PT, R5, R6, 0x1, 0x1f ;  /* 0x0c201f0006057f89 */ /* 0x000e6800000e0000 */
[----:B------:R-:W3:Y:S01]  /*203d0*/  SHFL.BFLY PT, R4, R7, 0x1, 0x1f ;  /* 0x0c201f0007047f89 */ /* 0x000ee200000e0000 */
[----:B-1----:R-:W-:-:S01]  /*203e0*/  FADD.FTZ R11, R6, R5 ;  /* 0x00000005060b7221 */ /* 0x002fc20000010000 */
[----:B---3--:R-:W-:-:S04]  /*203f0*/  FADD.FTZ R12, R7, R4 ;  /* 0x00000004070c7221 */ /* 0x008fc80000010000 */
[C---:B------:R-:W-:Y:S01]  /*20400*/  FSETP.NE.FTZ.AND P1, PT, R11.reuse, RZ, PT ;  /* 0x000000ff0b00720b */ /* 0x040fe20003f35000 */
[----:B------:R-:W-:Y:S01]  /*20410*/  FMUL.FTZ R15, R11, 0.00390625 ;  /* 0x3b8000000b0f7820 */ /* 0x000fe20000410000 */
[----:B0-----:R-:W-:Y:S01]  /*20420*/  FMUL.FTZ R8, R12, 0.00390625 ;  /* 0x3b8000000c087820 */ /* 0x001fe20000410000 */
        /* <DEDUP_REMOVED lines=16> */
[----:B------:R-:W-:Y:S02]  /*20530*/  IMAD.MOV.U32 R88, RZ, RZ, -0x800000 ;  /* 0xff800000ff587424 */ /* 0x000fe400078e00ff */
[----:B-1----:R-:W-:Y:S01]  /*20540*/  @P2 FMUL.FTZ R7, R6, 0.69314718246459960938 ;  /* 0x3f31721806072820 */ /* 0x002fe20000410000 */
[----:B------:R-:W-:-:S01]  /*20550*/  @P3 FFMA.FTZ R89, R2, R0, R11 ;  /* 0x0000000002593223 */ /* 0x000fc2000001000b */
[----:B--2---:R-:W-:Y:S02]  /*20560*/  FMUL.FTZ R2, R5, R10 ;  /* 0x0000000a05027220 */ /* 0x004fe40000410000 */
[----:B------:R-:W-:-:S01]  /*20570*/  @P2 FFMA.FTZ R88, R4, R3, R7 ;  /* 0x0000000304582223 */ /* 0x000fc20000010007 */
[----:B---3--:R-:W-:Y:S01]  /*20580*/  FMUL.FTZ R17, R9, R10 ;  /* 0x0000000a09117220 */ /* 0x008fe20000410000 */
[----:B------:R-:W-:Y:S02]  /*20590*/  WARPGROUP.DEPBAR.LE gsb0, 0x0 ;  /* 0x00008000000079c5 */ /* 0x000fe40000010000 */
[----:B------:R-:W-:Y:S05]  /*205a0*/  @!P0 BRA `(.L_x_8870) ;  /* 0x0000000000048947 */ /* 0x000fea0003800000 */
[----:B------:R-:W-:Y:S01]  /*205b0*/  BPT.TRAP 0x1 ;  /* 0x000000040000795c */ /* 0x000fe20000300000 */
.L_x_8870:
[----:B------:R-:W-:Y:S02]  /*205c0*/  VIADD R0, R13, 0x22860 ;  /* 0x000228600d007836 */ /* 0x000fe40000000000 */
        /* <DEDUP_REMOVED lines=72> */
[----:B0-----:R-:W-:-:S07]  /*20a50*/  SEL R194, R194, RZ, P1 ;  /* 0x000000ffc2c27207 */ /* 0x001fce0000800000 */
.L_x_8755:
        /* <DEDUP_REMOVED lines=11> */
[----:B------:R-:W3:Y:S01]  /*20b10*/  LDL R42, [R1+0x24] ;  /* 0x00002400012a7983 */ /* 0x000ee20000100800 */
        /* <DEDUP_REMOVED lines=8> */
[----:B-----5:R-:W0:Y:S01]  /*20ba0*/  S2R R24, SR_SWINHI ;  /* 0x0000000000187919 */ /* 0x020e220000002f00 */
        /* <DEDUP_REMOVED lines=17> */
[----:B0-----:R-:W-:Y:S02]  /*20cc0*/  MOV R57, R24 ;  /* 0x0000001800397202 */ /* 0x001fe40000000f00 */
[----:B------:R-:W-:Y:S02]  /*20cd0*/  F2FP.BF16.F32.PACK_AB R65, R55, R26 ;  /* 0x0000001a3741723e */ /* 0x000fe400000010ff */
[----:B------:R-:W-:Y:S02]  /*20ce0*/  F2FP.BF16.F32.PACK_AB R67, R63, R20 ;  /* 0x000000143f43723e */ /* 0x000fe400000010ff */
[----:B--2---:R-:W-:Y:S02]  /*20cf0*/  LOP3.LUT P0, R2, R50, 0x3, RZ, 0xc0, !PT ;  /* 0x0000000332027812 */ /* 0x004fe4000780c0ff */
[----:B------:R-:W-:-:S02]  /*20d00*/  F2FP.BF16.F32.PACK_AB R95, R95, R96 ;  /* 0x000000605f5f723e */ /* 0x000fc400000010ff */
[----:B------:R-:W-:Y:S02]  /*20d10*/  F2FP.BF16.F32.PACK_AB R94, R93, R94 ;  /* 0x0000005e5d5e723e */ /* 0x000fe400000010ff */
[----:B------:R-:W-:Y:S02]  /*20d20*/  ISETP.EQ.OR P0, PT, R2, 0x3, !P0 ;  /* 0x000000030200780c */ /* 0x000fe40004702670 */
        /* <DEDUP_REMOVED lines=11> */
[----:B---3--:R-:W-:Y:S01]  /*20de0*/  IMAD.WIDE R4, R42, 0x2, R56 ;  /* 0x000000022a047825 */ /* 0x008fe200078e0238 */
[----:B------:R-:W-:Y:S02]  /*20df0*/  F2FP.BF16.F32.PACK_AB R42, R85, R8 ;  /* 0x00000008552a723e */ /* 0x000fe400000010ff */
[C---:B------:R-:W-:Y:S02]  /*20e00*/  IADD3 R7, P5, R4.reuse, 0x4060, RZ ;  /* 0x0000406004077810 */ /* 0x040fe40007fbe0ff */
[----:B------:R-:W-:Y:S02]  /*20e10*/  IADD3 R9, P1, R4, 0x4040, RZ ;  /* 0x0000404004097810 */ /* 0x000fe40007f3e0ff */
[----:B------:R-:W-:Y:S02]  /*20e20*/  LOP3.LUT R6, R7, 0x380, RZ, 0xc0, !PT ;  /* 0x0000038007067812 */ /* 0x000fe400078ec0ff */
[----:B------:R-:W-:-:S02]  /*20e30*/  LOP3.LUT R8, R9, 0x380, RZ, 0xc0, !PT ;  /* 0x0000038009087812 */ /* 0x000fc400078ec0ff */
        /* <DEDUP_REMOVED lines=10> */
[C---:B------:R-:W-:Y:S02]  /*20ee0*/  IADD3 R21, P4, R4.reuse, 0x60, RZ ;  /* 0x0000006004157810 */ /* 0x040fe40007f9e0ff */
[C---:B------:R-:W-:Y:S02]  /*20ef0*/  IADD3 R25, P5, R4.reuse, 0x40, RZ ;  /* 0x0000004004197810 */ /* 0x040fe40007fbe0ff */
        /* <DEDUP_REMOVED lines=77> */
[----:B0-----:R-:W-:Y:S01]  /*213d0*/  SEL R8, R10, R7, P0 ;  /* 0x000000070a087207 */ /* 0x001fe20000000000 */
[----:B------:R-:W-:Y:S01]  /*213e0*/  SHFL.IDX PT, R41, R41, R0, 0x1c1f ;  /* 0x001c1f0029297589 */ /* 0x000fe200000e0000 */
[----:B------:R-:W-:Y:S02]  /*213f0*/  SEL R28, R30, R27, P0 ;  /* 0x0000001b1e1c7207 */ /* 0x000fe40000000000 */
[----:B------:R-:W-:Y:S01]  /*21400*/  SEL R4, R6, R3, P0 ;  /* 0x0000000306047207 */ /* 0x000fe20000000000 */
[----:B------:R-:W0:Y:S01]  /*21410*/  SHFL.IDX PT, R42, R43, R2, 0x1c1f ;  /* 0x001c1f022b2a7589 */ /* 0x000e2200000e0000 */
[----:B------:R-:W-:Y:S02]  /*21420*/  SEL R10, R7, R10, P0 ;  /* 0x0000000a070a7207 */ /* 0x000fe40000000000 */
[----:B------:R-:W-:Y:S01]  /*21430*/  SEL R24, R26, R21, P0 ;  /* 0x000000151a187207 */ /* 0x000fe20000000000 */
[----:B------:R-:W-:Y:S01]  /*21440*/  SHFL.IDX PT, R45, R45, R0, 0x1c1f ;  /* 0x001c1f002d2d7589 */ /* 0x000fe200000e0000 */
[----:B--2---:R-:W-:-:S02]  /*21450*/  SEL R32, R34, R31, P0 ;  /* 0x0000001f22207207 */ /* 0x004fc40000000000 */
[----:B------:R-:W-:Y:S01]  /*21460*/  SEL R30, R27, R30, P0 ;  /* 0x0000001e1b1e7207 */ /* 0x000fe20000000000 */
[----:B------:R-:W-:Y:S01]  /*21470*/  SHFL.IDX PT, R49, R49, R0, 0x1c1f ;  /* 0x001c1f0031317589 */ /* 0x000fe200000e0000 */
        /* <DEDUP_REMOVED lines=9> */
[----:B------:R-:W-:-:S03]  /*21510*/  SEL R26, R21, R26, P0 ;  /* 0x0000001a151a7207 */ /* 0x000fc60000000000 */
[----:B------:R-:W-:Y:S01]  /*21520*/  SHFL.IDX PT, R71, R71, R0, 0x1c1f ;  /* 0x001c1f0047477589 */ /* 0x000fe200000e0000 */
[----:B0-----:R-:W-:Y:S02]  /*21530*/  SEL R40, R41, R42, P0 ;  /* 0x0000002a29287207 */ /* 0x001fe40000000000 */
[----:B------:R-:W-:Y:S01]  /*21540*/  SEL R42, R42, R41, P0 ;  /* 0x000000292a2a7207 */ /* 0x000fe20000000000 */
[----:B------:R0:W2:Y:S04]  /*21550*/  SHFL.IDX PT, R44, R47, R2, 0x1c1f ;  /* 0x001c1f022f2c7589 */ /* 0x0000a800000e0000 */
[----:B------:R-:W3:Y:S04]  /*21560*/  SHFL.IDX PT, R46, R51, R2, 0x1c1f ;  /* 0x001c1f02332e7589 */ /* 0x000ee800000e0000 */
[----:B------:R-:W4:Y:S01]  /*21570*/  SHFL.IDX PT, R48, R55, R2, 0x1c1f ;  /* 0x001c1f0237307589 */ /* 0x000f2200000e0000 */
[----:B0-----:R-:W-:-:S03]  /*21580*/  IMAD.MOV.U32 R47, RZ, RZ, RZ ;  /* 0x000000ffff2f7224 */ /* 0x001fc600078e00ff */
[----:B------:R-:W0:Y:S04]  /*21590*/  SHFL.IDX PT, R50, R61, R2, 0x1c1f ;  /* 0x001c1f023d327589 */ /* 0x000e2800000e0000 */
[----:B------:R-:W5:Y:S04]  /*215a0*/  SHFL.IDX PT, R52, R65, R2, 0x1c1f ;  /* 0x001c1f0241347589 */ /* 0x000f6800000e0000 */
[----:B------:R-:W1:Y:S04]  /*215b0*/  SHFL.IDX PT, R54, R69, R2, 0x1c1f ;  /* 0x001c1f0245367589 */ /* 0x000e6800000e0000 */
[----:B------:R-:W1:Y:S01]  /*215c0*/  SHFL.IDX PT, R58, R73, R2, 0x1c1f ;  /* 0x001c1f02493a7589 */ /* 0x000e6200000e0000 */
[----:B--2---:R-:W-:-:S02]  /*215d0*/  SEL R5, R45, R44, P0 ;  /* 0x0000002c2d057207 */ /* 0x004fc40000000000 */
[----:B------:R-:W-:Y:S01]  /*215e0*/  SEL R7, R44, R45, P0 ;  /* 0x0000002d2c077207 */ /* 0x000fe20000000000 */
[----:B------:R2:W2:Y:S01]  /*215f0*/  SHFL.IDX PT, R75, R75, R0, 0x1c1f ;  /* 0x001c1f004b4b7589 */ /* 0x0004a200000e0000 */
[----:B---3--:R-:W-:Y:S02]  /*21600*/  SEL R9, R49, R46, P0 ;  /* 0x0000002e31097207 */ /* 0x008fe40000000000 */
[----:B------:R-:W-:Y:S01]  /*21610*/  SEL R11, R46, R49, P0 ;  /* 0x000000312e0b7207 */ /* 0x000fe20000000000 */
[----:B------:R3:W2:Y:S01]  /*21620*/  SHFL.IDX PT, R60, R77, R2, 0x1c1f ;  /* 0x001c1f024d3c7589 */ /* 0x0006a200000e0000 */
[----:B----4-:R-:W-:Y:S02]  /*21630*/  SEL R25, R53, R48, P0 ;  /* 0x0000003035197207 */ /* 0x010fe40000000000 */
[----:B------:R-:W-:Y:S02]  /*21640*/  SEL R27, R48, R53, P0 ;  /* 0x00000035301b7207 */ /* 0x000fe40000000000 */
[----:B0-----:R-:W-:-:S02]  /*21650*/  SEL R29, R59, R50, P0 ;  /* 0x000000323b1d7207 */ /* 0x001fc40000000000 */
[----:B------:R-:W-:Y:S02]  /*21660*/  SEL R31, R50, R59, P0 ;  /* 0x0000003b321f7207 */ /* 0x000fe40000000000 */
[----:B-----5:R-:W-:Y:S02]  /*21670*/  SEL R33, R63, R52, P0 ;  /* 0x000000343f217207 */ /* 0x020fe40000000000 */
[----:B------:R-:W-:Y:S02]  /*21680*/  SEL R35, R52, R63, P0 ;  /* 0x0000003f34237207 */ /* 0x000fe40000000000 */
[----:B-1----:R-:W-:Y:S02]  /*21690*/  SEL R37, R67, R54, P0 ;  /* 0x0000003643257207 */ /* 0x002fe40000000000 */
[----:B------:R-:W-:Y:S02]  /*216a0*/  SEL R39, R54, R67, P0 ;  /* 0x0000004336277207 */ /* 0x000fe40000000000 */
[----:B------:R-:W-:-:S02]  /*216b0*/  SEL R13, R71, R58, P0 ;  /* 0x0000003a470d7207 */ /* 0x000fc40000000000 */
[----:B---3--:R-:W-:-:S07]  /*216c0*/  SEL R15, R58, R71, P0 ;  /* 0x000000473a0f7207 */ /* 0x008fce0000000000 */
.L_x_9143:
[----:B------:R-:W-:Y:S05]  /*216d0*/  WARPSYNC.ALL ;  /* 0x0000000000007948 */ /* 0x000fea0003800000 */
[----:B------:R-:W-:Y:S01]  /*216e0*/  BAR.SYNC.DEFER_BLOCKING 0x1, 0x100 ;  /* 0x0044000000007b1d */ /* 0x000fe20000010000 */
[----:B--2---:R-:W-:Y:S02]  /*216f0*/  SEL R41, R75, R60, P0 ;  /* 0x0000003c4b297207 */ /* 0x004fe40000000000 */
[----:B------:R-:W-:-:S03]  /*21700*/  SEL R43, R60, R75, P0 ;  /* 0x0000004b3c2b7207 */ /* 0x000fc60000000000 */
[----:B------:R-:W-:Y:S02]  /*21710*/  ULDC.64 UR4, c[0x0][0xc00] ;  /* 0x0003000000047ab9 */ /* 0x000fe40000000a00 */
[----:B------:R-:W0:Y:S01]  /*21720*/  LDC.64 R2, c[0x0][0xc00] ;  /* 0x00030000ff027b82 */ /* 0x000e220000000a00 */
[----:B------:R-:W-:-:S04]  /*21730*/  ISETP.NE.U32.AND P2, PT, RZ, UR4, PT ;  /* 0x00000004ff007c0c */ /* 0x000fc8000bf45070 */
[----:B------:R-:W-:Y:S01]  /*21740*/  ISETP.NE.AND.EX P2, PT, RZ, UR5, PT, P2 ;  /* 0x00000005ff007c0c */ /* 0x000fe2000bf45320 */
[----:B------:R-:W-:Y:S02]  /*21750*/  ULDC.64 UR4, c[0x0][0xc08] ;  /* 0x0003020000047ab9 */ /* 0x000fe40000000a00 */
[----:B------:R-:W-:Y:S01]  /*21760*/  ISETP.NE.U32.AND P0, PT, RZ, UR4, PT ;  /* 0x00000004ff007c0c */ /* 0x000fe2000bf05070 */
[----:B------:R-:W1:Y:S03]  /*21770*/  LDC R49, c[0x0][0xbe8] ;  /* 0x0002fa00ff317b82 */ /* 0x000e660000000800 */
[----:B------:R-:W-:Y:S01]  /*21780*/  ISETP.NE.AND.EX P0, PT, RZ, UR5, PT, P0 ;  /* 0x00000005ff007c0c */ /* 0x000fe2000bf05300 */
[----:B------:R-:W-:Y:S04]  /*21790*/  STSM.16.M88.4 [R79], R4 ;  /* 0x000000044f007844 */ /* 0x000fe80000000200 */
[----:B------:R-:W-:Y:S01]  /*217a0*/  STSM.16.M88.4 [R78], R8 ;  /* 0x000000084e007844 */ /* 0x000fe20000000200 */
[----:B0-----:R-:W-:-:S03]  /*217b0*/  IMAD.WIDE R20, R224, 0x4, R2 ;  /* 0x00000004e0147825 */ /* 0x001fc600078e0202 */
[----:B------:R-:W-:Y:S04]  /*217c0*/  STSM.16.M88.4 [R76], R24 ;  /* 0x000000184c007844 */ /* 0x000fe80000000200 */
[----:B------:R-:W0:Y:S01]  /*217d0*/  @P0 LDC.64 R2, c[0x0][0xc08] ;  /* 0x00030200ff020b82 */ /* 0x000e220000000a00 */
[----:B------:R-:W-:Y:S04]  /*217e0*/  STSM.16.M88.4 [R74], R28 ;  /* 0x0000001c4a007844 */ /* 0x000fe80000000200 */
[----:B------:R-:W-:Y:S04]  /*217f0*/  STSM.16.M88.4 [R72], R32 ;  /* 0x0000002048007844 */ /* 0x000fe80000000200 */
[----:B------:R-:W-:Y:S04]  /*21800*/  STSM.16.M88.4 [R68], R36 ;  /* 0x0000002444007844 */ /* 0x000fe80000000200 */
[----:B------:R2:W-:Y:S04]  /*21810*/  STSM.16.M88.4 [R66], R12 ;  /* 0x0000000c42007844 */ /* 0x0005e80000000200 */
[----:B------:R3:W-:Y:S01]  /*21820*/  STSM.16.M88.4 [R64], R40 ;  /* 0x0000002840007844 */ /* 0x0007e20000000200 */
[----:B------:R-:W-:Y:S01]  /*21830*/  BAR.SYNC.DEFER_BLOCKING 0x1, 0x100 ;  /* 0x0044000000007b1d */ /* 0x000fe20000010000 */
[----:B0-----:R-:W-:-:S05]  /*21840*/  @P0 IMAD.WIDE R2, R224, 0x4, R2 ;  /* 0x00000004e0020825 */ /* 0x001fca00078e0202 */
[----:B------:R-:W-:Y:S02]  /*21850*/  ULDC UR4, c[0x0][0xa88] ;  /* 0x0002a20000047ab9 */ /* 0x000fe40000000800 */
[----:B------:R-:W-:Y:S01]  /*21860*/  IMAD.U32 R0, RZ, RZ, UR4 ;  /* 0x00000004ff007e24 */ /* 0x000fe2000f8e00ff */
[----:B------:R3:W5:Y:S01]  /*21870*/  @P2 LDG.E R47, desc[UR60][R20.64] ;  /* 0x0000003c142f2981 */ /* 0x000762000c1e1900 */
[----:B-1----:R-:W-:Y:S01]  /*21880*/  ISETP.NE.AND P1, PT, R49, 0x1, PT ;  /* 0x000000013100780c */ /* 0x002fe20003f25270 */
[----:B--2---:R-:W-:-:S03]  /*21890*/  IMAD.IADD R13, R207, 0x1, R202 ;  /* 0x00000001cf0d7824 */ /* 0x004fc600078e02ca */
[----:B------:R3:W5:Y:S09]  /*218a0*/  @P0 LDG.E R0, desc[UR60][R2.64] ;  /* 0x0000003c02000981 */ /* 0x000772000c1e1900 */
[----:B------:R-:W0:Y:S08]  /*218b0*/  @P1 LDC R4, c[0x0][0xbec] ;  /* 0x0002fb00ff041b82 */ /* 0x000e300000000800 */
[----:B------:R-:W1:Y:S01]  /*218c0*/  @P1 LDC R5, c[0x0][0xbf0] ;  /* 0x0002fc00ff051b82 */ /* 0x000e620000000800 */
[----:B---3--:R-:W-:Y:S05]  /*218d0*/  @P0 BRA `(.L_x_8874) ;  /* 0x0000000000100947 */ /* 0x008fea0003800000 */
[----:B------:R-:W-:Y:S05]  /*218e0*/  @!P2 BRA `(.L_x_8874) ;  /* 0x00000000000ca947 */ /* 0x000fea0003800000 */
[----:B------:R-:W2:Y:S04]  /*218f0*/  LDG.E R3, desc[UR60][R20.64] ;  /* 0x0000003c14037981 */ /* 0x000ea8000c1e1900 */
[----:B-----5:R-:W2:Y:S02]  /*21900*/  LDG.E R0, desc[UR60][R20.64+0x4] ;  /* 0x0000043c14007981 */ /* 0x020ea4000c1e1900 */
[----:B--2---:R-:W-:-:S07]  /*21910*/  IMAD.IADD R0, R0, 0x1, -R3 ;  /* 0x0000000100007824 */ /* 0x004fce00078e0a03 */
.L_x_8874:
[----:B------:R-:W2:Y:S01]  /*21920*/  LDL R10, [R1+0x20] ;  /* 0x00002000010a7983 */ /* 0x000ea20000100800 */
[----:B0-----:R-:W-:Y:S01]  /*21930*/  @P1 IMAD.HI.U32 R2, R13, R4, RZ ;  /* 0x000000040d021227 */ /* 0x001fe200078e00ff */
[----:B------:R-:W-:Y:S01]  /*21940*/  SHF.R.S32.HI R48, RZ, 0x1f, R223 ;  /* 0x0000001fff307819 */ /* 0x000fe200000114df */
[----:B------:R-:W-:Y:S01]  /*21950*/  ULDC.64 UR4, c[0x0][0xb90] ;  /* 0x0002e40000047ab9 */ /* 0x000fe20000000a00 */
[----:B------:R-:W0:Y:S01]  /*21960*/  S2R R14, SR_TID.X ;  /* 0x00000000000e7919 */ /* 0x000e220000002100 */
[----:B------:R-:W-:Y:S01]  /*21970*/  IMAD.MOV.U32 R7, RZ, RZ, R13 ;  /* 0x000000ffff077224 */ /* 0x000fe200078e000d */
[--C-:B-----5:R-:W-:Y:S01]  /*21980*/  SHF.R.S32.HI R3, RZ, 0x1f, R47.reuse ;  /* 0x0000001fff037819 */ /* 0x120fe2000001142f */
[----:B------:R-:W-:Y:S01]  /*21990*/  IMAD R6, R48, UR4, RZ ;  /* 0x0000000430067c24 */ /* 0x000fe2000f8e02ff */
[----:B-1----:R-:W-:Y:S01]  /*219a0*/  @P1 SHF.R.U32.HI R7, RZ, R5, R2 ;  /* 0x00000005ff071219 */ /* 0x002fe20000011602 */
[----:B------:R-:W-:Y:S01]  /*219b0*/  IMAD.MOV.U32 R2, RZ, RZ, R47 ;  /* 0x000000ffff027224 */ /* 0x000fe200078e002f */
[----:B------:R-:W-:Y:S01]  /*219c0*/  SHF.R.S32.HI R46, RZ, 0x1f, R224 ;  /* 0x0000001fff2e7819 */ /* 0x000fe200000114e0 */
[C---:B------:R-:W-:Y:S01]  /*219d0*/  IMAD R9, R223.reuse, UR5, R6 ;  /* 0x00000005df097c24 */ /* 0x040fe2000f8e0206 */
[----:B------:R-:W-:Y:S01]  /*219e0*/  SEL R51, R224, RZ, !P2 ;  /* 0x000000ffe0337207 */ /* 0x000fe20005000000 */
[----:B------:R-:W-:Y:S01]  /*219f0*/  IMAD.WIDE.U32 R4, R223, UR4, R2 ;  /* 0x00000004df047c25 */ /* 0x000fe2000f8e0002 */
[----:B------:R-:W-:Y:S01]  /*21a00*/  SEL R46, R46, RZ, !P2 ;  /* 0x000000ff2e2e7207 */ /* 0x000fe20005000000 */
[----:B------:R-:W-:Y:S01]  /*21a10*/  ULDC.64 UR4, c[0x0][0xb98] ;  /* 0x0002e60000047ab9 */ /* 0x000fe20000000a00 */
[----:B------:R-:W1:Y:S01]  /*21a20*/  @P1 LDC R55, c[0x0][0xbec] ;  /* 0x0002fb00ff371b82 */ /* 0x000e620000000800 */
[----:B------:R-:W-:-:S02]  /*21a30*/  IMAD.MOV R2, RZ, RZ, -R7 ;  /* 0x000000ffff027224 */ /* 0x000fc400078e0a07 */
[----:B------:R-:W-:Y:S02]  /*21a40*/  IMAD.IADD R5, R5, 0x1, R9 ;  /* 0x0000000105057824 */ /* 0x000fe400078e0209 */
[----:B------:R-:W-:Y:S02]  /*21a50*/  IMAD R9, R49, R2, R13 ;  /* 0x0000000231097224 */ /* 0x000fe400078e020d */
[----:B------:R-:W-:Y:S02]  /*21a60*/  IMAD R11, R226, 0x40, R210 ;  /* 0x00000040e20b7824 */ /* 0x000fe400078e02d2 */
        /* <DEDUP_REMOVED lines=8> */
[----:B0-----:R-:W-:Y:S01]  /*21af0*/  VIADD R15, R14, 0xffffff80 ;  /* 0xffffff800e0f7836 */ /* 0x001fe20000000000 */
[----:B------:R-:W-:Y:S01]  /*21b00*/  IADD3 R7, P0, R56, 0x1000, RZ ;  /* 0x0000100038077810 */ /* 0x000fe20007f1e0ff */
[----:B------:R-:W-:Y:S01]  /*21b10*/  IMAD R53, R0, R49, RZ ;  /* 0x0000003100357224 */ /* 0x000fe200078e02ff */
[----:B------:R-:W-:Y:S01]  /*21b20*/  IADD3.X R5, R11, R5, R6, P2, !PT ;  /* 0x000000050b057210 */ /* 0x000fe200017fe406 */
[----:B------:R-:W-:Y:S01]  /*21b30*/  IMAD R2, R2, UR4, RZ ;  /* 0x0000000402027c24 */ /* 0x000fe2000f8e02ff */
[----:B------:R-:W-:-:S02]  /*21b40*/  SHF.R.S32.HI R14, RZ, 0x1f, R15 ;  /* 0x0000001fff0e7819 */ /* 0x000fc4000001140f */
[----:B------:R-:W-:Y:S01]  /*21b50*/  IADD3 R29, P3, R56, 0x4000, RZ ;  /* 0x00004000381d7810 */ /* 0x000fe20007f7e0ff */
[C---:B------:R-:W-:Y:S01]  /*21b60*/  IMAD R11, R9.reuse, UR5, R2 ;  /* 0x00000005090b7c24 */ /* 0x040fe2000f8e0202 */
[----:B------:R-:W-:Y:S01]  /*21b70*/  LEA.HI R14, R14, R15, RZ, 0x7 ;  /* 0x0000000f0e0e7211 */ /* 0x000fe200078f38ff */
[----:B------:R-:W-:Y:S01]  /*21b80*/  IMAD.WIDE.U32 R4, R9, UR4, R4 ;  /* 0x0000000409047c25 */ /* 0x000fe2000f8e0004 */
[----:B------:R-:W-:Y:S01]  /*21b90*/  ULDC.64 UR4, c[0x0][0xb50] ;  /* 0x0002d40000047ab9 */ /* 0x000fe20000000a00 */
[----:B------:R-:W-:Y:S02]  /*21ba0*/  LOP3.LUT R28, R29, 0x380, RZ, 0xc0, !PT ;  /* 0x000003801d1c7812 */ /* 0x000fe400078ec0ff */
[----:B------:R-:W-:Y:S01]  /*21bb0*/  IMAD.IADD R5, R5, 0x1, R11 ;  /* 0x0000000105057824 */ /* 0x000fe200078e020b */
[----:B------:R-:W-:Y:S01]  /*21bc0*/  LEA R2, P2, R4, UR4, 0x2 ;  /* 0x0000000404027c11 */ /* 0x000fe2000f8410ff */
[----:B------:R-:W-:Y:S01]  /*21bd0*/  IMAD.X R9, RZ, RZ, R57, P0 ;  /* 0x000000ffff097224 */ /* 0x000fe200000e0639 */
[----:B------:R-:W-:-:S02]  /*21be0*/  LOP3.LUT R14, R14, 0xffffff80, RZ, 0xc0, !PT ;  /* 0xffffff800e0e7812 */ /* 0x000fc400078ec0ff */
[----:B------:R-:W-:Y:S01]  /*21bf0*/  LEA.HI.X R4, R4, UR5, R5, 0x2, P2 ;  /* 0x0000000504047c11 */ /* 0x000fe200090f1405 */
[----:B------:R-:W-:Y:S01]  /*21c00*/  SHFL.IDX PT, R20, R2, RZ, 0x1c1f ;  /* 0x001c1fff02147589 */ /* 0x000fe200000e0000 */
[----:B------:R-:W-:Y:S01]  /*21c10*/  IADD3 R25, P2, R56, 0x3000, RZ ;  /* 0x0000300038197810 */ /* 0x000fe20007f5e0ff */
[----:B------:R-:W-:Y:S01]  /*21c20*/  IMAD.IADD R14, R15, 0x1, -R14 ;  /* 0x000000010f0e7824 */ /* 0x000fe200078e0a0e */
[----:B------:R-:W-:Y:S01]  /*21c30*/  SHF.R.U64 R28, R28, 0x3, RZ ;  /* 0x000000031c1c7819 */ /* 0x000fe200000012ff */
[----:B------:R-:W0:Y:S01]  /*21c40*/  SHFL.IDX PT, R21, R4, RZ, 0x1c1f ;  /* 0x001c1fff04157589 */ /* 0x000e2200000e0000 */
[----:B------:R-:W-:Y:S01]  /*21c50*/  LOP3.LUT R24, R25, 0x380, RZ, 0xc0, !PT ;  /* 0x0000038019187812 */ /* 0x000fe200078ec0ff */
[----:B------:R-:W-:Y:S01]  /*21c60*/  ULDC.64 UR4, c[0x0][0xaa0] ;  /* 0x0002a80000047ab9 */ /* 0x000fe20000000a00 */
[----:B------:R-:W-:Y:S01]  /*21c70*/  LOP3.LUT P0, RZ, R14, 0x3, RZ, 0xc0, !PT ;  /* 0x000000030eff7812 */ /* 0x000fe2000780c0ff */
[----:B------:R-:W-:Y:S01]  /*21c80*/  SHFL.IDX PT, R44, R2, 0x1, 0x1c1f ;  /* 0x003c1f00022c7f89 */ /* 0x000fe200000e0000 */
[----:B------:R-:W-:-:S02]  /*21c90*/  SHF.R.U64 R24, R24, 0x3, RZ ;  /* 0x0000000318187819 */ /* 0x000fc400000012ff */
[----:B------:R-:W-:Y:S01]  /*21ca0*/  LOP3.LUT R28, R28, R29, RZ, 0x3c, !PT ;  /* 0x0000001d1c1c7212 */ /* 0x000fe200078e3cff */
[----:B------:R-:W3:Y:S01]  /*21cb0*/  SHFL.IDX PT, R45, R4, 0x1, 0x1c1f ;  /* 0x003c1f00042d7f89 */ /* 0x000ee200000e0000 */
[----:B------:R-:W-:Y:S01]  /*21cc0*/  LOP3.LUT R24, R24, R25, RZ, 0x3c, !PT ;  /* 0x0000001918187212 */ /* 0x000fe200078e3cff */
[--C-:B------:R-:W-:Y:S01]  /*21cd0*/  IMAD.X R25, RZ, RZ, R57.reuse, P2 ;  /* 0x000000ffff197224 */ /* 0x100fe200010e0639 */
[C---:B------:R-:W-:Y:S01]  /*21ce0*/  IADD3 R13, P4, R56.reuse, 0x2000, RZ ;  /* 0x00002000380d7810 */ /* 0x040fe20007f9e0ff */
[--C-:B------:R-:W-:Y:S01]  /*21cf0*/  IMAD.X R29, RZ, RZ, R57.reuse, P3 ;  /* 0x000000ffff1d7224 */ /* 0x100fe200018e0639 */
[----:B------:R-:W-:Y:S02]  /*21d00*/  IADD3 R5, P3, R56, 0x7000, RZ ;  /* 0x0000700038057810 */ /* 0x000fe40007f7e0ff */
[----:B------:R-:W-:Y:S02]  /*21d10*/  LOP3.LUT R12, R13, 0x380, RZ, 0xc0, !PT ;  /* 0x000003800d0c7812 */ /* 0x000fe400078ec0ff */
[----:B------:R-:W-:Y:S01]  /*21d20*/  LOP3.LUT R8, R7, 0x380, RZ, 0xc0, !PT ;  /* 0x0000038007087812 */ /* 0x000fe200078ec0ff */
[----:B------:R-:W-:Y:S01]  /*21d30*/  IMAD.X R41, RZ, RZ, R57, P3 ;  /* 0x000000ffff297224 */ /* 0x000fe200018e0639 */
[----:B------:R-:W-:-:S02]  /*21d40*/  SHF.R.U64 R12, R12, 0x3, RZ ;  /* 0x000000030c0c7819 */ /* 0x000fc400000012ff */
[----:B------:R-:W-:Y:S02]  /*21d50*/  IADD3 R33, P5, R56, 0x5000, RZ ;  /* 0x0000500038217810 */ /* 0x000fe40007fbe0ff */
[----:B------:R-:W-:Y:S01]  /*21d60*/  LOP3.LUT R12, R12, R13, RZ, 0x3c, !PT ;  /* 0x0000000d0c0c7212 */ /* 0x000fe200078e3cff */
[----:B------:R-:W-:Y:S01]  /*21d70*/  IMAD.X R13, RZ, RZ, R57, P4 ;  /* 0x000000ffff0d7224 */ /* 0x000fe200020e0639 */
        /* <DEDUP_REMOVED lines=17> */
[----:B--2---:R-:W-:-:S04]  /*21e90*/  IMAD.IADD R6, R10, 0x1, R202 ;  /* 0x000000010a067824 */ /* 0x004fc800078e02ca */
[C---:B------:R-:W-:Y:S01]  /*21ea0*/  VIADD R0, R6.reuse, 0x8 ;  /* 0x0000000806007836 */ /* 0x040fe20000000000 */
[----:B------:R-:W-:-:S04]  /*21eb0*/  ISETP.GE.OR P2, PT, R6, R53, P0 ;  /* 0x000000350600720c */ /* 0x000fc80000746670 */
[----:B------:R-:W-:Y:S02]  /*21ec0*/  ISETP.GE.OR P0, PT, R0, R53, P0 ;  /* 0x000000350000720c */ /* 0x000fe40000706670 */
[----:B------:R-:W-:-:S04]  /*21ed0*/  LOP3.LUT R0, R5, 0x380, RZ, 0xc0, !PT ;  /* 0x0000038005007812 */ /* 0x000fc800078ec0ff */
[----:B------:R-:W-:-:S03]  /*21ee0*/  SHF.R.U64 R0, R0, 0x3, RZ ;  /* 0x0000000300007819 */ /* 0x000fc600000012ff */
[----:B0-----:R-:W-:Y:S01]  /*21ef0*/  @!P2 ST.E desc[UR60][R20.64], R88 ;  /* 0x000000581400a985 */ /* 0x001fe2000c10193c */
[----:B------:R-:W-:-:S03]  /*21f00*/  LOP3.LUT R40, R0, R5, RZ, 0x3c, !PT ;  /* 0x0000000500287212 */ /* 0x000fc600078e3cff */
[----:B---3--:R0:W-:Y:S01]  /*21f10*/  @!P0 ST.E desc[UR60][R44.64], R89 ;  /* 0x000000592c008985 */ /* 0x0081e2000c10193c */
[----:B------:R-:W-:Y:S02]  /*21f20*/  IMAD R0, R3, UR4, RZ ;  /* 0x0000000403007c24 */ /* 0x000fe4000f8e02ff */
[C---:B------:R-:W-:Y:S01]  /*21f30*/  IMAD.WIDE.U32 R2, R47.reuse, UR4, RZ ;  /* 0x000000042f027c25 */ /* 0x040fe2000f8e00ff */
[----:B------:R2:W5:Y:S01]  /*21f40*/  LD.E.128 R4, desc[UR60][R56.64] ;  /* 0x0000003c38047980 */ /* 0x000562000c101d00 */
[----:B0-----:R-:W0:Y:S02]  /*21f50*/  @P1 LDC R45, c[0x0][0xbf0] ;  /* 0x0002fc00ff2d1b82 */ /* 0x001e240000000800 */
[----:B------:R-:W-:Y:S01]  /*21f60*/  IMAD R21, R47, UR5, R0 ;  /* 0x000000052f157c24 */ /* 0x000fe2000f8e0200 */
[----:B------:R-:W-:Y:S01]  /*21f70*/  ULDC.64 UR4, c[0x0][0xae8] ;  /* 0x0002ba0000047ab9 */ /* 0x000fe20000000a00 */
[----:B------:R-:W5:Y:S02]  /*21f80*/  LD.E.128 R8, desc[UR60][R8.64] ;  /* 0x0000003c08087980 */ /* 0x000f64000c101d00 */
[----:B------:R-:W-:-:S02]  /*21f90*/  IMAD.IADD R3, R3, 0x1, R21 ;  /* 0x0000000103037824 */ /* 0x000fc400078e0215 */
        /* <DEDUP_REMOVED lines=18> */
[----:B------:R-:W5:Y:S01]  /*220c0*/  LD.E.128 R40, desc[UR60][R40.64] ;  /* 0x0000003c28287980 */ /* 0x000f62000c101d00 */
        /* <DEDUP_REMOVED lines=17> */
[----:B------:R-:W-:Y:S02]  /*221e0*/  IMAD.IADD R3, R3, 0x1, R47 ;  /* 0x0000000103037824 */ /* 0x000fe400078e022f */
[----:B------:R-:W-:Y:S01]  /*221f0*/  IMAD R20, R0, UR4, RZ ;  /* 0x0000000400147c24 */ /* 0x000fe2000f8e02ff */
[CC--:B------:R-:W-:Y:S01]  /*22200*/  ISETP.GE.AND P2, PT, R202.reuse, R53.reuse, PT ;  /* 0x00000035ca00720c */ /* 0x0c0fe20003f46270 */
[----:B------:R-:W-:Y:S02]  /*22210*/  VIADD R0, R202, 0x20 ;  /* 0x00000020ca007836 */ /* 0x000fe40000000000 */
        /* <DEDUP_REMOVED lines=10> */
[----:B------:R-:W-:Y:S01]  /*222c0*/  ISETP.GE.AND P1, PT, R20, R53, PT ;  /* 0x000000351400720c */ /* 0x000fe20003f26270 */
[----:B0-----:R0:W-:Y:S01]  /*222d0*/  SYNCS.ARRIVE.TRANS64.RED.A1T0 RZ, [R0+URZ], RZ ;  /* 0x000000ff00ff79a7 */ /* 0x0011e2000810043f */
[----:B------:R2:W1:Y:S04]  /*222e0*/  SHFL.IDX PT, R20, R44, RZ, 0x181f ;  /* 0x00181fff2c147589 */ /* 0x00046800000e0000 */
[----:B0-----:R2:W0:Y:S01]  /*222f0*/  SHFL.IDX PT, R0, R45, RZ, 0x181f ;  /* 0x00181fff2d007589 */ /* 0x00142200000e0000 */
[----:B------:R-:W-:Y:S06]  /*22300*/  @P2 BRA `(.L_x_8876) ;  /* 0x0000000000242947 */ /* 0x000fec0003800000 */
[----:B------:R-:W-:Y:S02]  /*22310*/  ULDC UR4, c[0x0][0xac8] ;  /* 0x0002b20000047ab9 */ /* 0x000fe40000000800 */
[----:B------:R-:W-:Y:S02]  /*22320*/  ISETP.GE.AND P2, PT, R210, UR4, PT ;  /* 0x00000004d2007c0c */ /* 0x000fe4000bf46270 */
[----:B------:R-:W-:-:S11]  /*22330*/  ISETP.GE.AND P3, PT, R219, UR4, PT ;  /* 0x00000004db007c0c */ /* 0x000fd6000bf66270 */
[CC--:B-1----:R-:W-:Y:S02]  /*22340*/  @!P2 LEA R2, P4, R210.reuse, R20.reuse, 0x1 ;  /* 0x00000014d202a211 */ /* 0x0c2fe400078808ff */
[C---:B------:R-:W-:Y:S02]  /*22350*/  @!P3 LEA R20, P5, R219.reuse, R20, 0x1 ;  /* 0x00000014db14b211 */ /* 0x040fe400078a08ff */
[-C--:B0-----:R-:W-:Y:S02]  /*22360*/  @!P2 LEA.HI.X R3, R210, R0.reuse, R52, 0x1, P4 ;  /* 0x00000000d203a211 */ /* 0x081fe400020f0c34 */
[----:B------:R-:W-:-:S03]  /*22370*/  @!P3 LEA.HI.X R21, R219, R0, R50, 0x1, P5 ;  /* 0x00000000db15b211 */ /* 0x000fc600028f0c32 */
[----:B-----5:R3:W-:Y:S04]  /*22380*/  @!P2 ST.E.128 desc[UR60][R2.64], R4 ;  /* 0x000000040200a985 */ /* 0x0207e8000c101d3c */
[----:B------:R3:W-:Y:S02]  /*22390*/  @!P3 ST.E.128 desc[UR60][R20.64], R28 ;  /* 0x0000001c1400b985 */ /* 0x0007e4000c101d3c */
.L_x_8876:
[----:B------:R-:W-:Y:S05]  /*223a0*/  BSYNC B1 ;  /* 0x0000000000017941 */ /* 0x000fea0003800000 */
.L_x_8875:
[----:B0-----:R0:W4:Y:S01]  /*223b0*/  SHFL.IDX PT, R0, R45, 0x1, 0x181f ;  /* 0x00381f002d007f89 */ /* 0x00112200000e0000 */
        /* <DEDUP_REMOVED lines=8> */
[-C--:B----4-:R-:W-:Y:S02]  /*22440*/  @!P3 LEA.HI.X R3, R210, R0.reuse, R52, 0x1, P0 ;  /* 0x00000000d203b211 */ /* 0x090fe400000f0c34 */
[----:B------:R-:W-:-:S03]  /*22450*/  @!P4 LEA.HI.X R5, R219, R0, R50, 0x1, P2 ;  /* 0x00000000db05c211 */ /* 0x000fc600010f0c32 */
[----:B------:R3:W-:Y:S04]  /*22460*/  @!P3 ST.E.128 desc[UR60][R2.64], R8 ;  /* 0x000000080200b985 */ /* 0x0007e8000c101d3c */
[----:B------:R3:W-:Y:S02]  /*22470*/  @!P4 ST.E.128 desc[UR60][R4.64], R32 ;  /* 0x000000200400c985 */ /* 0x0007e4000c101d3c */
.L_x_8878:
[----:B------:R-:W-:Y:S05]  /*22480*/  BSYNC B1 ;  /* 0x0000000000017941 */ /* 0x000fea0003800000 */
.L_x_8877:
[----:B----4-:R4:W0:Y:S01]  /*22490*/  SHFL.IDX PT, R0, R45, 0x2, 0x181f ;  /* 0x00581f002d007f89 */ /* 0x01082200000e0000 */
[----:B------:R-:W-:Y:S03]  /*224a0*/  BSSY B1, `(.L_x_8879) ;  /* 0x000000c000017945 */ /* 0x000fe60003800000 */
[----:B---3--:R4:W3:Y:S01]  /*224b0*/  SHFL.IDX PT, R4, R44, 0x2, 0x181f ;  /* 0x00581f002c047f89 */ /* 0x0088e200000e0000 */
        /* <DEDUP_REMOVED lines=10> */
.L_x_8880:
[----:B------:R-:W-:Y:S05]  /*22560*/  BSYNC B1 ;  /* 0x0000000000017941 */ /* 0x000fea0003800000 */
.L_x_8879:
[----:B0-----:R-:W-:Y:S01]  /*22570*/  VIADD R0, R202, 0x60 ;  /* 0x00000060ca007836 */ /* 0x001fe20000000000 */
[----:B--2-4-:R-:W0:Y:S04]  /*22580*/  SHFL.IDX PT, R45, R45, 0x3, 0x181f ;  /* 0x00781f002d2d7f89 */ /* 0x014e2800000e0000 */
[----:B------:R-:W-:Y:S01]  /*22590*/  ISETP.GE.AND P0, PT, R0, R53, PT ;  /* 0x000000350000720c */ /* 0x000fe20003f06270 */
[----:B------:R-:W2:-:S12]  /*225a0*/  SHFL.IDX PT, R44, R44, 0x3, 0x181f ;  /* 0x00781f002c2c7f89 */ /* 0x000e9800000e0000 */
[----:B------:R-:W-:Y:S05]  /*225b0*/  @P0 BRA `(.L_x_8881) ;  /* 0x0000000c00240947 */ /* 0x000fea0003800000 */
[----:B------:R-:W-:Y:S02]  /*225c0*/  ULDC UR4, c[0x0][0xac8] ;  /* 0x0002b20000047ab9 */ /* 0x000fe40000000800 */
[----:B------:R-:W-:-:S13]  /*225d0*/  ISETP.GE.AND P1, PT, R210, UR4, PT ;  /* 0x00000004d2007c0c */ /* 0x000fda000bf26270 */
[----:B--2---:R-:W-:-:S04]  /*225e0*/  @!P1 LEA R2, P0, R210, R44, 0x1 ;  /* 0x0000002cd2029211 */ /* 0x004fc800078008ff */
[----:B0-----:R-:W-:Y:S02]  /*225f0*/  @!P1 LEA.HI.X R3, R210, R45, R52, 0x1, P0 ;  /* 0x0000002dd2039211 */ /* 0x001fe400000f0c34 */
[----:B------:R-:W-:-:S03]  /*22600*/  ISETP.GE.AND P0, PT, R219, UR4, PT ;  /* 0x00000004db007c0c */ /* 0x000fc6000bf06270 */
[----:B------:R4:W-:Y:S10]  /*22610*/  @!P1 ST.E.128 desc[UR60][R2.64], R24 ;  /* 0x0000001802009985 */ /* 0x0009f4000c101d3c */
[----:B------:R-:W-:Y:S05]  /*22620*/  @P0 BRA `(.L_x_8881) ;  /* 0x0000000c00080947 */ /* 0x000fea0003800000 */
[----:B----4-:R-:W-:-:S04]  /*22630*/  LEA R2, P0, R219, R44, 0x1 ;  /* 0x0000002cdb027211 */ /* 0x010fc800078008ff */
[----:B------:R-:W-:-:S05]  /*22640*/  LEA.HI.X R3, R219, R45, R50, 0x1, P0 ;  /* 0x0000002ddb037211 */ /* 0x000fca00000f0c32 */
[----:B------:R0:W-:Y:S01]  /*22650*/  ST.E.128 desc[UR60][R2.64], R40 ;  /* 0x0000002802007985 */ /* 0x0001e2000c101d3c */
[----:B------:R-:W-:Y:S05]  /*22660*/  BRA `(.L_x_8881) ;  /* 0x0000000800f87947 */ /* 0x000fea0003800000 */
.L_x_8872:
        /* <DEDUP_REMOVED lines=19> */
[----:B------:R-:W0:Y:S01]  /*227a0*/  @P2 LDC R20, c[0x0][0xbec] ;  /* 0x0002fb00ff142b82 */ /* 0x000e220000000800 */
[----:B------:R-:W-:Y:S02]  /*227b0*/  ISETP.GE.AND P3, PT, R7, 0x80, PT ;  /* 0x000000800700780c */ /* 0x000fe40003f66270 */
[----:B------:R-:W-:-:S05]  /*227c0*/  SHF.R.S32.HI R7, RZ, 0x1f, R224 ;  /* 0x0000001fff077819 */ /* 0x000fca00000114e0 */
[----:B------:R-:W2:Y:S01]  /*227d0*/  @P2 LDC R25, c[0x0][0xbf0] ;  /* 0x0002fc00ff192b82 */ /* 0x000ea20000000800 */
[----:B----4-:R-:W-:Y:S05]  /*227e0*/  @P1 BRA `(.L_x_8882) ;  /* 0x0000000000101947 */ /* 0x010fea0003800000 */
[----:B------:R-:W-:Y:S05]  /*227f0*/  @!P0 BRA `(.L_x_8882) ;  /* 0x00000000000c8947 */ /* 0x000fea0003800000 */
[----:B------:R-:W3:Y:S04]  /*22800*/  LDG.E R5, desc[UR60][R2.64] ;  /* 0x0000003c02057981 */ /* 0x000ee8000c1e1900 */
[----:B-----5:R-:W3:Y:S02]  /*22810*/  LDG.E R6, desc[UR60][R2.64+0x4] ;  /* 0x0000043c02067981 */ /* 0x020ee4000c1e1900 */
[----:B---3--:R-:W-:-:S07]  /*22820*/  IMAD.IADD R6, R6, 0x1, -R5 ;  /* 0x0000000106067824 */ /* 0x008fce00078e0a05 */
.L_x_8882:
[----:B------:R-:W-:Y:S01]  /*22830*/  BSSY B1, `(.L_x_8883) ;  /* 0x000002d000017945 */ /* 0x000fe20003800000 */
[----:B------:R-:W-:Y:S02]  /*22840*/  SHF.R.S32.HI R10, RZ, 0x1f, R223 ;  /* 0x0000001fff0a7819 */ /* 0x000fe400000114df */
[----:B------:R-:W-:Y:S02]  /*22850*/  SEL R13, R224, RZ, !P0 ;  /* 0x000000ffe00d7207 */ /* 0x000fe40004000000 */
[----:B------:R-:W-:Y:S02]  /*22860*/  SEL R12, R7, RZ, !P0 ;  /* 0x000000ff070c7207 */ /* 0x000fe40004000000 */
[----:B-----5:R-:W-:Y:S01]  /*22870*/  SHF.R.S32.HI R11, RZ, 0x1f, R0 ;  /* 0x0000001fff0b7819 */ /* 0x020fe20000011400 */
[----:B------:R-:W-:Y:S06]  /*22880*/  @P3 BRA `(.L_x_8884) ;  /* 0x00000000009c3947 */ /* 0x000fec0003800000 */
[----:B------:R-:W3:Y:S01]  /*22890*/  S2R R3, SR_TID.X ;  /* 0x0000000000037919 */ /* 0x000ee20000002100 */
[----:B------:R-:W4:Y:S02]  /*228a0*/  LDC R14, c[0x0][0xbe8] ;  /* 0x0002fa00ff0e7b82 */ /* 0x000f240000000800 */
[----:B----4-:R-:W-:Y:S01]  /*228b0*/  IMAD R2, R6, R14, RZ ;  /* 0x0000000e06027224 */ /* 0x010fe200078e02ff */
[----:B---3--:R-:W-:-:S04]  /*228c0*/  IADD3 R9, R202, -0x80, R3 ;  /* 0xffffff80ca097810 */ /* 0x008fc80007ffe003 */
        /* <DEDUP_REMOVED lines=9> */
[----:B------:R-:W3:Y:S01]  /*22960*/  @P0 LDC R4, c[0x0][0xbec] ;  /* 0x0002fb00ff040b82 */ /* 0x000ee20000000800 */
[----:B------:R-:W-:Y:S01]  /*22970*/  IMAD R7, R223, UR5, R8 ;  /* 0x00000005df077c24 */ /* 0x000fe2000f8e0208 */
[----:B------:R-:W-:-:S03]  /*22980*/  ULDC.64 UR4, c[0x0][0xb98] ;  /* 0x0002e60000047ab9 */ /* 0x000fc60000000a00 */
[----:B------:R-:W-:-:S03]  /*22990*/  IMAD.IADD R3, R3, 0x1, R7 ;  /* 0x0000000103037824 */ /* 0x000fc600078e0207 */
[----:B------:R-:W4:Y:S01]  /*229a0*/  @P0 LDC R15, c[0x0][0xbf0] ;  /* 0x0002fc00ff0f0b82 */ /* 0x000f220000000800 */
[----:B------:R-:W-:-:S04]  /*229b0*/  IMAD.WIDE.U32 R2, R13, UR4, R2 ;  /* 0x000000040d027c25 */ /* 0x000fc8000f8e0002 */
[----:B---3--:R-:W-:-:S05]  /*229c0*/  @P0 IMAD.HI.U32 R4, R9, R4, RZ ;  /* 0x0000000409040227 */ /* 0x008fca00078e00ff */
[----:B----4-:R-:W-:Y:S01]  /*229d0*/  @P0 SHF.R.U32.HI R5, RZ, R15, R4 ;  /* 0x0000000fff050219 */ /* 0x010fe20000011604 */
        /* <DEDUP_REMOVED lines=18> */
.L_x_8884:
[----:B------:R-:W-:Y:S05]  /*22b00*/  BSYNC B1 ;  /* 0x0000000000017941 */ /* 0x000fea0003800000 */
.L_x_8883:
[----:B------:R-:W-:Y:S01]  /*22b10*/  ULDC.64 UR4, c[0x0][0xaa0] ;  /* 0x0002a80000047ab9 */ /* 0x000fe20000000a00 */
[----:B------:R-:W-:Y:S02]  /*22b20*/  IMAD R7, R220, 0x20, R226 ;  /* 0x00000020dc077824 */ /* 0x000fe400078e02e2 */
[----:B---3--:R-:W-:Y:S02]  /*22b30*/  IMAD R3, R11, UR4, RZ ;  /* 0x000000040b037c24 */ /* 0x008fe4000f8e02ff */
[----:B------:R-:W-:Y:S02]  /*22b40*/  IMAD.IADD R9, R202, 0x1, R7 ;  /* 0x00000001ca097824 */ /* 0x000fe400078e0207 */
[C---:B------:R-:W-:Y:S02]  /*22b50*/  IMAD R5, R0.reuse, UR5, R3 ;  /* 0x0000000500057c24 */ /* 0x040fe4000f8e0203 */
[----:B------:R-:W-:Y:S01]  /*22b60*/  IMAD.WIDE.U32 R2, R0, UR4, RZ ;  /* 0x0000000400027c25 */ /* 0x000fe2000f8e00ff */
[----:B------:R-:W-:-:S03]  /*22b70*/  ULDC.64 UR4, c[0x0][0xae8] ;  /* 0x0002ba0000047ab9 */ /* 0x000fc60000000a00 */
[----:B------:R-:W-:Y:S02]  /*22b80*/  IMAD.IADD R3, R3, 0x1, R5 ;  /* 0x0000000103037824 */ /* 0x000fe400078e0205 */
[----:B------:R-:W-:Y:S02]  /*22b90*/  IMAD R4, R10, UR4, RZ ;  /* 0x000000040a047c24 */ /* 0x000fe4000f8e02ff */
[----:B0-----:R-:W-:-:S04]  /*22ba0*/  @P2 IMAD.HI.U32 R0, R9, R20, RZ ;  /* 0x0000001409002227 */ /* 0x001fc800078e00ff */
[C---:B------:R-:W-:Y:S02]  /*22bb0*/  IMAD R7, R223.reuse, UR5, R4 ;  /* 0x00000005df077c24 */ /* 0x040fe4000f8e0204 */
[----:B------:R-:W-:Y:S01]  /*22bc0*/  IMAD.WIDE.U32 R2, R223, UR4, R2 ;  /* 0x00000004df027c25 */ /* 0x000fe2000f8e0002 */
[----:B------:R-:W-:-:S03]  /*22bd0*/  ULDC.64 UR4, c[0x0][0xaf0] ;  /* 0x0002bc0000047ab9 */ /* 0x000fc60000000a00 */
[----:B------:R-:W-:Y:S01]  /*22be0*/  IMAD.MOV.U32 R5, RZ, RZ, R9 ;  /* 0x000000ffff057224 */ /* 0x000fe200078e0009 */
[----:B--2---:R-:W-:Y:S01]  /*22bf0*/  @P2 SHF.R.U32.HI R5, RZ, R25, R0 ;  /* 0x00000019ff052219 */ /* 0x004fe20000011600 */
        /* <DEDUP_REMOVED lines=24> */
[----:B------:R0:W2:Y:S04]  /*22d80*/  SHFL.IDX PT, R0, R3, RZ, 0x181f ;  /* 0x00181fff03007589 */ /* 0x0000a800000e0000 */
[----:B------:R0:W3:Y:S02]  /*22d90*/  SHFL.IDX PT, R14, R2, RZ, 0x181f ;  /* 0x00181fff020e7589 */ /* 0x0000e400000e0000 */
.L_x_9146:
[----:B------:R-:W-:Y:S01]  /*22da0*/  IMAD R21, R6, R21, RZ ;  /* 0x0000001506157224 */ /* 0x000fe200078e02ff */
[----:B------:R-:W-:Y:S01]  /*22db0*/  BSSY B1, `(.L_x_8886) ;  /* 0x000000f000017945 */ /* 0x000fe20003800000 */
[----:B------:R-:W-:-:S05]  /*22dc0*/  IMAD.IADD R202, R226, 0x1, R202 ;  /* 0x00000001e2ca7824 */ /* 0x000fca00078e02ca */
[----:B------:R-:W-:-:S13]  /*22dd0*/  ISETP.GE.AND P0, PT, R202, R21, PT ;  /* 0x00000015ca00720c */ /* 0x000fda0003f06270 */
[----:B------:R-:W-:Y:S05]  /*22de0*/  @P0 BRA `(.L_x_8887) ;  /* 0x00000000002c0947 */ /* 0x000fea0003800000 */
[----:B------:R-:W-:Y:S01]  /*22df0*/  ULDC UR4, c[0x0][0xac8] ;  /* 0x0002b20000047ab9 */ /* 0x000fe20000000800 */
[----:B------:R-:W-:Y:S02]  /*22e00*/  SHF.R.S32.HI R8, RZ, 0x1f, R210 ;  /* 0x0000001fff087819 */ /* 0x000fe400000114d2 */
[----:B------:R-:W-:Y:S02]  /*22e10*/  ISETP.GE.AND P2, PT, R210, UR4, PT ;  /* 0x00000004d2007c0c */ /* 0x000fe4000bf46270 */
[----:B------:R-:W-:Y:S02]  /*22e20*/  ISETP.GE.AND P3, PT, R219, UR4, PT ;  /* 0x00000004db007c0c */ /* 0x000fe4000bf66270 */
[----:B------:R-:W-:-:S09]  /*22e30*/  SHF.R.S32.HI R7, RZ, 0x1f, R219 ;  /* 0x0000001fff077819 */ /* 0x000fd200000114db */
[CC--:B---3--:R-:W-:Y:S02]  /*22e40*/  @!P2 LEA R4, P0, R210.reuse, R14.reuse, 0x1 ;  /* 0x0000000ed204a211 */ /* 0x0c8fe400078008ff */
[C---:B------:R-:W-:Y:S02]  /*22e50*/  @!P3 LEA R14, P1, R219.reuse, R14, 0x1 ;  /* 0x0000000edb0eb211 */ /* 0x040fe400078208ff */
[-C--:B--2---:R-:W-:Y:S02]  /*22e60*/  @!P2 LEA.HI.X R5, R210, R0.reuse, R8, 0x1, P0 ;  /* 0x00000000d205a211 */ /* 0x084fe400000f0c08 */
[----:B------:R-:W-:-:S03]  /*22e70*/  @!P3 LEA.HI.X R15, R219, R0, R7, 0x1, P1 ;  /* 0x00000000db0fb211 */ /* 0x000fc600008f0c07 */
[----:B------:R4:W-:Y:S04]  /*22e80*/  @!P2 ST.E.128 desc[UR60][R4.64], RZ ;  /* 0x000000ff0400a985 */ /* 0x0009e8000c101d3c */
[----:B------:R4:W-:Y:S02]  /*22e90*/  @!P3 ST.E.128 desc[UR60][R14.64], RZ ;  /* 0x000000ff0e00b985 */ /* 0x0009e4000c101d3c */
.L_x_8887:
[----:B------:R-:W-:Y:S05]  /*22ea0*/  BSYNC B1 ;  /* 0x0000000000017941 */ /* 0x000fea0003800000 */
.L_x_8886:
[----:B------:R-:W-:-:S03]  /*22eb0*/  UMOV UR4, 0xffffffff ;  /* 0xffffffff00047882 */ /* 0x000fc60000000000 */
[----:B------:R-:W-:Y:S05]  /*22ec0*/  BRA.DIV UR4, `(.L_x_8888) ;  /* 0x000000b6044c7947 */ /* 0x000fea000b800000 */
[----:B--2---:R2:W0:Y:S04]  /*22ed0*/  SHFL.IDX PT, R0, R3, 0x1, 0x181f ;  /* 0x00381f0003007f89 */ /* 0x00442800000e0000 */
[----:B---34-:R2:W3:Y:S02]  /*22ee0*/  SHFL.IDX PT, R14, R2, 0x1, 0x181f ;  /* 0x00381f00020e7f89 */ /* 0x0184e400000e0000 */
.L_x_9150:
        /* <DEDUP_REMOVED lines=11> */
[-C--:B0-----:R-:W-:Y:S02]  /*22fa0*/  @!P2 LEA.HI.X R5, R210, R0.reuse, R7, 0x1, P0 ;  /* 0x00000000d205a211 */ /* 0x081fe400000f0c07 */
[----:B------:R-:W-:-:S03]  /*22fb0*/  @!P3 LEA.HI.X R15, R219, R0, R6, 0x1, P1 ;  /* 0x00000000db0fb211 */ /* 0x000fc600008f0c06 */
[----:B------:R4:W-:Y:S04]  /*22fc0*/  @!P2 ST.E.128 desc[UR60][R4.64], RZ ;  /* 0x000000ff0400a985 */ /* 0x0009e8000c101d3c */
[----:B------:R4:W-:Y:S02]  /*22fd0*/  @!P3 ST.E.128 desc[UR60][R14.64], RZ ;  /* 0x000000ff0e00b985 */ /* 0x0009e4000c101d3c */
.L_x_8890:
[----:B------:R-:W-:Y:S05]  /*22fe0*/  BSYNC B1 ;  /* 0x0000000000017941 */ /* 0x000fea0003800000 */
.L_x_8889:
[----:B------:R-:W-:-:S03]  /*22ff0*/  UMOV UR4, 0xffffffff ;  /* 0xffffffff00047882 */ /* 0x000fc60000000000 */
[----:B------:R-:W-:Y:S05]  /*23000*/  BRA.DIV UR4, `(.L_x_8891) ;  /* 0x000000b604447947 */ /* 0x000fea000b800000 */
[----:B0-----:R0:W0:Y:S04]  /*23010*/  SHFL.IDX PT, R0, R3, 0x2, 0x181f ;  /* 0x00581f0003007f89 */ /* 0x00102800000e0000 */
[----:B---34-:R3:W4:Y:S02]  /*23020*/  SHFL.IDX PT, R14, R2, 0x2, 0x181f ;  /* 0x00581f00020e7f89 */ /* 0x01872400000e0000 */
.L_x_9154:
        /* <DEDUP_REMOVED lines=9> */
[CC--:B----4-:R-:W-:Y:S02]  /*230c0*/  @!P2 LEA R4, P0, R210.reuse, R14.reuse, 0x1 ;  /* 0x0000000ed204a211 */ /* 0x0d0fe400078008ff */
[C---:B------:R-:W-:Y:S02]  /*230d0*/  @!P3 LEA R14, P1, R219.reuse, R14, 0x1 ;  /* 0x0000000edb0eb211 */ /* 0x040fe400078208ff */
[-C--:B0-----:R-:W-:Y:S02]  /*230e0*/  @!P2 LEA.HI.X R5, R210, R0.reuse, R7, 0x1, P0 ;  /* 0x00000000d205a211 */ /* 0x081fe400000f0c07 */
[----:B------:R-:W-:-:S03]  /*230f0*/  @!P3 LEA.HI.X R15, R219, R0, R6, 0x1, P1 ;  /* 0x00000000db0fb211 */ /* 0x000fc600008f0c06 */
[----:B------:R0:W-:Y:S04]  /*23100*/  @!P2 ST.E.128 desc[UR60][R4.64], RZ ;  /* 0x000000ff0400a985 */ /* 0x0001e8000c101d3c */
[----:B------:R0:W-:Y:S02]  /*23110*/  @!P3 ST.E.128 desc[UR60][R14.64], RZ ;  /* 0x000000ff0e00b985 */ /* 0x0001e4000c101d3c */
.L_x_8893:
[----:B------:R-:W-:Y:S05]  /*23120*/  BSYNC B1 ;  /* 0x0000000000017941 */ /* 0x000fea0003800000 */
.L_x_8892:
[----:B------:R-:W-:-:S03]  /*23130*/  UMOV UR4, 0xffffffff ;  /* 0xffffffff00047882 */ /* 0x000fc60000000000 */
[----:B------:R-:W-:Y:S05]  /*23140*/  BRA.DIV UR4, `(.L_x_8894) ;  /* 0x000000b6043c7947 */ /* 0x000fea000b800000 */
[----:B0-----:R0:W0:Y:S04]  /*23150*/  SHFL.IDX PT, R0, R3, 0x3, 0x181f ;  /* 0x00781f0003007f89 */ /* 0x00102800000e0000 */
[----:B----4-:R4:W0:Y:S02]  /*23160*/  SHFL.IDX PT, R14, R2, 0x3, 0x181f ;  /* 0x00781f00020e7f89 */ /* 0x01082400000e0000 */
.L_x_9158:
[----:B--234-:R-:W-:-:S05]  /*23170*/  VIADD R2, R202, 0x60 ;  /* 0x00000060ca027836 */ /* 0x01cfca0000000000 */
[----:B------:R-:W-:-:S13]  /*23180*/  ISETP.GE.AND P0, PT, R2, R21, PT ;  /* 0x000000150200720c */ /* 0x000fda0003f06270 */
[----:B------:R-:W-:Y:S05]  /*23190*/  @P0 BRA `(.L_x_8881) ;  /* 0x00000000002c0947 */ /* 0x000fea0003800000 */
[----:B------:R-:W-:Y:S01]  /*231a0*/  ULDC UR4, c[0x0][0xac8] ;  /* 0x0002b20000047ab9 */ /* 0x000fe20000000800 */
[----:B------:R-:W-:Y:S02]  /*231b0*/  SHF.R.S32.HI R5, RZ, 0x1f, R210 ;  /* 0x0000001fff057819 */ /* 0x000fe400000114d2 */
[----:B------:R-:W-:Y:S02]  /*231c0*/  ISETP.GE.AND P2, PT, R210, UR4, PT ;  /* 0x00000004d2007c0c */ /* 0x000fe4000bf46270 */
[----:B------:R-:W-:Y:S02]  /*231d0*/  ISETP.GE.AND P3, PT, R219, UR4, PT ;  /* 0x00000004db007c0c */ /* 0x000fe4000bf66270 */
[----:B------:R-:W-:-:S09]  /*231e0*/  SHF.R.S32.HI R4, RZ, 0x1f, R219 ;  /* 0x0000001fff047819 */ /* 0x000fd200000114db */
[CC--:B0-----:R-:W-:Y:S02]  /*231f0*/  @!P2 LEA R2, P0, R210.reuse, R14.reuse, 0x1 ;  /* 0x0000000ed202a211 */ /* 0x0c1fe400078008ff */
[C---:B------:R-:W-:Y:S02]  /*23200*/  @!P3 LEA R14, P1, R219.reuse, R14, 0x1 ;  /* 0x0000000edb0eb211 */ /* 0x040fe400078208ff */
[-C--:B------:R-:W-:Y:S02]  /*23210*/  @!P2 LEA.HI.X R3, R210, R0.reuse, R5, 0x1, P0 ;  /* 0x00000000d203a211 */ /* 0x080fe400000f0c05 */
[----:B------:R-:W-:-:S03]  /*23220*/  @!P3 LEA.HI.X R15, R219, R0, R4, 0x1, P1 ;  /* 0x00000000db0fb211 */ /* 0x000fc600008f0c04 */
[----:B------:R0:W-:Y:S04]  /*23230*/  @!P2 ST.E.128 desc[UR60][R2.64], RZ ;  /* 0x000000ff0200a985 */ /* 0x0001e8000c101d3c */
[----:B------:R0:W-:Y:S02]  /*23240*/  @!P3 ST.E.128 desc[UR60][R14.64], RZ ;  /* 0x000000ff0e00b985 */ /* 0x0001e4000c101d3c */
.L_x_8881:
[----:B------:R-:W-:Y:S05]  /*23250*/  BSYNC B0 ;  /* 0x0000000000007941 */ /* 0x000fea0003800000 */
.L_x_8871:
[----:B------:R-:W-:Y:S02]  /*23260*/  ULDC UR4, c[0x0][0xc3c] ;  /* 0x00030f0000047ab9 */ /* 0x000fe40000000800 */
[----:B-1----:R-:W-:-:S13]  /*23270*/  ISETP.GE.AND P0, PT, R191, UR4, PT ;  /* 0x00000004bf007c0c */ /* 0x002fda000bf06270 */
[----:B------:R-:W-:Y:S05]  /*23280*/  @!P0 BRA `(.L_x_8895) ;  /* 0xfffffddc00708947 */ /* 0x000fea000383ffff */
[----:B------:R-:W-:Y:S05]  /*23290*/  BRA `(.L_x_8654) ;  /* 0x0000008800347947 */ /* 0x000fea0003800000 */
.L_x_8652:
        /* <DEDUP_REMOVED lines=15> */
[----:B0-----:R-:W-:Y:S01]  /*23390*/  IMAD.MOV.U32 R0, RZ, RZ, RZ ;  /* 0x000000ffff007224 */ /* 0x001fe200078e00ff */
        /* <DEDUP_REMOVED lines=40> */
.L_x_8901:
        /* <DEDUP_REMOVED lines=12> */
.L_x_8900:
[----:B------:R-:W-:Y:S05]  /*236e0*/  BSYNC B0 ;  /* 0x0000000000007941 */ /* 0x000fea0003800000 */
.L_x_8899:
        /* <DEDUP_REMOVED lines=20> */
.L_x_8897:
        /* <DEDUP_REMOVED lines=20> */
.L_x_8902:
        /* <DEDUP_REMOVED lines=60> */
.L_x_8898:
[----:B------:R-:W-:Y:S02]  /*23d30*/  IMAD.MOV.U32 R25, RZ, RZ, RZ ;  /* 0x000000ffff197224 */ /* 0x000fe400078e00ff */
[----:B------:R-:W-:Y:S02]  /*23d40*/  IMAD.U32 R24, RZ, RZ, UR6 ;  /* 0x00000006ff187e24 */ /* 0x000fe4000f8e00ff */
[----:B------:R-:W-:-:S07]  /*23d50*/  IMAD.MOV.U32 R26, RZ, RZ, RZ ;  /* 0x000000ffff1a7224 */ /* 0x000fce00078e00ff */
.L_x_8903:
[----:B------:R-:W-:-:S13]  /*23d60*/  ISETP.NE.AND P0, PT, R5, RZ, PT ;  /* 0x000000ff0500720c */ /* 0x000fda0003f05270 */
[----:B------:R-:W0:Y:S01]  /*23d70*/  @!P0 S2R R3, SR_CgaCtaId ;  /* 0x0000000000038919 */ /* 0x000e220000008800 */
[----:B------:R-:W-:-:S04]  /*23d80*/  @!P0 MOV R0, 0x400 ;  /* 0x0000040000008802 */ /* 0x000fc80000000f00 */
[----:B0-----:R-:W-:-:S05]  /*23d90*/  @!P0 LEA R0, R3, R0, 0x18 ;  /* 0x0000000003008211 */ /* 0x001fca00078ec0ff */
[----:B------:R2:W-:Y:S01]  /*23da0*/  @!P0 STS.128 [R0+0x228d0], R24 ;  /* 0x0228d01800008388 */ /* 0x0005e20000000c00 */
[----:B------:R-:W-:Y:S06]  /*23db0*/  BAR.ARV 0x5, 0x180 ;  /* 0x0146000000007b1d */ /* 0x000fec0000002000 */
.L_x_8896:
        /* <DEDUP_REMOVED lines=12> */
[C---:B------:R-:W-:Y:S02]  /*23e80*/  IMAD.SHL.U32 R29, R14.reuse, 0x80, RZ ;  /* 0x000000800e1d7824 */ /* 0x040fe400078e00ff */
[----:B------:R-:W-:Y:S02]  /*23e90*/  IMAD.SHL.U32 R4, R14, 0x20, RZ ;  /* 0x000000200e047824 */ /* 0x000fe400078e00ff */
[----:B------:R-:W-:-:S02]  /*23ea0*/  IMAD.SHL.U32 R6, R13, 0x10, RZ ;  /* 0x000000100d067824 */ /* 0x000fc400078e00ff */
[C---:B0-----:R-:W-:Y:S01]  /*23eb0*/  IMAD.SHL.U32 R0, R14.reuse, 0x10, RZ ;  /* 0x000000100e007824 */ /* 0x041fe200078e00ff */
[----:B------:R-:W-:Y:S01]  /*23ec0*/  SHF.R.U32.HI R3, RZ, 0x1, R14 ;  /* 0x00000001ff037819 */ /* 0x000fe2000001160e */
[----:B------:R-:W-:Y:S01]  /*23ed0*/  IMAD.SHL.U32 R9, R14, 0x2, RZ ;  /* 0x000000020e097824 */ /* 0x000fe200078e00ff */
[----:B------:R-:W-:Y:S02]  /*23ee0*/  LOP3.LUT R2, R29, 0x380, RZ, 0xc0, !PT ;  /* 0x000003801d027812 */ /* 0x000fe400078ec0ff */
[----:B------:R-:W-:Y:S02]  /*23ef0*/  LOP3.LUT R5, R4, 0x80, RZ, 0xc0, !PT ;  /* 0x0000008004057812 */ /* 0x000fe400078ec0ff */
[----:B------:R-:W-:Y:S02]  /*23f00*/  LOP3.LUT R7, R6, 0x600, RZ, 0xc0, !PT ;  /* 0x0000060006077812 */ /* 0x000fe400078ec0ff */
[----:B------:R-:W-:Y:S01]  /*23f10*/  LOP3.LUT R8, R0, 0x3f0, RZ, 0xc0, !PT ;  /* 0x000003f000087812 */ /* 0x000fe200078ec0ff */
[----:B------:R-:W-:Y:S01]  /*23f20*/  IMAD.SHL.U32 R10, R14, 0x4, RZ ;  /* 0x000000040e0a7824 */ /* 0x000fe200078e00ff */
[----:B------:R-:W-:-:S02]  /*23f30*/  LOP3.LUT R3, R2, 0x30, R3, 0xf8, !PT ;  /* 0x0000003002037812 */ /* 0x000fc400078ef803 */
[----:B------:R-:W-:Y:S02]  /*23f40*/  LOP3.LUT P0, RZ, R14, 0x4, RZ, 0xc0, !PT ;  /* 0x000000040eff7812 */ /* 0x000fe4000780c0ff */
        /* <DEDUP_REMOVED lines=8> */
[----:B------:R-:W-:Y:S01]  /*23fd0*/  LOP3.LUT R23, R4, R5, RZ, 0xfc, !PT ;  /* 0x0000000504177212 */ /* 0x000fe200078efcff */
[----:B------:R-:W-:Y:S01]  /*23fe0*/  STL [R1+0x2c], R11 ;  /* 0x00002c0b01007387 */ /* 0x000fe20000100800 */
[----:B---3--:R-:W-:Y:S01]  /*23ff0*/  IMAD.U32 R4, RZ, RZ, UR4 ;  /* 0x00000004ff047e24 */ /* 0x008fe2000f8e00ff */
[----:B------:R-:W-:Y:S02]  /*24000*/  SHF.R.U32.HI R2, RZ, 0x3, R13 ;  /* 0x00000003ff027819 */ /* 0x000fe4000001160d */
[----:B------:R-:W-:-:S02]  /*24010*/  LOP3.LUT R36, R0, 0x70, RZ, 0xc0, !PT ;  /* 0x0000007000247812 */ /* 0x000fc400078ec0ff */
[----:B------:R-:W-:Y:S01]  /*24020*/  LOP3.LUT R2, R2, 0x70, R0, 0xf8, !PT ;  /* 0x0000007002027812 */ /* 0x000fe200078ef800 */
[----:B------:R-:W-:Y:S01]  /*24030*/  IMAD.MOV.U32 R0, RZ, RZ, 0x1 ;  /* 0x00000001ff007424 */ /* 0x000fe200078e00ff */
[----:B------:R-:W-:Y:S01]  /*24040*/  LEA R17, R4, R17, 0x18 ;  /* 0x0000001104117211 */ /* 0x000fe200078ec0ff */
[----:B------:R-:W-:Y:S01]  /*24050*/  BSSY B7, `(.L_x_8904) ;  /* 0x0000770000077945 */ /* 0x000fe20003800000 */
[----:B------:R-:W-:Y:S01]  /*24060*/  IMAD.MOV.U32 R35, RZ, RZ, RZ ;  /* 0x000000ffff237224 */ /* 0x000fe200078e00ff */
[----:B------:R-:W-:Y:S01]  /*24070*/  ULDC.64 UR36, c[0x0][0x198] ;  /* 0x0000660000247ab9 */ /* 0x000fe20000000a00 */
[----:B------:R-:W-:Y:S01]  /*24080*/  ULDC UR38, c[0x0][0xc] ;  /* 0x0000030000267ab9 */ /* 0x000fe20000000800 */
[C---:B--2---:R-:W-:Y:S02]  /*24090*/  LOP3.LUT R3, R12.reuse, 0x2, RZ, 0xfc, !PT ;  /* 0x000000020c037812 */ /* 0x044fe400078efcff */
        /* <DEDUP_REMOVED lines=12> */
[----:B------:R-:W-:Y:S04]  /*24160*/  STL [R1], RZ ;  /* 0x000000ff01007387 */ /* 0x000fe80000100800 */
[----:B------:R0:W-:Y:S04]  /*24170*/  STL [R1+0x8], R0 ;  /* 0x0000080001007387 */ /* 0x0001e80000100800 */
[----:B------:R1:W-:Y:S01]  /*24180*/  STL [R1+0x3c], R2 ;  /* 0x00003c0201007387 */ /* 0x0003e20000100800 */
[C---:B0-----:R-:W-:Y:S02]  /*24190*/  LOP3.LUT R0, R23.reuse, 0x1800, RZ, 0xfc, !PT ;  /* 0x0000180017007812 */ /* 0x041fe400078efcff */
[----:B------:R-:W-:-:S02]  /*241a0*/  LOP3.LUT R0, R23, 0x4800, RZ, 0xfc, !PT ;  /* 0x0000480017007812 */ /* 0x000fc400078efcff */
[----:B-1----:R-:W-:-:S07]  /*241b0*/  LOP3.LUT R2, R23, 0x3800, RZ, 0xfc, !PT ;  /* 0x0000380017027812 */ /* 0x002fce00078efcff */
.L_x_9028:
[----:B------:R-:W-:Y:S05]  /*241c0*/  YIELD ;  /* 0x0000000000007946 */ /* 0x000fea0003800000 */
[----:B------:R-:W-:Y:S01]  /*241d0*/  ULDC.64 UR4, c[0x0][0xa28] ;  /* 0x00028a0000047ab9 */ /* 0x000fe20000000a00 */
[----:B------:R-:W-:Y:S01]  /*241e0*/  IMAD.MOV.U32 R8, RZ, RZ, RZ ;  /* 0x000000ffff087224 */ /* 0x000fe200078e00ff */
[----:B------:R-:W-:Y:S01]  /*241f0*/  ISETP.NE.U32.AND P0, PT, RZ, UR4, PT ;  /* 0x00000004ff007c0c */ /* 0x000fe2000bf05070 */
[----:B01----:R-:W0:Y:S01]  /*24200*/  LDC.64 R4, c[0x0][0xa00] ;  /* 0x00028000ff047b82 */ /* 0x003e220000000a00 */
[----:B------:R-:W-:Y:S02]  /*24210*/  ULDC.64 UR6, c[0x0][0xa10] ;  /* 0x0002840000067ab9 */ /* 0x000fe40000000a00 */
[----:B------:R-:W-:Y:S01]  /*24220*/  ISETP.NE.AND.EX P0, PT, RZ, UR5, PT, P0 ;  /* 0x00000005ff007c0c */ /* 0x000fe2000bf05300 */
[----:B------:R-:W-:-:S12]  /*24230*/  ULDC.64 UR4, c[0x0][0xa18] ;  /* 0x0002860000047ab9 */ /* 0x000fd80000000a00 */
[----:B------:R-:W1:Y:S01]  /*24240*/  @P0 LDC.64 R2, c[0x0][0xa28] ;  /* 0x00028a00ff020b82 */ /* 0x000e620000000a00 */
[----:B------:R-:W-:Y:S01]  /*24250*/  ISETP.NE.U32.AND P1, PT, RZ, UR6, PT ;  /* 0x00000006ff007c0c */ /* 0x000fe2000bf25070 */
[----:B-1----:R-:W-:-:S05]  /*24260*/  @P0 IMAD.WIDE R2, R27, 0x4, R2 ;  /* 0x000000041b020825 */ /* 0x002fca00078e0202 */
[----:B--2---:R1:W2:Y:S01]  /*24270*/  @P0 LDG.E R8, desc[UR60][R2.64] ;  /* 0x0000003c02080981 */ /* 0x0042a2000c1e1900 */
[----:B------:R-:W-:Y:S01]  /*24280*/  ISETP.NE.U32.AND P0, PT, RZ, UR4, PT ;  /* 0x00000004ff007c0c */ /* 0x000fe2000bf05070 */
[----:B------:R-:W-:Y:S01]  /*24290*/  IMAD.MOV.U32 R33, RZ, RZ, RZ ;  /* 0x000000ffff217224 */ /* 0x000fe200078e00ff */
[----:B------:R-:W-:Y:S01]  /*242a0*/  ISETP.NE.AND.EX P1, PT, RZ, UR7, PT, P1 ;  /* 0x00000007ff007c0c */ /* 0x000fe2000bf25310 */
[----:B------:R-:W-:Y:S01]  /*242b0*/  IMAD.MOV.U32 R0, RZ, RZ, RZ ;  /* 0x000000ffff007224 */ /* 0x000fe200078e00ff */
[----:B------:R-:W-:Y:S01]  /*242c0*/  ISETP.NE.AND.EX P2, PT, RZ, UR5, PT, P0 ;  /* 0x00000005ff007c0c */ /* 0x000fe2000bf45300 */
[----:B------:R-:W-:Y:S01]  /*242d0*/  ULDC.64 UR4, c[0x0][0xa00] ;  /* 0x0002800000047ab9 */ /* 0x000fe20000000a00 */
[----:B0-----:R-:W-:Y:S01]  /*242e0*/  IMAD.WIDE R4, R27, 0x4, R4 ;  /* 0x000000041b047825 */ /* 0x001fe200078e0204 */
[----:B------:R-:W-:Y:S01]  /*242f0*/  ISETP.NE.U32.AND P0, PT, RZ, UR4, PT ;  /* 0x00000004ff007c0c */ /* 0x000fe2000bf05070 */
[----:B-1----:R-:W0:Y:S03]  /*24300*/  LDC.64 R2, c[0x0][0xa10] ;  /* 0x00028400ff027b82 */ /* 0x002e260000000a00 */
[----:B------:R-:W-:-:S06]  /*24310*/  ISETP.NE.AND.EX P0, PT, RZ, UR5, PT, P0 ;  /* 0x00000005ff007c0c */ /* 0x000fcc000bf05300 */
[----:B------:R-:W1:Y:S07]  /*24320*/  @P2 LDC.64 R6, c[0x0][0xa18] ;  /* 0x00028600ff062b82 */ /* 0x000e6e0000000a00 */
[----:B-----5:R-:W5:Y:S01]  /*24330*/  @P0 LDG.E R33, desc[UR60][R4.64] ;  /* 0x0000003c04210981 */ /* 0x020f62000c1e1900 */
        /* <DEDUP_REMOVED lines=22> */
.L_x_8905:
        /* <DEDUP_REMOVED lines=8> */
.L_x_8906:
        /* <DEDUP_REMOVED lines=9> */
.L_x_8907:
[----:B-1----:R-:W2:Y:S04]  /*245b0*/  @P1 LDG.E R4, desc[UR60][R2.64] ;  /* 0x0000003c02041981 */ /* 0x002ea8000c1e1900 */
[----:B------:R1:W2:Y:S01]  /*245c0*/  @P1 LDG.E R5, desc[UR60][R2.64+0x4] ;  /* 0x0000043c02051981 */ /* 0x0002a2000c1e1900 */
[----:B-----5:R-:W-:Y:S02]  /*245d0*/  IMAD.IADD R7, R7, 0x1, -R8 ;  /* 0x0000000107077824 */ /* 0x020fe400078e0a08 */
[----:B------:R-:W-:-:S04]  /*245e0*/  IMAD.SHL.U32 R25, R25, 0x80, RZ ;  /* 0x0000008019197824 */ /* 0x000fc800078e00ff */
[----:B------:R-:W-:Y:S01]  /*245f0*/  VIADD R9, R25, 0x7f ;  /* 0x0000007f19097836 */ /* 0x000fe20000000000 */
[----:B-1----:R-:W1:Y:S02]  /*24600*/  LDC R2, c[0x0][0x448] ;  /* 0x00011200ff027b82 */ /* 0x002e640000000800 */
[----:B-1----:R-:W-:-:S13]  /*24610*/  ISETP.NE.AND P2, PT, R2, 0x1, PT ;  /* 0x000000010200780c */ /* 0x002fda0003f45270 */
[----:B------:R-:W1:Y:S08]  /*24620*/  @P2 LDC R3, c[0x0][0x44c] ;  /* 0x00011300ff032b82 */ /* 0x000e700000000800 */
[----:B------:R-:W3:Y:S01]  /*24630*/  @P2 LDC R2, c[0x0][0x450] ;  /* 0x00011400ff022b82 */ /* 0x000ee20000000800 */
[----:B-1----:R-:W-:-:S05]  /*24640*/  @P2 IMAD.HI.U32 R3, R9, R3, RZ ;  /* 0x0000000309032227 */ /* 0x002fca00078e00ff */
[----:B---3--:R-:W-:Y:S01]  /*24650*/  @P2 SHF.R.U32.HI R9, RZ, R2, R3 ;  /* 0x00000002ff092219 */ /* 0x008fe20000011603 */
[----:B--2---:R-:W-:-:S04]  /*24660*/  @P1 IMAD.IADD R6, R5, 0x1, -R4 ;  /* 0x0000000105061824 */ /* 0x004fc800078e0a04 */
[----:B------:R-:W-:-:S04]  /*24670*/  IMAD.IADD R19, R7, 0x1, R6 ;  /* 0x0000000107137824 */ /* 0x000fc800078e0206 */
[C---:B------:R-:W-:Y:S01]  /*24680*/  VIADD R20, R19.reuse, 0x9f ;  /* 0x0000009f13147836 */ /* 0x040fe20000000000 */
[----:B0-----:R-:W-:-:S03]  /*24690*/  IADD3 R8, R19, 0x1, -R28 ;  /* 0x0000000113087810 */ /* 0x001fc60007ffe81c */
[----:B------:R-:W-:-:S04]  /*246a0*/  IMAD.HI R20, R20, 0x66666667, RZ ;  /* 0x6666666714147827 */ /* 0x000fc800078e02ff */
[----:B------:R-:W-:Y:S01]  /*246b0*/  IMAD.IADD R9, R8, 0x1, R9 ;  /* 0x0000000108097824 */ /* 0x000fe200078e0209 */
[----:B------:R-:W-:-:S04]  /*246c0*/  SHF.R.U32.HI R2, RZ, 0x1f, R20 ;  /* 0x0000001fff027819 */ /* 0x000fc80000011614 */
[----:B------:R-:W-:Y:S02]  /*246d0*/  LEA.HI.SX32 R20, R20, R2, 0x1a ;  /* 0x0000000214147211 */ /* 0x000fe400078fd2ff */
        /* <DEDUP_REMOVED lines=15> */
.L_x_8910:
[----:B------:R-:W-:-:S13]  /*247d0*/  ISETP.NE.AND P0, PT, R3, 0x1, PT ;  /* 0x000000010300780c */ /* 0x000fda0003f05270 */
[----:B------:R-:W0:Y:S02]  /*247e0*/  @P0 LDC.64 R4, c[0x0][0x9e8] ;  /* 0x00027a00ff040b82 */ /* 0x000e240000000a00 */
[----:B0-----:R-:W-:-:S05]  /*247f0*/  @P0 IMAD.HI.U32 R4, R10, R4, RZ ;  /* 0x000000040a040227 */ /* 0x001fca00078e00ff */
[----:B------:R-:W-:-:S07]  /*24800*/  @P0 SHF.R.U32.HI R10, RZ, R5, R4 ;  /* 0x00000005ff0a0219 */ /* 0x000fce0000011604 */
.L_x_8911:
[----:B------:R-:W-:Y:S05]  /*24810*/  BSYNC B0 ;  /* 0x0000000000007941 */ /* 0x000fea0003800000 */
.L_x_8909:
[----:B------:R-:W-:-:S05]  /*24820*/  IMAD R10, R10, R3, R3 ;  /* 0x000000030a0a7224 */ /* 0x000fca00078e0203 */
[----:B------:R-:W-:-:S07]  /*24830*/  VIMNMX R2, R2, R10, PT ;  /* 0x0000000a02027248 */ /* 0x000fce0003fe0100 */
.L_x_8908:
        /* <DEDUP_REMOVED lines=20> */
.L_x_8914:
[----:B------:R-:W-:-:S13]  /*24980*/  ISETP.NE.AND P0, PT, R3, 0x1, PT ;  /* 0x000000010300780c */ /* 0x000fda0003f05270 */
[----:B------:R-:W0:Y:S02]  /*24990*/  @P0 LDC.64 R4, c[0x0][0x9e8] ;  /* 0x00027a00ff040b82 */ /* 0x000e240000000a00 */
[----:B0-----:R-:W-:-:S05]  /*249a0*/  @P0 IMAD.HI.U32 R4, R10, R4, RZ ;  /* 0x000000040a040227 */ /* 0x001fca00078e00ff */
[----:B------:R-:W-:-:S07]  /*249b0*/  @P0 SHF.R.U32.HI R10, RZ, R5, R4 ;  /* 0x00000005ff0a0219 */ /* 0x000fce0000011604 */
.L_x_8915:
[----:B------:R-:W-:Y:S05]  /*249c0*/  BSYNC B0 ;  /* 0x0000000000007941 */ /* 0x000fea0003800000 */
.L_x_8913:
[----:B------:R-:W-:-:S05]  /*249d0*/  IMAD R3, R10, R3, RZ ;  /* 0x000000030a037224 */ /* 0x000fca00078e02ff */
[----:B------:R-:W-:-:S07]  /*249e0*/  VIMNMX R9, R9, R3, !PT ;  /* 0x0000000309097248 */ /* 0x000fce0007fe0100 */
.L_x_8912:
[----:B------:R-:W-:Y:S01]  /*249f0*/  VIADD R3, R2, 0x9f ;  /* 0x0000009f02037836 */ /* 0x000fe20000000000 */
[----:B------:R-:W-:Y:S01]  /*24a00*/  BSSY B0, `(.L_x_8916) ;  /* 0x00000ea000007945 */ /* 0x000fe20003800000 */
[----:B------:R-:W-:-:S04]  /*24a10*/  IMAD.HI R9, R9, 0x66666667, RZ ;  /* 0x6666666709097827 */ /* 0x000fc800078e02ff */
[----:B------:R-:W-:-:S05]  /*24a20*/  IMAD.HI R3, R3, 0x66666667, RZ ;  /* 0x6666666703037827 */ /* 0x000fca00078e02ff */
[----:B------:R-:W-:-:S04]  /*24a30*/  SHF.R.U32.HI R2, RZ, 0x1f, R3 ;  /* 0x0000001fff027819 */ /* 0x000fc80000011603 */
[----:B------:R-:W-:Y:S02]  /*24a40*/  LEA.HI.SX32 R3, R3, R2, 0x1a ;  /* 0x0000000203037211 */ /* 0x000fe400078fd2ff */
[----:B------:R-:W-:Y:S02]  /*24a50*/  SHF.R.U32.HI R2, RZ, 0x1f, R9 ;  /* 0x0000001fff027819 */ /* 0x000fe40000011609 */
[----:B------:R-:W-:Y:S02]  /*24a60*/  VIMNMX R3, R20, R3, PT ;  /* 0x0000000314037248 */ /* 0x000fe40003fe0100 */
[----:B------:R-:W-:-:S03]  /*24a70*/  LEA.HI.SX32 R2, R9, R2, 0x1a ;  /* 0x0000000209027211 */ /* 0x000fc600078fd2ff */
[----:B------:R-:W-:Y:S01]  /*24a80*/  IMAD R3, R3, 0xa0, -R7 ;  /* 0x000000a003037824 */ /* 0x000fe200078e0a07 */
[----:B------:R-:W-:-:S04]  /*24a90*/  VIMNMX R2, RZ, R2, !PT ;  /* 0x00000002ff027248 */ /* 0x000fc80007fe0100 */
[----:B------:R-:W-:Y:S01]  /*24aa0*/  VIMNMX R6, R3, R6, PT ;  /* 0x0000000603067248 */ /* 0x000fe20003fe0100 */
[----:B------:R-:W-:-:S05]  /*24ab0*/  IMAD R2, R2, 0xa0, -R7 ;  /* 0x000000a002027824 */ /* 0x000fca00078e0a07 */
        /* <DEDUP_REMOVED lines=19> */
.L_x_9161:
[----:B-1----:R-:W-:Y:S02]  /*24bf0*/  ISETP.NE.AND P0, PT, R14, RZ, PT ;  /* 0x000000ff0e00720c */ /* 0x002fe40003f05270 */
[----:B------:R-:W-:-:S11]  /*24c00*/  PLOP3.LUT P6, PT, PT, PT, PT, 0x8, 0x0 ;  /* 0x000000000000781c */ /* 0x000fd60003fce170 */
[----:B------:R-:W-:Y:S05]  /*24c10*/  @P0 BRA `(.L_x_8919) ;  /* 0x00000000000c0947 */ /* 0x000fea0003800000 */
[----:B------:R-:W-:-:S03]  /*24c20*/  UMOV UR4, 0xffffffff ;  /* 0xffffffff00047882 */ /* 0x000fc60000000000 */
[----:B------:R-:W-:Y:S05]  /*24c30*/  BRA.DIV UR4, `(.L_x_8920) ;  /* 0x0000009a04fc7947 */ /* 0x000fea000b800000 */
[----:B------:R-:W-:-:S13]  /*24c40*/  ELECT P6, URZ, PT ;  /* 0x00000000003f782f */ /* 0x000fda00038c0000 */
.L_x_8919:
        /* <DEDUP_REMOVED lines=9> */
.L_x_9164:
[----:B------:R-:W-:Y:S05]  /*24ce0*/  BSYNC B1 ;  /* 0x0000000000017941 */ /* 0x000fea0003800000 */
.L_x_8921:
[----:B------:R-:W-:Y:S04]  /*24cf0*/  BSSY B1, `(.L_x_8923) ;  /* 0x0000050000017945 */ /* 0x000fe80003800000 */
[----:B------:R-:W-:Y:S05]  /*24d00*/  @!P6 BRA `(.L_x_8924) ;  /* 0x000000040038e947 */ /* 0x000fea0003800000 */
[----:B------:R-:W0:Y:S04]  /*24d10*/  LDL R9, [R1] ;  /* 0x0000000001097983 */ /* 0x000e280000100800 */
[----:B------:R-:W2:Y:S01]  /*24d20*/  LDL R6, [R1+0xc] ;  /* 0x00000c0001067983 */ /* 0x000ea20000100800 */
[----:B------:R-:W1:Y:S01]  /*24d30*/  S2R R7, SR_TID.X ;  /* 0x0000000000077919 */ /* 0x000e620000002100 */
[----:B------:R-:W-:Y:S01]  /*24d40*/  BSSY B2, `(.L_x_8925) ;  /* 0x0000007000027945 */ /* 0x000fe20003800000 */
[----:B-1----:R-:W-:-:S04]  /*24d50*/  LOP3.LUT R7, R7, 0x7f, RZ, 0xc0, !PT ;  /* 0x0000007f07077812 */ /* 0x002fc800078ec0ff */
[----:B------:R-:W-:Y:S01]  /*24d60*/  ISETP.NE.AND P1, PT, R7, RZ, PT ;  /* 0x000000ff0700720c */ /* 0x000fe20003f25270 */
[----:B0-----:R-:W-:Y:S01]  /*24d70*/  IMAD R5, R9, 0x8, R17 ;  /* 0x0000000809057824 */ /* 0x001fe200078e0211 */
[----:B--2---:R-:W-:-:S04]  /*24d80*/  SHF.L.U32 R6, R6, 0x1f, RZ ;  /* 0x0000001f06067819 */ /* 0x004fc800000006ff */
[----:B------:R-:W0:Y:S02]  /*24d90*/  SYNCS.PHASECHK.TRANS64.TRYWAIT P0, [R5+URZ+0x228a0], R6 ;  /* 0x0228a006050075a7 */ /* 0x000e24000800017f */
[----:B0-----:R-:W-:Y:S05]  /*24da0*/  @!P0 BRA `(.L_x_8926) ;  /* 0x0000009800d48947 */ /* 0x001fea0003800000 */
.L_x_9165:
[----:B------:R-:W-:Y:S05]  /*24db0*/  BSYNC B2 ;  /* 0x0000000000027941 */ /* 0x000fea0003800000 */
.L_x_8925:
        /* <DEDUP_REMOVED lines=9> */
.L_x_8928:
[----:B------:R-:W-:Y:S05]  /*24e50*/  BSYNC B2 ;  /* 0x0000000000027941 */ /* 0x000fea0003800000 */
.L_x_8927:
[----:B------:R-:W2:Y:S01]  /*24e60*/  LDL R7, [R1] ;  /* 0x0000000001077983 */ /* 0x000ea20000100800 */
[----:B------:R-:W-:Y:S01]  /*24e70*/  IMAD.MOV.U32 R12, RZ, RZ, RZ ;  /* 0x000000ffff0c7224 */ /* 0x000fe200078e00ff */
[----:B------:R-:W-:Y:S01]  /*24e80*/  UIADD3 UR4, UP0, UR36, 0x570, URZ ;  /* 0x0000057024047890 */ /* 0x000fe2000ff1e03f */
[----:B------:R-:W-:Y:S01]  /*24e90*/  IMAD R9, R3, 0xa0, R0 ;  /* 0x000000a003097824 */ /* 0x000fe200078e0200 */
[----:B------:R-:W-:Y:S01]  /*24ea0*/  PLOP3.LUT P0, PT, PT, PT, PT, 0x80, 0x0 ;  /* 0x000000000000781c */ /* 0x000fe20003f0f070 */
[----:B------:R-:W-:Y:S01]  /*24eb0*/  VIADD R10, R5, 0x22890 ;  /* 0x00022890050a7836 */ /* 0x000fe20000000000 */
[----:B------:R-:W-:Y:S01]  /*24ec0*/  R2UR UR10, R12 ;  /* 0x000000000c0a72ca */ /* 0x000fe200000e0000 */
[----:B------:R-:W-:Y:S01]  /*24ed0*/  VIADD R9, R9, 0xffffff60 ;  /* 0xffffff6009097836 */ /* 0x000fe20000000000 */
[----:B------:R-:W-:Y:S01]  /*24ee0*/  UIADD3.X UR5, URZ, UR37, URZ, UP0, !UPT ;  /* 0x000000253f057290 */ /* 0x000fe200087fe43f */
[----:B------:R-:W-:Y:S01]  /*24ef0*/  UMOV UR6, 0x0 ;  /* 0x0000000000067882 */ /* 0x000fe20000000000 */
[----:B------:R-:W-:Y:S01]  /*24f00*/  UMOV UR7, 0x12f00000 ;  /* 0x12f0000000077882 */ /* 0x000fe20000000000 */
[----:B--2---:R-:W-:-:S04]  /*24f10*/  IMAD R7, R7, 0x5000, R17 ;  /* 0x0000500007077824 */ /* 0x004fc800078e0211 */
[----:B------:R-:W-:-:S07]  /*24f20*/  VIADD R11, R7, 0x18400 ;  /* 0x00018400070b7836 */ /* 0x000fce0000000000 */
.L_x_8929:
        /* <DEDUP_REMOVED lines=13> */
.L_x_9166:
[----:B------:R-:W-:Y:S05]  /*25000*/  BSYNC B2 ;  /* 0x0000000000027941 */ /* 0x000fea0003800000 */
.L_x_8930:
        /* <DEDUP_REMOVED lines=11> */
.L_x_8933:
[----:B------:R-:W-:Y:S05]  /*250c0*/  BSYNC B2 ;  /* 0x0000000000027941 */ /* 0x000fea0003800000 */
.L_x_8932:
        /* <DEDUP_REMOVED lines=8> */
.L_x_8934:
        /* <DEDUP_REMOVED lines=10> */
.L_x_8924:
[----:B------:R-:W-:Y:S05]  /*251f0*/  BSYNC B1 ;  /* 0x0000000000017941 */ /* 0x000fea0003800000 */
.L_x_8923:
[----:B------:R-:W0:Y:S04]  /*25200*/  LDL.LU R6, [R1] ;  /* 0x0000000001067983 */ /* 0x000e280000300800 */
[----:B------:R-:W2:Y:S01]  /*25210*/  LDL.LU R10, [R1+0xc] ;  /* 0x00000c00010a7983 */ /* 0x000ea20000300800 */
[----:B------:R-:W-:Y:S01]  /*25220*/  VIADD R3, R3, 0xfffffffe ;  /* 0xfffffffe03037836 */ /* 0x000fe20000000000 */
[----:B------:R-:W-:-:S04]  /*25230*/  PLOP3.LUT P0, PT, PT, PT, PT, 0x8, 0x0 ;  /* 0x000000000000781c */ /* 0x000fc80003f0e170 */
[----:B------:R-:W-:Y:S01]  /*25240*/  ISETP.GE.AND P2, PT, R3, R4, PT ;  /* 0x000000040300720c */ /* 0x000fe20003f46270 */
[----:B0-----:R-:W-:-:S05]  /*25250*/  VIADD R5, R6, 0x1 ;  /* 0x0000000106057836 */ /* 0x001fca0000000000 */
[----:B------:R-:W-:-:S04]  /*25260*/  ISETP.NE.AND P1, PT, R5, 0x2, PT ;  /* 0x000000020500780c */ /* 0x000fc80003f25270 */
[----:B------:R-:W-:Y:S02]  /*25270*/  SEL R6, RZ, 0x1, P1 ;  /* 0x00000001ff067807 */ /* 0x000fe40000800000 */
[----:B------:R-:W-:Y:S02]  /*25280*/  SEL R5, R5, RZ, P1 ;  /* 0x000000ff05057207 */ /* 0x000fe40000800000 */
[----:B--2---:R-:W-:-:S03]  /*25290*/  LOP3.LUT R10, R10, R6, RZ, 0x3c, !PT ;  /* 0x000000060a0a7212 */ /* 0x004fc600078e3cff */
[----:B------:R0:W-:Y:S04]  /*252a0*/  STL [R1], R5 ;  /* 0x0000000501007387 */ /* 0x0001e80000100800 */
[----:B------:R0:W-:Y:S01]  /*252b0*/  STL [R1+0xc], R10 ;  /* 0x00000c0a01007387 */ /* 0x0001e20000100800 */
[----:B------:R-:W-:Y:S05]  /*252c0*/  @!P2 BRA `(.L_x_8917) ;  /* 0x000000040074a947 */ /* 0x000fea0003800000 */
.L_x_8947:
[----:B------:R-:W-:Y:S05]  /*252d0*/  YIELD ;  /* 0x0000000000007946 */ /* 0x000fea0003800000 */
[----:B------:R-:W-:Y:S04]  /*252e0*/  BSSY B1, `(.L_x_8935) ;  /* 0x000004f000017945 */ /* 0x000fe80003800000 */
[----:B-1----:R-:W-:Y:S05]  /*252f0*/  @!P6 BRA `(.L_x_8936) ;  /* 0x000000040034e947 */ /* 0x002fea0003800000 */
[----:B0-----:R-:W2:Y:S04]  /*25300*/  LDL R5, [R1] ;  /* 0x0000000001057983 */ /* 0x001ea80000100800 */
[----:B------:R-:W3:Y:S01]  /*25310*/  LDL R6, [R1+0xc] ;  /* 0x00000c0001067983 */ /* 0x000ee20000100800 */
[----:B------:R-:W0:Y:S01]  /*25320*/  S2R R7, SR_TID.X ;  /* 0x0000000000077919 */ /* 0x000e220000002100 */
[----:B------:R-:W-:Y:S01]  /*25330*/  BSSY B2, `(.L_x_8937) ;  /* 0x0000007000027945 */ /* 0x000fe20003800000 */
[----:B0-----:R-:W-:-:S04]  /*25340*/  LOP3.LUT R7, R7, 0x7f, RZ, 0xc0, !PT ;  /* 0x0000007f07077812 */ /* 0x001fc800078ec0ff */
[----:B------:R-:W-:Y:S01]  /*25350*/  ISETP.NE.AND P2, PT, R7, RZ, PT ;  /* 0x000000ff0700720c */ /* 0x000fe20003f45270 */
[----:B--2---:R-:W-:Y:S01]  /*25360*/  IMAD R5, R5, 0x8, R17 ;  /* 0x0000000805057824 */ /* 0x004fe200078e0211 */
[----:B---3--:R-:W-:-:S04]  /*25370*/  SHF.L.U32 R6, R6, 0x1f, RZ ;  /* 0x0000001f06067819 */ /* 0x008fc800000006ff */
[----:B------:R-:W0:Y:S02]  /*25380*/  SYNCS.PHASECHK.TRANS64.TRYWAIT P1, [R5+URZ+0x228a0], R6 ;  /* 0x0228a006050075a7 */ /* 0x000e24000802017f */
[----:B0-----:R-:W-:Y:S05]  /*25390*/  @!P1 BRA `(.L_x_8938) ;  /* 0x0000009400809947 */ /* 0x001fea0003800000 */
.L_x_9167:
[----:B------:R-:W-:Y:S05]  /*253a0*/  BSYNC B2 ;  /* 0x0000000000027941 */ /* 0x000fea0003800000 */
.L_x_8937:
        /* <DEDUP_REMOVED lines=9> */
.L_x_8940:
[----:B------:R-:W-:Y:S05]  /*25440*/  BSYNC B2 ;  /* 0x0000000000027941 */ /* 0x000fea0003800000 */
.L_x_8939:
[----:B------:R-:W2:Y:S01]  /*25450*/  LDL R7, [R1] ;  /* 0x0000000001077983 */ /* 0x000ea20000100800 */
[----:B------:R-:W-:Y:S01]  /*25460*/  IMAD.MOV.U32 R12, RZ, RZ, RZ ;  /* 0x000000ffff0c7224 */ /* 0x000fe200078e00ff */
[----:B------:R-:W-:Y:S01]  /*25470*/  UIADD3 UR4, UP0, UR36, 0x570, URZ ;  /* 0x0000057024047890 */ /* 0x000fe2000ff1e03f */
[----:B------:R-:W-:Y:S01]  /*25480*/  PLOP3.LUT P1, PT, PT, PT, PT, 0x80, 0x0 ;  /* 0x000000000000781c */ /* 0x000fe20003f2f070 */
[----:B------:R-:W-:Y:S01]  /*25490*/  IMAD R9, R3, 0xa0, R0 ;  /* 0x000000a003097824 */ /* 0x000fe200078e0200 */
[----:B------:R-:W-:Y:S01]  /*254a0*/  UMOV UR6, 0x0 ;  /* 0x0000000000067882 */ /* 0x000fe20000000000 */
[----:B------:R-:W-:Y:S01]  /*254b0*/  R2UR UR10, R12 ;  /* 0x000000000c0a72ca */ /* 0x000fe200000e0000 */
[----:B------:R-:W-:Y:S01]  /*254c0*/  VIADD R10, R5, 0x22890 ;  /* 0x00022890050a7836 */ /* 0x000fe20000000000 */
[----:B------:R-:W-:Y:S01]  /*254d0*/  UIADD3.X UR5, URZ, UR37, URZ, UP0, !UPT ;  /* 0x000000253f057290 */ /* 0x000fe200087fe43f */
[----:B------:R-:W-:Y:S01]  /*254e0*/  UMOV UR7, 0x12f00000 ;  /* 0x12f0000000077882 */ /* 0x000fe20000000000 */
[----:B--2---:R-:W-:-:S04]  /*254f0*/  IMAD R7, R7, 0x5000, R17 ;  /* 0x0000500007077824 */ /* 0x004fc800078e0211 */
[----:B------:R-:W-:-:S07]  /*25500*/  VIADD R11, R7, 0x18400 ;  /* 0x00018400070b7836 */ /* 0x000fce0000000000 */
.L_x_8941:
        /* <DEDUP_REMOVED lines=13> */
.L_x_9168:
[----:B------:R-:W-:Y:S05]  /*255e0*/  BSYNC B2 ;  /* 0x0000000000027941 */ /* 0x000fea0003800000 */
.L_x_8942:
        /* <DEDUP_REMOVED lines=11> */
.L_x_8945:
[----:B------:R-:W-:Y:S05]  /*256a0*/  BSYNC B2 ;  /* 0x0000000000027941 */ /* 0x000fea0003800000 */
.L_x_8944:
        /* <DEDUP_REMOVED lines=8> */
.L_x_8946:
        /* <DEDUP_REMOVED lines=10> */
.L_x_8936:
[----:B------:R-:W-:Y:S05]  /*257d0*/  BSYNC B1 ;  /* 0x0000000000017941 */ /* 0x000fea0003800000 */
.L_x_8935:
[----:B------:R-:W2:Y:S04]  /*257e0*/  LDL.LU R6, [R1] ;  /* 0x0000000001067983 */ /* 0x000ea80000300800 */
[----:B0-----:R-:W3:Y:S01]  /*257f0*/  LDL.LU R10, [R1+0xc] ;  /* 0x00000c00010a7983 */ /* 0x001ee20000300800 */
[C---:B------:R-:W-:Y:S01]  /*25800*/  ISETP.GT.AND P2, PT, R3.reuse, R4, PT ;  /* 0x000000040300720c */ /* 0x040fe20003f44270 */
[----:B------:R-:W-:Y:S02]  /*25810*/  VIADD R3, R3, 0xffffffff ;  /* 0xffffffff03037836 */ /* 0x000fe40000000000 */
[----:B--2---:R-:W-:-:S05]  /*25820*/  VIADD R5, R6, 0x1 ;  /* 0x0000000106057836 */ /* 0x004fca0000000000 */
[----:B------:R-:W-:-:S04]  /*25830*/  ISETP.NE.AND P1, PT, R5, 0x2, PT ;  /* 0x000000020500780c */ /* 0x000fc80003f25270 */
[----:B------:R-:W-:Y:S02]  /*25840*/  SEL R6, RZ, 0x1, P1 ;  /* 0x00000001ff067807 */ /* 0x000fe40000800000 */
[----:B------:R-:W-:Y:S02]  /*25850*/  SEL R5, R5, RZ, P1 ;  /* 0x000000ff05057207 */ /* 0x000fe40000800000 */
[----:B---3--:R-:W-:-:S05]  /*25860*/  LOP3.LUT R10, R10, R6, RZ, 0x3c, !PT ;  /* 0x000000060a0a7212 */ /* 0x008fca00078e3cff */
[----:B------:R1:W-:Y:S04]  /*25870*/  STL [R1+0xc], R10 ;  /* 0x00000c0a01007387 */ /* 0x0003e80000100800 */
[----:B------:R1:W-:Y:S01]  /*25880*/  STL [R1], R5 ;  /* 0x0000000501007387 */ /* 0x0003e20000100800 */
[----:B------:R-:W-:Y:S05]  /*25890*/  @P2 BRA `(.L_x_8947) ;  /* 0xfffffff8008c2947 */ /* 0x000fea000383ffff */
.L_x_8917:
[----:B------:R-:W-:Y:S05]  /*258a0*/  BSYNC B0 ;  /* 0x0000000000007941 */ /* 0x000fea0003800000 */
.L_x_8916:
[----:B------:R-:W2:Y:S01]  /*258b0*/  LDC R0, c[0x0][0x448] ;  /* 0x00011200ff007b82 */ /* 0x000ea20000000800 */
[----:B------:R-:W-:Y:S01]  /*258c0*/  VIADD R2, R25, 0x7f ;  /* 0x0000007f19027836 */ /* 0x000fe20000000000 */
[----:B------:R-:W-:Y:S06]  /*258d0*/  @!P0 WARPSYNC.ALL ;  /* 0x0000000000008948 */ /* 0x000fec0003800000 */
[----:B------:R-:W-:Y:S01]  /*258e0*/  @!P0 BAR.SYNC.DEFER_BLOCKING 0xc, 0x180 ;  /* 0x0306000000008b1d */ /* 0x000fe20000010000 */
[----:B--2---:R-:W-:-:S13]  /*258f0*/  ISETP.NE.AND P1, PT, R0, 0x1, PT ;  /* 0x000000010000780c */ /* 0x004fda0003f25270 */
[----:B------:R-:W2:Y:S08]  /*25900*/  @P1 LDC R3, c[0x0][0x44c] ;  /* 0x00011300ff031b82 */ /* 0x000eb00000000800 */
[----:B------:R-:W3:Y:S01]  /*25910*/  @P1 LDC R0, c[0x0][0x450] ;  /* 0x00011400ff001b82 */ /* 0x000ee20000000800 */
[----:B--2---:R-:W-:-:S05]  /*25920*/  @P1 IMAD.HI.U32 R3, R2, R3, RZ ;  /* 0x0000000302031227 */ /* 0x004fca00078e00ff */
[----:B---3--:R-:W-:-:S05]  /*25930*/  @P1 SHF.R.U32.HI R2, RZ, R0, R3 ;  /* 0x00000000ff021219 */ /* 0x008fca0000011603 */
[----:B------:R-:W-:Y:S02]  /*25940*/  IMAD.IADD R8, R8, 0x1, R2 ;  /* 0x0000000108087824 */ /* 0x000fe400078e0202 */
[----:B------:R-:W2:Y:S02]  /*25950*/  LDC.64 R2, c[0x0][0x9e0] ;  /* 0x00027800ff027b82 */ /* 0x000ea40000000a00 */
[----:B--2---:R-:W-:Y:S01]  /*25960*/  ISETP.GE.AND P2, PT, R3, 0x1, PT ;  /* 0x000000010300780c */ /* 0x004fe20003f46270 */
        /* <DEDUP_REMOVED lines=8> */
[----:B01----:R-:W0:Y:S02]  /*259f0*/  @P0 LDC.64 R4, c[0x0][0x9e8] ;  /* 0x00027a00ff040b82 */ /* 0x003e240000000a00 */
[----:B0-----:R-:W-:-:S05]  /*25a00*/  @P0 IMAD.HI.U32 R4, R0, R4, RZ ;  /* 0x0000000400040227 */ /* 0x001fca00078e00ff */
[----:B------:R-:W-:-:S04]  /*25a10*/  @P0 SHF.R.U32.HI R0, RZ, R5, R4 ;  /* 0x00000005ff000219 */ /* 0x000fc80000011604 */
[----:B------:R-:W-:Y:S01]  /*25a20*/  LOP3.LUT R0, RZ, R0, RZ, 0x33, !PT ;  /* 0x00000000ff007212 */ /* 0x000fe200078e33ff */
[----:B------:R-:W-:Y:S06]  /*25a30*/  BRA `(.L_x_8951) ;  /* 0x0000000000107947 */ /* 0x000fec0003800000 */
.L_x_8950:
[----:B------:R-:W-:-:S13]  /*25a40*/  ISETP.NE.AND P0, PT, R3, 0x1, PT ;  /* 0x000000010300780c */ /* 0x000fda0003f05270 */
[----:B01----:R-:W0:Y:S02]  /*25a50*/  @P0 LDC.64 R4, c[0x0][0x9e8] ;  /* 0x00027a00ff040b82 */ /* 0x003e240000000a00 */
[----:B0-----:R-:W-:-:S05]  /*25a60*/  @P0 IMAD.HI.U32 R4, R0, R4, RZ ;  /* 0x0000000400040227 */ /* 0x001fca00078e00ff */
[----:B------:R-:W-:-:S07]  /*25a70*/  @P0 SHF.R.U32.HI R0, RZ, R5, R4 ;  /* 0x00000005ff000219 */ /* 0x000fce0000011604 */
.L_x_8951:
[----:B------:R-:W-:Y:S05]  /*25a80*/  BSYNC B0 ;  /* 0x0000000000007941 */ /* 0x000fea0003800000 */
.L_x_8949:
[----:B------:R-:W-:-:S05]  /*25a90*/  IMAD R0, R0, R3, R3 ;  /* 0x0000000300007224 */ /* 0x000fca00078e0203 */
[----:B------:R-:W-:-:S07]  /*25aa0*/  VIMNMX R2, R2, R0, PT ;  /* 0x0000000002027248 */ /* 0x000fce0003fe0100 */
.L_x_8948:
[----:B------:R-:W-:Y:S01]  /*25ab0*/  VIADD R0, R2, 0x9f ;  /* 0x0000009f02007836 */ /* 0x000fe20000000000 */
[----:B------:R-:W-:Y:S01]  /*25ac0*/  ULDC UR4, c[0x0][0x9dc] ;  /* 0x0002770000047ab9 */ /* 0x000fe20000000800 */
[----:B------:R-:W-:Y:S02]  /*25ad0*/  IMAD.MOV.U32 R4, RZ, RZ, R25 ;  /* 0x000000ffff047224 */ /* 0x000fe400078e0019 */
[----:B------:R-:W-:-:S05]  /*25ae0*/  IMAD.HI R0, R0, 0x66666667, RZ ;  /* 0x6666666700007827 */ /* 0x000fca00078e02ff */
[----:B------:R-:W-:-:S04]  /*25af0*/  SHF.R.U32.HI R2, RZ, 0x1f, R0 ;  /* 0x0000001fff027819 */ /* 0x000fc80000011600 */
[----:B------:R-:W-:Y:S02]  /*25b00*/  LEA.HI.SX32 R2, R0, R2, 0x1a ;  /* 0x0000000200027211 */ /* 0x000fe400078fd2ff */
[----:B------:R-:W2:Y:S02]  /*25b10*/  @P1 LDC R0, c[0x0][0x450] ;  /* 0x00011400ff001b82 */ /* 0x000ea40000000800 */
[----:B------:R-:W-:-:S06]  /*25b20*/  VIMNMX R32, R20, R2, PT ;  /* 0x0000000214207248 */ /* 0x000fcc0003fe0100 */
[----:B------:R-:W3:Y:S02]  /*25b30*/  @P1 LDC R2, c[0x0][0x44c] ;  /* 0x00011300ff021b82 */ /* 0x000ee40000000800 */
[----:B---3--:R-:W-:-:S05]  /*25b40*/  @P1 IMAD.HI.U32 R2, R25, R2, RZ ;  /* 0x0000000219021227 */ /* 0x008fca00078e00ff */
[----:B--2---:R-:W-:-:S05]  /*25b50*/  @P1 SHF.R.U32.HI R4, RZ, R0, R2 ;  /* 0x00000000ff041219 */ /* 0x004fca0000011602 */
        /* <DEDUP_REMOVED lines=8> */
[----:B01----:R-:W0:Y:S02]  /*25be0*/  @P0 LDC.64 R4, c[0x0][0x9e8] ;  /* 0x00027a00ff040b82 */ /* 0x003e240000000a00 */
[----:B0-----:R-:W-:-:S05]  /*25bf0*/  @P0 IMAD.HI.U32 R4, R2, R4, RZ ;  /* 0x0000000402040227 */ /* 0x001fca00078e00ff */
[----:B------:R-:W-:-:S04]  /*25c00*/  @P0 SHF.R.U32.HI R2, RZ, R5, R4 ;  /* 0x00000005ff020219 */ /* 0x000fc80000011604 */
[----:B------:R-:W-:Y:S01]  /*25c10*/  LOP3.LUT R2, RZ, R2, RZ, 0x33, !PT ;  /* 0x00000002ff027212 */ /* 0x000fe200078e33ff */
[----:B------:R-:W-:Y:S06]  /*25c20*/  BRA `(.L_x_8955) ;  /* 0x0000000000107947 */ /* 0x000fec0003800000 */
.L_x_8954:
[----:B------:R-:W-:-:S13]  /*25c30*/  ISETP.NE.AND P0, PT, R3, 0x1, PT ;  /* 0x000000010300780c */ /* 0x000fda0003f05270 */
[----:B01----:R-:W0:Y:S02]  /*25c40*/  @P0 LDC.64 R4, c[0x0][0x9e8] ;  /* 0x00027a00ff040b82 */ /* 0x003e240000000a00 */
[----:B0-----:R-:W-:-:S05]  /*25c50*/  @P0 IMAD.HI.U32 R4, R2, R4, RZ ;  /* 0x0000000402040227 */ /* 0x001fca00078e00ff */
[----:B------:R-:W-:-:S07]  /*25c60*/  @P0 SHF.R.U32.HI R2, RZ, R5, R4 ;  /* 0x00000005ff020219 */ /* 0x000fce0000011604 */
.L_x_8955:
[----:B------:R-:W-:Y:S05]  /*25c70*/  BSYNC B0 ;  /* 0x0000000000007941 */ /* 0x000fea0003800000 */
.L_x_8953:
[----:B------:R-:W-:-:S05]  /*25c80*/  IMAD R2, R2, R3, RZ ;  /* 0x0000000302027224 */ /* 0x000fca00078e02ff */
[----:B------:R-:W-:-:S07]  /*25c90*/  VIMNMX R0, R0, R2, !PT ;  /* 0x0000000200007248 */ /* 0x000fce0007fe0100 */
.L_x_8952:
[----:B------:R-:W-:-:S05]  /*25ca0*/  IMAD.HI R0, R0, 0x66666667, RZ ;  /* 0x6666666700007827 */ /* 0x000fca00078e02ff */
[----:B------:R-:W-:-:S04]  /*25cb0*/  SHF.R.U32.HI R2, RZ, 0x1f, R0 ;  /* 0x0000001fff027819 */ /* 0x000fc80000011600 */
[----:B------:R-:W-:-:S04]  /*25cc0*/  LEA.HI.SX32 R2, R0, R2, 0x1a ;  /* 0x0000000200027211 */ /* 0x000fc800078fd2ff */
[----:B------:R-:W-:-:S04]  /*25cd0*/  VIMNMX R3, RZ, R2, !PT ;  /* 0x00000002ff037248 */ /* 0x000fc80007fe0100 */
[----:B------:R-:W-:Y:S01]  /*25ce0*/  ISETP.GT.AND P0, PT, R32, R3, PT ;  /* 0x000000032000720c */ /* 0x000fe20003f04270 */
[----:B------:R2:W-:-:S12]  /*25cf0*/  STL [R1+0x1c], R3 ;  /* 0x00001c0301007387 */ /* 0x0005d80000100800 */
[----:B--2---:R-:W-:Y:S05]  /*25d00*/  @P0 BRA `(.L_x_8956) ;  /* 0x0000000000440947 */ /* 0x004fea0003800000 */
[----:B------:R-:W2:Y:S02]  /*25d10*/  S2R R3, SR_TID.X ;  /* 0x0000000000037919 */ /* 0x000ea40000002100 */
[----:B--2---:R-:W-:-:S04]  /*25d20*/  LOP3.LUT R3, R3, 0x7f, RZ, 0xc0, !PT ;  /* 0x0000007f03037812 */ /* 0x004fc800078ec0ff */
[----:B------:R-:W-:-:S13]  /*25d30*/  ISETP.NE.AND P0, PT, R3, RZ, PT ;  /* 0x000000ff0300720c */ /* 0x000fda0003f05270 */
[----:B------:R-:W-:Y:S05]  /*25d40*/  @P0 BRA `(.L_x_8957) ;  /* 0x0000004c00700947 */ /* 0x000fea0003800000 */
[----:B01----:R-:W0:Y:S01]  /*25d50*/  S2R R5, SR_LANEID ;  /* 0x0000000000057919 */ /* 0x003e220000000000 */
        /* <DEDUP_REMOVED lines=12> */
.L_x_8956:
        /* <DEDUP_REMOVED lines=9> */
[----:B------:R-:W2:Y:S01]  /*25eb0*/  LDC.64 R2, c[0x4][R2] ;  /* 0x0100000002027b82 */ /* 0x000ea20000000a00 */
[----:B01----:R-:W-:Y:S02]  /*25ec0*/  IMAD.U32 R5, RZ, RZ, UR7 ;  /* 0x00000007ff057e24 */ /* 0x003fe4000f8e00ff */
        /* <DEDUP_REMOVED lines=8> */
[----:B--2---:R-:W-:Y:S05]  /*25f50*/  CALL.ABS.NOINC R2 ;  /* 0x0000000002007343 */ /* 0x004fea0003c00000 */
.L_x_8959:
[----:B------:R-:W-:Y:S05]  /*25f60*/  BSYNC B6 ;  /* 0x0000000000067941 */ /* 0x000fea0003800000 */
.L_x_8958:
        /* <DEDUP_REMOVED lines=22> */
.L_x_8961:
[----:B------:R-:W-:Y:S05]  /*260d0*/  BSYNC B6 ;  /* 0x0000000000067941 */ /* 0x000fea0003800000 */
.L_x_8960:
        /* <DEDUP_REMOVED lines=20> */
.L_x_8963:
[----:B------:R-:W-:Y:S05]  /*26220*/  BSYNC B6 ;  /* 0x0000000000067941 */ /* 0x000fea0003800000 */
.L_x_8962:
        /* <DEDUP_REMOVED lines=19> */
.L_x_8965:
[----:B------:R-:W-:Y:S05]  /*26360*/  BSYNC B6 ;  /* 0x0000000000067941 */ /* 0x000fea0003800000 */
.L_x_8964:
[----:B------:R-:W-:Y:S01]  /*26370*/  ULDC.64 UR4, c[0x0][0x9f8] ;  /* 0x00027e0000047ab9 */ /* 0x000fe20000000a00 */
[----:B------:R-:W2:Y:S01]  /*26380*/  LDL R21, [R1+0x14] ;  /* 0x0000140001157983 */ /* 0x000ea20000100800 */
[----:B------:R-:W-:Y:S01]  /*26390*/  ISETP.NE.U32.AND P0, PT, RZ, UR4, PT ;  /* 0x00000004ff007c0c */ /* 0x000fe2000bf05070 */
[----:B------:R-:W-:Y:S01]  /*263a0*/  IMAD.MOV.U32 R14, RZ, RZ, R27 ;  /* 0x000000ffff0e7224 */ /* 0x000fe200078e001b */
[----:B------:R-:W3:Y:S01]  /*263b0*/  LDC R12, c[0x0][0x430] ;  /* 0x00010c00ff0c7b82 */ /* 0x000ee20000000800 */
[----:B------:R-:W4:Y:S01]  /*263c0*/  LDL R13, [R1+0x48] ;  /* 0x00004800010d7983 */ /* 0x000f220000100800 */
[----:B------:R-:W-:Y:S01]  /*263d0*/  ISETP.NE.AND.EX P0, PT, RZ, UR5, PT, P0 ;  /* 0x00000005ff007c0c */ /* 0x000fe2000bf05300 */
[----:B------:R-:W0:-:S12]  /*263e0*/  S2R R20, SR_TID.X ;  /* 0x0000000000147919 */ /* 0x000e180000002100 */
[----:B------:R-:W1:Y:S02]  /*263f0*/  @P0 LDC.64 R2, c[0x0][0x9f8] ;  /* 0x00027e00ff020b82 */ /* 0x000e640000000a00 */
[----:B-1----:R-:W-:-:S05]  /*26400*/  @P0 IMAD.WIDE R2, R27, 0x4, R2 ;  /* 0x000000041b020825 */ /* 0x002fca00078e0202 */
[----:B------:R1:W4:Y:S01]  /*26410*/  @P0 LDG.E R14, desc[UR60][R2.64] ;  /* 0x0000003c020e0981 */ /* 0x000322000c1e1900 */
[----:B0-----:R-:W-:Y:S01]  /*26420*/  LOP3.LUT R20, R20, 0x7f, RZ, 0xc0, !PT ;  /* 0x0000007f14147812 */ /* 0x001fe200078ec0ff */
[----:B------:R-:W-:Y:S01]  /*26430*/  IMAD.MOV.U32 R4, RZ, RZ, 0xa0 ;  /* 0x000000a0ff047424 */ /* 0x000fe200078e00ff */
[----:B---3--:R-:W-:Y:S01]  /*26440*/  ISETP.NE.AND P0, PT, R12, 0x1, PT ;  /* 0x000000010c00780c */ /* 0x008fe20003f05270 */
[----:B------:R-:W0:Y:S01]  /*26450*/  S2R R30, SR_TID.X ;  /* 0x00000000001e7919 */ /* 0x000e220000002100 */
[----:B------:R-:W-:Y:S01]  /*26460*/  SHF.R.U32.HI R20, RZ, 0x3, R20 ;  /* 0x00000003ff147819 */ /* 0x000fe20000011614 */
[----:B------:R-:W-:-:S10]  /*26470*/  IMAD R4, R32, R4, -0xa0 ;  /* 0xffffff6020047424 */ /* 0x000fd400078e0204 */
[----:B------:R-:W3:Y:S08]  /*26480*/  @P0 LDC R0, c[0x0][0x434] ;  /* 0x00010d00ff000b82 */ /* 0x000ef00000000800 */
[----:B-1----:R-:W1:Y:S08]  /*26490*/  @P0 LDC R2, c[0x0][0x438] ;  /* 0x00010e00ff020b82 */ /* 0x002e700000000800 */
[----:B------:R-:W1:Y:S01]  /*264a0*/  @P0 LDC R5, c[0x0][0x434] ;  /* 0x00010d00ff050b82 */ /* 0x000e620000000800 */
[----:B0-----:R-:W-:-:S07]  /*264b0*/  IMAD.SHL.U32 R30, R30, 0x10, RZ ;  /* 0x000000101e1e7824 */ /* 0x001fce00078e00ff */
[----:B------:R-:W0:Y:S01]  /*264c0*/  @P0 LDC R7, c[0x0][0x438] ;  /* 0x00010e00ff070b82 */ /* 0x000e220000000800 */
[----:B------:R-:W-:Y:S02]  /*264d0*/  LOP3.LUT R30, R20, 0x70, R30, 0xf8, !PT ;  /* 0x00000070141e7812 */ /* 0x000fe400078ef81e */
[----:B------:R-:W3:Y:S03]  /*264e0*/  S2R R20, SR_TID.X ;  /* 0x0000000000147919 */ /* 0x000ee60000002100 */
[----:B------:R-:W-:-:S05]  /*264f0*/  IMAD.IADD R8, R30, 0x1, R4 ;  /* 0x000000011e087824 */ /* 0x000fca00078e0204 */
[----:B------:R-:W-:Y:S02]  /*26500*/  ISETP.GE.AND P1, PT, R8, R19, PT ;  /* 0x000000130800720c */ /* 0x000fe40003f26270 */
[C---:B---3--:R-:W-:Y:S01]  /*26510*/  LOP3.LUT R30, R20.reuse, 0x7f, RZ, 0xc0, !PT ;  /* 0x0000007f141e7812 */ /* 0x048fe200078ec0ff */
[----:B------:R-:W-:-:S03]  /*26520*/  IMAD.SHL.U32 R20, R20, 0x10, RZ ;  /* 0x0000001014147824 */ /* 0x000fc600078e00ff */
[----:B------:R-:W-:-:S04]  /*26530*/  SHF.R.U32.HI R30, RZ, 0x3, R30 ;  /* 0x00000003ff1e7819 */ /* 0x000fc8000001161e */
[----:B------:R-:W-:-:S04]  /*26540*/  LOP3.LUT R20, R30, 0x70, R20, 0xf8, !PT ;  /* 0x000000701e147812 */ /* 0x000fc800078ef814 */
[----:B------:R-:W-:-:S05]  /*26550*/  LOP3.LUT R20, R20, 0x80, RZ, 0xfc, !PT ;  /* 0x0000008014147812 */ /* 0x000fca00078efcff */
[----:B------:R-:W-:Y:S01]  /*26560*/  IMAD.IADD R4, R20, 0x1, R4 ;  /* 0x0000000114047824 */ /* 0x000fe200078e0204 */
[----:B------:R-:W-:Y:S01]  /*26570*/  LOP3.LUT R16, R16, 0xfffffffd, RZ, 0xc0, !PT ;  /* 0xfffffffd10107812 */ /* 0x000fe200078ec0ff */
[----:B------:R-:W-:Y:S01]  /*26580*/  UMOV UR4, 0xffffffff ;  /* 0xffffffff00047882 */ /* 0x000fe20000000000 */
[--C-:B--2---:R-:W-:Y:S02]  /*26590*/  IMAD.IADD R8, R8, 0x1, R21.reuse ;  /* 0x0000000108087824 */ /* 0x104fe400078e0215 */
[----:B------:R-:W-:Y:S02]  /*265a0*/  IMAD.IADD R9, R4, 0x1, R21 ;  /* 0x0000000104097824 */ /* 0x000fe400078e0215 */
[----:B------:R-:W-:-:S04]  /*265b0*/  @P0 IMAD.HI.U32 R0, R8, R0, RZ ;  /* 0x0000000008000227 */ /* 0x000fc800078e00ff */
[----:B------:R-:W-:Y:S01]  /*265c0*/  IMAD.MOV.U32 R6, RZ, RZ, R8 ;  /* 0x000000ffff067224 */ /* 0x000fe200078e0008 */
[----:B-1----:R-:W-:Y:S02]  /*265d0*/  @P0 SHF.R.U32.HI R6, RZ, R2, R0 ;  /* 0x00000002ff060219 */ /* 0x002fe40000011600 */
[----:B------:R-:W1:Y:S01]  /*265e0*/  @!P1 LDC.64 R2, c[0x0][0x428] ;  /* 0x00010a00ff029b82 */ /* 0x000e620000000a00 */
[----:B------:R-:W-:-:S04]  /*265f0*/  @P0 IMAD.HI.U32 R5, R9, R5, RZ ;  /* 0x0000000509050227 */ /* 0x000fc800078e00ff */
[----:B------:R-:W-:Y:S01]  /*26600*/  IMAD.MOV.U32 R0, RZ, RZ, R9 ;  /* 0x000000ffff007224 */ /* 0x000fe200078e0009 */
[----:B0-----:R-:W-:Y:S02]  /*26610*/  @P0 SHF.R.U32.HI R0, RZ, R7, R5 ;  /* 0x00000007ff000219 */ /* 0x001fe40000011605 */
[----:B------:R-:W-:Y:S02]  /*26620*/  ISETP.GE.AND P0, PT, R4, R19, PT ;  /* 0x000000130400720c */ /* 0x000fe40003f06270 */
[----:B------:R-:W0:Y:S02]  /*26630*/  @!P1 LDC.64 R4, c[0x0][0x418] ;  /* 0x00010600ff049b82 */ /* 0x000e240000000a00 */
[----:B------:R-:W-:Y:S02]  /*26640*/  ISETP.GT.U32.OR P0, PT, R20, 0x9f, P0 ;  /* 0x0000009f1400780c */ /* 0x000fe40000704470 */
[----:B----4-:R-:W-:-:S05]  /*26650*/  SHF.R.S32.HI R15, RZ, 0x1f, R14 ;  /* 0x0000001fff0f7819 */ /* 0x010fca000001140e */
[----:B-1----:R-:W-:-:S04]  /*26660*/  @!P1 IMAD R7, R15, R2, RZ ;  /* 0x000000020f079224 */ /* 0x002fc800078e02ff */
[----:B------:R-:W-:Y:S01]  /*26670*/  @!P1 IMAD R10, R14, R3, R7 ;  /* 0x000000030e0a9224 */ /* 0x000fe200078e0207 */
[----:B------:R-:W-:-:S03]  /*26680*/  @!P1 SHF.R.S32.HI R7, RZ, 0x1f, R6 ;  /* 0x0000001fff079819 */ /* 0x000fc60000011406 */
[----:B------:R-:W-:-:S03]  /*26690*/  @!P1 IMAD.WIDE.U32 R2, R14, R2, R6 ;  /* 0x000000020e029225 */ /* 0x000fc600078e0006 */
[----:B------:R-:W1:Y:S01]  /*266a0*/  LDC R7, c[0x0][0x2f4] ;  /* 0x0000bd00ff077b82 */ /* 0x000e620000000800 */
[----:B------:R-:W-:Y:S01]  /*266b0*/  @!P1 IMAD.IADD R3, R3, 0x1, R10 ;  /* 0x0000000103039824 */ /* 0x000fe200078e020a */
[----:B0-----:R-:W-:-:S04]  /*266c0*/  @!P1 LEA R10, P2, R2, R4, 0x2 ;  /* 0x00000004020a9211 */ /* 0x001fc800078410ff */
[----:B------:R-:W-:Y:S02]  /*266d0*/  @!P1 LEA.HI.X R11, R2, R5, R3, 0x2, P2 ;  /* 0x00000005020b9211 */ /* 0x000fe400010f1403 */
[----:B------:R-:W0:Y:S01]  /*266e0*/  @!P0 LDC.64 R2, c[0x0][0x428] ;  /* 0x00010a00ff028b82 */ /* 0x000e220000000a00 */
[----:B------:R-:W-:-:S04]  /*266f0*/  IMAD.MOV R4, RZ, RZ, -R6 ;  /* 0x000000ffff047224 */ /* 0x000fc800078e0a06 */
[----:B------:R-:W-:Y:S01]  /*26700*/  IMAD R8, R12, R4, R8 ;  /* 0x000000040c087224 */ /* 0x000fe200078e0208 */
[----:B------:R-:W-:Y:S01]  /*26710*/  @!P0 SHF.R.S32.HI R5, RZ, 0x1f, R0 ;  /* 0x0000001fff058819 */ /* 0x000fe20000011400 */
[----:B0-----:R-:W-:-:S04]  /*26720*/  @!P0 IMAD R4, R15, R2, RZ ;  /* 0x000000020f048224 */ /* 0x001fc800078e02ff */
[----:B------:R-:W-:Y:S02]  /*26730*/  @!P0 IMAD R6, R14, R3, R4 ;  /* 0x000000030e068224 */ /* 0x000fe400078e0204 */
[----:B------:R-:W-:-:S04]  /*26740*/  @!P0 IMAD.MOV.U32 R4, RZ, RZ, R0 ;  /* 0x000000ffff048224 */ /* 0x000fc800078e0000 */
[----:B------:R-:W-:Y:S02]  /*26750*/  @!P0 IMAD.WIDE.U32 R4, R14, R2, R4 ;  /* 0x000000020e048225 */ /* 0x000fe400078e0004 */
[----:B------:R-:W0:Y:S02]  /*26760*/  @!P0 LDC.64 R2, c[0x0][0x418] ;  /* 0x00010600ff028b82 */ /* 0x000e240000000a00 */
[----:B------:R-:W-:Y:S02]  /*26770*/  @!P0 IMAD.IADD R5, R6, 0x1, R5 ;  /* 0x0000000106058824 */ /* 0x000fe400078e0205 */
[----:B------:R-:W-:Y:S01]  /*26780*/  IMAD.MOV.U32 R6, RZ, RZ, RZ ;  /* 0x000000ffff067224 */ /* 0x000fe200078e00ff */
[----:B------:R2:W-:Y:S04]  /*26790*/  STL [R1+0x4], R14 ;  /* 0x0000040e01007387 */ /* 0x0005e80000100800 */
[----:B------:R2:W-:Y:S04]  /*267a0*/  STL [R1+0x18], R15 ;  /* 0x0000180f01007387 */ /* 0x0005e80000100800 */
[----:B------:R2:W5:Y:S01]  /*267b0*/  @!P1 LDG.E R6, desc[UR60][R10.64] ;  /* 0x0000003c0a069981 */ /* 0x000562000c1e1900 */
[----:B0-----:R-:W-:-:S04]  /*267c0*/  @!P0 LEA R2, P2, R4, R2, 0x2 ;  /* 0x0000000204028211 */ /* 0x001fc800078410ff */
[----:B------:R-:W-:Y:S02]  /*267d0*/  @!P0 LEA.HI.X R3, R4, R3, R5, 0x2, P2 ;  /* 0x0000000304038211 */ /* 0x000fe400010f1405 */
[----:B------:R-:W-:Y:S01]  /*267e0*/  ISETP.GT.U32.AND P2, PT, R20, 0x9f, PT ;  /* 0x0000009f1400780c */ /* 0x000fe20003f44070 */
[----:B------:R-:W-:Y:S01]  /*267f0*/  IMAD.MOV.U32 R5, RZ, RZ, RZ ;  /* 0x000000ffff057224 */ /* 0x000fe200078e00ff */
[----:B-1----:R-:W-:-:S05]  /*26800*/  ISETP.GE.AND P1, PT, R36, R7, PT ;  /* 0x000000072400720c */ /* 0x002fca0003f26270 */
[----:B------:R2:W5:Y:S01]  /*26810*/  @!P0 LDG.E R5, desc[UR60][R2.64] ;  /* 0x0000003c02058981 */ /* 0x000562000c1e1900 */
[----:B------:R-:W-:-:S05]  /*26820*/  ISETP.NE.AND P0, PT, R13, 0x3, PT ;  /* 0x000000030d00780c */ /* 0x000fca0003f05270 */
[----:B------:R-:W-:-:S04]  /*26830*/  @P2 LOP3.LUT R16, R16, 0x2, RZ, 0xfc, !PT ;  /* 0x0000000210102812 */ /* 0x000fc800078efcff */
[----:B------:R-:W-:-:S04]  /*26840*/  LOP3.LUT R16, R16, 0xfffffffb, RZ, 0xc0, !PT ;  /* 0xfffffffb10107812 */ /* 0x000fc800078ec0ff */
[----:B------:R-:W-:Y:S01]  /*26850*/  LOP3.LUT R16, R16, 0xfffffffe, RZ, 0xc0, !PT ;  /* 0xfffffffe10107812 */ /* 0x000fe200078ec0ff */
[----:B------:R-:W-:-:S03]  /*26860*/  IMAD.MOV R0, RZ, RZ, -R0 ;  /* 0x000000ffff007224 */ /* 0x000fc600078e0a00 */
[----:B------:R-:W-:Y:S01]  /*26870*/  @P1 LOP3.LUT R16, R16, 0x1, RZ, 0xfc, !PT ;  /* 0x0000000110101812 */ /* 0x000fe200078efcff */
[----:B------:R-:W-:-:S03]  /*26880*/  IMAD R9, R12, R0, R9 ;  /* 0x000000000c097224 */ /* 0x000fc600078e0209 */
[----:B------:R-:W-:Y:S01]  /*26890*/  @P0 LOP3.LUT R16, R16, 0x4, RZ, 0xfc, !PT ;  /* 0x0000000410100812 */ /* 0x000fe200078efcff */
[----:B--2---:R-:W-:Y:S06]  /*268a0*/  BRA.DIV UR4, `(.L_x_8966) ;  /* 0x0000008204647947 */ /* 0x004fec000b800000 */
.L_x_9171:
[----:B------:R-:W-:Y:S01]  /*268b0*/  SHF.R.S32.HI R0, RZ, 0x1f, R26 ;  /* 0x0000001fff007819 */ /* 0x000fe2000001141a */
[----:B------:R-:W-:-:S04]  /*268c0*/  VIADD R7, R32, 0xffffffff ;  /* 0xffffffff20077836 */ /* 0x000fc80000000000 */
[----:B------:R0:W-:Y:S01]  /*268d0*/  STL [R1+0x10], R0 ;  /* 0x0000100001007387 */ /* 0x0001e20000100800 */
[----:B------:R-:W-:Y:S05]  /*268e0*/  @!P0 BRA `(.L_x_8967) ;  /* 0x0000000000048947 */ /* 0x000fea0003800000 */
[----:B------:R-:W-:Y:S01]  /*268f0*/  BPT.TRAP 0x1 ;  /* 0x000000040000795c */ /* 0x000fe20000300000 */
.L_x_8967:
[----:B0-----:R-:W2:Y:S01]  /*26900*/  LDL R0, [R1+0x8] ;  /* 0x0000080001007983 */ /* 0x001ea20000100800 */
[----:B------:R-:W-:Y:S01]  /*26910*/  IMAD R4, R35, 0x8, R17 ;  /* 0x0000000823047824 */ /* 0x000fe200078e0211 */
[----:B------:R-:W-:Y:S01]  /*26920*/  BSSY B0, `(.L_x_8968) ;  /* 0x0000007000007945 */ /* 0x000fe20003800000 */
[----:B--2---:R-:W-:-:S04]  /*26930*/  SHF.L.U32 R0, R0, 0x1f, RZ ;  /* 0x0000001f00007819 */ /* 0x004fc800000006ff */
[----:B------:R0:W1:Y:S01]  /*26940*/  SYNCS.PHASECHK.TRANS64.TRYWAIT P0, [R4+URZ+0x22880], R0 ;  /* 0x02288000040075a7 */ /* 0x000062000800017f */
[----:B------:R0:W-:Y:S02]  /*26950*/  STL [R1+0x38], R0 ;  /* 0x0000380001007387 */ /* 0x0001e40000100800 */
[----:B0-----:R-:W-:-:S05]  /*26960*/  SHF.R.S32.HI R0, RZ, 0x1f, R8 ;  /* 0x0000001fff007819 */ /* 0x001fca0000011408 */
[----:B------:R0:W-:Y:S02]  /*26970*/  STL [R1+0x34], R0 ;  /* 0x0000340001007387 */ /* 0x0001e40000100800 */
[----:B01----:R-:W-:Y:S05]  /*26980*/  @!P0 BRA `(.L_x_8969) ;  /* 0x00000080005c8947 */ /* 0x003fea0003800000 */
.L_x_9172:
[----:B------:R-:W-:Y:S05]  /*26990*/  BSYNC B0 ;  /* 0x0000000000007941 */ /* 0x000fea0003800000 */
.L_x_8968:
[----:B0-----:R-:W2:Y:S01]  /*269a0*/  LDL R0, [R1+0x34] ;  /* 0x0000340001007983 */ /* 0x001ea20000100800 */
[----:B------:R-:W-:-:S03]  /*269b0*/  ULDC.64 UR4, c[0x0][0x328] ;  /* 0x0000ca0000047ab9 */ /* 0x000fc60000000a00 */
[----:B------:R-:W3:Y:S04]  /*269c0*/  LDL R10, [R1+0x10] ;  /* 0x00001000010a7983 */ /* 0x000ee80000100800 */
[----:B------:R-:W4:Y:S01]  /*269d0*/  LDL R13, [R1+0x2c] ;  /* 0x00002c00010d7983 */ /* 0x000f220000100800 */
[----:B------:R-:W-:Y:S01]  /*269e0*/  IMAD.WIDE.U32 R2, R8, UR4, RZ ;  /* 0x0000000408027c25 */ /* 0x000fe2000f8e00ff */
[----:B-----5:R-:W-:Y:S01]  /*269f0*/  SHF.R.S32.HI R37, RZ, 0x1f, R6 ;  /* 0x0000001fff257819 */ /* 0x020fe20000011406 */
[----:B------:R-:W-:Y:S01]  /*26a00*/  ULDC.64 UR6, c[0x0][0x338] ;  /* 0x0000ce0000067ab9 */ /* 0x000fe20000000a00 */
[----:B------:R-:W0:Y:S01]  /*26a10*/  S2R R14, SR_TID.X ;  /* 0x00000000000e7919 */ /* 0x000e220000002100 */
[----:B------:R-:W1:Y:S01]  /*26a20*/  LDC R11, c[0x0][0x2f4] ;  /* 0x0000bd00ff0b7b82 */ /* 0x000e620000000800 */
[----:B------:R-:W-:Y:S01]  /*26a30*/  ULDC.64 UR8, c[0x0][0x330] ;  /* 0x0000cc0000087ab9 */ /* 0x000fe20000000a00 */
[----:B------:R-:W-:Y:S01]  /*26a40*/  ULDC.64 UR10, c[0x0][0x318] ;  /* 0x0000c600000a7ab9 */ /* 0x000fe20000000a00 */
[----:B------:R-:W-:Y:S01]  /*26a50*/  SHF.R.S32.HI R34, RZ, 0x1f, R5 ;  /* 0x0000001fff227819 */ /* 0x000fe20000011405 */
[----:B------:R-:W-:Y:S01]  /*26a60*/  IMAD R7, R7, -0xa0, R19 ;  /* 0xffffff6007077824 */ /* 0x000fe200078e0213 */
[----:B-1----:R-:W-:-:S02]  /*26a70*/  ISETP.GE.AND P0, PT, R36, R11, PT ;  /* 0x0000000b2400720c */ /* 0x002fc40003f06270 */
[----:B0-----:R-:W-:-:S04]  /*26a80*/  LOP3.LUT R14, R14, 0x7f, RZ, 0xc0, !PT ;  /* 0x0000007f0e0e7812 */ /* 0x001fc800078ec0ff */
[----:B------:R-:W-:-:S05]  /*26a90*/  SHF.R.U32.HI R14, RZ, 0x3, R14 ;  /* 0x00000003ff0e7819 */ /* 0x000fca000001160e */
[----:B------:R-:W-:-:S05]  /*26aa0*/  IMAD.IADD R7, R7, 0x1, -R14 ;  /* 0x0000000107077824 */ /* 0x000fca00078e0a0e */
[----:B------:R-:W-:Y:S02]  /*26ab0*/  ISETP.GE.AND P2, PT, R7, 0x1, PT ;  /* 0x000000010700780c */ /* 0x000fe40003f46270 */
[----:B------:R-:W-:-:S11]  /*26ac0*/  LOP3.LUT R16, R16, 0xffffffbf, RZ, 0xc0, !PT ;  /* 0xffffffbf10107812 */ /* 0x000fd600078ec0ff */
[----:B------:R-:W-:Y:S01]  /*26ad0*/  @P2 LOP3.LUT R16, R16, 0x40, RZ, 0xfc, !PT ;  /* 0x0000004010102812 */ /* 0x000fe200078efcff */
        /* <DEDUP_REMOVED lines=14> */
[----:B------:R0:W-:Y:S03]  /*26bc0*/  STL [R1+0x30], R10 ;  /* 0x0000300a01007387 */ /* 0x0001e60000100800 */
        /* <DEDUP_REMOVED lines=14> */
[C---:B------:R-:W-:Y:S02]  /*26cb0*/  ISETP.GE.AND P2, PT, R7.reuse, 0x21, PT ;  /* 0x000000210700780c */ /* 0x040fe40003f46270 */
        /* <DEDUP_REMOVED lines=36> */
[C---:B-1----:R-:W-:Y:S02]  /*26f00*/  IADD3 R12, P1, R36.reuse, R11, RZ ;  /* 0x0000000b240c7210 */ /* 0x042fe40007f3e0ff */
        /* <DEDUP_REMOVED lines=18> */
[----:B------:R0:W2:Y:S03]  /*27030*/  SHFL.IDX PT, R0, R10, 0x1, 0x181f ;  /* 0x00381f000a007f89 */ /* 0x0000a600000e0000 */
[----:B-1----:R-:W-:Y:S01]  /*27040*/  IMAD.X R13, RZ, RZ, R2, P1 ;  /* 0x000000ffff0d7224 */ /* 0x002fe200008e0602 */
        /* <DEDUP_REMOVED lines=17> */
.L_x_9194:
        /* <DEDUP_REMOVED lines=9> */
.L_x_8971:
        /* <DEDUP_REMOVED lines=11> */
.L_x_8972:
[----:B------:R1:W-:Y:S01]  /*272a0*/  SYNCS.ARRIVE.TRANS64.A1T0 RZ, [R4+URZ+0x22870], RZ ;  /* 0x022870ff04ff79a7 */ /* 0x0003e2000810003f */
[----:B------:R-:W-:Y:S05]  /*272b0*/  @!P6 BRA `(.L_x_8973) ;  /* 0x000000000004e947 */ /* 0x000fea0003800000 */
[----:B------:R-:W-:Y:S01]  /*272c0*/  BPT.TRAP 0x1 ;  /* 0x000000040000795c */ /* 0x000fe20000300000 */
.L_x_8973:
[----:B------:R-:W2:Y:S01]  /*272d0*/  LDL R0, [R1+0x38] ;  /* 0x0000380001007983 */ /* 0x000ea20000100800 */
[----:B------:R-:W-:Y:S01]  /*272e0*/  BSSY B0, `(.L_x_8974) ;  /* 0x0000003000007945 */ /* 0x000fe20003800000 */
[----:B--2---:R-:W2:Y:S03]  /*272f0*/  SYNCS.PHASECHK.TRANS64.TRYWAIT P0, [R4+URZ+0x22840], R0 ;  /* 0x02284000040075a7 */ /* 0x004ea6000800017f */
[----:B--2---:R-:W-:Y:S05]  /*27300*/  @!P0 BRA `(.L_x_8975) ;  /* 0x0000008400508947 */ /* 0x004fea0003800000 */
.L_x_9195:
[----:B------:R-:W-:Y:S05]  /*27310*/  BSYNC B0 ;  /* 0x0000000000007941 */ /* 0x000fea0003800000 */
.L_x_8974:
[----:B--2---:R-:W2:Y:S01]  /*27320*/  LDL.LU R0, [R1+0x34] ;  /* 0x0000340001007983 */ /* 0x004ea20000300800 */
[----:B------:R-:W-:Y:S01]  /*27330*/  ULDC.64 UR4, c[0x0][0x310] ;  /* 0x0000c40000047ab9 */ /* 0x000fe20000000a00 */
[----:B------:R-:W-:Y:S02]  /*27340*/  ULDC.64 UR6, c[0x0][0x300] ;  /* 0x0000c00000067ab9 */ /* 0x000fe40000000a00 */
[----:B------:R-:W3:Y:S04]  /*27350*/  LDL.LU R12, [R1+0x30] ;  /* 0x00003000010c7983 */ /* 0x000ee80000300800 */
[----:B------:R-:W4:Y:S01]  /*27360*/  LDL R2, [R1+0x10] ;  /* 0x0000100001027983 */ /* 0x000f220000100800 */
[----:B------:R-:W-:Y:S02]  /*27370*/  IMAD R37, R37, UR4, RZ ;  /* 0x0000000425257c24 */ /* 0x000fe4000f8e02ff */
[----:B------:R-:W-:-:S02]  /*27380*/  IMAD R34, R34, UR4, RZ ;  /* 0x0000000422227c24 */ /* 0x000fc4000f8e02ff */
[C---:B------:R-:W-:Y:S02]  /*27390*/  IMAD R37, R6.reuse, UR5, R37 ;  /* 0x0000000506257c24 */ /* 0x040fe4000f8e0225 */
[----:B------:R-:W-:-:S04]  /*273a0*/  IMAD.WIDE.U32 R6, R6, UR4, RZ ;  /* 0x0000000406067c25 */ /* 0x000fc8000f8e00ff */
[----:B------:R-:W-:Y:S02]  /*273b0*/  IMAD.IADD R7, R7, 0x1, R37 ;  /* 0x0000000107077824 */ /* 0x000fe400078e0225 */
[----:B------:R-:W-:Y:S02]  /*273c0*/  IMAD R34, R5, UR5, R34 ;  /* 0x0000000505227c24 */ /* 0x000fe4000f8e0222 */
[----:B------:R-:W-:-:S04]  /*273d0*/  IMAD.WIDE.U32 R6, R8, UR6, R6 ;  /* 0x0000000608067c25 */ /* 0x000fc8000f8e0006 */
[----:B0-----:R-:W-:Y:S02]  /*273e0*/  IMAD.MOV.U32 R10, RZ, RZ, R6 ;  /* 0x000000ffff0a7224 */ /* 0x001fe400078e0006 */
[----:B--2---:R-:W-:-:S04]  /*273f0*/  IMAD R0, R0, UR6, RZ ;  /* 0x0000000600007c24 */ /* 0x004fc8000f8e02ff */
[----:B------:R-:W-:Y:S02]  /*27400*/  IMAD R8, R8, UR7, R0 ;  /* 0x0000000708087c24 */ /* 0x000fe4000f8e0200 */
[----:B---3--:R-:W-:Y:S02]  /*27410*/  IMAD R0, R12, UR6, RZ ;  /* 0x000000060c007c24 */ /* 0x008fe4000f8e02ff */
[----:B------:R-:W-:Y:S01]  /*27420*/  IMAD.IADD R11, R7, 0x1, R8 ;  /* 0x00000001070b7824 */ /* 0x000fe200078e0208 */
[----:B------:R-:W0:Y:S01]  /*27430*/  LDC R12, c[0x0][0x2f4] ;  /* 0x0000bd00ff0c7b82 */ /* 0x000e220000000800 */
[----:B------:R-:W-:Y:S01]  /*27440*/  IMAD.WIDE.U32 R6, R5, UR4, RZ ;  /* 0x0000000405067c25 */ /* 0x000fe2000f8e00ff */
[----:B------:R-:W-:-:S03]  /*27450*/  ULDC.64 UR4, c[0x0][0x308] ;  /* 0x0000c20000047ab9 */ /* 0x000fc60000000a00 */
[----:B------:R-:W-:Y:S02]  /*27460*/  IMAD.IADD R7, R7, 0x1, R34 ;  /* 0x0000000107077824 */ /* 0x000fe400078e0222 */
[C---:B------:R-:W-:Y:S02]  /*27470*/  IMAD R8, R9.reuse, UR7, R0 ;  /* 0x0000000709087c24 */ /* 0x040fe4000f8e0200 */
[----:B------:R-:W-:Y:S01]  /*27480*/  IMAD.WIDE.U32 R6, R9, UR6, R6 ;  /* 0x0000000609067c25 */ /* 0x000fe2000f8e0006 */
[----:B------:R-:W-:-:S03]  /*27490*/  ULDC.64 UR6, c[0x0][0x2e8] ;  /* 0x0000ba0000067ab9 */ /* 0x000fc60000000a00 */
[----:B------:R-:W-:-:S04]  /*274a0*/  IMAD.WIDE.U32 R10, R26, UR4, R10 ;  /* 0x000000041a0a7c25 */ /* 0x000fc8000f8e000a */
[----:B----4-:R-:W-:Y:S01]  /*274b0*/  IMAD R5, R2, UR4, RZ ;  /* 0x0000000402057c24 */ /* 0x010fe2000f8e02ff */
[----:B------:R-:W-:Y:S01]  /*274c0*/  IADD3 R2, P0, R10, UR6, RZ ;  /* 0x000000060a027c10 */ /* 0x000fe2000ff1e0ff */
[----:B------:R-:W-:Y:S02]  /*274d0*/  IMAD.IADD R7, R7, 0x1, R8 ;  /* 0x0000000107077824 */ /* 0x000fe400078e0208 */
[C---:B------:R-:W-:Y:S02]  /*274e0*/  IMAD R5, R26.reuse, UR5, R5 ;  /* 0x000000051a057c24 */ /* 0x040fe4000f8e0205 */
[----:B------:R-:W-:Y:S01]  /*274f0*/  IMAD.WIDE.U32 R6, R26, UR4, R6 ;  /* 0x000000041a067c25 */ /* 0x000fe2000f8e0006 */
[----:B------:R-:W-:Y:S01]  /*27500*/  UMOV UR4, 0xffffffff ;  /* 0xffffffff00047882 */ /* 0x000fe20000000000 */
[----:B0-----:R-:W-:Y:S02]  /*27510*/  ISETP.GE.AND P3, PT, R36, R12, PT ;  /* 0x0000000c2400720c */ /* 0x001fe40003f66270 */
[----:B------:R-:W-:-:S02]  /*27520*/  IADD3.X R0, R11, UR7, R5, P0, !PT ;  /* 0x000000070b007c10 */ /* 0x000fc400087fe405 */
[----:B------:R-:W-:-:S04]  /*27530*/  IADD3 R6, P0, R6, UR6, RZ ;  /* 0x0000000606067c10 */ /* 0x000fc8000ff1e0ff */
[----:B------:R-:W-:Y:S01]  /*27540*/  IADD3.X R5, R5, UR7, R7, P0, !PT ;  /* 0x0000000705057c10 */ /* 0x000fe200087fe407 */
[----:B------:R-:W-:Y:S08]  /*27550*/  BRA.DIV UR4, `(.L_x_8976) ;  /* 0x0000008204d47947 */ /* 0x000ff0000b800000 */
[----:B------:R-:W0:Y:S01]  /*27560*/  SHFL.IDX PT, R8, R2, RZ, 0x181f ;  /* 0x00181fff02087589 */ /* 0x000e2200000e0000 */
[----:B------:R-:W-:Y:S02]  /*27570*/  LOP3.LUT R22, R22, 0xfffffeff, RZ, 0xc0, !PT ;  /* 0xfffffeff16167812 */ /* 0x000fe400078ec0ff */
[----:B------:R-:W-:Y:S01]  /*27580*/  LOP3.LUT P6, RZ, R16, 0x80, RZ, 0xc0, !PT ;  /* 0x0000008010ff7812 */ /* 0x000fe200078cc0ff */
[----:B------:R-:W2:Y:S01]  /*27590*/  SHFL.IDX PT, R7, R0, RZ, 0x181f ;  /* 0x00181fff00077589 */ /* 0x000ea200000e0000 */
[----:B------:R-:W-:Y:S02]  /*275a0*/  @P4 LOP3.LUT R22, R22, 0x100, RZ, 0xfc, !PT ;  /* 0x0000010016164812 */ /* 0x000fe400078efcff */
[----:B------:R-:W-:Y:S02]  /*275b0*/  LOP3.LUT P4, RZ, R16, 0x40, RZ, 0xc0, !PT ;  /* 0x0000004010ff7812 */ /* 0x000fe4000788c0ff */
[----:B------:R-:W-:-:S04]  /*275c0*/  LOP3.LUT R22, R22, 0xffffff7f, RZ, 0xc0, !PT ;  /* 0xffffff7f16167812 */ /* 0x000fc800078ec0ff */
[----:B------:R-:W-:Y:S02]  /*275d0*/  @P1 LOP3.LUT R22, R22, 0x80, RZ, 0xfc, !PT ;  /* 0x0000008016161812 */ /* 0x000fe400078efcff */
[----:B------:R-:W-:Y:S02]  /*275e0*/  LOP3.LUT P1, RZ, R16, 0x10, RZ, 0xc0, !PT ;  /* 0x0000001010ff7812 */ /* 0x000fe4000782c0ff */
[----:B------:R-:W-:-:S04]  /*275f0*/  LOP3.LUT R22, R22, 0xffffffbf, RZ, 0xc0, !PT ;  /* 0xffffffbf16167812 */ /* 0x000fc800078ec0ff */
[----:B------:R-:W-:Y:S02]  /*27600*/  @P2 LOP3.LUT R22, R22, 0x40, RZ, 0xfc, !PT ;  /* 0x0000004016162812 */ /* 0x000fe400078efcff */
[----:B------:R-:W-:Y:S02]  /*27610*/  LOP3.LUT P2, RZ, R16, 0x8, RZ, 0xc0, !PT ;  /* 0x0000000810ff7812 */ /* 0x000fe4000784c0ff */
[----:B0-----:R-:W-:-:S05]  /*27620*/  @P4 IADD3 R8, P0, R36, R8, RZ ;  /* 0x0000000824084210 */ /* 0x001fca0007f1e0ff */
[----:B--2---:R-:W-:-:S04]  /*27630*/  @P4 IMAD.X R7, RZ, RZ, R7, P0 ;  /* 0x000000ffff074224 */ /* 0x004fc800000e0607 */
        /* <DEDUP_REMOVED lines=27> */
[----:B------:R-:W-:-:S04]  /*277f0*/  @P5 IMAD.X R7, RZ, RZ, R7, P0 ;  /* 0x000000ffff075224 */ /* 0x000fc800000e0607 */
[----:B------:R-:W-:Y:S02]  /*27800*/  @P5 IMAD.MOV.U32 R9, RZ, RZ, R7 ;  /* 0x000000ffff095224 */ /* 0x000fe400078e0007 */
        /* <DEDUP_REMOVED lines=17> */
[----:B0-----:R-:W-:-:S05]  /*27920*/  @P1 IADD3 R8, P0, R36, R8, RZ ;  /* 0x0000000824081210 */ /* 0x001fca0007f1e0ff */
[----:B------:R-:W-:Y:S01]  /*27930*/  @P1 IMAD.X R9, RZ, RZ, R0, P0 ;  /* 0x000000ffff091224 */ /* 0x000fe200000e0600 */
[----:B--2---:R-:W-:Y:S01]  /*27940*/  @P2 IADD3 R2, P0, R36, R2, RZ ;  /* 0x0000000224022210 */ /* 0x004fe20007f1e0ff */
[----:B------:R-:W0:Y:S04]  /*27950*/  SHFL.IDX PT, R0, R5, RZ, 0x181f ;  /* 0x00181fff05007589 */ /* 0x000e2800000e0000 */
[----:B------:R2:W-:Y:S04]  /*27960*/  @P1 LDGSTS.E.BYPASS.LTC128B.128 [R3+0x1bc00], desc[UR60][R8.64], !P3 ;  /* 0x1bc0000008031fae */ /* 0x0005e8000d901d7c */
[----:B------:R-:W3:Y:S01]  /*27970*/  SHFL.IDX PT, R5, R5, 0x1, 0x181f ;  /* 0x00381f0005057f89 */ /* 0x000ee200000e0000 */
[----:B--2---:R-:W-:-:S02]  /*27980*/  @P2 IMAD.MOV.U32 R8, RZ, RZ, R2 ;  /* 0x000000ffff082224 */ /* 0x004fc400078e0002 */
[----:B0-----:R-:W-:-:S04]  /*27990*/  @P2 IMAD.X R0, RZ, RZ, R0, P0 ;  /* 0x000000ffff002224 */ /* 0x001fc800000e0600 */
[----:B------:R-:W-:-:S05]  /*279a0*/  @P2 IMAD.MOV.U32 R9, RZ, RZ, R0 ;  /* 0x000000ffff092224 */ /* 0x000fca00078e0000 */
[----:B---3--:R0:W-:Y:S02]  /*279b0*/  @P2 LDGSTS.E.BYPASS.LTC128B.128 [R3+0x1c400], desc[UR60][R8.64], !P3 ;  /* 0x1c40000008032fae */ /* 0x0081e4000d901d7c */
.L_x_9217:
[----:B------:R-:W-:-:S13]  /*279c0*/  LOP3.LUT P1, RZ, R16, 0x100, RZ, 0xc0, !PT ;  /* 0x0000010010ff7812 */ /* 0x000fda000782c0ff */
[----:B------:R-:W-:-:S05]  /*279d0*/  @P1 IADD3 R6, P0, R36, R6, RZ ;  /* 0x0000000624061210 */ /* 0x000fca0007f1e0ff */
[----:B------:R-:W-:Y:S01]  /*279e0*/  @P1 IMAD.X R5, RZ, RZ, R5, P0 ;  /* 0x000000ffff051224 */ /* 0x000fe200000e0605 */
[----:B------:R-:W-:-:S03]  /*279f0*/  PLOP3.LUT P0, PT, PT, PT, PT, 0x80, 0x0 ;  /* 0x000000000000781c */ /* 0x000fc60003f0f070 */
[----:B------:R-:W-:-:S05]  /*27a00*/  @P1 IMAD.MOV.U32 R7, RZ, RZ, R5 ;  /* 0x000000ffff071224 */ /* 0x000fca00078e0005 */
[----:B------:R-:W-:Y:S01]  /*27a10*/  @!PT LDS RZ, [RZ] ;  /* 0x00000000fffff984 */ /* 0x000fe20000000800 */
[----:B------:R-:W-:Y:S01]  /*27a20*/  @!PT LDS RZ, [RZ] ;  /* 0x00000000fffff984 */ /* 0x000fe20000000800 */
[----:B------:R-:W-:Y:S01]  /*27a30*/  @!PT LDS RZ, [RZ] ;  /* 0x00000000fffff984 */ /* 0x000fe20000000800 */
[----:B------:R2:W-:Y:S01]  /*27a40*/  @P1 LDGSTS.E.BYPASS.LTC128B.128 [R3+0x1cc00], desc[UR60][R6.64], !P3 ;  /* 0x1cc0000006031fae */ /* 0x0005e2000d901d7c */
[----:B------:R-:W-:-:S04]  /*27a50*/  NOP ;  /* 0x0000000000007918 */ /* 0x000fc80000000000 */
.L_x_8977:
        /* <DEDUP_REMOVED lines=11> */
.L_x_8978:
[----:B------:R-:W-:Y:S01]  /*27b10*/  VIADD R0, R17, 0x14400 ;  /* 0x0001440011007836 */ /* 0x000fe20000000000 */
[----:B------:R-:W-:Y:S01]  /*27b20*/  SHF.R.S32.HI R2, RZ, 0x1f, R33 ;  /* 0x0000001fff027819 */ /* 0x000fe20000011421 */
[----:B------:R3:W-:Y:S06]  /*27b30*/  SYNCS.ARRIVE.TRANS64.A1T0 RZ, [R4+URZ+0x22830], RZ ;  /* 0x022830ff04ff79a7 */ /* 0x0007ec000810003f */
[----:B------:R-:W-:Y:S05]  /*27b40*/  WARPSYNC.ALL ;  /* 0x0000000000007948 */ /* 0x000fea0003800000 */
[----:B------:R-:W-:Y:S01]  /*27b50*/  BAR.SYNC.DEFER_BLOCKING 0x8, 0x180 ;  /* 0x0206000000007b1d */ /* 0x000fe20000010000 */
[----:B------:R-:W-:Y:S02]  /*27b60*/  LOP3.LUT P1, RZ, R0, 0x3ff, RZ, 0xc0, !PT ;  /* 0x000003ff00ff7812 */ /* 0x000fe4000782c0ff */
[----:B------:R-:W-:-:S03]  /*27b70*/  SHF.R.S32.HI R34, RZ, 0x1f, R27 ;  /* 0x0000001fff227819 */ /* 0x000fc6000001141b */
        /* <DEDUP_REMOVED lines=10> */
[----:B------:R-:W-:Y:S01]  /*27c20*/  SEL R19, R27, RZ, !P0 ;  /* 0x000000ff1b137207 */ /* 0x000fe20004000000 */
[----:B------:R-:W-:Y:S06]  /*27c30*/  @!P1 BRA `(.L_x_8980) ;  /* 0x0000000000409947 */ /* 0x000fec0003800000 */
[----:B------:R-:W-:Y:S01]  /*27c40*/  MOV R2, 0x0 ;  /* 0x0000000000027802 */ /* 0x000fe20000000f00 */
[----:B------:R-:W-:Y:S01]  /*27c50*/  ULDC.64 UR4, c[0x4][0x1b0] ;  /* 0x01006c0000047ab9 */ /* 0x000fe20000000a00 */
[----:B------:R-:W-:Y:S01]  /*27c60*/  ULDC.64 UR6, c[0x4][0x1b8] ;  /* 0x01006e0000067ab9 */ /* 0x000fe20000000a00 */
[----:B------:R-:W-:Y:S01]  /*27c70*/  ULDC.64 UR8, c[0x4][0x98] ;  /* 0x0100260000087ab9 */ /* 0x000fe20000000a00 */
[----:B-1-3--:R-:W-:Y:S02]  /*27c80*/  IMAD.U32 R4, RZ, RZ, UR4 ;  /* 0x00000004ff047e24 */ /* 0x00afe4000f8e00ff */
[----:B0-2---:R-:W0:Y:S01]  /*27c90*/  LDC.64 R2, c[0x4][R2] ;  /* 0x0100000002027b82 */ /* 0x005e220000000a00 */
        /* <DEDUP_REMOVED lines=10> */
.L_x_8980:
[----:B------:R-:W-:Y:S05]  /*27d40*/  BSYNC B6 ;  /* 0x0000000000067941 */ /* 0x000fea0003800000 */
.L_x_8979:
[----:B------:R-:W4:Y:S01]  /*27d50*/  LDL R20, [R1+0x10] ;  /* 0x0000100001147983 */ /* 0x000f220000100800 */
[----:B--2---:R-:W2:Y:S01]  /*27d60*/  LDC R7, c[0x0][0x448] ;  /* 0x00011200ff077b82 */ /* 0x004ea20000000800 */
[----:B------:R-:W-:Y:S01]  /*27d70*/  ULDC.64 UR4, c[0x0][0x2d8] ;  /* 0x0000b60000047ab9 */ /* 0x000fe20000000a00 */
[----:B------:R-:W-:Y:S01]  /*27d80*/  IMAD.MOV.U32 R2, RZ, RZ, R30 ;  /* 0x000000ffff027224 */ /* 0x000fe200078e001e */
[----:B0-----:R0:W5:Y:S01]  /*27d90*/  LDL R8, [R1+0x3c] ;  /* 0x00003c0001087983 */ /* 0x0011620000100800 */
[----:B------:R-:W-:Y:S01]  /*27da0*/  IMAD.MOV.U32 R3, RZ, RZ, R33 ;  /* 0x000000ffff037224 */ /* 0x000fe200078e0021 */
[----:B------:R-:W-:Y:S01]  /*27db0*/  ULDC.64 UR6, c[0x0][0x280] ;  /* 0x0000a00000067ab9 */ /* 0x000fe20000000a00 */
[----:B------:R-:W-:Y:S01]  /*27dc0*/  IMAD.WIDE.U32 R2, R26, UR4, R2 ;  /* 0x000000041a027c25 */ /* 0x000fe2000f8e0002 */
[----:B--2---:R-:W-:-:S13]  /*27dd0*/  ISETP.NE.AND P0, PT, R7, 0x1, PT ;  /* 0x000000010700780c */ /* 0x004fda0003f05270 */
[----:B------:R-:W2:Y:S08]  /*27de0*/  @P0 LDC R5, c[0x0][0x44c] ;  /* 0x00011300ff050b82 */ /* 0x000eb00000000800 */
[----:B------:R-:W0:Y:S01]  /*27df0*/  @P0 LDC R6, c[0x0][0x450] ;  /* 0x00011400ff060b82 */ /* 0x000e220000000800 */
[----:B----4-:R-:W-:Y:S02]  /*27e00*/  IMAD R0, R20, UR4, RZ ;  /* 0x0000000414007c24 */ /* 0x010fe4000f8e02ff */
[----:B------:R-:W4:Y:S02]  /*27e10*/  S2R R20, SR_TID.X ;  /* 0x0000000000147919 */ /* 0x000f240000002100 */
        /* <DEDUP_REMOVED lines=8> */
[C---:B----4-:R-:W-:Y:S01]  /*27ea0*/  LOP3.LUT R21, R20.reuse, 0x7f, RZ, 0xc0, !PT ;  /* 0x0000007f14157812 */ /* 0x050fe200078ec0ff */
[----:B------:R-:W-:-:S03]  /*27eb0*/  IMAD.SHL.U32 R20, R20, 0x10, RZ ;  /* 0x0000001014147824 */ /* 0x000fc600078e00ff */
[----:B------:R-:W-:-:S04]  /*27ec0*/  SHF.R.U32.HI R21, RZ, 0x3, R21 ;  /* 0x00000003ff157819 */ /* 0x000fc80000011615 */
[----:B------:R-:W-:-:S05]  /*27ed0*/  LOP3.LUT R20, R21, 0x70, R20, 0xf8, !PT ;  /* 0x0000007015147812 */ /* 0x000fca00078ef814 */
[----:B------:R-:W-:-:S04]  /*27ee0*/  IMAD.IADD R0, R20, 0x1, R25 ;  /* 0x0000000114007824 */ /* 0x000fc800078e0219 */
[----:B--2---:R-:W-:-:S04]  /*27ef0*/  @P0 IMAD.HI.U32 R5, R0, R5, RZ ;  /* 0x0000000500050227 */ /* 0x004fc800078e00ff */
[----:B-1-3--:R-:W-:Y:S01]  /*27f00*/  IMAD.MOV.U32 R4, RZ, RZ, R0 ;  /* 0x000000ffff047224 */ /* 0x00afe200078e0000 */
        /* <DEDUP_REMOVED lines=21> */
[----:B------:R-:W-:Y:S06]  /*28060*/  BRA.DIV UR4, `(.L_x_8981) ;  /* 0x0000008204f87947 */ /* 0x000fec000b800000 */
[----:B------:R-:W-:Y:S01]  /*28070*/  IMAD.IADD R25, R9, 0x1, R25 ;  /* 0x0000000109197824 */ /* 0x000fe200078e0219 */
[----:B------:R-:W0:Y:S01]  /*28080*/  SHFL.IDX PT, R4, R0, RZ, 0x181f ;  /* 0x00181fff00047589 */ /* 0x000e2200000e0000 */
[----:B------:R-:W-:Y:S02]  /*28090*/  IMAD R28, R28, R7, RZ ;  /* 0x000000071c1c7224 */ /* 0x000fe400078e02ff */
[C---:B------:R-:W-:Y:S01]  /*280a0*/  VIADD R3, R25.reuse, 0x10 ;  /* 0x0000001019037836 */ /* 0x040fe20000000000 */
[----:B------:R-:W-:Y:S02]  /*280b0*/  SHFL.IDX PT, R6, R2, 0x1, 0x181f ;  /* 0x00381f0002067f89 */ /* 0x000fe400000e0000 */
[-C--:B------:R-:W-:Y:S02]  /*280c0*/  ISETP.GE.AND P2, PT, R25, R28.reuse, PT ;  /* 0x0000001c1900720c */ /* 0x080fe40003f46270 */
[----:B------:R-:W-:Y:S02]  /*280d0*/  ISETP.GE.AND P1, PT, R3, R28, PT ;  /* 0x0000001c0300720c */ /* 0x000fe40003f26270 */
[----:B------:R-:W1:Y:S09]  /*280e0*/  SHFL.IDX PT, R3, R2, RZ, 0x181f ;  /* 0x00181fff02037589 */ /* 0x000e7200000e0000 */
[----:B0-----:R-:W-:-:S05]  /*280f0*/  @!P2 IADD3 R4, P3, R36, R4, RZ ;  /* 0x000000042404a210 */ /* 0x001fca0007f7e0ff */
[----:B-1----:R-:W-:Y:S02]  /*28100*/  @!P2 IMAD.X R5, RZ, RZ, R3, P3 ;  /* 0x000000ffff05a224 */ /* 0x002fe400018e0603 */
[----:B------:R-:W0:Y:S04]  /*28110*/  SHFL.IDX PT, R3, R0, 0x1, 0x181f ;  /* 0x00381f0000037f89 */ /* 0x000e2800000e0000 */
[----:B-----5:R1:W-:Y:S01]  /*28120*/  @!P2 LDGSTS.E.BYPASS.LTC128B.128 [R8+0x14400], desc[UR60][R4.64], !P0 ;  /* 0x144000000408afae */ /* 0x0203e2000c101d7c */
[----:B0-----:R-:W-:-:S05]  /*28130*/  @!P1 IADD3 R3, P3, R36, R3, RZ ;  /* 0x0000000324039210 */ /* 0x001fca0007f7e0ff */
[----:B------:R-:W-:Y:S02]  /*28140*/  @!P1 IMAD.X R6, RZ, RZ, R6, P3 ;  /* 0x000000ffff069224 */ /* 0x000fe400018e0606 */
[----:B-1----:R-:W-:Y:S02]  /*28150*/  @!P1 IMAD.MOV.U32 R4, RZ, RZ, R3 ;  /* 0x000000ffff049224 */ /* 0x002fe400078e0003 */
[----:B------:R-:W-:Y:S02]  /*28160*/  @!P1 IMAD.MOV.U32 R5, RZ, RZ, R6 ;  /* 0x000000ffff059224 */ /* 0x000fe400078e0006 */
[----:B------:R-:W-:-:S03]  /*28170*/  VIADD R3, R25, 0x20 ;  /* 0x0000002019037836 */ /* 0x000fc60000000000 */
[----:B------:R0:W-:Y:S02]  /*28180*/  @!P1 LDGSTS.E.BYPASS.LTC128B.128 [R8+0x14c00], desc[UR60][R4.64], !P0 ;  /* 0x14c0000004089fae */ /* 0x0001e4000c101d7c */
[----:B------:R-:W-:Y:S02]  /*28190*/  ISETP.GE.AND P1, PT, R3, R28, PT ;  /* 0x0000001c0300720c */ /* 0x000fe40003f26270 */
[----:B------:R-:W-:Y:S04]  /*281a0*/  SHFL.IDX PT, R3, R2, 0x2, 0x181f ;  /* 0x00581f0002037f89 */ /* 0x000fe800000e0000 */
[----:B0-----:R-:W0:Y:S07]  /*281b0*/  SHFL.IDX PT, R4, R0, 0x2, 0x181f ;  /* 0x00581f0000047f89 */ /* 0x001e2e00000e0000 */
[----:B0-----:R-:W-:-:S05]  /*281c0*/  @!P1 IADD3 R4, P2, R36, R4, RZ ;  /* 0x0000000424049210 */ /* 0x001fca0007f5e0ff */
[----:B------:R-:W-:-:S04]  /*281d0*/  @!P1 IMAD.X R3, RZ, RZ, R3, P2 ;  /* 0x000000ffff039224 */ /* 0x000fc800010e0603 */
        /* <DEDUP_REMOVED lines=29> */
[----:B0-----:R-:W0:Y:S04]  /*283b0*/  SHFL.IDX PT, R4, R0, 0x6, 0x181f ;  /* 0x00d81f0000047f89 */ /* 0x001e2800000e0000 */
[----:B------:R-:W1:Y:S03]  /*283c0*/  SHFL.IDX PT, R0, R0, 0x7, 0x181f ;  /* 0x00f81f0000007f89 */ /* 0x000e6600000e0000 */
[----:B0-----:R-:W-:-:S05]  /*283d0*/  @!P2 IADD3 R4, P1, R36, R4, RZ ;  /* 0x000000042404a210 */ /* 0x001fca0007f3e0ff */
[----:B------:R-:W-:-:S04]  /*283e0*/  @!P2 IMAD.X R3, RZ, RZ, R3, P1 ;  /* 0x000000ffff03a224 */ /* 0x000fc800008e0603 */
[----:B------:R-:W-:Y:S02]  /*283f0*/  @!P2 IMAD.MOV.U32 R5, RZ, RZ, R3 ;  /* 0x000000ffff05a224 */ /* 0x000fe400078e0003 */
[----:B------:R0:W2:Y:S04]  /*28400*/  SHFL.IDX PT, R3, R2, 0x7, 0x181f ;  /* 0x00f81f0002037f89 */ /* 0x0000a800000e0000 */
[----:B-1----:R0:W-:Y:S02]  /*28410*/  @!P2 LDGSTS.E.BYPASS.LTC128B.128 [R8+0x17400], desc[UR60][R4.64], !P0 ;  /* 0x174000000408afae */ /* 0x0021e4000c101d7c */
.L_x_9234:
[----:B------:R-:W-:-:S05]  /*28420*/  VIADD R25, R25, 0x70 ;  /* 0x0000007019197836 */ /* 0x000fca0000000000 */
[----:B------:R-:W-:-:S13]  /*28430*/  ISETP.GE.AND P1, PT, R25, R28, PT ;  /* 0x0000001c1900720c */ /* 0x000fda0003f26270 */
[----:B0-----:R-:W-:-:S05]  /*28440*/  @!P1 IADD3 R2, P2, R36, R0, RZ ;  /* 0x0000000024029210 */ /* 0x001fca0007f5e0ff */
[----:B--2---:R-:W-:-:S05]  /*28450*/  @!P1 IMAD.X R3, RZ, RZ, R3, P2 ;  /* 0x000000ffff039224 */ /* 0x004fca00010e0603 */
[----:B------:R-:W-:Y:S01]  /*28460*/  @!PT LDS RZ, [RZ] ;  /* 0x00000000fffff984 */ /* 0x000fe20000000800 */
[----:B------:R-:W-:Y:S01]  /*28470*/  @!PT LDS RZ, [RZ] ;  /* 0x00000000fffff984 */ /* 0x000fe20000000800 */
[----:B------:R-:W-:Y:S01]  /*28480*/  @!PT LDS RZ, [RZ] ;  /* 0x00000000fffff984 */ /* 0x000fe20000000800 */
[----:B------:R0:W-:Y:S01]  /*28490*/  @!P1 LDGSTS.E.BYPASS.LTC128B.128 [R8+0x17c00], desc[UR60][R2.64], !P0 ;  /* 0x17c0000002089fae */ /* 0x0001e2000c101d7c */
[----:B------:R-:W-:Y:S01]  /*284a0*/  PLOP3.LUT P0, PT, PT, PT, PT, 0x80, 0x0 ;  /* 0x000000000000781c */ /* 0x000fe20003f0f070 */
[----:B------:R-:W-:-:S12]  /*284b0*/  NOP ;  /* 0x0000000000007918 */ /* 0x000fd80000000000 */
.L_x_8982:
        /* <DEDUP_REMOVED lines=18> */
.L_x_9235:
[----:B------:R-:W-:Y:S05]  /*285e0*/  BSYNC B0 ;  /* 0x0000000000007941 */ /* 0x000fea0003800000 */
.L_x_8983:
[----:B------:R-:W2:Y:S01]  /*285f0*/  LDL R2, [R1+0x1c] ;  /* 0x00001c0001027983 */ /* 0x000ea20000100800 */
[----:B------:R-:W-:-:S05]  /*28600*/  VIADD R32, R32, 0xfffffffe ;  /* 0xfffffffe20207836 */ /* 0x000fca0000000000 */
[----:B--2---:R-:W-:-:S13]  /*28610*/  ISETP.GE.AND P0, PT, R32, R2, PT ;  /* 0x000000022000720c */ /* 0x004fda0003f06270 */
[----:B------:R-:W-:Y:S05]  /*28620*/  @!P0 BRA `(.L_x_8985) ;  /* 0x0000001800b48947 */ /* 0x000fea0003800000 */
[----:B------:R1:W5:Y:S01]  /*28630*/  LDL.LU R28, [R1+0x8] ;  /* 0x00000800011c7983 */ /* 0x0003620000300800 */
[----:B------:R-:W-:Y:S02]  /*28640*/  IMAD.MOV.U32 R37, RZ, RZ, R32 ;  /* 0x000000ffff257224 */ /* 0x000fe400078e0020 */
[----:B------:R-:W-:-:S07]  /*28650*/  IMAD.MOV.U32 R25, RZ, RZ, R35 ;  /* 0x000000ffff197224 */ /* 0x000fce00078e0023 */
.L_x_9005:
[----:B0-----:R-:W2:Y:S01]  /*28660*/  LDL R0, [R1+0x14] ;  /* 0x0000140001007983 */ /* 0x001ea20000100800 */
[----:B------:R-:W0:Y:S03]  /*28670*/  LDC R8, c[0x0][0x430] ;  /* 0x00010c00ff087b82 */ /* 0x000e260000000800 */
[----:B---3--:R-:W3:Y:S04]  /*28680*/  LDL R11, [R1+0x18] ;  /* 0x00001800010b7983 */ /* 0x008ee80000100800 */
[----:B------:R-:W4:Y:S01]  /*28690*/  LDL R10, [R1+0x4] ;  /* 0x00000400010a7983 */ /* 0x000f220000100800 */
[----:B------:R-:W1:Y:S01]  /*286a0*/  S2R R2, SR_TID.X ;  /* 0x0000000000027919 */ /* 0x000e620000002100 */
[----:B------:R-:W1:Y:S01]  /*286b0*/  S2R R3, SR_TID.X ;  /* 0x0000000000037919 */ /* 0x000e620000002100 */
[----:B------:R-:W1:Y:S01]  /*286c0*/  S2R R7, SR_TID.X ;  /* 0x0000000000077919 */ /* 0x000e620000002100 */
[----:B------:R-:W4:Y:S01]  /*286d0*/  LDL R13, [R1+0x1c] ;  /* 0x00001c00010d7983 */ /* 0x000f220000100800 */
[----:B0-----:R-:W-:-:S03]  /*286e0*/  ISETP.NE.AND P0, PT, R8, 0x1, PT ;  /* 0x000000010800780c */ /* 0x001fc60003f05270 */
[----:B------:R-:W4:Y:S10]  /*286f0*/  LDL R12, [R1+0x48] ;  /* 0x00004800010c7983 */ /* 0x000f340000100800 */
[----:B------:R-:W0:Y:S01]  /*28700*/  @P0 LDC R5, c[0x0][0x434] ;  /* 0x00010d00ff050b82 */ /* 0x000e220000000800 */
[----:B-1----:R-:W-:-:S07]  /*28710*/  LOP3.LUT R2, R2, 0x7f, RZ, 0xc0, !PT ;  /* 0x0000007f02027812 */ /* 0x002fce00078ec0ff */
[----:B------:R-:W1:Y:S01]  /*28720*/  @P0 LDC R4, c[0x0][0x438] ;  /* 0x00010e00ff040b82 */ /* 0x000e620000000800 */
[----:B------:R-:W-:Y:S01]  /*28730*/  SHF.R.U32.HI R2, RZ, 0x3, R2 ;  /* 0x00000003ff027819 */ /* 0x000fe20000011602 */
[----:B------:R-:W-:-:S05]  /*28740*/  IMAD.SHL.U32 R3, R3, 0x10, RZ ;  /* 0x0000001003037824 */ /* 0x000fca00078e00ff */
[----:B------:R-:W-:Y:S02]  /*28750*/  LOP3.LUT R3, R2, 0x70, R3, 0xf8, !PT ;  /* 0x0000007002037812 */ /* 0x000fe400078ef803 */
[----:B------:R-:W0:Y:S01]  /*28760*/  S2R R2, SR_TID.X ;  /* 0x0000000000027919 */ /* 0x000e220000002100 */
[----:B------:R-:W-:Y:S01]  /*28770*/  IMAD.SHL.U32 R9, R7, 0x10, RZ ;  /* 0x0000001007097824 */ /* 0x000fe200078e00ff */
[----:B0-----:R-:W-:-:S04]  /*28780*/  LOP3.LUT R2, R2, 0x7f, RZ, 0xc0, !PT ;  /* 0x0000007f02027812 */ /* 0x001fc800078ec0ff */
[----:B------:R-:W-:-:S04]  /*28790*/  SHF.R.U32.HI R6, RZ, 0x3, R2 ;  /* 0x00000003ff067819 */ /* 0x000fc80000011602 */
[----:B------:R-:W-:Y:S02]  /*287a0*/  LOP3.LUT R9, R6, 0x70, R9, 0xf8, !PT ;  /* 0x0000007006097812 */ /* 0x000fe400078ef809 */
[----:B------:R-:W0:Y:S02]  /*287b0*/  @P0 LDC R6, c[0x0][0x434] ;  /* 0x00010d00ff060b82 */ /* 0x000e240000000800 */
[----:B------:R-:W-:Y:S01]  /*287c0*/  LOP3.LUT R9, R9, 0x80, RZ, 0xfc, !PT ;  /* 0x0000008009097812 */ /* 0x000fe200078efcff */
[----:B------:R-:W-:Y:S05]  /*287d0*/  YIELD ;  /* 0x0000000000007946 */ /* 0x000fea0003800000 */
[----:B------:R-:W-:Y:S01]  /*287e0*/  ULDC.64 UR4, c[0x0][0x428] ;  /* 0x00010a0000047ab9 */ /* 0x000fe20000000a00 */
[----:B------:R-:W-:Y:S01]  /*287f0*/  ISETP.GT.U32.AND P1, PT, R9, 0x9f, PT ;  /* 0x0000009f0900780c */ /* 0x000fe20003f24070 */
[----:B------:R-:W-:Y:S01]  /*28800*/  ULDC.64 UR6, c[0x0][0x418] ;  /* 0x0001060000067ab9 */ /* 0x000fe20000000a00 */
[----:B--2---:R-:W-:-:S04]  /*28810*/  IMAD R0, R37, 0xa0, R0 ;  /* 0x000000a025007824 */ /* 0x004fc800078e0200 */
[----:B------:R-:W-:-:S04]  /*28820*/  IMAD.IADD R3, R3, 0x1, R0 ;  /* 0x0000000103037824 */ /* 0x000fc800078e0200 */
[----:B------:R-:W-:-:S04]  /*28830*/  @P0 IMAD.HI.U32 R5, R3, R5, RZ ;  /* 0x0000000503050227 */ /* 0x000fc800078e00ff */
[----:B------:R-:W-:Y:S01]  /*28840*/  IMAD.MOV.U32 R2, RZ, RZ, R3 ;  /* 0x000000ffff027224 */ /* 0x000fe200078e0003 */
[----:B-1----:R-:W-:Y:S02]  /*28850*/  @P0 SHF.R.U32.HI R2, RZ, R4, R5 ;  /* 0x00000004ff020219 */ /* 0x002fe40000011605 */
[----:B------:R-:W1:Y:S01]  /*28860*/  @P0 LDC R4, c[0x0][0x438] ;  /* 0x00010e00ff040b82 */ /* 0x000e620000000800 */
[----:B------:R-:W-:-:S04]  /*28870*/  IMAD.IADD R0, R9, 0x1, R0 ;  /* 0x0000000109007824 */ /* 0x000fc800078e0200 */
[----:B0-----:R-:W-:-:S04]  /*28880*/  @P0 IMAD.HI.U32 R6, R0, R6, RZ ;  /* 0x0000000600060227 */ /* 0x001fc800078e00ff */
[----:B------:R-:W-:Y:S01]  /*28890*/  IMAD.MOV.U32 R5, RZ, RZ, R0 ;  /* 0x000000ffff057224 */ /* 0x000fe200078e0000 */
[----:B-1----:R-:W-:Y:S01]  /*288a0*/  @P0 SHF.R.U32.HI R5, RZ, R4, R6 ;  /* 0x00000004ff050219 */ /* 0x002fe20000011606 */
[----:B------:R-:W-:-:S04]  /*288b0*/  IMAD.MOV R4, RZ, RZ, -R2 ;  /* 0x000000ffff047224 */ /* 0x000fc800078e0a02 */
[----:B------:R-:W-:Y:S02]  /*288c0*/  IMAD.MOV R7, RZ, RZ, -R5 ;  /* 0x000000ffff077224 */ /* 0x000fe400078e0a05 */
[C---:B------:R-:W-:Y:S01]  /*288d0*/  IMAD R4, R8.reuse, R4, R3 ;  /* 0x0000000408047224 */ /* 0x040fe200078e0203 */
[----:B------:R-:W-:Y:S01]  /*288e0*/  SHF.R.S32.HI R3, RZ, 0x1f, R2 ;  /* 0x0000001fff037819 */ /* 0x000fe20000011402 */
[----:B------:R-:W-:Y:S02]  /*288f0*/  IMAD R7, R8, R7, R0 ;  /* 0x0000000708077224 */ /* 0x000fe400078e0200 */
[----:B---3--:R-:W-:Y:S02]  /*28900*/  IMAD R0, R11, UR4, RZ ;  /* 0x000000040b007c24 */ /* 0x008fe4000f8e02ff */
[----:B----4-:R-:W-:-:S04]  /*28910*/  IMAD.WIDE.U32 R2, R10, UR4, R2 ;  /* 0x000000040a027c25 */ /* 0x010fc8000f8e0002 */
[----:B------:R-:W-:Y:S01]  /*28920*/  IMAD R0, R10, UR5, R0 ;  /* 0x000000050a007c24 */ /* 0x000fe2000f8e0200 */
[----:B------:R-:W-:-:S03]  /*28930*/  LEA R8, P0, R2, UR6, 0x2 ;  /* 0x0000000602087c11 */ /* 0x000fc6000f8010ff */
[----:B------:R-:W-:-:S05]  /*28940*/  IMAD.IADD R3, R0, 0x1, R3 ;  /* 0x0000000100037824 */ /* 0x000fca00078e0203 */
[----:B------:R-:W-:Y:S01]  /*28950*/  LEA.HI.X R9, R2, UR7, R3, 0x2, P0 ;  /* 0x0000000702097c11 */ /* 0x000fe200080f1403 */
[--C-:B------:R-:W-:Y:S01]  /*28960*/  @!P1 IMAD.MOV.U32 R2, RZ, RZ, R5.reuse ;  /* 0x000000ffff029224 */ /* 0x100fe200078e0005 */
[----:B------:R-:W-:-:S03]  /*28970*/  @!P1 SHF.R.S32.HI R3, RZ, 0x1f, R5 ;  /* 0x0000001fff039819 */ /* 0x000fc60000011405 */
[----:B------:R0:W2:Y:S01]  /*28980*/  LDG.E R5, desc[UR60][R8.64] ;  /* 0x0000003c08057981 */ /* 0x0000a2000c1e1900 */
[----:B------:R-:W-:-:S04]  /*28990*/  @!P1 IMAD.WIDE.U32 R2, R10, UR4, R2 ;  /* 0x000000040a029c25 */ /* 0x000fc8000f8e0002 */
[----:B------:R-:W-:Y:S01]  /*289a0*/  @!P1 IMAD.IADD R0, R0, 0x1, R3 ;  /* 0x0000000100009824 */ /* 0x000fe200078e0203 */
[C---:B------:R-:W-:Y:S01]  /*289b0*/  @!P1 LEA R10, P0, R2.reuse, UR6, 0x2 ;  /* 0x00000006020a9c11 */ /* 0x040fe2000f8010ff */
[----:B------:R-:W-:Y:S02]  /*289c0*/  VIADD R35, R25, 0x1 ;  /* 0x0000000119237836 */ /* 0x000fe40000000000 */
[----:B0-----:R-:W-:Y:S01]  /*289d0*/  IMAD.MOV.U32 R8, RZ, RZ, RZ ;  /* 0x000000ffff087224 */ /* 0x001fe200078e00ff */
[----:B------:R-:W-:Y:S01]  /*289e0*/  @!P1 LEA.HI.X R11, R2, UR7, R0, 0x2, P0 ;  /* 0x00000007020b9c11 */ /* 0x000fe200080f1400 */
[----:B------:R-:W-:Y:S01]  /*289f0*/  IMAD.MOV.U32 R0, RZ, RZ, R37 ;  /* 0x000000ffff007224 */ /* 0x000fe200078e0025 */
[----:B------:R-:W-:-:S03]  /*28a00*/  ISETP.NE.AND P0, PT, R35, 0x2, PT ;  /* 0x000000022300780c */ /* 0x000fc60003f05270 */
[----:B-----5:R0:W5:Y:S01]  /*28a10*/  @!P1 LDG.E R8, desc[UR60][R10.64] ;  /* 0x0000003c0a089981 */ /* 0x020162000c1e1900 */
[----:B------:R-:W-:Y:S02]  /*28a20*/  ISETP.GT.AND P1, PT, R0, R13, PT ;  /* 0x0000000d0000720c */ /* 0x000fe40003f24270 */
        /* <DEDUP_REMOVED lines=9> */
.L_x_8986:
[----:B------:R-:W-:Y:S01]  /*28ac0*/  IMAD R0, R35, 0x8, R17 ;  /* 0x0000000823007824 */ /* 0x000fe200078e0211 */
[----:B------:R-:W-:Y:S01]  /*28ad0*/  SHF.L.U32 R34, R2, 0x1f, RZ ;  /* 0x0000001f02227819 */ /* 0x000fe200000006ff */
[----:B------:R-:W-:Y:S01]  /*28ae0*/  BSSY B0, `(.L_x_8987) ;  /* 0x0000004000007945 */ /* 0x000fe20003800000 */
[----:B------:R-:W-:Y:S02]  /*28af0*/  SHF.R.S32.HI R33, RZ, 0x1f, R4 ;  /* 0x0000001fff217819 */ /* 0x000fe40000011404 */
[----:B------:R-:W0:Y:S02]  /*28b00*/  SYNCS.PHASECHK.TRANS64.TRYWAIT P0, [R0+URZ+0x22880], R34 ;  /* 0x02288022000075a7 */ /* 0x000e24000800017f */
[----:B0-----:R-:W-:Y:S05]  /*28b10*/  @!P0 BRA `(.L_x_8988) ;  /* 0x0000008000cc8947 */ /* 0x001fea0003800000 */
.L_x_9236:
[----:B------:R-:W-:Y:S05]  /*28b20*/  BSYNC B0 ;  /* 0x0000000000007941 */ /* 0x000fea0003800000 */
.L_x_8987:
        /* <DEDUP_REMOVED lines=85> */
.L_x_9258:
        /* <DEDUP_REMOVED lines=8> */
.L_x_8990:
        /* <DEDUP_REMOVED lines=11> */
.L_x_8991:
[----:B------:R2:W-:Y:S01]  /*291b0*/  SYNCS.ARRIVE.TRANS64.A1T0 RZ, [R0+URZ+0x22870], RZ ;  /* 0x022870ff00ff79a7 */ /* 0x0005e2000810003f */
[----:B------:R-:W-:Y:S05]  /*291c0*/  @!P3 BRA `(.L_x_8992) ;  /* 0x000000000004b947 */ /* 0x000fea0003800000 */
[----:B------:R-:W-:Y:S01]  /*291d0*/  BPT.TRAP 0x1 ;  /* 0x000000040000795c */ /* 0x000fe20000300000 */
.L_x_8992:
[----:B------:R-:W3:Y:S01]  /*291e0*/  SYNCS.PHASECHK.TRANS64.TRYWAIT P0, [R0+URZ+0x22840], R34 ;  /* 0x02284022000075a7 */ /* 0x000ee2000800017f */
[----:B------:R-:W-:Y:S04]  /*291f0*/  BSSY B0, `(.L_x_8993) ;  /* 0x0000002000007945 */ /* 0x000fe80003800000 */
[----:B---3--:R-:W-:Y:S05]  /*29200*/  @!P0 BRA `(.L_x_8994) ;  /* 0x0000008400e08947 */ /* 0x008fea0003800000 */
.L_x_9259:
[----:B------:R-:W-:Y:S05]  /*29210*/  BSYNC B0 ;  /* 0x0000000000007941 */ /* 0x000fea0003800000 */
.L_x_8993:
[----:B-1----:R-:W4:Y:S01]  /*29220*/  LDL R10, [R1+0x10] ;  /* 0x00001000010a7983 */ /* 0x002f220000100800 */
[----:B------:R-:W-:Y:S01]  /*29230*/  ULDC.64 UR4, c[0x0][0x310] ;  /* 0x0000c40000047ab9 */ /* 0x000fe20000000a00 */
[----:B------:R-:W-:Y:S01]  /*29240*/  ULDC.64 UR6, c[0x0][0x300] ;  /* 0x0000c00000067ab9 */ /* 0x000fe20000000a00 */
[----:B------:R-:W-:Y:S02]  /*29250*/  IMAD R9, R32, UR4, RZ ;  /* 0x0000000420097c24 */ /* 0x000fe4000f8e02ff */
        /* <DEDUP_REMOVED lines=34> */
[----:B-1----:R-:W-:-:S05]  /*29480*/  IADD3 R2, P0, R36, R2, RZ ;  /* 0x0000000224027210 */ /* 0x002fca0007f1e0ff */
[----:B----4-:R-:W-:-:S05]  /*29490*/  IMAD.X R3, RZ, RZ, R3, P0 ;  /* 0x000000ffff037224 */ /* 0x010fca00000e0603 */
        /* <DEDUP_REMOVED lines=41> */
.L_x_9281:
        /* <DEDUP_REMOVED lines=8> */
.L_x_8996:
        /* <DEDUP_REMOVED lines=11> */
.L_x_8997:
[----:B------:R-:W4:Y:S01]  /*29860*/  LDL R2, [R1+0x40] ;  /* 0x0000400001027983 */ /* 0x000f220000100800 */
[----:B------:R1:W-:Y:S01]  /*29870*/  SYNCS.ARRIVE.TRANS64.A1T0 RZ, [R0+URZ+0x22830], RZ ;  /* 0x022830ff00ff79a7 */ /* 0x0003e2000810003f */
[----:B----4-:R-:W-:-:S13]  /*29880*/  ISETP.NE.AND P0, PT, R2, 0x3, PT ;  /* 0x000000030200780c */ /* 0x010fda0003f05270 */
[----:B-1----:R-:W-:Y:S05]  /*29890*/  @!P0 BRA `(.L_x_8998) ;  /* 0x0000000000048947 */ /* 0x002fea0003800000 */
[----:B------:R-:W-:Y:S01]  /*298a0*/  BPT.TRAP 0x1 ;  /* 0x000000040000795c */ /* 0x000fe20000300000 */
.L_x_8998:
[----:B--23--:R-:W-:Y:S01]  /*298b0*/  LOP3.LUT R0, R28, 0x1, RZ, 0x3c, !PT ;  /* 0x000000011c007812 */ /* 0x00cfe200078e3cff */
[----:B------:R-:W-:Y:S01]  /*298c0*/  IMAD R2, R25, 0x8, R17 ;  /* 0x0000000819027824 */ /* 0x000fe200078e0211 */
[----:B------:R-:W-:Y:S02]  /*298d0*/  BSSY B0, `(.L_x_8999) ;  /* 0x0000004000007945 */ /* 0x000fe40003800000 */
[----:B------:R-:W-:-:S04]  /*298e0*/  SHF.L.U32 R0, R0, 0x1f, RZ ;  /* 0x0000001f00007819 */ /* 0x000fc800000006ff */
[----:B------:R-:W1:Y:S02]  /*298f0*/  SYNCS.PHASECHK.TRANS64.TRYWAIT P2, [R2+URZ+0x22870], R0 ;  /* 0x02287000020075a7 */ /* 0x000e64000804017f */
[----:B-1----:R-:W-:Y:S05]  /*29900*/  @!P2 BRA `(.L_x_9000) ;  /* 0x0000008800e4a947 */ /* 0x002fea0003800000 */
.L_x_9282:
[----:B------:R-:W-:Y:S05]  /*29910*/  BSYNC B0 ;  /* 0x0000000000007941 */ /* 0x000fea0003800000 */
.L_x_8999:
[----:B------:R-:W2:Y:S02]  /*29920*/  LDL R3, [R1+0x48] ;  /* 0x0000480001037983 */ /* 0x000ea40000100800 */
[----:B--2---:R-:W-:-:S13]  /*29930*/  ISETP.NE.AND P2, PT, R3, 0x3, PT ;  /* 0x000000030300780c */ /* 0x004fda0003f45270 */
[----:B------:R-:W-:Y:S05]  /*29940*/  @!P2 BRA `(.L_x_9001) ;  /* 0x000000000004a947 */ /* 0x000fea0003800000 */
[----:B------:R-:W-:Y:S01]  /*29950*/  BPT.TRAP 0x1 ;  /* 0x000000040000795c */ /* 0x000fe20000300000 */
.L_x_9001:
[----:B------:R-:W-:Y:S01]  /*29960*/  SHF.L.U32 R3, R28, 0x1f, RZ ;  /* 0x0000001f1c037819 */ /* 0x000fe200000006ff */
[----:B-1----:R-:W-:-:S03]  /*29970*/  IMAD R0, R25, 0x5000, RZ ;  /* 0x0000500019007824 */ /* 0x002fc600078e02ff */
[----:B------:R-:W1:Y:S02]  /*29980*/  SYNCS.PHASECHK.TRANS64.TRYWAIT P2, [R2+URZ+0x22860], R3 ;  /* 0x02286003020075a7 */ /* 0x000e64000804017f */
[----:B-1----:R-:W-:Y:S05]  /*29990*/  @!P2 BRA `(.L_x_9002) ;  /* 0x0000008800d4a947 */ /* 0x002fea0003800000 */
.L_x_9283:
[----:B------:R-:W2:Y:S01]  /*299a0*/  LDL R12, [R1+0x24] ;  /* 0x00002400010c7983 */ /* 0x000ea20000100800 */
[----:B-1----:R-:W-:Y:S01]  /*299b0*/  LOP3.LUT R3, R0, R29, RZ, 0xfc, !PT ;  /* 0x0000001d00037212 */ /* 0x002fe200078efcff */
[----:B------:R-:W-:Y:S05]  /*299c0*/  WARPSYNC.ALL ;  /* 0x0000000000007948 */ /* 0x000fea0003800000 */
[----:B------:R-:W-:Y:S01]  /*299d0*/  IMAD.IADD R3, R17, 0x1, R3 ;  /* 0x0000000111037824 */ /* 0x000fe200078e0203 */
[----:B------:R-:W-:Y:S01]  /*299e0*/  LOP3.LUT R19, R23, 0x1800, RZ, 0xfc, !PT ;  /* 0x0000180017137812 */ /* 0x000fe200078efcff */
[----:B------:R-:W3:Y:S04]  /*299f0*/  LDL R20, [R1+0x48] ;  /* 0x0000480001147983 */ /* 0x000ee80000100800 */
[----:B------:R-:W1:Y:S02]  /*29a00*/  LDSM.16.MT88.4 R8, [R3+0xa400] ;  /* 0x00a400000308783b */ /* 0x000e640000004200 */
[----:B-1----:R-:W-:-:S02]  /*29a10*/  PRMT R4, R8, 0x6420, R9 ;  /* 0x0000642008047816 */ /* 0x002fc40000000009 */
[----:B------:R-:W-:Y:S02]  /*29a20*/  PRMT R5, R8, 0x7531, R9 ;  /* 0x0000753108057816 */ /* 0x000fe40000000009 */
[C-C-:B------:R-:W-:Y:S02]  /*29a30*/  PRMT R6, R10.reuse, 0x6420, R11.reuse ;  /* 0x000064200a067816 */ /* 0x140fe4000000000b */
[----:B0-----:R-:W-:Y:S02]  /*29a40*/  PRMT R7, R10, 0x7531, R11 ;  /* 0x000075310a077816 */ /* 0x001fe4000000000b */
[----:B--2---:R-:W-:Y:S02]  /*29a50*/  IADD3 R3, R17, R12, R0 ;  /* 0x0000000c11037210 */ /* 0x004fe40007ffe000 */
[----:B------:R-:W-:-:S03]  /*29a60*/  LOP3.LUT R12, R0, R23, RZ, 0xfc, !PT ;  /* 0x00000017000c7212 */ /* 0x000fc600078efcff */
[----:B------:R-:W0:Y:S02]  /*29a70*/  LDSM.16.MT88.4 R8, [R3+0xa400] ;  /* 0x00a400000308783b */ /* 0x000e240000004200 */
[----:B------:R-:W-:-:S05]  /*29a80*/  IMAD.IADD R12, R18, 0x1, R12 ;  /* 0x00000001120c7824 */ /* 0x000fca00078e020c */
[----:B------:R1:W-:Y:S02]  /*29a90*/  STSM.16.M88.4 [R12], R4 ;  /* 0x000000040c007844 */ /* 0x0003e40000000200 */
[----:B-1----:R-:W-:-:S05]  /*29aa0*/  LOP3.LUT R4, R0, 0x800, R23, 0xfe, !PT ;  /* 0x0000080000047812 */ /* 0x002fca00078efe17 */
[----:B------:R-:W-:Y:S01]  /*29ab0*/  IMAD.IADD R4, R18, 0x1, R4 ;  /* 0x0000000112047824 */ /* 0x000fe200078e0204 */
[C-C-:B0-----:R-:W-:Y:S02]  /*29ac0*/  PRMT R12, R8.reuse, 0x6420, R9.reuse ;  /* 0x00006420080c7816 */ /* 0x141fe40000000009 */
        /* <DEDUP_REMOVED lines=17> */
[----:B------:R-:W-:Y:S02]  /*29be0*/  LOP3.LUT R19, R23, 0x2800, RZ, 0xfc, !PT ;  /* 0x0000280017137812 */ /* 0x000fe400078efcff */
        /* <DEDUP_REMOVED lines=23> */
[----:B0-----:R-:W-:-:S05]  /*29d60*/  VIADD R12, R0, 0x3000 ;  /* 0x00003000000c7836 */ /* 0x001fca0000000000 */
[----:B------:R-:W-:-:S05]  /*29d70*/  LOP3.LUT R4, R12, R29, RZ, 0xfc, !PT ;  /* 0x0000001d0c047212 */ /* 0x000fca00078efcff */
[----:B------:R-:W-:-:S05]  /*29d80*/  IMAD.IADD R4, R17, 0x1, R4 ;  /* 0x0000000111047824 */ /* 0x000fca00078e0204 */
[----:B------:R-:W0:Y:S01]  /*29d90*/  LDSM.16.MT88.4 R8, [R4+0xa400] ;  /* 0x00a400000408783b */ /* 0x000e220000004200 */
[----:B------:R-:W-:Y:S02]  /*29da0*/  LOP3.LUT R12, R12, R23, RZ, 0xfc, !PT ;  /* 0x000000170c0c7212 */ /* 0x000fe400078efcff */
[----:B------:R-:W-:Y:S02]  /*29db0*/  LOP3.LUT R19, R23, 0x3800, RZ, 0xfc, !PT ;  /* 0x0000380017137812 */ /* 0x000fe400078efcff */
[C-C-:B0-----:R-:W-:Y:S02]  /*29dc0*/  PRMT R4, R8.reuse, 0x6420, R9.reuse ;  /* 0x0000642008047816 */ /* 0x141fe40000000009 */
[----:B------:R-:W-:Y:S02]  /*29dd0*/  PRMT R5, R8, 0x7531, R9 ;  /* 0x0000753108057816 */ /* 0x000fe40000000009 */
[C-C-:B------:R-:W-:Y:S02]  /*29de0*/  PRMT R6, R10.reuse, 0x6420, R11.reuse ;  /* 0x000064200a067816 */ /* 0x140fe4000000000b */
[----:B------:R-:W-:-:S02]  /*29df0*/  PRMT R7, R10, 0x7531, R11 ;  /* 0x000075310a077816 */ /* 0x000fc4000000000b */
[----:B------:R-:W0:Y:S01]  /*29e00*/  LDSM.16.MT88.4 R8, [R3+0xd400] ;  /* 0x00d400000308783b */ /* 0x000e220000004200 */
[----:B------:R-:W-:-:S05]  /*29e10*/  IMAD.IADD R12, R18, 0x1, R12 ;  /* 0x00000001120c7824 */ /* 0x000fca00078e020c */
[----:B------:R1:W-:Y:S02]  /*29e20*/  STSM.16.M88.4 [R12], R4 ;  /* 0x000000040c007844 */ /* 0x0003e40000000200 */
[----:B-1----:R-:W-:Y:S02]  /*29e30*/  IADD3 R4, R18, R19, R0 ;  /* 0x0000001312047210 */ /* 0x002fe40007ffe000 */
        /* <DEDUP_REMOVED lines=10> */
[----:B---3--:R-:W-:Y:S02]  /*29ee0*/  ISETP.NE.AND P2, PT, R20, 0x3, PT ;  /* 0x000000031400780c */ /* 0x008fe40003f45270 */
[C-C-:B0-----:R-:W-:Y:S02]  /*29ef0*/  PRMT R4, R8.reuse, 0x6420, R9.reuse ;  /* 0x0000642008047816 */ /* 0x141fe40000000009 */
[----:B------:R-:W-:Y:S02]  /*29f00*/  PRMT R5, R8, 0x7531, R9 ;  /* 0x0000753108057816 */ /* 0x000fe40000000009 */
[C-C-:B------:R-:W-:Y:S02]  /*29f10*/  PRMT R6, R10.reuse, 0x6420, R11.reuse ;  /* 0x000064200a067816 */ /* 0x140fe4000000000b */
[----:B------:R-:W-:-:S02]  /*29f20*/  PRMT R7, R10, 0x7531, R11 ;  /* 0x000075310a077816 */ /* 0x000fc4000000000b */
[----:B------:R-:W0:Y:S01]  /*29f30*/  LDSM.16.MT88.4 R8, [R3+0xe400] ;  /* 0x00e400000308783b */ /* 0x000e220000004200 */
[----:B------:R-:W-:Y:S01]  /*29f40*/  IMAD.IADD R12, R18, 0x1, R12 ;  /* 0x00000001120c7824 */ /* 0x000fe200078e020c */
[----:B------:R-:W-:-:S04]  /*29f50*/  LOP3.LUT R19, R23, 0x4800, RZ, 0xfc, !PT ;  /* 0x0000480017137812 */ /* 0x000fc800078efcff */
        /* <DEDUP_REMOVED lines=15> */
.L_x_9003:
[----:B-1----:R1:W-:Y:S01]  /*2a050*/  SYNCS.ARRIVE.TRANS64.A1T0 RZ, [R2+URZ+0x22850], RZ ;  /* 0x022850ff02ff79a7 */ /* 0x0023e2000810003f */
[----:B------:R-:W-:Y:S06]  /*2a060*/  BAR.SYNC.DEFER_BLOCKING 0x2, 0x80 ;  /* 0x0082000000007b1d */ /* 0x000fec0000010000 */
[----:B------:R-:W-:Y:S05]  /*2a070*/  @!P0 BRA `(.L_x_9004) ;  /* 0x0000000000048947 */ /* 0x000fea0003800000 */
[----:B------:R-:W-:Y:S01]  /*2a080*/  BPT.TRAP 0x1 ;  /* 0x000000040000795c */ /* 0x000fe20000300000 */
.L_x_9004:
[----:B0-----:R-:W2:Y:S01]  /*2a090*/  LDL R0, [R1+0x20] ;  /* 0x0000200001007983 */ /* 0x001ea20000100800 */
[----:B-1----:R-:W-:Y:S02]  /*2a0a0*/  VIADD R2, R2, 0x22880 ;  /* 0x0002288002027836 */ /* 0x002fe40000000000 */
[----:B------:R-:W-:Y:S01]  /*2a0b0*/  IMAD.MOV.U32 R25, RZ, RZ, R35 ;  /* 0x000000ffff197224 */ /* 0x000fe200078e0023 */
[----:B------:R3:W5:Y:S02]  /*2a0c0*/  LDL R28, [R1+0x8] ;  /* 0x00000800011c7983 */ /* 0x0007640000100800 */
[----:B--2---:R-:W-:-:S04]  /*2a0d0*/  PRMT R2, R0, 0x654, R2 ;  /* 0x0000065400027816 */ /* 0x004fc80000000002 */
[----:B------:R3:W-:Y:S01]  /*2a0e0*/  SYNCS.ARRIVE.TRANS64.RED.A1T0 RZ, [R2+URZ], RZ ;  /* 0x000000ff02ff79a7 */ /* 0x0007e2000810043f */
[----:B------:R-:W-:Y:S05]  /*2a0f0*/  @P1 BRA `(.L_x_9005) ;  /* 0xffffffe400581947 */ /* 0x000fea000383ffff */
.L_x_8985:
[----:B0-----:R-:W3:Y:S02]  /*2a100*/  S2R R0, SR_TID.X ;  /* 0x0000000000007919 */ /* 0x001ee40000002100 */
[----:B---3--:R-:W-:Y:S02]  /*2a110*/  LOP3.LUT R2, R0, 0x7f, RZ, 0xc0, !PT ;  /* 0x0000007f00027812 */ /* 0x008fe400078ec0ff */
        /* <DEDUP_REMOVED lines=17> */
.L_x_9007:
[----:B------:R-:W-:Y:S05]  /*2a230*/  BSYNC B0 ;  /* 0x0000000000007941 */ /* 0x000fea0003800000 */
.L_x_9006:
[----:B------:R-:W-:Y:S05]  /*2a240*/  @!P0 BRA `(.L_x_9008) ;  /* 0x0000000000048947 */ /* 0x000fea0003800000 */
[----:B------:R-:W-:Y:S01]  /*2a250*/  BPT.TRAP 0x1 ;  /* 0x000000040000795c */ /* 0x000fe20000300000 */
.L_x_9008:
[----:B------:R-:W2:Y:S01]  /*2a260*/  LDL R0, [R1+0x8] ;  /* 0x0000080001007983 */ /* 0x000ea20000100800 */
[----:B------:R-:W-:Y:S01]  /*2a270*/  BSSY B0, `(.L_x_9009) ;  /* 0x0000006000007945 */ /* 0x000fe20003800000 */
[----:B--2---:R-:W-:Y:S01]  /*2a280*/  LOP3.LUT R3, R0, 0x1, RZ, 0x3c, !PT ;  /* 0x0000000100037812 */ /* 0x004fe200078e3cff */
[----:B------:R-:W-:-:S03]  /*2a290*/  IMAD R0, R35, 0x8, R17 ;  /* 0x0000000823007824 */ /* 0x000fc600078e0211 */
[----:B------:R-:W-:-:S04]  /*2a2a0*/  SHF.L.U32 R3, R3, 0x1f, RZ ;  /* 0x0000001f03037819 */ /* 0x000fc800000006ff */
[----:B------:R-:W0:Y:S02]  /*2a2b0*/  SYNCS.PHASECHK.TRANS64.TRYWAIT P1, [R0+URZ+0x22870], R3 ;  /* 0x02287003000075a7 */ /* 0x000e24000802017f */
[----:B0-----:R-:W-:Y:S05]  /*2a2c0*/  @!P1 BRA `(.L_x_9010) ;  /* 0x00000080009c9947 */ /* 0x001fea0003800000 */
.L_x_9284:
[----:B------:R-:W-:Y:S05]  /*2a2d0*/  BSYNC B0 ;  /* 0x0000000000007941 */ /* 0x000fea0003800000 */
.L_x_9009:
[----:B------:R-:W2:Y:S02]  /*2a2e0*/  LDL R2, [R1+0x48] ;  /* 0x0000480001027983 */ /* 0x000ea40000100800 */
[----:B--2---:R-:W-:-:S13]  /*2a2f0*/  ISETP.NE.AND P1, PT, R2, 0x3, PT ;  /* 0x000000030200780c */ /* 0x004fda0003f25270 */
[----:B------:R-:W-:Y:S05]  /*2a300*/  @!P1 BRA `(.L_x_9011) ;  /* 0x0000000000049947 */ /* 0x000fea0003800000 */
[----:B------:R-:W-:Y:S01]  /*2a310*/  BPT.TRAP 0x1 ;  /* 0x000000040000795c */ /* 0x000fe20000300000 */
.L_x_9011:
[----:B------:R-:W0:Y:S02]  /*2a320*/  LDL R2, [R1+0x8] ;  /* 0x0000080001027983 */ /* 0x000e240000100800 */
[----:B0-----:R-:W-:-:S04]  /*2a330*/  SHF.L.U32 R3, R2, 0x1f, RZ ;  /* 0x0000001f02037819 */ /* 0x001fc800000006ff */
[----:B------:R-:W0:Y:S02]  /*2a340*/  SYNCS.PHASECHK.TRANS64.TRYWAIT P1, [R0+URZ+0x22860], R3 ;  /* 0x02286003000075a7 */ /* 0x000e24000802017f */
[----:B0-----:R-:W-:Y:S05]  /*2a350*/  @!P1 BRA `(.L_x_9012) ;  /* 0x00000080008c9947 */ /* 0x001fea0003800000 */
.L_x_9285:
[----:B------:R-:W2:Y:S01]  /*2a360*/  LDL R12, [R1+0x24] ;  /* 0x00002400010c7983 */ /* 0x000ea20000100800 */
[----:B0-----:R-:W-:Y:S01]  /*2a370*/  IMAD R3, R35, 0x5000, RZ ;  /* 0x0000500023037824 */ /* 0x001fe200078e02ff */
[----:B------:R-:W-:Y:S05]  /*2a380*/  WARPSYNC.ALL ;  /* 0x0000000000007948 */ /* 0x000fea0003800000 */
[----:B------:R-:W-:Y:S02]  /*2a390*/  LOP3.LUT R2, R3, R29, RZ, 0xfc, !PT ;  /* 0x0000001d03027212 */ /* 0x000fe400078efcff */
[----:B------:R-:W-:-:S03]  /*2a3a0*/  LOP3.LUT R20, R23, 0x1800, RZ, 0xfc, !PT ;  /* 0x0000180017147812 */ /* 0x000fc600078efcff */
[----:B------:R-:W-:-:S05]  /*2a3b0*/  IMAD.IADD R13, R17, 0x1, R2 ;  /* 0x00000001110d7824 */ /* 0x000fca00078e0202 */
[----:B------:R-:W0:Y:S02]  /*2a3c0*/  LDSM.16.MT88.4 R4, [R13+0xa400] ;  /* 0x00a400000d04783b */ /* 0x000e240000004200 */
        /* <DEDUP_REMOVED lines=101> */
.L_x_9013:
[----:B------:R0:W-:Y:S01]  /*2aa20*/  SYNCS.ARRIVE.TRANS64.A1T0 RZ, [R0+URZ+0x22850], RZ ;  /* 0x022850ff00ff79a7 */ /* 0x0001e2000810003f */
[----:B------:R-:W-:Y:S06]  /*2aa30*/  BAR.SYNC.DEFER_BLOCKING 0x2, 0x80 ;  /* 0x0082000000007b1d */ /* 0x000fec0000010000 */
[----:B------:R-:W-:Y:S05]  /*2aa40*/  @!P0 BRA `(.L_x_9014) ;  /* 0x0000000000048947 */ /* 0x000fea0003800000 */
[----:B------:R-:W-:Y:S01]  /*2aa50*/  BPT.TRAP 0x1 ;  /* 0x000000040000795c */ /* 0x000fe20000300000 */
.L_x_9014:
[----:B------:R-:W2:Y:S04]  /*2aa60*/  LDL R3, [R1+0x20] ;  /* 0x0000200001037983 */ /* 0x000ea80000100800 */
[----:B------:R-:W3:Y:S01]  /*2aa70*/  LDL.LU R2, [R1+0x8] ;  /* 0x0000080001027983 */ /* 0x000ee20000300800 */
[----:B0-----:R-:W-:Y:S02]  /*2aa80*/  VIADD R0, R0, 0x22880 ;  /* 0x0002288000007836 */ /* 0x001fe40000000000 */
[----:B------:R-:W-:-:S05]  /*2aa90*/  VIADD R35, R35, 0x1 ;  /* 0x0000000123237836 */ /* 0x000fca0000000000 */
[----:B------:R-:W-:-:S04]  /*2aaa0*/  ISETP.NE.AND P0, PT, R35, 0x2, PT ;  /* 0x000000022300780c */ /* 0x000fc80003f05270 */
[----:B------:R-:W-:Y:S02]  /*2aab0*/  SEL R35, R35, RZ, P0 ;  /* 0x000000ff23237207 */ /* 0x000fe40000000000 */
[----:B--2---:R-:W-:-:S04]  /*2aac0*/  PRMT R0, R3, 0x654, R0 ;  /* 0x0000065403007816 */ /* 0x004fc80000000000 */
[----:B------:R0:W-:Y:S02]  /*2aad0*/  SYNCS.ARRIVE.TRANS64.RED.A1T0 RZ, [R0+URZ], RZ ;  /* 0x000000ff00ff79a7 */ /* 0x0001e4000810043f */
[----:B0-----:R-:W-:-:S04]  /*2aae0*/  SEL R0, RZ, 0x1, P0 ;  /* 0x00000001ff007807 */ /* 0x001fc80000000000 */
[----:B---3--:R-:W-:-:S05]  /*2aaf0*/  LOP3.LUT R2, R2, R0, RZ, 0x3c, !PT ;  /* 0x0000000002027212 */ /* 0x008fca00078e3cff */
[----:B------:R0:W-:Y:S02]  /*2ab00*/  STL [R1+0x8], R2 ;  /* 0x0000080201007387 */ /* 0x0001e40000100800 */
.L_x_8957:
        /* <DEDUP_REMOVED lines=12> */
.L_x_9015:
[----:B------:R-:W2:Y:S01]  /*2abd0*/  S2R R0, SR_TID.X ;  /* 0x0000000000007919 */ /* 0x000ea20000002100 */
[----:B------:R-:W-:Y:S01]  /*2abe0*/  UMOV UR4, 0xffffffff ;  /* 0xffffffff00047882 */ /* 0x000fe20000000000 */
[----:B--2---:R-:W-:-:S04]  /*2abf0*/  LOP3.LUT R4, R0, 0x1f, RZ, 0xc0, !PT ;  /* 0x0000001f00047812 */ /* 0x004fc800078ec0ff */
[----:B------:R-:W-:Y:S01]  /*2ac00*/  ISETP.NE.AND P0, PT, R4, 0x1f, PT ;  /* 0x0000001f0400780c */ /* 0x000fe20003f05270 */
[----:B------:R-:W-:-:S12]  /*2ac10*/  BRA.DIV UR4, `(.L_x_9017) ;  /* 0x0000007a04707947 */ /* 0x000fd8000b800000 */
[----:B01----:R-:W-:Y:S01]  /*2ac20*/  IMAD.IADD R5, R27, 0x1, R4 ;  /* 0x000000011b057824 */ /* 0x003fe200078e0204 */
        /* <DEDUP_REMOVED lines=10> */
[----:B0-----:R-:W-:Y:S02]  /*2acd0*/  IMAD.MOV.U32 R2, RZ, RZ, RZ ;  /* 0x000000ffff027224 */ /* 0x001fe400078e00ff */
[----:B--2---:R-:W-:Y:S01]  /*2ace0*/  @!P1 IMAD.MOV.U32 R2, RZ, RZ, R3 ;  /* 0x000000ffff029224 */ /* 0x004fe200078e0003 */
[----:B------:R-:W-:-:S04]  /*2acf0*/  ISETP.NE.AND P1, PT, R4, RZ, PT ;  /* 0x000000ff0400720c */ /* 0x000fc80003f25270 */
        /* <DEDUP_REMOVED lines=17> */
.L_x_9295:
[----:B------:R-:W-:Y:S02]  /*2ae10*/  ULDC UR4, c[0x0][0xc38] ;  /* 0x00030e0000047ab9 */ /* 0x000fe40000000800 */
[----:B------:R-:W-:-:S04]  /*2ae20*/  IMAD.U32 R4, RZ, RZ, UR4 ;  /* 0x00000004ff047e24 */ /* 0x000fc8000f8e00ff */
[----:B-1----:R-:W-:-:S04]  /*2ae30*/  IMAD R14, R14, R4, RZ ;  /* 0x000000040e0e7224 */ /* 0x002fc800078e02ff */
[----:B------:R-:W-:-:S05]  /*2ae40*/  IMAD.IADD R5, R5, 0x1, R14 ;  /* 0x0000000105057824 */ /* 0x000fca00078e020e */
[----:B------:R-:W-:-:S13]  /*2ae50*/  ISETP.GT.AND P6, PT, R5, R0, PT ;  /* 0x000000000500720c */ /* 0x000fda0003fc4270 */
[----:B------:R-:W-:Y:S05]  /*2ae60*/  @P6 BRA `(.L_x_9018) ;  /* 0x00000000009c6947 */ /* 0x000fea0003800000 */
.L_x_9023:
        /* <DEDUP_REMOVED lines=14> */
.L_x_9021:
[----:B------:R-:W-:Y:S05]  /*2af50*/  BSYNC B0 ;  /* 0x0000000000007941 */ /* 0x000fea0003800000 */
.L_x_9020:
[----:B------:R-:W-:-:S03]  /*2af60*/  UMOV UR4, 0xffffffff ;  /* 0xffffffff00047882 */ /* 0x000fc60000000000 */
[----:B------:R-:W-:Y:S05]  /*2af70*/  BRA.DIV UR4, `(.L_x_9022) ;  /* 0x0000007a04bc7947 */ /* 0x000fea000b800000 */
[----:B-----5:R-:W2:Y:S02]  /*2af80*/  SHFL.UP PT, R14, R2, 0x1, RZ ;  /* 0x04200000020e7989 */ /* 0x020ea400000e00ff */
[----:B--2---:R-:W-:-:S05]  /*2af90*/  SEL R13, R14, RZ, P1 ;  /* 0x000000ff0e0d7207 */ /* 0x004fca0000800000 */
[----:B------:R-:W-:-:S05]  /*2afa0*/  IMAD.IADD R13, R2, 0x1, R13 ;  /* 0x00000001020d7824 */ /* 0x000fca00078e020d */
[----:B------:R-:W2:Y:S02]  /*2afb0*/  SHFL.UP PT, R14, R13, 0x2, RZ ;  /* 0x044000000d0e7989 */ /* 0x000ea400000e00ff */
[----:B--2---:R-:W-:-:S05]  /*2afc0*/  SEL R4, R14, RZ, P2 ;  /* 0x000000ff0e047207 */ /* 0x004fca0001000000 */
[----:B------:R-:W-:-:S05]  /*2afd0*/  IMAD.IADD R4, R13, 0x1, R4 ;  /* 0x000000010d047824 */ /* 0x000fca00078e0204 */
[----:B------:R-:W0:Y:S02]  /*2afe0*/  SHFL.UP PT, R14, R4, 0x4, RZ ;  /* 0x04800000040e7989 */ /* 0x000e2400000e00ff */
[----:B01----:R-:W-:-:S05]  /*2aff0*/  SEL R3, R14, RZ, P3 ;  /* 0x000000ff0e037207 */ /* 0x003fca0001800000 */
        /* <DEDUP_REMOVED lines=8> */
.L_x_9303:
[----:B------:R-:W-:Y:S02]  /*2b080*/  ULDC UR4, c[0x0][0xc38] ;  /* 0x00030e0000047ab9 */ /* 0x000fe40000000800 */
[----:B------:R-:W-:-:S04]  /*2b090*/  IMAD.U32 R4, RZ, RZ, UR4 ;  /* 0x00000004ff047e24 */ /* 0x000fc8000f8e00ff */
[----:B-1----:R-:W-:-:S04]  /*2b0a0*/  IMAD R14, R14, R4, RZ ;  /* 0x000000040e0e7224 */ /* 0x002fc800078e02ff */
[----:B------:R-:W-:-:S05]  /*2b0b0*/  IMAD.IADD R5, R14, 0x1, R5 ;  /* 0x000000010e057824 */ /* 0x000fca00078e0205 */
[----:B------:R-:W-:-:S13]  /*2b0c0*/  ISETP.GT.AND P6, PT, R5, R0, PT ;  /* 0x000000000500720c */ /* 0x000fda0003fc4270 */
[----:B------:R-:W-:Y:S05]  /*2b0d0*/  @!P6 BRA `(.L_x_9023) ;  /* 0xfffffffc0064e947 */ /* 0x000fea000383ffff */
.L_x_9018:
        /* <DEDUP_REMOVED lines=8> */
.L_x_9307:
[----:B------:R-:W-:Y:S01]  /*2b160*/  ISETP.NE.AND P0, PT, R5, RZ, PT ;  /* 0x000000ff0500720c */ /* 0x000fe20003f05270 */
[----:B------:R-:W-:-:S12]  /*2b170*/  IMAD.MOV.U32 R5, RZ, RZ, RZ ;  /* 0x000000ffff057224 */ /* 0x000fd800078e00ff */
[----:B------:R-:W-:Y:S05]  /*2b180*/  @!P0 BRA `(.L_x_9025) ;  /* 0x0000000000108947 */ /* 0x000fea0003800000 */
[----:B------:R-:W-:Y:S01]  /*2b190*/  UMOV UR4, 0xffffffff ;  /* 0xffffffff00047882 */ /* 0x000fe20000000000 */
[----:B------:R-:W-:Y:S02]  /*2b1a0*/  VIADD R12, R6, 0xffffffff ;  /* 0xffffffff060c7836 */ /* 0x000fe40000000000 */
[----:B------:R-:W-:Y:S05]  /*2b1b0*/  BRA.DIV UR4, `(.L_x_9026) ;  /* 0x0000007e04307947 */ /* 0x000fea000b800000 */
[----:B------:R3:W4:Y:S02]  /*2b1c0*/  SHFL.IDX PT, R5, R3, R12, 0x1f ;  /* 0x00001f0c03057589 */ /* 0x00072400000e0000 */
.L_x_9025:
[----:B01-3--:R-:W0:Y:S01]  /*2b1d0*/  LDC.64 R2, c[0x0][0xc90] ;  /* 0x00032400ff027b82 */ /* 0x00be220000000a00 */
[----:B------:R-:W-:-:S04]  /*2b1e0*/  IMAD.IADD R27, R6, 0x1, R27 ;  /* 0x00000001061b7824 */ /* 0x000fc800078e021b */
[----:B0-----:R-:W-:-:S05]  /*2b1f0*/  IMAD.WIDE R2, R27, 0x4, R2 ;  /* 0x000000041b027825 */ /* 0x001fca00078e0202 */
[----:B------:R-:W2:Y:S01]  /*2b200*/  LDG.E R7, desc[UR60][R2.64] ;  /* 0x0000003c02077981 */ /* 0x000ea2000c1e1900 */
[----:B----4-:R-:W-:-:S04]  /*2b210*/  IMAD R24, R5, R4, R24 ;  /* 0x0000000405187224 */ /* 0x010fc800078e0218 */
[----:B------:R-:W-:Y:S02]  /*2b220*/  IMAD.IADD R0, R0, 0x1, -R24 ;  /* 0x0000000100007824 */ /* 0x000fe400078e0a18 */
[----:B--2---:R-:W-:-:S05]  /*2b230*/  IMAD R6, R25, R7, RZ ;  /* 0x0000000719067224 */ /* 0x004fca00078e02ff */
        /* <DEDUP_REMOVED lines=59> */
.L_x_9019:
[----:B------:R-:W-:Y:S01]  /*2b5f0*/  UMOV UR4, URZ ;  /* 0x0000003f00047c82 */ /* 0x000fe20008000000 */
[----:B------:R-:W-:Y:S01]  /*2b600*/  UMOV UR5, URZ ;  /* 0x0000003f00057c82 */ /* 0x000fe20008000000 */
[----:B------:R-:W-:Y:S01]  /*2b610*/  ULDC UR6, c[0x0][0xc3c] ;  /* 0x00030f0000067ab9 */ /* 0x000fe20000000800 */
[----:B------:R-:W-:Y:S02]  /*2b620*/  IMAD.MOV.U32 R24, RZ, RZ, R0 ;  /* 0x000000ffff187224 */ /* 0x000fe400078e0000 */
[----:B------:R-:W-:Y:S02]  /*2b630*/  IMAD.U32 R25, RZ, RZ, UR4 ;  /* 0x00000004ff197e24 */ /* 0x000fe4000f8e00ff */
[----:B------:R-:W-:Y:S02]  /*2b640*/  IMAD.U32 R26, RZ, RZ, UR5 ;  /* 0x00000005ff1a7e24 */ /* 0x000fe4000f8e00ff */
[----:B------:R-:W-:-:S07]  /*2b650*/  IMAD.U32 R27, RZ, RZ, UR6 ;  /* 0x00000006ff1b7e24 */ /* 0x000fce000f8e00ff */
.L_x_9027:
        /* <DEDUP_REMOVED lines=12> */
.L_x_9016:
[----:B------:R-:W-:Y:S02]  /*2b720*/  ULDC UR4, c[0x0][0xc3c] ;  /* 0x00030f0000047ab9 */ /* 0x000fe40000000800 */
[----:B---3--:R-:W-:-:S13]  /*2b730*/  ISETP.GE.AND P0, PT, R27, UR4, PT ;  /* 0x000000041b007c0c */ /* 0x008fda000bf06270 */
[----:B------:R-:W-:Y:S05]  /*2b740*/  @!P0 BRA `(.L_x_9028) ;  /* 0xffffff88009c8947 */ /* 0x000fea000383ffff */
[----:B------:R-:W-:Y:S05]  /*2b750*/  BSYNC B7 ;  /* 0x0000000000077941 */ /* 0x000fea0003800000 */
.L_x_8904:
[----:B0-2---:R-:W2:Y:S01]  /*2b760*/  LDL.LU R0, [R1+0x44] ;  /* 0x0000440001007983 */ /* 0x005ea20000300800 */
[----:B------:R-:W-:Y:S01]  /*2b770*/  BSSY B0, `(.L_x_9029) ;  /* 0x000000b000007945 */ /* 0x000fe20003800000 */
[----:B-1----:R-:W0:Y:S01]  /*2b780*/  S2R R5, SR_CgaCtaId ;  /* 0x0000000000057919 */ /* 0x002e220000008800 */
        /* <DEDUP_REMOVED lines=9> */
.L_x_9310:
[----:B------:R-:W-:Y:S05]  /*2b820*/  BSYNC B0 ;  /* 0x0000000000007941 */ /* 0x000fea0003800000 */
.L_x_9029:
[----:B------:R-:W-:-:S03]  /*2b830*/  UMOV UR4, 0xffffffff ;  /* 0xffffffff00047882 */ /* 0x000fc60000000000 */
[----:B------:R-:W-:Y:S05]  /*2b840*/  BRA.DIV UR4, `(.L_x_9031) ;  /* 0x0000007604c87947 */ /* 0x000fea000b800000 */
[----:B0-----:R-:W0:Y:S02]  /*2b850*/  S2R R0, SR_TID.X ;  /* 0x0000000000007919 */ /* 0x001e240000002100 */
[----:B0-----:R-:W-:-:S04]  /*2b860*/  SHF.R.U32.HI R0, RZ, 0x5, R0 ;  /* 0x00000005ff007819 */ /* 0x001fc80000011600 */
[----:B------:R-:W-:-:S05]  /*2b870*/  LOP3.LUT R0, R0, 0x3, RZ, 0xc0, !PT ;  /* 0x0000000300007812 */ /* 0x000fca00078ec0ff */
[----:B------:R0:W1:Y:S02]  /*2b880*/  SHFL.IDX PT, R14, R0, RZ, 0x1f ;  /* 0x00001fff000e7589 */ /* 0x00006400000e0000 */
.L_x_9313:
[----:B-1----:R-:W-:-:S13]  /*2b890*/  ISETP.NE.AND P0, PT, R14, RZ, PT ;  /* 0x000000ff0e00720c */ /* 0x002fda0003f05270 */
[----:B------:R-:W-:Y:S05]  /*2b8a0*/  @P0 BRA `(.L_x_8654) ;  /* 0x0000000000b00947 */ /* 0x000fea0003800000 */
[----:B------:R-:W-:-:S03]  /*2b8b0*/  UMOV UR4, 0xffffffff ;  /* 0xffffffff00047882 */ /* 0x000fc60000000000 */
[----:B------:R-:W-:Y:S05]  /*2b8c0*/  BRA.DIV UR4, `(.L_x_9032) ;  /* 0x0000007604dc7947 */ /* 0x000fea000b800000 */
[----:B------:R-:W-:-:S13]  /*2b8d0*/  ELECT P6, URZ, PT ;  /* 0x00000000003f782f */ /* 0x000fda00038c0000 */
.L_x_9316:
[----:B------:R-:W-:Y:S05]  /*2b8e0*/  @!P6 BRA `(.L_x_8654) ;  /* 0x0000000000a0e947 */ /* 0x000fea0003800000 */
[----:B0-----:R-:W2:Y:S02]  /*2b8f0*/  LDL.LU R0, [R1+0x28] ;  /* 0x0000280001007983 */ /* 0x001ea40000300800 */
[----:B--2---:R-:W-:-:S04]  /*2b900*/  LOP3.LUT R0, R0, 0x2, RZ, 0xfc, !PT ;  /* 0x0000000200007812 */ /* 0x004fc800078efcff */
[----:B------:R-:W-:-:S13]  /*2b910*/  ISETP.NE.AND P0, PT, R0, 0x3, PT ;  /* 0x000000030000780c */ /* 0x000fda0003f05270 */
[----:B------:R-:W-:Y:S05]  /*2b920*/  @!P0 BRA `(.L_x_9033) ;  /* 0x0000000000048947 */ /* 0x000fea0003800000 */
[----:B------:R-:W-:Y:S01]  /*2b930*/  BPT.TRAP 0x1 ;  /* 0x000000040000795c */ /* 0x000fe20000300000 */
.L_x_9033:
        /* <DEDUP_REMOVED lines=8> */
.L_x_9317:
[----:B------:R-:W2:Y:S01]  /*2b9c0*/  LDL.LU R4, [R1+0x8] ;  /* 0x0000080001047983 */ /* 0x000ea20000300800 */
[----:B------:R-:W-:Y:S02]  /*2b9d0*/  SEL R35, R35, RZ, P2 ;  /* 0x000000ff23237207 */ /* 0x000fe40001000000 */
[----:B--2---:R-:W-:Y:S01]  /*2b9e0*/  LOP3.LUT R0, R4, R0, RZ, 0x3c, !PT ;  /* 0x0000000004007212 */ /* 0x004fe200078e3cff */
[----:B------:R-:W-:Y:S06]  /*2b9f0*/  @!P0 BRA `(.L_x_9035) ;  /* 0x0000000000048947 */ /* 0x000fec0003800000 */
[----:B------:R-:W-:Y:S01]  /*2ba00*/  BPT.TRAP 0x1 ;  /* 0x000000040000795c */ /* 0x000fe20000300000 */
.L_x_9035:
[----:B------:R-:W-:Y:S01]  /*2ba10*/  IMAD R35, R35, 0x8, R5 ;  /* 0x0000000823237824 */ /* 0x000fe200078e0205 */
[----:B------:R-:W-:-:S04]  /*2ba20*/  SHF.L.U32 R0, R0, 0x1f, RZ ;  /* 0x0000001f00007819 */ /* 0x000fc800000006ff */
[----:B------:R-:W1:Y:S02]  /*2ba30*/  SYNCS.PHASECHK.TRANS64.TRYWAIT P1, [R35+URZ+0x22840], R0 ;  /* 0x02284000230075a7 */ /* 0x000e64000802017f */
[----:B-1----:R-:W-:Y:S05]  /*2ba40*/  @!P1 BRA `(.L_x_9036) ;  /* 0x0000007400b09947 */ /* 0x002fea0003800000 */
.L_x_9318:
[----:B------:R-:W-:Y:S05]  /*2ba50*/  @!P0 BRA `(.L_x_9037) ;  /* 0x0000000000048947 */ /* 0x000fea0003800000 */
[----:B------:R-:W-:Y:S01]  /*2ba60*/  BPT.TRAP 0x1 ;  /* 0x000000040000795c */ /* 0x000fe20000300000 */
.L_x_9037:
[----:B------:R-:W2:Y:S02]  /*2ba70*/  SYNCS.PHASECHK.TRANS64.TRYWAIT P1, [R3+URZ+0x22860], R2 ;  /* 0x02286002030075a7 */ /* 0x000ea4000802017f */
[----:B--2---:R-:W-:Y:S05]  /*2ba80*/  @!P1 BRA `(.L_x_9038) ;  /* 0x0000007400b49947 */ /* 0x004fea0003800000 */
.L_x_9319:
[----:B------:R-:W-:Y:S05]  /*2ba90*/  @!P0 BRA `(.L_x_9039) ;  /* 0x0000000000048947 */ /* 0x000fea0003800000 */
[----:B------:R-:W-:Y:S01]  /*2baa0*/  BPT.TRAP 0x1 ;  /* 0x000000040000795c */ /* 0x000fe20000300000 */
.L_x_9039:
[----:B------:R-:W3:Y:S02]  /*2bab0*/  SYNCS.PHASECHK.TRANS64.TRYWAIT P1, [R35+URZ+0x22860], R0 ;  /* 0x02286000230075a7 */ /* 0x000ee4000802017f */
[----:B---3--:R-:W-:Y:S05]  /*2bac0*/  @!P1 BRA `(.L_x_9040) ;  /* 0x0000007400b89947 */ /* 0x008fea0003800000 */
.L_x_9320:
[----:B------:R-:W-:Y:S05]  /*2bad0*/  @!P0 BRA `(.L_x_9041) ;  /* 0x0000000000048947 */ /* 0x000fea0003800000 */
[----:B------:R-:W-:Y:S01]  /*2bae0*/  BPT.TRAP 0x1 ;  /* 0x000000040000795c */ /* 0x000fe20000300000 */
.L_x_9041:
[----:B------:R-:W4:Y:S02]  /*2baf0*/  SYNCS.PHASECHK.TRANS64.TRYWAIT P1, [R3+URZ+0x22880], R2 ;  /* 0x02288002030075a7 */ /* 0x000f24000802017f */
[----:B----4-:R-:W-:Y:S05]  /*2bb00*/  @!P1 BRA `(.L_x_9042) ;  /* 0x0000007400bc9947 */ /* 0x010fea0003800000 */
.L_x_9321:
[----:B------:R-:W-:Y:S05]  /*2bb10*/  @!P0 BRA `(.L_x_9043) ;  /* 0x0000000000048947 */ /* 0x000fea0003800000 */
[----:B------:R-:W-:Y:S01]  /*2bb20*/  BPT.TRAP 0x1 ;  /* 0x000000040000795c */ /* 0x000fe20000300000 */
.L_x_9043:
[----:B------:R0:W0:Y:S02]  /*2bb30*/  SYNCS.PHASECHK.TRANS64.TRYWAIT P0, [R35+URZ+0x22880], R0 ;  /* 0x02288000230075a7 */ /* 0x000024000800017f */
[----:B0-----:R-:W-:Y:S05]  /*2bb40*/  @!P0 NANOSLEEP.SYNCS 0x989680 ;  /* 0x009896800000895d */ /* 0x001fea0003900000 */
[----:B------:R-:W0:Y:S02]  /*2bb50*/  @!P0 SYNCS.PHASECHK.TRANS64 P0, [R35+URZ+0x22880], R0 ;  /* 0x02288000230085a7 */ /* 0x000e24000800007f */
[----:B0-----:R-:W-:Y:S05]  /*2bb60*/  @!P0 BRA `(.L_x_9043) ;  /* 0xfffffffc00f08947 */ /* 0x001fea000383ffff */
.L_x_8654:
[----:B------:R-:W-:Y:S05]  /*2bb70*/  BSYNC B8 ;  /* 0x0000000000087941 */ /* 0x000fea0003800000 */
.L_x_8651:
[----:B------:R-:W-:Y:S05]  /*2bb80*/  EXIT ;  /* 0x000000000000794d */ /* 0x000fea0003800000 */
.L_x_8682:
[----:B-1----:R1:W2:Y:S02]  /*2bb90*/  SYNCS.PHASECHK.TRANS64.TRYWAIT P6, [R87+URZ+0x22890], R97 ;  /* 0x02289061570075a7 */ /* 0x0022a400080c017f */
[----:B--2---:R-:W-:Y:S05]  /*2bba0*/  @!P6 NANOSLEEP.SYNCS 0x989680 ;  /* 0x009896800000e95d */ /* 0x004fea0003900000 */
[----:B------:R-:W2:Y:S02]  /*2bbb0*/  @!P6 SYNCS.PHASECHK.TRANS64 P6, [R87+URZ+0x22890], R97 ;  /* 0x022890615700e5a7 */ /* 0x000ea400080c007f */
[----:B--2---:R-:W-:Y:S05]  /*2bbc0*/  @!P6 BRA `(.L_x_8682) ;  /* 0xfffffffc00f0e947 */ /* 0x004fea000383ffff */
[----:B------:R-:W-:Y:S05]  /*2bbd0*/  BRA `(.L_x_9044) ;  /* 0xfffffd7000687947 */ /* 0x000fea000383ffff */
.L_x_8683:
        /* <DEDUP_REMOVED lines=8> */
.L_x_9046:
[----:B------:R-:W-:Y:S05]  /*2bc60*/  BSYNC B1 ;  /* 0x0000000000017941 */ /* 0x000fea0003800000 */
.L_x_9045:
        /* <DEDUP_REMOVED lines=8> */
.L_x_9047:
[----:B------:R-:W-:Y:S05]  /*2bcf0*/  BRA `(.L_x_9048) ;  /* 0xfffffd7000347947 */ /* 0x000fea000383ffff */
.L_x_8692:
[----:B------:R-:W-:Y:S01]  /*2bd00*/  BSSY B1, `(.L_x_9049) ;  /* 0x0000008000017945 */ /* 0x000fe20003800000 */
[----:B------:R-:W-:Y:S02]  /*2bd10*/  IMAD.MOV.U32 R13, RZ, RZ, R101 ;  /* 0x000000ffff0d7224 */ /* 0x000fe400078e0065 */
[----:B------:R-:W-:Y:S02]  /*2bd20*/  IMAD.MOV.U32 R12, RZ, RZ, 0x1 ;  /* 0x00000001ff0c7424 */ /* 0x000fe400078e00ff */
[----:B0-----:R-:W-:Y:S02]  /*2bd30*/  IMAD.MOV.U32 R11, RZ, RZ, 0x1c1f ;  /* 0x00001c1fff0b7424 */ /* 0x001fe400078e00ff */
[----:B------:R-:W-:-:S07]  /*2bd40*/  IMAD.MOV.U32 R15, RZ, RZ, -0x1 ;  /* 0xffffffffff0f7424 */ /* 0x000fce00078e00ff */
[----:B-1234-:R-:W-:Y:S05]  /*2bd50*/  WARPSYNC.COLLECTIVE R15, `(.L_x_9050) ;  /* 0x000000000f087348 */ /* 0x01efea0003c00000 */
[----:B----4-:R0:W4:Y:S02]  /*2bd60*/  SHFL.IDX P6, R14, R13, R12, R11 ;  /* 0x0000000c0d0e7389 */ /* 0x01012400000c000b */
[----:B01234-:R-:W-:Y:S01]  /*2bd70*/  ENDCOLLECTIVE ;  /* 0x000000000000791b */ /* 0x01ffe20003800000 */
.L_x_9050:
[----:B------:R-:W-:Y:S05]  /*2bd80*/  BSYNC B1 ;  /* 0x0000000000017941 */ /* 0x000fea0003800000 */
.L_x_9049:
        /* <DEDUP_REMOVED lines=8> */
.L_x_9051:
[----:B------:R-:W-:Y:S05]  /*2be10*/  BRA `(.L_x_9052) ;  /* 0xfffffd7c00b47947 */ /* 0x000fea000383ffff */
.L_x_8701:
[----:B------:R-:W-:Y:S01]  /*2be20*/  BSSY B1, `(.L_x_9053) ;  /* 0x0000008000017945 */ /* 0x000fe20003800000 */
[----:B------:R-:W-:Y:S02]  /*2be30*/  IMAD.MOV.U32 R13, RZ, RZ, R101 ;  /* 0x000000ffff0d7224 */ /* 0x000fe400078e0065 */
[----:B------:R-:W-:Y:S02]  /*2be40*/  IMAD.MOV.U32 R12, RZ, RZ, 0x2 ;  /* 0x00000002ff0c7424 */ /* 0x000fe400078e00ff */
[----:B0-----:R-:W-:Y:S02]  /*2be50*/  IMAD.MOV.U32 R11, RZ, RZ, 0x1c1f ;  /* 0x00001c1fff0b7424 */ /* 0x001fe400078e00ff */
[----:B------:R-:W-:-:S07]  /*2be60*/  IMAD.MOV.U32 R15, RZ, RZ, -0x1 ;  /* 0xffffffffff0f7424 */ /* 0x000fce00078e00ff */
[----:B-1234-:R-:W-:Y:S05]  /*2be70*/  WARPSYNC.COLLECTIVE R15, `(.L_x_9054) ;  /* 0x000000000f087348 */ /* 0x01efea0003c00000 */
[----:B------:R0:W0:Y:S02]  /*2be80*/  SHFL.IDX P6, R14, R13, R12, R11 ;  /* 0x0000000c0d0e7389 */ /* 0x00002400000c000b */
[----:B01234-:R-:W-:Y:S01]  /*2be90*/  ENDCOLLECTIVE ;  /* 0x000000000000791b */ /* 0x01ffe20003800000 */
.L_x_9054:
[----:B------:R-:W-:Y:S05]  /*2bea0*/  BSYNC B1 ;  /* 0x0000000000017941 */ /* 0x000fea0003800000 */
.L_x_9053:
        /* <DEDUP_REMOVED lines=8> */
.L_x_9055:
[----:B------:R-:W-:Y:S05]  /*2bf30*/  BRA `(.L_x_9056) ;  /* 0xfffffd8c00407947 */ /* 0x000fea000383ffff */
.L_x_8711:
[----:B-1----:R1:W2:Y:S02]  /*2bf40*/  SYNCS.PHASECHK.TRANS64.TRYWAIT P3, [R87+URZ+0x22890], R97 ;  /* 0x02289061570075a7 */ /* 0x0022a4000806017f */
[----:B--2---:R-:W-:Y:S05]  /*2bf50*/  @!P3 NANOSLEEP.SYNCS 0x989680 ;  /* 0x009896800000b95d */ /* 0x004fea0003900000 */
[----:B------:R-:W2:Y:S02]  /*2bf60*/  @!P3 SYNCS.PHASECHK.TRANS64 P3, [R87+URZ+0x22890], R97 ;  /* 0x022890615700b5a7 */ /* 0x000ea4000806007f */
[----:B--2---:R-:W-:Y:S05]  /*2bf70*/  @!P3 BRA `(.L_x_8711) ;  /* 0xfffffffc00f0b947 */ /* 0x004fea000383ffff */
[----:B------:R-:W-:Y:S05]  /*2bf80*/  BRA `(.L_x_9057) ;  /* 0xfffffda0000c7947 */ /* 0x000fea000383ffff */
.L_x_8712:
        /* <DEDUP_REMOVED lines=8> */
.L_x_9059:
[----:B------:R-:W-:Y:S05]  /*2c010*/  BSYNC B1 ;  /* 0x0000000000017941 */ /* 0x000fea0003800000 */
.L_x_9058:
        /* <DEDUP_REMOVED lines=8> */
.L_x_9060:
[----:B------:R-:W-:Y:S01]  /*2c0a0*/  IMAD.MOV.U32 R103, RZ, RZ, R14 ;  /* 0x000000ffff677224 */ /* 0x000fe200078e000e */
[----:B------:R-:W-:Y:S06]  /*2c0b0*/  BRA `(.L_x_9061) ;  /* 0xfffffd9c00d87947 */ /* 0x000fec000383ffff */
.L_x_8717:
        /* <DEDUP_REMOVED lines=8> */
.L_x_9063:
[----:B------:R-:W-:Y:S05]  /*2c140*/  BSYNC B1 ;  /* 0x0000000000017941 */ /* 0x000fea0003800000 */
.L_x_9062:
        /* <DEDUP_REMOVED lines=8> */
.L_x_9064:
[----:B------:R-:W-:Y:S05]  /*2c1d0*/  BRA `(.L_x_9065) ;  /* 0xfffffdac00687947 */ /* 0x000fea000383ffff */
.L_x_8722:
        /* <DEDUP_REMOVED lines=8> */
.L_x_9067:
[----:B------:R-:W-:Y:S05]  /*2c260*/  BSYNC B1 ;  /* 0x0000000000017941 */ /* 0x000fea0003800000 */
.L_x_9066:
        /* <DEDUP_REMOVED lines=8> */
.L_x_9068:
[----:B------:R-:W-:Y:S05]  /*2c2f0*/  BRA `(.L_x_9069) ;  /* 0xfffffdbc00187947 */ /* 0x000fea000383ffff */
.L_x_8727:
[----:B0-----:R0:W1:Y:S02]  /*2c300*/  SYNCS.PHASECHK.TRANS64.TRYWAIT P2, [R87+URZ+0x22890], R97 ;  /* 0x02289061570075a7 */ /* 0x001064000804017f */
[----:B-1----:R-:W-:Y:S05]  /*2c310*/  @!P2 NANOSLEEP.SYNCS 0x989680 ;  /* 0x009896800000a95d */ /* 0x002fea0003900000 */
[----:B------:R-:W1:Y:S02]  /*2c320*/  @!P2 SYNCS.PHASECHK.TRANS64 P2, [R87+URZ+0x22890], R97 ;  /* 0x022890615700a5a7 */ /* 0x000e64000804007f */
[----:B-1----:R-:W-:Y:S05]  /*2c330*/  @!P2 BRA `(.L_x_8727) ;  /* 0xfffffffc00f0a947 */ /* 0x002fea000383ffff */
[----:B------:R-:W-:Y:S05]  /*2c340*/  BRA `(.L_x_9070) ;  /* 0xfffffdcc00047947 */ /* 0x000fea000383ffff */
.L_x_8728:
        /* <DEDUP_REMOVED lines=8> */
.L_x_9072:
[----:B------:R-:W-:Y:S05]  /*2c3d0*/  BSYNC B1 ;  /* 0x0000000000017941 */ /* 0x000fea0003800000 */
.L_x_9071:
        /* <DEDUP_REMOVED lines=8> */
.L_x_9073:
[----:B------:R-:W-:Y:S05]  /*2c460*/  BRA `(.L_x_9074) ;  /* 0xfffffdcc00287947 */ /* 0x000fea000383ffff */
.L_x_8731:
[----:B------:R-:W-:Y:S01]  /*2c470*/  BSSY B1, `(.L_x_9075) ;  /* 0x0000008000017945 */ /* 0x000fe20003800000 */
[----:B------:R-:W-:Y:S02]  /*2c480*/  IMAD.MOV.U32 R13, RZ, RZ, R9 ;  /* 0x000000ffff0d7224 */ /* 0x000fe400078e0009 */
[----:B------:R-:W-:Y:S02]  /*2c490*/  IMAD.MOV.U32 R12, RZ, RZ, 0x1 ;  /* 0x00000001ff0c7424 */ /* 0x000fe400078e00ff */
[----:B------:R-:W-:Y:S02]  /*2c4a0*/  IMAD.MOV.U32 R11, RZ, RZ, 0x1c1f ;  /* 0x00001c1fff0b7424 */ /* 0x000fe400078e00ff */
[----:B----4-:R-:W-:-:S07]  /*2c4b0*/  IMAD.MOV.U32 R15, RZ, RZ, -0x1 ;  /* 0xffffffffff0f7424 */ /* 0x010fce00078e00ff */
[----:B0123--:R-:W-:Y:S05]  /*2c4c0*/  WARPSYNC.COLLECTIVE R15, `(.L_x_9076) ;  /* 0x000000000f087348 */ /* 0x00ffea0003c00000 */
[----:B---3--:R3:W4:Y:S02]  /*2c4d0*/  SHFL.IDX P6, R14, R13, R12, R11 ;  /* 0x0000000c0d0e7389 */ /* 0x00872400000c000b */
[----:B01234-:R-:W-:Y:S01]  /*2c4e0*/  ENDCOLLECTIVE ;  /* 0x000000000000791b */ /* 0x01ffe20003800000 */
.L_x_9076:
[----:B------:R-:W-:Y:S05]  /*2c4f0*/  BSYNC B1 ;  /* 0x0000000000017941 */ /* 0x000fea0003800000 */
.L_x_9075:
        /* <DEDUP_REMOVED lines=8> */
.L_x_9077:
[----:B------:R-:W-:Y:S05]  /*2c580*/  BRA `(.L_x_9078) ;  /* 0xfffffdcc00287947 */ /* 0x000fea000383ffff */
.L_x_8734:
[----:B------:R-:W-:Y:S01]  /*2c590*/  BSSY B1, `(.L_x_9079) ;  /* 0x0000008000017945 */ /* 0x000fe20003800000 */
[----:B------:R-:W-:Y:S02]  /*2c5a0*/  IMAD.MOV.U32 R13, RZ, RZ, R9 ;  /* 0x000000ffff0d7224 */ /* 0x000fe400078e0009 */
[----:B------:R-:W-:Y:S02]  /*2c5b0*/  IMAD.MOV.U32 R12, RZ, RZ, 0x2 ;  /* 0x00000002ff0c7424 */ /* 0x000fe400078e00ff */
[----:B------:R-:W-:Y:S02]  /*2c5c0*/  IMAD.MOV.U32 R11, RZ, RZ, 0x1c1f ;  /* 0x00001c1fff0b7424 */ /* 0x000fe400078e00ff */
[----:B---3--:R-:W-:-:S07]  /*2c5d0*/  IMAD.MOV.U32 R15, RZ, RZ, -0x1 ;  /* 0xffffffffff0f7424 */ /* 0x008fce00078e00ff */
[----:B012-4-:R-:W-:Y:S05]  /*2c5e0*/  WARPSYNC.COLLECTIVE R15, `(.L_x_9080) ;  /* 0x000000000f087348 */ /* 0x017fea0003c00000 */
[----:B------:R3:W0:Y:S02]  /*2c5f0*/  SHFL.IDX P6, R14, R13, R12, R11 ;  /* 0x0000000c0d0e7389 */ /* 0x00062400000c000b */
[----:B01234-:R-:W-:Y:S01]  /*2c600*/  ENDCOLLECTIVE ;  /* 0x000000000000791b */ /* 0x01ffe20003800000 */
.L_x_9080:
[----:B------:R-:W-:Y:S05]  /*2c610*/  BSYNC B1 ;  /* 0x0000000000017941 */ /* 0x000fea0003800000 */
.L_x_9079:
        /* <DEDUP_REMOVED lines=8> */
.L_x_9081:
[----:B------:R-:W-:Y:S05]  /*2c6a0*/  BRA `(.L_x_9082) ;  /* 0xfffffdcc002c7947 */ /* 0x000fea000383ffff */
.L_x_8738:
[----:B------:R0:W0:Y:S02]  /*2c6b0*/  SYNCS.PHASECHK.TRANS64.TRYWAIT P3, [R87+URZ+0x228b0], R97 ;  /* 0x0228b061570075a7 */ /* 0x000024000806017f */
[----:B0-----:R-:W-:Y:S05]  /*2c6c0*/  @!P3 NANOSLEEP.SYNCS 0x989680 ;  /* 0x009896800000b95d */ /* 0x001fea0003900000 */
[----:B------:R-:W0:Y:S02]  /*2c6d0*/  @!P3 SYNCS.PHASECHK.TRANS64 P3, [R87+URZ+0x228b0], R97 ;  /* 0x0228b0615700b5a7 */ /* 0x000e24000806007f */
[----:B0-----:R-:W-:Y:S05]  /*2c6e0*/  @!P3 BRA `(.L_x_8738) ;  /* 0xfffffffc00f0b947 */ /* 0x001fea000383ffff */
[----:B------:R-:W-:Y:S05]  /*2c6f0*/  BRA `(.L_x_9083) ;  /* 0xfffffdcc00a07947 */ /* 0x000fea000383ffff */
.L_x_8756:
        /* <DEDUP_REMOVED lines=13> */
.L_x_9085:
[----:B------:R-:W-:Y:S05]  /*2c7d0*/  BSYNC B0 ;  /* 0x0000000000007941 */ /* 0x000fea0003800000 */
.L_x_9084:
[----:B------:R-:W-:Y:S01]  /*2c7e0*/  IMAD.MOV.U32 R203, RZ, RZ, R14 ;  /* 0x000000ffffcb7224 */ /* 0x000fe200078e000e */
[----:B------:R-:W-:Y:S06]  /*2c7f0*/  BRA `(.L_x_9086) ;  /* 0xfffffddc00447947 */ /* 0x000fec000383ffff */
.L_x_8768:
        /* <DEDUP_REMOVED lines=8> */
.L_x_9088:
[----:B------:R-:W-:Y:S05]  /*2c880*/  BSYNC B1 ;  /* 0x0000000000017941 */ /* 0x000fea0003800000 */
.L_x_9087:
        /* <DEDUP_REMOVED lines=8> */
.L_x_9089:
[----:B------:R-:W-:Y:S02]  /*2c910*/  IMAD.MOV.U32 R13, RZ, RZ, R8 ;  /* 0x000000ffff0d7224 */ /* 0x000fe400078e0008 */
[----:B------:R-:W-:-:S07]  /*2c920*/  IMAD.MOV.U32 R3, RZ, RZ, R14 ;  /* 0x000000ffff037224 */ /* 0x000fce00078e000e */
[----:B------:R-:W-:Y:S05]  /*2c930*/  WARPSYNC.COLLECTIVE R15, `(.L_x_9090) ;  /* 0x000000000f087348 */ /* 0x000fea0003c00000 */
[----:B------:R0:W1:Y:S02]  /*2c940*/  SHFL.IDX P6, R14, R13, R12, R11 ;  /* 0x0000000c0d0e7389 */ /* 0x00006400000c000b */
[----:B01----:R-:W-:Y:S01]  /*2c950*/  ENDCOLLECTIVE ;  /* 0x000000000000791b */ /* 0x003fe20003800000 */
.L_x_9090:
[----:B------:R-:W-:Y:S02]  /*2c960*/  IMAD.MOV.U32 R13, RZ, RZ, R7 ;  /* 0x000000ffff0d7224 */ /* 0x000fe400078e0007 */
[----:B------:R-:W-:-:S07]  /*2c970*/  IMAD.MOV.U32 R4, RZ, RZ, R14 ;  /* 0x000000ffff047224 */ /* 0x000fce00078e000e */
[----:B------:R-:W-:Y:S05]  /*2c980*/  WARPSYNC.COLLECTIVE R15, `(.L_x_9091) ;  /* 0x000000000f087348 */ /* 0x000fea0003c00000 */
[----:B------:R0:W1:Y:S02]  /*2c990*/  SHFL.IDX P6, R14, R13, R12, R11 ;  /* 0x0000000c0d0e7389 */ /* 0x00006400000c000b */
[----:B01----:R-:W-:Y:S01]  /*2c9a0*/  ENDCOLLECTIVE ;  /* 0x000000000000791b */ /* 0x003fe20003800000 */
.L_x_9091:
[----:B------:R-:W-:Y:S05]  /*2c9b0*/  BRA `(.L_x_9092) ;  /* 0xfffffde000987947 */ /* 0x000fea000383ffff */
.L_x_8771:
[----:B------:R-:W-:Y:S01]  /*2c9c0*/  BSSY B1, `(.L_x_9093) ;  /* 0x0000008000017945 */ /* 0x000fe20003800000 */
[----:B------:R-:W-:Y:S02]  /*2c9d0*/  IMAD.MOV.U32 R13, RZ, RZ, R6 ;  /* 0x000000ffff0d7224 */ /* 0x000fe400078e0006 */
[----:B------:R-:W-:Y:S02]  /*2c9e0*/  IMAD.MOV.U32 R12, RZ, RZ, 0x1 ;  /* 0x00000001ff0c7424 */ /* 0x000fe400078e00ff */
[----:B------:R-:W-:Y:S02]  /*2c9f0*/  IMAD.MOV.U32 R11, RZ, RZ, 0x1c1f ;  /* 0x00001c1fff0b7424 */ /* 0x000fe400078e00ff */
[----:B------:R-:W-:-:S07]  /*2ca00*/  IMAD.MOV.U32 R15, RZ, RZ, -0x1 ;  /* 0xffffffffff0f7424 */ /* 0x000fce00078e00ff */
[----:B0-2345:R-:W-:Y:S05]  /*2ca10*/  WARPSYNC.COLLECTIVE R15, `(.L_x_9094) ;  /* 0x000000000f087348 */ /* 0x03dfea0003c00000 */
[----:B----4-:R1:W4:Y:S02]  /*2ca20*/  SHFL.IDX P6, R14, R13, R12, R11 ;  /* 0x0000000c0d0e7389 */ /* 0x01032400000c000b */
[----:B012345:R-:W-:Y:S01]  /*2ca30*/  ENDCOLLECTIVE ;  /* 0x000000000000791b */ /* 0x03ffe20003800000 */
.L_x_9094:
[----:B------:R-:W-:Y:S05]  /*2ca40*/  BSYNC B1 ;  /* 0x0000000000017941 */ /* 0x000fea0003800000 */
.L_x_9093:
        /* <DEDUP_REMOVED lines=8> */
.L_x_9095:
[----:B------:R-:W-:Y:S02]  /*2cad0*/  IMAD.MOV.U32 R13, RZ, RZ, R8 ;  /* 0x000000ffff0d7224 */ /* 0x000fe400078e0008 */
[----:B------:R-:W-:-:S07]  /*2cae0*/  IMAD.MOV.U32 R3, RZ, RZ, R14 ;  /* 0x000000ffff037224 */ /* 0x000fce00078e000e */
[----:B------:R-:W-:Y:S05]  /*2caf0*/  WARPSYNC.COLLECTIVE R15, `(.L_x_9096) ;  /* 0x000000000f087348 */ /* 0x000fea0003c00000 */
[----:B------:R0:W1:Y:S02]  /*2cb00*/  SHFL.IDX P6, R14, R13, R12, R11 ;  /* 0x0000000c0d0e7389 */ /* 0x00006400000c000b */
[----:B01----:R-:W-:Y:S01]  /*2cb10*/  ENDCOLLECTIVE ;  /* 0x000000000000791b */ /* 0x003fe20003800000 */
.L_x_9096:
[----:B------:R-:W-:Y:S02]  /*2cb20*/  IMAD.MOV.U32 R13, RZ, RZ, R7 ;  /* 0x000000ffff0d7224 */ /* 0x000fe400078e0007 */
[----:B------:R-:W-:-:S07]  /*2cb30*/  IMAD.MOV.U32 R4, RZ, RZ, R14 ;  /* 0x000000ffff047224 */ /* 0x000fce00078e000e */
[----:B------:R-:W-:Y:S05]  /*2cb40*/  WARPSYNC.COLLECTIVE R15, `(.L_x_9097) ;  /* 0x000000000f087348 */ /* 0x000fea0003c00000 */
[----:B------:R0:W1:Y:S02]  /*2cb50*/  SHFL.IDX P6, R14, R13, R12, R11 ;  /* 0x0000000c0d0e7389 */ /* 0x00006400000c000b */
[----:B01----:R-:W-:Y:S01]  /*2cb60*/  ENDCOLLECTIVE ;  /* 0x000000000000791b */ /* 0x003fe20003800000 */
.L_x_9097:
[----:B------:R-:W-:Y:S05]  /*2cb70*/  BRA `(.L_x_9098) ;  /* 0xfffffde000b87947 */ /* 0x000fea000383ffff */
.L_x_8775:
[----:B0-----:R0:W1:Y:S02]  /*2cb80*/  SYNCS.PHASECHK.TRANS64.TRYWAIT P0, [R17+URZ+0x22800], R38 ;  /* 0x02280026110075a7 */ /* 0x001064000800017f */
[----:B-1----:R-:W-:Y:S05]  /*2cb90*/  @!P0 NANOSLEEP.SYNCS 0x989680 ;  /* 0x009896800000895d */ /* 0x002fea0003900000 */
[----:B------:R-:W1:Y:S02]  /*2cba0*/  @!P0 SYNCS.PHASECHK.TRANS64 P0, [R17+URZ+0x22800], R38 ;  /* 0x02280026110085a7 */ /* 0x000e64000800007f */
[----:B-1----:R-:W-:Y:S05]  /*2cbb0*/  @!P0 BRA `(.L_x_8775) ;  /* 0xfffffffc00f08947 */ /* 0x002fea000383ffff */
[----:B------:R-:W-:Y:S05]  /*2cbc0*/  BRA `(.L_x_9099) ;  /* 0xfffffde4005c7947 */ /* 0x000fea000383ffff */
.L_x_8783:
        /* <DEDUP_REMOVED lines=9> */
.L_x_9101:
[----:B------:R-:W-:Y:S05]  /*2cc60*/  BSYNC B1 ;  /* 0x0000000000017941 */ /* 0x000fea0003800000 */
.L_x_9100:
        /* <DEDUP_REMOVED lines=10> */
.L_x_9102:
[----:B------:R-:W-:Y:S01]  /*2cd10*/  ISETP.GE.OR P1, PT, R36, R39, P0 ;  /* 0x000000272400720c */ /* 0x000fe20000726670 */
[----:B------:R-:W-:Y:S02]  /*2cd20*/  IMAD.MOV.U32 R13, RZ, RZ, R37 ;  /* 0x000000ffff0d7224 */ /* 0x000fe400078e0025 */
[----:B------:R-:W-:-:S10]  /*2cd30*/  IMAD.MOV.U32 R5, RZ, RZ, R14 ;  /* 0x000000ffff057224 */ /* 0x000fd400078e000e */
[----:B------:R-:W-:Y:S05]  /*2cd40*/  WARPSYNC.COLLECTIVE R15, `(.L_x_9103) ;  /* 0x000000000f087348 */ /* 0x000fea0003c00000 */
[----:B------:R0:W1:Y:S02]  /*2cd50*/  SHFL.IDX P6, R14, R13, R12, R11 ;  /* 0x0000000c0d0e7389 */ /* 0x00006400000c000b */
[----:B01----:R-:W-:Y:S01]  /*2cd60*/  ENDCOLLECTIVE ;  /* 0x000000000000791b */ /* 0x003fe20003800000 */
.L_x_9103:
        /* <DEDUP_REMOVED lines=8> */
.L_x_9104:
[----:B------:R-:W-:-:S05]  /*2cdf0*/  @!P1 IADD3 R14, P3, R18, R14, RZ ;  /* 0x0000000e120e9210 */ /* 0x000fca0007f7e0ff */
[----:B------:R-:W-:Y:S02]  /*2ce00*/  @!P1 IMAD.X R3, R7, 0x1, R19, P3 ;  /* 0x0000000107039824 */ /* 0x000fe400018e0613 */
[----:B------:R-:W-:Y:S01]  /*2ce10*/  @!P1 IMAD.MOV.U32 R24, RZ, RZ, R14 ;  /* 0x000000ffff189224 */ /* 0x000fe200078e000e */
[----:B------:R-:W5:Y:S01]  /*2ce20*/  @!P1 LD.E.128 R4, desc[UR60][R4.64] ;  /* 0x0000003c04049980 */ /* 0x000f62000c101d00 */
        /* <DEDUP_REMOVED lines=11> */
.L_x_9105:
[----:B------:R-:W-:Y:S02]  /*2cee0*/  IMAD.MOV.U32 R13, RZ, RZ, R35 ;  /* 0x000000ffff0d7224 */ /* 0x000fe400078e0023 */
[----:B------:R-:W-:-:S07]  /*2cef0*/  IMAD.MOV.U32 R3, RZ, RZ, R14 ;  /* 0x000000ffff037224 */ /* 0x000fce00078e000e */
[----:B------:R-:W-:Y:S05]  /*2cf00*/  WARPSYNC.COLLECTIVE R15, `(.L_x_9106) ;  /* 0x000000000f087348 */ /* 0x000fea0003c00000 */
[----:B------:R0:W1:Y:S02]  /*2cf10*/  SHFL.IDX P6, R14, R13, R12, R11 ;  /* 0x0000000c0d0e7389 */ /* 0x00006400000c000b */
[----:B01----:R-:W-:Y:S01]  /*2cf20*/  ENDCOLLECTIVE ;  /* 0x000000000000791b */ /* 0x003fe20003800000 */
.L_x_9106:
[----:B------:R-:W-:Y:S02]  /*2cf30*/  IMAD.MOV.U32 R13, RZ, RZ, R37 ;  /* 0x000000ffff0d7224 */ /* 0x000fe400078e0025 */
[----:B------:R-:W-:-:S07]  /*2cf40*/  IMAD.MOV.U32 R35, RZ, RZ, R14 ;  /* 0x000000ffff237224 */ /* 0x000fce00078e000e */
[----:B------:R-:W-:Y:S05]  /*2cf50*/  WARPSYNC.COLLECTIVE R15, `(.L_x_9107) ;  /* 0x000000000f087348 */ /* 0x000fea0003c00000 */
[----:B------:R0:W1:Y:S02]  /*2cf60*/  SHFL.IDX P6, R14, R13, R12, R11 ;  /* 0x0000000c0d0e7389 */ /* 0x00006400000c000b */
[----:B01----:R-:W-:Y:S01]  /*2cf70*/  ENDCOLLECTIVE ;  /* 0x000000000000791b */ /* 0x003fe20003800000 */
.L_x_9107:
[----:B------:R-:W-:Y:S02]  /*2cf80*/  IMAD.MOV.U32 R13, RZ, RZ, R9 ;  /* 0x000000ffff0d7224 */ /* 0x000fe400078e0009 */
[----:B------:R-:W-:-:S07]  /*2cf90*/  IMAD.MOV.U32 R37, RZ, RZ, R14 ;  /* 0x000000ffff257224 */ /* 0x000fce00078e000e */
[----:B------:R-:W-:Y:S05]  /*2cfa0*/  WARPSYNC.COLLECTIVE R15, `(.L_x_9108) ;  /* 0x000000000f087348 */ /* 0x000fea0003c00000 */
[----:B------:R0:W1:Y:S02]  /*2cfb0*/  SHFL.IDX P6, R14, R13, R12, R11 ;  /* 0x0000000c0d0e7389 */ /* 0x00006400000c000b */
[----:B01----:R-:W-:Y:S01]  /*2cfc0*/  ENDCOLLECTIVE ;  /* 0x000000000000791b */ /* 0x003fe20003800000 */
.L_x_9108:
[----:B------:R-:W-:Y:S02]  /*2cfd0*/  @!P1 IMAD.MOV.U32 R32, RZ, RZ, R4 ;  /* 0x000000ffff209224 */ /* 0x000fe400078e0004 */
[----:B------:R-:W-:Y:S01]  /*2cfe0*/  @!P1 IMAD.MOV.U32 R33, RZ, RZ, R5 ;  /* 0x000000ffff219224 */ /* 0x000fe200078e0005 */
[----:B------:R-:W-:Y:S01]  /*2cff0*/  CS2R R4, SRZ ;  /* 0x0000000000047805 */ /* 0x000fe2000001ff00 */
[----:B------:R-:W-:Y:S02]  /*2d000*/  @!P1 IMAD.MOV.U32 R30, RZ, RZ, R6 ;  /* 0x000000ffff1e9224 */ /* 0x000fe400078e0006 */
[----:B------:R-:W-:Y:S02]  /*2d010*/  @!P1 IMAD.MOV.U32 R31, RZ, RZ, R7 ;  /* 0x000000ffff1f9224 */ /* 0x000fe400078e0007 */
[----:B------:R-:W-:Y:S02]  /*2d020*/  @!P1 IMAD.MOV.U32 R28, RZ, RZ, R24 ;  /* 0x000000ffff1c9224 */ /* 0x000fe400078e0018 */
[----:B------:R-:W-:-:S02]  /*2d030*/  @!P1 IMAD.MOV.U32 R29, RZ, RZ, R25 ;  /* 0x000000ffff1d9224 */ /* 0x000fc400078e0019 */
[----:B------:R-:W-:Y:S02]  /*2d040*/  @!P1 IMAD.MOV.U32 R20, RZ, RZ, R26 ;  /* 0x000000ffff149224 */ /* 0x000fe400078e001a */
[----:B------:R-:W-:Y:S01]  /*2d050*/  @!P1 IMAD.MOV.U32 R21, RZ, RZ, R27 ;  /* 0x000000ffff159224 */ /* 0x000fe200078e001b */
[----:B------:R-:W-:Y:S06]  /*2d060*/  BRA `(.L_x_9109) ;  /* 0xfffffe0400087947 */ /* 0x000fec000383ffff */
.L_x_8787:
[----:B0-----:R0:W1:Y:S02]  /*2d070*/  SYNCS.PHASECHK.TRANS64.TRYWAIT P1, [R17+URZ+0x22800], R0 ;  /* 0x02280000110075a7 */ /* 0x001064000802017f */
[----:B-1----:R-:W-:Y:S05]  /*2d080*/  @!P1 NANOSLEEP.SYNCS 0x989680 ;  /* 0x009896800000995d */ /* 0x002fea0003900000 */
[----:B------:R-:W1:Y:S02]  /*2d090*/  @!P1 SYNCS.PHASECHK.TRANS64 P1, [R17+URZ+0x22800], R0 ;  /* 0x02280000110095a7 */ /* 0x000e64000802007f */
[----:B-1----:R-:W-:Y:S05]  /*2d0a0*/  @!P1 BRA `(.L_x_8787) ;  /* 0xfffffffc00f09947 */ /* 0x002fea000383ffff */
[----:B------:R-:W-:Y:S05]  /*2d0b0*/  BRA `(.L_x_9110) ;  /* 0xfffffe0400687947 */ /* 0x000fea000383ffff */
.L_x_8793:
[----:B0-----:R0:W2:Y:S02]  /*2d0c0*/  SYNCS.PHASECHK.TRANS64.TRYWAIT P1, [R14+URZ+0x22830], R3 ;  /* 0x022830030e0075a7 */ /* 0x0010a4000802017f */
[----:B--2---:R-:W-:Y:S05]  /*2d0d0*/  @!P1 NANOSLEEP.SYNCS 0x989680 ;  /* 0x009896800000995d */ /* 0x004fea0003900000 */
[----:B------:R-:W2:Y:S02]  /*2d0e0*/  @!P1 SYNCS.PHASECHK.TRANS64 P1, [R14+URZ+0x22830], R3 ;  /* 0x022830030e0095a7 */ /* 0x000ea4000802007f */
[----:B--2---:R-:W-:Y:S05]  /*2d0f0*/  @!P1 BRA `(.L_x_8793) ;  /* 0xfffffffc00f09947 */ /* 0x004fea000383ffff */
[----:B------:R-:W-:Y:S05]  /*2d100*/  BRA `(.L_x_8792) ;  /* 0xfffffe24008c7947 */ /* 0x000fea000383ffff */
.L_x_8812:
[----:B-1----:R1:W2:Y:S02]  /*2d110*/  SYNCS.PHASECHK.TRANS64.TRYWAIT P2, [R89+URZ+0x22830], R88 ;  /* 0x02283058590075a7 */ /* 0x0022a4000804017f */
[----:B--2---:R-:W-:Y:S05]  /*2d120*/  @!P2 NANOSLEEP.SYNCS 0x989680 ;  /* 0x009896800000a95d */ /* 0x004fea0003900000 */
[----:B------:R-:W2:Y:S02]  /*2d130*/  @!P2 SYNCS.PHASECHK.TRANS64 P2, [R89+URZ+0x22830], R88 ;  /* 0x022830585900a5a7 */ /* 0x000ea4000804007f */
[----:B--2---:R-:W-:Y:S05]  /*2d140*/  @!P2 BRA `(.L_x_8812) ;  /* 0xfffffffc00f0a947 */ /* 0x004fea000383ffff */
[----:B------:R-:W-:Y:S05]  /*2d150*/  BRA `(.L_x_8811) ;  /* 0xfffffe68003c7947 */ /* 0x000fea000383ffff */
.L_x_8816:
[----:B-1----:R1:W2:Y:S02]  /*2d160*/  SYNCS.PHASECHK.TRANS64.TRYWAIT P1, [R204+URZ+0x22850], R196 ;  /* 0x022850c4cc0075a7 */ /* 0x0022a4000802017f */
[----:B--2---:R-:W-:Y:S05]  /*2d170*/  @!P1 NANOSLEEP.SYNCS 0x989680 ;  /* 0x009896800000995d */ /* 0x004fea0003900000 */
[----:B------:R-:W2:Y:S02]  /*2d180*/  @!P1 SYNCS.PHASECHK.TRANS64 P1, [R204+URZ+0x22850], R196 ;  /* 0x022850c4cc0095a7 */ /* 0x000ea4000802007f */
[----:B--2---:R-:W-:Y:S05]  /*2d190*/  @!P1 BRA `(.L_x_8816) ;  /* 0xfffffffc00f09947 */ /* 0x004fea000383ffff */
[----:B------:R-:W-:Y:S05]  /*2d1a0*/  BRA `(.L_x_8813) ;  /* 0xfffffe7400547947 */ /* 0x000fea000383ffff */
.L_x_8837:
[----:B-1----:R1:W2:Y:S02]  /*2d1b0*/  SYNCS.PHASECHK.TRANS64.TRYWAIT P2, [R0+URZ+0x22830], R3 ;  /* 0x02283003000075a7 */ /* 0x0022a4000804017f */
[----:B--2---:R-:W-:Y:S05]  /*2d1c0*/  @!P2 NANOSLEEP.SYNCS 0x989680 ;  /* 0x009896800000a95d */ /* 0x004fea0003900000 */
[----:B------:R-:W2:Y:S02]  /*2d1d0*/  @!P2 SYNCS.PHASECHK.TRANS64 P2, [R0+URZ+0x22830], R3 ;  /* 0x022830030000a5a7 */ /* 0x000ea4000804007f */
[----:B--2---:R-:W-:Y:S05]  /*2d1e0*/  @!P2 BRA `(.L_x_8837) ;  /* 0xfffffffc00f0a947 */ /* 0x004fea000383ffff */
[----:B------:R-:W-:Y:S05]  /*2d1f0*/  BRA `(.L_x_8836) ;  /* 0xfffffeb400787947 */ /* 0x000fea000383ffff */
.L_x_8841:
[----:B-1----:R1:W2:Y:S02]  /*2d200*/  SYNCS.PHASECHK.TRANS64.TRYWAIT P1, [R3+URZ+0x22850], R0 ;  /* 0x02285000030075a7 */ /* 0x0022a4000802017f */
[----:B--2---:R-:W-:Y:S05]  /*2d210*/  @!P1 NANOSLEEP.SYNCS 0x989680 ;  /* 0x009896800000995d */ /* 0x004fea0003900000 */
[----:B------:R-:W2:Y:S02]  /*2d220*/  @!P1 SYNCS.PHASECHK.TRANS64 P1, [R3+URZ+0x22850], R0 ;  /* 0x02285000030095a7 */ /* 0x000ea4000802007f */
[----:B--2---:R-:W-:Y:S05]  /*2d230*/  @!P1 BRA `(.L_x_8841) ;  /* 0xfffffffc00f09947 */ /* 0x004fea000383ffff */
[----:B------:R-:W-:Y:S05]  /*2d240*/  BRA `(.L_x_8838) ;  /* 0xfffffec0009c7947 */ /* 0x000fea000383ffff */
.L_x_8850:
[----:B-1----:R1:W2:Y:S02]  /*2d250*/  SYNCS.PHASECHK.TRANS64.TRYWAIT P2, [R0+URZ+0x22830], R3 ;  /* 0x02283003000075a7 */ /* 0x0022a4000804017f */
[----:B--2---:R-:W-:Y:S05]  /*2d260*/  @!P2 NANOSLEEP.SYNCS 0x989680 ;  /* 0x009896800000a95d */ /* 0x004fea0003900000 */
[----:B------:R-:W2:Y:S02]  /*2d270*/  @!P2 SYNCS.PHASECHK.TRANS64 P2, [R0+URZ+0x22830], R3 ;  /* 0x022830030000a5a7 */ /* 0x000ea4000804007f */
[----:B--2---:R-:W-:Y:S05]  /*2d280*/  @!P2 BRA `(.L_x_8850) ;  /* 0xfffffffc00f0a947 */ /* 0x004fea000383ffff */
[----:B------:R-:W-:Y:S05]  /*2d290*/  BRA `(.L_x_8849) ;  /* 0xfffffee000d47947 */ /* 0x000fea000383ffff */
.L_x_8854:
[----:B-1----:R1:W2:Y:S02]  /*2d2a0*/  SYNCS.PHASECHK.TRANS64.TRYWAIT P1, [R3+URZ+0x22850], R0 ;  /* 0x02285000030075a7 */ /* 0x0022a4000802017f */
[----:B--2---:R-:W-:Y:S05]  /*2d2b0*/  @!P1 NANOSLEEP.SYNCS 0x989680 ;  /* 0x009896800000995d */ /* 0x004fea0003900000 */
[----:B------:R-:W2:Y:S02]  /*2d2c0*/  @!P1 SYNCS.PHASECHK.TRANS64 P1, [R3+URZ+0x22850], R0 ;  /* 0x02285000030095a7 */ /* 0x000ea4000802007f */
[----:B--2---:R-:W-:Y:S05]  /*2d2d0*/  @!P1 BRA `(.L_x_8854) ;  /* 0xfffffffc00f09947 */ /* 0x004fea000383ffff */
[----:B------:R-:W-:Y:S05]  /*2d2e0*/  BRA `(.L_x_8851) ;  /* 0xfffffeec00f87947 */ /* 0x000fea000383ffff */
.L_x_8869:
[----:B-1----:R1:W2:Y:S02]  /*2d2f0*/  SYNCS.PHASECHK.TRANS64.TRYWAIT P1, [R13+URZ+0x22850], R4 ;  /* 0x022850040d0075a7 */ /* 0x0022a4000802017f */
[----:B--2---:R-:W-:Y:S05]  /*2d300*/  @!P1 NANOSLEEP.SYNCS 0x989680 ;  /* 0x009896800000995d */ /* 0x004fea0003900000 */
[----:B------:R-:W2:Y:S02]  /*2d310*/  @!P1 SYNCS.PHASECHK.TRANS64 P1, [R13+URZ+0x22850], R4 ;  /* 0x022850040d0095a7 */ /* 0x000ea4000802007f */
[----:B--2---:R-:W-:Y:S05]  /*2d320*/  @!P1 BRA `(.L_x_8869) ;  /* 0xfffffffc00f09947 */ /* 0x004fea000383ffff */
[----:B------:R-:W-:Y:S05]  /*2d330*/  BRA `(.L_x_8868) ;  /* 0xffffff2c00447947 */ /* 0x000fea000383ffff */
.L_x_8873:
[----:B------:R-:W-:Y:S01]  /*2d340*/  IMAD.MOV.U32 R12, RZ, RZ, R0 ;  /* 0x000000ffff0c7224 */ /* 0x000fe200078e0000 */
[----:B------:R-:W-:Y:S01]  /*2d350*/  SEL R5, R91, R90, P0 ;  /* 0x0000005a5b057207 */ /* 0x000fe20000000000 */
        /* <DEDUP_REMOVED lines=8> */
.L_x_9111:
        /* <DEDUP_REMOVED lines=19> */
.L_x_9112:
        /* <DEDUP_REMOVED lines=19> */
.L_x_9113:
        /* <DEDUP_REMOVED lines=8> */
.L_x_9114:
[----:B------:R-:W-:Y:S02]  /*2d6c0*/  IMAD.MOV.U32 R13, RZ, RZ, R9 ;  /* 0x000000ffff0d7224 */ /* 0x000fe400078e0009 */
[----:B------:R-:W-:Y:S02]  /*2d6d0*/  IMAD.MOV.U32 R12, RZ, RZ, R0 ;  /* 0x000000ffff0c7224 */ /* 0x000fe400078e0000 */
[----:B------:R-:W-:-:S07]  /*2d6e0*/  IMAD.MOV.U32 R7, RZ, RZ, R14 ;  /* 0x000000ffff077224 */ /* 0x000fce00078e000e */
[----:B------:R-:W-:Y:S05]  /*2d6f0*/  WARPSYNC.COLLECTIVE R15, `(.L_x_9115) ;  /* 0x000000000f087348 */ /* 0x000fea0003c00000 */
[----:B------:R0:W1:Y:S02]  /*2d700*/  SHFL.IDX P6, R14, R13, R12, R11 ;  /* 0x0000000c0d0e7389 */ /* 0x00006400000c000b */
[----:B01----:R-:W-:Y:S01]  /*2d710*/  ENDCOLLECTIVE ;  /* 0x000000000000791b */ /* 0x003fe20003800000 */
.L_x_9115:
        /* <DEDUP_REMOVED lines=8> */
.L_x_9116:
[----:B------:R-:W-:Y:S02]  /*2d7a0*/  IMAD.MOV.U32 R13, RZ, RZ, R25 ;  /* 0x000000ffff0d7224 */ /* 0x000fe400078e0019 */
[----:B------:R-:W-:Y:S02]  /*2d7b0*/  IMAD.MOV.U32 R12, RZ, RZ, R0 ;  /* 0x000000ffff0c7224 */ /* 0x000fe400078e0000 */
[----:B------:R-:W-:-:S07]  /*2d7c0*/  IMAD.MOV.U32 R21, RZ, RZ, R14 ;  /* 0x000000ffff157224 */ /* 0x000fce00078e000e */
[----:B------:R-:W-:Y:S05]  /*2d7d0*/  WARPSYNC.COLLECTIVE R15, `(.L_x_9117) ;  /* 0x000000000f087348 */ /* 0x000fea0003c00000 */
[----:B------:R0:W1:Y:S02]  /*2d7e0*/  SHFL.IDX P6, R14, R13, R12, R11 ;  /* 0x0000000c0d0e7389 */ /* 0x00006400000c000b */
[----:B01----:R-:W-:Y:S01]  /*2d7f0*/  ENDCOLLECTIVE ;  /* 0x000000000000791b */ /* 0x003fe20003800000 */
.L_x_9117:
        /* <DEDUP_REMOVED lines=8> */
.L_x_9118:
[----:B------:R-:W-:Y:S02]  /*2d880*/  IMAD.MOV.U32 R13, RZ, RZ, R29 ;  /* 0x000000ffff0d7224 */ /* 0x000fe400078e001d */
[----:B------:R-:W-:Y:S02]  /*2d890*/  IMAD.MOV.U32 R12, RZ, RZ, R0 ;  /* 0x000000ffff0c7224 */ /* 0x000fe400078e0000 */
[----:B------:R-:W-:-:S07]  /*2d8a0*/  IMAD.MOV.U32 R27, RZ, RZ, R14 ;  /* 0x000000ffff1b7224 */ /* 0x000fce00078e000e */
[----:B------:R-:W-:Y:S05]  /*2d8b0*/  WARPSYNC.COLLECTIVE R15, `(.L_x_9119) ;  /* 0x000000000f087348 */ /* 0x000fea0003c00000 */
[----:B------:R0:W1:Y:S02]  /*2d8c0*/  SHFL.IDX P6, R14, R13, R12, R11 ;  /* 0x0000000c0d0e7389 */ /* 0x00006400000c000b */
[----:B01----:R-:W-:Y:S01]  /*2d8d0*/  ENDCOLLECTIVE ;  /* 0x000000000000791b */ /* 0x003fe20003800000 */
.L_x_9119:
        /* <DEDUP_REMOVED lines=8> */
.L_x_9120:
[----:B------:R-:W-:Y:S02]  /*2d960*/  IMAD.MOV.U32 R13, RZ, RZ, R33 ;  /* 0x000000ffff0d7224 */ /* 0x000fe400078e0021 */
[----:B------:R-:W-:Y:S02]  /*2d970*/  IMAD.MOV.U32 R12, RZ, RZ, R0 ;  /* 0x000000ffff0c7224 */ /* 0x000fe400078e0000 */
[----:B------:R-:W-:-:S07]  /*2d980*/  IMAD.MOV.U32 R31, RZ, RZ, R14 ;  /* 0x000000ffff1f7224 */ /* 0x000fce00078e000e */
[----:B------:R-:W-:Y:S05]  /*2d990*/  WARPSYNC.COLLECTIVE R15, `(.L_x_9121) ;  /* 0x000000000f087348 */ /* 0x000fea0003c00000 */
[----:B------:R0:W1:Y:S02]  /*2d9a0*/  SHFL.IDX P6, R14, R13, R12, R11 ;  /* 0x0000000c0d0e7389 */ /* 0x00006400000c000b */
[----:B01----:R-:W-:Y:S01]  /*2d9b0*/  ENDCOLLECTIVE ;  /* 0x000000000000791b */ /* 0x003fe20003800000 */
.L_x_9121:
        /* <DEDUP_REMOVED lines=8> */
.L_x_9122:
[----:B------:R-:W-:Y:S02]  /*2da40*/  IMAD.MOV.U32 R13, RZ, RZ, R37 ;  /* 0x000000ffff0d7224 */ /* 0x000fe400078e0025 */
[----:B------:R-:W-:Y:S02]  /*2da50*/  IMAD.MOV.U32 R12, RZ, RZ, R0 ;  /* 0x000000ffff0c7224 */ /* 0x000fe400078e0000 */
[----:B------:R-:W-:-:S07]  /*2da60*/  IMAD.MOV.U32 R35, RZ, RZ, R14 ;  /* 0x000000ffff237224 */ /* 0x000fce00078e000e */
[----:B------:R-:W-:Y:S05]  /*2da70*/  WARPSYNC.COLLECTIVE R15, `(.L_x_9123) ;  /* 0x000000000f087348 */ /* 0x000fea0003c00000 */
[----:B------:R0:W1:Y:S02]  /*2da80*/  SHFL.IDX P6, R14, R13, R12, R11 ;  /* 0x0000000c0d0e7389 */ /* 0x00006400000c000b */
[----:B01----:R-:W-:Y:S01]  /*2da90*/  ENDCOLLECTIVE ;  /* 0x000000000000791b */ /* 0x003fe20003800000 */
.L_x_9123:
        /* <DEDUP_REMOVED lines=8> */
.L_x_9124:
[----:B------:R-:W-:Y:S02]  /*2db20*/  IMAD.MOV.U32 R13, RZ, RZ, R41 ;  /* 0x000000ffff0d7224 */ /* 0x000fe400078e0029 */
[----:B------:R-:W-:Y:S02]  /*2db30*/  IMAD.MOV.U32 R12, RZ, RZ, R0 ;  /* 0x000000ffff0c7224 */ /* 0x000fe400078e0000 */
[----:B------:R-:W-:-:S07]  /*2db40*/  IMAD.MOV.U32 R20, RZ, RZ, R14 ;  /* 0x000000ffff147224 */ /* 0x000fce00078e000e */
[----:B------:R-:W-:Y:S05]  /*2db50*/  WARPSYNC.COLLECTIVE R15, `(.L_x_9125) ;  /* 0x000000000f087348 */ /* 0x000fea0003c00000 */
[----:B------:R0:W1:Y:S02]  /*2db60*/  SHFL.IDX P6, R14, R13, R12, R11 ;  /* 0x0000000c0d0e7389 */ /* 0x00006400000c000b */
[----:B01----:R-:W-:Y:S01]  /*2db70*/  ENDCOLLECTIVE ;  /* 0x000000000000791b */ /* 0x003fe20003800000 */
.L_x_9125:
[----:B------:R-:W-:Y:S02]  /*2db80*/  IMAD.MOV.U32 R13, RZ, RZ, R43 ;  /* 0x000000ffff0d7224 */ /* 0x000fe400078e002b */
[----:B------:R-:W-:Y:S02]  /*2db90*/  IMAD.MOV.U32 R12, RZ, RZ, R2 ;  /* 0x000000ffff0c7224 */ /* 0x000fe400078e0002 */
[----:B------:R-:W-:-:S07]  /*2dba0*/  IMAD.MOV.U32 R41, RZ, RZ, R14 ;  /* 0x000000ffff297224 */ /* 0x000fce00078e000e */
[----:B------:R-:W-:Y:S05]  /*2dbb0*/  WARPSYNC.COLLECTIVE R15, `(.L_x_9126) ;  /* 0x000000000f087348 */ /* 0x000fea0003c00000 */
[----:B------:R0:W1:Y:S02]  /*2dbc0*/  SHFL.IDX P6, R14, R13, R12, R11 ;  /* 0x0000000c0d0e7389 */ /* 0x00006400000c000b */
[----:B01----:R-:W-:Y:S01]  /*2dbd0*/  ENDCOLLECTIVE ;  /* 0x000000000000791b */ /* 0x003fe20003800000 */
.L_x_9126:
[----:B------:R-:W-:Y:S02]  /*2dbe0*/  IMAD.MOV.U32 R13, RZ, RZ, R45 ;  /* 0x000000ffff0d7224 */ /* 0x000fe400078e002d */
[----:B------:R-:W-:Y:S02]  /*2dbf0*/  IMAD.MOV.U32 R12, RZ, RZ, R0 ;  /* 0x000000ffff0c7224 */ /* 0x000fe400078e0000 */
[----:B------:R-:W-:-:S07]  /*2dc00*/  IMAD.MOV.U32 R42, RZ, RZ, R14 ;  /* 0x000000ffff2a7224 */ /* 0x000fce00078e000e */
[----:B------:R-:W-:Y:S05]  /*2dc10*/  WARPSYNC.COLLECTIVE R15, `(.L_x_9127) ;  /* 0x000000000f087348 */ /* 0x000fea0003c00000 */
[----:B------:R0:W1:Y:S02]  /*2dc20*/  SHFL.IDX P6, R14, R13, R12, R11 ;  /* 0x0000000c0d0e7389 */ /* 0x00006400000c000b */
[----:B01----:R-:W-:Y:S01]  /*2dc30*/  ENDCOLLECTIVE ;  /* 0x000000000000791b */ /* 0x003fe20003800000 */
.L_x_9127:
        /* <DEDUP_REMOVED lines=9> */
.L_x_9128:
[----:B------:R-:W-:Y:S02]  /*2dcd0*/  IMAD.MOV.U32 R13, RZ, RZ, R49 ;  /* 0x000000ffff0d7224 */ /* 0x000fe400078e0031 */
[----:B------:R-:W-:Y:S02]  /*2dce0*/  IMAD.MOV.U32 R12, RZ, RZ, R0 ;  /* 0x000000ffff0c7224 */ /* 0x000fe400078e0000 */
[----:B------:R-:W-:-:S07]  /*2dcf0*/  IMAD.MOV.U32 R44, RZ, RZ, R14 ;  /* 0x000000ffff2c7224 */ /* 0x000fce00078e000e */
[----:B------:R-:W-:Y:S05]  /*2dd00*/  WARPSYNC.COLLECTIVE R15, `(.L_x_9129) ;  /* 0x000000000f087348 */ /* 0x000fea0003c00000 */
[----:B------:R0:W1:Y:S02]  /*2dd10*/  SHFL.IDX P6, R14, R13, R12, R11 ;  /* 0x0000000c0d0e7389 */ /* 0x00006400000c000b */
[----:B01----:R-:W-:Y:S01]  /*2dd20*/  ENDCOLLECTIVE ;  /* 0x000000000000791b */ /* 0x003fe20003800000 */
.L_x_9129:
        /* <DEDUP_REMOVED lines=8> */
.L_x_9130:
[----:B------:R-:W-:Y:S02]  /*2ddb0*/  IMAD.MOV.U32 R13, RZ, RZ, R53 ;  /* 0x000000ffff0d7224 */ /* 0x000fe400078e0035 */
[----:B------:R-:W-:Y:S02]  /*2ddc0*/  IMAD.MOV.U32 R12, RZ, RZ, R0 ;  /* 0x000000ffff0c7224 */ /* 0x000fe400078e0000 */
[----:B------:R-:W-:-:S07]  /*2ddd0*/  IMAD.MOV.U32 R46, RZ, RZ, R14 ;  /* 0x000000ffff2e7224 */ /* 0x000fce00078e000e */
[----:B------:R-:W-:Y:S05]  /*2dde0*/  WARPSYNC.COLLECTIVE R15, `(.L_x_9131) ;  /* 0x000000000f087348 */ /* 0x000fea0003c00000 */
[----:B------:R0:W1:Y:S02]  /*2ddf0*/  SHFL.IDX P6, R14, R13, R12, R11 ;  /* 0x0000000c0d0e7389 */ /* 0x00006400000c000b */
[----:B01----:R-:W-:Y:S01]  /*2de00*/  ENDCOLLECTIVE ;  /* 0x000000000000791b */ /* 0x003fe20003800000 */
.L_x_9131:
[----:B------:R-:W-:Y:S01]  /*2de10*/  SEL R9, R49, R46, P0 ;  /* 0x0000002e31097207 */ /* 0x000fe20000000000 */
[----:B------:R-:W-:Y:S02]  /*2de20*/  IMAD.MOV.U32 R13, RZ, RZ, R55 ;  /* 0x000000ffff0d7224 */ /* 0x000fe400078e0037 */
[----:B------:R-:W-:Y:S02]  /*2de30*/  IMAD.MOV.U32 R12, RZ, RZ, R2 ;  /* 0x000000ffff0c7224 */ /* 0x000fe400078e0002 */
[----:B------:R-:W-:-:S07]  /*2de40*/  IMAD.MOV.U32 R53, RZ, RZ, R14 ;  /* 0x000000ffff357224 */ /* 0x000fce00078e000e */
[----:B------:R-:W-:Y:S05]  /*2de50*/  WARPSYNC.COLLECTIVE R15, `(.L_x_9132) ;  /* 0x000000000f087348 */ /* 0x000fea0003c00000 */
[----:B------:R0:W1:Y:S02]  /*2de60*/  SHFL.IDX P6, R14, R13, R12, R11 ;  /* 0x0000000c0d0e7389 */ /* 0x00006400000c000b */
[----:B01----:R-:W-:Y:S01]  /*2de70*/  ENDCOLLECTIVE ;  /* 0x000000000000791b */ /* 0x003fe20003800000 */
.L_x_9132:
[----:B------:R-:W-:Y:S02]  /*2de80*/  IMAD.MOV.U32 R13, RZ, RZ, R59 ;  /* 0x000000ffff0d7224 */ /* 0x000fe400078e003b */
[----:B------:R-:W-:Y:S02]  /*2de90*/  IMAD.MOV.U32 R12, RZ, RZ, R0 ;  /* 0x000000ffff0c7224 */ /* 0x000fe400078e0000 */
[----:B------:R-:W-:-:S07]  /*2dea0*/  IMAD.MOV.U32 R48, RZ, RZ, R14 ;  /* 0x000000ffff307224 */ /* 0x000fce00078e000e */
[----:B------:R-:W-:Y:S05]  /*2deb0*/  WARPSYNC.COLLECTIVE R15, `(.L_x_9133) ;  /* 0x000000000f087348 */ /* 0x000fea0003c00000 */
[----:B------:R0:W1:Y:S02]  /*2dec0*/  SHFL.IDX P6, R14, R13, R12, R11 ;  /* 0x0000000c0d0e7389 */ /* 0x00006400000c000b */
[----:B01----:R-:W-:Y:S01]  /*2ded0*/  ENDCOLLECTIVE ;  /* 0x000000000000791b */ /* 0x003fe20003800000 */
.L_x_9133:
        /* <DEDUP_REMOVED lines=8> */
.L_x_9134:
[----:B------:R-:W-:Y:S02]  /*2df60*/  IMAD.MOV.U32 R13, RZ, RZ, R63 ;  /* 0x000000ffff0d7224 */ /* 0x000fe400078e003f */
[----:B------:R-:W-:Y:S02]  /*2df70*/  IMAD.MOV.U32 R12, RZ, RZ, R0 ;  /* 0x000000ffff0c7224 */ /* 0x000fe400078e0000 */
[----:B------:R-:W-:-:S07]  /*2df80*/  IMAD.MOV.U32 R50, RZ, RZ, R14 ;  /* 0x000000ffff327224 */ /* 0x000fce00078e000e */
[----:B------:R-:W-:Y:S05]  /*2df90*/  WARPSYNC.COLLECTIVE R15, `(.L_x_9135) ;  /* 0x000000000f087348 */ /* 0x000fea0003c00000 */
[----:B------:R0:W1:Y:S02]  /*2dfa0*/  SHFL.IDX P6, R14, R13, R12, R11 ;  /* 0x0000000c0d0e7389 */ /* 0x00006400000c000b */
[----:B01----:R-:W-:Y:S01]  /*2dfb0*/  ENDCOLLECTIVE ;  /* 0x000000000000791b */ /* 0x003fe20003800000 */
.L_x_9135:
        /* <DEDUP_REMOVED lines=8> */
.L_x_9136:
[----:B------:R-:W-:Y:S02]  /*2e040*/  IMAD.MOV.U32 R13, RZ, RZ, R67 ;  /* 0x000000ffff0d7224 */ /* 0x000fe400078e0043 */
[----:B------:R-:W-:Y:S02]  /*2e050*/  IMAD.MOV.U32 R12, RZ, RZ, R0 ;  /* 0x000000ffff0c7224 */ /* 0x000fe400078e0000 */
[----:B------:R-:W-:-:S07]  /*2e060*/  IMAD.MOV.U32 R52, RZ, RZ, R14 ;  /* 0x000000ffff347224 */ /* 0x000fce00078e000e */
[----:B------:R-:W-:Y:S05]  /*2e070*/  WARPSYNC.COLLECTIVE R15, `(.L_x_9137) ;  /* 0x000000000f087348 */ /* 0x000fea0003c00000 */
[----:B------:R0:W1:Y:S02]  /*2e080*/  SHFL.IDX P6, R14, R13, R12, R11 ;  /* 0x0000000c0d0e7389 */ /* 0x00006400000c000b */
[----:B01----:R-:W-:Y:S01]  /*2e090*/  ENDCOLLECTIVE ;  /* 0x000000000000791b */ /* 0x003fe20003800000 */
.L_x_9137:
        /* <DEDUP_REMOVED lines=8> */
.L_x_9138:
[----:B------:R-:W-:Y:S02]  /*2e120*/  IMAD.MOV.U32 R13, RZ, RZ, R71 ;  /* 0x000000ffff0d7224 */ /* 0x000fe400078e0047 */
[----:B------:R-:W-:Y:S02]  /*2e130*/  IMAD.MOV.U32 R12, RZ, RZ, R0 ;  /* 0x000000ffff0c7224 */ /* 0x000fe400078e0000 */
[----:B------:R-:W-:-:S07]  /*2e140*/  IMAD.MOV.U32 R54, RZ, RZ, R14 ;  /* 0x000000ffff367224 */ /* 0x000fce00078e000e */
[----:B------:R-:W-:Y:S05]  /*2e150*/  WARPSYNC.COLLECTIVE R15, `(.L_x_9139) ;  /* 0x000000000f087348 */ /* 0x000fea0003c00000 */
[----:B------:R0:W1:Y:S02]  /*2e160*/  SHFL.IDX P6, R14, R13, R12, R11 ;  /* 0x0000000c0d0e7389 */ /* 0x00006400000c000b */
[----:B01----:R-:W-:Y:S01]  /*2e170*/  ENDCOLLECTIVE ;  /* 0x000000000000791b */ /* 0x003fe20003800000 */
.L_x_9139:
[----:B------:R-:W-:Y:S01]  /*2e180*/  SEL R39, R54, R67, P0 ;  /* 0x0000004336277207 */ /* 0x000fe20000000000 */
[----:B------:R-:W-:Y:S02]  /*2e190*/  IMAD.MOV.U32 R13, RZ, RZ, R73 ;  /* 0x000000ffff0d7224 */ /* 0x000fe400078e0049 */
[----:B------:R-:W-:Y:S02]  /*2e1a0*/  IMAD.MOV.U32 R12, RZ, RZ, R2 ;  /* 0x000000ffff0c7224 */ /* 0x000fe400078e0002 */
[----:B------:R-:W-:-:S07]  /*2e1b0*/  IMAD.MOV.U32 R71, RZ, RZ, R14 ;  /* 0x000000ffff477224 */ /* 0x000fce00078e000e */
[----:B------:R-:W-:Y:S05]  /*2e1c0*/  WARPSYNC.COLLECTIVE R15, `(.L_x_9140) ;  /* 0x000000000f087348 */ /* 0x000fea0003c00000 */
[----:B------:R0:W1:Y:S02]  /*2e1d0*/  SHFL.IDX P6, R14, R13, R12, R11 ;  /* 0x0000000c0d0e7389 */ /* 0x00006400000c000b */
[----:B01----:R-:W-:Y:S01]  /*2e1e0*/  ENDCOLLECTIVE ;  /* 0x000000000000791b */ /* 0x003fe20003800000 */
.L_x_9140:
[----:B------:R-:W-:Y:S02]  /*2e1f0*/  IMAD.MOV.U32 R13, RZ, RZ, R75 ;  /* 0x000000ffff0d7224 */ /* 0x000fe400078e004b */
[----:B------:R-:W-:Y:S02]  /*2e200*/  IMAD.MOV.U32 R12, RZ, RZ, R0 ;  /* 0x000000ffff0c7224 */ /* 0x000fe400078e0000 */
[----:B------:R-:W-:-:S07]  /*2e210*/  IMAD.MOV.U32 R58, RZ, RZ, R14 ;  /* 0x000000ffff3a7224 */ /* 0x000fce00078e000e */
[----:B------:R-:W-:Y:S05]  /*2e220*/  WARPSYNC.COLLECTIVE R15, `(.L_x_9141) ;  /* 0x000000000f087348 */ /* 0x000fea0003c00000 */
[----:B------:R0:W1:Y:S02]  /*2e230*/  SHFL.IDX P6, R14, R13, R12, R11 ;  /* 0x0000000c0d0e7389 */ /* 0x00006400000c000b */
[----:B01----:R-:W-:Y:S01]  /*2e240*/  ENDCOLLECTIVE ;  /* 0x000000000000791b */ /* 0x003fe20003800000 */
.L_x_9141:
[----:B------:R-:W-:Y:S02]  /*2e250*/  IMAD.MOV.U32 R13, RZ, RZ, R77 ;  /* 0x000000ffff0d7224 */ /* 0x000fe400078e004d */
[----:B------:R-:W-:Y:S02]  /*2e260*/  IMAD.MOV.U32 R12, RZ, RZ, R2 ;  /* 0x000000ffff0c7224 */ /* 0x000fe400078e0002 */
[----:B------:R-:W-:-:S07]  /*2e270*/  IMAD.MOV.U32 R75, RZ, RZ, R14 ;  /* 0x000000ffff4b7224 */ /* 0x000fce00078e000e */
[----:B------:R-:W-:Y:S05]  /*2e280*/  WARPSYNC.COLLECTIVE R15, `(.L_x_9142) ;  /* 0x000000000f087348 */ /* 0x000fea0003c00000 */
[----:B------:R0:W1:Y:S02]  /*2e290*/  SHFL.IDX P6, R14, R13, R12, R11 ;  /* 0x0000000c0d0e7389 */ /* 0x00006400000c000b */
[----:B01----:R-:W-:Y:S01]  /*2e2a0*/  ENDCOLLECTIVE ;  /* 0x000000000000791b */ /* 0x003fe20003800000 */
.L_x_9142:
        /* <DEDUP_REMOVED lines=8> */
.L_x_8885:
[----:B------:R-:W-:Y:S02]  /*2e330*/  IMAD.MOV.U32 R13, RZ, RZ, R3 ;  /* 0x000000ffff0d7224 */ /* 0x000fe400078e0003 */
[----:B------:R-:W-:Y:S02]  /*2e340*/  IMAD.MOV.U32 R12, RZ, RZ, RZ ;  /* 0x000000ffff0c7224 */ /* 0x000fe400078e00ff */
[----:B------:R-:W-:Y:S02]  /*2e350*/  IMAD.MOV.U32 R11, RZ, RZ, 0x181f ;  /* 0x0000181fff0b7424 */ /* 0x000fe400078e00ff */
[----:B------:R-:W-:-:S07]  /*2e360*/  IMAD.MOV.U32 R15, RZ, RZ, -0x1 ;  /* 0xffffffffff0f7424 */ /* 0x000fce00078e00ff */
[----:B-1----:R-:W-:Y:S05]  /*2e370*/  WARPSYNC.COLLECTIVE R15, `(.L_x_9144) ;  /* 0x000000000f087348 */ /* 0x002fea0003c00000 */
[----:B------:R0:W2:Y:S02]  /*2e380*/  SHFL.IDX P6, R14, R13, R12, R11 ;  /* 0x0000000c0d0e7389 */ /* 0x0000a400000c000b */
[----:B012---:R-:W-:Y:S01]  /*2e390*/  ENDCOLLECTIVE ;  /* 0x000000000000791b */ /* 0x007fe20003800000 */
.L_x_9144:
[----:B------:R-:W-:Y:S02]  /*2e3a0*/  IMAD.MOV.U32 R13, RZ, RZ, R2 ;  /* 0x000000ffff0d7224 */ /* 0x000fe400078e0002 */
[----:B------:R-:W-:-:S07]  /*2e3b0*/  IMAD.MOV.U32 R0, RZ, RZ, R14 ;  /* 0x000000ffff007224 */ /* 0x000fce00078e000e */
[----:B------:R-:W-:Y:S05]  /*2e3c0*/  WARPSYNC.COLLECTIVE R15, `(.L_x_9145) ;  /* 0x000000000f087348 */ /* 0x000fea0003c00000 */
[----:B------:R0:W1:Y:S02]  /*2e3d0*/  SHFL.IDX P6, R14, R13, R12, R11 ;  /* 0x0000000c0d0e7389 */ /* 0x00006400000c000b */
[----:B01----:R-:W-:Y:S01]  /*2e3e0*/  ENDCOLLECTIVE ;  /* 0x000000000000791b */ /* 0x003fe20003800000 */
.L_x_9145:
[----:B------:R-:W-:Y:S05]  /*2e3f0*/  BRA `(.L_x_9146) ;  /* 0xffffff4800687947 */ /* 0x000fea000383ffff */
.L_x_8888:
        /* <DEDUP_REMOVED lines=8> */
.L_x_9148:
[----:B------:R-:W-:Y:S05]  /*2e480*/  BSYNC B1 ;  /* 0x0000000000017941 */ /* 0x000fea0003800000 */
.L_x_9147:
        /* <DEDUP_REMOVED lines=8> */
.L_x_9149:
[----:B------:R-:W-:Y:S05]  /*2e510*/  BRA `(.L_x_9150) ;  /* 0xffffff4800747947 */ /* 0x000fea000383ffff */
.L_x_8891:
        /* <DEDUP_REMOVED lines=8> */
.L_x_9152:
[----:B------:R-:W-:Y:S05]  /*2e5a0*/  BSYNC B1 ;  /* 0x0000000000017941 */ /* 0x000fea0003800000 */
.L_x_9151:
        /* <DEDUP_REMOVED lines=8> */
.L_x_9153:
[----:B------:R-:W-:Y:S05]  /*2e630*/  BRA `(.L_x_9154) ;  /* 0xffffff48007c7947 */ /* 0x000fea000383ffff */
.L_x_8894:
[----:B------:R-:W-:Y:S01]  /*2e640*/  BSSY B1, `(.L_x_9155) ;  /* 0x0000008000017945 */ /* 0x000fe20003800000 */
[----:B------:R-:W-:Y:S02]  /*2e650*/  IMAD.MOV.U32 R13, RZ, RZ, R3 ;  /* 0x000000ffff0d7224 */ /* 0x000fe400078e0003 */
[----:B------:R-:W-:Y:S02]  /*2e660*/  IMAD.MOV.U32 R12, RZ, RZ, 0x3 ;  /* 0x00000003ff0c7424 */ /* 0x000fe400078e00ff */
[----:B------:R-:W-:Y:S02]  /*2e670*/  IMAD.MOV.U32 R11, RZ, RZ, 0x181f ;  /* 0x0000181fff0b7424 */ /* 0x000fe400078e00ff */
[----:B0-----:R-:W-:-:S07]  /*2e680*/  IMAD.MOV.U32 R15, RZ, RZ, -0x1 ;  /* 0xffffffffff0f7424 */ /* 0x001fce00078e00ff */
[----:B-1234-:R-:W-:Y:S05]  /*2e690*/  WARPSYNC.COLLECTIVE R15, `(.L_x_9156) ;  /* 0x000000000f087348 */ /* 0x01efea0003c00000 */
[----:B----4-:R0:W4:Y:S02]  /*2e6a0*/  SHFL.IDX P6, R14, R13, R12, R11 ;  /* 0x0000000c0d0e7389 */ /* 0x01012400000c000b */
[----:B01234-:R-:W-:Y:S01]  /*2e6b0*/  ENDCOLLECTIVE ;  /* 0x000000000000791b */ /* 0x01ffe20003800000 */
.L_x_9156:
[----:B------:R-:W-:Y:S05]  /*2e6c0*/  BSYNC B1 ;  /* 0x0000000000017941 */ /* 0x000fea0003800000 */
.L_x_9155:
        /* <DEDUP_REMOVED lines=8> */
.L_x_9157:
[----:B------:R-:W-:Y:S05]  /*2e750*/  BRA `(.L_x_9158) ;  /* 0xffffff4800847947 */ /* 0x000fea000383ffff */
.L_x_8918:
        /* <DEDUP_REMOVED lines=11> */
.L_x_9160:
[----:B------:R-:W-:Y:S05]  /*2e810*/  BSYNC B1 ;  /* 0x0000000000017941 */ /* 0x000fea0003800000 */
.L_x_9159:
[----:B------:R-:W-:Y:S05]  /*2e820*/  BRA `(.L_x_9161) ;  /* 0xffffff6000f07947 */ /* 0x000fea000383ffff */
.L_x_8920:
[----:B------:R-:W-:Y:S01]  /*2e830*/  BSSY B1, `(.L_x_9162) ;  /* 0x0000006000017945 */ /* 0x000fe20003800000 */
[----:B------:R-:W-:-:S07]  /*2e840*/  IMAD.MOV.U32 R15, RZ, RZ, -0x1 ;  /* 0xffffffffff0f7424 */ /* 0x000fce00078e00ff */
[----:B0-----:R-:W-:Y:S05]  /*2e850*/  WARPSYNC.COLLECTIVE R15, `(.L_x_9163) ;  /* 0x000000000f0c7348 */ /* 0x001fea0003c00000 */
[----:B------:R-:W-:Y:S02]  /*2e860*/  ELECT P6, UR62, PT ;  /* 0x00000000003e782f */ /* 0x000fe400038c0000 */
[----:B------:R-:W-:Y:S01]  /*2e870*/  MOV R14, UR62 ;  /* 0x0000003e000e7c02 */ /* 0x000fe20008000f00 */
[----:B0-----:R-:W-:Y:S10]  /*2e880*/  ENDCOLLECTIVE ;  /* 0x000000000000791b */ /* 0x001ff40003800000 */
.L_x_9163:
[----:B------:R-:W-:Y:S05]  /*2e890*/  BSYNC B1 ;  /* 0x0000000000017941 */ /* 0x000fea0003800000 */
.L_x_9162:
[----:B------:R-:W-:Y:S05]  /*2e8a0*/  BRA `(.L_x_8919) ;  /* 0xffffff6000e87947 */ /* 0x000fea000383ffff */
.L_x_8922:
[----:B0-----:R0:W1:Y:S02]  /*2e8b0*/  SYNCS.PHASECHK.TRANS64.TRYWAIT P0, [R17+URZ+0x22820], R5 ;  /* 0x02282005110075a7 */ /* 0x001064000800017f */
[----:B-1----:R-:W-:Y:S05]  /*2e8c0*/  @!P0 NANOSLEEP.SYNCS 0x989680 ;  /* 0x009896800000895d */ /* 0x002fea0003900000 */
[----:B------:R-:W1:Y:S02]  /*2e8d0*/  @!P0 SYNCS.PHASECHK.TRANS64 P0, [R17+URZ+0x22820], R5 ;  /* 0x02282005110085a7 */ /* 0x000e64000800007f */
[----:B-1----:R-:W-:Y:S05]  /*2e8e0*/  @!P0 BRA `(.L_x_8922) ;  /* 0xfffffffc00f08947 */ /* 0x002fea000383ffff */
[----:B------:R-:W-:Y:S05]  /*2e8f0*/  BRA `(.L_x_9164) ;  /* 0xffffff6000f87947 */ /* 0x000fea000383ffff */
.L_x_8926:
[----:B0-----:R0:W1:Y:S02]  /*2e900*/  SYNCS.PHASECHK.TRANS64.TRYWAIT P0, [R5+URZ+0x228a0], R6 ;  /* 0x0228a006050075a7 */ /* 0x001064000800017f */
[----:B-1----:R-:W-:Y:S05]  /*2e910*/  @!P0 NANOSLEEP.SYNCS 0x989680 ;  /* 0x009896800000895d */ /* 0x002fea0003900000 */
[----:B------:R-:W1:Y:S02]  /*2e920*/  @!P0 SYNCS.PHASECHK.TRANS64 P0, [R5+URZ+0x228a0], R6 ;  /* 0x0228a006050085a7 */ /* 0x000e64000800007f */
[----:B-1----:R-:W-:Y:S05]  /*2e930*/  @!P0 BRA `(.L_x_8926) ;  /* 0xfffffffc00f08947 */ /* 0x002fea000383ffff */
[----:B------:R-:W-:Y:S05]  /*2e940*/  BRA `(.L_x_9165) ;  /* 0xffffff6400187947 */ /* 0x000fea000383ffff */
.L_x_8931:
[----:B-1----:R1:W2:Y:S02]  /*2e950*/  SYNCS.PHASECHK.TRANS64.TRYWAIT P0, [R5+URZ+0x228c0], R6 ;  /* 0x0228c006050075a7 */ /* 0x0022a4000800017f */
[----:B--2---:R-:W-:Y:S05]  /*2e960*/  @!P0 NANOSLEEP.SYNCS 0x989680 ;  /* 0x009896800000895d */ /* 0x004fea0003900000 */
[----:B------:R-:W2:Y:S02]  /*2e970*/  @!P0 SYNCS.PHASECHK.TRANS64 P0, [R5+URZ+0x228c0], R6 ;  /* 0x0228c006050085a7 */ /* 0x000ea4000800007f */
[----:B--2---:R-:W-:Y:S05]  /*2e980*/  @!P0 BRA `(.L_x_8931) ;  /* 0xfffffffc00f08947 */ /* 0x004fea000383ffff */
[----:B------:R-:W-:Y:S05]  /*2e990*/  BRA `(.L_x_9166) ;  /* 0xffffff6400987947 */ /* 0x000fea000383ffff */
.L_x_8938:
[----:B0-----:R0:W1:Y:S02]  /*2e9a0*/  SYNCS.PHASECHK.TRANS64.TRYWAIT P1, [R5+URZ+0x228a0], R6 ;  /* 0x0228a006050075a7 */ /* 0x001064000802017f */
[----:B-1----:R-:W-:Y:S05]  /*2e9b0*/  @!P1 NANOSLEEP.SYNCS 0x989680 ;  /* 0x009896800000995d */ /* 0x002fea0003900000 */
[----:B------:R-:W1:Y:S02]  /*2e9c0*/  @!P1 SYNCS.PHASECHK.TRANS64 P1, [R5+URZ+0x228a0], R6 ;  /* 0x0228a006050095a7 */ /* 0x000e64000802007f */
[----:B-1----:R-:W-:Y:S05]  /*2e9d0*/  @!P1 BRA `(.L_x_8938) ;  /* 0xfffffffc00f09947 */ /* 0x002fea000383ffff */
[----:B------:R-:W-:Y:S05]  /*2e9e0*/  BRA `(.L_x_9167) ;  /* 0xffffff68006c7947 */ /* 0x000fea000383ffff */
.L_x_8943:
[----:B-1----:R1:W2:Y:S02]  /*2e9f0*/  SYNCS.PHASECHK.TRANS64.TRYWAIT P1, [R5+URZ+0x228c0], R6 ;  /* 0x0228c006050075a7 */ /* 0x0022a4000802017f */
[----:B--2---:R-:W-:Y:S05]  /*2ea00*/  @!P1 NANOSLEEP.SYNCS 0x989680 ;  /* 0x009896800000995d */ /* 0x004fea0003900000 */
[----:B------:R-:W2:Y:S02]  /*2ea10*/  @!P1 SYNCS.PHASECHK.TRANS64 P1, [R5+URZ+0x228c0], R6 ;  /* 0x0228c006050095a7 */ /* 0x000ea4000802007f */
[----:B--2---:R-:W-:Y:S05]  /*2ea20*/  @!P1 BRA `(.L_x_8943) ;  /* 0xfffffffc00f09947 */ /* 0x004fea000383ffff */
[----:B------:R-:W-:Y:S05]  /*2ea30*/  BRA `(.L_x_9168) ;  /* 0xffffff6800e87947 */ /* 0x000fea000383ffff */
.L_x_8966:
[----:B------:R-:W0:Y:S01]  /*2ea40*/  S2R R20, SR_TID.X ;  /* 0x0000000000147919 */ /* 0x000e220000002100 */
[----:B------:R-:W-:Y:S01]  /*2ea50*/  BSSY B0, `(.L_x_9169) ;  /* 0x0000009000007945 */ /* 0x000fe20003800000 */
[----:B------:R-:W-:Y:S02]  /*2ea60*/  IMAD.MOV.U32 R12, RZ, RZ, RZ ;  /* 0x000000ffff0c7224 */ /* 0x000fe400078e00ff */
[----:B------:R-:W-:Y:S02]  /*2ea70*/  IMAD.MOV.U32 R11, RZ, RZ, 0x1f ;  /* 0x0000001fff0b7424 */ /* 0x000fe400078e00ff */
[----:B------:R-:W-:Y:S01]  /*2ea80*/  IMAD.MOV.U32 R15, RZ, RZ, -0x1 ;  /* 0xffffffffff0f7424 */ /* 0x000fe200078e00ff */
[----:B0-----:R-:W-:-:S04]  /*2ea90*/  SHF.R.U32.HI R13, RZ, 0x5, R20 ;  /* 0x00000005ff0d7819 */ /* 0x001fc80000011614 */
[----:B------:R-:W-:-:S07]  /*2eaa0*/  LOP3.LUT R13, R13, 0x3, RZ, 0xc0, !PT ;  /* 0x000000030d0d7812 */ /* 0x000fce00078ec0ff */
[----:B-----5:R-:W-:Y:S05]  /*2eab0*/  WARPSYNC.COLLECTIVE R15, `(.L_x_9170) ;  /* 0x000000000f087348 */ /* 0x020fea0003c00000 */
[----:B------:R0:W1:Y:S02]  /*2eac0*/  SHFL.IDX P6, R14, R13, R12, R11 ;  /* 0x0000000c0d0e7389 */ /* 0x00006400000c000b */
[----:B01---5:R-:W-:Y:S01]  /*2ead0*/  ENDCOLLECTIVE ;  /* 0x000000000000791b */ /* 0x023fe20003800000 */
.L_x_9170:
[----:B------:R-:W-:Y:S05]  /*2eae0*/  BSYNC B0 ;  /* 0x0000000000007941 */ /* 0x000fea0003800000 */
.L_x_9169:
[----:B------:R-:W-:Y:S05]  /*2eaf0*/  BRA `(.L_x_9171) ;  /* 0xffffff7c006c7947 */ /* 0x000fea000383ffff */
.L_x_8969:
[----:B0-----:R-:W2:Y:S02]  /*2eb00*/  LDL R0, [R1+0x38] ;  /* 0x0000380001007983 */ /* 0x001ea40000100800 */
[----:B--2---:R0:W1:Y:S02]  /*2eb10*/  SYNCS.PHASECHK.TRANS64.TRYWAIT P0, [R4+URZ+0x22880], R0 ;  /* 0x02288000040075a7 */ /* 0x004064000800017f */
[----:B-1----:R-:W-:Y:S05]  /*2eb20*/  @!P0 NANOSLEEP.SYNCS 0x989680 ;  /* 0x009896800000895d */ /* 0x002fea0003900000 */
[----:B------:R-:W1:Y:S02]  /*2eb30*/  @!P0 SYNCS.PHASECHK.TRANS64 P0, [R4+URZ+0x22880], R0 ;  /* 0x02288000040085a7 */ /* 0x000e64000800007f */
[----:B-1----:R-:W-:Y:S05]  /*2eb40*/  @!P0 BRA `(.L_x_8969) ;  /* 0xfffffffc00ec8947 */ /* 0x002fea000383ffff */
[----:B------:R-:W-:Y:S05]  /*2eb50*/  BRA `(.L_x_9172) ;  /* 0xffffff7c008c7947 */ /* 0x000fea000383ffff */
.L_x_8970:
        /* <DEDUP_REMOVED lines=8> */
.L_x_9174:
[----:B------:R-:W-:Y:S05]  /*2ebe0*/  BSYNC B0 ;  /* 0x0000000000007941 */ /* 0x000fea0003800000 */
.L_x_9173:
        /* <DEDUP_REMOVED lines=9> */
[----:B------:R-:W-:-:S13]  /*2ec80*/  ISETP.GE.AND P4, PT, R7, 0x61, PT ;  /* 0x000000610700780c */ /* 0x000fda0003f86270 */
[----:B------:R-:W-:Y:S05]  /*2ec90*/  WARPSYNC.COLLECTIVE R15, `(.L_x_9175) ;  /* 0x000000000f087348 */ /* 0x000fea0003c00000 */
[----:B------:R0:W1:Y:S02]  /*2eca0*/  SHFL.IDX P6, R14, R13, R12, R11 ;  /* 0x0000000c0d0e7389 */ /* 0x00006400000c000b */
[----:B01----:R-:W-:Y:S01]  /*2ecb0*/  ENDCOLLECTIVE ;  /* 0x000000000000791b */ /* 0x003fe20003800000 */
.L_x_9175:
[----:B------:R-:W-:Y:S02]  /*2ecc0*/  IMAD.MOV.U32 R13, RZ, RZ, R2 ;  /* 0x000000ffff0d7224 */ /* 0x000fe400078e0002 */
[----:B------:R-:W-:Y:S02]  /*2ecd0*/  IMAD.MOV.U32 R12, RZ, RZ, 0x1 ;  /* 0x00000001ff0c7424 */ /* 0x000fe400078e00ff */
[----:B------:R-:W-:-:S07]  /*2ece0*/  IMAD.MOV.U32 R3, RZ, RZ, R14 ;  /* 0x000000ffff037224 */ /* 0x000fce00078e000e */
[----:B------:R-:W-:Y:S05]  /*2ecf0*/  WARPSYNC.COLLECTIVE R15, `(.L_x_9176) ;  /* 0x000000000f087348 */ /* 0x000fea0003c00000 */
[----:B------:R0:W1:Y:S02]  /*2ed00*/  SHFL.IDX P6, R14, R13, R12, R11 ;  /* 0x0000000c0d0e7389 */ /* 0x00006400000c000b */
[----:B01----:R-:W-:Y:S01]  /*2ed10*/  ENDCOLLECTIVE ;  /* 0x000000000000791b */ /* 0x003fe20003800000 */
.L_x_9176:
[----:B------:R-:W-:Y:S01]  /*2ed20*/  IADD3 R30, P1, R36, R3, RZ ;  /* 0x00000003241e7210 */ /* 0x000fe20007f3e0ff */
[----:B------:R-:W-:-:S04]  /*2ed30*/  IMAD.IADD R3, R17, 0x1, R21 ;  /* 0x0000000111037824 */ /* 0x000fc800078e0215 */
        /* <DEDUP_REMOVED lines=11> */
.L_x_9177:
        /* <DEDUP_REMOVED lines=9> */
.L_x_9178:
        /* <DEDUP_REMOVED lines=10> */
.L_x_9179:
        /* <DEDUP_REMOVED lines=9> */
.L_x_9180:
        /* <DEDUP_REMOVED lines=10> */
.L_x_9181:
        /* <DEDUP_REMOVED lines=9> */
.L_x_9182:
        /* <DEDUP_REMOVED lines=10> */
.L_x_9183:
        /* <DEDUP_REMOVED lines=9> */
.L_x_9184:
        /* <DEDUP_REMOVED lines=10> */
.L_x_9185:
        /* <DEDUP_REMOVED lines=9> */
.L_x_9186:
        /* <DEDUP_REMOVED lines=10> */
.L_x_9187:
        /* <DEDUP_REMOVED lines=9> */
.L_x_9188:
        /* <DEDUP_REMOVED lines=10> */
.L_x_9189:
[----:B------:R-:W-:Y:S02]  /*2f510*/  IMAD.MOV.U32 R13, RZ, RZ, R10 ;  /* 0x000000ffff0d7224 */ /* 0x000fe400078e000a */
[----:B------:R-:W-:Y:S02]  /*2f520*/  IMAD.MOV.U32 R12, RZ, RZ, RZ ;  /* 0x000000ffff0c7224 */ /* 0x000fe400078e00ff */
[----:B------:R-:W-:-:S07]  /*2f530*/  IMAD.MOV.U32 R0, RZ, RZ, R14 ;  /* 0x000000ffff007224 */ /* 0x000fce00078e000e */
[----:B------:R-:W-:Y:S05]  /*2f540*/  WARPSYNC.COLLECTIVE R15, `(.L_x_9190) ;  /* 0x000000000f087348 */ /* 0x000fea0003c00000 */
[----:B------:R0:W1:Y:S02]  /*2f550*/  SHFL.IDX P6, R14, R13, R12, R11 ;  /* 0x0000000c0d0e7389 */ /* 0x00006400000c000b */
[----:B01----:R-:W-:Y:S01]  /*2f560*/  ENDCOLLECTIVE ;  /* 0x000000000000791b */ /* 0x003fe20003800000 */
.L_x_9190:
        /* <DEDUP_REMOVED lines=12> */
.L_x_9191:
[----:B------:R-:W-:Y:S02]  /*2f630*/  IMAD.MOV.U32 R13, RZ, RZ, R10 ;  /* 0x000000ffff0d7224 */ /* 0x000fe400078e000a */
[----:B------:R-:W-:Y:S02]  /*2f640*/  IMAD.MOV.U32 R12, RZ, RZ, 0x1 ;  /* 0x00000001ff0c7424 */ /* 0x000fe400078e00ff */
[----:B------:R-:W-:-:S07]  /*2f650*/  IMAD.MOV.U32 R0, RZ, RZ, R14 ;  /* 0x000000ffff007224 */ /* 0x000fce00078e000e */
[----:B------:R-:W-:Y:S05]  /*2f660*/  WARPSYNC.COLLECTIVE R15, `(.L_x_9192) ;  /* 0x000000000f087348 */ /* 0x000fea0003c00000 */
[----:B------:R0:W1:Y:S02]  /*2f670*/  SHFL.IDX P6, R14, R13, R12, R11 ;  /* 0x0000000c0d0e7389 */ /* 0x00006400000c000b */
[----:B01----:R-:W-:Y:S01]  /*2f680*/  ENDCOLLECTIVE ;  /* 0x000000000000791b */ /* 0x003fe20003800000 */
.L_x_9192:
        /* <DEDUP_REMOVED lines=13> */
.L_x_9193:
        /* <DEDUP_REMOVED lines=12> */
[----:B------:R-:W-:-:S04]  /*2f820*/  LOP3.LUT R16, R16, 0xfffffeff, RZ, 0xc0, !PT ;  /* 0xfffffeff10107812 */ /* 0x000fc800078ec0ff */
[----:B------:R-:W-:Y:S01]  /*2f830*/  @P3 LOP3.LUT R16, R16, 0x100, RZ, 0xfc, !PT ;  /* 0x0000010010103812 */ /* 0x000fe200078efcff */
[----:B------:R-:W-:Y:S06]  /*2f840*/  BRA `(.L_x_9194) ;  /* 0xffffff7800447947 */ /* 0x000fec000383ffff */
.L_x_8975:
[----:B--2---:R-:W2:Y:S02]  /*2f850*/  LDL R0, [R1+0x38] ;  /* 0x0000380001007983 */ /* 0x004ea40000100800 */
[----:B--2---:R2:W3:Y:S02]  /*2f860*/  SYNCS.PHASECHK.TRANS64.TRYWAIT P0, [R4+URZ+0x22840], R0 ;  /* 0x02284000040075a7 */ /* 0x0044e4000800017f */
[----:B---3--:R-:W-:Y:S05]  /*2f870*/  @!P0 NANOSLEEP.SYNCS 0x989680 ;  /* 0x009896800000895d */ /* 0x008fea0003900000 */
[----:B------:R-:W3:Y:S02]  /*2f880*/  @!P0 SYNCS.PHASECHK.TRANS64 P0, [R4+URZ+0x22840], R0 ;  /* 0x02284000040085a7 */ /* 0x000ee4000800007f */
[----:B---3--:R-:W-:Y:S05]  /*2f890*/  @!P0 BRA `(.L_x_8975) ;  /* 0xfffffffc00ec8947 */ /* 0x008fea000383ffff */
[----:B------:R-:W-:Y:S05]  /*2f8a0*/  BRA `(.L_x_9195) ;  /* 0xffffff7800987947 */ /* 0x000fea000383ffff */
.L_x_8976:
        /* <DEDUP_REMOVED lines=8> */
.L_x_9197:
[----:B------:R-:W-:Y:S05]  /*2f930*/  BSYNC B0 ;  /* 0x0000000000007941 */ /* 0x000fea0003800000 */
.L_x_9196:
        /* <DEDUP_REMOVED lines=8> */
.L_x_9198:
[----:B------:R-:W-:Y:S02]  /*2f9c0*/  IMAD.MOV.U32 R13, RZ, RZ, R0 ;  /* 0x000000ffff0d7224 */ /* 0x000fe400078e0000 */
        /* <DEDUP_REMOVED lines=13> */
.L_x_9199:
[----:B------:R-:W-:Y:S02]  /*2faa0*/  IMAD.MOV.U32 R13, RZ, RZ, R2 ;  /* 0x000000ffff0d7224 */ /* 0x000fe400078e0002 */
[----:B------:R-:W-:-:S07]  /*2fab0*/  IMAD.MOV.U32 R7, RZ, RZ, R14 ;  /* 0x000000ffff077224 */ /* 0x000fce00078e000e */
[----:B------:R-:W-:Y:S05]  /*2fac0*/  WARPSYNC.COLLECTIVE R15, `(.L_x_9200) ;  /* 0x000000000f087348 */ /* 0x000fea0003c00000 */
[----:B------:R0:W1:Y:S02]  /*2fad0*/  SHFL.IDX P6, R14, R13, R12, R11 ;  /* 0x0000000c0d0e7389 */ /* 0x00006400000c000b */
[----:B01----:R-:W-:Y:S01]  /*2fae0*/  ENDCOLLECTIVE ;  /* 0x000000000000791b */ /* 0x003fe20003800000 */
.L_x_9200:
        /* <DEDUP_REMOVED lines=14> */
.L_x_9201:
[----:B------:R-:W-:Y:S02]  /*2fbd0*/  IMAD.MOV.U32 R13, RZ, RZ, R2 ;  /* 0x000000ffff0d7224 */ /* 0x000fe400078e0002 */
[----:B------:R-:W-:-:S07]  /*2fbe0*/  IMAD.MOV.U32 R7, RZ, RZ, R14 ;  /* 0x000000ffff077224 */ /* 0x000fce00078e000e */
[----:B------:R-:W-:Y:S05]  /*2fbf0*/  WARPSYNC.COLLECTIVE R15, `(.L_x_9202) ;  /* 0x000000000f087348 */ /* 0x000fea0003c00000 */
[----:B------:R0:W1:Y:S02]  /*2fc00*/  SHFL.IDX P6, R14, R13, R12, R11 ;  /* 0x0000000c0d0e7389 */ /* 0x00006400000c000b */
[----:B01----:R-:W-:Y:S01]  /*2fc10*/  ENDCOLLECTIVE ;  /* 0x000000000000791b */ /* 0x003fe20003800000 */
.L_x_9202:
        /* <DEDUP_REMOVED lines=14> */
.L_x_9203:
[----:B------:R-:W-:Y:S02]  /*2fd00*/  IMAD.MOV.U32 R13, RZ, RZ, R2 ;  /* 0x000000ffff0d7224 */ /* 0x000fe400078e0002 */
[----:B------:R-:W-:-:S07]  /*2fd10*/  IMAD.MOV.U32 R7, RZ, RZ, R14 ;  /* 0x000000ffff077224 */ /* 0x000fce00078e000e */
[----:B------:R-:W-:Y:S05]  /*2fd20*/  WARPSYNC.COLLECTIVE R15, `(.L_x_9204) ;  /* 0x000000000f087348 */ /* 0x000fea0003c00000 */
[----:B------:R0:W1:Y:S02]  /*2fd30*/  SHFL.IDX P6, R14, R13, R12, R11 ;  /* 0x0000000c0d0e7389 */ /* 0x00006400000c000b */
[----:B01----:R-:W-:Y:S01]  /*2fd40*/  ENDCOLLECTIVE ;  /* 0x000000000000791b */ /* 0x003fe20003800000 */
.L_x_9204:
[----:B------:R-:W-:Y:S02]  /*2fd50*/  IMAD.MOV.U32 R13, RZ, RZ, R0 ;  /* 0x000000ffff0d7224 */ /* 0x000fe400078e0000 */
[----:B------:R-:W-:Y:S02]  /*2fd60*/  IMAD.MOV.U32 R12, RZ, RZ, 0x4 ;  /* 0x00000004ff0c7424 */ /* 0x000fe400078e00ff */
[----:B------:R-:W-:-:S07]  /*2fd70*/  IMAD.MOV.U32 R8, RZ, RZ, R14 ;  /* 0x000000ffff087224 */ /* 0x000fce00078e000e */
[----:B------:R-:W-:Y:S05]  /*2fd80*/  WARPSYNC.COLLECTIVE R15, `(.L_x_9205) ;  /* 0x000000000f087348 */ /* 0x000fea0003c00000 */
[----:B------:R0:W1:Y:S02]  /*2fd90*/  SHFL.IDX P6, R14, R13, R12, R11 ;  /* 0x0000000c0d0e7389 */ /* 0x00006400000c000b */
[----:B01----:R-:W-:Y:S01]  /*2fda0*/  ENDCOLLECTIVE ;  /* 0x000000000000791b */ /* 0x003fe20003800000 */
.L_x_9205:
        /* <DEDUP_REMOVED lines=13> */
.L_x_9206:
        /* <DEDUP_REMOVED lines=14> */
.L_x_9207:
[----:B------:R-:W-:Y:S02]  /*2ff60*/  IMAD.MOV.U32 R13, RZ, RZ, R2 ;  /* 0x000000ffff0d7224 */ /* 0x000fe400078e0002 */
[----:B------:R-:W-:-:S07]  /*2ff70*/  IMAD.MOV.U32 R7, RZ, RZ, R14 ;  /* 0x000000ffff077224 */ /* 0x000fce00078e000e */
[----:B------:R-:W-:Y:S05]  /*2ff80*/  WARPSYNC.COLLECTIVE R15, `(.L_x_9208) ;  /* 0x000000000f087348 */ /* 0x000fea0003c00000 */
[----:B------:R0:W1:Y:S02]  /*2ff90*/  SHFL.IDX P6, R14, R13, R12, R11 ;  /* 0x0000000c0d0e7389 */ /* 0x00006400000c000b */
[----:B01----:R-:W-:Y:S01]  /*2ffa0*/  ENDCOLLECTIVE ;  /* 0x000000000000791b */ /* 0x003fe20003800000 */
.L_x_9208:
[----:B------:R-:W-:Y:S02]  /*2ffb0*/  IMAD.MOV.U32 R13, RZ, RZ, R0 ;  /* 0x000000ffff0d7224 */ /* 0x000fe400078e0000 */
[----:B------:R-:W-:Y:S02]  /*2ffc0*/  IMAD.MOV.U32 R12, RZ, RZ, 0x6 ;  /* 0x00000006ff0c7424 */ /* 0x000fe400078e00ff */
[----:B------:R-:W-:-:S07]  /*2ffd0*/  IMAD.MOV.U32 R8, RZ, RZ, R14 ;  /* 0x000000ffff087224 */ /* 0x000fce00078e000e */
[----:B------:R-:W-:Y:S05]  /*2ffe0*/  WARPSYNC.COLLECTIVE R15, `(.L_x_9209) ;  /* 0x000000000f087348 */ /* 0x000fea0003c00000 */
[----:B------:R0:W1:Y:S02]  /*2fff0*/  SHFL.IDX P6, R14, R13, R12, R11 ;  /* 0x0000000c0d0e7389 */ /* 0x00006400000c000b */
[----:B01----:R-:W-:Y:S01]  /*30000*/  ENDCOLLECTIVE ;  /* 0x000000000000791b */ /* 0x003fe20003800000 */
.L_x_9209:
        /* <DEDUP_REMOVED lines=12> */
.L_x_9210:
[----:B------:R-:W-:Y:S02]  /*300d0*/  IMAD.MOV.U32 R13, RZ, RZ, R0 ;  /* 0x000000ffff0d7224 */ /* 0x000fe400078e0000 */
[----:B------:R-:W-:Y:S02]  /*300e0*/  IMAD.MOV.U32 R12, RZ, RZ, 0x7 ;  /* 0x00000007ff0c7424 */ /* 0x000fe400078e00ff */
[----:B------:R-:W-:-:S07]  /*300f0*/  IMAD.MOV.U32 R8, RZ, RZ, R14 ;  /* 0x000000ffff087224 */ /* 0x000fce00078e000e */
[----:B------:R-:W-:Y:S05]  /*30100*/  WARPSYNC.COLLECTIVE R15, `(.L_x_9211) ;  /* 0x000000000f087348 */ /* 0x000fea0003c00000 */
[----:B------:R0:W1:Y:S02]  /*30110*/  SHFL.IDX P6, R14, R13, R12, R11 ;  /* 0x0000000c0d0e7389 */ /* 0x00006400000c000b */
[----:B01----:R-:W-:Y:S01]  /*30120*/  ENDCOLLECTIVE ;  /* 0x000000000000791b */ /* 0x003fe20003800000 */
.L_x_9211:
        /* <DEDUP_REMOVED lines=12> */
.L_x_9212:
[----:B------:R-:W-:Y:S02]  /*301f0*/  IMAD.MOV.U32 R13, RZ, RZ, R5 ;  /* 0x000000ffff0d7224 */ /* 0x000fe400078e0005 */
[----:B------:R-:W-:Y:S02]  /*30200*/  IMAD.MOV.U32 R12, RZ, RZ, RZ ;  /* 0x000000ffff0c7224 */ /* 0x000fe400078e00ff */
[----:B------:R-:W-:-:S07]  /*30210*/  IMAD.MOV.U32 R8, RZ, RZ, R14 ;  /* 0x000000ffff087224 */ /* 0x000fce00078e000e */
[----:B------:R-:W-:Y:S05]  /*30220*/  WARPSYNC.COLLECTIVE R15, `(.L_x_9213) ;  /* 0x000000000f087348 */ /* 0x000fea0003c00000 */
[----:B------:R0:W1:Y:S02]  /*30230*/  SHFL.IDX P6, R14, R13, R12, R11 ;  /* 0x0000000c0d0e7389 */ /* 0x00006400000c000b */
[----:B01----:R-:W-:Y:S01]  /*30240*/  ENDCOLLECTIVE ;  /* 0x000000000000791b */ /* 0x003fe20003800000 */
.L_x_9213:
[----:B------:R-:W-:-:S05]  /*30250*/  @P1 IADD3 R8, P0, R36, R8, RZ ;  /* 0x0000000824081210 */ /* 0x000fca0007f1e0ff */
[----:B------:R-:W-:-:S05]  /*30260*/  @P1 IMAD.X R9, RZ, RZ, R0, P0 ;  /* 0x000000ffff091224 */ /* 0x000fca00000e0600 */
        /* <DEDUP_REMOVED lines=9> */
.L_x_9214:
[----:B------:R-:W-:Y:S02]  /*30300*/  IMAD.MOV.U32 R13, RZ, RZ, R5 ;  /* 0x000000ffff0d7224 */ /* 0x000fe400078e0005 */
[----:B------:R-:W-:Y:S02]  /*30310*/  IMAD.MOV.U32 R12, RZ, RZ, 0x1 ;  /* 0x00000001ff0c7424 */ /* 0x000fe400078e00ff */
[----:B------:R-:W-:-:S07]  /*30320*/  IMAD.MOV.U32 R2, RZ, RZ, R14 ;  /* 0x000000ffff027224 */ /* 0x000fce00078e000e */
[----:B------:R-:W-:Y:S05]  /*30330*/  WARPSYNC.COLLECTIVE R15, `(.L_x_9215) ;  /* 0x000000000f087348 */ /* 0x000fea0003c00000 */
[----:B------:R0:W1:Y:S02]  /*30340*/  SHFL.IDX P6, R14, R13, R12, R11 ;  /* 0x0000000c0d0e7389 */ /* 0x00006400000c000b */
[----:B01----:R-:W-:Y:S01]  /*30350*/  ENDCOLLECTIVE ;  /* 0x000000000000791b */ /* 0x003fe20003800000 */
.L_x_9215:
        /* <DEDUP_REMOVED lines=13> */
.L_x_9216:
[----:B------:R-:W-:Y:S01]  /*30430*/  IMAD.MOV.U32 R6, RZ, RZ, R14 ;  /* 0x000000ffff067224 */ /* 0x000fe200078e000e */
[----:B------:R-:W-:Y:S06]  /*30440*/  BRA `(.L_x_9217) ;  /* 0xffffff74005c7947 */ /* 0x000fec000383ffff */
.L_x_8981:
        /* <DEDUP_REMOVED lines=9> */
.L_x_9218:
[----:B------:R-:W-:Y:S01]  /*304e0*/  ISETP.GE.AND P1, PT, R25, R28, PT ;  /* 0x0000001c1900720c */ /* 0x000fe20003f26270 */
[----:B------:R-:W-:Y:S02]  /*304f0*/  IMAD.MOV.U32 R13, RZ, RZ, R0 ;  /* 0x000000ffff0d7224 */ /* 0x000fe400078e0000 */
[----:B------:R-:W-:-:S10]  /*30500*/  IMAD.MOV.U32 R3, RZ, RZ, R14 ;  /* 0x000000ffff037224 */ /* 0x000fd400078e000e */
[----:B------:R-:W-:Y:S05]  /*30510*/  WARPSYNC.COLLECTIVE R15, `(.L_x_9219) ;  /* 0x000000000f087348 */ /* 0x000fea0003c00000 */
[----:B------:R0:W1:Y:S02]  /*30520*/  SHFL.IDX P6, R14, R13, R12, R11 ;  /* 0x0000000c0d0e7389 */ /* 0x00006400000c000b */
[----:B01----:R-:W-:Y:S01]  /*30530*/  ENDCOLLECTIVE ;  /* 0x000000000000791b */ /* 0x003fe20003800000 */
.L_x_9219:
[----:B------:R-:W-:Y:S02]  /*30540*/  IMAD.MOV.U32 R13, RZ, RZ, R2 ;  /* 0x000000ffff0d7224 */ /* 0x000fe400078e0002 */
[----:B------:R-:W-:Y:S02]  /*30550*/  IMAD.MOV.U32 R12, RZ, RZ, 0x1 ;  /* 0x00000001ff0c7424 */ /* 0x000fe400078e00ff */
[----:B------:R-:W-:-:S07]  /*30560*/  IMAD.MOV.U32 R4, RZ, RZ, R14 ;  /* 0x000000ffff047224 */ /* 0x000fce00078e000e */
[----:B------:R-:W-:Y:S05]  /*30570*/  WARPSYNC.COLLECTIVE R15, `(.L_x_9220) ;  /* 0x000000000f087348 */ /* 0x000fea0003c00000 */
[----:B------:R0:W1:Y:S02]  /*30580*/  SHFL.IDX P6, R14, R13, R12, R11 ;  /* 0x0000000c0d0e7389 */ /* 0x00006400000c000b */
[----:B01----:R-:W-:Y:S01]  /*30590*/  ENDCOLLECTIVE ;  /* 0x000000000000791b */ /* 0x003fe20003800000 */
.L_x_9220:
[----:B------:R-:W-:-:S05]  /*305a0*/  @!P1 IADD3 R4, P3, R36, R4, RZ ;  /* 0x0000000424049210 */ /* 0x000fca0007f7e0ff */
[----:B------:R-:W-:Y:S02]  /*305b0*/  @!P1 IMAD.X R5, RZ, RZ, R3, P3 ;  /* 0x000000ffff059224 */ /* 0x000fe400018e0603 */
[----:B------:R-:W-:-:S03]  /*305c0*/  VIADD R3, R25, 0x10 ;  /* 0x0000001019037836 */ /* 0x000fc60000000000 */
[----:B------:R-:W-:Y:S01]  /*305d0*/  @!PT LDS RZ, [RZ] ;  /* 0x00000000fffff984 */ /* 0x000fe20000000800 */
[----:B------:R-:W-:Y:S01]  /*305e0*/  @!PT LDS RZ, [RZ] ;  /* 0x00000000fffff984 */ /* 0x000fe20000000800 */
[----:B------:R-:W-:Y:S01]  /*305f0*/  @!PT LDS RZ, [RZ] ;  /* 0x00000000fffff984 */ /* 0x000fe20000000800 */
[----:B------:R0:W-:Y:S01]  /*30600*/  @!P1 LDGSTS.E.BYPASS.LTC128B.128 [R8+0x14400], desc[UR60][R4.64], !P0 ;  /* 0x1440000004089fae */ /* 0x0001e2000c101d7c */
[----:B------:R-:W-:Y:S01]  /*30610*/  IMAD.MOV.U32 R13, RZ, RZ, R0 ;  /* 0x000000ffff0d7224 */ /* 0x000fe200078e0000 */
[----:B------:R-:W-:Y:S01]  /*30620*/  ISETP.GE.AND P1, PT, R3, R28, PT ;  /* 0x0000001c0300720c */ /* 0x000fe20003f26270 */
[----:B------:R-:W-:-:S12]  /*30630*/  IMAD.MOV.U32 R6, RZ, RZ, R14 ;  /* 0x000000ffff067224 */ /* 0x000fd800078e000e */
[----:B0-----:R-:W-:Y:S05]  /*30640*/  WARPSYNC.COLLECTIVE R15, `(.L_x_9221) ;  /* 0x000000000f087348 */ /* 0x001fea0003c00000 */
[----:B------:R1:W2:Y:S02]  /*30650*/  SHFL.IDX P6, R14, R13, R12, R11 ;  /* 0x0000000c0d0e7389 */ /* 0x0002a400000c000b */
[----:B012---:R-:W-:Y:S01]  /*30660*/  ENDCOLLECTIVE ;  /* 0x000000000000791b */ /* 0x007fe20003800000 */
.L_x_9221:
[----:B------:R-:W-:Y:S02]  /*30670*/  IMAD.MOV.U32 R13, RZ, RZ, R2 ;  /* 0x000000ffff0d7224 */ /* 0x000fe400078e0002 */
[----:B------:R-:W-:Y:S02]  /*30680*/  IMAD.MOV.U32 R12, RZ, RZ, 0x2 ;  /* 0x00000002ff0c7424 */ /* 0x000fe400078e00ff */
[----:B------:R-:W-:-:S07]  /*30690*/  IMAD.MOV.U32 R3, RZ, RZ, R14 ;  /* 0x000000ffff037224 */ /* 0x000fce00078e000e */
[----:B------:R-:W-:Y:S05]  /*306a0*/  WARPSYNC.COLLECTIVE R15, `(.L_x_9222) ;  /* 0x000000000f087348 */ /* 0x000fea0003c00000 */
[----:B------:R0:W1:Y:S02]  /*306b0*/  SHFL.IDX P6, R14, R13, R12, R11 ;  /* 0x0000000c0d0e7389 */ /* 0x00006400000c000b */
[----:B01----:R-:W-:Y:S01]  /*306c0*/  ENDCOLLECTIVE ;  /* 0x000000000000791b */ /* 0x003fe20003800000 */
.L_x_9222:
[----:B------:R-:W-:-:S05]  /*306d0*/  @!P1 IADD3 R3, P3, R36, R3, RZ ;  /* 0x0000000324039210 */ /* 0x000fca0007f7e0ff */
[----:B------:R-:W-:Y:S02]  /*306e0*/  @!P1 IMAD.X R6, RZ, RZ, R6, P3 ;  /* 0x000000ffff069224 */ /* 0x000fe400018e0606 */
[----:B------:R-:W-:Y:S02]  /*306f0*/  @!P1 IMAD.MOV.U32 R4, RZ, RZ, R3 ;  /* 0x000000ffff049224 */ /* 0x000fe400078e0003 */
[----:B------:R-:W-:Y:S02]  /*30700*/  @!P1 IMAD.MOV.U32 R5, RZ, RZ, R6 ;  /* 0x000000ffff059224 */ /* 0x000fe400078e0006 */
[----:B------:R-:W-:Y:S02]  /*30710*/  VIADD R3, R25, 0x20 ;  /* 0x0000002019037836 */ /* 0x000fe40000000000 */
[----:B------:R-:W-:Y:S01]  /*30720*/  IMAD.MOV.U32 R13, RZ, RZ, R0 ;  /* 0x000000ffff0d7224 */ /* 0x000fe200078e0000 */
[----:B------:R-:W-:Y:S01]  /*30730*/  @!PT LDS RZ, [RZ] ;  /* 0x00000000fffff984 */ /* 0x000fe20000000800 */
[----:B------:R-:W-:Y:S01]  /*30740*/  @!PT LDS RZ, [RZ] ;  /* 0x00000000fffff984 */ /* 0x000fe20000000800 */
[----:B------:R-:W-:Y:S01]  /*30750*/  @!PT LDS RZ, [RZ] ;  /* 0x00000000fffff984 */ /* 0x000fe20000000800 */
[----:B------:R0:W-:Y:S02]  /*30760*/  @!P1 LDGSTS.E.BYPASS.LTC128B.128 [R8+0x14c00], desc[UR60][R4.64], !P0 ;  /* 0x14c0000004089fae */ /* 0x0001e4000c101d7c */
[----:B------:R-:W-:Y:S01]  /*30770*/  ISETP.GE.AND P1, PT, R3, R28, PT ;  /* 0x0000001c0300720c */ /* 0x000fe20003f26270 */
[----:B------:R-:W-:-:S12]  /*30780*/  IMAD.MOV.U32 R3, RZ, RZ, R14 ;  /* 0x000000ffff037224 */ /* 0x000fd800078e000e */
[----:B0-----:R-:W-:Y:S05]  /*30790*/  WARPSYNC.COLLECTIVE R15, `(.L_x_9223) ;  /* 0x000000000f087348 */ /* 0x001fea0003c00000 */
[----:B------:R1:W2:Y:S02]  /*307a0*/  SHFL.IDX P6, R14, R13, R12, R11 ;  /* 0x0000000c0d0e7389 */ /* 0x0002a400000c000b */
[----:B012---:R-:W-:Y:S01]  /*307b0*/  ENDCOLLECTIVE ;  /* 0x000000000000791b */ /* 0x007fe20003800000 */
.L_x_9223:
[----:B------:R-:W-:Y:S02]  /*307c0*/  IMAD.MOV.U32 R13, RZ, RZ, R2 ;  /* 0x000000ffff0d7224 */ /* 0x000fe400078e0002 */
[----:B------:R-:W-:Y:S02]  /*307d0*/  IMAD.MOV.U32 R12, RZ, RZ, 0x3 ;  /* 0x00000003ff0c7424 */ /* 0x000fe400078e00ff */
[----:B------:R-:W-:-:S07]  /*307e0*/  IMAD.MOV.U32 R4, RZ, RZ, R14 ;  /* 0x000000ffff047224 */ /* 0x000fce00078e000e */
[----:B------:R-:W-:Y:S05]  /*307f0*/  WARPSYNC.COLLECTIVE R15, `(.L_x_9224) ;  /* 0x000000000f087348 */ /* 0x000fea0003c00000 */
[----:B------:R0:W1:Y:S02]  /*30800*/  SHFL.IDX P6, R14, R13, R12, R11 ;  /* 0x0000000c0d0e7389 */ /* 0x00006400000c000b */
[----:B01----:R-:W-:Y:S01]  /*30810*/  ENDCOLLECTIVE ;  /* 0x000000000000791b */ /* 0x003fe20003800000 */
.L_x_9224:
[----:B------:R-:W-:-:S05]  /*30820*/  @!P1 IADD3 R4, P2, R36, R4, RZ ;  /* 0x0000000424049210 */ /* 0x000fca0007f5e0ff */
[----:B------:R-:W-:-:S04]  /*30830*/  @!P1 IMAD.X R3, RZ, RZ, R3, P2 ;  /* 0x000000ffff039224 */ /* 0x000fc800010e0603 */
        /* <DEDUP_REMOVED lines=12> */
.L_x_9225:
[----:B------:R-:W-:Y:S02]  /*30900*/  IMAD.MOV.U32 R13, RZ, RZ, R2 ;  /* 0x000000ffff0d7224 */ /* 0x000fe400078e0002 */
[----:B------:R-:W-:Y:S02]  /*30910*/  IMAD.MOV.U32 R12, RZ, RZ, 0x4 ;  /* 0x00000004ff0c7424 */ /* 0x000fe400078e00ff */
[----:B------:R-:W-:-:S07]  /*30920*/  IMAD.MOV.U32 R4, RZ, RZ, R14 ;  /* 0x000000ffff047224 */ /* 0x000fce00078e000e */
[----:B------:R-:W-:Y:S05]  /*30930*/  WARPSYNC.COLLECTIVE R15, `(.L_x_9226) ;  /* 0x000000000f087348 */ /* 0x000fea0003c00000 */
[----:B------:R0:W1:Y:S02]  /*30940*/  SHFL.IDX P6, R14, R13, R12, R11 ;  /* 0x0000000c0d0e7389 */ /* 0x00006400000c000b */
[----:B01----:R-:W-:Y:S01]  /*30950*/  ENDCOLLECTIVE ;  /* 0x000000000000791b */ /* 0x003fe20003800000 */
.L_x_9226:
        /* <DEDUP_REMOVED lines=14> */
.L_x_9227:
[----:B------:R-:W-:Y:S02]  /*30a40*/  IMAD.MOV.U32 R13, RZ, RZ, R2 ;  /* 0x000000ffff0d7224 */ /* 0x000fe400078e0002 */
[----:B------:R-:W-:Y:S02]  /*30a50*/  IMAD.MOV.U32 R12, RZ, RZ, 0x5 ;  /* 0x00000005ff0c7424 */ /* 0x000fe400078e00ff */
[----:B------:R-:W-:-:S07]  /*30a60*/  IMAD.MOV.U32 R4, RZ, RZ, R14 ;  /* 0x000000ffff047224 */ /* 0x000fce00078e000e */
[----:B------:R-:W-:Y:S05]  /*30a70*/  WARPSYNC.COLLECTIVE R15, `(.L_x_9228) ;  /* 0x000000000f087348 */ /* 0x000fea0003c00000 */
[----:B------:R0:W1:Y:S02]  /*30a80*/  SHFL.IDX P6, R14, R13, R12, R11 ;  /* 0x0000000c0d0e7389 */ /* 0x00006400000c000b */
[----:B01----:R-:W-:Y:S01]  /*30a90*/  ENDCOLLECTIVE ;  /* 0x000000000000791b */ /* 0x003fe20003800000 */
.L_x_9228:
        /* <DEDUP_REMOVED lines=14> */
.L_x_9229:
[----:B------:R-:W-:Y:S02]  /*30b80*/  IMAD.MOV.U32 R13, RZ, RZ, R2 ;  /* 0x000000ffff0d7224 */ /* 0x000fe400078e0002 */
[----:B------:R-:W-:Y:S02]  /*30b90*/  IMAD.MOV.U32 R12, RZ, RZ, 0x6 ;  /* 0x00000006ff0c7424 */ /* 0x000fe400078e00ff */
[----:B------:R-:W-:-:S07]  /*30ba0*/  IMAD.MOV.U32 R4, RZ, RZ, R14 ;  /* 0x000000ffff047224 */ /* 0x000fce00078e000e */
[----:B------:R-:W-:Y:S05]  /*30bb0*/  WARPSYNC.COLLECTIVE R15, `(.L_x_9230) ;  /* 0x000000000f087348 */ /* 0x000fea0003c00000 */
[----:B------:R0:W1:Y:S02]  /*30bc0*/  SHFL.IDX P6, R14, R13, R12, R11 ;  /* 0x0000000c0d0e7389 */ /* 0x00006400000c000b */
[----:B01----:R-:W-:Y:S01]  /*30bd0*/  ENDCOLLECTIVE ;  /* 0x000000000000791b */ /* 0x003fe20003800000 */
.L_x_9230:
[----:B------:R-:W-:-:S05]  /*30be0*/  @!P1 IADD3 R4, P2, R36, R4, RZ ;  /* 0x0000000424049210 */ /* 0x000fca0007f5e0ff */
[----:B------:R-:W-:-:S04]  /*30bf0*/  @!P1 IMAD.X R3, RZ, RZ, R3, P2 ;  /* 0x000000ffff039224 */ /* 0x000fc800010e0603 */
[----:B------:R-:W-:Y:S02]  /*30c00*/  @!P1 IMAD.MOV.U32 R5, RZ, RZ, R3 ;  /* 0x000000ffff059224 */ /* 0x000fe400078e0003 */
[----:B------:R-:W-:-:S03]  /*30c10*/  IMAD.MOV.U32 R13, RZ, RZ, R0 ;  /* 0x000000ffff0d7224 */ /* 0x000fc600078e0000 */
[----:B------:R-:W-:Y:S01]  /*30c20*/  @!PT LDS RZ, [RZ] ;  /* 0x00000000fffff984 */ /* 0x000fe20000000800 */
[----:B------:R-:W-:Y:S01]  /*30c30*/  @!PT LDS RZ, [RZ] ;  /* 0x00000000fffff984 */ /* 0x000fe20000000800 */
[----:B------:R-:W-:Y:S01]  /*30c40*/  @!PT LDS RZ, [RZ] ;  /* 0x00000000fffff984 */ /* 0x000fe20000000800 */
[----:B------:R0:W-:Y:S01]  /*30c50*/  @!P1 LDGSTS.E.BYPASS.LTC128B.128 [R8+0x16c00], desc[UR60][R4.64], !P0 ;  /* 0x16c0000004089fae */ /* 0x0001e2000c101d7c */
[----:B------:R-:W-:-:S07]  /*30c60*/  IMAD.MOV.U32 R3, RZ, RZ, R14 ;  /* 0x000000ffff037224 */ /* 0x000fce00078e000e */
[----:B0-----:R-:W-:Y:S05]  /*30c70*/  WARPSYNC.COLLECTIVE R15, `(.L_x_9231) ;  /* 0x000000000f087348 */ /* 0x001fea0003c00000 */
[----:B------:R1:W2:Y:S02]  /*30c80*/  SHFL.IDX P6, R14, R13, R12, R11 ;  /* 0x0000000c0d0e7389 */ /* 0x0002a400000c000b */
[----:B012---:R-:W-:Y:S01]  /*30c90*/  ENDCOLLECTIVE ;  /* 0x000000000000791b */ /* 0x007fe20003800000 */
.L_x_9231:
[----:B------:R-:W-:-:S05]  /*30ca0*/  VIADD R5, R25, 0x60 ;  /* 0x0000006019057836 */ /* 0x000fca0000000000 */
[----:B------:R-:W-:Y:S01]  /*30cb0*/  ISETP.GE.AND P2, PT, R5, R28, PT ;  /* 0x0000001c0500720c */ /* 0x000fe20003f46270 */
[----:B------:R-:W-:Y:S02]  /*30cc0*/  IMAD.MOV.U32 R13, RZ, RZ, R2 ;  /* 0x000000ffff0d7224 */ /* 0x000fe400078e0002 */
[----:B------:R-:W-:Y:S02]  /*30cd0*/  IMAD.MOV.U32 R12, RZ, RZ, 0x7 ;  /* 0x00000007ff0c7424 */ /* 0x000fe400078e00ff */
[----:B------:R-:W-:-:S08]  /*30ce0*/  IMAD.MOV.U32 R4, RZ, RZ, R14 ;  /* 0x000000ffff047224 */ /* 0x000fd000078e000e */
[----:B------:R-:W-:Y:S05]  /*30cf0*/  WARPSYNC.COLLECTIVE R15, `(.L_x_9232) ;  /* 0x000000000f087348 */ /* 0x000fea0003c00000 */
[----:B------:R0:W1:Y:S02]  /*30d00*/  SHFL.IDX P6, R14, R13, R12, R11 ;  /* 0x0000000c0d0e7389 */ /* 0x00006400000c000b */
[----:B01----:R-:W-:Y:S01]  /*30d10*/  ENDCOLLECTIVE ;  /* 0x000000000000791b */ /* 0x003fe20003800000 */
.L_x_9232:
        /* <DEDUP_REMOVED lines=12> */
.L_x_9233:
[----:B------:R-:W-:Y:S01]  /*30de0*/  IMAD.MOV.U32 R0, RZ, RZ, R14 ;  /* 0x000000ffff007224 */ /* 0x000fe200078e000e */
[----:B------:R-:W-:Y:S06]  /*30df0*/  BRA `(.L_x_9234) ;  /* 0xffffff7400887947 */ /* 0x000fec000383ffff */
.L_x_8984:
[----:B0-----:R0:W1:Y:S02]  /*30e00*/  SYNCS.PHASECHK.TRANS64.TRYWAIT P0, [R17+URZ+0x22820], R0 ;  /* 0x02282000110075a7 */ /* 0x001064000800017f */
[----:B-1----:R-:W-:Y:S05]  /*30e10*/  @!P0 NANOSLEEP.SYNCS 0x989680 ;  /* 0x009896800000895d */ /* 0x002fea0003900000 */
[----:B------:R-:W1:Y:S02]  /*30e20*/  @!P0 SYNCS.PHASECHK.TRANS64 P0, [R17+URZ+0x22820], R0 ;  /* 0x02282000110085a7 */ /* 0x000e64000800007f */
[----:B-1----:R-:W-:Y:S05]  /*30e30*/  @!P0 BRA `(.L_x_8984) ;  /* 0xfffffffc00f08947 */ /* 0x002fea000383ffff */
[----:B------:R-:W-:Y:S05]  /*30e40*/  BRA `(.L_x_9235) ;  /* 0xffffff7400e47947 */ /* 0x000fea000383ffff */
.L_x_8988:
[----:B0-----:R0:W1:Y:S02]  /*30e50*/  SYNCS.PHASECHK.TRANS64.TRYWAIT P0, [R0+URZ+0x22880], R34 ;  /* 0x02288022000075a7 */ /* 0x001064000800017f */
[----:B-1----:R-:W-:Y:S05]  /*30e60*/  @!P0 NANOSLEEP.SYNCS 0x989680 ;  /* 0x009896800000895d */ /* 0x002fea0003900000 */
[----:B------:R-:W1:Y:S02]  /*30e70*/  @!P0 SYNCS.PHASECHK.TRANS64 P0, [R0+URZ+0x22880], R34 ;  /* 0x02288022000085a7 */ /* 0x000e64000800007f */
[----:B-1----:R-:W-:Y:S05]  /*30e80*/  @!P0 BRA `(.L_x_8988) ;  /* 0xfffffffc00f08947 */ /* 0x002fea000383ffff */
[----:B------:R-:W-:Y:S05]  /*30e90*/  BRA `(.L_x_9236) ;  /* 0xffffff7c00207947 */ /* 0x000fea000383ffff */
.L_x_8989:
        /* <DEDUP_REMOVED lines=8> */
.L_x_9238:
[----:B------:R-:W-:Y:S05]  /*30f20*/  BSYNC B0 ;  /* 0x0000000000007941 */ /* 0x000fea0003800000 */
.L_x_9237:
        /* <DEDUP_REMOVED lines=9> */
.L_x_9239:
[----:B------:R-:W-:Y:S02]  /*30fc0*/  IMAD.MOV.U32 R13, RZ, RZ, R20 ;  /* 0x000000ffff0d7224 */ /* 0x000fe400078e0014 */
[----:B------:R-:W-:Y:S02]  /*30fd0*/  IMAD.MOV.U32 R12, RZ, RZ, 0x1 ;  /* 0x00000001ff0c7424 */ /* 0x000fe400078e00ff */
[----:B------:R-:W-:-:S07]  /*30fe0*/  IMAD.MOV.U32 R2, RZ, RZ, R14 ;  /* 0x000000ffff027224 */ /* 0x000fce00078e000e */
[----:B------:R-:W-:Y:S05]  /*30ff0*/  WARPSYNC.COLLECTIVE R15, `(.L_x_9240) ;  /* 0x000000000f087348 */ /* 0x000fea0003c00000 */
[----:B------:R0:W1:Y:S02]  /*31000*/  SHFL.IDX P6, R14, R13, R12, R11 ;  /* 0x0000000c0d0e7389 */ /* 0x00006400000c000b */
[----:B01----:R-:W-:Y:S01]  /*31010*/  ENDCOLLECTIVE ;  /* 0x000000000000791b */ /* 0x003fe20003800000 */
.L_x_9240:
        /* <DEDUP_REMOVED lines=11> */
.L_x_9241:
        /* <DEDUP_REMOVED lines=9> */
.L_x_9242:
        /* <DEDUP_REMOVED lines=9> */
.L_x_9243:
[----:B------:R-:W-:Y:S02]  /*311f0*/  IMAD.MOV.U32 R13, RZ, RZ, R20 ;  /* 0x000000ffff0d7224 */ /* 0x000fe400078e0014 */
[----:B------:R-:W-:Y:S02]  /*31200*/  IMAD.MOV.U32 R12, RZ, RZ, 0x3 ;  /* 0x00000003ff0c7424 */ /* 0x000fe400078e00ff */
[----:B------:R-:W-:-:S07]  /*31210*/  IMAD.MOV.U32 R2, RZ, RZ, R14 ;  /* 0x000000ffff027224 */ /* 0x000fce00078e000e */
[----:B------:R-:W-:Y:S05]  /*31220*/  WARPSYNC.COLLECTIVE R15, `(.L_x_9244) ;  /* 0x000000000f087348 */ /* 0x000fea0003c00000 */
[----:B------:R0:W1:Y:S02]  /*31230*/  SHFL.IDX P6, R14, R13, R12, R11 ;  /* 0x0000000c0d0e7389 */ /* 0x00006400000c000b */
[----:B01----:R-:W-:Y:S01]  /*31240*/  ENDCOLLECTIVE ;  /* 0x000000000000791b */ /* 0x003fe20003800000 */
.L_x_9244:
        /* <DEDUP_REMOVED lines=11> */
.L_x_9245:
[----:B------:R-:W-:Y:S02]  /*31300*/  IMAD.MOV.U32 R13, RZ, RZ, R20 ;  /* 0x000000ffff0d7224 */ /* 0x000fe400078e0014 */
[----:B------:R-:W-:Y:S02]  /*31310*/  IMAD.MOV.U32 R12, RZ, RZ, 0x4 ;  /* 0x00000004ff0c7424 */ /* 0x000fe400078e00ff */
[----:B------:R-:W-:-:S07]  /*31320*/  IMAD.MOV.U32 R2, RZ, RZ, R14 ;  /* 0x000000ffff027224 */ /* 0x000fce00078e000e */
[----:B------:R-:W-:Y:S05]  /*31330*/  WARPSYNC.COLLECTIVE R15, `(.L_x_9246) ;  /* 0x000000000f087348 */ /* 0x000fea0003c00000 */
[----:B------:R0:W1:Y:S02]  /*31340*/  SHFL.IDX P6, R14, R13, R12, R11 ;  /* 0x0000000c0d0e7389 */ /* 0x00006400000c000b */
[----:B01----:R-:W-:Y:S01]  /*31350*/  ENDCOLLECTIVE ;  /* 0x000000000000791b */ /* 0x003fe20003800000 */
.L_x_9246:
        /* <DEDUP_REMOVED lines=11> */
.L_x_9247:
[----:B------:R-:W-:Y:S02]  /*31410*/  IMAD.MOV.U32 R13, RZ, RZ, R20 ;  /* 0x000000ffff0d7224 */ /* 0x000fe400078e0014 */
[----:B------:R-:W-:Y:S02]  /*31420*/  IMAD.MOV.U32 R12, RZ, RZ, 0x5 ;  /* 0x00000005ff0c7424 */ /* 0x000fe400078e00ff */
[----:B------:R-:W-:-:S07]  /*31430*/  IMAD.MOV.U32 R2, RZ, RZ, R14 ;  /* 0x000000ffff027224 */ /* 0x000fce00078e000e */
[----:B------:R-:W-:Y:S05]  /*31440*/  WARPSYNC.COLLECTIVE R15, `(.L_x_9248) ;  /* 0x000000000f087348 */ /* 0x000fea0003c00000 */
[----:B------:R0:W1:Y:S02]  /*31450*/  SHFL.IDX P6, R14, R13, R12, R11 ;  /* 0x0000000c0d0e7389 */ /* 0x00006400000c000b */
[----:B01----:R-:W-:Y:S01]  /*31460*/  ENDCOLLECTIVE ;  /* 0x000000000000791b */ /* 0x003fe20003800000 */
.L_x_9248:
        /* <DEDUP_REMOVED lines=11> */
.L_x_9249:
[----:B------:R-:W-:Y:S02]  /*31520*/  IMAD.MOV.U32 R13, RZ, RZ, R20 ;  /* 0x000000ffff0d7224 */ /* 0x000fe400078e0014 */
[----:B------:R-:W-:Y:S02]  /*31530*/  IMAD.MOV.U32 R12, RZ, RZ, 0x6 ;  /* 0x00000006ff0c7424 */ /* 0x000fe400078e00ff */
[----:B------:R-:W-:-:S07]  /*31540*/  IMAD.MOV.U32 R2, RZ, RZ, R14 ;  /* 0x000000ffff027224 */ /* 0x000fce00078e000e */
[----:B------:R-:W-:Y:S05]  /*31550*/  WARPSYNC.COLLECTIVE R15, `(.L_x_9250) ;  /* 0x000000000f087348 */ /* 0x000fea0003c00000 */
[----:B------:R0:W1:Y:S02]  /*31560*/  SHFL.IDX P6, R14, R13, R12, R11 ;  /* 0x0000000c0d0e7389 */ /* 0x00006400000c000b */
[----:B01----:R-:W-:Y:S01]  /*31570*/  ENDCOLLECTIVE ;  /* 0x000000000000791b */ /* 0x003fe20003800000 */
.L_x_9250:
        /* <DEDUP_REMOVED lines=11> */
.L_x_9251:
[----:B------:R-:W-:Y:S02]  /*31630*/  IMAD.MOV.U32 R13, RZ, RZ, R20 ;  /* 0x000000ffff0d7224 */ /* 0x000fe400078e0014 */
[----:B------:R-:W-:Y:S02]  /*31640*/  IMAD.MOV.U32 R12, RZ, RZ, 0x7 ;  /* 0x00000007ff0c7424 */ /* 0x000fe400078e00ff */
[----:B------:R-:W-:-:S07]  /*31650*/  IMAD.MOV.U32 R2, RZ, RZ, R14 ;  /* 0x000000ffff027224 */ /* 0x000fce00078e000e */
[----:B------:R-:W-:Y:S05]  /*31660*/  WARPSYNC.COLLECTIVE R15, `(.L_x_9252) ;  /* 0x000000000f087348 */ /* 0x000fea0003c00000 */
[----:B------:R0:W1:Y:S02]  /*31670*/  SHFL.IDX P6, R14, R13, R12, R11 ;  /* 0x0000000c0d0e7389 */ /* 0x00006400000c000b */
[----:B01----:R-:W-:Y:S01]  /*31680*/  ENDCOLLECTIVE ;  /* 0x000000000000791b */ /* 0x003fe20003800000 */
.L_x_9252:
        /* <DEDUP_REMOVED lines=11> */
.L_x_9253:
        /* <DEDUP_REMOVED lines=9> */
.L_x_9254:
        /* <DEDUP_REMOVED lines=9> */
.L_x_9255:
        /* <DEDUP_REMOVED lines=8> */
.L_x_9256:
        /* <DEDUP_REMOVED lines=9> */
.L_x_9257:
[----:B------:R-:W-:Y:S01]  /*31970*/  IMAD.MOV.U32 R2, RZ, RZ, R14 ;  /* 0x000000ffff027224 */ /* 0x000fe200078e000e */
[----:B------:R-:W-:Y:S06]  /*31980*/  BRA `(.L_x_9258) ;  /* 0xffffff7400bc7947 */ /* 0x000fec000383ffff */
.L_x_8994:
[----:B---3--:R3:W4:Y:S02]  /*31990*/  SYNCS.PHASECHK.TRANS64.TRYWAIT P0, [R0+URZ+0x22840], R34 ;  /* 0x02284022000075a7 */ /* 0x008724000800017f */
[----:B----4-:R-:W-:Y:S05]  /*319a0*/  @!P0 NANOSLEEP.SYNCS 0x989680 ;  /* 0x009896800000895d */ /* 0x010fea0003900000 */
[----:B------:R-:W4:Y:S02]  /*319b0*/  @!P0 SYNCS.PHASECHK.TRANS64 P0, [R0+URZ+0x22840], R34 ;  /* 0x02284022000085a7 */ /* 0x000f24000800007f */
[----:B----4-:R-:W-:Y:S05]  /*319c0*/  @!P0 BRA `(.L_x_8994) ;  /* 0xfffffffc00f08947 */ /* 0x010fea000383ffff */
[----:B------:R-:W-:Y:S05]  /*319d0*/  BRA `(.L_x_9259) ;  /* 0xffffff78000c7947 */ /* 0x000fea000383ffff */
.L_x_8995:
        /* <DEDUP_REMOVED lines=8> */
.L_x_9261:
[----:B------:R-:W-:Y:S05]  /*31a60*/  BSYNC B0 ;  /* 0x0000000000007941 */ /* 0x000fea0003800000 */
.L_x_9260:
        /* <DEDUP_REMOVED lines=8> */
.L_x_9262:
[----:B------:R-:W-:Y:S02]  /*31af0*/  IMAD.MOV.U32 R13, RZ, RZ, R5 ;  /* 0x000000ffff0d7224 */ /* 0x000fe400078e0005 */
[----:B------:R-:W-:Y:S02]  /*31b00*/  IMAD.MOV.U32 R12, RZ, RZ, 0x1 ;  /* 0x00000001ff0c7424 */ /* 0x000fe400078e00ff */
[----:B------:R-:W-:-:S07]  /*31b10*/  IMAD.MOV.U32 R2, RZ, RZ, R14 ;  /* 0x000000ffff027224 */ /* 0x000fce00078e000e */
[----:B------:R-:W-:Y:S05]  /*31b20*/  WARPSYNC.COLLECTIVE R15, `(.L_x_9263) ;  /* 0x000000000f087348 */ /* 0x000fea0003c00000 */
[----:B------:R0:W1:Y:S02]  /*31b30*/  SHFL.IDX P6, R14, R13, R12, R11 ;  /* 0x0000000c0d0e7389 */ /* 0x00006400000c000b */
[----:B01----:R-:W-:Y:S01]  /*31b40*/  ENDCOLLECTIVE ;  /* 0x000000000000791b */ /* 0x003fe20003800000 */
.L_x_9263:
        /* <DEDUP_REMOVED lines=11> */
.L_x_9264:
[----:B------:R-:W-:Y:S02]  /*31c00*/  IMAD.MOV.U32 R13, RZ, RZ, R5 ;  /* 0x000000ffff0d7224 */ /* 0x000fe400078e0005 */
[----:B------:R-:W-:Y:S02]  /*31c10*/  IMAD.MOV.U32 R12, RZ, RZ, 0x2 ;  /* 0x00000002ff0c7424 */ /* 0x000fe400078e00ff */
[----:B------:R-:W-:-:S07]  /*31c20*/  IMAD.MOV.U32 R10, RZ, RZ, R14 ;  /* 0x000000ffff0a7224 */ /* 0x000fce00078e000e */
[----:B------:R-:W-:Y:S05]  /*31c30*/  WARPSYNC.COLLECTIVE R15, `(.L_x_9265) ;  /* 0x000000000f087348 */ /* 0x000fea0003c00000 */
[----:B------:R0:W1:Y:S02]  /*31c40*/  SHFL.IDX P6, R14, R13, R12, R11 ;  /* 0x0000000c0d0e7389 */ /* 0x00006400000c000b */
[----:B01----:R-:W-:Y:S01]  /*31c50*/  ENDCOLLECTIVE ;  /* 0x000000000000791b */ /* 0x003fe20003800000 */
.L_x_9265:
        /* <DEDUP_REMOVED lines=11> */
.L_x_9266:
[----:B------:R-:W-:Y:S02]  /*31d10*/  IMAD.MOV.U32 R13, RZ, RZ, R5 ;  /* 0x000000ffff0d7224 */ /* 0x000fe400078e0005 */
[----:B------:R-:W-:Y:S02]  /*31d20*/  IMAD.MOV.U32 R12, RZ, RZ, 0x3 ;  /* 0x00000003ff0c7424 */ /* 0x000fe400078e00ff */
[----:B------:R-:W-:-:S07]  /*31d30*/  IMAD.MOV.U32 R2, RZ, RZ, R14 ;  /* 0x000000ffff027224 */ /* 0x000fce00078e000e */
[----:B------:R-:W-:Y:S05]  /*31d40*/  WARPSYNC.COLLECTIVE R15, `(.L_x_9267) ;  /* 0x000000000f087348 */ /* 0x000fea0003c00000 */
[----:B------:R0:W1:Y:S02]  /*31d50*/  SHFL.IDX P6, R14, R13, R12, R11 ;  /* 0x0000000c0d0e7389 */ /* 0x00006400000c000b */
[----:B01----:R-:W-:Y:S01]  /*31d60*/  ENDCOLLECTIVE ;  /* 0x000000000000791b */ /* 0x003fe20003800000 */
.L_x_9267:
        /* <DEDUP_REMOVED lines=11> */
.L_x_9268:
[----:B------:R-:W-:Y:S02]  /*31e20*/  IMAD.MOV.U32 R13, RZ, RZ, R5 ;  /* 0x000000ffff0d7224 */ /* 0x000fe400078e0005 */
[----:B------:R-:W-:Y:S02]  /*31e30*/  IMAD.MOV.U32 R12, RZ, RZ, 0x4 ;  /* 0x00000004ff0c7424 */ /* 0x000fe400078e00ff */
[----:B------:R-:W-:-:S07]  /*31e40*/  IMAD.MOV.U32 R2, RZ, RZ, R14 ;  /* 0x000000ffff027224 */ /* 0x000fce00078e000e */
[----:B------:R-:W-:Y:S05]  /*31e50*/  WARPSYNC.COLLECTIVE R15, `(.L_x_9269) ;  /* 0x000000000f087348 */ /* 0x000fea0003c00000 */
[----:B------:R0:W1:Y:S02]  /*31e60*/  SHFL.IDX P6, R14, R13, R12, R11 ;  /* 0x0000000c0d0e7389 */ /* 0x00006400000c000b */
[----:B01----:R-:W-:Y:S01]  /*31e70*/  ENDCOLLECTIVE ;  /* 0x000000000000791b */ /* 0x003fe20003800000 */
.L_x_9269:
        /* <DEDUP_REMOVED lines=11> */
.L_x_9270:
[----:B------:R-:W-:Y:S02]  /*31f30*/  IMAD.MOV.U32 R13, RZ, RZ, R5 ;  /* 0x000000ffff0d7224 */ /* 0x000fe400078e0005 */
[----:B------:R-:W-:Y:S02]  /*31f40*/  IMAD.MOV.U32 R12, RZ, RZ, 0x5 ;  /* 0x00000005ff0c7424 */ /* 0x000fe400078e00ff */
[----:B------:R-:W-:-:S07]  /*31f50*/  IMAD.MOV.U32 R2, RZ, RZ, R14 ;  /* 0x000000ffff027224 */ /* 0x000fce00078e000e */
[----:B------:R-:W-:Y:S05]  /*31f60*/  WARPSYNC.COLLECTIVE R15, `(.L_x_9271) ;  /* 0x000000000f087348 */ /* 0x000fea0003c00000 */
[----:B------:R0:W1:Y:S02]  /*31f70*/  SHFL.IDX P6, R14, R13, R12, R11 ;  /* 0x0000000c0d0e7389 */ /* 0x00006400000c000b */
[----:B01----:R-:W-:Y:S01]  /*31f80*/  ENDCOLLECTIVE ;  /* 0x000000000000791b */ /* 0x003fe20003800000 */
.L_x_9271:
        /* <DEDUP_REMOVED lines=11> */
.L_x_9272:
[----:B------:R-:W-:Y:S02]  /*32040*/  IMAD.MOV.U32 R13, RZ, RZ, R5 ;  /* 0x000000ffff0d7224 */ /* 0x000fe400078e0005 */
[----:B------:R-:W-:Y:S02]  /*32050*/  IMAD.MOV.U32 R12, RZ, RZ, 0x6 ;  /* 0x00000006ff0c7424 */ /* 0x000fe400078e00ff */
[----:B------:R-:W-:-:S07]  /*32060*/  IMAD.MOV.U32 R2, RZ, RZ, R14 ;  /* 0x000000ffff027224 */ /* 0x000fce00078e000e */
[----:B------:R-:W-:Y:S05]  /*32070*/  WARPSYNC.COLLECTIVE R15, `(.L_x_9273) ;  /* 0x000000000f087348 */ /* 0x000fea0003c00000 */
[----:B------:R0:W1:Y:S02]  /*32080*/  SHFL.IDX P6, R14, R13, R12, R11 ;  /* 0x0000000c0d0e7389 */ /* 0x00006400000c000b */
[----:B01----:R-:W-:Y:S01]  /*32090*/  ENDCOLLECTIVE ;  /* 0x000000000000791b */ /* 0x003fe20003800000 */
.L_x_9273:
        /* <DEDUP_REMOVED lines=11> */
.L_x_9274:
[----:B------:R-:W-:Y:S02]  /*32150*/  IMAD.MOV.U32 R13, RZ, RZ, R5 ;  /* 0x000000ffff0d7224 */ /* 0x000fe400078e0005 */
[----:B------:R-:W-:Y:S02]  /*32160*/  IMAD.MOV.U32 R12, RZ, RZ, 0x7 ;  /* 0x00000007ff0c7424 */ /* 0x000fe400078e00ff */
[----:B------:R-:W-:-:S07]  /*32170*/  IMAD.MOV.U32 R2, RZ, RZ, R14 ;  /* 0x000000ffff027224 */ /* 0x000fce00078e000e */
[----:B------:R-:W-:Y:S05]  /*32180*/  WARPSYNC.COLLECTIVE R15, `(.L_x_9275) ;  /* 0x000000000f087348 */ /* 0x000fea0003c00000 */
[----:B------:R0:W1:Y:S02]  /*32190*/  SHFL.IDX P6, R14, R13, R12, R11 ;  /* 0x0000000c0d0e7389 */ /* 0x00006400000c000b */
[----:B01----:R-:W-:Y:S01]  /*321a0*/  ENDCOLLECTIVE ;  /* 0x000000000000791b */ /* 0x003fe20003800000 */
.L_x_9275:
[----:B------:R-:W-:Y:S01]  /*321b0*/  IMAD.MOV.U32 R13, RZ, RZ, R4 ;  /* 0x000000ffff0d7224 */ /* 0x000fe200078e0004 */
[----:B------:R-:W-:-:S05]  /*321c0*/  IADD3 R4, P0, R36, R2, RZ ;  /* 0x0000000224047210 */ /* 0x000fca0007f1e0ff */
[----:B------:R-:W-:Y:S02]  /*321d0*/  IMAD.X R5, RZ, RZ, R9, P0 ;  /* 0x000000ffff057224 */ /* 0x000fe400000e0609 */
[----:B------:R-:W-:-:S03]  /*321e0*/  IMAD.MOV.U32 R3, RZ, RZ, R14 ;  /* 0x000000ffff037224 */ /* 0x000fc600078e000e */
[----:B------:R-:W-:Y:S01]  /*321f0*/  @!PT LDS RZ, [RZ] ;  /* 0x00000000fffff984 */ /* 0x000fe20000000800 */
[----:B------:R-:W-:Y:S01]  /*32200*/  @!PT LDS RZ, [RZ] ;  /* 0x00000000fffff984 */ /* 0x000fe20000000800 */
[----:B------:R-:W-:Y:S01]  /*32210*/  @!PT LDS RZ, [RZ] ;  /* 0x00000000fffff984 */ /* 0x000fe20000000800 */
[----:B------:R0:W-:Y:S04]  /*32220*/  LDGSTS.E.BYPASS.LTC128B.128 [R6+0x1b400], desc[UR60][R4.64], !P2 ;  /* 0x1b40000004067fae */ /* 0x0001e8000d101d7c */
[----:B0-----:R-:W-:Y:S05]  /*32230*/  WARPSYNC.COLLECTIVE R15, `(.L_x_9276) ;  /* 0x000000000f087348 */ /* 0x001fea0003c00000 */
[----:B------:R1:W2:Y:S02]  /*32240*/  SHFL.IDX P6, R14, R13, R12, R11 ;  /* 0x0000000c0d0e7389 */ /* 0x0002a400000c000b */
[----:B012---:R-:W-:Y:S01]  /*32250*/  ENDCOLLECTIVE ;  /* 0x000000000000791b */ /* 0x007fe20003800000 */
.L_x_9276:
[----:B------:R-:W-:Y:S02]  /*32260*/  IMAD.MOV.U32 R13, RZ, RZ, R8 ;  /* 0x000000ffff0d7224 */ /* 0x000fe400078e0008 */
[----:B------:R-:W-:Y:S02]  /*32270*/  IMAD.MOV.U32 R12, RZ, RZ, RZ ;  /* 0x000000ffff0c7224 */ /* 0x000fe400078e00ff */
[----:B------:R-:W-:-:S07]  /*32280*/  IMAD.MOV.U32 R10, RZ, RZ, R14 ;  /* 0x000000ffff0a7224 */ /* 0x000fce00078e000e */
[----:B------:R-:W-:Y:S05]  /*32290*/  WARPSYNC.COLLECTIVE R15, `(.L_x_9277) ;  /* 0x000000000f087348 */ /* 0x000fea0003c00000 */
[----:B------:R0:W1:Y:S02]  /*322a0*/  SHFL.IDX P6, R14, R13, R12, R11 ;  /* 0x0000000c0d0e7389 */ /* 0x00006400000c000b */
[----:B01----:R-:W-:Y:S01]  /*322b0*/  ENDCOLLECTIVE ;  /* 0x000000000000791b */ /* 0x003fe20003800000 */
.L_x_9277:
        /* <DEDUP_REMOVED lines=11> */
.L_x_9278:
[----:B------:R-:W-:Y:S02]  /*32370*/  IMAD.MOV.U32 R13, RZ, RZ, R8 ;  /* 0x000000ffff0d7224 */ /* 0x000fe400078e0008 */
[----:B------:R-:W-:Y:S02]  /*32380*/  IMAD.MOV.U32 R12, RZ, RZ, 0x1 ;  /* 0x00000001ff0c7424 */ /* 0x000fe400078e00ff */
[----:B------:R-:W-:-:S07]  /*32390*/  IMAD.MOV.U32 R5, RZ, RZ, R14 ;  /* 0x000000ffff057224 */ /* 0x000fce00078e000e */
[----:B------:R-:W-:Y:S05]  /*323a0*/  WARPSYNC.COLLECTIVE R15, `(.L_x_9279) ;  /* 0x000000000f087348 */ /* 0x000fea0003c00000 */
[----:B------:R0:W1:Y:S02]  /*323b0*/  SHFL.IDX P6, R14, R13, R12, R11 ;  /* 0x0000000c0d0e7389 */ /* 0x00006400000c000b */
[----:B01----:R-:W-:Y:S01]  /*323c0*/  ENDCOLLECTIVE ;  /* 0x000000000000791b */ /* 0x003fe20003800000 */
.L_x_9279:
        /* <DEDUP_REMOVED lines=11> */
.L_x_9280:
[----:B------:R-:W-:Y:S01]  /*32480*/  IMAD.MOV.U32 R2, RZ, RZ, R14 ;  /* 0x000000ffff027224 */ /* 0x000fe200078e000e */
[----:B------:R-:W-:Y:S06]  /*32490*/  BRA `(.L_x_9281) ;  /* 0xffffff7000a47947 */ /* 0x000fec000383ffff */
.L_x_9000:
[----:B-1----:R1:W2:Y:S02]  /*324a0*/  SYNCS.PHASECHK.TRANS64.TRYWAIT P2, [R2+URZ+0x22870], R0 ;  /* 0x02287000020075a7 */ /* 0x0022a4000804017f */
[----:B--2---:R-:W-:Y:S05]  /*324b0*/  @!P2 NANOSLEEP.SYNCS 0x989680 ;  /* 0x009896800000a95d */ /* 0x004fea0003900000 */
[----:B------:R-:W2:Y:S02]  /*324c0*/  @!P2 SYNCS.PHASECHK.TRANS64 P2, [R2+URZ+0x22870], R0 ;  /* 0x022870000200a5a7 */ /* 0x000ea4000804007f */
[----:B--2---:R-:W-:Y:S05]  /*324d0*/  @!P2 BRA `(.L_x_9000) ;  /* 0xfffffffc00f0a947 */ /* 0x004fea000383ffff */
[----:B------:R-:W-:Y:S05]  /*324e0*/  BRA `(.L_x_9282) ;  /* 0xffffff7400087947 */ /* 0x000fea000383ffff */
.L_x_9002:
[----:B-1----:R1:W2:Y:S02]  /*324f0*/  SYNCS.PHASECHK.TRANS64.TRYWAIT P2, [R2+URZ+0x22860], R3 ;  /* 0x02286003020075a7 */ /* 0x0022a4000804017f */
[----:B--2---:R-:W-:Y:S05]  /*32500*/  @!P2 NANOSLEEP.SYNCS 0x989680 ;  /* 0x009896800000a95d */ /* 0x004fea0003900000 */
[----:B------:R-:W2:Y:S02]  /*32510*/  @!P2 SYNCS.PHASECHK.TRANS64 P2, [R2+URZ+0x22860], R3 ;  /* 0x022860030200a5a7 */ /* 0x000ea4000804007f */
[----:B--2---:R-:W-:Y:S05]  /*32520*/  @!P2 BRA `(.L_x_9002) ;  /* 0xfffffffc00f0a947 */ /* 0x004fea000383ffff */
[----:B------:R-:W-:Y:S05]  /*32530*/  BRA `(.L_x_9283) ;  /* 0xffffff7400187947 */ /* 0x000fea000383ffff */
.L_x_9010:
[----:B0-----:R0:W1:Y:S02]  /*32540*/  SYNCS.PHASECHK.TRANS64.TRYWAIT P1, [R0+URZ+0x22870], R3 ;  /* 0x02287003000075a7 */ /* 0x001064000802017f */
[----:B-1----:R-:W-:Y:S05]  /*32550*/  @!P1 NANOSLEEP.SYNCS 0x989680 ;  /* 0x009896800000995d */ /* 0x002fea0003900000 */
[----:B------:R-:W1:Y:S02]  /*32560*/  @!P1 SYNCS.PHASECHK.TRANS64 P1, [R0+URZ+0x22870], R3 ;  /* 0x02287003000095a7 */ /* 0x000e64000802007f */
[----:B-1----:R-:W-:Y:S05]  /*32570*/  @!P1 BRA `(.L_x_9010) ;  /* 0xfffffffc00f09947 */ /* 0x002fea000383ffff */
[----:B------:R-:W-:Y:S05]  /*32580*/  BRA `(.L_x_9284) ;  /* 0xffffff7c00507947 */ /* 0x000fea000383ffff */
.L_x_9012:
[----:B0-----:R0:W1:Y:S02]  /*32590*/  SYNCS.PHASECHK.TRANS64.TRYWAIT P1, [R0+URZ+0x22860], R3 ;  /* 0x02286003000075a7 */ /* 0x001064000802017f */
[----:B-1----:R-:W-:Y:S05]  /*325a0*/  @!P1 NANOSLEEP.SYNCS 0x989680 ;  /* 0x009896800000995d */ /* 0x002fea0003900000 */
[----:B------:R-:W1:Y:S02]  /*325b0*/  @!P1 SYNCS.PHASECHK.TRANS64 P1, [R0+URZ+0x22860], R3 ;  /* 0x02286003000095a7 */ /* 0x000e64000802007f */
[----:B-1----:R-:W-:Y:S05]  /*325c0*/  @!P1 BRA `(.L_x_9012) ;  /* 0xfffffffc00f09947 */ /* 0x002fea000383ffff */
[----:B------:R-:W-:Y:S05]  /*325d0*/  BRA `(.L_x_9285) ;  /* 0xffffff7c00607947 */ /* 0x000fea000383ffff */
.L_x_9017:
[----:B------:R-:W-:Y:S01]  /*325e0*/  BSSY B0, `(.L_x_9286) ;  /* 0x0000008000007945 */ /* 0x000fe20003800000 */
[----:B------:R-:W-:Y:S02]  /*325f0*/  IMAD.MOV.U32 R13, RZ, RZ, R24 ;  /* 0x000000ffff0d7224 */ /* 0x000fe400078e0018 */
[----:B------:R-:W-:Y:S02]  /*32600*/  IMAD.MOV.U32 R12, RZ, RZ, RZ ;  /* 0x000000ffff0c7224 */ /* 0x000fe400078e00ff */
[----:B------:R-:W-:Y:S02]  /*32610*/  IMAD.MOV.U32 R11, RZ, RZ, 0x1f ;  /* 0x0000001fff0b7424 */ /* 0x000fe400078e00ff */
[----:B------:R-:W-:-:S07]  /*32620*/  IMAD.MOV.U32 R15, RZ, RZ, -0x1 ;  /* 0xffffffffff0f7424 */ /* 0x000fce00078e00ff */
[----:B01---5:R-:W-:Y:S05]  /*32630*/  WARPSYNC.COLLECTIVE R15, `(.L_x_9287) ;  /* 0x000000000f087348 */ /* 0x023fea0003c00000 */
[----:B------:R2:W3:Y:S02]  /*32640*/  SHFL.IDX P6, R14, R13, R12, R11 ;  /* 0x0000000c0d0e7389 */ /* 0x0004e400000c000b */
[----:B0123-5:R-:W-:Y:S01]  /*32650*/  ENDCOLLECTIVE ;  /* 0x000000000000791b */ /* 0x02ffe20003800000 */
.L_x_9287:
[----:B------:R-:W-:Y:S05]  /*32660*/  BSYNC B0 ;  /* 0x0000000000007941 */ /* 0x000fea0003800000 */
.L_x_9286:
        /* <DEDUP_REMOVED lines=9> */
.L_x_9288:
        /* <DEDUP_REMOVED lines=18> */
.L_x_9289:
[----:B------:R-:W-:Y:S01]  /*32820*/  IMAD.MOV.U32 R12, RZ, RZ, 0x2 ;  /* 0x00000002ff0c7424 */ /* 0x000fe200078e00ff */
[----:B------:R-:W-:-:S05]  /*32830*/  SEL R7, R14, RZ, P1 ;  /* 0x000000ff0e077207 */ /* 0x000fca0000800000 */
[----:B------:R-:W-:-:S04]  /*32840*/  IMAD.IADD R3, R2, 0x1, R7 ;  /* 0x0000000102037824 */ /* 0x000fc800078e0207 */
[----:B------:R-:W-:-:S07]  /*32850*/  IMAD.MOV.U32 R13, RZ, RZ, R3 ;  /* 0x000000ffff0d7224 */ /* 0x000fce00078e0003 */
[----:B------:R-:W-:Y:S05]  /*32860*/  WARPSYNC.COLLECTIVE R15, `(.L_x_9290) ;  /* 0x000000000f087348 */ /* 0x000fea0003c00000 */
[----:B------:R0:W1:Y:S02]  /*32870*/  SHFL.UP P6, R14, R13, R12, R11 ;  /* 0x0400000c0d0e7389 */ /* 0x00006400000c000b */
[----:B01----:R-:W-:Y:S01]  /*32880*/  ENDCOLLECTIVE ;  /* 0x000000000000791b */ /* 0x003fe20003800000 */
.L_x_9290:
[----:B------:R-:W-:Y:S01]  /*32890*/  IMAD.MOV.U32 R12, RZ, RZ, 0x4 ;  /* 0x00000004ff0c7424 */ /* 0x000fe200078e00ff */
[----:B------:R-:W-:-:S05]  /*328a0*/  SEL R14, R14, RZ, P2 ;  /* 0x000000ff0e0e7207 */ /* 0x000fca0001000000 */
[----:B------:R-:W-:-:S04]  /*328b0*/  IMAD.IADD R3, R3, 0x1, R14 ;  /* 0x0000000103037824 */ /* 0x000fc800078e020e */
[----:B------:R-:W-:-:S07]  /*328c0*/  IMAD.MOV.U32 R13, RZ, RZ, R3 ;  /* 0x000000ffff0d7224 */ /* 0x000fce00078e0003 */
[----:B------:R-:W-:Y:S05]  /*328d0*/  WARPSYNC.COLLECTIVE R15, `(.L_x_9291) ;  /* 0x000000000f087348 */ /* 0x000fea0003c00000 */
[----:B------:R0:W1:Y:S02]  /*328e0*/  SHFL.UP P6, R14, R13, R12, R11 ;  /* 0x0400000c0d0e7389 */ /* 0x00006400000c000b */
[----:B01----:R-:W-:Y:S01]  /*328f0*/  ENDCOLLECTIVE ;  /* 0x000000000000791b */ /* 0x003fe20003800000 */
.L_x_9291:
[----:B------:R-:W-:Y:S01]  /*32900*/  IMAD.MOV.U32 R12, RZ, RZ, 0x8 ;  /* 0x00000008ff0c7424 */ /* 0x000fe200078e00ff */
[----:B------:R-:W-:-:S05]  /*32910*/  SEL R14, R14, RZ, P3 ;  /* 0x000000ff0e0e7207 */ /* 0x000fca0001800000 */
[----:B------:R-:W-:-:S04]  /*32920*/  IMAD.IADD R3, R3, 0x1, R14 ;  /* 0x0000000103037824 */ /* 0x000fc800078e020e */
[----:B------:R-:W-:-:S07]  /*32930*/  IMAD.MOV.U32 R13, RZ, RZ, R3 ;  /* 0x000000ffff0d7224 */ /* 0x000fce00078e0003 */
[----:B------:R-:W-:Y:S05]  /*32940*/  WARPSYNC.COLLECTIVE R15, `(.L_x_9292) ;  /* 0x000000000f087348 */ /* 0x000fea0003c00000 */
[----:B------:R0:W1:Y:S02]  /*32950*/  SHFL.UP P6, R14, R13, R12, R11 ;  /* 0x0400000c0d0e7389 */ /* 0x00006400000c000b */
[----:B01----:R-:W-:Y:S01]  /*32960*/  ENDCOLLECTIVE ;  /* 0x000000000000791b */ /* 0x003fe20003800000 */
.L_x_9292:
[----:B------:R-:W-:Y:S01]  /*32970*/  IMAD.MOV.U32 R12, RZ, RZ, 0x10 ;  /* 0x00000010ff0c7424 */ /* 0x000fe200078e00ff */
[----:B------:R-:W-:-:S05]  /*32980*/  SEL R14, R14, RZ, P4 ;  /* 0x000000ff0e0e7207 */ /* 0x000fca0002000000 */
[----:B------:R-:W-:-:S04]  /*32990*/  IMAD.IADD R3, R3, 0x1, R14 ;  /* 0x0000000103037824 */ /* 0x000fc800078e020e */
[----:B------:R-:W-:-:S07]  /*329a0*/  IMAD.MOV.U32 R13, RZ, RZ, R3 ;  /* 0x000000ffff0d7224 */ /* 0x000fce00078e0003 */
[----:B------:R-:W-:Y:S05]  /*329b0*/  WARPSYNC.COLLECTIVE R15, `(.L_x_9293) ;  /* 0x000000000f087348 */ /* 0x000fea0003c00000 */
[----:B------:R0:W1:Y:S02]  /*329c0*/  SHFL.UP P6, R14, R13, R12, R11 ;  /* 0x0400000c0d0e7389 */ /* 0x00006400000c000b */
[----:B01----:R-:W-:Y:S01]  /*329d0*/  ENDCOLLECTIVE ;  /* 0x000000000000791b */ /* 0x003fe20003800000 */
.L_x_9293:
        /* <DEDUP_REMOVED lines=8> */
.L_x_9294:
[----:B------:R-:W-:Y:S05]  /*32a60*/  BRA `(.L_x_9295) ;  /* 0xffffff8000e87947 */ /* 0x000fea000383ffff */
.L_x_9022:
        /* <DEDUP_REMOVED lines=8> */
.L_x_9297:
[----:B------:R-:W-:Y:S05]  /*32af0*/  BSYNC B0 ;  /* 0x0000000000007941 */ /* 0x000fea0003800000 */
.L_x_9296:
        /* <DEDUP_REMOVED lines=8> */
.L_x_9298:
[----:B------:R-:W-:Y:S01]  /*32b80*/  IMAD.MOV.U32 R12, RZ, RZ, 0x4 ;  /* 0x00000004ff0c7424 */ /* 0x000fe200078e00ff */
[----:B------:R-:W-:-:S05]  /*32b90*/  SEL R4, R14, RZ, P2 ;  /* 0x000000ff0e047207 */ /* 0x000fca0001000000 */
[----:B------:R-:W-:-:S04]  /*32ba0*/  IMAD.IADD R4, R13, 0x1, R4 ;  /* 0x000000010d047824 */ /* 0x000fc800078e0204 */
[----:B------:R-:W-:-:S07]  /*32bb0*/  IMAD.MOV.U32 R13, RZ, RZ, R4 ;  /* 0x000000ffff0d7224 */ /* 0x000fce00078e0004 */
[----:B------:R-:W-:Y:S05]  /*32bc0*/  WARPSYNC.COLLECTIVE R15, `(.L_x_9299) ;  /* 0x000000000f087348 */ /* 0x000fea0003c00000 */
[----:B------:R0:W1:Y:S02]  /*32bd0*/  SHFL.UP P6, R14, R13, R12, R11 ;  /* 0x0400000c0d0e7389 */ /* 0x00006400000c000b */
[----:B01----:R-:W-:Y:S01]  /*32be0*/  ENDCOLLECTIVE ;  /* 0x000000000000791b */ /* 0x003fe20003800000 */
.L_x_9299:
[----:B------:R-:W-:Y:S01]  /*32bf0*/  IMAD.MOV.U32 R12, RZ, RZ, 0x8 ;  /* 0x00000008ff0c7424 */ /* 0x000fe200078e00ff */
[----:B------:R-:W-:-:S05]  /*32c00*/  SEL R3, R14, RZ, P3 ;  /* 0x000000ff0e037207 */ /* 0x000fca0001800000 */
[----:B------:R-:W-:-:S04]  /*32c10*/  IMAD.IADD R6, R4, 0x1, R3 ;  /* 0x0000000104067824 */ /* 0x000fc800078e0203 */
[----:B------:R-:W-:-:S07]  /*32c20*/  IMAD.MOV.U32 R13, RZ, RZ, R6 ;  /* 0x000000ffff0d7224 */ /* 0x000fce00078e0006 */
[----:B------:R-:W-:Y:S05]  /*32c30*/  WARPSYNC.COLLECTIVE R15, `(.L_x_9300) ;  /* 0x000000000f087348 */ /* 0x000fea0003c00000 */
[----:B------:R0:W1:Y:S02]  /*32c40*/  SHFL.UP P6, R14, R13, R12, R11 ;  /* 0x0400000c0d0e7389 */ /* 0x00006400000c000b */
[----:B01----:R-:W-:Y:S01]  /*32c50*/  ENDCOLLECTIVE ;  /* 0x000000000000791b */ /* 0x003fe20003800000 */
.L_x_9300:
[----:B------:R-:W-:Y:S01]  /*32c60*/  IMAD.MOV.U32 R12, RZ, RZ, 0x10 ;  /* 0x00000010ff0c7424 */ /* 0x000fe200078e00ff */
[----:B------:R-:W-:-:S05]  /*32c70*/  SEL R7, R14, RZ, P4 ;  /* 0x000000ff0e077207 */ /* 0x000fca0002000000 */
[----:B------:R-:W-:-:S04]  /*32c80*/  IMAD.IADD R7, R6, 0x1, R7 ;  /* 0x0000000106077824 */ /* 0x000fc800078e0207 */
[----:B------:R-:W-:-:S07]  /*32c90*/  IMAD.MOV.U32 R13, RZ, RZ, R7 ;  /* 0x000000ffff0d7224 */ /* 0x000fce00078e0007 */
[----:B------:R-:W-:Y:S05]  /*32ca0*/  WARPSYNC.COLLECTIVE R15, `(.L_x_9301) ;  /* 0x000000000f087348 */ /* 0x000fea0003c00000 */
[----:B------:R0:W1:Y:S02]  /*32cb0*/  SHFL.UP P6, R14, R13, R12, R11 ;  /* 0x0400000c0d0e7389 */ /* 0x00006400000c000b */
[----:B01----:R-:W-:Y:S01]  /*32cc0*/  ENDCOLLECTIVE ;  /* 0x000000000000791b */ /* 0x003fe20003800000 */
.L_x_9301:
        /* <DEDUP_REMOVED lines=8> */
.L_x_9302:
[----:B------:R-:W-:Y:S05]  /*32d50*/  BRA `(.L_x_9303) ;  /* 0xffffff8000c87947 */ /* 0x000fea000383ffff */
.L_x_9024:
[----:B------:R-:W-:Y:S01]  /*32d60*/  BSSY B0, `(.L_x_9304) ;  /* 0x0000006000007945 */ /* 0x000fe20003800000 */
[----:B------:R-:W-:Y:S01]  /*32d70*/  PLOP3.LUT P6, PT, P6, PT, PT, 0x8, 0x0 ;  /* 0x000000000000781c */ /* 0x000fe200037ce170 */
[----:B------:R-:W-:-:S12]  /*32d80*/  IMAD.MOV.U32 R15, RZ, RZ, -0x1 ;  /* 0xffffffffff0f7424 */ /* 0x000fd800078e00ff */
[----:B0----5:R-:W-:Y:S05]  /*32d90*/  WARPSYNC.COLLECTIVE R15, `(.L_x_9305) ;  /* 0x000000000f087348 */ /* 0x021fea0003c00000 */
[----:B------:R-:W-:Y:S01]  /*32da0*/  VOTE.ANY R14, PT, P6 ;  /* 0x00000000000e7806 */ /* 0x000fe200030e0100 */
[----:B0----5:R-:W-:Y:S06]  /*32db0*/  ENDCOLLECTIVE ;  /* 0x000000000000791b */ /* 0x021fec0003800000 */
.L_x_9305:
[----:B------:R-:W-:Y:S05]  /*32dc0*/  BSYNC B0 ;  /* 0x0000000000007941 */ /* 0x000fea0003800000 */
.L_x_9304:
        /* <DEDUP_REMOVED lines=9> */
.L_x_9306:
[----:B------:R-:W-:Y:S01]  /*32e60*/  IMAD.MOV.U32 R25, RZ, RZ, R14 ;  /* 0x000000ffff197224 */ /* 0x000fe200078e000e */
[----:B------:R-:W-:Y:S06]  /*32e70*/  BRA `(.L_x_9307) ;  /* 0xffffff8000b87947 */ /* 0x000fec000383ffff */
.L_x_9026:
[----:B------:R-:W-:Y:S01]  /*32e80*/  BSSY B0, `(.L_x_9308) ;  /* 0x0000007000007945 */ /* 0x000fe20003800000 */
[----:B------:R-:W-:Y:S02]  /*32e90*/  IMAD.MOV.U32 R13, RZ, RZ, R3 ;  /* 0x000000ffff0d7224 */ /* 0x000fe400078e0003 */
[----:B------:R-:W-:Y:S02]  /*32ea0*/  IMAD.MOV.U32 R11, RZ, RZ, 0x1f ;  /* 0x0000001fff0b7424 */ /* 0x000fe400078e00ff */
[----:B------:R-:W-:-:S07]  /*32eb0*/  IMAD.MOV.U32 R15, RZ, RZ, -0x1 ;  /* 0xffffffffff0f7424 */ /* 0x000fce00078e00ff */
[----:B012--5:R-:W-:Y:S05]  /*32ec0*/  WARPSYNC.COLLECTIVE R15, `(.L_x_9309) ;  /* 0x000000000f087348 */ /* 0x027fea0003c00000 */
[----:B------:R3:W4:Y:S02]  /*32ed0*/  SHFL.IDX P6, R14, R13, R12, R11 ;  /* 0x0000000c0d0e7389 */ /* 0x00072400000c000b */
[----:B012345:R-:W-:Y:S01]  /*32ee0*/  ENDCOLLECTIVE ;  /* 0x000000000000791b */ /* 0x03ffe20003800000 */
.L_x_9309:
[----:B------:R-:W-:Y:S05]  /*32ef0*/  BSYNC B0 ;  /* 0x0000000000007941 */ /* 0x000fea0003800000 */
.L_x_9308:
[----:B------:R-:W-:Y:S01]  /*32f00*/  IMAD.MOV.U32 R5, RZ, RZ, R14 ;  /* 0x000000ffff057224 */ /* 0x000fe200078e000e */
[----:B------:R-:W-:Y:S06]  /*32f10*/  BRA `(.L_x_9025) ;  /* 0xffffff8000ac7947 */ /* 0x000fec000383ffff */
.L_x_9030:
[----:B0-----:R0:W1:Y:S02]  /*32f20*/  SYNCS.PHASECHK.TRANS64.TRYWAIT P0, [R5+URZ+0x22820], R0 ;  /* 0x02282000050075a7 */ /* 0x001064000800017f */
[----:B-1----:R-:W-:Y:S05]  /*32f30*/  @!P0 NANOSLEEP.SYNCS 0x989680 ;  /* 0x009896800000895d */ /* 0x002fea0003900000 */
[----:B------:R-:W1:Y:S02]  /*32f40*/  @!P0 SYNCS.PHASECHK.TRANS64 P0, [R5+URZ+0x22820], R0 ;  /* 0x02282000050085a7 */ /* 0x000e64000800007f */
[----:B-1----:R-:W-:Y:S05]  /*32f50*/  @!P0 BRA `(.L_x_9030) ;  /* 0xfffffffc00f08947 */ /* 0x002fea000383ffff */
[----:B------:R-:W-:Y:S05]  /*32f60*/  BRA `(.L_x_9310) ;  /* 0xffffff88002c7947 */ /* 0x000fea000383ffff */
.L_x_9031:
        /* <DEDUP_REMOVED lines=11> */
.L_x_9312:
[----:B------:R-:W-:Y:S05]  /*33020*/  BSYNC B0 ;  /* 0x0000000000007941 */ /* 0x000fea0003800000 */
.L_x_9311:
[----:B------:R-:W-:Y:S05]  /*33030*/  BRA `(.L_x_9313) ;  /* 0xffffff8800147947 */ /* 0x000fea000383ffff */
.L_x_9032:
[----:B------:R-:W-:Y:S01]  /*33040*/  BSSY B0, `(.L_x_9314) ;  /* 0x0000006000007945 */ /* 0x000fe20003800000 */
[----:B------:R-:W-:-:S07]  /*33050*/  IMAD.MOV.U32 R15, RZ, RZ, -0x1 ;  /* 0xffffffffff0f7424 */ /* 0x000fce00078e00ff */
[----:B0----5:R-:W-:Y:S05]  /*33060*/  WARPSYNC.COLLECTIVE R15, `(.L_x_9315) ;  /* 0x000000000f0c7348 */ /* 0x021fea0003c00000 */
[----:B------:R-:W-:Y:S02]  /*33070*/  ELECT P6, UR62, PT ;  /* 0x00000000003e782f */ /* 0x000fe400038c0000 */
[----:B------:R-:W-:Y:S01]  /*33080*/  MOV R14, UR62 ;  /* 0x0000003e000e7c02 */ /* 0x000fe20008000f00 */
[----:B0----5:R-:W-:Y:S10]  /*33090*/  ENDCOLLECTIVE ;  /* 0x000000000000791b */ /* 0x021ff40003800000 */
.L_x_9315:
[----:B------:R-:W-:Y:S05]  /*330a0*/  BSYNC B0 ;  /* 0x0000000000007941 */ /* 0x000fea0003800000 */
.L_x_9314:
[----:B------:R-:W-:Y:S05]  /*330b0*/  BRA `(.L_x_9316) ;  /* 0xffffff8800087947 */ /* 0x000fea000383ffff */
.L_x_9034:
[----:B0-----:R0:W1:Y:S02]  /*330c0*/  SYNCS.PHASECHK.TRANS64.TRYWAIT P1, [R3+URZ+0x22840], R2 ;  /* 0x02284002030075a7 */ /* 0x001064000802017f */
[----:B-1----:R-:W-:Y:S05]  /*330d0*/  @!P1 NANOSLEEP.SYNCS 0x989680 ;  /* 0x009896800000995d */ /* 0x002fea0003900000 */
[----:B------:R-:W1:Y:S02]  /*330e0*/  @!P1 SYNCS.PHASECHK.TRANS64 P1, [R3+URZ+0x22840], R2 ;  /* 0x02284002030095a7 */ /* 0x000e64000802007f */
[----:B-1----:R-:W-:Y:S05]  /*330f0*/  @!P1 BRA `(.L_x_9034) ;  /* 0xfffffffc00f09947 */ /* 0x002fea000383ffff */
[----:B------:R-:W-:Y:S05]  /*33100*/  BRA `(.L_x_9317) ;  /* 0xffffff88002c7947 */ /* 0x000fea000383ffff */
.L_x_9036:
[----:B-1----:R1:W2:Y:S02]  /*33110*/  SYNCS.PHASECHK.TRANS64.TRYWAIT P1, [R35+URZ+0x22840], R0 ;  /* 0x02284000230075a7 */ /* 0x0022a4000802017f */
[----:B--2---:R-:W-:Y:S05]  /*33120*/  @!P1 NANOSLEEP.SYNCS 0x989680 ;  /* 0x009896800000995d */ /* 0x004fea0003900000 */
[----:B------:R-:W2:Y:S02]  /*33130*/  @!P1 SYNCS.PHASECHK.TRANS64 P1, [R35+URZ+0x22840], R0 ;  /* 0x02284000230095a7 */ /* 0x000ea4000802007f */
[----:B--2---:R-:W-:Y:S05]  /*33140*/  @!P1 BRA `(.L_x_9036) ;  /* 0xfffffffc00f09947 */ /* 0x004fea000383ffff */
[----:B------:R-:W-:Y:S05]  /*33150*/  BRA `(.L_x_9318) ;  /* 0xffffff88003c7947 */ /* 0x000fea000383ffff */
.L_x_9038:
[----:B--2---:R2:W3:Y:S02]  /*33160*/  SYNCS.PHASECHK.TRANS64.TRYWAIT P1, [R3+URZ+0x22860], R2 ;  /* 0x02286002030075a7 */ /* 0x0044e4000802017f */
[----:B---3--:R-:W-:Y:S05]  /*33170*/  @!P1 NANOSLEEP.SYNCS 0x989680 ;  /* 0x009896800000995d */ /* 0x008fea0003900000 */
[----:B------:R-:W3:Y:S02]  /*33180*/  @!P1 SYNCS.PHASECHK.TRANS64 P1, [R3+URZ+0x22860], R2 ;  /* 0x02286002030095a7 */ /* 0x000ee4000802007f */
[----:B---3--:R-:W-:Y:S05]  /*33190*/  @!P1 BRA `(.L_x_9038) ;  /* 0xfffffffc00f09947 */ /* 0x008fea000383ffff */
[----:B------:R-:W-:Y:S05]  /*331a0*/  BRA `(.L_x_9319) ;  /* 0xffffff8800387947 */ /* 0x000fea000383ffff */
.L_x_9040:
[----:B---3--:R3:W4:Y:S02]  /*331b0*/  SYNCS.PHASECHK.TRANS64.TRYWAIT P1, [R35+URZ+0x22860], R0 ;  /* 0x02286000230075a7 */ /* 0x008724000802017f */
[----:B----4-:R-:W-:Y:S05]  /*331c0*/  @!P1 NANOSLEEP.SYNCS 0x989680 ;  /* 0x009896800000995d */ /* 0x010fea0003900000 */
[----:B------:R-:W4:Y:S02]  /*331d0*/  @!P1 SYNCS.PHASECHK.TRANS64 P1, [R35+URZ+0x22860], R0 ;  /* 0x02286000230095a7 */ /* 0x000f24000802007f */
[----:B----4-:R-:W-:Y:S05]  /*331e0*/  @!P1 BRA `(.L_x_9040) ;  /* 0xfffffffc00f09947 */ /* 0x010fea000383ffff */
[----:B------:R-:W-:Y:S05]  /*331f0*/  BRA `(.L_x_9320) ;  /* 0xffffff8800347947 */ /* 0x000fea000383ffff */
.L_x_9042:
[----:B----4-:R4:W0:Y:S02]  /*33200*/  SYNCS.PHASECHK.TRANS64.TRYWAIT P1, [R3+URZ+0x22880], R2 ;  /* 0x02288002030075a7 */ /* 0x010824000802017f */
[----:B0-----:R-:W-:Y:S05]  /*33210*/  @!P1 NANOSLEEP.SYNCS 0x989680 ;  /* 0x009896800000995d */ /* 0x001fea0003900000 */
[----:B------:R-:W0:Y:S02]  /*33220*/  @!P1 SYNCS.PHASECHK.TRANS64 P1, [R3+URZ+0x22880], R2 ;  /* 0x02288002030095a7 */ /* 0x000e24000802007f */
[----:B0-----:R-:W-:Y:S05]  /*33230*/  @!P1 BRA `(.L_x_9042) ;  /* 0xfffffffc00f09947 */ /* 0x001fea000383ffff */
[----:B------:R-:W-:Y:S05]  /*33240*/  BRA `(.L_x_9321) ;  /* 0xffffff8800307947 */ /* 0x000fea000383ffff */
.L_x_9322:
        /* <DEDUP_REMOVED lines=11> */
.L_x_15848:


//--------------------- .text._ZN7cutlass13device_kernelIN5flash11enable_sm90INS1_16FlashAttnFwdSm90INS1_25CollectiveMainloopFwdSm90ILi2EN4cute5tupleIJNS5_1CILi1EEES8_S8_EEENS6_IJNS7_ILi128EEENS7_ILi160EEESA_EEELi128ENS_12float_e4m3_tEfNS_4arch4Sm90ELb1ELb0ELb0ELb0ELb1ELb0ELb0ELb1ELb1ELb1ELb0ELb0EEENS1_21CollectiveEpilogueFwdINS6_IJSA_SA_SB_EEES9_NS_10bfloat16_tESF_Li256ELb0ELb1ELb0ELb1EEENS1_30DynamicPersistentTileSchedulerILi256ELi128ELb0ELb1ELb1EEEEEEEEEvNT_6ParamsE --------------------------
	.section	.text._ZN7cutlass13device_kernelIN5flash11enable_sm90INS1_16FlashAttnFwdSm90INS1_25CollectiveMainloopFwdSm90ILi2EN4cute5tupleIJNS5_1CILi1EEES8_S8_EEENS6_IJNS7_ILi128EEENS7_ILi160EEESA_EEELi128ENS_12float_e4m3_tEfNS_4arch4Sm90ELb1ELb0ELb0ELb0ELb1ELb0ELb0ELb1ELb1ELb1ELb0ELb0EEENS1_21CollectiveEpilogueFwdINS6_IJSA_SA_SB_EEES9_NS_10bfloat16_tESF_Li256ELb0ELb1ELb0ELb1EEENS1_30DynamicPersistentTileSchedulerILi256ELi128ELb0ELb1ELb1EEEEEEEEEvNT_6ParamsE,"ax",@progbits
	.align	128
.text._ZN7cutlass13device_kernelIN5flash11enable_sm90INS1_16FlashAttnFwdSm90INS1_25CollectiveMainloopFwdSm90ILi2EN4cute5tupleIJNS5_1CILi1EEES8_S8_EEENS6_IJNS7_ILi128EEENS7_ILi160EEESA_EEELi128ENS_12float_e4m3_tEfNS_4arch4Sm90ELb1ELb0ELb0ELb0ELb1ELb0ELb0ELb1ELb1ELb1ELb0ELb0EEENS1_21CollectiveEpilogueFwdINS6_IJSA_SA_SB_EEES9_NS_10bfloat16_tESF_Li256ELb0ELb1ELb0ELb1EEENS1_30DynamicPersistentTileSchedulerILi256ELi128ELb0ELb1ELb1EEEEEEEEEvNT_6ParamsE:
        .type           _ZN7cutlass13device_kernelIN5flash11enable_sm90INS1_16FlashAttnFwdSm90INS1_25CollectiveMainloopFwdSm90ILi2EN4cute5tupleIJNS5_1CILi1EEES8_S8_EEENS6_IJNS7_ILi128EEENS7_ILi160EEESA_EEELi128ENS_12float_e4m3_tEfNS_4arch4Sm90ELb1ELb0ELb0ELb0ELb1ELb0ELb0ELb1ELb1ELb1ELb0ELb0EEENS1_21CollectiveEpilogueFwdINS6_IJSA_SA_SB_EEES9_NS_10bfloat16_tESF_Li256ELb0ELb1ELb0ELb1EEENS1_30DynamicPersistentTileSchedulerILi256ELi128ELb0ELb1ELb1EEEEEEEEEvNT_6ParamsE,@function
        .size           _ZN7cutlass13device_kernelIN5flash11enable_sm90INS1_16FlashAttnFwdSm90INS1_25CollectiveMainloopFwdSm90ILi2EN4cute5tupleIJNS5_1CILi1EEES8_S8_EEENS6_IJNS7_ILi128EEENS7_ILi160EEESA_EEELi128ENS_12float_e4m3_tEfNS_4arch4Sm90ELb1ELb0ELb0ELb0ELb1ELb0ELb0ELb1ELb1ELb1ELb0ELb0EEENS1_21CollectiveEpilogueFwdINS6_IJSA_SA_SB_EEES9_NS_10bfloat16_tESF_Li256ELb0ELb1ELb0ELb1EEENS1_30DynamicPersistentTileSchedulerILi256ELi128ELb0ELb1ELb1EEEEEEEEEvNT_6ParamsE,(.L_x_15849 - _ZN7cutlass13device_kernelIN5flash11enable_sm90INS1_16FlashAttnFwdSm90INS1_25CollectiveMainloopFwdSm90ILi2EN4cute5tupleIJNS5_1CILi1EEES8_S8_EEENS6_IJNS7_ILi128EEENS7_ILi160EEESA_EEELi128ENS_12float_e4m3_tEfNS_4arch4Sm90ELb1ELb0ELb0ELb0ELb1ELb0ELb0ELb1ELb1ELb1ELb0ELb0EEENS1_21CollectiveEpilogueFwdINS6_IJSA_SA_SB_EEES9_NS_10bfloat16_tESF_Li256ELb0ELb1ELb0ELb1EEENS1_30DynamicPersistentTileSchedulerILi256ELi128ELb0ELb1ELb1EEEEEEEEEvNT_6ParamsE)
        .other          _ZN7cutlass13device_kernelIN5flash11enable_sm90INS1_16FlashAttnFwdSm90INS1_25CollectiveMainloopFwdSm90ILi2EN4cute5tupleIJNS5_1CILi1EEES8_S8_EEENS6_IJNS7_ILi128EEENS7_ILi160EEESA_EEELi128ENS_12float_e4m3_tEfNS_4arch4Sm90ELb1ELb0ELb0ELb0ELb1ELb0ELb0ELb1ELb1ELb1ELb0ELb0EEENS1_21CollectiveEpilogueFwdINS6_IJSA_SA_SB_EEES9_NS_10bfloat16_tESF_Li256ELb0ELb1ELb0ELb1EEENS1_30DynamicPersistentTileSchedulerILi256ELi128ELb0ELb1ELb1EEEEEEEEEvNT_6ParamsE,@"STO_CUDA_ENTRY STV_DEFAULT"
_ZN7cutlass13device_kernelIN5flash11enable_sm90INS1_16FlashAttnFwdSm90INS1_25CollectiveMainloopFwdSm90ILi2EN4cute5tupleIJNS5_1CILi1EEES8_S8_EEENS6_IJNS7_ILi128EEENS7_ILi160EEESA_EEELi128ENS_12float_e4m3_tEfNS_4arch4Sm90ELb1ELb0ELb0ELb0ELb1ELb0ELb0ELb1ELb1ELb1ELb0ELb0EEENS1_21CollectiveEpilogueFwdINS6_IJSA_SA_SB_EEES9_NS_10bfloat16_tESF_Li256ELb0ELb1ELb0ELb1EEENS1_30DynamicPersistentTileSchedulerILi256ELi128ELb0ELb1ELb1EEEEEEEEEvNT_6ParamsE:
        /* <DEDUP_REMOVED lines=45> */
.L_x_9323:
        /* <DEDUP_REMOVED lines=22> */
.L_x_9324:
        /* <DEDUP_REMOVED lines=18> */
.L_x_9325:
        /* <DEDUP_REMOVED lines=22> */
.L_x_9326:
        /* <DEDUP_REMOVED lines=24> */
.L_x_9327:
        /* <DEDUP_REMOVED lines=10> */
.L_x_9329:
        /* <DEDUP_REMOVED lines=27> */
[----:B------:R-:W-:-:S02]  /*0a80*/  SHF.R.S32.HI R7, RZ, 0x4, R2 ;  /* 0x00000004ff077819 */ /* 0x000fc40000011402 */
[----:B------:R-:W-:Y:S02]  /*0a90*/  LOP3.LUT R5, R2, 0x3fffff0, RZ, 0xc0, !PT ;  /* 0x03fffff002057812 */ /* 0x000fe400078ec0ff */
[----:B------:R-:W-:Y:S02]  /*0aa0*/  SHF.R.S32.HI R9, RZ, 0x1f, R188 ;  /* 0x0000001fff097819 */ /* 0x000fe400000114bc */
[----:B------:R-:W-:Y:S01]  /*0ab0*/  LOP3.LUT R4, R4, 0xfffffc00, RZ, 0xc0, !PT ;  /* 0xfffffc0004047812 */ /* 0x000fe200078ec0ff */
[----:B------:R-:W-:Y:S01]  /*0ac0*/  IMAD.IADD R5, R194, 0x1, -R5 ;  /* 0x00000001c2057824 */ /* 0x000fe200078e0a05 */
[----:B------:R-:W-:Y:S02]  /*0ad0*/  LEA.HI R2, R2, R7, RZ, 0x1 ;  /* 0x0000000702027211 */ /* 0x000fe400078f08ff */
[----:B------:R-:W-:Y:S01]  /*0ae0*/  LEA.HI R6, R9, R188, RZ, 0x2 ;  /* 0x000000bc09067211 */ /* 0x000fe200078f10ff */
[----:B------:R-:W-:Y:S01]  /*0af0*/  IMAD R5, R5, 0x40, R4 ;  /* 0x0000004005057824 */ /* 0x000fe200078e0204 */
[----:B------:R-:W-:-:S02]  /*0b00*/  LOP3.LUT R2, R2, 0x1ffffffe, RZ, 0xc0, !PT ;  /* 0x1ffffffe02027812 */ /* 0x000fc400078ec0ff */
[-C--:B------:R-:W-:Y:S02]  /*0b10*/  LEA.HI R4, R3, R194.reuse, RZ, 0x2 ;  /* 0x000000c203047211 */ /* 0x080fe400078f10ff */
[----:B------:R-:W-:Y:S01]  /*0b20*/  SHF.R.S32.HI R8, RZ, 0x2, R6 ;  /* 0x00000002ff087819 */ /* 0x000fe20000011406 */
[----:B------:R-:W-:Y:S01]  /*0b30*/  IMAD.IADD R2, R7, 0x1, -R2 ;  /* 0x0000000107027824 */ /* 0x000fe200078e0a02 */
[----:B------:R-:W-:Y:S02]  /*0b40*/  SHF.R.S32.HI R11, RZ, 0x1f, R6 ;  /* 0x0000001fff0b7819 */ /* 0x000fe40000011406 */
[----:B------:R-:W-:Y:S01]  /*0b50*/  LOP3.LUT R7, R4, 0xfffffffc, RZ, 0xc0, !PT ;  /* 0xfffffffc04077812 */ /* 0x000fe200078ec0ff */
[----:B------:R-:W-:Y:S01]  /*0b60*/  IMAD R191, R2, 0x8, R5 ;  /* 0x0000000802bf7824 */ /* 0x000fe200078e0205 */
[----:B------:R-:W-:Y:S02]  /*0b70*/  LEA.HI R3, R3, R194, RZ, 0x3 ;  /* 0x000000c203037211 */ /* 0x000fe400078f18ff */
[----:B------:R-:W-:Y:S01]  /*0b80*/  LEA.HI R11, R11, R8, RZ, 0x3 ;  /* 0x000000080b0b7211 */ /* 0x000fe200078f18ff */
[----:B------:R-:W-:Y:S01]  /*0b90*/  IMAD.IADD R7, R194, 0x1, -R7 ;  /* 0x00000001c2077824 */ /* 0x000fe200078e0a07 */
[----:B------:R-:W-:-:S02]  /*0ba0*/  LOP3.LUT R5, R3, 0xfffffff8, RZ, 0xc0, !PT ;  /* 0xfffffff803057812 */ /* 0x000fc400078ec0ff */
[----:B------:R-:W-:Y:S02]  /*0bb0*/  LOP3.LUT R11, R11, 0xfffffff8, RZ, 0xc0, !PT ;  /* 0xfffffff80b0b7812 */ /* 0x000fe400078ec0ff */
[----:B------:R-:W-:Y:S01]  /*0bc0*/  LEA.HI R9, R9, R188, RZ, 0x5 ;  /* 0x000000bc09097211 */ /* 0x000fe200078f28ff */
[----:B------:R-:W-:Y:S01]  /*0bd0*/  IMAD.IADD R22, R194, 0x1, -R5 ;  /* 0x00000001c2167824 */ /* 0x000fe200078e0a05 */
[----:B------:R-:W-:Y:S01]  /*0be0*/  LEA.HI R0, R0, R189, RZ, 0x1 ;  /* 0x000000bd00007211 */ /* 0x000fe200078f08ff */
[----:B------:R-:W-:Y:S01]  /*0bf0*/  IMAD.IADD R8, R8, 0x1, -R11 ;  /* 0x0000000108087824 */ /* 0x000fe200078e0a0b */
[----:B------:R-:W-:Y:S01]  /*0c00*/  LEA.HI R2, R7, R7, RZ, 0x1 ;  /* 0x0000000707027211 */ /* 0x000fe200078f08ff */
[----:B------:R-:W-:Y:S01]  /*0c10*/  IMAD.SHL.U32 R16, R22, 0x8, RZ ;  /* 0x0000000816107824 */ /* 0x000fe200078e00ff */
[----:B------:R-:W-:Y:S02]  /*0c20*/  SHF.R.S32.HI R9, RZ, 0x5, R9 ;  /* 0x00000005ff097819 */ /* 0x000fe40000011409 */
[----:B------:R-:W-:Y:S01]  /*0c30*/  LOP3.LUT R0, R0, 0x3fffffe, RZ, 0xc0, !PT ;  /* 0x03fffffe00007812 */ /* 0x000fe200078ec0ff */
[----:B------:R-:W-:Y:S01]  /*0c40*/  VIADD R19, R16, 0x40 ;  /* 0x0000004010137836 */ /* 0x000fe20000000000 */
[----:B------:R-:W-:Y:S01]  /*0c50*/  LOP3.LUT R2, R2, 0x1ffffffe, RZ, 0xc0, !PT ;  /* 0x1ffffffe02027812 */ /* 0x000fe200078ec0ff */
[----:B------:R-:W-:Y:S01]  /*0c60*/  IMAD R9, R9, 0x10, R8 ;  /* 0x0000001009097824 */ /* 0x000fe200078e0208 */
[----:B------:R-:W-:Y:S01]  /*0c70*/  LOP3.LUT R17, R6, 0x7ffffffc, RZ, 0xc0, !PT ;  /* 0x7ffffffc06117812 */ /* 0x000fe200078ec0ff */
[----:B------:R-:W-:Y:S01]  /*0c80*/  IMAD.IADD R0, R189, 0x1, -R0 ;  /* 0x00000001bd007824 */ /* 0x000fe200078e0a00 */
[----:B------:R-:W-:Y:S01]  /*0c90*/  SHF.R.S32.HI R23, RZ, 0x3, R3 ;  /* 0x00000003ff177819 */ /* 0x000fe20000011403 */
[----:B------:R-:W-:Y:S01]  /*0ca0*/  IMAD.IADD R7, R7, 0x1, -R2 ;  /* 0x0000000107077824 */ /* 0x000fe200078e0a02 */
[----:B------:R-:W-:Y:S01]  /*0cb0*/  SHF.R.S32.HI R193, RZ, 0x1f, R16 ;  /* 0x0000001fffc17819 */ /* 0x000fe20000011410 */
[----:B------:R-:W-:Y:S01]  /*0cc0*/  IMAD R190, R0, 0x40, R9 ;  /* 0x0000004000be7824 */ /* 0x000fe200078e0209 */
[----:B------:R-:W-:Y:S01]  /*0cd0*/  SHF.R.S32.HI R192, RZ, 0x1f, R19 ;  /* 0x0000001fffc07819 */ /* 0x000fe20000011413 */
[----:B------:R-:W-:-:S02]  /*0ce0*/  IMAD.IADD R17, R188, 0x1, -R17 ;  /* 0x00000001bc117824 */ /* 0x000fc400078e0a11 */
[----:B------:R-:W-:-:S07]  /*0cf0*/  IMAD R18, R7, 0x8, R190 ;  /* 0x0000000807127824 */ /* 0x000fce00078e02be */
.L_x_9386:
        /* <DEDUP_REMOVED lines=21> */
.L_x_9330:
[----:B------:R-:W-:Y:S01]  /*0e50*/  ULDC UR6, c[0x0][0xc54] ;  /* 0x0003150000067ab9 */ /* 0x000fe20000000800 */
[----:B------:R-:W-:Y:S01]  /*0e60*/  UMOV UR8, UR7 ;  /* 0x0000000700087c82 */ /* 0x000fe20008000000 */
[----:B------:R-:W-:-:S11]  /*0e70*/  UISETP.NE.AND UP0, UPT, UR6, 0x1, UPT ;  /* 0x000000010600788c */ /* 0x000fd6000bf05270 */
[----:B------:R-:W-:Y:S02]  /*0e80*/  @UP0 ULDC.64 UR10, c[0x0][0xc58] ;  /* 0x00031600000a0ab9 */ /* 0x000fe40000000a00 */
[----:B------:R-:W-:-:S04]  /*0e90*/  UIMAD.WIDE.U32 UR4, UR7, UR10, URZ ;  /* 0x0000000a070472a5 */ /* 0x000fc8000f8e003f */
[----:B------:R-:W-:-:S04]  /*0ea0*/  @UP0 USHF.R.U32.HI UR8, URZ, UR11, UR5 ;  /* 0x0000000b3f080299 */ /* 0x000fc80008011605 */
[----:B------:R-:W-:-:S12]  /*0eb0*/  UIMAD UR4, UR8, UR6, URZ ;  /* 0x00000006080472a4 */ /* 0x000fd8000f8e023f */
.L_x_9331:
        /* <DEDUP_REMOVED lines=101> */
[----:B------:R-:W-:Y:S01]  /*1510*/  CS2R R92, SRZ ;  /* 0x00000000005c7805 */ /* 0x000fe2000001ff00 */
[----:B------:R-:W-:Y:S01]  /*1520*/  IMAD.MOV.U32 R57, RZ, RZ, RZ ;  /* 0x000000ffff397224 */ /* 0x000fe200078e00ff */
[----:B------:R-:W-:Y:S01]  /*1530*/  CS2R R94, SRZ ;  /* 0x00000000005e7805 */ /* 0x000fe2000001ff00 */
        /* <DEDUP_REMOVED lines=57> */
.L_x_9333:
        /* <DEDUP_REMOVED lines=9> */
.L_x_9470:
[----:B------:R-:W-:Y:S05]  /*1960*/  @!P0 BRA `(.L_x_9335) ;  /* 0x0000000000048947 */ /* 0x000fea0003800000 */
[----:B------:R-:W-:Y:S01]  /*1970*/  BPT.TRAP 0x1 ;  /* 0x000000040000795c */ /* 0x000fe20000300000 */
.L_x_9335:
[----:B0-----:R-:W-:Y:S02]  /*1980*/  IMAD.U32 R0, RZ, RZ, UR44 ;  /* 0x0000002cff007e24 */ /* 0x001fe4000f8e00ff */
[----:B------:R-:W-:-:S03]  /*1990*/  IMAD.U32 R3, RZ, RZ, UR45 ;  /* 0x0000002dff037e24 */ /* 0x000fc6000f8e00ff */
[----:B------:R-:W-:Y:S02]  /*19a0*/  LEA R0, R0, UR43, 0x3 ;  /* 0x0000002b00007c11 */ /* 0x000fe4000f8e18ff */
[----:B------:R-:W-:-:S04]  /*19b0*/  SHF.L.U32 R3, R3, 0x1f, RZ ;  /* 0x0000001f03037819 */ /* 0x000fc800000006ff */
[----:B------:R0:W1:Y:S01]  /*19c0*/  SYNCS.PHASECHK.TRANS64.TRYWAIT P1, [R0+URZ+0x22830], R3 ;  /* 0x02283003000075a7 */ /* 0x000062000802017f */
[----:B------:R-:W-:Y:S05]  /*19d0*/  @!P0 BRA `(.L_x_9336) ;  /* 0x0000000000048947 */ /* 0x000fea0003800000 */
[----:B------:R-:W-:Y:S01]  /*19e0*/  BPT.TRAP 0x1 ;  /* 0x000000040000795c */ /* 0x000fe20000300000 */
.L_x_9336:
[----:B-1----:R-:W-:Y:S05]  /*19f0*/  @P1 BRA `(.L_x_9337) ;  /* 0x0000000000081947 */ /* 0x002fea0003800000 */
[----:B------:R-:W1:Y:S02]  /*1a00*/  SYNCS.PHASECHK.TRANS64.TRYWAIT P1, [R0+URZ+0x22830], R3 ;  /* 0x02283003000075a7 */ /* 0x000e64000802017f */
[----:B-1----:R-:W-:Y:S05]  /*1a10*/  @!P1 BRA `(.L_x_9338) ;  /* 0x0000011400609947 */ /* 0x002fea0003800000 */
.L_x_9337:
[----:B------:R-:W-:-:S04]  /*1a20*/  UIADD3 UR4, UR43, 0x18400, URZ ;  /* 0x000184002b047890 */ /* 0x000fc8000fffe03f */
        /* <DEDUP_REMOVED lines=134> */
.L_x_9339:
        /* <DEDUP_REMOVED lines=12> */
[----:B------:R-:W-:Y:S01]  /*2350*/  @P1 IMAD.HI.U32 R2, R4, UR6, RZ ;  /* 0x0000000604021c27 */ /* 0x000fe2000f8e00ff */
        /* <DEDUP_REMOVED lines=35> */
[----:B------:R-:W-:Y:S01]  /*2590*/  ISETP.GT.AND P2, PT, R5, 0x10, PT ;  /* 0x000000100500780c */ /* 0x000fe20003f44270 */
[----:B------:R-:W-:Y:S01]  /*25a0*/  UISETP.GE.AND UP0, UPT, UR31, UR29, UPT ;  /* 0x0000001d1f00728c */ /* 0x000fe2000bf06270 */
[----:B------:R-:W-:Y:S02]  /*25b0*/  FSEL R95, R95, -INF , P1 ;  /* 0xff8000005f5f7808 */ /* 0x000fe40000800000 */
[----:B------:R-:W-:Y:S01]  /*25c0*/  FMNMX.FTZ R2, R13, R2, !PT ;  /* 0x000000020d027209 */ /* 0x000fe20007810000 */
[----:B------:R-:W-:Y:S01]  /*25d0*/  SYNCS.ARRIVE.TRANS64.RED.A1T0 RZ, [UR6], RZ ;  /* 0x000000ffffff79a7 */ /* 0x000fe20008100406 */
        /* <DEDUP_REMOVED lines=106> */
[----:B------:R-:W-:-:S04]  /*2c80*/  FMNMX.FTZ R2, R38, R5, !PT ;  /* 0x0000000526027209 */ /* 0x000fc80007810000 */
[----:B------:R-:W-:Y:S01]  /*2c90*/  FMNMX.FTZ R8, R39, R2, !PT ;  /* 0x0000000227087209 */ /* 0x000fe20007810000 */
[----:B------:R-:W-:-:S04]  /*2ca0*/  IMAD.U32 R2, RZ, RZ, UR39 ;  /* 0x00000027ff027e24 */ /* 0x000fc8000f8e00ff */
        /* <DEDUP_REMOVED lines=15> */
[----:B------:R-:W-:Y:S01]  /*2da0*/  MUFU.EX2 R8, R8 ;  /* 0x0000000800087308 */ /* 0x000fe20000000800 */
[----:B------:R-:W-:-:S01]  /*2db0*/  FFMA.FTZ R95, R95, UR39, -R2 ;  /* 0x000000275f5f7c23 */ /* 0x000fc20008010802 */
[----:B------:R-:W-:Y:S01]  /*2dc0*/  ISETP.GT.AND P1, PT, R86, RZ, PT ;  /* 0x000000ff5600720c */ /* 0x000fe20003f24270 */
[----:B------:R-:W-:-:S01]  /*2dd0*/  FFMA.FTZ R13, R99, UR39, -R2 ;  /* 0x00000027630d7c23 */ /* 0x000fc20008010802 */
[----:B------:R-:W-:Y:S01]  /*2de0*/  ISETP.GT.AND P2, PT, R86, 0x1, PT ;  /* 0x000000015600780c */ /* 0x000fe20003f44270 */
[----:B------:R-:W-:-:S01]  /*2df0*/  FFMA.FTZ R103, R103, UR39, -R2 ;  /* 0x0000002767677c23 */ /* 0x000fc20008010802 */
[----:B------:R-:W-:Y:S01]  /*2e00*/  ISETP.GT.AND P3, PT, R86, 0x8, PT ;  /* 0x000000085600780c */ /* 0x000fe20003f64270 */
[----:B------:R-:W-:-:S01]  /*2e10*/  FFMA.FTZ R14, R105, UR39, -R2 ;  /* 0x00000027690e7c23 */ /* 0x000fc20008010802 */
        /* <DEDUP_REMOVED lines=9> */
[----:B------:R-:W0:Y:S01]  /*2eb0*/  MUFU.EX2 R9, R9 ;  /* 0x0000000900097308 */ /* 0x000e220000000800 */
[----:B------:R-:W-:Y:S01]  /*2ec0*/  ISETP.GT.AND P2, PT, R86, 0x10, PT ;  /* 0x000000105600780c */ /* 0x000fe20003f44270 */
[--C-:B------:R-:W-:Y:S01]  /*2ed0*/  FFMA.FTZ R113, R113, UR39, -R2.reuse ;  /* 0x0000002771717c23 */ /* 0x100fe20008010802 */
[----:B------:R-:W-:Y:S01]  /*2ee0*/  FSEL R93, R93, -INF , P1 ;  /* 0xff8000005d5d7808 */ /* 0x000fe20000800000 */
[--C-:B------:R-:W-:Y:S01]  /*2ef0*/  FFMA.FTZ R58, R117, UR39, -R2.reuse ;  /* 0x00000027753a7c23 */ /* 0x100fe20008010802 */
[----:B------:R-:W-:Y:S01]  /*2f00*/  FMNMX.FTZ R4, R92, R15, !PT ;  /* 0x0000000f5c047209 */ /* 0x000fe20007810000 */
[--C-:B------:R-:W-:Y:S01]  /*2f10*/  FFMA.FTZ R7, R7, UR39, -R2.reuse ;  /* 0x0000002707077c23 */ /* 0x100fe20008010802 */
[----:B------:R-:W-:Y:S01]  /*2f20*/  ISETP.GT.AND P1, PT, R86, 0x11, PT ;  /* 0x000000115600780c */ /* 0x000fe20003f24270 */
[----:B------:R-:W-:Y:S01]  /*2f30*/  MUFU.EX2 R11, R95 ;  /* 0x0000005f000b7308 */ /* 0x000fe20000000800 */
        /* <DEDUP_REMOVED lines=9> */
[----:B0-----:R-:W-:Y:S01]  /*2fd0*/  FADD.FTZ R99, R6, R9 ;  /* 0x0000000906637221 */ /* 0x001fe20000010000 */
[----:B------:R-:W-:Y:S01]  /*2fe0*/  ISETP.GT.AND P1, PT, R86, 0x19, PT ;  /* 0x000000195600780c */ /* 0x000fe20003f24270 */
[--C-:B------:R-:W-:Y:S01]  /*2ff0*/  FFMA.FTZ R30, R30, UR39, -R2.reuse ;  /* 0x000000271e1e7c23 */ /* 0x100fe20008010802 */
[----:B------:R-:W-:Y:S01]  /*3000*/  FSEL R100, R100, -INF , P2 ;  /* 0xff80000064647808 */ /* 0x000fe20001000000 */
        /* <DEDUP_REMOVED lines=9> */
[----:B------:R-:W-:Y:S01]  /*30a0*/  ISETP.GT.AND P2, PT, R86, 0x21, PT ;  /* 0x000000215600780c */ /* 0x000fe20003f44270 */
[----:B------:R-:W-:Y:S01]  /*30b0*/  MUFU.EX2 R12, R12 ;  /* 0x0000000c000c7308 */ /* 0x000fe20000000800 */
[----:B------:R-:W-:Y:S01]  /*30c0*/  FSEL R72, R72, -INF , P1 ;  /* 0xff80000048487808 */ /* 0x000fe20000800000 */
[----:B------:R-:W-:Y:S01]  /*30d0*/  FFMA.FTZ R39, R39, UR39, -R2 ;  /* 0x0000002727277c23 */ /* 0x000fe20008010802 */
        /* <DEDUP_REMOVED lines=25> */
[----:B------:R-:W-:Y:S02]  /*3270*/  ISETP.GT.AND P1, PT, R86, 0x40, PT ;  /* 0x000000405600780c */ /* 0x000fe40003f24270 */
        /* <DEDUP_REMOVED lines=29> */
[----:B------:R-:W-:Y:S01]  /*3450*/  FSEL R69, R69, -INF , P2 ;  /* 0xff80000045457808 */ /* 0x000fe20001000000 */
        /* <DEDUP_REMOVED lines=9> */
[----:B------:R-:W-:Y:S01]  /*34f0*/  FSEL R82, R41, -INF , P2 ;  /* 0xff80000029527808 */ /* 0x000fe20001000000 */
[----:B------:R-:W-:Y:S01]  /*3500*/  FFMA.FTZ R41, R79, UR39, -R2 ;  /* 0x000000274f297c23 */ /* 0x000fe20008010802 */
[----:B------:R-:W-:Y:S01]  /*3510*/  FMNMX.FTZ R83, R78, R83, !PT ;  /* 0x000000534e537209 */ /* 0x000fe20007810000 */
[----:B------:R-:W-:Y:S01]  /*3520*/  MUFU.EX2 R40, R90 ;  /* 0x0000005a00287308 */ /* 0x000fe20000000800 */
[----:B------:R-:W-:-:S02]  /*3530*/  ISETP.GT.AND P2, PT, R86, 0x69, PT ;  /* 0x000000695600780c */ /* 0x000fc40003f44270 */
[----:B------:R-:W-:Y:S01]  /*3540*/  FSEL R79, R44, -INF , P1 ;  /* 0xff8000002c4f7808 */ /* 0x000fe20000800000 */
[----:B------:R-:W-:-:S01]  /*3550*/  FFMA.FTZ R44, R75, UR39, -R2 ;  /* 0x000000274b2c7c23 */ /* 0x000fc20008010802 */
[----:B------:R-:W-:Y:S01]  /*3560*/  FMNMX.FTZ R4, R82, R83, !PT ;  /* 0x0000005352047209 */ /* 0x000fe20007810000 */
[----:B------:R-:W-:-:S01]  /*3570*/  FFMA.FTZ R75, R63, UR39, -R2 ;  /* 0x000000273f4b7c23 */ /* 0x000fc20008010802 */
[C---:B------:R-:W-:Y:S01]  /*3580*/  ISETP.GT.AND P1, PT, R86.reuse, 0x70, PT ;  /* 0x000000705600780c */ /* 0x040fe20003f24270 */
        /* <DEDUP_REMOVED lines=15> */
[----:B------:R0:W-:Y:S01]  /*3680*/  MUFU.EX2 R45, R75 ;  /* 0x0000004b002d7308 */ /* 0x0001e20000000800 */
[----:B------:R-:W-:Y:S02]  /*3690*/  ISETP.GT.AND P1, PT, R86, 0x80, PT ;  /* 0x000000805600780c */ /* 0x000fe40003f24270 */
[----:B------:R-:W-:Y:S02]  /*36a0*/  FMNMX.FTZ R4, R52, R63, !PT ;  /* 0x0000003f34047209 */ /* 0x000fe40007810000 */
[----:B------:R-:W-:-:S02]  /*36b0*/  ISETP.GT.AND P2, PT, R86, 0x81, PT ;  /* 0x000000815600780c */ /* 0x000fc40003f44270 */
[----:B------:R-:W-:Y:S01]  /*36c0*/  FSEL R63, R24, -INF , P1 ;  /* 0xff800000183f7808 */ /* 0x000fe20000800000 */
[----:B------:R-:W-:-:S01]  /*36d0*/  FFMA.FTZ R24, R67, UR39, -R2 ;  /* 0x0000002743187c23 */ /* 0x000fc20008010802 */
[----:B------:R-:W-:Y:S01]  /*36e0*/  FMNMX.FTZ R4, R53, R4, !PT ;  /* 0x0000000435047209 */ /* 0x000fe20007810000 */
[----:B------:R-:W-:Y:S01]  /*36f0*/  MUFU.EX2 R30, R30 ;  /* 0x0000001e001e7308 */ /* 0x000fe20000000800 */
[C---:B------:R-:W-:Y:S02]  /*3700*/  ISETP.GT.AND P1, PT, R86.reuse, 0x88, PT ;  /* 0x000000885600780c */ /* 0x040fe40003f24270 */
[----:B0-----:R-:W-:Y:S02]  /*3710*/  FSEL R75, R25, -INF , P2 ;  /* 0xff800000194b7808 */ /* 0x001fe40001000000 */
        /* <DEDUP_REMOVED lines=10> */
[----:B------:R-:W-:Y:S01]  /*37c0*/  FSEL R70, R32, -INF , P1 ;  /* 0xff80000020467808 */ /* 0x000fe20000800000 */
[----:B------:R-:W-:Y:S01]  /*37d0*/  FFMA.FTZ R32, R71, UR39, -R2 ;  /* 0x0000002747207c23 */ /* 0x000fe20008010802 */
[----:B------:R-:W-:Y:S01]  /*37e0*/  FMNMX.FTZ R29, R67, R4, !PT ;  /* 0x00000004431d7209 */ /* 0x000fe20007810000 */
[----:B------:R0:W-:Y:S01]  /*37f0*/  MUFU.EX2 R25, R87 ;  /* 0x0000005700197308 */ /* 0x0001e20000000800 */
[----:B------:R-:W-:-:S02]  /*3800*/  ISETP.GT.AND P1, PT, R86, 0x98, PT ;  /* 0x000000985600780c */ /* 0x000fc40003f24270 */
[----:B------:R-:W-:Y:S02]  /*3810*/  FSEL R33, R33, -INF , P2 ;  /* 0xff80000021217808 */ /* 0x000fe40001000000 */
        /* <DEDUP_REMOVED lines=9> */
[----:B------:R-:W-:Y:S01]  /*38b0*/  IMAD.U32 R55, RZ, RZ, UR39 ;  /* 0x00000027ff377e24 */ /* 0x000fe2000f8e00ff */
[----:B------:R-:W-:Y:S01]  /*38c0*/  FMNMX.FTZ R4, R71, R4, !PT ;  /* 0x0000000447047209 */ /* 0x000fe20007810000 */
[--C-:B------:R-:W-:Y:S01]  /*38d0*/  FFMA.FTZ R36, R43, UR39, -R2.reuse ;  /* 0x000000272b247c23 */ /* 0x100fe20008010802 */
[----:B------:R-:W-:-:S01]  /*38e0*/  FFMA.FTZ R43, R50, UR39, -R2 ;  /* 0x00000027322b7c23 */ /* 0x000fc20008010802 */
[----:B------:R-:W-:Y:S01]  /*38f0*/  FFMA.FTZ R50, R54, UR39, -R2 ;  /* 0x0000002736327c23 */ /* 0x000fe20008010802 */
[----:B------:R-:W-:Y:S01]  /*3900*/  FMNMX.FTZ R4, R37, R4, !PT ;  /* 0x0000000425047209 */ /* 0x000fe20007810000 */
[----:B------:R-:W-:Y:S04]  /*3910*/  MUFU.EX2 R32, R32 ;  /* 0x0000002000207308 */ /* 0x000fe80000000800 */
[----:B0-----:R-:W0:Y:S04]  /*3920*/  SHFL.BFLY PT, R87, R4, 0x2, 0x1f ;  /* 0x0c401f0004577f89 */ /* 0x001e2800000e0000 */
        /* <DEDUP_REMOVED lines=61> */
[----:B------:R-:W3:Y:S08]  /*3d00*/  MUFU.EX2 R97, R97 ;  /* 0x0000006100617308 */ /* 0x000ef00000000800 */
[----:B------:R4:W-:Y:S08]  /*3d10*/  MUFU.EX2 R91, R74 ;  /* 0x0000004a005b7308 */ /* 0x0009f00000000800 */
[----:B------:R-:W5:Y:S01]  /*3d20*/  MUFU.EX2 R100, R100 ;  /* 0x0000006400647308 */ /* 0x000f620000000800 */
[----:B----4-:R-:W-:-:S04]  /*3d30*/  FADD.FTZ R74, R8, R99 ;  /* 0x00000063084a7221 */ /* 0x010fc80000010000 */
[C---:B------:R-:W-:Y:S01]  /*3d40*/  FADD.FTZ R103, R11.reuse, R74 ;  /* 0x0000004a0b677221 */ /* 0x040fe20000010000 */
[----:B------:R-:W-:Y:S02]  /*3d50*/  F2FP.SATFINITE.E4M3.F32.PACK_AB_MERGE_C R74, R11, R8, RZ ;  /* 0x000000080b4a723e */ /* 0x000fe400048070ff */
[----:B------:R1:W-:Y:S02]  /*3d60*/  MUFU.EX2 R89, R66 ;  /* 0x0000004200597308 */ /* 0x0003e40000000800 */
[----:B------:R-:W-:-:S06]  /*3d70*/  F2FP.SATFINITE.E4M3.F32.PACK_AB_MERGE_C R185, R9, R6, R74 ;  /* 0x0000000609b9723e */ /* 0x000fcc000480704a */
[----:B------:R-:W4:Y:S01]  /*3d80*/  MUFU.EX2 R101, R101 ;  /* 0x0000006500657308 */ /* 0x000f220000000800 */
[----:B-1----:R-:W-:-:S01]  /*3d90*/  FADD.FTZ R66, R92, R95 ;  /* 0x0000005f5c427221 */ /* 0x002fc20000010000 */
[----:B--2---:R-:W-:-:S03]  /*3da0*/  F2FP.SATFINITE.E4M3.F32.PACK_AB_MERGE_C R92, R93, R92, RZ ;  /* 0x0000005c5d5c723e */ /* 0x004fc600048070ff */
[----:B------:R-:W-:Y:S01]  /*3db0*/  FADD.FTZ R99, R93, R66 ;  /* 0x000000425d637221 */ /* 0x000fe20000010000 */
[----:B------:R-:W-:-:S01]  /*3dc0*/  FADD.FTZ R66, R10, R103 ;  /* 0x000000670a427221 */ /* 0x000fc20000010000 */
[----:B------:R-:W-:Y:S01]  /*3dd0*/  F2FP.SATFINITE.E4M3.F32.PACK_AB_MERGE_C R184, R55, R54, R92 ;  /* 0x0000003637b8723e */ /* 0x000fe2000480705c */
[----:B------:R-:W1:Y:S01]  /*3de0*/  MUFU.EX2 R72, R72 ;  /* 0x0000004800487308 */ /* 0x000e620000000800 */
[----:B0-----:R-:W-:-:S01]  /*3df0*/  FADD.FTZ R0, R86, R99 ;  /* 0x0000006356007221 */ /* 0x001fc20000010000 */
[----:B------:R-:W-:Y:S01]  /*3e00*/  FADD.FTZ R103, R13, R66 ;  /* 0x000000420d677221 */ /* 0x000fe20000010000 */
[----:B------:R-:W-:Y:S02]  /*3e10*/  CS2R R54, SRZ ;  /* 0x0000000000367805 */ /* 0x000fe4000001ff00 */
[----:B---3--:R-:W-:Y:S01]  /*3e20*/  FADD.FTZ R99, R97, R0 ;  /* 0x0000000061637221 */ /* 0x008fe20000010000 */
[----:B------:R-:W-:-:S02]  /*3e30*/  FADD.FTZ R2, R12, R103 ;  /* 0x000000670c027221 */ /* 0x000fc40000010000 */
[----:B------:R-:W0:Y:S01]  /*3e40*/  MUFU.EX2 R73, R73 ;  /* 0x0000004900497308 */ /* 0x000e220000000800 */
[----:B-----5:R-:W-:-:S01]  /*3e50*/  FADD.FTZ R0, R100, R99 ;  /* 0x0000006364007221 */ /* 0x020fc20000010000 */
[----:B------:R-:W-:Y:S01]  /*3e60*/  FADD.FTZ R103, R15, R2 ;  /* 0x000000020f677221 */ /* 0x000fe20000010000 */
[----:B----4-:R-:W-:-:S02]  /*3e70*/  F2FP.SATFINITE.E4M3.F32.PACK_AB_MERGE_C R100, R101, R100, RZ ;  /* 0x000000646564723e */ /* 0x010fc400048070ff */
[----:B------:R-:W-:Y:S01]  /*3e80*/  FADD.FTZ R99, R101, R0 ;  /* 0x0000000065637221 */ /* 0x000fe20000010000 */
[----:B------:R-:W-:-:S01]  /*3e90*/  FADD.FTZ R66, R14, R103 ;  /* 0x000000670e427221 */ /* 0x000fc20000010000 */
[----:B------:R-:W-:Y:S01]  /*3ea0*/  F2FP.SATFINITE.E4M3.F32.PACK_AB_MERGE_C R186, R97, R86, R100 ;  /* 0x0000005661ba723e */ /* 0x000fe20004807064 */
[----:B------:R-:W2:Y:S01]  /*3eb0*/  MUFU.EX2 R76, R76 ;  /* 0x0000004c004c7308 */ /* 0x000ea20000000800 */
[----:B-1----:R-:W-:-:S01]  /*3ec0*/  FADD.FTZ R2, R72, R99 ;  /* 0x0000006348027221 */ /* 0x002fc20000010000 */
[----:B------:R-:W-:Y:S01]  /*3ed0*/  FADD.FTZ R103, R21, R66 ;  /* 0x0000004215677221 */ /* 0x000fe20000010000 */
[----:B------:R-:W-:-:S03]  /*3ee0*/  CS2R R86, SRZ ;  /* 0x0000000000567805 */ /* 0x000fc6000001ff00 */
[----:B------:R-:W-:Y:S01]  /*3ef0*/  FADD.FTZ R66, R20, R103 ;  /* 0x0000006714427221 */ /* 0x000fe20000010000 */
[----:B------:R-:W-:Y:S01]  /*3f00*/  F2FP.SATFINITE.E4M3.F32.PACK_AB_MERGE_C R20, R59, R20, RZ ;  /* 0x000000143b14723e */ /* 0x000fe200048070ff */
[----:B------:R-:W1:Y:S01]  /*3f10*/  MUFU.EX2 R77, R77 ;  /* 0x0000004d004d7308 */ /* 0x000e620000000800 */
[----:B0-----:R-:W-:-:S02]  /*3f20*/  FADD.FTZ R99, R73, R2 ;  /* 0x0000000249637221 */ /* 0x001fc40000010000 */
[----:B------:R-:W-:-:S05]  /*3f30*/  F2FP.SATFINITE.E4M3.F32.PACK_AB_MERGE_C R181, R21, R14, R20 ;  /* 0x0000000e15b5723e */ /* 0x000fca0004807014 */
[----:B------:R-:W0:Y:S01]  /*3f40*/  MUFU.EX2 R80, R80 ;  /* 0x0000005000507308 */ /* 0x000e220000000800 */
[----:B--2---:R-:W-:-:S01]  /*3f50*/  FADD.FTZ R2, R76, R99 ;  /* 0x000000634c027221 */ /* 0x004fc20000010000 */
[----:B------:R-:W-:-:S04]  /*3f60*/  FADD.FTZ R99, R59, R66 ;  /* 0x000000423b637221 */ /* 0x000fc80000010000 */
[----:B------:R-:W-:Y:S02]  /*3f70*/  FADD.FTZ R66, R56, R99 ;  /* 0x0000006338427221 */ /* 0x000fe40000010000 */
[----:B------:R-:W2:Y:S01]  /*3f80*/  MUFU.EX2 R81, R81 ;  /* 0x0000005100517308 */ /* 0x000ea20000000800 */
[----:B-1----:R-:W-:Y:S01]  /*3f90*/  F2FP.SATFINITE.E4M3.F32.PACK_AB_MERGE_C R76, R77, R76, RZ ;  /* 0x0000004c4d4c723e */ /* 0x002fe200048070ff */
[----:B------:R-:W-:-:S03]  /*3fa0*/  FADD.FTZ R99, R57, R66 ;  /* 0x0000004239637221 */ /* 0x000fc60000010000 */
[----:B------:R-:W-:Y:S01]  /*3fb0*/  F2FP.SATFINITE.E4M3.F32.PACK_AB_MERGE_C R180, R73, R72, R76 ;  /* 0x0000004849b4723e */ /* 0x000fe2000480704c */
[----:B------:R-:W-:-:S01]  /*3fc0*/  FADD.FTZ R66, R58, R99 ;  /* 0x000000633a427221 */ /* 0x000fc20000010000 */
[----:B------:R-:W-:Y:S01]  /*3fd0*/  F2FP.SATFINITE.E4M3.F32.PACK_AB_MERGE_C R58, R61, R58, RZ ;  /* 0x0000003a3d3a723e */ /* 0x000fe200048070ff */
[----:B------:R-:W1:Y:S01]  /*3fe0*/  MUFU.EX2 R84, R84 ;  /* 0x0000005400547308 */ /* 0x000e620000000800 */
[----:B------:R-:W-:Y:S02]  /*3ff0*/  CS2R R72, SRZ ;  /* 0x0000000000487805 */ /* 0x000fe4000001ff00 */
[----:B------:R-:W-:Y:S02]  /*4000*/  F2FP.SATFINITE.E4M3.F32.PACK_AB_MERGE_C R183, R57, R56, R58 ;  /* 0x0000003839b7723e */ /* 0x000fe4000480703a */
[----:B------:R-:W-:Y:S02]  /*4010*/  CS2R R58, SRZ ;  /* 0x00000000003a7805 */ /* 0x000fe4000001ff00 */
[----:B------:R-:W-:Y:S01]  /*4020*/  CS2R R56, SRZ ;  /* 0x0000000000387805 */ /* 0x000fe2000001ff00 */
[----:B------:R-:W3:Y:S08]  /*4030*/  MUFU.EX2 R85, R85 ;  /* 0x0000005500557308 */ /* 0x000ef00000000800 */
[----:B------:R4:W-:Y:S08]  /*4040*/  MUFU.EX2 R0, R83 ;  /* 0x0000005300007308 */ /* 0x0009f00000000800 */
[----:B------:R-:W5:Y:S01]  /*4050*/  MUFU.EX2 R62, R62 ;  /* 0x0000003e003e7308 */ /* 0x000f620000000800 */
[----:B----4-:R-:W-:-:S01]  /*4060*/  FADD.FTZ R83, R77, R2 ;  /* 0x000000024d537221 */ /* 0x010fc20000010000 */
[----:B------:R-:W-:-:S03]  /*4070*/  CS2R R76, SRZ ;  /* 0x00000000004c7805 */ /* 0x000fc6000001ff00 */
[----:B0-----:R-:W-:-:S03]  /*4080*/  FADD.FTZ R2, R80, R83 ;  /* 0x0000005350027221 */ /* 0x001fc60000010000 */
[----:B------:R-:W0:Y:S01]  /*4090*/  MUFU.EX2 R60, R60 ;  /* 0x0000003c003c7308 */ /* 0x000e220000000800 */
[----:B--2---:R-:W-:-:S04]  /*40a0*/  FADD.FTZ R83, R81, R2 ;  /* 0x0000000251537221 */ /* 0x004fc80000010000 */
[----:B-1----:R-:W-:Y:S01]  /*40b0*/  FADD.FTZ R2, R84, R83 ;  /* 0x0000005354027221 */ /* 0x002fe20000010000 */
[----:B------:R-:W-:-:S01]  /*40c0*/  FADD.FTZ R83, R61, R66 ;  /* 0x000000423d537221 */ /* 0x000fc20000010000 */
[----:B------:R-:W-:Y:S01]  /*40d0*/  F2FP.SATFINITE.E4M3.F32.PACK_AB_MERGE_C R66, R15, R12, RZ ;  /* 0x0000000c0f42723e */ /* 0x000fe200048070ff */
[----:B------:R-:W1:Y:S01]  /*40e0*/  MUFU.EX2 R64, R64 ;  /* 0x0000004000407308 */ /* 0x000e620000000800 */
[----:B---3--:R-:W-:-:S01]  /*40f0*/  FADD.FTZ R11, R85, R2 ;  /* 0x00000002550b7221 */ /* 0x008fc20000010000 */
[----:B------:R-:W-:Y:S01]  /*4100*/  FADD.FTZ R8, R40, R83 ;  /* 0x0000005328087221 */ /* 0x000fe20000010000 */
[----:B------:R-:W-:Y:S02]  /*4110*/  F2FP.SATFINITE.E4M3.F32.PACK_AB_MERGE_C R84, R85, R84, RZ ;  /* 0x000000545554723e */ /* 0x000fe400048070ff */
[----:B-----5:R-:W-:Y:S01]  /*4120*/  FADD.FTZ R2, R62, R11 ;  /* 0x0000000b3e027221 */ /* 0x020fe20000010000 */
[----:B------:R-:W-:-:S01]  /*4130*/  FADD.FTZ R15, R41, R8 ;  /* 0x00000008290f7221 */ /* 0x000fc20000010000 */
[----:B------:R-:W-:Y:S01]  /*4140*/  F2FP.SATFINITE.E4M3.F32.PACK_AB_MERGE_C R187, R13, R10, R66 ;  /* 0x0000000a0dbb723e */ /* 0x000fe20004807042 */
[----:B------:R-:W2:Y:S01]  /*4150*/  MUFU.EX2 R65, R65 ;  /* 0x0000004100417308 */ /* 0x000ea20000000800 */
[----:B------:R-:W-:-:S01]  /*4160*/  FADD.FTZ R11, R89, R2 ;  /* 0x00000002590b7221 */ /* 0x000fc20000010000 */
[----:B------:R-:W-:Y:S01]  /*4170*/  FADD.FTZ R8, R44, R15 ;  /* 0x0000000f2c087221 */ /* 0x000fe20000010000 */
[----:B------:R-:W-:-:S02]  /*4180*/  F2FP.SATFINITE.E4M3.F32.PACK_AB_MERGE_C R44, R45, R44, RZ ;  /* 0x0000002c2d2c723e */ /* 0x000fc400048070ff */
[----:B0-----:R-:W-:Y:S01]  /*4190*/  FADD.FTZ R2, R60, R11 ;  /* 0x0000000b3c027221 */ /* 0x001fe20000010000 */
[----:B------:R-:W-:-:S01]  /*41a0*/  FADD.FTZ R8, R45, R8 ;  /* 0x000000082d087221 */ /* 0x000fc20000010000 */
[C---:B------:R-:W-:Y:S01]  /*41b0*/  F2FP.SATFINITE.E4M3.F32.PACK_AB_MERGE_C R60, R91.reuse, R60, RZ ;  /* 0x0000003c5b3c723e */ /* 0x040fe200048070ff */
[----:B------:R-:W0:Y:S01]  /*41c0*/  MUFU.EX2 R68, R68 ;  /* 0x0000004400447308 */ /* 0x000e220000000800 */
[----:B------:R-:W-:-:S01]  /*41d0*/  FADD.FTZ R11, R91, R2 ;  /* 0x000000025b0b7221 */ /* 0x000fc20000010000 */
[----:B------:R-:W-:Y:S01]  /*41e0*/  FADD.FTZ R15, R7, R8 ;  /* 0x00000008070f7221 */ /* 0x000fe20000010000 */
[----:B------:R-:W-:Y:S02]  /*41f0*/  F2FP.SATFINITE.E4M3.F32.PACK_AB_MERGE_C R182, R81, R80, R84 ;  /* 0x0000005051b6723e */ /* 0x000fe40004807054 */
[----:B------:R-:W-:Y:S01]  /*4200*/  CS2R R84, SRZ ;  /* 0x0000000000547805 */ /* 0x000fe2000001ff00 */
[----:B-1----:R-:W-:-:S01]  /*4210*/  FADD.FTZ R8, R64, R11 ;  /* 0x0000000b40087221 */ /* 0x002fc20000010000 */
[----:B------:R-:W-:Y:S01]  /*4220*/  FADD.FTZ R12, R24, R15 ;  /* 0x0000000f180c7221 */ /* 0x000fe20000010000 */
[----:B------:R-:W-:Y:S01]  /*4230*/  F2FP.SATFINITE.E4M3.F32.PACK_AB_MERGE_C R176, R89, R62, R60 ;  /* 0x0000003e59b0723e */ /* 0x000fe2000480703c */
[----:B------:R-:W1:Y:S01]  /*4240*/  MUFU.EX2 R69, R69 ;  /* 0x0000004500457308 */ /* 0x000e620000000800 */
[----:B--2---:R-:W-:-:S01]  /*4250*/  FADD.FTZ R9, R65, R8 ;  /* 0x0000000841097221 */ /* 0x004fc20000010000 */
[----:B------:R-:W-:Y:S01]  /*4260*/  FADD.FTZ R11, R25, R12 ;  /* 0x0000000c190b7221 */ /* 0x000fe20000010000 */
[----:B------:R-:W-:-:S02]  /*4270*/  F2FP.SATFINITE.E4M3.F32.PACK_AB_MERGE_C R25, R32, R25, RZ ;  /* 0x000000192019723e */ /* 0x000fc400048070ff */
[----:B------:R-:W-:Y:S02]  /*4280*/  CS2R R80, SRZ ;  /* 0x0000000000507805 */ /* 0x000fe4000001ff00 */
[----:B------:R-:W-:Y:S01]  /*4290*/  F2FP.SATFINITE.E4M3.F32.PACK_AB_MERGE_C R177, R41, R40, R44 ;  /* 0x0000002829b1723e */ /* 0x000fe2000480702c */
[----:B------:R-:W-:Y:S01]  /*42a0*/  FADD.FTZ R32, R32, R11 ;  /* 0x0000000b20207221 */ /* 0x000fe20000010000 */
[----:B------:R-:W-:Y:S01]  /*42b0*/  F2FP.SATFINITE.E4M3.F32.PACK_AB_MERGE_C R179, R24, R7, R25 ;  /* 0x0000000718b3723e */ /* 0x000fe20004807019 */
[----:B------:R-:W2:Y:S01]  /*42c0*/  MUFU.EX2 R78, R78 ;  /* 0x0000004e004e7308 */ /* 0x000ea20000000800 */
[----:B0-----:R-:W-:-:S01]  /*42d0*/  FADD.FTZ R6, R68, R9 ;  /* 0x0000000944067221 */ /* 0x001fc20000010000 */
[----:B------:R-:W-:Y:S01]  /*42e0*/  FADD.FTZ R9, R29, R32 ;  /* 0x000000201d097221 */ /* 0x000fe20000010000 */
[----:B------:R-:W-:Y:S02]  /*42f0*/  CS2R R60, SRZ ;  /* 0x00000000003c7805 */ /* 0x000fe4000001ff00 */
[----:B------:R-:W-:-:S02]  /*4300*/  CS2R R44, SRZ ;  /* 0x00000000002c7805 */ /* 0x000fc4000001ff00 */
[----:B------:R-:W-:Y:S01]  /*4310*/  CS2R R40, SRZ ;  /* 0x0000000000287805 */ /* 0x000fe2000001ff00 */
[----:B------:R-:W-:Y:S01]  /*4320*/  FADD.FTZ R9, R36, R9 ;  /* 0x0000000924097221 */ /* 0x000fe20000010000 */
[----:B------:R-:W-:Y:S01]  /*4330*/  CS2R R24, SRZ ;  /* 0x0000000000187805 */ /* 0x000fe2000001ff00 */
[----:B------:R0:W3:Y:S01]  /*4340*/  MUFU.EX2 R95, R82 ;  /* 0x00000052005f7308 */ /* 0x0000e20000000800 */
[C---:B-1----:R-:W-:Y:S01]  /*4350*/  F2FP.SATFINITE.E4M3.F32.PACK_AB_MERGE_C R68, R69.reuse, R68, RZ ;  /* 0x000000444544723e */ /* 0x042fe200048070ff */
[----:B------:R-:W-:Y:S01]  /*4360*/  FADD.FTZ R69, R69, R6 ;  /* 0x0000000645457221 */ /* 0x000fe20000010000 */
        /* <DEDUP_REMOVED lines=8> */
[----:B0-----:R-:W-:-:S02]  /*43f0*/  CS2R R82, SRZ ;  /* 0x0000000000527805 */ /* 0x001fc4000001ff00 */
[----:B------:R-:W-:Y:S02]  /*4400*/  CS2R R68, SRZ ;  /* 0x0000000000447805 */ /* 0x000fe4000001ff00 */
[----:B------:R-:W-:Y:S01]  /*4410*/  CS2R R64, SRZ ;  /* 0x0000000000407805 */ /* 0x000fe2000001ff00 */
[----:B------:R-:W-:-:S01]  /*4420*/  FADD.FTZ R11, R46, R11 ;  /* 0x0000000b2e0b7221 */ /* 0x000fc20000010000 */
[----:B------:R-:W0:Y:S01]  /*4430*/  MUFU.EX2 R48, R48 ;  /* 0x0000003000307308 */ /* 0x000e220000000800 */
[----:B---3--:R-:W-:-:S07]  /*4440*/  FADD.FTZ R6, R95, R6 ;  /* 0x000000065f067221 */ /* 0x008fce0000010000 */
[----:B------:R-:W2:Y:S01]  /*4450*/  MUFU.EX2 R49, R49 ;  /* 0x0000003100317308 */ /* 0x000ea20000000800 */
[----:B-1----:R-:W-:-:S01]  /*4460*/  FADD.FTZ R9, R79, R6 ;  /* 0x000000064f097221 */ /* 0x002fc20000010000 */
[----:B------:R-:W-:Y:S01]  /*4470*/  F2FP.SATFINITE.E4M3.F32.PACK_AB_MERGE_C R79, R0, R79, RZ ;  /* 0x0000004f004f723e */ /* 0x000fe200048070ff */
[----:B------:R-:W-:-:S01]  /*4480*/  FADD.FTZ R6, R50, R11 ;  /* 0x0000000b32067221 */ /* 0x000fc20000010000 */
[----:B------:R-:W-:Y:S01]  /*4490*/  F2FP.SATFINITE.E4M3.F32.PACK_AB_MERGE_C R50, R51, R50, RZ ;  /* 0x000000323332723e */ /* 0x000fe200048070ff */
[----:B------:R-:W-:-:S01]  /*44a0*/  FADD.FTZ R9, R0, R9 ;  /* 0x0000000900097221 */ /* 0x000fc20000010000 */
[----:B------:R-:W-:Y:S01]  /*44b0*/  F2FP.SATFINITE.E4M3.F32.PACK_AB_MERGE_C R172, R95, R78, R79 ;  /* 0x0000004e5fac723e */ /* 0x000fe2000480704f */
[----:B------:R-:W-:-:S01]  /*44c0*/  FADD.FTZ R51, R51, R6 ;  /* 0x0000000633337221 */ /* 0x000fc20000010000 */
[----:B------:R-:W1:Y:S01]  /*44d0*/  MUFU.EX2 R52, R52 ;  /* 0x0000003400347308 */ /* 0x000e620000000800 */
[----:B0-----:R-:W-:-:S01]  /*44e0*/  FADD.FTZ R0, R48, R9 ;  /* 0x0000000930007221 */ /* 0x001fc20000010000 */
[----:B------:R-:W-:Y:S01]  /*44f0*/  F2FP.SATFINITE.E4M3.F32.PACK_AB_MERGE_C R175, R46, R43, R50 ;  /* 0x0000002b2eaf723e */ /* 0x000fe20004807032 */
[----:B------:R-:W-:-:S01]  /*4500*/  FADD.FTZ R8, R26, R51 ;  /* 0x000000331a087221 */ /* 0x000fc20000010000 */
[----:B------:R-:W-:-:S02]  /*4510*/  CS2R R78, SRZ ;  /* 0x00000000004e7805 */ /* 0x000fc4000001ff00 */
[----:B------:R-:W-:Y:S02]  /*4520*/  CS2R R50, SRZ ;  /* 0x0000000000327805 */ /* 0x000fe4000001ff00 */
[----:B------:R-:W-:Y:S01]  /*4530*/  CS2R R46, SRZ ;  /* 0x00000000002e7805 */ /* 0x000fe2000001ff00 */
[----:B------:R-:W-:-:S01]  /*4540*/  FADD.FTZ R7, R27, R8 ;  /* 0x000000081b077221 */ /* 0x000fc20000010000 */
[----:B------:R-:W0:Y:S01]  /*4550*/  MUFU.EX2 R53, R53 ;  /* 0x0000003500357308 */ /* 0x000e220000000800 */
[----:B--2---:R-:W-:-:S01]  /*4560*/  FADD.FTZ R9, R49, R0 ;  /* 0x0000000031097221 */ /* 0x004fc20000010000 */
[----:B------:R-:W-:Y:S01]  /*4570*/  CS2R R42, SRZ ;  /* 0x00000000002a7805 */ /* 0x000fe2000001ff00 */
[----:B------:R-:W-:-:S01]  /*4580*/  FADD.FTZ R8, R30, R7 ;  /* 0x000000071e087221 */ /* 0x000fc20000010000 */
[----:B------:R-:W-:-:S03]  /*4590*/  F2FP.SATFINITE.E4M3.F32.PACK_AB_MERGE_C R30, R31, R30, RZ ;  /* 0x0000001e1f1e723e */ /* 0x000fc600048070ff */
[----:B------:R-:W-:Y:S01]  /*45a0*/  FADD.FTZ R31, R31, R8 ;  /* 0x000000081f1f7221 */ /* 0x000fe20000010000 */
[----:B------:R-:W2:Y:S01]  /*45b0*/  MUFU.EX2 R63, R63 ;  /* 0x0000003f003f7308 */ /* 0x000ea20000000800 */
[----:B-1----:R-:W-:-:S01]  /*45c0*/  FADD.FTZ R0, R52, R9 ;  /* 0x0000000934007221 */ /* 0x002fc20000010000 */
[----:B------:R-:W-:Y:S01]  /*45d0*/  F2FP.SATFINITE.E4M3.F32.PACK_AB_MERGE_C R169, R27, R26, R30 ;  /* 0x0000001a1ba9723e */ /* 0x000fe2000480701e */
[----:B------:R-:W-:-:S01]  /*45e0*/  FADD.FTZ R8, R34, R31 ;  /* 0x0000001f22087221 */ /* 0x000fc20000010000 */
[----:B------:R-:W-:Y:S02]  /*45f0*/  CS2R R30, SRZ ;  /* 0x00000000001e7805 */ /* 0x000fe4000001ff00 */
[----:B------:R-:W-:Y:S02]  /*4600*/  CS2R R26, SRZ ;  /* 0x00000000001a7805 */ /* 0x000fe4000001ff00 */
[----:B------:R1:W3:Y:S01]  /*4610*/  MUFU.EX2 R2, R75 ;  /* 0x0000004b00027308 */ /* 0x0002e20000000800 */
[----:B0-----:R-:W-:-:S01]  /*4620*/  FADD.FTZ R0, R53, R0 ;  /* 0x0000000035007221 */ /* 0x001fc20000010000 */
[----:B------:R-:W-:-:S04]  /*4630*/  F2FP.SATFINITE.E4M3.F32.PACK_AB_MERGE_C R52, R53, R52, RZ ;  /* 0x000000343534723e */ /* 0x000fc800048070ff */
[----:B------:R-:W-:Y:S02]  /*4640*/  F2FP.SATFINITE.E4M3.F32.PACK_AB_MERGE_C R174, R49, R48, R52 ;  /* 0x0000003031ae723e */ /* 0x000fe40004807034 */
[----:B------:R-:W-:Y:S01]  /*4650*/  CS2R R52, SRZ ;  /* 0x0000000000347805 */ /* 0x000fe2000001ff00 */
[----:B------:R-:W0:Y:S01]  /*4660*/  MUFU.EX2 R28, R28 ;  /* 0x0000001c001c7308 */ /* 0x000e220000000800 */
[----:B--2---:R-:W-:-:S01]  /*4670*/  FADD.FTZ R9, R63, R0 ;  /* 0x000000003f097221 */ /* 0x004fc20000010000 */
[----:B-1----:R-:W-:Y:S02]  /*4680*/  CS2R R74, SRZ ;  /* 0x00000000004a7805 */ /* 0x002fe4000001ff00 */
[----:B------:R-:W-:-:S04]  /*4690*/  CS2R R48, SRZ ;  /* 0x0000000000307805 */ /* 0x000fc8000001ff00 */
[----:B------:R-:W1:Y:S01]  /*46a0*/  MUFU.EX2 R67, R67 ;  /* 0x0000004300437308 */ /* 0x000e620000000800 */
[----:B---3--:R-:W-:-:S07]  /*46b0*/  FADD.FTZ R9, R2, R9 ;  /* 0x0000000902097221 */ /* 0x008fce0000010000 */
        /* <DEDUP_REMOVED lines=11> */
[----:B------:R-:W-:Y:S01]  /*4770*/  MUFU.EX2 R38, R38 ;  /* 0x0000002600267308 */ /* 0x000fe20000000800 */
[----:B0-----:R-:W-:-:S07]  /*4780*/  FADD.FTZ R7, R35, R8 ;  /* 0x0000000823077221 */ /* 0x001fce0000010000 */
[----:B------:R-:W-:Y:S01]  /*4790*/  MUFU.EX2 R71, R71 ;  /* 0x0000004700477308 */ /* 0x000fe20000000800 */
[----:B-1----:R-:W-:-:S07]  /*47a0*/  FADD.FTZ R0, R33, R0 ;  /* 0x0000000021007221 */ /* 0x002fce0000010000 */
[----:B------:R0:W1:Y:S08]  /*47b0*/  MUFU.EX2 R6, R37 ;  /* 0x0000002500067308 */ /* 0x0000700000000800 */
[----:B------:R-:W2:Y:S01]  /*47c0*/  MUFU.EX2 R39, R39 ;  /* 0x0000002700277308 */ /* 0x000ea20000000800 */
[----:B0-----:R-:W-:Y:S02]  /*47d0*/  CS2R R36, SRZ ;  /* 0x0000000000247805 */ /* 0x001fe4000001ff00 */
[----:B-1----:R-:W-:Y:S01]  /*47e0*/  F2FP.SATFINITE.E4M3.F32.PACK_AB_MERGE_C R2, R6, R71, RZ ;  /* 0x000000470602723e */ /* 0x002fe200048070ff */
[----:B------:R-:W-:-:S03]  /*47f0*/  FADD.FTZ R71, R71, R0 ;  /* 0x0000000047477221 */ /* 0x000fc60000010000 */
[----:B------:R-:W-:Y:S01]  /*4800*/  F2FP.SATFINITE.E4M3.F32.PACK_AB_MERGE_C R170, R33, R70, R2 ;  /* 0x0000004621aa723e */ /* 0x000fe20004807002 */
[----:B------:R-:W-:-:S01]  /*4810*/  FADD.FTZ R2, R6, R71 ;  /* 0x0000004706027221 */ /* 0x000fc20000010000 */
[----:B------:R-:W-:Y:S02]  /*4820*/  CS2R R70, SRZ ;  /* 0x0000000000467805 */ /* 0x000fe4000001ff00 */
[----:B------:R-:W-:Y:S02]  /*4830*/  CS2R R32, SRZ ;  /* 0x0000000000207805 */ /* 0x000fe4000001ff00 */
[----:B--2---:R-:W-:Y:S01]  /*4840*/  F2FP.SATFINITE.E4M3.F32.PACK_AB_MERGE_C R8, R39, R38, RZ ;  /* 0x000000262708723e */ /* 0x004fe200048070ff */
[----:B------:R-:W-:-:S03]  /*4850*/  FADD.FTZ R38, R38, R7 ;  /* 0x0000000726267221 */ /* 0x000fc60000010000 */
[----:B------:R-:W-:Y:S01]  /*4860*/  F2FP.SATFINITE.E4M3.F32.PACK_AB_MERGE_C R171, R35, R34, R8 ;  /* 0x0000002223ab723e */ /* 0x000fe20004807008 */
[----:B------:R-:W-:-:S01]  /*4870*/  FADD.FTZ R0, R39, R38 ;  /* 0x0000002627007221 */ /* 0x000fc20000010000 */
        /* <DEDUP_REMOVED lines=9> */
.L_x_9351:
[----:B------:R-:W-:Y:S01]  /*4910*/  ISETP.NE.AND P2, PT, RZ, UR42, PT ;  /* 0x0000002aff007c0c */ /* 0x000fe2000bf45270 */
[----:B------:R-:W-:-:S04]  /*4920*/  UISETP.NE.AND UP0, UPT, UR30, 0x1, UPT ;  /* 0x000000011e00788c */ /* 0x000fc8000bf05270 */
[----:B------:R-:W-:-:S04]  /*4930*/  USEL UR45, URZ, 0x1, UP0 ;  /* 0x000000013f2d7887 */ /* 0x000fc80008000000 */
[----:B------:R-:W-:-:S04]  /*4940*/  ULOP3.LUT UR45, UR32, UR45, URZ, 0x3c, !UPT ;  /* 0x0000002d202d7292 */ /* 0x000fc8000f8e3c3f */
[----:B------:R-:W-:Y:S08]  /*4950*/  @P2 BRA `(.L_x_9341) ;  /* 0x0000000000382947 */ /* 0x000ff00003800000 */
[----:B------:R-:W-:Y:S05]  /*4960*/  @!P0 BRA `(.L_x_9342) ;  /* 0x0000000000048947 */ /* 0x000fea0003800000 */
[----:B------:R-:W-:Y:S01]  /*4970*/  BPT.TRAP 0x1 ;  /* 0x000000040000795c */ /* 0x000fe20000300000 */
.L_x_9342:
        /* <DEDUP_REMOVED lines=9> */
.L_x_9343:
[----:B-1----:R-:W-:Y:S05]  /*4a10*/  @P1 BRA `(.L_x_9341) ;  /* 0x0000000000081947 */ /* 0x002fea0003800000 */
[----:B------:R-:W1:Y:S02]  /*4a20*/  SYNCS.PHASECHK.TRANS64.TRYWAIT P1, [UR6+0x22830], R4 ;  /* 0x02283004ff0075a7 */ /* 0x000e640008020146 */
[----:B-1----:R-:W-:Y:S05]  /*4a30*/  @!P1 BRA `(.L_x_9344) ;  /* 0x000000e4006c9947 */ /* 0x002fea0003800000 */
.L_x_9341:
        /* <DEDUP_REMOVED lines=132> */
.L_x_9346:
[----:B------:R-:W-:Y:S01]  /*5280*/  ULEA UR6, UR30, UR43, 0x3 ;  /* 0x0000002b1e067291 */ /* 0x000fe2000f8e183f */
[----:B------:R-:W-:-:S05]  /*5290*/  IMAD.U32 R4, RZ, RZ, UR32 ;  /* 0x00000020ff047e24 */ /* 0x000fca000f8e00ff */
[----:B------:R-:W-:-:S04]  /*52a0*/  SHF.L.U32 R4, R4, 0x1f, RZ ;  /* 0x0000001f04047819 */ /* 0x000fc800000006ff */
[----:B------:R0:W1:Y:S01]  /*52b0*/  SYNCS.PHASECHK.TRANS64.TRYWAIT P1, [UR6+0x22850], R4 ;  /* 0x02285004ff0075a7 */ /* 0x0000620008020146 */
[----:B------:R-:W-:Y:S05]  /*52c0*/  @!P0 BRA `(.L_x_9347) ;  /* 0x0000000000048947 */ /* 0x000fea0003800000 */
[----:B------:R-:W-:Y:S01]  /*52d0*/  BPT.TRAP 0x1 ;  /* 0x000000040000795c */ /* 0x000fe20000300000 */
.L_x_9347:
[----:B-1----:R-:W-:Y:S05]  /*52e0*/  @P1 BRA `(.L_x_9345) ;  /* 0x0000000000081947 */ /* 0x002fea0003800000 */
[----:B------:R-:W1:Y:S02]  /*52f0*/  SYNCS.PHASECHK.TRANS64.TRYWAIT P1, [UR6+0x22850], R4 ;  /* 0x02285004ff0075a7 */ /* 0x000e640008020146 */
[----:B-1----:R-:W-:Y:S05]  /*5300*/  @!P1 BRA `(.L_x_9348) ;  /* 0x000000dc00509947 */ /* 0x002fea0003800000 */
.L_x_9345:
        /* <DEDUP_REMOVED lines=36> */
.L_x_9349:
[----:B------:R-:W-:Y:S01]  /*5550*/  UISETP.NE.AND UP0, UPT, UR49, URZ, UPT ;  /* 0x0000003f3100728c */ /* 0x000fe2000bf05270 */
[----:B------:R-:W-:Y:S01]  /*5560*/  VIADD R15, R18, UR40 ;  /* 0x00000028120f7c36 */ /* 0x000fe20008000000 */
[----:B------:R-:W1:Y:S01]  /*5570*/  LDC R9, c[0x0][0x2f0] ;  /* 0x0000bc00ff097b82 */ /* 0x000e620000000800 */
[----:B------:R-:W-:-:S03]  /*5580*/  IMAD.U32 R177, RZ, RZ, UR39 ;  /* 0x00000027ffb17e24 */ /* 0x000fc6000f8e00ff */
[----:B------:R-:W-:Y:S02]  /*5590*/  PLOP3.LUT P1, PT, PT, PT, UP0, 0x80, 0x0 ;  /* 0x000000000000781c */ /* 0x000fe40003f2f008 */
[----:B------:R-:W-:-:S03]  /*55a0*/  PLOP3.LUT P2, PT, PT, PT, UP0, 0x80, 0x0 ;  /* 0x000000000000781c */ /* 0x000fc60003f4f008 */
[----:B------:R-:W-:-:S08]  /*55b0*/  @UP0 ULDC UR6, c[0x0][0x44c] ;  /* 0x0001130000060ab9 */ /* 0x000fd00000000800 */
[----:B0-----:R-:W-:Y:S01]  /*55c0*/  @P1 IMAD.HI.U32 R4, R15, UR6, RZ ;  /* 0x000000060f041c27 */ /* 0x001fe2000f8e00ff */
[----:B------:R-:W-:-:S04]  /*55d0*/  @UP0 ULDC UR6, c[0x0][0x450] ;  /* 0x0001140000060ab9 */ /* 0x000fc80000000800 */
[----:B------:R-:W-:Y:S01]  /*55e0*/  @P2 SHF.R.U32.HI R15, RZ, UR6, R4 ;  /* 0x00000006ff0f2c19 */ /* 0x000fe20008011604 */
[----:B------:R-:W-:Y:S02]  /*55f0*/  UMOV UR6, 0x1 ;  /* 0x0000000100067882 */ /* 0x000fe40000000000 */
[----:B------:R-:W-:Y:S02]  /*5600*/  UIMAD UR6, UR31, -0xa0, UR6 ;  /* 0xffffff601f0678a4 */ /* 0x000fe4000f8e0206 */
[----:B------:R-:W0:Y:S04]  /*5610*/  SHFL.IDX PT, R5, R15, RZ, 0x1c1f ;  /* 0x001c1fff0f057589 */ /* 0x000e2800000e0000 */
[----:B------:R-:W-:Y:S01]  /*5620*/  IMAD.U32 R14, RZ, RZ, UR6 ;  /* 0x00000006ff0e7e24 */ /* 0x000fe2000f8e00ff */
[----:B------:R-:W2:Y:S01]  /*5630*/  SHFL.IDX PT, R15, R15, 0x1, 0x1c1f ;  /* 0x003c1f000f0f7f89 */ /* 0x000ea200000e0000 */
[----:B------:R-:W-:-:S02]  /*5640*/  ULEA UR6, UR44, UR43, 0x3 ;  /* 0x0000002b2c067291 */ /* 0x000fc4000f8e183f */
[----:B------:R-:W-:Y:S02]  /*5650*/  IMAD R14, R17, -0x2, R14 ;  /* 0xfffffffe110e7824 */ /* 0x000fe400078e020e */
[----:B------:R-:W-:Y:S02]  /*5660*/  UIADD3 UR6, UR6, 0x22840, URZ ;  /* 0x0002284006067890 */ /* 0x000fe4000fffe03f */
[----:B-1----:R-:W-:Y:S02]  /*5670*/  IMAD R14, R9, UR48, R14 ;  /* 0x00000030090e7c24 */ /* 0x002fe4000f8e020e */
[----:B------:R-:W-:-:S09]  /*5680*/  UPRMT UR6, UR41, 0x654, UR6 ;  /* 0x0000065429067896 */ /* 0x000fd20008000006 */
[----:B------:R-:W-:Y:S01]  /*5690*/  SYNCS.ARRIVE.TRANS64.RED.A1T0 RZ, [UR6], RZ ;  /* 0x000000ffffff79a7 */ /* 0x000fe20008100406 */
[----:B0-----:R-:W-:-:S04]  /*56a0*/  IADD3 R4, R5, -UR28, R14 ;  /* 0x8000001c05047c10 */ /* 0x001fc8000fffe00e */
        /* <DEDUP_REMOVED lines=122> */
[----:B------:R-:W-:Y:S01]  /*5e50*/  ISETP.GT.AND P3, PT, R148, 0x1, PT ;  /* 0x000000019400780c */ /* 0x000fe20003f64270 */
[----:B------:R-:W0:Y:S01]  /*5e60*/  SHFL.BFLY PT, R175, R10, 0x2, 0x1f ;  /* 0x0c401f000aaf7f89 */ /* 0x000e2200000e0000 */
[----:B------:R-:W-:Y:S02]  /*5e70*/  FSEL R154, R154, -INF , P2 ;  /* 0xff8000009a9a7808 */ /* 0x000fe40001000000 */
[----:B------:R-:W-:Y:S02]  /*5e80*/  ISETP.GT.AND P2, PT, R148, 0x8, PT ;  /* 0x000000089400780c */ /* 0x000fe40003f44270 */
[----:B------:R-:W-:-:S02]  /*5e90*/  FSEL R155, R155, -INF , P3 ;  /* 0xff8000009b9b7808 */ /* 0x000fc40001800000 */
[----:B------:R-:W-:Y:S02]  /*5ea0*/  FMNMX.FTZ R20, R154, R7, !PT ;  /* 0x000000079a147209 */ /* 0x000fe40007810000 */
[----:B------:R-:W-:Y:S02]  /*5eb0*/  ISETP.GT.AND P3, PT, R148, 0x9, PT ;  /* 0x000000099400780c */ /* 0x000fe40003f64270 */
[----:B------:R-:W-:Y:S02]  /*5ec0*/  FSEL R158, R158, -INF , P2 ;  /* 0xff8000009e9e7808 */ /* 0x000fe40001000000 */
[C---:B------:R-:W-:Y:S02]  /*5ed0*/  ISETP.GT.AND P2, PT, R148.reuse, 0x10, PT ;  /* 0x000000109400780c */ /* 0x040fe40003f44270 */
[----:B------:R-:W-:Y:S02]  /*5ee0*/  FSEL R159, R159, -INF , P3 ;  /* 0xff8000009f9f7808 */ /* 0x000fe40001800000 */
[----:B------:R-:W-:-:S02]  /*5ef0*/  ISETP.GT.AND P3, PT, R148, 0x11, PT ;  /* 0x000000119400780c */ /* 0x000fc40003f64270 */
[----:B------:R-:W-:Y:S02]  /*5f00*/  FSEL R162, R162, -INF , P2 ;  /* 0xff800000a2a27808 */ /* 0x000fe40001000000 */
[----:B------:R-:W-:Y:S02]  /*5f10*/  ISETP.GT.AND P2, PT, R148, 0x18, PT ;  /* 0x000000189400780c */ /* 0x000fe40003f44270 */
[----:B------:R-:W-:Y:S02]  /*5f20*/  FSEL R163, R163, -INF , P3 ;  /* 0xff800000a3a37808 */ /* 0x000fe40001800000 */
[----:B0-----:R-:W-:Y:S02]  /*5f30*/  FMNMX.FTZ R175, R10, R175, !PT ;  /* 0x000000af0aaf7209 */ /* 0x001fe40007810000 */
        /* <DEDUP_REMOVED lines=115> */
[----:B------:R-:W-:Y:S02]  /*6670*/  FMNMX.FTZ R152, R124, R5, !PT ;  /* 0x000000057c987209 */ /* 0x000fe40007810000 */
[----:B------:R-:W-:Y:S02]  /*6680*/  ISETP.GT.AND P3, PT, R148, 0x71, PT ;  /* 0x000000719400780c */ /* 0x000fe40003f64270 */
[----:B------:R-:W-:Y:S01]  /*6690*/  FSEL R114, R114, -INF , P2 ;  /* 0xff80000072727808 */ /* 0x000fe20001000000 */
[----:B------:R-:W-:Y:S01]  /*66a0*/  MUFU.EX2 R12, R12 ;  /* 0x0000000c000c7308 */ /* 0x000fe20000000800 */
[----:B------:R-:W-:Y:S01]  /*66b0*/  FMNMX.FTZ R5, R111, R152, !PT ;  /* 0x000000986f057209 */ /* 0x000fe20007810000 */
[----:B0-----:R-:W-:Y:S01]  /*66c0*/  FFMA.FTZ R153, R128, UR39, -R8 ;  /* 0x0000002780997c23 */ /* 0x001fe20008010808 */
        /* <DEDUP_REMOVED lines=9> */
[----:B------:R-:W-:Y:S01]  /*6760*/  ISETP.GT.AND P2, PT, R148, 0x80, PT ;  /* 0x000000809400780c */ /* 0x000fe20003f44270 */
[----:B------:R-:W-:Y:S01]  /*6770*/  FFMA.FTZ R119, R129, UR39, -R8 ;  /* 0x0000002781777c23 */ /* 0x000fe20008010808 */
[----:B------:R-:W-:-:S02]  /*6780*/  FMNMX.FTZ R5, R128, R5, !PT ;  /* 0x0000000580057209 */ /* 0x000fc40007810000 */
[----:B------:R-:W-:Y:S02]  /*6790*/  ISETP.GT.AND P3, PT, R148, 0x81, PT ;  /* 0x000000819400780c */ /* 0x000fe40003f64270 */
[----:B------:R-:W-:Y:S01]  /*67a0*/  FSEL R90, R90, -INF , P2 ;  /* 0xff8000005a5a7808 */ /* 0x000fe20001000000 */
[----:B------:R-:W-:Y:S01]  /*67b0*/  MUFU.EX2 R122, R156 ;  /* 0x0000009c007a7308 */ /* 0x000fe20000000800 */
[----:B------:R-:W-:Y:S01]  /*67c0*/  FMNMX.FTZ R5, R152, R5, !PT ;  /* 0x0000000598057209 */ /* 0x000fe20007810000 */
[----:B0-----:R-:W-:Y:S01]  /*67d0*/  FFMA.FTZ R153, R132, UR39, -R8 ;  /* 0x0000002784997c23 */ /* 0x001fe20008010808 */
[----:B------:R-:W-:Y:S02]  /*67e0*/  ISETP.GT.AND P2, PT, R148, 0x88, PT ;  /* 0x000000889400780c */ /* 0x000fe40003f44270 */
[----:B------:R-:W-:Y:S02]  /*67f0*/  FSEL R91, R91, -INF , P3 ;  /* 0xff8000005b5b7808 */ /* 0x000fe40001800000 */
[----:B------:R-:W-:Y:S01]  /*6800*/  FMNMX.FTZ R132, R90, R5, !PT ;  /* 0x000000055a847209 */ /* 0x000fe20007810000 */
[----:B------:R-:W-:Y:S01]  /*6810*/  MUFU.EX2 R14, R14 ;  /* 0x0000000e000e7308 */ /* 0x000fe20000000800 */
[----:B------:R-:W-:-:S02]  /*6820*/  ISETP.GT.AND P3, PT, R148, 0x89, PT ;  /* 0x000000899400780c */ /* 0x000fc40003f64270 */
[----:B------:R-:W-:Y:S02]  /*6830*/  FSEL R129, R94, -INF , P2 ;  /* 0xff8000005e817808 */ /* 0x000fe40001000000 */
[----:B------:R-:W-:Y:S02]  /*6840*/  FMNMX.FTZ R132, R91, R132, !PT ;  /* 0x000000845b847209 */ /* 0x000fe40007810000 */
[C---:B------:R-:W-:Y:S01]  /*6850*/  ISETP.GT.AND P2, PT, R148.reuse, 0x90, PT ;  /* 0x000000909400780c */ /* 0x040fe20003f44270 */
[----:B------:R0:W-:Y:S01]  /*6860*/  MUFU.EX2 R94, R153 ;  /* 0x00000099005e7308 */ /* 0x0001e20000000800 */
[----:B------:R-:W-:Y:S02]  /*6870*/  FSEL R95, R95, -INF , P3 ;  /* 0xff8000005f5f7808 */ /* 0x000fe40001800000 */
[----:B------:R-:W-:Y:S02]  /*6880*/  FMNMX.FTZ R132, R129, R132, !PT ;  /* 0x0000008481847209 */ /* 0x000fe40007810000 */
[----:B------:R-:W-:-:S02]  /*6890*/  ISETP.GT.AND P3, PT, R148, 0x91, PT ;  /* 0x000000919400780c */ /* 0x000fc40003f64270 */
        /* <DEDUP_REMOVED lines=13> */
[----:B------:R-:W-:Y:S02]  /*6970*/  FMNMX.FTZ R132, R104, R5, !PT ;  /* 0x0000000568847209 */ /* 0x000fe40007810000 */
[----:B------:R-:W-:Y:S02]  /*6980*/  FSEL R161, R4, RZ, P1 ;  /* 0x000000ff04a17208 */ /* 0x000fe40000800000 */
[----:B------:R-:W-:-:S03]  /*6990*/  FMNMX.FTZ R132, R103, R132, !PT ;  /* 0x0000008467847209 */ /* 0x000fc60007810000 */
[----:B------:R-:W-:Y:S01]  /*69a0*/  FADD.FTZ R161, -R161, R6 ;  /* 0x00000006a1a17221 */ /* 0x000fe20000010100 */
[----:B------:R-:W-:Y:S01]  /*69b0*/  MUFU.EX2 R21, R21 ;  /* 0x0000001500157308 */ /* 0x000fe20000000800 */
[----:B------:R-:W1:Y:S07]  /*69c0*/  SHFL.BFLY PT, R5, R132, 0x2, 0x1f ;  /* 0x0c401f0084057f89 */ /* 0x000e6e00000e0000 */
[----:B------:R-:W-:Y:S08]  /*69d0*/  MUFU.EX2 R136, R136 ;  /* 0x0000008800887308 */ /* 0x000ff00000000800 */
[----:B------:R-:W-:Y:S08]  /*69e0*/  MUFU.EX2 R137, R137 ;  /* 0x0000008900897308 */ /* 0x000ff00000000800 */
[----:B------:R-:W-:Y:S01]  /*69f0*/  MUFU.EX2 R140, R140 ;  /* 0x0000008c008c7308 */ /* 0x000fe20000000800 */
[----:B-1----:R-:W-:Y:S01]  /*6a00*/  FMNMX.FTZ R148, R132, R5, !PT ;  /* 0x0000000584947209 */ /* 0x002fe20007810000 */
[----:B------:R-:W-:-:S04]  /*6a10*/  IMAD.U32 R132, RZ, RZ, UR39 ;  /* 0x00000027ff847e24 */ /* 0x000fc8000f8e00ff */
[----:B------:R-:W1:Y:S02]  /*6a20*/  SHFL.BFLY PT, R5, R148, 0x1, 0x1f ;  /* 0x0c201f0094057f89 */ /* 0x000e6400000e0000 */
[----:B------:R-:W-:Y:S08]  /*6a30*/  MUFU.EX2 R141, R141 ;  /* 0x0000008d008d7308 */ /* 0x000ff00000000800 */
[----:B------:R-:W-:Y:S08]  /*6a40*/  MUFU.EX2 R149, R149 ;  /* 0x0000009500957308 */ /* 0x000ff00000000800 */
[----:B------:R-:W-:Y:S01]  /*6a50*/  MUFU.EX2 R120, R120 ;  /* 0x0000007800787308 */ /* 0x000fe20000000800 */
[----:B-1----:R-:W-:-:S07]  /*6a60*/  FMNMX.FTZ R5, R148, R5, !PT ;  /* 0x0000000594057209 */ /* 0x002fce0007810000 */
        /* <DEDUP_REMOVED lines=8> */
[----:B------:R-:W-:Y:S01]  /*6af0*/  FMUL.FTZ R158, R161, UR39 ;  /* 0x00000027a19e7c20 */ /* 0x000fe20008410000 */
[--C-:B0-----:R-:W-:Y:S01]  /*6b00*/  FFMA.FTZ R153, R154, UR39, -R8.reuse ;  /* 0x000000279a997c23 */ /* 0x101fe20008010808 */
[----:B------:R-:W-:Y:S01]  /*6b10*/  FMUL.FTZ R160, R160, UR39 ;  /* 0x00000027a0a07c20 */ /* 0x000fe20008410000 */
        /* <DEDUP_REMOVED lines=39> */
[----:B------:R-:W-:-:S03]  /*6d90*/  FFMA.FTZ R104, R104, UR39, -R8 ;  /* 0x0000002768687c23 */ /* 0x000fc60008010808 */
[----:B------:R-:W2:Y:S01]  /*6da0*/  MUFU.EX2 R155, R155 ;  /* 0x0000009b009b7308 */ /* 0x000ea20000000800 */
[----:B-1----:R-:W-:-:S01]  /*6db0*/  FFMA.FTZ R161, R160, R0, R153 ;  /* 0x00000000a0a17223 */ /* 0x002fc20000010099 */
        /* <DEDUP_REMOVED lines=38> */
[----:B------:R-:W-:-:S06]  /*7020*/  FADD.FTZ R0, R126, R145 ;  /* 0x000000917e007221 */ /* 0x000fcc0000010000 */
[----:B------:R-:W1:Y:S01]  /*7030*/  MUFU.EX2 R144, R144 ;  /* 0x0000009000907308 */ /* 0x000e620000000800 */
[----:B0-----:R-:W-:-:S01]  /*7040*/  FADD.FTZ R2, R150, R135 ;  /* 0x0000008796027221 */ /* 0x001fc20000010000 */
[----:B------:R-:W-:-:S04]  /*7050*/  FADD.FTZ R135, R149, R0 ;  /* 0x0000000095877221 */ /* 0x000fc80000010000 */
[----:B------:R-:W-:Y:S01]  /*7060*/  FADD.FTZ R0, R120, R135 ;  /* 0x0000008778007221 */ /* 0x000fe20000010000 */
[----:B------:R-:W-:-:S01]  /*7070*/  FFMA.FTZ R135, R152, UR39, -R8 ;  /* 0x0000002798877c23 */ /* 0x000fc20008010808 */
[----:B------:R-:W0:Y:S01]  /*7080*/  MUFU.EX2 R123, R123 ;  /* 0x0000007b007b7308 */ /* 0x000e220000000800 */
[----:B--2---:R-:W-:-:S07]  /*7090*/  FADD.FTZ R145, R151, R2 ;  /* 0x0000000297917221 */ /* 0x004fce0000010000 */
        /* <DEDUP_REMOVED lines=15> */
[----:B--2---:R-:W-:-:S04]  /*7190*/  FADD.FTZ R161, R119, R0 ;  /* 0x0000000077a17221 */ /* 0x004fc80000010000 */
[----:B------:R-:W-:-:S03]  /*71a0*/  FADD.FTZ R2, R94, R161 ;  /* 0x000000a15e027221 */ /* 0x000fc60000010000 */
        /* <DEDUP_REMOVED lines=12> */
[----:B--2---:R-:W-:-:S01]  /*7270*/  FADD.FTZ R145, R105, R0 ;  /* 0x0000000069917221 */ /* 0x004fc20000010000 */
[--C-:B------:R-:W-:Y:S01]  /*7280*/  FFMA.FTZ R0, R95, UR39, -R8.reuse ;  /* 0x000000275f007c23 */ /* 0x100fe20008010808 */
[----:B------:R-:W-:-:S01]  /*7290*/  FFMA.FTZ R95, R98, UR39, -R8 ;  /* 0x00000027625f7c23 */ /* 0x000fc20008010808 */
[----:B------:R-:W-:-:S04]  /*72a0*/  FFMA.FTZ R8, R103, UR39, -R8 ;  /* 0x0000002767087c23 */ /* 0x000fc80008010808 */
        /* <DEDUP_REMOVED lines=10> */
[----:B------:R-:W-:Y:S01]  /*7350*/  MUFU.EX2 R113, R113 ;  /* 0x0000007100717308 */ /* 0x000fe20000000800 */
[----:B--2---:R-:W-:-:S07]  /*7360*/  FADD.FTZ R2, R112, R145 ;  /* 0x0000009170027221 */ /* 0x004fce0000010000 */
[----:B------:R-:W0:Y:S01]  /*7370*/  MUFU.EX2 R115, R115 ;  /* 0x0000007300737308 */ /* 0x000e220000000800 */
[----:B-1----:R-:W-:-:S07]  /*7380*/  FADD.FTZ R98, R114, R161 ;  /* 0x000000a172627221 */ /* 0x002fce0000010000 */
[----:B------:R-:W-:Y:S08]  /*7390*/  MUFU.EX2 R116, R116 ;  /* 0x0000007400747308 */ /* 0x000ff00000000800 */
[----:B------:R-:W1:Y:S01]  /*73a0*/  MUFU.EX2 R128, R128 ;  /* 0x0000008000807308 */ /* 0x000e620000000800 */
[----:B0-----:R-:W-:-:S07]  /*73b0*/  FADD.FTZ R145, R115, R98 ;  /* 0x0000006273917221 */ /* 0x001fce0000010000 */
[----:B------:R-:W-:Y:S08]  /*73c0*/  MUFU.EX2 R117, R117 ;  /* 0x0000007500757308 */ /* 0x000ff00000000800 */
[----:B------:R-:W0:Y:S08]  /*73d0*/  MUFU.EX2 R135, R135 ;  /* 0x0000008700877308 */ /* 0x000e300000000800 */
[----:B------:R-:W-:Y:S08]  /*73e0*/  MUFU.EX2 R88, R88 ;  /* 0x0000005800587308 */ /* 0x000ff00000000800 */
[----:B------:R-:W2:Y:S08]  /*73f0*/  MUFU.EX2 R90, R90 ;  /* 0x0000005a005a7308 */ /* 0x000eb00000000800 */
[----:B------:R-:W-:Y:S08]  /*7400*/  MUFU.EX2 R89, R89 ;  /* 0x0000005900597308 */ /* 0x000ff00000000800 */
[----:B------:R3:W-:Y:S08]  /*7410*/  MUFU.EX2 R163, R129 ;  /* 0x0000008100a37308 */ /* 0x0007f00000000800 */
[----:B------:R-:W4:Y:S01]  /*7420*/  MUFU.EX2 R91, R91 ;  /* 0x0000005b005b7308 */ /* 0x000f220000000800 */
[----:B---3--:R-:W-:-:S01]  /*7430*/  FADD.FTZ R129, R113, R2 ;  /* 0x0000000271817221 */ /* 0x008fc20000010000 */
[----:B-1----:R-:W-:-:S04]  /*7440*/  FADD.FTZ R2, R128, R145 ;  /* 0x0000009180027221 */ /* 0x002fc80000010000 */
[----:B0-----:R-:W-:Y:S02]  /*7450*/  FADD.FTZ R145, R135, R2 ;  /* 0x0000000287917221 */ /* 0x001fe40000010000 */
[----:B------:R-:W-:Y:S02]  /*7460*/  MUFU.EX2 R92, R92 ;  /* 0x0000005c005c7308 */ /* 0x000fe40000000800 */
[----:B--2---:R-:W-:-:S06]  /*7470*/  FADD.FTZ R2, R90, R145 ;  /* 0x000000915a027221 */ /* 0x004fcc0000010000 */
[----:B------:R0:W1:Y:S01]  /*7480*/  MUFU.EX2 R162, R0 ;  /* 0x0000000000a27308 */ /* 0x0000620000000800 */
[----:B----4-:R-:W-:-:S04]  /*7490*/  FADD.FTZ R2, R91, R2 ;  /* 0x000000025b027221 */ /* 0x010fc80000010000 */
[----:B------:R-:W-:-:S03]  /*74a0*/  FADD.FTZ R2, R163, R2 ;  /* 0x00000002a3027221 */ /* 0x000fc60000010000 */
[----:B------:R-:W-:Y:S01]  /*74b0*/  MUFU.EX2 R93, R93 ;  /* 0x0000005d005d7308 */ /* 0x000fe20000000800 */
[----:B0-----:R-:W-:-:S04]  /*74c0*/  FADD.FTZ R0, R116, R129 ;  /* 0x0000008174007221 */ /* 0x001fc80000010000 */
[----:B------:R-:W-:-:S03]  /*74d0*/  FADD.FTZ R129, R117, R0 ;  /* 0x0000000075817221 */ /* 0x000fc60000010000 */
[----:B------:R-:W-:Y:S01]  /*74e0*/  MUFU.EX2 R96, R96 ;  /* 0x0000006000607308 */ /* 0x000fe20000000800 */
[----:B------:R-:W-:-:S01]  /*74f0*/  FADD.FTZ R0, R88, R129 ;  /* 0x0000008158007221 */ /* 0x000fc20000010000 */
[----:B-1----:R-:W-:-:S03]  /*7500*/  FADD.FTZ R2, R162, R2 ;  /* 0x00000002a2027221 */ /* 0x002fc60000010000 */
[----:B------:R-:W-:-:S03]  /*7510*/  FADD.FTZ R129, R89, R0 ;  /* 0x0000000059817221 */ /* 0x000fc60000010000 */
[----:B------:R-:W0:Y:S01]  /*7520*/  MUFU.EX2 R95, R95 ;  /* 0x0000005f005f7308 */ /* 0x000e220000000800 */
[----:B------:R-:W-:-:S07]  /*7530*/  FADD.FTZ R0, R92, R129 ;  /* 0x000000815c007221 */ /* 0x000fce0000010000 */
        /* <DEDUP_REMOVED lines=17> */
.L_x_9350:
        /* <DEDUP_REMOVED lines=14> */
[-C--:B------:R-:W-:Y:S01]  /*7730*/  FMUL.FTZ R24, R24, R158.reuse ;  /* 0x0000009e18187220 */ /* 0x080fe20000410000 */
        /* <DEDUP_REMOVED lines=101> */
.L_x_9340:
[----:B------:R-:W-:-:S13]  /*7d90*/  ISETP.LE.AND P1, PT, RZ, UR31, PT ;  /* 0x0000001fff007c0c */ /* 0x000fda000bf23270 */
[----:B------:R-:W-:Y:S05]  /*7da0*/  @!P1 BRA `(.L_x_9352) ;  /* 0x0000002800509947 */ /* 0x000fea0003800000 */
[----:B------:R-:W-:Y:S01]  /*7db0*/  IMAD.MOV.U32 R6, RZ, RZ, R5 ;  /* 0x000000ffff067224 */ /* 0x000fe200078e0005 */
[----:B------:R-:W-:Y:S01]  /*7dc0*/  UMOV UR29, UR45 ;  /* 0x0000002d001d7c82 */ /* 0x000fe20008000000 */
[----:B------:R-:W-:Y:S01]  /*7dd0*/  IMAD.MOV.U32 R7, RZ, RZ, R4 ;  /* 0x000000ffff077224 */ /* 0x000fe200078e0004 */
[----:B------:R-:W-:-:S06]  /*7de0*/  UMOV UR28, UR44 ;  /* 0x0000002c001c7c82 */ /* 0x000fcc0008000000 */
.L_x_9363:
[----:B------:R-:W-:Y:S01]  /*7df0*/  ISETP.NE.AND P2, PT, RZ, UR42, PT ;  /* 0x0000002aff007c0c */ /* 0x000fe2000bf45270 */
[----:B------:R-:W-:-:S04]  /*7e00*/  UISETP.NE.AND UP0, UPT, UR28, 0x1, UPT ;  /* 0x000000011c00788c */ /* 0x000fc8000bf05270 */
[----:B------:R-:W-:-:S04]  /*7e10*/  USEL UR45, URZ, 0x1, UP0 ;  /* 0x000000013f2d7887 */ /* 0x000fc80008000000 */
[----:B------:R-:W-:-:S04]  /*7e20*/  ULOP3.LUT UR45, UR29, UR45, URZ, 0x3c, !UPT ;  /* 0x0000002d1d2d7292 */ /* 0x000fc8000f8e3c3f */
[----:B------:R-:W-:Y:S08]  /*7e30*/  @P2 BRA `(.L_x_9353) ;  /* 0x0000000000382947 */ /* 0x000ff00003800000 */
[----:B------:R-:W-:Y:S05]  /*7e40*/  @!P0 BRA `(.L_x_9354) ;  /* 0x0000000000048947 */ /* 0x000fea0003800000 */
[----:B------:R-:W-:Y:S01]  /*7e50*/  BPT.TRAP 0x1 ;  /* 0x000000040000795c */ /* 0x000fe20000300000 */
.L_x_9354:
        /* <DEDUP_REMOVED lines=9> */
.L_x_9355:
[----:B-1----:R-:W-:Y:S05]  /*7ef0*/  @P1 BRA `(.L_x_9353) ;  /* 0x0000000000081947 */ /* 0x002fea0003800000 */
[----:B------:R-:W1:Y:S02]  /*7f00*/  SYNCS.PHASECHK.TRANS64.TRYWAIT P1, [UR6+0x22830], R4 ;  /* 0x02283004ff0075a7 */ /* 0x000e640008020146 */
[----:B-1----:R-:W-:Y:S05]  /*7f10*/  @!P1 BRA `(.L_x_9356) ;  /* 0x000000b000649947 */ /* 0x002fea0003800000 */
.L_x_9353:
        /* <DEDUP_REMOVED lines=132> */
.L_x_9358:
[----:B------:R-:W-:Y:S01]  /*8760*/  ULEA UR6, UR28, UR43, 0x3 ;  /* 0x0000002b1c067291 */ /* 0x000fe2000f8e183f */
[----:B------:R-:W-:-:S05]  /*8770*/  IMAD.U32 R4, RZ, RZ, UR29 ;  /* 0x0000001dff047e24 */ /* 0x000fca000f8e00ff */
[----:B------:R-:W-:-:S04]  /*8780*/  SHF.L.U32 R4, R4, 0x1f, RZ ;  /* 0x0000001f04047819 */ /* 0x000fc800000006ff */
[----:B------:R0:W1:Y:S01]  /*8790*/  SYNCS.PHASECHK.TRANS64.TRYWAIT P1, [UR6+0x22850], R4 ;  /* 0x02285004ff0075a7 */ /* 0x0000620008020146 */
[----:B------:R-:W-:Y:S05]  /*87a0*/  @!P0 BRA `(.L_x_9359) ;  /* 0x0000000000048947 */ /* 0x000fea0003800000 */
[----:B------:R-:W-:Y:S01]  /*87b0*/  BPT.TRAP 0x1 ;  /* 0x000000040000795c */ /* 0x000fe20000300000 */
.L_x_9359:
[----:B-1----:R-:W-:Y:S05]  /*87c0*/  @P1 BRA `(.L_x_9357) ;  /* 0x0000000000081947 */ /* 0x002fea0003800000 */
[----:B------:R-:W1:Y:S02]  /*87d0*/  SYNCS.PHASECHK.TRANS64.TRYWAIT P1, [UR6+0x22850], R4 ;  /* 0x02285004ff0075a7 */ /* 0x000e640008020146 */
[----:B-1----:R-:W-:Y:S05]  /*87e0*/  @!P1 BRA `(.L_x_9360) ;  /* 0x000000a800489947 */ /* 0x002fea0003800000 */
.L_x_9357:
        /* <DEDUP_REMOVED lines=36> */
.L_x_9361:
        /* <DEDUP_REMOVED lines=97> */
[----:B------:R-:W-:Y:S02]  /*9040*/  IMAD.U32 R144, RZ, RZ, UR39 ;  /* 0x00000027ff907e24 */ /* 0x000fe4000f8e00ff */
[----:B------:R-:W-:-:S01]  /*9050*/  FFMA.FTZ R11, R153, UR39, -R168 ;  /* 0x00000027990b7c23 */ /* 0x000fc200080108a8 */
[----:B------:R-:W-:Y:S01]  /*9060*/  FADD.FTZ R6, -R5, R6 ;  /* 0x0000000605067221 */ /* 0x000fe20000010100 */
[----:B------:R-:W-:-:S01]  /*9070*/  FFMA.FTZ R153, R101, UR39, -R168 ;  /* 0x0000002765997c23 */ /* 0x000fc200080108a8 */
[----:B------:R-:W-:Y:S01]  /*9080*/  FFMA.FTZ R101, R5, R144, -8 ;  /* 0xc100000005657423 */ /* 0x000fe20000010090 */
[----:B------:R-:W-:Y:S01]  /*9090*/  FMUL.FTZ R12, R7, UR39 ;  /* 0x00000027070c7c20 */ /* 0x000fe20008410000 */
[----:B------:R-:W-:Y:S01]  /*90a0*/  FMUL.FTZ R7, R6, UR39 ;  /* 0x0000002706077c20 */ /* 0x000fe20008410000 */
[----:B------:R-:W-:-:S01]  /*90b0*/  FFMA.FTZ R6, R152, UR39, -R168 ;  /* 0x0000002798067c23 */ /* 0x000fc200080108a8 */
[--C-:B------:R-:W-:Y:S01]  /*90c0*/  FFMA.FTZ R144, R154, UR39, -R101.reuse ;  /* 0x000000279a907c23 */ /* 0x100fe20008010865 */
[----:B------:R-:W-:-:S01]  /*90d0*/  FFMA.FTZ R155, R155, UR39, -R101 ;  /* 0x000000279b9b7c23 */ /* 0x000fc20008010865 */
        /* <DEDUP_REMOVED lines=12> */
[----:B0-----:R-:W-:Y:S01]  /*91a0*/  FFMA.FTZ R12, R164, UR39, -R168 ;  /* 0x00000027a40c7c23 */ /* 0x001fe200080108a8 */
[----:B------:R-:W-:-:S01]  /*91b0*/  FFMA.FTZ R154, R166, UR39, -R101 ;  /* 0x00000027a69a7c23 */ /* 0x000fc20008010865 */
[----:B------:R-:W-:Y:S01]  /*91c0*/  FFMA.FTZ R21, R165, UR39, -R168 ;  /* 0x00000027a5157c23 */ /* 0x000fe200080108a8 */
[----:B------:R-:W-:-:S01]  /*91d0*/  FFMA.FTZ R161, R167, UR39, -R101 ;  /* 0x00000027a7a17c23 */ /* 0x000fc20008010865 */
[----:B------:R-:W0:Y:S01]  /*91e0*/  MUFU.EX2 R6, R6 ;  /* 0x0000000600067308 */ /* 0x000e220000000800 */
        /* <DEDUP_REMOVED lines=8> */
[----:B------:R-:W-:-:S01]  /*9270*/  FFMA.FTZ R145, R145, UR39, -R168 ;  /* 0x0000002791917c23 */ /* 0x000fc200080108a8 */
[--C-:B------:R-:W-:Y:S01]  /*9280*/  FFMA.FTZ R147, R147, UR39, -R101.reuse ;  /* 0x0000002793937c23 */ /* 0x100fe20008010865 */
        /* <DEDUP_REMOVED lines=65> */
[----:B------:R-:W-:-:S04]  /*96a0*/  FFMA.FTZ R101, R103, UR39, -R101 ;  /* 0x0000002767657c23 */ /* 0x000fc80008010865 */
        /* <DEDUP_REMOVED lines=104> */
[----:B------:R-:W-:Y:S01]  /*9d30*/  MUFU.EX2 R117, R117 ;  /* 0x0000007500757308 */ /* 0x000fe20000000800 */
[----:B0-----:R-:W-:-:S07]  /*9d40*/  FADD.FTZ R0, R116, R163 ;  /* 0x000000a374007221 */ /* 0x001fce0000010000 */
        /* <DEDUP_REMOVED lines=17> */
[----:B------:R-:W-:Y:S01]  /*9e60*/  MUFU.EX2 R94, R98 ;  /* 0x00000062005e7308 */ /* 0x000fe20000000800 */
[----:B------:R-:W-:-:S04]  /*9e70*/  FADD.FTZ R95, R89, R0 ;  /* 0x00000000595f7221 */ /* 0x000fc80000010000 */
[----:B------:R-:W-:-:S03]  /*9e80*/  FADD.FTZ R0, R92, R95 ;  /* 0x0000005f5c007221 */ /* 0x000fc60000010000 */
[----:B------:R-:W2:Y:S01]  /*9e90*/  MUFU.EX2 R97, R97 ;  /* 0x0000006100617308 */ /* 0x000ea20000000800 */
[----:B0-----:R-:W-:-:S04]  /*9ea0*/  FADD.FTZ R95, R93, R0 ;  /* 0x000000005d5f7221 */ /* 0x001fc80000010000 */
[----:B-1----:R-:W-:-:S03]  /*9eb0*/  FADD.FTZ R0, R96, R95 ;  /* 0x0000005f60007221 */ /* 0x002fc60000010000 */
[----:B------:R0:W1:Y:S08]  /*9ec0*/  MUFU.EX2 R158, R99 ;  /* 0x00000063009e7308 */ /* 0x0000700000000800 */
        /* <DEDUP_REMOVED lines=14> */
.L_x_9362:
        /* <DEDUP_REMOVED lines=116> */
.L_x_9352:
[----:B------:R-:W-:Y:S06]  /*a6f0*/  BAR.ARV 0x8, 0x180 ;  /* 0x0206000000007b1d */ /* 0x000fec0000002000 */
[----:B------:R-:W-:Y:S05]  /*a700*/  @!P0 BRA `(.L_x_9364) ;  /* 0x0000000000048947 */ /* 0x000fea0003800000 */
[----:B------:R-:W-:Y:S01]  /*a710*/  BPT.TRAP 0x1 ;  /* 0x000000040000795c */ /* 0x000fe20000300000 */
.L_x_9364:
[----:B------:R-:W-:Y:S01]  /*a720*/  ULEA UR9, UR44, UR43, 0x3 ;  /* 0x0000002b2c097291 */ /* 0x000fe2000f8e183f */
[----:B------:R-:W-:-:S05]  /*a730*/  IMAD.U32 R3, RZ, RZ, UR45 ;  /* 0x0000002dff037e24 */ /* 0x000fca000f8e00ff */
[----:B------:R-:W-:-:S04]  /*a740*/  SHF.L.U32 R3, R3, 0x1f, RZ ;  /* 0x0000001f03037819 */ /* 0x000fc800000006ff */
[----:B------:R0:W1:Y:S01]  /*a750*/  SYNCS.PHASECHK.TRANS64.TRYWAIT P1, [UR9+0x22850], R3 ;  /* 0x02285003ff0075a7 */ /* 0x0000620008020149 */
[----:B------:R-:W-:Y:S05]  /*a760*/  @!P0 BRA `(.L_x_9365) ;  /* 0x0000000000048947 */ /* 0x000fea0003800000 */
[----:B------:R-:W-:Y:S01]  /*a770*/  BPT.TRAP 0x1 ;  /* 0x000000040000795c */ /* 0x000fe20000300000 */
.L_x_9365:
[----:B-1----:R-:W-:Y:S05]  /*a780*/  @P1 BRA `(.L_x_9366) ;  /* 0x0000000000081947 */ /* 0x002fea0003800000 */
[----:B------:R-:W1:Y:S02]  /*a790*/  SYNCS.PHASECHK.TRANS64.TRYWAIT P1, [UR9+0x22850], R3 ;  /* 0x02285003ff0075a7 */ /* 0x000e640008020149 */
[----:B-1----:R-:W-:Y:S05]  /*a7a0*/  @!P1 BRA `(.L_x_9367) ;  /* 0x0000008800709947 */ /* 0x002fea0003800000 */
.L_x_9366:
        /* <DEDUP_REMOVED lines=66> */
[----:B------:R0:W-:Y:S01]  /*abd0*/  @P1 MUFU.RCP R6, R7 ;  /* 0x0000000700061308 */ /* 0x0001e20000001000 */
[----:B------:R-:W-:Y:S01]  /*abe0*/  FSETP.NE.FTZ.AND P1, PT, R13, RZ, PT ;  /* 0x000000ff0d00720b */ /* 0x000fe20003f35000 */
[----:B------:R-:W-:Y:S01]  /*abf0*/  IMAD.MOV.U32 R10, RZ, RZ, RZ ;  /* 0x000000ffff0a7224 */ /* 0x000fe200078e00ff */
[----:B------:R-:W-:Y:S02]  /*ac00*/  WARPGROUP.DEPBAR.LE gsb0, 0x0 ;  /* 0x00008000000079c5 */ /* 0x000fe40000010000 */
[----:B------:R-:W-:-:S06]  /*ac10*/  WARPGROUP.ARRIVE ;  /* 0x00000000000079c5 */ /* 0x000fcc0000000000 */
[----:B------:R-:W-:Y:S01]  /*ac20*/  QGMMA.64x128x32.F32.E4M3.E4M3 R24, R168, gdesc[UR4], R24, gsb0 ;  /* 0x01e00004a8187df3 */ /* 0x000fe20008000818 */
[----:B------:R-:W1:Y:S08]  /*ac30*/  @P2 MUFU.LG2 R8, R12 ;  /* 0x0000000c00082308 */ /* 0x000e700000000c00 */
[----:B------:R-:W3:Y:S01]  /*ac40*/  @P3 MUFU.LG2 R9, R14 ;  /* 0x0000000e00093308 */ /* 0x000ee20000000c00 */
[----:B------:R-:W-:-:S07]  /*ac50*/  IMAD.U32 R11, RZ, RZ, UR39 ;  /* 0x00000027ff0b7e24 */ /* 0x000fce000f8e00ff */
[----:B------:R-:W4:Y:S01]  /*ac60*/  @P1 MUFU.RCP R10, R13 ;  /* 0x0000000d000a1308 */ /* 0x000f220000001000 */
[----:B------:R-:W-:Y:S02]  /*ac70*/  IMAD.U32 R15, RZ, RZ, UR39 ;  /* 0x00000027ff0f7e24 */ /* 0x000fe4000f8e00ff */
[----:B0-----:R-:W-:Y:S01]  /*ac80*/  @P2 FMUL.FTZ R7, R11, 0.69314718246459960938 ;  /* 0x3f3172180b072820 */ /* 0x001fe20000410000 */
[----:B-1----:R-:W-:Y:S01]  /*ac90*/  @P2 FMUL.FTZ R8, R8, 0.69314718246459960938 ;  /* 0x3f31721808082820 */ /* 0x002fe20000410000 */
[----:B------:R-:W-:Y:S02]  /*aca0*/  IMAD.MOV.U32 R0, RZ, RZ, -0x800000 ;  /* 0xff800000ff007424 */ /* 0x000fe400078e00ff */
[----:B------:R-:W-:Y:S01]  /*acb0*/  @P3 FMUL.FTZ R11, R15, 0.69314718246459960938 ;  /* 0x3f3172180f0b3820 */ /* 0x000fe20000410000 */
[----:B------:R-:W-:Y:S02]  /*acc0*/  IMAD.MOV.U32 R2, RZ, RZ, -0x800000 ;  /* 0xff800000ff027424 */ /* 0x000fe400078e00ff */
[----:B------:R-:W-:-:S01]  /*acd0*/  @P2 FFMA.FTZ R0, R7, R4, R8 ;  /* 0x0000000407002223 */ /* 0x000fc20000010008 */
[----:B---3--:R-:W-:Y:S01]  /*ace0*/  @P3 FMUL.FTZ R12, R9, 0.69314718246459960938 ;  /* 0x3f317218090c3820 */ /* 0x008fe20000410000 */
[----:B--2---:R-:W-:-:S03]  /*acf0*/  FMUL.FTZ R4, R6, R3 ;  /* 0x0000000306047220 */ /* 0x004fc60000410000 */
[----:B------:R-:W-:Y:S01]  /*ad00*/  @P3 FFMA.FTZ R2, R11, R5, R12 ;  /* 0x000000050b023223 */ /* 0x000fe2000001000c */
[----:B----4-:R-:W-:Y:S01]  /*ad10*/  FMUL.FTZ R3, R10, R3 ;  /* 0x000000030a037220 */ /* 0x010fe20000410000 */
[----:B------:R-:W-:Y:S02]  /*ad20*/  WARPGROUP.DEPBAR.LE gsb0, 0x0 ;  /* 0x00008000000079c5 */ /* 0x000fe40000010000 */
[----:B------:R-:W-:Y:S05]  /*ad30*/  @!P0 BRA `(.L_x_9368) ;  /* 0x0000000000048947 */ /* 0x000fea0003800000 */
[----:B------:R-:W-:Y:S01]  /*ad40*/  BPT.TRAP 0x1 ;  /* 0x000000040000795c */ /* 0x000fe20000300000 */
.L_x_9368:
        /* <DEDUP_REMOVED lines=74> */
.L_x_9332:
        /* <DEDUP_REMOVED lines=43> */
[----:B------:R-:W-:Y:S01]  /*b4a0*/  F2FP.BF16.F32.PACK_AB R89, R88, R89 ;  /* 0x000000595859723e */ /* 0x000fe200000010ff */
[----:B------:R-:W-:Y:S01]  /*b4b0*/  USHF.R.S32.HI UR12, URZ, 0x1f, UR38 ;  /* 0x0000001f3f0c7899 */ /* 0x000fe20008011426 */
[----:B------:R-:W-:Y:S01]  /*b4c0*/  LOP3.LUT R24, R24, 0xc, RZ, 0xc0, !PT ;  /* 0x0000000c18187812 */ /* 0x000fe200078ec0ff */
[----:B------:R-:W-:Y:S01]  /*b4d0*/  ULDC.64 UR8, c[0x0][0xb90] ;  /* 0x0002e40000087ab9 */ /* 0x000fe20000000a00 */
[----:B------:R-:W-:Y:S01]  /*b4e0*/  USHF.R.S32.HI UR13, URZ, 0x1f, UR37 ;  /* 0x0000001f3f0d7899 */ /* 0x000fe20008011425 */
[----:B------:R-:W-:Y:S01]  /*b4f0*/  BAR.SYNC.DEFER_BLOCKING 0x1, 0x100 ;  /* 0x0044000000007b1d */ /* 0x000fe20000010000 */
[----:B------:R-:W-:-:S05]  /*b500*/  IADD3 R24, P0, R24, UR6, RZ ;  /* 0x0000000618187c10 */ /* 0x000fca000ff1e0ff */
[----:B------:R-:W-:Y:S01]  /*b510*/  IMAD.X R25, RZ, RZ, UR7, P0 ;  /* 0x00000007ff197e24 */ /* 0x000fe200080e06ff */
[----:B------:R-:W-:-:S04]  /*b520*/  ULDC.64 UR10, c[0x0][0xb98] ;  /* 0x0002e600000a7ab9 */ /* 0x000fc80000000a00 */
[----:B------:R0:W2:Y:S01]  /*b530*/  LDG.E.CONSTANT R24, desc[UR50][R24.64] ;  /* 0x0000003218187981 */ /* 0x0000a2000c1e9900 */
[----:B------:R-:W-:Y:S02]  /*b540*/  UIMAD UR5, UR12, UR8, URZ ;  /* 0x000000080c0572a4 */ /* 0x000fe4000f8e023f */
[----:B------:R-:W-:Y:S01]  /*b550*/  UIMAD.WIDE.U32 UR6, UR38, UR8, URZ ;  /* 0x00000008260672a5 */ /* 0x000fe2000f8e003f */
[----:B------:R-:W1:Y:S01]  /*b560*/  S2R R34, SR_SWINHI ;  /* 0x0000000000227919 */ /* 0x000e620000002f00 */
[----:B------:R-:W-:Y:S02]  /*b570*/  UIMAD UR5, UR38, UR9, UR5 ;  /* 0x00000009260572a4 */ /* 0x000fe4000f8e0205 */
[----:B------:R-:W-:Y:S02]  /*b580*/  UIMAD UR8, UR13, UR10, URZ ;  /* 0x0000000a0d0872a4 */ /* 0x000fe4000f8e023f */
[----:B------:R-:W-:Y:S01]  /*b590*/  UIADD3 UR7, UR7, UR5, URZ ;  /* 0x0000000507077290 */ /* 0x000fe2000fffe03f */
[----:B0-----:R-:W-:Y:S01]  /*b5a0*/  LOP3.LUT P0, R25, R35, 0x3, RZ, 0xc0, !PT ;  /* 0x0000000323197812 */ /* 0x001fe2000780c0ff */
[----:B------:R-:W-:-:S02]  /*b5b0*/  UIMAD UR8, UR37, UR11, UR8 ;  /* 0x0000000b250872a4 */ /* 0x000fc4000f8e0208 */
[----:B------:R-:W-:Y:S01]  /*b5c0*/  UIMAD.WIDE.U32 UR6, UR37, UR10, UR6 ;  /* 0x0000000a250672a5 */ /* 0x000fe2000f8e0006 */
[----:B------:R-:W-:Y:S01]  /*b5d0*/  ISETP.EQ.OR P0, PT, R25, 0x3, !P0 ;  /* 0x000000031900780c */ /* 0x000fe20004702670 */
[----:B------:R-:W-:Y:S01]  /*b5e0*/  ULDC UR5, c[0x0][0xa88] ;  /* 0x0002a20000057ab9 */ /* 0x000fe20000000800 */
[----:B------:R-:W-:Y:S02]  /*b5f0*/  ULDC.64 UR10, c[0x0][0xaf0] ;  /* 0x0002bc00000a7ab9 */ /* 0x000fe40000000a00 */
[----:B------:R-:W-:Y:S02]  /*b600*/  SEL R61, R7, R6, P0 ;  /* 0x00000006073d7207 */ /* 0x000fe40000000000 */
[----:B------:R-:W-:Y:S02]  /*b610*/  SEL R58, R6, R7, P0 ;  /* 0x00000007063a7207 */ /* 0x000fe40000000000 */
[----:B------:R-:W-:Y:S02]  /*b620*/  SEL R55, R29, R28, P0 ;  /* 0x0000001c1d377207 */ /* 0x000fe40000000000 */
[----:B------:R-:W-:Y:S01]  /*b630*/  SEL R52, R28, R29, P0 ;  /* 0x0000001d1c347207 */ /* 0x000fe20000000000 */
[----:B------:R-:W-:Y:S01]  /*b640*/  IMAD R29, R23, 0x40, R16 ;  /* 0x00000040171d7824 */ /* 0x000fe200078e0210 */
[----:B------:R-:W-:-:S02]  /*b650*/  SEL R65, R31, R30, P0 ;  /* 0x0000001e1f417207 */ /* 0x000fc40000000000 */
[----:B------:R-:W-:Y:S02]  /*b660*/  SEL R62, R30, R31, P0 ;  /* 0x0000001f1e3e7207 */ /* 0x000fe40000000000 */
[----:B------:R-:W0:Y:S01]  /*b670*/  LDC R30, c[0x0][0xbe8] ;  /* 0x0002fa00ff1e7b82 */ /* 0x000e220000000800 */
[----:B------:R-:W-:Y:S02]  /*b680*/  SEL R73, R9, R8, P0 ;  /* 0x0000000809497207 */ /* 0x000fe40000000000 */
[----:B------:R-:W-:Y:S02]  /*b690*/  SEL R70, R8, R9, P0 ;  /* 0x0000000908467207 */ /* 0x000fe40000000000 */
[----:B------:R-:W-:Y:S02]  /*b6a0*/  SEL R67, R27, R26, P0 ;  /* 0x0000001a1b437207 */ /* 0x000fe40000000000 */
[----:B------:R-:W-:Y:S02]  /*b6b0*/  MOV R4, R3 ;  /* 0x0000000300047202 */ /* 0x000fe40000000f00 */
[----:B-1----:R-:W-:-:S02]  /*b6c0*/  MOV R5, R34 ;  /* 0x0000002200057202 */ /* 0x002fc40000000f00 */
[----:B------:R-:W-:Y:S02]  /*b6d0*/  SEL R64, R26, R27, P0 ;  /* 0x0000001b1a407207 */ /* 0x000fe40000000000 */
[----:B------:R-:W-:Y:S01]  /*b6e0*/  SEL R57, R15, R14, P0 ;  /* 0x0000000e0f397207 */ /* 0x000fe20000000000 */
[--C-:B------:R-:W-:Y:S01]  /*b6f0*/  IMAD.WIDE R6, R191, 0x2, R4.reuse ;  /* 0x00000002bf067825 */ /* 0x100fe200078e0204 */
[----:B------:R-:W-:Y:S02]  /*b700*/  SEL R54, R14, R15, P0 ;  /* 0x0000000f0e367207 */ /* 0x000fe40000000000 */
[----:B------:R-:W-:Y:S01]  /*b710*/  SEL R69, R21, R20, P0 ;  /* 0x0000001415457207 */ /* 0x000fe20000000000 */
[----:B------:R-:W-:Y:S01]  /*b720*/  IMAD.WIDE R28, R29, 0x2, R4 ;  /* 0x000000021d1c7825 */ /* 0x000fe200078e0204 */
[C---:B------:R-:W-:Y:S02]  /*b730*/  IADD3 R43, P6, R6.reuse, 0x4060, RZ ;  /* 0x00004060062b7810 */ /* 0x040fe40007fde0ff */
[----:B------:R-:W-:-:S02]  /*b740*/  IADD3 R5, P2, R6, 0x20, RZ ;  /* 0x0000002006057810 */ /* 0x000fc40007f5e0ff */
[----:B------:R-:W-:Y:S02]  /*b750*/  LOP3.LUT R42, R43, 0x380, RZ, 0xc0, !PT ;  /* 0x000003802b2a7812 */ /* 0x000fe400078ec0ff */
[----:B------:R-:W-:Y:S01]  /*b760*/  SEL R66, R20, R21, P0 ;  /* 0x0000001514427207 */ /* 0x000fe20000000000 */
[--C-:B------:R-:W-:Y:S01]  /*b770*/  IMAD.X R35, RZ, RZ, R7.reuse, P2 ;  /* 0x000000ffff237224 */ /* 0x100fe200010e0607 */
[----:B------:R-:W-:Y:S02]  /*b780*/  SHF.R.U64 R42, R42, 0x3, RZ ;  /* 0x000000032a2a7819 */ /* 0x000fe400000012ff */
[----:B------:R-:W-:Y:S02]  /*b790*/  LOP3.LUT R4, R5, 0x380, RZ, 0xc0, !PT ;  /* 0x0000038005047812 */ /* 0x000fe400078ec0ff */
[----:B------:R-:W-:Y:S01]  /*b7a0*/  LOP3.LUT R42, R42, R43, RZ, 0x3c, !PT ;  /* 0x0000002b2a2a7212 */ /* 0x000fe200078e3cff */
[----:B------:R-:W-:Y:S01]  /*b7b0*/  IMAD.X R43, RZ, RZ, R7, P6 ;  /* 0x000000ffff2b7224 */ /* 0x000fe200030e0607 */
[----:B------:R-:W-:-:S02]  /*b7c0*/  IADD3 R9, P6, R6, 0x40, RZ ;  /* 0x0000004006097810 */ /* 0x000fc40007fde0ff */
[----:B------:R-:W-:Y:S02]  /*b7d0*/  IADD3 R15, P2, R28, 0x2000, RZ ;  /* 0x000020001c0f7810 */ /* 0x000fe40007f5e0ff */
[----:B------:R-:W-:Y:S01]  /*b7e0*/  LOP3.LUT R45, R6, 0x380, RZ, 0xc0, !PT ;  /* 0x00000380062d7812 */ /* 0x000fe200078ec0ff */
[----:B------:R-:W-:Y:S01]  /*b7f0*/  IMAD.X R27, RZ, RZ, R7, P6 ;  /* 0x000000ffff1b7224 */ /* 0x000fe200030e0607 */
[----:B------:R-:W-:Y:S02]  /*b800*/  IADD3 R21, P6, R28, 0x1000, RZ ;  /* 0x000010001c157810 */ /* 0x000fe40007fde0ff */
[----:B------:R-:W-:Y:S02]  /*b810*/  SHF.R.U64 R4, R4, 0x3, RZ ;  /* 0x0000000304047819 */ /* 0x000fe400000012ff */
[----:B------:R-:W-:Y:S02]  /*b820*/  LOP3.LUT R20, R21, 0x380, RZ, 0xc0, !PT ;  /* 0x0000038015147812 */ /* 0x000fe400078ec0ff */
[----:B------:R-:W-:-:S02]  /*b830*/  LOP3.LUT R14, R15, 0x380, RZ, 0xc0, !PT ;  /* 0x000003800f0e7812 */ /* 0x000fc400078ec0ff */
[----:B------:R-:W-:Y:S02]  /*b840*/  SEL R59, R11, R10, P0 ;  /* 0x0000000a0b3b7207 */ /* 0x000fe40000000000 */
[----:B------:R-:W-:Y:S02]  /*b850*/  SEL R56, R10, R11, P0 ;  /* 0x0000000b0a387207 */ /* 0x000fe40000000000 */
[----:B------:R-:W-:Y:S02]  /*b860*/  SHF.R.U64 R45, R45, 0x3, RZ ;  /* 0x000000032d2d7819 */ /* 0x000fe400000012ff */
[----:B------:R-:W-:Y:S02]  /*b870*/  IADD3 R11, P3, R6, 0x4000, RZ ;  /* 0x00004000060b7810 */ /* 0x000fe40007f7e0ff */
[----:B------:R-:W-:Y:S02]  /*b880*/  LOP3.LUT R34, R4, R5, RZ, 0x3c, !PT ;  /* 0x0000000504227212 */ /* 0x000fe400078e3cff */
[----:B------:R-:W-:-:S02]  /*b890*/  SHF.R.U64 R20, R20, 0x3, RZ ;  /* 0x0000000314147819 */ /* 0x000fc400000012ff */
[----:B------:R-:W-:Y:S02]  /*b8a0*/  SHF.R.U64 R14, R14, 0x3, RZ ;  /* 0x000000030e0e7819 */ /* 0x000fe400000012ff */
[----:B------:R-:W-:Y:S02]  /*b8b0*/  LOP3.LUT R4, R9, 0x380, RZ, 0xc0, !PT ;  /* 0x0000038009047812 */ /* 0x000fe400078ec0ff */
[----:B------:R-:W-:Y:S02]  /*b8c0*/  SEL R71, R13, R12, P0 ;  /* 0x0000000c0d477207 */ /* 0x000fe40000000000 */
[----:B------:R-:W-:Y:S02]  /*b8d0*/  SEL R68, R12, R13, P0 ;  /* 0x0000000d0c447207 */ /* 0x000fe40000000000 */
[C---:B------:R-:W-:Y:S02]  /*b8e0*/  IADD3 R13, P5, R6.reuse, 0x4040, RZ ;  /* 0x00004040060d7810 */ /* 0x040fe40007fbe0ff */
[----:B------:R-:W-:-:S02]  /*b8f0*/  IADD3 R10, P4, R6, 0x4020, RZ ;  /* 0x00004020060a7810 */ /* 0x000fc40007f9e0ff */
[----:B------:R-:W-:Y:S01]  /*b900*/  IADD3 R8, P1, R6, 0x60, RZ ;  /* 0x0000006006087810 */ /* 0x000fe20007f3e0ff */
[--C-:B------:R-:W-:Y:S01]  /*b910*/  IMAD.X R41, RZ, RZ, R7.reuse, P5 ;  /* 0x000000ffff297224 */ /* 0x100fe200028e0607 */
[----:B------:R-:W-:Y:S01]  /*b920*/  LOP3.LUT R44, R45, R6, RZ, 0x3c, !PT ;  /* 0x000000062d2c7212 */ /* 0x000fe200078e3cff */
[----:B------:R-:W-:Y:S01]  /*b930*/  IMAD.MOV.U32 R45, RZ, RZ, R7 ;  /* 0x000000ffff2d7224 */ /* 0x000fe200078e0007 */
[----:B------:R-:W-:Y:S02]  /*b940*/  LOP3.LUT R6, R11, 0x380, RZ, 0xc0, !PT ;  /* 0x000003800b067812 */ /* 0x000fe400078ec0ff */
[----:B------:R-:W-:Y:S01]  /*b950*/  LOP3.LUT R20, R20, R21, RZ, 0x3c, !PT ;  /* 0x0000001514147212 */ /* 0x000fe200078e3cff */
[--C-:B------:R-:W-:Y:S01]  /*b960*/  IMAD.X R21, RZ, RZ, R29.reuse, P6 ;  /* 0x000000ffff157224 */ /* 0x100fe200030e061d */
[----:B------:R-:W-:Y:S01]  /*b970*/  LOP3.LUT R14, R14, R15, RZ, 0x3c, !PT ;  /* 0x0000000f0e0e7212 */ /* 0x000fe200078e3cff */
[----:B------:R-:W-:Y:S01]  /*b980*/  IMAD.X R15, RZ, RZ, R29, P2 ;  /* 0x000000ffff0f7224 */ /* 0x000fe200010e061d */
[----:B------:R-:W-:-:S02]  /*b990*/  SHF.R.U64 R4, R4, 0x3, RZ ;  /* 0x0000000304047819 */ /* 0x000fc400000012ff */
[----:B------:R-:W-:Y:S02]  /*b9a0*/  IADD3 R31, P6, R28, 0x7000, RZ ;  /* 0x000070001c1f7810 */ /* 0x000fe40007fde0ff */
[----:B0-----:R-:W-:Y:S02]  /*b9b0*/  ISETP.NE.AND P2, PT, R30, 0x1, PT ;  /* 0x000000011e00780c */ /* 0x001fe40003f45270 */
[----:B------:R-:W-:Y:S02]  /*b9c0*/  SHF.R.U64 R6, R6, 0x3, RZ ;  /* 0x0000000306067819 */ /* 0x000fe400000012ff */
[----:B------:R-:W-:Y:S02]  /*b9d0*/  SEL R63, R48, R49, P0 ;  /* 0x00000031303f7207 */ /* 0x000fe40000000000 */
[----:B------:R-:W-:Y:S02]  /*b9e0*/  LOP3.LUT R26, R4, R9, RZ, 0x3c, !PT ;  /* 0x00000009041a7212 */ /* 0x000fe400078e3cff */
[----:B------:R-:W-:-:S02]  /*b9f0*/  SEL R48, R49, R48, P0 ;  /* 0x0000003031307207 */ /* 0x000fc40000000000 */
[----:B------:R-:W-:Y:S02]  /*ba00*/  LOP3.LUT R4, R31, 0x380, RZ, 0xc0, !PT ;  /* 0x000003801f047812 */ /* 0x000fe400078ec0ff */
[----:B------:R-:W-:Y:S02]  /*ba10*/  SEL R49, R38, R39, P0 ;  /* 0x0000002726317207 */ /* 0x000fe40000000000 */
[----:B------:R-:W-:Y:S01]  /*ba20*/  SEL R60, R39, R38, P0 ;  /* 0x00000026273c7207 */ /* 0x000fe20000000000 */
[----:B------:R-:W-:Y:S01]  /*ba30*/  IMAD.X R39, RZ, RZ, R7, P3 ;  /* 0x000000ffff277224 */ /* 0x000fe200018e0607 */
[----:B------:R-:W-:Y:S02]  /*ba40*/  LOP3.LUT R38, R6, R11, RZ, 0x3c, !PT ;  /* 0x0000000b06267212 */ /* 0x000fe400078e3cff */
[----:B------:R-:W-:Y:S02]  /*ba50*/  LOP3.LUT R6, R8, 0x380, RZ, 0xc0, !PT ;  /* 0x0000038008067812 */ /* 0x000fe400078ec0ff */
[----:B------:R-:W-:-:S02]  /*ba60*/  SHF.R.U64 R4, R4, 0x3, RZ ;  /* 0x0000000304047819 */ /* 0x000fc400000012ff */
[----:B------:R-:W-:Y:S02]  /*ba70*/  SHF.R.U64 R5, R6, 0x3, RZ ;  /* 0x0000000306057819 */ /* 0x000fe400000012ff */
[----:B------:R-:W-:Y:S02]  /*ba80*/  LOP3.LUT R4, R4, R31, RZ, 0x3c, !PT ;  /* 0x0000001f04047212 */ /* 0x000fe400078e3cff */
[----:B------:R-:W0:Y:S01]  /*ba90*/  @P2 LDC R31, c[0x0][0xbec] ;  /* 0x0002fb00ff1f2b82 */ /* 0x000e220000000800 */
[----:B------:R-:W-:Y:S02]  /*baa0*/  SEL R53, R33, R32, P0 ;  /* 0x0000002021357207 */ /* 0x000fe40000000000 */
[----:B------:R-:W-:Y:S01]  /*bab0*/  SEL R50, R32, R33, P0 ;  /* 0x0000002120327207 */ /* 0x000fe20000000000 */
[----:B------:R-:W-:Y:S01]  /*bac0*/  IMAD.X R33, RZ, RZ, R7, P1 ;  /* 0x000000ffff217224 */ /* 0x000fe200008e0607 */
[----:B------:R-:W-:Y:S02]  /*bad0*/  LOP3.LUT R32, R5, R8, RZ, 0x3c, !PT ;  /* 0x0000000805207212 */ /* 0x000fe400078e3cff */
[----:B------:R-:W-:-:S02]  /*bae0*/  MOV R83, R44 ;  /* 0x0000002c00537202 */ /* 0x000fc40000000f00 */
[----:B------:R-:W-:Y:S02]  /*baf0*/  MOV R82, R32 ;  /* 0x0000002000527202 */ /* 0x000fe40000000f00 */
[----:B------:R-:W1:Y:S01]  /*bb00*/  @P2 LDC R32, c[0x0][0xbf0] ;  /* 0x0002fc00ff202b82 */ /* 0x000e620000000800 */
[----:B------:R-:W-:Y:S01]  /*bb10*/  MOV R44, R34 ;  /* 0x00000022002c7202 */ /* 0x000fe20000000f00 */
[----:B------:R-:W-:Y:S01]  /*bb20*/  VIADD R34, R18, UR40 ;  /* 0x0000002812227c36 */ /* 0x000fe20008000000 */
[----:B------:R-:W-:Y:S02]  /*bb30*/  LOP3.LUT R12, R13, 0x380, RZ, 0xc0, !PT ;  /* 0x000003800d0c7812 */ /* 0x000fe400078ec0ff */
[----:B------:R-:W-:Y:S02]  /*bb40*/  SEL R51, R37, R36, P0 ;  /* 0x0000002425337207 */ /* 0x000fe40000000000 */
[----:B------:R-:W-:Y:S01]  /*bb50*/  SEL R46, R36, R37, P0 ;  /* 0x00000025242e7207 */ /* 0x000fe20000000000 */
[----:B------:R-:W-:Y:S01]  /*bb60*/  IMAD.X R37, RZ, RZ, R7, P4 ;  /* 0x000000ffff257224 */ /* 0x000fe200020e0607 */
[----:B------:R-:W-:-:S02]  /*bb70*/  SEL R25, R94, R93, P0 ;  /* 0x0000005d5e197207 */ /* 0x000fc40000000000 */
[----:B------:R-:W-:Y:S02]  /*bb80*/  SEL R47, R90, R89, P0 ;  /* 0x000000595a2f7207 */ /* 0x000fe40000000000 */
[----:B------:R-:W-:Y:S01]  /*bb90*/  MOV R45, R26 ;  /* 0x0000001a002d7202 */ /* 0x000fe20000000f00 */
[----:B0-----:R-:W-:Y:S01]  /*bba0*/  @P2 IMAD.HI.U32 R27, R34, R31, RZ ;  /* 0x0000001f221b2227 */ /* 0x001fe200078e00ff */
[----:B------:R-:W-:Y:S02]  /*bbb0*/  SEL R94, R93, R94, P0 ;  /* 0x0000005e5d5e7207 */ /* 0x000fe40000000000 */
[----:B------:R-:W-:Y:S01]  /*bbc0*/  SEL R90, R89, R90, P0 ;  /* 0x0000005a595a7207 */ /* 0x000fe20000000000 */
[----:B------:R-:W-:Y:S01]  /*bbd0*/  IMAD.MOV.U32 R26, RZ, RZ, R34 ;  /* 0x000000ffff1a7224 */ /* 0x000fe200078e0022 */
[----:B------:R-:W-:Y:S02]  /*bbe0*/  LOP3.LUT R7, R10, 0x380, RZ, 0xc0, !PT ;  /* 0x000003800a077812 */ /* 0x000fe400078ec0ff */
[----:B------:R-:W-:-:S02]  /*bbf0*/  SHF.R.U64 R12, R12, 0x3, RZ ;  /* 0x000000030c0c7819 */ /* 0x000fc400000012ff */
[----:B------:R-:W-:Y:S02]  /*bc00*/  SHF.R.U64 R7, R7, 0x3, RZ ;  /* 0x0000000307077819 */ /* 0x000fe400000012ff */
[----:B------:R-:W-:Y:S02]  /*bc10*/  LOP3.LUT R40, R12, R13, RZ, 0x3c, !PT ;  /* 0x0000000d0c287212 */ /* 0x000fe400078e3cff */
[----:B------:R-:W-:Y:S02]  /*bc20*/  IADD3 R13, P1, R28, 0x3000, RZ ;  /* 0x000030001c0d7810 */ /* 0x000fe40007f3e0ff */
[----:B------:R-:W-:Y:S02]  /*bc30*/  LOP3.LUT R36, R7, R10, RZ, 0x3c, !PT ;  /* 0x0000000a07247212 */ /* 0x000fe400078e3cff */
[----:B-1----:R-:W-:Y:S01]  /*bc40*/  @P2 SHF.R.U32.HI R26, RZ, R32, R27 ;  /* 0x00000020ff1a2219 */ /* 0x002fe2000001161b */
[----:B------:R-:W-:Y:S01]  /*bc50*/  IMAD.U32 R27, RZ, RZ, UR8 ;  /* 0x00000008ff1b7e24 */ /* 0x000fe2000f8e00ff */
[----:B------:R-:W-:Y:S01]  /*bc60*/  LOP3.LUT R12, R13, 0x380, RZ, 0xc0, !PT ;  /* 0x000003800d0c7812 */ /* 0x000fe200078ec0ff */
[----:B------:R-:W-:Y:S01]  /*bc70*/  ULDC.64 UR8, c[0x0][0xae8] ;  /* 0x0002ba0000087ab9 */ /* 0x000fe20000000a00 */
[----:B------:R-:W-:Y:S01]  /*bc80*/  MOV R80, R36 ;  /* 0x0000002400507202 */ /* 0x000fe20000000f00 */
[----:B------:R-:W-:Y:S01]  /*bc90*/  IMAD.MOV R37, RZ, RZ, -R26 ;  /* 0x000000ffff257224 */ /* 0x000fe200078e0a1a */
[----:B------:R-:W-:-:S02]  /*bca0*/  SEL R75, R86, R87, P0 ;  /* 0x00000057564b7207 */ /* 0x000fc40000000000 */
[----:B------:R-:W-:Y:S01]  /*bcb0*/  SHF.R.U64 R12, R12, 0x3, RZ ;  /* 0x000000030c0c7819 */ /* 0x000fe200000012ff */
[----:B------:R-:W-:Y:S01]  /*bcc0*/  IMAD R37, R30, R37, R34 ;  /* 0x000000251e257224 */ /* 0x000fe200078e0222 */
[----:B------:R-:W-:Y:S02]  /*bcd0*/  SEL R86, R87, R86, P0 ;  /* 0x0000005657567207 */ /* 0x000fe40000000000 */
[----:B------:R-:W-:Y:S01]  /*bce0*/  LOP3.LUT R12, R12, R13, RZ, 0x3c, !PT ;  /* 0x0000000d0c0c7212 */ /* 0x000fe200078e3cff */
[----:B------:R-:W-:Y:S01]  /*bcf0*/  IMAD.X R13, RZ, RZ, R29, P1 ;  /* 0x000000ffff0d7224 */ /* 0x000fe200008e061d */
[----:B------:R-:W-:Y:S02]  /*bd00*/  MOV R77, R42 ;  /* 0x0000002a004d7202 */ /* 0x000fe40000000f00 */
[----:B------:R-:W-:Y:S02]  /*bd10*/  MOV R79, R40 ;  /* 0x00000028004f7202 */ /* 0x000fe40000000f00 */
[----:B------:R-:W-:-:S02]  /*bd20*/  IADD3 R40, P1, R26, UR6, RZ ;  /* 0x000000061a287c10 */ /* 0x000fc4000ff3e0ff */
[----:B------:R-:W-:Y:S02]  /*bd30*/  SHF.R.S32.HI R36, RZ, 0x1f, R37 ;  /* 0x0000001fff247819 */ /* 0x000fe40000011425 */
[C---:B------:R-:W-:Y:S02]  /*bd40*/  IADD3 R9, P4, R28.reuse, 0x5000, RZ ;  /* 0x000050001c097810 */ /* 0x040fe40007f9e0ff */
[----:B------:R-:W-:Y:S02]  /*bd50*/  IADD3 R11, P3, R28, 0x4000, RZ ;  /* 0x000040001c0b7810 */ /* 0x000fe40007f7e0ff */
[----:B------:R-:W-:Y:S02]  /*bd60*/  LOP3.LUT R8, R9, 0x380, RZ, 0xc0, !PT ;  /* 0x0000038009087812 */ /* 0x000fe400078ec0ff */
[----:B------:R-:W-:Y:S02]  /*bd70*/  LOP3.LUT R10, R11, 0x380, RZ, 0xc0, !PT ;  /* 0x000003800b0a7812 */ /* 0x000fe400078ec0ff */
[----:B------:R-:W-:-:S02]  /*bd80*/  MOV R81, R38 ;  /* 0x0000002600517202 */ /* 0x000fc40000000f00 */
[----:B------:R-:W-:Y:S02]  /*bd90*/  SHF.R.U64 R8, R8, 0x3, RZ ;  /* 0x0000000308087819 */ /* 0x000fe400000012ff */
[----:B------:R-:W-:Y:S02]  /*bda0*/  SHF.R.U64 R10, R10, 0x3, RZ ;  /* 0x000000030a0a7819 */ /* 0x000fe400000012ff */
[----:B------:R-:W-:Y:S01]  /*bdb0*/  LOP3.LUT R8, R8, R9, RZ, 0x3c, !PT ;  /* 0x0000000908087212 */ /* 0x000fe200078e3cff */
[--C-:B------:R-:W-:Y:S01]  /*bdc0*/  IMAD.X R9, RZ, RZ, R29.reuse, P4 ;  /* 0x000000ffff097224 */ /* 0x100fe200020e061d */
[----:B------:R-:W-:Y:S01]  /*bdd0*/  LOP3.LUT R10, R10, R11, RZ, 0x3c, !PT ;  /* 0x0000000b0a0a7212 */ /* 0x000fe200078e3cff */
[----:B------:R-:W-:Y:S01]  /*bde0*/  IMAD.X R11, RZ, RZ, R29, P3 ;  /* 0x000000ffff0b7224 */ /* 0x000fe200018e061d */
[C---:B------:R-:W-:Y:S02]  /*bdf0*/  IADD3 R7, P5, R28.reuse, 0x6000, RZ ;  /* 0x000060001c077810 */ /* 0x040fe40007fbe0ff */
[----:B------:R-:W-:-:S02]  /*be00*/  LOP3.LUT R5, R28, 0x380, RZ, 0xc0, !PT ;  /* 0x000003801c057812 */ /* 0x000fc400078ec0ff */
        /* <DEDUP_REMOVED lines=10> */
[----:B------:R-:W-:Y:S04]  /*beb0*/  SHFL.IDX PT, R94, R94, R31, 0x1c1f ;  /* 0x001c1f1f5e5e7589 */ /* 0x000fe800000e0000 */
[----:B------:R-:W0:Y:S04]  /*bec0*/  SHFL.IDX PT, R90, R90, R31, 0x1c1f ;  /* 0x001c1f1f5a5a7589 */ /* 0x000e2800000e0000 */
[----:B------:R-:W-:Y:S04]  /*bed0*/  SHFL.IDX PT, R63, R63, R24, 0x1c1f ;  /* 0x001c1f183f3f7589 */ /* 0x000fe800000e0000 */
[----:B------:R-:W-:Y:S04]  /*bee0*/  SHFL.IDX PT, R48, R48, R31, 0x1c1f ;  /* 0x001c1f1f30307589 */ /* 0x000fe800000e0000 */
[----:B------:R-:W-:Y:S04]  /*bef0*/  SHFL.IDX PT, R51, R51, R24, 0x1c1f ;  /* 0x001c1f1833337589 */ /* 0x000fe800000e0000 */
[----:B------:R-:W1:Y:S04]  /*bf00*/  SHFL.IDX PT, R46, R46, R31, 0x1c1f ;  /* 0x001c1f1f2e2e7589 */ /* 0x000e6800000e0000 */
[----:B------:R-:W-:Y:S04]  /*bf10*/  SHFL.IDX PT, R49, R49, R24, 0x1c1f ;  /* 0x001c1f1831317589 */ /* 0x000fe800000e0000 */
[----:B------:R-:W2:Y:S01]  /*bf20*/  SHFL.IDX PT, R60, R60, R31, 0x1c1f ;  /* 0x001c1f1f3c3c7589 */ /* 0x000ea200000e0000 */
[----:B0-----:R-:W-:-:S02]  /*bf30*/  SEL R32, R47, R90, P0 ;  /* 0x0000005a2f207207 */ /* 0x001fc40000000000 */
[----:B------:R-:W-:Y:S01]  /*bf40*/  SEL R34, R90, R47, P0 ;  /* 0x0000002f5a227207 */ /* 0x000fe20000000000 */
[----:B------:R-:W-:Y:S04]  /*bf50*/  SHFL.IDX PT, R65, R65, R24, 0x1c1f ;  /* 0x001c1f1841417589 */ /* 0x000fe800000e0000 */
[----:B------:R-:W0:Y:S04]  /*bf60*/  SHFL.IDX PT, R62, R62, R31, 0x1c1f ;  /* 0x001c1f1f3e3e7589 */ /* 0x000e2800000e0000 */
[----:B------:R-:W-:Y:S04]  /*bf70*/  SHFL.IDX PT, R53, R53, R24, 0x1c1f ;  /* 0x001c1f1835357589 */ /* 0x000fe800000e0000 */
[----:B------:R-:W-:Y:S01]  /*bf80*/  SHFL.IDX PT, R55, R55, R24, 0x1c1f ;  /* 0x001c1f1837377589 */ /* 0x000fe200000e0000 */
[----:B-1----:R-:W-:-:S03]  /*bf90*/  SEL R38, R46, R51, P0 ;  /* 0x000000332e267207 */ /* 0x002fc60000000000 */
[----:B------:R-:W-:Y:S04]  /*bfa0*/  SHFL.IDX PT, R57, R57, R24, 0x1c1f ;  /* 0x001c1f1839397589 */ /* 0x000fe800000e0000 */
[----:B------:R-:W-:Y:S01]  /*bfb0*/  SHFL.IDX PT, R59, R59, R24, 0x1c1f ;  /* 0x001c1f183b3b7589 */ /* 0x000fe200000e0000 */
[----:B--2---:R-:W-:Y:S02]  /*bfc0*/  SEL R33, R49, R60, P0 ;  /* 0x0000003c31217207 */ /* 0x004fe40000000000 */
[----:B------:R-:W-:Y:S01]  /*bfd0*/  SEL R35, R60, R49, P0 ;  /* 0x000000313c237207 */ /* 0x000fe20000000000 */
[----:B------:R-:W-:Y:S04]  /*bfe0*/  SHFL.IDX PT, R42, R61, R24, 0x1c1f ;  /* 0x001c1f183d2a7589 */ /* 0x000fe800000e0000 */
[----:B------:R-:W-:Y:S01]  /*bff0*/  SHFL.IDX PT, R67, R67, R24, 0x1c1f ;  /* 0x001c1f1843437589 */ /* 0x000fe200000e0000 */
[----:B0-----:R-:W-:-:S03]  /*c000*/  SEL R39, R62, R65, P0 ;  /* 0x000000413e277207 */ /* 0x001fc60000000000 */
[----:B------:R-:W-:Y:S04]  /*c010*/  SHFL.IDX PT, R69, R69, R24, 0x1c1f ;  /* 0x001c1f1845457589 */ /* 0x000fe800000e0000 */
[----:B------:R-:W-:Y:S04]  /*c020*/  SHFL.IDX PT, R71, R71, R24, 0x1c1f ;  /* 0x001c1f1847477589 */ /* 0x000fe800000e0000 */
[----:B------:R-:W-:Y:S04]  /*c030*/  SHFL.IDX PT, R73, R73, R24, 0x1c1f ;  /* 0x001c1f1849497589 */ /* 0x000fe800000e0000 */
[----:B------:R0:W-:Y:S04]  /*c040*/  SHFL.IDX PT, R75, R75, R24, 0x1c1f ;  /* 0x001c1f184b4b7589 */ /* 0x0001e800000e0000 */
[----:B------:R-:W-:Y:S04]  /*c050*/  SHFL.IDX PT, R50, R50, R31, 0x1c1f ;  /* 0x001c1f1f32327589 */ /* 0x000fe800000e0000 */
[----:B------:R-:W-:Y:S01]  /*c060*/  SHFL.IDX PT, R72, R64, R31, 0x1c1f ;  /* 0x001c1f1f40487589 */ /* 0x000fe200000e0000 */
[----:B0-----:R-:W-:-:S03]  /*c070*/  SHF.R.S32.HI R24, RZ, 0x1f, R26 ;  /* 0x0000001fff187819 */ /* 0x001fc6000001141a */
[----:B------:R-:W-:Y:S01]  /*c080*/  SHFL.IDX PT, R52, R52, R31, 0x1c1f ;  /* 0x001c1f1f34347589 */ /* 0x000fe200000e0000 */
[----:B------:R-:W-:Y:S02]  /*c090*/  SEL R26, R94, R25, P0 ;  /* 0x000000195e1a7207 */ /* 0x000fe40000000000 */
[----:B------:R-:W-:Y:S01]  /*c0a0*/  IADD3.X R41, R24, UR7, R27, P1, !PT ;  /* 0x0000000718297c10 */ /* 0x000fe20008ffe41b */
[----:B------:R-:W-:Y:S01]  /*c0b0*/  SHFL.IDX PT, R74, R66, R31, 0x1c1f ;  /* 0x001c1f1f424a7589 */ /* 0x000fe200000e0000 */
[----:B------:R-:W-:Y:S01]  /*c0c0*/  ULDC.64 UR6, c[0x0][0xb88] ;  /* 0x0002e20000067ab9 */ /* 0x000fe20000000a00 */
[----:B------:R-:W-:Y:S01]  /*c0d0*/  SEL R24, R25, R94, P0 ;  /* 0x0000005e19187207 */ /* 0x000fe20000000000 */
[----:B------:R-:W-:Y:S01]  /*c0e0*/  IMAD R36, R36, UR6, RZ ;  /* 0x0000000624247c24 */ /* 0x000fe2000f8e02ff */
[----:B------:R-:W-:Y:S01]  /*c0f0*/  SHFL.IDX PT, R54, R54, R31, 0x1c1f ;  /* 0x001c1f1f36367589 */ /* 0x000fe200000e0000 */
[----:B------:R-:W-:Y:S01]  /*c100*/  SEL R25, R63, R48, P0 ;  /* 0x000000303f197207 */ /* 0x000fe20000000000 */
[C---:B------:R-:W-:Y:S01]  /*c110*/  IMAD.WIDE.U32 R40, R37.reuse, UR6, R40 ;  /* 0x0000000625287c25 */ /* 0x040fe2000f8e0028 */
[----:B------:R-:W-:Y:S01]  /*c120*/  SEL R27, R48, R63, P0 ;  /* 0x0000003f301b7207 */ /* 0x000fe20000000000 */
[----:B------:R-:W-:Y:S01]  /*c130*/  SHFL.IDX PT, R76, R68, R31, 0x1c1f ;  /* 0x001c1f1f444c7589 */ /* 0x000fe200000e0000 */
[----:B------:R-:W-:Y:S01]  /*c140*/  LOP3.LUT P1, RZ, R188, 0x3, RZ, 0xc0, !PT ;  /* 0x00000003bcff7812 */ /* 0x000fe2000782c0ff */
[----:B------:R-:W-:Y:S01]  /*c150*/  IMAD R47, R37, UR7, R36 ;  /* 0x00000007252f7c24 */ /* 0x000fe2000f8e0224 */
[----:B------:R-:W-:Y:S01]  /*c160*/  SEL R36, R51, R46, P0 ;  /* 0x0000002e33247207 */ /* 0x000fe20000000000 */
[----:B------:R-:W0:Y:S01]  /*c170*/  SHFL.IDX PT, R56, R56, R31, 0x1c1f ;  /* 0x001c1f1f38387589 */ /* 0x000e2200000e0000 */
[----:B------:R-:W-:Y:S01]  /*c180*/  VIADD R46, R190, UR40 ;  /* 0x00000028be2e7c36 */ /* 0x000fe20008000000 */
[----:B------:R-:W-:Y:S01]  /*c190*/  ULDC.64 UR6, c[0x0][0xb50] ;  /* 0x0002d40000067ab9 */ /* 0x000fe20000000a00 */
[----:B------:R-:W-:Y:S01]  /*c1a0*/  SEL R37, R65, R62, P0 ;  /* 0x0000003e41257207 */ /* 0x000fe20000000000 */
[----:B------:R-:W1:Y:S04]  /*c1b0*/  SHFL.IDX PT, R78, R70, R31, 0x1c1f ;  /* 0x001c1f1f464e7589 */ /* 0x000e6800000e0000 */
[----:B------:R-:W2:Y:S04]  /*c1c0*/  SHFL.IDX PT, R43, R58, R31, 0x1c1f ;  /* 0x001c1f1f3a2b7589 */ /* 0x000ea800000e0000 */
[----:B------:R3:W4:Y:S04]  /*c1d0*/  SHFL.IDX PT, R86, R86, R31, 0x1c1f ;  /* 0x001c1f1f56567589 */ /* 0x00072800000e0000 */
[----:B------:R2:W-:Y:S04]  /*c1e0*/  STSM.16.M88.4 [R83], R24 ;  /* 0x0000001853007844 */ /* 0x0005e80000000200 */
[----:B------:R4:W-:Y:S01]  /*c1f0*/  STSM.16.M88.4 [R44], R32 ;  /* 0x000000202c007844 */ /* 0x0009e20000000200 */
[----:B---3--:R-:W-:-:S03]  /*c200*/  IMAD R31, R30, UR5, RZ ;  /* 0x000000051e1f7c24 */ /* 0x008fc6000f8e02ff */
[----:B------:R3:W-:Y:S01]  /*c210*/  STSM.16.M88.4 [R45], R36 ;  /* 0x000000242d007844 */ /* 0x0007e20000000200 */
[----:B0-----:R-:W-:Y:S02]  /*c220*/  SEL R64, R59, R56, P0 ;  /* 0x000000383b407207 */ /* 0x001fe40000000000 */
[----:B------:R-:W-:Y:S02]  /*c230*/  ISETP.GE.OR P3, PT, R46, R31, P1 ;  /* 0x0000001f2e00720c */ /* 0x000fe40000f66670 */
[----:B------:R-:W-:Y:S02]  /*c240*/  SEL R66, R56, R59, P0 ;  /* 0x0000003b38427207 */ /* 0x000fe40000000000 */
[----:B-1----:R-:W-:Y:S01]  /*c250*/  SEL R65, R73, R78, P0 ;  /* 0x0000004e49417207 */ /* 0x002fe20000000000 */
[----:B--2---:R-:W-:Y:S01]  /*c260*/  VIADD R24, R46, 0x8 ;  /* 0x000000082e187836 */ /* 0x004fe20000000000 */
[----:B------:R-:W-:Y:S01]  /*c270*/  SEL R26, R50, R53, P0 ;  /* 0x00000035321a7207 */ /* 0x000fe20000000000 */
[----:B------:R-:W-:Y:S01]  /*c280*/  IMAD.IADD R25, R41, 0x1, R47 ;  /* 0x0000000129197824 */ /* 0x000fe200078e022f */
[----:B------:R-:W-:-:S02]  /*c290*/  LEA R41, P4, R40, UR6, 0x2 ;  /* 0x0000000628297c11 */ /* 0x000fc4000f8810ff */
[----:B------:R-:W-:Y:S02]  /*c2a0*/  ISETP.GE.OR P1, PT, R24, R31, P1 ;  /* 0x0000001f1800720c */ /* 0x000fe40000f26670 */
[----:B------:R-:W-:Y:S01]  /*c2b0*/  LEA.HI.X R40, R40, UR7, R25, 0x2, P4 ;  /* 0x0000000728287c11 */ /* 0x000fe2000a0f1419 */
[----:B------:R-:W-:Y:S01]  /*c2c0*/  SHFL.IDX PT, R60, R41, RZ, 0x1c1f ;  /* 0x001c1fff293c7589 */ /* 0x000fe200000e0000 */
[----:B------:R-:W-:Y:S02]  /*c2d0*/  SEL R24, R53, R50, P0 ;  /* 0x0000003235187207 */ /* 0x000fe40000000000 */
[----:B------:R-:W-:Y:S01]  /*c2e0*/  SEL R25, R67, R72, P0 ;  /* 0x0000004843197207 */ /* 0x000fe20000000000 */
[----:B------:R-:W0:Y:S01]  /*c2f0*/  SHFL.IDX PT, R61, R40, RZ, 0x1c1f ;  /* 0x001c1fff283d7589 */ /* 0x000e2200000e0000 */
[----:B------:R-:W-:Y:S02]  /*c300*/  SEL R27, R72, R67, P0 ;  /* 0x00000043481b7207 */ /* 0x000fe40000000000 */
[----:B----4-:R-:W-:Y:S01]  /*c310*/  SEL R32, R55, R52, P0 ;  /* 0x0000003437207207 */ /* 0x010fe20000000000 */
[----:B------:R-:W-:Y:S01]  /*c320*/  SHFL.IDX PT, R62, R41, 0x1, 0x1c1f ;  /* 0x003c1f00293e7f89 */ /* 0x000fe200000e0000 */
[----:B------:R-:W-:-:S02]  /*c330*/  SEL R34, R52, R55, P0 ;  /* 0x0000003734227207 */ /* 0x000fc40000000000 */
[----:B------:R-:W-:Y:S01]  /*c340*/  SEL R33, R69, R74, P0 ;  /* 0x0000004a45217207 */ /* 0x000fe20000000000 */
[----:B------:R-:W-:Y:S01]  /*c350*/  STSM.16.M88.4 [R82], R24 ;  /* 0x0000001852007844 */ /* 0x000fe20000000200 */
[----:B------:R-:W-:Y:S02]  /*c360*/  SEL R35, R74, R69, P0 ;  /* 0x000000454a237207 */ /* 0x000fe40000000000 */
[----:B------:R-:W-:Y:S01]  /*c370*/  SEL R44, R57, R54, P0 ;  /* 0x00000036392c7207 */ /* 0x000fe20000000000 */
[----:B------:R-:W1:Y:S01]  /*c380*/  SHFL.IDX PT, R63, R40, 0x1, 0x1c1f ;  /* 0x003c1f00283f7f89 */ /* 0x000e6200000e0000 */
[----:B------:R-:W-:Y:S02]  /*c390*/  SEL R46, R54, R57, P0 ;  /* 0x00000039362e7207 */ /* 0x000fe40000000000 */
[----:B---3--:R-:W-:Y:S01]  /*c3a0*/  SEL R45, R71, R76, P0 ;  /* 0x0000004c472d7207 */ /* 0x008fe20000000000 */
[----:B------:R-:W-:Y:S01]  /*c3b0*/  STSM.16.M88.4 [R81], R32 ;  /* 0x0000002051007844 */ /* 0x000fe20000000200 */
[----:B------:R-:W-:-:S02]  /*c3c0*/  SEL R47, R76, R71, P0 ;  /* 0x000000474c2f7207 */ /* 0x000fc40000000000 */
[----:B------:R-:W-:Y:S02]  /*c3d0*/  SEL R67, R78, R73, P0 ;  /* 0x000000494e437207 */ /* 0x000fe40000000000 */
[----:B------:R-:W-:Y:S01]  /*c3e0*/  SEL R68, R42, R43, P0 ;  /* 0x0000002b2a447207 */ /* 0x000fe20000000000 */
[----:B------:R-:W-:Y:S01]  /*c3f0*/  STSM.16.M88.4 [R80], R44 ;  /* 0x0000002c50007844 */ /* 0x000fe20000000200 */
[----:B------:R-:W-:Y:S02]  /*c400*/  SEL R70, R43, R42, P0 ;  /* 0x0000002a2b467207 */ /* 0x000fe40000000000 */
[----:B------:R-:W-:Y:S01]  /*c410*/  SEL R69, R75, R86, P0 ;  /* 0x000000564b457207 */ /* 0x000fe20000000000 */
[----:B------:R2:W-:Y:S01]  /*c420*/  STSM.16.M88.4 [R79], R64 ;  /* 0x000000404f007844 */ /* 0x0005e20000000200 */
[----:B------:R-:W-:-:S05]  /*c430*/  SEL R71, R86, R75, P0 ;  /* 0x0000004b56477207 */ /* 0x000fca0000000000 */
[----:B------:R-:W-:Y:S01]  /*c440*/  STSM.16.M88.4 [R77], R68 ;  /* 0x000000444d007844 */ /* 0x000fe20000000200 */
[----:B------:R-:W-:Y:S08]  /*c450*/  BAR.SYNC.DEFER_BLOCKING 0x1, 0x100 ;  /* 0x0044000000007b1d */ /* 0x000ff00000010000 */
[----:B--2---:R-:W2:Y:S01]  /*c460*/  @P2 LDC R65, c[0x0][0xbec] ;  /* 0x0002fb00ff412b82 */ /* 0x004ea20000000800 */
[----:B------:R-:W-:Y:S01]  /*c470*/  UIMAD UR5, UR12, UR8, URZ ;  /* 0x000000080c0572a4 */ /* 0x000fe2000f8e023f */
[----:B0-----:R0:W-:Y:S01]  /*c480*/  @!P3 ST.E desc[UR50][R60.64], R0 ;  /* 0x000000003c00b985 */ /* 0x0011e2000c101932 */
[----:B------:R-:W-:-:S03]  /*c490*/  UIMAD.WIDE.U32 UR6, UR38, UR8, URZ ;  /* 0x00000008260672a5 */ /* 0x000fc6000f8e003f */
[----:B-1----:R1:W-:Y:S02]  /*c4a0*/  @!P1 ST.E desc[UR50][R62.64], R2 ;  /* 0x000000023e009985 */ /* 0x0023e4000c101932 */
[----:B0-----:R-:W0:Y:S01]  /*c4b0*/  @P2 LDC R61, c[0x0][0xbf0] ;  /* 0x0002fc00ff3d2b82 */ /* 0x001e220000000800 */
[----:B------:R-:W-:Y:S01]  /*c4c0*/  IMAD R0, R22, 0x20, R23 ;  /* 0x0000002016007824 */ /* 0x000fe200078e0217 */
[----:B------:R-:W-:Y:S01]  /*c4d0*/  UIMAD UR5, UR38, UR9, UR5 ;  /* 0x00000009260572a4 */ /* 0x000fe2000f8e0205 */
[----:B------:R3:W5:Y:S02]  /*c4e0*/  LD.E.128 R44, desc[UR50][R6.64] ;  /* 0x00000032062c7980 */ /* 0x000764000c101d00 */
[----:B-1----:R-:W-:Y:S01]  /*c4f0*/  VIADD R2, R0, UR40 ;  /* 0x0000002800027c36 */ /* 0x002fe20008000000 */
[----:B------:R-:W-:Y:S01]  /*c500*/  UIMAD UR8, UR13, UR10, URZ ;  /* 0x0000000a0d0872a4 */ /* 0x000fe2000f8e023f */
[----:B------:R1:W5:Y:S02]  /*c510*/  LD.E.128 R52, desc[UR50][R8.64] ;  /* 0x0000003208347980 */ /* 0x000364000c101d00 */
[----:B--2---:R-:W-:Y:S01]  /*c520*/  @P2 IMAD.HI.U32 R0, R2, R65, RZ ;  /* 0x0000004102002227 */ /* 0x004fe200078e00ff */
[----:B------:R-:W-:Y:S01]  /*c530*/  UIADD3 UR7, UR7, UR5, URZ ;  /* 0x0000000507077290 */ /* 0x000fe2000fffe03f */
[----:B------:R2:W5:Y:S02]  /*c540*/  LD.E.128 R32, desc[UR50][R4.64] ;  /* 0x0000003204207980 */ /* 0x000564000c101d00 */
[----:B---3--:R-:W-:Y:S01]  /*c550*/  IMAD.MOV.U32 R7, RZ, RZ, R2 ;  /* 0x000000ffff077224 */ /* 0x008fe200078e0002 */
[----:B------:R-:W-:Y:S01]  /*c560*/  UIMAD UR5, UR37, UR11, UR8 ;  /* 0x0000000b250572a4 */ /* 0x000fe2000f8e0208 */
[----:B------:R-:W5:Y:S01]  /*c570*/  LD.E.128 R48, desc[UR50][R28.64] ;  /* 0x000000321c307980 */ /* 0x000f62000c101d00 */
[----:B------:R-:W-:Y:S01]  /*c580*/  UIMAD.WIDE.U32 UR6, UR37, UR10, UR6 ;  /* 0x0000000a250672a5 */ /* 0x000fe2000f8e0006 */
[----:B------:R-:W-:-:S02]  /*c590*/  ULDC.64 UR8, c[0x0][0xae0] ;  /* 0x0002b80000087ab9 */ /* 0x000fc40000000a00 */
[----:B------:R-:W5:Y:S04]  /*c5a0*/  LD.E.128 R40, desc[UR50][R20.64] ;  /* 0x0000003214287980 */ /* 0x000f68000c101d00 */
[----:B------:R-:W5:Y:S01]  /*c5b0*/  LD.E.128 R36, desc[UR50][R14.64] ;  /* 0x000000320e247980 */ /* 0x000f62000c101d00 */
[----:B0-----:R-:W-:Y:S01]  /*c5c0*/  @P2 SHF.R.U32.HI R7, RZ, R61, R0 ;  /* 0x0000003dff072219 */ /* 0x001fe20000011600 */
[----:B------:R-:W-:Y:S02]  /*c5d0*/  UIADD3 UR5, UR7, UR5, URZ ;  /* 0x0000000507057290 */ /* 0x000fe4000fffe03f */
[----:B------:R-:W5:Y:S01]  /*c5e0*/  LD.E.128 R24, desc[UR50][R12.64] ;  /* 0x000000320c187980 */ /* 0x000f62000c101d00 */
[--C-:B------:R-:W-:Y:S01]  /*c5f0*/  SHF.R.S32.HI R0, RZ, 0x1f, R7.reuse ;  /* 0x0000001fff007819 */ /* 0x100fe20000011407 */
[----:B-1----:R-:W-:-:S02]  /*c600*/  IMAD.MOV R9, RZ, RZ, -R7 ;  /* 0x000000ffff097224 */ /* 0x002fc400078e0a07 */
[----:B--2---:R-:W-:Y:S01]  /*c610*/  IMAD.U32 R5, RZ, RZ, UR7 ;  /* 0x00000007ff057e24 */ /* 0x004fe2000f8e00ff */
        /* <DEDUP_REMOVED lines=11> */
[----:B------:R-:W-:-:S02]  /*c6d0*/  IMAD.U32 R5, RZ, RZ, UR5 ;  /* 0x00000005ff057e24 */ /* 0x000fc4000f8e00ff */
[C---:B0-----:R-:W-:Y:S01]  /*c6e0*/  IMAD R11, R7.reuse, UR9, R0 ;  /* 0x00000009070b7c24 */ /* 0x041fe2000f8e0200 */
[----:B------:R-:W-:Y:S01]  /*c6f0*/  SHF.R.S32.HI R0, RZ, 0x1f, R9 ;  /* 0x0000001fff007819 */ /* 0x000fe20000011409 */
[----:B------:R-:W-:-:S04]  /*c700*/  IMAD.WIDE.U32 R4, R7, UR8, R4 ;  /* 0x0000000807047c25 */ /* 0x000fc8000f8e0004 */
[----:B------:R-:W-:Y:S02]  /*c710*/  IMAD.IADD R5, R5, 0x1, R11 ;  /* 0x0000000105057824 */ /* 0x000fe400078e020b */
[----:B------:R-:W-:Y:S02]  /*c720*/  IMAD R2, R0, UR6, RZ ;  /* 0x0000000600027c24 */ /* 0x000fe4000f8e02ff */
[----:B------:R-:W-:Y:S02]  /*c730*/  VIADD R8, R23, UR40 ;  /* 0x0000002817087c36 */ /* 0x000fe40008000000 */
        /* <DEDUP_REMOVED lines=27> */
.L_x_9372:
[----:B------:R-:W-:Y:S05]  /*c8f0*/  BSYNC B1 ;  /* 0x0000000000017941 */ /* 0x000fea0003800000 */
.L_x_9371:
        /* <DEDUP_REMOVED lines=13> */
.L_x_9374:
[----:B------:R-:W-:Y:S05]  /*c9d0*/  BSYNC B1 ;  /* 0x0000000000017941 */ /* 0x000fea0003800000 */
.L_x_9373:
        /* <DEDUP_REMOVED lines=13> */
.L_x_9376:
[----:B------:R-:W-:Y:S05]  /*cab0*/  BSYNC B1 ;  /* 0x0000000000017941 */ /* 0x000fea0003800000 */
.L_x_9375:
        /* <DEDUP_REMOVED lines=16> */
.L_x_9370:
        /* <DEDUP_REMOVED lines=50> */
.L_x_9379:
[----:B------:R-:W-:Y:S05]  /*cee0*/  BSYNC B1 ;  /* 0x0000000000017941 */ /* 0x000fea0003800000 */
.L_x_9378:
        /* <DEDUP_REMOVED lines=55> */
.L_x_9381:
[----:B------:R-:W-:Y:S05]  /*d260*/  BSYNC B1 ;  /* 0x0000000000017941 */ /* 0x000fea0003800000 */
.L_x_9380:
        /* <DEDUP_REMOVED lines=13> */
.L_x_9383:
[----:B------:R-:W-:Y:S05]  /*d340*/  BSYNC B1 ;  /* 0x0000000000017941 */ /* 0x000fea0003800000 */
.L_x_9382:
        /* <DEDUP_REMOVED lines=13> */
.L_x_9385:
[----:B------:R-:W-:Y:S05]  /*d420*/  BSYNC B1 ;  /* 0x0000000000017941 */ /* 0x000fea0003800000 */
.L_x_9384:
[----:B---3--:R-:W-:Y:S01]  /*d430*/  VIADD R3, R6, 0x60 ;  /* 0x0000006006037836 */ /* 0x008fe20000000000 */
[----:B0-----:R0:W3:Y:S04]  /*d440*/  SHFL.IDX PT, R0, R5, 0x3, 0x181f ;  /* 0x00781f0005007f89 */ /* 0x0010e800000e0000 */
[----:B------:R-:W-:Y:S01]  /*d450*/  ISETP.GE.AND P0, PT, R3, R9, PT ;  /* 0x000000090300720c */ /* 0x000fe20003f06270 */
[----:B-1----:R0:W1:-:S12]  /*d460*/  SHFL.IDX PT, R2, R4, 0x3, 0x181f ;  /* 0x00781f0004027f89 */ /* 0x00205800000e0000 */
[----:B0-----:R-:W-:Y:S05]  /*d470*/  @P0 BRA `(.L_x_9377) ;  /* 0x0000000000240947 */ /* 0x001fea0003800000 */
[----:B------:R-:W-:Y:S02]  /*d480*/  ULDC UR5, c[0x0][0xac8] ;  /* 0x0002b20000057ab9 */ /* 0x000fe40000000800 */
[----:B------:R-:W-:Y:S02]  /*d490*/  ISETP.GE.AND P2, PT, R16, UR5, PT ;  /* 0x0000000510007c0c */ /* 0x000fe4000bf46270 */
[----:B------:R-:W-:-:S11]  /*d4a0*/  ISETP.GE.AND P3, PT, R19, UR5, PT ;  /* 0x0000000513007c0c */ /* 0x000fd6000bf66270 */
[CC--:B-12-4-:R-:W-:Y:S02]  /*d4b0*/  @!P2 LEA R4, P0, R16.reuse, R2.reuse, 0x1 ;  /* 0x000000021004a211 */ /* 0x0d6fe400078008ff */
[C---:B------:R-:W-:Y:S02]  /*d4c0*/  @!P3 LEA R2, P1, R19.reuse, R2, 0x1 ;  /* 0x000000021302b211 */ /* 0x040fe400078208ff */
[-C--:B---3--:R-:W-:Y:S02]  /*d4d0*/  @!P2 LEA.HI.X R5, R16, R0.reuse, R193, 0x1, P0 ;  /* 0x000000001005a211 */ /* 0x088fe400000f0cc1 */
[----:B------:R-:W-:-:S03]  /*d4e0*/  @!P3 LEA.HI.X R3, R19, R0, R192, 0x1, P1 ;  /* 0x000000001303b211 */ /* 0x000fc600008f0cc0 */
[----:B------:R0:W-:Y:S04]  /*d4f0*/  @!P2 ST.E.128 desc[UR50][R4.64], RZ ;  /* 0x000000ff0400a985 */ /* 0x0001e8000c101d32 */
[----:B------:R0:W-:Y:S02]  /*d500*/  @!P3 ST.E.128 desc[UR50][R2.64], RZ ;  /* 0x000000ff0200b985 */ /* 0x0001e4000c101d32 */
.L_x_9377:
[----:B------:R-:W-:Y:S05]  /*d510*/  BSYNC B0 ;  /* 0x0000000000007941 */ /* 0x000fea0003800000 */
.L_x_9369:
[----:B------:R-:W-:Y:S02]  /*d520*/  ULDC UR5, c[0x0][0xc38] ;  /* 0x00030e0000057ab9 */ /* 0x000fe40000000800 */
[----:B------:R-:W-:-:S06]  /*d530*/  UISETP.GE.AND UP0, UPT, UR4, UR5, UPT ;  /* 0x000000050400728c */ /* 0x000fcc000bf06270 */
[----:B------:R-:W-:-:S13]  /*d540*/  PLOP3.LUT P0, PT, PT, PT, UP0, 0x80, 0x0 ;  /* 0x000000000000781c */ /* 0x000fda0003f0f008 */
[----:B------:R-:W-:Y:S05]  /*d550*/  @!P0 BRA `(.L_x_9386) ;  /* 0xffffff3400e88947 */ /* 0x000fea000383ffff */
[----:B------:R-:W-:Y:S05]  /*d560*/  EXIT ;  /* 0x000000000000794d */ /* 0x000fea0003800000 */
.L_x_9328:
        /* <DEDUP_REMOVED lines=17> */
[----:B------:R-:W-:Y:S01]  /*d680*/  ULDC UR4, c[0x0][0x424] ;  /* 0x0001090000047ab9 */ /* 0x000fe20000000800 */
[----:B------:R-:W0:Y:S01]  /*d690*/  S2R R7, SR_TID.X ;  /* 0x0000000000077919 */ /* 0x000e220000002100 */
[----:B------:R-:W-:Y:S01]  /*d6a0*/  UISETP.NE.U32.AND UP0, UPT, UR6, URZ, UPT ;  /* 0x0000003f0600728c */ /* 0x000fe2000bf05070 */
[----:B------:R-:W-:Y:S01]  /*d6b0*/  MOV R17, 0x400 ;  /* 0x0000040000117802 */ /* 0x000fe20000000f00 */
[----:B------:R-:W-:Y:S01]  /*d6c0*/  ULDC UR8, c[0x0][0x2b8] ;  /* 0x0000ae0000087ab9 */ /* 0x000fe20000000800 */
[----:B------:R-:W-:Y:S01]  /*d6d0*/  ULDC UR39, c[0x0][0x288] ;  /* 0x0000a20000277ab9 */ /* 0x000fe20000000800 */
[----:B------:R-:W-:Y:S01]  /*d6e0*/  UISETP.NE.AND.EX UP0, UPT, UR7, URZ, UPT, UP0 ;  /* 0x0000003f0700728c */ /* 0x000fe2000bf05300 */
[----:B------:R-:W-:Y:S02]  /*d6f0*/  ULDC UR38, c[0x0][0x448] ;  /* 0x0001120000267ab9 */ /* 0x000fe40000000800 */
[----:B------:R-:W-:Y:S01]  /*d700*/  ULDC.64 UR6, c[0x0][0x2f0] ;  /* 0x0000bc0000067ab9 */ /* 0x000fe20000000a00 */
        /* <DEDUP_REMOVED lines=25> */
[----:B------:R-:W-:Y:S02]  /*d8a0*/  LOP3.LUT R3, R7, 0x400, R0, 0xf8, !PT ;  /* 0x0000040007037812 */ /* 0x000fe400078ef800 */
[----:B------:R0:W-:Y:S01]  /*d8b0*/  STL [R1+0x1c], R2 ;  /* 0x00001c0201007387 */ /* 0x0001e20000100800 */
[----:B------:R-:W-:Y:S02]  /*d8c0*/  ISETP.GE.AND P1, PT, R34, UR7, PT ;  /* 0x0000000722007c0c */ /* 0x000fe4000bf26270 */
[----:B------:R-:W-:Y:S02]  /*d8d0*/  LOP3.LUT R16, R16, 0xfffffffe, RZ, 0xc0, !PT ;  /* 0xfffffffe10107812 */ /* 0x000fe400078ec0ff */
[----:B0-----:R-:W-:-:S04]  /*d8e0*/  SHF.R.U32.HI R2, RZ, 0x3, R9 ;  /* 0x00000003ff027819 */ /* 0x001fc80000011609 */
[----:B------:R-:W-:Y:S01]  /*d8f0*/  LOP3.LUT R4, R2, 0x70, R0, 0xf8, !PT ;  /* 0x0000007002047812 */ /* 0x000fe200078ef800 */
[C---:B------:R-:W-:Y:S02]  /*d900*/  VIADD R2, R24.reuse, 0x40 ;  /* 0x0000004018027836 */ /* 0x040fe40000000000 */
[----:B------:R-:W-:Y:S01]  /*d910*/  @P0 VIADD R2, R24, 0xffffffc0 ;  /* 0xffffffc018020836 */ /* 0x000fe20000000000 */
[----:B------:R0:W-:Y:S01]  /*d920*/  STL [R1+0x24], RZ ;  /* 0x000024ff01007387 */ /* 0x0001e20000100800 */
[----:B------:R-:W-:-:S03]  /*d930*/  @P2 LOP3.LUT R16, R16, 0x1, RZ, 0xfc, !PT ;  /* 0x0000000110102812 */ /* 0x000fc600078efcff */
[----:B------:R0:W-:Y:S01]  /*d940*/  STL [R1+0x14], R3 ;  /* 0x0000140301007387 */ /* 0x0001e20000100800 */
[----:B------:R-:W-:Y:S01]  /*d950*/  LOP3.LUT R16, R16, 0xfffffdff, RZ, 0xc0, !PT ;  /* 0xfffffdff10107812 */ /* 0x000fe200078ec0ff */
[----:B------:R-:W-:-:S03]  /*d960*/  USEL UR4, UR4, 0x1, UP0 ;  /* 0x0000000104047887 */ /* 0x000fc60008000000 */
[----:B------:R-:W-:Y:S01]  /*d970*/  @P1 LOP3.LUT R16, R16, 0x200, RZ, 0xfc, !PT ;  /* 0x0000020010101812 */ /* 0x000fe200078efcff */
        /* <DEDUP_REMOVED lines=11> */
[----:B------:R-:W-:Y:S02]  /*da30*/  ULOP3.LUT UR45, UR36, 0x2, URZ, 0xfc, !UPT ;  /* 0x00000002242d7892 */ /* 0x000fe4000f8efc3f */
[----:B------:R-:W-:-:S02]  /*da40*/  ULOP3.LUT UR46, UR36, 0x1, URZ, 0xfc, !UPT ;  /* 0x00000001242e7892 */ /* 0x000fc4000f8efc3f */
[----:B------:R-:W-:Y:S02]  /*da50*/  UIADD3 UR39, UR37, 0xa0, -UR39 ;  /* 0x000000a025277890 */ /* 0x000fe4000fffe827 */
[----:B------:R-:W-:Y:S01]  /*da60*/  ULEA.HI.SX32 UR40, UR5, UR40, 0x1a ;  /* 0x0000002805287291 */ /* 0x000fe2000f8fd23f */
[----:B------:R-:W-:Y:S01]  /*da70*/  ULDC UR47, c[0x0][0xc] ;  /* 0x00000300002f7ab9 */ /* 0x000fe20000000800 */
[----:B--2---:R-:W-:-:S05]  /*da80*/  LEA R17, R10, R17, 0x18 ;  /* 0x000000110a117211 */ /* 0x004fca00078ec0ff */
[----:B------:R-:W-:-:S05]  /*da90*/  IMAD.IADD R0, R17, 0x1, R3 ;  /* 0x0000000111007824 */ /* 0x000fca00078e0203 */
[----:B------:R0:W-:Y:S04]  /*daa0*/  STL [R1+0x20], R0 ;  /* 0x0000200001007387 */ /* 0x0001e80000100800 */
[----:B------:R0:W-:Y:S02]  /*dab0*/  STL [R1+0x10], R2 ;  /* 0x0000100201007387 */ /* 0x0001e40000100800 */
.L_x_9452:
        /* <DEDUP_REMOVED lines=23> */
.L_x_9388:
[----:B------:R-:W-:Y:S01]  /*dc30*/  ULDC UR8, c[0x0][0xc54] ;  /* 0x0003150000087ab9 */ /* 0x000fe20000000800 */
[----:B------:R-:W-:Y:S01]  /*dc40*/  UMOV UR6, UR7 ;  /* 0x0000000700067c82 */ /* 0x000fe20008000000 */
[----:B------:R-:W-:-:S11]  /*dc50*/  UISETP.NE.AND UP0, UPT, UR8, 0x1, UPT ;  /* 0x000000010800788c */ /* 0x000fd6000bf05270 */
[----:B------:R-:W-:Y:S02]  /*dc60*/  @UP0 ULDC.64 UR10, c[0x0][0xc58] ;  /* 0x00031600000a0ab9 */ /* 0x000fe40000000a00 */
[----:B------:R-:W-:-:S04]  /*dc70*/  UIMAD.WIDE.U32 UR4, UR7, UR10, URZ ;  /* 0x0000000a070472a5 */ /* 0x000fc8000f8e003f */
[----:B------:R-:W-:-:S04]  /*dc80*/  @UP0 USHF.R.U32.HI UR6, URZ, UR11, UR5 ;  /* 0x0000000b3f060299 */ /* 0x000fc80008011605 */
[----:B------:R-:W-:-:S12]  /*dc90*/  UIMAD UR4, UR6, UR8, URZ ;  /* 0x00000008060472a4 */ /* 0x000fd8000f8e023f */
.L_x_9389:
        /* <DEDUP_REMOVED lines=60> */
.L_x_9391:
        /* <DEDUP_REMOVED lines=20> */
.L_x_9394:
[----:B------:R-:W-:Y:S05]  /*e1a0*/  BSYNC B6 ;  /* 0x0000000000067941 */ /* 0x000fea0003800000 */
.L_x_9393:
        /* <DEDUP_REMOVED lines=22> */
.L_x_9396:
[----:B------:R-:W-:Y:S05]  /*e310*/  BSYNC B6 ;  /* 0x0000000000067941 */ /* 0x000fea0003800000 */
.L_x_9395:
        /* <DEDUP_REMOVED lines=21> */
.L_x_9398:
[----:B------:R-:W-:Y:S05]  /*e470*/  BSYNC B6 ;  /* 0x0000000000067941 */ /* 0x000fea0003800000 */
.L_x_9397:
        /* <DEDUP_REMOVED lines=19> */
.L_x_9400:
[----:B------:R-:W-:Y:S05]  /*e5b0*/  BSYNC B6 ;  /* 0x0000000000067941 */ /* 0x000fea0003800000 */
.L_x_9399:
        /* <DEDUP_REMOVED lines=18> */
.L_x_9472:
        /* <DEDUP_REMOVED lines=72> */
.L_x_9402:
[----:B------:R-:W-:Y:S01]  /*eb60*/  IMAD R0, R31, 0x8, R17 ;  /* 0x000000081f007824 */ /* 0x000fe200078e0211 */
[----:B------:R-:W-:Y:S01]  /*eb70*/  SHF.L.U32 R27, R36, 0x1f, RZ ;  /* 0x0000001f241b7819 */ /* 0x000fe200000006ff */
[----:B------:R-:W-:Y:S01]  /*eb80*/  BSSY B0, `(.L_x_9403) ;  /* 0x0000004000007945 */ /* 0x000fe20003800000 */
[----:B------:R-:W-:Y:S02]  /*eb90*/  SHF.R.S32.HI R22, RZ, 0x1f, R8 ;  /* 0x0000001fff167819 */ /* 0x000fe40000011408 */
[----:B------:R-:W0:Y:S02]  /*eba0*/  SYNCS.PHASECHK.TRANS64.TRYWAIT P0, [R0+URZ+0x22880], R27 ;  /* 0x0228801b000075a7 */ /* 0x000e24000800017f */
[----:B0-----:R-:W-:Y:S05]  /*ebb0*/  @!P0 BRA `(.L_x_9404) ;  /* 0x0000004400b08947 */ /* 0x001fea0003800000 */
.L_x_9473:
[----:B------:R-:W-:Y:S05]  /*ebc0*/  BSYNC B0 ;  /* 0x0000000000007941 */ /* 0x000fea0003800000 */
.L_x_9403:
        /* <DEDUP_REMOVED lines=122> */
.L_x_9495:
        /* <DEDUP_REMOVED lines=10> */
.L_x_9406:
        /* <DEDUP_REMOVED lines=11> */
.L_x_9407:
[----:B------:R1:W-:Y:S01]  /*f4c0*/  SYNCS.ARRIVE.TRANS64.A1T0 RZ, [R0+URZ+0x22870], RZ ;  /* 0x022870ff00ff79a7 */ /* 0x0003e2000810003f */
[----:B------:R-:W-:Y:S05]  /*f4d0*/  @!P6 BRA `(.L_x_9408) ;  /* 0x000000000004e947 */ /* 0x000fea0003800000 */
[----:B------:R-:W-:Y:S01]  /*f4e0*/  BPT.TRAP 0x1 ;  /* 0x000000040000795c */ /* 0x000fe20000300000 */
.L_x_9408:
[----:B------:R-:W2:Y:S01]  /*f4f0*/  SYNCS.PHASECHK.TRANS64.TRYWAIT P0, [R0+URZ+0x22840], R27 ;  /* 0x0228401b000075a7 */ /* 0x000ea2000800017f */
[----:B------:R-:W-:Y:S04]  /*f500*/  BSSY B0, `(.L_x_9409) ;  /* 0x0000002000007945 */ /* 0x000fe80003800000 */
[----:B--2---:R-:W-:Y:S05]  /*f510*/  @!P0 BRA `(.L_x_9410) ;  /* 0x0000004800948947 */ /* 0x004fea0003800000 */
.L_x_9496:
[----:B------:R-:W-:Y:S05]  /*f520*/  BSYNC B0 ;  /* 0x0000000000007941 */ /* 0x000fea0003800000 */
.L_x_9409:
        /* <DEDUP_REMOVED lines=103> */
.L_x_9518:
        /* <DEDUP_REMOVED lines=9> */
.L_x_9412:
        /* <DEDUP_REMOVED lines=11> */
.L_x_9413:
        /* <DEDUP_REMOVED lines=23> */
.L_x_9415:
[----:B------:R-:W-:Y:S05]  /*fe50*/  BSYNC B6 ;  /* 0x0000000000067941 */ /* 0x000fea0003800000 */
.L_x_9414:
[----:B------:R0:W5:Y:S01]  /*fe60*/  LDL R8, [R1+0x20] ;  /* 0x0000200001087983 */ /* 0x0001620000100800 */
[----:B------:R-:W-:Y:S01]  /*fe70*/  UISETP.NE.AND UP0, UPT, UR48, URZ, UPT ;  /* 0x0000003f3000728c */ /* 0x000fe2000bf05270 */
[----:B------:R-:W-:Y:S01]  /*fe80*/  IMAD.U32 R4, RZ, RZ, UR43 ;  /* 0x0000002bff047e24 */ /* 0x000fe2000f8e00ff */
[----:B------:R-:W1:Y:S01]  /*fe90*/  S2R R2, SR_TID.X ;  /* 0x0000000000027919 */ /* 0x000e620000002100 */
[----:B------:R-:W-:Y:S01]  /*fea0*/  R2UR UR6, R37 ;  /* 0x00000000250672ca */ /* 0x000fe200000e0000 */
[----:B------:R-:W-:Y:S02]  /*feb0*/  ULDC.64 UR8, c[0x0][0x2d8] ;  /* 0x0000b60000087ab9 */ /* 0x000fe40000000a00 */
[----:B------:R-:W-:Y:S02]  /*fec0*/  PLOP3.LUT P0, PT, PT, PT, UP0, 0x80, 0x0 ;  /* 0x000000000000781c */ /* 0x000fe40003f0f008 */
[----:B------:R-:W-:-:S03]  /*fed0*/  LOP3.LUT P5, RZ, R16, 0x800, RZ, 0xc0, !PT ;  /* 0x0000080010ff7812 */ /* 0x000fc600078ac0ff */
[----:B------:R-:W-:Y:S01]  /*fee0*/  @UP0 ULDC UR4, c[0x0][0x44c] ;  /* 0x0001130000040ab9 */ /* 0x000fe20000000800 */
[C---:B-1----:R-:W-:Y:S01]  /*fef0*/  LOP3.LUT R19, R2.reuse, 0x7f, RZ, 0xc0, !PT ;  /* 0x0000007f02137812 */ /* 0x042fe200078ec0ff */
        /* <DEDUP_REMOVED lines=97> */
.L_x_9535:
        /* <DEDUP_REMOVED lines=10> */
.L_x_9417:
        /* <DEDUP_REMOVED lines=18> */
.L_x_9536:
[----:B------:R-:W-:Y:S05]  /*106d0*/  BSYNC B0 ;  /* 0x0000000000007941 */ /* 0x000fea0003800000 */
.L_x_9418:
[----:B------:R-:W-:-:S06]  /*106e0*/  UISETP.GE.AND UP0, UPT, UR44, 0x2, UPT ;  /* 0x000000022c00788c */ /* 0x000fcc000bf06270 */
[----:B------:R-:W-:-:S13]  /*106f0*/  PLOP3.LUT P0, PT, PT, PT, UP0, 0x40, 0x0 ;  /* 0x000000000000781c */ /* 0x000fda0003f0e808 */
[----:B------:R-:W-:Y:S05]  /*10700*/  @P0 BRA `(.L_x_9420) ;  /* 0x00000018005c0947 */ /* 0x000fea0003800000 */
[----:B------:R-:W-:Y:S01]  /*10710*/  UIADD3 UR4, UR44, -0x2, URZ ;  /* 0xfffffffe2c047890 */ /* 0x000fe2000fffe03f */
[----:B------:R-:W-:Y:S02]  /*10720*/  IMAD.MOV.U32 R23, RZ, RZ, R36 ;  /* 0x000000ffff177224 */ /* 0x000fe400078e0024 */
[----:B------:R-:W-:-:S03]  /*10730*/  IMAD.MOV.U32 R22, RZ, RZ, R31 ;  /* 0x000000ffff167224 */ /* 0x000fc600078e001f */
[----:B------:R-:W-:-:S07]  /*10740*/  IMAD.U32 R33, RZ, RZ, UR4 ;  /* 0x00000004ff217e24 */ /* 0x000fce000f8e00ff */
.L_x_9440:
        /* <DEDUP_REMOVED lines=64> */
[----:B------:R-:W-:Y:S02]  /*10b50*/  ISETP.GT.AND P1, PT, R0, RZ, PT ;  /* 0x000000ff0000720c */ /* 0x000fe40003f24270 */
[----:B--2---:R-:W-:Y:S01]  /*10b60*/  SHF.R.S32.HI R26, RZ, 0x1f, R9 ;  /* 0x0000001fff1a7819 */ /* 0x004fe20000011409 */
[----:B------:R-:W-:Y:S10]  /*10b70*/  @!P2 BRA `(.L_x_9421) ;  /* 0x000000000004a947 */ /* 0x000ff40003800000 */
[----:B------:R-:W-:Y:S01]  /*10b80*/  BPT.TRAP 0x1 ;  /* 0x000000040000795c */ /* 0x000fe20000300000 */
.L_x_9421:
[----:B------:R-:W-:Y:S01]  /*10b90*/  IMAD R0, R31, 0x8, R17 ;  /* 0x000000081f007824 */ /* 0x000fe200078e0211 */
[----:B------:R-:W-:Y:S01]  /*10ba0*/  SHF.L.U32 R29, R36, 0x1f, RZ ;  /* 0x0000001f241d7819 */ /* 0x000fe200000006ff */
[----:B------:R-:W-:Y:S01]  /*10bb0*/  BSSY B0, `(.L_x_9422) ;  /* 0x0000004000007945 */ /* 0x000fe20003800000 */
[----:B------:R-:W-:Y:S02]  /*10bc0*/  SHF.R.S32.HI R28, RZ, 0x1f, R4 ;  /* 0x0000001fff1c7819 */ /* 0x000fe40000011404 */
[----:B------:R-:W0:Y:S02]  /*10bd0*/  SYNCS.PHASECHK.TRANS64.TRYWAIT P0, [R0+URZ+0x22880], R29 ;  /* 0x0228801d000075a7 */ /* 0x000e24000800017f */
[----:B0-----:R-:W-:Y:S05]  /*10be0*/  @!P0 BRA `(.L_x_9423) ;  /* 0x0000004800188947 */ /* 0x001fea0003800000 */
.L_x_9537:
[----:B------:R-:W-:Y:S05]  /*10bf0*/  BSYNC B0 ;  /* 0x0000000000007941 */ /* 0x000fea0003800000 */
.L_x_9422:
        /* <DEDUP_REMOVED lines=83> */
.L_x_9559:
        /* <DEDUP_REMOVED lines=8> */
.L_x_9425:
        /* <DEDUP_REMOVED lines=11> */
.L_x_9426:
[----:B------:R2:W-:Y:S01]  /*11260*/  SYNCS.ARRIVE.TRANS64.A1T0 RZ, [R0+URZ+0x22870], RZ ;  /* 0x022870ff00ff79a7 */ /* 0x0005e2000810003f */
[----:B------:R-:W-:Y:S05]  /*11270*/  @!P3 BRA `(.L_x_9427) ;  /* 0x000000000004b947 */ /* 0x000fea0003800000 */
[----:B------:R-:W-:Y:S01]  /*11280*/  BPT.TRAP 0x1 ;  /* 0x000000040000795c */ /* 0x000fe20000300000 */
.L_x_9427:
[----:B------:R-:W3:Y:S01]  /*11290*/  SYNCS.PHASECHK.TRANS64.TRYWAIT P0, [R0+URZ+0x22840], R29 ;  /* 0x0228401d000075a7 */ /* 0x000ee2000800017f */
[----:B------:R-:W-:Y:S04]  /*112a0*/  BSSY B0, `(.L_x_9428) ;  /* 0x0000002000007945 */ /* 0x000fe80003800000 */
[----:B---3--:R-:W-:Y:S05]  /*112b0*/  @!P0 BRA `(.L_x_9429) ;  /* 0x0000004c00248947 */ /* 0x008fea0003800000 */
.L_x_9560:
[----:B------:R-:W-:Y:S05]  /*112c0*/  BSYNC B0 ;  /* 0x0000000000007941 */ /* 0x000fea0003800000 */
.L_x_9428:
        /* <DEDUP_REMOVED lines=79> */
.L_x_9582:
        /* <DEDUP_REMOVED lines=8> */
.L_x_9431:
        /* <DEDUP_REMOVED lines=11> */
.L_x_9432:
[----:B------:R3:W-:Y:S02]  /*118f0*/  SYNCS.ARRIVE.TRANS64.A1T0 RZ, [R0+URZ+0x22830], RZ ;  /* 0x022830ff00ff79a7 */ /* 0x0007e4000810003f */
[----:B---3--:R-:W-:-:S05]  /*11900*/  IMAD.U32 R0, RZ, RZ, UR46 ;  /* 0x0000002eff007e24 */ /* 0x008fca000f8e00ff */
[----:B------:R-:W-:-:S13]  /*11910*/  ISETP.NE.AND P0, PT, R0, 0x3, PT ;  /* 0x000000030000780c */ /* 0x000fda0003f05270 */
[----:B------:R-:W-:Y:S05]  /*11920*/  @!P0 BRA `(.L_x_9433) ;  /* 0x0000000000048947 */ /* 0x000fea0003800000 */
[----:B------:R-:W-:Y:S01]  /*11930*/  BPT.TRAP 0x1 ;  /* 0x000000040000795c */ /* 0x000fe20000300000 */
.L_x_9433:
[----:B------:R-:W-:Y:S01]  /*11940*/  LOP3.LUT R0, R23, 0x1, RZ, 0x3c, !PT ;  /* 0x0000000117007812 */ /* 0x000fe200078e3cff */
[----:B------:R-:W-:Y:S01]  /*11950*/  IMAD R3, R22, 0x8, R17 ;  /* 0x0000000816037824 */ /* 0x000fe200078e0211 */
[----:B------:R-:W-:Y:S02]  /*11960*/  BSSY B0, `(.L_x_9434) ;  /* 0x0000004000007945 */ /* 0x000fe40003800000 */
[----:B------:R-:W-:-:S04]  /*11970*/  SHF.L.U32 R0, R0, 0x1f, RZ ;  /* 0x0000001f00007819 */ /* 0x000fc800000006ff */
[----:B------:R-:W0:Y:S02]  /*11980*/  SYNCS.PHASECHK.TRANS64.TRYWAIT P2, [R3+URZ+0x22870], R0 ;  /* 0x02287000030075a7 */ /* 0x000e24000804017f */
[----:B0-----:R-:W-:Y:S05]  /*11990*/  @!P2 BRA `(.L_x_9435) ;  /* 0x000000500024a947 */ /* 0x001fea0003800000 */
.L_x_9583:
[----:B------:R-:W-:Y:S05]  /*119a0*/  BSYNC B0 ;  /* 0x0000000000007941 */ /* 0x000fea0003800000 */
.L_x_9434:
[----:B------:R-:W-:-:S05]  /*119b0*/  IMAD.U32 R2, RZ, RZ, UR45 ;  /* 0x0000002dff027e24 */ /* 0x000fca000f8e00ff */
[----:B------:R-:W-:-:S13]  /*119c0*/  ISETP.NE.AND P2, PT, R2, 0x3, PT ;  /* 0x000000030200780c */ /* 0x000fda0003f45270 */
[----:B------:R-:W-:Y:S05]  /*119d0*/  @!P2 BRA `(.L_x_9436) ;  /* 0x000000000004a947 */ /* 0x000fea0003800000 */
[----:B------:R-:W-:Y:S01]  /*119e0*/  BPT.TRAP 0x1 ;  /* 0x000000040000795c */ /* 0x000fe20000300000 */
.L_x_9436:
[----:B0-----:R-:W-:Y:S01]  /*119f0*/  SHF.L.U32 R0, R23, 0x1f, RZ ;  /* 0x0000001f17007819 */ /* 0x001fe200000006ff */
[----:B------:R-:W-:-:S03]  /*11a00*/  IMAD R2, R22, 0x5000, RZ ;  /* 0x0000500016027824 */ /* 0x000fc600078e02ff */
[----:B------:R-:W0:Y:S02]  /*11a10*/  SYNCS.PHASECHK.TRANS64.TRYWAIT P2, [R3+URZ+0x22860], R0 ;  /* 0x02286000030075a7 */ /* 0x000e24000804017f */
[----:B0-----:R-:W-:Y:S05]  /*11a20*/  @!P2 BRA `(.L_x_9437) ;  /* 0x000000500014a947 */ /* 0x001fea0003800000 */
.L_x_9584:
        /* <DEDUP_REMOVED lines=90> */
.L_x_9438:
[----:B-1----:R1:W-:Y:S01]  /*11fd0*/  SYNCS.ARRIVE.TRANS64.A1T0 RZ, [R3+URZ+0x22850], RZ ;  /* 0x022850ff03ff79a7 */ /* 0x0023e2000810003f */
[----:B------:R-:W-:Y:S06]  /*11fe0*/  BAR.SYNC.DEFER_BLOCKING 0x2, 0x80 ;  /* 0x0082000000007b1d */ /* 0x000fec0000010000 */
[----:B------:R-:W-:Y:S05]  /*11ff0*/  @!P0 BRA `(.L_x_9439) ;  /* 0x0000000000048947 */ /* 0x000fea0003800000 */
[----:B------:R-:W-:Y:S01]  /*12000*/  BPT.TRAP 0x1 ;  /* 0x000000040000795c */ /* 0x000fe20000300000 */
.L_x_9439:
[----:B0-----:R-:W2:Y:S01]  /*12010*/  LDL R0, [R1+0xc] ;  /* 0x00000c0001007983 */ /* 0x001ea20000100800 */
[----:B-1----:R-:W-:Y:S02]  /*12020*/  VIADD R3, R3, 0x22880 ;  /* 0x0002288003037836 */ /* 0x002fe40000000000 */
[----:B------:R-:W-:Y:S02]  /*12030*/  IMAD.MOV.U32 R23, RZ, RZ, R36 ;  /* 0x000000ffff177224 */ /* 0x000fe400078e0024 */
[----:B------:R-:W-:Y:S01]  /*12040*/  IMAD.MOV.U32 R22, RZ, RZ, R31 ;  /* 0x000000ffff167224 */ /* 0x000fe200078e001f */
[----:B--2---:R-:W-:-:S04]  /*12050*/  PRMT R3, R0, 0x654, R3 ;  /* 0x0000065400037816 */ /* 0x004fc80000000003 */
[----:B------:R1:W-:Y:S01]  /*12060*/  SYNCS.ARRIVE.TRANS64.RED.A1T0 RZ, [R3+URZ], RZ ;  /* 0x000000ff03ff79a7 */ /* 0x0003e2000810043f */
[----:B------:R-:W-:Y:S05]  /*12070*/  @P1 BRA `(.L_x_9440) ;  /* 0xffffffe400b41947 */ /* 0x000fea000383ffff */
.L_x_9420:
        /* <DEDUP_REMOVED lines=19> */
.L_x_9442:
[----:B------:R-:W-:Y:S05]  /*121b0*/  BSYNC B0 ;  /* 0x0000000000007941 */ /* 0x000fea0003800000 */
.L_x_9441:
[----:B------:R-:W-:-:S13]  /*121c0*/  ISETP.NE.AND P1, PT, R6, 0x3, PT ;  /* 0x000000030600780c */ /* 0x000fda0003f25270 */
[----:B------:R-:W-:Y:S05]  /*121d0*/  @!P1 BRA `(.L_x_9443) ;  /* 0x0000000000049947 */ /* 0x000fea0003800000 */
[----:B------:R-:W-:Y:S01]  /*121e0*/  BPT.TRAP 0x1 ;  /* 0x000000040000795c */ /* 0x000fe20000300000 */
.L_x_9443:
[----:B0-----:R-:W-:Y:S01]  /*121f0*/  LOP3.LUT R0, R36, 0x1, RZ, 0x3c, !PT ;  /* 0x0000000124007812 */ /* 0x001fe200078e3cff */
[----:B-1----:R-:W-:Y:S01]  /*12200*/  IMAD R3, R31, 0x8, R17 ;  /* 0x000000081f037824 */ /* 0x002fe200078e0211 */
[----:B------:R-:W-:Y:S02]  /*12210*/  BSSY B0, `(.L_x_9444) ;  /* 0x0000004000007945 */ /* 0x000fe40003800000 */
[----:B------:R-:W-:-:S04]  /*12220*/  SHF.L.U32 R0, R0, 0x1f, RZ ;  /* 0x0000001f00007819 */ /* 0x000fc800000006ff */
[----:B------:R-:W0:Y:S02]  /*12230*/  SYNCS.PHASECHK.TRANS64.TRYWAIT P2, [R3+URZ+0x22870], R0 ;  /* 0x02287000030075a7 */ /* 0x000e24000804017f */
[----:B0-----:R-:W-:Y:S05]  /*12240*/  @!P2 BRA `(.L_x_9445) ;  /* 0x000000480020a947 */ /* 0x001fea0003800000 */
.L_x_9585:
[----:B------:R-:W-:Y:S05]  /*12250*/  BSYNC B0 ;  /* 0x0000000000007941 */ /* 0x000fea0003800000 */
.L_x_9444:
[----:B------:R-:W-:-:S05]  /*12260*/  IMAD.U32 R2, RZ, RZ, UR45 ;  /* 0x0000002dff027e24 */ /* 0x000fca000f8e00ff */
[----:B------:R-:W-:-:S13]  /*12270*/  ISETP.NE.AND P2, PT, R2, 0x3, PT ;  /* 0x000000030200780c */ /* 0x000fda0003f45270 */
[----:B------:R-:W-:Y:S05]  /*12280*/  @!P2 BRA `(.L_x_9446) ;  /* 0x000000000004a947 */ /* 0x000fea0003800000 */
[----:B------:R-:W-:Y:S01]  /*12290*/  BPT.TRAP 0x1 ;  /* 0x000000040000795c */ /* 0x000fe20000300000 */
.L_x_9446:
[----:B0-----:R-:W-:Y:S01]  /*122a0*/  SHF.L.U32 R0, R36, 0x1f, RZ ;  /* 0x0000001f24007819 */ /* 0x001fe200000006ff */
[----:B------:R-:W-:-:S03]  /*122b0*/  IMAD R2, R31, 0x5000, RZ ;  /* 0x000050001f027824 */ /* 0x000fc600078e02ff */
[----:B------:R-:W0:Y:S02]  /*122c0*/  SYNCS.PHASECHK.TRANS64.TRYWAIT P2, [R3+URZ+0x22860], R0 ;  /* 0x02286000030075a7 */ /* 0x000e24000804017f */
[----:B0-----:R-:W-:Y:S05]  /*122d0*/  @!P2 BRA `(.L_x_9447) ;  /* 0x000000480010a947 */ /* 0x001fea0003800000 */
.L_x_9586:
        /* <DEDUP_REMOVED lines=90> */
.L_x_9448:
[----:B-1----:R1:W-:Y:S01]  /*12880*/  SYNCS.ARRIVE.TRANS64.A1T0 RZ, [R3+URZ+0x22850], RZ ;  /* 0x022850ff03ff79a7 */ /* 0x0023e2000810003f */
[----:B------:R-:W-:Y:S06]  /*12890*/  BAR.SYNC.DEFER_BLOCKING 0x2, 0x80 ;  /* 0x0082000000007b1d */ /* 0x000fec0000010000 */
[----:B------:R-:W-:Y:S05]  /*128a0*/  @!P1 BRA `(.L_x_9449) ;  /* 0x0000000000049947 */ /* 0x000fea0003800000 */
[----:B------:R-:W-:Y:S01]  /*128b0*/  BPT.TRAP 0x1 ;  /* 0x000000040000795c */ /* 0x000fe20000300000 */
.L_x_9449:
        /* <DEDUP_REMOVED lines=9> */
.L_x_9392:
[----:B------:R-:W-:Y:S05]  /*12950*/  BSYNC B7 ;  /* 0x0000000000077941 */ /* 0x000fea0003800000 */
.L_x_9390:
        /* <DEDUP_REMOVED lines=14> */
.L_x_9450:
        /* <DEDUP_REMOVED lines=10> */
.L_x_9451:
[----:B--2---:R-:W2:Y:S01]  /*12ae0*/  LDL R0, [R1+0x1c] ;  /* 0x00001c0001007983 */ /* 0x004ea20000100800 */
[----:B------:R-:W-:Y:S02]  /*12af0*/  ULDC UR4, c[0x0][0xc38] ;  /* 0x00030e0000047ab9 */ /* 0x000fe40000000800 */
[----:B--2---:R-:W-:-:S13]  /*12b00*/  ISETP.GE.AND P0, PT, R0, UR4, PT ;  /* 0x0000000400007c0c */ /* 0x004fda000bf06270 */
[----:B------:R-:W-:Y:S05]  /*12b10*/  @!P0 BRA `(.L_x_9452) ;  /* 0xffffffac00e88947 */ /* 0x000fea000383ffff */
.L_x_9387:
        /* <DEDUP_REMOVED lines=12> */
.L_x_9587:
[----:B------:R-:W-:Y:S05]  /*12be0*/  BSYNC B0 ;  /* 0x0000000000007941 */ /* 0x000fea0003800000 */
.L_x_9453:
[----:B------:R-:W-:-:S03]  /*12bf0*/  UMOV UR4, 0xffffffff ;  /* 0xffffffff00047882 */ /* 0x000fc60000000000 */
[----:B------:R-:W-:Y:S05]  /*12c00*/  BRA.DIV UR4, `(.L_x_9455) ;  /* 0x0000003e04ec7947 */ /* 0x000fea000b800000 */
[----:B-1----:R-:W1:Y:S02]  /*12c10*/  S2R R0, SR_TID.X ;  /* 0x0000000000007919 */ /* 0x002e640000002100 */
[----:B-1----:R-:W-:-:S04]  /*12c20*/  SHF.R.U32.HI R0, RZ, 0x5, R0 ;  /* 0x00000005ff007819 */ /* 0x002fc80000011600 */
[----:B------:R-:W-:-:S05]  /*12c30*/  LOP3.LUT R0, R0, 0x3, RZ, 0xc0, !PT ;  /* 0x0000000300007812 */ /* 0x000fca00078ec0ff */
[----:B------:R1:W2:Y:S02]  /*12c40*/  SHFL.IDX PT, R14, R0, RZ, 0x1f ;  /* 0x00001fff000e7589 */ /* 0x0002a400000e0000 */
.L_x_9590:
[----:B--2---:R-:W-:Y:S01]  /*12c50*/  ISETP.NE.AND P0, PT, R14, RZ, PT ;  /* 0x000000ff0e00720c */ /* 0x004fe20003f05270 */
[----:B------:R-:W-:-:S12]  /*12c60*/  BSSY B0, `(.L_x_9456) ;  /* 0x000002c000007945 */ /* 0x000fd80003800000 */
[----:B------:R-:W-:Y:S05]  /*12c70*/  @P0 BRA `(.L_x_9457) ;  /* 0x0000000000a80947 */ /* 0x000fea0003800000 */
[----:B------:R-:W-:-:S03]  /*12c80*/  UMOV UR4, 0xffffffff ;  /* 0xffffffff00047882 */ /* 0x000fc60000000000 */
[----:B------:R-:W-:Y:S05]  /*12c90*/  BRA.DIV UR4, `(.L_x_9458) ;  /* 0x0000003e04fc7947 */ /* 0x000fea000b800000 */
[----:B------:R-:W-:-:S13]  /*12ca0*/  ELECT P6, URZ, PT ;  /* 0x00000000003f782f */ /* 0x000fda00038c0000 */
.L_x_9593:
[----:B------:R-:W-:Y:S05]  /*12cb0*/  @!P6 BRA `(.L_x_9457) ;  /* 0x000000000098e947 */ /* 0x000fea0003800000 */
[----:B------:R-:W-:-:S06]  /*12cc0*/  ULOP3.LUT UR4, UR36, 0x2, URZ, 0xfc, !UPT ;  /* 0x0000000224047892 */ /* 0x000fcc000f8efc3f */
[----:B-1----:R-:W-:-:S05]  /*12cd0*/  IMAD.U32 R0, RZ, RZ, UR4 ;  /* 0x00000004ff007e24 */ /* 0x002fca000f8e00ff */
[----:B------:R-:W-:-:S13]  /*12ce0*/  ISETP.NE.AND P0, PT, R0, 0x3, PT ;  /* 0x000000030000780c */ /* 0x000fda0003f05270 */
[----:B------:R-:W-:Y:S05]  /*12cf0*/  @!P0 BRA `(.L_x_9459) ;  /* 0x0000000000048947 */ /* 0x000fea0003800000 */
[----:B------:R-:W-:Y:S01]  /*12d00*/  BPT.TRAP 0x1 ;  /* 0x000000040000795c */ /* 0x000fe20000300000 */
.L_x_9459:
[C---:B------:R-:W-:Y:S01]  /*12d10*/  IMAD R5, R31.reuse, 0x8, R4 ;  /* 0x000000081f057824 */ /* 0x040fe200078e0204 */
[----:B------:R-:W-:Y:S01]  /*12d20*/  SHF.L.U32 R0, R36, 0x1f, RZ ;  /* 0x0000001f24007819 */ /* 0x000fe200000006ff */
[----:B------:R-:W-:-:S03]  /*12d30*/  VIADD R31, R31, 0x1 ;  /* 0x000000011f1f7836 */ /* 0x000fc60000000000 */
[----:B------:R-:W1:Y:S02]  /*12d40*/  SYNCS.PHASECHK.TRANS64.TRYWAIT P1, [R5+URZ+0x22840], R0 ;  /* 0x02284000050075a7 */ /* 0x000e64000802017f */
[----:B------:R-:W-:-:S04]  /*12d50*/  ISETP.NE.AND P2, PT, R31, 0x2, PT ;  /* 0x000000021f00780c */ /* 0x000fc80003f45270 */
[----:B------:R-:W-:Y:S01]  /*12d60*/  SEL R3, RZ, 0x1, P2 ;  /* 0x00000001ff037807 */ /* 0x000fe20001000000 */
[----:B-1----:R-:W-:Y:S08]  /*12d70*/  @!P1 BRA `(.L_x_9460) ;  /* 0x0000003c00e49947 */ /* 0x002ff00003800000 */
.L_x_9594:
[----:B------:R-:W-:Y:S02]  /*12d80*/  SEL R31, R31, RZ, P2 ;  /* 0x000000ff1f1f7207 */ /* 0x000fe40001000000 */
[----:B------:R-:W-:Y:S01]  /*12d90*/  LOP3.LUT R2, R36, R3, RZ, 0x3c, !PT ;  /* 0x0000000324027212 */ /* 0x000fe200078e3cff */
[----:B------:R-:W-:Y:S06]  /*12da0*/  @!P0 BRA `(.L_x_9461) ;  /* 0x0000000000048947 */ /* 0x000fec0003800000 */
[----:B------:R-:W-:Y:S01]  /*12db0*/  BPT.TRAP 0x1 ;  /* 0x000000040000795c */ /* 0x000fe20000300000 */
.L_x_9461:
[----:B------:R-:W-:Y:S01]  /*12dc0*/  IMAD R31, R31, 0x8, R4 ;  /* 0x000000081f1f7824 */ /* 0x000fe200078e0204 */
[----:B------:R-:W-:-:S04]  /*12dd0*/  SHF.L.U32 R2, R2, 0x1f, RZ ;  /* 0x0000001f02027819 */ /* 0x000fc800000006ff */
[----:B------:R-:W2:Y:S02]  /*12de0*/  SYNCS.PHASECHK.TRANS64.TRYWAIT P1, [R31+URZ+0x22840], R2 ;  /* 0x022840021f0075a7 */ /* 0x000ea4000802017f */
[----:B--2---:R-:W-:Y:S05]  /*12df0*/  @!P1 BRA `(.L_x_9462) ;  /* 0x0000003c00d89947 */ /* 0x004fea0003800000 */
.L_x_9595:
[----:B------:R-:W-:Y:S05]  /*12e00*/  @!P0 BRA `(.L_x_9463) ;  /* 0x0000000000048947 */ /* 0x000fea0003800000 */
[----:B------:R-:W-:Y:S01]  /*12e10*/  BPT.TRAP 0x1 ;  /* 0x000000040000795c */ /* 0x000fe20000300000 */
.L_x_9463:
[----:B------:R-:W3:Y:S02]  /*12e20*/  SYNCS.PHASECHK.TRANS64.TRYWAIT P1, [R5+URZ+0x22860], R0 ;  /* 0x02286000050075a7 */ /* 0x000ee4000802017f */
[----:B---3--:R-:W-:Y:S05]  /*12e30*/  @!P1 BRA `(.L_x_9464) ;  /* 0x0000003c00dc9947 */ /* 0x008fea0003800000 */
.L_x_9596:
[----:B------:R-:W-:Y:S05]  /*12e40*/  @!P0 BRA `(.L_x_9465) ;  /* 0x0000000000048947 */ /* 0x000fea0003800000 */
[----:B------:R-:W-:Y:S01]  /*12e50*/  BPT.TRAP 0x1 ;  /* 0x000000040000795c */ /* 0x000fe20000300000 */
.L_x_9465:
[----:B------:R-:W4:Y:S02]  /*12e60*/  SYNCS.PHASECHK.TRANS64.TRYWAIT P1, [R31+URZ+0x22860], R2 ;  /* 0x022860021f0075a7 */ /* 0x000f24000802017f */
[----:B----4-:R-:W-:Y:S05]  /*12e70*/  @!P1 BRA `(.L_x_9466) ;  /* 0x0000003c00e09947 */ /* 0x010fea0003800000 */
.L_x_9597:
[----:B------:R-:W-:Y:S05]  /*12e80*/  @!P0 BRA `(.L_x_9467) ;  /* 0x0000000000048947 */ /* 0x000fea0003800000 */
[----:B------:R-:W-:Y:S01]  /*12e90*/  BPT.TRAP 0x1 ;  /* 0x000000040000795c */ /* 0x000fe20000300000 */
.L_x_9467:
[----:B------:R-:W5:Y:S02]  /*12ea0*/  SYNCS.PHASECHK.TRANS64.TRYWAIT P1, [R5+URZ+0x22880], R0 ;  /* 0x02288000050075a7 */ /* 0x000f64000802017f */
[----:B-----5:R-:W-:Y:S05]  /*12eb0*/  @!P1 BRA `(.L_x_9468) ;  /* 0x0000003c00e49947 */ /* 0x020fea0003800000 */
.L_x_9598:
[----:B------:R-:W-:Y:S05]  /*12ec0*/  @!P0 BRA `(.L_x_9469) ;  /* 0x0000000000048947 */ /* 0x000fea0003800000 */
[----:B------:R-:W-:Y:S01]  /*12ed0*/  BPT.TRAP 0x1 ;  /* 0x000000040000795c */ /* 0x000fe20000300000 */
.L_x_9469:
[----:B------:R0:W0:Y:S02]  /*12ee0*/  SYNCS.PHASECHK.TRANS64.TRYWAIT P0, [R31+URZ+0x22880], R2 ;  /* 0x022880021f0075a7 */ /* 0x000024000800017f */
[----:B0-----:R-:W-:Y:S05]  /*12ef0*/  @!P0 NANOSLEEP.SYNCS 0x989680 ;  /* 0x009896800000895d */ /* 0x001fea0003900000 */
[----:B------:R-:W0:Y:S02]  /*12f00*/  @!P0 SYNCS.PHASECHK.TRANS64 P0, [R31+URZ+0x22880], R2 ;  /* 0x022880021f0085a7 */ /* 0x000e24000800007f */
[----:B0-----:R-:W-:Y:S05]  /*12f10*/  @!P0 BRA `(.L_x_9469) ;  /* 0xfffffffc00f08947 */ /* 0x001fea000383ffff */
.L_x_9457:
[----:B------:R-:W-:Y:S05]  /*12f20*/  BSYNC B0 ;  /* 0x0000000000007941 */ /* 0x000fea0003800000 */
.L_x_9456:
[----:B------:R-:W-:Y:S05]  /*12f30*/  EXIT ;  /* 0x000000000000794d */ /* 0x000fea0003800000 */
.L_x_9334:
[----:B0-----:R-:W-:-:S04]  /*12f40*/  IMAD.U32 R3, RZ, RZ, UR43 ;  /* 0x0000002bff037e24 */ /* 0x001fc8000f8e00ff */
[----:B------:R0:W1:Y:S03]  /*12f50*/  SYNCS.PHASECHK.TRANS64.TRYWAIT P1, [R3+URZ+0x22800], R0 ;  /* 0x02280000030075a7 */ /* 0x000066000802017f */
[----:B-1----:R-:W-:Y:S05]  /*12f60*/  @!P1 NANOSLEEP.SYNCS 0x989680 ;  /* 0x009896800000995d */ /* 0x002fea0003900000 */
[----:B------:R-:W1:Y:S02]  /*12f70*/  @!P1 SYNCS.PHASECHK.TRANS64 P1, [R3+URZ+0x22800], R0 ;  /* 0x02280000030095a7 */ /* 0x000e64000802007f */
[----:B-1----:R-:W-:Y:S05]  /*12f80*/  @!P1 BRA `(.L_x_9334) ;  /* 0xfffffffc00ec9947 */ /* 0x002fea000383ffff */
[----:B------:R-:W-:Y:S05]  /*12f90*/  BRA `(.L_x_9470) ;  /* 0xfffffee800707947 */ /* 0x000fea000383ffff */
.L_x_9338:
[----:B-1----:R1:W2:Y:S02]  /*12fa0*/  SYNCS.PHASECHK.TRANS64.TRYWAIT P1, [R0+URZ+0x22830], R3 ;  /* 0x02283003000075a7 */ /* 0x0022a4000802017f */
[----:B--2---:R-:W-:Y:S05]  /*12fb0*/  @!P1 NANOSLEEP.SYNCS 0x989680 ;  /* 0x009896800000995d */ /* 0x004fea0003900000 */
[----:B------:R-:W2:Y:S02]  /*12fc0*/  @!P1 SYNCS.PHASECHK.TRANS64 P1, [R0+URZ+0x22830], R3 ;  /* 0x02283003000095a7 */ /* 0x000ea4000802007f */
[----:B--2---:R-:W-:Y:S05]  /*12fd0*/  @!P1 BRA `(.L_x_9338) ;  /* 0xfffffffc00f09947 */ /* 0x004fea000383ffff */
[----:B------:R-:W-:Y:S05]  /*12fe0*/  BRA `(.L_x_9337) ;  /* 0xfffffee8008c7947 */ /* 0x000fea000383ffff */
.L_x_9344:
[----:B-1----:R-:W-:-:S04]  /*12ff0*/  IMAD.U32 R5, RZ, RZ, UR6 ;  /* 0x00000006ff057e24 */ /* 0x002fc8000f8e00ff */
[----:B------:R1:W2:Y:S03]  /*13000*/  SYNCS.PHASECHK.TRANS64.TRYWAIT P1, [R5+URZ+0x22830], R4 ;  /* 0x02283004050075a7 */ /* 0x0002a6000802017f */
[----:B--2---:R-:W-:Y:S05]  /*13010*/  @!P1 NANOSLEEP.SYNCS 0x989680 ;  /* 0x009896800000995d */ /* 0x004fea0003900000 */
[----:B------:R-:W2:Y:S02]  /*13020*/  @!P1 SYNCS.PHASECHK.TRANS64 P1, [R5+URZ+0x22830], R4 ;  /* 0x02283004050095a7 */ /* 0x000ea4000802007f */
[----:B--2---:R-:W-:Y:S05]  /*13030*/  @!P1 BRA `(.L_x_9344) ;  /* 0xfffffffc00ec9947 */ /* 0x004fea000383ffff */
[----:B------:R-:W-:Y:S05]  /*13040*/  BRA `(.L_x_9341) ;  /* 0xffffff18007c7947 */ /* 0x000fea000383ffff */
.L_x_9348:
[----:B-1----:R-:W-:-:S04]  /*13050*/  IMAD.U32 R5, RZ, RZ, UR6 ;  /* 0x00000006ff057e24 */ /* 0x002fc8000f8e00ff */
[----:B------:R1:W2:Y:S03]  /*13060*/  SYNCS.PHASECHK.TRANS64.TRYWAIT P1, [R5+URZ+0x22850], R4 ;  /* 0x02285004050075a7 */ /* 0x0002a6000802017f */
[----:B--2---:R-:W-:Y:S05]  /*13070*/  @!P1 NANOSLEEP.SYNCS 0x989680 ;  /* 0x009896800000995d */ /* 0x004fea0003900000 */
[----:B------:R-:W2:Y:S02]  /*13080*/  @!P1 SYNCS.PHASECHK.TRANS64 P1, [R5+URZ+0x22850], R4 ;  /* 0x02285004050095a7 */ /* 0x000ea4000802007f */
[----:B--2---:R-:W-:Y:S05]  /*13090*/  @!P1 BRA `(.L_x_9348) ;  /* 0xfffffffc00ec9947 */ /* 0x004fea000383ffff */
[----:B------:R-:W-:Y:S05]  /*130a0*/  BRA `(.L_x_9345) ;  /* 0xffffff2000987947 */ /* 0x000fea000383ffff */
.L_x_9356:
[----:B-1----:R-:W-:-:S04]  /*130b0*/  IMAD.U32 R5, RZ, RZ, UR6 ;  /* 0x00000006ff057e24 */ /* 0x002fc8000f8e00ff */
[----:B------:R1:W2:Y:S03]  /*130c0*/  SYNCS.PHASECHK.TRANS64.TRYWAIT P1, [R5+URZ+0x22830], R4 ;  /* 0x02283004050075a7 */ /* 0x0002a6000802017f */
[----:B--2---:R-:W-:Y:S05]  /*130d0*/  @!P1 NANOSLEEP.SYNCS 0x989680 ;  /* 0x009896800000995d */ /* 0x004fea0003900000 */
[----:B------:R-:W2:Y:S02]  /*130e0*/  @!P1 SYNCS.PHASECHK.TRANS64 P1, [R5+URZ+0x22830], R4 ;  /* 0x02283004050095a7 */ /* 0x000ea4000802007f */
[----:B--2---:R-:W-:Y:S05]  /*130f0*/  @!P1 BRA `(.L_x_9356) ;  /* 0xfffffffc00ec9947 */ /* 0x004fea000383ffff */
[----:B------:R-:W-:Y:S05]  /*13100*/  BRA `(.L_x_9353) ;  /* 0xffffff4c00847947 */ /* 0x000fea000383ffff */
.L_x_9360:
[----:B-1----:R-:W-:-:S04]  /*13110*/  IMAD.U32 R5, RZ, RZ, UR6 ;  /* 0x00000006ff057e24 */ /* 0x002fc8000f8e00ff */
[----:B------:R1:W2:Y:S03]  /*13120*/  SYNCS.PHASECHK.TRANS64.TRYWAIT P1, [R5+URZ+0x22850], R4 ;  /* 0x02285004050075a7 */ /* 0x0002a6000802017f */
[----:B--2---:R-:W-:Y:S05]  /*13130*/  @!P1 NANOSLEEP.SYNCS 0x989680 ;  /* 0x009896800000995d */ /* 0x004fea0003900000 */
[----:B------:R-:W2:Y:S02]  /*13140*/  @!P1 SYNCS.PHASECHK.TRANS64 P1, [R5+URZ+0x22850], R4 ;  /* 0x02285004050095a7 */ /* 0x000ea4000802007f */
[----:B--2---:R-:W-:Y:S05]  /*13150*/  @!P1 BRA `(.L_x_9360) ;  /* 0xfffffffc00ec9947 */ /* 0x004fea000383ffff */
[----:B------:R-:W-:Y:S05]  /*13160*/  BRA `(.L_x_9357) ;  /* 0xffffff5400a07947 */ /* 0x000fea000383ffff */
.L_x_9367:
[----:B-1----:R-:W-:-:S04]  /*13170*/  IMAD.U32 R6, RZ, RZ, UR9 ;  /* 0x00000009ff067e24 */ /* 0x002fc8000f8e00ff */
[----:B------:R1:W2:Y:S03]  /*13180*/  SYNCS.PHASECHK.TRANS64.TRYWAIT P1, [R6+URZ+0x22850], R3 ;  /* 0x02285003060075a7 */ /* 0x0002a6000802017f */
[----:B--2---:R-:W-:Y:S05]  /*13190*/  @!P1 NANOSLEEP.SYNCS 0x989680 ;  /* 0x009896800000995d */ /* 0x004fea0003900000 */
[----:B------:R-:W2:Y:S02]  /*131a0*/  @!P1 SYNCS.PHASECHK.TRANS64 P1, [R6+URZ+0x22850], R3 ;  /* 0x02285003060095a7 */ /* 0x000ea4000802007f */
[----:B--2---:R-:W-:Y:S05]  /*131b0*/  @!P1 BRA `(.L_x_9367) ;  /* 0xfffffffc00ec9947 */ /* 0x004fea000383ffff */
[----:B------:R-:W-:Y:S05]  /*131c0*/  BRA `(.L_x_9366) ;  /* 0xffffff7400787947 */ /* 0x000fea000383ffff */
.L_x_9401:
        /* <DEDUP_REMOVED lines=10> */
.L_x_9471:
[----:B------:R-:W-:Y:S05]  /*13270*/  BRA `(.L_x_9472) ;  /* 0xffffffb400187947 */ /* 0x000fea000383ffff */
.L_x_9404:
[----:B0-----:R0:W1:Y:S02]  /*13280*/  SYNCS.PHASECHK.TRANS64.TRYWAIT P0, [R0+URZ+0x22880], R27 ;  /* 0x0228801b000075a7 */ /* 0x001064000800017f */
[----:B-1----:R-:W-:Y:S05]  /*13290*/  @!P0 NANOSLEEP.SYNCS 0x989680 ;  /* 0x009896800000895d */ /* 0x002fea0003900000 */
[----:B------:R-:W1:Y:S02]  /*132a0*/  @!P0 SYNCS.PHASECHK.TRANS64 P0, [R0+URZ+0x22880], R27 ;  /* 0x0228801b000085a7 */ /* 0x000e64000800007f */
[----:B-1----:R-:W-:Y:S05]  /*132b0*/  @!P0 BRA `(.L_x_9404) ;  /* 0xfffffffc00f08947 */ /* 0x002fea000383ffff */
[----:B------:R-:W-:Y:S05]  /*132c0*/  BRA `(.L_x_9473) ;  /* 0xffffffb8003c7947 */ /* 0x000fea000383ffff */
.L_x_9405:
        /* <DEDUP_REMOVED lines=8> */
.L_x_9475:
[----:B------:R-:W-:Y:S05]  /*13350*/  BSYNC B0 ;  /* 0x0000000000007941 */ /* 0x000fea0003800000 */
.L_x_9474:
        /* <DEDUP_REMOVED lines=14> */
.L_x_9476:
[----:B------:R-:W-:Y:S02]  /*13440*/  IMAD.MOV.U32 R13, RZ, RZ, R10 ;  /* 0x000000ffff0d7224 */ /* 0x000fe400078e000a */
[----:B------:R-:W-:Y:S02]  /*13450*/  IMAD.MOV.U32 R12, RZ, RZ, 0x1 ;  /* 0x00000001ff0c7424 */ /* 0x000fe400078e00ff */
[----:B------:R-:W-:-:S07]  /*13460*/  IMAD.MOV.U32 R2, RZ, RZ, R14 ;  /* 0x000000ffff027224 */ /* 0x000fce00078e000e */
[----:B------:R-:W-:Y:S05]  /*13470*/  WARPSYNC.COLLECTIVE R15, `(.L_x_9477) ;  /* 0x000000000f087348 */ /* 0x000fea0003c00000 */
[----:B------:R0:W1:Y:S02]  /*13480*/  SHFL.IDX P6, R14, R13, R12, R11 ;  /* 0x0000000c0d0e7389 */ /* 0x00006400000c000b */
[----:B01----:R-:W-:Y:S01]  /*13490*/  ENDCOLLECTIVE ;  /* 0x000000000000791b */ /* 0x003fe20003800000 */
.L_x_9477:
        /* <DEDUP_REMOVED lines=12> */
.L_x_9478:
[----:B------:R-:W-:Y:S02]  /*13560*/  IMAD.MOV.U32 R13, RZ, RZ, R10 ;  /* 0x000000ffff0d7224 */ /* 0x000fe400078e000a */
[----:B------:R-:W-:Y:S02]  /*13570*/  IMAD.MOV.U32 R12, RZ, RZ, 0x2 ;  /* 0x00000002ff0c7424 */ /* 0x000fe400078e00ff */
[----:B------:R-:W-:-:S07]  /*13580*/  IMAD.MOV.U32 R2, RZ, RZ, R14 ;  /* 0x000000ffff027224 */ /* 0x000fce00078e000e */
[----:B------:R-:W-:Y:S05]  /*13590*/  WARPSYNC.COLLECTIVE R15, `(.L_x_9479) ;  /* 0x000000000f087348 */ /* 0x000fea0003c00000 */
[----:B------:R0:W1:Y:S02]  /*135a0*/  SHFL.IDX P6, R14, R13, R12, R11 ;  /* 0x0000000c0d0e7389 */ /* 0x00006400000c000b */
[----:B01----:R-:W-:Y:S01]  /*135b0*/  ENDCOLLECTIVE ;  /* 0x000000000000791b */ /* 0x003fe20003800000 */
.L_x_9479:
        /* <DEDUP_REMOVED lines=12> */
.L_x_9480:
[----:B------:R-:W-:Y:S02]  /*13680*/  IMAD.MOV.U32 R13, RZ, RZ, R10 ;  /* 0x000000ffff0d7224 */ /* 0x000fe400078e000a */
[----:B------:R-:W-:Y:S02]  /*13690*/  IMAD.MOV.U32 R12, RZ, RZ, 0x3 ;  /* 0x00000003ff0c7424 */ /* 0x000fe400078e00ff */
[----:B------:R-:W-:-:S07]  /*136a0*/  IMAD.MOV.U32 R2, RZ, RZ, R14 ;  /* 0x000000ffff027224 */ /* 0x000fce00078e000e */
[----:B------:R-:W-:Y:S05]  /*136b0*/  WARPSYNC.COLLECTIVE R15, `(.L_x_9481) ;  /* 0x000000000f087348 */ /* 0x000fea0003c00000 */
[----:B------:R0:W1:Y:S02]  /*136c0*/  SHFL.IDX P6, R14, R13, R12, R11 ;  /* 0x0000000c0d0e7389 */ /* 0x00006400000c000b */
[----:B01----:R-:W-:Y:S01]  /*136d0*/  ENDCOLLECTIVE ;  /* 0x000000000000791b */ /* 0x003fe20003800000 */
.L_x_9481:
        /* <DEDUP_REMOVED lines=12> */
.L_x_9482:
[----:B------:R-:W-:Y:S02]  /*137a0*/  IMAD.MOV.U32 R13, RZ, RZ, R10 ;  /* 0x000000ffff0d7224 */ /* 0x000fe400078e000a */
[----:B------:R-:W-:Y:S02]  /*137b0*/  IMAD.MOV.U32 R12, RZ, RZ, 0x4 ;  /* 0x00000004ff0c7424 */ /* 0x000fe400078e00ff */
[----:B------:R-:W-:-:S07]  /*137c0*/  IMAD.MOV.U32 R2, RZ, RZ, R14 ;  /* 0x000000ffff027224 */ /* 0x000fce00078e000e */
[----:B------:R-:W-:Y:S05]  /*137d0*/  WARPSYNC.COLLECTIVE R15, `(.L_x_9483) ;  /* 0x000000000f087348 */ /* 0x000fea0003c00000 */
[----:B------:R0:W1:Y:S02]  /*137e0*/  SHFL.IDX P6, R14, R13, R12, R11 ;  /* 0x0000000c0d0e7389 */ /* 0x00006400000c000b */
[----:B01----:R-:W-:Y:S01]  /*137f0*/  ENDCOLLECTIVE ;  /* 0x000000000000791b */ /* 0x003fe20003800000 */
.L_x_9483:
        /* <DEDUP_REMOVED lines=12> */
.L_x_9484:
[----:B------:R-:W-:Y:S02]  /*138c0*/  IMAD.MOV.U32 R13, RZ, RZ, R10 ;  /* 0x000000ffff0d7224 */ /* 0x000fe400078e000a */
[----:B------:R-:W-:Y:S02]  /*138d0*/  IMAD.MOV.U32 R12, RZ, RZ, 0x5 ;  /* 0x00000005ff0c7424 */ /* 0x000fe400078e00ff */
[----:B------:R-:W-:-:S07]  /*138e0*/  IMAD.MOV.U32 R2, RZ, RZ, R14 ;  /* 0x000000ffff027224 */ /* 0x000fce00078e000e */
[----:B------:R-:W-:Y:S05]  /*138f0*/  WARPSYNC.COLLECTIVE R15, `(.L_x_9485) ;  /* 0x000000000f087348 */ /* 0x000fea0003c00000 */
[----:B------:R0:W1:Y:S02]  /*13900*/  SHFL.IDX P6, R14, R13, R12, R11 ;  /* 0x0000000c0d0e7389 */ /* 0x00006400000c000b */
[----:B01----:R-:W-:Y:S01]  /*13910*/  ENDCOLLECTIVE ;  /* 0x000000000000791b */ /* 0x003fe20003800000 */
.L_x_9485:
        /* <DEDUP_REMOVED lines=12> */
.L_x_9486:
[----:B------:R-:W-:Y:S02]  /*139e0*/  IMAD.MOV.U32 R13, RZ, RZ, R10 ;  /* 0x000000ffff0d7224 */ /* 0x000fe400078e000a */
[----:B------:R-:W-:Y:S02]  /*139f0*/  IMAD.MOV.U32 R12, RZ, RZ, 0x6 ;  /* 0x00000006ff0c7424 */ /* 0x000fe400078e00ff */
[----:B------:R-:W-:-:S07]  /*13a00*/  IMAD.MOV.U32 R2, RZ, RZ, R14 ;  /* 0x000000ffff027224 */ /* 0x000fce00078e000e */
[----:B------:R-:W-:Y:S05]  /*13a10*/  WARPSYNC.COLLECTIVE R15, `(.L_x_9487) ;  /* 0x000000000f087348 */ /* 0x000fea0003c00000 */
[----:B------:R0:W1:Y:S02]  /*13a20*/  SHFL.IDX P6, R14, R13, R12, R11 ;  /* 0x0000000c0d0e7389 */ /* 0x00006400000c000b */
[----:B01----:R-:W-:Y:S01]  /*13a30*/  ENDCOLLECTIVE ;  /* 0x000000000000791b */ /* 0x003fe20003800000 */
.L_x_9487:
        /* <DEDUP_REMOVED lines=12> */
.L_x_9488:
[----:B------:R-:W-:Y:S02]  /*13b00*/  IMAD.MOV.U32 R13, RZ, RZ, R10 ;  /* 0x000000ffff0d7224 */ /* 0x000fe400078e000a */
[----:B------:R-:W-:Y:S02]  /*13b10*/  IMAD.MOV.U32 R12, RZ, RZ, 0x7 ;  /* 0x00000007ff0c7424 */ /* 0x000fe400078e00ff */
[----:B------:R-:W-:-:S07]  /*13b20*/  IMAD.MOV.U32 R2, RZ, RZ, R14 ;  /* 0x000000ffff027224 */ /* 0x000fce00078e000e */
[----:B------:R-:W-:Y:S05]  /*13b30*/  WARPSYNC.COLLECTIVE R15, `(.L_x_9489) ;  /* 0x000000000f087348 */ /* 0x000fea0003c00000 */
[----:B------:R0:W1:Y:S02]  /*13b40*/  SHFL.IDX P6, R14, R13, R12, R11 ;  /* 0x0000000c0d0e7389 */ /* 0x00006400000c000b */
[----:B01----:R-:W-:Y:S01]  /*13b50*/  ENDCOLLECTIVE ;  /* 0x000000000000791b */ /* 0x003fe20003800000 */
.L_x_9489:
        /* <DEDUP_REMOVED lines=12> */
.L_x_9490:
[----:B------:R-:W-:Y:S02]  /*13c20*/  IMAD.MOV.U32 R13, RZ, RZ, R21 ;  /* 0x000000ffff0d7224 */ /* 0x000fe400078e0015 */
[----:B------:R-:W-:Y:S02]  /*13c30*/  IMAD.MOV.U32 R12, RZ, RZ, RZ ;  /* 0x000000ffff0c7224 */ /* 0x000fe400078e00ff */
[----:B------:R-:W-:-:S07]  /*13c40*/  IMAD.MOV.U32 R2, RZ, RZ, R14 ;  /* 0x000000ffff027224 */ /* 0x000fce00078e000e */
[----:B------:R-:W-:Y:S05]  /*13c50*/  WARPSYNC.COLLECTIVE R15, `(.L_x_9491) ;  /* 0x000000000f087348 */ /* 0x000fea0003c00000 */
[----:B------:R0:W1:Y:S02]  /*13c60*/  SHFL.IDX P6, R14, R13, R12, R11 ;  /* 0x0000000c0d0e7389 */ /* 0x00006400000c000b */
[----:B01----:R-:W-:Y:S01]  /*13c70*/  ENDCOLLECTIVE ;  /* 0x000000000000791b */ /* 0x003fe20003800000 */
.L_x_9491:
        /* <DEDUP_REMOVED lines=12> */
.L_x_9492:
[----:B------:R-:W-:Y:S02]  /*13d40*/  IMAD.MOV.U32 R13, RZ, RZ, R21 ;  /* 0x000000ffff0d7224 */ /* 0x000fe400078e0015 */
[----:B------:R-:W-:Y:S02]  /*13d50*/  IMAD.MOV.U32 R12, RZ, RZ, 0x1 ;  /* 0x00000001ff0c7424 */ /* 0x000fe400078e00ff */
[----:B------:R-:W-:-:S07]  /*13d60*/  IMAD.MOV.U32 R2, RZ, RZ, R14 ;  /* 0x000000ffff027224 */ /* 0x000fce00078e000e */
[----:B------:R-:W-:Y:S05]  /*13d70*/  WARPSYNC.COLLECTIVE R15, `(.L_x_9493) ;  /* 0x000000000f087348 */ /* 0x000fea0003c00000 */
[----:B------:R0:W1:Y:S02]  /*13d80*/  SHFL.IDX P6, R14, R13, R12, R11 ;  /* 0x0000000c0d0e7389 */ /* 0x00006400000c000b */
[----:B01----:R-:W-:Y:S01]  /*13d90*/  ENDCOLLECTIVE ;  /* 0x000000000000791b */ /* 0x003fe20003800000 */
.L_x_9493:
        /* <DEDUP_REMOVED lines=15> */
.L_x_9494:
        /* <DEDUP_REMOVED lines=14> */
.L_x_9410:
[----:B--2---:R2:W3:Y:S02]  /*13f70*/  SYNCS.PHASECHK.TRANS64.TRYWAIT P0, [R0+URZ+0x22840], R27 ;  /* 0x0228401b000075a7 */ /* 0x0044e4000800017f */
[----:B---3--:R-:W-:Y:S05]  /*13f80*/  @!P0 NANOSLEEP.SYNCS 0x989680 ;  /* 0x009896800000895d */ /* 0x008fea0003900000 */
[----:B------:R-:W3:Y:S02]  /*13f90*/  @!P0 SYNCS.PHASECHK.TRANS64 P0, [R0+URZ+0x22840], R27 ;  /* 0x0228401b000085a7 */ /* 0x000ee4000800007f */
[----:B---3--:R-:W-:Y:S05]  /*13fa0*/  @!P0 BRA `(.L_x_9410) ;  /* 0xfffffffc00f08947 */ /* 0x008fea000383ffff */
[----:B------:R-:W-:Y:S05]  /*13fb0*/  BRA `(.L_x_9496) ;  /* 0xffffffb400587947 */ /* 0x000fea000383ffff */
.L_x_9411:
        /* <DEDUP_REMOVED lines=8> */
.L_x_9498:
[----:B------:R-:W-:Y:S05]  /*14040*/  BSYNC B0 ;  /* 0x0000000000007941 */ /* 0x000fea0003800000 */
.L_x_9497:
        /* <DEDUP_REMOVED lines=8> */
.L_x_9499:
        /* <DEDUP_REMOVED lines=13> */
.L_x_9500:
[----:B------:R-:W-:Y:S02]  /*141a0*/  IMAD.MOV.U32 R13, RZ, RZ, R8 ;  /* 0x000000ffff0d7224 */ /* 0x000fe400078e0008 */
[----:B------:R-:W-:-:S07]  /*141b0*/  IMAD.MOV.U32 R2, RZ, RZ, R14 ;  /* 0x000000ffff027224 */ /* 0x000fce00078e000e */
[----:B------:R-:W-:Y:S05]  /*141c0*/  WARPSYNC.COLLECTIVE R15, `(.L_x_9501) ;  /* 0x000000000f087348 */ /* 0x000fea0003c00000 */
[----:B------:R0:W1:Y:S02]  /*141d0*/  SHFL.IDX P6, R14, R13, R12, R11 ;  /* 0x0000000c0d0e7389 */ /* 0x00006400000c000b */
[----:B01----:R-:W-:Y:S01]  /*141e0*/  ENDCOLLECTIVE ;  /* 0x000000000000791b */ /* 0x003fe20003800000 */
.L_x_9501:
        /* <DEDUP_REMOVED lines=13> */
.L_x_9502:
[----:B------:R-:W-:Y:S02]  /*142c0*/  IMAD.MOV.U32 R13, RZ, RZ, R8 ;  /* 0x000000ffff0d7224 */ /* 0x000fe400078e0008 */
[----:B------:R-:W-:-:S07]  /*142d0*/  IMAD.MOV.U32 R2, RZ, RZ, R14 ;  /* 0x000000ffff027224 */ /* 0x000fce00078e000e */
[----:B------:R-:W-:Y:S05]  /*142e0*/  WARPSYNC.COLLECTIVE R15, `(.L_x_9503) ;  /* 0x000000000f087348 */ /* 0x000fea0003c00000 */
[----:B------:R0:W1:Y:S02]  /*142f0*/  SHFL.IDX P6, R14, R13, R12, R11 ;  /* 0x0000000c0d0e7389 */ /* 0x00006400000c000b */
[----:B01----:R-:W-:Y:S01]  /*14300*/  ENDCOLLECTIVE ;  /* 0x000000000000791b */ /* 0x003fe20003800000 */
.L_x_9503:
        /* <DEDUP_REMOVED lines=14> */
.L_x_9504:
[----:B------:R-:W-:Y:S02]  /*143f0*/  IMAD.MOV.U32 R13, RZ, RZ, R8 ;  /* 0x000000ffff0d7224 */ /* 0x000fe400078e0008 */
[----:B------:R-:W-:-:S07]  /*14400*/  IMAD.MOV.U32 R2, RZ, RZ, R14 ;  /* 0x000000ffff027224 */ /* 0x000fce00078e000e */
[----:B------:R-:W-:Y:S05]  /*14410*/  WARPSYNC.COLLECTIVE R15, `(.L_x_9505) ;  /* 0x000000000f087348 */ /* 0x000fea0003c00000 */
[----:B------:R0:W1:Y:S02]  /*14420*/  SHFL.IDX P6, R14, R13, R12, R11 ;  /* 0x0000000c0d0e7389 */ /* 0x00006400000c000b */
[----:B01----:R-:W-:Y:S01]  /*14430*/  ENDCOLLECTIVE ;  /* 0x000000000000791b */ /* 0x003fe20003800000 */
.L_x_9505:
        /* <DEDUP_REMOVED lines=8> */
.L_x_9506:
        /* <DEDUP_REMOVED lines=11> */
.L_x_9507:
        /* <DEDUP_REMOVED lines=8> */
.L_x_9508:
        /* <DEDUP_REMOVED lines=11> */
.L_x_9509:
        /* <DEDUP_REMOVED lines=8> */
.L_x_9510:
        /* <DEDUP_REMOVED lines=10> */
.L_x_9511:
        /* <DEDUP_REMOVED lines=8> */
.L_x_9512:
        /* <DEDUP_REMOVED lines=10> */
.L_x_9513:
[----:B------:R-:W-:Y:S02]  /*148e0*/  IMAD.MOV.U32 R13, RZ, RZ, R5 ;  /* 0x000000ffff0d7224 */ /* 0x000fe400078e0005 */
[----:B------:R-:W-:Y:S01]  /*148f0*/  IMAD.MOV.U32 R12, RZ, RZ, RZ ;  /* 0x000000ffff0c7224 */ /* 0x000fe200078e00ff */
[----:B------:R-:W-:-:S05]  /*14900*/  @P3 IADD3 R14, P0, R34, R14, RZ ;  /* 0x0000000e220e3210 */ /* 0x000fca0007f1e0ff */
[----:B------:R-:W-:-:S08]  /*14910*/  @P3 IMAD.MOV.U32 R2, RZ, RZ, R14 ;  /* 0x000000ffff023224 */ /* 0x000fd000078e000e */
[----:B------:R-:W-:Y:S05]  /*14920*/  WARPSYNC.COLLECTIVE R15, `(.L_x_9514) ;  /* 0x000000000f087348 */ /* 0x000fea0003c00000 */
[----:B------:R0:W1:Y:S02]  /*14930*/  SHFL.IDX P6, R14, R13, R12, R11 ;  /* 0x0000000c0d0e7389 */ /* 0x00006400000c000b */
[----:B01----:R-:W-:Y:S01]  /*14940*/  ENDCOLLECTIVE ;  /* 0x000000000000791b */ /* 0x003fe20003800000 */
.L_x_9514:
        /* <DEDUP_REMOVED lines=11> */
.L_x_9515:
[----:B------:R-:W-:Y:S02]  /*14a00*/  IMAD.MOV.U32 R13, RZ, RZ, R5 ;  /* 0x000000ffff0d7224 */ /* 0x000fe400078e0005 */
[----:B------:R-:W-:Y:S01]  /*14a10*/  IMAD.MOV.U32 R12, RZ, RZ, 0x1 ;  /* 0x00000001ff0c7424 */ /* 0x000fe200078e00ff */
[----:B------:R-:W-:-:S05]  /*14a20*/  @P1 IADD3 R14, P0, R34, R14, RZ ;  /* 0x0000000e220e1210 */ /* 0x000fca0007f1e0ff */
[----:B------:R-:W-:-:S08]  /*14a30*/  @P1 IMAD.MOV.U32 R2, RZ, RZ, R14 ;  /* 0x000000ffff021224 */ /* 0x000fd000078e000e */
[----:B------:R-:W-:Y:S05]  /*14a40*/  WARPSYNC.COLLECTIVE R15, `(.L_x_9516) ;  /* 0x000000000f087348 */ /* 0x000fea0003c00000 */
[----:B------:R0:W1:Y:S02]  /*14a50*/  SHFL.IDX P6, R14, R13, R12, R11 ;  /* 0x0000000c0d0e7389 */ /* 0x00006400000c000b */
[----:B01----:R-:W-:Y:S01]  /*14a60*/  ENDCOLLECTIVE ;  /* 0x000000000000791b */ /* 0x003fe20003800000 */
.L_x_9516:
        /* <DEDUP_REMOVED lines=11> */
.L_x_9517:
[----:B------:R-:W-:Y:S05]  /*14b20*/  BRA `(.L_x_9518) ;  /* 0xffffffb0001c7947 */ /* 0x000fea000383ffff */
.L_x_9416:
[----:B------:R-:W-:Y:S02]  /*14b30*/  IMAD.MOV.U32 R13, RZ, RZ, R5 ;  /* 0x000000ffff0d7224 */ /* 0x000fe400078e0005 */
[----:B------:R-:W-:Y:S02]  /*14b40*/  IMAD.MOV.U32 R12, RZ, RZ, RZ ;  /* 0x000000ffff0c7224 */ /* 0x000fe400078e00ff */
[----:B------:R-:W-:Y:S02]  /*14b50*/  IMAD.MOV.U32 R11, RZ, RZ, 0x181f ;  /* 0x0000181fff0b7424 */ /* 0x000fe400078e00ff */
[----:B------:R-:W-:Y:S02]  /*14b60*/  IMAD.MOV.U32 R15, RZ, RZ, -0x1 ;  /* 0xffffffffff0f7424 */ /* 0x000fe400078e00ff */
[----:B------:R-:W-:-:S07]  /*14b70*/  IMAD.U32 R4, RZ, RZ, UR43 ;  /* 0x0000002bff047e24 */ /* 0x000fce000f8e00ff */
[----:B-----5:R-:W-:Y:S05]  /*14b80*/  WARPSYNC.COLLECTIVE R15, `(.L_x_9519) ;  /* 0x000000000f087348 */ /* 0x020fea0003c00000 */
[----:B------:R0:W1:Y:S02]  /*14b90*/  SHFL.IDX P6, R14, R13, R12, R11 ;  /* 0x0000000c0d0e7389 */ /* 0x00006400000c000b */
[----:B01---5:R-:W-:Y:S01]  /*14ba0*/  ENDCOLLECTIVE ;  /* 0x000000000000791b */ /* 0x023fe20003800000 */
.L_x_9519:
        /* <DEDUP_REMOVED lines=8> */
.L_x_9520:
        /* <DEDUP_REMOVED lines=8> */
.L_x_9521:
        /* <DEDUP_REMOVED lines=10> */
.L_x_9522:
[----:B------:R-:W-:Y:S02]  /*14d50*/  IMAD.MOV.U32 R13, RZ, RZ, R5 ;  /* 0x000000ffff0d7224 */ /* 0x000fe400078e0005 */
[----:B------:R-:W-:Y:S01]  /*14d60*/  IMAD.MOV.U32 R12, RZ, RZ, 0x2 ;  /* 0x00000002ff0c7424 */ /* 0x000fe200078e00ff */
[----:B------:R-:W-:-:S13]  /*14d70*/  @!P1 IADD3 R2, P0, R34, R14, RZ ;  /* 0x0000000e22029210 */ /* 0x000fda0007f1e0ff */
[----:B------:R-:W-:Y:S05]  /*14d80*/  WARPSYNC.COLLECTIVE R15, `(.L_x_9523) ;  /* 0x000000000f087348 */ /* 0x000fea0003c00000 */
[----:B------:R0:W1:Y:S02]  /*14d90*/  SHFL.IDX P6, R14, R13, R12, R11 ;  /* 0x0000000c0d0e7389 */ /* 0x00006400000c000b */
[----:B01----:R-:W-:Y:S01]  /*14da0*/  ENDCOLLECTIVE ;  /* 0x000000000000791b */ /* 0x003fe20003800000 */
.L_x_9523:
        /* <DEDUP_REMOVED lines=12> */
.L_x_9524:
[----:B------:R-:W-:Y:S02]  /*14e70*/  IMAD.MOV.U32 R13, RZ, RZ, R5 ;  /* 0x000000ffff0d7224 */ /* 0x000fe400078e0005 */
[----:B------:R-:W-:Y:S01]  /*14e80*/  IMAD.MOV.U32 R12, RZ, RZ, 0x3 ;  /* 0x00000003ff0c7424 */ /* 0x000fe200078e00ff */
[----:B------:R-:W-:-:S13]  /*14e90*/  @!P1 IADD3 R2, P0, R34, R14, RZ ;  /* 0x0000000e22029210 */ /* 0x000fda0007f1e0ff */
[----:B------:R-:W-:Y:S05]  /*14ea0*/  WARPSYNC.COLLECTIVE R15, `(.L_x_9525) ;  /* 0x000000000f087348 */ /* 0x000fea0003c00000 */
[----:B------:R0:W1:Y:S02]  /*14eb0*/  SHFL.IDX P6, R14, R13, R12, R11 ;  /* 0x0000000c0d0e7389 */ /* 0x00006400000c000b */
[----:B01----:R-:W-:Y:S01]  /*14ec0*/  ENDCOLLECTIVE ;  /* 0x000000000000791b */ /* 0x003fe20003800000 */
.L_x_9525:
        /* <DEDUP_REMOVED lines=12> */
.L_x_9526:
[----:B------:R-:W-:Y:S02]  /*14f90*/  IMAD.MOV.U32 R13, RZ, RZ, R5 ;  /* 0x000000ffff0d7224 */ /* 0x000fe400078e0005 */
[----:B------:R-:W-:Y:S01]  /*14fa0*/  IMAD.MOV.U32 R12, RZ, RZ, 0x4 ;  /* 0x00000004ff0c7424 */ /* 0x000fe200078e00ff */
[----:B------:R-:W-:-:S13]  /*14fb0*/  @!P1 IADD3 R2, P0, R34, R14, RZ ;  /* 0x0000000e22029210 */ /* 0x000fda0007f1e0ff */
[----:B------:R-:W-:Y:S05]  /*14fc0*/  WARPSYNC.COLLECTIVE R15, `(.L_x_9527) ;  /* 0x000000000f087348 */ /* 0x000fea0003c00000 */
[----:B------:R0:W1:Y:S02]  /*14fd0*/  SHFL.IDX P6, R14, R13, R12, R11 ;  /* 0x0000000c0d0e7389 */ /* 0x00006400000c000b */
[----:B01----:R-:W-:Y:S01]  /*14fe0*/  ENDCOLLECTIVE ;  /* 0x000000000000791b */ /* 0x003fe20003800000 */
.L_x_9527:
        /* <DEDUP_REMOVED lines=12> */
.L_x_9528:
[----:B------:R-:W-:Y:S02]  /*150b0*/  IMAD.MOV.U32 R13, RZ, RZ, R5 ;  /* 0x000000ffff0d7224 */ /* 0x000fe400078e0005 */
[----:B------:R-:W-:Y:S01]  /*150c0*/  IMAD.MOV.U32 R12, RZ, RZ, 0x5 ;  /* 0x00000005ff0c7424 */ /* 0x000fe200078e00ff */
[----:B------:R-:W-:-:S13]  /*150d0*/  @!P1 IADD3 R2, P0, R34, R14, RZ ;  /* 0x0000000e22029210 */ /* 0x000fda0007f1e0ff */
[----:B------:R-:W-:Y:S05]  /*150e0*/  WARPSYNC.COLLECTIVE R15, `(.L_x_9529) ;  /* 0x000000000f087348 */ /* 0x000fea0003c00000 */
[----:B------:R0:W1:Y:S02]  /*150f0*/  SHFL.IDX P6, R14, R13, R12, R11 ;  /* 0x0000000c0d0e7389 */ /* 0x00006400000c000b */
[----:B01----:R-:W-:Y:S01]  /*15100*/  ENDCOLLECTIVE ;  /* 0x000000000000791b */ /* 0x003fe20003800000 */
.L_x_9529:
        /* <DEDUP_REMOVED lines=12> */
.L_x_9530:
[----:B------:R-:W-:Y:S02]  /*151d0*/  IMAD.MOV.U32 R13, RZ, RZ, R5 ;  /* 0x000000ffff0d7224 */ /* 0x000fe400078e0005 */
[----:B------:R-:W-:Y:S01]  /*151e0*/  IMAD.MOV.U32 R12, RZ, RZ, 0x6 ;  /* 0x00000006ff0c7424 */ /* 0x000fe200078e00ff */
[----:B------:R-:W-:-:S13]  /*151f0*/  @!P1 IADD3 R2, P0, R34, R14, RZ ;  /* 0x0000000e22029210 */ /* 0x000fda0007f1e0ff */
[----:B------:R-:W-:Y:S05]  /*15200*/  WARPSYNC.COLLECTIVE R15, `(.L_x_9531) ;  /* 0x000000000f087348 */ /* 0x000fea0003c00000 */
[----:B------:R0:W1:Y:S02]  /*15210*/  SHFL.IDX P6, R14, R13, R12, R11 ;  /* 0x0000000c0d0e7389 */ /* 0x00006400000c000b */
[----:B01----:R-:W-:Y:S01]  /*15220*/  ENDCOLLECTIVE ;  /* 0x000000000000791b */ /* 0x003fe20003800000 */
.L_x_9531:
        /* <DEDUP_REMOVED lines=12> */
.L_x_9532:
[----:B------:R-:W-:Y:S02]  /*152f0*/  IMAD.MOV.U32 R13, RZ, RZ, R5 ;  /* 0x000000ffff0d7224 */ /* 0x000fe400078e0005 */
[----:B------:R-:W-:Y:S01]  /*15300*/  IMAD.MOV.U32 R12, RZ, RZ, 0x7 ;  /* 0x00000007ff0c7424 */ /* 0x000fe200078e00ff */
[----:B------:R-:W-:-:S13]  /*15310*/  @!P1 IADD3 R2, P0, R34, R14, RZ ;  /* 0x0000000e22029210 */ /* 0x000fda0007f1e0ff */
[----:B------:R-:W-:Y:S05]  /*15320*/  WARPSYNC.COLLECTIVE R15, `(.L_x_9533) ;  /* 0x000000000f087348 */ /* 0x000fea0003c00000 */
[----:B------:R0:W1:Y:S02]  /*15330*/  SHFL.IDX P6, R14, R13, R12, R11 ;  /* 0x0000000c0d0e7389 */ /* 0x00006400000c000b */
[----:B01----:R-:W-:Y:S01]  /*15340*/  ENDCOLLECTIVE ;  /* 0x000000000000791b */ /* 0x003fe20003800000 */
.L_x_9533:
        /* <DEDUP_REMOVED lines=10> */
.L_x_9534:
[----:B------:R-:W-:Y:S05]  /*153f0*/  BRA `(.L_x_9535) ;  /* 0xffffffb000447947 */ /* 0x000fea000383ffff */
.L_x_9419:
[----:B0-----:R0:W1:Y:S02]  /*15400*/  SYNCS.PHASECHK.TRANS64.TRYWAIT P0, [R17+URZ+0x22820], R0 ;  /* 0x02282000110075a7 */ /* 0x001064000800017f */
[----:B-1----:R-:W-:Y:S05]  /*15410*/  @!P0 NANOSLEEP.SYNCS 0x989680 ;  /* 0x009896800000895d */ /* 0x002fea0003900000 */
[----:B------:R-:W1:Y:S02]  /*15420*/  @!P0 SYNCS.PHASECHK.TRANS64 P0, [R17+URZ+0x22820], R0 ;  /* 0x02282000110085a7 */ /* 0x000e64000800007f */
[----:B-1----:R-:W-:Y:S05]  /*15430*/  @!P0 BRA `(.L_x_9419) ;  /* 0xfffffffc00f08947 */ /* 0x002fea000383ffff */
[----:B------:R-:W-:Y:S05]  /*15440*/  BRA `(.L_x_9536) ;  /* 0xffffffb000a07947 */ /* 0x000fea000383ffff */
.L_x_9423:
[----:B0-----:R0:W1:Y:S02]  /*15450*/  SYNCS.PHASECHK.TRANS64.TRYWAIT P0, [R0+URZ+0x22880], R29 ;  /* 0x0228801d000075a7 */ /* 0x001064000800017f */
[----:B-1----:R-:W-:Y:S05]  /*15460*/  @!P0 NANOSLEEP.SYNCS 0x989680 ;  /* 0x009896800000895d */ /* 0x002fea0003900000 */
[----:B------:R-:W1:Y:S02]  /*15470*/  @!P0 SYNCS.PHASECHK.TRANS64 P0, [R0+URZ+0x22880], R29 ;  /* 0x0228801d000085a7 */ /* 0x000e64000800007f */
[----:B-1----:R-:W-:Y:S05]  /*15480*/  @!P0 BRA `(.L_x_9423) ;  /* 0xfffffffc00f08947 */ /* 0x002fea000383ffff */
[----:B------:R-:W-:Y:S05]  /*15490*/  BRA `(.L_x_9537) ;  /* 0xffffffb400d47947 */ /* 0x000fea000383ffff */
.L_x_9424:
        /* <DEDUP_REMOVED lines=8> */
.L_x_9539:
[----:B------:R-:W-:Y:S05]  /*15520*/  BSYNC B0 ;  /* 0x0000000000007941 */ /* 0x000fea0003800000 */
.L_x_9538:
        /* <DEDUP_REMOVED lines=8> */
.L_x_9540:
        /* <DEDUP_REMOVED lines=8> */
.L_x_9541:
        /* <DEDUP_REMOVED lines=10> */
.L_x_9542:
[----:B------:R-:W-:Y:S02]  /*156d0*/  IMAD.MOV.U32 R13, RZ, RZ, R20 ;  /* 0x000000ffff0d7224 */ /* 0x000fe400078e0014 */
[----:B------:R-:W-:Y:S02]  /*156e0*/  IMAD.MOV.U32 R12, RZ, RZ, 0x2 ;  /* 0x00000002ff0c7424 */ /* 0x000fe400078e00ff */
[----:B------:R-:W-:-:S07]  /*156f0*/  IMAD.MOV.U32 R2, RZ, RZ, R14 ;  /* 0x000000ffff027224 */ /* 0x000fce00078e000e */
[----:B------:R-:W-:Y:S05]  /*15700*/  WARPSYNC.COLLECTIVE R15, `(.L_x_9543) ;  /* 0x000000000f087348 */ /* 0x000fea0003c00000 */
[----:B------:R0:W1:Y:S02]  /*15710*/  SHFL.IDX P6, R14, R13, R12, R11 ;  /* 0x0000000c0d0e7389 */ /* 0x00006400000c000b */
[----:B01----:R-:W-:Y:S01]  /*15720*/  ENDCOLLECTIVE ;  /* 0x000000000000791b */ /* 0x003fe20003800000 */
.L_x_9543:
        /* <DEDUP_REMOVED lines=11> */
.L_x_9544:
[----:B------:R-:W-:Y:S02]  /*157e0*/  IMAD.MOV.U32 R13, RZ, RZ, R20 ;  /* 0x000000ffff0d7224 */ /* 0x000fe400078e0014 */
[----:B------:R-:W-:Y:S02]  /*157f0*/  IMAD.MOV.U32 R12, RZ, RZ, 0x3 ;  /* 0x00000003ff0c7424 */ /* 0x000fe400078e00ff */
[----:B------:R-:W-:-:S07]  /*15800*/  IMAD.MOV.U32 R2, RZ, RZ, R14 ;  /* 0x000000ffff027224 */ /* 0x000fce00078e000e */
[----:B------:R-:W-:Y:S05]  /*15810*/  WARPSYNC.COLLECTIVE R15, `(.L_x_9545) ;  /* 0x000000000f087348 */ /* 0x000fea0003c00000 */
[----:B------:R0:W1:Y:S02]  /*15820*/  SHFL.IDX P6, R14, R13, R12, R11 ;  /* 0x0000000c0d0e7389 */ /* 0x00006400000c000b */
[----:B01----:R-:W-:Y:S01]  /*15830*/  ENDCOLLECTIVE ;  /* 0x000000000000791b */ /* 0x003fe20003800000 */
.L_x_9545:
        /* <DEDUP_REMOVED lines=11> */
.L_x_9546:
[----:B------:R-:W-:Y:S02]  /*158f0*/  IMAD.MOV.U32 R13, RZ, RZ, R20 ;  /* 0x000000ffff0d7224 */ /* 0x000fe400078e0014 */
[----:B------:R-:W-:Y:S01]  /*15900*/  IMAD.MOV.U32 R12, RZ, RZ, 0x4 ;  /* 0x00000004ff0c7424 */ /* 0x000fe200078e00ff */
[----:B------:R-:W-:-:S13]  /*15910*/  IADD3 R2, P0, R34, R14, RZ ;  /* 0x0000000e22027210 */ /* 0x000fda0007f1e0ff */
[----:B------:R-:W-:Y:S05]  /*15920*/  WARPSYNC.COLLECTIVE R15, `(.L_x_9547) ;  /* 0x000000000f087348 */ /* 0x000fea0003c00000 */
[----:B------:R0:W1:Y:S02]  /*15930*/  SHFL.IDX P6, R14, R13, R12, R11 ;  /* 0x0000000c0d0e7389 */ /* 0x00006400000c000b */
[----:B01----:R-:W-:Y:S01]  /*15940*/  ENDCOLLECTIVE ;  /* 0x000000000000791b */ /* 0x003fe20003800000 */
.L_x_9547:
        /* <DEDUP_REMOVED lines=10> */
.L_x_9548:
[----:B------:R-:W-:Y:S02]  /*159f0*/  IMAD.MOV.U32 R13, RZ, RZ, R20 ;  /* 0x000000ffff0d7224 */ /* 0x000fe400078e0014 */
[----:B------:R-:W-:Y:S02]  /*15a00*/  IMAD.MOV.U32 R12, RZ, RZ, 0x5 ;  /* 0x00000005ff0c7424 */ /* 0x000fe400078e00ff */
[----:B------:R-:W-:-:S07]  /*15a10*/  IMAD.MOV.U32 R2, RZ, RZ, R14 ;  /* 0x000000ffff027224 */ /* 0x000fce00078e000e */
[----:B------:R-:W-:Y:S05]  /*15a20*/  WARPSYNC.COLLECTIVE R15, `(.L_x_9549) ;  /* 0x000000000f087348 */ /* 0x000fea0003c00000 */
[----:B------:R0:W1:Y:S02]  /*15a30*/  SHFL.IDX P6, R14, R13, R12, R11 ;  /* 0x0000000c0d0e7389 */ /* 0x00006400000c000b */
[----:B01----:R-:W-:Y:S01]  /*15a40*/  ENDCOLLECTIVE ;  /* 0x000000000000791b */ /* 0x003fe20003800000 */
.L_x_9549:
        /* <DEDUP_REMOVED lines=11> */
.L_x_9550:
[----:B------:R-:W-:Y:S02]  /*15b00*/  IMAD.MOV.U32 R13, RZ, RZ, R20 ;  /* 0x000000ffff0d7224 */ /* 0x000fe400078e0014 */
[----:B------:R-:W-:Y:S01]  /*15b10*/  IMAD.MOV.U32 R12, RZ, RZ, 0x6 ;  /* 0x00000006ff0c7424 */ /* 0x000fe200078e00ff */
[----:B------:R-:W-:-:S13]  /*15b20*/  IADD3 R2, P0, R34, R14, RZ ;  /* 0x0000000e22027210 */ /* 0x000fda0007f1e0ff */
[----:B------:R-:W-:Y:S05]  /*15b30*/  WARPSYNC.COLLECTIVE R15, `(.L_x_9551) ;  /* 0x000000000f087348 */ /* 0x000fea0003c00000 */
[----:B------:R0:W1:Y:S02]  /*15b40*/  SHFL.IDX P6, R14, R13, R12, R11 ;  /* 0x0000000c0d0e7389 */ /* 0x00006400000c000b */
[----:B01----:R-:W-:Y:S01]  /*15b50*/  ENDCOLLECTIVE ;  /* 0x000000000000791b */ /* 0x003fe20003800000 */
.L_x_9551:
        /* <DEDUP_REMOVED lines=10> */
.L_x_9552:
[----:B------:R-:W-:Y:S02]  /*15c00*/  IMAD.MOV.U32 R13, RZ, RZ, R20 ;  /* 0x000000ffff0d7224 */ /* 0x000fe400078e0014 */
[----:B------:R-:W-:Y:S02]  /*15c10*/  IMAD.MOV.U32 R12, RZ, RZ, 0x7 ;  /* 0x00000007ff0c7424 */ /* 0x000fe400078e00ff */
[----:B------:R-:W-:-:S07]  /*15c20*/  IMAD.MOV.U32 R2, RZ, RZ, R14 ;  /* 0x000000ffff027224 */ /* 0x000fce00078e000e */
[----:B------:R-:W-:Y:S05]  /*15c30*/  WARPSYNC.COLLECTIVE R15, `(.L_x_9553) ;  /* 0x000000000f087348 */ /* 0x000fea0003c00000 */
[----:B------:R0:W1:Y:S02]  /*15c40*/  SHFL.IDX P6, R14, R13, R12, R11 ;  /* 0x0000000c0d0e7389 */ /* 0x00006400000c000b */
[----:B01----:R-:W-:Y:S01]  /*15c50*/  ENDCOLLECTIVE ;  /* 0x000000000000791b */ /* 0x003fe20003800000 */
.L_x_9553:
        /* <DEDUP_REMOVED lines=11> */
.L_x_9554:
[----:B------:R-:W-:Y:S02]  /*15d10*/  IMAD.MOV.U32 R13, RZ, RZ, R21 ;  /* 0x000000ffff0d7224 */ /* 0x000fe400078e0015 */
[----:B------:R-:W-:Y:S02]  /*15d20*/  IMAD.MOV.U32 R12, RZ, RZ, RZ ;  /* 0x000000ffff0c7224 */ /* 0x000fe400078e00ff */
[----:B------:R-:W-:-:S07]  /*15d30*/  IMAD.MOV.U32 R5, RZ, RZ, R14 ;  /* 0x000000ffff057224 */ /* 0x000fce00078e000e */
[----:B------:R-:W-:Y:S05]  /*15d40*/  WARPSYNC.COLLECTIVE R15, `(.L_x_9555) ;  /* 0x000000000f087348 */ /* 0x000fea0003c00000 */
[----:B------:R0:W1:Y:S02]  /*15d50*/  SHFL.IDX P6, R14, R13, R12, R11 ;  /* 0x0000000c0d0e7389 */ /* 0x00006400000c000b */
[----:B01----:R-:W-:Y:S01]  /*15d60*/  ENDCOLLECTIVE ;  /* 0x000000000000791b */ /* 0x003fe20003800000 */
.L_x_9555:
        /* <DEDUP_REMOVED lines=11> */
.L_x_9556:
[----:B------:R-:W-:Y:S02]  /*15e20*/  IMAD.MOV.U32 R13, RZ, RZ, R21 ;  /* 0x000000ffff0d7224 */ /* 0x000fe400078e0015 */
[----:B------:R-:W-:Y:S02]  /*15e30*/  IMAD.MOV.U32 R12, RZ, RZ, 0x1 ;  /* 0x00000001ff0c7424 */ /* 0x000fe400078e00ff */
[----:B------:R-:W-:-:S07]  /*15e40*/  IMAD.MOV.U32 R2, RZ, RZ, R14 ;  /* 0x000000ffff027224 */ /* 0x000fce00078e000e */
[----:B------:R-:W-:Y:S05]  /*15e50*/  WARPSYNC.COLLECTIVE R15, `(.L_x_9557) ;  /* 0x000000000f087348 */ /* 0x000fea0003c00000 */
[----:B------:R0:W1:Y:S02]  /*15e60*/  SHFL.IDX P6, R14, R13, R12, R11 ;  /* 0x0000000c0d0e7389 */ /* 0x00006400000c000b */
[----:B01----:R-:W-:Y:S01]  /*15e70*/  ENDCOLLECTIVE ;  /* 0x000000000000791b */ /* 0x003fe20003800000 */
.L_x_9557:
        /* <DEDUP_REMOVED lines=11> */
.L_x_9558:
[----:B------:R-:W-:Y:S01]  /*15f30*/  IMAD.MOV.U32 R2, RZ, RZ, R14 ;  /* 0x000000ffff027224 */ /* 0x000fe200078e000e */
[----:B------:R-:W-:Y:S06]  /*15f40*/  BRA `(.L_x_9559) ;  /* 0xffffffb000787947 */ /* 0x000fec000383ffff */
.L_x_9429:
[----:B---3--:R3:W4:Y:S02]  /*15f50*/  SYNCS.PHASECHK.TRANS64.TRYWAIT P0, [R0+URZ+0x22840], R29 ;  /* 0x0228401d000075a7 */ /* 0x008724000800017f */
[----:B----4-:R-:W-:Y:S05]  /*15f60*/  @!P0 NANOSLEEP.SYNCS 0x989680 ;  /* 0x009896800000895d */ /* 0x010fea0003900000 */
[----:B------:R-:W4:Y:S02]  /*15f70*/  @!P0 SYNCS.PHASECHK.TRANS64 P0, [R0+URZ+0x22840], R29 ;  /* 0x0228401d000085a7 */ /* 0x000f24000800007f */
[----:B----4-:R-:W-:Y:S05]  /*15f80*/  @!P0 BRA `(.L_x_9429) ;  /* 0xfffffffc00f08947 */ /* 0x010fea000383ffff */
[----:B------:R-:W-:Y:S05]  /*15f90*/  BRA `(.L_x_9560) ;  /* 0xffffffb000c87947 */ /* 0x000fea000383ffff */
.L_x_9430:
        /* <DEDUP_REMOVED lines=8> */
.L_x_9562:
[----:B------:R-:W-:Y:S05]  /*16020*/  BSYNC B0 ;  /* 0x0000000000007941 */ /* 0x000fea0003800000 */
.L_x_9561:
        /* <DEDUP_REMOVED lines=8> */
.L_x_9563:
        /* <DEDUP_REMOVED lines=8> */
.L_x_9564:
        /* <DEDUP_REMOVED lines=9> */
.L_x_9565:
[----:B------:R-:W-:Y:S02]  /*161c0*/  IMAD.MOV.U32 R13, RZ, RZ, R10 ;  /* 0x000000ffff0d7224 */ /* 0x000fe400078e000a */
[----:B------:R-:W-:Y:S01]  /*161d0*/  IMAD.MOV.U32 R12, RZ, RZ, 0x2 ;  /* 0x00000002ff0c7424 */ /* 0x000fe200078e00ff */
[----:B------:R-:W-:-:S13]  /*161e0*/  IADD3 R2, P0, R34, R14, RZ ;  /* 0x0000000e22027210 */ /* 0x000fda0007f1e0ff */
[----:B------:R-:W-:Y:S05]  /*161f0*/  WARPSYNC.COLLECTIVE R15, `(.L_x_9566) ;  /* 0x000000000f087348 */ /* 0x000fea0003c00000 */
[----:B------:R0:W1:Y:S02]  /*16200*/  SHFL.IDX P6, R14, R13, R12, R11 ;  /* 0x0000000c0d0e7389 */ /* 0x00006400000c000b */
[----:B01----:R-:W-:Y:S01]  /*16210*/  ENDCOLLECTIVE ;  /* 0x000000000000791b */ /* 0x003fe20003800000 */
.L_x_9566:
        /* <DEDUP_REMOVED lines=10> */
.L_x_9567:
[----:B------:R-:W-:Y:S02]  /*162c0*/  IMAD.MOV.U32 R13, RZ, RZ, R10 ;  /* 0x000000ffff0d7224 */ /* 0x000fe400078e000a */
[----:B------:R-:W-:Y:S02]  /*162d0*/  IMAD.MOV.U32 R12, RZ, RZ, 0x3 ;  /* 0x00000003ff0c7424 */ /* 0x000fe400078e00ff */
[----:B------:R-:W-:-:S07]  /*162e0*/  IMAD.MOV.U32 R2, RZ, RZ, R14 ;  /* 0x000000ffff027224 */ /* 0x000fce00078e000e */
[----:B------:R-:W-:Y:S05]  /*162f0*/  WARPSYNC.COLLECTIVE R15, `(.L_x_9568) ;  /* 0x000000000f087348 */ /* 0x000fea0003c00000 */
[----:B------:R0:W1:Y:S02]  /*16300*/  SHFL.IDX P6, R14, R13, R12, R11 ;  /* 0x0000000c0d0e7389 */ /* 0x00006400000c000b */
[----:B01----:R-:W-:Y:S01]  /*16310*/  ENDCOLLECTIVE ;  /* 0x000000000000791b */ /* 0x003fe20003800000 */
.L_x_9568:
        /* <DEDUP_REMOVED lines=11> */
.L_x_9569:
[----:B------:R-:W-:Y:S02]  /*163d0*/  IMAD.MOV.U32 R13, RZ, RZ, R10 ;  /* 0x000000ffff0d7224 */ /* 0x000fe400078e000a */
[----:B------:R-:W-:Y:S01]  /*163e0*/  IMAD.MOV.U32 R12, RZ, RZ, 0x4 ;  /* 0x00000004ff0c7424 */ /* 0x000fe200078e00ff */
[----:B------:R-:W-:-:S13]  /*163f0*/  IADD3 R2, P0, R34, R14, RZ ;  /* 0x0000000e22027210 */ /* 0x000fda0007f1e0ff */
[----:B------:R-:W-:Y:S05]  /*16400*/  WARPSYNC.COLLECTIVE R15, `(.L_x_9570) ;  /* 0x000000000f087348 */ /* 0x000fea0003c00000 */
[----:B------:R0:W1:Y:S02]  /*16410*/  SHFL.IDX P6, R14, R13, R12, R11 ;  /* 0x0000000c0d0e7389 */ /* 0x00006400000c000b */
[----:B01----:R-:W-:Y:S01]  /*16420*/  ENDCOLLECTIVE ;  /* 0x000000000000791b */ /* 0x003fe20003800000 */
.L_x_9570:
        /* <DEDUP_REMOVED lines=10> */
.L_x_9571:
[----:B------:R-:W-:Y:S02]  /*164d0*/  IMAD.MOV.U32 R13, RZ, RZ, R10 ;  /* 0x000000ffff0d7224 */ /* 0x000fe400078e000a */
[----:B------:R-:W-:Y:S02]  /*164e0*/  IMAD.MOV.U32 R12, RZ, RZ, 0x5 ;  /* 0x00000005ff0c7424 */ /* 0x000fe400078e00ff */
[----:B------:R-:W-:-:S07]  /*164f0*/  IMAD.MOV.U32 R2, RZ, RZ, R14 ;  /* 0x000000ffff027224 */ /* 0x000fce00078e000e */
[----:B------:R-:W-:Y:S05]  /*16500*/  WARPSYNC.COLLECTIVE R15, `(.L_x_9572) ;  /* 0x000000000f087348 */ /* 0x000fea0003c00000 */
[----:B------:R0:W1:Y:S02]  /*16510*/  SHFL.IDX P6, R14, R13, R12, R11 ;  /* 0x0000000c0d0e7389 */ /* 0x00006400000c000b */
[----:B01----:R-:W-:Y:S01]  /*16520*/  ENDCOLLECTIVE ;  /* 0x000000000000791b */ /* 0x003fe20003800000 */
.L_x_9572:
        /* <DEDUP_REMOVED lines=11> */
.L_x_9573:
[----:B------:R-:W-:Y:S02]  /*165e0*/  IMAD.MOV.U32 R13, RZ, RZ, R10 ;  /* 0x000000ffff0d7224 */ /* 0x000fe400078e000a */
[----:B------:R-:W-:Y:S01]  /*165f0*/  IMAD.MOV.U32 R12, RZ, RZ, 0x6 ;  /* 0x00000006ff0c7424 */ /* 0x000fe200078e00ff */
[----:B------:R-:W-:-:S13]  /*16600*/  IADD3 R2, P0, R34, R14, RZ ;  /* 0x0000000e22027210 */ /* 0x000fda0007f1e0ff */
[----:B------:R-:W-:Y:S05]  /*16610*/  WARPSYNC.COLLECTIVE R15, `(.L_x_9574) ;  /* 0x000000000f087348 */ /* 0x000fea0003c00000 */
[----:B------:R0:W1:Y:S02]  /*16620*/  SHFL.IDX P6, R14, R13, R12, R11 ;  /* 0x0000000c0d0e7389 */ /* 0x00006400000c000b */
[----:B01----:R-:W-:Y:S01]  /*16630*/  ENDCOLLECTIVE ;  /* 0x000000000000791b */ /* 0x003fe20003800000 */
.L_x_9574:
        /* <DEDUP_REMOVED lines=10> */
.L_x_9575:
[----:B------:R-:W-:Y:S02]  /*166e0*/  IMAD.MOV.U32 R13, RZ, RZ, R10 ;  /* 0x000000ffff0d7224 */ /* 0x000fe400078e000a */
[----:B------:R-:W-:Y:S02]  /*166f0*/  IMAD.MOV.U32 R12, RZ, RZ, 0x7 ;  /* 0x00000007ff0c7424 */ /* 0x000fe400078e00ff */
[----:B------:R-:W-:-:S07]  /*16700*/  IMAD.MOV.U32 R2, RZ, RZ, R14 ;  /* 0x000000ffff027224 */ /* 0x000fce00078e000e */
[----:B------:R-:W-:Y:S05]  /*16710*/  WARPSYNC.COLLECTIVE R15, `(.L_x_9576) ;  /* 0x000000000f087348 */ /* 0x000fea0003c00000 */
[----:B------:R0:W1:Y:S02]  /*16720*/  SHFL.IDX P6, R14, R13, R12, R11 ;  /* 0x0000000c0d0e7389 */ /* 0x00006400000c000b */
[----:B01----:R-:W-:Y:S01]  /*16730*/  ENDCOLLECTIVE ;  /* 0x000000000000791b */ /* 0x003fe20003800000 */
.L_x_9576:
        /* <DEDUP_REMOVED lines=11> */
.L_x_9577:
[----:B------:R-:W-:Y:S02]  /*167f0*/  IMAD.MOV.U32 R13, RZ, RZ, R9 ;  /* 0x000000ffff0d7224 */ /* 0x000fe400078e0009 */
[----:B------:R-:W-:Y:S02]  /*16800*/  IMAD.MOV.U32 R12, RZ, RZ, RZ ;  /* 0x000000ffff0c7224 */ /* 0x000fe400078e00ff */
[----:B------:R-:W-:-:S07]  /*16810*/  IMAD.MOV.U32 R4, RZ, RZ, R14 ;  /* 0x000000ffff047224 */ /* 0x000fce00078e000e */
[----:B------:R-:W-:Y:S05]  /*16820*/  WARPSYNC.COLLECTIVE R15, `(.L_x_9578) ;  /* 0x000000000f087348 */ /* 0x000fea0003c00000 */
[----:B------:R0:W1:Y:S02]  /*16830*/  SHFL.IDX P6, R14, R13, R12, R11 ;  /* 0x0000000c0d0e7389 */ /* 0x00006400000c000b */
[----:B01----:R-:W-:Y:S01]  /*16840*/  ENDCOLLECTIVE ;  /* 0x000000000000791b */ /* 0x003fe20003800000 */
.L_x_9578:
        /* <DEDUP_REMOVED lines=11> */
.L_x_9579:
[----:B------:R-:W-:Y:S02]  /*16900*/  IMAD.MOV.U32 R13, RZ, RZ, R9 ;  /* 0x000000ffff0d7224 */ /* 0x000fe400078e0009 */
[----:B------:R-:W-:Y:S02]  /*16910*/  IMAD.MOV.U32 R12, RZ, RZ, 0x1 ;  /* 0x00000001ff0c7424 */ /* 0x000fe400078e00ff */
[----:B------:R-:W-:-:S07]  /*16920*/  IMAD.MOV.U32 R2, RZ, RZ, R14 ;  /* 0x000000ffff027224 */ /* 0x000fce00078e000e */
[----:B------:R-:W-:Y:S05]  /*16930*/  WARPSYNC.COLLECTIVE R15, `(.L_x_9580) ;  /* 0x000000000f087348 */ /* 0x000fea0003c00000 */
[----:B------:R0:W1:Y:S02]  /*16940*/  SHFL.IDX P6, R14, R13, R12, R11 ;  /* 0x0000000c0d0e7389 */ /* 0x00006400000c000b */
[----:B01----:R-:W-:Y:S01]  /*16950*/  ENDCOLLECTIVE ;  /* 0x000000000000791b */ /* 0x003fe20003800000 */
.L_x_9580:
        /* <DEDUP_REMOVED lines=11> */
.L_x_9581:
[----:B------:R-:W-:Y:S01]  /*16a10*/  IMAD.MOV.U32 R19, RZ, RZ, R14 ;  /* 0x000000ffff137224 */ /* 0x000fe200078e000e */
[----:B------:R-:W-:Y:S06]  /*16a20*/  BRA `(.L_x_9582) ;  /* 0xffffffac00647947 */ /* 0x000fec000383ffff */
.L_x_9435:
[----:B0-----:R0:W1:Y:S02]  /*16a30*/  SYNCS.PHASECHK.TRANS64.TRYWAIT P2, [R3+URZ+0x22870], R0 ;  /* 0x02287000030075a7 */ /* 0x001064000804017f */
[----:B-1----:R-:W-:Y:S05]  /*16a40*/  @!P2 NANOSLEEP.SYNCS 0x989680 ;  /* 0x009896800000a95d */ /* 0x002fea0003900000 */
[----:B------:R-:W1:Y:S02]  /*16a50*/  @!P2 SYNCS.PHASECHK.TRANS64 P2, [R3+URZ+0x22870], R0 ;  /* 0x022870000300a5a7 */ /* 0x000e64000804007f */
[----:B-1----:R-:W-:Y:S05]  /*16a60*/  @!P2 BRA `(.L_x_9435) ;  /* 0xfffffffc00f0a947 */ /* 0x002fea000383ffff */
[----:B------:R-:W-:Y:S05]  /*16a70*/  BRA `(.L_x_9583) ;  /* 0xffffffac00c87947 */ /* 0x000fea000383ffff */
.L_x_9437:
[----:B0-----:R0:W1:Y:S02]  /*16a80*/  SYNCS.PHASECHK.TRANS64.TRYWAIT P2, [R3+URZ+0x22860], R0 ;  /* 0x02286000030075a7 */ /* 0x001064000804017f */
[----:B-1----:R-:W-:Y:S05]  /*16a90*/  @!P2 NANOSLEEP.SYNCS 0x989680 ;  /* 0x009896800000a95d */ /* 0x002fea0003900000 */
[----:B------:R-:W1:Y:S02]  /*16aa0*/  @!P2 SYNCS.PHASECHK.TRANS64 P2, [R3+URZ+0x22860], R0 ;  /* 0x022860000300a5a7 */ /* 0x000e64000804007f */
[----:B-1----:R-:W-:Y:S05]  /*16ab0*/  @!P2 BRA `(.L_x_9437) ;  /* 0xfffffffc00f0a947 */ /* 0x002fea000383ffff */
[----:B------:R-:W-:Y:S05]  /*16ac0*/  BRA `(.L_x_9584) ;  /* 0xffffffac00d87947 */ /* 0x000fea000383ffff */
.L_x_9445:
[----:B0-----:R0:W1:Y:S02]  /*16ad0*/  SYNCS.PHASECHK.TRANS64.TRYWAIT P2, [R3+URZ+0x22870], R0 ;  /* 0x02287000030075a7 */ /* 0x001064000804017f */
[----:B-1----:R-:W-:Y:S05]  /*16ae0*/  @!P2 NANOSLEEP.SYNCS 0x989680 ;  /* 0x009896800000a95d */ /* 0x002fea0003900000 */
[----:B------:R-:W1:Y:S02]  /*16af0*/  @!P2 SYNCS.PHASECHK.TRANS64 P2, [R3+URZ+0x22870], R0 ;  /* 0x022870000300a5a7 */ /* 0x000e64000804007f */
[----:B-1----:R-:W-:Y:S05]  /*16b00*/  @!P2 BRA `(.L_x_9445) ;  /* 0xfffffffc00f0a947 */ /* 0x002fea000383ffff */
[----:B------:R-:W-:Y:S05]  /*16b10*/  BRA `(.L_x_9585) ;  /* 0xffffffb400cc7947 */ /* 0x000fea000383ffff */
.L_x_9447:
[----:B0-----:R0:W1:Y:S02]  /*16b20*/  SYNCS.PHASECHK.TRANS64.TRYWAIT P2, [R3+URZ+0x22860], R0 ;  /* 0x02286000030075a7 */ /* 0x001064000804017f */
[----:B-1----:R-:W-:Y:S05]  /*16b30*/  @!P2 NANOSLEEP.SYNCS 0x989680 ;  /* 0x009896800000a95d */ /* 0x002fea0003900000 */
[----:B------:R-:W1:Y:S02]  /*16b40*/  @!P2 SYNCS.PHASECHK.TRANS64 P2, [R3+URZ+0x22860], R0 ;  /* 0x022860000300a5a7 */ /* 0x000e64000804007f */
[----:B-1----:R-:W-:Y:S05]  /*16b50*/  @!P2 BRA `(.L_x_9447) ;  /* 0xfffffffc00f0a947 */ /* 0x002fea000383ffff */
[----:B------:R-:W-:Y:S05]  /*16b60*/  BRA `(.L_x_9586) ;  /* 0xffffffb400dc7947 */ /* 0x000fea000383ffff */
.L_x_9454:
[----:B-1----:R1:W2:Y:S02]  /*16b70*/  SYNCS.PHASECHK.TRANS64.TRYWAIT P0, [R4+URZ+0x22820], R0 ;  /* 0x02282000040075a7 */ /* 0x0022a4000800017f */
[----:B--2---:R-:W-:Y:S05]  /*16b80*/  @!P0 NANOSLEEP.SYNCS 0x989680 ;  /* 0x009896800000895d */ /* 0x004fea0003900000 */
[----:B------:R-:W2:Y:S02]  /*16b90*/  @!P0 SYNCS.PHASECHK.TRANS64 P0, [R4+URZ+0x22820], R0 ;  /* 0x02282000040085a7 */ /* 0x000ea4000800007f */
[----:B--2---:R-:W-:Y:S05]  /*16ba0*/  @!P0 BRA `(.L_x_9454) ;  /* 0xfffffffc00f08947 */ /* 0x004fea000383ffff */
[----:B------:R-:W-:Y:S05]  /*16bb0*/  BRA `(.L_x_9587) ;  /* 0xffffffc000087947 */ /* 0x000fea000383ffff */
.L_x_9455:
        /* <DEDUP_REMOVED lines=11> */
.L_x_9589:
[----:B------:R-:W-:Y:S05]  /*16c70*/  BSYNC B0 ;  /* 0x0000000000007941 */ /* 0x000fea0003800000 */
.L_x_9588:
[----:B------:R-:W-:Y:S05]  /*16c80*/  BRA `(.L_x_9590) ;  /* 0xffffffbc00f07947 */ /* 0x000fea000383ffff */
.L_x_9458:
[----:B------:R-:W-:Y:S01]  /*16c90*/  BSSY B1, `(.L_x_9591) ;  /* 0x0000006000017945 */ /* 0x000fe20003800000 */
[----:B------:R-:W-:-:S07]  /*16ca0*/  IMAD.MOV.U32 R15, RZ, RZ, -0x1 ;  /* 0xffffffffff0f7424 */ /* 0x000fce00078e00ff */
[----:B01----:R-:W-:Y:S05]  /*16cb0*/  WARPSYNC.COLLECTIVE R15, `(.L_x_9592) ;  /* 0x000000000f0c7348 */ /* 0x003fea0003c00000 */
[----:B------:R-:W-:Y:S02]  /*16cc0*/  ELECT P6, UR62, PT ;  /* 0x00000000003e782f */ /* 0x000fe400038c0000 */
[----:B------:R-:W-:Y:S01]  /*16cd0*/  MOV R14, UR62 ;  /* 0x0000003e000e7c02 */ /* 0x000fe20008000f00 */
[----:B01----:R-:W-:Y:S10]  /*16ce0*/  ENDCOLLECTIVE ;  /* 0x000000000000791b */ /* 0x003ff40003800000 */
.L_x_9592:
[----:B------:R-:W-:Y:S05]  /*16cf0*/  BSYNC B1 ;  /* 0x0000000000017941 */ /* 0x000fea0003800000 */
.L_x_9591:
[----:B------:R-:W-:Y:S05]  /*16d00*/  BRA `(.L_x_9593) ;  /* 0xffffffbc00e87947 */ /* 0x000fea000383ffff */
.L_x_9460:
[----:B-1----:R1:W2:Y:S02]  /*16d10*/  SYNCS.PHASECHK.TRANS64.TRYWAIT P1, [R5+URZ+0x22840], R0 ;  /* 0x02284000050075a7 */ /* 0x0022a4000802017f */
[----:B--2---:R-:W-:Y:S05]  /*16d20*/  @!P1 NANOSLEEP.SYNCS 0x989680 ;  /* 0x009896800000995d */ /* 0x004fea0003900000 */
[----:B------:R-:W2:Y:S02]  /*16d30*/  @!P1 SYNCS.PHASECHK.TRANS64 P1, [R5+URZ+0x22840], R0 ;  /* 0x02284000050095a7 */ /* 0x000ea4000802007f */
[----:B--2---:R-:W-:Y:S05]  /*16d40*/  @!P1 BRA `(.L_x_9460) ;  /* 0xfffffffc00f09947 */ /* 0x004fea000383ffff */
[----:B------:R-:W-:Y:S05]  /*16d50*/  BRA `(.L_x_9594) ;  /* 0xffffffc000087947 */ /* 0x000fea000383ffff */
.L_x_9462:
[----:B--2---:R2:W3:Y:S02]  /*16d60*/  SYNCS.PHASECHK.TRANS64.TRYWAIT P1, [R31+URZ+0x22840], R2 ;  /* 0x022840021f0075a7 */ /* 0x0044e4000802017f */
[----:B---3--:R-:W-:Y:S05]  /*16d70*/  @!P1 NANOSLEEP.SYNCS 0x989680 ;  /* 0x009896800000995d */ /* 0x008fea0003900000 */
[----:B------:R-:W3:Y:S02]  /*16d80*/  @!P1 SYNCS.PHASECHK.TRANS64 P1, [R31+URZ+0x22840], R2 ;  /* 0x022840021f0095a7 */ /* 0x000ee4000802007f */
[----:B---3--:R-:W-:Y:S05]  /*16d90*/  @!P1 BRA `(.L_x_9462) ;  /* 0xfffffffc00f09947 */ /* 0x008fea000383ffff */
[----:B------:R-:W-:Y:S05]  /*16da0*/  BRA `(.L_x_9595) ;  /* 0xffffffc000147947 */ /* 0x000fea000383ffff */
.L_x_9464:
[----:B---3--:R3:W4:Y:S02]  /*16db0*/  SYNCS.PHASECHK.TRANS64.TRYWAIT P1, [R5+URZ+0x22860], R0 ;  /* 0x02286000050075a7 */ /* 0x008724000802017f */
[----:B----4-:R-:W-:Y:S05]  /*16dc0*/  @!P1 NANOSLEEP.SYNCS 0x989680 ;  /* 0x009896800000995d */ /* 0x010fea0003900000 */
[----:B------:R-:W4:Y:S02]  /*16dd0*/  @!P1 SYNCS.PHASECHK.TRANS64 P1, [R5+URZ+0x22860], R0 ;  /* 0x02286000050095a7 */ /* 0x000f24000802007f */
[----:B----4-:R-:W-:Y:S05]  /*16de0*/  @!P1 BRA `(.L_x_9464) ;  /* 0xfffffffc00f09947 */ /* 0x010fea000383ffff */
[----:B------:R-:W-:Y:S05]  /*16df0*/  BRA `(.L_x_9596) ;  /* 0xffffffc000107947 */ /* 0x000fea000383ffff */
.L_x_9466:
[----:B----4-:R4:W0:Y:S02]  /*16e00*/  SYNCS.PHASECHK.TRANS64.TRYWAIT P1, [R31+URZ+0x22860], R2 ;  /* 0x022860021f0075a7 */ /* 0x010824000802017f */
[----:B0-----:R-:W-:Y:S05]  /*16e10*/  @!P1 NANOSLEEP.SYNCS 0x989680 ;  /* 0x009896800000995d */ /* 0x001fea0003900000 */
[----:B------:R-:W0:Y:S02]  /*16e20*/  @!P1 SYNCS.PHASECHK.TRANS64 P1, [R31+URZ+0x22860], R2 ;  /* 0x022860021f0095a7 */ /* 0x000e24000802007f */
[----:B0-----:R-:W-:Y:S05]  /*16e30*/  @!P1 BRA `(.L_x_9466) ;  /* 0xfffffffc00f09947 */ /* 0x001fea000383ffff */
[----:B------:R-:W-:Y:S05]  /*16e40*/  BRA `(.L_x_9597) ;  /* 0xffffffc0000c7947 */ /* 0x000fea000383ffff */
.L_x_9468:
[----:B------:R0:W0:Y:S02]  /*16e50*/  SYNCS.PHASECHK.TRANS64.TRYWAIT P1, [R5+URZ+0x22880], R0 ;  /* 0x02288000050075a7 */ /* 0x000024000802017f */
[----:B0-----:R-:W-:Y:S05]  /*16e60*/  @!P1 NANOSLEEP.SYNCS 0x989680 ;  /* 0x009896800000995d */ /* 0x001fea0003900000 */
[----:B------:R-:W0:Y:S02]  /*16e70*/  @!P1 SYNCS.PHASECHK.TRANS64 P1, [R5+URZ+0x22880], R0 ;  /* 0x02288000050095a7 */ /* 0x000e24000802007f */
[----:B0-----:R-:W-:Y:S05]  /*16e80*/  @!P1 BRA `(.L_x_9468) ;  /* 0xfffffffc00f09947 */ /* 0x001fea000383ffff */
[----:B------:R-:W-:Y:S05]  /*16e90*/  BRA `(.L_x_9598) ;  /* 0xffffffc000087947 */ /* 0x000fea000383ffff */
.L_x_9599:
        /* <DEDUP_REMOVED lines=14> */
.L_x_15849:


//--------------------- .text._ZN7cutlass13device_kernelIN5flash11enable_sm90INS1_16FlashAttnFwdSm90INS1_25CollectiveMainloopFwdSm90ILi2EN4cute5tupleIJNS5_1CILi1EEES8_S8_EEENS6_IJNS7_ILi128EEENS7_ILi160EEESA_EEELi128ENS_12float_e4m3_tEfNS_4arch4Sm90ELb1ELb0ELb0ELb1ELb1ELb0ELb0ELb1ELb1ELb1ELb0ELb0EEENS1_21CollectiveEpilogueFwdINS6_IJSA_SA_SB_EEES9_NS_10bfloat16_tESF_Li256ELb1ELb1ELb0ELb1EEENS1_36VarlenDynamicPersistentTileSchedulerILi128ELi160ELi256ELi128ELb0ELb1ELb1ELb1ELb1ELb1EEEEEEEEEvNT_6ParamsE --------------------------
	.section	.text._ZN7cutlass13device_kernelIN5flash11enable_sm90INS1_16FlashAttnFwdSm90INS1_25CollectiveMainloopFwdSm90ILi2EN4cute5tupleIJNS5_1CILi1EEES8_S8_EEENS6_IJNS7_ILi128EEENS7_ILi160EEESA_EEELi128ENS_12float_e4m3_tEfNS_4arch4Sm90ELb1ELb0ELb0ELb1ELb1ELb0ELb0ELb1ELb1ELb1ELb0ELb0EEENS1_21CollectiveEpilogueFwdINS6_IJSA_SA_SB_EEES9_NS_10bfloat16_tESF_Li256ELb1ELb1ELb0ELb1EEENS1_36VarlenDynamicPersistentTileSchedulerILi128ELi160ELi256ELi128ELb0ELb1ELb1ELb1ELb1ELb1EEEEEEEEEvNT_6ParamsE,"ax",@progbits
	.align	128
.text._ZN7cutlass13device_kernelIN5flash11enable_sm90INS1_16FlashAttnFwdSm90INS1_25CollectiveMainloopFwdSm90ILi2EN4cute5tupleIJNS5_1CILi1EEES8_S8_EEENS6_IJNS7_ILi128EEENS7_ILi160EEESA_EEELi128ENS_12float_e4m3_tEfNS_4arch4Sm90ELb1ELb0ELb0ELb1ELb1ELb0ELb0ELb1ELb1ELb1ELb0ELb0EEENS1_21CollectiveEpilogueFwdINS6_IJSA_SA_SB_EEES9_NS_10bfloat16_tESF_Li256ELb1ELb1ELb0ELb1EEENS1_36VarlenDynamicPersistentTileSchedulerILi128ELi160ELi256ELi128ELb0ELb1ELb1ELb1ELb1ELb1EEEEEEEEEvNT_6ParamsE:
        .type           _ZN7cutlass13device_kernelIN5flash11enable_sm90INS1_16FlashAttnFwdSm90INS1_25CollectiveMainloopFwdSm90ILi2EN4cute5tupleIJNS5_1CILi1EEES8_S8_EEENS6_IJNS7_ILi128EEENS7_ILi160EEESA_EEELi128ENS_12float_e4m3_tEfNS_4arch4Sm90ELb1ELb0ELb0ELb1ELb1ELb0ELb0ELb1ELb1ELb1ELb0ELb0EEENS1_21CollectiveEpilogueFwdINS6_IJSA_SA_SB_EEES9_NS_10bfloat16_tESF_Li256ELb1ELb1ELb0ELb1EEENS1_36VarlenDynamicPersistentTileSchedulerILi128ELi160ELi256ELi128ELb0ELb1ELb1ELb1ELb1ELb1EEEEEEEEEvNT_6ParamsE,@function
        .size           _ZN7cutlass13device_kernelIN5flash11enable_sm90INS1_16FlashAttnFwdSm90INS1_25CollectiveMainloopFwdSm90ILi2EN4cute5tupleIJNS5_1CILi1EEES8_S8_EEENS6_IJNS7_ILi128EEENS7_ILi160EEESA_EEELi128ENS_12float_e4m3_tEfNS_4arch4Sm90ELb1ELb0ELb0ELb1ELb1ELb0ELb0ELb1ELb1ELb1ELb0ELb0EEENS1_21CollectiveEpilogueFwdINS6_IJSA_SA_SB_EEES9_NS_10bfloat16_tESF_Li256ELb1ELb1ELb0ELb1EEENS1_36VarlenDynamicPersistentTileSchedulerILi128ELi160ELi256ELi128ELb0ELb1ELb1ELb1ELb1ELb1EEEEEEEEEvNT_6ParamsE,(.L_x_15850 - _ZN7cutlass13device_kernelIN5flash11enable_sm90INS1_16FlashAttnFwdSm90INS1_25CollectiveMainloopFwdSm90ILi2EN4cute5tupleIJNS5_1CILi1EEES8_S8_EEENS6_IJNS7_ILi128EEENS7_ILi160EEESA_EEELi128ENS_12float_e4m3_tEfNS_4arch4Sm90ELb1ELb0ELb0ELb1ELb1ELb0ELb0ELb1ELb1ELb1ELb0ELb0EEENS1_21CollectiveEpilogueFwdINS6_IJSA_SA_SB_EEES9_NS_10bfloat16_tESF_Li256ELb1ELb1ELb0ELb1EEENS1_36VarlenDynamicPersistentTileSchedulerILi128ELi160ELi256ELi128ELb0ELb1ELb1ELb1ELb1ELb1EEEEEEEEEvNT_6ParamsE)
        .other          _ZN7cutlass13device_kernelIN5flash11enable_sm90INS1_16FlashAttnFwdSm90INS1_25CollectiveMainloopFwdSm90ILi2EN4cute5tupleIJNS5_1CILi1EEES8_S8_EEENS6_IJNS7_ILi128EEENS7_ILi160EEESA_EEELi128ENS_12float_e4m3_tEfNS_4arch4Sm90ELb1ELb0ELb0ELb1ELb1ELb0ELb0ELb1ELb1ELb1ELb0ELb0EEENS1_21CollectiveEpilogueFwdINS6_IJSA_SA_SB_EEES9_NS_10bfloat16_tESF_Li256ELb1ELb1ELb0ELb1EEENS1_36VarlenDynamicPersistentTileSchedulerILi128ELi160ELi256ELi128ELb0ELb1ELb1ELb1ELb1ELb1EEEEEEEEEvNT_6ParamsE,@"STO_CUDA_ENTRY STV_DEFAULT"
_ZN7cutlass13device_kernelIN5flash11enable_sm90INS1_16FlashAttnFwdSm90INS1_25CollectiveMainloopFwdSm90ILi2EN4cute5tupleIJNS5_1CILi1EEES8_S8_EEENS6_IJNS7_ILi128EEENS7_ILi160EEESA_EEELi128ENS_12float_e4m3_tEfNS_4arch4Sm90ELb1ELb0ELb0ELb1ELb1ELb0ELb0ELb1ELb1ELb1ELb0ELb0EEENS1_21CollectiveEpilogueFwdINS6_IJSA_SA_SB_EEES9_NS_10bfloat16_tESF_Li256ELb1ELb1ELb0ELb1EEENS1_36VarlenDynamicPersistentTileSchedulerILi128ELi160ELi256ELi128ELb0ELb1ELb1ELb1ELb1ELb1EEEEEEEEEvNT_6ParamsE:
        /* <DEDUP_REMOVED lines=45> */
.L_x_9600:
        /* <DEDUP_REMOVED lines=22> */
.L_x_9601:
        /* <DEDUP_REMOVED lines=18> */
.L_x_9602:
        /* <DEDUP_REMOVED lines=22> */
.L_x_9603:
        /* <DEDUP_REMOVED lines=24> */
.L_x_9604:
        /* <DEDUP_REMOVED lines=8> */
.L_x_9606:
        /* <DEDUP_REMOVED lines=29> */
[CC--:B------:R-:W-:Y:S01]  /*0a80*/  LEA.HI R2, R3.reuse, R194.reuse, RZ, 0x4 ;  /* 0x000000c203027211 */ /* 0x0c0fe200078f20ff */
[----:B------:R-:W-:Y:S01]  /*0a90*/  IMAD.SHL.U32 R4, R4, 0x20, RZ ;  /* 0x0000002004047824 */ /* 0x000fe200078e00ff */
[----:B------:R-:W-:Y:S01]  /*0aa0*/  LEA.HI R10, R3, R194, RZ, 0x2 ;  /* 0x000000c2030a7211 */ /* 0x000fe200078f10ff */
[----:B------:R-:W-:Y:S01]  /*0ab0*/  IMAD.IADD R188, R194, 0x1, -R5 ;  /* 0x00000001c2bc7824 */ /* 0x000fe200078e0a05 */
[----:B------:R-:W-:Y:S02]  /*0ac0*/  LOP3.LUT R5, R2, 0x3fffff0, RZ, 0xc0, !PT ;  /* 0x03fffff002057812 */ /* 0x000fe400078ec0ff */
[----:B------:R-:W-:Y:S02]  /*0ad0*/  LOP3.LUT R4, R4, 0xfffffc00, RZ, 0xc0, !PT ;  /* 0xfffffc0004047812 */ /* 0x000fe400078ec0ff */
[----:B------:R-:W-:Y:S01]  /*0ae0*/  SHF.R.S32.HI R9, RZ, 0x1f, R188 ;  /* 0x0000001fff097819 */ /* 0x000fe200000114bc */
[----:B------:R-:W-:Y:S01]  /*0af0*/  IMAD.IADD R5, R194, 0x1, -R5 ;  /* 0x00000001c2057824 */ /* 0x000fe200078e0a05 */
[----:B------:R-:W-:-:S02]  /*0b00*/  SHF.R.S32.HI R7, RZ, 0x4, R2 ;  /* 0x00000004ff077819 */ /* 0x000fc40000011402 */
[----:B------:R-:W-:Y:S01]  /*0b10*/  LEA.HI R6, R9, R188, RZ, 0x2 ;  /* 0x000000bc09067211 */ /* 0x000fe200078f10ff */
[----:B------:R-:W-:Y:S01]  /*0b20*/  IMAD R191, R5, 0x40, R4 ;  /* 0x0000004005bf7824 */ /* 0x000fe200078e0204 */
[----:B------:R-:W-:Y:S02]  /*0b30*/  LOP3.LUT R5, R10, 0xfffffffc, RZ, 0xc0, !PT ;  /* 0xfffffffc0a057812 */ /* 0x000fe400078ec0ff */
[--C-:B------:R-:W-:Y:S02]  /*0b40*/  SHF.R.S32.HI R8, RZ, 0x2, R6.reuse ;  /* 0x00000002ff087819 */ /* 0x100fe40000011406 */
[----:B------:R-:W-:Y:S01]  /*0b50*/  SHF.R.S32.HI R11, RZ, 0x1f, R6 ;  /* 0x0000001fff0b7819 */ /* 0x000fe20000011406 */
[----:B------:R-:W-:Y:S01]  /*0b60*/  IMAD.IADD R4, R194, 0x1, -R5 ;  /* 0x00000001c2047824 */ /* 0x000fe200078e0a05 */
[----:B------:R-:W-:Y:S02]  /*0b70*/  LEA.HI R2, R2, R7, RZ, 0x1 ;  /* 0x0000000702027211 */ /* 0x000fe400078f08ff */
[----:B------:R-:W-:-:S02]  /*0b80*/  LEA.HI R3, R3, R194, RZ, 0x3 ;  /* 0x000000c203037211 */ /* 0x000fc400078f18ff */
[----:B------:R-:W-:Y:S02]  /*0b90*/  LEA.HI R11, R11, R8, RZ, 0x3 ;  /* 0x000000080b0b7211 */ /* 0x000fe400078f18ff */
[----:B------:R-:W-:Y:S02]  /*0ba0*/  SHF.R.S32.HI R189, RZ, 0x7, R0 ;  /* 0x00000007ffbd7819 */ /* 0x000fe40000011400 */
        /* <DEDUP_REMOVED lines=25> */
.L_x_9666:
        /* <DEDUP_REMOVED lines=51> */
.L_x_9607:
        /* <DEDUP_REMOVED lines=9> */
.L_x_9608:
        /* <DEDUP_REMOVED lines=13> */
.L_x_9609:
        /* <DEDUP_REMOVED lines=50> */
[----:B0-----:R-:W-:Y:S01]  /*14f0*/  IMAD.MOV.U32 R2, RZ, RZ, RZ ;  /* 0x000000ffff027224 */ /* 0x001fe200078e00ff */
        /* <DEDUP_REMOVED lines=86> */
.L_x_9611:
        /* <DEDUP_REMOVED lines=9> */
.L_x_9766:
[----:B------:R-:W-:Y:S05]  /*1af0*/  @!P0 BRA `(.L_x_9613) ;  /* 0x0000000000048947 */ /* 0x000fea0003800000 */
[----:B------:R-:W-:Y:S01]  /*1b00*/  BPT.TRAP 0x1 ;  /* 0x000000040000795c */ /* 0x000fe20000300000 */
.L_x_9613:
[----:B0-----:R-:W-:Y:S02]  /*1b10*/  IMAD.U32 R0, RZ, RZ, UR45 ;  /* 0x0000002dff007e24 */ /* 0x001fe4000f8e00ff */
[----:B------:R-:W-:-:S03]  /*1b20*/  IMAD.U32 R3, RZ, RZ, UR46 ;  /* 0x0000002eff037e24 */ /* 0x000fc6000f8e00ff */
[----:B------:R-:W-:Y:S02]  /*1b30*/  LEA R0, R0, UR43, 0x3 ;  /* 0x0000002b00007c11 */ /* 0x000fe4000f8e18ff */
[----:B------:R-:W-:-:S04]  /*1b40*/  SHF.L.U32 R3, R3, 0x1f, RZ ;  /* 0x0000001f03037819 */ /* 0x000fc800000006ff */
[----:B------:R0:W1:Y:S01]  /*1b50*/  SYNCS.PHASECHK.TRANS64.TRYWAIT P1, [R0+URZ+0x22830], R3 ;  /* 0x02283003000075a7 */ /* 0x000062000802017f */
[----:B------:R-:W-:Y:S05]  /*1b60*/  @!P0 BRA `(.L_x_9614) ;  /* 0x0000000000048947 */ /* 0x000fea0003800000 */
[----:B------:R-:W-:Y:S01]  /*1b70*/  BPT.TRAP 0x1 ;  /* 0x000000040000795c */ /* 0x000fe20000300000 */
.L_x_9614:
[----:B-1----:R-:W-:Y:S05]  /*1b80*/  @P1 BRA `(.L_x_9615) ;  /* 0x0000000000081947 */ /* 0x002fea0003800000 */
[----:B------:R-:W1:Y:S02]  /*1b90*/  SYNCS.PHASECHK.TRANS64.TRYWAIT P1, [R0+URZ+0x22830], R3 ;  /* 0x02283003000075a7 */ /* 0x000e64000802017f */
[----:B-1----:R-:W-:Y:S05]  /*1ba0*/  @!P1 BRA `(.L_x_9616) ;  /* 0x0000012c00d49947 */ /* 0x002fea0003800000 */
.L_x_9615:
        /* <DEDUP_REMOVED lines=135> */
.L_x_9617:
[----:B------:R-:W-:Y:S01]  /*2420*/  UISETP.NE.AND UP0, UPT, UR52, URZ, UPT ;  /* 0x0000003f3400728c */ /* 0x000fe2000bf05270 */
[----:B------:R-:W-:Y:S01]  /*2430*/  VIADD R4, R18, UR40 ;  /* 0x0000002812047c36 */ /* 0x000fe20008000000 */
[----:B------:R-:W-:Y:S01]  /*2440*/  UMOV UR7, 0xffffff60 ;  /* 0xffffff6000077882 */ /* 0x000fe20000000000 */
[----:B------:R-:W-:Y:S01]  /*2450*/  IMAD.U32 R11, RZ, RZ, UR51 ;  /* 0x00000033ff0b7e24 */ /* 0x000fe2000f8e00ff */
[----:B------:R-:W-:Y:S01]  /*2460*/  UIMAD UR7, UR53, UR7, 0xa1 ;  /* 0x000000a1350774a4 */ /* 0x000fe2000f8e0207 */
        /* <DEDUP_REMOVED lines=152> */
[----:B------:R-:W-:Y:S01]  /*2df0*/  FMNMX.FTZ R8, R39, R2, !PT ;  /* 0x0000000227087209 */ /* 0x000fe20007810000 */
[----:B------:R-:W-:Y:S01]  /*2e00*/  IMAD.U32 R2, RZ, RZ, UR41 ;  /* 0x00000029ff027e24 */ /* 0x000fe2000f8e00ff */
        /* <DEDUP_REMOVED lines=48> */
[----:B------:R-:W-:Y:S01]  /*3110*/  MUFU.EX2 R6, R6 ;  /* 0x0000000600067308 */ /* 0x000fe20000000800 */
[----:B------:R-:W-:Y:S01]  /*3120*/  FMNMX.FTZ R4, R96, R13, !PT ;  /* 0x0000000d60047209 */ /* 0x000fe20007810000 */
[--C-:B------:R-:W-:Y:S01]  /*3130*/  FFMA.FTZ R9, R95, UR41, -R2.reuse ;  /* 0x000000295f097c23 */ /* 0x100fe20008010802 */
[C---:B------:R-:W-:Y:S01]  /*3140*/  ISETP.GT.AND P1, PT, R86.reuse, 0x19, PT ;  /* 0x000000195600780c */ /* 0x040fe20003f24270 */
[--C-:B------:R-:W-:Y:S01]  /*3150*/  FFMA.FTZ R11, R99, UR41, -R2.reuse ;  /* 0x00000029630b7c23 */ /* 0x100fe20008010802 */
[----:B------:R-:W-:Y:S01]  /*3160*/  FMNMX.FTZ R15, R97, R4, !PT ;  /* 0x00000004610f7209 */ /* 0x000fe20007810000 */
[--C-:B------:R-:W-:Y:S01]  /*3170*/  FFMA.FTZ R103, R103, UR41, -R2.reuse ;  /* 0x0000002967677c23 */ /* 0x100fe20008010802 */
[----:B------:R-:W-:Y:S01]  /*3180*/  FSEL R101, R101, -INF , P1 ;  /* 0xff80000065657808 */ /* 0x000fe20000800000 */
[----:B------:R-:W0:Y:S01]  /*3190*/  MUFU.EX2 R7, R7 ;  /* 0x0000000700077308 */ /* 0x000e220000000800 */
[----:B------:R-:W-:Y:S01]  /*31a0*/  ISETP.GT.AND P1, PT, R86, 0x20, PT ;  /* 0x000000205600780c */ /* 0x000fe20003f24270 */
[--C-:B------:R-:W-:Y:S01]  /*31b0*/  FFMA.FTZ R105, R105, UR41, -R2.reuse ;  /* 0x0000002969697c23 */ /* 0x100fe20008010802 */
[----:B------:R-:W-:Y:S01]  /*31c0*/  FMNMX.FTZ R4, R100, R15, !PT ;  /* 0x0000000f64047209 */ /* 0x000fe20007810000 */
[--C-:B------:R-:W-:Y:S01]  /*31d0*/  FFMA.FTZ R20, R107, UR41, -R2.reuse ;  /* 0x000000296b147c23 */ /* 0x100fe20008010802 */
[----:B------:R-:W-:Y:S01]  /*31e0*/  FSEL R72, R72, -INF , P1 ;  /* 0xff80000048487808 */ /* 0x000fe20000800000 */
[--C-:B------:R-:W-:Y:S01]  /*31f0*/  FFMA.FTZ R109, R109, UR41, -R2.reuse ;  /* 0x000000296d6d7c23 */ /* 0x100fe20008010802 */
[----:B------:R-:W-:Y:S01]  /*3200*/  FMNMX.FTZ R15, R101, R4, !PT ;  /* 0x00000004650f7209 */ /* 0x000fe20007810000 */
[----:B------:R-:W1:Y:S01]  /*3210*/  MUFU.EX2 R8, R8 ;  /* 0x0000000800087308 */ /* 0x000e620000000800 */
        /* <DEDUP_REMOVED lines=9> */
[----:B0-----:R-:W-:Y:S01]  /*32b0*/  FADD.FTZ R95, R6, R7 ;  /* 0x00000007065f7221 */ /* 0x001fe20000010000 */
        /* <DEDUP_REMOVED lines=37> */
[----:B------:R0:W-:Y:S01]  /*3510*/  MUFU.EX2 R59, R82 ;  /* 0x00000052003b7308 */ /* 0x0001e20000000800 */
        /* <DEDUP_REMOVED lines=8> */
[----:B0-----:R-:W-:Y:S01]  /*35a0*/  FSEL R82, R41, -INF , P2 ;  /* 0xff80000029527808 */ /* 0x001fe20001000000 */
        /* <DEDUP_REMOVED lines=29> */
[----:B------:R-:W-:Y:S01]  /*3780*/  MUFU.EX2 R58, R58 ;  /* 0x0000003a003a7308 */ /* 0x000fe20000000800 */
[----:B------:R-:W-:Y:S02]  /*3790*/  FMNMX.FTZ R4, R53, R4, !PT ;  /* 0x0000000435047209 */ /* 0x000fe40007810000 */
[C---:B------:R-:W-:Y:S02]  /*37a0*/  ISETP.GT.AND P1, PT, R86.reuse, 0x88, PT ;  /* 0x000000885600780c */ /* 0x040fe40003f24270 */
[----:B------:R-:W-:Y:S01]  /*37b0*/  FSEL R66, R25, -INF , P2 ;  /* 0xff80000019427808 */ /* 0x000fe20001000000 */
[----:B------:R-:W-:Y:S01]  /*37c0*/  FFMA.FTZ R25, R67, UR41, -R2 ;  /* 0x0000002943197c23 */ /* 0x000fe20008010802 */
[----:B0-----:R-:W-:Y:S01]  /*37d0*/  FMNMX.FTZ R75, R63, R4, !PT ;  /* 0x000000043f4b7209 */ /* 0x001fe20007810000 */
[----:B------:R0:W-:Y:S01]  /*37e0*/  MUFU.EX2 R24, R87 ;  /* 0x0000005700187308 */ /* 0x0001e20000000800 */
[----:B------:R-:W-:-:S02]  /*37f0*/  ISETP.GT.AND P2, PT, R86, 0x89, PT ;  /* 0x000000895600780c */ /* 0x000fc40003f44270 */
[----:B------:R-:W-:Y:S01]  /*3800*/  FSEL R67, R28, -INF , P1 ;  /* 0xff8000001c437808 */ /* 0x000fe20000800000 */
[----:B------:R-:W-:-:S01]  /*3810*/  FFMA.FTZ R28, R70, UR41, -R2 ;  /* 0x00000029461c7c23 */ /* 0x000fc20008010802 */
[----:B------:R-:W-:Y:S02]  /*3820*/  FMNMX.FTZ R4, R66, R75, !PT ;  /* 0x0000004b42047209 */ /* 0x000fe40007810000 */
        /* <DEDUP_REMOVED lines=23> */
[----:B------:R-:W-:Y:S01]  /*39a0*/  IMAD.U32 R55, RZ, RZ, UR41 ;  /* 0x00000029ff377e24 */ /* 0x000fe2000f8e00ff */
[----:B------:R-:W-:Y:S01]  /*39b0*/  FMNMX.FTZ R4, R37, R4, !PT ;  /* 0x0000000425047209 */ /* 0x000fe20007810000 */
[----:B------:R-:W-:-:S01]  /*39c0*/  FFMA.FTZ R43, R50, UR41, -R2 ;  /* 0x00000029322b7c23 */ /* 0x000fc20008010802 */
[----:B------:R-:W-:Y:S01]  /*39d0*/  FFMA.FTZ R50, R54, UR41, -R2 ;  /* 0x0000002936327c23 */ /* 0x000fe20008010802 */
[----:B------:R-:W-:Y:S02]  /*39e0*/  MUFU.EX2 R25, R25 ;  /* 0x0000001900197308 */ /* 0x000fe40000000800 */
[----:B0-----:R-:W0:Y:S06]  /*39f0*/  SHFL.BFLY PT, R87, R4, 0x2, 0x1f ;  /* 0x0c401f0004577f89 */ /* 0x001e2c00000e0000 */
        /* <DEDUP_REMOVED lines=11> */
[----:B------:R-:W-:-:S06]  /*3ab0*/  FFMA.FTZ R54, R4, R55, -8 ;  /* 0xc100000004367423 */ /* 0x000fcc0000010037 */
[----:B------:R-:W-:Y:S01]  /*3ac0*/  MUFU.EX2 R46, R46 ;  /* 0x0000002e002e7308 */ /* 0x000fe20000000800 */
        /* <DEDUP_REMOVED lines=12> */
[----:B-1----:R-:W-:Y:S01]  /*3b90*/  FADD.FTZ R88, R8, R95 ;  /* 0x0000005f08587221 */ /* 0x002fe20000010000 */
        /* <DEDUP_REMOVED lines=37> */
[----:B------:R-:W-:-:S06]  /*3df0*/  FFMA.FTZ R37, R37, UR41, -R87 ;  /* 0x0000002925257c23 */ /* 0x000fcc0008010857 */
[----:B------:R-:W4:Y:S08]  /*3e00*/  MUFU.EX2 R100, R100 ;  /* 0x0000006400647308 */ /* 0x000f300000000800 */
[----:B------:R1:W-:Y:S08]  /*3e10*/  MUFU.EX2 R89, R74 ;  /* 0x0000004a00597308 */ /* 0x0003f00000000800 */
[----:B------:R-:W5:Y:S01]  /*3e20*/  MUFU.EX2 R101, R101 ;  /* 0x0000006500657308 */ /* 0x000f620000000800 */
        /* <DEDUP_REMOVED lines=10> */
[----:B------:R-:W-:-:S01]  /*3ed0*/  FADD.FTZ R2, R12, R99 ;  /* 0x000000630c027221 */ /* 0x000fc20000010000 */
[----:B------:R-:W-:Y:S01]  /*3ee0*/  F2FP.SATFINITE.E4M3.F32.PACK_AB_MERGE_C R12, R13, R12, RZ ;  /* 0x0000000c0d0c723e */ /* 0x000fe200048070ff */
[----:B------:R-:W0:Y:S01]  /*3ef0*/  MUFU.EX2 R73, R73 ;  /* 0x0000004900497308 */ /* 0x000e220000000800 */
[----:B----4-:R-:W-:-:S01]  /*3f00*/  FADD.FTZ R0, R100, R95 ;  /* 0x0000005f64007221 */ /* 0x010fc20000010000 */
[----:B------:R-:W-:Y:S01]  /*3f10*/  FADD.FTZ R99, R13, R2 ;  /* 0x000000020d637221 */ /* 0x000fe20000010000 */
[----:B------:R-:W-:-:S02]  /*3f20*/  F2FP.SATFINITE.E4M3.F32.PACK_AB_MERGE_C R187, R11, R10, R12 ;  /* 0x0000000a0bbb723e */ /* 0x000fc4000480700c */
[----:B-----5:R-:W-:Y:S01]  /*3f30*/  FADD.FTZ R95, R101, R0 ;  /* 0x00000000655f7221 */ /* 0x020fe20000010000 */
[----:B------:R-:W-:-:S01]  /*3f40*/  FADD.FTZ R74, R14, R99 ;  /* 0x000000630e4a7221 */ /* 0x000fc20000010000 */
[----:B------:R-:W-:Y:S01]  /*3f50*/  F2FP.SATFINITE.E4M3.F32.PACK_AB_MERGE_C R100, R101, R100, RZ ;  /* 0x000000646564723e */ /* 0x000fe200048070ff */
[----:B------:R-:W2:Y:S01]  /*3f60*/  MUFU.EX2 R76, R76 ;  /* 0x0000004c004c7308 */ /* 0x000ea20000000800 */
[----:B-1----:R-:W-:-:S01]  /*3f70*/  FADD.FTZ R2, R72, R95 ;  /* 0x0000005f48027221 */ /* 0x002fc20000010000 */
[----:B------:R-:W-:Y:S01]  /*3f80*/  FADD.FTZ R99, R15, R74 ;  /* 0x0000004a0f637221 */ /* 0x000fe20000010000 */
[----:B------:R-:W-:Y:S02]  /*3f90*/  F2FP.SATFINITE.E4M3.F32.PACK_AB_MERGE_C R186, R97, R86, R100 ;  /* 0x0000005661ba723e */ /* 0x000fe40004807064 */
[----:B------:R-:W-:Y:S01]  /*3fa0*/  CS2R R86, SRZ ;  /* 0x0000000000567805 */ /* 0x000fe2000001ff00 */
[----:B------:R-:W-:-:S01]  /*3fb0*/  FADD.FTZ R74, R20, R99 ;  /* 0x00000063144a7221 */ /* 0x000fc20000010000 */
        /* <DEDUP_REMOVED lines=17> */
[----:B------:R-:W-:-:S03]  /*40d0*/  CS2R R56, SRZ ;  /* 0x0000000000387805 */ /* 0x000fc6000001ff00 */
        /* <DEDUP_REMOVED lines=10> */
[----:B---3--:R-:W-:Y:S01]  /*4180*/  F2FP.SATFINITE.E4M3.F32.PACK_AB_MERGE_C R84, R85, R84, RZ ;  /* 0x000000545554723e */ /* 0x008fe200048070ff */
[----:B------:R1:W-:Y:S01]  /*4190*/  MUFU.EX2 R91, R82 ;  /* 0x00000052005b7308 */ /* 0x0003e20000000800 */
[----:B------:R-:W-:Y:S02]  /*41a0*/  CS2R R58, SRZ ;  /* 0x00000000003a7805 */ /* 0x000fe4000001ff00 */
[----:B------:R-:W-:Y:S02]  /*41b0*/  F2FP.SATFINITE.E4M3.F32.PACK_AB_MERGE_C R182, R81, R80, R84 ;  /* 0x0000005051b6723e */ /* 0x000fe40004807054 */
[----:B------:R-:W-:-:S03]  /*41c0*/  CS2R R80, SRZ ;  /* 0x0000000000507805 */ /* 0x000fc6000001ff00 */
[----:B------:R-:W2:Y:S01]  /*41d0*/  MUFU.EX2 R61, R61 ;  /* 0x0000003d003d7308 */ /* 0x000ea20000000800 */
[----:B-1----:R-:W-:Y:S01]  /*41e0*/  F2FP.SATFINITE.E4M3.F32.PACK_AB_MERGE_C R82, R9, R8, RZ ;  /* 0x000000080952723e */ /* 0x002fe200048070ff */
[----:B------:R-:W-:Y:S01]  /*41f0*/  FADD.FTZ R9, R85, R2 ;  /* 0x0000000255097221 */ /* 0x000fe20000010000 */
[----:B------:R-:W-:-:S01]  /*4200*/  FADD.FTZ R8, R40, R83 ;  /* 0x0000005328087221 */ /* 0x000fc20000010000 */
[----:B------:R-:W-:Y:S02]  /*4210*/  CS2R R84, SRZ ;  /* 0x0000000000547805 */ /* 0x000fe4000001ff00 */
[----:B------:R-:W-:Y:S01]  /*4220*/  F2FP.SATFINITE.E4M3.F32.PACK_AB_MERGE_C R185, R7, R6, R82 ;  /* 0x0000000607b9723e */ /* 0x000fe20004807052 */
[----:B-----5:R-:W-:Y:S01]  /*4230*/  FADD.FTZ R2, R62, R9 ;  /* 0x000000093e027221 */ /* 0x020fe20000010000 */
[----:B------:R-:W-:-:S01]  /*4240*/  FADD.FTZ R13, R41, R8 ;  /* 0x00000008290d7221 */ /* 0x000fc20000010000 */
[----:B------:R-:W1:Y:S01]  /*4250*/  MUFU.EX2 R64, R64 ;  /* 0x0000004000407308 */ /* 0x000e620000000800 */
[----:B------:R-:W-:Y:S01]  /*4260*/  CS2R R82, SRZ ;  /* 0x0000000000527805 */ /* 0x000fe2000001ff00 */
[----:B------:R-:W-:Y:S01]  /*4270*/  FADD.FTZ R9, R89, R2 ;  /* 0x0000000259097221 */ /* 0x000fe20000010000 */
[----:B------:R-:W-:-:S01]  /*4280*/  FADD.FTZ R8, R44, R13 ;  /* 0x0000000d2c087221 */ /* 0x000fc20000010000 */
[----:B------:R-:W-:-:S02]  /*4290*/  F2FP.SATFINITE.E4M3.F32.PACK_AB_MERGE_C R44, R45, R44, RZ ;  /* 0x0000002c2d2c723e */ /* 0x000fc400048070ff */
[----:B0-----:R-:W-:-:S01]  /*42a0*/  FADD.FTZ R2, R60, R9 ;  /* 0x000000093c027221 */ /* 0x001fc20000010000 */
[----:B------:R-:W-:Y:S01]  /*42b0*/  FADD.FTZ R13, R45, R8 ;  /* 0x000000082d0d7221 */ /* 0x000fe20000010000 */
[----:B------:R-:W0:Y:S01]  /*42c0*/  MUFU.EX2 R65, R65 ;  /* 0x0000004100417308 */ /* 0x000e220000000800 */
[C---:B--2---:R-:W-:Y:S01]  /*42d0*/  F2FP.SATFINITE.E4M3.F32.PACK_AB_MERGE_C R60, R61.reuse, R60, RZ ;  /* 0x0000003c3d3c723e */ /* 0x044fe200048070ff */
[----:B------:R-:W-:Y:S01]  /*42e0*/  FADD.FTZ R9, R61, R2 ;  /* 0x000000023d097221 */ /* 0x000fe20000010000 */
[----:B------:R-:W-:-:S01]  /*42f0*/  FADD.FTZ R8, R24, R13 ;  /* 0x0000000d18087221 */ /* 0x000fc20000010000 */
[----:B------:R-:W-:Y:S02]  /*4300*/  F2FP.SATFINITE.E4M3.F32.PACK_AB_MERGE_C R177, R41, R40, R44 ;  /* 0x0000002829b1723e */ /* 0x000fe4000480702c */
[----:B------:R-:W-:Y:S02]  /*4310*/  CS2R R44, SRZ ;  /* 0x00000000002c7805 */ /* 0x000fe4000001ff00 */
[----:B------:R-:W-:-:S02]  /*4320*/  F2FP.SATFINITE.E4M3.F32.PACK_AB_MERGE_C R176, R89, R62, R60 ;  /* 0x0000003e59b0723e */ /* 0x000fc4000480703c */
[----:B------:R-:W-:Y:S01]  /*4330*/  CS2R R60, SRZ ;  /* 0x00000000003c7805 */ /* 0x000fe2000001ff00 */
[----:B------:R-:W2:Y:S01]  /*4340*/  MUFU.EX2 R68, R68 ;  /* 0x0000004400447308 */ /* 0x000ea20000000800 */
[----:B-1----:R-:W-:-:S01]  /*4350*/  FADD.FTZ R2, R64, R9 ;  /* 0x0000000940027221 */ /* 0x002fc20000010000 */
[----:B------:R-:W-:Y:S01]  /*4360*/  FADD.FTZ R9, R25, R8 ;  /* 0x0000000819097221 */ /* 0x000fe20000010000 */
[----:B------:R-:W-:-:S03]  /*4370*/  CS2R R40, SRZ ;  /* 0x0000000000287805 */ /* 0x000fc6000001ff00 */
[----:B------:R-:W-:Y:S01]  /*4380*/  FADD.FTZ R6, R28, R9 ;  /* 0x000000091c067221 */ /* 0x000fe20000010000 */
[----:B------:R-:W-:Y:S01]  /*4390*/  F2FP.SATFINITE.E4M3.F32.PACK_AB_MERGE_C R28, R33, R28, RZ ;  /* 0x0000001c211c723e */ /* 0x000fe200048070ff */
[----:B------:R-:W1:Y:S01]  /*43a0*/  MUFU.EX2 R69, R69 ;  /* 0x0000004500457308 */ /* 0x000e620000000800 */
[----:B0-----:R-:W-:-:S01]  /*43b0*/  FADD.FTZ R7, R65, R2 ;  /* 0x0000000241077221 */ /* 0x001fc20000010000 */
[----:B------:R-:W-:Y:S01]  /*43c0*/  FADD.FTZ R6, R33, R6 ;  /* 0x0000000621067221 */ /* 0x000fe20000010000 */
[----:B------:R-:W-:Y:S02]  /*43d0*/  F2FP.SATFINITE.E4M3.F32.PACK_AB_MERGE_C R179, R25, R24, R28 ;  /* 0x0000001819b3723e */ /* 0x000fe4000480701c */
[----:B------:R-:W-:-:S03]  /*43e0*/  CS2R R24, SRZ ;  /* 0x0000000000187805 */ /* 0x000fc6000001ff00 */
[----:B------:R-:W0:Y:S01]  /*43f0*/  MUFU.EX2 R78, R78 ;  /* 0x0000004e004e7308 */ /* 0x000e220000000800 */
[----:B--2---:R-:W-:-:S01]  /*4400*/  FADD.FTZ R2, R68, R7 ;  /* 0x0000000744027221 */ /* 0x004fc20000010000 */
[----:B------:R-:W-:-:S04]  /*4410*/  FADD.FTZ R7, R29, R6 ;  /* 0x000000061d077221 */ /* 0x000fc80000010000 */
[----:B------:R-:W-:Y:S02]  /*4420*/  FADD.FTZ R7, R36, R7 ;  /* 0x0000000724077221 */ /* 0x000fe40000010000 */
[----:B------:R-:W2:Y:S01]  /*4430*/  MUFU.EX2 R79, R79 ;  /* 0x0000004f004f7308 */ /* 0x000ea20000000800 */
[C---:B-1----:R-:W-:Y:S01]  /*4440*/  F2FP.SATFINITE.E4M3.F32.PACK_AB_MERGE_C R68, R69.reuse, R68, RZ ;  /* 0x000000444544723e */ /* 0x042fe200048070ff */
[----:B------:R-:W-:Y:S01]  /*4450*/  FADD.FTZ R69, R69, R2 ;  /* 0x0000000245457221 */ /* 0x000fe20000010000 */
[----:B------:R-:W-:-:S01]  /*4460*/  FADD.FTZ R8, R42, R7 ;  /* 0x000000072a087221 */ /* 0x000fc20000010000 */
[----:B------:R-:W-:Y:S02]  /*4470*/  F2FP.SATFINITE.E4M3.F32.PACK_AB_MERGE_C R42, R47, R42, RZ ;  /* 0x0000002a2f2a723e */ /* 0x000fe400048070ff */
[----:B------:R-:W-:Y:S01]  /*4480*/  F2FP.SATFINITE.E4M3.F32.PACK_AB_MERGE_C R178, R65, R64, R68 ;  /* 0x0000004041b2723e */ /* 0x000fe20004807044 */
[----:B------:R-:W-:Y:S01]  /*4490*/  FADD.FTZ R8, R47, R8 ;  /* 0x000000082f087221 */ /* 0x000fe20000010000 */
[----:B------:R-:W1:Y:S01]  /*44a0*/  MUFU.EX2 R48, R48 ;  /* 0x0000003000307308 */ /* 0x000e620000000800 */
[----:B0-----:R-:W-:-:S01]  /*44b0*/  FADD.FTZ R6, R78, R69 ;  /* 0x000000454e067221 */ /* 0x001fc20000010000 */
[----:B------:R-:W-:Y:S01]  /*44c0*/  F2FP.SATFINITE.E4M3.F32.PACK_AB_MERGE_C R173, R36, R29, R42 ;  /* 0x0000001d24ad723e */ /* 0x000fe2000480702a */
[----:B------:R-:W-:-:S01]  /*44d0*/  FADD.FTZ R11, R43, R8 ;  /* 0x000000082b0b7221 */ /* 0x000fc20000010000 */
[----:B------:R-:W-:Y:S01]  /*44e0*/  CS2R R68, SRZ ;  /* 0x0000000000447805 */ /* 0x000fe2000001ff00 */
[----:B------:R-:W-:-:S01]  /*44f0*/  FADD.FTZ R6, R91, R6 ;  /* 0x000000065b067221 */ /* 0x000fc20000010000 */
[----:B------:R-:W-:Y:S01]  /*4500*/  CS2R R64, SRZ ;  /* 0x0000000000407805 */ /* 0x000fe2000001ff00 */
[----:B------:R-:W-:-:S01]  /*4510*/  FADD.FTZ R11, R46, R11 ;  /* 0x0000000b2e0b7221 */ /* 0x000fc20000010000 */
[----:B------:R-:W0:Y:S01]  /*4520*/  MUFU.EX2 R49, R49 ;  /* 0x0000003100317308 */ /* 0x000e220000000800 */
[----:B--2---:R-:W-:-:S01]  /*4530*/  FADD.FTZ R7, R79, R6 ;  /* 0x000000064f077221 */ /* 0x004fc20000010000 */
[----:B------:R-:W-:-:S02]  /*4540*/  F2FP.SATFINITE.E4M3.F32.PACK_AB_MERGE_C R79, R0, R79, RZ ;  /* 0x0000004f004f723e */ /* 0x000fc400048070ff */
[----:B------:R-:W-:Y:S01]  /*4550*/  CS2R R28, SRZ ;  /* 0x00000000001c7805 */ /* 0x000fe2000001ff00 */
[----:B------:R-:W-:Y:S01]  /*4560*/  FADD.FTZ R9, R0, R7 ;  /* 0x0000000700097221 */ /* 0x000fe20000010000 */
[----:B------:R-:W-:Y:S02]  /*4570*/  F2FP.SATFINITE.E4M3.F32.PACK_AB_MERGE_C R172, R91, R78, R79 ;  /* 0x0000004e5bac723e */ /* 0x000fe4000480704f */
[----:B------:R-:W-:Y:S01]  /*4580*/  CS2R R78, SRZ ;  /* 0x00000000004e7805 */ /* 0x000fe2000001ff00 */
        /* <DEDUP_REMOVED lines=11> */
[----:B------:R-:W-:Y:S02]  /*4640*/  F2FP.SATFINITE.E4M3.F32.PACK_AB_MERGE_C R175, R46, R43, R50 ;  /* 0x0000002b2eaf723e */ /* 0x000fe40004807032 */
[----:B------:R-:W-:Y:S02]  /*4650*/  CS2R R46, SRZ ;  /* 0x00000000002e7805 */ /* 0x000fe4000001ff00 */
[----:B------:R-:W-:Y:S01]  /*4660*/  CS2R R42, SRZ ;  /* 0x00000000002a7805 */ /* 0x000fe2000001ff00 */
[----:B------:R-:W0:Y:S01]  /*4670*/  MUFU.EX2 R63, R63 ;  /* 0x0000003f003f7308 */ /* 0x000e220000000800 */
[----:B--2---:R-:W-:-:S01]  /*4680*/  FADD.FTZ R0, R53, R0 ;  /* 0x0000000035007221 */ /* 0x004fc20000010000 */
[----:B------:R-:W-:-:S04]  /*4690*/  F2FP.SATFINITE.E4M3.F32.PACK_AB_MERGE_C R52, R53, R52, RZ ;  /* 0x000000343534723e */ /* 0x000fc800048070ff */
[----:B------:R-:W-:Y:S02]  /*46a0*/  F2FP.SATFINITE.E4M3.F32.PACK_AB_MERGE_C R174, R49, R48, R52 ;  /* 0x0000003031ae723e */ /* 0x000fe40004807034 */
[----:B------:R-:W-:Y:S01]  /*46b0*/  CS2R R52, SRZ ;  /* 0x0000000000347805 */ /* 0x000fe2000001ff00 */
[----:B------:R-:W2:Y:S01]  /*46c0*/  MUFU.EX2 R27, R27 ;  /* 0x0000001b001b7308 */ /* 0x000ea20000000800 */
[----:B-1----:R-:W-:-:S01]  /*46d0*/  FADD.FTZ R8, R26, R51 ;  /* 0x000000331a087221 */ /* 0x002fc20000010000 */
[----:B------:R-:W-:Y:S02]  /*46e0*/  CS2R R50, SRZ ;  /* 0x0000000000327805 */ /* 0x000fe4000001ff00 */
[----:B------:R-:W-:-:S04]  /*46f0*/  CS2R R48, SRZ ;  /* 0x0000000000307805 */ /* 0x000fc8000001ff00 */
        /* <DEDUP_REMOVED lines=8> */
[----:B------:R0:W3:Y:S01]  /*4780*/  MUFU.EX2 R2, R75 ;  /* 0x0000004b00027308 */ /* 0x0000e20000000800 */
[----:B--2---:R-:W-:-:S07]  /*4790*/  FADD.FTZ R9, R67, R0 ;  /* 0x0000000043097221 */ /* 0x004fce0000010000 */
[----:B------:R-:W2:Y:S01]  /*47a0*/  MUFU.EX2 R34, R34 ;  /* 0x0000002200227308 */ /* 0x000ea20000000800 */
[C---:B-1----:R-:W-:Y:S01]  /*47b0*/  F2FP.SATFINITE.E4M3.F32.PACK_AB_MERGE_C R30, R31.reuse, R30, RZ ;  /* 0x0000001e1f1e723e */ /* 0x042fe200048070ff */
        /* <DEDUP_REMOVED lines=9> */
[----:B------:R-:W1:Y:S01]  /*4850*/  MUFU.EX2 R35, R35 ;  /* 0x0000002300237308 */ /* 0x000e620000000800 */
[----:B--2---:R-:W-:-:S01]  /*4860*/  FADD.FTZ R2, R34, R31 ;  /* 0x0000001f22027221 */ /* 0x004fc20000010000 */
[----:B------:R-:W-:Y:S02]  /*4870*/  CS2R R62, SRZ ;  /* 0x00000000003e7805 */ /* 0x000fe4000001ff00 */
[----:B------:R-:W-:-:S04]  /*4880*/  CS2R R30, SRZ ;  /* 0x00000000001e7805 */ /* 0x000fc8000001ff00 */
[----:B------:R-:W2:Y:S01]  /*4890*/  MUFU.EX2 R7, R70 ;  /* 0x0000004600077308 */ /* 0x000ea20000000800 */
[----:B0-----:R-:W-:-:S07]  /*48a0*/  FADD.FTZ R0, R32, R9 ;  /* 0x0000000920007221 */ /* 0x001fce0000010000 */
[----:B------:R-:W-:Y:S01]  /*48b0*/  MUFU.EX2 R38, R38 ;  /* 0x0000002600267308 */ /* 0x000fe20000000800 */
[----:B-1----:R-:W-:-:S07]  /*48c0*/  FADD.FTZ R9, R35, R2 ;  /* 0x0000000223097221 */ /* 0x002fce0000010000 */
[----:B------:R-:W-:Y:S01]  /*48d0*/  MUFU.EX2 R71, R71 ;  /* 0x0000004700477308 */ /* 0x000fe20000000800 */
[----:B--2---:R-:W-:-:S07]  /*48e0*/  FADD.FTZ R0, R7, R0 ;  /* 0x0000000007007221 */ /* 0x004fce0000010000 */
        /* <DEDUP_REMOVED lines=20> */
[----:B------:R-:W-:-:S07]  /*4a30*/  IMAD.MOV.U32 R87, RZ, RZ, RZ ;  /* 0x000000ffff577224 */ /* 0x000fce00078e00ff */
.L_x_9629:
[----:B------:R-:W-:Y:S01]  /*4a40*/  ISETP.NE.AND P2, PT, RZ, UR44, PT ;  /* 0x0000002cff007c0c */ /* 0x000fe2000bf45270 */
[----:B------:R-:W-:-:S04]  /*4a50*/  UISETP.NE.AND UP0, UPT, UR29, 0x1, UPT ;  /* 0x000000011d00788c */ /* 0x000fc8000bf05270 */
[----:B------:R-:W-:-:S04]  /*4a60*/  USEL UR46, URZ, 0x1, UP0 ;  /* 0x000000013f2e7887 */ /* 0x000fc80008000000 */
[----:B------:R-:W-:-:S04]  /*4a70*/  ULOP3.LUT UR46, UR31, UR46, URZ, 0x3c, !UPT ;  /* 0x0000002e1f2e7292 */ /* 0x000fc8000f8e3c3f */
[----:B------:R-:W-:Y:S08]  /*4a80*/  @P2 BRA `(.L_x_9619) ;  /* 0x0000000000382947 */ /* 0x000ff00003800000 */
[----:B------:R-:W-:Y:S05]  /*4a90*/  @!P0 BRA `(.L_x_9620) ;  /* 0x0000000000048947 */ /* 0x000fea0003800000 */
[----:B------:R-:W-:Y:S01]  /*4aa0*/  BPT.TRAP 0x1 ;  /* 0x000000040000795c */ /* 0x000fe20000300000 */
.L_x_9620:
        /* <DEDUP_REMOVED lines=9> */
.L_x_9621:
[----:B-1----:R-:W-:Y:S05]  /*4b40*/  @P1 BRA `(.L_x_9619) ;  /* 0x0000000000081947 */ /* 0x002fea0003800000 */
[----:B------:R-:W1:Y:S02]  /*4b50*/  SYNCS.PHASECHK.TRANS64.TRYWAIT P1, [UR6+0x22830], R4 ;  /* 0x02283004ff0075a7 */ /* 0x000e640008020146 */
[----:B-1----:R-:W-:Y:S05]  /*4b60*/  @!P1 BRA `(.L_x_9622) ;  /* 0x000000fc00f89947 */ /* 0x002fea0003800000 */
.L_x_9619:
        /* <DEDUP_REMOVED lines=132> */
.L_x_9624:
[----:B------:R-:W-:Y:S01]  /*53b0*/  ULEA UR6, UR29, UR43, 0x3 ;  /* 0x0000002b1d067291 */ /* 0x000fe2000f8e183f */
[----:B------:R-:W-:-:S05]  /*53c0*/  IMAD.U32 R4, RZ, RZ, UR31 ;  /* 0x0000001fff047e24 */ /* 0x000fca000f8e00ff */
[----:B------:R-:W-:-:S04]  /*53d0*/  SHF.L.U32 R4, R4, 0x1f, RZ ;  /* 0x0000001f04047819 */ /* 0x000fc800000006ff */
[----:B------:R0:W1:Y:S01]  /*53e0*/  SYNCS.PHASECHK.TRANS64.TRYWAIT P1, [UR6+0x22850], R4 ;  /* 0x02285004ff0075a7 */ /* 0x0000620008020146 */
[----:B------:R-:W-:Y:S05]  /*53f0*/  @!P0 BRA `(.L_x_9625) ;  /* 0x0000000000048947 */ /* 0x000fea0003800000 */
[----:B------:R-:W-:Y:S01]  /*5400*/  BPT.TRAP 0x1 ;  /* 0x000000040000795c */ /* 0x000fe20000300000 */
.L_x_9625:
[----:B-1----:R-:W-:Y:S05]  /*5410*/  @P1 BRA `(.L_x_9623) ;  /* 0x0000000000081947 */ /* 0x002fea0003800000 */
[----:B------:R-:W1:Y:S02]  /*5420*/  SYNCS.PHASECHK.TRANS64.TRYWAIT P1, [UR6+0x22850], R4 ;  /* 0x02285004ff0075a7 */ /* 0x000e640008020146 */
[----:B-1----:R-:W-:Y:S05]  /*5430*/  @!P1 BRA `(.L_x_9626) ;  /* 0x000000f400dc9947 */ /* 0x002fea0003800000 */
.L_x_9623:
        /* <DEDUP_REMOVED lines=36> */
.L_x_9627:
[----:B------:R-:W-:Y:S01]  /*5680*/  UISETP.NE.AND UP0, UPT, UR52, URZ, UPT ;  /* 0x0000003f3400728c */ /* 0x000fe2000bf05270 */
[----:B------:R-:W-:Y:S02]  /*5690*/  VIADD R15, R18, UR40 ;  /* 0x00000028120f7c36 */ /* 0x000fe40008000000 */
[----:B------:R-:W-:Y:S02]  /*56a0*/  IMAD.MOV.U32 R14, RZ, RZ, -0x2 ;  /* 0xfffffffeff0e7424 */ /* 0x000fe400078e00ff */
[----:B------:R-:W-:Y:S01]  /*56b0*/  IMAD.U32 R9, RZ, RZ, UR51 ;  /* 0x00000033ff097e24 */ /* 0x000fe2000f8e00ff */
[----:B------:R-:W-:Y:S01]  /*56c0*/  PLOP3.LUT P1, PT, PT, PT, UP0, 0x80, 0x0 ;  /* 0x000000000000781c */ /* 0x000fe20003f2f008 */
[----:B------:R-:W-:Y:S01]  /*56d0*/  IMAD.U32 R177, RZ, RZ, UR41 ;  /* 0x00000029ffb17e24 */ /* 0x000fe2000f8e00ff */
        /* <DEDUP_REMOVED lines=59> */
[----:B------:R-:W-:Y:S01]  /*5a90*/  FSEL R5, R148, -INF , P1 ;  /* 0xff80000094057808 */ /* 0x000fe20000800000 */
[----:B-1----:R-:W-:Y:S01]  /*5aa0*/  IMAD.IADD R148, R14, 0x1, R15 ;  /* 0x000000010e947824 */ /* 0x002fe200078e020f */
        /* <DEDUP_REMOVED lines=85> */
[C---:B------:R-:W-:Y:S02]  /*6000*/  ISETP.GT.AND P2, PT, R148.reuse, 0x10, PT ;  /* 0x000000109400780c */ /* 0x040fe40003f44270 */
[----:B------:R-:W-:Y:S02]  /*6010*/  FSEL R159, R159, -INF , P3 ;  /* 0xff8000009f9f7808 */ /* 0x000fe40001800000 */
[----:B------:R-:W-:Y:S02]  /*6020*/  ISETP.GT.AND P3, PT, R148, 0x11, PT ;  /* 0x000000119400780c */ /* 0x000fe40003f64270 */
[----:B------:R-:W-:-:S02]  /*6030*/  FSEL R162, R162, -INF , P2 ;  /* 0xff800000a2a27808 */ /* 0x000fc40001000000 */
[C---:B------:R-:W-:Y:S02]  /*6040*/  ISETP.GT.AND P2, PT, R148.reuse, 0x18, PT ;  /* 0x000000189400780c */ /* 0x040fe40003f44270 */
[----:B------:R-:W-:Y:S02]  /*6050*/  FSEL R163, R163, -INF , P3 ;  /* 0xff800000a3a37808 */ /* 0x000fe40001800000 */
[----:B------:R-:W-:Y:S02]  /*6060*/  ISETP.GT.AND P3, PT, R148, 0x19, PT ;  /* 0x000000199400780c */ /* 0x000fe40003f64270 */
[----:B0-----:R-:W-:Y:S02]  /*6070*/  FMNMX.FTZ R175, R10, R175, !PT ;  /* 0x000000af0aaf7209 */ /* 0x001fe40007810000 */
[----:B------:R-:W-:Y:S02]  /*6080*/  FSEL R166, R166, -INF , P2 ;  /* 0xff800000a6a67808 */ /* 0x000fe40001000000 */
[----:B------:R-:W-:Y:S01]  /*6090*/  FSEL R167, R167, -INF , P3 ;  /* 0xff800000a7a77808 */ /* 0x000fe20001800000 */
[----:B------:R-:W0:Y:S01]  /*60a0*/  SHFL.BFLY PT, R4, R175, 0x1, 0x1f ;  /* 0x0c201f00af047f89 */ /* 0x000e2200000e0000 */
[----:B------:R-:W-:-:S02]  /*60b0*/  ISETP.GT.AND P2, PT, R148, 0x20, PT ;  /* 0x000000209400780c */ /* 0x000fc40003f44270 */
        /* <DEDUP_REMOVED lines=9> */
[----:B------:R-:W-:Y:S02]  /*6150*/  FSEL R146, R146, -INF , P2 ;  /* 0xff80000092927808 */ /* 0x000fe40001000000 */
[----:B------:R-:W-:Y:S02]  /*6160*/  ISETP.GT.AND P2, PT, R148, 0x38, PT ;  /* 0x000000389400780c */ /* 0x000fe40003f44270 */
[----:B0-----:R-:W-:-:S02]  /*6170*/  FMNMX.FTZ R4, R175, R4, !PT ;  /* 0x00000004af047209 */ /* 0x001fc40007810000 */
[----:B------:R-:W-:Y:S02]  /*6180*/  FSEL R147, R147, -INF , P3 ;  /* 0xff80000093937808 */ /* 0x000fe40001800000 */
[C---:B------:R-:W-:Y:S01]  /*6190*/  FSETP.NEU.FTZ.AND P1, PT, R4.reuse, -INF , PT ;  /* 0xff8000000400780b */ /* 0x040fe20003f3d000 */
[----:B------:R-:W-:-:S01]  /*61a0*/  FFMA.FTZ R8, R4, R177, -8 ;  /* 0xc100000004087423 */ /* 0x000fc200000100b1 */
[----:B------:R-:W-:Y:S02]  /*61b0*/  ISETP.GT.AND P3, PT, R148, 0x39, PT ;  /* 0x000000399400780c */ /* 0x000fe40003f64270 */
[----:B------:R-:W-:Y:S02]  /*61c0*/  FSEL R150, R150, -INF , P2 ;  /* 0xff80000096967808 */ /* 0x000fe40001000000 */
[----:B------:R-:W-:Y:S02]  /*61d0*/  FSEL R8, R8, RZ, P1 ;  /* 0x000000ff08087208 */ /* 0x000fe40000800000 */
[----:B------:R-:W-:-:S02]  /*61e0*/  FSEL R151, R151, -INF , P3 ;  /* 0xff80000097977808 */ /* 0x000fc40001800000 */
        /* <DEDUP_REMOVED lines=93> */
[----:B------:R-:W-:Y:S02]  /*67c0*/  FSEL R114, R114, -INF , P2 ;  /* 0xff80000072727808 */ /* 0x000fe40001000000 */
[----:B------:R-:W-:Y:S01]  /*67d0*/  FMNMX.FTZ R5, R111, R152, !PT ;  /* 0x000000986f057209 */ /* 0x000fe20007810000 */
[----:B------:R-:W-:Y:S01]  /*67e0*/  MUFU.EX2 R12, R12 ;  /* 0x0000000c000c7308 */ /* 0x000fe20000000800 */
[----:B------:R-:W-:Y:S01]  /*67f0*/  ISETP.GT.AND P2, PT, R148, 0x78, PT ;  /* 0x000000789400780c */ /* 0x000fe20003f44270 */
[----:B0-----:R-:W-:Y:S01]  /*6800*/  FFMA.FTZ R153, R128, UR41, -R8 ;  /* 0x0000002980997c23 */ /* 0x001fe20008010808 */
[----:B------:R-:W-:-:S02]  /*6810*/  FSEL R115, R115, -INF , P3 ;  /* 0xff80000073737808 */ /* 0x000fc40001800000 */
[----:B------:R-:W-:Y:S02]  /*6820*/  FMNMX.FTZ R152, R114, R5, !PT ;  /* 0x0000000572987209 */ /* 0x000fe40007810000 */
[----:B------:R-:W-:Y:S01]  /*6830*/  ISETP.GT.AND P3, PT, R148, 0x79, PT ;  /* 0x000000799400780c */ /* 0x000fe20003f64270 */
[----:B------:R-:W-:Y:S01]  /*6840*/  MUFU.EX2 R13, R13 ;  /* 0x0000000d000d7308 */ /* 0x000fe20000000800 */
[----:B------:R-:W-:Y:S02]  /*6850*/  FSEL R128, R118, -INF , P2 ;  /* 0xff80000076807808 */ /* 0x000fe40001000000 */
[----:B------:R-:W-:Y:S02]  /*6860*/  FMNMX.FTZ R5, R115, R152, !PT ;  /* 0x0000009873057209 */ /* 0x000fe40007810000 */
[----:B------:R-:W-:Y:S01]  /*6870*/  FSEL R152, R119, -INF , P3 ;  /* 0xff80000077987808 */ /* 0x000fe20001800000 */
[----:B------:R-:W-:Y:S01]  /*6880*/  FFMA.FTZ R119, R129, UR41, -R8 ;  /* 0x0000002981777c23 */ /* 0x000fe20008010808 */
[----:B------:R-:W-:Y:S01]  /*6890*/  ISETP.GT.AND P2, PT, R148, 0x80, PT ;  /* 0x000000809400780c */ /* 0x000fe20003f44270 */
[----:B------:R0:W-:Y:S01]  /*68a0*/  MUFU.EX2 R118, R153 ;  /* 0x0000009900767308 */ /* 0x0001e20000000800 */
[----:B------:R-:W-:-:S02]  /*68b0*/  FMNMX.FTZ R5, R128, R5, !PT ;  /* 0x0000000580057209 */ /* 0x000fc40007810000 */
[----:B------:R-:W-:Y:S02]  /*68c0*/  ISETP.GT.AND P3, PT, R148, 0x81, PT ;  /* 0x000000819400780c */ /* 0x000fe40003f64270 */
[----:B------:R-:W-:Y:S02]  /*68d0*/  FSEL R90, R90, -INF , P2 ;  /* 0xff8000005a5a7808 */ /* 0x000fe40001000000 */
[----:B------:R-:W-:Y:S01]  /*68e0*/  FMNMX.FTZ R5, R152, R5, !PT ;  /* 0x0000000598057209 */ /* 0x000fe20007810000 */
[----:B------:R-:W-:Y:S01]  /*68f0*/  MUFU.EX2 R122, R156 ;  /* 0x0000009c007a7308 */ /* 0x000fe20000000800 */
[----:B0-----:R-:W-:-:S01]  /*6900*/  FFMA.FTZ R153, R132, UR41, -R8 ;  /* 0x0000002984997c23 */ /* 0x001fc20008010808 */
[----:B------:R-:W-:Y:S02]  /*6910*/  ISETP.GT.AND P2, PT, R148, 0x88, PT ;  /* 0x000000889400780c */ /* 0x000fe40003f44270 */
[----:B------:R-:W-:Y:S02]  /*6920*/  FSEL R91, R91, -INF , P3 ;  /* 0xff8000005b5b7808 */ /* 0x000fe40001800000 */
[----:B------:R-:W-:-:S02]  /*6930*/  FMNMX.FTZ R132, R90, R5, !PT ;  /* 0x000000055a847209 */ /* 0x000fc40007810000 */
[----:B------:R-:W-:Y:S01]  /*6940*/  ISETP.GT.AND P3, PT, R148, 0x89, PT ;  /* 0x000000899400780c */ /* 0x000fe20003f64270 */
[----:B------:R-:W-:Y:S01]  /*6950*/  MUFU.EX2 R14, R14 ;  /* 0x0000000e000e7308 */ /* 0x000fe20000000800 */
[----:B------:R-:W-:Y:S02]  /*6960*/  FSEL R129, R94, -INF , P2 ;  /* 0xff8000005e817808 */ /* 0x000fe40001000000 */
[----:B------:R-:W-:Y:S02]  /*6970*/  FMNMX.FTZ R132, R91, R132, !PT ;  /* 0x000000845b847209 */ /* 0x000fe40007810000 */
[----:B------:R-:W-:Y:S02]  /*6980*/  ISETP.GT.AND P2, PT, R148, 0x90, PT ;  /* 0x000000909400780c */ /* 0x000fe40003f44270 */
[----:B------:R-:W-:Y:S01]  /*6990*/  FSEL R95, R95, -INF , P3 ;  /* 0xff8000005f5f7808 */ /* 0x000fe20001800000 */
[----:B------:R0:W-:Y:S01]  /*69a0*/  MUFU.EX2 R94, R153 ;  /* 0x00000099005e7308 */ /* 0x0001e20000000800 */
[----:B------:R-:W-:-:S02]  /*69b0*/  FMNMX.FTZ R132, R129, R132, !PT ;  /* 0x0000008481847209 */ /* 0x000fc40007810000 */
[----:B------:R-:W-:Y:S02]  /*69c0*/  ISETP.GT.AND P3, PT, R148, 0x91, PT ;  /* 0x000000919400780c */ /* 0x000fe40003f64270 */
[----:B------:R-:W-:Y:S02]  /*69d0*/  FSEL R98, R98, -INF , P2 ;  /* 0xff80000062627808 */ /* 0x000fe40001000000 */
[----:B------:R-:W-:Y:S01]  /*69e0*/  FMNMX.FTZ R5, R95, R132, !PT ;  /* 0x000000845f057209 */ /* 0x000fe20007810000 */
[----:B------:R-:W-:Y:S01]  /*69f0*/  MUFU.EX2 R15, R15 ;  /* 0x0000000f000f7308 */ /* 0x000fe20000000800 */
[----:B------:R-:W-:Y:S01]  /*6a00*/  ISETP.GT.AND P2, PT, R148, 0x98, PT ;  /* 0x000000989400780c */ /* 0x000fe20003f44270 */
[----:B0-----:R-:W-:Y:S01]  /*6a10*/  FFMA.FTZ R153, R104, UR41, -R8 ;  /* 0x0000002968997c23 */ /* 0x001fe20008010808 */
[----:B------:R-:W-:Y:S02]  /*6a20*/  FSEL R99, R99, -INF , P3 ;  /* 0xff80000063637808 */ /* 0x000fe40001800000 */
[----:B------:R-:W-:-:S02]  /*6a30*/  FMNMX.FTZ R132, R98, R5, !PT ;  /* 0x0000000562847209 */ /* 0x000fc40007810000 */
[----:B------:R-:W-:Y:S01]  /*6a40*/  ISETP.GT.AND P3, PT, R148, 0x99, PT ;  /* 0x000000999400780c */ /* 0x000fe20003f64270 */
[----:B------:R-:W-:Y:S01]  /*6a50*/  MUFU.EX2 R20, R20 ;  /* 0x0000001400147308 */ /* 0x000fe20000000800 */
[----:B------:R-:W-:Y:S02]  /*6a60*/  FSEL R104, R102, -INF , P2 ;  /* 0xff80000066687808 */ /* 0x000fe40001000000 */
[----:B------:R-:W-:Y:S02]  /*6a70*/  FMNMX.FTZ R5, R99, R132, !PT ;  /* 0x0000008463057209 */ /* 0x000fe40007810000 */
[----:B------:R-:W-:Y:S02]  /*6a80*/  FSEL R103, R103, -INF , P3 ;  /* 0xff80000067677808 */ /* 0x000fe40001800000 */
[----:B------:R-:W-:Y:S01]  /*6a90*/  FMNMX.FTZ R132, R104, R5, !PT ;  /* 0x0000000568847209 */ /* 0x000fe20007810000 */
[----:B------:R0:W-:Y:S01]  /*6aa0*/  MUFU.EX2 R102, R153 ;  /* 0x0000009900667308 */ /* 0x0001e20000000800 */
[----:B------:R-:W-:-:S02]  /*6ab0*/  FSEL R161, R4, RZ, P1 ;  /* 0x000000ff04a17208 */ /* 0x000fc40000800000 */
[----:B------:R-:W-:-:S03]  /*6ac0*/  FMNMX.FTZ R132, R103, R132, !PT ;  /* 0x0000008467847209 */ /* 0x000fc60007810000 */
[----:B------:R-:W-:Y:S02]  /*6ad0*/  FADD.FTZ R161, -R161, R6 ;  /* 0x00000006a1a17221 */ /* 0x000fe40000010100 */
[----:B------:R-:W1:Y:S01]  /*6ae0*/  SHFL.BFLY PT, R5, R132, 0x2, 0x1f ;  /* 0x0c401f0084057f89 */ /* 0x000e6200000e0000 */
[----:B------:R-:W-:Y:S08]  /*6af0*/  MUFU.EX2 R21, R21 ;  /* 0x0000001500157308 */ /* 0x000ff00000000800 */
[----:B------:R-:W-:Y:S08]  /*6b00*/  MUFU.EX2 R136, R136 ;  /* 0x0000008800887308 */ /* 0x000ff00000000800 */
[----:B------:R-:W-:Y:S01]  /*6b10*/  MUFU.EX2 R137, R137 ;  /* 0x0000008900897308 */ /* 0x000fe20000000800 */
[----:B-1----:R-:W-:Y:S01]  /*6b20*/  FMNMX.FTZ R148, R132, R5, !PT ;  /* 0x0000000584947209 */ /* 0x002fe20007810000 */
[----:B------:R-:W-:-:S06]  /*6b30*/  IMAD.U32 R132, RZ, RZ, UR41 ;  /* 0x00000029ff847e24 */ /* 0x000fcc000f8e00ff */
        /* <DEDUP_REMOVED lines=12> */
[----:B------:R-:W-:Y:S01]  /*6c00*/  MUFU.EX2 R125, R125 ;  /* 0x0000007d007d7308 */ /* 0x000fe20000000800 */
[----:B------:R-:W-:-:S01]  /*6c10*/  FFMA.FTZ R148, R158, UR41, -R8 ;  /* 0x000000299e947c23 */ /* 0x000fc20008010808 */
[----:B------:R-:W-:Y:S01]  /*6c20*/  FMUL.FTZ R158, R161, UR41 ;  /* 0x00000029a19e7c20 */ /* 0x000fe20008410000 */
[----:B0-----:R-:W-:-:S01]  /*6c30*/  FFMA.FTZ R153, R154, UR41, -R8 ;  /* 0x000000299a997c23 */ /* 0x001fc20008010808 */
[----:B------:R-:W-:Y:S01]  /*6c40*/  FMUL.FTZ R160, R160, UR41 ;  /* 0x00000029a0a07c20 */ /* 0x000fe20008410000 */
        /* <DEDUP_REMOVED lines=82> */
[----:B--2---:R-:W-:-:S01]  /*7170*/  FADD.FTZ R2, R150, R135 ;  /* 0x0000008796027221 */ /* 0x004fc20000010000 */
[----:B------:R-:W-:-:S04]  /*7180*/  FADD.FTZ R135, R149, R0 ;  /* 0x0000000095877221 */ /* 0x000fc80000010000 */
[----:B------:R-:W-:Y:S01]  /*7190*/  FADD.FTZ R0, R120, R135 ;  /* 0x0000008778007221 */ /* 0x000fe20000010000 */
[----:B------:R-:W-:-:S01]  /*71a0*/  FFMA.FTZ R135, R152, UR41, -R8 ;  /* 0x0000002998877c23 */ /* 0x000fc20008010808 */
        /* <DEDUP_REMOVED lines=11> */
[----:B-1----:R-:W-:-:S07]  /*7260*/  FADD.FTZ R2, R6, R161 ;  /* 0x000000a106027221 */ /* 0x002fce0000010000 */
        /* <DEDUP_REMOVED lines=19> */
[----:B-1----:R-:W-:-:S01]  /*73a0*/  FADD.FTZ R145, R105, R0 ;  /* 0x0000000069917221 */ /* 0x002fc20000010000 */
[--C-:B------:R-:W-:Y:S01]  /*73b0*/  FFMA.FTZ R0, R95, UR41, -R8.reuse ;  /* 0x000000295f007c23 */ /* 0x100fe20008010808 */
[----:B------:R-:W-:-:S01]  /*73c0*/  FFMA.FTZ R95, R98, UR41, -R8 ;  /* 0x00000029625f7c23 */ /* 0x000fc20008010808 */
[----:B------:R-:W-:-:S04]  /*73d0*/  FFMA.FTZ R8, R103, UR41, -R8 ;  /* 0x0000002967087c23 */ /* 0x000fc80008010808 */
        /* <DEDUP_REMOVED lines=17> */
[----:B------:R-:W-:Y:S08]  /*74f0*/  MUFU.EX2 R117, R117 ;  /* 0x0000007500757308 */ /* 0x000ff00000000800 */
[----:B------:R-:W1:Y:S08]  /*7500*/  MUFU.EX2 R135, R135 ;  /* 0x0000008700877308 */ /* 0x000e700000000800 */
[----:B------:R-:W-:Y:S08]  /*7510*/  MUFU.EX2 R88, R88 ;  /* 0x0000005800587308 */ /* 0x000ff00000000800 */
[----:B------:R-:W2:Y:S08]  /*7520*/  MUFU.EX2 R90, R90 ;  /* 0x0000005a005a7308 */ /* 0x000eb00000000800 */
[----:B------:R-:W-:Y:S08]  /*7530*/  MUFU.EX2 R89, R89 ;  /* 0x0000005900597308 */ /* 0x000ff00000000800 */
[----:B------:R3:W-:Y:S08]  /*7540*/  MUFU.EX2 R163, R129 ;  /* 0x0000008100a37308 */ /* 0x0007f00000000800 */
[----:B------:R-:W4:Y:S01]  /*7550*/  MUFU.EX2 R91, R91 ;  /* 0x0000005b005b7308 */ /* 0x000f220000000800 */
[----:B---3--:R-:W-:-:S01]  /*7560*/  FADD.FTZ R129, R113, R2 ;  /* 0x0000000271817221 */ /* 0x008fc20000010000 */
[----:B0-----:R-:W-:-:S04]  /*7570*/  FADD.FTZ R2, R128, R145 ;  /* 0x0000009180027221 */ /* 0x001fc80000010000 */
[----:B-1----:R-:W-:Y:S02]  /*7580*/  FADD.FTZ R145, R135, R2 ;  /* 0x0000000287917221 */ /* 0x002fe40000010000 */
        /* <DEDUP_REMOVED lines=31> */
.L_x_9628:
        /* <DEDUP_REMOVED lines=116> */
.L_x_9618:
[----:B------:R-:W-:-:S13]  /*7ec0*/  ISETP.LE.AND P1, PT, RZ, UR30, PT ;  /* 0x0000001eff007c0c */ /* 0x000fda000bf23270 */
[----:B------:R-:W-:Y:S05]  /*7ed0*/  @!P1 BRA `(.L_x_9630) ;  /* 0x0000002800409947 */ /* 0x000fea0003800000 */
[----:B------:R-:W-:Y:S01]  /*7ee0*/  IMAD.MOV.U32 R6, RZ, RZ, R5 ;  /* 0x000000ffff067224 */ /* 0x000fe200078e0005 */
[----:B------:R-:W-:Y:S01]  /*7ef0*/  UMOV UR29, UR46 ;  /* 0x0000002e001d7c82 */ /* 0x000fe20008000000 */
[----:B------:R-:W-:Y:S01]  /*7f00*/  IMAD.MOV.U32 R7, RZ, RZ, R4 ;  /* 0x000000ffff077224 */ /* 0x000fe200078e0004 */
[----:B------:R-:W-:-:S06]  /*7f10*/  UMOV UR28, UR45 ;  /* 0x0000002d001c7c82 */ /* 0x000fcc0008000000 */
.L_x_9641:
        /* <DEDUP_REMOVED lines=9> */
.L_x_9632:
[----:B------:R-:W-:Y:S01]  /*7fb0*/  ULEA UR6, UR45, UR43, 0x3 ;  /* 0x0000002b2d067291 */ /* 0x000fe2000f8e183f */
[----:B------:R-:W-:-:S05]  /*7fc0*/  IMAD.U32 R4, RZ, RZ, UR46 ;  /* 0x0000002eff047e24 */ /* 0x000fca000f8e00ff */
[----:B------:R-:W-:-:S04]  /*7fd0*/  SHF.L.U32 R4, R4, 0x1f, RZ ;  /* 0x0000001f04047819 */ /* 0x000fc800000006ff */
[----:B------:R0:W1:Y:S01]  /*7fe0*/  SYNCS.PHASECHK.TRANS64.TRYWAIT P1, [UR6+0x22830], R4 ;  /* 0x02283004ff0075a7 */ /* 0x0000620008020146 */
[----:B------:R-:W-:Y:S05]  /*7ff0*/  @!P0 BRA `(.L_x_9633) ;  /* 0x0000000000048947 */ /* 0x000fea0003800000 */
[----:B------:R-:W-:Y:S01]  /*8000*/  BPT.TRAP 0x1 ;  /* 0x000000040000795c */ /* 0x000fe20000300000 */
.L_x_9633:
[----:B-1----:R-:W-:Y:S05]  /*8010*/  @P1 BRA `(.L_x_9631) ;  /* 0x0000000000081947 */ /* 0x002fea0003800000 */
[----:B------:R-:W1:Y:S02]  /*8020*/  SYNCS.PHASECHK.TRANS64.TRYWAIT P1, [UR6+0x22830], R4 ;  /* 0x02283004ff0075a7 */ /* 0x000e640008020146 */
[----:B-1----:R-:W-:Y:S05]  /*8030*/  @!P1 BRA `(.L_x_9634) ;  /* 0x000000c800f49947 */ /* 0x002fea0003800000 */
.L_x_9631:
[----:B-1----:R-:W1:Y:S01]  /*8040*/  S2R R5, SR_TID.X ;  /* 0x0000000000057919 */ /* 0x002e620000002100 */
        /* <DEDUP_REMOVED lines=128> */
.L_x_9636:
[----:B------:R-:W-:Y:S01]  /*8850*/  ULEA UR6, UR28, UR43, 0x3 ;  /* 0x0000002b1c067291 */ /* 0x000fe2000f8e183f */
[----:B------:R-:W-:-:S05]  /*8860*/  IMAD.U32 R4, RZ, RZ, UR29 ;  /* 0x0000001dff047e24 */ /* 0x000fca000f8e00ff */
[----:B------:R-:W-:-:S04]  /*8870*/  SHF.L.U32 R4, R4, 0x1f, RZ ;  /* 0x0000001f04047819 */ /* 0x000fc800000006ff */
[----:B------:R0:W1:Y:S01]  /*8880*/  SYNCS.PHASECHK.TRANS64.TRYWAIT P1, [UR6+0x22850], R4 ;  /* 0x02285004ff0075a7 */ /* 0x0000620008020146 */
[----:B------:R-:W-:Y:S05]  /*8890*/  @!P0 BRA `(.L_x_9637) ;  /* 0x0000000000048947 */ /* 0x000fea0003800000 */
[----:B------:R-:W-:Y:S01]  /*88a0*/  BPT.TRAP 0x1 ;  /* 0x000000040000795c */ /* 0x000fe20000300000 */
.L_x_9637:
[----:B-1----:R-:W-:Y:S05]  /*88b0*/  @P1 BRA `(.L_x_9635) ;  /* 0x0000000000081947 */ /* 0x002fea0003800000 */
[----:B------:R-:W1:Y:S02]  /*88c0*/  SYNCS.PHASECHK.TRANS64.TRYWAIT P1, [UR6+0x22850], R4 ;  /* 0x02285004ff0075a7 */ /* 0x000e640008020146 */
[----:B-1----:R-:W-:Y:S05]  /*88d0*/  @!P1 BRA `(.L_x_9638) ;  /* 0x000000c000e49947 */ /* 0x002fea0003800000 */
.L_x_9635:
        /* <DEDUP_REMOVED lines=36> */
.L_x_9639:
        /* <DEDUP_REMOVED lines=344> */
.L_x_9640:
        /* <DEDUP_REMOVED lines=116> */
.L_x_9630:
[----:B------:R-:W-:Y:S06]  /*a7e0*/  BAR.ARV 0x8, 0x180 ;  /* 0x0206000000007b1d */ /* 0x000fec0000002000 */
[----:B------:R-:W-:Y:S05]  /*a7f0*/  @!P0 BRA `(.L_x_9642) ;  /* 0x0000000000048947 */ /* 0x000fea0003800000 */
[----:B------:R-:W-:Y:S01]  /*a800*/  BPT.TRAP 0x1 ;  /* 0x000000040000795c */ /* 0x000fe20000300000 */
.L_x_9642:
[----:B------:R-:W-:Y:S01]  /*a810*/  ULEA UR9, UR45, UR43, 0x3 ;  /* 0x0000002b2d097291 */ /* 0x000fe2000f8e183f */
[----:B------:R-:W-:-:S05]  /*a820*/  IMAD.U32 R3, RZ, RZ, UR46 ;  /* 0x0000002eff037e24 */ /* 0x000fca000f8e00ff */
[----:B------:R-:W-:-:S04]  /*a830*/  SHF.L.U32 R3, R3, 0x1f, RZ ;  /* 0x0000001f03037819 */ /* 0x000fc800000006ff */
[----:B------:R0:W1:Y:S01]  /*a840*/  SYNCS.PHASECHK.TRANS64.TRYWAIT P1, [UR9+0x22850], R3 ;  /* 0x02285003ff0075a7 */ /* 0x0000620008020149 */
[----:B------:R-:W-:Y:S05]  /*a850*/  @!P0 BRA `(.L_x_9643) ;  /* 0x0000000000048947 */ /* 0x000fea0003800000 */
[----:B------:R-:W-:Y:S01]  /*a860*/  BPT.TRAP 0x1 ;  /* 0x000000040000795c */ /* 0x000fe20000300000 */
.L_x_9643:
[----:B-1----:R-:W-:Y:S05]  /*a870*/  @P1 BRA `(.L_x_9644) ;  /* 0x0000000000081947 */ /* 0x002fea0003800000 */
[----:B------:R-:W1:Y:S02]  /*a880*/  SYNCS.PHASECHK.TRANS64.TRYWAIT P1, [UR9+0x22850], R3 ;  /* 0x02285003ff0075a7 */ /* 0x000e640008020149 */
[----:B-1----:R-:W-:Y:S05]  /*a890*/  @!P1 BRA `(.L_x_9645) ;  /* 0x000000a4000c9947 */ /* 0x002fea0003800000 */
.L_x_9644:
        /* <DEDUP_REMOVED lines=88> */
.L_x_9646:
        /* <DEDUP_REMOVED lines=74> */
.L_x_9610:
        /* <DEDUP_REMOVED lines=42> */
[----:B------:R-:W-:-:S02]  /*b560*/  MOV R4, R3 ;  /* 0x0000000300047202 */ /* 0x000fc40000000f00 */
[----:B-1----:R-:W-:Y:S02]  /*b570*/  MOV R5, R52 ;  /* 0x0000003400057202 */ /* 0x002fe40000000f00 */
[----:B------:R-:W-:Y:S02]  /*b580*/  F2FP.BF16.F32.PACK_AB R37, R37, R40 ;  /* 0x000000282525723e */ /* 0x000fe400000010ff */
[----:B------:R-:W-:Y:S01]  /*b590*/  F2FP.BF16.F32.PACK_AB R31, R31, R42 ;  /* 0x0000002a1f1f723e */ /* 0x000fe200000010ff */
[----:B------:R-:W-:Y:S01]  /*b5a0*/  IMAD.WIDE R6, R191, 0x2, R4 ;  /* 0x00000002bf067825 */ /* 0x000fe200078e0204 */
[----:B------:R-:W-:Y:S02]  /*b5b0*/  F2FP.BF16.F32.PACK_AB R36, R36, R41 ;  /* 0x000000292424723e */ /* 0x000fe400000010ff */
[----:B------:R-:W-:Y:S02]  /*b5c0*/  F2FP.BF16.F32.PACK_AB R30, R30, R43 ;  /* 0x0000002b1e1e723e */ /* 0x000fe400000010ff */
[----:B------:R-:W-:-:S02]  /*b5d0*/  IADD3 R61, P1, R6, 0x40, RZ ;  /* 0x00000040063d7810 */ /* 0x000fc40007f3e0ff */
[----:B------:R-:W-:Y:S02]  /*b5e0*/  IADD3 R63, P2, R6, 0x60, RZ ;  /* 0x00000060063f7810 */ /* 0x000fe40007f5e0ff */
[----:B------:R-:W-:Y:S02]  /*b5f0*/  LOP3.LUT R10, R61, 0x380, RZ, 0xc0, !PT ;  /* 0x000003803d0a7812 */ /* 0x000fe400078ec0ff */
[----:B------:R-:W-:Y:S02]  /*b600*/  SEL R46, R9, R8, P0 ;  /* 0x00000008092e7207 */ /* 0x000fe40000000000 */
[----:B------:R-:W-:Y:S02]  /*b610*/  SHF.R.U64 R10, R10, 0x3, RZ ;  /* 0x000000030a0a7819 */ /* 0x000fe400000012ff */
[----:B------:R-:W-:Y:S02]  /*b620*/  SEL R45, R8, R9, P0 ;  /* 0x00000009082d7207 */ /* 0x000fe40000000000 */
[----:B------:R-:W-:-:S02]  /*b630*/  IADD3 R67, P4, R6, 0x4020, RZ ;  /* 0x0000402006437810 */ /* 0x000fc40007f9e0ff */
[----:B------:R-:W-:Y:S02]  /*b640*/  F2FP.BF16.F32.PACK_AB R27, R54, R27 ;  /* 0x0000001b361b723e */ /* 0x000fe400000010ff */
[----:B------:R-:W-:Y:S02]  /*b650*/  LOP3.LUT R9, R6, 0x380, RZ, 0xc0, !PT ;  /* 0x0000038006097812 */ /* 0x000fe400078ec0ff */
[----:B------:R-:W-:Y:S02]  /*b660*/  F2FP.BF16.F32.PACK_AB R32, R53, R32 ;  /* 0x000000203520723e */ /* 0x000fe400000010ff */
[----:B------:R-:W-:Y:S02]  /*b670*/  SEL R44, R13, R12, P0 ;  /* 0x0000000c0d2c7207 */ /* 0x000fe40000000000 */
[----:B------:R-:W-:Y:S01]  /*b680*/  SEL R43, R12, R13, P0 ;  /* 0x0000000d0c2b7207 */ /* 0x000fe20000000000 */
[----:B------:R-:W-:Y:S01]  /*b690*/  IMAD.X R13, RZ, RZ, R7, P4 ;  /* 0x000000ffff0d7224 */ /* 0x000fe200020e0607 */
[----:B------:R-:W-:-:S02]  /*b6a0*/  SEL R50, R38, R39, P0 ;  /* 0x0000002726327207 */ /* 0x000fc40000000000 */
[----:B------:R-:W-:Y:S02]  /*b6b0*/  SEL R54, R25, R24, P0 ;  /* 0x0000001819367207 */ /* 0x000fe40000000000 */
[----:B------:R-:W-:Y:S01]  /*b6c0*/  SEL R51, R24, R25, P0 ;  /* 0x0000001918337207 */ /* 0x000fe20000000000 */
[----:B------:R-:W-:Y:S01]  /*b6d0*/  IMAD.X R25, RZ, RZ, R7, P1 ;  /* 0x000000ffff197224 */ /* 0x000fe200008e0607 */
[----:B------:R-:W-:Y:S02]  /*b6e0*/  IADD3 R59, P6, R6, 0x20, RZ ;  /* 0x00000020063b7810 */ /* 0x000fe40007fde0ff */
[----:B------:R-:W-:Y:S02]  /*b6f0*/  SEL R39, R39, R38, P0 ;  /* 0x0000002627277207 */ /* 0x000fe40000000000 */
[----:B------:R-:W-:Y:S02]  /*b700*/  LOP3.LUT R12, R63, 0x380, RZ, 0xc0, !PT ;  /* 0x000003803f0c7812 */ /* 0x000fe400078ec0ff */
[----:B------:R-:W-:-:S02]  /*b710*/  LOP3.LUT R24, R10, R61, RZ, 0x3c, !PT ;  /* 0x0000003d0a187212 */ /* 0x000fc400078e3cff */
[----:B------:R-:W-:Y:S02]  /*b720*/  F2FP.BF16.F32.PACK_AB R29, R60, R29 ;  /* 0x0000001d3c1d723e */ /* 0x000fe400000010ff */
[----:B------:R-:W-:Y:S02]  /*b730*/  SEL R42, R37, R36, P0 ;  /* 0x00000024252a7207 */ /* 0x000fe40000000000 */
[----:B------:R-:W-:Y:S02]  /*b740*/  SEL R38, R31, R30, P0 ;  /* 0x0000001e1f267207 */ /* 0x000fe40000000000 */
[----:B------:R-:W-:Y:S02]  /*b750*/  LOP3.LUT R10, R67, 0x380, RZ, 0xc0, !PT ;  /* 0x00000380430a7812 */ /* 0x000fe400078ec0ff */
[----:B------:R-:W-:Y:S02]  /*b760*/  SEL R37, R36, R37, P0 ;  /* 0x0000002524257207 */ /* 0x000fe40000000000 */
[----:B------:R-:W-:-:S02]  /*b770*/  SEL R31, R30, R31, P0 ;  /* 0x0000001f1e1f7207 */ /* 0x000fc40000000000 */
[----:B------:R-:W-:Y:S02]  /*b780*/  SHF.R.U64 R9, R9, 0x3, RZ ;  /* 0x0000000309097819 */ /* 0x000fe400000012ff */
[----:B------:R-:W-:Y:S02]  /*b790*/  F2FP.BF16.F32.PACK_AB R21, R68, R21 ;  /* 0x000000154415723e */ /* 0x000fe400000010ff */
[----:B------:R-:W-:Y:S02]  /*b7a0*/  F2FP.BF16.F32.PACK_AB R20, R69, R20 ;  /* 0x000000144514723e */ /* 0x000fe400000010ff */
[----:B------:R-:W-:Y:S02]  /*b7b0*/  SEL R36, R33, R32, P0 ;  /* 0x0000002021247207 */ /* 0x000fe40000000000 */
[----:B------:R-:W-:Y:S02]  /*b7c0*/  SEL R30, R27, R26, P0 ;  /* 0x0000001a1b1e7207 */ /* 0x000fe40000000000 */
[----:B------:R-:W-:Y:S01]  /*b7d0*/  SEL R49, R26, R27, P0 ;  /* 0x0000001b1a317207 */ /* 0x000fe20000000000 */
[----:B------:R-:W-:Y:S01]  /*b7e0*/  IMAD.X R27, RZ, RZ, R7, P6 ;  /* 0x000000ffff1b7224 */ /* 0x000fe200030e0607 */
[----:B------:R-:W-:-:S02]  /*b7f0*/  F2FP.BF16.F32.PACK_AB R56, R56, R65 ;  /* 0x000000413838723e */ /* 0x000fc400000010ff */
[----:B------:R-:W-:Y:S02]  /*b800*/  SEL R33, R32, R33, P0 ;  /* 0x0000002120217207 */ /* 0x000fe40000000000 */
[----:B------:R-:W-:Y:S02]  /*b810*/  SHF.R.U64 R12, R12, 0x3, RZ ;  /* 0x000000030c0c7819 */ /* 0x000fe400000012ff */
[----:B------:R-:W-:Y:S02]  /*b820*/  F2FP.BF16.F32.PACK_AB R94, R94, R95 ;  /* 0x0000005f5e5e723e */ /* 0x000fe400000010ff */
[----:B------:R-:W-:Y:S02]  /*b830*/  F2FP.BF16.F32.PACK_AB R93, R92, R93 ;  /* 0x0000005d5c5d723e */ /* 0x000fe400000010ff */
[----:B------:R-:W-:Y:S02]  /*b840*/  F2FP.BF16.F32.PACK_AB R57, R48, R57 ;  /* 0x000000393039723e */ /* 0x000fe400000010ff */
[----:B------:R-:W-:-:S02]  /*b850*/  SEL R32, R29, R28, P0 ;  /* 0x0000001c1d207207 */ /* 0x000fc40000000000 */
[C---:B------:R-:W-:Y:S02]  /*b860*/  IADD3 R65, P3, R6.reuse, 0x4000, RZ ;  /* 0x0000400006417810 */ /* 0x040fe40007f7e0ff */
[C---:B------:R-:W-:Y:S02]  /*b870*/  IADD3 R69, P5, R6.reuse, 0x4040, RZ ;  /* 0x0000404006457810 */ /* 0x040fe40007fbe0ff */
[----:B------:R-:W-:Y:S02]  /*b880*/  IADD3 R62, P6, R6, 0x4060, RZ ;  /* 0x00004060063e7810 */ /* 0x000fe40007fde0ff */
[----:B------:R-:W-:Y:S01]  /*b890*/  SHF.R.U64 R10, R10, 0x3, RZ ;  /* 0x000000030a0a7819 */ /* 0x000fe200000012ff */
[----:B------:R-:W-:Y:S01]  /*b8a0*/  IMAD.X R11, RZ, RZ, R7, P5 ;  /* 0x000000ffff0b7224 */ /* 0x000fe200028e0607 */
[----:B------:R-:W-:Y:S02]  /*b8b0*/  F2FP.BF16.F32.PACK_AB R90, R90, R91 ;  /* 0x0000005b5a5a723e */ /* 0x000fe400000010ff */
[----:B------:R-:W-:-:S02]  /*b8c0*/  F2FP.BF16.F32.PACK_AB R89, R88, R89 ;  /* 0x000000595859723e */ /* 0x000fc400000010ff */
[----:B------:R-:W-:Y:S02]  /*b8d0*/  SEL R29, R28, R29, P0 ;  /* 0x0000001d1c1d7207 */ /* 0x000fe40000000000 */
[----:B------:R-:W-:Y:S01]  /*b8e0*/  LOP3.LUT R6, R9, R6, RZ, 0x3c, !PT ;  /* 0x0000000609067212 */ /* 0x000fe200078e3cff */
[--C-:B------:R-:W-:Y:S01]  /*b8f0*/  IMAD.X R9, RZ, RZ, R7.reuse, P6 ;  /* 0x000000ffff097224 */ /* 0x100fe200030e0607 */
[----:B------:R-:W-:Y:S02]  /*b900*/  SEL R28, R21, R20, P0 ;  /* 0x00000014151c7207 */ /* 0x000fe40000000000 */
[----:B------:R-:W-:Y:S01]  /*b910*/  SEL R41, R20, R21, P0 ;  /* 0x0000001514297207 */ /* 0x000fe20000000000 */
[----:B------:R-:W-:Y:S01]  /*b920*/  IMAD.X R21, RZ, RZ, R7, P2 ;  /* 0x000000ffff157224 */ /* 0x000fe200010e0607 */
[----:B------:R-:W-:Y:S02]  /*b930*/  LOP3.LUT R20, R12, R63, RZ, 0x3c, !PT ;  /* 0x0000003f0c147212 */ /* 0x000fe400078e3cff */
[----:B------:R-:W-:-:S02]  /*b940*/  SEL R34, R94, R93, P0 ;  /* 0x0000005d5e227207 */ /* 0x000fc40000000000 */
[----:B------:R-:W-:Y:S02]  /*b950*/  SEL R48, R56, R57, P0 ;  /* 0x0000003938307207 */ /* 0x000fe40000000000 */
[----:B------:R-:W-:Y:S02]  /*b960*/  LOP3.LUT R52, R69, 0x380, RZ, 0xc0, !PT ;  /* 0x0000038045347812 */ /* 0x000fe400078ec0ff */
[----:B------:R-:W-:Y:S02]  /*b970*/  LOP3.LUT R12, R10, R67, RZ, 0x3c, !PT ;  /* 0x000000430a0c7212 */ /* 0x000fe400078e3cff */
[----:B------:R-:W-:Y:S02]  /*b980*/  SEL R93, R93, R94, P0 ;  /* 0x0000005e5d5d7207 */ /* 0x000fe40000000000 */
[----:B------:R-:W-:Y:S02]  /*b990*/  SEL R40, R90, R89, P0 ;  /* 0x000000595a287207 */ /* 0x000fe40000000000 */
[----:B------:R-:W-:-:S02]  /*b9a0*/  SEL R57, R57, R56, P0 ;  /* 0x0000003839397207 */ /* 0x000fc40000000000 */
[----:B------:R-:W-:Y:S02]  /*b9b0*/  MOV R67, R6 ;  /* 0x0000000600437202 */ /* 0x000fe40000000f00 */
[----:B------:R-:W-:Y:S02]  /*b9c0*/  F2FP.BF16.F32.PACK_AB R15, R70, R15 ;  /* 0x0000000f460f723e */ /* 0x000fe400000010ff */
[----:B------:R-:W-:Y:S02]  /*b9d0*/  F2FP.BF16.F32.PACK_AB R14, R71, R14 ;  /* 0x0000000e470e723e */ /* 0x000fe400000010ff */
[----:B------:R-:W-:Y:S02]  /*b9e0*/  SEL R89, R89, R90, P0 ;  /* 0x0000005a59597207 */ /* 0x000fe40000000000 */
[----:B------:R-:W-:Y:S02]  /*b9f0*/  SHF.R.U64 R52, R52, 0x3, RZ ;  /* 0x0000000334347819 */ /* 0x000fe400000012ff */
[----:B------:R-:W-:-:S02]  /*ba00*/  SEL R56, R15, R14, P0 ;  /* 0x0000000e0f387207 */ /* 0x000fc40000000000 */
[----:B------:R-:W-:Y:S01]  /*ba10*/  SEL R53, R14, R15, P0 ;  /* 0x0000000f0e357207 */ /* 0x000fe20000000000 */
[----:B------:R-:W-:Y:S01]  /*ba20*/  IMAD.X R15, RZ, RZ, R7, P3 ;  /* 0x000000ffff0f7224 */ /* 0x000fe200018e0607 */
[----:B------:R-:W-:Y:S02]  /*ba30*/  SEL R60, R86, R87, P0 ;  /* 0x00000057563c7207 */ /* 0x000fe40000000000 */
[----:B------:R-:W-:Y:S02]  /*ba40*/  SEL R87, R87, R86, P0 ;  /* 0x0000005657577207 */ /* 0x000fe40000000000 */
[----:B------:R-:W-:Y:S02]  /*ba50*/  LOP3.LUT R8, R59, 0x380, RZ, 0xc0, !PT ;  /* 0x000003803b087812 */ /* 0x000fe400078ec0ff */
[----:B------:R-:W-:Y:S02]  /*ba60*/  LOP3.LUT R10, R52, R69, RZ, 0x3c, !PT ;  /* 0x00000045340a7212 */ /* 0x000fe400078e3cff */
[----:B------:R-:W-:-:S02]  /*ba70*/  MOV R64, R20 ;  /* 0x0000001400407202 */ /* 0x000fc40000000f00 */
[----:B------:R-:W-:Y:S02]  /*ba80*/  SHF.R.U64 R8, R8, 0x3, RZ ;  /* 0x0000000308087819 */ /* 0x000fe400000012ff */
[----:B------:R-:W-:Y:S02]  /*ba90*/  MOV R61, R10 ;  /* 0x0000000a003d7202 */ /* 0x000fe40000000f00 */
[----:B------:R-:W-:Y:S02]  /*baa0*/  LOP3.LUT R26, R8, R59, RZ, 0x3c, !PT ;  /* 0x0000003b081a7212 */ /* 0x000fe400078e3cff */
[----:B------:R-:W-:Y:S02]  /*bab0*/  LOP3.LUT R8, R65, 0x380, RZ, 0xc0, !PT ;  /* 0x0000038041087812 */ /* 0x000fe400078ec0ff */
[----:B------:R-:W-:Y:S02]  /*bac0*/  LOP3.LUT R59, R62, 0x380, RZ, 0xc0, !PT ;  /* 0x000003803e3b7812 */ /* 0x000fe400078ec0ff */
[----:B------:R-:W-:-:S02]  /*bad0*/  SHF.R.U64 R8, R8, 0x3, RZ ;  /* 0x0000000308087819 */ /* 0x000fc400000012ff */
[----:B------:R-:W-:Y:S02]  /*bae0*/  SHF.R.U64 R59, R59, 0x3, RZ ;  /* 0x000000033b3b7819 */ /* 0x000fe400000012ff */
[----:B------:R-:W-:Y:S02]  /*baf0*/  LOP3.LUT R14, R8, R65, RZ, 0x3c, !PT ;  /* 0x00000041080e7212 */ /* 0x000fe400078e3cff */
[----:B------:R-:W-:Y:S02]  /*bb00*/  LOP3.LUT R8, R59, R62, RZ, 0x3c, !PT ;  /* 0x0000003e3b087212 */ /* 0x000fe400078e3cff */
[----:B------:R-:W-:Y:S02]  /*bb10*/  MOV R63, R14 ;  /* 0x0000000e003f7202 */ /* 0x000fe40000000f00 */
[----:B------:R-:W-:Y:S02]  /*bb20*/  MOV R59, R8 ;  /* 0x00000008003b7202 */ /* 0x000fe40000000f00 */
[----:B------:R-:W-:-:S02]  /*bb30*/  MOV R62, R12 ;  /* 0x0000000c003e7202 */ /* 0x000fc40000000f00 */
[----:B------:R-:W-:Y:S02]  /*bb40*/  MOV R66, R26 ;  /* 0x0000001a00427202 */ /* 0x000fe40000000f00 */
[----:B------:R-:W-:Y:S02]  /*bb50*/  MOV R65, R24 ;  /* 0x0000001800417202 */ /* 0x000fe40000000f00 */
[----:B------:R-:W-:Y:S01]  /*bb60*/  PLOP3.LUT P2, PT, PT, PT, UP0, 0x80, 0x0 ;  /* 0x000000000000781c */ /* 0x000fe20003f4f008 */
        /* <DEDUP_REMOVED lines=9> */
[----:B------:R-:W3:Y:S01]  /*bc00*/  SHFL.IDX PT, R39, R39, R6, 0x1c1f ;  /* 0x001c1f0627277589 */ /* 0x000ee200000e0000 */
[----:B0-----:R-:W-:-:S02]  /*bc10*/  SEL R8, R34, R93, P0 ;  /* 0x0000005d22087207 */ /* 0x001fc40000000000 */
[----:B------:R-:W-:Y:S01]  /*bc20*/  SEL R10, R93, R34, P0 ;  /* 0x000000225d0a7207 */ /* 0x000fe20000000000 */
[----:B------:R-:W-:Y:S04]  /*bc30*/  SHFL.IDX PT, R42, R42, R35, 0x1c1f ;  /* 0x001c1f232a2a7589 */ /* 0x000fe800000e0000 */
[----:B------:R-:W0:Y:S01]  /*bc40*/  SHFL.IDX PT, R37, R37, R6, 0x1c1f ;  /* 0x001c1f0625257589 */ /* 0x000e2200000e0000 */
[----:B-1----:R-:W-:Y:S02]  /*bc50*/  SEL R9, R48, R57, P0 ;  /* 0x0000003930097207 */ /* 0x002fe40000000000 */
[----:B------:R-:W-:Y:S01]  /*bc60*/  SEL R11, R57, R48, P0 ;  /* 0x00000030390b7207 */ /* 0x000fe20000000000 */
[----:B------:R-:W-:Y:S04]  /*bc70*/  SHFL.IDX PT, R38, R38, R35, 0x1c1f ;  /* 0x001c1f2326267589 */ /* 0x000fe800000e0000 */
[----:B------:R-:W1:Y:S01]  /*bc80*/  SHFL.IDX PT, R31, R31, R6, 0x1c1f ;  /* 0x001c1f061f1f7589 */ /* 0x000e6200000e0000 */
[----:B--2---:R-:W-:-:S02]  /*bc90*/  SEL R12, R40, R89, P0 ;  /* 0x00000059280c7207 */ /* 0x004fc40000000000 */
[----:B------:R-:W-:Y:S01]  /*bca0*/  SEL R14, R89, R40, P0 ;  /* 0x00000028590e7207 */ /* 0x000fe20000000000 */
[----:B------:R-:W-:Y:S04]  /*bcb0*/  SHFL.IDX PT, R36, R36, R35, 0x1c1f ;  /* 0x001c1f2324247589 */ /* 0x000fe800000e0000 */
[----:B------:R-:W2:Y:S01]  /*bcc0*/  SHFL.IDX PT, R33, R33, R6, 0x1c1f ;  /* 0x001c1f0621217589 */ /* 0x000ea200000e0000 */
[----:B---3--:R-:W-:Y:S02]  /*bcd0*/  SEL R13, R50, R39, P0 ;  /* 0x00000027320d7207 */ /* 0x008fe40000000000 */
[----:B------:R-:W-:Y:S01]  /*bce0*/  SEL R15, R39, R50, P0 ;  /* 0x00000032270f7207 */ /* 0x000fe20000000000 */
[----:B------:R2:W-:Y:S04]  /*bcf0*/  SHFL.IDX PT, R21, R30, R35, 0x1c1f ;  /* 0x001c1f231e157589 */ /* 0x0005e800000e0000 */
[----:B------:R-:W3:Y:S01]  /*bd00*/  SHFL.IDX PT, R52, R49, R6, 0x1c1f ;  /* 0x001c1f0631347589 */ /* 0x000ee200000e0000 */
[----:B0-----:R-:W-:-:S02]  /*bd10*/  SEL R24, R42, R37, P0 ;  /* 0x000000252a187207 */ /* 0x001fc40000000000 */
[----:B------:R-:W-:Y:S01]  /*bd20*/  SEL R26, R37, R42, P0 ;  /* 0x0000002a251a7207 */ /* 0x000fe20000000000 */
[----:B------:R-:W-:Y:S04]  /*bd30*/  SHFL.IDX PT, R32, R32, R35, 0x1c1f ;  /* 0x001c1f2320207589 */ /* 0x000fe800000e0000 */
[----:B------:R-:W-:Y:S01]  /*bd40*/  SHFL.IDX PT, R54, R54, R35, 0x1c1f ;  /* 0x001c1f2336367589 */ /* 0x000fe200000e0000 */
[----:B-1----:R-:W-:Y:S02]  /*bd50*/  SEL R25, R38, R31, P0 ;  /* 0x0000001f26197207 */ /* 0x002fe40000000000 */
[----:B------:R-:W-:Y:S01]  /*bd60*/  SEL R27, R31, R38, P0 ;  /* 0x000000261f1b7207 */ /* 0x000fe20000000000 */
[----:B------:R3:W0:Y:S04]  /*bd70*/  SHFL.IDX PT, R7, R29, R6, 0x1c1f ;  /* 0x001c1f061d077589 */ /* 0x00062800000e0000 */
[----:B------:R-:W1:Y:S01]  /*bd80*/  SHFL.IDX PT, R51, R51, R6, 0x1c1f ;  /* 0x001c1f0633337589 */ /* 0x000e6200000e0000 */
[----:B--2---:R-:W-:-:S03]  /*bd90*/  SEL R30, R33, R36, P0 ;  /* 0x00000024211e7207 */ /* 0x004fc60000000000 */
[----:B------:R2:W-:Y:S04]  /*bda0*/  SHFL.IDX PT, R20, R28, R35, 0x1c1f ;  /* 0x001c1f231c147589 */ /* 0x0005e800000e0000 */
[----:B------:R-:W-:Y:S01]  /*bdb0*/  SHFL.IDX PT, R44, R44, R35, 0x1c1f ;  /* 0x001c1f232c2c7589 */ /* 0x000fe200000e0000 */
[----:B---3--:R-:W-:Y:S02]  /*bdc0*/  SEL R29, R21, R52, P0 ;  /* 0x00000034151d7207 */ /* 0x008fe40000000000 */
[----:B------:R-:W-:Y:S01]  /*bdd0*/  SEL R31, R52, R21, P0 ;  /* 0x00000015341f7207 */ /* 0x000fe20000000000 */
[----:B------:R-:W-:Y:S01]  /*bde0*/  SHFL.IDX PT, R56, R56, R35, 0x1c1f ;  /* 0x001c1f2338387589 */ /* 0x000fe200000e0000 */
[----:B--2---:R-:W-:-:S03]  /*bdf0*/  SEL R28, R36, R33, P0 ;  /* 0x00000021241c7207 */ /* 0x004fc60000000000 */
[----:B------:R-:W2:Y:S04]  /*be00*/  SHFL.IDX PT, R41, R41, R6, 0x1c1f ;  /* 0x001c1f0629297589 */ /* 0x000ea800000e0000 */
[----:B------:R-:W3:Y:S01]  /*be10*/  SHFL.IDX PT, R43, R43, R6, 0x1c1f ;  /* 0x001c1f062b2b7589 */ /* 0x000ee200000e0000 */
[----:B0-----:R-:W-:Y:S02]  /*be20*/  SEL R36, R32, R7, P0 ;  /* 0x0000000720247207 */ /* 0x001fe40000000000 */
[----:B------:R-:W-:Y:S01]  /*be30*/  SEL R38, R7, R32, P0 ;  /* 0x0000002007267207 */ /* 0x000fe20000000000 */
[----:B------:R-:W0:Y:S01]  /*be40*/  SHFL.IDX PT, R53, R53, R6, 0x1c1f ;  /* 0x001c1f0635357589 */ /* 0x000e2200000e0000 */
[----:B-1----:R-:W-:Y:S01]  /*be50*/  SEL R37, R54, R51, P0 ;  /* 0x0000003336257207 */ /* 0x002fe20000000000 */
[----:B------:R-:W-:Y:S01]  /*be60*/  IMAD.U32 R7, RZ, RZ, UR7 ;  /* 0x00000007ff077e24 */ /* 0x000fe2000f8e00ff */
[----:B------:R-:W-:Y:S01]  /*be70*/  SEL R39, R51, R54, P0 ;  /* 0x0000003633277207 */ /* 0x000fe20000000000 */
[----:B------:R-:W-:Y:S06]  /*be80*/  BAR.SYNC.DEFER_BLOCKING 0x1, 0x100 ;  /* 0x0044000000007b1d */ /* 0x000fec0000010000 */
[----:B------:R-:W-:Y:S04]  /*be90*/  SHFL.IDX PT, R58, R58, R35, 0x1c1f ;  /* 0x001c1f233a3a7589 */ /* 0x000fe800000e0000 */
[----:B------:R-:W1:Y:S01]  /*bea0*/  SHFL.IDX PT, R55, R55, R6, 0x1c1f ;  /* 0x001c1f0637377589 */ /* 0x000e6200000e0000 */
[----:B--2---:R-:W-:-:S02]  /*beb0*/  SEL R32, R20, R41, P0 ;  /* 0x0000002914207207 */ /* 0x004fc40000000000 */
[----:B------:R-:W-:Y:S01]  /*bec0*/  SEL R34, R41, R20, P0 ;  /* 0x0000001429227207 */ /* 0x000fe20000000000 */
[----:B------:R-:W-:Y:S01]  /*bed0*/  SHFL.IDX PT, R46, R46, R35, 0x1c1f ;  /* 0x001c1f232e2e7589 */ /* 0x000fe200000e0000 */
[----:B---3--:R-:W-:Y:S02]  /*bee0*/  SEL R40, R44, R43, P0 ;  /* 0x0000002b2c287207 */ /* 0x008fe40000000000 */
[----:B------:R-:W-:Y:S01]  /*bef0*/  SEL R42, R43, R44, P0 ;  /* 0x0000002c2b2a7207 */ /* 0x000fe20000000000 */
[----:B------:R2:W-:Y:S01]  /*bf00*/  SHFL.IDX PT, R60, R60, R35, 0x1c1f ;  /* 0x001c1f233c3c7589 */ /* 0x0005e200000e0000 */
[----:B0-----:R-:W-:-:S03]  /*bf10*/  SEL R33, R56, R53, P0 ;  /* 0x0000003538217207 */ /* 0x001fc60000000000 */
[----:B------:R-:W0:Y:S04]  /*bf20*/  SHFL.IDX PT, R45, R45, R6, 0x1c1f ;  /* 0x001c1f062d2d7589 */ /* 0x000e2800000e0000 */
[----:B------:R3:W4:Y:S01]  /*bf30*/  SHFL.IDX PT, R87, R87, R6, 0x1c1f ;  /* 0x001c1f0657577589 */ /* 0x00072200000e0000 */
[----:B--2---:R-:W-:-:S03]  /*bf40*/  SEL R35, R53, R56, P0 ;  /* 0x0000003835237207 */ /* 0x004fc60000000000 */
[----:B------:R0:W-:Y:S04]  /*bf50*/  STSM.16.M88.4 [R67], R8 ;  /* 0x0000000843007844 */ /* 0x0001e80000000200 */
[----:B------:R-:W-:Y:S01]  /*bf60*/  STSM.16.M88.4 [R66], R12 ;  /* 0x0000000c42007844 */ /* 0x000fe20000000200 */
[----:B-1----:R-:W-:Y:S01]  /*bf70*/  SEL R41, R58, R55, P0 ;  /* 0x000000373a297207 */ /* 0x002fe20000000000 */
[----:B---3--:R-:W-:Y:S01]  /*bf80*/  IMAD.U32 R6, RZ, RZ, UR6 ;  /* 0x00000006ff067e24 */ /* 0x008fe2000f8e00ff */
[----:B------:R-:W-:Y:S01]  /*bf90*/  SEL R43, R55, R58, P0 ;  /* 0x0000003a372b7207 */ /* 0x000fe20000000000 */
[----:B------:R-:W-:Y:S01]  /*bfa0*/  STSM.16.M88.4 [R65], R24 ;  /* 0x0000001841007844 */ /* 0x000fe20000000200 */
[----:B------:R-:W-:-:S03]  /*bfb0*/  ULDC.64 UR6, c[0x0][0xc08] ;  /* 0x0003020000067ab9 */ /* 0x000fc60000000a00 */
[----:B------:R-:W-:Y:S01]  /*bfc0*/  STSM.16.M88.4 [R64], R28 ;  /* 0x0000001c40007844 */ /* 0x000fe20000000200 */
[----:B0-----:R-:W-:-:S03]  /*bfd0*/  SEL R8, R46, R45, P0 ;  /* 0x0000002d2e087207 */ /* 0x001fc60000000000 */
[----:B------:R-:W-:Y:S01]  /*bfe0*/  STSM.16.M88.4 [R63], R36 ;  /* 0x000000243f007844 */ /* 0x000fe20000000200 */
[----:B------:R-:W-:Y:S02]  /*bff0*/  SEL R10, R45, R46, P0 ;  /* 0x0000002e2d0a7207 */ /* 0x000fe40000000000 */
[----:B----4-:R-:W-:Y:S01]  /*c000*/  SEL R9, R60, R87, P0 ;  /* 0x000000573c097207 */ /* 0x010fe20000000000 */
[----:B------:R-:W-:Y:S01]  /*c010*/  STSM.16.M88.4 [R62], R32 ;  /* 0x000000203e007844 */ /* 0x000fe20000000200 */
[----:B------:R-:W-:Y:S01]  /*c020*/  SEL R11, R87, R60, P0 ;  /* 0x0000003c570b7207 */ /* 0x000fe20000000000 */
[----:B------:R-:W-:Y:S01]  /*c030*/  UISETP.NE.U32.AND UP1, UPT, UR6, URZ, UPT ;  /* 0x0000003f0600728c */ /* 0x000fe2000bf25070 */
[----:B------:R-:W0:Y:S01]  /*c040*/  LDC R46, c[0x0][0xbe8] ;  /* 0x0002fa00ff2e7b82 */ /* 0x000e220000000800 */
[----:B------:R-:W-:Y:S04]  /*c050*/  STSM.16.M88.4 [R61], R40 ;  /* 0x000000283d007844 */ /* 0x000fe80000000200 */
[----:B------:R1:W-:Y:S03]  /*c060*/  STSM.16.M88.4 [R59], R8 ;  /* 0x000000083b007844 */ /* 0x0003e60000000200 */
[----:B------:R-:W-:Y:S01]  /*c070*/  BAR.SYNC.DEFER_BLOCKING 0x1, 0x100 ;  /* 0x0044000000007b1d */ /* 0x000fe20000010000 */
[----:B------:R-:W-:-:S06]  /*c080*/  UISETP.NE.AND.EX UP1, UPT, UR7, URZ, UPT, UP1 ;  /* 0x0000003f0700728c */ /* 0x000fcc000bf25310 */
[----:B------:R-:W-:-:S05]  /*c090*/  PLOP3.LUT P0, PT, PT, PT, UP1, 0x80, 0x0 ;  /* 0x000000000000781c */ /* 0x000fca0003f0f018 */
[----:B------:R-:W-:Y:S02]  /*c0a0*/  @UP1 ULDC.64 UR6, c[0x0][0xc08] ;  /* 0x0003020000061ab9 */ /* 0x000fe40000000a00 */
[----:B------:R-:W-:Y:S01]  /*c0b0*/  @UP1 UIMAD.WIDE UR6, UR37, 0x4, UR6 ;  /* 0x00000004250618a5 */ /* 0x000fe2000f8e0206 */
[----:B-1----:R-:W-:-:S05]  /*c0c0*/  IMAD.U32 R9, RZ, RZ, UR8 ;  /* 0x00000008ff097e24 */ /* 0x002fca000f8e00ff */
[----:B------:R-:W-:Y:S02]  /*c0d0*/  IMAD.U32 R10, RZ, RZ, UR6 ;  /* 0x00000006ff0a7e24 */ /* 0x000fe4000f8e00ff */
[----:B------:R-:W-:Y:S01]  /*c0e0*/  IMAD.U32 R11, RZ, RZ, UR7 ;  /* 0x00000007ff0b7e24 */ /* 0x000fe2000f8e00ff */
[----:B------:R-:W2:Y:S01]  /*c0f0*/  @P2 LDG.E R12, desc[UR54][R6.64] ;  /* 0x00000036060c2981 */ /* 0x000ea2000c1e1900 */
[----:B0-----:R-:W-:Y:S01]  /*c100*/  ISETP.NE.AND P1, PT, R46, 0x1, PT ;  /* 0x000000012e00780c */ /* 0x001fe20003f25270 */
[----:B------:R-:W-:Y:S02]  /*c110*/  UMOV UR4, URZ ;  /* 0x0000003f00047c82 */ /* 0x000fe40008000000 */
[----:B------:R0:W5:Y:S10]  /*c120*/  @P0 LDG.E R9, desc[UR54][R10.64] ;  /* 0x000000360a090981 */ /* 0x000174000c1e1900 */
[----:B------:R-:W1:Y:S08]  /*c130*/  @P1 LDC R13, c[0x0][0xbec] ;  /* 0x0002fb00ff0d1b82 */ /* 0x000e700000000800 */
[----:B------:R-:W3:Y:S01]  /*c140*/  @P1 LDC R14, c[0x0][0xbf0] ;  /* 0x0002fc00ff0e1b82 */ /* 0x000ee20000000800 */
[----:B--2---:R-:W-:Y:S01]  /*c150*/  @P2 R2UR UR4, R12 ;  /* 0x000000000c0422ca */ /* 0x004fe200000e0000 */
[----:B01-3--:R-:W-:-:S14]  /*c160*/  @P0 BRA `(.L_x_9649) ;  /* 0x0000000000100947 */ /* 0x00bfdc0003800000 */
[----:B------:R-:W-:Y:S05]  /*c170*/  @!P2 BRA `(.L_x_9649) ;  /* 0x00000000000ca947 */ /* 0x000fea0003800000 */
[----:B------:R-:W2:Y:S04]  /*c180*/  LDG.E R8, desc[UR54][R6.64] ;  /* 0x0000003606087981 */ /* 0x000ea8000c1e1900 */
[----:B-----5:R-:W2:Y:S02]  /*c190*/  LDG.E R9, desc[UR54][R6.64+0x4] ;  /* 0x0000043606097981 */ /* 0x020ea4000c1e1900 */
[----:B--2---:R-:W-:-:S07]  /*c1a0*/  IMAD.IADD R9, R9, 0x1, -R8 ;  /* 0x0000000109097824 */ /* 0x004fce00078e0a08 */
.L_x_9649:
[----:B------:R-:W-:Y:S01]  /*c1b0*/  USHF.R.S32.HI UR14, URZ, 0x1f, UR39 ;  /* 0x0000001f3f0e7899 */ /* 0x000fe20008011427 */
[----:B------:R-:W-:Y:S01]  /*c1c0*/  VIADD R8, R18, UR40 ;  /* 0x0000002812087c36 */ /* 0x000fe20008000000 */
        /* <DEDUP_REMOVED lines=28> */
[----:B------:R-:W-:Y:S01]  /*c390*/  SHF.R.S32.HI R8, RZ, 0x1f, R11 ;  /* 0x0000001fff087819 */ /* 0x000fe2000001140b */
[----:B------:R-:W-:Y:S01]  /*c3a0*/  IMAD.X R9, RZ, RZ, R5, P3 ;  /* 0x000000ffff097224 */ /* 0x000fe200018e0605 */
[----:B------:R-:W-:-:S02]  /*c3b0*/  IADD3 R15, P0, R4, 0x1000, RZ ;  /* 0x00001000040f7810 */ /* 0x000fc40007f1e0ff */
[----:B------:R-:W-:Y:S01]  /*c3c0*/  IADD3.X R7, R7, UR7, R10, P2, !PT ;  /* 0x0000000707077c10 */ /* 0x000fe200097fe40a */
[----:B------:R-:W-:Y:S01]  /*c3d0*/  ULDC.64 UR6, c[0x0][0xb88] ;  /* 0x0002e20000067ab9 */ /* 0x000fe20000000a00 */
[----:B------:R-:W-:Y:S01]  /*c3e0*/  LOP3.LUT R10, R13, 0x380, RZ, 0xc0, !PT ;  /* 0x000003800d0a7812 */ /* 0x000fe200078ec0ff */
[----:B------:R-:W-:Y:S01]  /*c3f0*/  IMAD R14, R8, UR6, RZ ;  /* 0x00000006080e7c24 */ /* 0x000fe2000f8e02ff */
[----:B------:R-:W-:Y:S01]  /*c400*/  LOP3.LUT R12, R15, 0x380, RZ, 0xc0, !PT ;  /* 0x000003800f0c7812 */ /* 0x000fe200078ec0ff */
[C---:B------:R-:W-:Y:S01]  /*c410*/  IMAD.WIDE.U32 R6, R11.reuse, UR6, R6 ;  /* 0x000000060b067c25 */ /* 0x040fe2000f8e0006 */
[----:B------:R-:W-:Y:S02]  /*c420*/  SHF.R.U64 R8, R10, 0x3, RZ ;  /* 0x000000030a087819 */ /* 0x000fe400000012ff */
        /* <DEDUP_REMOVED lines=8> */
[----:B------:R-:W-:-:S02]  /*c4b0*/  IADD3 R11, P2, R4, 0x3000, RZ ;  /* 0x00003000040b7810 */ /* 0x000fc40007f5e0ff */
        /* <DEDUP_REMOVED lines=115> */
.L_x_9651:
[----:B------:R-:W-:Y:S05]  /*cbf0*/  BSYNC B1 ;  /* 0x0000000000017941 */ /* 0x000fea0003800000 */
.L_x_9650:
        /* <DEDUP_REMOVED lines=13> */
.L_x_9653:
[----:B------:R-:W-:Y:S05]  /*ccd0*/  BSYNC B1 ;  /* 0x0000000000017941 */ /* 0x000fea0003800000 */
.L_x_9652:
        /* <DEDUP_REMOVED lines=13> */
.L_x_9655:
[----:B------:R-:W-:Y:S05]  /*cdb0*/  BSYNC B1 ;  /* 0x0000000000017941 */ /* 0x000fea0003800000 */
.L_x_9654:
        /* <DEDUP_REMOVED lines=16> */
.L_x_9648:
        /* <DEDUP_REMOVED lines=33> */
.L_x_9657:
        /* <DEDUP_REMOVED lines=45> */
.L_x_9659:
[----:B------:R-:W-:Y:S05]  /*d3a0*/  BSYNC B1 ;  /* 0x0000000000017941 */ /* 0x000fea0003800000 */
.L_x_9658:
        /* <DEDUP_REMOVED lines=61> */
.L_x_9661:
[----:B------:R-:W-:Y:S05]  /*d780*/  BSYNC B1 ;  /* 0x0000000000017941 */ /* 0x000fea0003800000 */
.L_x_9660:
        /* <DEDUP_REMOVED lines=13> */
.L_x_9663:
[----:B------:R-:W-:Y:S05]  /*d860*/  BSYNC B1 ;  /* 0x0000000000017941 */ /* 0x000fea0003800000 */
.L_x_9662:
        /* <DEDUP_REMOVED lines=13> */
.L_x_9665:
[----:B------:R-:W-:Y:S05]  /*d940*/  BSYNC B1 ;  /* 0x0000000000017941 */ /* 0x000fea0003800000 */
.L_x_9664:
        /* <DEDUP_REMOVED lines=14> */
.L_x_9656:
[----:B------:R-:W-:Y:S05]  /*da30*/  BSYNC B0 ;  /* 0x0000000000007941 */ /* 0x000fea0003800000 */
.L_x_9647:
[----:B------:R-:W-:Y:S02]  /*da40*/  ULDC UR4, c[0x0][0xc3c] ;  /* 0x00030f0000047ab9 */ /* 0x000fe40000000800 */
[----:B------:R-:W-:-:S13]  /*da50*/  ISETP.GE.AND P0, PT, R47, UR4, PT ;  /* 0x000000042f007c0c */ /* 0x000fda000bf06270 */
[----:B------:R-:W-:Y:S05]  /*da60*/  @!P0 BRA `(.L_x_9666) ;  /* 0xffffff3000b48947 */ /* 0x000fea000383ffff */
[----:B------:R-:W-:Y:S05]  /*da70*/  EXIT ;  /* 0x000000000000794d */ /* 0x000fea0003800000 */
.L_x_9605:
        /* <DEDUP_REMOVED lines=55> */
.L_x_9672:
        /* <DEDUP_REMOVED lines=12> */
.L_x_9671:
[----:B------:R-:W-:Y:S05]  /*deb0*/  BSYNC B0 ;  /* 0x0000000000007941 */ /* 0x000fea0003800000 */
.L_x_9670:
        /* <DEDUP_REMOVED lines=21> */
.L_x_9668:
        /* <DEDUP_REMOVED lines=24> */
.L_x_9673:
        /* <DEDUP_REMOVED lines=60> */
.L_x_9669:
[----:B------:R-:W-:Y:S01]  /*e550*/  IMAD.MOV.U32 R16, RZ, RZ, R7 ;  /* 0x000000ffff107224 */ /* 0x000fe200078e0007 */
[----:B------:R-:W-:Y:S01]  /*e560*/  ULDC UR40, c[0x0][0xc3c] ;  /* 0x00030f0000287ab9 */ /* 0x000fe20000000800 */
[----:B------:R-:W-:Y:S02]  /*e570*/  IMAD.MOV.U32 R17, RZ, RZ, RZ ;  /* 0x000000ffff117224 */ /* 0x000fe400078e00ff */
[----:B------:R-:W-:-:S07]  /*e580*/  IMAD.MOV.U32 R18, RZ, RZ, RZ ;  /* 0x000000ffff127224 */ /* 0x000fce00078e00ff */
.L_x_9674:
[----:B------:R-:W-:Y:S01]  /*e590*/  ISETP.NE.AND P0, PT, R5, RZ, PT ;  /* 0x000000ff0500720c */ /* 0x000fe20003f05270 */
[----:B------:R-:W-:-:S12]  /*e5a0*/  IMAD.U32 R19, RZ, RZ, UR40 ;  /* 0x00000028ff137e24 */ /* 0x000fd8000f8e00ff */
[----:B------:R-:W0:Y:S01]  /*e5b0*/  @!P0 S2R R3, SR_CgaCtaId ;  /* 0x0000000000038919 */ /* 0x000e220000008800 */
[----:B------:R-:W-:-:S04]  /*e5c0*/  @!P0 MOV R0, 0x400 ;  /* 0x0000040000008802 */ /* 0x000fc80000000f00 */
[----:B0-----:R-:W-:-:S05]  /*e5d0*/  @!P0 LEA R0, R3, R0, 0x18 ;  /* 0x0000000003008211 */ /* 0x001fca00078ec0ff */
[----:B------:R0:W-:Y:S01]  /*e5e0*/  @!P0 STS.128 [R0+0x228d0], R16 ;  /* 0x0228d01000008388 */ /* 0x0001e20000000c00 */
[----:B------:R-:W-:Y:S06]  /*e5f0*/  BAR.ARV 0x5, 0x180 ;  /* 0x0146000000007b1d */ /* 0x000fec0000002000 */
.L_x_9667:
        /* <DEDUP_REMOVED lines=42> */
[----:B--2---:R-:W-:Y:S01]  /*e8a0*/  IMAD.U32 R2, RZ, RZ, UR4 ;  /* 0x00000004ff027e24 */ /* 0x004fe2000f8e00ff */
        /* <DEDUP_REMOVED lines=9> */
.L_x_9748:
        /* <DEDUP_REMOVED lines=49> */
.L_x_9676:
        /* <DEDUP_REMOVED lines=21> */
.L_x_9677:
        /* <DEDUP_REMOVED lines=11> */
.L_x_9678:
        /* <DEDUP_REMOVED lines=42> */
.L_x_9680:
        /* <DEDUP_REMOVED lines=20> */
.L_x_9683:
[----:B------:R-:W-:Y:S05]  /*f230*/  BSYNC B6 ;  /* 0x0000000000067941 */ /* 0x000fea0003800000 */
.L_x_9682:
        /* <DEDUP_REMOVED lines=22> */
.L_x_9685:
[----:B------:R-:W-:Y:S05]  /*f3a0*/  BSYNC B6 ;  /* 0x0000000000067941 */ /* 0x000fea0003800000 */
.L_x_9684:
        /* <DEDUP_REMOVED lines=21> */
.L_x_9687:
[----:B------:R-:W-:Y:S05]  /*f500*/  BSYNC B6 ;  /* 0x0000000000067941 */ /* 0x000fea0003800000 */
.L_x_9686:
        /* <DEDUP_REMOVED lines=19> */
.L_x_9689:
[----:B------:R-:W-:Y:S05]  /*f640*/  BSYNC B6 ;  /* 0x0000000000067941 */ /* 0x000fea0003800000 */
.L_x_9688:
        /* <DEDUP_REMOVED lines=15> */
.L_x_9768:
        /* <DEDUP_REMOVED lines=8> */
[C---:B0-----:R-:W-:Y:S01]  /*f7c0*/  LOP3.LUT R3, R0.reuse, 0x7f, RZ, 0xc0, !PT ;  /* 0x0000007f00037812 */ /* 0x041fe200078ec0ff */
[----:B------:R-:W-:-:S03]  /*f7d0*/  IMAD.SHL.U32 R0, R0, 0x10, RZ ;  /* 0x0000001000007824 */ /* 0x000fc600078e00ff */
[----:B------:R-:W-:Y:S02]  /*f7e0*/  SHF.R.U32.HI R3, RZ, 0x3, R3 ;  /* 0x00000003ff037819 */ /* 0x000fe40000011603 */
[----:B--2---:R-:W-:Y:S02]  /*f7f0*/  LOP3.LUT R8, R8, 0x7f, RZ, 0xc0, !PT ;  /* 0x0000007f08087812 */ /* 0x004fe400078ec0ff */
[----:B------:R-:W-:Y:S01]  /*f800*/  LOP3.LUT R0, R3, 0x70, R0, 0xf8, !PT ;  /* 0x0000007003007812 */ /* 0x000fe200078ef800 */
[----:B---3--:R-:W-:Y:S01]  /*f810*/  IMAD.SHL.U32 R12, R12, 0x10, RZ ;  /* 0x000000100c0c7824 */ /* 0x008fe200078e00ff */
[----:B------:R-:W0:Y:S01]  /*f820*/  @P2 LDC R3, c[0x0][0x434] ;  /* 0x00010d00ff032b82 */ /* 0x000e220000000800 */
[----:B------:R-:W-:Y:S02]  /*f830*/  SHF.R.U32.HI R14, RZ, 0x3, R8 ;  /* 0x00000003ff0e7819 */ /* 0x000fe40000011608 */
[----:B------:R-:W-:Y:S02]  /*f840*/  VIADD R10, R0, UR4 ;  /* 0x00000004000a7c36 */ /* 0x000fe40008000000 */
        /* <DEDUP_REMOVED lines=41> */
[----:B------:R-:W-:Y:S01]  /*fae0*/  @!P0 LEA.HI.X R11, R2, R7, R3, 0x2, P1 ;  /* 0x00000007020b8211 */ /* 0x000fe200008f1403 */
[----:B------:R-:W-:-:S04]  /*faf0*/  IMAD.U32 R2, RZ, RZ, UR46 ;  /* 0x0000002eff027e24 */ /* 0x000fc8000f8e00ff */
        /* <DEDUP_REMOVED lines=13> */
.L_x_9691:
[----:B------:R-:W-:Y:S01]  /*fbd0*/  IMAD R0, R33, 0x8, R22 ;  /* 0x0000000821007824 */ /* 0x000fe200078e0216 */
[----:B------:R-:W-:Y:S01]  /*fbe0*/  SHF.L.U32 R30, R36, 0x1f, RZ ;  /* 0x0000001f241e7819 */ /* 0x000fe200000006ff */
[----:B------:R-:W-:Y:S01]  /*fbf0*/  BSSY B0, `(.L_x_9692) ;  /* 0x0000004000007945 */ /* 0x000fe20003800000 */
[----:B------:R-:W-:Y:S02]  /*fc00*/  SHF.R.S32.HI R26, RZ, 0x1f, R8 ;  /* 0x0000001fff1a7819 */ /* 0x000fe40000011408 */
[----:B------:R-:W0:Y:S02]  /*fc10*/  SYNCS.PHASECHK.TRANS64.TRYWAIT P0, [R0+URZ+0x22880], R30 ;  /* 0x0228801e000075a7 */ /* 0x000e24000800017f */
[----:B0-----:R-:W-:Y:S05]  /*fc20*/  @!P0 BRA `(.L_x_9693) ;  /* 0x00000050006c8947 */ /* 0x001fea0003800000 */
.L_x_9769:
[----:B------:R-:W-:Y:S05]  /*fc30*/  BSYNC B0 ;  /* 0x0000000000007941 */ /* 0x000fea0003800000 */
.L_x_9692:
        /* <DEDUP_REMOVED lines=126> */
.L_x_9791:
        /* <DEDUP_REMOVED lines=9> */
.L_x_9695:
        /* <DEDUP_REMOVED lines=11> */
.L_x_9696:
[----:B------:R1:W-:Y:S01]  /*10560*/  SYNCS.ARRIVE.TRANS64.A1T0 RZ, [R0+URZ+0x22870], RZ ;  /* 0x022870ff00ff79a7 */ /* 0x0003e2000810003f */
[----:B------:R-:W-:Y:S05]  /*10570*/  @!P6 BRA `(.L_x_9697) ;  /* 0x000000000004e947 */ /* 0x000fea0003800000 */
[----:B------:R-:W-:Y:S01]  /*10580*/  BPT.TRAP 0x1 ;  /* 0x000000040000795c */ /* 0x000fe20000300000 */
.L_x_9697:
[----:B------:R-:W2:Y:S01]  /*10590*/  SYNCS.PHASECHK.TRANS64.TRYWAIT P0, [R0+URZ+0x22840], R30 ;  /* 0x0228401e000075a7 */ /* 0x000ea2000800017f */
[----:B------:R-:W-:Y:S04]  /*105a0*/  BSSY B0, `(.L_x_9698) ;  /* 0x0000002000007945 */ /* 0x000fe80003800000 */
[----:B--2---:R-:W-:Y:S05]  /*105b0*/  @!P0 BRA `(.L_x_9699) ;  /* 0x0000005400408947 */ /* 0x004fea0003800000 */
.L_x_9792:
[----:B------:R-:W-:Y:S05]  /*105c0*/  BSYNC B0 ;  /* 0x0000000000007941 */ /* 0x000fea0003800000 */
.L_x_9698:
        /* <DEDUP_REMOVED lines=56> */
[----:B------:R-:W-:Y:S01]  /*10950*/  @P4 IADD3 R9, P0, R32, R14, RZ ;  /* 0x0000000e20094210 */ /* 0x000fe20007f1e0ff */
[----:B------:R-:W-:Y:S01]  /*10960*/  @P5 IMAD.MOV.U32 R3, RZ, RZ, R10 ;  /* 0x000000ffff035224 */ /* 0x000fe200078e000a */
        /* <DEDUP_REMOVED lines=45> */
.L_x_9814:
        /* <DEDUP_REMOVED lines=9> */
.L_x_9701:
        /* <DEDUP_REMOVED lines=11> */
.L_x_9702:
        /* <DEDUP_REMOVED lines=34> */
.L_x_9704:
[----:B------:R-:W-:Y:S05]  /*10fa0*/  BSYNC B6 ;  /* 0x0000000000067941 */ /* 0x000fea0003800000 */
.L_x_9703:
[----:B------:R0:W5:Y:S01]  /*10fb0*/  LDL R8, [R1+0x18] ;  /* 0x0000180001087983 */ /* 0x0001620000100800 */
[----:B------:R-:W-:Y:S01]  /*10fc0*/  R2UR UR6, R37 ;  /* 0x00000000250672ca */ /* 0x000fe200000e0000 */
[----:B------:R-:W-:Y:S01]  /*10fd0*/  UISETP.NE.AND UP0, UPT, UR49, URZ, UPT ;  /* 0x0000003f3100728c */ /* 0x000fe2000bf05270 */
[C---:B------:R-:W-:Y:S01]  /*10fe0*/  R2UR UR10, R18.reuse ;  /* 0x00000000120a72ca */ /* 0x040fe200000e0000 */
[----:B------:R-:W1:Y:S01]  /*10ff0*/  S2R R2, SR_TID.X ;  /* 0x0000000000027919 */ /* 0x000e620000002100 */
[----:B------:R-:W-:Y:S01]  /*11000*/  R2UR UR7, R18 ;  /* 0x00000000120772ca */ /* 0x000fe200000e0000 */
[----:B------:R-:W-:Y:S01]  /*11010*/  ULDC.64 UR8, c[0x0][0x2d8] ;  /* 0x0000b60000087ab9 */ /* 0x000fe20000000a00 */
[----:B------:R-:W2:Y:S01]  /*11020*/  LDC R4, c[0x0][0x448] ;  /* 0x00011200ff047b82 */ /* 0x000ea20000000800 */
        /* <DEDUP_REMOVED lines=17> */
[----:B------:R-:W-:Y:S01]  /*11140*/  @P0 IMAD.HI.U32 R2, R5, UR10, RZ ;  /* 0x0000000a05020c27 */ /* 0x000fe2000f8e00ff */
[----:B------:R-:W1:Y:S03]  /*11150*/  S2R R19, SR_TID.X ;  /* 0x0000000000137919 */ /* 0x000e660000002100 */
[----:B------:R-:W-:Y:S01]  /*11160*/  IMAD.MOV.U32 R0, RZ, RZ, R5 ;  /* 0x000000ffff007224 */ /* 0x000fe200078e0005 */
[----:B------:R-:W-:Y:S01]  /*11170*/  @P1 SHF.R.U32.HI R0, RZ, UR6, R2 ;  /* 0x00000006ff001c19 */ /* 0x000fe20008011602 */
[----:B------:R-:W-:Y:S02]  /*11180*/  UIMAD UR7, UR43, UR9, UR7 ;  /* 0x000000092b0772a4 */ /* 0x000fe4000f8e0207 */
[----:B------:R-:W-:Y:S01]  /*11190*/  UIMAD.WIDE.U32 UR4, UR43, UR8, UR4 ;  /* 0x000000082b0472a5 */ /* 0x000fe2000f8e0004 */
[--C-:B------:R-:W-:Y:S01]  /*111a0*/  SHF.R.S32.HI R2, RZ, 0x1f, R0.reuse ;  /* 0x0000001fff027819 */ /* 0x100fe20000011400 */
[----:B------:R-:W-:Y:S01]  /*111b0*/  IMAD.MOV R6, RZ, RZ, -R0 ;  /* 0x000000ffff067224 */ /* 0x000fe200078e0a00 */
[----:B------:R-:W-:Y:S01]  /*111c0*/  ULDC.64 UR8, c[0x0][0x2d0] ;  /* 0x0000b40000087ab9 */ /* 0x000fe20000000a00 */
[----:B------:R-:W-:Y:S01]  /*111d0*/  UIADD3 UR5, UR5, UR7, URZ ;  /* 0x0000000705057290 */ /* 0x000fe2000fffe03f */
[----:B------:R-:W-:-:S02]  /*111e0*/  IMAD.U32 R9, RZ, RZ, UR8 ;  /* 0x00000008ff097e24 */ /* 0x000fc4000f8e00ff */
[----:B------:R-:W-:Y:S02]  /*111f0*/  IMAD R3, R2, UR8, RZ ;  /* 0x0000000802037c24 */ /* 0x000fe4000f8e02ff */
[----:B--2---:R-:W-:Y:S02]  /*11200*/  IMAD R5, R4, R6, R5 ;  /* 0x0000000604057224 */ /* 0x004fe400078e0205 */
        /* <DEDUP_REMOVED lines=19> */
[----:B------:R-:W-:Y:S01]  /*11340*/  IMAD R17, R17, 0x80, R10 ;  /* 0x0000008011117824 */ /* 0x000fe200078e020a */
        /* <DEDUP_REMOVED lines=50> */
.L_x_9831:
        /* <DEDUP_REMOVED lines=10> */
.L_x_9706:
        /* <DEDUP_REMOVED lines=18> */
.L_x_9832:
[----:B------:R-:W-:Y:S05]  /*11830*/  BSYNC B0 ;  /* 0x0000000000007941 */ /* 0x000fea0003800000 */
.L_x_9707:
[----:B------:R-:W-:-:S06]  /*11840*/  UISETP.GE.AND UP0, UPT, UR42, 0x2, UPT ;  /* 0x000000022a00788c */ /* 0x000fcc000bf06270 */
[----:B------:R-:W-:-:S13]  /*11850*/  PLOP3.LUT P0, PT, PT, PT, UP0, 0x80, 0x0 ;  /* 0x000000000000781c */ /* 0x000fda0003f0f008 */
[----:B------:R-:W-:Y:S05]  /*11860*/  @!P0 BRA `(.L_x_9709) ;  /* 0x0000001800548947 */ /* 0x000fea0003800000 */
[----:B------:R-:W-:Y:S01]  /*11870*/  UIADD3 UR4, UR42, -0x2, URZ ;  /* 0xfffffffe2a047890 */ /* 0x000fe2000fffe03f */
[----:B------:R-:W-:Y:S02]  /*11880*/  IMAD.MOV.U32 R25, RZ, RZ, R36 ;  /* 0x000000ffff197224 */ /* 0x000fe400078e0024 */
[----:B------:R-:W-:-:S03]  /*11890*/  IMAD.MOV.U32 R24, RZ, RZ, R33 ;  /* 0x000000ffff187224 */ /* 0x000fc600078e0021 */
[----:B------:R-:W-:-:S07]  /*118a0*/  IMAD.U32 R34, RZ, RZ, UR4 ;  /* 0x00000004ff227e24 */ /* 0x000fce000f8e00ff */
.L_x_9729:
        /* <DEDUP_REMOVED lines=18> */
[--C-:B------:R-:W-:Y:S02]  /*119d0*/  IMAD.IADD R0, R0, 0x1, R8.reuse ;  /* 0x0000000100007824 */ /* 0x100fe400078e0208 */
[----:B------:R-:W-:Y:S02]  /*119e0*/  IMAD.IADD R8, R6, 0x1, R8 ;  /* 0x0000000106087824 */ /* 0x000fe400078e0208 */
        /* <DEDUP_REMOVED lines=44> */
.L_x_9710:
[----:B------:R-:W-:Y:S01]  /*11cb0*/  IMAD R0, R33, 0x8, R22 ;  /* 0x0000000821007824 */ /* 0x000fe200078e0216 */
[----:B------:R-:W-:Y:S01]  /*11cc0*/  SHF.L.U32 R31, R36, 0x1f, RZ ;  /* 0x0000001f241f7819 */ /* 0x000fe200000006ff */
[----:B------:R-:W-:Y:S01]  /*11cd0*/  BSSY B0, `(.L_x_9711) ;  /* 0x0000004000007945 */ /* 0x000fe20003800000 */
[----:B------:R-:W-:Y:S02]  /*11ce0*/  SHF.R.S32.HI R30, RZ, 0x1f, R4 ;  /* 0x0000001fff1e7819 */ /* 0x000fe40000011404 */
[----:B------:R-:W0:Y:S02]  /*11cf0*/  SYNCS.PHASECHK.TRANS64.TRYWAIT P0, [R0+URZ+0x22880], R31 ;  /* 0x0228801f000075a7 */ /* 0x000e24000800017f */
[----:B0-----:R-:W-:Y:S05]  /*11d00*/  @!P0 BRA `(.L_x_9712) ;  /* 0x0000005000a48947 */ /* 0x001fea0003800000 */
.L_x_9833:
[----:B------:R-:W-:Y:S05]  /*11d10*/  BSYNC B0 ;  /* 0x0000000000007941 */ /* 0x000fea0003800000 */
.L_x_9711:
        /* <DEDUP_REMOVED lines=84> */
.L_x_9855:
        /* <DEDUP_REMOVED lines=8> */
.L_x_9714:
        /* <DEDUP_REMOVED lines=11> */
.L_x_9715:
[----:B------:R1:W-:Y:S01]  /*12390*/  SYNCS.ARRIVE.TRANS64.A1T0 RZ, [R0+URZ+0x22870], RZ ;  /* 0x022870ff00ff79a7 */ /* 0x0003e2000810003f */
[----:B------:R-:W-:Y:S05]  /*123a0*/  @!P3 BRA `(.L_x_9716) ;  /* 0x000000000004b947 */ /* 0x000fea0003800000 */
[----:B------:R-:W-:Y:S01]  /*123b0*/  BPT.TRAP 0x1 ;  /* 0x000000040000795c */ /* 0x000fe20000300000 */
.L_x_9716:
[----:B------:R-:W2:Y:S01]  /*123c0*/  SYNCS.PHASECHK.TRANS64.TRYWAIT P0, [R0+URZ+0x22840], R31 ;  /* 0x0228401f000075a7 */ /* 0x000ea2000800017f */
[----:B------:R-:W-:Y:S04]  /*123d0*/  BSSY B0, `(.L_x_9717) ;  /* 0x0000002000007945 */ /* 0x000fe80003800000 */
[----:B--2---:R-:W-:Y:S05]  /*123e0*/  @!P0 BRA `(.L_x_9718) ;  /* 0x0000005400bc8947 */ /* 0x004fea0003800000 */
.L_x_9856:
[----:B------:R-:W-:Y:S05]  /*123f0*/  BSYNC B0 ;  /* 0x0000000000007941 */ /* 0x000fea0003800000 */
.L_x_9717:
        /* <DEDUP_REMOVED lines=80> */
.L_x_9878:
        /* <DEDUP_REMOVED lines=8> */
.L_x_9720:
        /* <DEDUP_REMOVED lines=11> */
.L_x_9721:
[----:B------:R0:W-:Y:S02]  /*12a30*/  SYNCS.ARRIVE.TRANS64.A1T0 RZ, [R0+URZ+0x22830], RZ ;  /* 0x022830ff00ff79a7 */ /* 0x0001e4000810003f */
[----:B0-----:R-:W-:-:S05]  /*12a40*/  IMAD.U32 R0, RZ, RZ, UR47 ;  /* 0x0000002fff007e24 */ /* 0x001fca000f8e00ff */
[----:B------:R-:W-:-:S13]  /*12a50*/  ISETP.NE.AND P0, PT, R0, 0x3, PT ;  /* 0x000000030000780c */ /* 0x000fda0003f05270 */
[----:B------:R-:W-:Y:S05]  /*12a60*/  @!P0 BRA `(.L_x_9722) ;  /* 0x0000000000048947 */ /* 0x000fea0003800000 */
[----:B------:R-:W-:Y:S01]  /*12a70*/  BPT.TRAP 0x1 ;  /* 0x000000040000795c */ /* 0x000fe20000300000 */
.L_x_9722:
[----:B------:R-:W-:Y:S01]  /*12a80*/  LOP3.LUT R3, R25, 0x1, RZ, 0x3c, !PT ;  /* 0x0000000119037812 */ /* 0x000fe200078e3cff */
[----:B------:R-:W-:Y:S01]  /*12a90*/  IMAD R0, R24, 0x8, R22 ;  /* 0x0000000818007824 */ /* 0x000fe200078e0216 */
[----:B------:R-:W-:Y:S02]  /*12aa0*/  BSSY B0, `(.L_x_9723) ;  /* 0x0000004000007945 */ /* 0x000fe40003800000 */
[----:B------:R-:W-:-:S04]  /*12ab0*/  SHF.L.U32 R3, R3, 0x1f, RZ ;  /* 0x0000001f03037819 */ /* 0x000fc800000006ff */
[----:B------:R-:W0:Y:S02]  /*12ac0*/  SYNCS.PHASECHK.TRANS64.TRYWAIT P2, [R0+URZ+0x22870], R3 ;  /* 0x02287003000075a7 */ /* 0x000e24000804017f */
[----:B0-----:R-:W-:Y:S05]  /*12ad0*/  @!P2 BRA `(.L_x_9724) ;  /* 0x0000005800c4a947 */ /* 0x001fea0003800000 */
.L_x_9879:
[----:B------:R-:W-:Y:S05]  /*12ae0*/  BSYNC B0 ;  /* 0x0000000000007941 */ /* 0x000fea0003800000 */
.L_x_9723:
[----:B------:R-:W-:-:S05]  /*12af0*/  IMAD.U32 R2, RZ, RZ, UR46 ;  /* 0x0000002eff027e24 */ /* 0x000fca000f8e00ff */
[----:B------:R-:W-:-:S13]  /*12b00*/  ISETP.NE.AND P2, PT, R2, 0x3, PT ;  /* 0x000000030200780c */ /* 0x000fda0003f45270 */
[----:B------:R-:W-:Y:S05]  /*12b10*/  @!P2 BRA `(.L_x_9725) ;  /* 0x000000000004a947 */ /* 0x000fea0003800000 */
[----:B------:R-:W-:Y:S01]  /*12b20*/  BPT.TRAP 0x1 ;  /* 0x000000040000795c */ /* 0x000fe20000300000 */
.L_x_9725:
[----:B0-----:R-:W-:Y:S01]  /*12b30*/  SHF.L.U32 R3, R25, 0x1f, RZ ;  /* 0x0000001f19037819 */ /* 0x001fe200000006ff */
[----:B------:R-:W-:-:S03]  /*12b40*/  IMAD R2, R24, 0x5000, RZ ;  /* 0x0000500018027824 */ /* 0x000fc600078e02ff */
[----:B------:R-:W0:Y:S02]  /*12b50*/  SYNCS.PHASECHK.TRANS64.TRYWAIT P2, [R0+URZ+0x22860], R3 ;  /* 0x02286003000075a7 */ /* 0x000e24000804017f */
[----:B0-----:R-:W-:Y:S05]  /*12b60*/  @!P2 BRA `(.L_x_9726) ;  /* 0x0000005800b4a947 */ /* 0x001fea0003800000 */
.L_x_9880:
        /* <DEDUP_REMOVED lines=90> */
.L_x_9727:
[----:B-1----:R1:W-:Y:S01]  /*13110*/  SYNCS.ARRIVE.TRANS64.A1T0 RZ, [R0+URZ+0x22850], RZ ;  /* 0x022850ff00ff79a7 */ /* 0x0023e2000810003f */
[----:B------:R-:W-:Y:S06]  /*13120*/  BAR.SYNC.DEFER_BLOCKING 0x2, 0x80 ;  /* 0x0082000000007b1d */ /* 0x000fec0000010000 */
[----:B------:R-:W-:Y:S05]  /*13130*/  @!P0 BRA `(.L_x_9728) ;  /* 0x0000000000048947 */ /* 0x000fea0003800000 */
[----:B------:R-:W-:Y:S01]  /*13140*/  BPT.TRAP 0x1 ;  /* 0x000000040000795c */ /* 0x000fe20000300000 */
.L_x_9728:
[----:B------:R-:W2:Y:S01]  /*13150*/  LDL R2, [R1+0x8] ;  /* 0x0000080001027983 */ /* 0x000ea20000100800 */
[----:B-1----:R-:W-:Y:S02]  /*13160*/  VIADD R0, R0, 0x22880 ;  /* 0x0002288000007836 */ /* 0x002fe40000000000 */
[----:B------:R-:W-:Y:S02]  /*13170*/  IMAD.MOV.U32 R25, RZ, RZ, R36 ;  /* 0x000000ffff197224 */ /* 0x000fe400078e0024 */
[----:B------:R-:W-:Y:S01]  /*13180*/  IMAD.MOV.U32 R24, RZ, RZ, R33 ;  /* 0x000000ffff187224 */ /* 0x000fe200078e0021 */
[----:B--2---:R-:W-:-:S04]  /*13190*/  PRMT R0, R2, 0x654, R0 ;  /* 0x0000065402007816 */ /* 0x004fc80000000000 */
[----:B------:R1:W-:Y:S01]  /*131a0*/  SYNCS.ARRIVE.TRANS64.RED.A1T0 RZ, [R0+URZ], RZ ;  /* 0x000000ff00ff79a7 */ /* 0x0003e2000810043f */
[----:B------:R-:W-:Y:S05]  /*131b0*/  @P1 BRA `(.L_x_9729) ;  /* 0xffffffe400bc1947 */ /* 0x000fea000383ffff */
.L_x_9709:
        /* <DEDUP_REMOVED lines=19> */
.L_x_9731:
[----:B------:R-:W-:Y:S05]  /*132f0*/  BSYNC B0 ;  /* 0x0000000000007941 */ /* 0x000fea0003800000 */
.L_x_9730:
[----:B------:R-:W-:Y:S05]  /*13300*/  @!P0 BRA `(.L_x_9732) ;  /* 0x0000000000048947 */ /* 0x000fea0003800000 */
[----:B------:R-:W-:Y:S01]  /*13310*/  BPT.TRAP 0x1 ;  /* 0x000000040000795c */ /* 0x000fe20000300000 */
.L_x_9732:
[----:B0-----:R-:W-:Y:S01]  /*13320*/  LOP3.LUT R3, R36, 0x1, RZ, 0x3c, !PT ;  /* 0x0000000124037812 */ /* 0x001fe200078e3cff */
[----:B------:R-:W-:Y:S01]  /*13330*/  IMAD R2, R33, 0x8, R22 ;  /* 0x0000000821027824 */ /* 0x000fe200078e0216 */
[----:B------:R-:W-:Y:S02]  /*13340*/  BSSY B0, `(.L_x_9733) ;  /* 0x0000004000007945 */ /* 0x000fe40003800000 */
[----:B------:R-:W-:-:S04]  /*13350*/  SHF.L.U32 R3, R3, 0x1f, RZ ;  /* 0x0000001f03037819 */ /* 0x000fc800000006ff */
[----:B------:R-:W0:Y:S02]  /*13360*/  SYNCS.PHASECHK.TRANS64.TRYWAIT P1, [R2+URZ+0x22870], R3 ;  /* 0x02287003020075a7 */ /* 0x000e24000802017f */
[----:B0-----:R-:W-:Y:S05]  /*13370*/  @!P1 BRA `(.L_x_9734) ;  /* 0x0000005000c49947 */ /* 0x001fea0003800000 */
.L_x_9881:
[----:B------:R-:W-:Y:S05]  /*13380*/  BSYNC B0 ;  /* 0x0000000000007941 */ /* 0x000fea0003800000 */
.L_x_9733:
[----:B------:R-:W-:-:S05]  /*13390*/  IMAD.U32 R0, RZ, RZ, UR46 ;  /* 0x0000002eff007e24 */ /* 0x000fca000f8e00ff */
[----:B------:R-:W-:-:S13]  /*133a0*/  ISETP.NE.AND P1, PT, R0, 0x3, PT ;  /* 0x000000030000780c */ /* 0x000fda0003f25270 */
[----:B------:R-:W-:Y:S05]  /*133b0*/  @!P1 BRA `(.L_x_9735) ;  /* 0x0000000000049947 */ /* 0x000fea0003800000 */
[----:B------:R-:W-:Y:S01]  /*133c0*/  BPT.TRAP 0x1 ;  /* 0x000000040000795c */ /* 0x000fe20000300000 */
.L_x_9735:
[----:B0-----:R-:W-:-:S04]  /*133d0*/  SHF.L.U32 R3, R36, 0x1f, RZ ;  /* 0x0000001f24037819 */ /* 0x001fc800000006ff */
[----:B------:R-:W0:Y:S02]  /*133e0*/  SYNCS.PHASECHK.TRANS64.TRYWAIT P1, [R2+URZ+0x22860], R3 ;  /* 0x02286003020075a7 */ /* 0x000e24000802017f */
[----:B0-----:R-:W-:Y:S05]  /*133f0*/  @!P1 BRA `(.L_x_9736) ;  /* 0x0000005000b89947 */ /* 0x001fea0003800000 */
.L_x_9882:
        /* <DEDUP_REMOVED lines=91> */
.L_x_9737:
[----:B-1----:R1:W-:Y:S01]  /*139b0*/  SYNCS.ARRIVE.TRANS64.A1T0 RZ, [R2+URZ+0x22850], RZ ;  /* 0x022850ff02ff79a7 */ /* 0x0023e2000810003f */
[----:B------:R-:W-:Y:S06]  /*139c0*/  BAR.SYNC.DEFER_BLOCKING 0x2, 0x80 ;  /* 0x0082000000007b1d */ /* 0x000fec0000010000 */
[----:B------:R-:W-:Y:S05]  /*139d0*/  @!P0 BRA `(.L_x_9738) ;  /* 0x0000000000048947 */ /* 0x000fea0003800000 */
[----:B------:R-:W-:Y:S01]  /*139e0*/  BPT.TRAP 0x1 ;  /* 0x000000040000795c */ /* 0x000fe20000300000 */
.L_x_9738:
        /* <DEDUP_REMOVED lines=9> */
.L_x_9681:
[----:B------:R-:W-:Y:S05]  /*13a80*/  BSYNC B7 ;  /* 0x0000000000077941 */ /* 0x000fea0003800000 */
.L_x_9679:
        /* <DEDUP_REMOVED lines=12> */
.L_x_9739:
        /* <DEDUP_REMOVED lines=25> */
[----:B------:R-:W-:Y:S02]  /*13ce0*/  IMAD.IADD R3, R4, 0x1, R3 ;  /* 0x0000000104037824 */ /* 0x000fe400078e0203 */
[----:B------:R-:W-:Y:S04]  /*13cf0*/  SHFL.IDX PT, R4, R16, 0x1, 0x1f ;  /* 0x00201f0010047f89 */ /* 0x000fe800000e0000 */
        /* <DEDUP_REMOVED lines=12> */
.L_x_9745:
        /* <DEDUP_REMOVED lines=14> */
.L_x_9744:
[----:B------:R-:W-:Y:S05]  /*13ea0*/  BSYNC B0 ;  /* 0x0000000000007941 */ /* 0x000fea0003800000 */
.L_x_9743:
        /* <DEDUP_REMOVED lines=23> */
.L_x_9741:
        /* <DEDUP_REMOVED lines=26> */
.L_x_9746:
[----:B0-----:R-:W-:Y:S02]  /*141c0*/  IMAD R7, R15, R8, RZ ;  /* 0x000000080f077224 */ /* 0x001fe400078e02ff */
[----:B------:R-:W-:Y:S02]  /*141d0*/  IMAD.MOV.U32 R2, RZ, RZ, RZ ;  /* 0x000000ffff027224 */ /* 0x000fe400078e00ff */
[----:B-1----:R-:W-:Y:S02]  /*141e0*/  IMAD R16, R16, R6, R11 ;  /* 0x0000000610107224 */ /* 0x002fe400078e020b */
[----:B------:R-:W-:-:S04]  /*141f0*/  IMAD.HI.U32 R3, R3, R7, R2 ;  /* 0x0000000703037227 */ /* 0x000fc800078e0002 */
[----:B------:R-:W-:Y:S01]  /*14200*/  IMAD.IADD R7, R5, 0x1, -R16 ;  /* 0x0000000105077824 */ /* 0x000fe200078e0a10 */
[----:B------:R-:W-:-:S04]  /*14210*/  IABS R5, R4 ;  /* 0x0000000400057213 */ /* 0x000fc80000000000 */
[----:B------:R-:W-:Y:S01]  /*14220*/  IABS R2, R7 ;  /* 0x0000000700027213 */ /* 0x000fe20000000000 */
[----:B------:R-:W-:-:S04]  /*14230*/  IMAD.MOV R5, RZ, RZ, -R5 ;  /* 0x000000ffff057224 */ /* 0x000fc800078e0a05 */
        /* <DEDUP_REMOVED lines=23> */
[----:B0-----:R-:W-:Y:S01]  /*143b0*/  VIADD R3, R9, 0xffffffe ;  /* 0x0ffffffe09037836 */ /* 0x001fe20000000000 */
[----:B------:R-:W-:-:S05]  /*143c0*/  IABS R9, R6 ;  /* 0x0000000600097213 */ /* 0x000fca0000000000 */
[----:B------:R-:W0:Y:S02]  /*143d0*/  F2I.FTZ.U32.TRUNC.NTZ R3, R3 ;  /* 0x0000000300037305 */ /* 0x000e24000021f000 */
[----:B0-----:R-:W-:-:S04]  /*143e0*/  IMAD.MOV R7, RZ, RZ, -R3 ;  /* 0x000000ffff077224 */ /* 0x001fc800078e0a03 */
[----:B------:R-:W-:-:S04]  /*143f0*/  IMAD R7, R7, R8, RZ ;  /* 0x0000000807077224 */ /* 0x000fc800078e02ff */
[----:B------:R-:W-:Y:S01]  /*14400*/  IMAD.HI.U32 R2, R3, R7, R2 ;  /* 0x0000000703027227 */ /* 0x000fe200078e0002 */
        /* <DEDUP_REMOVED lines=19> */
.L_x_9742:
[----:B------:R-:W-:Y:S01]  /*14540*/  IMAD.MOV.U32 R16, RZ, RZ, R5 ;  /* 0x000000ffff107224 */ /* 0x000fe200078e0005 */
[----:B------:R-:W-:Y:S01]  /*14550*/  ULDC UR40, c[0x0][0xc3c] ;  /* 0x00030f0000287ab9 */ /* 0x000fe20000000800 */
[----:B------:R-:W-:Y:S02]  /*14560*/  IMAD.MOV.U32 R17, RZ, RZ, RZ ;  /* 0x000000ffff117224 */ /* 0x000fe400078e00ff */
[----:B------:R-:W-:-:S07]  /*14570*/  IMAD.MOV.U32 R18, RZ, RZ, RZ ;  /* 0x000000ffff127224 */ /* 0x000fce00078e00ff */
.L_x_9747:
[----:B------:R1:W2:Y:S01]  /*14580*/  LDL R2, [R1+0x8] ;  /* 0x0000080001027983 */ /* 0x0002a20000100800 */
[----:B------:R-:W0:Y:S02]  /*14590*/  S2R R0, SR_TID.X ;  /* 0x0000000000007919 */ /* 0x000e240000002100 */
[----:B0-----:R-:W-:Y:S01]  /*145a0*/  LOP3.LUT R0, R0, 0x1f, RZ, 0xc0, !PT ;  /* 0x0000001f00007812 */ /* 0x001fe200078ec0ff */
[----:B------:R-:W-:Y:S03]  /*145b0*/  BAR.SYNC.DEFER_BLOCKING 0x4, 0x180 ;  /* 0x0106000000007b1d */ /* 0x000fe60000010000 */
[----:B------:R-:W-:Y:S01]  /*145c0*/  ISETP.NE.AND P0, PT, R0, RZ, PT ;  /* 0x000000ff0000720c */ /* 0x000fe20003f05270 */
[----:B------:R-:W-:-:S12]  /*145d0*/  IMAD.U32 R19, RZ, RZ, UR40 ;  /* 0x00000028ff137e24 */ /* 0x000fd8000f8e00ff */
[----:B------:R-:W-:Y:S01]  /*145e0*/  @!P0 MOV R0, 0x400 ;  /* 0x0000040000008802 */ /* 0x000fe20000000f00 */
[----:B--2---:R-:W0:Y:S03]  /*145f0*/  @!P0 S2R R2, SR_CgaCtaId ;  /* 0x0000000000028919 */ /* 0x004e260000008800 */
[----:B0-----:R-:W-:Y:S01]  /*14600*/  @!P0 LEA R22, R2, R0, 0x18 ;  /* 0x0000000002168211 */ /* 0x001fe200078ec0ff */
[----:B------:R1:W-:Y:S04]  /*14610*/  @!P0 STL [R1+0x8], R2 ;  /* 0x0000080201008387 */ /* 0x0003e80000100800 */
[----:B------:R1:W-:Y:S01]  /*14620*/  @!P0 STS.128 [R22+0x228d0], R16 ;  /* 0x0228d01016008388 */ /* 0x0003e20000000c00 */
[----:B------:R-:W-:Y:S06]  /*14630*/  BAR.ARV 0x5, 0x180 ;  /* 0x0146000000007b1d */ /* 0x000fec0000002000 */
.L_x_9740:
[----:B------:R-:W-:Y:S02]  /*14640*/  ULDC UR4, c[0x0][0xc3c] ;  /* 0x00030f0000047ab9 */ /* 0x000fe40000000800 */
[----:B------:R-:W-:-:S06]  /*14650*/  UISETP.GE.AND UP0, UPT, UR40, UR4, UPT ;  /* 0x000000042800728c */ /* 0x000fcc000bf06270 */
[----:B------:R-:W-:-:S13]  /*14660*/  PLOP3.LUT P0, PT, PT, PT, UP0, 0x80, 0x0 ;  /* 0x000000000000781c */ /* 0x000fda0003f0f008 */
[----:B------:R-:W-:Y:S05]  /*14670*/  @!P0 BRA `(.L_x_9748) ;  /* 0xffffffa000b08947 */ /* 0x000fea000383ffff */
.L_x_9675:
        /* <DEDUP_REMOVED lines=12> */
.L_x_9883:
[----:B------:R-:W-:Y:S05]  /*14740*/  BSYNC B0 ;  /* 0x0000000000007941 */ /* 0x000fea0003800000 */
.L_x_9749:
[----:B------:R-:W-:-:S03]  /*14750*/  UMOV UR4, 0xffffffff ;  /* 0xffffffff00047882 */ /* 0x000fc60000000000 */
[----:B------:R-:W-:Y:S05]  /*14760*/  BRA.DIV UR4, `(.L_x_9751) ;  /* 0x0000004204047947 */ /* 0x000fea000b800000 */
[----:B0-----:R-:W0:Y:S02]  /*14770*/  S2R R0, SR_TID.X ;  /* 0x0000000000007919 */ /* 0x001e240000002100 */
[----:B0-----:R-:W-:-:S04]  /*14780*/  SHF.R.U32.HI R0, RZ, 0x5, R0 ;  /* 0x00000005ff007819 */ /* 0x001fc80000011600 */
[----:B------:R-:W-:-:S05]  /*14790*/  LOP3.LUT R0, R0, 0x3, RZ, 0xc0, !PT ;  /* 0x0000000300007812 */ /* 0x000fca00078ec0ff */
[----:B------:R0:W1:Y:S02]  /*147a0*/  SHFL.IDX PT, R14, R0, RZ, 0x1f ;  /* 0x00001fff000e7589 */ /* 0x00006400000e0000 */
.L_x_9886:
[----:B-1----:R-:W-:Y:S01]  /*147b0*/  ISETP.NE.AND P0, PT, R14, RZ, PT ;  /* 0x000000ff0e00720c */ /* 0x002fe20003f05270 */
[----:B------:R-:W-:-:S12]  /*147c0*/  BSSY B0, `(.L_x_9752) ;  /* 0x000002c000007945 */ /* 0x000fd80003800000 */
[----:B------:R-:W-:Y:S05]  /*147d0*/  @P0 BRA `(.L_x_9753) ;  /* 0x0000000000a80947 */ /* 0x000fea0003800000 */
[----:B------:R-:W-:-:S03]  /*147e0*/  UMOV UR4, 0xffffffff ;  /* 0xffffffff00047882 */ /* 0x000fc60000000000 */
[----:B------:R-:W-:Y:S05]  /*147f0*/  BRA.DIV UR4, `(.L_x_9754) ;  /* 0x0000004204147947 */ /* 0x000fea000b800000 */
[----:B------:R-:W-:-:S13]  /*14800*/  ELECT P6, URZ, PT ;  /* 0x00000000003f782f */ /* 0x000fda00038c0000 */
.L_x_9889:
[----:B------:R-:W-:Y:S05]  /*14810*/  @!P6 BRA `(.L_x_9753) ;  /* 0x000000000098e947 */ /* 0x000fea0003800000 */
[----:B------:R-:W-:-:S06]  /*14820*/  ULOP3.LUT UR4, UR36, 0x2, URZ, 0xfc, !UPT ;  /* 0x0000000224047892 */ /* 0x000fcc000f8efc3f */
[----:B0-----:R-:W-:-:S05]  /*14830*/  IMAD.U32 R0, RZ, RZ, UR4 ;  /* 0x00000004ff007e24 */ /* 0x001fca000f8e00ff */
[----:B------:R-:W-:-:S13]  /*14840*/  ISETP.NE.AND P0, PT, R0, 0x3, PT ;  /* 0x000000030000780c */ /* 0x000fda0003f05270 */
[----:B------:R-:W-:Y:S05]  /*14850*/  @!P0 BRA `(.L_x_9755) ;  /* 0x0000000000048947 */ /* 0x000fea0003800000 */
[----:B------:R-:W-:Y:S01]  /*14860*/  BPT.TRAP 0x1 ;  /* 0x000000040000795c */ /* 0x000fe20000300000 */
.L_x_9755:
[C---:B------:R-:W-:Y:S01]  /*14870*/  IMAD R5, R33.reuse, 0x8, R4 ;  /* 0x0000000821057824 */ /* 0x040fe200078e0204 */
[----:B------:R-:W-:Y:S01]  /*14880*/  SHF.L.U32 R0, R36, 0x1f, RZ ;  /* 0x0000001f24007819 */ /* 0x000fe200000006ff */
[----:B------:R-:W-:-:S03]  /*14890*/  VIADD R33, R33, 0x1 ;  /* 0x0000000121217836 */ /* 0x000fc60000000000 */
[----:B------:R-:W0:Y:S02]  /*148a0*/  SYNCS.PHASECHK.TRANS64.TRYWAIT P1, [R5+URZ+0x22840], R0 ;  /* 0x02284000050075a7 */ /* 0x000e24000802017f */
[----:B------:R-:W-:-:S04]  /*148b0*/  ISETP.NE.AND P2, PT, R33, 0x2, PT ;  /* 0x000000022100780c */ /* 0x000fc80003f45270 */
[----:B------:R-:W-:Y:S01]  /*148c0*/  SEL R3, RZ, 0x1, P2 ;  /* 0x00000001ff037807 */ /* 0x000fe20001000000 */
[----:B0-----:R-:W-:Y:S08]  /*148d0*/  @!P1 BRA `(.L_x_9756) ;  /* 0x0000003c00fc9947 */ /* 0x001ff00003800000 */
.L_x_9890:
[----:B------:R-:W-:Y:S02]  /*148e0*/  SEL R33, R33, RZ, P2 ;  /* 0x000000ff21217207 */ /* 0x000fe40001000000 */
[----:B------:R-:W-:Y:S01]  /*148f0*/  LOP3.LUT R2, R36, R3, RZ, 0x3c, !PT ;  /* 0x0000000324027212 */ /* 0x000fe200078e3cff */
[----:B------:R-:W-:Y:S06]  /*14900*/  @!P0 BRA `(.L_x_9757) ;  /* 0x0000000000048947 */ /* 0x000fec0003800000 */
[----:B------:R-:W-:Y:S01]  /*14910*/  BPT.TRAP 0x1 ;  /* 0x000000040000795c */ /* 0x000fe20000300000 */
.L_x_9757:
[----:B------:R-:W-:Y:S01]  /*14920*/  IMAD R33, R33, 0x8, R4 ;  /* 0x0000000821217824 */ /* 0x000fe200078e0204 */
[----:B------:R-:W-:-:S04]  /*14930*/  SHF.L.U32 R2, R2, 0x1f, RZ ;  /* 0x0000001f02027819 */ /* 0x000fc800000006ff */
[----:B------:R-:W1:Y:S02]  /*14940*/  SYNCS.PHASECHK.TRANS64.TRYWAIT P1, [R33+URZ+0x22840], R2 ;  /* 0x02284002210075a7 */ /* 0x000e64000802017f */
[----:B-1----:R-:W-:Y:S05]  /*14950*/  @!P1 BRA `(.L_x_9758) ;  /* 0x0000003c00f09947 */ /* 0x002fea0003800000 */
.L_x_9891:
[----:B------:R-:W-:Y:S05]  /*14960*/  @!P0 BRA `(.L_x_9759) ;  /* 0x0000000000048947 */ /* 0x000fea0003800000 */
[----:B------:R-:W-:Y:S01]  /*14970*/  BPT.TRAP 0x1 ;  /* 0x000000040000795c */ /* 0x000fe20000300000 */
.L_x_9759:
[----:B------:R-:W2:Y:S02]  /*14980*/  SYNCS.PHASECHK.TRANS64.TRYWAIT P1, [R5+URZ+0x22860], R0 ;  /* 0x02286000050075a7 */ /* 0x000ea4000802017f */
[----:B--2---:R-:W-:Y:S05]  /*14990*/  @!P1 BRA `(.L_x_9760) ;  /* 0x0000003c00f49947 */ /* 0x004fea0003800000 */
.L_x_9892:
[----:B------:R-:W-:Y:S05]  /*149a0*/  @!P0 BRA `(.L_x_9761) ;  /* 0x0000000000048947 */ /* 0x000fea0003800000 */
[----:B------:R-:W-:Y:S01]  /*149b0*/  BPT.TRAP 0x1 ;  /* 0x000000040000795c */ /* 0x000fe20000300000 */
.L_x_9761:
[----:B------:R-:W3:Y:S02]  /*149c0*/  SYNCS.PHASECHK.TRANS64.TRYWAIT P1, [R33+URZ+0x22860], R2 ;  /* 0x02286002210075a7 */ /* 0x000ee4000802017f */
[----:B---3--:R-:W-:Y:S05]  /*149d0*/  @!P1 BRA `(.L_x_9762) ;  /* 0x0000003c00f89947 */ /* 0x008fea0003800000 */
.L_x_9893:
[----:B------:R-:W-:Y:S05]  /*149e0*/  @!P0 BRA `(.L_x_9763) ;  /* 0x0000000000048947 */ /* 0x000fea0003800000 */
[----:B------:R-:W-:Y:S01]  /*149f0*/  BPT.TRAP 0x1 ;  /* 0x000000040000795c */ /* 0x000fe20000300000 */
.L_x_9763:
[----:B------:R-:W4:Y:S02]  /*14a00*/  SYNCS.PHASECHK.TRANS64.TRYWAIT P1, [R5+URZ+0x22880], R0 ;  /* 0x02288000050075a7 */ /* 0x000f24000802017f */
[----:B----4-:R-:W-:Y:S05]  /*14a10*/  @!P1 BRA `(.L_x_9764) ;  /* 0x0000003c00fc9947 */ /* 0x010fea0003800000 */
.L_x_9894:
[----:B------:R-:W-:Y:S05]  /*14a20*/  @!P0 BRA `(.L_x_9765) ;  /* 0x0000000000048947 */ /* 0x000fea0003800000 */
[----:B------:R-:W-:Y:S01]  /*14a30*/  BPT.TRAP 0x1 ;  /* 0x000000040000795c */ /* 0x000fe20000300000 */
.L_x_9765:
[----:B------:R0:W0:Y:S02]  /*14a40*/  SYNCS.PHASECHK.TRANS64.TRYWAIT P0, [R33+URZ+0x22880], R2 ;  /* 0x02288002210075a7 */ /* 0x000024000800017f */
[----:B0-----:R-:W-:Y:S05]  /*14a50*/  @!P0 NANOSLEEP.SYNCS 0x989680 ;  /* 0x009896800000895d */ /* 0x001fea0003900000 */
[----:B------:R-:W0:Y:S02]  /*14a60*/  @!P0 SYNCS.PHASECHK.TRANS64 P0, [R33+URZ+0x22880], R2 ;  /* 0x02288002210085a7 */ /* 0x000e24000800007f */
[----:B0-----:R-:W-:Y:S05]  /*14a70*/  @!P0 BRA `(.L_x_9765) ;  /* 0xfffffffc00f08947 */ /* 0x001fea000383ffff */
.L_x_9753:
[----:B------:R-:W-:Y:S05]  /*14a80*/  BSYNC B0 ;  /* 0x0000000000007941 */ /* 0x000fea0003800000 */
.L_x_9752:
[----:B------:R-:W-:Y:S05]  /*14a90*/  EXIT ;  /* 0x000000000000794d */ /* 0x000fea0003800000 */
.L_x_9612:
[----:B0-----:R-:W-:-:S04]  /*14aa0*/  IMAD.U32 R3, RZ, RZ, UR43 ;  /* 0x0000002bff037e24 */ /* 0x001fc8000f8e00ff */
[----:B------:R0:W1:Y:S03]  /*14ab0*/  SYNCS.PHASECHK.TRANS64.TRYWAIT P1, [R3+URZ+0x22800], R0 ;  /* 0x02280000030075a7 */ /* 0x000066000802017f */
[----:B-1----:R-:W-:Y:S05]  /*14ac0*/  @!P1 NANOSLEEP.SYNCS 0x989680 ;  /* 0x009896800000995d */ /* 0x002fea0003900000 */
[----:B------:R-:W1:Y:S02]  /*14ad0*/  @!P1 SYNCS.PHASECHK.TRANS64 P1, [R3+URZ+0x22800], R0 ;  /* 0x02280000030095a7 */ /* 0x000e64000802007f */
[----:B-1----:R-:W-:Y:S05]  /*14ae0*/  @!P1 BRA `(.L_x_9612) ;  /* 0xfffffffc00ec9947 */ /* 0x002fea000383ffff */
[----:B------:R-:W-:Y:S05]  /*14af0*/  BRA `(.L_x_9766) ;  /* 0xfffffecc00fc7947 */ /* 0x000fea000383ffff */
.L_x_9616:
[----:B-1----:R1:W2:Y:S02]  /*14b00*/  SYNCS.PHASECHK.TRANS64.TRYWAIT P1, [R0+URZ+0x22830], R3 ;  /* 0x02283003000075a7 */ /* 0x0022a4000802017f */
[----:B--2---:R-:W-:Y:S05]  /*14b10*/  @!P1 NANOSLEEP.SYNCS 0x989680 ;  /* 0x009896800000995d */ /* 0x004fea0003900000 */
[----:B------:R-:W2:Y:S02]  /*14b20*/  @!P1 SYNCS.PHASECHK.TRANS64 P1, [R0+URZ+0x22830], R3 ;  /* 0x02283003000095a7 */ /* 0x000ea4000802007f */
[----:B--2---:R-:W-:Y:S05]  /*14b30*/  @!P1 BRA `(.L_x_9616) ;  /* 0xfffffffc00f09947 */ /* 0x004fea000383ffff */
[----:B------:R-:W-:Y:S05]  /*14b40*/  BRA `(.L_x_9615) ;  /* 0xfffffed000187947 */ /* 0x000fea000383ffff */
.L_x_9622:
[----:B-1----:R-:W-:-:S04]  /*14b50*/  IMAD.U32 R5, RZ, RZ, UR6 ;  /* 0x00000006ff057e24 */ /* 0x002fc8000f8e00ff */
[----:B------:R1:W2:Y:S03]  /*14b60*/  SYNCS.PHASECHK.TRANS64.TRYWAIT P1, [R5+URZ+0x22830], R4 ;  /* 0x02283004050075a7 */ /* 0x0002a6000802017f */
[----:B--2---:R-:W-:Y:S05]  /*14b70*/  @!P1 NANOSLEEP.SYNCS 0x989680 ;  /* 0x009896800000995d */ /* 0x004fea0003900000 */
[----:B------:R-:W2:Y:S02]  /*14b80*/  @!P1 SYNCS.PHASECHK.TRANS64 P1, [R5+URZ+0x22830], R4 ;  /* 0x02283004050095a7 */ /* 0x000ea4000802007f */
[----:B--2---:R-:W-:Y:S05]  /*14b90*/  @!P1 BRA `(.L_x_9622) ;  /* 0xfffffffc00ec9947 */ /* 0x004fea000383ffff */
[----:B------:R-:W-:Y:S05]  /*14ba0*/  BRA `(.L_x_9619) ;  /* 0xfffffefc00f07947 */ /* 0x000fea000383ffff */
.L_x_9626:
[----:B-1----:R-:W-:-:S04]  /*14bb0*/  IMAD.U32 R5, RZ, RZ, UR6 ;  /* 0x00000006ff057e24 */ /* 0x002fc8000f8e00ff */
[----:B------:R1:W2:Y:S03]  /*14bc0*/  SYNCS.PHASECHK.TRANS64.TRYWAIT P1, [R5+URZ+0x22850], R4 ;  /* 0x02285004050075a7 */ /* 0x0002a6000802017f */
[----:B--2---:R-:W-:Y:S05]  /*14bd0*/  @!P1 NANOSLEEP.SYNCS 0x989680 ;  /* 0x009896800000995d */ /* 0x004fea0003900000 */
[----:B------:R-:W2:Y:S02]  /*14be0*/  @!P1 SYNCS.PHASECHK.TRANS64 P1, [R5+URZ+0x22850], R4 ;  /* 0x02285004050095a7 */ /* 0x000ea4000802007f */
[----:B--2---:R-:W-:Y:S05]  /*14bf0*/  @!P1 BRA `(.L_x_9626) ;  /* 0xfffffffc00ec9947 */ /* 0x004fea000383ffff */
[----:B------:R-:W-:Y:S05]  /*14c00*/  BRA `(.L_x_9623) ;  /* 0xffffff08000c7947 */ /* 0x000fea000383ffff */
.L_x_9634:
[----:B-1----:R-:W-:-:S04]  /*14c10*/  IMAD.U32 R5, RZ, RZ, UR6 ;  /* 0x00000006ff057e24 */ /* 0x002fc8000f8e00ff */
[----:B------:R1:W2:Y:S03]  /*14c20*/  SYNCS.PHASECHK.TRANS64.TRYWAIT P1, [R5+URZ+0x22830], R4 ;  /* 0x02283004050075a7 */ /* 0x0002a6000802017f */
[----:B--2---:R-:W-:Y:S05]  /*14c30*/  @!P1 NANOSLEEP.SYNCS 0x989680 ;  /* 0x009896800000995d */ /* 0x004fea0003900000 */
[----:B------:R-:W2:Y:S02]  /*14c40*/  @!P1 SYNCS.PHASECHK.TRANS64 P1, [R5+URZ+0x22830], R4 ;  /* 0x02283004050095a7 */ /* 0x000ea4000802007f */
[----:B--2---:R-:W-:Y:S05]  /*14c50*/  @!P1 BRA `(.L_x_9634) ;  /* 0xfffffffc00ec9947 */ /* 0x004fea000383ffff */
[----:B------:R-:W-:Y:S05]  /*14c60*/  BRA `(.L_x_9631) ;  /* 0xffffff3000f47947 */ /* 0x000fea000383ffff */
.L_x_9638:
[----:B-1----:R-:W-:-:S04]  /*14c70*/  IMAD.U32 R5, RZ, RZ, UR6 ;  /* 0x00000006ff057e24 */ /* 0x002fc8000f8e00ff */
[----:B------:R1:W2:Y:S03]  /*14c80*/  SYNCS.PHASECHK.TRANS64.TRYWAIT P1, [R5+URZ+0x22850], R4 ;  /* 0x02285004050075a7 */ /* 0x0002a6000802017f */
[----:B--2---:R-:W-:Y:S05]  /*14c90*/  @!P1 NANOSLEEP.SYNCS 0x989680 ;  /* 0x009896800000995d */ /* 0x004fea0003900000 */
[----:B------:R-:W2:Y:S02]  /*14ca0*/  @!P1 SYNCS.PHASECHK.TRANS64 P1, [R5+URZ+0x22850], R4 ;  /* 0x02285004050095a7 */ /* 0x000ea4000802007f */
[----:B--2---:R-:W-:Y:S05]  /*14cb0*/  @!P1 BRA `(.L_x_9638) ;  /* 0xfffffffc00ec9947 */ /* 0x004fea000383ffff */
[----:B------:R-:W-:Y:S05]  /*14cc0*/  BRA `(.L_x_9635) ;  /* 0xffffff3c00047947 */ /* 0x000fea000383ffff */
.L_x_9645:
[----:B-1----:R-:W-:-:S04]  /*14cd0*/  IMAD.U32 R6, RZ, RZ, UR9 ;  /* 0x00000009ff067e24 */ /* 0x002fc8000f8e00ff */
[----:B------:R1:W2:Y:S03]  /*14ce0*/  SYNCS.PHASECHK.TRANS64.TRYWAIT P1, [R6+URZ+0x22850], R3 ;  /* 0x02285003060075a7 */ /* 0x0002a6000802017f */
[----:B--2---:R-:W-:Y:S05]  /*14cf0*/  @!P1 NANOSLEEP.SYNCS 0x989680 ;  /* 0x009896800000995d */ /* 0x004fea0003900000 */
[----:B------:R-:W2:Y:S02]  /*14d00*/  @!P1 SYNCS.PHASECHK.TRANS64 P1, [R6+URZ+0x22850], R3 ;  /* 0x02285003060095a7 */ /* 0x000ea4000802007f */
[----:B--2---:R-:W-:Y:S05]  /*14d10*/  @!P1 BRA `(.L_x_9645) ;  /* 0xfffffffc00ec9947 */ /* 0x004fea000383ffff */
[----:B------:R-:W-:Y:S05]  /*14d20*/  BRA `(.L_x_9644) ;  /* 0xffffff5800dc7947 */ /* 0x000fea000383ffff */
.L_x_9690:
        /* <DEDUP_REMOVED lines=10> */
.L_x_9767:
[----:B------:R-:W-:Y:S05]  /*14dd0*/  BRA `(.L_x_9768) ;  /* 0xffffffa800587947 */ /* 0x000fea000383ffff */
.L_x_9693:
[----:B0-----:R0:W1:Y:S02]  /*14de0*/  SYNCS.PHASECHK.TRANS64.TRYWAIT P0, [R0+URZ+0x22880], R30 ;  /* 0x0228801e000075a7 */ /* 0x001064000800017f */
[----:B-1----:R-:W-:Y:S05]  /*14df0*/  @!P0 NANOSLEEP.SYNCS 0x989680 ;  /* 0x009896800000895d */ /* 0x002fea0003900000 */
[----:B------:R-:W1:Y:S02]  /*14e00*/  @!P0 SYNCS.PHASECHK.TRANS64 P0, [R0+URZ+0x22880], R30 ;  /* 0x0228801e000085a7 */ /* 0x000e64000800007f */
[----:B-1----:R-:W-:Y:S05]  /*14e10*/  @!P0 BRA `(.L_x_9693) ;  /* 0xfffffffc00f08947 */ /* 0x002fea000383ffff */
[----:B------:R-:W-:Y:S05]  /*14e20*/  BRA `(.L_x_9769) ;  /* 0xffffffac00807947 */ /* 0x000fea000383ffff */
.L_x_9694:
        /* <DEDUP_REMOVED lines=8> */
.L_x_9771:
[----:B------:R-:W-:Y:S05]  /*14eb0*/  BSYNC B0 ;  /* 0x0000000000007941 */ /* 0x000fea0003800000 */
.L_x_9770:
        /* <DEDUP_REMOVED lines=14> */
.L_x_9772:
[----:B------:R-:W-:Y:S02]  /*14fa0*/  IMAD.MOV.U32 R13, RZ, RZ, R10 ;  /* 0x000000ffff0d7224 */ /* 0x000fe400078e000a */
[----:B------:R-:W-:Y:S02]  /*14fb0*/  IMAD.MOV.U32 R12, RZ, RZ, 0x1 ;  /* 0x00000001ff0c7424 */ /* 0x000fe400078e00ff */
[----:B------:R-:W-:-:S07]  /*14fc0*/  IMAD.MOV.U32 R2, RZ, RZ, R14 ;  /* 0x000000ffff027224 */ /* 0x000fce00078e000e */
[----:B------:R-:W-:Y:S05]  /*14fd0*/  WARPSYNC.COLLECTIVE R15, `(.L_x_9773) ;  /* 0x000000000f087348 */ /* 0x000fea0003c00000 */
[----:B------:R0:W1:Y:S02]  /*14fe0*/  SHFL.IDX P6, R14, R13, R12, R11 ;  /* 0x0000000c0d0e7389 */ /* 0x00006400000c000b */
[----:B01----:R-:W-:Y:S01]  /*14ff0*/  ENDCOLLECTIVE ;  /* 0x000000000000791b */ /* 0x003fe20003800000 */
.L_x_9773:
        /* <DEDUP_REMOVED lines=12> */
.L_x_9774:
[----:B------:R-:W-:Y:S02]  /*150c0*/  IMAD.MOV.U32 R13, RZ, RZ, R10 ;  /* 0x000000ffff0d7224 */ /* 0x000fe400078e000a */
[----:B------:R-:W-:Y:S02]  /*150d0*/  IMAD.MOV.U32 R12, RZ, RZ, 0x2 ;  /* 0x00000002ff0c7424 */ /* 0x000fe400078e00ff */
[----:B------:R-:W-:-:S07]  /*150e0*/  IMAD.MOV.U32 R2, RZ, RZ, R14 ;  /* 0x000000ffff027224 */ /* 0x000fce00078e000e */
[----:B------:R-:W-:Y:S05]  /*150f0*/  WARPSYNC.COLLECTIVE R15, `(.L_x_9775) ;  /* 0x000000000f087348 */ /* 0x000fea0003c00000 */
[----:B------:R0:W1:Y:S02]  /*15100*/  SHFL.IDX P6, R14, R13, R12, R11 ;  /* 0x0000000c0d0e7389 */ /* 0x00006400000c000b */
[----:B01----:R-:W-:Y:S01]  /*15110*/  ENDCOLLECTIVE ;  /* 0x000000000000791b */ /* 0x003fe20003800000 */
.L_x_9775:
        /* <DEDUP_REMOVED lines=12> */
.L_x_9776:
[----:B------:R-:W-:Y:S02]  /*151e0*/  IMAD.MOV.U32 R13, RZ, RZ, R10 ;  /* 0x000000ffff0d7224 */ /* 0x000fe400078e000a */
[----:B------:R-:W-:Y:S02]  /*151f0*/  IMAD.MOV.U32 R12, RZ, RZ, 0x3 ;  /* 0x00000003ff0c7424 */ /* 0x000fe400078e00ff */
[----:B------:R-:W-:-:S07]  /*15200*/  IMAD.MOV.U32 R2, RZ, RZ, R14 ;  /* 0x000000ffff027224 */ /* 0x000fce00078e000e */
[----:B------:R-:W-:Y:S05]  /*15210*/  WARPSYNC.COLLECTIVE R15, `(.L_x_9777) ;  /* 0x000000000f087348 */ /* 0x000fea0003c00000 */
[----:B------:R0:W1:Y:S02]  /*15220*/  SHFL.IDX P6, R14, R13, R12, R11 ;  /* 0x0000000c0d0e7389 */ /* 0x00006400000c000b */
[----:B01----:R-:W-:Y:S01]  /*15230*/  ENDCOLLECTIVE ;  /* 0x000000000000791b */ /* 0x003fe20003800000 */
.L_x_9777:
        /* <DEDUP_REMOVED lines=12> */
.L_x_9778:
[----:B------:R-:W-:Y:S02]  /*15300*/  IMAD.MOV.U32 R13, RZ, RZ, R10 ;  /* 0x000000ffff0d7224 */ /* 0x000fe400078e000a */
[----:B------:R-:W-:Y:S02]  /*15310*/  IMAD.MOV.U32 R12, RZ, RZ, 0x4 ;  /* 0x00000004ff0c7424 */ /* 0x000fe400078e00ff */
[----:B------:R-:W-:-:S07]  /*15320*/  IMAD.MOV.U32 R2, RZ, RZ, R14 ;  /* 0x000000ffff027224 */ /* 0x000fce00078e000e */
[----:B------:R-:W-:Y:S05]  /*15330*/  WARPSYNC.COLLECTIVE R15, `(.L_x_9779) ;  /* 0x000000000f087348 */ /* 0x000fea0003c00000 */
[----:B------:R0:W1:Y:S02]  /*15340*/  SHFL.IDX P6, R14, R13, R12, R11 ;  /* 0x0000000c0d0e7389 */ /* 0x00006400000c000b */
[----:B01----:R-:W-:Y:S01]  /*15350*/  ENDCOLLECTIVE ;  /* 0x000000000000791b */ /* 0x003fe20003800000 */
.L_x_9779:
        /* <DEDUP_REMOVED lines=12> */
.L_x_9780:
[----:B------:R-:W-:Y:S02]  /*15420*/  IMAD.MOV.U32 R13, RZ, RZ, R10 ;  /* 0x000000ffff0d7224 */ /* 0x000fe400078e000a */
[----:B------:R-:W-:Y:S02]  /*15430*/  IMAD.MOV.U32 R12, RZ, RZ, 0x5 ;  /* 0x00000005ff0c7424 */ /* 0x000fe400078e00ff */
[----:B------:R-:W-:-:S07]  /*15440*/  IMAD.MOV.U32 R2, RZ, RZ, R14 ;  /* 0x000000ffff027224 */ /* 0x000fce00078e000e */
[----:B------:R-:W-:Y:S05]  /*15450*/  WARPSYNC.COLLECTIVE R15, `(.L_x_9781) ;  /* 0x000000000f087348 */ /* 0x000fea0003c00000 */
[----:B------:R0:W1:Y:S02]  /*15460*/  SHFL.IDX P6, R14, R13, R12, R11 ;  /* 0x0000000c0d0e7389 */ /* 0x00006400000c000b */
[----:B01----:R-:W-:Y:S01]  /*15470*/  ENDCOLLECTIVE ;  /* 0x000000000000791b */ /* 0x003fe20003800000 */
.L_x_9781:
        /* <DEDUP_REMOVED lines=12> */
.L_x_9782:
[----:B------:R-:W-:Y:S02]  /*15540*/  IMAD.MOV.U32 R13, RZ, RZ, R10 ;  /* 0x000000ffff0d7224 */ /* 0x000fe400078e000a */
[----:B------:R-:W-:Y:S02]  /*15550*/  IMAD.MOV.U32 R12, RZ, RZ, 0x6 ;  /* 0x00000006ff0c7424 */ /* 0x000fe400078e00ff */
[----:B------:R-:W-:-:S07]  /*15560*/  IMAD.MOV.U32 R2, RZ, RZ, R14 ;  /* 0x000000ffff027224 */ /* 0x000fce00078e000e */
[----:B------:R-:W-:Y:S05]  /*15570*/  WARPSYNC.COLLECTIVE R15, `(.L_x_9783) ;  /* 0x000000000f087348 */ /* 0x000fea0003c00000 */
[----:B------:R0:W1:Y:S02]  /*15580*/  SHFL.IDX P6, R14, R13, R12, R11 ;  /* 0x0000000c0d0e7389 */ /* 0x00006400000c000b */
[----:B01----:R-:W-:Y:S01]  /*15590*/  ENDCOLLECTIVE ;  /* 0x000000000000791b */ /* 0x003fe20003800000 */
.L_x_9783:
        /* <DEDUP_REMOVED lines=12> */
.L_x_9784:
[----:B------:R-:W-:Y:S02]  /*15660*/  IMAD.MOV.U32 R13, RZ, RZ, R10 ;  /* 0x000000ffff0d7224 */ /* 0x000fe400078e000a */
[----:B------:R-:W-:Y:S02]  /*15670*/  IMAD.MOV.U32 R12, RZ, RZ, 0x7 ;  /* 0x00000007ff0c7424 */ /* 0x000fe400078e00ff */
[----:B------:R-:W-:-:S07]  /*15680*/  IMAD.MOV.U32 R2, RZ, RZ, R14 ;  /* 0x000000ffff027224 */ /* 0x000fce00078e000e */
[----:B------:R-:W-:Y:S05]  /*15690*/  WARPSYNC.COLLECTIVE R15, `(.L_x_9785) ;  /* 0x000000000f087348 */ /* 0x000fea0003c00000 */
[----:B------:R0:W1:Y:S02]  /*156a0*/  SHFL.IDX P6, R14, R13, R12, R11 ;  /* 0x0000000c0d0e7389 */ /* 0x00006400000c000b */
[----:B01----:R-:W-:Y:S01]  /*156b0*/  ENDCOLLECTIVE ;  /* 0x000000000000791b */ /* 0x003fe20003800000 */
.L_x_9785:
        /* <DEDUP_REMOVED lines=12> */
.L_x_9786:
[----:B------:R-:W-:Y:S02]  /*15780*/  IMAD.MOV.U32 R13, RZ, RZ, R21 ;  /* 0x000000ffff0d7224 */ /* 0x000fe400078e0015 */
[----:B------:R-:W-:Y:S02]  /*15790*/  IMAD.MOV.U32 R12, RZ, RZ, RZ ;  /* 0x000000ffff0c7224 */ /* 0x000fe400078e00ff */
[----:B------:R-:W-:-:S07]  /*157a0*/  IMAD.MOV.U32 R2, RZ, RZ, R14 ;  /* 0x000000ffff027224 */ /* 0x000fce00078e000e */
[----:B------:R-:W-:Y:S05]  /*157b0*/  WARPSYNC.COLLECTIVE R15, `(.L_x_9787) ;  /* 0x000000000f087348 */ /* 0x000fea0003c00000 */
[----:B------:R0:W1:Y:S02]  /*157c0*/  SHFL.IDX P6, R14, R13, R12, R11 ;  /* 0x0000000c0d0e7389 */ /* 0x00006400000c000b */
[----:B01----:R-:W-:Y:S01]  /*157d0*/  ENDCOLLECTIVE ;  /* 0x000000000000791b */ /* 0x003fe20003800000 */
.L_x_9787:
        /* <DEDUP_REMOVED lines=12> */
.L_x_9788:
[----:B------:R-:W-:Y:S02]  /*158a0*/  IMAD.MOV.U32 R13, RZ, RZ, R21 ;  /* 0x000000ffff0d7224 */ /* 0x000fe400078e0015 */
[----:B------:R-:W-:Y:S02]  /*158b0*/  IMAD.MOV.U32 R12, RZ, RZ, 0x1 ;  /* 0x00000001ff0c7424 */ /* 0x000fe400078e00ff */
[----:B------:R-:W-:-:S07]  /*158c0*/  IMAD.MOV.U32 R2, RZ, RZ, R14 ;  /* 0x000000ffff027224 */ /* 0x000fce00078e000e */
[----:B------:R-:W-:Y:S05]  /*158d0*/  WARPSYNC.COLLECTIVE R15, `(.L_x_9789) ;  /* 0x000000000f087348 */ /* 0x000fea0003c00000 */
[----:B------:R0:W1:Y:S02]  /*158e0*/  SHFL.IDX P6, R14, R13, R12, R11 ;  /* 0x0000000c0d0e7389 */ /* 0x00006400000c000b */
[----:B01----:R-:W-:Y:S01]  /*158f0*/  ENDCOLLECTIVE ;  /* 0x000000000000791b */ /* 0x003fe20003800000 */
.L_x_9789:
        /* <DEDUP_REMOVED lines=13> */
.L_x_9790:
        /* <DEDUP_REMOVED lines=15> */
.L_x_9699:
[----:B--2---:R2:W3:Y:S02]  /*15ac0*/  SYNCS.PHASECHK.TRANS64.TRYWAIT P0, [R0+URZ+0x22840], R30 ;  /* 0x0228401e000075a7 */ /* 0x0044e4000800017f */
[----:B---3--:R-:W-:Y:S05]  /*15ad0*/  @!P0 NANOSLEEP.SYNCS 0x989680 ;  /* 0x009896800000895d */ /* 0x008fea0003900000 */
[----:B------:R-:W3:Y:S02]  /*15ae0*/  @!P0 SYNCS.PHASECHK.TRANS64 P0, [R0+URZ+0x22840], R30 ;  /* 0x0228401e000085a7 */ /* 0x000ee4000800007f */
[----:B---3--:R-:W-:Y:S05]  /*15af0*/  @!P0 BRA `(.L_x_9699) ;  /* 0xfffffffc00f08947 */ /* 0x008fea000383ffff */
[----:B------:R-:W-:Y:S05]  /*15b00*/  BRA `(.L_x_9792) ;  /* 0xffffffa800ac7947 */ /* 0x000fea000383ffff */
.L_x_9700:
        /* <DEDUP_REMOVED lines=8> */
.L_x_9794:
[----:B------:R-:W-:Y:S05]  /*15b90*/  BSYNC B0 ;  /* 0x0000000000007941 */ /* 0x000fea0003800000 */
.L_x_9793:
        /* <DEDUP_REMOVED lines=8> */
.L_x_9795:
        /* <DEDUP_REMOVED lines=13> */
.L_x_9796:
[----:B------:R-:W-:Y:S02]  /*15cf0*/  IMAD.MOV.U32 R13, RZ, RZ, R8 ;  /* 0x000000ffff0d7224 */ /* 0x000fe400078e0008 */
[----:B------:R-:W-:-:S07]  /*15d00*/  IMAD.MOV.U32 R2, RZ, RZ, R14 ;  /* 0x000000ffff027224 */ /* 0x000fce00078e000e */
[----:B------:R-:W-:Y:S05]  /*15d10*/  WARPSYNC.COLLECTIVE R15, `(.L_x_9797) ;  /* 0x000000000f087348 */ /* 0x000fea0003c00000 */
[----:B------:R0:W1:Y:S02]  /*15d20*/  SHFL.IDX P6, R14, R13, R12, R11 ;  /* 0x0000000c0d0e7389 */ /* 0x00006400000c000b */
[----:B01----:R-:W-:Y:S01]  /*15d30*/  ENDCOLLECTIVE ;  /* 0x000000000000791b */ /* 0x003fe20003800000 */
.L_x_9797:
        /* <DEDUP_REMOVED lines=13> */
.L_x_9798:
[----:B------:R-:W-:Y:S02]  /*15e10*/  IMAD.MOV.U32 R13, RZ, RZ, R8 ;  /* 0x000000ffff0d7224 */ /* 0x000fe400078e0008 */
[----:B------:R-:W-:-:S07]  /*15e20*/  IMAD.MOV.U32 R2, RZ, RZ, R14 ;  /* 0x000000ffff027224 */ /* 0x000fce00078e000e */
[----:B------:R-:W-:Y:S05]  /*15e30*/  WARPSYNC.COLLECTIVE R15, `(.L_x_9799) ;  /* 0x000000000f087348 */ /* 0x000fea0003c00000 */
[----:B------:R0:W1:Y:S02]  /*15e40*/  SHFL.IDX P6, R14, R13, R12, R11 ;  /* 0x0000000c0d0e7389 */ /* 0x00006400000c000b */
[----:B01----:R-:W-:Y:S01]  /*15e50*/  ENDCOLLECTIVE ;  /* 0x000000000000791b */ /* 0x003fe20003800000 */
.L_x_9799:
[----:B------:R-:W-:Y:S02]  /*15e60*/  IMAD.MOV.U32 R13, RZ, RZ, R7 ;  /* 0x000000ffff0d7224 */ /* 0x000fe400078e0007 */
[----:B------:R-:W-:Y:S01]  /*15e70*/  IMAD.MOV.U32 R12, RZ, RZ, 0x3 ;  /* 0x00000003ff0c7424 */ /* 0x000fe200078e00ff */
[----:B------:R-:W-:-:S13]  /*15e80*/  @P5 IADD3 R9, P0, R32, R14, RZ ;  /* 0x0000000e20095210 */ /* 0x000fda0007f1e0ff */
[----:B------:R-:W-:Y:S05]  /*15e90*/  WARPSYNC.COLLECTIVE R15, `(.L_x_9800) ;  /* 0x000000000f087348 */ /* 0x000fea0003c00000 */
[----:B------:R0:W1:Y:S02]  /*15ea0*/  SHFL.IDX P6, R14, R13, R12, R11 ;  /* 0x0000000c0d0e7389 */ /* 0x00006400000c000b */
[----:B01----:R-:W-:Y:S01]  /*15eb0*/  ENDCOLLECTIVE ;  /* 0x000000000000791b */ /* 0x003fe20003800000 */
.L_x_9800:
        /* <DEDUP_REMOVED lines=13> */
.L_x_9801:
[----:B------:R-:W-:Y:S02]  /*15f90*/  IMAD.MOV.U32 R13, RZ, RZ, R7 ;  /* 0x000000ffff0d7224 */ /* 0x000fe400078e0007 */
[----:B------:R-:W-:Y:S01]  /*15fa0*/  IMAD.MOV.U32 R12, RZ, RZ, 0x4 ;  /* 0x00000004ff0c7424 */ /* 0x000fe200078e00ff */
[----:B------:R-:W-:-:S13]  /*15fb0*/  @P4 IADD3 R9, P0, R32, R14, RZ ;  /* 0x0000000e20094210 */ /* 0x000fda0007f1e0ff */
[----:B------:R-:W-:Y:S05]  /*15fc0*/  WARPSYNC.COLLECTIVE R15, `(.L_x_9802) ;  /* 0x000000000f087348 */ /* 0x000fea0003c00000 */
[----:B------:R0:W1:Y:S02]  /*15fd0*/  SHFL.IDX P6, R14, R13, R12, R11 ;  /* 0x0000000c0d0e7389 */ /* 0x00006400000c000b */
[----:B01----:R-:W-:Y:S01]  /*15fe0*/  ENDCOLLECTIVE ;  /* 0x000000000000791b */ /* 0x003fe20003800000 */
.L_x_9802:
        /* <DEDUP_REMOVED lines=13> */
.L_x_9803:
[----:B------:R-:W-:Y:S02]  /*160c0*/  IMAD.MOV.U32 R13, RZ, RZ, R7 ;  /* 0x000000ffff0d7224 */ /* 0x000fe400078e0007 */
[----:B------:R-:W-:Y:S01]  /*160d0*/  IMAD.MOV.U32 R12, RZ, RZ, 0x5 ;  /* 0x00000005ff0c7424 */ /* 0x000fe200078e00ff */
[----:B------:R-:W-:-:S13]  /*160e0*/  @P4 IADD3 R9, P0, R32, R14, RZ ;  /* 0x0000000e20094210 */ /* 0x000fda0007f1e0ff */
[----:B------:R-:W-:Y:S05]  /*160f0*/  WARPSYNC.COLLECTIVE R15, `(.L_x_9804) ;  /* 0x000000000f087348 */ /* 0x000fea0003c00000 */
[----:B------:R0:W1:Y:S02]  /*16100*/  SHFL.IDX P6, R14, R13, R12, R11 ;  /* 0x0000000c0d0e7389 */ /* 0x00006400000c000b */
[----:B01----:R-:W-:Y:S01]  /*16110*/  ENDCOLLECTIVE ;  /* 0x000000000000791b */ /* 0x003fe20003800000 */
.L_x_9804:
        /* <DEDUP_REMOVED lines=13> */
.L_x_9805:
[----:B------:R-:W-:Y:S02]  /*161f0*/  IMAD.MOV.U32 R13, RZ, RZ, R7 ;  /* 0x000000ffff0d7224 */ /* 0x000fe400078e0007 */
[----:B------:R-:W-:Y:S01]  /*16200*/  IMAD.MOV.U32 R12, RZ, RZ, 0x6 ;  /* 0x00000006ff0c7424 */ /* 0x000fe200078e00ff */
[----:B------:R-:W-:-:S13]  /*16210*/  @P5 IADD3 R9, P0, R32, R14, RZ ;  /* 0x0000000e20095210 */ /* 0x000fda0007f1e0ff */
[----:B------:R-:W-:Y:S05]  /*16220*/  WARPSYNC.COLLECTIVE R15, `(.L_x_9806) ;  /* 0x000000000f087348 */ /* 0x000fea0003c00000 */
[----:B------:R0:W1:Y:S02]  /*16230*/  SHFL.IDX P6, R14, R13, R12, R11 ;  /* 0x0000000c0d0e7389 */ /* 0x00006400000c000b */
[----:B01----:R-:W-:Y:S01]  /*16240*/  ENDCOLLECTIVE ;  /* 0x000000000000791b */ /* 0x003fe20003800000 */
.L_x_9806:
        /* <DEDUP_REMOVED lines=12> */
.L_x_9807:
[----:B------:R-:W-:Y:S02]  /*16310*/  IMAD.MOV.U32 R13, RZ, RZ, R7 ;  /* 0x000000ffff0d7224 */ /* 0x000fe400078e0007 */
[----:B------:R-:W-:Y:S01]  /*16320*/  IMAD.MOV.U32 R12, RZ, RZ, 0x7 ;  /* 0x00000007ff0c7424 */ /* 0x000fe200078e00ff */
[----:B------:R-:W-:-:S13]  /*16330*/  @P4 IADD3 R9, P0, R32, R14, RZ ;  /* 0x0000000e20094210 */ /* 0x000fda0007f1e0ff */
[----:B------:R-:W-:Y:S05]  /*16340*/  WARPSYNC.COLLECTIVE R15, `(.L_x_9808) ;  /* 0x000000000f087348 */ /* 0x000fea0003c00000 */
[----:B------:R0:W1:Y:S02]  /*16350*/  SHFL.IDX P6, R14, R13, R12, R11 ;  /* 0x0000000c0d0e7389 */ /* 0x00006400000c000b */
[----:B01----:R-:W-:Y:S01]  /*16360*/  ENDCOLLECTIVE ;  /* 0x000000000000791b */ /* 0x003fe20003800000 */
.L_x_9808:
        /* <DEDUP_REMOVED lines=12> */
.L_x_9809:
[----:B------:R-:W-:Y:S02]  /*16430*/  IMAD.MOV.U32 R13, RZ, RZ, R6 ;  /* 0x000000ffff0d7224 */ /* 0x000fe400078e0006 */
[----:B------:R-:W-:Y:S01]  /*16440*/  IMAD.MOV.U32 R12, RZ, RZ, RZ ;  /* 0x000000ffff0c7224 */ /* 0x000fe200078e00ff */
[----:B------:R-:W-:-:S05]  /*16450*/  @P3 IADD3 R14, P0, R32, R14, RZ ;  /* 0x0000000e200e3210 */ /* 0x000fca0007f1e0ff */
[----:B------:R-:W-:-:S08]  /*16460*/  @P3 IMAD.MOV.U32 R2, RZ, RZ, R14 ;  /* 0x000000ffff023224 */ /* 0x000fd000078e000e */
[----:B------:R-:W-:Y:S05]  /*16470*/  WARPSYNC.COLLECTIVE R15, `(.L_x_9810) ;  /* 0x000000000f087348 */ /* 0x000fea0003c00000 */
[----:B------:R0:W1:Y:S02]  /*16480*/  SHFL.IDX P6, R14, R13, R12, R11 ;  /* 0x0000000c0d0e7389 */ /* 0x00006400000c000b */
[----:B01----:R-:W-:Y:S01]  /*16490*/  ENDCOLLECTIVE ;  /* 0x000000000000791b */ /* 0x003fe20003800000 */
.L_x_9810:
        /* <DEDUP_REMOVED lines=11> */
.L_x_9811:
        /* <DEDUP_REMOVED lines=8> */
.L_x_9812:
        /* <DEDUP_REMOVED lines=10> */
.L_x_9813:
[----:B------:R-:W-:Y:S05]  /*16670*/  BRA `(.L_x_9814) ;  /* 0xffffffa400707947 */ /* 0x000fea000383ffff */
.L_x_9705:
        /* <DEDUP_REMOVED lines=9> */
.L_x_9815:
[C---:B------:R-:W-:Y:S01]  /*16710*/  VIADD R7, R17.reuse, 0x10 ;  /* 0x0000001011077836 */ /* 0x040fe20000000000 */
[----:B------:R-:W-:Y:S01]  /*16720*/  ISETP.GE.AND P2, PT, R17, R4, PT ;  /* 0x000000041100720c */ /* 0x000fe20003f46270 */
[----:B------:R-:W-:Y:S02]  /*16730*/  IMAD.MOV.U32 R13, RZ, RZ, R0 ;  /* 0x000000ffff0d7224 */ /* 0x000fe400078e0000 */
[----:B------:R-:W-:-:S10]  /*16740*/  IMAD.MOV.U32 R2, RZ, RZ, R14 ;  /* 0x000000ffff027224 */ /* 0x000fd400078e000e */
[----:B------:R-:W-:Y:S05]  /*16750*/  WARPSYNC.COLLECTIVE R15, `(.L_x_9816) ;  /* 0x000000000f087348 */ /* 0x000fea0003c00000 */
[----:B------:R0:W1:Y:S02]  /*16760*/  SHFL.IDX P6, R14, R13, R12, R11 ;  /* 0x0000000c0d0e7389 */ /* 0x00006400000c000b */
[----:B01----:R-:W-:Y:S01]  /*16770*/  ENDCOLLECTIVE ;  /* 0x000000000000791b */ /* 0x003fe20003800000 */
.L_x_9816:
        /* <DEDUP_REMOVED lines=8> */
.L_x_9817:
        /* <DEDUP_REMOVED lines=11> */
.L_x_9818:
[----:B------:R-:W-:Y:S02]  /*168b0*/  IMAD.MOV.U32 R13, RZ, RZ, R5 ;  /* 0x000000ffff0d7224 */ /* 0x000fe400078e0005 */
[----:B------:R-:W-:Y:S01]  /*168c0*/  IMAD.MOV.U32 R12, RZ, RZ, 0x2 ;  /* 0x00000002ff0c7424 */ /* 0x000fe200078e00ff */
[----:B------:R-:W-:-:S13]  /*168d0*/  @!P2 IADD3 R2, P1, R32, R14, RZ ;  /* 0x0000000e2002a210 */ /* 0x000fda0007f3e0ff */
[----:B------:R-:W-:Y:S05]  /*168e0*/  WARPSYNC.COLLECTIVE R15, `(.L_x_9819) ;  /* 0x000000000f087348 */ /* 0x000fea0003c00000 */
[----:B------:R0:W1:Y:S02]  /*168f0*/  SHFL.IDX P6, R14, R13, R12, R11 ;  /* 0x0000000c0d0e7389 */ /* 0x00006400000c000b */
[----:B01----:R-:W-:Y:S01]  /*16900*/  ENDCOLLECTIVE ;  /* 0x000000000000791b */ /* 0x003fe20003800000 */
.L_x_9819:
        /* <DEDUP_REMOVED lines=12> */
.L_x_9820:
[----:B------:R-:W-:Y:S02]  /*169d0*/  IMAD.MOV.U32 R13, RZ, RZ, R5 ;  /* 0x000000ffff0d7224 */ /* 0x000fe400078e0005 */
[----:B------:R-:W-:Y:S01]  /*169e0*/  IMAD.MOV.U32 R12, RZ, RZ, 0x3 ;  /* 0x00000003ff0c7424 */ /* 0x000fe200078e00ff */
[----:B------:R-:W-:-:S13]  /*169f0*/  @!P2 IADD3 R2, P1, R32, R14, RZ ;  /* 0x0000000e2002a210 */ /* 0x000fda0007f3e0ff */
[----:B------:R-:W-:Y:S05]  /*16a00*/  WARPSYNC.COLLECTIVE R15, `(.L_x_9821) ;  /* 0x000000000f087348 */ /* 0x000fea0003c00000 */
[----:B------:R0:W1:Y:S02]  /*16a10*/  SHFL.IDX P6, R14, R13, R12, R11 ;  /* 0x0000000c0d0e7389 */ /* 0x00006400000c000b */
[----:B01----:R-:W-:Y:S01]  /*16a20*/  ENDCOLLECTIVE ;  /* 0x000000000000791b */ /* 0x003fe20003800000 */
.L_x_9821:
        /* <DEDUP_REMOVED lines=12> */
.L_x_9822:
[----:B------:R-:W-:Y:S02]  /*16af0*/  IMAD.MOV.U32 R13, RZ, RZ, R5 ;  /* 0x000000ffff0d7224 */ /* 0x000fe400078e0005 */
[----:B------:R-:W-:Y:S01]  /*16b00*/  IMAD.MOV.U32 R12, RZ, RZ, 0x4 ;  /* 0x00000004ff0c7424 */ /* 0x000fe200078e00ff */
[----:B------:R-:W-:-:S13]  /*16b10*/  @!P2 IADD3 R2, P1, R32, R14, RZ ;  /* 0x0000000e2002a210 */ /* 0x000fda0007f3e0ff */
[----:B------:R-:W-:Y:S05]  /*16b20*/  WARPSYNC.COLLECTIVE R15, `(.L_x_9823) ;  /* 0x000000000f087348 */ /* 0x000fea0003c00000 */
[----:B------:R0:W1:Y:S02]  /*16b30*/  SHFL.IDX P6, R14, R13, R12, R11 ;  /* 0x0000000c0d0e7389 */ /* 0x00006400000c000b */
[----:B01----:R-:W-:Y:S01]  /*16b40*/  ENDCOLLECTIVE ;  /* 0x000000000000791b */ /* 0x003fe20003800000 */
.L_x_9823:
        /* <DEDUP_REMOVED lines=12> */
.L_x_9824:
[----:B------:R-:W-:Y:S02]  /*16c10*/  IMAD.MOV.U32 R13, RZ, RZ, R5 ;  /* 0x000000ffff0d7224 */ /* 0x000fe400078e0005 */
[----:B------:R-:W-:Y:S01]  /*16c20*/  IMAD.MOV.U32 R12, RZ, RZ, 0x5 ;  /* 0x00000005ff0c7424 */ /* 0x000fe200078e00ff */
[----:B------:R-:W-:-:S13]  /*16c30*/  @!P2 IADD3 R2, P1, R32, R14, RZ ;  /* 0x0000000e2002a210 */ /* 0x000fda0007f3e0ff */
[----:B------:R-:W-:Y:S05]  /*16c40*/  WARPSYNC.COLLECTIVE R15, `(.L_x_9825) ;  /* 0x000000000f087348 */ /* 0x000fea0003c00000 */
[----:B------:R0:W1:Y:S02]  /*16c50*/  SHFL.IDX P6, R14, R13, R12, R11 ;  /* 0x0000000c0d0e7389 */ /* 0x00006400000c000b */
[----:B01----:R-:W-:Y:S01]  /*16c60*/  ENDCOLLECTIVE ;  /* 0x000000000000791b */ /* 0x003fe20003800000 */
.L_x_9825:
        /* <DEDUP_REMOVED lines=11> */
.L_x_9826:
[----:B------:R-:W-:Y:S02]  /*16d20*/  IMAD.MOV.U32 R13, RZ, RZ, R5 ;  /* 0x000000ffff0d7224 */ /* 0x000fe400078e0005 */
[----:B------:R-:W-:Y:S01]  /*16d30*/  IMAD.MOV.U32 R12, RZ, RZ, 0x6 ;  /* 0x00000006ff0c7424 */ /* 0x000fe200078e00ff */
[----:B------:R-:W-:-:S13]  /*16d40*/  @!P2 IADD3 R2, P1, R32, R14, RZ ;  /* 0x0000000e2002a210 */ /* 0x000fda0007f3e0ff */
[----:B------:R-:W-:Y:S05]  /*16d50*/  WARPSYNC.COLLECTIVE R15, `(.L_x_9827) ;  /* 0x000000000f087348 */ /* 0x000fea0003c00000 */
[----:B------:R0:W1:Y:S02]  /*16d60*/  SHFL.IDX P6, R14, R13, R12, R11 ;  /* 0x0000000c0d0e7389 */ /* 0x00006400000c000b */
[----:B01----:R-:W-:Y:S01]  /*16d70*/  ENDCOLLECTIVE ;  /* 0x000000000000791b */ /* 0x003fe20003800000 */
.L_x_9827:
[----:B------:R-:W-:-:S05]  /*16d80*/  @!P2 IMAD.X R3, RZ, RZ, R6, P1 ;  /* 0x000000ffff03a224 */ /* 0x000fca00008e0606 */
[----:B------:R-:W-:Y:S01]  /*16d90*/  @!PT LDS RZ, [RZ] ;  /* 0x00000000fffff984 */ /* 0x000fe20000000800 */
[----:B------:R-:W-:Y:S01]  /*16da0*/  @!PT LDS RZ, [RZ] ;  /* 0x00000000fffff984 */ /* 0x000fe20000000800 */
[----:B------:R-:W-:Y:S01]  /*16db0*/  @!PT LDS RZ, [RZ] ;  /* 0x00000000fffff984 */ /* 0x000fe20000000800 */
[----:B------:R0:W-:Y:S01]  /*16dc0*/  @!P2 LDGSTS.E.BYPASS.LTC128B.128 [R8+0x16c00], desc[UR54][R2.64], !P0 ;  /* 0x16c000000208afae */ /* 0x0001e2000c101d76 */
[----:B------:R-:W-:Y:S02]  /*16dd0*/  IMAD.MOV.U32 R13, RZ, RZ, R0 ;  /* 0x000000ffff0d7224 */ /* 0x000fe400078e0000 */
[----:B0-----:R-:W-:Y:S02]  /*16de0*/  VIADD R3, R17, 0x60 ;  /* 0x0000006011037836 */ /* 0x001fe40000000000 */
[----:B------:R-:W-:-:S03]  /*16df0*/  IMAD.MOV.U32 R6, RZ, RZ, R14 ;  /* 0x000000ffff067224 */ /* 0x000fc600078e000e */
[----:B------:R-:W-:-:S13]  /*16e00*/  ISETP.GE.AND P2, PT, R3, R4, PT ;  /* 0x000000040300720c */ /* 0x000fda0003f46270 */
[----:B------:R-:W-:Y:S05]  /*16e10*/  WARPSYNC.COLLECTIVE R15, `(.L_x_9828) ;  /* 0x000000000f087348 */ /* 0x000fea0003c00000 */
[----:B------:R0:W1:Y:S02]  /*16e20*/  SHFL.IDX P6, R14, R13, R12, R11 ;  /* 0x0000000c0d0e7389 */ /* 0x00006400000c000b */
[----:B01----:R-:W-:Y:S01]  /*16e30*/  ENDCOLLECTIVE ;  /* 0x000000000000791b */ /* 0x003fe20003800000 */
.L_x_9828:
[----:B------:R-:W-:Y:S02]  /*16e40*/  IMAD.MOV.U32 R13, RZ, RZ, R5 ;  /* 0x000000ffff0d7224 */ /* 0x000fe400078e0005 */
[----:B------:R-:W-:Y:S01]  /*16e50*/  IMAD.MOV.U32 R12, RZ, RZ, 0x7 ;  /* 0x00000007ff0c7424 */ /* 0x000fe200078e00ff */
[----:B------:R-:W-:-:S13]  /*16e60*/  @!P2 IADD3 R2, P1, R32, R14, RZ ;  /* 0x0000000e2002a210 */ /* 0x000fda0007f3e0ff */
[----:B------:R-:W-:Y:S05]  /*16e70*/  WARPSYNC.COLLECTIVE R15, `(.L_x_9829) ;  /* 0x000000000f087348 */ /* 0x000fea0003c00000 */
[----:B------:R0:W1:Y:S02]  /*16e80*/  SHFL.IDX P6, R14, R13, R12, R11 ;  /* 0x0000000c0d0e7389 */ /* 0x00006400000c000b */
[----:B01----:R-:W-:Y:S01]  /*16e90*/  ENDCOLLECTIVE ;  /* 0x000000000000791b */ /* 0x003fe20003800000 */
.L_x_9829:
        /* <DEDUP_REMOVED lines=10> */
.L_x_9830:
[----:B------:R-:W-:Y:S05]  /*16f40*/  BRA `(.L_x_9831) ;  /* 0xffffffa400c87947 */ /* 0x000fea000383ffff */
.L_x_9708:
[----:B0-----:R0:W1:Y:S02]  /*16f50*/  SYNCS.PHASECHK.TRANS64.TRYWAIT P0, [R22+URZ+0x22820], R3 ;  /* 0x02282003160075a7 */ /* 0x001064000800017f */
[----:B-1----:R-:W-:Y:S05]  /*16f60*/  @!P0 NANOSLEEP.SYNCS 0x989680 ;  /* 0x009896800000895d */ /* 0x002fea0003900000 */
[----:B------:R-:W1:Y:S02]  /*16f70*/  @!P0 SYNCS.PHASECHK.TRANS64 P0, [R22+URZ+0x22820], R3 ;  /* 0x02282003160085a7 */ /* 0x000e64000800007f */
[----:B-1----:R-:W-:Y:S05]  /*16f80*/  @!P0 BRA `(.L_x_9708) ;  /* 0xfffffffc00f08947 */ /* 0x002fea000383ffff */
[----:B------:R-:W-:Y:S05]  /*16f90*/  BRA `(.L_x_9832) ;  /* 0xffffffa800247947 */ /* 0x000fea000383ffff */
.L_x_9712:
[----:B0-----:R0:W1:Y:S02]  /*16fa0*/  SYNCS.PHASECHK.TRANS64.TRYWAIT P0, [R0+URZ+0x22880], R31 ;  /* 0x0228801f000075a7 */ /* 0x001064000800017f */
[----:B-1----:R-:W-:Y:S05]  /*16fb0*/  @!P0 NANOSLEEP.SYNCS 0x989680 ;  /* 0x009896800000895d */ /* 0x002fea0003900000 */
[----:B------:R-:W1:Y:S02]  /*16fc0*/  @!P0 SYNCS.PHASECHK.TRANS64 P0, [R0+URZ+0x22880], R31 ;  /* 0x0228801f000085a7 */ /* 0x000e64000800007f */
[----:B-1----:R-:W-:Y:S05]  /*16fd0*/  @!P0 BRA `(.L_x_9712) ;  /* 0xfffffffc00f08947 */ /* 0x002fea000383ffff */
[----:B------:R-:W-:Y:S05]  /*16fe0*/  BRA `(.L_x_9833) ;  /* 0xffffffac00487947 */ /* 0x000fea000383ffff */
.L_x_9713:
        /* <DEDUP_REMOVED lines=8> */
.L_x_9835:
[----:B------:R-:W-:Y:S05]  /*17070*/  BSYNC B0 ;  /* 0x0000000000007941 */ /* 0x000fea0003800000 */
.L_x_9834:
        /* <DEDUP_REMOVED lines=9> */
.L_x_9836:
[----:B------:R-:W-:Y:S02]  /*17110*/  IMAD.MOV.U32 R13, RZ, RZ, R19 ;  /* 0x000000ffff0d7224 */ /* 0x000fe400078e0013 */
[----:B------:R-:W-:Y:S02]  /*17120*/  IMAD.MOV.U32 R12, RZ, RZ, 0x1 ;  /* 0x00000001ff0c7424 */ /* 0x000fe400078e00ff */
[----:B------:R-:W-:-:S07]  /*17130*/  IMAD.MOV.U32 R2, RZ, RZ, R14 ;  /* 0x000000ffff027224 */ /* 0x000fce00078e000e */
[----:B------:R-:W-:Y:S05]  /*17140*/  WARPSYNC.COLLECTIVE R15, `(.L_x_9837) ;  /* 0x000000000f087348 */ /* 0x000fea0003c00000 */
[----:B------:R0:W1:Y:S02]  /*17150*/  SHFL.IDX P6, R14, R13, R12, R11 ;  /* 0x0000000c0d0e7389 */ /* 0x00006400000c000b */
[----:B01----:R-:W-:Y:S01]  /*17160*/  ENDCOLLECTIVE ;  /* 0x000000000000791b */ /* 0x003fe20003800000 */
.L_x_9837:
        /* <DEDUP_REMOVED lines=11> */
.L_x_9838:
        /* <DEDUP_REMOVED lines=8> */
.L_x_9839:
        /* <DEDUP_REMOVED lines=9> */
.L_x_9840:
        /* <DEDUP_REMOVED lines=9> */
.L_x_9841:
        /* <DEDUP_REMOVED lines=9> */
.L_x_9842:
[----:B------:R-:W-:Y:S02]  /*17450*/  IMAD.MOV.U32 R13, RZ, RZ, R19 ;  /* 0x000000ffff0d7224 */ /* 0x000fe400078e0013 */
[----:B------:R-:W-:Y:S02]  /*17460*/  IMAD.MOV.U32 R12, RZ, RZ, 0x4 ;  /* 0x00000004ff0c7424 */ /* 0x000fe400078e00ff */
[----:B------:R-:W-:-:S07]  /*17470*/  IMAD.MOV.U32 R2, RZ, RZ, R14 ;  /* 0x000000ffff027224 */ /* 0x000fce00078e000e */
[----:B------:R-:W-:Y:S05]  /*17480*/  WARPSYNC.COLLECTIVE R15, `(.L_x_9843) ;  /* 0x000000000f087348 */ /* 0x000fea0003c00000 */
[----:B------:R0:W1:Y:S02]  /*17490*/  SHFL.IDX P6, R14, R13, R12, R11 ;  /* 0x0000000c0d0e7389 */ /* 0x00006400000c000b */
[----:B01----:R-:W-:Y:S01]  /*174a0*/  ENDCOLLECTIVE ;  /* 0x000000000000791b */ /* 0x003fe20003800000 */
.L_x_9843:
        /* <DEDUP_REMOVED lines=11> */
.L_x_9844:
[----:B------:R-:W-:Y:S02]  /*17560*/  IMAD.MOV.U32 R13, RZ, RZ, R19 ;  /* 0x000000ffff0d7224 */ /* 0x000fe400078e0013 */
[----:B------:R-:W-:Y:S02]  /*17570*/  IMAD.MOV.U32 R12, RZ, RZ, 0x5 ;  /* 0x00000005ff0c7424 */ /* 0x000fe400078e00ff */
[----:B------:R-:W-:-:S07]  /*17580*/  IMAD.MOV.U32 R2, RZ, RZ, R14 ;  /* 0x000000ffff027224 */ /* 0x000fce00078e000e */
[----:B------:R-:W-:Y:S05]  /*17590*/  WARPSYNC.COLLECTIVE R15, `(.L_x_9845) ;  /* 0x000000000f087348 */ /* 0x000fea0003c00000 */
[----:B------:R0:W1:Y:S02]  /*175a0*/  SHFL.IDX P6, R14, R13, R12, R11 ;  /* 0x0000000c0d0e7389 */ /* 0x00006400000c000b */
[----:B01----:R-:W-:Y:S01]  /*175b0*/  ENDCOLLECTIVE ;  /* 0x000000000000791b */ /* 0x003fe20003800000 */
.L_x_9845:
        /* <DEDUP_REMOVED lines=11> */
.L_x_9846:
[----:B------:R-:W-:Y:S02]  /*17670*/  IMAD.MOV.U32 R13, RZ, RZ, R19 ;  /* 0x000000ffff0d7224 */ /* 0x000fe400078e0013 */
[----:B------:R-:W-:Y:S02]  /*17680*/  IMAD.MOV.U32 R12, RZ, RZ, 0x6 ;  /* 0x00000006ff0c7424 */ /* 0x000fe400078e00ff */
[----:B------:R-:W-:-:S07]  /*17690*/  IMAD.MOV.U32 R2, RZ, RZ, R14 ;  /* 0x000000ffff027224 */ /* 0x000fce00078e000e */
[----:B------:R-:W-:Y:S05]  /*176a0*/  WARPSYNC.COLLECTIVE R15, `(.L_x_9847) ;  /* 0x000000000f087348 */ /* 0x000fea0003c00000 */
[----:B------:R0:W1:Y:S02]  /*176b0*/  SHFL.IDX P6, R14, R13, R12, R11 ;  /* 0x0000000c0d0e7389 */ /* 0x00006400000c000b */
[----:B01----:R-:W-:Y:S01]  /*176c0*/  ENDCOLLECTIVE ;  /* 0x000000000000791b */ /* 0x003fe20003800000 */
.L_x_9847:
        /* <DEDUP_REMOVED lines=11> */
.L_x_9848:
[----:B------:R-:W-:Y:S02]  /*17780*/  IMAD.MOV.U32 R13, RZ, RZ, R19 ;  /* 0x000000ffff0d7224 */ /* 0x000fe400078e0013 */
[----:B------:R-:W-:Y:S02]  /*17790*/  IMAD.MOV.U32 R12, RZ, RZ, 0x7 ;  /* 0x00000007ff0c7424 */ /* 0x000fe400078e00ff */
[----:B------:R-:W-:-:S07]  /*177a0*/  IMAD.MOV.U32 R2, RZ, RZ, R14 ;  /* 0x000000ffff027224 */ /* 0x000fce00078e000e */
[----:B------:R-:W-:Y:S05]  /*177b0*/  WARPSYNC.COLLECTIVE R15, `(.L_x_9849) ;  /* 0x000000000f087348 */ /* 0x000fea0003c00000 */
[----:B------:R0:W1:Y:S02]  /*177c0*/  SHFL.IDX P6, R14, R13, R12, R11 ;  /* 0x0000000c0d0e7389 */ /* 0x00006400000c000b */
[----:B01----:R-:W-:Y:S01]  /*177d0*/  ENDCOLLECTIVE ;  /* 0x000000000000791b */ /* 0x003fe20003800000 */
.L_x_9849:
        /* <DEDUP_REMOVED lines=11> */
.L_x_9850:
        /* <DEDUP_REMOVED lines=9> */
.L_x_9851:
        /* <DEDUP_REMOVED lines=9> */
.L_x_9852:
        /* <DEDUP_REMOVED lines=8> */
.L_x_9853:
        /* <DEDUP_REMOVED lines=9> */
.L_x_9854:
[----:B------:R-:W-:Y:S01]  /*17ac0*/  IMAD.MOV.U32 R2, RZ, RZ, R14 ;  /* 0x000000ffff027224 */ /* 0x000fe200078e000e */
[----:B------:R-:W-:Y:S06]  /*17ad0*/  BRA `(.L_x_9855) ;  /* 0xffffffa400e07947 */ /* 0x000fec000383ffff */
.L_x_9718:
[----:B--2---:R2:W3:Y:S02]  /*17ae0*/  SYNCS.PHASECHK.TRANS64.TRYWAIT P0, [R0+URZ+0x22840], R31 ;  /* 0x0228401f000075a7 */ /* 0x0044e4000800017f */
[----:B---3--:R-:W-:Y:S05]  /*17af0*/  @!P0 NANOSLEEP.SYNCS 0x989680 ;  /* 0x009896800000895d */ /* 0x008fea0003900000 */
[----:B------:R-:W3:Y:S02]  /*17b00*/  @!P0 SYNCS.PHASECHK.TRANS64 P0, [R0+URZ+0x22840], R31 ;  /* 0x0228401f000085a7 */ /* 0x000ee4000800007f */
[----:B---3--:R-:W-:Y:S05]  /*17b10*/  @!P0 BRA `(.L_x_9718) ;  /* 0xfffffffc00f08947 */ /* 0x008fea000383ffff */
[----:B------:R-:W-:Y:S05]  /*17b20*/  BRA `(.L_x_9856) ;  /* 0xffffffa800307947 */ /* 0x000fea000383ffff */
.L_x_9719:
        /* <DEDUP_REMOVED lines=8> */
.L_x_9858:
[----:B------:R-:W-:Y:S05]  /*17bb0*/  BSYNC B0 ;  /* 0x0000000000007941 */ /* 0x000fea0003800000 */
.L_x_9857:
        /* <DEDUP_REMOVED lines=8> */
.L_x_9859:
[----:B------:R-:W-:Y:S02]  /*17c40*/  IMAD.MOV.U32 R13, RZ, RZ, R4 ;  /* 0x000000ffff0d7224 */ /* 0x000fe400078e0004 */
[----:B------:R-:W-:Y:S02]  /*17c50*/  IMAD.MOV.U32 R12, RZ, RZ, 0x1 ;  /* 0x00000001ff0c7424 */ /* 0x000fe400078e00ff */
[----:B------:R-:W-:-:S07]  /*17c60*/  IMAD.MOV.U32 R2, RZ, RZ, R14 ;  /* 0x000000ffff027224 */ /* 0x000fce00078e000e */
[----:B------:R-:W-:Y:S05]  /*17c70*/  WARPSYNC.COLLECTIVE R15, `(.L_x_9860) ;  /* 0x000000000f087348 */ /* 0x000fea0003c00000 */
[----:B------:R0:W1:Y:S02]  /*17c80*/  SHFL.IDX P6, R14, R13, R12, R11 ;  /* 0x0000000c0d0e7389 */ /* 0x00006400000c000b */
[----:B01----:R-:W-:Y:S01]  /*17c90*/  ENDCOLLECTIVE ;  /* 0x000000000000791b */ /* 0x003fe20003800000 */
.L_x_9860:
        /* <DEDUP_REMOVED lines=11> */
.L_x_9861:
        /* <DEDUP_REMOVED lines=8> */
.L_x_9862:
        /* <DEDUP_REMOVED lines=9> */
.L_x_9863:
        /* <DEDUP_REMOVED lines=9> */
.L_x_9864:
        /* <DEDUP_REMOVED lines=9> */
.L_x_9865:
[----:B------:R-:W-:Y:S02]  /*17f80*/  IMAD.MOV.U32 R13, RZ, RZ, R4 ;  /* 0x000000ffff0d7224 */ /* 0x000fe400078e0004 */
[----:B------:R-:W-:Y:S02]  /*17f90*/  IMAD.MOV.U32 R12, RZ, RZ, 0x4 ;  /* 0x00000004ff0c7424 */ /* 0x000fe400078e00ff */
[----:B------:R-:W-:-:S07]  /*17fa0*/  IMAD.MOV.U32 R2, RZ, RZ, R14 ;  /* 0x000000ffff027224 */ /* 0x000fce00078e000e */
[----:B------:R-:W-:Y:S05]  /*17fb0*/  WARPSYNC.COLLECTIVE R15, `(.L_x_9866) ;  /* 0x000000000f087348 */ /* 0x000fea0003c00000 */
[----:B------:R0:W1:Y:S02]  /*17fc0*/  SHFL.IDX P6, R14, R13, R12, R11 ;  /* 0x0000000c0d0e7389 */ /* 0x00006400000c000b */
[----:B01----:R-:W-:Y:S01]  /*17fd0*/  ENDCOLLECTIVE ;  /* 0x000000000000791b */ /* 0x003fe20003800000 */
.L_x_9866:
        /* <DEDUP_REMOVED lines=11> */
.L_x_9867:
[----:B------:R-:W-:Y:S02]  /*18090*/  IMAD.MOV.U32 R13, RZ, RZ, R4 ;  /* 0x000000ffff0d7224 */ /* 0x000fe400078e0004 */
[----:B------:R-:W-:Y:S02]  /*180a0*/  IMAD.MOV.U32 R12, RZ, RZ, 0x5 ;  /* 0x00000005ff0c7424 */ /* 0x000fe400078e00ff */
[----:B------:R-:W-:-:S07]  /*180b0*/  IMAD.MOV.U32 R2, RZ, RZ, R14 ;  /* 0x000000ffff027224 */ /* 0x000fce00078e000e */
[----:B------:R-:W-:Y:S05]  /*180c0*/  WARPSYNC.COLLECTIVE R15, `(.L_x_9868) ;  /* 0x000000000f087348 */ /* 0x000fea0003c00000 */
[----:B------:R0:W1:Y:S02]  /*180d0*/  SHFL.IDX P6, R14, R13, R12, R11 ;  /* 0x0000000c0d0e7389 */ /* 0x00006400000c000b */
[----:B01----:R-:W-:Y:S01]  /*180e0*/  ENDCOLLECTIVE ;  /* 0x000000000000791b */ /* 0x003fe20003800000 */
.L_x_9868:
        /* <DEDUP_REMOVED lines=11> */
.L_x_9869:
[----:B------:R-:W-:Y:S02]  /*181a0*/  IMAD.MOV.U32 R13, RZ, RZ, R4 ;  /* 0x000000ffff0d7224 */ /* 0x000fe400078e0004 */
[----:B------:R-:W-:Y:S02]  /*181b0*/  IMAD.MOV.U32 R12, RZ, RZ, 0x6 ;  /* 0x00000006ff0c7424 */ /* 0x000fe400078e00ff */
[----:B------:R-:W-:-:S07]  /*181c0*/  IMAD.MOV.U32 R2, RZ, RZ, R14 ;  /* 0x000000ffff027224 */ /* 0x000fce00078e000e */
[----:B------:R-:W-:Y:S05]  /*181d0*/  WARPSYNC.COLLECTIVE R15, `(.L_x_9870) ;  /* 0x000000000f087348 */ /* 0x000fea0003c00000 */
[----:B------:R0:W1:Y:S02]  /*181e0*/  SHFL.IDX P6, R14, R13, R12, R11 ;  /* 0x0000000c0d0e7389 */ /* 0x00006400000c000b */
[----:B01----:R-:W-:Y:S01]  /*181f0*/  ENDCOLLECTIVE ;  /* 0x000000000000791b */ /* 0x003fe20003800000 */
.L_x_9870:
        /* <DEDUP_REMOVED lines=11> */
.L_x_9871:
[----:B------:R-:W-:Y:S02]  /*182b0*/  IMAD.MOV.U32 R13, RZ, RZ, R4 ;  /* 0x000000ffff0d7224 */ /* 0x000fe400078e0004 */
[----:B------:R-:W-:Y:S02]  /*182c0*/  IMAD.MOV.U32 R12, RZ, RZ, 0x7 ;  /* 0x00000007ff0c7424 */ /* 0x000fe400078e00ff */
[----:B------:R-:W-:-:S07]  /*182d0*/  IMAD.MOV.U32 R2, RZ, RZ, R14 ;  /* 0x000000ffff027224 */ /* 0x000fce00078e000e */
[----:B------:R-:W-:Y:S05]  /*182e0*/  WARPSYNC.COLLECTIVE R15, `(.L_x_9872) ;  /* 0x000000000f087348 */ /* 0x000fea0003c00000 */
[----:B------:R0:W1:Y:S02]  /*182f0*/  SHFL.IDX P6, R14, R13, R12, R11 ;  /* 0x0000000c0d0e7389 */ /* 0x00006400000c000b */
[----:B01----:R-:W-:Y:S01]  /*18300*/  ENDCOLLECTIVE ;  /* 0x000000000000791b */ /* 0x003fe20003800000 */
.L_x_9872:
        /* <DEDUP_REMOVED lines=11> */
.L_x_9873:
[----:B------:R-:W-:Y:S02]  /*183c0*/  IMAD.MOV.U32 R13, RZ, RZ, R8 ;  /* 0x000000ffff0d7224 */ /* 0x000fe400078e0008 */
[----:B------:R-:W-:Y:S02]  /*183d0*/  IMAD.MOV.U32 R12, RZ, RZ, RZ ;  /* 0x000000ffff0c7224 */ /* 0x000fe400078e00ff */
[----:B------:R-:W-:-:S07]  /*183e0*/  IMAD.MOV.U32 R9, RZ, RZ, R14 ;  /* 0x000000ffff097224 */ /* 0x000fce00078e000e */
[----:B------:R-:W-:Y:S05]  /*183f0*/  WARPSYNC.COLLECTIVE R15, `(.L_x_9874) ;  /* 0x000000000f087348 */ /* 0x000fea0003c00000 */
[----:B------:R0:W1:Y:S02]  /*18400*/  SHFL.IDX P6, R14, R13, R12, R11 ;  /* 0x0000000c0d0e7389 */ /* 0x00006400000c000b */
[----:B01----:R-:W-:Y:S01]  /*18410*/  ENDCOLLECTIVE ;  /* 0x000000000000791b */ /* 0x003fe20003800000 */
.L_x_9874:
        /* <DEDUP_REMOVED lines=11> */
.L_x_9875:
[----:B------:R-:W-:Y:S02]  /*184d0*/  IMAD.MOV.U32 R13, RZ, RZ, R8 ;  /* 0x000000ffff0d7224 */ /* 0x000fe400078e0008 */
[----:B------:R-:W-:Y:S02]  /*184e0*/  IMAD.MOV.U32 R12, RZ, RZ, 0x1 ;  /* 0x00000001ff0c7424 */ /* 0x000fe400078e00ff */
[----:B------:R-:W-:-:S07]  /*184f0*/  IMAD.MOV.U32 R5, RZ, RZ, R14 ;  /* 0x000000ffff057224 */ /* 0x000fce00078e000e */
[----:B------:R-:W-:Y:S05]  /*18500*/  WARPSYNC.COLLECTIVE R15, `(.L_x_9876) ;  /* 0x000000000f087348 */ /* 0x000fea0003c00000 */
[----:B------:R0:W1:Y:S02]  /*18510*/  SHFL.IDX P6, R14, R13, R12, R11 ;  /* 0x0000000c0d0e7389 */ /* 0x00006400000c000b */
[----:B01----:R-:W-:Y:S01]  /*18520*/  ENDCOLLECTIVE ;  /* 0x000000000000791b */ /* 0x003fe20003800000 */
.L_x_9876:
        /* <DEDUP_REMOVED lines=11> */
.L_x_9877:
[----:B------:R-:W-:Y:S05]  /*185e0*/  BRA `(.L_x_9878) ;  /* 0xffffffa000c47947 */ /* 0x000fea000383ffff */
.L_x_9724:
[----:B0-----:R0:W1:Y:S02]  /*185f0*/  SYNCS.PHASECHK.TRANS64.TRYWAIT P2, [R0+URZ+0x22870], R3 ;  /* 0x02287003000075a7 */ /* 0x001064000804017f */
[----:B-1----:R-:W-:Y:S05]  /*18600*/  @!P2 NANOSLEEP.SYNCS 0x989680 ;  /* 0x009896800000a95d */ /* 0x002fea0003900000 */
[----:B------:R-:W1:Y:S02]  /*18610*/  @!P2 SYNCS.PHASECHK.TRANS64 P2, [R0+URZ+0x22870], R3 ;  /* 0x022870030000a5a7 */ /* 0x000e64000804007f */
[----:B-1----:R-:W-:Y:S05]  /*18620*/  @!P2 BRA `(.L_x_9724) ;  /* 0xfffffffc00f0a947 */ /* 0x002fea000383ffff */
[----:B------:R-:W-:Y:S05]  /*18630*/  BRA `(.L_x_9879) ;  /* 0xffffffa400287947 */ /* 0x000fea000383ffff */
.L_x_9726:
[----:B0-----:R0:W1:Y:S02]  /*18640*/  SYNCS.PHASECHK.TRANS64.TRYWAIT P2, [R0+URZ+0x22860], R3 ;  /* 0x02286003000075a7 */ /* 0x001064000804017f */
[----:B-1----:R-:W-:Y:S05]  /*18650*/  @!P2 NANOSLEEP.SYNCS 0x989680 ;  /* 0x009896800000a95d */ /* 0x002fea0003900000 */
[----:B------:R-:W1:Y:S02]  /*18660*/  @!P2 SYNCS.PHASECHK.TRANS64 P2, [R0+URZ+0x22860], R3 ;  /* 0x022860030000a5a7 */ /* 0x000e64000804007f */
[----:B-1----:R-:W-:Y:S05]  /*18670*/  @!P2 BRA `(.L_x_9726) ;  /* 0xfffffffc00f0a947 */ /* 0x002fea000383ffff */
[----:B------:R-:W-:Y:S05]  /*18680*/  BRA `(.L_x_9880) ;  /* 0xffffffa400387947 */ /* 0x000fea000383ffff */
.L_x_9734:
[----:B0-----:R0:W1:Y:S02]  /*18690*/  SYNCS.PHASECHK.TRANS64.TRYWAIT P1, [R2+URZ+0x22870], R3 ;  /* 0x02287003020075a7 */ /* 0x001064000802017f */
[----:B-1----:R-:W-:Y:S05]  /*186a0*/  @!P1 NANOSLEEP.SYNCS 0x989680 ;  /* 0x009896800000995d */ /* 0x002fea0003900000 */
[----:B------:R-:W1:Y:S02]  /*186b0*/  @!P1 SYNCS.PHASECHK.TRANS64 P1, [R2+URZ+0x22870], R3 ;  /* 0x02287003020095a7 */ /* 0x000e64000802007f */
[----:B-1----:R-:W-:Y:S05]  /*186c0*/  @!P1 BRA `(.L_x_9734) ;  /* 0xfffffffc00f09947 */ /* 0x002fea000383ffff */
[----:B------:R-:W-:Y:S05]  /*186d0*/  BRA `(.L_x_9881) ;  /* 0xffffffac00287947 */ /* 0x000fea000383ffff */
.L_x_9736:
[----:B0-----:R0:W1:Y:S02]  /*186e0*/  SYNCS.PHASECHK.TRANS64.TRYWAIT P1, [R2+URZ+0x22860], R3 ;  /* 0x02286003020075a7 */ /* 0x001064000802017f */
[----:B-1----:R-:W-:Y:S05]  /*186f0*/  @!P1 NANOSLEEP.SYNCS 0x989680 ;  /* 0x009896800000995d */ /* 0x002fea0003900000 */
[----:B------:R-:W1:Y:S02]  /*18700*/  @!P1 SYNCS.PHASECHK.TRANS64 P1, [R2+URZ+0x22860], R3 ;  /* 0x02286003020095a7 */ /* 0x000e64000802007f */
[----:B-1----:R-:W-:Y:S05]  /*18710*/  @!P1 BRA `(.L_x_9736) ;  /* 0xfffffffc00f09947 */ /* 0x002fea000383ffff */
[----:B------:R-:W-:Y:S05]  /*18720*/  BRA `(.L_x_9882) ;  /* 0xffffffac00347947 */ /* 0x000fea000383ffff */
.L_x_9750:
[----:B0-----:R0:W1:Y:S02]  /*18730*/  SYNCS.PHASECHK.TRANS64.TRYWAIT P0, [R4+URZ+0x22820], R0 ;  /* 0x02282000040075a7 */ /* 0x001064000800017f */
[----:B-1----:R-:W-:Y:S05]  /*18740*/  @!P0 NANOSLEEP.SYNCS 0x989680 ;  /* 0x009896800000895d */ /* 0x002fea0003900000 */
[----:B------:R-:W1:Y:S02]  /*18750*/  @!P0 SYNCS.PHASECHK.TRANS64 P0, [R4+URZ+0x22820], R0 ;  /* 0x02282000040085a7 */ /* 0x000e64000800007f */
[----:B-1----:R-:W-:Y:S05]  /*18760*/  @!P0 BRA `(.L_x_9750) ;  /* 0xfffffffc00f08947 */ /* 0x002fea000383ffff */
[----:B------:R-:W-:Y:S05]  /*18770*/  BRA `(.L_x_9883) ;  /* 0xffffffbc00f07947 */ /* 0x000fea000383ffff */
.L_x_9751:
        /* <DEDUP_REMOVED lines=11> */
.L_x_9885:
[----:B------:R-:W-:Y:S05]  /*18830*/  BSYNC B0 ;  /* 0x0000000000007941 */ /* 0x000fea0003800000 */
.L_x_9884:
[----:B------:R-:W-:Y:S05]  /*18840*/  BRA `(.L_x_9886) ;  /* 0xffffffbc00d87947 */ /* 0x000fea000383ffff */
.L_x_9754:
[----:B------:R-:W-:Y:S01]  /*18850*/  BSSY B1, `(.L_x_9887) ;  /* 0x0000006000017945 */ /* 0x000fe20003800000 */
[----:B------:R-:W-:-:S07]  /*18860*/  IMAD.MOV.U32 R15, RZ, RZ, -0x1 ;  /* 0xffffffffff0f7424 */ /* 0x000fce00078e00ff */
[----:B0-----:R-:W-:Y:S05]  /*18870*/  WARPSYNC.COLLECTIVE R15, `(.L_x_9888) ;  /* 0x000000000f0c7348 */ /* 0x001fea0003c00000 */
[----:B------:R-:W-:Y:S02]  /*18880*/  ELECT P6, UR62, PT ;  /* 0x00000000003e782f */ /* 0x000fe400038c0000 */
[----:B------:R-:W-:Y:S01]  /*18890*/  MOV R14, UR62 ;  /* 0x0000003e000e7c02 */ /* 0x000fe20008000f00 */
[----:B0-----:R-:W-:Y:S10]  /*188a0*/  ENDCOLLECTIVE ;  /* 0x000000000000791b */ /* 0x001ff40003800000 */
.L_x_9888:
[----:B------:R-:W-:Y:S05]  /*188b0*/  BSYNC B1 ;  /* 0x0000000000017941 */ /* 0x000fea0003800000 */
.L_x_9887:
[----:B------:R-:W-:Y:S05]  /*188c0*/  BRA `(.L_x_9889) ;  /* 0xffffffbc00d07947 */ /* 0x000fea000383ffff */
.L_x_9756:
[----:B0-----:R0:W1:Y:S02]  /*188d0*/  SYNCS.PHASECHK.TRANS64.TRYWAIT P1, [R5+URZ+0x22840], R0 ;  /* 0x02284000050075a7 */ /* 0x001064000802017f */
[----:B-1----:R-:W-:Y:S05]  /*188e0*/  @!P1 NANOSLEEP.SYNCS 0x989680 ;  /* 0x009896800000995d */ /* 0x002fea0003900000 */
[----:B------:R-:W1:Y:S02]  /*188f0*/  @!P1 SYNCS.PHASECHK.TRANS64 P1, [R5+URZ+0x22840], R0 ;  /* 0x02284000050095a7 */ /* 0x000e64000802007f */
[----:B-1----:R-:W-:Y:S05]  /*18900*/  @!P1 BRA `(.L_x_9756) ;  /* 0xfffffffc00f09947 */ /* 0x002fea000383ffff */
[----:B------:R-:W-:Y:S05]  /*18910*/  BRA `(.L_x_9890) ;  /* 0xffffffbc00f07947 */ /* 0x000fea000383ffff */
.L_x_9758:
[----:B-1----:R1:W2:Y:S02]  /*18920*/  SYNCS.PHASECHK.TRANS64.TRYWAIT P1, [R33+URZ+0x22840], R2 ;  /* 0x02284002210075a7 */ /* 0x0022a4000802017f */
[----:B--2---:R-:W-:Y:S05]  /*18930*/  @!P1 NANOSLEEP.SYNCS 0x989680 ;  /* 0x009896800000995d */ /* 0x004fea0003900000 */
[----:B------:R-:W2:Y:S02]  /*18940*/  @!P1 SYNCS.PHASECHK.TRANS64 P1, [R33+URZ+0x22840], R2 ;  /* 0x02284002210095a7 */ /* 0x000ea4000802007f */
[----:B--2---:R-:W-:Y:S05]  /*18950*/  @!P1 BRA `(.L_x_9758) ;  /* 0xfffffffc00f09947 */ /* 0x004fea000383ffff */
[----:B------:R-:W-:Y:S05]  /*18960*/  BRA `(.L_x_9891) ;  /* 0xffffffbc00fc7947 */ /* 0x000fea000383ffff */
.L_x_9760:
[----:B--2---:R2:W3:Y:S02]  /*18970*/  SYNCS.PHASECHK.TRANS64.TRYWAIT P1, [R5+URZ+0x22860], R0 ;  /* 0x02286000050075a7 */ /* 0x0044e4000802017f */
[----:B---3--:R-:W-:Y:S05]  /*18980*/  @!P1 NANOSLEEP.SYNCS 0x989680 ;  /* 0x009896800000995d */ /* 0x008fea0003900000 */
[----:B------:R-:W3:Y:S02]  /*18990*/  @!P1 SYNCS.PHASECHK.TRANS64 P1, [R5+URZ+0x22860], R0 ;  /* 0x02286000050095a7 */ /* 0x000ee4000802007f */
[----:B---3--:R-:W-:Y:S05]  /*189a0*/  @!P1 BRA `(.L_x_9760) ;  /* 0xfffffffc00f09947 */ /* 0x008fea000383ffff */
[----:B------:R-:W-:Y:S05]  /*189b0*/  BRA `(.L_x_9892) ;  /* 0xffffffbc00f87947 */ /* 0x000fea000383ffff */
.L_x_9762:
[----:B---3--:R3:W4:Y:S02]  /*189c0*/  SYNCS.PHASECHK.TRANS64.TRYWAIT P1, [R33+URZ+0x22860], R2 ;  /* 0x02286002210075a7 */ /* 0x008724000802017f */
[----:B----4-:R-:W-:Y:S05]  /*189d0*/  @!P1 NANOSLEEP.SYNCS 0x989680 ;  /* 0x009896800000995d */ /* 0x010fea0003900000 */
[----:B------:R-:W4:Y:S02]  /*189e0*/  @!P1 SYNCS.PHASECHK.TRANS64 P1, [R33+URZ+0x22860], R2 ;  /* 0x02286002210095a7 */ /* 0x000f24000802007f */
[----:B----4-:R-:W-:Y:S05]  /*189f0*/  @!P1 BRA `(.L_x_9762) ;  /* 0xfffffffc00f09947 */ /* 0x010fea000383ffff */
[----:B------:R-:W-:Y:S05]  /*18a00*/  BRA `(.L_x_9893) ;  /* 0xffffffbc00f47947 */ /* 0x000fea000383ffff */
.L_x_9764:
[----:B----4-:R4:W0:Y:S02]  /*18a10*/  SYNCS.PHASECHK.TRANS64.TRYWAIT P1, [R5+URZ+0x22880], R0 ;  /* 0x02288000050075a7 */ /* 0x010824000802017f */
[----:B0-----:R-:W-:Y:S05]  /*18a20*/  @!P1 NANOSLEEP.SYNCS 0x989680 ;  /* 0x009896800000995d */ /* 0x001fea0003900000 */
[----:B------:R-:W0:Y:S02]  /*18a30*/  @!P1 SYNCS.PHASECHK.TRANS64 P1, [R5+URZ+0x22880], R0 ;  /* 0x02288000050095a7 */ /* 0x000e24000802007f */
[----:B0-----:R-:W-:Y:S05]  /*18a40*/  @!P1 BRA `(.L_x_9764) ;  /* 0xfffffffc00f09947 */ /* 0x001fea000383ffff */
[----:B------:R-:W-:Y:S05]  /*18a50*/  BRA `(.L_x_9894) ;  /* 0xffffffbc00f07947 */ /* 0x000fea000383ffff */
.L_x_9895:
        /* <DEDUP_REMOVED lines=10> */
.L_x_15850:


//--------------------- .text._ZN7cutlass13device_kernelIN5flash11enable_sm90INS1_16FlashAttnFwdSm90INS1_25CollectiveMainloopFwdSm90ILi2EN4cute5tupleIJNS5_1CILi1EEES8_S8_EEENS6_IJNS7_ILi128EEENS7_ILi160EEESA_EEELi128ENS_12float_e4m3_tEfNS_4arch4Sm90ELb1ELb0ELb0ELb1ELb1ELb1ELb0ELb1ELb1ELb1ELb0ELb0EEENS1_21CollectiveEpilogueFwdINS6_IJSA_SA_SB_EEES9_NS_10bfloat16_tESF_Li256ELb1ELb1ELb0ELb1EEENS1_36VarlenDynamicPersistentTileSchedulerILi128ELi160ELi256ELi128ELb0ELb1ELb1ELb1ELb1ELb1EEEEEEEEEvNT_6ParamsE --------------------------
	.section	.text._ZN7cutlass13device_kernelIN5flash11enable_sm90INS1_16FlashAttnFwdSm90INS1_25CollectiveMainloopFwdSm90ILi2EN4cute5tupleIJNS5_1CILi1EEES8_S8_EEENS6_IJNS7_ILi128EEENS7_ILi160EEESA_EEELi128ENS_12float_e4m3_tEfNS_4arch4Sm90ELb1ELb0ELb0ELb1ELb1ELb1ELb0ELb1ELb1ELb1ELb0ELb0EEENS1_21CollectiveEpilogueFwdINS6_IJSA_SA_SB_EEES9_NS_10bfloat16_tESF_Li256ELb1ELb1ELb0ELb1EEENS1_36VarlenDynamicPersistentTileSchedulerILi128ELi160ELi256ELi128ELb0ELb1ELb1ELb1ELb1ELb1EEEEEEEEEvNT_6ParamsE,"ax",@progbits
	.align	128
.text._ZN7cutlass13device_kernelIN5flash11enable_sm90INS1_16FlashAttnFwdSm90INS1_25CollectiveMainloopFwdSm90ILi2EN4cute5tupleIJNS5_1CILi1EEES8_S8_EEENS6_IJNS7_ILi128EEENS7_ILi160EEESA_EEELi128ENS_12float_e4m3_tEfNS_4arch4Sm90ELb1ELb0ELb0ELb1ELb1ELb1ELb0ELb1ELb1ELb1ELb0ELb0EEENS1_21CollectiveEpilogueFwdINS6_IJSA_SA_SB_EEES9_NS_10bfloat16_tESF_Li256ELb1ELb1ELb0ELb1EEENS1_36VarlenDynamicPersistentTileSchedulerILi128ELi160ELi256ELi128ELb0ELb1ELb1ELb1ELb1ELb1EEEEEEEEEvNT_6ParamsE:
        .type           _ZN7cutlass13device_kernelIN5flash11enable_sm90INS1_16FlashAttnFwdSm90INS1_25CollectiveMainloopFwdSm90ILi2EN4cute5tupleIJNS5_1CILi1EEES8_S8_EEENS6_IJNS7_ILi128EEENS7_ILi160EEESA_EEELi128ENS_12float_e4m3_tEfNS_4arch4Sm90ELb1ELb0ELb0ELb1ELb1ELb1ELb0ELb1ELb1ELb1ELb0ELb0EEENS1_21CollectiveEpilogueFwdINS6_IJSA_SA_SB_EEES9_NS_10bfloat16_tESF_Li256ELb1ELb1ELb0ELb1EEENS1_36VarlenDynamicPersistentTileSchedulerILi128ELi160ELi256ELi128ELb0ELb1ELb1ELb1ELb1ELb1EEEEEEEEEvNT_6ParamsE,@function
        .size           _ZN7cutlass13device_kernelIN5flash11enable_sm90INS1_16FlashAttnFwdSm90INS1_25CollectiveMainloopFwdSm90ILi2EN4cute5tupleIJNS5_1CILi1EEES8_S8_EEENS6_IJNS7_ILi128EEENS7_ILi160EEESA_EEELi128ENS_12float_e4m3_tEfNS_4arch4Sm90ELb1ELb0ELb0ELb1ELb1ELb1ELb0ELb1ELb1ELb1ELb0ELb0EEENS1_21CollectiveEpilogueFwdINS6_IJSA_SA_SB_EEES9_NS_10bfloat16_tESF_Li256ELb1ELb1ELb0ELb1EEENS1_36VarlenDynamicPersistentTileSchedulerILi128ELi160ELi256ELi128ELb0ELb1ELb1ELb1ELb1ELb1EEEEEEEEEvNT_6ParamsE,(.L_x_15851 - _ZN7cutlass13device_kernelIN5flash11enable_sm90INS1_16FlashAttnFwdSm90INS1_25CollectiveMainloopFwdSm90ILi2EN4cute5tupleIJNS5_1CILi1EEES8_S8_EEENS6_IJNS7_ILi128EEENS7_ILi160EEESA_EEELi128ENS_12float_e4m3_tEfNS_4arch4Sm90ELb1ELb0ELb0ELb1ELb1ELb1ELb0ELb1ELb1ELb1ELb0ELb0EEENS1_21CollectiveEpilogueFwdINS6_IJSA_SA_SB_EEES9_NS_10bfloat16_tESF_Li256ELb1ELb1ELb0ELb1EEENS1_36VarlenDynamicPersistentTileSchedulerILi128ELi160ELi256ELi128ELb0ELb1ELb1ELb1ELb1ELb1EEEEEEEEEvNT_6ParamsE)
        .other          _ZN7cutlass13device_kernelIN5flash11enable_sm90INS1_16FlashAttnFwdSm90INS1_25CollectiveMainloopFwdSm90ILi2EN4cute5tupleIJNS5_1CILi1EEES8_S8_EEENS6_IJNS7_ILi128EEENS7_ILi160EEESA_EEELi128ENS_12float_e4m3_tEfNS_4arch4Sm90ELb1ELb0ELb0ELb1ELb1ELb1ELb0ELb1ELb1ELb1ELb0ELb0EEENS1_21CollectiveEpilogueFwdINS6_IJSA_SA_SB_EEES9_NS_10bfloat16_tESF_Li256ELb1ELb1ELb0ELb1EEENS1_36VarlenDynamicPersistentTileSchedulerILi128ELi160ELi256ELi128ELb0ELb1ELb1ELb1ELb1ELb1EEEEEEEEEvNT_6ParamsE,@"STO_CUDA_ENTRY STV_DEFAULT"
_ZN7cutlass13device_kernelIN5flash11enable_sm90INS1_16FlashAttnFwdSm90INS1_25CollectiveMainloopFwdSm90ILi2EN4cute5tupleIJNS5_1CILi1EEES8_S8_EEENS6_IJNS7_ILi128EEENS7_ILi160EEESA_EEELi128ENS_12float_e4m3_tEfNS_4arch4Sm90ELb1ELb0ELb0ELb1ELb1ELb1ELb0ELb1ELb1ELb1ELb0ELb0EEENS1_21CollectiveEpilogueFwdINS6_IJSA_SA_SB_EEES9_NS_10bfloat16_tESF_Li256ELb1ELb1ELb0ELb1EEENS1_36VarlenDynamicPersistentTileSchedulerILi128ELi160ELi256ELi128ELb0ELb1ELb1ELb1ELb1ELb1EEEEEEEEEvNT_6ParamsE:
        /* <DEDUP_REMOVED lines=17> */
.L_x_9897:
[----:B------:R-:W-:Y:S05]  /*0110*/  BSYNC B0 ;  /* 0x0000000000007941 */ /* 0x000fea0003800000 */
.L_x_9896:
        /* <DEDUP_REMOVED lines=40> */
.L_x_9898:
        /* <DEDUP_REMOVED lines=22> */
.L_x_9899:
        /* <DEDUP_REMOVED lines=18> */
.L_x_9900:
        /* <DEDUP_REMOVED lines=22> */
.L_x_9901:
        /* <DEDUP_REMOVED lines=23> */
.L_x_9902:
        /* <DEDUP_REMOVED lines=9> */
.L_x_9905:
[----:B------:R-:W-:-:S08]  /*0980*/  NOP ;  /* 0x0000000000007918 */ /* 0x000fd00000000000 */
[----:B------:R-:W0:Y:S02]  /*0990*/  USETMAXREG.TRY_ALLOC.CTAPOOL UP0, 0xe8 ;  /* 0x000000e8000079c8 */ /* 0x000e240008000600 */
[----:B0-----:R-:W-:-:S13]  /*09a0*/  PLOP3.LUT P0, PT, PT, PT, UP0, 0x80, 0x0 ;  /* 0x000000000000781c */ /* 0x001fda0003f0f008 */
[----:B------:R-:W-:Y:S05]  /*09b0*/  @!P0 BRA `(.L_x_9905) ;  /* 0xfffffffc00f08947 */ /* 0x000fea000383ffff */
[----:B------:R-:W0:Y:S01]  /*09c0*/  S2R R0, SR_TID.X ;  /* 0x0000000000007919 */ /* 0x000e220000002100 */
[----:B------:R-:W-:Y:S01]  /*09d0*/  MOV R3, 0x400 ;  /* 0x0000040000037802 */ /* 0x000fe20000000f00 */
[----:B------:R-:W-:Y:S01]  /*09e0*/  ULDC UR4, c[0x0][0xc3c] ;  /* 0x00030f0000047ab9 */ /* 0x000fe20000000800 */
[----:B------:R-:W1:Y:S01]  /*09f0*/  S2R R228, SR_CgaCtaId ;  /* 0x0000000000e47919 */ /* 0x000e620000008800 */
[----:B0-----:R-:W-:Y:S01]  /*0a00*/  SHF.R.U32.HI R0, RZ, 0x7, R0 ;  /* 0x00000007ff007819 */ /* 0x001fe20000011600 */
[----:B------:R-:W-:Y:S06]  /*0a10*/  BAR.ARV 0x8, 0x180 ;  /* 0x0206000000007b1d */ /* 0x000fec0000002000 */
[----:B------:R-:W-:-:S02]  /*0a20*/  ISETP.NE.AND P0, PT, R0, 0x1, PT ;  /* 0x000000010000780c */ /* 0x000fc40003f05270 */
[----:B-1----:R-:W-:-:S11]  /*0a30*/  LEA R18, R228, R3, 0x18 ;  /* 0x00000003e4127211 */ /* 0x002fd600078ec0ff */
[----:B------:R-:W-:Y:S08]  /*0a40*/  @!P0 BAR.ARV 0x9, 0x100 ;  /* 0x0244000000008b1d */ /* 0x000ff00000002000 */
[----:B------:R-:W-:Y:S06]  /*0a50*/  BAR.SYNC.DEFER_BLOCKING 0x5, 0x180 ;  /* 0x0146000000007b1d */ /* 0x000fec0000010000 */
[----:B------:R-:W0:Y:S02]  /*0a60*/  LDS.128 R188, [R18+0x228d0] ;  /* 0x0228d00012bc7984 */ /* 0x000e240000000c00 */
[----:B------:R-:W-:Y:S06]  /*0a70*/  BAR.ARV 0x4, 0x180 ;  /* 0x0106000000007b1d */ /* 0x000fec0000002000 */
[----:B0-----:R-:W-:-:S13]  /*0a80*/  ISETP.GE.AND P0, PT, R191, UR4, PT ;  /* 0x00000004bf007c0c */ /* 0x001fda000bf06270 */
[----:B------:R-:W-:Y:S05]  /*0a90*/  @P0 BRA `(.L_x_9906) ;  /* 0x0000023000a80947 */ /* 0x000fea0003800000 */
[----:B------:R-:W3:Y:S01]  /*0aa0*/  LDL R12, [R1+0x20] ;  /* 0x00002000010c7983 */ /* 0x000ee20000100800 */
[----:B------:R-:W0:Y:S02]  /*0ab0*/  S2R R0, SR_TID.X ;  /* 0x0000000000007919 */ /* 0x000e240000002100 */
[----:B0-----:R-:W-:-:S05]  /*0ac0*/  VIADD R11, R0, 0xffffff80 ;  /* 0xffffff80000b7836 */ /* 0x001fca0000000000 */
[----:B------:R-:W-:-:S04]  /*0ad0*/  SHF.R.S32.HI R0, RZ, 0x1f, R11 ;  /* 0x0000001fff007819 */ /* 0x000fc8000001140b */
[----:B--2---:R-:W-:-:S04]  /*0ae0*/  LEA.HI R2, R0, R11, RZ, 0x7 ;  /* 0x0000000b00027211 */ /* 0x004fc800078f38ff */
        /* <DEDUP_REMOVED lines=12> */
[----:B------:R-:W-:Y:S01]  /*0bb0*/  LEA.HI R3, R0, R11, RZ, 0x5 ;  /* 0x0000000b00037211 */ /* 0x000fe200078f28ff */
[----:B------:R-:W-:Y:S01]  /*0bc0*/  IMAD.IADD R9, R5, 0x1, -R10 ;  /* 0x0000000105097824 */ /* 0x000fe200078e0a0a */
[----:B------:R-:W-:Y:S02]  /*0bd0*/  SHF.R.S32.HI R7, RZ, 0x4, R4 ;  /* 0x00000004ff077819 */ /* 0x000fe40000011404 */
[----:B------:R-:W-:Y:S02]  /*0be0*/  SHF.R.S32.HI R6, RZ, 0x5, R6 ;  /* 0x00000005ff067819 */ /* 0x000fe40000011406 */
[----:B------:R-:W-:Y:S01]  /*0bf0*/  LOP3.LUT R2, R2, 0x3fffffe, RZ, 0xc0, !PT ;  /* 0x03fffffe02027812 */ /* 0x000fe200078ec0ff */
[----:B------:R-:W-:Y:S01]  /*0c00*/  IMAD.SHL.U32 R3, R3, 0x20, RZ ;  /* 0x0000002003037824 */ /* 0x000fe200078e00ff */
[----:B------:R-:W-:-:S02]  /*0c10*/  LOP3.LUT R5, R4, 0x3fffff0, RZ, 0xc0, !PT ;  /* 0x03fffff004057812 */ /* 0x000fc400078ec0ff */
[----:B------:R-:W-:Y:S01]  /*0c20*/  LEA.HI R4, R4, R7, RZ, 0x1 ;  /* 0x0000000704047211 */ /* 0x000fe200078f08ff */
[----:B------:R-:W-:Y:S01]  /*0c30*/  IMAD.IADD R2, R13, 0x1, -R2 ;  /* 0x000000010d027824 */ /* 0x000fe200078e0a02 */
[----:B------:R-:W-:Y:S01]  /*0c40*/  LEA R9, R6, R9, 0x4 ;  /* 0x0000000906097211 */ /* 0x000fe200078e20ff */
[----:B------:R-:W-:Y:S01]  /*0c50*/  IMAD.IADD R5, R11, 0x1, -R5 ;  /* 0x000000010b057824 */ /* 0x000fe200078e0a05 */
[----:B------:R-:W-:Y:S02]  /*0c60*/  LOP3.LUT R204, R3, 0xfffffc00, RZ, 0xc0, !PT ;  /* 0xfffffc0003cc7812 */ /* 0x000fe400078ec0ff */
[----:B------:R-:W-:Y:S01]  /*0c70*/  LOP3.LUT R4, R4, 0x1ffffffe, RZ, 0xc0, !PT ;  /* 0x1ffffffe04047812 */ /* 0x000fe200078ec0ff */
[----:B------:R-:W-:Y:S01]  /*0c80*/  IMAD R6, R2, 0x40, R9 ;  /* 0x0000004002067824 */ /* 0x000fe200078e0209 */
[----:B------:R-:W-:Y:S01]  /*0c90*/  LEA.HI R2, R0, R11, RZ, 0x2 ;  /* 0x0000000b00027211 */ /* 0x000fe200078f10ff */
[----:B------:R-:W-:Y:S02]  /*0ca0*/  IMAD R5, R5, 0x40, R204 ;  /* 0x0000004005057824 */ /* 0x000fe400078e02cc */
[----:B------:R-:W-:Y:S01]  /*0cb0*/  IMAD.IADD R4, R7, 0x1, -R4 ;  /* 0x0000000107047824 */ /* 0x000fe200078e0a04 */
[----:B------:R-:W-:-:S02]  /*0cc0*/  SHF.R.S32.HI R195, RZ, 0x2, R2 ;  /* 0x00000002ffc37819 */ /* 0x000fc40000011402 */
[----:B------:R-:W-:Y:S01]  /*0cd0*/  LEA.HI R0, R0, R11, RZ, 0x3 ;  /* 0x0000000b00007211 */ /* 0x000fe200078f18ff */
[----:B------:R-:W-:Y:S01]  /*0ce0*/  IMAD R3, R4, 0x8, R5 ;  /* 0x0000000804037824 */ /* 0x000fe200078e0205 */
[C---:B------:R-:W-:Y:S02]  /*0cf0*/  IADD3 R7, R195.reuse, 0x40, RZ ;  /* 0x00000040c3077810 */ /* 0x040fe40007ffe0ff */
[----:B------:R-:W-:Y:S02]  /*0d00*/  LOP3.LUT R227, R2, 0xfffffffc, RZ, 0xc0, !PT ;  /* 0xfffffffc02e37812 */ /* 0x000fe400078ec0ff */
[----:B------:R0:W-:Y:S01]  /*0d10*/  STL [R1+0x18], R3 ;  /* 0x0000180301007387 */ /* 0x0001e20000100800 */
[----:B------:R-:W-:Y:S02]  /*0d20*/  SHF.R.S32.HI R2, RZ, 0x1f, R2 ;  /* 0x0000001fff027819 */ /* 0x000fe40000011402 */
[----:B------:R-:W-:Y:S01]  /*0d30*/  LOP3.LUT R212, R0, 0xfffffff8, RZ, 0xc0, !PT ;  /* 0xfffffff800d47812 */ /* 0x000fe200078ec0ff */
[----:B------:R-:W-:Y:S01]  /*0d40*/  VIADD R5, R195, 0x80 ;  /* 0x00000080c3057836 */ /* 0x000fe20000000000 */
[----:B------:R-:W-:-:S02]  /*0d50*/  LEA.HI R2, R2, R195, RZ, 0x3 ;  /* 0x000000c302027211 */ /* 0x000fc400078f18ff */
[----:B0-----:R-:W-:Y:S01]  /*0d60*/  SHF.R.S32.HI R3, RZ, 0x1f, R7 ;  /* 0x0000001fff037819 */ /* 0x001fe20000011407 */
[C---:B------:R-:W-:Y:S02]  /*0d70*/  IMAD.IADD R212, R11.reuse, 0x1, -R212 ;  /* 0x000000010bd47824 */ /* 0x040fe400078e0ad4 */
[----:B------:R-:W-:Y:S01]  /*0d80*/  IMAD.IADD R227, R11, 0x1, -R227 ;  /* 0x000000010be37824 */ /* 0x000fe200078e0ae3 */
[----:B------:R-:W-:Y:S01]  /*0d90*/  LEA.HI R3, R3, R7, RZ, 0x3 ;  /* 0x0000000703037211 */ /* 0x000fe200078f18ff */
[----:B------:R-:W-:Y:S01]  /*0da0*/  IMAD.SHL.U32 R201, R7, 0x80, RZ ;  /* 0x0000008007c97824 */ /* 0x000fe200078e00ff */
[----:B------:R-:W-:Y:S01]  /*0db0*/  LOP3.LUT R2, R2, 0xfffffff8, RZ, 0xc0, !PT ;  /* 0xfffffff802027812 */ /* 0x000fe200078ec0ff */
[----:B------:R-:W-:Y:S01]  /*0dc0*/  IMAD.SHL.U32 R203, R212, 0x8, RZ ;  /* 0x00000008d4cb7824 */ /* 0x000fe200078e00ff */
[----:B------:R-:W-:Y:S01]  /*0dd0*/  SHF.R.S32.HI R4, RZ, 0x1f, R5 ;  /* 0x0000001fff047819 */ /* 0x000fe20000011405 */
[----:B------:R-:W-:Y:S01]  /*0de0*/  IMAD.SHL.U32 R16, R227, 0x10, RZ ;  /* 0x00000010e3107824 */ /* 0x000fe200078e00ff */
[----:B------:R-:W-:Y:S01]  /*0df0*/  LOP3.LUT R201, R201, 0x380, RZ, 0xc0, !PT ;  /* 0x00000380c9c97812 */ /* 0x000fe200078ec0ff */
[----:B------:R-:W-:Y:S01]  /*0e00*/  IMAD.SHL.U32 R3, R3, 0x80, RZ ;  /* 0x0000008003037824 */ /* 0x000fe200078e00ff */
[----:B------:R-:W-:Y:S01]  /*0e10*/  LEA.HI R4, R4, R5, RZ, 0x3 ;  /* 0x0000000504047211 */ /* 0x000fe200078f18ff */
[----:B------:R-:W-:Y:S01]  /*0e20*/  IMAD.IADD R205, R195, 0x1, -R2 ;  /* 0x00000001c3cd7824 */ /* 0x000fe200078e0a02 */
[----:B------:R-:W-:Y:S01]  /*0e30*/  SHF.R.S32.HI R2, RZ, 0x1f, R203 ;  /* 0x0000001fff027819 */ /* 0x000fe200000114cb */
[----:B------:R-:W-:Y:S01]  /*0e40*/  IMAD.SHL.U32 R202, R5, 0x80, RZ ;  /* 0x0000008005ca7824 */ /* 0x000fe200078e00ff */
[----:B------:R-:W-:-:S02]  /*0e50*/  SHF.R.U32.HI R2, RZ, 0x3, R201 ;  /* 0x00000003ff027819 */ /* 0x000fc400000116c9 */
[----:B------:R-:W-:Y:S02]  /*0e60*/  LOP3.LUT R5, R201, 0x70, R16, 0xf8, !PT ;  /* 0x00000070c9057812 */ /* 0x000fe400078ef810 */
[----:B------:R-:W-:Y:S01]  /*0e70*/  LOP3.LUT R206, R3, 0xfffffc00, RZ, 0xc0, !PT ;  /* 0xfffffc0003ce7812 */ /* 0x000fe200078ec0ff */
[----:B------:R-:W-:-:S03]  /*0e80*/  VIADD R211, R203, 0x40 ;  /* 0x00000040cbd37836 */ /* 0x000fc60000000000 */
[----:B------:R-:W-:Y:S02]  /*0e90*/  LOP3.LUT R5, R206, R5, R2, 0xf6, !PT ;  /* 0x00000005ce057212 */ /* 0x000fe400078ef602 */
[----:B------:R-:W-:-:S03]  /*0ea0*/  SHF.R.S32.HI R2, RZ, 0x1f, R211 ;  /* 0x0000001fff027819 */ /* 0x000fc600000114d3 */
[----:B------:R-:W-:Y:S01]  /*0eb0*/  IMAD.IADD R2, R18, 0x1, R5 ;  /* 0x0000000112027824 */ /* 0x000fe200078e0205 */
[----:B------:R0:W-:Y:S04]  /*0ec0*/  STL [R1+0x14], R6 ;  /* 0x0000140601007387 */ /* 0x0001e80000100800 */
[----:B------:R0:W-:Y:S01]  /*0ed0*/  STL [R1+0x4], R2 ;  /* 0x0000040201007387 */ /* 0x0001e20000100800 */
[----:B------:R-:W-:Y:S02]  /*0ee0*/  SHF.R.S32.HI R222, RZ, 0x3, R0 ;  /* 0x00000003ffde7819 */ /* 0x000fe40000011400 */
[C---:B------:R-:W-:Y:S01]  /*0ef0*/  LEA.HI R0, R227.reuse, R227, RZ, 0x1 ;  /* 0x000000e3e3007211 */ /* 0x040fe200078f08ff */
[----:B------:R-:W-:-:S03]  /*0f00*/  IMAD.SHL.U32 R22, R227, 0x8, RZ ;  /* 0x00000008e3167824 */ /* 0x000fc600078e00ff */
[----:B------:R-:W-:Y:S01]  /*0f10*/  LOP3.LUT R0, R0, 0x1ffffffe, RZ, 0xc0, !PT ;  /* 0x1ffffffe00007812 */ /* 0x000fe200078ec0ff */
[----:B------:R-:W-:Y:S01]  /*0f20*/  VIADD R19, R16, 0x40 ;  /* 0x0000004010137836 */ /* 0x000fe20000000000 */
[----:B------:R-:W-:Y:S01]  /*0f30*/  LOP3.LUT R8, R8, 0x7ffffffc, RZ, 0xc0, !PT ;  /* 0x7ffffffc08087812 */ /* 0x000fe200078ec0ff */
[----:B------:R-:W-:Y:S01]  /*0f40*/  IMAD.SHL.U32 R4, R4, 0x80, RZ ;  /* 0x0000008004047824 */ /* 0x000fe200078e00ff */
[----:B------:R-:W-:Y:S01]  /*0f50*/  IADD3 R196, R22, 0x20, RZ ;  /* 0x0000002016c47810 */ /* 0x000fe20007ffe0ff */
        /* <DEDUP_REMOVED lines=11> */
[----:B------:R-:W-:-:S02]  /*1010*/  LOP3.LUT R209, R4, 0xfffffc00, RZ, 0xc0, !PT ;  /* 0xfffffc0004d17812 */ /* 0x000fc400078ec0ff */
[----:B0--3--:R-:W-:-:S07]  /*1020*/  LOP3.LUT R198, R12, 0x1, RZ, 0xfc, !PT ;  /* 0x000000010cc67812 */ /* 0x009fce00078efcff */
.L_x_10086:
[----:B0-2-4-:R-:W0:Y:S02]  /*1030*/  LDC.64 R2, c[0x0][0xc88] ;  /* 0x00032200ff027b82 */ /* 0x015e240000000a00 */
[----:B0-----:R-:W-:-:S05]  /*1040*/  IMAD.WIDE R2, R191, 0x4, R2 ;  /* 0x00000004bf027825 */ /* 0x001fca00078e0202 */
[----:B------:R0:W2:Y:S01]  /*1050*/  LDG.E R210, desc[UR60][R2.64] ;  /* 0x0000003c02d27981 */ /* 0x0000a2000c1e1900 */
[----:B------:R-:W-:Y:S05]  /*1060*/  YIELD ;  /* 0x0000000000007946 */ /* 0x000fea0003800000 */
[----:B------:R-:W-:Y:S01]  /*1070*/  ULDC.64 UR4, c[0x0][0xa28] ;  /* 0x00028a0000047ab9 */ /* 0x000fe20000000a00 */
[----:B------:R-:W-:Y:S01]  /*1080*/  ULDC.64 UR8, c[0x0][0xa18] ;  /* 0x0002860000087ab9 */ /* 0x000fe20000000a00 */
[----:B------:R-:W-:Y:S01]  /*1090*/  ISETP.NE.U32.AND P1, PT, RZ, UR4, PT ;  /* 0x00000004ff007c0c */ /* 0x000fe2000bf25070 */
[----:B------:R-:W-:Y:S01]  /*10a0*/  ULDC.64 UR6, c[0x0][0xa08] ;  /* 0x0002820000067ab9 */ /* 0x000fe20000000a00 */
[----:B0-----:R-:W-:Y:S01]  /*10b0*/  MOV R3, RZ ;  /* 0x000000ff00037202 */ /* 0x001fe20000000f00 */
[----:B------:R-:W-:Y:S01]  /*10c0*/  IMAD.MOV.U32 R87, RZ, RZ, RZ ;  /* 0x000000ffff577224 */ /* 0x000fe200078e00ff */
[----:B------:R-:W-:-:S02]  /*10d0*/  ISETP.NE.AND.EX P1, PT, RZ, UR5, PT, P1 ;  /* 0x00000005ff007c0c */ /* 0x000fc4000bf25310 */
[----:B------:R-:W-:-:S04]  /*10e0*/  ISETP.NE.U32.AND P0, PT, RZ, UR6, PT ;  /* 0x00000006ff007c0c */ /* 0x000fc8000bf05070 */
[----:B------:R-:W-:Y:S02]  /*10f0*/  ISETP.NE.AND.EX P0, PT, RZ, UR7, PT, P0 ;  /* 0x00000007ff007c0c */ /* 0x000fe4000bf05300 */
[----:B--2---:R-:W-:Y:S01]  /*1100*/  SHF.R.S32.HI R221, RZ, 0x1f, R210 ;  /* 0x0000001fffdd7819 */ /* 0x004fe200000114d2 */
[----:B------:R-:W-:-:S04]  /*1110*/  IMAD.SHL.U32 R214, R210, 0x4, RZ ;  /* 0x00000004d2d67824 */ /* 0x000fc800078e00ff */
[C---:B------:R-:W-:Y:S02]  /*1120*/  @P1 LEA R4, P2, R210.reuse, UR4, 0x2 ;  /* 0x00000004d2041c11 */ /* 0x040fe4000f8410ff */
[C-C-:B------:R-:W-:Y:S02]  /*1130*/  SHF.L.U64.HI R215, R210.reuse, 0x2, R221.reuse ;  /* 0x00000002d2d77819 */ /* 0x140fe400000102dd */
[----:B------:R-:W-:Y:S02]  /*1140*/  @P1 LEA.HI.X R5, R210, UR5, R221, 0x2, P2 ;  /* 0x00000005d2051c11 */ /* 0x000fe400090f14dd */
        /* <DEDUP_REMOVED lines=22> */
[----:B0--3--:R-:W-:Y:S06]  /*12b0*/  @P2 BRA `(.L_x_9907) ;  /* 0x0000000000242947 */ /* 0x009fec0003800000 */
        /* <DEDUP_REMOVED lines=9> */
.L_x_9907:
        /* <DEDUP_REMOVED lines=9> */
.L_x_9908:
[----:B------:R-:W-:Y:S05]  /*13e0*/  @!P0 BRA `(.L_x_9909) ;  /* 0x00000000000c8947 */ /* 0x000fea0003800000 */
[----:B------:R-:W2:Y:S04]  /*13f0*/  LDG.E R5, desc[UR60][R8.64] ;  /* 0x0000003c08057981 */ /* 0x000ea8000c1e1900 */
[----:B------:R-:W2:Y:S02]  /*1400*/  LDG.E R28, desc[UR60][R8.64+0x4] ;  /* 0x0000043c081c7981 */ /* 0x000ea4000c1e1900 */
[----:B--2---:R-:W-:-:S07]  /*1410*/  IMAD.IADD R28, R28, 0x1, -R5 ;  /* 0x000000011c1c7824 */ /* 0x004fce00078e0a05 */
.L_x_9909:
        /* <DEDUP_REMOVED lines=9> */
[----:B------:R-:W-:Y:S02]  /*14b0*/  ISETP.NE.U32.AND P1, PT, RZ, UR4, PT ;  /* 0x00000004ff007c0c */ /* 0x000fe4000bf25070 */
[----:B-----5:R-:W-:Y:S02]  /*14c0*/  MOV R24, R28 ;  /* 0x0000001c00187202 */ /* 0x020fe40000000f00 */
[----:B------:R-:W-:-:S13]  /*14d0*/  ISETP.NE.AND.EX P1, PT, RZ, UR5, PT, P1 ;  /* 0x00000005ff007c0c */ /* 0x000fda000bf25310 */
[----:B------:R-:W-:-:S04]  /*14e0*/  @P1 IADD3 R6, P2, R214, UR4, RZ ;  /* 0x00000004d6061c10 */ /* 0x000fc8000ff5e0ff */
[----:B------:R-:W-:-:S05]  /*14f0*/  @P1 IADD3.X R7, R215, UR5, RZ, P2, !PT ;  /* 0x00000005d7071c10 */ /* 0x000fca00097fe4ff */
[----:B------:R3:W5:Y:S01]  /*1500*/  @P1 LDG.E R24, desc[UR60][R6.64] ;  /* 0x0000003c06181981 */ /* 0x000762000c1e1900 */
[----:B-1----:R-:W-:Y:S01]  /*1510*/  ISETP.NE.AND P1, PT, R8, 0x1, PT ;  /* 0x000000010800780c */ /* 0x002fe20003f25270 */
[----:B------:R-:W-:Y:S02]  /*1520*/  IMAD.SHL.U32 R200, R189, 0x80, RZ ;  /* 0x00000080bdc87824 */ /* 0x000fe400078e00ff */
[----:B------:R-:W-:Y:S02]  /*1530*/  IMAD.IADD R8, R28, 0x1, -R3 ;  /* 0x000000011c087824 */ /* 0x000fe400078e0a03 */
[----:B0-----:R-:W-:-:S08]  /*1540*/  VIADD R4, R200, 0x7f ;  /* 0x0000007fc8047836 */ /* 0x001fd00000000000 */
[----:B------:R-:W0:Y:S08]  /*1550*/  @P1 LDC R11, c[0x0][0x44c] ;  /* 0x00011300ff0b1b82 */ /* 0x000e300000000800 */
[----:B------:R-:W1:Y:S01]  /*1560*/  @P1 LDC R5, c[0x0][0x450] ;  /* 0x00011400ff051b82 */ /* 0x000e620000000800 */
[----:B--2---:R-:W-:Y:S02]  /*1570*/  @P0 IMAD.IADD R25, R9, 0x1, -R0 ;  /* 0x0000000109190824 */ /* 0x004fe400078e0a00 */
[----:B0-----:R-:W-:-:S04]  /*1580*/  @P1 IMAD.HI.U32 R0, R4, R11, RZ ;  /* 0x0000000b04001227 */ /* 0x001fc800078e00ff */
[----:B------:R-:W-:Y:S01]  /*1590*/  IMAD.IADD R189, R8, 0x1, R25 ;  /* 0x0000000108bd7824 */ /* 0x000fe200078e0219 */
[----:B-1----:R-:W-:-:S03]  /*15a0*/  @P1 SHF.R.U32.HI R4, RZ, R5, R0 ;  /* 0x00000005ff041219 */ /* 0x002fc60000011600 */
[C---:B------:R-:W-:Y:S01]  /*15b0*/  VIADD R0, R189.reuse, 0x9f ;  /* 0x0000009fbd007836 */ /* 0x040fe20000000000 */
[----:B------:R-:W-:-:S03]  /*15c0*/  IADD3 R49, R189, 0xa0, -R191 ;  /* 0x000000a0bd317810 */ /* 0x000fc60007ffe8bf */
[----:B------:R-:W-:-:S04]  /*15d0*/  IMAD.HI R0, R0, 0x66666667, RZ ;  /* 0x6666666700007827 */ /* 0x000fc800078e02ff */
[----:B------:R-:W-:Y:S01]  /*15e0*/  IMAD.IADD R4, R49, 0x1, R4 ;  /* 0x0000000131047824 */ /* 0x000fe200078e0204 */
[----:B------:R-:W-:-:S03]  /*15f0*/  SHF.R.U32.HI R3, RZ, 0x1f, R0 ;  /* 0x0000001fff037819 */ /* 0x000fc60000011600 */
[----:B------:R-:W-:Y:S01]  /*1600*/  IMAD.HI R4, R4, 0x66666667, RZ ;  /* 0x6666666704047827 */ /* 0x000fe200078e02ff */
[----:B------:R-:W-:-:S04]  /*1610*/  LEA.HI.SX32 R48, R0, R3, 0x1a ;  /* 0x0000000300307211 */ /* 0x000fc800078fd2ff */
[----:B------:R-:W-:-:S04]  /*1620*/  SHF.R.U32.HI R5, RZ, 0x1f, R4 ;  /* 0x0000001fff057819 */ /* 0x000fc80000011604 */
        /* <DEDUP_REMOVED lines=10> */
[----:B------:R-:W-:-:S05]  /*16d0*/  @P0 IADD3 R0, R3, 0x9f, RZ ;  /* 0x0000009f03000810 */ /* 0x000fca0007ffe0ff */
[----:B------:R-:W-:-:S05]  /*16e0*/  @P0 IMAD.HI R0, R0, 0x66666667, RZ ;  /* 0x6666666700000827 */ /* 0x000fca00078e02ff */
[----:B------:R-:W-:-:S04]  /*16f0*/  @P0 SHF.R.U32.HI R3, RZ, 0x1f, R0 ;  /* 0x0000001fff030819 */ /* 0x000fc80000011600 */
[----:B------:R-:W-:Y:S02]  /*1700*/  @P0 LEA.HI.SX32 R26, R0, R3, 0x1a ;  /* 0x00000003001a0211 */ /* 0x000fe400078fd2ff */
        /* <DEDUP_REMOVED lines=23> */
.L_x_9912:
[----:B------:R-:W-:Y:S05]  /*1880*/  BSYNC B6 ;  /* 0x0000000000067941 */ /* 0x000fea0003800000 */
.L_x_9911:
        /* <DEDUP_REMOVED lines=20> */
.L_x_9914:
[----:B------:R-:W-:Y:S05]  /*19d0*/  BSYNC B6 ;  /* 0x0000000000067941 */ /* 0x000fea0003800000 */
.L_x_9913:
[----:B------:R-:W-:Y:S01]  /*19e0*/  ULDC.64 UR4, c[0x0][0x9f8] ;  /* 0x00027e0000047ab9 */ /* 0x000fe20000000a00 */
[----:B------:R-:W0:Y:S01]  /*19f0*/  LDC.64 R52, c[0x0][0x3f8] ;  /* 0x0000fe00ff347b82 */ /* 0x000e220000000a00 */
[----:B------:R-:W-:-:S04]  /*1a00*/  ISETP.NE.U32.AND P0, PT, RZ, UR4, PT ;  /* 0x00000004ff007c0c */ /* 0x000fc8000bf05070 */
[----:B------:R-:W-:-:S03]  /*1a10*/  ISETP.NE.AND.EX P0, PT, RZ, UR5, PT, P0 ;  /* 0x00000005ff007c0c */ /* 0x000fc6000bf05300 */
[----:B------:R-:W1:Y:S08]  /*1a20*/  LDC R29, c[0x0][0x3f4] ;  /* 0x0000fd00ff1d7b82 */ /* 0x000e700000000800 */
[----:B------:R-:W2:Y:S02]  /*1a30*/  LDC.64 R58, c[0x0][0x408] ;  /* 0x00010200ff3a7b82 */ /* 0x000ea40000000a00 */
[----:B------:R-:W-:-:S04]  /*1a40*/  @P0 IADD3 R4, P1, R214, UR4, RZ ;  /* 0x00000004d6040c10 */ /* 0x000fc8000ff3e0ff */
[----:B------:R-:W-:-:S05]  /*1a50*/  @P0 IADD3.X R5, R215, UR5, RZ, P1, !PT ;  /* 0x00000005d7050c10 */ /* 0x000fca0008ffe4ff */
[----:B------:R3:W4:Y:S01]  /*1a60*/  @P0 LDG.E R2, desc[UR60][R4.64] ;  /* 0x0000003c04020981 */ /* 0x000722000c1e1900 */
[----:B------:R-:W-:Y:S01]  /*1a70*/  SHF.R.S32.HI R3, RZ, 0x1f, R195 ;  /* 0x0000001fff037819 */ /* 0x000fe200000114c3 */
[----:B------:R-:W-:Y:S01]  /*1a80*/  IMAD.SHL.U32 R82, R205, 0x80, RZ ;  /* 0x00000080cd527824 */ /* 0x000fe200078e00ff */
[--C-:B------:R-:W-:Y:S01]  /*1a90*/  SHF.R.S32.HI R23, RZ, 0x1f, R22.reuse ;  /* 0x0000001fff177819 */ /* 0x100fe20000011416 */
[----:B------:R-:W3:Y:S01]  /*1aa0*/  S2R R30, SR_TID.X ;  /* 0x00000000001e7919 */ /* 0x000ee20000002100 */
[----:B-1----:R-:W-:Y:S01]  /*1ab0*/  ISETP.GE.AND P0, PT, R16, R29, PT ;  /* 0x0000001d1000720c */ /* 0x002fe20003f06270 */
[-C--:B0-----:R-:W-:Y:S01]  /*1ac0*/  IMAD R0, R3, R52.reuse, RZ ;  /* 0x0000003403007224 */ /* 0x081fe200078e02ff */
[----:B------:R-:W-:Y:S01]  /*1ad0*/  LOP3.LUT R82, R82, 0x380, RZ, 0xc0, !PT ;  /* 0x0000038052527812 */ /* 0x000fe200078ec0ff */
[C---:B------:R-:W-:Y:S01]  /*1ae0*/  IMAD.WIDE.U32 R6, R195.reuse, R52, R22 ;  /* 0x00000034c3067225 */ /* 0x040fe200078e0016 */
[----:B------:R-:W-:Y:S02]  /*1af0*/  SHF.R.U32.HI R77, RZ, 0x3, R202 ;  /* 0x00000003ff4d7819 */ /* 0x000fe400000116ca */
[----:B------:R-:W-:Y:S01]  /*1b00*/  SHF.R.U32.HI R76, RZ, 0x3, R82 ;  /* 0x00000003ff4c7819 */ /* 0x000fe20000011652 */
[----:B------:R-:W-:Y:S01]  /*1b10*/  IMAD R13, R195, R53, R0 ;  /* 0x00000035c30d7224 */ /* 0x000fe200078e0200 */
[C---:B------:R-:W-:Y:S01]  /*1b20*/  SHF.L.U64.HI R86, R52.reuse, 0x6, R53 ;  /* 0x0000000634567819 */ /* 0x040fe20000010235 */
[-C--:B--2---:R-:W-:Y:S01]  /*1b30*/  IMAD R0, R3, R58.reuse, RZ ;  /* 0x0000003a03007224 */ /* 0x084fe200078e02ff */
[----:B------:R-:W-:Y:S01]  /*1b40*/  SEL R3, R29, RZ, P0 ;  /* 0x000000ff1d037207 */ /* 0x000fe20000000000 */
[----:B---3--:R-:W-:Y:S01]  /*1b50*/  IMAD.WIDE.U32 R4, R195, R58, R22 ;  /* 0x0000003ac3047225 */ /* 0x008fe200078e0016 */
[----:B------:R-:W-:-:S02]  /*1b60*/  SHF.L.U64.HI R85, R52, 0x7, R53 ;  /* 0x0000000734557819 */ /* 0x000fc40000010235 */
[C-C-:B------:R-:W-:Y:S01]  /*1b70*/  SHF.L.U64.HI R81, R58.reuse, 0x6, R59.reuse ;  /* 0x000000063a517819 */ /* 0x140fe2000001023b */
[C---:B------:R-:W-:Y:S01]  /*1b80*/  IMAD R15, R195.reuse, R59, R0 ;  /* 0x0000003bc30f7224 */ /* 0x040fe200078e0200 */
[----:B------:R-:W-:Y:S01]  /*1b90*/  SHF.L.U64.HI R80, R58, 0x7, R59 ;  /* 0x000000073a507819 */ /* 0x000fe2000001023b */
[----:B------:R-:W-:Y:S01]  /*1ba0*/  IMAD.WIDE.U32 R8, R195, R52, R16 ;  /* 0x00000034c3087225 */ /* 0x000fe200078e0010 */
[----:B------:R-:W-:Y:S02]  /*1bb0*/  LOP3.LUT P1, RZ, R205, 0x4, RZ, 0xc0, !PT ;  /* 0x00000004cdff7812 */ /* 0x000fe4000782c0ff */
[----:B------:R-:W-:Y:S01]  /*1bc0*/  SHF.R.S32.HI R75, RZ, 0x1f, R190 ;  /* 0x0000001fff4b7819 */ /* 0x000fe200000114be */
[----:B------:R-:W-:Y:S02]  /*1bd0*/  IMAD.IADD R3, R16, 0x1, R3 ;  /* 0x0000000110037824 */ /* 0x000fe400078e0203 */
[----:B------:R-:W-:Y:S02]  /*1be0*/  IMAD.IADD R5, R5, 0x1, R15 ;  /* 0x0000000105057824 */ /* 0x000fe400078e020f */
[----:B------:R-:W-:Y:S01]  /*1bf0*/  IMAD.IADD R7, R7, 0x1, R13 ;  /* 0x0000000107077824 */ /* 0x000fe200078e020d */
[----:B------:R-:W-:Y:S01]  /*1c00*/  SHF.R.S32.HI R0, RZ, 0x1f, R3 ;  /* 0x0000001fff007819 */ /* 0x000fe20000011403 */
[----:B------:R-:W-:Y:S01]  /*1c10*/  IMAD.IADD R9, R13, 0x1, R9 ;  /* 0x000000010d097824 */ /* 0x000fe200078e0209 */
[----:B-----5:R-:W-:Y:S01]  /*1c20*/  SHF.R.S32.HI R13, RZ, 0x1f, R24 ;  /* 0x0000001fff0d7819 */ /* 0x020fe20000011418 */
[----:B------:R-:W-:Y:S01]  /*1c30*/  IMAD.WIDE.U32 R54, R24, R58, R4 ;  /* 0x0000003a18367225 */ /* 0x000fe200078e0004 */
[----:B------:R-:W-:-:S02]  /*1c40*/  LOP3.LUT R5, R82, 0x30, R16, 0xf8, !PT ;  /* 0x0000003052057812 */ /* 0x000fc400078ef810 */
[----:B------:R-:W-:Y:S01]  /*1c50*/  SHF.R.U32.HI R30, RZ, 0x7, R30 ;  /* 0x00000007ff1e7819 */ /* 0x000fe2000001161e */
[----:B------:R-:W-:Y:S01]  /*1c60*/  IMAD.WIDE.U32 R10, R195, R58, R16 ;  /* 0x0000003ac30a7225 */ /* 0x000fe200078e0010 */
[----:B------:R-:W-:Y:S02]  /*1c70*/  LEA.HI R3, R0, R3, RZ, 0x4 ;  /* 0x0000000300037211 */ /* 0x000fe400078f20ff */
[C---:B------:R-:W-:Y:S01]  /*1c80*/  ISETP.NE.AND P6, PT, R30.reuse, 0x1, PT ;  /* 0x000000011e00780c */ /* 0x040fe20003fc5270 */
[----:B------:R-:W-:Y:S01]  /*1c90*/  IMAD R0, R13, R52, RZ ;  /* 0x000000340d007224 */ /* 0x000fe200078e02ff */
[----:B------:R-:W-:Y:S01]  /*1ca0*/  LOP3.LUT R5, R5, R76, RZ, 0x3c, !PT ;  /* 0x0000004c05057212 */ /* 0x000fe200078e3cff */
[----:B------:R-:W-:Y:S01]  /*1cb0*/  VIADD R74, R30, 0x8 ;  /* 0x000000081e4a7836 */ /* 0x000fe20000000000 */
[----:B------:R-:W-:Y:S01]  /*1cc0*/  IADD3 R11, R15, R11, RZ ;  /* 0x0000000b0f0b7210 */ /* 0x000fe20007ffe0ff */
[----:B------:R-:W-:Y:S01]  /*1cd0*/  IMAD R67, R24, R53, R0 ;  /* 0x0000003518437224 */ /* 0x000fe200078e0200 */
[----:B------:R-:W-:Y:S01]  /*1ce0*/  LOP3.LUT R0, R201, 0x70, R3, 0xf8, !PT ;  /* 0x00000070c9007812 */ /* 0x000fe200078ef803 */
[----:B------:R-:W-:Y:S01]  /*1cf0*/  IMAD.IADD R69, R204, 0x1, R5 ;  /* 0x00000001cc457824 */ /* 0x000fe200078e0205 */
[----:B------:R-:W-:Y:S01]  /*1d00*/  LOP3.LUT R5, R82, 0x70, R3, 0xf8, !PT ;  /* 0x0000007052057812 */ /* 0x000fe200078ef803 */
[----:B------:R-:W-:Y:S01]  /*1d10*/  IMAD R13, R13, R58, RZ ;  /* 0x0000003a0d0d7224 */ /* 0x000fe200078e02ff */
[----:B------:R-:W-:Y:S01]  /*1d20*/  SHF.R.U32.HI R30, RZ, 0x3, R201 ;  /* 0x00000003ff1e7819 */ /* 0x000fe200000116c9 */
        /* <DEDUP_REMOVED lines=9> */
[----:B------:R-:W-:Y:S01]  /*1dc0*/  LOP3.LUT R5, R5, R76, RZ, 0x3c, !PT ;  /* 0x0000004c05057212 */ /* 0x000fe200078e3cff */
[----:B------:R-:W-:Y:S01]  /*1dd0*/  IMAD.WIDE.U32 R50, R24, R52, R8 ;  /* 0x0000003418327225 */ /* 0x000fe200078e0008 */
[----:B------:R-:W-:Y:S02]  /*1de0*/  LOP3.LUT R3, R0, R30, RZ, 0x3c, !PT ;  /* 0x0000001e00037212 */ /* 0x000fe400078e3cff */
[----:B------:R-:W-:Y:S01]  /*1df0*/  ISETP.GE.AND P2, PT, R19, UR4, PT ;  /* 0x0000000413007c0c */ /* 0x000fe2000bf46270 */
[----:B------:R-:W-:Y:S01]  /*1e00*/  IMAD.WIDE.U32 R52, R52, 0xa0, RZ ;  /* 0x000000a034347825 */ /* 0x000fe200078e00ff */
[----:B------:R-:W-:Y:S02]  /*1e10*/  LOP3.LUT R0, R4, R77, RZ, 0x3c, !PT ;  /* 0x0000004d04007212 */ /* 0x000fe400078e3cff */
[----:B------:R-:W-:Y:S01]  /*1e20*/  ISETP.GE.AND P1, PT, R16, UR4, PT ;  /* 0x0000000410007c0c */ /* 0x000fe2000bf26270 */
[----:B------:R-:W-:Y:S01]  /*1e30*/  IMAD R13, R24, R59, R13 ;  /* 0x0000003b180d7224 */ /* 0x000fe200078e020d */
[----:B------:R-:W-:Y:S01]  /*1e40*/  IADD3 R71, R53, R71, RZ ;  /* 0x0000004735477210 */ /* 0x000fe20007ffe0ff */
[----:B------:R-:W-:Y:S01]  /*1e50*/  IMAD R7, R59, 0xa0, RZ ;  /* 0x000000a03b077824 */ /* 0x000fe200078e02ff */
[----:B------:R-:W-:Y:S01]  /*1e60*/  P2R R89, PR, RZ, 0x4 ;  /* 0x00000004ff597803 */ /* 0x000fe20000000000 */
[C---:B------:R-:W-:Y:S01]  /*1e70*/  IMAD.SHL.U32 R79, R58.reuse, 0x40, RZ ;  /* 0x000000403a4f7824 */ /* 0x040fe200078e00ff */
[----:B------:R-:W-:Y:S01]  /*1e80*/  SHF.R.S32.HI R61, RZ, 0x1f, R63 ;  /* 0x0000001fff3d7819 */ /* 0x000fe2000001143f */
[----:B------:R-:W-:Y:S01]  /*1e90*/  IMAD.SHL.U32 R78, R58, 0x80, RZ ;  /* 0x000000803a4e7824 */ /* 0x000fe200078e00ff */
[----:B------:R-:W-:Y:S01]  /*1ea0*/  IADD3 R0, R209, R0, RZ ;  /* 0x00000000d1007210 */ /* 0x000fe20007ffe0ff */
[----:B------:R-:W-:-:S04]  /*1eb0*/  IMAD.WIDE.U32 R56, R24, R58, R10 ;  /* 0x0000003a18387225 */ /* 0x000fc800078e000a */
        /* <DEDUP_REMOVED lines=13> */
.L_x_9989:
        /* <DEDUP_REMOVED lines=32> */
[----:B------:R-:W-:Y:S01]  /*2190*/  IMAD.MOV R9, RZ, RZ, -R9 ;  /* 0x000000ffff097224 */ /* 0x000fe200078e0a09 */
[----:B------:R-:W-:Y:S01]  /*21a0*/  @P4 IADD3 R91, R5, -0x40, RZ ;  /* 0xffffffc0055b4810 */ /* 0x000fe20007ffe0ff */
[----:B------:R-:W-:Y:S01]  /*21b0*/  BSSY B0, `(.L_x_9915) ;  /* 0x00006f6000007945 */ /* 0x000fe20003800000 */
[----:B------:R-:W-:-:S02]  /*21c0*/  IMAD.IADD R92, R18, 0x1, R5 ;  /* 0x00000001125c7824 */ /* 0x000fc400078e0205 */
[----:B------:R-:W-:Y:S02]  /*21d0*/  IMAD R94, R94, R9, R11 ;  /* 0x000000095e5e7224 */ /* 0x000fe400078e020b */
[----:B------:R-:W-:-:S05]  /*21e0*/  IMAD.IADD R91, R18, 0x1, R91 ;  /* 0x00000001125b7824 */ /* 0x000fca00078e025b */
        /* <DEDUP_REMOVED lines=65> */
.L_x_9919:
[----:B------:R-:W-:Y:S05]  /*2600*/  BSYNC B1 ;  /* 0x0000000000017941 */ /* 0x000fea0003800000 */
.L_x_9918:
[----:B0-----:R-:W-:Y:S01]  /*2610*/  VIADD R10, R195, 0x40 ;  /* 0x00000040c30a7836 */ /* 0x001fe20000000000 */
[----:B------:R-:W-:Y:S01]  /*2620*/  BSSY B1, `(.L_x_9920) ;  /* 0x0000019000017945 */ /* 0x000fe20003800000 */
[----:B-----5:R-:W-:Y:S01]  /*2630*/  IMAD.MOV.U32 R111, RZ, RZ, R44 ;  /* 0x000000ffff6f7224 */ /* 0x020fe200078e002c */
[----:B------:R-:W-:Y:S02]  /*2640*/  MOV R115, R98 ;  /* 0x0000006200737202 */ /* 0x000fe40000000f00 */
        /* <DEDUP_REMOVED lines=22> */
.L_x_9921:
[----:B------:R-:W-:Y:S05]  /*27b0*/  BSYNC B1 ;  /* 0x0000000000017941 */ /* 0x000fea0003800000 */
.L_x_9920:
        /* <DEDUP_REMOVED lines=22> */
.L_x_9923:
[----:B------:R-:W-:Y:S05]  /*2920*/  BSYNC B1 ;  /* 0x0000000000017941 */ /* 0x000fea0003800000 */
.L_x_9922:
[----:B------:R-:W-:Y:S01]  /*2930*/  ISETP.NE.AND P5, PT, R198, 0x3, PT ;  /* 0x00000003c600780c */ /* 0x000fe20003fa5270 */
[----:B------:R-:W-:Y:S01]  /*2940*/  IMAD.MOV.U32 R114, RZ, RZ, R42 ;  /* 0x000000ffff727224 */ /* 0x000fe200078e002a */
[----:B-----5:R-:W-:Y:S01]  /*2950*/  MOV R107, R30 ;  /* 0x0000001e006b7202 */ /* 0x020fe20000000f00 */
[----:B------:R-:W-:Y:S02]  /*2960*/  IMAD.MOV.U32 R121, RZ, RZ, R46 ;  /* 0x000000ffff797224 */ /* 0x000fe400078e002e */
[----:B------:R-:W-:Y:S02]  /*2970*/  IMAD.MOV.U32 R109, RZ, RZ, R34 ;  /* 0x000000ffff6d7224 */ /* 0x000fe400078e0022 */
[----:B------:R-:W-:Y:S02]  /*2980*/  IMAD.MOV.U32 R112, RZ, RZ, R38 ;  /* 0x000000ffff707224 */ /* 0x000fe400078e0026 */
[----:B------:R-:W-:Y:S02]  /*2990*/  IMAD.MOV.U32 R110, RZ, RZ, R36 ;  /* 0x000000ffff6e7224 */ /* 0x000fe400078e0024 */
[----:B------:R-:W-:-:S02]  /*29a0*/  IMAD.MOV.U32 R113, RZ, RZ, R40 ;  /* 0x000000ffff717224 */ /* 0x000fc400078e0028 */
[----:B------:R-:W-:Y:S02]  /*29b0*/  IMAD.MOV.U32 R104, RZ, RZ, R8 ;  /* 0x000000ffff687224 */ /* 0x000fe400078e0008 */
[----:B------:R-:W-:Y:S02]  /*29c0*/  IMAD.MOV.U32 R106, RZ, RZ, R28 ;  /* 0x000000ffff6a7224 */ /* 0x000fe400078e001c */
[----:B------:R-:W-:Y:S01]  /*29d0*/  IMAD.MOV.U32 R108, RZ, RZ, R32 ;  /* 0x000000ffff6c7224 */ /* 0x000fe200078e0020 */
[----:B------:R-:W-:Y:S06]  /*29e0*/  @!P5 BRA `(.L_x_9924) ;  /* 0x000000000004d947 */ /* 0x000fec0003800000 */
[----:B------:R-:W-:Y:S01]  /*29f0*/  BPT.TRAP 0x1 ;  /* 0x000000040000795c */ /* 0x000fe20000300000 */
.L_x_9924:
[----:B------:R-:W-:Y:S01]  /*2a00*/  IMAD R88, R192, 0x8, R18 ;  /* 0x00000008c0587824 */ /* 0x000fe200078e0212 */
[----:B------:R-:W-:Y:S01]  /*2a10*/  SHF.L.U32 R100, R199, 0x1f, RZ ;  /* 0x0000001fc7647819 */ /* 0x000fe200000006ff */
[----:B------:R-:W-:Y:S03]  /*2a20*/  BSSY B1, `(.L_x_9925) ;  /* 0x0000003000017945 */ /* 0x000fe60003800000 */
[----:B------:R-:W1:Y:S02]  /*2a30*/  SYNCS.PHASECHK.TRANS64.TRYWAIT P6, [R88+URZ+0x22890], R100 ;  /* 0x02289064580075a7 */ /* 0x000e6400080c017f */
[----:B-1----:R-:W-:Y:S05]  /*2a40*/  @!P6 BRA `(.L_x_9926) ;  /* 0x0000021000c4e947 */ /* 0x002fea0003800000 */
.L_x_10219:
[----:B------:R-:W-:Y:S05]  /*2a50*/  BSYNC B1 ;  /* 0x0000000000017941 */ /* 0x000fea0003800000 */
.L_x_9925:
[----:B------:R-:W-:-:S03]  /*2a60*/  UMOV UR4, 0xffffffff ;  /* 0xffffffff00047882 */ /* 0x000fc60000000000 */
[----:B------:R-:W-:Y:S05]  /*2a70*/  BRA.DIV UR4, `(.L_x_9927) ;  /* 0x0000021204cc7947 */ /* 0x000fea000b800000 */
[----:B------:R2:W3:Y:S04]  /*2a80*/  SHFL.IDX PT, R103, R102, RZ, 0x1c1f ;  /* 0x001c1fff66677589 */ /* 0x0004e800000e0000 */
[----:B------:R2:W4:Y:S02]  /*2a90*/  SHFL.IDX PT, R14, R101, RZ, 0x1c1f ;  /* 0x001c1fff650e7589 */ /* 0x00052400000e0000 */
.L_x_10223:
        /* <DEDUP_REMOVED lines=25> */
[----:B------:R-:W-:-:S02]  /*2c30*/  LOP3.LUT R116, R98, 0xff00, R15, 0xf8, !PT ;  /* 0x0000ff0062747812 */ /* 0x000fc400078ef80f */
[----:B------:R-:W-:Y:S02]  /*2c40*/  F2FP.F16.E4M3.UNPACK_B R4, R5 ;  /* 0x00000005ff04723e */ /* 0x000fe400020006ff */
[----:B------:R-:W-:Y:S02]  /*2c50*/  SHF.L.U32 R47, R99, 0x10, RZ ;  /* 0x00000010632f7819 */ /* 0x000fe400000006ff */
        /* <DEDUP_REMOVED lines=89> */
.L_x_9933:
[----:B------:R-:W-:Y:S05]  /*31f0*/  BSYNC B3 ;  /* 0x0000000000037941 */ /* 0x000fea0003800000 */
.L_x_9932:
[----:B0-----:R0:W-:Y:S02]  /*3200*/  ST.E.128 desc[UR60][R10.64], R4 ;  /* 0x000000040a007985 */ /* 0x0011e4000c101d3c */
.L_x_9931:
[----:B------:R-:W-:Y:S05]  /*3210*/  BSYNC B2 ;  /* 0x0000000000027941 */ /* 0x000fea0003800000 */
.L_x_9930:
        /* <DEDUP_REMOVED lines=115> */
.L_x_9935:
[----:B------:R-:W-:Y:S05]  /*3950*/  BSYNC B2 ;  /* 0x0000000000027941 */ /* 0x000fea0003800000 */
.L_x_9934:
[----:B0-----:R0:W-:Y:S02]  /*3960*/  ST.E.128 desc[UR60][R10.64], R4 ;  /* 0x000000040a007985 */ /* 0x0011e4000c101d3c */
.L_x_9929:
[----:B------:R-:W-:Y:S05]  /*3970*/  BSYNC B1 ;  /* 0x0000000000017941 */ /* 0x000fea0003800000 */
.L_x_9928:
[----:B------:R-:W-:-:S03]  /*3980*/  UMOV UR4, 0xffffffff ;  /* 0xffffffff00047882 */ /* 0x000fc60000000000 */
[----:B------:R-:W-:Y:S05]  /*3990*/  BRA.DIV UR4, `(.L_x_9936) ;  /* 0x00000206044c7947 */ /* 0x000fea000b800000 */
[----:B------:R0:W0:Y:S04]  /*39a0*/  SHFL.IDX PT, R43, R102, 0x1, 0x1c1f ;  /* 0x003c1f00662b7f89 */ /* 0x00002800000e0000 */
[----:B----4-:R4:W0:Y:S02]  /*39b0*/  SHFL.IDX PT, R14, R101, 0x1, 0x1c1f ;  /* 0x003c1f00650e7f89 */ /* 0x01082400000e0000 */
.L_x_10227:
        /* <DEDUP_REMOVED lines=12> */
[----:B------:R-:W-:Y:S02]  /*3a80*/  LOP3.LUT R12, R39, 0xff, RZ, 0xc0, !PT ;  /* 0x000000ff270c7812 */ /* 0x000fe400078ec0ff */
        /* <DEDUP_REMOVED lines=13> */
[----:B------:R-:W-:-:S02]  /*3b60*/  MOV R13, R6 ;  /* 0x00000006000d7202 */ /* 0x000fc40000000f00 */
[----:B------:R-:W-:Y:S02]  /*3b70*/  LOP3.LUT R38, R38, 0xff00, R39, 0xf8, !PT ;  /* 0x0000ff0026267812 */ /* 0x000fe400078ef827 */
        /* <DEDUP_REMOVED lines=44> */
[----:B---3--:R-:W-:Y:S01]  /*3e40*/  F2FP.SATFINITE.E4M3.F32.PACK_AB_MERGE_C R103, R42, R39, RZ ;  /* 0x000000272a67723e */ /* 0x008fe200048070ff */
        /* <DEDUP_REMOVED lines=45> */
.L_x_9942:
[----:B------:R-:W-:Y:S05]  /*4120*/  BSYNC B3 ;  /* 0x0000000000037941 */ /* 0x000fea0003800000 */
.L_x_9941:
[----:B0-----:R0:W-:Y:S02]  /*4130*/  ST.E.128 desc[UR60][R10.64], R4 ;  /* 0x000000040a007985 */ /* 0x0011e4000c101d3c */
.L_x_9940:
[----:B------:R-:W-:Y:S05]  /*4140*/  BSYNC B2 ;  /* 0x0000000000027941 */ /* 0x000fea0003800000 */
.L_x_9939:
        /* <DEDUP_REMOVED lines=15> */
[----:B------:R-:W-:Y:S02]  /*4240*/  LOP3.LUT R15, R37, 0xff, RZ, 0xc0, !PT ;  /* 0x000000ff250f7812 */ /* 0x000fe400078ec0ff */
[----:B------:R-:W-:-:S02]  /*4250*/  SHF.R.U32.HI R34, RZ, 0x18, R37 ;  /* 0x00000018ff227819 */ /* 0x000fc40000011625 */
[----:B------:R-:W-:Y:S02]  /*4260*/  SHF.R.U32.HI R35, RZ, 0x8, R37 ;  /* 0x00000008ff237819 */ /* 0x000fe40000011625 */
        /* <DEDUP_REMOVED lines=99> */
.L_x_9944:
[----:B------:R-:W-:Y:S05]  /*48a0*/  BSYNC B2 ;  /* 0x0000000000027941 */ /* 0x000fea0003800000 */
.L_x_9943:
[----:B0-----:R0:W-:Y:S02]  /*48b0*/  ST.E.128 desc[UR60][R10.64], R4 ;  /* 0x000000040a007985 */ /* 0x0011e4000c101d3c */
.L_x_9938:
[----:B------:R-:W-:Y:S05]  /*48c0*/  BSYNC B1 ;  /* 0x0000000000017941 */ /* 0x000fea0003800000 */
.L_x_9937:
[----:B------:R-:W-:-:S03]  /*48d0*/  UMOV UR4, 0xffffffff ;  /* 0xffffffff00047882 */ /* 0x000fc60000000000 */
[----:B------:R-:W-:Y:S05]  /*48e0*/  BRA.DIV UR4, `(.L_x_9945) ;  /* 0x000001f604c07947 */ /* 0x000fea000b800000 */
[----:B------:R1:W1:Y:S04]  /*48f0*/  SHFL.IDX PT, R35, R102, 0x2, 0x1c1f ;  /* 0x005c1f0066237f89 */ /* 0x00026800000e0000 */
[----:B0-----:R0:W0:Y:S02]  /*4900*/  SHFL.IDX PT, R14, R101, 0x2, 0x1c1f ;  /* 0x005c1f00650e7f89 */ /* 0x00102400000e0000 */
.L_x_10231:
[----:B------:R-:W-:Y:S05]  /*4910*/  @P4 BRA `(.L_x_9946) ;  /* 0x0000004400fc4947 */ /* 0x000fea0003800000 */
[----:B------:R-:W-:Y:S04]  /*4920*/  BSSY B1, `(.L_x_9947) ;  /* 0x0000076000017945 */ /* 0x000fe80003800000 */
[----:B------:R-:W-:Y:S05]  /*4930*/  @P1 BRA `(.L_x_9948) ;  /* 0x0000000400d01947 */ /* 0x000fea0003800000 */
[----:B------:R2:W2:Y:S01]  /*4940*/  LDS.128 R4, [R92+0x1c400] ;  /* 0x01c400005c047984 */ /* 0x0004a20000000c00 */
[----:B0-----:R-:W-:Y:S01]  /*4950*/  IADD3 R10, P2, R16, R14, RZ ;  /* 0x0000000e100a7210 */ /* 0x001fe20007f5e0ff */
[----:B------:R-:W-:Y:S04]  /*4960*/  BSSY B2, `(.L_x_9949) ;  /* 0x0000070000027945 */ /* 0x000fe80003800000 */
[----:B-1----:R-:W-:Y:S01]  /*4970*/  IMAD.X R11, R35, 0x1, R17, P2 ;  /* 0x00000001230b7824 */ /* 0x002fe200010e0611 */
[----:B------:R-:W-:-:S13]  /*4980*/  ISETP.GE.AND P2, PT, R22, R105, PT ;  /* 0x000000691600720c */ /* 0x000fda0003f46270 */
[----:B------:R-:W-:Y:S05]  /*4990*/  @P2 BRA `(.L_x_9950) ;  /* 0x0000000400b02947 */ /* 0x000fea0003800000 */
[--C-:B------:R-:W-:Y:S01]  /*49a0*/  SHF.R.U32.HI R38, RZ, 0x10, R31.reuse ;  /* 0x00000010ff267819 */ /* 0x100fe2000001161f */
[----:B--2---:R-:W-:Y:S01]  /*49b0*/  IMAD.MOV.U32 R13, RZ, RZ, R6 ;  /* 0x000000ffff0d7224 */ /* 0x004fe200078e0006 */
        /* <DEDUP_REMOVED lines=106> */
.L_x_9950:
[----:B------:R-:W-:Y:S05]  /*5060*/  BSYNC B2 ;  /* 0x0000000000027941 */ /* 0x000fea0003800000 */
.L_x_9949:
[----:B--2---:R0:W-:Y:S02]  /*5070*/  ST.E.128 desc[UR60][R10.64], R4 ;  /* 0x000000040a007985 */ /* 0x0041e4000c101d3c */
.L_x_9948:
[----:B------:R-:W-:Y:S05]  /*5080*/  BSYNC B1 ;  /* 0x0000000000017941 */ /* 0x000fea0003800000 */
.L_x_9947:
[----:B------:R-:W-:-:S13]  /*5090*/  ISETP.NE.AND P2, PT, R89, RZ, PT ;  /* 0x000000ff5900720c */ /* 0x000fda0003f45270 */
[----:B------:R-:W-:Y:S05]  /*50a0*/  @P2 BRA `(.L_x_9946) ;  /* 0x0000004000182947 */ /* 0x000fea0003800000 */
[----:B0-----:R0:W0:Y:S01]  /*50b0*/  LDS.128 R4, [R91+0x1c400] ;  /* 0x01c400005b047984 */ /* 0x0010220000000c00 */
[----:B------:R-:W-:Y:S01]  /*50c0*/  IADD3 R14, P2, R19, R14, RZ ;  /* 0x0000000e130e7210 */ /* 0x000fe20007f5e0ff */
[----:B------:R-:W-:Y:S04]  /*50d0*/  BSSY B1, `(.L_x_9951) ;  /* 0x000006f000017945 */ /* 0x000fe80003800000 */
[----:B-1----:R-:W-:Y:S01]  /*50e0*/  IMAD.X R15, R35, 0x1, R194, P2 ;  /* 0x00000001230f7824 */ /* 0x002fe200010e06c2 */
        /* <DEDUP_REMOVED lines=107> */
[----:B------:R-:W-:Y:S02]  /*57a0*/  F2FP.SATFINITE.E4M3.F32.PACK_AB_MERGE_C R4, R104, R31, R36 ;  /* 0x0000001f6804723e */ /* 0x000fe40004807024 */
[----:B------:R-:W-:-:S07]  /*57b0*/  MOV R6, R28 ;  /* 0x0000001c00067202 */ /* 0x000fce0000000f00 */
.L_x_9952:
[----:B------:R-:W-:Y:S05]  /*57c0*/  BSYNC B1 ;  /* 0x0000000000017941 */ /* 0x000fea0003800000 */
.L_x_9951:
[----:B0-----:R0:W-:Y:S01]  /*57d0*/  ST.E.128 desc[UR60][R14.64], R4 ;  /* 0x000000040e007985 */ /* 0x0011e2000c101d3c */
[----:B------:R-:W-:Y:S05]  /*57e0*/  BRA `(.L_x_9946) ;  /* 0x0000003800487947 */ /* 0x000fea0003800000 */
.L_x_9917:
[C---:B------:R-:W-:Y:S01]  /*57f0*/  VIADD R8, R195.reuse, 0x40 ;  /* 0x00000040c3087836 */ /* 0x040fe20000000000 */
        /* <DEDUP_REMOVED lines=52> */
[----:B------:R-:W-:Y:S02]  /*5b40*/  ISETP.GE.AND P2, PT, R16, R105, PT ;  /* 0x000000691000720c */ /* 0x000fe40003f46270 */
[----:B--2---:R-:W-:Y:S01]  /*5b50*/  MOV R117, R30 ;  /* 0x0000001e00757202 */ /* 0x004fe20000000f00 */
[----:B------:R-:W-:Y:S02]  /*5b60*/  IMAD.MOV.U32 R119, RZ, RZ, R28 ;  /* 0x000000ffff777224 */ /* 0x000fe400078e001c */
[----:B---3--:R-:W-:Y:S02]  /*5b70*/  IMAD.MOV.U32 R113, RZ, RZ, R38 ;  /* 0x000000ffff717224 */ /* 0x008fe400078e0026 */
[----:B------:R-:W-:-:S02]  /*5b80*/  IMAD.MOV.U32 R114, RZ, RZ, R36 ;  /* 0x000000ffff727224 */ /* 0x000fc400078e0024 */
[----:B----4-:R-:W-:Y:S02]  /*5b90*/  IMAD.MOV.U32 R109, RZ, RZ, R42 ;  /* 0x000000ffff6d7224 */ /* 0x010fe400078e002a */
[----:B------:R-:W-:Y:S02]  /*5ba0*/  IMAD.MOV.U32 R108, RZ, RZ, R40 ;  /* 0x000000ffff6c7224 */ /* 0x000fe400078e0028 */
[----:B-----5:R-:W-:Y:S01]  /*5bb0*/  IMAD.MOV.U32 R107, RZ, RZ, R46 ;  /* 0x000000ffff6b7224 */ /* 0x020fe200078e002e */
[----:B------:R-:W-:Y:S01]  /*5bc0*/  MOV R105, R44 ;  /* 0x0000002c00697202 */ /* 0x000fe20000000f00 */
[----:B------:R-:W-:Y:S02]  /*5bd0*/  IMAD.MOV.U32 R116, RZ, RZ, R6 ;  /* 0x000000ffff747224 */ /* 0x000fe400078e0006 */
[----:B------:R-:W-:Y:S02]  /*5be0*/  IMAD.MOV.U32 R118, RZ, RZ, R4 ;  /* 0x000000ffff767224 */ /* 0x000fe400078e0004 */
[----:B------:R-:W-:-:S02]  /*5bf0*/  IMAD.MOV.U32 R110, RZ, RZ, R34 ;  /* 0x000000ffff6e7224 */ /* 0x000fc400078e0022 */
[----:B------:R-:W-:Y:S01]  /*5c00*/  IMAD.MOV.U32 R112, RZ, RZ, R32 ;  /* 0x000000ffff707224 */ /* 0x000fe200078e0020 */
[----:B------:R-:W-:Y:S06]  /*5c10*/  @!P5 BRA `(.L_x_9953) ;  /* 0x000000000004d947 */ /* 0x000fec0003800000 */
[----:B------:R-:W-:Y:S01]  /*5c20*/  BPT.TRAP 0x1 ;  /* 0x000000040000795c */ /* 0x000fe20000300000 */
.L_x_9953:
[----:B------:R-:W-:Y:S01]  /*5c30*/  IMAD R88, R192, 0x8, R18 ;  /* 0x00000008c0587824 */ /* 0x000fe200078e0212 */
[----:B------:R-:W-:Y:S01]  /*5c40*/  SHF.L.U32 R100, R199, 0x1f, RZ ;  /* 0x0000001fc7647819 */ /* 0x000fe200000006ff */
[----:B------:R-:W0:Y:S01]  /*5c50*/  LDC R103, c[0x0][0x2f4] ;  /* 0x0000bd00ff677b82 */ /* 0x000e220000000800 */
[----:B------:R-:W-:Y:S02]  /*5c60*/  BSSY B1, `(.L_x_9954) ;  /* 0x0000003000017945 */ /* 0x000fe40003800000 */
[----:B------:R-:W1:Y:S02]  /*5c70*/  SYNCS.PHASECHK.TRANS64.TRYWAIT P3, [R88+URZ+0x22890], R100 ;  /* 0x02289064580075a7 */ /* 0x000e64000806017f */
[----:B-1----:R-:W-:Y:S05]  /*5c80*/  @!P3 BRA `(.L_x_9955) ;  /* 0x000001e40020b947 */ /* 0x002fea0003800000 */
.L_x_10232:
[----:B------:R-:W-:Y:S05]  /*5c90*/  BSYNC B1 ;  /* 0x0000000000017941 */ /* 0x000fea0003800000 */
.L_x_9954:
[----:B------:R-:W-:Y:S01]  /*5ca0*/  UMOV UR4, 0xffffffff ;  /* 0xffffffff00047882 */ /* 0x000fe20000000000 */
[----:B0-----:R-:W-:Y:S02]  /*5cb0*/  IMAD.IADD R111, R103, 0x1, -R72 ;  /* 0x00000001676f7824 */ /* 0x001fe400078e0a48 */
[----:B------:R-:W-:Y:S05]  /*5cc0*/  BRA.DIV UR4, `(.L_x_9956) ;  /* 0x000001e604247947 */ /* 0x000fea000b800000 */
[----:B------:R0:W2:Y:S04]  /*5cd0*/  SHFL.IDX PT, R104, R102, RZ, 0x1c1f ;  /* 0x001c1fff66687589 */ /* 0x0000a800000e0000 */
[----:B------:R0:W3:Y:S02]  /*5ce0*/  SHFL.IDX PT, R106, R101, RZ, 0x1c1f ;  /* 0x001c1fff656a7589 */ /* 0x0000e400000e0000 */
.L_x_10236:
        /* <DEDUP_REMOVED lines=37> */
[----:B------:R-:W-:Y:S02]  /*5f40*/  SHF.R.U32.HI R126, RZ, 0x10, R31 ;  /* 0x00000010ff7e7819 */ /* 0x000fe4000001161f */
[----:B------:R-:W-:Y:S01]  /*5f50*/  SHF.R.U32.HI R128, RZ, 0x10, R5 ;  /* 0x00000010ff807819 */ /* 0x000fe20000011605 */
[----:B------:R-:W-:Y:S01]  /*5f60*/  IMAD.SHL.U32 R5, R129, 0x100, RZ ;  /* 0x0000010081057824 */ /* 0x000fe200078e00ff */
[----:B---3--:R-:W-:Y:S01]  /*5f70*/  MOV R31, R12 ;  /* 0x0000000c001f7202 */ /* 0x008fe20000000f00 */
[----:B------:R-:W-:Y:S01]  /*5f80*/  IMAD.SHL.U32 R121, R121, 0x100, RZ ;  /* 0x0000010079797824 */ /* 0x000fe200078e00ff */
[----:B------:R-:W-:Y:S01]  /*5f90*/  PRMT R12, R30, 0x654, R29 ;  /* 0x000006541e0c7816 */ /* 0x000fe2000000001d */
[----:B------:R-:W-:Y:S01]  /*5fa0*/  IMAD.SHL.U32 R29, R120, 0x100, RZ ;  /* 0x00000100781d7824 */ /* 0x000fe200078e00ff */
[----:B------:R-:W-:Y:S01]  /*5fb0*/  PRMT R4, R131, 0x654, R4 ;  /* 0x0000065483047816 */ /* 0x000fe20000000004 */
[----:B------:R-:W-:Y:S01]  /*5fc0*/  IMAD.U32 R126, R126, 0x10000, RZ ;  /* 0x000100007e7e7824 */ /* 0x000fe200078e00ff */
[----:B------:R-:W-:Y:S01]  /*5fd0*/  PRMT R8, R122, 0x654, R7 ;  /* 0x000006547a087816 */ /* 0x000fe20000000007 */
[----:B------:R-:W-:Y:S01]  /*5fe0*/  IMAD.SHL.U32 R7, R123, 0x100, RZ ;  /* 0x000001007b077824 */ /* 0x000fe200078e00ff */
[----:B------:R-:W-:Y:S01]  /*5ff0*/  LOP3.LUT R4, R4, 0xff00, R5, 0xf8, !PT ;  /* 0x0000ff0004047812 */ /* 0x000fe200078ef805 */
[----:B------:R-:W-:Y:S01]  /*6000*/  IMAD.U32 R5, R128, 0x10000, RZ ;  /* 0x0001000080057824 */ /* 0x000fe200078e00ff */
[----:B------:R-:W-:-:S02]  /*6010*/  PRMT R6, R125, 0x654, R6 ;  /* 0x000006547d067816 */ /* 0x000fc40000000006 */
[----:B------:R-:W-:Y:S02]  /*6020*/  LOP3.LUT R123, R8, 0xff00, R29, 0xf8, !PT ;  /* 0x0000ff00087b7812 */ /* 0x000fe400078ef81d */
        /* <DEDUP_REMOVED lines=70> */
[----:B------:R-:W-:Y:S01]  /*6490*/  FFMA.FTZ R135, R30, R29, R119 ;  /* 0x0000001d1e877223 */ /* 0x000fe20000010077 */
[----:B------:R-:W-:Y:S01]  /*64a0*/  F2FP.F16.E4M3.UNPACK_B R116, R116 ;  /* 0x00000074ff74723e */ /* 0x000fe200020006ff */
[----:B------:R-:W-:Y:S01]  /*64b0*/  HADD2.F32 R14, -RZ, R10.H0_H0 ;  /* 0x2000000aff0e7230 */ /* 0x000fe20000004100 */
[----:B------:R-:W-:Y:S01]  /*64c0*/  F2FP.SATFINITE.E4M3.F32.PACK_AB_MERGE_C R8, R127, R8, RZ ;  /* 0x000000087f08723e */ /* 0x000fe200048070ff */
[--C-:B------:R-:W-:Y:S01]  /*64d0*/  HADD2.F32 R29, -RZ, R28.reuse.H0_H0 ;  /* 0x2000001cff1d7230 */ /* 0x100fe20000004100 */
[----:B------:R-:W-:Y:S01]  /*64e0*/  F2FP.SATFINITE.E4M3.F32.PACK_AB_MERGE_C R135, R135, R120, RZ ;  /* 0x000000788787723e */ /* 0x000fe200048070ff */
[----:B------:R-:W-:Y:S01]  /*64f0*/  HADD2.F32 R117, -RZ, R117.H1_H1 ;  /* 0x30000075ff757230 */ /* 0x000fe20000004100 */
[----:B------:R-:W-:Y:S01]  /*6500*/  F2FP.SATFINITE.E4M3.F32.PACK_AB_MERGE_C R8, R122, R123, R8 ;  /* 0x0000007b7a08723e */ /* 0x000fe20004807008 */
[----:B------:R-:W-:-:S02]  /*6510*/  HADD2.F32 R28, -RZ, R28.H1_H1 ;  /* 0x3000001cff1c7230 */ /* 0x000fc40000004100 */
[CC--:B------:R-:W-:Y:S01]  /*6520*/  FMUL.FTZ R119, R29.reuse, R118.reuse ;  /* 0x000000761d777220 */ /* 0x0c0fe20000410000 */
[----:B------:R-:W-:Y:S02]  /*6530*/  HADD2.F32 R30, -RZ, R116.H0_H0 ;  /* 0x20000074ff1e7230 */ /* 0x000fe40000004100 */
[----:B------:R-:W-:Y:S01]  /*6540*/  FMUL.FTZ R118, R14, R118 ;  /* 0x000000760e767220 */ /* 0x000fe20000410000 */
        /* <DEDUP_REMOVED lines=21> */
[----:B------:R-:W-:Y:S01]  /*66a0*/  FMUL.FTZ R120, R28, R120 ;  /* 0x000000781c787220 */ /* 0x000fe20000410000 */
[----:B------:R-:W-:Y:S01]  /*66b0*/  HADD2.F32 R119, -RZ, R119.H1_H1 ;  /* 0x30000077ff777230 */ /* 0x000fe20000004100 */
[----:B------:R-:W-:Y:S01]  /*66c0*/  F2FP.F16.E4M3.UNPACK_B R9, R9.H1 ;  /* 0x00000009ff09723e */ /* 0x000fe200030006ff */
[----:B------:R-:W-:Y:S02]  /*66d0*/  HADD2.F32 R30, -RZ, R29.H1_H1 ;  /* 0x3000001dff1e7230 */ /* 0x000fe40000004100 */
[-C--:B------:R-:W-:Y:S01]  /*66e0*/  FFMA.FTZ R29, R31, R118.reuse, R120 ;  /* 0x000000761f1d7223 */ /* 0x080fe20000010078 */
[----:B------:R-:W-:Y:S02]  /*66f0*/  HADD2.F32 R117, -RZ, R117.H1_H1 ;  /* 0x30000075ff757230 */ /* 0x000fe40000004100 */
[----:B------:R-:W-:Y:S01]  /*6700*/  FMUL.FTZ R31, R116, R119 ;  /* 0x00000077741f7220 */ /* 0x000fe20000410000 */
[----:B------:R-:W-:Y:S01]  /*6710*/  F2FP.F16.E4M3.UNPACK_B R13, R13.H1 ;  /* 0x0000000dff0d723e */ /* 0x000fe200030006ff */
[----:B------:R-:W-:Y:S01]  /*6720*/  FMUL.FTZ R119, R30, R119 ;  /* 0x000000771e777220 */ /* 0x000fe20000410000 */
[----:B------:R-:W-:Y:S01]  /*6730*/  FFMA.FTZ R28, R28, R118, -R121 ;  /* 0x000000761c1c7223 */ /* 0x000fe20000010879 */
[----:B------:R-:W-:Y:S01]  /*6740*/  FFMA.FTZ R123, R30, R117, -R31 ;  /* 0x000000751e7b7223 */ /* 0x000fe2000001081f */
[----:B------:R-:W-:Y:S01]  /*6750*/  F2FP.F16.E4M3.UNPACK_B R31, R7.H1 ;  /* 0x00000007ff1f723e */ /* 0x000fe200030006ff */
[----:B------:R-:W-:Y:S01]  /*6760*/  FFMA.FTZ R122, R116, R117, R119 ;  /* 0x00000075747a7223 */ /* 0x000fe20000010077 */
[----:B------:R-:W-:Y:S01]  /*6770*/  HADD2.F32 R7, -RZ, R9.H0_H0 ;  /* 0x20000009ff077230 */ /* 0x000fe20000004100 */
[----:B------:R-:W-:Y:S01]  /*6780*/  F2FP.F16.E4M3.UNPACK_B R6, R6.H1 ;  /* 0x00000006ff06723e */ /* 0x000fe200030006ff */
[----:B------:R-:W-:Y:S01]  /*6790*/  HADD2.F32 R30, -RZ, R13.H0_H0 ;  /* 0x2000000dff1e7230 */ /* 0x000fe20000004100 */
[----:B------:R-:W-:Y:S01]  /*67a0*/  F2FP.SATFINITE.E4M3.F32.PACK_AB_MERGE_C R12, R129, R12, RZ ;  /* 0x0000000c810c723e */ /* 0x000fe200048070ff */
[----:B------:R-:W-:Y:S01]  /*67b0*/  HADD2.F32 R116, -RZ, R31.H0_H0 ;  /* 0x2000001fff747230 */ /* 0x000fe20000004100 */
[----:B------:R-:W-:Y:S01]  /*67c0*/  F2FP.F16.E4M3.UNPACK_B R119, R5.H1 ;  /* 0x00000005ff77723e */ /* 0x000fe200030006ff */
[----:B------:R-:W-:Y:S01]  /*67d0*/  HADD2.F32 R13, -RZ, R13.H1_H1 ;  /* 0x3000000dff0d7230 */ /* 0x000fe20000004100 */
[----:B------:R-:W-:Y:S01]  /*67e0*/  F2FP.SATFINITE.E4M3.F32.PACK_AB_MERGE_C R12, R125, R124, R12 ;  /* 0x0000007c7d0c723e */ /* 0x000fe2000480700c */
        /* <DEDUP_REMOVED lines=60> */
.L_x_9960:
[----:B------:R-:W-:Y:S05]  /*6bb0*/  BSYNC B2 ;  /* 0x0000000000027941 */ /* 0x000fea0003800000 */
.L_x_9959:
[----:B------:R-:W-:Y:S01]  /*6bc0*/  ISETP.GE.AND P3, PT, R115, R103, PT ;  /* 0x000000677300720c */ /* 0x000fe20003f66270 */
[----:B--2---:R4:W-:-:S12]  /*6bd0*/  ST.E.128 desc[UR60][R98.64], R8 ;  /* 0x0000000862007985 */ /* 0x0049d8000c101d3c */
[----:B------:R-:W-:-:S04]  /*6be0*/  @!P3 IADD3 R4, P4, R106, R115, RZ ;  /* 0x000000736a04b210 */ /* 0x000fc80007f9e0ff */
[----:B------:R-:W-:-:S05]  /*6bf0*/  @!P3 LEA.HI.X.SX32 R5, R115, R104, 0x1, P4 ;  /* 0x000000687305b211 */ /* 0x000fca00020f0eff */
[----:B---3--:R4:W-:Y:S04]  /*6c00*/  @!P3 ST.E.128 desc[UR60][R4.64], R12 ;  /* 0x0000000c0400b985 */ /* 0x0089e8000c101d3c */
.L_x_9958:
[----:B------:R-:W-:Y:S05]  /*6c10*/  BSYNC B1 ;  /* 0x0000000000017941 */ /* 0x000fea0003800000 */
.L_x_9957:
[----:B------:R-:W-:-:S03]  /*6c20*/  UMOV UR4, 0xffffffff ;  /* 0xffffffff00047882 */ /* 0x000fc60000000000 */
[----:B------:R-:W-:Y:S05]  /*6c30*/  BRA.DIV UR4, `(.L_x_9961) ;  /* 0x000001d604947947 */ /* 0x000fea000b800000 */
[----:B------:R0:W0:Y:S04]  /*6c40*/  SHFL.IDX PT, R28, R102, 0x1, 0x1c1f ;  /* 0x003c1f00661c7f89 */ /* 0x00002800000e0000 */
[----:B----4-:R4:W0:Y:S02]  /*6c50*/  SHFL.IDX PT, R14, R101, 0x1, 0x1c1f ;  /* 0x003c1f00650e7f89 */ /* 0x01082400000e0000 */
.L_x_10240:
        /* <DEDUP_REMOVED lines=31> */
[----:B------:R-:W-:Y:S01]  /*6e50*/  SHF.R.U32.HI R117, RZ, 0x8, R35 ;  /* 0x00000008ff757819 */ /* 0x000fe20000011623 */
[----:B------:R-:W-:Y:S01]  /*6e60*/  IMAD.U32 R8, R120, 0x10000, RZ ;  /* 0x0001000078087824 */ /* 0x000fe200078e00ff */
[----:B------:R-:W-:-:S02]  /*6e70*/  PRMT R33, R33, 0x654, R32 ;  /* 0x0000065421217816 */ /* 0x000fc40000000020 */
[--C-:B------:R-:W-:Y:S02]  /*6e80*/  SHF.R.U32.HI R118, RZ, 0x10, R35.reuse ;  /* 0x00000010ff767819 */ /* 0x100fe40000011623 */
[----:B------:R-:W-:Y:S02]  /*6e90*/  LOP3.LUT R36, R35, 0xff, RZ, 0xc0, !PT ;  /* 0x000000ff23247812 */ /* 0x000fe400078ec0ff */
[----:B------:R-:W-:Y:S02]  /*6ea0*/  SHF.R.U32.HI R35, RZ, 0x18, R35 ;  /* 0x00000018ff237819 */ /* 0x000fe40000011623 */
[--C-:B---3--:R-:W-:Y:S02]  /*6eb0*/  SHF.R.U32.HI R106, RZ, 0x8, R37.reuse ;  /* 0x00000008ff6a7819 */ /* 0x108fe40000011625 */
[----:B------:R-:W-:Y:S02]  /*6ec0*/  SHF.R.U32.HI R116, RZ, 0x10, R37 ;  /* 0x00000010ff747819 */ /* 0x000fe40000011625 */
[----:B------:R-:W-:-:S02]  /*6ed0*/  LOP3.LUT R38, R37, 0xff, RZ, 0xc0, !PT ;  /* 0x000000ff25267812 */ /* 0x000fc400078ec0ff */
[----:B------:R-:W-:Y:S02]  /*6ee0*/  SHF.R.U32.HI R115, RZ, 0x18, R37 ;  /* 0x00000018ff737819 */ /* 0x000fe40000011625 */
[----:B------:R-:W-:Y:S01]  /*6ef0*/  LOP3.LUT R33, R33, 0xff00, R4, 0xf8, !PT ;  /* 0x0000ff0021217812 */ /* 0x000fe200078ef804 */
[----:B------:R-:W-:Y:S01]  /*6f00*/  IMAD.SHL.U32 R4, R117, 0x100, RZ ;  /* 0x0000010075047824 */ /* 0x000fe200078e00ff */
[----:B------:R-:W-:Y:S02]  /*6f10*/  LOP3.LUT R37, R39, 0xff, RZ, 0xc0, !PT ;  /* 0x000000ff27257812 */ /* 0x000fe400078ec0ff */
[--C-:B------:R-:W-:Y:S02]  /*6f20*/  SHF.R.U32.HI R98, RZ, 0x18, R39.reuse ;  /* 0x00000018ff627819 */ /* 0x100fe40000011627 */
[--C-:B------:R-:W-:Y:S02]  /*6f30*/  SHF.R.U32.HI R99, RZ, 0x8, R39.reuse ;  /* 0x00000008ff637819 */ /* 0x100fe40000011627 */
[----:B------:R-:W-:Y:S01]  /*6f40*/  MOV R29, R6 ;  /* 0x00000006001d7202 */ /* 0x000fe20000000f00 */
[----:B------:R-:W-:Y:S01]  /*6f50*/  IMAD.SHL.U32 R6, R106, 0x100, RZ ;  /* 0x000001006a067824 */ /* 0x000fe200078e00ff */
[----:B------:R-:W-:Y:S01]  /*6f60*/  PRMT R35, R35, 0x654, R36 ;  /* 0x0000065423237816 */ /* 0x000fe20000000024 */
[----:B------:R-:W-:Y:S01]  /*6f70*/  IMAD.SHL.U32 R10, R99, 0x100, RZ ;  /* 0x00000100630a7824 */ /* 0x000fe200078e00ff */
[----:B--2---:R-:W-:-:S02]  /*6f80*/  SHF.R.U32.HI R104, RZ, 0x10, R39 ;  /* 0x00000010ff687819 */ /* 0x004fc40000011627 */
[----:B------:R-:W-:Y:S02]  /*6f90*/  PRMT R39, R115, 0x654, R38 ;  /* 0x0000065473277816 */ /* 0x000fe40000000026 */
[----:B------:R-:W-:Y:S02]  /*6fa0*/  PRMT R115, R98, 0x654, R37 ;  /* 0x0000065462737816 */ /* 0x000fe40000000025 */
[----:B------:R-:W-:Y:S01]  /*6fb0*/  LOP3.LUT R37, R35, 0xff00, R4, 0xf8, !PT ;  /* 0x0000ff0023257812 */ /* 0x000fe200078ef804 */
[----:B------:R-:W-:Y:S01]  /*6fc0*/  IMAD.U32 R4, R118, 0x10000, RZ ;  /* 0x0001000076047824 */ /* 0x000fe200078e00ff */
[----:B------:R-:W-:Y:S02]  /*6fd0*/  LOP3.LUT R99, R39, 0xff00, R6, 0xf8, !PT ;  /* 0x0000ff0027637812 */ /* 0x000fe400078ef806 */
[----:B------:R-:W-:Y:S02]  /*6fe0*/  F2FP.F16.E4M3.UNPACK_B R39, R114.H1 ;  /* 0x00000072ff27723e */ /* 0x000fe400030006ff */
[----:B------:R-:W-:-:S02]  /*6ff0*/  F2FP.F16.E4M3.UNPACK_B R32, R31.H1 ;  /* 0x0000001fff20723e */ /* 0x000fc400030006ff */
        /* <DEDUP_REMOVED lines=8> */
[----:B------:R-:W-:Y:S02]  /*7080*/  SHF.L.U32 R98, R104, 0x10, RZ ;  /* 0x0000001068627819 */ /* 0x000fe400000006ff */
[----:B------:R-:W-:Y:S01]  /*7090*/  FMUL.FTZ R117, R33, R6 ;  /* 0x0000000621757220 */ /* 0x000fe20000410000 */
[----:B------:R-:W-:-:S02]  /*70a0*/  HADD2.F32 R38, -RZ, R37.H0_H0 ;  /* 0x20000025ff267230 */ /* 0x000fc40000004100 */
        /* <DEDUP_REMOVED lines=18> */
[----:B------:R-:W-:Y:S02]  /*71d0*/  IMAD.U32 R10, R116, 0x10000, RZ ;  /* 0x00010000740a7824 */ /* 0x000fe400078e00ff */
        /* <DEDUP_REMOVED lines=12> */
[----:B------:R-:W-:Y:S01]  /*72a0*/  F2FP.F16.E4M3.UNPACK_B R33, R30.H1 ;  /* 0x0000001eff21723e */ /* 0x000fe200030006ff */
[----:B------:R-:W-:Y:S01]  /*72b0*/  FFMA.FTZ R104, R31, R112, -R36 ;  /* 0x000000701f687223 */ /* 0x000fe20000010824 */
[----:B------:R-:W-:Y:S01]  /*72c0*/  LOP3.LUT R10, R99, 0xff0000, R10, 0xf8, !PT ;  /* 0x00ff0000630a7812 */ /* 0x000fe200078ef80a */
[----:B------:R-:W-:Y:S01]  /*72d0*/  FMUL.FTZ R99, R31, R114 ;  /* 0x000000721f637220 */ /* 0x000fe20000410000 */
        /* <DEDUP_REMOVED lines=27> */
[----:B------:R-:W-:Y:S01]  /*7490*/  HADD2.F32 R30, -RZ, R29.H0_H0 ;  /* 0x2000001dff1e7230 */ /* 0x000fe20000004100 */
[----:B------:R-:W-:Y:S01]  /*74a0*/  F2FP.SATFINITE.E4M3.F32.PACK_AB_MERGE_C R121, R121, R38, RZ ;  /* 0x000000267979723e */ /* 0x000fe200048070ff */
        /* <DEDUP_REMOVED lines=8> */
[----:B------:R-:W-:Y:S01]  /*7530*/  F2FP.F16.E4M3.UNPACK_B R38, R10 ;  /* 0x0000000aff26723e */ /* 0x000fe200020006ff */
[-C--:B------:R-:W-:Y:S01]  /*7540*/  FFMA.FTZ R112, R32, R33.reuse, R35 ;  /* 0x0000002120707223 */ /* 0x080fe20000010023 */
[----:B------:R-:W-:Y:S01]  /*7550*/  FFMA.FTZ R30, R30, R33, -R37 ;  /* 0x000000211e1e7223 */ /* 0x000fe20000010825 */
[-C--:B------:R-:W-:Y:S01]  /*7560*/  FFMA.FTZ R113, R31, R110.reuse, R34 ;  /* 0x0000006e1f717223 */ /* 0x080fe20000010022 */
[----:B------:R-:W-:Y:S01]  /*7570*/  F2FP.SATFINITE.E4M3.F32.PACK_AB_MERGE_C R31, R116, R117, RZ ;  /* 0x00000075741f723e */ /* 0x000fe200048070ff */
[----:B------:R-:W-:Y:S01]  /*7580*/  FFMA.FTZ R29, R29, R110, -R36 ;  /* 0x0000006e1d1d7223 */ /* 0x000fe20000010824 */
[----:B------:R-:W-:Y:S02]  /*7590*/  F2FP.F16.E4M3.UNPACK_B R35, R9 ;  /* 0x00000009ff23723e */ /* 0x000fe400020006ff */
[----:B------:R-:W-:Y:S02]  /*75a0*/  F2FP.F16.E4M3.UNPACK_B R33, R5 ;  /* 0x00000005ff21723e */ /* 0x000fe400020006ff */
[----:B------:R-:W-:Y:S01]  /*75b0*/  F2FP.SATFINITE.E4M3.F32.PACK_AB_MERGE_C R31, R99, R98, R31 ;  /* 0x00000062631f723e */ /* 0x000fe2000480701f */
        /* <DEDUP_REMOVED lines=8> */
[----:B------:R-:W-:Y:S01]  /*7640*/  HADD2.F32 R39, -RZ, R37.H0_H0 ;  /* 0x20000025ff277230 */ /* 0x000fe20000004100 */
[----:B------:R-:W-:Y:S01]  /*7650*/  F2FP.SATFINITE.E4M3.F32.PACK_AB_MERGE_C R29, R113, R112, R121 ;  /* 0x00000070711d723e */ /* 0x000fe20004807079 */
[-C--:B------:R-:W-:Y:S01]  /*7660*/  FMUL.FTZ R113, R36, R99.reuse ;  /* 0x0000006324717220 */ /* 0x080fe20000410000 */
[----:B------:R-:W-:Y:S01]  /*7670*/  FMUL.FTZ R99, R34, R99 ;  /* 0x0000006322637220 */ /* 0x000fe20000410000 */
        /* <DEDUP_REMOVED lines=15> */
[----:B------:R-:W-:-:S02]  /*7770*/  HADD2.F32 R35, -RZ, R33.H0_H0 ;  /* 0x20000021ff237230 */ /* 0x000fc40000004100 */
[----:B------:R-:W-:Y:S02]  /*7780*/  HADD2.F32 R9, -RZ, R5.H0_H0 ;  /* 0x20000005ff097230 */ /* 0x000fe40000004100 */
[----:B------:R-:W-:Y:S02]  /*7790*/  HADD2.F32 R34, -RZ, R34.H1_H1 ;  /* 0x30000022ff227230 */ /* 0x000fe40000004100 */
[-C--:B------:R-:W-:Y:S01]  /*77a0*/  FMUL.FTZ R38, R10, R35.reuse ;  /* 0x000000230a267220 */ /* 0x080fe20000410000 */
[----:B------:R-:W-:Y:S02]  /*77b0*/  HADD2.F32 R36, -RZ, R33.H1_H1 ;  /* 0x30000021ff247230 */ /* 0x000fe40000004100 */
[----:B------:R-:W-:Y:S01]  /*77c0*/  FMUL.FTZ R35, R9, R35 ;  /* 0x0000002309237220 */ /* 0x000fe20000410000 */
[----:B------:R-:W-:Y:S02]  /*77d0*/  HADD2.F32 R33, -RZ, R8.H0_H0 ;  /* 0x20000008ff217230 */ /* 0x000fe40000004100 */
        /* <DEDUP_REMOVED lines=59> */
.L_x_9965:
[----:B------:R-:W-:Y:S05]  /*7b90*/  BSYNC B2 ;  /* 0x0000000000027941 */ /* 0x000fea0003800000 */
.L_x_9964:
[----:B------:R-:W-:Y:S01]  /*7ba0*/  ISETP.GE.AND P3, PT, R15, R103, PT ;  /* 0x000000670f00720c */ /* 0x000fe20003f66270 */
[----:B0-----:R0:W-:-:S12]  /*7bb0*/  ST.E.128 desc[UR60][R12.64], R4 ;  /* 0x000000040c007985 */ /* 0x0011d8000c101d3c */
[----:B------:R-:W-:-:S04]  /*7bc0*/  @!P3 IADD3 R14, P4, R15, R14, RZ ;  /* 0x0000000e0f0eb210 */ /* 0x000fc80007f9e0ff */
[----:B------:R-:W-:-:S05]  /*7bd0*/  @!P3 LEA.HI.X.SX32 R15, R15, R28, 0x1, P4 ;  /* 0x0000001c0f0fb211 */ /* 0x000fca00020f0eff */
[----:B------:R0:W-:Y:S04]  /*7be0*/  @!P3 ST.E.128 desc[UR60][R14.64], R8 ;  /* 0x000000080e00b985 */ /* 0x0001e8000c101d3c */
.L_x_9963:
[----:B------:R-:W-:Y:S05]  /*7bf0*/  BSYNC B1 ;  /* 0x0000000000017941 */ /* 0x000fea0003800000 */
.L_x_9962:
[----:B------:R-:W-:-:S03]  /*7c00*/  UMOV UR4, 0xffffffff ;  /* 0xffffffff00047882 */ /* 0x000fc60000000000 */
[----:B------:R-:W-:Y:S05]  /*7c10*/  BRA.DIV UR4, `(.L_x_9966) ;  /* 0x000001c604e47947 */ /* 0x000fea000b800000 */
[----:B0-----:R-:W0:Y:S04]  /*7c20*/  SHFL.IDX PT, R102, R102, 0x2, 0x1c1f ;  /* 0x005c1f0066667f89 */ /* 0x001e2800000e0000 */
[----:B------:R0:W0:Y:S02]  /*7c30*/  SHFL.IDX PT, R14, R101, 0x2, 0x1c1f ;  /* 0x005c1f00650e7f89 */ /* 0x00002400000e0000 */
.L_x_10244:
[----:B------:R-:W-:-:S05]  /*7c40*/  VIADD R4, R195, 0x80 ;  /* 0x00000080c3047836 */ /* 0x000fca0000000000 */
[----:B------:R-:W-:-:S13]  /*7c50*/  ISETP.GE.OR P3, PT, R4, R97, P1 ;  /* 0x000000610400720c */ /* 0x000fda0000f66670 */
[----:B------:R-:W-:Y:S05]  /*7c60*/  @P3 BRA `(.L_x_9946) ;  /* 0x0000001400283947 */ /* 0x000fea0003800000 */
[----:B------:R-:W-:Y:S01]  /*7c70*/  SEL R111, R72, R111, !P0 ;  /* 0x0000006f486f7207 */ /* 0x000fe20004000000 */
[----:B------:R-:W-:Y:S01]  /*7c80*/  IMAD R5, R192, 0x5000, R0 ;  /* 0x00005000c0057824 */ /* 0x000fe200078e0200 */
[----:B0-----:R-:W-:Y:S01]  /*7c90*/  IADD3 R12, P3, R63, R14, RZ ;  /* 0x0000000e3f0c7210 */ /* 0x001fe20007f7e0ff */
[----:B------:R-:W-:Y:S01]  /*7ca0*/  BSSY B1, `(.L_x_9967) ;  /* 0x00000e9000017945 */ /* 0x000fe20003800000 */
[----:B------:R-:W-:Y:S02]  /*7cb0*/  SHF.R.S32.HI R4, RZ, 0x1f, R111 ;  /* 0x0000001fff047819 */ /* 0x000fe4000001146f */
[----:B------:R-:W-:Y:S01]  /*7cc0*/  IADD3 R5, R18, R5, RZ ;  /* 0x0000000512057210 */ /* 0x000fe20007ffe0ff */
[----:B------:R-:W-:Y:S01]  /*7cd0*/  IMAD.X R13, R102, 0x1, R61, P3 ;  /* 0x00000001660d7824 */ /* 0x000fe200018e063d */
[----:B------:R-:W-:-:S04]  /*7ce0*/  LEA.HI R111, R4, R111, RZ, 0x5 ;  /* 0x0000006f046f7211 */ /* 0x000fc800078f28ff */
[----:B------:R-:W-:-:S05]  /*7cf0*/  LEA.HI.SX32 R15, R111, R64, 0x1b ;  /* 0x000000406f0f7211 */ /* 0x000fca00078fdaff */
[----:B------:R-:W-:-:S05]  /*7d00*/  IMAD.SHL.U32 R15, R15, 0x10, RZ ;  /* 0x000000100f0f7824 */ /* 0x000fca00078e00ff */
        /* <DEDUP_REMOVED lines=18> */
[----:B------:R-:W-:Y:S01]  /*7e30*/  SHF.R.U32.HI R36, RZ, 0x18, R45 ;  /* 0x00000018ff247819 */ /* 0x000fe2000001162d */
[----:B------:R-:W-:Y:S01]  /*7e40*/  IMAD.SHL.U32 R37, R37, 0x100, RZ ;  /* 0x0000010025257824 */ /* 0x000fe200078e00ff */
[----:B------:R-:W-:-:S02]  /*7e50*/  LOP3.LUT R33, R45, 0xff, RZ, 0xc0, !PT ;  /* 0x000000ff2d217812 */ /* 0x000fc400078ec0ff */
[----:B------:R-:W-:Y:S02]  /*7e60*/  SHF.R.U32.HI R42, RZ, 0x10, R41 ;  /* 0x00000010ff2a7819 */ /* 0x000fe40000011629 */
[----:B------:R-:W-:Y:S02]  /*7e70*/  PRMT R29, R44, 0x654, R29 ;  /* 0x000006542c1d7816 */ /* 0x000fe4000000001d */
[----:B------:R-:W-:Y:S02]  /*7e80*/  SHF.R.U32.HI R99, RZ, 0x18, R43 ;  /* 0x00000018ff637819 */ /* 0x000fe4000001162b */
[----:B------:R-:W-:Y:S02]  /*7e90*/  LOP3.LUT R30, R43, 0xff, RZ, 0xc0, !PT ;  /* 0x000000ff2b1e7812 */ /* 0x000fe400078ec0ff */
[----:B------:R-:W-:Y:S01]  /*7ea0*/  PRMT R6, R36, 0x654, R33 ;  /* 0x0000065424067816 */ /* 0x000fe20000000021 */
[----:B------:R-:W-:Y:S01]  /*7eb0*/  IMAD.SHL.U32 R33, R40, 0x100, RZ ;  /* 0x0000010028217824 */ /* 0x000fe200078e00ff */
[----:B------:R-:W-:-:S02]  /*7ec0*/  SHF.R.U32.HI R38, RZ, 0x10, R43 ;  /* 0x00000010ff267819 */ /* 0x000fc4000001162b */
[----:B------:R-:W-:Y:S01]  /*7ed0*/  LOP3.LUT R4, R29, 0xff00, R4, 0xf8, !PT ;  /* 0x0000ff001d047812 */ /* 0x000fe200078ef804 */
[----:B------:R-:W-:Y:S01]  /*7ee0*/  IMAD.U32 R29, R42, 0x10000, RZ ;  /* 0x000100002a1d7824 */ /* 0x000fe200078e00ff */
[----:B------:R-:W-:Y:S02]  /*7ef0*/  PRMT R30, R99, 0x654, R30 ;  /* 0x00000654631e7816 */ /* 0x000fe4000000001e */
[----:B------:R-:W-:Y:S02]  /*7f00*/  SHF.R.U32.HI R39, RZ, 0x8, R47 ;  /* 0x00000008ff277819 */ /* 0x000fe4000001162f */
[----:B------:R-:W-:Y:S01]  /*7f10*/  LOP3.LUT R6, R6, 0xff00, R37, 0xf8, !PT ;  /* 0x0000ff0006067812 */ /* 0x000fe200078ef825 */
[----:B------:R-:W-:Y:S01]  /*7f20*/  IMAD.U32 R37, R38, 0x10000, RZ ;  /* 0x0001000026257824 */ /* 0x000fe200078e00ff */
[----:B------:R-:W-:Y:S02]  /*7f30*/  LOP3.LUT R30, R30, 0xff00, R33, 0xf8, !PT ;  /* 0x0000ff001e1e7812 */ /* 0x000fe400078ef821 */
[----:B------:R-:W-:-:S02]  /*7f40*/  LOP3.LUT R34, R47, 0xff0000ff, RZ, 0xc0, !PT ;  /* 0xff0000ff2f227812 */ /* 0x000fc400078ec0ff */
[----:B------:R-:W-:Y:S02]  /*7f50*/  SHF.L.U32 R39, R39, 0x8, RZ ;  /* 0x0000000827277819 */ /* 0x000fe400000006ff */
[----:B------:R-:W-:Y:S02]  /*7f60*/  LOP3.LUT R8, R4, 0xff0000, R29, 0xf8, !PT ;  /* 0x00ff000004087812 */ /* 0x000fe400078ef81d */
[----:B------:R-:W-:Y:S02]  /*7f70*/  F2FP.F16.E4M3.UNPACK_B R38, R105.H1 ;  /* 0x00000069ff26723e */ /* 0x000fe400030006ff */
[----:B------:R-:W-:Y:S02]  /*7f80*/  F2FP.F16.E4M3.UNPACK_B R33, R32.H1 ;  /* 0x00000020ff21723e */ /* 0x000fe400030006ff */
[----:B------:R-:W-:Y:S02]  /*7f90*/  F2FP.F16.E4M3.UNPACK_B R29, R28.H1 ;  /* 0x0000001cff1d723e */ /* 0x000fe400030006ff */
[----:B------:R-:W-:-:S02]  /*7fa0*/  SHF.R.U32.HI R41, RZ, 0x10, R45 ;  /* 0x00000010ff297819 */ /* 0x000fc4000001162d */
[----:B------:R-:W-:Y:S01]  /*7fb0*/  LOP3.LUT R40, R34, 0xff00, R39, 0xf8, !PT ;  /* 0x0000ff0022287812 */ /* 0x000fe200078ef827 */
[----:B------:R-:W-:Y:S01]  /*7fc0*/  HADD2.F32 R39, -RZ, R38.H0_H0 ;  /* 0x20000026ff277230 */ /* 0x000fe20000004100 */
        /* <DEDUP_REMOVED lines=10> */
[----:B------:R-:W-:Y:S02]  /*8070*/  LOP3.LUT R10, R6, 0xff0000, R41, 0xf8, !PT ;  /* 0x00ff0000060a7812 */ /* 0x000fe400078ef829 */
        /* <DEDUP_REMOVED lines=46> */
[-C--:B------:R-:W-:Y:S01]  /*8360*/  FFMA.FTZ R43, R29, R32.reuse, -R36 ;  /* 0x000000201d2b7223 */ /* 0x080fe20000010824 */
[----:B------:R-:W-:Y:S02]  /*8370*/  HADD2.F32 R29, -RZ, R34.H1_H1 ;  /* 0x30000022ff1d7230 */ /* 0x000fe40000004100 */
[----:B------:R-:W-:Y:S01]  /*8380*/  FMUL.FTZ R99, R30, R37 ;  /* 0x000000251e637220 */ /* 0x000fe20000410000 */
[----:B------:R-:W-:Y:S01]  /*8390*/  F2FP.F16.E4M3.UNPACK_B R35, R35 ;  /* 0x00000023ff23723e */ /* 0x000fe200020006ff */
[C---:B------:R-:W-:Y:S01]  /*83a0*/  FMUL.FTZ R37, R28.reuse, R37 ;  /* 0x000000251c257220 */ /* 0x040fe20000410000 */
[----:B------:R-:W-:Y:S01]  /*83b0*/  FFMA.FTZ R47, R33, R32, R38 ;  /* 0x00000020212f7223 */ /* 0x000fe20000010026 */
[----:B--2---:R-:W-:Y:S01]  /*83c0*/  FFMA.FTZ R104, R28, R29, -R99 ;  /* 0x0000001d1c687223 */ /* 0x004fe20000010863 */
[----:B------:R-:W-:Y:S01]  /*83d0*/  F2FP.F16.E4M3.UNPACK_B R109, R109 ;  /* 0x0000006dff6d723e */ /* 0x000fe200020006ff */
[----:B---3--:R-:W-:Y:S01]  /*83e0*/  FFMA.FTZ R106, R30, R29, R37 ;  /* 0x0000001d1e6a7223 */ /* 0x008fe20000010025 */
        /* <DEDUP_REMOVED lines=10> */
[----:B------:R-:W-:Y:S01]  /*8490*/  HADD2.F32 R35, -RZ, R35.H1_H1 ;  /* 0x30000023ff237230 */ /* 0x000fe20000004100 */
[----:B------:R-:W-:Y:S01]  /*84a0*/  F2FP.F16.E4M3.UNPACK_B R33, R10 ;  /* 0x0000000aff21723e */ /* 0x000fe200020006ff */
[--C-:B------:R-:W-:Y:S02]  /*84b0*/  HADD2.F32 R30, -RZ, R109.reuse.H0_H0 ;  /* 0x2000006dff1e7230 */ /* 0x100fe40000004100 */
[-C--:B------:R-:W-:Y:S01]  /*84c0*/  FMUL.FTZ R98, R31, R34.reuse ;  /* 0x000000221f627220 */ /* 0x080fe20000410000 */
[----:B------:R-:W-:Y:S02]  /*84d0*/  HADD2.F32 R32, -RZ, R109.H1_H1 ;  /* 0x3000006dff207230 */ /* 0x000fe40000004100 */
[----:B------:R-:W-:Y:S01]  /*84e0*/  FMUL.FTZ R38, R35, R34 ;  /* 0x0000002223267220 */ /* 0x000fe20000410000 */
[----:B------:R-:W-:Y:S01]  /*84f0*/  F2FP.SATFINITE.E4M3.F32.PACK_AB_MERGE_C R41, R46, R41, RZ ;  /* 0x000000292e29723e */ /* 0x000fe200048070ff */
[-C--:B------:R-:W-:Y:S01]  /*8500*/  FFMA.FTZ R37, R28, R30.reuse, -R37 ;  /* 0x0000001e1c257223 */ /* 0x080fe20000010825 */
[----:B------:R-:W-:Y:S01]  /*8510*/  FFMA.FTZ R34, R29, R30, R36 ;  /* 0x0000001e1d227223 */ /* 0x000fe20000010024 */
[----:B------:R-:W-:Y:S01]  /*8520*/  F2FP.F16.E4M3.UNPACK_B R30, R9 ;  /* 0x00000009ff1e723e */ /* 0x000fe200020006ff */
[-C--:B------:R-:W-:Y:S01]  /*8530*/  FFMA.FTZ R38, R31, R32.reuse, -R38 ;  /* 0x000000201f267223 */ /* 0x080fe20000010826 */
[----:B------:R-:W-:Y:S01]  /*8540*/  F2FP.F16.E4M3.UNPACK_B R28, R5 ;  /* 0x00000005ff1c723e */ /* 0x000fe200020006ff */
[----:B------:R-:W-:Y:S01]  /*8550*/  FFMA.FTZ R35, R35, R32, R98 ;  /* 0x0000002023237223 */ /* 0x000fe20000010062 */
[----:B------:R-:W-:Y:S01]  /*8560*/  F2FP.F16.E4M3.UNPACK_B R32, R8 ;  /* 0x00000008ff20723e */ /* 0x000fe200020006ff */
[----:B------:R-:W-:Y:S01]  /*8570*/  HADD2.F32 R31, -RZ, R30.H0_H0 ;  /* 0x2000001eff1f7230 */ /* 0x000fe20000004100 */
[----:B------:R-:W-:Y:S01]  /*8580*/  F2FP.SATFINITE.E4M3.F32.PACK_AB_MERGE_C R98, R38, R37, R43 ;  /* 0x000000252662723e */ /* 0x000fe2000480702b */
[----:B------:R-:W-:Y:S01]  /*8590*/  HADD2.F32 R36, -RZ, R33.H0_H0 ;  /* 0x20000021ff247230 */ /* 0x000fe20000004100 */
[----:B------:R-:W-:Y:S01]  /*85a0*/  F2FP.SATFINITE.E4M3.F32.PACK_AB_MERGE_C R99, R35, R34, R47 ;  /* 0x000000222363723e */ /* 0x000fe2000480702f */
        /* <DEDUP_REMOVED lines=13> */
[----:B------:R-:W-:Y:S01]  /*8680*/  FMUL.FTZ R33, R28, R33 ;  /* 0x000000211c217220 */ /* 0x000fe20000410000 */
[----:B------:R-:W-:Y:S01]  /*8690*/  F2FP.SATFINITE.E4M3.F32.PACK_AB_MERGE_C R46, R42, R39, R44 ;  /* 0x000000272a2e723e */ /* 0x000fe2000480702c */
[-C--:B------:R-:W-:Y:S01]  /*86a0*/  FFMA.FTZ R37, R28, R31.reuse, -R35 ;  /* 0x0000001f1c257223 */ /* 0x080fe20000010823 */
[----:B------:R-:W-:Y:S01]  /*86b0*/  F2FP.F16.E4M3.UNPACK_B R28, R10.H1 ;  /* 0x0000000aff1c723e */ /* 0x000fe200030006ff */
[----:B------:R-:W-:Y:S01]  /*86c0*/  FFMA.FTZ R39, R30, R31, R33 ;  /* 0x0000001f1e277223 */ /* 0x000fe20000010021 */
[----:B------:R-:W-:Y:S01]  /*86d0*/  HADD2.F32 R9, -RZ, R5.H0_H0 ;  /* 0x20000005ff097230 */ /* 0x000fe20000004100 */
[----:B------:R-:W-:Y:S01]  /*86e0*/  F2FP.F16.E4M3.UNPACK_B R8, R8.H1 ;  /* 0x00000008ff08723e */ /* 0x000fe200030006ff */
[--C-:B------:R-:W-:Y:S01]  /*86f0*/  HADD2.F32 R10, -RZ, R29.reuse.H0_H0 ;  /* 0x2000001dff0a7230 */ /* 0x100fe20000004100 */
[----:B------:R-:W-:Y:S01]  /*8700*/  F2FP.SATFINITE.E4M3.F32.PACK_AB_MERGE_C R105, R105, R40, R41 ;  /* 0x000000286969723e */ /* 0x000fe20004807029 */
[----:B------:R-:W-:Y:S01]  /*8710*/  HADD2.F32 R30, -RZ, R28.H0_H0 ;  /* 0x2000001cff1e7230 */ /* 0x000fe20000004100 */
[----:B------:R-:W-:Y:S01]  /*8720*/  F2FP.F16.E4M3.UNPACK_B R33, R6.H1 ;  /* 0x00000006ff21723e */ /* 0x000fe200030006ff */
[----:B------:R-:W-:-:S02]  /*8730*/  HADD2.F32 R29, -RZ, R29.H1_H1 ;  /* 0x3000001dff1d7230 */ /* 0x000fc40000004100 */
[----:B------:R-:W-:Y:S02]  /*8740*/  HADD2.F32 R32, -RZ, R28.H1_H1 ;  /* 0x3000001cff207230 */ /* 0x000fe40000004100 */
        /* <DEDUP_REMOVED lines=60> */
[----:B------:R-:W-:Y:S01]  /*8b10*/  IMAD.MOV.U32 R6, RZ, RZ, R98 ;  /* 0x000000ffff067224 */ /* 0x000fe200078e0062 */
[----:B------:R-:W-:-:S07]  /*8b20*/  F2FP.SATFINITE.E4M3.F32.PACK_AB_MERGE_C R9, R39, R36, R41 ;  /* 0x000000242709723e */ /* 0x000fce0004807029 */
.L_x_9968:
[----:B------:R-:W-:Y:S05]  /*8b30*/  BSYNC B1 ;  /* 0x0000000000017941 */ /* 0x000fea0003800000 */
.L_x_9967:
[----:B0-----:R0:W-:Y:S01]  /*8b40*/  ST.E.128 desc[UR60][R12.64], R4 ;  /* 0x000000040c007985 */ /* 0x0011e2000c101d3c */
[----:B------:R-:W-:-:S13]  /*8b50*/  ISETP.GE.AND P2, PT, R15, R103, PT ;  /* 0x000000670f00720c */ /* 0x000fda0003f46270 */
[----:B------:R-:W-:Y:S05]  /*8b60*/  @P2 BRA `(.L_x_9946) ;  /* 0x0000000400682947 */ /* 0x000fea0003800000 */
[----:B------:R-:W-:-:S04]  /*8b70*/  IADD3 R14, P2, R15, R14, RZ ;  /* 0x0000000e0f0e7210 */ /* 0x000fc80007f5e0ff */
[----:B------:R-:W-:-:S05]  /*8b80*/  LEA.HI.X.SX32 R15, R15, R102, 0x1, P2 ;  /* 0x000000660f0f7211 */ /* 0x000fca00010f0eff */
[----:B------:R0:W-:Y:S01]  /*8b90*/  ST.E.128 desc[UR60][R14.64], R8 ;  /* 0x000000080e007985 */ /* 0x0001e2000c101d3c */
[----:B------:R-:W-:Y:S05]  /*8ba0*/  BRA `(.L_x_9946) ;  /* 0x0000000400587947 */ /* 0x000fea0003800000 */
.L_x_9916:
[----:B------:R-:W-:-:S13]  /*8bb0*/  ISETP.NE.AND P5, PT, R198, 0x3, PT ;  /* 0x00000003c600780c */ /* 0x000fda0003fa5270 */
[----:B------:R-:W-:Y:S05]  /*8bc0*/  @!P5 BRA `(.L_x_9969) ;  /* 0x000000000004d947 */ /* 0x000fea0003800000 */
[----:B------:R-:W-:Y:S01]  /*8bd0*/  BPT.TRAP 0x1 ;  /* 0x000000040000795c */ /* 0x000fe20000300000 */
.L_x_9969:
[----:B------:R-:W-:Y:S01]  /*8be0*/  LEA R88, R192, R18, 0x3 ;  /* 0x00000012c0587211 */ /* 0x000fe200078e18ff */
[----:B------:R-:W-:Y:S01]  /*8bf0*/  BSSY B1, `(.L_x_9970) ;  /* 0x0000005000017945 */ /* 0x000fe20003800000 */
[----:B------:R-:W-:Y:S02]  /*8c00*/  SHF.L.U32 R100, R199, 0x1f, RZ ;  /* 0x0000001fc7647819 */ /* 0x000fe400000006ff */
[----:B------:R-:W-:Y:S02]  /*8c10*/  SHF.R.S32.HI R95, RZ, 0x1f, R94 ;  /* 0x0000001fff5f7819 */ /* 0x000fe4000001145e */
[----:B------:R-:W0:Y:S02]  /*8c20*/  SYNCS.PHASECHK.TRANS64.TRYWAIT P2, [R88+URZ+0x22890], R100 ;  /* 0x02289064580075a7 */ /* 0x000e24000804017f */
[----:B0-----:R-:W-:Y:S05]  /*8c30*/  @!P2 BRA `(.L_x_9971) ;  /* 0x000001b80024a947 */ /* 0x001fea0003800000 */
.L_x_10245:
[----:B------:R-:W-:Y:S05]  /*8c40*/  BSYNC B1 ;  /* 0x0000000000017941 */ /* 0x000fea0003800000 */
.L_x_9970:
        /* <DEDUP_REMOVED lines=26> */
.L_x_10249:
        /* <DEDUP_REMOVED lines=13> */
.L_x_9974:
[----:B------:R-:W-:Y:S05]  /*8ec0*/  BSYNC B1 ;  /* 0x0000000000017941 */ /* 0x000fea0003800000 */
.L_x_9973:
[----:B------:R-:W-:-:S03]  /*8ed0*/  UMOV UR4, 0xffffffff ;  /* 0xffffffff00047882 */ /* 0x000fc60000000000 */
[----:B------:R-:W-:Y:S05]  /*8ee0*/  BRA.DIV UR4, `(.L_x_9975) ;  /* 0x000001b604d47947 */ /* 0x000fea000b800000 */
[----:B--2-4-:R2:W4:Y:S04]  /*8ef0*/  SHFL.IDX PT, R5, R9, 0x1, 0x1c1f ;  /* 0x003c1f0009057f89 */ /* 0x01452800000e0000 */
[----:B---3--:R2:W3:Y:S02]  /*8f00*/  SHFL.IDX PT, R14, R8, 0x1, 0x1c1f ;  /* 0x003c1f00080e7f89 */ /* 0x0084e400000e0000 */
.L_x_10253:
        /* <DEDUP_REMOVED lines=14> */
.L_x_9977:
[----:B------:R-:W-:Y:S05]  /*8ff0*/  BSYNC B1 ;  /* 0x0000000000017941 */ /* 0x000fea0003800000 */
.L_x_9976:
[----:B------:R-:W-:-:S03]  /*9000*/  UMOV UR4, 0xffffffff ;  /* 0xffffffff00047882 */ /* 0x000fc60000000000 */
[----:B------:R-:W-:Y:S05]  /*9010*/  BRA.DIV UR4, `(.L_x_9978) ;  /* 0x000001b604d07947 */ /* 0x000fea000b800000 */
[----:B---34-:R3:W4:Y:S04]  /*9020*/  SHFL.IDX PT, R5, R9, 0x2, 0x1c1f ;  /* 0x005c1f0009057f89 */ /* 0x01872800000e0000 */
[----:B------:R3:W0:Y:S02]  /*9030*/  SHFL.IDX PT, R14, R8, 0x2, 0x1c1f ;  /* 0x005c1f00080e7f89 */ /* 0x00062400000e0000 */
.L_x_10257:
        /* <DEDUP_REMOVED lines=13> */
.L_x_9946:
[----:B------:R-:W-:Y:S05]  /*9110*/  BSYNC B0 ;  /* 0x0000000000007941 */ /* 0x000fea0003800000 */
.L_x_9915:
[----:B0-----:R-:W0:Y:S01]  /*9120*/  S2R R4, SR_TID.X ;  /* 0x0000000000047919 */ /* 0x001e220000002100 */
[----:B------:R-:W-:Y:S01]  /*9130*/  @!PT LDS RZ, [RZ] ;  /* 0x00000000fffff984 */ /* 0x000fe20000000800 */
[----:B------:R-:W-:Y:S01]  /*9140*/  @!PT LDS RZ, [RZ] ;  /* 0x00000000fffff984 */ /* 0x000fe20000000800 */
[----:B------:R-:W-:Y:S01]  /*9150*/  @!PT LDS RZ, [RZ] ;  /* 0x00000000fffff984 */ /* 0x000fe20000000800 */
[----:B------:R-:W-:Y:S01]  /*9160*/  @!PT LDS RZ, [RZ] ;  /* 0x00000000fffff984 */ /* 0x000fe20000000800 */
[----:B------:R5:W-:Y:S06]  /*9170*/  MEMBAR.ALL.CTA ;  /* 0x0000000000007992 */ /* 0x000bec0000008000 */
[----:B-----5:R-:W5:Y:S01]  /*9180*/  FENCE.VIEW.ASYNC.S ;  /* 0x00000000000073c6 */ /* 0x020f620000000000 */
[----:B------:R-:W-:Y:S05]  /*9190*/  WARPSYNC.ALL ;  /* 0x0000000000007948 */ /* 0x000fea0003800000 */
[----:B------:R-:W-:Y:S01]  /*91a0*/  BSSY B0, `(.L_x_9979) ;  /* 0x0000008000007945 */ /* 0x000fe20003800000 */
[----:B-----5:R0:W-:Y:S02]  /*91b0*/  BAR.SYNC.DEFER_BLOCKING R74, 0x80 ;  /* 0x0002004a0000751d */ /* 0x0201e40000010000 */
[----:B0-----:R-:W-:-:S13]  /*91c0*/  LOP3.LUT P2, RZ, R4, 0x7f, RZ, 0xc0, !PT ;  /* 0x0000007f04ff7812 */ /* 0x001fda000784c0ff */
[----:B------:R-:W-:-:S05]  /*91d0*/  @!P2 VIADD R4, R88, 0x228a0 ;  /* 0x000228a05804a836 */ /* 0x000fca0000000000 */
[----:B------:R-:W-:-:S04]  /*91e0*/  @!P2 PRMT R4, RZ, 0x654, R4 ;  /* 0x00000654ff04a816 */ /* 0x000fc80000000004 */
[----:B------:R0:W-:Y:S01]  /*91f0*/  @!P2 SYNCS.ARRIVE.TRANS64.RED.A1T0 RZ, [R4+URZ], RZ ;  /* 0x000000ff04ffa9a7 */ /* 0x0001e2000810043f */
[----:B------:R-:W-:Y:S05]  /*9200*/  @!P5 BRA `(.L_x_9980) ;  /* 0x000000000004d947 */ /* 0x000fea0003800000 */
[----:B------:R-:W-:Y:S01]  /*9210*/  BPT.TRAP 0x1 ;  /* 0x000000040000795c */ /* 0x000fe20000300000 */
.L_x_9980:
[----:B------:R-:W-:Y:S05]  /*9220*/  BSYNC B0 ;  /* 0x0000000000007941 */ /* 0x000fea0003800000 */
.L_x_9979:
[----:B------:R-:W5:Y:S01]  /*9230*/  SYNCS.PHASECHK.TRANS64.TRYWAIT P3, [R88+URZ+0x228b0], R100 ;  /* 0x0228b064580075a7 */ /* 0x000f62000806017f */
[----:B------:R-:W-:Y:S04]  /*9240*/  BSSY B0, `(.L_x_9981) ;  /* 0x0000002000007945 */ /* 0x000fe80003800000 */
[----:B-----5:R-:W-:Y:S05]  /*9250*/  @!P3 BRA `(.L_x_9982) ;  /* 0x000001b40088b947 */ /* 0x020fea0003800000 */
.L_x_10258:
[----:B------:R-:W-:Y:S05]  /*9260*/  BSYNC B0 ;  /* 0x0000000000007941 */ /* 0x000fea0003800000 */
.L_x_9981:
[----:B------:R-:W-:Y:S01]  /*9270*/  ULDC.64 UR4, c[0x0][0x328] ;  /* 0x0000ca0000047ab9 */ /* 0x000fe20000000a00 */
[----:B------:R-:W-:Y:S01]  /*9280*/  ULDC.64 UR6, c[0x0][0x318] ;  /* 0x0000c60000067ab9 */ /* 0x000fe20000000a00 */
[----:B------:R-:W-:Y:S01]  /*9290*/  IMAD R95, R95, UR4, RZ ;  /* 0x000000045f5f7c24 */ /* 0x000fe2000f8e02ff */
[----:B------:R-:W-:Y:S01]  /*92a0*/  BSSY B0, `(.L_x_9983) ;  /* 0x000001f000007945 */ /* 0x000fe20003800000 */
[----:B0---4-:R-:W-:-:S04]  /*92b0*/  IMAD.WIDE.U32 R4, R94, UR4, RZ ;  /* 0x000000045e047c25 */ /* 0x011fc8000f8e00ff */
        /* <DEDUP_REMOVED lines=29> */
.L_x_9984:
[----:B------:R-:W-:Y:S05]  /*9490*/  BSYNC B0 ;  /* 0x0000000000007941 */ /* 0x000fea0003800000 */
.L_x_9983:
        /* <DEDUP_REMOVED lines=16> */
.L_x_9986:
[----:B------:R-:W-:Y:S05]  /*95a0*/  BSYNC B0 ;  /* 0x0000000000007941 */ /* 0x000fea0003800000 */
.L_x_9985:
        /* <DEDUP_REMOVED lines=8> */
[----:B0123--:R-:W-:-:S04]  /*9630*/  @!P3 IADD3 R8, P4, R16, R10, RZ ;  /* 0x0000000a1008b210 */ /* 0x00ffc80007f9e0ff */
[----:B------:R-:W-:Y:S02]  /*9640*/  @!P3 IADD3.X R9, R13, R17, RZ, P4, !PT ;  /* 0x000000110d09b210 */ /* 0x000fe400027fe4ff */
[----:B------:R-:W-:-:S13]  /*9650*/  ISETP.GE.AND P4, PT, R19, UR4, PT ;  /* 0x0000000413007c0c */ /* 0x000fda000bf86270 */
[----:B------:R-:W-:-:S05]  /*9660*/  @!P4 IADD3 R10, P5, R19, R10, RZ ;  /* 0x0000000a130ac210 */ /* 0x000fca0007fbe0ff */
[----:B------:R-:W-:Y:S01]  /*9670*/  @!P4 IMAD.X R11, R13, 0x1, R194, P5 ;  /* 0x000000010d0bc824 */ /* 0x000fe200028e06c2 */
[----:B----4-:R-:W-:Y:S04]  /*9680*/  @!P3 ST.E.128 desc[UR60][R8.64], R4 ;  /* 0x000000040800b985 */ /* 0x010fe8000c101d3c */
[----:B------:R-:W0:Y:S04]  /*9690*/  @!P4 LDS.128 R4, [R91+0xe400] ;  /* 0x00e400005b04c984 */ /* 0x000e280000000c00 */
[----:B0-----:R4:W-:Y:S02]  /*96a0*/  @!P4 ST.E.128 desc[UR60][R10.64], R4 ;  /* 0x000000040a00c985 */ /* 0x0019e4000c101d3c */
.L_x_9988:
[----:B------:R-:W-:Y:S05]  /*96b0*/  BSYNC B0 ;  /* 0x0000000000007941 */ /* 0x000fea0003800000 */
.L_x_9987:
        /* <DEDUP_REMOVED lines=22> */
.L_x_9910:
[----:B------:R-:W-:Y:S05]  /*9820*/  @P0 BRA `(.L_x_9990) ;  /* 0x00000000000c0947 */ /* 0x000fea0003800000 */
[----:B------:R-:W1:Y:S01]  /*9830*/  FENCE.VIEW.ASYNC.G ;  /* 0x00000000000073c6 */ /* 0x000e620000000100 */
[----:B------:R-:W-:Y:S05]  /*9840*/  WARPSYNC.ALL ;  /* 0x0000000000007948 */ /* 0x000fea0003800000 */
[----:B-1----:R-:W-:Y:S06]  /*9850*/  BAR.ARV 0xc, 0x180 ;  /* 0x0306000000007b1d */ /* 0x002fec0000002000 */
.L_x_9990:
[----:B------:R-:W-:Y:S01]  /*9860*/  ULDC.64 UR6, c[0x0][0x998] ;  /* 0x0002660000067ab9 */ /* 0x000fe20000000a00 */
[----:B------:R-:W-:Y:S01]  /*9870*/  ULDC.64 UR4, c[0x0][0x990] ;  /* 0x0002640000047ab9 */ /* 0x000fe20000000a00 */
[----:B------:R-:W-:Y:S02]  /*9880*/  ISETP.NE.U32.AND P1, PT, RZ, UR6, PT ;  /* 0x00000006ff007c0c */ /* 0x000fe4000bf25070 */
[----:B------:R-:W-:Y:S02]  /*9890*/  ISETP.NE.U32.AND P0, PT, RZ, UR4, PT ;  /* 0x00000004ff007c0c */ /* 0x000fe4000bf05070 */
[----:B------:R-:W-:Y:S02]  /*98a0*/  ISETP.NE.AND.EX P1, PT, RZ, UR7, PT, P1 ;  /* 0x00000007ff007c0c */ /* 0x000fe4000bf25310 */
[----:B------:R-:W-:-:S11]  /*98b0*/  ISETP.NE.AND.EX P0, PT, RZ, UR5, PT, P0 ;  /* 0x00000005ff007c0c */ /* 0x000fd6000bf05300 */
[----:B--23--:R-:W1:Y:S01]  /*98c0*/  @P1 LDC.64 R8, c[0x0][0x9b8] ;  /* 0x00026e00ff081b82 */ /* 0x00ce620000000a00 */
[----:B------:R-:W-:-:S07]  /*98d0*/  @P1 SHF.R.S32.HI R15, RZ, 0x1f, R190 ;  /* 0x0000001fff0f1819 */ /* 0x000fce00000114be */
[----:B------:R-:W2:Y:S08]  /*98e0*/  @P0 LDC.64 R6, c[0x0][0x9a8] ;  /* 0x00026a00ff060b82 */ /* 0x000eb00000000a00 */
[----:B0-----:R-:W0:Y:S08]  /*98f0*/  @P1 LDC.64 R10, c[0x0][0x9c0] ;  /* 0x00027000ff0a1b82 */ /* 0x001e300000000a00 */
[----:B------:R-:W3:Y:S01]  /*9900*/  @P0 LDC.64 R12, c[0x0][0x9b0] ;  /* 0x00026c00ff0c0b82 */ /* 0x000ee20000000a00 */
[----:B-1----:R-:W-:-:S02]  /*9910*/  @P1 IMAD R2, R221, R8, RZ ;  /* 0x00000008dd021224 */ /* 0x002fc400078e02ff */
[----:B------:R-:W-:-:S04]  /*9920*/  @P1 IMAD.WIDE.U32 R4, R210, R8, RZ ;  /* 0x00000008d2041225 */ /* 0x000fc800078e00ff */
[C---:B------:R-:W-:Y:S02]  /*9930*/  @P1 IMAD R9, R210.reuse, R9, R2 ;  /* 0x00000009d2091224 */ /* 0x040fe400078e0202 */
        /* <DEDUP_REMOVED lines=21> */
[----:B------:R0:W2:Y:S01]  /*9a90*/  @P1 LDG.E R0, desc[UR60][R8.64] ;  /* 0x0000003c08001981 */ /* 0x0000a2000c1e1900 */
[----:B------:R-:W1:Y:S04]  /*9aa0*/  LDC R2, c[0x0][0x448] ;  /* 0x00011200ff027b82 */ /* 0x000e680000000800 */
[----:B------:R3:W2:Y:S01]  /*9ab0*/  @P0 LDG.E R3, desc[UR60][R4.64] ;  /* 0x0000003c04030981 */ /* 0x0006a2000c1e1900 */
[----:B------:R-:W-:-:S02]  /*9ac0*/  CS2R R88, SRZ ;  /* 0x0000000000587805 */ /* 0x000fc4000001ff00 */
[----:B------:R-:W-:Y:S02]  /*9ad0*/  CS2R R86, SRZ ;  /* 0x0000000000567805 */ /* 0x000fe4000001ff00 */
        /* <DEDUP_REMOVED lines=17> */
[----:B-1----:R-:W-:Y:S01]  /*9bf0*/  ISETP.NE.AND P0, PT, R2, 0x1, PT ;  /* 0x000000010200780c */ /* 0x002fe20003f05270 */
[----:B------:R-:W-:Y:S01]  /*9c00*/  VIADD R2, R200, 0x7f ;  /* 0x0000007fc8027836 */ /* 0x000fe20000000000 */
        /* <DEDUP_REMOVED lines=10> */
[----:B------:R-:W-:Y:S01]  /*9cb0*/  CS2R R94, SRZ ;  /* 0x00000000005e7805 */ /* 0x000fe2000001ff00 */
[----:B------:R-:W0:Y:S01]  /*9cc0*/  @P0 LDC R7, c[0x0][0x44c] ;  /* 0x00011300ff070b82 */ /* 0x000e220000000800 */
[----:B------:R-:W-:Y:S02]  /*9cd0*/  IMAD.MOV.U32 R57, RZ, RZ, RZ ;  /* 0x000000ffff397224 */ /* 0x000fe400078e00ff */
[----:B------:R-:W-:-:S05]  /*9ce0*/  IMAD.MOV.U32 R96, RZ, RZ, RZ ;  /* 0x000000ffff607224 */ /* 0x000fca00078e00ff */
[----:B------:R-:W1:Y:S01]  /*9cf0*/  @P0 LDC R6, c[0x0][0x450] ;  /* 0x00011400ff060b82 */ /* 0x000e620000000800 */
[----:B0-----:R-:W-:-:S05]  /*9d00*/  @P0 IMAD.HI.U32 R7, R2, R7, RZ ;  /* 0x0000000702070227 */ /* 0x001fca00078e00ff */
[----:B-1----:R-:W-:Y:S02]  /*9d10*/  @P0 SHF.R.U32.HI R2, RZ, R6, R7 ;  /* 0x00000006ff020219 */ /* 0x002fe40000011607 */
[----:B------:R-:W-:Y:S02]  /*9d20*/  CS2R R6, SRZ ;  /* 0x0000000000067805 */ /* 0x000fe4000001ff00 */
[----:B------:R-:W-:Y:S01]  /*9d30*/  PLOP3.LUT P0, PT, PT, PT, PT, 0x80, 0x0 ;  /* 0x000000000000781c */ /* 0x000fe20003f0f070 */
[----:B------:R-:W-:-:S04]  /*9d40*/  IMAD.IADD R2, R49, 0x1, R2 ;  /* 0x0000000131027824 */ /* 0x000fc800078e0202 */
[----:B------:R-:W-:-:S05]  /*9d50*/  IMAD.HI R2, R2, 0x66666667, RZ ;  /* 0x6666666702027827 */ /* 0x000fca00078e02ff */
[----:B---3--:R-:W-:-:S04]  /*9d60*/  SHF.R.U32.HI R5, RZ, 0x1f, R2 ;  /* 0x0000001fff057819 */ /* 0x008fc80000011602 */
[----:B------:R-:W-:-:S04]  /*9d70*/  LEA.HI.SX32 R5, R2, R5, 0x1a ;  /* 0x0000000502057211 */ /* 0x000fc800078fd2ff */
[----:B------:R-:W-:Y:S02]  /*9d80*/  VIMNMX R104, R48, R5, PT ;  /* 0x0000000530687248 */ /* 0x000fe40003fe0100 */
[----:B------:R-:W-:Y:S02]  /*9d90*/  CS2R R4, SRZ ;  /* 0x0000000000047805 */ /* 0x000fe4000001ff00 */
[----:B------:R-:W-:Y:S02]  /*9da0*/  CS2R R48, SRZ ;  /* 0x0000000000307805 */ /* 0x000fe4000001ff00 */
[----:B------:R-:W-:Y:S01]  /*9db0*/  ISETP.GE.AND P1, PT, R104, 0x1, PT ;  /* 0x000000016800780c */ /* 0x000fe20003f26270 */
[----:B--2---:R-:W-:-:S04]  /*9dc0*/  FMUL.FTZ R0, R3, R0 ;  /* 0x0000000003007220 */ /* 0x004fc80000410000 */
[----:B------:R-:W-:-:S08]  /*9dd0*/  FMUL.FTZ R2, R0, UR4 ;  /* 0x0000000400027c20 */ /* 0x000fd00008410000 */
[----:B------:R-:W-:Y:S05]  /*9de0*/  @!P1 BRA `(.L_x_9991) ;  /* 0x000000f400689947 */ /* 0x000fea0003800000 */
        /* <DEDUP_REMOVED lines=8> */
.L_x_10261:
[----:B01----:R-:W-:Y:S01]  /*9e70*/  LEA.HI R0, R188, R188, RZ, 0x1 ;  /* 0x000000bcbc007211 */ /* 0x003fe200078f08ff */
[----:B------:R-:W-:Y:S01]  /*9e80*/  VIADD R26, R18, 0x14400 ;  /* 0x00014400121a7836 */ /* 0x000fe20000000000 */
[----:B------:R-:W-:Y:S02]  /*9e90*/  BSSY B6, `(.L_x_9993) ;  /* 0x0000018000067945 */ /* 0x000fe40003800000 */
[----:B------:R-:W-:Y:S02]  /*9ea0*/  LOP3.LUT R3, R0, 0x1e, RZ, 0xc0, !PT ;  /* 0x0000001e00037812 */ /* 0x000fe400078ec0ff */
[----:B------:R-:W-:Y:S02]  /*9eb0*/  LOP3.LUT P0, RZ, R26, 0x9f, RZ, 0xc0, !PT ;  /* 0x0000009f1aff7812 */ /* 0x000fe4000780c0ff */
[----:B------:R-:W-:-:S05]  /*9ec0*/  IADD3 R3, R188, -R3, RZ ;  /* 0x80000003bc037210 */ /* 0x000fca0007ffe0ff */
        /* <DEDUP_REMOVED lines=20> */
.L_x_9994:
[----:B------:R-:W-:Y:S05]  /*a010*/  BSYNC B6 ;  /* 0x0000000000067941 */ /* 0x000fea0003800000 */
.L_x_9993:
        /* <DEDUP_REMOVED lines=12> */
.L_x_9998:
[----:B-1----:R1:W2:Y:S02]  /*a0e0*/  SYNCS.PHASECHK.TRANS64.TRYWAIT P0, [R18+URZ+0x22800], R3 ;  /* 0x02280003120075a7 */ /* 0x0022a4000800017f */
[----:B--2---:R-:W-:Y:S05]  /*a0f0*/  @!P0 NANOSLEEP.SYNCS 0x989680 ;  /* 0x009896800000895d */ /* 0x004fea0003900000 */
[----:B------:R-:W2:Y:S02]  /*a100*/  @!P0 SYNCS.PHASECHK.TRANS64 P0, [R18+URZ+0x22800], R3 ;  /* 0x02280003120085a7 */ /* 0x000ea4000800007f */
[----:B--2---:R-:W-:Y:S05]  /*a110*/  @!P0 BRA `(.L_x_9998) ;  /* 0xfffffffc00f08947 */ /* 0x004fea000383ffff */
.L_x_9997:
[----:B------:R-:W-:Y:S05]  /*a120*/  BSYNC B0 ;  /* 0x0000000000007941 */ /* 0x000fea0003800000 */
.L_x_9996:
[----:B------:R-:W-:Y:S05]  /*a130*/  BRA `(.L_x_9999) ;  /* 0x0000004c00987947 */ /* 0x000fea0003800000 */
.L_x_9995:
        /* <DEDUP_REMOVED lines=30> */
.L_x_10001:
[----:B------:R-:W-:Y:S05]  /*a320*/  BSYNC B6 ;  /* 0x0000000000067941 */ /* 0x000fea0003800000 */
.L_x_10000:
[----:B------:R-:W-:Y:S01]  /*a330*/  ULDC.U8 UR4, c[0x0][0x410] ;  /* 0x0001040000047ab9 */ /* 0x000fe20000000000 */
[----:B------:R-:W-:Y:S01]  /*a340*/  BSSY B0, `(.L_x_10002) ;  /* 0x00004bd000007945 */ /* 0x000fe20003800000 */
[----:B------:R-:W-:Y:S01]  /*a350*/  ISETP.NE.AND P0, PT, RZ, UR4, PT ;  /* 0x00000004ff007c0c */ /* 0x000fe2000bf05270 */
[----:B------:R-:W-:-:S12]  /*a360*/  IMAD.IADD R36, R195, 0x1, R200 ;  /* 0x00000001c3247824 */ /* 0x000fd800078e02c8 */
[----:B------:R-:W-:Y:S05]  /*a370*/  @!P0 BRA `(.L_x_10003) ;  /* 0x0000002400a48947 */ /* 0x000fea0003800000 */
[----:B------:R-:W0:Y:S01]  /*a380*/  LDC R20, c[0x0][0x448] ;  /* 0x00011200ff147b82 */ /* 0x000e220000000800 */
[----:B------:R-:W-:Y:S01]  /*a390*/  IMAD R3, R227, 0x40, R36 ;  /* 0x00000040e3037824 */ /* 0x000fe200078e0224 */
[----:B------:R-:W-:Y:S01]  /*a3a0*/  MOV R8, R24 ;  /* 0x0000001800087202 */ /* 0x000fe20000000f00 */
        /* <DEDUP_REMOVED lines=15> */
[----:B------:R-:W-:Y:S02]  /*a4a0*/  IMAD R10, R0, UR6, RZ ;  /* 0x00000006000a7c24 */ /* 0x000fe4000f8e02ff */
[C---:B------:R-:W-:Y:S01]  /*a4b0*/  IMAD R7, R3.reuse, UR5, R6 ;  /* 0x0000000503077c24 */ /* 0x040fe2000f8e0206 */
[----:B------:R-:W-:Y:S01]  /*a4c0*/  ULDC.64 UR4, c[0x0][0x3e8] ;  /* 0x0000fa0000047ab9 */ /* 0x000fe20000000a00 */
[----:B------:R-:W-:Y:S01]  /*a4d0*/  IADD3 R6, P1, R8, UR8, RZ ;  /* 0x0000000808067c10 */ /* 0x000fe2000ff3e0ff */
        /* <DEDUP_REMOVED lines=10> */
.L_x_10267:
        /* <DEDUP_REMOVED lines=12> */
[-C--:B--2---:R-:W-:Y:S02]  /*a640*/  @!P4 IADD3 R24, P0, R196, R5.reuse, RZ ;  /* 0x00000005c418c210 */ /* 0x084fe40007f1e0ff */
[----:B------:R-:W-:Y:S02]  /*a650*/  @!P3 SHF.R.S32.HI R26, RZ, 0x1f, R22 ;  /* 0x0000001fff1ab819 */ /* 0x000fe40000011416 */
[CC--:B----4-:R-:W-:Y:S01]  /*a660*/  @!P3 IADD3 R12, P1, R22.reuse, R14.reuse, RZ ;  /* 0x0000000e160cb210 */ /* 0x0d0fe20007f3e0ff */
[----:B-1----:R-:W-:Y:S01]  /*a670*/  @!P4 IMAD.X R25, R3, 0x1, R226, P0 ;  /* 0x000000010319c824 */ /* 0x002fe200000e06e2 */
[----:B------:R-:W-:Y:S02]  /*a680*/  @!P3 IADD3 R10, P0, R22, R5, RZ ;  /* 0x00000005160ab210 */ /* 0x000fe40007f1e0ff */
[----:B------:R-:W-:Y:S01]  /*a690*/  @!P4 IADD3 R14, P2, R196, R14, RZ ;  /* 0x0000000ec40ec210 */ /* 0x000fe20007f5e0ff */
[--C-:B---3--:R-:W-:Y:S01]  /*a6a0*/  @!P3 IMAD.X R13, R7, 0x1, R26.reuse, P1 ;  /* 0x00000001070db824 */ /* 0x108fe200008e061a */
[----:B------:R-:W-:Y:S01]  /*a6b0*/  CS2R R30, SRZ ;  /* 0x00000000001e7805 */ /* 0x000fe2000001ff00 */
[----:B------:R-:W-:Y:S01]  /*a6c0*/  @!P3 IMAD.X R11, R3, 0x1, R26, P0 ;  /* 0x00000001030bb824 */ /* 0x000fe200000e061a */
[----:B------:R-:W-:-:S02]  /*a6d0*/  CS2R R28, SRZ ;  /* 0x00000000001c7805 */ /* 0x000fc4000001ff00 */
[----:B------:R-:W-:Y:S01]  /*a6e0*/  CS2R R26, SRZ ;  /* 0x00000000001a7805 */ /* 0x000fe2000001ff00 */
[----:B------:R-:W-:Y:S01]  /*a6f0*/  @!P4 IMAD.X R15, R7, 0x1, R226, P2 ;  /* 0x00000001070fc824 */ /* 0x000fe200010e06e2 */
[----:B------:R1:W5:Y:S04]  /*a700*/  @!P4 LD.E.64 R20, desc[UR60][R24.64] ;  /* 0x0000003c1814c980 */ /* 0x000368000c101b00 */
[----:B------:R1:W5:Y:S04]  /*a710*/  @!P3 LD.E.64 R30, desc[UR60][R10.64] ;  /* 0x0000003c0a1eb980 */ /* 0x000368000c101b00 */
[----:B------:R1:W5:Y:S04]  /*a720*/  @!P3 LD.E.64 R28, desc[UR60][R12.64] ;  /* 0x0000003c0c1cb980 */ /* 0x000368000c101b00 */
[----:B------:R1:W5:Y:S02]  /*a730*/  @!P4 LD.E.64 R26, desc[UR60][R14.64] ;  /* 0x0000003c0e1ac980 */ /* 0x000364000c101b00 */
.L_x_10006:
[----:B------:R-:W-:Y:S05]  /*a740*/  BSYNC B1 ;  /* 0x0000000000017941 */ /* 0x000fea0003800000 */
.L_x_10005:
[----:B------:R-:W-:Y:S01]  /*a750*/  UMOV UR4, 0xffffffff ;  /* 0xffffffff00047882 */ /* 0x000fe20000000000 */
[----:B-1----:R-:W-:Y:S02]  /*a760*/  CS2R R24, SRZ ;  /* 0x0000000000187805 */ /* 0x002fe4000001ff00 */
[----:B------:R-:W-:Y:S05]  /*a770*/  BRA.DIV UR4, `(.L_x_10007) ;  /* 0x000001a604047947 */ /* 0x000fea000b800000 */
[----:B------:R1:W0:Y:S04]  /*a780*/  SHFL.IDX PT, R3, R4, 0x1, 0x1c1f ;  /* 0x003c1f0004037f89 */ /* 0x00022800000e0000 */
[----:B--2---:R1:W2:Y:S04]  /*a790*/  SHFL.IDX PT, R5, R0, 0x1, 0x1c1f ;  /* 0x003c1f0000057f89 */ /* 0x0042a800000e0000 */
[----:B---3--:R1:W3:Y:S04]  /*a7a0*/  SHFL.IDX PT, R7, R8, 0x1, 0x1c1f ;  /* 0x003c1f0008077f89 */ /* 0x0082e800000e0000 */
[----:B----4-:R1:W4:Y:S02]  /*a7b0*/  SHFL.IDX PT, R14, R6, 0x1, 0x1c1f ;  /* 0x003c1f00060e7f89 */ /* 0x01032400000e0000 */
.L_x_10273:
[----:B01----:R-:W-:Y:S01]  /*a7c0*/  VIADD R0, R36, 0x40 ;  /* 0x0000004024007836 */ /* 0x003fe20000000000 */
[----:B------:R-:W-:Y:S01]  /*a7d0*/  LEA.HI R4, R216, R216, RZ, 0x1 ;  /* 0x000000d8d8047211 */ /* 0x000fe200078f08ff */
[----:B------:R-:W-:Y:S01]  /*a7e0*/  BSSY B1, `(.L_x_10008) ;  /* 0x000001d000017945 */ /* 0x000fe20003800000 */
[----:B------:R-:W-:Y:S02]  /*a7f0*/  CS2R R10, SRZ ;  /* 0x00000000000a7805 */ /* 0x000fe4000001ff00 */
[----:B------:R-:W-:Y:S02]  /*a800*/  CS2R R12, SRZ ;  /* 0x00000000000c7805 */ /* 0x000fe4000001ff00 */
[----:B------:R-:W-:Y:S02]  /*a810*/  ISETP.GE.AND P0, PT, R0, R39, PT ;  /* 0x000000270000720c */ /* 0x000fe40003f06270 */
[----:B------:R-:W-:-:S05]  /*a820*/  LOP3.LUT R9, R4, 0xfffffffe, RZ, 0xc0, !PT ;  /* 0xfffffffe04097812 */ /* 0x000fca00078ec0ff */
[----:B------:R-:W-:Y:S01]  /*a830*/  IMAD.IADD R35, R216, 0x1, -R9 ;  /* 0x00000001d8237824 */ /* 0x000fe200078e0a09 */
[----:B------:R-:W-:-:S04]  /*a840*/  CS2R R8, SRZ ;  /* 0x0000000000087805 */ /* 0x000fc8000001ff00 */
[----:B------:R-:W-:Y:S01]  /*a850*/  SHF.L.U32 R35, R35, 0x1f, RZ ;  /* 0x0000001f23237819 */ /* 0x000fe200000006ff */
[----:B------:R-:W-:Y:S06]  /*a860*/  @P0 BRA `(.L_x_10009) ;  /* 0x0000000000500947 */ /* 0x000fec0003800000 */
[----:B------:R-:W-:Y:S01]  /*a870*/  ULDC UR4, c[0x0][0x3f4] ;  /* 0x0000fd0000047ab9 */ /* 0x000fe20000000800 */
[----:B------:R-:W-:Y:S02]  /*a880*/  CS2R R24, SRZ ;  /* 0x0000000000187805 */ /* 0x000fe4000001ff00 */
[----:B------:R-:W-:Y:S02]  /*a890*/  ISETP.GE.AND P4, PT, R196, UR4, PT ;  /* 0x00000004c4007c0c */ /* 0x000fe4000bf86270 */
[----:B------:R-:W-:Y:S02]  /*a8a0*/  ISETP.GE.AND P3, PT, R22, UR4, PT ;  /* 0x0000000416007c0c */ /* 0x000fe4000bf66270 */
[----:B------:R-:W-:Y:S02]  /*a8b0*/  CS2R R10, SRZ ;  /* 0x00000000000a7805 */ /* 0x000fe4000001ff00 */
[----:B------:R-:W-:-:S07]  /*a8c0*/  CS2R R12, SRZ ;  /* 0x00000000000c7805 */ /* 0x000fce000001ff00 */
[-C--:B--2---:R-:W-:Y:S02]  /*a8d0*/  @!P4 IADD3 R36, P0, R196, R5.reuse, RZ ;  /* 0x00000005c424c210 */ /* 0x084fe40007f1e0ff */
[-C--:B----4-:R-:W-:Y:S02]  /*a8e0*/  @!P3 IADD3 R32, P1, R22, R14.reuse, RZ ;  /* 0x0000000e1620b210 */ /* 0x090fe40007f3e0ff */
[----:B------:R-:W-:Y:S01]  /*a8f0*/  @!P3 SHF.R.S32.HI R0, RZ, 0x1f, R22 ;  /* 0x0000001fff00b819 */ /* 0x000fe20000011416 */
[----:B------:R-:W-:Y:S01]  /*a900*/  @!P4 IMAD.X R37, R3, 0x1, R226, P0 ;  /* 0x000000010325c824 */ /* 0x000fe200000e06e2 */
[----:B------:R-:W-:Y:S02]  /*a910*/  @!P4 IADD3 R14, P2, R196, R14, RZ ;  /* 0x0000000ec40ec210 */ /* 0x000fe40007f5e0ff */
[----:B------:R-:W-:Y:S02]  /*a920*/  @!P3 IADD3 R4, P0, R22, R5, RZ ;  /* 0x000000051604b210 */ /* 0x000fe40007f1e0ff */
[----:B------:R-:W-:Y:S01]  /*a930*/  CS2R R8, SRZ ;  /* 0x0000000000087805 */ /* 0x000fe2000001ff00 */
[----:B---3--:R-:W-:Y:S01]  /*a940*/  @!P3 IMAD.X R33, R7, 0x1, R0, P1 ;  /* 0x000000010721b824 */ /* 0x008fe200008e0600 */
[----:B------:R0:W5:Y:S01]  /*a950*/  @!P4 LD.E.64 R24, desc[UR60][R36.64] ;  /* 0x0000003c2418c980 */ /* 0x000162000c101b00 */
[----:B------:R-:W-:Y:S01]  /*a960*/  @!P3 IADD3.X R5, R3, R0, RZ, P0, !PT ;  /* 0x000000000305b210 */ /* 0x000fe200007fe4ff */
[----:B------:R-:W-:-:S02]  /*a970*/  @!P4 IMAD.X R15, R7, 0x1, R226, P2 ;  /* 0x00000001070fc824 */ /* 0x000fc400010e06e2 */
[----:B------:R0:W5:Y:S04]  /*a980*/  @!P3 LD.E.64 R12, desc[UR60][R32.64] ;  /* 0x0000003c200cb980 */ /* 0x000168000c101b00 */
[----:B------:R0:W5:Y:S04]  /*a990*/  @!P3 LD.E.64 R10, desc[UR60][R4.64] ;  /* 0x0000003c040ab980 */ /* 0x000168000c101b00 */
[----:B------:R0:W5:Y:S02]  /*a9a0*/  @!P4 LD.E.64 R8, desc[UR60][R14.64] ;  /* 0x0000003c0e08c980 */ /* 0x000164000c101b00 */
.L_x_10009:
[----:B------:R-:W-:Y:S05]  /*a9b0*/  BSYNC B1 ;  /* 0x0000000000017941 */ /* 0x000fea0003800000 */
.L_x_10008:
[----:B------:R-:W1:Y:S01]  /*a9c0*/  SYNCS.PHASECHK.TRANS64.TRYWAIT P0, [R18+URZ+0x22800], R35 ;  /* 0x02280023120075a7 */ /* 0x000e62000800017f */
[----:B------:R-:W-:Y:S01]  /*a9d0*/  IMAD.SHL.U32 R0, R205, 0x80, RZ ;  /* 0x00000080cd007824 */ /* 0x000fe200078e00ff */
[----:B0---4-:R-:W-:Y:S01]  /*a9e0*/  VIADDMNMX R14, R39, -R200, 0x80, PT ;  /* 0x00000080270e7446 */ /* 0x011fe200038009c8 */
[----:B------:R-:W-:Y:S01]  /*a9f0*/  BSSY B1, `(.L_x_10010) ;  /* 0x000000b000017945 */ /* 0x000fe20003800000 */
[----:B------:R-:W-:Y:S02]  /*aa00*/  LOP3.LUT P2, RZ, R205, 0x4, RZ, 0xc0, !PT ;  /* 0x00000004cdff7812 */ /* 0x000fe4000784c0ff */
[----:B------:R-:W-:Y:S02]  /*aa10*/  LOP3.LUT R3, R0, 0x380, RZ, 0xc0, !PT ;  /* 0x0000038000037812 */ /* 0x000fe400078ec0ff */
[----:B------:R-:W-:Y:S02]  /*aa20*/  ISETP.GE.AND P1, PT, R195, R14, PT ;  /* 0x0000000ec300720c */ /* 0x000fe40003f26270 */
[----:B------:R-:W-:-:S02]  /*aa30*/  LOP3.LUT R0, R3, 0x30, R16, 0xf8, !PT ;  /* 0x0000003003007812 */ /* 0x000fc400078ef810 */
[----:B------:R-:W-:-:S04]  /*aa40*/  SHF.R.U32.HI R3, RZ, 0x3, R3 ;  /* 0x00000003ff037819 */ /* 0x000fc80000011603 */
[----:B------:R-:W-:-:S04]  /*aa50*/  LOP3.LUT R3, R0, R3, RZ, 0x3c, !PT ;  /* 0x0000000300037212 */ /* 0x000fc800078e3cff */
[----:B------:R-:W-:-:S05]  /*aa60*/  IADD3 R3, R18, R3, R204 ;  /* 0x0000000312037210 */ /* 0x000fca0007ffe0cc */
[C---:B------:R-:W-:Y:S02]  /*aa70*/  VIADD R4, R3.reuse, 0x14400 ;  /* 0x0001440003047836 */ /* 0x040fe40000000000 */
[----:B------:R-:W-:Y:S01]  /*aa80*/  VIADD R0, R3, 0x14440 ;  /* 0x0001444003007836 */ /* 0x000fe20000000000 */
[----:B-1----:R-:W-:Y:S06]  /*aa90*/  @!P0 BRA `(.L_x_10011) ;  /* 0x000001a000ac8947 */ /* 0x002fec0003800000 */
.L_x_10274:
[----:B------:R-:W-:Y:S05]  /*aaa0*/  BSYNC B1 ;  /* 0x0000000000017941 */ /* 0x000fea0003800000 */
.L_x_10010:
[----:B------:R-:W-:Y:S01]  /*aab0*/  BSSY B1, `(.L_x_10012) ;  /* 0x00000fa000017945 */ /* 0x000fe20003800000 */
[----:B------:R-:W-:-:S03]  /*aac0*/  @P2 VIADD R0, R4, 0xffffffc0 ;  /* 0xffffffc004002836 */ /* 0x000fc60000000000 */
[----:B------:R-:W-:Y:S05]  /*aad0*/  @P1 BRA `(.L_x_10013) ;  /* 0x0000000c00dc1947 */ /* 0x000fea0003800000 */
[----:B--2---:R-:W1:Y:S01]  /*aae0*/  LDC R5, c[0x0][0x3f4] ;  /* 0x0000fd00ff057b82 */ /* 0x004e620000000800 */
[----:B------:R-:W-:Y:S01]  /*aaf0*/  BSSY B2, `(.L_x_10014) ;  /* 0x000007a000027945 */ /* 0x000fe20003800000 */
[-C--:B-1----:R-:W-:Y:S02]  /*ab00*/  ISETP.GE.AND P0, PT, R22, R5.reuse, PT ;  /* 0x000000051600720c */ /* 0x082fe40003f06270 */
[----:B------:R-:W-:-:S11]  /*ab10*/  ISETP.GE.AND P1, PT, R196, R5, PT ;  /* 0x00000005c400720c */ /* 0x000fd60003f26270 */
[----:B------:R-:W-:Y:S05]  /*ab20*/  @P0 BRA `(.L_x_10015) ;  /* 0x0000000400d80947 */ /* 0x000fea0003800000 */
[----:B---3--:R-:W1:Y:S01]  /*ab30*/  LDS.128 R4, [R3+0x14400] ;  /* 0x0144000003047984 */ /* 0x008e620000000c00 */
[----:B-----5:R-:W-:Y:S02]  /*ab40*/  SHF.R.U32.HI R32, RZ, 0x8, R30 ;  /* 0x00000008ff207819 */ /* 0x020fe4000001161e */
        /* <DEDUP_REMOVED lines=16> */
[----:B0-----:R-:W-:Y:S02]  /*ac50*/  LOP3.LUT R35, R28, 0xff, RZ, 0xc0, !PT ;  /* 0x000000ff1c237812 */ /* 0x001fe400078ec0ff */
[----:B------:R-:W-:Y:S02]  /*ac60*/  PRMT R38, R38, 0x7604, R37 ;  /* 0x0000760426267816 */ /* 0x000fe40000000025 */
[----:B------:R-:W-:-:S02]  /*ac70*/  PRMT R37, R36, 0x7604, R35 ;  /* 0x0000760424257816 */ /* 0x000fc40000000023 */
[----:B------:R-:W-:Y:S02]  /*ac80*/  LOP3.LUT R35, R33, 0xff0000, R32, 0xf8, !PT ;  /* 0x00ff000021237812 */ /* 0x000fe400078ef820 */
[----:B------:R-:W-:Y:S02]  /*ac90*/  LOP3.LUT R39, R38, 0xff0000, R39, 0xf8, !PT ;  /* 0x00ff000026277812 */ /* 0x000fe400078ef827 */
[----:B------:R-:W-:Y:S02]  /*aca0*/  LOP3.LUT R35, R35, 0xff000000, R31, 0xf8, !PT ;  /* 0xff00000023237812 */ /* 0x000fe400078ef81f */
[----:B------:R-:W-:Y:S02]  /*acb0*/  LOP3.LUT R39, R39, 0xff000000, R29, 0xf8, !PT ;  /* 0xff00000027277812 */ /* 0x000fe400078ef81d */
[----:B------:R-:W-:Y:S02]  /*acc0*/  LOP3.LUT R33, R15, 0xff0000, R30, 0xf8, !PT ;  /* 0x00ff00000f217812 */ /* 0x000fe400078ef81e */
[----:B-1----:R-:W-:-:S02]  /*acd0*/  F2FP.F16.E4M3.UNPACK_B R15, R6.H1 ;  /* 0x00000006ff0f723e */ /* 0x002fc400030006ff */
[----:B------:R-:W-:Y:S02]  /*ace0*/  F2FP.F16.E4M3.UNPACK_B R38, R39 ;  /* 0x00000027ff26723e */ /* 0x000fe400020006ff */
[----:B------:R-:W-:Y:S02]  /*acf0*/  F2FP.F16.E4M3.UNPACK_B R32, R35 ;  /* 0x00000023ff20723e */ /* 0x000fe400020006ff */
[----:B------:R-:W-:Y:S01]  /*ad00*/  LOP3.LUT R33, R33, 0xff000000, R30, 0xf8, !PT ;  /* 0xff00000021217812 */ /* 0x000fe200078ef81e */
[--C-:B------:R-:W-:Y:S01]  /*ad10*/  HADD2.F32 R30, -RZ, R15.reuse.H0_H0 ;  /* 0x2000000fff1e7230 */ /* 0x100fe20000004100 */
[--C-:B------:R-:W-:Y:S01]  /*ad20*/  LOP3.LUT R37, R37, 0xff0000, R28.reuse, 0xf8, !PT ;  /* 0x00ff000025257812 */ /* 0x100fe200078ef81c */
[----:B------:R-:W-:Y:S01]  /*ad30*/  HADD2.F32 R15, -RZ, R15.H1_H1 ;  /* 0x3000000fff0f7230 */ /* 0x000fe20000004100 */
[----:B------:R-:W-:Y:S01]  /*ad40*/  F2FP.F16.E4M3.UNPACK_B R29, R6 ;  /* 0x00000006ff1d723e */ /* 0x000fe200020006ff */
[----:B------:R-:W-:Y:S01]  /*ad50*/  HADD2.F32 R40, -RZ, R38.H1_H1 ;  /* 0x30000026ff287230 */ /* 0x000fe20000004100 */
[----:B------:R-:W-:Y:S01]  /*ad60*/  LOP3.LUT R37, R37, 0xff000000, R28, 0xf8, !PT ;  /* 0xff00000025257812 */ /* 0x000fe200078ef81c */
[----:B------:R-:W-:Y:S01]  /*ad70*/  HADD2.F32 R36, -RZ, R32.H1_H1 ;  /* 0x30000020ff247230 */ /* 0x000fe20000004100 */
[----:B------:R-:W-:Y:S01]  /*ad80*/  F2FP.F16.E4M3.UNPACK_B R28, R5.H1 ;  /* 0x00000005ff1c723e */ /* 0x000fe200030006ff */
[----:B------:R-:W-:-:S02]  /*ad90*/  HADD2.F32 R38, -RZ, R38.H0_H0 ;  /* 0x20000026ff267230 */ /* 0x000fc40000004100 */
[C---:B------:R-:W-:Y:S01]  /*ada0*/  FMUL.FTZ R41, R15.reuse, R40 ;  /* 0x000000280f297220 */ /* 0x040fe20000410000 */
[----:B------:R-:W-:Y:S02]  /*adb0*/  HADD2.F32 R32, -RZ, R32.H0_H0 ;  /* 0x20000020ff207230 */ /* 0x000fe40000004100 */
[-C--:B------:R-:W-:Y:S01]  /*adc0*/  FMUL.FTZ R43, R15, R36.reuse ;  /* 0x000000240f2b7220 */ /* 0x080fe20000410000 */
[----:B------:R-:W-:Y:S01]  /*add0*/  F2FP.F16.E4M3.UNPACK_B R15, R5 ;  /* 0x00000005ff0f723e */ /* 0x000fe200020006ff */
[--C-:B------:R-:W-:Y:S01]  /*ade0*/  HADD2.F32 R5, -RZ, R29.reuse.H1_H1 ;  /* 0x3000001dff057230 */ /* 0x100fe20000004100 */
[----:B------:R-:W-:Y:S01]  /*adf0*/  F2FP.F16.E4M3.UNPACK_B R31, R7 ;  /* 0x00000007ff1f723e */ /* 0x000fe200020006ff */
[C---:B------:R-:W-:Y:S01]  /*ae00*/  FFMA.FTZ R42, R30.reuse, R36, -R41 ;  /* 0x000000241e2a7223 */ /* 0x040fe20000010829 */
        /* <DEDUP_REMOVED lines=53> */
[----:B------:R-:W-:Y:S02]  /*b160*/  HADD2.F32 R4, -RZ, R15.H1_H1 ;  /* 0x3000000fff047230 */ /* 0x000fe40000004100 */
[-C--:B------:R-:W-:Y:S01]  /*b170*/  FMUL.FTZ R38, R5, R6.reuse ;  /* 0x0000000605267220 */ /* 0x080fe20000410000 */
[----:B------:R-:W-:Y:S02]  /*b180*/  HADD2.F32 R33, -RZ, R33.H0_H0 ;  /* 0x20000021ff217230 */ /* 0x000fe40000004100 */
[----:B------:R-:W-:Y:S01]  /*b190*/  FFMA.FTZ R31, R28, R6, -R31 ;  /* 0x000000061c1f7223 */ /* 0x000fe2000001081f */
[----:B------:R-:W-:Y:S02]  /*b1a0*/  HADD2.F32 R15, -RZ, R15.H0_H0 ;  /* 0x2000000fff0f7230 */ /* 0x000fe40000004100 */
[----:B------:R-:W-:Y:S01]  /*b1b0*/  FMUL.FTZ R32, R4, R37 ;  /* 0x0000002504207220 */ /* 0x000fe20000410000 */
        /* <DEDUP_REMOVED lines=13> */
.L_x_10015:
[----:B------:R-:W-:Y:S05]  /*b290*/  BSYNC B2 ;  /* 0x0000000000027941 */ /* 0x000fea0003800000 */
.L_x_10014:
[----:B------:R-:W-:Y:S05]  /*b2a0*/  @P1 BRA `(.L_x_10013) ;  /* 0x0000000400e81947 */ /* 0x000fea0003800000 */
[----:B-1-3--:R-:W1:Y:S01]  /*b2b0*/  LDS.128 R4, [R0] ;  /* 0x0000000000047984 */ /* 0x00ae620000000c00 */
[----:B-----5:R-:W-:Y:S02]  /*b2c0*/  SHF.R.U32.HI R29, RZ, 0x8, R21 ;  /* 0x00000008ff1d7819 */ /* 0x020fe40000011615 */
[----:B0-----:R-:W-:Y:S02]  /*b2d0*/  SHF.R.U32.HI R35, RZ, 0x8, R27 ;  /* 0x00000008ff237819 */ /* 0x001fe4000001161b */
        /* <DEDUP_REMOVED lines=15> */
[----:B------:R-:W-:-:S02]  /*b3d0*/  PRMT R28, R15, 0x7604, R28 ;  /* 0x000076040f1c7816 */ /* 0x000fc4000000001c */
[----:B------:R-:W-:Y:S02]  /*b3e0*/  LOP3.LUT R33, R26, 0xff, RZ, 0xc0, !PT ;  /* 0x000000ff1a217812 */ /* 0x000fe400078ec0ff */
        /* <DEDUP_REMOVED lines=101> */
[----:B------:R4:W-:Y:S02]  /*ba40*/  STS.128 [R0], R4 ;  /* 0x0000000400007388 */ /* 0x0009e40000000c00 */
.L_x_10013:
[----:B------:R-:W-:Y:S05]  /*ba50*/  BSYNC B1 ;  /* 0x0000000000017941 */ /* 0x000fea0003800000 */
.L_x_10012:
[----:B-1--4-:R-:W-:-:S04]  /*ba60*/  IADD3 R4, R195, 0x40, RZ ;  /* 0x00000040c3047810 */ /* 0x012fc80007ffe0ff */
[----:B------:R-:W-:-:S13]  /*ba70*/  ISETP.GE.AND P0, PT, R4, R14, PT ;  /* 0x0000000e0400720c */ /* 0x000fda0003f06270 */
        /* <DEDUP_REMOVED lines=58> */
[----:B------:R-:W-:Y:S01]  /*be20*/  FFMA.FTZ R38, R13, R31, R14 ;  /* 0x0000001f0d267223 */ /* 0x000fe2000001000e */
        /* <DEDUP_REMOVED lines=15> */
[C---:B0-----:R-:W-:Y:S01]  /*bf20*/  FFMA.FTZ R35, R15.reuse, R14, -R26 ;  /* 0x0000000e0f237223 */ /* 0x041fe2000001081a */
        /* <DEDUP_REMOVED lines=53> */
.L_x_10018:
[----:B------:R-:W-:Y:S05]  /*c280*/  BSYNC B1 ;  /* 0x0000000000017941 */ /* 0x000fea0003800000 */
.L_x_10017:
[----:B------:R-:W-:Y:S05]  /*c290*/  @P1 BRA `(.L_x_10016) ;  /* 0x0000002c001c1947 */ /* 0x000fea0003800000 */
[----:B-1-3--:R-:W1:Y:S01]  /*c2a0*/  LDS.128 R4, [R0+0x2000] ;  /* 0x0020000000047984 */ /* 0x00ae620000000c00 */
        /* <DEDUP_REMOVED lines=118> */
.L_x_10003:
        /* <DEDUP_REMOVED lines=38> */
[----:B---3--:R-:W-:Y:S01]  /*cc70*/  @!P1 IMAD.X R5, R3, 0x1, R17, P2 ;  /* 0x0000000103059824 */ /* 0x008fe200010e0611 */
[----:B----4-:R-:W-:Y:S01]  /*cc80*/  @!P1 IADD3.X R3, R7, R17, RZ, P3, !PT ;  /* 0x0000001107039210 */ /* 0x010fe20001ffe4ff */
        /* <DEDUP_REMOVED lines=16> */
[----:B------:R-:W-:Y:S01]  /*cd90*/  @!P1 IMAD.MOV.U32 R30, RZ, RZ, R6 ;  /* 0x000000ffff1e9224 */ /* 0x000fe200078e0006 */
[----:B---3--:R-:W-:Y:S01]  /*cda0*/  @!P1 MOV R29, R25 ;  /* 0x00000019001d9202 */ /* 0x008fe20000000f00 */
[----:B------:R-:W-:-:S02]  /*cdb0*/  @!P1 IMAD.MOV.U32 R31, RZ, RZ, R7 ;  /* 0x000000ffff1f9224 */ /* 0x000fc400078e0007 */
[----:B------:R-:W-:Y:S02]  /*cdc0*/  @!P1 IMAD.MOV.U32 R28, RZ, RZ, R24 ;  /* 0x000000ffff1c9224 */ /* 0x000fe400078e0018 */
[----:B------:R-:W-:Y:S02]  /*cdd0*/  @!P1 IMAD.MOV.U32 R20, RZ, RZ, R26 ;  /* 0x000000ffff149224 */ /* 0x000fe400078e001a */
[----:B01--4-:R-:W-:-:S07]  /*cde0*/  @!P1 IMAD.MOV.U32 R21, RZ, RZ, R27 ;  /* 0x000000ffff159224 */ /* 0x013fce00078e001b */
.L_x_10284:
[----:B------:R-:W-:Y:S01]  /*cdf0*/  VIADD R36, R36, 0x40 ;  /* 0x0000004024247836 */ /* 0x000fe20000000000 */
        /* <DEDUP_REMOVED lines=20> */
.L_x_10021:
[----:B------:R-:W-:Y:S05]  /*cf40*/  BSYNC B1 ;  /* 0x0000000000017941 */ /* 0x000fea0003800000 */
.L_x_10020:
[----:B------:R-:W0:Y:S01]  /*cf50*/  SYNCS.PHASECHK.TRANS64.TRYWAIT P1, [R18+URZ+0x22800], R13 ;  /* 0x0228000d120075a7 */ /* 0x000e22000802017f */
[----:B------:R-:W-:Y:S01]  /*cf60*/  VIADD R3, R195, 0x40 ;  /* 0x00000040c3037836 */ /* 0x000fe20000000000 */
[----:B------:R-:W-:Y:S01]  /*cf70*/  VIADDMNMX R0, R39, -R200, 0x80, PT ;  /* 0x0000008027007446 */ /* 0x000fe200038009c8 */
[----:B------:R-:W-:Y:S03]  /*cf80*/  BSSY B1, `(.L_x_10022) ;  /* 0x0000004000017945 */ /* 0x000fe60003800000 */
[-C--:B------:R-:W-:Y:S02]  /*cf90*/  ISETP.GE.OR P2, PT, R195, R0.reuse, P0 ;  /* 0x00000000c300720c */ /* 0x080fe40000746670 */
[----:B------:R-:W-:Y:S01]  /*cfa0*/  ISETP.GE.OR P0, PT, R3, R0, P0 ;  /* 0x000000000300720c */ /* 0x000fe20000706670 */
[----:B0-----:R-:W-:-:S12]  /*cfb0*/  @!P1 BRA `(.L_x_10023) ;  /* 0x0000018000a09947 */ /* 0x001fd80003800000 */
.L_x_10285:
[----:B------:R-:W-:Y:S05]  /*cfc0*/  BSYNC B1 ;  /* 0x0000000000017941 */ /* 0x000fea0003800000 */
.L_x_10022:
[----:B------:R-:W-:Y:S04]  /*cfd0*/  BSSY B1, `(.L_x_10024) ;  /* 0x0000100000017945 */ /* 0x000fe80003800000 */
[----:B------:R-:W-:Y:S05]  /*cfe0*/  @P2 BRA `(.L_x_10025) ;  /* 0x0000000c00f82947 */ /* 0x000fea0003800000 */
[----:B------:R-:W-:Y:S02]  /*cff0*/  SHF.R.U32.HI R0, RZ, 0x8, R32 ;  /* 0x00000008ff007819 */ /* 0x000fe40000011620 */
[----:B------:R-:W-:Y:S02]  /*d000*/  LOP3.LUT R3, R32, 0xff, RZ, 0xc0, !PT ;  /* 0x000000ff20037812 */ /* 0x000fe400078ec0ff */
[----:B------:R-:W-:Y:S02]  /*d010*/  LOP3.LUT R0, R0, 0xff, RZ, 0xc0, !PT ;  /* 0x000000ff00007812 */ /* 0x000fe400078ec0ff */
[----:B------:R-:W-:Y:S02]  /*d020*/  SHF.R.U32.HI R12, RZ, 0x8, R33 ;  /* 0x00000008ff0c7819 */ /* 0x000fe40000011621 */
[----:B------:R-:W-:Y:S02]  /*d030*/  SHF.R.U32.HI R14, RZ, 0x8, R30 ;  /* 0x00000008ff0e7819 */ /* 0x000fe4000001161e */
[----:B------:R-:W-:Y:S01]  /*d040*/  PRMT R36, R0, 0x7604, R3 ;  /* 0x0000760400247816 */ /* 0x000fe20000000003 */
[----:B------:R-:W-:Y:S01]  /*d050*/  IMAD.SHL.U32 R3, R205, 0x80, RZ ;  /* 0x00000080cd037824 */ /* 0x000fe200078e00ff */
[----:B0-----:R-:W-:-:S02]  /*d060*/  LOP3.LUT R13, R33, 0xff, RZ, 0xc0, !PT ;  /* 0x000000ff210d7812 */ /* 0x001fc400078ec0ff */
[----:B------:R-:W-:Y:S02]  /*d070*/  LOP3.LUT R12, R12, 0xff, RZ, 0xc0, !PT ;  /* 0x000000ff0c0c7812 */ /* 0x000fe400078ec0ff */
[----:B------:R-:W-:Y:S02]  /*d080*/  LOP3.LUT R15, R30, 0xff, RZ, 0xc0, !PT ;  /* 0x000000ff1e0f7812 */ /* 0x000fe400078ec0ff */
[----:B------:R-:W-:Y:S02]  /*d090*/  LOP3.LUT R14, R14, 0xff, RZ, 0xc0, !PT ;  /* 0x000000ff0e0e7812 */ /* 0x000fe400078ec0ff */
[----:B------:R-:W-:Y:S02]  /*d0a0*/  PRMT R38, R12, 0x7604, R13 ;  /* 0x000076040c267816 */ /* 0x000fe4000000000d */
[----:B------:R-:W-:Y:S02]  /*d0b0*/  SHF.R.U32.HI R0, RZ, 0x8, R28 ;  /* 0x00000008ff007819 */ /* 0x000fe4000001161c */
[----:B------:R-:W-:-:S02]  /*d0c0*/  SHF.R.U32.HI R13, RZ, 0x8, R31 ;  /* 0x00000008ff0d7819 */ /* 0x000fc4000001161f */
[----:B------:R-:W-:Y:S02]  /*d0d0*/  LOP3.LUT R12, R3, 0x380, RZ, 0xc0, !PT ;  /* 0x00000380030c7812 */ /* 0x000fe400078ec0ff */
[----:B------:R-:W-:Y:S02]  /*d0e0*/  PRMT R40, R14, 0x7604, R15 ;  /* 0x000076040e287816 */ /* 0x000fe4000000000f */
[----:B------:R-:W-:Y:S02]  /*d0f0*/  IADD3 R3, R16, R41, RZ ;  /* 0x0000002910037210 */ /* 0x000fe40007ffe0ff */
[----:B------:R-:W-:Y:S02]  /*d100*/  LOP3.LUT R15, R0, 0xff, RZ, 0xc0, !PT ;  /* 0x000000ff000f7812 */ /* 0x000fe400078ec0ff */
[----:B------:R-:W-:Y:S02]  /*d110*/  LOP3.LUT R14, R31, 0xff, RZ, 0xc0, !PT ;  /* 0x000000ff1f0e7812 */ /* 0x000fe400078ec0ff */
[----:B------:R-:W-:-:S02]  /*d120*/  LOP3.LUT R13, R13, 0xff, RZ, 0xc0, !PT ;  /* 0x000000ff0d0d7812 */ /* 0x000fc400078ec0ff */
[C---:B------:R-:W-:Y:S02]  /*d130*/  LOP3.LUT R0, R12.reuse, 0x70, R16, 0xf8, !PT ;  /* 0x000000700c007812 */ /* 0x040fe400078ef810 */
[----:B------:R-:W-:Y:S02]  /*d140*/  SHF.R.U32.HI R25, RZ, 0x3, R12 ;  /* 0x00000003ff197819 */ /* 0x000fe4000001160c */
[----:B------:R-:W-:Y:S02]  /*d150*/  LOP3.LUT R12, R12, 0x70, R3, 0xf8, !PT ;  /* 0x000000700c0c7812 */ /* 0x000fe400078ef803 */
[----:B------:R-:W-:Y:S02]  /*d160*/  LOP3.LUT R24, R28, 0xff, RZ, 0xc0, !PT ;  /* 0x000000ff1c187812 */ /* 0x000fe400078ec0ff */
[----:B------:R-:W-:Y:S02]  /*d170*/  PRMT R43, R13, 0x7604, R14 ;  /* 0x000076040d2b7816 */ /* 0x000fe4000000000e */
[----:B------:R-:W-:-:S02]  /*d180*/  LOP3.LUT R3, R0, R25, RZ, 0x3c, !PT ;  /* 0x0000001900037212 */ /* 0x000fc400078e3cff */
[----:B------:R-:W-:Y:S02]  /*d190*/  SHF.R.U32.HI R13, RZ, 0x8, R29 ;  /* 0x00000008ff0d7819 */ /* 0x000fe4000001161d */
[----:B------:R-:W-:Y:S02]  /*d1a0*/  PRMT R45, R15, 0x7604, R24 ;  /* 0x000076040f2d7816 */ /* 0x000fe40000000018 */
[----:B------:R-:W-:Y:S02]  /*d1b0*/  LOP3.LUT R25, R12, R25, RZ, 0x3c, !PT ;  /* 0x000000190c197212 */ /* 0x000fe400078e3cff */
[----:B------:R-:W-:Y:S02]  /*d1c0*/  IADD3 R0, R18, R3, R204 ;  /* 0x0000000312007210 */ /* 0x000fe40007ffe0cc */
[----:B------:R-:W-:Y:S02]  /*d1d0*/  LOP3.LUT R24, R29, 0xff, RZ, 0xc0, !PT ;  /* 0x000000ff1d187812 */ /* 0x000fe400078ec0ff */
[----:B------:R-:W-:-:S02]  /*d1e0*/  SHF.R.U32.HI R12, RZ, 0x8, R20 ;  /* 0x00000008ff0c7819 */ /* 0x000fc40000011614 */
[----:B------:R-:W-:Y:S02]  /*d1f0*/  LOP3.LUT R3, R13, 0xff, RZ, 0xc0, !PT ;  /* 0x000000ff0d037812 */ /* 0x000fe400078ec0ff */
[----:B------:R-:W-:Y:S02]  /*d200*/  LOP3.LUT R27, R20, 0xff, RZ, 0xc0, !PT ;  /* 0x000000ff141b7812 */ /* 0x000fe400078ec0ff */
[----:B------:R-:W-:Y:S02]  /*d210*/  LOP3.LUT R26, R12, 0xff, RZ, 0xc0, !PT ;  /* 0x000000ff0c1a7812 */ /* 0x000fe400078ec0ff */
[----:B------:R-:W-:Y:S01]  /*d220*/  PRMT R47, R3, 0x7604, R24 ;  /* 0x00007604032f7816 */ /* 0x000fe20000000018 */
[----:B------:R-:W-:Y:S01]  /*d230*/  LDS.128 R12, [R0+0x14400] ;  /* 0x01440000000c7984 */ /* 0x000fe20000000c00 */
[----:B------:R-:W-:Y:S02]  /*d240*/  IADD3 R3, R18, R25, R204 ;  /* 0x0000001912037210 */ /* 0x000fe40007ffe0cc */
[----:B------:R-:W-:-:S02]  /*d250*/  PRMT R51, R26, 0x7604, R27 ;  /* 0x000076041a337816 */ /* 0x000fc4000000001b */
[----:B------:R-:W-:Y:S01]  /*d260*/  SHF.R.U32.HI R35, RZ, 0x8, R21 ;  /* 0x00000008ff237819 */ /* 0x000fe20000011615 */
[----:B------:R-:W0:Y:S01]  /*d270*/  LDS.128 R24, [R3+0x14400] ;  /* 0x0144000003187984 */ /* 0x000e220000000c00 */
        /* <DEDUP_REMOVED lines=38> */
[----:B------:R-:W-:-:S02]  /*d4e0*/  F2FP.F16.E4M3.UNPACK_B R31, R15 ;  /* 0x0000000fff1f723e */ /* 0x000fc400020006ff */
        /* <DEDUP_REMOVED lines=174> */
.L_x_10025:
[----:B------:R-:W-:Y:S05]  /*dfd0*/  BSYNC B1 ;  /* 0x0000000000017941 */ /* 0x000fea0003800000 */
.L_x_10024:
[----:B------:R-:W-:Y:S05]  /*dfe0*/  @P0 BRA `(.L_x_10016) ;  /* 0x0000000c00c80947 */ /* 0x000fea0003800000 */
[----:B------:R-:W2:Y:S01]  /*dff0*/  LDL R53, [R1+0x4] ;  /* 0x0000040001357983 */ /* 0x000ea20000100800 */
[----:B-1---5:R-:W-:Y:S01]  /*e000*/  SHF.R.U32.HI R3, RZ, 0x8, R8 ;  /* 0x00000008ff037819 */ /* 0x022fe20000011608 */
[----:B------:R-:W-:Y:S01]  /*e010*/  IMAD.IADD R24, R16, 0x1, R41 ;  /* 0x0000000110187824 */ /* 0x000fe200078e0229 */
[----:B------:R-:W-:Y:S02]  /*e020*/  LOP3.LUT R0, R8, 0xff, RZ, 0xc0, !PT ;  /* 0x000000ff08007812 */ /* 0x000fe400078ec0ff */
[----:B------:R-:W-:Y:S02]  /*e030*/  LOP3.LUT R3, R3, 0xff, RZ, 0xc0, !PT ;  /* 0x000000ff03037812 */ /* 0x000fe400078ec0ff */
[----:B0-----:R-:W-:Y:S02]  /*e040*/  SHF.R.U32.HI R13, RZ, 0x8, R9 ;  /* 0x00000008ff0d7819 */ /* 0x001fe40000011609 */
[----:B------:R-:W-:Y:S02]  /*e050*/  PRMT R21, R3, 0x7604, R0 ;  /* 0x0000760403157816 */ /* 0x000fe40000000000 */
[----:B------:R-:W-:-:S02]  /*e060*/  SHF.R.U32.HI R3, RZ, 0x8, R10 ;  /* 0x00000008ff037819 */ /* 0x000fc4000001160a */
[----:B------:R-:W-:Y:S02]  /*e070*/  LOP3.LUT R0, R10, 0xff, RZ, 0xc0, !PT ;  /* 0x000000ff0a007812 */ /* 0x000fe400078ec0ff */
[----:B------:R-:W-:Y:S02]  /*e080*/  LOP3.LUT R3, R3, 0xff, RZ, 0xc0, !PT ;  /* 0x000000ff03037812 */ /* 0x000fe400078ec0ff */
[----:B------:R-:W-:Y:S02]  /*e090*/  SHF.R.U32.HI R25, RZ, 0x3, R201 ;  /* 0x00000003ff197819 */ /* 0x000fe400000116c9 */
[----:B------:R-:W-:Y:S02]  /*e0a0*/  PRMT R29, R3, 0x7604, R0 ;  /* 0x00007604031d7816 */ /* 0x000fe40000000000 */
[----:B------:R-:W-:Y:S02]  /*e0b0*/  LOP3.LUT R0, R201, 0x70, R24, 0xf8, !PT ;  /* 0x00000070c9007812 */ /* 0x000fe400078ef818 */
[----:B------:R-:W-:-:S02]  /*e0c0*/  LOP3.LUT R12, R9, 0xff, RZ, 0xc0, !PT ;  /* 0x000000ff090c7812 */ /* 0x000fc400078ec0ff */
[----:B------:R-:W-:Y:S02]  /*e0d0*/  LOP3.LUT R13, R13, 0xff, RZ, 0xc0, !PT ;  /* 0x000000ff0d0d7812 */ /* 0x000fe400078ec0ff */
[----:B------:R-:W-:Y:S02]  /*e0e0*/  LOP3.LUT R3, R0, R25, RZ, 0x3c, !PT ;  /* 0x0000001900037212 */ /* 0x000fe400078e3cff */
[----:B------:R-:W-:Y:S02]  /*e0f0*/  PRMT R20, R13, 0x7604, R12 ;  /* 0x000076040d147816 */ /* 0x000fe4000000000c */
[----:B------:R-:W-:Y:S02]  /*e100*/  SHF.R.U32.HI R13, RZ, 0x8, R11 ;  /* 0x00000008ff0d7819 */ /* 0x000fe4000001160b */
[----:B------:R-:W-:Y:S02]  /*e110*/  SHF.R.U32.HI R15, RZ, 0x8, R4 ;  /* 0x00000008ff0f7819 */ /* 0x000fe40000011604 */
[----:B------:R-:W-:-:S02]  /*e120*/  SHF.R.U32.HI R24, RZ, 0x8, R5 ;  /* 0x00000008ff187819 */ /* 0x000fc40000011605 */
[----:B------:R-:W-:Y:S02]  /*e130*/  IADD3 R0, R18, R3, R206 ;  /* 0x0000000312007210 */ /* 0x000fe40007ffe0ce */
[----:B------:R-:W-:Y:S02]  /*e140*/  LOP3.LUT R12, R11, 0xff, RZ, 0xc0, !PT ;  /* 0x000000ff0b0c7812 */ /* 0x000fe400078ec0ff */
[----:B------:R-:W-:Y:S02]  /*e150*/  LOP3.LUT R14, R4, 0xff, RZ, 0xc0, !PT ;  /* 0x000000ff040e7812 */ /* 0x000fe400078ec0ff */
[----:B------:R-:W-:Y:S02]  /*e160*/  LOP3.LUT R13, R13, 0xff, RZ, 0xc0, !PT ;  /* 0x000000ff0d0d7812 */ /* 0x000fe400078ec0ff */
[----:B------:R-:W-:Y:S02]  /*e170*/  LOP3.LUT R15, R15, 0xff, RZ, 0xc0, !PT ;  /* 0x000000ff0f0f7812 */ /* 0x000fe400078ec0ff */
[----:B------:R-:W-:-:S02]  /*e180*/  LOP3.LUT R3, R24, 0xff, RZ, 0xc0, !PT ;  /* 0x000000ff18037812 */ /* 0x000fc400078ec0ff */
[----:B------:R-:W0:Y:S01]  /*e190*/  LDS.128 R24, [R0+0x14400] ;  /* 0x0144000000187984 */ /* 0x000e220000000c00 */
[----:B------:R-:W-:Y:S02]  /*e1a0*/  PRMT R28, R13, 0x7604, R12 ;  /* 0x000076040d1c7816 */ /* 0x000fe4000000000c */
[----:B------:R-:W-:Y:S02]  /*e1b0*/  PRMT R35, R15, 0x7604, R14 ;  /* 0x000076040f237816 */ /* 0x000fe4000000000e */
[----:B------:R-:W-:Y:S02]  /*e1c0*/  SHF.R.U32.HI R32, RZ, 0x8, R6 ;  /* 0x00000008ff207819 */ /* 0x000fe40000011606 */
        /* <DEDUP_REMOVED lines=27> */
[----:B------:R-:W-:Y:S02]  /*e380*/  F2FP.F16.E4M3.UNPACK_B R36, R37 ;  /* 0x00000025ff24723e */ /* 0x000fe400020006ff */
[----:B0-----:R-:W-:Y:S02]  /*e390*/  F2FP.F16.E4M3.UNPACK_B R10, R25 ;  /* 0x00000019ff0a723e */ /* 0x001fe400020006ff */
[----:B------:R-:W-:Y:S01]  /*e3a0*/  F2FP.F16.E4M3.UNPACK_B R11, R29 ;  /* 0x0000001dff0b723e */ /* 0x000fe200020006ff */
[----:B------:R-:W-:Y:S01]  /*e3b0*/  HADD2.F32 R31, -RZ, R36.H0_H0 ;  /* 0x20000024ff1f7230 */ /* 0x000fe20000004100 */
[----:B------:R-:W-:Y:S01]  /*e3c0*/  LOP3.LUT R35, R35, 0xff000000, R4, 0xf8, !PT ;  /* 0xff00000023237812 */ /* 0x000fe200078ef804 */
[--C-:B------:R-:W-:Y:S01]  /*e3d0*/  HADD2.F32 R5, -RZ, R10.reuse.H0_H0 ;  /* 0x2000000aff057230 */ /* 0x100fe20000004100 */
[--C-:B------:R-:W-:Y:S01]  /*e3e0*/  LOP3.LUT R39, R39, 0xff0000, R6.reuse, 0xf8, !PT ;  /* 0x00ff000027277812 */ /* 0x100fe200078ef806 */
[----:B------:R-:W-:Y:S01]  /*e3f0*/  HADD2.F32 R30, -RZ, R11.H0_H0 ;  /* 0x2000000bff1e7230 */ /* 0x000fe20000004100 */
[----:B------:R-:W-:Y:S01]  /*e400*/  F2FP.F16.E4M3.UNPACK_B R25, R25.H1 ;  /* 0x00000019ff19723e */ /* 0x000fe200030006ff */
[----:B------:R-:W-:Y:S01]  /*e410*/  HADD2.F32 R10, -RZ, R10.H1_H1 ;  /* 0x3000000aff0a7230 */ /* 0x000fe20000004100 */
[----:B------:R-:W-:Y:S01]  /*e420*/  LOP3.LUT R38, R39, 0xff000000, R6, 0xf8, !PT ;  /* 0xff00000027267812 */ /* 0x000fe200078ef806 */
[C---:B------:R-:W-:Y:S01]  /*e430*/  FMUL.FTZ R39, R5.reuse, R31 ;  /* 0x0000001f05277220 */ /* 0x040fe20000410000 */
[----:B------:R-:W-:Y:S01]  /*e440*/  FMUL.FTZ R40, R5, R30 ;  /* 0x0000001e05287220 */ /* 0x000fe20000410000 */
[----:B------:R-:W-:-:S02]  /*e450*/  F2FP.F16.E4M3.UNPACK_B R37, R37.H1 ;  /* 0x00000025ff25723e */ /* 0x000fc400030006ff */
[----:B------:R-:W-:Y:S02]  /*e460*/  F2FP.F16.E4M3.UNPACK_B R29, R29.H1 ;  /* 0x0000001dff1d723e */ /* 0x000fe400030006ff */
[--C-:B------:R-:W-:Y:S02]  /*e470*/  LOP3.LUT R21, R21, 0xff0000, R8.reuse, 0xf8, !PT ;  /* 0x00ff000015157812 */ /* 0x100fe400078ef808 */
[----:B------:R-:W-:Y:S02]  /*e480*/  LOP3.LUT R41, R41, 0xff000000, R7, 0xf8, !PT ;  /* 0xff00000029297812 */ /* 0x000fe400078ef807 */
[----:B------:R-:W-:Y:S02]  /*e490*/  LOP3.LUT R28, R21, 0xff000000, R8, 0xf8, !PT ;  /* 0xff000000151c7812 */ /* 0x000fe400078ef808 */
[-C--:B------:R-:W-:Y:S02]  /*e4a0*/  F2FP.F16.E4M3.UNPACK_B R21, R27.reuse ;  /* 0x0000001bff15723e */ /* 0x080fe400020006ff */
[----:B------:R-:W-:-:S02]  /*e4b0*/  F2FP.F16.E4M3.UNPACK_B R27, R27.H1 ;  /* 0x0000001bff1b723e */ /* 0x000fc400030006ff */
[-C--:B------:R-:W-:Y:S02]  /*e4c0*/  F2FP.F16.E4M3.UNPACK_B R9, R24.reuse ;  /* 0x00000018ff09723e */ /* 0x080fe400020006ff */
[----:B------:R-:W-:Y:S02]  /*e4d0*/  F2FP.F16.E4M3.UNPACK_B R24, R24.H1 ;  /* 0x00000018ff18723e */ /* 0x000fe400030006ff */
[-C--:B------:R-:W-:Y:S02]  /*e4e0*/  F2FP.F16.E4M3.UNPACK_B R20, R26.reuse ;  /* 0x0000001aff14723e */ /* 0x080fe400020006ff */
[----:B------:R-:W-:Y:S01]  /*e4f0*/  F2FP.F16.E4M3.UNPACK_B R26, R26.H1 ;  /* 0x0000001aff1a723e */ /* 0x000fe200030006ff */
[----:B--2---:R-:W0:Y:S02]  /*e500*/  LDS.128 R12, [R53+0x14400] ;  /* 0x01440000350c7984 */ /* 0x004e240000000c00 */
[-C--:B0-----:R-:W-:Y:S02]  /*e510*/  F2FP.F16.E4M3.UNPACK_B R4, R13.reuse ;  /* 0x0000000dff04723e */ /* 0x081fe400020006ff */
[----:B------:R-:W-:-:S02]  /*e520*/  F2FP.F16.E4M3.UNPACK_B R13, R13.H1 ;  /* 0x0000000dff0d723e */ /* 0x000fc400030006ff */
[-C--:B------:R-:W-:Y:S01]  /*e530*/  F2FP.F16.E4M3.UNPACK_B R8, R15.reuse ;  /* 0x0000000fff08723e */ /* 0x080fe200020006ff */
[--C-:B------:R-:W-:Y:S01]  /*e540*/  HADD2.F32 R6, -RZ, R4.reuse.H0_H0 ;  /* 0x20000004ff067230 */ /* 0x100fe20000004100 */
[----:B------:R-:W-:Y:S01]  /*e550*/  F2FP.F16.E4M3.UNPACK_B R15, R15.H1 ;  /* 0x0000000fff0f723e */ /* 0x000fe200030006ff */
[----:B------:R-:W-:Y:S01]  /*e560*/  HADD2.F32 R4, -RZ, R4.H1_H1 ;  /* 0x30000004ff047230 */ /* 0x000fe20000004100 */
[----:B------:R-:W-:Y:S02]  /*e570*/  F2FP.F16.E4M3.UNPACK_B R3, R12 ;  /* 0x0000000cff03723e */ /* 0x000fe400020006ff */
[C---:B------:R-:W-:Y:S01]  /*e580*/  FFMA.FTZ R5, R6.reuse, R30, -R39 ;  /* 0x0000001e06057223 */ /* 0x040fe20000010827 */
[----:B------:R-:W-:Y:S01]  /*e590*/  FFMA.FTZ R40, R6, R31, R40 ;  /* 0x0000001f06287223 */ /* 0x000fe20000010028 */
[----:B------:R-:W-:Y:S01]  /*e5a0*/  HADD2.F32 R31, -RZ, R11.H1_H1 ;  /* 0x3000000bff1f7230 */ /* 0x000fe20000004100 */
[----:B------:R-:W-:Y:S01]  /*e5b0*/  F2FP.F16.E4M3.UNPACK_B R12, R12.H1 ;  /* 0x0000000cff0c723e */ /* 0x000fe200030006ff */
[----:B------:R-:W-:Y:S01]  /*e5c0*/  HADD2.F32 R39, -RZ, R36.H1_H1 ;  /* 0x30000024ff277230 */ /* 0x000fe20000004100 */
[-C--:B------:R-:W-:Y:S01]  /*e5d0*/  F2FP.F16.E4M3.UNPACK_B R7, R14.reuse ;  /* 0x0000000eff07723e */ /* 0x080fe200020006ff */
[----:B------:R-:W-:Y:S01]  /*e5e0*/  HADD2.F32 R36, -RZ, R37.H0_H0 ;  /* 0x20000025ff247230 */ /* 0x000fe20000004100 */
[----:B------:R-:W-:Y:S01]  /*e5f0*/  F2FP.F16.E4M3.UNPACK_B R14, R14.H1 ;  /* 0x0000000eff0e723e */ /* 0x000fe200030006ff */
[----:B------:R-:W-:-:S02]  /*e600*/  HADD2.F32 R11, -RZ, R25.H0_H0 ;  /* 0x20000019ff0b7230 */ /* 0x000fc40000004100 */
[C---:B------:R-:W-:Y:S01]  /*e610*/  FMUL.FTZ R43, R10.reuse, R39 ;  /* 0x000000270a2b7220 */ /* 0x040fe20000410000 */
[----:B------:R-:W-:Y:S02]  /*e620*/  HADD2.F32 R30, -RZ, R29.H0_H0 ;  /* 0x2000001dff1e7230 */ /* 0x000fe40000004100 */
[-C--:B------:R-:W-:Y:S01]  /*e630*/  FMUL.FTZ R10, R10, R31.reuse ;  /* 0x0000001f0a0a7220 */ /* 0x080fe20000410000 */
[----:B------:R-:W-:Y:S02]  /*e640*/  HADD2.F32 R6, -RZ, R13.H0_H0 ;  /* 0x2000000dff067230 */ /* 0x000fe40000004100 */
[C---:B------:R-:W-:Y:S01]  /*e650*/  FMUL.FTZ R45, R11.reuse, R36 ;  /* 0x000000240b2d7220 */ /* 0x040fe20000410000 */
[----:B------:R-:W-:Y:S01]  /*e660*/  FFMA.FTZ R42, R4, R31, -R43 ;  /* 0x0000001f042a7223 */ /* 0x000fe2000001082b */
[-C--:B------:R-:W-:Y:S01]  /*e670*/  FMUL.FTZ R11, R11, R30.reuse ;  /* 0x0000001e0b0b7220 */ /* 0x080fe20000410000 */
[----:B------:R-:W-:Y:S01]  /*e680*/  F2FP.F16.E4M3.UNPACK_B R31, R41 ;  /* 0x00000029ff1f723e */ /* 0x000fe200020006ff */
[----:B------:R-:W-:Y:S01]  /*e690*/  FFMA.FTZ R45, R6, R30, -R45 ;  /* 0x0000001e062d7223 */ /* 0x000fe2000001082d */
[----:B------:R-:W-:Y:S01]  /*e6a0*/  FFMA.FTZ R39, R4, R39, R10 ;  /* 0x0000002704277223 */ /* 0x000fe2000001000a */
[----:B------:R-:W-:Y:S01]  /*e6b0*/  FFMA.FTZ R43, R6, R36, R11 ;  /* 0x00000024062b7223 */ /* 0x000fe2000001000b */
[----:B------:R-:W-:Y:S01]  /*e6c0*/  F2FP.F16.E4M3.UNPACK_B R11, R33 ;  /* 0x00000021ff0b723e */ /* 0x000fe200020006ff */
        /* <DEDUP_REMOVED lines=15> */
[C---:B------:R-:W-:Y:S01]  /*e7c0*/  FFMA.FTZ R46, R13.reuse, R30, R25 ;  /* 0x0000001e0d2e7223 */ /* 0x040fe20000010019 */
[----:B------:R-:W-:Y:S02]  /*e7d0*/  HADD2.F32 R31, -RZ, R31.H1_H1 ;  /* 0x3000001fff1f7230 */ /* 0x000fe40000004100 */
[----:B------:R-:W-:Y:S01]  /*e7e0*/  FFMA.FTZ R37, R4, R37, R6 ;  /* 0x0000002504257223 */ /* 0x000fe20000010006 */
[----:B------:R-:W-:Y:S02]  /*e7f0*/  HADD2.F32 R21, -RZ, R21.H1_H1 ;  /* 0x30000015ff157230 */ /* 0x000fe40000004100 */
[----:B------:R-:W-:Y:S01]  /*e800*/  FFMA.FTZ R44, R13, R10, -R36 ;  /* 0x0000000a0d2c7223 */ /* 0x000fe20000010824 */
[----:B------:R-:W-:-:S02]  /*e810*/  HADD2.F32 R25, -RZ, R41.H0_H0 ;  /* 0x20000029ff197230 */ /* 0x000fc40000004100 */
[----:B------:R-:W-:Y:S01]  /*e820*/  FFMA.FTZ R47, R4, R29, -R47 ;  /* 0x0000001d042f7223 */ /* 0x000fe2000001082f */
        /* <DEDUP_REMOVED lines=11> */
[C---:B------:R-:W-:Y:S01]  /*e8e0*/  FFMA.FTZ R48, R8.reuse, R11, -R29 ;  /* 0x0000000b08307223 */ /* 0x040fe2000001081d */
[----:B------:R-:W-:Y:S01]  /*e8f0*/  FFMA.FTZ R50, R8, R31, R10 ;  /* 0x0000001f08327223 */ /* 0x000fe2000001000a */
[----:B------:R-:W-:Y:S01]  /*e900*/  HADD2.F32 R27, -RZ, R27.H1_H1 ;  /* 0x3000001bff1b7230 */ /* 0x000fe20000004100 */
[----:B------:R-:W-:Y:S01]  /*e910*/  F2FP.F16.E4M3.UNPACK_B R8, R28.H1 ;  /* 0x0000001cff08723e */ /* 0x000fe200030006ff */
[----:B------:R-:W-:Y:S02]  /*e920*/  HADD2.F32 R10, -RZ, R33.H1_H1 ;  /* 0x30000021ff0a7230 */ /* 0x000fe40000004100 */
        /* <DEDUP_REMOVED lines=17> */
[----:B------:R-:W-:Y:S01]  /*ea40*/  HADD2.F32 R12, -RZ, R12.H1_H1 ;  /* 0x3000000cff0c7230 */ /* 0x000fe20000004100 */
[----:B------:R-:W-:Y:S01]  /*ea50*/  F2FP.F16.E4M3.UNPACK_B R35, R35 ;  /* 0x00000023ff23723e */ /* 0x000fe200020006ff */
[C---:B------:R-:W-:Y:S01]  /*ea60*/  FMUL.FTZ R21, R24.reuse, R15 ;  /* 0x0000000f18157220 */ /* 0x040fe20000410000 */
[----:B------:R-:W-:Y:S01]  /*ea70*/  F2FP.F16.E4M3.UNPACK_B R28, R28 ;  /* 0x0000001cff1c723e */ /* 0x000fe200020006ff */
[----:B------:R-:W-:Y:S01]  /*ea80*/  FMUL.FTZ R24, R24, R11 ;  /* 0x0000000b18187220 */ /* 0x000fe20000410000 */
[----:B------:R-:W-:-:S02]  /*ea90*/  HADD2.F32 R6, -RZ, R9.H0_H0 ;  /* 0x20000009ff067230 */ /* 0x000fc40000004100 */
[C---:B------:R-:W-:Y:S01]  /*eaa0*/  FFMA.FTZ R30, R12.reuse, R11, -R21 ;  /* 0x0000000b0c1e7223 */ /* 0x040fe20000010815 */
[--C-:B------:R-:W-:Y:S02]  /*eab0*/  HADD2.F32 R13, -RZ, R35.reuse.H0_H0 ;  /* 0x20000023ff0d7230 */ /* 0x100fe40000004100 */
[----:B------:R-:W-:Y:S01]  /*eac0*/  FFMA.FTZ R36, R12, R15, R24 ;  /* 0x0000000f0c247223 */ /* 0x000fe20000010018 */
[--C-:B------:R-:W-:Y:S01]  /*ead0*/  HADD2.F32 R11, -RZ, R28.reuse.H0_H0 ;  /* 0x2000001cff0b7230 */ /* 0x100fe20000004100 */
[----:B------:R-:W-:Y:S01]  /*eae0*/  F2FP.F16.E4M3.UNPACK_B R10, R38.H1 ;  /* 0x00000026ff0a723e */ /* 0x000fe200030006ff */
[----:B------:R-:W-:Y:S02]  /*eaf0*/  HADD2.F32 R8, -RZ, R35.H1_H1 ;  /* 0x30000023ff087230 */ /* 0x000fe40000004100 */
[C---:B------:R-:W-:Y:S01]  /*eb00*/  FMUL.FTZ R15, R6.reuse, R13 ;  /* 0x0000000d060f7220 */ /* 0x040fe20000410000 */
[----:B------:R-:W-:Y:S02]  /*eb10*/  HADD2.F32 R9, -RZ, R9.H1_H1 ;  /* 0x30000009ff097230 */ /* 0x000fe40000004100 */
[----:B------:R-:W-:Y:S01]  /*eb20*/  FMUL.FTZ R21, R6, R11 ;  /* 0x0000000b06157220 */ /* 0x000fe20000410000 */
[----:B------:R-:W-:Y:S01]  /*eb30*/  HADD2.F32 R4, -RZ, R3.H0_H0 ;  /* 0x20000003ff047230 */ /* 0x000fe20000004100 */
[----:B------:R-:W-:Y:S01]  /*eb40*/  F2FP.F16.E4M3.UNPACK_B R6, R32.H1 ;  /* 0x00000020ff06723e */ /* 0x000fe200030006ff */
[----:B------:R-:W-:-:S02]  /*eb50*/  HADD2.F32 R28, -RZ, R28.H1_H1 ;  /* 0x3000001cff1c7230 */ /* 0x000fc40000004100 */
[C---:B------:R-:W-:Y:S01]  /*eb60*/  FMUL.FTZ R12, R9.reuse, R8 ;  /* 0x00000008090c7220 */ /* 0x040fe20000410000 */
[----:B------:R-:W-:Y:S02]  /*eb70*/  HADD2.F32 R3, -RZ, R3.H1_H1 ;  /* 0x30000003ff037230 */ /* 0x000fe40000004100 */
[C---:B------:R-:W-:Y:S01]  /*eb80*/  FFMA.FTZ R15, R4.reuse, R11, -R15 ;  /* 0x0000000b040f7223 */ /* 0x040fe2000001080f */
[----:B------:R-:W-:Y:S01]  /*eb90*/  FFMA.FTZ R21, R4, R13, R21 ;  /* 0x0000000d04157223 */ /* 0x000fe20000010015 */
[-C--:B------:R-:W-:Y:S01]  /*eba0*/  FMUL.FTZ R9, R9, R28.reuse ;  /* 0x0000001c09097220 */ /* 0x080fe20000410000 */
[----:B------:R-:W-:Y:S02]  /*ebb0*/  HADD2.F32 R11, -RZ, R10.H0_H0 ;  /* 0x2000000aff0b7230 */ /* 0x000fe40000004100 */
[C---:B------:R-:W-:Y:S01]  /*ebc0*/  FFMA.FTZ R12, R3.reuse, R28, -R12 ;  /* 0x0000001c030c7223 */ /* 0x040fe2000001080c */
[----:B------:R-:W-:Y:S02]  /*ebd0*/  HADD2.F32 R4, -RZ, R26.H0_H0 ;  /* 0x2000001aff047230 */ /* 0x000fe40000004100 */
[----:B------:R-:W-:Y:S01]  /*ebe0*/  FFMA.FTZ R24, R3, R8, R9 ;  /* 0x0000000803187223 */ /* 0x000fe20000010009 */
[--C-:B------:R-:W-:Y:S01]  /*ebf0*/  HADD2.F32 R8, -RZ, R6.reuse.H0_H0 ;  /* 0x20000006ff087230 */ /* 0x100fe20000004100 */
[----:B------:R-:W-:Y:S01]  /*ec00*/  F2FP.F16.E4M3.UNPACK_B R38, R38 ;  /* 0x00000026ff26723e */ /* 0x000fe200020006ff */
[----:B------:R-:W-:-:S02]  /*ec10*/  HADD2.F32 R9, -RZ, R6.H1_H1 ;  /* 0x30000006ff097230 */ /* 0x000fc40000004100 */
[C---:B------:R-:W-:Y:S01]  /*ec20*/  FMUL.FTZ R6, R4.reuse, R11 ;  /* 0x0000000b04067220 */ /* 0x040fe20000410000 */
[----:B------:R-:W-:Y:S02]  /*ec30*/  HADD2.F32 R3, -RZ, R14.H0_H0 ;  /* 0x2000000eff037230 */ /* 0x000fe40000004100 */
[----:B------:R-:W-:Y:S01]  /*ec40*/  FMUL.FTZ R4, R4, R8 ;  /* 0x0000000804047220 */ /* 0x000fe20000410000 */
[----:B------:R-:W-:Y:S01]  /*ec50*/  HADD2.F32 R26, -RZ, R26.H1_H1 ;  /* 0x3000001aff1a7230 */ /* 0x000fe20000004100 */
[----:B------:R-:W-:Y:S01]  /*ec60*/  F2FP.F16.E4M3.UNPACK_B R32, R32 ;  /* 0x00000020ff20723e */ /* 0x000fe200020006ff */
[----:B------:R-:W-:Y:S02]  /*ec70*/  HADD2.F32 R13, -RZ, R10.H1_H1 ;  /* 0x3000000aff0d7230 */ /* 0x000fe40000004100 */
[----:B------:R-:W-:Y:S01]  /*ec80*/  FFMA.FTZ R28, R3, R8, -R6 ;  /* 0x00000008031c7223 */ /* 0x000fe20000010806 */
[----:B------:R-:W-:Y:S02]  /*ec90*/  HADD2.F32 R14, -RZ, R14.H1_H1 ;  /* 0x3000000eff0e7230 */ /* 0x000fe40000004100 */
[----:B------:R-:W-:Y:S01]  /*eca0*/  FMUL.FTZ R6, R26, R9 ;  /* 0x000000091a067220 */ /* 0x000fe20000410000 */
[----:B------:R-:W-:-:S02]  /*ecb0*/  HADD2.F32 R8, -RZ, R38.H0_H0 ;  /* 0x20000026ff087230 */ /* 0x000fc40000004100 */
[----:B------:R-:W-:Y:S01]  /*ecc0*/  FMUL.FTZ R29, R26, R13 ;  /* 0x0000000d1a1d7220 */ /* 0x000fe20000410000 */
[----:B------:R-:W-:Y:S01]  /*ecd0*/  FFMA.FTZ R26, R3, R11, R4 ;  /* 0x0000000b031a7223 */ /* 0x000fe20000010004 */
[C---:B------:R-:W-:Y:S01]  /*ece0*/  FFMA.FTZ R31, R14.reuse, R13, R6 ;  /* 0x0000000d0e1f7223 */ /* 0x040fe20000010006 */
[----:B------:R-:W-:Y:S02]  /*ecf0*/  HADD2.F32 R4, -RZ, R20.H0_H0 ;  /* 0x20000014ff047230 */ /* 0x000fe40000004100 */
[----:B------:R-:W-:Y:S01]  /*ed00*/  FFMA.FTZ R29, R14, R9, -R29 ;  /* 0x000000090e1d7223 */ /* 0x000fe2000001081d */
        /* <DEDUP_REMOVED lines=29> */
[----:B------:R-:W-:Y:S02]  /*eee0*/  F2FP.SATFINITE.E4M3.F32.PACK_AB_MERGE_C R8, R24, R21, R8 ;  /* 0x000000151808723e */ /* 0x000fe40004807008 */
[----:B------:R-:W-:-:S05]  /*eef0*/  F2FP.SATFINITE.E4M3.F32.PACK_AB_MERGE_C R10, R13, R10, R26 ;  /* 0x0000000a0d0a723e */ /* 0x000fca000480701a */
[----:B------:R2:W-:Y:S02]  /*ef00*/  STS.128 [R0+0x14400], R8 ;  /* 0x0144000800007388 */ /* 0x0005e40000000c00 */
.L_x_10016:
[----:B------:R-:W-:Y:S05]  /*ef10*/  BSYNC B0 ;  /* 0x0000000000007941 */ /* 0x000fea0003800000 */
.L_x_10002:
        /* <DEDUP_REMOVED lines=8> */
.L_x_9999:
[----:B------:R-:W-:-:S13]  /*efa0*/  ISETP.NE.AND P1, PT, R198, 0x3, PT ;  /* 0x00000003c600780c */ /* 0x000fda0003f25270 */
[----:B------:R-:W-:Y:S05]  /*efb0*/  @!P1 BRA `(.L_x_10026) ;  /* 0x0000000000049947 */ /* 0x000fea0003800000 */
[----:B------:R-:W-:Y:S01]  /*efc0*/  BPT.TRAP 0x1 ;  /* 0x000000040000795c */ /* 0x000fe20000300000 */
.L_x_10026:
[----:B-12-4-:R-:W-:Y:S01]  /*efd0*/  IMAD R0, R193, 0x8, R18 ;  /* 0x00000008c1007824 */ /* 0x016fe200078e0212 */
[----:B-----5:R-:W-:-:S04]  /*efe0*/  SHF.L.U32 R5, R197, 0x1f, RZ ;  /* 0x0000001fc5057819 */ /* 0x020fc800000006ff */
[----:B------:R1:W2:Y:S01]  /*eff0*/  SYNCS.PHASECHK.TRANS64.TRYWAIT P0, [R0+URZ+0x22830], R5 ;  /* 0x02283005000075a7 */ /* 0x0002a2000800017f */
[----:B------:R-:W-:Y:S05]  /*f000*/  @!P1 BRA `(.L_x_10027) ;  /* 0x0000000000049947 */ /* 0x000fea0003800000 */
[----:B------:R-:W-:Y:S01]  /*f010*/  BPT.TRAP 0x1 ;  /* 0x000000040000795c */ /* 0x000fe20000300000 */
.L_x_10027:
[----:B0-----:R-:W-:-:S05]  /*f020*/  VIADD R3, R18, 0x18400 ;  /* 0x0001840012037836 */ /* 0x001fca0000000000 */
[----:B------:R-:W-:-:S04]  /*f030*/  SHF.R.U32.HI R3, RZ, 0x4, R3 ;  /* 0x00000004ff037819 */ /* 0x000fc80000011603 */
[----:B------:R-:W-:-:S04]  /*f040*/  LOP3.LUT R3, R3, 0x3fff, RZ, 0xc0, !PT ;  /* 0x00003fff03037812 */ /* 0x000fc800078ec0ff */
[----:B------:R-:W-:-:S05]  /*f050*/  LOP3.LUT R14, R3, 0x10000, RZ, 0xfc, !PT ;  /* 0x00010000030e7812 */ /* 0x000fca00078efcff */
[----:B------:R-:W-:Y:S01]  /*f060*/  IMAD R4, R193, 0x500, R14 ;  /* 0x00000500c1047824 */ /* 0x000fe200078e020e */
[----:B--2---:R-:W-:Y:S06]  /*f070*/  @P0 BRA `(.L_x_10028) ;  /* 0x0000000000080947 */ /* 0x004fec0003800000 */
[----:B------:R-:W0:Y:S02]  /*f080*/  SYNCS.PHASECHK.TRANS64.TRYWAIT P0, [R0+URZ+0x22830], R5 ;  /* 0x02283005000075a7 */ /* 0x000e24000800017f */
[----:B0-----:R-:W-:Y:S05]  /*f090*/  @!P0 BRA `(.L_x_10029) ;  /* 0x00000160007c8947 */ /* 0x001fea0003800000 */
.L_x_10028:
[----:B------:R-:W-:Y:S01]  /*f0a0*/  IADD3 R8, R4, 0x200, RZ ;  /* 0x0000020004087810 */ /* 0x000fe20007ffe0ff */
[----:B------:R-:W-:Y:S05]  /*f0b0*/  WARPSYNC.ALL ;  /* 0x0000000000007948 */ /* 0x000fea0003800000 */
[----:B01----:R-:W-:Y:S01]  /*f0c0*/  IMAD.MOV.U32 R5, RZ, RZ, 0x40000040 ;  /* 0x40000040ff057424 */ /* 0x003fe200078e00ff */
[----:B------:R-:W-:Y:S01]  /*f0d0*/  R2UR UR14, R8 ;  /* 0x00000000080e72ca */ /* 0x000fe200000e0000 */
[----:B------:R-:W-:Y:S01]  /*f0e0*/  IMAD.MOV.U32 R9, RZ, RZ, 0x40000040 ;  /* 0x40000040ff097424 */ /* 0x000fe200078e00ff */
[----:B------:R-:W-:Y:S01]  /*f0f0*/  LOP3.LUT R8, R34, 0x10000, RZ, 0xfc, !PT ;  /* 0x0001000022087812 */ /* 0x000fe200078efcff */
[----:B------:R-:W-:Y:S01]  /*f100*/  WARPGROUP.ARRIVE ;  /* 0x00000000000079c5 */ /* 0x000fe20000000000 */
[C---:B------:R-:W-:Y:S01]  /*f110*/  R2UR UR6, R4.reuse ;  /* 0x00000000040672ca */ /* 0x040fe200000e0000 */
[----:B------:R-:W-:Y:S01]  /*f120*/  VIADD R6, R4, 0x100 ;  /* 0x0000010004067836 */ /* 0x000fe20000000000 */
[----:B------:R-:W-:Y:S01]  /*f130*/  R2UR UR7, R5 ;  /* 0x00000000050772ca */ /* 0x000fe200000e0000 */
[----:B---3--:R-:W-:Y:S01]  /*f140*/  IMAD.MOV.U32 R7, RZ, RZ, 0x40000040 ;  /* 0x40000040ff077424 */ /* 0x008fe200078e00ff */
[----:B------:R-:W-:Y:S01]  /*f150*/  R2UR UR4, R8 ;  /* 0x00000000080472ca */ /* 0x000fe200000e0000 */
[----:B------:R-:W-:Y:S01]  /*f160*/  VIADD R10, R4, 0x400 ;  /* 0x00000400040a7836 */ /* 0x000fe20000000000 */
[----:B------:R-:W-:Y:S01]  /*f170*/  R2UR UR5, R9 ;  /* 0x00000000090572ca */ /* 0x000fe200000e0000 */
[----:B------:R-:W-:Y:S01]  /*f180*/  IMAD.MOV.U32 R11, RZ, RZ, 0x40000040 ;  /* 0x40000040ff0b7424 */ /* 0x000fe200078e00ff */
[----:B------:R-:W-:Y:S01]  /*f190*/  R2UR UR10, R6 ;  /* 0x00000000060a72ca */ /* 0x000fe200000e0000 */
[C---:B------:R-:W-:Y:S01]  /*f1a0*/  VIADD R6, R4.reuse, 0x300 ;  /* 0x0000030004067836 */ /* 0x040fe20000000000 */
[----:B------:R-:W-:Y:S01]  /*f1b0*/  R2UR UR11, R7 ;  /* 0x00000000070b72ca */ /* 0x000fe200000e0000 */
[----:B------:R-:W-:Y:S01]  /*f1c0*/  VIADD R12, R4, 0x302 ;  /* 0x00000302040c7836 */ /* 0x000fe20000000000 */
[----:B------:R-:W-:Y:S01]  /*f1d0*/  R2UR UR8, R8 ;  /* 0x00000000080872ca */ /* 0x000fe200000e0000 */
[----:B------:R-:W-:Y:S01]  /*f1e0*/  IMAD.MOV.U32 R13, RZ, RZ, 0x40000040 ;  /* 0x40000040ff0d7424 */ /* 0x000fe200078e00ff */
[C---:B------:R-:W-:Y:S01]  /*f1f0*/  R2UR UR9, R9.reuse ;  /* 0x00000000090972ca */ /* 0x040fe200000e0000 */
[----:B------:R-:W-:Y:S01]  /*f200*/  VIADD R20, R4, 0x402 ;  /* 0x0000040204147836 */ /* 0x000fe20000000000 */
[C---:B------:R-:W-:Y:S01]  /*f210*/  R2UR UR15, R9.reuse ;  /* 0x00000000090f72ca */ /* 0x040fe200000e0000 */
[----:B------:R-:W-:Y:S01]  /*f220*/  IMAD.MOV.U32 R21, RZ, RZ, 0x40000040 ;  /* 0x40000040ff157424 */ /* 0x000fe200078e00ff */
[----:B------:R-:W-:Y:S01]  /*f230*/  R2UR UR12, R8 ;  /* 0x00000000080c72ca */ /* 0x000fe200000e0000 */
[----:B------:R-:W-:Y:S01]  /*f240*/  QGMMA.64x32x32.F32.E4M3.E4M3 R88, gdesc[UR4], RZ, !UPT, gsb0 ;  /* 0x00600000045879f3 */ /* 0x000fe2000c0008ff */
        /* <DEDUP_REMOVED lines=8> */
[----:B------:R-:W-:-:S02]  /*f2d0*/  R2UR UR17, R9 ;  /* 0x00000000091172ca */ /* 0x000fc400000e0000 */
[----:B------:R-:W-:Y:S01]  /*f2e0*/  R2UR UR22, R10 ;  /* 0x000000000a1672ca */ /* 0x000fe200000e0000 */
[----:B------:R-:W-:Y:S01]  /*f2f0*/  VIADD R10, R4, 0x102 ;  /* 0x00000102040a7836 */ /* 0x000fe20000000000 */
[----:B------:R-:W-:Y:S01]  /*f300*/  R2UR UR23, R11 ;  /* 0x000000000b1772ca */ /* 0x000fe200000e0000 */
[----:B------:R-:W-:Y:S01]  /*f310*/  IMAD.MOV.U32 R11, RZ, RZ, 0x40000040 ;  /* 0x40000040ff0b7424 */ /* 0x000fe200078e00ff */
[----:B------:R-:W-:Y:S02]  /*f320*/  R2UR UR20, R8 ;  /* 0x00000000081472ca */ /* 0x000fe400000e0000 */
[----:B------:R-:W-:Y:S02]  /*f330*/  R2UR UR21, R9 ;  /* 0x00000000091572ca */ /* 0x000fe400000e0000 */
[----:B------:R-:W-:Y:S02]  /*f340*/  MOV R7, 0x40000040 ;  /* 0x4000004000077802 */ /* 0x000fe40000000f00 */
        /* <DEDUP_REMOVED lines=46> */
[----:B------:R-:W-:Y:S01]  /*f630*/  IMAD.MOV.U32 R7, RZ, RZ, 0x40000040 ;  /* 0x40000040ff077424 */ /* 0x000fe200078e00ff */
[----:B------:R-:W-:Y:S01]  /*f640*/  R2UR UR6, R6 ;  /* 0x00000000060672ca */ /* 0x000fe200000e0000 */
[----:B------:R-:W-:Y:S01]  /*f650*/  VIADD R6, R4, 0x204 ;  /* 0x0000020404067836 */ /* 0x000fe20000000000 */
        /* <DEDUP_REMOVED lines=11> */
[----:B------:R-:W-:Y:S01]  /*f710*/  IMAD.MOV.U32 R7, RZ, RZ, 0x40000040 ;  /* 0x40000040ff077424 */ /* 0x000fe200078e00ff */
[----:B------:R-:W-:Y:S02]  /*f720*/  R2UR UR14, R6 ;  /* 0x00000000060e72ca */ /* 0x000fe400000e0000 */
[----:B------:R-:W-:Y:S02]  /*f730*/  IADD3 R6, R8, 0x4, RZ ;  /* 0x0000000408067810 */ /* 0x000fe40007ffe0ff */
[----:B------:R-:W-:Y:S02]  /*f740*/  R2UR UR5, R7 ;  /* 0x00000000070572ca */ /* 0x000fe400000e0000 */
[C---:B------:R-:W-:Y:S02]  /*f750*/  R2UR UR4, R6.reuse ;  /* 0x00000000060472ca */ /* 0x040fe400000e0000 */
[----:B------:R-:W-:-:S02]  /*f760*/  R2UR UR8, R6 ;  /* 0x00000000060872ca */ /* 0x000fc400000e0000 */
[C---:B------:R-:W-:Y:S02]  /*f770*/  R2UR UR9, R7.reuse ;  /* 0x00000000070972ca */ /* 0x040fe400000e0000 */
        /* <DEDUP_REMOVED lines=31> */
[----:B------:R-:W-:Y:S02]  /*f970*/  R2UR UR10, R20 ;  /* 0x00000000140a72ca */ /* 0x000fe400000e0000 */
[----:B------:R-:W-:Y:S01]  /*f980*/  IADD3 R20, R4, 0x306, RZ ;  /* 0x0000030604147810 */ /* 0x000fe20007ffe0ff */
[----:B------:R-:W-:Y:S01]  /*f990*/  VIADD R4, R8, 0x6 ;  /* 0x0000000608047836 */ /* 0x000fe20000000000 */
[----:B------:R-:W-:Y:S01]  /*f9a0*/  R2UR UR11, R21 ;  /* 0x00000000150b72ca */ /* 0x000fe200000e0000 */
[----:B------:R-:W-:Y:S01]  /*f9b0*/  IMAD.MOV.U32 R21, RZ, RZ, 0x40000040 ;  /* 0x40000040ff157424 */ /* 0x000fe200078e00ff */
[----:B------:R-:W-:Y:S02]  /*f9c0*/  R2UR UR9, R5 ;  /* 0x00000000050972ca */ /* 0x000fe400000e0000 */
[C---:B------:R-:W-:Y:S02]  /*f9d0*/  R2UR UR4, R4.reuse ;  /* 0x00000000040472ca */ /* 0x040fe400000e0000 */
        /* <DEDUP_REMOVED lines=40> */
.L_x_10030:
[----:B------:R-:W0:Y:S01]  /*fc60*/  LDC R3, c[0x0][0x448] ;  /* 0x00011200ff037b82 */ /* 0x000e220000000800 */
[----:B------:R-:W-:Y:S02]  /*fc70*/  IMAD.IADD R111, R208, 0x1, R200 ;  /* 0x00000001d06f7824 */ /* 0x000fe400078e02c8 */
[----:B------:R-:W-:Y:S02]  /*fc80*/  IMAD.MOV.U32 R15, RZ, RZ, -0xa0 ;  /* 0xffffff60ff0f7424 */ /* 0x000fe400078e00ff */
[----:B------:R-:W-:Y:S01]  /*fc90*/  VIADD R219, R104, 0xfffffffe ;  /* 0xfffffffe68db7836 */ /* 0x000fe20000000000 */
[----:B0-----:R-:W-:-:S13]  /*fca0*/  ISETP.NE.AND P0, PT, R3, 0x1, PT ;  /* 0x000000010300780c */ /* 0x001fda0003f05270 */
[----:B------:R-:W0:Y:S08]  /*fcb0*/  @P0 LDC R12, c[0x0][0x44c] ;  /* 0x00011300ff0c0b82 */ /* 0x000e300000000800 */
[----:B------:R-:W1:Y:S01]  /*fcc0*/  @P0 LDC R20, c[0x0][0x450] ;  /* 0x00011400ff140b82 */ /* 0x000e620000000800 */
[----:B0-----:R-:W-:-:S04]  /*fcd0*/  @P0 IMAD.HI.U32 R3, R111, R12, RZ ;  /* 0x0000000c6f030227 */ /* 0x001fc800078e00ff */
[C---:B------:R-:W-:Y:S01]  /*fce0*/  IMAD R12, R104.reuse, R15, 0xa1 ;  /* 0x000000a1680c7424 */ /* 0x040fe200078e020f */
[----:B-1----:R-:W-:Y:S01]  /*fcf0*/  @P0 SHF.R.U32.HI R111, RZ, R20, R3 ;  /* 0x00000014ff6f0219 */ /* 0x002fe20000011603 */
[--C-:B------:R-:W-:Y:S02]  /*fd00*/  IMAD R3, R104, -0xa0, R189.reuse ;  /* 0xffffff6068037824 */ /* 0x100fe400078e02bd */
[----:B------:R-:W-:Y:S02]  /*fd10*/  IMAD R12, R207, -0x2, R12 ;  /* 0xfffffffecf0c7824 */ /* 0x000fe400078e020c */
[----:B------:R-:W0:Y:S01]  /*fd20*/  SHFL.IDX PT, R13, R111, 0x1, 0x1c1f ;  /* 0x003c1f006f0d7f89 */ /* 0x000e2200000e0000 */
[----:B------:R-:W-:Y:S02]  /*fd30*/  IADD3 R110, R3, 0xa0, RZ ;  /* 0x000000a0036e7810 */ /* 0x000fe40007ffe0ff */
[----:B------:R-:W-:Y:S01]  /*fd40*/  IADD3 R107, -R191, R12, R189 ;  /* 0x0000000cbf6b7210 */ /* 0x000fe20007ffe1bd */
[----:B------:R-:W1:Y:S02]  /*fd50*/  SHFL.IDX PT, R111, R111, RZ, 0x1c1f ;  /* 0x001c1fff6f6f7589 */ /* 0x000e6400000e0000 */
[----:B------:R-:W-:-:S05]  /*fd60*/  IMAD R110, R207, -0x2, R110 ;  /* 0xfffffffecf6e7824 */ /* 0x000fca00078e026e */
        /* <DEDUP_REMOVED lines=118> */
[----:B------:R-:W-:Y:S02]  /*104d0*/  FMNMX.FTZ R20, R71, R20, !PT ;  /* 0x0000001447147209 */ /* 0x000fe40007810000 */
[----:B-1----:R-:W-:Y:S02]  /*104e0*/  VIADDMNMX R110, R111, R107, R110, PT ;  /* 0x0000006b6f6e7246 */ /* 0x002fe4000380016e */
[----:B------:R-:W-:-:S02]  /*104f0*/  FMNMX.FTZ R26, R39, R20, !PT ;  /* 0x00000014271a7209 */ /* 0x000fc40007810000 */
[C---:B------:R-:W-:Y:S02]  /*10500*/  ISETP.GT.AND P3, PT, R110.reuse, 0x1, PT ;  /* 0x000000016e00780c */ /* 0x040fe40003f64270 */
[C---:B------:R-:W-:Y:S01]  /*10510*/  ISETP.GT.AND P4, PT, R110.reuse, 0x8, PT ;  /* 0x000000086e00780c */ /* 0x040fe20003f84270 */
[----:B------:R-:W0:Y:S01]  /*10520*/  SHFL.BFLY PT, R75, R26, 0x2, 0x1f ;  /* 0x0c401f001a4b7f89 */ /* 0x000e2200000e0000 */
[----:B------:R-:W-:Y:S02]  /*10530*/  FSEL R50, R89, -INF , P3 ;  /* 0xff80000059327808 */ /* 0x000fe40001800000 */
[----:B------:R-:W-:Y:S02]  /*10540*/  ISETP.GT.AND P3, PT, R110, 0x10, PT ;  /* 0x000000106e00780c */ /* 0x000fe40003f64270 */
[----:B0-----:R-:W-:-:S05]  /*10550*/  FMNMX.FTZ R30, R26, R75, !PT ;  /* 0x0000004b1a1e7209 */ /* 0x001fca0007810000 */
[----:B------:R-:W0:Y:S02]  /*10560*/  SHFL.BFLY PT, R75, R30, 0x1, 0x1f ;  /* 0x0c201f001e4b7f89 */ /* 0x000e2400000e0000 */
[----:B0-----:R-:W-:-:S04]  /*10570*/  FMNMX.FTZ R12, R30, R75, !PT ;  /* 0x0000004b1e0c7209 */ /* 0x001fc80007810000 */
[----:B------:R-:W-:Y:S01]  /*10580*/  FSETP.NEU.FTZ.AND P2, PT, R12, -INF , PT ;  /* 0xff8000000c00780b */ /* 0x000fe20003f5d000 */
[----:B------:R-:W-:-:S05]  /*10590*/  FFMA.FTZ R75, R2, R12, -8 ;  /* 0xc1000000024b7423 */ /* 0x000fca000001000c */
[----:B------:R-:W-:Y:S02]  /*105a0*/  FSEL R75, R75, RZ, P2 ;  /* 0x000000ff4b4b7208 */ /* 0x000fe40001000000 */
[----:B------:R-:W-:-:S03]  /*105b0*/  ISETP.GT.AND P2, PT, R110, RZ, PT ;  /* 0x000000ff6e00720c */ /* 0x000fc60003f44270 */
[--C-:B------:R-:W-:Y:S01]  /*105c0*/  FFMA.FTZ R87, R2, R95, -R75.reuse ;  /* 0x0000005f02577223 */ /* 0x100fe2000001084b */
[----:B------:R-:W-:Y:S01]  /*105d0*/  FSEL R91, R88, -INF , P2 ;  /* 0xff800000585b7808 */ /* 0x000fe20001000000 */
[--C-:B------:R-:W-:Y:S01]  /*105e0*/  FFMA.FTZ R42, R2, R99, -R75.reuse ;  /* 0x00000063022a7223 */ /* 0x100fe2000001084b */
[----:B------:R-:W-:Y:S01]  /*105f0*/  ISETP.GT.AND P2, PT, R110, 0x9, PT ;  /* 0x000000096e00780c */ /* 0x000fe20003f44270 */
[--C-:B------:R-:W-:Y:S01]  /*10600*/  FFMA.FTZ R89, R2, R103, -R75.reuse ;  /* 0x0000006702597223 */ /* 0x100fe2000001084b */
[----:B------:R-:W-:Y:S01]  /*10610*/  FSEL R95, R92, -INF , P4 ;  /* 0xff8000005c5f7808 */ /* 0x000fe20002000000 */
[C-C-:B------:R-:W-:Y:S01]  /*10620*/  FFMA.FTZ R46, R2.reuse, R105, -R75.reuse ;  /* 0x00000069022e7223 */ /* 0x140fe2000001084b */
[----:B------:R-:W-:Y:S01]  /*10630*/  FMNMX.FTZ R34, R91, R50, !PT ;  /* 0x000000325b227209 */ /* 0x000fe20007810000 */
[C-C-:B------:R-:W-:Y:S01]  /*10640*/  FFMA.FTZ R20, R2.reuse, R113, -R75.reuse ;  /* 0x0000007102147223 */ /* 0x140fe2000001084b */
[----:B------:R-:W-:Y:S01]  /*10650*/  FSEL R93, R93, -INF , P2 ;  /* 0xff8000005d5d7808 */ /* 0x000fe20001000000 */
[C-C-:B------:R-:W-:Y:S01]  /*10660*/  FFMA.FTZ R79, R2.reuse, R118, -R75.reuse ;  /* 0x00000076024f7223 */ /* 0x140fe2000001084b */
[----:B------:R-:W-:Y:S01]  /*10670*/  FMNMX.FTZ R38, R95, R34, !PT ;  /* 0x000000225f267209 */ /* 0x000fe20007810000 */
[--C-:B------:R-:W-:Y:S01]  /*10680*/  FFMA.FTZ R26, R2, R116, -R75.reuse ;  /* 0x00000074021a7223 */ /* 0x100fe2000001084b */
[----:B------:R-:W-:Y:S01]  /*10690*/  ISETP.GT.AND P2, PT, R110, 0x11, PT ;  /* 0x000000116e00780c */ /* 0x000fe20003f44270 */
[----:B------:R0:W-:Y:S01]  /*106a0*/  MUFU.EX2 R34, R42 ;  /* 0x0000002a00227308 */ /* 0x0001e20000000800 */
[----:B------:R-:W-:Y:S01]  /*106b0*/  FSEL R99, R96, -INF , P3 ;  /* 0xff80000060637808 */ /* 0x000fe20001800000 */
[C-C-:B------:R-:W-:Y:S01]  /*106c0*/  FFMA.FTZ R66, R2.reuse, R66, -R75.reuse ;  /* 0x0000004202427223 */ /* 0x140fe2000001084b */
[----:B------:R-:W-:Y:S01]  /*106d0*/  FMNMX.FTZ R38, R93, R38, !PT ;  /* 0x000000265d267209 */ /* 0x000fe20007810000 */
[--C-:B------:R-:W-:Y:S01]  /*106e0*/  FFMA.FTZ R83, R2, R112, -R75.reuse ;  /* 0x0000007002537223 */ /* 0x100fe2000001084b */
[----:B------:R-:W-:Y:S01]  /*106f0*/  ISETP.GT.AND P3, PT, R110, 0x18, PT ;  /* 0x000000186e00780c */ /* 0x000fe20003f64270 */
[C-C-:B------:R-:W-:Y:S01]  /*10700*/  FFMA.FTZ R30, R2.reuse, R114, -R75.reuse ;  /* 0x00000072021e7223 */ /* 0x140fe2000001084b */
[----:B------:R-:W-:Y:S01]  /*10710*/  FSEL R97, R97, -INF , P2 ;  /* 0xff80000061617808 */ /* 0x000fe20001000000 */
[----:B------:R-:W-:Y:S01]  /*10720*/  MUFU.EX2 R20, R20 ;  /* 0x0000001400147308 */ /* 0x000fe20000000800 */
[----:B------:R-:W-:Y:S01]  /*10730*/  FMNMX.FTZ R38, R99, R38, !PT ;  /* 0x0000002663267209 */ /* 0x000fe20007810000 */
[--C-:B------:R-:W-:Y:S01]  /*10740*/  FFMA.FTZ R86, R2, R86, -R75.reuse ;  /* 0x0000005602567223 */ /* 0x100fe2000001084b */
[----:B------:R-:W-:Y:S01]  /*10750*/  ISETP.GT.AND P2, PT, R110, 0x19, PT ;  /* 0x000000196e00780c */ /* 0x000fe20003f44270 */
[--C-:B------:R-:W-:Y:S01]  /*10760*/  FFMA.FTZ R102, R2, R102, -R75.reuse ;  /* 0x0000006602667223 */ /* 0x100fe2000001084b */
[----:B------:R-:W-:Y:S01]  /*10770*/  FSEL R103, R100, -INF , P3 ;  /* 0xff80000064677808 */ /* 0x000fe20001800000 */
[C-C-:B------:R-:W-:Y:S01]  /*10780*/  FFMA.FTZ R94, R2.reuse, R94, -R75.reuse ;  /* 0x0000005e025e7223 */ /* 0x140fe2000001084b */
[----:B------:R-:W-:Y:S01]  /*10790*/  FMNMX.FTZ R38, R97, R38, !PT ;  /* 0x0000002661267209 */ /* 0x000fe20007810000 */
[----:B------:R-:W-:Y:S01]  /*107a0*/  MUFU.EX2 R79, R79 ;  /* 0x0000004f004f7308 */ /* 0x000fe20000000800 */
[----:B------:R-:W-:Y:S01]  /*107b0*/  FSEL R101, R101, -INF , P2 ;  /* 0xff80000065657808 */ /* 0x000fe20001000000 */
[--C-:B------:R-:W-:Y:S01]  /*107c0*/  FFMA.FTZ R21, R2, R21, -R75.reuse ;  /* 0x0000001502157223 */ /* 0x100fe2000001084b */
[----:B------:R-:W-:Y:S01]  /*107d0*/  ISETP.GT.AND P2, PT, R110, 0x20, PT ;  /* 0x000000206e00780c */ /* 0x000fe20003f44270 */
[C-C-:B------:R-:W-:Y:S01]  /*107e0*/  FFMA.FTZ R43, R2.reuse, R43, -R75.reuse ;  /* 0x0000002b022b7223 */ /* 0x140fe2000001084b */
[----:B0-----:R-:W-:Y:S01]  /*107f0*/  FMNMX.FTZ R42, R103, R38, !PT ;  /* 0x00000026672a7209 */ /* 0x001fe20007810000 */
[--C-:B------:R-:W-:Y:S01]  /*10800*/  FFMA.FTZ R15, R2, R15, -R75.reuse ;  /* 0x0000000f020f7223 */ /* 0x100fe2000001084b */
[----:B------:R-:W-:Y:S01]  /*10810*/  ISETP.GT.AND P3, PT, R110, 0x21, PT ;  /* 0x000000216e00780c */ /* 0x000fe20003f64270 */
[----:B------:R-:W-:Y:S01]  /*10820*/  MUFU.EX2 R26, R26 ;  /* 0x0000001a001a7308 */ /* 0x000fe20000000800 */
[----:B------:R-:W-:Y:S01]  /*10830*/  FSEL R105, R72, -INF , P2 ;  /* 0xff80000048697808 */ /* 0x000fe20001000000 */
[C-C-:B------:R-:W-:Y:S01]  /*10840*/  FFMA.FTZ R13, R2.reuse, R13, -R75.reuse ;  /* 0x0000000d020d7223 */ /* 0x140fe2000001084b */
[----:B------:R-:W-:Y:S01]  /*10850*/  FMNMX.FTZ R42, R101, R42, !PT ;  /* 0x0000002a652a7209 */ /* 0x000fe20007810000 */
[----:B------:R-:W-:Y:S01]  /*10860*/  FFMA.FTZ R39, R2, R39, -R75 ;  /* 0x0000002702277223 */ /* 0x000fe2000001084b */
[----:B------:R-:W-:-:S02]  /*10870*/  ISETP.GT.AND P2, PT, R110, 0x28, PT ;  /* 0x000000286e00780c */ /* 0x000fc40003f44270 */
[----:B------:R-:W-:Y:S01]  /*10880*/  FSEL R107, R73, -INF , P3 ;  /* 0xff800000496b7808 */ /* 0x000fe20001800000 */
[----:B------:R-:W-:-:S01]  /*10890*/  FFMA.FTZ R73, R2, R109, -R75 ;  /* 0x0000006d02497223 */ /* 0x000fc2000001084b */
[----:B------:R-:W-:Y:S01]  /*108a0*/  FMNMX.FTZ R42, R105, R42, !PT ;  /* 0x0000002a692a7209 */ /* 0x000fe20007810000 */
[----:B------:R-:W0:Y:S01]  /*108b0*/  MUFU.EX2 R83, R83 ;  /* 0x0000005300537308 */ /* 0x000e220000000800 */
[----:B------:R-:W-:Y:S02]  /*108c0*/  ISETP.GT.AND P3, PT, R110, 0x29, PT ;  /* 0x000000296e00780c */ /* 0x000fe40003f64270 */
[----:B------:R-:W-:Y:S02]  /*108d0*/  FSEL R109, R76, -INF , P2 ;  /* 0xff8000004c6d7808 */ /* 0x000fe40001000000 */
[----:B------:R-:W-:Y:S02]  /*108e0*/  FMNMX.FTZ R42, R107, R42, !PT ;  /* 0x0000002a6b2a7209 */ /* 0x000fe40007810000 */
[----:B------:R-:W-:Y:S01]  /*108f0*/  ISETP.GT.AND P2, PT, R110, 0x30, PT ;  /* 0x000000306e00780c */ /* 0x000fe20003f44270 */
[----:B------:R-:W-:Y:S01]  /*10900*/  MUFU.EX2 R30, R30 ;  /* 0x0000001e001e7308 */ /* 0x000fe20000000800 */
[----:B------:R-:W-:Y:S01]  /*10910*/  FSEL R111, R77, -INF , P3 ;  /* 0xff8000004d6f7808 */ /* 0x000fe20001800000 */
[----:B------:R-:W-:Y:S01]  /*10920*/  FFMA.FTZ R77, R2, R106, -R75 ;  /* 0x0000006a024d7223 */ /* 0x000fe2000001084b */
[----:B------:R-:W-:-:S02]  /*10930*/  FMNMX.FTZ R42, R109, R42, !PT ;  /* 0x0000002a6d2a7209 */ /* 0x000fc40007810000 */
[----:B------:R-:W-:Y:S02]  /*10940*/  ISETP.GT.AND P3, PT, R110, 0x31, PT ;  /* 0x000000316e00780c */ /* 0x000fe40003f64270 */
[----:B------:R-:W-:Y:S01]  /*10950*/  FSEL R113, R80, -INF , P2 ;  /* 0xff80000050717808 */ /* 0x000fe20001000000 */
[----:B------:R1:W-:Y:S01]  /*10960*/  MUFU.EX2 R38, R46 ;  /* 0x0000002e00267308 */ /* 0x0003e20000000800 */
[----:B------:R-:W-:Y:S02]  /*10970*/  FMNMX.FTZ R42, R111, R42, !PT ;  /* 0x0000002a6f2a7209 */ /* 0x000fe40007810000 */
[C---:B------:R-:W-:Y:S02]  /*10980*/  ISETP.GT.AND P2, PT, R110.reuse, 0x38, PT ;  /* 0x000000386e00780c */ /* 0x040fe40003f44270 */
[----:B------:R-:W-:Y:S02]  /*10990*/  FSEL R81, R81, -INF , P3 ;  /* 0xff80000051517808 */ /* 0x000fe40001800000 */
[----:B------:R-:W-:Y:S01]  /*109a0*/  FMNMX.FTZ R42, R113, R42, !PT ;  /* 0x0000002a712a7209 */ /* 0x000fe20007810000 */
[----:B------:R-:W-:Y:S01]  /*109b0*/  MUFU.EX2 R87, R87 ;  /* 0x0000005700577308 */ /* 0x000fe20000000800 */
[----:B------:R-:W-:Y:S01]  /*109c0*/  ISETP.GT.AND P3, PT, R110, 0x39, PT ;  /* 0x000000396e00780c */ /* 0x000fe20003f64270 */
[----:B-1----:R-:W-:Y:S01]  /*109d0*/  FFMA.FTZ R46, R2, R108, -R75 ;  /* 0x0000006c022e7223 */ /* 0x002fe2000001084b */
[----:B------:R-:W-:-:S02]  /*109e0*/  FSEL R115, R84, -INF , P2 ;  /* 0xff80000054737808 */ /* 0x000fc40001000000 */
[----:B------:R-:W-:Y:S02]  /*109f0*/  FMNMX.FTZ R42, R81, R42, !PT ;  /* 0x0000002a512a7209 */ /* 0x000fe40007810000 */
[----:B------:R-:W-:Y:S01]  /*10a00*/  FSEL R85, R85, -INF , P3 ;  /* 0xff80000055557808 */ /* 0x000fe20001800000 */
[----:B------:R-:W1:Y:S01]  /*10a10*/  MUFU.EX2 R89, R89 ;  /* 0x0000005900597308 */ /* 0x000e620000000800 */
[C---:B------:R-:W-:Y:S02]  /*10a20*/  ISETP.GT.AND P2, PT, R110.reuse, 0x40, PT ;  /* 0x000000406e00780c */ /* 0x040fe40003f44270 */
[----:B------:R-:W-:Y:S02]  /*10a30*/  FMNMX.FTZ R54, R115, R42, !PT ;  /* 0x0000002a73367209 */ /* 0x000fe40007810000 */
[----:B------:R-:W-:Y:S02]  /*10a40*/  ISETP.GT.AND P3, PT, R110, 0x41, PT ;  /* 0x000000416e00780c */ /* 0x000fe40003f64270 */
[----:B------:R-:W-:Y:S01]  /*10a50*/  FSEL R117, R56, -INF , P2 ;  /* 0xff80000038757808 */ /* 0x000fe20001000000 */
[----:B------:R-:W-:Y:S01]  /*10a60*/  MUFU.EX2 R73, R73 ;  /* 0x0000004900497308 */ /* 0x000fe20000000800 */
[----:B------:R-:W-:-:S02]  /*10a70*/  FMNMX.FTZ R54, R85, R54, !PT ;  /* 0x0000003655367209 */ /* 0x000fc40007810000 */
[----:B------:R-:W-:Y:S02]  /*10a80*/  ISETP.GT.AND P2, PT, R110, 0x48, PT ;  /* 0x000000486e00780c */ /* 0x000fe40003f44270 */
[----:B------:R-:W-:Y:S01]  /*10a90*/  FSEL R119, R57, -INF , P3 ;  /* 0xff80000039777808 */ /* 0x000fe20001800000 */
[----:B------:R-:W-:Y:S01]  /*10aa0*/  FFMA.FTZ R57, R2, R98, -R75 ;  /* 0x0000006202397223 */ /* 0x000fe2000001084b */
        /* <DEDUP_REMOVED lines=8> */
[----:B------:R-:W-:Y:S01]  /*10b30*/  FFMA.FTZ R61, R2, R90, -R75 ;  /* 0x0000005a023d7223 */ /* 0x000fe2000001084b */
[----:B------:R-:W-:Y:S02]  /*10b40*/  FMNMX.FTZ R56, R121, R54, !PT ;  /* 0x0000003679387209 */ /* 0x000fe40007810000 */
[----:B------:R-:W-:Y:S02]  /*10b50*/  ISETP.GT.AND P3, PT, R110, 0x51, PT ;  /* 0x000000516e00780c */ /* 0x000fe40003f64270 */
[----:B------:R-:W-:Y:S01]  /*10b60*/  FSEL R125, R64, -INF , P2 ;  /* 0xff800000407d7808 */ /* 0x000fe20001000000 */
[----:B------:R-:W-:Y:S01]  /*10b70*/  MUFU.EX2 R42, R102 ;  /* 0x00000066002a7308 */ /* 0x000fe20000000800 */
[----:B------:R-:W-:-:S02]  /*10b80*/  FMNMX.FTZ R56, R123, R56, !PT ;  /* 0x000000387b387209 */ /* 0x000fc40007810000 */
[C---:B------:R-:W-:Y:S02]  /*10b90*/  ISETP.GT.AND P2, PT, R110.reuse, 0x58, PT ;  /* 0x000000586e00780c */ /* 0x040fe40003f44270 */
[----:B------:R-:W-:Y:S02]  /*10ba0*/  FSEL R65, R65, -INF , P3 ;  /* 0xff80000041417808 */ /* 0x000fe40001800000 */
[----:B------:R-:W-:Y:S01]  /*10bb0*/  FMNMX.FTZ R56, R125, R56, !PT ;  /* 0x000000387d387209 */ /* 0x000fe20007810000 */
[----:B------:R-:W-:Y:S01]  /*10bc0*/  MUFU.EX2 R57, R57 ;  /* 0x0000003900397308 */ /* 0x000fe20000000800 */
[----:B------:R-:W-:Y:S02]  /*10bd0*/  ISETP.GT.AND P3, PT, R110, 0x59, PT ;  /* 0x000000596e00780c */ /* 0x000fe40003f64270 */
[----:B------:R-:W-:Y:S02]  /*10be0*/  FSEL R127, R68, -INF , P2 ;  /* 0xff800000447f7808 */ /* 0x000fe40001000000 */
[----:B------:R-:W-:-:S02]  /*10bf0*/  FMNMX.FTZ R56, R65, R56, !PT ;  /* 0x0000003841387209 */ /* 0x000fc40007810000 */
[----:B------:R-:W-:Y:S01]  /*10c00*/  FSEL R69, R69, -INF , P3 ;  /* 0xff80000045457808 */ /* 0x000fe20001800000 */
[----:B------:R-:W-:Y:S01]  /*10c10*/  MUFU.EX2 R54, R94 ;  /* 0x0000005e00367308 */ /* 0x000fe20000000800 */
[C---:B------:R-:W-:Y:S02]  /*10c20*/  ISETP.GT.AND P2, PT, R110.reuse, 0x60, PT ;  /* 0x000000606e00780c */ /* 0x040fe40003f44270 */
[----:B------:R-:W-:Y:S02]  /*10c30*/  FMNMX.FTZ R56, R127, R56, !PT ;  /* 0x000000387f387209 */ /* 0x000fe40007810000 */
[----:B------:R-:W-:Y:S02]  /*10c40*/  ISETP.GT.AND P3, PT, R110, 0x61, PT ;  /* 0x000000616e00780c */ /* 0x000fe40003f64270 */
[----:B------:R-:W-:Y:S01]  /*10c50*/  FSEL R131, R40, -INF , P2 ;  /* 0xff80000028837808 */ /* 0x000fe20001000000 */
[----:B------:R-:W2:Y:S01]  /*10c60*/  MUFU.EX2 R61, R61 ;  /* 0x0000003d003d7308 */ /* 0x000ea20000000800 */
[----:B------:R-:W-:-:S02]  /*10c70*/  FMNMX.FTZ R56, R69, R56, !PT ;  /* 0x0000003845387209 */ /* 0x000fc40007810000 */
[----:B------:R-:W-:Y:S02]  /*10c80*/  ISETP.GT.AND P2, PT, R110, 0x68, PT ;  /* 0x000000686e00780c */ /* 0x000fe40003f44270 */
[----:B------:R-:W-:Y:S01]  /*10c90*/  FSEL R129, R41, -INF , P3 ;  /* 0xff80000029817808 */ /* 0x000fe20001800000 */
[--C-:B------:R-:W-:Y:S01]  /*10ca0*/  FFMA.FTZ R41, R2, R82, -R75.reuse ;  /* 0x0000005202297223 */ /* 0x100fe2000001084b */
[----:B------:R-:W-:Y:S01]  /*10cb0*/  FMNMX.FTZ R56, R131, R56, !PT ;  /* 0x0000003883387209 */ /* 0x000fe20007810000 */
[----:B------:R-:W-:Y:S01]  /*10cc0*/  MUFU.EX2 R40, R86 ;  /* 0x0000005600287308 */ /* 0x000fe20000000800 */
[----:B------:R-:W-:Y:S02]  /*10cd0*/  ISETP.GT.AND P3, PT, R110, 0x69, PT ;  /* 0x000000696e00780c */ /* 0x000fe40003f64270 */
[----:B------:R-:W-:Y:S01]  /*10ce0*/  FSEL R133, R44, -INF , P2 ;  /* 0xff8000002c857808 */ /* 0x000fe20001000000 */
[----:B------:R-:W-:-:S01]  /*10cf0*/  FFMA.FTZ R44, R2, R78, -R75 ;  /* 0x0000004e022c7223 */ /* 0x000fc2000001084b */
[----:B------:R-:W-:-:S02]  /*10d00*/  FMNMX.FTZ R56, R129, R56, !PT ;  /* 0x0000003881387209 */ /* 0x000fc40007810000 */
[----:B------:R-:W-:Y:S01]  /*10d10*/  ISETP.GT.AND P2, PT, R110, 0x70, PT ;  /* 0x000000706e00780c */ /* 0x000fe20003f44270 */
[----:B------:R-:W-:Y:S01]  /*10d20*/  MUFU.EX2 R41, R41 ;  /* 0x0000002900297308 */ /* 0x000fe20000000800 */
[----:B------:R-:W-:Y:S01]  /*10d30*/  FSEL R135, R45, -INF , P3 ;  /* 0xff8000002d877808 */ /* 0x000fe20001800000 */
[--C-:B------:R-:W-:Y:S01]  /*10d40*/  FFMA.FTZ R45, R2, R74, -R75.reuse ;  /* 0x0000004a022d7223 */ /* 0x100fe2000001084b */
[----:B------:R-:W-:Y:S02]  /*10d50*/  FMNMX.FTZ R56, R133, R56, !PT ;  /* 0x0000003885387209 */ /* 0x000fe40007810000 */
[----:B------:R-:W-:Y:S02]  /*10d60*/  ISETP.GT.AND P3, PT, R110, 0x71, PT ;  /* 0x000000716e00780c */ /* 0x000fe40003f64270 */
[----:B------:R-:W-:Y:S01]  /*10d70*/  FSEL R137, R48, -INF , P2 ;  /* 0xff80000030897808 */ /* 0x000fe20001000000 */
[C-C-:B------:R-:W-:Y:S01]  /*10d80*/  FFMA.FTZ R48, R2.reuse, R47, -R75.reuse ;  /* 0x0000002f02307223 */ /* 0x140fe2000001084b */
[----:B------:R-:W-:Y:S01]  /*10d90*/  FMNMX.FTZ R56, R135, R56, !PT ;  /* 0x0000003887387209 */ /* 0x000fe20007810000 */
[----:B------:R-:W-:Y:S01]  /*10da0*/  FFMA.FTZ R47, R2, R51, -R75 ;  /* 0x00000033022f7223 */ /* 0x000fe2000001084b */
[----:B------:R-:W-:Y:S01]  /*10db0*/  ISETP.GT.AND P2, PT, R110, 0x78, PT ;  /* 0x000000786e00780c */ /* 0x000fe20003f44270 */
[----:B------:R-:W-:Y:S01]  /*10dc0*/  MUFU.EX2 R44, R44 ;  /* 0x0000002c002c7308 */ /* 0x000fe20000000800 */
[----:B------:R-:W-:-:S02]  /*10dd0*/  FSEL R49, R49, -INF , P3 ;  /* 0xff80000031317808 */ /* 0x000fc40001800000 */
[----:B------:R-:W-:Y:S02]  /*10de0*/  FMNMX.FTZ R56, R137, R56, !PT ;  /* 0x0000003889387209 */ /* 0x000fe40007810000 */
[----:B------:R-:W-:Y:S02]  /*10df0*/  ISETP.GT.AND P3, PT, R110, 0x79, PT ;  /* 0x000000796e00780c */ /* 0x000fe40003f64270 */
[----:B------:R-:W-:Y:S01]  /*10e00*/  FSEL R139, R52, -INF , P2 ;  /* 0xff800000348b7808 */ /* 0x000fe20001000000 */
[----:B------:R-:W-:-:S01]  /*10e10*/  FFMA.FTZ R52, R2, R55, -R75 ;  /* 0x0000003702347223 */ /* 0x000fc2000001084b */
[----:B------:R-:W-:Y:S01]  /*10e20*/  FMNMX.FTZ R56, R49, R56, !PT ;  /* 0x0000003831387209 */ /* 0x000fe20007810000 */
[----:B------:R-:W3:Y:S01]  /*10e30*/  MUFU.EX2 R45, R45 ;  /* 0x0000002d002d7308 */ /* 0x000ee20000000800 */
[----:B------:R-:W-:Y:S02]  /*10e40*/  FSEL R53, R53, -INF , P3 ;  /* 0xff80000035357808 */ /* 0x000fe40001800000 */
[----:B------:R-:W-:-:S02]  /*10e50*/  ISETP.GT.AND P2, PT, R110, 0x80, PT ;  /* 0x000000806e00780c */ /* 0x000fc40003f44270 */
[----:B------:R-:W-:Y:S02]  /*10e60*/  FMNMX.FTZ R56, R139, R56, !PT ;  /* 0x000000388b387209 */ /* 0x000fe40007810000 */
[----:B------:R-:W-:Y:S01]  /*10e70*/  ISETP.GT.AND P3, PT, R110, 0x81, PT ;  /* 0x000000816e00780c */ /* 0x000fe20003f64270 */
[----:B------:R-:W-:Y:S01]  /*10e80*/  MUFU.EX2 R21, R21 ;  /* 0x0000001500157308 */ /* 0x000fe20000000800 */
[----:B------:R-:W-:Y:S02]  /*10e90*/  FSEL R141, R24, -INF , P2 ;  /* 0xff800000188d7808 */ /* 0x000fe40001000000 */
[----:B------:R-:W-:Y:S02]  /*10ea0*/  FMNMX.FTZ R56, R53, R56, !PT ;  /* 0x0000003835387209 */ /* 0x000fe40007810000 */
[----:B------:R-:W-:Y:S02]  /*10eb0*/  ISETP.GT.AND P2, PT, R110, 0x88, PT ;  /* 0x000000886e00780c */ /* 0x000fe40003f44270 */
[----:B------:R-:W-:Y:S01]  /*10ec0*/  FSEL R143, R25, -INF , P3 ;  /* 0xff800000198f7808 */ /* 0x000fe20001800000 */
[----:B------:R-:W-:-:S01]  /*10ed0*/  FFMA.FTZ R25, R2, R62, -R75 ;  /* 0x0000003e02197223 */ /* 0x000fc2000001084b */
[----:B------:R-:W-:Y:S01]  /*10ee0*/  FMNMX.FTZ R56, R141, R56, !PT ;  /* 0x000000388d387209 */ /* 0x000fe20007810000 */
[----:B------:R-:W-:Y:S01]  /*10ef0*/  MUFU.EX2 R24, R66 ;  /* 0x0000004200187308 */ /* 0x000fe20000000800 */
[----:B------:R-:W-:-:S02]  /*10f00*/  ISETP.GT.AND P3, PT, R110, 0x89, PT ;  /* 0x000000896e00780c */ /* 0x000fc40003f64270 */
[----:B------:R-:W-:Y:S01]  /*10f10*/  FSEL R145, R28, -INF , P2 ;  /* 0xff8000001c917808 */ /* 0x000fe20001000000 */
[----:B------:R-:W-:-:S01]  /*10f20*/  FFMA.FTZ R28, R2, R70, -R75 ;  /* 0x00000046021c7223 */ /* 0x000fc2000001084b */
[----:B------:R-:W-:Y:S02]  /*10f30*/  FMNMX.FTZ R56, R143, R56, !PT ;  /* 0x000000388f387209 */ /* 0x000fe40007810000 */
[----:B------:R-:W-:Y:S01]  /*10f40*/  ISETP.GT.AND P2, PT, R110, 0x90, PT ;  /* 0x000000906e00780c */ /* 0x000fe20003f44270 */
[----:B------:R-:W-:Y:S01]  /*10f50*/  MUFU.EX2 R25, R25 ;  /* 0x0000001900197308 */ /* 0x000fe20000000800 */
[----:B------:R-:W-:Y:S01]  /*10f60*/  FSEL R147, R29, -INF , P3 ;  /* 0xff8000001d937808 */ /* 0x000fe20001800000 */
[----:B------:R-:W-:Y:S01]  /*10f70*/  FFMA.FTZ R29, R2, R67, -R75 ;  /* 0x00000043021d7223 */ /* 0x000fe2000001084b */
[----:B------:R-:W-:Y:S02]  /*10f80*/  FMNMX.FTZ R56, R145, R56, !PT ;  /* 0x0000003891387209 */ /* 0x000fe40007810000 */
[----:B------:R-:W-:-:S02]  /*10f90*/  ISETP.GT.AND P3, PT, R110, 0x91, PT ;  /* 0x000000916e00780c */ /* 0x000fc40003f64270 */
[----:B------:R-:W-:Y:S01]  /*10fa0*/  FSEL R149, R32, -INF , P2 ;  /* 0xff80000020957808 */ /* 0x000fe20001000000 */
[--C-:B------:R-:W-:Y:S01]  /*10fb0*/  FFMA.FTZ R32, R2, R63, -R75.reuse ;  /* 0x0000003f02207223 */ /* 0x100fe2000001084b */
[----:B------:R-:W-:Y:S01]  /*10fc0*/  FMNMX.FTZ R56, R147, R56, !PT ;  /* 0x0000003893387209 */ /* 0x000fe20007810000 */
[----:B------:R-:W-:Y:S01]  /*10fd0*/  MUFU.EX2 R28, R28 ;  /* 0x0000001c001c7308 */ /* 0x000fe20000000800 */
[----:B------:R-:W-:Y:S02]  /*10fe0*/  ISETP.GT.AND P2, PT, R110, 0x98, PT ;  /* 0x000000986e00780c */ /* 0x000fe40003f44270 */
[----:B------:R-:W-:Y:S01]  /*10ff0*/  FSEL R151, R33, -INF , P3 ;  /* 0xff80000021977808 */ /* 0x000fe20001800000 */
[----:B------:R-:W-:-:S01]  /*11000*/  FFMA.FTZ R33, R2, R58, -R75 ;  /* 0x0000003a02217223 */ /* 0x000fc2000001084b */
[----:B------:R-:W-:Y:S01]  /*11010*/  FMNMX.FTZ R56, R149, R56, !PT ;  /* 0x0000003895387209 */ /* 0x000fe20007810000 */
[----:B------:R-:W-:-:S01]  /*11020*/  FFMA.FTZ R58, R2, R31, -R75 ;  /* 0x0000001f023a7223 */ /* 0x000fc2000001084b */
[----:B------:R-:W-:Y:S01]  /*11030*/  ISETP.GT.AND P3, PT, R110, 0x99, PT ;  /* 0x000000996e00780c */ /* 0x000fe20003f64270 */
[----:B------:R-:W-:Y:S01]  /*11040*/  MUFU.EX2 R29, R29 ;  /* 0x0000001d001d7308 */ /* 0x000fe20000000800 */
[----:B------:R-:W-:Y:S01]  /*11050*/  FSEL R153, R36, -INF , P2 ;  /* 0xff80000024997808 */ /* 0x000fe20001000000 */
[----:B------:R-:W-:Y:S01]  /*11060*/  FFMA.FTZ R36, R2, R3, -R75 ;  /* 0x0000000302247223 */ /* 0x000fe2000001084b */
[----:B------:R-:W-:-:S02]  /*11070*/  FMNMX.FTZ R56, R151, R56, !PT ;  /* 0x0000003897387209 */ /* 0x000fc40007810000 */
[----:B------:R-:W-:Y:S01]  /*11080*/  FSEL R155, R37, -INF , P3 ;  /* 0xff800000259b7808 */ /* 0x000fe20001800000 */
[----:B------:R-:W-:-:S01]  /*11090*/  FFMA.FTZ R37, R2, R59, -R75 ;  /* 0x0000003b02257223 */ /* 0x000fc2000001084b */
[----:B------:R-:W-:Y:S01]  /*110a0*/  FMNMX.FTZ R56, R153, R56, !PT ;  /* 0x0000003899387209 */ /* 0x000fe20007810000 */
[----:B------:R-:W4:Y:S01]  /*110b0*/  MUFU.EX2 R33, R33 ;  /* 0x0000002100217308 */ /* 0x000f220000000800 */
[----:B0-----:R-:W-:Y:S02]  /*110c0*/  F2FP.SATFINITE.E4M3.F32.PACK_AB_MERGE_C R185, R83, R26, RZ ;  /* 0x0000001a53b9723e */ /* 0x001fe400048070ff */
[----:B------:R-:W-:Y:S02]  /*110d0*/  FMNMX.FTZ R56, R155, R56, !PT ;  /* 0x000000389b387209 */ /* 0x000fe40007810000 */
[----:B-1----:R-:W-:Y:S02]  /*110e0*/  F2FP.SATFINITE.E4M3.F32.PACK_AB_MERGE_C R187, R89, R34, RZ ;  /* 0x0000002259bb723e */ /* 0x002fe400048070ff */
[----:B------:R-:W-:Y:S01]  /*110f0*/  F2FP.SATFINITE.E4M3.F32.PACK_AB_MERGE_C R185, R79, R20, R185 ;  /* 0x000000144fb9723e */ /* 0x000fe200048070b9 */
[----:B------:R-:W0:Y:S01]  /*11100*/  SHFL.BFLY PT, R63, R56, 0x2, 0x1f ;  /* 0x0c401f00383f7f89 */ /* 0x000e2200000e0000 */
[----:B--2---:R-:W-:Y:S01]  /*11110*/  F2FP.SATFINITE.E4M3.F32.PACK_AB_MERGE_C R183, R61, R54, RZ ;  /* 0x000000363db7723e */ /* 0x004fe200048070ff */
[----:B------:R-:W-:Y:S01]  /*11120*/  MUFU.EX2 R32, R32 ;  /* 0x0000002000207308 */ /* 0x000fe20000000800 */
[----:B------:R-:W-:-:S02]  /*11130*/  F2FP.SATFINITE.E4M3.F32.PACK_AB_MERGE_C R187, R87, R30, R187 ;  /* 0x0000001e57bb723e */ /* 0x000fc400048070bb */
[----:B---3--:R-:W-:Y:S02]  /*11140*/  F2FP.SATFINITE.E4M3.F32.PACK_AB_MERGE_C R177, R45, R44, RZ ;  /* 0x0000002c2db1723e */ /* 0x008fe400048070ff */
[----:B------:R-:W-:Y:S02]  /*11150*/  F2FP.SATFINITE.E4M3.F32.PACK_AB_MERGE_C R181, R77, R46, RZ ;  /* 0x0000002e4db5723e */ /* 0x000fe400048070ff */
[----:B----4-:R-:W-:Y:S01]  /*11160*/  F2FP.SATFINITE.E4M3.F32.PACK_AB_MERGE_C R179, R33, R28, RZ ;  /* 0x0000001c21b3723e */ /* 0x010fe200048070ff */
[----:B------:R-:W1:Y:S01]  /*11170*/  MUFU.EX2 R48, R48 ;  /* 0x0000003000307308 */ /* 0x000e620000000800 */
[----:B------:R-:W-:Y:S02]  /*11180*/  F2FP.SATFINITE.E4M3.F32.PACK_AB_MERGE_C R181, R73, R38, R181 ;  /* 0x0000002649b5723e */ /* 0x000fe400048070b5 */
[----:B------:R-:W-:Y:S02]  /*11190*/  F2FP.SATFINITE.E4M3.F32.PACK_AB_MERGE_C R179, R25, R24, R179 ;  /* 0x0000001819b3723e */ /* 0x000fe400048070b3 */
[----:B------:R-:W-:-:S02]  /*111a0*/  F2FP.SATFINITE.E4M3.F32.PACK_AB_MERGE_C R183, R57, R42, R183 ;  /* 0x0000002a39b7723e */ /* 0x000fc400048070b7 */
[----:B------:R-:W-:Y:S01]  /*111b0*/  F2FP.SATFINITE.E4M3.F32.PACK_AB_MERGE_C R177, R41, R40, R177 ;  /* 0x0000002829b1723e */ /* 0x000fe200048070b1 */
[----:B------:R-:W-:Y:S01]  /*111c0*/  MUFU.EX2 R36, R36 ;  /* 0x0000002400247308 */ /* 0x000fe20000000800 */
[----:B0-----:R-:W-:Y:S01]  /*111d0*/  FMNMX.FTZ R63, R56, R63, !PT ;  /* 0x0000003f383f7209 */ /* 0x001fe20007810000 */
[C-C-:B------:R-:W-:Y:S01]  /*111e0*/  FFMA.FTZ R56, R2.reuse, R27, -R75.reuse ;  /* 0x0000001b02387223 */ /* 0x140fe2000001084b */
[----:B------:R-:W-:-:S05]  /*111f0*/  FFMA.FTZ R27, R2, R71, -R75 ;  /* 0x00000047021b7223 */ /* 0x000fca000001084b */
[----:B------:R-:W-:Y:S01]  /*11200*/  MUFU.EX2 R37, R37 ;  /* 0x0000002500257308 */ /* 0x000fe20000000800 */
[----:B-1----:R-:W-:Y:S01]  /*11210*/  F2FP.SATFINITE.E4M3.F32.PACK_AB_MERGE_C R173, R48, R21, RZ ;  /* 0x0000001530ad723e */ /* 0x002fe200048070ff */
[----:B------:R-:W0:Y:S03]  /*11220*/  SHFL.BFLY PT, R60, R63, 0x1, 0x1f ;  /* 0x0c201f003f3c7f89 */ /* 0x000e2600000e0000 */
[----:B------:R-:W-:-:S03]  /*11230*/  F2FP.SATFINITE.E4M3.F32.PACK_AB_MERGE_C R173, R32, R29, R173 ;  /* 0x0000001d20ad723e */ /* 0x000fc600048070ad */
[----:B------:R-:W-:Y:S08]  /*11240*/  MUFU.EX2 R47, R47 ;  /* 0x0000002f002f7308 */ /* 0x000ff00000000800 */
[----:B------:R-:W-:Y:S08]  /*11250*/  MUFU.EX2 R52, R52 ;  /* 0x0000003400347308 */ /* 0x000ff00000000800 */
[----:B------:R-:W-:Y:S01]  /*11260*/  MUFU.EX2 R43, R43 ;  /* 0x0000002b002b7308 */ /* 0x000fe20000000800 */
[----:B0-----:R-:W-:Y:S01]  /*11270*/  FMNMX.FTZ R3, R63, R60, !PT ;  /* 0x0000003c3f037209 */ /* 0x001fe20007810000 */
[----:B------:R-:W-:Y:S01]  /*11280*/  FFMA.FTZ R60, R2, R35, -R75 ;  /* 0x00000023023c7223 */ /* 0x000fe2000001084b */
[----:B------:R-:W-:-:S02]  /*11290*/  FADD.FTZ R75, R20, R79 ;  /* 0x0000004f144b7221 */ /* 0x000fc40000010000 */
[----:B------:R-:W-:Y:S01]  /*112a0*/  FSETP.NEU.FTZ.AND P2, PT, R3, -INF , PT ;  /* 0xff8000000300780b */ /* 0x000fe20003f5d000 */
[----:B------:R-:W-:-:S01]  /*112b0*/  FFMA.FTZ R62, R2, R3, -8 ;  /* 0xc1000000023e7423 */ /* 0x000fc20000010003 */
[----:B------:R-:W-:Y:S01]  /*112c0*/  FADD.FTZ R90, R26, R75 ;  /* 0x0000004b1a5a7221 */ /* 0x000fe20000010000 */
        /* <DEDUP_REMOVED lines=12> */
[----:B------:R-:W-:Y:S01]  /*11390*/  FADD.FTZ R91, R83, R90 ;  /* 0x0000005a535b7221 */ /* 0x000fe20000010000 */
[----:B------:R-:W-:-:S01]  /*113a0*/  FFMA.FTZ R68, R2, R107, -R62 ;  /* 0x0000006b02447223 */ /* 0x000fc2000001083e */
[C-C-:B------:R-:W-:Y:S01]  /*113b0*/  FFMA.FTZ R109, R2.reuse, R109, -R62.reuse ;  /* 0x0000006d026d7223 */ /* 0x140fe2000001083e */
[----:B------:R-:W-:-:S01]  /*113c0*/  FFMA.FTZ R111, R2, R111, -R62 ;  /* 0x0000006f026f7223 */ /* 0x000fc2000001083e */
[----:B------:R-:W0:Y:S01]  /*113d0*/  MUFU.EX2 R50, R50 ;  /* 0x0000003200327308 */ /* 0x000e220000000800 */
[----:B------:R-:W-:-:S01]  /*113e0*/  FADD.FTZ R92, R30, R91 ;  /* 0x0000005b1e5c7221 */ /* 0x000fc20000010000 */
[C-C-:B------:R-:W-:Y:S01]  /*113f0*/  FFMA.FTZ R63, R2.reuse, R113, -R62.reuse ;  /* 0x00000071023f7223 */ /* 0x140fe2000001083e */
[----:B------:R-:W-:-:S01]  /*11400*/  FFMA.FTZ R72, R2, R81, -R62 ;  /* 0x0000005102487223 */ /* 0x000fc2000001083e */
[----:B------:R-:W-:Y:S01]  /*11410*/  FFMA.FTZ R82, R2, R115, -R62 ;  /* 0x0000007302527223 */ /* 0x000fe2000001083e */
[----:B------:R-:W-:-:S01]  /*11420*/  FADD.FTZ R91, R87, R92 ;  /* 0x0000005c575b7221 */ /* 0x000fc20000010000 */
[C-C-:B------:R-:W-:Y:S01]  /*11430*/  FFMA.FTZ R85, R2.reuse, R85, -R62.reuse ;  /* 0x0000005502557223 */ /* 0x140fe2000001083e */
[----:B------:R-:W-:-:S01]  /*11440*/  FFMA.FTZ R67, R2, R117, -R62 ;  /* 0x0000007502437223 */ /* 0x000fc2000001083e */
[----:B------:R-:W1:Y:S01]  /*11450*/  MUFU.EX2 R51, R51 ;  /* 0x0000003300337308 */ /* 0x000e620000000800 */
[----:B------:R-:W-:-:S01]  /*11460*/  FADD.FTZ R92, R34, R91 ;  /* 0x0000005b225c7221 */ /* 0x000fc20000010000 */
[C-C-:B------:R-:W-:Y:S01]  /*11470*/  FFMA.FTZ R74, R2.reuse, R119, -R62.reuse ;  /* 0x00000077024a7223 */ /* 0x140fe2000001083e */
[----:B------:R-:W-:-:S01]  /*11480*/  FFMA.FTZ R78, R2, R121, -R62 ;  /* 0x00000079024e7223 */ /* 0x000fc2000001083e */
[----:B------:R-:W-:Y:S01]  /*11490*/  FFMA.FTZ R81, R2, R123, -R62 ;  /* 0x0000007b02517223 */ /* 0x000fe2000001083e */
[----:B------:R-:W-:-:S01]  /*114a0*/  FADD.FTZ R91, R89, R92 ;  /* 0x0000005c595b7221 */ /* 0x000fc20000010000 */
[C-C-:B------:R-:W-:Y:S01]  /*114b0*/  FFMA.FTZ R71, R2.reuse, R125, -R62.reuse ;  /* 0x0000007d02477223 */ /* 0x140fe2000001083e */
[----:B------:R-:W-:-:S01]  /*114c0*/  FFMA.FTZ R76, R2, R65, -R62 ;  /* 0x00000041024c7223 */ /* 0x000fc2000001083e */
[----:B------:R-:W2:Y:S01]  /*114d0*/  MUFU.EX2 R66, R66 ;  /* 0x0000004200427308 */ /* 0x000ea20000000800 */
[----:B0-----:R-:W-:-:S01]  /*114e0*/  FADD.FTZ R86, R31, R50 ;  /* 0x000000321f567221 */ /* 0x001fc20000010000 */
[----:B------:R-:W-:Y:S01]  /*114f0*/  FADD.FTZ R92, R38, R91 ;  /* 0x0000005b265c7221 */ /* 0x000fe20000010000 */
[----:B------:R-:W-:-:S01]  /*11500*/  FFMA.FTZ R65, R2, R127, -R62 ;  /* 0x0000007f02417223 */ /* 0x000fc2000001083e */
[----:B------:R-:W-:Y:S01]  /*11510*/  FFMA.FTZ R80, R2, R69, -R62 ;  /* 0x0000004502507223 */ /* 0x000fe2000001083e */
[----:B------:R-:W-:-:S02]  /*11520*/  VIADD R69, R0, 0x22840 ;  /* 0x0002284000457836 */ /* 0x000fc40000000000 */
[----:B------:R-:W-:Y:S01]  /*11530*/  FADD.FTZ R93, R73, R92 ;  /* 0x0000005c495d7221 */ /* 0x000fe20000010000 */
[----:B------:R-:W-:-:S01]  /*11540*/  FFMA.FTZ R0, R2, R131, -R62 ;  /* 0x0000008302007223 */ /* 0x000fc2000001083e */
[----:B------:R-:W0:Y:S01]  /*11550*/  MUFU.EX2 R35, R35 ;  /* 0x0000002300237308 */ /* 0x000e220000000800 */
[----:B-1----:R-:W-:-:S01]  /*11560*/  FADD.FTZ R75, R51, R86 ;  /* 0x00000056334b7221 */ /* 0x002fc20000010000 */
[----:B------:R-:W-:Y:S01]  /*11570*/  FADD.FTZ R92, R46, R93 ;  /* 0x0000005d2e5c7221 */ /* 0x000fe20000010000 */
[----:B------:R-:W-:Y:S01]  /*11580*/  PRMT R69, R228, 0x654, R69 ;  /* 0x00000654e4457816 */ /* 0x000fe20000000045 */
[C-C-:B------:R-:W-:Y:S01]  /*11590*/  FFMA.FTZ R133, R2.reuse, R133, -R62.reuse ;  /* 0x0000008502857223 */ /* 0x140fe2000001083e */
[----:B------:R-:W-:-:S01]  /*115a0*/  FFMA.FTZ R84, R2, R135, -R62 ;  /* 0x0000008702547223 */ /* 0x000fc2000001083e */
[----:B------:R-:W-:Y:S01]  /*115b0*/  FADD.FTZ R89, R77, R92 ;  /* 0x0000005c4d597221 */ /* 0x000fe20000010000 */
[----:B------:R1:W-:Y:S01]  /*115c0*/  SYNCS.ARRIVE.TRANS64.RED.A1T0 RZ, [R69+URZ], RZ ;  /* 0x000000ff45ff79a7 */ /* 0x0003e2000810043f */
[----:B------:R-:W3:Y:S01]  /*115d0*/  MUFU.EX2 R64, R64 ;  /* 0x0000004000407308 */ /* 0x000ee20000000800 */
[----:B--2---:R-:W-:-:S01]  /*115e0*/  FADD.FTZ R90, R66, R75 ;  /* 0x0000004b425a7221 */ /* 0x004fc20000010000 */
[--C-:B------:R-:W-:Y:S01]  /*115f0*/  FFMA.FTZ R75, R2, R53, -R62.reuse ;  /* 0x00000035024b7223 */ /* 0x100fe2000001083e */
[----:B------:R-:W-:Y:S01]  /*11600*/  F2FP.SATFINITE.E4M3.F32.PACK_AB_MERGE_C R184, R66, R51, RZ ;  /* 0x0000003342b8723e */ /* 0x000fe200048070ff */
[----:B------:R-:W-:Y:S01]  /*11610*/  FADD.FTZ R34, R42, R89 ;  /* 0x000000592a227221 */ /* 0x000fe20000010000 */
[----:B------:R-:W-:-:S01]  /*11620*/  FFMA.FTZ R86, R2, R49, -R62 ;  /* 0x0000003102567223 */ /* 0x000fc2000001083e */
[----:B------:R-:W-:Y:S01]  /*11630*/  FFMA.FTZ R137, R2, R137, -R62 ;  /* 0x0000008902897223 */ /* 0x000fe2000001083e */
[----:B------:R-:W-:Y:S01]  /*11640*/  F2FP.SATFINITE.E4M3.F32.PACK_AB_MERGE_C R184, R50, R31, R184 ;  /* 0x0000001f32b8723e */ /* 0x000fe200048070b8 */
[----:B------:R-:W2:Y:S01]  /*11650*/  MUFU.EX2 R59, R59 ;  /* 0x0000003b003b7308 */ /* 0x000ea20000000800 */
[----:B0-----:R-:W-:-:S01]  /*11660*/  FADD.FTZ R53, R35, R90 ;  /* 0x0000005a23357221 */ /* 0x001fc20000010000 */
[C-C-:B-1----:R-:W-:Y:S01]  /*11670*/  FFMA.FTZ R69, R2.reuse, R129, -R62.reuse ;  /* 0x0000008102457223 */ /* 0x142fe2000001083e */
[----:B------:R-:W-:-:S01]  /*11680*/  FFMA.FTZ R139, R2, R139, -R62 ;  /* 0x0000008b028b7223 */ /* 0x000fc2000001083e */
[C-C-:B------:R-:W-:Y:S01]  /*11690*/  FFMA.FTZ R141, R2.reuse, R141, -R62.reuse ;  /* 0x0000008d028d7223 */ /* 0x140fe2000001083e */
[----:B------:R-:W-:-:S01]  /*116a0*/  FFMA.FTZ R143, R2, R143, -R62 ;  /* 0x0000008f028f7223 */ /* 0x000fc2000001083e */
[C-C-:B------:R-:W-:Y:S01]  /*116b0*/  FFMA.FTZ R145, R2.reuse, R145, -R62.reuse ;  /* 0x0000009102917223 */ /* 0x140fe2000001083e */
[----:B------:R-:W-:-:S01]  /*116c0*/  FFMA.FTZ R147, R2, R147, -R62 ;  /* 0x0000009302937223 */ /* 0x000fc2000001083e */
[----:B------:R-:W0:Y:S01]  /*116d0*/  MUFU.EX2 R70, R70 ;  /* 0x0000004600467308 */ /* 0x000e220000000800 */
[----:B---3--:R-:W-:-:S01]  /*116e0*/  FADD.FTZ R90, R64, R53 ;  /* 0x00000035405a7221 */ /* 0x008fc20000010000 */
[C-C-:B------:R-:W-:Y:S01]  /*116f0*/  FFMA.FTZ R149, R2.reuse, R149, -R62.reuse ;  /* 0x0000009502957223 */ /* 0x140fe2000001083e */
[----:B------:R-:W-:-:S01]  /*11700*/  FFMA.FTZ R151, R2, R151, -R62 ;  /* 0x0000009702977223 */ /* 0x000fc2000001083e */
[C-C-:B------:R-:W-:Y:S01]  /*11710*/  FFMA.FTZ R153, R2.reuse, R153, -R62.reuse ;  /* 0x0000009902997223 */ /* 0x140fe2000001083e */
[----:B------:R-:W-:-:S03]  /*11720*/  FFMA.FTZ R62, R2, R155, -R62 ;  /* 0x0000009b023e7223 */ /* 0x000fc6000001083e */
[----:B------:R-:W1:Y:S01]  /*11730*/  MUFU.EX2 R55, R55 ;  /* 0x0000003700377308 */ /* 0x000e620000000800 */
[----:B--2---:R-:W-:-:S07]  /*11740*/  FADD.FTZ R53, R59, R90 ;  /* 0x0000005a3b357221 */ /* 0x004fce0000010000 */
[----:B------:R-:W2:Y:S01]  /*11750*/  MUFU.EX2 R68, R68 ;  /* 0x0000004400447308 */ /* 0x000ea20000000800 */
[----:B0-----:R-:W-:-:S01]  /*11760*/  FADD.FTZ R90, R70, R53 ;  /* 0x00000035465a7221 */ /* 0x001fc20000010000 */
[----:B------:R-:W-:Y:S01]  /*11770*/  F2FP.SATFINITE.E4M3.F32.PACK_AB_MERGE_C R186, R70, R59, RZ ;  /* 0x0000003b46ba723e */ /* 0x000fe200048070ff */
[----:B------:R-:W-:-:S03]  /*11780*/  FADD.FTZ R59, R57, R34 ;  /* 0x00000022393b7221 */ /* 0x000fc60000010000 */
[----:B------:R-:W-:Y:S01]  /*11790*/  F2FP.SATFINITE.E4M3.F32.PACK_AB_MERGE_C R186, R64, R35, R186 ;  /* 0x0000002340ba723e */ /* 0x000fe200048070ba */
[----:B------:R-:W-:-:S01]  /*117a0*/  FADD.FTZ R34, R54, R59 ;  /* 0x0000003b36227221 */ /* 0x000fc20000010000 */
[----:B------:R-:W0:Y:S01]  /*117b0*/  MUFU.EX2 R109, R109 ;  /* 0x0000006d006d7308 */ /* 0x000e220000000800 */
[----:B-1----:R-:W-:-:S02]  /*117c0*/  FADD.FTZ R91, R55, R90 ;  /* 0x0000005a375b7221 */ /* 0x002fc40000010000 */
[----:B------:R-:W-:-:S04]  /*117d0*/  FADD.FTZ R61, R61, R34 ;  /* 0x000000223d3d7221 */ /* 0x000fc80000010000 */
[----:B------:R-:W-:Y:S01]  /*117e0*/  FADD.FTZ R34, R40, R61 ;  /* 0x0000003d28227221 */ /* 0x000fe20000010000 */
[----:B------:R-:W1:Y:S01]  /*117f0*/  MUFU.EX2 R88, R111 ;  /* 0x0000006f00587308 */ /* 0x000e620000000800 */
[----:B--2---:R-:W-:-:S02]  /*11800*/  FADD.FTZ R90, R68, R91 ;  /* 0x0000005b445a7221 */ /* 0x004fc40000010000 */
[----:B------:R-:W-:Y:S01]  /*11810*/  FADD.FTZ R31, R41, R34 ;  /* 0x00000022291f7221 */ /* 0x000fe20000010000 */
[----:B------:R-:W-:-:S03]  /*11820*/  CS2R R40, SRZ ;  /* 0x0000000000287805 */ /* 0x000fc6000001ff00 */
[----:B------:R-:W-:Y:S01]  /*11830*/  FADD.FTZ R34, R44, R31 ;  /* 0x0000001f2c227221 */ /* 0x000fe20000010000 */
[----:B------:R-:W2:Y:S01]  /*11840*/  MUFU.EX2 R63, R63 ;  /* 0x0000003f003f7308 */ /* 0x000ea20000000800 */
[----:B0-----:R-:W-:-:S02]  /*11850*/  FADD.FTZ R83, R109, R90 ;  /* 0x0000005a6d537221 */ /* 0x001fc40000010000 */
[----:B------:R-:W-:-:S04]  /*11860*/  FADD.FTZ R45, R45, R34 ;  /* 0x000000222d2d7221 */ /* 0x000fc80000010000 */
[----:B------:R-:W-:Y:S01]  /*11870*/  FADD.FTZ R34, R24, R45 ;  /* 0x0000002d18227221 */ /* 0x000fe20000010000 */
[----:B------:R-:W0:Y:S01]  /*11880*/  MUFU.EX2 R72, R72 ;  /* 0x0000004800487308 */ /* 0x000e220000000800 */
[----:B-1----:R-:W-:-:S01]  /*11890*/  FADD.FTZ R26, R88, R83 ;  /* 0x00000053581a7221 */ /* 0x002fc20000010000 */
[----:B------:R-:W-:Y:S01]  /*118a0*/  F2FP.SATFINITE.E4M3.F32.PACK_AB_MERGE_C R180, R88, R109, RZ ;  /* 0x0000006d58b4723e */ /* 0x000fe200048070ff */
[----:B------:R-:W-:-:S01]  /*118b0*/  FADD.FTZ R35, R25, R34 ;  /* 0x0000002219237221 */ /* 0x000fc20000010000 */
[----:B------:R-:W-:Y:S02]  /*118c0*/  CS2R R44, SRZ ;  /* 0x00000000002c7805 */ /* 0x000fe4000001ff00 */
[----:B------:R-:W-:Y:S01]  /*118d0*/  F2FP.SATFINITE.E4M3.F32.PACK_AB_MERGE_C R180, R68, R55, R180 ;  /* 0x0000003744b4723e */ /* 0x000fe200048070b4 */
[----:B------:R-:W-:Y:S01]  /*118e0*/  FADD.FTZ R38, R28, R35 ;  /* 0x000000231c267221 */ /* 0x000fe20000010000 */
[----:B------:R-:W1:Y:S01]  /*118f0*/  MUFU.EX2 R82, R82 ;  /* 0x0000005200527308 */ /* 0x000e620000000800 */
[----:B--2---:R-:W-:-:S01]  /*11900*/  FADD.FTZ R51, R63, R26 ;  /* 0x0000001a3f337221 */ /* 0x004fc20000010000 */
[----:B------:R-:W-:Y:S01]  /*11910*/  CS2R R54, SRZ ;  /* 0x0000000000367805 */ /* 0x000fe2000001ff00 */
[----:B------:R-:W-:-:S04]  /*11920*/  FADD.FTZ R38, R33, R38 ;  /* 0x0000002621267221 */ /* 0x000fc80000010000 */
[----:B------:R-:W-:Y:S01]  /*11930*/  FADD.FTZ R33, R29, R38 ;  /* 0x000000261d217221 */ /* 0x000fe20000010000 */
[----:B------:R-:W2:Y:S01]  /*11940*/  MUFU.EX2 R85, R85 ;  /* 0x0000005500557308 */ /* 0x000ea20000000800 */
[----:B0-----:R-:W-:-:S07]  /*11950*/  FADD.FTZ R51, R72, R51 ;  /* 0x0000003348337221 */ /* 0x001fce0000010000 */
[----:B------:R-:W0:Y:S01]  /*11960*/  MUFU.EX2 R67, R67 ;  /* 0x0000004300437308 */ /* 0x000e220000000800 */
[----:B-1----:R-:W-:-:S07]  /*11970*/  FADD.FTZ R20, R82, R51 ;  /* 0x0000003352147221 */ /* 0x002fce0000010000 */
[----:B------:R-:W1:Y:S01]  /*11980*/  MUFU.EX2 R74, R74 ;  /* 0x0000004a004a7308 */ /* 0x000e620000000800 */
[----:B--2---:R-:W-:-:S01]  /*11990*/  FADD.FTZ R20, R85, R20 ;  /* 0x0000001455147221 */ /* 0x004fc20000010000 */
[----:B------:R-:W-:Y:S02]  /*119a0*/  F2FP.SATFINITE.E4M3.F32.PACK_AB_MERGE_C R182, R85, R82, RZ ;  /* 0x0000005255b6723e */ /* 0x000fe400048070ff */
[----:B------:R-:W-:Y:S02]  /*119b0*/  CS2R R82, SRZ ;  /* 0x0000000000527805 */ /* 0x000fe4000001ff00 */
[----:B------:R-:W-:Y:S02]  /*119c0*/  F2FP.SATFINITE.E4M3.F32.PACK_AB_MERGE_C R182, R72, R63, R182 ;  /* 0x0000003f48b6723e */ /* 0x000fe400048070b6 */
[----:B------:R-:W-:Y:S01]  /*119d0*/  CS2R R72, SRZ ;  /* 0x0000000000487805 */ /* 0x000fe2000001ff00 */
[----:B------:R-:W2:Y:S01]  /*119e0*/  MUFU.EX2 R78, R78 ;  /* 0x0000004e004e7308 */ /* 0x000ea20000000800 */
[----:B0-----:R-:W-:-:S07]  /*119f0*/  FADD.FTZ R51, R67, R20 ;  /* 0x0000001443337221 */ /* 0x001fce0000010000 */
[----:B------:R-:W0:Y:S01]  /*11a00*/  MUFU.EX2 R81, R81 ;  /* 0x0000005100517308 */ /* 0x000e220000000800 */
[----:B-1----:R-:W-:-:S07]  /*11a10*/  FADD.FTZ R51, R74, R51 ;  /* 0x000000334a337221 */ /* 0x002fce0000010000 */
[----:B------:R-:W1:Y:S01]  /*11a20*/  MUFU.EX2 R71, R71 ;  /* 0x0000004700477308 */ /* 0x000e620000000800 */
[----:B--2---:R-:W-:-:S01]  /*11a30*/  FADD.FTZ R30, R78, R51 ;  /* 0x000000334e1e7221 */ /* 0x004fc20000010000 */
[----:B------:R-:W-:-:S06]  /*11a40*/  CS2R R50, SRZ ;  /* 0x0000000000327805 */ /* 0x000fcc000001ff00 */
[----:B------:R-:W2:Y:S01]  /*11a50*/  MUFU.EX2 R76, R76 ;  /* 0x0000004c004c7308 */ /* 0x000ea20000000800 */
[----:B0-----:R-:W-:-:S01]  /*11a60*/  FADD.FTZ R30, R81, R30 ;  /* 0x0000001e511e7221 */ /* 0x001fc20000010000 */
[----:B------:R-:W-:Y:S02]  /*11a70*/  F2FP.SATFINITE.E4M3.F32.PACK_AB_MERGE_C R176, R81, R78, RZ ;  /* 0x0000004e51b0723e */ /* 0x000fe400048070ff */
[----:B------:R-:W-:Y:S02]  /*11a80*/  CS2R R78, SRZ ;  /* 0x00000000004e7805 */ /* 0x000fe4000001ff00 */
[----:B------:R-:W-:Y:S02]  /*11a90*/  F2FP.SATFINITE.E4M3.F32.PACK_AB_MERGE_C R176, R74, R67, R176 ;  /* 0x000000434ab0723e */ /* 0x000fe400048070b0 */
[----:B------:R-:W-:Y:S01]  /*11aa0*/  CS2R R66, SRZ ;  /* 0x0000000000427805 */ /* 0x000fe2000001ff00 */
[----:B------:R-:W0:Y:S01]  /*11ab0*/  MUFU.EX2 R65, R65 ;  /* 0x0000004100417308 */ /* 0x000e220000000800 */
[----:B-1----:R-:W-:-:S07]  /*11ac0*/  FADD.FTZ R31, R71, R30 ;  /* 0x0000001e471f7221 */ /* 0x002fce0000010000 */
[----:B------:R-:W1:Y:S01]  /*11ad0*/  MUFU.EX2 R80, R80 ;  /* 0x0000005000507308 */ /* 0x000e620000000800 */
[----:B--2---:R-:W-:-:S07]  /*11ae0*/  FADD.FTZ R34, R76, R31 ;  /* 0x0000001f4c227221 */ /* 0x004fce0000010000 */
[----:B------:R-:W2:Y:S01]  /*11af0*/  MUFU.EX2 R0, R0 ;  /* 0x0000000000007308 */ /* 0x000ea20000000800 */
[----:B0-----:R-:W-:-:S01]  /*11b00*/  FADD.FTZ R31, R65, R34 ;  /* 0x00000022411f7221 */ /* 0x001fc20000010000 */
[----:B------:R-:W-:Y:S01]  /*11b10*/  FADD.FTZ R34, R32, R33 ;  /* 0x0000002120227221 */ /* 0x000fe20000010000 */
[----:B------:R-:W-:Y:S01]  /*11b20*/  IMAD.MOV.U32 R32, RZ, RZ, R200 ;  /* 0x000000ffff207224 */ /* 0x000fe200078e00c8 */
[----:B------:R-:W0:Y:S04]  /*11b30*/  @P0 LDC R33, c[0x0][0x44c] ;  /* 0x00011300ff210b82 */ /* 0x000e280000000800 */
[----:B------:R-:W3:Y:S01]  /*11b40*/  MUFU.EX2 R69, R69 ;  /* 0x0000004500457308 */ /* 0x000ee20000000800 */
[----:B-1----:R-:W-:-:S01]  /*11b50*/  FADD.FTZ R31, R80, R31 ;  /* 0x0000001f501f7221 */ /* 0x002fc20000010000 */
[----:B------:R-:W-:-:S02]  /*11b60*/  F2FP.SATFINITE.E4M3.F32.PACK_AB_MERGE_C R178, R80, R65, RZ ;  /* 0x0000004150b2723e */ /* 0x000fc400048070ff */
[----:B------:R-:W-:Y:S02]  /*11b70*/  CS2R R80, SRZ ;  /* 0x0000000000507805 */ /* 0x000fe4000001ff00 */
[----:B------:R-:W-:Y:S02]  /*11b80*/  CS2R R64, SRZ ;  /* 0x0000000000407805 */ /* 0x000fe4000001ff00 */
[----:B------:R-:W-:Y:S02]  /*11b90*/  F2FP.SATFINITE.E4M3.F32.PACK_AB_MERGE_C R178, R76, R71, R178 ;  /* 0x000000474cb2723e */ /* 0x000fe400048070b2 */
[----:B------:R-:W-:Y:S01]  /*11ba0*/  CS2R R76, SRZ ;  /* 0x00000000004c7805 */ /* 0x000fe2000001ff00 */
[----:B------:R-:W1:Y:S01]  /*11bb0*/  MUFU.EX2 R49, R133 ;  /* 0x0000008500317308 */ /* 0x000e620000000800 */
[----:B--2---:R-:W-:-:S01]  /*11bc0*/  FADD.FTZ R28, R0, R31 ;  /* 0x0000001f001c7221 */ /* 0x004fc20000010000 */
[----:B------:R-:W-:Y:S01]  /*11bd0*/  FADD.FTZ R31, R21, R34 ;  /* 0x00000022151f7221 */ /* 0x000fe20000010000 */
[----:B------:R-:W-:Y:S01]  /*11be0*/  CS2R R70, SRZ ;  /* 0x0000000000467805 */ /* 0x000fe2000001ff00 */
[----:B------:R-:W2:Y:S02]  /*11bf0*/  @P0 LDC R34, c[0x0][0x450] ;  /* 0x00011400ff220b82 */ /* 0x000ea40000000800 */
[----:B------:R-:W-:-:S02]  /*11c00*/  FADD.FTZ R31, R48, R31 ;  /* 0x0000001f301f7221 */ /* 0x000fc40000010000 */
[----:B------:R-:W4:Y:S01]  /*11c10*/  MUFU.EX2 R84, R84 ;  /* 0x0000005400547308 */ /* 0x000f220000000800 */
[----:B---3--:R-:W-:-:S07]  /*11c20*/  FADD.FTZ R28, R69, R28 ;  /* 0x0000001c451c7221 */ /* 0x008fce0000010000 */
[----:B------:R-:W3:Y:S01]  /*11c30*/  MUFU.EX2 R53, R137 ;  /* 0x0000008900357308 */ /* 0x000ee20000000800 */
[----:B-1----:R-:W-:-:S07]  /*11c40*/  FADD.FTZ R25, R49, R28 ;  /* 0x0000001c31197221 */ /* 0x002fce0000010000 */
[----:B------:R-:W1:Y:S01]  /*11c50*/  MUFU.EX2 R86, R86 ;  /* 0x0000005600567308 */ /* 0x000e620000000800 */
[C---:B----4-:R-:W-:Y:S01]  /*11c60*/  F2FP.SATFINITE.E4M3.F32.PACK_AB_MERGE_C R172, R84.reuse, R49, RZ ;  /* 0x0000003154ac723e */ /* 0x050fe200048070ff */
[----:B------:R-:W-:Y:S01]  /*11c70*/  FADD.FTZ R84, R84, R25 ;  /* 0x0000001954547221 */ /* 0x000fe20000010000 */
[----:B------:R-:W-:Y:S02]  /*11c80*/  F2FP.SATFINITE.E4M3.F32.PACK_AB_MERGE_C R25, R52, R47, RZ ;  /* 0x0000002f3419723e */ /* 0x000fe400048070ff */
[----:B------:R-:W-:Y:S02]  /*11c90*/  CS2R R48, SRZ ;  /* 0x0000000000307805 */ /* 0x000fe4000001ff00 */
[----:B------:R-:W-:Y:S01]  /*11ca0*/  F2FP.SATFINITE.E4M3.F32.PACK_AB_MERGE_C R172, R69, R0, R172 ;  /* 0x0000000045ac723e */ /* 0x000fe200048070ac */
[----:B------:R-:W-:Y:S01]  /*11cb0*/  FADD.FTZ R0, R36, R31 ;  /* 0x0000001f24007221 */ /* 0x000fe20000010000 */
[----:B------:R-:W-:Y:S01]  /*11cc0*/  F2FP.SATFINITE.E4M3.F32.PACK_AB_MERGE_C R175, R37, R36, R25 ;  /* 0x0000002425af723e */ /* 0x000fe20004807019 */
[----:B------:R-:W-:Y:S01]  /*11cd0*/  MUFU.EX2 R139, R139 ;  /* 0x0000008b008b7308 */ /* 0x000fe20000000800 */
[----:B---3--:R-:W-:-:S01]  /*11ce0*/  FADD.FTZ R21, R53, R84 ;  /* 0x0000005435157221 */ /* 0x008fc20000010000 */
[----:B------:R-:W-:Y:S01]  /*11cf0*/  FADD.FTZ R28, R37, R0 ;  /* 0x00000000251c7221 */ /* 0x000fe20000010000 */
[----:B0-----:R-:W-:Y:S01]  /*11d00*/  @P0 IMAD.HI.U32 R31, R200, R33, RZ ;  /* 0x00000021c81f0227 */ /* 0x001fe200078e00ff */
[----:B------:R-:W-:-:S02]  /*11d10*/  CS2R R84, SRZ ;  /* 0x0000000000547805 */ /* 0x000fc4000001ff00 */
[----:B------:R-:W-:Y:S01]  /*11d20*/  CS2R R68, SRZ ;  /* 0x0000000000447805 */ /* 0x000fe2000001ff00 */
[----:B------:R-:W-:Y:S01]  /*11d30*/  FADD.FTZ R47, R47, R28 ;  /* 0x0000001c2f2f7221 */ /* 0x000fe20000010000 */
[----:B------:R-:W-:Y:S01]  /*11d40*/  CS2R R36, SRZ ;  /* 0x0000000000247805 */ /* 0x000fe2000001ff00 */
[----:B------:R0:W3:Y:S01]  /*11d50*/  MUFU.EX2 R26, R75 ;  /* 0x0000004b001a7308 */ /* 0x0000e20000000800 */
[----:B-1----:R-:W-:-:S01]  /*11d60*/  FADD.FTZ R0, R86, R21 ;  /* 0x0000001556007221 */ /* 0x002fc20000010000 */
[----:B------:R-:W-:Y:S01]  /*11d70*/  FADD.FTZ R52, R52, R47 ;  /* 0x0000002f34347221 */ /* 0x000fe20000010000 */
[----:B--2---:R-:W-:Y:S02]  /*11d80*/  @P0 SHF.R.U32.HI R32, RZ, R34, R31 ;  /* 0x00000022ff200219 */ /* 0x004fe4000001161f */
[----:B------:R-:W-:Y:S02]  /*11d90*/  CS2R R46, SRZ ;  /* 0x00000000002e7805 */ /* 0x000fe4000001ff00 */
[----:B------:R-:W-:Y:S01]  /*11da0*/  CS2R R34, SRZ ;  /* 0x0000000000227805 */ /* 0x000fe2000001ff00 */
[----:B------:R-:W-:Y:S01]  /*11db0*/  FADD.FTZ R25, R43, R52 ;  /* 0x000000342b197221 */ /* 0x000fe20000010000 */
[----:B------:R-:W1:Y:S01]  /*11dc0*/  MUFU.EX2 R141, R141 ;  /* 0x0000008d008d7308 */ /* 0x000e620000000800 */
[----:B0-----:R-:W-:-:S02]  /*11dd0*/  CS2R R74, SRZ ;  /* 0x00000000004a7805 */ /* 0x001fc4000001ff00 */
[----:B------:R-:W-:-:S05]  /*11de0*/  FADD.FTZ R28, R56, R25 ;  /* 0x00000019381c7221 */ /* 0x000fca0000010000 */
[----:B------:R-:W0:Y:S01]  /*11df0*/  MUFU.EX2 R20, R143 ;  /* 0x0000008f00147308 */ /* 0x000e220000000800 */
[----:B---3--:R-:W-:Y:S01]  /*11e00*/  F2FP.SATFINITE.E4M3.F32.PACK_AB_MERGE_C R21, R26, R139, RZ ;  /* 0x0000008b1a15723e */ /* 0x008fe200048070ff */
[----:B------:R-:W-:-:S03]  /*11e10*/  FADD.FTZ R139, R139, R0 ;  /* 0x000000008b8b7221 */ /* 0x000fc60000010000 */
[----:B------:R-:W-:Y:S01]  /*11e20*/  F2FP.SATFINITE.E4M3.F32.PACK_AB_MERGE_C R174, R86, R53, R21 ;  /* 0x0000003556ae723e */ /* 0x000fe20004807015 */
[----:B------:R-:W-:-:S01]  /*11e30*/  FADD.FTZ R26, R26, R139 ;  /* 0x0000008b1a1a7221 */ /* 0x000fc20000010000 */
[----:B------:R-:W-:Y:S01]  /*11e40*/  CS2R R86, SRZ ;  /* 0x0000000000567805 */ /* 0x000fe2000001ff00 */
[----:B------:R-:W-:Y:S01]  /*11e50*/  MUFU.EX2 R145, R145 ;  /* 0x0000009100917308 */ /* 0x000fe20000000800 */
[----:B------:R-:W-:Y:S01]  /*11e60*/  CS2R R52, SRZ ;  /* 0x0000000000347805 */ /* 0x000fe2000001ff00 */
[----:B-1----:R-:W-:-:S06]  /*11e70*/  FADD.FTZ R21, R141, R26 ;  /* 0x0000001a8d157221 */ /* 0x002fcc0000010000 */
[----:B------:R-:W1:Y:S01]  /*11e80*/  MUFU.EX2 R30, R147 ;  /* 0x00000093001e7308 */ /* 0x000e620000000800 */
[----:B0-----:R-:W-:-:S07]  /*11e90*/  FADD.FTZ R26, R20, R21 ;  /* 0x00000015141a7221 */ /* 0x001fce0000010000 */
[----:B------:R-:W0:Y:S08]  /*11ea0*/  MUFU.EX2 R15, R15 ;  /* 0x0000000f000f7308 */ /* 0x000e300000000800 */
[----:B------:R-:W2:Y:S01]  /*11eb0*/  MUFU.EX2 R58, R58 ;  /* 0x0000003a003a7308 */ /* 0x000ea20000000800 */
[----:B-1----:R-:W-:Y:S01]  /*11ec0*/  F2FP.SATFINITE.E4M3.F32.PACK_AB_MERGE_C R29, R30, R145, RZ ;  /* 0x000000911e1d723e */ /* 0x002fe200048070ff */
[----:B------:R-:W-:-:S03]  /*11ed0*/  FADD.FTZ R145, R145, R26 ;  /* 0x0000001a91917221 */ /* 0x000fc60000010000 */
[----:B------:R-:W-:Y:S01]  /*11ee0*/  F2FP.SATFINITE.E4M3.F32.PACK_AB_MERGE_C R168, R20, R141, R29 ;  /* 0x0000008d14a8723e */ /* 0x000fe2000480701d */
[----:B------:R-:W-:-:S01]  /*11ef0*/  FADD.FTZ R30, R30, R145 ;  /* 0x000000911e1e7221 */ /* 0x000fc20000010000 */
[----:B------:R-:W-:Y:S01]  /*11f00*/  IADD3 R20, R32, R189, -R191 ;  /* 0x000000bd20147210 */ /* 0x000fe20007ffe8bf */
[----:B------:R-:W1:Y:S01]  /*11f10*/  MUFU.EX2 R149, R149 ;  /* 0x0000009500957308 */ /* 0x000e620000000800 */
[----:B0-----:R-:W-:-:S01]  /*11f20*/  FADD.FTZ R21, R15, R28 ;  /* 0x0000001c0f157221 */ /* 0x001fc20000010000 */
[----:B------:R-:W-:Y:S02]  /*11f30*/  CS2R R32, SRZ ;  /* 0x0000000000207805 */ /* 0x000fe4000001ff00 */
[----:B------:R-:W-:-:S04]  /*11f40*/  IMAD.HI R28, R20, 0x66666667, RZ ;  /* 0x66666667141c7827 */ /* 0x000fc800078e02ff */
[----:B------:R-:W0:Y:S01]  /*11f50*/  MUFU.EX2 R13, R13 ;  /* 0x0000000d000d7308 */ /* 0x000e220000000800 */
[C---:B--2---:R-:W-:Y:S01]  /*11f60*/  F2FP.SATFINITE.E4M3.F32.PACK_AB_MERGE_C R15, R58.reuse, R15, RZ ;  /* 0x0000000f3a0f723e */ /* 0x044fe200048070ff */
[----:B------:R-:W-:-:S03]  /*11f70*/  FADD.FTZ R58, R58, R21 ;  /* 0x000000153a3a7221 */ /* 0x000fc60000010000 */
[----:B------:R-:W-:Y:S02]  /*11f80*/  F2FP.SATFINITE.E4M3.F32.PACK_AB_MERGE_C R169, R56, R43, R15 ;  /* 0x0000002b38a9723e */ /* 0x000fe4000480700f */
[----:B------:R-:W-:Y:S02]  /*11f90*/  CS2R R56, SRZ ;  /* 0x0000000000387805 */ /* 0x000fe4000001ff00 */
        /* <DEDUP_REMOVED lines=10> */
[----:B-1----:R-:W-:-:S01]  /*12040*/  FADD.FTZ R26, R60, R21 ;  /* 0x000000153c1a7221 */ /* 0x002fc20000010000 */
[----:B------:R-:W-:-:S06]  /*12050*/  SHF.R.U32.HI R21, RZ, 0x1f, R28 ;  /* 0x0000001fff157819 */ /* 0x000fcc000001161c */
[----:B------:R-:W-:Y:S01]  /*12060*/  MUFU.EX2 R153, R153 ;  /* 0x0000009900997308 */ /* 0x000fe20000000800 */
[----:B0-----:R-:W-:-:S07]  /*12070*/  CS2R R38, SRZ ;  /* 0x0000000000267805 */ /* 0x001fce000001ff00 */
[----:B------:R-:W0:Y:S01]  /*12080*/  MUFU.EX2 R62, R62 ;  /* 0x0000003e003e7308 */ /* 0x000e220000000800 */
[----:B--2---:R-:W-:Y:S01]  /*12090*/  F2FP.SATFINITE.E4M3.F32.PACK_AB_MERGE_C R15, R0, R27, RZ ;  /* 0x0000001b000f723e */ /* 0x004fe200048070ff */
[----:B------:R-:W-:-:S03]  /*120a0*/  FADD.FTZ R27, R27, R26 ;  /* 0x0000001a1b1b7221 */ /* 0x000fc60000010000 */
[----:B------:R-:W-:Y:S01]  /*120b0*/  F2FP.SATFINITE.E4M3.F32.PACK_AB_MERGE_C R171, R60, R13, R15 ;  /* 0x0000000d3cab723e */ /* 0x000fe2000480700f */
[----:B------:R-:W-:-:S01]  /*120c0*/  FADD.FTZ R0, R0, R27 ;  /* 0x0000001b00007221 */ /* 0x000fc20000010000 */
[----:B------:R-:W-:Y:S02]  /*120d0*/  LEA.HI.SX32 R15, R28, R21, 0x1a ;  /* 0x000000151c0f7211 */ /* 0x000fe400078fd2ff */
[----:B------:R-:W-:Y:S02]  /*120e0*/  CS2R R60, SRZ ;  /* 0x00000000003c7805 */ /* 0x000fe4000001ff00 */
[----:B------:R-:W-:Y:S02]  /*120f0*/  CS2R R28, SRZ ;  /* 0x00000000001c7805 */ /* 0x000fe4000001ff00 */
[----:B------:R-:W-:Y:S02]  /*12100*/  CS2R R26, SRZ ;  /* 0x00000000001a7805 */ /* 0x000fe4000001ff00 */
[----:B------:R-:W-:-:S04]  /*12110*/  VIMNMX R15, RZ, R15, !PT ;  /* 0x0000000fff0f7248 */ /* 0x000fc80007fe0100 */
[----:B------:R-:W-:Y:S02]  /*12120*/  ISETP.GE.AND P2, PT, R219, R15, PT ;  /* 0x0000000fdb00720c */ /* 0x000fe40003f46270 */
[----:B0-----:R-:W-:Y:S01]  /*12130*/  F2FP.SATFINITE.E4M3.F32.PACK_AB_MERGE_C R25, R62, R153, RZ ;  /* 0x000000993e19723e */ /* 0x001fe200048070ff */
[----:B------:R-:W-:-:S03]  /*12140*/  FADD.FTZ R153, R153, R20 ;  /* 0x0000001499997221 */ /* 0x000fc60000010000 */
[----:B------:R-:W-:Y:S01]  /*12150*/  F2FP.SATFINITE.E4M3.F32.PACK_AB_MERGE_C R170, R24, R149, R25 ;  /* 0x0000009518aa723e */ /* 0x000fe20004807019 */
[----:B------:R-:W-:-:S01]  /*12160*/  FADD.FTZ R13, R62, R153 ;  /* 0x000000993e0d7221 */ /* 0x000fc20000010000 */
[----:B------:R-:W-:Y:S02]  /*12170*/  CS2R R62, SRZ ;  /* 0x00000000003e7805 */ /* 0x000fe4000001ff00 */
[----:B------:R-:W-:-:S03]  /*12180*/  CS2R R24, SRZ ;  /* 0x0000000000187805 */ /* 0x000fc6000001ff00 */
[----:B------:R-:W-:Y:S05]  /*12190*/  @!P2 BRA `(.L_x_10031) ;  /* 0x00000038004ca947 */ /* 0x000fea0003800000 */
[----:B------:R-:W-:Y:S02]  /*121a0*/  IMAD.MOV.U32 R217, RZ, RZ, R12 ;  /* 0x000000ffffd97224 */ /* 0x000fe400078e000c */
[----:B------:R-:W-:Y:S02]  /*121b0*/  IMAD.MOV.U32 R218, RZ, RZ, R3 ;  /* 0x000000ffffda7224 */ /* 0x000fe400078e0003 */
[----:B------:R-:W-:Y:S02]  /*121c0*/  IMAD.MOV.U32 R223, RZ, RZ, R197 ;  /* 0x000000ffffdf7224 */ /* 0x000fe400078e00c5 */
[----:B------:R-:W-:Y:S02]  /*121d0*/  IMAD.MOV.U32 R220, RZ, RZ, R193 ;  /* 0x000000ffffdc7224 */ /* 0x000fe400078e00c1 */
[----:B------:R-:W-:-:S07]  /*121e0*/  IMAD.MOV.U32 R87, RZ, RZ, RZ ;  /* 0x000000ffff577224 */ /* 0x000fce00078e00ff */
.L_x_10043:
        /* <DEDUP_REMOVED lines=8> */
.L_x_10033:
[----:B------:R-:W-:Y:S02]  /*12270*/  IADD3 R3, R220, 0x1, RZ ;  /* 0x00000001dc037810 */ /* 0x000fe40007ffe0ff */
[----:B------:R-:W-:Y:S02]  /*12280*/  SHF.L.U32 R12, R197, 0x1f, RZ ;  /* 0x0000001fc50c7819 */ /* 0x000fe400000006ff */
[----:B------:R-:W-:-:S04]  /*12290*/  ISETP.NE.AND P3, PT, R3, 0x2, PT ;  /* 0x000000020300780c */ /* 0x000fc80003f65270 */
[----:B------:R-:W-:-:S05]  /*122a0*/  SEL R3, R3, RZ, P3 ;  /* 0x000000ff03037207 */ /* 0x000fca0001800000 */
[----:B------:R-:W-:-:S04]  /*122b0*/  IMAD R3, R3, 0x8, R18 ;  /* 0x0000000803037824 */ /* 0x000fc800078e0212 */
[----:B------:R0:W1:Y:S01]  /*122c0*/  SYNCS.PHASECHK.TRANS64.TRYWAIT P3, [R3+URZ+0x22830], R12 ;  /* 0x0228300c030075a7 */ /* 0x000062000806017f */
[----:B------:R-:W-:Y:S05]  /*122d0*/  @!P1 BRA `(.L_x_10034) ;  /* 0x0000000000049947 */ /* 0x000fea0003800000 */
[----:B------:R-:W-:Y:S01]  /*122e0*/  BPT.TRAP 0x1 ;  /* 0x000000040000795c */ /* 0x000fe20000300000 */
.L_x_10034:
[----:B------:R-:W-:Y:S04]  /*122f0*/  BSSY B0, `(.L_x_10032) ;  /* 0x0000004000007945 */ /* 0x000fe80003800000 */
[----:B-1----:R-:W-:Y:S05]  /*12300*/  @P3 BRA `(.L_x_10035) ;  /* 0x0000000000083947 */ /* 0x002fea0003800000 */
[----:B------:R-:W1:Y:S02]  /*12310*/  SYNCS.PHASECHK.TRANS64.TRYWAIT P3, [R3+URZ+0x22830], R12 ;  /* 0x0228300c030075a7 */ /* 0x000e64000806017f */
[----:B-1----:R-:W-:Y:S05]  /*12320*/  @!P3 BRA `(.L_x_10036) ;  /* 0x0000012c00ecb947 */ /* 0x002fea0003800000 */
.L_x_10035:
[----:B------:R-:W-:Y:S05]  /*12330*/  BSYNC B0 ;  /* 0x0000000000007941 */ /* 0x000fea0003800000 */
.L_x_10032:
[----:B01----:R-:W0:Y:S01]  /*12340*/  S2R R3, SR_TID.X ;  /* 0x0000000000037919 */ /* 0x003e220000002100 */
[----:B------:R-:W-:Y:S01]  /*12350*/  VIADD R193, R220, 0x1 ;  /* 0x00000001dcc17836 */ /* 0x000fe20000000000 */
[----:B------:R-:W-:Y:S05]  /*12360*/  WARPSYNC.ALL ;  /* 0x0000000000007948 */ /* 0x000fea0003800000 */
[C---:B------:R-:W-:Y:S01]  /*12370*/  ISETP.NE.AND P3, PT, R193.reuse, 0x2, PT ;  /* 0x00000002c100780c */ /* 0x040fe20003f65270 */
[----:B------:R-:W-:Y:S01]  /*12380*/  IMAD.MOV.U32 R89, RZ, RZ, 0x40000040 ;  /* 0x40000040ff597424 */ /* 0x000fe200078e00ff */
[C---:B------:R-:W-:Y:S01]  /*12390*/  R2UR UR28, R8.reuse ;  /* 0x00000000081c72ca */ /* 0x040fe200000e0000 */
        /* <DEDUP_REMOVED lines=19> */
[----:B------:R-:W-:Y:S01]  /*124d0*/  R2UR UR39, R91 ;  /* 0x000000005b2772ca */ /* 0x000fe200000e0000 */
[----:B------:R-:W-:Y:S01]  /*124e0*/  IMAD.MOV.U32 R89, RZ, RZ, 0x40000040 ;  /* 0x40000040ff597424 */ /* 0x000fe200078e00ff */
[----:B------:R-:W-:-:S02]  /*124f0*/  R2UR UR36, R8 ;  /* 0x00000000082472ca */ /* 0x000fc400000e0000 */
[----:B0-----:R-:W-:Y:S02]  /*12500*/  SHF.R.U32.HI R3, RZ, 0x7, R3 ;  /* 0x00000007ff037819 */ /* 0x001fe40000011603 */
[----:B------:R-:W-:Y:S02]  /*12510*/  R2UR UR37, R9 ;  /* 0x00000000092572ca */ /* 0x000fe400000e0000 */
[----:B------:R-:W-:Y:S01]  /*12520*/  R2UR UR50, R94 ;  /* 0x000000005e3272ca */ /* 0x000fe200000e0000 */
[----:B------:R-:W-:Y:S01]  /*12530*/  VIADD R3, R3, 0x8 ;  /* 0x0000000803037836 */ /* 0x000fe20000000000 */
[----:B------:R-:W-:Y:S02]  /*12540*/  R2UR UR51, R95 ;  /* 0x000000005f3372ca */ /* 0x000fe400000e0000 */
[----:B------:R-:W-:Y:S01]  /*12550*/  R2UR UR6, R92 ;  /* 0x000000005c0672ca */ /* 0x000fe200000e0000 */
[----:B------:R-:W-:Y:S01]  /*12560*/  VIADD R92, R88, 0x102 ;  /* 0x00000102585c7836 */ /* 0x000fe20000000000 */
[----:B------:R0:W-:Y:S01]  /*12570*/  BAR.SYNC.DEFER_BLOCKING R3, 0x100 ;  /* 0x000400030000751d */ /* 0x0001e20000010000 */
[----:B------:R-:W-:-:S02]  /*12580*/  R2UR UR7, R93 ;  /* 0x000000005d0772ca */ /* 0x000fc400000e0000 */
[----:B------:R-:W-:Y:S02]  /*12590*/  R2UR UR48, R8 ;  /* 0x00000000083072ca */ /* 0x000fe400000e0000 */
[----:B------:R-:W-:Y:S02]  /*125a0*/  R2UR UR49, R9 ;  /* 0x00000000093172ca */ /* 0x000fe400000e0000 */
[----:B------:R-:W-:Y:S02]  /*125b0*/  R2UR UR46, R92 ;  /* 0x000000005c2e72ca */ /* 0x000fe400000e0000 */
[----:B------:R-:W-:Y:S02]  /*125c0*/  R2UR UR47, R93 ;  /* 0x000000005d2f72ca */ /* 0x000fe400000e0000 */
[----:B------:R-:W-:Y:S02]  /*125d0*/  MOV R92, UR51 ;  /* 0x00000033005c7c02 */ /* 0x000fe40008000f00 */
[----:B------:R-:W-:Y:S01]  /*125e0*/  MOV R93, UR50 ;  /* 0x00000032005d7c02 */ /* 0x000fe20008000f00 */
[----:B------:R-:W-:Y:S01]  /*125f0*/  UMOV UR50, UR6 ;  /* 0x0000000600327c82 */ /* 0x000fe20008000000 */
[----:B------:R-:W-:Y:S01]  /*12600*/  UMOV UR51, UR7 ;  /* 0x0000000700337c82 */ /* 0x000fe20008000000 */
[----:B------:R-:W-:-:S02]  /*12610*/  IADD3 R20, R88, 0x400, RZ ;  /* 0x0000040058147810 */ /* 0x000fc40007ffe0ff */
[----:B------:R-:W-:Y:S01]  /*12620*/  R2UR UR4, R90 ;  /* 0x000000005a0472ca */ /* 0x000fe200000e0000 */
[----:B------:R-:W-:Y:S01]  /*12630*/  VIADD R90, R88, 0x402 ;  /* 0x00000402585a7836 */ /* 0x000fe20000000000 */
[----:B------:R-:W-:Y:S01]  /*12640*/  R2UR UR8, R20 ;  /* 0x00000000140872ca */ /* 0x000fe200000e0000 */
[C---:B------:R-:W-:Y:S01]  /*12650*/  VIADD R20, R88.reuse, 0x302 ;  /* 0x0000030258147836 */ /* 0x040fe20000000000 */
[----:B------:R-:W-:Y:S01]  /*12660*/  IADD3 R94, R88, 0x4, RZ ;  /* 0x00000004585e7810 */ /* 0x000fe20007ffe0ff */
        /* <DEDUP_REMOVED lines=17> */
[----:B------:R-:W-:-:S02]  /*12780*/  R2UR UR5, R91 ;  /* 0x000000005b0572ca */ /* 0x000fc400000e0000 */
[C---:B------:R-:W-:Y:S02]  /*12790*/  R2UR UR59, R91.reuse ;  /* 0x000000005b3b72ca */ /* 0x040fe400000e0000 */
[----:B------:R-:W-:Y:S01]  /*127a0*/  R2UR UR30, R20 ;  /* 0x00000000141e72ca */ /* 0x000fe200000e0000 */
[----:B------:R-:W-:Y:S01]  /*127b0*/  VIADD R20, R88, 0x306 ;  /* 0x0000030658147836 */ /* 0x000fe20000000000 */
[C---:B------:R-:W-:Y:S02]  /*127c0*/  R2UR UR15, R91.reuse ;  /* 0x000000005b0f72ca */ /* 0x040fe400000e0000 */
[----:B------:R-:W-:Y:S01]  /*127d0*/  R2UR UR23, R91 ;  /* 0x000000005b1772ca */ /* 0x000fe200000e0000 */
[----:B------:R-:W-:Y:S01]  /*127e0*/  IMAD.MOV.U32 R91, RZ, RZ, 0x40000040 ;  /* 0x40000040ff5b7424 */ /* 0x000fe200078e00ff */
[----:B------:R-:W-:Y:S02]  /*127f0*/  R2UR UR44, R8 ;  /* 0x00000000082c72ca */ /* 0x000fe400000e0000 */
[----:B------:R-:W-:-:S02]  /*12800*/  R2UR UR45, R9 ;  /* 0x00000000092d72ca */ /* 0x000fc400000e0000 */
[----:B------:R-:W-:Y:S02]  /*12810*/  IADD3 R88, R88, 0x406, RZ ;  /* 0x0000040658587810 */ /* 0x000fe40007ffe0ff */
[C---:B------:R-:W-:Y:S02]  /*12820*/  R2UR UR7, R95.reuse ;  /* 0x000000005f0772ca */ /* 0x040fe400000e0000 */
[----:B------:R-:W-:Y:S02]  /*12830*/  R2UR UR26, R94 ;  /* 0x000000005e1a72ca */ /* 0x000fe400000e0000 */
[----:B------:R-:W-:Y:S02]  /*12840*/  R2UR UR27, R95 ;  /* 0x000000005f1b72ca */ /* 0x000fe400000e0000 */
[----:B------:R-:W-:Y:S02]  /*12850*/  R2UR UR42, R88 ;  /* 0x00000000582a72ca */ /* 0x000fe400000e0000 */
[----:B------:R-:W-:-:S02]  /*12860*/  R2UR UR43, R89 ;  /* 0x00000000592b72ca */ /* 0x000fc400000e0000 */
[----:B0-----:R-:W-:Y:S01]  /*12870*/  MOV R3, UR47 ;  /* 0x0000002f00037c02 */ /* 0x001fe20008000f00 */
[----:B------:R-:W-:Y:S01]  /*12880*/  UMOV UR47, UR9 ;  /* 0x00000009002f7c82 */ /* 0x000fe20008000000 */
[----:B------:R-:W-:Y:S01]  /*12890*/  MOV R12, UR46 ;  /* 0x0000002e000c7c02 */ /* 0x000fe20008000f00 */
[----:B------:R-:W-:Y:S01]  /*128a0*/  UMOV UR46, UR8 ;  /* 0x00000008002e7c82 */ /* 0x000fe20008000000 */
[----:B------:R-:W-:Y:S01]  /*128b0*/  MOV R224, UR7 ;  /* 0x0000000700e07c02 */ /* 0x000fe20008000f00 */
[----:B------:R-:W-:Y:S01]  /*128c0*/  UMOV UR7, UR5 ;  /* 0x0000000500077c82 */ /* 0x000fe20008000000 */
[----:B------:R-:W-:Y:S01]  /*128d0*/  MOV R225, UR6 ;  /* 0x0000000600e17c02 */ /* 0x000fe20008000f00 */
[----:B------:R-:W-:Y:S01]  /*128e0*/  UMOV UR6, UR4 ;  /* 0x0000000400067c82 */ /* 0x000fe20008000000 */
[----:B------:R-:W-:Y:S02]  /*128f0*/  R2UR UR4, R10 ;  /* 0x000000000a0472ca */ /* 0x000fe400000e0000 */
[----:B------:R-:W-:-:S02]  /*12900*/  R2UR UR5, R11 ;  /* 0x000000000b0572ca */ /* 0x000fc400000e0000 */
[----:B------:R-:W-:Y:S02]  /*12910*/  R2UR UR55, R21 ;  /* 0x00000000153772ca */ /* 0x000fe400000e0000 */
[C---:B------:R-:W-:Y:S02]  /*12920*/  R2UR UR52, R10.reuse ;  /* 0x000000000a3472ca */ /* 0x040fe400000e0000 */
[C---:B------:R-:W-:Y:S02]  /*12930*/  R2UR UR53, R11.reuse ;  /* 0x000000000b3572ca */ /* 0x040fe400000e0000 */
[----:B------:R-:W-:Y:S02]  /*12940*/  R2UR UR56, R10 ;  /* 0x000000000a3872ca */ /* 0x000fe400000e0000 */
[----:B------:R-:W-:Y:S02]  /*12950*/  R2UR UR57, R11 ;  /* 0x000000000b3972ca */ /* 0x000fe400000e0000 */
[----:B------:R-:W-:Y:S01]  /*12960*/  R2UR UR11, R21 ;  /* 0x00000000150b72ca */ /* 0x000fe200000e0000 */
[----:B------:R-:W-:-:S02]  /*12970*/  WARPGROUP.DEPBAR.LE gsb0, 0x0 ;  /* 0x00008000000079c5 */ /* 0x000fc40000010000 */
[----:B------:R-:W-:Y:S01]  /*12980*/  WARPGROUP.ARRIVE ;  /* 0x00000000000079c5 */ /* 0x000fe20000000000 */
[C---:B------:R-:W-:Y:S02]  /*12990*/  R2UR UR8, R6.reuse ;  /* 0x00000000060872ca */ /* 0x040fe400000e0000 */
[----:B------:R-:W-:Y:S02]  /*129a0*/  R2UR UR9, R7 ;  /* 0x00000000070972ca */ /* 0x000fe400000e0000 */
[----:B------:R-:W-:Y:S01]  /*129b0*/  R2UR UR12, R6 ;  /* 0x00000000060c72ca */ /* 0x000fe200000e0000 */
[----:B------:R-:W-:Y:S01]  /*129c0*/  QGMMA.64x32x32.F32.E4M3.E4M3 R136, gdesc[UR32], RZ, !UPT, gsb0 ;  /* 0x00600000208879f3 */ /* 0x000fe2000c0008ff */
[----:B------:R-:W-:Y:S02]  /*129d0*/  R2UR UR34, R90 ;  /* 0x000000005a2272ca */ /* 0x000fe400000e0000 */
[----:B------:R-:W-:Y:S02]  /*129e0*/  R2UR UR35, R91 ;  /* 0x000000005b2372ca */ /* 0x000fe400000e0000 */
[----:B------:R-:W-:-:S02]  /*129f0*/  R2UR UR13, R7 ;  /* 0x00000000070d72ca */ /* 0x000fc400000e0000 */
[----:B------:R-:W-:Y:S02]  /*12a00*/  R2UR UR19, R21 ;  /* 0x00000000151372ca */ /* 0x000fe400000e0000 */
[C---:B------:R-:W-:Y:S02]  /*12a10*/  R2UR UR16, R6.reuse ;  /* 0x00000000061072ca */ /* 0x040fe400000e0000 */
[C---:B------:R-:W-:Y:S02]  /*12a20*/  R2UR UR17, R7.reuse ;  /* 0x00000000071172ca */ /* 0x040fe400000e0000 */
[----:B------:R-:W-:Y:S02]  /*12a30*/  R2UR UR20, R6 ;  /* 0x00000000061472ca */ /* 0x000fe400000e0000 */
[----:B------:R-:W-:Y:S02]  /*12a40*/  R2UR UR21, R7 ;  /* 0x00000000071572ca */ /* 0x000fe400000e0000 */
[----:B------:R-:W-:-:S02]  /*12a50*/  R2UR UR24, R4 ;  /* 0x00000000041872ca */ /* 0x000fc400000e0000 */
[----:B------:R-:W-:Y:S02]  /*12a60*/  R2UR UR25, R5 ;  /* 0x00000000051972ca */ /* 0x000fe400000e0000 */
[----:B------:R-:W-:Y:S01]  /*12a70*/  R2UR UR31, R21 ;  /* 0x00000000151f72ca */ /* 0x000fe200000e0000 */
[----:B------:R-:W-:Y:S01]  /*12a80*/  IMAD.MOV.U32 R21, RZ, RZ, 0x40000040 ;  /* 0x40000040ff157424 */ /* 0x000fe200078e00ff */
[C---:B------:R-:W-:Y:S02]  /*12a90*/  R2UR UR28, R4.reuse ;  /* 0x00000000041c72ca */ /* 0x040fe400000e0000 */
[C---:B------:R-:W-:Y:S02]  /*12aa0*/  R2UR UR29, R5.reuse ;  /* 0x00000000051d72ca */ /* 0x040fe400000e0000 */
[----:B------:R-:W-:Y:S02]  /*12ab0*/  R2UR UR32, R4 ;  /* 0x00000000042072ca */ /* 0x000fe400000e0000 */
[----:B------:R-:W-:-:S02]  /*12ac0*/  R2UR UR33, R5 ;  /* 0x00000000052172ca */ /* 0x000fc400000e0000 */
        /* <DEDUP_REMOVED lines=76> */
.L_x_10038:
[----:B------:R-:W-:Y:S01]  /*12f90*/  SHF.L.U32 R3, R223, 0x1f, RZ ;  /* 0x0000001fdf037819 */ /* 0x000fe200000006ff */
[----:B------:R-:W-:-:S04]  /*12fa0*/  IMAD R12, R220, 0x8, R18 ;  /* 0x00000008dc0c7824 */ /* 0x000fc800078e0212 */
[----:B------:R0:W1:Y:S01]  /*12fb0*/  SYNCS.PHASECHK.TRANS64.TRYWAIT P2, [R12+URZ+0x22850], R3 ;  /* 0x022850030c0075a7 */ /* 0x000062000804017f */
[----:B------:R-:W-:Y:S05]  /*12fc0*/  @!P1 BRA `(.L_x_10039) ;  /* 0x0000000000049947 */ /* 0x000fea0003800000 */
[----:B------:R-:W-:Y:S01]  /*12fd0*/  BPT.TRAP 0x1 ;  /* 0x000000040000795c */ /* 0x000fe20000300000 */
.L_x_10039:
[----:B-1----:R-:W-:Y:S05]  /*12fe0*/  @P2 BRA `(.L_x_10037) ;  /* 0x0000000000082947 */ /* 0x002fea0003800000 */
[----:B------:R-:W1:Y:S02]  /*12ff0*/  SYNCS.PHASECHK.TRANS64.TRYWAIT P2, [R12+URZ+0x22850], R3 ;  /* 0x022850030c0075a7 */ /* 0x000e64000804017f */
[----:B-1----:R-:W-:Y:S05]  /*13000*/  @!P2 BRA `(.L_x_10040) ;  /* 0x0000012000c8a947 */ /* 0x002fea0003800000 */
.L_x_10037:
        /* <DEDUP_REMOVED lines=23> */
[----:B------:R-:W-:Y:S01]  /*13180*/  IMAD.MOV.U32 R181, RZ, RZ, -0x3ffffff0 ;  /* 0xc0000010ffb57424 */ /* 0x000fe200078e00ff */
[----:B------:R-:W-:Y:S01]  /*13190*/  IADD3 R180, R20, 0x200, RZ ;  /* 0x0000020014b47810 */ /* 0x000fe20007ffe0ff */
[----:B------:R-:W-:-:S03]  /*131a0*/  WARPGROUP.ARRIVE ;  /* 0x00000000000079c5 */ /* 0x000fc60000000000 */
        /* <DEDUP_REMOVED lines=20> */
.L_x_10041:
[----:B0-----:R-:W0:Y:S01]  /*132f0*/  @P0 LDC R3, c[0x0][0x44c] ;  /* 0x00011300ff030b82 */ /* 0x001e220000000800 */
[----:B------:R-:W-:-:S07]  /*13300*/  IMAD.IADD R20, R208, 0x1, R200 ;  /* 0x00000001d0147824 */ /* 0x000fce00078e02c8 */
[----:B------:R-:W1:Y:S01]  /*13310*/  @P0 LDC R12, c[0x0][0x450] ;  /* 0x00011400ff0c0b82 */ /* 0x000e620000000800 */
[----:B0-----:R-:W-:-:S05]  /*13320*/  @P0 IMAD.HI.U32 R3, R20, R3, RZ ;  /* 0x0000000314030227 */ /* 0x001fca00078e00ff */
[----:B-1----:R-:W-:Y:S01]  /*13330*/  @P0 SHF.R.U32.HI R20, RZ, R12, R3 ;  /* 0x0000000cff140219 */ /* 0x002fe20000011603 */
[----:B------:R-:W-:-:S04]  /*13340*/  IMAD.MOV.U32 R12, RZ, RZ, -0xa0 ;  /* 0xffffff60ff0c7424 */ /* 0x000fc800078e00ff */
[----:B------:R-:W0:Y:S01]  /*13350*/  SHFL.IDX PT, R3, R20, RZ, 0x1c1f ;  /* 0x001c1fff14037589 */ /* 0x000e2200000e0000 */
[----:B------:R-:W-:-:S04]  /*13360*/  IMAD R12, R219, R12, 0x1 ;  /* 0x00000001db0c7424 */ /* 0x000fc800078e020c */
[----:B------:R-:W-:-:S05]  /*13370*/  IMAD R12, R207, -0x2, R12 ;  /* 0xfffffffecf0c7824 */ /* 0x000fca00078e020c */
[----:B------:R-:W-:-:S05]  /*13380*/  IADD3 R12, -R191, R12, R189 ;  /* 0x0000000cbf0c7210 */ /* 0x000fca0007ffe1bd */
[----:B0-----:R-:W-:-:S05]  /*13390*/  IMAD.IADD R3, R12, 0x1, R3 ;  /* 0x000000010c037824 */ /* 0x001fca00078e0203 */
        /* <DEDUP_REMOVED lines=110> */
[----:B------:R-:W-:Y:S02]  /*13a80*/  ISETP.GT.AND P4, PT, R3, 0x99, PT ;  /* 0x000000990300780c */ /* 0x000fe40003f84270 */
        /* <DEDUP_REMOVED lines=9> */
[----:B------:R-:W0:Y:S02]  /*13b20*/  SHFL.BFLY PT, R3, R100, 0x2, 0x1f ;  /* 0x0c401f0064037f89 */ /* 0x000e2400000e0000 */
[----:B0-----:R-:W-:Y:S02]  /*13b30*/  FMNMX.FTZ R120, R100, R3, !PT ;  /* 0x0000000364787209 */ /* 0x001fe40007810000 */
[----:B------:R-:W0:Y:S04]  /*13b40*/  SHFL.IDX PT, R3, R20, 0x1, 0x1c1f ;  /* 0x003c1f0014037f89 */ /* 0x000e2800000e0000 */
[----:B------:R-:W1:Y:S01]  /*13b50*/  SHFL.BFLY PT, R124, R120, 0x1, 0x1f ;  /* 0x0c201f00787c7f89 */ /* 0x000e6200000e0000 */
[----:B0-----:R-:W-:-:S04]  /*13b60*/  IADD3 R12, R12, R3, RZ ;  /* 0x000000030c0c7210 */ /* 0x001fc80007ffe0ff */
[C---:B------:R-:W-:Y:S02]  /*13b70*/  ISETP.GT.AND P2, PT, R12.reuse, 0x8, PT ;  /* 0x000000080c00780c */ /* 0x040fe40003f44270 */
[----:B------:R-:W-:Y:S02]  /*13b80*/  ISETP.GT.AND P4, PT, R12, RZ, PT ;  /* 0x000000ff0c00720c */ /* 0x000fe40003f84270 */
[----:B------:R-:W-:Y:S02]  /*13b90*/  FSEL R158, R158, -INF , P2 ;  /* 0xff8000009e9e7808 */ /* 0x000fe40001000000 */
[----:B------:R-:W-:Y:S02]  /*13ba0*/  FSEL R154, R154, -INF , P4 ;  /* 0xff8000009a9a7808 */ /* 0x000fe40002000000 */
[C---:B------:R-:W-:Y:S02]  /*13bb0*/  ISETP.GT.AND P2, PT, R12.reuse, 0x18, PT ;  /* 0x000000180c00780c */ /* 0x040fe40003f44270 */
[----:B------:R-:W-:-:S02]  /*13bc0*/  ISETP.GT.AND P3, PT, R12, 0x9, PT ;  /* 0x000000090c00780c */ /* 0x000fc40003f64270 */
[----:B------:R-:W-:Y:S02]  /*13bd0*/  ISETP.GT.AND P4, PT, R12, 0x10, PT ;  /* 0x000000100c00780c */ /* 0x000fe40003f84270 */
[----:B-1----:R-:W-:Y:S02]  /*13be0*/  FMNMX.FTZ R3, R120, R124, !PT ;  /* 0x0000007c78037209 */ /* 0x002fe40007810000 */
[----:B------:R-:W-:Y:S02]  /*13bf0*/  FSEL R166, R166, -INF , P2 ;  /* 0xff800000a6a67808 */ /* 0x000fe40001000000 */
[----:B------:R-:W-:Y:S01]  /*13c00*/  FSEL R159, R159, -INF , P3 ;  /* 0xff8000009f9f7808 */ /* 0x000fe20001800000 */
[----:B------:R-:W-:-:S01]  /*13c10*/  FFMA.FTZ R20, R2, R3, -8 ;  /* 0xc100000002147423 */ /* 0x000fc20000010003 */
[----:B------:R-:W-:Y:S02]  /*13c20*/  FSEL R162, R162, -INF , P4 ;  /* 0xff800000a2a27808 */ /* 0x000fe40002000000 */
[----:B------:R-:W-:-:S02]  /*13c30*/  ISETP.GT.AND P2, PT, R12, 0x20, PT ;  /* 0x000000200c00780c */ /* 0x000fc40003f44270 */
[C---:B------:R-:W-:Y:S02]  /*13c40*/  ISETP.GT.AND P3, PT, R12.reuse, 0x19, PT ;  /* 0x000000190c00780c */ /* 0x040fe40003f64270 */
[----:B------:R-:W-:Y:S02]  /*13c50*/  ISETP.GT.AND P4, PT, R12, 0x21, PT ;  /* 0x000000210c00780c */ /* 0x000fe40003f84270 */
[----:B------:R-:W-:Y:S02]  /*13c60*/  FSEL R138, R138, -INF , P2 ;  /* 0xff8000008a8a7808 */ /* 0x000fe40001000000 */
[----:B------:R-:W-:Y:S02]  /*13c70*/  FSEL R167, R167, -INF , P3 ;  /* 0xff800000a7a77808 */ /* 0x000fe40001800000 */
[----:B------:R-:W-:Y:S02]  /*13c80*/  FSEL R139, R139, -INF , P4 ;  /* 0xff8000008b8b7808 */ /* 0x000fe40002000000 */
[----:B------:R-:W-:-:S02]  /*13c90*/  FSETP.NEU.FTZ.AND P2, PT, R3, -INF , PT ;  /* 0xff8000000300780b */ /* 0x000fc40003f5d000 */
[C---:B------:R-:W-:Y:S02]  /*13ca0*/  ISETP.GT.AND P3, PT, R12.reuse, 0x29, PT ;  /* 0x000000290c00780c */ /* 0x040fe40003f64270 */
[----:B------:R-:W-:Y:S02]  /*13cb0*/  ISETP.GT.AND P4, PT, R12, 0x30, PT ;  /* 0x000000300c00780c */ /* 0x000fe40003f84270 */
[----:B------:R-:W-:Y:S02]  /*13cc0*/  FSEL R20, R20, RZ, P2 ;  /* 0x000000ff14147208 */ /* 0x000fe40001000000 */
[----:B------:R-:W-:Y:S02]  /*13cd0*/  ISETP.GT.AND P5, PT, R12, 0x1, PT ;  /* 0x000000010c00780c */ /* 0x000fe40003fa4270 */
[----:B------:R-:W-:Y:S01]  /*13ce0*/  FSEL R143, R143, -INF , P3 ;  /* 0xff8000008f8f7808 */ /* 0x000fe20001800000 */
[----:B------:R-:W-:-:S01]  /*13cf0*/  FFMA.FTZ R100, R2, R21, -R20 ;  /* 0x0000001502647223 */ /* 0x000fc20000010814 */
[----:B------:R-:W-:Y:S01]  /*13d00*/  FSEL R146, R146, -INF , P4 ;  /* 0xff80000092927808 */ /* 0x000fe20002000000 */
[----:B------:R-:W-:-:S01]  /*13d10*/  FFMA.FTZ R124, R2, R153, -R20 ;  /* 0x00000099027c7223 */ /* 0x000fc20000010814 */
[----:B------:R-:W-:Y:S01]  /*13d20*/  ISETP.GT.AND P3, PT, R12, 0x38, PT ;  /* 0x000000380c00780c */ /* 0x000fe20003f64270 */
[----:B------:R-:W-:-:S01]  /*13d30*/  FFMA.FTZ R128, R2, R171, -R20 ;  /* 0x000000ab02807223 */ /* 0x000fc20000010814 */
[----:B------:R-:W-:Y:S01]  /*13d40*/  ISETP.GT.AND P4, PT, R12, 0x39, PT ;  /* 0x000000390c00780c */ /* 0x000fe20003f84270 */
[----:B------:R-:W-:-:S01]  /*13d50*/  FFMA.FTZ R152, R2, R108, -R20 ;  /* 0x0000006c02987223 */ /* 0x000fc20000010814 */
[----:B------:R-:W-:Y:S01]  /*13d60*/  FSEL R155, R155, -INF , P5 ;  /* 0xff8000009b9b7808 */ /* 0x000fe20002800000 */
[----:B------:R-:W-:-:S01]  /*13d70*/  FFMA.FTZ R108, R2, R112, -R20 ;  /* 0x00000070026c7223 */ /* 0x000fc20000010814 */
[----:B------:R-:W-:Y:S01]  /*13d80*/  ISETP.GT.AND P5, PT, R12, 0x11, PT ;  /* 0x000000110c00780c */ /* 0x000fe20003fa4270 */
[----:B------:R-:W-:-:S01]  /*13d90*/  FFMA.FTZ R112, R2, R116, -R20 ;  /* 0x0000007402707223 */ /* 0x000fc20000010814 */
        /* <DEDUP_REMOVED lines=16> */
[C---:B------:R-:W-:Y:S01]  /*13ea0*/  ISETP.GT.AND P4, PT, R12.reuse, 0x49, PT ;  /* 0x000000490c00780c */ /* 0x040fe20003f84270 */
[----:B------:R0:W-:Y:S01]  /*13eb0*/  MUFU.EX2 R123, R124 ;  /* 0x0000007c007b7308 */ /* 0x0001e20000000800 */
[----:B------:R-:W-:Y:S01]  /*13ec0*/  ISETP.GT.AND P3, PT, R12, 0x50, PT ;  /* 0x000000500c00780c */ /* 0x000fe20003f64270 */
[--C-:B------:R-:W-:Y:S01]  /*13ed0*/  FFMA.FTZ R140, R2, R185, -R20.reuse ;  /* 0x000000b9028c7223 */ /* 0x100fe20000010814 */
[----:B------:R-:W-:Y:S01]  /*13ee0*/  FSEL R142, R142, -INF , P5 ;  /* 0xff8000008e8e7808 */ /* 0x000fe20002800000 */
[--C-:B------:R-:W-:Y:S01]  /*13ef0*/  FFMA.FTZ R125, R2, R125, -R20.reuse ;  /* 0x0000007d027d7223 */ /* 0x100fe20000010814 */
[----:B------:R-:W-:Y:S01]  /*13f00*/  ISETP.GT.AND P5, PT, R12, 0x31, PT ;  /* 0x000000310c00780c */ /* 0x000fe20003fa4270 */
[C-C-:B------:R-:W-:Y:S01]  /*13f10*/  FFMA.FTZ R144, R2.reuse, R187, -R20.reuse ;  /* 0x000000bb02907223 */ /* 0x140fe20000010814 */
[----:B------:R-:W-:Y:S01]  /*13f20*/  FSEL R127, R127, -INF , P4 ;  /* 0xff8000007f7f7808 */ /* 0x000fe20002000000 */
[--C-:B------:R-:W-:Y:S01]  /*13f30*/  FFMA.FTZ R129, R2, R129, -R20.reuse ;  /* 0x0000008102817223 */ /* 0x100fe20000010814 */
[----:B------:R-:W-:Y:S01]  /*13f40*/  FSEL R169, R130, -INF , P3 ;  /* 0xff80000082a97808 */ /* 0x000fe20001800000 */
[--C-:B0-----:R-:W-:Y:S01]  /*13f50*/  FFMA.FTZ R124, R2, R157, -R20.reuse ;  /* 0x0000009d027c7223 */ /* 0x101fe20000010814 */
        /* <DEDUP_REMOVED lines=8> */
[----:B------:R-:W-:Y:S01]  /*13fe0*/  FSEL R134, R134, -INF , P4 ;  /* 0xff80000086867808 */ /* 0x000fe20002000000 */
[C-C-:B------:R-:W-:Y:S01]  /*13ff0*/  FFMA.FTZ R105, R2.reuse, R105, -R20.reuse ;  /* 0x0000006902697223 */ /* 0x140fe20000010814 */
[----:B------:R-:W-:Y:S01]  /*14000*/  FSEL R157, R135, -INF , P3 ;  /* 0xff800000879d7808 */ /* 0x000fe20001800000 */
[--C-:B------:R-:W-:Y:S01]  /*14010*/  FFMA.FTZ R109, R2, R109, -R20.reuse ;  /* 0x0000006d026d7223 */ /* 0x100fe20000010814 */
[C---:B------:R-:W-:Y:S01]  /*14020*/  ISETP.GT.AND P4, PT, R12.reuse, 0x60, PT ;  /* 0x000000600c00780c */ /* 0x040fe20003f84270 */
[----:B------:R0:W-:Y:S01]  /*14030*/  MUFU.EX2 R135, R124 ;  /* 0x0000007c00877308 */ /* 0x0001e20000000800 */
[----:B------:R-:W-:Y:S01]  /*14040*/  ISETP.GT.AND P3, PT, R12, 0x61, PT ;  /* 0x000000610c00780c */ /* 0x000fe20003f64270 */
[--C-:B------:R-:W-:Y:S01]  /*14050*/  FFMA.FTZ R113, R2, R113, -R20.reuse ;  /* 0x0000007102717223 */ /* 0x100fe20000010814 */
[----:B------:R-:W-:Y:S01]  /*14060*/  FSEL R126, R126, -INF , P5 ;  /* 0xff8000007e7e7808 */ /* 0x000fe20002800000 */
[--C-:B------:R-:W-:Y:S01]  /*14070*/  FFMA.FTZ R117, R2, R117, -R20.reuse ;  /* 0x0000007502757223 */ /* 0x100fe20000010814 */
[----:B------:R-:W-:Y:S01]  /*14080*/  ISETP.GT.AND P5, PT, R12, 0x51, PT ;  /* 0x000000510c00780c */ /* 0x000fe20003fa4270 */
[--C-:B------:R-:W-:Y:S01]  /*14090*/  FFMA.FTZ R88, R2, R88, -R20.reuse ;  /* 0x0000005802587223 */ /* 0x100fe20000010814 */
[----:B------:R-:W-:Y:S01]  /*140a0*/  FSEL R106, R106, -INF , P4 ;  /* 0xff8000006a6a7808 */ /* 0x000fe20002000000 */
[C-C-:B------:R-:W-:Y:S01]  /*140b0*/  FFMA.FTZ R89, R2.reuse, R89, -R20.reuse ;  /* 0x0000005902597223 */ /* 0x140fe20000010814 */
        /* <DEDUP_REMOVED lines=9> */
[----:B------:R-:W-:Y:S01]  /*14150*/  FFMA.FTZ R97, R2, R97, -R20 ;  /* 0x0000006102617223 */ /* 0x000fe20000010814 */
[----:B------:R-:W-:Y:S01]  /*14160*/  FSEL R111, R111, -INF , P4 ;  /* 0xff8000006f6f7808 */ /* 0x000fe20002000000 */
[----:B------:R-:W-:Y:S01]  /*14170*/  MUFU.EX2 R100, R100 ;  /* 0x0000006400647308 */ /* 0x000fe20000000800 */
[----:B------:R-:W-:-:S02]  /*14180*/  FSEL R161, R114, -INF , P3 ;  /* 0xff80000072a17808 */ /* 0x000fc40001800000 */
[C---:B------:R-:W-:Y:S02]  /*14190*/  ISETP.GT.AND P4, PT, R12.reuse, 0x78, PT ;  /* 0x000000780c00780c */ /* 0x040fe40003f84270 */
[----:B------:R-:W-:Y:S02]  /*141a0*/  ISETP.GT.AND P3, PT, R12, 0x79, PT ;  /* 0x000000790c00780c */ /* 0x000fe40003f64270 */
[----:B------:R-:W-:Y:S01]  /*141b0*/  FSEL R171, R110, -INF , P5 ;  /* 0xff8000006eab7808 */ /* 0x000fe20002800000 */
[----:B------:R-:W-:Y:S01]  /*141c0*/  MUFU.EX2 R122, R122 ;  /* 0x0000007a007a7308 */ /* 0x000fe20000000800 */
[----:B------:R-:W-:Y:S02]  /*141d0*/  ISETP.GT.AND P5, PT, R12, 0x71, PT ;  /* 0x000000710c00780c */ /* 0x000fe40003fa4270 */
[----:B------:R-:W-:Y:S02]  /*141e0*/  FSEL R118, R118, -INF , P4 ;  /* 0xff80000076767808 */ /* 0x000fe40002000000 */
[----:B------:R-:W-:-:S02]  /*141f0*/  FSEL R119, R119, -INF , P3 ;  /* 0xff80000077777808 */ /* 0x000fc40001800000 */
[C---:B------:R-:W-:Y:S01]  /*14200*/  ISETP.GT.AND P4, PT, R12.reuse, 0x80, PT ;  /* 0x000000800c00780c */ /* 0x040fe20003f84270 */
[----:B------:R0:W-:Y:S01]  /*14210*/  MUFU.EX2 R110, R128 ;  /* 0x00000080006e7308 */ /* 0x0001e20000000800 */
[C---:B------:R-:W-:Y:S02]  /*14220*/  ISETP.GT.AND P3, PT, R12.reuse, 0x81, PT ;  /* 0x000000810c00780c */ /* 0x040fe40003f64270 */
[----:B------:R-:W-:Y:S02]  /*14230*/  FSEL R114, R115, -INF , P5 ;  /* 0xff80000073727808 */ /* 0x000fe40002800000 */
[----:B------:R-:W-:Y:S02]  /*14240*/  ISETP.GT.AND P5, PT, R12, 0x88, PT ;  /* 0x000000880c00780c */ /* 0x000fe40003fa4270 */
[----:B------:R-:W-:Y:S01]  /*14250*/  FSEL R91, R91, -INF , P3 ;  /* 0xff8000005b5b7808 */ /* 0x000fe20001800000 */
[----:B------:R1:W-:Y:S01]  /*14260*/  MUFU.EX2 R115, R124 ;  /* 0x0000007c00737308 */ /* 0x0003e20000000800 */
[----:B0-----:R-:W-:-:S01]  /*14270*/  FFMA.FTZ R128, R2, R173, -R20 ;  /* 0x000000ad02807223 */ /* 0x001fc20000010814 */
[----:B------:R-:W-:-:S02]  /*14280*/  FSEL R173, R90, -INF , P4 ;  /* 0xff8000005aad7808 */ /* 0x000fc40002000000 */
[C---:B------:R-:W-:Y:S02]  /*14290*/  ISETP.GT.AND P4, PT, R12.reuse, 0x89, PT ;  /* 0x000000890c00780c */ /* 0x040fe40003f84270 */
[----:B------:R-:W-:Y:S02]  /*142a0*/  ISETP.GT.AND P3, PT, R12, 0x90, PT ;  /* 0x000000900c00780c */ /* 0x000fe40003f64270 */
[----:B------:R-:W-:Y:S01]  /*142b0*/  FSEL R165, R94, -INF , P5 ;  /* 0xff8000005ea57808 */ /* 0x000fe20002800000 */
[----:B-1----:R-:W-:Y:S01]  /*142c0*/  FFMA.FTZ R124, R2, R175, -R20 ;  /* 0x000000af027c7223 */ /* 0x002fe20000010814 */
[----:B------:R-:W-:Y:S01]  /*142d0*/  FSEL R94, R95, -INF , P4 ;  /* 0xff8000005f5e7808 */ /* 0x000fe20002000000 */
[----:B------:R0:W-:Y:S01]  /*142e0*/  MUFU.EX2 R90, R128 ;  /* 0x00000080005a7308 */ /* 0x0001e20000000800 */
[----:B------:R-:W-:Y:S02]  /*142f0*/  FSEL R98, R98, -INF , P3 ;  /* 0xff80000062627808 */ /* 0x000fe40001800000 */
[----:B------:R-:W-:-:S02]  /*14300*/  ISETP.GT.AND P5, PT, R12, 0x91, PT ;  /* 0x000000910c00780c */ /* 0x000fc40003fa4270 */
[C---:B------:R-:W-:Y:S02]  /*14310*/  ISETP.GT.AND P4, PT, R12.reuse, 0x98, PT ;  /* 0x000000980c00780c */ /* 0x040fe40003f84270 */
[----:B------:R-:W-:Y:S01]  /*14320*/  ISETP.GT.AND P3, PT, R12, 0x99, PT ;  /* 0x000000990c00780c */ /* 0x000fe20003f64270 */
[----:B------:R1:W-:Y:S01]  /*14330*/  MUFU.EX2 R95, R130 ;  /* 0x00000082005f7308 */ /* 0x0003e20000000800 */
[----:B------:R-:W-:Y:S01]  /*14340*/  FMNMX.FTZ R12, R154, R217, !PT ;  /* 0x000000d99a0c7209 */ /* 0x000fe20007810000 */
[--C-:B0-----:R-:W-:Y:S01]  /*14350*/  FFMA.FTZ R128, R2, R177, -R20.reuse ;  /* 0x000000b102807223 */ /* 0x101fe20000010814 */
[----:B------:R-:W-:Y:S02]  /*14360*/  FSEL R99, R99, -INF , P5 ;  /* 0xff80000063637808 */ /* 0x000fe40002800000 */
[----:B------:R-:W-:Y:S02]  /*14370*/  FMNMX.FTZ R175, R155, R12, !PT ;  /* 0x0000000c9baf7209 */ /* 0x000fe40007810000 */
[----:B------:R-:W-:Y:S01]  /*14380*/  FSEL R103, R103, -INF , P3 ;  /* 0xff80000067677808 */ /* 0x000fe20001800000 */
[----:B------:R-:W-:Y:S01]  /*14390*/  MUFU.EX2 R124, R124 ;  /* 0x0000007c007c7308 */ /* 0x000fe20000000800 */
[----:B------:R-:W-:Y:S01]  /*143a0*/  FMNMX.FTZ R12, R158, R175, !PT ;  /* 0x000000af9e0c7209 */ /* 0x000fe20007810000 */
[----:B-1----:R-:W-:-:S03]  /*143b0*/  FFMA.FTZ R130, R2, R179, -R20 ;  /* 0x000000b302827223 */ /* 0x002fc60000010814 */
        /* <DEDUP_REMOVED lines=51> */
[----:B------:R-:W-:Y:S02]  /*146f0*/  FSEL R175, R102, -INF , P4 ;  /* 0xff80000066af7808 */ /* 0x000fe40002000000 */
[----:B------:R-:W-:-:S03]  /*14700*/  FMNMX.FTZ R12, R99, R12, !PT ;  /* 0x0000000c630c7209 */ /* 0x000fc60007810000 */
[----:B------:R0:W-:Y:S01]  /*14710*/  MUFU.EX2 R102, R152 ;  /* 0x0000009800667308 */ /* 0x0001e20000000800 */
[----:B------:R-:W-:-:S04]  /*14720*/  FMNMX.FTZ R12, R175, R12, !PT ;  /* 0x0000000caf0c7209 */ /* 0x000fc80007810000 */
[----:B------:R-:W-:-:S03]  /*14730*/  FMNMX.FTZ R12, R103, R12, !PT ;  /* 0x0000000c670c7209 */ /* 0x000fc60007810000 */
[----:B------:R-:W-:Y:S02]  /*14740*/  MUFU.EX2 R109, R109 ;  /* 0x0000006d006d7308 */ /* 0x000fe40000000800 */
[----:B------:R-:W1:Y:S06]  /*14750*/  SHFL.BFLY PT, R177, R12, 0x2, 0x1f ;  /* 0x0c401f000cb17f89 */ /* 0x000e6c00000e0000 */
[----:B------:R-:W-:Y:S08]  /*14760*/  MUFU.EX2 R108, R108 ;  /* 0x0000006c006c7308 */ /* 0x000ff00000000800 */
[----:B------:R-:W-:Y:S08]  /*14770*/  MUFU.EX2 R113, R113 ;  /* 0x0000007100717308 */ /* 0x000ff00000000800 */
[----:B------:R-:W-:Y:S01]  /*14780*/  MUFU.EX2 R112, R112 ;  /* 0x0000007000707308 */ /* 0x000fe20000000800 */
[----:B-1----:R-:W-:Y:S01]  /*14790*/  FMNMX.FTZ R116, R12, R177, !PT ;  /* 0x000000b10c747209 */ /* 0x002fe20007810000 */
[C-C-:B------:R-:W-:Y:S01]  /*147a0*/  FFMA.FTZ R177, R2.reuse, R104, -R20.reuse ;  /* 0x0000006802b17223 */ /* 0x140fe20000010814 */
[----:B------:R-:W-:-:S03]  /*147b0*/  FFMA.FTZ R20, R2, R101, -R20 ;  /* 0x0000006502147223 */ /* 0x000fc60000010814 */
[----:B------:R-:W1:Y:S02]  /*147c0*/  SHFL.BFLY PT, R179, R116, 0x1, 0x1f ;  /* 0x0c201f0074b37f89 */ /* 0x000e6400000e0000 */
[----:B------:R-:W-:Y:S08]  /*147d0*/  MUFU.EX2 R117, R117 ;  /* 0x0000007500757308 */ /* 0x000ff00000000800 */
[----:B------:R-:W-:Y:S08]  /*147e0*/  MUFU.EX2 R88, R88 ;  /* 0x0000005800587308 */ /* 0x000ff00000000800 */
[----:B------:R-:W-:Y:S01]  /*147f0*/  MUFU.EX2 R89, R89 ;  /* 0x0000005900597308 */ /* 0x000fe20000000800 */
[----:B-1----:R-:W-:-:S07]  /*14800*/  FMNMX.FTZ R12, R116, R179, !PT ;  /* 0x000000b3740c7209 */ /* 0x002fce0007810000 */
[----:B------:R-:W-:Y:S01]  /*14810*/  MUFU.EX2 R92, R92 ;  /* 0x0000005c005c7308 */ /* 0x000fe20000000800 */
[----:B------:R-:W-:Y:S01]  /*14820*/  FSETP.NEU.FTZ.AND P3, PT, R12, -INF , PT ;  /* 0xff8000000c00780b */ /* 0x000fe20003f7d000 */
[----:B------:R-:W-:-:S06]  /*14830*/  FFMA.FTZ R101, R2, R12, -8 ;  /* 0xc100000002657423 */ /* 0x000fcc000001000c */
[----:B------:R-:W-:Y:S01]  /*14840*/  MUFU.EX2 R93, R93 ;  /* 0x0000005d005d7308 */ /* 0x000fe20000000800 */
[----:B------:R-:W-:-:S05]  /*14850*/  FSEL R101, R101, RZ, P3 ;  /* 0x000000ff65657208 */ /* 0x000fca0001800000 */
[C-C-:B------:R-:W-:Y:S01]  /*14860*/  FFMA.FTZ R156, R2.reuse, R151, -R101.reuse ;  /* 0x00000097029c7223 */ /* 0x140fe20000010865 */
[----:B------:R-:W-:-:S01]  /*14870*/  FFMA.FTZ R151, R2, R153, -R101 ;  /* 0x0000009902977223 */ /* 0x000fc20000010865 */
[----:B------:R-:W-:Y:S01]  /*14880*/  FSEL R153, R3, RZ, P2 ;  /* 0x000000ff03997208 */ /* 0x000fe20001000000 */
[----:B------:R-:W-:-:S01]  /*14890*/  FFMA.FTZ R104, R2, R155, -R101 ;  /* 0x0000009b02687223 */ /* 0x000fc20000010865 */
[C-C-:B------:R-:W-:Y:S01]  /*148a0*/  FFMA.FTZ R155, R2.reuse, R159, -R101.reuse ;  /* 0x0000009f029b7223 */ /* 0x140fe20000010865 */
[----:B------:R-:W-:-:S01]  /*148b0*/  FFMA.FTZ R159, R2, R163, -R101 ;  /* 0x000000a3029f7223 */ /* 0x000fc20000010865 */
[----:B------:R-:W-:Y:S01]  /*148c0*/  FFMA.FTZ R163, R2, R167, -R101 ;  /* 0x000000a702a37223 */ /* 0x000fe20000010865 */
[----:B------:R-:W-:-:S01]  /*148d0*/  FADD.FTZ R167, -R153, R218 ;  /* 0x000000da99a77221 */ /* 0x000fc20000010100 */
[----:B------:R-:W-:Y:S02]  /*148e0*/  IMAD R153, R193, 0x8, R18 ;  /* 0x00000008c1997824 */ /* 0x000fe400078e0212 */
[----:B------:R-:W-:-:S01]  /*148f0*/  FFMA.FTZ R116, R2, R158, -R101 ;  /* 0x0000009e02747223 */ /* 0x000fc20000010865 */
[----:B------:R-:W-:Y:S01]  /*14900*/  FSEL R158, R12, RZ, P3 ;  /* 0x000000ff0c9e7208 */ /* 0x000fe20001800000 */
[----:B------:R-:W-:-:S01]  /*14910*/  FFMA.FTZ R179, R2, R154, -R101 ;  /* 0x0000009a02b37223 */ /* 0x000fc20000010865 */
[----:B------:R-:W-:-:S02]  /*14920*/  VIADD R153, R153, 0x22840 ;  /* 0x0002284099997836 */ /* 0x000fc40000000000 */
[----:B------:R-:W-:Y:S01]  /*14930*/  FMUL.FTZ R167, R2, R167 ;  /* 0x000000a702a77220 */ /* 0x000fe20000410000 */
[----:B------:R-:W-:Y:S01]  /*14940*/  MUFU.EX2 R104, R104 ;  /* 0x0000006800687308 */ /* 0x000fe20000000800 */
[----:B------:R-:W-:-:S01]  /*14950*/  FADD.FTZ R181, -R158, R217 ;  /* 0x000000d99eb57221 */ /* 0x000fc20000010100 */
[----:B0-----:R-:W-:Y:S01]  /*14960*/  FFMA.FTZ R152, R2, R162, -R101 ;  /* 0x000000a202987223 */ /* 0x001fe20000010865 */
[----:B------:R-:W-:Y:S01]  /*14970*/  PRMT R158, R228, 0x654, R153 ;  /* 0x00000654e49e7816 */ /* 0x000fe20000000099 */
[C-C-:B------:R-:W-:Y:S01]  /*14980*/  FFMA.FTZ R154, R2.reuse, R166, -R101.reuse ;  /* 0x000000a6029a7223 */ /* 0x140fe20000010865 */
[----:B------:R-:W-:-:S01]  /*14990*/  FFMA.FTZ R138, R2, R138, -R101 ;  /* 0x0000008a028a7223 */ /* 0x000fc20000010865 */
[C-C-:B------:R-:W-:Y:S01]  /*149a0*/  FFMA.FTZ R139, R2.reuse, R139, -R101.reuse ;  /* 0x0000008b028b7223 */ /* 0x140fe20000010865 */
[----:B------:R0:W-:Y:S01]  /*149b0*/  SYNCS.ARRIVE.TRANS64.RED.A1T0 RZ, [R158+URZ], RZ ;  /* 0x000000ff9eff79a7 */ /* 0x0001e2000810043f */
[----:B------:R-:W1:Y:S01]  /*149c0*/  MUFU.EX2 R153, R167 ;  /* 0x000000a700997308 */ /* 0x000e620000000800 */
[----:B------:R-:W-:-:S01]  /*149d0*/  FFMA.FTZ R142, R2, R142, -R101 ;  /* 0x0000008e028e7223 */ /* 0x000fc20000010865 */
[C-C-:B------:R-:W-:Y:S01]  /*149e0*/  FFMA.FTZ R143, R2.reuse, R143, -R101.reuse ;  /* 0x0000008f028f7223 */ /* 0x140fe20000010865 */
[----:B------:R-:W-:-:S01]  /*149f0*/  FFMA.FTZ R146, R2, R146, -R101 ;  /* 0x0000009202927223 */ /* 0x000fc20000010865 */
[C-C-:B------:R-:W-:Y:S01]  /*14a00*/  FFMA.FTZ R147, R2.reuse, R147, -R101.reuse ;  /* 0x0000009302937223 */ /* 0x140fe20000010865 */
[----:B------:R-:W-:-:S01]  /*14a10*/  FFMA.FTZ R21, R2, R21, -R101 ;  /* 0x0000001502157223 */ /* 0x000fc20000010865 */
[C-C-:B------:R-:W-:Y:S01]  /*14a20*/  FFMA.FTZ R120, R2.reuse, R120, -R101.reuse ;  /* 0x0000007802787223 */ /* 0x140fe20000010865 */
[C---:B0-----:R-:W-:Y:S01]  /*14a30*/  FMUL.FTZ R158, R2.reuse, R181 ;  /* 0x000000b5029e7220 */ /* 0x041fe20000410000 */
        /* <DEDUP_REMOVED lines=28> */
[----:B------:R-:W-:Y:S01]  /*14c00*/  FADD.FTZ R103, R123, R162 ;  /* 0x000000a27b677221 */ /* 0x000fe20000010000 */
[----:B------:R-:W-:-:S03]  /*14c10*/  FADD.FTZ R13, R104, R13 ;  /* 0x0000000d680d7221 */ /* 0x000fc60000010000 */
[----:B------:R-:W0:Y:S01]  /*14c20*/  MUFU.EX2 R152, R152 ;  /* 0x0000009800987308 */ /* 0x000e220000000800 */
[----:B------:R-:W-:-:S01]  /*14c30*/  FADD.FTZ R0, R122, R103 ;  /* 0x000000677a007221 */ /* 0x000fc20000010000 */
[----:B-1----:R-:W-:-:S03]  /*14c40*/  FADD.FTZ R162, R116, R13 ;  /* 0x0000000d74a27221 */ /* 0x002fc60000010000 */
[----:B------:R-:W-:-:S03]  /*14c50*/  FADD.FTZ R13, R135, R0 ;  /* 0x00000000870d7221 */ /* 0x000fc60000010000 */
        /* <DEDUP_REMOVED lines=71> */
[----:B------:R-:W1:Y:S08]  /*150d0*/  MUFU.EX2 R114, R114 ;  /* 0x0000007200727308 */ /* 0x000e700000000800 */
[----:B------:R-:W3:Y:S08]  /*150e0*/  MUFU.EX2 R118, R118 ;  /* 0x0000007600767308 */ /* 0x000ef00000000800 */
[----:B------:R4:W-:Y:S08]  /*150f0*/  MUFU.EX2 R164, R91 ;  /* 0x0000005b00a47308 */ /* 0x0009f00000000800 */
[----:B------:R-:W5:Y:S01]  /*15100*/  MUFU.EX2 R119, R119 ;  /* 0x0000007700777308 */ /* 0x000f620000000800 */
[----:B----4-:R-:W-:-:S01]  /*15110*/  FADD.FTZ R91, R109, R0 ;  /* 0x000000006d5b7221 */ /* 0x010fc20000010000 */
[----:B--2---:R-:W-:-:S03]  /*15120*/  FADD.FTZ R0, R162, R13 ;  /* 0x0000000da2007221 */ /* 0x004fc60000010000 */
[----:B------:R-:W-:Y:S01]  /*15130*/  FADD.FTZ R166, R108, R91 ;  /* 0x0000005b6ca67221 */ /* 0x000fe20000010000 */
[----:B0-----:R-:W-:-:S02]  /*15140*/  FADD.FTZ R13, R161, R0 ;  /* 0x00000000a10d7221 */ /* 0x001fc40000010000 */
[----:B------:R-:W0:Y:S01]  /*15150*/  MUFU.EX2 R173, R173 ;  /* 0x000000ad00ad7308 */ /* 0x000e220000000800 */
[----:B------:R-:W-:-:S01]  /*15160*/  FADD.FTZ R91, R113, R166 ;  /* 0x000000a6715b7221 */ /* 0x000fc20000010000 */
[----:B-1----:R-:W-:-:S03]  /*15170*/  FADD.FTZ R13, R114, R13 ;  /* 0x0000000d720d7221 */ /* 0x002fc60000010000 */
[----:B------:R-:W-:Y:S01]  /*15180*/  FADD.FTZ R0, R112, R91 ;  /* 0x0000005b70007221 */ /* 0x000fe20000010000 */
[----:B---3--:R-:W-:-:S02]  /*15190*/  FADD.FTZ R166, R118, R13 ;  /* 0x0000000d76a67221 */ /* 0x008fc40000010000 */
[----:B------:R-:W1:Y:S01]  /*151a0*/  MUFU.EX2 R165, R165 ;  /* 0x000000a500a57308 */ /* 0x000e620000000800 */
[----:B------:R-:W-:-:S01]  /*151b0*/  FADD.FTZ R13, R117, R0 ;  /* 0x00000000750d7221 */ /* 0x000fc20000010000 */
[----:B-----5:R-:W-:-:S03]  /*151c0*/  FADD.FTZ R166, R119, R166 ;  /* 0x000000a677a67221 */ /* 0x020fc60000010000 */
[----:B------:R-:W-:-:S03]  /*151d0*/  FADD.FTZ R0, R88, R13 ;  /* 0x0000000d58007221 */ /* 0x000fc60000010000 */
[----:B------:R-:W2:Y:S01]  /*151e0*/  MUFU.EX2 R94, R94 ;  /* 0x0000005e005e7308 */ /* 0x000ea20000000800 */
[----:B0-----:R-:W-:-:S01]  /*151f0*/  FADD.FTZ R13, R173, R166 ;  /* 0x000000a6ad0d7221 */ /* 0x001fc20000010000 */
[----:B------:R-:W-:-:S03]  /*15200*/  FADD.FTZ R91, R89, R0 ;  /* 0x00000000595b7221 */ /* 0x000fc60000010000 */
[----:B------:R-:W-:Y:S01]  /*15210*/  FADD.FTZ R0, R164, R13 ;  /* 0x0000000da4007221 */ /* 0x000fe20000010000 */
[----:B------:R-:W-:-:S02]  /*15220*/  FADD.FTZ R168, R92, R91 ;  /* 0x0000005b5ca87221 */ /* 0x000fc40000010000 */
        /* <DEDUP_REMOVED lines=21> */
.L_x_10042:
[----:B------:R-:W-:Y:S01]  /*15380*/  F2FP.SATFINITE.E4M3.F32.PACK_AB_MERGE_C R21, R156, R21, RZ ;  /* 0x000000159c15723e */ /* 0x000fe200048070ff */
[----:B------:R-:W-:Y:S01]  /*15390*/  FMUL.FTZ R24, R24, R153 ;  /* 0x0000009918187220 */ /* 0x000fe20000410000 */
[----:B------:R-:W-:Y:S01]  /*153a0*/  ISETP.GT.AND P2, PT, R219, R15, PT ;  /* 0x0000000fdb00720c */ /* 0x000fe20003f44270 */
[-C--:B------:R-:W-:Y:S01]  /*153b0*/  FMUL.FTZ R25, R25, R153.reuse ;  /* 0x0000009919197220 */ /* 0x080fe20000410000 */
[----:B------:R-:W-:Y:S01]  /*153c0*/  F2FP.SATFINITE.E4M3.F32.PACK_AB_MERGE_C R183, R147, R146, R21 ;  /* 0x0000009293b7723e */ /* 0x000fe20004807015 */
[----:B------:R-:W-:Y:S01]  /*153d0*/  IMAD R21, R220, 0x8, R18 ;  /* 0x00000008dc157824 */ /* 0x000fe200078e0212 */
[----:B------:R-:W-:Y:S01]  /*153e0*/  F2FP.SATFINITE.E4M3.F32.PACK_AB_MERGE_C R126, R127, R126, RZ ;  /* 0x0000007e7f7e723e */ /* 0x000fe200048070ff */
[----:B------:R-:W-:Y:S01]  /*153f0*/  FMUL.FTZ R28, R28, R153 ;  /* 0x000000991c1c7220 */ /* 0x000fe20000410000 */
        /* <DEDUP_REMOVED lines=10> */
[----:B------:R-:W-:Y:S01]  /*154a0*/  F2FP.SATFINITE.E4M3.F32.PACK_AB_MERGE_C R126, R120, R151, R126 ;  /* 0x00000097787e723e */ /* 0x000fe2000480707e */
[----:B------:R0:W-:Y:S01]  /*154b0*/  SYNCS.ARRIVE.TRANS64.RED.A1T0 RZ, [R21+URZ], RZ ;  /* 0x000000ff15ff79a7 */ /* 0x0001e2000810043f */
[----:B------:R-:W-:Y:S01]  /*154c0*/  F2FP.SATFINITE.E4M3.F32.PACK_AB_MERGE_C R162, R107, R106, R162 ;  /* 0x0000006a6ba2723e */ /* 0x000fe200048070a2 */
        /* <DEDUP_REMOVED lines=92> */
[----:B------:R-:W-:Y:S02]  /*15a90*/  IMAD.MOV.U32 R223, RZ, RZ, R197 ;  /* 0x000000ffffdf7224 */ /* 0x000fe400078e00c5 */
[----:B------:R-:W-:Y:S02]  /*15aa0*/  IMAD.MOV.U32 R177, RZ, RZ, R126 ;  /* 0x000000ffffb17224 */ /* 0x000fe400078e007e */
[----:B------:R-:W-:Y:S01]  /*15ab0*/  IMAD.MOV.U32 R173, RZ, RZ, R162 ;  /* 0x000000ffffad7224 */ /* 0x000fe200078e00a2 */
[----:B0-----:R-:W-:Y:S06]  /*15ac0*/  @P2 BRA `(.L_x_10043) ;  /* 0xffffffc400c82947 */ /* 0x001fec000383ffff */
.L_x_10031:
[----:B------:R-:W-:-:S13]  /*15ad0*/  ISETP.GE.AND P0, PT, R219, RZ, PT ;  /* 0x000000ffdb00720c */ /* 0x000fda0003f06270 */
[----:B------:R-:W-:Y:S05]  /*15ae0*/  @!P0 BRA `(.L_x_10044) ;  /* 0x0000002c00688947 */ /* 0x000fea0003800000 */
[----:B------:R-:W-:Y:S02]  /*15af0*/  IMAD.MOV.U32 R15, RZ, RZ, R12 ;  /* 0x000000ffff0f7224 */ /* 0x000fe400078e000c */
[----:B------:R-:W-:Y:S02]  /*15b00*/  IMAD.MOV.U32 R189, RZ, RZ, R3 ;  /* 0x000000ffffbd7224 */ /* 0x000fe400078e0003 */
[----:B------:R-:W-:Y:S02]  /*15b10*/  IMAD.MOV.U32 R217, RZ, RZ, R197 ;  /* 0x000000ffffd97224 */ /* 0x000fe400078e00c5 */
[----:B------:R-:W-:-:S07]  /*15b20*/  IMAD.MOV.U32 R191, RZ, RZ, R193 ;  /* 0x000000ffffbf7224 */ /* 0x000fce00078e00c1 */
.L_x_10056:
        /* <DEDUP_REMOVED lines=10> */
.L_x_10046:
[----:B------:R-:W-:Y:S01]  /*15bd0*/  IMAD R3, R193, 0x8, R18 ;  /* 0x00000008c1037824 */ /* 0x000fe200078e0212 */
[----:B------:R-:W-:-:S04]  /*15be0*/  SHF.L.U32 R12, R197, 0x1f, RZ ;  /* 0x0000001fc50c7819 */ /* 0x000fc800000006ff */
[----:B------:R0:W1:Y:S01]  /*15bf0*/  SYNCS.PHASECHK.TRANS64.TRYWAIT P0, [R3+URZ+0x22830], R12 ;  /* 0x0228300c030075a7 */ /* 0x000062000800017f */
[----:B------:R-:W-:Y:S05]  /*15c00*/  @!P1 BRA `(.L_x_10047) ;  /* 0x0000000000049947 */ /* 0x000fea0003800000 */
[----:B------:R-:W-:Y:S01]  /*15c10*/  BPT.TRAP 0x1 ;  /* 0x000000040000795c */ /* 0x000fe20000300000 */
.L_x_10047:
[----:B------:R-:W-:Y:S04]  /*15c20*/  BSSY B0, `(.L_x_10045) ;  /* 0x0000004000007945 */ /* 0x000fe80003800000 */
[----:B-1----:R-:W-:Y:S05]  /*15c30*/  @P0 BRA `(.L_x_10048) ;  /* 0x0000000000080947 */ /* 0x002fea0003800000 */
[----:B------:R-:W1:Y:S02]  /*15c40*/  SYNCS.PHASECHK.TRANS64.TRYWAIT P0, [R3+URZ+0x22830], R12 ;  /* 0x0228300c030075a7 */ /* 0x000e64000800017f */
[----:B-1----:R-:W-:Y:S05]  /*15c50*/  @!P0 BRA `(.L_x_10049) ;  /* 0x000000f400c88947 */ /* 0x002fea0003800000 */
.L_x_10048:
[----:B------:R-:W-:Y:S05]  /*15c60*/  BSYNC B0 ;  /* 0x0000000000007941 */ /* 0x000fea0003800000 */
.L_x_10045:
[----:B01----:R-:W0:Y:S01]  /*15c70*/  S2R R3, SR_TID.X ;  /* 0x0000000000037919 */ /* 0x003e220000002100 */
[----:B------:R-:W-:Y:S05]  /*15c80*/  WARPSYNC.ALL ;  /* 0x0000000000007948 */ /* 0x000fea0003800000 */
[----:B------:R-:W-:Y:S01]  /*15c90*/  IMAD R88, R193, 0x500, R14 ;  /* 0x00000500c1587824 */ /* 0x000fe200078e020e */
[----:B------:R-:W-:Y:S01]  /*15ca0*/  R2UR UR28, R8 ;  /* 0x00000000081c72ca */ /* 0x000fe200000e0000 */
[----:B------:R-:W-:Y:S01]  /*15cb0*/  IMAD.MOV.U32 R89, RZ, RZ, 0x40000040 ;  /* 0x40000040ff597424 */ /* 0x000fe200078e00ff */
[----:B------:R-:W-:Y:S01]  /*15cc0*/  R2UR UR29, R9 ;  /* 0x00000000091d72ca */ /* 0x000fe200000e0000 */
[C---:B------:R-:W-:Y:S01]  /*15cd0*/  VIADD R20, R88.reuse, 0x100 ;  /* 0x0000010058147836 */ /* 0x040fe20000000000 */
[C---:B------:R-:W-:Y:S01]  /*15ce0*/  R2UR UR30, R88.reuse ;  /* 0x00000000581e72ca */ /* 0x040fe200000e0000 */
        /* <DEDUP_REMOVED lines=21> */
[----:B0-----:R-:W-:-:S02]  /*15e40*/  SHF.R.U32.HI R3, RZ, 0x7, R3 ;  /* 0x00000007ff037819 */ /* 0x001fc40000011603 */
[----:B------:R-:W-:Y:S02]  /*15e50*/  R2UR UR51, R93 ;  /* 0x000000005d3372ca */ /* 0x000fe400000e0000 */
[----:B------:R-:W-:Y:S02]  /*15e60*/  IADD3 R3, R3, 0x8, RZ ;  /* 0x0000000803037810 */ /* 0x000fe40007ffe0ff */
[----:B------:R-:W-:Y:S02]  /*15e70*/  R2UR UR50, R92 ;  /* 0x000000005c3272ca */ /* 0x000fe400000e0000 */
[----:B------:R-:W-:Y:S01]  /*15e80*/  R2UR UR7, R93 ;  /* 0x000000005d0772ca */ /* 0x000fe200000e0000 */
[----:B------:R0:W-:Y:S01]  /*15e90*/  BAR.SYNC.DEFER_BLOCKING R3, 0x100 ;  /* 0x000400030000751d */ /* 0x0001e20000010000 */
[----:B------:R-:W-:Y:S02]  /*15ea0*/  R2UR UR48, R8 ;  /* 0x00000000083072ca */ /* 0x000fe400000e0000 */
[----:B------:R-:W-:-:S02]  /*15eb0*/  R2UR UR49, R9 ;  /* 0x00000000093172ca */ /* 0x000fc400000e0000 */
[----:B------:R-:W-:Y:S01]  /*15ec0*/  R2UR UR8, R20 ;  /* 0x00000000140872ca */ /* 0x000fe200000e0000 */
[C---:B------:R-:W-:Y:S01]  /*15ed0*/  VIADD R20, R88.reuse, 0x102 ;  /* 0x0000010258147836 */ /* 0x040fe20000000000 */
[----:B------:R-:W-:Y:S02]  /*15ee0*/  MOV R92, UR51 ;  /* 0x00000033005c7c02 */ /* 0x000fe40008000f00 */
[----:B------:R-:W-:Y:S02]  /*15ef0*/  IADD3 R90, R88, 0x2, RZ ;  /* 0x00000002585a7810 */ /* 0x000fe40007ffe0ff */
[----:B------:R-:W-:Y:S01]  /*15f00*/  MOV R93, UR50 ;  /* 0x00000032005d7c02 */ /* 0x000fe20008000f00 */
[----:B------:R-:W-:Y:S01]  /*15f10*/  UMOV UR50, UR6 ;  /* 0x0000000600327c82 */ /* 0x000fe20008000000 */
[----:B------:R-:W-:Y:S01]  /*15f20*/  UMOV UR51, UR7 ;  /* 0x0000000700337c82 */ /* 0x000fe20008000000 */
[----:B------:R-:W-:Y:S01]  /*15f30*/  R2UR UR4, R90 ;  /* 0x000000005a0472ca */ /* 0x000fe200000e0000 */
[----:B------:R-:W-:Y:S01]  /*15f40*/  VIADD R90, R88, 0x302 ;  /* 0x00000302585a7836 */ /* 0x000fe20000000000 */
[----:B------:R-:W-:Y:S01]  /*15f50*/  R2UR UR46, R20 ;  /* 0x00000000142e72ca */ /* 0x000fe200000e0000 */
[----:B------:R-:W-:Y:S01]  /*15f60*/  VIADD R20, R88, 0x104 ;  /* 0x0000010458147836 */ /* 0x000fe20000000000 */
[----:B------:R-:W-:-:S02]  /*15f70*/  R2UR UR47, R21 ;  /* 0x00000000152f72ca */ /* 0x000fc400000e0000 */
[----:B------:R-:W-:Y:S01]  /*15f80*/  R2UR UR54, R90 ;  /* 0x000000005a3672ca */ /* 0x000fe200000e0000 */
[----:B------:R-:W-:Y:S01]  /*15f90*/  VIADD R90, R88, 0x204 ;  /* 0x00000204585a7836 */ /* 0x000fe20000000000 */
[----:B------:R-:W-:Y:S01]  /*15fa0*/  R2UR UR10, R20 ;  /* 0x00000000140a72ca */ /* 0x000fe200000e0000 */
[----:B------:R-:W-:Y:S01]  /*15fb0*/  VIADD R20, R88, 0x304 ;  /* 0x0000030458147836 */ /* 0x000fe20000000000 */
[----:B------:R-:W-:Y:S01]  /*15fc0*/  WARPGROUP.ARRIVE ;  /* 0x00000000000079c5 */ /* 0x000fe20000000000 */
[----:B------:R-:W-:Y:S02]  /*15fd0*/  R2UR UR9, R21 ;  /* 0x00000000150972ca */ /* 0x000fe400000e0000 */
[----:B------:R-:W-:Y:S01]  /*15fe0*/  R2UR UR14, R90 ;  /* 0x000000005a0e72ca */ /* 0x000fe200000e0000 */
[----:B------:R-:W-:Y:S01]  /*15ff0*/  VIADD R90, R88, 0x404 ;  /* 0x00000404585a7836 */ /* 0x000fe20000000000 */
[----:B------:R-:W-:Y:S01]  /*16000*/  R2UR UR18, R20 ;  /* 0x00000000141272ca */ /* 0x000fe200000e0000 */
[----:B------:R-:W-:Y:S01]  /*16010*/  QGMMA.64x32x32.F32.E4M3.E4M3 R152, gdesc[UR28], RZ, !UPT, gsb0 ;  /* 0x006000001c9879f3 */ /* 0x000fe2000c0008ff */
[----:B------:R-:W-:Y:S01]  /*16020*/  VIADD R20, R88, 0x106 ;  /* 0x0000010658147836 */ /* 0x000fe20000000000 */
[----:B------:R-:W-:Y:S01]  /*16030*/  R2UR UR58, R94 ;  /* 0x000000005e3a72ca */ /* 0x000fe200000e0000 */
[----:B------:R-:W-:Y:S01]  /*16040*/  VIADD R94, R88, 0x6 ;  /* 0x00000006585e7836 */ /* 0x000fe20000000000 */
[----:B------:R-:W-:Y:S01]  /*16050*/  R2UR UR22, R90 ;  /* 0x000000005a1672ca */ /* 0x000fe200000e0000 */
[----:B------:R-:W-:Y:S01]  /*16060*/  VIADD R90, R88, 0x206 ;  /* 0x00000206585a7836 */ /* 0x000fe20000000000 */
[----:B------:R-:W-:Y:S01]  /*16070*/  R2UR UR30, R20 ;  /* 0x00000000141e72ca */ /* 0x000fe200000e0000 */
[C---:B------:R-:W-:Y:S01]  /*16080*/  VIADD R20, R88.reuse, 0x306 ;  /* 0x0000030658147836 */ /* 0x040fe20000000000 */
[C---:B------:R-:W-:Y:S01]  /*16090*/  R2UR UR5, R91.reuse ;  /* 0x000000005b0572ca */ /* 0x040fe200000e0000 */
[----:B------:R-:W-:Y:S01]  /*160a0*/  VIADD R88, R88, 0x406 ;  /* 0x0000040658587836 */ /* 0x000fe20000000000 */
[----:B------:R-:W-:-:S02]  /*160b0*/  R2UR UR55, R91 ;  /* 0x000000005b3772ca */ /* 0x000fc400000e0000 */
[C---:B------:R-:W-:Y:S02]  /*160c0*/  R2UR UR15, R91.reuse ;  /* 0x000000005b0f72ca */ /* 0x040fe400000e0000 */
[----:B------:R-:W-:Y:S01]  /*160d0*/  R2UR UR23, R91 ;  /* 0x000000005b1772ca */ /* 0x000fe200000e0000 */
[----:B------:R-:W-:Y:S01]  /*160e0*/  IMAD.MOV.U32 R91, RZ, RZ, 0x40000040 ;  /* 0x40000040ff5b7424 */ /* 0x000fe200078e00ff */
[----:B------:R-:W-:Y:S02]  /*160f0*/  R2UR UR44, R8 ;  /* 0x00000000082c72ca */ /* 0x000fe400000e0000 */
[----:B------:R-:W-:Y:S02]  /*16100*/  R2UR UR45, R9 ;  /* 0x00000000092d72ca */ /* 0x000fe400000e0000 */
[----:B------:R-:W-:Y:S02]  /*16110*/  MOV R97, 0x40000040 ;  /* 0x4000004000617802 */ /* 0x000fe40000000f00 */
[----:B------:R-:W-:-:S02]  /*16120*/  R2UR UR59, R95 ;  /* 0x000000005f3b72ca */ /* 0x000fc400000e0000 */
[----:B------:R-:W-:Y:S02]  /*16130*/  R2UR UR6, R96 ;  /* 0x00000000600672ca */ /* 0x000fe400000e0000 */
[----:B------:R-:W-:Y:S02]  /*16140*/  R2UR UR7, R97 ;  /* 0x00000000610772ca */ /* 0x000fe400000e0000 */
        /* <DEDUP_REMOVED lines=14> */
[C---:B------:R-:W-:Y:S02]  /*16230*/  R2UR UR52, R10.reuse ;  /* 0x000000000a3472ca */ /* 0x040fe400000e0000 */
[C---:B------:R-:W-:Y:S02]  /*16240*/  R2UR UR53, R11.reuse ;  /* 0x000000000b3572ca */ /* 0x040fe400000e0000 */
[----:B------:R-:W-:Y:S02]  /*16250*/  R2UR UR56, R10 ;  /* 0x000000000a3872ca */ /* 0x000fe400000e0000 */
        /* <DEDUP_REMOVED lines=12> */
[C---:B------:R-:W-:Y:S02]  /*16320*/  R2UR UR16, R6.reuse ;  /* 0x00000000061072ca */ /* 0x040fe400000e0000 */
[C---:B------:R-:W-:Y:S02]  /*16330*/  R2UR UR17, R7.reuse ;  /* 0x00000000071172ca */ /* 0x040fe400000e0000 */
[----:B------:R-:W-:Y:S02]  /*16340*/  R2UR UR20, R6 ;  /* 0x00000000061472ca */ /* 0x000fe400000e0000 */
        /* <DEDUP_REMOVED lines=8> */
[----:B------:R-:W-:-:S02]  /*163d0*/  MOV R21, 0x40000040 ;  /* 0x4000004000157802 */ /* 0x000fc40000000f00 */
        /* <DEDUP_REMOVED lines=76> */
.L_x_10051:
[----:B------:R-:W-:Y:S01]  /*168a0*/  SHF.L.U32 R3, R217, 0x1f, RZ ;  /* 0x0000001fd9037819 */ /* 0x000fe200000006ff */
[----:B------:R-:W-:-:S04]  /*168b0*/  IMAD R12, R191, 0x8, R18 ;  /* 0x00000008bf0c7824 */ /* 0x000fc800078e0212 */
[----:B------:R0:W1:Y:S01]  /*168c0*/  SYNCS.PHASECHK.TRANS64.TRYWAIT P0, [R12+URZ+0x22850], R3 ;  /* 0x022850030c0075a7 */ /* 0x000062000800017f */
[----:B------:R-:W-:Y:S05]  /*168d0*/  @!P1 BRA `(.L_x_10052) ;  /* 0x0000000000049947 */ /* 0x000fea0003800000 */
[----:B------:R-:W-:Y:S01]  /*168e0*/  BPT.TRAP 0x1 ;  /* 0x000000040000795c */ /* 0x000fe20000300000 */
.L_x_10052:
[----:B-1----:R-:W-:Y:S05]  /*168f0*/  @P0 BRA `(.L_x_10050) ;  /* 0x0000000000080947 */ /* 0x002fea0003800000 */
[----:B------:R-:W1:Y:S02]  /*16900*/  SYNCS.PHASECHK.TRANS64.TRYWAIT P0, [R12+URZ+0x22850], R3 ;  /* 0x022850030c0075a7 */ /* 0x000e64000800017f */
[----:B-1----:R-:W-:Y:S05]  /*16910*/  @!P0 BRA `(.L_x_10053) ;  /* 0x000000e800ac8947 */ /* 0x002fea0003800000 */
.L_x_10050:
        /* <DEDUP_REMOVED lines=31> */
[C---:B------:R-:W-:Y:S01]  /*16b10*/  IADD3 R176, R20.reuse, 0x300, RZ ;  /* 0x0000030014b07810 */ /* 0x040fe20007ffe0ff */
[----:B------:R-:W-:Y:S01]  /*16b20*/  WARPGROUP.ARRIVE ;  /* 0x00000000000079c5 */ /* 0x000fe20000000000 */
[----:B------:R-:W-:Y:S02]  /*16b30*/  VIADD R20, R20, 0x400 ;  /* 0x0000040014147836 */ /* 0x000fe40000000000 */
        /* <DEDUP_REMOVED lines=12> */
.L_x_10054:
[----:B------:R-:W-:Y:S02]  /*16c00*/  FMNMX.FTZ R12, R152, R189, !PT ;  /* 0x000000bd980c7209 */ /* 0x000fe40007810000 */
[----:B------:R-:W-:Y:S02]  /*16c10*/  FMNMX.FTZ R20, R154, R15, !PT ;  /* 0x0000000f9a147209 */ /* 0x000fe40007810000 */
[----:B0-----:R-:W-:Y:S02]  /*16c20*/  FMNMX.FTZ R3, R153, R12, !PT ;  /* 0x0000000c99037209 */ /* 0x001fe40007810000 */
        /* <DEDUP_REMOVED lines=139> */
[----:B------:R-:W-:-:S02]  /*174e0*/  IMAD R167, R193, 0x8, R18 ;  /* 0x00000008c1a77824 */ /* 0x000fc400078e0212 */
[C-C-:B------:R-:W-:Y:S01]  /*174f0*/  FFMA.FTZ R162, R2.reuse, R162, -R101.reuse ;  /* 0x000000a202a27223 */ /* 0x140fe20000010865 */
[----:B------:R-:W-:-:S01]  /*17500*/  FFMA.FTZ R163, R2, R163, -R101 ;  /* 0x000000a302a37223 */ /* 0x000fc20000010865 */
[C-C-:B------:R-:W-:Y:S01]  /*17510*/  FFMA.FTZ R138, R2.reuse, R138, -R101.reuse ;  /* 0x0000008a028a7223 */ /* 0x140fe20000010865 */
[----:B------:R-:W-:Y:S02]  /*17520*/  VIADD R167, R167, 0x22840 ;  /* 0x00022840a7a77836 */ /* 0x000fe40000000000 */
[C-C-:B------:R-:W-:Y:S01]  /*17530*/  FFMA.FTZ R139, R2.reuse, R139, -R101.reuse ;  /* 0x0000008b028b7223 */ /* 0x140fe20000010865 */
[----:B------:R-:W-:-:S01]  /*17540*/  FFMA.FTZ R142, R2, R142, -R101 ;  /* 0x0000008e028e7223 */ /* 0x000fc20000010865 */
[----:B------:R-:W-:Y:S01]  /*17550*/  MUFU.EX2 R15, R15 ;  /* 0x0000000f000f7308 */ /* 0x000fe20000000800 */
[----:B------:R-:W-:-:S01]  /*17560*/  FFMA.FTZ R143, R2, R143, -R101 ;  /* 0x0000008f028f7223 */ /* 0x000fc20000010865 */
[----:B------:R-:W-:Y:S01]  /*17570*/  PRMT R167, R228, 0x654, R167 ;  /* 0x00000654e4a77816 */ /* 0x000fe200000000a7 */
[----:B------:R-:W-:-:S01]  /*17580*/  FFMA.FTZ R146, R2, R146, -R101 ;  /* 0x0000009202927223 */ /* 0x000fc20000010865 */
[C-C-:B------:R-:W-:Y:S01]  /*17590*/  FFMA.FTZ R147, R2.reuse, R147, -R101.reuse ;  /* 0x0000009302937223 */ /* 0x140fe20000010865 */
[----:B------:R-:W-:-:S01]  /*175a0*/  FFMA.FTZ R150, R2, R150, -R101 ;  /* 0x0000009602967223 */ /* 0x000fc20000010865 */
[----:B------:R1:W-:Y:S01]  /*175b0*/  SYNCS.ARRIVE.TRANS64.RED.A1T0 RZ, [R167+URZ], RZ ;  /* 0x000000ffa7ff79a7 */ /* 0x0003e2000810043f */
[----:B------:R-:W-:-:S01]  /*175c0*/  FFMA.FTZ R151, R2, R151, -R101 ;  /* 0x0000009702977223 */ /* 0x000fc20000010865 */
[----:B------:R-:W2:Y:S01]  /*175d0*/  MUFU.EX2 R154, R154 ;  /* 0x0000009a009a7308 */ /* 0x000ea20000000800 */
[----:B0-----:R-:W-:-:S01]  /*175e0*/  FFMA.FTZ R13, R20, R13, R169 ;  /* 0x0000000d140d7223 */ /* 0x001fc200000100a9 */
[C-C-:B------:R-:W-:Y:S01]  /*175f0*/  FFMA.FTZ R122, R2.reuse, R122, -R101.reuse ;  /* 0x0000007a027a7223 */ /* 0x140fe20000010865 */
[----:B------:R-:W-:-:S01]  /*17600*/  FFMA.FTZ R123, R2, R123, -R101 ;  /* 0x0000007b027b7223 */ /* 0x000fc20000010865 */
[C-C-:B------:R-:W-:Y:S01]  /*17610*/  FFMA.FTZ R126, R2.reuse, R126, -R101.reuse ;  /* 0x0000007e027e7223 */ /* 0x140fe20000010865 */
[----:B------:R-:W-:-:S01]  /*17620*/  FFMA.FTZ R127, R2, R127, -R101 ;  /* 0x0000007f027f7223 */ /* 0x000fc20000010865 */
[C-C-:B-1----:R-:W-:Y:S01]  /*17630*/  FFMA.FTZ R167, R2.reuse, R130, -R101.reuse ;  /* 0x0000008202a77223 */ /* 0x142fe20000010865 */
        /* <DEDUP_REMOVED lines=10> */
[----:B--2---:R-:W-:-:S01]  /*176e0*/  FFMA.FTZ R0, R15, R0, R154 ;  /* 0x000000000f007223 */ /* 0x004fc2000001009a */
        /* <DEDUP_REMOVED lines=8> */
[C-C-:B------:R-:W-:Y:S01]  /*17770*/  FFMA.FTZ R95, R2.reuse, R95, -R101.reuse ;  /* 0x0000005f025f7223 */ /* 0x140fe20000010865 */
[----:B------:R-:W-:-:S01]  /*17780*/  FFMA.FTZ R98, R2, R98, -R101 ;  /* 0x0000006202627223 */ /* 0x000fc20000010865 */
[C-C-:B------:R-:W-:Y:S01]  /*17790*/  FFMA.FTZ R99, R2.reuse, R99, -R101.reuse ;  /* 0x0000006302637223 */ /* 0x140fe20000010865 */
[----:B------:R-:W-:-:S01]  /*177a0*/  FFMA.FTZ R102, R2, R102, -R101 ;  /* 0x0000006602667223 */ /* 0x000fc20000010865 */
[----:B------:R-:W-:-:S02]  /*177b0*/  FFMA.FTZ R101, R2, R103, -R101 ;  /* 0x0000006702657223 */ /* 0x000fc40000010865 */
        /* <DEDUP_REMOVED lines=154> */
.L_x_10055:
[----:B------:R-:W-:Y:S01]  /*18160*/  F2FP.SATFINITE.E4M3.F32.PACK_AB_MERGE_C R100, R21, R100, RZ ;  /* 0x000000641564723e */ /* 0x000fe200048070ff */
[----:B------:R-:W-:Y:S01]  /*18170*/  IMAD R21, R191, 0x8, R18 ;  /* 0x00000008bf157824 */ /* 0x000fe200078e0212 */
[----:B------:R-:W-:Y:S01]  /*18180*/  ISETP.GT.AND P0, PT, R219, RZ, PT ;  /* 0x000000ffdb00720c */ /* 0x000fe20003f04270 */
        /* <DEDUP_REMOVED lines=112> */
.L_x_10044:
[----:B------:R-:W-:Y:S05]  /*18890*/  WARPSYNC.ALL ;  /* 0x0000000000007948 */ /* 0x000fea0003800000 */
[----:B------:R-:W-:Y:S06]  /*188a0*/  BAR.ARV 0x8, 0x180 ;  /* 0x0206000000007b1d */ /* 0x000fec0000002000 */
[----:B------:R-:W-:Y:S05]  /*188b0*/  @!P1 BRA `(.L_x_10057) ;  /* 0x0000000000049947 */ /* 0x000fea0003800000 */
[----:B------:R-:W-:Y:S01]  /*188c0*/  BPT.TRAP 0x1 ;  /* 0x000000040000795c */ /* 0x000fe20000300000 */
.L_x_10057:
[----:B------:R-:W-:Y:S01]  /*188d0*/  IMAD R15, R193, 0x8, R18 ;  /* 0x00000008c10f7824 */ /* 0x000fe200078e0212 */
[----:B------:R-:W-:-:S04]  /*188e0*/  SHF.L.U32 R4, R197, 0x1f, RZ ;  /* 0x0000001fc5047819 */ /* 0x000fc800000006ff */
[----:B------:R0:W1:Y:S01]  /*188f0*/  SYNCS.PHASECHK.TRANS64.TRYWAIT P0, [R15+URZ+0x22850], R4 ;  /* 0x022850040f0075a7 */ /* 0x000062000800017f */
[----:B------:R-:W-:Y:S05]  /*18900*/  @!P1 BRA `(.L_x_10058) ;  /* 0x0000000000049947 */ /* 0x000fea0003800000 */
[----:B------:R-:W-:Y:S01]  /*18910*/  BPT.TRAP 0x1 ;  /* 0x000000040000795c */ /* 0x000fe20000300000 */
.L_x_10058:
[----:B------:R-:W-:-:S05]  /*18920*/  VIADD R18, R18, 0x400 ;  /* 0x0000040012127836 */ /* 0x000fca0000000000 */
[----:B------:R-:W-:-:S04]  /*18930*/  SHF.R.U32.HI R18, RZ, 0x4, R18 ;  /* 0x00000004ff127819 */ /* 0x000fc80000011612 */
[----:B------:R-:W-:-:S04]  /*18940*/  LOP3.LUT R18, R18, 0x3fff, RZ, 0xc0, !PT ;  /* 0x00003fff12127812 */ /* 0x000fc800078ec0ff */
[----:B------:R-:W-:Y:S01]  /*18950*/  LOP3.LUT R18, R18, 0x10000, RZ, 0xfc, !PT ;  /* 0x0001000012127812 */ /* 0x000fe200078efcff */
[----:B-1----:R-:W-:Y:S06]  /*18960*/  @P0 BRA `(.L_x_10059) ;  /* 0x0000000000080947 */ /* 0x002fec0003800000 */
[----:B------:R-:W1:Y:S02]  /*18970*/  SYNCS.PHASECHK.TRANS64.TRYWAIT P0, [R15+URZ+0x22850], R4 ;  /* 0x022850040f0075a7 */ /* 0x000e64000800017f */
[----:B-1----:R-:W-:Y:S05]  /*18980*/  @!P0 BRA `(.L_x_10060) ;  /* 0x000000c800a48947 */ /* 0x002fea0003800000 */
.L_x_10059:
        /* <DEDUP_REMOVED lines=20> */
[C---:B------:R-:W-:Y:S02]  /*18ad0*/  @P0 IMAD R5, R210.reuse, R7, R5 ;  /* 0x00000007d2050224 */ /* 0x040fe400078e0205 */
[----:B------:R-:W-:-:S04]  /*18ae0*/  @P0 IMAD.WIDE.U32 R6, R210, R6, RZ ;  /* 0x00000006d2060225 */ /* 0x000fc800078e00ff */
[----:B-1----:R-:W-:Y:S01]  /*18af0*/  @P0 IMAD R8, R9, R10, RZ ;  /* 0x0000000a09080224 */ /* 0x002fe200078e02ff */
[----:B------:R-:W-:-:S03]  /*18b00*/  @P0 IADD3 R7, R7, R5, RZ ;  /* 0x0000000507070210 */ /* 0x000fc60007ffe0ff */
        /* <DEDUP_REMOVED lines=32> */
[----:B0-----:R-:W-:-:S01]  /*18d10*/  FADD.FTZ R8, R6, R5 ;  /* 0x0000000506087221 */ /* 0x001fc20000010000 */
[----:B-1----:R-:W-:-:S04]  /*18d20*/  FADD.FTZ R13, R7, R4 ;  /* 0x00000004070d7221 */ /* 0x002fc80000010000 */
[C---:B------:R-:W-:Y:S01]  /*18d30*/  FSETP.NE.FTZ.AND P0, PT, R8.reuse, RZ, PT ;  /* 0x000000ff0800720b */ /* 0x040fe20003f15000 */
[----:B------:R-:W-:Y:S01]  /*18d40*/  FMUL.FTZ R14, R8, 0.00390625 ;  /* 0x3b800000080e7820 */ /* 0x000fe20000410000 */
[----:B------:R-:W-:Y:S01]  /*18d50*/  FMUL.FTZ R18, R13, 0.00390625 ;  /* 0x3b8000000d127820 */ /* 0x000fe20000410000 */
[----:B------:R-:W-:-:S03]  /*18d60*/  MOV R5, RZ ;  /* 0x000000ff00057202 */ /* 0x000fc60000000f00 */
        /* <DEDUP_REMOVED lines=24> */
.L_x_10061:
        /* <DEDUP_REMOVED lines=74> */
.L_x_9991:
        /* <DEDUP_REMOVED lines=41> */
[----:B------:R-:W-:Y:S02]  /*19620*/  F2FP.BF16.F32.PACK_AB R39, R76, R11 ;  /* 0x0000000b4c27723e */ /* 0x000fe400000010ff */
[----:B------:R-:W-:-:S02]  /*19630*/  F2FP.BF16.F32.PACK_AB R67, R63, R20 ;  /* 0x000000143f43723e */ /* 0x000fc400000010ff */
[----:B------:R-:W-:Y:S02]  /*19640*/  F2FP.BF16.F32.PACK_AB R95, R95, R96 ;  /* 0x000000605f5f723e */ /* 0x000fe400000010ff */
        /* <DEDUP_REMOVED lines=22> */
[----:B------:R-:W-:Y:S02]  /*197b0*/  LOP3.LUT R6, R6, R7, RZ, 0x3c, !PT ;  /* 0x0000000706067212 */ /* 0x000fe400078e3cff */
[----:B------:R-:W-:Y:S01]  /*197c0*/  LOP3.LUT R8, R8, R9, RZ, 0x3c, !PT ;  /* 0x0000000908087212 */ /* 0x000fe200078e3cff */
[----:B------:R-:W-:Y:S01]  /*197d0*/  IMAD.X R9, RZ, RZ, R5, P1 ;  /* 0x000000ffff097224 */ /* 0x000fe200008e0605 */
[----:B------:R-:W-:Y:S02]  /*197e0*/  IADD3.X R7, RZ, R5, RZ, P5, !PT ;  /* 0x00000005ff077210 */ /* 0x000fe40002ffe4ff */
        /* <DEDUP_REMOVED lines=73> */
[----:B------:R-:W3:Y:S01]  /*19c80*/  SHFL.IDX PT, R20, R39, R2, 0x1c1f ;  /* 0x001c1f0227147589 */ /* 0x000ee200000e0000 */
[----:B------:R-:W-:Y:S02]  /*19c90*/  SEL R57, R57, R46, P0 ;  /* 0x0000002e39397207 */ /* 0x000fe40000000000 */
[----:B------:R-:W-:Y:S01]  /*19ca0*/  SEL R69, R69, R70, P0 ;  /* 0x0000004645457207 */ /* 0x000fe20000000000 */
[----:B------:R-:W4:Y:S01]  /*19cb0*/  SHFL.IDX PT, R38, R33, R0, 0x1c1f ;  /* 0x001c1f0021267589 */ /* 0x000f2200000e0000 */
[----:B------:R-:W-:Y:S02]  /*19cc0*/  SEL R73, R42, R73, P0 ;  /* 0x000000492a497207 */ /* 0x000fe40000000000 */
[----:B------:R-:W-:Y:S01]  /*19cd0*/  SEL R75, R77, R50, P0 ;  /* 0x000000324d4b7207 */ /* 0x000fe20000000000 */
[----:B------:R-:W-:Y:S01]  /*19ce0*/  SHFL.IDX PT, R42, R41, R0, 0x1c1f ;  /* 0x001c1f00292a7589 */ /* 0x000fe200000e0000 */
[----:B------:R-:W-:-:S02]  /*19cf0*/  SEL R77, R50, R77, P0 ;  /* 0x0000004d324d7207 */ /* 0x000fc40000000000 */
[----:B0-----:R-:W-:Y:S01]  /*19d00*/  SEL R8, R10, R7, P0 ;  /* 0x000000070a087207 */ /* 0x001fe20000000000 */
[----:B------:R-:W0:Y:S01]  /*19d10*/  SHFL.IDX PT, R43, R43, R2, 0x1c1f ;  /* 0x001c1f022b2b7589 */ /* 0x000e2200000e0000 */
        /* <DEDUP_REMOVED lines=10> */
[----:B---3--:R-:W-:Y:S01]  /*19dc0*/  SEL R12, R37, R20, P0 ;  /* 0x00000014250c7207 */ /* 0x008fe20000000000 */
[----:B------:R-:W-:Y:S01]  /*19dd0*/  SHFL.IDX PT, R59, R59, R0, 0x1c1f ;  /* 0x001c1f003b3b7589 */ /* 0x000fe200000e0000 */
[----:B----4-:R-:W-:Y:S02]  /*19de0*/  SEL R36, R38, R35, P0 ;  /* 0x0000002326247207 */ /* 0x010fe40000000000 */
[----:B------:R-:W-:Y:S01]  /*19df0*/  SEL R38, R35, R38, P0 ;  /* 0x0000002623267207 */ /* 0x000fe20000000000 */
[----:B------:R-:W-:Y:S01]  /*19e00*/  SHFL.IDX PT, R63, R63, R0, 0x1c1f ;  /* 0x001c1f003f3f7589 */ /* 0x000fe200000e0000 */
[----:B------:R-:W-:-:S02]  /*19e10*/  SEL R14, R20, R37, P0 ;  /* 0x00000025140e7207 */ /* 0x000fc40000000000 */
[----:B------:R-:W-:Y:S01]  /*19e20*/  SEL R6, R3, R6, P0 ;  /* 0x0000000603067207 */ /* 0x000fe20000000000 */
[----:B------:R-:W-:Y:S01]  /*19e30*/  SHFL.IDX PT, R67, R67, R0, 0x1c1f ;  /* 0x001c1f0043437589 */ /* 0x000fe200000e0000 */
[----:B0-----:R-:W-:Y:S02]  /*19e40*/  SEL R40, R42, R43, P0 ;  /* 0x0000002b2a287207 */ /* 0x001fe40000000000 */
[----:B------:R-:W-:Y:S01]  /*19e50*/  SEL R26, R21, R26, P0 ;  /* 0x0000001a151a7207 */ /* 0x000fe20000000000 */
[----:B------:R-:W-:Y:S01]  /*19e60*/  SHFL.IDX PT, R71, R71, R0, 0x1c1f ;  /* 0x001c1f0047477589 */ /* 0x000fe200000e0000 */
[----:B------:R-:W-:-:S03]  /*19e70*/  SEL R42, R43, R42, P0 ;  /* 0x0000002a2b2a7207 */ /* 0x000fc60000000000 */
        /* <DEDUP_REMOVED lines=24> */
.L_x_10318:
[----:B------:R-:W-:Y:S05]  /*1a000*/  WARPSYNC.ALL ;  /* 0x0000000000007948 */ /* 0x000fea0003800000 */
[----:B------:R-:W-:Y:S01]  /*1a010*/  BAR.SYNC.DEFER_BLOCKING 0x1, 0x100 ;  /* 0x0044000000007b1d */ /* 0x000fe20000010000 */
[----:B--2---:R-:W-:Y:S02]  /*1a020*/  SEL R41, R75, R60, P0 ;  /* 0x0000003c4b297207 */ /* 0x004fe40000000000 */
[----:B------:R-:W-:-:S03]  /*1a030*/  SEL R43, R60, R75, P0 ;  /* 0x0000004b3c2b7207 */ /* 0x000fc60000000000 */
[----:B------:R-:W-:Y:S02]  /*1a040*/  ULDC.64 UR4, c[0x0][0xc00] ;  /* 0x0003000000047ab9 */ /* 0x000fe40000000a00 */
[----:B------:R-:W0:Y:S01]  /*1a050*/  LDC R49, c[0x0][0xbe8] ;  /* 0x0002fa00ff317b82 */ /* 0x000e220000000800 */
[----:B------:R-:W-:Y:S02]  /*1a060*/  ISETP.NE.U32.AND P1, PT, RZ, UR4, PT ;  /* 0x00000004ff007c0c */ /* 0x000fe4000bf25070 */
[----:B------:R-:W-:Y:S02]  /*1a070*/  IADD3 R2, P2, R214, UR4, RZ ;  /* 0x00000004d6027c10 */ /* 0x000fe4000ff5e0ff */
[----:B------:R-:W-:Y:S02]  /*1a080*/  ISETP.NE.AND.EX P1, PT, RZ, UR5, PT, P1 ;  /* 0x00000005ff007c0c */ /* 0x000fe4000bf25310 */
[----:B------:R-:W-:Y:S01]  /*1a090*/  IADD3.X R3, R215, UR5, RZ, P2, !PT ;  /* 0x00000005d7037c10 */ /* 0x000fe200097fe4ff */
[----:B------:R-:W-:-:S02]  /*1a0a0*/  ULDC.64 UR4, c[0x0][0xc08] ;  /* 0x0003020000047ab9 */ /* 0x000fc40000000a00 */
[----:B------:R-:W-:Y:S01]  /*1a0b0*/  ISETP.NE.U32.AND P0, PT, RZ, UR4, PT ;  /* 0x00000004ff007c0c */ /* 0x000fe2000bf05070 */
[----:B------:R-:W-:Y:S04]  /*1a0c0*/  STSM.16.M88.4 [R79], R4 ;  /* 0x000000044f007844 */ /* 0x000fe80000000200 */
        /* <DEDUP_REMOVED lines=14> */
[----:B0-----:R-:W-:Y:S02]  /*1a1b0*/  ISETP.NE.AND P2, PT, R49, 0x1, PT ;  /* 0x000000013100780c */ /* 0x001fe40003f45270 */
[----:B-1----:R-:W-:Y:S01]  /*1a1c0*/  IADD3 R13, R208, R200, RZ ;  /* 0x000000c8d00d7210 */ /* 0x002fe20007ffe0ff */
        /* <DEDUP_REMOVED lines=8> */
.L_x_10065:
[----:B------:R-:W2:Y:S01]  /*1a250*/  LDL R10, [R1+0x14] ;  /* 0x00001400010a7983 */ /* 0x000ea20000100800 */
[----:B0-----:R-:W-:Y:S01]  /*1a260*/  @P2 IMAD.HI.U32 R2, R13, R4, RZ ;  /* 0x000000040d022227 */ /* 0x001fe200078e00ff */
[----:B------:R-:W-:Y:S01]  /*1a270*/  SHF.R.S32.HI R46, RZ, 0x1f, R213 ;  /* 0x0000001fff2e7819 */ /* 0x000fe200000114d5 */
[----:B------:R-:W-:Y:S01]  /*1a280*/  ULDC.64 UR4, c[0x0][0xb90] ;  /* 0x0002e40000047ab9 */ /* 0x000fe20000000a00 */
[----:B-----5:R-:W-:Y:S01]  /*1a290*/  SHF.R.S32.HI R3, RZ, 0x1f, R47 ;  /* 0x0000001fff037819 */ /* 0x020fe2000001142f */
[----:B------:R-:W-:Y:S01]  /*1a2a0*/  IMAD.MOV.U32 R7, RZ, RZ, R13 ;  /* 0x000000ffff077224 */ /* 0x000fe200078e000d */
[----:B-1----:R-:W-:Y:S01]  /*1a2b0*/  @P2 SHF.R.U32.HI R7, RZ, R5, R2 ;  /* 0x00000005ff072219 */ /* 0x002fe20000011602 */
[----:B------:R-:W-:Y:S01]  /*1a2c0*/  IMAD R6, R46, UR4, RZ ;  /* 0x000000042e067c24 */ /* 0x000fe2000f8e02ff */
[----:B------:R-:W-:Y:S01]  /*1a2d0*/  SEL R221, R221, RZ, !P1 ;  /* 0x000000ffdddd7207 */ /* 0x000fe20004800000 */
[----:B------:R-:W-:Y:S01]  /*1a2e0*/  IMAD.MOV.U32 R2, RZ, RZ, R47 ;  /* 0x000000ffff027224 */ /* 0x000fe200078e002f */
[----:B------:R-:W-:Y:S01]  /*1a2f0*/  SEL R51, R210, RZ, !P1 ;  /* 0x000000ffd2337207 */ /* 0x000fe20004800000 */
[C---:B------:R-:W-:Y:S01]  /*1a300*/  IMAD R9, R213.reuse, UR5, R6 ;  /* 0x00000005d5097c24 */ /* 0x040fe2000f8e0206 */
[----:B------:R-:W0:Y:S01]  /*1a310*/  @P2 LDC R57, c[0x0][0xbec] ;  /* 0x0002fb00ff392b82 */ /* 0x000e220000000800 */
[----:B------:R-:W-:Y:S01]  /*1a320*/  IMAD.WIDE.U32 R4, R213, UR4, R2 ;  /* 0x00000004d5047c25 */ /* 0x000fe2000f8e0002 */
[----:B------:R-:W-:-:S03]  /*1a330*/  ULDC.64 UR4, c[0x0][0xb98] ;  /* 0x0002e60000047ab9 */ /* 0x000fc60000000a00 */
[----:B------:R-:W-:Y:S02]  /*1a340*/  IMAD.MOV R2, RZ, RZ, -R7 ;  /* 0x000000ffff027224 */ /* 0x000fe400078e0a07 */
        /* <DEDUP_REMOVED lines=16> */
[----:B------:R-:W-:Y:S01]  /*1a450*/  LOP3.LUT R28, R29, 0x380, RZ, 0xc0, !PT ;  /* 0x000003801d1c7812 */ /* 0x000fe200078ec0ff */
[C---:B------:R-:W-:Y:S01]  /*1a460*/  IMAD R11, R9.reuse, UR5, R2 ;  /* 0x00000005090b7c24 */ /* 0x040fe2000f8e0202 */
[----:B------:R-:W-:Y:S01]  /*1a470*/  IADD3 R13, P4, R54, 0x2000, RZ ;  /* 0x00002000360d7810 */ /* 0x000fe20007f9e0ff */
[----:B------:R-:W-:Y:S01]  /*1a480*/  IMAD.WIDE.U32 R4, R9, UR4, R4 ;  /* 0x0000000409047c25 */ /* 0x000fe2000f8e0004 */
[----:B------:R-:W-:Y:S01]  /*1a490*/  ULDC.64 UR4, c[0x0][0xb50] ;  /* 0x0002d40000047ab9 */ /* 0x000fe20000000a00 */
[----:B------:R-:W-:Y:S02]  /*1a4a0*/  SHF.R.U64 R28, R28, 0x3, RZ ;  /* 0x000000031c1c7819 */ /* 0x000fe400000012ff */
[----:B------:R-:W-:Y:S01]  /*1a4b0*/  IMAD.IADD R5, R5, 0x1, R11 ;  /* 0x0000000105057824 */ /* 0x000fe200078e020b */
[----:B------:R-:W-:Y:S01]  /*1a4c0*/  LEA R2, P1, R4, UR4, 0x2 ;  /* 0x0000000404027c11 */ /* 0x000fe2000f8210ff */
[----:B------:R-:W-:Y:S01]  /*1a4d0*/  IMAD.X R9, RZ, RZ, R55, P0 ;  /* 0x000000ffff097224 */ /* 0x000fe200000e0637 */
[----:B------:R-:W-:-:S02]  /*1a4e0*/  LOP3.LUT P0, RZ, R229, 0x3, RZ, 0xc0, !PT ;  /* 0x00000003e5ff7812 */ /* 0x000fc4000780c0ff */
[----:B------:R-:W-:Y:S01]  /*1a4f0*/  LEA.HI.X R4, R4, UR5, R5, 0x2, P1 ;  /* 0x0000000504047c11 */ /* 0x000fe200088f1405 */
[----:B------:R-:W-:Y:S01]  /*1a500*/  SHFL.IDX PT, R20, R2, RZ, 0x1c1f ;  /* 0x001c1fff02147589 */ /* 0x000fe200000e0000 */
[----:B------:R-:W-:Y:S01]  /*1a510*/  IADD3 R25, P1, R54, 0x3000, RZ ;  /* 0x0000300036197810 */ /* 0x000fe20007f3e0ff */
[----:B------:R-:W-:Y:S01]  /*1a520*/  ULDC.64 UR4, c[0x0][0xaa0] ;  /* 0x0002a80000047ab9 */ /* 0x000fe20000000a00 */
[----:B------:R-:W-:Y:S01]  /*1a530*/  LOP3.LUT R28, R28, R29, RZ, 0x3c, !PT ;  /* 0x0000001d1c1c7212 */ /* 0x000fe200078e3cff */
[----:B------:R-:W1:Y:S01]  /*1a540*/  SHFL.IDX PT, R21, R4, RZ, 0x1c1f ;  /* 0x001c1fff04157589 */ /* 0x000e6200000e0000 */
[----:B------:R-:W-:Y:S01]  /*1a550*/  LOP3.LUT R24, R25, 0x380, RZ, 0xc0, !PT ;  /* 0x0000038019187812 */ /* 0x000fe200078ec0ff */
[----:B------:R-:W-:Y:S01]  /*1a560*/  IMAD.X R29, RZ, RZ, R55, P3 ;  /* 0x000000ffff1d7224 */ /* 0x000fe200018e0637 */
[----:B------:R-:W-:Y:S01]  /*1a570*/  IADD3 R5, P3, R54, 0x7000, RZ ;  /* 0x0000700036057810 */ /* 0x000fe20007f7e0ff */
[----:B------:R-:W-:Y:S01]  /*1a580*/  SHFL.IDX PT, R44, R2, 0x1, 0x1c1f ;  /* 0x003c1f00022c7f89 */ /* 0x000fe200000e0000 */
[----:B------:R-:W-:-:S02]  /*1a590*/  SHF.R.U64 R24, R24, 0x3, RZ ;  /* 0x0000000318187819 */ /* 0x000fc400000012ff */
[----:B------:R-:W-:Y:S01]  /*1a5a0*/  LOP3.LUT R12, R13, 0x380, RZ, 0xc0, !PT ;  /* 0x000003800d0c7812 */ /* 0x000fe200078ec0ff */
[----:B------:R-:W3:Y:S01]  /*1a5b0*/  SHFL.IDX PT, R45, R4, 0x1, 0x1c1f ;  /* 0x003c1f00042d7f89 */ /* 0x000ee200000e0000 */
[----:B------:R-:W-:Y:S01]  /*1a5c0*/  LOP3.LUT R24, R24, R25, RZ, 0x3c, !PT ;  /* 0x0000001918187212 */ /* 0x000fe200078e3cff */
[--C-:B------:R-:W-:Y:S01]  /*1a5d0*/  IMAD.X R25, RZ, RZ, R55.reuse, P1 ;  /* 0x000000ffff197224 */ /* 0x100fe200008e0637 */
[----:B------:R-:W-:Y:S01]  /*1a5e0*/  SHF.R.U64 R12, R12, 0x3, RZ ;  /* 0x000000030c0c7819 */ /* 0x000fe200000012ff */
[--C-:B------:R-:W-:Y:S01]  /*1a5f0*/  IMAD.X R41, RZ, RZ, R55.reuse, P3 ;  /* 0x000000ffff297224 */ /* 0x100fe200018e0637 */
[----:B------:R-:W-:Y:S02]  /*1a600*/  LOP3.LUT R8, R7, 0x380, RZ, 0xc0, !PT ;  /* 0x0000038007087812 */ /* 0x000fe400078ec0ff */
[----:B------:R-:W-:Y:S01]  /*1a610*/  LOP3.LUT R12, R12, R13, RZ, 0x3c, !PT ;  /* 0x0000000d0c0c7212 */ /* 0x000fe200078e3cff */
[----:B------:R-:W-:Y:S01]  /*1a620*/  IMAD.X R13, RZ, RZ, R55, P4 ;  /* 0x000000ffff0d7224 */ /* 0x000fe200020e0637 */
[----:B------:R-:W-:-:S02]  /*1a630*/  IADD3 R33, P5, R54, 0x5000, RZ ;  /* 0x0000500036217810 */ /* 0x000fc40007fbe0ff */
[----:B------:R-:W-:Y:S02]  /*1a640*/  IADD3 R37, P4, R54, 0x6000, RZ ;  /* 0x0000600036257810 */ /* 0x000fe40007f9e0ff */
[----:B------:R-:W-:Y:S02]  /*1a650*/  SHF.R.U64 R8, R8, 0x3, RZ ;  /* 0x0000000308087819 */ /* 0x000fe400000012ff */
[----:B------:R-:W-:Y:S02]  /*1a660*/  LOP3.LUT R32, R33, 0x380, RZ, 0xc0, !PT ;  /* 0x0000038021207812 */ /* 0x000fe400078ec0ff */
[----:B------:R-:W-:Y:S02]  /*1a670*/  LOP3.LUT R36, R37, 0x380, RZ, 0xc0, !PT ;  /* 0x0000038025247812 */ /* 0x000fe400078ec0ff */
[----:B------:R-:W-:Y:S02]  /*1a680*/  LOP3.LUT R8, R8, R7, RZ, 0x3c, !PT ;  /* 0x0000000708087212 */ /* 0x000fe400078e3cff */
[----:B------:R-:W-:-:S02]  /*1a690*/  LOP3.LUT R7, R54, 0x380, RZ, 0xc0, !PT ;  /* 0x0000038036077812 */ /* 0x000fc400078ec0ff */
        /* <DEDUP_REMOVED lines=10> */
[----:B------:R-:W-:Y:S02]  /*1a740*/  SHF.R.S32.HI R50, RZ, 0x1f, R203 ;  /* 0x0000001fff327819 */ /* 0x000fe400000114cb */
[----:B--2---:R-:W-:-:S04]  /*1a750*/  IADD3 R6, R10, R200, RZ ;  /* 0x000000c80a067210 */ /* 0x004fc80007ffe0ff */
[C---:B------:R-:W-:Y:S01]  /*1a760*/  ISETP.GE.OR P1, PT, R6.reuse, R53, P0 ;  /* 0x000000350600720c */ /* 0x040fe20000726670 */
[----:B------:R-:W-:-:S05]  /*1a770*/  VIADD R0, R6, 0x8 ;  /* 0x0000000806007836 */ /* 0x000fca0000000000 */
[----:B------:R-:W-:Y:S02]  /*1a780*/  ISETP.GE.OR P0, PT, R0, R53, P0 ;  /* 0x000000350000720c */ /* 0x000fe40000706670 */
[----:B------:R-:W-:-:S04]  /*1a790*/  LOP3.LUT R0, R5, 0x380, RZ, 0xc0, !PT ;  /* 0x0000038005007812 */ /* 0x000fc800078ec0ff */
[----:B------:R-:W-:Y:S01]  /*1a7a0*/  SHF.R.U64 R0, R0, 0x3, RZ ;  /* 0x0000000300007819 */ /* 0x000fe200000012ff */
[----:B-1----:R1:W-:Y:S03]  /*1a7b0*/  @!P1 ST.E desc[UR60][R20.64], R88 ;  /* 0x0000005814009985 */ /* 0x0023e6000c10193c */
[----:B------:R-:W-:Y:S01]  /*1a7c0*/  LOP3.LUT R40, R0, R5, RZ, 0x3c, !PT ;  /* 0x0000000500287212 */ /* 0x000fe200078e3cff */
[----:B------:R-:W-:Y:S02]  /*1a7d0*/  IMAD R0, R3, UR4, RZ ;  /* 0x0000000403007c24 */ /* 0x000fe4000f8e02ff */
[----:B---3--:R2:W-:Y:S01]  /*1a7e0*/  @!P0 ST.E desc[UR60][R44.64], R89 ;  /* 0x000000592c008985 */ /* 0x0085e2000c10193c */
[----:B------:R-:W-:-:S03]  /*1a7f0*/  IMAD.WIDE.U32 R2, R47, UR4, RZ ;  /* 0x000000042f027c25 */ /* 0x000fc6000f8e00ff */
[----:B------:R3:W5:Y:S01]  /*1a800*/  LD.E.128 R4, desc[UR60][R54.64] ;  /* 0x0000003c36047980 */ /* 0x000762000c101d00 */
[----:B-1----:R-:W-:Y:S01]  /*1a810*/  IMAD R21, R47, UR5, R0 ;  /* 0x000000052f157c24 */ /* 0x002fe2000f8e0200 */
[----:B------:R-:W-:Y:S02]  /*1a820*/  ULDC.64 UR4, c[0x0][0xae8] ;  /* 0x0002ba0000047ab9 */ /* 0x000fe40000000a00 */
[----:B------:R-:W5:Y:S01]  /*1a830*/  LD.E.128 R8, desc[UR60][R8.64] ;  /* 0x0000003c08087980 */ /* 0x000f62000c101d00 */
[----:B--2---:R-:W1:Y:S01]  /*1a840*/  @P2 LDC R45, c[0x0][0xbf0] ;  /* 0x0002fc00ff2d2b82 */ /* 0x004e620000000800 */
[----:B------:R-:W-:Y:S01]  /*1a850*/  IMAD.IADD R3, R3, 0x1, R21 ;  /* 0x0000000103037824 */ /* 0x000fe200078e0215 */
[----:B------:R-:W-:Y:S01]  /*1a860*/  LEA R21, R212, R222, 0x5 ;  /* 0x000000ded4157211 */ /* 0x000fe200078e28ff */
[----:B------:R-:W-:Y:S01]  /*1a870*/  IMAD R0, R46, UR4, RZ ;  /* 0x000000042e007c24 */ /* 0x000fe2000f8e02ff */
[----:B------:R-:W5:Y:S03]  /*1a880*/  LD.E.128 R12, desc[UR60][R12.64] ;  /* 0x0000003c0c0c7980 */ /* 0x000f66000c101d00 */
[----:B------:R-:W-:Y:S01]  /*1a890*/  IMAD.IADD R44, R200, 0x1, R21 ;  /* 0x00000001c82c7824 */ /* 0x000fe200078e0215 */
[----:B------:R-:W5:Y:S01]  /*1a8a0*/  LD.E.128 R24, desc[UR60][R24.64] ;  /* 0x0000003c18187980 */ /* 0x000f62000c101d00 */
[----:B------:R-:W-:-:S02]  /*1a8b0*/  IMAD R21, R213, UR5, R0 ;  /* 0x00000005d5157c24 */ /* 0x000fc4000f8e0200 */
[----:B------:R-:W-:Y:S01]  /*1a8c0*/  IMAD.WIDE.U32 R2, R213, UR4, R2 ;  /* 0x00000004d5027c25 */ /* 0x000fe2000f8e0002 */
[----:B------:R-:W-:Y:S01]  /*1a8d0*/  ULDC.64 UR4, c[0x0][0xaf0] ;  /* 0x0002bc0000047ab9 */ /* 0x000fe20000000a00 */
[----:B------:R-:W5:Y:S02]  /*1a8e0*/  LD.E.128 R28, desc[UR60][R28.64] ;  /* 0x0000003c1c1c7980 */ /* 0x000f64000c101d00 */
[----:B0-----:R-:W-:Y:S02]  /*1a8f0*/  @P2 IMAD.HI.U32 R0, R44, R57, RZ ;  /* 0x000000392c002227 */ /* 0x001fe400078e00ff */
[----:B------:R-:W5:Y:S02]  /*1a900*/  LD.E.128 R32, desc[UR60][R32.64] ;  /* 0x0000003c20207980 */ /* 0x000f64000c101d00 */
[----:B------:R-:W-:Y:S02]  /*1a910*/  IMAD.IADD R3, R3, 0x1, R21 ;  /* 0x0000000103037824 */ /* 0x000fe400078e0215 */
[----:B------:R-:W-:Y:S01]  /*1a920*/  IMAD.MOV.U32 R21, RZ, RZ, R44 ;  /* 0x000000ffff157224 */ /* 0x000fe200078e002c */
[----:B------:R-:W5:Y:S01]  /*1a930*/  LD.E.128 R36, desc[UR60][R36.64] ;  /* 0x0000003c24247980 */ /* 0x000f62000c101d00 */
[----:B------:R-:W-:Y:S01]  /*1a940*/  IMAD R20, R221, UR4, RZ ;  /* 0x00000004dd147c24 */ /* 0x000fe2000f8e02ff */
[----:B-1----:R-:W-:Y:S01]  /*1a950*/  @P2 SHF.R.U32.HI R21, RZ, R45, R0 ;  /* 0x0000002dff152219 */ /* 0x002fe20000011600 */
[C---:B------:R-:W-:Y:S01]  /*1a960*/  IMAD.WIDE.U32 R2, R51.reuse, UR4, R2 ;  /* 0x0000000433027c25 */ /* 0x040fe2000f8e0002 */
[----:B------:R-:W5:Y:S02]  /*1a970*/  LD.E.128 R40, desc[UR60][R40.64] ;  /* 0x0000003c28287980 */ /* 0x000f64000c101d00 */
[--C-:B------:R-:W-:Y:S01]  /*1a980*/  SHF.R.S32.HI R0, RZ, 0x1f, R21.reuse ;  /* 0x0000001fff007819 */ /* 0x100fe20000011415 */
        /* <DEDUP_REMOVED lines=24> */
[----:B------:R-:W-:Y:S01]  /*1ab10*/  ULDC.64 UR4, c[0x0][0xa80] ;  /* 0x0002a00000047ab9 */ /* 0x000fe20000000a00 */
[----:B------:R-:W-:Y:S01]  /*1ab20*/  IADD3 R0, R18, 0x22820, RZ ;  /* 0x0002282012007810 */ /* 0x000fe20007ffe0ff */
[----:B------:R-:W-:Y:S01]  /*1ab30*/  IMAD.IADD R3, R3, 0x1, R21 ;  /* 0x0000000103037824 */ /* 0x000fe200078e0215 */
[----:B------:R-:W-:Y:S01]  /*1ab40*/  LEA R44, P3, R2, UR4, 0x1 ;  /* 0x00000004022c7c11 */ /* 0x000fe2000f8608ff */
[----:B------:R-:W-:Y:S01]  /*1ab50*/  VIADD R20, R200, 0x40 ;  /* 0x00000040c8147836 */ /* 0x000fe20000000000 */
[----:B------:R-:W-:-:S02]  /*1ab60*/  PRMT R0, RZ, 0x654, R0 ;  /* 0x00000654ff007816 */ /* 0x000fc40000000000 */
        /* <DEDUP_REMOVED lines=9> */
[-C--:B-1----:R-:W-:Y:S02]  /*1ac00*/  @!P2 LEA R2, P4, R203, R20.reuse, 0x1 ;  /* 0x00000014cb02a211 */ /* 0x082fe400078808ff */
[----:B------:R-:W-:Y:S02]  /*1ac10*/  @!P3 LEA R20, P5, R211, R20, 0x1 ;  /* 0x00000014d314b211 */ /* 0x000fe400078a08ff */
[-C--:B0-----:R-:W-:Y:S02]  /*1ac20*/  @!P2 LEA.HI.X R3, R203, R0.reuse, R50, 0x1, P4 ;  /* 0x00000000cb03a211 */ /* 0x081fe400020f0c32 */
[----:B------:R-:W-:-:S03]  /*1ac30*/  @!P3 LEA.HI.X R21, R211, R0, R48, 0x1, P5 ;  /* 0x00000000d315b211 */ /* 0x000fc600028f0c30 */
[----:B-----5:R2:W-:Y:S04]  /*1ac40*/  @!P2 ST.E.128 desc[UR60][R2.64], R4 ;  /* 0x000000040200a985 */ /* 0x0205e8000c101d3c */
[----:B------:R2:W-:Y:S02]  /*1ac50*/  @!P3 ST.E.128 desc[UR60][R20.64], R28 ;  /* 0x0000001c1400b985 */ /* 0x0005e4000c101d3c */
.L_x_10067:
[----:B------:R-:W-:Y:S05]  /*1ac60*/  BSYNC B1 ;  /* 0x0000000000017941 */ /* 0x000fea0003800000 */
.L_x_10066:
[----:B0-----:R0:W4:Y:S01]  /*1ac70*/  SHFL.IDX PT, R0, R45, 0x1, 0x181f ;  /* 0x00381f002d007f89 */ /* 0x00112200000e0000 */
[----:B------:R-:W-:Y:S03]  /*1ac80*/  BSSY B1, `(.L_x_10068) ;  /* 0x000000c000017945 */ /* 0x000fe60003800000 */
[----:B--2--5:R0:W2:Y:S01]  /*1ac90*/  SHFL.IDX PT, R4, R44, 0x1, 0x181f ;  /* 0x00381f002c047f89 */ /* 0x0240a200000e0000 */
        /* <DEDUP_REMOVED lines=8> */
[----:B------:R2:W-:Y:S04]  /*1ad20*/  @!P3 ST.E.128 desc[UR60][R2.64], R8 ;  /* 0x000000080200b985 */ /* 0x0005e8000c101d3c */
[----:B------:R2:W-:Y:S02]  /*1ad30*/  @!P4 ST.E.128 desc[UR60][R4.64], R32 ;  /* 0x000000200400c985 */ /* 0x0005e4000c101d3c */
.L_x_10069:
[----:B------:R-:W-:Y:S05]  /*1ad40*/  BSYNC B1 ;  /* 0x0000000000017941 */ /* 0x000fea0003800000 */
.L_x_10068:
[----:B----4-:R4:W0:Y:S01]  /*1ad50*/  SHFL.IDX PT, R0, R45, 0x2, 0x181f ;  /* 0x00581f002d007f89 */ /* 0x01082200000e0000 */
[----:B------:R-:W-:Y:S03]  /*1ad60*/  BSSY B1, `(.L_x_10070) ;  /* 0x000000c000017945 */ /* 0x000fe60003800000 */
[----:B--2---:R4:W2:Y:S01]  /*1ad70*/  SHFL.IDX PT, R4, R44, 0x2, 0x181f ;  /* 0x00581f002c047f89 */ /* 0x0048a200000e0000 */
        /* <DEDUP_REMOVED lines=8> */
[----:B------:R0:W-:Y:S04]  /*1ae00*/  @!P2 ST.E.128 desc[UR60][R2.64], R12 ;  /* 0x0000000c0200a985 */ /* 0x0001e8000c101d3c */
[----:B------:R0:W-:Y:S02]  /*1ae10*/  @!P3 ST.E.128 desc[UR60][R4.64], R36 ;  /* 0x000000240400b985 */ /* 0x0001e4000c101d3c */
.L_x_10071:
[----:B------:R-:W-:Y:S05]  /*1ae20*/  BSYNC B1 ;  /* 0x0000000000017941 */ /* 0x000fea0003800000 */
.L_x_10070:
[----:B0-----:R-:W-:Y:S01]  /*1ae30*/  VIADD R0, R200, 0x60 ;  /* 0x00000060c8007836 */ /* 0x001fe20000000000 */
[----:B--2---:R2:W0:Y:S04]  /*1ae40*/  SHFL.IDX PT, R4, R45, 0x3, 0x181f ;  /* 0x00781f002d047f89 */ /* 0x00442800000e0000 */
[----:B------:R-:W-:Y:S01]  /*1ae50*/  ISETP.GE.AND P0, PT, R0, R53, PT ;  /* 0x000000350000720c */ /* 0x000fe20003f06270 */
[----:B---34-:R-:W3:-:S12]  /*1ae60*/  SHFL.IDX PT, R44, R44, 0x3, 0x181f ;  /* 0x00781f002c2c7f89 */ /* 0x018ed800000e0000 */
[----:B--2---:R-:W-:Y:S05]  /*1ae70*/  @P0 BRA `(.L_x_10072) ;  /* 0x0000000c00200947 */ /* 0x004fea0003800000 */
[----:B------:R-:W-:Y:S02]  /*1ae80*/  ULDC UR4, c[0x0][0xac8] ;  /* 0x0002b20000047ab9 */ /* 0x000fe40000000800 */
[----:B------:R-:W-:-:S13]  /*1ae90*/  ISETP.GE.AND P1, PT, R203, UR4, PT ;  /* 0x00000004cb007c0c */ /* 0x000fda000bf26270 */
[----:B---3--:R-:W-:-:S04]  /*1aea0*/  @!P1 LEA R2, P0, R203, R44, 0x1 ;  /* 0x0000002ccb029211 */ /* 0x008fc800078008ff */
[----:B0-----:R-:W-:Y:S02]  /*1aeb0*/  @!P1 LEA.HI.X R3, R203, R4, R50, 0x1, P0 ;  /* 0x00000004cb039211 */ /* 0x001fe400000f0c32 */
[----:B------:R-:W-:-:S03]  /*1aec0*/  ISETP.GE.AND P0, PT, R211, UR4, PT ;  /* 0x00000004d3007c0c */ /* 0x000fc6000bf06270 */
[----:B------:R2:W-:Y:S10]  /*1aed0*/  @!P1 ST.E.128 desc[UR60][R2.64], R24 ;  /* 0x0000001802009985 */ /* 0x0005f4000c101d3c */
[----:B------:R-:W-:Y:S05]  /*1aee0*/  @P0 BRA `(.L_x_10072) ;  /* 0x0000000c00040947 */ /* 0x000fea0003800000 */
[----:B--2---:R-:W-:-:S04]  /*1aef0*/  LEA R2, P0, R211, R44, 0x1 ;  /* 0x0000002cd3027211 */ /* 0x004fc800078008ff */
[----:B------:R-:W-:-:S05]  /*1af00*/  LEA.HI.X R3, R211, R4, R48, 0x1, P0 ;  /* 0x00000004d3037211 */ /* 0x000fca00000f0c30 */
[----:B------:R4:W-:Y:S01]  /*1af10*/  ST.E.128 desc[UR60][R2.64], R40 ;  /* 0x0000002802007985 */ /* 0x0009e2000c101d3c */
[----:B------:R-:W-:Y:S05]  /*1af20*/  BRA `(.L_x_10072) ;  /* 0x0000000800f47947 */ /* 0x000fea0003800000 */
.L_x_10063:
        /* <DEDUP_REMOVED lines=14> */
[----:B------:R-:W-:Y:S01]  /*1b010*/  IMAD.U32 R6, RZ, RZ, UR4 ;  /* 0x00000004ff067e24 */ /* 0x000fe2000f8e00ff */
        /* <DEDUP_REMOVED lines=12> */
.L_x_10073:
        /* <DEDUP_REMOVED lines=8> */
[----:B-----5:R-:W-:Y:S01]  /*1b160*/  IMAD R2, R6, R12, RZ ;  /* 0x0000000c06027224 */ /* 0x020fe200078e02ff */
[----:B---3--:R-:W-:-:S04]  /*1b170*/  IADD3 R9, R200, -0x80, R3 ;  /* 0xffffff80c8097810 */ /* 0x008fc80007ffe003 */
        /* <DEDUP_REMOVED lines=9> */
[----:B------:R-:W3:Y:S01]  /*1b210*/  @P0 LDC R4, c[0x0][0xbec] ;  /* 0x0002fb00ff040b82 */ /* 0x000ee20000000800 */
[----:B------:R-:W-:Y:S01]  /*1b220*/  IMAD R7, R213, UR5, R8 ;  /* 0x00000005d5077c24 */ /* 0x000fe2000f8e0208 */
[----:B------:R-:W-:-:S03]  /*1b230*/  ULDC.64 UR4, c[0x0][0xb98] ;  /* 0x0002e60000047ab9 */ /* 0x000fc60000000a00 */
[----:B------:R-:W-:-:S03]  /*1b240*/  IMAD.IADD R3, R3, 0x1, R7 ;  /* 0x0000000103037824 */ /* 0x000fc600078e0207 */
[----:B------:R-:W5:Y:S01]  /*1b250*/  @P0 LDC R15, c[0x0][0xbf0] ;  /* 0x0002fc00ff0f0b82 */ /* 0x000f620000000800 */
[----:B------:R-:W-:-:S04]  /*1b260*/  IMAD.WIDE.U32 R2, R13, UR4, R2 ;  /* 0x000000040d027c25 */ /* 0x000fc8000f8e0002 */
[----:B---3--:R-:W-:-:S05]  /*1b270*/  @P0 IMAD.HI.U32 R4, R9, R4, RZ ;  /* 0x0000000409040227 */ /* 0x008fca00078e00ff */
[----:B-----5:R-:W-:Y:S01]  /*1b280*/  @P0 SHF.R.U32.HI R5, RZ, R15, R4 ;  /* 0x0000000fff050219 */ /* 0x020fe20000011604 */
        /* <DEDUP_REMOVED lines=18> */
.L_x_10075:
[----:B------:R-:W-:Y:S05]  /*1b3b0*/  BSYNC B1 ;  /* 0x0000000000017941 */ /* 0x000fea0003800000 */
.L_x_10074:
[----:B------:R-:W-:Y:S01]  /*1b3c0*/  ULDC.64 UR4, c[0x0][0xaa0] ;  /* 0x0002a80000047ab9 */ /* 0x000fe20000000a00 */
[----:B------:R-:W-:Y:S02]  /*1b3d0*/  IMAD R7, R212, 0x20, R222 ;  /* 0x00000020d4077824 */ /* 0x000fe400078e02de */
[----:B---3--:R-:W-:Y:S02]  /*1b3e0*/  IMAD R3, R11, UR4, RZ ;  /* 0x000000040b037c24 */ /* 0x008fe4000f8e02ff */
[----:B------:R-:W-:Y:S02]  /*1b3f0*/  IMAD.IADD R9, R200, 0x1, R7 ;  /* 0x00000001c8097824 */ /* 0x000fe400078e0207 */
[C---:B------:R-:W-:Y:S02]  /*1b400*/  IMAD R5, R0.reuse, UR5, R3 ;  /* 0x0000000500057c24 */ /* 0x040fe4000f8e0203 */
[----:B------:R-:W-:Y:S01]  /*1b410*/  IMAD.WIDE.U32 R2, R0, UR4, RZ ;  /* 0x0000000400027c25 */ /* 0x000fe2000f8e00ff */
[----:B------:R-:W-:-:S03]  /*1b420*/  ULDC.64 UR4, c[0x0][0xae8] ;  /* 0x0002ba0000047ab9 */ /* 0x000fc60000000a00 */
[----:B------:R-:W-:Y:S01]  /*1b430*/  IMAD.IADD R3, R3, 0x1, R5 ;  /* 0x0000000103037824 */ /* 0x000fe200078e0205 */
[----:B------:R-:W-:Y:S01]  /*1b440*/  MOV R5, R9 ;  /* 0x0000000900057202 */ /* 0x000fe20000000f00 */
[----:B------:R-:W-:Y:S02]  /*1b450*/  IMAD R4, R10, UR4, RZ ;  /* 0x000000040a047c24 */ /* 0x000fe4000f8e02ff */
[----:B--2---:R-:W-:-:S04]  /*1b460*/  @P2 IMAD.HI.U32 R0, R9, R14, RZ ;  /* 0x0000000e09002227 */ /* 0x004fc800078e00ff */
        /* <DEDUP_REMOVED lines=28> */
[----:B------:R2:W3:Y:S04]  /*1b630*/  SHFL.IDX PT, R0, R3, RZ, 0x181f ;  /* 0x00181fff03007589 */ /* 0x0004e800000e0000 */
[----:B------:R2:W4:Y:S02]  /*1b640*/  SHFL.IDX PT, R14, R2, RZ, 0x181f ;  /* 0x00181fff020e7589 */ /* 0x00052400000e0000 */
.L_x_10321:
        /* <DEDUP_REMOVED lines=16> */
.L_x_10078:
[----:B------:R-:W-:Y:S05]  /*1b750*/  BSYNC B1 ;  /* 0x0000000000017941 */ /* 0x000fea0003800000 */
.L_x_10077:
[----:B------:R-:W-:-:S03]  /*1b760*/  UMOV UR4, 0xffffffff ;  /* 0xffffffff00047882 */ /* 0x000fc60000000000 */
[----:B------:R-:W-:Y:S05]  /*1b770*/  BRA.DIV UR4, `(.L_x_10079) ;  /* 0x000000ae046c7947 */ /* 0x000fea000b800000 */
[----:B---3--:R3:W0:Y:S04]  /*1b780*/  SHFL.IDX PT, R0, R3, 0x1, 0x181f ;  /* 0x00381f0003007f89 */ /* 0x00862800000e0000 */
[----:B----4-:R3:W4:Y:S02]  /*1b790*/  SHFL.IDX PT, R14, R2, 0x1, 0x181f ;  /* 0x00381f00020e7f89 */ /* 0x01072400000e0000 */
.L_x_10325:
        /* <DEDUP_REMOVED lines=15> */
.L_x_10081:
[----:B------:R-:W-:Y:S05]  /*1b890*/  BSYNC B1 ;  /* 0x0000000000017941 */ /* 0x000fea0003800000 */
.L_x_10080:
[----:B------:R-:W-:-:S03]  /*1b8a0*/  UMOV UR4, 0xffffffff ;  /* 0xffffffff00047882 */ /* 0x000fc60000000000 */
[----:B------:R-:W-:Y:S05]  /*1b8b0*/  BRA.DIV UR4, `(.L_x_10082) ;  /* 0x000000ae04647947 */ /* 0x000fea000b800000 */
[----:B0-----:R0:W0:Y:S04]  /*1b8c0*/  SHFL.IDX PT, R0, R3, 0x2, 0x181f ;  /* 0x00581f0003007f89 */ /* 0x00102800000e0000 */
[----:B----4-:R4:W0:Y:S02]  /*1b8d0*/  SHFL.IDX PT, R14, R2, 0x2, 0x181f ;  /* 0x00581f00020e7f89 */ /* 0x01082400000e0000 */
.L_x_10329:
        /* <DEDUP_REMOVED lines=15> */
.L_x_10084:
[----:B------:R-:W-:Y:S05]  /*1b9d0*/  BSYNC B1 ;  /* 0x0000000000017941 */ /* 0x000fea0003800000 */
.L_x_10083:
[----:B------:R-:W-:-:S03]  /*1b9e0*/  UMOV UR4, 0xffffffff ;  /* 0xffffffff00047882 */ /* 0x000fc60000000000 */
[----:B------:R-:W-:Y:S05]  /*1b9f0*/  BRA.DIV UR4, `(.L_x_10085) ;  /* 0x000000ae045c7947 */ /* 0x000fea000b800000 */
[----:B0-----:R0:W0:Y:S04]  /*1ba00*/  SHFL.IDX PT, R0, R3, 0x3, 0x181f ;  /* 0x00781f0003007f89 */ /* 0x00102800000e0000 */
[----:B------:R0:W0:Y:S02]  /*1ba10*/  SHFL.IDX PT, R14, R2, 0x3, 0x181f ;  /* 0x00781f00020e7f89 */ /* 0x00002400000e0000 */
.L_x_10333:
[----:B0-234-:R-:W-:-:S04]  /*1ba20*/  IADD3 R2, R200, 0x60, RZ ;  /* 0x00000060c8027810 */ /* 0x01dfc80007ffe0ff */
        /* <DEDUP_REMOVED lines=13> */
.L_x_10072:
[----:B------:R-:W-:Y:S05]  /*1bb00*/  BSYNC B0 ;  /* 0x0000000000007941 */ /* 0x000fea0003800000 */
.L_x_10062:
[----:B------:R-:W-:Y:S02]  /*1bb10*/  ULDC UR4, c[0x0][0xc3c] ;  /* 0x00030f0000047ab9 */ /* 0x000fe40000000800 */
[----:B-1----:R-:W-:-:S13]  /*1bb20*/  ISETP.GE.AND P0, PT, R191, UR4, PT ;  /* 0x00000004bf007c0c */ /* 0x002fda000bf06270 */
[----:B------:R-:W-:Y:S05]  /*1bb30*/  @!P0 BRA `(.L_x_10086) ;  /* 0xfffffe54003c8947 */ /* 0x000fea000383ffff */
[----:B------:R-:W-:Y:S05]  /*1bb40*/  BRA `(.L_x_9906) ;  /* 0x00000080007c7947 */ /* 0x000fea0003800000 */
.L_x_9904:
        /* <DEDUP_REMOVED lines=52> */
[----:B------:R-:W-:Y:S01]  /*1be90*/  MOV R4, R3 ;  /* 0x0000000300047202 */ /* 0x000fe20000000f00 */
[----:B------:R-:W-:Y:S01]  /*1bea0*/  UMOV UR4, URZ ;  /* 0x0000003f00047c82 */ /* 0x000fe20008000000 */
[----:B------:R-:W-:Y:S01]  /*1beb0*/  ULDC UR7, c[0x0][0xc3c] ;  /* 0x00030f0000077ab9 */ /* 0x000fe20000000800 */
[----:B------:R-:W-:-:S05]  /*1bec0*/  ULDC UR5, c[0x0][0xc38] ;  /* 0x00030e0000057ab9 */ /* 0x000fca0000000800 */
.L_x_10092:
        /* <DEDUP_REMOVED lines=12> */
.L_x_10091:
[----:B------:R-:W-:Y:S05]  /*1bf90*/  BSYNC B0 ;  /* 0x0000000000007941 */ /* 0x000fea0003800000 */
.L_x_10090:
        /* <DEDUP_REMOVED lines=17> */
[----:B------:R-:W-:-:S04]  /*1c0b0*/  IADD3 R4, R3, R4, RZ ;  /* 0x0000000403047210 */ /* 0x000fc80007ffe0ff */
[----:B------:R-:W-:-:S13]  /*1c0c0*/  ISETP.GT.AND P6, PT, R4, UR6, PT ;  /* 0x0000000604007c0c */ /* 0x000fda000bfc4270 */
[----:B------:R-:W-:Y:S05]  /*1c0d0*/  @!P6 BRA `(.L_x_10092) ;  /* 0xfffffffc007ce947 */ /* 0x000fea000383ffff */
.L_x_10088:
        /* <DEDUP_REMOVED lines=20> */
.L_x_10093:
        /* <DEDUP_REMOVED lines=37> */
[----:B0-----:R-:W-:-:S05]  /*1c470*/  IADD3 R10, RZ, -R3, RZ ;  /* 0x80000003ff0a7210 */ /* 0x001fca0007ffe0ff */
        /* <DEDUP_REMOVED lines=22> */
.L_x_10089:
[----:B------:R-:W-:Y:S02]  /*1c5e0*/  IMAD.MOV.U32 R17, RZ, RZ, RZ ;  /* 0x000000ffff117224 */ /* 0x000fe400078e00ff */
[----:B------:R-:W-:Y:S02]  /*1c5f0*/  IMAD.U32 R16, RZ, RZ, UR6 ;  /* 0x00000006ff107e24 */ /* 0x000fe4000f8e00ff */
[----:B------:R-:W-:-:S07]  /*1c600*/  IMAD.MOV.U32 R18, RZ, RZ, RZ ;  /* 0x000000ffff127224 */ /* 0x000fce00078e00ff */
.L_x_10094:
[----:B------:R-:W-:-:S13]  /*1c610*/  ISETP.NE.AND P0, PT, R5, RZ, PT ;  /* 0x000000ff0500720c */ /* 0x000fda0003f05270 */
[----:B------:R-:W0:Y:S01]  /*1c620*/  @!P0 S2R R3, SR_CgaCtaId ;  /* 0x0000000000038919 */ /* 0x000e220000008800 */
[----:B------:R-:W-:-:S04]  /*1c630*/  @!P0 MOV R0, 0x400 ;  /* 0x0000040000008802 */ /* 0x000fc80000000f00 */
[----:B0-----:R-:W-:-:S05]  /*1c640*/  @!P0 LEA R0, R3, R0, 0x18 ;  /* 0x0000000003008211 */ /* 0x001fca00078ec0ff */
[----:B------:R2:W-:Y:S01]  /*1c650*/  @!P0 STS.128 [R0+0x228d0], R16 ;  /* 0x0228d01000008388 */ /* 0x0005e20000000c00 */
[----:B------:R-:W-:Y:S06]  /*1c660*/  BAR.ARV 0x5, 0x180 ;  /* 0x0146000000007b1d */ /* 0x000fec0000002000 */
.L_x_10087:
        /* <DEDUP_REMOVED lines=10> */
[----:B------:R-:W-:Y:S01]  /*1c710*/  MOV R22, 0x400 ;  /* 0x0000040000167802 */ /* 0x000fe20000000f00 */
[C---:B-1----:R-:W-:Y:S01]  /*1c720*/  IMAD.SHL.U32 R28, R14.reuse, 0x80, RZ ;  /* 0x000000800e1c7824 */ /* 0x042fe200078e00ff */
[C---:B------:R-:W-:Y:S01]  /*1c730*/  LOP3.LUT R13, R14.reuse, 0x7f, RZ, 0xc0, !PT ;  /* 0x0000007f0e0d7812 */ /* 0x040fe200078ec0ff */
[C---:B0-----:R-:W-:Y:S01]  /*1c740*/  IMAD.SHL.U32 R0, R14.reuse, 0x10, RZ ;  /* 0x000000100e007824 */ /* 0x041fe200078e00ff */
[----:B------:R-:W-:Y:S01]  /*1c750*/  SHF.R.U32.HI R3, RZ, 0x1, R14 ;  /* 0x00000001ff037819 */ /* 0x000fe2000001160e */
[----:B------:R-:W-:Y:S01]  /*1c760*/  IMAD.SHL.U32 R4, R14, 0x20, RZ ;  /* 0x000000200e047824 */ /* 0x000fe200078e00ff */
[----:B------:R-:W-:Y:S02]  /*1c770*/  LOP3.LUT R2, R28, 0x380, RZ, 0xc0, !PT ;  /* 0x000003801c027812 */ /* 0x000fe400078ec0ff */
[----:B------:R-:W-:Y:S01]  /*1c780*/  SHF.L.U32 R6, R13, 0x4, RZ ;  /* 0x000000040d067819 */ /* 0x000fe200000006ff */
[----:B------:R-:W-:Y:S01]  /*1c790*/  IMAD.SHL.U32 R9, R14, 0x2, RZ ;  /* 0x000000020e097824 */ /* 0x000fe200078e00ff */
[----:B------:R-:W-:-:S02]  /*1c7a0*/  LOP3.LUT R8, R0, 0x3f0, RZ, 0xc0, !PT ;  /* 0x000003f000087812 */ /* 0x000fc400078ec0ff */
[----:B------:R-:W-:Y:S02]  /*1c7b0*/  LOP3.LUT R3, R2, 0x30, R3, 0xf8, !PT ;  /* 0x0000003002037812 */ /* 0x000fe400078ef803 */
[----:B------:R-:W-:Y:S02]  /*1c7c0*/  LOP3.LUT R5, R4, 0x80, RZ, 0xc0, !PT ;  /* 0x0000008004057812 */ /* 0x000fe400078ec0ff */
[----:B------:R-:W-:Y:S01]  /*1c7d0*/  LOP3.LUT R7, R6, 0x600, RZ, 0xc0, !PT ;  /* 0x0000060006077812 */ /* 0x000fe200078ec0ff */
[C---:B------:R-:W-:Y:S01]  /*1c7e0*/  IMAD.SHL.U32 R10, R14.reuse, 0x4, RZ ;  /* 0x000000040e0a7824 */ /* 0x040fe200078e00ff */
[----:B------:R-:W-:Y:S02]  /*1c7f0*/  LOP3.LUT P0, RZ, R14, 0x4, RZ, 0xc0, !PT ;  /* 0x000000040eff7812 */ /* 0x000fe4000780c0ff */
[----:B------:R-:W-:Y:S02]  /*1c800*/  LOP3.LUT R9, R8, 0x70, R9, 0x78, !PT ;  /* 0x0000007008097812 */ /* 0x000fe400078e7809 */
[----:B------:R-:W-:-:S02]  /*1c810*/  LOP3.LUT R3, R3, 0x70, R0, 0x78, !PT ;  /* 0x0000007003037812 */ /* 0x000fc400078e7800 */
[----:B------:R-:W-:Y:S02]  /*1c820*/  LOP3.LUT R5, R5, 0x10, R14, 0xf8, !PT ;  /* 0x0000001005057812 */ /* 0x000fe400078ef80e */
[----:B------:R-:W-:Y:S02]  /*1c830*/  LOP3.LUT R7, R7, 0x60, R4, 0xf8, !PT ;  /* 0x0000006007077812 */ /* 0x000fe400078ef804 */
[----:B------:R-:W-:Y:S02]  /*1c840*/  LOP3.LUT R11, R9, 0x400, R6, 0xf8, !PT ;  /* 0x00000400090b7812 */ /* 0x000fe400078ef806 */
[----:B------:R-:W-:Y:S02]  /*1c850*/  LOP3.LUT R28, R3, 0xc00, R28, 0xf8, !PT ;  /* 0x00000c00031c7812 */ /* 0x000fe400078ef81c */
[----:B------:R-:W-:Y:S02]  /*1c860*/  LOP3.LUT R5, R5, 0x10, R10, 0x78, !PT ;  /* 0x0000001005057812 */ /* 0x000fe400078e780a */
[----:B------:R-:W-:Y:S01]  /*1c870*/  LOP3.LUT R24, R7, 0x100, R4, 0xf8, !PT ;  /* 0x0000010007187812 */ /* 0x000fe200078ef804 */
[----:B------:R-:W-:Y:S01]  /*1c880*/  STL [R1+0x24], R11 ;  /* 0x0000240b01007387 */ /* 0x000fe20000100800 */
[----:B---3--:R-:W-:Y:S01]  /*1c890*/  IMAD.U32 R4, RZ, RZ, UR4 ;  /* 0x00000004ff047e24 */ /* 0x008fe2000f8e00ff */
[----:B------:R-:W-:-:S02]  /*1c8a0*/  SHF.R.U32.HI R2, RZ, 0x3, R13 ;  /* 0x00000003ff027819 */ /* 0x000fc4000001160d */
[----:B------:R-:W-:Y:S02]  /*1c8b0*/  LOP3.LUT R24, R24, R5, RZ, 0xfc, !PT ;  /* 0x0000000518187212 */ /* 0x000fe400078efcff */
        /* <DEDUP_REMOVED lines=27> */
.L_x_10203:
[----:B0----5:R-:W0:Y:S02]  /*1ca70*/  LDC.64 R26, c[0x0][0xc88] ;  /* 0x00032200ff1a7b82 */ /* 0x021e240000000a00 */
[----:B0-----:R-:W-:-:S06]  /*1ca80*/  IMAD.WIDE R26, R19, 0x4, R26 ;  /* 0x00000004131a7825 */ /* 0x001fcc00078e021a */
[----:B--2---:R-:W2:Y:S01]  /*1ca90*/  LDG.E R26, desc[UR60][R26.64] ;  /* 0x0000003c1a1a7981 */ /* 0x004ea2000c1e1900 */
[----:B------:R-:W-:Y:S05]  /*1caa0*/  YIELD ;  /* 0x0000000000007946 */ /* 0x000fea0003800000 */
[----:B------:R-:W-:Y:S01]  /*1cab0*/  ULDC.64 UR4, c[0x0][0xa28] ;  /* 0x00028a0000047ab9 */ /* 0x000fe20000000a00 */
[----:B------:R-:W-:Y:S01]  /*1cac0*/  IMAD.MOV.U32 R9, RZ, RZ, RZ ;  /* 0x000000ffff097224 */ /* 0x000fe200078e00ff */
[----:B------:R-:W-:Y:S01]  /*1cad0*/  ISETP.NE.U32.AND P0, PT, RZ, UR4, PT ;  /* 0x00000004ff007c0c */ /* 0x000fe2000bf05070 */
[----:B------:R-:W-:Y:S01]  /*1cae0*/  ULDC.64 UR6, c[0x0][0xa10] ;  /* 0x0002840000067ab9 */ /* 0x000fe20000000a00 */
[----:B------:R-:W-:Y:S01]  /*1caf0*/  IMAD.MOV.U32 R32, RZ, RZ, RZ ;  /* 0x000000ffff207224 */ /* 0x000fe200078e00ff */
[----:B------:R-:W-:Y:S01]  /*1cb00*/  ULDC.64 UR8, c[0x0][0xa18] ;  /* 0x0002860000087ab9 */ /* 0x000fe20000000a00 */
[----:B------:R-:W-:-:S02]  /*1cb10*/  ISETP.NE.AND.EX P0, PT, RZ, UR5, PT, P0 ;  /* 0x00000005ff007c0c */ /* 0x000fc4000bf05300 */
[----:B--23--:R-:W-:-:S11]  /*1cb20*/  SHF.R.S32.HI R0, RZ, 0x1f, R26 ;  /* 0x0000001fff007819 */ /* 0x00cfd6000001141a */
        /* <DEDUP_REMOVED lines=40> */
[----:B--2---:R-:W-:-:S07]  /*1cdb0*/  IADD3 R33, -R33, R2, RZ ;  /* 0x0000000221217210 */ /* 0x004fce0007ffe1ff */
.L_x_10096:
[----:B------:R-:W-:Y:S01]  /*1cdc0*/  IMAD.MOV.U32 R8, RZ, RZ, R26 ;  /* 0x000000ffff087224 */ /* 0x000fe200078e001a */
[----:B------:R-:W-:Y:S02]  /*1cdd0*/  ULDC.64 UR4, c[0x0][0xa20] ;  /* 0x0002880000047ab9 */ /* 0x000fe40000000a00 */
[----:B------:R-:W-:Y:S02]  /*1cde0*/  ISETP.NE.U32.AND P0, PT, RZ, UR4, PT ;  /* 0x00000004ff007c0c */ /* 0x000fe4000bf05070 */
[----:B------:R1:W-:Y:S02]  /*1cdf0*/  STL [R1], R8 ;  /* 0x0000000801007387 */ /* 0x0003e40000100800 */
[----:B------:R-:W-:-:S13]  /*1ce00*/  ISETP.NE.AND.EX P0, PT, RZ, UR5, PT, P0 ;  /* 0x00000005ff007c0c */ /* 0x000fda000bf05300 */
[----:B-1----:R-:W-:Y:S05]  /*1ce10*/  @!P0 BRA `(.L_x_10097) ;  /* 0x0000000000108947 */ /* 0x002fea0003800000 */
[----:B------:R-:W-:-:S04]  /*1ce20*/  IADD3 R2, P0, R27, UR4, RZ ;  /* 0x000000041b027c10 */ /* 0x000fc8000ff1e0ff */
[----:B------:R-:W-:-:S05]  /*1ce30*/  IADD3.X R3, R29, UR5, RZ, P0, !PT ;  /* 0x000000051d037c10 */ /* 0x000fca00087fe4ff */
[----:B------:R1:W5:Y:S01]  /*1ce40*/  LDG.E R7, desc[UR60][R2.64] ;  /* 0x0000003c02077981 */ /* 0x000362000c1e1900 */
[----:B------:R-:W-:Y:S05]  /*1ce50*/  BRA `(.L_x_10098) ;  /* 0x0000000000247947 */ /* 0x000fea0003800000 */
.L_x_10097:
        /* <DEDUP_REMOVED lines=9> */
.L_x_10098:
        /* <DEDUP_REMOVED lines=11> */
[----:B------:R-:W-:Y:S02]  /*1cfa0*/  VIADD R2, R2, 0x7f ;  /* 0x0000007f02027836 */ /* 0x000fe40000000000 */
[C---:B------:R-:W-:Y:S01]  /*1cfb0*/  VIADD R36, R30.reuse, 0x9f ;  /* 0x0000009f1e247836 */ /* 0x040fe20000000000 */
[----:B------:R-:W-:Y:S01]  /*1cfc0*/  IADD3 R20, R30, 0xa0, -R33 ;  /* 0x000000a01e147810 */ /* 0x000fe20007ffe821 */
[----:B-1----:R-:W-:-:S04]  /*1cfd0*/  @P0 IMAD.HI.U32 R3, R2, R3, RZ ;  /* 0x0000000302030227 */ /* 0x002fc800078e00ff */
[----:B------:R-:W-:Y:S01]  /*1cfe0*/  IMAD.HI R36, R36, 0x66666667, RZ ;  /* 0x6666666724247827 */ /* 0x000fe200078e02ff */
[----:B---3--:R-:W-:-:S03]  /*1cff0*/  @P0 SHF.R.U32.HI R2, RZ, R5, R3 ;  /* 0x00000005ff020219 */ /* 0x008fc60000011603 */
[----:B------:R-:W-:Y:S01]  /*1d000*/  IMAD.MOV R4, RZ, RZ, -R7 ;  /* 0x000000ffff047224 */ /* 0x000fe200078e0a07 */
[----:B------:R-:W-:Y:S02]  /*1d010*/  IADD3 R2, R20, R2, RZ ;  /* 0x0000000214027210 */ /* 0x000fe40007ffe0ff */
[----:B------:R-:W-:Y:S02]  /*1d020*/  SHF.R.U32.HI R3, RZ, 0x1f, R36 ;  /* 0x0000001fff037819 */ /* 0x000fe40000011624 */
[----:B------:R-:W-:Y:S01]  /*1d030*/  VIMNMX R4, RZ, R4, !PT ;  /* 0x00000004ff047248 */ /* 0x000fe20007fe0100 */
[----:B------:R-:W-:Y:S01]  /*1d040*/  IMAD.HI R2, R2, 0x66666667, RZ ;  /* 0x6666666702027827 */ /* 0x000fe200078e02ff */
[----:B------:R-:W-:-:S04]  /*1d050*/  LEA.HI.SX32 R36, R36, R3, 0x1a ;  /* 0x0000000324247211 */ /* 0x000fc800078fd2ff */
[----:B------:R-:W-:-:S04]  /*1d060*/  SHF.R.U32.HI R3, RZ, 0x1f, R2 ;  /* 0x0000001fff037819 */ /* 0x000fc80000011602 */
[----:B------:R-:W-:-:S04]  /*1d070*/  LEA.HI.SX32 R2, R2, R3, 0x1a ;  /* 0x0000000302027211 */ /* 0x000fc800078fd2ff */
[----:B------:R-:W-:-:S05]  /*1d080*/  VIMNMX R2, R36, R2, PT ;  /* 0x0000000224027248 */ /* 0x000fca0003fe0100 */
        /* <DEDUP_REMOVED lines=20> */
.L_x_10336:
[----:B--2---:R-:W-:Y:S02]  /*1d1d0*/  ISETP.NE.AND P0, PT, R14, RZ, PT ;  /* 0x000000ff0e00720c */ /* 0x004fe40003f05270 */
[----:B------:R-:W-:-:S11]  /*1d1e0*/  PLOP3.LUT P6, PT, PT, PT, PT, 0x8, 0x0 ;  /* 0x000000000000781c */ /* 0x000fd60003fce170 */
[----:B------:R-:W-:Y:S05]  /*1d1f0*/  @P0 BRA `(.L_x_10102) ;  /* 0x00000000000c0947 */ /* 0x000fea0003800000 */
[----:B------:R-:W-:-:S03]  /*1d200*/  UMOV UR4, 0xffffffff ;  /* 0xffffffff00047882 */ /* 0x000fc60000000000 */
[----:B------:R-:W-:Y:S05]  /*1d210*/  BRA.DIV UR4, `(.L_x_10103) ;  /* 0x0000009604d07947 */ /* 0x000fea000b800000 */
[----:B------:R-:W-:-:S13]  /*1d220*/  ELECT P6, URZ, PT ;  /* 0x00000000003f782f */ /* 0x000fda00038c0000 */
.L_x_10102:
        /* <DEDUP_REMOVED lines=9> */
.L_x_10339:
[----:B------:R-:W-:Y:S05]  /*1d2c0*/  BSYNC B1 ;  /* 0x0000000000017941 */ /* 0x000fea0003800000 */
.L_x_10104:
[----:B------:R-:W-:Y:S04]  /*1d2d0*/  BSSY B1, `(.L_x_10106) ;  /* 0x000004e000017945 */ /* 0x000fe80003800000 */
[----:B------:R-:W-:Y:S05]  /*1d2e0*/  @!P6 BRA `(.L_x_10107) ;  /* 0x000000040030e947 */ /* 0x000fea0003800000 */
[----:B------:R-:W2:Y:S01]  /*1d2f0*/  LDL R6, [R1+0x8] ;  /* 0x0000080001067983 */ /* 0x000ea20000100800 */
[----:B-1----:R-:W-:Y:S01]  /*1d300*/  IMAD R5, R37, 0x8, R22 ;  /* 0x0000000825057824 */ /* 0x002fe200078e0216 */
[----:B------:R-:W1:Y:S01]  /*1d310*/  S2R R7, SR_TID.X ;  /* 0x0000000000077919 */ /* 0x000e620000002100 */
[----:B------:R-:W-:Y:S01]  /*1d320*/  BSSY B2, `(.L_x_10108) ;  /* 0x0000006000027945 */ /* 0x000fe20003800000 */
[----:B-1----:R-:W-:-:S04]  /*1d330*/  LOP3.LUT R7, R7, 0x7f, RZ, 0xc0, !PT ;  /* 0x0000007f07077812 */ /* 0x002fc800078ec0ff */
[----:B------:R-:W-:Y:S02]  /*1d340*/  ISETP.NE.AND P1, PT, R7, RZ, PT ;  /* 0x000000ff0700720c */ /* 0x000fe40003f25270 */
[----:B--2---:R-:W-:-:S04]  /*1d350*/  SHF.L.U32 R6, R6, 0x1f, RZ ;  /* 0x0000001f06067819 */ /* 0x004fc800000006ff */
[----:B------:R-:W1:Y:S02]  /*1d360*/  SYNCS.PHASECHK.TRANS64.TRYWAIT P0, [R5+URZ+0x228a0], R6 ;  /* 0x0228a006050075a7 */ /* 0x000e64000800017f */
[----:B-1----:R-:W-:Y:S05]  /*1d370*/  @!P0 BRA `(.L_x_10109) ;  /* 0x0000009400ac8947 */ /* 0x002fea0003800000 */
.L_x_10340:
[----:B------:R-:W-:Y:S05]  /*1d380*/  BSYNC B2 ;  /* 0x0000000000027941 */ /* 0x000fea0003800000 */
.L_x_10108:
[----:B------:R-:W-:Y:S04]  /*1d390*/  BSSY B2, `(.L_x_10110) ;  /* 0x0000009000027945 */ /* 0x000fe80003800000 */
        /* <DEDUP_REMOVED lines=8> */
.L_x_10111:
[----:B------:R-:W-:Y:S05]  /*1d420*/  BSYNC B2 ;  /* 0x0000000000027941 */ /* 0x000fea0003800000 */
.L_x_10110:
        /* <DEDUP_REMOVED lines=12> */
.L_x_10112:
        /* <DEDUP_REMOVED lines=13> */
.L_x_10341:
[----:B------:R-:W-:Y:S05]  /*1d5c0*/  BSYNC B2 ;  /* 0x0000000000027941 */ /* 0x000fea0003800000 */
.L_x_10113:
        /* <DEDUP_REMOVED lines=11> */
.L_x_10116:
[----:B------:R-:W-:Y:S05]  /*1d680*/  BSYNC B2 ;  /* 0x0000000000027941 */ /* 0x000fea0003800000 */
.L_x_10115:
        /* <DEDUP_REMOVED lines=8> */
.L_x_10117:
        /* <DEDUP_REMOVED lines=10> */
.L_x_10107:
[----:B------:R-:W-:Y:S05]  /*1d7b0*/  BSYNC B1 ;  /* 0x0000000000017941 */ /* 0x000fea0003800000 */
.L_x_10106:
[----:B------:R-:W2:Y:S01]  /*1d7c0*/  LDL.LU R6, [R1+0x8] ;  /* 0x0000080001067983 */ /* 0x000ea20000300800 */
[----:B------:R-:W-:Y:S01]  /*1d7d0*/  VIADD R37, R37, 0x1 ;  /* 0x0000000125257836 */ /* 0x000fe20000000000 */
[----:B------:R-:W-:Y:S02]  /*1d7e0*/  IADD3 R3, R3, -0x2, RZ ;  /* 0xfffffffe03037810 */ /* 0x000fe40007ffe0ff */
[----:B------:R-:W-:Y:S02]  /*1d7f0*/  PLOP3.LUT P0, PT, PT, PT, PT, 0x8, 0x0 ;  /* 0x000000000000781c */ /* 0x000fe40003f0e170 */
[----:B------:R-:W-:Y:S02]  /*1d800*/  ISETP.NE.AND P1, PT, R37, 0x2, PT ;  /* 0x000000022500780c */ /* 0x000fe40003f25270 */
[----:B------:R-:W-:Y:S02]  /*1d810*/  ISETP.GE.AND P2, PT, R3, R4, PT ;  /* 0x000000040300720c */ /* 0x000fe40003f46270 */
[----:B-1----:R-:W-:-:S02]  /*1d820*/  SEL R5, RZ, 0x1, P1 ;  /* 0x00000001ff057807 */ /* 0x002fc40000800000 */
[----:B------:R-:W-:Y:S02]  /*1d830*/  SEL R37, R37, RZ, P1 ;  /* 0x000000ff25257207 */ /* 0x000fe40000800000 */
[----:B--2---:R-:W-:-:S05]  /*1d840*/  LOP3.LUT R6, R6, R5, RZ, 0x3c, !PT ;  /* 0x0000000506067212 */ /* 0x004fca00078e3cff */
[----:B------:R1:W-:Y:S02]  /*1d850*/  STL [R1+0x8], R6 ;  /* 0x0000080601007387 */ /* 0x0003e40000100800 */
[----:B------:R-:W-:Y:S05]  /*1d860*/  @!P2 BRA `(.L_x_10100) ;  /* 0x000000040064a947 */ /* 0x000fea0003800000 */
.L_x_10130:
[----:B------:R-:W-:Y:S05]  /*1d870*/  YIELD ;  /* 0x0000000000007946 */ /* 0x000fea0003800000 */
[----:B------:R-:W-:Y:S04]  /*1d880*/  BSSY B1, `(.L_x_10118) ;  /* 0x000004d000017945 */ /* 0x000fe80003800000 */
[----:B--2---:R-:W-:Y:S05]  /*1d890*/  @!P6 BRA `(.L_x_10119) ;  /* 0x00000004002ce947 */ /* 0x004fea0003800000 */
[----:B-1----:R-:W2:Y:S01]  /*1d8a0*/  LDL R6, [R1+0x8] ;  /* 0x0000080001067983 */ /* 0x002ea20000100800 */
[----:B------:R-:W1:Y:S02]  /*1d8b0*/  S2R R5, SR_TID.X ;  /* 0x0000000000057919 */ /* 0x000e640000002100 */
[----:B-1----:R-:W-:Y:S01]  /*1d8c0*/  LOP3.LUT R7, R5, 0x7f, RZ, 0xc0, !PT ;  /* 0x0000007f05077812 */ /* 0x002fe200078ec0ff */
[----:B------:R-:W-:Y:S01]  /*1d8d0*/  IMAD R5, R37, 0x8, R22 ;  /* 0x0000000825057824 */ /* 0x000fe200078e0216 */
[----:B------:R-:W-:Y:S02]  /*1d8e0*/  BSSY B2, `(.L_x_10120) ;  /* 0x0000005000027945 */ /* 0x000fe40003800000 */
[----:B------:R-:W-:Y:S02]  /*1d8f0*/  ISETP.NE.AND P2, PT, R7, RZ, PT ;  /* 0x000000ff0700720c */ /* 0x000fe40003f45270 */
[----:B--2---:R-:W-:-:S04]  /*1d900*/  SHF.L.U32 R6, R6, 0x1f, RZ ;  /* 0x0000001f06067819 */ /* 0x004fc800000006ff */
[----:B------:R-:W1:Y:S02]  /*1d910*/  SYNCS.PHASECHK.TRANS64.TRYWAIT P1, [R5+URZ+0x228a0], R6 ;  /* 0x0228a006050075a7 */ /* 0x000e64000802017f */
[----:B-1----:R-:W-:Y:S05]  /*1d920*/  @!P1 BRA `(.L_x_10121) ;  /* 0x0000009000689947 */ /* 0x002fea0003800000 */
.L_x_10342:
[----:B------:R-:W-:Y:S05]  /*1d930*/  BSYNC B2 ;  /* 0x0000000000027941 */ /* 0x000fea0003800000 */
.L_x_10120:
        /* <DEDUP_REMOVED lines=9> */
.L_x_10123:
[----:B------:R-:W-:Y:S05]  /*1d9d0*/  BSYNC B2 ;  /* 0x0000000000027941 */ /* 0x000fea0003800000 */
.L_x_10122:
[----:B------:R-:W-:Y:S01]  /*1d9e0*/  IMAD.MOV.U32 R11, RZ, RZ, RZ ;  /* 0x000000ffff0b7224 */ /* 0x000fe200078e00ff */
[----:B------:R-:W-:Y:S01]  /*1d9f0*/  UIADD3 UR4, UP0, UR36, 0x570, URZ ;  /* 0x0000057024047890 */ /* 0x000fe2000ff1e03f */
[----:B------:R-:W-:Y:S01]  /*1da00*/  IMAD R7, R37, 0x5000, R22 ;  /* 0x0000500025077824 */ /* 0x000fe200078e0216 */
[----:B------:R-:W-:Y:S01]  /*1da10*/  PLOP3.LUT P1, PT, PT, PT, PT, 0x80, 0x0 ;  /* 0x000000000000781c */ /* 0x000fe20003f2f070 */
[----:B------:R-:W-:Y:S01]  /*1da20*/  IMAD R8, R3, 0xa0, R0 ;  /* 0x000000a003087824 */ /* 0x000fe200078e0200 */
[----:B------:R-:W-:Y:S01]  /*1da30*/  R2UR UR10, R11 ;  /* 0x000000000b0a72ca */ /* 0x000fe200000e0000 */
[----:B0-----:R-:W-:Y:S01]  /*1da40*/  VIADD R9, R5, 0x22890 ;  /* 0x0002289005097836 */ /* 0x001fe20000000000 */
[----:B------:R-:W-:Y:S01]  /*1da50*/  UIADD3.X UR5, URZ, UR37, URZ, UP0, !UPT ;  /* 0x000000253f057290 */ /* 0x000fe200087fe43f */
[----:B------:R-:W-:Y:S01]  /*1da60*/  VIADD R10, R7, 0x18400 ;  /* 0x00018400070a7836 */ /* 0x000fe20000000000 */
[----:B------:R-:W-:Y:S01]  /*1da70*/  UMOV UR6, 0x0 ;  /* 0x0000000000067882 */ /* 0x000fe20000000000 */
[----:B------:R-:W-:-:S10]  /*1da80*/  UMOV UR7, 0x12f00000 ;  /* 0x12f0000000077882 */ /* 0x000fd40000000000 */
.L_x_10124:
        /* <DEDUP_REMOVED lines=13> */
.L_x_10343:
[----:B------:R-:W-:Y:S05]  /*1db60*/  BSYNC B2 ;  /* 0x0000000000027941 */ /* 0x000fea0003800000 */
.L_x_10125:
        /* <DEDUP_REMOVED lines=11> */
.L_x_10128:
[----:B------:R-:W-:Y:S05]  /*1dc20*/  BSYNC B2 ;  /* 0x0000000000027941 */ /* 0x000fea0003800000 */
.L_x_10127:
        /* <DEDUP_REMOVED lines=8> */
.L_x_10129:
        /* <DEDUP_REMOVED lines=10> */
.L_x_10119:
[----:B------:R-:W-:Y:S05]  /*1dd50*/  BSYNC B1 ;  /* 0x0000000000017941 */ /* 0x000fea0003800000 */
.L_x_10118:
[----:B-1----:R-:W2:Y:S01]  /*1dd60*/  LDL.LU R6, [R1+0x8] ;  /* 0x0000080001067983 */ /* 0x002ea20000300800 */
        /* <DEDUP_REMOVED lines=9> */
.L_x_10100:
[----:B------:R-:W-:Y:S05]  /*1de00*/  BSYNC B0 ;  /* 0x0000000000007941 */ /* 0x000fea0003800000 */
.L_x_10099:
        /* <DEDUP_REMOVED lines=22> */
[----:B------:R-:W4:Y:S01]  /*1df70*/  LDC.64 R2, c[0x0][0xc60] ;  /* 0x00031800ff027b82 */ /* 0x000f220000000a00 */
[----:B------:R-:W3:Y:S02]  /*1df80*/  FLO.U32 R0, UR4 ;  /* 0x0000000400007d00 */ /* 0x000ee400080e0000 */
[----:B---3--:R-:W-:-:S06]  /*1df90*/  ISETP.EQ.U32.AND P0, PT, R0, R5, PT ;  /* 0x000000050000720c */ /* 0x008fcc0003f02070 */
[----:B------:R-:W4:Y:S07]  /*1dfa0*/  POPC R5, UR4 ;  /* 0x0000000400057d09 */ /* 0x000f2e0008000000 */
[----:B----4-:R-:W3:Y:S01]  /*1dfb0*/  @P0 ATOMG.E.ADD.STRONG.GPU PT, R3, desc[UR60][R2.64], R5 ;  /* 0x00000005020309a8 */ /* 0x010ee200081ee1fc */
[----:B------:R-:W4:Y:S02]  /*1dfc0*/  S2R R4, SR_LTMASK ;  /* 0x0000000000047919 */ /* 0x000f240000003900 */
[----:B----4-:R-:W-:-:S04]  /*1dfd0*/  LOP3.LUT R4, R4, UR4, RZ, 0xc0, !PT ;  /* 0x0000000404047c12 */ /* 0x010fc8000f8ec0ff */
[----:B------:R-:W4:Y:S01]  /*1dfe0*/  POPC R7, R4 ;  /* 0x0000000400077309 */ /* 0x000f220000000000 */
[----:B---3--:R-:W4:Y:S02]  /*1dff0*/  SHFL.IDX PT, R0, R3, R0, 0x1f ;  /* 0x00001f0003007589 */ /* 0x008f2400000e0000 */
[----:B----4-:R-:W-:Y:S01]  /*1e000*/  IADD3 R16, R0, UR38, R7 ;  /* 0x0000002600107c10 */ /* 0x010fe2000fffe007 */
[----:B------:R-:W-:Y:S06]  /*1e010*/  BRA `(.L_x_10132) ;  /* 0x0000004c00307947 */ /* 0x000fec0003800000 */
.L_x_10131:
        /* <DEDUP_REMOVED lines=11> */
[----:B------:R-:W-:Y:S02]  /*1e0d0*/  IMAD.U32 R5, RZ, RZ, UR7 ;  /* 0x00000007ff057e24 */ /* 0x000fe4000f8e00ff */
[----:B-12---:R-:W-:Y:S02]  /*1e0e0*/  IMAD.U32 R6, RZ, RZ, UR8 ;  /* 0x00000008ff067e24 */ /* 0x006fe4000f8e00ff */
[----:B------:R-:W-:-:S02]  /*1e0f0*/  IMAD.U32 R10, RZ, RZ, UR4 ;  /* 0x00000004ff0a7e24 */ /* 0x000fc4000f8e00ff */
[----:B------:R-:W-:Y:S02]  /*1e100*/  IMAD.U32 R11, RZ, RZ, UR5 ;  /* 0x00000005ff0b7e24 */ /* 0x000fe4000f8e00ff */
[----:B------:R-:W-:Y:S02]  /*1e110*/  IMAD.MOV.U32 R8, RZ, RZ, 0x70 ;  /* 0x00000070ff087424 */ /* 0x000fe400078e00ff */
[----:B------:R-:W-:Y:S02]  /*1e120*/  IMAD.MOV.U32 R12, RZ, RZ, 0x1 ;  /* 0x00000001ff0c7424 */ /* 0x000fe400078e00ff */
[----:B------:R-:W-:-:S07]  /*1e130*/  IMAD.MOV.U32 R13, RZ, RZ, RZ ;  /* 0x000000ffff0d7224 */ /* 0x000fce00078e00ff */
[----:B------:R-:W-:-:S07]  /*1e140*/  LEPC R20, `(.L_x_10134) ;  /* 0x000000001014794e */ /* 0x000fce0000000000 */
[----:B0--3--:R-:W-:Y:S05]  /*1e150*/  CALL.ABS.NOINC R2 ;  /* 0x0000000002007343 */ /* 0x009fea0003c00000 */
.L_x_10134:
[----:B------:R-:W-:Y:S05]  /*1e160*/  BSYNC B6 ;  /* 0x0000000000067941 */ /* 0x000fea0003800000 */
.L_x_10133:
        /* <DEDUP_REMOVED lines=11> */
[----:B-12---:R-:W-:Y:S01]  /*1e220*/  MOV R6, UR8 ;  /* 0x0000000800067c02 */ /* 0x006fe20008000f00 */
        /* <DEDUP_REMOVED lines=10> */
.L_x_10136:
[----:B------:R-:W-:Y:S05]  /*1e2d0*/  BSYNC B6 ;  /* 0x0000000000067941 */ /* 0x000fea0003800000 */
.L_x_10135:
        /* <DEDUP_REMOVED lines=11> */
[----:B-12---:R-:W-:Y:S02]  /*1e390*/  IMAD.U32 R6, RZ, RZ, UR8 ;  /* 0x00000008ff067e24 */ /* 0x006fe4000f8e00ff */
[----:B------:R-:W-:Y:S02]  /*1e3a0*/  IMAD.U32 R7, RZ, RZ, UR9 ;  /* 0x00000009ff077e24 */ /* 0x000fe4000f8e00ff */
[----:B------:R-:W-:-:S02]  /*1e3b0*/  IMAD.U32 R10, RZ, RZ, UR4 ;  /* 0x00000004ff0a7e24 */ /* 0x000fc4000f8e00ff */
[----:B------:R-:W-:Y:S02]  /*1e3c0*/  IMAD.U32 R11, RZ, RZ, UR5 ;  /* 0x00000005ff0b7e24 */ /* 0x000fe4000f8e00ff */
[----:B------:R-:W-:Y:S02]  /*1e3d0*/  IMAD.MOV.U32 R8, RZ, RZ, 0x70 ;  /* 0x00000070ff087424 */ /* 0x000fe400078e00ff */
[----:B------:R-:W-:Y:S02]  /*1e3e0*/  IMAD.MOV.U32 R12, RZ, RZ, 0x1 ;  /* 0x00000001ff0c7424 */ /* 0x000fe400078e00ff */
[----:B------:R-:W-:-:S07]  /*1e3f0*/  IMAD.MOV.U32 R13, RZ, RZ, RZ ;  /* 0x000000ffff0d7224 */ /* 0x000fce00078e00ff */
[----:B------:R-:W-:-:S07]  /*1e400*/  LEPC R20, `(.L_x_10138) ;  /* 0x000000001014794e */ /* 0x000fce0000000000 */
[----:B0--3--:R-:W-:Y:S05]  /*1e410*/  CALL.ABS.NOINC R2 ;  /* 0x0000000002007343 */ /* 0x009fea0003c00000 */
.L_x_10138:
[----:B------:R-:W-:Y:S05]  /*1e420*/  BSYNC B6 ;  /* 0x0000000000067941 */ /* 0x000fea0003800000 */
.L_x_10137:
        /* <DEDUP_REMOVED lines=19> */
.L_x_10140:
[----:B------:R-:W-:Y:S05]  /*1e560*/  BSYNC B6 ;  /* 0x0000000000067941 */ /* 0x000fea0003800000 */
.L_x_10139:
[----:B------:R3:W4:Y:S01]  /*1e570*/  LDL R21, [R1] ;  /* 0x0000000001157983 */ /* 0x0007220000100800 */
[----:B------:R-:W-:Y:S01]  /*1e580*/  ULDC.64 UR4, c[0x0][0x9f8] ;  /* 0x00027e0000047ab9 */ /* 0x000fe20000000a00 */
[----:B------:R-:W0:Y:S01]  /*1e590*/  LDC R14, c[0x0][0x430] ;  /* 0x00010c00ff0e7b82 */ /* 0x000e220000000800 */
[----:B------:R-:W-:Y:S01]  /*1e5a0*/  ISETP.NE.U32.AND P0, PT, RZ, UR4, PT ;  /* 0x00000004ff007c0c */ /* 0x000fe2000bf05070 */
[----:B------:R-:W2:Y:S03]  /*1e5b0*/  LDL R31, [R1+0x10] ;  /* 0x00001000011f7983 */ /* 0x000ea60000100800 */
[----:B------:R-:W-:-:S13]  /*1e5c0*/  ISETP.NE.AND.EX P0, PT, RZ, UR5, PT, P0 ;  /* 0x00000005ff007c0c */ /* 0x000fda000bf05300 */
[----:B------:R-:W-:-:S04]  /*1e5d0*/  @P0 IADD3 R2, P1, R27, UR4, RZ ;  /* 0x000000041b020c10 */ /* 0x000fc8000ff3e0ff */
[----:B------:R-:W-:-:S05]  /*1e5e0*/  @P0 IADD3.X R3, R29, UR5, RZ, P1, !PT ;  /* 0x000000051d030c10 */ /* 0x000fca0008ffe4ff */
[----:B----4-:R-:W4:Y:S01]  /*1e5f0*/  @P0 LDG.E R21, desc[UR60][R2.64] ;  /* 0x0000003c02150981 */ /* 0x010f22000c1e1900 */
[----:B------:R-:W1:Y:S01]  /*1e600*/  S2R R20, SR_TID.X ;  /* 0x0000000000147919 */ /* 0x000e620000002100 */
[----:B------:R-:W3:Y:S01]  /*1e610*/  S2R R0, SR_TID.X ;  /* 0x0000000000007919 */ /* 0x000ee20000002100 */
[----:B-1----:R-:W-:-:S04]  /*1e620*/  LOP3.LUT R20, R20, 0x7f, RZ, 0xc0, !PT ;  /* 0x0000007f14147812 */ /* 0x002fc800078ec0ff */
[----:B------:R-:W-:Y:S02]  /*1e630*/  SHF.R.U32.HI R20, RZ, 0x3, R20 ;  /* 0x00000003ff147819 */ /* 0x000fe40000011614 */
[----:B---3--:R-:W-:-:S04]  /*1e640*/  SHF.L.U32 R0, R0, 0x4, RZ ;  /* 0x0000000400007819 */ /* 0x008fc800000006ff */
[----:B------:R-:W-:Y:S02]  /*1e650*/  LOP3.LUT R0, R20, 0x70, R0, 0xf8, !PT ;  /* 0x0000007014007812 */ /* 0x000fe400078ef800 */
[----:B------:R-:W1:Y:S01]  /*1e660*/  S2R R20, SR_TID.X ;  /* 0x0000000000147919 */ /* 0x000e620000002100 */
[----:B------:R-:W-:-:S04]  /*1e670*/  IMAD.MOV.U32 R7, RZ, RZ, 0xa0 ;  /* 0x000000a0ff077424 */ /* 0x000fc800078e00ff */
[----:B------:R-:W-:-:S04]  /*1e680*/  IMAD R7, R36, R7, -0xa0 ;  /* 0xffffff6024077424 */ /* 0x000fc800078e0207 */
[----:B------:R-:W-:-:S04]  /*1e690*/  IMAD.IADD R0, R0, 0x1, R7 ;  /* 0x0000000100007824 */ /* 0x000fc800078e0207 */
[C---:B--2---:R-:W-:Y:S01]  /*1e6a0*/  IMAD.IADD R10, R0.reuse, 0x1, R31 ;  /* 0x00000001000a7824 */ /* 0x044fe200078e021f */
[----:B------:R-:W-:Y:S02]  /*1e6b0*/  ISETP.GE.AND P1, PT, R0, R30, PT ;  /* 0x0000001e0000720c */ /* 0x000fe40003f26270 */
[C---:B-1----:R-:W-:Y:S01]  /*1e6c0*/  LOP3.LUT R5, R20.reuse, 0x7f, RZ, 0xc0, !PT ;  /* 0x0000007f14057812 */ /* 0x042fe200078ec0ff */
[----:B------:R-:W-:-:S03]  /*1e6d0*/  IMAD.SHL.U32 R20, R20, 0x10, RZ ;  /* 0x0000001014147824 */ /* 0x000fc600078e00ff */
[----:B------:R-:W-:-:S04]  /*1e6e0*/  SHF.R.U32.HI R6, RZ, 0x3, R5 ;  /* 0x00000003ff067819 */ /* 0x000fc80000011605 */
[----:B------:R-:W-:-:S04]  /*1e6f0*/  LOP3.LUT R20, R6, 0x70, R20, 0xf8, !PT ;  /* 0x0000007006147812 */ /* 0x000fc800078ef814 */
[----:B------:R-:W-:-:S05]  /*1e700*/  LOP3.LUT R20, R20, 0x80, RZ, 0xfc, !PT ;  /* 0x0000008014147812 */ /* 0x000fca00078efcff */
[----:B------:R-:W-:Y:S02]  /*1e710*/  IMAD.IADD R7, R20, 0x1, R7 ;  /* 0x0000000114077824 */ /* 0x000fe400078e0207 */
[----:B------:R-:W-:Y:S02]  /*1e720*/  IMAD.MOV.U32 R6, RZ, RZ, R10 ;  /* 0x000000ffff067224 */ /* 0x000fe400078e000a */
[----:B------:R-:W-:-:S04]  /*1e730*/  IMAD.IADD R11, R7, 0x1, R31 ;  /* 0x00000001070b7824 */ /* 0x000fc800078e021f */
[----:B------:R-:W-:Y:S01]  /*1e740*/  IMAD.MOV.U32 R0, RZ, RZ, R11 ;  /* 0x000000ffff007224 */ /* 0x000fe200078e000b */
[----:B----4-:R1:W-:Y:S04]  /*1e750*/  @P0 STL [R1], R21 ;  /* 0x0000001501000387 */ /* 0x0103e80000100800 */
[----:B------:R-:W2:Y:S01]  /*1e760*/  LDL R15, [R1+0x48] ;  /* 0x00004800010f7983 */ /* 0x000ea20000100800 */
[----:B0-----:R-:W-:-:S13]  /*1e770*/  ISETP.NE.AND P0, PT, R14, 0x1, PT ;  /* 0x000000010e00780c */ /* 0x001fda0003f05270 */
[----:B------:R-:W0:Y:S08]  /*1e780*/  @P0 LDC R2, c[0x0][0x434] ;  /* 0x00010d00ff020b82 */ /* 0x000e300000000800 */
[----:B------:R-:W3:Y:S08]  /*1e790*/  @P0 LDC R3, c[0x0][0x438] ;  /* 0x00010e00ff030b82 */ /* 0x000ef00000000800 */
[----:B------:R-:W4:Y:S08]  /*1e7a0*/  @P0 LDC R4, c[0x0][0x434] ;  /* 0x00010d00ff040b82 */ /* 0x000f300000000800 */
[----:B------:R-:W1:Y:S01]  /*1e7b0*/  @P0 LDC R5, c[0x0][0x438] ;  /* 0x00010e00ff050b82 */ /* 0x000e620000000800 */
[----:B0-----:R-:W-:-:S05]  /*1e7c0*/  @P0 IMAD.HI.U32 R2, R10, R2, RZ ;  /* 0x000000020a020227 */ /* 0x001fca00078e00ff */
[----:B---3--:R-:W-:Y:S01]  /*1e7d0*/  @P0 SHF.R.U32.HI R6, RZ, R3, R2 ;  /* 0x00000003ff060219 */ /* 0x008fe20000011602 */
[----:B----4-:R-:W-:-:S05]  /*1e7e0*/  @P0 IMAD.HI.U32 R2, R11, R4, RZ ;  /* 0x000000040b020227 */ /* 0x010fca00078e00ff */
[----:B-1----:R-:W-:Y:S02]  /*1e7f0*/  @P0 SHF.R.U32.HI R0, RZ, R5, R2 ;  /* 0x00000005ff000219 */ /* 0x002fe40000011602 */
        /* <DEDUP_REMOVED lines=42> */
.L_x_10346:
[----:B------:R-:W-:Y:S01]  /*1eaa0*/  SHF.R.S32.HI R0, RZ, 0x1f, R18 ;  /* 0x0000001fff007819 */ /* 0x000fe20000011412 */
[----:B------:R-:W-:-:S04]  /*1eab0*/  VIADD R7, R36, 0xffffffff ;  /* 0xffffffff24077836 */ /* 0x000fc80000000000 */
[----:B------:R0:W-:Y:S01]  /*1eac0*/  STL [R1+0xc], R0 ;  /* 0x00000c0001007387 */ /* 0x0001e20000100800 */
[----:B------:R-:W-:Y:S05]  /*1ead0*/  @!P0 BRA `(.L_x_10142) ;  /* 0x0000000000048947 */ /* 0x000fea0003800000 */
[----:B------:R-:W-:Y:S01]  /*1eae0*/  BPT.TRAP 0x1 ;  /* 0x000000040000795c */ /* 0x000fe20000300000 */
.L_x_10142:
        /* <DEDUP_REMOVED lines=9> */
.L_x_10347:
[----:B------:R-:W-:Y:S05]  /*1eb80*/  BSYNC B0 ;  /* 0x0000000000007941 */ /* 0x000fea0003800000 */
.L_x_10143:
        /* <DEDUP_REMOVED lines=15> */
[----:B------:R-:W-:-:S05]  /*1ec80*/  SHF.R.U32.HI R14, RZ, 0x3, R14 ;  /* 0x00000003ff0e7819 */ /* 0x000fca000001160e */
[----:B------:R-:W-:-:S05]  /*1ec90*/  IMAD.IADD R7, R7, 0x1, -R14 ;  /* 0x0000000107077824 */ /* 0x000fca00078e0a0e */
        /* <DEDUP_REMOVED lines=24> */
[----:B------:R-:W-:-:S05]  /*1ee20*/  IMAD R3, R5, UR7, R3 ;  /* 0x0000000705037c24 */ /* 0x000fca000f8e0203 */
[----:B------:R-:W-:-:S03]  /*1ee30*/  IADD3 R11, R11, R3, RZ ;  /* 0x000000030b0b7210 */ /* 0x000fc60007ffe0ff */
        /* <DEDUP_REMOVED lines=52> */
[----:B-1----:R-:W-:-:S04]  /*1f180*/  IADD3 R12, P1, R35, R11, RZ ;  /* 0x0000000b230c7210 */ /* 0x002fc80007f3e0ff */
[----:B0-----:R-:W-:Y:S02]  /*1f190*/  IADD3.X R13, RZ, R21, RZ, P1, !PT ;  /* 0x00000015ff0d7210 */ /* 0x001fe40000ffe4ff */
        /* <DEDUP_REMOVED lines=28> */
.L_x_10369:
        /* <DEDUP_REMOVED lines=9> */
.L_x_10146:
        /* <DEDUP_REMOVED lines=11> */
.L_x_10147:
[----:B------:R1:W-:Y:S01]  /*1f4a0*/  SYNCS.ARRIVE.TRANS64.A1T0 RZ, [R6+URZ+0x22870], RZ ;  /* 0x022870ff06ff79a7 */ /* 0x0003e2000810003f */
[----:B------:R-:W-:Y:S05]  /*1f4b0*/  @!P6 BRA `(.L_x_10148) ;  /* 0x000000000004e947 */ /* 0x000fea0003800000 */
[----:B------:R-:W-:Y:S01]  /*1f4c0*/  BPT.TRAP 0x1 ;  /* 0x000000040000795c */ /* 0x000fe20000300000 */
.L_x_10148:
[----:B------:R-:W2:Y:S01]  /*1f4d0*/  LDL R0, [R1+0x34] ;  /* 0x0000340001007983 */ /* 0x000ea20000100800 */
[----:B------:R-:W-:Y:S01]  /*1f4e0*/  BSSY B0, `(.L_x_10149) ;  /* 0x0000003000007945 */ /* 0x000fe20003800000 */
[----:B--2---:R-:W2:Y:S03]  /*1f4f0*/  SYNCS.PHASECHK.TRANS64.TRYWAIT P0, [R6+URZ+0x22840], R0 ;  /* 0x02284000060075a7 */ /* 0x004ea6000800017f */
[----:B--2---:R-:W-:Y:S05]  /*1f500*/  @!P0 BRA `(.L_x_10150) ;  /* 0x0000008400208947 */ /* 0x004fea0003800000 */
.L_x_10370:
[----:B------:R-:W-:Y:S05]  /*1f510*/  BSYNC B0 ;  /* 0x0000000000007941 */ /* 0x000fea0003800000 */
.L_x_10149:
        /* <DEDUP_REMOVED lines=24> */
[----:B------:R-:W-:-:S04]  /*1f6a0*/  IMAD.WIDE.U32 R10, R18, UR4, R10 ;  /* 0x00000004120a7c25 */ /* 0x000fc8000f8e000a */
[----:B-----5:R-:W-:Y:S01]  /*1f6b0*/  IMAD R7, R2, UR4, RZ ;  /* 0x0000000402077c24 */ /* 0x020fe2000f8e02ff */
[----:B------:R-:W-:Y:S01]  /*1f6c0*/  IADD3 R2, P0, R10, UR6, RZ ;  /* 0x000000060a027c10 */ /* 0x000fe2000ff1e0ff */
[----:B------:R-:W-:Y:S01]  /*1f6d0*/  IMAD.IADD R5, R5, 0x1, R8 ;  /* 0x0000000105057824 */ /* 0x000fe200078e0208 */
[----:B0-----:R-:W-:Y:S01]  /*1f6e0*/  ISETP.GE.AND P3, PT, R35, R12, PT ;  /* 0x0000000c2300720c */ /* 0x001fe20003f66270 */
[C---:B------:R-:W-:Y:S02]  /*1f6f0*/  IMAD R7, R18.reuse, UR5, R7 ;  /* 0x0000000512077c24 */ /* 0x040fe4000f8e0207 */
[----:B------:R-:W-:Y:S01]  /*1f700*/  IMAD.WIDE.U32 R8, R18, UR4, R4 ;  /* 0x0000000412087c25 */ /* 0x000fe2000f8e0004 */
[----:B------:R-:W-:Y:S02]  /*1f710*/  UMOV UR4, 0xffffffff ;  /* 0xffffffff00047882 */ /* 0x000fe40000000000 */
        /* <DEDUP_REMOVED lines=17> */
[C---:B------:R-:W-:Y:S02]  /*1f830*/  LOP3.LUT P6, RZ, R25.reuse, 0x80, RZ, 0xc0, !PT ;  /* 0x0000008019ff7812 */ /* 0x040fe400078cc0ff */
[----:B------:R-:W-:Y:S02]  /*1f840*/  @P4 MOV R9, R7 ;  /* 0x0000000700094202 */ /* 0x000fe40000000f00 */
        /* <DEDUP_REMOVED lines=31> */
[----:B0-----:R-:W-:-:S04]  /*1fa40*/  @P6 IADD3 R8, P0, R35, R8, RZ ;  /* 0x0000000823086210 */ /* 0x001fc80007f1e0ff */
[----:B------:R-:W-:-:S05]  /*1fa50*/  @P6 IADD3.X R7, RZ, R7, RZ, P0, !PT ;  /* 0x00000007ff076210 */ /* 0x000fca00007fe4ff */
        /* <DEDUP_REMOVED lines=22> */
.L_x_10392:
        /* <DEDUP_REMOVED lines=12> */
.L_x_10152:
        /* <DEDUP_REMOVED lines=11> */
.L_x_10153:
        /* <DEDUP_REMOVED lines=24> */
[----:B------:R-:W-:Y:S01]  /*1feb0*/  MOV R12, 0x1 ;  /* 0x00000001000c7802 */ /* 0x000fe20000000f00 */
[----:B------:R-:W2:Y:S01]  /*1fec0*/  LDC.64 R2, c[0x4][R2] ;  /* 0x0100000002027b82 */ /* 0x000ea20000000a00 */
[----:B------:R-:W-:Y:S02]  /*1fed0*/  IMAD.U32 R5, RZ, RZ, UR5 ;  /* 0x00000005ff057e24 */ /* 0x000fe4000f8e00ff */
[----:B01----:R-:W-:Y:S02]  /*1fee0*/  IMAD.U32 R6, RZ, RZ, UR6 ;  /* 0x00000006ff067e24 */ /* 0x003fe4000f8e00ff */
[----:B------:R-:W-:-:S02]  /*1fef0*/  IMAD.U32 R7, RZ, RZ, UR7 ;  /* 0x00000007ff077e24 */ /* 0x000fc4000f8e00ff */
[----:B------:R-:W-:Y:S02]  /*1ff00*/  IMAD.U32 R10, RZ, RZ, UR8 ;  /* 0x00000008ff0a7e24 */ /* 0x000fe4000f8e00ff */
[----:B------:R-:W-:Y:S02]  /*1ff10*/  IMAD.U32 R11, RZ, RZ, UR9 ;  /* 0x00000009ff0b7e24 */ /* 0x000fe4000f8e00ff */
[----:B------:R-:W-:Y:S02]  /*1ff20*/  IMAD.MOV.U32 R8, RZ, RZ, 0x70 ;  /* 0x00000070ff087424 */ /* 0x000fe400078e00ff */
[----:B------:R-:W-:-:S07]  /*1ff30*/  IMAD.MOV.U32 R13, RZ, RZ, RZ ;  /* 0x000000ffff0d7224 */ /* 0x000fce00078e00ff */
[----:B------:R-:W-:-:S07]  /*1ff40*/  LEPC R20, `(.L_x_10155) ;  /* 0x000000001014794e */ /* 0x000fce0000000000 */
[----:B--2---:R-:W-:Y:S05]  /*1ff50*/  CALL.ABS.NOINC R2 ;  /* 0x0000000002007343 */ /* 0x004fea0003c00000 */
.L_x_10155:
[----:B------:R-:W-:Y:S05]  /*1ff60*/  BSYNC B6 ;  /* 0x0000000000067941 */ /* 0x000fea0003800000 */
.L_x_10154:
[----:B------:R-:W2:Y:S01]  /*1ff70*/  LDL R20, [R1+0xc] ;  /* 0x00000c0001147983 */ /* 0x000ea20000100800 */
[----:B------:R-:W3:Y:S01]  /*1ff80*/  LDC R7, c[0x0][0x448] ;  /* 0x00011200ff077b82 */ /* 0x000ee20000000800 */
[----:B------:R-:W-:Y:S01]  /*1ff90*/  ULDC.64 UR4, c[0x0][0x2d8] ;  /* 0x0000b60000047ab9 */ /* 0x000fe20000000a00 */
[----:B------:R-:W-:Y:S01]  /*1ffa0*/  IMAD.MOV.U32 R2, RZ, RZ, R30 ;  /* 0x000000ffff027224 */ /* 0x000fe200078e001e */
[----:B------:R4:W5:Y:S01]  /*1ffb0*/  LDL R8, [R1+0x38] ;  /* 0x0000380001087983 */ /* 0x0009620000100800 */
[----:B------:R-:W-:Y:S01]  /*1ffc0*/  IMAD.MOV.U32 R3, RZ, RZ, R27 ;  /* 0x000000ffff037224 */ /* 0x000fe200078e001b */
[----:B------:R-:W-:Y:S01]  /*1ffd0*/  ULDC.64 UR6, c[0x0][0x280] ;  /* 0x0000a00000067ab9 */ /* 0x000fe20000000a00 */
[----:B------:R-:W-:Y:S01]  /*1ffe0*/  IMAD.WIDE.U32 R2, R18, UR4, R2 ;  /* 0x0000000412027c25 */ /* 0x000fe2000f8e0002 */
[----:B---3--:R-:W-:-:S13]  /*1fff0*/  ISETP.NE.AND P0, PT, R7, 0x1, PT ;  /* 0x000000010700780c */ /* 0x008fda0003f05270 */
[----:B------:R-:W3:Y:S08]  /*20000*/  @P0 LDC R5, c[0x0][0x44c] ;  /* 0x00011300ff050b82 */ /* 0x000ef00000000800 */
[----:B01----:R-:W0:Y:S01]  /*20010*/  @P0 LDC R6, c[0x0][0x450] ;  /* 0x00011400ff060b82 */ /* 0x003e220000000800 */
        /* <DEDUP_REMOVED lines=10> */
[C---:B-1----:R-:W-:Y:S01]  /*200c0*/  LOP3.LUT R21, R20.reuse, 0x7f, RZ, 0xc0, !PT ;  /* 0x0000007f14157812 */ /* 0x042fe200078ec0ff */
[----:B------:R-:W-:-:S03]  /*200d0*/  IMAD.SHL.U32 R20, R20, 0x10, RZ ;  /* 0x0000001014147824 */ /* 0x000fc600078e00ff */
[----:B------:R-:W-:-:S04]  /*200e0*/  SHF.R.U32.HI R21, RZ, 0x3, R21 ;  /* 0x00000003ff157819 */ /* 0x000fc80000011615 */
[----:B------:R-:W-:-:S05]  /*200f0*/  LOP3.LUT R20, R21, 0x70, R20, 0xf8, !PT ;  /* 0x0000007015147812 */ /* 0x000fca00078ef814 */
[----:B------:R-:W-:-:S04]  /*20100*/  IMAD R0, R17, 0x80, R20 ;  /* 0x0000008011007824 */ /* 0x000fc800078e0214 */
[----:B---3--:R-:W-:-:S04]  /*20110*/  @P0 IMAD.HI.U32 R5, R0, R5, RZ ;  /* 0x0000000500050227 */ /* 0x008fc800078e00ff */
[----:B------:R-:W-:Y:S01]  /*20120*/  IMAD.MOV.U32 R4, RZ, RZ, R0 ;  /* 0x000000ffff047224 */ /* 0x000fe200078e0000 */
[----:B0-----:R-:W-:Y:S01]  /*20130*/  @P0 SHF.R.U32.HI R4, RZ, R6, R5 ;  /* 0x00000006ff040219 */ /* 0x001fe20000011605 */
        /* <DEDUP_REMOVED lines=21> */
[----:B------:R-:W-:Y:S01]  /*20290*/  IMAD R17, R17, 0x80, R9 ;  /* 0x0000008011117824 */ /* 0x000fe200078e0209 */
        /* <DEDUP_REMOVED lines=8> */
[----:B-1----:R-:W-:Y:S01]  /*20320*/  @!P2 IMAD.X R5, RZ, RZ, R3, P3 ;  /* 0x000000ffff05a224 */ /* 0x002fe200018e0603 */
[----:B------:R-:W-:Y:S01]  /*20330*/  @!P1 IADD3 R6, P3, R35, R6, RZ ;  /* 0x0000000623069210 */ /* 0x000fe20007f7e0ff */
[----:B------:R-:W0:Y:S04]  /*20340*/  SHFL.IDX PT, R3, R2, 0x1, 0x181f ;  /* 0x00381f0002037f89 */ /* 0x000e2800000e0000 */
[----:B-----5:R1:W-:Y:S02]  /*20350*/  @!P2 LDGSTS.E.BYPASS.LTC128B.128 [R8+0x14400], desc[UR60][R4.64], !P0 ;  /* 0x144000000408afae */ /* 0x0203e4000c101d7c */
[----:B-1----:R-:W-:Y:S02]  /*20360*/  @!P1 IMAD.MOV.U32 R4, RZ, RZ, R6 ;  /* 0x000000ffff049224 */ /* 0x002fe400078e0006 */
[----:B0-----:R-:W-:-:S04]  /*20370*/  @!P1 IMAD.X R3, RZ, RZ, R3, P3 ;  /* 0x000000ffff039224 */ /* 0x001fc800018e0603 */
[----:B------:R-:W-:Y:S02]  /*20380*/  @!P1 IMAD.MOV.U32 R5, RZ, RZ, R3 ;  /* 0x000000ffff059224 */ /* 0x000fe400078e0003 */
[----:B------:R-:W-:-:S03]  /*20390*/  VIADD R3, R17, 0x20 ;  /* 0x0000002011037836 */ /* 0x000fc60000000000 */
[----:B------:R0:W-:Y:S02]  /*203a0*/  @!P1 LDGSTS.E.BYPASS.LTC128B.128 [R8+0x14c00], desc[UR60][R4.64], !P0 ;  /* 0x14c0000004089fae */ /* 0x0001e4000c101d7c */
[----:B------:R-:W-:Y:S02]  /*203b0*/  ISETP.GE.AND P1, PT, R3, R33, PT ;  /* 0x000000210300720c */ /* 0x000fe40003f26270 */
[----:B------:R-:W-:Y:S04]  /*203c0*/  SHFL.IDX PT, R3, R2, 0x2, 0x181f ;  /* 0x00581f0002037f89 */ /* 0x000fe800000e0000 */
[----:B0-----:R-:W0:Y:S07]  /*203d0*/  SHFL.IDX PT, R4, R0, 0x2, 0x181f ;  /* 0x00581f0000047f89 */ /* 0x001e2e00000e0000 */
[----:B0-----:R-:W-:-:S04]  /*203e0*/  @!P1 IADD3 R4, P2, R35, R4, RZ ;  /* 0x0000000423049210 */ /* 0x001fc80007f5e0ff */
[----:B------:R-:W-:-:S05]  /*203f0*/  @!P1 IADD3.X R3, RZ, R3, RZ, P2, !PT ;  /* 0x00000003ff039210 */ /* 0x000fca00017fe4ff */
        /* <DEDUP_REMOVED lines=36> */
.L_x_10409:
        /* <DEDUP_REMOVED lines=10> */
.L_x_10157:
        /* <DEDUP_REMOVED lines=18> */
.L_x_10410:
[----:B------:R-:W-:Y:S05]  /*20800*/  BSYNC B0 ;  /* 0x0000000000007941 */ /* 0x000fea0003800000 */
.L_x_10158:
[----:B------:R-:W-:-:S13]  /*20810*/  ISETP.GE.AND P0, PT, R36, 0x2, PT ;  /* 0x000000022400780c */ /* 0x000fda0003f06270 */
[----:B------:R-:W-:Y:S05]  /*20820*/  @!P0 BRA `(.L_x_10160) ;  /* 0x0000001800a88947 */ /* 0x000fea0003800000 */
[----:B------:R1:W5:Y:S01]  /*20830*/  LDL.LU R27, [R1+0x4] ;  /* 0x00000400011b7983 */ /* 0x0003620000300800 */
[----:B------:R-:W-:Y:S01]  /*20840*/  IADD3 R36, R36, -0x2, RZ ;  /* 0xfffffffe24247810 */ /* 0x000fe20007ffe0ff */
[----:B------:R-:W-:-:S07]  /*20850*/  IMAD.MOV.U32 R26, RZ, RZ, R34 ;  /* 0x000000ffff1a7224 */ /* 0x000fce00078e0022 */
.L_x_10180:
        /* <DEDUP_REMOVED lines=24> */
[----:B--2---:R-:W-:-:S04]  /*209e0*/  IMAD R0, R36, 0xa0, R0 ;  /* 0x000000a024007824 */ /* 0x004fc800078e0200 */
[----:B------:R-:W-:-:S04]  /*209f0*/  IMAD.IADD R4, R4, 0x1, R0 ;  /* 0x0000000104047824 */ /* 0x000fc800078e0200 */
[----:B0-----:R-:W-:-:S04]  /*20a00*/  @P0 IMAD.HI.U32 R5, R4, R5, RZ ;  /* 0x0000000504050227 */ /* 0x001fc800078e00ff */
[----:B------:R-:W-:Y:S01]  /*20a10*/  IMAD.MOV.U32 R2, RZ, RZ, R4 ;  /* 0x000000ffff027224 */ /* 0x000fe200078e0004 */
[----:B-1----:R-:W-:Y:S02]  /*20a20*/  @P0 SHF.R.U32.HI R2, RZ, R3, R5 ;  /* 0x00000003ff020219 */ /* 0x002fe40000011605 */
[----:B------:R-:W0:Y:S01]  /*20a30*/  @P0 LDC R3, c[0x0][0x438] ;  /* 0x00010e00ff030b82 */ /* 0x000e220000000800 */
[----:B------:R-:W-:-:S04]  /*20a40*/  IMAD.IADD R0, R8, 0x1, R0 ;  /* 0x0000000108007824 */ /* 0x000fc800078e0200 */
[----:B------:R-:W-:-:S04]  /*20a50*/  @P0 IMAD.HI.U32 R6, R0, R6, RZ ;  /* 0x0000000600060227 */ /* 0x000fc800078e00ff */
[----:B------:R-:W-:Y:S01]  /*20a60*/  IMAD.MOV.U32 R5, RZ, RZ, R0 ;  /* 0x000000ffff057224 */ /* 0x000fe200078e0000 */
[----:B0-----:R-:W-:Y:S01]  /*20a70*/  @P0 SHF.R.U32.HI R5, RZ, R3, R6 ;  /* 0x00000003ff050219 */ /* 0x001fe20000011606 */
[----:B------:R-:W-:-:S03]  /*20a80*/  IMAD.MOV R6, RZ, RZ, -R2 ;  /* 0x000000ffff067224 */ /* 0x000fc600078e0a02 */
[----:B------:R-:W-:Y:S01]  /*20a90*/  IADD3 R3, -R5, RZ, RZ ;  /* 0x000000ff05037210 */ /* 0x000fe20007ffe1ff */
[----:B------:R-:W-:-:S04]  /*20aa0*/  IMAD R4, R7, R6, R4 ;  /* 0x0000000607047224 */ /* 0x000fc800078e0204 */
        /* <DEDUP_REMOVED lines=14> */
[----:B------:R-:W-:Y:S02]  /*20b90*/  VIADD R34, R26, 0x1 ;  /* 0x000000011a227836 */ /* 0x000fe40000000000 */
[----:B0-----:R-:W-:Y:S01]  /*20ba0*/  IMAD.MOV.U32 R8, RZ, RZ, RZ ;  /* 0x000000ffff087224 */ /* 0x001fe200078e00ff */
        /* <DEDUP_REMOVED lines=14> */
.L_x_10161:
[----:B------:R-:W-:Y:S01]  /*20c90*/  IMAD R0, R34, 0x8, R22 ;  /* 0x0000000822007824 */ /* 0x000fe200078e0216 */
[----:B------:R-:W-:Y:S01]  /*20ca0*/  SHF.L.U32 R33, R2, 0x1f, RZ ;  /* 0x0000001f02217819 */ /* 0x000fe200000006ff */
[----:B------:R-:W-:Y:S01]  /*20cb0*/  BSSY B0, `(.L_x_10162) ;  /* 0x0000004000007945 */ /* 0x000fe20003800000 */
[----:B------:R-:W-:Y:S02]  /*20cc0*/  SHF.R.S32.HI R32, RZ, 0x1f, R4 ;  /* 0x0000001fff207819 */ /* 0x000fe40000011404 */
[----:B------:R-:W0:Y:S02]  /*20cd0*/  SYNCS.PHASECHK.TRANS64.TRYWAIT P0, [R0+URZ+0x22880], R33 ;  /* 0x02288021000075a7 */ /* 0x000e24000800017f */
[----:B0-----:R-:W-:Y:S05]  /*20ce0*/  @!P0 BRA `(.L_x_10163) ;  /* 0x0000008000a88947 */ /* 0x001fea0003800000 */
.L_x_10411:
[----:B------:R-:W-:Y:S05]  /*20cf0*/  BSYNC B0 ;  /* 0x0000000000007941 */ /* 0x000fea0003800000 */
.L_x_10162:
        /* <DEDUP_REMOVED lines=85> */
.L_x_10433:
        /* <DEDUP_REMOVED lines=8> */
.L_x_10165:
        /* <DEDUP_REMOVED lines=11> */
.L_x_10166:
[----:B------:R2:W-:Y:S01]  /*21380*/  SYNCS.ARRIVE.TRANS64.A1T0 RZ, [R0+URZ+0x22870], RZ ;  /* 0x022870ff00ff79a7 */ /* 0x0005e2000810003f */
[----:B------:R-:W-:Y:S05]  /*21390*/  @!P3 BRA `(.L_x_10167) ;  /* 0x000000000004b947 */ /* 0x000fea0003800000 */
[----:B------:R-:W-:Y:S01]  /*213a0*/  BPT.TRAP 0x1 ;  /* 0x000000040000795c */ /* 0x000fe20000300000 */
.L_x_10167:
[----:B------:R-:W3:Y:S01]  /*213b0*/  SYNCS.PHASECHK.TRANS64.TRYWAIT P0, [R0+URZ+0x22840], R33 ;  /* 0x02284021000075a7 */ /* 0x000ee2000800017f */
[----:B------:R-:W-:Y:S04]  /*213c0*/  BSSY B0, `(.L_x_10168) ;  /* 0x0000002000007945 */ /* 0x000fe80003800000 */
[----:B---3--:R-:W-:Y:S05]  /*213d0*/  @!P0 BRA `(.L_x_10169) ;  /* 0x0000008400bc8947 */ /* 0x008fea0003800000 */
.L_x_10434:
[----:B------:R-:W-:Y:S05]  /*213e0*/  BSYNC B0 ;  /* 0x0000000000007941 */ /* 0x000fea0003800000 */
.L_x_10168:
        /* <DEDUP_REMOVED lines=74> */
[----:B------:R-:W1:Y:S01]  /*21890*/  SHFL.IDX PT, R5, R7, RZ, 0x181f ;  /* 0x00181fff07057589 */ /* 0x000e6200000e0000 */
[----:B0-----:R-:W-:-:S05]  /*218a0*/  IADD3.X R3, RZ, R3, RZ, P0, !PT ;  /* 0x00000003ff037210 */ /* 0x001fca00007fe4ff */
[----:B------:R1:W-:Y:S02]  /*218b0*/  LDGSTS.E.BYPASS.LTC128B.128 [R6+0x1bc00], desc[UR60][R2.64], !P2 ;  /* 0x1bc0000002067fae */ /* 0x0003e4000d101d7c */
[----:B-1----:R-:W-:-:S05]  /*218c0*/  IADD3 R2, P0, R35, R5, RZ ;  /* 0x0000000523027210 */ /* 0x002fca0007f1e0ff */
[----:B------:R-:W-:-:S05]  /*218d0*/  IMAD.X R3, RZ, RZ, R4, P0 ;  /* 0x000000ffff037224 */ /* 0x000fca00000e0604 */
[----:B------:R0:W-:Y:S04]  /*218e0*/  LDGSTS.E.BYPASS.LTC128B.128 [R6+0x1c400], desc[UR60][R2.64], !P2 ;  /* 0x1c40000002067fae */ /* 0x0001e8000d101d7c */
[----:B0-----:R0:W1:Y:S02]  /*218f0*/  SHFL.IDX PT, R2, R7, 0x1, 0x181f ;  /* 0x00381f0007027f89 */ /* 0x00106400000e0000 */
.L_x_10456:
        /* <DEDUP_REMOVED lines=8> */
.L_x_10171:
        /* <DEDUP_REMOVED lines=11> */
.L_x_10172:
[----:B------:R-:W4:Y:S01]  /*21a30*/  LDL R2, [R1+0x3c] ;  /* 0x00003c0001027983 */ /* 0x000f220000100800 */
[----:B------:R1:W-:Y:S01]  /*21a40*/  SYNCS.ARRIVE.TRANS64.A1T0 RZ, [R0+URZ+0x22830], RZ ;  /* 0x022830ff00ff79a7 */ /* 0x0003e2000810003f */
[----:B----4-:R-:W-:-:S13]  /*21a50*/  ISETP.NE.AND P0, PT, R2, 0x3, PT ;  /* 0x000000030200780c */ /* 0x010fda0003f05270 */
[----:B-1----:R-:W-:Y:S05]  /*21a60*/  @!P0 BRA `(.L_x_10173) ;  /* 0x0000000000048947 */ /* 0x002fea0003800000 */
[----:B------:R-:W-:Y:S01]  /*21a70*/  BPT.TRAP 0x1 ;  /* 0x000000040000795c */ /* 0x000fe20000300000 */
.L_x_10173:
[----:B------:R-:W-:Y:S01]  /*21a80*/  LOP3.LUT R2, R27, 0x1, RZ, 0x3c, !PT ;  /* 0x000000011b027812 */ /* 0x000fe200078e3cff */
[----:B--23--:R-:W-:Y:S01]  /*21a90*/  IMAD R0, R26, 0x8, R22 ;  /* 0x000000081a007824 */ /* 0x00cfe200078e0216 */
[----:B------:R-:W-:Y:S02]  /*21aa0*/  BSSY B0, `(.L_x_10174) ;  /* 0x0000004000007945 */ /* 0x000fe40003800000 */
[----:B------:R-:W-:-:S04]  /*21ab0*/  SHF.L.U32 R2, R2, 0x1f, RZ ;  /* 0x0000001f02027819 */ /* 0x000fc800000006ff */
[----:B------:R-:W1:Y:S02]  /*21ac0*/  SYNCS.PHASECHK.TRANS64.TRYWAIT P2, [R0+URZ+0x22870], R2 ;  /* 0x02287002000075a7 */ /* 0x000e64000804017f */
[----:B-1----:R-:W-:Y:S05]  /*21ad0*/  @!P2 BRA `(.L_x_10175) ;  /* 0x0000008800c0a947 */ /* 0x002fea0003800000 */
.L_x_10457:
[----:B------:R-:W-:Y:S05]  /*21ae0*/  BSYNC B0 ;  /* 0x0000000000007941 */ /* 0x000fea0003800000 */
.L_x_10174:
[----:B------:R-:W2:Y:S02]  /*21af0*/  LDL R3, [R1+0x48] ;  /* 0x0000480001037983 */ /* 0x000ea40000100800 */
[----:B--2---:R-:W-:-:S13]  /*21b00*/  ISETP.NE.AND P2, PT, R3, 0x3, PT ;  /* 0x000000030300780c */ /* 0x004fda0003f45270 */
[----:B------:R-:W-:Y:S05]  /*21b10*/  @!P2 BRA `(.L_x_10176) ;  /* 0x000000000004a947 */ /* 0x000fea0003800000 */
[----:B------:R-:W-:Y:S01]  /*21b20*/  BPT.TRAP 0x1 ;  /* 0x000000040000795c */ /* 0x000fe20000300000 */
.L_x_10176:
[----:B------:R-:W-:Y:S01]  /*21b30*/  SHF.L.U32 R3, R27, 0x1f, RZ ;  /* 0x0000001f1b037819 */ /* 0x000fe200000006ff */
[----:B-1----:R-:W-:-:S03]  /*21b40*/  IMAD R2, R26, 0x5000, RZ ;  /* 0x000050001a027824 */ /* 0x002fc600078e02ff */
[----:B------:R-:W1:Y:S02]  /*21b50*/  SYNCS.PHASECHK.TRANS64.TRYWAIT P2, [R0+URZ+0x22860], R3 ;  /* 0x02286003000075a7 */ /* 0x000e64000804017f */
[----:B-1----:R-:W-:Y:S05]  /*21b60*/  @!P2 BRA `(.L_x_10177) ;  /* 0x0000008800b0a947 */ /* 0x002fea0003800000 */
.L_x_10458:
[----:B------:R-:W2:Y:S01]  /*21b70*/  LDL R12, [R1+0x1c] ;  /* 0x00001c00010c7983 */ /* 0x000ea20000100800 */
[----:B-1----:R-:W-:Y:S01]  /*21b80*/  LOP3.LUT R3, R2, R28, RZ, 0xfc, !PT ;  /* 0x0000001c02037212 */ /* 0x002fe200078efcff */
[----:B------:R-:W-:Y:S05]  /*21b90*/  WARPSYNC.ALL ;  /* 0x0000000000007948 */ /* 0x000fea0003800000 */
[----:B------:R-:W-:Y:S01]  /*21ba0*/  IMAD.IADD R3, R22, 0x1, R3 ;  /* 0x0000000116037824 */ /* 0x000fe200078e0203 */
[----:B------:R-:W-:Y:S01]  /*21bb0*/  LOP3.LUT R17, R24, 0x1800, RZ, 0xfc, !PT ;  /* 0x0000180018117812 */ /* 0x000fe200078efcff */
[----:B------:R-:W3:Y:S04]  /*21bc0*/  LDL R20, [R1+0x48] ;  /* 0x0000480001147983 */ /* 0x000ee80000100800 */
[----:B0-----:R-:W0:Y:S02]  /*21bd0*/  LDSM.16.MT88.4 R4, [R3+0xa400] ;  /* 0x00a400000304783b */ /* 0x001e240000004200 */
[----:B0-----:R-:W-:-:S02]  /*21be0*/  PRMT R8, R4, 0x6420, R5 ;  /* 0x0000642004087816 */ /* 0x001fc40000000005 */
[----:B------:R-:W-:Y:S02]  /*21bf0*/  PRMT R9, R4, 0x7531, R5 ;  /* 0x0000753104097816 */ /* 0x000fe40000000005 */
[C-C-:B------:R-:W-:Y:S02]  /*21c00*/  PRMT R10, R6.reuse, 0x6420, R7.reuse ;  /* 0x00006420060a7816 */ /* 0x140fe40000000007 */
        /* <DEDUP_REMOVED lines=16> */
[----:B------:R-:W-:Y:S01]  /*21d10*/  IMAD.IADD R4, R22, 0x1, R4 ;  /* 0x0000000116047824 */ /* 0x000fe200078e0204 */
[----:B------:R-:W-:-:S04]  /*21d20*/  IADD3 R12, R23, R12, RZ ;  /* 0x0000000c170c7210 */ /* 0x000fc80007ffe0ff */
        /* <DEDUP_REMOVED lines=79> */
.L_x_10178:
[----:B-1----:R1:W-:Y:S01]  /*22220*/  SYNCS.ARRIVE.TRANS64.A1T0 RZ, [R0+URZ+0x22850], RZ ;  /* 0x022850ff00ff79a7 */ /* 0x0023e2000810003f */
[----:B------:R-:W-:Y:S06]  /*22230*/  BAR.SYNC.DEFER_BLOCKING 0x2, 0x80 ;  /* 0x0082000000007b1d */ /* 0x000fec0000010000 */
[----:B------:R-:W-:Y:S05]  /*22240*/  @!P0 BRA `(.L_x_10179) ;  /* 0x0000000000048947 */ /* 0x000fea0003800000 */
[----:B------:R-:W-:Y:S01]  /*22250*/  BPT.TRAP 0x1 ;  /* 0x000000040000795c */ /* 0x000fe20000300000 */
.L_x_10179:
[----:B0-----:R-:W2:Y:S01]  /*22260*/  LDL R2, [R1+0x18] ;  /* 0x0000180001027983 */ /* 0x001ea20000100800 */
[----:B-1----:R-:W-:Y:S02]  /*22270*/  VIADD R0, R0, 0x22880 ;  /* 0x0002288000007836 */ /* 0x002fe40000000000 */
[----:B------:R-:W-:Y:S01]  /*22280*/  IMAD.MOV.U32 R26, RZ, RZ, R34 ;  /* 0x000000ffff1a7224 */ /* 0x000fe200078e0022 */
[----:B------:R3:W5:Y:S02]  /*22290*/  LDL R27, [R1+0x4] ;  /* 0x00000400011b7983 */ /* 0x0007640000100800 */
[----:B--2---:R-:W-:-:S04]  /*222a0*/  PRMT R0, R2, 0x654, R0 ;  /* 0x0000065402007816 */ /* 0x004fc80000000000 */
[----:B------:R3:W-:Y:S01]  /*222b0*/  SYNCS.ARRIVE.TRANS64.RED.A1T0 RZ, [R0+URZ], RZ ;  /* 0x000000ff00ff79a7 */ /* 0x0007e2000810043f */
[----:B------:R-:W-:Y:S05]  /*222c0*/  @P1 BRA `(.L_x_10180) ;  /* 0xffffffe400641947 */ /* 0x000fea000383ffff */
.L_x_10160:
        /* <DEDUP_REMOVED lines=19> */
.L_x_10182:
[----:B------:R-:W-:Y:S05]  /*22400*/  BSYNC B0 ;  /* 0x0000000000007941 */ /* 0x000fea0003800000 */
.L_x_10181:
[----:B------:R-:W-:Y:S05]  /*22410*/  @!P0 BRA `(.L_x_10183) ;  /* 0x0000000000048947 */ /* 0x000fea0003800000 */
[----:B------:R-:W-:Y:S01]  /*22420*/  BPT.TRAP 0x1 ;  /* 0x000000040000795c */ /* 0x000fe20000300000 */
.L_x_10183:
[----:B------:R-:W2:Y:S01]  /*22430*/  LDL R0, [R1+0x4] ;  /* 0x0000040001007983 */ /* 0x000ea20000100800 */
[----:B------:R-:W-:Y:S01]  /*22440*/  BSSY B0, `(.L_x_10184) ;  /* 0x0000006000007945 */ /* 0x000fe20003800000 */
[----:B--2---:R-:W-:Y:S01]  /*22450*/  LOP3.LUT R3, R0, 0x1, RZ, 0x3c, !PT ;  /* 0x0000000100037812 */ /* 0x004fe200078e3cff */
[----:B------:R-:W-:-:S03]  /*22460*/  IMAD R0, R34, 0x8, R22 ;  /* 0x0000000822007824 */ /* 0x000fc600078e0216 */
[----:B------:R-:W-:-:S04]  /*22470*/  SHF.L.U32 R3, R3, 0x1f, RZ ;  /* 0x0000001f03037819 */ /* 0x000fc800000006ff */
[----:B------:R-:W0:Y:S02]  /*22480*/  SYNCS.PHASECHK.TRANS64.TRYWAIT P1, [R0+URZ+0x22870], R3 ;  /* 0x02287003000075a7 */ /* 0x000e24000802017f */
[----:B0-----:R-:W-:Y:S05]  /*22490*/  @!P1 BRA `(.L_x_10185) ;  /* 0x0000008000789947 */ /* 0x001fea0003800000 */
.L_x_10459:
[----:B------:R-:W-:Y:S05]  /*224a0*/  BSYNC B0 ;  /* 0x0000000000007941 */ /* 0x000fea0003800000 */
.L_x_10184:
[----:B------:R-:W2:Y:S02]  /*224b0*/  LDL R2, [R1+0x48] ;  /* 0x0000480001027983 */ /* 0x000ea40000100800 */
[----:B--2---:R-:W-:-:S13]  /*224c0*/  ISETP.NE.AND P1, PT, R2, 0x3, PT ;  /* 0x000000030200780c */ /* 0x004fda0003f25270 */
[----:B------:R-:W-:Y:S05]  /*224d0*/  @!P1 BRA `(.L_x_10186) ;  /* 0x0000000000049947 */ /* 0x000fea0003800000 */
[----:B------:R-:W-:Y:S01]  /*224e0*/  BPT.TRAP 0x1 ;  /* 0x000000040000795c */ /* 0x000fe20000300000 */
.L_x_10186:
[----:B------:R-:W0:Y:S02]  /*224f0*/  LDL R2, [R1+0x4] ;  /* 0x0000040001027983 */ /* 0x000e240000100800 */
[----:B0-----:R-:W-:-:S04]  /*22500*/  SHF.L.U32 R3, R2, 0x1f, RZ ;  /* 0x0000001f02037819 */ /* 0x001fc800000006ff */
[----:B------:R-:W0:Y:S02]  /*22510*/  SYNCS.PHASECHK.TRANS64.TRYWAIT P1, [R0+URZ+0x22860], R3 ;  /* 0x02286003000075a7 */ /* 0x000e24000802017f */
[----:B0-----:R-:W-:Y:S05]  /*22520*/  @!P1 BRA `(.L_x_10187) ;  /* 0x0000008000689947 */ /* 0x001fea0003800000 */
.L_x_10460:
[----:B------:R-:W2:Y:S01]  /*22530*/  LDL R2, [R1+0x1c] ;  /* 0x00001c0001027983 */ /* 0x000ea20000100800 */
[----:B0-----:R-:W-:Y:S01]  /*22540*/  IMAD R3, R34, 0x5000, RZ ;  /* 0x0000500022037824 */ /* 0x001fe200078e02ff */
[----:B------:R-:W-:Y:S05]  /*22550*/  WARPSYNC.ALL ;  /* 0x0000000000007948 */ /* 0x000fea0003800000 */
[C---:B------:R-:W-:Y:S02]  /*22560*/  LOP3.LUT R5, R3.reuse, R28, RZ, 0xfc, !PT ;  /* 0x0000001c03057212 */ /* 0x040fe400078efcff */
[----:B------:R-:W-:Y:S02]  /*22570*/  LOP3.LUT R12, R3, R24, RZ, 0xfc, !PT ;  /* 0x00000018030c7212 */ /* 0x000fe400078efcff */
[----:B------:R-:W-:Y:S01]  /*22580*/  LOP3.LUT R18, R24, 0x1800, RZ, 0xfc, !PT ;  /* 0x0000180018127812 */ /* 0x000fe200078efcff */
[----:B------:R-:W-:-:S02]  /*22590*/  IMAD.IADD R13, R22, 0x1, R5 ;  /* 0x00000001160d7824 */ /* 0x000fc400078e0205 */
[----:B------:R-:W-:-:S03]  /*225a0*/  IMAD.IADD R12, R23, 0x1, R12 ;  /* 0x00000001170c7824 */ /* 0x000fc600078e020c */
        /* <DEDUP_REMOVED lines=78> */
[C---:B------:R-:W-:Y:S02]  /*22a90*/  IADD3 R3, R23.reuse, R20, R3 ;  /* 0x0000001417037210 */ /* 0x040fe40007ffe003 */
[----:B------:R-:W-:Y:S02]  /*22aa0*/  IADD3 R23, R23, R8, RZ ;  /* 0x0000000817177210 */ /* 0x000fe40007ffe0ff */
[C-C-:B0-----:R-:W-:Y:S02]  /*22ab0*/  PRMT R8, R4.reuse, 0x6420, R5.reuse ;  /* 0x0000642004087816 */ /* 0x141fe40000000005 */
        /* <DEDUP_REMOVED lines=19> */
.L_x_10188:
[----:B------:R0:W-:Y:S01]  /*22bf0*/  SYNCS.ARRIVE.TRANS64.A1T0 RZ, [R0+URZ+0x22850], RZ ;  /* 0x022850ff00ff79a7 */ /* 0x0001e2000810003f */
[----:B------:R-:W-:Y:S06]  /*22c00*/  BAR.SYNC.DEFER_BLOCKING 0x2, 0x80 ;  /* 0x0082000000007b1d */ /* 0x000fec0000010000 */
[----:B------:R-:W-:Y:S05]  /*22c10*/  @!P0 BRA `(.L_x_10189) ;  /* 0x0000000000048947 */ /* 0x000fea0003800000 */
[----:B------:R-:W-:Y:S01]  /*22c20*/  BPT.TRAP 0x1 ;  /* 0x000000040000795c */ /* 0x000fe20000300000 */
.L_x_10189:
        /* <DEDUP_REMOVED lines=11> */
.L_x_10132:
[----:B------:R-:W-:-:S13]  /*22ce0*/  LOP3.LUT P0, RZ, R25, 0x200, RZ, 0xc0, !PT ;  /* 0x0000020019ff7812 */ /* 0x000fda000780c0ff */
        /* <DEDUP_REMOVED lines=11> */
.L_x_10190:
[----:B------:R-:W3:Y:S01]  /*22da0*/  S2R R0, SR_TID.X ;  /* 0x0000000000007919 */ /* 0x000ee20000002100 */
[----:B------:R-:W-:Y:S01]  /*22db0*/  UMOV UR4, 0xffffffff ;  /* 0xffffffff00047882 */ /* 0x000fe20000000000 */
[----:B---3--:R-:W-:-:S04]  /*22dc0*/  LOP3.LUT R8, R0, 0x1f, RZ, 0xc0, !PT ;  /* 0x0000001f00087812 */ /* 0x008fc800078ec0ff */
[----:B------:R-:W-:Y:S01]  /*22dd0*/  ISETP.NE.AND P0, PT, R8, 0x1f, PT ;  /* 0x0000001f0800780c */ /* 0x000fe20003f05270 */
[----:B------:R-:W-:-:S12]  /*22de0*/  BRA.DIV UR4, `(.L_x_10192) ;  /* 0x0000007a044c7947 */ /* 0x000fd8000b800000 */
[----:B------:R-:W-:Y:S01]  /*22df0*/  IMAD.IADD R5, R19, 0x1, R8 ;  /* 0x0000000113057824 */ /* 0x000fe200078e0208 */
[----:B------:R-:W-:-:S04]  /*22e00*/  ULDC UR4, c[0x0][0xc3c] ;  /* 0x00030f0000047ab9 */ /* 0x000fc80000000800 */
[----:B------:R-:W-:-:S13]  /*22e10*/  ISETP.GE.OR P1, PT, R5, UR4, !P0 ;  /* 0x0000000405007c0c */ /* 0x000fda000c726670 */
[----:B0-----:R-:W0:Y:S02]  /*22e20*/  @!P1 LDC.64 R2, c[0x0][0xc80] ;  /* 0x00032000ff029b82 */ /* 0x001e240000000a00 */
[----:B0-----:R-:W-:-:S06]  /*22e30*/  @!P1 IMAD.WIDE R2, R5, 0x4, R2 ;  /* 0x0000000405029825 */ /* 0x001fcc00078e0202 */
[----:B------:R0:W3:Y:S01]  /*22e40*/  @!P1 LDG.E R3, desc[UR60][R2.64] ;  /* 0x0000003c02039981 */ /* 0x0000e2000c1e1900 */
[C---:B------:R-:W-:Y:S02]  /*22e50*/  ISETP.GE.U32.AND P2, PT, R8.reuse, 0x2, PT ;  /* 0x000000020800780c */ /* 0x040fe40003f46070 */
[C---:B------:R-:W-:Y:S01]  /*22e60*/  ISETP.GE.U32.AND P3, PT, R8.reuse, 0x4, PT ;  /* 0x000000040800780c */ /* 0x040fe20003f66070 */
[----:B------:R-:W-:Y:S01]  /*22e70*/  SHFL.IDX PT, R0, R16, RZ, 0x1f ;  /* 0x00001fff10007589 */ /* 0x000fe200000e0000 */
[C---:B------:R-:W-:Y:S02]  /*22e80*/  ISETP.GE.U32.AND P4, PT, R8.reuse, 0x8, PT ;  /* 0x000000080800780c */ /* 0x040fe40003f86070 */
[C---:B------:R-:W-:Y:S01]  /*22e90*/  ISETP.GE.U32.AND P5, PT, R8.reuse, 0x10, PT ;  /* 0x000000100800780c */ /* 0x040fe20003fa6070 */
[----:B0-----:R-:W-:Y:S02]  /*22ea0*/  IMAD.MOV.U32 R2, RZ, RZ, RZ ;  /* 0x000000ffff027224 */ /* 0x001fe400078e00ff */
[----:B---3--:R-:W-:Y:S01]  /*22eb0*/  @!P1 IMAD.MOV.U32 R2, RZ, RZ, R3 ;  /* 0x000000ffff029224 */ /* 0x008fe200078e0003 */
[----:B------:R-:W-:-:S04]  /*22ec0*/  ISETP.NE.AND P1, PT, R8, RZ, PT ;  /* 0x000000ff0800720c */ /* 0x000fc80003f25270 */
[----:B------:R-:W0:Y:S02]  /*22ed0*/  SHFL.UP PT, R14, R2, 0x1, RZ ;  /* 0x04200000020e7989 */ /* 0x000e2400000e00ff */
[----:B0-----:R-:W-:-:S05]  /*22ee0*/  SEL R5, R14, RZ, P1 ;  /* 0x000000ff0e057207 */ /* 0x001fca0000800000 */
[----:B------:R-:W-:-:S05]  /*22ef0*/  IMAD.IADD R4, R2, 0x1, R5 ;  /* 0x0000000102047824 */ /* 0x000fca00078e0205 */
[----:B------:R-:W0:Y:S02]  /*22f00*/  SHFL.UP PT, R14, R4, 0x2, RZ ;  /* 0x04400000040e7989 */ /* 0x000e2400000e00ff */
[----:B0-----:R-:W-:-:S05]  /*22f10*/  SEL R5, R14, RZ, P2 ;  /* 0x000000ff0e057207 */ /* 0x001fca0001000000 */
[----:B-12---:R-:W-:Y:S02]  /*22f20*/  IMAD.IADD R6, R4, 0x1, R5 ;  /* 0x0000000104067824 */ /* 0x006fe400078e0205 */
[----:B------:R-:W-:Y:S04]  /*22f30*/  SHFL.IDX PT, R5, R16, 0x1, 0x1f ;  /* 0x00201f0010057f89 */ /* 0x000fe800000e0000 */
        /* <DEDUP_REMOVED lines=10> */
.L_x_10470:
[----:B------:R-:W-:Y:S02]  /*22fe0*/  ULDC UR4, c[0x0][0xc38] ;  /* 0x00030e0000047ab9 */ /* 0x000fe40000000800 */
[----:B------:R-:W-:-:S04]  /*22ff0*/  IMAD.U32 R4, RZ, RZ, UR4 ;  /* 0x00000004ff047e24 */ /* 0x000fc8000f8e00ff */
[----:B-1----:R-:W-:-:S04]  /*23000*/  IMAD R14, R14, R4, RZ ;  /* 0x000000040e0e7224 */ /* 0x002fc800078e02ff */
[----:B------:R-:W-:-:S05]  /*23010*/  IMAD.IADD R5, R5, 0x1, R14 ;  /* 0x0000000105057824 */ /* 0x000fca00078e020e */
[----:B------:R-:W-:-:S13]  /*23020*/  ISETP.GT.AND P6, PT, R5, R0, PT ;  /* 0x000000000500720c */ /* 0x000fda0003fc4270 */
[----:B------:R-:W-:Y:S05]  /*23030*/  @P6 BRA `(.L_x_10193) ;  /* 0x00000000009c6947 */ /* 0x000fea0003800000 */
.L_x_10198:
        /* <DEDUP_REMOVED lines=14> */
.L_x_10196:
[----:B------:R-:W-:Y:S05]  /*23120*/  BSYNC B0 ;  /* 0x0000000000007941 */ /* 0x000fea0003800000 */
.L_x_10195:
[----:B------:R-:W-:-:S03]  /*23130*/  UMOV UR4, 0xffffffff ;  /* 0xffffffff00047882 */ /* 0x000fc60000000000 */
[----:B------:R-:W-:Y:S05]  /*23140*/  BRA.DIV UR4, `(.L_x_10197) ;  /* 0x0000007a04987947 */ /* 0x000fea000b800000 */
[----:B-----5:R-:W2:Y:S02]  /*23150*/  SHFL.UP PT, R14, R2, 0x1, RZ ;  /* 0x04200000020e7989 */ /* 0x020ea400000e00ff */
[----:B--2---:R-:W-:-:S05]  /*23160*/  SEL R13, R14, RZ, P1 ;  /* 0x000000ff0e0d7207 */ /* 0x004fca0000800000 */
[----:B------:R-:W-:-:S05]  /*23170*/  IMAD.IADD R13, R2, 0x1, R13 ;  /* 0x00000001020d7824 */ /* 0x000fca00078e020d */
[----:B------:R-:W2:Y:S02]  /*23180*/  SHFL.UP PT, R14, R13, 0x2, RZ ;  /* 0x044000000d0e7989 */ /* 0x000ea400000e00ff */
[----:B--2---:R-:W-:-:S04]  /*23190*/  SEL R4, R14, RZ, P2 ;  /* 0x000000ff0e047207 */ /* 0x004fc80001000000 */
[----:B------:R-:W-:-:S05]  /*231a0*/  IADD3 R4, R13, R4, RZ ;  /* 0x000000040d047210 */ /* 0x000fca0007ffe0ff */
        /* <DEDUP_REMOVED lines=10> */
.L_x_10478:
[----:B------:R-:W-:Y:S02]  /*23250*/  ULDC UR4, c[0x0][0xc38] ;  /* 0x00030e0000047ab9 */ /* 0x000fe40000000800 */
[----:B------:R-:W-:-:S04]  /*23260*/  IMAD.U32 R4, RZ, RZ, UR4 ;  /* 0x00000004ff047e24 */ /* 0x000fc8000f8e00ff */
[----:B-1----:R-:W-:-:S04]  /*23270*/  IMAD R14, R14, R4, RZ ;  /* 0x000000040e0e7224 */ /* 0x002fc800078e02ff */
[----:B------:R-:W-:-:S05]  /*23280*/  IMAD.IADD R5, R14, 0x1, R5 ;  /* 0x000000010e057824 */ /* 0x000fca00078e0205 */
[----:B------:R-:W-:-:S13]  /*23290*/  ISETP.GT.AND P6, PT, R5, R0, PT ;  /* 0x000000000500720c */ /* 0x000fda0003fc4270 */
[----:B------:R-:W-:Y:S05]  /*232a0*/  @!P6 BRA `(.L_x_10198) ;  /* 0xfffffffc0064e947 */ /* 0x000fea000383ffff */
.L_x_10193:
        /* <DEDUP_REMOVED lines=8> */
.L_x_10482:
[----:B------:R-:W-:Y:S01]  /*23330*/  ISETP.NE.AND P0, PT, R5, RZ, PT ;  /* 0x000000ff0500720c */ /* 0x000fe20003f05270 */
[----:B------:R-:W-:-:S12]  /*23340*/  IMAD.MOV.U32 R5, RZ, RZ, RZ ;  /* 0x000000ffff057224 */ /* 0x000fd800078e00ff */
[----:B------:R-:W-:Y:S05]  /*23350*/  @!P0 BRA `(.L_x_10200) ;  /* 0x0000000000108947 */ /* 0x000fea0003800000 */
[----:B------:R-:W-:Y:S01]  /*23360*/  UMOV UR4, 0xffffffff ;  /* 0xffffffff00047882 */ /* 0x000fe20000000000 */
[----:B------:R-:W-:Y:S02]  /*23370*/  VIADD R12, R6, 0xffffffff ;  /* 0xffffffff060c7836 */ /* 0x000fe40000000000 */
[----:B------:R-:W-:Y:S05]  /*23380*/  BRA.DIV UR4, `(.L_x_10201) ;  /* 0x0000007e040c7947 */ /* 0x000fea000b800000 */
[----:B------:R3:W4:Y:S02]  /*23390*/  SHFL.IDX PT, R5, R3, R12, 0x1f ;  /* 0x00001f0c03057589 */ /* 0x00072400000e0000 */
.L_x_10200:
[----:B01-3--:R-:W0:Y:S01]  /*233a0*/  LDC.64 R2, c[0x0][0xc90] ;  /* 0x00032400ff027b82 */ /* 0x00be220000000a00 */
[----:B------:R-:W-:-:S05]  /*233b0*/  IADD3 R19, R6, R19, RZ ;  /* 0x0000001306137210 */ /* 0x000fca0007ffe0ff */
        /* <DEDUP_REMOVED lines=53> */
[C---:B------:R-:W-:Y:S01]  /*23710*/  LOP3.LUT R2, R0.reuse, R4, RZ, 0x3c, !PT ;  /* 0x0000000400027212 */ /* 0x040fe200078e3cff */
[----:B------:R-:W-:-:S03]  /*23720*/  IMAD.IADD R0, R0, 0x1, R5 ;  /* 0x0000000100007824 */ /* 0x000fc600078e0205 */
[----:B------:R-:W-:-:S07]  /*23730*/  ISETP.GE.AND P2, PT, R2, RZ, PT ;  /* 0x000000ff0200720c */ /* 0x000fce0003f46270 */
[----:B------:R-:W-:-:S06]  /*23740*/  @P0 IADD3 R9, R9, 0x1, RZ ;  /* 0x0000000109090810 */ /* 0x000fcc0007ffe0ff */
[----:B------:R-:W-:Y:S01]  /*23750*/  @!P2 IMAD.MOV R9, RZ, RZ, -R9 ;  /* 0x000000ffff09a224 */ /* 0x000fe200078e0a09 */
[----:B------:R-:W-:Y:S01]  /*23760*/  @!P1 LOP3.LUT R9, RZ, R4, RZ, 0x33, !PT ;  /* 0x00000004ff099212 */ /* 0x000fe200078e33ff */
[----:B------:R-:W-:-:S04]  /*23770*/  IMAD.MOV R4, RZ, RZ, -R4 ;  /* 0x000000ffff047224 */ /* 0x000fc800078e0a04 */
[----:B------:R-:W-:Y:S01]  /*23780*/  IMAD R18, R9, R4, R0 ;  /* 0x0000000409127224 */ /* 0x000fe200078e0200 */
[----:B------:R-:W-:-:S05]  /*23790*/  LOP3.LUT R0, RZ, R9, RZ, 0x33, !PT ;  /* 0x00000009ff007212 */ /* 0x000fca00078e33ff */
[----:B------:R-:W-:Y:S01]  /*237a0*/  IMAD.IADD R17, R17, 0x1, R0 ;  /* 0x0000000111117824 */ /* 0x000fe200078e0200 */
[----:B------:R-:W-:Y:S06]  /*237b0*/  BRA `(.L_x_10202) ;  /* 0x00000000001c7947 */ /* 0x000fec0003800000 */
.L_x_10194:
[----:B------:R-:W-:Y:S01]  /*237c0*/  UMOV UR4, URZ ;  /* 0x0000003f00047c82 */ /* 0x000fe20008000000 */
[----:B------:R-:W-:Y:S01]  /*237d0*/  UMOV UR5, URZ ;  /* 0x0000003f00057c82 */ /* 0x000fe20008000000 */
[----:B------:R-:W-:Y:S01]  /*237e0*/  ULDC UR6, c[0x0][0xc3c] ;  /* 0x00030f0000067ab9 */ /* 0x000fe20000000800 */
[----:B------:R-:W-:Y:S02]  /*237f0*/  IMAD.MOV.U32 R16, RZ, RZ, R0 ;  /* 0x000000ffff107224 */ /* 0x000fe400078e0000 */
[----:B------:R-:W-:Y:S02]  /*23800*/  IMAD.U32 R17, RZ, RZ, UR4 ;  /* 0x00000004ff117e24 */ /* 0x000fe4000f8e00ff */
[----:B------:R-:W-:Y:S02]  /*23810*/  IMAD.U32 R18, RZ, RZ, UR5 ;  /* 0x00000005ff127e24 */ /* 0x000fe4000f8e00ff */
[----:B------:R-:W-:-:S07]  /*23820*/  IMAD.U32 R19, RZ, RZ, UR6 ;  /* 0x00000006ff137e24 */ /* 0x000fce000f8e00ff */
.L_x_10202:
        /* <DEDUP_REMOVED lines=12> */
.L_x_10191:
[----:B------:R-:W-:Y:S02]  /*238f0*/  ULDC UR4, c[0x0][0xc3c] ;  /* 0x00030f0000047ab9 */ /* 0x000fe40000000800 */
[----:B----4-:R-:W-:-:S13]  /*23900*/  ISETP.GE.AND P0, PT, R19, UR4, PT ;  /* 0x0000000413007c0c */ /* 0x010fda000bf06270 */
[----:B------:R-:W-:Y:S05]  /*23910*/  @!P0 BRA `(.L_x_10203) ;  /* 0xffffff9000548947 */ /* 0x000fea000383ffff */
[----:B------:R-:W-:Y:S05]  /*23920*/  BSYNC B7 ;  /* 0x0000000000077941 */ /* 0x000fea0003800000 */
.L_x_10095:
[----:B0--3--:R-:W3:Y:S01]  /*23930*/  LDL.LU R0, [R1+0x44] ;  /* 0x0000440001007983 */ /* 0x009ee20000300800 */
[----:B------:R-:W-:Y:S01]  /*23940*/  BSSY B0, `(.L_x_10204) ;  /* 0x000000b000007945 */ /* 0x000fe20003800000 */
[----:B------:R-:W0:Y:S01]  /*23950*/  S2R R5, SR_CgaCtaId ;  /* 0x0000000000057919 */ /* 0x000e220000008800 */
[----:B---3--:R-:W-:-:S04]  /*23960*/  IADD3 R0, R0, 0x1, RZ ;  /* 0x0000000100007810 */ /* 0x008fc80007ffe0ff */
        /* <DEDUP_REMOVED lines=8> */
.L_x_10485:
[----:B------:R-:W-:Y:S05]  /*239f0*/  BSYNC B0 ;  /* 0x0000000000007941 */ /* 0x000fea0003800000 */
.L_x_10204:
[----:B------:R-:W-:-:S03]  /*23a00*/  UMOV UR4, 0xffffffff ;  /* 0xffffffff00047882 */ /* 0x000fc60000000000 */
[----:B------:R-:W-:Y:S05]  /*23a10*/  BRA.DIV UR4, `(.L_x_10206) ;  /* 0x0000007604a47947 */ /* 0x000fea000b800000 */
[----:B0-----:R-:W0:Y:S02]  /*23a20*/  S2R R0, SR_TID.X ;  /* 0x0000000000007919 */ /* 0x001e240000002100 */
[----:B0-----:R-:W-:-:S04]  /*23a30*/  SHF.R.U32.HI R0, RZ, 0x5, R0 ;  /* 0x00000005ff007819 */ /* 0x001fc80000011600 */
[----:B------:R-:W-:-:S05]  /*23a40*/  LOP3.LUT R0, R0, 0x3, RZ, 0xc0, !PT ;  /* 0x0000000300007812 */ /* 0x000fca00078ec0ff */
[----:B------:R0:W1:Y:S02]  /*23a50*/  SHFL.IDX PT, R14, R0, RZ, 0x1f ;  /* 0x00001fff000e7589 */ /* 0x00006400000e0000 */
.L_x_10488:
[----:B-1----:R-:W-:-:S13]  /*23a60*/  ISETP.NE.AND P0, PT, R14, RZ, PT ;  /* 0x000000ff0e00720c */ /* 0x002fda0003f05270 */
[----:B------:R-:W-:Y:S05]  /*23a70*/  @P0 BRA `(.L_x_9906) ;  /* 0x0000000000b00947 */ /* 0x000fea0003800000 */
[----:B------:R-:W-:-:S03]  /*23a80*/  UMOV UR4, 0xffffffff ;  /* 0xffffffff00047882 */ /* 0x000fc60000000000 */
[----:B------:R-:W-:Y:S05]  /*23a90*/  BRA.DIV UR4, `(.L_x_10207) ;  /* 0x0000007604b87947 */ /* 0x000fea000b800000 */
[----:B------:R-:W-:-:S13]  /*23aa0*/  ELECT P6, URZ, PT ;  /* 0x00000000003f782f */ /* 0x000fda00038c0000 */
.L_x_10491:
[----:B------:R-:W-:Y:S05]  /*23ab0*/  @!P6 BRA `(.L_x_9906) ;  /* 0x0000000000a0e947 */ /* 0x000fea0003800000 */
[----:B0-----:R-:W3:Y:S02]  /*23ac0*/  LDL.LU R0, [R1+0x20] ;  /* 0x0000200001007983 */ /* 0x001ee40000300800 */
[----:B---3--:R-:W-:-:S04]  /*23ad0*/  LOP3.LUT R0, R0, 0x2, RZ, 0xfc, !PT ;  /* 0x0000000200007812 */ /* 0x008fc800078efcff */
[----:B------:R-:W-:-:S13]  /*23ae0*/  ISETP.NE.AND P0, PT, R0, 0x3, PT ;  /* 0x000000030000780c */ /* 0x000fda0003f05270 */
[----:B------:R-:W-:Y:S05]  /*23af0*/  @!P0 BRA `(.L_x_10208) ;  /* 0x0000000000048947 */ /* 0x000fea0003800000 */
[----:B------:R-:W-:Y:S01]  /*23b00*/  BPT.TRAP 0x1 ;  /* 0x000000040000795c */ /* 0x000fe20000300000 */
.L_x_10208:
[----:B------:R-:W3:Y:S01]  /*23b10*/  LDL R0, [R1+0x4] ;  /* 0x0000040001007983 */ /* 0x000ee20000100800 */
[C---:B------:R-:W-:Y:S02]  /*23b20*/  IMAD R3, R34.reuse, 0x8, R5 ;  /* 0x0000000822037824 */ /* 0x040fe400078e0205 */
[----:B------:R-:W-:-:S05]  /*23b30*/  VIADD R34, R34, 0x1 ;  /* 0x0000000122227836 */ /* 0x000fca0000000000 */
[----:B------:R-:W-:Y:S02]  /*23b40*/  ISETP.NE.AND P2, PT, R34, 0x2, PT ;  /* 0x000000022200780c */ /* 0x000fe40003f45270 */
[----:B---3--:R-:W-:Y:S02]  /*23b50*/  SHF.L.U32 R2, R0, 0x1f, RZ ;  /* 0x0000001f00027819 */ /* 0x008fe400000006ff */
[----:B------:R-:W-:Y:S02]  /*23b60*/  SEL R0, RZ, 0x1, P2 ;  /* 0x00000001ff007807 */ /* 0x000fe40001000000 */
[----:B------:R-:W0:Y:S02]  /*23b70*/  SYNCS.PHASECHK.TRANS64.TRYWAIT P1, [R3+URZ+0x22840], R2 ;  /* 0x02284002030075a7 */ /* 0x000e24000802017f */
[----:B0-----:R-:W-:Y:S05]  /*23b80*/  @!P1 BRA `(.L_x_10209) ;  /* 0x00000074009c9947 */ /* 0x001fea0003800000 */
.L_x_10492:
[----:B------:R-:W3:Y:S01]  /*23b90*/  LDL.LU R4, [R1+0x4] ;  /* 0x0000040001047983 */ /* 0x000ee20000300800 */
[----:B------:R-:W-:Y:S02]  /*23ba0*/  SEL R34, R34, RZ, P2 ;  /* 0x000000ff22227207 */ /* 0x000fe40001000000 */
[----:B---3--:R-:W-:Y:S01]  /*23bb0*/  LOP3.LUT R0, R4, R0, RZ, 0x3c, !PT ;  /* 0x0000000004007212 */ /* 0x008fe200078e3cff */
[----:B------:R-:W-:Y:S06]  /*23bc0*/  @!P0 BRA `(.L_x_10210) ;  /* 0x0000000000048947 */ /* 0x000fec0003800000 */
[----:B------:R-:W-:Y:S01]  /*23bd0*/  BPT.TRAP 0x1 ;  /* 0x000000040000795c */ /* 0x000fe20000300000 */
.L_x_10210:
[----:B------:R-:W-:Y:S01]  /*23be0*/  IMAD R5, R34, 0x8, R5 ;  /* 0x0000000822057824 */ /* 0x000fe200078e0205 */
[----:B------:R-:W-:-:S04]  /*23bf0*/  SHF.L.U32 R0, R0, 0x1f, RZ ;  /* 0x0000001f00007819 */ /* 0x000fc800000006ff */
[----:B------:R-:W1:Y:S02]  /*23c00*/  SYNCS.PHASECHK.TRANS64.TRYWAIT P1, [R5+URZ+0x22840], R0 ;  /* 0x02284000050075a7 */ /* 0x000e64000802017f */
[----:B-1----:R-:W-:Y:S05]  /*23c10*/  @!P1 BRA `(.L_x_10211) ;  /* 0x00000074008c9947 */ /* 0x002fea0003800000 */
.L_x_10493:
[----:B------:R-:W-:Y:S05]  /*23c20*/  @!P0 BRA `(.L_x_10212) ;  /* 0x0000000000048947 */ /* 0x000fea0003800000 */
[----:B------:R-:W-:Y:S01]  /*23c30*/  BPT.TRAP 0x1 ;  /* 0x000000040000795c */ /* 0x000fe20000300000 */
.L_x_10212:
[----:B------:R-:W3:Y:S02]  /*23c40*/  SYNCS.PHASECHK.TRANS64.TRYWAIT P1, [R3+URZ+0x22860], R2 ;  /* 0x02286002030075a7 */ /* 0x000ee4000802017f */
[----:B---3--:R-:W-:Y:S05]  /*23c50*/  @!P1 BRA `(.L_x_10213) ;  /* 0x0000007400909947 */ /* 0x008fea0003800000 */
.L_x_10494:
[----:B------:R-:W-:Y:S05]  /*23c60*/  @!P0 BRA `(.L_x_10214) ;  /* 0x0000000000048947 */ /* 0x000fea0003800000 */
[----:B------:R-:W-:Y:S01]  /*23c70*/  BPT.TRAP 0x1 ;  /* 0x000000040000795c */ /* 0x000fe20000300000 */
.L_x_10214:
[----:B------:R-:W4:Y:S02]  /*23c80*/  SYNCS.PHASECHK.TRANS64.TRYWAIT P1, [R5+URZ+0x22860], R0 ;  /* 0x02286000050075a7 */ /* 0x000f24000802017f */
[----:B----4-:R-:W-:Y:S05]  /*23c90*/  @!P1 BRA `(.L_x_10215) ;  /* 0x0000007400949947 */ /* 0x010fea0003800000 */
.L_x_10495:
[----:B------:R-:W-:Y:S05]  /*23ca0*/  @!P0 BRA `(.L_x_10216) ;  /* 0x0000000000048947 */ /* 0x000fea0003800000 */
[----:B------:R-:W-:Y:S01]  /*23cb0*/  BPT.TRAP 0x1 ;  /* 0x000000040000795c */ /* 0x000fe20000300000 */
.L_x_10216:
[----:B------:R-:W0:Y:S02]  /*23cc0*/  SYNCS.PHASECHK.TRANS64.TRYWAIT P1, [R3+URZ+0x22880], R2 ;  /* 0x02288002030075a7 */ /* 0x000e24000802017f */
[----:B0-----:R-:W-:Y:S05]  /*23cd0*/  @!P1 BRA `(.L_x_10217) ;  /* 0x0000007400989947 */ /* 0x001fea0003800000 */
.L_x_10496:
[----:B------:R-:W-:Y:S05]  /*23ce0*/  @!P0 BRA `(.L_x_10218) ;  /* 0x0000000000048947 */ /* 0x000fea0003800000 */
[----:B------:R-:W-:Y:S01]  /*23cf0*/  BPT.TRAP 0x1 ;  /* 0x000000040000795c */ /* 0x000fe20000300000 */
.L_x_10218:
[----:B------:R0:W0:Y:S02]  /*23d00*/  SYNCS.PHASECHK.TRANS64.TRYWAIT P0, [R5+URZ+0x22880], R0 ;  /* 0x02288000050075a7 */ /* 0x000024000800017f */
[----:B0-----:R-:W-:Y:S05]  /*23d10*/  @!P0 NANOSLEEP.SYNCS 0x989680 ;  /* 0x009896800000895d */ /* 0x001fea0003900000 */
[----:B------:R-:W0:Y:S02]  /*23d20*/  @!P0 SYNCS.PHASECHK.TRANS64 P0, [R5+URZ+0x22880], R0 ;  /* 0x02288000050085a7 */ /* 0x000e24000800007f */
[----:B0-----:R-:W-:Y:S05]  /*23d30*/  @!P0 BRA `(.L_x_10218) ;  /* 0xfffffffc00f08947 */ /* 0x001fea000383ffff */
.L_x_9906:
[----:B------:R-:W-:Y:S05]  /*23d40*/  BSYNC B8 ;  /* 0x0000000000087941 */ /* 0x000fea0003800000 */
.L_x_9903:
[----:B------:R-:W-:Y:S05]  /*23d50*/  EXIT ;  /* 0x000000000000794d */ /* 0x000fea0003800000 */
.L_x_9926:
[----:B-1----:R1:W2:Y:S02]  /*23d60*/  SYNCS.PHASECHK.TRANS64.TRYWAIT P6, [R88+URZ+0x22890], R100 ;  /* 0x02289064580075a7 */ /* 0x0022a400080c017f */
[----:B--2---:R-:W-:Y:S05]  /*23d70*/  @!P6 NANOSLEEP.SYNCS 0x989680 ;  /* 0x009896800000e95d */ /* 0x004fea0003900000 */
[----:B------:R-:W2:Y:S02]  /*23d80*/  @!P6 SYNCS.PHASECHK.TRANS64 P6, [R88+URZ+0x22890], R100 ;  /* 0x022890645800e5a7 */ /* 0x000ea400080c007f */
[----:B--2---:R-:W-:Y:S05]  /*23d90*/  @!P6 BRA `(.L_x_9926) ;  /* 0xfffffffc00f0e947 */ /* 0x004fea000383ffff */
[----:B------:R-:W-:Y:S05]  /*23da0*/  BRA `(.L_x_10219) ;  /* 0xfffffdec00287947 */ /* 0x000fea000383ffff */
.L_x_9927:
        /* <DEDUP_REMOVED lines=8> */
.L_x_10221:
[----:B------:R-:W-:Y:S05]  /*23e30*/  BSYNC B1 ;  /* 0x0000000000017941 */ /* 0x000fea0003800000 */
.L_x_10220:
        /* <DEDUP_REMOVED lines=8> */
.L_x_10222:
[----:B------:R-:W-:Y:S05]  /*23ec0*/  BRA `(.L_x_10223) ;  /* 0xfffffde800f47947 */ /* 0x000fea000383ffff */
.L_x_9936:
        /* <DEDUP_REMOVED lines=8> */
.L_x_10225:
[----:B------:R-:W-:Y:S05]  /*23f50*/  BSYNC B1 ;  /* 0x0000000000017941 */ /* 0x000fea0003800000 */
.L_x_10224:
        /* <DEDUP_REMOVED lines=8> */
.L_x_10226:
[----:B------:R-:W-:Y:S05]  /*23fe0*/  BRA `(.L_x_10227) ;  /* 0xfffffdf800747947 */ /* 0x000fea000383ffff */
.L_x_9945:
        /* <DEDUP_REMOVED lines=8> */
.L_x_10229:
[----:B------:R-:W-:Y:S05]  /*24070*/  BSYNC B1 ;  /* 0x0000000000017941 */ /* 0x000fea0003800000 */
.L_x_10228:
        /* <DEDUP_REMOVED lines=8> */
.L_x_10230:
[----:B------:R-:W-:Y:S05]  /*24100*/  BRA `(.L_x_10231) ;  /* 0xfffffe0800007947 */ /* 0x000fea000383ffff */
.L_x_9955:
[----:B-1----:R1:W2:Y:S02]  /*24110*/  SYNCS.PHASECHK.TRANS64.TRYWAIT P3, [R88+URZ+0x22890], R100 ;  /* 0x02289064580075a7 */ /* 0x0022a4000806017f */
[----:B--2---:R-:W-:Y:S05]  /*24120*/  @!P3 NANOSLEEP.SYNCS 0x989680 ;  /* 0x009896800000b95d */ /* 0x004fea0003900000 */
[----:B------:R-:W2:Y:S02]  /*24130*/  @!P3 SYNCS.PHASECHK.TRANS64 P3, [R88+URZ+0x22890], R100 ;  /* 0x022890645800b5a7 */ /* 0x000ea4000806007f */
[----:B--2---:R-:W-:Y:S05]  /*24140*/  @!P3 BRA `(.L_x_9955) ;  /* 0xfffffffc00f0b947 */ /* 0x004fea000383ffff */
[----:B------:R-:W-:Y:S05]  /*24150*/  BRA `(.L_x_10232) ;  /* 0xfffffe1800cc7947 */ /* 0x000fea000383ffff */
.L_x_9956:
        /* <DEDUP_REMOVED lines=8> */
.L_x_10234:
[----:B------:R-:W-:Y:S05]  /*241e0*/  BSYNC B1 ;  /* 0x0000000000017941 */ /* 0x000fea0003800000 */
.L_x_10233:
        /* <DEDUP_REMOVED lines=8> */
.L_x_10235:
[----:B------:R-:W-:Y:S01]  /*24270*/  IMAD.MOV.U32 R106, RZ, RZ, R14 ;  /* 0x000000ffff6a7224 */ /* 0x000fe200078e000e */
[----:B------:R-:W-:Y:S06]  /*24280*/  BRA `(.L_x_10236) ;  /* 0xfffffe1800987947 */ /* 0x000fec000383ffff */
.L_x_9961:
[----:B------:R-:W-:Y:S01]  /*24290*/  BSSY B1, `(.L_x_10237) ;  /* 0x0000008000017945 */ /* 0x000fe20003800000 */
[----:B----4-:R-:W-:Y:S01]  /*242a0*/  IMAD.MOV.U32 R13, RZ, RZ, R102 ;  /* 0x000000ffff0d7224 */ /* 0x010fe200078e0066 */
[----:B------:R-:W-:Y:S01]  /*242b0*/  MOV R15, 0xffffffff ;  /* 0xffffffff000f7802 */ /* 0x000fe20000000f00 */
[----:B------:R-:W-:Y:S02]  /*242c0*/  IMAD.MOV.U32 R12, RZ, RZ, 0x1 ;  /* 0x00000001ff0c7424 */ /* 0x000fe400078e00ff */
[----:B------:R-:W-:-:S07]  /*242d0*/  IMAD.MOV.U32 R11, RZ, RZ, 0x1c1f ;  /* 0x00001c1fff0b7424 */ /* 0x000fce00078e00ff */
[----:B0123--:R-:W-:Y:S05]  /*242e0*/  WARPSYNC.COLLECTIVE R15, `(.L_x_10238) ;  /* 0x000000000f087348 */ /* 0x00ffea0003c00000 */
[----:B------:R4:W0:Y:S02]  /*242f0*/  SHFL.IDX P6, R14, R13, R12, R11 ;  /* 0x0000000c0d0e7389 */ /* 0x00082400000c000b */
[----:B01234-:R-:W-:Y:S01]  /*24300*/  ENDCOLLECTIVE ;  /* 0x000000000000791b */ /* 0x01ffe20003800000 */
.L_x_10238:
[----:B------:R-:W-:Y:S05]  /*24310*/  BSYNC B1 ;  /* 0x0000000000017941 */ /* 0x000fea0003800000 */
.L_x_10237:
        /* <DEDUP_REMOVED lines=8> */
.L_x_10239:
[----:B------:R-:W-:Y:S05]  /*243a0*/  BRA `(.L_x_10240) ;  /* 0xfffffe28002c7947 */ /* 0x000fea000383ffff */
.L_x_9966:
        /* <DEDUP_REMOVED lines=8> */
.L_x_10242:
[----:B------:R-:W-:Y:S05]  /*24430*/  BSYNC B1 ;  /* 0x0000000000017941 */ /* 0x000fea0003800000 */
.L_x_10241:
        /* <DEDUP_REMOVED lines=8> */
.L_x_10243:
[----:B------:R-:W-:Y:S05]  /*244c0*/  BRA `(.L_x_10244) ;  /* 0xfffffe3400dc7947 */ /* 0x000fea000383ffff */
.L_x_9971:
[----:B0-----:R0:W1:Y:S02]  /*244d0*/  SYNCS.PHASECHK.TRANS64.TRYWAIT P2, [R88+URZ+0x22890], R100 ;  /* 0x02289064580075a7 */ /* 0x001064000804017f */
[----:B-1----:R-:W-:Y:S05]  /*244e0*/  @!P2 NANOSLEEP.SYNCS 0x989680 ;  /* 0x009896800000a95d */ /* 0x002fea0003900000 */
[----:B------:R-:W1:Y:S02]  /*244f0*/  @!P2 SYNCS.PHASECHK.TRANS64 P2, [R88+URZ+0x22890], R100 ;  /* 0x022890645800a5a7 */ /* 0x000e64000804007f */
[----:B-1----:R-:W-:Y:S05]  /*24500*/  @!P2 BRA `(.L_x_9971) ;  /* 0xfffffffc00f0a947 */ /* 0x002fea000383ffff */
[----:B------:R-:W-:Y:S05]  /*24510*/  BRA `(.L_x_10245) ;  /* 0xfffffe4400c87947 */ /* 0x000fea000383ffff */
.L_x_9972:
        /* <DEDUP_REMOVED lines=8> */
.L_x_10247:
[----:B------:R-:W-:Y:S05]  /*245a0*/  BSYNC B1 ;  /* 0x0000000000017941 */ /* 0x000fea0003800000 */
.L_x_10246:
        /* <DEDUP_REMOVED lines=8> */
.L_x_10248:
[----:B------:R-:W-:Y:S05]  /*24630*/  BRA `(.L_x_10249) ;  /* 0xfffffe4400ec7947 */ /* 0x000fea000383ffff */
.L_x_9975:
[----:B------:R-:W-:Y:S01]  /*24640*/  BSSY B1, `(.L_x_10250) ;  /* 0x0000008000017945 */ /* 0x000fe20003800000 */
[----:B------:R-:W-:Y:S01]  /*24650*/  IMAD.MOV.U32 R13, RZ, RZ, R9 ;  /* 0x000000ffff0d7224 */ /* 0x000fe200078e0009 */
[----:B----4-:R-:W-:Y:S01]  /*24660*/  MOV R15, 0xffffffff ;  /* 0xffffffff000f7802 */ /* 0x010fe20000000f00 */
[----:B------:R-:W-:Y:S02]  /*24670*/  IMAD.MOV.U32 R12, RZ, RZ, 0x1 ;  /* 0x00000001ff0c7424 */ /* 0x000fe400078e00ff */
[----:B------:R-:W-:-:S07]  /*24680*/  IMAD.MOV.U32 R11, RZ, RZ, 0x1c1f ;  /* 0x00001c1fff0b7424 */ /* 0x000fce00078e00ff */
[----:B0123--:R-:W-:Y:S05]  /*24690*/  WARPSYNC.COLLECTIVE R15, `(.L_x_10251) ;  /* 0x000000000f087348 */ /* 0x00ffea0003c00000 */
[----:B---3--:R3:W4:Y:S02]  /*246a0*/  SHFL.IDX P6, R14, R13, R12, R11 ;  /* 0x0000000c0d0e7389 */ /* 0x00872400000c000b */
[----:B01234-:R-:W-:Y:S01]  /*246b0*/  ENDCOLLECTIVE ;  /* 0x000000000000791b */ /* 0x01ffe20003800000 */
.L_x_10251:
[----:B------:R-:W-:Y:S05]  /*246c0*/  BSYNC B1 ;  /* 0x0000000000017941 */ /* 0x000fea0003800000 */
.L_x_10250:
        /* <DEDUP_REMOVED lines=8> */
.L_x_10252:
[----:B------:R-:W-:Y:S05]  /*24750*/  BRA `(.L_x_10253) ;  /* 0xfffffe4400ec7947 */ /* 0x000fea000383ffff */
.L_x_9978:
[----:B------:R-:W-:Y:S01]  /*24760*/  BSSY B1, `(.L_x_10254) ;  /* 0x0000008000017945 */ /* 0x000fe20003800000 */
[----:B------:R-:W-:Y:S01]  /*24770*/  IMAD.MOV.U32 R13, RZ, RZ, R9 ;  /* 0x000000ffff0d7224 */ /* 0x000fe200078e0009 */
[----:B---3--:R-:W-:Y:S01]  /*24780*/  MOV R15, 0xffffffff ;  /* 0xffffffff000f7802 */ /* 0x008fe20000000f00 */
[----:B------:R-:W-:Y:S02]  /*24790*/  IMAD.MOV.U32 R12, RZ, RZ, 0x2 ;  /* 0x00000002ff0c7424 */ /* 0x000fe400078e00ff */
[----:B------:R-:W-:-:S07]  /*247a0*/  IMAD.MOV.U32 R11, RZ, RZ, 0x1c1f ;  /* 0x00001c1fff0b7424 */ /* 0x000fce00078e00ff */
[----:B012-4-:R-:W-:Y:S05]  /*247b0*/  WARPSYNC.COLLECTIVE R15, `(.L_x_10255) ;  /* 0x000000000f087348 */ /* 0x017fea0003c00000 */
[----:B------:R3:W0:Y:S02]  /*247c0*/  SHFL.IDX P6, R14, R13, R12, R11 ;  /* 0x0000000c0d0e7389 */ /* 0x00062400000c000b */
[----:B01234-:R-:W-:Y:S01]  /*247d0*/  ENDCOLLECTIVE ;  /* 0x000000000000791b */ /* 0x01ffe20003800000 */
.L_x_10255:
[----:B------:R-:W-:Y:S05]  /*247e0*/  BSYNC B1 ;  /* 0x0000000000017941 */ /* 0x000fea0003800000 */
.L_x_10254:
        /* <DEDUP_REMOVED lines=8> */
.L_x_10256:
[----:B------:R-:W-:Y:S05]  /*24870*/  BRA `(.L_x_10257) ;  /* 0xfffffe4400f07947 */ /* 0x000fea000383ffff */
.L_x_9982:
[----:B------:R0:W0:Y:S02]  /*24880*/  SYNCS.PHASECHK.TRANS64.TRYWAIT P3, [R88+URZ+0x228b0], R100 ;  /* 0x0228b064580075a7 */ /* 0x000024000806017f */
[----:B0-----:R-:W-:Y:S05]  /*24890*/  @!P3 NANOSLEEP.SYNCS 0x989680 ;  /* 0x009896800000b95d */ /* 0x001fea0003900000 */
[----:B------:R-:W0:Y:S02]  /*248a0*/  @!P3 SYNCS.PHASECHK.TRANS64 P3, [R88+URZ+0x228b0], R100 ;  /* 0x0228b0645800b5a7 */ /* 0x000e24000806007f */
[----:B0-----:R-:W-:Y:S05]  /*248b0*/  @!P3 BRA `(.L_x_9982) ;  /* 0xfffffffc00f0b947 */ /* 0x001fea000383ffff */
[----:B------:R-:W-:Y:S05]  /*248c0*/  BRA `(.L_x_10258) ;  /* 0xfffffe4800647947 */ /* 0x000fea000383ffff */
.L_x_9992:
[----:B------:R-:W0:Y:S01]  /*248d0*/  S2R R35, SR_TID.X ;  /* 0x0000000000237919 */ /* 0x000e220000002100 */
[----:B------:R-:W-:Y:S01]  /*248e0*/  BSSY B0, `(.L_x_10259) ;  /* 0x000000c000007945 */ /* 0x000fe20003800000 */
[----:B------:R-:W-:Y:S01]  /*248f0*/  IMAD.MOV.U32 R12, RZ, RZ, RZ ;  /* 0x000000ffff0c7224 */ /* 0x000fe200078e00ff */
[----:B------:R-:W-:Y:S01]  /*24900*/  MOV R11, 0x1f ;  /* 0x0000001f000b7802 */ /* 0x000fe20000000f00 */
        /* <DEDUP_REMOVED lines=9> */
.L_x_10260:
[----:B------:R-:W-:Y:S05]  /*249a0*/  BSYNC B0 ;  /* 0x0000000000007941 */ /* 0x000fea0003800000 */
.L_x_10259:
[----:B------:R-:W-:Y:S01]  /*249b0*/  IMAD.MOV.U32 R188, RZ, RZ, R14 ;  /* 0x000000ffffbc7224 */ /* 0x000fe200078e000e */
[----:B------:R-:W-:Y:S06]  /*249c0*/  BRA `(.L_x_10261) ;  /* 0xfffffe5400287947 */ /* 0x000fec000383ffff */
.L_x_10004:
        /* <DEDUP_REMOVED lines=8> */
.L_x_10263:
[----:B------:R-:W-:Y:S05]  /*24a50*/  BSYNC B1 ;  /* 0x0000000000017941 */ /* 0x000fea0003800000 */
.L_x_10262:
        /* <DEDUP_REMOVED lines=8> */
.L_x_10264:
[----:B------:R-:W-:Y:S02]  /*24ae0*/  IMAD.MOV.U32 R13, RZ, RZ, R8 ;  /* 0x000000ffff0d7224 */ /* 0x000fe400078e0008 */
[----:B------:R-:W-:-:S07]  /*24af0*/  IMAD.MOV.U32 R5, RZ, RZ, R14 ;  /* 0x000000ffff057224 */ /* 0x000fce00078e000e */
[----:B------:R-:W-:Y:S05]  /*24b00*/  WARPSYNC.COLLECTIVE R15, `(.L_x_10265) ;  /* 0x000000000f087348 */ /* 0x000fea0003c00000 */
[----:B------:R0:W1:Y:S02]  /*24b10*/  SHFL.IDX P6, R14, R13, R12, R11 ;  /* 0x0000000c0d0e7389 */ /* 0x00006400000c000b */
[----:B01----:R-:W-:Y:S01]  /*24b20*/  ENDCOLLECTIVE ;  /* 0x000000000000791b */ /* 0x003fe20003800000 */
.L_x_10265:
[----:B------:R-:W-:Y:S02]  /*24b30*/  IMAD.MOV.U32 R13, RZ, RZ, R6 ;  /* 0x000000ffff0d7224 */ /* 0x000fe400078e0006 */
[----:B------:R-:W-:-:S07]  /*24b40*/  IMAD.MOV.U32 R7, RZ, RZ, R14 ;  /* 0x000000ffff077224 */ /* 0x000fce00078e000e */
[----:B------:R-:W-:Y:S05]  /*24b50*/  WARPSYNC.COLLECTIVE R15, `(.L_x_10266) ;  /* 0x000000000f087348 */ /* 0x000fea0003c00000 */
[----:B------:R0:W1:Y:S02]  /*24b60*/  SHFL.IDX P6, R14, R13, R12, R11 ;  /* 0x0000000c0d0e7389 */ /* 0x00006400000c000b */
[----:B01----:R-:W-:Y:S01]  /*24b70*/  ENDCOLLECTIVE ;  /* 0x000000000000791b */ /* 0x003fe20003800000 */
.L_x_10266:
[----:B------:R-:W-:Y:S05]  /*24b80*/  BRA `(.L_x_10267) ;  /* 0xfffffe58007c7947 */ /* 0x000fea000383ffff */
.L_x_10007:
[----:B------:R-:W-:Y:S01]  /*24b90*/  BSSY B1, `(.L_x_10268) ;  /* 0x0000008000017945 */ /* 0x000fe20003800000 */
[----:B------:R-:W-:Y:S01]  /*24ba0*/  IMAD.MOV.U32 R13, RZ, RZ, R4 ;  /* 0x000000ffff0d7224 */ /* 0x000fe200078e0004 */
[----:B------:R-:W-:Y:S01]  /*24bb0*/  MOV R11, 0x1c1f ;  /* 0x00001c1f000b7802 */ /* 0x000fe20000000f00 */
[----:B------:R-:W-:Y:S02]  /*24bc0*/  IMAD.MOV.U32 R12, RZ, RZ, 0x1 ;  /* 0x00000001ff0c7424 */ /* 0x000fe400078e00ff */
[----:B------:R-:W-:-:S07]  /*24bd0*/  IMAD.MOV.U32 R15, RZ, RZ, -0x1 ;  /* 0xffffffffff0f7424 */ /* 0x000fce00078e00ff */
[----:B0-2345:R-:W-:Y:S05]  /*24be0*/  WARPSYNC.COLLECTIVE R15, `(.L_x_10269) ;  /* 0x000000000f087348 */ /* 0x03dfea0003c00000 */
[----:B----4-:R1:W4:Y:S02]  /*24bf0*/  SHFL.IDX P6, R14, R13, R12, R11 ;  /* 0x0000000c0d0e7389 */ /* 0x01032400000c000b */
[----:B012345:R-:W-:Y:S01]  /*24c00*/  ENDCOLLECTIVE ;  /* 0x000000000000791b */ /* 0x03ffe20003800000 */
.L_x_10269:
[----:B------:R-:W-:Y:S05]  /*24c10*/  BSYNC B1 ;  /* 0x0000000000017941 */ /* 0x000fea0003800000 */
.L_x_10268:
        /* <DEDUP_REMOVED lines=8> */
.L_x_10270:
[----:B------:R-:W-:Y:S02]  /*24ca0*/  IMAD.MOV.U32 R13, RZ, RZ, R8 ;  /* 0x000000ffff0d7224 */ /* 0x000fe400078e0008 */
[----:B------:R-:W-:-:S07]  /*24cb0*/  IMAD.MOV.U32 R5, RZ, RZ, R14 ;  /* 0x000000ffff057224 */ /* 0x000fce00078e000e */
[----:B------:R-:W-:Y:S05]  /*24cc0*/  WARPSYNC.COLLECTIVE R15, `(.L_x_10271) ;  /* 0x000000000f087348 */ /* 0x000fea0003c00000 */
[----:B------:R0:W1:Y:S02]  /*24cd0*/  SHFL.IDX P6, R14, R13, R12, R11 ;  /* 0x0000000c0d0e7389 */ /* 0x00006400000c000b */
[----:B01----:R-:W-:Y:S01]  /*24ce0*/  ENDCOLLECTIVE ;  /* 0x000000000000791b */ /* 0x003fe20003800000 */
.L_x_10271:
[----:B------:R-:W-:Y:S01]  /*24cf0*/  IMAD.MOV.U32 R13, RZ, RZ, R6 ;  /* 0x000000ffff0d7224 */ /* 0x000fe200078e0006 */
[----:B------:R-:W-:-:S07]  /*24d00*/  MOV R7, R14 ;  /* 0x0000000e00077202 */ /* 0x000fce0000000f00 */
[----:B------:R-:W-:Y:S05]  /*24d10*/  WARPSYNC.COLLECTIVE R15, `(.L_x_10272) ;  /* 0x000000000f087348 */ /* 0x000fea0003c00000 */
[----:B------:R0:W1:Y:S02]  /*24d20*/  SHFL.IDX P6, R14, R13, R12, R11 ;  /* 0x0000000c0d0e7389 */ /* 0x00006400000c000b */
[----:B01----:R-:W-:Y:S01]  /*24d30*/  ENDCOLLECTIVE ;  /* 0x000000000000791b */ /* 0x003fe20003800000 */
.L_x_10272:
[----:B------:R-:W-:Y:S05]  /*24d40*/  BRA `(.L_x_10273) ;  /* 0xfffffe58009c7947 */ /* 0x000fea000383ffff */
.L_x_10011:
[----:B0-----:R0:W1:Y:S02]  /*24d50*/  SYNCS.PHASECHK.TRANS64.TRYWAIT P0, [R18+URZ+0x22800], R35 ;  /* 0x02280023120075a7 */ /* 0x001064000800017f */
[----:B-1----:R-:W-:Y:S05]  /*24d60*/  @!P0 NANOSLEEP.SYNCS 0x989680 ;  /* 0x009896800000895d */ /* 0x002fea0003900000 */
[----:B------:R-:W1:Y:S02]  /*24d70*/  @!P0 SYNCS.PHASECHK.TRANS64 P0, [R18+URZ+0x22800], R35 ;  /* 0x02280023120085a7 */ /* 0x000e64000800007f */
[----:B-1----:R-:W-:Y:S05]  /*24d80*/  @!P0 BRA `(.L_x_10011) ;  /* 0xfffffffc00f08947 */ /* 0x002fea000383ffff */
[----:B------:R-:W-:Y:S05]  /*24d90*/  BRA `(.L_x_10274) ;  /* 0xfffffe5c00407947 */ /* 0x000fea000383ffff */
.L_x_10019:
        /* <DEDUP_REMOVED lines=9> */
.L_x_10276:
[----:B------:R-:W-:Y:S05]  /*24e30*/  BSYNC B1 ;  /* 0x0000000000017941 */ /* 0x000fea0003800000 */
.L_x_10275:
[----:B------:R-:W-:Y:S01]  /*24e40*/  IMAD.MOV.U32 R13, RZ, RZ, R35 ;  /* 0x000000ffff0d7224 */ /* 0x000fe200078e0023 */
[----:B------:R-:W-:Y:S01]  /*24e50*/  MOV R11, 0x1c1f ;  /* 0x00001c1f000b7802 */ /* 0x000fe20000000f00 */
[----:B------:R-:W-:Y:S01]  /*24e60*/  IMAD.MOV.U32 R12, RZ, RZ, RZ ;  /* 0x000000ffff0c7224 */ /* 0x000fe200078e00ff */
[----:B------:R-:W-:Y:S01]  /*24e70*/  ISETP.GE.AND P0, PT, R16, R41, PT ;  /* 0x000000291000720c */ /* 0x000fe20003f06270 */
[----:B------:R-:W-:Y:S02]  /*24e80*/  IMAD.MOV.U32 R15, RZ, RZ, -0x1 ;  /* 0xffffffffff0f7424 */ /* 0x000fe400078e00ff */
[----:B------:R-:W-:Y:S02]  /*24e90*/  IMAD.MOV.U32 R3, RZ, RZ, R14 ;  /* 0x000000ffff037224 */ /* 0x000fe400078e000e */
[----:B------:R-:W-:-:S08]  /*24ea0*/  IMAD R39, R191, R10, RZ ;  /* 0x0000000abf277224 */ /* 0x000fd000078e02ff */
[----:B------:R-:W-:Y:S05]  /*24eb0*/  WARPSYNC.COLLECTIVE R15, `(.L_x_10277) ;  /* 0x000000000f087348 */ /* 0x000fea0003c00000 */
[----:B------:R0:W1:Y:S02]  /*24ec0*/  SHFL.IDX P6, R14, R13, R12, R11 ;  /* 0x0000000c0d0e7389 */ /* 0x00006400000c000b */
[----:B01----:R-:W-:Y:S01]  /*24ed0*/  ENDCOLLECTIVE ;  /* 0x000000000000791b */ /* 0x003fe20003800000 */
.L_x_10277:
[----:B------:R-:W-:Y:S01]  /*24ee0*/  ISETP.GE.OR P1, PT, R36, R39, P0 ;  /* 0x000000272400720c */ /* 0x000fe20000726670 */
[----:B------:R-:W-:Y:S02]  /*24ef0*/  IMAD.MOV.U32 R13, RZ, RZ, R37 ;  /* 0x000000ffff0d7224 */ /* 0x000fe400078e0025 */
[----:B------:R-:W-:-:S10]  /*24f00*/  IMAD.MOV.U32 R5, RZ, RZ, R14 ;  /* 0x000000ffff057224 */ /* 0x000fd400078e000e */
[----:B------:R-:W-:Y:S05]  /*24f10*/  WARPSYNC.COLLECTIVE R15, `(.L_x_10278) ;  /* 0x000000000f087348 */ /* 0x000fea0003c00000 */
[----:B------:R0:W1:Y:S02]  /*24f20*/  SHFL.IDX P6, R14, R13, R12, R11 ;  /* 0x0000000c0d0e7389 */ /* 0x00006400000c000b */
[----:B01----:R-:W-:Y:S01]  /*24f30*/  ENDCOLLECTIVE ;  /* 0x000000000000791b */ /* 0x003fe20003800000 */
.L_x_10278:
        /* <DEDUP_REMOVED lines=8> */
.L_x_10279:
        /* <DEDUP_REMOVED lines=15> */
.L_x_10280:
[----:B------:R-:W-:Y:S02]  /*250b0*/  IMAD.MOV.U32 R13, RZ, RZ, R35 ;  /* 0x000000ffff0d7224 */ /* 0x000fe400078e0023 */
[----:B------:R-:W-:-:S07]  /*250c0*/  IMAD.MOV.U32 R3, RZ, RZ, R14 ;  /* 0x000000ffff037224 */ /* 0x000fce00078e000e */
[----:B------:R-:W-:Y:S05]  /*250d0*/  WARPSYNC.COLLECTIVE R15, `(.L_x_10281) ;  /* 0x000000000f087348 */ /* 0x000fea0003c00000 */
[----:B------:R0:W1:Y:S02]  /*250e0*/  SHFL.IDX P6, R14, R13, R12, R11 ;  /* 0x0000000c0d0e7389 */ /* 0x00006400000c000b */
[----:B01----:R-:W-:Y:S01]  /*250f0*/  ENDCOLLECTIVE ;  /* 0x000000000000791b */ /* 0x003fe20003800000 */
.L_x_10281:
[----:B------:R-:W-:Y:S02]  /*25100*/  IMAD.MOV.U32 R13, RZ, RZ, R37 ;  /* 0x000000ffff0d7224 */ /* 0x000fe400078e0025 */
[----:B------:R-:W-:-:S07]  /*25110*/  IMAD.MOV.U32 R35, RZ, RZ, R14 ;  /* 0x000000ffff237224 */ /* 0x000fce00078e000e */
[----:B------:R-:W-:Y:S05]  /*25120*/  WARPSYNC.COLLECTIVE R15, `(.L_x_10282) ;  /* 0x000000000f087348 */ /* 0x000fea0003c00000 */
[----:B------:R0:W1:Y:S02]  /*25130*/  SHFL.IDX P6, R14, R13, R12, R11 ;  /* 0x0000000c0d0e7389 */ /* 0x00006400000c000b */
[----:B01----:R-:W-:Y:S01]  /*25140*/  ENDCOLLECTIVE ;  /* 0x000000000000791b */ /* 0x003fe20003800000 */
.L_x_10282:
[----:B------:R-:W-:Y:S01]  /*25150*/  MOV R13, R9 ;  /* 0x00000009000d7202 */ /* 0x000fe20000000f00 */
[----:B------:R-:W-:-:S07]  /*25160*/  IMAD.MOV.U32 R37, RZ, RZ, R14 ;  /* 0x000000ffff257224 */ /* 0x000fce00078e000e */
[----:B------:R-:W-:Y:S05]  /*25170*/  WARPSYNC.COLLECTIVE R15, `(.L_x_10283) ;  /* 0x000000000f087348 */ /* 0x000fea0003c00000 */
[----:B------:R0:W1:Y:S02]  /*25180*/  SHFL.IDX P6, R14, R13, R12, R11 ;  /* 0x0000000c0d0e7389 */ /* 0x00006400000c000b */
[----:B01----:R-:W-:Y:S01]  /*25190*/  ENDCOLLECTIVE ;  /* 0x000000000000791b */ /* 0x003fe20003800000 */
.L_x_10283:
        /* <DEDUP_REMOVED lines=10> */
.L_x_10023:
[----:B0-----:R0:W1:Y:S02]  /*25240*/  SYNCS.PHASECHK.TRANS64.TRYWAIT P1, [R18+URZ+0x22800], R13 ;  /* 0x0228000d120075a7 */ /* 0x001064000802017f */
[----:B-1----:R-:W-:Y:S05]  /*25250*/  @!P1 NANOSLEEP.SYNCS 0x989680 ;  /* 0x009896800000995d */ /* 0x002fea0003900000 */
[----:B------:R-:W1:Y:S02]  /*25260*/  @!P1 SYNCS.PHASECHK.TRANS64 P1, [R18+URZ+0x22800], R13 ;  /* 0x0228000d120095a7 */ /* 0x000e64000802007f */
[----:B-1----:R-:W-:Y:S05]  /*25270*/  @!P1 BRA `(.L_x_10023) ;  /* 0xfffffffc00f09947 */ /* 0x002fea000383ffff */
[----:B------:R-:W-:Y:S05]  /*25280*/  BRA `(.L_x_10285) ;  /* 0xfffffe7c004c7947 */ /* 0x000fea000383ffff */
.L_x_10029:
[----:B0-----:R0:W2:Y:S02]  /*25290*/  SYNCS.PHASECHK.TRANS64.TRYWAIT P0, [R0+URZ+0x22830], R5 ;  /* 0x02283005000075a7 */ /* 0x0010a4000800017f */
[----:B--2---:R-:W-:Y:S05]  /*252a0*/  @!P0 NANOSLEEP.SYNCS 0x989680 ;  /* 0x009896800000895d */ /* 0x004fea0003900000 */
[----:B------:R-:W2:Y:S02]  /*252b0*/  @!P0 SYNCS.PHASECHK.TRANS64 P0, [R0+URZ+0x22830], R5 ;  /* 0x02283005000085a7 */ /* 0x000ea4000800007f */
[----:B--2---:R-:W-:Y:S05]  /*252c0*/  @!P0 BRA `(.L_x_10029) ;  /* 0xfffffffc00f08947 */ /* 0x004fea000383ffff */
[----:B------:R-:W-:Y:S05]  /*252d0*/  BRA `(.L_x_10028) ;  /* 0xfffffe9c00707947 */ /* 0x000fea000383ffff */
.L_x_10036:
[----:B-1----:R1:W2:Y:S02]  /*252e0*/  SYNCS.PHASECHK.TRANS64.TRYWAIT P3, [R3+URZ+0x22830], R12 ;  /* 0x0228300c030075a7 */ /* 0x0022a4000806017f */
[----:B--2---:R-:W-:Y:S05]  /*252f0*/  @!P3 NANOSLEEP.SYNCS 0x989680 ;  /* 0x009896800000b95d */ /* 0x004fea0003900000 */
[----:B------:R-:W2:Y:S02]  /*25300*/  @!P3 SYNCS.PHASECHK.TRANS64 P3, [R3+URZ+0x22830], R12 ;  /* 0x0228300c0300b5a7 */ /* 0x000ea4000806007f */
[----:B--2---:R-:W-:Y:S05]  /*25310*/  @!P3 BRA `(.L_x_10036) ;  /* 0xfffffffc00f0b947 */ /* 0x004fea000383ffff */
[----:B------:R-:W-:Y:S05]  /*25320*/  BRA `(.L_x_10035) ;  /* 0xfffffed000007947 */ /* 0x000fea000383ffff */
.L_x_10040:
[----:B-1----:R1:W2:Y:S02]  /*25330*/  SYNCS.PHASECHK.TRANS64.TRYWAIT P2, [R12+URZ+0x22850], R3 ;  /* 0x022850030c0075a7 */ /* 0x0022a4000804017f */
[----:B--2---:R-:W-:Y:S05]  /*25340*/  @!P2 NANOSLEEP.SYNCS 0x989680 ;  /* 0x009896800000a95d */ /* 0x004fea0003900000 */
[----:B------:R-:W2:Y:S02]  /*25350*/  @!P2 SYNCS.PHASECHK.TRANS64 P2, [R12+URZ+0x22850], R3 ;  /* 0x022850030c00a5a7 */ /* 0x000ea4000804007f */
[----:B--2---:R-:W-:Y:S05]  /*25360*/  @!P2 BRA `(.L_x_10040) ;  /* 0xfffffffc00f0a947 */ /* 0x004fea000383ffff */
[----:B------:R-:W-:Y:S05]  /*25370*/  BRA `(.L_x_10037) ;  /* 0xfffffedc00247947 */ /* 0x000fea000383ffff */
.L_x_10049:
[----:B-1----:R1:W2:Y:S02]  /*25380*/  SYNCS.PHASECHK.TRANS64.TRYWAIT P0, [R3+URZ+0x22830], R12 ;  /* 0x0228300c030075a7 */ /* 0x0022a4000800017f */
[----:B--2---:R-:W-:Y:S05]  /*25390*/  @!P0 NANOSLEEP.SYNCS 0x989680 ;  /* 0x009896800000895d */ /* 0x004fea0003900000 */
[----:B------:R-:W2:Y:S02]  /*253a0*/  @!P0 SYNCS.PHASECHK.TRANS64 P0, [R3+URZ+0x22830], R12 ;  /* 0x0228300c030085a7 */ /* 0x000ea4000800007f */
[----:B--2---:R-:W-:Y:S05]  /*253b0*/  @!P0 BRA `(.L_x_10049) ;  /* 0xfffffffc00f08947 */ /* 0x004fea000383ffff */
[----:B------:R-:W-:Y:S05]  /*253c0*/  BRA `(.L_x_10048) ;  /* 0xffffff0800247947 */ /* 0x000fea000383ffff */
.L_x_10053:
[----:B-1----:R1:W2:Y:S02]  /*253d0*/  SYNCS.PHASECHK.TRANS64.TRYWAIT P0, [R12+URZ+0x22850], R3 ;  /* 0x022850030c0075a7 */ /* 0x0022a4000800017f */
[----:B--2---:R-:W-:Y:S05]  /*253e0*/  @!P0 NANOSLEEP.SYNCS 0x989680 ;  /* 0x009896800000895d */ /* 0x004fea0003900000 */
[----:B------:R-:W2:Y:S02]  /*253f0*/  @!P0 SYNCS.PHASECHK.TRANS64 P0, [R12+URZ+0x22850], R3 ;  /* 0x022850030c0085a7 */ /* 0x000ea4000800007f */
[----:B--2---:R-:W-:Y:S05]  /*25400*/  @!P0 BRA `(.L_x_10053) ;  /* 0xfffffffc00f08947 */ /* 0x004fea000383ffff */
[----:B------:R-:W-:Y:S05]  /*25410*/  BRA `(.L_x_10050) ;  /* 0xffffff1400407947 */ /* 0x000fea000383ffff */
.L_x_10060:
[----:B-1----:R1:W2:Y:S02]  /*25420*/  SYNCS.PHASECHK.TRANS64.TRYWAIT P0, [R15+URZ+0x22850], R4 ;  /* 0x022850040f0075a7 */ /* 0x0022a4000800017f */
[----:B--2---:R-:W-:Y:S05]  /*25430*/  @!P0 NANOSLEEP.SYNCS 0x989680 ;  /* 0x009896800000895d */ /* 0x004fea0003900000 */
[----:B------:R-:W2:Y:S02]  /*25440*/  @!P0 SYNCS.PHASECHK.TRANS64 P0, [R15+URZ+0x22850], R4 ;  /* 0x022850040f0085a7 */ /* 0x000ea4000800007f */
[----:B--2---:R-:W-:Y:S05]  /*25450*/  @!P0 BRA `(.L_x_10060) ;  /* 0xfffffffc00f08947 */ /* 0x004fea000383ffff */
[----:B------:R-:W-:Y:S05]  /*25460*/  BRA `(.L_x_10059) ;  /* 0xffffff3400487947 */ /* 0x000fea000383ffff */
.L_x_10064:
        /* <DEDUP_REMOVED lines=9> */
.L_x_10286:
        /* <DEDUP_REMOVED lines=19> */
.L_x_10287:
        /* <DEDUP_REMOVED lines=19> */
.L_x_10288:
[----:B------:R-:W-:Y:S02]  /*25760*/  SEL R69, R69, R70, P0 ;  /* 0x0000004645457207 */ /* 0x000fe40000000000 */
        /* <DEDUP_REMOVED lines=8> */
.L_x_10289:
[----:B------:R-:W-:Y:S02]  /*257f0*/  IMAD.MOV.U32 R13, RZ, RZ, R9 ;  /* 0x000000ffff0d7224 */ /* 0x000fe400078e0009 */
[----:B------:R-:W-:Y:S02]  /*25800*/  IMAD.MOV.U32 R12, RZ, RZ, R0 ;  /* 0x000000ffff0c7224 */ /* 0x000fe400078e0000 */
[----:B------:R-:W-:-:S07]  /*25810*/  IMAD.MOV.U32 R7, RZ, RZ, R14 ;  /* 0x000000ffff077224 */ /* 0x000fce00078e000e */
[----:B------:R-:W-:Y:S05]  /*25820*/  WARPSYNC.COLLECTIVE R15, `(.L_x_10290) ;  /* 0x000000000f087348 */ /* 0x000fea0003c00000 */
[----:B------:R0:W1:Y:S02]  /*25830*/  SHFL.IDX P6, R14, R13, R12, R11 ;  /* 0x0000000c0d0e7389 */ /* 0x00006400000c000b */
[----:B01----:R-:W-:Y:S01]  /*25840*/  ENDCOLLECTIVE ;  /* 0x000000000000791b */ /* 0x003fe20003800000 */
.L_x_10290:
        /* <DEDUP_REMOVED lines=8> */
.L_x_10291:
[----:B------:R-:W-:Y:S02]  /*258d0*/  IMAD.MOV.U32 R13, RZ, RZ, R25 ;  /* 0x000000ffff0d7224 */ /* 0x000fe400078e0019 */
[----:B------:R-:W-:Y:S01]  /*258e0*/  IMAD.MOV.U32 R12, RZ, RZ, R0 ;  /* 0x000000ffff0c7224 */ /* 0x000fe200078e0000 */
[----:B------:R-:W-:-:S07]  /*258f0*/  MOV R21, R14 ;  /* 0x0000000e00157202 */ /* 0x000fce0000000f00 */
[----:B------:R-:W-:Y:S05]  /*25900*/  WARPSYNC.COLLECTIVE R15, `(.L_x_10292) ;  /* 0x000000000f087348 */ /* 0x000fea0003c00000 */
[----:B------:R0:W1:Y:S02]  /*25910*/  SHFL.IDX P6, R14, R13, R12, R11 ;  /* 0x0000000c0d0e7389 */ /* 0x00006400000c000b */
[----:B01----:R-:W-:Y:S01]  /*25920*/  ENDCOLLECTIVE ;  /* 0x000000000000791b */ /* 0x003fe20003800000 */
.L_x_10292:
        /* <DEDUP_REMOVED lines=8> */
.L_x_10293:
[----:B------:R-:W-:Y:S02]  /*259b0*/  IMAD.MOV.U32 R13, RZ, RZ, R29 ;  /* 0x000000ffff0d7224 */ /* 0x000fe400078e001d */
[----:B------:R-:W-:Y:S02]  /*259c0*/  IMAD.MOV.U32 R12, RZ, RZ, R0 ;  /* 0x000000ffff0c7224 */ /* 0x000fe400078e0000 */
[----:B------:R-:W-:-:S07]  /*259d0*/  IMAD.MOV.U32 R27, RZ, RZ, R14 ;  /* 0x000000ffff1b7224 */ /* 0x000fce00078e000e */
[----:B------:R-:W-:Y:S05]  /*259e0*/  WARPSYNC.COLLECTIVE R15, `(.L_x_10294) ;  /* 0x000000000f087348 */ /* 0x000fea0003c00000 */
[----:B------:R0:W1:Y:S02]  /*259f0*/  SHFL.IDX P6, R14, R13, R12, R11 ;  /* 0x0000000c0d0e7389 */ /* 0x00006400000c000b */
[----:B01----:R-:W-:Y:S01]  /*25a00*/  ENDCOLLECTIVE ;  /* 0x000000000000791b */ /* 0x003fe20003800000 */
.L_x_10294:
        /* <DEDUP_REMOVED lines=8> */
.L_x_10295:
[----:B------:R-:W-:Y:S02]  /*25a90*/  IMAD.MOV.U32 R13, RZ, RZ, R33 ;  /* 0x000000ffff0d7224 */ /* 0x000fe400078e0021 */
[----:B------:R-:W-:Y:S02]  /*25aa0*/  IMAD.MOV.U32 R12, RZ, RZ, R0 ;  /* 0x000000ffff0c7224 */ /* 0x000fe400078e0000 */
[----:B------:R-:W-:-:S07]  /*25ab0*/  IMAD.MOV.U32 R31, RZ, RZ, R14 ;  /* 0x000000ffff1f7224 */ /* 0x000fce00078e000e */
[----:B------:R-:W-:Y:S05]  /*25ac0*/  WARPSYNC.COLLECTIVE R15, `(.L_x_10296) ;  /* 0x000000000f087348 */ /* 0x000fea0003c00000 */
[----:B------:R0:W1:Y:S02]  /*25ad0*/  SHFL.IDX P6, R14, R13, R12, R11 ;  /* 0x0000000c0d0e7389 */ /* 0x00006400000c000b */
[----:B01----:R-:W-:Y:S01]  /*25ae0*/  ENDCOLLECTIVE ;  /* 0x000000000000791b */ /* 0x003fe20003800000 */
.L_x_10296:
        /* <DEDUP_REMOVED lines=8> */
.L_x_10297:
[----:B------:R-:W-:Y:S02]  /*25b70*/  IMAD.MOV.U32 R13, RZ, RZ, R37 ;  /* 0x000000ffff0d7224 */ /* 0x000fe400078e0025 */
[----:B------:R-:W-:Y:S01]  /*25b80*/  IMAD.MOV.U32 R12, RZ, RZ, R0 ;  /* 0x000000ffff0c7224 */ /* 0x000fe200078e0000 */
[----:B------:R-:W-:-:S07]  /*25b90*/  MOV R35, R14 ;  /* 0x0000000e00237202 */ /* 0x000fce0000000f00 */
[----:B------:R-:W-:Y:S05]  /*25ba0*/  WARPSYNC.COLLECTIVE R15, `(.L_x_10298) ;  /* 0x000000000f087348 */ /* 0x000fea0003c00000 */
[----:B------:R0:W1:Y:S02]  /*25bb0*/  SHFL.IDX P6, R14, R13, R12, R11 ;  /* 0x0000000c0d0e7389 */ /* 0x00006400000c000b */
[----:B01----:R-:W-:Y:S01]  /*25bc0*/  ENDCOLLECTIVE ;  /* 0x000000000000791b */ /* 0x003fe20003800000 */
.L_x_10298:
        /* <DEDUP_REMOVED lines=8> */
.L_x_10299:
[----:B------:R-:W-:Y:S02]  /*25c50*/  IMAD.MOV.U32 R13, RZ, RZ, R41 ;  /* 0x000000ffff0d7224 */ /* 0x000fe400078e0029 */
[----:B------:R-:W-:Y:S02]  /*25c60*/  IMAD.MOV.U32 R12, RZ, RZ, R0 ;  /* 0x000000ffff0c7224 */ /* 0x000fe400078e0000 */
[----:B------:R-:W-:-:S07]  /*25c70*/  IMAD.MOV.U32 R20, RZ, RZ, R14 ;  /* 0x000000ffff147224 */ /* 0x000fce00078e000e */
[----:B------:R-:W-:Y:S05]  /*25c80*/  WARPSYNC.COLLECTIVE R15, `(.L_x_10300) ;  /* 0x000000000f087348 */ /* 0x000fea0003c00000 */
[----:B------:R0:W1:Y:S02]  /*25c90*/  SHFL.IDX P6, R14, R13, R12, R11 ;  /* 0x0000000c0d0e7389 */ /* 0x00006400000c000b */
[----:B01----:R-:W-:Y:S01]  /*25ca0*/  ENDCOLLECTIVE ;  /* 0x000000000000791b */ /* 0x003fe20003800000 */
.L_x_10300:
[----:B------:R-:W-:Y:S02]  /*25cb0*/  IMAD.MOV.U32 R13, RZ, RZ, R43 ;  /* 0x000000ffff0d7224 */ /* 0x000fe400078e002b */
[----:B------:R-:W-:Y:S01]  /*25cc0*/  IMAD.MOV.U32 R12, RZ, RZ, R2 ;  /* 0x000000ffff0c7224 */ /* 0x000fe200078e0002 */
[----:B------:R-:W-:-:S07]  /*25cd0*/  MOV R42, R14 ;  /* 0x0000000e002a7202 */ /* 0x000fce0000000f00 */
[----:B------:R-:W-:Y:S05]  /*25ce0*/  WARPSYNC.COLLECTIVE R15, `(.L_x_10301) ;  /* 0x000000000f087348 */ /* 0x000fea0003c00000 */
[----:B------:R0:W1:Y:S02]  /*25cf0*/  SHFL.IDX P6, R14, R13, R12, R11 ;  /* 0x0000000c0d0e7389 */ /* 0x00006400000c000b */
[----:B01----:R-:W-:Y:S01]  /*25d00*/  ENDCOLLECTIVE ;  /* 0x000000000000791b */ /* 0x003fe20003800000 */
.L_x_10301:
[----:B------:R-:W-:Y:S02]  /*25d10*/  IMAD.MOV.U32 R13, RZ, RZ, R45 ;  /* 0x000000ffff0d7224 */ /* 0x000fe400078e002d */
[----:B------:R-:W-:Y:S02]  /*25d20*/  IMAD.MOV.U32 R12, RZ, RZ, R0 ;  /* 0x000000ffff0c7224 */ /* 0x000fe400078e0000 */
[----:B------:R-:W-:-:S07]  /*25d30*/  IMAD.MOV.U32 R43, RZ, RZ, R14 ;  /* 0x000000ffff2b7224 */ /* 0x000fce00078e000e */
[----:B------:R-:W-:Y:S05]  /*25d40*/  WARPSYNC.COLLECTIVE R15, `(.L_x_10302) ;  /* 0x000000000f087348 */ /* 0x000fea0003c00000 */
[----:B------:R0:W1:Y:S02]  /*25d50*/  SHFL.IDX P6, R14, R13, R12, R11 ;  /* 0x0000000c0d0e7389 */ /* 0x00006400000c000b */
[----:B01----:R-:W-:Y:S01]  /*25d60*/  ENDCOLLECTIVE ;  /* 0x000000000000791b */ /* 0x003fe20003800000 */
.L_x_10302:
        /* <DEDUP_REMOVED lines=9> */
.L_x_10303:
[----:B------:R-:W-:Y:S02]  /*25e00*/  IMAD.MOV.U32 R13, RZ, RZ, R49 ;  /* 0x000000ffff0d7224 */ /* 0x000fe400078e0031 */
[----:B------:R-:W-:Y:S01]  /*25e10*/  IMAD.MOV.U32 R12, RZ, RZ, R0 ;  /* 0x000000ffff0c7224 */ /* 0x000fe200078e0000 */
[----:B------:R-:W-:-:S07]  /*25e20*/  MOV R44, R14 ;  /* 0x0000000e002c7202 */ /* 0x000fce0000000f00 */
[----:B------:R-:W-:Y:S05]  /*25e30*/  WARPSYNC.COLLECTIVE R15, `(.L_x_10304) ;  /* 0x000000000f087348 */ /* 0x000fea0003c00000 */
[----:B------:R0:W1:Y:S02]  /*25e40*/  SHFL.IDX P6, R14, R13, R12, R11 ;  /* 0x0000000c0d0e7389 */ /* 0x00006400000c000b */
[----:B01----:R-:W-:Y:S01]  /*25e50*/  ENDCOLLECTIVE ;  /* 0x000000000000791b */ /* 0x003fe20003800000 */
.L_x_10304:
        /* <DEDUP_REMOVED lines=8> */
.L_x_10305:
[----:B------:R-:W-:Y:S02]  /*25ee0*/  IMAD.MOV.U32 R13, RZ, RZ, R53 ;  /* 0x000000ffff0d7224 */ /* 0x000fe400078e0035 */
[----:B------:R-:W-:Y:S02]  /*25ef0*/  IMAD.MOV.U32 R12, RZ, RZ, R0 ;  /* 0x000000ffff0c7224 */ /* 0x000fe400078e0000 */
[----:B------:R-:W-:-:S07]  /*25f00*/  IMAD.MOV.U32 R46, RZ, RZ, R14 ;  /* 0x000000ffff2e7224 */ /* 0x000fce00078e000e */
[----:B------:R-:W-:Y:S05]  /*25f10*/  WARPSYNC.COLLECTIVE R15, `(.L_x_10306) ;  /* 0x000000000f087348 */ /* 0x000fea0003c00000 */
[----:B------:R0:W1:Y:S02]  /*25f20*/  SHFL.IDX P6, R14, R13, R12, R11 ;  /* 0x0000000c0d0e7389 */ /* 0x00006400000c000b */
[----:B01----:R-:W-:Y:S01]  /*25f30*/  ENDCOLLECTIVE ;  /* 0x000000000000791b */ /* 0x003fe20003800000 */
.L_x_10306:
[----:B------:R-:W-:Y:S01]  /*25f40*/  SEL R9, R49, R46, P0 ;  /* 0x0000002e31097207 */ /* 0x000fe20000000000 */
[----:B------:R-:W-:Y:S02]  /*25f50*/  IMAD.MOV.U32 R13, RZ, RZ, R57 ;  /* 0x000000ffff0d7224 */ /* 0x000fe400078e0039 */
[----:B------:R-:W-:Y:S01]  /*25f60*/  IMAD.MOV.U32 R12, RZ, RZ, R2 ;  /* 0x000000ffff0c7224 */ /* 0x000fe200078e0002 */
[----:B------:R-:W-:-:S07]  /*25f70*/  MOV R53, R14 ;  /* 0x0000000e00357202 */ /* 0x000fce0000000f00 */
[----:B------:R-:W-:Y:S05]  /*25f80*/  WARPSYNC.COLLECTIVE R15, `(.L_x_10307) ;  /* 0x000000000f087348 */ /* 0x000fea0003c00000 */
[----:B------:R0:W1:Y:S02]  /*25f90*/  SHFL.IDX P6, R14, R13, R12, R11 ;  /* 0x0000000c0d0e7389 */ /* 0x00006400000c000b */
[----:B01----:R-:W-:Y:S01]  /*25fa0*/  ENDCOLLECTIVE ;  /* 0x000000000000791b */ /* 0x003fe20003800000 */
.L_x_10307:
[----:B------:R-:W-:Y:S02]  /*25fb0*/  IMAD.MOV.U32 R13, RZ, RZ, R59 ;  /* 0x000000ffff0d7224 */ /* 0x000fe400078e003b */
[----:B------:R-:W-:Y:S02]  /*25fc0*/  IMAD.MOV.U32 R12, RZ, RZ, R0 ;  /* 0x000000ffff0c7224 */ /* 0x000fe400078e0000 */
[----:B------:R-:W-:-:S07]  /*25fd0*/  IMAD.MOV.U32 R48, RZ, RZ, R14 ;  /* 0x000000ffff307224 */ /* 0x000fce00078e000e */
[----:B------:R-:W-:Y:S05]  /*25fe0*/  WARPSYNC.COLLECTIVE R15, `(.L_x_10308) ;  /* 0x000000000f087348 */ /* 0x000fea0003c00000 */
[----:B------:R0:W1:Y:S02]  /*25ff0*/  SHFL.IDX P6, R14, R13, R12, R11 ;  /* 0x0000000c0d0e7389 */ /* 0x00006400000c000b */
[----:B01----:R-:W-:Y:S01]  /*26000*/  ENDCOLLECTIVE ;  /* 0x000000000000791b */ /* 0x003fe20003800000 */
.L_x_10308:
        /* <DEDUP_REMOVED lines=8> */
.L_x_10309:
[----:B------:R-:W-:Y:S02]  /*26090*/  IMAD.MOV.U32 R13, RZ, RZ, R63 ;  /* 0x000000ffff0d7224 */ /* 0x000fe400078e003f */
[----:B------:R-:W-:Y:S01]  /*260a0*/  IMAD.MOV.U32 R12, RZ, RZ, R0 ;  /* 0x000000ffff0c7224 */ /* 0x000fe200078e0000 */
[----:B------:R-:W-:-:S07]  /*260b0*/  MOV R50, R14 ;  /* 0x0000000e00327202 */ /* 0x000fce0000000f00 */
[----:B------:R-:W-:Y:S05]  /*260c0*/  WARPSYNC.COLLECTIVE R15, `(.L_x_10310) ;  /* 0x000000000f087348 */ /* 0x000fea0003c00000 */
[----:B------:R0:W1:Y:S02]  /*260d0*/  SHFL.IDX P6, R14, R13, R12, R11 ;  /* 0x0000000c0d0e7389 */ /* 0x00006400000c000b */
[----:B01----:R-:W-:Y:S01]  /*260e0*/  ENDCOLLECTIVE ;  /* 0x000000000000791b */ /* 0x003fe20003800000 */
.L_x_10310:
        /* <DEDUP_REMOVED lines=8> */
.L_x_10311:
[----:B------:R-:W-:Y:S02]  /*26170*/  IMAD.MOV.U32 R13, RZ, RZ, R67 ;  /* 0x000000ffff0d7224 */ /* 0x000fe400078e0043 */
[----:B------:R-:W-:Y:S02]  /*26180*/  IMAD.MOV.U32 R12, RZ, RZ, R0 ;  /* 0x000000ffff0c7224 */ /* 0x000fe400078e0000 */
[----:B------:R-:W-:-:S07]  /*26190*/  IMAD.MOV.U32 R52, RZ, RZ, R14 ;  /* 0x000000ffff347224 */ /* 0x000fce00078e000e */
[----:B------:R-:W-:Y:S05]  /*261a0*/  WARPSYNC.COLLECTIVE R15, `(.L_x_10312) ;  /* 0x000000000f087348 */ /* 0x000fea0003c00000 */
[----:B------:R0:W1:Y:S02]  /*261b0*/  SHFL.IDX P6, R14, R13, R12, R11 ;  /* 0x0000000c0d0e7389 */ /* 0x00006400000c000b */
[----:B01----:R-:W-:Y:S01]  /*261c0*/  ENDCOLLECTIVE ;  /* 0x000000000000791b */ /* 0x003fe20003800000 */
.L_x_10312:
        /* <DEDUP_REMOVED lines=8> */
.L_x_10313:
[----:B------:R-:W-:Y:S02]  /*26250*/  IMAD.MOV.U32 R13, RZ, RZ, R71 ;  /* 0x000000ffff0d7224 */ /* 0x000fe400078e0047 */
[----:B------:R-:W-:Y:S02]  /*26260*/  IMAD.MOV.U32 R12, RZ, RZ, R0 ;  /* 0x000000ffff0c7224 */ /* 0x000fe400078e0000 */
[----:B------:R-:W-:-:S07]  /*26270*/  IMAD.MOV.U32 R56, RZ, RZ, R14 ;  /* 0x000000ffff387224 */ /* 0x000fce00078e000e */
[----:B------:R-:W-:Y:S05]  /*26280*/  WARPSYNC.COLLECTIVE R15, `(.L_x_10314) ;  /* 0x000000000f087348 */ /* 0x000fea0003c00000 */
[----:B------:R0:W1:Y:S02]  /*26290*/  SHFL.IDX P6, R14, R13, R12, R11 ;  /* 0x0000000c0d0e7389 */ /* 0x00006400000c000b */
[----:B01----:R-:W-:Y:S01]  /*262a0*/  ENDCOLLECTIVE ;  /* 0x000000000000791b */ /* 0x003fe20003800000 */
.L_x_10314:
[----:B------:R-:W-:Y:S01]  /*262b0*/  SEL R39, R56, R67, P0 ;  /* 0x0000004338277207 */ /* 0x000fe20000000000 */
[----:B------:R-:W-:Y:S02]  /*262c0*/  IMAD.MOV.U32 R13, RZ, RZ, R73 ;  /* 0x000000ffff0d7224 */ /* 0x000fe400078e0049 */
[----:B------:R-:W-:Y:S02]  /*262d0*/  IMAD.MOV.U32 R12, RZ, RZ, R2 ;  /* 0x000000ffff0c7224 */ /* 0x000fe400078e0002 */
[----:B------:R-:W-:-:S07]  /*262e0*/  IMAD.MOV.U32 R71, RZ, RZ, R14 ;  /* 0x000000ffff477224 */ /* 0x000fce00078e000e */
[----:B------:R-:W-:Y:S05]  /*262f0*/  WARPSYNC.COLLECTIVE R15, `(.L_x_10315) ;  /* 0x000000000f087348 */ /* 0x000fea0003c00000 */
[----:B------:R0:W1:Y:S02]  /*26300*/  SHFL.IDX P6, R14, R13, R12, R11 ;  /* 0x0000000c0d0e7389 */ /* 0x00006400000c000b */
[----:B01----:R-:W-:Y:S01]  /*26310*/  ENDCOLLECTIVE ;  /* 0x000000000000791b */ /* 0x003fe20003800000 */
.L_x_10315:
[----:B------:R-:W-:Y:S02]  /*26320*/  IMAD.MOV.U32 R13, RZ, RZ, R75 ;  /* 0x000000ffff0d7224 */ /* 0x000fe400078e004b */
[----:B------:R-:W-:Y:S01]  /*26330*/  IMAD.MOV.U32 R12, RZ, RZ, R0 ;  /* 0x000000ffff0c7224 */ /* 0x000fe200078e0000 */
[----:B------:R-:W-:-:S07]  /*26340*/  MOV R58, R14 ;  /* 0x0000000e003a7202 */ /* 0x000fce0000000f00 */
[----:B------:R-:W-:Y:S05]  /*26350*/  WARPSYNC.COLLECTIVE R15, `(.L_x_10316) ;  /* 0x000000000f087348 */ /* 0x000fea0003c00000 */
[----:B------:R0:W1:Y:S02]  /*26360*/  SHFL.IDX P6, R14, R13, R12, R11 ;  /* 0x0000000c0d0e7389 */ /* 0x00006400000c000b */
[----:B01----:R-:W-:Y:S01]  /*26370*/  ENDCOLLECTIVE ;  /* 0x000000000000791b */ /* 0x003fe20003800000 */
.L_x_10316:
[----:B------:R-:W-:Y:S02]  /*26380*/  IMAD.MOV.U32 R13, RZ, RZ, R77 ;  /* 0x000000ffff0d7224 */ /* 0x000fe400078e004d */
[----:B------:R-:W-:Y:S02]  /*26390*/  IMAD.MOV.U32 R12, RZ, RZ, R2 ;  /* 0x000000ffff0c7224 */ /* 0x000fe400078e0002 */
[----:B------:R-:W-:-:S07]  /*263a0*/  IMAD.MOV.U32 R75, RZ, RZ, R14 ;  /* 0x000000ffff4b7224 */ /* 0x000fce00078e000e */
[----:B------:R-:W-:Y:S05]  /*263b0*/  WARPSYNC.COLLECTIVE R15, `(.L_x_10317) ;  /* 0x000000000f087348 */ /* 0x000fea0003c00000 */
[----:B------:R0:W1:Y:S02]  /*263c0*/  SHFL.IDX P6, R14, R13, R12, R11 ;  /* 0x0000000c0d0e7389 */ /* 0x00006400000c000b */
[----:B01----:R-:W-:Y:S01]  /*263d0*/  ENDCOLLECTIVE ;  /* 0x000000000000791b */ /* 0x003fe20003800000 */
.L_x_10317:
        /* <DEDUP_REMOVED lines=8> */
.L_x_10076:
[----:B------:R-:W-:Y:S01]  /*26460*/  IMAD.MOV.U32 R13, RZ, RZ, R3 ;  /* 0x000000ffff0d7224 */ /* 0x000fe200078e0003 */
[----:B------:R-:W-:Y:S01]  /*26470*/  MOV R12, RZ ;  /* 0x000000ff000c7202 */ /* 0x000fe20000000f00 */
[----:B------:R-:W-:Y:S02]  /*26480*/  IMAD.MOV.U32 R11, RZ, RZ, 0x181f ;  /* 0x0000181fff0b7424 */ /* 0x000fe400078e00ff */
[----:B------:R-:W-:-:S07]  /*26490*/  IMAD.MOV.U32 R15, RZ, RZ, -0x1 ;  /* 0xffffffffff0f7424 */ /* 0x000fce00078e00ff */
[----:B01----:R-:W-:Y:S05]  /*264a0*/  WARPSYNC.COLLECTIVE R15, `(.L_x_10319) ;  /* 0x000000000f087348 */ /* 0x003fea0003c00000 */
[----:B------:R2:W3:Y:S02]  /*264b0*/  SHFL.IDX P6, R14, R13, R12, R11 ;  /* 0x0000000c0d0e7389 */ /* 0x0004e400000c000b */
[----:B0123--:R-:W-:Y:S01]  /*264c0*/  ENDCOLLECTIVE ;  /* 0x000000000000791b */ /* 0x00ffe20003800000 */
.L_x_10319:
[----:B------:R-:W-:Y:S02]  /*264d0*/  IMAD.MOV.U32 R13, RZ, RZ, R2 ;  /* 0x000000ffff0d7224 */ /* 0x000fe400078e0002 */
[----:B------:R-:W-:-:S07]  /*264e0*/  IMAD.MOV.U32 R0, RZ, RZ, R14 ;  /* 0x000000ffff007224 */ /* 0x000fce00078e000e */
[----:B------:R-:W-:Y:S05]  /*264f0*/  WARPSYNC.COLLECTIVE R15, `(.L_x_10320) ;  /* 0x000000000f087348 */ /* 0x000fea0003c00000 */
[----:B------:R0:W1:Y:S02]  /*26500*/  SHFL.IDX P6, R14, R13, R12, R11 ;  /* 0x0000000c0d0e7389 */ /* 0x00006400000c000b */
[----:B01----:R-:W-:Y:S01]  /*26510*/  ENDCOLLECTIVE ;  /* 0x000000000000791b */ /* 0x003fe20003800000 */
.L_x_10320:
[----:B------:R-:W-:Y:S05]  /*26520*/  BRA `(.L_x_10321) ;  /* 0xffffff5000487947 */ /* 0x000fea000383ffff */
.L_x_10079:
[----:B------:R-:W-:Y:S01]  /*26530*/  BSSY B1, `(.L_x_10322) ;  /* 0x0000008000017945 */ /* 0x000fe20003800000 */
[----:B------:R-:W-:Y:S02]  /*26540*/  IMAD.MOV.U32 R13, RZ, RZ, R3 ;  /* 0x000000ffff0d7224 */ /* 0x000fe400078e0003 */
[----:B------:R-:W-:Y:S02]  /*26550*/  IMAD.MOV.U32 R12, RZ, RZ, 0x1 ;  /* 0x00000001ff0c7424 */ /* 0x000fe400078e00ff */
[----:B------:R-:W-:Y:S02]  /*26560*/  IMAD.MOV.U32 R11, RZ, RZ, 0x181f ;  /* 0x0000181fff0b7424 */ /* 0x000fe400078e00ff */
[----:B---3--:R-:W-:-:S07]  /*26570*/  IMAD.MOV.U32 R15, RZ, RZ, -0x1 ;  /* 0xffffffffff0f7424 */ /* 0x008fce00078e00ff */
[----:B012-4-:R-:W-:Y:S05]  /*26580*/  WARPSYNC.COLLECTIVE R15, `(.L_x_10323) ;  /* 0x000000000f087348 */ /* 0x017fea0003c00000 */
[----:B----4-:R3:W4:Y:S02]  /*26590*/  SHFL.IDX P6, R14, R13, R12, R11 ;  /* 0x0000000c0d0e7389 */ /* 0x01072400000c000b */
[----:B01234-:R-:W-:Y:S01]  /*265a0*/  ENDCOLLECTIVE ;  /* 0x000000000000791b */ /* 0x01ffe20003800000 */
.L_x_10323:
[----:B------:R-:W-:Y:S05]  /*265b0*/  BSYNC B1 ;  /* 0x0000000000017941 */ /* 0x000fea0003800000 */
.L_x_10322:
        /* <DEDUP_REMOVED lines=8> */
.L_x_10324:
[----:B------:R-:W-:Y:S05]  /*26640*/  BRA `(.L_x_10325) ;  /* 0xffffff5000547947 */ /* 0x000fea000383ffff */
.L_x_10082:
        /* <DEDUP_REMOVED lines=8> */
.L_x_10327:
[----:B------:R-:W-:Y:S05]  /*266d0*/  BSYNC B1 ;  /* 0x0000000000017941 */ /* 0x000fea0003800000 */
.L_x_10326:
        /* <DEDUP_REMOVED lines=8> */
.L_x_10328:
[----:B------:R-:W-:Y:S05]  /*26760*/  BRA `(.L_x_10329) ;  /* 0xffffff50005c7947 */ /* 0x000fea000383ffff */
.L_x_10085:
[----:B------:R-:W-:Y:S01]  /*26770*/  BSSY B1, `(.L_x_10330) ;  /* 0x0000008000017945 */ /* 0x000fe20003800000 */
[----:B------:R-:W-:Y:S02]  /*26780*/  IMAD.MOV.U32 R13, RZ, RZ, R3 ;  /* 0x000000ffff0d7224 */ /* 0x000fe400078e0003 */
[----:B------:R-:W-:Y:S02]  /*26790*/  IMAD.MOV.U32 R12, RZ, RZ, 0x3 ;  /* 0x00000003ff0c7424 */ /* 0x000fe400078e00ff */
[----:B------:R-:W-:Y:S02]  /*267a0*/  IMAD.MOV.U32 R11, RZ, RZ, 0x181f ;  /* 0x0000181fff0b7424 */ /* 0x000fe400078e00ff */
[----:B0-----:R-:W-:-:S07]  /*267b0*/  IMAD.MOV.U32 R15, RZ, RZ, -0x1 ;  /* 0xffffffffff0f7424 */ /* 0x001fce00078e00ff */
[----:B-1234-:R-:W-:Y:S05]  /*267c0*/  WARPSYNC.COLLECTIVE R15, `(.L_x_10331) ;  /* 0x000000000f087348 */ /* 0x01efea0003c00000 */
[----:B------:R0:W0:Y:S02]  /*267d0*/  SHFL.IDX P6, R14, R13, R12, R11 ;  /* 0x0000000c0d0e7389 */ /* 0x00002400000c000b */
[----:B01234-:R-:W-:Y:S01]  /*267e0*/  ENDCOLLECTIVE ;  /* 0x000000000000791b */ /* 0x01ffe20003800000 */
.L_x_10331:
[----:B------:R-:W-:Y:S05]  /*267f0*/  BSYNC B1 ;  /* 0x0000000000017941 */ /* 0x000fea0003800000 */
.L_x_10330:
        /* <DEDUP_REMOVED lines=8> */
.L_x_10332:
[----:B------:R-:W-:Y:S05]  /*26880*/  BRA `(.L_x_10333) ;  /* 0xffffff5000647947 */ /* 0x000fea000383ffff */
.L_x_10101:
        /* <DEDUP_REMOVED lines=11> */
.L_x_10335:
[----:B------:R-:W-:Y:S05]  /*26940*/  BSYNC B1 ;  /* 0x0000000000017941 */ /* 0x000fea0003800000 */
.L_x_10334:
[----:B------:R-:W-:Y:S05]  /*26950*/  BRA `(.L_x_10336) ;  /* 0xffffff68001c7947 */ /* 0x000fea000383ffff */
.L_x_10103:
[----:B------:R-:W-:Y:S01]  /*26960*/  BSSY B1, `(.L_x_10337) ;  /* 0x0000006000017945 */ /* 0x000fe20003800000 */
[----:B------:R-:W-:-:S07]  /*26970*/  MOV R15, 0xffffffff ;  /* 0xffffffff000f7802 */ /* 0x000fce0000000f00 */
[----:B01----:R-:W-:Y:S05]  /*26980*/  WARPSYNC.COLLECTIVE R15, `(.L_x_10338) ;  /* 0x000000000f0c7348 */ /* 0x003fea0003c00000 */
[----:B------:R-:W-:Y:S02]  /*26990*/  ELECT P6, UR62, PT ;  /* 0x00000000003e782f */ /* 0x000fe400038c0000 */
[----:B------:R-:W-:Y:S01]  /*269a0*/  MOV R14, UR62 ;  /* 0x0000003e000e7c02 */ /* 0x000fe20008000f00 */
[----:B01----:R-:W-:Y:S10]  /*269b0*/  ENDCOLLECTIVE ;  /* 0x000000000000791b */ /* 0x003ff40003800000 */
.L_x_10338:
[----:B------:R-:W-:Y:S05]  /*269c0*/  BSYNC B1 ;  /* 0x0000000000017941 */ /* 0x000fea0003800000 */
.L_x_10337:
[----:B------:R-:W-:Y:S05]  /*269d0*/  BRA `(.L_x_10102) ;  /* 0xffffff6800147947 */ /* 0x000fea000383ffff */
.L_x_10105:
[----:B-1----:R1:W2:Y:S02]  /*269e0*/  SYNCS.PHASECHK.TRANS64.TRYWAIT P0, [R22+URZ+0x22820], R5 ;  /* 0x02282005160075a7 */ /* 0x0022a4000800017f */
[----:B--2---:R-:W-:Y:S05]  /*269f0*/  @!P0 NANOSLEEP.SYNCS 0x989680 ;  /* 0x009896800000895d */ /* 0x004fea0003900000 */
[----:B------:R-:W2:Y:S02]  /*26a00*/  @!P0 SYNCS.PHASECHK.TRANS64 P0, [R22+URZ+0x22820], R5 ;  /* 0x02282005160085a7 */ /* 0x000ea4000800007f */
[----:B--2---:R-:W-:Y:S05]  /*26a10*/  @!P0 BRA `(.L_x_10105) ;  /* 0xfffffffc00f08947 */ /* 0x004fea000383ffff */
[----:B------:R-:W-:Y:S05]  /*26a20*/  BRA `(.L_x_10339) ;  /* 0xffffff6800247947 */ /* 0x000fea000383ffff */
.L_x_10109:
[----:B-1----:R1:W2:Y:S02]  /*26a30*/  SYNCS.PHASECHK.TRANS64.TRYWAIT P0, [R5+URZ+0x228a0], R6 ;  /* 0x0228a006050075a7 */ /* 0x0022a4000800017f */
[----:B--2---:R-:W-:Y:S05]  /*26a40*/  @!P0 NANOSLEEP.SYNCS 0x989680 ;  /* 0x009896800000895d */ /* 0x004fea0003900000 */
[----:B------:R-:W2:Y:S02]  /*26a50*/  @!P0 SYNCS.PHASECHK.TRANS64 P0, [R5+URZ+0x228a0], R6 ;  /* 0x0228a006050085a7 */ /* 0x000ea4000800007f */
[----:B--2---:R-:W-:Y:S05]  /*26a60*/  @!P0 BRA `(.L_x_10109) ;  /* 0xfffffffc00f08947 */ /* 0x004fea000383ffff */
[----:B------:R-:W-:Y:S05]  /*26a70*/  BRA `(.L_x_10340) ;  /* 0xffffff6800407947 */ /* 0x000fea000383ffff */
.L_x_10114:
[----:B0-----:R0:W2:Y:S02]  /*26a80*/  SYNCS.PHASECHK.TRANS64.TRYWAIT P0, [R5+URZ+0x228c0], R6 ;  /* 0x0228c006050075a7 */ /* 0x0010a4000800017f */
[----:B--2---:R-:W-:Y:S05]  /*26a90*/  @!P0 NANOSLEEP.SYNCS 0x989680 ;  /* 0x009896800000895d */ /* 0x004fea0003900000 */
[----:B------:R-:W2:Y:S02]  /*26aa0*/  @!P0 SYNCS.PHASECHK.TRANS64 P0, [R5+URZ+0x228c0], R6 ;  /* 0x0228c006050085a7 */ /* 0x000ea4000800007f */
[----:B--2---:R-:W-:Y:S05]  /*26ab0*/  @!P0 BRA `(.L_x_10114) ;  /* 0xfffffffc00f08947 */ /* 0x004fea000383ffff */
[----:B------:R-:W-:Y:S05]  /*26ac0*/  BRA `(.L_x_10341) ;  /* 0xffffff6800bc7947 */ /* 0x000fea000383ffff */
.L_x_10121:
[----:B-1----:R1:W2:Y:S02]  /*26ad0*/  SYNCS.PHASECHK.TRANS64.TRYWAIT P1, [R5+URZ+0x228a0], R6 ;  /* 0x0228a006050075a7 */ /* 0x0022a4000802017f */
[----:B--2---:R-:W-:Y:S05]  /*26ae0*/  @!P1 NANOSLEEP.SYNCS 0x989680 ;  /* 0x009896800000995d */ /* 0x004fea0003900000 */
[----:B------:R-:W2:Y:S02]  /*26af0*/  @!P1 SYNCS.PHASECHK.TRANS64 P1, [R5+URZ+0x228a0], R6 ;  /* 0x0228a006050095a7 */ /* 0x000ea4000802007f */
[----:B--2---:R-:W-:Y:S05]  /*26b00*/  @!P1 BRA `(.L_x_10121) ;  /* 0xfffffffc00f09947 */ /* 0x004fea000383ffff */
[----:B------:R-:W-:Y:S05]  /*26b10*/  BRA `(.L_x_10342) ;  /* 0xffffff6c00847947 */ /* 0x000fea000383ffff */
.L_x_10126:
[----:B0-----:R0:W2:Y:S02]  /*26b20*/  SYNCS.PHASECHK.TRANS64.TRYWAIT P1, [R5+URZ+0x228c0], R6 ;  /* 0x0228c006050075a7 */ /* 0x0010a4000802017f */
[----:B--2---:R-:W-:Y:S05]  /*26b30*/  @!P1 NANOSLEEP.SYNCS 0x989680 ;  /* 0x009896800000995d */ /* 0x004fea0003900000 */
[----:B------:R-:W2:Y:S02]  /*26b40*/  @!P1 SYNCS.PHASECHK.TRANS64 P1, [R5+URZ+0x228c0], R6 ;  /* 0x0228c006050095a7 */ /* 0x000ea4000802007f */
[----:B--2---:R-:W-:Y:S05]  /*26b50*/  @!P1 BRA `(.L_x_10126) ;  /* 0xfffffffc00f09947 */ /* 0x004fea000383ffff */
[----:B------:R-:W-:Y:S05]  /*26b60*/  BRA `(.L_x_10343) ;  /* 0xffffff6c00fc7947 */ /* 0x000fea000383ffff */
.L_x_10141:
        /* <DEDUP_REMOVED lines=11> */
.L_x_10345:
[----:B------:R-:W-:Y:S05]  /*26c20*/  BSYNC B0 ;  /* 0x0000000000007941 */ /* 0x000fea0003800000 */
.L_x_10344:
[----:B------:R-:W-:Y:S05]  /*26c30*/  BRA `(.L_x_10346) ;  /* 0xffffff7c00987947 */ /* 0x000fea000383ffff */
.L_x_10144:
[----:B0-----:R-:W2:Y:S02]  /*26c40*/  LDL R0, [R1+0x34] ;  /* 0x0000340001007983 */ /* 0x001ea40000100800 */
[----:B--2---:R0:W1:Y:S02]  /*26c50*/  SYNCS.PHASECHK.TRANS64.TRYWAIT P0, [R6+URZ+0x22880], R0 ;  /* 0x02288000060075a7 */ /* 0x004064000800017f */
[----:B-1----:R-:W-:Y:S05]  /*26c60*/  @!P0 NANOSLEEP.SYNCS 0x989680 ;  /* 0x009896800000895d */ /* 0x002fea0003900000 */
[----:B------:R-:W1:Y:S02]  /*26c70*/  @!P0 SYNCS.PHASECHK.TRANS64 P0, [R6+URZ+0x22880], R0 ;  /* 0x02288000060085a7 */ /* 0x000e64000800007f */
[----:B-1----:R-:W-:Y:S05]  /*26c80*/  @!P0 BRA `(.L_x_10144) ;  /* 0xfffffffc00ec8947 */ /* 0x002fea000383ffff */
[----:B------:R-:W-:Y:S05]  /*26c90*/  BRA `(.L_x_10347) ;  /* 0xffffff7c00b87947 */ /* 0x000fea000383ffff */
.L_x_10145:
        /* <DEDUP_REMOVED lines=8> */
.L_x_10349:
[----:B------:R-:W-:Y:S05]  /*26d20*/  BSYNC B0 ;  /* 0x0000000000007941 */ /* 0x000fea0003800000 */
.L_x_10348:
[----:B------:R-:W-:Y:S01]  /*26d30*/  IMAD.MOV.U32 R13, RZ, RZ, R0 ;  /* 0x000000ffff0d7224 */ /* 0x000fe200078e0000 */
[----:B------:R-:W-:Y:S01]  /*26d40*/  MOV R21, R14 ;  /* 0x0000000e00157202 */ /* 0x000fe20000000f00 */
[----:B------:R-:W-:Y:S01]  /*26d50*/  IMAD.MOV.U32 R12, RZ, RZ, RZ ;  /* 0x000000ffff0c7224 */ /* 0x000fe200078e00ff */
[----:B------:R-:W-:Y:S01]  /*26d60*/  ISETP.GE.AND P2, PT, R7, 0x21, PT ;  /* 0x000000210700780c */ /* 0x000fe20003f46270 */
[----:B------:R-:W-:Y:S01]  /*26d70*/  IMAD.MOV.U32 R11, RZ, RZ, 0x181f ;  /* 0x0000181fff0b7424 */ /* 0x000fe200078e00ff */
[----:B------:R-:W-:Y:S01]  /*26d80*/  LOP3.LUT R25, R25, 0xffffffef, RZ, 0xc0, !PT ;  /* 0xffffffef19197812 */ /* 0x000fe200078ec0ff */
[----:B------:R-:W-:Y:S01]  /*26d90*/  IMAD.MOV.U32 R15, RZ, RZ, -0x1 ;  /* 0xffffffffff0f7424 */ /* 0x000fe200078e00ff */
[C---:B------:R-:W-:Y:S02]  /*26da0*/  ISETP.GE.AND P3, PT, R7.reuse, 0x91, PT ;  /* 0x000000910700780c */ /* 0x040fe40003f66270 */
[----:B------:R-:W-:-:S13]  /*26db0*/  ISETP.GE.AND P5, PT, R7, 0x31, PT ;  /* 0x000000310700780c */ /* 0x000fda0003fa6270 */
[----:B------:R-:W-:Y:S05]  /*26dc0*/  WARPSYNC.COLLECTIVE R15, `(.L_x_10350) ;  /* 0x000000000f087348 */ /* 0x000fea0003c00000 */
[----:B------:R0:W1:Y:S02]  /*26dd0*/  SHFL.IDX P6, R14, R13, R12, R11 ;  /* 0x0000000c0d0e7389 */ /* 0x00006400000c000b */
[----:B01----:R-:W-:Y:S01]  /*26de0*/  ENDCOLLECTIVE ;  /* 0x000000000000791b */ /* 0x003fe20003800000 */
.L_x_10350:
[----:B------:R-:W-:Y:S01]  /*26df0*/  ISETP.GE.AND P4, PT, R7, 0x61, PT ;  /* 0x000000610700780c */ /* 0x000fe20003f86270 */
[----:B------:R-:W-:Y:S01]  /*26e00*/  IMAD.MOV.U32 R13, RZ, RZ, R2 ;  /* 0x000000ffff0d7224 */ /* 0x000fe200078e0002 */
[----:B------:R-:W-:Y:S01]  /*26e10*/  MOV R12, 0x1 ;  /* 0x00000001000c7802 */ /* 0x000fe20000000f00 */
[----:B------:R-:W-:-:S10]  /*26e20*/  IMAD.MOV.U32 R3, RZ, RZ, R14 ;  /* 0x000000ffff037224 */ /* 0x000fd400078e000e */
[----:B------:R-:W-:Y:S05]  /*26e30*/  WARPSYNC.COLLECTIVE R15, `(.L_x_10351) ;  /* 0x000000000f087348 */ /* 0x000fea0003c00000 */
[----:B------:R0:W1:Y:S02]  /*26e40*/  SHFL.IDX P6, R14, R13, R12, R11 ;  /* 0x0000000c0d0e7389 */ /* 0x00006400000c000b */
[----:B01----:R-:W-:Y:S01]  /*26e50*/  ENDCOLLECTIVE ;  /* 0x000000000000791b */ /* 0x003fe20003800000 */
.L_x_10351:
        /* <DEDUP_REMOVED lines=13> */
.L_x_10352:
        /* <DEDUP_REMOVED lines=9> */
.L_x_10353:
        /* <DEDUP_REMOVED lines=10> */
.L_x_10354:
        /* <DEDUP_REMOVED lines=9> */
.L_x_10355:
        /* <DEDUP_REMOVED lines=10> */
.L_x_10356:
        /* <DEDUP_REMOVED lines=9> */
.L_x_10357:
        /* <DEDUP_REMOVED lines=10> */
.L_x_10358:
        /* <DEDUP_REMOVED lines=9> */
.L_x_10359:
        /* <DEDUP_REMOVED lines=10> */
.L_x_10360:
        /* <DEDUP_REMOVED lines=9> */
.L_x_10361:
        /* <DEDUP_REMOVED lines=10> */
.L_x_10362:
        /* <DEDUP_REMOVED lines=9> */
.L_x_10363:
        /* <DEDUP_REMOVED lines=10> */
.L_x_10364:
[----:B------:R-:W-:Y:S02]  /*27650*/  IMAD.MOV.U32 R13, RZ, RZ, R10 ;  /* 0x000000ffff0d7224 */ /* 0x000fe400078e000a */
[----:B------:R-:W-:Y:S01]  /*27660*/  IMAD.MOV.U32 R12, RZ, RZ, RZ ;  /* 0x000000ffff0c7224 */ /* 0x000fe200078e00ff */
[----:B------:R-:W-:-:S07]  /*27670*/  MOV R0, R14 ;  /* 0x0000000e00007202 */ /* 0x000fce0000000f00 */
[----:B------:R-:W-:Y:S05]  /*27680*/  WARPSYNC.COLLECTIVE R15, `(.L_x_10365) ;  /* 0x000000000f087348 */ /* 0x000fea0003c00000 */
[----:B------:R0:W1:Y:S02]  /*27690*/  SHFL.IDX P6, R14, R13, R12, R11 ;  /* 0x0000000c0d0e7389 */ /* 0x00006400000c000b */
[----:B01----:R-:W-:Y:S01]  /*276a0*/  ENDCOLLECTIVE ;  /* 0x000000000000791b */ /* 0x003fe20003800000 */
.L_x_10365:
        /* <DEDUP_REMOVED lines=12> */
.L_x_10366:
[----:B------:R-:W-:Y:S01]  /*27770*/  IMAD.MOV.U32 R13, RZ, RZ, R10 ;  /* 0x000000ffff0d7224 */ /* 0x000fe200078e000a */
[----:B------:R-:W-:Y:S01]  /*27780*/  MOV R12, 0x1 ;  /* 0x00000001000c7802 */ /* 0x000fe20000000f00 */
[----:B------:R-:W-:-:S07]  /*27790*/  IMAD.MOV.U32 R0, RZ, RZ, R14 ;  /* 0x000000ffff007224 */ /* 0x000fce00078e000e */
[----:B------:R-:W-:Y:S05]  /*277a0*/  WARPSYNC.COLLECTIVE R15, `(.L_x_10367) ;  /* 0x000000000f087348 */ /* 0x000fea0003c00000 */
[----:B------:R0:W1:Y:S02]  /*277b0*/  SHFL.IDX P6, R14, R13, R12, R11 ;  /* 0x0000000c0d0e7389 */ /* 0x00006400000c000b */
[----:B01----:R-:W-:Y:S01]  /*277c0*/  ENDCOLLECTIVE ;  /* 0x000000000000791b */ /* 0x003fe20003800000 */
.L_x_10367:
        /* <DEDUP_REMOVED lines=13> */
.L_x_10368:
        /* <DEDUP_REMOVED lines=15> */
.L_x_10150:
[----:B--2---:R-:W2:Y:S02]  /*27990*/  LDL R0, [R1+0x34] ;  /* 0x0000340001007983 */ /* 0x004ea40000100800 */
[----:B--2---:R2:W3:Y:S02]  /*279a0*/  SYNCS.PHASECHK.TRANS64.TRYWAIT P0, [R6+URZ+0x22840], R0 ;  /* 0x02284000060075a7 */ /* 0x0044e4000800017f */
[----:B---3--:R-:W-:Y:S05]  /*279b0*/  @!P0 NANOSLEEP.SYNCS 0x989680 ;  /* 0x009896800000895d */ /* 0x008fea0003900000 */
[----:B------:R-:W3:Y:S02]  /*279c0*/  @!P0 SYNCS.PHASECHK.TRANS64 P0, [R6+URZ+0x22840], R0 ;  /* 0x02284000060085a7 */ /* 0x000ee4000800007f */
[----:B---3--:R-:W-:Y:S05]  /*279d0*/  @!P0 BRA `(.L_x_10150) ;  /* 0xfffffffc00ec8947 */ /* 0x008fea000383ffff */
[----:B------:R-:W-:Y:S05]  /*279e0*/  BRA `(.L_x_10370) ;  /* 0xffffff7800c87947 */ /* 0x000fea000383ffff */
.L_x_10151:
        /* <DEDUP_REMOVED lines=8> */
.L_x_10372:
[----:B------:R-:W-:Y:S05]  /*27a70*/  BSYNC B0 ;  /* 0x0000000000007941 */ /* 0x000fea0003800000 */
.L_x_10371:
        /* <DEDUP_REMOVED lines=8> */
.L_x_10373:
        /* <DEDUP_REMOVED lines=14> */
.L_x_10374:
[----:B------:R-:W-:Y:S01]  /*27be0*/  IMAD.MOV.U32 R13, RZ, RZ, R2 ;  /* 0x000000ffff0d7224 */ /* 0x000fe200078e0002 */
[----:B------:R-:W-:-:S07]  /*27bf0*/  MOV R7, R14 ;  /* 0x0000000e00077202 */ /* 0x000fce0000000f00 */
[----:B------:R-:W-:Y:S05]  /*27c00*/  WARPSYNC.COLLECTIVE R15, `(.L_x_10375) ;  /* 0x000000000f087348 */ /* 0x000fea0003c00000 */
[----:B------:R0:W1:Y:S02]  /*27c10*/  SHFL.IDX P6, R14, R13, R12, R11 ;  /* 0x0000000c0d0e7389 */ /* 0x00006400000c000b */
[----:B01----:R-:W-:Y:S01]  /*27c20*/  ENDCOLLECTIVE ;  /* 0x000000000000791b */ /* 0x003fe20003800000 */
.L_x_10375:
        /* <DEDUP_REMOVED lines=14> */
.L_x_10376:
[----:B------:R-:W-:Y:S02]  /*27d10*/  IMAD.MOV.U32 R13, RZ, RZ, R2 ;  /* 0x000000ffff0d7224 */ /* 0x000fe400078e0002 */
[----:B------:R-:W-:-:S07]  /*27d20*/  IMAD.MOV.U32 R7, RZ, RZ, R14 ;  /* 0x000000ffff077224 */ /* 0x000fce00078e000e */
[----:B------:R-:W-:Y:S05]  /*27d30*/  WARPSYNC.COLLECTIVE R15, `(.L_x_10377) ;  /* 0x000000000f087348 */ /* 0x000fea0003c00000 */
[----:B------:R0:W1:Y:S02]  /*27d40*/  SHFL.IDX P6, R14, R13, R12, R11 ;  /* 0x0000000c0d0e7389 */ /* 0x00006400000c000b */
[----:B01----:R-:W-:Y:S01]  /*27d50*/  ENDCOLLECTIVE ;  /* 0x000000000000791b */ /* 0x003fe20003800000 */
.L_x_10377:
        /* <DEDUP_REMOVED lines=14> */
.L_x_10378:
[----:B------:R-:W-:Y:S02]  /*27e40*/  IMAD.MOV.U32 R13, RZ, RZ, R2 ;  /* 0x000000ffff0d7224 */ /* 0x000fe400078e0002 */
[----:B------:R-:W-:-:S07]  /*27e50*/  IMAD.MOV.U32 R7, RZ, RZ, R14 ;  /* 0x000000ffff077224 */ /* 0x000fce00078e000e */
[----:B------:R-:W-:Y:S05]  /*27e60*/  WARPSYNC.COLLECTIVE R15, `(.L_x_10379) ;  /* 0x000000000f087348 */ /* 0x000fea0003c00000 */
[----:B------:R0:W1:Y:S02]  /*27e70*/  SHFL.IDX P6, R14, R13, R12, R11 ;  /* 0x0000000c0d0e7389 */ /* 0x00006400000c000b */
[----:B01----:R-:W-:Y:S01]  /*27e80*/  ENDCOLLECTIVE ;  /* 0x000000000000791b */ /* 0x003fe20003800000 */
.L_x_10379:
[----:B------:R-:W-:Y:S02]  /*27e90*/  IMAD.MOV.U32 R13, RZ, RZ, R0 ;  /* 0x000000ffff0d7224 */ /* 0x000fe400078e0000 */
[----:B------:R-:W-:Y:S02]  /*27ea0*/  IMAD.MOV.U32 R12, RZ, RZ, 0x4 ;  /* 0x00000004ff0c7424 */ /* 0x000fe400078e00ff */
[----:B------:R-:W-:-:S07]  /*27eb0*/  IMAD.MOV.U32 R8, RZ, RZ, R14 ;  /* 0x000000ffff087224 */ /* 0x000fce00078e000e */
[----:B------:R-:W-:Y:S05]  /*27ec0*/  WARPSYNC.COLLECTIVE R15, `(.L_x_10380) ;  /* 0x000000000f087348 */ /* 0x000fea0003c00000 */
[----:B------:R0:W1:Y:S02]  /*27ed0*/  SHFL.IDX P6, R14, R13, R12, R11 ;  /* 0x0000000c0d0e7389 */ /* 0x00006400000c000b */
[----:B01----:R-:W-:Y:S01]  /*27ee0*/  ENDCOLLECTIVE ;  /* 0x000000000000791b */ /* 0x003fe20003800000 */
.L_x_10380:
[----:B------:R-:W-:-:S05]  /*27ef0*/  @P5 IADD3 R8, P0, R35, R8, RZ ;  /* 0x0000000823085210 */ /* 0x000fca0007f1e0ff */
[----:B------:R-:W-:-:S05]  /*27f00*/  @P5 IMAD.X R7, RZ, RZ, R7, P0 ;  /* 0x000000ffff075224 */ /* 0x000fca00000e0607 */
[----:B------:R-:W-:Y:S01]  /*27f10*/  @P5 MOV R9, R7 ;  /* 0x0000000700095202 */ /* 0x000fe20000000f00 */
[----:B------:R-:W-:-:S04]  /*27f20*/  IMAD.MOV.U32 R13, RZ, RZ, R2 ;  /* 0x000000ffff0d7224 */ /* 0x000fc800078e0002 */
        /* <DEDUP_REMOVED lines=9> */
.L_x_10381:
[----:B------:R-:W-:Y:S01]  /*27fc0*/  IMAD.MOV.U32 R13, RZ, RZ, R0 ;  /* 0x000000ffff0d7224 */ /* 0x000fe200078e0000 */
[----:B------:R-:W-:Y:S02]  /*27fd0*/  MOV R12, 0x5 ;  /* 0x00000005000c7802 */ /* 0x000fe40000000f00 */
        /* <DEDUP_REMOVED lines=12> */
.L_x_10382:
[----:B------:R-:W-:Y:S02]  /*280a0*/  IMAD.MOV.U32 R13, RZ, RZ, R2 ;  /* 0x000000ffff0d7224 */ /* 0x000fe400078e0002 */
[----:B------:R-:W-:-:S07]  /*280b0*/  IMAD.MOV.U32 R7, RZ, RZ, R14 ;  /* 0x000000ffff077224 */ /* 0x000fce00078e000e */
[----:B------:R-:W-:Y:S05]  /*280c0*/  WARPSYNC.COLLECTIVE R15, `(.L_x_10383) ;  /* 0x000000000f087348 */ /* 0x000fea0003c00000 */
[----:B------:R0:W1:Y:S02]  /*280d0*/  SHFL.IDX P6, R14, R13, R12, R11 ;  /* 0x0000000c0d0e7389 */ /* 0x00006400000c000b */
[----:B01----:R-:W-:Y:S01]  /*280e0*/  ENDCOLLECTIVE ;  /* 0x000000000000791b */ /* 0x003fe20003800000 */
.L_x_10383:
[----:B------:R-:W-:Y:S02]  /*280f0*/  IMAD.MOV.U32 R13, RZ, RZ, R0 ;  /* 0x000000ffff0d7224 */ /* 0x000fe400078e0000 */
[----:B------:R-:W-:Y:S02]  /*28100*/  IMAD.MOV.U32 R12, RZ, RZ, 0x6 ;  /* 0x00000006ff0c7424 */ /* 0x000fe400078e00ff */
[----:B------:R-:W-:-:S07]  /*28110*/  IMAD.MOV.U32 R8, RZ, RZ, R14 ;  /* 0x000000ffff087224 */ /* 0x000fce00078e000e */
[----:B------:R-:W-:Y:S05]  /*28120*/  WARPSYNC.COLLECTIVE R15, `(.L_x_10384) ;  /* 0x000000000f087348 */ /* 0x000fea0003c00000 */
[----:B------:R0:W1:Y:S02]  /*28130*/  SHFL.IDX P6, R14, R13, R12, R11 ;  /* 0x0000000c0d0e7389 */ /* 0x00006400000c000b */
[----:B01----:R-:W-:Y:S01]  /*28140*/  ENDCOLLECTIVE ;  /* 0x000000000000791b */ /* 0x003fe20003800000 */
.L_x_10384:
[----:B------:R-:W-:-:S05]  /*28150*/  @P5 IADD3 R8, P0, R35, R8, RZ ;  /* 0x0000000823085210 */ /* 0x000fca0007f1e0ff */
[----:B------:R-:W-:-:S04]  /*28160*/  @P5 IMAD.X R7, RZ, RZ, R7, P0 ;  /* 0x000000ffff075224 */ /* 0x000fc800000e0607 */
[----:B------:R-:W-:Y:S01]  /*28170*/  @P5 IMAD.MOV.U32 R9, RZ, RZ, R7 ;  /* 0x000000ffff095224 */ /* 0x000fe200078e0007 */
[----:B------:R-:W-:-:S04]  /*28180*/  MOV R13, R2 ;  /* 0x00000002000d7202 */ /* 0x000fc80000000f00 */
        /* <DEDUP_REMOVED lines=8> */
.L_x_10385:
[----:B------:R-:W-:Y:S02]  /*28210*/  IMAD.MOV.U32 R13, RZ, RZ, R0 ;  /* 0x000000ffff0d7224 */ /* 0x000fe400078e0000 */
[----:B------:R-:W-:Y:S02]  /*28220*/  IMAD.MOV.U32 R12, RZ, RZ, 0x7 ;  /* 0x00000007ff0c7424 */ /* 0x000fe400078e00ff */
[----:B------:R-:W-:-:S07]  /*28230*/  IMAD.MOV.U32 R8, RZ, RZ, R14 ;  /* 0x000000ffff087224 */ /* 0x000fce00078e000e */
[----:B------:R-:W-:Y:S05]  /*28240*/  WARPSYNC.COLLECTIVE R15, `(.L_x_10386) ;  /* 0x000000000f087348 */ /* 0x000fea0003c00000 */
[----:B------:R0:W1:Y:S02]  /*28250*/  SHFL.IDX P6, R14, R13, R12, R11 ;  /* 0x0000000c0d0e7389 */ /* 0x00006400000c000b */
[----:B01----:R-:W-:Y:S01]  /*28260*/  ENDCOLLECTIVE ;  /* 0x000000000000791b */ /* 0x003fe20003800000 */
.L_x_10386:
        /* <DEDUP_REMOVED lines=12> */
.L_x_10387:
[----:B------:R-:W-:Y:S02]  /*28330*/  IMAD.MOV.U32 R13, RZ, RZ, R4 ;  /* 0x000000ffff0d7224 */ /* 0x000fe400078e0004 */
[----:B------:R-:W-:Y:S02]  /*28340*/  IMAD.MOV.U32 R12, RZ, RZ, RZ ;  /* 0x000000ffff0c7224 */ /* 0x000fe400078e00ff */
[----:B------:R-:W-:-:S07]  /*28350*/  IMAD.MOV.U32 R8, RZ, RZ, R14 ;  /* 0x000000ffff087224 */ /* 0x000fce00078e000e */
[----:B------:R-:W-:Y:S05]  /*28360*/  WARPSYNC.COLLECTIVE R15, `(.L_x_10388) ;  /* 0x000000000f087348 */ /* 0x000fea0003c00000 */
[----:B------:R0:W1:Y:S02]  /*28370*/  SHFL.IDX P6, R14, R13, R12, R11 ;  /* 0x0000000c0d0e7389 */ /* 0x00006400000c000b */
[----:B01----:R-:W-:Y:S01]  /*28380*/  ENDCOLLECTIVE ;  /* 0x000000000000791b */ /* 0x003fe20003800000 */
.L_x_10388:
        /* <DEDUP_REMOVED lines=11> */
.L_x_10389:
[----:B------:R-:W-:Y:S01]  /*28440*/  MOV R13, R4 ;  /* 0x00000004000d7202 */ /* 0x000fe20000000f00 */
[----:B------:R-:W-:Y:S02]  /*28450*/  IMAD.MOV.U32 R12, RZ, RZ, 0x1 ;  /* 0x00000001ff0c7424 */ /* 0x000fe400078e00ff */
[----:B------:R-:W-:-:S07]  /*28460*/  IMAD.MOV.U32 R2, RZ, RZ, R14 ;  /* 0x000000ffff027224 */ /* 0x000fce00078e000e */
[----:B------:R-:W-:Y:S05]  /*28470*/  WARPSYNC.COLLECTIVE R15, `(.L_x_10390) ;  /* 0x000000000f087348 */ /* 0x000fea0003c00000 */
[----:B------:R0:W1:Y:S02]  /*28480*/  SHFL.IDX P6, R14, R13, R12, R11 ;  /* 0x0000000c0d0e7389 */ /* 0x00006400000c000b */
[----:B01----:R-:W-:Y:S01]  /*28490*/  ENDCOLLECTIVE ;  /* 0x000000000000791b */ /* 0x003fe20003800000 */
.L_x_10390:
        /* <DEDUP_REMOVED lines=13> */
.L_x_10391:
[----:B------:R-:W-:Y:S01]  /*28570*/  IMAD.MOV.U32 R5, RZ, RZ, R14 ;  /* 0x000000ffff057224 */ /* 0x000fe200078e000e */
[----:B------:R-:W-:Y:S06]  /*28580*/  BRA `(.L_x_10392) ;  /* 0xffffff74008c7947 */ /* 0x000fec000383ffff */
.L_x_10156:
[----:B------:R-:W-:Y:S02]  /*28590*/  IMAD.MOV.U32 R13, RZ, RZ, R2 ;  /* 0x000000ffff0d7224 */ /* 0x000fe400078e0002 */
[----:B------:R-:W-:Y:S02]  /*285a0*/  IMAD.MOV.U32 R12, RZ, RZ, RZ ;  /* 0x000000ffff0c7224 */ /* 0x000fe400078e00ff */
[----:B------:R-:W-:Y:S02]  /*285b0*/  IMAD.MOV.U32 R11, RZ, RZ, 0x181f ;  /* 0x0000181fff0b7424 */ /* 0x000fe400078e00ff */
[----:B------:R-:W-:Y:S02]  /*285c0*/  IMAD.MOV.U32 R15, RZ, RZ, -0x1 ;  /* 0xffffffffff0f7424 */ /* 0x000fe400078e00ff */
[----:B------:R-:W-:Y:S02]  /*285d0*/  IMAD R33, R33, R7, RZ ;  /* 0x0000000721217224 */ /* 0x000fe400078e02ff */
[----:B------:R-:W-:-:S07]  /*285e0*/  IMAD R17, R17, 0x80, R9 ;  /* 0x0000008011117824 */ /* 0x000fce00078e0209 */
[----:B-----5:R-:W-:Y:S05]  /*285f0*/  WARPSYNC.COLLECTIVE R15, `(.L_x_10393) ;  /* 0x000000000f087348 */ /* 0x020fea0003c00000 */
[----:B------:R0:W1:Y:S02]  /*28600*/  SHFL.IDX P6, R14, R13, R12, R11 ;  /* 0x0000000c0d0e7389 */ /* 0x00006400000c000b */
[----:B01---5:R-:W-:Y:S01]  /*28610*/  ENDCOLLECTIVE ;  /* 0x000000000000791b */ /* 0x023fe20003800000 */
.L_x_10393:
[----:B------:R-:W-:Y:S01]  /*28620*/  ISETP.GE.AND P1, PT, R17, R33, PT ;  /* 0x000000211100720c */ /* 0x000fe20003f26270 */
[----:B------:R-:W-:Y:S01]  /*28630*/  IMAD.MOV.U32 R13, RZ, RZ, R0 ;  /* 0x000000ffff0d7224 */ /* 0x000fe200078e0000 */
[----:B------:R-:W-:-:S11]  /*28640*/  MOV R3, R14 ;  /* 0x0000000e00037202 */ /* 0x000fd60000000f00 */
[----:B------:R-:W-:Y:S05]  /*28650*/  WARPSYNC.COLLECTIVE R15, `(.L_x_10394) ;  /* 0x000000000f087348 */ /* 0x000fea0003c00000 */
[----:B------:R0:W1:Y:S02]  /*28660*/  SHFL.IDX P6, R14, R13, R12, R11 ;  /* 0x0000000c0d0e7389 */ /* 0x00006400000c000b */
[----:B01----:R-:W-:Y:S01]  /*28670*/  ENDCOLLECTIVE ;  /* 0x000000000000791b */ /* 0x003fe20003800000 */
.L_x_10394:
[----:B------:R-:W-:Y:S02]  /*28680*/  IMAD.MOV.U32 R13, RZ, RZ, R2 ;  /* 0x000000ffff0d7224 */ /* 0x000fe400078e0002 */
[----:B------:R-:W-:Y:S02]  /*28690*/  IMAD.MOV.U32 R12, RZ, RZ, 0x1 ;  /* 0x00000001ff0c7424 */ /* 0x000fe400078e00ff */
[----:B------:R-:W-:-:S07]  /*286a0*/  IMAD.MOV.U32 R4, RZ, RZ, R14 ;  /* 0x000000ffff047224 */ /* 0x000fce00078e000e */
[----:B------:R-:W-:Y:S05]  /*286b0*/  WARPSYNC.COLLECTIVE R15, `(.L_x_10395) ;  /* 0x000000000f087348 */ /* 0x000fea0003c00000 */
[----:B------:R0:W1:Y:S02]  /*286c0*/  SHFL.IDX P6, R14, R13, R12, R11 ;  /* 0x0000000c0d0e7389 */ /* 0x00006400000c000b */
[----:B01----:R-:W-:Y:S01]  /*286d0*/  ENDCOLLECTIVE ;  /* 0x000000000000791b */ /* 0x003fe20003800000 */
.L_x_10395:
[----:B------:R-:W-:-:S05]  /*286e0*/  @!P1 IADD3 R4, P3, R35, R4, RZ ;  /* 0x0000000423049210 */ /* 0x000fca0007f7e0ff */
[----:B------:R-:W-:Y:S02]  /*286f0*/  @!P1 IMAD.X R5, RZ, RZ, R3, P3 ;  /* 0x000000ffff059224 */ /* 0x000fe400018e0603 */
[----:B------:R-:W-:-:S03]  /*28700*/  VIADD R3, R17, 0x10 ;  /* 0x0000001011037836 */ /* 0x000fc60000000000 */
[----:B------:R-:W-:Y:S01]  /*28710*/  @!PT LDS RZ, [RZ] ;  /* 0x00000000fffff984 */ /* 0x000fe20000000800 */
[----:B------:R-:W-:Y:S01]  /*28720*/  @!PT LDS RZ, [RZ] ;  /* 0x00000000fffff984 */ /* 0x000fe20000000800 */
[----:B------:R-:W-:Y:S01]  /*28730*/  @!PT LDS RZ, [RZ] ;  /* 0x00000000fffff984 */ /* 0x000fe20000000800 */
[----:B------:R0:W-:Y:S01]  /*28740*/  @!P1 LDGSTS.E.BYPASS.LTC128B.128 [R8+0x14400], desc[UR60][R4.64], !P0 ;  /* 0x1440000004089fae */ /* 0x0001e2000c101d7c */
[----:B------:R-:W-:Y:S02]  /*28750*/  MOV R13, R0 ;  /* 0x00000000000d7202 */ /* 0x000fe40000000f00 */
[----:B------:R-:W-:Y:S01]  /*28760*/  ISETP.GE.AND P1, PT, R3, R33, PT ;  /* 0x000000210300720c */ /* 0x000fe20003f26270 */
[----:B------:R-:W-:-:S12]  /*28770*/  IMAD.MOV.U32 R3, RZ, RZ, R14 ;  /* 0x000000ffff037224 */ /* 0x000fd800078e000e */
[----:B0-----:R-:W-:Y:S05]  /*28780*/  WARPSYNC.COLLECTIVE R15, `(.L_x_10396) ;  /* 0x000000000f087348 */ /* 0x001fea0003c00000 */
[----:B------:R1:W2:Y:S02]  /*28790*/  SHFL.IDX P6, R14, R13, R12, R11 ;  /* 0x0000000c0d0e7389 */ /* 0x0002a400000c000b */
[----:B012---:R-:W-:Y:S01]  /*287a0*/  ENDCOLLECTIVE ;  /* 0x000000000000791b */ /* 0x007fe20003800000 */
.L_x_10396:
[----:B------:R-:W-:Y:S02]  /*287b0*/  IMAD.MOV.U32 R13, RZ, RZ, R2 ;  /* 0x000000ffff0d7224 */ /* 0x000fe400078e0002 */
[----:B------:R-:W-:Y:S02]  /*287c0*/  IMAD.MOV.U32 R12, RZ, RZ, 0x2 ;  /* 0x00000002ff0c7424 */ /* 0x000fe400078e00ff */
[----:B------:R-:W-:-:S07]  /*287d0*/  IMAD.MOV.U32 R6, RZ, RZ, R14 ;  /* 0x000000ffff067224 */ /* 0x000fce00078e000e */
[----:B------:R-:W-:Y:S05]  /*287e0*/  WARPSYNC.COLLECTIVE R15, `(.L_x_10397) ;  /* 0x000000000f087348 */ /* 0x000fea0003c00000 */
[----:B------:R0:W1:Y:S02]  /*287f0*/  SHFL.IDX P6, R14, R13, R12, R11 ;  /* 0x0000000c0d0e7389 */ /* 0x00006400000c000b */
[----:B01----:R-:W-:Y:S01]  /*28800*/  ENDCOLLECTIVE ;  /* 0x000000000000791b */ /* 0x003fe20003800000 */
.L_x_10397:
[----:B------:R-:W-:-:S05]  /*28810*/  @!P1 IADD3 R6, P3, R35, R6, RZ ;  /* 0x0000000623069210 */ /* 0x000fca0007f7e0ff */
[----:B------:R-:W-:Y:S02]  /*28820*/  @!P1 IMAD.X R3, RZ, RZ, R3, P3 ;  /* 0x000000ffff039224 */ /* 0x000fe400018e0603 */
[----:B------:R-:W-:Y:S02]  /*28830*/  @!P1 IMAD.MOV.U32 R4, RZ, RZ, R6 ;  /* 0x000000ffff049224 */ /* 0x000fe400078e0006 */
[----:B------:R-:W-:Y:S02]  /*28840*/  @!P1 IMAD.MOV.U32 R5, RZ, RZ, R3 ;  /* 0x000000ffff059224 */ /* 0x000fe400078e0003 */
[C---:B------:R-:W-:Y:S01]  /*28850*/  VIADD R3, R17.reuse, 0x20 ;  /* 0x0000002011037836 */ /* 0x040fe20000000000 */
[----:B------:R-:W-:Y:S01]  /*28860*/  MOV R13, R0 ;  /* 0x00000000000d7202 */ /* 0x000fe20000000f00 */
[----:B------:R-:W-:Y:S01]  /*28870*/  VIADD R6, R17, 0x60 ;  /* 0x0000006011067836 */ /* 0x000fe20000000000 */
        /* <DEDUP_REMOVED lines=9> */
.L_x_10398:
[----:B------:R-:W-:Y:S02]  /*28910*/  IMAD.MOV.U32 R13, RZ, RZ, R2 ;  /* 0x000000ffff0d7224 */ /* 0x000fe400078e0002 */
[----:B------:R-:W-:Y:S02]  /*28920*/  IMAD.MOV.U32 R12, RZ, RZ, 0x3 ;  /* 0x00000003ff0c7424 */ /* 0x000fe400078e00ff */
[----:B------:R-:W-:-:S07]  /*28930*/  IMAD.MOV.U32 R4, RZ, RZ, R14 ;  /* 0x000000ffff047224 */ /* 0x000fce00078e000e */
[----:B------:R-:W-:Y:S05]  /*28940*/  WARPSYNC.COLLECTIVE R15, `(.L_x_10399) ;  /* 0x000000000f087348 */ /* 0x000fea0003c00000 */
[----:B------:R0:W1:Y:S02]  /*28950*/  SHFL.IDX P6, R14, R13, R12, R11 ;  /* 0x0000000c0d0e7389 */ /* 0x00006400000c000b */
[----:B01----:R-:W-:Y:S01]  /*28960*/  ENDCOLLECTIVE ;  /* 0x000000000000791b */ /* 0x003fe20003800000 */
.L_x_10399:
        /* <DEDUP_REMOVED lines=14> */
.L_x_10400:
[----:B------:R-:W-:Y:S02]  /*28a50*/  IMAD.MOV.U32 R13, RZ, RZ, R2 ;  /* 0x000000ffff0d7224 */ /* 0x000fe400078e0002 */
[----:B------:R-:W-:Y:S01]  /*28a60*/  IMAD.MOV.U32 R12, RZ, RZ, 0x4 ;  /* 0x00000004ff0c7424 */ /* 0x000fe200078e00ff */
[----:B------:R-:W-:-:S07]  /*28a70*/  MOV R4, R14 ;  /* 0x0000000e00047202 */ /* 0x000fce0000000f00 */
[----:B------:R-:W-:Y:S05]  /*28a80*/  WARPSYNC.COLLECTIVE R15, `(.L_x_10401) ;  /* 0x000000000f087348 */ /* 0x000fea0003c00000 */
[----:B------:R0:W1:Y:S02]  /*28a90*/  SHFL.IDX P6, R14, R13, R12, R11 ;  /* 0x0000000c0d0e7389 */ /* 0x00006400000c000b */
[----:B01----:R-:W-:Y:S01]  /*28aa0*/  ENDCOLLECTIVE ;  /* 0x000000000000791b */ /* 0x003fe20003800000 */
.L_x_10401:
        /* <DEDUP_REMOVED lines=14> */
.L_x_10402:
[----:B------:R-:W-:Y:S02]  /*28b90*/  IMAD.MOV.U32 R13, RZ, RZ, R2 ;  /* 0x000000ffff0d7224 */ /* 0x000fe400078e0002 */
[----:B------:R-:W-:Y:S02]  /*28ba0*/  IMAD.MOV.U32 R12, RZ, RZ, 0x5 ;  /* 0x00000005ff0c7424 */ /* 0x000fe400078e00ff */
[----:B------:R-:W-:-:S07]  /*28bb0*/  IMAD.MOV.U32 R4, RZ, RZ, R14 ;  /* 0x000000ffff047224 */ /* 0x000fce00078e000e */
[----:B------:R-:W-:Y:S05]  /*28bc0*/  WARPSYNC.COLLECTIVE R15, `(.L_x_10403) ;  /* 0x000000000f087348 */ /* 0x000fea0003c00000 */
[----:B------:R0:W1:Y:S02]  /*28bd0*/  SHFL.IDX P6, R14, R13, R12, R11 ;  /* 0x0000000c0d0e7389 */ /* 0x00006400000c000b */
[----:B01----:R-:W-:Y:S01]  /*28be0*/  ENDCOLLECTIVE ;  /* 0x000000000000791b */ /* 0x003fe20003800000 */
.L_x_10403:
[----:B------:R-:W-:-:S04]  /*28bf0*/  @!P1 IADD3 R4, P2, R35, R4, RZ ;  /* 0x0000000423049210 */ /* 0x000fc80007f5e0ff */
[----:B------:R-:W-:-:S05]  /*28c00*/  @!P1 IADD3.X R3, RZ, R3, RZ, P2, !PT ;  /* 0x00000003ff039210 */ /* 0x000fca00017fe4ff */
        /* <DEDUP_REMOVED lines=12> */
.L_x_10404:
[----:B------:R-:W-:Y:S02]  /*28cd0*/  IMAD.MOV.U32 R13, RZ, RZ, R2 ;  /* 0x000000ffff0d7224 */ /* 0x000fe400078e0002 */
[----:B------:R-:W-:Y:S02]  /*28ce0*/  IMAD.MOV.U32 R12, RZ, RZ, 0x6 ;  /* 0x00000006ff0c7424 */ /* 0x000fe400078e00ff */
[----:B------:R-:W-:-:S07]  /*28cf0*/  IMAD.MOV.U32 R4, RZ, RZ, R14 ;  /* 0x000000ffff047224 */ /* 0x000fce00078e000e */
[----:B------:R-:W-:Y:S05]  /*28d00*/  WARPSYNC.COLLECTIVE R15, `(.L_x_10405) ;  /* 0x000000000f087348 */ /* 0x000fea0003c00000 */
[----:B------:R0:W1:Y:S02]  /*28d10*/  SHFL.IDX P6, R14, R13, R12, R11 ;  /* 0x0000000c0d0e7389 */ /* 0x00006400000c000b */
[----:B01----:R-:W-:Y:S01]  /*28d20*/  ENDCOLLECTIVE ;  /* 0x000000000000791b */ /* 0x003fe20003800000 */
.L_x_10405:
[----:B------:R-:W-:-:S05]  /*28d30*/  @!P1 IADD3 R4, P2, R35, R4, RZ ;  /* 0x0000000423049210 */ /* 0x000fca0007f5e0ff */
[----:B------:R-:W-:Y:S01]  /*28d40*/  @!P1 IMAD.X R3, RZ, RZ, R3, P2 ;  /* 0x000000ffff039224 */ /* 0x000fe200010e0603 */
[----:B------:R-:W-:-:S04]  /*28d50*/  ISETP.GE.AND P2, PT, R6, R33, PT ;  /* 0x000000210600720c */ /* 0x000fc80003f46270 */
[----:B------:R-:W-:Y:S01]  /*28d60*/  @!P1 MOV R5, R3 ;  /* 0x0000000300059202 */ /* 0x000fe20000000f00 */
[----:B------:R-:W-:-:S04]  /*28d70*/  IMAD.MOV.U32 R13, RZ, RZ, R0 ;  /* 0x000000ffff0d7224 */ /* 0x000fc800078e0000 */
        /* <DEDUP_REMOVED lines=8> */
.L_x_10406:
[----:B------:R-:W-:Y:S01]  /*28e00*/  MOV R13, R2 ;  /* 0x00000002000d7202 */ /* 0x000fe20000000f00 */
[----:B------:R-:W-:Y:S02]  /*28e10*/  IMAD.MOV.U32 R12, RZ, RZ, 0x7 ;  /* 0x00000007ff0c7424 */ /* 0x000fe400078e00ff */
[----:B------:R-:W-:-:S07]  /*28e20*/  IMAD.MOV.U32 R4, RZ, RZ, R14 ;  /* 0x000000ffff047224 */ /* 0x000fce00078e000e */
[----:B------:R-:W-:Y:S05]  /*28e30*/  WARPSYNC.COLLECTIVE R15, `(.L_x_10407) ;  /* 0x000000000f087348 */ /* 0x000fea0003c00000 */
[----:B------:R0:W1:Y:S02]  /*28e40*/  SHFL.IDX P6, R14, R13, R12, R11 ;  /* 0x0000000c0d0e7389 */ /* 0x00006400000c000b */
[----:B01----:R-:W-:Y:S01]  /*28e50*/  ENDCOLLECTIVE ;  /* 0x000000000000791b */ /* 0x003fe20003800000 */
.L_x_10407:
        /* <DEDUP_REMOVED lines=12> */
.L_x_10408:
[----:B------:R-:W-:Y:S01]  /*28f20*/  IMAD.MOV.U32 R0, RZ, RZ, R14 ;  /* 0x000000ffff007224 */ /* 0x000fe200078e000e */
[----:B------:R-:W-:Y:S06]  /*28f30*/  BRA `(.L_x_10409) ;  /* 0xffffff7400c07947 */ /* 0x000fec000383ffff */
.L_x_10159:
[----:B0-----:R0:W1:Y:S02]  /*28f40*/  SYNCS.PHASECHK.TRANS64.TRYWAIT P0, [R22+URZ+0x22820], R0 ;  /* 0x02282000160075a7 */ /* 0x001064000800017f */
[----:B-1----:R-:W-:Y:S05]  /*28f50*/  @!P0 NANOSLEEP.SYNCS 0x989680 ;  /* 0x009896800000895d */ /* 0x002fea0003900000 */
[----:B------:R-:W1:Y:S02]  /*28f60*/  @!P0 SYNCS.PHASECHK.TRANS64 P0, [R22+URZ+0x22820], R0 ;  /* 0x02282000160085a7 */ /* 0x000e64000800007f */
[----:B-1----:R-:W-:Y:S05]  /*28f70*/  @!P0 BRA `(.L_x_10159) ;  /* 0xfffffffc00f08947 */ /* 0x002fea000383ffff */
[----:B------:R-:W-:Y:S05]  /*28f80*/  BRA `(.L_x_10410) ;  /* 0xffffff78001c7947 */ /* 0x000fea000383ffff */
.L_x_10163:
[----:B0-----:R0:W1:Y:S02]  /*28f90*/  SYNCS.PHASECHK.TRANS64.TRYWAIT P0, [R0+URZ+0x22880], R33 ;  /* 0x02288021000075a7 */ /* 0x001064000800017f */
[----:B-1----:R-:W-:Y:S05]  /*28fa0*/  @!P0 NANOSLEEP.SYNCS 0x989680 ;  /* 0x009896800000895d */ /* 0x002fea0003900000 */
[----:B------:R-:W1:Y:S02]  /*28fb0*/  @!P0 SYNCS.PHASECHK.TRANS64 P0, [R0+URZ+0x22880], R33 ;  /* 0x02288021000085a7 */ /* 0x000e64000800007f */
[----:B-1----:R-:W-:Y:S05]  /*28fc0*/  @!P0 BRA `(.L_x_10163) ;  /* 0xfffffffc00f08947 */ /* 0x002fea000383ffff */
[----:B------:R-:W-:Y:S05]  /*28fd0*/  BRA `(.L_x_10411) ;  /* 0xffffff7c00447947 */ /* 0x000fea000383ffff */
.L_x_10164:
        /* <DEDUP_REMOVED lines=8> */
.L_x_10413:
[----:B------:R-:W-:Y:S05]  /*29060*/  BSYNC B0 ;  /* 0x0000000000007941 */ /* 0x000fea0003800000 */
.L_x_10412:
[----:B------:R-:W-:Y:S01]  /*29070*/  IMAD.MOV.U32 R13, RZ, RZ, R9 ;  /* 0x000000ffff0d7224 */ /* 0x000fe200078e0009 */
[----:B------:R-:W-:Y:S01]  /*29080*/  MOV R3, R14 ;  /* 0x0000000e00037202 */ /* 0x000fe20000000f00 */
[----:B------:R-:W-:Y:S02]  /*29090*/  IMAD.MOV.U32 R12, RZ, RZ, RZ ;  /* 0x000000ffff0c7224 */ /* 0x000fe400078e00ff */
[----:B------:R-:W-:Y:S02]  /*290a0*/  IMAD.MOV.U32 R11, RZ, RZ, 0x181f ;  /* 0x0000181fff0b7424 */ /* 0x000fe400078e00ff */
[----:B------:R-:W-:Y:S02]  /*290b0*/  IMAD.MOV.U32 R15, RZ, RZ, -0x1 ;  /* 0xffffffffff0f7424 */ /* 0x000fe400078e00ff */
[----:B------:R-:W-:-:S07]  /*290c0*/  IMAD.IADD R6, R22, 0x1, R6 ;  /* 0x0000000116067824 */ /* 0x000fce00078e0206 */
[----:B------:R-:W-:Y:S05]  /*290d0*/  WARPSYNC.COLLECTIVE R15, `(.L_x_10414) ;  /* 0x000000000f087348 */ /* 0x000fea0003c00000 */
[----:B------:R0:W1:Y:S02]  /*290e0*/  SHFL.IDX P6, R14, R13, R12, R11 ;  /* 0x0000000c0d0e7389 */ /* 0x00006400000c000b */
[----:B01----:R-:W-:Y:S01]  /*290f0*/  ENDCOLLECTIVE ;  /* 0x000000000000791b */ /* 0x003fe20003800000 */
.L_x_10414:
[----:B------:R-:W-:Y:S01]  /*29100*/  IMAD.MOV.U32 R13, RZ, RZ, R20 ;  /* 0x000000ffff0d7224 */ /* 0x000fe200078e0014 */
[----:B------:R-:W-:Y:S01]  /*29110*/  MOV R12, 0x1 ;  /* 0x00000001000c7802 */ /* 0x000fe20000000f00 */
[----:B------:R-:W-:-:S07]  /*29120*/  IMAD.MOV.U32 R2, RZ, RZ, R14 ;  /* 0x000000ffff027224 */ /* 0x000fce00078e000e */
[----:B------:R-:W-:Y:S05]  /*29130*/  WARPSYNC.COLLECTIVE R15, `(.L_x_10415) ;  /* 0x000000000f087348 */ /* 0x000fea0003c00000 */
[----:B------:R0:W1:Y:S02]  /*29140*/  SHFL.IDX P6, R14, R13, R12, R11 ;  /* 0x0000000c0d0e7389 */ /* 0x00006400000c000b */
[----:B01----:R-:W-:Y:S01]  /*29150*/  ENDCOLLECTIVE ;  /* 0x000000000000791b */ /* 0x003fe20003800000 */
.L_x_10415:
        /* <DEDUP_REMOVED lines=11> */
.L_x_10416:
        /* <DEDUP_REMOVED lines=9> */
.L_x_10417:
[----:B------:R-:W-:Y:S01]  /*292a0*/  @!PT LDS RZ, [RZ] ;  /* 0x00000000fffff984 */ /* 0x000fe20000000800 */
[----:B------:R-:W-:Y:S01]  /*292b0*/  @!PT LDS RZ, [RZ] ;  /* 0x00000000fffff984 */ /* 0x000fe20000000800 */
[----:B------:R-:W-:Y:S01]  /*292c0*/  @!PT LDS RZ, [RZ] ;  /* 0x00000000fffff984 */ /* 0x000fe20000000800 */
[----:B------:R0:W-:Y:S01]  /*292d0*/  LDGSTS.E.BYPASS.LTC128B.128 [R6+0xac00], desc[UR60][R2.64], !P2 ;  /* 0x0ac0000002067fae */ /* 0x0001e2000d101d7c */
[----:B------:R-:W-:Y:S01]  /*292e0*/  MOV R13, R9 ;  /* 0x00000009000d7202 */ /* 0x000fe20000000f00 */
[----:B0-----:R-:W-:-:S07]  /*292f0*/  IMAD.MOV.U32 R3, RZ, RZ, R14 ;  /* 0x000000ffff037224 */ /* 0x001fce00078e000e */
[----:B------:R-:W-:Y:S05]  /*29300*/  WARPSYNC.COLLECTIVE R15, `(.L_x_10418) ;  /* 0x000000000f087348 */ /* 0x000fea0003c00000 */
[----:B------:R0:W1:Y:S02]  /*29310*/  SHFL.IDX P6, R14, R13, R12, R11 ;  /* 0x0000000c0d0e7389 */ /* 0x00006400000c000b */
[----:B01----:R-:W-:Y:S01]  /*29320*/  ENDCOLLECTIVE ;  /* 0x000000000000791b */ /* 0x003fe20003800000 */
.L_x_10418:
[----:B------:R-:W-:Y:S02]  /*29330*/  IMAD.MOV.U32 R13, RZ, RZ, R20 ;  /* 0x000000ffff0d7224 */ /* 0x000fe400078e0014 */
[----:B------:R-:W-:Y:S02]  /*29340*/  IMAD.MOV.U32 R12, RZ, RZ, 0x3 ;  /* 0x00000003ff0c7424 */ /* 0x000fe400078e00ff */
[----:B------:R-:W-:-:S07]  /*29350*/  IMAD.MOV.U32 R2, RZ, RZ, R14 ;  /* 0x000000ffff027224 */ /* 0x000fce00078e000e */
[----:B------:R-:W-:Y:S05]  /*29360*/  WARPSYNC.COLLECTIVE R15, `(.L_x_10419) ;  /* 0x000000000f087348 */ /* 0x000fea0003c00000 */
[----:B------:R0:W1:Y:S02]  /*29370*/  SHFL.IDX P6, R14, R13, R12, R11 ;  /* 0x0000000c0d0e7389 */ /* 0x00006400000c000b */
[----:B01----:R-:W-:Y:S01]  /*29380*/  ENDCOLLECTIVE ;  /* 0x000000000000791b */ /* 0x003fe20003800000 */
.L_x_10419:
        /* <DEDUP_REMOVED lines=11> */
.L_x_10420:
[----:B------:R-:W-:Y:S01]  /*29440*/  MOV R13, R20 ;  /* 0x00000014000d7202 */ /* 0x000fe20000000f00 */
[----:B------:R-:W-:Y:S02]  /*29450*/  IMAD.MOV.U32 R12, RZ, RZ, 0x4 ;  /* 0x00000004ff0c7424 */ /* 0x000fe400078e00ff */
[----:B------:R-:W-:-:S07]  /*29460*/  IMAD.MOV.U32 R2, RZ, RZ, R14 ;  /* 0x000000ffff027224 */ /* 0x000fce00078e000e */
[----:B------:R-:W-:Y:S05]  /*29470*/  WARPSYNC.COLLECTIVE R15, `(.L_x_10421) ;  /* 0x000000000f087348 */ /* 0x000fea0003c00000 */
[----:B------:R0:W1:Y:S02]  /*29480*/  SHFL.IDX P6, R14, R13, R12, R11 ;  /* 0x0000000c0d0e7389 */ /* 0x00006400000c000b */
[----:B01----:R-:W-:Y:S01]  /*29490*/  ENDCOLLECTIVE ;  /* 0x000000000000791b */ /* 0x003fe20003800000 */
.L_x_10421:
        /* <DEDUP_REMOVED lines=11> */
.L_x_10422:
[----:B------:R-:W-:Y:S02]  /*29550*/  IMAD.MOV.U32 R13, RZ, RZ, R20 ;  /* 0x000000ffff0d7224 */ /* 0x000fe400078e0014 */
[----:B------:R-:W-:Y:S02]  /*29560*/  IMAD.MOV.U32 R12, RZ, RZ, 0x5 ;  /* 0x00000005ff0c7424 */ /* 0x000fe400078e00ff */
[----:B------:R-:W-:-:S07]  /*29570*/  IMAD.MOV.U32 R2, RZ, RZ, R14 ;  /* 0x000000ffff027224 */ /* 0x000fce00078e000e */
[----:B------:R-:W-:Y:S05]  /*29580*/  WARPSYNC.COLLECTIVE R15, `(.L_x_10423) ;  /* 0x000000000f087348 */ /* 0x000fea0003c00000 */
[----:B------:R0:W1:Y:S02]  /*29590*/  SHFL.IDX P6, R14, R13, R12, R11 ;  /* 0x0000000c0d0e7389 */ /* 0x00006400000c000b */
[----:B01----:R-:W-:Y:S01]  /*295a0*/  ENDCOLLECTIVE ;  /* 0x000000000000791b */ /* 0x003fe20003800000 */
.L_x_10423:
[----:B------:R-:W-:-:S05]  /*295b0*/  IADD3 R2, P0, R35, R2, RZ ;  /* 0x0000000223027210 */ /* 0x000fca0007f1e0ff */
[----:B------:R-:W-:-:S05]  /*295c0*/  IMAD.X R3, RZ, RZ, R3, P0 ;  /* 0x000000ffff037224 */ /* 0x000fca00000e0603 */
        /* <DEDUP_REMOVED lines=9> */
.L_x_10424:
[----:B------:R-:W-:Y:S02]  /*29660*/  IMAD.MOV.U32 R13, RZ, RZ, R20 ;  /* 0x000000ffff0d7224 */ /* 0x000fe400078e0014 */
[----:B------:R-:W-:Y:S02]  /*29670*/  IMAD.MOV.U32 R12, RZ, RZ, 0x6 ;  /* 0x00000006ff0c7424 */ /* 0x000fe400078e00ff */
[----:B------:R-:W-:-:S07]  /*29680*/  IMAD.MOV.U32 R2, RZ, RZ, R14 ;  /* 0x000000ffff027224 */ /* 0x000fce00078e000e */
[----:B------:R-:W-:Y:S05]  /*29690*/  WARPSYNC.COLLECTIVE R15, `(.L_x_10425) ;  /* 0x000000000f087348 */ /* 0x000fea0003c00000 */
[----:B------:R0:W1:Y:S02]  /*296a0*/  SHFL.IDX P6, R14, R13, R12, R11 ;  /* 0x0000000c0d0e7389 */ /* 0x00006400000c000b */
[----:B01----:R-:W-:Y:S01]  /*296b0*/  ENDCOLLECTIVE ;  /* 0x000000000000791b */ /* 0x003fe20003800000 */
.L_x_10425:
        /* <DEDUP_REMOVED lines=11> */
.L_x_10426:
[----:B------:R-:W-:Y:S01]  /*29770*/  IMAD.MOV.U32 R13, RZ, RZ, R20 ;  /* 0x000000ffff0d7224 */ /* 0x000fe200078e0014 */
[----:B------:R-:W-:Y:S01]  /*29780*/  MOV R12, 0x7 ;  /* 0x00000007000c7802 */ /* 0x000fe20000000f00 */
[----:B------:R-:W-:-:S07]  /*29790*/  IMAD.MOV.U32 R2, RZ, RZ, R14 ;  /* 0x000000ffff027224 */ /* 0x000fce00078e000e */
[----:B------:R-:W-:Y:S05]  /*297a0*/  WARPSYNC.COLLECTIVE R15, `(.L_x_10427) ;  /* 0x000000000f087348 */ /* 0x000fea0003c00000 */
[----:B------:R0:W1:Y:S02]  /*297b0*/  SHFL.IDX P6, R14, R13, R12, R11 ;  /* 0x0000000c0d0e7389 */ /* 0x00006400000c000b */
[----:B01----:R-:W-:Y:S01]  /*297c0*/  ENDCOLLECTIVE ;  /* 0x000000000000791b */ /* 0x003fe20003800000 */
.L_x_10427:
        /* <DEDUP_REMOVED lines=11> */
.L_x_10428:
        /* <DEDUP_REMOVED lines=9> */
.L_x_10429:
        /* <DEDUP_REMOVED lines=9> */
.L_x_10430:
        /* <DEDUP_REMOVED lines=8> */
.L_x_10431:
        /* <DEDUP_REMOVED lines=9> */
.L_x_10432:
[----:B------:R-:W-:Y:S01]  /*29ab0*/  IMAD.MOV.U32 R2, RZ, RZ, R14 ;  /* 0x000000ffff027224 */ /* 0x000fe200078e000e */
[----:B------:R-:W-:Y:S06]  /*29ac0*/  BRA `(.L_x_10433) ;  /* 0xffffff7400e07947 */ /* 0x000fec000383ffff */
.L_x_10169:
[----:B---3--:R3:W4:Y:S02]  /*29ad0*/  SYNCS.PHASECHK.TRANS64.TRYWAIT P0, [R0+URZ+0x22840], R33 ;  /* 0x02284021000075a7 */ /* 0x008724000800017f */
[----:B----4-:R-:W-:Y:S05]  /*29ae0*/  @!P0 NANOSLEEP.SYNCS 0x989680 ;  /* 0x009896800000895d */ /* 0x010fea0003900000 */
[----:B------:R-:W4:Y:S02]  /*29af0*/  @!P0 SYNCS.PHASECHK.TRANS64 P0, [R0+URZ+0x22840], R33 ;  /* 0x02284021000085a7 */ /* 0x000f24000800007f */
[----:B----4-:R-:W-:Y:S05]  /*29b00*/  @!P0 BRA `(.L_x_10169) ;  /* 0xfffffffc00f08947 */ /* 0x010fea000383ffff */
[----:B------:R-:W-:Y:S05]  /*29b10*/  BRA `(.L_x_10434) ;  /* 0xffffff7800307947 */ /* 0x000fea000383ffff */
.L_x_10170:
[----:B------:R-:W-:Y:S01]  /*29b20*/  BSSY B0, `(.L_x_10435) ;  /* 0x0000008000007945 */ /* 0x000fe20003800000 */
[----:B------:R-:W-:Y:S01]  /*29b30*/  MOV R13, R5 ;  /* 0x00000005000d7202 */ /* 0x000fe20000000f00 */
[----:B------:R-:W-:Y:S02]  /*29b40*/  IMAD.MOV.U32 R12, RZ, RZ, RZ ;  /* 0x000000ffff0c7224 */ /* 0x000fe400078e00ff */
[----:B------:R-:W-:Y:S02]  /*29b50*/  IMAD.MOV.U32 R11, RZ, RZ, 0x181f ;  /* 0x0000181fff0b7424 */ /* 0x000fe400078e00ff */
[----:B------:R-:W-:-:S07]  /*29b60*/  IMAD.MOV.U32 R15, RZ, RZ, -0x1 ;  /* 0xffffffffff0f7424 */ /* 0x000fce00078e00ff */
[----:B0-23--:R-:W-:Y:S05]  /*29b70*/  WARPSYNC.COLLECTIVE R15, `(.L_x_10436) ;  /* 0x000000000f087348 */ /* 0x00dfea0003c00000 */
[----:B------:R1:W4:Y:S02]  /*29b80*/  SHFL.IDX P6, R14, R13, R12, R11 ;  /* 0x0000000c0d0e7389 */ /* 0x00032400000c000b */
[----:B01234-:R-:W-:Y:S01]  /*29b90*/  ENDCOLLECTIVE ;  /* 0x000000000000791b */ /* 0x01ffe20003800000 */
.L_x_10436:
[----:B------:R-:W-:Y:S05]  /*29ba0*/  BSYNC B0 ;  /* 0x0000000000007941 */ /* 0x000fea0003800000 */
.L_x_10435:
        /* <DEDUP_REMOVED lines=8> */
.L_x_10437:
[----:B------:R-:W-:Y:S02]  /*29c30*/  IMAD.MOV.U32 R13, RZ, RZ, R5 ;  /* 0x000000ffff0d7224 */ /* 0x000fe400078e0005 */
[----:B------:R-:W-:Y:S01]  /*29c40*/  IMAD.MOV.U32 R12, RZ, RZ, 0x1 ;  /* 0x00000001ff0c7424 */ /* 0x000fe200078e00ff */
[----:B------:R-:W-:-:S07]  /*29c50*/  MOV R2, R14 ;  /* 0x0000000e00027202 */ /* 0x000fce0000000f00 */
[----:B------:R-:W-:Y:S05]  /*29c60*/  WARPSYNC.COLLECTIVE R15, `(.L_x_10438) ;  /* 0x000000000f087348 */ /* 0x000fea0003c00000 */
[----:B------:R0:W1:Y:S02]  /*29c70*/  SHFL.IDX P6, R14, R13, R12, R11 ;  /* 0x0000000c0d0e7389 */ /* 0x00006400000c000b */
[----:B01----:R-:W-:Y:S01]  /*29c80*/  ENDCOLLECTIVE ;  /* 0x000000000000791b */ /* 0x003fe20003800000 */
.L_x_10438:
        /* <DEDUP_REMOVED lines=11> */
.L_x_10439:
[----:B------:R-:W-:Y:S01]  /*29d40*/  IMAD.MOV.U32 R13, RZ, RZ, R5 ;  /* 0x000000ffff0d7224 */ /* 0x000fe200078e0005 */
[----:B------:R-:W-:Y:S01]  /*29d50*/  MOV R12, 0x2 ;  /* 0x00000002000c7802 */ /* 0x000fe20000000f00 */
[----:B------:R-:W-:-:S07]  /*29d60*/  IMAD.MOV.U32 R10, RZ, RZ, R14 ;  /* 0x000000ffff0a7224 */ /* 0x000fce00078e000e */
[----:B------:R-:W-:Y:S05]  /*29d70*/  WARPSYNC.COLLECTIVE R15, `(.L_x_10440) ;  /* 0x000000000f087348 */ /* 0x000fea0003c00000 */
[----:B------:R0:W1:Y:S02]  /*29d80*/  SHFL.IDX P6, R14, R13, R12, R11 ;  /* 0x0000000c0d0e7389 */ /* 0x00006400000c000b */
[----:B01----:R-:W-:Y:S01]  /*29d90*/  ENDCOLLECTIVE ;  /* 0x000000000000791b */ /* 0x003fe20003800000 */
.L_x_10440:
        /* <DEDUP_REMOVED lines=11> */
.L_x_10441:
[----:B------:R-:W-:Y:S02]  /*29e50*/  IMAD.MOV.U32 R13, RZ, RZ, R5 ;  /* 0x000000ffff0d7224 */ /* 0x000fe400078e0005 */
[----:B------:R-:W-:Y:S02]  /*29e60*/  IMAD.MOV.U32 R12, RZ, RZ, 0x3 ;  /* 0x00000003ff0c7424 */ /* 0x000fe400078e00ff */
[----:B------:R-:W-:-:S07]  /*29e70*/  IMAD.MOV.U32 R2, RZ, RZ, R14 ;  /* 0x000000ffff027224 */ /* 0x000fce00078e000e */
[----:B------:R-:W-:Y:S05]  /*29e80*/  WARPSYNC.COLLECTIVE R15, `(.L_x_10442) ;  /* 0x000000000f087348 */ /* 0x000fea0003c00000 */
[----:B------:R0:W1:Y:S02]  /*29e90*/  SHFL.IDX P6, R14, R13, R12, R11 ;  /* 0x0000000c0d0e7389 */ /* 0x00006400000c000b */
[----:B01----:R-:W-:Y:S01]  /*29ea0*/  ENDCOLLECTIVE ;  /* 0x000000000000791b */ /* 0x003fe20003800000 */
.L_x_10442:
        /* <DEDUP_REMOVED lines=11> */
.L_x_10443:
[----:B------:R-:W-:Y:S02]  /*29f60*/  IMAD.MOV.U32 R13, RZ, RZ, R5 ;  /* 0x000000ffff0d7224 */ /* 0x000fe400078e0005 */
[----:B------:R-:W-:Y:S01]  /*29f70*/  IMAD.MOV.U32 R12, RZ, RZ, 0x4 ;  /* 0x00000004ff0c7424 */ /* 0x000fe200078e00ff */
[----:B------:R-:W-:-:S07]  /*29f80*/  MOV R2, R14 ;  /* 0x0000000e00027202 */ /* 0x000fce0000000f00 */
[----:B------:R-:W-:Y:S05]  /*29f90*/  WARPSYNC.COLLECTIVE R15, `(.L_x_10444) ;  /* 0x000000000f087348 */ /* 0x000fea0003c00000 */
[----:B------:R0:W1:Y:S02]  /*29fa0*/  SHFL.IDX P6, R14, R13, R12, R11 ;  /* 0x0000000c0d0e7389 */ /* 0x00006400000c000b */
[----:B01----:R-:W-:Y:S01]  /*29fb0*/  ENDCOLLECTIVE ;  /* 0x000000000000791b */ /* 0x003fe20003800000 */
.L_x_10444:
        /* <DEDUP_REMOVED lines=11> */
.L_x_10445:
[----:B------:R-:W-:Y:S01]  /*2a070*/  IMAD.MOV.U32 R13, RZ, RZ, R5 ;  /* 0x000000ffff0d7224 */ /* 0x000fe200078e0005 */
[----:B------:R-:W-:Y:S01]  /*2a080*/  MOV R12, 0x5 ;  /* 0x00000005000c7802 */ /* 0x000fe20000000f00 */
[----:B------:R-:W-:-:S07]  /*2a090*/  IMAD.MOV.U32 R2, RZ, RZ, R14 ;  /* 0x000000ffff027224 */ /* 0x000fce00078e000e */
[----:B------:R-:W-:Y:S05]  /*2a0a0*/  WARPSYNC.COLLECTIVE R15, `(.L_x_10446) ;  /* 0x000000000f087348 */ /* 0x000fea0003c00000 */
[----:B------:R0:W1:Y:S02]  /*2a0b0*/  SHFL.IDX P6, R14, R13, R12, R11 ;  /* 0x0000000c0d0e7389 */ /* 0x00006400000c000b */
[----:B01----:R-:W-:Y:S01]  /*2a0c0*/  ENDCOLLECTIVE ;  /* 0x000000000000791b */ /* 0x003fe20003800000 */
.L_x_10446:
        /* <DEDUP_REMOVED lines=11> */
.L_x_10447:
[----:B------:R-:W-:Y:S02]  /*2a180*/  IMAD.MOV.U32 R13, RZ, RZ, R5 ;  /* 0x000000ffff0d7224 */ /* 0x000fe400078e0005 */
[----:B------:R-:W-:Y:S02]  /*2a190*/  IMAD.MOV.U32 R12, RZ, RZ, 0x6 ;  /* 0x00000006ff0c7424 */ /* 0x000fe400078e00ff */
[----:B------:R-:W-:-:S07]  /*2a1a0*/  IMAD.MOV.U32 R2, RZ, RZ, R14 ;  /* 0x000000ffff027224 */ /* 0x000fce00078e000e */
[----:B------:R-:W-:Y:S05]  /*2a1b0*/  WARPSYNC.COLLECTIVE R15, `(.L_x_10448) ;  /* 0x000000000f087348 */ /* 0x000fea0003c00000 */
[----:B------:R0:W1:Y:S02]  /*2a1c0*/  SHFL.IDX P6, R14, R13, R12, R11 ;  /* 0x0000000c0d0e7389 */ /* 0x00006400000c000b */
[----:B01----:R-:W-:Y:S01]  /*2a1d0*/  ENDCOLLECTIVE ;  /* 0x000000000000791b */ /* 0x003fe20003800000 */
.L_x_10448:
        /* <DEDUP_REMOVED lines=11> */
.L_x_10449:
[----:B------:R-:W-:Y:S02]  /*2a290*/  IMAD.MOV.U32 R13, RZ, RZ, R5 ;  /* 0x000000ffff0d7224 */ /* 0x000fe400078e0005 */
[----:B------:R-:W-:Y:S01]  /*2a2a0*/  IMAD.MOV.U32 R12, RZ, RZ, 0x7 ;  /* 0x00000007ff0c7424 */ /* 0x000fe200078e00ff */
[----:B------:R-:W-:-:S07]  /*2a2b0*/  MOV R2, R14 ;  /* 0x0000000e00027202 */ /* 0x000fce0000000f00 */
[----:B------:R-:W-:Y:S05]  /*2a2c0*/  WARPSYNC.COLLECTIVE R15, `(.L_x_10450) ;  /* 0x000000000f087348 */ /* 0x000fea0003c00000 */
[----:B------:R0:W1:Y:S02]  /*2a2d0*/  SHFL.IDX P6, R14, R13, R12, R11 ;  /* 0x0000000c0d0e7389 */ /* 0x00006400000c000b */
[----:B01----:R-:W-:Y:S01]  /*2a2e0*/  ENDCOLLECTIVE ;  /* 0x000000000000791b */ /* 0x003fe20003800000 */
.L_x_10450:
        /* <DEDUP_REMOVED lines=11> */
.L_x_10451:
[----:B------:R-:W-:Y:S01]  /*2a3a0*/  IMAD.MOV.U32 R13, RZ, RZ, R8 ;  /* 0x000000ffff0d7224 */ /* 0x000fe200078e0008 */
[----:B------:R-:W-:Y:S01]  /*2a3b0*/  MOV R12, RZ ;  /* 0x000000ff000c7202 */ /* 0x000fe20000000f00 */
[----:B------:R-:W-:-:S07]  /*2a3c0*/  IMAD.MOV.U32 R10, RZ, RZ, R14 ;  /* 0x000000ffff0a7224 */ /* 0x000fce00078e000e */
[----:B------:R-:W-:Y:S05]  /*2a3d0*/  WARPSYNC.COLLECTIVE R15, `(.L_x_10452) ;  /* 0x000000000f087348 */ /* 0x000fea0003c00000 */
[----:B------:R0:W1:Y:S02]  /*2a3e0*/  SHFL.IDX P6, R14, R13, R12, R11 ;  /* 0x0000000c0d0e7389 */ /* 0x00006400000c000b */
[----:B01----:R-:W-:Y:S01]  /*2a3f0*/  ENDCOLLECTIVE ;  /* 0x000000000000791b */ /* 0x003fe20003800000 */
.L_x_10452:
        /* <DEDUP_REMOVED lines=11> */
.L_x_10453:
[----:B------:R-:W-:Y:S02]  /*2a4b0*/  IMAD.MOV.U32 R13, RZ, RZ, R8 ;  /* 0x000000ffff0d7224 */ /* 0x000fe400078e0008 */
[----:B------:R-:W-:Y:S02]  /*2a4c0*/  IMAD.MOV.U32 R12, RZ, RZ, 0x1 ;  /* 0x00000001ff0c7424 */ /* 0x000fe400078e00ff */
[----:B------:R-:W-:-:S07]  /*2a4d0*/  IMAD.MOV.U32 R5, RZ, RZ, R14 ;  /* 0x000000ffff057224 */ /* 0x000fce00078e000e */
[----:B------:R-:W-:Y:S05]  /*2a4e0*/  WARPSYNC.COLLECTIVE R15, `(.L_x_10454) ;  /* 0x000000000f087348 */ /* 0x000fea0003c00000 */
[----:B------:R0:W1:Y:S02]  /*2a4f0*/  SHFL.IDX P6, R14, R13, R12, R11 ;  /* 0x0000000c0d0e7389 */ /* 0x00006400000c000b */
[----:B01----:R-:W-:Y:S01]  /*2a500*/  ENDCOLLECTIVE ;  /* 0x000000000000791b */ /* 0x003fe20003800000 */
.L_x_10454:
        /* <DEDUP_REMOVED lines=11> */
.L_x_10455:
[----:B------:R-:W-:Y:S01]  /*2a5c0*/  MOV R2, R14 ;  /* 0x0000000e00027202 */ /* 0x000fe20000000f00 */
[----:B------:R-:W-:Y:S06]  /*2a5d0*/  BRA `(.L_x_10456) ;  /* 0xffffff7000c87947 */ /* 0x000fec000383ffff */
.L_x_10175:
[----:B-1----:R1:W2:Y:S02]  /*2a5e0*/  SYNCS.PHASECHK.TRANS64.TRYWAIT P2, [R0+URZ+0x22870], R2 ;  /* 0x02287002000075a7 */ /* 0x0022a4000804017f */
[----:B--2---:R-:W-:Y:S05]  /*2a5f0*/  @!P2 NANOSLEEP.SYNCS 0x989680 ;  /* 0x009896800000a95d */ /* 0x004fea0003900000 */
[----:B------:R-:W2:Y:S02]  /*2a600*/  @!P2 SYNCS.PHASECHK.TRANS64 P2, [R0+URZ+0x22870], R2 ;  /* 0x022870020000a5a7 */ /* 0x000ea4000804007f */
[----:B--2---:R-:W-:Y:S05]  /*2a610*/  @!P2 BRA `(.L_x_10175) ;  /* 0xfffffffc00f0a947 */ /* 0x004fea000383ffff */
[----:B------:R-:W-:Y:S05]  /*2a620*/  BRA `(.L_x_10457) ;  /* 0xffffff74002c7947 */ /* 0x000fea000383ffff */
.L_x_10177:
[----:B-1----:R1:W2:Y:S02]  /*2a630*/  SYNCS.PHASECHK.TRANS64.TRYWAIT P2, [R0+URZ+0x22860], R3 ;  /* 0x02286003000075a7 */ /* 0x0022a4000804017f */
[----:B--2---:R-:W-:Y:S05]  /*2a640*/  @!P2 NANOSLEEP.SYNCS 0x989680 ;  /* 0x009896800000a95d */ /* 0x004fea0003900000 */
[----:B------:R-:W2:Y:S02]  /*2a650*/  @!P2 SYNCS.PHASECHK.TRANS64 P2, [R0+URZ+0x22860], R3 ;  /* 0x022860030000a5a7 */ /* 0x000ea4000804007f */
[----:B--2---:R-:W-:Y:S05]  /*2a660*/  @!P2 BRA `(.L_x_10177) ;  /* 0xfffffffc00f0a947 */ /* 0x004fea000383ffff */
[----:B------:R-:W-:Y:S05]  /*2a670*/  BRA `(.L_x_10458) ;  /* 0xffffff74003c7947 */ /* 0x000fea000383ffff */
.L_x_10185:
[----:B0-----:R0:W1:Y:S02]  /*2a680*/  SYNCS.PHASECHK.TRANS64.TRYWAIT P1, [R0+URZ+0x22870], R3 ;  /* 0x02287003000075a7 */ /* 0x001064000802017f */
[----:B-1----:R-:W-:Y:S05]  /*2a690*/  @!P1 NANOSLEEP.SYNCS 0x989680 ;  /* 0x009896800000995d */ /* 0x002fea0003900000 */
[----:B------:R-:W1:Y:S02]  /*2a6a0*/  @!P1 SYNCS.PHASECHK.TRANS64 P1, [R0+URZ+0x22870], R3 ;  /* 0x02287003000095a7 */ /* 0x000e64000802007f */
[----:B-1----:R-:W-:Y:S05]  /*2a6b0*/  @!P1 BRA `(.L_x_10185) ;  /* 0xfffffffc00f09947 */ /* 0x002fea000383ffff */
[----:B------:R-:W-:Y:S05]  /*2a6c0*/  BRA `(.L_x_10459) ;  /* 0xffffff7c00747947 */ /* 0x000fea000383ffff */
.L_x_10187:
[----:B0-----:R0:W1:Y:S02]  /*2a6d0*/  SYNCS.PHASECHK.TRANS64.TRYWAIT P1, [R0+URZ+0x22860], R3 ;  /* 0x02286003000075a7 */ /* 0x001064000802017f */
[----:B-1----:R-:W-:Y:S05]  /*2a6e0*/  @!P1 NANOSLEEP.SYNCS 0x989680 ;  /* 0x009896800000995d */ /* 0x002fea0003900000 */
[----:B------:R-:W1:Y:S02]  /*2a6f0*/  @!P1 SYNCS.PHASECHK.TRANS64 P1, [R0+URZ+0x22860], R3 ;  /* 0x02286003000095a7 */ /* 0x000e64000802007f */
[----:B-1----:R-:W-:Y:S05]  /*2a700*/  @!P1 BRA `(.L_x_10187) ;  /* 0xfffffffc00f09947 */ /* 0x002fea000383ffff */
[----:B------:R-:W-:Y:S05]  /*2a710*/  BRA `(.L_x_10460) ;  /* 0xffffff7c00847947 */ /* 0x000fea000383ffff */
.L_x_10192:
        /* <DEDUP_REMOVED lines=8> */
.L_x_10462:
[----:B------:R-:W-:Y:S05]  /*2a7a0*/  BSYNC B0 ;  /* 0x0000000000007941 */ /* 0x000fea0003800000 */
.L_x_10461:
        /* <DEDUP_REMOVED lines=9> */
.L_x_10463:
        /* <DEDUP_REMOVED lines=18> */
.L_x_10464:
[----:B------:R-:W-:Y:S02]  /*2a960*/  MOV R12, 0x2 ;  /* 0x00000002000c7802 */ /* 0x000fe40000000f00 */
[----:B------:R-:W-:-:S05]  /*2a970*/  SEL R7, R14, RZ, P1 ;  /* 0x000000ff0e077207 */ /* 0x000fca0000800000 */
[----:B------:R-:W-:-:S04]  /*2a980*/  IMAD.IADD R4, R2, 0x1, R7 ;  /* 0x0000000102047824 */ /* 0x000fc800078e0207 */
[----:B------:R-:W-:-:S07]  /*2a990*/  IMAD.MOV.U32 R13, RZ, RZ, R4 ;  /* 0x000000ffff0d7224 */ /* 0x000fce00078e0004 */
[----:B------:R-:W-:Y:S05]  /*2a9a0*/  WARPSYNC.COLLECTIVE R15, `(.L_x_10465) ;  /* 0x000000000f087348 */ /* 0x000fea0003c00000 */
[----:B------:R0:W1:Y:S02]  /*2a9b0*/  SHFL.UP P6, R14, R13, R12, R11 ;  /* 0x0400000c0d0e7389 */ /* 0x00006400000c000b */
[----:B01----:R-:W-:Y:S01]  /*2a9c0*/  ENDCOLLECTIVE ;  /* 0x000000000000791b */ /* 0x003fe20003800000 */
.L_x_10465:
[----:B------:R-:W-:Y:S01]  /*2a9d0*/  IMAD.MOV.U32 R12, RZ, RZ, 0x4 ;  /* 0x00000004ff0c7424 */ /* 0x000fe200078e00ff */
[----:B------:R-:W-:-:S05]  /*2a9e0*/  SEL R3, R14, RZ, P2 ;  /* 0x000000ff0e037207 */ /* 0x000fca0001000000 */
[----:B------:R-:W-:-:S04]  /*2a9f0*/  IMAD.IADD R6, R4, 0x1, R3 ;  /* 0x0000000104067824 */ /* 0x000fc800078e0203 */
[----:B------:R-:W-:-:S07]  /*2aa00*/  IMAD.MOV.U32 R13, RZ, RZ, R6 ;  /* 0x000000ffff0d7224 */ /* 0x000fce00078e0006 */
[----:B------:R-:W-:Y:S05]  /*2aa10*/  WARPSYNC.COLLECTIVE R15, `(.L_x_10466) ;  /* 0x000000000f087348 */ /* 0x000fea0003c00000 */
[----:B------:R0:W1:Y:S02]  /*2aa20*/  SHFL.UP P6, R14, R13, R12, R11 ;  /* 0x0400000c0d0e7389 */ /* 0x00006400000c000b */
[----:B01----:R-:W-:Y:S01]  /*2aa30*/  ENDCOLLECTIVE ;  /* 0x000000000000791b */ /* 0x003fe20003800000 */
.L_x_10466:
[----:B------:R-:W-:Y:S01]  /*2aa40*/  IMAD.MOV.U32 R12, RZ, RZ, 0x8 ;  /* 0x00000008ff0c7424 */ /* 0x000fe200078e00ff */
[----:B------:R-:W-:-:S05]  /*2aa50*/  SEL R7, R14, RZ, P3 ;  /* 0x000000ff0e077207 */ /* 0x000fca0001800000 */
[----:B------:R-:W-:-:S04]  /*2aa60*/  IMAD.IADD R7, R6, 0x1, R7 ;  /* 0x0000000106077824 */ /* 0x000fc800078e0207 */
[----:B------:R-:W-:-:S07]  /*2aa70*/  IMAD.MOV.U32 R13, RZ, RZ, R7 ;  /* 0x000000ffff0d7224 */ /* 0x000fce00078e0007 */
[----:B------:R-:W-:Y:S05]  /*2aa80*/  WARPSYNC.COLLECTIVE R15, `(.L_x_10467) ;  /* 0x000000000f087348 */ /* 0x000fea0003c00000 */
[----:B------:R0:W1:Y:S02]  /*2aa90*/  SHFL.UP P6, R14, R13, R12, R11 ;  /* 0x0400000c0d0e7389 */ /* 0x00006400000c000b */
[----:B01----:R-:W-:Y:S01]  /*2aaa0*/  ENDCOLLECTIVE ;  /* 0x000000000000791b */ /* 0x003fe20003800000 */
.L_x_10467:
[----:B------:R-:W-:Y:S02]  /*2aab0*/  MOV R12, 0x10 ;  /* 0x00000010000c7802 */ /* 0x000fe40000000f00 */
[----:B------:R-:W-:-:S05]  /*2aac0*/  SEL R4, R14, RZ, P4 ;  /* 0x000000ff0e047207 */ /* 0x000fca0002000000 */
[----:B------:R-:W-:-:S04]  /*2aad0*/  IMAD.IADD R4, R7, 0x1, R4 ;  /* 0x0000000107047824 */ /* 0x000fc800078e0204 */
[----:B------:R-:W-:-:S07]  /*2aae0*/  IMAD.MOV.U32 R13, RZ, RZ, R4 ;  /* 0x000000ffff0d7224 */ /* 0x000fce00078e0004 */
[----:B------:R-:W-:Y:S05]  /*2aaf0*/  WARPSYNC.COLLECTIVE R15, `(.L_x_10468) ;  /* 0x000000000f087348 */ /* 0x000fea0003c00000 */
[----:B------:R0:W1:Y:S02]  /*2ab00*/  SHFL.UP P6, R14, R13, R12, R11 ;  /* 0x0400000c0d0e7389 */ /* 0x00006400000c000b */
[----:B01----:R-:W-:Y:S01]  /*2ab10*/  ENDCOLLECTIVE ;  /* 0x000000000000791b */ /* 0x003fe20003800000 */
.L_x_10468:
        /* <DEDUP_REMOVED lines=8> */
.L_x_10469:
[----:B------:R-:W-:Y:S05]  /*2aba0*/  BRA `(.L_x_10470) ;  /* 0xffffff84000c7947 */ /* 0x000fea000383ffff */
.L_x_10197:
        /* <DEDUP_REMOVED lines=8> */
.L_x_10472:
[----:B------:R-:W-:Y:S05]  /*2ac30*/  BSYNC B0 ;  /* 0x0000000000007941 */ /* 0x000fea0003800000 */
.L_x_10471:
[----:B------:R-:W-:Y:S01]  /*2ac40*/  SEL R13, R14, RZ, P1 ;  /* 0x000000ff0e0d7207 */ /* 0x000fe20000800000 */
[----:B------:R-:W-:Y:S02]  /*2ac50*/  IMAD.MOV.U32 R12, RZ, RZ, 0x2 ;  /* 0x00000002ff0c7424 */ /* 0x000fe400078e00ff */
[----:B------:R-:W-:Y:S01]  /*2ac60*/  IMAD.MOV.U32 R11, RZ, RZ, RZ ;  /* 0x000000ffff0b7224 */ /* 0x000fe200078e00ff */
[----:B------:R-:W-:Y:S01]  /*2ac70*/  IADD3 R13, R2, R13, RZ ;  /* 0x0000000d020d7210 */ /* 0x000fe20007ffe0ff */
[----:B------:R-:W-:-:S07]  /*2ac80*/  IMAD.MOV.U32 R15, RZ, RZ, -0x1 ;  /* 0xffffffffff0f7424 */ /* 0x000fce00078e00ff */
[----:B------:R-:W-:Y:S05]  /*2ac90*/  WARPSYNC.COLLECTIVE R15, `(.L_x_10473) ;  /* 0x000000000f087348 */ /* 0x000fea0003c00000 */
[----:B------:R0:W1:Y:S02]  /*2aca0*/  SHFL.UP P6, R14, R13, R12, R11 ;  /* 0x0400000c0d0e7389 */ /* 0x00006400000c000b */
[----:B01----:R-:W-:Y:S01]  /*2acb0*/  ENDCOLLECTIVE ;  /* 0x000000000000791b */ /* 0x003fe20003800000 */
.L_x_10473:
[----:B------:R-:W-:Y:S01]  /*2acc0*/  IMAD.MOV.U32 R12, RZ, RZ, 0x4 ;  /* 0x00000004ff0c7424 */ /* 0x000fe200078e00ff */
[----:B------:R-:W-:-:S05]  /*2acd0*/  SEL R4, R14, RZ, P2 ;  /* 0x000000ff0e047207 */ /* 0x000fca0001000000 */
[----:B------:R-:W-:-:S04]  /*2ace0*/  IMAD.IADD R4, R13, 0x1, R4 ;  /* 0x000000010d047824 */ /* 0x000fc800078e0204 */
[----:B------:R-:W-:-:S07]  /*2acf0*/  IMAD.MOV.U32 R13, RZ, RZ, R4 ;  /* 0x000000ffff0d7224 */ /* 0x000fce00078e0004 */
[----:B------:R-:W-:Y:S05]  /*2ad00*/  WARPSYNC.COLLECTIVE R15, `(.L_x_10474) ;  /* 0x000000000f087348 */ /* 0x000fea0003c00000 */
[----:B------:R0:W1:Y:S02]  /*2ad10*/  SHFL.UP P6, R14, R13, R12, R11 ;  /* 0x0400000c0d0e7389 */ /* 0x00006400000c000b */
[----:B01----:R-:W-:Y:S01]  /*2ad20*/  ENDCOLLECTIVE ;  /* 0x000000000000791b */ /* 0x003fe20003800000 */
.L_x_10474:
[----:B------:R-:W-:Y:S02]  /*2ad30*/  MOV R12, 0x8 ;  /* 0x00000008000c7802 */ /* 0x000fe40000000f00 */
[----:B------:R-:W-:-:S05]  /*2ad40*/  SEL R3, R14, RZ, P3 ;  /* 0x000000ff0e037207 */ /* 0x000fca0001800000 */
[----:B------:R-:W-:-:S04]  /*2ad50*/  IMAD.IADD R6, R4, 0x1, R3 ;  /* 0x0000000104067824 */ /* 0x000fc800078e0203 */
[----:B------:R-:W-:-:S07]  /*2ad60*/  IMAD.MOV.U32 R13, RZ, RZ, R6 ;  /* 0x000000ffff0d7224 */ /* 0x000fce00078e0006 */
[----:B------:R-:W-:Y:S05]  /*2ad70*/  WARPSYNC.COLLECTIVE R15, `(.L_x_10475) ;  /* 0x000000000f087348 */ /* 0x000fea0003c00000 */
[----:B------:R0:W1:Y:S02]  /*2ad80*/  SHFL.UP P6, R14, R13, R12, R11 ;  /* 0x0400000c0d0e7389 */ /* 0x00006400000c000b */
[----:B01----:R-:W-:Y:S01]  /*2ad90*/  ENDCOLLECTIVE ;  /* 0x000000000000791b */ /* 0x003fe20003800000 */
.L_x_10475:
[----:B------:R-:W-:Y:S01]  /*2ada0*/  IMAD.MOV.U32 R12, RZ, RZ, 0x10 ;  /* 0x00000010ff0c7424 */ /* 0x000fe200078e00ff */
[----:B------:R-:W-:-:S05]  /*2adb0*/  SEL R7, R14, RZ, P4 ;  /* 0x000000ff0e077207 */ /* 0x000fca0002000000 */
[----:B------:R-:W-:-:S04]  /*2adc0*/  IMAD.IADD R7, R6, 0x1, R7 ;  /* 0x0000000106077824 */ /* 0x000fc800078e0207 */
[----:B------:R-:W-:-:S07]  /*2add0*/  IMAD.MOV.U32 R13, RZ, RZ, R7 ;  /* 0x000000ffff0d7224 */ /* 0x000fce00078e0007 */
[----:B------:R-:W-:Y:S05]  /*2ade0*/  WARPSYNC.COLLECTIVE R15, `(.L_x_10476) ;  /* 0x000000000f087348 */ /* 0x000fea0003c00000 */
[----:B------:R0:W1:Y:S02]  /*2adf0*/  SHFL.UP P6, R14, R13, R12, R11 ;  /* 0x0400000c0d0e7389 */ /* 0x00006400000c000b */
[----:B01----:R-:W-:Y:S01]  /*2ae00*/  ENDCOLLECTIVE ;  /* 0x000000000000791b */ /* 0x003fe20003800000 */
.L_x_10476:
        /* <DEDUP_REMOVED lines=8> */
.L_x_10477:
[----:B------:R-:W-:Y:S05]  /*2ae90*/  BRA `(.L_x_10478) ;  /* 0xffffff8000ec7947 */ /* 0x000fea000383ffff */
.L_x_10199:
[----:B------:R-:W-:Y:S01]  /*2aea0*/  BSSY B0, `(.L_x_10479) ;  /* 0x0000006000007945 */ /* 0x000fe20003800000 */
[----:B------:R-:W-:Y:S01]  /*2aeb0*/  PLOP3.LUT P6, PT, P6, PT, PT, 0x8, 0x0 ;  /* 0x000000000000781c */ /* 0x000fe200037ce170 */
[----:B------:R-:W-:-:S12]  /*2aec0*/  IMAD.MOV.U32 R15, RZ, RZ, -0x1 ;  /* 0xffffffffff0f7424 */ /* 0x000fd800078e00ff */
[----:B0----5:R-:W-:Y:S05]  /*2aed0*/  WARPSYNC.COLLECTIVE R15, `(.L_x_10480) ;  /* 0x000000000f087348 */ /* 0x021fea0003c00000 */
[----:B------:R-:W-:Y:S01]  /*2aee0*/  VOTE.ANY R14, PT, P6 ;  /* 0x00000000000e7806 */ /* 0x000fe200030e0100 */
[----:B0----5:R-:W-:Y:S06]  /*2aef0*/  ENDCOLLECTIVE ;  /* 0x000000000000791b */ /* 0x021fec0003800000 */
.L_x_10480:
[----:B------:R-:W-:Y:S05]  /*2af00*/  BSYNC B0 ;  /* 0x0000000000007941 */ /* 0x000fea0003800000 */
.L_x_10479:
[----:B------:R-:W-:Y:S01]  /*2af10*/  MOV R5, R14 ;  /* 0x0000000e00057202 */ /* 0x000fe20000000f00 */
[----:B------:R-:W-:Y:S02]  /*2af20*/  IMAD.MOV.U32 R13, RZ, RZ, R2 ;  /* 0x000000ffff0d7224 */ /* 0x000fe400078e0002 */
[----:B------:R-:W-:Y:S01]  /*2af30*/  IMAD.MOV.U32 R11, RZ, RZ, 0x1f ;  /* 0x0000001fff0b7424 */ /* 0x000fe200078e00ff */
[----:B------:R-:W0:Y:S01]  /*2af40*/  POPC R6, R5 ;  /* 0x0000000500067309 */ /* 0x000e220000000000 */
[----:B------:R-:W-:Y:S02]  /*2af50*/  IMAD.MOV.U32 R15, RZ, RZ, -0x1 ;  /* 0xffffffffff0f7424 */ /* 0x000fe400078e00ff */
[----:B0-----:R-:W-:-:S07]  /*2af60*/  IMAD.MOV.U32 R12, RZ, RZ, R6 ;  /* 0x000000ffff0c7224 */ /* 0x001fce00078e0006 */
[----:B------:R-:W-:Y:S05]  /*2af70*/  WARPSYNC.COLLECTIVE R15, `(.L_x_10481) ;  /* 0x000000000f087348 */ /* 0x000fea0003c00000 */
[----:B------:R0:W1:Y:S02]  /*2af80*/  SHFL.IDX P6, R14, R13, R12, R11 ;  /* 0x0000000c0d0e7389 */ /* 0x00006400000c000b */
[----:B01----:R-:W-:Y:S01]  /*2af90*/  ENDCOLLECTIVE ;  /* 0x000000000000791b */ /* 0x003fe20003800000 */
.L_x_10481:
[----:B------:R-:W-:Y:S01]  /*2afa0*/  IMAD.MOV.U32 R17, RZ, RZ, R14 ;  /* 0x000000ffff117224 */ /* 0x000fe200078e000e */
[----:B------:R-:W-:Y:S06]  /*2afb0*/  BRA `(.L_x_10482) ;  /* 0xffffff8000dc7947 */ /* 0x000fec000383ffff */
.L_x_10201:
[----:B------:R-:W-:Y:S01]  /*2afc0*/  BSSY B0, `(.L_x_10483) ;  /* 0x0000007000007945 */ /* 0x000fe20003800000 */
[----:B------:R-:W-:Y:S01]  /*2afd0*/  IMAD.MOV.U32 R13, RZ, RZ, R3 ;  /* 0x000000ffff0d7224 */ /* 0x000fe200078e0003 */
[----:B------:R-:W-:Y:S01]  /*2afe0*/  MOV R15, 0xffffffff ;  /* 0xffffffff000f7802 */ /* 0x000fe20000000f00 */
[----:B------:R-:W-:-:S07]  /*2aff0*/  IMAD.MOV.U32 R11, RZ, RZ, 0x1f ;  /* 0x0000001fff0b7424 */ /* 0x000fce00078e00ff */
[----:B012--5:R-:W-:Y:S05]  /*2b000*/  WARPSYNC.COLLECTIVE R15, `(.L_x_10484) ;  /* 0x000000000f087348 */ /* 0x027fea0003c00000 */
[----:B------:R3:W4:Y:S02]  /*2b010*/  SHFL.IDX P6, R14, R13, R12, R11 ;  /* 0x0000000c0d0e7389 */ /* 0x00072400000c000b */
[----:B012345:R-:W-:Y:S01]  /*2b020*/  ENDCOLLECTIVE ;  /* 0x000000000000791b */ /* 0x03ffe20003800000 */
.L_x_10484:
[----:B------:R-:W-:Y:S05]  /*2b030*/  BSYNC B0 ;  /* 0x0000000000007941 */ /* 0x000fea0003800000 */
.L_x_10483:
[----:B------:R-:W-:Y:S01]  /*2b040*/  IMAD.MOV.U32 R5, RZ, RZ, R14 ;  /* 0x000000ffff057224 */ /* 0x000fe200078e000e */
[----:B------:R-:W-:Y:S06]  /*2b050*/  BRA `(.L_x_10200) ;  /* 0xffffff8000d07947 */ /* 0x000fec000383ffff */
.L_x_10205:
[----:B0-----:R0:W1:Y:S02]  /*2b060*/  SYNCS.PHASECHK.TRANS64.TRYWAIT P0, [R5+URZ+0x22820], R0 ;  /* 0x02282000050075a7 */ /* 0x001064000800017f */
[----:B-1----:R-:W-:Y:S05]  /*2b070*/  @!P0 NANOSLEEP.SYNCS 0x989680 ;  /* 0x009896800000895d */ /* 0x002fea0003900000 */
[----:B------:R-:W1:Y:S02]  /*2b080*/  @!P0 SYNCS.PHASECHK.TRANS64 P0, [R5+URZ+0x22820], R0 ;  /* 0x02282000050085a7 */ /* 0x000e64000800007f */
[----:B-1----:R-:W-:Y:S05]  /*2b090*/  @!P0 BRA `(.L_x_10205) ;  /* 0xfffffffc00f08947 */ /* 0x002fea000383ffff */
[----:B------:R-:W-:Y:S05]  /*2b0a0*/  BRA `(.L_x_10485) ;  /* 0xffffff8800507947 */ /* 0x000fea000383ffff */
.L_x_10206:
        /* <DEDUP_REMOVED lines=8> */
[----:B0-2--5:R-:W-:Y:S05]  /*2b130*/  WARPSYNC.COLLECTIVE R15, `(.L_x_10487) ;  /* 0x000000000f087348 */ /* 0x025fea0003c00000 */
[----:B------:R1:W3:Y:S02]  /*2b140*/  SHFL.IDX P6, R14, R13, R12, R11 ;  /* 0x0000000c0d0e7389 */ /* 0x0002e400000c000b */
[----:B0123-5:R-:W-:Y:S01]  /*2b150*/  ENDCOLLECTIVE ;  /* 0x000000000000791b */ /* 0x02ffe20003800000 */
.L_x_10487:
[----:B------:R-:W-:Y:S05]  /*2b160*/  BSYNC B0 ;  /* 0x0000000000007941 */ /* 0x000fea0003800000 */
.L_x_10486:
[----:B------:R-:W-:Y:S05]  /*2b170*/  BRA `(.L_x_10488) ;  /* 0xffffff8800387947 */ /* 0x000fea000383ffff */
.L_x_10207:
[----:B------:R-:W-:Y:S01]  /*2b180*/  BSSY B0, `(.L_x_10489) ;  /* 0x0000006000007945 */ /* 0x000fe20003800000 */
[----:B------:R-:W-:-:S07]  /*2b190*/  IMAD.MOV.U32 R15, RZ, RZ, -0x1 ;  /* 0xffffffffff0f7424 */ /* 0x000fce00078e00ff */
[----:B0-2--5:R-:W-:Y:S05]  /*2b1a0*/  WARPSYNC.COLLECTIVE R15, `(.L_x_10490) ;  /* 0x000000000f0c7348 */ /* 0x025fea0003c00000 */
[----:B------:R-:W-:Y:S02]  /*2b1b0*/  ELECT P6, UR62, PT ;  /* 0x00000000003e782f */ /* 0x000fe400038c0000 */
[----:B------:R-:W-:Y:S01]  /*2b1c0*/  MOV R14, UR62 ;  /* 0x0000003e000e7c02 */ /* 0x000fe20008000f00 */
[----:B0-2--5:R-:W-:Y:S10]  /*2b1d0*/  ENDCOLLECTIVE ;  /* 0x000000000000791b */ /* 0x025ff40003800000 */
.L_x_10490:
[----:B------:R-:W-:Y:S05]  /*2b1e0*/  BSYNC B0 ;  /* 0x0000000000007941 */ /* 0x000fea0003800000 */
.L_x_10489:
[----:B------:R-:W-:Y:S05]  /*2b1f0*/  BRA `(.L_x_10491) ;  /* 0xffffff88002c7947 */ /* 0x000fea000383ffff */
.L_x_10209:
[----:B0-----:R0:W1:Y:S02]  /*2b200*/  SYNCS.PHASECHK.TRANS64.TRYWAIT P1, [R3+URZ+0x22840], R2 ;  /* 0x02284002030075a7 */ /* 0x001064000802017f */
[----:B-1----:R-:W-:Y:S05]  /*2b210*/  @!P1 NANOSLEEP.SYNCS 0x989680 ;  /* 0x009896800000995d */ /* 0x002fea0003900000 */
[----:B------:R-:W1:Y:S02]  /*2b220*/  @!P1 SYNCS.PHASECHK.TRANS64 P1, [R3+URZ+0x22840], R2 ;  /* 0x02284002030095a7 */ /* 0x000e64000802007f */
[----:B-1----:R-:W-:Y:S05]  /*2b230*/  @!P1 BRA `(.L_x_10209) ;  /* 0xfffffffc00f09947 */ /* 0x002fea000383ffff */
[----:B------:R-:W-:Y:S05]  /*2b240*/  BRA `(.L_x_10492) ;  /* 0xffffff8800507947 */ /* 0x000fea000383ffff */
.L_x_10211:
[----:B-1----:R1:W3:Y:S02]  /*2b250*/  SYNCS.PHASECHK.TRANS64.TRYWAIT P1, [R5+URZ+0x22840], R0 ;  /* 0x02284000050075a7 */ /* 0x0022e4000802017f */
[----:B---3--:R-:W-:Y:S05]  /*2b260*/  @!P1 NANOSLEEP.SYNCS 0x989680 ;  /* 0x009896800000995d */ /* 0x008fea0003900000 */
[----:B------:R-:W3:Y:S02]  /*2b270*/  @!P1 SYNCS.PHASECHK.TRANS64 P1, [R5+URZ+0x22840], R0 ;  /* 0x02284000050095a7 */ /* 0x000ee4000802007f */
[----:B---3--:R-:W-:Y:S05]  /*2b280*/  @!P1 BRA `(.L_x_10211) ;  /* 0xfffffffc00f09947 */ /* 0x008fea000383ffff */
[----:B------:R-:W-:Y:S05]  /*2b290*/  BRA `(.L_x_10493) ;  /* 0xffffff8800607947 */ /* 0x000fea000383ffff */
.L_x_10213:
[----:B---3--:R3:W4:Y:S02]  /*2b2a0*/  SYNCS.PHASECHK.TRANS64.TRYWAIT P1, [R3+URZ+0x22860], R2 ;  /* 0x02286002030075a7 */ /* 0x008724000802017f */
[----:B----4-:R-:W-:Y:S05]  /*2b2b0*/  @!P1 NANOSLEEP.SYNCS 0x989680 ;  /* 0x009896800000995d */ /* 0x010fea0003900000 */
[----:B------:R-:W4:Y:S02]  /*2b2c0*/  @!P1 SYNCS.PHASECHK.TRANS64 P1, [R3+URZ+0x22860], R2 ;  /* 0x02286002030095a7 */ /* 0x000f24000802007f */
[----:B----4-:R-:W-:Y:S05]  /*2b2d0*/  @!P1 BRA `(.L_x_10213) ;  /* 0xfffffffc00f09947 */ /* 0x010fea000383ffff */
[----:B------:R-:W-:Y:S05]  /*2b2e0*/  BRA `(.L_x_10494) ;  /* 0xffffff88005c7947 */ /* 0x000fea000383ffff */
.L_x_10215:
[----:B----4-:R4:W0:Y:S02]  /*2b2f0*/  SYNCS.PHASECHK.TRANS64.TRYWAIT P1, [R5+URZ+0x22860], R0 ;  /* 0x02286000050075a7 */ /* 0x010824000802017f */
[----:B0-----:R-:W-:Y:S05]  /*2b300*/  @!P1 NANOSLEEP.SYNCS 0x989680 ;  /* 0x009896800000995d */ /* 0x001fea0003900000 */
[----:B------:R-:W0:Y:S02]  /*2b310*/  @!P1 SYNCS.PHASECHK.TRANS64 P1, [R5+URZ+0x22860], R0 ;  /* 0x02286000050095a7 */ /* 0x000e24000802007f */
[----:B0-----:R-:W-:Y:S05]  /*2b320*/  @!P1 BRA `(.L_x_10215) ;  /* 0xfffffffc00f09947 */ /* 0x001fea000383ffff */
[----:B------:R-:W-:Y:S05]  /*2b330*/  BRA `(.L_x_10495) ;  /* 0xffffff8800587947 */ /* 0x000fea000383ffff */
.L_x_10217:
[----:B------:R0:W0:Y:S02]  /*2b340*/  SYNCS.PHASECHK.TRANS64.TRYWAIT P1, [R3+URZ+0x22880], R2 ;  /* 0x02288002030075a7 */ /* 0x000024000802017f */
[----:B0-----:R-:W-:Y:S05]  /*2b350*/  @!P1 NANOSLEEP.SYNCS 0x989680 ;  /* 0x009896800000995d */ /* 0x001fea0003900000 */
[----:B------:R-:W0:Y:S02]  /*2b360*/  @!P1 SYNCS.PHASECHK.TRANS64 P1, [R3+URZ+0x22880], R2 ;  /* 0x02288002030095a7 */ /* 0x000e24000802007f */
[----:B0-----:R-:W-:Y:S05]  /*2b370*/  @!P1 BRA `(.L_x_10217) ;  /* 0xfffffffc00f09947 */ /* 0x001fea000383ffff */
[----:B------:R-:W-:Y:S05]  /*2b380*/  BRA `(.L_x_10496) ;  /* 0xffffff8800547947 */ /* 0x000fea000383ffff */
.L_x_10497:
        /* <DEDUP_REMOVED lines=15> */
.L_x_15851:


//--------------------- .text._ZN7cutlass13device_kernelIN5flash11enable_sm90INS1_16FlashAttnFwdSm90INS1_25CollectiveMainloopFwdSm90ILi2EN4cute5tupleIJNS5_1CILi1EEES8_S8_EEENS6_IJNS7_ILi192EEENS7_ILi128EEENS7_ILi96EEEEEELi96ENS_12float_e4m3_tEfNS_4arch4Sm90ELb0ELb0ELb0ELb0ELb1ELb0ELb0ELb1ELb1ELb1ELb0ELb0EEENS1_21CollectiveEpilogueFwdINS6_IJSA_SC_SB_EEES9_NS_10bfloat16_tESG_Li384ELb0ELb1ELb0ELb1EEENS1_29StaticPersistentTileSchedulerILb0EEEEEEEEEvNT_6ParamsE --------------------------
	.section	.text._ZN7cutlass13device_kernelIN5flash11enable_sm90INS1_16FlashAttnFwdSm90INS1_25CollectiveMainloopFwdSm90ILi2EN4cute5tupleIJNS5_1CILi1EEES8_S8_EEENS6_IJNS7_ILi192EEENS7_ILi128EEENS7_ILi96EEEEEELi96ENS_12float_e4m3_tEfNS_4arch4Sm90ELb0ELb0ELb0ELb0ELb1ELb0ELb0ELb1ELb1ELb1ELb0ELb0EEENS1_21CollectiveEpilogueFwdINS6_IJSA_SC_SB_EEES9_NS_10bfloat16_tESG_Li384ELb0ELb1ELb0ELb1EEENS1_29StaticPersistentTileSchedulerILb0EEEEEEEEEvNT_6ParamsE,"ax",@progbits
	.align	128
.text._ZN7cutlass13device_kernelIN5flash11enable_sm90INS1_16FlashAttnFwdSm90INS1_25CollectiveMainloopFwdSm90ILi2EN4cute5tupleIJNS5_1CILi1EEES8_S8_EEENS6_IJNS7_ILi192EEENS7_ILi128EEENS7_ILi96EEEEEELi96ENS_12float_e4m3_tEfNS_4arch4Sm90ELb0ELb0ELb0ELb0ELb1ELb0ELb0ELb1ELb1ELb1ELb0ELb0EEENS1_21CollectiveEpilogueFwdINS6_IJSA_SC_SB_EEES9_NS_10bfloat16_tESG_Li384ELb0ELb1ELb0ELb1EEENS1_29StaticPersistentTileSchedulerILb0EEEEEEEEEvNT_6ParamsE:
        .type           _ZN7cutlass13device_kernelIN5flash11enable_sm90INS1_16FlashAttnFwdSm90INS1_25CollectiveMainloopFwdSm90ILi2EN4cute5tupleIJNS5_1CILi1EEES8_S8_EEENS6_IJNS7_ILi192EEENS7_ILi128EEENS7_ILi96EEEEEELi96ENS_12float_e4m3_tEfNS_4arch4Sm90ELb0ELb0ELb0ELb0ELb1ELb0ELb0ELb1ELb1ELb1ELb0ELb0EEENS1_21CollectiveEpilogueFwdINS6_IJSA_SC_SB_EEES9_NS_10bfloat16_tESG_Li384ELb0ELb1ELb0ELb1EEENS1_29StaticPersistentTileSchedulerILb0EEEEEEEEEvNT_6ParamsE,@function
        .size           _ZN7cutlass13device_kernelIN5flash11enable_sm90INS1_16FlashAttnFwdSm90INS1_25CollectiveMainloopFwdSm90ILi2EN4cute5tupleIJNS5_1CILi1EEES8_S8_EEENS6_IJNS7_ILi192EEENS7_ILi128EEENS7_ILi96EEEEEELi96ENS_12float_e4m3_tEfNS_4arch4Sm90ELb0ELb0ELb0ELb0ELb1ELb0ELb0ELb1ELb1ELb1ELb0ELb0EEENS1_21CollectiveEpilogueFwdINS6_IJSA_SC_SB_EEES9_NS_10bfloat16_tESG_Li384ELb0ELb1ELb0ELb1EEENS1_29StaticPersistentTileSchedulerILb0EEEEEEEEEvNT_6ParamsE,(.L_x_15852 - _ZN7cutlass13device_kernelIN5flash11enable_sm90INS1_16FlashAttnFwdSm90INS1_25CollectiveMainloopFwdSm90ILi2EN4cute5tupleIJNS5_1CILi1EEES8_S8_EEENS6_IJNS7_ILi192EEENS7_ILi128EEENS7_ILi96EEEEEELi96ENS_12float_e4m3_tEfNS_4arch4Sm90ELb0ELb0ELb0ELb0ELb1ELb0ELb0ELb1ELb1ELb1ELb0ELb0EEENS1_21CollectiveEpilogueFwdINS6_IJSA_SC_SB_EEES9_NS_10bfloat16_tESG_Li384ELb0ELb1ELb0ELb1EEENS1_29StaticPersistentTileSchedulerILb0EEEEEEEEEvNT_6ParamsE)
        .other          _ZN7cutlass13device_kernelIN5flash11enable_sm90INS1_16FlashAttnFwdSm90INS1_25CollectiveMainloopFwdSm90ILi2EN4cute5tupleIJNS5_1CILi1EEES8_S8_EEENS6_IJNS7_ILi192EEENS7_ILi128EEENS7_ILi96EEEEEELi96ENS_12float_e4m3_tEfNS_4arch4Sm90ELb0ELb0ELb0ELb0ELb1ELb0ELb0ELb1ELb1ELb1ELb0ELb0EEENS1_21CollectiveEpilogueFwdINS6_IJSA_SC_SB_EEES9_NS_10bfloat16_tESG_Li384ELb0ELb1ELb0ELb1EEENS1_29StaticPersistentTileSchedulerILb0EEEEEEEEEvNT_6ParamsE,@"STO_CUDA_ENTRY STV_DEFAULT"
_ZN7cutlass13device_kernelIN5flash11enable_sm90INS1_16FlashAttnFwdSm90INS1_25CollectiveMainloopFwdSm90ILi2EN4cute5tupleIJNS5_1CILi1EEES8_S8_EEENS6_IJNS7_ILi192EEENS7_ILi128EEENS7_ILi96EEEEEELi96ENS_12float_e4m3_tEfNS_4arch4Sm90ELb0ELb0ELb0ELb0ELb1ELb0ELb0ELb1ELb1ELb1ELb0ELb0EEENS1_21CollectiveEpilogueFwdINS6_IJSA_SC_SB_EEES9_NS_10bfloat16_tESG_Li384ELb0ELb1ELb0ELb1EEENS1_29StaticPersistentTileSchedulerILb0EEEEEEEEEvNT_6ParamsE:
[----:B------:R-:W0:Y:S02]  /*0000*/  LDC R1, c[0x0][0x28] ;  /* 0x00000a00ff017b82 */ /* 0x000e240000000800 */
[----:B0-----:R-:W-:Y:S01]  /*0010*/  VIADD R1, R1, 0xffffffe8 ;  /* 0xffffffe801017836 */ /* 0x001fe20000000000 */
[----:B------:R-:W0:Y:S01]  /*0020*/  S2R R3, SR_TID.X ;  /* 0x0000000000037919 */ /* 0x000e220000002100 */
[----:B------:R-:W-:Y:S01]  /*0030*/  ELECT P0, URZ, PT ;  /* 0x00000000003f782f */ /* 0x000fe20003800000 */
[----:B------:R-:W-:Y:S01]  /*0040*/  UMOV UR4, 0x80 ;  /* 0x0000008000047882 */ /* 0x000fe20000000000 */
[----:B------:R-:W-:Y:S01]  /*0050*/  UMOV UR7, 0x180 ;  /* 0x0000018000077882 */ /* 0x000fe20000000000 */
[----:B0-----:R-:W-:-:S05]  /*0060*/  SHF.R.U32.HI R0, RZ, 0x5, R3 ;  /* 0x00000005ff007819 */ /* 0x001fca0000011603 */
[----:B------:R-:W0:Y:S02]  /*0070*/  SHFL.IDX PT, R2, R0, RZ, 0x1f ;  /* 0x00001fff00027589 */ /* 0x000e2400000e0000 */
[C---:B0-----:R-:W-:Y:S02]  /*0080*/  ISETP.NE.OR P0, PT, R2.reuse, RZ, !P0 ;  /* 0x000000ff0200720c */ /* 0x041fe40004705670 */
[----:B------:R-:W-:Y:S02]  /*0090*/  ISETP.NE.AND P1, PT, R2, RZ, PT ;  /* 0x000000ff0200720c */ /* 0x000fe40003f25270 */
[----:B------:R-:W-:-:S06]  /*00a0*/  SHF.R.U32.HI R2, RZ, 0x7, R3 ;  /* 0x00000007ff027819 */ /* 0x000fcc0000011603 */
[----:B------:R-:W0:Y:S03]  /*00b0*/  SHFL.IDX PT, R2, R2, RZ, 0x1f ;  /* 0x00001fff02027589 */ /* 0x000e2600000e0000 */
[----:B------:R-:W-:Y:S01]  /*00c0*/  VOTEU.ALL UP0, P0 ;  /* 0x00000000003f7886 */ /* 0x000fe20000000000 */
[----:B------:R-:W-:-:S04]  /*00d0*/  VOTEU.ALL UP1, P0 ;  /* 0x00000000003f7886 */ /* 0x000fc80000020000 */
[----:B------:R-:W1:Y:S01]  /*00e0*/  @!UP0 S2UR UR8, SR_CgaCtaId ;  /* 0x00000000000889c3 */ /* 0x000e620000008800 */
[----:B------:R-:W-:Y:S01]  /*00f0*/  @!UP0 UMOV UR6, 0x400 ;  /* 0x0000040000068882 */ /* 0x000fe20000000000 */
[----:B------:R-:W-:-:S04]  /*0100*/  @!UP0 UIADD3 UR4, -UR4, 0x100000, URZ ;  /* 0x0010000004048890 */ /* 0x000fc8000fffe13f */
[----:B------:R-:W-:Y:S02]  /*0110*/  @!UP0 USHF.L.U32 UR5, UR4, 0xb, URZ ;  /* 0x0000000b04058899 */ /* 0x000fe4000800063f */
[----:B------:R-:W-:Y:S02]  /*0120*/  @!UP0 USHF.L.U32 UR4, UR4, 0x1, URZ ;  /* 0x0000000104048899 */ /* 0x000fe4000800063f */
[----:B-1----:R-:W-:Y:S02]  /*0130*/  @!UP0 ULEA UR8, UR8, UR6, 0x18 ;  /* 0x0000000608088291 */ /* 0x002fe4000f8ec03f */
        /* <DEDUP_REMOVED lines=25> */
.L_x_10498:
        /* <DEDUP_REMOVED lines=22> */
.L_x_10499:
        /* <DEDUP_REMOVED lines=18> */
.L_x_10500:
        /* <DEDUP_REMOVED lines=22> */
.L_x_10501:
        /* <DEDUP_REMOVED lines=24> */
.L_x_10502:
        /* <DEDUP_REMOVED lines=8> */
.L_x_10504:
[----:B------:R-:W-:-:S08]  /*08b0*/  NOP ;  /* 0x0000000000007918 */ /* 0x000fd00000000000 */
[----:B------:R-:W0:Y:S02]  /*08c0*/  USETMAXREG.TRY_ALLOC.CTAPOOL UP0, 0xa0 ;  /* 0x000000a0000079c8 */ /* 0x000e240008000600 */
[----:B0-----:R-:W-:-:S13]  /*08d0*/  PLOP3.LUT P0, PT, PT, PT, UP0, 0x80, 0x0 ;  /* 0x000000000000781c */ /* 0x001fda0003f0f008 */
[----:B------:R-:W-:Y:S05]  /*08e0*/  @!P0 BRA `(.L_x_10504) ;  /* 0xfffffffc00f08947 */ /* 0x000fea000383ffff */
[----:B------:R-:W0:Y:S08]  /*08f0*/  S2UR UR47, SR_CTAID.X ;  /* 0x00000000002f79c3 */ /* 0x000e300000002500 */
[----:B------:R-:W-:Y:S08]  /*0900*/  BAR.ARV 0x8, 0x200 ;  /* 0x0208000000007b1d */ /* 0x000ff00000002000 */
[----:B------:R-:W0:Y:S02]  /*0910*/  LDC R0, c[0x0][0xc34] ;  /* 0x00030d00ff007b82 */ /* 0x000e240000000800 */
[----:B0-----:R-:W-:-:S13]  /*0920*/  ISETP.LE.AND P0, PT, R0, UR47, PT ;  /* 0x0000002f00007c0c */ /* 0x001fda000bf03270 */
        /* <DEDUP_REMOVED lines=11> */
[----:B------:R-:W-:Y:S02]  /*09e0*/  LEA.HI R4, R3, R18, RZ, 0x5 ;  /* 0x0000001203047211 */ /* 0x000fe400078f28ff */
[----:B------:R-:W-:Y:S01]  /*09f0*/  SHF.R.S32.HI R9, RZ, 0x4, R0 ;  /* 0x00000004ff097819 */ /* 0x000fe20000011400 */
[----:B------:R-:W-:Y:S01]  /*0a00*/  IMAD.IADD R22, R18, 0x1, -R5 ;  /* 0x0000000112167824 */ /* 0x000fe200078e0a05 */
[----:B------:R-:W-:Y:S01]  /*0a10*/  LOP3.LUT R7, R0, 0x7fffff0, RZ, 0xc0, !PT ;  /* 0x07fffff000077812 */ /* 0x000fe200078ec0ff */
[----:B------:R-:W-:Y:S01]  /*0a20*/  IMAD.SHL.U32 R4, R4, 0x10, RZ ;  /* 0x0000001004047824 */ /* 0x000fe200078e00ff */
[----:B------:R-:W-:-:S02]  /*0a30*/  SHF.R.S32.HI R23, RZ, 0x7, R23 ;  /* 0x00000007ff177819 */ /* 0x000fc40000011417 */
[----:B------:R-:W-:Y:S01]  /*0a40*/  SHF.R.S32.HI R5, RZ, 0x1f, R22 ;  /* 0x0000001fff057819 */ /* 0x000fe20000011416 */
[----:B------:R-:W-:Y:S01]  /*0a50*/  IMAD.IADD R7, R18, 0x1, -R7 ;  /* 0x0000000112077824 */ /* 0x000fe200078e0a07 */
[----:B------:R-:W-:Y:S02]  /*0a60*/  LEA.HI R0, R0, R9, RZ, 0x1 ;  /* 0x0000000900007211 */ /* 0x000fe400078f08ff */
[----:B------:R-:W-:Y:S02]  /*0a70*/  LEA.HI R2, R5, R22, RZ, 0x2 ;  /* 0x0000001605027211 */ /* 0x000fe400078f10ff */
[----:B------:R-:W-:Y:S02]  /*0a80*/  LOP3.LUT R6, R4, 0xfffffe00, RZ, 0xc0, !PT ;  /* 0xfffffe0004067812 */ /* 0x000fe400078ec0ff */
[--C-:B------:R-:W-:Y:S02]  /*0a90*/  SHF.R.S32.HI R8, RZ, 0x2, R2.reuse ;  /* 0x00000002ff087819 */ /* 0x100fe40000011402 */
[----:B------:R-:W-:Y:S01]  /*0aa0*/  SHF.R.S32.HI R11, RZ, 0x1f, R2 ;  /* 0x0000001fff0b7819 */ /* 0x000fe20000011402 */
[----:B------:R-:W-:Y:S01]  /*0ab0*/  IMAD R7, R7, 0x20, R6 ;  /* 0x0000002007077824 */ /* 0x000fe200078e0206 */
[----:B------:R-:W-:Y:S01]  /*0ac0*/  LOP3.LUT R4, R0, 0x1ffffffe, RZ, 0xc0, !PT ;  /* 0x1ffffffe00047812 */ /* 0x000fe200078ec0ff */
[----:B------:R-:W-:Y:S01]  /*0ad0*/  IMAD.HI R0, R23, 0x55555556, RZ ;  /* 0x5555555617007827 */ /* 0x000fe200078e02ff */
[----:B------:R-:W-:-:S02]  /*0ae0*/  LEA.HI R11, R11, R8, RZ, 0x3 ;  /* 0x000000080b0b7211 */ /* 0x000fc400078f18ff */
[----:B------:R-:W-:Y:S01]  /*0af0*/  LEA.HI R19, R3, R18, RZ, 0x2 ;  /* 0x0000001203137211 */ /* 0x000fe200078f10ff */
[----:B------:R-:W-:Y:S01]  /*0b00*/  IMAD.IADD R4, R9, 0x1, -R4 ;  /* 0x0000000109047824 */ /* 0x000fe200078e0a04 */
[----:B------:R-:W-:Y:S02]  /*0b10*/  LOP3.LUT R11, R11, 0xfffffff8, RZ, 0xc0, !PT ;  /* 0xfffffff80b0b7812 */ /* 0x000fe400078ec0ff */
[----:B------:R-:W-:Y:S01]  /*0b20*/  LEA.HI R5, R5, R22, RZ, 0x5 ;  /* 0x0000001605057211 */ /* 0x000fe200078f28ff */
[----:B------:R-:W-:Y:S01]  /*0b30*/  IMAD R154, R4, 0x8, R7 ;  /* 0x00000008049a7824 */ /* 0x000fe200078e0207 */
[----:B------:R-:W-:Y:S01]  /*0b40*/  LEA.HI R0, R0, R0, RZ, 0x1 ;  /* 0x0000000000007211 */ /* 0x000fe200078f08ff */
[----:B------:R-:W-:Y:S01]  /*0b50*/  IMAD.IADD R8, R8, 0x1, -R11 ;  /* 0x0000000108087824 */ /* 0x000fe200078e0a0b */
[----:B------:R-:W-:Y:S02]  /*0b60*/  SHF.R.S32.HI R5, RZ, 0x5, R5 ;  /* 0x00000005ff057819 */ /* 0x000fe40000011405 */
[----:B------:R-:W-:Y:S01]  /*0b70*/  LOP3.LUT R9, R19, 0xfffffffc, RZ, 0xc0, !PT ;  /* 0xfffffffc13097812 */ /* 0x000fe200078ec0ff */
[----:B------:R-:W-:Y:S01]  /*0b80*/  IMAD R0, R0, -0x3, R23 ;  /* 0xfffffffd00007824 */ /* 0x000fe200078e0217 */
[----:B------:R-:W-:Y:S01]  /*0b90*/  LOP3.LUT R3, R2, 0x7ffffffc, RZ, 0xc0, !PT ;  /* 0x7ffffffc02037812 */ /* 0x000fe200078ec0ff */
[----:B------:R-:W-:Y:S01]  /*0ba0*/  IMAD R5, R5, 0x10, R8 ;  /* 0x0000001005057824 */ /* 0x000fe200078e0208 */
[----:B------:R-:W-:Y:S01]  /*0bb0*/  SHF.R.S32.HI R19, RZ, 0x2, R19 ;  /* 0x00000002ff137819 */ /* 0x000fe20000011413 */
[----:B------:R-:W-:-:S02]  /*0bc0*/  IMAD.IADD R18, R18, 0x1, -R9 ;  /* 0x0000000112127824 */ /* 0x000fc400078e0a09 */
[----:B------:R-:W-:Y:S02]  /*0bd0*/  IMAD.MOV.U32 R2, RZ, RZ, -0x2 ;  /* 0xfffffffeff027424 */ /* 0x000fe400078e00ff */
[----:B------:R-:W-:Y:S02]  /*0be0*/  IMAD.IADD R3, R22, 0x1, -R3 ;  /* 0x0000000116037824 */ /* 0x000fe400078e0a03 */
[----:B------:R-:W-:Y:S01]  /*0bf0*/  IMAD R152, R0, 0x40, R5 ;  /* 0x0000004000987824 */ /* 0x000fe200078e0205 */
[C---:B------:R-:W-:Y:S01]  /*0c00*/  LEA.HI R0, R18.reuse, R18, RZ, 0x1 ;  /* 0x0000001212007211 */ /* 0x040fe200078f08ff */
[----:B------:R-:W-:Y:S02]  /*0c10*/  IMAD R155, R3, R2, 0x80 ;  /* 0x00000080039b7424 */ /* 0x000fe400078e0202 */
[----:B------:R-:W-:Y:S01]  /*0c20*/  IMAD.SHL.U32 R2, R18, 0x8, RZ ;  /* 0x0000000812027824 */ /* 0x000fe200078e00ff */
[----:B------:R-:W-:-:S03]  /*0c30*/  LOP3.LUT R3, R0, 0x1ffffffe, RZ, 0xc0, !PT ;  /* 0x1ffffffe00037812 */ /* 0x000fc600078ec0ff */
[C---:B------:R-:W-:Y:S02]  /*0c40*/  VIADD R17, R2.reuse, 0x20 ;  /* 0x0000002002117836 */ /* 0x040fe40000000000 */
[----:B------:R-:W-:Y:S02]  /*0c50*/  VIADD R16, R2, 0x40 ;  /* 0x0000004002107836 */ /* 0x000fe40000000000 */
[----:B------:R-:W-:Y:S01]  /*0c60*/  IMAD.IADD R3, R18, 0x1, -R3 ;  /* 0x0000000112037824 */ /* 0x000fe200078e0a03 */
[----:B------:R-:W-:Y:S02]  /*0c70*/  SHF.R.S32.HI R157, RZ, 0x1f, R17 ;  /* 0x0000001fff9d7819 */ /* 0x000fe40000011411 */
[----:B------:R-:W-:Y:S01]  /*0c80*/  SHF.R.S32.HI R156, RZ, 0x1f, R16 ;  /* 0x0000001fff9c7819 */ /* 0x000fe20000011410 */
[----:B------:R-:W-:-:S07]  /*0c90*/  IMAD R153, R3, 0x8, R152 ;  /* 0x0000000803997824 */ /* 0x000fce00078e0298 */
.L_x_10533:
        /* <DEDUP_REMOVED lines=24> */
[----:B--23--:R-:W0:Y:S01]  /*0e20*/  SHFL.IDX PT, R8, R23, RZ, 0x1f ;  /* 0x00001fff17087589 */ /* 0x00ce2200000e0000 */
        /* <DEDUP_REMOVED lines=30> */
[----:B-----5:R-:W-:Y:S01]  /*1010*/  IMAD.U32 R4, RZ, RZ, UR6 ;  /* 0x00000006ff047e24 */ /* 0x020fe2000f8e00ff */
[----:B------:R-:W-:-:S02]  /*1020*/  @UP1 ULEA.HI.X UR5, UR12, UR5, UR9, 0x2, UP3 ;  /* 0x000000050c051291 */ /* 0x000fc400098f1409 */
[----:B------:R-:W-:Y:S01]  /*1030*/  IMAD.U32 R6, RZ, RZ, UR4 ;  /* 0x00000004ff067e24 */ /* 0x000fe2000f8e00ff */
[----:B-1----:R-:W1:Y:S01]  /*1040*/  S2UR UR44, SR_CgaCtaId ;  /* 0x00000000002c79c3 */ /* 0x002e620000008800 */
[----:B------:R-:W-:Y:S01]  /*1050*/  IMAD.U32 R5, RZ, RZ, UR7 ;  /* 0x00000007ff057e24 */ /* 0x000fe2000f8e00ff */
[----:B0-----:R-:W-:Y:S01]  /*1060*/  R2UR UR6, R8 ;  /* 0x00000000080672ca */ /* 0x001fe200000e0000 */
[----:B------:R-:W-:Y:S01]  /*1070*/  IMAD.U32 R7, RZ, RZ, UR5 ;  /* 0x00000005ff077e24 */ /* 0x000fe2000f8e00ff */
[----:B------:R-:W-:Y:S01]  /*1080*/  ULDC.64 UR4, c[0x0][0x418] ;  /* 0x0001060000047ab9 */ /* 0x000fe20000000a00 */
[----:B------:R-:W-:Y:S01]  /*1090*/  UMOV UR50, 0x400 ;  /* 0x0000040000327882 */ /* 0x000fe20000000000 */
[----:B------:R-:W2:Y:S01]  /*10a0*/  @P0 LDG.E R3, desc[UR36][R4.64] ;  /* 0x0000002404030981 */ /* 0x000ea2000c1e1900 */
[----:B------:R-:W-:Y:S01]  /*10b0*/  ULDC UR43, c[0x0][0x424] ;  /* 0x00010900002b7ab9 */ /* 0x000fe20000000800 */
[----:B------:R-:W-:Y:S01]  /*10c0*/  ULDC UR7, c[0x0][0x2f0] ;  /* 0x0000bc0000077ab9 */ /* 0x000fe20000000800 */
[----:B------:R-:W-:Y:S01]  /*10d0*/  ULDC UR8, c[0x0][0x988] ;  /* 0x0002620000087ab9 */ /* 0x000fe20000000800 */
[----:B------:R-:W2:Y:S01]  /*10e0*/  @P1 LDG.E R0, desc[UR36][R6.64] ;  /* 0x0000002406001981 */ /* 0x000ea2000c1e1900 */
[----:B------:R-:W-:-:S04]  /*10f0*/  UISETP.NE.U32.AND UP0, UPT, UR4, URZ, UPT ;  /* 0x0000003f0400728c */ /* 0x000fc8000bf05070 */
[----:B------:R-:W-:Y:S02]  /*1100*/  UISETP.NE.AND.EX UP0, UPT, UR5, URZ, UPT, UP0 ;  /* 0x0000003f0500728c */ /* 0x000fe4000bf05300 */
[----:B------:R-:W-:Y:S02]  /*1110*/  UIMAD.WIDE UR4, UR6, 0x55555556, URZ ;  /* 0x55555556060478a5 */ /* 0x000fe4000f8e023f */
[----:B------:R-:W-:Y:S02]  /*1120*/  USEL UR43, UR43, 0x1, UP0 ;  /* 0x000000012b2b7887 */ /* 0x000fe40008000000 */
[----:B------:R-:W-:Y:S02]  /*1130*/  ULEA.HI UR5, UR5, UR5, URZ, 0x1 ;  /* 0x0000000505057291 */ /* 0x000fe4000f8f083f */
[----:B------:R-:W-:Y:S02]  /*1140*/  UIMAD UR43, UR43, UR7, URZ ;  /* 0x000000072b2b72a4 */ /* 0x000fe4000f8e023f */
[----:B-1----:R-:W-:-:S02]  /*1150*/  ULEA UR50, UR44, UR50, 0x18 ;  /* 0x000000322c327291 */ /* 0x002fc4000f8ec03f */
[----:B------:R-:W-:Y:S02]  /*1160*/  UIMAD UR5, UR5, -0x3, UR6 ;  /* 0xfffffffd050578a4 */ /* 0x000fe4000f8e0206 */
[----:B------:R-:W-:Y:S02]  /*1170*/  UIADD3 UR4, UR50, 0xf000, URZ ;  /* 0x0000f00032047890 */ /* 0x000fe4000fffe03f */
[----:B------:R-:W-:Y:S02]  /*1180*/  UIADD3 UR6, UR43, 0x7f, URZ ;  /* 0x0000007f2b067890 */ /* 0x000fe4000fffe03f */
[----:B------:R-:W-:Y:S02]  /*1190*/  ULOP3.LUT UP0, URZ, UR4, 0x3ff, URZ, 0xc0, !UPT ;  /* 0x000003ff043f7892 */ /* 0x000fe4000f80c03f */
[----:B------:R-:W-:Y:S02]  /*11a0*/  ULEA UR5, UR5, UR4, 0xb ;  /* 0x0000000405057291 */ /* 0x000fe4000f8e583f */
[----:B------:R-:W-:-:S02]  /*11b0*/  USHF.R.S32.HI UR4, URZ, 0x1f, UR6 ;  /* 0x0000001f3f047899 */ /* 0x000fc40008011406 */
[----:B------:R-:W-:Y:S01]  /*11c0*/  PLOP3.LUT P0, PT, PT, PT, UP0, 0x80, 0x0 ;  /* 0x000000000000781c */ /* 0x000fe20003f0f008 */
[----:B------:R-:W-:Y:S02]  /*11d0*/  USHF.R.U32.HI UR5, URZ, 0x4, UR5 ;  /* 0x000000043f057899 */ /* 0x000fe40008011605 */
[----:B------:R-:W-:Y:S02]  /*11e0*/  ULEA.HI UR4, UR4, UR6, URZ, 0x7 ;  /* 0x0000000604047291 */ /* 0x000fe4000f8f383f */
        /* <DEDUP_REMOVED lines=22> */
.L_x_10505:
[----:B------:R-:W-:Y:S01]  /*1350*/  ULOP3.LUT UR4, UR40, 0x1, URZ, 0xc0, !UPT ;  /* 0x0000000128047892 */ /* 0x000fe2000f8ec03f */
[----:B------:R-:W-:-:S05]  /*1360*/  IMAD.U32 R3, RZ, RZ, UR49 ;  /* 0x00000031ff037e24 */ /* 0x000fca000f8e00ff */
[----:B------:R-:W-:Y:S01]  /*1370*/  IMAD.U32 R0, RZ, RZ, UR4 ;  /* 0x00000004ff007e24 */ /* 0x000fe2000f8e00ff */
[----:B------:R-:W-:-:S04]  /*1380*/  ISETP.NE.AND P0, PT, R3, 0x3, PT ;  /* 0x000000030300780c */ /* 0x000fc80003f05270 */
[----:B------:R-:W-:-:S04]  /*1390*/  SHF.L.U32 R0, R0, 0x1f, RZ ;  /* 0x0000001f00007819 */ /* 0x000fc800000006ff */
[----:B------:R-:W0:Y:S02]  /*13a0*/  SYNCS.PHASECHK.TRANS64.TRYWAIT P1, [UR50+0x19c00], R0 ;  /* 0x019c0000ff0075a7 */ /* 0x000e240008020172 */
[----:B0-----:R-:W-:Y:S05]  /*13b0*/  @!P1 BRA `(.L_x_10506) ;  /* 0x0000009800749947 */ /* 0x001fea0003800000 */
.L_x_10601:
[----:B------:R-:W-:Y:S05]  /*13c0*/  @!P0 BRA `(.L_x_10507) ;  /* 0x0000000000048947 */ /* 0x000fea0003800000 */
[----:B------:R-:W-:Y:S01]  /*13d0*/  BPT.TRAP 0x1 ;  /* 0x000000040000795c */ /* 0x000fe20000300000 */
.L_x_10507:
[----:B0-----:R-:W-:Y:S02]  /*13e0*/  IMAD.U32 R3, RZ, RZ, UR38 ;  /* 0x00000026ff037e24 */ /* 0x001fe4000f8e00ff */
[----:B------:R-:W-:-:S03]  /*13f0*/  IMAD.U32 R0, RZ, RZ, UR39 ;  /* 0x00000027ff007e24 */ /* 0x000fc6000f8e00ff */
[----:B------:R-:W-:Y:S02]  /*1400*/  LEA R3, R3, UR50, 0x3 ;  /* 0x0000003203037c11 */ /* 0x000fe4000f8e18ff */
[----:B------:R-:W-:-:S04]  /*1410*/  SHF.L.U32 R0, R0, 0x1f, RZ ;  /* 0x0000001f00007819 */ /* 0x000fc800000006ff */
[----:B------:R0:W1:Y:S01]  /*1420*/  SYNCS.PHASECHK.TRANS64.TRYWAIT P1, [R3+URZ+0x19c30], R0 ;  /* 0x019c3000030075a7 */ /* 0x000062000802017f */
[----:B------:R-:W-:Y:S05]  /*1430*/  @!P0 BRA `(.L_x_10508) ;  /* 0x0000000000048947 */ /* 0x000fea0003800000 */
[----:B------:R-:W-:Y:S01]  /*1440*/  BPT.TRAP 0x1 ;  /* 0x000000040000795c */ /* 0x000fe20000300000 */
.L_x_10508:
[----:B------:R-:W-:Y:S01]  /*1450*/  IMAD.MOV.U32 R135, RZ, RZ, RZ ;  /* 0x000000ffff877224 */ /* 0x000fe200078e00ff */
[----:B-1----:R-:W-:Y:S06]  /*1460*/  @P1 BRA `(.L_x_10509) ;  /* 0x0000000000081947 */ /* 0x002fec0003800000 */
[----:B------:R-:W1:Y:S02]  /*1470*/  SYNCS.PHASECHK.TRANS64.TRYWAIT P1, [R3+URZ+0x19c30], R0 ;  /* 0x019c3000030075a7 */ /* 0x000e64000802017f */
[----:B-1----:R-:W-:Y:S05]  /*1480*/  @!P1 BRA `(.L_x_10510) ;  /* 0x0000009800589947 */ /* 0x002fea0003800000 */
.L_x_10509:
[----:B------:R-:W-:Y:S05]  /*1490*/  WARPSYNC.ALL ;  /* 0x0000000000007948 */ /* 0x000fea0003800000 */
[----:B------:R-:W-:Y:S01]  /*14a0*/  UIADD3 UR50, UR50, 0x13800, URZ ;  /* 0x0001380032327890 */ /* 0x000fe2000fffe03f */
[----:B------:R-:W-:Y:S01]  /*14b0*/  WARPGROUP.ARRIVE ;  /* 0x00000000000079c5 */ /* 0x000fe20000000000 */
[----:B------:R-:W-:Y:S02]  /*14c0*/  ULOP3.LUT UR4, UR51, 0x10000, URZ, 0xfc, !UPT ;  /* 0x0001000033047892 */ /* 0x000fe4000f8efc3f */
[----:B------:R-:W-:Y:S01]  /*14d0*/  USHF.R.U32.HI UR50, URZ, 0x4, UR50 ;  /* 0x000000043f327899 */ /* 0x000fe20008011632 */
[----:B------:R-:W-:Y:S01]  /*14e0*/  UMOV UR5, 0xc0000010 ;  /* 0xc000001000057882 */ /* 0x000fe20000000000 */
[----:B------:R-:W-:-:S02]  /*14f0*/  UMOV UR7, 0xc0000010 ;  /* 0xc000001000077882 */ /* 0x000fc40000000000 */
[----:B------:R-:W-:Y:S02]  /*1500*/  ULOP3.LUT UR16, UR50, 0x3fff, URZ, 0xc0, !UPT ;  /* 0x00003fff32107892 */ /* 0x000fe4000f8ec03f */
[----:B------:R-:W-:Y:S02]  /*1510*/  UIADD3 UR8, UR4, 0x180, URZ ;  /* 0x0000018004087890 */ /* 0x000fe4000fffe03f */
[----:B------:R-:W-:Y:S01]  /*1520*/  ULOP3.LUT UR16, UR16, 0x10000, URZ, 0xfc, !UPT ;  /* 0x0001000010107892 */ /* 0x000fe2000f8efc3f */
[----:B------:R-:W-:Y:S01]  /*1530*/  UMOV UR9, 0xc0000010 ;  /* 0xc000001000097882 */ /* 0x000fe20000000000 */
[----:B------:R-:W-:Y:S02]  /*1540*/  UMOV UR11, 0xc0000010 ;  /* 0xc0000010000b7882 */ /* 0x000fe40000000000 */
[----:B------:R-:W-:Y:S02]  /*1550*/  UIMAD UR6, UR38, 0x300, UR16 ;  /* 0x00000300260678a4 */ /* 0x000fe4000f8e0210 */
[----:B------:R-:W-:-:S02]  /*1560*/  UIADD3 UR12, UR4, 0x300, URZ ;  /* 0x00000300040c7890 */ /* 0x000fc4000fffe03f */
[----:B------:R-:W-:Y:S02]  /*1570*/  UIADD3 UR10, UR6, 0x100, URZ ;  /* 0x00000100060a7890 */ /* 0x000fe4000fffe03f */
[----:B------:R-:W-:Y:S01]  /*1580*/  UIADD3 UR14, UR6, 0x200, URZ ;  /* 0x00000200060e7890 */ /* 0x000fe2000fffe03f */
[----:B------:R-:W-:Y:S02]  /*1590*/  UMOV UR13, 0xc0000010 ;  /* 0xc0000010000d7882 */ /* 0x000fe40000000000 */
[----:B------:R-:W-:Y:S01]  /*15a0*/  QGMMA.64x128x32.F32.E4M3.E4M3 R24, gdesc[UR4], RZ, !UPT, gsb0 ;  /* 0x01e00000041879f3 */ /* 0x000fe2000c0008ff */
[----:B------:R-:W-:Y:S02]  /*15b0*/  UMOV UR15, 0xc0000010 ;  /* 0xc0000010000f7882 */ /* 0x000fe40000000000 */
        /* <DEDUP_REMOVED lines=9> */
.L_x_10511:
[----:B------:R-:W-:Y:S01]  /*1650*/  VIADD R4, R155, UR43 ;  /* 0x0000002b9b047c36 */ /* 0x000fe20008000000 */
        /* <DEDUP_REMOVED lines=25> */
[--C-:B------:R-:W-:Y:S01]  /*17f0*/  IMAD.MOV.U32 R126, RZ, RZ, R135.reuse ;  /* 0x000000ffff7e7224 */ /* 0x100fe200078e0087 */
[----:B------:R-:W-:Y:S01]  /*1800*/  FSEL R29, R29, -INF , P2 ;  /* 0xff8000001d1d7808 */ /* 0x000fe20001000000 */
[----:B------:R-:W-:Y:S01]  /*1810*/  SYNCS.ARRIVE.TRANS64.RED.A1T0 RZ, [UR6], RZ ;  /* 0x000000ffffff79a7 */ /* 0x000fe20008100406 */
[----:B01----:R-:W-:Y:S01]  /*1820*/  FMNMX.FTZ R0, R28, R5, !PT ;  /* 0x000000051c007209 */ /* 0x003fe20007810000 */
[--C-:B------:R-:W-:Y:S01]  /*1830*/  IMAD.MOV.U32 R125, RZ, RZ, R135.reuse ;  /* 0x000000ffff7d7224 */ /* 0x100fe200078e0087 */
[----:B------:R-:W-:Y:S01]  /*1840*/  ISETP.GT.AND P5, PT, R4, 0x11, PT ;  /* 0x000000110400780c */ /* 0x000fe20003fa4270 */
[--C-:B------:R-:W-:Y:S01]  /*1850*/  IMAD.MOV.U32 R124, RZ, RZ, R135.reuse ;  /* 0x000000ffff7c7224 */ /* 0x100fe200078e0087 */
[----:B------:R-:W-:Y:S01]  /*1860*/  FSEL R32, R32, -INF , P6 ;  /* 0xff80000020207808 */ /* 0x000fe20003000000 */
[--C-:B------:R-:W-:Y:S01]  /*1870*/  IMAD.MOV.U32 R123, RZ, RZ, R135.reuse ;  /* 0x000000ffff7b7224 */ /* 0x100fe200078e0087 */
[----:B------:R-:W-:Y:S01]  /*1880*/  FMNMX.FTZ R5, R29, R0, !PT ;  /* 0x000000001d057209 */ /* 0x000fe20007810000 */
[--C-:B------:R-:W-:Y:S01]  /*1890*/  IMAD.MOV.U32 R122, RZ, RZ, R135.reuse ;  /* 0x000000ffff7a7224 */ /* 0x100fe200078e0087 */
[----:B------:R-:W-:Y:S01]  /*18a0*/  FSEL R26, R26, -INF , P4 ;  /* 0xff8000001a1a7808 */ /* 0x000fe20002000000 */
        /* <DEDUP_REMOVED lines=66> */
[----:B------:R-:W-:Y:S01]  /*1cd0*/  IMAD.MOV.U32 R88, RZ, RZ, R135 ;  /* 0x000000ffff587224 */ /* 0x000fe200078e0087 */
        /* <DEDUP_REMOVED lines=65> */
[----:B------:R-:W-:Y:S02]  /*20f0*/  ISETP.GT.AND P6, PT, R4, 0x79, PT ;  /* 0x000000790400780c */ /* 0x000fe40003fc4270 */
[----:B------:R-:W-:-:S02]  /*2100*/  FMNMX.FTZ R0, R84, R5, !PT ;  /* 0x0000000554007209 */ /* 0x000fc40007810000 */
[----:B------:R-:W-:Y:S02]  /*2110*/  FSEL R85, R85, -INF , P6 ;  /* 0xff80000055557808 */ /* 0x000fe40003000000 */
[----:B------:R-:W-:Y:S02]  /*2120*/  P2R R8, PR, RZ, 0x8 ;  /* 0x00000008ff087803 */ /* 0x000fe40000000000 */
[----:B------:R-:W-:Y:S02]  /*2130*/  FMNMX.FTZ R5, R85, R0, !PT ;  /* 0x0000000055057209 */ /* 0x000fe40007810000 */
[----:B------:R-:W-:Y:S02]  /*2140*/  P2R R10, PR, RZ, 0x4 ;  /* 0x00000004ff0a7803 */ /* 0x000fe40000000000 */
[----:B------:R-:W-:Y:S01]  /*2150*/  ISETP.GT.AND P2, PT, R4, 0x58, PT ;  /* 0x000000580400780c */ /* 0x000fe20003f44270 */
[----:B------:R-:W0:Y:S01]  /*2160*/  SHFL.BFLY PT, R0, R5, 0x2, 0x1f ;  /* 0x0c401f0005007f89 */ /* 0x000e2200000e0000 */
[----:B------:R-:W-:-:S02]  /*2170*/  P2R R13, PR, RZ, 0x1 ;  /* 0x00000001ff0d7803 */ /* 0x000fc40000000000 */
[----:B------:R-:W-:Y:S02]  /*2180*/  FSEL R70, R70, -INF , P2 ;  /* 0xff80000046467808 */ /* 0x000fe40001000000 */
[----:B------:R-:W-:Y:S02]  /*2190*/  ISETP.NE.AND P2, PT, R10, RZ, PT ;  /* 0x000000ff0a00720c */ /* 0x000fe40003f45270 */
[----:B------:R-:W-:Y:S02]  /*21a0*/  P2R R11, PR, RZ, 0x2 ;  /* 0x00000002ff0b7803 */ /* 0x000fe40000000000 */
[C---:B------:R-:W-:Y:S02]  /*21b0*/  ISETP.GT.AND P1, PT, R4.reuse, 0x59, PT ;  /* 0x000000590400780c */ /* 0x040fe40003f24270 */
[----:B------:R-:W-:Y:S02]  /*21c0*/  ISETP.GT.AND P0, PT, R4, 0x60, PT ;  /* 0x000000600400780c */ /* 0x000fe40003f04270 */
[----:B------:R-:W-:-:S02]  /*21d0*/  FSEL R71, R71, -INF , P1 ;  /* 0xff80000047477808 */ /* 0x000fc40000800000 */
[----:B------:R-:W-:Y:S02]  /*21e0*/  FSEL R74, R74, -INF , P0 ;  /* 0xff8000004a4a7808 */ /* 0x000fe40000000000 */
[----:B------:R-:W-:Y:S02]  /*21f0*/  ISETP.NE.AND P0, PT, R13, RZ, PT ;  /* 0x000000ff0d00720c */ /* 0x000fe40003f05270 */
[----:B------:R-:W-:Y:S02]  /*2200*/  ISETP.NE.AND P1, PT, R11, RZ, PT ;  /* 0x000000ff0b00720c */ /* 0x000fe40003f25270 */
[----:B------:R-:W-:Y:S02]  /*2210*/  FSEL R75, R75, -INF , P0 ;  /* 0xff8000004b4b7808 */ /* 0x000fe40000000000 */
[----:B------:R-:W-:Y:S02]  /*2220*/  ISETP.NE.AND P0, PT, R6, RZ, PT ;  /* 0x000000ff0600720c */ /* 0x000fe40003f05270 */
[----:B0-----:R-:W-:-:S02]  /*2230*/  FMNMX.FTZ R7, R5, R0, !PT ;  /* 0x0000000005077209 */ /* 0x001fc40007810000 */
[----:B------:R-:W-:Y:S02]  /*2240*/  FMNMX.FTZ R5, R26, R27, !PT ;  /* 0x0000001b1a057209 */ /* 0x000fe40007810000 */
[----:B------:R-:W-:Y:S01]  /*2250*/  FSEL R78, R78, -INF , P1 ;  /* 0xff8000004e4e7808 */ /* 0x000fe20000800000 */
[----:B------:R-:W0:Y:S01]  /*2260*/  SHFL.BFLY PT, R0, R7, 0x1, 0x1f ;  /* 0x0c201f0007007f89 */ /* 0x000e2200000e0000 */
[----:B------:R-:W-:Y:S02]  /*2270*/  FSEL R79, R79, -INF , P2 ;  /* 0xff8000004f4f7808 */ /* 0x000fe40001000000 */
[----:B------:R-:W-:Y:S02]  /*2280*/  FSEL R83, R83, -INF , P4 ;  /* 0xff80000053537808 */ /* 0x000fe40002000000 */
[----:B------:R-:W-:Y:S02]  /*2290*/  FSEL R86, R86, -INF , P5 ;  /* 0xff80000056567808 */ /* 0x000fe40002800000 */
[----:B------:R-:W-:-:S02]  /*22a0*/  FSEL R87, R87, -INF , P6 ;  /* 0xff80000057577808 */ /* 0x000fc40003000000 */
[----:B0-----:R-:W-:-:S04]  /*22b0*/  FMNMX.FTZ R0, R7, R0, !PT ;  /* 0x0000000007007209 */ /* 0x001fc80007810000 */
[C---:B------:R-:W-:Y:S01]  /*22c0*/  FSETP.NEU.FTZ.AND P3, PT, R0.reuse, -INF , PT ;  /* 0xff8000000000780b */ /* 0x040fe20003f7d000 */
[----:B------:R-:W-:-:S05]  /*22d0*/  FFMA.FTZ R12, R0, R9, -8 ;  /* 0xc1000000000c7423 */ /* 0x000fca0000010009 */
        /* <DEDUP_REMOVED lines=8> */
[--C-:B------:R-:W-:Y:S01]  /*2360*/  FFMA.FTZ R8, R32, UR48, -R12.reuse ;  /* 0x0000003020087c23 */ /* 0x100fe2000801080c */
[----:B------:R-:W-:-:S01]  /*2370*/  FFMA.FTZ R33, R57, UR48, -R12 ;  /* 0x0000003039217c23 */ /* 0x000fc2000801080c */
        /* <DEDUP_REMOVED lines=31> */
[----:B------:R-:W0:Y:S01]  /*2570*/  MUFU.EX2 R9, R9 ;  /* 0x0000000900097308 */ /* 0x000e220000000800 */
        /* <DEDUP_REMOVED lines=8> */
[----:B------:R-:W-:Y:S01]  /*2600*/  FMNMX.FTZ R5, R63, R24, !PT ;  /* 0x000000183f057209 */ /* 0x000fe20007810000 */
[----:B------:R-:W-:Y:S01]  /*2610*/  FFMA.FTZ R24, R48, UR48, -R12 ;  /* 0x0000003030187c23 */ /* 0x000fe2000801080c */
[----:B0-----:R-:W-:Y:S02]  /*2620*/  F2FP.SATFINITE.E4M3.F32.PACK_AB_MERGE_C R136, R9, R6, RZ ;  /* 0x000000060988723e */ /* 0x001fe400048070ff */
[----:B------:R-:W-:Y:S02]  /*2630*/  FMNMX.FTZ R28, R66, R5, !PT ;  /* 0x00000005421c7209 */ /* 0x000fe40007810000 */
[----:B------:R-:W-:Y:S01]  /*2640*/  F2FP.SATFINITE.E4M3.F32.PACK_AB_MERGE_C R136, R7, R4, R136 ;  /* 0x000000040788723e */ /* 0x000fe20004807088 */
        /* <DEDUP_REMOVED lines=15> */
[----:B0-----:R-:W-:Y:S02]  /*2740*/  F2FP.SATFINITE.E4M3.F32.PACK_AB_MERGE_C R138, R13, R10, RZ ;  /* 0x0000000a0d8a723e */ /* 0x001fe400048070ff */
[----:B------:R-:W-:Y:S02]  /*2750*/  FMNMX.FTZ R36, R82, R5, !PT ;  /* 0x0000000552247209 */ /* 0x000fe40007810000 */
[----:B------:R-:W-:Y:S01]  /*2760*/  MUFU.EX2 R20, R20 ;  /* 0x0000001400147308 */ /* 0x000fe20000000800 */
[----:B------:R-:W-:Y:S02]  /*2770*/  F2FP.SATFINITE.E4M3.F32.PACK_AB_MERGE_C R138, R11, R8, R138 ;  /* 0x000000080b8a723e */ /* 0x000fe4000480708a */
[----:B------:R-:W-:-:S04]  /*2780*/  FMNMX.FTZ R5, R83, R36, !PT ;  /* 0x0000002453057209 */ /* 0x000fc80007810000 */
[----:B------:R-:W-:Y:S01]  /*2790*/  FMNMX.FTZ R36, R86, R5, !PT ;  /* 0x0000000556247209 */ /* 0x000fe20007810000 */
[----:B------:R-:W0:Y:S03]  /*27a0*/  MUFU.EX2 R21, R21 ;  /* 0x0000001500157308 */ /* 0x000e260000000800 */
[----:B------:R-:W-:Y:S01]  /*27b0*/  FMNMX.FTZ R5, R87, R36, !PT ;  /* 0x0000002457057209 */ /* 0x000fe20007810000 */
[----:B------:R-:W-:-:S04]  /*27c0*/  FFMA.FTZ R36, R60, UR48, -R12 ;  /* 0x000000303c247c23 */ /* 0x000fc8000801080c */
[----:B------:R-:W1:Y:S01]  /*27d0*/  SHFL.BFLY PT, R48, R5, 0x2, 0x1f ;  /* 0x0c401f0005307f89 */ /* 0x000e6200000e0000 */
[----:B------:R-:W-:Y:S08]  /*27e0*/  MUFU.EX2 R24, R24 ;  /* 0x0000001800187308 */ /* 0x000ff00000000800 */
[----:B------:R-:W-:Y:S01]  /*27f0*/  MUFU.EX2 R25, R25 ;  /* 0x0000001900197308 */ /* 0x000fe20000000800 */
[----:B0-----:R-:W-:-:S04]  /*2800*/  F2FP.SATFINITE.E4M3.F32.PACK_AB_MERGE_C R140, R21, R20, RZ ;  /* 0x00000014158c723e */ /* 0x001fc800048070ff */
[----:B------:R-:W-:-:S03]  /*2810*/  F2FP.SATFINITE.E4M3.F32.PACK_AB_MERGE_C R140, R15, R14, R140 ;  /* 0x0000000e0f8c723e */ /* 0x000fc6000480708c */
[----:B------:R-:W-:Y:S01]  /*2820*/  MUFU.EX2 R28, R28 ;  /* 0x0000001c001c7308 */ /* 0x000fe20000000800 */
[----:B-1----:R-:W-:Y:S01]  /*2830*/  FMNMX.FTZ R57, R5, R48, !PT ;  /* 0x0000003005397209 */ /* 0x002fe20007810000 */
        /* <DEDUP_REMOVED lines=47> */
[----:B0-----:R-:W-:-:S07]  /*2b30*/  FADD.FTZ R51, R12, R27 ;  /* 0x0000001b0c337221 */ /* 0x001fce0000010000 */
[----:B------:R-:W0:Y:S01]  /*2b40*/  MUFU.EX2 R26, R26 ;  /* 0x0000001a001a7308 */ /* 0x000e220000000800 */
[----:B-1----:R-:W-:-:S07]  /*2b50*/  FADD.FTZ R58, R30, R51 ;  /* 0x000000331e3a7221 */ /* 0x002fce0000010000 */
[----:B------:R1:W-:Y:S01]  /*2b60*/  MUFU.EX2 R73, R47 ;  /* 0x0000002f00497308 */ /* 0x0003e20000000800 */
[----:B--2---:R-:W-:-:S01]  /*2b70*/  FADD.FTZ R59, R65, R58 ;  /* 0x0000003a413b7221 */ /* 0x004fc20000010000 */
[----:B------:R-:W-:-:S04]  /*2b80*/  F2FP.SATFINITE.E4M3.F32.PACK_AB_MERGE_C R30, R65, R30, RZ ;  /* 0x0000001e411e723e */ /* 0x000fc800048070ff */
[----:B------:R-:W-:Y:S02]  /*2b90*/  F2FP.SATFINITE.E4M3.F32.PACK_AB_MERGE_C R137, R27, R12, R30 ;  /* 0x0000000c1b89723e */ /* 0x000fe4000480701e */
[----:B------:R-:W2:Y:S01]  /*2ba0*/  MUFU.EX2 R31, R31 ;  /* 0x0000001f001f7308 */ /* 0x000ea20000000800 */
[----:B-1----:R-:W-:-:S04]  /*2bb0*/  FADD.FTZ R47, R4, R7 ;  /* 0x00000007042f7221 */ /* 0x002fc80000010000 */
[----:B------:R-:W-:Y:S01]  /*2bc0*/  FADD.FTZ R50, R6, R47 ;  /* 0x0000002f06327221 */ /* 0x000fe20000010000 */
[----:B------:R-:W-:-:S01]  /*2bd0*/  FFMA.FTZ R47, R66, UR48, -R64 ;  /* 0x00000030422f7c23 */ /* 0x000fc20008010840 */
[----:B0-----:R-:W-:Y:S01]  /*2be0*/  FADD.FTZ R66, R26, R59 ;  /* 0x0000003b1a427221 */ /* 0x001fe20000010000 */
[----:B------:R-:W0:Y:S01]  /*2bf0*/  MUFU.EX2 R38, R38 ;  /* 0x0000002600267308 */ /* 0x000e220000000800 */
[----:B------:R-:W-:-:S01]  /*2c00*/  FADD.FTZ R51, R9, R50 ;  /* 0x0000003209337221 */ /* 0x000fc20000010000 */
[----:B------:R-:W-:-:S03]  /*2c10*/  FFMA.FTZ R50, R67, UR48, -R64 ;  /* 0x0000003043327c23 */ /* 0x000fc60008010840 */
[----:B------:R-:W-:-:S03]  /*2c20*/  FADD.FTZ R58, R8, R51 ;  /* 0x00000033083a7221 */ /* 0x000fc60000010000 */
[----:B------:R-:W1:Y:S01]  /*2c30*/  MUFU.EX2 R69, R69 ;  /* 0x0000004500457308 */ /* 0x000e620000000800 */
[----:B------:R-:W-:-:S01]  /*2c40*/  FADD.FTZ R51, R11, R58 ;  /* 0x0000003a0b337221 */ /* 0x000fc20000010000 */
[----:B--2---:R-:W-:-:S03]  /*2c50*/  FADD.FTZ R3, R31, R66 ;  /* 0x000000421f037221 */ /* 0x004fc60000010000 */
[----:B------:R-:W-:-:S03]  /*2c60*/  FADD.FTZ R58, R10, R51 ;  /* 0x000000330a3a7221 */ /* 0x000fc60000010000 */
[----:B------:R-:W2:Y:S01]  /*2c70*/  MUFU.EX2 R34, R34 ;  /* 0x0000002200227308 */ /* 0x000ea20000000800 */
[----:B0-----:R-:W-:-:S01]  /*2c80*/  FADD.FTZ R66, R38, R3 ;  /* 0x0000000326427221 */ /* 0x001fc20000010000 */
[----:B------:R-:W-:Y:S01]  /*2c90*/  FADD.FTZ R51, R13, R58 ;  /* 0x0000003a0d337221 */ /* 0x000fe20000010000 */
[----:B------:R-:W-:-:S01]  /*2ca0*/  FFMA.FTZ R3, R74, UR48, -R64 ;  /* 0x000000304a037c23 */ /* 0x000fc20008010840 */
[----:B------:R-:W-:Y:S02]  /*2cb0*/  FFMA.FTZ R64, R87, UR48, -R64 ;  /* 0x0000003057407c23 */ /* 0x000fe40008010840 */
[----:B------:R-:W-:-:S02]  /*2cc0*/  FADD.FTZ R58, R14, R51 ;  /* 0x000000330e3a7221 */ /* 0x000fc40000010000 */
        /* <DEDUP_REMOVED lines=18> */
[C---:B------:R-:W-:Y:S02]  /*2df0*/  F2FP.SATFINITE.E4M3.F32.PACK_AB_MERGE_C R68, R73.reuse, R68, RZ ;  /* 0x000000444944723e */ /* 0x040fe400048070ff */
[----:B------:R-:W-:Y:S01]  /*2e00*/  FADD.FTZ R66, R73, R66 ;  /* 0x0000004249427221 */ /* 0x000fe20000010000 */
[----:B------:R-:W-:-:S01]  /*2e10*/  FADD.FTZ R10, R32, R29 ;  /* 0x0000001d200a7221 */ /* 0x000fc20000010000 */
[----:B------:R-:W-:Y:S01]  /*2e20*/  F2FP.SATFINITE.E4M3.F32.PACK_AB_MERGE_C R142, R25, R24, R28 ;  /* 0x00000018198e723e */ /* 0x000fe2000480701c */
[----:B------:R-:W1:Y:S01]  /*2e30*/  MUFU.EX2 R54, R54 ;  /* 0x0000003600367308 */ /* 0x000e620000000800 */
[----:B--2---:R-:W-:-:S01]  /*2e40*/  FADD.FTZ R51, R39, R66 ;  /* 0x0000004227337221 */ /* 0x004fc20000010000 */
[----:B------:R-:W-:Y:S01]  /*2e50*/  FADD.FTZ R13, R33, R10 ;  /* 0x0000000a210d7221 */ /* 0x000fe20000010000 */
[----:B------:R-:W-:-:S03]  /*2e60*/  F2FP.SATFINITE.E4M3.F32.PACK_AB_MERGE_C R141, R35, R34, R68 ;  /* 0x00000022238d723e */ /* 0x000fc60004807044 */
[----:B------:R-:W-:Y:S01]  /*2e70*/  FADD.FTZ R10, R36, R13 ;  /* 0x0000000d240a7221 */ /* 0x000fe20000010000 */
[----:B------:R-:W-:Y:S01]  /*2e80*/  F2FP.SATFINITE.E4M3.F32.PACK_AB_MERGE_C R36, R41, R36, RZ ;  /* 0x000000242924723e */ /* 0x000fe200048070ff */
[----:B------:R-:W2:Y:S01]  /*2e90*/  MUFU.EX2 R55, R55 ;  /* 0x0000003700377308 */ /* 0x000ea20000000800 */
[----:B0-----:R-:W-:-:S01]  /*2ea0*/  FADD.FTZ R51, R42, R51 ;  /* 0x000000332a337221 */ /* 0x001fc20000010000 */
[----:B------:R-:W-:Y:S01]  /*2eb0*/  FADD.FTZ R10, R41, R10 ;  /* 0x0000000a290a7221 */ /* 0x000fe20000010000 */
[----:B------:R-:W-:-:S03]  /*2ec0*/  F2FP.SATFINITE.E4M3.F32.PACK_AB_MERGE_C R144, R33, R32, R36 ;  /* 0x000000202190723e */ /* 0x000fc60004807024 */
[----:B------:R-:W-:Y:S02]  /*2ed0*/  FADD.FTZ R7, R37, R10 ;  /* 0x0000000a25077221 */ /* 0x000fe40000010000 */
        /* <DEDUP_REMOVED lines=27> */
[C---:B0-----:R-:W-:Y:S01]  /*3090*/  F2FP.SATFINITE.E4M3.F32.PACK_AB_MERGE_C R44, R45.reuse, R44, RZ ;  /* 0x0000002c2d2c723e */ /* 0x041fe200048070ff */
[----:B------:R-:W-:-:S03]  /*30a0*/  FADD.FTZ R45, R45, R4 ;  /* 0x000000042d2d7221 */ /* 0x000fc60000010000 */
[----:B------:R-:W-:-:S03]  /*30b0*/  F2FP.SATFINITE.E4M3.F32.PACK_AB_MERGE_C R146, R40, R37, R44 ;  /* 0x000000252892723e */ /* 0x000fc6000480702c */
[----:B------:R-:W0:Y:S01]  /*30c0*/  MUFU.EX2 R53, R53 ;  /* 0x0000003500357308 */ /* 0x000e220000000800 */
[----:B-1----:R-:W-:-:S01]  /*30d0*/  FADD.FTZ R8, R71, R8 ;  /* 0x0000000847087221 */ /* 0x002fc20000010000 */
[----:B------:R-:W-:-:S04]  /*30e0*/  F2FP.SATFINITE.E4M3.F32.PACK_AB_MERGE_C R70, R71, R70, RZ ;  /* 0x000000464746723e */ /* 0x000fc800048070ff */
[----:B------:R-:W-:Y:S02]  /*30f0*/  F2FP.SATFINITE.E4M3.F32.PACK_AB_MERGE_C R147, R50, R47, R70 ;  /* 0x0000002f3293723e */ /* 0x000fe40004807046 */
[----:B------:R-:W1:Y:S08]  /*3100*/  MUFU.EX2 R48, R48 ;  /* 0x0000003000307308 */ /* 0x000e700000000800 */
[----:B------:R-:W2:Y:S01]  /*3110*/  MUFU.EX2 R3, R3 ;  /* 0x0000000300037308 */ /* 0x000ea20000000800 */
[----:B0-----:R-:W-:-:S07]  /*3120*/  F2FP.SATFINITE.E4M3.F32.PACK_AB_MERGE_C R9, R53, R52, RZ ;  /* 0x000000343509723e */ /* 0x001fce00048070ff */
[----:B------:R-:W0:Y:S01]  /*3130*/  MUFU.EX2 R49, R49 ;  /* 0x0000003100317308 */ /* 0x000e220000000800 */
[----:B-1----:R-:W-:-:S07]  /*3140*/  FADD.FTZ R4, R48, R45 ;  /* 0x0000002d30047221 */ /* 0x002fce0000010000 */
[----:B------:R-:W1:Y:S01]  /*3150*/  MUFU.EX2 R6, R75 ;  /* 0x0000004b00067308 */ /* 0x000e620000000800 */
[----:B--2---:R-:W-:-:S07]  /*3160*/  FADD.FTZ R7, R3, R8 ;  /* 0x0000000803077221 */ /* 0x004fce0000010000 */
[----:B------:R-:W2:Y:S01]  /*3170*/  MUFU.EX2 R78, R78 ;  /* 0x0000004e004e7308 */ /* 0x000ea20000000800 */
[C---:B0-----:R-:W-:Y:S01]  /*3180*/  F2FP.SATFINITE.E4M3.F32.PACK_AB_MERGE_C R148, R49.reuse, R48, R9 ;  /* 0x000000303194723e */ /* 0x041fe20004807009 */
[----:B------:R-:W-:-:S04]  /*3190*/  FADD.FTZ R49, R49, R4 ;  /* 0x0000000431317221 */ /* 0x000fc80000010000 */
[----:B------:R-:W-:Y:S02]  /*31a0*/  FADD.FTZ R52, R52, R49 ;  /* 0x0000003134347221 */ /* 0x000fe40000010000 */
[----:B------:R-:W0:Y:S01]  /*31b0*/  MUFU.EX2 R79, R79 ;  /* 0x0000004f004f7308 */ /* 0x000e220000000800 */
[----:B-1----:R-:W-:-:S01]  /*31c0*/  FADD.FTZ R9, R6, R7 ;  /* 0x0000000706097221 */ /* 0x002fc20000010000 */
[----:B------:R-:W-:-:S06]  /*31d0*/  FADD.FTZ R53, R53, R52 ;  /* 0x0000003435357221 */ /* 0x000fcc0000010000 */
[----:B------:R-:W-:Y:S01]  /*31e0*/  MUFU.EX2 R60, R60 ;  /* 0x0000003c003c7308 */ /* 0x000fe20000000800 */
[----:B--2---:R-:W-:-:S07]  /*31f0*/  FADD.FTZ R4, R78, R9 ;  /* 0x000000094e047221 */ /* 0x004fce0000010000 */
[----:B------:R-:W1:Y:S01]  /*3200*/  MUFU.EX2 R61, R61 ;  /* 0x0000003d003d7308 */ /* 0x000e620000000800 */
[C---:B0-----:R-:W-:Y:S01]  /*3210*/  F2FP.SATFINITE.E4M3.F32.PACK_AB_MERGE_C R78, R79.reuse, R78, RZ ;  /* 0x0000004e4f4e723e */ /* 0x041fe200048070ff */
[----:B------:R-:W-:-:S03]  /*3220*/  FADD.FTZ R79, R79, R4 ;  /* 0x000000044f4f7221 */ /* 0x000fc60000010000 */
[----:B------:R-:W-:-:S03]  /*3230*/  F2FP.SATFINITE.E4M3.F32.PACK_AB_MERGE_C R149, R6, R3, R78 ;  /* 0x000000030695723e */ /* 0x000fc6000480704e */
[----:B------:R-:W0:Y:S08]  /*3240*/  MUFU.EX2 R56, R56 ;  /* 0x0000003800387308 */ /* 0x000e300000000800 */
[----:B------:R-:W2:Y:S01]  /*3250*/  MUFU.EX2 R82, R82 ;  /* 0x0000005200527308 */ /* 0x000ea20000000800 */
[----:B-1----:R-:W-:-:S07]  /*3260*/  F2FP.SATFINITE.E4M3.F32.PACK_AB_MERGE_C R9, R61, R60, RZ ;  /* 0x0000003c3d09723e */ /* 0x002fce00048070ff */
[----:B------:R-:W1:Y:S01]  /*3270*/  MUFU.EX2 R57, R57 ;  /* 0x0000003900397308 */ /* 0x000e620000000800 */
[----:B0-----:R-:W-:-:S07]  /*3280*/  FADD.FTZ R4, R56, R53 ;  /* 0x0000003538047221 */ /* 0x001fce0000010000 */
[----:B------:R-:W0:Y:S01]  /*3290*/  MUFU.EX2 R83, R83 ;  /* 0x0000005300537308 */ /* 0x000e220000000800 */
[----:B--2---:R-:W-:-:S07]  /*32a0*/  FADD.FTZ R8, R82, R79 ;  /* 0x0000004f52087221 */ /* 0x004fce0000010000 */
[----:B------:R-:W-:Y:S01]  /*32b0*/  MUFU.EX2 R86, R86 ;  /* 0x0000005600567308 */ /* 0x000fe20000000800 */
[C---:B-1----:R-:W-:Y:S01]  /*32c0*/  F2FP.SATFINITE.E4M3.F32.PACK_AB_MERGE_C R150, R57.reuse, R56, R9 ;  /* 0x000000383996723e */ /* 0x042fe20004807009 */
[----:B------:R-:W-:-:S04]  /*32d0*/  FADD.FTZ R57, R57, R4 ;  /* 0x0000000439397221 */ /* 0x000fc80000010000 */
[----:B------:R-:W-:Y:S02]  /*32e0*/  FADD.FTZ R4, R60, R57 ;  /* 0x000000393c047221 */ /* 0x000fe40000010000 */
[----:B------:R-:W1:Y:S01]  /*32f0*/  MUFU.EX2 R7, R64 ;  /* 0x0000004000077308 */ /* 0x000e620000000800 */
[----:B0-----:R-:W-:-:S01]  /*3300*/  FADD.FTZ R9, R83, R8 ;  /* 0x0000000853097221 */ /* 0x001fc20000010000 */
[----:B------:R-:W-:Y:S01]  /*3310*/  FADD.FTZ R4, R61, R4 ;  /* 0x000000043d047221 */ /* 0x000fe20000010000 */
[----:B-1----:R-:W-:Y:S02]  /*3320*/  F2FP.SATFINITE.E4M3.F32.PACK_AB_MERGE_C R8, R7, R86, RZ ;  /* 0x000000560708723e */ /* 0x002fe400048070ff */
[----:B------:R-:W-:Y:S02]  /*3330*/  FADD.FTZ R86, R86, R9 ;  /* 0x0000000956567221 */ /* 0x000fe40000010000 */
[----:B------:R-:W-:Y:S02]  /*3340*/  F2FP.SATFINITE.E4M3.F32.PACK_AB_MERGE_C R151, R83, R82, R8 ;  /* 0x000000525397723e */ /* 0x000fe40004807008 */
[----:B------:R-:W-:Y:S01]  /*3350*/  FADD.FTZ R3, R7, R86 ;  /* 0x0000005607037221 */ /* 0x000fe20000010000 */
        /* <DEDUP_REMOVED lines=30> */
.L_x_10523:
[----:B------:R-:W-:-:S04]  /*3540*/  UISETP.NE.AND UP0, UPT, UR19, 0x1, UPT ;  /* 0x000000011300788c */ /* 0x000fc8000bf05270 */
[----:B------:R-:W-:-:S04]  /*3550*/  USEL UR39, URZ, 0x1, UP0 ;  /* 0x000000013f277887 */ /* 0x000fc80008000000 */
[----:B------:R-:W-:Y:S01]  /*3560*/  ULOP3.LUT UR39, UR18, UR39, URZ, 0x3c, !UPT ;  /* 0x0000002712277292 */ /* 0x000fe2000f8e3c3f */
[----:B------:R-:W-:Y:S11]  /*3570*/  @!P0 BRA `(.L_x_10513) ;  /* 0x0000000000048947 */ /* 0x000ff60003800000 */
[----:B------:R-:W-:Y:S01]  /*3580*/  BPT.TRAP 0x1 ;  /* 0x000000040000795c */ /* 0x000fe20000300000 */
.L_x_10513:
        /* <DEDUP_REMOVED lines=12> */
.L_x_10514:
[----:B-1----:R-:W-:Y:S05]  /*3650*/  @P1 BRA `(.L_x_10515) ;  /* 0x0000000000081947 */ /* 0x002fea0003800000 */
[----:B------:R-:W1:Y:S02]  /*3660*/  SYNCS.PHASECHK.TRANS64.TRYWAIT P1, [UR20+0x19c30], R0 ;  /* 0x019c3000ff0075a7 */ /* 0x000e640008020154 */
[----:B-1----:R-:W-:Y:S05]  /*3670*/  @!P1 BRA `(.L_x_10516) ;  /* 0x0000007400f09947 */ /* 0x002fea0003800000 */
.L_x_10515:
[----:B------:R-:W-:Y:S01]  /*3680*/  UIMAD UR6, UR38, 0x300, UR16 ;  /* 0x00000300260678a4 */ /* 0x000fe2000f8e0210 */
[----:B------:R-:W-:Y:S01]  /*3690*/  WARPGROUP.ARRIVE ;  /* 0x00000000000079c5 */ /* 0x000fe20000000000 */
[----:B------:R-:W-:Y:S01]  /*36a0*/  UMOV UR7, 0xc0000010 ;  /* 0xc000001000077882 */ /* 0x000fe20000000000 */
[----:B------:R-:W-:Y:S01]  /*36b0*/  UMOV UR11, 0xc0000010 ;  /* 0xc0000010000b7882 */ /* 0x000fe20000000000 */
[----:B------:R-:W-:Y:S02]  /*36c0*/  UIADD3 UR10, UR6, 0x100, URZ ;  /* 0x00000100060a7890 */ /* 0x000fe4000fffe03f */
[----:B------:R-:W-:Y:S01]  /*36d0*/  UIADD3 UR14, UR6, 0x200, URZ ;  /* 0x00000200060e7890 */ /* 0x000fe2000fffe03f */
[----:B------:R-:W-:Y:S02]  /*36e0*/  UMOV UR15, 0xc0000010 ;  /* 0xc0000010000f7882 */ /* 0x000fe40000000000 */
[----:B------:R-:W-:Y:S03]  /*36f0*/  QGMMA.64x128x32.F32.E4M3.E4M3 R24, gdesc[UR4], RZ, !UPT, gsb0 ;  /* 0x01e00000041879f3 */ /* 0x000fe6000c0008ff */
[----:B------:R-:W-:-:S02]  /*3700*/  WARPGROUP.DEPBAR.LE gsb0, 0x0 ;  /* 0x00008000000079c5 */ /* 0x000fc40000010000 */
        /* <DEDUP_REMOVED lines=8> */
.L_x_10517:
[----:B------:R-:W-:Y:S01]  /*3790*/  ULEA UR11, UR19, UR21, 0x3 ;  /* 0x00000015130b7291 */ /* 0x000fe2000f8e183f */
[----:B01----:R-:W-:-:S05]  /*37a0*/  IMAD.U32 R0, RZ, RZ, UR18 ;  /* 0x00000012ff007e24 */ /* 0x003fca000f8e00ff */
[----:B------:R-:W-:-:S04]  /*37b0*/  SHF.L.U32 R0, R0, 0x1f, RZ ;  /* 0x0000001f00007819 */ /* 0x000fc800000006ff */
[----:B------:R0:W1:Y:S01]  /*37c0*/  SYNCS.PHASECHK.TRANS64.TRYWAIT P1, [UR11+0x19c50], R0 ;  /* 0x019c5000ff0075a7 */ /* 0x000062000802014b */
[----:B------:R-:W-:Y:S05]  /*37d0*/  @!P0 BRA `(.L_x_10518) ;  /* 0x0000000000048947 */ /* 0x000fea0003800000 */
[----:B------:R-:W-:Y:S01]  /*37e0*/  BPT.TRAP 0x1 ;  /* 0x000000040000795c */ /* 0x000fe20000300000 */
.L_x_10518:
[----:B-1----:R-:W-:Y:S05]  /*37f0*/  @P1 BRA `(.L_x_10519) ;  /* 0x0000000000081947 */ /* 0x002fea0003800000 */
[----:B------:R-:W1:Y:S02]  /*3800*/  SYNCS.PHASECHK.TRANS64.TRYWAIT P1, [UR11+0x19c50], R0 ;  /* 0x019c5000ff0075a7 */ /* 0x000e64000802014b */
[----:B-1----:R-:W-:Y:S05]  /*3810*/  @!P1 BRA `(.L_x_10520) ;  /* 0x0000007400a09947 */ /* 0x002fea0003800000 */
.L_x_10519:
[----:B------:R-:W-:Y:S01]  /*3820*/  UIADD3 UR6, UR21, 0x3000, URZ ;  /* 0x0000300015067890 */ /* 0x000fe2000fffe03f */
[----:B------:R-:W-:Y:S01]  /*3830*/  WARPGROUP.ARRIVE ;  /* 0x00000000000079c5 */ /* 0x000fe20000000000 */
[----:B------:R-:W-:Y:S02]  /*3840*/  UMOV UR7, 0x40000040 ;  /* 0x4000004000077882 */ /* 0x000fe40000000000 */
[----:B------:R-:W-:-:S04]  /*3850*/  USHF.R.U32.HI UR6, URZ, 0x4, UR6 ;  /* 0x000000043f067899 */ /* 0x000fc80008011606 */
[----:B------:R-:W-:-:S04]  /*3860*/  ULOP3.LUT UR6, UR6, 0x3fff, URZ, 0xc0, !UPT ;  /* 0x00003fff06067892 */ /* 0x000fc8000f8ec03f */
[----:B------:R-:W-:-:S04]  /*3870*/  ULOP3.LUT UR6, UR6, 0x10000, URZ, 0xfc, !UPT ;  /* 0x0001000006067892 */ /* 0x000fc8000f8efc3f */
[----:B------:R-:W-:-:S07]  /*3880*/  UIMAD UR10, UR19, 0x300, UR6 ;  /* 0x00000300130a78a4 */ /* 0x000fce000f8e0206 */
[----:B------:R-:W-:Y:S02]  /*3890*/  UMOV UR6, UR10 ;  /* 0x0000000a00067c82 */ /* 0x000fe40008000000 */
[----:B------:R-:W-:Y:S01]  /*38a0*/  QGMMA.64x96x32.F32.E4M3.E4M3 R88, R136, gdesc[UR4], R88, gsb0 ;  /* 0x0160000488587df3 */ /* 0x000fe20008000858 */
[----:B------:R-:W-:Y:S01]  /*38b0*/  UIADD3 UR6, UR10, 0x2, URZ ;  /* 0x000000020a067890 */ /* 0x000fe2000fffe03f */
[----:B------:R-:W-:Y:S01]  /*38c0*/  UMOV UR7, 0x40000040 ;  /* 0x4000004000077882 */ /* 0x000fe20000000000 */
[----:B------:R-:W-:Y:S02]  /*38d0*/  WARPGROUP.DEPBAR.LE gsb0, 0x0 ;  /* 0x00008000000079c5 */ /* 0x000fe40000010000 */
[----:B------:R-:W-:-:S06]  /*38e0*/  WARPGROUP.ARRIVE ;  /* 0x00000000000079c5 */ /* 0x000fcc0000000000 */
        /* <DEDUP_REMOVED lines=10> */
[----:B------:R-:W-:Y:S03]  /*3990*/  QGMMA.64x96x32.F32.E4M3.E4M3 R88, R148, gdesc[UR4], R88, gsb0 ;  /* 0x0160000494587df3 */ /* 0x000fe60008000858 */
[----:B------:R-:W-:Y:S02]  /*39a0*/  WARPGROUP.DEPBAR.LE gsb0, 0x0 ;  /* 0x00008000000079c5 */ /* 0x000fe40000010000 */
[----:B------:R-:W-:Y:S05]  /*39b0*/  @!P0 BRA `(.L_x_10521) ;  /* 0x0000000000048947 */ /* 0x000fea0003800000 */
[----:B------:R-:W-:Y:S01]  /*39c0*/  BPT.TRAP 0x1 ;  /* 0x000000040000795c */ /* 0x000fe20000300000 */
.L_x_10521:
[----:B01----:R-:W-:Y:S01]  /*39d0*/  FMNMX.FTZ R0, R24, R7, !PT ;  /* 0x0000000718007209 */ /* 0x003fe20007810000 */
        /* <DEDUP_REMOVED lines=81> */
[----:B------:R-:W-:Y:S01]  /*3ef0*/  FADD.FTZ R6, -R5, R6 ;  /* 0x0000000605067221 */ /* 0x000fe20000010100 */
[----:B------:R-:W-:-:S01]  /*3f00*/  FFMA.FTZ R14, R33, UR48, -R8 ;  /* 0x00000030210e7c23 */ /* 0x000fc20008010808 */
[----:B------:R-:W-:Y:S01]  /*3f10*/  FFMA.FTZ R33, R52, UR48, -R8 ;  /* 0x0000003034217c23 */ /* 0x000fe20008010808 */
[----:B------:R-:W-:-:S01]  /*3f20*/  FFMA.FTZ R68, R5, R68, -8 ;  /* 0xc100000005447423 */ /* 0x000fc20000010044 */
[----:B------:R-:W-:Y:S01]  /*3f30*/  FMUL.FTZ R7, R7, UR48 ;  /* 0x0000003007077c20 */ /* 0x000fe20008410000 */
[----:B------:R-:W-:-:S01]  /*3f40*/  FFMA.FTZ R10, R24, UR48, -R8 ;  /* 0x00000030180a7c23 */ /* 0x000fc20008010808 */
[----:B------:R-:W-:Y:S01]  /*3f50*/  FFMA.FTZ R52, R69, UR48, -R8 ;  /* 0x0000003045347c23 */ /* 0x000fe20008010808 */
[----:B------:R-:W-:Y:S01]  /*3f60*/  FMUL.FTZ R6, R6, UR48 ;  /* 0x0000003006067c20 */ /* 0x000fe20008410000 */
[----:B------:R-:W-:Y:S01]  /*3f70*/  FFMA.FTZ R69, R26, UR48, -R68 ;  /* 0x000000301a457c23 */ /* 0x000fe20008010844 */
[----:B------:R-:W-:-:S01]  /*3f80*/  FFMA.FTZ R9, R25, UR48, -R8 ;  /* 0x0000003019097c23 */ /* 0x000fc20008010808 */
[----:B------:R-:W-:Y:S01]  /*3f90*/  FFMA.FTZ R26, R27, UR48, -R68 ;  /* 0x000000301b1a7c23 */ /* 0x000fe20008010844 */
        /* <DEDUP_REMOVED lines=24> */
[----:B------:R-:W1:Y:S01]  /*4120*/  MUFU.EX2 R69, R69 ;  /* 0x0000004500457308 */ /* 0x000e620000000800 */
[----:B0-----:R-:W-:-:S01]  /*4130*/  FFMA.FTZ R4, R7, R4, R10 ;  /* 0x0000000407047223 */ /* 0x001fc2000001000a */
[--C-:B------:R-:W-:Y:S01]  /*4140*/  FFMA.FTZ R58, R59, UR48, -R68.reuse ;  /* 0x000000303b3a7c23 */ /* 0x100fe20008010844 */
[----:B------:R-:W-:-:S01]  /*4150*/  FFMA.FTZ R59, R62, UR48, -R68 ;  /* 0x000000303e3b7c23 */ /* 0x000fc20008010844 */
[----:B------:R-:W-:Y:S01]  /*4160*/  FFMA.FTZ R62, R63, UR48, -R68 ;  /* 0x000000303f3e7c23 */ /* 0x000fe20008010844 */
        /* <DEDUP_REMOVED lines=51> */
[--C-:B------:R-:W-:Y:S01]  /*44a0*/  FFMA.FTZ R67, R70, UR48, -R68.reuse ;  /* 0x0000003046437c23 */ /* 0x100fe20008010844 */
[----:B------:R-:W-:-:S05]  /*44b0*/  FFMA.FTZ R70, R71, UR48, -R68 ;  /* 0x0000003047467c23 */ /* 0x000fca0008010844 */
        /* <DEDUP_REMOVED lines=20> */
[----:B-1----:R-:W-:-:S01]  /*4600*/  FADD.FTZ R73, R47, R72 ;  /* 0x000000482f497221 */ /* 0x002fc20000010000 */
[----:B------:R-:W-:-:S06]  /*4610*/  FFMA.FTZ R72, R75, UR48, -R68 ;  /* 0x000000304b487c23 */ /* 0x000fcc0008010844 */
        /* <DEDUP_REMOVED lines=82> */
.L_x_10522:
[----:B------:R-:W-:Y:S01]  /*4b40*/  UIADD3 UR6, UR11, 0x19c60, URZ ;  /* 0x00019c600b067890 */ /* 0x000fe2000fffe03f */
[----:B------:R-:W-:Y:S01]  /*4b50*/  ISETP.LT.AND P1, PT, RZ, UR42, PT ;  /* 0x0000002aff007c0c */ /* 0x000fe2000bf21270 */
[----:B------:R-:W-:Y:S01]  /*4b60*/  UIADD3 UR7, UR42, -0x1, URZ ;  /* 0xffffffff2a077890 */ /* 0x000fe2000fffe03f */
[----:B------:R-:W-:Y:S01]  /*4b70*/  F2FP.SATFINITE.E4M3.F32.PACK_AB_MERGE_C R11, R12, R11, RZ ;  /* 0x0000000b0c0b723e */ /* 0x000fe200048070ff */
[----:B------:R-:W-:Y:S01]  /*4b80*/  UPRMT UR6, UR17, 0x654, UR6 ;  /* 0x0000065411067896 */ /* 0x000fe20008000006 */
[----:B------:R-:W-:Y:S01]  /*4b90*/  F2FP.SATFINITE.E4M3.F32.PACK_AB_MERGE_C R27, R30, R27, RZ ;  /* 0x0000001b1e1b723e */ /* 0x000fe200048070ff */
[----:B------:R-:W-:Y:S01]  /*4ba0*/  UMOV UR18, UR39 ;  /* 0x0000002700127c82 */ /* 0x000fe20008000000 */
[----:B------:R-:W-:Y:S01]  /*4bb0*/  F2FP.SATFINITE.E4M3.F32.PACK_AB_MERGE_C R15, R20, R15, RZ ;  /* 0x0000000f140f723e */ /* 0x000fe200048070ff */
[----:B------:R-:W-:Y:S01]  /*4bc0*/  UMOV UR19, UR38 ;  /* 0x0000002600137c82 */ /* 0x000fe20008000000 */
[----:B------:R-:W-:Y:S01]  /*4bd0*/  F2FP.SATFINITE.E4M3.F32.PACK_AB_MERGE_C R35, R38, R35, RZ ;  /* 0x000000232623723e */ /* 0x000fe200048070ff */
[----:B------:R-:W-:Y:S01]  /*4be0*/  UMOV UR42, UR7 ;  /* 0x00000007002a7c82 */ /* 0x000fe20008000000 */
        /* <DEDUP_REMOVED lines=79> */
[----:B------:R-:W-:Y:S06]  /*50e0*/  @P1 BRA `(.L_x_10523) ;  /* 0xffffffe400141947 */ /* 0x000fec000383ffff */
.L_x_10512:
[----:B------:R-:W-:Y:S06]  /*50f0*/  BAR.ARV 0x8, 0x200 ;  /* 0x0208000000007b1d */ /* 0x000fec0000002000 */
[----:B------:R-:W-:Y:S05]  /*5100*/  @!P0 BRA `(.L_x_10524) ;  /* 0x0000000000048947 */ /* 0x000fea0003800000 */
[----:B------:R-:W-:Y:S01]  /*5110*/  BPT.TRAP 0x1 ;  /* 0x000000040000795c */ /* 0x000fe20000300000 */
.L_x_10524:
        /* <DEDUP_REMOVED lines=9> */
.L_x_10525:
[----:B-1----:R-:W-:Y:S05]  /*51b0*/  @P1 BRA `(.L_x_10526) ;  /* 0x0000000000081947 */ /* 0x002fea0003800000 */
[----:B------:R-:W1:Y:S02]  /*51c0*/  SYNCS.PHASECHK.TRANS64.TRYWAIT P1, [UR8+0x19c50], R6 ;  /* 0x019c5006ff0075a7 */ /* 0x000e640008020148 */
[----:B-1----:R-:W-:Y:S05]  /*51d0*/  @!P1 BRA `(.L_x_10527) ;  /* 0x0000005c00489947 */ /* 0x002fea0003800000 */
.L_x_10526:
[----:B------:R-:W-:Y:S01]  /*51e0*/  ULDC.64 UR10, c[0x0][0x9a0] ;  /* 0x00026800000a7ab9 */ /* 0x000fe20000000a00 */
[----:B------:R-:W-:Y:S01]  /*51f0*/  UIADD3 UR6, UR4, 0x3000, URZ ;  /* 0x0000300004067890 */ /* 0x000fe2000fffe03f */
[----:B------:R-:W-:Y:S01]  /*5200*/  WARPGROUP.ARRIVE ;  /* 0x00000000000079c5 */ /* 0x000fe20000000000 */
[----:B------:R-:W-:Y:S01]  /*5210*/  UISETP.NE.U32.AND UP0, UPT, UR10, URZ, UPT ;  /* 0x0000003f0a00728c */ /* 0x000fe2000bf05070 */
[----:B------:R-:W-:Y:S01]  /*5220*/  IMAD.MOV.U32 R9, RZ, RZ, 0x3f800000 ;  /* 0x3f800000ff097424 */ /* 0x000fe200078e00ff */
[----:B------:R-:W-:Y:S02]  /*5230*/  USHF.R.U32.HI UR6, URZ, 0x4, UR6 ;  /* 0x000000043f067899 */ /* 0x000fe40008011606 */
[----:B------:R-:W-:Y:S02]  /*5240*/  UISETP.NE.AND.EX UP0, UPT, UR11, URZ, UPT, UP0 ;  /* 0x0000003f0b00728c */ /* 0x000fe4000bf05300 */
[----:B------:R-:W-:-:S04]  /*5250*/  ULOP3.LUT UR6, UR6, 0x3fff, URZ, 0xc0, !UPT ;  /* 0x00003fff06067892 */ /* 0x000fc8000f8ec03f */
[----:B------:R-:W-:Y:S01]  /*5260*/  ULOP3.LUT UR9, UR6, 0x10000, URZ, 0xfc, !UPT ;  /* 0x0001000006097892 */ /* 0x000fe2000f8efc3f */
[----:B------:R-:W-:-:S03]  /*5270*/  PLOP3.LUT P1, PT, PT, PT, UP0, 0x80, 0x0 ;  /* 0x000000000000781c */ /* 0x000fc60003f2f008 */
[----:B------:R-:W-:Y:S02]  /*5280*/  UIMAD UR9, UR38, 0x300, UR9 ;  /* 0x00000300260978a4 */ /* 0x000fe4000f8e0209 */
[----:B------:R-:W-:Y:S01]  /*5290*/  @UP0 USHF.R.S32.HI UR14, URZ, 0x1f, UR45 ;  /* 0x0000001f3f0e0899 */ /* 0x000fe2000801142d */
[----:B------:R-:W-:Y:S01]  /*52a0*/  @UP0 ULDC.64 UR6, c[0x0][0x9c8] ;  /* 0x0002720000060ab9 */ /* 0x000fe20000000a00 */
[----:B------:R-:W-:Y:S02]  /*52b0*/  @UP0 UIADD3 UR15, -UR45, URZ, URZ ;  /* 0x0000003f2d0f0290 */ /* 0x000fe4000fffe13f */
[----:B------:R-:W-:Y:S02]  /*52c0*/  @UP0 UIMAD.WIDE.U32 UR12, UR45, UR6, URZ ;  /* 0x000000062d0c02a5 */ /* 0x000fe4000f8e003f */
[----:B------:R-:W-:Y:S01]  /*52d0*/  @UP0 UIMAD UR6, UR14, UR6, URZ ;  /* 0x000000060e0602a4 */ /* 0x000fe2000f8e023f */
[----:B------:R-:W-:-:S03]  /*52e0*/  @UP0 ULDC UR16, c[0x0][0xc44] ;  /* 0x0003110000100ab9 */ /* 0x000fc60000000800 */
[----:B------:R-:W-:Y:S02]  /*52f0*/  @UP0 UIMAD UR6, UR45, UR7, UR6 ;  /* 0x000000072d0602a4 */ /* 0x000fe4000f8e0206 */
[----:B------:R-:W-:Y:S02]  /*5300*/  @UP0 UIMAD UR15, UR16, UR15, UR46 ;  /* 0x0000000f100f02a4 */ /* 0x000fe4000f8e022e */
[----:B------:R-:W-:Y:S01]  /*5310*/  @UP0 UIADD3 UR13, UR13, UR6, URZ ;  /* 0x000000060d0d0290 */ /* 0x000fe2000fffe03f */
[----:B------:R-:W-:Y:S02]  /*5320*/  UMOV UR7, 0x40000040 ;  /* 0x4000004000077882 */ /* 0x000fe40000000000 */
[----:B------:R-:W-:Y:S01]  /*5330*/  UMOV UR6, UR9 ;  /* 0x0000000900067c82 */ /* 0x000fe20008000000 */
[----:B------:R-:W-:Y:S01]  /*5340*/  @UP0 USHF.R.S32.HI UR14, URZ, 0x1f, UR15 ;  /* 0x0000001f3f0e0899 */ /* 0x000fe2000801140f */
[----:B------:R-:W-:Y:S01]  /*5350*/  QGMMA.64x96x32.F32.E4M3.E4M3 R88, R136, gdesc[UR4], R88, gsb0 ;  /* 0x0160000488587df3 */ /* 0x000fe20008000858 */
[----:B------:R-:W-:-:S02]  /*5360*/  @UP0 ULDC.64 UR16, c[0x0][0x9d0] ;  /* 0x0002740000100ab9 */ /* 0x000fc40000000a00 */
[----:B------:R-:W-:Y:S02]  /*5370*/  @UP0 UIMAD UR14, UR14, UR16, URZ ;  /* 0x000000100e0e02a4 */ /* 0x000fe4000f8e023f */
[----:B------:R-:W-:Y:S02]  /*5380*/  @UP0 UIMAD.WIDE.U32 UR12, UR15, UR16, UR12 ;  /* 0x000000100f0c02a5 */ /* 0x000fe4000f8e000c */
[----:B------:R-:W-:Y:S02]  /*5390*/  @UP0 UIMAD UR14, UR15, UR17, UR14 ;  /* 0x000000110f0e02a4 */ /* 0x000fe4000f8e020e */
[----:B------:R-:W-:Y:S02]  /*53a0*/  @UP0 ULEA UR10, UP1, UR12, UR10, 0x2 ;  /* 0x0000000a0c0a0291 */ /* 0x000fe4000f82103f */
        /* <DEDUP_REMOVED lines=9> */
[----:B------:R-:W-:Y:S01]  /*5440*/  QGMMA.64x96x32.F32.E4M3.E4M3 R88, R140, gdesc[UR4], R88, gsb0 ;  /* 0x016000048c587df3 */ /* 0x000fe20008000858 */
[----:B------:R-:W-:Y:S01]  /*5450*/  UIADD3 UR6, UR9, 0x4, URZ ;  /* 0x0000000409067890 */ /* 0x000fe2000fffe03f */
[----:B------:R-:W-:Y:S01]  /*5460*/  UMOV UR7, 0x40000040 ;  /* 0x4000004000077882 */ /* 0x000fe20000000000 */
[----:B------:R-:W1:Y:S04]  /*5470*/  SHFL.BFLY PT, R11, R4, 0x2, 0x1f ;  /* 0x0c401f00040b7f89 */ /* 0x000e6800000e0000 */
[----:B------:R-:W3:Y:S01]  /*5480*/  SHFL.BFLY PT, R8, R3, 0x2, 0x1f ;  /* 0x0c401f0003087f89 */ /* 0x000ee200000e0000 */
[----:B------:R-:W-:Y:S02]  /*5490*/  WARPGROUP.DEPBAR.LE gsb0, 0x0 ;  /* 0x00008000000079c5 */ /* 0x000fe40000010000 */
[----:B------:R-:W-:-:S06]  /*54a0*/  WARPGROUP.ARRIVE ;  /* 0x00000000000079c5 */ /* 0x000fcc0000000000 */
[----:B------:R-:W-:Y:S01]  /*54b0*/  QGMMA.64x96x32.F32.E4M3.E4M3 R88, R144, gdesc[UR4], R88, gsb0 ;  /* 0x0160000490587df3 */ /* 0x000fe20008000858 */
[----:B------:R-:W-:Y:S01]  /*54c0*/  UIADD3 UR6, UR9, 0x6, URZ ;  /* 0x0000000609067890 */ /* 0x000fe2000fffe03f */
[----:B------:R-:W-:Y:S01]  /*54d0*/  UMOV UR7, 0x40000040 ;  /* 0x4000004000077882 */ /* 0x000fe20000000000 */
[----:B-1----:R-:W-:-:S01]  /*54e0*/  FADD.FTZ R11, R11, R4 ;  /* 0x000000040b0b7221 */ /* 0x002fc20000010000 */
[----:B---3--:R-:W-:-:S04]  /*54f0*/  FADD.FTZ R8, R8, R3 ;  /* 0x0000000308087221 */ /* 0x008fc80000010000 */
[----:B0-----:R-:W0:Y:S04]  /*5500*/  SHFL.BFLY PT, R6, R11, 0x1, 0x1f ;  /* 0x0c201f000b067f89 */ /* 0x001e2800000e0000 */
[----:B------:R-:W1:Y:S01]  /*5510*/  SHFL.BFLY PT, R7, R8, 0x1, 0x1f ;  /* 0x0c201f0008077f89 */ /* 0x000e6200000e0000 */
[----:B------:R-:W-:Y:S02]  /*5520*/  IMAD.MOV.U32 R4, RZ, RZ, RZ ;  /* 0x000000ffff047224 */ /* 0x000fe400078e00ff */
[----:B0-----:R-:W-:Y:S01]  /*5530*/  FADD.FTZ R12, R11, R6 ;  /* 0x000000060b0c7221 */ /* 0x001fe20000010000 */
[----:B-1----:R-:W-:-:S04]  /*5540*/  FADD.FTZ R13, R8, R7 ;  /* 0x00000007080d7221 */ /* 0x002fc80000010000 */
[C---:B------:R-:W-:Y:S01]  /*5550*/  FSETP.NE.FTZ.AND P1, PT, R12.reuse, RZ, PT ;  /* 0x000000ff0c00720b */ /* 0x040fe20003f35000 */
[----:B------:R-:W-:Y:S01]  /*5560*/  FMUL.FTZ R6, R12, 0.00390625 ;  /* 0x3b8000000c067820 */ /* 0x000fe20000410000 */
[----:B------:R-:W-:-:S04]  /*5570*/  FMUL.FTZ R11, R13, 0.00390625 ;  /* 0x3b8000000d0b7820 */ /* 0x000fc80000410000 */
[----:B------:R-:W-:Y:S02]  /*5580*/  FSETP.NE.FTZ.AND P2, PT, R6, RZ, PT ;  /* 0x000000ff0600720b */ /* 0x000fe40003f55000 */
[----:B------:R-:W-:Y:S01]  /*5590*/  FSETP.NE.FTZ.AND P3, PT, R11, RZ, PT ;  /* 0x000000ff0b00720b */ /* 0x000fe20003f75000 */
[----:B------:R-:W-:Y:S02]  /*55a0*/  WARPGROUP.DEPBAR.LE gsb0, 0x0 ;  /* 0x00008000000079c5 */ /* 0x000fe40000010000 */
[----:B------:R-:W-:-:S06]  /*55b0*/  WARPGROUP.ARRIVE ;  /* 0x00000000000079c5 */ /* 0x000fcc0000000000 */
[----:B------:R-:W-:Y:S01]  /*55c0*/  QGMMA.64x96x32.F32.E4M3.E4M3 R88, R148, gdesc[UR4], R88, gsb0 ;  /* 0x0160000494587df3 */ /* 0x000fe20008000858 */
[----:B------:R-:W-:Y:S01]  /*55d0*/  @P1 MUFU.RCP R4, R12 ;  /* 0x0000000c00041308 */ /* 0x000fe20000001000 */
[----:B------:R-:W-:Y:S01]  /*55e0*/  FSETP.NE.FTZ.AND P1, PT, R13, RZ, PT ;  /* 0x000000ff0d00720b */ /* 0x000fe20003f35000 */
[----:B------:R-:W-:-:S06]  /*55f0*/  IMAD.MOV.U32 R10, RZ, RZ, RZ ;  /* 0x000000ffff0a7224 */ /* 0x000fcc00078e00ff */
        /* <DEDUP_REMOVED lines=18> */
.L_x_10528:
        /* <DEDUP_REMOVED lines=34> */
[----:B------:R-:W-:Y:S01]  /*5940*/  FMUL.FTZ R57, R135, R58 ;  /* 0x0000003a87397220 */ /* 0x000fe20000410000 */
        /* <DEDUP_REMOVED lines=8> */
[-C--:B------:R-:W-:Y:S01]  /*59d0*/  FMUL.FTZ R21, R101, R56.reuse ;  /* 0x0000003865157220 */ /* 0x080fe20000410000 */
        /* <DEDUP_REMOVED lines=8> */
[----:B------:R-:W-:Y:S01]  /*5a60*/  F2FP.BF16.F32.PACK_AB R6, R6, R7 ;  /* 0x000000070606723e */ /* 0x000fe200000010ff */
[----:B------:R-:W-:Y:S01]  /*5a70*/  UMOV UR6, UR4 ;  /* 0x0000000400067c82 */ /* 0x000fe20008000000 */
[----:B-1----:R-:W-:Y:S01]  /*5a80*/  UMOV UR7, UR9 ;  /* 0x0000000900077c82 */ /* 0x002fe20008000000 */
[----:B------:R-:W-:Y:S01]  /*5a90*/  LOP3.LUT P0, R7, R59, 0x3, RZ, 0xc0, !PT ;  /* 0x000000033b077812 */ /* 0x000fe2000780c0ff */
[----:B------:R-:W-:Y:S01]  /*5aa0*/  FMUL.FTZ R56, R129, R56 ;  /* 0x0000003881387220 */ /* 0x000fe20000410000 */
[----:B------:R-:W-:Y:S01]  /*5ab0*/  F2FP.BF16.F32.PACK_AB R9, R9, R10 ;  /* 0x0000000a0909723e */ /* 0x000fe200000010ff */
[----:B------:R-:W1:Y:S01]  /*5ac0*/  LDC R81, c[0x0][0xc38] ;  /* 0x00030e00ff517b82 */ /* 0x000e620000000800 */
[----:B------:R-:W-:Y:S01]  /*5ad0*/  ISETP.EQ.OR P0, PT, R7, 0x3, !P0 ;  /* 0x000000030700780c */ /* 0x000fe20004702670 */
[----:B------:R-:W-:Y:S01]  /*5ae0*/  ULDC.64 UR10, c[0x0][0xb90] ;  /* 0x0002e400000a7ab9 */ /* 0x000fe20000000a00 */
[----:B------:R-:W-:Y:S01]  /*5af0*/  F2FP.BF16.F32.PACK_AB R42, R41, R42 ;  /* 0x0000002a292a723e */ /* 0x000fe200000010ff */
[----:B0-----:R-:W-:Y:S01]  /*5b00*/  FMUL.FTZ R4, R94, R58 ;  /* 0x0000003a5e047220 */ /* 0x001fe20000410000 */
[----:B------:R-:W-:Y:S01]  /*5b10*/  F2FP.BF16.F32.PACK_AB R48, R47, R48 ;  /* 0x000000302f30723e */ /* 0x000fe200000010ff */
[-C--:B------:R-:W-:Y:S01]  /*5b20*/  FMUL.FTZ R5, R90, R58.reuse ;  /* 0x0000003a5a057220 */ /* 0x080fe20000410000 */
[----:B------:R-:W-:Y:S01]  /*5b30*/  SEL R47, R6, R9, P0 ;  /* 0x00000009062f7207 */ /* 0x000fe20000000000 */
[----:B------:R-:W-:Y:S01]  /*5b40*/  FMUL.FTZ R58, R131, R58 ;  /* 0x0000003a833a7220 */ /* 0x000fe20000410000 */
[----:B------:R-:W-:Y:S01]  /*5b50*/  SEL R41, R9, R6, P0 ;  /* 0x0000000609297207 */ /* 0x000fe20000000000 */
[----:B------:R-:W-:Y:S01]  /*5b60*/  USHF.R.S32.HI UR16, URZ, 0x1f, UR45 ;  /* 0x0000001f3f107899 */ /* 0x000fe2000801142d */
[----:B------:R-:W0:Y:S01]  /*5b70*/  LDC R9, c[0x0][0xbe8] ;  /* 0x0002fa00ff097b82 */ /* 0x000e220000000800 */
[----:B------:R-:W-:Y:S01]  /*5b80*/  F2FP.BF16.F32.PACK_AB R35, R35, R36 ;  /* 0x000000242323723e */ /* 0x000fe200000010ff */
[----:B------:R-:W-:Y:S01]  /*5b90*/  ULDC.64 UR12, c[0x0][0xb98] ;  /* 0x0002e600000c7ab9 */ /* 0x000fe20000000a00 */
[----:B------:R-:W-:Y:S01]  /*5ba0*/  F2FP.BF16.F32.PACK_AB R40, R39, R40 ;  /* 0x000000282728723e */ /* 0x000fe200000010ff */
[----:B------:R-:W-:Y:S01]  /*5bb0*/  UIADD3 UR8, UR8, 0x19c60, URZ ;  /* 0x00019c6008087890 */ /* 0x000fe2000fffe03f */
[----:B------:R-:W-:-:S02]  /*5bc0*/  F2FP.BF16.F32.PACK_AB R4, R4, R5 ;  /* 0x000000050404723e */ /* 0x000fc400000010ff */
[----:B------:R-:W-:Y:S01]  /*5bd0*/  F2FP.BF16.F32.PACK_AB R5, R37, R38 ;  /* 0x000000262505723e */ /* 0x000fe200000010ff */
[----:B------:R-:W-:Y:S01]  /*5be0*/  UPRMT UR8, UR5, 0x654, UR8 ;  /* 0x0000065405087896 */ /* 0x000fe20008000008 */
[----:B------:R-:W-:Y:S02]  /*5bf0*/  F2FP.BF16.F32.PACK_AB R58, R57, R58 ;  /* 0x0000003a393a723e */ /* 0x000fe400000010ff */
[----:B------:R-:W-:Y:S01]  /*5c00*/  F2FP.BF16.F32.PACK_AB R10, R33, R34 ;  /* 0x00000022210a723e */ /* 0x000fe200000010ff */
[----:B------:R-:W-:Y:S01]  /*5c10*/  IMAD.U32 R34, RZ, RZ, UR6 ;  /* 0x00000006ff227e24 */ /* 0x000fe2000f8e00ff */
[----:B------:R-:W-:Y:S01]  /*5c20*/  SEL R57, R35, R40, P0 ;  /* 0x0000002823397207 */ /* 0x000fe20000000000 */
[----:B------:R-:W-:Y:S01]  /*5c30*/  UIADD3 UR6, -UR45, URZ, URZ ;  /* 0x0000003f2d067290 */ /* 0x000fe2000fffe13f */
[----:B------:R-:W-:Y:S01]  /*5c40*/  SEL R38, R40, R35, P0 ;  /* 0x0000002328267207 */ /* 0x000fe20000000000 */
[----:B------:R-:W-:Y:S01]  /*5c50*/  IMAD.U32 R35, RZ, RZ, UR7 ;  /* 0x00000007ff237e24 */ /* 0x000fe2000f8e00ff */
[----:B------:R-:W-:Y:S01]  /*5c60*/  F2FP.BF16.F32.PACK_AB R29, R29, R30 ;  /* 0x0000001e1d1d723e */ /* 0x000fe200000010ff */
[----:B------:R-:W-:Y:S01]  /*5c70*/  ULDC UR7, c[0x0][0xc44] ;  /* 0x0003110000077ab9 */ /* 0x000fe20000000800 */
[----:B------:R-:W-:Y:S01]  /*5c80*/  F2FP.BF16.F32.PACK_AB R32, R31, R32 ;  /* 0x000000201f20723e */ /* 0x000fe200000010ff */
[----:B------:R-:W-:Y:S01]  /*5c90*/  IMAD.WIDE R30, R154, 0x2, R34 ;  /* 0x000000029a1e7825 */ /* 0x000fe200078e0222 */
[----:B------:R-:W-:Y:S01]  /*5ca0*/  F2FP.BF16.F32.PACK_AB R27, R27, R28 ;  /* 0x0000001c1b1b723e */ /* 0x000fe200000010ff */
[----:B------:R-:W-:Y:S01]  /*5cb0*/  UIMAD UR15, UR7, UR6, UR46 ;  /* 0x00000006070f72a4 */ /* 0x000fe2000f8e022e */
[----:B------:R-:W-:Y:S01]  /*5cc0*/  F2FP.BF16.F32.PACK_AB R56, R55, R56 ;  /* 0x000000383738723e */ /* 0x000fe200000010ff */
[----:B------:R-:W-:Y:S01]  /*5cd0*/  SYNCS.ARRIVE.TRANS64.RED.A1T0 RZ, [UR8], RZ ;  /* 0x000000ffffff79a7 */ /* 0x000fe20008100408 */
[----:B------:R-:W-:Y:S01]  /*5ce0*/  SEL R55, R27, R32, P0 ;  /* 0x000000201b377207 */ /* 0x000fe20000000000 */
[----:B------:R-:W-:Y:S01]  /*5cf0*/  USHF.R.S32.HI UR14, URZ, 0x1f, UR15 ;  /* 0x0000001f3f0e7899 */ /* 0x000fe2000801140f */
[----:B------:R-:W-:Y:S01]  /*5d00*/  SEL R37, R32, R27, P0 ;  /* 0x0000001b20257207 */ /* 0x000fe20000000000 */
[----:B------:R-:W-:Y:S01]  /*5d10*/  UIMAD.WIDE.U32 UR6, UR15, UR10, URZ ;  /* 0x0000000a0f0672a5 */ /* 0x000fe2000f8e003f */
[----:B------:R-:W-:Y:S01]  /*5d20*/  IADD3 R27, P2, R30, 0x6000, RZ ;  /* 0x000060001e1b7810 */ /* 0x000fe20007f5e0ff */
[----:B------:R-:W-:Y:S01]  /*5d30*/  UIMAD UR9, UR14, UR10, URZ ;  /* 0x0000000a0e0972a4 */ /* 0x000fe2000f8e023f */
[----:B------:R-:W-:Y:S01]  /*5d40*/  F2FP.BF16.F32.PACK_AB R26, R25, R26 ;  /* 0x0000001a191a723e */ /* 0x000fe200000010ff */
[----:B------:R-:W-:Y:S01]  /*5d50*/  UIMAD UR10, UR16, UR12, URZ ;  /* 0x0000000c100a72a4 */ /* 0x000fe2000f8e023f */
[----:B------:R-:W-:Y:S01]  /*5d60*/  SEL R71, R5, R42, P0 ;  /* 0x0000002a05477207 */ /* 0x000fe20000000000 */
[----:B------:R-:W-:Y:S01]  /*5d70*/  UIMAD UR9, UR15, UR11, UR9 ;  /* 0x0000000b0f0972a4 */ /* 0x000fe2000f8e0209 */
[----:B------:R-:W-:Y:S01]  /*5d80*/  SEL R73, R42, R5, P0 ;  /* 0x000000052a497207 */ /* 0x000fe20000000000 */
[----:B------:R-:W-:Y:S01]  /*5d90*/  IMAD R5, R19, 0x20, R2 ;  /* 0x0000002013057824 */ /* 0x000fe200078e0202 */
[----:B------:R-:W-:Y:S01]  /*5da0*/  IADD3 R25, P3, R30, 0x3020, RZ ;  /* 0x000030201e197810 */ /* 0x000fe20007f7e0ff */
[----:B------:R-:W-:Y:S01]  /*5db0*/  UIADD3 UR7, UR7, UR9, URZ ;  /* 0x0000000907077290 */ /* 0x000fe2000fffe03f */
[----:B------:R-:W-:Y:S01]  /*5dc0*/  F2FP.BF16.F32.PACK_AB R11, R11, R12 ;  /* 0x0000000c0b0b723e */ /* 0x000fe200000010ff */
[----:B------:R-:W-:Y:S01]  /*5dd0*/  IMAD.WIDE R34, R5, 0x2, R34 ;  /* 0x0000000205227825 */ /* 0x000fe200078e0222 */
[----:B------:R-:W-:Y:S01]  /*5de0*/  SEL R67, R29, R10, P0 ;  /* 0x0000000a1d437207 */ /* 0x000fe20000000000 */
[----:B------:R-:W-:Y:S01]  /*5df0*/  UIMAD UR10, UR45, UR13, UR10 ;  /* 0x0000000d2d0a72a4 */ /* 0x000fe2000f8e020a */
[----:B------:R-:W-:Y:S01]  /*5e00*/  SEL R69, R10, R29, P0 ;  /* 0x0000001d0a457207 */ /* 0x000fe20000000000 */
[----:B------:R-:W-:Y:S01]  /*5e10*/  IMAD.X R29, RZ, RZ, R31, P2 ;  /* 0x000000ffff1d7224 */ /* 0x000fe200010e061f */
[----:B------:R-:W-:Y:S01]  /*5e20*/  LOP3.LUT R12, R27, 0x180, RZ, 0xc0, !PT ;  /* 0x000001801b0c7812 */ /* 0x000fe200078ec0ff */
[----:B------:R-:W-:Y:S01]  /*5e30*/  UIMAD.WIDE.U32 UR6, UR45, UR12, UR6 ;  /* 0x0000000c2d0672a5 */ /* 0x000fe2000f8e0006 */
[----:B------:R-:W-:Y:S01]  /*5e40*/  LOP3.LUT R10, R25, 0x180, RZ, 0xc0, !PT ;  /* 0x00000180190a7812 */ /* 0x000fe200078ec0ff */
[----:B------:R-:W-:Y:S01]  /*5e50*/  ULDC UR5, c[0x0][0xa88] ;  /* 0x0002a20000057ab9 */ /* 0x000fe20000000800 */
[C---:B0-----:R-:W-:Y:S01]  /*5e60*/  ISETP.NE.AND P2, PT, R9.reuse, 0x1, PT ;  /* 0x000000010900780c */ /* 0x041fe20003f45270 */
[----:B------:R-:W-:Y:S01]  /*5e70*/  IMAD R66, R9, UR5, RZ ;  /* 0x0000000509427c24 */ /* 0x000fe2000f8e02ff */
[----:B------:R-:W-:Y:S01]  /*5e80*/  SHF.R.U64 R12, R12, 0x3, RZ ;  /* 0x000000030c0c7819 */ /* 0x000fe200000012ff */
[----:B------:R-:W-:Y:S01]  /*5e90*/  ULDC.64 UR8, c[0x0][0xae8] ;  /* 0x0002ba0000087ab9 */ /* 0x000fe20000000a00 */
[----:B------:R-:W-:-:S02]  /*5ea0*/  SHF.R.U64 R10, R10, 0x3, RZ ;  /* 0x000000030a0a7819 */ /* 0x000fc400000012ff */
[----:B------:R-:W-:Y:S02]  /*5eb0*/  IADD3 R79, P6, R34, 0x7800, RZ ;  /* 0x00007800224f7810 */ /* 0x000fe40007fde0ff */
[----:B------:R-:W-:Y:S02]  /*5ec0*/  LOP3.LUT R28, R12, R27, RZ, 0x3c, !PT ;  /* 0x0000001b0c1c7212 */ /* 0x000fe400078e3cff */
[----:B------:R-:W-:Y:S02]  /*5ed0*/  LOP3.LUT R12, R10, R25, RZ, 0x3c, !PT ;  /* 0x000000190a0c7212 */ /* 0x000fe400078e3cff */
[----:B------:R-:W-:Y:S01]  /*5ee0*/  LOP3.LUT R10, R79, 0x180, RZ, 0xc0, !PT ;  /* 0x000001804f0a7812 */ /* 0x000fe200078ec0ff */
[----:B------:R-:W0:Y:S01]  /*5ef0*/  @P2 LDC R42, c[0x0][0xbec] ;  /* 0x0002fb00ff2a2b82 */ /* 0x000e220000000800 */
[----:B------:R-:W-:Y:S02]  /*5f00*/  F2FP.BF16.F32.PACK_AB R15, R15, R20 ;  /* 0x000000140f0f723e */ /* 0x000fe400000010ff */
[----:B------:R-:W-:-:S02]  /*5f10*/  SHF.R.U64 R10, R10, 0x3, RZ ;  /* 0x000000030a0a7819 */ /* 0x000fc400000012ff */
[----:B------:R-:W-:Y:S02]  /*5f20*/  F2FP.BF16.F32.PACK_AB R24, R21, R24 ;  /* 0x000000181518723e */ /* 0x000fe400000010ff */
[----:B------:R-:W-:Y:S02]  /*5f30*/  LOP3.LUT R10, R10, R79, RZ, 0x3c, !PT ;  /* 0x0000004f0a0a7212 */ /* 0x000fe400078e3cff */
[----:B------:R-:W3:Y:S01]  /*5f40*/  @P2 LDC R79, c[0x0][0xbf0] ;  /* 0x0002fc00ff4f2b82 */ /* 0x000ee20000000800 */
[----:B------:R-:W-:Y:S02]  /*5f50*/  F2FP.BF16.F32.PACK_AB R43, R43, R44 ;  /* 0x0000002c2b2b723e */ /* 0x000fe400000010ff */
[----:B------:R-:W-:Y:S02]  /*5f60*/  IADD3 R21, P4, R30, 0x3000, RZ ;  /* 0x000030001e157810 */ /* 0x000fe40007f9e0ff */
[----:B------:R-:W-:Y:S02]  /*5f70*/  F2FP.BF16.F32.PACK_AB R13, R13, R14 ;  /* 0x0000000e0d0d723e */ /* 0x000fe400000010ff */
[----:B------:R-:W-:Y:S01]  /*5f80*/  SEL R63, R15, R26, P0 ;  /* 0x0000001a0f3f7207 */ /* 0x000fe20000000000 */
[----:B------:R-:W-:Y:S01]  /*5f90*/  IMAD.X R7, RZ, RZ, R31, P4 ;  /* 0x000000ffff077224 */ /* 0x000fe200020e061f */
[----:B------:R-:W-:-:S02]  /*5fa0*/  SEL R65, R26, R15, P0 ;  /* 0x0000000f1a417207 */ /* 0x000fc40000000000 */
[----:B------:R-:W-:Y:S02]  /*5fb0*/  IADD3 R15, P1, R30, 0x6020, RZ ;  /* 0x000060201e0f7810 */ /* 0x000fe40007f3e0ff */
[----:B------:R-:W-:Y:S02]  /*5fc0*/  SEL R59, R43, R48, P0 ;  /* 0x000000302b3b7207 */ /* 0x000fe40000000000 */
[----:B------:R-:W-:Y:S01]  /*5fd0*/  SEL R39, R48, R43, P0 ;  /* 0x0000002b30277207 */ /* 0x000fe20000000000 */
[----:B------:R-:W-:Y:S01]  /*5fe0*/  IMAD R48, RZ, RZ, -UR46 ;  /* 0x8000002eff307e24 */ /* 0x000fe2000f8e02ff */
[----:B------:R-:W-:Y:S02]  /*5ff0*/  LOP3.LUT R6, R21, 0x180, RZ, 0xc0, !PT ;  /* 0x0000018015067812 */ /* 0x000fe400078ec0ff */
[----:B------:R-:W-:Y:S01]  /*6000*/  F2FP.BF16.F32.PACK_AB R50, R49, R50 ;  /* 0x000000323132723e */ /* 0x000fe200000010ff */
[----:B-1----:R-:W-:Y:S01]  /*6010*/  IMAD R48, R81, R48, UR47 ;  /* 0x0000002f51307e24 */ /* 0x002fe2000f8e0230 */
[----:B------:R-:W-:-:S02]  /*6020*/  SEL R49, R13, R24, P0 ;  /* 0x000000180d317207 */ /* 0x000fc40000000000 */
[----:B------:R-:W-:Y:S01]  /*6030*/  SEL R36, R24, R13, P0 ;  /* 0x0000000d18247207 */ /* 0x000fe20000000000 */
[----:B------:R-:W-:Y:S01]  /*6040*/  IMAD.X R13, RZ, RZ, R31, P3 ;  /* 0x000000ffff0d7224 */ /* 0x000fe200018e061f */
[----:B------:R-:W-:Y:S02]  /*6050*/  LOP3.LUT R14, R15, 0x180, RZ, 0xc0, !PT ;  /* 0x000001800f0e7812 */ /* 0x000fe400078ec0ff */
[----:B------:R-:W-:Y:S02]  /*6060*/  F2FP.BF16.F32.PACK_AB R51, R51, R52 ;  /* 0x000000343333723e */ /* 0x000fe400000010ff */
[----:B------:R-:W-:Y:S02]  /*6070*/  SHF.R.U64 R6, R6, 0x3, RZ ;  /* 0x0000000306067819 */ /* 0x000fe400000012ff */
[----:B------:R-:W-:Y:S02]  /*6080*/  SHF.R.U64 R14, R14, 0x3, RZ ;  /* 0x000000030e0e7819 */ /* 0x000fe400000012ff */
[----:B------:R-:W-:-:S02]  /*6090*/  SEL R43, R51, R56, P0 ;  /* 0x00000038332b7207 */ /* 0x000fc40000000000 */
[----:B------:R-:W-:Y:S02]  /*60a0*/  SEL R40, R56, R51, P0 ;  /* 0x0000003338287207 */ /* 0x000fe40000000000 */
[----:B------:R-:W-:Y:S02]  /*60b0*/  LOP3.LUT R6, R6, R21, RZ, 0x3c, !PT ;  /* 0x0000001506067212 */ /* 0x000fe400078e3cff */
[----:B------:R-:W-:Y:S01]  /*60c0*/  MOV R72, R12 ;  /* 0x0000000c00487202 */ /* 0x000fe20000000f00 */
[----:B------:R-:W-:Y:S01]  /*60d0*/  IMAD R13, R48, 0xc0, R153 ;  /* 0x000000c0300d7824 */ /* 0x000fe200078e0299 */
[----:B------:R-:W-:Y:S02]  /*60e0*/  SEL R51, R4, R11, P0 ;  /* 0x0000000b04337207 */ /* 0x000fe40000000000 */
[----:B------:R-:W-:Y:S02]  /*60f0*/  SEL R61, R11, R4, P0 ;  /* 0x000000040b3d7207 */ /* 0x000fe40000000000 */
[----:B------:R-:W-:-:S02]  /*6100*/  LOP3.LUT R5, R30, 0x180, RZ, 0xc0, !PT ;  /* 0x000001801e057812 */ /* 0x000fc400078ec0ff */
[----:B------:R-:W-:Y:S02]  /*6110*/  IADD3 R11, P5, R30, 0x20, RZ ;  /* 0x000000201e0b7810 */ /* 0x000fe40007fbe0ff */
[----:B------:R-:W-:Y:S01]  /*6120*/  LOP3.LUT R14, R14, R15, RZ, 0x3c, !PT ;  /* 0x0000000f0e0e7212 */ /* 0x000fe200078e3cff */
[----:B------:R-:W-:Y:S01]  /*6130*/  IMAD.X R15, RZ, RZ, R31, P1 ;  /* 0x000000ffff0f7224 */ /* 0x000fe200008e061f */
[----:B------:R-:W-:Y:S01]  /*6140*/  MOV R60, R6 ;  /* 0x00000006003c7202 */ /* 0x000fe20000000f00 */
[----:B0-----:R-:W-:Y:S01]  /*6150*/  @P2 IMAD.HI.U32 R6, R13, R42, RZ ;  /* 0x0000002a0d062227 */ /* 0x001fe200078e00ff */
[----:B------:R-:W-:Y:S02]  /*6160*/  IADD3 R33, P1, R34, 0x1800, RZ ;  /* 0x0000180022217810 */ /* 0x000fe40007f3e0ff */
[----:B------:R-:W-:Y:S01]  /*6170*/  SHF.R.U64 R5, R5, 0x3, RZ ;  /* 0x0000000305057819 */ /* 0x000fe200000012ff */
[----:B------:R-:W-:Y:S01]  /*6180*/  IMAD.MOV.U32 R7, RZ, RZ, R13 ;  /* 0x000000ffff077224 */ /* 0x000fe200078e000d */
[----:B------:R-:W-:-:S02]  /*6190*/  LOP3.LUT R4, R11, 0x180, RZ, 0xc0, !PT ;  /* 0x000001800b047812 */ /* 0x000fc400078ec0ff */
[----:B------:R-:W-:Y:S02]  /*61a0*/  LOP3.LUT R32, R33, 0x180, RZ, 0xc0, !PT ;  /* 0x0000018021207812 */ /* 0x000fe400078ec0ff */
[----:B------:R-:W-:Y:S01]  /*61b0*/  LOP3.LUT R30, R5, R30, RZ, 0x3c, !PT ;  /* 0x0000001e051e7212 */ /* 0x000fe200078e3cff */
[----:B------:R-:W-:Y:S01]  /*61c0*/  IMAD.X R5, RZ, RZ, R31, P5 ;  /* 0x000000ffff057224 */ /* 0x000fe200028e061f */
[----:B------:R-:W-:Y:S02]  /*61d0*/  SHF.R.U64 R4, R4, 0x3, RZ ;  /* 0x0000000304047819 */ /* 0x000fe400000012ff */
[----:B------:R-:W-:Y:S01]  /*61e0*/  MOV R68, R14 ;  /* 0x0000000e00447202 */ /* 0x000fe20000000f00 */
[----:B------:R-:W-:Y:S01]  /*61f0*/  IMAD.U32 R15, RZ, RZ, UR10 ;  /* 0x0000000aff0f7e24 */ /* 0x000fe2000f8e00ff */
[----:B---3--:R-:W-:Y:S02]  /*6200*/  @P2 SHF.R.U32.HI R7, RZ, R79, R6 ;  /* 0x0000004fff072219 */ /* 0x008fe40000011606 */
[----:B------:R-:W-:-:S02]  /*6210*/  F2FP.BF16.F32.PACK_AB R45, R45, R46 ;  /* 0x0000002e2d2d723e */ /* 0x000fc400000010ff */
[----:B------:R-:W-:Y:S01]  /*6220*/  F2FP.BF16.F32.PACK_AB R53, R53, R54 ;  /* 0x000000363535723e */ /* 0x000fe200000010ff */
[----:B------:R-:W-:Y:S01]  /*6230*/  UIMAD UR5, UR14, UR8, URZ ;  /* 0x000000080e0572a4 */ /* 0x000fe2000f8e023f */
[----:B------:R-:W-:Y:S01]  /*6240*/  SHF.R.U64 R32, R32, 0x3, RZ ;  /* 0x0000000320207819 */ /* 0x000fe200000012ff */
[----:B------:R-:W-:Y:S01]  /*6250*/  ULDC.64 UR10, c[0x0][0xaf0] ;  /* 0x0002bc00000a7ab9 */ /* 0x000fe20000000a00 */
[----:B------:R-:W-:Y:S02]  /*6260*/  LOP3.LUT R4, R4, R11, RZ, 0x3c, !PT ;  /* 0x0000000b04047212 */ /* 0x000fe400078e3cff */
[----:B------:R-:W-:Y:S01]  /*6270*/  MOV R31, R30 ;  /* 0x0000001e001f7202 */ /* 0x000fe20000000f00 */
[----:B------:R-:W-:Y:S01]  /*6280*/  IMAD.MOV R30, RZ, RZ, -R7 ;  /* 0x000000ffff1e7224 */ /* 0x000fe200078e0a07 */
[----:B------:R-:W-:Y:S02]  /*6290*/  SEL R75, R45, R50, P0 ;  /* 0x000000322d4b7207 */ /* 0x000fe40000000000 */
[----:B------:R-:W-:-:S02]  /*62a0*/  SEL R77, R53, R58, P0 ;  /* 0x0000003a354d7207 */ /* 0x000fc40000000000 */
[----:B------:R-:W-:Y:S02]  /*62b0*/  MOV R70, R28 ;  /* 0x0000001c00467202 */ /* 0x000fe40000000f00 */
[----:B------:R-:W-:Y:S01]  /*62c0*/  LOP3.LUT R32, R32, R33, RZ, 0x3c, !PT ;  /* 0x0000002120207212 */ /* 0x000fe200078e3cff */
[----:B------:R-:W-:Y:S01]  /*62d0*/  IMAD.X R33, RZ, RZ, R35, P1 ;  /* 0x000000ffff217224 */ /* 0x000fe200008e0623 */
[----:B------:R-:W-:Y:S01]  /*62e0*/  MOV R62, R4 ;  /* 0x00000004003e7202 */ /* 0x000fe20000000f00 */
[----:B------:R-:W-:Y:S01]  /*62f0*/  IMAD R5, R9, R30, R13 ;  /* 0x0000001e09057224 */ /* 0x000fe200078e020d */
[----:B------:R-:W-:Y:S02]  /*6300*/  SHF.R.S32.HI R4, RZ, 0x1f, R7 ;  /* 0x0000001fff047819 */ /* 0x000fe40000011407 */
[----:B------:R-:W-:Y:S02]  /*6310*/  IADD3 R12, P1, R7, UR6, RZ ;  /* 0x00000006070c7c10 */ /* 0x000fe4000ff3e0ff */
[----:B------:R-:W-:-:S02]  /*6320*/  SEL R45, R50, R45, P0 ;  /* 0x0000002d322d7207 */ /* 0x000fc40000000000 */
[----:B------:R-:W-:Y:S02]  /*6330*/  SEL R53, R58, R53, P0 ;  /* 0x000000353a357207 */ /* 0x000fe40000000000 */
[----:B------:R-:W-:Y:S01]  /*6340*/  IADD3.X R13, R4, UR7, R15, P1, !PT ;  /* 0x00000007040d7c10 */ /* 0x000fe20008ffe40f */
[----:B------:R-:W-:Y:S01]  /*6350*/  ULDC.64 UR6, c[0x0][0xb88] ;  /* 0x0002e20000067ab9 */ /* 0x000fe20000000a00 */
[C---:B------:R-:W-:Y:S02]  /*6360*/  IADD3 R25, P4, R34.reuse, 0x4800, RZ ;  /* 0x0000480022197810 */ /* 0x040fe40007f9e0ff */
[----:B------:R-:W-:Y:S01]  /*6370*/  SHF.R.S32.HI R4, RZ, 0x1f, R5 ;  /* 0x0000001fff047819 */ /* 0x000fe20000011405 */
[----:B------:R-:W-:Y:S01]  /*6380*/  IMAD.WIDE.U32 R12, R5, UR6, R12 ;  /* 0x00000006050c7c25 */ /* 0x000fe2000f8e000c */
[----:B------:R-:W-:Y:S02]  /*6390*/  IADD3 R27, P3, R34, 0x3000, RZ ;  /* 0x00003000221b7810 */ /* 0x000fe40007f7e0ff */
[----:B------:R-:W-:Y:S01]  /*63a0*/  LOP3.LUT R24, R25, 0x180, RZ, 0xc0, !PT ;  /* 0x0000018019187812 */ /* 0x000fe200078ec0ff */
[----:B------:R-:W-:Y:S01]  /*63b0*/  IMAD R4, R4, UR6, RZ ;  /* 0x0000000604047c24 */ /* 0x000fe2000f8e02ff */
[----:B------:R-:W-:-:S02]  /*63c0*/  LOP3.LUT R26, R27, 0x180, RZ, 0xc0, !PT ;  /* 0x000001801b1a7812 */ /* 0x000fc400078ec0ff */
[----:B------:R-:W-:Y:S01]  /*63d0*/  SHF.R.U64 R24, R24, 0x3, RZ ;  /* 0x0000000318187819 */ /* 0x000fe200000012ff */
[----:B------:R-:W-:Y:S01]  /*63e0*/  IMAD R29, R5, UR7, R4 ;  /* 0x00000007051d7c24 */ /* 0x000fe2000f8e0204 */
[----:B------:R-:W-:Y:S01]  /*63f0*/  SHF.R.U64 R26, R26, 0x3, RZ ;  /* 0x000000031a1a7819 */ /* 0x000fe200000012ff */
[----:B------:R-:W-:Y:S01]  /*6400*/  ULDC.64 UR6, c[0x0][0xb50] ;  /* 0x0002d40000067ab9 */ /* 0x000fe20000000a00 */
[----:B------:R-:W-:Y:S01]  /*6410*/  LOP3.LUT R24, R24, R25, RZ, 0x3c, !PT ;  /* 0x0000001918187212 */ /* 0x000fe200078e3cff */
[----:B------:R-:W-:Y:S01]  /*6420*/  IMAD.X R25, RZ, RZ, R35, P4 ;  /* 0x000000ffff197224 */ /* 0x000fe200020e0623 */
[----:B------:R-:W-:Y:S01]  /*6430*/  LOP3.LUT P1, RZ, R22, 0x3, RZ, 0xc0, !PT ;  /* 0x0000000316ff7812 */ /* 0x000fe2000782c0ff */
[----:B------:R-:W-:Y:S01]  /*6440*/  IMAD.IADD R13, R13, 0x1, R29 ;  /* 0x000000010d0d7824 */ /* 0x000fe200078e021d */
[----:B------:R-:W-:Y:S01]  /*6450*/  LOP3.LUT R26, R26, R27, RZ, 0x3c, !PT ;  /* 0x0000001b1a1a7212 */ /* 0x000fe200078e3cff */
[----:B------:R-:W-:Y:S01]  /*6460*/  IMAD.X R27, RZ, RZ, R35, P3 ;  /* 0x000000ffff1b7224 */ /* 0x000fe200018e0623 */
[C---:B------:R-:W-:Y:S01]  /*6470*/  IADD3 R21, P5, R34.reuse, 0x6000, RZ ;  /* 0x0000600022157810 */ /* 0x040fe20007fbe0ff */
[----:B------:R-:W-:Y:S01]  /*6480*/  UIMAD UR5, UR15, UR9, UR5 ;  /* 0x000000090f0572a4 */ /* 0x000fe2000f8e0205 */
        /* <DEDUP_REMOVED lines=19> */
[----:B------:R-:W-:Y:S04]  /*65c0*/  SHFL.IDX PT, R43, R43, R0, 0x1c1f ;  /* 0x001c1f002b2b7589 */ /* 0x000fe800000e0000 */
[----:B------:R-:W-:Y:S01]  /*65d0*/  SHFL.IDX PT, R63, R63, R0, 0x1c1f ;  /* 0x001c1f003f3f7589 */ /* 0x000fe200000e0000 */
[----:B-1----:R-:W-:Y:S02]  /*65e0*/  SEL R5, R51, R28, P0 ;  /* 0x0000001c33057207 */ /* 0x002fe40000000000 */
[----:B------:R-:W-:Y:S01]  /*65f0*/  SEL R7, R28, R51, P0 ;  /* 0x000000331c077207 */ /* 0x000fe20000000000 */
[----:B------:R-:W-:Y:S04]  /*6600*/  SHFL.IDX PT, R67, R67, R0, 0x1c1f ;  /* 0x001c1f0043437589 */ /* 0x000fe800000e0000 */
[----:B------:R-:W-:Y:S04]  /*6610*/  SHFL.IDX PT, R71, R71, R0, 0x1c1f ;  /* 0x001c1f0047477589 */ /* 0x000fe800000e0000 */
[----:B------:R-:W-:Y:S04]  /*6620*/  SHFL.IDX PT, R75, R75, R0, 0x1c1f ;  /* 0x001c1f004b4b7589 */ /* 0x000fe800000e0000 */
[----:B------:R-:W-:Y:S04]  /*6630*/  SHFL.IDX PT, R77, R77, R0, 0x1c1f ;  /* 0x001c1f004d4d7589 */ /* 0x000fe800000e0000 */
[----:B------:R-:W-:Y:S04]  /*6640*/  SHFL.IDX PT, R36, R36, R14, 0x1c1f ;  /* 0x001c1f0e24247589 */ /* 0x000fe800000e0000 */
[----:B------:R0:W1:Y:S04]  /*6650*/  SHFL.IDX PT, R30, R37, R14, 0x1c1f ;  /* 0x001c1f0e251e7589 */ /* 0x00006800000e0000 */
[----:B------:R-:W2:Y:S01]  /*6660*/  SHFL.IDX PT, R52, R65, R14, 0x1c1f ;  /* 0x001c1f0e41347589 */ /* 0x000ea200000e0000 */
[----:B------:R-:W-:Y:S01]  /*6670*/  BAR.SYNC.DEFER_BLOCKING 0x1, 0x180 ;  /* 0x0046000000007b1d */ /* 0x000fe20000010000 */
[----:B0-----:R-:W-:-:S05]  /*6680*/  LEA R37, P4, R12, UR6, 0x2 ;  /* 0x000000060c257c11 */ /* 0x001fca000f8810ff */
[----:B------:R-:W0:Y:S04]  /*6690*/  SHFL.IDX PT, R38, R38, R14, 0x1c1f ;  /* 0x001c1f0e26267589 */ /* 0x000e2800000e0000 */
[----:B------:R-:W3:Y:S04]  /*66a0*/  SHFL.IDX PT, R46, R40, R14, 0x1c1f ;  /* 0x001c1f0e282e7589 */ /* 0x000ee800000e0000 */
[----:B------:R-:W4:Y:S01]  /*66b0*/  SHFL.IDX PT, R0, R69, R14, 0x1c1f ;  /* 0x001c1f0e45007589 */ /* 0x000f2200000e0000 */
[----:B-1----:R-:W-:Y:S02]  /*66c0*/  SEL R28, R55, R30, P0 ;  /* 0x0000001e371c7207 */ /* 0x002fe40000000000 */
[----:B------:R-:W-:Y:S01]  /*66d0*/  SEL R30, R30, R55, P0 ;  /* 0x000000371e1e7207 */ /* 0x000fe20000000000 */
[----:B------:R1:W4:Y:S04]  /*66e0*/  SHFL.IDX PT, R42, R39, R14, 0x1c1f ;  /* 0x001c1f0e272a7589 */ /* 0x00032800000e0000 */
[----:B------:R-:W4:Y:S04]  /*66f0*/  SHFL.IDX PT, R54, R73, R14, 0x1c1f ;  /* 0x001c1f0e49367589 */ /* 0x000f2800000e0000 */
[----:B------:R-:W4:Y:S01]  /*6700*/  SHFL.IDX PT, R56, R45, R14, 0x1c1f ;  /* 0x001c1f0e2d387589 */ /* 0x000f2200000e0000 */
[----:B-1----:R-:W-:-:S03]  /*6710*/  IMAD R39, R48, 0xc0, R152 ;  /* 0x000000c030277824 */ /* 0x002fc600078e0298 */
[----:B------:R1:W4:Y:S01]  /*6720*/  SHFL.IDX PT, R58, R53, R14, 0x1c1f ;  /* 0x001c1f0e353a7589 */ /* 0x00032200000e0000 */
[C---:B------:R-:W-:Y:S01]  /*6730*/  VIADD R15, R39.reuse, 0x8 ;  /* 0x00000008270f7836 */ /* 0x040fe20000000000 */
[-C--:B------:R-:W-:Y:S02]  /*6740*/  ISETP.GE.OR P3, PT, R39, R66.reuse, P1 ;  /* 0x000000422700720c */ /* 0x080fe40000f66670 */
[----:B------:R4:W-:Y:S01]  /*6750*/  STSM.16.M88.4 [R31], R4 ;  /* 0x000000041f007844 */ /* 0x0009e20000000200 */
[----:B------:R-:W-:Y:S02]  /*6760*/  LEA.HI.X R39, R12, UR7, R13, 0x2, P4 ;  /* 0x000000070c277c11 */ /* 0x000fe4000a0f140d */
[----:B------:R-:W-:Y:S01]  /*6770*/  ISETP.GE.OR P1, PT, R15, R66, P1 ;  /* 0x000000420f00720c */ /* 0x000fe20000f26670 */
[----:B------:R-:W-:Y:S01]  /*6780*/  SHFL.IDX PT, R50, R37, RZ, 0x1c1f ;  /* 0x001c1fff25327589 */ /* 0x000fe200000e0000 */
[----:B------:R-:W-:Y:S02]  /*6790*/  SEL R12, R49, R36, P0 ;  /* 0x00000024310c7207 */ /* 0x000fe40000000000 */
[----:B-1----:R-:W-:Y:S01]  /*67a0*/  SEL R14, R36, R49, P0 ;  /* 0x00000031240e7207 */ /* 0x002fe20000000000 */
[----:B------:R-:W1:Y:S01]  /*67b0*/  SHFL.IDX PT, R51, R39, RZ, 0x1c1f ;  /* 0x001c1fff27337589 */ /* 0x000e6200000e0000 */
[----:B--2---:R-:W-:-:S02]  /*67c0*/  SEL R13, R63, R52, P0 ;  /* 0x000000343f0d7207 */ /* 0x004fc40000000000 */
[----:B------:R-:W-:Y:S01]  /*67d0*/  SEL R15, R52, R63, P0 ;  /* 0x0000003f340f7207 */ /* 0x000fe20000000000 */
[----:B------:R2:W-:Y:S01]  /*67e0*/  SHFL.IDX PT, R64, R37, 0x1, 0x1c1f ;  /* 0x003c1f0025407f89 */ /* 0x0005e200000e0000 */
[----:B0-----:R-:W-:Y:S02]  /*67f0*/  SEL R36, R57, R38, P0 ;  /* 0x0000002639247207 */ /* 0x001fe40000000000 */
[----:B---3--:R-:W-:Y:S01]  /*6800*/  SEL R44, R43, R46, P0 ;  /* 0x0000002e2b2c7207 */ /* 0x008fe20000000000 */
[----:B------:R0:W3:Y:S01]  /*6810*/  SHFL.IDX PT, R65, R39, 0x1, 0x1c1f ;  /* 0x003c1f0027417f89 */ /* 0x0000e200000e0000 */
[----:B----4-:R-:W-:Y:S02]  /*6820*/  SEL R29, R67, R0, P0 ;  /* 0x00000000431d7207 */ /* 0x010fe40000000000 */
[----:B------:R-:W-:Y:S01]  /*6830*/  SEL R31, R0, R67, P0 ;  /* 0x00000043001f7207 */ /* 0x000fe20000000000 */
[----:B------:R-:W-:Y:S01]  /*6840*/  STSM.16.M88.4 [R62], R12 ;  /* 0x0000000c3e007844 */ /* 0x000fe20000000200 */
[----:B------:R-:W-:-:S02]  /*6850*/  SEL R38, R38, R57, P0 ;  /* 0x0000003926267207 */ /* 0x000fc40000000000 */
[----:B------:R-:W-:Y:S01]  /*6860*/  SEL R40, R59, R42, P0 ;  /* 0x0000002a3b287207 */ /* 0x000fe20000000000 */
[----:B------:R-:W-:Y:S01]  /*6870*/  STSM.16.M88.4 [R60], R28 ;  /* 0x0000001c3c007844 */ /* 0x000fe20000000200 */
[----:B------:R-:W-:Y:S02]  /*6880*/  SEL R46, R46, R43, P0 ;  /* 0x0000002b2e2e7207 */ /* 0x000fe40000000000 */
[----:B--2---:R-:W-:Y:S02]  /*6890*/  SEL R37, R71, R54, P0 ;  /* 0x0000003647257207 */ /* 0x004fe40000000000 */
[----:B0-----:R-:W-:Y:S02]  /*68a0*/  SEL R39, R54, R71, P0 ;  /* 0x0000004736277207 */ /* 0x001fe40000000000 */
[----:B------:R-:W-:Y:S02]  /*68b0*/  SEL R42, R42, R59, P0 ;  /* 0x0000003b2a2a7207 */ /* 0x000fe40000000000 */
[----:B------:R-:W-:Y:S01]  /*68c0*/  SEL R41, R75, R56, P0 ;  /* 0x000000384b297207 */ /* 0x000fe20000000000 */
[----:B------:R0:W-:Y:S01]  /*68d0*/  STSM.16.M88.4 [R72], R36 ;  /* 0x0000002448007844 */ /* 0x0001e20000000200 */
[----:B------:R-:W-:-:S02]  /*68e0*/  SEL R43, R56, R75, P0 ;  /* 0x0000004b382b7207 */ /* 0x000fc40000000000 */
[----:B------:R-:W-:Y:S02]  /*68f0*/  SEL R45, R77, R58, P0 ;  /* 0x0000003a4d2d7207 */ /* 0x000fe40000000000 */
[----:B------:R-:W-:Y:S01]  /*6900*/  SEL R47, R58, R77, P0 ;  /* 0x0000004d3a2f7207 */ /* 0x000fe20000000000 */
[----:B------:R-:W-:Y:S04]  /*6910*/  STSM.16.M88.4 [R70], R40 ;  /* 0x0000002846007844 */ /* 0x000fe80000000200 */
[----:B------:R-:W-:Y:S01]  /*6920*/  STSM.16.M88.4 [R68], R44 ;  /* 0x0000002c44007844 */ /* 0x000fe20000000200 */
[----:B------:R-:W-:Y:S08]  /*6930*/  BAR.SYNC.DEFER_BLOCKING 0x1, 0x180 ;  /* 0x0046000000007b1d */ /* 0x000ff00000010000 */
[----:B0-----:R-:W0:Y:S08]  /*6940*/  @P2 LDC R37, c[0x0][0xbec] ;  /* 0x0002fb00ff252b82 */ /* 0x001e300000000800 */
[----:B------:R-:W2:Y:S01]  /*6950*/  @P2 LDC R39, c[0x0][0xbf0] ;  /* 0x0002fc00ff272b82 */ /* 0x000ea20000000800 */
[----:B------:R-:W-:Y:S01]  /*6960*/  UIMAD.WIDE.U32 UR6, UR15, UR8, URZ ;  /* 0x000000080f0672a5 */ /* 0x000fe2000f8e003f */
[----:B-1----:R-:W-:Y:S04]  /*6970*/  @!P3 ST.E desc[UR36][R50.64], R8 ;  /* 0x000000083200b985 */ /* 0x002fe8000c101924 */
[----:B---3--:R1:W-:Y:S04]  /*6980*/  @!P1 ST.E desc[UR36][R64.64], R3 ;  /* 0x0000000340009985 */ /* 0x0083e8000c101924 */
[----:B------:R3:W5:Y:S01]  /*6990*/  LD.E.128 R60, desc[UR36][R20.64] ;  /* 0x00000024143c7980 */ /* 0x000762000c101d00 */
[----:B------:R-:W-:-:S02]  /*69a0*/  UIMAD UR8, UR16, UR10, URZ ;  /* 0x0000000a100872a4 */ /* 0x000fc4000f8e023f */
        /* <DEDUP_REMOVED lines=10> */
[----:B--2---:R-:W-:Y:S01]  /*6a50*/  @P2 SHF.R.U32.HI R3, RZ, R39, R0 ;  /* 0x00000027ff032219 */ /* 0x004fe20000011600 */
[----:B------:R-:W-:Y:S01]  /*6a60*/  UIMAD.WIDE.U32 UR6, UR45, UR10, UR6 ;  /* 0x0000000a2d0672a5 */ /* 0x000fe2000f8e0006 */
[----:B------:R0:W5:Y:S01]  /*6a70*/  LD.E.128 R12, desc[UR36][R24.64] ;  /* 0x00000024180c7980 */ /* 0x000162000c101d00 */
[----:B------:R-:W-:Y:S01]  /*6a80*/  ULDC.64 UR8, c[0x0][0xae0] ;  /* 0x0002b80000087ab9 */ /* 0x000fe20000000a00 */
[--C-:B------:R-:W-:Y:S01]  /*6a90*/  SHF.R.S32.HI R0, RZ, 0x1f, R3.reuse ;  /* 0x0000001fff007819 */ /* 0x100fe20000011403 */
[----:B------:R-:W-:Y:S01]  /*6aa0*/  UIADD3 UR5, UR7, UR5, URZ ;  /* 0x0000000507057290 */ /* 0x000fe2000fffe03f */
[----:B------:R-:W-:Y:S01]  /*6ab0*/  IMAD.MOV R8, RZ, RZ, -R3 ;  /* 0x000000ffff087224 */ /* 0x000fe200078e0a03 */
[----:B------:R-:W-:Y:S01]  /*6ac0*/  @!PT LDS RZ, [RZ] ;  /* 0x00000000fffff984 */ /* 0x000fe20000000800 */
[----:B------:R-:W-:Y:S01]  /*6ad0*/  @!PT LDS RZ, [RZ] ;  /* 0x00000000fffff984 */ /* 0x000fe20000000800 */
[----:B------:R-:W-:Y:S01]  /*6ae0*/  @!PT LDS RZ, [RZ] ;  /* 0x00000000fffff984 */ /* 0x000fe20000000800 */
[----:B------:R-:W-:Y:S01]  /*6af0*/  @!PT LDS RZ, [RZ] ;  /* 0x00000000fffff984 */ /* 0x000fe20000000800 */
[----:B------:R1:W-:Y:S06]  /*6b00*/  MEMBAR.ALL.CTA ;  /* 0x0000000000007992 */ /* 0x0003ec0000008000 */
[----:B-1----:R-:W1:Y:S01]  /*6b10*/  FENCE.VIEW.ASYNC.S ;  /* 0x00000000000073c6 */ /* 0x002e620000000000 */
[----:B----4-:R-:W-:-:S02]  /*6b20*/  IMAD.U32 R11, RZ, RZ, UR7 ;  /* 0x00000007ff0b7e24 */ /* 0x010fc4000f8e00ff */
[----:B------:R-:W-:Y:S02]  /*6b30*/  IMAD R0, R0, UR8, RZ ;  /* 0x0000000800007c24 */ /* 0x000fe4000f8e02ff */
[----:B------:R-:W-:Y:S02]  /*6b40*/  IMAD R21, R9, R8, R20 ;  /* 0x0000000809157224 */ /* 0x000fe400078e0214 */
[----:B------:R-:W-:Y:S01]  /*6b50*/  IMAD.U32 R10, RZ, RZ, UR6 ;  /* 0x00000006ff0a7e24 */ /* 0x000fe2000f8e00ff */
[----:B------:R-:W-:Y:S01]  /*6b60*/  ULDC.64 UR6, c[0x0][0xad8] ;  /* 0x0002b60000067ab9 */ /* 0x000fe20000000a00 */
[----:B------:R-:W-:Y:S02]  /*6b70*/  IMAD.U32 R11, RZ, RZ, UR5 ;  /* 0x00000005ff0b7e24 */ /* 0x000fe4000f8e00ff */
[C---:B0-----:R-:W-:Y:S01]  /*6b80*/  IMAD R25, R3.reuse, UR9, R0 ;  /* 0x0000000903197c24 */ /* 0x041fe2000f8e0200 */
[----:B------:R-:W-:Y:S01]  /*6b90*/  SHF.R.S32.HI R0, RZ, 0x1f, R21 ;  /* 0x0000001fff007819 */ /* 0x000fe20000011415 */
[----:B------:R-:W-:-:S04]  /*6ba0*/  IMAD.WIDE.U32 R8, R3, UR8, R10 ;  /* 0x0000000803087c25 */ /* 0x000fc8000f8e000a */
        /* <DEDUP_REMOVED lines=11> */
[----:B------:R-:W-:Y:S01]  /*6c60*/  LEA R0, P1, R8, UR6, 0x1 ;  /* 0x0000000608007c11 */ /* 0x000fe2000f8208ff */
[----:B------:R-:W-:-:S03]  /*6c70*/  UISETP.NE.AND UP0, UPT, UR38, 0x2, UPT ;  /* 0x000000022600788c */ /* 0x000fc6000bf05270 */
[----:B------:R-:W-:Y:S01]  /*6c80*/  LEA.HI.X R26, R8, UR7, R3, 0x1, P1 ;  /* 0x00000007081a7c11 */ /* 0x000fe200088f0c03 */
[----:B------:R-:W-:Y:S01]  /*6c90*/  USEL UR6, URZ, 0x1, UP0 ;  /* 0x000000013f067887 */ /* 0x000fe20008000000 */
[----:B------:R-:W-:Y:S01]  /*6ca0*/  ULDC UR5, c[0x0][0xc] ;  /* 0x0000030000057ab9 */ /* 0x000fe20000000800 */
[----:B------:R-:W-:Y:S01]  /*6cb0*/  USEL UR38, UR38, URZ, UP0 ;  /* 0x0000003f26267287 */ /* 0x000fe20008000000 */
[----:B-1----:R0:W1:Y:S01]  /*6cc0*/  SHFL.IDX PT, R10, R0, RZ, 0x1c1f ;  /* 0x001c1fff000a7589 */ /* 0x00206200000e0000 */
[----:B------:R-:W-:Y:S01]  /*6cd0*/  UIADD3 UR47, UR5, UR47, URZ ;  /* 0x0000002f052f7290 */ /* 0x000fe2000fffe03f */
[----:B------:R-:W-:Y:S01]  /*6ce0*/  SYNCS.ARRIVE.TRANS64.RED.A1T0 RZ, [UR4], RZ ;  /* 0x000000ffffff79a7 */ /* 0x000fe20008100404 */
[----:B------:R-:W-:Y:S01]  /*6cf0*/  ULOP3.LUT UR39, UR39, UR6, URZ, 0x3c, !UPT ;  /* 0x0000000627277292 */ /* 0x000fe2000f8e3c3f */
[----:B------:R0:W2:Y:S01]  /*6d00*/  SHFL.IDX PT, R11, R26, RZ, 0x1c1f ;  /* 0x001c1fff1a0b7589 */ /* 0x0000a200000e0000 */
[----:B------:R-:W-:Y:S04]  /*6d10*/  BSSY B0, `(.L_x_10529) ;  /* 0x000000e000007945 */ /* 0x000fe80003800000 */
[----:B------:R-:W-:Y:S06]  /*6d20*/  @P0 BRA `(.L_x_10530) ;  /* 0x0000000000300947 */ /* 0x000fec0003800000 */
        /* <DEDUP_REMOVED lines=12> */
.L_x_10530:
[----:B------:R-:W-:Y:S05]  /*6df0*/  BSYNC B0 ;  /* 0x0000000000007941 */ /* 0x000fea0003800000 */
.L_x_10529:
[----:B------:R-:W-:Y:S01]  /*6e00*/  VIADD R3, R27, 0x60 ;  /* 0x000000601b037836 */ /* 0x000fe20000000000 */
[----:B--2---:R2:W4:Y:S01]  /*6e10*/  SHFL.IDX PT, R11, R26, 0x1, 0x1c1f ;  /* 0x003c1f001a0b7f89 */ /* 0x00452200000e0000 */
[----:B------:R-:W-:Y:S01]  /*6e20*/  UIADD3 UR40, UR40, 0x1, URZ ;  /* 0x0000000128287890 */ /* 0x000fe2000fffe03f */
[----:B------:R-:W-:Y:S02]  /*6e30*/  BSSY B0, `(.L_x_10531) ;  /* 0x0000010000007945 */ /* 0x000fe40003800000 */
[----:B------:R-:W-:Y:S01]  /*6e40*/  ISETP.GE.AND P0, PT, R3, R66, PT ;  /* 0x000000420300720c */ /* 0x000fe20003f06270 */
[----:B-1----:R2:W1:-:S12]  /*6e50*/  SHFL.IDX PT, R10, R0, 0x1, 0x1c1f ;  /* 0x003c1f00000a7f89 */ /* 0x00245800000e0000 */
[----:B--2---:R-:W-:Y:S05]  /*6e60*/  @P0 BRA `(.L_x_10532) ;  /* 0x0000000000300947 */ /* 0x004fea0003800000 */
        /* <DEDUP_REMOVED lines=12> */
.L_x_10532:
[----:B------:R-:W-:Y:S05]  /*6f30*/  BSYNC B0 ;  /* 0x0000000000007941 */ /* 0x000fea0003800000 */
.L_x_10531:
[----:B0-----:R-:W0:Y:S02]  /*6f40*/  LDC R0, c[0x0][0xc34] ;  /* 0x00030d00ff007b82 */ /* 0x001e240000000800 */
[----:B0-----:R-:W-:-:S13]  /*6f50*/  ISETP.LE.AND P0, PT, R0, UR47, PT ;  /* 0x0000002f00007c0c */ /* 0x001fda000bf03270 */
[----:B------:R-:W-:Y:S05]  /*6f60*/  @!P0 BRA `(.L_x_10533) ;  /* 0xffffff9c004c8947 */ /* 0x000fea000383ffff */
[----:B------:R-:W-:Y:S05]  /*6f70*/  EXIT ;  /* 0x000000000000794d */ /* 0x000fea0003800000 */
.L_x_10503:
[----:B------:R-:W-:-:S08]  /*6f80*/  NOP ;  /* 0x0000000000007918 */ /* 0x000fd00000000000 */
[----:B------:R-:W0:-:S00]  /*6f90*/  USETMAXREG.DEALLOC.CTAPOOL 0x20 ;  /* 0x00000020000079c8 */ /* 0x000e0000080e0500 */
[----:B------:R-:W1:Y:S01]  /*6fa0*/  S2UR UR39, SR_CTAID.X ;  /* 0x00000000002779c3 */ /* 0x000e620000002500 */
[----:B------:R-:W-:Y:S01]  /*6fb0*/  UMOV UR38, 0x1 ;  /* 0x0000000100267882 */ /* 0x000fe20000000000 */
[----:B0-----:R-:W-:Y:S02]  /*6fc0*/  IMAD.MOV.U32 R19, RZ, RZ, RZ ;  /* 0x000000ffff137224 */ /* 0x001fe400078e00ff */
[----:B------:R-:W-:-:S04]  /*6fd0*/  IMAD.MOV.U32 R24, RZ, RZ, 0x1 ;  /* 0x00000001ff187424 */ /* 0x000fc800078e00ff */
[----:B------:R-:W1:Y:S02]  /*6fe0*/  LDC R2, c[0x0][0xc34] ;  /* 0x00030d00ff027b82 */ /* 0x000e640000000800 */
[----:B-1----:R-:W-:-:S13]  /*6ff0*/  ISETP.LE.AND P0, PT, R2, UR39, PT ;  /* 0x0000002702007c0c */ /* 0x002fda000bf03270 */
[----:B------:R-:W-:Y:S05]  /*7000*/  @P0 BRA `(.L_x_10534) ;  /* 0x0000003800800947 */ /* 0x000fea0003800000 */
[----:B------:R-:W0:Y:S01]  /*7010*/  S2R R10, SR_TID.X ;  /* 0x00000000000a7919 */ /* 0x000e220000002100 */
[----:B------:R-:W-:Y:S01]  /*7020*/  ULDC.64 UR4, c[0x0][0x418] ;  /* 0x0001060000047ab9 */ /* 0x000fe20000000a00 */
[----:B------:R-:W-:Y:S01]  /*7030*/  IMAD.SHL.U32 R7, R0, 0x800, RZ ;  /* 0x0000080000077824 */ /* 0x000fe200078e00ff */
[----:B------:R-:W-:Y:S01]  /*7040*/  UISETP.NE.U32.AND UP0, UPT, UR4, URZ, UPT ;  /* 0x0000003f0400728c */ /* 0x000fe2000bf05070 */
[----:B------:R-:W-:Y:S01]  /*7050*/  LOP3.LUT R16, R16, 0xfffffffb, RZ, 0xc0, !PT ;  /* 0xfffffffb10107812 */ /* 0x000fe200078ec0ff */
[----:B------:R-:W-:Y:S01]  /*7060*/  ULDC.64 UR6, c[0x0][0x2f0] ;  /* 0x0000bc0000067ab9 */ /* 0x000fe20000000a00 */
[----:B------:R-:W-:Y:S01]  /*7070*/  ULDC UR4, c[0x0][0x424] ;  /* 0x0001090000047ab9 */ /* 0x000fe20000000800 */
[----:B------:R-:W-:Y:S01]  /*7080*/  UISETP.NE.AND.EX UP0, UPT, UR5, URZ, UPT, UP0 ;  /* 0x0000003f0500728c */ /* 0x000fe2000bf05300 */
[----:B------:R-:W-:Y:S01]  /*7090*/  IMAD.MOV.U32 R24, RZ, RZ, 0x1 ;  /* 0x00000001ff187424 */ /* 0x000fe200078e00ff */
[----:B------:R-:W-:Y:S01]  /*70a0*/  ULDC UR42, c[0x0][0x448] ;  /* 0x00011200002a7ab9 */ /* 0x000fe20000000800 */
[----:B------:R-:W-:Y:S01]  /*70b0*/  ULDC UR8, c[0x0][0x2b8] ;  /* 0x0000ae0000087ab9 */ /* 0x000fe20000000800 */
[----:B------:R-:W-:Y:S01]  /*70c0*/  USEL UR4, UR4, 0x1, UP0 ;  /* 0x0000000104047887 */ /* 0x000fe20008000000 */
[----:B------:R-:W-:Y:S01]  /*70d0*/  IMAD.MOV.U32 R19, RZ, RZ, RZ ;  /* 0x000000ffff137224 */ /* 0x000fe200078e00ff */
[----:B------:R-:W-:Y:S01]  /*70e0*/  UMOV UR43, 0x400 ;  /* 0x00000400002b7882 */ /* 0x000fe20000000000 */
[----:B------:R-:W-:-:S02]  /*70f0*/  ULOP3.LUT UR48, UR41, 0x2, URZ, 0xfc, !UPT ;  /* 0x0000000229307892 */ /* 0x000fc4000f8efc3f */
[----:B------:R-:W-:Y:S02]  /*7100*/  UIMAD UR40, UR4, UR6, URZ ;  /* 0x00000006042872a4 */ /* 0x000fe4000f8e023f */
[----:B------:R-:W-:Y:S02]  /*7110*/  ULEA UR43, UR47, UR43, 0x18 ;  /* 0x0000002b2f2b7291 */ /* 0x000fe4000f8ec03f */
[----:B------:R-:W-:Y:S01]  /*7120*/  UIADD3 UR5, UR40, 0x7f, URZ ;  /* 0x0000007f28057890 */ /* 0x000fe2000fffe03f */
[----:B------:R-:W-:Y:S01]  /*7130*/  ULDC UR4, c[0x0][0x288] ;  /* 0x0000a20000047ab9 */ /* 0x000fe20000000800 */
[----:B------:R-:W-:Y:S02]  /*7140*/  ULOP3.LUT UR49, UR41, 0x1, URZ, 0xfc, !UPT ;  /* 0x0000000129317892 */ /* 0x000fe4000f8efc3f */
[----:B------:R-:W-:Y:S02]  /*7150*/  USHF.R.S32.HI UR6, URZ, 0x1f, UR5 ;  /* 0x0000001f3f067899 */ /* 0x000fe40008011405 */
[----:B------:R-:W-:-:S02]  /*7160*/  UIMAD UR42, UR42, UR4, URZ ;  /* 0x000000042a2a72a4 */ /* 0x000fc4000f8e023f */
[----:B------:R-:W-:Y:S01]  /*7170*/  ULEA.HI UR6, UR6, UR5, URZ, 0x7 ;  /* 0x0000000506067291 */ /* 0x000fe2000f8f383f */
[----:B------:R-:W-:Y:S01]  /*7180*/  ULDC UR50, c[0x0][0xc] ;  /* 0x0000030000327ab9 */ /* 0x000fe20000000800 */
[C---:B0-----:R-:W-:Y:S01]  /*7190*/  IMAD.SHL.U32 R4, R10.reuse, 0x80, RZ ;  /* 0x000000800a047824 */ /* 0x041fe200078e00ff */
[--C-:B------:R-:W-:Y:S01]  /*71a0*/  SHF.R.U32.HI R0, RZ, 0x1, R10.reuse ;  /* 0x00000001ff007819 */ /* 0x100fe2000001160a */
[C---:B------:R-:W-:Y:S01]  /*71b0*/  IMAD.SHL.U32 R5, R10.reuse, 0x10, RZ ;  /* 0x000000100a057824 */ /* 0x040fe200078e00ff */
[----:B------:R-:W-:Y:S01]  /*71c0*/  ULOP3.LUT UR4, UR6, 0xffffff80, URZ, 0xc0, !UPT ;  /* 0xffffff8006047892 */ /* 0x000fe2000f8ec03f */
[----:B------:R-:W-:Y:S01]  /*71d0*/  IMAD.SHL.U32 R8, R10, 0x4, RZ ;  /* 0x000000040a087824 */ /* 0x000fe200078e00ff */
[----:B------:R-:W-:Y:S01]  /*71e0*/  LOP3.LUT R2, R4, 0x400, RZ, 0xc0, !PT ;  /* 0x0000040004027812 */ /* 0x000fe200078ec0ff */
[----:B------:R-:W-:Y:S01]  /*71f0*/  IMAD.SHL.U32 R9, R10, 0x2, RZ ;  /* 0x000000020a097824 */ /* 0x000fe200078e00ff */
[----:B------:R-:W-:Y:S01]  /*7200*/  LOP3.LUT R3, R0, 0x20, RZ, 0xc0, !PT ;  /* 0x0000002000037812 */ /* 0x000fe200078ec0ff */
[----:B------:R-:W-:Y:S01]  /*7210*/  UIADD3 UR4, UR4, -0x80, URZ ;  /* 0xffffff8004047890 */ /* 0x000fe2000fffe03f */
[----:B------:R-:W-:Y:S01]  /*7220*/  LOP3.LUT R25, R2, 0x800, R7, 0xf8, !PT ;  /* 0x0000080002197812 */ /* 0x000fe200078ef807 */
[----:B------:R-:W-:Y:S01]  /*7230*/  IMAD.SHL.U32 R2, R10, 0x20, RZ ;  /* 0x000000200a027824 */ /* 0x000fe200078e00ff */
[----:B------:R-:W-:Y:S01]  /*7240*/  LOP3.LUT R7, R3, 0x10, R10, 0xf8, !PT ;  /* 0x0000001003077812 */ /* 0x000fe200078ef80a */
[----:B------:R-:W-:Y:S01]  /*7250*/  UMOV UR38, URZ ;  /* 0x0000003f00267c82 */ /* 0x000fe20008000000 */
[----:B------:R-:W-:Y:S01]  /*7260*/  LOP3.LUT R6, R5, 0x90, RZ, 0xc0, !PT ;  /* 0x0000009005067812 */ /* 0x000fe200078ec0ff */
[----:B------:R-:W-:Y:S01]  /*7270*/  ULEA.HI.SX32 UR44, UR6, 0xfffffffe, 0x19 ;  /* 0xfffffffe062c7891 */ /* 0x000fe2000f8fca3f */
[----:B------:R-:W-:-:S02]  /*7280*/  LOP3.LUT R3, R2, 0x80, RZ, 0xc0, !PT ;  /* 0x0000008002037812 */ /* 0x000fc400078ec0ff */
[----:B------:R-:W-:Y:S02]  /*7290*/  LOP3.LUT R2, R2, 0x360, RZ, 0xc0, !PT ;  /* 0x0000036002027812 */ /* 0x000fe400078ec0ff */
[----:B------:R-:W-:Y:S02]  /*72a0*/  LOP3.LUT R3, R3, 0x10, R0, 0xf8, !PT ;  /* 0x0000001003037812 */ /* 0x000fe400078ef800 */
[----:B------:R-:W-:Y:S02]  /*72b0*/  LOP3.LUT R4, R7, 0x380, R4, 0xf8, !PT ;  /* 0x0000038007047812 */ /* 0x000fe400078ef804 */
[----:B------:R-:W-:Y:S02]  /*72c0*/  LOP3.LUT R3, R3, 0x10, R8, 0x78, !PT ;  /* 0x0000001003037812 */ /* 0x000fe400078e7808 */
[--C-:B------:R-:W-:Y:S02]  /*72d0*/  LOP3.LUT R2, R2, 0x400, R5.reuse, 0xf8, !PT ;  /* 0x0000040002027812 */ /* 0x100fe400078ef805 */
[----:B------:R-:W-:-:S02]  /*72e0*/  LOP3.LUT R4, R4, 0x70, R5, 0x78, !PT ;  /* 0x0000007004047812 */ /* 0x000fc400078e7805 */
[----:B------:R-:W-:Y:S01]  /*72f0*/  LOP3.LUT R23, R2, R3, RZ, 0xfc, !PT ;  /* 0x0000000302177212 */ /* 0x000fe200078efcff */
[----:B------:R-:W-:Y:S01]  /*7300*/  IMAD.SHL.U32 R2, R10, 0x40, RZ ;  /* 0x000000400a027824 */ /* 0x000fe200078e00ff */
[----:B------:R-:W-:Y:S02]  /*7310*/  LOP3.LUT R25, R25, R4, RZ, 0xfc, !PT ;  /* 0x0000000419197212 */ /* 0x000fe400078efcff */
[----:B------:R-:W-:Y:S02]  /*7320*/  LOP3.LUT R4, R5, 0x10, RZ, 0xc0, !PT ;  /* 0x0000001005047812 */ /* 0x000fe400078ec0ff */
[----:B------:R-:W-:Y:S02]  /*7330*/  LOP3.LUT R6, R6, 0x10, R9, 0x78, !PT ;  /* 0x0000001006067812 */ /* 0x000fe400078e7809 */
[----:B------:R-:W-:Y:S02]  /*7340*/  LOP3.LUT R3, R2, 0x40, RZ, 0xc0, !PT ;  /* 0x0000004002037812 */ /* 0x000fe400078ec0ff */
[----:B------:R-:W-:-:S02]  /*7350*/  LOP3.LUT R2, R4, 0x20, RZ, 0xfc, !PT ;  /* 0x0000002004027812 */ /* 0x000fc400078efcff */
[----:B------:R-:W-:Y:S01]  /*7360*/  LOP3.LUT R8, R6, 0x760, R5, 0xf8, !PT ;  /* 0x0000076006087812 */ /* 0x000fe200078ef805 */
[----:B------:R-:W-:Y:S01]  /*7370*/  VIADD R6, R25, 0x40 ;  /* 0x0000004019067836 */ /* 0x000fe20000000000 */
[----:B------:R-:W-:Y:S02]  /*7380*/  LOP3.LUT R7, R0, 0x3f, RZ, 0xc0, !PT ;  /* 0x0000003f00077812 */ /* 0x000fe400078ec0ff */
[----:B------:R-:W-:Y:S01]  /*7390*/  LOP3.LUT R5, R3, 0x3f, R0, 0xf8, !PT ;  /* 0x0000003f03057812 */ /* 0x000fe200078ef800 */
[----:B------:R-:W-:Y:S01]  /*73a0*/  IMAD.U32 R0, RZ, RZ, UR4 ;  /* 0x00000004ff007e24 */ /* 0x000fe2000f8e00ff */
[----:B------:R-:W-:Y:S01]  /*73b0*/  ISETP.GE.AND P0, PT, R2, UR7, PT ;  /* 0x0000000702007c0c */ /* 0x000fe2000bf06270 */
[----:B------:R0:W-:Y:S01]  /*73c0*/  STL [R1], R8 ;  /* 0x0000000801007387 */ /* 0x0001e20000100800 */
[----:B------:R-:W-:Y:S02]  /*73d0*/  ISETP.GE.AND P2, PT, R4, UR7, PT ;  /* 0x0000000704007c0c */ /* 0x000fe4000bf46270 */
[----:B------:R-:W-:-:S02]  /*73e0*/  IADD3 R0, -R7, UR40, -R0 ;  /* 0x0000002807007c10 */ /* 0x000fc4000fffe900 */
[----:B------:R-:W-:Y:S02]  /*73f0*/  LOP3.LUT P3, RZ, R10, 0x4, RZ, 0xc0, !PT ;  /* 0x000000040aff7812 */ /* 0x000fe4000786c0ff */
[C---:B------:R-:W-:Y:S02]  /*7400*/  ISETP.LT.OR P5, PT, R0.reuse, 0x1, P2 ;  /* 0x000000010000780c */ /* 0x040fe400017a1670 */
[----:B------:R-:W-:Y:S01]  /*7410*/  ISETP.LT.OR P4, PT, R0, 0x41, P2 ;  /* 0x000000410000780c */ /* 0x000fe20001781670 */
[----:B0-----:R-:W-:Y:S01]  /*7420*/  VIADD R8, R8, UR43 ;  /* 0x0000002b08087c36 */ /* 0x001fe20008000000 */
[----:B------:R-:W-:Y:S02]  /*7430*/  ISETP.GE.AND P1, PT, R2, UR7, PT ;  /* 0x0000000702007c0c */ /* 0x000fe4000bf26270 */
[----:B------:R-:W-:Y:S02]  /*7440*/  @P0 LOP3.LUT R16, R16, 0x4, RZ, 0xfc, !PT ;  /* 0x0000000410100812 */ /* 0x000fe400078efcff */
[----:B------:R-:W-:Y:S01]  /*7450*/  LOP3.LUT R3, R4, 0x40, RZ, 0xfc, !PT ;  /* 0x0000004004037812 */ /* 0x000fe200078efcff */
[----:B------:R-:W-:Y:S01]  /*7460*/  STL [R1+0x14], R8 ;  /* 0x0000140801007387 */ /* 0x000fe20000100800 */
[----:B------:R-:W-:Y:S01]  /*7470*/  LOP3.LUT R16, R16, 0xffffefff, RZ, 0xc0, !PT ;  /* 0xffffefff10107812 */ /* 0x000fe200078ec0ff */
[----:B------:R-:W-:Y:S01]  /*7480*/  @P3 VIADD R6, R25, 0xffffffc0 ;  /* 0xffffffc019063836 */ /* 0x000fe20000000000 */
[----:B------:R-:W-:Y:S01]  /*7490*/  ISETP.LT.OR P3, PT, R0, 0x1, P1 ;  /* 0x000000010000780c */ /* 0x000fe20000f61670 */
[----:B------:R-:W-:Y:S01]  /*74a0*/  STL [R1+0xc], R0 ;  /* 0x00000c0001007387 */ /* 0x000fe20000100800 */
[----:B------:R-:W-:-:S02]  /*74b0*/  @P5 LOP3.LUT R16, R16, 0x1000, RZ, 0xfc, !PT ;  /* 0x0000100010105812 */ /* 0x000fc400078efcff */
[----:B------:R-:W-:Y:S01]  /*74c0*/  ISETP.LT.OR P2, PT, R0, 0x41, P1 ;  /* 0x000000410000780c */ /* 0x000fe20000f41670 */
[----:B------:R0:W-:Y:S01]  /*74d0*/  STL [R1+0x8], R6 ;  /* 0x0000080601007387 */ /* 0x0001e20000100800 */
[----:B------:R-:W-:Y:S02]  /*74e0*/  LOP3.LUT R16, R16, 0xffff7fff, RZ, 0xc0, !PT ;  /* 0xffff7fff10107812 */ /* 0x000fe400078ec0ff */
[----:B------:R-:W-:Y:S02]  /*74f0*/  ISETP.GE.AND P0, PT, R3, UR7, PT ;  /* 0x0000000703007c0c */ /* 0x000fe4000bf06270 */
[----:B------:R-:W-:Y:S02]  /*7500*/  @P4 LOP3.LUT R16, R16, 0x8000, RZ, 0xfc, !PT ;  /* 0x0000800010104812 */ /* 0x000fe400078efcff */
[----:B------:R-:W-:Y:S02]  /*7510*/  ISETP.LT.OR P1, PT, R0, 0x1, P0 ;  /* 0x000000010000780c */ /* 0x000fe40000721670 */
[----:B------:R-:W-:-:S02]  /*7520*/  LOP3.LUT R16, R16, 0xfffff7ff, RZ, 0xc0, !PT ;  /* 0xfffff7ff10107812 */ /* 0x000fc400078ec0ff */
[----:B------:R-:W-:Y:S02]  /*7530*/  ISETP.LT.OR P0, PT, R0, 0x41, P0 ;  /* 0x000000410000780c */ /* 0x000fe40000701670 */
[----:B------:R-:W-:Y:S02]  /*7540*/  @P3 LOP3.LUT R16, R16, 0x800, RZ, 0xfc, !PT ;  /* 0x0000080010103812 */ /* 0x000fe400078efcff */
[----:B------:R-:W-:Y:S02]  /*7550*/  LOP3.LUT R5, R5, UR4, RZ, 0xfc, !PT ;  /* 0x0000000405057c12 */ /* 0x000fe4000f8efcff */
[----:B------:R-:W-:Y:S02]  /*7560*/  LOP3.LUT R16, R16, 0xffffbfff, RZ, 0xc0, !PT ;  /* 0xffffbfff10107812 */ /* 0x000fe400078ec0ff */
[----:B------:R-:W-:Y:S01]  /*7570*/  LOP3.LUT R7, R23, 0x1800, RZ, 0xfc, !PT ;  /* 0x0000180017077812 */ /* 0x000fe200078efcff */
[----:B------:R1:W-:Y:S01]  /*7580*/  STL [R1+0x10], R5 ;  /* 0x0000100501007387 */ /* 0x0003e20000100800 */
[----:B------:R-:W-:-:S02]  /*7590*/  @P2 LOP3.LUT R16, R16, 0x4000, RZ, 0xfc, !PT ;  /* 0x0000400010102812 */ /* 0x000fc400078efcff */
[----:B------:R-:W-:Y:S02]  /*75a0*/  ISETP.GE.AND P2, PT, R3, UR7, PT ;  /* 0x0000000703007c0c */ /* 0x000fe4000bf46270 */
[----:B------:R-:W-:Y:S02]  /*75b0*/  LOP3.LUT R16, R16, 0xfffffbff, RZ, 0xc0, !PT ;  /* 0xfffffbff10107812 */ /* 0x000fe400078ec0ff */
[----:B0-----:R-:W-:Y:S02]  /*75c0*/  LOP3.LUT R6, R23, 0x2800, RZ, 0xfc, !PT ;  /* 0x0000280017067812 */ /* 0x001fe400078efcff */
[----:B------:R-:W-:Y:S02]  /*75d0*/  @P1 LOP3.LUT R16, R16, 0x400, RZ, 0xfc, !PT ;  /* 0x0000040010101812 */ /* 0x000fe400078efcff */
[----:B------:R-:W-:Y:S02]  /*75e0*/  ISETP.GE.AND P1, PT, R3, UR8, PT ;  /* 0x0000000803007c0c */ /* 0x000fe4000bf26270 */
[----:B------:R-:W-:-:S04]  /*75f0*/  LOP3.LUT R16, R16, 0xffffdfff, RZ, 0xc0, !PT ;  /* 0xffffdfff10107812 */ /* 0x000fc800078ec0ff */
[----:B------:R-:W-:Y:S02]  /*7600*/  @P0 LOP3.LUT R16, R16, 0x2000, RZ, 0xfc, !PT ;  /* 0x0000200010100812 */ /* 0x000fe400078efcff */
[----:B------:R-:W-:Y:S02]  /*7610*/  ISETP.GE.AND P0, PT, R2, UR8, PT ;  /* 0x0000000802007c0c */ /* 0x000fe4000bf06270 */
[----:B------:R-:W-:-:S11]  /*7620*/  LOP3.LUT R16, R16, 0xfffffeff, RZ, 0xc0, !PT ;  /* 0xfffffeff10107812 */ /* 0x000fd600078ec0ff */
        /* <DEDUP_REMOVED lines=17> */
.L_x_10586:
[----:B------:R-:W-:Y:S01]  /*7740*/  ULDC UR4, c[0x0][0xc38] ;  /* 0x00030e0000047ab9 */ /* 0x000fe20000000800 */
[----:B------:R-:W-:Y:S01]  /*7750*/  ULDC.64 UR8, c[0x0][0xa28] ;  /* 0x00028a0000087ab9 */ /* 0x000fe20000000a00 */
[----:B------:R-:W-:Y:S01]  /*7760*/  UISETP.NE.AND UP0, UPT, UR4, 0x1, UPT ;  /* 0x000000010400788c */ /* 0x000fe2000bf05270 */
[----:B0-----:R0:W-:Y:S01]  /*7770*/  STL [R1+0x4], RZ ;  /* 0x000004ff01007387 */ /* 0x0011e20000100800 */
        /* <DEDUP_REMOVED lines=22> */
.L_x_10535:
[----:B------:R-:W-:-:S13]  /*78e0*/  PLOP3.LUT P0, PT, PT, PT, UP0, 0x80, 0x0 ;  /* 0x000000000000781c */ /* 0x000fda0003f0f008 */
        /* <DEDUP_REMOVED lines=17> */
.L_x_10536:
        /* <DEDUP_REMOVED lines=22> */
.L_x_10537:
        /* <DEDUP_REMOVED lines=20> */
.L_x_10538:
        /* <DEDUP_REMOVED lines=18> */
.L_x_10539:
        /* <DEDUP_REMOVED lines=13> */
.L_x_10603:
[----:B--2---:R-:W2:Y:S04]  /*7e90*/  LDL R2, [R1+0x10] ;  /* 0x0000100001027983 */ /* 0x004ea80000100800 */
[----:B0-----:R-:W3:Y:S01]  /*7ea0*/  LDL R0, [R1+0x4] ;  /* 0x0000040001007983 */ /* 0x001ee20000100800 */
[----:B-1----:R-:W-:-:S13]  /*7eb0*/  ISETP.NE.AND P1, PT, R10, 0x1, PT ;  /* 0x000000010a00780c */ /* 0x002fda0003f25270 */
[----:B------:R-:W0:Y:S08]  /*7ec0*/  @P1 LDC R5, c[0x0][0x434] ;  /* 0x00010d00ff051b82 */ /* 0x000e300000000800 */
[----:B------:R-:W1:Y:S01]  /*7ed0*/  @P1 LDC R7, c[0x0][0x438] ;  /* 0x00010e00ff071b82 */ /* 0x000e620000000800 */
[----:B-----5:R-:W-:Y:S02]  /*7ee0*/  SHF.R.S32.HI R29, RZ, 0x1f, R27 ;  /* 0x0000001fff1d7819 */ /* 0x020fe4000001141b */
[----:B------:R-:W-:-:S04]  /*7ef0*/  LOP3.LUT R16, R16, 0xffffffef, RZ, 0xc0, !PT ;  /* 0xffffffef10107812 */ /* 0x000fc800078ec0ff */
[----:B------:R-:W-:Y:S01]  /*7f00*/  @P1 LOP3.LUT R16, R16, 0x10, RZ, 0xfc, !PT ;  /* 0x0000001010101812 */ /* 0x000fe200078efcff */
[----:B------:R-:W-:-:S03]  /*7f10*/  IMAD R17, RZ, RZ, -UR46 ;  /* 0x8000002eff117e24 */ /* 0x000fc6000f8e02ff */
[----:B------:R-:W-:Y:S02]  /*7f20*/  LOP3.LUT R16, R16, 0xfffffffe, RZ, 0xc0, !PT ;  /* 0xfffffffe10107812 */ /* 0x000fe400078ec0ff */
[C---:B--2---:R-:W-:Y:S01]  /*7f30*/  ISETP.GE.AND P0, PT, R2.reuse, UR40, PT ;  /* 0x0000002802007c0c */ /* 0x044fe2000bf06270 */
[----:B---3--:R-:W-:-:S04]  /*7f40*/  IMAD.IADD R0, R2, 0x1, R0 ;  /* 0x0000000102007824 */ /* 0x008fc800078e0200 */
[----:B0-----:R-:W-:-:S08]  /*7f50*/  @P1 IMAD.HI.U32 R4, R0, R5, RZ ;  /* 0x0000000500041227 */ /* 0x001fd000078e00ff */
[----:B------:R-:W0:Y:S01]  /*7f60*/  @!P0 LDC.64 R2, c[0x0][0x428] ;  /* 0x00010a00ff028b82 */ /* 0x000e220000000a00 */
[----:B------:R-:W-:Y:S01]  /*7f70*/  IMAD.MOV.U32 R8, RZ, RZ, R0 ;  /* 0x000000ffff087224 */ /* 0x000fe200078e0000 */
[----:B-1----:R-:W-:-:S06]  /*7f80*/  @P1 SHF.R.U32.HI R8, RZ, R7, R4 ;  /* 0x00000007ff081219 */ /* 0x002fcc0000011604 */
[----:B------:R-:W1:Y:S01]  /*7f90*/  @!P0 LDC.64 R4, c[0x0][0x418] ;  /* 0x00010600ff048b82 */ /* 0x000e620000000a00 */
[--C-:B------:R-:W-:Y:S01]  /*7fa0*/  @!P0 SHF.R.S32.HI R7, RZ, 0x1f, R8.reuse ;  /* 0x0000001fff078819 */ /* 0x100fe20000011408 */
[----:B------:R-:W-:Y:S02]  /*7fb0*/  @!P0 IMAD.MOV.U32 R6, RZ, RZ, R8 ;  /* 0x000000ffff068224 */ /* 0x000fe400078e0008 */
[----:B0-----:R-:W-:-:S04]  /*7fc0*/  @!P0 IMAD R9, R29, R2, RZ ;  /* 0x000000021d098224 */ /* 0x001fc800078e02ff */
[C---:B------:R-:W-:Y:S02]  /*7fd0*/  @!P0 IMAD R9, R27.reuse, R3, R9 ;  /* 0x000000031b098224 */ /* 0x040fe400078e0209 */
[----:B------:R-:W-:-:S04]  /*7fe0*/  @!P0 IMAD.WIDE.U32 R2, R27, R2, R6 ;  /* 0x000000021b028225 */ /* 0x000fc800078e0006 */
[----:B------:R-:W-:Y:S01]  /*7ff0*/  @!P0 IMAD.IADD R9, R3, 0x1, R9 ;  /* 0x0000000103098824 */ /* 0x000fe200078e0209 */
[----:B-1----:R-:W-:-:S04]  /*8000*/  @!P0 LEA R6, P1, R2, R4, 0x2 ;  /* 0x0000000402068211 */ /* 0x002fc800078210ff */
[----:B------:R-:W-:Y:S02]  /*8010*/  @!P0 LEA.HI.X R7, R2, R5, R9, 0x2, P1 ;  /* 0x0000000502078211 */ /* 0x000fe400008f1409 */
[----:B------:R-:W0:Y:S01]  /*8020*/  LDC R2, c[0x0][0xc44] ;  /* 0x00031100ff027b82 */ /* 0x000e220000000800 */
[----:B------:R-:W-:Y:S02]  /*8030*/  IMAD.MOV.U32 R5, RZ, RZ, RZ ;  /* 0x000000ffff057224 */ /* 0x000fe400078e00ff */
[----:B------:R-:W-:-:S04]  /*8040*/  IMAD.MOV R3, RZ, RZ, -R8 ;  /* 0x000000ffff037224 */ /* 0x000fc800078e0a08 */
[----:B------:R1:W5:Y:S01]  /*8050*/  @!P0 LDG.E R5, desc[UR36][R6.64] ;  /* 0x0000002406058981 */ /* 0x000362000c1e1900 */
[----:B0-----:R-:W-:Y:S02]  /*8060*/  IMAD R17, R2, R17, UR45 ;  /* 0x0000002d02117e24 */ /* 0x001fe4000f8e0211 */
[----:B------:R-:W-:-:S05]  /*8070*/  IMAD.U32 R2, RZ, RZ, UR48 ;  /* 0x00000030ff027e24 */ /* 0x000fca000f8e00ff */
[----:B------:R-:W-:Y:S01]  /*8080*/  ISETP.NE.AND P2, PT, R2, 0x3, PT ;  /* 0x000000030200780c */ /* 0x000fe20003f45270 */
[----:B-1----:R-:W-:Y:S01]  /*8090*/  IMAD R6, R10, R3, R0 ;  /* 0x000000030a067224 */ /* 0x002fe200078e0200 */
[----:B------:R-:W-:-:S11]  /*80a0*/  SHF.R.S32.HI R28, RZ, 0x1f, R17 ;  /* 0x0000001fff1c7819 */ /* 0x000fd60000011411 */
[----:B------:R-:W-:Y:S01]  /*80b0*/  @P2 LOP3.LUT R16, R16, 0x1, RZ, 0xfc, !PT ;  /* 0x0000000110102812 */ /* 0x000fe200078efcff */
[----:B------:R-:W-:Y:S06]  /*80c0*/  @!P2 BRA `(.L_x_10541) ;  /* 0x000000000004a947 */ /* 0x000fec0003800000 */
[----:B------:R-:W-:Y:S01]  /*80d0*/  BPT.TRAP 0x1 ;  /* 0x000000040000795c */ /* 0x000fe20000300000 */
.L_x_10541:
[----:B------:R-:W-:Y:S01]  /*80e0*/  LEA R4, R19, UR43, 0x3 ;  /* 0x0000002b13047c11 */ /* 0x000fe2000f8e18ff */
[----:B------:R-:W-:Y:S01]  /*80f0*/  BSSY B0, `(.L_x_10542) ;  /* 0x0000005000007945 */ /* 0x000fe20003800000 */
[----:B------:R-:W-:Y:S02]  /*8100*/  SHF.L.U32 R20, R24, 0x1f, RZ ;  /* 0x0000001f18147819 */ /* 0x000fe400000006ff */
[----:B------:R-:W-:Y:S02]  /*8110*/  SHF.R.S32.HI R10, RZ, 0x1f, R6 ;  /* 0x0000001fff0a7819 */ /* 0x000fe40000011406 */
[----:B------:R-:W0:Y:S02]  /*8120*/  SYNCS.PHASECHK.TRANS64.TRYWAIT P0, [R4+URZ+0x19c80], R20 ;  /* 0x019c8014040075a7 */ /* 0x000e24000800017f */
[----:B0-----:R-:W-:Y:S05]  /*8130*/  @!P0 BRA `(.L_x_10543) ;  /* 0x0000002c00b48947 */ /* 0x001fea0003800000 */
.L_x_10604:
[----:B------:R-:W-:Y:S05]  /*8140*/  BSYNC B0 ;  /* 0x0000000000007941 */ /* 0x000fea0003800000 */
.L_x_10542:
        /* <DEDUP_REMOVED lines=19> */
[----:B------:R-:W-:Y:S01]  /*8280*/  IADD3 R7, P0, R2, UR6, RZ ;  /* 0x0000000602077c10 */ /* 0x000fe2000ff1e0ff */
[----:B-1----:R-:W-:-:S03]  /*8290*/  IMAD.SHL.U32 R21, R11, 0x10, RZ ;  /* 0x000000100b157824 */ /* 0x002fc600078e00ff */
[----:B------:R-:W-:Y:S02]  /*82a0*/  IADD3.X R8, R3, UR7, R8, P0, !PT ;  /* 0x0000000703087c10 */ /* 0x000fe400087fe408 */
[----:B------:R-:W-:Y:S01]  /*82b0*/  LOP3.LUT R21, R21, 0x10, RZ, 0xc0, !PT ;  /* 0x0000001015157812 */ /* 0x000fe200078ec0ff */
[----:B--2---:R-:W-:Y:S01]  /*82c0*/  IMAD R9, R19, 0x3000, R9 ;  /* 0x0000300013097824 */ /* 0x004fe200078e0209 */
[----:B------:R-:W-:Y:S06]  /*82d0*/  BRA.DIV UR4, `(.L_x_10544) ;  /* 0x0000002e04607947 */ /* 0x000fec000b800000 */
[----:B------:R-:W1:Y:S01]  /*82e0*/  SHFL.IDX PT, R2, R7, RZ, 0x1e1f ;  /* 0x001e1fff07027589 */ /* 0x000e6200000e0000 */
[C---:B------:R-:W-:Y:S02]  /*82f0*/  LOP3.LUT P3, RZ, R16.reuse, 0x1000, RZ, 0xc0, !PT ;  /* 0x0000100010ff7812 */ /* 0x040fe4000786c0ff */
[C---:B------:R-:W-:Y:S01]  /*8300*/  LOP3.LUT P2, RZ, R16.reuse, 0x800, RZ, 0xc0, !PT ;  /* 0x0000080010ff7812 */ /* 0x040fe2000784c0ff */
[----:B------:R-:W2:Y:S01]  /*8310*/  SHFL.IDX PT, R0, R8, RZ, 0x1e1f ;  /* 0x001e1fff08007589 */ /* 0x000ea200000e0000 */
[----:B------:R-:W-:-:S03]  /*8320*/  LOP3.LUT P1, RZ, R16, 0x400, RZ, 0xc0, !PT ;  /* 0x0000040010ff7812 */ /* 0x000fc6000782c0ff */
[----:B------:R-:W3:Y:S01]  /*8330*/  SHFL.IDX PT, R8, R8, 0x1, 0x1e1f ;  /* 0x003e1f0008087f89 */ /* 0x000ee200000e0000 */
[----:B-1----:R-:W-:-:S05]  /*8340*/  IADD3 R2, P0, R21, R2, RZ ;  /* 0x0000000215027210 */ /* 0x002fca0007f1e0ff */
[----:B--2---:R-:W-:Y:S02]  /*8350*/  IMAD.X R3, RZ, RZ, R0, P0 ;  /* 0x000000ffff037224 */ /* 0x004fe400000e0600 */
[----:B------:R-:W-:-:S05]  /*8360*/  VIADD R0, R9, UR43 ;  /* 0x0000002b09007c36 */ /* 0x000fca0008000000 */
[----:B------:R-:W-:Y:S04]  /*8370*/  LDGSTS.E.BYPASS.LTC128B.128 [R0+0x9000], desc[UR36][R2.64], !P3 ;  /* 0x0900000002007fae */ /* 0x000fe8000d901d64 */
[----:B------:R-:W-:Y:S04]  /*8380*/  LDGSTS.E.BYPASS.LTC128B.128 [R0+0xa000], desc[UR36][R2.64+0x20], !P2 ;  /* 0x0a00002002007fae */ /* 0x000fe8000d101d64 */
[----:B------:R1:W-:Y:S04]  /*8390*/  LDGSTS.E.BYPASS.LTC128B.128 [R0+0xb000], desc[UR36][R2.64+0x40], !P1 ;  /* 0x0b00004002007fae */ /* 0x0003e8000c901d64 */
[----:B-1-3--:R1:W2:Y:S02]  /*83a0*/  SHFL.IDX PT, R2, R7, 0x1, 0x1e1f ;  /* 0x003e1f0007027f89 */ /* 0x00a2a400000e0000 */
.L_x_10610:
[C---:B------:R-:W-:Y:S02]  /*83b0*/  LOP3.LUT P3, RZ, R16.reuse, 0x8000, RZ, 0xc0, !PT ;  /* 0x0000800010ff7812 */ /* 0x040fe4000786c0ff */
[C---:B------:R-:W-:Y:S02]  /*83c0*/  LOP3.LUT P2, RZ, R16.reuse, 0x4000, RZ, 0xc0, !PT ;  /* 0x0000400010ff7812 */ /* 0x040fe4000784c0ff */
[----:B------:R-:W-:Y:S02]  /*83d0*/  LOP3.LUT P1, RZ, R16, 0x2000, RZ, 0xc0, !PT ;  /* 0x0000200010ff7812 */ /* 0x000fe4000782c0ff */
        /* <DEDUP_REMOVED lines=10> */
.L_x_10545:
        /* <DEDUP_REMOVED lines=11> */
.L_x_10546:
[----:B------:R2:W-:Y:S01]  /*8530*/  SYNCS.ARRIVE.TRANS64.A1T0 RZ, [R4+URZ+0x19c70], RZ ;  /* 0x019c70ff04ff79a7 */ /* 0x0005e2000810003f */
[----:B------:R-:W-:Y:S05]  /*8540*/  @!P2 BRA `(.L_x_10547) ;  /* 0x000000000004a947 */ /* 0x000fea0003800000 */
[----:B------:R-:W-:Y:S01]  /*8550*/  BPT.TRAP 0x1 ;  /* 0x000000040000795c */ /* 0x000fe20000300000 */
.L_x_10547:
[----:B------:R-:W3:Y:S01]  /*8560*/  SYNCS.PHASECHK.TRANS64.TRYWAIT P0, [R4+URZ+0x19c40], R20 ;  /* 0x019c4014040075a7 */ /* 0x000ee2000800017f */
[----:B------:R-:W-:Y:S04]  /*8570*/  BSSY B0, `(.L_x_10548) ;  /* 0x0000002000007945 */ /* 0x000fe80003800000 */
[----:B---3--:R-:W-:Y:S05]  /*8580*/  @!P0 BRA `(.L_x_10549) ;  /* 0x0000002c005c8947 */ /* 0x008fea0003800000 */
.L_x_10611:
[----:B------:R-:W-:Y:S05]  /*8590*/  BSYNC B0 ;  /* 0x0000000000007941 */ /* 0x000fea0003800000 */
.L_x_10548:
[----:B------:R4:W5:Y:S01]  /*85a0*/  LDL R9, [R1+0xc] ;  /* 0x00000c0001097983 */ /* 0x0009620000100800 */
[----:B------:R-:W-:Y:S01]  /*85b0*/  ULDC.64 UR4, c[0x0][0x300] ;  /* 0x0000c00000047ab9 */ /* 0x000fe20000000a00 */
[----:B------:R-:W-:Y:S01]  /*85c0*/  ULDC.64 UR6, c[0x0][0x2e8] ;  /* 0x0000ba0000067ab9 */ /* 0x000fe20000000a00 */
[----:B-1----:R-:W-:Y:S01]  /*85d0*/  IMAD R7, R10, UR4, RZ ;  /* 0x000000040a077c24 */ /* 0x002fe2000f8e02ff */
[----:B------:R-:W1:Y:S01]  /*85e0*/  S2R R8, SR_TID.X ;  /* 0x0000000000087919 */ /* 0x000e620000002100 */
[----:B------:R-:W-:Y:S01]  /*85f0*/  IMAD.WIDE.U32 R2, R6, UR4, RZ ;  /* 0x0000000406027c25 */ /* 0x000fe2000f8e00ff */
[C---:B------:R-:W-:Y:S02]  /*8600*/  LOP3.LUT P4, RZ, R16.reuse, 0x8, RZ, 0xc0, !PT ;  /* 0x0000000810ff7812 */ /* 0x040fe4000788c0ff */
[----:B------:R-:W-:Y:S01]  /*8610*/  LOP3.LUT P3, RZ, R16, 0x4, RZ, 0xc0, !PT ;  /* 0x0000000410ff7812 */ /* 0x000fe2000786c0ff */
[----:B------:R-:W-:Y:S01]  /*8620*/  IMAD R7, R6, UR5, R7 ;  /* 0x0000000506077c24 */ /* 0x000fe2000f8e0207 */
[----:B------:R-:W-:Y:S01]  /*8630*/  ULDC.64 UR4, c[0x0][0x310] ;  /* 0x0000c40000047ab9 */ /* 0x000fe20000000a00 */
[----:B------:R-:W-:Y:S01]  /*8640*/  LOP3.LUT P1, RZ, R16, 0x2, RZ, 0xc0, !PT ;  /* 0x0000000210ff7812 */ /* 0x000fe2000782c0ff */
        /* <DEDUP_REMOVED lines=12> */
[----:B-1----:R-:W-:-:S05]  /*8710*/  IMAD.SHL.U32 R8, R8, 0x10, RZ ;  /* 0x0000001008087824 */ /* 0x002fca00078e00ff */
[----:B------:R-:W-:Y:S01]  /*8720*/  LOP3.LUT R8, R8, 0x10, RZ, 0xc0, !PT ;  /* 0x0000001008087812 */ /* 0x000fe200078ec0ff */
[----:B----4-:R-:W-:Y:S06]  /*8730*/  BRA.DIV UR4, `(.L_x_10550) ;  /* 0x0000002e04047947 */ /* 0x010fec000b800000 */
[----:B------:R-:W1:Y:S01]  /*8740*/  SHFL.IDX PT, R3, R5, RZ, 0x1e1f ;  /* 0x001e1fff05037589 */ /* 0x000e6200000e0000 */
[----:B-----5:R-:W-:-:S03]  /*8750*/  ISETP.GE.AND P2, PT, R9, 0x1, PT ;  /* 0x000000010900780c */ /* 0x020fc60003f46270 */
[----:B------:R-:W4:Y:S04]  /*8760*/  SHFL.IDX PT, R2, R6, RZ, 0x1e1f ;  /* 0x001e1fff06027589 */ /* 0x000f2800000e0000 */
[----:B------:R-:W0:Y:S06]  /*8770*/  SHFL.IDX PT, R6, R6, 0x1, 0x1e1f ;  /* 0x003e1f0006067f89 */ /* 0x000e2c00000e0000 */
        /* <DEDUP_REMOVED lines=8> */
[----:B01----:R1:W4:Y:S02]  /*8800*/  SHFL.IDX PT, R2, R5, 0x1, 0x1e1f ;  /* 0x003e1f0005027f89 */ /* 0x00332400000e0000 */
.L_x_10617:
[----:B------:R-:W-:-:S13]  /*8810*/  ISETP.GE.AND P2, PT, R9, 0x41, PT ;  /* 0x000000410900780c */ /* 0x000fda0003f46270 */
[----:B----4-:R-:W-:-:S05]  /*8820*/  @P2 IADD3 R2, P0, R8, R2, RZ ;  /* 0x0000000208022210 */ /* 0x010fca0007f1e0ff */
        /* <DEDUP_REMOVED lines=9> */
.L_x_10551:
        /* <DEDUP_REMOVED lines=11> */
.L_x_10552:
        /* <DEDUP_REMOVED lines=11> */
[----:B0-23--:R-:W-:Y:S02]  /*8a20*/  IMAD.U32 R4, RZ, RZ, UR6 ;  /* 0x00000006ff047e24 */ /* 0x00dfe4000f8e00ff */
[----:B------:R-:W0:Y:S01]  /*8a30*/  LDC.64 R2, c[0x4][R2] ;  /* 0x0100000002027b82 */ /* 0x000e220000000a00 */
[----:B-1----:R-:W-:Y:S02]  /*8a40*/  IMAD.U32 R5, RZ, RZ, UR7 ;  /* 0x00000007ff057e24 */ /* 0x002fe4000f8e00ff */
        /* <DEDUP_REMOVED lines=9> */
.L_x_10553:
[----:B------:R4:W5:Y:S01]  /*8ae0*/  LDL R10, [R1+0x14] ;  /* 0x00001400010a7983 */ /* 0x0009620000100800 */
[----:B------:R-:W0:Y:S01]  /*8af0*/  LDC R9, c[0x0][0x448] ;  /* 0x00011200ff097b82 */ /* 0x000e220000000800 */
[----:B------:R-:W-:Y:S01]  /*8b00*/  R2UR UR6, R28 ;  /* 0x000000001c0672ca */ /* 0x000fe200000e0000 */
[----:B------:R-:W-:Y:S01]  /*8b10*/  IMAD R0, RZ, RZ, -UR45 ;  /* 0x8000002dff007e24 */ /* 0x000fe2000f8e02ff */
[----:B------:R-:W3:Y:S01]  /*8b20*/  S2R R18, SR_TID.X ;  /* 0x0000000000127919 */ /* 0x000ee20000002100 */
[C---:B------:R-:W-:Y:S01]  /*8b30*/  LOP3.LUT P3, RZ, R16.reuse, 0x200, RZ, 0xc0, !PT ;  /* 0x0000020010ff7812 */ /* 0x040fe2000786c0ff */
[----:B------:R-:W-:Y:S01]  /*8b40*/  ULDC.64 UR8, c[0x0][0x2d8] ;  /* 0x0000b60000087ab9 */ /* 0x000fe20000000a00 */
[C---:B------:R-:W-:Y:S01]  /*8b50*/  LOP3.LUT P4, RZ, R16.reuse, 0x100, RZ, 0xc0, !PT ;  /* 0x0000010010ff7812 */ /* 0x040fe2000788c0ff */
[----:B------:R-:W-:Y:S01]  /*8b60*/  ULDC.64 UR10, c[0x0][0x280] ;  /* 0x0000a000000a7ab9 */ /* 0x000fe20000000a00 */
[----:B------:R-:W1:Y:S01]  /*8b70*/  LDC R2, c[0x0][0xc38] ;  /* 0x00030e00ff027b82 */ /* 0x000e620000000800 */
[----:B------:R-:W-:-:S02]  /*8b80*/  LOP3.LUT P5, RZ, R16, 0x80, RZ, 0xc0, !PT ;  /* 0x0000008010ff7812 */ /* 0x000fc400078ac0ff */
[----:B0-----:R-:W-:Y:S02]  /*8b90*/  ISETP.NE.AND P0, PT, R9, 0x1, PT ;  /* 0x000000010900780c */ /* 0x001fe40003f05270 */
[C---:B------:R-:W-:Y:S02]  /*8ba0*/  R2UR UR7, R17.reuse ;  /* 0x00000000110772ca */ /* 0x040fe400000e0000 */
[----:B------:R-:W-:Y:S01]  /*8bb0*/  R2UR UR4, R17 ;  /* 0x00000000110472ca */ /* 0x000fe200000e0000 */
[----:B---3--:R-:W-:Y:S01]  /*8bc0*/  IMAD.SHL.U32 R20, R18, 0x40, RZ ;  /* 0x0000004012147824 */ /* 0x008fe200078e00ff */
[----:B------:R-:W-:-:S07]  /*8bd0*/  SHF.R.U32.HI R18, RZ, 0x1, R18 ;  /* 0x00000001ff127819 */ /* 0x000fce0000011612 */
[----:B--2---:R-:W0:Y:S01]  /*8be0*/  @P0 LDC R4, c[0x0][0x44c] ;  /* 0x00011300ff040b82 */ /* 0x004e220000000800 */
[----:B-1----:R-:W-:Y:S01]  /*8bf0*/  IMAD R0, R2, R0, UR39 ;  /* 0x0000002702007e24 */ /* 0x002fe2000f8e0200 */
[----:B------:R-:W-:Y:S01]  /*8c00*/  LOP3.LUT R20, R20, 0x40, RZ, 0xc0, !PT ;  /* 0x0000004014147812 */ /* 0x000fe200078ec0ff */
[----:B------:R-:W-:-:S03]  /*8c10*/  UIMAD UR6, UR6, UR8, URZ ;  /* 0x00000008060672a4 */ /* 0x000fc6000f8e023f */
[----:B------:R-:W-:Y:S02]  /*8c20*/  LOP3.LUT R18, R20, 0x3f, R18, 0xf8, !PT ;  /* 0x0000003f14127812 */ /* 0x000fe400078ef812 */
[----:B------:R-:W1:Y:S01]  /*8c30*/  @P0 LDC R3, c[0x0][0x450] ;  /* 0x00011400ff030b82 */ /* 0x000e620000000800 */
[----:B------:R-:W-:Y:S02]  /*8c40*/  UIMAD UR7, UR7, UR9, UR6 ;  /* 0x00000009070772a4 */ /* 0x000fe4000f8e0206 */
[----:B------:R-:W-:Y:S01]  /*8c50*/  USHF.R.S32.HI UR6, URZ, 0x1f, UR46 ;  /* 0x0000001f3f067899 */ /* 0x000fe2000801142e */
[----:B------:R-:W-:Y:S01]  /*8c60*/  IMAD R7, R0, 0xc0, R18 ;  /* 0x000000c000077824 */ /* 0x000fe200078e0212 */
[----:B------:R-:W-:-:S03]  /*8c70*/  UIMAD.WIDE.U32 UR4, UR4, UR8, URZ ;  /* 0x00000008040472a5 */ /* 0x000fc6000f8e003f */
[----:B------:R-:W-:Y:S02]  /*8c80*/  ULDC.64 UR8, c[0x0][0x2e0] ;  /* 0x0000b80000087ab9 */ /* 0x000fe40000000a00 */
[----:B------:R-:W-:Y:S01]  /*8c90*/  UIMAD UR6, UR6, UR8, URZ ;  /* 0x00000008060672a4 */ /* 0x000fe2000f8e023f */
[----:B------:R-:W-:Y:S01]  /*8ca0*/  IMAD.MOV.U32 R2, RZ, RZ, R7 ;  /* 0x000000ffff027224 */ /* 0x000fe200078e0007 */
[----:B------:R-:W-:Y:S01]  /*8cb0*/  UIADD3 UR5, UR5, UR7, URZ ;  /* 0x0000000705057290 */ /* 0x000fe2000fffe03f */
[----:B0-----:R-:W-:Y:S01]  /*8cc0*/  @P0 IMAD.HI.U32 R4, R7, R4, RZ ;  /* 0x0000000407040227 */ /* 0x001fe200078e00ff */
[----:B------:R-:W-:Y:S02]  /*8cd0*/  UIMAD UR6, UR46, UR9, UR6 ;  /* 0x000000092e0672a4 */ /* 0x000fe4000f8e0206 */
[----:B------:R-:W-:-:S03]  /*8ce0*/  UIMAD.WIDE.U32 UR4, UR46, UR8, UR4 ;  /* 0x000000082e0472a5 */ /* 0x000fc6000f8e0004 */
[----:B------:R-:W-:Y:S01]  /*8cf0*/  ULDC.64 UR8, c[0x0][0x2c8] ;  /* 0x0000b20000087ab9 */ /* 0x000fe20000000a00 */
[----:B-1----:R-:W-:Y:S01]  /*8d00*/  @P0 SHF.R.U32.HI R2, RZ, R3, R4 ;  /* 0x00000003ff020219 */ /* 0x002fe20000011604 */
[----:B------:R-:W-:-:S03]  /*8d10*/  UIADD3 UR5, UR5, UR6, URZ ;  /* 0x0000000605057290 */ /* 0x000fc6000fffe03f */
[--C-:B------:R-:W-:Y:S01]  /*8d20*/  SHF.R.S32.HI R5, RZ, 0x1f, R2.reuse ;  /* 0x0000001fff057819 */ /* 0x100fe20000011402 */
[----:B------:R-:W-:Y:S01]  /*8d30*/  ULDC.64 UR6, c[0x0][0x2d0] ;  /* 0x0000b40000067ab9 */ /* 0x000fe20000000a00 */
[----:B------:R-:W-:Y:S02]  /*8d40*/  IMAD.MOV R4, RZ, RZ, -R2 ;  /* 0x000000ffff047224 */ /* 0x000fe400078e0a02 */
[----:B------:R-:W-:Y:S02]  /*8d50*/  IMAD.U32 R6, RZ, RZ, UR6 ;  /* 0x00000006ff067e24 */ /* 0x000fe4000f8e00ff */
[----:B------:R-:W-:Y:S02]  /*8d60*/  IMAD R5, R5, UR6, RZ ;  /* 0x0000000605057c24 */ /* 0x000fe4000f8e02ff */
[----:B------:R-:W-:Y:S02]  /*8d70*/  IMAD R4, R9, R4, R7 ;  /* 0x0000000409047224 */ /* 0x000fe400078e0207 */
[----:B------:R-:W-:-:S02]  /*8d80*/  IMAD R5, R2, UR7, R5 ;  /* 0x0000000702057c24 */ /* 0x000fc4000f8e0205 */
[----:B------:R-:W-:-:S04]  /*8d90*/  IMAD.WIDE.U32 R2, R2, R6, UR4 ;  /* 0x0000000402027e25 */ /* 0x000fc8000f8e0006 */
[----:B------:R-:W-:Y:S01]  /*8da0*/  IMAD.IADD R3, R3, 0x1, R5 ;  /* 0x0000000103037824 */ /* 0x000fe200078e0205 */
[----:B------:R-:W-:Y:S01]  /*8db0*/  SHF.R.S32.HI R5, RZ, 0x1f, R4 ;  /* 0x0000001fff057819 */ /* 0x000fe20000011404 */
[----:B------:R-:W-:-:S04]  /*8dc0*/  IMAD.WIDE.U32 R2, R4, UR8, R2 ;  /* 0x0000000804027c25 */ /* 0x000fc8000f8e0002 */
[----:B------:R-:W-:-:S04]  /*8dd0*/  IMAD R5, R5, UR8, RZ ;  /* 0x0000000805057c24 */ /* 0x000fc8000f8e02ff */
[----:B------:R-:W-:Y:S01]  /*8de0*/  IMAD R4, R4, UR9, R5 ;  /* 0x0000000904047c24 */ /* 0x000fe2000f8e0205 */
[----:B------:R-:W-:Y:S02]  /*8df0*/  IADD3 R5, P1, R2, UR10, RZ ;  /* 0x0000000a02057c10 */ /* 0x000fe4000ff3e0ff */
[----:B------:R-:W0:Y:S02]  /*8e00*/  @P0 LDC R2, c[0x0][0x44c] ;  /* 0x00011300ff020b82 */ /* 0x000e240000000800 */
[----:B------:R-:W-:-:S06]  /*8e10*/  IADD3.X R4, R3, UR11, R4, P1, !PT ;  /* 0x0000000b03047c10 */ /* 0x000fcc0008ffe404 */
[----:B------:R-:W1:Y:S01]  /*8e20*/  @P0 LDC R3, c[0x0][0x450] ;  /* 0x00011400ff030b82 */ /* 0x000e620000000800 */
[----:B------:R-:W-:Y:S01]  /*8e30*/  VIADD R7, R7, 0x80 ;  /* 0x0000008007077836 */ /* 0x000fe20000000000 */
[----:B------:R-:W2:Y:S03]  /*8e40*/  S2R R20, SR_TID.X ;  /* 0x0000000000147919 */ /* 0x000ea60000002100 */
[----:B0-----:R-:W-:-:S04]  /*8e50*/  @P0 IMAD.HI.U32 R8, R7, R2, RZ ;  /* 0x0000000207080227 */ /* 0x001fc800078e00ff */
[----:B------:R-:W-:Y:S01]  /*8e60*/  IMAD.MOV.U32 R2, RZ, RZ, R7 ;  /* 0x000000ffff027224 */ /* 0x000fe200078e0007 */
[----:B-1----:R-:W-:-:S05]  /*8e70*/  @P0 SHF.R.U32.HI R2, RZ, R3, R8 ;  /* 0x00000003ff020219 */ /* 0x002fca0000011608 */
[----:B------:R-:W-:-:S04]  /*8e80*/  IMAD.MOV R3, RZ, RZ, -R2 ;  /* 0x000000ffff037224 */ /* 0x000fc800078e0a02 */
[----:B------:R-:W-:Y:S01]  /*8e90*/  IMAD R7, R9, R3, R7 ;  /* 0x0000000309077224 */ /* 0x000fe200078e0207 */
[----:B------:R-:W-:-:S05]  /*8ea0*/  SHF.R.S32.HI R3, RZ, 0x1f, R2 ;  /* 0x0000001fff037819 */ /* 0x000fca0000011402 */
[----:B------:R-:W-:-:S04]  /*8eb0*/  IMAD R3, R3, UR6, RZ ;  /* 0x0000000603037c24 */ /* 0x000fc8000f8e02ff */
[C---:B------:R-:W-:Y:S02]  /*8ec0*/  IMAD R8, R2.reuse, UR7, R3 ;  /* 0x0000000702087c24 */ /* 0x040fe4000f8e0203 */
[----:B------:R-:W-:Y:S01]  /*8ed0*/  IMAD.WIDE.U32 R2, R2, R6, UR4 ;  /* 0x0000000402027e25 */ /* 0x000fe2000f8e0006 */
[----:B------:R-:W-:-:S03]  /*8ee0*/  SHF.R.S32.HI R6, RZ, 0x1f, R7 ;  /* 0x0000001fff067819 */ /* 0x000fc60000011407 */
[----:B------:R-:W-:Y:S02]  /*8ef0*/  IMAD.IADD R3, R3, 0x1, R8 ;  /* 0x0000000103037824 */ /* 0x000fe400078e0208 */
[----:B------:R-:W-:Y:S02]  /*8f00*/  IMAD R6, R6, UR8, RZ ;  /* 0x0000000806067c24 */ /* 0x000fe4000f8e02ff */
[----:B------:R-:W-:Y:S01]  /*8f10*/  IMAD.WIDE.U32 R2, R7, UR8, R2 ;  /* 0x0000000807027c25 */ /* 0x000fe2000f8e0002 */
[----:B------:R-:W-:-:S03]  /*8f20*/  UMOV UR4, 0xffffffff ;  /* 0xffffffff00047882 */ /* 0x000fc60000000000 */
[----:B------:R-:W-:Y:S01]  /*8f30*/  IMAD R6, R7, UR9, R6 ;  /* 0x0000000907067c24 */ /* 0x000fe2000f8e0206 */
[----:B------:R-:W-:Y:S01]  /*8f40*/  IADD3 R7, P0, R2, UR10, RZ ;  /* 0x0000000a02077c10 */ /* 0x000fe2000ff1e0ff */
[----:B--2---:R-:W-:Y:S01]  /*8f50*/  IMAD.SHL.U32 R18, R20, 0x10, RZ ;  /* 0x0000001014127824 */ /* 0x004fe200078e00ff */
[----:B------:R-:W-:Y:S02]  /*8f60*/  SHF.R.U32.HI R20, RZ, 0x1, R20 ;  /* 0x00000001ff147819 */ /* 0x000fe40000011614 */
[----:B------:R-:W-:Y:S02]  /*8f70*/  IADD3.X R6, R3, UR11, R6, P0, !PT ;  /* 0x0000000b03067c10 */ /* 0x000fe400087fe406 */
[----:B------:R-:W-:Y:S02]  /*8f80*/  LOP3.LUT R18, R18, 0x10, RZ, 0xc0, !PT ;  /* 0x0000001012127812 */ /* 0x000fe400078ec0ff */
[----:B------:R-:W-:Y:S01]  /*8f90*/  LOP3.LUT R20, R20, 0x3f, RZ, 0xc0, !PT ;  /* 0x0000003f14147812 */ /* 0x000fe200078ec0ff */
[----:B----4-:R-:W-:Y:S06]  /*8fa0*/  BRA.DIV UR4, `(.L_x_10554) ;  /* 0x0000002604907947 */ /* 0x010fec000b800000 */
[----:B------:R-:W0:Y:S01]  /*8fb0*/  SHFL.IDX PT, R3, R5, RZ, 0x1e1f ;  /* 0x001e1fff05037589 */ /* 0x000e2200000e0000 */
[----:B------:R-:W-:-:S03]  /*8fc0*/  IMAD R0, R0, 0xc0, R20 ;  /* 0x000000c000007824 */ /* 0x000fc600078e0214 */
[----:B------:R-:W1:Y:S02]  /*8fd0*/  SHFL.IDX PT, R2, R4, RZ, 0x1e1f ;  /* 0x001e1fff04027589 */ /* 0x000e6400000e0000 */
[----:B------:R-:W-:Y:S02]  /*8fe0*/  ISETP.GE.AND P1, PT, R0, UR42, PT ;  /* 0x0000002a00007c0c */ /* 0x000fe4000bf26270 */
[----:B------:R-:W2:Y:S04]  /*8ff0*/  SHFL.IDX PT, R5, R5, 0x1, 0x1e1f ;  /* 0x003e1f0005057f89 */ /* 0x000ea800000e0000 */
[----:B------:R-:W3:Y:S04]  /*9000*/  SHFL.IDX PT, R4, R4, 0x1, 0x1e1f ;  /* 0x003e1f0004047f89 */ /* 0x000ee800000e0000 */
[----:B------:R-:W4:Y:S04]  /*9010*/  SHFL.IDX PT, R6, R6, RZ, 0x1e1f ;  /* 0x001e1fff06067589 */ /* 0x000f2800000e0000 */
[----:B------:R1:W2:Y:S01]  /*9020*/  SHFL.IDX PT, R14, R7, RZ, 0x1e1f ;  /* 0x001e1fff070e7589 */ /* 0x0002a200000e0000 */
[----:B0-----:R-:W-:-:S05]  /*9030*/  @!P1 IADD3 R3, P0, R18, R3, RZ ;  /* 0x0000000312039210 */ /* 0x001fca0007f1e0ff */
[----:B-1----:R-:W-:-:S05]  /*9040*/  @!P1 IMAD.X R2, RZ, RZ, R2, P0 ;  /* 0x000000ffff029224 */ /* 0x002fca00000e0602 */
[----:B------:R-:W-:-:S04]  /*9050*/  @!P1 LOP3.LUT R3, R3, R2, RZ, 0x3c, !PT ;  /* 0x0000000203039212 */ /* 0x000fc800078e3cff */
[----:B------:R-:W-:-:S04]  /*9060*/  @!P1 LOP3.LUT R2, R3, R2, RZ, 0x3c, !PT ;  /* 0x0000000203029212 */ /* 0x000fc800078e3cff */
[----:B------:R-:W-:-:S05]  /*9070*/  @!P1 LOP3.LUT R3, R3, R2, RZ, 0x3c, !PT ;  /* 0x0000000203039212 */ /* 0x000fca00078e3cff */
[----:B-----5:R-:W-:Y:S04]  /*9080*/  @!P1 LDGSTS.E.BYPASS.LTC128B.128 [R10+0xf000], desc[UR36][R2.64], !P3 ;  /* 0x0f000000020a9fae */ /* 0x020fe8000d901d64 */
[----:B------:R-:W-:Y:S04]  /*9090*/  @!P1 LDGSTS.E.BYPASS.LTC128B.128 [R10+0x10800], desc[UR36][R2.64+0x20], !P4 ;  /* 0x10800020020a9fae */ /* 0x000fe8000e101d64 */
[----:B------:R0:W-:Y:S02]  /*90a0*/  @!P1 LDGSTS.E.BYPASS.LTC128B.128 [R10+0x12000], desc[UR36][R2.64+0x40], !P5 ;  /* 0x12000040020a9fae */ /* 0x0001e4000e901d64 */
[----:B0-----:R-:W-:-:S05]  /*90b0*/  VIADD R2, R0, 0x40 ;  /* 0x0000004000027836 */ /* 0x001fca0000000000 */
[----:B------:R-:W-:-:S13]  /*90c0*/  ISETP.GE.AND P1, PT, R2, UR42, PT ;  /* 0x0000002a02007c0c */ /* 0x000fda000bf26270 */
[----:B--2---:R-:W-:-:S05]  /*90d0*/  @!P1 IADD3 R2, P0, R18, R5, RZ ;  /* 0x0000000512029210 */ /* 0x004fca0007f1e0ff */
[----:B---3--:R-:W-:-:S05]  /*90e0*/  @!P1 IMAD.X R3, RZ, RZ, R4, P0 ;  /* 0x000000ffff039224 */ /* 0x008fca00000e0604 */
[----:B------:R0:W-:Y:S04]  /*90f0*/  @!P1 LDGSTS.E.BYPASS.LTC128B.128 [R10+0xf800], desc[UR36][R2.64], !P3 ;  /* 0x0f800000020a9fae */ /* 0x0001e8000d901d64 */
[----:B------:R0:W-:Y:S04]  /*9100*/  @!P1 LDGSTS.E.BYPASS.LTC128B.128 [R10+0x11000], desc[UR36][R2.64+0x20], !P4 ;  /* 0x11000020020a9fae */ /* 0x0001e8000e101d64 */
[----:B----4-:R0:W-:Y:S02]  /*9110*/  @!P1 LDGSTS.E.BYPASS.LTC128B.128 [R10+0x12800], desc[UR36][R2.64+0x40], !P5 ;  /* 0x12800040020a9fae */ /* 0x0101e4000e901d64 */
.L_x_10624:
[----:B------:R-:W-:Y:S01]  /*9120*/  VIADD R0, R0, 0x80 ;  /* 0x0000008000007836 */ /* 0x000fe20000000000 */
[----:B------:R-:W-:Y:S04]  /*9130*/  BSSY B0, `(.L_x_10555) ;  /* 0x000000b000007945 */ /* 0x000fe80003800000 */
[----:B------:R-:W-:-:S13]  /*9140*/  ISETP.GE.AND P0, PT, R0, UR42, PT ;  /* 0x0000002a00007c0c */ /* 0x000fda000bf06270 */
        /* <DEDUP_REMOVED lines=9> */
.L_x_10556:
[----:B------:R-:W-:Y:S05]  /*91e0*/  BSYNC B0 ;  /* 0x0000000000007941 */ /* 0x000fea0003800000 */
.L_x_10555:
[----:B------:R-:W-:Y:S01]  /*91f0*/  NOP ;  /* 0x0000000000007918 */ /* 0x000fe20000000000 */
[----:B------:R-:W-:Y:S01]  /*9200*/  SYNCS.ARRIVE.TRANS64.RED.A0T1 RZ, [UR43+0x19c00], RZ ;  /* 0x019c00ffffff79a7 */ /* 0x000fe2000820042b */
[----:B------:R-:W-:Y:S01]  /*9210*/  ARRIVES.LDGSTSBAR.64.TRANSCNT [UR43+0x19c00] ;  /* 0x019c0000ff0079b0 */ /* 0x000fe20008000aab */
[----:B------:R-:W-:Y:S01]  /*9220*/  NOP ;  /* 0x0000000000007918 */ /* 0x000fe20000000000 */
[----:B------:R-:W-:Y:S01]  /*9230*/  ULOP3.LUT UR4, UR38, 0x1, URZ, 0xc, !UPT ;  /* 0x0000000126047892 */ /* 0x000fe2000f8e0c3f */
[----:B------:R-:W-:Y:S05]  /*9240*/  SYNCS.ARRIVE.TRANS64.A1T0 RZ, [UR43+0x19c00], RZ ;  /* 0x019c00ffffff79a7 */ /* 0x000fea000810002b */
[----:B01----:R-:W-:-:S05]  /*9250*/  IMAD.U32 R3, RZ, RZ, UR4 ;  /* 0x00000004ff037e24 */ /* 0x003fca000f8e00ff */
[----:B------:R-:W-:-:S04]  /*9260*/  SHF.L.U32 R3, R3, 0x1f, RZ ;  /* 0x0000001f03037819 */ /* 0x000fc800000006ff */
[----:B------:R-:W0:Y:S02]  /*9270*/  SYNCS.PHASECHK.TRANS64.TRYWAIT P0, [UR43+0x19c20], R3 ;  /* 0x019c2003ff0075a7 */ /* 0x000e24000800016b */
[----:B0-----:R-:W-:Y:S05]  /*9280*/  @!P0 BRA `(.L_x_10557) ;  /* 0x0000002400c08947 */ /* 0x001fea0003800000 */
.L_x_10625:
[----:B------:R-:W-:-:S05]  /*9290*/  IMAD.U32 R0, RZ, RZ, UR40 ;  /* 0x00000028ff007e24 */ /* 0x000fca000f8e00ff */
[----:B------:R-:W-:-:S13]  /*92a0*/  ISETP.GE.AND P0, PT, R0, 0x81, PT ;  /* 0x000000810000780c */ /* 0x000fda0003f06270 */
[----:B------:R-:W-:Y:S05]  /*92b0*/  @!P0 BRA `(.L_x_10558) ;  /* 0x0000001000388947 */ /* 0x000fea0003800000 */
[----:B------:R-:W-:Y:S02]  /*92c0*/  IMAD.MOV.U32 R4, RZ, RZ, R24 ;  /* 0x000000ffff047224 */ /* 0x000fe400078e0018 */
[----:B------:R-:W-:Y:S02]  /*92d0*/  IMAD.MOV.U32 R0, RZ, RZ, R19 ;  /* 0x000000ffff007224 */ /* 0x000fe400078e0013 */
[----:B------:R-:W-:-:S07]  /*92e0*/  IMAD.U32 R20, RZ, RZ, UR44 ;  /* 0x0000002cff147e24 */ /* 0x000fce000f8e00ff */
.L_x_10578:
[----:B------:R-:W2:Y:S01]  /*92f0*/  LDL R6, [R1+0x4] ;  /* 0x0000040001067983 */ /* 0x000ea20000100800 */
[----:B0-----:R-:W0:Y:S01]  /*9300*/  LDC R3, c[0x0][0x430] ;  /* 0x00010c00ff037b82 */ /* 0x001e220000000800 */
[----:B------:R-:W-:Y:S01]  /*9310*/  ULDC.64 UR4, c[0x0][0x428] ;  /* 0x00010a0000047ab9 */ /* 0x000fe20000000a00 */
[----:B-1----:R-:W1:Y:S01]  /*9320*/  S2R R2, SR_TID.X ;  /* 0x0000000000027919 */ /* 0x002e620000002100 */
[----:B0-----:R-:W-:-:S13]  /*9330*/  ISETP.NE.AND P0, PT, R3, 0x1, PT ;  /* 0x000000010300780c */ /* 0x001fda0003f05270 */
[----:B------:R-:W0:Y:S01]  /*9340*/  @P0 LDC R3, c[0x0][0x434] ;  /* 0x00010d00ff030b82 */ /* 0x000e220000000800 */
[----:B-1----:R-:W-:Y:S01]  /*9350*/  IMAD.SHL.U32 R5, R2, 0x40, RZ ;  /* 0x0000004002057824 */ /* 0x002fe200078e00ff */
[----:B------:R-:W-:-:S06]  /*9360*/  SHF.R.U32.HI R7, RZ, 0x1, R2 ;  /* 0x00000001ff077819 */ /* 0x000fcc0000011602 */
[----:B------:R-:W1:Y:S01]  /*9370*/  @P0 LDC R2, c[0x0][0x438] ;  /* 0x00010e00ff020b82 */ /* 0x000e620000000800 */
[----:B------:R-:W-:Y:S02]  /*9380*/  LOP3.LUT R7, R7, 0x3f, RZ, 0xc0, !PT ;  /* 0x0000003f07077812 */ /* 0x000fe400078ec0ff */
[----:B------:R-:W-:-:S03]  /*9390*/  LOP3.LUT R5, R5, 0x40, RZ, 0xc0, !PT ;  /* 0x0000004005057812 */ /* 0x000fc600078ec0ff */
[----:B------:R-:W-:-:S05]  /*93a0*/  IMAD R8, R20, 0x80, R7 ;  /* 0x0000008014087824 */ /* 0x000fca00078e0207 */
[----:B--2---:R-:W-:-:S05]  /*93b0*/  IADD3 R8, R5, R8, R6 ;  /* 0x0000000805087210 */ /* 0x004fca0007ffe006 */
[----:B0-----:R-:W-:-:S04]  /*93c0*/  @P0 IMAD.HI.U32 R3, R8, R3, RZ ;  /* 0x0000000308030227 */ /* 0x001fc800078e00ff */
[----:B------:R-:W-:Y:S01]  /*93d0*/  IMAD.MOV.U32 R5, RZ, RZ, R8 ;  /* 0x000000ffff057224 */ /* 0x000fe200078e0008 */
        /* <DEDUP_REMOVED lines=11> */
[----:B------:R-:W-:-:S06]  /*9490*/  LEA.HI.X R7, R2, UR5, R3, 0x2, P0 ;  /* 0x0000000502077c11 */ /* 0x000fcc00080f1403 */
[----:B------:R-:W2:Y:S01]  /*94a0*/  LDG.E R7, desc[UR36][R6.64] ;  /* 0x0000002406077981 */ /* 0x000ea2000c1e1900 */
[----:B------:R-:W-:Y:S01]  /*94b0*/  ISETP.NE.AND P2, PT, R9, 0x3, PT ;  /* 0x000000030900780c */ /* 0x000fe20003f45270 */
[----:B------:R-:W-:Y:S02]  /*94c0*/  VIADD R19, R0, 0x1 ;  /* 0x0000000100137836 */ /* 0x000fe40000000000 */
[----:B------:R-:W-:-:S03]  /*94d0*/  IMAD.MOV R2, RZ, RZ, -R5 ;  /* 0x000000ffff027224 */ /* 0x000fc600078e0a05 */
[----:B------:R-:W-:Y:S01]  /*94e0*/  ISETP.NE.AND P0, PT, R19, 0x2, PT ;  /* 0x000000021300780c */ /* 0x000fe20003f05270 */
[----:B------:R-:W-:-:S03]  /*94f0*/  IMAD R8, R2, UR4, R8 ;  /* 0x0000000402087c24 */ /* 0x000fc6000f8e0208 */
        /* <DEDUP_REMOVED lines=8> */
.L_x_10559:
[----:B------:R-:W-:Y:S01]  /*9580*/  LEA R5, R19, UR43, 0x3 ;  /* 0x0000002b13057c11 */ /* 0x000fe2000f8e18ff */
[----:B------:R-:W-:Y:S01]  /*9590*/  BSSY B0, `(.L_x_10560) ;  /* 0x0000005000007945 */ /* 0x000fe20003800000 */
[----:B------:R-:W-:Y:S02]  /*95a0*/  SHF.L.U32 R10, R24, 0x1f, RZ ;  /* 0x0000001f180a7819 */ /* 0x000fe400000006ff */
[----:B------:R-:W-:Y:S02]  /*95b0*/  SHF.R.S32.HI R9, RZ, 0x1f, R8 ;  /* 0x0000001fff097819 */ /* 0x000fe40000011408 */
[----:B------:R-:W0:Y:S02]  /*95c0*/  SYNCS.PHASECHK.TRANS64.TRYWAIT P0, [R5+URZ+0x19c80], R10 ;  /* 0x019c800a050075a7 */ /* 0x000e24000800017f */
[----:B0-----:R-:W-:Y:S05]  /*95d0*/  @!P0 BRA `(.L_x_10561) ;  /* 0x0000002400008947 */ /* 0x001fea0003800000 */
.L_x_10626:
[----:B------:R-:W-:Y:S05]  /*95e0*/  BSYNC B0 ;  /* 0x0000000000007941 */ /* 0x000fea0003800000 */
.L_x_10560:
[----:B------:R-:W2:Y:S01]  /*95f0*/  LDL R11, [R1] ;  /* 0x00000000010b7983 */ /* 0x000ea20000100800 */
[----:B------:R-:W-:Y:S01]  /*9600*/  ULDC.64 UR4, c[0x0][0x328] ;  /* 0x0000ca0000047ab9 */ /* 0x000fe20000000a00 */
[----:B------:R-:W-:Y:S01]  /*9610*/  ULDC.64 UR6, c[0x0][0x318] ;  /* 0x0000c60000067ab9 */ /* 0x000fe20000000a00 */
[----:B------:R-:W-:Y:S01]  /*9620*/  IMAD R6, R9, UR4, RZ ;  /* 0x0000000409067c24 */ /* 0x000fe2000f8e02ff */
[----:B------:R-:W-:Y:S01]  /*9630*/  LOP3.LUT P4, RZ, R16, 0x8, RZ, 0xc0, !PT ;  /* 0x0000000810ff7812 */ /* 0x000fe2000788c0ff */
[----:B------:R-:W-:Y:S01]  /*9640*/  IMAD.WIDE.U32 R2, R8, UR4, RZ ;  /* 0x0000000408027c25 */ /* 0x000fe2000f8e00ff */
[C---:B------:R-:W-:Y:S02]  /*9650*/  LOP3.LUT P3, RZ, R16.reuse, 0x4, RZ, 0xc0, !PT ;  /* 0x0000000410ff7812 */ /* 0x040fe4000786c0ff */
[----:B------:R-:W-:Y:S01]  /*9660*/  LOP3.LUT P2, RZ, R16, 0x2, RZ, 0xc0, !PT ;  /* 0x0000000210ff7812 */ /* 0x000fe2000784c0ff */
        /* <DEDUP_REMOVED lines=14> */
[----:B--2---:R-:W-:Y:S01]  /*9750*/  IMAD R6, R19, 0x3000, R11 ;  /* 0x0000300013067824 */ /* 0x004fe200078e020b */
[----:B------:R-:W-:Y:S07]  /*9760*/  BRA.DIV UR4, `(.L_x_10562) ;  /* 0x0000002204b07947 */ /* 0x000fee000b800000 */
[----:B------:R-:W1:Y:S01]  /*9770*/  S2R R3, SR_TID.X ;  /* 0x0000000000037919 */ /* 0x000e620000002100 */
[----:B------:R-:W-:Y:S01]  /*9780*/  VIADD R6, R6, UR43 ;  /* 0x0000002b06067c36 */ /* 0x000fe20008000000 */
[----:B------:R-:W2:Y:S01]  /*9790*/  SHFL.IDX PT, R2, R21, RZ, 0x1e1f ;  /* 0x001e1fff15027589 */ /* 0x000ea200000e0000 */
[----:B-1----:R-:W-:-:S03]  /*97a0*/  IMAD.SHL.U32 R11, R3, 0x10, RZ ;  /* 0x00000010030b7824 */ /* 0x002fc600078e00ff */
[----:B------:R-:W1:Y:S02]  /*97b0*/  SHFL.IDX PT, R3, R26, RZ, 0x1e1f ;  /* 0x001e1fff1a037589 */ /* 0x000e6400000e0000 */
[----:B------:R-:W-:Y:S02]  /*97c0*/  LOP3.LUT R11, R11, 0x10, RZ, 0xc0, !PT ;  /* 0x000000100b0b7812 */ /* 0x000fe400078ec0ff */
[----:B------:R-:W3:Y:S02]  /*97d0*/  SHFL.IDX PT, R26, R26, 0x1, 0x1e1f ;  /* 0x003e1f001a1a7f89 */ /* 0x000ee400000e0000 */
[----:B--2---:R-:W-:-:S05]  /*97e0*/  IADD3 R2, P0, R11, R2, RZ ;  /* 0x000000020b027210 */ /* 0x004fca0007f1e0ff */
[----:B-1----:R-:W-:-:S05]  /*97f0*/  IMAD.X R3, RZ, RZ, R3, P0 ;  /* 0x000000ffff037224 */ /* 0x002fca00000e0603 */
[----:B------:R-:W-:Y:S04]  /*9800*/  LDGSTS.E.BYPASS.LTC128B.128 [R6+0x9000], desc[UR36][R2.64], !P4 ;  /* 0x0900000002067fae */ /* 0x000fe8000e101d64 */
[----:B------:R-:W-:Y:S04]  /*9810*/  LDGSTS.E.BYPASS.LTC128B.128 [R6+0xa000], desc[UR36][R2.64+0x20], !P3 ;  /* 0x0a00002002067fae */ /* 0x000fe8000d901d64 */
[----:B------:R1:W-:Y:S04]  /*9820*/  LDGSTS.E.BYPASS.LTC128B.128 [R6+0xb000], desc[UR36][R2.64+0x40], !P2 ;  /* 0x0b00004002067fae */ /* 0x0003e8000d101d64 */
[----:B-1-3--:R1:W2:Y:S02]  /*9830*/  SHFL.IDX PT, R2, R21, 0x1, 0x1e1f ;  /* 0x003e1f0015027f89 */ /* 0x00a2a400000e0000 */
.L_x_10632:
[----:B------:R-:W3:Y:S02]  /*9840*/  S2R R3, SR_TID.X ;  /* 0x0000000000037919 */ /* 0x000ee40000002100 */
[----:B---3--:R-:W-:-:S05]  /*9850*/  IMAD.SHL.U32 R3, R3, 0x10, RZ ;  /* 0x0000001003037824 */ /* 0x008fca00078e00ff */
[----:B------:R-:W-:-:S04]  /*9860*/  LOP3.LUT R3, R3, 0x10, RZ, 0xc0, !PT ;  /* 0x0000001003037812 */ /* 0x000fc800078ec0ff */
        /* <DEDUP_REMOVED lines=10> */
.L_x_10563:
        /* <DEDUP_REMOVED lines=11> */
.L_x_10564:
[----:B------:R2:W-:Y:S01]  /*99c0*/  SYNCS.ARRIVE.TRANS64.A1T0 RZ, [R5+URZ+0x19c70], RZ ;  /* 0x019c70ff05ff79a7 */ /* 0x0005e2000810003f */
[----:B------:R-:W-:Y:S05]  /*99d0*/  @!P3 BRA `(.L_x_10565) ;  /* 0x000000000004b947 */ /* 0x000fea0003800000 */
[----:B------:R-:W-:Y:S01]  /*99e0*/  BPT.TRAP 0x1 ;  /* 0x000000040000795c */ /* 0x000fe20000300000 */
.L_x_10565:
[----:B------:R-:W3:Y:S01]  /*99f0*/  SYNCS.PHASECHK.TRANS64.TRYWAIT P0, [R5+URZ+0x19c40], R10 ;  /* 0x019c400a050075a7 */ /* 0x000ee2000800017f */
[----:B------:R-:W-:Y:S04]  /*9a00*/  BSSY B0, `(.L_x_10566) ;  /* 0x0000002000007945 */ /* 0x000fe80003800000 */
[----:B---3--:R-:W-:Y:S05]  /*9a10*/  @!P0 BRA `(.L_x_10567) ;  /* 0x0000002000b08947 */ /* 0x008fea0003800000 */
.L_x_10633:
[----:B------:R-:W-:Y:S05]  /*9a20*/  BSYNC B0 ;  /* 0x0000000000007941 */ /* 0x000fea0003800000 */
.L_x_10566:
[----:B------:R-:W1:Y:S01]  /*9a30*/  S2R R11, SR_TID.X ;  /* 0x00000000000b7919 */ /* 0x000e620000002100 */
        /* <DEDUP_REMOVED lines=8> */
[----:B------:R-:W-:-:S02]  /*9ac0*/  ULDC.64 UR4, c[0x0][0x310] ;  /* 0x0000c40000047ab9 */ /* 0x000fc40000000a00 */
        /* <DEDUP_REMOVED lines=11> */
[----:B-1----:R-:W-:-:S03]  /*9b80*/  IMAD.SHL.U32 R21, R11, 0x10, RZ ;  /* 0x000000100b157824 */ /* 0x002fc600078e00ff */
[----:B------:R-:W-:Y:S02]  /*9b90*/  IADD3.X R8, R8, UR7, R3, P0, !PT ;  /* 0x0000000708087c10 */ /* 0x000fe400087fe403 */
[----:B------:R-:W-:Y:S01]  /*9ba0*/  LOP3.LUT R21, R21, 0x10, RZ, 0xc0, !PT ;  /* 0x0000001015157812 */ /* 0x000fe200078ec0ff */
[----:B------:R-:W-:Y:S06]  /*9bb0*/  BRA.DIV UR4, `(.L_x_10568) ;  /* 0x00000022045c7947 */ /* 0x000fec000b800000 */
[----:B------:R-:W1:Y:S04]  /*9bc0*/  SHFL.IDX PT, R2, R7, RZ, 0x1e1f ;  /* 0x001e1fff07027589 */ /* 0x000e6800000e0000 */
[----:B------:R-:W4:Y:S04]  /*9bd0*/  SHFL.IDX PT, R3, R8, RZ, 0x1e1f ;  /* 0x001e1fff08037589 */ /* 0x000f2800000e0000 */
[----:B------:R-:W0:Y:S01]  /*9be0*/  SHFL.IDX PT, R8, R8, 0x1, 0x1e1f ;  /* 0x003e1f0008087f89 */ /* 0x000e2200000e0000 */
[----:B-1----:R-:W-:-:S05]  /*9bf0*/  IADD3 R2, P0, R21, R2, RZ ;  /* 0x0000000215027210 */ /* 0x002fca0007f1e0ff */
[----:B----4-:R-:W-:-:S05]  /*9c00*/  IMAD.X R3, RZ, RZ, R3, P0 ;  /* 0x000000ffff037224 */ /* 0x010fca00000e0603 */
[----:B------:R-:W-:Y:S04]  /*9c10*/  LDGSTS.E.BYPASS.LTC128B.128 [R6+0x13800], desc[UR36][R2.64], !P4 ;  /* 0x1380000002067fae */ /* 0x000fe8000e101d64 */
[----:B------:R-:W-:Y:S04]  /*9c20*/  LDGSTS.E.BYPASS.LTC128B.128 [R6+0x14800], desc[UR36][R2.64+0x20], !P3 ;  /* 0x1480002002067fae */ /* 0x000fe8000d901d64 */
[----:B------:R1:W-:Y:S04]  /*9c30*/  LDGSTS.E.BYPASS.LTC128B.128 [R6+0x15800], desc[UR36][R2.64+0x40], !P2 ;  /* 0x1580004002067fae */ /* 0x0003e8000d101d64 */
[----:B01----:R1:W4:Y:S02]  /*9c40*/  SHFL.IDX PT, R2, R7, 0x1, 0x1e1f ;  /* 0x003e1f0007027f89 */ /* 0x00332400000e0000 */
.L_x_10639:
        /* <DEDUP_REMOVED lines=10> */
.L_x_10569:
        /* <DEDUP_REMOVED lines=11> */
.L_x_10570:
[----:B------:R-:W-:Y:S01]  /*9da0*/  IMAD.U32 R2, RZ, RZ, UR49 ;  /* 0x00000031ff027e24 */ /* 0x000fe2000f8e00ff */
[----:B------:R0:W-:Y:S04]  /*9db0*/  SYNCS.ARRIVE.TRANS64.A1T0 RZ, [R5+URZ+0x19c30], RZ ;  /* 0x019c30ff05ff79a7 */ /* 0x0001e8000810003f */
[----:B------:R-:W-:-:S13]  /*9dc0*/  ISETP.NE.AND P0, PT, R2, 0x3, PT ;  /* 0x000000030200780c */ /* 0x000fda0003f05270 */
[----:B0-----:R-:W-:Y:S05]  /*9dd0*/  @!P0 BRA `(.L_x_10571) ;  /* 0x0000000000048947 */ /* 0x001fea0003800000 */
[----:B------:R-:W-:Y:S01]  /*9de0*/  BPT.TRAP 0x1 ;  /* 0x000000040000795c */ /* 0x000fe20000300000 */
.L_x_10571:
[----:B------:R-:W-:Y:S01]  /*9df0*/  LOP3.LUT R3, R4, 0x1, RZ, 0x3c, !PT ;  /* 0x0000000104037812 */ /* 0x000fe200078e3cff */
[----:B------:R-:W-:Y:S01]  /*9e00*/  BSSY B0, `(.L_x_10572) ;  /* 0x0000005000007945 */ /* 0x000fe20003800000 */
[----:B------:R-:W-:Y:S02]  /*9e10*/  LEA R2, R0, UR43, 0x3 ;  /* 0x0000002b00027c11 */ /* 0x000fe4000f8e18ff */
[----:B------:R-:W-:-:S04]  /*9e20*/  SHF.L.U32 R3, R3, 0x1f, RZ ;  /* 0x0000001f03037819 */ /* 0x000fc800000006ff */
[----:B------:R-:W0:Y:S02]  /*9e30*/  SYNCS.PHASECHK.TRANS64.TRYWAIT P2, [R2+URZ+0x19c70], R3 ;  /* 0x019c7003020075a7 */ /* 0x000e24000804017f */
[----:B0-----:R-:W-:Y:S05]  /*9e40*/  @!P2 BRA `(.L_x_10573) ;  /* 0x000000200050a947 */ /* 0x001fea0003800000 */
.L_x_10640:
[----:B------:R-:W-:Y:S05]  /*9e50*/  BSYNC B0 ;  /* 0x0000000000007941 */ /* 0x000fea0003800000 */
.L_x_10572:
[----:B--23--:R-:W-:-:S05]  /*9e60*/  IMAD.U32 R5, RZ, RZ, UR48 ;  /* 0x00000030ff057e24 */ /* 0x00cfca000f8e00ff */
[----:B------:R-:W-:-:S13]  /*9e70*/  ISETP.NE.AND P2, PT, R5, 0x3, PT ;  /* 0x000000030500780c */ /* 0x000fda0003f45270 */
[----:B------:R-:W-:Y:S05]  /*9e80*/  @!P2 BRA `(.L_x_10574) ;  /* 0x000000000004a947 */ /* 0x000fea0003800000 */
[----:B------:R-:W-:Y:S01]  /*9e90*/  BPT.TRAP 0x1 ;  /* 0x000000040000795c */ /* 0x000fe20000300000 */
.L_x_10574:
[----:B0-----:R-:W-:Y:S01]  /*9ea0*/  SHF.L.U32 R3, R4, 0x1f, RZ ;  /* 0x0000001f04037819 */ /* 0x001fe200000006ff */
[----:B------:R-:W-:-:S03]  /*9eb0*/  IMAD R0, R0, 0x3000, RZ ;  /* 0x0000300000007824 */ /* 0x000fc600078e02ff */
[----:B------:R-:W0:Y:S02]  /*9ec0*/  SYNCS.PHASECHK.TRANS64.TRYWAIT P2, [R2+URZ+0x19c60], R3 ;  /* 0x019c6003020075a7 */ /* 0x000e24000804017f */
[----:B0-----:R-:W-:Y:S05]  /*9ed0*/  @!P2 BRA `(.L_x_10575) ;  /* 0x000000200040a947 */ /* 0x001fea0003800000 */
.L_x_10641:
[----:B------:R-:W2:Y:S01]  /*9ee0*/  LDL R14, [R1+0x8] ;  /* 0x00000800010e7983 */ /* 0x000ea20000100800 */
[C---:B------:R-:W-:Y:S01]  /*9ef0*/  LOP3.LUT R12, R0.reuse, R23, RZ, 0xfc, !PT ;  /* 0x00000017000c7212 */ /* 0x040fe200078efcff */
[----:B------:R-:W-:Y:S05]  /*9f00*/  WARPSYNC.ALL ;  /* 0x0000000000007948 */ /* 0x000fea0003800000 */
[----:B-1----:R1:W3:Y:S01]  /*9f10*/  LDSM.16.MT88.4 R4, [R12+UR43+0x9000] ;  /* 0x0090002b0c04783b */ /* 0x0022e20008004200 */
[----:B0-----:R-:W-:Y:S02]  /*9f20*/  LOP3.LUT R3, R0, R25, RZ, 0xfc, !PT ;  /* 0x0000001900037212 */ /* 0x001fe400078efcff */
[----:B------:R-:W-:-:S03]  /*9f30*/  LOP3.LUT R13, R23, 0x1800, RZ, 0xfc, !PT ;  /* 0x00001800170d7812 */ /* 0x000fc600078efcff */
[----:B------:R-:W-:Y:S01]  /*9f40*/  IMAD.IADD R3, R22, 0x1, R3 ;  /* 0x0000000116037824 */ /* 0x000fe200078e0203 */
[----:B-1----:R-:W-:Y:S02]  /*9f50*/  LOP3.LUT R12, R0, 0x800, R23, 0xfe, !PT ;  /* 0x00000800000c7812 */ /* 0x002fe400078efe17 */
[C-C-:B---3--:R-:W-:Y:S02]  /*9f60*/  PRMT R8, R4.reuse, 0x6420, R5.reuse ;  /* 0x0000642004087816 */ /* 0x148fe40000000005 */
[----:B------:R-:W-:Y:S02]  /*9f70*/  PRMT R9, R4, 0x7531, R5 ;  /* 0x0000753104097816 */ /* 0x000fe40000000005 */
[C-C-:B------:R-:W-:Y:S02]  /*9f80*/  PRMT R10, R6.reuse, 0x6420, R7.reuse ;  /* 0x00006420060a7816 */ /* 0x140fe40000000007 */
[----:B------:R-:W-:-:S05]  /*9f90*/  PRMT R11, R6, 0x7531, R7 ;  /* 0x00007531060b7816 */ /* 0x000fca0000000007 */
[----:B------:R0:W-:Y:S02]  /*9fa0*/  STSM.16.M88.4 [R3], R8 ;  /* 0x0000000803007844 */ /* 0x0001e40000000200 */
[----:B0-----:R-:W-:-:S05]  /*9fb0*/  VIADD R3, R0, 0x1000 ;  /* 0x0000100000037836 */ /* 0x001fca0000000000 */
[C---:B------:R-:W-:Y:S02]  /*9fc0*/  LOP3.LUT R4, R3.reuse, R23, RZ, 0xfc, !PT ;  /* 0x0000001703047212 */ /* 0x040fe400078efcff */
[----:B------:R-:W-:-:S04]  /*9fd0*/  LOP3.LUT R3, R3, R25, RZ, 0xfc, !PT ;  /* 0x0000001903037212 */ /* 0x000fc800078efcff */
[----:B------:R-:W0:Y:S01]  /*9fe0*/  LDSM.16.MT88.4 R4, [R4+UR43+0x9000] ;  /* 0x0090002b0404783b */ /* 0x000e220008004200 */
        /* <DEDUP_REMOVED lines=15> */
[----:B------:R-:W-:Y:S04]  /*a0e0*/  STSM.16.M88.4 [R3], R8 ;  /* 0x0000000803007844 */ /* 0x000fe80000000200 */
[----:B------:R-:W0:Y:S02]  /*a0f0*/  LDSM.16.MT88.4 R4, [R12+UR43+0x9000] ;  /* 0x0090002b0c04783b */ /* 0x000e240008004200 */
[C-C-:B0-----:R-:W-:Y:S02]  /*a100*/  PRMT R8, R4.reuse, 0x6420, R5.reuse ;  /* 0x0000642004087816 */ /* 0x141fe40000000005 */
[----:B------:R-:W-:Y:S02]  /*a110*/  PRMT R9, R4, 0x7531, R5 ;  /* 0x0000753104097816 */ /* 0x000fe40000000005 */
[----:B------:R-:W-:-:S02]  /*a120*/  PRMT R10, R6, 0x6420, R7 ;  /* 0x00006420060a7816 */ /* 0x000fc40000000007 */
[----:B------:R-:W-:Y:S02]  /*a130*/  PRMT R11, R6, 0x7531, R7 ;  /* 0x00007531060b7816 */ /* 0x000fe40000000007 */
[--C-:B------:R-:W-:Y:S02]  /*a140*/  IADD3 R4, R13, UR43, R0.reuse ;  /* 0x0000002b0d047c10 */ /* 0x100fe4000fffe000 */
[----:B------:R-:W-:Y:S02]  /*a150*/  LOP3.LUT R13, R23, 0x2800, RZ, 0xfc, !PT ;  /* 0x00002800170d7812 */ /* 0x000fe400078efcff */
[----:B--2---:R-:W-:-:S05]  /*a160*/  IADD3 R3, R22, R14, R0 ;  /* 0x0000000e16037210 */ /* 0x004fca0007ffe000 */
[----:B------:R-:W-:Y:S04]  /*a170*/  STSM.16.M88.4 [R3], R8 ;  /* 0x0000000803007844 */ /* 0x000fe80000000200 */
[----:B------:R-:W0:Y:S02]  /*a180*/  LDSM.16.MT88.4 R4, [R4+0x9000] ;  /* 0x009000000404783b */ /* 0x000e240000004200 */
[C-C-:B0-----:R-:W-:Y:S02]  /*a190*/  PRMT R8, R4.reuse, 0x6420, R5.reuse ;  /* 0x0000642004087816 */ /* 0x141fe40000000005 */
[----:B------:R-:W-:Y:S02]  /*a1a0*/  PRMT R9, R4, 0x7531, R5 ;  /* 0x0000753104097816 */ /* 0x000fe40000000005 */
[----:B------:R-:W-:-:S02]  /*a1b0*/  PRMT R10, R6, 0x6420, R7 ;  /* 0x00006420060a7816 */ /* 0x000fc40000000007 */
[----:B------:R-:W-:Y:S02]  /*a1c0*/  PRMT R11, R6, 0x7531, R7 ;  /* 0x00007531060b7816 */ /* 0x000fe40000000007 */
[----:B------:R-:W-:Y:S01]  /*a1d0*/  IADD3 R5, R13, UR43, R0 ;  /* 0x0000002b0d057c10 */ /* 0x000fe2000fffe000 */
[----:B------:R-:W-:Y:S02]  /*a1e0*/  IMAD.U32 R13, RZ, RZ, UR48 ;  /* 0x00000030ff0d7e24 */ /* 0x000fe4000f8e00ff */
[----:B------:R-:W-:Y:S03]  /*a1f0*/  STSM.16.M88.4 [R3+0x1000], R8 ;  /* 0x0010000803007844 */ /* 0x000fe60000000200 */
[----:B------:R-:W-:Y:S01]  /*a200*/  ISETP.NE.AND P2, PT, R13, 0x3, PT ;  /* 0x000000030d00780c */ /* 0x000fe20003f45270 */
[----:B------:R-:W0:Y:S02]  /*a210*/  LDSM.16.MT88.4 R4, [R5+0x9000] ;  /* 0x009000000504783b */ /* 0x000e240000004200 */
        /* <DEDUP_REMOVED lines=13> */
.L_x_10576:
[----:B-1----:R1:W-:Y:S01]  /*a2f0*/  SYNCS.ARRIVE.TRANS64.A1T0 RZ, [R2+URZ+0x19c50], RZ ;  /* 0x019c50ff02ff79a7 */ /* 0x0023e2000810003f */
[----:B------:R-:W-:Y:S06]  /*a300*/  BAR.SYNC.DEFER_BLOCKING 0x2, 0x80 ;  /* 0x0082000000007b1d */ /* 0x000fec0000010000 */
[----:B------:R-:W-:Y:S05]  /*a310*/  @!P0 BRA `(.L_x_10577) ;  /* 0x0000000000048947 */ /* 0x000fea0003800000 */
[----:B------:R-:W-:Y:S01]  /*a320*/  BPT.TRAP 0x1 ;  /* 0x000000040000795c */ /* 0x000fe20000300000 */
.L_x_10577:
[----:B-1----:R-:W-:Y:S02]  /*a330*/  VIADD R2, R2, 0x19c80 ;  /* 0x00019c8002027836 */ /* 0x002fe40000000000 */
[----:B0-----:R-:W-:Y:S02]  /*a340*/  IMAD.U32 R3, RZ, RZ, UR47 ;  /* 0x0000002fff037e24 */ /* 0x001fe4000f8e00ff */
[----:B------:R-:W-:Y:S02]  /*a350*/  IMAD.MOV.U32 R4, RZ, RZ, R24 ;  /* 0x000000ffff047224 */ /* 0x000fe400078e0018 */
[----:B------:R-:W-:Y:S01]  /*a360*/  IMAD.MOV.U32 R0, RZ, RZ, R19 ;  /* 0x000000ffff007224 */ /* 0x000fe200078e0013 */
[----:B------:R-:W-:-:S04]  /*a370*/  PRMT R2, R3, 0x654, R2 ;  /* 0x0000065403027816 */ /* 0x000fc80000000002 */
[----:B------:R1:W-:Y:S01]  /*a380*/  SYNCS.ARRIVE.TRANS64.RED.A1T0 RZ, [R2+URZ], RZ ;  /* 0x000000ff02ff79a7 */ /* 0x0003e2000810043f */
[----:B------:R-:W-:Y:S05]  /*a390*/  @P1 BRA `(.L_x_10578) ;  /* 0xffffffec00d41947 */ /* 0x000fea000383ffff */
.L_x_10558:
[----:B------:R-:W-:-:S05]  /*a3a0*/  IMAD.U32 R0, RZ, RZ, UR49 ;  /* 0x00000031ff007e24 */ /* 0x000fca000f8e00ff */
[----:B------:R-:W-:-:S13]  /*a3b0*/  ISETP.NE.AND P0, PT, R0, 0x3, PT ;  /* 0x000000030000780c */ /* 0x000fda0003f05270 */
[----:B------:R-:W-:Y:S05]  /*a3c0*/  @!P0 BRA `(.L_x_10579) ;  /* 0x0000000000048947 */ /* 0x000fea0003800000 */
[----:B------:R-:W-:Y:S01]  /*a3d0*/  BPT.TRAP 0x1 ;  /* 0x000000040000795c */ /* 0x000fe20000300000 */
.L_x_10579:
[----:B0-----:R-:W-:Y:S01]  /*a3e0*/  LOP3.LUT R3, R24, 0x1, RZ, 0x3c, !PT ;  /* 0x0000000118037812 */ /* 0x001fe200078e3cff */
[----:B------:R-:W-:Y:S01]  /*a3f0*/  BSSY B0, `(.L_x_10580) ;  /* 0x0000005000007945 */ /* 0x000fe20003800000 */
[----:B------:R-:W-:Y:S02]  /*a400*/  LEA R0, R19, UR43, 0x3 ;  /* 0x0000002b13007c11 */ /* 0x000fe4000f8e18ff */
[----:B------:R-:W-:-:S04]  /*a410*/  SHF.L.U32 R3, R3, 0x1f, RZ ;  /* 0x0000001f03037819 */ /* 0x000fc800000006ff */
[----:B------:R-:W0:Y:S02]  /*a420*/  SYNCS.PHASECHK.TRANS64.TRYWAIT P1, [R0+URZ+0x19c70], R3 ;  /* 0x019c7003000075a7 */ /* 0x000e24000802017f */
[----:B0-----:R-:W-:Y:S05]  /*a430*/  @!P1 BRA `(.L_x_10581) ;  /* 0x0000001800fc9947 */ /* 0x001fea0003800000 */
.L_x_10642:
[----:B------:R-:W-:Y:S05]  /*a440*/  BSYNC B0 ;  /* 0x0000000000007941 */ /* 0x000fea0003800000 */
.L_x_10580:
[----:B-1----:R-:W-:-:S05]  /*a450*/  IMAD.U32 R2, RZ, RZ, UR48 ;  /* 0x00000030ff027e24 */ /* 0x002fca000f8e00ff */
[----:B------:R-:W-:-:S13]  /*a460*/  ISETP.NE.AND P1, PT, R2, 0x3, PT ;  /* 0x000000030200780c */ /* 0x000fda0003f25270 */
[----:B------:R-:W-:Y:S05]  /*a470*/  @!P1 BRA `(.L_x_10582) ;  /* 0x0000000000049947 */ /* 0x000fea0003800000 */
[----:B------:R-:W-:Y:S01]  /*a480*/  BPT.TRAP 0x1 ;  /* 0x000000040000795c */ /* 0x000fe20000300000 */
.L_x_10582:
[----:B0-----:R-:W-:-:S04]  /*a490*/  SHF.L.U32 R3, R24, 0x1f, RZ ;  /* 0x0000001f18037819 */ /* 0x001fc800000006ff */
[----:B------:R-:W0:Y:S02]  /*a4a0*/  SYNCS.PHASECHK.TRANS64.TRYWAIT P1, [R0+URZ+0x19c60], R3 ;  /* 0x019c6003000075a7 */ /* 0x000e24000802017f */
[----:B0-----:R-:W-:Y:S05]  /*a4b0*/  @!P1 BRA `(.L_x_10583) ;  /* 0x0000001800f09947 */ /* 0x001fea0003800000 */
.L_x_10643:
[----:B------:R-:W2:Y:S01]  /*a4c0*/  LDL R17, [R1+0x8] ;  /* 0x0000080001117983 */ /* 0x000ea20000100800 */
[----:B------:R-:W-:Y:S01]  /*a4d0*/  IMAD R2, R19, 0x3000, RZ ;  /* 0x0000300013027824 */ /* 0x000fe200078e02ff */
[----:B------:R-:W-:Y:S05]  /*a4e0*/  WARPSYNC.ALL ;  /* 0x0000000000007948 */ /* 0x000fea0003800000 */
[C---:B0-----:R-:W-:Y:S01]  /*a4f0*/  LOP3.LUT R3, R2.reuse, R23, RZ, 0xfc, !PT ;  /* 0x0000001702037212 */ /* 0x041fe200078efcff */
[----:B------:R-:W-:Y:S01]  /*a500*/  VIADD R14, R2, 0x1000 ;  /* 0x00001000020e7836 */ /* 0x000fe20000000000 */
[----:B------:R-:W-:-:S03]  /*a510*/  LOP3.LUT R15, R23, 0x1800, RZ, 0xfc, !PT ;  /* 0x00001800170f7812 */ /* 0x000fc600078efcff */
[----:B------:R0:W1:Y:S01]  /*a520*/  LDSM.16.MT88.4 R4, [R3+UR43+0x9000] ;  /* 0x0090002b0304783b */ /* 0x0000620008004200 */
[C---:B------:R-:W-:Y:S02]  /*a530*/  LOP3.LUT R13, R14.reuse, R23, RZ, 0xfc, !PT ;  /* 0x000000170e0d7212 */ /* 0x040fe400078efcff */
[----:B0-----:R-:W-:-:S05]  /*a540*/  LOP3.LUT R3, R14, R25, RZ, 0xfc, !PT ;  /* 0x000000190e037212 */ /* 0x001fca00078efcff */
[----:B------:R-:W-:Y:S01]  /*a550*/  IMAD.IADD R3, R22, 0x1, R3 ;  /* 0x0000000116037824 */ /* 0x000fe200078e0203 */
[C-C-:B-1----:R-:W-:Y:S02]  /*a560*/  PRMT R8, R4.reuse, 0x6420, R5.reuse ;  /* 0x0000642004087816 */ /* 0x142fe40000000005 */
[----:B------:R-:W-:Y:S02]  /*a570*/  PRMT R9, R4, 0x7531, R5 ;  /* 0x0000753104097816 */ /* 0x000fe40000000005 */
[----:B------:R-:W-:Y:S02]  /*a580*/  LOP3.LUT R5, R2, R25, RZ, 0xfc, !PT ;  /* 0x0000001902057212 */ /* 0x000fe400078efcff */
[C-C-:B------:R-:W-:Y:S02]  /*a590*/  PRMT R10, R6.reuse, 0x6420, R7.reuse ;  /* 0x00006420060a7816 */ /* 0x140fe40000000007 */
[----:B------:R-:W-:Y:S01]  /*a5a0*/  PRMT R11, R6, 0x7531, R7 ;  /* 0x00007531060b7816 */ /* 0x000fe20000000007 */
[----:B------:R-:W-:-:S05]  /*a5b0*/  IMAD.IADD R12, R22, 0x1, R5 ;  /* 0x00000001160c7824 */ /* 0x000fca00078e0205 */
[----:B------:R-:W-:Y:S04]  /*a5c0*/  STSM.16.M88.4 [R12], R8 ;  /* 0x000000080c007844 */ /* 0x000fe80000000200 */
[----:B------:R0:W1:Y:S02]  /*a5d0*/  LDSM.16.MT88.4 R4, [R13+UR43+0x9000] ;  /* 0x0090002b0d04783b */ /* 0x0000640008004200 */
[----:B0-----:R-:W-:Y:S02]  /*a5e0*/  IADD3 R13, R15, UR43, R2 ;  /* 0x0000002b0f0d7c10 */ /* 0x001fe4000fffe002 */
[----:B------:R-:W-:Y:S01]  /*a5f0*/  LOP3.LUT R15, R23, 0x2800, RZ, 0xfc, !PT ;  /* 0x00002800170f7812 */ /* 0x000fe200078efcff */
[----:B------:R-:W-:-:S05]  /*a600*/  VIADD R12, R2, 0x2000 ;  /* 0x00002000020c7836 */ /* 0x000fca0000000000 */
[----:B------:R-:W-:Y:S02]  /*a610*/  LOP3.LUT R14, R12, R23, RZ, 0xfc, !PT ;  /* 0x000000170c0e7212 */ /* 0x000fe400078efcff */
[C-C-:B-1----:R-:W-:Y:S02]  /*a620*/  PRMT R8, R4.reuse, 0x6420, R5.reuse ;  /* 0x0000642004087816 */ /* 0x142fe40000000005 */
[----:B------:R-:W-:Y:S02]  /*a630*/  PRMT R9, R4, 0x7531, R5 ;  /* 0x0000753104097816 */ /* 0x000fe40000000005 */
[C-C-:B------:R-:W-:Y:S02]  /*a640*/  PRMT R10, R6.reuse, 0x6420, R7.reuse ;  /* 0x00006420060a7816 */ /* 0x140fe40000000007 */
[----:B------:R-:W-:-:S05]  /*a650*/  PRMT R11, R6, 0x7531, R7 ;  /* 0x00007531060b7816 */ /* 0x000fca0000000007 */
[----:B------:R0:W-:Y:S04]  /*a660*/  STSM.16.M88.4 [R3], R8 ;  /* 0x0000000803007844 */ /* 0x0001e80000000200 */
[----:B------:R-:W1:Y:S01]  /*a670*/  LDSM.16.MT88.4 R4, [R14+UR43+0x9000] ;  /* 0x0090002b0e04783b */ /* 0x000e620008004200 */
[----:B0-----:R-:W-:Y:S02]  /*a680*/  LOP3.LUT R3, R2, 0x800, R23, 0xfe, !PT ;  /* 0x0000080002037812 */ /* 0x001fe400078efe17 */
[C-C-:B-1----:R-:W-:Y:S02]  /*a690*/  PRMT R8, R4.reuse, 0x6420, R5.reuse ;  /* 0x0000642004087816 */ /* 0x142fe40000000005 */
        /* <DEDUP_REMOVED lines=36> */
.L_x_10584:
[----:B-1----:R1:W-:Y:S01]  /*a8e0*/  SYNCS.ARRIVE.TRANS64.A1T0 RZ, [R0+URZ+0x19c50], RZ ;  /* 0x019c50ff00ff79a7 */ /* 0x0023e2000810003f */
[----:B------:R-:W-:Y:S06]  /*a8f0*/  BAR.SYNC.DEFER_BLOCKING 0x2, 0x80 ;  /* 0x0082000000007b1d */ /* 0x000fec0000010000 */
[----:B------:R-:W-:Y:S05]  /*a900*/  @!P0 BRA `(.L_x_10585) ;  /* 0x0000000000048947 */ /* 0x000fea0003800000 */
[----:B------:R-:W-:Y:S01]  /*a910*/  BPT.TRAP 0x1 ;  /* 0x000000040000795c */ /* 0x000fe20000300000 */
.L_x_10585:
        /* <DEDUP_REMOVED lines=15> */
.L_x_10534:
[----:B------:R-:W1:Y:S01]  /*aa10*/  S2R R3, SR_CgaCtaId ;  /* 0x0000000000037919 */ /* 0x000e620000008800 */
[----:B------:R-:W-:Y:S01]  /*aa20*/  MOV R0, 0x400 ;  /* 0x0000040000007802 */ /* 0x000fe20000000f00 */
[----:B------:R-:W-:-:S03]  /*aa30*/  IMAD.U32 R2, RZ, RZ, UR38 ;  /* 0x00000026ff027e24 */ /* 0x000fc6000f8e00ff */
[----:B-1----:R-:W-:Y:S02]  /*aa40*/  LEA R4, R3, R0, 0x18 ;  /* 0x0000000003047211 */ /* 0x002fe400078ec0ff */
[----:B------:R-:W-:-:S04]  /*aa50*/  SHF.L.U32 R0, R2, 0x1f, RZ ;  /* 0x0000001f02007819 */ /* 0x000fc800000006ff */
[----:B------:R-:W1:Y:S02]  /*aa60*/  SYNCS.PHASECHK.TRANS64.TRYWAIT P0, [R4+URZ+0x19c20], R0 ;  /* 0x019c2000040075a7 */ /* 0x000e64000800017f */
[----:B-1----:R-:W-:Y:S05]  /*aa70*/  @!P0 BRA `(.L_x_10587) ;  /* 0x0000001400948947 */ /* 0x002fea0003800000 */
.L_x_10644:
[----:B------:R-:W2:Y:S02]  /*aa80*/  S2R R2, SR_TID.X ;  /* 0x0000000000027919 */ /* 0x000ea40000002100 */
[----:B--2---:R-:W-:-:S04]  /*aa90*/  SHF.R.U32.HI R2, RZ, 0x5, R2 ;  /* 0x00000005ff027819 */ /* 0x004fc80000011602 */
[----:B------:R-:W-:-:S05]  /*aaa0*/  LOP3.LUT R2, R2, 0x3, RZ, 0xc0, !PT ;  /* 0x0000000302027812 */ /* 0x000fca00078ec0ff */
[----:B-1----:R-:W1:Y:S02]  /*aab0*/  SHFL.IDX PT, R0, R2, RZ, 0x1f ;  /* 0x00001fff02007589 */ /* 0x002e6400000e0000 */
[----:B-1----:R-:W-:-:S13]  /*aac0*/  ISETP.NE.AND P0, PT, R0, RZ, PT ;  /* 0x000000ff0000720c */ /* 0x002fda0003f05270 */
        /* <DEDUP_REMOVED lines=9> */
.L_x_10590:
[C---:B------:R-:W-:Y:S01]  /*ab60*/  IMAD R5, R19.reuse, 0x8, R4 ;  /* 0x0000000813057824 */ /* 0x040fe200078e0204 */
[----:B------:R-:W-:Y:S01]  /*ab70*/  SHF.L.U32 R0, R24, 0x1f, RZ ;  /* 0x0000001f18007819 */ /* 0x000fe200000006ff */
[----:B------:R-:W-:-:S03]  /*ab80*/  VIADD R19, R19, 0x1 ;  /* 0x0000000113137836 */ /* 0x000fc60000000000 */
[----:B------:R-:W1:Y:S02]  /*ab90*/  SYNCS.PHASECHK.TRANS64.TRYWAIT P1, [R5+URZ+0x19c40], R0 ;  /* 0x019c4000050075a7 */ /* 0x000e64000802017f */
[----:B------:R-:W-:-:S04]  /*aba0*/  ISETP.NE.AND P2, PT, R19, 0x2, PT ;  /* 0x000000021300780c */ /* 0x000fc80003f45270 */
[----:B------:R-:W-:Y:S01]  /*abb0*/  SEL R3, RZ, 0x1, P2 ;  /* 0x00000001ff037807 */ /* 0x000fe20001000000 */
[----:B-1----:R-:W-:Y:S08]  /*abc0*/  @!P1 BRA `(.L_x_10591) ;  /* 0x0000001400549947 */ /* 0x002ff00003800000 */
.L_x_10645:
[----:B------:R-:W-:Y:S02]  /*abd0*/  SEL R19, R19, RZ, P2 ;  /* 0x000000ff13137207 */ /* 0x000fe40001000000 */
[----:B------:R-:W-:Y:S01]  /*abe0*/  LOP3.LUT R2, R24, R3, RZ, 0x3c, !PT ;  /* 0x0000000318027212 */ /* 0x000fe200078e3cff */
[----:B------:R-:W-:Y:S06]  /*abf0*/  @!P0 BRA `(.L_x_10592) ;  /* 0x0000000000048947 */ /* 0x000fec0003800000 */
[----:B------:R-:W-:Y:S01]  /*ac00*/  BPT.TRAP 0x1 ;  /* 0x000000040000795c */ /* 0x000fe20000300000 */
.L_x_10592:
[----:B------:R-:W-:Y:S01]  /*ac10*/  IMAD R19, R19, 0x8, R4 ;  /* 0x0000000813137824 */ /* 0x000fe200078e0204 */
[----:B------:R-:W-:-:S04]  /*ac20*/  SHF.L.U32 R2, R2, 0x1f, RZ ;  /* 0x0000001f02027819 */ /* 0x000fc800000006ff */
[----:B------:R-:W2:Y:S02]  /*ac30*/  SYNCS.PHASECHK.TRANS64.TRYWAIT P1, [R19+URZ+0x19c40], R2 ;  /* 0x019c4002130075a7 */ /* 0x000ea4000802017f */
[----:B--2---:R-:W-:Y:S05]  /*ac40*/  @!P1 BRA `(.L_x_10593) ;  /* 0x0000001400489947 */ /* 0x004fea0003800000 */
.L_x_10646:
[----:B------:R-:W-:Y:S05]  /*ac50*/  @!P0 BRA `(.L_x_10594) ;  /* 0x0000000000048947 */ /* 0x000fea0003800000 */
[----:B------:R-:W-:Y:S01]  /*ac60*/  BPT.TRAP 0x1 ;  /* 0x000000040000795c */ /* 0x000fe20000300000 */
.L_x_10594:
[----:B------:R-:W3:Y:S02]  /*ac70*/  SYNCS.PHASECHK.TRANS64.TRYWAIT P1, [R5+URZ+0x19c60], R0 ;  /* 0x019c6000050075a7 */ /* 0x000ee4000802017f */
[----:B---3--:R-:W-:Y:S05]  /*ac80*/  @!P1 BRA `(.L_x_10595) ;  /* 0x00000014004c9947 */ /* 0x008fea0003800000 */
.L_x_10647:
[----:B------:R-:W-:Y:S05]  /*ac90*/  @!P0 BRA `(.L_x_10596) ;  /* 0x0000000000048947 */ /* 0x000fea0003800000 */
[----:B------:R-:W-:Y:S01]  /*aca0*/  BPT.TRAP 0x1 ;  /* 0x000000040000795c */ /* 0x000fe20000300000 */
.L_x_10596:
[----:B------:R-:W4:Y:S02]  /*acb0*/  SYNCS.PHASECHK.TRANS64.TRYWAIT P1, [R19+URZ+0x19c60], R2 ;  /* 0x019c6002130075a7 */ /* 0x000f24000802017f */
[----:B----4-:R-:W-:Y:S05]  /*acc0*/  @!P1 BRA `(.L_x_10597) ;  /* 0x0000001400509947 */ /* 0x010fea0003800000 */
.L_x_10648:
[----:B------:R-:W-:Y:S05]  /*acd0*/  @!P0 BRA `(.L_x_10598) ;  /* 0x0000000000048947 */ /* 0x000fea0003800000 */
[----:B------:R-:W-:Y:S01]  /*ace0*/  BPT.TRAP 0x1 ;  /* 0x000000040000795c */ /* 0x000fe20000300000 */
.L_x_10598:
[----:B------:R-:W5:Y:S02]  /*acf0*/  SYNCS.PHASECHK.TRANS64.TRYWAIT P1, [R5+URZ+0x19c80], R0 ;  /* 0x019c8000050075a7 */ /* 0x000f64000802017f */
[----:B-----5:R-:W-:Y:S05]  /*ad00*/  @!P1 BRA `(.L_x_10599) ;  /* 0x0000001400549947 */ /* 0x020fea0003800000 */
.L_x_10649:
[----:B------:R-:W-:Y:S05]  /*ad10*/  @!P0 BRA `(.L_x_10600) ;  /* 0x0000000000048947 */ /* 0x000fea0003800000 */
[----:B------:R-:W-:Y:S01]  /*ad20*/  BPT.TRAP 0x1 ;  /* 0x000000040000795c */ /* 0x000fe20000300000 */
.L_x_10600:
[----:B------:R0:W0:Y:S02]  /*ad30*/  SYNCS.PHASECHK.TRANS64.TRYWAIT P0, [R19+URZ+0x19c80], R2 ;  /* 0x019c8002130075a7 */ /* 0x000024000800017f */
[----:B0-----:R-:W-:Y:S05]  /*ad40*/  @!P0 NANOSLEEP.SYNCS 0x989680 ;  /* 0x009896800000895d */ /* 0x001fea0003900000 */
[----:B------:R-:W0:Y:S02]  /*ad50*/  @!P0 SYNCS.PHASECHK.TRANS64 P0, [R19+URZ+0x19c80], R2 ;  /* 0x019c8002130085a7 */ /* 0x000e24000800007f */
[----:B0-----:R-:W-:Y:S05]  /*ad60*/  @!P0 BRA `(.L_x_10600) ;  /* 0xfffffffc00f08947 */ /* 0x001fea000383ffff */
.L_x_10589:
[----:B------:R-:W-:Y:S05]  /*ad70*/  BSYNC B0 ;  /* 0x0000000000007941 */ /* 0x000fea0003800000 */
.L_x_10588:
[----:B------:R-:W-:Y:S05]  /*ad80*/  EXIT ;  /* 0x000000000000794d */ /* 0x000fea0003800000 */
.L_x_10506:
[----:B0-----:R-:W-:-:S04]  /*ad90*/  IMAD.U32 R3, RZ, RZ, UR50 ;  /* 0x00000032ff037e24 */ /* 0x001fc8000f8e00ff */
[----:B------:R0:W1:Y:S03]  /*ada0*/  SYNCS.PHASECHK.TRANS64.TRYWAIT P1, [R3+URZ+0x19c00], R0 ;  /* 0x019c0000030075a7 */ /* 0x000066000802017f */
[----:B-1----:R-:W-:Y:S05]  /*adb0*/  @!P1 NANOSLEEP.SYNCS 0x989680 ;  /* 0x009896800000995d */ /* 0x002fea0003900000 */
[----:B------:R-:W1:Y:S02]  /*adc0*/  @!P1 SYNCS.PHASECHK.TRANS64 P1, [R3+URZ+0x19c00], R0 ;  /* 0x019c0000030095a7 */ /* 0x000e64000802007f */
[----:B-1----:R-:W-:Y:S05]  /*add0*/  @!P1 BRA `(.L_x_10506) ;  /* 0xfffffffc00ec9947 */ /* 0x002fea000383ffff */
[----:B------:R-:W-:Y:S05]  /*ade0*/  BRA `(.L_x_10601) ;  /* 0xffffff6400747947 */ /* 0x000fea000383ffff */
.L_x_10510:
[----:B-1----:R1:W2:Y:S02]  /*adf0*/  SYNCS.PHASECHK.TRANS64.TRYWAIT P1, [R3+URZ+0x19c30], R0 ;  /* 0x019c3000030075a7 */ /* 0x0022a4000802017f */
[----:B--2---:R-:W-:Y:S05]  /*ae00*/  @!P1 NANOSLEEP.SYNCS 0x989680 ;  /* 0x009896800000995d */ /* 0x004fea0003900000 */
[----:B------:R-:W2:Y:S02]  /*ae10*/  @!P1 SYNCS.PHASECHK.TRANS64 P1, [R3+URZ+0x19c30], R0 ;  /* 0x019c3000030095a7 */ /* 0x000ea4000802007f */
[----:B--2---:R-:W-:Y:S05]  /*ae20*/  @!P1 BRA `(.L_x_10510) ;  /* 0xfffffffc00f09947 */ /* 0x004fea000383ffff */
[----:B------:R-:W-:Y:S05]  /*ae30*/  BRA `(.L_x_10509) ;  /* 0xffffff6400947947 */ /* 0x000fea000383ffff */
.L_x_10516:
[----:B-1----:R-:W-:-:S04]  /*ae40*/  IMAD.U32 R5, RZ, RZ, UR20 ;  /* 0x00000014ff057e24 */ /* 0x002fc8000f8e00ff */
[----:B------:R1:W2:Y:S03]  /*ae50*/  SYNCS.PHASECHK.TRANS64.TRYWAIT P1, [R5+URZ+0x19c30], R0 ;  /* 0x019c3000050075a7 */ /* 0x0002a6000802017f */
[----:B--2---:R-:W-:Y:S05]  /*ae60*/  @!P1 NANOSLEEP.SYNCS 0x989680 ;  /* 0x009896800000995d */ /* 0x004fea0003900000 */
[----:B------:R-:W2:Y:S02]  /*ae70*/  @!P1 SYNCS.PHASECHK.TRANS64 P1, [R5+URZ+0x19c30], R0 ;  /* 0x019c3000050095a7 */ /* 0x000ea4000802007f */
[----:B--2---:R-:W-:Y:S05]  /*ae80*/  @!P1 BRA `(.L_x_10516) ;  /* 0xfffffffc00ec9947 */ /* 0x004fea000383ffff */
[----:B------:R-:W-:Y:S05]  /*ae90*/  BRA `(.L_x_10515) ;  /* 0xffffff8400f87947 */ /* 0x000fea000383ffff */
.L_x_10520:
[----:B-1----:R-:W-:-:S04]  /*aea0*/  IMAD.U32 R5, RZ, RZ, UR11 ;  /* 0x0000000bff057e24 */ /* 0x002fc8000f8e00ff */
[----:B------:R1:W2:Y:S03]  /*aeb0*/  SYNCS.PHASECHK.TRANS64.TRYWAIT P1, [R5+URZ+0x19c50], R0 ;  /* 0x019c5000050075a7 */ /* 0x0002a6000802017f */
[----:B--2---:R-:W-:Y:S05]  /*aec0*/  @!P1 NANOSLEEP.SYNCS 0x989680 ;  /* 0x009896800000995d */ /* 0x004fea0003900000 */
[----:B------:R-:W2:Y:S02]  /*aed0*/  @!P1 SYNCS.PHASECHK.TRANS64 P1, [R5+URZ+0x19c50], R0 ;  /* 0x019c5000050095a7 */ /* 0x000ea4000802007f */
[----:B--2---:R-:W-:Y:S05]  /*aee0*/  @!P1 BRA `(.L_x_10520) ;  /* 0xfffffffc00ec9947 */ /* 0x004fea000383ffff */
[----:B------:R-:W-:Y:S05]  /*aef0*/  BRA `(.L_x_10519) ;  /* 0xffffff8800487947 */ /* 0x000fea000383ffff */
.L_x_10527:
[----:B-1----:R-:W-:-:S04]  /*af00*/  IMAD.U32 R7, RZ, RZ, UR8 ;  /* 0x00000008ff077e24 */ /* 0x002fc8000f8e00ff */
[----:B------:R1:W2:Y:S03]  /*af10*/  SYNCS.PHASECHK.TRANS64.TRYWAIT P1, [R7+URZ+0x19c50], R6 ;  /* 0x019c5006070075a7 */ /* 0x0002a6000802017f */
[----:B--2---:R-:W-:Y:S05]  /*af20*/  @!P1 NANOSLEEP.SYNCS 0x989680 ;  /* 0x009896800000995d */ /* 0x004fea0003900000 */
[----:B------:R-:W2:Y:S02]  /*af30*/  @!P1 SYNCS.PHASECHK.TRANS64 P1, [R7+URZ+0x19c50], R6 ;  /* 0x019c5006070095a7 */ /* 0x000ea4000802007f */
[----:B--2---:R-:W-:Y:S05]  /*af40*/  @!P1 BRA `(.L_x_10527) ;  /* 0xfffffffc00ec9947 */ /* 0x004fea000383ffff */
[----:B------:R-:W-:Y:S05]  /*af50*/  BRA `(.L_x_10526) ;  /* 0xffffffa000a07947 */ /* 0x000fea000383ffff */
.L_x_10540:
        /* <DEDUP_REMOVED lines=10> */
.L_x_10602:
[----:B------:R-:W-:Y:S05]  /*b000*/  BRA `(.L_x_10603) ;  /* 0xffffffcc00a07947 */ /* 0x000fea000383ffff */
.L_x_10543:
[----:B0-----:R0:W1:Y:S02]  /*b010*/  SYNCS.PHASECHK.TRANS64.TRYWAIT P0, [R4+URZ+0x19c80], R20 ;  /* 0x019c8014040075a7 */ /* 0x001064000800017f */
[----:B-1----:R-:W-:Y:S05]  /*b020*/  @!P0 NANOSLEEP.SYNCS 0x989680 ;  /* 0x009896800000895d */ /* 0x002fea0003900000 */
[----:B------:R-:W1:Y:S02]  /*b030*/  @!P0 SYNCS.PHASECHK.TRANS64 P0, [R4+URZ+0x19c80], R20 ;  /* 0x019c8014040085a7 */ /* 0x000e64000800007f */
[----:B-1----:R-:W-:Y:S05]  /*b040*/  @!P0 BRA `(.L_x_10543) ;  /* 0xfffffffc00f08947 */ /* 0x002fea000383ffff */
[----:B------:R-:W-:Y:S05]  /*b050*/  BRA `(.L_x_10604) ;  /* 0xffffffd000387947 */ /* 0x000fea000383ffff */
.L_x_10544:
        /* <DEDUP_REMOVED lines=8> */
.L_x_10606:
[----:B------:R-:W-:Y:S05]  /*b0e0*/  BSYNC B0 ;  /* 0x0000000000007941 */ /* 0x000fea0003800000 */
.L_x_10605:
[----:B------:R-:W-:Y:S01]  /*b0f0*/  IMAD.MOV.U32 R13, RZ, RZ, R7 ;  /* 0x000000ffff0d7224 */ /* 0x000fe200078e0007 */
[C---:B------:R-:W-:Y:S01]  /*b100*/  LOP3.LUT P3, RZ, R16.reuse, 0x1000, RZ, 0xc0, !PT ;  /* 0x0000100010ff7812 */ /* 0x040fe2000786c0ff */
[----:B------:R-:W-:Y:S01]  /*b110*/  IMAD.MOV.U32 R12, RZ, RZ, RZ ;  /* 0x000000ffff0c7224 */ /* 0x000fe200078e00ff */
[C---:B------:R-:W-:Y:S01]  /*b120*/  LOP3.LUT P2, RZ, R16.reuse, 0x800, RZ, 0xc0, !PT ;  /* 0x0000080010ff7812 */ /* 0x040fe2000784c0ff */
[----:B------:R-:W-:Y:S01]  /*b130*/  IMAD.MOV.U32 R11, RZ, RZ, 0x1e1f ;  /* 0x00001e1fff0b7424 */ /* 0x000fe200078e00ff */
[----:B------:R-:W-:Y:S01]  /*b140*/  LOP3.LUT P1, RZ, R16, 0x400, RZ, 0xc0, !PT ;  /* 0x0000040010ff7812 */ /* 0x000fe2000782c0ff */
[----:B------:R-:W-:Y:S02]  /*b150*/  IMAD.MOV.U32 R15, RZ, RZ, -0x1 ;  /* 0xffffffffff0f7424 */ /* 0x000fe400078e00ff */
[----:B------:R-:W-:-:S10]  /*b160*/  IMAD.MOV.U32 R0, RZ, RZ, R14 ;  /* 0x000000ffff007224 */ /* 0x000fd400078e000e */
[----:B------:R-:W-:Y:S05]  /*b170*/  WARPSYNC.COLLECTIVE R15, `(.L_x_10607) ;  /* 0x000000000f087348 */ /* 0x000fea0003c00000 */
[----:B------:R0:W1:Y:S02]  /*b180*/  SHFL.IDX P6, R14, R13, R12, R11 ;  /* 0x0000000c0d0e7389 */ /* 0x00006400000c000b */
[----:B01----:R-:W-:Y:S01]  /*b190*/  ENDCOLLECTIVE ;  /* 0x000000000000791b */ /* 0x003fe20003800000 */
.L_x_10607:
[----:B------:R-:W-:Y:S02]  /*b1a0*/  IMAD.MOV.U32 R13, RZ, RZ, R8 ;  /* 0x000000ffff0d7224 */ /* 0x000fe400078e0008 */
[----:B------:R-:W-:Y:S02]  /*b1b0*/  IMAD.MOV.U32 R12, RZ, RZ, 0x1 ;  /* 0x00000001ff0c7424 */ /* 0x000fe400078e00ff */
[----:B------:R-:W-:-:S07]  /*b1c0*/  IMAD.MOV.U32 R2, RZ, RZ, R14 ;  /* 0x000000ffff027224 */ /* 0x000fce00078e000e */
[----:B------:R-:W-:Y:S05]  /*b1d0*/  WARPSYNC.COLLECTIVE R15, `(.L_x_10608) ;  /* 0x000000000f087348 */ /* 0x000fea0003c00000 */
[----:B------:R0:W1:Y:S02]  /*b1e0*/  SHFL.IDX P6, R14, R13, R12, R11 ;  /* 0x0000000c0d0e7389 */ /* 0x00006400000c000b */
[----:B01----:R-:W-:Y:S01]  /*b1f0*/  ENDCOLLECTIVE ;  /* 0x000000000000791b */ /* 0x003fe20003800000 */
.L_x_10608:
[----:B------:R-:W-:-:S05]  /*b200*/  IADD3 R2, P0, R21, R2, RZ ;  /* 0x0000000215027210 */ /* 0x000fca0007f1e0ff */
[----:B------:R-:W-:Y:S02]  /*b210*/  IMAD.X R3, RZ, RZ, R0, P0 ;  /* 0x000000ffff037224 */ /* 0x000fe400000e0600 */
[----:B------:R-:W-:Y:S02]  /*b220*/  VIADD R0, R9, UR43 ;  /* 0x0000002b09007c36 */ /* 0x000fe40008000000 */
[----:B------:R-:W-:-:S03]  /*b230*/  IMAD.MOV.U32 R13, RZ, RZ, R7 ;  /* 0x000000ffff0d7224 */ /* 0x000fc600078e0007 */
[----:B------:R-:W-:Y:S01]  /*b240*/  @!PT LDS RZ, [RZ] ;  /* 0x00000000fffff984 */ /* 0x000fe20000000800 */
[----:B------:R-:W-:Y:S01]  /*b250*/  @!PT LDS RZ, [RZ] ;  /* 0x00000000fffff984 */ /* 0x000fe20000000800 */
[----:B------:R-:W-:Y:S01]  /*b260*/  @!PT LDS RZ, [RZ] ;  /* 0x00000000fffff984 */ /* 0x000fe20000000800 */
[----:B------:R0:W-:Y:S04]  /*b270*/  LDGSTS.E.BYPASS.LTC128B.128 [R0+0x9000], desc[UR36][R2.64], !P3 ;  /* 0x0900000002007fae */ /* 0x0001e8000d901d64 */
[----:B------:R0:W-:Y:S04]  /*b280*/  LDGSTS.E.BYPASS.LTC128B.128 [R0+0xa000], desc[UR36][R2.64+0x20], !P2 ;  /* 0x0a00002002007fae */ /* 0x0001e8000d101d64 */
[----:B------:R0:W-:Y:S01]  /*b290*/  LDGSTS.E.BYPASS.LTC128B.128 [R0+0xb000], desc[UR36][R2.64+0x40], !P1 ;  /* 0x0b00004002007fae */ /* 0x0001e2000c901d64 */
[----:B------:R-:W-:-:S07]  /*b2a0*/  IMAD.MOV.U32 R8, RZ, RZ, R14 ;  /* 0x000000ffff087224 */ /* 0x000fce00078e000e */
[----:B0-----:R-:W-:Y:S05]  /*b2b0*/  WARPSYNC.COLLECTIVE R15, `(.L_x_10609) ;  /* 0x000000000f087348 */ /* 0x001fea0003c00000 */
[----:B------:R1:W2:Y:S02]  /*b2c0*/  SHFL.IDX P6, R14, R13, R12, R11 ;  /* 0x0000000c0d0e7389 */ /* 0x0002a400000c000b */
[----:B012---:R-:W-:Y:S01]  /*b2d0*/  ENDCOLLECTIVE ;  /* 0x000000000000791b */ /* 0x007fe20003800000 */
.L_x_10609:
[----:B------:R-:W-:Y:S01]  /*b2e0*/  IMAD.MOV.U32 R2, RZ, RZ, R14 ;  /* 0x000000ffff027224 */ /* 0x000fe200078e000e */
[----:B------:R-:W-:Y:S06]  /*b2f0*/  BRA `(.L_x_10610) ;  /* 0xffffffd0002c7947 */ /* 0x000fec000383ffff */
.L_x_10549:
[----:B---3--:R3:W4:Y:S02]  /*b300*/  SYNCS.PHASECHK.TRANS64.TRYWAIT P0, [R4+URZ+0x19c40], R20 ;  /* 0x019c4014040075a7 */ /* 0x008724000800017f */
[----:B----4-:R-:W-:Y:S05]  /*b310*/  @!P0 NANOSLEEP.SYNCS 0x989680 ;  /* 0x009896800000895d */ /* 0x010fea0003900000 */
[----:B------:R-:W4:Y:S02]  /*b320*/  @!P0 SYNCS.PHASECHK.TRANS64 P0, [R4+URZ+0x19c40], R20 ;  /* 0x019c4014040085a7 */ /* 0x000f24000800007f */
[----:B----4-:R-:W-:Y:S05]  /*b330*/  @!P0 BRA `(.L_x_10549) ;  /* 0xfffffffc00f08947 */ /* 0x010fea000383ffff */
[----:B------:R-:W-:Y:S05]  /*b340*/  BRA `(.L_x_10611) ;  /* 0xffffffd000907947 */ /* 0x000fea000383ffff */
.L_x_10550:
[----:B------:R-:W-:Y:S01]  /*b350*/  BSSY B0, `(.L_x_10612) ;  /* 0x0000008000007945 */ /* 0x000fe20003800000 */
[----:B------:R-:W-:Y:S02]  /*b360*/  IMAD.MOV.U32 R13, RZ, RZ, R6 ;  /* 0x000000ffff0d7224 */ /* 0x000fe400078e0006 */
[----:B------:R-:W-:Y:S02]  /*b370*/  IMAD.MOV.U32 R12, RZ, RZ, RZ ;  /* 0x000000ffff0c7224 */ /* 0x000fe400078e00ff */
[----:B------:R-:W-:Y:S02]  /*b380*/  IMAD.MOV.U32 R11, RZ, RZ, 0x1e1f ;  /* 0x00001e1fff0b7424 */ /* 0x000fe400078e00ff */
[----:B------:R-:W-:-:S07]  /*b390*/  IMAD.MOV.U32 R15, RZ, RZ, -0x1 ;  /* 0xffffffffff0f7424 */ /* 0x000fce00078e00ff */
[----:B0-23-5:R-:W-:Y:S05]  /*b3a0*/  WARPSYNC.COLLECTIVE R15, `(.L_x_10613) ;  /* 0x000000000f087348 */ /* 0x02dfea0003c00000 */
[----:B------:R1:W4:Y:S02]  /*b3b0*/  SHFL.IDX P6, R14, R13, R12, R11 ;  /* 0x0000000c0d0e7389 */ /* 0x00032400000c000b */
[----:B012345:R-:W-:Y:S01]  /*b3c0*/  ENDCOLLECTIVE ;  /* 0x000000000000791b */ /* 0x03ffe20003800000 */
.L_x_10613:
[----:B------:R-:W-:Y:S05]  /*b3d0*/  BSYNC B0 ;  /* 0x0000000000007941 */ /* 0x000fea0003800000 */
.L_x_10612:
        /* <DEDUP_REMOVED lines=9> */
.L_x_10614:
[----:B------:R-:W-:Y:S02]  /*b470*/  IMAD.MOV.U32 R13, RZ, RZ, R6 ;  /* 0x000000ffff0d7224 */ /* 0x000fe400078e0006 */
[----:B------:R-:W-:Y:S02]  /*b480*/  IMAD.MOV.U32 R12, RZ, RZ, 0x1 ;  /* 0x00000001ff0c7424 */ /* 0x000fe400078e00ff */
[----:B------:R-:W-:-:S07]  /*b490*/  IMAD.MOV.U32 R3, RZ, RZ, R14 ;  /* 0x000000ffff037224 */ /* 0x000fce00078e000e */
[----:B------:R-:W-:Y:S05]  /*b4a0*/  WARPSYNC.COLLECTIVE R15, `(.L_x_10615) ;  /* 0x000000000f087348 */ /* 0x000fea0003c00000 */
[----:B------:R0:W1:Y:S02]  /*b4b0*/  SHFL.IDX P6, R14, R13, R12, R11 ;  /* 0x0000000c0d0e7389 */ /* 0x00006400000c000b */
[----:B01----:R-:W-:Y:S01]  /*b4c0*/  ENDCOLLECTIVE ;  /* 0x000000000000791b */ /* 0x003fe20003800000 */
.L_x_10615:
        /* <DEDUP_REMOVED lines=10> */
.L_x_10616:
[----:B------:R-:W-:Y:S01]  /*b570*/  @!PT LDS RZ, [RZ] ;  /* 0x00000000fffff984 */ /* 0x000fe20000000800 */
[----:B------:R-:W-:Y:S01]  /*b580*/  @!PT LDS RZ, [RZ] ;  /* 0x00000000fffff984 */ /* 0x000fe20000000800 */
[----:B------:R-:W-:Y:S01]  /*b590*/  @!PT LDS RZ, [RZ] ;  /* 0x00000000fffff984 */ /* 0x000fe20000000800 */
[----:B------:R-:W-:Y:S04]  /*b5a0*/  @P2 LDGSTS.E.BYPASS.LTC128B.128 [R0+0x13800], desc[UR36][R2.64], !P4 ;  /* 0x1380000002002fae */ /* 0x000fe8000e101d64 */
[----:B------:R-:W-:Y:S04]  /*b5b0*/  @P2 LDGSTS.E.BYPASS.LTC128B.128 [R0+0x14800], desc[UR36][R2.64+0x20], !P3 ;  /* 0x1480002002002fae */ /* 0x000fe8000d901d64 */
[----:B------:R0:W-:Y:S02]  /*b5c0*/  @P2 LDGSTS.E.BYPASS.LTC128B.128 [R0+0x15800], desc[UR36][R2.64+0x40], !P1 ;  /* 0x1580004002002fae */ /* 0x0001e4000c901d64 */
[----:B0-----:R-:W-:Y:S01]  /*b5d0*/  IMAD.MOV.U32 R2, RZ, RZ, R14 ;  /* 0x000000ffff027224 */ /* 0x001fe200078e000e */
[----:B------:R-:W-:Y:S06]  /*b5e0*/  BRA `(.L_x_10617) ;  /* 0xffffffd000887947 */ /* 0x000fec000383ffff */
.L_x_10554:
[----:B------:R-:W-:Y:S02]  /*b5f0*/  IMAD.MOV.U32 R13, RZ, RZ, R4 ;  /* 0x000000ffff0d7224 */ /* 0x000fe400078e0004 */
[----:B------:R-:W-:Y:S02]  /*b600*/  IMAD.MOV.U32 R12, RZ, RZ, RZ ;  /* 0x000000ffff0c7224 */ /* 0x000fe400078e00ff */
[----:B------:R-:W-:Y:S02]  /*b610*/  IMAD.MOV.U32 R11, RZ, RZ, 0x1e1f ;  /* 0x00001e1fff0b7424 */ /* 0x000fe400078e00ff */
[----:B------:R-:W-:Y:S02]  /*b620*/  IMAD.MOV.U32 R15, RZ, RZ, -0x1 ;  /* 0xffffffffff0f7424 */ /* 0x000fe400078e00ff */
[----:B------:R-:W-:-:S07]  /*b630*/  IMAD R0, R0, 0xc0, R20 ;  /* 0x000000c000007824 */ /* 0x000fce00078e0214 */
[----:B-----5:R-:W-:Y:S05]  /*b640*/  WARPSYNC.COLLECTIVE R15, `(.L_x_10618) ;  /* 0x000000000f087348 */ /* 0x020fea0003c00000 */
[----:B------:R0:W1:Y:S02]  /*b650*/  SHFL.IDX P6, R14, R13, R12, R11 ;  /* 0x0000000c0d0e7389 */ /* 0x00006400000c000b */
[----:B01---5:R-:W-:Y:S01]  /*b660*/  ENDCOLLECTIVE ;  /* 0x000000000000791b */ /* 0x023fe20003800000 */
.L_x_10618:
[----:B------:R-:W-:Y:S01]  /*b670*/  ISETP.GE.AND P1, PT, R0, UR42, PT ;  /* 0x0000002a00007c0c */ /* 0x000fe2000bf26270 */
[----:B------:R-:W-:Y:S02]  /*b680*/  IMAD.MOV.U32 R13, RZ, RZ, R5 ;  /* 0x000000ffff0d7224 */ /* 0x000fe400078e0005 */
[----:B------:R-:W-:-:S10]  /*b690*/  IMAD.MOV.U32 R2, RZ, RZ, R14 ;  /* 0x000000ffff027224 */ /* 0x000fd400078e000e */
[----:B------:R-:W-:Y:S05]  /*b6a0*/  WARPSYNC.COLLECTIVE R15, `(.L_x_10619) ;  /* 0x000000000f087348 */ /* 0x000fea0003c00000 */
[----:B------:R0:W1:Y:S02]  /*b6b0*/  SHFL.IDX P6, R14, R13, R12, R11 ;  /* 0x0000000c0d0e7389 */ /* 0x00006400000c000b */
[----:B01----:R-:W-:Y:S01]  /*b6c0*/  ENDCOLLECTIVE ;  /* 0x000000000000791b */ /* 0x003fe20003800000 */
.L_x_10619:
[----:B------:R-:W-:Y:S02]  /*b6d0*/  IMAD.MOV.U32 R13, RZ, RZ, R4 ;  /* 0x000000ffff0d7224 */ /* 0x000fe400078e0004 */
[----:B------:R-:W-:Y:S02]  /*b6e0*/  IMAD.MOV.U32 R12, RZ, RZ, 0x1 ;  /* 0x00000001ff0c7424 */ /* 0x000fe400078e00ff */
[----:B------:R-:W-:-:S07]  /*b6f0*/  IMAD.MOV.U32 R3, RZ, RZ, R14 ;  /* 0x000000ffff037224 */ /* 0x000fce00078e000e */
[----:B------:R-:W-:Y:S05]  /*b700*/  WARPSYNC.COLLECTIVE R15, `(.L_x_10620) ;  /* 0x000000000f087348 */ /* 0x000fea0003c00000 */
[----:B------:R0:W1:Y:S02]  /*b710*/  SHFL.IDX P6, R14, R13, R12, R11 ;  /* 0x0000000c0d0e7389 */ /* 0x00006400000c000b */
[----:B01----:R-:W-:Y:S01]  /*b720*/  ENDCOLLECTIVE ;  /* 0x000000000000791b */ /* 0x003fe20003800000 */
.L_x_10620:
        /* <DEDUP_REMOVED lines=10> */
.L_x_10621:
[----:B------:R-:W-:Y:S01]  /*b7d0*/  @!PT LDS RZ, [RZ] ;  /* 0x00000000fffff984 */ /* 0x000fe20000000800 */
[----:B------:R-:W-:Y:S01]  /*b7e0*/  @!PT LDS RZ, [RZ] ;  /* 0x00000000fffff984 */ /* 0x000fe20000000800 */
[----:B------:R-:W-:Y:S01]  /*b7f0*/  @!PT LDS RZ, [RZ] ;  /* 0x00000000fffff984 */ /* 0x000fe20000000800 */
[----:B------:R-:W-:Y:S04]  /*b800*/  @!P1 LDGSTS.E.BYPASS.LTC128B.128 [R10+0xf000], desc[UR36][R2.64], !P3 ;  /* 0x0f000000020a9fae */ /* 0x000fe8000d901d64 */
[----:B------:R-:W-:Y:S04]  /*b810*/  @!P1 LDGSTS.E.BYPASS.LTC128B.128 [R10+0x10800], desc[UR36][R2.64+0x20], !P4 ;  /* 0x10800020020a9fae */ /* 0x000fe8000e101d64 */
[----:B------:R0:W-:Y:S01]  /*b820*/  @!P1 LDGSTS.E.BYPASS.LTC128B.128 [R10+0x12000], desc[UR36][R2.64+0x40], !P5 ;  /* 0x12000040020a9fae */ /* 0x0001e2000e901d64 */
[----:B------:R-:W-:Y:S02]  /*b830*/  IMAD.MOV.U32 R13, RZ, RZ, R6 ;  /* 0x000000ffff0d7224 */ /* 0x000fe400078e0006 */
[----:B------:R-:W-:-:S02]  /*b840*/  IMAD.MOV.U32 R12, RZ, RZ, RZ ;  /* 0x000000ffff0c7224 */ /* 0x000fc400078e00ff */
[----:B0-----:R-:W-:Y:S02]  /*b850*/  VIADD R2, R0, 0x40 ;  /* 0x0000004000027836 */ /* 0x001fe40000000000 */
[----:B------:R-:W-:-:S07]  /*b860*/  IMAD.MOV.U32 R5, RZ, RZ, R14 ;  /* 0x000000ffff057224 */ /* 0x000fce00078e000e */
[----:B------:R-:W-:Y:S05]  /*b870*/  WARPSYNC.COLLECTIVE R15, `(.L_x_10622) ;  /* 0x000000000f087348 */ /* 0x000fea0003c00000 */
[----:B------:R0:W1:Y:S02]  /*b880*/  SHFL.IDX P6, R14, R13, R12, R11 ;  /* 0x0000000c0d0e7389 */ /* 0x00006400000c000b */
[----:B01----:R-:W-:Y:S01]  /*b890*/  ENDCOLLECTIVE ;  /* 0x000000000000791b */ /* 0x003fe20003800000 */
.L_x_10622:
[----:B------:R-:W-:-:S13]  /*b8a0*/  ISETP.GE.AND P1, PT, R2, UR42, PT ;  /* 0x0000002a02007c0c */ /* 0x000fda000bf26270 */
[----:B------:R-:W-:Y:S01]  /*b8b0*/  @!P1 IADD3 R2, P0, R18, R5, RZ ;  /* 0x0000000512029210 */ /* 0x000fe20007f1e0ff */
[----:B------:R-:W-:-:S04]  /*b8c0*/  IMAD.MOV.U32 R13, RZ, RZ, R7 ;  /* 0x000000ffff0d7224 */ /* 0x000fc800078e0007 */
[----:B------:R-:W-:-:S05]  /*b8d0*/  @!P1 IMAD.X R3, RZ, RZ, R4, P0 ;  /* 0x000000ffff039224 */ /* 0x000fca00000e0604 */
[----:B------:R-:W-:Y:S01]  /*b8e0*/  @!PT LDS RZ, [RZ] ;  /* 0x00000000fffff984 */ /* 0x000fe20000000800 */
[----:B------:R-:W-:Y:S01]  /*b8f0*/  @!PT LDS RZ, [RZ] ;  /* 0x00000000fffff984 */ /* 0x000fe20000000800 */
[----:B------:R-:W-:Y:S01]  /*b900*/  @!PT LDS RZ, [RZ] ;  /* 0x00000000fffff984 */ /* 0x000fe20000000800 */
[----:B------:R0:W-:Y:S01]  /*b910*/  @!P1 LDGSTS.E.BYPASS.LTC128B.128 [R10+0xf800], desc[UR36][R2.64], !P3 ;  /* 0x0f800000020a9fae */ /* 0x0001e2000d901d64 */
[----:B------:R-:W-:-:S03]  /*b920*/  IMAD.MOV.U32 R6, RZ, RZ, R14 ;  /* 0x000000ffff067224 */ /* 0x000fc600078e000e */
[----:B------:R0:W-:Y:S04]  /*b930*/  @!P1 LDGSTS.E.BYPASS.LTC128B.128 [R10+0x11000], desc[UR36][R2.64+0x20], !P4 ;  /* 0x11000020020a9fae */ /* 0x0001e8000e101d64 */
[----:B------:R0:W-:Y:S02]  /*b940*/  @!P1 LDGSTS.E.BYPASS.LTC128B.128 [R10+0x12800], desc[UR36][R2.64+0x40], !P5 ;  /* 0x12800040020a9fae */ /* 0x0001e4000e901d64 */
[----:B0-----:R-:W-:Y:S05]  /*b950*/  WARPSYNC.COLLECTIVE R15, `(.L_x_10623) ;  /* 0x000000000f087348 */ /* 0x001fea0003c00000 */
[----:B------:R1:W2:Y:S02]  /*b960*/  SHFL.IDX P6, R14, R13, R12, R11 ;  /* 0x0000000c0d0e7389 */ /* 0x0002a400000c000b */
[----:B012---:R-:W-:Y:S01]  /*b970*/  ENDCOLLECTIVE ;  /* 0x000000000000791b */ /* 0x007fe20003800000 */
.L_x_10623:
[----:B------:R-:W-:Y:S05]  /*b980*/  BRA `(.L_x_10624) ;  /* 0xffffffd400e47947 */ /* 0x000fea000383ffff */
.L_x_10557:
[----:B0-----:R0:W1:Y:S02]  /*b990*/  SYNCS.PHASECHK.TRANS64.TRYWAIT P0, [R26+URZ+0x19c20], R3 ;  /* 0x019c20031a0075a7 */ /* 0x001064000800017f */
[----:B-1----:R-:W-:Y:S05]  /*b9a0*/  @!P0 NANOSLEEP.SYNCS 0x989680 ;  /* 0x009896800000895d */ /* 0x002fea0003900000 */
[----:B------:R-:W1:Y:S02]  /*b9b0*/  @!P0 SYNCS.PHASECHK.TRANS64 P0, [R26+URZ+0x19c20], R3 ;  /* 0x019c20031a0085a7 */ /* 0x000e64000800007f */
[----:B-1----:R-:W-:Y:S05]  /*b9c0*/  @!P0 BRA `(.L_x_10557) ;  /* 0xfffffffc00f08947 */ /* 0x002fea000383ffff */
[----:B------:R-:W-:Y:S05]  /*b9d0*/  BRA `(.L_x_10625) ;  /* 0xffffffd8002c7947 */ /* 0x000fea000383ffff */
.L_x_10561:
[----:B0-----:R0:W1:Y:S02]  /*b9e0*/  SYNCS.PHASECHK.TRANS64.TRYWAIT P0, [R5+URZ+0x19c80], R10 ;  /* 0x019c800a050075a7 */ /* 0x001064000800017f */
[----:B-1----:R-:W-:Y:S05]  /*b9f0*/  @!P0 NANOSLEEP.SYNCS 0x989680 ;  /* 0x009896800000895d */ /* 0x002fea0003900000 */
[----:B------:R-:W1:Y:S02]  /*ba00*/  @!P0 SYNCS.PHASECHK.TRANS64 P0, [R5+URZ+0x19c80], R10 ;  /* 0x019c800a050085a7 */ /* 0x000e64000800007f */
[----:B-1----:R-:W-:Y:S05]  /*ba10*/  @!P0 BRA `(.L_x_10561) ;  /* 0xfffffffc00f08947 */ /* 0x002fea000383ffff */
[----:B------:R-:W-:Y:S05]  /*ba20*/  BRA `(.L_x_10626) ;  /* 0xffffffd800ec7947 */ /* 0x000fea000383ffff */
.L_x_10562:
        /* <DEDUP_REMOVED lines=8> */
.L_x_10628:
[----:B------:R-:W-:Y:S05]  /*bab0*/  BSYNC B0 ;  /* 0x0000000000007941 */ /* 0x000fea0003800000 */
.L_x_10627:
[----:B------:R-:W0:Y:S01]  /*bac0*/  S2R R2, SR_TID.X ;  /* 0x0000000000027919 */ /* 0x000e220000002100 */
[----:B------:R-:W-:Y:S02]  /*bad0*/  IMAD.MOV.U32 R13, RZ, RZ, R21 ;  /* 0x000000ffff0d7224 */ /* 0x000fe400078e0015 */
[----:B------:R-:W-:Y:S02]  /*bae0*/  IMAD.MOV.U32 R12, RZ, RZ, RZ ;  /* 0x000000ffff0c7224 */ /* 0x000fe400078e00ff */
[----:B------:R-:W-:Y:S02]  /*baf0*/  IMAD.MOV.U32 R11, RZ, RZ, 0x1e1f ;  /* 0x00001e1fff0b7424 */ /* 0x000fe400078e00ff */
[----:B------:R-:W-:Y:S02]  /*bb00*/  IMAD.MOV.U32 R15, RZ, RZ, -0x1 ;  /* 0xffffffffff0f7424 */ /* 0x000fe400078e00ff */
[----:B------:R-:W-:Y:S02]  /*bb10*/  IMAD.MOV.U32 R3, RZ, RZ, R14 ;  /* 0x000000ffff037224 */ /* 0x000fe400078e000e */
[----:B------:R-:W-:-:S07]  /*bb20*/  VIADD R6, R6, UR43 ;  /* 0x0000002b06067c36 */ /* 0x000fce0008000000 */
[----:B0-----:R-:W-:Y:S05]  /*bb30*/  WARPSYNC.COLLECTIVE R15, `(.L_x_10629) ;  /* 0x000000000f087348 */ /* 0x001fea0003c00000 */
[----:B------:R1:W2:Y:S02]  /*bb40*/  SHFL.IDX P6, R14, R13, R12, R11 ;  /* 0x0000000c0d0e7389 */ /* 0x0002a400000c000b */
[----:B012---:R-:W-:Y:S01]  /*bb50*/  ENDCOLLECTIVE ;  /* 0x000000000000791b */ /* 0x007fe20003800000 */
.L_x_10629:
[----:B------:R-:W-:Y:S02]  /*bb60*/  IMAD.MOV.U32 R13, RZ, RZ, R26 ;  /* 0x000000ffff0d7224 */ /* 0x000fe400078e001a */
[----:B------:R-:W-:Y:S02]  /*bb70*/  IMAD.MOV.U32 R12, RZ, RZ, 0x1 ;  /* 0x00000001ff0c7424 */ /* 0x000fe400078e00ff */
[----:B------:R-:W-:Y:S02]  /*bb80*/  IMAD.SHL.U32 R15, R2, 0x10, RZ ;  /* 0x00000010020f7824 */ /* 0x000fe400078e00ff */
[----:B------:R-:W-:-:S03]  /*bb90*/  IMAD.MOV.U32 R2, RZ, RZ, R14 ;  /* 0x000000ffff027224 */ /* 0x000fc600078e000e */
[----:B------:R-:W-:-:S04]  /*bba0*/  LOP3.LUT R15, R15, 0x10, RZ, 0xc0, !PT ;  /* 0x000000100f0f7812 */ /* 0x000fc800078ec0ff */
[----:B------:R-:W-:Y:S01]  /*bbb0*/  IADD3 R2, P0, R15, R2, RZ ;  /* 0x000000020f027210 */ /* 0x000fe20007f1e0ff */
[----:B------:R-:W-:-:S04]  /*bbc0*/  IMAD.MOV.U32 R15, RZ, RZ, -0x1 ;  /* 0xffffffffff0f7424 */ /* 0x000fc800078e00ff */
[----:B------:R-:W-:-:S08]  /*bbd0*/  IMAD.X R3, RZ, RZ, R3, P0 ;  /* 0x000000ffff037224 */ /* 0x000fd000000e0603 */
[----:B------:R-:W-:Y:S05]  /*bbe0*/  WARPSYNC.COLLECTIVE R15, `(.L_x_10630) ;  /* 0x000000000f087348 */ /* 0x000fea0003c00000 */
[----:B------:R0:W1:Y:S02]  /*bbf0*/  SHFL.IDX P6, R14, R13, R12, R11 ;  /* 0x0000000c0d0e7389 */ /* 0x00006400000c000b */
[----:B01----:R-:W-:Y:S01]  /*bc00*/  ENDCOLLECTIVE ;  /* 0x000000000000791b */ /* 0x003fe20003800000 */
.L_x_10630:
[----:B------:R-:W-:Y:S01]  /*bc10*/  @!PT LDS RZ, [RZ] ;  /* 0x00000000fffff984 */ /* 0x000fe20000000800 */
[----:B------:R-:W-:Y:S01]  /*bc20*/  @!PT LDS RZ, [RZ] ;  /* 0x00000000fffff984 */ /* 0x000fe20000000800 */
[----:B------:R-:W-:Y:S01]  /*bc30*/  @!PT LDS RZ, [RZ] ;  /* 0x00000000fffff984 */ /* 0x000fe20000000800 */
[----:B------:R0:W-:Y:S04]  /*bc40*/  LDGSTS.E.BYPASS.LTC128B.128 [R6+0x9000], desc[UR36][R2.64], !P4 ;  /* 0x0900000002067fae */ /* 0x0001e8000e101d64 */
[----:B------:R0:W-:Y:S04]  /*bc50*/  LDGSTS.E.BYPASS.LTC128B.128 [R6+0xa000], desc[UR36][R2.64+0x20], !P3 ;  /* 0x0a00002002067fae */ /* 0x0001e8000d901d64 */
[----:B------:R0:W-:Y:S01]  /*bc60*/  LDGSTS.E.BYPASS.LTC128B.128 [R6+0xb000], desc[UR36][R2.64+0x40], !P2 ;  /* 0x0b00004002067fae */ /* 0x0001e2000d101d64 */
[----:B------:R-:W-:Y:S02]  /*bc70*/  IMAD.MOV.U32 R13, RZ, RZ, R21 ;  /* 0x000000ffff0d7224 */ /* 0x000fe400078e0015 */
[----:B------:R-:W-:-:S07]  /*bc80*/  IMAD.MOV.U32 R26, RZ, RZ, R14 ;  /* 0x000000ffff1a7224 */ /* 0x000fce00078e000e */
[----:B0-----:R-:W-:Y:S05]  /*bc90*/  WARPSYNC.COLLECTIVE R15, `(.L_x_10631) ;  /* 0x000000000f087348 */ /* 0x001fea0003c00000 */
[----:B------:R1:W2:Y:S02]  /*bca0*/  SHFL.IDX P6, R14, R13, R12, R11 ;  /* 0x0000000c0d0e7389 */ /* 0x0002a400000c000b */
[----:B012---:R-:W-:Y:S01]  /*bcb0*/  ENDCOLLECTIVE ;  /* 0x000000000000791b */ /* 0x007fe20003800000 */
.L_x_10631:
[----:B------:R-:W-:Y:S01]  /*bcc0*/  IMAD.MOV.U32 R2, RZ, RZ, R14 ;  /* 0x000000ffff027224 */ /* 0x000fe200078e000e */
[----:B------:R-:W-:Y:S06]  /*bcd0*/  BRA `(.L_x_10632) ;  /* 0xffffffd800d87947 */ /* 0x000fec000383ffff */
.L_x_10567:
[----:B---3--:R3:W4:Y:S02]  /*bce0*/  SYNCS.PHASECHK.TRANS64.TRYWAIT P0, [R5+URZ+0x19c40], R10 ;  /* 0x019c400a050075a7 */ /* 0x008724000800017f */
[----:B----4-:R-:W-:Y:S05]  /*bcf0*/  @!P0 NANOSLEEP.SYNCS 0x989680 ;  /* 0x009896800000895d */ /* 0x010fea0003900000 */
[----:B------:R-:W4:Y:S02]  /*bd00*/  @!P0 SYNCS.PHASECHK.TRANS64 P0, [R5+URZ+0x19c40], R10 ;  /* 0x019c400a050085a7 */ /* 0x000f24000800007f */
[----:B----4-:R-:W-:Y:S05]  /*bd10*/  @!P0 BRA `(.L_x_10567) ;  /* 0xfffffffc00f08947 */ /* 0x010fea000383ffff */
[----:B------:R-:W-:Y:S05]  /*bd20*/  BRA `(.L_x_10633) ;  /* 0xffffffdc003c7947 */ /* 0x000fea000383ffff */
.L_x_10568:
        /* <DEDUP_REMOVED lines=8> */
.L_x_10635:
[----:B------:R-:W-:Y:S05]  /*bdb0*/  BSYNC B0 ;  /* 0x0000000000007941 */ /* 0x000fea0003800000 */
.L_x_10634:
        /* <DEDUP_REMOVED lines=8> */
.L_x_10636:
[----:B------:R-:W-:Y:S02]  /*be40*/  IMAD.MOV.U32 R13, RZ, RZ, R8 ;  /* 0x000000ffff0d7224 */ /* 0x000fe400078e0008 */
[----:B------:R-:W-:Y:S02]  /*be50*/  IMAD.MOV.U32 R12, RZ, RZ, 0x1 ;  /* 0x00000001ff0c7424 */ /* 0x000fe400078e00ff */
[----:B------:R-:W-:-:S07]  /*be60*/  IMAD.MOV.U32 R2, RZ, RZ, R14 ;  /* 0x000000ffff027224 */ /* 0x000fce00078e000e */
[----:B------:R-:W-:Y:S05]  /*be70*/  WARPSYNC.COLLECTIVE R15, `(.L_x_10637) ;  /* 0x000000000f087348 */ /* 0x000fea0003c00000 */
[----:B------:R0:W1:Y:S02]  /*be80*/  SHFL.IDX P6, R14, R13, R12, R11 ;  /* 0x0000000c0d0e7389 */ /* 0x00006400000c000b */
[----:B01----:R-:W-:Y:S01]  /*be90*/  ENDCOLLECTIVE ;  /* 0x000000000000791b */ /* 0x003fe20003800000 */
.L_x_10637:
        /* <DEDUP_REMOVED lines=13> */
.L_x_10638:
[----:B------:R-:W-:Y:S01]  /*bf70*/  IMAD.MOV.U32 R2, RZ, RZ, R14 ;  /* 0x000000ffff027224 */ /* 0x000fe200078e000e */
[----:B------:R-:W-:Y:S06]  /*bf80*/  BRA `(.L_x_10639) ;  /* 0xffffffdc00307947 */ /* 0x000fec000383ffff */
.L_x_10573:
[----:B0-----:R0:W4:Y:S02]  /*bf90*/  SYNCS.PHASECHK.TRANS64.TRYWAIT P2, [R2+URZ+0x19c70], R3 ;  /* 0x019c7003020075a7 */ /* 0x001124000804017f */
[----:B----4-:R-:W-:Y:S05]  /*bfa0*/  @!P2 NANOSLEEP.SYNCS 0x989680 ;  /* 0x009896800000a95d */ /* 0x010fea0003900000 */
[----:B------:R-:W4:Y:S02]  /*bfb0*/  @!P2 SYNCS.PHASECHK.TRANS64 P2, [R2+URZ+0x19c70], R3 ;  /* 0x019c70030200a5a7 */ /* 0x000f24000804007f */
[----:B----4-:R-:W-:Y:S05]  /*bfc0*/  @!P2 BRA `(.L_x_10573) ;  /* 0xfffffffc00f0a947 */ /* 0x010fea000383ffff */
[----:B------:R-:W-:Y:S05]  /*bfd0*/  BRA `(.L_x_10640) ;  /* 0xffffffdc009c7947 */ /* 0x000fea000383ffff */
.L_x_10575:
[----:B0-----:R0:W2:Y:S02]  /*bfe0*/  SYNCS.PHASECHK.TRANS64.TRYWAIT P2, [R2+URZ+0x19c60], R3 ;  /* 0x019c6003020075a7 */ /* 0x0010a4000804017f */
[----:B--2---:R-:W-:Y:S05]  /*bff0*/  @!P2 NANOSLEEP.SYNCS 0x989680 ;  /* 0x009896800000a95d */ /* 0x004fea0003900000 */
[----:B------:R-:W2:Y:S02]  /*c000*/  @!P2 SYNCS.PHASECHK.TRANS64 P2, [R2+URZ+0x19c60], R3 ;  /* 0x019c60030200a5a7 */ /* 0x000ea4000804007f */
[----:B--2---:R-:W-:Y:S05]  /*c010*/  @!P2 BRA `(.L_x_10575) ;  /* 0xfffffffc00f0a947 */ /* 0x004fea000383ffff */
[----:B------:R-:W-:Y:S05]  /*c020*/  BRA `(.L_x_10641) ;  /* 0xffffffdc00ac7947 */ /* 0x000fea000383ffff */
.L_x_10581:
[----:B0-----:R0:W2:Y:S02]  /*c030*/  SYNCS.PHASECHK.TRANS64.TRYWAIT P1, [R0+URZ+0x19c70], R3 ;  /* 0x019c7003000075a7 */ /* 0x0010a4000802017f */
[----:B--2---:R-:W-:Y:S05]  /*c040*/  @!P1 NANOSLEEP.SYNCS 0x989680 ;  /* 0x009896800000995d */ /* 0x004fea0003900000 */
[----:B------:R-:W2:Y:S02]  /*c050*/  @!P1 SYNCS.PHASECHK.TRANS64 P1, [R0+URZ+0x19c70], R3 ;  /* 0x019c7003000095a7 */ /* 0x000ea4000802007f */
[----:B--2---:R-:W-:Y:S05]  /*c060*/  @!P1 BRA `(.L_x_10581) ;  /* 0xfffffffc00f09947 */ /* 0x004fea000383ffff */
[----:B------:R-:W-:Y:S05]  /*c070*/  BRA `(.L_x_10642) ;  /* 0xffffffe000f07947 */ /* 0x000fea000383ffff */
.L_x_10583:
[----:B0-----:R0:W1:Y:S02]  /*c080*/  SYNCS.PHASECHK.TRANS64.TRYWAIT P1, [R0+URZ+0x19c60], R3 ;  /* 0x019c6003000075a7 */ /* 0x001064000802017f */
[----:B-1----:R-:W-:Y:S05]  /*c090*/  @!P1 NANOSLEEP.SYNCS 0x989680 ;  /* 0x009896800000995d */ /* 0x002fea0003900000 */
[----:B------:R-:W1:Y:S02]  /*c0a0*/  @!P1 SYNCS.PHASECHK.TRANS64 P1, [R0+URZ+0x19c60], R3 ;  /* 0x019c6003000095a7 */ /* 0x000e64000802007f */
[----:B-1----:R-:W-:Y:S05]  /*c0b0*/  @!P1 BRA `(.L_x_10583) ;  /* 0xfffffffc00f09947 */ /* 0x002fea000383ffff */
[----:B------:R-:W-:Y:S05]  /*c0c0*/  BRA `(.L_x_10643) ;  /* 0xffffffe000fc7947 */ /* 0x000fea000383ffff */
.L_x_10587:
[----:B-1----:R1:W2:Y:S02]  /*c0d0*/  SYNCS.PHASECHK.TRANS64.TRYWAIT P0, [R4+URZ+0x19c20], R0 ;  /* 0x019c2000040075a7 */ /* 0x0022a4000800017f */
[----:B--2---:R-:W-:Y:S05]  /*c0e0*/  @!P0 NANOSLEEP.SYNCS 0x989680 ;  /* 0x009896800000895d */ /* 0x004fea0003900000 */
[----:B------:R-:W2:Y:S02]  /*c0f0*/  @!P0 SYNCS.PHASECHK.TRANS64 P0, [R4+URZ+0x19c20], R0 ;  /* 0x019c2000040085a7 */ /* 0x000ea4000800007f */
[----:B--2---:R-:W-:Y:S05]  /*c100*/  @!P0 BRA `(.L_x_10587) ;  /* 0xfffffffc00f08947 */ /* 0x004fea000383ffff */
[----:B------:R-:W-:Y:S05]  /*c110*/  BRA `(.L_x_10644) ;  /* 0xffffffe800587947 */ /* 0x000fea000383ffff */
.L_x_10591:
[----:B-1----:R1:W2:Y:S02]  /*c120*/  SYNCS.PHASECHK.TRANS64.TRYWAIT P1, [R5+URZ+0x19c40], R0 ;  /* 0x019c4000050075a7 */ /* 0x0022a4000802017f */
[----:B--2---:R-:W-:Y:S05]  /*c130*/  @!P1 NANOSLEEP.SYNCS 0x989680 ;  /* 0x009896800000995d */ /* 0x004fea0003900000 */
[----:B------:R-:W2:Y:S02]  /*c140*/  @!P1 SYNCS.PHASECHK.TRANS64 P1, [R5+URZ+0x19c40], R0 ;  /* 0x019c4000050095a7 */ /* 0x000ea4000802007f */
[----:B--2---:R-:W-:Y:S05]  /*c150*/  @!P1 BRA `(.L_x_10591) ;  /* 0xfffffffc00f09947 */ /* 0x004fea000383ffff */
[----:B------:R-:W-:Y:S05]  /*c160*/  BRA `(.L_x_10645) ;  /* 0xffffffe800987947 */ /* 0x000fea000383ffff */
.L_x_10593:
[----:B--2---:R2:W3:Y:S02]  /*c170*/  SYNCS.PHASECHK.TRANS64.TRYWAIT P1, [R19+URZ+0x19c40], R2 ;  /* 0x019c4002130075a7 */ /* 0x0044e4000802017f */
[----:B---3--:R-:W-:Y:S05]  /*c180*/  @!P1 NANOSLEEP.SYNCS 0x989680 ;  /* 0x009896800000995d */ /* 0x008fea0003900000 */
[----:B------:R-:W3:Y:S02]  /*c190*/  @!P1 SYNCS.PHASECHK.TRANS64 P1, [R19+URZ+0x19c40], R2 ;  /* 0x019c4002130095a7 */ /* 0x000ee4000802007f */
[----:B---3--:R-:W-:Y:S05]  /*c1a0*/  @!P1 BRA `(.L_x_10593) ;  /* 0xfffffffc00f09947 */ /* 0x008fea000383ffff */
[----:B------:R-:W-:Y:S05]  /*c1b0*/  BRA `(.L_x_10646) ;  /* 0xffffffe800a47947 */ /* 0x000fea000383ffff */
.L_x_10595:
[----:B---3--:R3:W4:Y:S02]  /*c1c0*/  SYNCS.PHASECHK.TRANS64.TRYWAIT P1, [R5+URZ+0x19c60], R0 ;  /* 0x019c6000050075a7 */ /* 0x008724000802017f */
[----:B----4-:R-:W-:Y:S05]  /*c1d0*/  @!P1 NANOSLEEP.SYNCS 0x989680 ;  /* 0x009896800000995d */ /* 0x010fea0003900000 */
[----:B------:R-:W4:Y:S02]  /*c1e0*/  @!P1 SYNCS.PHASECHK.TRANS64 P1, [R5+URZ+0x19c60], R0 ;  /* 0x019c6000050095a7 */ /* 0x000f24000802007f */
[----:B----4-:R-:W-:Y:S05]  /*c1f0*/  @!P1 BRA `(.L_x_10595) ;  /* 0xfffffffc00f09947 */ /* 0x010fea000383ffff */
[----:B------:R-:W-:Y:S05]  /*c200*/  BRA `(.L_x_10647) ;  /* 0xffffffe800a07947 */ /* 0x000fea000383ffff */
.L_x_10597:
[----:B----4-:R4:W0:Y:S02]  /*c210*/  SYNCS.PHASECHK.TRANS64.TRYWAIT P1, [R19+URZ+0x19c60], R2 ;  /* 0x019c6002130075a7 */ /* 0x010824000802017f */
[----:B0-----:R-:W-:Y:S05]  /*c220*/  @!P1 NANOSLEEP.SYNCS 0x989680 ;  /* 0x009896800000995d */ /* 0x001fea0003900000 */
[----:B------:R-:W0:Y:S02]  /*c230*/  @!P1 SYNCS.PHASECHK.TRANS64 P1, [R19+URZ+0x19c60], R2 ;  /* 0x019c6002130095a7 */ /* 0x000e24000802007f */
[----:B0-----:R-:W-:Y:S05]  /*c240*/  @!P1 BRA `(.L_x_10597) ;  /* 0xfffffffc00f09947 */ /* 0x001fea000383ffff */
[----:B------:R-:W-:Y:S05]  /*c250*/  BRA `(.L_x_10648) ;  /* 0xffffffe8009c7947 */ /* 0x000fea000383ffff */
.L_x_10599:
[----:B------:R0:W0:Y:S02]  /*c260*/  SYNCS.PHASECHK.TRANS64.TRYWAIT P1, [R5+URZ+0x19c80], R0 ;  /* 0x019c8000050075a7 */ /* 0x000024000802017f */
[----:B0-----:R-:W-:Y:S05]  /*c270*/  @!P1 NANOSLEEP.SYNCS 0x989680 ;  /* 0x009896800000995d */ /* 0x001fea0003900000 */
[----:B------:R-:W0:Y:S02]  /*c280*/  @!P1 SYNCS.PHASECHK.TRANS64 P1, [R5+URZ+0x19c80], R0 ;  /* 0x019c8000050095a7 */ /* 0x000e24000802007f */
[----:B0-----:R-:W-:Y:S05]  /*c290*/  @!P1 BRA `(.L_x_10599) ;  /* 0xfffffffc00f09947 */ /* 0x001fea000383ffff */
[----:B------:R-:W-:Y:S05]  /*c2a0*/  BRA `(.L_x_10649) ;  /* 0xffffffe800987947 */ /* 0x000fea000383ffff */
.L_x_10650:
        /* <DEDUP_REMOVED lines=13> */
.L_x_15852:


//--------------------- .text._ZN7cutlass13device_kernelIN5flash11enable_sm90INS1_16FlashAttnFwdSm90INS1_25CollectiveMainloopFwdSm90ILi2EN4cute5tupleIJNS5_1CILi1EEES8_S8_EEENS6_IJNS7_ILi192EEENS7_ILi128EEENS7_ILi96EEEEEELi96ENS_12float_e4m3_tEfNS_4arch4Sm90ELb0ELb0ELb0ELb1ELb1ELb0ELb0ELb1ELb1ELb1ELb0ELb0EEENS1_21CollectiveEpilogueFwdINS6_IJSA_SC_SB_EEES9_NS_10bfloat16_tESG_Li384ELb1ELb1ELb0ELb1EEENS1_36VarlenDynamicPersistentTileSchedulerILi192ELi128ELi384ELi128ELb0ELb1ELb1ELb0ELb1ELb1EEEEEEEEEvNT_6ParamsE --------------------------
	.section	.text._ZN7cutlass13device_kernelIN5flash11enable_sm90INS1_16FlashAttnFwdSm90INS1_25CollectiveMainloopFwdSm90ILi2EN4cute5tupleIJNS5_1CILi1EEES8_S8_EEENS6_IJNS7_ILi192EEENS7_ILi128EEENS7_ILi96EEEEEELi96ENS_12float_e4m3_tEfNS_4arch4Sm90ELb0ELb0ELb0ELb1ELb1ELb0ELb0ELb1ELb1ELb1ELb0ELb0EEENS1_21CollectiveEpilogueFwdINS6_IJSA_SC_SB_EEES9_NS_10bfloat16_tESG_Li384ELb1ELb1ELb0ELb1EEENS1_36VarlenDynamicPersistentTileSchedulerILi192ELi128ELi384ELi128ELb0ELb1ELb1ELb0ELb1ELb1EEEEEEEEEvNT_6ParamsE,"ax",@progbits
	.align	128
.text._ZN7cutlass13device_kernelIN5flash11enable_sm90INS1_16FlashAttnFwdSm90INS1_25CollectiveMainloopFwdSm90ILi2EN4cute5tupleIJNS5_1CILi1EEES8_S8_EEENS6_IJNS7_ILi192EEENS7_ILi128EEENS7_ILi96EEEEEELi96ENS_12float_e4m3_tEfNS_4arch4Sm90ELb0ELb0ELb0ELb1ELb1ELb0ELb0ELb1ELb1ELb1ELb0ELb0EEENS1_21CollectiveEpilogueFwdINS6_IJSA_SC_SB_EEES9_NS_10bfloat16_tESG_Li384ELb1ELb1ELb0ELb1EEENS1_36VarlenDynamicPersistentTileSchedulerILi192ELi128ELi384ELi128ELb0ELb1ELb1ELb0ELb1ELb1EEEEEEEEEvNT_6ParamsE:
        .type           _ZN7cutlass13device_kernelIN5flash11enable_sm90INS1_16FlashAttnFwdSm90INS1_25CollectiveMainloopFwdSm90ILi2EN4cute5tupleIJNS5_1CILi1EEES8_S8_EEENS6_IJNS7_ILi192EEENS7_ILi128EEENS7_ILi96EEEEEELi96ENS_12float_e4m3_tEfNS_4arch4Sm90ELb0ELb0ELb0ELb1ELb1ELb0ELb0ELb1ELb1ELb1ELb0ELb0EEENS1_21CollectiveEpilogueFwdINS6_IJSA_SC_SB_EEES9_NS_10bfloat16_tESG_Li384ELb1ELb1ELb0ELb1EEENS1_36VarlenDynamicPersistentTileSchedulerILi192ELi128ELi384ELi128ELb0ELb1ELb1ELb0ELb1ELb1EEEEEEEEEvNT_6ParamsE,@function
        .size           _ZN7cutlass13device_kernelIN5flash11enable_sm90INS1_16FlashAttnFwdSm90INS1_25CollectiveMainloopFwdSm90ILi2EN4cute5tupleIJNS5_1CILi1EEES8_S8_EEENS6_IJNS7_ILi192EEENS7_ILi128EEENS7_ILi96EEEEEELi96ENS_12float_e4m3_tEfNS_4arch4Sm90ELb0ELb0ELb0ELb1ELb1ELb0ELb0ELb1ELb1ELb1ELb0ELb0EEENS1_21CollectiveEpilogueFwdINS6_IJSA_SC_SB_EEES9_NS_10bfloat16_tESG_Li384ELb1ELb1ELb0ELb1EEENS1_36VarlenDynamicPersistentTileSchedulerILi192ELi128ELi384ELi128ELb0ELb1ELb1ELb0ELb1ELb1EEEEEEEEEvNT_6ParamsE,(.L_x_15853 - _ZN7cutlass13device_kernelIN5flash11enable_sm90INS1_16FlashAttnFwdSm90INS1_25CollectiveMainloopFwdSm90ILi2EN4cute5tupleIJNS5_1CILi1EEES8_S8_EEENS6_IJNS7_ILi192EEENS7_ILi128EEENS7_ILi96EEEEEELi96ENS_12float_e4m3_tEfNS_4arch4Sm90ELb0ELb0ELb0ELb1ELb1ELb0ELb0ELb1ELb1ELb1ELb0ELb0EEENS1_21CollectiveEpilogueFwdINS6_IJSA_SC_SB_EEES9_NS_10bfloat16_tESG_Li384ELb1ELb1ELb0ELb1EEENS1_36VarlenDynamicPersistentTileSchedulerILi192ELi128ELi384ELi128ELb0ELb1ELb1ELb0ELb1ELb1EEEEEEEEEvNT_6ParamsE)
        .other          _ZN7cutlass13device_kernelIN5flash11enable_sm90INS1_16FlashAttnFwdSm90INS1_25CollectiveMainloopFwdSm90ILi2EN4cute5tupleIJNS5_1CILi1EEES8_S8_EEENS6_IJNS7_ILi192EEENS7_ILi128EEENS7_ILi96EEEEEELi96ENS_12float_e4m3_tEfNS_4arch4Sm90ELb0ELb0ELb0ELb1ELb1ELb0ELb0ELb1ELb1ELb1ELb0ELb0EEENS1_21CollectiveEpilogueFwdINS6_IJSA_SC_SB_EEES9_NS_10bfloat16_tESG_Li384ELb1ELb1ELb0ELb1EEENS1_36VarlenDynamicPersistentTileSchedulerILi192ELi128ELi384ELi128ELb0ELb1ELb1ELb0ELb1ELb1EEEEEEEEEvNT_6ParamsE,@"STO_CUDA_ENTRY STV_DEFAULT"
_ZN7cutlass13device_kernelIN5flash11enable_sm90INS1_16FlashAttnFwdSm90INS1_25CollectiveMainloopFwdSm90ILi2EN4cute5tupleIJNS5_1CILi1EEES8_S8_EEENS6_IJNS7_ILi192EEENS7_ILi128EEENS7_ILi96EEEEEELi96ENS_12float_e4m3_tEfNS_4arch4Sm90ELb0ELb0ELb0ELb1ELb1ELb0ELb0ELb1ELb1ELb1ELb0ELb0EEENS1_21CollectiveEpilogueFwdINS6_IJSA_SC_SB_EEES9_NS_10bfloat16_tESG_Li384ELb1ELb1ELb0ELb1EEENS1_36VarlenDynamicPersistentTileSchedulerILi192ELi128ELi384ELi128ELb0ELb1ELb1ELb0ELb1ELb1EEEEEEEEEvNT_6ParamsE:
        /* <DEDUP_REMOVED lines=10> */
[----:B------:R-:W-:-:S05]  /*00a0*/  SHF.R.U32.HI R2, RZ, 0x7, R3 ;  /* 0x00000007ff027819 */ /* 0x000fca0000011603 */
[----:B------:R0:W1:Y:S04]  /*00b0*/  SHFL.IDX PT, R3, R2, RZ, 0x1f ;  /* 0x00001fff02037589 */ /* 0x00006800000e0000 */
[----:B------:R-:W-:Y:S01]  /*00c0*/  VOTEU.ALL UP0, P0 ;  /* 0x00000000003f7886 */ /* 0x000fe20000000000 */
[----:B------:R-:W-:-:S04]  /*00d0*/  VOTEU.ALL UP1, P0 ;  /* 0x00000000003f7886 */ /* 0x000fc80000020000 */
[----:B------:R-:W2:Y:S01]  /*00e0*/  @!UP0 S2UR UR8, SR_CgaCtaId ;  /* 0x00000000000889c3 */ /* 0x000ea20000008800 */
[----:B------:R-:W-:Y:S01]  /*00f0*/  @!UP0 UMOV UR6, 0x400 ;  /* 0x0000040000068882 */ /* 0x000fe20000000000 */
[----:B------:R-:W-:-:S04]  /*0100*/  @!UP0 UIADD3 UR4, -UR4, 0x100000, URZ ;  /* 0x0010000004048890 */ /* 0x000fc8000fffe13f */
[----:B------:R-:W-:Y:S02]  /*0110*/  @!UP0 USHF.L.U32 UR5, UR4, 0xb, URZ ;  /* 0x0000000b04058899 */ /* 0x000fe4000800063f */
[----:B------:R-:W-:Y:S02]  /*0120*/  @!UP0 USHF.L.U32 UR4, UR4, 0x1, URZ ;  /* 0x0000000104048899 */ /* 0x000fe4000800063f */
[----:B--2---:R-:W-:Y:S02]  /*0130*/  @!UP0 ULEA UR8, UR8, UR6, 0x18 ;  /* 0x0000000608088291 */ /* 0x004fe4000f8ec03f */
        /* <DEDUP_REMOVED lines=25> */
.L_x_10651:
        /* <DEDUP_REMOVED lines=22> */
.L_x_10652:
        /* <DEDUP_REMOVED lines=18> */
.L_x_10653:
        /* <DEDUP_REMOVED lines=22> */
.L_x_10654:
[----:B------:R-:W5:Y:S01]  /*06b0*/  SHFL.IDX PT, R4, R0, RZ, 0x1f ;  /* 0x00001fff00047589 */ /* 0x000f6200000e0000 */
[----:B------:R-:W-:Y:S01]  /*06c0*/  R2UR UR9, R3 ;  /* 0x00000000030972ca */ /* 0x000fe200000e0000 */
        /* <DEDUP_REMOVED lines=22> */
.L_x_10655:
        /* <DEDUP_REMOVED lines=8> */
.L_x_10657:
[----:B------:R-:W-:-:S08]  /*08b0*/  NOP ;  /* 0x0000000000007918 */ /* 0x000fd00000000000 */
[----:B------:R-:W0:Y:S02]  /*08c0*/  USETMAXREG.TRY_ALLOC.CTAPOOL UP0, 0xa0 ;  /* 0x000000a0000079c8 */ /* 0x000e240008000600 */
[----:B0-----:R-:W-:-:S13]  /*08d0*/  PLOP3.LUT P0, PT, PT, PT, UP0, 0x80, 0x0 ;  /* 0x000000000000781c */ /* 0x001fda0003f0f008 */
[----:B------:R-:W-:Y:S05]  /*08e0*/  @!P0 BRA `(.L_x_10657) ;  /* 0xfffffffc00f08947 */ /* 0x000fea000383ffff */
[----:B------:R-:W0:Y:S08]  /*08f0*/  S2UR UR5, SR_CgaCtaId ;  /* 0x00000000000579c3 */ /* 0x000e300000008800 */
[----:B------:R-:W-:Y:S06]  /*0900*/  BAR.ARV 0x8, 0x200 ;  /* 0x0208000000007b1d */ /* 0x000fec0000002000 */
[----:B------:R-:W-:-:S02]  /*0910*/  UMOV UR4, 0x400 ;  /* 0x0000040000047882 */ /* 0x000fc40000000000 */
[----:B------:R-:W-:Y:S01]  /*0920*/  BAR.SYNC.DEFER_BLOCKING 0x5, 0x200 ;  /* 0x0148000000007b1d */ /* 0x000fe20000010000 */
[----:B0-----:R-:W-:-:S09]  /*0930*/  ULEA UR4, UR5, UR4, 0x18 ;  /* 0x0000000405047291 */ /* 0x001fd2000f8ec03f */
        /* <DEDUP_REMOVED lines=17> */
[-C--:B------:R-:W-:Y:S02]  /*0a50*/  LEA.HI R3, R0, R10.reuse, RZ, 0x5 ;  /* 0x0000000a00037211 */ /* 0x080fe400078f28ff */
[----:B------:R-:W-:Y:S01]  /*0a60*/  SHF.R.S32.HI R5, RZ, 0x4, R2 ;  /* 0x00000004ff057819 */ /* 0x000fe20000011402 */
[----:B------:R-:W-:Y:S01]  /*0a70*/  IMAD.IADD R22, R10, 0x1, -R22 ;  /* 0x000000010a167824 */ /* 0x000fe200078e0a16 */
[----:B------:R-:W-:Y:S01]  /*0a80*/  LEA.HI R0, R0, R10, RZ, 0x2 ;  /* 0x0000000a00007211 */ /* 0x000fe200078f10ff */
[----:B------:R-:W-:Y:S01]  /*0a90*/  IMAD.SHL.U32 R4, R3, 0x10, RZ ;  /* 0x0000001003047824 */ /* 0x000fe200078e00ff */
[----:B------:R-:W-:-:S02]  /*0aa0*/  LOP3.LUT R3, R2, 0x7fffff0, RZ, 0xc0, !PT ;  /* 0x07fffff002037812 */ /* 0x000fc400078ec0ff */
[----:B------:R-:W-:Y:S02]  /*0ab0*/  SHF.R.S32.HI R7, RZ, 0x1f, R22 ;  /* 0x0000001fff077819 */ /* 0x000fe40000011416 */
[----:B------:R-:W-:Y:S01]  /*0ac0*/  LEA.HI R2, R2, R5, RZ, 0x1 ;  /* 0x0000000502027211 */ /* 0x000fe200078f08ff */
[----:B------:R-:W-:Y:S01]  /*0ad0*/  IMAD.IADD R3, R10, 0x1, -R3 ;  /* 0x000000010a037824 */ /* 0x000fe200078e0a03 */
[----:B------:R-:W-:Y:S02]  /*0ae0*/  LEA.HI R6, R7, R22, RZ, 0x2 ;  /* 0x0000001607067211 */ /* 0x000fe400078f10ff */
[----:B------:R-:W-:Y:S02]  /*0af0*/  LOP3.LUT R4, R4, 0xfffffe00, RZ, 0xc0, !PT ;  /* 0xfffffe0004047812 */ /* 0x000fe400078ec0ff */
[--C-:B------:R-:W-:Y:S02]  /*0b00*/  SHF.R.S32.HI R8, RZ, 0x2, R6.reuse ;  /* 0x00000002ff087819 */ /* 0x100fe40000011406 */
[----:B------:R-:W-:Y:S01]  /*0b10*/  SHF.R.S32.HI R9, RZ, 0x1f, R6 ;  /* 0x0000001fff097819 */ /* 0x000fe20000011406 */
[----:B------:R-:W-:Y:S01]  /*0b20*/  IMAD R3, R3, 0x20, R4 ;  /* 0x0000002003037824 */ /* 0x000fe200078e0204 */
[----:B------:R-:W-:-:S02]  /*0b30*/  SHF.R.S32.HI R23, RZ, 0x7, R23 ;  /* 0x00000007ff177819 */ /* 0x000fc40000011417 */
[----:B------:R-:W-:Y:S02]  /*0b40*/  LOP3.LUT R2, R2, 0x1ffffffe, RZ, 0xc0, !PT ;  /* 0x1ffffffe02027812 */ /* 0x000fe400078ec0ff */
[----:B------:R-:W-:Y:S01]  /*0b50*/  LOP3.LUT R18, R0, 0xfffffffc, RZ, 0xc0, !PT ;  /* 0xfffffffc00127812 */ /* 0x000fe200078ec0ff */
[----:B------:R-:W-:Y:S01]  /*0b60*/  IMAD.HI R4, R23, 0x55555556, RZ ;  /* 0x5555555617047827 */ /* 0x000fe200078e02ff */
[----:B------:R-:W-:Y:S02]  /*0b70*/  LEA.HI R9, R9, R8, RZ, 0x3 ;  /* 0x0000000809097211 */ /* 0x000fe400078f18ff */
[----:B------:R-:W-:Y:S01]  /*0b80*/  LEA.HI R7, R7, R22, RZ, 0x5 ;  /* 0x0000001607077211 */ /* 0x000fe200078f28ff */
[----:B------:R-:W-:Y:S01]  /*0b90*/  IMAD.IADD R2, R5, 0x1, -R2 ;  /* 0x0000000105027824 */ /* 0x000fe200078e0a02 */
[----:B------:R-:W-:Y:S01]  /*0ba0*/  LOP3.LUT R9, R9, 0xfffffff8, RZ, 0xc0, !PT ;  /* 0xfffffff809097812 */ /* 0x000fe200078ec0ff */
[----:B------:R-:W-:Y:S01]  /*0bb0*/  IMAD.IADD R18, R10, 0x1, -R18 ;  /* 0x000000010a127824 */ /* 0x000fe200078e0a12 */
[----:B------:R-:W-:Y:S01]  /*0bc0*/  LEA.HI R4, R4, R4, RZ, 0x1 ;  /* 0x0000000404047211 */ /* 0x000fe200078f08ff */
[----:B------:R-:W-:Y:S01]  /*0bd0*/  IMAD R155, R2, 0x8, R3 ;  /* 0x00000008029b7824 */ /* 0x000fe200078e0203 */
[----:B------:R-:W-:Y:S01]  /*0be0*/  SHF.R.S32.HI R7, RZ, 0x5, R7 ;  /* 0x00000005ff077819 */ /* 0x000fe20000011407 */
[----:B------:R-:W-:Y:S01]  /*0bf0*/  IMAD.IADD R8, R8, 0x1, -R9 ;  /* 0x0000000108087824 */ /* 0x000fe200078e0a09 */
[C---:B------:R-:W-:Y:S01]  /*0c00*/  LEA.HI R3, R18.reuse, R18, RZ, 0x1 ;  /* 0x0000001212037211 */ /* 0x040fe200078f08ff */
[----:B------:R-:W-:Y:S01]  /*0c10*/  IMAD.SHL.U32 R2, R18, 0x8, RZ ;  /* 0x0000000812027824 */ /* 0x000fe200078e00ff */
[----:B------:R-:W-:Y:S01]  /*0c20*/  LOP3.LUT R5, R6, 0x7ffffffc, RZ, 0xc0, !PT ;  /* 0x7ffffffc06057812 */ /* 0x000fe200078ec0ff */
[----:B------:R-:W-:Y:S01]  /*0c30*/  IMAD R4, R4, -0x3, R23 ;  /* 0xfffffffd04047824 */ /* 0x000fe200078e0217 */
[----:B------:R-:W-:Y:S01]  /*0c40*/  LOP3.LUT R3, R3, 0x1ffffffe, RZ, 0xc0, !PT ;  /* 0x1ffffffe03037812 */ /* 0x000fe200078ec0ff */
[----:B------:R-:W-:Y:S01]  /*0c50*/  IMAD R7, R7, 0x10, R8 ;  /* 0x0000001007077824 */ /* 0x000fe200078e0208 */
[----:B------:R-:W-:Y:S01]  /*0c60*/  SHF.R.S32.HI R19, RZ, 0x2, R0 ;  /* 0x00000002ff137819 */ /* 0x000fe20000011400 */
[----:B------:R-:W-:-:S02]  /*0c70*/  VIADD R16, R2, 0x20 ;  /* 0x0000002002107836 */ /* 0x000fc40000000000 */
[----:B------:R-:W-:Y:S02]  /*0c80*/  VIADD R17, R2, 0x40 ;  /* 0x0000004002117836 */ /* 0x000fe40000000000 */
[----:B------:R-:W-:Y:S01]  /*0c90*/  IMAD.MOV.U32 R6, RZ, RZ, -0x2 ;  /* 0xfffffffeff067424 */ /* 0x000fe200078e00ff */
[----:B------:R-:W-:Y:S01]  /*0ca0*/  SHF.R.S32.HI R157, RZ, 0x1f, R16 ;  /* 0x0000001fff9d7819 */ /* 0x000fe20000011410 */
[----:B------:R-:W-:Y:S01]  /*0cb0*/  IMAD.IADD R5, R22, 0x1, -R5 ;  /* 0x0000000116057824 */ /* 0x000fe200078e0a05 */
[----:B------:R-:W-:Y:S01]  /*0cc0*/  SHF.R.S32.HI R156, RZ, 0x1f, R17 ;  /* 0x0000001fff9c7819 */ /* 0x000fe20000011411 */
[----:B------:R-:W-:Y:S02]  /*0cd0*/  IMAD R152, R4, 0x40, R7 ;  /* 0x0000004004987824 */ /* 0x000fe400078e0207 */
[----:B------:R-:W-:Y:S02]  /*0ce0*/  IMAD.IADD R3, R18, 0x1, -R3 ;  /* 0x0000000112037824 */ /* 0x000fe400078e0a03 */
[----:B------:R-:W-:-:S02]  /*0cf0*/  IMAD R153, R5, R6, 0x80 ;  /* 0x0000008005997424 */ /* 0x000fc400078e0206 */
[----:B------:R-:W-:-:S07]  /*0d00*/  IMAD R154, R3, 0x8, R152 ;  /* 0x00000008039a7824 */ /* 0x000fce00078e0298 */
.L_x_10695:
[----:B01--45:R-:W0:Y:S01]  /*0d10*/  LDC.64 R4, c[0x0][0xc88] ;  /* 0x00032200ff047b82 */ /* 0x033e220000000a00 */
[----:B------:R-:W-:Y:S01]  /*0d20*/  ULDC.64 UR6, c[0x0][0x990] ;  /* 0x0002640000067ab9 */ /* 0x000fe20000000a00 */
[----:B------:R-:W-:Y:S01]  /*0d30*/  ULDC.64 UR8, c[0x0][0x998] ;  /* 0x0002660000087ab9 */ /* 0x000fe20000000a00 */
[----:B0-----:R-:W-:-:S06]  /*0d40*/  IMAD.WIDE R4, R47, 0x4, R4 ;  /* 0x000000042f047825 */ /* 0x001fcc00078e0204 */
[----:B--2---:R-:W2:Y:S01]  /*0d50*/  LDG.E R4, desc[UR50][R4.64] ;  /* 0x0000003204047981 */ /* 0x004ea2000c1e1900 */
        /* <DEDUP_REMOVED lines=43> */
[----:B---3--:R-:W-:Y:S01]  /*1010*/  IMAD.U32 R8, RZ, RZ, UR6 ;  /* 0x00000006ff087e24 */ /* 0x008fe2000f8e00ff */
        /* <DEDUP_REMOVED lines=19> */
[----:B0-----:R-:W-:Y:S01]  /*1150*/  IMAD.MOV.U32 R8, RZ, RZ, RZ ;  /* 0x000000ffff087224 */ /* 0x001fe200078e00ff */
[----:B------:R-:W-:Y:S01]  /*1160*/  UMOV UR47, URZ ;  /* 0x0000003f002f7c82 */ /* 0x000fe20008000000 */
[----:B------:R-:W-:Y:S01]  /*1170*/  ULDC UR6, c[0x0][0x2f0] ;  /* 0x0000bc0000067ab9 */ /* 0x000fe20000000800 */
[----:B------:R-:W-:Y:S01]  /*1180*/  UISETP.NE.AND.EX UP0, UPT, UR7, URZ, UPT, UP0 ;  /* 0x0000003f0700728c */ /* 0x000fe2000bf05300 */
[----:B------:R-:W-:Y:S01]  /*1190*/  IMAD.MOV.U32 R135, RZ, RZ, RZ ;  /* 0x000000ffff877224 */ /* 0x000fe200078e00ff */
        /* <DEDUP_REMOVED lines=20> */
[----:B--2---:R-:W-:Y:S01]  /*12e0*/  FMUL.FTZ R0, R3, R0 ;  /* 0x0000000003007220 */ /* 0x004fe20000410000 */
[----:B------:R-:W-:-:S03]  /*12f0*/  IMAD.MOV.U32 R3, RZ, RZ, RZ ;  /* 0x000000ffff037224 */ /* 0x000fc600078e00ff */
[----:B------:R-:W-:Y:S01]  /*1300*/  FMUL.FTZ R0, R0, UR7 ;  /* 0x0000000700007c20 */ /* 0x000fe20008410000 */
[----:B---3--:R-:W-:-:S04]  /*1310*/  @P0 R2UR UR47, R4 ;  /* 0x00000000042f02ca */ /* 0x008fc800000e0000 */
[----:B------:R-:W-:Y:S02]  /*1320*/  R2UR UR44, R0 ;  /* 0x00000000002c72ca */ /* 0x000fe400000e0000 */
[----:B----4-:R-:W-:Y:S02]  /*1330*/  @P1 R2UR UR4, R6 ;  /* 0x00000000060412ca */ /* 0x010fe400000e0000 */
[----:B------:R-:W-:Y:S02]  /*1340*/  CS2R R6, SRZ ;  /* 0x0000000000067805 */ /* 0x000fe4000001ff00 */
        /* <DEDUP_REMOVED lines=15> */
.L_x_10658:
[----:B------:R-:W-:Y:S01]  /*1440*/  UIADD3 UR47, -UR47, UR4, URZ ;  /* 0x000000042f2f7290 */ /* 0x000fe2000fffe13f */
[----:B------:R-:W-:Y:S01]  /*1450*/  CS2R R52, SRZ ;  /* 0x0000000000347805 */ /* 0x000fe2000001ff00 */
[----:B------:R-:W-:Y:S01]  /*1460*/  UMOV UR46, UR40 ;  /* 0x00000028002e7c82 */ /* 0x000fe20008000000 */
[----:B------:R-:W-:Y:S01]  /*1470*/  CS2R R54, SRZ ;  /* 0x0000000000367805 */ /* 0x000fe2000001ff00 */
[----:B------:R-:W-:Y:S01]  /*1480*/  UISETP.GE.AND UP0, UPT, UR47, 0x1, UPT ;  /* 0x000000012f00788c */ /* 0x000fe2000bf06270 */
[----:B------:R-:W-:Y:S01]  /*1490*/  CS2R R56, SRZ ;  /* 0x0000000000387805 */ /* 0x000fe2000001ff00 */
[----:B------:R-:W-:Y:S01]  /*14a0*/  UIADD3 UR4, UR47, 0x7f, URZ ;  /* 0x0000007f2f047890 */ /* 0x000fe2000fffe03f */
[----:B------:R-:W-:Y:S02]  /*14b0*/  CS2R R58, SRZ ;  /* 0x00000000003a7805 */ /* 0x000fe4000001ff00 */
[----:B------:R-:W-:Y:S02]  /*14c0*/  CS2R R60, SRZ ;  /* 0x00000000003c7805 */ /* 0x000fe4000001ff00 */
[----:B------:R-:W-:-:S02]  /*14d0*/  CS2R R62, SRZ ;  /* 0x00000000003e7805 */ /* 0x000fc4000001ff00 */
[----:B------:R-:W-:Y:S01]  /*14e0*/  PLOP3.LUT P1, PT, PT, PT, UP0, 0x80, 0x0 ;  /* 0x000000000000781c */ /* 0x000fe20003f2f008 */
[----:B------:R-:W-:Y:S01]  /*14f0*/  USHF.R.S32.HI UR5, URZ, 0x1f, UR4 ;  /* 0x0000001f3f057899 */ /* 0x000fe20008011404 */
[----:B------:R-:W-:-:S03]  /*1500*/  IMAD.MOV.U32 R64, RZ, RZ, RZ ;  /* 0x000000ffff407224 */ /* 0x000fc600078e00ff */
[----:B------:R-:W-:-:S08]  /*1510*/  ULEA.HI UR49, UR5, UR4, URZ, 0x7 ;  /* 0x0000000405317291 */ /* 0x000fd0000f8f383f */
[----:B------:R-:W-:Y:S05]  /*1520*/  @!P1 BRA `(.L_x_10659) ;  /* 0x0000004800589947 */ /* 0x000fea0003800000 */
[----:B------:R-:W0:Y:S01]  /*1530*/  SHFL.IDX PT, R0, R23, RZ, 0x1f ;  /* 0x00001fff17007589 */ /* 0x000e2200000e0000 */
[----:B------:R-:W1:Y:S01]  /*1540*/  S2UR UR48, SR_CgaCtaId ;  /* 0x00000000003079c3 */ /* 0x000e620000008800 */
[----:B------:R-:W-:Y:S01]  /*1550*/  UMOV UR52, 0x400 ;  /* 0x0000040000347882 */ /* 0x000fe20000000000 */
[----:B------:R-:W-:Y:S01]  /*1560*/  USHF.R.S32.HI UR49, URZ, 0x7, UR49 ;  /* 0x000000073f317899 */ /* 0x000fe20008011431 */
[----:B0-----:R-:W-:Y:S01]  /*1570*/  R2UR UR6, R0 ;  /* 0x00000000000672ca */ /* 0x001fe200000e0000 */
[----:B-1----:R-:W-:-:S12]  /*1580*/  ULEA UR52, UR48, UR52, 0x18 ;  /* 0x0000003430347291 */ /* 0x002fd8000f8ec03f */
[----:B------:R-:W-:Y:S02]  /*1590*/  UIMAD.WIDE UR4, UR6, 0x55555556, URZ ;  /* 0x55555556060478a5 */ /* 0x000fe4000f8e023f */
[----:B------:R-:W-:Y:S02]  /*15a0*/  UIADD3 UR4, UR52, 0xf000, URZ ;  /* 0x0000f00034047890 */ /* 0x000fe4000fffe03f */
[----:B------:R-:W-:Y:S02]  /*15b0*/  ULEA.HI UR5, UR5, UR5, URZ, 0x1 ;  /* 0x0000000505057291 */ /* 0x000fe4000f8f083f */
[----:B------:R-:W-:Y:S02]  /*15c0*/  ULOP3.LUT UP0, URZ, UR4, 0x3ff, URZ, 0xc0, !UPT ;  /* 0x000003ff043f7892 */ /* 0x000fe4000f80c03f */
[----:B------:R-:W-:-:S04]  /*15d0*/  UIMAD UR5, UR5, -0x3, UR6 ;  /* 0xfffffffd050578a4 */ /* 0x000fc8000f8e0206 */
[----:B------:R-:W-:Y:S01]  /*15e0*/  PLOP3.LUT P0, PT, PT, PT, UP0, 0x80, 0x0 ;  /* 0x000000000000781c */ /* 0x000fe20003f0f008 */
[----:B------:R-:W-:-:S04]  /*15f0*/  ULEA UR5, UR5, UR4, 0xb ;  /* 0x0000000405057291 */ /* 0x000fc8000f8e583f */
[----:B------:R-:W-:-:S04]  /*1600*/  USHF.R.U32.HI UR5, URZ, 0x4, UR5 ;  /* 0x000000043f057899 */ /* 0x000fc80008011605 */
[----:B------:R-:W-:-:S04]  /*1610*/  ULOP3.LUT UR53, UR5, 0x3fff, URZ, 0xc0, !UPT ;  /* 0x00003fff05357892 */ /* 0x000fc8000f8ec03f */
[----:B------:R-:W-:Y:S08]  /*1620*/  @!P0 BRA `(.L_x_10660) ;  /* 0x0000000000408947 */ /* 0x000ff00003800000 */
        /* <DEDUP_REMOVED lines=16> */
.L_x_10660:
        /* <DEDUP_REMOVED lines=9> */
.L_x_10797:
[----:B------:R-:W-:Y:S05]  /*17c0*/  @!P0 BRA `(.L_x_10662) ;  /* 0x0000000000048947 */ /* 0x000fea0003800000 */
[----:B------:R-:W-:Y:S01]  /*17d0*/  BPT.TRAP 0x1 ;  /* 0x000000040000795c */ /* 0x000fe20000300000 */
.L_x_10662:
[----:B0-----:R-:W-:Y:S02]  /*17e0*/  IMAD.U32 R3, RZ, RZ, UR38 ;  /* 0x00000026ff037e24 */ /* 0x001fe4000f8e00ff */
[----:B------:R-:W-:-:S03]  /*17f0*/  IMAD.U32 R0, RZ, RZ, UR37 ;  /* 0x00000025ff007e24 */ /* 0x000fc6000f8e00ff */
[----:B------:R-:W-:Y:S02]  /*1800*/  LEA R3, R3, UR52, 0x3 ;  /* 0x0000003403037c11 */ /* 0x000fe4000f8e18ff */
[----:B------:R-:W-:-:S04]  /*1810*/  SHF.L.U32 R0, R0, 0x1f, RZ ;  /* 0x0000001f00007819 */ /* 0x000fc800000006ff */
[----:B------:R0:W1:Y:S01]  /*1820*/  SYNCS.PHASECHK.TRANS64.TRYWAIT P1, [R3+URZ+0x19c30], R0 ;  /* 0x019c3000030075a7 */ /* 0x000062000802017f */
[----:B------:R-:W-:Y:S05]  /*1830*/  @!P0 BRA `(.L_x_10663) ;  /* 0x0000000000048947 */ /* 0x000fea0003800000 */
[----:B------:R-:W-:Y:S01]  /*1840*/  BPT.TRAP 0x1 ;  /* 0x000000040000795c */ /* 0x000fe20000300000 */
.L_x_10663:
[----:B------:R-:W-:Y:S01]  /*1850*/  IMAD.MOV.U32 R135, RZ, RZ, RZ ;  /* 0x000000ffff877224 */ /* 0x000fe200078e00ff */
[----:B-1----:R-:W-:Y:S06]  /*1860*/  @P1 BRA `(.L_x_10664) ;  /* 0x0000000000081947 */ /* 0x002fec0003800000 */
[----:B------:R-:W1:Y:S02]  /*1870*/  SYNCS.PHASECHK.TRANS64.TRYWAIT P1, [R3+URZ+0x19c30], R0 ;  /* 0x019c3000030075a7 */ /* 0x000e64000802017f */
[----:B-1----:R-:W-:Y:S05]  /*1880*/  @!P1 BRA `(.L_x_10665) ;  /* 0x000000c000589947 */ /* 0x002fea0003800000 */
.L_x_10664:
        /* <DEDUP_REMOVED lines=28> */
.L_x_10666:
        /* <DEDUP_REMOVED lines=288> */
[----:B------:R-:W0:Y:S01]  /*2c50*/  MUFU.EX2 R29, R29 ;  /* 0x0000001d001d7308 */ /* 0x000e220000000800 */
[----:B------:R-:W1:Y:S07]  /*2c60*/  SHFL.BFLY PT, R60, R57, 0x1, 0x1f ;  /* 0x0c201f00393c7f89 */ /* 0x000e6e00000e0000 */
[----:B------:R-:W-:Y:S08]  /*2c70*/  MUFU.EX2 R32, R32 ;  /* 0x0000002000207308 */ /* 0x000ff00000000800 */
[----:B------:R-:W-:Y:S01]  /*2c80*/  MUFU.EX2 R33, R33 ;  /* 0x0000002100217308 */ /* 0x000fe20000000800 */
[----:B0-----:R-:W-:-:S04]  /*2c90*/  F2FP.SATFINITE.E4M3.F32.PACK_AB_MERGE_C R142, R29, R28, RZ ;  /* 0x0000001c1d8e723e */ /* 0x001fc800048070ff */
[----:B------:R-:W-:-:S03]  /*2ca0*/  F2FP.SATFINITE.E4M3.F32.PACK_AB_MERGE_C R142, R25, R24, R142 ;  /* 0x00000018198e723e */ /* 0x000fc6000480708e */
[----:B------:R-:W-:Y:S01]  /*2cb0*/  MUFU.EX2 R36, R36 ;  /* 0x0000002400247308 */ /* 0x000fe20000000800 */
[----:B-1----:R-:W-:Y:S01]  /*2cc0*/  FMNMX.FTZ R5, R57, R60, !PT ;  /* 0x0000003c39057209 */ /* 0x002fe20007810000 */
[--C-:B------:R-:W-:Y:S01]  /*2cd0*/  FFMA.FTZ R57, R81, UR44, -R12.reuse ;  /* 0x0000002c51397c23 */ /* 0x100fe2000801080c */
[----:B------:R-:W-:-:S02]  /*2ce0*/  FFMA.FTZ R60, R84, UR44, -R12 ;  /* 0x0000002c543c7c23 */ /* 0x000fc4000801080c */
[C---:B------:R-:W-:Y:S01]  /*2cf0*/  FSETP.NEU.FTZ.AND P1, PT, R5.reuse, -INF , PT ;  /* 0xff8000000500780b */ /* 0x040fe20003f3d000 */
[----:B------:R-:W-:-:S02]  /*2d00*/  FFMA.FTZ R64, R5, R64, -8 ;  /* 0xc100000005407423 */ /* 0x000fc40000010040 */
[----:B------:R-:W-:Y:S03]  /*2d10*/  MUFU.EX2 R41, R41 ;  /* 0x0000002900297308 */ /* 0x000fe60000000800 */
[----:B------:R-:W-:-:S02]  /*2d20*/  FSEL R64, R64, RZ, P1 ;  /* 0x000000ff40407208 */ /* 0x000fc40000800000 */
        /* <DEDUP_REMOVED lines=13> */
[----:B------:R-:W-:Y:S01]  /*2e00*/  FADD.FTZ R51, R4, R7 ;  /* 0x0000000704337221 */ /* 0x000fe20000010000 */
[----:B------:R-:W-:-:S01]  /*2e10*/  FFMA.FTZ R39, R39, UR44, -R64 ;  /* 0x0000002c27277c23 */ /* 0x000fc20008010840 */
[--C-:B------:R-:W-:Y:S01]  /*2e20*/  FFMA.FTZ R68, R46, UR44, -R64.reuse ;  /* 0x0000002c2e447c23 */ /* 0x100fe20008010840 */
[----:B------:R-:W-:-:S01]  /*2e30*/  FFMA.FTZ R46, R58, UR44, -R64 ;  /* 0x0000002c3a2e7c23 */ /* 0x000fc20008010840 */
[----:B------:R-:W0:Y:S01]  /*2e40*/  MUFU.EX2 R27, R27 ;  /* 0x0000001b001b7308 */ /* 0x000e220000000800 */
[----:B------:R-:W-:-:S01]  /*2e50*/  FADD.FTZ R58, R6, R51 ;  /* 0x00000033063a7221 */ /* 0x000fc20000010000 */
[--C-:B------:R-:W-:Y:S01]  /*2e60*/  FFMA.FTZ R34, R42, UR44, -R64.reuse ;  /* 0x0000002c2a227c23 */ /* 0x100fe20008010840 */
[----:B------:R-:W-:-:S01]  /*2e70*/  FFMA.FTZ R42, R50, UR44, -R64 ;  /* 0x0000002c322a7c23 */ /* 0x000fc20008010840 */
[----:B------:R-:W-:Y:S01]  /*2e80*/  FFMA.FTZ R50, R66, UR44, -R64 ;  /* 0x0000002c42327c23 */ /* 0x000fe20008010840 */
[----:B------:R-:W-:-:S01]  /*2e90*/  FADD.FTZ R51, R9, R58 ;  /* 0x0000003a09337221 */ /* 0x000fc20000010000 */
        /* <DEDUP_REMOVED lines=11> */
[----:B------:R-:W-:-:S01]  /*2f50*/  FADD.FTZ R58, R10, R51 ;  /* 0x000000330a3a7221 */ /* 0x000fc20000010000 */
[--C-:B------:R-:W-:Y:S01]  /*2f60*/  FFMA.FTZ R51, R74, UR44, -R64.reuse ;  /* 0x0000002c4a337c23 */ /* 0x100fe20008010840 */
[----:B------:R-:W-:-:S01]  /*2f70*/  FFMA.FTZ R75, R75, UR44, -R64 ;  /* 0x0000002c4b4b7c23 */ /* 0x000fc20008010840 */
[--C-:B------:R-:W-:Y:S01]  /*2f80*/  FFMA.FTZ R78, R78, UR44, -R64.reuse ;  /* 0x0000002c4e4e7c23 */ /* 0x100fe20008010840 */
[----:B------:R-:W-:-:S01]  /*2f90*/  FFMA.FTZ R79, R79, UR44, -R64 ;  /* 0x0000002c4f4f7c23 */ /* 0x000fc20008010840 */
[--C-:B------:R-:W-:Y:S01]  /*2fa0*/  FFMA.FTZ R82, R82, UR44, -R64.reuse ;  /* 0x0000002c52527c23 */ /* 0x100fe20008010840 */
[----:B------:R-:W-:-:S01]  /*2fb0*/  FFMA.FTZ R83, R83, UR44, -R64 ;  /* 0x0000002c53537c23 */ /* 0x000fc20008010840 */
[----:B------:R-:W3:Y:S01]  /*2fc0*/  MUFU.EX2 R26, R26 ;  /* 0x0000001a001a7308 */ /* 0x000ee20000000800 */
[----:B------:R-:W-:-:S07]  /*2fd0*/  FFMA.FTZ R86, R86, UR44, -R64 ;  /* 0x0000002c56567c23 */ /* 0x000fce0008010840 */
[----:B------:R4:W-:Y:S08]  /*2fe0*/  MUFU.EX2 R69, R47 ;  /* 0x0000002f00457308 */ /* 0x0009f00000000800 */
[----:B------:R-:W5:Y:S01]  /*2ff0*/  MUFU.EX2 R31, R31 ;  /* 0x0000001f001f7308 */ /* 0x000f620000000800 */
[----:B----4-:R-:W-:-:S01]  /*3000*/  FFMA.FTZ R47, R59, UR44, -R64 ;  /* 0x0000002c3b2f7c23 */ /* 0x010fc20008010840 */
[----:B0-----:R-:W-:Y:S01]  /*3010*/  FADD.FTZ R59, R12, R27 ;  /* 0x0000001b0c3b7221 */ /* 0x001fe20000010000 */
[----:B------:R-:W-:-:S03]  /*3020*/  FFMA.FTZ R64, R87, UR44, -R64 ;  /* 0x0000002c57407c23 */ /* 0x000fc60008010840 */
[----:B-1----:R-:W-:Y:S01]  /*3030*/  FADD.FTZ R72, R30, R59 ;  /* 0x0000003b1e487221 */ /* 0x002fe20000010000 */
[C---:B--2---:R-:W-:Y:S01]  /*3040*/  F2FP.SATFINITE.E4M3.F32.PACK_AB_MERGE_C R30, R65.reuse, R30, RZ ;  /* 0x0000001e411e723e */ /* 0x044fe200048070ff */
[----:B------:R-:W0:Y:S02]  /*3050*/  MUFU.EX2 R38, R38 ;  /* 0x0000002600267308 */ /* 0x000e240000000800 */
[----:B------:R-:W-:-:S01]  /*3060*/  FADD.FTZ R59, R65, R72 ;  /* 0x00000048413b7221 */ /* 0x000fc20000010000 */
[----:B------:R-:W-:-:S03]  /*3070*/  F2FP.SATFINITE.E4M3.F32.PACK_AB_MERGE_C R137, R27, R12, R30 ;  /* 0x0000000c1b89723e */ /* 0x000fc6000480701e */
[----:B---3--:R-:W-:Y:S02]  /*3080*/  FADD.FTZ R66, R26, R59 ;  /* 0x0000003b1a427221 */ /* 0x008fe40000010000 */
[----:B------:R-:W1:Y:S02]  /*3090*/  MUFU.EX2 R39, R39 ;  /* 0x0000002700277308 */ /* 0x000e640000000800 */
[----:B-----5:R-:W-:-:S06]  /*30a0*/  FADD.FTZ R59, R31, R66 ;  /* 0x000000421f3b7221 */ /* 0x020fcc0000010000 */
        /* <DEDUP_REMOVED lines=14> */
[----:B------:R-:W2:Y:S02]  /*3190*/  MUFU.EX2 R42, R42 ;  /* 0x0000002a002a7308 */ /* 0x000ea40000000800 */
[----:B------:R-:W-:-:S04]  /*31a0*/  FADD.FTZ R9, R25, R58 ;  /* 0x0000003a19097221 */ /* 0x000fc80000010000 */
[----:B------:R-:W-:Y:S02]  /*31b0*/  FADD.FTZ R10, R28, R9 ;  /* 0x000000091c0a7221 */ /* 0x000fe40000010000 */
[----:B------:R-:W3:Y:S02]  /*31c0*/  MUFU.EX2 R43, R43 ;  /* 0x0000002b002b7308 */ /* 0x000ee40000000800 */
[----:B------:R-:W-:-:S04]  /*31d0*/  FADD.FTZ R29, R29, R10 ;  /* 0x0000000a1d1d7221 */ /* 0x000fc80000010000 */
[----:B------:R-:W-:Y:S02]  /*31e0*/  FADD.FTZ R10, R32, R29 ;  /* 0x0000001d200a7221 */ /* 0x000fe40000010000 */
[----:B------:R0:W-:Y:S08]  /*31f0*/  MUFU.EX2 R3, R67 ;  /* 0x0000004300037308 */ /* 0x0001f00000000800 */
[----:B------:R-:W4:Y:S01]  /*3200*/  MUFU.EX2 R54, R54 ;  /* 0x0000003600367308 */ /* 0x000f220000000800 */
[----:B0-----:R-:W-:-:S04]  /*3210*/  FADD.FTZ R67, R35, R66 ;  /* 0x0000004223437221 */ /* 0x001fc80000010000 */
[----:B-1----:R-:W-:Y:S01]  /*3220*/  FADD.FTZ R66, R68, R67 ;  /* 0x0000004344427221 */ /* 0x002fe20000010000 */
[C---:B------:R-:W-:Y:S02]  /*3230*/  F2FP.SATFINITE.E4M3.F32.PACK_AB_MERGE_C R68, R69.reuse, R68, RZ ;  /* 0x000000444544723e */ /* 0x040fe400048070ff */
[----:B------:R-:W0:Y:S01]  /*3240*/  MUFU.EX2 R55, R55 ;  /* 0x0000003700377308 */ /* 0x000e220000000800 */
[----:B------:R-:W-:-:S01]  /*3250*/  FADD.FTZ R67, R69, R66 ;  /* 0x0000004245437221 */ /* 0x000fc20000010000 */
[----:B------:R-:W-:-:S03]  /*3260*/  F2FP.SATFINITE.E4M3.F32.PACK_AB_MERGE_C R141, R35, R34, R68 ;  /* 0x00000022238d723e */ /* 0x000fc60004807044 */
[----:B--2---:R-:W-:-:S03]  /*3270*/  FADD.FTZ R66, R42, R67 ;  /* 0x000000432a427221 */ /* 0x004fc60000010000 */
[----:B------:R-:W1:Y:S01]  /*3280*/  MUFU.EX2 R46, R46 ;  /* 0x0000002e002e7308 */ /* 0x000e620000000800 */
[----:B---3--:R-:W-:-:S04]  /*3290*/  FADD.FTZ R13, R43, R66 ;  /* 0x000000422b0d7221 */ /* 0x008fc80000010000 */
[----:B----4-:R-:W-:-:S03]  /*32a0*/  FADD.FTZ R20, R54, R13 ;  /* 0x0000000d36147221 */ /* 0x010fc60000010000 */
[----:B------:R-:W2:Y:S01]  /*32b0*/  MUFU.EX2 R47, R47 ;  /* 0x0000002f002f7308 */ /* 0x000ea20000000800 */
[----:B0-----:R-:W-:-:S01]  /*32c0*/  FADD.FTZ R9, R55, R20 ;  /* 0x0000001437097221 */ /* 0x001fc20000010000 */
[----:B------:R-:W-:-:S04]  /*32d0*/  F2FP.SATFINITE.E4M3.F32.PACK_AB_MERGE_C R54, R55, R54, RZ ;  /* 0x000000363736723e */ /* 0x000fc800048070ff */
[----:B------:R-:W-:Y:S02]  /*32e0*/  F2FP.SATFINITE.E4M3.F32.PACK_AB_MERGE_C R143, R43, R42, R54 ;  /* 0x0000002a2b8f723e */ /* 0x000fe40004807036 */
        /* <DEDUP_REMOVED lines=11> */
[----:B0-----:R-:W-:-:S07]  /*33a0*/  FADD.FTZ R4, R62, R13 ;  /* 0x0000000d3e047221 */ /* 0x001fce0000010000 */
[----:B------:R-:W0:Y:S01]  /*33b0*/  MUFU.EX2 R40, R40 ;  /* 0x0000002800287308 */ /* 0x000e220000000800 */
[C---:B-1----:R-:W-:Y:S01]  /*33c0*/  F2FP.SATFINITE.E4M3.F32.PACK_AB_MERGE_C R62, R63.reuse, R62, RZ ;  /* 0x0000003e3f3e723e */ /* 0x042fe200048070ff */
[----:B------:R-:W-:-:S03]  /*33d0*/  FADD.FTZ R63, R63, R4 ;  /* 0x000000043f3f7221 */ /* 0x000fc60000010000 */
[----:B------:R-:W-:-:S03]  /*33e0*/  F2FP.SATFINITE.E4M3.F32.PACK_AB_MERGE_C R145, R47, R46, R62 ;  /* 0x0000002e2f91723e */ /* 0x000fc6000480703e */
        /* <DEDUP_REMOVED lines=85> */
.L_x_10678:
[----:B------:R-:W-:-:S04]  /*3940*/  UISETP.NE.AND UP0, UPT, UR19, 0x1, UPT ;  /* 0x000000011300788c */ /* 0x000fc8000bf05270 */
[----:B------:R-:W-:-:S04]  /*3950*/  USEL UR37, URZ, 0x1, UP0 ;  /* 0x000000013f257887 */ /* 0x000fc80008000000 */
[----:B------:R-:W-:Y:S01]  /*3960*/  ULOP3.LUT UR37, UR18, UR37, URZ, 0x3c, !UPT ;  /* 0x0000002512257292 */ /* 0x000fe2000f8e3c3f */
[----:B------:R-:W-:Y:S11]  /*3970*/  @!P0 BRA `(.L_x_10668) ;  /* 0x0000000000048947 */ /* 0x000ff60003800000 */
[----:B------:R-:W-:Y:S01]  /*3980*/  BPT.TRAP 0x1 ;  /* 0x000000040000795c */ /* 0x000fe20000300000 */
.L_x_10668:
        /* <DEDUP_REMOVED lines=12> */
.L_x_10669:
[----:B-1----:R-:W-:Y:S05]  /*3a50*/  @P1 BRA `(.L_x_10670) ;  /* 0x0000000000081947 */ /* 0x002fea0003800000 */
[----:B------:R-:W1:Y:S02]  /*3a60*/  SYNCS.PHASECHK.TRANS64.TRYWAIT P1, [UR20+0x19c30], R0 ;  /* 0x019c3000ff0075a7 */ /* 0x000e640008020154 */
[----:B-1----:R-:W-:Y:S05]  /*3a70*/  @!P1 BRA `(.L_x_10671) ;  /* 0x0000009c00f09947 */ /* 0x002fea0003800000 */
.L_x_10670:
        /* <DEDUP_REMOVED lines=17> */
.L_x_10672:
[----:B------:R-:W-:Y:S01]  /*3b90*/  ULEA UR11, UR19, UR21, 0x3 ;  /* 0x00000015130b7291 */ /* 0x000fe2000f8e183f */
[----:B01----:R-:W-:-:S05]  /*3ba0*/  IMAD.U32 R0, RZ, RZ, UR18 ;  /* 0x00000012ff007e24 */ /* 0x003fca000f8e00ff */
[----:B------:R-:W-:-:S04]  /*3bb0*/  SHF.L.U32 R0, R0, 0x1f, RZ ;  /* 0x0000001f00007819 */ /* 0x000fc800000006ff */
[----:B------:R0:W1:Y:S01]  /*3bc0*/  SYNCS.PHASECHK.TRANS64.TRYWAIT P1, [UR11+0x19c50], R0 ;  /* 0x019c5000ff0075a7 */ /* 0x000062000802014b */
[----:B------:R-:W-:Y:S05]  /*3bd0*/  @!P0 BRA `(.L_x_10673) ;  /* 0x0000000000048947 */ /* 0x000fea0003800000 */
[----:B------:R-:W-:Y:S01]  /*3be0*/  BPT.TRAP 0x1 ;  /* 0x000000040000795c */ /* 0x000fe20000300000 */
.L_x_10673:
[----:B-1----:R-:W-:Y:S05]  /*3bf0*/  @P1 BRA `(.L_x_10674) ;  /* 0x0000000000081947 */ /* 0x002fea0003800000 */
[----:B------:R-:W1:Y:S02]  /*3c00*/  SYNCS.PHASECHK.TRANS64.TRYWAIT P1, [UR11+0x19c50], R0 ;  /* 0x019c5000ff0075a7 */ /* 0x000e64000802014b */
[----:B-1----:R-:W-:Y:S05]  /*3c10*/  @!P1 BRA `(.L_x_10675) ;  /* 0x0000009c00a09947 */ /* 0x002fea0003800000 */
.L_x_10674:
        /* <DEDUP_REMOVED lines=27> */
.L_x_10676:
        /* <DEDUP_REMOVED lines=279> */
.L_x_10677:
        /* <DEDUP_REMOVED lines=91> */
.L_x_10667:
[----:B------:R-:W-:Y:S06]  /*54f0*/  BAR.ARV 0x8, 0x200 ;  /* 0x0208000000007b1d */ /* 0x000fec0000002000 */
[----:B------:R-:W-:Y:S05]  /*5500*/  @!P0 BRA `(.L_x_10679) ;  /* 0x0000000000048947 */ /* 0x000fea0003800000 */
[----:B------:R-:W-:Y:S01]  /*5510*/  BPT.TRAP 0x1 ;  /* 0x000000040000795c */ /* 0x000fe20000300000 */
.L_x_10679:
        /* <DEDUP_REMOVED lines=9> */
.L_x_10680:
[----:B-1----:R-:W-:Y:S05]  /*55b0*/  @P1 BRA `(.L_x_10681) ;  /* 0x0000000000081947 */ /* 0x002fea0003800000 */
[----:B------:R-:W1:Y:S02]  /*55c0*/  SYNCS.PHASECHK.TRANS64.TRYWAIT P1, [UR14+0x19c50], R6 ;  /* 0x019c5006ff0075a7 */ /* 0x000e64000802014e */
[----:B-1----:R-:W-:Y:S05]  /*55d0*/  @!P1 BRA `(.L_x_10682) ;  /* 0x0000008400489947 */ /* 0x002fea0003800000 */
.L_x_10681:
        /* <DEDUP_REMOVED lines=9> */
[----:B------:R-:W-:-:S04]  /*5670*/  PLOP3.LUT P1, PT, PT, PT, UP0, 0x80, 0x0 ;  /* 0x000000000000781c */ /* 0x000fc80003f2f008 */
[----:B------:R-:W-:Y:S01]  /*5680*/  @UP0 ULDC.64 UR10, c[0x0][0x9c8] ;  /* 0x00027200000a0ab9 */ /* 0x000fe20000000a00 */
[----:B------:R-:W-:Y:S02]  /*5690*/  @UP0 USHF.R.S32.HI UR17, URZ, 0x1f, UR40 ;  /* 0x0000001f3f110899 */ /* 0x000fe40008011428 */
[----:B------:R-:W-:Y:S02]  /*56a0*/  @UP0 UIMAD UR6, UR43, UR10, URZ ;  /* 0x0000000a2b0602a4 */ /* 0x000fe4000f8e023f */
[----:B------:R-:W-:Y:S02]  /*56b0*/  @UP0 UIMAD.WIDE.U32 UR8, UR42, UR10, URZ ;  /* 0x0000000a2a0802a5 */ /* 0x000fe4000f8e003f */
[----:B------:R-:W-:Y:S02]  /*56c0*/  @UP0 UIMAD UR7, UR42, UR11, UR6 ;  /* 0x0000000b2a0702a4 */ /* 0x000fe4000f8e0206 */
[----:B------:R-:W-:Y:S02]  /*56d0*/  UIMAD UR6, UR38, 0x300, UR16 ;  /* 0x00000300260678a4 */ /* 0x000fe4000f8e0210 */
[----:B------:R-:W-:Y:S01]  /*56e0*/  @UP0 UIADD3 UR9, UR9, UR7, URZ ;  /* 0x0000000709090290 */ /* 0x000fe2000fffe03f */
[----:B------:R-:W-:-:S02]  /*56f0*/  @UP0 ULDC.64 UR12, c[0x0][0x9d0] ;  /* 0x00027400000c0ab9 */ /* 0x000fc40000000a00 */
[----:B------:R-:W-:Y:S01]  /*5700*/  UMOV UR7, 0x40000040 ;  /* 0x4000004000077882 */ /* 0x000fe20000000000 */
[----:B------:R-:W-:Y:S02]  /*5710*/  @UP0 UIMAD UR10, UR17, UR12, URZ ;  /* 0x0000000c110a02a4 */ /* 0x000fe4000f8e023f */
[----:B------:R-:W-:Y:S01]  /*5720*/  @UP0 UIMAD.WIDE.U32 UR8, UR40, UR12, UR8 ;  /* 0x0000000c280802a5 */ /* 0x000fe2000f8e0008 */
[----:B------:R-:W-:Y:S01]  /*5730*/  QGMMA.64x96x32.F32.E4M3.E4M3 R88, R136, gdesc[UR4], R88, gsb0 ;  /* 0x0160000488587df3 */ /* 0x000fe20008000858 */
        /* <DEDUP_REMOVED lines=8> */
[----:B------:R-:W-:-:S06]  /*57c0*/  UMOV UR11, 0x40000040 ;  /* 0x40000040000b7882 */ /* 0x000fcc0000000000 */
[----:B------:R-:W-:Y:S01]  /*57d0*/  UMOV UR10, UR4 ;  /* 0x00000004000a7c82 */ /* 0x000fe20008000000 */
[----:B------:R-:W-:Y:S02]  /*57e0*/  WARPGROUP.DEPBAR.LE gsb0, 0x0 ;  /* 0x00008000000079c5 */ /* 0x000fe40000010000 */
[----:B------:R-:W-:-:S06]  /*57f0*/  WARPGROUP.ARRIVE ;  /* 0x00000000000079c5 */ /* 0x000fcc0000000000 */
[----:B------:R-:W-:Y:S01]  /*5800*/  QGMMA.64x96x32.F32.E4M3.E4M3 R88, R140, gdesc[UR8], R88, gsb0 ;  /* 0x016000088c587df3 */ /* 0x000fe20008000858 */
[----:B------:R-:W-:Y:S01]  /*5810*/  UIADD3 UR4, UR6, 0x4, URZ ;  /* 0x0000000406047890 */ /* 0x000fe2000fffe03f */
[----:B------:R-:W-:-:S06]  /*5820*/  UMOV UR11, 0x40000040 ;  /* 0x40000040000b7882 */ /* 0x000fcc0000000000 */
[----:B------:R-:W-:Y:S01]  /*5830*/  UMOV UR10, UR4 ;  /* 0x00000004000a7c82 */ /* 0x000fe20008000000 */
[----:B------:R-:W1:Y:S01]  /*5840*/  SHFL.BFLY PT, R11, R4, 0x2, 0x1f ;  /* 0x0c401f00040b7f89 */ /* 0x000e6200000e0000 */
[----:B------:R-:W-:-:S03]  /*5850*/  UIADD3 UR6, UR6, 0x6, URZ ;  /* 0x0000000606067890 */ /* 0x000fc6000fffe03f */
[----:B------:R-:W3:Y:S01]  /*5860*/  SHFL.BFLY PT, R8, R3, 0x2, 0x1f ;  /* 0x0c401f0003087f89 */ /* 0x000ee200000e0000 */
[----:B------:R-:W-:Y:S01]  /*5870*/  UMOV UR7, 0x40000040 ;  /* 0x4000004000077882 */ /* 0x000fe20000000000 */
[----:B------:R-:W-:Y:S02]  /*5880*/  WARPGROUP.DEPBAR.LE gsb0, 0x0 ;  /* 0x00008000000079c5 */ /* 0x000fe40000010000 */
[----:B------:R-:W-:-:S06]  /*5890*/  WARPGROUP.ARRIVE ;  /* 0x00000000000079c5 */ /* 0x000fcc0000000000 */
[----:B------:R-:W-:Y:S01]  /*58a0*/  QGMMA.64x96x32.F32.E4M3.E4M3 R88, R144, gdesc[UR8], R88, gsb0 ;  /* 0x0160000890587df3 */ /* 0x000fe20008000858 */
        /* <DEDUP_REMOVED lines=13> */
[----:B------:R-:W-:Y:S02]  /*5980*/  WARPGROUP.DEPBAR.LE gsb0, 0x0 ;  /* 0x00008000000079c5 */ /* 0x000fe40000010000 */
[----:B------:R-:W-:-:S06]  /*5990*/  WARPGROUP.ARRIVE ;  /* 0x00000000000079c5 */ /* 0x000fcc0000000000 */
[----:B------:R-:W-:Y:S01]  /*59a0*/  QGMMA.64x96x32.F32.E4M3.E4M3 R88, R148, gdesc[UR4], R88, gsb0 ;  /* 0x0160000494587df3 */ /* 0x000fe20008000858 */
[----:B------:R-:W-:Y:S01]  /*59b0*/  FSETP.NE.FTZ.AND P1, PT, R13, RZ, PT ;  /* 0x000000ff0d00720b */ /* 0x000fe20003f35000 */
[----:B------:R-:W-:Y:S01]  /*59c0*/  IMAD.MOV.U32 R10, RZ, RZ, RZ ;  /* 0x000000ffff0a7224 */ /* 0x000fe200078e00ff */
        /* <DEDUP_REMOVED lines=18> */
.L_x_10683:
        /* <DEDUP_REMOVED lines=58> */
.L_x_10659:
        /* <DEDUP_REMOVED lines=40> */
[----:B------:R-:W-:Y:S02]  /*6110*/  SEL R28, R55, R52, P0 ;  /* 0x00000034371c7207 */ /* 0x000fe40000000000 */
[----:B------:R-:W-:Y:S02]  /*6120*/  F2FP.BF16.F32.PACK_AB R38, R37, R38 ;  /* 0x000000262526723e */ /* 0x000fe400000010ff */
[----:B------:R-:W-:-:S02]  /*6130*/  MOV R4, R0 ;  /* 0x0000000000047202 */ /* 0x000fc40000000f00 */
[----:B-1----:R-:W-:Y:S02]  /*6140*/  MOV R5, R39 ;  /* 0x0000002700057202 */ /* 0x002fe40000000f00 */
[----:B------:R-:W-:Y:S02]  /*6150*/  SEL R55, R52, R55, P0 ;  /* 0x0000003734377207 */ /* 0x000fe40000000000 */
[----:B------:R-:W-:Y:S01]  /*6160*/  SEL R52, R11, R6, P0 ;  /* 0x000000060b347207 */ /* 0x000fe20000000000 */
[----:B------:R-:W-:Y:S01]  /*6170*/  IMAD.WIDE R12, R155, 0x2, R4 ;  /* 0x000000029b0c7825 */ /* 0x000fe200078e0204 */
[----:B------:R-:W-:Y:S02]  /*6180*/  SEL R37, R6, R11, P0 ;  /* 0x0000000b06257207 */ /* 0x000fe40000000000 */
[----:B------:R-:W-:Y:S02]  /*6190*/  F2FP.BF16.F32.PACK_AB R35, R35, R36 ;  /* 0x000000242323723e */ /* 0x000fe400000010ff */
[----:B------:R-:W-:-:S02]  /*61a0*/  IADD3 R39, P5, R12, 0x20, RZ ;  /* 0x000000200c277810 */ /* 0x000fc40007fbe0ff */
[----:B------:R-:W-:Y:S02]  /*61b0*/  F2FP.BF16.F32.PACK_AB R32, R31, R32 ;  /* 0x000000201f20723e */ /* 0x000fe400000010ff */
[----:B------:R-:W-:Y:S02]  /*61c0*/  LOP3.LUT R6, R39, 0x180, RZ, 0xc0, !PT ;  /* 0x0000018027067812 */ /* 0x000fe400078ec0ff */
[----:B------:R-:W-:Y:S02]  /*61d0*/  F2FP.BF16.F32.PACK_AB R24, R21, R24 ;  /* 0x000000181518723e */ /* 0x000fe400000010ff */
[----:B------:R-:W-:Y:S02]  /*61e0*/  SEL R36, R35, R32, P0 ;  /* 0x0000002023247207 */ /* 0x000fe40000000000 */
[----:B------:R-:W-:Y:S02]  /*61f0*/  SHF.R.U64 R6, R6, 0x3, RZ ;  /* 0x0000000306067819 */ /* 0x000fe400000012ff */
[----:B------:R-:W-:-:S02]  /*6200*/  SEL R35, R32, R35, P0 ;  /* 0x0000002320237207 */ /* 0x000fc40000000000 */
[----:B------:R-:W-:Y:S02]  /*6210*/  IADD3 R45, P4, R12, 0x3000, RZ ;  /* 0x000030000c2d7810 */ /* 0x000fe40007f9e0ff */
[----:B------:R-:W-:Y:S02]  /*6220*/  SEL R32, R27, R24, P0 ;  /* 0x000000181b207207 */ /* 0x000fe40000000000 */
[----:B------:R-:W-:Y:S01]  /*6230*/  SEL R27, R24, R27, P0 ;  /* 0x0000001b181b7207 */ /* 0x000fe20000000000 */
[----:B------:R-:W-:Y:S01]  /*6240*/  IMAD.X R21, RZ, RZ, R13, P4 ;  /* 0x000000ffff157224 */ /* 0x000fe200020e060d */
[----:B------:R-:W-:Y:S02]  /*6250*/  F2FP.BF16.F32.PACK_AB R53, R53, R54 ;  /* 0x000000363535723e */ /* 0x000fe400000010ff */
[----:B------:R-:W-:Y:S02]  /*6260*/  F2FP.BF16.F32.PACK_AB R50, R49, R50 ;  /* 0x000000323132723e */ /* 0x000fe400000010ff */
[----:B------:R-:W-:-:S02]  /*6270*/  LOP3.LUT R24, R6, R39, RZ, 0x3c, !PT ;  /* 0x0000002706187212 */ /* 0x000fc400078e3cff */
[----:B------:R-:W-:Y:S02]  /*6280*/  LOP3.LUT R6, R45, 0x180, RZ, 0xc0, !PT ;  /* 0x000001802d067812 */ /* 0x000fe400078ec0ff */
[----:B------:R-:W-:Y:S02]  /*6290*/  F2FP.BF16.F32.PACK_AB R41, R41, R42 ;  /* 0x0000002a2929723e */ /* 0x000fe400000010ff */
[----:B------:R-:W-:Y:S02]  /*62a0*/  F2FP.BF16.F32.PACK_AB R25, R25, R26 ;  /* 0x0000001a1919723e */ /* 0x000fe400000010ff */
[----:B------:R-:W-:Y:S02]  /*62b0*/  F2FP.BF16.F32.PACK_AB R20, R15, R20 ;  /* 0x000000140f14723e */ /* 0x000fe400000010ff */
[----:B------:R-:W-:Y:S02]  /*62c0*/  SEL R46, R53, R50, P0 ;  /* 0x00000032352e7207 */ /* 0x000fe40000000000 */
[----:B------:R-:W-:-:S02]  /*62d0*/  IADD3 R49, P3, R12, 0x3020, RZ ;  /* 0x000030200c317810 */ /* 0x000fc40007f7e0ff */
[----:B------:R-:W-:Y:S02]  /*62e0*/  SEL R53, R50, R53, P0 ;  /* 0x0000003532357207 */ /* 0x000fe40000000000 */
[----:B------:R-:W-:Y:S01]  /*62f0*/  IADD3 R51, P2, R12, 0x6000, RZ ;  /* 0x000060000c337810 */ /* 0x000fe20007f5e0ff */
[--C-:B------:R-:W-:Y:S01]  /*6300*/  IMAD.X R15, RZ, RZ, R13.reuse, P3 ;  /* 0x000000ffff0f7224 */ /* 0x100fe200018e060d */
[----:B------:R-:W-:Y:S02]  /*6310*/  SHF.R.U64 R6, R6, 0x3, RZ ;  /* 0x0000000306067819 */ /* 0x000fe400000012ff */
[----:B------:R-:W-:Y:S01]  /*6320*/  SEL R50, R33, R30, P0 ;  /* 0x0000001e21327207 */ /* 0x000fe20000000000 */
[----:B------:R-:W-:Y:S01]  /*6330*/  IMAD.X R11, RZ, RZ, R13, P2 ;  /* 0x000000ffff0b7224 */ /* 0x000fe200010e060d */
[----:B------:R-:W-:Y:S02]  /*6340*/  SEL R48, R41, R38, P0 ;  /* 0x0000002629307207 */ /* 0x000fe40000000000 */
[----:B------:R-:W-:-:S02]  /*6350*/  SEL R33, R30, R33, P0 ;  /* 0x000000211e217207 */ /* 0x000fc40000000000 */
[----:B------:R-:W-:Y:S02]  /*6360*/  IADD3 R42, P1, R12, 0x6020, RZ ;  /* 0x000060200c2a7810 */ /* 0x000fe40007f3e0ff */
[----:B------:R-:W-:Y:S02]  /*6370*/  F2FP.BF16.F32.PACK_AB R63, R63, R64 ;  /* 0x000000403f3f723e */ /* 0x000fe400000010ff */
[----:B------:R-:W-:Y:S02]  /*6380*/  F2FP.BF16.F32.PACK_AB R60, R59, R60 ;  /* 0x0000003c3b3c723e */ /* 0x000fe400000010ff */
[----:B------:R-:W-:Y:S02]  /*6390*/  SEL R41, R38, R41, P0 ;  /* 0x0000002926297207 */ /* 0x000fe40000000000 */
[----:B------:R-:W-:Y:S02]  /*63a0*/  SEL R30, R25, R20, P0 ;  /* 0x00000014191e7207 */ /* 0x000fe40000000000 */
[----:B------:R-:W-:Y:S01]  /*63b0*/  SEL R31, R20, R25, P0 ;  /* 0x00000019141f7207 */ /* 0x000fe20000000000 */
[----:B------:R-:W-:Y:S01]  /*63c0*/  IMAD.X R25, RZ, RZ, R13, P5 ;  /* 0x000000ffff197224 */ /* 0x000fe200028e060d */
[----:B------:R-:W-:-:S02]  /*63d0*/  LOP3.LUT R10, R49, 0x180, RZ, 0xc0, !PT ;  /* 0x00000180310a7812 */ /* 0x000fc400078ec0ff */
[----:B------:R-:W-:Y:S02]  /*63e0*/  F2FP.BF16.F32.PACK_AB R61, R61, R62 ;  /* 0x0000003e3d3d723e */ /* 0x000fe400000010ff */
[----:B------:R-:W-:Y:S02]  /*63f0*/  F2FP.BF16.F32.PACK_AB R58, R57, R58 ;  /* 0x0000003a393a723e */ /* 0x000fe400000010ff */
[----:B------:R-:W-:Y:S02]  /*6400*/  LOP3.LUT R38, R51, 0x180, RZ, 0xc0, !PT ;  /* 0x0000018033267812 */ /* 0x000fe400078ec0ff */
[----:B------:R-:W-:Y:S02]  /*6410*/  LOP3.LUT R20, R6, R45, RZ, 0x3c, !PT ;  /* 0x0000002d06147212 */ /* 0x000fe400078e3cff */
[----:B------:R-:W-:Y:S02]  /*6420*/  LOP3.LUT R39, R42, 0x180, RZ, 0xc0, !PT ;  /* 0x000001802a277812 */ /* 0x000fe400078ec0ff */
[----:B------:R-:W-:-:S02]  /*6430*/  SEL R26, R63, R60, P0 ;  /* 0x0000003c3f1a7207 */ /* 0x000fc40000000000 */
[----:B------:R-:W-:Y:S02]  /*6440*/  SHF.R.U64 R10, R10, 0x3, RZ ;  /* 0x000000030a0a7819 */ /* 0x000fe400000012ff */
[----:B------:R-:W-:Y:S02]  /*6450*/  SEL R63, R60, R63, P0 ;  /* 0x0000003f3c3f7207 */ /* 0x000fe40000000000 */
[----:B------:R-:W-:Y:S02]  /*6460*/  SEL R44, R61, R58, P0 ;  /* 0x0000003a3d2c7207 */ /* 0x000fe40000000000 */
[----:B------:R-:W-:Y:S02]  /*6470*/  SHF.R.U64 R38, R38, 0x3, RZ ;  /* 0x0000000326267819 */ /* 0x000fe400000012ff */
[----:B------:R-:W-:Y:S02]  /*6480*/  MOV R54, R20 ;  /* 0x0000001400367202 */ /* 0x000fe40000000f00 */
[----:B------:R-:W-:-:S02]  /*6490*/  SEL R61, R58, R61, P0 ;  /* 0x0000003d3a3d7207 */ /* 0x000fc40000000000 */
[----:B------:R-:W-:Y:S02]  /*64a0*/  SHF.R.U64 R39, R39, 0x3, RZ ;  /* 0x0000000327277819 */ /* 0x000fe400000012ff */
[----:B------:R-:W-:Y:S02]  /*64b0*/  LOP3.LUT R14, R10, R49, RZ, 0x3c, !PT ;  /* 0x000000310a0e7212 */ /* 0x000fe400078e3cff */
[----:B------:R-:W-:Y:S02]  /*64c0*/  LOP3.LUT R10, R38, R51, RZ, 0x3c, !PT ;  /* 0x00000033260a7212 */ /* 0x000fe400078e3cff */
[----:B------:R-:W-:Y:S02]  /*64d0*/  LOP3.LUT R6, R39, R42, RZ, 0x3c, !PT ;  /* 0x0000002a27067212 */ /* 0x000fe400078e3cff */
[----:B------:R-:W-:Y:S02]  /*64e0*/  MOV R49, R10 ;  /* 0x0000000a00317202 */ /* 0x000fe40000000f00 */
[----:B------:R-:W-:-:S02]  /*64f0*/  LOP3.LUT R7, R12, 0x180, RZ, 0xc0, !PT ;  /* 0x000001800c077812 */ /* 0x000fc400078ec0ff */
[----:B------:R-:W-:Y:S02]  /*6500*/  MOV R51, R14 ;  /* 0x0000000e00337202 */ /* 0x000fe40000000f00 */
[----:B------:R-:W-:Y:S02]  /*6510*/  SHF.R.U64 R7, R7, 0x3, RZ ;  /* 0x0000000307077819 */ /* 0x000fe400000012ff */
[----:B------:R-:W-:Y:S02]  /*6520*/  MOV R56, R24 ;  /* 0x0000001800387202 */ /* 0x000fe40000000f00 */
[----:B------:R-:W-:Y:S01]  /*6530*/  LOP3.LUT R12, R7, R12, RZ, 0x3c, !PT ;  /* 0x0000000c070c7212 */ /* 0x000fe200078e3cff */
[----:B------:R-:W-:Y:S01]  /*6540*/  IMAD.X R7, RZ, RZ, R13, P1 ;  /* 0x000000ffff077224 */ /* 0x000fe200008e060d */
[----:B------:R-:W-:Y:S02]  /*6550*/  PLOP3.LUT P2, PT, PT, PT, UP0, 0x80, 0x0 ;  /* 0x000000000000781c */ /* 0x000fe40003f4f008 */
[----:B------:R-:W-:-:S02]  /*6560*/  MOV R57, R12 ;  /* 0x0000000c00397202 */ /* 0x000fc40000000f00 */
        /* <DEDUP_REMOVED lines=8> */
[----:B------:R-:W3:Y:S01]  /*65f0*/  SHFL.IDX PT, R29, R29, R20, 0x1c1f ;  /* 0x001c1f141d1d7589 */ /* 0x000ee200000e0000 */
[----:B0-----:R-:W-:-:S02]  /*6600*/  SEL R12, R26, R63, P0 ;  /* 0x0000003f1a0c7207 */ /* 0x001fc40000000000 */
[----:B------:R-:W-:Y:S01]  /*6610*/  SEL R14, R63, R26, P0 ;  /* 0x0000001a3f0e7207 */ /* 0x000fe20000000000 */
[----:B------:R-:W-:Y:S04]  /*6620*/  SHFL.IDX PT, R46, R46, R9, 0x1c1f ;  /* 0x001c1f092e2e7589 */ /* 0x000fe800000e0000 */
[----:B------:R-:W0:Y:S04]  /*6630*/  SHFL.IDX PT, R53, R53, R20, 0x1c1f ;  /* 0x001c1f1435357589 */ /* 0x000e2800000e0000 */
[----:B------:R-:W-:Y:S01]  /*6640*/  SHFL.IDX PT, R34, R34, R9, 0x1c1f ;  /* 0x001c1f0922227589 */ /* 0x000fe200000e0000 */
[----:B-1----:R-:W-:-:S02]  /*6650*/  SEL R24, R28, R55, P0 ;  /* 0x000000371c187207 */ /* 0x002fc40000000000 */
[----:B------:R-:W-:Y:S01]  /*6660*/  SEL R26, R55, R28, P0 ;  /* 0x0000001c371a7207 */ /* 0x000fe20000000000 */
[----:B------:R-:W1:Y:S01]  /*6670*/  SHFL.IDX PT, R43, R43, R20, 0x1c1f ;  /* 0x001c1f142b2b7589 */ /* 0x000e6200000e0000 */
[----:B--2---:R-:W-:Y:S02]  /*6680*/  SEL R13, R44, R61, P0 ;  /* 0x0000003d2c0d7207 */ /* 0x004fe40000000000 */
[----:B------:R-:W-:Y:S01]  /*6690*/  SEL R15, R61, R44, P0 ;  /* 0x0000002c3d0f7207 */ /* 0x000fe20000000000 */
[----:B------:R-:W-:Y:S01]  /*66a0*/  SHFL.IDX PT, R36, R36, R9, 0x1c1f ;  /* 0x001c1f0924247589 */ /* 0x000fe200000e0000 */
[----:B------:R-:W-:Y:S01]  /*66b0*/  MOV R44, R6 ;  /* 0x00000006002c7202 */ /* 0x000fe20000000f00 */
[----:B------:R-:W-:Y:S02]  /*66c0*/  IMAD.U32 R6, RZ, RZ, UR6 ;  /* 0x00000006ff067e24 */ /* 0x000fe4000f8e00ff */
[----:B------:R-:W-:Y:S01]  /*66d0*/  SHFL.IDX PT, R48, R48, R9, 0x1c1f ;  /* 0x001c1f0930307589 */ /* 0x000fe200000e0000 */
[----:B---3--:R-:W-:Y:S01]  /*66e0*/  SEL R40, R42, R29, P0 ;  /* 0x0000001d2a287207 */ /* 0x008fe20000000000 */
[----:B------:R-:W-:Y:S01]  /*66f0*/  IMAD.U32 R7, RZ, RZ, UR7 ;  /* 0x00000007ff077e24 */ /* 0x000fe2000f8e00ff */
[----:B------:R-:W-:Y:S01]  /*6700*/  SEL R42, R29, R42, P0 ;  /* 0x0000002a1d2a7207 */ /* 0x000fe20000000000 */
[----:B------:R-:W2:Y:S01]  /*6710*/  SHFL.IDX PT, R35, R35, R20, 0x1c1f ;  /* 0x001c1f1423237589 */ /* 0x000ea200000e0000 */
[----:B------:R-:W-:-:S03]  /*6720*/  ULDC.64 UR6, c[0x0][0xc08] ;  /* 0x0003020000067ab9 */ /* 0x000fc60000000a00 */
[----:B------:R-:W3:Y:S01]  /*6730*/  SHFL.IDX PT, R41, R41, R20, 0x1c1f ;  /* 0x001c1f1429297589 */ /* 0x000ee200000e0000 */
[----:B0-----:R-:W-:-:S03]  /*6740*/  SEL R25, R46, R53, P0 ;  /* 0x000000352e197207 */ /* 0x001fc60000000000 */
[----:B------:R2:W-:Y:S04]  /*6750*/  SHFL.IDX PT, R38, R32, R9, 0x1c1f ;  /* 0x001c1f0920267589 */ /* 0x0005e800000e0000 */
[----:B------:R-:W-:Y:S01]  /*6760*/  SHFL.IDX PT, R50, R50, R9, 0x1c1f ;  /* 0x001c1f0932327589 */ /* 0x000fe200000e0000 */
[----:B-1----:R-:W-:-:S03]  /*6770*/  SEL R28, R34, R43, P0 ;  /* 0x0000002b221c7207 */ /* 0x002fc60000000000 */
[----:B------:R0:W-:Y:S04]  /*6780*/  SHFL.IDX PT, R39, R30, R9, 0x1c1f ;  /* 0x001c1f091e277589 */ /* 0x0001e800000e0000 */
[----:B------:R1:W4:Y:S04]  /*6790*/  SHFL.IDX PT, R11, R27, R20, 0x1c1f ;  /* 0x001c1f141b0b7589 */ /* 0x00032800000e0000 */
[----:B------:R-:W4:Y:S01]  /*67a0*/  SHFL.IDX PT, R21, R33, R20, 0x1c1f ;  /* 0x001c1f1421157589 */ /* 0x000f2200000e0000 */
[----:B--2---:R-:W-:Y:S02]  /*67b0*/  SEL R32, R36, R35, P0 ;  /* 0x0000002324207207 */ /* 0x004fe40000000000 */
[----:B0-----:R-:W-:Y:S01]  /*67c0*/  SEL R30, R43, R34, P0 ;  /* 0x000000222b1e7207 */ /* 0x001fe20000000000 */
[----:B------:R0:W2:Y:S01]  /*67d0*/  SHFL.IDX PT, R10, R31, R20, 0x1c1f ;  /* 0x001c1f141f0a7589 */ /* 0x0000a200000e0000 */
[----:B------:R-:W-:-:S02]  /*67e0*/  SEL R34, R35, R36, P0 ;  /* 0x0000002423227207 */ /* 0x000fc40000000000 */
[----:B-1----:R-:W-:Y:S01]  /*67f0*/  SEL R27, R53, R46, P0 ;  /* 0x0000002e351b7207 */ /* 0x002fe20000000000 */
[----:B------:R-:W-:Y:S01]  /*6800*/  SHFL.IDX PT, R52, R52, R9, 0x1c1f ;  /* 0x001c1f0934347589 */ /* 0x000fe200000e0000 */
[----:B---3--:R-:W-:-:S03]  /*6810*/  SEL R29, R48, R41, P0 ;  /* 0x00000029301d7207 */ /* 0x008fc60000000000 */
[----:B------:R2:W1:Y:S01]  /*6820*/  SHFL.IDX PT, R45, R37, R20, 0x1c1f ;  /* 0x001c1f14252d7589 */ /* 0x00046200000e0000 */
[----:B------:R-:W-:Y:S01]  /*6830*/  BAR.SYNC.DEFER_BLOCKING 0x1, 0x180 ;  /* 0x0046000000007b1d */ /* 0x000fe20000010000 */
[----:B0-----:R-:W-:Y:S02]  /*6840*/  SEL R31, R41, R48, P0 ;  /* 0x00000030291f7207 */ /* 0x001fe40000000000 */
[----:B----4-:R-:W-:Y:S02]  /*6850*/  SEL R36, R38, R11, P0 ;  /* 0x0000000b26247207 */ /* 0x010fe40000000000 */
[----:B------:R-:W-:Y:S01]  /*6860*/  SEL R38, R11, R38, P0 ;  /* 0x000000260b267207 */ /* 0x000fe20000000000 */
[----:B------:R-:W-:Y:S01]  /*6870*/  UISETP.NE.U32.AND UP1, UPT, UR6, URZ, UPT ;  /* 0x0000003f0600728c */ /* 0x000fe2000bf25070 */
[----:B------:R-:W-:Y:S01]  /*6880*/  SEL R33, R50, R21, P0 ;  /* 0x0000001532217207 */ /* 0x000fe20000000000 */
[----:B------:R-:W-:Y:S01]  /*6890*/  UMOV UR4, URZ ;  /* 0x0000003f00047c82 */ /* 0x000fe20008000000 */
[----:B------:R-:W-:Y:S01]  /*68a0*/  SEL R35, R21, R50, P0 ;  /* 0x0000003215237207 */ /* 0x000fe20000000000 */
[----:B------:R-:W-:Y:S01]  /*68b0*/  ULDC UR8, c[0x0][0xa88] ;  /* 0x0002a20000087ab9 */ /* 0x000fe20000000800 */
[----:B--2---:R-:W-:Y:S01]  /*68c0*/  SEL R37, R39, R10, P0 ;  /* 0x0000000a27257207 */ /* 0x004fe20000000000 */
[----:B------:R-:W0:Y:S01]  /*68d0*/  LDC R46, c[0x0][0xbe8] ;  /* 0x0002fa00ff2e7b82 */ /* 0x000e220000000800 */
[----:B------:R-:W-:-:S02]  /*68e0*/  SEL R39, R10, R39, P0 ;  /* 0x000000270a277207 */ /* 0x000fc40000000000 */
[----:B-1----:R-:W-:Y:S02]  /*68f0*/  SEL R41, R52, R45, P0 ;  /* 0x0000002d34297207 */ /* 0x002fe40000000000 */
[----:B------:R-:W-:Y:S01]  /*6900*/  SEL R43, R45, R52, P0 ;  /* 0x000000342d2b7207 */ /* 0x000fe20000000000 */
[----:B------:R1:W-:Y:S04]  /*6910*/  STSM.16.M88.4 [R57], R12 ;  /* 0x0000000c39007844 */ /* 0x0003e80000000200 */
[----:B------:R2:W-:Y:S04]  /*6920*/  STSM.16.M88.4 [R56], R24 ;  /* 0x0000001838007844 */ /* 0x0005e80000000200 */
[----:B------:R2:W-:Y:S04]  /*6930*/  STSM.16.M88.4 [R54], R28 ;  /* 0x0000001c36007844 */ /* 0x0005e80000000200 */
[----:B------:R2:W-:Y:S04]  /*6940*/  STSM.16.M88.4 [R51], R32 ;  /* 0x0000002033007844 */ /* 0x0005e80000000200 */
[----:B------:R2:W-:Y:S04]  /*6950*/  STSM.16.M88.4 [R49], R36 ;  /* 0x0000002431007844 */ /* 0x0005e80000000200 */
[----:B------:R2:W-:Y:S01]  /*6960*/  STSM.16.M88.4 [R44], R40 ;  /* 0x000000282c007844 */ /* 0x0005e20000000200 */
[----:B------:R-:W-:Y:S06]  /*6970*/  BAR.SYNC.DEFER_BLOCKING 0x1, 0x180 ;  /* 0x0046000000007b1d */ /* 0x000fec0000010000 */
[----:B------:R-:W3:Y:S01]  /*6980*/  @P2 LDG.E R9, desc[UR50][R6.64] ;  /* 0x0000003206092981 */ /* 0x000ee2000c1e1900 */
[----:B------:R-:W-:Y:S01]  /*6990*/  UISETP.NE.AND.EX UP1, UPT, UR7, URZ, UPT, UP1 ;  /* 0x0000003f0700728c */ /* 0x000fe2000bf25310 */
[----:B0-----:R-:W-:-:S05]  /*69a0*/  ISETP.NE.AND P1, PT, R46, 0x1, PT ;  /* 0x000000012e00780c */ /* 0x001fca0003f25270 */
[----:B------:R-:W-:-:S05]  /*69b0*/  PLOP3.LUT P0, PT, PT, PT, UP1, 0x80, 0x0 ;  /* 0x000000000000781c */ /* 0x000fca0003f0f018 */
[----:B------:R-:W-:-:S03]  /*69c0*/  @UP1 ULEA UR6, UP2, UR42, UR6, 0x2 ;  /* 0x000000062a061291 */ /* 0x000fc6000f84103f */
[----:B------:R-:W0:Y:S01]  /*69d0*/  @P1 LDC R10, c[0x0][0xbec] ;  /* 0x0002fb00ff0a1b82 */ /* 0x000e220000000800 */
[----:B------:R-:W-:Y:S02]  /*69e0*/  @UP1 ULEA.HI.X UR7, UR42, UR7, UR43, 0x2, UP2 ;  /* 0x000000072a071291 */ /* 0x000fe400090f142b */
[----:B-1----:R-:W-:-:S04]  /*69f0*/  IMAD.U32 R14, RZ, RZ, UR6 ;  /* 0x00000006ff0e7e24 */ /* 0x002fc8000f8e00ff */
[----:B------:R-:W-:Y:S01]  /*6a00*/  IMAD.U32 R15, RZ, RZ, UR7 ;  /* 0x00000007ff0f7e24 */ /* 0x000fe2000f8e00ff */
[----:B------:R-:W1:Y:S01]  /*6a10*/  @P1 LDC R12, c[0x0][0xbf0] ;  /* 0x0002fc00ff0c1b82 */ /* 0x000e620000000800 */
        /* <DEDUP_REMOVED lines=8> */
.L_x_10686:
[----:B--2---:R-:W-:Y:S01]  /*6aa0*/  IMAD.U32 R15, RZ, RZ, UR45 ;  /* 0x0000002dff0f7e24 */ /* 0x004fe2000f8e00ff */
[----:B------:R-:W-:Y:S01]  /*6ab0*/  USHF.R.S32.HI UR14, URZ, 0x1f, UR46 ;  /* 0x0000001f3f0e7899 */ /* 0x000fe2000801142e */
[----:B------:R-:W-:Y:S01]  /*6ac0*/  IMAD R11, R19, 0x20, R2 ;  /* 0x00000020130b7824 */ /* 0x000fe200078e0202 */
[----:B------:R-:W-:Y:S01]  /*6ad0*/  ULDC.64 UR12, c[0x0][0xb90] ;  /* 0x0002e400000c7ab9 */ /* 0x000fe20000000a00 */
[----:B------:R-:W-:Y:S01]  /*6ae0*/  IMAD R15, R15, 0xc0, R154 ;  /* 0x000000c00f0f7824 */ /* 0x000fe200078e029a */
[----:B------:R-:W-:Y:S01]  /*6af0*/  USHF.R.S32.HI UR9, URZ, 0x1f, UR4 ;  /* 0x0000001f3f097899 */ /* 0x000fe20008011404 */
[----:B------:R-:W-:Y:S01]  /*6b00*/  IMAD.WIDE R4, R11, 0x2, R4 ;  /* 0x000000020b047825 */ /* 0x000fe200078e0204 */
[----:B------:R-:W-:Y:S01]  /*6b10*/  UIMAD UR10, UR14, UR12, URZ ;  /* 0x0000000c0e0a72a4 */ /* 0x000fe2000f8e023f */
[----:B------:R-:W-:Y:S02]  /*6b20*/  UMOV UR8, UR4 ;  /* 0x0000000400087c82 */ /* 0x000fe40008000000 */
[----:B------:R-:W-:Y:S01]  /*6b30*/  @P1 IMAD.HI.U32 R7, R15, R10, RZ ;  /* 0x0000000a0f071227 */ /* 0x000fe200078e00ff */
[----:B------:R-:W-:Y:S01]  /*6b40*/  USEL UR43, UR43, URZ, !UP0 ;  /* 0x0000003f2b2b7287 */ /* 0x000fe2000c000000 */
[----:B------:R-:W-:Y:S01]  /*6b50*/  IADD3 R13, P2, R4, 0x1800, RZ ;  /* 0x00001800040d7810 */ /* 0x000fe20007f5e0ff */
[----:B------:R-:W-:Y:S01]  /*6b60*/  UIMAD.WIDE.U32 UR6, UR46, UR12, UR8 ;  /* 0x0000000c2e0672a5 */ /* 0x000fe2000f8e0008 */
[----:B------:R-:W-:Y:S01]  /*6b70*/  IMAD.MOV.U32 R6, RZ, RZ, R15 ;  /* 0x000000ffff067224 */ /* 0x000fe200078e000f */
[----:B------:R-:W-:Y:S01]  /*6b80*/  UIMAD UR10, UR46, UR13, UR10 ;  /* 0x0000000d2e0a72a4 */ /* 0x000fe2000f8e020a */
[----:B------:R-:W-:Y:S01]  /*6b90*/  @P1 SHF.R.U32.HI R6, RZ, R12, R7 ;  /* 0x0000000cff061219 */ /* 0x000fe20000011607 */
[----:B------:R-:W-:Y:S01]  /*6ba0*/  USEL UR42, UR42, URZ, !UP0 ;  /* 0x0000003f2a2a7287 */ /* 0x000fe2000c000000 */
[----:B------:R-:W-:Y:S01]  /*6bb0*/  LOP3.LUT R12, R13, 0x180, RZ, 0xc0, !PT ;  /* 0x000001800d0c7812 */ /* 0x000fe200078ec0ff */
[----:B------:R-:W-:Y:S01]  /*6bc0*/  ULDC.64 UR12, c[0x0][0xb98] ;  /* 0x0002e600000c7ab9 */ /* 0x000fe20000000a00 */
[----:B------:R-:W-:Y:S01]  /*6bd0*/  UIADD3 UR7, UR7, UR10, URZ ;  /* 0x0000000a07077290 */ /* 0x000fe2000fffe03f */
[--C-:B------:R-:W-:Y:S01]  /*6be0*/  IMAD.MOV R11, RZ, RZ, -R6.reuse ;  /* 0x000000ffff0b7224 */ /* 0x100fe200078e0a06 */
[----:B------:R-:W-:Y:S01]  /*6bf0*/  UIMAD UR8, UR43, UR12, URZ ;  /* 0x0000000c2b0872a4 */ /* 0x000fe2000f8e023f */
[----:B------:R-:W-:Y:S01]  /*6c00*/  SHF.R.S32.HI R7, RZ, 0x1f, R6 ;  /* 0x0000001fff077819 */ /* 0x000fe20000011406 */
[----:B------:R-:W-:Y:S01]  /*6c10*/  UIMAD.WIDE.U32 UR6, UR42, UR12, UR6 ;  /* 0x0000000c2a0672a5 */ /* 0x000fe2000f8e0006 */
[----:B------:R-:W-:Y:S01]  /*6c20*/  IMAD R11, R46, R11, R15 ;  /* 0x0000000b2e0b7224 */ /* 0x000fe200078e020f */
[----:B------:R-:W-:Y:S01]  /*6c30*/  UIMAD UR8, UR42, UR13, UR8 ;  /* 0x0000000d2a0872a4 */ /* 0x000fe2000f8e0208 */
[----:B------:R-:W-:Y:S01]  /*6c40*/  SHF.R.U64 R12, R12, 0x3, RZ ;  /* 0x000000030c0c7819 */ /* 0x000fe200000012ff */
[----:B-----5:R-:W-:Y:S01]  /*6c50*/  IMAD R43, R9, R46, RZ ;  /* 0x0000002e092b7224 */ /* 0x020fe200078e02ff */
[----:B------:R-:W-:Y:S01]  /*6c60*/  ULDC.64 UR10, c[0x0][0xaa0] ;  /* 0x0002a800000a7ab9 */ /* 0x000fe20000000a00 */
[----:B------:R-:W-:Y:S01]  /*6c70*/  IADD3 R6, P0, R6, UR6, RZ ;  /* 0x0000000606067c10 */ /* 0x000fe2000ff1e0ff */
[----:B------:R-:W0:Y:S01]  /*6c80*/  @P1 LDC R9, c[0x0][0xbec] ;  /* 0x0002fb00ff091b82 */ /* 0x000e220000000800 */
[----:B------:R-:W-:Y:S01]  /*6c90*/  IMAD.U32 R14, RZ, RZ, UR8 ;  /* 0x00000008ff0e7e24 */ /* 0x000fe2000f8e00ff */
[----:B------:R-:W-:-:S02]  /*6ca0*/  SHF.R.S32.HI R10, RZ, 0x1f, R11 ;  /* 0x0000001fff0a7819 */ /* 0x000fc4000001140b */
[----:B------:R-:W-:Y:S02]  /*6cb0*/  IADD3 R33, P6, R4, 0x3000, RZ ;  /* 0x0000300004217810 */ /* 0x000fe40007fde0ff */
[----:B------:R-:W-:Y:S01]  /*6cc0*/  IADD3.X R7, R7, UR7, R14, P0, !PT ;  /* 0x0000000707077c10 */ /* 0x000fe200087fe40e */
[----:B------:R-:W-:Y:S01]  /*6cd0*/  ULDC.64 UR6, c[0x0][0xb88] ;  /* 0x0002e20000067ab9 */ /* 0x000fe20000000a00 */
[----:B------:R-:W-:Y:S01]  /*6ce0*/  UIMAD UR8, UR9, UR10, URZ ;  /* 0x0000000a090872a4 */ /* 0x000fe2000f8e023f */
[----:B------:R-:W-:Y:S01]  /*6cf0*/  IMAD R14, R10, UR6, RZ ;  /* 0x000000060a0e7c24 */ /* 0x000fe2000f8e02ff */
[----:B------:R-:W-:Y:S01]  /*6d00*/  LOP3.LUT R10, R12, R13, RZ, 0x3c, !PT ;  /* 0x0000000d0c0a7212 */ /* 0x000fe200078e3cff */
[C---:B------:R-:W-:Y:S01]  /*6d10*/  IMAD.WIDE.U32 R6, R11.reuse, UR6, R6 ;  /* 0x000000060b067c25 */ /* 0x040fe2000f8e0006 */
[C---:B------:R-:W-:Y:S02]  /*6d20*/  IADD3 R25, P5, R4.reuse, 0x4800, RZ ;  /* 0x0000480004197810 */ /* 0x040fe40007fbe0ff */
[----:B------:R-:W-:Y:S01]  /*6d30*/  IADD3 R37, P4, R4, 0x6000, RZ ;  /* 0x0000600004257810 */ /* 0x000fe20007f9e0ff */
[----:B------:R-:W-:Y:S01]  /*6d40*/  IMAD R13, R11, UR7, R14 ;  /* 0x000000070b0d7c24 */ /* 0x000fe2000f8e020e */
[----:B------:R-:W-:Y:S01]  /*6d50*/  ULDC.64 UR6, c[0x0][0xb50] ;  /* 0x0002d40000067ab9 */ /* 0x000fe20000000a00 */
[----:B------:R-:W-:Y:S01]  /*6d60*/  IMAD.X R11, RZ, RZ, R5, P2 ;  /* 0x000000ffff0b7224 */ /* 0x000fe200010e0605 */
[----:B------:R-:W-:Y:S01]  /*6d70*/  LEA R12, P0, R6, UR6, 0x2 ;  /* 0x00000006060c7c11 */ /* 0x000fe2000f8010ff */
[----:B------:R-:W-:Y:S01]  /*6d80*/  IMAD.IADD R7, R7, 0x1, R13 ;  /* 0x0000000107077824 */ /* 0x000fe200078e020d */
[----:B------:R-:W-:Y:S01]  /*6d90*/  UIMAD UR8, UR4, UR11, UR8 ;  /* 0x0000000b040872a4 */ /* 0x000fe2000f8e0208 */
[----:B------:R-:W-:-:S02]  /*6da0*/  LOP3.LUT R13, R4, 0x180, RZ, 0xc0, !PT ;  /* 0x00000180040d7812 */ /* 0x000fc400078ec0ff */
[----:B------:R-:W-:Y:S01]  /*6db0*/  SHFL.IDX PT, R20, R12, RZ, 0x1c1f ;  /* 0x001c1fff0c147589 */ /* 0x000fe200000e0000 */
[----:B------:R-:W-:Y:S01]  /*6dc0*/  LEA.HI.X R14, R6, UR7, R7, 0x2, P0 ;  /* 0x00000007060e7c11 */ /* 0x000fe200080f1407 */
[----:B------:R-:W-:Y:S01]  /*6dd0*/  IMAD.U32 R7, RZ, RZ, UR45 ;  /* 0x0000002dff077e24 */ /* 0x000fe2000f8e00ff */
[----:B------:R-:W-:Y:S01]  /*6de0*/  LOP3.LUT P0, RZ, R22, 0x3, RZ, 0xc0, !PT ;  /* 0x0000000316ff7812 */ /* 0x000fe2000780c0ff */
[----:B------:R1:W-:Y:S01]  /*6df0*/  SHFL.IDX PT, R40, R12, 0x1, 0x1c1f ;  /* 0x003c1f000c287f89 */ /* 0x0003e200000e0000 */
[----:B------:R-:W-:Y:S01]  /*6e00*/  SHF.R.U64 R13, R13, 0x3, RZ ;  /* 0x000000030d0d7819 */ /* 0x000fe200000012ff */
[----:B------:R-:W-:Y:S01]  /*6e10*/  IMAD R26, R7, 0xc0, R152 ;  /* 0x000000c0071a7824 */ /* 0x000fe200078e0298 */
[----:B------:R-:W-:Y:S01]  /*6e20*/  UIMAD.WIDE.U32 UR6, UR4, UR10, URZ ;  /* 0x0000000a040672a5 */ /* 0x000fe2000f8e003f */
[----:B------:R-:W2:Y:S01]  /*6e30*/  SHFL.IDX PT, R21, R14, RZ, 0x1c1f ;  /* 0x001c1fff0e157589 */ /* 0x000ea200000e0000 */
[----:B------:R-:W-:Y:S01]  /*6e40*/  IADD3 R7, P3, R4, 0x7800, RZ ;  /* 0x0000780004077810 */ /* 0x000fe20007f7e0ff */
[C---:B------:R-:W-:Y:S01]  /*6e50*/  VIADD R6, R26.reuse, 0x8 ;  /* 0x000000081a067836 */ /* 0x040fe20000000000 */
[-C--:B------:R-:W-:Y:S01]  /*6e60*/  ISETP.GE.OR P2, PT, R26, R43.reuse, P0 ;  /* 0x0000002b1a00720c */ /* 0x080fe20000746670 */
[----:B------:R-:W3:Y:S01]  /*6e70*/  SHFL.IDX PT, R41, R14, 0x1, 0x1c1f ;  /* 0x003c1f000e297f89 */ /* 0x000ee200000e0000 */
[----:B------:R-:W-:Y:S01]  /*6e80*/  ULDC.64 UR10, c[0x0][0xae8] ;  /* 0x0002ba00000a7ab9 */ /* 0x000fe20000000a00 */
[----:B------:R-:W-:Y:S01]  /*6e90*/  UIADD3 UR7, UR7, UR8, URZ ;  /* 0x0000000807077290 */ /* 0x000fe2000fffe03f */
[----:B------:R-:W-:Y:S01]  /*6ea0*/  ISETP.GE.OR P0, PT, R6, R43, P0 ;  /* 0x0000002b0600720c */ /* 0x000fe20000706670 */
[----:B------:R-:W-:Y:S01]  /*6eb0*/  UIMAD UR4, UR14, UR10, URZ ;  /* 0x0000000a0e0472a4 */ /* 0x000fe2000f8e023f */
[----:B------:R-:W-:Y:S01]  /*6ec0*/  LOP3.LUT R32, R33, 0x180, RZ, 0xc0, !PT ;  /* 0x0000018021207812 */ /* 0x000fe200078ec0ff */
[----:B------:R-:W-:Y:S01]  /*6ed0*/  IMAD.X R29, RZ, RZ, R5, P3 ;  /* 0x000000ffff1d7224 */ /* 0x000fe200018e0605 */
[----:B------:R-:W-:-:S02]  /*6ee0*/  LOP3.LUT R24, R25, 0x180, RZ, 0xc0, !PT ;  /* 0x0000018019187812 */ /* 0x000fc400078ec0ff */
[----:B------:R-:W-:Y:S02]  /*6ef0*/  LOP3.LUT R36, R37, 0x180, RZ, 0xc0, !PT ;  /* 0x0000018025247812 */ /* 0x000fe400078ec0ff */
[----:B-1----:R-:W-:Y:S01]  /*6f00*/  LOP3.LUT R12, R13, R4, RZ, 0x3c, !PT ;  /* 0x000000040d0c7212 */ /* 0x002fe200078e3cff */
[----:B--2---:R1:W-:Y:S01]  /*6f10*/  @!P2 ST.E desc[UR50][R20.64], R3 ;  /* 0x000000031400a985 */ /* 0x0043e2000c101932 */
[----:B------:R-:W-:Y:S01]  /*6f20*/  UIMAD UR4, UR46, UR11, UR4 ;  /* 0x0000000b2e0472a4 */ /* 0x000fe2000f8e0204 */
[----:B------:R-:W-:Y:S01]  /*6f30*/  LOP3.LUT R6, R7, 0x180, RZ, 0xc0, !PT ;  /* 0x0000018007067812 */ /* 0x000fe200078ec0ff */
[----:B------:R-:W-:Y:S01]  /*6f40*/  UIMAD.WIDE.U32 UR6, UR46, UR10, UR6 ;  /* 0x0000000a2e0672a5 */ /* 0x000fe2000f8e0006 */
[----:B---3--:R0:W-:Y:S01]  /*6f50*/  @!P0 ST.E desc[UR50][R40.64], R8 ;  /* 0x0000000828008985 */ /* 0x0081e2000c101932 */
[----:B------:R-:W-:Y:S01]  /*6f60*/  ULDC.64 UR8, c[0x0][0xaf0] ;  /* 0x0002bc0000087ab9 */ /* 0x000fe20000000a00 */
[----:B------:R-:W-:Y:S01]  /*6f70*/  SHF.R.U64 R32, R32, 0x3, RZ ;  /* 0x0000000320207819 */ /* 0x000fe200000012ff */
[----:B------:R-:W-:Y:S01]  /*6f80*/  IMAD.MOV.U32 R13, RZ, RZ, R5 ;  /* 0x000000ffff0d7224 */ /* 0x000fe200078e0005 */
[----:B------:R-:W-:-:S02]  /*6f90*/  SHF.R.U64 R24, R24, 0x3, RZ ;  /* 0x0000000318187819 */ /* 0x000fc400000012ff */
[----:B------:R-:W-:Y:S01]  /*6fa0*/  SHF.R.U64 R36, R36, 0x3, RZ ;  /* 0x0000000324247819 */ /* 0x000fe200000012ff */
[----:B-1----:R-:W1:Y:S01]  /*6fb0*/  @P1 LDC R21, c[0x0][0xbf0] ;  /* 0x0002fc00ff151b82 */ /* 0x002e620000000800 */
[----:B------:R-:W-:Y:S02]  /*6fc0*/  IMAD R3, R18, 0x60, R19 ;  /* 0x0000006012037824 */ /* 0x000fe400078e0213 */
[----:B------:R-:W-:Y:S01]  /*6fd0*/  IMAD.U32 R20, RZ, RZ, UR45 ;  /* 0x0000002dff147e24 */ /* 0x000fe2000f8e00ff */
[----:B------:R-:W-:Y:S01]  /*6fe0*/  UIADD3 UR7, UR7, UR4, URZ ;  /* 0x0000000407077290 */ /* 0x000fe2000fffe03f */
[----:B------:R-:W-:Y:S01]  /*6ff0*/  SHF.R.U64 R4, R6, 0x3, RZ ;  /* 0x0000000306047819 */ /* 0x000fe200000012ff */
[----:B------:R-:W5:Y:S01]  /*7000*/  LD.E.128 R12, desc[UR50][R12.64] ;  /* 0x000000320c0c7980 */ /* 0x000f62000c101d00 */
[----:B------:R-:W-:Y:S01]  /*7010*/  IMAD R20, R20, 0xc0, R3 ;  /* 0x000000c014147824 */ /* 0x000fe200078e0203 */
[----:B------:R-:W-:Y:S01]  /*7020*/  UIMAD UR4, UR43, UR8, URZ ;  /* 0x000000082b0472a4 */ /* 0x000fe2000f8e023f */
[----:B------:R-:W-:Y:S01]  /*7030*/  LOP3.LUT R32, R32, R33, RZ, 0x3c, !PT ;  /* 0x0000002120207212 */ /* 0x000fe200078e3cff */
[----:B------:R-:W-:Y:S01]  /*7040*/  UIMAD.WIDE.U32 UR6, UR42, UR8, UR6 ;  /* 0x000000082a0672a5 */ /* 0x000fe2000f8e0006 */
[----:B0-----:R-:W-:Y:S01]  /*7050*/  @P1 IMAD.HI.U32 R8, R20, R9, RZ ;  /* 0x0000000914081227 */ /* 0x001fe200078e00ff */
[----:B------:R-:W-:Y:S01]  /*7060*/  UIMAD UR4, UR42, UR9, UR4 ;  /* 0x000000092a0472a4 */ /* 0x000fe2000f8e0204 */
[----:B------:R-:W-:-:S02]  /*7070*/  LOP3.LUT R24, R24, R25, RZ, 0x3c, !PT ;  /* 0x0000001918187212 */ /* 0x000fc400078e3cff */
[----:B------:R-:W-:Y:S01]  /*7080*/  IMAD.MOV.U32 R3, RZ, RZ, R20 ;  /* 0x000000ffff037224 */ /* 0x000fe200078e0014 */
[----:B------:R-:W-:Y:S01]  /*7090*/  LOP3.LUT R36, R36, R37, RZ, 0x3c, !PT ;  /* 0x0000002524247212 */ /* 0x000fe200078e3cff */
[--C-:B------:R-:W-:Y:S01]  /*70a0*/  IMAD.X R33, RZ, RZ, R5.reuse, P6 ;  /* 0x000000ffff217224 */ /* 0x100fe200030e0605 */
[----:B------:R-:W-:Y:S01]  /*70b0*/  LOP3.LUT R28, R4, R7, RZ, 0x3c, !PT ;  /* 0x00000007041c7212 */ /* 0x000fe200078e3cff */
[--C-:B------:R-:W-:Y:S01]  /*70c0*/  IMAD.X R25, RZ, RZ, R5.reuse, P5 ;  /* 0x000000ffff197224 */ /* 0x100fe200028e0605 */
[----:B------:R-:W-:Y:S01]  /*70d0*/  UIADD3 UR4, UR7, UR4, URZ ;  /* 0x0000000407047290 */ /* 0x000fe2000fffe03f */
[----:B------:R-:W-:Y:S01]  /*70e0*/  IMAD.X R37, RZ, RZ, R5, P4 ;  /* 0x000000ffff257224 */ /* 0x000fe200020e0605 */
[----:B------:R-:W-:Y:S01]  /*70f0*/  ULDC.64 UR8, c[0x0][0xae0] ;  /* 0x0002b80000087ab9 */ /* 0x000fe20000000a00 */
[----:B------:R0:W5:Y:S01]  /*7100*/  LD.E.128 R4, desc[UR50][R10.64] ;  /* 0x000000320a047980 */ /* 0x000162000c101d00 */
[----:B-1----:R-:W-:Y:S01]  /*7110*/  @P1 SHF.R.U32.HI R3, RZ, R21, R8 ;  /* 0x00000015ff031219 */ /* 0x002fe20000011608 */
[----:B------:R-:W-:-:S02]  /*7120*/  IMAD.U32 R9, RZ, RZ, UR7 ;  /* 0x00000007ff097e24 */ /* 0x000fc4000f8e00ff */
[----:B------:R-:W-:Y:S01]  /*7130*/  IMAD.U32 R8, RZ, RZ, UR6 ;  /* 0x00000006ff087e24 */ /* 0x000fe2000f8e00ff */
[----:B------:R-:W5:Y:S04]  /*7140*/  LD.E.128 R32, desc[UR50][R32.64] ;  /* 0x0000003220207980 */ /* 0x000f68000c101d00 */
[----:B------:R-:W5:Y:S01]  /*7150*/  LD.E.128 R24, desc[UR50][R24.64] ;  /* 0x0000003218187980 */ /* 0x000f62000c101d00 */
[--C-:B0-----:R-:W-:Y:S01]  /*7160*/  SHF.R.S32.HI R10, RZ, 0x1f, R3.reuse ;  /* 0x0000001fff0a7819 */ /* 0x101fe20000011403 */
[----:B------:R-:W-:Y:S01]  /*7170*/  IMAD.MOV R11, RZ, RZ, -R3 ;  /* 0x000000ffff0b7224 */ /* 0x000fe200078e0a03 */
[----:B------:R-:W-:Y:S01]  /*7180*/  ULDC.64 UR6, c[0x0][0xad8] ;  /* 0x0002b60000067ab9 */ /* 0x000fe20000000a00 */
[----:B------:R-:W-:Y:S01]  /*7190*/  IMAD.U32 R9, RZ, RZ, UR4 ;  /* 0x00000004ff097e24 */ /* 0x000fe2000f8e00ff */
[----:B------:R-:W5:Y:S01]  /*71a0*/  LD.E.128 R36, desc[UR50][R36.64] ;  /* 0x0000003224247980 */ /* 0x000f62000c101d00 */
[----:B------:R-:W-:-:S02]  /*71b0*/  IMAD R10, R10, UR8, RZ ;  /* 0x000000080a0a7c24 */ /* 0x000fc4000f8e02ff */
[----:B------:R-:W-:Y:S01]  /*71c0*/  IMAD R11, R46, R11, R20 ;  /* 0x0000000b2e0b7224 */ /* 0x000fe200078e0214 */
[----:B------:R-:W5:Y:S01]  /*71d0*/  LD.E.128 R28, desc[UR50][R28.64] ;  /* 0x000000321c1c7980 */ /* 0x000f62000c101d00 */
[C---:B------:R-:W-:Y:S02]  /*71e0*/  IMAD R21, R3.reuse, UR9, R10 ;  /* 0x0000000903157c24 */ /* 0x040fe4000f8e020a */
[----:B------:R-:W-:Y:S01]  /*71f0*/  IMAD.WIDE.U32 R8, R3, UR8, R8 ;  /* 0x0000000803087c25 */ /* 0x000fe2000f8e0008 */
[----:B------:R-:W-:Y:S01]  /*7200*/  @!PT LDS RZ, [RZ] ;  /* 0x00000000fffff984 */ /* 0x000fe20000000800 */
[----:B------:R-:W-:Y:S01]  /*7210*/  @!PT LDS RZ, [RZ] ;  /* 0x00000000fffff984 */ /* 0x000fe20000000800 */
[----:B------:R-:W-:Y:S01]  /*7220*/  @!PT LDS RZ, [RZ] ;  /* 0x00000000fffff984 */ /* 0x000fe20000000800 */
[----:B------:R-:W-:Y:S01]  /*7230*/  @!PT LDS RZ, [RZ] ;  /* 0x00000000fffff984 */ /* 0x000fe20000000800 */
[----:B------:R0:W-:Y:S06]  /*7240*/  MEMBAR.ALL.CTA ;  /* 0x0000000000007992 */ /* 0x0001ec0000008000 */
[----:B0-----:R-:W0:Y:S01]  /*7250*/  FENCE.VIEW.ASYNC.S ;  /* 0x00000000000073c6 */ /* 0x001e220000000000 */
[----:B------:R-:W-:Y:S01]  /*7260*/  SHF.R.S32.HI R3, RZ, 0x1f, R11 ;  /* 0x0000001fff037819 */ /* 0x000fe2000001140b */
        /* <DEDUP_REMOVED lines=8> */
[----:B------:R-:W-:Y:S01]  /*72f0*/  IMAD.IADD R3, R9, 0x1, R3 ;  /* 0x0000000109037824 */ /* 0x000fe200078e0203 */
[----:B------:R-:W-:Y:S01]  /*7300*/  LEA R42, P1, R8, UR6, 0x1 ;  /* 0x00000006082a7c11 */ /* 0x000fe2000f8208ff */
[----:B------:R-:W-:-:S03]  /*7310*/  VIADD R0, R0, 0x19c20 ;  /* 0x00019c2000007836 */ /* 0x000fc60000000000 */
[----:B------:R-:W-:Y:S02]  /*7320*/  LEA.HI.X R3, R8, UR7, R3, 0x1, P1 ;  /* 0x0000000708037c11 */ /* 0x000fe400088f0c03 */
[----:B------:R-:W-:Y:S01]  /*7330*/  PRMT R0, RZ, 0x654, R0 ;  /* 0x00000654ff007816 */ /* 0x000fe20000000000 */
[----:B0-----:R0:W1:Y:S01]  /*7340*/  SHFL.IDX PT, R10, R42, RZ, 0x1c1f ;  /* 0x001c1fff2a0a7589 */ /* 0x00106200000e0000 */
[----:B------:R-:W-:Y:S02]  /*7350*/  BSSY B1, `(.L_x_10687) ;  /* 0x0000010000017945 */ /* 0x000fe40003800000 */
[----:B------:R0:W-:Y:S01]  /*7360*/  SYNCS.ARRIVE.TRANS64.RED.A1T0 RZ, [R0+URZ], RZ ;  /* 0x000000ff00ff79a7 */ /* 0x0001e2000810043f */
[----:B------:R0:W2:Y:S01]  /*7370*/  SHFL.IDX PT, R11, R3, RZ, 0x1c1f ;  /* 0x001c1fff030b7589 */ /* 0x0000a200000e0000 */
[----:B------:R-:W-:Y:S05]  /*7380*/  @P0 BRA `(.L_x_10688) ;  /* 0x0000000000300947 */ /* 0x000fea0003800000 */
[----:B------:R-:W-:Y:S02]  /*7390*/  ULDC UR4, c[0x0][0xac8] ;  /* 0x0002b20000047ab9 */ /* 0x000fe40000000800 */
[----:B------:R-:W-:Y:S02]  /*73a0*/  ISETP.GE.AND P1, PT, R16, UR4, PT ;  /* 0x0000000410007c0c */ /* 0x000fe4000bf26270 */
[----:B------:R-:W-:Y:S02]  /*73b0*/  ISETP.GE.AND P2, PT, R17, UR4, PT ;  /* 0x0000000411007c0c */ /* 0x000fe4000bf46270 */
[----:B------:R-:W-:-:S09]  /*73c0*/  ISETP.GE.AND P0, PT, R2, UR4, PT ;  /* 0x0000000402007c0c */ /* 0x000fd2000bf06270 */
[-C--:B-1----:R-:W-:Y:S02]  /*73d0*/  @!P1 LEA R20, P3, R16, R10.reuse, 0x1 ;  /* 0x0000000a10149211 */ /* 0x082fe400078608ff */
[C---:B------:R-:W-:Y:S02]  /*73e0*/  @!P2 LEA R40, P4, R17.reuse, R10, 0x1 ;  /* 0x0000000a1128a211 */ /* 0x040fe400078808ff */
[----:B--2---:R-:W-:Y:S01]  /*73f0*/  @!P0 IMAD.WIDE R8, R2, 0x2, R10 ;  /* 0x0000000202088825 */ /* 0x004fe200078e020a */
[-C--:B------:R-:W-:Y:S02]  /*7400*/  @!P1 LEA.HI.X R21, R16, R11.reuse, R157, 0x1, P3 ;  /* 0x0000000b10159211 */ /* 0x080fe400018f0c9d */
[----:B------:R-:W-:Y:S02]  /*7410*/  @!P2 LEA.HI.X R41, R17, R11, R156, 0x1, P4 ;  /* 0x0000000b1129a211 */ /* 0x000fe400020f0c9c */
[----:B-----5:R3:W-:Y:S04]  /*7420*/  @!P0 ST.E.128 desc[UR50][R8.64], R12 ;  /* 0x0000000c08008985 */ /* 0x0207e8000c101d32 */
[----:B------:R3:W-:Y:S04]  /*7430*/  @!P1 ST.E.128 desc[UR50][R20.64], R32 ;  /* 0x0000002014009985 */ /* 0x0007e8000c101d32 */
[----:B------:R3:W-:Y:S02]  /*7440*/  @!P2 ST.E.128 desc[UR50][R40.64], R36 ;  /* 0x000000242800a985 */ /* 0x0007e4000c101d32 */
.L_x_10688:
[----:B------:R-:W-:Y:S05]  /*7450*/  BSYNC B1 ;  /* 0x0000000000017941 */ /* 0x000fea0003800000 */
.L_x_10687:
[----:B0-----:R-:W-:Y:S01]  /*7460*/  VIADD R0, R44, 0x60 ;  /* 0x000000602c007836 */ /* 0x001fe20000000000 */
[----:B--2---:R0:W2:Y:S04]  /*7470*/  SHFL.IDX PT, R11, R3, 0x1, 0x1c1f ;  /* 0x003c1f00030b7f89 */ /* 0x0040a800000e0000 */
[----:B------:R-:W-:Y:S01]  /*7480*/  ISETP.GE.AND P0, PT, R0, R43, PT ;  /* 0x0000002b0000720c */ /* 0x000fe20003f06270 */
[----:B-1----:R0:W1:-:S12]  /*7490*/  SHFL.IDX PT, R10, R42, 0x1, 0x1c1f ;  /* 0x003c1f002a0a7f89 */ /* 0x00205800000e0000 */
[----:B0-----:R-:W-:Y:S05]  /*74a0*/  @P0 BRA `(.L_x_10689) ;  /* 0x0000000800c80947 */ /* 0x001fea0003800000 */
[----:B------:R-:W-:Y:S02]  /*74b0*/  ULDC UR4, c[0x0][0xac8] ;  /* 0x0002b20000047ab9 */ /* 0x000fe40000000800 */
[----:B------:R-:W-:Y:S02]  /*74c0*/  ISETP.GE.AND P2, PT, R16, UR4, PT ;  /* 0x0000000410007c0c */ /* 0x000fe4000bf46270 */
[----:B------:R-:W-:-:S11]  /*74d0*/  ISETP.GE.AND P1, PT, R2, UR4, PT ;  /* 0x0000000402007c0c */ /* 0x000fd6000bf26270 */
[----:B-1-3-5:R-:W-:Y:S02]  /*74e0*/  @!P2 LEA R12, P0, R16, R10, 0x1 ;  /* 0x0000000a100ca211 */ /* 0x02afe400078008ff */
[----:B--2---:R-:W-:Y:S02]  /*74f0*/  @!P1 IMAD.WIDE R8, R2, 0x2, R10 ;  /* 0x0000000202089825 */ /* 0x004fe400078e020a */
        /* <DEDUP_REMOVED lines=9> */
.L_x_10685:
        /* <DEDUP_REMOVED lines=26> */
[----:B------:R-:W0:Y:S10]  /*7730*/  S2R R8, SR_TID.X ;  /* 0x0000000000087919 */ /* 0x000e340000002100 */
[----:B------:R-:W3:Y:S01]  /*7740*/  @P0 LDC R9, c[0x0][0xbec] ;  /* 0x0002fb00ff090b82 */ /* 0x000ee20000000800 */
[----:B0-----:R-:W-:-:S05]  /*7750*/  VIADD R8, R8, 0xffffff80 ;  /* 0xffffff8008087836 */ /* 0x001fca0000000000 */
[----:B------:R-:W-:Y:S02]  /*7760*/  ISETP.GE.AND P1, PT, R8, 0xc0, PT ;  /* 0x000000c00800780c */ /* 0x000fe40003f26270 */
[----:B--2---:R-:W-:-:S13]  /*7770*/  @P2 R2UR UR4, R3 ;  /* 0x00000000030422ca */ /* 0x004fda00000e0000 */
[----:B------:R-:W-:Y:S01]  /*7780*/  USHF.R.S32.HI UR9, URZ, 0x1f, UR4 ;  /* 0x0000001f3f097899 */ /* 0x000fe20008011404 */
[----:B-1-3--:R-:W-:Y:S11]  /*7790*/  @P3 BRA `(.L_x_10690) ;  /* 0x0000000000103947 */ /* 0x00aff60003800000 */
[----:B------:R-:W-:Y:S05]  /*77a0*/  @!P2 BRA `(.L_x_10690) ;  /* 0x00000000000ca947 */ /* 0x000fea0003800000 */
[----:B------:R-:W2:Y:S04]  /*77b0*/  LDG.E R3, desc[UR50][R4.64] ;  /* 0x0000003204037981 */ /* 0x000ea8000c1e1900 */
[----:B-----5:R-:W2:Y:S02]  /*77c0*/  LDG.E R0, desc[UR50][R4.64+0x4] ;  /* 0x0000043204007981 */ /* 0x020ea4000c1e1900 */
[----:B--2---:R-:W-:-:S07]  /*77d0*/  IMAD.IADD R0, R0, 0x1, -R3 ;  /* 0x0000000100007824 */ /* 0x004fce00078e0a03 */
.L_x_10690:
        /* <DEDUP_REMOVED lines=46> */
.L_x_10692:
[----:B------:R-:W-:Y:S05]  /*7ac0*/  BSYNC B1 ;  /* 0x0000000000017941 */ /* 0x000fea0003800000 */
.L_x_10691:
[----:B------:R-:W1:Y:S01]  /*7ad0*/  @P0 LDC R5, c[0x0][0xbf0] ;  /* 0x0002fc00ff050b82 */ /* 0x000e620000000800 */
[----:B------:R-:W-:Y:S01]  /*7ae0*/  ULDC.64 UR12, c[0x0][0xaa0] ;  /* 0x0002a800000c7ab9 */ /* 0x000fe20000000a00 */
[----:B0-----:R-:W-:Y:S01]  /*7af0*/  IMAD.U32 R6, RZ, RZ, UR45 ;  /* 0x0000002dff067e24 */ /* 0x001fe2000f8e00ff */
[----:B------:R-:W-:Y:S01]  /*7b00*/  UIMAD UR8, UR9, UR12, URZ ;  /* 0x0000000c090872a4 */ /* 0x000fe2000f8e023f */
[----:B------:R-:W-:Y:S01]  /*7b10*/  IMAD R3, R18, 0x60, R19 ;  /* 0x0000006012037824 */ /* 0x000fe200078e0213 */
        /* <DEDUP_REMOVED lines=22> */
[----:B------:R-:W-:Y:S02]  /*7c80*/  IMAD R7, R11, R7, R6 ;  /* 0x000000070b077224 */ /* 0x000fe400078e0206 */
[----:B------:R-:W-:Y:S02]  /*7c90*/  IMAD R8, R4, UR8, RZ ;  /* 0x0000000804087c24 */ /* 0x000fe4000f8e02ff */
[----:B------:R-:W-:Y:S01]  /*7ca0*/  IMAD.U32 R4, RZ, RZ, UR6 ;  /* 0x00000006ff047e24 */ /* 0x000fe2000f8e00ff */
[----:B------:R-:W-:Y:S01]  /*7cb0*/  SHF.R.S32.HI R6, RZ, 0x1f, R7 ;  /* 0x0000001fff067819 */ /* 0x000fe20000011407 */
[----:B------:R-:W-:Y:S01]  /*7cc0*/  IMAD.U32 R5, RZ, RZ, UR4 ;  /* 0x00000004ff057e24 */ /* 0x000fe2000f8e00ff */
[----:B------:R-:W-:Y:S01]  /*7cd0*/  ULDC.64 UR6, c[0x0][0xad8] ;  /* 0x0002b60000067ab9 */ /* 0x000fe20000000a00 */
[----:B------:R-:W-:-:S02]  /*7ce0*/  IMAD R9, R3, UR9, R8 ;  /* 0x0000000903097c24 */ /* 0x000fc4000f8e0208 */
[----:B------:R-:W-:-:S04]  /*7cf0*/  IMAD.WIDE.U32 R4, R3, UR8, R4 ;  /* 0x0000000803047c25 */ /* 0x000fc8000f8e0004 */
[----:B------:R-:W-:Y:S02]  /*7d00*/  IMAD.U32 R8, RZ, RZ, UR45 ;  /* 0x0000002dff087e24 */ /* 0x000fe4000f8e00ff */
[----:B------:R-:W-:Y:S02]  /*7d10*/  IMAD R6, R6, UR6, RZ ;  /* 0x0000000606067c24 */ /* 0x000fe4000f8e02ff */
[----:B------:R-:W-:Y:S02]  /*7d20*/  IMAD.IADD R5, R5, 0x1, R9 ;  /* 0x0000000105057824 */ /* 0x000fe400078e0209 */
[----:B-----5:R-:W-:Y:S02]  /*7d30*/  IMAD R11, R0, R11, RZ ;  /* 0x0000000b000b7224 */ /* 0x020fe400078e02ff */
[----:B------:R-:W-:Y:S02]  /*7d40*/  IMAD R0, R8, 0xc0, R19 ;  /* 0x000000c008007824 */ /* 0x000fe400078e0213 */
[----:B------:R-:W-:-:S02]  /*7d50*/  IMAD R3, R7, UR7, R6 ;  /* 0x0000000707037c24 */ /* 0x000fc4000f8e0206 */
[----:B------:R-:W-:Y:S01]  /*7d60*/  IMAD.WIDE.U32 R4, R7, UR6, R4 ;  /* 0x0000000607047c25 */ /* 0x000fe2000f8e0004 */
[----:B------:R-:W-:Y:S01]  /*7d70*/  ISETP.GE.AND P0, PT, R0, R11, PT ;  /* 0x0000000b0000720c */ /* 0x000fe20003f06270 */
[----:B------:R-:W-:Y:S02]  /*7d80*/  ULDC.64 UR6, c[0x0][0xa80] ;  /* 0x0002a00000067ab9 */ /* 0x000fe40000000a00 */
[----:B------:R-:W-:Y:S01]  /*7d90*/  IMAD.IADD R3, R5, 0x1, R3 ;  /* 0x0000000105037824 */ /* 0x000fe200078e0203 */
[----:B------:R-:W-:-:S04]  /*7da0*/  LEA R6, P1, R4, UR6, 0x1 ;  /* 0x0000000604067c11 */ /* 0x000fc8000f8208ff */
[----:B------:R-:W-:Y:S02]  /*7db0*/  LEA.HI.X R3, R4, UR7, R3, 0x1, P1 ;  /* 0x0000000704037c11 */ /* 0x000fe400088f0c03 */
[----:B------:R0:W1:Y:S04]  /*7dc0*/  SHFL.IDX PT, R4, R6, RZ, 0x1c1f ;  /* 0x001c1fff06047589 */ /* 0x00006800000e0000 */
        /* <DEDUP_REMOVED lines=11> */
[----:B------:R3:W-:Y:S04]  /*7e80*/  @!P2 ST.E.128 desc[UR50][R8.64], RZ ;  /* 0x000000ff0800a985 */ /* 0x0007e8000c101d32 */
[----:B------:R3:W-:Y:S04]  /*7e90*/  @!P3 ST.E.128 desc[UR50][R12.64], RZ ;  /* 0x000000ff0c00b985 */ /* 0x0007e8000c101d32 */
[----:B------:R3:W-:Y:S02]  /*7ea0*/  @!P4 ST.E.128 desc[UR50][R14.64], RZ ;  /* 0x000000ff0e00c985 */ /* 0x0007e4000c101d32 */
.L_x_10694:
[----:B------:R-:W-:Y:S05]  /*7eb0*/  BSYNC B1 ;  /* 0x0000000000017941 */ /* 0x000fea0003800000 */
.L_x_10693:
[----:B------:R-:W-:Y:S01]  /*7ec0*/  VIADD R0, R0, 0x60 ;  /* 0x0000006000007836 */ /* 0x000fe20000000000 */
[----:B--2---:R2:W4:Y:S04]  /*7ed0*/  SHFL.IDX PT, R5, R3, 0x1, 0x1c1f ;  /* 0x003c1f0003057f89 */ /* 0x00452800000e0000 */
[----:B------:R-:W-:Y:S01]  /*7ee0*/  ISETP.GE.AND P0, PT, R0, R11, PT ;  /* 0x0000000b0000720c */ /* 0x000fe20003f06270 */
[----:B-1----:R2:W1:-:S12]  /*7ef0*/  SHFL.IDX PT, R4, R6, 0x1, 0x1c1f ;  /* 0x003c1f0006047f89 */ /* 0x00245800000e0000 */
[----:B--2---:R-:W-:Y:S05]  /*7f00*/  @P0 BRA `(.L_x_10689) ;  /* 0x0000000000300947 */ /* 0x004fea0003800000 */
[----:B------:R-:W-:Y:S02]  /*7f10*/  ULDC UR4, c[0x0][0xac8] ;  /* 0x0002b20000047ab9 */ /* 0x000fe40000000800 */
[----:B------:R-:W-:Y:S02]  /*7f20*/  ISETP.GE.AND P3, PT, R16, UR4, PT ;  /* 0x0000000410007c0c */ /* 0x000fe4000bf66270 */
[----:B------:R-:W-:Y:S02]  /*7f30*/  ISETP.GE.AND P4, PT, R17, UR4, PT ;  /* 0x0000000411007c0c */ /* 0x000fe4000bf86270 */
[----:B------:R-:W-:-:S09]  /*7f40*/  ISETP.GE.AND P2, PT, R2, UR4, PT ;  /* 0x0000000402007c0c */ /* 0x000fd2000bf46270 */
[-C--:B-1-3--:R-:W-:Y:S02]  /*7f50*/  @!P3 LEA R8, P0, R16, R4.reuse, 0x1 ;  /* 0x000000041008b211 */ /* 0x08afe400078008ff */
[C---:B------:R-:W-:Y:S02]  /*7f60*/  @!P4 LEA R10, P1, R17.reuse, R4, 0x1 ;  /* 0x00000004110ac211 */ /* 0x040fe400078208ff */
[----:B0---4-:R-:W-:Y:S01]  /*7f70*/  @!P2 IMAD.WIDE R6, R2, 0x2, R4 ;  /* 0x000000020206a825 */ /* 0x011fe200078e0204 */
[-C--:B------:R-:W-:Y:S02]  /*7f80*/  @!P3 LEA.HI.X R9, R16, R5.reuse, R157, 0x1, P0 ;  /* 0x000000051009b211 */ /* 0x080fe400000f0c9d */
[----:B------:R-:W-:Y:S02]  /*7f90*/  @!P4 LEA.HI.X R11, R17, R5, R156, 0x1, P1 ;  /* 0x00000005110bc211 */ /* 0x000fe400008f0c9c */
[----:B------:R0:W-:Y:S04]  /*7fa0*/  @!P2 ST.E.128 desc[UR50][R6.64], RZ ;  /* 0x000000ff0600a985 */ /* 0x0001e8000c101d32 */
[----:B------:R0:W-:Y:S04]  /*7fb0*/  @!P3 ST.E.128 desc[UR50][R8.64], RZ ;  /* 0x000000ff0800b985 */ /* 0x0001e8000c101d32 */
[----:B------:R0:W-:Y:S02]  /*7fc0*/  @!P4 ST.E.128 desc[UR50][R10.64], RZ ;  /* 0x000000ff0a00c985 */ /* 0x0001e4000c101d32 */
.L_x_10689:
[----:B------:R-:W-:Y:S05]  /*7fd0*/  BSYNC B0 ;  /* 0x0000000000007941 */ /* 0x000fea0003800000 */
.L_x_10684:
[----:B------:R-:W-:Y:S02]  /*7fe0*/  ULDC UR4, c[0x0][0xc3c] ;  /* 0x00030f0000047ab9 */ /* 0x000fe40000000800 */
[----:B------:R-:W-:-:S13]  /*7ff0*/  ISETP.GE.AND P0, PT, R47, UR4, PT ;  /* 0x000000042f007c0c */ /* 0x000fda000bf06270 */
[----:B------:R-:W-:Y:S05]  /*8000*/  @!P0 BRA `(.L_x_10695) ;  /* 0xffffff8c00408947 */ /* 0x000fea000383ffff */
[----:B------:R-:W-:Y:S05]  /*8010*/  EXIT ;  /* 0x000000000000794d */ /* 0x000fea0003800000 */
.L_x_10656:
[----:B------:R-:W-:-:S08]  /*8020*/  NOP ;  /* 0x0000000000007918 */ /* 0x000fd00000000000 */
[----:B------:R-:W0:-:S00]  /*8030*/  USETMAXREG.DEALLOC.CTAPOOL 0x20 ;  /* 0x00000020000079c8 */ /* 0x000e0000080e0500 */
[----:B0-----:R-:W2:Y:S01]  /*8040*/  LDL.LU R4, [R1+0x4] ;  /* 0x0000040001047983 */ /* 0x001ea20000300800 */
[----:B------:R-:W-:-:S06]  /*8050*/  LOP3.LUT R3, R0, 0x3, RZ, 0xc0, !PT ;  /* 0x0000000300037812 */ /* 0x000fcc00078ec0ff */
[----:B------:R-:W0:Y:S02]  /*8060*/  SHFL.IDX PT, R3, R3, RZ, 0x1f ;  /* 0x00001fff03037589 */ /* 0x000e2400000e0000 */
[----:B0-----:R-:W-:-:S13]  /*8070*/  ISETP.NE.AND P0, PT, R3, RZ, PT ;  /* 0x000000ff0300720c */ /* 0x001fda0003f05270 */
[----:B------:R-:W-:-:S04]  /*8080*/  @P0 MOV R3, 0x400 ;  /* 0x0000040000030802 */ /* 0x000fc80000000f00 */
[----:B------:R-:W-:Y:S01]  /*8090*/  @P0 LEA R2, R2, R3, 0x18 ;  /* 0x0000000302020211 */ /* 0x000fe200078ec0ff */
[----:B------:R-:W-:Y:S06]  /*80a0*/  @P0 BAR.SYNC.DEFER_BLOCKING 0x5, 0x200 ;  /* 0x0148000000000b1d */ /* 0x000fec0000010000 */
[----:B------:R-:W0:Y:S02]  /*80b0*/  @P0 LDS.128 R24, [R2+0x19cd0] ;  /* 0x019cd00002180984 */ /* 0x000e240000000c00 */
[----:B0-----:R-:W-:Y:S02]  /*80c0*/  @P0 R2UR UR40, R27 ;  /* 0x000000001b2802ca */ /* 0x001fe400000e0000 */
[----:B--2---:R-:W-:-:S04]  /*80d0*/  LOP3.LUT R4, R4, 0xffffffdf, RZ, 0xc0, !PT ;  /* 0xffffffdf04047812 */ /* 0x004fc800078ec0ff */
[----:B------:R-:W-:-:S05]  /*80e0*/  @P0 LOP3.LUT R4, R4, 0x20, RZ, 0xfc, !PT ;  /* 0x0000002004040812 */ /* 0x000fca00078efcff */
[----:B------:R0:W-:Y:S01]  /*80f0*/  STL [R1+0x4], R4 ;  /* 0x0000040401007387 */ /* 0x0001e20000100800 */
[----:B------:R-:W-:Y:S06]  /*8100*/  @P0 BAR.ARV 0x4, 0x200 ;  /* 0x0108000000000b1d */ /* 0x000fec0000002000 */
[----:B------:R-:W-:Y:S05]  /*8110*/  @P0 BRA `(.L_x_10696) ;  /* 0x0000000800100947 */ /* 0x000fea0003800000 */
[----:B0-----:R-:W0:Y:S01]  /*8120*/  S2R R4, SR_TID.X ;  /* 0x0000000000047919 */ /* 0x001e220000002100 */
[----:B------:R-:W-:Y:S01]  /*8130*/  ULDC UR4, c[0x0][0xc3c] ;  /* 0x00030f0000047ab9 */ /* 0x000fe20000000800 */
[----:B------:R-:W1:Y:S01]  /*8140*/  LDC R11, c[0x0][0xc38] ;  /* 0x00030e00ff0b7b82 */ /* 0x000e620000000800 */
[----:B0-----:R-:W-:Y:S01]  /*8150*/  LOP3.LUT R5, R4, 0x1f, RZ, 0xc0, !PT ;  /* 0x0000001f04057812 */ /* 0x001fe200078ec0ff */
[----:B------:R-:W-:-:S03]  /*8160*/  IMAD.MOV.U32 R4, RZ, RZ, RZ ;  /* 0x000000ffff047224 */ /* 0x000fc600078e00ff */
        /* <DEDUP_REMOVED lines=36> */
.L_x_10701:
        /* <DEDUP_REMOVED lines=12> */
.L_x_10700:
[----:B------:R-:W-:Y:S05]  /*8470*/  BSYNC B0 ;  /* 0x0000000000007941 */ /* 0x000fea0003800000 */
.L_x_10699:
        /* <DEDUP_REMOVED lines=21> */
.L_x_10697:
        /* <DEDUP_REMOVED lines=17> */
.L_x_10702:
[----:B01----:R-:W-:Y:S01]  /*86e0*/  IMAD.MOV R2, RZ, RZ, -R3 ;  /* 0x000000ffff027224 */ /* 0x003fe200078e0a03 */
[----:B------:R-:W-:Y:S01]  /*86f0*/  UIADD3 UR40, UR40, UR4, URZ ;  /* 0x0000000428287290 */ /* 0x000fe2000fffe03f */
[----:B---3--:R-:W-:Y:S02]  /*8700*/  IMAD R24, R24, R11, R10 ;  /* 0x0000000b18187224 */ /* 0x008fe400078e020a */
[----:B------:R-:W-:Y:S01]  /*8710*/  IMAD.MOV.U32 R11, RZ, RZ, R2 ;  /* 0x000000ffff0b7224 */ /* 0x000fe200078e0002 */
[----:B------:R-:W-:Y:S01]  /*8720*/  IABS R2, R4 ;  /* 0x0000000400027213 */ /* 0x000fe20000000000 */
[----:B--2---:R-:W-:Y:S02]  /*8730*/  IMAD.IADD R9, R7, 0x1, -R24 ;  /* 0x0000000107097824 */ /* 0x004fe400078e0a18 */
        /* <DEDUP_REMOVED lines=23> */
.L_x_10698:
[----:B------:R-:W-:Y:S01]  /*88b0*/  IMAD.MOV.U32 R24, RZ, RZ, R7 ;  /* 0x000000ffff187224 */ /* 0x000fe200078e0007 */
[----:B------:R-:W-:Y:S01]  /*88c0*/  ULDC UR40, c[0x0][0xc3c] ;  /* 0x00030f0000287ab9 */ /* 0x000fe20000000800 */
[----:B------:R-:W-:Y:S02]  /*88d0*/  IMAD.MOV.U32 R25, RZ, RZ, RZ ;  /* 0x000000ffff197224 */ /* 0x000fe400078e00ff */
[----:B------:R-:W-:-:S07]  /*88e0*/  IMAD.MOV.U32 R26, RZ, RZ, RZ ;  /* 0x000000ffff1a7224 */ /* 0x000fce00078e00ff */
.L_x_10703:
[----:B------:R-:W-:Y:S01]  /*88f0*/  ISETP.NE.AND P0, PT, R5, RZ, PT ;  /* 0x000000ff0500720c */ /* 0x000fe20003f05270 */
[----:B------:R-:W-:-:S12]  /*8900*/  IMAD.U32 R27, RZ, RZ, UR40 ;  /* 0x00000028ff1b7e24 */ /* 0x000fd8000f8e00ff */
[----:B------:R-:W0:Y:S01]  /*8910*/  @!P0 S2R R3, SR_CgaCtaId ;  /* 0x0000000000038919 */ /* 0x000e220000008800 */
[----:B------:R-:W-:-:S04]  /*8920*/  @!P0 MOV R2, 0x400 ;  /* 0x0000040000028802 */ /* 0x000fc80000000f00 */
[----:B0-----:R-:W-:-:S05]  /*8930*/  @!P0 LEA R2, R3, R2, 0x18 ;  /* 0x0000000203028211 */ /* 0x001fca00078ec0ff */
[----:B------:R1:W-:Y:S01]  /*8940*/  @!P0 STS.128 [R2+0x19cd0], R24 ;  /* 0x019cd01802008388 */ /* 0x0003e20000000c00 */
[----:B------:R-:W-:Y:S06]  /*8950*/  BAR.ARV 0x5, 0x200 ;  /* 0x0148000000007b1d */ /* 0x000fec0000002000 */
.L_x_10696:
[----:B------:R-:W-:Y:S01]  /*8960*/  ULDC UR4, c[0x0][0xc3c] ;  /* 0x00030f0000047ab9 */ /* 0x000fe20000000800 */
[----:B------:R2:W-:Y:S01]  /*8970*/  STL [R1+0x1c], RZ ;  /* 0x00001cff01007387 */ /* 0x0005e20000100800 */
[----:B------:R-:W-:Y:S01]  /*8980*/  UISETP.GE.AND UP0, UPT, UR40, UR4, UPT ;  /* 0x000000042800728c */ /* 0x000fe2000bf06270 */
[----:B------:R-:W-:Y:S02]  /*8990*/  IMAD.MOV.U32 R28, RZ, RZ, 0x1 ;  /* 0x00000001ff1c7424 */ /* 0x000fe400078e00ff */
[----:B------:R-:W-:-:S03]  /*89a0*/  IMAD.MOV.U32 R18, RZ, RZ, RZ ;  /* 0x000000ffff127224 */ /* 0x000fc600078e00ff */
[----:B------:R-:W-:-:S13]  /*89b0*/  PLOP3.LUT P0, PT, PT, PT, UP0, 0x80, 0x0 ;  /* 0x000000000000781c */ /* 0x000fda0003f0f008 */
[----:B--2---:R-:W-:Y:S05]  /*89c0*/  @P0 BRA `(.L_x_10704) ;  /* 0x0000004800e80947 */ /* 0x004fea0003800000 */
[----:B------:R-:W1:Y:S01]  /*89d0*/  S2R R8, SR_TID.X ;  /* 0x0000000000087919 */ /* 0x000e620000002100 */
[----:B------:R-:W2:Y:S01]  /*89e0*/  S2UR UR4, SR_CgaCtaId ;  /* 0x00000000000479c3 */ /* 0x000ea20000008800 */
[----:B------:R-:W-:Y:S01]  /*89f0*/  IMAD.SHL.U32 R7, R0, 0x800, RZ ;  /* 0x0000080000077824 */ /* 0x000fe200078e00ff */
[----:B------:R-:W-:Y:S01]  /*8a00*/  MOV R16, 0x400 ;  /* 0x0000040000107802 */ /* 0x000fe20000000f00 */
[----:B------:R-:W-:Y:S01]  /*8a10*/  IMAD.MOV.U32 R28, RZ, RZ, 0x1 ;  /* 0x00000001ff1c7424 */ /* 0x000fe200078e00ff */
[----:B------:R-:W-:Y:S01]  /*8a20*/  ULOP3.LUT UR46, UR39, 0x2, URZ, 0xfc, !UPT ;  /* 0x00000002272e7892 */ /* 0x000fe2000f8efc3f */
[----:B------:R-:W-:Y:S01]  /*8a30*/  IMAD.MOV.U32 R18, RZ, RZ, RZ ;  /* 0x000000ffff127224 */ /* 0x000fe200078e00ff */
[----:B------:R-:W-:Y:S01]  /*8a40*/  ULOP3.LUT UR48, UR39, 0x1, URZ, 0xfc, !UPT ;  /* 0x0000000127307892 */ /* 0x000fe2000f8efc3f */
[----:B------:R-:W-:Y:S01]  /*8a50*/  ULDC UR49, c[0x0][0xc] ;  /* 0x0000030000317ab9 */ /* 0x000fe20000000800 */
[C---:B-1----:R-:W-:Y:S01]  /*8a60*/  IMAD.SHL.U32 R2, R8.reuse, 0x20, RZ ;  /* 0x0000002008027824 */ /* 0x042fe200078e00ff */
[----:B0-----:R-:W-:Y:S01]  /*8a70*/  SHF.R.U32.HI R4, RZ, 0x1, R8 ;  /* 0x00000001ff047819 */ /* 0x001fe20000011608 */
[C---:B------:R-:W-:Y:S01]  /*8a80*/  IMAD.SHL.U32 R6, R8.reuse, 0x4, RZ ;  /* 0x0000000408067824 */ /* 0x040fe200078e00ff */
[C---:B------:R-:W-:Y:S01]  /*8a90*/  LOP3.LUT P0, RZ, R8.reuse, 0x4, RZ, 0xc0, !PT ;  /* 0x0000000408ff7812 */ /* 0x040fe2000780c0ff */
[----:B------:R-:W-:Y:S01]  /*8aa0*/  IMAD.SHL.U32 R5, R8, 0x80, RZ ;  /* 0x0000008008057824 */ /* 0x000fe200078e00ff */
[----:B------:R-:W-:-:S02]  /*8ab0*/  LOP3.LUT R3, R2, 0x80, RZ, 0xc0, !PT ;  /* 0x0000008002037812 */ /* 0x000fc400078ec0ff */
[----:B------:R-:W-:Y:S02]  /*8ac0*/  LOP3.LUT R2, R2, 0x360, RZ, 0xc0, !PT ;  /* 0x0000036002027812 */ /* 0x000fe400078ec0ff */
[----:B------:R-:W-:Y:S02]  /*8ad0*/  LOP3.LUT R3, R3, 0x10, R4, 0xf8, !PT ;  /* 0x0000001003037812 */ /* 0x000fe400078ef804 */
[----:B------:R-:W-:Y:S02]  /*8ae0*/  LOP3.LUT R4, R4, 0x20, RZ, 0xc0, !PT ;  /* 0x0000002004047812 */ /* 0x000fe400078ec0ff */
[----:B------:R-:W-:Y:S01]  /*8af0*/  LOP3.LUT R23, R3, 0x10, R6, 0x78, !PT ;  /* 0x0000001003177812 */ /* 0x000fe200078e7806 */
[----:B------:R-:W-:Y:S01]  /*8b00*/  IMAD.SHL.U32 R3, R8, 0x10, RZ ;  /* 0x0000001008037824 */ /* 0x000fe200078e00ff */
[----:B------:R-:W-:Y:S01]  /*8b10*/  LOP3.LUT R4, R4, 0x10, R8, 0xf8, !PT ;  /* 0x0000001004047812 */ /* 0x000fe200078ef808 */
[----:B------:R-:W-:Y:S01]  /*8b20*/  IMAD.SHL.U32 R6, R8, 0x2, RZ ;  /* 0x0000000208067824 */ /* 0x000fe200078e00ff */
[----:B------:R-:W-:-:S02]  /*8b30*/  LOP3.LUT R0, R5, 0x400, RZ, 0xc0, !PT ;  /* 0x0000040005007812 */ /* 0x000fc400078ec0ff */
[----:B------:R-:W-:Y:S02]  /*8b40*/  LOP3.LUT R4, R4, 0x380, R5, 0xf8, !PT ;  /* 0x0000038004047812 */ /* 0x000fe400078ef805 */
[----:B------:R-:W-:Y:S01]  /*8b50*/  LOP3.LUT R0, R0, 0x800, R7, 0xf8, !PT ;  /* 0x0000080000007812 */ /* 0x000fe200078ef807 */
[----:B--2---:R-:W-:Y:S01]  /*8b60*/  IMAD.U32 R7, RZ, RZ, UR4 ;  /* 0x00000004ff077e24 */ /* 0x004fe2000f8e00ff */
[--C-:B------:R-:W-:Y:S02]  /*8b70*/  LOP3.LUT R29, R4, 0x70, R3.reuse, 0x78, !PT ;  /* 0x00000070041d7812 */ /* 0x100fe400078e7803 */
[----:B------:R-:W-:Y:S02]  /*8b80*/  LOP3.LUT R5, R3, 0x90, RZ, 0xc0, !PT ;  /* 0x0000009003057812 */ /* 0x000fe400078ec0ff */
[----:B------:R-:W-:Y:S02]  /*8b90*/  LOP3.LUT R2, R2, 0x400, R3, 0xf8, !PT ;  /* 0x0000040002027812 */ /* 0x000fe400078ef803 */
[----:B------:R-:W-:Y:S01]  /*8ba0*/  LOP3.LUT R29, R0, R29, RZ, 0xfc, !PT ;  /* 0x0000001d001d7212 */ /* 0x000fe200078efcff */
[----:B------:R-:W-:Y:S01]  /*8bb0*/  IMAD.SHL.U32 R0, R8, 0x40, RZ ;  /* 0x0000004008007824 */ /* 0x000fe200078e00ff */
[----:B------:R-:W-:-:S02]  /*8bc0*/  LOP3.LUT R6, R5, 0x10, R6, 0x78, !PT ;  /* 0x0000001005067812 */ /* 0x000fc400078e7806 */
[----:B------:R-:W-:Y:S01]  /*8bd0*/  LOP3.LUT R8, R8, 0x7f, RZ, 0xc0, !PT ;  /* 0x0000007f08087812 */ /* 0x000fe200078ec0ff */
[C---:B------:R-:W-:Y:S01]  /*8be0*/  VIADD R5, R29.reuse, 0x40 ;  /* 0x000000401d057836 */ /* 0x040fe20000000000 */
[----:B------:R-:W-:Y:S01]  /*8bf0*/  LOP3.LUT R23, R2, R23, RZ, 0xfc, !PT ;  /* 0x0000001702177212 */ /* 0x000fe200078efcff */
[----:B------:R-:W-:Y:S01]  /*8c00*/  @P0 VIADD R5, R29, 0xffffffc0 ;  /* 0xffffffc01d050836 */ /* 0x000fe20000000000 */
[----:B------:R-:W-:Y:S02]  /*8c10*/  LOP3.LUT R2, R6, 0x760, R3, 0xf8, !PT ;  /* 0x0000076006027812 */ /* 0x000fe400078ef803 */
[----:B------:R-:W-:Y:S02]  /*8c20*/  LOP3.LUT R4, R3, 0x10, RZ, 0xc0, !PT ;  /* 0x0000001003047812 */ /* 0x000fe400078ec0ff */
[----:B------:R-:W-:Y:S01]  /*8c30*/  LOP3.LUT R0, R0, 0x40, RZ, 0xc0, !PT ;  /* 0x0000004000007812 */ /* 0x000fe200078ec0ff */
[----:B------:R0:W-:Y:S01]  /*8c40*/  STL [R1+0x14], R2 ;  /* 0x0000140201007387 */ /* 0x0001e20000100800 */
[----:B------:R-:W-:-:S02]  /*8c50*/  SHF.R.U32.HI R3, RZ, 0x1, R8 ;  /* 0x00000001ff037819 */ /* 0x000fc40000011608 */
[----:B------:R-:W-:Y:S01]  /*8c60*/  LEA R16, R7, R16, 0x18 ;  /* 0x0000001007107211 */ /* 0x000fe200078ec0ff */
[----:B------:R-:W-:Y:S01]  /*8c70*/  STL [R1+0xc], R7 ;  /* 0x00000c0701007387 */ /* 0x000fe20000100800 */
[----:B------:R-:W-:Y:S02]  /*8c80*/  LOP3.LUT R3, R3, R0, RZ, 0xfc, !PT ;  /* 0x0000000003037212 */ /* 0x000fe400078efcff */
[----:B------:R-:W-:Y:S01]  /*8c90*/  LOP3.LUT R0, R4, 0x40, RZ, 0xfc, !PT ;  /* 0x0000004004007812 */ /* 0x000fe200078efcff */
[----:B------:R-:W-:Y:S01]  /*8ca0*/  IMAD.IADD R3, R16, 0x1, R2 ;  /* 0x0000000110037824 */ /* 0x000fe200078e0202 */
[----:B------:R-:W-:Y:S01]  /*8cb0*/  STL [R1+0x1c], RZ ;  /* 0x00001cff01007387 */ /* 0x000fe20000100800 */
[C---:B0-----:R-:W-:Y:S02]  /*8cc0*/  LOP3.LUT R2, R23.reuse, 0x1800, RZ, 0xfc, !PT ;  /* 0x0000180017027812 */ /* 0x041fe400078efcff */
[----:B------:R-:W-:Y:S01]  /*8cd0*/  LOP3.LUT R0, R23, 0x2800, RZ, 0xfc, !PT ;  /* 0x0000280017007812 */ /* 0x000fe200078efcff */
[----:B------:R0:W-:Y:S04]  /*8ce0*/  STL [R1+0x10], R5 ;  /* 0x0000100501007387 */ /* 0x0001e80000100800 */
[----:B------:R1:W-:Y:S01]  /*8cf0*/  STL [R1+0x18], R3 ;  /* 0x0000180301007387 */ /* 0x0003e20000100800 */
[----:B0-----:R-:W-:-:S07]  /*8d00*/  LOP3.LUT R5, R4, 0x20, RZ, 0xfc, !PT ;  /* 0x0000002004057812 */ /* 0x001fce00078efcff */
.L_x_10779:
[----:B------:R-:W-:Y:S01]  /*8d10*/  ULDC.64 UR4, c[0x0][0xc88] ;  /* 0x0003220000047ab9 */ /* 0x000fe20000000a00 */
[----:B------:R-:W-:Y:S01]  /*8d20*/  ULDC.64 UR6, c[0x0][0xa18] ;  /* 0x0002860000067ab9 */ /* 0x000fe20000000a00 */
[----:B------:R-:W-:Y:S01]  /*8d30*/  UIMAD.WIDE UR4, UR40, 0x4, UR4 ;  /* 0x00000004280478a5 */ /* 0x000fe2000f8e0204 */
[----:B------:R-:W-:-:S05]  /*8d40*/  ULDC.64 UR8, c[0x0][0xa00] ;  /* 0x0002800000087ab9 */ /* 0x000fca0000000a00 */
[----:B-1----:R-:W-:Y:S02]  /*8d50*/  IMAD.U32 R2, RZ, RZ, UR4 ;  /* 0x00000004ff027e24 */ /* 0x002fe4000f8e00ff */
[----:B-1----:R-:W-:Y:S01]  /*8d60*/  IMAD.U32 R3, RZ, RZ, UR5 ;  /* 0x00000005ff037e24 */ /* 0x002fe2000f8e00ff */
        /* <DEDUP_REMOVED lines=10> */
[----:B-----5:R-:W-:Y:S01]  /*8e10*/  IMAD.MOV.U32 R17, RZ, RZ, RZ ;  /* 0x000000ffff117224 */ /* 0x020fe200078e00ff */
[----:B------:R-:W-:Y:S02]  /*8e20*/  UMOV UR38, URZ ;  /* 0x0000003f00267c82 */ /* 0x000fe40008000000 */
        /* <DEDUP_REMOVED lines=13> */
[----:B0-----:R0:W2:Y:S03]  /*8f00*/  @P0 LDG.E R0, desc[UR50][R2.64] ;  /* 0x0000003202000981 */ /* 0x0010a6000c1e1900 */
[----:B------:R-:W-:Y:S01]  /*8f10*/  UIADD3.X UR4, UR37, UR9, URZ, UP0, !UPT ;  /* 0x0000000925047290 */ /* 0x000fe200087fe43f */
[----:B0-----:R-:W-:Y:S02]  /*8f20*/  IMAD.U32 R2, RZ, RZ, UR6 ;  /* 0x00000006ff027e24 */ /* 0x001fe4000f8e00ff */
[----:B------:R-:W-:-:S05]  /*8f30*/  IMAD.U32 R3, RZ, RZ, UR7 ;  /* 0x00000007ff037e24 */ /* 0x000fca000f8e00ff */
[----:B------:R0:W3:Y:S02]  /*8f40*/  @P1 LDG.E R4, desc[UR50][R2.64] ;  /* 0x0000003202041981 */ /* 0x0000e4000c1e1900 */
[----:B0-----:R-:W-:Y:S02]  /*8f50*/  IMAD.U32 R2, RZ, RZ, UR8 ;  /* 0x00000008ff027e24 */ /* 0x001fe4000f8e00ff */
[----:B------:R-:W-:-:S05]  /*8f60*/  IMAD.U32 R3, RZ, RZ, UR4 ;  /* 0x00000004ff037e24 */ /* 0x000fca000f8e00ff */
[----:B------:R0:W5:Y:S01]  /*8f70*/  @P2 LDG.E R17, desc[UR50][R2.64] ;  /* 0x0000003202112981 */ /* 0x000162000c1e1900 */
[----:B--2---:R-:W-:Y:S02]  /*8f80*/  @P0 R2UR UR38, R0 ;  /* 0x00000000002602ca */ /* 0x004fe400000e0000 */
[----:B---3--:R-:W-:Y:S01]  /*8f90*/  @P1 R2UR UR41, R4 ;  /* 0x00000000042912ca */ /* 0x008fe200000e0000 */
        /* <DEDUP_REMOVED lines=10> */
.L_x_10705:
[----:B------:R-:W-:Y:S01]  /*9040*/  ULDC.64 UR6, c[0x0][0xa20] ;  /* 0x0002880000067ab9 */ /* 0x000fe20000000a00 */
        /* <DEDUP_REMOVED lines=18> */
.L_x_10706:
        /* <DEDUP_REMOVED lines=11> */
.L_x_10707:
        /* <DEDUP_REMOVED lines=25> */
.L_x_10709:
        /* <DEDUP_REMOVED lines=20> */
.L_x_10712:
[----:B------:R-:W-:Y:S05]  /*94f0*/  BSYNC B6 ;  /* 0x0000000000067941 */ /* 0x000fea0003800000 */
.L_x_10711:
[----:B------:R-:W2:Y:S01]  /*9500*/  LDL.LU R19, [R1+0x4] ;  /* 0x0000040001137983 */ /* 0x000ea20000300800 */
[----:B------:R-:W-:Y:S01]  /*9510*/  VIADD R0, R16, 0x9000 ;  /* 0x0000900010007836 */ /* 0x000fe20000000000 */
[----:B------:R-:W-:Y:S04]  /*9520*/  BSSY B6, `(.L_x_10713) ;  /* 0x0000016000067945 */ /* 0x000fe80003800000 */
[----:B------:R-:W-:Y:S02]  /*9530*/  LOP3.LUT P0, RZ, R0, 0x9f, RZ, 0xc0, !PT ;  /* 0x0000009f00ff7812 */ /* 0x000fe4000780c0ff */
[----:B--2---:R-:W-:-:S11]  /*9540*/  LOP3.LUT R19, R19, 0xfffffffe, RZ, 0xc0, !PT ;  /* 0xfffffffe13137812 */ /* 0x004fd600078ec0ff */
[----:B------:R-:W-:-:S05]  /*9550*/  @P0 LOP3.LUT R19, R19, 0x1, RZ, 0xfc, !PT ;  /* 0x0000000113130812 */ /* 0x000fca00078efcff */
[----:B------:R0:W-:Y:S01]  /*9560*/  STL [R1+0x4], R19 ;  /* 0x0000041301007387 */ /* 0x0001e20000100800 */
        /* <DEDUP_REMOVED lines=16> */
[----:B01---5:R-:W-:Y:S05]  /*9670*/  CALL.ABS.NOINC R2 ;  /* 0x0000000002007343 */ /* 0x023fea0003c00000 */
.L_x_10714:
[----:B------:R-:W-:Y:S05]  /*9680*/  BSYNC B6 ;  /* 0x0000000000067941 */ /* 0x000fea0003800000 */
.L_x_10713:
        /* <DEDUP_REMOVED lines=20> */
.L_x_10716:
[----:B------:R-:W-:Y:S05]  /*97d0*/  BSYNC B6 ;  /* 0x0000000000067941 */ /* 0x000fea0003800000 */
.L_x_10715:
        /* <DEDUP_REMOVED lines=19> */
.L_x_10718:
[----:B------:R-:W-:Y:S05]  /*9910*/  BSYNC B6 ;  /* 0x0000000000067941 */ /* 0x000fea0003800000 */
.L_x_10717:
[----:B------:R-:W-:Y:S01]  /*9920*/  ULDC.64 UR4, c[0x0][0x9f8] ;  /* 0x00027e0000047ab9 */ /* 0x000fe20000000a00 */
[----:B------:R-:W1:Y:S01]  /*9930*/  LDC R5, c[0x0][0x430] ;  /* 0x00010c00ff057b82 */ /* 0x000e620000000800 */
[----:B------:R-:W-:-:S04]  /*9940*/  UISETP.NE.U32.AND UP0, UPT, UR4, URZ, UPT ;  /* 0x0000003f0400728c */ /* 0x000fc8000bf05070 */
[----:B------:R-:W-:Y:S01]  /*9950*/  UISETP.NE.AND.EX UP0, UPT, UR5, URZ, UPT, UP0 ;  /* 0x0000003f0500728c */ /* 0x000fe2000bf05300 */
[----:B------:R-:W2:Y:S01]  /*9960*/  S2R R21, SR_TID.X ;  /* 0x0000000000157919 */ /* 0x000ea20000002100 */
[----:B------:R-:W3:Y:S04]  /*9970*/  S2R R20, SR_TID.X ;  /* 0x0000000000147919 */ /* 0x000ee80000002100 */
[----:B------:R-:W-:Y:S01]  /*9980*/  PLOP3.LUT P0, PT, PT, PT, UP0, 0x80, 0x0 ;  /* 0x000000000000781c */ /* 0x000fe20003f0f008 */
[----:B------:R-:W-:Y:S01]  /*9990*/  IMAD.U32 R10, RZ, RZ, UR43 ;  /* 0x0000002bff0a7e24 */ /* 0x000fe2000f8e00ff */
[----:B------:R-:W4:Y:S03]  /*99a0*/  LDC R9, c[0x0][0x2f4] ;  /* 0x0000bd00ff097b82 */ /* 0x000f260000000800 */
[----:B------:R-:W-:-:S04]  /*99b0*/  @UP0 UIADD3 UR4, UP1, UR36, UR4, URZ ;  /* 0x0000000424040290 */ /* 0x000fc8000ff3e03f */
[----:B------:R-:W-:Y:S02]  /*99c0*/  @UP0 UIADD3.X UR5, UR37, UR5, URZ, UP1, !UPT ;  /* 0x0000000525050290 */ /* 0x000fe40008ffe43f */
[----:B------:R-:W-:-:S04]  /*99d0*/  IMAD.U32 R2, RZ, RZ, UR4 ;  /* 0x00000004ff027e24 */ /* 0x000fc8000f8e00ff */
[----:B------:R-:W-:-:S05]  /*99e0*/  IMAD.U32 R3, RZ, RZ, UR5 ;  /* 0x00000005ff037e24 */ /* 0x000fca000f8e00ff */
[----:B------:R3:W4:Y:S01]  /*99f0*/  @P0 LDG.E R27, desc[UR50][R2.64] ;  /* 0x00000032021b0981 */ /* 0x000722000c1e1900 */
[----:B-1----:R-:W-:Y:S02]  /*9a00*/  ISETP.NE.AND P1, PT, R5, 0x1, PT ;  /* 0x000000010500780c */ /* 0x002fe40003f25270 */
[----:B------:R-:W-:Y:S02]  /*9a10*/  LEA R10, R10, 0xffffff80, 0x7 ;  /* 0xffffff800a0a7811 */ /* 0x000fe400078e38ff */
[----:B0-----:R-:W-:Y:S01]  /*9a20*/  LOP3.LUT R19, R19, 0xffffffef, RZ, 0xc0, !PT ;  /* 0xffffffef13137812 */ /* 0x001fe200078ec0ff */
[----:B--2---:R-:W-:Y:S01]  /*9a30*/  IMAD.SHL.U32 R21, R21, 0x40, RZ ;  /* 0x0000004015157824 */ /* 0x004fe200078e00ff */
[----:B---3--:R-:W-:-:S04]  /*9a40*/  LOP3.LUT R20, R20, 0x7f, RZ, 0xc0, !PT ;  /* 0x0000007f14147812 */ /* 0x008fc800078ec0ff */
[----:B------:R-:W-:-:S03]  /*9a50*/  LOP3.LUT R21, R21, 0x40, RZ, 0xc0, !PT ;  /* 0x0000004015157812 */ /* 0x000fc600078ec0ff */
[----:B------:R-:W0:Y:S01]  /*9a60*/  @P1 LDC R3, c[0x0][0x434] ;  /* 0x00010d00ff031b82 */ /* 0x000e220000000800 */
[----:B------:R-:W-:Y:S02]  /*9a70*/  SHF.R.U32.HI R20, RZ, 0x1, R20 ;  /* 0x00000001ff147819 */ /* 0x000fe40000011614 */
[----:B------:R-:W-:Y:S02]  /*9a80*/  @P1 LOP3.LUT R19, R19, 0x10, RZ, 0xfc, !PT ;  /* 0x0000001013131812 */ /* 0x000fe400078efcff */
[----:B------:R-:W-:Y:S02]  /*9a90*/  LOP3.LUT R4, R10, R20, R21, 0xfe, !PT ;  /* 0x000000140a047212 */ /* 0x000fe400078efe15 */
[----:B------:R-:W1:Y:S01]  /*9aa0*/  S2R R20, SR_TID.X ;  /* 0x0000000000147919 */ /* 0x000e620000002100 */
[----:B------:R-:W2:Y:S01]  /*9ab0*/  @P1 LDC R0, c[0x0][0x438] ;  /* 0x00010e00ff001b82 */ /* 0x000ea20000000800 */
[C---:B------:R-:W-:Y:S01]  /*9ac0*/  ISETP.GE.AND P0, PT, R4.reuse, UR42, PT ;  /* 0x0000002a04007c0c */ /* 0x040fe2000bf06270 */
[----:B------:R-:W-:-:S04]  /*9ad0*/  VIADD R2, R4, UR38 ;  /* 0x0000002604027c36 */ /* 0x000fc80008000000 */
[----:B------:R-:W-:Y:S02]  /*9ae0*/  IMAD.MOV.U32 R6, RZ, RZ, R2 ;  /* 0x000000ffff067224 */ /* 0x000fe400078e0002 */
[----:B0-----:R-:W-:-:S05]  /*9af0*/  @P1 IMAD.HI.U32 R3, R2, R3, RZ ;  /* 0x0000000302031227 */ /* 0x001fca00078e00ff */
[----:B--2---:R-:W-:-:S04]  /*9b00*/  @P1 SHF.R.U32.HI R6, RZ, R0, R3 ;  /* 0x00000000ff061219 */ /* 0x004fc80000011603 */
[--C-:B------:R-:W-:Y:S01]  /*9b10*/  @!P0 SHF.R.S32.HI R7, RZ, 0x1f, R6.reuse ;  /* 0x0000001fff078819 */ /* 0x100fe20000011406 */
[----:B------:R-:W-:Y:S02]  /*9b20*/  IMAD.MOV R0, RZ, RZ, -R6 ;  /* 0x000000ffff007224 */ /* 0x000fe400078e0a06 */
[----:B-1----:R-:W-:Y:S02]  /*9b30*/  IMAD.SHL.U32 R20, R20, 0x10, RZ ;  /* 0x0000001014147824 */ /* 0x002fe400078e00ff */
[----:B------:R-:W-:Y:S02]  /*9b40*/  IMAD R0, R5, R0, R2 ;  /* 0x0000000005007224 */ /* 0x000fe400078e0202 */
[----:B------:R-:W0:Y:S01]  /*9b50*/  @!P0 LDC.64 R2, c[0x0][0x428] ;  /* 0x00010a00ff028b82 */ /* 0x000e220000000a00 */
[----:B------:R-:W-:-:S07]  /*9b60*/  LOP3.LUT R20, R20, 0x10, RZ, 0xc0, !PT ;  /* 0x0000001014147812 */ /* 0x000fce00078ec0ff */
[----:B------:R-:W1:Y:S01]  /*9b70*/  @!P0 LDC.64 R4, c[0x0][0x418] ;  /* 0x00010600ff048b82 */ /* 0x000e620000000a00 */
[C---:B----4-:R-:W-:Y:S02]  /*9b80*/  ISETP.GE.AND P3, PT, R20.reuse, R9, PT ;  /* 0x000000091400720c */ /* 0x050fe40003f66270 */
[----:B------:R-:W-:Y:S02]  /*9b90*/  LOP3.LUT R11, R20, 0x20, RZ, 0xfc, !PT ;  /* 0x00000020140b7812 */ /* 0x000fe400078efcff */
[----:B------:R-:W-:-:S09]  /*9ba0*/  LOP3.LUT R19, R19, 0xfffffff7, RZ, 0xc0, !PT ;  /* 0xfffffff713137812 */ /* 0x000fd200078ec0ff */
[----:B------:R-:W-:-:S04]  /*9bb0*/  @P3 LOP3.LUT R19, R19, 0x8, RZ, 0xfc, !PT ;  /* 0x0000000813133812 */ /* 0x000fc800078efcff */
[----:B------:R-:W-:-:S04]  /*9bc0*/  LOP3.LUT R19, R19, 0xfffffffe, RZ, 0xc0, !PT ;  /* 0xfffffffe13137812 */ /* 0x000fc800078ec0ff */
[----:B------:R-:W-:Y:S01]  /*9bd0*/  LOP3.LUT R19, R19, 0xfffffffb, RZ, 0xc0, !PT ;  /* 0xfffffffb13137812 */ /* 0x000fe200078ec0ff */
[----:B------:R-:W-:Y:S01]  /*9be0*/  UMOV UR4, 0xffffffff ;  /* 0xffffffff00047882 */ /* 0x000fe20000000000 */
[----:B------:R-:W-:Y:S01]  /*9bf0*/  SHF.R.S32.HI R8, RZ, 0x1f, R27 ;  /* 0x0000001fff087819 */ /* 0x000fe2000001141b */
[----:B0-----:R-:W-:-:S04]  /*9c00*/  @!P0 IMAD.WIDE.U32 R6, R27, R2, R6 ;  /* 0x000000021b068225 */ /* 0x001fc800078e0006 */
[----:B------:R-:W-:Y:S01]  /*9c10*/  @!P0 IMAD R2, R8, R2, RZ ;  /* 0x0000000208028224 */ /* 0x000fe200078e02ff */
[----:B-1----:R-:W-:Y:S01]  /*9c20*/  @!P0 LEA R4, P1, R6, R4, 0x2 ;  /* 0x0000000406048211 */ /* 0x002fe200078210ff */
[----:B------:R0:W-:Y:S02]  /*9c30*/  STL [R1+0x8], R8 ;  /* 0x0000080801007387 */ /* 0x0001e40000100800 */
[----:B------:R-:W-:Y:S02]  /*9c40*/  @!P0 IMAD R3, R27, R3, R2 ;  /* 0x000000031b038224 */ /* 0x000fe400078e0202 */
[----:B------:R-:W-:Y:S02]  /*9c50*/  IMAD.MOV.U32 R2, RZ, RZ, RZ ;  /* 0x000000ffff027224 */ /* 0x000fe400078e00ff */
[----:B------:R-:W-:-:S05]  /*9c60*/  @!P0 IMAD.IADD R3, R7, 0x1, R3 ;  /* 0x0000000107038824 */ /* 0x000fca00078e0203 */
[----:B------:R-:W-:Y:S01]  /*9c70*/  @!P0 LEA.HI.X R5, R6, R5, R3, 0x2, P1 ;  /* 0x0000000506058211 */ /* 0x000fe200008f1403 */
[----:B------:R-:W-:Y:S01]  /*9c80*/  IMAD.U32 R3, RZ, RZ, UR46 ;  /* 0x0000002eff037e24 */ /* 0x000fe2000f8e00ff */
[-C--:B------:R-:W-:Y:S02]  /*9c90*/  ISETP.GE.AND P1, PT, R11, R9.reuse, PT ;  /* 0x000000090b00720c */ /* 0x080fe40003f26270 */
[----:B0-----:R-:W-:Y:S01]  /*9ca0*/  LOP3.LUT R8, R20, 0x40, RZ, 0xfc, !PT ;  /* 0x0000004014087812 */ /* 0x001fe200078efcff */
[----:B------:R0:W5:Y:S01]  /*9cb0*/  @!P0 LDG.E R2, desc[UR50][R4.64] ;  /* 0x0000003204028981 */ /* 0x000162000c1e1900 */
[----:B------:R-:W-:Y:S02]  /*9cc0*/  ISETP.NE.AND P2, PT, R3, 0x3, PT ;  /* 0x000000030300780c */ /* 0x000fe40003f45270 */
[----:B------:R-:W-:-:S07]  /*9cd0*/  ISETP.GE.AND P0, PT, R8, R9, PT ;  /* 0x000000090800720c */ /* 0x000fce0003f06270 */
[----:B------:R-:W-:-:S04]  /*9ce0*/  @P1 LOP3.LUT R19, R19, 0x4, RZ, 0xfc, !PT ;  /* 0x0000000413131812 */ /* 0x000fc800078efcff */
[----:B------:R-:W-:-:S04]  /*9cf0*/  @P2 LOP3.LUT R19, R19, 0x1, RZ, 0xfc, !PT ;  /* 0x0000000113132812 */ /* 0x000fc800078efcff */
[----:B------:R-:W-:-:S04]  /*9d00*/  LOP3.LUT R19, R19, 0xfffffffd, RZ, 0xc0, !PT ;  /* 0xfffffffd13137812 */ /* 0x000fc800078ec0ff */
[----:B------:R-:W-:-:S05]  /*9d10*/  @P0 LOP3.LUT R19, R19, 0x2, RZ, 0xfc, !PT ;  /* 0x0000000213130812 */ /* 0x000fca00078efcff */
[----:B------:R0:W-:Y:S01]  /*9d20*/  STL [R1+0x4], R19 ;  /* 0x0000041301007387 */ /* 0x0001e20000100800 */
[----:B------:R-:W-:Y:S05]  /*9d30*/  BRA.DIV UR4, `(.L_x_10719) ;  /* 0x0000003e04887947 */ /* 0x000fea000b800000 */
.L_x_10799:
[----:B------:R-:W-:-:S05]  /*9d40*/  SHF.R.S32.HI R3, RZ, 0x1f, R26 ;  /* 0x0000001fff037819 */ /* 0x000fca000001141a */
[----:B------:R1:W-:Y:S01]  /*9d50*/  STL [R1], R3 ;  /* 0x0000000301007387 */ /* 0x0003e20000100800 */
[----:B------:R-:W-:Y:S05]  /*9d60*/  @!P2 BRA `(.L_x_10720) ;  /* 0x000000000004a947 */ /* 0x000fea0003800000 */
[----:B------:R-:W-:Y:S01]  /*9d70*/  BPT.TRAP 0x1 ;  /* 0x000000040000795c */ /* 0x000fe20000300000 */
.L_x_10720:
[----:B0-----:R-:W-:Y:S01]  /*9d80*/  IMAD R5, R18, 0x8, R16 ;  /* 0x0000000812057824 */ /* 0x001fe200078e0210 */
[----:B------:R-:W-:Y:S01]  /*9d90*/  SHF.L.U32 R21, R28, 0x1f, RZ ;  /* 0x0000001f1c157819 */ /* 0x000fe200000006ff */
[----:B------:R-:W-:Y:S01]  /*9da0*/  BSSY B0, `(.L_x_10721) ;  /* 0x0000004000007945 */ /* 0x000fe20003800000 */
[----:B------:R-:W-:Y:S02]  /*9db0*/  SHF.R.S32.HI R19, RZ, 0x1f, R0 ;  /* 0x0000001fff137819 */ /* 0x000fe40000011400 */
[----:B------:R-:W0:Y:S02]  /*9dc0*/  SYNCS.PHASECHK.TRANS64.TRYWAIT P0, [R5+URZ+0x19c80], R21 ;  /* 0x019c8015050075a7 */ /* 0x000e24000800017f */
[----:B0-----:R-:W-:Y:S05]  /*9dd0*/  @!P0 BRA `(.L_x_10722) ;  /* 0x0000003c008c8947 */ /* 0x001fea0003800000 */
.L_x_10800:
[----:B------:R-:W-:Y:S05]  /*9de0*/  BSYNC B0 ;  /* 0x0000000000007941 */ /* 0x000fea0003800000 */
.L_x_10721:
[----:B------:R-:W2:Y:S01]  /*9df0*/  LDL R9, [R1] ;  /* 0x0000000001097983 */ /* 0x000ea20000100800 */
[----:B------:R-:W-:-:S03]  /*9e00*/  ULDC.64 UR4, c[0x0][0x328] ;  /* 0x0000ca0000047ab9 */ /* 0x000fc60000000a00 */
[----:B------:R-:W3:Y:S01]  /*9e10*/  LDL R4, [R1+0x14] ;  /* 0x0000140001047983 */ /* 0x000ee20000100800 */
[----:B-1----:R-:W-:Y:S01]  /*9e20*/  IMAD R3, R19, UR4, RZ ;  /* 0x0000000413037c24 */ /* 0x002fe2000f8e02ff */
[----:B-----5:R-:W-:Y:S01]  /*9e30*/  SHF.R.S32.HI R20, RZ, 0x1f, R2 ;  /* 0x0000001fff147819 */ /* 0x020fe20000011402 */
[C---:B------:R-:W-:Y:S01]  /*9e40*/  IMAD.WIDE.U32 R6, R0.reuse, UR4, RZ ;  /* 0x0000000400067c25 */ /* 0x040fe2000f8e00ff */
[----:B------:R-:W1:Y:S01]  /*9e50*/  S2R R8, SR_TID.X ;  /* 0x0000000000087919 */ /* 0x000e620000002100 */
[----:B------:R-:W-:Y:S02]  /*9e60*/  ULDC.64 UR6, c[0x0][0x318] ;  /* 0x0000c60000067ab9 */ /* 0x000fe40000000a00 */
        /* <DEDUP_REMOVED lines=8> */
[----:B------:R-:W-:Y:S01]  /*9ef0*/  IMAD.WIDE.U32 R6, R26, UR4, R6 ;  /* 0x000000041a067c25 */ /* 0x000fe2000f8e0006 */
[----:B-1----:R-:W-:-:S04]  /*9f00*/  LOP3.LUT R8, R8, 0x7f, RZ, 0xc0, !PT ;  /* 0x0000007f08087812 */ /* 0x002fc800078ec0ff */
[----:B------:R-:W-:Y:S02]  /*9f10*/  SHF.R.U32.HI R11, RZ, 0x1, R8 ;  /* 0x00000001ff0b7819 */ /* 0x000fe40000011608 */
[----:B------:R-:W-:Y:S01]  /*9f20*/  IADD3 R8, P0, R6, UR6, RZ ;  /* 0x0000000606087c10 */ /* 0x000fe2000ff1e0ff */
[----:B--2---:R-:W-:Y:S01]  /*9f30*/  IMAD R3, R9, UR4, RZ ;  /* 0x0000000409037c24 */ /* 0x004fe2000f8e02ff */
[----:B------:R-:W-:-:S03]  /*9f40*/  UMOV UR4, 0xffffffff ;  /* 0xffffffff00047882 */ /* 0x000fc60000000000 */
[----:B------:R-:W-:-:S05]  /*9f50*/  IMAD R3, R26, UR5, R3 ;  /* 0x000000051a037c24 */ /* 0x000fca000f8e0203 */
[----:B------:R-:W-:Y:S02]  /*9f60*/  IADD3.X R9, R7, UR7, R3, P0, !PT ;  /* 0x0000000707097c10 */ /* 0x000fe400087fe403 */
[----:B------:R-:W-:Y:S01]  /*9f70*/  IADD3 R3, -R11, UR42, -R10 ;  /* 0x0000002a0b037c10 */ /* 0x000fe2000fffe90a */
[----:B---3--:R-:W-:-:S03]  /*9f80*/  IMAD R10, R18, 0x3000, R4 ;  /* 0x00003000120a7824 */ /* 0x008fc600078e0204 */
[----:B------:R-:W-:Y:S01]  /*9f90*/  ISETP.GE.AND P0, PT, R3, 0x1, PT ;  /* 0x000000010300780c */ /* 0x000fe20003f06270 */
[----:B------:R-:W-:-:S12]  /*9fa0*/  BRA.DIV UR4, `(.L_x_10723) ;  /* 0x0000003e042c7947 */ /* 0x000fd8000b800000 */
[----:B------:R-:W1:Y:S01]  /*9fb0*/  S2R R7, SR_TID.X ;  /* 0x0000000000077919 */ /* 0x000e620000002100 */
[----:B------:R-:W2:Y:S01]  /*9fc0*/  LDC R12, c[0x0][0x2f4] ;  /* 0x0000bd00ff0c7b82 */ /* 0x000ea20000000800 */
[----:B------:R-:W3:Y:S04]  /*9fd0*/  SHFL.IDX PT, R6, R8, RZ, 0x1e1f ;  /* 0x001e1fff08067589 */ /* 0x000ee800000e0000 */
[----:B------:R-:W4:Y:S04]  /*9fe0*/  SHFL.IDX PT, R4, R9, RZ, 0x1e1f ;  /* 0x001e1fff09047589 */ /* 0x000f2800000e0000 */
[----:B------:R-:W0:Y:S01]  /*9ff0*/  SHFL.IDX PT, R9, R9, 0x1, 0x1e1f ;  /* 0x003e1f0009097f89 */ /* 0x000e2200000e0000 */
[----:B-1----:R-:W-:-:S05]  /*a000*/  IMAD.SHL.U32 R11, R7, 0x10, RZ ;  /* 0x00000010070b7824 */ /* 0x002fca00078e00ff */
[----:B------:R-:W-:-:S04]  /*a010*/  LOP3.LUT R11, R11, 0x10, RZ, 0xc0, !PT ;  /* 0x000000100b0b7812 */ /* 0x000fc800078ec0ff */
[C---:B---3--:R-:W-:Y:S02]  /*a020*/  IADD3 R6, P1, R11.reuse, R6, RZ ;  /* 0x000000060b067210 */ /* 0x048fe40007f3e0ff */
[CC--:B--2---:R-:W-:Y:S02]  /*a030*/  ISETP.GE.AND P3, PT, R11.reuse, R12.reuse, PT ;  /* 0x0000000c0b00720c */ /* 0x0c4fe40003f66270 */
[----:B------:R-:W-:Y:S01]  /*a040*/  LOP3.LUT R13, R11, 0x20, RZ, 0xfc, !PT ;  /* 0x000000200b0d7812 */ /* 0x000fe200078efcff */
[----:B----4-:R-:W-:Y:S01]  /*a050*/  IMAD.X R7, RZ, RZ, R4, P1 ;  /* 0x000000ffff077224 */ /* 0x010fe200008e0604 */
[----:B------:R-:W-:Y:S01]  /*a060*/  ISETP.LT.OR P1, PT, R3, 0x1, P3 ;  /* 0x000000010300780c */ /* 0x000fe20001f21670 */
[----:B------:R-:W-:Y:S01]  /*a070*/  IMAD.IADD R4, R16, 0x1, R10 ;  /* 0x0000000110047824 */ /* 0x000fe200078e020a */
[----:B------:R-:W-:Y:S02]  /*a080*/  ISETP.GE.AND P2, PT, R13, R12, PT ;  /* 0x0000000c0d00720c */ /* 0x000fe40003f46270 */
[----:B------:R-:W-:-:S09]  /*a090*/  LOP3.LUT R11, R11, 0x40, RZ, 0xfc, !PT ;  /* 0x000000400b0b7812 */ /* 0x000fd200078efcff */
[----:B------:R-:W-:Y:S01]  /*a0a0*/  LDGSTS.E.BYPASS.LTC128B.128 [R4+0x9000], desc[UR50][R6.64], !P1 ;  /* 0x0900000006047fae */ /* 0x000fe2000c901d72 */
[----:B------:R-:W-:-:S13]  /*a0b0*/  ISETP.LT.OR P1, PT, R3, 0x1, P2 ;  /* 0x000000010300780c */ /* 0x000fda0001721670 */
[----:B------:R-:W-:Y:S01]  /*a0c0*/  LDGSTS.E.BYPASS.LTC128B.128 [R4+0xa000], desc[UR50][R6.64+0x20], !P1 ;  /* 0x0a00002006047fae */ /* 0x000fe2000c901d72 */
[----:B------:R-:W-:-:S04]  /*a0d0*/  ISETP.GE.AND P1, PT, R11, R12, PT ;  /* 0x0000000c0b00720c */ /* 0x000fc80003f26270 */
[----:B------:R-:W-:-:S13]  /*a0e0*/  ISETP.LT.OR P4, PT, R3, 0x1, P1 ;  /* 0x000000010300780c */ /* 0x000fda0000f81670 */
[----:B------:R1:W-:Y:S01]  /*a0f0*/  LDGSTS.E.BYPASS.LTC128B.128 [R4+0xb000], desc[UR50][R6.64+0x40], !P4 ;  /* 0x0b00004006047fae */ /* 0x0003e2000e101d72 */
[----:B------:R-:W-:-:S03]  /*a100*/  ISETP.GE.AND P4, PT, R3, 0x41, PT ;  /* 0x000000410300780c */ /* 0x000fc60003f86270 */
[----:B01----:R1:W2:Y:S10]  /*a110*/  SHFL.IDX PT, R6, R8, 0x1, 0x1e1f ;  /* 0x003e1f0008067f89 */ /* 0x0032b400000e0000 */
.L_x_10806:
[----:B------:R-:W0:Y:S01]  /*a120*/  S2R R7, SR_TID.X ;  /* 0x0000000000077919 */ /* 0x000e220000002100 */
[C---:B------:R-:W-:Y:S02]  /*a130*/  ISETP.LT.OR P3, PT, R3.reuse, 0x41, P3 ;  /* 0x000000410300780c */ /* 0x040fe40001f61670 */
[C---:B------:R-:W-:Y:S02]  /*a140*/  ISETP.LT.OR P2, PT, R3.reuse, 0x41, P2 ;  /* 0x000000410300780c */ /* 0x040fe40001741670 */
[----:B------:R-:W-:Y:S01]  /*a150*/  ISETP.LT.OR P1, PT, R3, 0x41, P1 ;  /* 0x000000410300780c */ /* 0x000fe20000f21670 */
[----:B0-----:R-:W-:-:S05]  /*a160*/  IMAD.SHL.U32 R7, R7, 0x10, RZ ;  /* 0x0000001007077824 */ /* 0x001fca00078e00ff */
[----:B------:R-:W-:-:S04]  /*a170*/  LOP3.LUT R7, R7, 0x10, RZ, 0xc0, !PT ;  /* 0x0000001007077812 */ /* 0x000fc800078ec0ff */
        /* <DEDUP_REMOVED lines=10> */
.L_x_10724:
        /* <DEDUP_REMOVED lines=11> */
.L_x_10725:
[----:B------:R2:W-:Y:S01]  /*a2d0*/  SYNCS.ARRIVE.TRANS64.A1T0 RZ, [R5+URZ+0x19c70], RZ ;  /* 0x019c70ff05ff79a7 */ /* 0x0005e2000810003f */
[----:B------:R-:W-:Y:S05]  /*a2e0*/  @!P3 BRA `(.L_x_10726) ;  /* 0x000000000004b947 */ /* 0x000fea0003800000 */
[----:B------:R-:W-:Y:S01]  /*a2f0*/  BPT.TRAP 0x1 ;  /* 0x000000040000795c */ /* 0x000fe20000300000 */
.L_x_10726:
[----:B------:R-:W3:Y:S01]  /*a300*/  SYNCS.PHASECHK.TRANS64.TRYWAIT P1, [R5+URZ+0x19c40], R21 ;  /* 0x019c4015050075a7 */ /* 0x000ee2000802017f */
[----:B------:R-:W-:Y:S04]  /*a310*/  BSSY B0, `(.L_x_10727) ;  /* 0x0000002000007945 */ /* 0x000fe80003800000 */
[----:B---3--:R-:W-:Y:S05]  /*a320*/  @!P1 BRA `(.L_x_10728) ;  /* 0x0000003c00309947 */ /* 0x008fea0003800000 */
.L_x_10807:
[----:B------:R-:W-:Y:S05]  /*a330*/  BSYNC B0 ;  /* 0x0000000000007941 */ /* 0x000fea0003800000 */
.L_x_10727:
[----:B-1----:R-:W4:Y:S01]  /*a340*/  LDL R8, [R1] ;  /* 0x0000000001087983 */ /* 0x002f220000100800 */
[----:B------:R-:W-:Y:S01]  /*a350*/  ULDC.64 UR4, c[0x0][0x300] ;  /* 0x0000c00000047ab9 */ /* 0x000fe20000000a00 */
[----:B------:R-:W1:Y:S01]  /*a360*/  LDC R9, c[0x0][0x2f4] ;  /* 0x0000bd00ff097b82 */ /* 0x000e620000000800 */
[----:B------:R-:W-:Y:S01]  /*a370*/  IMAD R3, R19, UR4, RZ ;  /* 0x0000000413037c24 */ /* 0x000fe2000f8e02ff */
[----:B------:R-:W-:Y:S01]  /*a380*/  ULDC.64 UR6, c[0x0][0x2e8] ;  /* 0x0000ba0000067ab9 */ /* 0x000fe20000000a00 */
[----:B0-----:R-:W-:-:S04]  /*a390*/  IMAD.WIDE.U32 R6, R0, UR4, RZ ;  /* 0x0000000400067c25 */ /* 0x001fc8000f8e00ff */
[----:B------:R-:W-:Y:S01]  /*a3a0*/  IMAD R3, R0, UR5, R3 ;  /* 0x0000000500037c24 */ /* 0x000fe2000f8e0203 */
[----:B------:R-:W-:Y:S02]  /*a3b0*/  ULDC.64 UR4, c[0x0][0x310] ;  /* 0x0000c40000047ab9 */ /* 0x000fe40000000a00 */
[----:B------:R-:W-:Y:S02]  /*a3c0*/  IMAD R20, R20, UR4, RZ ;  /* 0x0000000414147c24 */ /* 0x000fe4000f8e02ff */
[----:B------:R-:W-:Y:S02]  /*a3d0*/  IMAD.IADD R7, R7, 0x1, R3 ;  /* 0x0000000107077824 */ /* 0x000fe400078e0203 */
[----:B------:R-:W-:-:S04]  /*a3e0*/  IMAD.WIDE.U32 R6, R2, UR4, R6 ;  /* 0x0000000402067c25 */ /* 0x000fc8000f8e0006 */
[----:B------:R-:W-:Y:S01]  /*a3f0*/  IMAD R2, R2, UR5, R20 ;  /* 0x0000000502027c24 */ /* 0x000fe2000f8e0214 */
[----:B------:R-:W-:-:S03]  /*a400*/  ULDC.64 UR4, c[0x0][0x308] ;  /* 0x0000c20000047ab9 */ /* 0x000fc60000000a00 */
[----:B------:R-:W-:Y:S02]  /*a410*/  IMAD.IADD R3, R7, 0x1, R2 ;  /* 0x0000000107037824 */ /* 0x000fe400078e0202 */
[----:B------:R-:W-:-:S04]  /*a420*/  IMAD.MOV.U32 R2, RZ, RZ, R6 ;  /* 0x000000ffff027224 */ /* 0x000fc800078e0006 */
[----:B------:R-:W-:-:S03]  /*a430*/  IMAD.WIDE.U32 R2, R26, UR4, R2 ;  /* 0x000000041a027c25 */ /* 0x000fc6000f8e0002 */
[----:B------:R-:W-:Y:S01]  /*a440*/  IADD3 R0, P1, R2, UR6, RZ ;  /* 0x0000000602007c10 */ /* 0x000fe2000ff3e0ff */
[----:B----4-:R-:W-:Y:S01]  /*a450*/  IMAD R6, R8, UR4, RZ ;  /* 0x0000000408067c24 */ /* 0x010fe2000f8e02ff */
[----:B------:R-:W-:Y:S01]  /*a460*/  UMOV UR4, 0xffffffff ;  /* 0xffffffff00047882 */ /* 0x000fe20000000000 */
[----:B------:R-:W0:Y:S02]  /*a470*/  S2R R8, SR_TID.X ;  /* 0x0000000000087919 */ /* 0x000e240000002100 */
[----:B------:R-:W-:-:S05]  /*a480*/  IMAD R6, R26, UR5, R6 ;  /* 0x000000051a067c24 */ /* 0x000fca000f8e0206 */
[----:B------:R-:W-:Y:S01]  /*a490*/  IADD3.X R6, R3, UR7, R6, P1, !PT ;  /* 0x0000000703067c10 */ /* 0x000fe20008ffe406 */
[C---:B0-----:R-:W-:Y:S02]  /*a4a0*/  IMAD.SHL.U32 R10, R8.reuse, 0x10, RZ ;  /* 0x00000010080a7824 */ /* 0x041fe400078e00ff */
[----:B------:R-:W-:-:S03]  /*a4b0*/  IMAD.SHL.U32 R8, R8, 0x10, RZ ;  /* 0x0000001008087824 */ /* 0x000fc600078e00ff */
[----:B------:R-:W-:Y:S02]  /*a4c0*/  LOP3.LUT R10, R10, 0x10, RZ, 0xc0, !PT ;  /* 0x000000100a0a7812 */ /* 0x000fe400078ec0ff */
[----:B------:R-:W-:Y:S02]  /*a4d0*/  LOP3.LUT R8, R8, 0x10, RZ, 0xc0, !PT ;  /* 0x0000001008087812 */ /* 0x000fe400078ec0ff */
[C---:B------:R-:W-:Y:S02]  /*a4e0*/  LOP3.LUT R11, R10.reuse, 0x40, RZ, 0xfc, !PT ;  /* 0x000000400a0b7812 */ /* 0x040fe400078efcff */
[----:B------:R-:W-:Y:S02]  /*a4f0*/  LOP3.LUT R10, R10, 0x20, RZ, 0xfc, !PT ;  /* 0x000000200a0a7812 */ /* 0x000fe400078efcff */
[-C--:B-1----:R-:W-:Y:S02]  /*a500*/  ISETP.GE.AND P2, PT, R11, R9.reuse, PT ;  /* 0x000000090b00720c */ /* 0x082fe40003f46270 */
[----:B------:R-:W-:-:S02]  /*a510*/  ISETP.GE.AND P3, PT, R10, R9, PT ;  /* 0x000000090a00720c */ /* 0x000fc40003f66270 */
[----:B------:R-:W-:Y:S01]  /*a520*/  ISETP.GE.AND P5, PT, R8, R9, PT ;  /* 0x000000090800720c */ /* 0x000fe20003fa6270 */
[----:B------:R-:W-:-:S12]  /*a530*/  BRA.DIV UR4, `(.L_x_10729) ;  /* 0x0000003a04c07947 */ /* 0x000fd8000b800000 */
[----:B------:R-:W0:Y:S04]  /*a540*/  SHFL.IDX PT, R3, R0, RZ, 0x1e1f ;  /* 0x001e1fff00037589 */ /* 0x000e2800000e0000 */
[----:B------:R-:W1:Y:S04]  /*a550*/  SHFL.IDX PT, R2, R6, RZ, 0x1e1f ;  /* 0x001e1fff06027589 */ /* 0x000e6800000e0000 */
        /* <DEDUP_REMOVED lines=8> */
[----:B------:R1:W-:Y:S04]  /*a5e0*/  @P0 LDGSTS.E.BYPASS.LTC128B.128 [R4+0x14800], desc[UR50][R2.64+0x20], !P3 ;  /* 0x1480002002040fae */ /* 0x0003e8000d901d72 */
[----:B--2-4-:R1:W-:Y:S02]  /*a5f0*/  @P0 LDGSTS.E.BYPASS.LTC128B.128 [R4+0x15800], desc[UR50][R2.64+0x40], !P2 ;  /* 0x1580004002040fae */ /* 0x0143e4000d101d72 */
.L_x_10813:
[----:B------:R-:W-:-:S05]  /*a600*/  @P4 IADD3 R0, P0, R8, R0, RZ ;  /* 0x0000000008004210 */ /* 0x000fca0007f1e0ff */
[----:B01----:R-:W-:Y:S01]  /*a610*/  @P4 IMAD.X R2, RZ, RZ, R6, P0 ;  /* 0x000000ffff024224 */ /* 0x003fe200000e0606 */
[----:B------:R-:W-:-:S03]  /*a620*/  PLOP3.LUT P0, PT, PT, PT, PT, 0x80, 0x0 ;  /* 0x000000000000781c */ /* 0x000fc60003f0f070 */
[----:B------:R-:W-:Y:S02]  /*a630*/  @P4 IMAD.MOV.U32 R3, RZ, RZ, R2 ;  /* 0x000000ffff034224 */ /* 0x000fe400078e0002 */
[----:B------:R-:W-:-:S05]  /*a640*/  @P4 IMAD.MOV.U32 R2, RZ, RZ, R0 ;  /* 0x000000ffff024224 */ /* 0x000fca00078e0000 */
[----:B------:R-:W-:Y:S01]  /*a650*/  @!PT LDS RZ, [RZ] ;  /* 0x00000000fffff984 */ /* 0x000fe20000000800 */
[----:B------:R-:W-:Y:S01]  /*a660*/  @!PT LDS RZ, [RZ] ;  /* 0x00000000fffff984 */ /* 0x000fe20000000800 */
[----:B------:R-:W-:Y:S01]  /*a670*/  @!PT LDS RZ, [RZ] ;  /* 0x00000000fffff984 */ /* 0x000fe20000000800 */
[----:B------:R0:W-:Y:S04]  /*a680*/  @P4 LDGSTS.E.BYPASS.LTC128B.128 [R4+0x14000], desc[UR50][R2.64], !P5 ;  /* 0x1400000002044fae */ /* 0x0001e8000e901d72 */
[----:B------:R0:W-:Y:S04]  /*a690*/  @P4 LDGSTS.E.BYPASS.LTC128B.128 [R4+0x15000], desc[UR50][R2.64+0x20], !P3 ;  /* 0x1500002002044fae */ /* 0x0001e8000d901d72 */
[----:B------:R0:W-:Y:S01]  /*a6a0*/  @P4 LDGSTS.E.BYPASS.LTC128B.128 [R4+0x16000], desc[UR50][R2.64+0x40], !P2 ;  /* 0x1600004002044fae */ /* 0x0001e2000d101d72 */
[----:B------:R-:W-:Y:S01]  /*a6b0*/  NOP ;  /* 0x0000000000007918 */ /* 0x000fe20000000000 */
.L_x_10730:
        /* <DEDUP_REMOVED lines=11> */
.L_x_10731:
        /* <DEDUP_REMOVED lines=18> */
[----:B0-----:R-:W-:Y:S01]  /*a890*/  MOV R2, 0x0 ;  /* 0x0000000000027802 */ /* 0x001fe20000000f00 */
[----:B------:R-:W-:Y:S01]  /*a8a0*/  ULDC.64 UR6, c[0x4][0x1b0] ;  /* 0x01006c0000067ab9 */ /* 0x000fe20000000a00 */
[----:B------:R-:W-:Y:S01]  /*a8b0*/  ULDC.64 UR8, c[0x4][0x1b8] ;  /* 0x01006e0000087ab9 */ /* 0x000fe20000000a00 */
[----:B------:R-:W-:Y:S01]  /*a8c0*/  ULDC.64 UR4, c[0x4][0x60] ;  /* 0x0100180000047ab9 */ /* 0x000fe20000000a00 */
[----:B------:R-:W-:Y:S02]  /*a8d0*/  IMAD.U32 R4, RZ, RZ, UR6 ;  /* 0x00000006ff047e24 */ /* 0x000fe4000f8e00ff */
[----:B------:R-:W0:Y:S01]  /*a8e0*/  LDC.64 R2, c[0x4][R2] ;  /* 0x0100000002027b82 */ /* 0x000e220000000a00 */
[----:B-1-3--:R-:W-:Y:S02]  /*a8f0*/  IMAD.U32 R5, RZ, RZ, UR7 ;  /* 0x00000007ff057e24 */ /* 0x00afe4000f8e00ff */
        /* <DEDUP_REMOVED lines=9> */
.L_x_10733:
[----:B------:R-:W-:Y:S05]  /*a990*/  BSYNC B6 ;  /* 0x0000000000067941 */ /* 0x000fea0003800000 */
.L_x_10732:
[----:B------:R-:W2:Y:S01]  /*a9a0*/  S2R R17, SR_TID.X ;  /* 0x0000000000117919 */ /* 0x000ea20000002100 */
[----:B------:R-:W4:Y:S01]  /*a9b0*/  LDC R8, c[0x0][0x448] ;  /* 0x00011200ff087b82 */ /* 0x000f220000000800 */
[----:B------:R1:W5:Y:S01]  /*a9c0*/  LDL R9, [R1+0x18] ;  /* 0x0000180001097983 */ /* 0x0003620000100800 */
[----:B0-----:R-:W0:Y:S01]  /*a9d0*/  S2R R2, SR_TID.X ;  /* 0x0000000000027919 */ /* 0x001e220000002100 */
[----:B------:R-:W-:Y:S01]  /*a9e0*/  R2UR UR7, R26 ;  /* 0x000000001a0772ca */ /* 0x000fe200000e0000 */
[----:B------:R-:W-:Y:S01]  /*a9f0*/  ULDC.64 UR8, c[0x0][0x2d8] ;  /* 0x0000b60000087ab9 */ /* 0x000fe20000000a00 */
[----:B--2---:R-:W-:Y:S02]  /*aa00*/  IMAD.SHL.U32 R19, R17, 0x40, RZ ;  /* 0x0000004011137824 */ /* 0x004fe400078e00ff */
[----:B------:R-:W2:Y:S01]  /*aa10*/  LDL R17, [R1] ;  /* 0x0000000001117983 */ /* 0x000ea20000100800 */
[----:B----4-:R-:W-:Y:S02]  /*aa20*/  ISETP.NE.AND P0, PT, R8, 0x1, PT ;  /* 0x000000010800780c */ /* 0x010fe40003f05270 */
[----:B------:R-:W-:-:S02]  /*aa30*/  R2UR UR10, R26 ;  /* 0x000000001a0a72ca */ /* 0x000fc400000e0000 */
[----:B------:R-:W-:Y:S02]  /*aa40*/  LOP3.LUT R19, R19, 0x40, RZ, 0xc0, !PT ;  /* 0x0000004013137812 */ /* 0x000fe400078ec0ff */
[----:B0-----:R-:W-:-:S04]  /*aa50*/  LOP3.LUT R2, R2, 0x7f, RZ, 0xc0, !PT ;  /* 0x0000007f02027812 */ /* 0x001fc800078ec0ff */
[----:B------:R-:W-:-:S03]  /*aa60*/  SHF.R.U32.HI R2, RZ, 0x1, R2 ;  /* 0x00000001ff027819 */ /* 0x000fc60000011602 */
[----:B------:R-:W0:Y:S08]  /*aa70*/  @P0 LDC R4, c[0x0][0x44c] ;  /* 0x00011300ff040b82 */ /* 0x000e300000000800 */
[----:B------:R-:W4:Y:S01]  /*aa80*/  @P0 LDC R3, c[0x0][0x450] ;  /* 0x00011400ff030b82 */ /* 0x000f220000000800 */
[----:B------:R-:W-:Y:S01]  /*aa90*/  LOP3.LUT R2, R2, R19, RZ, 0xfc, !PT ;  /* 0x0000001302027212 */ /* 0x000fe200078efcff */
[----:B------:R-:W-:Y:S01]  /*aaa0*/  UMOV UR4, UR36 ;  /* 0x0000002400047c82 */ /* 0x000fe20008000000 */
[----:B------:R-:W-:-:S02]  /*aab0*/  UMOV UR5, UR47 ;  /* 0x0000002f00057c82 */ /* 0x000fc40008000000 */
[----:B------:R-:W-:Y:S01]  /*aac0*/  UIMAD.WIDE.U32 UR4, UR7, UR8, UR4 ;  /* 0x00000008070472a5 */ /* 0x000fe2000f8e0004 */
[----:B------:R-:W-:Y:S02]  /*aad0*/  IMAD R0, R25, 0xc0, R2 ;  /* 0x000000c019007824 */ /* 0x000fe400078e0202 */
[----:B------:R-:W2:Y:S02]  /*aae0*/  @P0 LDC R7, c[0x0][0x450] ;  /* 0x00011400ff070b82 */ /* 0x000ea40000000800 */
[----:B------:R-:W-:Y:S02]  /*aaf0*/  IMAD.MOV.U32 R2, RZ, RZ, R0 ;  /* 0x000000ffff027224 */ /* 0x000fe400078e0000 */
[----:B0-----:R-:W-:-:S05]  /*ab00*/  @P0 IMAD.HI.U32 R4, R0, R4, RZ ;  /* 0x0000000400040227 */ /* 0x001fca00078e00ff */
[----:B----4-:R-:W-:-:S04]  /*ab10*/  @P0 SHF.R.U32.HI R2, RZ, R3, R4 ;  /* 0x00000003ff020219 */ /* 0x010fc80000011604 */
[--C-:B-1-3--:R-:W-:Y:S01]  /*ab20*/  SHF.R.S32.HI R5, RZ, 0x1f, R2.reuse ;  /* 0x0000001fff057819 */ /* 0x10afe20000011402 */
[----:B------:R-:W-:-:S04]  /*ab30*/  IMAD.MOV R4, RZ, RZ, -R2 ;  /* 0x000000ffff047224 */ /* 0x000fc800078e0a02 */
[----:B------:R-:W-:Y:S02]  /*ab40*/  IMAD R4, R8, R4, R0 ;  /* 0x0000000408047224 */ /* 0x000fe400078e0200 */
[----:B------:R-:W-:Y:S01]  /*ab50*/  VIADD R0, R0, 0x80 ;  /* 0x0000008000007836 */ /* 0x000fe20000000000 */
[----:B--2---:R-:W-:-:S13]  /*ab60*/  R2UR UR6, R17 ;  /* 0x00000000110672ca */ /* 0x004fda00000e0000 */
[----:B------:R-:W-:-:S04]  /*ab70*/  UIMAD UR6, UR6, UR8, URZ ;  /* 0x00000008060672a4 */ /* 0x000fc8000f8e023f */
[----:B------:R-:W-:-:S03]  /*ab80*/  UIMAD UR6, UR10, UR9, UR6 ;  /* 0x000000090a0672a4 */ /* 0x000fc6000f8e0206 */
[----:B------:R-:W-:Y:S01]  /*ab90*/  ULDC.64 UR8, c[0x0][0x2e0] ;  /* 0x0000b80000087ab9 */ /* 0x000fe20000000a00 */
[----:B------:R-:W-:Y:S02]  /*aba0*/  UIADD3 UR5, UR5, UR6, URZ ;  /* 0x0000000605057290 */ /* 0x000fe4000fffe03f */
[----:B------:R-:W-:Y:S02]  /*abb0*/  UIMAD UR6, UR45, UR8, URZ ;  /* 0x000000082d0672a4 */ /* 0x000fe4000f8e023f */
[----:B------:R-:W-:Y:S02]  /*abc0*/  UIMAD.WIDE.U32 UR4, UR44, UR8, UR4 ;  /* 0x000000082c0472a5 */ /* 0x000fe4000f8e0004 */
[----:B------:R-:W-:Y:S01]  /*abd0*/  UIMAD UR6, UR44, UR9, UR6 ;  /* 0x000000092c0672a4 */ /* 0x000fe2000f8e0206 */
[----:B------:R-:W-:Y:S02]  /*abe0*/  ULDC.64 UR10, c[0x0][0x280] ;  /* 0x0000a000000a7ab9 */ /* 0x000fe40000000a00 */
[----:B------:R-:W-:Y:S01]  /*abf0*/  ULDC.64 UR8, c[0x0][0x2c8] ;  /* 0x0000b20000087ab9 */ /* 0x000fe20000000a00 */
[----:B------:R-:W-:-:S03]  /*ac00*/  UIADD3 UR5, UR5, UR6, URZ ;  /* 0x0000000605057290 */ /* 0x000fc6000fffe03f */
[----:B------:R-:W-:Y:S02]  /*ac10*/  ULDC.64 UR6, c[0x0][0x2d0] ;  /* 0x0000b40000067ab9 */ /* 0x000fe40000000a00 */
[----:B------:R-:W-:Y:S02]  /*ac20*/  IMAD R5, R5, UR6, RZ ;  /* 0x0000000605057c24 */ /* 0x000fe4000f8e02ff */
[----:B------:R-:W-:Y:S02]  /*ac30*/  IMAD.U32 R6, RZ, RZ, UR6 ;  /* 0x00000006ff067e24 */ /* 0x000fe4000f8e00ff */
[C---:B------:R-:W-:Y:S02]  /*ac40*/  IMAD R5, R2.reuse, UR7, R5 ;  /* 0x0000000702057c24 */ /* 0x040fe4000f8e0205 */
[----:B------:R-:W-:-:S04]  /*ac50*/  IMAD.WIDE.U32 R2, R2, R6, UR4 ;  /* 0x0000000402027e25 */ /* 0x000fc8000f8e0006 */
[----:B------:R-:W-:Y:S01]  /*ac60*/  IMAD.IADD R3, R3, 0x1, R5 ;  /* 0x0000000103037824 */ /* 0x000fe200078e0205 */
[----:B------:R-:W-:Y:S01]  /*ac70*/  SHF.R.S32.HI R5, RZ, 0x1f, R4 ;  /* 0x0000001fff057819 */ /* 0x000fe20000011404 */
[----:B------:R-:W-:-:S04]  /*ac80*/  IMAD.WIDE.U32 R2, R4, UR8, R2 ;  /* 0x0000000804027c25 */ /* 0x000fc8000f8e0002 */
[----:B------:R-:W-:-:S04]  /*ac90*/  IMAD R5, R5, UR8, RZ ;  /* 0x0000000805057c24 */ /* 0x000fc8000f8e02ff */
[----:B------:R-:W-:Y:S01]  /*aca0*/  IMAD R4, R4, UR9, R5 ;  /* 0x0000000904047c24 */ /* 0x000fe2000f8e0205 */
[----:B------:R-:W-:Y:S02]  /*acb0*/  IADD3 R5, P1, R2, UR10, RZ ;  /* 0x0000000a02057c10 */ /* 0x000fe4000ff3e0ff */
[----:B------:R-:W0:Y:S01]  /*acc0*/  @P0 LDC R2, c[0x0][0x44c] ;  /* 0x00011300ff020b82 */ /* 0x000e220000000800 */
[----:B------:R-:W1:Y:S01]  /*acd0*/  S2R R17, SR_TID.X ;  /* 0x0000000000117919 */ /* 0x000e620000002100 */
[----:B------:R-:W-:Y:S01]  /*ace0*/  IADD3.X R4, R3, UR11, R4, P1, !PT ;  /* 0x0000000b03047c10 */ /* 0x000fe20008ffe404 */
[----:B0-----:R-:W-:-:S04]  /*acf0*/  @P0 IMAD.HI.U32 R3, R0, R2, RZ ;  /* 0x0000000200030227 */ /* 0x001fc800078e00ff */
[----:B------:R-:W-:Y:S01]  /*ad00*/  IMAD.MOV.U32 R2, RZ, RZ, R0 ;  /* 0x000000ffff027224 */ /* 0x000fe200078e0000 */
[----:B------:R-:W-:-:S05]  /*ad10*/  @P0 SHF.R.U32.HI R2, RZ, R7, R3 ;  /* 0x00000007ff020219 */ /* 0x000fca0000011603 */
[----:B------:R-:W-:-:S04]  /*ad20*/  IMAD.MOV R3, RZ, RZ, -R2 ;  /* 0x000000ffff037224 */ /* 0x000fc800078e0a02 */
[----:B------:R-:W-:Y:S01]  /*ad30*/  IMAD R0, R8, R3, R0 ;  /* 0x0000000308007224 */ /* 0x000fe200078e0200 */
[----:B------:R-:W-:-:S05]  /*ad40*/  SHF.R.S32.HI R3, RZ, 0x1f, R2 ;  /* 0x0000001fff037819 */ /* 0x000fca0000011402 */
[----:B------:R-:W-:-:S04]  /*ad50*/  IMAD R3, R3, UR6, RZ ;  /* 0x0000000603037c24 */ /* 0x000fc8000f8e02ff */
[C---:B------:R-:W-:Y:S02]  /*ad60*/  IMAD R7, R2.reuse, UR7, R3 ;  /* 0x0000000702077c24 */ /* 0x040fe4000f8e0203 */
[----:B------:R-:W-:Y:S01]  /*ad70*/  IMAD.WIDE.U32 R2, R2, R6, UR4 ;  /* 0x0000000402027e25 */ /* 0x000fe2000f8e0006 */
[----:B------:R-:W-:Y:S01]  /*ad80*/  SHF.R.S32.HI R6, RZ, 0x1f, R0 ;  /* 0x0000001fff067819 */ /* 0x000fe20000011400 */
[----:B------:R-:W-:Y:S02]  /*ad90*/  ULDC UR4, c[0x0][0x2b8] ;  /* 0x0000ae0000047ab9 */ /* 0x000fe40000000800 */
[----:B------:R-:W-:Y:S02]  /*ada0*/  IMAD.IADD R3, R3, 0x1, R7 ;  /* 0x0000000103037824 */ /* 0x000fe400078e0207 */
[----:B-1----:R-:W-:Y:S02]  /*adb0*/  IMAD.SHL.U32 R19, R17, 0x10, RZ ;  /* 0x0000001011137824 */ /* 0x002fe400078e00ff */
[----:B------:R-:W-:-:S02]  /*adc0*/  IMAD R6, R6, UR8, RZ ;  /* 0x0000000806067c24 */ /* 0x000fc4000f8e02ff */
[----:B------:R-:W-:Y:S01]  /*add0*/  IMAD.WIDE.U32 R2, R0, UR8, R2 ;  /* 0x0000000800027c25 */ /* 0x000fe2000f8e0002 */
[----:B------:R-:W-:-:S03]  /*ade0*/  LOP3.LUT R19, R19, 0x10, RZ, 0xc0, !PT ;  /* 0x0000001013137812 */ /* 0x000fc600078ec0ff */
[----:B------:R-:W-:Y:S01]  /*adf0*/  IMAD.SHL.U32 R10, R17, 0x10, RZ ;  /* 0x00000010110a7824 */ /* 0x000fe200078e00ff */
[----:B------:R-:W-:Y:S01]  /*ae00*/  IADD3 R7, P0, R2, UR10, RZ ;  /* 0x0000000a02077c10 */ /* 0x000fe2000ff1e0ff */
[----:B------:R-:W-:Y:S01]  /*ae10*/  IMAD R6, R0, UR9, R6 ;  /* 0x0000000900067c24 */ /* 0x000fe2000f8e0206 */
[C---:B------:R-:W-:Y:S02]  /*ae20*/  LOP3.LUT R12, R19.reuse, 0x20, RZ, 0xfc, !PT ;  /* 0x00000020130c7812 */ /* 0x040fe400078efcff */
[----:B------:R-:W-:Y:S02]  /*ae30*/  LOP3.LUT R10, R10, 0x10, RZ, 0xc0, !PT ;  /* 0x000000100a0a7812 */ /* 0x000fe400078ec0ff */
[----:B------:R-:W-:Y:S01]  /*ae40*/  LOP3.LUT R11, R19, 0x40, RZ, 0xfc, !PT ;  /* 0x00000040130b7812 */ /* 0x000fe200078efcff */
[----:B------:R-:W-:Y:S01]  /*ae50*/  UMOV UR5, 0xffffffff ;  /* 0xffffffff00057882 */ /* 0x000fe20000000000 */
[----:B------:R-:W-:Y:S02]  /*ae60*/  IADD3.X R6, R3, UR11, R6, P0, !PT ;  /* 0x0000000b03067c10 */ /* 0x000fe400087fe406 */
[----:B------:R-:W-:-:S02]  /*ae70*/  LOP3.LUT R17, R17, 0x7f, RZ, 0xc0, !PT ;  /* 0x0000007f11117812 */ /* 0x000fc400078ec0ff */
[----:B------:R-:W-:Y:S02]  /*ae80*/  ISETP.GE.AND P3, PT, R10, UR4, PT ;  /* 0x000000040a007c0c */ /* 0x000fe4000bf66270 */
[----:B------:R-:W-:Y:S02]  /*ae90*/  ISETP.GE.AND P2, PT, R12, UR4, PT ;  /* 0x000000040c007c0c */ /* 0x000fe4000bf46270 */
[----:B------:R-:W-:Y:S02]  /*aea0*/  ISETP.GE.AND P0, PT, R11, UR4, PT ;  /* 0x000000040b007c0c */ /* 0x000fe4000bf06270 */
[----:B------:R-:W-:Y:S01]  /*aeb0*/  SHF.R.U32.HI R17, RZ, 0x1, R17 ;  /* 0x00000001ff117819 */ /* 0x000fe20000011611 */
[----:B------:R-:W-:Y:S10]  /*aec0*/  BRA.DIV UR5, `(.L_x_10734) ;  /* 0x0000003605007947 */ /* 0x000ff4000b800000 */
[----:B------:R-:W0:Y:S01]  /*aed0*/  SHFL.IDX PT, R3, R5, RZ, 0x1e1f ;  /* 0x001e1fff05037589 */ /* 0x000e2200000e0000 */
[----:B------:R-:W-:Y:S02]  /*aee0*/  IMAD R25, R25, 0xc0, R17 ;  /* 0x000000c019197824 */ /* 0x000fe400078e0211 */
[----:B------:R-:W-:Y:S01]  /*aef0*/  IMAD R0, R8, UR41, RZ ;  /* 0x0000002908007c24 */ /* 0x000fe2000f8e02ff */
[----:B------:R-:W1:Y:S04]  /*af00*/  SHFL.IDX PT, R2, R4, RZ, 0x1e1f ;  /* 0x001e1fff04027589 */ /* 0x000e6800000e0000 */
[----:B------:R-:W-:Y:S01]  /*af10*/  ISETP.GE.AND P1, PT, R25, R0, PT ;  /* 0x000000001900720c */ /* 0x000fe20003f26270 */
[----:B------:R-:W2:Y:S04]  /*af20*/  SHFL.IDX PT, R5, R5, 0x1, 0x1e1f ;  /* 0x003e1f0005057f89 */ /* 0x000ea800000e0000 */
[----:B------:R-:W3:Y:S04]  /*af30*/  SHFL.IDX PT, R4, R4, 0x1, 0x1e1f ;  /* 0x003e1f0004047f89 */ /* 0x000ee800000e0000 */
[----:B------:R-:W4:Y:S04]  /*af40*/  SHFL.IDX PT, R6, R6, RZ, 0x1e1f ;  /* 0x001e1fff06067589 */ /* 0x000f2800000e0000 */
        /* <DEDUP_REMOVED lines=9> */
[----:B------:R-:W-:-:S13]  /*afe0*/  ISETP.GE.AND P1, PT, R2, R0, PT ;  /* 0x000000000200720c */ /* 0x000fda0003f26270 */
[----:B--2---:R-:W-:-:S05]  /*aff0*/  @!P1 IADD3 R2, P4, R10, R5, RZ ;  /* 0x000000050a029210 */ /* 0x004fca0007f9e0ff */
[----:B---3--:R-:W-:-:S05]  /*b000*/  @!P1 IMAD.X R3, RZ, RZ, R4, P4 ;  /* 0x000000ffff039224 */ /* 0x008fca00020e0604 */
[----:B------:R-:W-:Y:S04]  /*b010*/  @!P1 LDGSTS.E.BYPASS.LTC128B.128 [R9+0xf800], desc[UR50][R2.64], !P3 ;  /* 0x0f80000002099fae */ /* 0x000fe8000d901d72 */
[----:B------:R-:W-:Y:S04]  /*b020*/  @!P1 LDGSTS.E.BYPASS.LTC128B.128 [R9+0x11000], desc[UR50][R2.64+0x20], !P2 ;  /* 0x1100002002099fae */ /* 0x000fe8000d101d72 */
[----:B------:R0:W-:Y:S04]  /*b030*/  @!P1 LDGSTS.E.BYPASS.LTC128B.128 [R9+0x12800], desc[UR50][R2.64+0x40], !P0 ;  /* 0x1280004002099fae */ /* 0x0001e8000c101d72 */
[----:B0---4-:R0:W1:Y:S02]  /*b040*/  SHFL.IDX PT, R2, R7, RZ, 0x1e1f ;  /* 0x001e1fff07027589 */ /* 0x01106400000e0000 */
.L_x_10820:
        /* <DEDUP_REMOVED lines=12> */
.L_x_10736:
[----:B------:R-:W-:Y:S05]  /*b110*/  BSYNC B0 ;  /* 0x0000000000007941 */ /* 0x000fea0003800000 */
.L_x_10735:
[----:B------:R-:W-:Y:S01]  /*b120*/  NOP ;  /* 0x0000000000007918 */ /* 0x000fe20000000000 */
[----:B------:R-:W-:-:S13]  /*b130*/  PLOP3.LUT P0, PT, PT, PT, PT, 0x80, 0x0 ;  /* 0x000000000000781c */ /* 0x000fda0003f0f070 */
.L_x_10737:
        /* <DEDUP_REMOVED lines=18> */
.L_x_10821:
[----:B------:R-:W-:Y:S05]  /*b260*/  BSYNC B0 ;  /* 0x0000000000007941 */ /* 0x000fea0003800000 */
.L_x_10738:
[----:B------:R-:W-:-:S06]  /*b270*/  UISETP.GE.AND UP0, UPT, UR42, 0x81, UPT ;  /* 0x000000812a00788c */ /* 0x000fcc000bf06270 */
[----:B------:R-:W-:-:S13]  /*b280*/  PLOP3.LUT P0, PT, PT, PT, UP0, 0x80, 0x0 ;  /* 0x000000000000781c */ /* 0x000fda0003f0f008 */
[----:B------:R-:W-:Y:S05]  /*b290*/  @!P0 BRA `(.L_x_10740) ;  /* 0x0000001000748947 */ /* 0x000fea0003800000 */
[----:B------:R-:W-:Y:S01]  /*b2a0*/  UIADD3 UR4, UR43, -0x2, URZ ;  /* 0xfffffffe2b047890 */ /* 0x000fe2000fffe03f */
[----:B------:R-:W-:Y:S02]  /*b2b0*/  IMAD.MOV.U32 R5, RZ, RZ, R28 ;  /* 0x000000ffff057224 */ /* 0x000fe400078e001c */
[----:B------:R-:W-:-:S03]  /*b2c0*/  IMAD.MOV.U32 R4, RZ, RZ, R18 ;  /* 0x000000ffff047224 */ /* 0x000fc600078e0012 */
[----:B------:R-:W-:-:S07]  /*b2d0*/  IMAD.U32 R19, RZ, RZ, UR4 ;  /* 0x00000004ff137e24 */ /* 0x000fce000f8e00ff */
.L_x_10760:
[----:B0-2---:R-:W2:Y:S01]  /*b2e0*/  LDL R7, [R1+0x8] ;  /* 0x0000080001077983 */ /* 0x005ea20000100800 */
[----:B------:R-:W0:Y:S01]  /*b2f0*/  LDC R3, c[0x0][0x430] ;  /* 0x00010c00ff037b82 */ /* 0x000e220000000800 */
[----:B------:R-:W1:Y:S01]  /*b300*/  S2R R2, SR_TID.X ;  /* 0x0000000000027919 */ /* 0x000e620000002100 */
[----:B0-----:R-:W-:Y:S02]  /*b310*/  ISETP.NE.AND P0, PT, R3, 0x1, PT ;  /* 0x000000010300780c */ /* 0x001fe40003f05270 */
[----:B-1----:R-:W-:-:S11]  /*b320*/  LOP3.LUT R0, R2, 0x7f, RZ, 0xc0, !PT ;  /* 0x0000007f02007812 */ /* 0x002fd600078ec0ff */
[----:B------:R-:W0:Y:S01]  /*b330*/  @P0 LDC R6, c[0x0][0x434] ;  /* 0x00010d00ff060b82 */ /* 0x000e220000000800 */
[----:B------:R-:W-:Y:S01]  /*b340*/  SHF.R.U32.HI R3, RZ, 0x1, R0 ;  /* 0x00000001ff037819 */ /* 0x000fe20000011600 */
[----:B------:R-:W-:-:S06]  /*b350*/  IMAD.SHL.U32 R2, R2, 0x40, RZ ;  /* 0x0000004002027824 */ /* 0x000fcc00078e00ff */
[----:B------:R-:W1:Y:S01]  /*b360*/  @P0 LDC R0, c[0x0][0x438] ;  /* 0x00010e00ff000b82 */ /* 0x000e620000000800 */
[----:B------:R-:W-:Y:S01]  /*b370*/  IMAD R3, R19, 0x80, R3 ;  /* 0x0000008013037824 */ /* 0x000fe200078e0203 */
[----:B------:R-:W-:-:S04]  /*b380*/  LOP3.LUT R2, R2, 0x40, RZ, 0xc0, !PT ;  /* 0x0000004002027812 */ /* 0x000fc800078ec0ff */
[----:B------:R-:W-:-:S05]  /*b390*/  IADD3 R3, R2, UR38, R3 ;  /* 0x0000002602037c10 */ /* 0x000fca000fffe003 */
[----:B------:R-:W-:Y:S02]  /*b3a0*/  IMAD.MOV.U32 R2, RZ, RZ, R3 ;  /* 0x000000ffff027224 */ /* 0x000fe400078e0003 */
[----:B0-----:R-:W-:Y:S01]  /*b3b0*/  @P0 IMAD.HI.U32 R6, R3, R6, RZ ;  /* 0x0000000603060227 */ /* 0x001fe200078e00ff */
[----:B------:R-:W-:Y:S05]  /*b3c0*/  YIELD ;  /* 0x0000000000007946 */ /* 0x000fea0003800000 */
[----:B------:R-:W-:Y:S01]  /*b3d0*/  ULDC UR4, c[0x0][0x430] ;  /* 0x00010c0000047ab9 */ /* 0x000fe20000000800 */
[----:B-1----:R-:W-:-:S05]  /*b3e0*/  @P0 SHF.R.U32.HI R2, RZ, R0, R6 ;  /* 0x00000000ff020219 */ /* 0x002fca0000011606 */
[----:B------:R-:W-:-:S04]  /*b3f0*/  IMAD.MOV R8, RZ, RZ, -R2 ;  /* 0x000000ffff087224 */ /* 0x000fc800078e0a02 */
[----:B------:R-:W-:Y:S01]  /*b400*/  IMAD R8, R8, UR4, R3 ;  /* 0x0000000408087c24 */ /* 0x000fe2000f8e0203 */
[----:B------:R-:W-:Y:S01]  /*b410*/  ULDC.64 UR4, c[0x0][0x428] ;  /* 0x00010a0000047ab9 */ /* 0x000fe20000000a00 */
[----:B------:R-:W-:-:S03]  /*b420*/  SHF.R.S32.HI R3, RZ, 0x1f, R2 ;  /* 0x0000001fff037819 */ /* 0x000fc60000011402 */
[----:B------:R-:W-:-:S04]  /*b430*/  IMAD.WIDE.U32 R2, R27, UR4, R2 ;  /* 0x000000041b027c25 */ /* 0x000fc8000f8e0002 */
[----:B--2---:R-:W-:-:S04]  /*b440*/  IMAD R0, R7, UR4, RZ ;  /* 0x0000000407007c24 */ /* 0x004fc8000f8e02ff */
[----:B------:R-:W-:Y:S01]  /*b450*/  IMAD R0, R27, UR5, R0 ;  /* 0x000000051b007c24 */ /* 0x000fe2000f8e0200 */
[----:B------:R-:W-:Y:S02]  /*b460*/  ULDC.64 UR4, c[0x0][0x418] ;  /* 0x0001060000047ab9 */ /* 0x000fe40000000a00 */
[----:B------:R-:W-:Y:S01]  /*b470*/  LEA R6, P0, R2, UR4, 0x2 ;  /* 0x0000000402067c11 */ /* 0x000fe2000f8010ff */
[----:B------:R-:W-:-:S05]  /*b480*/  IMAD.IADD R0, R0, 0x1, R3 ;  /* 0x0000000100007824 */ /* 0x000fca00078e0203 */
[----:B------:R-:W-:-:S06]  /*b490*/  LEA.HI.X R7, R2, UR5, R0, 0x2, P0 ;  /* 0x0000000502077c11 */ /* 0x000fcc00080f1400 */
[----:B------:R-:W2:Y:S01]  /*b4a0*/  LDG.E R7, desc[UR50][R6.64] ;  /* 0x0000003206077981 */ /* 0x000ea2000c1e1900 */
[----:B------:R-:W-:Y:S02]  /*b4b0*/  IMAD.U32 R9, RZ, RZ, UR46 ;  /* 0x0000002eff097e24 */ /* 0x000fe4000f8e00ff */
[----:B------:R-:W-:-:S03]  /*b4c0*/  VIADD R18, R4, 0x1 ;  /* 0x0000000104127836 */ /* 0x000fc60000000000 */
[----:B------:R-:W-:Y:S02]  /*b4d0*/  ISETP.NE.AND P2, PT, R9, 0x3, PT ;  /* 0x000000030900780c */ /* 0x000fe40003f45270 */
[----:B------:R-:W-:Y:S01]  /*b4e0*/  ISETP.NE.AND P0, PT, R18, 0x2, PT ;  /* 0x000000021200780c */ /* 0x000fe20003f05270 */
[----:B------:R-:W-:-:S03]  /*b4f0*/  IMAD.MOV.U32 R0, RZ, RZ, R19 ;  /* 0x000000ffff007224 */ /* 0x000fc600078e0013 */
[----:B------:R-:W-:Y:S01]  /*b500*/  SEL R28, RZ, 0x1, P0 ;  /* 0x00000001ff1c7807 */ /* 0x000fe20000000000 */
[----:B------:R-:W-:Y:S01]  /*b510*/  VIADD R19, R19, 0xffffffff ;  /* 0xffffffff13137836 */ /* 0x000fe20000000000 */
[----:B------:R-:W-:Y:S02]  /*b520*/  ISETP.GT.AND P1, PT, R0, RZ, PT ;  /* 0x000000ff0000720c */ /* 0x000fe40003f24270 */
[----:B------:R-:W-:Y:S02]  /*b530*/  SEL R18, R18, RZ, P0 ;  /* 0x000000ff12127207 */ /* 0x000fe40000000000 */
[----:B------:R-:W-:Y:S02]  /*b540*/  LOP3.LUT R28, R5, R28, RZ, 0x3c, !PT ;  /* 0x0000001c051c7212 */ /* 0x000fe400078e3cff */
[----:B--2---:R-:W-:Y:S01]  /*b550*/  SHF.R.S32.HI R17, RZ, 0x1f, R7 ;  /* 0x0000001fff117819 */ /* 0x004fe20000011407 */
[----:B------:R-:W-:Y:S06]  /*b560*/  @!P2 BRA `(.L_x_10741) ;  /* 0x000000000004a947 */ /* 0x000fec0003800000 */
[----:B------:R-:W-:Y:S01]  /*b570*/  BPT.TRAP 0x1 ;  /* 0x000000040000795c */ /* 0x000fe20000300000 */
.L_x_10741:
[----:B------:R-:W-:Y:S01]  /*b580*/  IMAD R0, R18, 0x8, R16 ;  /* 0x0000000812007824 */ /* 0x000fe200078e0210 */
[----:B------:R-:W-:Y:S01]  /*b590*/  SHF.L.U32 R10, R28, 0x1f, RZ ;  /* 0x0000001f1c0a7819 */ /* 0x000fe200000006ff */
[----:B------:R-:W-:Y:S01]  /*b5a0*/  BSSY B0, `(.L_x_10742) ;  /* 0x0000004000007945 */ /* 0x000fe20003800000 */
[----:B------:R-:W-:Y:S02]  /*b5b0*/  SHF.R.S32.HI R9, RZ, 0x1f, R8 ;  /* 0x0000001fff097819 */ /* 0x000fe40000011408 */
[----:B------:R-:W0:Y:S02]  /*b5c0*/  SYNCS.PHASECHK.TRANS64.TRYWAIT P0, [R0+URZ+0x19c80], R10 ;  /* 0x019c800a000075a7 */ /* 0x000e24000800017f */
[----:B0-----:R-:W-:Y:S05]  /*b5d0*/  @!P0 BRA `(.L_x_10743) ;  /* 0x0000003000408947 */ /* 0x001fea0003800000 */
.L_x_10822:
[----:B------:R-:W-:Y:S05]  /*b5e0*/  BSYNC B0 ;  /* 0x0000000000007941 */ /* 0x000fea0003800000 */
.L_x_10742:
[----:B------:R-:W2:Y:S01]  /*b5f0*/  LDL R11, [R1] ;  /* 0x00000000010b7983 */ /* 0x000ea20000100800 */
[----:B------:R-:W-:Y:S01]  /*b600*/  ULDC.64 UR4, c[0x0][0x328] ;  /* 0x0000ca0000047ab9 */ /* 0x000fe20000000a00 */
[----:B------:R-:W-:Y:S01]  /*b610*/  ULDC.64 UR6, c[0x0][0x318] ;  /* 0x0000c60000067ab9 */ /* 0x000fe20000000a00 */
[----:B------:R-:W-:Y:S02]  /*b620*/  IMAD R6, R9, UR4, RZ ;  /* 0x0000000409067c24 */ /* 0x000fe4000f8e02ff */
[----:B------:R-:W-:-:S04]  /*b630*/  IMAD.WIDE.U32 R2, R8, UR4, RZ ;  /* 0x0000000408027c25 */ /* 0x000fc8000f8e00ff */
[----:B------:R-:W-:Y:S01]  /*b640*/  IMAD R6, R8, UR5, R6 ;  /* 0x0000000508067c24 */ /* 0x000fe2000f8e0206 */
[----:B------:R-:W-:-:S03]  /*b650*/  ULDC.64 UR4, c[0x0][0x338] ;  /* 0x0000ce0000047ab9 */ /* 0x000fc60000000a00 */
[----:B------:R-:W-:Y:S02]  /*b660*/  IMAD.IADD R3, R3, 0x1, R6 ;  /* 0x0000000103037824 */ /* 0x000fe400078e0206 */
[----:B------:R-:W-:Y:S02]  /*b670*/  IMAD R6, R17, UR4, RZ ;  /* 0x0000000411067c24 */ /* 0x000fe4000f8e02ff */
[----:B------:R-:W-:-:S04]  /*b680*/  IMAD.WIDE.U32 R2, R7, UR4, R2 ;  /* 0x0000000407027c25 */ /* 0x000fc8000f8e0002 */
[----:B------:R-:W-:Y:S01]  /*b690*/  IMAD R6, R7, UR5, R6 ;  /* 0x0000000507067c24 */ /* 0x000fe2000f8e0206 */
[----:B------:R-:W1:Y:S01]  /*b6a0*/  S2R R13, SR_TID.X ;  /* 0x00000000000d7919 */ /* 0x000e620000002100 */
[----:B------:R-:W-:Y:S02]  /*b6b0*/  ULDC.64 UR4, c[0x0][0x330] ;  /* 0x0000cc0000047ab9 */ /* 0x000fe40000000a00 */
[----:B------:R-:W-:Y:S02]  /*b6c0*/  IMAD.IADD R3, R3, 0x1, R6 ;  /* 0x0000000103037824 */ /* 0x000fe400078e0206 */
[----:B------:R-:W3:Y:S01]  /*b6d0*/  LDL R6, [R1+0x14] ;  /* 0x0000140001067983 */ /* 0x000ee20000100800 */
[----:B------:R-:W-:-:S03]  /*b6e0*/  IMAD.WIDE.U32 R2, R26, UR4, R2 ;  /* 0x000000041a027c25 */ /* 0x000fc6000f8e0002 */
[----:B------:R-:W-:Y:S01]  /*b6f0*/  IADD3 R20, P0, R2, UR6, RZ ;  /* 0x0000000602147c10 */ /* 0x000fe2000ff1e0ff */
[C---:B-1----:R-:W-:Y:S02]  /*b700*/  IMAD.SHL.U32 R12, R13.reuse, 0x10, RZ ;  /* 0x000000100d0c7824 */ /* 0x042fe400078e00ff */
[----:B------:R-:W-:-:S03]  /*b710*/  IMAD.SHL.U32 R25, R13, 0x10, RZ ;  /* 0x000000100d197824 */ /* 0x000fc600078e00ff */
[----:B------:R-:W-:Y:S02]  /*b720*/  LOP3.LUT R12, R12, 0x10, RZ, 0xc0, !PT ;  /* 0x000000100c0c7812 */ /* 0x000fe400078ec0ff */
[----:B------:R-:W-:Y:S02]  /*b730*/  LOP3.LUT R25, R25, 0x10, RZ, 0xc0, !PT ;  /* 0x0000001019197812 */ /* 0x000fe400078ec0ff */
[C---:B------:R-:W-:Y:S02]  /*b740*/  LOP3.LUT R13, R12.reuse, 0x40, RZ, 0xfc, !PT ;  /* 0x000000400c0d7812 */ /* 0x040fe400078efcff */
[----:B------:R-:W-:Y:S01]  /*b750*/  LOP3.LUT R12, R12, 0x20, RZ, 0xfc, !PT ;  /* 0x000000200c0c7812 */ /* 0x000fe200078efcff */
[----:B--2---:R-:W-:Y:S02]  /*b760*/  IMAD R21, R11, UR4, RZ ;  /* 0x000000040b157c24 */ /* 0x004fe4000f8e02ff */
[----:B------:R-:W1:Y:S02]  /*b770*/  LDC R11, c[0x0][0x2f4] ;  /* 0x0000bd00ff0b7b82 */ /* 0x000e640000000800 */
[----:B------:R-:W-:Y:S01]  /*b780*/  IMAD R21, R26, UR5, R21 ;  /* 0x000000051a157c24 */ /* 0x000fe2000f8e0215 */
[----:B------:R-:W-:-:S04]  /*b790*/  UMOV UR4, 0xffffffff ;  /* 0xffffffff00047882 */ /* 0x000fc80000000000 */
[----:B------:R-:W-:Y:S02]  /*b7a0*/  IADD3.X R21, R21, UR7, R3, P0, !PT ;  /* 0x0000000715157c10 */ /* 0x000fe400087fe403 */
[-C--:B-1----:R-:W-:Y:S01]  /*b7b0*/  ISETP.GE.AND P2, PT, R13, R11.reuse, PT ;  /* 0x0000000b0d00720c */ /* 0x082fe20003f46270 */
[----:B---3--:R-:W-:Y:S01]  /*b7c0*/  IMAD R6, R18, 0x3000, R6 ;  /* 0x0000300012067824 */ /* 0x008fe200078e0206 */
[-C--:B------:R-:W-:Y:S02]  /*b7d0*/  ISETP.GE.AND P3, PT, R12, R11.reuse, PT ;  /* 0x0000000b0c00720c */ /* 0x080fe40003f66270 */
[----:B------:R-:W-:Y:S01]  /*b7e0*/  ISETP.GE.AND P4, PT, R25, R11, PT ;  /* 0x0000000b1900720c */ /* 0x000fe20003f86270 */
[----:B------:R-:W-:-:S12]  /*b7f0*/  BRA.DIV UR4, `(.L_x_10744) ;  /* 0x0000002e04cc7947 */ /* 0x000fd8000b800000 */
[----:B------:R-:W1:Y:S01]  /*b800*/  SHFL.IDX PT, R2, R20, RZ, 0x1e1f ;  /* 0x001e1fff14027589 */ /* 0x000e6200000e0000 */
[----:B------:R-:W-:-:S03]  /*b810*/  IMAD.IADD R6, R16, 0x1, R6 ;  /* 0x0000000110067824 */ /* 0x000fc600078e0206 */
[----:B------:R-:W2:Y:S04]  /*b820*/  SHFL.IDX PT, R3, R21, RZ, 0x1e1f ;  /* 0x001e1fff15037589 */ /* 0x000ea800000e0000 */
[----:B------:R-:W3:Y:S01]  /*b830*/  SHFL.IDX PT, R21, R21, 0x1, 0x1e1f ;  /* 0x003e1f0015157f89 */ /* 0x000ee200000e0000 */
[----:B-1----:R-:W-:-:S05]  /*b840*/  IADD3 R2, P0, R25, R2, RZ ;  /* 0x0000000219027210 */ /* 0x002fca0007f1e0ff */
[----:B--2---:R-:W-:-:S05]  /*b850*/  IMAD.X R3, RZ, RZ, R3, P0 ;  /* 0x000000ffff037224 */ /* 0x004fca00000e0603 */
[----:B------:R-:W-:Y:S04]  /*b860*/  LDGSTS.E.BYPASS.LTC128B.128 [R6+0x9000], desc[UR50][R2.64], !P4 ;  /* 0x0900000002067fae */ /* 0x000fe8000e101d72 */
[----:B------:R-:W-:Y:S04]  /*b870*/  LDGSTS.E.BYPASS.LTC128B.128 [R6+0xa000], desc[UR50][R2.64+0x20], !P3 ;  /* 0x0a00002002067fae */ /* 0x000fe8000d901d72 */
[----:B------:R1:W-:Y:S04]  /*b880*/  LDGSTS.E.BYPASS.LTC128B.128 [R6+0xb000], desc[UR50][R2.64+0x40], !P2 ;  /* 0x0b00004002067fae */ /* 0x0003e8000d101d72 */
[----:B-1-3--:R1:W2:Y:S02]  /*b890*/  SHFL.IDX PT, R2, R20, 0x1, 0x1e1f ;  /* 0x003e1f0014027f89 */ /* 0x00a2a400000e0000 */
.L_x_10828:
        /* <DEDUP_REMOVED lines=10> */
.L_x_10745:
        /* <DEDUP_REMOVED lines=11> */
.L_x_10746:
[----:B------:R2:W-:Y:S01]  /*b9f0*/  SYNCS.ARRIVE.TRANS64.A1T0 RZ, [R0+URZ+0x19c70], RZ ;  /* 0x019c70ff00ff79a7 */ /* 0x0005e2000810003f */
[----:B------:R-:W-:Y:S05]  /*ba00*/  @!P3 BRA `(.L_x_10747) ;  /* 0x000000000004b947 */ /* 0x000fea0003800000 */
[----:B------:R-:W-:Y:S01]  /*ba10*/  BPT.TRAP 0x1 ;  /* 0x000000040000795c */ /* 0x000fe20000300000 */
.L_x_10747:
[----:B------:R-:W3:Y:S01]  /*ba20*/  SYNCS.PHASECHK.TRANS64.TRYWAIT P0, [R0+URZ+0x19c40], R10 ;  /* 0x019c400a000075a7 */ /* 0x000ee2000800017f */
[----:B------:R-:W-:Y:S04]  /*ba30*/  BSSY B0, `(.L_x_10748) ;  /* 0x0000002000007945 */ /* 0x000fe80003800000 */
[----:B---3--:R-:W-:Y:S05]  /*ba40*/  @!P0 BRA `(.L_x_10749) ;  /* 0x0000002c00d48947 */ /* 0x008fea0003800000 */
.L_x_10829:
[----:B------:R-:W-:Y:S05]  /*ba50*/  BSYNC B0 ;  /* 0x0000000000007941 */ /* 0x000fea0003800000 */
.L_x_10748:
[----:B------:R-:W4:Y:S01]  /*ba60*/  LDL R11, [R1] ;  /* 0x00000000010b7983 */ /* 0x000f220000100800 */
[----:B------:R-:W-:Y:S01]  /*ba70*/  ULDC.64 UR4, c[0x0][0x300] ;  /* 0x0000c00000047ab9 */ /* 0x000fe20000000a00 */
[----:B------:R-:W-:Y:S01]  /*ba80*/  ULDC.64 UR6, c[0x0][0x2e8] ;  /* 0x0000ba0000067ab9 */ /* 0x000fe20000000a00 */
[----:B------:R-:W-:Y:S01]  /*ba90*/  IMAD R9, R9, UR4, RZ ;  /* 0x0000000409097c24 */ /* 0x000fe2000f8e02ff */
[----:B------:R-:W5:Y:S01]  /*baa0*/  S2R R13, SR_TID.X ;  /* 0x00000000000d7919 */ /* 0x000f620000002100 */
        /* <DEDUP_REMOVED lines=11> */
[C---:B-----5:R-:W-:Y:S02]  /*bb60*/  IMAD.SHL.U32 R12, R13.reuse, 0x10, RZ ;  /* 0x000000100d0c7824 */ /* 0x060fe400078e00ff */
[----:B-1----:R-:W-:-:S03]  /*bb70*/  IMAD.SHL.U32 R20, R13, 0x10, RZ ;  /* 0x000000100d147824 */ /* 0x002fc600078e00ff */
[----:B------:R-:W-:Y:S02]  /*bb80*/  LOP3.LUT R12, R12, 0x10, RZ, 0xc0, !PT ;  /* 0x000000100c0c7812 */ /* 0x000fe400078ec0ff */
[----:B------:R-:W-:Y:S02]  /*bb90*/  LOP3.LUT R20, R20, 0x10, RZ, 0xc0, !PT ;  /* 0x0000001014147812 */ /* 0x000fe400078ec0ff */
[C---:B------:R-:W-:Y:S02]  /*bba0*/  LOP3.LUT R13, R12.reuse, 0x40, RZ, 0xfc, !PT ;  /* 0x000000400c0d7812 */ /* 0x040fe400078efcff */
[----:B------:R-:W-:Y:S01]  /*bbb0*/  LOP3.LUT R12, R12, 0x20, RZ, 0xfc, !PT ;  /* 0x000000200c0c7812 */ /* 0x000fe200078efcff */
[----:B----4-:R-:W-:Y:S01]  /*bbc0*/  IMAD R8, R11, UR4, RZ ;  /* 0x000000040b087c24 */ /* 0x010fe2000f8e02ff */
[----:B------:R-:W-:Y:S01]  /*bbd0*/  UMOV UR4, 0xffffffff ;  /* 0xffffffff00047882 */ /* 0x000fe20000000000 */
[----:B------:R-:W1:Y:S02]  /*bbe0*/  LDC R11, c[0x0][0x2f4] ;  /* 0x0000bd00ff0b7b82 */ /* 0x000e640000000800 */
[----:B------:R-:W-:-:S05]  /*bbf0*/  IMAD R8, R26, UR5, R8 ;  /* 0x000000051a087c24 */ /* 0x000fca000f8e0208 */
[----:B------:R-:W-:Y:S02]  /*bc00*/  IADD3.X R8, R8, UR7, R3, P0, !PT ;  /* 0x0000000708087c10 */ /* 0x000fe400087fe403 */
[-C--:B-1----:R-:W-:Y:S02]  /*bc10*/  ISETP.GE.AND P2, PT, R13, R11.reuse, PT ;  /* 0x0000000b0d00720c */ /* 0x082fe40003f46270 */
[-C--:B------:R-:W-:Y:S02]  /*bc20*/  ISETP.GE.AND P3, PT, R12, R11.reuse, PT ;  /* 0x0000000b0c00720c */ /* 0x080fe40003f66270 */
[----:B------:R-:W-:Y:S01]  /*bc30*/  ISETP.GE.AND P4, PT, R20, R11, PT ;  /* 0x0000000b1400720c */ /* 0x000fe20003f86270 */
[----:B------:R-:W-:-:S12]  /*bc40*/  BRA.DIV UR4, `(.L_x_10750) ;  /* 0x0000002e04687947 */ /* 0x000fd8000b800000 */
        /* <DEDUP_REMOVED lines=9> */
.L_x_10835:
        /* <DEDUP_REMOVED lines=10> */
.L_x_10751:
        /* <DEDUP_REMOVED lines=11> */
.L_x_10752:
[----:B------:R2:W-:Y:S02]  /*be30*/  SYNCS.ARRIVE.TRANS64.A1T0 RZ, [R0+URZ+0x19c30], RZ ;  /* 0x019c30ff00ff79a7 */ /* 0x0005e4000810003f */
[----:B--23--:R-:W-:-:S05]  /*be40*/  IMAD.U32 R0, RZ, RZ, UR48 ;  /* 0x00000030ff007e24 */ /* 0x00cfca000f8e00ff */
[----:B------:R-:W-:-:S13]  /*be50*/  ISETP.NE.AND P0, PT, R0, 0x3, PT ;  /* 0x000000030000780c */ /* 0x000fda0003f05270 */
[----:B------:R-:W-:Y:S05]  /*be60*/  @!P0 BRA `(.L_x_10753) ;  /* 0x0000000000048947 */ /* 0x000fea0003800000 */
[----:B------:R-:W-:Y:S01]  /*be70*/  BPT.TRAP 0x1 ;  /* 0x000000040000795c */ /* 0x000fe20000300000 */
.L_x_10753:
[----:B------:R-:W-:Y:S01]  /*be80*/  LOP3.LUT R0, R5, 0x1, RZ, 0x3c, !PT ;  /* 0x0000000105007812 */ /* 0x000fe200078e3cff */
[----:B------:R-:W-:Y:S01]  /*be90*/  IMAD R2, R4, 0x8, R16 ;  /* 0x0000000804027824 */ /* 0x000fe200078e0210 */
[----:B------:R-:W-:Y:S02]  /*bea0*/  BSSY B0, `(.L_x_10754) ;  /* 0x0000004000007945 */ /* 0x000fe40003800000 */
[----:B------:R-:W-:-:S04]  /*beb0*/  SHF.L.U32 R0, R0, 0x1f, RZ ;  /* 0x0000001f00007819 */ /* 0x000fc800000006ff */
[----:B------:R-:W0:Y:S02]  /*bec0*/  SYNCS.PHASECHK.TRANS64.TRYWAIT P2, [R2+URZ+0x19c70], R0 ;  /* 0x019c7000020075a7 */ /* 0x000e24000804017f */
[----:B0-----:R-:W-:Y:S05]  /*bed0*/  @!P2 BRA `(.L_x_10755) ;  /* 0x0000002c005ca947 */ /* 0x001fea0003800000 */
.L_x_10836:
[----:B------:R-:W-:Y:S05]  /*bee0*/  BSYNC B0 ;  /* 0x0000000000007941 */ /* 0x000fea0003800000 */
.L_x_10754:
[----:B------:R-:W-:-:S05]  /*bef0*/  IMAD.U32 R3, RZ, RZ, UR46 ;  /* 0x0000002eff037e24 */ /* 0x000fca000f8e00ff */
[----:B------:R-:W-:-:S13]  /*bf00*/  ISETP.NE.AND P2, PT, R3, 0x3, PT ;  /* 0x000000030300780c */ /* 0x000fda0003f45270 */
[----:B------:R-:W-:Y:S05]  /*bf10*/  @!P2 BRA `(.L_x_10756) ;  /* 0x000000000004a947 */ /* 0x000fea0003800000 */
[----:B------:R-:W-:Y:S01]  /*bf20*/  BPT.TRAP 0x1 ;  /* 0x000000040000795c */ /* 0x000fe20000300000 */
.L_x_10756:
[----:B------:R-:W-:Y:S01]  /*bf30*/  SHF.L.U32 R3, R5, 0x1f, RZ ;  /* 0x0000001f05037819 */ /* 0x000fe200000006ff */
[----:B0-----:R-:W-:-:S03]  /*bf40*/  IMAD R0, R4, 0x3000, RZ ;  /* 0x0000300004007824 */ /* 0x001fc600078e02ff */
[----:B------:R-:W0:Y:S02]  /*bf50*/  SYNCS.PHASECHK.TRANS64.TRYWAIT P2, [R2+URZ+0x19c60], R3 ;  /* 0x019c6003020075a7 */ /* 0x000e24000804017f */
[----:B0-----:R-:W-:Y:S05]  /*bf60*/  @!P2 BRA `(.L_x_10757) ;  /* 0x0000002c004ca947 */ /* 0x001fea0003800000 */
.L_x_10837:
[----:B------:R-:W2:Y:S01]  /*bf70*/  LDL R13, [R1+0x10] ;  /* 0x00001000010d7983 */ /* 0x000ea20000100800 */
[----:B0-----:R-:W-:Y:S01]  /*bf80*/  LOP3.LUT R3, R0, R23, RZ, 0xfc, !PT ;  /* 0x0000001700037212 */ /* 0x001fe200078efcff */
[----:B------:R-:W-:Y:S05]  /*bf90*/  WARPSYNC.ALL ;  /* 0x0000000000007948 */ /* 0x000fea0003800000 */
[----:B------:R-:W-:Y:S01]  /*bfa0*/  IMAD.IADD R3, R16, 0x1, R3 ;  /* 0x0000000110037824 */ /* 0x000fe200078e0203 */
[----:B------:R-:W-:-:S04]  /*bfb0*/  LOP3.LUT R12, R23, 0x1800, RZ, 0xfc, !PT ;  /* 0x00001800170c7812 */ /* 0x000fc800078efcff */
[----:B-1----:R0:W1:Y:S02]  /*bfc0*/  LDSM.16.MT88.4 R4, [R3+0x9000] ;  /* 0x009000000304783b */ /* 0x0020640000004200 */
[----:B0-----:R-:W-:-:S05]  /*bfd0*/  LOP3.LUT R3, R0, R29, RZ, 0xfc, !PT ;  /* 0x0000001d00037212 */ /* 0x001fca00078efcff */
[----:B------:R-:W-:Y:S01]  /*bfe0*/  IMAD.IADD R3, R22, 0x1, R3 ;  /* 0x0000000116037824 */ /* 0x000fe200078e0203 */
[C-C-:B-1----:R-:W-:Y:S02]  /*bff0*/  PRMT R8, R4.reuse, 0x6420, R5.reuse ;  /* 0x0000642004087816 */ /* 0x142fe40000000005 */
        /* <DEDUP_REMOVED lines=26> */
[----:B0-----:R-:W-:-:S05]  /*c1a0*/  LOP3.LUT R3, R0, 0x800, R23, 0xfe, !PT ;  /* 0x0000080000037812 */ /* 0x001fca00078efe17 */
[----:B------:R-:W-:-:S05]  /*c1b0*/  IMAD.IADD R3, R16, 0x1, R3 ;  /* 0x0000000110037824 */ /* 0x000fca00078e0203 */
[----:B------:R-:W0:Y:S02]  /*c1c0*/  LDSM.16.MT88.4 R4, [R3+0x9000] ;  /* 0x009000000304783b */ /* 0x000e240000004200 */
[C-C-:B0-----:R-:W-:Y:S02]  /*c1d0*/  PRMT R8, R4.reuse, 0x6420, R5.reuse ;  /* 0x0000642004087816 */ /* 0x141fe40000000005 */
[----:B------:R-:W-:Y:S02]  /*c1e0*/  PRMT R9, R4, 0x7531, R5 ;  /* 0x0000753104097816 */ /* 0x000fe40000000005 */
[C-C-:B------:R-:W-:Y:S02]  /*c1f0*/  PRMT R10, R6.reuse, 0x6420, R7.reuse ;  /* 0x00006420060a7816 */ /* 0x140fe40000000007 */
[----:B------:R-:W-:Y:S02]  /*c200*/  PRMT R11, R6, 0x7531, R7 ;  /* 0x00007531060b7816 */ /* 0x000fe40000000007 */
[----:B--2---:R-:W-:-:S02]  /*c210*/  IADD3 R3, R22, R13, R0 ;  /* 0x0000000d16037210 */ /* 0x004fc40007ffe000 */
        /* <DEDUP_REMOVED lines=8> */
[----:B------:R-:W-:Y:S01]  /*c2a0*/  IADD3 R4, R16, R12, R0 ;  /* 0x0000000c10047210 */ /* 0x000fe20007ffe000 */
        /* <DEDUP_REMOVED lines=17> */
.L_x_10758:
[----:B-1----:R1:W-:Y:S01]  /*c3c0*/  SYNCS.ARRIVE.TRANS64.A1T0 RZ, [R2+URZ+0x19c50], RZ ;  /* 0x019c50ff02ff79a7 */ /* 0x0023e2000810003f */
[----:B------:R-:W-:Y:S06]  /*c3d0*/  BAR.SYNC.DEFER_BLOCKING 0x2, 0x80 ;  /* 0x0082000000007b1d */ /* 0x000fec0000010000 */
[----:B------:R-:W-:Y:S05]  /*c3e0*/  @!P0 BRA `(.L_x_10759) ;  /* 0x0000000000048947 */ /* 0x000fea0003800000 */
[----:B------:R-:W-:Y:S01]  /*c3f0*/  BPT.TRAP 0x1 ;  /* 0x000000040000795c */ /* 0x000fe20000300000 */
.L_x_10759:
[----:B------:R-:W2:Y:S01]  /*c400*/  LDL R0, [R1+0xc] ;  /* 0x00000c0001007983 */ /* 0x000ea20000100800 */
[----:B-1----:R-:W-:Y:S02]  /*c410*/  VIADD R2, R2, 0x19c80 ;  /* 0x00019c8002027836 */ /* 0x002fe40000000000 */
[----:B------:R-:W-:Y:S02]  /*c420*/  IMAD.MOV.U32 R5, RZ, RZ, R28 ;  /* 0x000000ffff057224 */ /* 0x000fe400078e001c */
[----:B------:R-:W-:Y:S01]  /*c430*/  IMAD.MOV.U32 R4, RZ, RZ, R18 ;  /* 0x000000ffff047224 */ /* 0x000fe200078e0012 */
[----:B--2---:R-:W-:-:S04]  /*c440*/  PRMT R2, R0, 0x654, R2 ;  /* 0x0000065400027816 */ /* 0x004fc80000000002 */
[----:B------:R2:W-:Y:S01]  /*c450*/  SYNCS.ARRIVE.TRANS64.RED.A1T0 RZ, [R2+URZ], RZ ;  /* 0x000000ff02ff79a7 */ /* 0x0005e2000810043f */
[----:B------:R-:W-:Y:S05]  /*c460*/  @P1 BRA `(.L_x_10760) ;  /* 0xffffffec009c1947 */ /* 0x000fea000383ffff */
.L_x_10740:
[----:B-1----:R-:W2:Y:S01]  /*c470*/  S2R R0, SR_TID.X ;  /* 0x0000000000007919 */ /* 0x002ea20000002100 */
[----:B------:R-:W-:Y:S01]  /*c480*/  BSSY B0, `(.L_x_10761) ;  /* 0x0000012000007945 */ /* 0x000fe20003800000 */
[----:B--2---:R-:W-:Y:S01]  /*c490*/  LOP3.LUT R2, R0, 0x7f, RZ, 0xc0, !PT ;  /* 0x0000007f00027812 */ /* 0x004fe200078ec0ff */
[----:B------:R-:W-:-:S03]  /*c4a0*/  IMAD.U32 R0, RZ, RZ, UR48 ;  /* 0x00000030ff007e24 */ /* 0x000fc6000f8e00ff */
[----:B------:R-:W-:Y:S02]  /*c4b0*/  ISETP.NE.AND P1, PT, R2, RZ, PT ;  /* 0x000000ff0200720c */ /* 0x000fe40003f25270 */
[----:B------:R-:W-:-:S11]  /*c4c0*/  ISETP.NE.AND P0, PT, R0, 0x3, PT ;  /* 0x000000030000780c */ /* 0x000fd60003f05270 */
[----:B------:R-:W-:Y:S05]  /*c4d0*/  @P1 BRA `(.L_x_10762) ;  /* 0x0000000000301947 */ /* 0x000fea0003800000 */
[----:B------:R-:W1:Y:S01]  /*c4e0*/  S2R R5, SR_LANEID ;  /* 0x0000000000057919 */ /* 0x000e620000000000 */
[----:B------:R-:W-:Y:S01]  /*c4f0*/  VOTEU.ANY UR4, UPT, PT ;  /* 0x0000000000047886 */ /* 0x000fe200038e0100 */
[----:B0-----:R-:W0:Y:S01]  /*c500*/  LDC.64 R2, c[0x0][0xc60] ;  /* 0x00031800ff027b82 */ /* 0x001e220000000a00 */
        /* <DEDUP_REMOVED lines=9> */
.L_x_10762:
[----:B------:R-:W-:Y:S05]  /*c5a0*/  BSYNC B0 ;  /* 0x0000000000007941 */ /* 0x000fea0003800000 */
.L_x_10761:
[----:B------:R-:W-:Y:S05]  /*c5b0*/  @!P0 BRA `(.L_x_10763) ;  /* 0x0000000000048947 */ /* 0x000fea0003800000 */
[----:B------:R-:W-:Y:S01]  /*c5c0*/  BPT.TRAP 0x1 ;  /* 0x000000040000795c */ /* 0x000fe20000300000 */
.L_x_10763:
[----:B0-----:R-:W-:Y:S01]  /*c5d0*/  LOP3.LUT R3, R28, 0x1, RZ, 0x3c, !PT ;  /* 0x000000011c037812 */ /* 0x001fe200078e3cff */
[----:B------:R-:W-:Y:S01]  /*c5e0*/  IMAD R0, R18, 0x8, R16 ;  /* 0x0000000812007824 */ /* 0x000fe200078e0210 */
[----:B------:R-:W-:Y:S02]  /*c5f0*/  BSSY B0, `(.L_x_10764) ;  /* 0x0000004000007945 */ /* 0x000fe40003800000 */
[----:B------:R-:W-:-:S04]  /*c600*/  SHF.L.U32 R3, R3, 0x1f, RZ ;  /* 0x0000001f03037819 */ /* 0x000fc800000006ff */
[----:B------:R-:W0:Y:S02]  /*c610*/  SYNCS.PHASECHK.TRANS64.TRYWAIT P1, [R0+URZ+0x19c70], R3 ;  /* 0x019c7003000075a7 */ /* 0x000e24000802017f */
[----:B0-----:R-:W-:Y:S05]  /*c620*/  @!P1 BRA `(.L_x_10765) ;  /* 0x0000002400b09947 */ /* 0x001fea0003800000 */
.L_x_10838:
[----:B------:R-:W-:Y:S05]  /*c630*/  BSYNC B0 ;  /* 0x0000000000007941 */ /* 0x000fea0003800000 */
.L_x_10764:
[----:B------:R-:W-:-:S05]  /*c640*/  IMAD.U32 R2, RZ, RZ, UR46 ;  /* 0x0000002eff027e24 */ /* 0x000fca000f8e00ff */
[----:B------:R-:W-:-:S13]  /*c650*/  ISETP.NE.AND P1, PT, R2, 0x3, PT ;  /* 0x000000030200780c */ /* 0x000fda0003f25270 */
[----:B------:R-:W-:Y:S05]  /*c660*/  @!P1 BRA `(.L_x_10766) ;  /* 0x0000000000049947 */ /* 0x000fea0003800000 */
[----:B------:R-:W-:Y:S01]  /*c670*/  BPT.TRAP 0x1 ;  /* 0x000000040000795c */ /* 0x000fe20000300000 */
.L_x_10766:
[----:B0-----:R-:W-:-:S04]  /*c680*/  SHF.L.U32 R3, R28, 0x1f, RZ ;  /* 0x0000001f1c037819 */ /* 0x001fc800000006ff */
[----:B------:R-:W0:Y:S02]  /*c690*/  SYNCS.PHASECHK.TRANS64.TRYWAIT P1, [R0+URZ+0x19c60], R3 ;  /* 0x019c6003000075a7 */ /* 0x000e24000802017f */
[----:B0-----:R-:W-:Y:S05]  /*c6a0*/  @!P1 BRA `(.L_x_10767) ;  /* 0x0000002400a49947 */ /* 0x001fea0003800000 */
.L_x_10839:
[----:B------:R-:W2:Y:S01]  /*c6b0*/  LDL R15, [R1+0x10] ;  /* 0x00001000010f7983 */ /* 0x000ea20000100800 */
[----:B------:R-:W-:Y:S01]  /*c6c0*/  IMAD R2, R18, 0x3000, RZ ;  /* 0x0000300012027824 */ /* 0x000fe200078e02ff */
[----:B------:R-:W-:Y:S05]  /*c6d0*/  WARPSYNC.ALL ;  /* 0x0000000000007948 */ /* 0x000fea0003800000 */
[----:B0-----:R-:W-:Y:S02]  /*c6e0*/  LOP3.LUT R3, R2, R23, RZ, 0xfc, !PT ;  /* 0x0000001702037212 */ /* 0x001fe400078efcff */
[----:B------:R-:W-:-:S03]  /*c6f0*/  LOP3.LUT R14, R23, 0x1800, RZ, 0xfc, !PT ;  /* 0x00001800170e7812 */ /* 0x000fc600078efcff */
[----:B------:R-:W-:Y:S01]  /*c700*/  IMAD.IADD R4, R16, 0x1, R3 ;  /* 0x0000000110047824 */ /* 0x000fe200078e0203 */
[----:B------:R-:W-:-:S05]  /*c710*/  LOP3.LUT R3, R2, R29, RZ, 0xfc, !PT ;  /* 0x0000001d02037212 */ /* 0x000fca00078efcff */
[----:B------:R-:W0:Y:S01]  /*c720*/  LDSM.16.MT88.4 R4, [R4+0x9000] ;  /* 0x009000000404783b */ /* 0x000e220000004200 */
        /* <DEDUP_REMOVED lines=22> */
[----:B------:R0:W1:Y:S02]  /*c890*/  LDSM.16.MT88.4 R4, [R12+0x9000] ;  /* 0x009000000c04783b */ /* 0x0000640000004200 */
[----:B0-----:R-:W-:Y:S02]  /*c8a0*/  IADD3 R12, R16, R14, R2 ;  /* 0x0000000e100c7210 */ /* 0x001fe40007ffe002 */
[----:B------:R-:W-:Y:S02]  /*c8b0*/  LOP3.LUT R14, R23, 0x2800, RZ, 0xfc, !PT ;  /* 0x00002800170e7812 */ /* 0x000fe400078efcff */
[C-C-:B-1----:R-:W-:Y:S02]  /*c8c0*/  PRMT R8, R4.reuse, 0x6420, R5.reuse ;  /* 0x0000642004087816 */ /* 0x142fe40000000005 */
[----:B------:R-:W-:Y:S02]  /*c8d0*/  PRMT R9, R4, 0x7531, R5 ;  /* 0x0000753104097816 */ /* 0x000fe40000000005 */
[----:B------:R-:W-:-:S02]  /*c8e0*/  LOP3.LUT R5, R2, 0x800, R23, 0xfe, !PT ;  /* 0x0000080002057812 */ /* 0x000fc400078efe17 */
        /* <DEDUP_REMOVED lines=34> */
.L_x_10768:
[----:B-1----:R1:W-:Y:S01]  /*cb10*/  SYNCS.ARRIVE.TRANS64.A1T0 RZ, [R0+URZ+0x19c50], RZ ;  /* 0x019c50ff00ff79a7 */ /* 0x0023e2000810003f */
[----:B------:R-:W-:Y:S06]  /*cb20*/  BAR.SYNC.DEFER_BLOCKING 0x2, 0x80 ;  /* 0x0082000000007b1d */ /* 0x000fec0000010000 */
[----:B------:R-:W-:Y:S05]  /*cb30*/  @!P0 BRA `(.L_x_10769) ;  /* 0x0000000000048947 */ /* 0x000fea0003800000 */
[----:B------:R-:W-:Y:S01]  /*cb40*/  BPT.TRAP 0x1 ;  /* 0x000000040000795c */ /* 0x000fe20000300000 */
.L_x_10769:
[----:B------:R-:W2:Y:S01]  /*cb50*/  LDL R2, [R1+0xc] ;  /* 0x00000c0001027983 */ /* 0x000ea20000100800 */
        /* <DEDUP_REMOVED lines=8> */
.L_x_10710:
[----:B------:R-:W-:Y:S05]  /*cbe0*/  BSYNC B7 ;  /* 0x0000000000077941 */ /* 0x000fea0003800000 */
.L_x_10708:
[----:B-1----:R-:W2:Y:S02]  /*cbf0*/  LDL R0, [R1+0x4] ;  /* 0x0000040001007983 */ /* 0x002ea40000100800 */
[----:B--2---:R-:W-:-:S13]  /*cc00*/  LOP3.LUT P0, RZ, R0, 0x20, RZ, 0xc0, !PT ;  /* 0x0000002000ff7812 */ /* 0x004fda000780c0ff */
        /* <DEDUP_REMOVED lines=11> */
.L_x_10770:
[----:B------:R-:W1:Y:S01]  /*ccc0*/  S2R R0, SR_TID.X ;  /* 0x0000000000007919 */ /* 0x000e620000002100 */
[----:B------:R-:W-:Y:S01]  /*ccd0*/  ULDC UR4, c[0x0][0xc3c] ;  /* 0x00030f0000047ab9 */ /* 0x000fe20000000800 */
[----:B------:R-:W-:Y:S01]  /*cce0*/  IMAD.MOV.U32 R25, RZ, RZ, RZ ;  /* 0x000000ffff197224 */ /* 0x000fe200078e00ff */
[----:B-1----:R-:W-:-:S04]  /*ccf0*/  LOP3.LUT R7, R0, 0x1f, RZ, 0xc0, !PT ;  /* 0x0000001f00077812 */ /* 0x002fc800078ec0ff */
[C---:B------:R-:W-:Y:S01]  /*cd00*/  ISETP.NE.AND P0, PT, R7.reuse, 0x1f, PT ;  /* 0x0000001f0700780c */ /* 0x040fe20003f05270 */
[----:B------:R-:W-:-:S05]  /*cd10*/  VIADD R5, R7, UR40 ;  /* 0x0000002807057c36 */ /* 0x000fca0008000000 */
[----:B------:R-:W-:Y:S01]  /*cd20*/  ISETP.GE.OR P1, PT, R5, UR4, !P0 ;  /* 0x0000000405007c0c */ /* 0x000fe2000c726670 */
[----:B------:R-:W-:-:S12]  /*cd30*/  ULDC UR4, c[0x0][0xc3c] ;  /* 0x00030f0000047ab9 */ /* 0x000fd80000000800 */
[----:B------:R-:W1:Y:S02]  /*cd40*/  @!P1 LDC.64 R2, c[0x0][0xc80] ;  /* 0x00032000ff029b82 */ /* 0x000e640000000a00 */
        /* <DEDUP_REMOVED lines=16> */
[----:B------:R-:W-:Y:S04]  /*ce50*/  SHFL.IDX PT, R5, R24, 0x1, 0x1f ;  /* 0x00201f0018057f89 */ /* 0x000fe800000e0000 */
[----:B------:R-:W1:Y:S02]  /*ce60*/  SHFL.UP PT, R2, R4, 0x8, RZ ;  /* 0x0500000004027989 */ /* 0x000e6400000e00ff */
[----:B-1----:R-:W-:-:S05]  /*ce70*/  SEL R3, R2, RZ, P4 ;  /* 0x000000ff02037207 */ /* 0x002fca0002000000 */
[----:B------:R-:W-:-:S05]  /*ce80*/  IMAD.IADD R6, R4, 0x1, R3 ;  /* 0x0000000104067824 */ /* 0x000fca00078e0203 */
[----:B------:R-:W1:Y:S02]  /*ce90*/  SHFL.UP PT, R0, R6, 0x10, RZ ;  /* 0x0600000006007989 */ /* 0x000e6400000e00ff */
[----:B-1----:R-:W-:Y:S02]  /*cea0*/  SEL R3, R0, RZ, P5 ;  /* 0x000000ff00037207 */ /* 0x002fe40002800000 */
[----:B------:R-:W-:Y:S03]  /*ceb0*/  SHFL.IDX PT, R0, R24, RZ, 0x1f ;  /* 0x00001fff18007589 */ /* 0x000fe600000e0000 */
[----:B------:R-:W-:Y:S02]  /*cec0*/  IMAD.IADD R2, R6, 0x1, R3 ;  /* 0x0000000106027824 */ /* 0x000fe400078e0203 */
[----:B------:R-:W1:Y:S03]  /*ced0*/  LDC R3, c[0x0][0xc38] ;  /* 0x00030e00ff037b82 */ /* 0x000e660000000800 */
[----:B0-----:R-:W1:Y:S02]  /*cee0*/  SHFL.IDX PT, R8, R2, 0x1f, 0x1f ;  /* 0x03e01f0002087f89 */ /* 0x001e6400000e0000 */
[----:B-1----:R-:W-:-:S04]  /*cef0*/  IMAD R8, R8, R3, RZ ;  /* 0x0000000308087224 */ /* 0x002fc800078e02ff */
[----:B------:R-:W-:-:S05]  /*cf00*/  IMAD.IADD R5, R5, 0x1, R8 ;  /* 0x0000000105057824 */ /* 0x000fca00078e0208 */
[----:B------:R-:W-:-:S13]  /*cf10*/  ISETP.GT.AND P6, PT, R5, R0, PT ;  /* 0x000000000500720c */ /* 0x000fda0003fc4270 */
[----:B------:R-:W-:Y:S05]  /*cf20*/  @P6 BRA `(.L_x_10772) ;  /* 0x0000000000906947 */ /* 0x000fea0003800000 */
.L_x_10776:
        /* <DEDUP_REMOVED lines=14> */
.L_x_10775:
[----:B------:R-:W-:Y:S05]  /*d010*/  BSYNC B0 ;  /* 0x0000000000007941 */ /* 0x000fea0003800000 */
.L_x_10774:
        /* <DEDUP_REMOVED lines=21> */
.L_x_10772:
[----:B------:R-:W-:Y:S02]  /*d170*/  IMAD.IADD R24, R5, 0x1, -R8 ;  /* 0x0000000105187824 */ /* 0x000fe400078e0a08 */
[----:B------:R-:W-:Y:S02]  /*d180*/  IMAD.MOV.U32 R4, RZ, RZ, RZ ;  /* 0x000000ffff047224 */ /* 0x000fe400078e00ff */
[----:B------:R-:W-:-:S05]  /*d190*/  IMAD R5, R2, R3, R24 ;  /* 0x0000000302057224 */ /* 0x000fca00078e0218 */
[----:B------:R-:W-:-:S13]  /*d1a0*/  ISETP.GT.AND P0, PT, R5, R0, PT ;  /* 0x000000000500720c */ /* 0x000fda0003f04270 */
[----:B------:R-:W-:Y:S02]  /*d1b0*/  VOTEU.ANY UR5, UPT, !P0 ;  /* 0x0000000000057886 */ /* 0x000fe400040e0100 */
[----:B------:R-:W-:Y:S01]  /*d1c0*/  ISETP.NE.AND P0, PT, RZ, UR5, PT ;  /* 0x00000005ff007c0c */ /* 0x000fe2000bf05270 */
[----:B------:R-:W-:-:S06]  /*d1d0*/  UPOPC UR4, UR5 ;  /* 0x00000005000472bf */ /* 0x000fcc0008000000 */
[----:B------:R-:W-:-:S05]  /*d1e0*/  IMAD.U32 R6, RZ, RZ, UR4 ;  /* 0x00000004ff067e24 */ /* 0x000fca000f8e00ff */
[----:B------:R0:W1:Y:S01]  /*d1f0*/  SHFL.IDX PT, R25, R25, R6, 0x1f ;  /* 0x00001f0619197589 */ /* 0x00006200000e0000 */
[----:B------:R-:W-:Y:S05]  /*d200*/  @!P0 BRA `(.L_x_10777) ;  /* 0x00000000000c8947 */ /* 0x000fea0003800000 */
[----:B------:R-:W-:-:S06]  /*d210*/  UIADD3 UR5, UR4, -0x1, URZ ;  /* 0xffffffff04057890 */ /* 0x000fcc000fffe03f */
[----:B------:R-:W-:-:S05]  /*d220*/  IMAD.U32 R5, RZ, RZ, UR5 ;  /* 0x00000005ff057e24 */ /* 0x000fca000f8e00ff */
[----:B------:R2:W3:Y:S02]  /*d230*/  SHFL.IDX PT, R4, R2, R5, 0x1f ;  /* 0x00001f0502047589 */ /* 0x0004e400000e0000 */
.L_x_10777:
[----:B---3--:R-:W-:Y:S01]  /*d240*/  IMAD R24, R4, R3, R24 ;  /* 0x0000000304187224 */ /* 0x008fe200078e0218 */
[-C--:B-1----:R-:W-:Y:S01]  /*d250*/  IABS R4, R25.reuse ;  /* 0x0000001900047213 */ /* 0x082fe20000000000 */
[----:B--2---:R-:W-:Y:S01]  /*d260*/  IMAD.MOV.U32 R2, RZ, RZ, RZ ;  /* 0x000000ffff027224 */ /* 0x004fe200078e00ff */
[----:B0-----:R-:W-:Y:S01]  /*d270*/  IABS R6, R25 ;  /* 0x0000001900067213 */ /* 0x001fe20000000000 */
[----:B------:R-:W-:Y:S01]  /*d280*/  IMAD.IADD R0, R0, 0x1, -R24 ;  /* 0x0000000100007824 */ /* 0x000fe200078e0a18 */
[----:B------:R-:W0:Y:S01]  /*d290*/  I2F.RP R5, R4 ;  /* 0x0000000400057306 */ /* 0x000e220000209400 */
[----:B------:R-:W-:Y:S02]  /*d2a0*/  UIADD3 UR40, UR4, UR40, URZ ;  /* 0x0000002804287290 */ /* 0x000fe4000fffe03f */
[----:B------:R-:W-:-:S05]  /*d2b0*/  IMAD.MOV R6, RZ, RZ, -R6 ;  /* 0x000000ffff067224 */ /* 0x000fca00078e0a06 */
[----:B0-----:R-:W0:Y:S02]  /*d2c0*/  MUFU.RCP R5, R5 ;  /* 0x0000000500057308 */ /* 0x001e240000001000 */
[----:B0-----:R-:W-:-:S06]  /*d2d0*/  VIADD R7, R5, 0xffffffe ;  /* 0x0ffffffe05077836 */ /* 0x001fcc0000000000 */
[----:B------:R-:W0:Y:S02]  /*d2e0*/  F2I.FTZ.U32.TRUNC.NTZ R3, R7 ;  /* 0x0000000700037305 */ /* 0x000e24000021f000 */
        /* <DEDUP_REMOVED lines=20> */
.L_x_10773:
[----:B------:R-:W-:Y:S01]  /*d430*/  IMAD.MOV.U32 R24, RZ, RZ, R0 ;  /* 0x000000ffff187224 */ /* 0x000fe200078e0000 */
[----:B------:R-:W-:Y:S01]  /*d440*/  ULDC UR40, c[0x0][0xc3c] ;  /* 0x00030f0000287ab9 */ /* 0x000fe20000000800 */
[----:B------:R-:W-:Y:S02]  /*d450*/  IMAD.MOV.U32 R25, RZ, RZ, RZ ;  /* 0x000000ffff197224 */ /* 0x000fe400078e00ff */
[----:B------:R-:W-:-:S07]  /*d460*/  IMAD.MOV.U32 R26, RZ, RZ, RZ ;  /* 0x000000ffff1a7224 */ /* 0x000fce00078e00ff */
.L_x_10778:
        /* <DEDUP_REMOVED lines=12> */
.L_x_10771:
[----:B------:R-:W-:Y:S02]  /*d530*/  ULDC UR4, c[0x0][0xc3c] ;  /* 0x00030f0000047ab9 */ /* 0x000fe40000000800 */
[----:B------:R-:W-:-:S06]  /*d540*/  UISETP.GE.AND UP0, UPT, UR40, UR4, UPT ;  /* 0x000000042800728c */ /* 0x000fcc000bf06270 */
[----:B------:R-:W-:-:S13]  /*d550*/  PLOP3.LUT P0, PT, PT, PT, UP0, 0x80, 0x0 ;  /* 0x000000000000781c */ /* 0x000fda0003f0f008 */
[----:B------:R-:W-:Y:S05]  /*d560*/  @!P0 BRA `(.L_x_10779) ;  /* 0xffffffb400e88947 */ /* 0x000fea000383ffff */
.L_x_10704:
        /* <DEDUP_REMOVED lines=12> */
.L_x_10840:
[----:B------:R-:W-:Y:S05]  /*d630*/  BSYNC B0 ;  /* 0x0000000000007941 */ /* 0x000fea0003800000 */
.L_x_10780:
[----:B------:R-:W-:-:S03]  /*d640*/  UMOV UR4, 0xffffffff ;  /* 0xffffffff00047882 */ /* 0x000fc60000000000 */
[----:B------:R-:W-:Y:S05]  /*d650*/  BRA.DIV UR4, `(.L_x_10782) ;  /* 0x0000001604e07947 */ /* 0x000fea000b800000 */
[----:B-1----:R-:W1:Y:S02]  /*d660*/  S2R R0, SR_TID.X ;  /* 0x0000000000007919 */ /* 0x002e640000002100 */
[----:B-1----:R-:W-:-:S04]  /*d670*/  SHF.R.U32.HI R0, RZ, 0x5, R0 ;  /* 0x00000005ff007819 */ /* 0x002fc80000011600 */
[----:B------:R-:W-:-:S05]  /*d680*/  LOP3.LUT R0, R0, 0x3, RZ, 0xc0, !PT ;  /* 0x0000000300007812 */ /* 0x000fca00078ec0ff */
[----:B------:R1:W2:Y:S02]  /*d690*/  SHFL.IDX PT, R14, R0, RZ, 0x1f ;  /* 0x00001fff000e7589 */ /* 0x0002a400000e0000 */
.L_x_10843:
[----:B--2---:R-:W-:Y:S01]  /*d6a0*/  ISETP.NE.AND P0, PT, R14, RZ, PT ;  /* 0x000000ff0e00720c */ /* 0x004fe20003f05270 */
[----:B------:R-:W-:-:S12]  /*d6b0*/  BSSY B0, `(.L_x_10783) ;  /* 0x000002c000007945 */ /* 0x000fd80003800000 */
[----:B------:R-:W-:Y:S05]  /*d6c0*/  @P0 BRA `(.L_x_10784) ;  /* 0x0000000000a80947 */ /* 0x000fea0003800000 */
[----:B------:R-:W-:-:S03]  /*d6d0*/  UMOV UR4, 0xffffffff ;  /* 0xffffffff00047882 */ /* 0x000fc60000000000 */
[----:B------:R-:W-:Y:S05]  /*d6e0*/  BRA.DIV UR4, `(.L_x_10785) ;  /* 0x0000001604f07947 */ /* 0x000fea000b800000 */
[----:B------:R-:W-:-:S13]  /*d6f0*/  ELECT P6, URZ, PT ;  /* 0x00000000003f782f */ /* 0x000fda00038c0000 */
.L_x_10846:
[----:B------:R-:W-:Y:S05]  /*d700*/  @!P6 BRA `(.L_x_10784) ;  /* 0x000000000098e947 */ /* 0x000fea0003800000 */
[----:B------:R-:W-:-:S06]  /*d710*/  ULOP3.LUT UR4, UR39, 0x2, URZ, 0xfc, !UPT ;  /* 0x0000000227047892 */ /* 0x000fcc000f8efc3f */
[----:B-1----:R-:W-:-:S05]  /*d720*/  IMAD.U32 R0, RZ, RZ, UR4 ;  /* 0x00000004ff007e24 */ /* 0x002fca000f8e00ff */
[----:B------:R-:W-:-:S13]  /*d730*/  ISETP.NE.AND P0, PT, R0, 0x3, PT ;  /* 0x000000030000780c */ /* 0x000fda0003f05270 */
[----:B------:R-:W-:Y:S05]  /*d740*/  @!P0 BRA `(.L_x_10786) ;  /* 0x0000000000048947 */ /* 0x000fea0003800000 */
[----:B------:R-:W-:Y:S01]  /*d750*/  BPT.TRAP 0x1 ;  /* 0x000000040000795c */ /* 0x000fe20000300000 */
.L_x_10786:
[----:B------:R-:W-:Y:S01]  /*d760*/  IMAD R5, R18, 0x8, R7 ;  /* 0x0000000812057824 */ /* 0x000fe200078e0207 */
[----:B------:R-:W-:Y:S01]  /*d770*/  SHF.L.U32 R0, R28, 0x1f, RZ ;  /* 0x0000001f1c007819 */ /* 0x000fe200000006ff */
[----:B------:R-:W-:-:S03]  /*d780*/  VIADD R18, R18, 0x1 ;  /* 0x0000000112127836 */ /* 0x000fc60000000000 */
[----:B------:R-:W1:Y:S02]  /*d790*/  SYNCS.PHASECHK.TRANS64.TRYWAIT P1, [R5+URZ+0x19c40], R0 ;  /* 0x019c4000050075a7 */ /* 0x000e64000802017f */
[----:B------:R-:W-:-:S04]  /*d7a0*/  ISETP.NE.AND P2, PT, R18, 0x2, PT ;  /* 0x000000021200780c */ /* 0x000fc80003f45270 */
[----:B------:R-:W-:Y:S01]  /*d7b0*/  SEL R3, RZ, 0x1, P2 ;  /* 0x00000001ff037807 */ /* 0x000fe20001000000 */
[----:B-1----:R-:W-:Y:S08]  /*d7c0*/  @!P1 BRA `(.L_x_10787) ;  /* 0x0000001400d89947 */ /* 0x002ff00003800000 */
.L_x_10847:
[----:B------:R-:W-:Y:S02]  /*d7d0*/  SEL R18, R18, RZ, P2 ;  /* 0x000000ff12127207 */ /* 0x000fe40001000000 */
[----:B------:R-:W-:Y:S01]  /*d7e0*/  LOP3.LUT R2, R28, R3, RZ, 0x3c, !PT ;  /* 0x000000031c027212 */ /* 0x000fe200078e3cff */
[----:B------:R-:W-:Y:S06]  /*d7f0*/  @!P0 BRA `(.L_x_10788) ;  /* 0x0000000000048947 */ /* 0x000fec0003800000 */
[----:B------:R-:W-:Y:S01]  /*d800*/  BPT.TRAP 0x1 ;  /* 0x000000040000795c */ /* 0x000fe20000300000 */
.L_x_10788:
[----:B------:R-:W-:Y:S01]  /*d810*/  IMAD R3, R18, 0x8, R7 ;  /* 0x0000000812037824 */ /* 0x000fe200078e0207 */
[----:B------:R-:W-:-:S04]  /*d820*/  SHF.L.U32 R2, R2, 0x1f, RZ ;  /* 0x0000001f02027819 */ /* 0x000fc800000006ff */
[----:B------:R-:W2:Y:S02]  /*d830*/  SYNCS.PHASECHK.TRANS64.TRYWAIT P1, [R3+URZ+0x19c40], R2 ;  /* 0x019c4002030075a7 */ /* 0x000ea4000802017f */
[----:B--2---:R-:W-:Y:S05]  /*d840*/  @!P1 BRA `(.L_x_10789) ;  /* 0x0000001400cc9947 */ /* 0x004fea0003800000 */
.L_x_10848:
[----:B------:R-:W-:Y:S05]  /*d850*/  @!P0 BRA `(.L_x_10790) ;  /* 0x0000000000048947 */ /* 0x000fea0003800000 */
[----:B------:R-:W-:Y:S01]  /*d860*/  BPT.TRAP 0x1 ;  /* 0x000000040000795c */ /* 0x000fe20000300000 */
.L_x_10790:
[----:B------:R-:W3:Y:S02]  /*d870*/  SYNCS.PHASECHK.TRANS64.TRYWAIT P1, [R5+URZ+0x19c60], R0 ;  /* 0x019c6000050075a7 */ /* 0x000ee4000802017f */
[----:B---3--:R-:W-:Y:S05]  /*d880*/  @!P1 BRA `(.L_x_10791) ;  /* 0x0000001400d09947 */ /* 0x008fea0003800000 */
.L_x_10849:
[----:B------:R-:W-:Y:S05]  /*d890*/  @!P0 BRA `(.L_x_10792) ;  /* 0x0000000000048947 */ /* 0x000fea0003800000 */
[----:B------:R-:W-:Y:S01]  /*d8a0*/  BPT.TRAP 0x1 ;  /* 0x000000040000795c */ /* 0x000fe20000300000 */
.L_x_10792:
[----:B------:R-:W4:Y:S02]  /*d8b0*/  SYNCS.PHASECHK.TRANS64.TRYWAIT P1, [R3+URZ+0x19c60], R2 ;  /* 0x019c6002030075a7 */ /* 0x000f24000802017f */
[----:B----4-:R-:W-:Y:S05]  /*d8c0*/  @!P1 BRA `(.L_x_10793) ;  /* 0x0000001400d49947 */ /* 0x010fea0003800000 */
.L_x_10850:
[----:B------:R-:W-:Y:S05]  /*d8d0*/  @!P0 BRA `(.L_x_10794) ;  /* 0x0000000000048947 */ /* 0x000fea0003800000 */
[----:B------:R-:W-:Y:S01]  /*d8e0*/  BPT.TRAP 0x1 ;  /* 0x000000040000795c */ /* 0x000fe20000300000 */
.L_x_10794:
[----:B------:R-:W0:Y:S02]  /*d8f0*/  SYNCS.PHASECHK.TRANS64.TRYWAIT P1, [R5+URZ+0x19c80], R0 ;  /* 0x019c8000050075a7 */ /* 0x000e24000802017f */
[----:B0-----:R-:W-:Y:S05]  /*d900*/  @!P1 BRA `(.L_x_10795) ;  /* 0x0000001400d89947 */ /* 0x001fea0003800000 */
.L_x_10851:
[----:B------:R-:W-:Y:S05]  /*d910*/  @!P0 BRA `(.L_x_10796) ;  /* 0x0000000000048947 */ /* 0x000fea0003800000 */
[----:B------:R-:W-:Y:S01]  /*d920*/  BPT.TRAP 0x1 ;  /* 0x000000040000795c */ /* 0x000fe20000300000 */
.L_x_10796:
[----:B------:R0:W0:Y:S02]  /*d930*/  SYNCS.PHASECHK.TRANS64.TRYWAIT P0, [R3+URZ+0x19c80], R2 ;  /* 0x019c8002030075a7 */ /* 0x000024000800017f */
[----:B0-----:R-:W-:Y:S05]  /*d940*/  @!P0 NANOSLEEP.SYNCS 0x989680 ;  /* 0x009896800000895d */ /* 0x001fea0003900000 */
[----:B------:R-:W0:Y:S02]  /*d950*/  @!P0 SYNCS.PHASECHK.TRANS64 P0, [R3+URZ+0x19c80], R2 ;  /* 0x019c8002030085a7 */ /* 0x000e24000800007f */
[----:B0-----:R-:W-:Y:S05]  /*d960*/  @!P0 BRA `(.L_x_10796) ;  /* 0xfffffffc00f08947 */ /* 0x001fea000383ffff */
.L_x_10784:
[----:B------:R-:W-:Y:S05]  /*d970*/  BSYNC B0 ;  /* 0x0000000000007941 */ /* 0x000fea0003800000 */
.L_x_10783:
[----:B------:R-:W-:Y:S05]  /*d980*/  EXIT ;  /* 0x000000000000794d */ /* 0x000fea0003800000 */
.L_x_10661:
[----:B0-----:R-:W-:-:S04]  /*d990*/  IMAD.U32 R3, RZ, RZ, UR52 ;  /* 0x00000034ff037e24 */ /* 0x001fc8000f8e00ff */
[----:B------:R0:W1:Y:S03]  /*d9a0*/  SYNCS.PHASECHK.TRANS64.TRYWAIT P1, [R3+URZ+0x19c00], R0 ;  /* 0x019c0000030075a7 */ /* 0x000066000802017f */
[----:B-1----:R-:W-:Y:S05]  /*d9b0*/  @!P1 NANOSLEEP.SYNCS 0x989680 ;  /* 0x009896800000995d */ /* 0x002fea0003900000 */
[----:B------:R-:W1:Y:S02]  /*d9c0*/  @!P1 SYNCS.PHASECHK.TRANS64 P1, [R3+URZ+0x19c00], R0 ;  /* 0x019c0000030095a7 */ /* 0x000e64000802007f */
[----:B-1----:R-:W-:Y:S05]  /*d9d0*/  @!P1 BRA `(.L_x_10661) ;  /* 0xfffffffc00ec9947 */ /* 0x002fea000383ffff */
[----:B------:R-:W-:Y:S05]  /*d9e0*/  BRA `(.L_x_10797) ;  /* 0xffffff3c00747947 */ /* 0x000fea000383ffff */
.L_x_10665:
[----:B-1----:R1:W2:Y:S02]  /*d9f0*/  SYNCS.PHASECHK.TRANS64.TRYWAIT P1, [R3+URZ+0x19c30], R0 ;  /* 0x019c3000030075a7 */ /* 0x0022a4000802017f */
[----:B--2---:R-:W-:Y:S05]  /*da00*/  @!P1 NANOSLEEP.SYNCS 0x989680 ;  /* 0x009896800000995d */ /* 0x004fea0003900000 */
[----:B------:R-:W2:Y:S02]  /*da10*/  @!P1 SYNCS.PHASECHK.TRANS64 P1, [R3+URZ+0x19c30], R0 ;  /* 0x019c3000030095a7 */ /* 0x000ea4000802007f */
[----:B--2---:R-:W-:Y:S05]  /*da20*/  @!P1 BRA `(.L_x_10665) ;  /* 0xfffffffc00f09947 */ /* 0x004fea000383ffff */
[----:B------:R-:W-:Y:S05]  /*da30*/  BRA `(.L_x_10664) ;  /* 0xffffff3c00947947 */ /* 0x000fea000383ffff */
.L_x_10671:
[----:B-1----:R-:W-:-:S04]  /*da40*/  IMAD.U32 R5, RZ, RZ, UR20 ;  /* 0x00000014ff057e24 */ /* 0x002fc8000f8e00ff */
[----:B------:R1:W2:Y:S03]  /*da50*/  SYNCS.PHASECHK.TRANS64.TRYWAIT P1, [R5+URZ+0x19c30], R0 ;  /* 0x019c3000050075a7 */ /* 0x0002a6000802017f */
[----:B--2---:R-:W-:Y:S05]  /*da60*/  @!P1 NANOSLEEP.SYNCS 0x989680 ;  /* 0x009896800000995d */ /* 0x004fea0003900000 */
[----:B------:R-:W2:Y:S02]  /*da70*/  @!P1 SYNCS.PHASECHK.TRANS64 P1, [R5+URZ+0x19c30], R0 ;  /* 0x019c3000050095a7 */ /* 0x000ea4000802007f */
[----:B--2---:R-:W-:Y:S05]  /*da80*/  @!P1 BRA `(.L_x_10671) ;  /* 0xfffffffc00ec9947 */ /* 0x004fea000383ffff */
[----:B------:R-:W-:Y:S05]  /*da90*/  BRA `(.L_x_10670) ;  /* 0xffffff5c00f87947 */ /* 0x000fea000383ffff */
.L_x_10675:
[----:B-1----:R-:W-:-:S04]  /*daa0*/  IMAD.U32 R5, RZ, RZ, UR11 ;  /* 0x0000000bff057e24 */ /* 0x002fc8000f8e00ff */
[----:B------:R1:W2:Y:S03]  /*dab0*/  SYNCS.PHASECHK.TRANS64.TRYWAIT P1, [R5+URZ+0x19c50], R0 ;  /* 0x019c5000050075a7 */ /* 0x0002a6000802017f */
[----:B--2---:R-:W-:Y:S05]  /*dac0*/  @!P1 NANOSLEEP.SYNCS 0x989680 ;  /* 0x009896800000995d */ /* 0x004fea0003900000 */
[----:B------:R-:W2:Y:S02]  /*dad0*/  @!P1 SYNCS.PHASECHK.TRANS64 P1, [R5+URZ+0x19c50], R0 ;  /* 0x019c5000050095a7 */ /* 0x000ea4000802007f */
[----:B--2---:R-:W-:Y:S05]  /*dae0*/  @!P1 BRA `(.L_x_10675) ;  /* 0xfffffffc00ec9947 */ /* 0x004fea000383ffff */
[----:B------:R-:W-:Y:S05]  /*daf0*/  BRA `(.L_x_10674) ;  /* 0xffffff6000487947 */ /* 0x000fea000383ffff */
.L_x_10682:
[----:B-1----:R-:W-:-:S04]  /*db00*/  IMAD.U32 R7, RZ, RZ, UR14 ;  /* 0x0000000eff077e24 */ /* 0x002fc8000f8e00ff */
[----:B------:R1:W2:Y:S03]  /*db10*/  SYNCS.PHASECHK.TRANS64.TRYWAIT P1, [R7+URZ+0x19c50], R6 ;  /* 0x019c5006070075a7 */ /* 0x0002a6000802017f */
[----:B--2---:R-:W-:Y:S05]  /*db20*/  @!P1 NANOSLEEP.SYNCS 0x989680 ;  /* 0x009896800000995d */ /* 0x004fea0003900000 */
[----:B------:R-:W2:Y:S02]  /*db30*/  @!P1 SYNCS.PHASECHK.TRANS64 P1, [R7+URZ+0x19c50], R6 ;  /* 0x019c5006070095a7 */ /* 0x000ea4000802007f */
[----:B--2---:R-:W-:Y:S05]  /*db40*/  @!P1 BRA `(.L_x_10682) ;  /* 0xfffffffc00ec9947 */ /* 0x004fea000383ffff */
[----:B------:R-:W-:Y:S05]  /*db50*/  BRA `(.L_x_10681) ;  /* 0xffffff7800a07947 */ /* 0x000fea000383ffff */
.L_x_10719:
[----:B0-----:R-:W0:Y:S01]  /*db60*/  S2R R19, SR_TID.X ;  /* 0x0000000000137919 */ /* 0x001e220000002100 */
        /* <DEDUP_REMOVED lines=9> */
.L_x_10798:
[----:B------:R-:W-:Y:S05]  /*dc00*/  BRA `(.L_x_10799) ;  /* 0xffffffc0004c7947 */ /* 0x000fea000383ffff */
.L_x_10722:
[----:B0-----:R0:W2:Y:S02]  /*dc10*/  SYNCS.PHASECHK.TRANS64.TRYWAIT P0, [R5+URZ+0x19c80], R21 ;  /* 0x019c8015050075a7 */ /* 0x0010a4000800017f */
[----:B--2---:R-:W-:Y:S05]  /*dc20*/  @!P0 NANOSLEEP.SYNCS 0x989680 ;  /* 0x009896800000895d */ /* 0x004fea0003900000 */
[----:B------:R-:W2:Y:S02]  /*dc30*/  @!P0 SYNCS.PHASECHK.TRANS64 P0, [R5+URZ+0x19c80], R21 ;  /* 0x019c8015050085a7 */ /* 0x000ea4000800007f */
[----:B--2---:R-:W-:Y:S05]  /*dc40*/  @!P0 BRA `(.L_x_10722) ;  /* 0xfffffffc00f08947 */ /* 0x004fea000383ffff */
[----:B------:R-:W-:Y:S05]  /*dc50*/  BRA `(.L_x_10800) ;  /* 0xffffffc000607947 */ /* 0x000fea000383ffff */
.L_x_10723:
        /* <DEDUP_REMOVED lines=8> */
.L_x_10802:
[----:B------:R-:W-:Y:S05]  /*dce0*/  BSYNC B0 ;  /* 0x0000000000007941 */ /* 0x000fea0003800000 */
.L_x_10801:
        /* <DEDUP_REMOVED lines=9> */
.L_x_10803:
[----:B------:R-:W0:Y:S01]  /*dd80*/  LDC R11, c[0x0][0x2f4] ;  /* 0x0000bd00ff0b7b82 */ /* 0x000e220000000800 */
[----:B------:R-:W-:Y:S02]  /*dd90*/  IMAD.MOV.U32 R13, RZ, RZ, R9 ;  /* 0x000000ffff0d7224 */ /* 0x000fe400078e0009 */
[----:B------:R-:W-:Y:S02]  /*dda0*/  IMAD.SHL.U32 R15, R7, 0x10, RZ ;  /* 0x00000010070f7824 */ /* 0x000fe400078e00ff */
[----:B------:R-:W-:-:S03]  /*ddb0*/  IMAD.MOV.U32 R6, RZ, RZ, R14 ;  /* 0x000000ffff067224 */ /* 0x000fc600078e000e */
[----:B------:R-:W-:-:S04]  /*ddc0*/  LOP3.LUT R15, R15, 0x10, RZ, 0xc0, !PT ;  /* 0x000000100f0f7812 */ /* 0x000fc800078ec0ff */
[C---:B------:R-:W-:Y:S02]  /*ddd0*/  IADD3 R6, P1, R15.reuse, R6, RZ ;  /* 0x000000060f067210 */ /* 0x040fe40007f3e0ff */
[----:B------:R-:W-:-:S03]  /*dde0*/  LOP3.LUT R12, R15, 0x20, RZ, 0xfc, !PT ;  /* 0x000000200f0c7812 */ /* 0x000fc600078efcff */
[----:B------:R-:W-:Y:S02]  /*ddf0*/  IMAD.X R7, RZ, RZ, R4, P1 ;  /* 0x000000ffff077224 */ /* 0x000fe400008e0604 */
[----:B------:R-:W-:Y:S01]  /*de00*/  IMAD.IADD R4, R16, 0x1, R10 ;  /* 0x0000000110047824 */ /* 0x000fe200078e020a */
[-C--:B0-----:R-:W-:Y:S02]  /*de10*/  ISETP.GE.AND P3, PT, R15, R11.reuse, PT ;  /* 0x0000000b0f00720c */ /* 0x081fe40003f66270 */
[----:B------:R-:W-:Y:S01]  /*de20*/  ISETP.GE.AND P2, PT, R12, R11, PT ;  /* 0x0000000b0c00720c */ /* 0x000fe20003f46270 */
[----:B------:R-:W-:Y:S01]  /*de30*/  IMAD.MOV.U32 R12, RZ, RZ, 0x1 ;  /* 0x00000001ff0c7424 */ /* 0x000fe200078e00ff */
[----:B------:R-:W-:Y:S02]  /*de40*/  ISETP.LT.OR P1, PT, R3, 0x1, P3 ;  /* 0x000000010300780c */ /* 0x000fe40001f21670 */
[----:B------:R-:W-:-:S11]  /*de50*/  LOP3.LUT R15, R15, 0x40, RZ, 0xfc, !PT ;  /* 0x000000400f0f7812 */ /* 0x000fd600078efcff */
[----:B------:R-:W-:Y:S01]  /*de60*/  @!PT LDS RZ, [RZ] ;  /* 0x00000000fffff984 */ /* 0x000fe20000000800 */
[----:B------:R-:W-:Y:S01]  /*de70*/  @!PT LDS RZ, [RZ] ;  /* 0x00000000fffff984 */ /* 0x000fe20000000800 */
[----:B------:R-:W-:Y:S01]  /*de80*/  @!PT LDS RZ, [RZ] ;  /* 0x00000000fffff984 */ /* 0x000fe20000000800 */
[----:B------:R0:W-:Y:S01]  /*de90*/  LDGSTS.E.BYPASS.LTC128B.128 [R4+0x9000], desc[UR50][R6.64], !P1 ;  /* 0x0900000006047fae */ /* 0x0001e2000c901d72 */
[----:B------:R-:W-:-:S13]  /*dea0*/  ISETP.LT.OR P1, PT, R3, 0x1, P2 ;  /* 0x000000010300780c */ /* 0x000fda0001721670 */
[----:B------:R0:W-:Y:S01]  /*deb0*/  LDGSTS.E.BYPASS.LTC128B.128 [R4+0xa000], desc[UR50][R6.64+0x20], !P1 ;  /* 0x0a00002006047fae */ /* 0x0001e2000c901d72 */
[----:B------:R-:W-:Y:S01]  /*dec0*/  ISETP.GE.AND P1, PT, R15, R11, PT ;  /* 0x0000000b0f00720c */ /* 0x000fe20003f26270 */
[----:B------:R-:W-:Y:S02]  /*ded0*/  IMAD.MOV.U32 R11, RZ, RZ, 0x1e1f ;  /* 0x00001e1fff0b7424 */ /* 0x000fe400078e00ff */
[----:B------:R-:W-:Y:S01]  /*dee0*/  IMAD.MOV.U32 R15, RZ, RZ, -0x1 ;  /* 0xffffffffff0f7424 */ /* 0x000fe200078e00ff */
[----:B------:R-:W-:-:S13]  /*def0*/  ISETP.LT.OR P4, PT, R3, 0x1, P1 ;  /* 0x000000010300780c */ /* 0x000fda0000f81670 */
[----:B0-----:R-:W-:Y:S05]  /*df00*/  WARPSYNC.COLLECTIVE R15, `(.L_x_10804) ;  /* 0x000000000f087348 */ /* 0x001fea0003c00000 */
[----:B------:R1:W2:Y:S02]  /*df10*/  SHFL.IDX P6, R14, R13, R12, R11 ;  /* 0x0000000c0d0e7389 */ /* 0x0002a400000c000b */
[----:B012---:R-:W-:Y:S01]  /*df20*/  ENDCOLLECTIVE ;  /* 0x000000000000791b */ /* 0x007fe20003800000 */
.L_x_10804:
[----:B------:R-:W-:Y:S01]  /*df30*/  @!PT LDS RZ, [RZ] ;  /* 0x00000000fffff984 */ /* 0x000fe20000000800 */
[----:B------:R-:W-:Y:S01]  /*df40*/  @!PT LDS RZ, [RZ] ;  /* 0x00000000fffff984 */ /* 0x000fe20000000800 */
[----:B------:R-:W-:Y:S01]  /*df50*/  @!PT LDS RZ, [RZ] ;  /* 0x00000000fffff984 */ /* 0x000fe20000000800 */
[----:B------:R0:W-:Y:S01]  /*df60*/  LDGSTS.E.BYPASS.LTC128B.128 [R4+0xb000], desc[UR50][R6.64+0x40], !P4 ;  /* 0x0b00004006047fae */ /* 0x0001e2000e101d72 */
[----:B------:R-:W-:Y:S01]  /*df70*/  ISETP.GE.AND P4, PT, R3, 0x41, PT ;  /* 0x000000410300780c */ /* 0x000fe20003f86270 */
[----:B------:R-:W-:Y:S02]  /*df80*/  IMAD.MOV.U32 R13, RZ, RZ, R8 ;  /* 0x000000ffff0d7224 */ /* 0x000fe400078e0008 */
[----:B------:R-:W-:-:S10]  /*df90*/  IMAD.MOV.U32 R9, RZ, RZ, R14 ;  /* 0x000000ffff097224 */ /* 0x000fd400078e000e */
[----:B0-----:R-:W-:Y:S05]  /*dfa0*/  WARPSYNC.COLLECTIVE R15, `(.L_x_10805) ;  /* 0x000000000f087348 */ /* 0x001fea0003c00000 */
[----:B------:R1:W2:Y:S02]  /*dfb0*/  SHFL.IDX P6, R14, R13, R12, R11 ;  /* 0x0000000c0d0e7389 */ /* 0x0002a400000c000b */
[----:B012---:R-:W-:Y:S01]  /*dfc0*/  ENDCOLLECTIVE ;  /* 0x000000000000791b */ /* 0x007fe20003800000 */
.L_x_10805:
[----:B------:R-:W-:Y:S01]  /*dfd0*/  IMAD.MOV.U32 R6, RZ, RZ, R14 ;  /* 0x000000ffff067224 */ /* 0x000fe200078e000e */
[----:B------:R-:W-:Y:S06]  /*dfe0*/  BRA `(.L_x_10806) ;  /* 0xffffffc0004c7947 */ /* 0x000fec000383ffff */
.L_x_10728:
[----:B---3--:R3:W4:Y:S02]  /*dff0*/  SYNCS.PHASECHK.TRANS64.TRYWAIT P1, [R5+URZ+0x19c40], R21 ;  /* 0x019c4015050075a7 */ /* 0x008724000802017f */
[----:B----4-:R-:W-:Y:S05]  /*e000*/  @!P1 NANOSLEEP.SYNCS 0x989680 ;  /* 0x009896800000995d */ /* 0x010fea0003900000 */
[----:B------:R-:W4:Y:S02]  /*e010*/  @!P1 SYNCS.PHASECHK.TRANS64 P1, [R5+URZ+0x19c40], R21 ;  /* 0x019c4015050095a7 */ /* 0x000f24000802007f */
[----:B----4-:R-:W-:Y:S05]  /*e020*/  @!P1 BRA `(.L_x_10728) ;  /* 0xfffffffc00f09947 */ /* 0x010fea000383ffff */
[----:B------:R-:W-:Y:S05]  /*e030*/  BRA `(.L_x_10807) ;  /* 0xffffffc000bc7947 */ /* 0x000fea000383ffff */
.L_x_10729:
[----:B------:R-:W-:Y:S01]  /*e040*/  BSSY B0, `(.L_x_10808) ;  /* 0x0000008000007945 */ /* 0x000fe20003800000 */
[----:B------:R-:W-:Y:S02]  /*e050*/  IMAD.MOV.U32 R13, RZ, RZ, R6 ;  /* 0x000000ffff0d7224 */ /* 0x000fe400078e0006 */
[----:B------:R-:W-:Y:S02]  /*e060*/  IMAD.MOV.U32 R12, RZ, RZ, RZ ;  /* 0x000000ffff0c7224 */ /* 0x000fe400078e00ff */
[----:B------:R-:W-:Y:S02]  /*e070*/  IMAD.MOV.U32 R11, RZ, RZ, 0x1e1f ;  /* 0x00001e1fff0b7424 */ /* 0x000fe400078e00ff */
[----:B------:R-:W-:-:S07]  /*e080*/  IMAD.MOV.U32 R15, RZ, RZ, -0x1 ;  /* 0xffffffffff0f7424 */ /* 0x000fce00078e00ff */
[----:B--23--:R-:W-:Y:S05]  /*e090*/  WARPSYNC.COLLECTIVE R15, `(.L_x_10809) ;  /* 0x000000000f087348 */ /* 0x00cfea0003c00000 */
[----:B------:R0:W1:Y:S02]  /*e0a0*/  SHFL.IDX P6, R14, R13, R12, R11 ;  /* 0x0000000c0d0e7389 */ /* 0x00006400000c000b */
[----:B0123--:R-:W-:Y:S01]  /*e0b0*/  ENDCOLLECTIVE ;  /* 0x000000000000791b */ /* 0x00ffe20003800000 */
.L_x_10809:
[----:B------:R-:W-:Y:S05]  /*e0c0*/  BSYNC B0 ;  /* 0x0000000000007941 */ /* 0x000fea0003800000 */
.L_x_10808:
        /* <DEDUP_REMOVED lines=8> */
.L_x_10810:
[----:B------:R-:W-:Y:S02]  /*e150*/  IMAD.MOV.U32 R13, RZ, RZ, R6 ;  /* 0x000000ffff0d7224 */ /* 0x000fe400078e0006 */
[----:B------:R-:W-:Y:S02]  /*e160*/  IMAD.MOV.U32 R12, RZ, RZ, 0x1 ;  /* 0x00000001ff0c7424 */ /* 0x000fe400078e00ff */
[----:B------:R-:W-:-:S07]  /*e170*/  IMAD.MOV.U32 R3, RZ, RZ, R14 ;  /* 0x000000ffff037224 */ /* 0x000fce00078e000e */
[----:B------:R-:W-:Y:S05]  /*e180*/  WARPSYNC.COLLECTIVE R15, `(.L_x_10811) ;  /* 0x000000000f087348 */ /* 0x000fea0003c00000 */
[----:B------:R0:W1:Y:S02]  /*e190*/  SHFL.IDX P6, R14, R13, R12, R11 ;  /* 0x0000000c0d0e7389 */ /* 0x00006400000c000b */
[----:B01----:R-:W-:Y:S01]  /*e1a0*/  ENDCOLLECTIVE ;  /* 0x000000000000791b */ /* 0x003fe20003800000 */
.L_x_10811:
        /* <DEDUP_REMOVED lines=10> */
.L_x_10812:
        /* <DEDUP_REMOVED lines=8> */
.L_x_10734:
[----:B------:R-:W-:Y:S02]  /*e2d0*/  IMAD.MOV.U32 R13, RZ, RZ, R4 ;  /* 0x000000ffff0d7224 */ /* 0x000fe400078e0004 */
[----:B------:R-:W-:Y:S02]  /*e2e0*/  IMAD.MOV.U32 R12, RZ, RZ, RZ ;  /* 0x000000ffff0c7224 */ /* 0x000fe400078e00ff */
[----:B------:R-:W-:Y:S02]  /*e2f0*/  IMAD.MOV.U32 R11, RZ, RZ, 0x1e1f ;  /* 0x00001e1fff0b7424 */ /* 0x000fe400078e00ff */
[----:B------:R-:W-:Y:S02]  /*e300*/  IMAD.MOV.U32 R15, RZ, RZ, -0x1 ;  /* 0xffffffffff0f7424 */ /* 0x000fe400078e00ff */
[----:B------:R-:W-:Y:S02]  /*e310*/  IMAD R25, R25, 0xc0, R17 ;  /* 0x000000c019197824 */ /* 0x000fe400078e0211 */
[----:B------:R-:W-:-:S07]  /*e320*/  IMAD R0, R8, UR41, RZ ;  /* 0x0000002908007c24 */ /* 0x000fce000f8e02ff */
[----:B-----5:R-:W-:Y:S05]  /*e330*/  WARPSYNC.COLLECTIVE R15, `(.L_x_10814) ;  /* 0x000000000f087348 */ /* 0x020fea0003c00000 */
[----:B------:R0:W1:Y:S02]  /*e340*/  SHFL.IDX P6, R14, R13, R12, R11 ;  /* 0x0000000c0d0e7389 */ /* 0x00006400000c000b */
[----:B01---5:R-:W-:Y:S01]  /*e350*/  ENDCOLLECTIVE ;  /* 0x000000000000791b */ /* 0x023fe20003800000 */
.L_x_10814:
[----:B------:R-:W-:Y:S01]  /*e360*/  ISETP.GE.AND P1, PT, R25, R0, PT ;  /* 0x000000001900720c */ /* 0x000fe20003f26270 */
[----:B------:R-:W-:Y:S02]  /*e370*/  IMAD.MOV.U32 R13, RZ, RZ, R5 ;  /* 0x000000ffff0d7224 */ /* 0x000fe400078e0005 */
[----:B------:R-:W-:-:S10]  /*e380*/  IMAD.MOV.U32 R2, RZ, RZ, R14 ;  /* 0x000000ffff027224 */ /* 0x000fd400078e000e */
[----:B------:R-:W-:Y:S05]  /*e390*/  WARPSYNC.COLLECTIVE R15, `(.L_x_10815) ;  /* 0x000000000f087348 */ /* 0x000fea0003c00000 */
[----:B------:R0:W1:Y:S02]  /*e3a0*/  SHFL.IDX P6, R14, R13, R12, R11 ;  /* 0x0000000c0d0e7389 */ /* 0x00006400000c000b */
[----:B01----:R-:W-:Y:S01]  /*e3b0*/  ENDCOLLECTIVE ;  /* 0x000000000000791b */ /* 0x003fe20003800000 */
.L_x_10815:
[----:B------:R-:W-:Y:S02]  /*e3c0*/  IMAD.MOV.U32 R13, RZ, RZ, R4 ;  /* 0x000000ffff0d7224 */ /* 0x000fe400078e0004 */
[----:B------:R-:W-:Y:S02]  /*e3d0*/  IMAD.MOV.U32 R12, RZ, RZ, 0x1 ;  /* 0x00000001ff0c7424 */ /* 0x000fe400078e00ff */
[----:B------:R-:W-:-:S07]  /*e3e0*/  IMAD.MOV.U32 R3, RZ, RZ, R14 ;  /* 0x000000ffff037224 */ /* 0x000fce00078e000e */
[----:B------:R-:W-:Y:S05]  /*e3f0*/  WARPSYNC.COLLECTIVE R15, `(.L_x_10816) ;  /* 0x000000000f087348 */ /* 0x000fea0003c00000 */
[----:B------:R0:W1:Y:S02]  /*e400*/  SHFL.IDX P6, R14, R13, R12, R11 ;  /* 0x0000000c0d0e7389 */ /* 0x00006400000c000b */
[----:B01----:R-:W-:Y:S01]  /*e410*/  ENDCOLLECTIVE ;  /* 0x000000000000791b */ /* 0x003fe20003800000 */
.L_x_10816:
        /* <DEDUP_REMOVED lines=10> */
.L_x_10817:
[----:B------:R-:W-:Y:S01]  /*e4c0*/  @!PT LDS RZ, [RZ] ;  /* 0x00000000fffff984 */ /* 0x000fe20000000800 */
[----:B------:R-:W-:Y:S01]  /*e4d0*/  @!PT LDS RZ, [RZ] ;  /* 0x00000000fffff984 */ /* 0x000fe20000000800 */
[----:B------:R-:W-:Y:S01]  /*e4e0*/  @!PT LDS RZ, [RZ] ;  /* 0x00000000fffff984 */ /* 0x000fe20000000800 */
[----:B------:R0:W-:Y:S04]  /*e4f0*/  @!P1 LDGSTS.E.BYPASS.LTC128B.128 [R9+0xf000], desc[UR50][R2.64], !P3 ;  /* 0x0f00000002099fae */ /* 0x0001e8000d901d72 */
[----:B------:R0:W-:Y:S04]  /*e500*/  @!P1 LDGSTS.E.BYPASS.LTC128B.128 [R9+0x10800], desc[UR50][R2.64+0x20], !P2 ;  /* 0x1080002002099fae */ /* 0x0001e8000d101d72 */
[----:B------:R0:W-:Y:S01]  /*e510*/  @!P1 LDGSTS.E.BYPASS.LTC128B.128 [R9+0x12000], desc[UR50][R2.64+0x40], !P0 ;  /* 0x1200004002099fae */ /* 0x0001e2000c101d72 */
[----:B------:R-:W-:Y:S02]  /*e520*/  IMAD.MOV.U32 R13, RZ, RZ, R6 ;  /* 0x000000ffff0d7224 */ /* 0x000fe400078e0006 */
[----:B------:R-:W-:-:S02]  /*e530*/  IMAD.MOV.U32 R12, RZ, RZ, RZ ;  /* 0x000000ffff0c7224 */ /* 0x000fc400078e00ff */
[----:B------:R-:W-:-:S07]  /*e540*/  IMAD.MOV.U32 R5, RZ, RZ, R14 ;  /* 0x000000ffff057224 */ /* 0x000fce00078e000e */
[----:B0-----:R-:W-:Y:S05]  /*e550*/  WARPSYNC.COLLECTIVE R15, `(.L_x_10818) ;  /* 0x000000000f087348 */ /* 0x001fea0003c00000 */
[----:B------:R1:W2:Y:S02]  /*e560*/  SHFL.IDX P6, R14, R13, R12, R11 ;  /* 0x0000000c0d0e7389 */ /* 0x0002a400000c000b */
[----:B012---:R-:W-:Y:S01]  /*e570*/  ENDCOLLECTIVE ;  /* 0x000000000000791b */ /* 0x007fe20003800000 */
.L_x_10818:
[----:B------:R-:W-:-:S05]  /*e580*/  VIADD R3, R25, 0x40 ;  /* 0x0000004019037836 */ /* 0x000fca0000000000 */
[----:B------:R-:W-:Y:S01]  /*e590*/  ISETP.GE.AND P1, PT, R3, R0, PT ;  /* 0x000000000300720c */ /* 0x000fe20003f26270 */
[----:B------:R-:W-:-:S12]  /*e5a0*/  IMAD.MOV.U32 R13, RZ, RZ, R7 ;  /* 0x000000ffff0d7224 */ /* 0x000fd800078e0007 */
[----:B------:R-:W-:Y:S01]  /*e5b0*/  @!P1 IADD3 R2, P4, R10, R5, RZ ;  /* 0x000000050a029210 */ /* 0x000fe20007f9e0ff */
[----:B------:R-:W-:-:S12]  /*e5c0*/  IMAD.MOV.U32 R6, RZ, RZ, R14 ;  /* 0x000000ffff067224 */ /* 0x000fd800078e000e */
[----:B------:R-:W-:Y:S05]  /*e5d0*/  WARPSYNC.COLLECTIVE R15, `(.L_x_10819) ;  /* 0x000000000f087348 */ /* 0x000fea0003c00000 */
[----:B------:R0:W1:Y:S02]  /*e5e0*/  SHFL.IDX P6, R14, R13, R12, R11 ;  /* 0x0000000c0d0e7389 */ /* 0x00006400000c000b */
[----:B01----:R-:W-:Y:S01]  /*e5f0*/  ENDCOLLECTIVE ;  /* 0x000000000000791b */ /* 0x003fe20003800000 */
.L_x_10819:
[----:B------:R-:W-:-:S05]  /*e600*/  @!P1 IMAD.X R3, RZ, RZ, R4, P4 ;  /* 0x000000ffff039224 */ /* 0x000fca00020e0604 */
        /* <DEDUP_REMOVED lines=8> */
.L_x_10739:
[----:B-1----:R1:W2:Y:S02]  /*e690*/  SYNCS.PHASECHK.TRANS64.TRYWAIT P0, [R16+URZ+0x19c20], R0 ;  /* 0x019c2000100075a7 */ /* 0x0022a4000800017f */
[----:B--2---:R-:W-:Y:S05]  /*e6a0*/  @!P0 NANOSLEEP.SYNCS 0x989680 ;  /* 0x009896800000895d */ /* 0x004fea0003900000 */
[----:B------:R-:W2:Y:S02]  /*e6b0*/  @!P0 SYNCS.PHASECHK.TRANS64 P0, [R16+URZ+0x19c20], R0 ;  /* 0x019c2000100085a7 */ /* 0x000ea4000800007f */
[----:B--2---:R-:W-:Y:S05]  /*e6c0*/  @!P0 BRA `(.L_x_10739) ;  /* 0xfffffffc00f08947 */ /* 0x004fea000383ffff */
[----:B------:R-:W-:Y:S05]  /*e6d0*/  BRA `(.L_x_10821) ;  /* 0xffffffc800e07947 */ /* 0x000fea000383ffff */
.L_x_10743:
[----:B0-----:R0:W1:Y:S02]  /*e6e0*/  SYNCS.PHASECHK.TRANS64.TRYWAIT P0, [R0+URZ+0x19c80], R10 ;  /* 0x019c800a000075a7 */ /* 0x001064000800017f */
[----:B-1----:R-:W-:Y:S05]  /*e6f0*/  @!P0 NANOSLEEP.SYNCS 0x989680 ;  /* 0x009896800000895d */ /* 0x002fea0003900000 */
[----:B------:R-:W1:Y:S02]  /*e700*/  @!P0 SYNCS.PHASECHK.TRANS64 P0, [R0+URZ+0x19c80], R10 ;  /* 0x019c800a000085a7 */ /* 0x000e64000800007f */
[----:B-1----:R-:W-:Y:S05]  /*e710*/  @!P0 BRA `(.L_x_10743) ;  /* 0xfffffffc00f08947 */ /* 0x002fea000383ffff */
[----:B------:R-:W-:Y:S05]  /*e720*/  BRA `(.L_x_10822) ;  /* 0xffffffcc00ac7947 */ /* 0x000fea000383ffff */
.L_x_10744:
        /* <DEDUP_REMOVED lines=8> */
.L_x_10824:
[----:B------:R-:W-:Y:S05]  /*e7b0*/  BSYNC B0 ;  /* 0x0000000000007941 */ /* 0x000fea0003800000 */
.L_x_10823:
        /* <DEDUP_REMOVED lines=9> */
.L_x_10825:
[----:B------:R-:W-:Y:S02]  /*e850*/  IMAD.MOV.U32 R13, RZ, RZ, R21 ;  /* 0x000000ffff0d7224 */ /* 0x000fe400078e0015 */
[----:B------:R-:W-:Y:S02]  /*e860*/  IMAD.MOV.U32 R12, RZ, RZ, 0x1 ;  /* 0x00000001ff0c7424 */ /* 0x000fe400078e00ff */
[----:B------:R-:W-:-:S07]  /*e870*/  IMAD.MOV.U32 R2, RZ, RZ, R14 ;  /* 0x000000ffff027224 */ /* 0x000fce00078e000e */
[----:B------:R-:W-:Y:S05]  /*e880*/  WARPSYNC.COLLECTIVE R15, `(.L_x_10826) ;  /* 0x000000000f087348 */ /* 0x000fea0003c00000 */
[----:B------:R0:W1:Y:S02]  /*e890*/  SHFL.IDX P6, R14, R13, R12, R11 ;  /* 0x0000000c0d0e7389 */ /* 0x00006400000c000b */
[----:B01----:R-:W-:Y:S01]  /*e8a0*/  ENDCOLLECTIVE ;  /* 0x000000000000791b */ /* 0x003fe20003800000 */
.L_x_10826:
        /* <DEDUP_REMOVED lines=13> */
.L_x_10827:
[----:B------:R-:W-:Y:S01]  /*e980*/  IMAD.MOV.U32 R2, RZ, RZ, R14 ;  /* 0x000000ffff027224 */ /* 0x000fe200078e000e */
[----:B------:R-:W-:Y:S06]  /*e990*/  BRA `(.L_x_10828) ;  /* 0xffffffcc00c07947 */ /* 0x000fec000383ffff */
.L_x_10749:
[----:B---3--:R3:W4:Y:S02]  /*e9a0*/  SYNCS.PHASECHK.TRANS64.TRYWAIT P0, [R0+URZ+0x19c40], R10 ;  /* 0x019c400a000075a7 */ /* 0x008724000800017f */
[----:B----4-:R-:W-:Y:S05]  /*e9b0*/  @!P0 NANOSLEEP.SYNCS 0x989680 ;  /* 0x009896800000895d */ /* 0x010fea0003900000 */
[----:B------:R-:W4:Y:S02]  /*e9c0*/  @!P0 SYNCS.PHASECHK.TRANS64 P0, [R0+URZ+0x19c40], R10 ;  /* 0x019c400a000085a7 */ /* 0x000f24000800007f */
[----:B----4-:R-:W-:Y:S05]  /*e9d0*/  @!P0 BRA `(.L_x_10749) ;  /* 0xfffffffc00f08947 */ /* 0x010fea000383ffff */
[----:B------:R-:W-:Y:S05]  /*e9e0*/  BRA `(.L_x_10829) ;  /* 0xffffffd000187947 */ /* 0x000fea000383ffff */
.L_x_10750:
        /* <DEDUP_REMOVED lines=8> */
.L_x_10831:
[----:B------:R-:W-:Y:S05]  /*ea70*/  BSYNC B0 ;  /* 0x0000000000007941 */ /* 0x000fea0003800000 */
.L_x_10830:
        /* <DEDUP_REMOVED lines=8> */
.L_x_10832:
[----:B------:R-:W-:Y:S02]  /*eb00*/  IMAD.MOV.U32 R13, RZ, RZ, R8 ;  /* 0x000000ffff0d7224 */ /* 0x000fe400078e0008 */
[----:B------:R-:W-:Y:S02]  /*eb10*/  IMAD.MOV.U32 R12, RZ, RZ, 0x1 ;  /* 0x00000001ff0c7424 */ /* 0x000fe400078e00ff */
[----:B------:R-:W-:-:S07]  /*eb20*/  IMAD.MOV.U32 R2, RZ, RZ, R14 ;  /* 0x000000ffff027224 */ /* 0x000fce00078e000e */
[----:B------:R-:W-:Y:S05]  /*eb30*/  WARPSYNC.COLLECTIVE R15, `(.L_x_10833) ;  /* 0x000000000f087348 */ /* 0x000fea0003c00000 */
[----:B------:R0:W1:Y:S02]  /*eb40*/  SHFL.IDX P6, R14, R13, R12, R11 ;  /* 0x0000000c0d0e7389 */ /* 0x00006400000c000b */
[----:B01----:R-:W-:Y:S01]  /*eb50*/  ENDCOLLECTIVE ;  /* 0x000000000000791b */ /* 0x003fe20003800000 */
.L_x_10833:
        /* <DEDUP_REMOVED lines=13> */
.L_x_10834:
[----:B------:R-:W-:Y:S01]  /*ec30*/  IMAD.MOV.U32 R2, RZ, RZ, R14 ;  /* 0x000000ffff027224 */ /* 0x000fe200078e000e */
[----:B------:R-:W-:Y:S06]  /*ec40*/  BRA `(.L_x_10835) ;  /* 0xffffffd000247947 */ /* 0x000fec000383ffff */
.L_x_10755:
[----:B0-----:R0:W2:Y:S02]  /*ec50*/  SYNCS.PHASECHK.TRANS64.TRYWAIT P2, [R2+URZ+0x19c70], R0 ;  /* 0x019c7000020075a7 */ /* 0x0010a4000804017f */
[----:B--2---:R-:W-:Y:S05]  /*ec60*/  @!P2 NANOSLEEP.SYNCS 0x989680 ;  /* 0x009896800000a95d */ /* 0x004fea0003900000 */
[----:B------:R-:W2:Y:S02]  /*ec70*/  @!P2 SYNCS.PHASECHK.TRANS64 P2, [R2+URZ+0x19c70], R0 ;  /* 0x019c70000200a5a7 */ /* 0x000ea4000804007f */
[----:B--2---:R-:W-:Y:S05]  /*ec80*/  @!P2 BRA `(.L_x_10755) ;  /* 0xfffffffc00f0a947 */ /* 0x004fea000383ffff */
[----:B------:R-:W-:Y:S05]  /*ec90*/  BRA `(.L_x_10836) ;  /* 0xffffffd000907947 */ /* 0x000fea000383ffff */
.L_x_10757:
[----:B0-----:R0:W2:Y:S02]  /*eca0*/  SYNCS.PHASECHK.TRANS64.TRYWAIT P2, [R2+URZ+0x19c60], R3 ;  /* 0x019c6003020075a7 */ /* 0x0010a4000804017f */
[----:B--2---:R-:W-:Y:S05]  /*ecb0*/  @!P2 NANOSLEEP.SYNCS 0x989680 ;  /* 0x009896800000a95d */ /* 0x004fea0003900000 */
[----:B------:R-:W2:Y:S02]  /*ecc0*/  @!P2 SYNCS.PHASECHK.TRANS64 P2, [R2+URZ+0x19c60], R3 ;  /* 0x019c60030200a5a7 */ /* 0x000ea4000804007f */
[----:B--2---:R-:W-:Y:S05]  /*ecd0*/  @!P2 BRA `(.L_x_10757) ;  /* 0xfffffffc00f0a947 */ /* 0x004fea000383ffff */
[----:B------:R-:W-:Y:S05]  /*ece0*/  BRA `(.L_x_10837) ;  /* 0xffffffd000a07947 */ /* 0x000fea000383ffff */
.L_x_10765:
[----:B0-----:R0:W1:Y:S02]  /*ecf0*/  SYNCS.PHASECHK.TRANS64.TRYWAIT P1, [R0+URZ+0x19c70], R3 ;  /* 0x019c7003000075a7 */ /* 0x001064000802017f */
[----:B-1----:R-:W-:Y:S05]  /*ed00*/  @!P1 NANOSLEEP.SYNCS 0x989680 ;  /* 0x009896800000995d */ /* 0x002fea0003900000 */
[----:B------:R-:W1:Y:S02]  /*ed10*/  @!P1 SYNCS.PHASECHK.TRANS64 P1, [R0+URZ+0x19c70], R3 ;  /* 0x019c7003000095a7 */ /* 0x000e64000802007f */
[----:B-1----:R-:W-:Y:S05]  /*ed20*/  @!P1 BRA `(.L_x_10765) ;  /* 0xfffffffc00f09947 */ /* 0x002fea000383ffff */
[----:B------:R-:W-:Y:S05]  /*ed30*/  BRA `(.L_x_10838) ;  /* 0xffffffd8003c7947 */ /* 0x000fea000383ffff */
.L_x_10767:
[----:B0-----:R0:W1:Y:S02]  /*ed40*/  SYNCS.PHASECHK.TRANS64.TRYWAIT P1, [R0+URZ+0x19c60], R3 ;  /* 0x019c6003000075a7 */ /* 0x001064000802017f */
[----:B-1----:R-:W-:Y:S05]  /*ed50*/  @!P1 NANOSLEEP.SYNCS 0x989680 ;  /* 0x009896800000995d */ /* 0x002fea0003900000 */
[----:B------:R-:W1:Y:S02]  /*ed60*/  @!P1 SYNCS.PHASECHK.TRANS64 P1, [R0+URZ+0x19c60], R3 ;  /* 0x019c6003000095a7 */ /* 0x000e64000802007f */
[----:B-1----:R-:W-:Y:S05]  /*ed70*/  @!P1 BRA `(.L_x_10767) ;  /* 0xfffffffc00f09947 */ /* 0x002fea000383ffff */
[----:B------:R-:W-:Y:S05]  /*ed80*/  BRA `(.L_x_10839) ;  /* 0xffffffd800487947 */ /* 0x000fea000383ffff */
.L_x_10781:
[----:B-1----:R1:W2:Y:S02]  /*ed90*/  SYNCS.PHASECHK.TRANS64.TRYWAIT P0, [R7+URZ+0x19c20], R0 ;  /* 0x019c2000070075a7 */ /* 0x0022a4000800017f */
[----:B--2---:R-:W-:Y:S05]  /*eda0*/  @!P0 NANOSLEEP.SYNCS 0x989680 ;  /* 0x009896800000895d */ /* 0x004fea0003900000 */
[----:B------:R-:W2:Y:S02]  /*edb0*/  @!P0 SYNCS.PHASECHK.TRANS64 P0, [R7+URZ+0x19c20], R0 ;  /* 0x019c2000070085a7 */ /* 0x000ea4000800007f */
[----:B--2---:R-:W-:Y:S05]  /*edc0*/  @!P0 BRA `(.L_x_10781) ;  /* 0xfffffffc00f08947 */ /* 0x004fea000383ffff */
[----:B------:R-:W-:Y:S05]  /*edd0*/  BRA `(.L_x_10840) ;  /* 0xffffffe800147947 */ /* 0x000fea000383ffff */
.L_x_10782:
[----:B------:R-:W2:Y:S01]  /*ede0*/  S2R R2, SR_TID.X ;  /* 0x0000000000027919 */ /* 0x000ea20000002100 */
[----:B------:R-:W-:Y:S01]  /*edf0*/  BSSY B0, `(.L_x_10841) ;  /* 0x000000a000007945 */ /* 0x000fe20003800000 */
[----:B------:R-:W-:Y:S02]  /*ee00*/  IMAD.MOV.U32 R12, RZ, RZ, RZ ;  /* 0x000000ffff0c7224 */ /* 0x000fe400078e00ff */
[----:B0-----:R-:W-:Y:S02]  /*ee10*/  IMAD.MOV.U32 R11, RZ, RZ, 0x1f ;  /* 0x0000001fff0b7424 */ /* 0x001fe400078e00ff */
[----:B------:R-:W-:Y:S01]  /*ee20*/  IMAD.MOV.U32 R15, RZ, RZ, -0x1 ;  /* 0xffffffffff0f7424 */ /* 0x000fe200078e00ff */
[----:B--2---:R-:W-:-:S04]  /*ee30*/  SHF.R.U32.HI R2, RZ, 0x5, R2 ;  /* 0x00000005ff027819 */ /* 0x004fc80000011602 */
[----:B------:R-:W-:-:S05]  /*ee40*/  LOP3.LUT R2, R2, 0x3, RZ, 0xc0, !PT ;  /* 0x0000000302027812 */ /* 0x000fca00078ec0ff */
[----:B------:R-:W-:-:S07]  /*ee50*/  IMAD.MOV.U32 R13, RZ, RZ, R2 ;  /* 0x000000ffff0d7224 */ /* 0x000fce00078e0002 */
[----:B-1---5:R-:W-:Y:S05]  /*ee60*/  WARPSYNC.COLLECTIVE R15, `(.L_x_10842) ;  /* 0x000000000f087348 */ /* 0x022fea0003c00000 */
[----:B------:R0:W2:Y:S02]  /*ee70*/  SHFL.IDX P6, R14, R13, R12, R11 ;  /* 0x0000000c0d0e7389 */ /* 0x0000a400000c000b */
[----:B012--5:R-:W-:Y:S01]  /*ee80*/  ENDCOLLECTIVE ;  /* 0x000000000000791b */ /* 0x027fe20003800000 */
.L_x_10842:
[----:B------:R-:W-:Y:S05]  /*ee90*/  BSYNC B0 ;  /* 0x0000000000007941 */ /* 0x000fea0003800000 */
.L_x_10841:
[----:B------:R-:W-:Y:S05]  /*eea0*/  BRA `(.L_x_10843) ;  /* 0xffffffe400fc7947 */ /* 0x000fea000383ffff */
.L_x_10785:
[----:B------:R-:W-:Y:S01]  /*eeb0*/  BSSY B1, `(.L_x_10844) ;  /* 0x0000006000017945 */ /* 0x000fe20003800000 */
[----:B------:R-:W-:-:S07]  /*eec0*/  IMAD.MOV.U32 R15, RZ, RZ, -0x1 ;  /* 0xffffffffff0f7424 */ /* 0x000fce00078e00ff */
[----:B01---5:R-:W-:Y:S05]  /*eed0*/  WARPSYNC.COLLECTIVE R15, `(.L_x_10845) ;  /* 0x000000000f0c7348 */ /* 0x023fea0003c00000 */
[----:B------:R-:W-:Y:S02]  /*eee0*/  ELECT P6, UR62, PT ;  /* 0x00000000003e782f */ /* 0x000fe400038c0000 */
[----:B------:R-:W-:Y:S01]  /*eef0*/  MOV R14, UR62 ;  /* 0x0000003e000e7c02 */ /* 0x000fe20008000f00 */
[----:B01---5:R-:W-:Y:S10]  /*ef00*/  ENDCOLLECTIVE ;  /* 0x000000000000791b */ /* 0x023ff40003800000 */
.L_x_10845:
[----:B------:R-:W-:Y:S05]  /*ef10*/  BSYNC B1 ;  /* 0x0000000000017941 */ /* 0x000fea0003800000 */
.L_x_10844:
[----:B------:R-:W-:Y:S05]  /*ef20*/  BRA `(.L_x_10846) ;  /* 0xffffffe400f47947 */ /* 0x000fea000383ffff */
.L_x_10787:
[----:B-1----:R1:W2:Y:S02]  /*ef30*/  SYNCS.PHASECHK.TRANS64.TRYWAIT P1, [R5+URZ+0x19c40], R0 ;  /* 0x019c4000050075a7 */ /* 0x0022a4000802017f */
[----:B--2---:R-:W-:Y:S05]  /*ef40*/  @!P1 NANOSLEEP.SYNCS 0x989680 ;  /* 0x009896800000995d */ /* 0x004fea0003900000 */
[----:B------:R-:W2:Y:S02]  /*ef50*/  @!P1 SYNCS.PHASECHK.TRANS64 P1, [R5+URZ+0x19c40], R0 ;  /* 0x019c4000050095a7 */ /* 0x000ea4000802007f */
[----:B--2---:R-:W-:Y:S05]  /*ef60*/  @!P1 BRA `(.L_x_10787) ;  /* 0xfffffffc00f09947 */ /* 0x004fea000383ffff */
[----:B------:R-:W-:Y:S05]  /*ef70*/  BRA `(.L_x_10847) ;  /* 0xffffffe800147947 */ /* 0x000fea000383ffff */
.L_x_10789:
[----:B--2---:R2:W3:Y:S02]  /*ef80*/  SYNCS.PHASECHK.TRANS64.TRYWAIT P1, [R3+URZ+0x19c40], R2 ;  /* 0x019c4002030075a7 */ /* 0x0044e4000802017f */
[----:B---3--:R-:W-:Y:S05]  /*ef90*/  @!P1 NANOSLEEP.SYNCS 0x989680 ;  /* 0x009896800000995d */ /* 0x008fea0003900000 */
[----:B------:R-:W3:Y:S02]  /*efa0*/  @!P1 SYNCS.PHASECHK.TRANS64 P1, [R3+URZ+0x19c40], R2 ;  /* 0x019c4002030095a7 */ /* 0x000ee4000802007f */
[----:B---3--:R-:W-:Y:S05]  /*efb0*/  @!P1 BRA `(.L_x_10789) ;  /* 0xfffffffc00f09947 */ /* 0x008fea000383ffff */
[----:B------:R-:W-:Y:S05]  /*efc0*/  BRA `(.L_x_10848) ;  /* 0xffffffe800207947 */ /* 0x000fea000383ffff */
.L_x_10791:
[----:B---3--:R3:W4:Y:S02]  /*efd0*/  SYNCS.PHASECHK.TRANS64.TRYWAIT P1, [R5+URZ+0x19c60], R0 ;  /* 0x019c6000050075a7 */ /* 0x008724000802017f */
[----:B----4-:R-:W-:Y:S05]  /*efe0*/  @!P1 NANOSLEEP.SYNCS 0x989680 ;  /* 0x009896800000995d */ /* 0x010fea0003900000 */
[----:B------:R-:W4:Y:S02]  /*eff0*/  @!P1 SYNCS.PHASECHK.TRANS64 P1, [R5+URZ+0x19c60], R0 ;  /* 0x019c6000050095a7 */ /* 0x000f24000802007f */
[----:B----4-:R-:W-:Y:S05]  /*f000*/  @!P1 BRA `(.L_x_10791) ;  /* 0xfffffffc00f09947 */ /* 0x010fea000383ffff */
[----:B------:R-:W-:Y:S05]  /*f010*/  BRA `(.L_x_10849) ;  /* 0xffffffe8001c7947 */ /* 0x000fea000383ffff */
.L_x_10793:
[----:B----4-:R4:W0:Y:S02]  /*f020*/  SYNCS.PHASECHK.TRANS64.TRYWAIT P1, [R3+URZ+0x19c60], R2 ;  /* 0x019c6002030075a7 */ /* 0x010824000802017f */
[----:B0-----:R-:W-:Y:S05]  /*f030*/  @!P1 NANOSLEEP.SYNCS 0x989680 ;  /* 0x009896800000995d */ /* 0x001fea0003900000 */
[----:B------:R-:W0:Y:S02]  /*f040*/  @!P1 SYNCS.PHASECHK.TRANS64 P1, [R3+URZ+0x19c60], R2 ;  /* 0x019c6002030095a7 */ /* 0x000e24000802007f */
[----:B0-----:R-:W-:Y:S05]  /*f050*/  @!P1 BRA `(.L_x_10793) ;  /* 0xfffffffc00f09947 */ /* 0x001fea000383ffff */
[----:B------:R-:W-:Y:S05]  /*f060*/  BRA `(.L_x_10850) ;  /* 0xffffffe800187947 */ /* 0x000fea000383ffff */
.L_x_10795:
[----:B------:R0:W0:Y:S02]  /*f070*/  SYNCS.PHASECHK.TRANS64.TRYWAIT P1, [R5+URZ+0x19c80], R0 ;  /* 0x019c8000050075a7 */ /* 0x000024000802017f */
[----:B0-----:R-:W-:Y:S05]  /*f080*/  @!P1 NANOSLEEP.SYNCS 0x989680 ;  /* 0x009896800000995d */ /* 0x001fea0003900000 */
[----:B------:R-:W0:Y:S02]  /*f090*/  @!P1 SYNCS.PHASECHK.TRANS64 P1, [R5+URZ+0x19c80], R0 ;  /* 0x019c8000050095a7 */ /* 0x000e24000802007f */
[----:B0-----:R-:W-:Y:S05]  /*f0a0*/  @!P1 BRA `(.L_x_10795) ;  /* 0xfffffffc00f09947 */ /* 0x001fea000383ffff */
[----:B------:R-:W-:Y:S05]  /*f0b0*/  BRA `(.L_x_10851) ;  /* 0xffffffe800147947 */ /* 0x000fea000383ffff */
.L_x_10852:
        /* <DEDUP_REMOVED lines=12> */
.L_x_15853:


//--------------------- .text._ZN7cutlass13device_kernelIN5flash11enable_sm90INS1_16FlashAttnFwdSm90INS1_25CollectiveMainloopFwdSm90ILi2EN4cute5tupleIJNS5_1CILi1EEES8_S8_EEENS6_IJNS7_ILi192EEENS7_ILi128EEENS7_ILi96EEEEEELi96ENS_12float_e4m3_tEfNS_4arch4Sm90ELb0ELb0ELb0ELb1ELb1ELb1ELb0ELb1ELb1ELb1ELb0ELb0EEENS1_21CollectiveEpilogueFwdINS6_IJSA_SC_SB_EEES9_NS_10bfloat16_tESG_Li384ELb1ELb1ELb0ELb1EEENS1_36VarlenDynamicPersistentTileSchedulerILi192ELi128ELi384ELi128ELb0ELb1ELb1ELb0ELb1ELb1EEEEEEEEEvNT_6ParamsE --------------------------
	.section	.text._ZN7cutlass13device_kernelIN5flash11enable_sm90INS1_16FlashAttnFwdSm90INS1_25CollectiveMainloopFwdSm90ILi2EN4cute5tupleIJNS5_1CILi1EEES8_S8_EEENS6_IJNS7_ILi192EEENS7_ILi128EEENS7_ILi96EEEEEELi96ENS_12float_e4m3_tEfNS_4arch4Sm90ELb0ELb0ELb0ELb1ELb1ELb1ELb0ELb1ELb1ELb1ELb0ELb0EEENS1_21CollectiveEpilogueFwdINS6_IJSA_SC_SB_EEES9_NS_10bfloat16_tESG_Li384ELb1ELb1ELb0ELb1EEENS1_36VarlenDynamicPersistentTileSchedulerILi192ELi128ELi384ELi128ELb0ELb1ELb1ELb0ELb1ELb1EEEEEEEEEvNT_6ParamsE,"ax",@progbits
	.align	128
.text._ZN7cutlass13device_kernelIN5flash11enable_sm90INS1_16FlashAttnFwdSm90INS1_25CollectiveMainloopFwdSm90ILi2EN4cute5tupleIJNS5_1CILi1EEES8_S8_EEENS6_IJNS7_ILi192EEENS7_ILi128EEENS7_ILi96EEEEEELi96ENS_12float_e4m3_tEfNS_4arch4Sm90ELb0ELb0ELb0ELb1ELb1ELb1ELb0ELb1ELb1ELb1ELb0ELb0EEENS1_21CollectiveEpilogueFwdINS6_IJSA_SC_SB_EEES9_NS_10bfloat16_tESG_Li384ELb1ELb1ELb0ELb1EEENS1_36VarlenDynamicPersistentTileSchedulerILi192ELi128ELi384ELi128ELb0ELb1ELb1ELb0ELb1ELb1EEEEEEEEEvNT_6ParamsE:
        .type           _ZN7cutlass13device_kernelIN5flash11enable_sm90INS1_16FlashAttnFwdSm90INS1_25CollectiveMainloopFwdSm90ILi2EN4cute5tupleIJNS5_1CILi1EEES8_S8_EEENS6_IJNS7_ILi192EEENS7_ILi128EEENS7_ILi96EEEEEELi96ENS_12float_e4m3_tEfNS_4arch4Sm90ELb0ELb0ELb0ELb1ELb1ELb1ELb0ELb1ELb1ELb1ELb0ELb0EEENS1_21CollectiveEpilogueFwdINS6_IJSA_SC_SB_EEES9_NS_10bfloat16_tESG_Li384ELb1ELb1ELb0ELb1EEENS1_36VarlenDynamicPersistentTileSchedulerILi192ELi128ELi384ELi128ELb0ELb1ELb1ELb0ELb1ELb1EEEEEEEEEvNT_6ParamsE,@function
        .size           _ZN7cutlass13device_kernelIN5flash11enable_sm90INS1_16FlashAttnFwdSm90INS1_25CollectiveMainloopFwdSm90ILi2EN4cute5tupleIJNS5_1CILi1EEES8_S8_EEENS6_IJNS7_ILi192EEENS7_ILi128EEENS7_ILi96EEEEEELi96ENS_12float_e4m3_tEfNS_4arch4Sm90ELb0ELb0ELb0ELb1ELb1ELb1ELb0ELb1ELb1ELb1ELb0ELb0EEENS1_21CollectiveEpilogueFwdINS6_IJSA_SC_SB_EEES9_NS_10bfloat16_tESG_Li384ELb1ELb1ELb0ELb1EEENS1_36VarlenDynamicPersistentTileSchedulerILi192ELi128ELi384ELi128ELb0ELb1ELb1ELb0ELb1ELb1EEEEEEEEEvNT_6ParamsE,(.L_x_15854 - _ZN7cutlass13device_kernelIN5flash11enable_sm90INS1_16FlashAttnFwdSm90INS1_25CollectiveMainloopFwdSm90ILi2EN4cute5tupleIJNS5_1CILi1EEES8_S8_EEENS6_IJNS7_ILi192EEENS7_ILi128EEENS7_ILi96EEEEEELi96ENS_12float_e4m3_tEfNS_4arch4Sm90ELb0ELb0ELb0ELb1ELb1ELb1ELb0ELb1ELb1ELb1ELb0ELb0EEENS1_21CollectiveEpilogueFwdINS6_IJSA_SC_SB_EEES9_NS_10bfloat16_tESG_Li384ELb1ELb1ELb0ELb1EEENS1_36VarlenDynamicPersistentTileSchedulerILi192ELi128ELi384ELi128ELb0ELb1ELb1ELb0ELb1ELb1EEEEEEEEEvNT_6ParamsE)
        .other          _ZN7cutlass13device_kernelIN5flash11enable_sm90INS1_16FlashAttnFwdSm90INS1_25CollectiveMainloopFwdSm90ILi2EN4cute5tupleIJNS5_1CILi1EEES8_S8_EEENS6_IJNS7_ILi192EEENS7_ILi128EEENS7_ILi96EEEEEELi96ENS_12float_e4m3_tEfNS_4arch4Sm90ELb0ELb0ELb0ELb1ELb1ELb1ELb0ELb1ELb1ELb1ELb0ELb0EEENS1_21CollectiveEpilogueFwdINS6_IJSA_SC_SB_EEES9_NS_10bfloat16_tESG_Li384ELb1ELb1ELb0ELb1EEENS1_36VarlenDynamicPersistentTileSchedulerILi192ELi128ELi384ELi128ELb0ELb1ELb1ELb0ELb1ELb1EEEEEEEEEvNT_6ParamsE,@"STO_CUDA_ENTRY STV_DEFAULT"
_ZN7cutlass13device_kernelIN5flash11enable_sm90INS1_16FlashAttnFwdSm90INS1_25CollectiveMainloopFwdSm90ILi2EN4cute5tupleIJNS5_1CILi1EEES8_S8_EEENS6_IJNS7_ILi192EEENS7_ILi128EEENS7_ILi96EEEEEELi96ENS_12float_e4m3_tEfNS_4arch4Sm90ELb0ELb0ELb0ELb1ELb1ELb1ELb0ELb1ELb1ELb1ELb0ELb0EEENS1_21CollectiveEpilogueFwdINS6_IJSA_SC_SB_EEES9_NS_10bfloat16_tESG_Li384ELb1ELb1ELb0ELb1EEENS1_36VarlenDynamicPersistentTileSchedulerILi192ELi128ELi384ELi128ELb0ELb1ELb1ELb0ELb1ELb1EEEEEEEEEvNT_6ParamsE:
        /* <DEDUP_REMOVED lines=18> */
.L_x_10854:
[----:B------:R-:W-:Y:S05]  /*0120*/  BSYNC B0 ;  /* 0x0000000000007941 */ /* 0x000fea0003800000 */
.L_x_10853:
        /* <DEDUP_REMOVED lines=41> */
.L_x_10855:
        /* <DEDUP_REMOVED lines=22> */
.L_x_10856:
        /* <DEDUP_REMOVED lines=18> */
.L_x_10857:
        /* <DEDUP_REMOVED lines=22> */
.L_x_10858:
        /* <DEDUP_REMOVED lines=23> */
.L_x_10859:
        /* <DEDUP_REMOVED lines=8> */
.L_x_10862:
[----:B------:R-:W-:-:S08]  /*0990*/  NOP ;  /* 0x0000000000007918 */ /* 0x000fd00000000000 */
[----:B------:R-:W0:Y:S02]  /*09a0*/  USETMAXREG.TRY_ALLOC.CTAPOOL UP0, 0xa0 ;  /* 0x000000a0000079c8 */ /* 0x000e240008000600 */
[----:B0-----:R-:W-:-:S13]  /*09b0*/  PLOP3.LUT P0, PT, PT, PT, UP0, 0x80, 0x0 ;  /* 0x000000000000781c */ /* 0x001fda0003f0f008 */
[----:B------:R-:W-:Y:S05]  /*09c0*/  @!P0 BRA `(.L_x_10862) ;  /* 0xfffffffc00f08947 */ /* 0x000fea000383ffff */
[----:B------:R-:W0:Y:S08]  /*09d0*/  S2UR UR4, SR_CgaCtaId ;  /* 0x00000000000479c3 */ /* 0x000e300000008800 */
[----:B------:R-:W-:Y:S06]  /*09e0*/  BAR.ARV 0x8, 0x200 ;  /* 0x0208000000007b1d */ /* 0x000fec0000002000 */
[----:B------:R-:W-:-:S02]  /*09f0*/  MOV R18, 0x400 ;  /* 0x0000040000127802 */ /* 0x000fc40000000f00 */
[----:B------:R-:W-:Y:S01]  /*0a00*/  BAR.SYNC.DEFER_BLOCKING 0x5, 0x200 ;  /* 0x0148000000007b1d */ /* 0x000fe20000010000 */
[----:B0-----:R-:W-:-:S05]  /*0a10*/  IMAD.U32 R0, RZ, RZ, UR4 ;  /* 0x00000004ff007e24 */ /* 0x001fca000f8e00ff */
[----:B------:R-:W-:Y:S01]  /*0a20*/  ULDC UR4, c[0x0][0xc3c] ;  /* 0x00030f0000047ab9 */ /* 0x000fe20000000800 */
[----:B------:R-:W-:Y:S01]  /*0a30*/  LEA R18, R0, R18, 0x18 ;  /* 0x0000001200127211 */ /* 0x000fe200078ec0ff */
[----:B------:R-:W-:Y:S04]  /*0a40*/  STL [R1+0x24], R0 ;  /* 0x0000240001007387 */ /* 0x000fe80000100800 */
[----:B------:R-:W0:Y:S01]  /*0a50*/  LDS.128 R152, [R18+0x19cd0] ;  /* 0x019cd00012987984 */ /* 0x000e220000000c00 */
[----:B------:R-:W-:Y:S06]  /*0a60*/  BAR.ARV 0x4, 0x200 ;  /* 0x0108000000007b1d */ /* 0x000fec0000002000 */
[----:B0-----:R-:W-:-:S13]  /*0a70*/  ISETP.GE.AND P0, PT, R155, UR4, PT ;  /* 0x000000049b007c0c */ /* 0x001fda000bf06270 */
[----:B------:R-:W-:Y:S05]  /*0a80*/  @P0 BRA `(.L_x_10863) ;  /* 0x0000018800080947 */ /* 0x000fea0003800000 */
[----:B------:R-:W0:Y:S01]  /*0a90*/  S2R R0, SR_TID.X ;  /* 0x0000000000007919 */ /* 0x000e220000002100 */
[----:B------:R-:W-:Y:S01]  /*0aa0*/  IMAD.MOV.U32 R157, RZ, RZ, RZ ;  /* 0x000000ffff9d7224 */ /* 0x000fe200078e00ff */
[----:B------:R-:W-:Y:S01]  /*0ab0*/  ULOP3.LUT UR36, UR37, 0x1, URZ, 0xfc, !UPT ;  /* 0x0000000125247892 */ /* 0x000fe2000f8efc3f */
[----:B0-----:R-:W-:-:S05]  /*0ac0*/  VIADD R21, R0, 0xffffff80 ;  /* 0xffffff8000157836 */ /* 0x001fca0000000000 */
[----:B------:R-:W-:Y:S02]  /*0ad0*/  SHF.R.S32.HI R0, RZ, 0x1f, R21 ;  /* 0x0000001fff007819 */ /* 0x000fe40000011415 */
[-C--:B------:R-:W-:Y:S02]  /*0ae0*/  LEA.HI R3, R21, R21.reuse, RZ, 0x1 ;  /* 0x0000001515037211 */ /* 0x080fe400078f08ff */
[CC--:B------:R-:W-:Y:S02]  /*0af0*/  LEA.HI R2, R0.reuse, R21.reuse, RZ, 0x5 ;  /* 0x0000001500027211 */ /* 0x0c0fe400078f28ff */
[----:B------:R-:W-:Y:S02]  /*0b00*/  LEA.HI R6, R0, R21, RZ, 0x4 ;  /* 0x0000001500067211 */ /* 0x000fe400078f20ff */
[----:B------:R-:W-:Y:S01]  /*0b10*/  SHF.R.S32.HI R10, RZ, 0x1, R3 ;  /* 0x00000001ff0a7819 */ /* 0x000fe20000011403 */
[----:B------:R-:W-:Y:S01]  /*0b20*/  IMAD.SHL.U32 R4, R2, 0x10, RZ ;  /* 0x0000001002047824 */ /* 0x000fe200078e00ff */
[----:B------:R-:W-:-:S04]  /*0b30*/  LOP3.LUT R2, R6, 0x7fffff0, RZ, 0xc0, !PT ;  /* 0x07fffff006027812 */ /* 0x000fc800078ec0ff */
[----:B------:R-:W-:Y:S01]  /*0b40*/  LOP3.LUT R5, R4, 0xfffffe00, RZ, 0xc0, !PT ;  /* 0xfffffe0004057812 */ /* 0x000fe200078ec0ff */
[----:B------:R-:W-:Y:S01]  /*0b50*/  IMAD.IADD R4, R21, 0x1, -R2 ;  /* 0x0000000115047824 */ /* 0x000fe200078e0a02 */
[----:B------:R-:W-:-:S03]  /*0b60*/  LEA.HI R2, R0, R21, RZ, 0x7 ;  /* 0x0000001500027211 */ /* 0x000fc600078f38ff */
[----:B------:R-:W-:Y:S01]  /*0b70*/  IMAD R7, R4, 0x20, R5 ;  /* 0x0000002004077824 */ /* 0x000fe200078e0205 */
[----:B------:R-:W-:Y:S02]  /*0b80*/  SHF.R.S32.HI R5, RZ, 0x1f, R3 ;  /* 0x0000001fff057819 */ /* 0x000fe40000011403 */
[----:B------:R-:W-:Y:S02]  /*0b90*/  LOP3.LUT R3, R3, 0xfffffffe, RZ, 0xc0, !PT ;  /* 0xfffffffe03037812 */ /* 0x000fe400078ec0ff */
[----:B------:R-:W-:Y:S02]  /*0ba0*/  LOP3.LUT R8, R2, 0xffffff80, RZ, 0xc0, !PT ;  /* 0xffffff8002087812 */ /* 0x000fe400078ec0ff */
[----:B------:R-:W-:Y:S01]  /*0bb0*/  LEA.HI R5, R5, R10, RZ, 0x2 ;  /* 0x0000000a05057211 */ /* 0x000fe200078f10ff */
[C---:B------:R-:W-:Y:S01]  /*0bc0*/  IMAD.IADD R16, R21.reuse, 0x1, -R3 ;  /* 0x0000000115107824 */ /* 0x040fe200078e0a03 */
[----:B------:R-:W-:Y:S01]  /*0bd0*/  SHF.R.S32.HI R3, RZ, 0x4, R6 ;  /* 0x00000004ff037819 */ /* 0x000fe20000011406 */
[----:B------:R-:W-:Y:S01]  /*0be0*/  IMAD.IADD R19, R21, 0x1, -R8 ;  /* 0x0000000115137824 */ /* 0x000fe200078e0a08 */
[----:B------:R-:W-:Y:S01]  /*0bf0*/  LOP3.LUT R5, R5, 0x7fffffc, RZ, 0xc0, !PT ;  /* 0x07fffffc05057812 */ /* 0x000fe200078ec0ff */
[----:B------:R-:W-:Y:S01]  /*0c00*/  IMAD.SHL.U32 R22, R16, 0x8, RZ ;  /* 0x0000000810167824 */ /* 0x000fe200078e00ff */
[----:B------:R-:W-:Y:S01]  /*0c10*/  LEA.HI R6, R6, R3, RZ, 0x1 ;  /* 0x0000000306067211 */ /* 0x000fe200078f08ff */
[----:B------:R-:W-:Y:S01]  /*0c20*/  IMAD.SHL.U32 R16, R16, 0x10, RZ ;  /* 0x0000001010107824 */ /* 0x000fe200078e00ff */
[----:B------:R-:W-:Y:S01]  /*0c30*/  SHF.R.S32.HI R8, RZ, 0x1f, R19 ;  /* 0x0000001fff087819 */ /* 0x000fe20000011413 */
[----:B------:R-:W-:Y:S01]  /*0c40*/  VIADD R15, R22, 0x20 ;  /* 0x00000020160f7836 */ /* 0x000fe20000000000 */
[----:B------:R-:W-:Y:S01]  /*0c50*/  LOP3.LUT R6, R6, 0x1ffffffe, RZ, 0xc0, !PT ;  /* 0x1ffffffe06067812 */ /* 0x000fe200078ec0ff */
[----:B------:R-:W-:Y:S01]  /*0c60*/  IMAD.IADD R5, R10, 0x1, -R5 ;  /* 0x000000010a057824 */ /* 0x000fe200078e0a05 */
[----:B------:R-:W-:Y:S01]  /*0c70*/  LEA.HI R4, R0, R21, RZ, 0x3 ;  /* 0x0000001500047211 */ /* 0x000fe200078f18ff */
[----:B------:R-:W-:Y:S01]  /*0c80*/  IMAD.IADD R12, R22, 0x1, R15 ;  /* 0x00000001160c7824 */ /* 0x000fe200078e020f */
[----:B------:R-:W-:Y:S01]  /*0c90*/  LEA.HI R9, R8, R19, RZ, 0x2 ;  /* 0x0000001308097211 */ /* 0x000fe200078f10ff */
[C---:B------:R-:W-:Y:S01]  /*0ca0*/  IMAD R13, R3.reuse, 0x8, R5 ;  /* 0x00000008030d7824 */ /* 0x040fe200078e0205 */
[----:B------:R-:W-:Y:S01]  /*0cb0*/  SHF.R.S32.HI R14, RZ, 0x7, R2 ;  /* 0x00000007ff0e7819 */ /* 0x000fe20000011402 */
[----:B------:R-:W-:Y:S01]  /*0cc0*/  IMAD.IADD R6, R3, 0x1, -R6 ;  /* 0x0000000103067824 */ /* 0x000fe200078e0a06 */
[--C-:B------:R-:W-:Y:S01]  /*0cd0*/  SHF.R.S32.HI R10, RZ, 0x2, R9.reuse ;  /* 0x00000002ff0a7819 */ /* 0x100fe20000011409 */
[----:B------:R-:W-:Y:S01]  /*0ce0*/  STL [R1+0x1c], R15 ;  /* 0x00001c0f01007387 */ /* 0x000fe20000100800 */
[----:B------:R-:W-:Y:S01]  /*0cf0*/  SHF.R.S32.HI R11, RZ, 0x1f, R9 ;  /* 0x0000001fff0b7819 */ /* 0x000fe20000011409 */
[----:B------:R-:W-:Y:S01]  /*0d00*/  IMAD.HI R2, R14, 0x55555556, RZ ;  /* 0x555555560e027827 */ /* 0x000fe200078e02ff */
[----:B------:R-:W-:-:S02]  /*0d10*/  SHF.R.S32.HI R3, RZ, 0x1f, R12 ;  /* 0x0000001fff037819 */ /* 0x000fc4000001140c */
[----:B------:R-:W-:Y:S01]  /*0d20*/  SHF.R.S32.HI R4, RZ, 0x3, R4 ;  /* 0x00000003ff047819 */ /* 0x000fe20000011404 */
[----:B------:R-:W-:Y:S01]  /*0d30*/  VIADD R156, R16, 0x40 ;  /* 0x00000040109c7836 */ /* 0x000fe20000000000 */
[----:B------:R-:W-:Y:S02]  /*0d40*/  LEA.HI R11, R11, R10, RZ, 0x3 ;  /* 0x0000000a0b0b7211 */ /* 0x000fe400078f18ff */
[CC--:B------:R-:W-:Y:S02]  /*0d50*/  LEA.HI R5, R3.reuse, R12.reuse, RZ, 0x4 ;  /* 0x0000000c03057211 */ /* 0x0c0fe400078f20ff */
[----:B------:R-:W-:Y:S02]  /*0d60*/  SHF.L.U32 R4, R4, 0x7, RZ ;  /* 0x0000000704047819 */ /* 0x000fe400000006ff */
[----:B------:R-:W-:Y:S01]  /*0d70*/  LEA.HI R3, R3, R12, RZ, 0x5 ;  /* 0x0000000c03037211 */ /* 0x000fe200078f28ff */
[----:B------:R-:W-:Y:S01]  /*0d80*/  IMAD.SHL.U32 R12, R13, 0x20, RZ ;  /* 0x000000200d0c7824 */ /* 0x000fe200078e00ff */
[----:B------:R-:W-:-:S02]  /*0d90*/  LOP3.LUT R11, R11, 0xfffffff8, RZ, 0xc0, !PT ;  /* 0xfffffff80b0b7812 */ /* 0x000fc400078ec0ff */
[----:B------:R-:W-:Y:S02]  /*0da0*/  LEA.HI R2, R2, R2, RZ, 0x1 ;  /* 0x0000000202027211 */ /* 0x000fe400078f08ff */
[----:B------:R-:W-:Y:S01]  /*0db0*/  LOP3.LUT R20, R4, 0x80, RZ, 0xc0, !PT ;  /* 0x0000008004147812 */ /* 0x000fe200078ec0ff */
[----:B------:R-:W-:Y:S01]  /*0dc0*/  IMAD.IADD R11, R10, 0x1, -R11 ;  /* 0x000000010a0b7824 */ /* 0x000fe200078e0a0b */
[----:B------:R-:W-:Y:S01]  /*0dd0*/  LEA.HI R8, R8, R19, RZ, 0x5 ;  /* 0x0000001308087211 */ /* 0x000fe200078f28ff */
[----:B------:R-:W-:Y:S01]  /*0de0*/  IMAD R2, R2, -0x3, R14 ;  /* 0xfffffffd02027824 */ /* 0x000fe200078e020e */
[----:B------:R-:W-:Y:S01]  /*0df0*/  SHF.R.S32.HI R4, RZ, 0x5, R3 ;  /* 0x00000005ff047819 */ /* 0x000fe20000011403 */
[----:B------:R-:W-:Y:S01]  /*0e00*/  STL [R1+0x10], R20 ;  /* 0x0000101401007387 */ /* 0x000fe20000100800 */
[----:B------:R-:W-:Y:S01]  /*0e10*/  SHF.R.S32.HI R8, RZ, 0x5, R8 ;  /* 0x00000005ff087819 */ /* 0x000fe20000011408 */
[----:B------:R-:W-:Y:S01]  /*0e20*/  IMAD.MOV.U32 R10, RZ, RZ, -0x2 ;  /* 0xfffffffeff0a7424 */ /* 0x000fe200078e00ff */
[----:B------:R-:W-:Y:S01]  /*0e30*/  SHF.R.U32.HI R14, RZ, 0x3, R20 ;  /* 0x00000003ff0e7819 */ /* 0x000fe20000011614 */
[----:B------:R-:W-:Y:S01]  /*0e40*/  IMAD R13, R4, 0x1800, R12 ;  /* 0x00001800040d7824 */ /* 0x000fe200078e020c */
[----:B------:R-:W-:Y:S01]  /*0e50*/  LOP3.LUT R9, R9, 0x7ffffffc, RZ, 0xc0, !PT ;  /* 0x7ffffffc09097812 */ /* 0x000fe200078ec0ff */
[----:B------:R-:W-:Y:S01]  /*0e60*/  IMAD R4, R6, 0x8, R7 ;  /* 0x0000000806047824 */ /* 0x000fe200078e0207 */
[----:B------:R-:W-:Y:S01]  /*0e70*/  LOP3.LUT R3, R20, 0x10, R5, 0xf8, !PT ;  /* 0x0000001014037812 */ /* 0x000fe200078ef805 */
[----:B------:R-:W-:Y:S01]  /*0e80*/  IMAD R11, R8, 0x10, R11 ;  /* 0x00000010080b7824 */ /* 0x000fe200078e020b */
[----:B------:R-:W-:Y:S01]  /*0e90*/  STL [R1+0x20], R12 ;  /* 0x0000200c01007387 */ /* 0x000fe20000100800 */
[----:B------:R-:W-:Y:S01]  /*0ea0*/  LEA.HI R0, R0, R21, RZ, 0x2 ;  /* 0x0000001500007211 */ /* 0x000fe200078f10ff */
[----:B------:R-:W-:Y:S01]  /*0eb0*/  IMAD.IADD R9, R19, 0x1, -R9 ;  /* 0x0000000113097824 */ /* 0x000fe200078e0a09 */
[----:B------:R-:W-:Y:S01]  /*0ec0*/  LOP3.LUT R3, R3, R14, RZ, 0x3c, !PT ;  /* 0x0000000e03037212 */ /* 0x000fe200078e3cff */
[----:B------:R-:W-:Y:S01]  /*0ed0*/  STL [R1+0x64], R14 ;  /* 0x0000640e01007387 */ /* 0x000fe20000100800 */
[----:B------:R-:W-:Y:S01]  /*0ee0*/  SHF.R.S32.HI R8, RZ, 0x1f, R15 ;  /* 0x0000001fff087819 */ /* 0x000fe2000001140f */
[----:B------:R-:W-:Y:S01]  /*0ef0*/  IMAD R6, R9, R10, 0x80 ;  /* 0x0000008009067424 */ /* 0x000fe200078e020a */
[----:B------:R-:W-:Y:S01]  /*0f00*/  IADD3 R3, R18, R13, R3 ;  /* 0x0000000d12037210 */ /* 0x000fe20007ffe003 */
[----:B------:R0:W-:Y:S01]  /*0f10*/  STL [R1+0x74], R4 ;  /* 0x0000740401007387 */ /* 0x0001e20000100800 */
[----:B------:R-:W-:Y:S01]  /*0f20*/  SHF.R.S32.HI R10, RZ, 0x1f, R156 ;  /* 0x0000001fff0a7819 */ /* 0x000fe2000001149c */
[----:B------:R-:W-:-:S02]  /*0f30*/  IMAD.MOV.U32 R19, RZ, RZ, RZ ;  /* 0x000000ffff137224 */ /* 0x000fc400078e00ff */
[----:B------:R1:W-:Y:S04]  /*0f40*/  STL [R1+0x6c], R6 ;  /* 0x00006c0601007387 */ /* 0x0003e80000100800 */
[----:B------:R2:W-:Y:S01]  /*0f50*/  STL [R1+0x60], R3 ;  /* 0x0000600301007387 */ /* 0x0005e20000100800 */
[----:B0-----:R-:W-:Y:S01]  /*0f60*/  IMAD R4, R2, 0x40, R11 ;  /* 0x0000004002047824 */ /* 0x001fe200078e020b */
[----:B------:R-:W-:Y:S01]  /*0f70*/  LOP3.LUT R2, R0, 0xfffffffc, RZ, 0xc0, !PT ;  /* 0xfffffffc00027812 */ /* 0x000fe200078ec0ff */
[----:B-1----:R-:W-:-:S03]  /*0f80*/  VIADD R6, R22, 0x10 ;  /* 0x0000001016067836 */ /* 0x002fc60000000000 */
[----:B------:R-:W-:Y:S01]  /*0f90*/  STL [R1+0x68], R4 ;  /* 0x0000680401007387 */ /* 0x000fe20000100800 */
[----:B------:R-:W-:Y:S01]  /*0fa0*/  IMAD.IADD R7, R21, 0x1, -R2 ;  /* 0x0000000115077824 */ /* 0x000fe200078e0a02 */
[----:B------:R-:W-:Y:S02]  /*0fb0*/  SHF.R.S32.HI R2, RZ, 0x2, R0 ;  /* 0x00000002ff027819 */ /* 0x000fe40000011400 */
[----:B------:R-:W-:Y:S01]  /*0fc0*/  STL [R1+0x40], RZ ;  /* 0x000040ff01007387 */ /* 0x000fe20000100800 */
[C---:B--2---:R-:W-:Y:S01]  /*0fd0*/  IMAD.SHL.U32 R3, R7.reuse, 0x8, RZ ;  /* 0x0000000807037824 */ /* 0x044fe200078e00ff */
[----:B------:R-:W-:Y:S02]  /*0fe0*/  LEA.HI R0, R7, R7, RZ, 0x1 ;  /* 0x0000000707007211 */ /* 0x000fe400078f08ff */
[----:B------:R-:W-:Y:S01]  /*0ff0*/  STL [R1+0xc], RZ ;  /* 0x00000cff01007387 */ /* 0x000fe20000100800 */
[----:B------:R-:W-:Y:S02]  /*1000*/  SHF.R.S32.HI R9, RZ, 0x1f, R6 ;  /* 0x0000001fff097819 */ /* 0x000fe40000011406 */
[----:B------:R-:W-:Y:S01]  /*1010*/  LOP3.LUT R2, R0, 0x1ffffffe, RZ, 0xc0, !PT ;  /* 0x1ffffffe00027812 */ /* 0x000fe200078ec0ff */
[----:B------:R-:W-:Y:S01]  /*1020*/  STL [R1+0x4], RZ ;  /* 0x000004ff01007387 */ /* 0x000fe20000100800 */
[----:B------:R-:W-:-:S03]  /*1030*/  LOP3.LUT R0, R20, 0x10, R16, 0xf8, !PT ;  /* 0x0000001014007812 */ /* 0x000fc600078ef810 */
[----:B------:R-:W-:Y:S01]  /*1040*/  STL [R1+0x30], R3 ;  /* 0x0000300301007387 */ /* 0x000fe20000100800 */
[----:B------:R-:W-:Y:S01]  /*1050*/  LOP3.LUT R0, R0, R14, RZ, 0x3c, !PT ;  /* 0x0000000e00007212 */ /* 0x000fe200078e3cff */
[----:B------:R-:W-:Y:S02]  /*1060*/  IMAD.IADD R2, R7, 0x1, -R2 ;  /* 0x0000000107027824 */ /* 0x000fe400078e0a02 */
[----:B------:R0:W-:Y:S04]  /*1070*/  STL [R1+0x18], R6 ;  /* 0x0000180601007387 */ /* 0x0001e80000100800 */
[----:B------:R-:W-:Y:S04]  /*1080*/  STL [R1+0x14], R10 ;  /* 0x0000140a01007387 */ /* 0x000fe80000100800 */
[----:B------:R-:W-:Y:S01]  /*1090*/  STL [R1+0x5c], R9 ;  /* 0x00005c0901007387 */ /* 0x000fe20000100800 */
[C---:B0-----:R-:W-:Y:S01]  /*10a0*/  IADD3 R6, R3.reuse, 0x20, RZ ;  /* 0x0000002003067810 */ /* 0x041fe20007ffe0ff */
[----:B------:R-:W-:-:S02]  /*10b0*/  VIADD R3, R3, 0x40 ;  /* 0x0000004003037836 */ /* 0x000fc40000000000 */
[----:B------:R-:W-:Y:S04]  /*10c0*/  STL [R1+0x58], R8 ;  /* 0x0000580801007387 */ /* 0x000fe80000100800 */
[----:B------:R0:W-:Y:S01]  /*10d0*/  STL [R1+0x4c], R6 ;  /* 0x00004c0601007387 */ /* 0x0001e20000100800 */
[----:B------:R-:W-:-:S03]  /*10e0*/  SHF.R.S32.HI R7, RZ, 0x1f, R3 ;  /* 0x0000001fff077819 */ /* 0x000fc60000011403 */
[----:B------:R1:W-:Y:S01]  /*10f0*/  STL [R1+0x50], R3 ;  /* 0x0000500301007387 */ /* 0x0003e20000100800 */
[----:B0-----:R-:W-:Y:S02]  /*1100*/  SHF.R.S32.HI R6, RZ, 0x1f, R6 ;  /* 0x0000001fff067819 */ /* 0x001fe40000011406 */
[----:B-1----:R-:W-:-:S03]  /*1110*/  SHF.R.S32.HI R3, RZ, 0x4, R5 ;  /* 0x00000004ff037819 */ /* 0x002fc60000011405 */
[----:B------:R0:W-:Y:S04]  /*1120*/  STL [R1+0x7c], R6 ;  /* 0x00007c0601007387 */ /* 0x0001e80000100800 */
[----:B------:R1:W-:Y:S01]  /*1130*/  STL [R1+0x78], R7 ;  /* 0x0000780701007387 */ /* 0x0003e20000100800 */
[----:B0-----:R-:W-:Y:S02]  /*1140*/  IMAD.IADD R6, R12, 0x1, R0 ;  /* 0x000000010c067824 */ /* 0x001fe400078e0200 */
[----:B------:R-:W-:-:S03]  /*1150*/  IMAD R0, R2, 0x8, R4 ;  /* 0x0000000802007824 */ /* 0x000fc600078e0204 */
[----:B------:R1:W-:Y:S04]  /*1160*/  STL [R1+0x28], R6 ;  /* 0x0000280601007387 */ /* 0x0003e80000100800 */
[----:B------:R1:W-:Y:S04]  /*1170*/  STL [R1+0x70], R0 ;  /* 0x0000700001007387 */ /* 0x0003e80000100800 */
[----:B------:R1:W-:Y:S02]  /*1180*/  STL [R1+0x8], R3 ;  /* 0x0000080301007387 */ /* 0x0003e40000100800 */
.L_x_10983:
[----:B01----:R-:W0:Y:S01]  /*1190*/  LDC.64 R2, c[0x0][0xc88] ;  /* 0x00032200ff027b82 */ /* 0x003e220000000a00 */
[----:B------:R-:W-:Y:S01]  /*11a0*/  ULDC.64 UR4, c[0x0][0xa28] ;  /* 0x00028a0000047ab9 */ /* 0x000fe20000000a00 */
[----:B------:R-:W-:Y:S01]  /*11b0*/  ULDC.64 UR8, c[0x0][0xa18] ;  /* 0x0002860000087ab9 */ /* 0x000fe20000000a00 */
[----:B------:R-:W-:Y:S01]  /*11c0*/  ULDC.64 UR6, c[0x0][0xa08] ;  /* 0x0002820000067ab9 */ /* 0x000fe20000000a00 */
[----:B0-----:R-:W-:-:S05]  /*11d0*/  IMAD.WIDE R2, R155, 0x4, R2 ;  /* 0x000000049b027825 */ /* 0x001fca00078e0202 */
[----:B--2---:R-:W2:Y:S01]  /*11e0*/  LDG.E R0, desc[UR42][R2.64] ;  /* 0x0000002a02007981 */ /* 0x004ea2000c1e1900 */
[----:B------:R-:W-:Y:S01]  /*11f0*/  ISETP.NE.U32.AND P2, PT, RZ, UR4, PT ;  /* 0x00000004ff007c0c */ /* 0x000fe2000bf45070 */
[----:B---34-:R-:W-:Y:S01]  /*1200*/  IMAD.MOV.U32 R9, RZ, RZ, RZ ;  /* 0x000000ffff097224 */ /* 0x018fe200078e00ff */
[----:B------:R-:W-:Y:S01]  /*1210*/  ISETP.NE.U32.AND P1, PT, RZ, UR8, PT ;  /* 0x00000008ff007c0c */ /* 0x000fe2000bf25070 */
[----:B------:R-:W-:Y:S01]  /*1220*/  IMAD.MOV.U32 R29, RZ, RZ, RZ ;  /* 0x000000ffff1d7224 */ /* 0x000fe200078e00ff */
[----:B------:R-:W-:Y:S02]  /*1230*/  ISETP.NE.AND.EX P2, PT, RZ, UR5, PT, P2 ;  /* 0x00000005ff007c0c */ /* 0x000fe4000bf45320 */
[----:B------:R-:W-:Y:S02]  /*1240*/  ISETP.NE.AND.EX P1, PT, RZ, UR9, PT, P1 ;  /* 0x00000009ff007c0c */ /* 0x000fe4000bf25310 */
[----:B------:R-:W-:-:S04]  /*1250*/  ISETP.NE.U32.AND P0, PT, RZ, UR6, PT ;  /* 0x00000006ff007c0c */ /* 0x000fc8000bf05070 */
[----:B------:R-:W-:Y:S02]  /*1260*/  ISETP.NE.AND.EX P0, PT, RZ, UR7, PT, P0 ;  /* 0x00000007ff007c0c */ /* 0x000fe4000bf05300 */
[----:B--2---:R-:W-:Y:S01]  /*1270*/  SHF.R.S32.HI R4, RZ, 0x1f, R0 ;  /* 0x0000001fff047819 */ /* 0x004fe20000011400 */
[C---:B------:R-:W-:Y:S02]  /*1280*/  IMAD.SHL.U32 R31, R0.reuse, 0x4, RZ ;  /* 0x00000004001f7824 */ /* 0x040fe400078e00ff */
[C---:B------:R-:W-:Y:S01]  /*1290*/  @P2 LEA R2, P3, R0.reuse, UR4, 0x2 ;  /* 0x0000000400022c11 */ /* 0x040fe2000f8610ff */
[----:B------:R-:W-:Y:S01]  /*12a0*/  STL [R1+0x2c], R0 ;  /* 0x00002c0001007387 */ /* 0x000fe20000100800 */
[C-C-:B------:R-:W-:Y:S02]  /*12b0*/  SHF.L.U64.HI R30, R0.reuse, 0x2, R4.reuse ;  /* 0x00000002001e7819 */ /* 0x140fe40000010204 */
[----:B------:R-:W-:Y:S01]  /*12c0*/  @P2 LEA.HI.X R3, R0, UR5, R4, 0x2, P3 ;  /* 0x0000000500032c11 */ /* 0x000fe200098f1404 */
[----:B------:R0:W-:Y:S01]  /*12d0*/  STL [R1+0x44], R4 ;  /* 0x0000440401007387 */ /* 0x0001e20000100800 */
[----:B------:R-:W-:Y:S01]  /*12e0*/  IADD3 R6, P4, R31, UR6, RZ ;  /* 0x000000061f067c10 */ /* 0x000fe2000ff9e0ff */
[----:B------:R-:W-:-:S02]  /*12f0*/  ULDC UR4, c[0x0][0x288] ;  /* 0x0000a20000047ab9 */ /* 0x000fc40000000800 */
[----:B-----5:R1:W5:Y:S01]  /*1300*/  @P2 LDG.E R9, desc[UR42][R2.64] ;  /* 0x0000002a02092981 */ /* 0x020362000c1e1900 */
[----:B------:R-:W-:Y:S01]  /*1310*/  IMAD.U32 R25, RZ, RZ, UR4 ;  /* 0x00000004ff197e24 */ /* 0x000fe2000f8e00ff */
[----:B------:R-:W-:Y:S01]  /*1320*/  IADD3.X R7, R30, UR7, RZ, P4, !PT ;  /* 0x000000071e077c10 */ /* 0x000fe2000a7fe4ff */
[----:B------:R-:W-:Y:S01]  /*1330*/  ULDC.64 UR4, c[0x0][0x418] ;  /* 0x0001060000047ab9 */ /* 0x000fe20000000a00 */
[----:B------:R1:W-:Y:S01]  /*1340*/  STL [R1+0x38], R31 ;  /* 0x0000381f01007387 */ /* 0x0003e20000100800 */
[----:B0-----:R-:W-:-:S03]  /*1350*/  @P1 IADD3 R4, P2, R31, UR8, RZ ;  /* 0x000000081f041c10 */ /* 0x001fc6000ff5e0ff */
[----:B------:R1:W5:Y:S01]  /*1360*/  @P0 LDG.E R29, desc[UR42][R6.64] ;  /* 0x0000002a061d0981 */ /* 0x000362000c1e1900 */
[----:B------:R-:W-:Y:S01]  /*1370*/  @P1 IADD3.X R5, R30, UR9, RZ, P2, !PT ;  /* 0x000000091e051c10 */ /* 0x000fe200097fe4ff */
[----:B------:R-:W-:Y:S02]  /*1380*/  UISETP.NE.U32.AND UP0, UPT, UR4, URZ, UPT ;  /* 0x0000003f0400728c */ /* 0x000fe4000bf05070 */
[----:B------:R1:W-:Y:S01]  /*1390*/  STL [R1+0x3c], R30 ;  /* 0x00003c1e01007387 */ /* 0x0003e20000100800 */
[----:B------:R-:W-:Y:S01]  /*13a0*/  ULDC.64 UR8, c[0x0][0xa20] ;  /* 0x0002880000087ab9 */ /* 0x000fe20000000a00 */
[----:B------:R-:W-:Y:S02]  /*13b0*/  ULDC UR4, c[0x0][0x424] ;  /* 0x0001090000047ab9 */ /* 0x000fe40000000800 */
[----:B------:R1:W5:Y:S04]  /*13c0*/  @P1 LDG.E R25, desc[UR42][R4.64] ;  /* 0x0000002a04191981 */ /* 0x000368000c1e1900 */
[----:B------:R1:W-:Y:S04]  /*13d0*/  STL [R1+0x48], R153 ;  /* 0x0000489901007387 */ /* 0x0003e80000100800 */
[----:B------:R1:W-:Y:S01]  /*13e0*/  STL [R1+0x34], R154 ;  /* 0x0000349a01007387 */ /* 0x0003e20000100800 */
[----:B------:R-:W-:Y:S01]  /*13f0*/  UISETP.NE.AND.EX UP0, UPT, UR5, URZ, UPT, UP0 ;  /* 0x0000003f0500728c */ /* 0x000fe2000bf05300 */
[----:B------:R-:W-:-:S02]  /*1400*/  ISETP.NE.U32.AND P2, PT, RZ, UR8, PT ;  /* 0x00000008ff007c0c */ /* 0x000fc4000bf45070 */
[----:B------:R-:W-:Y:S01]  /*1410*/  ULDC UR5, c[0x0][0x2f0] ;  /* 0x0000bc0000057ab9 */ /* 0x000fe20000000800 */
[----:B------:R-:W-:Y:S01]  /*1420*/  USEL UR4, UR4, 0x1, UP0 ;  /* 0x0000000104047887 */ /* 0x000fe20008000000 */
[----:B------:R-:W-:-:S03]  /*1430*/  ISETP.NE.AND.EX P2, PT, RZ, UR9, PT, P2 ;  /* 0x00000009ff007c0c */ /* 0x000fc6000bf45320 */
[----:B------:R-:W-:-:S03]  /*1440*/  UIMAD UR4, UR4, UR5, URZ ;  /* 0x00000005040472a4 */ /* 0x000fc6000f8e023f */
[----:B------:R-:W-:Y:S01]  /*1450*/  ULDC UR5, c[0x0][0x348] ;  /* 0x0000d20000057ab9 */ /* 0x000fe20000000800 */
[----:B------:R-:W-:Y:S01]  /*1460*/  IMAD.MOV.U32 R40, RZ, RZ, R0 ;  /* 0x000000ffff287224 */ /* 0x000fe200078e0000 */
[----:B-1----:R-:W-:Y:S07]  /*1470*/  @P1 BRA `(.L_x_10864) ;  /* 0x0000000000241947 */ /* 0x002fee0003800000 */
        /* <DEDUP_REMOVED lines=9> */
.L_x_10864:
[----:B------:R-:W-:Y:S02]  /*1510*/  IMAD.U32 R27, RZ, RZ, UR5 ;  /* 0x00000005ff1b7e24 */ /* 0x000fe4000f8e00ff */
[----:B------:R-:W-:Y:S01]  /*1520*/  IMAD.U32 R28, RZ, RZ, UR4 ;  /* 0x00000004ff1c7e24 */ /* 0x000fe2000f8e00ff */
[----:B------:R-:W-:Y:S06]  /*1530*/  @!P2 BRA `(.L_x_10865) ;  /* 0x000000000010a947 */ /* 0x000fec0003800000 */
[----:B------:R-:W-:-:S04]  /*1540*/  IADD3 R2, P0, R31, UR8, RZ ;  /* 0x000000081f027c10 */ /* 0x000fc8000ff1e0ff */
[----:B------:R-:W-:-:S05]  /*1550*/  IADD3.X R3, R30, UR9, RZ, P0, !PT ;  /* 0x000000091e037c10 */ /* 0x000fca00087fe4ff */
[----:B------:R0:W5:Y:S01]  /*1560*/  LDG.E R28, desc[UR42][R2.64] ;  /* 0x0000002a021c7981 */ /* 0x000162000c1e1900 */
[----:B------:R-:W-:Y:S05]  /*1570*/  BRA `(.L_x_10866) ;  /* 0x0000000000107947 */ /* 0x000fea0003800000 */
.L_x_10865:
[----:B------:R-:W-:Y:S05]  /*1580*/  @!P0 BRA `(.L_x_10866) ;  /* 0x00000000000c8947 */ /* 0x000fea0003800000 */
[----:B------:R-:W2:Y:S04]  /*1590*/  LDG.E R3, desc[UR42][R6.64] ;  /* 0x0000002a06037981 */ /* 0x000ea8000c1e1900 */
[----:B------:R-:W2:Y:S02]  /*15a0*/  LDG.E R28, desc[UR42][R6.64+0x4] ;  /* 0x0000042a061c7981 */ /* 0x000ea4000c1e1900 */
[----:B--2---:R-:W-:-:S07]  /*15b0*/  IMAD.IADD R28, R28, 0x1, -R3 ;  /* 0x000000011c1c7824 */ /* 0x004fce00078e0a03 */
.L_x_10866:
[----:B------:R-:W-:Y:S02]  /*15c0*/  ULDC.64 UR4, c[0x0][0xa10] ;  /* 0x0002840000047ab9 */ /* 0x000fe40000000a00 */
[----:B------:R-:W-:-:S04]  /*15d0*/  ISETP.NE.U32.AND P0, PT, RZ, UR4, PT ;  /* 0x00000004ff007c0c */ /* 0x000fc8000bf05070 */
[----:B------:R-:W-:Y:S01]  /*15e0*/  ISETP.NE.AND.EX P0, PT, RZ, UR5, PT, P0 ;  /* 0x00000005ff007c0c */ /* 0x000fe2000bf05300 */
[----:B------:R-:W-:-:S12]  /*15f0*/  ULDC.64 UR4, c[0x0][0xa30] ;  /* 0x00028c0000047ab9 */ /* 0x000fd80000000a00 */
[----:B0-----:R-:W0:Y:S02]  /*1600*/  @P0 LDC.64 R2, c[0x0][0xa10] ;  /* 0x00028400ff020b82 */ /* 0x001e240000000a00 */
[----:B0-----:R-:W-:-:S05]  /*1610*/  @P0 IMAD.WIDE R2, R40, 0x4, R2 ;  /* 0x0000000428020825 */ /* 0x001fca00078e0202 */
[----:B------:R-:W2:Y:S04]  /*1620*/  @P0 LDG.E R0, desc[UR42][R2.64] ;  /* 0x0000002a02000981 */ /* 0x000ea8000c1e1900 */
[----:B------:R-:W2:Y:S01]  /*1630*/  @P0 LDG.E R7, desc[UR42][R2.64+0x4] ;  /* 0x0000042a02070981 */ /* 0x000ea2000c1e1900 */
[----:B-----5:R-:W-:Y:S01]  /*1640*/  IADD3 R6, -R9, R28, RZ ;  /* 0x0000001c09067210 */ /* 0x020fe20007ffe1ff */
[----:B------:R-:W-:Y:S01]  /*1650*/  IMAD.MOV.U32 R24, RZ, RZ, R28 ;  /* 0x000000ffff187224 */ /* 0x000fe200078e001c */
[----:B------:R-:W-:-:S03]  /*1660*/  ISETP.NE.U32.AND P1, PT, RZ, UR4, PT ;  /* 0x00000004ff007c0c */ /* 0x000fc6000bf25070 */
[----:B------:R-:W-:Y:S01]  /*1670*/  IMAD.MOV R26, RZ, RZ, -R6 ;  /* 0x000000ffff1a7224 */ /* 0x000fe200078e0a06 */
[----:B------:R-:W-:-:S04]  /*1680*/  ISETP.NE.AND.EX P1, PT, RZ, UR5, PT, P1 ;  /* 0x00000005ff007c0c */ /* 0x000fc8000bf25310 */
[----:B------:R-:W-:-:S09]  /*1690*/  VIMNMX R26, RZ, R26, !PT ;  /* 0x0000001aff1a7248 */ /* 0x000fd20007fe0100 */
[----:B------:R-:W-:-:S04]  /*16a0*/  @P1 IADD3 R4, P2, R31, UR4, RZ ;  /* 0x000000041f041c10 */ /* 0x000fc8000ff5e0ff */
[----:B------:R-:W-:-:S05]  /*16b0*/  @P1 IADD3.X R5, R30, UR5, RZ, P2, !PT ;  /* 0x000000051e051c10 */ /* 0x000fca00097fe4ff */
[----:B------:R0:W5:Y:S01]  /*16c0*/  @P1 LDG.E R24, desc[UR42][R4.64] ;  /* 0x0000002a04181981 */ /* 0x000162000c1e1900 */
[----:B--2---:R-:W-:-:S04]  /*16d0*/  @P0 IMAD.IADD R27, R7, 0x1, -R0 ;  /* 0x00000001071b0824 */ /* 0x004fc800078e0a00 */
[----:B------:R-:W-:-:S04]  /*16e0*/  IMAD.IADD R88, R6, 0x1, R27 ;  /* 0x0000000106587824 */ /* 0x000fc800078e021b */
        /* <DEDUP_REMOVED lines=10> */
[----:B0-----:R-:W-:-:S04]  /*1790*/  @P0 SHF.R.S32.HI R5, RZ, 0x1f, R0 ;  /* 0x0000001fff050819 */ /* 0x001fc80000011400 */
        /* <DEDUP_REMOVED lines=25> */
.L_x_10869:
[----:B------:R-:W-:Y:S05]  /*1930*/  BSYNC B6 ;  /* 0x0000000000067941 */ /* 0x000fea0003800000 */
.L_x_10868:
        /* <DEDUP_REMOVED lines=20> */
.L_x_10871:
[----:B------:R-:W-:Y:S05]  /*1a80*/  BSYNC B6 ;  /* 0x0000000000067941 */ /* 0x000fea0003800000 */
.L_x_10870:
[----:B------:R-:W-:Y:S01]  /*1a90*/  ULDC.64 UR4, c[0x0][0x9f8] ;  /* 0x00027e0000047ab9 */ /* 0x000fe20000000a00 */
[----:B------:R-:W2:Y:S01]  /*1aa0*/  LDL R11, [R1+0x10] ;  /* 0x00001000010b7983 */ /* 0x000ea20000100800 */
[----:B------:R-:W-:Y:S01]  /*1ab0*/  ISETP.NE.U32.AND P0, PT, RZ, UR4, PT ;  /* 0x00000004ff007c0c */ /* 0x000fe2000bf05070 */
[----:B------:R-:W0:Y:S02]  /*1ac0*/  LDC.64 R60, c[0x0][0x3f8] ;  /* 0x0000fe00ff3c7b82 */ /* 0x000e240000000a00 */
[----:B------:R-:W3:Y:S01]  /*1ad0*/  LDL R8, [R1+0x64] ;  /* 0x0000640001087983 */ /* 0x000ee20000100800 */
[----:B------:R-:W-:-:S03]  /*1ae0*/  ISETP.NE.AND.EX P0, PT, RZ, UR5, PT, P0 ;  /* 0x00000005ff007c0c */ /* 0x000fc6000bf05300 */
[----:B------:R-:W4:Y:S02]  /*1af0*/  LDL R10, [R1+0x20] ;  /* 0x00002000010a7983 */ /* 0x000f240000100800 */
[----:B------:R-:W1:Y:S08]  /*1b00*/  LDC R54, c[0x0][0x3f4] ;  /* 0x0000fd00ff367b82 */ /* 0x000e700000000800 */
[----:B------:R-:W-:Y:S01]  /*1b10*/  @P0 IADD3 R4, P1, R31, UR4, RZ ;  /* 0x000000041f040c10 */ /* 0x000fe2000ff3e0ff */
[----:B------:R-:W0:Y:S01]  /*1b20*/  S2R R20, SR_TID.X ;  /* 0x0000000000147919 */ /* 0x000e220000002100 */
[----:B------:R-:W1:Y:S01]  /*1b30*/  LDC.64 R58, c[0x0][0x408] ;  /* 0x00010200ff3a7b82 */ /* 0x000e620000000a00 */
[----:B------:R-:W-:Y:S01]  /*1b40*/  VIADD R67, R16, 0x20 ;  /* 0x0000002010437836 */ /* 0x000fe20000000000 */
[----:B------:R-:W-:Y:S01]  /*1b50*/  @P0 IADD3.X R5, R30, UR5, RZ, P1, !PT ;  /* 0x000000051e050c10 */ /* 0x000fe20008ffe4ff */
[----:B------:R-:W-:-:S04]  /*1b60*/  ULDC UR4, c[0x0][0x2f4] ;  /* 0x0000bd0000047ab9 */ /* 0x000fc80000000800 */
[----:B------:R0:W4:Y:S01]  /*1b70*/  @P0 LDG.E R40, desc[UR42][R4.64] ;  /* 0x0000002a04280981 */ /* 0x000122000c1e1900 */
[----:B------:R-:W-:-:S04]  /*1b80*/  ISETP.GE.AND P1, PT, R67, UR4, PT ;  /* 0x0000000443007c0c */ /* 0x000fc8000bf26270 */
[----:B------:R-:W-:Y:S02]  /*1b90*/  SEL R3, RZ, 0xffffffff, P1 ;  /* 0xffffffffff037807 */ /* 0x000fe40000800000 */
[----:B------:R-:W-:-:S03]  /*1ba0*/  ISETP.GE.AND P0, PT, R16, UR4, PT ;  /* 0x0000000410007c0c */ /* 0x000fc6000bf06270 */
[----:B0-----:R-:W-:Y:S02]  /*1bb0*/  IMAD.SHL.U32 R5, R3, 0x2, RZ ;  /* 0x0000000203057824 */ /* 0x001fe400078e00ff */
[----:B------:R-:W-:-:S05]  /*1bc0*/  VIADD R32, R20, 0xffffff80 ;  /* 0xffffff8014207836 */ /* 0x000fca0000000000 */
[----:B------:R-:W-:-:S04]  /*1bd0*/  LEA.HI R30, R32, R32, RZ, 0x1 ;  /* 0x00000020201e7211 */ /* 0x000fc800078f08ff */
[----:B------:R-:W-:-:S04]  /*1be0*/  SHF.R.S32.HI R30, RZ, 0x1, R30 ;  /* 0x00000001ff1e7819 */ /* 0x000fc8000001141e */
[----:B------:R-:W-:Y:S02]  /*1bf0*/  SHF.R.S32.HI R3, RZ, 0x1f, R30 ;  /* 0x0000001fff037819 */ /* 0x000fe4000001141e */
[----:B------:R-:W-:Y:S02]  /*1c00*/  SEL R0, RZ, 0x1, P0 ;  /* 0x00000001ff007807 */ /* 0x000fe40000000000 */
[----:B------:R-:W-:Y:S01]  /*1c10*/  SHF.R.S32.HI R23, RZ, 0x1f, R22 ;  /* 0x0000001fff177819 */ /* 0x000fe20000011416 */
[----:B------:R-:W-:Y:S01]  /*1c20*/  IMAD R4, R3, R60, RZ ;  /* 0x0000003c03047224 */ /* 0x000fe200078e02ff */
[----:B------:R-:W-:Y:S02]  /*1c30*/  SHF.R.S32.HI R17, RZ, 0x1f, R16 ;  /* 0x0000001fff117819 */ /* 0x000fe40000011410 */
[-C--:B-1----:R-:W-:Y:S02]  /*1c40*/  ISETP.GE.AND P3, PT, R16, R54.reuse, PT ;  /* 0x000000361000720c */ /* 0x082fe40003f66270 */
[----:B------:R-:W-:Y:S01]  /*1c50*/  ISETP.GE.AND P2, PT, R67, R54, PT ;  /* 0x000000364300720c */ /* 0x000fe20003f46270 */
[----:B------:R-:W-:Y:S01]  /*1c60*/  IMAD R6, R3, R58, RZ ;  /* 0x0000003a03067224 */ /* 0x000fe200078e02ff */
[----:B------:R-:W-:Y:S01]  /*1c70*/  LOP3.LUT R0, R5, 0x2, R0, 0xe2, !PT ;  /* 0x0000000205007812 */ /* 0x000fe200078ee200 */
[C---:B------:R-:W-:Y:S01]  /*1c80*/  IMAD R5, R30.reuse, R61, R4 ;  /* 0x0000003d1e057224 */ /* 0x040fe200078e0204 */
[----:B------:R-:W0:Y:S01]  /*1c90*/  S2R R31, SR_TID.X ;  /* 0x00000000001f7919 */ /* 0x000e220000002100 */
[----:B------:R-:W-:Y:S01]  /*1ca0*/  IMAD.WIDE.U32 R46, R30, R60, R22 ;  /* 0x0000003c1e2e7225 */ /* 0x000fe200078e0016 */
[----:B------:R-:W-:-:S02]  /*1cb0*/  SEL R3, R54, RZ, P3 ;  /* 0x000000ff36037207 */ /* 0x000fc40001800000 */
[----:B------:R-:W-:Y:S01]  /*1cc0*/  SEL R4, R54, RZ, P2 ;  /* 0x000000ff36047207 */ /* 0x000fe20001000000 */
[----:B------:R-:W-:-:S04]  /*1cd0*/  IMAD.WIDE.U32 R44, R30, R60, R16 ;  /* 0x0000003c1e2c7225 */ /* 0x000fc800078e0010 */
[----:B------:R-:W-:Y:S02]  /*1ce0*/  IMAD.IADD R47, R47, 0x1, R5 ;  /* 0x000000012f2f7824 */ /* 0x000fe400078e0205 */
[----:B------:R-:W-:Y:S02]  /*1cf0*/  IMAD.IADD R45, R5, 0x1, R45 ;  /* 0x00000001052d7824 */ /* 0x000fe400078e022d */
[----:B------:R-:W-:Y:S02]  /*1d00*/  IMAD.IADD R3, R16, 0x1, R3 ;  /* 0x0000000110037824 */ /* 0x000fe400078e0203 */
[----:B------:R-:W-:Y:S02]  /*1d10*/  IMAD.IADD R5, R67, 0x1, R4 ;  /* 0x0000000143057824 */ /* 0x000fe400078e0204 */
[----:B------:R-:W-:Y:S01]  /*1d20*/  IMAD R9, R30, R59, R6 ;  /* 0x0000003b1e097224 */ /* 0x000fe200078e0206 */
[----:B------:R-:W-:Y:S02]  /*1d30*/  SHF.R.S32.HI R4, RZ, 0x1f, R3 ;  /* 0x0000001fff047819 */ /* 0x000fe40000011403 */
[----:B------:R-:W-:-:S02]  /*1d40*/  SHF.R.S32.HI R6, RZ, 0x1f, R5 ;  /* 0x0000001fff067819 */ /* 0x000fc40000011405 */
[----:B------:R-:W-:Y:S02]  /*1d50*/  LEA.HI R65, R4, R3, RZ, 0x4 ;  /* 0x0000000304417211 */ /* 0x000fe400078f20ff */
[----:B------:R-:W-:Y:S02]  /*1d60*/  LEA.HI R64, R6, R5, RZ, 0x4 ;  /* 0x0000000506407211 */ /* 0x000fe400078f20ff */
[----:B------:R-:W-:Y:S02]  /*1d70*/  LEA.HI R3, R4, R3, RZ, 0x5 ;  /* 0x0000000304037211 */ /* 0x000fe400078f28ff */
[----:B------:R-:W-:Y:S02]  /*1d80*/  LEA.HI R5, R6, R5, RZ, 0x5 ;  /* 0x0000000506057211 */ /* 0x000fe400078f28ff */
[----:B-----5:R-:W-:Y:S01]  /*1d90*/  SHF.R.S32.HI R7, RZ, 0x1f, R24 ;  /* 0x0000001fff077819 */ /* 0x020fe20000011418 */
[----:B------:R-:W-:Y:S02]  /*1da0*/  IMAD.SHL.U32 R4, R3, 0x80, RZ ;  /* 0x0000008003047824 */ /* 0x000fe400078e00ff */
[----:B------:R-:W-:-:S02]  /*1db0*/  IMAD.SHL.U32 R6, R5, 0x80, RZ ;  /* 0x0000008005067824 */ /* 0x000fc400078e00ff */
[----:B------:R-:W-:Y:S01]  /*1dc0*/  IMAD.WIDE.U32 R42, R30, R58, R22 ;  /* 0x0000003a1e2a7225 */ /* 0x000fe200078e0016 */
[----:B------:R-:W-:-:S03]  /*1dd0*/  LOP3.LUT R4, R4, 0xfffff000, RZ, 0xc0, !PT ;  /* 0xfffff00004047812 */ /* 0x000fc600078ec0ff */
[----:B------:R-:W-:Y:S01]  /*1de0*/  IMAD.WIDE.U32 R20, R30, R58, R16 ;  /* 0x0000003a1e147225 */ /* 0x000fe200078e0010 */
[----:B------:R-:W-:-:S03]  /*1df0*/  LOP3.LUT R6, R6, 0xfffff000, RZ, 0xc0, !PT ;  /* 0xfffff00006067812 */ /* 0x000fc600078ec0ff */
[----:B------:R-:W-:Y:S02]  /*1e00*/  IMAD.IADD R43, R43, 0x1, R9 ;  /* 0x000000012b2b7824 */ /* 0x000fe400078e0209 */
[----:B------:R-:W-:Y:S02]  /*1e10*/  IMAD.IADD R21, R9, 0x1, R21 ;  /* 0x0000000109157824 */ /* 0x000fe400078e0215 */
[----:B------:R-:W-:-:S04]  /*1e20*/  IMAD.WIDE.U32 R44, R24, R60, R44 ;  /* 0x0000003c182c7225 */ /* 0x000fc800078e002c */
[----:B------:R-:W-:Y:S01]  /*1e30*/  IMAD.WIDE.U32 R46, R24, R60, R46 ;  /* 0x0000003c182e7225 */ /* 0x000fe200078e002e */
[----:B------:R-:W-:-:S03]  /*1e40*/  LOP3.LUT R53, R0, 0x1, RZ, 0xc0, !PT ;  /* 0x0000000100357812 */ /* 0x000fc600078ec0ff */
[----:B------:R-:W-:Y:S01]  /*1e50*/  IMAD.WIDE.U32 R42, R24, R58, R42 ;  /* 0x0000003a182a7225 */ /* 0x000fe200078e002a */
[----:B------:R-:W-:-:S03]  /*1e60*/  LOP3.LUT R52, R0, 0x2, RZ, 0xc0, !PT ;  /* 0x0000000200347812 */ /* 0x000fc600078ec0ff */
[----:B------:R-:W-:Y:S01]  /*1e70*/  IMAD.WIDE.U32 R20, R24, R58, R20 ;  /* 0x0000003a18147225 */ /* 0x000fe200078e0014 */
[----:B------:R-:W-:Y:S02]  /*1e80*/  IADD3 R66, R29, R28, RZ ;  /* 0x0000001c1d427210 */ /* 0x000fe40007ffe0ff */
[----:B------:R-:W-:Y:S01]  /*1e90*/  SHF.R.S32.HI R57, RZ, 0x1f, R154 ;  /* 0x0000001fff397819 */ /* 0x000fe2000001149a */
[----:B------:R-:W-:Y:S01]  /*1ea0*/  IMAD.SHL.U32 R54, R54, 0x2, RZ ;  /* 0x0000000236367824 */ /* 0x000fe200078e00ff */
[----:B------:R-:W-:Y:S02]  /*1eb0*/  ISETP.GE.AND P1, PT, R156, UR4, PT ;  /* 0x000000049c007c0c */ /* 0x000fe4000bf26270 */
[----:B------:R-:W-:Y:S02]  /*1ec0*/  LOP3.LUT R41, R65, 0xfffffff0, RZ, 0xc0, !PT ;  /* 0xfffffff041297812 */ /* 0x000fe400078ec0ff */
[C---:B--2---:R-:W-:Y:S02]  /*1ed0*/  LOP3.LUT R3, R11.reuse, 0x10, R65, 0xf8, !PT ;  /* 0x000000100b037812 */ /* 0x044fe400078ef841 */
[----:B------:R-:W-:-:S02]  /*1ee0*/  LOP3.LUT R5, R11, 0x10, R64, 0xf8, !PT ;  /* 0x000000100b057812 */ /* 0x000fc400078ef840 */
[----:B------:R-:W-:Y:S02]  /*1ef0*/  LEA.HI R11, R32, R32, RZ, 0x1 ;  /* 0x00000020200b7211 */ /* 0x000fe400078f08ff */
[-C--:B---3--:R-:W-:Y:S02]  /*1f00*/  LOP3.LUT R3, R3, R8.reuse, RZ, 0x3c, !PT ;  /* 0x0000000803037212 */ /* 0x088fe400078e3cff */
[----:B------:R-:W-:Y:S01]  /*1f10*/  LOP3.LUT R5, R5, R8, RZ, 0x3c, !PT ;  /* 0x0000000805057212 */ /* 0x000fe200078e3cff */
[----:B------:R-:W-:Y:S01]  /*1f20*/  IMAD R8, R7, R60, RZ ;  /* 0x0000003c07087224 */ /* 0x000fe200078e02ff */
[----:B------:R-:W-:Y:S01]  /*1f30*/  LOP3.LUT R11, R11, 0xfffffffe, RZ, 0xc0, !PT ;  /* 0xfffffffe0b0b7812 */ /* 0x000fe200078ec0ff */
[----:B------:R-:W-:Y:S01]  /*1f40*/  IMAD R7, R7, R58, RZ ;  /* 0x0000003a07077224 */ /* 0x000fe200078e02ff */
[----:B----4-:R-:W-:Y:S01]  /*1f50*/  IADD3 R63, R3, R4, R10 ;  /* 0x00000004033f7210 */ /* 0x010fe20007ffe00a */
[C---:B------:R-:W-:Y:S01]  /*1f60*/  IMAD R3, R24.reuse, R61, R8 ;  /* 0x0000003d18037224 */ /* 0x040fe200078e0208 */
[----:B------:R-:W-:Y:S01]  /*1f70*/  IADD3 R62, R5, R6, R10 ;  /* 0x00000006053e7210 */ /* 0x000fe20007ffe00a */
[----:B------:R-:W-:Y:S01]  /*1f80*/  IMAD R7, R24, R59, R7 ;  /* 0x0000003b18077224 */ /* 0x000fe200078e0207 */
[----:B0-----:R-:W-:Y:S01]  /*1f90*/  SHF.R.U32.HI R10, RZ, 0x7, R31 ;  /* 0x00000007ff0a7819 */ /* 0x001fe2000001161f */
[----:B------:R-:W-:Y:S01]  /*1fa0*/  IMAD.IADD R11, R32, 0x1, -R11 ;  /* 0x00000001200b7824 */ /* 0x000fe200078e0a0b */
[----:B------:R-:W-:Y:S01]  /*1fb0*/  SHF.L.U64.HI R61, R60, 0x7, R61 ;  /* 0x000000073c3d7819 */ /* 0x000fe2000001023d */
[----:B------:R-:W-:Y:S01]  /*1fc0*/  IMAD.IADD R51, R47, 0x1, R3 ;  /* 0x000000012f337824 */ /* 0x000fe200078e0203 */
[----:B------:R-:W-:Y:S01]  /*1fd0*/  SHF.L.U64.HI R59, R58, 0x7, R59 ;  /* 0x000000073a3b7819 */ /* 0x000fe2000001023b */
[----:B------:R-:W-:Y:S01]  /*1fe0*/  IMAD.SHL.U32 R60, R60, 0x80, RZ ;  /* 0x000000803c3c7824 */ /* 0x000fe200078e00ff */
[----:B------:R-:W-:Y:S01]  /*1ff0*/  IADD3 R50, R3, R45, RZ ;  /* 0x0000002d03327210 */ /* 0x000fe20007ffe0ff */
[----:B------:R-:W-:Y:S01]  /*2000*/  IMAD.SHL.U32 R58, R58, 0x80, RZ ;  /* 0x000000803a3a7824 */ /* 0x000fe200078e00ff */
[----:B------:R-:W-:Y:S01]  /*2010*/  LOP3.LUT R3, R64, 0xfffffff0, RZ, 0xc0, !PT ;  /* 0xfffffff040037812 */ /* 0x000fe200078ec0ff */
[----:B------:R-:W-:-:S02]  /*2020*/  IMAD R56, R11, 0xc0, R30 ;  /* 0x000000c00b387824 */ /* 0x000fc400078e021e */
[----:B------:R-:W-:Y:S01]  /*2030*/  VIADD R55, R10, 0x8 ;  /* 0x000000080a377836 */ /* 0x000fe20000000000 */
[----:B------:R-:W-:Y:S01]  /*2040*/  SHF.R.S32.HI R0, RZ, 0x1f, R40 ;  /* 0x0000001fff007819 */ /* 0x000fe20000011428 */
[----:B------:R-:W-:Y:S02]  /*2050*/  IMAD.IADD R49, R43, 0x1, R7 ;  /* 0x000000012b317824 */ /* 0x000fe400078e0207 */
[----:B------:R-:W-:-:S07]  /*2060*/  IMAD.IADD R48, R7, 0x1, R21 ;  /* 0x0000000107307824 */ /* 0x000fce00078e0215 */
.L_x_10914:
[----:B--2---:R-:W2:Y:S01]  /*2070*/  LDL R12, [R1+0x28] ;  /* 0x00002800010c7983 */ /* 0x004ea20000100800 */
[----:B------:R-:W0:Y:S01]  /*2080*/  LDC R77, c[0x0][0x430] ;  /* 0x00010c00ff4d7b82 */ /* 0x000e220000000800 */
        /* <DEDUP_REMOVED lines=9> */
[----:B------:R-:W0:Y:S08]  /*2120*/  @!P0 LDC.64 R6, c[0x0][0x428] ;  /* 0x00010a00ff068b82 */ /* 0x000e300000000a00 */
[----:B---3--:R-:W3:Y:S08]  /*2130*/  @!P0 LDC.64 R4, c[0x0][0x418] ;  /* 0x00010600ff048b82 */ /* 0x008ef00000000a00 */
[----:B----4-:R-:W4:Y:S08]  /*2140*/  @P4 LDC R2, c[0x0][0x434] ;  /* 0x00010d00ff024b82 */ /* 0x010f300000000800 */
[----:B------:R-:W1:Y:S01]  /*2150*/  @P4 LDC R9, c[0x0][0x438] ;  /* 0x00010e00ff094b82 */ /* 0x000e620000000800 */
[----:B----4-:R-:W-:-:S05]  /*2160*/  @P4 IMAD.HI.U32 R2, R13, R2, RZ ;  /* 0x000000020d024227 */ /* 0x010fca00078e00ff */
[----:B-1----:R-:W-:Y:S01]  /*2170*/  @P4 SHF.R.U32.HI R8, RZ, R9, R2 ;  /* 0x00000009ff084219 */ /* 0x002fe20000011602 */
[----:B0-----:R-:W-:-:S03]  /*2180*/  @!P0 IMAD R2, R0, R6, RZ ;  /* 0x0000000600028224 */ /* 0x001fc600078e02ff */
[----:B------:R-:W-:Y:S01]  /*2190*/  @!P0 SHF.R.S32.HI R9, RZ, 0x1f, R8 ;  /* 0x0000001fff098819 */ /* 0x000fe20000011408 */
[C---:B------:R-:W-:Y:S02]  /*21a0*/  @!P0 IMAD R11, R40.reuse, R7, R2 ;  /* 0x00000007280b8224 */ /* 0x040fe400078e0202 */
[----:B------:R-:W-:-:S04]  /*21b0*/  @!P0 IMAD.WIDE.U32 R6, R40, R6, R8 ;  /* 0x0000000628068225 */ /* 0x000fc800078e0008 */
[----:B------:R-:W-:Y:S01]  /*21c0*/  @!P0 IMAD.IADD R2, R7, 0x1, R11 ;  /* 0x0000000107028824 */ /* 0x000fe200078e020b */
[----:B---3--:R-:W-:-:S04]  /*21d0*/  @!P0 LEA R4, P4, R6, R4, 0x2 ;  /* 0x0000000406048211 */ /* 0x008fc800078810ff */
[----:B------:R-:W-:-:S05]  /*21e0*/  @!P0 LEA.HI.X R5, R6, R5, R2, 0x2, P4 ;  /* 0x0000000506058211 */ /* 0x000fca00020f1402 */
[----:B------:R0:W5:Y:S01]  /*21f0*/  @!P0 LDG.E R78, desc[UR42][R4.64] ;  /* 0x0000002a044e8981 */ /* 0x000162000c1e1900 */
[----:B------:R-:W-:Y:S01]  /*2200*/  ISETP.GE.AND P0, PT, R80, 0x1, PT ;  /* 0x000000015000780c */ /* 0x000fe20003f06270 */
[----:B------:R-:W-:Y:S01]  /*2210*/  IMAD.MOV R2, RZ, RZ, -R8 ;  /* 0x000000ffff027224 */ /* 0x000fe200078e0a08 */
[----:B------:R-:W-:Y:S05]  /*2220*/  YIELD ;  /* 0x0000000000007946 */ /* 0x000fea0003800000 */
[----:B------:R-:W-:Y:S01]  /*2230*/  BSSY B0, `(.L_x_10872) ;  /* 0x0000433000007945 */ /* 0x000fe20003800000 */
[----:B------:R-:W-:Y:S01]  /*2240*/  IMAD R77, R77, R2, R13 ;  /* 0x000000024d4d7224 */ /* 0x000fe200078e020d */
[----:B------:R-:W-:Y:S01]  /*2250*/  ISETP.GT.AND P4, PT, R10, R26, PT ;  /* 0x0000001a0a00720c */ /* 0x000fe20003f84270 */
[----:B------:R-:W-:-:S02]  /*2260*/  IMAD.MOV.U32 R2, RZ, RZ, R10 ;  /* 0x000000ffff027224 */ /* 0x000fc400078e000a */
[----:B--2---:R-:W-:-:S04]  /*2270*/  IMAD R69, R19, 0x3000, R12 ;  /* 0x0000300013457824 */ /* 0x004fc800078e020c */
        /* <DEDUP_REMOVED lines=26> */
[----:B------:R-:W-:Y:S02]  /*2420*/  IMAD R7, R7, R58, R8 ;  /* 0x0000003a07077224 */ /* 0x000fe400078e0208 */
[----:B------:R-:W-:Y:S01]  /*2430*/  IMAD R74, R10, -0x80, R27 ;  /* 0xffffff800a4a7824 */ /* 0x000fe200078e021b */
[----:B------:R-:W-:Y:S01]  /*2440*/  IADD3.X R82, R5, UR5, R9, P5, !PT ;  /* 0x0000000505527c10 */ /* 0x000fe2000affe409 */
[----:B------:R-:W-:-:S03]  /*2450*/  IMAD.WIDE.U32 R12, R58, R2, RZ ;  /* 0x000000023a0c7225 */ /* 0x000fc600078e00ff */
[----:B------:R-:W-:Y:S01]  /*2460*/  VIMNMX R74, R74, 0x80, PT ;  /* 0x000000804a4a7848 */ /* 0x000fe20003fe0100 */
[----:B------:R-:W-:Y:S01]  /*2470*/  IMAD.WIDE.U32 R10, R60, R2, RZ ;  /* 0x000000023c0a7225 */ /* 0x000fe200078e00ff */
[----:B------:R-:W-:-:S03]  /*2480*/  IADD3 R14, R13, R7, RZ ;  /* 0x000000070d0e7210 */ /* 0x000fc60007ffe0ff */
[----:B------:R-:W-:Y:S01]  /*2490*/  IMAD.IADD R15, R11, 0x1, R15 ;  /* 0x000000010b0f7824 */ /* 0x000fe200078e020f */
[----:B------:R-:W-:Y:S06]  /*24a0*/  @!P0 BRA `(.L_x_10874) ;  /* 0x0000001800808947 */ /* 0x000fec0003800000 */
[----:B------:R-:W0:Y:S01]  /*24b0*/  S2R R28, SR_TID.X ;  /* 0x00000000001c7919 */ /* 0x000e220000002100 */
[----:B------:R-:W-:Y:S01]  /*24c0*/  BSSY B1, `(.L_x_10875) ;  /* 0x0000023000017945 */ /* 0x000fe20003800000 */
[----:B------:R-:W-:Y:S02]  /*24d0*/  CS2R R8, SRZ ;  /* 0x0000000000087805 */ /* 0x000fe4000001ff00 */
[----:B------:R-:W-:Y:S02]  /*24e0*/  CS2R R30, SRZ ;  /* 0x00000000001e7805 */ /* 0x000fe4000001ff00 */
[----:B------:R-:W-:Y:S02]  /*24f0*/  CS2R R34, SRZ ;  /* 0x0000000000227805 */ /* 0x000fe4000001ff00 */
[----:B------:R-:W-:Y:S02]  /*2500*/  CS2R R32, SRZ ;  /* 0x0000000000207805 */ /* 0x000fe4000001ff00 */
[----:B------:R-:W-:Y:S01]  /*2510*/  CS2R R36, SRZ ;  /* 0x0000000000247805 */ /* 0x000fe2000001ff00 */
[----:B0-----:R-:W-:-:S05]  /*2520*/  VIADD R28, R28, 0xffffff80 ;  /* 0xffffff801c1c7836 */ /* 0x001fca0000000000 */
[----:B------:R-:W-:-:S04]  /*2530*/  LEA.HI R28, R28, R28, RZ, 0x1 ;  /* 0x0000001c1c1c7211 */ /* 0x000fc800078f08ff */
[----:B------:R-:W-:-:S04]  /*2540*/  SHF.R.S32.HI R28, RZ, 0x1, R28 ;  /* 0x00000001ff1c7819 */ /* 0x000fc8000001141c */
[----:B------:R-:W-:Y:S02]  /*2550*/  ISETP.GE.AND P5, PT, R28, R74, PT ;  /* 0x0000004a1c00720c */ /* 0x000fe40003fa6270 */
[----:B------:R-:W-:-:S11]  /*2560*/  CS2R R28, SRZ ;  /* 0x00000000001c7805 */ /* 0x000fd6000001ff00 */
[----:B------:R-:W-:Y:S05]  /*2570*/  @P5 BRA `(.L_x_10876) ;  /* 0x00000000005c5947 */ /* 0x000fea0003800000 */
[----:B------:R-:W2:Y:S01]  /*2580*/  LDL R39, [R1+0x18] ;  /* 0x0000180001277983 */ /* 0x000ea20000100800 */
[----:B------:R-:W-:Y:S01]  /*2590*/  ULDC.64 UR4, c[0x0][0x3e8] ;  /* 0x0000fa0000047ab9 */ /* 0x000fe20000000a00 */
[----:B------:R-:W-:Y:S02]  /*25a0*/  ULDC.64 UR6, c[0x0][0x400] ;  /* 0x0001000000067ab9 */ /* 0x000fe40000000a00 */
[----:B------:R-:W3:Y:S01]  /*25b0*/  LDL R38, [R1+0x1c] ;  /* 0x00001c0001267983 */ /* 0x000ee20000100800 */
[----:B------:R-:W-:Y:S02]  /*25c0*/  IADD3 R10, P0, P6, R46, UR4, R10 ;  /* 0x000000042e0a7c10 */ /* 0x000fe4000fe1e00a */
[----:B------:R-:W-:Y:S02]  /*25d0*/  CS2R R34, SRZ ;  /* 0x0000000000227805 */ /* 0x000fe4000001ff00 */
[----:B------:R-:W-:Y:S02]  /*25e0*/  CS2R R36, SRZ ;  /* 0x0000000000247805 */ /* 0x000fe4000001ff00 */
[----:B------:R-:W-:-:S02]  /*25f0*/  IADD3.X R11, R51, UR5, R15, P0, P6 ;  /* 0x00000005330b7c10 */ /* 0x000fc400087ec40f */
[----:B------:R-:W-:-:S04]  /*2600*/  IADD3 R12, P0, P6, R42, UR6, R12 ;  /* 0x000000062a0c7c10 */ /* 0x000fc8000fe1e00c */
[----:B------:R-:W-:Y:S02]  /*2610*/  IADD3.X R13, R49, UR7, R14, P0, P6 ;  /* 0x00000007310d7c10 */ /* 0x000fe400087ec40e */
[----:B------:R-:W-:Y:S02]  /*2620*/  ISETP.GE.AND P6, PT, R22, R80, PT ;  /* 0x000000501600720c */ /* 0x000fe40003fc6270 */
[----:B------:R-:W-:Y:S02]  /*2630*/  CS2R R30, SRZ ;  /* 0x00000000001e7805 */ /* 0x000fe4000001ff00 */
[----:B------:R-:W-:Y:S02]  /*2640*/  CS2R R8, SRZ ;  /* 0x0000000000087805 */ /* 0x000fe4000001ff00 */
[----:B------:R-:W-:Y:S02]  /*2650*/  CS2R R32, SRZ ;  /* 0x0000000000207805 */ /* 0x000fe4000001ff00 */
[----:B------:R-:W-:-:S05]  /*2660*/  CS2R R28, SRZ ;  /* 0x00000000001c7805 */ /* 0x000fca000001ff00 */
[----:B------:R0:W5:Y:S04]  /*2670*/  @!P6 LDG.E.64 R34, desc[UR42][R10.64] ;  /* 0x0000002a0a22e981 */ /* 0x000168000c1e1b00 */
[----:B------:R0:W5:Y:S01]  /*2680*/  @!P6 LDG.E.64 R36, desc[UR42][R12.64] ;  /* 0x0000002a0c24e981 */ /* 0x000162000c1e1b00 */
[-C--:B--2---:R-:W-:Y:S02]  /*2690*/  ISETP.GE.AND P0, PT, R39, R80.reuse, PT ;  /* 0x000000502700720c */ /* 0x084fe40003f06270 */
[----:B---3--:R-:W-:-:S11]  /*26a0*/  ISETP.GE.AND P6, PT, R38, R80, PT ;  /* 0x000000502600720c */ /* 0x008fd60003fc6270 */
[----:B------:R0:W5:Y:S04]  /*26b0*/  @!P0 LDG.E.64 R30, desc[UR42][R10.64+0x10] ;  /* 0x0000102a0a1e8981 */ /* 0x000168000c1e1b00 */
[----:B------:R0:W5:Y:S04]  /*26c0*/  @!P6 LDG.E.64 R8, desc[UR42][R10.64+0x20] ;  /* 0x0000202a0a08e981 */ /* 0x000168000c1e1b00 */
[----:B------:R0:W5:Y:S04]  /*26d0*/  @!P0 LDG.E.64 R32, desc[UR42][R12.64+0x10] ;  /* 0x0000102a0c208981 */ /* 0x000168000c1e1b00 */
[----:B------:R0:W5:Y:S02]  /*26e0*/  @!P6 LDG.E.64 R28, desc[UR42][R12.64+0x20] ;  /* 0x0000202a0c1ce981 */ /* 0x000164000c1e1b00 */
.L_x_10876:
[----:B------:R-:W-:Y:S05]  /*26f0*/  BSYNC B1 ;  /* 0x0000000000017941 */ /* 0x000fea0003800000 */
.L_x_10875:
[----:B------:R-:W-:Y:S01]  /*2700*/  UISETP.NE.AND UP0, UPT, UR36, 0x3, UPT ;  /* 0x000000032400788c */ /* 0x000fe2000bf05270 */
[----:B-----5:R-:W-:Y:S02]  /*2710*/  IMAD.MOV.U32 R38, RZ, RZ, R8 ;  /* 0x000000ffff267224 */ /* 0x020fe400078e0008 */
[----:B------:R-:W-:Y:S02]  /*2720*/  IMAD.MOV.U32 R71, RZ, RZ, R30 ;  /* 0x000000ffff477224 */ /* 0x000fe400078e001e */
[----:B------:R-:W-:Y:S01]  /*2730*/  IMAD.MOV.U32 R73, RZ, RZ, R34 ;  /* 0x000000ffff497224 */ /* 0x000fe200078e0022 */
[----:B------:R-:W-:Y:S01]  /*2740*/  PLOP3.LUT P0, PT, PT, PT, UP0, 0x80, 0x0 ;  /* 0x000000000000781c */ /* 0x000fe20003f0f008 */
[----:B------:R-:W-:Y:S02]  /*2750*/  IMAD.MOV.U32 R70, RZ, RZ, R28 ;  /* 0x000000ffff467224 */ /* 0x000fe400078e001c */
[----:B------:R-:W-:Y:S02]  /*2760*/  IMAD.MOV.U32 R72, RZ, RZ, R32 ;  /* 0x000000ffff487224 */ /* 0x000fe400078e0020 */
[----:B------:R-:W-:-:S08]  /*2770*/  IMAD.MOV.U32 R81, RZ, RZ, R36 ;  /* 0x000000ffff517224 */ /* 0x000fd000078e0024 */
[----:B------:R-:W-:Y:S05]  /*2780*/  @!P0 BRA `(.L_x_10877) ;  /* 0x0000000000048947 */ /* 0x000fea0003800000 */
[----:B------:R-:W-:Y:S01]  /*2790*/  BPT.TRAP 0x1 ;  /* 0x000000040000795c */ /* 0x000fe20000300000 */
.L_x_10877:
[----:B------:R-:W-:Y:S01]  /*27a0*/  IMAD R68, R19, 0x8, R18 ;  /* 0x0000000813447824 */ /* 0x000fe200078e0212 */
[----:B------:R-:W-:Y:S01]  /*27b0*/  SHF.L.U32 R79, R157, 0x1f, RZ ;  /* 0x0000001f9d4f7819 */ /* 0x000fe200000006ff */
[----:B------:R-:W-:Y:S03]  /*27c0*/  BSSY B1, `(.L_x_10878) ;  /* 0x0000003000017945 */ /* 0x000fe60003800000 */
[----:B------:R-:W1:Y:S02]  /*27d0*/  SYNCS.PHASECHK.TRANS64.TRYWAIT P6, [R68+URZ+0x19c90], R79 ;  /* 0x019c904f440075a7 */ /* 0x000e6400080c017f */
[----:B-1----:R-:W-:Y:S05]  /*27e0*/  @!P6 BRA `(.L_x_10879) ;  /* 0x0000016800b8e947 */ /* 0x002fea0003800000 */
.L_x_11126:
[----:B------:R-:W-:Y:S05]  /*27f0*/  BSYNC B1 ;  /* 0x0000000000017941 */ /* 0x000fea0003800000 */
.L_x_10878:
[----:B------:R-:W-:-:S03]  /*2800*/  UMOV UR4, 0xffffffff ;  /* 0xffffffff00047882 */ /* 0x000fc60000000000 */
[----:B------:R-:W-:Y:S05]  /*2810*/  BRA.DIV UR4, `(.L_x_10880) ;  /* 0x0000016a04c07947 */ /* 0x000fea000b800000 */
[----:B------:R2:W3:Y:S04]  /*2820*/  SHFL.IDX PT, R39, R82, RZ, 0x1e1f ;  /* 0x001e1fff52277589 */ /* 0x0004e800000e0000 */
[----:B------:R2:W4:Y:S02]  /*2830*/  SHFL.IDX PT, R14, R84, RZ, 0x1e1f ;  /* 0x001e1fff540e7589 */ /* 0x00052400000e0000 */
.L_x_11130:
[----:B------:R-:W-:Y:S05]  /*2840*/  @P5 BRA `(.L_x_10881) ;  /* 0x0000003c00445947 */ /* 0x000fea0003800000 */
[----:B------:R-:W-:Y:S01]  /*2850*/  ISETP.NE.AND P5, PT, R53, RZ, PT ;  /* 0x000000ff3500720c */ /* 0x000fe20003fa5270 */
[----:B------:R-:W-:-:S12]  /*2860*/  BSSY B1, `(.L_x_10882) ;  /* 0x0000075000017945 */ /* 0x000fd80003800000 */
[----:B------:R-:W-:Y:S05]  /*2870*/  @!P5 BRA `(.L_x_10883) ;  /* 0x0000000400ccd947 */ /* 0x000fea0003800000 */
[----:B------:R1:W1:Y:S01]  /*2880*/  LDS.128 R4, [R69+0x13800] ;  /* 0x0138000045047984 */ /* 0x0002620000000c00 */
[----:B------:R-:W-:Y:S01]  /*2890*/  ISETP.GE.AND P6, PT, R22, R80, PT ;  /* 0x000000501600720c */ /* 0x000fe20003fc6270 */
[----:B------:R-:W-:Y:S01]  /*28a0*/  BSSY B2, `(.L_x_10884) ;  /* 0x000006f000027945 */ /* 0x000fe20003800000 */
[----:B0---4-:R-:W-:-:S05]  /*28b0*/  IADD3 R10, P5, R16, R14, RZ ;  /* 0x0000000e100a7210 */ /* 0x011fca0007fbe0ff */
[----:B---3--:R-:W-:-:S06]  /*28c0*/  IMAD.X R11, R39, 0x1, R17, P5 ;  /* 0x00000001270b7824 */ /* 0x008fcc00028e0611 */
[----:B------:R-:W-:Y:S05]  /*28d0*/  @P6 BRA `(.L_x_10885) ;  /* 0x0000000400ac6947 */ /* 0x000fea0003800000 */
[--C-:B------:R-:W-:Y:S02]  /*28e0*/  SHF.R.U32.HI R83, RZ, 0x8, R35.reuse ;  /* 0x00000008ff537819 */ /* 0x100fe40000011623 */
[----:B------:R-:W-:Y:S02]  /*28f0*/  LOP3.LUT R12, R35, 0xff, RZ, 0xc0, !PT ;  /* 0x000000ff230c7812 */ /* 0x000fe400078ec0ff */
[----:B------:R-:W-:Y:S02]  /*2900*/  SHF.R.U32.HI R13, RZ, 0x18, R35 ;  /* 0x00000018ff0d7819 */ /* 0x000fe40000011623 */
[--C-:B------:R-:W-:Y:S02]  /*2910*/  SHF.R.U32.HI R36, RZ, 0x8, R37.reuse ;  /* 0x00000008ff247819 */ /* 0x100fe40000011625 */
[----:B------:R-:W-:Y:S02]  /*2920*/  LOP3.LUT R15, R37, 0xff, RZ, 0xc0, !PT ;  /* 0x000000ff250f7812 */ /* 0x000fe400078ec0ff */
[----:B------:R-:W-:-:S02]  /*2930*/  SHF.R.U32.HI R34, RZ, 0x18, R37 ;  /* 0x00000018ff227819 */ /* 0x000fc40000011625 */
[----:B--2---:R-:W-:Y:S02]  /*2940*/  SHF.R.U32.HI R84, RZ, 0x10, R35 ;  /* 0x00000010ff547819 */ /* 0x004fe40000011623 */
[----:B------:R-:W-:Y:S01]  /*2950*/  PRMT R13, R13, 0x654, R12 ;  /* 0x000006540d0d7816 */ /* 0x000fe2000000000c */
[----:B------:R-:W-:Y:S01]  /*2960*/  IMAD.SHL.U32 R12, R83, 0x100, RZ ;  /* 0x00000100530c7824 */ /* 0x000fe200078e00ff */
[----:B------:R-:W-:Y:S01]  /*2970*/  PRMT R35, R34, 0x654, R15 ;  /* 0x0000065422237816 */ /* 0x000fe2000000000f */
[----:B------:R-:W-:Y:S01]  /*2980*/  IMAD.SHL.U32 R34, R36, 0x100, RZ ;  /* 0x0000010024227824 */ /* 0x000fe200078e00ff */
[----:B------:R-:W-:Y:S01]  /*2990*/  SHF.R.U32.HI R82, RZ, 0x10, R37 ;  /* 0x00000010ff527819 */ /* 0x000fe20000011625 */
[----:B-1----:R-:W-:Y:S01]  /*29a0*/  IMAD.MOV.U32 R15, RZ, RZ, R4 ;  /* 0x000000ffff0f7224 */ /* 0x002fe200078e0004 */
[----:B------:R-:W-:Y:S01]  /*29b0*/  LOP3.LUT R13, R13, 0xff00, R12, 0xf8, !PT ;  /* 0x0000ff000d0d7812 */ /* 0x000fe200078ef80c */
[----:B------:R-:W-:Y:S01]  /*29c0*/  IMAD.U32 R12, R84, 0x10000, RZ ;  /* 0x00010000540c7824 */ /* 0x000fe200078e00ff */
[----:B------:R-:W-:Y:S01]  /*29d0*/  LOP3.LUT R37, R35, 0xff00, R34, 0xf8, !PT ;  /* 0x0000ff0023257812 */ /* 0x000fe200078ef822 */
[----:B------:R-:W-:Y:S01]  /*29e0*/  IMAD.U32 R34, R82, 0x10000, RZ ;  /* 0x0001000052227824 */ /* 0x000fe200078e00ff */
[----:B------:R-:W-:-:S02]  /*29f0*/  F2FP.F16.E4M3.UNPACK_B R4, R5 ;  /* 0x00000005ff04723e */ /* 0x000fc400020006ff */
[----:B------:R-:W-:Y:S02]  /*2a00*/  F2FP.F16.E4M3.UNPACK_B R35, R81.H1 ;  /* 0x00000051ff23723e */ /* 0x000fe400030006ff */
[----:B------:R-:W-:Y:S02]  /*2a10*/  LOP3.LUT R12, R13, 0xff0000, R12, 0xf8, !PT ;  /* 0x00ff00000d0c7812 */ /* 0x000fe400078ef80c */
[----:B------:R-:W-:Y:S01]  /*2a20*/  LOP3.LUT R13, R37, 0xff0000, R34, 0xf8, !PT ;  /* 0x00ff0000250d7812 */ /* 0x000fe200078ef822 */
[--C-:B------:R-:W-:Y:S01]  /*2a30*/  HADD2.F32 R34, -RZ, R4.reuse.H1_H1 ;  /* 0x30000004ff227230 */ /* 0x100fe20000004100 */
[----:B------:R-:W-:Y:S01]  /*2a40*/  F2FP.F16.E4M3.UNPACK_B R37, R73.H1 ;  /* 0x00000049ff25723e */ /* 0x000fe200030006ff */
[--C-:B------:R-:W-:Y:S01]  /*2a50*/  HADD2.F32 R85, -RZ, R35.reuse.H0_H0 ;  /* 0x20000023ff557230 */ /* 0x100fe20000004100 */
[----:B------:R-:W-:Y:S01]  /*2a60*/  F2FP.F16.E4M3.UNPACK_B R5, R5.H1 ;  /* 0x00000005ff05723e */ /* 0x000fe200030006ff */
[----:B------:R-:W-:Y:S01]  /*2a70*/  HADD2.F32 R4, -RZ, R4.H0_H0 ;  /* 0x20000004ff047230 */ /* 0x000fe20000004100 */
[----:B------:R-:W-:Y:S01]  /*2a80*/  F2FP.F16.E4M3.UNPACK_B R81, R81 ;  /* 0x00000051ff51723e */ /* 0x000fe200020006ff */
[----:B------:R-:W-:-:S02]  /*2a90*/  HADD2.F32 R82, -RZ, R35.H1_H1 ;  /* 0x30000023ff527230 */ /* 0x000fc40000004100 */
[----:B------:R-:W-:Y:S01]  /*2aa0*/  FMUL.FTZ R87, R34, R85 ;  /* 0x0000005522577220 */ /* 0x000fe20000410000 */
[----:B------:R-:W-:Y:S01]  /*2ab0*/  HADD2.F32 R83, -RZ, R37.H0_H0 ;  /* 0x20000025ff537230 */ /* 0x000fe20000004100 */
[----:B------:R-:W-:Y:S01]  /*2ac0*/  F2FP.F16.E4M3.UNPACK_B R73, R73 ;  /* 0x00000049ff49723e */ /* 0x000fe200020006ff */
[--C-:B------:R-:W-:Y:S02]  /*2ad0*/  HADD2.F32 R36, -RZ, R5.reuse.H1_H1 ;  /* 0x30000005ff247230 */ /* 0x100fe40000004100 */
[----:B------:R-:W-:Y:S02]  /*2ae0*/  HADD2.F32 R35, -RZ, R5.H0_H0 ;  /* 0x20000005ff237230 */ /* 0x000fe40000004100 */
[----:B------:R-:W-:Y:S01]  /*2af0*/  FMUL.FTZ R5, R4, R85 ;  /* 0x0000005504057220 */ /* 0x000fe20000410000 */
[----:B------:R-:W-:Y:S02]  /*2b00*/  HADD2.F32 R37, -RZ, R37.H1_H1 ;  /* 0x30000025ff257230 */ /* 0x000fe40000004100 */
[-C--:B------:R-:W-:Y:S01]  /*2b10*/  FMUL.FTZ R84, R36, R82.reuse ;  /* 0x0000005224547220 */ /* 0x080fe20000410000 */
[-C--:B------:R-:W-:Y:S01]  /*2b20*/  FFMA.FTZ R4, R4, R83.reuse, -R87 ;  /* 0x0000005304047223 */ /* 0x080fe20000010857 */
[----:B------:R-:W-:Y:S01]  /*2b30*/  FFMA.FTZ R5, R34, R83, R5 ;  /* 0x0000005322057223 */ /* 0x000fe20000010005 */
[C---:B------:R-:W-:Y:S01]  /*2b40*/  FMUL.FTZ R85, R35.reuse, R82 ;  /* 0x0000005223557220 */ /* 0x040fe20000410000 */
[----:B------:R-:W-:Y:S01]  /*2b50*/  F2FP.F16.E4M3.UNPACK_B R34, R15.H1 ;  /* 0x0000000fff22723e */ /* 0x000fe200030006ff */
[----:B------:R-:W-:Y:S01]  /*2b60*/  FFMA.FTZ R86, R35, R37, -R84 ;  /* 0x0000002523567223 */ /* 0x000fe20000010854 */
[----:B------:R-:W-:Y:S01]  /*2b70*/  F2FP.F16.E4M3.UNPACK_B R15, R15 ;  /* 0x0000000fff0f723e */ /* 0x000fe200020006ff */
[----:B------:R-:W-:Y:S01]  /*2b80*/  FFMA.FTZ R87, R36, R37, R85 ;  /* 0x0000002524577223 */ /* 0x000fe20000010055 */
[----:B------:R-:W-:-:S02]  /*2b90*/  HADD2.F32 R82, -RZ, R81.H1_H1 ;  /* 0x30000051ff527230 */ /* 0x000fc40000004100 */
[--C-:B------:R-:W-:Y:S02]  /*2ba0*/  HADD2.F32 R36, -RZ, R34.reuse.H0_H0 ;  /* 0x20000022ff247230 */ /* 0x100fe40000004100 */
[----:B------:R-:W-:Y:S02]  /*2bb0*/  HADD2.F32 R37, -RZ, R34.H1_H1 ;  /* 0x30000022ff257230 */ /* 0x000fe40000004100 */
[----:B------:R-:W-:Y:S02]  /*2bc0*/  HADD2.F32 R81, -RZ, R81.H0_H0 ;  /* 0x20000051ff517230 */ /* 0x000fe40000004100 */
[-C--:B------:R-:W-:Y:S01]  /*2bd0*/  FMUL.FTZ R84, R36, R82.reuse ;  /* 0x0000005224547220 */ /* 0x080fe20000410000 */
[--C-:B------:R-:W-:Y:S02]  /*2be0*/  HADD2.F32 R35, -RZ, R15.reuse.H1_H1 ;  /* 0x3000000fff237230 */ /* 0x100fe40000004100 */
[----:B------:R-:W-:Y:S01]  /*2bf0*/  FMUL.FTZ R85, R37, R82 ;  /* 0x0000005225557220 */ /* 0x000fe20000410000 */
[----:B------:R-:W-:-:S02]  /*2c00*/  HADD2.F32 R34, -RZ, R15.H0_H0 ;  /* 0x2000000fff227230 */ /* 0x000fc40000004100 */
[--C-:B------:R-:W-:Y:S02]  /*2c10*/  HADD2.F32 R15, -RZ, R73.reuse.H1_H1 ;  /* 0x30000049ff0f7230 */ /* 0x100fe40000004100 */
[-C--:B------:R-:W-:Y:S01]  /*2c20*/  FMUL.FTZ R83, R35, R81.reuse ;  /* 0x0000005123537220 */ /* 0x080fe20000410000 */
[----:B------:R-:W-:Y:S02]  /*2c30*/  HADD2.F32 R73, -RZ, R73.H0_H0 ;  /* 0x20000049ff497230 */ /* 0x000fe40000004100 */
[----:B------:R-:W-:Y:S01]  /*2c40*/  FMUL.FTZ R82, R34, R81 ;  /* 0x0000005122527220 */ /* 0x000fe20000410000 */
[-C--:B------:R-:W-:Y:S01]  /*2c50*/  FFMA.FTZ R36, R36, R15.reuse, -R85 ;  /* 0x0000000f24247223 */ /* 0x080fe20000010855 */
[----:B------:R-:W-:Y:S01]  /*2c60*/  FFMA.FTZ R37, R37, R15, R84 ;  /* 0x0000000f25257223 */ /* 0x000fe20000010054 */
[-C--:B------:R-:W-:Y:S01]  /*2c70*/  FFMA.FTZ R15, R34, R73.reuse, -R83 ;  /* 0x00000049220f7223 */ /* 0x080fe20000010853 */
[----:B------:R-:W-:Y:S01]  /*2c80*/  FFMA.FTZ R34, R35, R73, R82 ;  /* 0x0000004923227223 */ /* 0x000fe20000010052 */
[----:B------:R-:W-:-:S02]  /*2c90*/  F2FP.F16.E4M3.UNPACK_B R73, R7.H1 ;  /* 0x00000007ff49723e */ /* 0x000fc400030006ff */
[----:B------:R-:W-:Y:S02]  /*2ca0*/  F2FP.SATFINITE.E4M3.F32.PACK_AB_MERGE_C R35, R87, R86, RZ ;  /* 0x000000565723723e */ /* 0x000fe400048070ff */
[-C--:B------:R-:W-:Y:S01]  /*2cb0*/  F2FP.F16.E4M3.UNPACK_B R86, R13.reuse.H1 ;  /* 0x0000000dff56723e */ /* 0x080fe200030006ff */
[--C-:B------:R-:W-:Y:S01]  /*2cc0*/  HADD2.F32 R81, -RZ, R73.reuse.H0_H0 ;  /* 0x20000049ff517230 */ /* 0x100fe20000004100 */
[----:B------:R-:W-:Y:S01]  /*2cd0*/  F2FP.F16.E4M3.UNPACK_B R83, R12.H1 ;  /* 0x0000000cff53723e */ /* 0x000fe200030006ff */
        /* <DEDUP_REMOVED lines=20> */
[----:B------:R-:W-:Y:S01]  /*2e20*/  FFMA.FTZ R92, R37, R12, -R92 ;  /* 0x0000000c255c7223 */ /* 0x000fe2000001085c */
[----:B------:R-:W-:Y:S01]  /*2e30*/  FFMA.FTZ R94, R73, R84, R94 ;  /* 0x00000054495e7223 */ /* 0x000fe2000001005e */
[----:B------:R-:W-:Y:S01]  /*2e40*/  FFMA.FTZ R37, R13, R12, R90 ;  /* 0x0000000c0d257223 */ /* 0x000fe2000001005a */
[--C-:B------:R-:W-:Y:S01]  /*2e50*/  HADD2.F32 R12, -RZ, R7.reuse.H0_H0 ;  /* 0x20000007ff0c7230 */ /* 0x100fe20000004100 */
[----:B------:R-:W-:Y:S01]  /*2e60*/  F2FP.SATFINITE.E4M3.F32.PACK_AB_MERGE_C R5, R5, R4, R35 ;  /* 0x000000040505723e */ /* 0x000fe20004807023 */
[----:B------:R-:W-:Y:S01]  /*2e70*/  HADD2.F32 R13, -RZ, R7.H1_H1 ;  /* 0x30000007ff0d7230 */ /* 0x000fe20000004100 */
[----:B------:R-:W-:Y:S01]  /*2e80*/  F2FP.SATFINITE.E4M3.F32.PACK_AB_MERGE_C R81, R94, R81, RZ ;  /* 0x000000515e51723e */ /* 0x000fe200048070ff */
[--C-:B------:R-:W-:Y:S01]  /*2e90*/  HADD2.F32 R7, -RZ, R6.reuse.H0_H0 ;  /* 0x20000006ff077230 */ /* 0x100fe20000004100 */
[----:B------:R-:W-:Y:S01]  /*2ea0*/  F2FP.SATFINITE.E4M3.F32.PACK_AB_MERGE_C R37, R37, R92, RZ ;  /* 0x0000005c2525723e */ /* 0x000fe200048070ff */
[----:B------:R-:W-:Y:S02]  /*2eb0*/  HADD2.F32 R6, -RZ, R6.H1_H1 ;  /* 0x30000006ff067230 */ /* 0x000fe40000004100 */
        /* <DEDUP_REMOVED lines=13> */
.L_x_10885:
[----:B------:R-:W-:Y:S05]  /*2f90*/  BSYNC B2 ;  /* 0x0000000000027941 */ /* 0x000fea0003800000 */
.L_x_10884:
[----:B-1----:R0:W-:Y:S02]  /*2fa0*/  ST.E.128 desc[UR42][R10.64], R4 ;  /* 0x000000040a007985 */ /* 0x0021e4000c101d2a */
.L_x_10883:
[----:B------:R-:W-:Y:S05]  /*2fb0*/  BSYNC B1 ;  /* 0x0000000000017941 */ /* 0x000fea0003800000 */
.L_x_10882:
[----:B------:R-:W-:Y:S01]  /*2fc0*/  ISETP.NE.AND P5, PT, R52, RZ, PT ;  /* 0x000000ff3400720c */ /* 0x000fe20003fa5270 */
[----:B------:R-:W-:-:S12]  /*2fd0*/  BSSY B1, `(.L_x_10886) ;  /* 0x0000078000017945 */ /* 0x000fd80003800000 */
[----:B------:R-:W-:Y:S05]  /*2fe0*/  @!P5 BRA `(.L_x_10887) ;  /* 0x0000000400d8d947 */ /* 0x000fea0003800000 */
[----:B0-----:R-:W5:Y:S04]  /*2ff0*/  LDL R5, [R1+0x18] ;  /* 0x0000180001057983 */ /* 0x001f680000100800 */
[----:B------:R-:W2:Y:S01]  /*3000*/  LDL R4, [R1+0x8] ;  /* 0x0000080001047983 */ /* 0x000ea20000100800 */
[----:B------:R-:W-:Y:S01]  /*3010*/  BSSY B2, `(.L_x_10888) ;  /* 0x0000072000027945 */ /* 0x000fe20003800000 */
[----:B-----5:R-:W-:Y:S02]  /*3020*/  ISETP.GE.AND P6, PT, R5, R80, PT ;  /* 0x000000500500720c */ /* 0x020fe40003fc6270 */
[----:B--2---:R-:W-:Y:S02]  /*3030*/  SHF.L.U32 R11, R4, 0x4, RZ ;  /* 0x00000004040b7819 */ /* 0x004fe400000006ff */
[----:B------:R0:W2:Y:S02]  /*3040*/  LDS.128 R4, [R69+0x14800] ;  /* 0x0148000045047984 */ /* 0x0000a40000000c00 */
[----:B----4-:R-:W-:-:S04]  /*3050*/  IADD3 R10, P5, R14, R11, RZ ;  /* 0x0000000b0e0a7210 */ /* 0x010fc80007fbe0ff */
[----:B---3--:R-:W-:-:S03]  /*3060*/  LEA.HI.X.SX32 R11, R11, R39, 0x1, P5 ;  /* 0x000000270b0b7211 */ /* 0x008fc600028f0eff */
[----:B------:R-:W-:Y:S06]  /*3070*/  @P6 BRA `(.L_x_10889) ;  /* 0x0000000400ac6947 */ /* 0x000fec0003800000 */
[----:B------:R-:W-:Y:S02]  /*3080*/  SHF.R.U32.HI R15, RZ, 0x8, R31 ;  /* 0x00000008ff0f7819 */ /* 0x000fe4000001161f */
        /* <DEDUP_REMOVED lines=11> */
[----:B--2---:R-:W-:Y:S01]  /*3140*/  IMAD.MOV.U32 R15, RZ, RZ, R4 ;  /* 0x000000ffff0f7224 */ /* 0x004fe200078e0004 */
[----:B------:R-:W-:Y:S01]  /*3150*/  LOP3.LUT R12, R12, 0xff00, R13, 0xf8, !PT ;  /* 0x0000ff000c0c7812 */ /* 0x000fe200078ef80d */
[----:B------:R-:W-:Y:S01]  /*3160*/  IMAD.U32 R13, R32, 0x10000, RZ ;  /* 0x00010000200d7824 */ /* 0x000fe200078e00ff */
[----:B------:R-:W-:Y:S01]  /*3170*/  LOP3.LUT R30, R30, 0xff00, R31, 0xf8, !PT ;  /* 0x0000ff001e1e7812 */ /* 0x000fe200078ef81f */
[----:B------:R-:W-:Y:S01]  /*3180*/  IMAD.U32 R33, R33, 0x10000, RZ ;  /* 0x0001000021217824 */ /* 0x000fe200078e00ff */
[----:B------:R-:W-:-:S02]  /*3190*/  F2FP.F16.E4M3.UNPACK_B R4, R5 ;  /* 0x00000005ff04723e */ /* 0x000fc400020006ff */
[-C--:B------:R-:W-:Y:S02]  /*31a0*/  F2FP.F16.E4M3.UNPACK_B R31, R72.reuse.H1 ;  /* 0x00000048ff1f723e */ /* 0x080fe400030006ff */
        /* <DEDUP_REMOVED lines=25> */
[--C-:B------:R-:W-:Y:S02]  /*3340*/  HADD2.F32 R33, -RZ, R30.reuse.H1_H1 ;  /* 0x3000001eff217230 */ /* 0x100fe40000004100 */
[----:B------:R-:W-:Y:S02]  /*3350*/  HADD2.F32 R32, -RZ, R30.H0_H0 ;  /* 0x2000001eff207230 */ /* 0x000fe40000004100 */
        /* <DEDUP_REMOVED lines=48> */
[----:B------:R-:W-:-:S02]  /*3660*/  HADD2.F32 R37, -RZ, R37.H0_H0 ;  /* 0x20000025ff257230 */ /* 0x000fc40000004100 */
        /* <DEDUP_REMOVED lines=11> */
[----:B------:R-:W-:-:S07]  /*3720*/  F2FP.SATFINITE.E4M3.F32.PACK_AB_MERGE_C R7, R82, R71, R81 ;  /* 0x000000475207723e */ /* 0x000fce0004807051 */
.L_x_10889:
[----:B------:R-:W-:Y:S05]  /*3730*/  BSYNC B2 ;  /* 0x0000000000027941 */ /* 0x000fea0003800000 */
.L_x_10888:
[----:B--2---:R2:W-:Y:S02]  /*3740*/  ST.E.128 desc[UR42][R10.64], R4 ;  /* 0x000000040a007985 */ /* 0x0045e4000c101d2a */
.L_x_10887:
[----:B------:R-:W-:Y:S05]  /*3750*/  BSYNC B1 ;  /* 0x0000000000017941 */ /* 0x000fea0003800000 */
.L_x_10886:
[----:B------:R-:W-:Y:S05]  /*3760*/  @P1 BRA `(.L_x_10881) ;  /* 0x0000002c007c1947 */ /* 0x000fea0003800000 */
[----:B0-----:R-:W5:Y:S04]  /*3770*/  LDL R13, [R1+0x1c] ;  /* 0x00001c00010d7983 */ /* 0x001f680000100800 */
[----:B------:R-:W3:Y:S01]  /*3780*/  LDL R12, [R1+0x14] ;  /* 0x00001400010c7983 */ /* 0x000ee20000100800 */
[----:B--2-4-:R-:W-:Y:S01]  /*3790*/  IADD3 R10, P5, R156, R14, RZ ;  /* 0x0000000e9c0a7210 */ /* 0x014fe20007fbe0ff */
[----:B------:R-:W-:Y:S02]  /*37a0*/  BSSY B1, `(.L_x_10890) ;  /* 0x000006e000017945 */ /* 0x000fe40003800000 */
[----:B------:R0:W2:Y:S01]  /*37b0*/  LDS.128 R4, [R69+0x15800] ;  /* 0x0158000045047984 */ /* 0x0000a20000000c00 */
[----:B-----5:R-:W-:Y:S01]  /*37c0*/  ISETP.GE.AND P6, PT, R13, R80, PT ;  /* 0x000000500d00720c */ /* 0x020fe20003fc6270 */
[----:B---3--:R-:W-:-:S12]  /*37d0*/  IMAD.X R11, R39, 0x1, R12, P5 ;  /* 0x00000001270b7824 */ /* 0x008fd800028e060c */
[----:B0-2---:R-:W-:Y:S05]  /*37e0*/  @P6 BRA `(.L_x_10891) ;  /* 0x0000000400a46947 */ /* 0x005fea0003800000 */
[----:B------:R-:W-:Y:S02]  /*37f0*/  SHF.R.U32.HI R12, RZ, 0x8, R29 ;  /* 0x00000008ff0c7819 */ /* 0x000fe4000001161d */
        /* <DEDUP_REMOVED lines=12> */
[-C--:B------:R-:W-:Y:S02]  /*38c0*/  F2FP.F16.E4M3.UNPACK_B R4, R5.reuse ;  /* 0x00000005ff04723e */ /* 0x080fe400020006ff */
[----:B------:R-:W-:Y:S02]  /*38d0*/  F2FP.F16.E4M3.UNPACK_B R14, R70.H1 ;  /* 0x00000046ff0e723e */ /* 0x000fe400030006ff */
[----:B------:R-:W-:Y:S01]  /*38e0*/  LOP3.LUT R13, R13, 0xff00, R8, 0xf8, !PT ;  /* 0x0000ff000d0d7812 */ /* 0x000fe200078ef808 */
[----:B------:R-:W-:Y:S01]  /*38f0*/  IMAD.U32 R8, R30, 0x10000, RZ ;  /* 0x000100001e087824 */ /* 0x000fe200078e00ff */
[----:B------:R-:W-:Y:S01]  /*3900*/  LOP3.LUT R30, R15, 0xff0000, R12, 0xf8, !PT ;  /* 0x00ff00000f1e7812 */ /* 0x000fe200078ef80c */
[----:B------:R-:W-:Y:S01]  /*3910*/  HADD2.F32 R12, -RZ, R4.H1_H1 ;  /* 0x30000004ff0c7230 */ /* 0x000fe20000004100 */
[----:B------:R-:W-:Y:S01]  /*3920*/  F2FP.F16.E4M3.UNPACK_B R15, R38.H1 ;  /* 0x00000026ff0f723e */ /* 0x000fe200030006ff */
[----:B------:R-:W-:Y:S01]  /*3930*/  HADD2.F32 R31, -RZ, R14.H0_H0 ;  /* 0x2000000eff1f7230 */ /* 0x000fe20000004100 */
[----:B------:R-:W-:Y:S01]  /*3940*/  F2FP.F16.E4M3.UNPACK_B R5, R5.H1 ;  /* 0x00000005ff05723e */ /* 0x000fe200030006ff */
[----:B------:R-:W-:Y:S01]  /*3950*/  HADD2.F32 R4, -RZ, R4.H0_H0 ;  /* 0x20000004ff047230 */ /* 0x000fe20000004100 */
[----:B------:R-:W-:Y:S01]  /*3960*/  LOP3.LUT R8, R13, 0xff0000, R8, 0xf8, !PT ;  /* 0x00ff00000d087812 */ /* 0x000fe200078ef808 */
[----:B------:R-:W-:-:S02]  /*3970*/  HADD2.F32 R28, -RZ, R14.H1_H1 ;  /* 0x3000000eff1c7230 */ /* 0x000fc40000004100 */
[-C--:B------:R-:W-:Y:S01]  /*3980*/  FMUL.FTZ R33, R12, R31.reuse ;  /* 0x0000001f0c217220 */ /* 0x080fe20000410000 */
[----:B------:R-:W-:Y:S01]  /*3990*/  HADD2.F32 R29, -RZ, R15.H0_H0 ;  /* 0x2000000fff1d7230 */ /* 0x000fe20000004100 */
[----:B------:R-:W-:Y:S01]  /*39a0*/  F2FP.F16.E4M3.UNPACK_B R70, R70 ;  /* 0x00000046ff46723e */ /* 0x000fe200020006ff */
[--C-:B------:R-:W-:Y:S01]  /*39b0*/  HADD2.F32 R14, -RZ, R5.reuse.H1_H1 ;  /* 0x30000005ff0e7230 */ /* 0x100fe20000004100 */
[----:B------:R-:W-:Y:S01]  /*39c0*/  F2FP.F16.E4M3.UNPACK_B R38, R38 ;  /* 0x00000026ff26723e */ /* 0x000fe200020006ff */
        /* <DEDUP_REMOVED lines=12> */
[----:B------:R-:W-:Y:S02]  /*3a90*/  HADD2.F32 R15, -RZ, R12.H1_H1 ;  /* 0x3000000cff0f7230 */ /* 0x000fe40000004100 */
[----:B------:R-:W-:Y:S02]  /*3aa0*/  HADD2.F32 R70, -RZ, R70.H0_H0 ;  /* 0x20000046ff467230 */ /* 0x000fe40000004100 */
[----:B------:R-:W-:Y:S02]  /*3ab0*/  HADD2.F32 R14, -RZ, R12.H0_H0 ;  /* 0x2000000cff0e7230 */ /* 0x000fe40000004100 */
[-C--:B------:R-:W-:Y:S01]  /*3ac0*/  FMUL.FTZ R31, R15, R28.reuse ;  /* 0x0000001c0f1f7220 */ /* 0x080fe20000410000 */
[--C-:B------:R-:W-:Y:S02]  /*3ad0*/  HADD2.F32 R13, -RZ, R9.reuse.H1_H1 ;  /* 0x30000009ff0d7230 */ /* 0x100fe40000004100 */
[----:B------:R-:W-:Y:S02]  /*3ae0*/  HADD2.F32 R12, -RZ, R9.H0_H0 ;  /* 0x20000009ff0c7230 */ /* 0x000fe40000004100 */
[----:B------:R-:W-:Y:S01]  /*3af0*/  FMUL.FTZ R28, R14, R28 ;  /* 0x0000001c0e1c7220 */ /* 0x000fe20000410000 */
        /* <DEDUP_REMOVED lines=8> */
[----:B------:R-:W-:Y:S02]  /*3b80*/  F2FP.SATFINITE.E4M3.F32.PACK_AB_MERGE_C R38, R33, R32, RZ ;  /* 0x000000202126723e */ /* 0x000fe400048070ff */
[----:B------:R-:W-:-:S02]  /*3b90*/  F2FP.F16.E4M3.UNPACK_B R13, R7.H1 ;  /* 0x00000007ff0d723e */ /* 0x000fc400030006ff */
[----:B------:R-:W-:Y:S02]  /*3ba0*/  F2FP.F16.E4M3.UNPACK_B R32, R30.H1 ;  /* 0x0000001eff20723e */ /* 0x000fe400030006ff */
        /* <DEDUP_REMOVED lines=20> */
[----:B------:R-:W-:Y:S01]  /*3cf0*/  FFMA.FTZ R33, R15, R30, R36 ;  /* 0x0000001e0f217223 */ /* 0x000fe20000010024 */
[-C--:B------:R-:W-:Y:S01]  /*3d00*/  FFMA.FTZ R35, R12, R8.reuse, -R35 ;  /* 0x000000080c237223 */ /* 0x080fe20000010823 */
        /* <DEDUP_REMOVED lines=10> */
[----:B------:R-:W-:Y:S02]  /*3db0*/  HADD2.F32 R31, -RZ, R31.H0_H0 ;  /* 0x2000001fff1f7230 */ /* 0x000fe40000004100 */
[-C--:B------:R-:W-:Y:S01]  /*3dc0*/  FMUL.FTZ R15, R12, R13.reuse ;  /* 0x0000000d0c0f7220 */ /* 0x080fe20000410000 */
[----:B------:R-:W-:Y:S02]  /*3dd0*/  HADD2.F32 R29, -RZ, R29.H0_H0 ;  /* 0x2000001dff1d7230 */ /* 0x000fe40000004100 */
        /* <DEDUP_REMOVED lines=10> */
.L_x_10891:
[----:B------:R-:W-:Y:S05]  /*3e80*/  BSYNC B1 ;  /* 0x0000000000017941 */ /* 0x000fea0003800000 */
.L_x_10890:
[----:B------:R0:W-:Y:S01]  /*3e90*/  ST.E.128 desc[UR42][R10.64], R4 ;  /* 0x000000040a007985 */ /* 0x0001e2000c101d2a */
[----:B------:R-:W-:Y:S05]  /*3ea0*/  BRA `(.L_x_10881) ;  /* 0x0000002400ac7947 */ /* 0x000fea0003800000 */
.L_x_10874:
        /* <DEDUP_REMOVED lines=15> */
[----:B------:R-:W-:Y:S01]  /*3fa0*/  ULDC.64 UR4, c[0x0][0x3e8] ;  /* 0x0000fa0000047ab9 */ /* 0x000fe20000000a00 */
[----:B------:R-:W-:Y:S01]  /*3fb0*/  ULDC.64 UR6, c[0x0][0x400] ;  /* 0x0001000000067ab9 */ /* 0x000fe20000000a00 */
[----:B------:R-:W-:Y:S02]  /*3fc0*/  IADD3 R10, P0, P6, R44, UR4, R10 ;  /* 0x000000042c0a7c10 */ /* 0x000fe4000fe1e00a */
[----:B------:R-:W-:Y:S02]  /*3fd0*/  CS2R R6, SRZ ;  /* 0x0000000000067805 */ /* 0x000fe4000001ff00 */
[----:B------:R-:W-:Y:S02]  /*3fe0*/  CS2R R4, SRZ ;  /* 0x0000000000047805 */ /* 0x000fe4000001ff00 */
[----:B------:R-:W-:Y:S02]  /*3ff0*/  CS2R R34, SRZ ;  /* 0x0000000000227805 */ /* 0x000fe4000001ff00 */
[----:B------:R-:W-:-:S02]  /*4000*/  IADD3.X R11, R50, UR5, R15, P0, P6 ;  /* 0x00000005320b7c10 */ /* 0x000fc400087ec40f */
[----:B------:R-:W-:Y:S02]  /*4010*/  CS2R R32, SRZ ;  /* 0x0000000000207805 */ /* 0x000fe4000001ff00 */
[----:B------:R-:W-:-:S04]  /*4020*/  IADD3 R12, P0, P6, R20, UR6, R12 ;  /* 0x00000006140c7c10 */ /* 0x000fc8000fe1e00c */
[----:B------:R-:W-:Y:S02]  /*4030*/  IADD3.X R13, R48, UR7, R14, P0, P6 ;  /* 0x00000007300d7c10 */ /* 0x000fe400087ec40e */
[-C--:B------:R-:W-:Y:S02]  /*4040*/  ISETP.GE.AND P0, PT, R16, R80.reuse, PT ;  /* 0x000000501000720c */ /* 0x080fe40003f06270 */
[----:B------:R-:W-:-:S11]  /*4050*/  ISETP.GE.AND P6, PT, R67, R80, PT ;  /* 0x000000504300720c */ /* 0x000fd60003fc6270 */
[----:B------:R0:W5:Y:S04]  /*4060*/  @!P0 LDG.E.128 R28, desc[UR42][R10.64] ;  /* 0x0000002a0a1c8981 */ /* 0x000168000c1e1d00 */
[----:B------:R0:W5:Y:S04]  /*4070*/  @!P6 LDG.E.128 R4, desc[UR42][R10.64+0x20] ;  /* 0x0000202a0a04e981 */ /* 0x000168000c1e1d00 */
[----:B------:R0:W5:Y:S04]  /*4080*/  @!P0 LDG.E.128 R36, desc[UR42][R12.64] ;  /* 0x0000002a0c248981 */ /* 0x000168000c1e1d00 */
[----:B------:R0:W5:Y:S02]  /*4090*/  @!P6 LDG.E.128 R32, desc[UR42][R12.64+0x20] ;  /* 0x0000202a0c20e981 */ /* 0x000164000c1e1d00 */
.L_x_10893:
[----:B------:R-:W-:Y:S05]  /*40a0*/  BSYNC B1 ;  /* 0x0000000000017941 */ /* 0x000fea0003800000 */
.L_x_10892:
[----:B------:R-:W-:Y:S01]  /*40b0*/  UISETP.NE.AND UP0, UPT, UR36, 0x3, UPT ;  /* 0x000000032400788c */ /* 0x000fe2000bf05270 */
[----:B-----5:R-:W-:Y:S01]  /*40c0*/  IMAD.MOV.U32 R81, RZ, RZ, R6 ;  /* 0x000000ffff517224 */ /* 0x020fe200078e0006 */
[----:B------:R-:W-:Y:S01]  /*40d0*/  MOV R89, R30 ;  /* 0x0000001e00597202 */ /* 0x000fe20000000f00 */
[----:B------:R-:W-:Y:S02]  /*40e0*/  IMAD.MOV.U32 R83, RZ, RZ, R4 ;  /* 0x000000ffff537224 */ /* 0x000fe400078e0004 */
[----:B------:R-:W-:Y:S01]  /*40f0*/  IMAD.MOV.U32 R92, RZ, RZ, R28 ;  /* 0x000000ffff5c7224 */ /* 0x000fe200078e001c */
[----:B------:R-:W-:Y:S01]  /*4100*/  PLOP3.LUT P0, PT, PT, PT, UP0, 0x80, 0x0 ;  /* 0x000000000000781c */ /* 0x000fe20003f0f008 */
[----:B------:R-:W-:Y:S02]  /*4110*/  IMAD.MOV.U32 R85, RZ, RZ, R34 ;  /* 0x000000ffff557224 */ /* 0x000fe400078e0022 */
[----:B------:R-:W-:Y:S02]  /*4120*/  IMAD.MOV.U32 R86, RZ, RZ, R32 ;  /* 0x000000ffff567224 */ /* 0x000fe400078e0020 */
[----:B------:R-:W-:-:S02]  /*4130*/  IMAD.MOV.U32 R90, RZ, RZ, R38 ;  /* 0x000000ffff5a7224 */ /* 0x000fc400078e0026 */
[----:B------:R-:W-:-:S06]  /*4140*/  IMAD.MOV.U32 R93, RZ, RZ, R36 ;  /* 0x000000ffff5d7224 */ /* 0x000fcc00078e0024 */
[----:B------:R-:W-:Y:S05]  /*4150*/  @!P0 BRA `(.L_x_10894) ;  /* 0x0000000000048947 */ /* 0x000fea0003800000 */
[----:B------:R-:W-:Y:S01]  /*4160*/  BPT.TRAP 0x1 ;  /* 0x000000040000795c */ /* 0x000fe20000300000 */
.L_x_10894:
[----:B------:R-:W-:Y:S01]  /*4170*/  IMAD R68, R19, 0x8, R18 ;  /* 0x0000000813447824 */ /* 0x000fe200078e0212 */
[----:B------:R-:W-:Y:S01]  /*4180*/  SHF.L.U32 R79, R157, 0x1f, RZ ;  /* 0x0000001f9d4f7819 */ /* 0x000fe200000006ff */
[----:B------:R-:W-:Y:S03]  /*4190*/  BSSY B1, `(.L_x_10895) ;  /* 0x0000003000017945 */ /* 0x000fe60003800000 */
[----:B------:R-:W1:Y:S02]  /*41a0*/  SYNCS.PHASECHK.TRANS64.TRYWAIT P6, [R68+URZ+0x19c90], R79 ;  /* 0x019c904f440075a7 */ /* 0x000e6400080c017f */
[----:B-1----:R-:W-:Y:S05]  /*41b0*/  @!P6 BRA `(.L_x_10896) ;  /* 0x0000015000a0e947 */ /* 0x002fea0003800000 */
.L_x_11131:
[----:B------:R-:W-:Y:S05]  /*41c0*/  BSYNC B1 ;  /* 0x0000000000017941 */ /* 0x000fea0003800000 */
.L_x_10895:
[----:B------:R-:W-:-:S03]  /*41d0*/  UMOV UR4, 0xffffffff ;  /* 0xffffffff00047882 */ /* 0x000fc60000000000 */
[----:B------:R-:W-:Y:S05]  /*41e0*/  BRA.DIV UR4, `(.L_x_10897) ;  /* 0x0000015204a87947 */ /* 0x000fea000b800000 */
[----:B------:R-:W2:Y:S04]  /*41f0*/  SHFL.IDX PT, R82, R82, RZ, 0x1e1f ;  /* 0x001e1fff52527589 */ /* 0x000ea800000e0000 */
[----:B------:R-:W3:Y:S02]  /*4200*/  SHFL.IDX PT, R84, R84, RZ, 0x1e1f ;  /* 0x001e1fff54547589 */ /* 0x000ee400000e0000 */
.L_x_11135:
[----:B------:R-:W-:Y:S05]  /*4210*/  @P5 BRA `(.L_x_10881) ;  /* 0x0000002000d05947 */ /* 0x000fea0003800000 */
[----:B------:R-:W4:Y:S01]  /*4220*/  LDC R87, c[0x0][0x2f4] ;  /* 0x0000bd00ff577b82 */ /* 0x000f220000000800 */
[----:B------:R-:W-:Y:S01]  /*4230*/  ISETP.NE.AND P5, PT, R53, RZ, PT ;  /* 0x000000ff3500720c */ /* 0x000fe20003fa5270 */
[----:B------:R-:W-:Y:S01]  /*4240*/  BSSY B1, `(.L_x_10898) ;  /* 0x00000fd000017945 */ /* 0x000fe20003800000 */
[----:B----4-:R-:W-:-:S11]  /*4250*/  IMAD.IADD R91, R87, 0x1, -R54 ;  /* 0x00000001575b7824 */ /* 0x010fd600078e0a36 */
[----:B------:R-:W-:Y:S05]  /*4260*/  @!P5 BRA `(.L_x_10899) ;  /* 0x0000000c00e8d947 */ /* 0x000fea0003800000 */
[----:B0-----:R-:W4:Y:S04]  /*4270*/  LDL R13, [R1+0x10] ;  /* 0x00001000010d7983 */ /* 0x001f280000100800 */
[----:B------:R-:W5:Y:S04]  /*4280*/  LDL R12, [R1+0x64] ;  /* 0x00006400010c7983 */ /* 0x000f680000100800 */
[----:B------:R-:W5:Y:S01]  /*4290*/  LDL R10, [R1+0x20] ;  /* 0x00002000010a7983 */ /* 0x000f620000100800 */
[----:B------:R-:W-:Y:S01]  /*42a0*/  SEL R8, R54, R91, !P3 ;  /* 0x0000005b36087207 */ /* 0x000fe20005800000 */
[----:B------:R-:W-:Y:S01]  /*42b0*/  BSSY B2, `(.L_x_10900) ;  /* 0x00000f3000027945 */ /* 0x000fe20003800000 */
[----:B---3--:R-:W-:-:S02]  /*42c0*/  IADD3 R70, P6, R41, R84, RZ ;  /* 0x0000005429467210 */ /* 0x008fc40007fde0ff */
[----:B------:R-:W-:Y:S02]  /*42d0*/  SHF.R.S32.HI R9, RZ, 0x1f, R8 ;  /* 0x0000001fff097819 */ /* 0x000fe40000011408 */
[----:B--2---:R-:W-:Y:S02]  /*42e0*/  LEA.HI.X.SX32 R71, R41, R82, 0x1, P6 ;  /* 0x0000005229477211 */ /* 0x004fe400030f0eff */
[----:B------:R-:W-:-:S04]  /*42f0*/  LEA.HI R9, R9, R8, RZ, 0x5 ;  /* 0x0000000809097211 */ /* 0x000fc800078f28ff */
[----:B------:R-:W-:-:S04]  /*4300*/  SHF.R.S32.HI R8, RZ, 0x5, R9 ;  /* 0x00000005ff087819 */ /* 0x000fc80000011409 */
[----:B------:R-:W-:-:S04]  /*4310*/  LEA.HI.SX32 R8, R65, R8, 0x1c ;  /* 0x0000000841087211 */ /* 0x000fc800078fe2ff */
[C---:B------:R-:W-:Y:S01]  /*4320*/  LEA.HI R9, R8.reuse, R8, RZ, 0x1 ;  /* 0x0000000808097211 */ /* 0x040fe200078f08ff */
[----:B------:R-:W-:-:S04]  /*4330*/  IMAD.SHL.U32 R11, R8, 0x10, RZ ;  /* 0x00000010080b7824 */ /* 0x000fc800078e00ff */
[----:B------:R-:W-:Y:S01]  /*4340*/  IMAD.SHL.U32 R9, R9, 0x800, RZ ;  /* 0x0000080009097824 */ /* 0x000fe200078e00ff */
[----:B------:R-:W-:-:S04]  /*4350*/  ISETP.GE.AND P5, PT, R11, R87, PT ;  /* 0x000000570b00720c */ /* 0x000fc80003fa6270 */
[----:B------:R-:W-:-:S09]  /*4360*/  LOP3.LUT R9, R9, 0xfffff000, RZ, 0xc0, !PT ;  /* 0xfffff00009097812 */ /* 0x000fd200078ec0ff */
[----:B------:R-:W-:-:S04]  /*4370*/  @!P5 IADD3 R72, P6, R84, R11, RZ ;  /* 0x0000000b5448d210 */ /* 0x000fc80007fde0ff */
[----:B------:R-:W-:Y:S02]  /*4380*/  @!P5 LEA.HI.X.SX32 R73, R11, R82, 0x1, P6 ;  /* 0x000000520b49d211 */ /* 0x000fe400030f0eff */
[----:B------:R-:W-:Y:S02]  /*4390*/  ISETP.GE.AND P6, PT, R16, R80, PT ;  /* 0x000000501000720c */ /* 0x000fe40003fc6270 */
[----:B----4-:R-:W-:-:S04]  /*43a0*/  LOP3.LUT R8, R13, 0x10, R11, 0xf8, !PT ;  /* 0x000000100d087812 */ /* 0x010fc800078ef80b */
[----:B-----5:R-:W-:-:S04]  /*43b0*/  LOP3.LUT R8, R8, R12, RZ, 0x3c, !PT ;  /* 0x0000000c08087212 */ /* 0x020fc800078e3cff */
        /* <DEDUP_REMOVED lines=8> */
[----:B--2---:R-:W-:Y:S01]  /*4440*/  IMAD.MOV.U32 R28, RZ, RZ, R12 ;  /* 0x000000ffff1c7224 */ /* 0x004fe200078e000c */
[-C--:B------:R-:W-:Y:S01]  /*4450*/  F2FP.F16.E4M3.UNPACK_B R96, R93.reuse.H1 ;  /* 0x0000005dff60723e */ /* 0x080fe200030006ff */
[----:B0-----:R-:W-:Y:S01]  /*4460*/  IMAD.MOV.U32 R12, RZ, RZ, R8 ;  /* 0x000000ffff0c7224 */ /* 0x001fe200078e0008 */
[----:B------:R-:W-:Y:S02]  /*4470*/  F2FP.F16.E4M3.UNPACK_B R94, R92.H1 ;  /* 0x0000005cff5e723e */ /* 0x000fe400030006ff */
[----:B------:R-:W-:Y:S01]  /*4480*/  F2FP.F16.E4M3.UNPACK_B R36, R28.H1 ;  /* 0x0000001cff24723e */ /* 0x000fe200030006ff */
[----:B------:R-:W-:Y:S01]  /*4490*/  HADD2.F32 R97, -RZ, R96.H0_H0 ;  /* 0x20000060ff617230 */ /* 0x000fe20000004100 */
[----:B------:R-:W-:Y:S01]  /*44a0*/  F2FP.F16.E4M3.UNPACK_B R30, R12.H1 ;  /* 0x0000000cff1e723e */ /* 0x000fe200030006ff */
[----:B------:R-:W-:Y:S01]  /*44b0*/  HADD2.F32 R95, -RZ, R94.H0_H0 ;  /* 0x2000005eff5f7230 */ /* 0x000fe20000004100 */
[----:B------:R-:W-:Y:S01]  /*44c0*/  F2FP.F16.E4M3.UNPACK_B R93, R93 ;  /* 0x0000005dff5d723e */ /* 0x000fe200020006ff */
[----:B------:R-:W-:Y:S01]  /*44d0*/  HADD2.F32 R38, -RZ, R36.H0_H0 ;  /* 0x20000024ff267230 */ /* 0x000fe20000004100 */
[----:B------:R-:W-:Y:S01]  /*44e0*/  SHF.R.U32.HI R100, RZ, 0x18, R31 ;  /* 0x00000018ff647819 */ /* 0x000fe2000001161f */
[----:B------:R-:W-:Y:S01]  /*44f0*/  HADD2.F32 R8, -RZ, R30.H0_H0 ;  /* 0x2000001eff087230 */ /* 0x000fe20000004100 */
[----:B------:R-:W-:Y:S01]  /*4500*/  SHF.R.U32.HI R98, RZ, 0x10, R37 ;  /* 0x00000010ff627819 */ /* 0x000fe20000011625 */
[----:B------:R-:W-:-:S02]  /*4510*/  HADD2.F32 R36, -RZ, R36.H1_H1 ;  /* 0x30000024ff247230 */ /* 0x000fc40000004100 */
[-C--:B------:R-:W-:Y:S01]  /*4520*/  FMUL.FTZ R99, R38, R97.reuse ;  /* 0x0000006126637220 */ /* 0x080fe20000410000 */
[----:B------:R-:W-:Y:S02]  /*4530*/  HADD2.F32 R30, -RZ, R30.H1_H1 ;  /* 0x3000001eff1e7230 */ /* 0x000fe40000004100 */
[C---:B------:R-:W-:Y:S01]  /*4540*/  FMUL.FTZ R97, R8.reuse, R97 ;  /* 0x0000006108617220 */ /* 0x040fe20000410000 */
[----:B------:R-:W-:Y:S01]  /*4550*/  LOP3.LUT R102, R37, 0xff, RZ, 0xc0, !PT ;  /* 0x000000ff25667812 */ /* 0x000fe200078ec0ff */
[-C--:B------:R-:W-:Y:S01]  /*4560*/  FFMA.FTZ R8, R8, R95.reuse, -R99 ;  /* 0x0000005f08087223 */ /* 0x080fe20000010863 */
[----:B------:R-:W-:Y:S02]  /*4570*/  HADD2.F32 R99, -RZ, R96.H1_H1 ;  /* 0x30000060ff637230 */ /* 0x000fe40000004100 */
[----:B------:R-:W-:Y:S01]  /*4580*/  FFMA.FTZ R38, R38, R95, R97 ;  /* 0x0000005f26267223 */ /* 0x000fe20000010061 */
[----:B------:R-:W-:Y:S01]  /*4590*/  HADD2.F32 R97, -RZ, R94.H1_H1 ;  /* 0x3000005eff617230 */ /* 0x000fe20000004100 */
[----:B------:R-:W-:Y:S01]  /*45a0*/  SHF.R.U32.HI R96, RZ, 0x8, R31 ;  /* 0x00000008ff607819 */ /* 0x000fe2000001161f */
[----:B------:R-:W-:-:S02]  /*45b0*/  HADD2.F32 R94, -RZ, R93.H0_H0 ;  /* 0x2000005dff5e7230 */ /* 0x000fc40000004100 */
[-C--:B------:R-:W-:Y:S01]  /*45c0*/  FMUL.FTZ R95, R36, R99.reuse ;  /* 0x00000063245f7220 */ /* 0x080fe20000410000 */
[C---:B------:R-:W-:Y:S01]  /*45d0*/  FMUL.FTZ R101, R30.reuse, R99 ;  /* 0x000000631e657220 */ /* 0x040fe20000410000 */
[----:B------:R-:W-:Y:S01]  /*45e0*/  HADD2.F32 R93, -RZ, R93.H1_H1 ;  /* 0x3000005dff5d7230 */ /* 0x000fe20000004100 */
[----:B------:R-:W-:Y:S01]  /*45f0*/  SHF.R.U32.HI R104, RZ, 0x8, R39 ;  /* 0x00000008ff687819 */ /* 0x000fe20000011627 */
[-C--:B------:R-:W-:Y:S01]  /*4600*/  FFMA.FTZ R99, R30, R97.reuse, -R95 ;  /* 0x000000611e637223 */ /* 0x080fe2000001085f */
[----:B------:R-:W-:Y:S01]  /*4610*/  F2FP.F16.E4M3.UNPACK_B R30, R28 ;  /* 0x0000001cff1e723e */ /* 0x000fe200020006ff */
[----:B------:R-:W-:Y:S01]  /*4620*/  FFMA.FTZ R97, R36, R97, R101 ;  /* 0x0000006124617223 */ /* 0x000fe20000010065 */
[----:B------:R-:W-:Y:S01]  /*4630*/  F2FP.F16.E4M3.UNPACK_B R28, R12 ;  /* 0x0000000cff1c723e */ /* 0x000fe200020006ff */
[----:B------:R-:W-:Y:S01]  /*4640*/  IMAD.SHL.U32 R104, R104, 0x100, RZ ;  /* 0x0000010068687824 */ /* 0x000fe200078e00ff */
[----:B------:R-:W-:Y:S01]  /*4650*/  F2FP.F16.E4M3.UNPACK_B R36, R92 ;  /* 0x0000005cff24723e */ /* 0x000fe200020006ff */
[----:B------:R-:W-:Y:S01]  /*4660*/  HADD2.F32 R95, -RZ, R30.H0_H0 ;  /* 0x2000001eff5f7230 */ /* 0x000fe20000004100 */
[----:B------:R-:W-:Y:S01]  /*4670*/  SHF.R.U32.HI R106, RZ, 0x18, R39 ;  /* 0x00000018ff6a7819 */ /* 0x000fe20000011627 */
[----:B------:R-:W-:Y:S01]  /*4680*/  HADD2.F32 R12, -RZ, R28.H0_H0 ;  /* 0x2000001cff0c7230 */ /* 0x000fe20000004100 */
[----:B------:R-:W-:Y:S01]  /*4690*/  F2FP.F16.E4M3.UNPACK_B R107, R90.H1 ;  /* 0x0000005aff6b723e */ /* 0x000fe200030006ff */
[----:B------:R-:W-:-:S02]  /*46a0*/  HADD2.F32 R92, -RZ, R36.H0_H0 ;  /* 0x20000024ff5c7230 */ /* 0x000fc40000004100 */
[CC--:B------:R-:W-:Y:S01]  /*46b0*/  FMUL.FTZ R101, R95.reuse, R94.reuse ;  /* 0x0000005e5f657220 */ /* 0x0c0fe20000410000 */
[----:B------:R-:W-:Y:S02]  /*46c0*/  HADD2.F32 R30, -RZ, R30.H1_H1 ;  /* 0x3000001eff1e7230 */ /* 0x000fe40000004100 */
[C---:B------:R-:W-:Y:S01]  /*46d0*/  FMUL.FTZ R94, R12.reuse, R94 ;  /* 0x0000005e0c5e7220 */ /* 0x040fe20000410000 */
[----:B------:R-:W-:Y:S02]  /*46e0*/  HADD2.F32 R28, -RZ, R28.H1_H1 ;  /* 0x3000001cff1c7230 */ /* 0x000fe40000004100 */
[-C--:B------:R-:W-:Y:S01]  /*46f0*/  FFMA.FTZ R12, R12, R92.reuse, -R101 ;  /* 0x0000005c0c0c7223 */ /* 0x080fe20000010865 */
[----:B------:R-:W-:Y:S02]  /*4700*/  HADD2.F32 R101, -RZ, R36.H1_H1 ;  /* 0x30000024ff657230 */ /* 0x000fe40000004100 */
[-C--:B------:R-:W-:Y:S01]  /*4710*/  FMUL.FTZ R103, R30, R93.reuse ;  /* 0x0000005d1e677220 */ /* 0x080fe20000410000 */
[----:B------:R-:W-:Y:S01]  /*4720*/  FFMA.FTZ R95, R95, R92, R94 ;  /* 0x0000005c5f5f7223 */ /* 0x000fe2000001005e */
[C---:B------:R-:W-:Y:S01]  /*4730*/  FMUL.FTZ R105, R28.reuse, R93 ;  /* 0x0000005d1c697220 */ /* 0x040fe20000410000 */
[----:B------:R-:W-:Y:S01]  /*4740*/  SHF.R.U32.HI R36, RZ, 0x10, R29 ;  /* 0x00000010ff247819 */ /* 0x000fe2000001161d */
[-C--:B------:R-:W-:Y:S01]  /*4750*/  FFMA.FTZ R93, R28, R101.reuse, -R103 ;  /* 0x000000651c5d7223 */ /* 0x080fe20000010867 */
[----:B------:R-:W-:Y:S01]  /*4760*/  SHF.R.U32.HI R92, RZ, 0x8, R29 ;  /* 0x00000008ff5c7819 */ /* 0x000fe2000001161d */
[----:B------:R-:W-:Y:S01]  /*4770*/  FFMA.FTZ R28, R30, R101, R105 ;  /* 0x000000651e1c7223 */ /* 0x000fe20000010069 */
[----:B------:R-:W-:Y:S01]  /*4780*/  LOP3.LUT R30, R29, 0xff, RZ, 0xc0, !PT ;  /* 0x000000ff1d1e7812 */ /* 0x000fe200078ec0ff */
[--C-:B------:R-:W-:Y:S01]  /*4790*/  HADD2.F32 R113, -RZ, R107.reuse.H0_H0 ;  /* 0x2000006bff717230 */ /* 0x100fe20000004100 */
[----:B------:R-:W-:Y:S01]  /*47a0*/  SHF.R.U32.HI R101, RZ, 0x18, R29 ;  /* 0x00000018ff657819 */ /* 0x000fe2000001161d */
[----:B------:R-:W-:Y:S01]  /*47b0*/  HADD2.F32 R107, -RZ, R107.H1_H1 ;  /* 0x3000006bff6b7230 */ /* 0x000fe20000004100 */
[----:B------:R-:W-:Y:S01]  /*47c0*/  SHF.R.U32.HI R94, RZ, 0x10, R31 ;  /* 0x00000010ff5e7819 */ /* 0x000fe2000001161f */
[----:B------:R-:W-:Y:S01]  /*47d0*/  IMAD.U32 R98, R98, 0x10000, RZ ;  /* 0x0001000062627824 */ /* 0x000fe200078e00ff */
[----:B------:R-:W-:-:S02]  /*47e0*/  LOP3.LUT R29, R31, 0xff, RZ, 0xc0, !PT ;  /* 0x000000ff1f1d7812 */ /* 0x000fc400078ec0ff */
[--C-:B------:R-:W-:Y:S02]  /*47f0*/  SHF.R.U32.HI R31, RZ, 0x8, R37.reuse ;  /* 0x00000008ff1f7819 */ /* 0x100fe40000011625 */
[----:B------:R-:W-:Y:S02]  /*4800*/  SHF.R.U32.HI R37, RZ, 0x18, R37 ;  /* 0x00000018ff257819 */ /* 0x000fe40000011625 */
[----:B------:R-:W-:Y:S01]  /*4810*/  PRMT R101, R101, 0x654, R30 ;  /* 0x0000065465657816 */ /* 0x000fe2000000001e */
[----:B------:R-:W-:Y:S01]  /*4820*/  IMAD.SHL.U32 R31, R31, 0x100, RZ ;  /* 0x000001001f1f7824 */ /* 0x000fe200078e00ff */
[----:B------:R-:W-:Y:S02]  /*4830*/  PRMT R102, R37, 0x654, R102 ;  /* 0x0000065425667816 */ /* 0x000fe40000000066 */
[----:B------:R-:W-:Y:S02]  /*4840*/  SHF.L.U32 R92, R92, 0x8, RZ ;  /* 0x000000085c5c7819 */ /* 0x000fe400000006ff */
[----:B------:R-:W-:Y:S01]  /*4850*/  PRMT R100, R100, 0x654, R29 ;  /* 0x0000065464647816 */ /* 0x000fe2000000001d */
[----:B------:R-:W-:Y:S01]  /*4860*/  IMAD.SHL.U32 R29, R96, 0x100, RZ ;  /* 0x00000100601d7824 */ /* 0x000fe200078e00ff */
[----:B------:R-:W-:Y:S01]  /*4870*/  LOP3.LUT R37, R102, 0xff00, R31, 0xf8, !PT ;  /* 0x0000ff0066257812 */ /* 0x000fe200078ef81f */
[----:B------:R-:W-:Y:S01]  /*4880*/  IMAD.U32 R31, R36, 0x10000, RZ ;  /* 0x00010000241f7824 */ /* 0x000fe200078e00ff */
[----:B------:R-:W-:-:S02]  /*4890*/  SHF.R.U32.HI R103, RZ, 0x10, R39 ;  /* 0x00000010ff677819 */ /* 0x000fc40000011627 */
[----:B------:R-:W-:Y:S01]  /*48a0*/  LOP3.LUT R105, R39, 0xff, RZ, 0xc0, !PT ;  /* 0x000000ff27697812 */ /* 0x000fe200078ec0ff */
[----:B------:R-:W-:Y:S01]  /*48b0*/  IMAD.MOV.U32 R39, RZ, RZ, R10 ;  /* 0x000000ffff277224 */ /* 0x000fe200078e000a */
[----:B------:R-:W-:Y:S02]  /*48c0*/  LOP3.LUT R92, R101, 0xff00, R92, 0xf8, !PT ;  /* 0x0000ff00655c7812 */ /* 0x000fe400078ef85c */
[----:B------:R-:W-:Y:S02]  /*48d0*/  F2FP.F16.E4M3.UNPACK_B R108, R14.H1 ;  /* 0x0000000eff6c723e */ /* 0x000fe400030006ff */
[----:B------:R-:W-:Y:S02]  /*48e0*/  LOP3.LUT R29, R100, 0xff00, R29, 0xf8, !PT ;  /* 0x0000ff00641d7812 */ /* 0x000fe400078ef81d */
[----:B------:R-:W-:Y:S01]  /*48f0*/  LOP3.LUT R31, R92, 0xff0000, R31, 0xf8, !PT ;  /* 0x00ff00005c1f7812 */ /* 0x000fe200078ef81f */
[--C-:B------:R-:W-:Y:S01]  /*4900*/  HADD2.F32 R30, -RZ, R108.reuse.H0_H0 ;  /* 0x2000006cff1e7230 */ /* 0x100fe20000004100 */
[----:B------:R-:W-:Y:S01]  /*4910*/  F2FP.F16.E4M3.UNPACK_B R109, R39.H1 ;  /* 0x00000027ff6d723e */ /* 0x000fe200030006ff */
[----:B------:R-:W-:Y:S01]  /*4920*/  HADD2.F32 R108, -RZ, R108.H1_H1 ;  /* 0x3000006cff6c7230 */ /* 0x000fe20000004100 */
[----:B------:R-:W-:-:S02]  /*4930*/  F2FP.F16.E4M3.UNPACK_B R100, R90 ;  /* 0x0000005aff64723e */ /* 0x000fc400020006ff */
[----:B------:R-:W-:Y:S01]  /*4940*/  F2FP.F16.E4M3.UNPACK_B R92, R14 ;  /* 0x0000000eff5c723e */ /* 0x000fe200020006ff */
[----:B------:R-:W-:Y:S01]  /*4950*/  HADD2.F32 R10, -RZ, R109.H0_H0 ;  /* 0x2000006dff0a7230 */ /* 0x000fe20000004100 */
[----:B------:R-:W-:Y:S01]  /*4960*/  F2FP.F16.E4M3.UNPACK_B R96, R39 ;  /* 0x00000027ff60723e */ /* 0x000fe200020006ff */
[----:B------:R-:W-:Y:S01]  /*4970*/  HADD2.F32 R102, -RZ, R100.H0_H0 ;  /* 0x20000064ff667230 */ /* 0x000fe20000004100 */
[----:B------:R-:W-:Y:S01]  /*4980*/  F2FP.F16.E4M3.UNPACK_B R110, R89.H1 ;  /* 0x00000059ff6e723e */ /* 0x000fe200030006ff */
[----:B------:R-:W-:Y:S01]  /*4990*/  FMUL.FTZ R115, R30, R113 ;  /* 0x000000711e737220 */ /* 0x000fe20000410000 */
[----:B------:R-:W-:Y:S01]  /*49a0*/  F2FP.F16.E4M3.UNPACK_B R90, R89 ;  /* 0x00000059ff5a723e */ /* 0x000fe200020006ff */
[----:B------:R-:W-:Y:S01]  /*49b0*/  HADD2.F32 R89, -RZ, R92.H0_H0 ;  /* 0x2000005cff597230 */ /* 0x000fe20000004100 */
[----:B------:R-:W-:Y:S01]  /*49c0*/  PRMT R105, R106, 0x654, R105 ;  /* 0x000006546a697816 */ /* 0x000fe20000000069 */
[----:B------:R-:W-:Y:S02]  /*49d0*/  HADD2.F32 R39, -RZ, R96.H0_H0 ;  /* 0x20000060ff277230 */ /* 0x000fe40000004100 */
[----:B------:R-:W-:Y:S01]  /*49e0*/  FMUL.FTZ R113, R10, R113 ;  /* 0x000000710a717220 */ /* 0x000fe20000410000 */
[----:B------:R-:W-:Y:S01]  /*49f0*/  HADD2.F32 R111, -RZ, R110.H0_H0 ;  /* 0x2000006eff6f7230 */ /* 0x000fe20000004100 */
[----:B------:R-:W-:Y:S01]  /*4a00*/  LOP3.LUT R36, R105, 0xff00, R104, 0xf8, !PT ;  /* 0x0000ff0069247812 */ /* 0x000fe200078ef868 */
[----:B------:R-:W-:-:S02]  /*4a10*/  IMAD.U32 R14, R94, 0x10000, RZ ;  /* 0x000100005e0e7824 */ /* 0x000fc400078e00ff */
[-C--:B------:R-:W-:Y:S01]  /*4a20*/  FMUL.FTZ R104, R89, R102.reuse ;  /* 0x0000006659687220 */ /* 0x080fe20000410000 */
[----:B------:R-:W-:Y:S02]  /*4a30*/  HADD2.F32 R94, -RZ, R90.H0_H0 ;  /* 0x2000005aff5e7230 */ /* 0x000fe40000004100 */
[----:B------:R-:W-:Y:S01]  /*4a40*/  FMUL.FTZ R102, R39, R102 ;  /* 0x0000006627667220 */ /* 0x000fe20000410000 */
[-C--:B------:R-:W-:Y:S01]  /*4a50*/  FFMA.FTZ R10, R10, R111.reuse, -R115 ;  /* 0x0000006f0a0a7223 */ /* 0x080fe20000010873 */
[----:B------:R-:W-:Y:S01]  /*4a60*/  FFMA.FTZ R30, R30, R111, R113 ;  /* 0x0000006f1e1e7223 */ /* 0x000fe20000010071 */
[----:B------:R-:W-:Y:S01]  /*4a70*/  LOP3.LUT R14, R29, 0xff0000, R14, 0xf8, !PT ;  /* 0x00ff00001d0e7812 */ /* 0x000fe200078ef80e */
[----:B------:R-:W-:Y:S02]  /*4a80*/  HADD2.F32 R112, -RZ, R109.H1_H1 ;  /* 0x3000006dff707230 */ /* 0x000fe40000004100 */
[----:B------:R-:W-:Y:S01]  /*4a90*/  FFMA.FTZ R29, R89, R94, R102 ;  /* 0x0000005e591d7223 */ /* 0x000fe20000010066 */
[----:B------:R-:W-:-:S02]  /*4aa0*/  HADD2.F32 R111, -RZ, R110.H1_H1 ;  /* 0x3000006eff6f7230 */ /* 0x000fc40000004100 */
[----:B------:R-:W-:Y:S01]  /*4ab0*/  FMUL.FTZ R109, R108, R107 ;  /* 0x0000006b6c6d7220 */ /* 0x000fe20000410000 */
[----:B------:R-:W-:Y:S01]  /*4ac0*/  HADD2.F32 R105, -RZ, R100.H1_H1 ;  /* 0x30000064ff697230 */ /* 0x000fe20000004100 */
[----:B------:R-:W-:Y:S01]  /*4ad0*/  LOP3.LUT R89, R37, 0xff0000, R98, 0xf8, !PT ;  /* 0x00ff000025597812 */ /* 0x000fe200078ef862 */
[----:B------:R-:W-:Y:S01]  /*4ae0*/  HADD2.F32 R92, -RZ, R92.H1_H1 ;  /* 0x3000005cff5c7230 */ /* 0x000fe20000004100 */
[----:B------:R-:W-:Y:S01]  /*4af0*/  F2FP.SATFINITE.E4M3.F32.PACK_AB_MERGE_C R8, R99, R8, RZ ;  /* 0x000000086308723e */ /* 0x000fe200048070ff */
[----:B------:R-:W-:Y:S01]  /*4b00*/  HADD2.F32 R96, -RZ, R96.H1_H1 ;  /* 0x30000060ff607230 */ /* 0x000fe20000004100 */
[----:B------:R-:W-:Y:S01]  /*4b10*/  F2FP.SATFINITE.E4M3.F32.PACK_AB_MERGE_C R97, R97, R38, RZ ;  /* 0x000000266161723e */ /* 0x000fe200048070ff */
[----:B------:R-:W-:Y:S01]  /*4b20*/  FFMA.FTZ R39, R39, R94, -R104 ;  /* 0x0000005e27277223 */ /* 0x000fe20000010868 */
[----:B------:R-:W-:Y:S02]  /*4b30*/  HADD2.F32 R101, -RZ, R90.H1_H1 ;  /* 0x3000005aff657230 */ /* 0x000fe40000004100 */
[----:B------:R-:W-:Y:S01]  /*4b40*/  FFMA.FTZ R109, R112, R111, -R109 ;  /* 0x0000006f706d7223 */ /* 0x000fe2000001086d */
[----:B------:R-:W-:-:S02]  /*4b50*/  IMAD.U32 R37, R103, 0x10000, RZ ;  /* 0x0001000067257824 */ /* 0x000fc400078e00ff */
[----:B------:R-:W-:Y:S01]  /*4b60*/  FMUL.FTZ R103, R92, R105 ;  /* 0x000000695c677220 */ /* 0x000fe20000410000 */
[----:B------:R-:W-:Y:S01]  /*4b70*/  F2FP.F16.E4M3.UNPACK_B R38, R13 ;  /* 0x0000000dff26723e */ /* 0x000fe200020006ff */
[C---:B------:R-:W-:Y:S01]  /*4b80*/  FMUL.FTZ R105, R96.reuse, R105 ;  /* 0x0000006960697220 */ /* 0x040fe20000410000 */
[----:B------:R-:W-:Y:S01]  /*4b90*/  F2FP.F16.E4M3.UNPACK_B R94, R89 ;  /* 0x00000059ff5e723e */ /* 0x000fe200020006ff */
[----:B------:R-:W-:Y:S01]  /*4ba0*/  FFMA.FTZ R96, R96, R101, -R103 ;  /* 0x0000006560607223 */ /* 0x000fe20000010867 */
[----:B------:R-:W-:Y:S01]  /*4bb0*/  F2FP.SATFINITE.E4M3.F32.PACK_AB_MERGE_C R8, R93, R12, R8 ;  /* 0x0000000c5d08723e */ /* 0x000fe20004807008 */
[----:B------:R-:W-:Y:S01]  /*4bc0*/  HADD2.F32 R90, -RZ, R38.H0_H0 ;  /* 0x20000026ff5a7230 */ /* 0x000fe20000004100 */
[----:B------:R-:W-:Y:S01]  /*4bd0*/  F2FP.SATFINITE.E4M3.F32.PACK_AB_MERGE_C R12, R28, R95, R97 ;  /* 0x0000005f1c0c723e */ /* 0x000fe20004807061 */
[--C-:B------:R-:W-:Y:S01]  /*4be0*/  HADD2.F32 R97, -RZ, R94.reuse.H0_H0 ;  /* 0x2000005eff617230 */ /* 0x100fe20000004100 */
[----:B------:R-:W-:Y:S01]  /*4bf0*/  F2FP.F16.E4M3.UNPACK_B R28, R9 ;  /* 0x00000009ff1c723e */ /* 0x000fe200020006ff */
[----:B------:R-:W-:Y:S01]  /*4c00*/  HADD2.F32 R94, -RZ, R94.H1_H1 ;  /* 0x3000005eff5e7230 */ /* 0x000fe20000004100 */
[----:B------:R-:W-:Y:S01]  /*4c10*/  F2FP.F16.E4M3.UNPACK_B R93, R31 ;  /* 0x0000001fff5d723e */ /* 0x000fe200020006ff */
[----:B------:R-:W-:Y:S01]  /*4c20*/  FMUL.FTZ R107, R112, R107 ;  /* 0x0000006b706b7220 */ /* 0x000fe20000410000 */
[----:B------:R-:W-:Y:S01]  /*4c30*/  LOP3.LUT R37, R36, 0xff0000, R37, 0xf8, !PT ;  /* 0x00ff000024257812 */ /* 0x000fe200078ef825 */
[----:B------:R-:W-:Y:S01]  /*4c40*/  FFMA.FTZ R36, R92, R101, R105 ;  /* 0x000000655c247223 */ /* 0x000fe20000010069 */
[----:B------:R-:W-:Y:S01]  /*4c50*/  F2FP.SATFINITE.E4M3.F32.PACK_AB_MERGE_C R10, R109, R10, RZ ;  /* 0x0000000a6d0a723e */ /* 0x000fe200048070ff */
[----:B------:R-:W-:-:S02]  /*4c60*/  HADD2.F32 R92, -RZ, R38.H1_H1 ;  /* 0x30000026ff5c7230 */ /* 0x000fc40000004100 */
[----:B------:R-:W-:Y:S01]  /*4c70*/  FMUL.FTZ R99, R90, R97 ;  /* 0x000000615a637220 */ /* 0x000fe20000410000 */
[--C-:B------:R-:W-:Y:S01]  /*4c80*/  HADD2.F32 R38, -RZ, R28.reuse.H0_H0 ;  /* 0x2000001cff267230 */ /* 0x100fe20000004100 */
[----:B------:R-:W-:Y:S01]  /*4c90*/  F2FP.SATFINITE.E4M3.F32.PACK_AB_MERGE_C R10, R96, R39, R10 ;  /* 0x00000027600a723e */ /* 0x000fe2000480700a */
[--C-:B------:R-:W-:Y:S02]  /*4ca0*/  HADD2.F32 R95, -RZ, R93.reuse.H0_H0 ;  /* 0x2000005dff5f7230 */ /* 0x100fe40000004100 */
[-C--:B------:R-:W-:Y:S01]  /*4cb0*/  FMUL.FTZ R96, R92, R94.reuse ;  /* 0x0000005e5c607220 */ /* 0x080fe20000410000 */
[----:B------:R-:W-:Y:S02]  /*4cc0*/  HADD2.F32 R39, -RZ, R28.H1_H1 ;  /* 0x3000001cff277230 */ /* 0x000fe40000004100 */
[C---:B------:R-:W-:Y:S01]  /*4cd0*/  FMUL.FTZ R97, R38.reuse, R97 ;  /* 0x0000006126617220 */ /* 0x040fe20000410000 */
[----:B------:R-:W-:Y:S02]  /*4ce0*/  HADD2.F32 R93, -RZ, R93.H1_H1 ;  /* 0x3000005dff5d7230 */ /* 0x000fe40000004100 */
[----:B------:R-:W-:Y:S01]  /*4cf0*/  FFMA.FTZ R28, R38, R95, -R99 ;  /* 0x0000005f261c7223 */ /* 0x000fe20000010863 */
[----:B------:R-:W-:Y:S01]  /*4d00*/  FFMA.FTZ R107, R108, R111, R107 ;  /* 0x0000006f6c6b7223 */ /* 0x000fe2000001006b */
[C---:B------:R-:W-:Y:S01]  /*4d10*/  FMUL.FTZ R99, R39.reuse, R94 ;  /* 0x0000005e27637220 */ /* 0x040fe20000410000 */
[----:B------:R-:W-:Y:S01]  /*4d20*/  FFMA.FTZ R38, R90, R95, R97 ;  /* 0x0000005f5a267223 */ /* 0x000fe20000010061 */
[----:B------:R-:W-:Y:S01]  /*4d30*/  F2FP.F16.E4M3.UNPACK_B R90, R9.H1 ;  /* 0x00000009ff5a723e */ /* 0x000fe200030006ff */
[-C--:B------:R-:W-:Y:S01]  /*4d40*/  FFMA.FTZ R39, R39, R93.reuse, -R96 ;  /* 0x0000005d27277223 */ /* 0x080fe20000010860 */
[----:B------:R-:W-:Y:S01]  /*4d50*/  FFMA.FTZ R9, R92, R93, R99 ;  /* 0x0000005d5c097223 */ /* 0x000fe20000010063 */
[----:B------:R-:W-:-:S02]  /*4d60*/  F2FP.F16.E4M3.UNPACK_B R92, R13.H1 ;  /* 0x0000000dff5c723e */ /* 0x000fc400030006ff */
[----:B------:R-:W-:Y:S01]  /*4d70*/  F2FP.F16.E4M3.UNPACK_B R93, R89.H1 ;  /* 0x00000059ff5d723e */ /* 0x000fe200030006ff */
[----:B------:R-:W-:Y:S01]  /*4d80*/  HADD2.F32 R13, -RZ, R90.H0_H0 ;  /* 0x2000005aff0d7230 */ /* 0x000fe20000004100 */
[----:B------:R-:W-:Y:S01]  /*4d90*/  F2FP.F16.E4M3.UNPACK_B R89, R31.H1 ;  /* 0x0000001fff59723e */ /* 0x000fe200030006ff */
[--C-:B------:R-:W-:Y:S01]  /*4da0*/  HADD2.F32 R31, -RZ, R92.reuse.H0_H0 ;  /* 0x2000005cff1f7230 */ /* 0x100fe20000004100 */
[----:B------:R-:W-:Y:S01]  /*4db0*/  F2FP.F16.E4M3.UNPACK_B R99, R37.H1 ;  /* 0x00000025ff63723e */ /* 0x000fe200030006ff */
[--C-:B------:R-:W-:Y:S01]  /*4dc0*/  HADD2.F32 R96, -RZ, R93.reuse.H0_H0 ;  /* 0x2000005dff607230 */ /* 0x100fe20000004100 */
[----:B------:R-:W-:Y:S01]  /*4dd0*/  F2FP.SATFINITE.E4M3.F32.PACK_AB_MERGE_C R30, R107, R30, RZ ;  /* 0x0000001e6b1e723e */ /* 0x000fe200048070ff */
[----:B------:R-:W-:Y:S02]  /*4de0*/  HADD2.F32 R92, -RZ, R92.H1_H1 ;  /* 0x3000005cff5c7230 */ /* 0x000fe40000004100 */
[----:B------:R-:W-:Y:S02]  /*4df0*/  HADD2.F32 R93, -RZ, R93.H1_H1 ;  /* 0x3000005dff5d7230 */ /* 0x000fe40000004100 */
[----:B------:R-:W-:Y:S01]  /*4e00*/  FMUL.FTZ R98, R31, R96 ;  /* 0x000000601f627220 */ /* 0x000fe20000410000 */
[----:B------:R-:W-:-:S02]  /*4e10*/  HADD2.F32 R90, -RZ, R90.H1_H1 ;  /* 0x3000005aff5a7230 */ /* 0x000fc40000004100 */
[C---:B------:R-:W-:Y:S01]  /*4e20*/  FMUL.FTZ R96, R13.reuse, R96 ;  /* 0x000000600d607220 */ /* 0x040fe20000410000 */
[--C-:B------:R-:W-:Y:S02]  /*4e30*/  HADD2.F32 R94, -RZ, R89.reuse.H0_H0 ;  /* 0x20000059ff5e7230 */ /* 0x100fe40000004100 */
[-C--:B------:R-:W-:Y:S01]  /*4e40*/  FMUL.FTZ R95, R92, R93.reuse ;  /* 0x0000005d5c5f7220 */ /* 0x080fe20000410000 */
[----:B------:R-:W-:Y:S02]  /*4e50*/  HADD2.F32 R89, -RZ, R89.H1_H1 ;  /* 0x30000059ff597230 */ /* 0x000fe40000004100 */
[C---:B------:R-:W-:Y:S01]  /*4e60*/  FMUL.FTZ R93, R90.reuse, R93 ;  /* 0x0000005d5a5d7220 */ /* 0x040fe20000410000 */
[--C-:B------:R-:W-:Y:S02]  /*4e70*/  HADD2.F32 R102, -RZ, R99.reuse.H0_H0 ;  /* 0x20000063ff667230 */ /* 0x100fe40000004100 */
[-C--:B------:R-:W-:Y:S01]  /*4e80*/  FFMA.FTZ R13, R13, R94.reuse, -R98 ;  /* 0x0000005e0d0d7223 */ /* 0x080fe20000010862 */
[----:B------:R-:W-:Y:S01]  /*4e90*/  FFMA.FTZ R31, R31, R94, R96 ;  /* 0x0000005e1f1f7223 */ /* 0x000fe20000010060 */
[-C--:B------:R-:W-:Y:S01]  /*4ea0*/  FFMA.FTZ R90, R90, R89.reuse, -R95 ;  /* 0x000000595a5a7223 */ /* 0x080fe2000001085f */
[----:B------:R-:W-:Y:S01]  /*4eb0*/  FFMA.FTZ R92, R92, R89, R93 ;  /* 0x000000595c5c7223 */ /* 0x000fe2000001005d */
[----:B------:R-:W-:Y:S01]  /*4ec0*/  F2FP.F16.E4M3.UNPACK_B R94, R15 ;  /* 0x0000000fff5e723e */ /* 0x000fe200020006ff */
[----:B------:R-:W-:Y:S01]  /*4ed0*/  HADD2.F32 R99, -RZ, R99.H1_H1 ;  /* 0x30000063ff637230 */ /* 0x000fe20000004100 */
[----:B------:R-:W-:-:S02]  /*4ee0*/  F2FP.F16.E4M3.UNPACK_B R89, R37 ;  /* 0x00000025ff59723e */ /* 0x000fc400020006ff */
[-C--:B------:R-:W-:Y:S01]  /*4ef0*/  F2FP.F16.E4M3.UNPACK_B R93, R11.reuse ;  /* 0x0000000bff5d723e */ /* 0x080fe200020006ff */
[--C-:B------:R-:W-:Y:S01]  /*4f00*/  HADD2.F32 R100, -RZ, R94.reuse.H0_H0 ;  /* 0x2000005eff647230 */ /* 0x100fe20000004100 */
[----:B------:R-:W-:Y:S01]  /*4f10*/  F2FP.F16.E4M3.UNPACK_B R95, R11.H1 ;  /* 0x0000000bff5f723e */ /* 0x000fe200030006ff */
[----:B------:R-:W-:Y:S01]  /*4f20*/  HADD2.F32 R101, -RZ, R89.H0_H0 ;  /* 0x20000059ff657230 */ /* 0x000fe20000004100 */
[-C--:B------:R-:W-:Y:S01]  /*4f30*/  F2FP.F16.E4M3.UNPACK_B R11, R14.reuse ;  /* 0x0000000eff0b723e */ /* 0x080fe200020006ff */
[----:B------:R-:W-:Y:S01]  /*4f40*/  HADD2.F32 R96, -RZ, R93.H0_H0 ;  /* 0x2000005dff607230 */ /* 0x000fe20000004100 */
[----:B------:R-:W-:Y:S01]  /*4f50*/  F2FP.F16.E4M3.UNPACK_B R98, R15.H1 ;  /* 0x0000000fff62723e */ /* 0x000fe200030006ff */
[----:B------:R-:W-:Y:S02]  /*4f60*/  HADD2.F32 R94, -RZ, R94.H1_H1 ;  /* 0x3000005eff5e7230 */ /* 0x000fe40000004100 */
[----:B------:R-:W-:Y:S01]  /*4f70*/  FMUL.FTZ R103, R100, R101 ;  /* 0x0000006564677220 */ /* 0x000fe20000410000 */
[----:B------:R-:W-:Y:S01]  /*4f80*/  HADD2.F32 R37, -RZ, R11.H0_H0 ;  /* 0x2000000bff257230 */ /* 0x000fe20000004100 */
[----:B------:R-:W-:Y:S01]  /*4f90*/  F2FP.F16.E4M3.UNPACK_B R15, R14.H1 ;  /* 0x0000000eff0f723e */ /* 0x000fe200030006ff */
[----:B------:R-:W-:-:S02]  /*4fa0*/  HADD2.F32 R97, -RZ, R98.H0_H0 ;  /* 0x20000062ff617230 */ /* 0x000fc40000004100 */
[C---:B------:R-:W-:Y:S01]  /*4fb0*/  FMUL.FTZ R105, R96.reuse, R101 ;  /* 0x0000006560697220 */ /* 0x040fe20000410000 */
[----:B------:R-:W-:Y:S02]  /*4fc0*/  HADD2.F32 R98, -RZ, R98.H1_H1 ;  /* 0x30000062ff627230 */ /* 0x000fe40000004100 */
[-C--:B------:R-:W-:Y:S01]  /*4fd0*/  FFMA.FTZ R14, R96, R37.reuse, -R103 ;  /* 0x00000025600e7223 */ /* 0x080fe20000010867 */
[--C-:B------:R-:W-:Y:S02]  /*4fe0*/  HADD2.F32 R96, -RZ, R95.reuse.H0_H0 ;  /* 0x2000005fff607230 */ /* 0x100fe40000004100 */
[----:B------:R-:W-:Y:S01]  /*4ff0*/  FFMA.FTZ R37, R100, R37, R105 ;  /* 0x0000002564257223 */ /* 0x000fe20000010069 */
[----:B------:R-:W-:Y:S02]  /*5000*/  HADD2.F32 R95, -RZ, R95.H1_H1 ;  /* 0x3000005fff5f7230 */ /* 0x000fe40000004100 */
[----:B------:R-:W-:Y:S01]  /*5010*/  FMUL.FTZ R100, R98, R99 ;  /* 0x0000006362647220 */ /* 0x000fe20000410000 */
[----:B------:R-:W-:-:S02]  /*5020*/  HADD2.F32 R101, -RZ, R15.H0_H0 ;  /* 0x2000000fff657230 */ /* 0x000fc40000004100 */
[-C--:B------:R-:W-:Y:S01]  /*5030*/  FMUL.FTZ R103, R97, R102.reuse ;  /* 0x0000006661677220 */ /* 0x080fe20000410000 */
[----:B------:R-:W-:Y:S02]  /*5040*/  HADD2.F32 R15, -RZ, R15.H1_H1 ;  /* 0x3000000fff0f7230 */ /* 0x000fe40000004100 */
[----:B------:R-:W-:Y:S01]  /*5050*/  FMUL.FTZ R102, R96, R102 ;  /* 0x0000006660667220 */ /* 0x000fe20000410000 */
[----:B------:R-:W-:Y:S02]  /*5060*/  HADD2.F32 R89, -RZ, R89.H1_H1 ;  /* 0x30000059ff597230 */ /* 0x000fe40000004100 */
[C---:B------:R-:W-:Y:S01]  /*5070*/  FMUL.FTZ R99, R95.reuse, R99 ;  /* 0x000000635f637220 */ /* 0x040fe20000410000 */
[----:B------:R-:W-:Y:S02]  /*5080*/  HADD2.F32 R93, -RZ, R93.H1_H1 ;  /* 0x3000005dff5d7230 */ /* 0x000fe40000004100 */
[----:B------:R-:W-:Y:S01]  /*5090*/  FFMA.FTZ R95, R95, R15, -R100 ;  /* 0x0000000f5f5f7223 */ /* 0x000fe20000010864 */
[----:B------:R-:W-:-:S02]  /*50a0*/  HADD2.F32 R11, -RZ, R11.H1_H1 ;  /* 0x3000000bff0b7230 */ /* 0x000fc40000004100 */
[----:B------:R-:W-:Y:S01]  /*50b0*/  FFMA.FTZ R96, R96, R101, -R103 ;  /* 0x0000006560607223 */ /* 0x000fe20000010867 */
[----:B------:R-:W-:Y:S01]  /*50c0*/  FMUL.FTZ R100, R94, R89 ;  /* 0x000000595e647220 */ /* 0x000fe20000410000 */
[----:B------:R-:W-:Y:S01]  /*50d0*/  F2FP.SATFINITE.E4M3.F32.PACK_AB_MERGE_C R13, R90, R13, RZ ;  /* 0x0000000d5a0d723e */ /* 0x000fe200048070ff */
[----:B------:R-:W-:Y:S01]  /*50e0*/  FFMA.FTZ R97, R97, R101, R102 ;  /* 0x0000006561617223 */ /* 0x000fe20000010066 */
[C---:B------:R-:W-:Y:S01]  /*50f0*/  FMUL.FTZ R89, R93.reuse, R89 ;  /* 0x000000595d597220 */ /* 0x040fe20000410000 */
[----:B------:R-:W-:Y:S01]  /*5100*/  FFMA.FTZ R98, R98, R15, R99 ;  /* 0x0000000f62627223 */ /* 0x000fe20000010063 */
[----:B------:R-:W-:Y:S01]  /*5110*/  F2FP.SATFINITE.E4M3.F32.PACK_AB_MERGE_C R31, R92, R31, RZ ;  /* 0x0000001f5c1f723e */ /* 0x000fe200048070ff */
[-C--:B------:R-:W-:Y:S01]  /*5120*/  FFMA.FTZ R93, R93, R11.reuse, -R100 ;  /* 0x0000000b5d5d7223 */ /* 0x080fe20000010864 */
[----:B------:R-:W-:Y:S01]  /*5130*/  F2FP.SATFINITE.E4M3.F32.PACK_AB_MERGE_C R13, R39, R28, R13 ;  /* 0x0000001c270d723e */ /* 0x000fe2000480700d */
[----:B------:R-:W-:Y:S01]  /*5140*/  FFMA.FTZ R94, R94, R11, R89 ;  /* 0x0000000b5e5e7223 */ /* 0x000fe20000010059 */
[----:B------:R-:W-:-:S02]  /*5150*/  F2FP.SATFINITE.E4M3.F32.PACK_AB_MERGE_C R29, R36, R29, R30 ;  /* 0x0000001d241d723e */ /* 0x000fc4000480701e */
[----:B------:R-:W-:Y:S02]  /*5160*/  F2FP.SATFINITE.E4M3.F32.PACK_AB_MERGE_C R95, R95, R96, RZ ;  /* 0x000000605f5f723e */ /* 0x000fe400048070ff */
[----:B------:R-:W-:Y:S01]  /*5170*/  F2FP.SATFINITE.E4M3.F32.PACK_AB_MERGE_C R31, R9, R38, R31 ;  /* 0x00000026091f723e */ /* 0x000fe2000480701f */
[----:B------:R-:W-:Y:S01]  /*5180*/  IMAD.MOV.U32 R9, RZ, RZ, R13 ;  /* 0x000000ffff097224 */ /* 0x000fe200078e000d */
[----:B------:R-:W-:Y:S02]  /*5190*/  F2FP.SATFINITE.E4M3.F32.PACK_AB_MERGE_C R97, R98, R97, RZ ;  /* 0x000000616261723e */ /* 0x000fe400048070ff */
[----:B------:R-:W-:Y:S01]  /*51a0*/  F2FP.SATFINITE.E4M3.F32.PACK_AB_MERGE_C R11, R93, R14, R95 ;  /* 0x0000000e5d0b723e */ /* 0x000fe2000480705f */
[----:B------:R-:W-:Y:S01]  /*51b0*/  IMAD.MOV.U32 R13, RZ, RZ, R31 ;  /* 0x000000ffff0d7224 */ /* 0x000fe200078e001f */
[----:B------:R-:W-:Y:S01]  /*51c0*/  F2FP.SATFINITE.E4M3.F32.PACK_AB_MERGE_C R15, R94, R37, R97 ;  /* 0x000000255e0f723e */ /* 0x000fe20004807061 */
[----:B------:R-:W-:-:S07]  /*51d0*/  IMAD.MOV.U32 R14, RZ, RZ, R29 ;  /* 0x000000ffff0e7224 */ /* 0x000fce00078e001d */
.L_x_10901:
[----:B------:R-:W-:Y:S05]  /*51e0*/  BSYNC B2 ;  /* 0x0000000000027941 */ /* 0x000fea0003800000 */
.L_x_10900:
[----:B0-----:R4:W-:Y:S04]  /*51f0*/  ST.E.128 desc[UR42][R70.64], R8 ;  /* 0x0000000846007985 */ /* 0x0019e8000c101d2a */
[----:B--2---:R4:W-:Y:S02]  /*5200*/  @!P5 ST.E.128 desc[UR42][R72.64], R12 ;  /* 0x0000000c4800d985 */ /* 0x0049e4000c101d2a */
.L_x_10899:
[----:B------:R-:W-:Y:S05]  /*5210*/  BSYNC B1 ;  /* 0x0000000000017941 */ /* 0x000fea0003800000 */
.L_x_10898:
[----:B------:R-:W-:-:S13]  /*5220*/  ISETP.NE.AND P5, PT, R52, RZ, PT ;  /* 0x000000ff3400720c */ /* 0x000fda0003fa5270 */
[----:B------:R-:W-:Y:S05]  /*5230*/  @!P5 BRA `(.L_x_10881) ;  /* 0x0000001000c8d947 */ /* 0x000fea0003800000 */
[----:B0---4-:R-:W4:Y:S04]  /*5240*/  LDL R12, [R1+0x10] ;  /* 0x00001000010c7983 */ /* 0x011f280000100800 */
[----:B------:R-:W5:Y:S04]  /*5250*/  LDL R11, [R1+0x64] ;  /* 0x00006400010b7983 */ /* 0x000f680000100800 */
[----:B------:R-:W5:Y:S01]  /*5260*/  LDL R10, [R1+0x20] ;  /* 0x00002000010a7983 */ /* 0x000f620000100800 */
[----:B------:R-:W-:Y:S01]  /*5270*/  SEL R91, R54, R91, !P2 ;  /* 0x0000005b365b7207 */ /* 0x000fe20005000000 */
[----:B------:R-:W-:Y:S01]  /*5280*/  BSSY B1, `(.L_x_10902) ;  /* 0x00000ea000017945 */ /* 0x000fe20003800000 */
[----:B------:R-:W-:-:S02]  /*5290*/  ISETP.GE.AND P6, PT, R67, R80, PT ;  /* 0x000000504300720c */ /* 0x000fc40003fc6270 */
[----:B------:R-:W-:Y:S02]  /*52a0*/  SHF.R.S32.HI R8, RZ, 0x1f, R91 ;  /* 0x0000001fff087819 */ /* 0x000fe4000001145b */
[C---:B---3--:R-:W-:Y:S02]  /*52b0*/  IADD3 R28, P5, R3.reuse, R84, RZ ;  /* 0x00000054031c7210 */ /* 0x048fe40007fbe0ff */
[----:B------:R-:W-:Y:S02]  /*52c0*/  LEA.HI R8, R8, R91, RZ, 0x5 ;  /* 0x0000005b08087211 */ /* 0x000fe400078f28ff */
[----:B--2---:R-:W-:Y:S02]  /*52d0*/  LEA.HI.X.SX32 R29, R3, R82, 0x1, P5 ;  /* 0x00000052031d7211 */ /* 0x004fe400028f0eff */
[----:B------:R-:W-:-:S04]  /*52e0*/  SHF.R.S32.HI R9, RZ, 0x5, R8 ;  /* 0x00000005ff097819 */ /* 0x000fc80000011408 */
[----:B------:R-:W-:-:S04]  /*52f0*/  LEA.HI.SX32 R9, R64, R9, 0x1c ;  /* 0x0000000940097211 */ /* 0x000fc800078fe2ff */
[C---:B------:R-:W-:Y:S01]  /*5300*/  LEA.HI R8, R9.reuse, R9, RZ, 0x1 ;  /* 0x0000000909087211 */ /* 0x040fe200078f08ff */
[----:B------:R-:W-:-:S04]  /*5310*/  IMAD.SHL.U32 R31, R9, 0x10, RZ ;  /* 0x00000010091f7824 */ /* 0x000fc800078e00ff */
[----:B------:R-:W-:-:S05]  /*5320*/  IMAD.SHL.U32 R9, R8, 0x800, RZ ;  /* 0x0000080008097824 */ /* 0x000fca00078e00ff */
[----:B------:R-:W-:Y:S02]  /*5330*/  LOP3.LUT R9, R9, 0xfffff000, RZ, 0xc0, !PT ;  /* 0xfffff00009097812 */ /* 0x000fe400078ec0ff */
        /* <DEDUP_REMOVED lines=15> */
[----:B------:R-:W-:Y:S02]  /*5430*/  SHF.R.U32.HI R71, RZ, 0x18, R33 ;  /* 0x00000018ff477819 */ /* 0x000fe40000011621 */
[----:B------:R-:W-:-:S02]  /*5440*/  LOP3.LUT R34, R33, 0xff, RZ, 0xc0, !PT ;  /* 0x000000ff21227812 */ /* 0x000fc400078ec0ff */
[--C-:B------:R-:W-:Y:S02]  /*5450*/  SHF.R.U32.HI R37, RZ, 0x8, R33.reuse ;  /* 0x00000008ff257819 */ /* 0x100fe40000011621 */
[----:B------:R-:W-:Y:S01]  /*5460*/  SHF.R.U32.HI R5, RZ, 0x10, R33 ;  /* 0x00000010ff057819 */ /* 0x000fe20000011621 */
[----:B------:R-:W-:Y:S01]  /*5470*/  IMAD.SHL.U32 R33, R80, 0x100, RZ ;  /* 0x0000010050217824 */ /* 0x000fe200078e00ff */
[--C-:B------:R-:W-:Y:S01]  /*5480*/  SHF.R.U32.HI R38, RZ, 0x8, R7.reuse ;  /* 0x00000008ff267819 */ /* 0x100fe20000011607 */
[----:B------:R-:W-:Y:S01]  /*5490*/  IMAD.SHL.U32 R37, R37, 0x100, RZ ;  /* 0x0000010025257824 */ /* 0x000fe200078e00ff */
[----:B------:R-:W-:Y:S01]  /*54a0*/  PRMT R4, R89, 0x654, R4 ;  /* 0x0000065459047816 */ /* 0x000fe20000000004 */
[----:B------:R-:W-:Y:S01]  /*54b0*/  IMAD.U32 R5, R5, 0x10000, RZ ;  /* 0x0001000005057824 */ /* 0x000fe200078e00ff */
[----:B------:R-:W-:Y:S02]  /*54c0*/  SHF.R.U32.HI R73, RZ, 0x18, R7 ;  /* 0x00000018ff497819 */ /* 0x000fe40000011607 */
[----:B------:R-:W-:-:S02]  /*54d0*/  LOP3.LUT R6, R7, 0xff, RZ, 0xc0, !PT ;  /* 0x000000ff07067812 */ /* 0x000fc400078ec0ff */
[----:B------:R-:W-:Y:S02]  /*54e0*/  SHF.R.U32.HI R72, RZ, 0x10, R7 ;  /* 0x00000010ff487819 */ /* 0x000fe40000011607 */
[--C-:B------:R-:W-:Y:S02]  /*54f0*/  SHF.R.U32.HI R39, RZ, 0x8, R35.reuse ;  /* 0x00000008ff277819 */ /* 0x100fe40000011623 */
[----:B------:R-:W-:Y:S02]  /*5500*/  LOP3.LUT R36, R35, 0xff0000ff, RZ, 0xc0, !PT ;  /* 0xff0000ff23247812 */ /* 0x000fe400078ec0ff */
[----:B------:R-:W-:Y:S01]  /*5510*/  SHF.R.U32.HI R7, RZ, 0x10, R35 ;  /* 0x00000010ff077819 */ /* 0x000fe20000011623 */
[----:B------:R-:W-:Y:S01]  /*5520*/  IMAD.SHL.U32 R35, R38, 0x100, RZ ;  /* 0x0000010026237824 */ /* 0x000fe200078e00ff */
[----:B------:R-:W-:Y:S01]  /*5530*/  LOP3.LUT R4, R4, 0xff00, R33, 0xf8, !PT ;  /* 0x0000ff0004047812 */ /* 0x000fe200078ef821 */
[----:B------:R-:W-:Y:S01]  /*5540*/  IMAD.U32 R33, R70, 0x10000, RZ ;  /* 0x0001000046217824 */ /* 0x000fe200078e00ff */
[----:B------:R-:W-:Y:S01]  /*5550*/  PRMT R6, R73, 0x654, R6 ;  /* 0x0000065449067816 */ /* 0x000fe20000000006 */
[----:B------:R-:W-:Y:S01]  /*5560*/  IMAD.SHL.U32 R39, R39, 0x100, RZ ;  /* 0x0000010027277824 */ /* 0x000fe200078e00ff */
[----:B------:R-:W-:Y:S01]  /*5570*/  PRMT R34, R71, 0x654, R34 ;  /* 0x0000065447227816 */ /* 0x000fe20000000022 */
[----:B------:R-:W-:Y:S01]  /*5580*/  IMAD.U32 R71, R7, 0x10000, RZ ;  /* 0x0001000007477824 */ /* 0x000fe200078e00ff */
[----:B------:R-:W-:-:S02]  /*5590*/  LOP3.LUT R35, R6, 0xff00, R35, 0xf8, !PT ;  /* 0x0000ff0006237812 */ /* 0x000fc400078ef823 */
[----:B0-----:R-:W-:Y:S02]  /*55a0*/  MOV R30, R8 ;  /* 0x00000008001e7202 */ /* 0x001fe40000000f00 */
[----:B------:R-:W-:Y:S01]  /*55b0*/  LOP3.LUT R6, R4, 0xff0000, R33, 0xf8, !PT ;  /* 0x00ff000004067812 */ /* 0x000fe200078ef821 */
[----:B------:R-:W-:Y:S01]  /*55c0*/  IMAD.U32 R4, R72, 0x10000, RZ ;  /* 0x0001000048047824 */ /* 0x000fe200078e00ff */
[----:B------:R-:W-:Y:S02]  /*55d0*/  LOP3.LUT R38, R34, 0xff00, R37, 0xf8, !PT ;  /* 0x0000ff0022267812 */ /* 0x000fe400078ef825 */
[----:B------:R-:W-:Y:S02]  /*55e0*/  LOP3.LUT R70, R36, 0xff00, R39, 0xf8, !PT ;  /* 0x0000ff0024467812 */ /* 0x000fe400078ef827 */
[----:B------:R-:W-:Y:S02]  /*55f0*/  F2FP.F16.E4M3.UNPACK_B R36, R86.H1 ;  /* 0x00000056ff24723e */ /* 0x000fe400030006ff */
[----:B------:R-:W-:-:S02]  /*5600*/  F2FP.F16.E4M3.UNPACK_B R34, R32.H1 ;  /* 0x00000020ff22723e */ /* 0x000fc400030006ff */
[----:B------:R-:W-:Y:S01]  /*5610*/  F2FP.F16.E4M3.UNPACK_B R33, R30.H1 ;  /* 0x0000001eff21723e */ /* 0x000fe200030006ff */
[----:B------:R-:W-:Y:S01]  /*5620*/  HADD2.F32 R39, -RZ, R36.H0_H0 ;  /* 0x20000024ff277230 */ /* 0x000fe20000004100 */
[----:B------:R-:W-:Y:S01]  /*5630*/  LOP3.LUT R4, R35, 0xff0000, R4, 0xf8, !PT ;  /* 0x00ff000023047812 */ /* 0x000fe200078ef804 */
[----:B------:R-:W-:Y:S01]  /*5640*/  HADD2.F32 R12, -RZ, R34.H0_H0 ;  /* 0x20000022ff0c7230 */ /* 0x000fe20000004100 */
[----:B------:R-:W-:Y:S01]  /*5650*/  F2FP.F16.E4M3.UNPACK_B R35, R83.H1 ;  /* 0x00000053ff23723e */ /* 0x000fe200030006ff */
[----:B------:R-:W-:Y:S01]  /*5660*/  HADD2.F32 R8, -RZ, R33.H0_H0 ;  /* 0x20000021ff087230 */ /* 0x000fe20000004100 */
[----:B------:R-:W-:Y:S01]  /*5670*/  LOP3.LUT R7, R38, 0xff0000, R5, 0xf8, !PT ;  /* 0x00ff000026077812 */ /* 0x000fe200078ef805 */
[----:B------:R-:W-:Y:S02]  /*5680*/  HADD2.F32 R36, -RZ, R36.H1_H1 ;  /* 0x30000024ff247230 */ /* 0x000fe40000004100 */
[----:B------:R-:W-:Y:S01]  /*5690*/  FMUL.FTZ R73, R12, R39 ;  /* 0x000000270c497220 */ /* 0x000fe20000410000 */
[----:B------:R-:W-:-:S02]  /*56a0*/  HADD2.F32 R37, -RZ, R35.H0_H0 ;  /* 0x20000023ff257230 */ /* 0x000fc40000004100 */
[----:B------:R-:W-:Y:S01]  /*56b0*/  FMUL.FTZ R39, R8, R39 ;  /* 0x0000002708277220 */ /* 0x000fe20000410000 */
[----:B------:R-:W-:Y:S01]  /*56c0*/  HADD2.F32 R38, -RZ, R35.H1_H1 ;  /* 0x30000023ff267230 */ /* 0x000fe20000004100 */
[----:B------:R-:W-:Y:S01]  /*56d0*/  F2FP.F16.E4M3.UNPACK_B R86, R86 ;  /* 0x00000056ff56723e */ /* 0x000fe200020006ff */
[----:B------:R-:W-:Y:S01]  /*56e0*/  HADD2.F32 R33, -RZ, R33.H1_H1 ;  /* 0x30000021ff217230 */ /* 0x000fe20000004100 */
[----:B------:R-:W-:Y:S01]  /*56f0*/  F2FP.F16.E4M3.UNPACK_B R32, R32 ;  /* 0x00000020ff20723e */ /* 0x000fe200020006ff */
[----:B------:R-:W-:Y:S01]  /*5700*/  HADD2.F32 R35, -RZ, R34.H1_H1 ;  /* 0x30000022ff237230 */ /* 0x000fe20000004100 */
[----:B------:R-:W-:Y:S01]  /*5710*/  F2FP.F16.E4M3.UNPACK_B R34, R30 ;  /* 0x0000001eff22723e */ /* 0x000fe200020006ff */
[----:B------:R-:W-:Y:S01]  /*5720*/  FFMA.FTZ R12, R12, R37, R39 ;  /* 0x000000250c0c7223 */ /* 0x000fe20000010027 */
[----:B------:R-:W-:Y:S01]  /*5730*/  LOP3.LUT R5, R70, 0xff0000, R71, 0xf8, !PT ;  /* 0x00ff000046057812 */ /* 0x000fe200078ef847 */
[-C--:B------:R-:W-:Y:S01]  /*5740*/  FMUL.FTZ R72, R33, R36.reuse ;  /* 0x0000002421487220 */ /* 0x080fe20000410000 */
[----:B------:R-:W-:Y:S01]  /*5750*/  FMUL.FTZ R70, R35, R36 ;  /* 0x0000002423467220 */ /* 0x000fe20000410000 */
[----:B------:R-:W-:Y:S01]  /*5760*/  F2FP.F16.E4M3.UNPACK_B R83, R83 ;  /* 0x00000053ff53723e */ /* 0x000fe200020006ff */
[----:B------:R-:W-:-:S02]  /*5770*/  HADD2.F32 R39, -RZ, R86.H0_H0 ;  /* 0x20000056ff277230 */ /* 0x000fc40000004100 */
[----:B------:R-:W-:Y:S01]  /*5780*/  FFMA.FTZ R8, R8, R37, -R73 ;  /* 0x0000002508087223 */ /* 0x000fe20000010849 */
        /* <DEDUP_REMOVED lines=36> */
[----:B------:R-:W-:Y:S01]  /*59d0*/  FMUL.FTZ R80, R38, R80 ;  /* 0x0000005026507220 */ /* 0x000fe20000410000 */
[----:B------:R-:W-:Y:S01]  /*59e0*/  FFMA.FTZ R70, R70, R73, R89 ;  /* 0x0000004946467223 */ /* 0x000fe20000010059 */
[----:B------:R-:W-:Y:S01]  /*59f0*/  FFMA.FTZ R91, R38, R72, -R83 ;  /* 0x00000048265b7223 */ /* 0x000fe20000010853 */
[--C-:B------:R-:W-:Y:S01]  /*5a00*/  HADD2.F32 R73, -RZ, R85.reuse.H0_H0 ;  /* 0x20000055ff497230 */ /* 0x100fe20000004100 */
[----:B------:R-:W-:Y:S01]  /*5a10*/  F2FP.F16.E4M3.UNPACK_B R81, R81 ;  /* 0x00000051ff51723e */ /* 0x000fe200020006ff */
[----:B------:R-:W-:Y:S01]  /*5a20*/  HADD2.F32 R38, -RZ, R36.H0_H0 ;  /* 0x20000024ff267230 */ /* 0x000fe20000004100 */
[----:B------:R-:W-:Y:S01]  /*5a30*/  F2FP.SATFINITE.E4M3.F32.PACK_AB_MERGE_C R12, R35, R12, RZ ;  /* 0x0000000c230c723e */ /* 0x000fe200048070ff */
[----:B------:R-:W-:-:S02]  /*5a40*/  HADD2.F32 R85, -RZ, R85.H1_H1 ;  /* 0x30000055ff557230 */ /* 0x000fc40000004100 */
[----:B------:R-:W-:Y:S01]  /*5a50*/  FFMA.FTZ R93, R71, R72, R80 ;  /* 0x00000048475d7223 */ /* 0x000fe20000010050 */
[----:B------:R-:W-:Y:S02]  /*5a60*/  HADD2.F32 R14, -RZ, R10.H0_H0 ;  /* 0x2000000aff0e7230 */ /* 0x000fe40000004100 */
[----:B------:R-:W-:Y:S01]  /*5a70*/  FMUL.FTZ R83, R38, R73 ;  /* 0x0000004926537220 */ /* 0x000fe20000410000 */
[----:B------:R-:W-:Y:S01]  /*5a80*/  HADD2.F32 R36, -RZ, R36.H1_H1 ;  /* 0x30000024ff247230 */ /* 0x000fe20000004100 */
[----:B------:R-:W-:Y:S01]  /*5a90*/  F2FP.SATFINITE.E4M3.F32.PACK_AB_MERGE_C R8, R33, R8, RZ ;  /* 0x000000082108723e */ /* 0x000fe200048070ff */
[----:B------:R-:W-:Y:S01]  /*5aa0*/  HADD2.F32 R10, -RZ, R10.H1_H1 ;  /* 0x3000000aff0a7230 */ /* 0x000fe20000004100 */
[----:B------:R-:W-:Y:S01]  /*5ab0*/  F2FP.SATFINITE.E4M3.F32.PACK_AB_MERGE_C R91, R91, R34, RZ ;  /* 0x000000225b5b723e */ /* 0x000fe200048070ff */
[--C-:B------:R-:W-:Y:S02]  /*5ac0*/  HADD2.F32 R71, -RZ, R81.reuse.H0_H0 ;  /* 0x20000051ff477230 */ /* 0x100fe40000004100 */
[----:B------:R-:W-:Y:S01]  /*5ad0*/  FMUL.FTZ R89, R36, R85 ;  /* 0x0000005524597220 */ /* 0x000fe20000410000 */
[----:B------:R-:W-:Y:S01]  /*5ae0*/  HADD2.F32 R81, -RZ, R81.H1_H1 ;  /* 0x30000051ff517230 */ /* 0x000fe20000004100 */
[----:B------:R-:W-:Y:S01]  /*5af0*/  F2FP.SATFINITE.E4M3.F32.PACK_AB_MERGE_C R12, R39, R32, R12 ;  /* 0x00000020270c723e */ /* 0x000fe2000480700c */
[----:B------:R-:W-:Y:S01]  /*5b00*/  FMUL.FTZ R73, R14, R73 ;  /* 0x000000490e497220 */ /* 0x000fe20000410000 */
[----:B------:R-:W-:Y:S01]  /*5b10*/  FMUL.FTZ R85, R10, R85 ;  /* 0x000000550a557220 */ /* 0x000fe20000410000 */
[----:B------:R-:W-:Y:S01]  /*5b20*/  F2FP.F16.E4M3.UNPACK_B R33, R13 ;  /* 0x0000000dff21723e */ /* 0x000fe200020006ff */
[----:B------:R-:W-:Y:S01]  /*5b30*/  FFMA.FTZ R83, R14, R71, -R83 ;  /* 0x000000470e537223 */ /* 0x000fe20000010853 */
[----:B------:R-:W-:Y:S01]  /*5b40*/  F2FP.F16.E4M3.UNPACK_B R34, R7 ;  /* 0x00000007ff22723e */ /* 0x000fe200020006ff */
[----:B------:R-:W-:Y:S01]  /*5b50*/  FFMA.FTZ R14, R38, R71, R73 ;  /* 0x00000047260e7223 */ /* 0x000fe20000010049 */
[----:B------:R-:W-:Y:S01]  /*5b60*/  F2FP.F16.E4M3.UNPACK_B R32, R9 ;  /* 0x00000009ff20723e */ /* 0x000fe200020006ff */
        /* <DEDUP_REMOVED lines=10> */
[--C-:B------:R-:W-:Y:S02]  /*5c10*/  HADD2.F32 R38, -RZ, R37.reuse.H0_H0 ;  /* 0x20000025ff267230 */ /* 0x100fe40000004100 */
        /* <DEDUP_REMOVED lines=9> */
[----:B------:R-:W-:Y:S01]  /*5cb0*/  F2FP.F16.E4M3.UNPACK_B R35, R13.H1 ;  /* 0x0000000dff23723e */ /* 0x000fe200030006ff */
[----:B------:R-:W-:Y:S01]  /*5cc0*/  HADD2.F32 R13, -RZ, R33.H0_H0 ;  /* 0x20000021ff0d7230 */ /* 0x000fe20000004100 */
[----:B------:R-:W-:Y:S01]  /*5cd0*/  F2FP.F16.E4M3.UNPACK_B R38, R7.H1 ;  /* 0x00000007ff26723e */ /* 0x000fe200030006ff */
[-C--:B------:R-:W-:Y:S01]  /*5ce0*/  FFMA.FTZ R9, R34, R37.reuse, -R71 ;  /* 0x0000002522097223 */ /* 0x080fe20000010847 */
[----:B------:R-:W-:Y:S01]  /*5cf0*/  FFMA.FTZ R7, R36, R37, R39 ;  /* 0x0000002524077223 */ /* 0x000fe20000010027 */
[----:B------:R-:W-:Y:S01]  /*5d00*/  F2FP.F16.E4M3.UNPACK_B R6, R6.H1 ;  /* 0x00000006ff06723e */ /* 0x000fe200030006ff */
[--C-:B------:R-:W-:Y:S01]  /*5d10*/  HADD2.F32 R34, -RZ, R35.reuse.H0_H0 ;  /* 0x20000023ff227230 */ /* 0x100fe20000004100 */
[-C--:B------:R-:W-:Y:S01]  /*5d20*/  F2FP.F16.E4M3.UNPACK_B R80, R5.reuse.H1 ;  /* 0x00000005ff50723e */ /* 0x080fe200030006ff */
[----:B------:R-:W-:Y:S01]  /*5d30*/  HADD2.F32 R37, -RZ, R38.H0_H0 ;  /* 0x20000026ff257230 */ /* 0x000fe20000004100 */
[----:B------:R-:W-:Y:S01]  /*5d40*/  F2FP.F16.E4M3.UNPACK_B R73, R5 ;  /* 0x00000005ff49723e */ /* 0x000fe200020006ff */
[----:B------:R-:W-:-:S02]  /*5d50*/  HADD2.F32 R36, -RZ, R35.H1_H1 ;  /* 0x30000023ff247230 */ /* 0x000fc40000004100 */
[----:B------:R-:W-:Y:S01]  /*5d60*/  FFMA.FTZ R10, R10, R81, -R89 ;  /* 0x000000510a0a7223 */ /* 0x000fe20000010859 */
        /* <DEDUP_REMOVED lines=9> */
[-C--:B------:R-:W-:Y:S01]  /*5e00*/  FFMA.FTZ R6, R13, R35.reuse, -R70 ;  /* 0x000000230d067223 */ /* 0x080fe20000010846 */
[----:B------:R-:W-:Y:S01]  /*5e10*/  FFMA.FTZ R13, R34, R35, R37 ;  /* 0x00000023220d7223 */ /* 0x000fe20000010025 */
[-C--:B------:R-:W-:Y:S01]  /*5e20*/  FFMA.FTZ R33, R33, R38.reuse, -R72 ;  /* 0x0000002621217223 */ /* 0x080fe20000010848 */
[----:B------:R-:W-:Y:S01]  /*5e30*/  FFMA.FTZ R34, R36, R38, R39 ;  /* 0x0000002624227223 */ /* 0x000fe20000010027 */
[----:B------:R-:W-:Y:S01]  /*5e40*/  F2FP.F16.E4M3.UNPACK_B R35, R11 ;  /* 0x0000000bff23723e */ /* 0x000fe200020006ff */
[--C-:B------:R-:W-:Y:S01]  /*5e50*/  HADD2.F32 R81, -RZ, R80.reuse.H0_H0 ;  /* 0x20000050ff517230 */ /* 0x100fe20000004100 */
[----:B------:R-:W-:Y:S01]  /*5e60*/  F2FP.F16.E4M3.UNPACK_B R38, R15.H1 ;  /* 0x0000000fff26723e */ /* 0x000fe200030006ff */
[----:B------:R-:W-:Y:S01]  /*5e70*/  HADD2.F32 R86, -RZ, R73.H0_H0 ;  /* 0x20000049ff567230 */ /* 0x000fe20000004100 */
[----:B------:R-:W-:Y:S01]  /*5e80*/  F2FP.F16.E4M3.UNPACK_B R11, R11.H1 ;  /* 0x0000000bff0b723e */ /* 0x000fe200030006ff */
[----:B------:R-:W-:Y:S01]  /*5e90*/  HADD2.F32 R80, -RZ, R80.H1_H1 ;  /* 0x30000050ff507230 */ /* 0x000fe20000004100 */
[----:B------:R-:W-:Y:S01]  /*5ea0*/  F2FP.F16.E4M3.UNPACK_B R37, R15 ;  /* 0x0000000fff25723e */ /* 0x000fe200020006ff */
[----:B------:R-:W-:Y:S01]  /*5eb0*/  HADD2.F32 R15, -RZ, R35.H0_H0 ;  /* 0x20000023ff0f7230 */ /* 0x000fe20000004100 */
[----:B------:R-:W-:Y:S01]  /*5ec0*/  F2FP.F16.E4M3.UNPACK_B R70, R4.H1 ;  /* 0x00000004ff46723e */ /* 0x000fe200030006ff */
[----:B------:R-:W-:Y:S01]  /*5ed0*/  HADD2.F32 R4, -RZ, R38.H0_H0 ;  /* 0x20000026ff047230 */ /* 0x000fe20000004100 */
[----:B------:R-:W-:Y:S01]  /*5ee0*/  F2FP.SATFINITE.E4M3.F32.PACK_AB_MERGE_C R10, R10, R83, R91 ;  /* 0x000000530a0a723e */ /* 0x000fe2000480705b */
[----:B------:R-:W-:Y:S01]  /*5ef0*/  HADD2.F32 R36, -RZ, R11.H0_H0 ;  /* 0x2000000bff247230 */ /* 0x000fe20000004100 */
[----:B------:R-:W-:Y:S01]  /*5f00*/  F2FP.SATFINITE.E4M3.F32.PACK_AB_MERGE_C R6, R33, R6, RZ ;  /* 0x000000062106723e */ /* 0x000fe200048070ff */
[----:B------:R-:W-:-:S02]  /*5f10*/  HADD2.F32 R39, -RZ, R37.H0_H0 ;  /* 0x20000025ff277230 */ /* 0x000fc40000004100 */
[-C--:B------:R-:W-:Y:S01]  /*5f20*/  FMUL.FTZ R83, R4, R81.reuse ;  /* 0x0000005104537220 */ /* 0x080fe20000410000 */
[----:B------:R-:W-:Y:S02]  /*5f30*/  HADD2.F32 R71, -RZ, R70.H0_H0 ;  /* 0x20000046ff477230 */ /* 0x000fe40000004100 */
[C---:B------:R-:W-:Y:S01]  /*5f40*/  FMUL.FTZ R81, R36.reuse, R81 ;  /* 0x0000005124517220 */ /* 0x040fe20000410000 */
[----:B------:R-:W-:Y:S02]  /*5f50*/  HADD2.F32 R38, -RZ, R38.H1_H1 ;  /* 0x30000026ff267230 */ /* 0x000fe40000004100 */
[----:B------:R-:W-:Y:S01]  /*5f60*/  FMUL.FTZ R90, R39, R86 ;  /* 0x00000056275a7220 */ /* 0x000fe20000410000 */
[----:B------:R-:W-:Y:S02]  /*5f70*/  HADD2.F32 R11, -RZ, R11.H1_H1 ;  /* 0x3000000bff0b7230 */ /* 0x000fe40000004100 */
[----:B------:R-:W-:Y:S01]  /*5f80*/  FFMA.FTZ R83, R36, R71, -R83 ;  /* 0x0000004724537223 */ /* 0x000fe20000010853 */
[----:B------:R-:W-:-:S02]  /*5f90*/  HADD2.F32 R72, -RZ, R5.H0_H0 ;  /* 0x20000005ff487230 */ /* 0x000fc40000004100 */
[C---:B------:R-:W-:Y:S01]  /*5fa0*/  FMUL.FTZ R86, R15.reuse, R86 ;  /* 0x000000560f567220 */ /* 0x040fe20000410000 */
[----:B------:R-:W-:Y:S01]  /*5fb0*/  FFMA.FTZ R81, R4, R71, R81 ;  /* 0x0000004704517223 */ /* 0x000fe20000010051 */
[----:B------:R-:W-:Y:S02]  /*5fc0*/  HADD2.F32 R37, -RZ, R37.H1_H1 ;  /* 0x30000025ff257230 */ /* 0x000fe40000004100 */
[----:B------:R-:W-:Y:S01]  /*5fd0*/  FMUL.FTZ R92, R38, R80 ;  /* 0x00000050265c7220 */ /* 0x000fe20000410000 */
[----:B------:R-:W-:Y:S02]  /*5fe0*/  HADD2.F32 R36, -RZ, R73.H1_H1 ;  /* 0x30000049ff247230 */ /* 0x000fe40000004100 */
[-C--:B------:R-:W-:Y:S01]  /*5ff0*/  FFMA.FTZ R90, R15, R72.reuse, -R90 ;  /* 0x000000480f5a7223 */ /* 0x080fe2000001085a */
[----:B------:R-:W-:Y:S02]  /*6000*/  HADD2.F32 R35, -RZ, R35.H1_H1 ;  /* 0x30000023ff237230 */ /* 0x000fe40000004100 */
[----:B------:R-:W-:Y:S01]  /*6010*/  FFMA.FTZ R86, R39, R72, R86 ;  /* 0x0000004827567223 */ /* 0x000fe20000010056 */
[----:B------:R-:W-:-:S02]  /*6020*/  HADD2.F32 R4, -RZ, R5.H1_H1 ;  /* 0x30000005ff047230 */ /* 0x000fc40000004100 */
[----:B------:R-:W-:Y:S01]  /*6030*/  FMUL.FTZ R5, R11, R80 ;  /* 0x000000500b057220 */ /* 0x000fe20000410000 */
[----:B------:R-:W-:Y:S02]  /*6040*/  HADD2.F32 R70, -RZ, R70.H1_H1 ;  /* 0x30000046ff467230 */ /* 0x000fe40000004100 */
[-C--:B------:R-:W-:Y:S01]  /*6050*/  FMUL.FTZ R72, R37, R36.reuse ;  /* 0x0000002425487220 */ /* 0x080fe20000410000 */
[----:B------:R-:W-:Y:S01]  /*6060*/  FMUL.FTZ R36, R35, R36 ;  /* 0x0000002423247220 */ /* 0x000fe20000410000 */
[----:B------:R-:W-:Y:S01]  /*6070*/  F2FP.SATFINITE.E4M3.F32.PACK_AB_MERGE_C R13, R34, R13, RZ ;  /* 0x0000000d220d723e */ /* 0x000fe200048070ff */
[-C--:B------:R-:W-:Y:S01]  /*6080*/  FFMA.FTZ R92, R11, R70.reuse, -R92 ;  /* 0x000000460b5c7223 */ /* 0x080fe2000001085c */
[----:B------:R-:W-:Y:S01]  /*6090*/  FFMA.FTZ R38, R38, R70, R5 ;  /* 0x0000004626267223 */ /* 0x000fe20000010005 */
[-C--:B------:R-:W-:Y:S01]  /*60a0*/  FFMA.FTZ R35, R35, R4.reuse, -R72 ;  /* 0x0000000423237223 */ /* 0x080fe20000010848 */
[----:B------:R-:W-:Y:S01]  /*60b0*/  FFMA.FTZ R37, R37, R4, R36 ;  /* 0x0000000425257223 */ /* 0x000fe20000010024 */
[----:B------:R-:W-:-:S02]  /*60c0*/  F2FP.SATFINITE.E4M3.F32.PACK_AB_MERGE_C R9, R9, R30, R6 ;  /* 0x0000001e0909723e */ /* 0x000fc40004807006 */
[----:B------:R-:W-:Y:S02]  /*60d0*/  F2FP.SATFINITE.E4M3.F32.PACK_AB_MERGE_C R83, R92, R83, RZ ;  /* 0x000000535c53723e */ /* 0x000fe400048070ff */
[----:B------:R-:W-:Y:S02]  /*60e0*/  F2FP.SATFINITE.E4M3.F32.PACK_AB_MERGE_C R38, R38, R81, RZ ;  /* 0x000000512626723e */ /* 0x000fe400048070ff */
[----:B------:R-:W-:Y:S02]  /*60f0*/  F2FP.SATFINITE.E4M3.F32.PACK_AB_MERGE_C R11, R35, R90, R83 ;  /* 0x0000005a230b723e */ /* 0x000fe40004807053 */
[----:B------:R-:W-:Y:S02]  /*6100*/  F2FP.SATFINITE.E4M3.F32.PACK_AB_MERGE_C R13, R7, R32, R13 ;  /* 0x00000020070d723e */ /* 0x000fe4000480700d */
[----:B------:R-:W-:-:S07]  /*6110*/  F2FP.SATFINITE.E4M3.F32.PACK_AB_MERGE_C R15, R37, R86, R38 ;  /* 0x00000056250f723e */ /* 0x000fce0004807026 */
.L_x_10903:
[----:B------:R-:W-:Y:S05]  /*6120*/  BSYNC B1 ;  /* 0x0000000000017941 */ /* 0x000fea0003800000 */
.L_x_10902:
[----:B0-----:R0:W-:Y:S01]  /*6130*/  ST.E.128 desc[UR42][R28.64], R8 ;  /* 0x000000081c007985 */ /* 0x0011e2000c101d2a */
[----:B------:R-:W-:-:S13]  /*6140*/  ISETP.GE.AND P5, PT, R31, R87, PT ;  /* 0x000000571f00720c */ /* 0x000fda0003fa6270 */
[----:B------:R-:W-:Y:S05]  /*6150*/  @P5 BRA `(.L_x_10881) ;  /* 0x0000000400005947 */ /* 0x000fea0003800000 */
[----:B------:R-:W-:-:S04]  /*6160*/  IADD3 R4, P5, R84, R31, RZ ;  /* 0x0000001f54047210 */ /* 0x000fc80007fbe0ff */
[----:B------:R-:W-:-:S05]  /*6170*/  LEA.HI.X.SX32 R5, R31, R82, 0x1, P5 ;  /* 0x000000521f057211 */ /* 0x000fca00028f0eff */
[----:B--2---:R2:W-:Y:S01]  /*6180*/  ST.E.128 desc[UR42][R4.64], R12 ;  /* 0x0000000c04007985 */ /* 0x0045e2000c101d2a */
[----:B------:R-:W-:Y:S05]  /*6190*/  BRA `(.L_x_10881) ;  /* 0x0000000000f07947 */ /* 0x000fea0003800000 */
.L_x_10873:
[----:B------:R-:W-:-:S06]  /*61a0*/  UISETP.NE.AND UP0, UPT, UR36, 0x3, UPT ;  /* 0x000000032400788c */ /* 0x000fcc000bf05270 */
[----:B------:R-:W-:-:S13]  /*61b0*/  PLOP3.LUT P0, PT, PT, PT, UP0, 0x80, 0x0 ;  /* 0x000000000000781c */ /* 0x000fda0003f0f008 */
[----:B------:R-:W-:Y:S05]  /*61c0*/  @!P0 BRA `(.L_x_10904) ;  /* 0x0000000000048947 */ /* 0x000fea0003800000 */
[----:B------:R-:W-:Y:S01]  /*61d0*/  BPT.TRAP 0x1 ;  /* 0x000000040000795c */ /* 0x000fe20000300000 */
.L_x_10904:
[----:B------:R-:W-:Y:S01]  /*61e0*/  IMAD R68, R19, 0x8, R18 ;  /* 0x0000000813447824 */ /* 0x000fe200078e0212 */
[----:B------:R-:W-:Y:S01]  /*61f0*/  SHF.L.U32 R79, R157, 0x1f, RZ ;  /* 0x0000001f9d4f7819 */ /* 0x000fe200000006ff */
[----:B------:R-:W-:Y:S01]  /*6200*/  BSSY B1, `(.L_x_10905) ;  /* 0x0000004000017945 */ /* 0x000fe20003800000 */
[----:B------:R-:W-:Y:S02]  /*6210*/  SHF.R.S32.HI R76, RZ, 0x1f, R77 ;  /* 0x0000001fff4c7819 */ /* 0x000fe4000001144d */
[----:B------:R-:W0:Y:S02]  /*6220*/  SYNCS.PHASECHK.TRANS64.TRYWAIT P5, [R68+URZ+0x19c90], R79 ;  /* 0x019c904f440075a7 */ /* 0x000e2400080a017f */
[----:B0-----:R-:W-:Y:S05]  /*6230*/  @!P5 BRA `(.L_x_10906) ;  /* 0x0000013000e0d947 */ /* 0x001fea0003800000 */
.L_x_11136:
[----:B------:R-:W-:Y:S05]  /*6240*/  BSYNC B1 ;  /* 0x0000000000017941 */ /* 0x000fea0003800000 */
.L_x_10905:
        /* <DEDUP_REMOVED lines=21> */
[----:B-1----:R-:W-:-:S03]  /*63a0*/  VIADD R8, R8, 0xffffff80 ;  /* 0xffffff8008087836 */ /* 0x002fc60000000000 */
[----:B------:R-:W-:Y:S02]  /*63b0*/  IADD3.X R13, R5, UR7, R7, P6, !PT ;  /* 0x00000007050d7c10 */ /* 0x000fe4000b7fe407 */
[----:B------:R-:W-:-:S04]  /*63c0*/  LEA.HI R8, R8, R8, RZ, 0x1 ;  /* 0x0000000808087211 */ /* 0x000fc800078f08ff */
[----:B------:R-:W-:-:S04]  /*63d0*/  SHF.R.S32.HI R8, RZ, 0x1, R8 ;  /* 0x00000001ff087819 */ /* 0x000fc80000011408 */
[----:B------:R-:W-:Y:S01]  /*63e0*/  ISETP.GT.AND P5, PT, R74, R8, PT ;  /* 0x000000084a00720c */ /* 0x000fe20003fa4270 */
[----:B------:R-:W-:-:S12]  /*63f0*/  BRA.DIV UR4, `(.L_x_10907) ;  /* 0x0000013204847947 */ /* 0x000fd8000b800000 */
[----:B------:R1:W2:Y:S04]  /*6400*/  SHFL.IDX PT, R29, R13, RZ, 0x1e1f ;  /* 0x001e1fff0d1d7589 */ /* 0x0002a800000e0000 */
[----:B------:R1:W3:Y:S02]  /*6410*/  SHFL.IDX PT, R14, R4, RZ, 0x1e1f ;  /* 0x001e1fff040e7589 */ /* 0x0002e400000e0000 */
.L_x_11140:
[----:B------:R-:W-:Y:S05]  /*6420*/  @!P5 BRA `(.L_x_10881) ;  /* 0x00000000004cd947 */ /* 0x000fea0003800000 */
[----:B------:R-:W4:Y:S01]  /*6430*/  LDL R10, [R1+0x8] ;  /* 0x00000800010a7983 */ /* 0x000f220000100800 */
[----:B------:R-:W-:-:S03]  /*6440*/  ULDC UR4, c[0x0][0x2f4] ;  /* 0x0000bd0000047ab9 */ /* 0x000fc60000000800 */
[----:B------:R-:W5:Y:S01]  /*6450*/  LDL R11, [R1+0x14] ;  /* 0x00001400010b7983 */ /* 0x000f620000100800 */
[----:B------:R-:W-:-:S13]  /*6460*/  ISETP.GE.AND P6, PT, R16, UR4, PT ;  /* 0x0000000410007c0c */ /* 0x000fda000bfc6270 */
[----:B-1----:R-:W1:Y:S01]  /*6470*/  @!P6 LDS.128 R4, [R69+0x13800] ;  /* 0x013800004504e984 */ /* 0x002e620000000c00 */
[----:B---3--:R-:W-:-:S05]  /*6480*/  @!P6 IADD3 R8, P5, R16, R14, RZ ;  /* 0x0000000e1008e210 */ /* 0x008fca0007fbe0ff */
[----:B--2---:R-:W-:Y:S01]  /*6490*/  @!P6 IMAD.X R9, R29, 0x1, R17, P5 ;  /* 0x000000011d09e824 */ /* 0x004fe200028e0611 */
[----:B------:R-:W-:-:S04]  /*64a0*/  ISETP.GE.AND P5, PT, R67, UR4, PT ;  /* 0x0000000443007c0c */ /* 0x000fc8000bfa6270 */
[----:B-1----:R1:W-:Y:S09]  /*64b0*/  @!P6 ST.E.128 desc[UR42][R8.64], R4 ;  /* 0x000000040800e985 */ /* 0x0023f2000c101d2a */
[----:B------:R-:W2:Y:S01]  /*64c0*/  @!P5 LDS.128 R4, [R69+0x14800] ;  /* 0x014800004504d984 */ /* 0x000ea20000000c00 */
[----:B----4-:R-:W-:-:S04]  /*64d0*/  @!P5 SHF.L.U32 R10, R10, 0x4, RZ ;  /* 0x000000040a0ad819 */ /* 0x010fc800000006ff */
[----:B-1----:R-:W-:-:S04]  /*64e0*/  @!P5 IADD3 R8, P6, R10, R14, RZ ;  /* 0x0000000e0a08d210 */ /* 0x002fc80007fde0ff */
[----:B------:R-:W-:Y:S02]  /*64f0*/  @!P5 LEA.HI.X.SX32 R9, R10, R29, 0x1, P6 ;  /* 0x0000001d0a09d211 */ /* 0x000fe400030f0eff */
[----:B------:R-:W-:-:S03]  /*6500*/  ISETP.GE.AND P6, PT, R156, UR4, PT ;  /* 0x000000049c007c0c */ /* 0x000fc6000bfc6270 */
[----:B--2---:R1:W-:Y:S10]  /*6510*/  @!P5 ST.E.128 desc[UR42][R8.64], R4 ;  /* 0x000000040800d985 */ /* 0x0043f4000c101d2a */
[----:B------:R-:W2:Y:S01]  /*6520*/  @!P6 LDS.128 R4, [R69+0x15800] ;  /* 0x015800004504e984 */ /* 0x000ea20000000c00 */
[----:B-1----:R-:W-:-:S05]  /*6530*/  @!P6 IADD3 R8, P5, R156, R14, RZ ;  /* 0x0000000e9c08e210 */ /* 0x002fca0007fbe0ff */
[----:B-----5:R-:W-:-:S05]  /*6540*/  @!P6 IMAD.X R9, R29, 0x1, R11, P5 ;  /* 0x000000011d09e824 */ /* 0x020fca00028e060b */
[----:B--2---:R4:W-:Y:S03]  /*6550*/  @!P6 ST.E.128 desc[UR42][R8.64], R4 ;  /* 0x000000040800e985 */ /* 0x0049e6000c101d2a */
.L_x_10881:
[----:B------:R-:W-:Y:S05]  /*6560*/  BSYNC B0 ;  /* 0x0000000000007941 */ /* 0x000fea0003800000 */
.L_x_10872:
        /* <DEDUP_REMOVED lines=16> */
.L_x_10909:
[----:B------:R-:W-:Y:S05]  /*6670*/  BSYNC B0 ;  /* 0x0000000000007941 */ /* 0x000fea0003800000 */
.L_x_10908:
[----:B------:R-:W0:Y:S01]  /*6680*/  SYNCS.PHASECHK.TRANS64.TRYWAIT P0, [R68+URZ+0x19cb0], R79 ;  /* 0x019cb04f440075a7 */ /* 0x000e22000800017f */
[----:B------:R-:W-:Y:S04]  /*6690*/  BSSY B0, `(.L_x_10910) ;  /* 0x0000002000007945 */ /* 0x000fe80003800000 */
[----:B0-----:R-:W-:Y:S05]  /*66a0*/  @!P0 BRA `(.L_x_10911) ;  /* 0x00000130001c8947 */ /* 0x001fea0003800000 */
.L_x_11141:
[----:B------:R-:W-:Y:S05]  /*66b0*/  BSYNC B0 ;  /* 0x0000000000007941 */ /* 0x000fea0003800000 */
.L_x_10910:
[----:B------:R-:W2:Y:S01]  /*66c0*/  S2R R6, SR_TID.X ;  /* 0x0000000000067919 */ /* 0x000ea20000002100 */
        /* <DEDUP_REMOVED lines=16> */
[----:B------:R-:W-:Y:S01]  /*67d0*/  IADD3 R4, P0, R4, UR6, RZ ;  /* 0x0000000604047c10 */ /* 0x000fe2000ff1e0ff */
[----:B--2---:R-:W-:-:S03]  /*67e0*/  VIADD R6, R6, 0xffffff80 ;  /* 0xffffff8006067836 */ /* 0x004fc60000000000 */
[----:B------:R-:W-:Y:S01]  /*67f0*/  IADD3.X R5, R5, UR7, R7, P0, !PT ;  /* 0x0000000705057c10 */ /* 0x000fe200087fe407 */
[----:B------:R1:W2:Y:S01]  /*6800*/  SHFL.IDX PT, R13, R4, RZ, 0x1e1f ;  /* 0x001e1fff040d7589 */ /* 0x0002a200000e0000 */
[----:B------:R-:W-:-:S03]  /*6810*/  LEA.HI R6, R6, R6, RZ, 0x1 ;  /* 0x0000000606067211 */ /* 0x000fc600078f08ff */
[----:B------:R1:W4:Y:S01]  /*6820*/  SHFL.IDX PT, R11, R5, RZ, 0x1e1f ;  /* 0x001e1fff050b7589 */ /* 0x00032200000e0000 */
[----:B------:R-:W-:-:S04]  /*6830*/  SHF.R.S32.HI R6, RZ, 0x1, R6 ;  /* 0x00000001ff067819 */ /* 0x000fc80000011406 */
[----:B------:R-:W-:-:S13]  /*6840*/  ISETP.GT.AND P0, PT, R74, R6, PT ;  /* 0x000000064a00720c */ /* 0x000fda0003f04270 */
[----:B-1----:R-:W-:Y:S05]  /*6850*/  @!P0 BRA `(.L_x_10913) ;  /* 0x00000000004c8947 */ /* 0x002fea0003800000 */
[----:B------:R-:W5:Y:S01]  /*6860*/  LDL R10, [R1+0x8] ;  /* 0x00000800010a7983 */ /* 0x000f620000100800 */
[----:B------:R-:W-:-:S03]  /*6870*/  ULDC UR4, c[0x0][0x2f4] ;  /* 0x0000bd0000047ab9 */ /* 0x000fc60000000800 */
[----:B------:R-:W3:Y:S01]  /*6880*/  LDL R12, [R1+0x14] ;  /* 0x00001400010c7983 */ /* 0x000ee20000100800 */
[----:B------:R-:W-:-:S13]  /*6890*/  ISETP.GE.AND P6, PT, R16, UR4, PT ;  /* 0x0000000410007c0c */ /* 0x000fda000bfc6270 */
[----:B------:R-:W1:Y:S01]  /*68a0*/  @!P6 LDS.128 R4, [R69+0x9000] ;  /* 0x009000004504e984 */ /* 0x000e620000000c00 */
[----:B--2---:R-:W-:-:S05]  /*68b0*/  @!P6 IADD3 R8, P0, R16, R13, RZ ;  /* 0x0000000d1008e210 */ /* 0x004fca0007f1e0ff */
[----:B----4-:R-:W-:Y:S01]  /*68c0*/  @!P6 IMAD.X R9, R11, 0x1, R17, P0 ;  /* 0x000000010b09e824 */ /* 0x010fe200000e0611 */
[----:B------:R-:W-:-:S04]  /*68d0*/  ISETP.GE.AND P0, PT, R67, UR4, PT ;  /* 0x0000000443007c0c */ /* 0x000fc8000bf06270 */
[----:B-1----:R1:W-:Y:S09]  /*68e0*/  @!P6 ST.E.128 desc[UR42][R8.64], R4 ;  /* 0x000000040800e985 */ /* 0x0023f2000c101d2a */
[----:B------:R-:W2:Y:S01]  /*68f0*/  @!P0 LDS.128 R4, [R69+0xa000] ;  /* 0x00a0000045048984 */ /* 0x000ea20000000c00 */
[----:B-----5:R-:W-:-:S05]  /*6900*/  @!P0 IMAD.SHL.U32 R10, R10, 0x10, RZ ;  /* 0x000000100a0a8824 */ /* 0x020fca00078e00ff */
[----:B-1----:R-:W-:-:S04]  /*6910*/  @!P0 IADD3 R8, P6, R10, R13, RZ ;  /* 0x0000000d0a088210 */ /* 0x002fc80007fde0ff */
[----:B------:R-:W-:Y:S02]  /*6920*/  @!P0 LEA.HI.X.SX32 R9, R10, R11, 0x1, P6 ;  /* 0x0000000b0a098211 */ /* 0x000fe400030f0eff */
[----:B------:R-:W-:-:S03]  /*6930*/  ISETP.GE.AND P6, PT, R156, UR4, PT ;  /* 0x000000049c007c0c */ /* 0x000fc6000bfc6270 */
[----:B--2---:R1:W-:Y:S10]  /*6940*/  @!P0 ST.E.128 desc[UR42][R8.64], R4 ;  /* 0x0000000408008985 */ /* 0x0043f4000c101d2a */
[----:B------:R-:W2:Y:S01]  /*6950*/  @!P6 LDS.128 R4, [R69+0xb000] ;  /* 0x00b000004504e984 */ /* 0x000ea20000000c00 */
[----:B-1----:R-:W-:-:S05]  /*6960*/  @!P6 IADD3 R8, P0, R156, R13, RZ ;  /* 0x0000000d9c08e210 */ /* 0x002fca0007f1e0ff */
[----:B---3--:R-:W-:-:S05]  /*6970*/  @!P6 IMAD.X R9, R11, 0x1, R12, P0 ;  /* 0x000000010b09e824 */ /* 0x008fca00000e060c */
[----:B--2---:R1:W-:Y:S03]  /*6980*/  @!P6 ST.E.128 desc[UR42][R8.64], R4 ;  /* 0x000000040800e985 */ /* 0x0043e6000c101d2a */
.L_x_10913:
[----:B------:R-:W-:Y:S05]  /*6990*/  BSYNC B0 ;  /* 0x0000000000007941 */ /* 0x000fea0003800000 */
.L_x_10912:
[----:B------:R-:W-:Y:S01]  /*69a0*/  @!PT LDS RZ, [RZ] ;  /* 0x00000000fffff984 */ /* 0x000fe20000000800 */
[----:B------:R-:W-:Y:S01]  /*69b0*/  @!PT LDS RZ, [RZ] ;  /* 0x00000000fffff984 */ /* 0x000fe20000000800 */
[----:B------:R-:W-:Y:S01]  /*69c0*/  @!PT LDS RZ, [RZ] ;  /* 0x00000000fffff984 */ /* 0x000fe20000000800 */
[----:B------:R-:W-:Y:S01]  /*69d0*/  @!PT LDS RZ, [RZ] ;  /* 0x00000000fffff984 */ /* 0x000fe20000000800 */
[----:B------:R5:W-:Y:S06]  /*69e0*/  MEMBAR.ALL.CTA ;  /* 0x0000000000007992 */ /* 0x000bec0000008000 */
[----:B-----5:R-:W5:Y:S01]  /*69f0*/  FENCE.VIEW.ASYNC.S ;  /* 0x00000000000073c6 */ /* 0x020f620000000000 */
[----:B0-----:R-:W-:Y:S01]  /*6a00*/  @!P5 VIADD R68, R68, 0x19cc0 ;  /* 0x00019cc04444d836 */ /* 0x001fe20000000000 */
[----:B-----5:R0:W-:Y:S04]  /*6a10*/  BAR.SYNC.DEFER_BLOCKING R55, 0x80 ;  /* 0x000200370000751d */ /* 0x0201e80000010000 */
[----:B------:R-:W-:Y:S01]  /*6a20*/  @!P5 PRMT R68, RZ, 0x654, R68 ;  /* 0x00000654ff44d816 */ /* 0x000fe20000000044 */
[----:B------:R-:W-:Y:S01]  /*6a30*/  VIADD R19, R19, 0x1 ;  /* 0x0000000113137836 */ /* 0x000fe20000000000 */
[----:B------:R-:W-:-:S02]  /*6a40*/  PLOP3.LUT P0, PT, PT, PT, PT, 0x8, 0x0 ;  /* 0x000000000000781c */ /* 0x000fc40003f0e170 */
[----:B------:R0:W-:Y:S02]  /*6a50*/  @!P5 SYNCS.ARRIVE.TRANS64.RED.A1T0 RZ, [R68+URZ], RZ ;  /* 0x000000ff44ffd9a7 */ /* 0x0001e4000810043f */
[----:B------:R-:W-:-:S04]  /*6a60*/  ISETP.NE.AND P5, PT, R19, 0x2, PT ;  /* 0x000000021300780c */ /* 0x000fc80003fa5270 */
[----:B-1----:R-:W-:Y:S02]  /*6a70*/  SEL R4, RZ, 0x1, P5 ;  /* 0x00000001ff047807 */ /* 0x002fe40002800000 */
[----:B------:R-:W-:Y:S02]  /*6a80*/  SEL R19, R19, RZ, P5 ;  /* 0x000000ff13137207 */ /* 0x000fe40002800000 */
[----:B------:R-:W-:Y:S01]  /*6a90*/  LOP3.LUT R157, R157, R4, RZ, 0x3c, !PT ;  /* 0x000000049d9d7212 */ /* 0x000fe200078e3cff */
[----:B0-----:R-:W-:Y:S06]  /*6aa0*/  @P4 BRA `(.L_x_10914) ;  /* 0xffffffb400704947 */ /* 0x001fec000383ffff */
.L_x_10867:
[----:B------:R-:W-:Y:S04]  /*6ab0*/  BSSY B0, `(.L_x_10915) ;  /* 0x0000004000007945 */ /* 0x000fe80003800000 */
[----:B------:R-:W-:Y:S05]  /*6ac0*/  @P0 BRA `(.L_x_10916) ;  /* 0x0000000000080947 */ /* 0x000fea0003800000 */
[----:B------:R-:W0:Y:S02]  /*6ad0*/  FENCE.VIEW.ASYNC.G ;  /* 0x00000000000073c6 */ /* 0x000e240000000100 */
[----:B0-----:R-:W-:Y:S06]  /*6ae0*/  BAR.ARV 0xc, 0x200 ;  /* 0x0308000000007b1d */ /* 0x001fec0000002000 */
.L_x_10916:
[----:B------:R-:W-:Y:S05]  /*6af0*/  BSYNC B0 ;  /* 0x0000000000007941 */ /* 0x000fea0003800000 */
.L_x_10915:
[----:B------:R-:W3:Y:S01]  /*6b00*/  LDL R2, [R1+0x44] ;  /* 0x0000440001027983 */ /* 0x000ee20000100800 */
[----:B------:R-:W-:Y:S01]  /*6b10*/  ULDC.64 UR4, c[0x0][0x990] ;  /* 0x0002640000047ab9 */ /* 0x000fe20000000a00 */
[----:B------:R-:W-:Y:S02]  /*6b20*/  ULDC.64 UR6, c[0x0][0x998] ;  /* 0x0002660000067ab9 */ /* 0x000fe40000000a00 */
[----:B------:R-:W3:Y:S01]  /*6b30*/  LDL R5, [R1+0x2c] ;  /* 0x00002c0001057983 */ /* 0x000ee20000100800 */
[----:B------:R-:W-:Y:S02]  /*6b40*/  ISETP.NE.U32.AND P0, PT, RZ, UR4, PT ;  /* 0x00000004ff007c0c */ /* 0x000fe4000bf05070 */
[----:B------:R-:W-:Y:S02]  /*6b50*/  ISETP.NE.U32.AND P1, PT, RZ, UR6, PT ;  /* 0x00000006ff007c0c */ /* 0x000fe4000bf25070 */
[----:B------:R-:W-:Y:S02]  /*6b60*/  ISETP.NE.AND.EX P0, PT, RZ, UR5, PT, P0 ;  /* 0x00000005ff007c0c */ /* 0x000fe4000bf05300 */
[----:B------:R-:W-:-:S11]  /*6b70*/  ISETP.NE.AND.EX P1, PT, RZ, UR7, PT, P1 ;  /* 0x00000007ff007c0c */ /* 0x000fd6000bf25310 */
[----:B------:R-:W3:Y:S01]  /*6b80*/  @P0 LDC.64 R6, c[0x0][0x9a8] ;  /* 0x00026a00ff060b82 */ /* 0x000ee20000000a00 */
[----:B------:R-:W-:-:S07]  /*6b90*/  @P0 SHF.R.S32.HI R15, RZ, 0x1f, R154 ;  /* 0x0000001fff0f0819 */ /* 0x000fce000001149a */
[----:B------:R-:W0:Y:S08]  /*6ba0*/  @P1 LDC.64 R8, c[0x0][0x9b8] ;  /* 0x00026e00ff081b82 */ /* 0x000e300000000a00 */
[----:B----4-:R-:W1:Y:S08]  /*6bb0*/  @P0 LDC.64 R10, c[0x0][0x9b0] ;  /* 0x00026c00ff0a0b82 */ /* 0x010e700000000a00 */
[----:B--2---:R-:W2:Y:S01]  /*6bc0*/  @P1 LDC.64 R12, c[0x0][0x9c0] ;  /* 0x00027000ff0c1b82 */ /* 0x004ea20000000a00 */
[----:B---3--:R-:W-:-:S02]  /*6bd0*/  @P0 IMAD R0, R2, R6, RZ ;  /* 0x0000000602000224 */ /* 0x008fc400078e02ff */
[----:B0-----:R-:W-:Y:S02]  /*6be0*/  @P1 IMAD R4, R2, R8, RZ ;  /* 0x0000000802041224 */ /* 0x001fe400078e02ff */
[C---:B------:R-:W-:Y:S02]  /*6bf0*/  @P0 IMAD R7, R5.reuse, R7, R0 ;  /* 0x0000000705070224 */ /* 0x040fe400078e0200 */
[----:B------:R-:W-:-:S04]  /*6c00*/  @P0 IMAD.WIDE.U32 R2, R5, R6, RZ ;  /* 0x0000000605020225 */ /* 0x000fc800078e00ff */
[----:B------:R-:W-:Y:S01]  /*6c10*/  @P0 IMAD.IADD R3, R3, 0x1, R7 ;  /* 0x0000000103030824 */ /* 0x000fe200078e0207 */
[----:B------:R-:W-:Y:S01]  /*6c20*/  @P1 SHF.R.S32.HI R7, RZ, 0x1f, R154 ;  /* 0x0000001fff071819 */ /* 0x000fe2000001149a */
[C---:B------:R-:W-:Y:S02]  /*6c30*/  @P1 IMAD R9, R5.reuse, R9, R4 ;  /* 0x0000000905091224 */ /* 0x040fe400078e0204 */
[----:B------:R-:W-:-:S04]  /*6c40*/  @P1 IMAD.WIDE.U32 R4, R5, R8, RZ ;  /* 0x0000000805041225 */ /* 0x000fc800078e00ff */
[----:B-1----:R-:W-:Y:S02]  /*6c50*/  @P0 IMAD R0, R15, R10, RZ ;  /* 0x0000000a0f000224 */ /* 0x002fe400078e02ff */
[----:B--2---:R-:W-:Y:S02]  /*6c60*/  @P1 IMAD R6, R7, R12, RZ ;  /* 0x0000000c07061224 */ /* 0x004fe400078e02ff */
[----:B------:R-:W-:Y:S02]  /*6c70*/  @P1 IMAD.IADD R5, R5, 0x1, R9 ;  /* 0x0000000105051824 */ /* 0x000fe400078e0209 */
[C---:B------:R-:W-:Y:S02]  /*6c80*/  @P0 IMAD R9, R154.reuse, R11, R0 ;  /* 0x0000000b9a090224 */ /* 0x040fe400078e0200 */
[----:B------:R-:W-:-:S04]  /*6c90*/  @P0 IMAD.WIDE.U32 R2, R154, R10, R2 ;  /* 0x0000000a9a020225 */ /* 0x000fc800078e0002 */
[C---:B------:R-:W-:Y:S02]  /*6ca0*/  @P1 IMAD R11, R154.reuse, R13, R6 ;  /* 0x0000000d9a0b1224 */ /* 0x040fe400078e0206 */
[----:B------:R-:W-:Y:S01]  /*6cb0*/  @P1 IMAD.WIDE.U32 R6, R154, R12, R4 ;  /* 0x0000000c9a061225 */ /* 0x000fe200078e0004 */
[----:B------:R-:W-:Y:S01]  /*6cc0*/  @P0 LEA R4, P2, R2, UR4, 0x2 ;  /* 0x0000000402040c11 */ /* 0x000fe2000f8410ff */
[----:B------:R-:W-:Y:S02]  /*6cd0*/  ULDC UR4, c[0x0][0x988] ;  /* 0x0002620000047ab9 */ /* 0x000fe40000000800 */
[----:B------:R-:W-:Y:S01]  /*6ce0*/  @P0 IMAD.IADD R5, R3, 0x1, R9 ;  /* 0x0000000103050824 */ /* 0x000fe200078e0209 */
[----:B------:R-:W-:Y:S01]  /*6cf0*/  @P1 LEA R8, P3, R6, UR6, 0x2 ;  /* 0x0000000606081c11 */ /* 0x000fe2000f8610ff */
[----:B------:R-:W-:Y:S02]  /*6d00*/  @P1 IMAD.IADD R3, R7, 0x1, R11 ;  /* 0x0000000107031824 */ /* 0x000fe400078e020b */
[----:B------:R-:W-:Y:S01]  /*6d10*/  IMAD.MOV.U32 R0, RZ, RZ, 0x3f800000 ;  /* 0x3f800000ff007424 */ /* 0x000fe200078e00ff */
[----:B------:R-:W-:-:S02]  /*6d20*/  @P0 LEA.HI.X R5, R2, UR5, R5, 0x2, P2 ;  /* 0x0000000502050c11 */ /* 0x000fc400090f1405 */
[----:B------:R-:W-:Y:S02]  /*6d30*/  @P1 LEA.HI.X R9, R6, UR7, R3, 0x2, P3 ;  /* 0x0000000706091c11 */ /* 0x000fe400098f1403 */
[----:B------:R-:W-:-:S03]  /*6d40*/  MOV R3, 0x3f800000 ;  /* 0x3f80000000037802 */ /* 0x000fc60000000f00 */
[----:B------:R0:W2:Y:S04]  /*6d50*/  @P1 LDG.E R0, desc[UR42][R8.64] ;  /* 0x0000002a08001981 */ /* 0x0000a8000c1e1900 */
[----:B------:R-:W2:Y:S01]  /*6d60*/  @P0 LDG.E R3, desc[UR42][R4.64] ;  /* 0x0000002a04030981 */ /* 0x000ea2000c1e1900 */
[----:B------:R-:W-:Y:S02]  /*6d70*/  ISETP.GE.AND P1, PT, R88, 0x1, PT ;  /* 0x000000015800780c */ /* 0x000fe40003f26270 */
[----:B------:R-:W-:Y:S02]  /*6d80*/  CS2R R20, SRZ ;  /* 0x0000000000147805 */ /* 0x000fe4000001ff00 */
[----:B------:R-:W-:Y:S01]  /*6d90*/  PLOP3.LUT P0, PT, PT, PT, PT, 0x80, 0x0 ;  /* 0x000000000000781c */ /* 0x000fe20003f0f070 */
        /* <DEDUP_REMOVED lines=20> */
[----:B0-----:R-:W-:Y:S02]  /*6ee0*/  CS2R R8, SRZ ;  /* 0x0000000000087805 */ /* 0x001fe4000001ff00 */
[----:B------:R-:W-:Y:S02]  /*6ef0*/  CS2R R58, SRZ ;  /* 0x00000000003a7805 */ /* 0x000fe4000001ff00 */
[----:B------:R-:W-:Y:S01]  /*6f00*/  CS2R R6, SRZ ;  /* 0x0000000000067805 */ /* 0x000fe2000001ff00 */
[----:B------:R-:W-:Y:S02]  /*6f10*/  IMAD.MOV.U32 R60, RZ, RZ, RZ ;  /* 0x000000ffff3c7224 */ /* 0x000fe400078e00ff */
[----:B--2---:R-:W-:Y:S01]  /*6f20*/  FMUL.FTZ R2, R3, R0 ;  /* 0x0000000003027220 */ /* 0x004fe20000410000 */
[----:B------:R-:W-:-:S03]  /*6f30*/  IMAD.MOV.U32 R3, RZ, RZ, RZ ;  /* 0x000000ffff037224 */ /* 0x000fc600078e00ff */
[----:B------:R-:W-:Y:S01]  /*6f40*/  FMUL.FTZ R2, R2, UR4 ;  /* 0x0000000402027c20 */ /* 0x000fe20008410000 */
[----:B------:R-:W-:Y:S01]  /*6f50*/  IMAD.MOV.U32 R0, RZ, RZ, RZ ;  /* 0x000000ffff007224 */ /* 0x000fe200078e00ff */
[----:B------:R-:W-:Y:S06]  /*6f60*/  @!P1 BRA `(.L_x_10917) ;  /* 0x0000008c00f09947 */ /* 0x000fec0003800000 */
[----:B------:R-:W0:Y:S01]  /*6f70*/  S2R R61, SR_TID.X ;  /* 0x00000000003d7919 */ /* 0x000e220000002100 */
[----:B------:R-:W-:Y:S01]  /*6f80*/  VIADD R30, R18, 0xf000 ;  /* 0x0000f000121e7836 */ /* 0x000fe20000000000 */
[----:B------:R-:W-:Y:S04]  /*6f90*/  BSSY B6, `(.L_x_10918) ;  /* 0x000001e000067945 */ /* 0x000fe80003800000 */
[----:B------:R-:W-:Y:S01]  /*6fa0*/  LOP3.LUT P0, RZ, R30, 0x3ff, RZ, 0xc0, !PT ;  /* 0x000003ff1eff7812 */ /* 0x000fe2000780c0ff */
[----:B0-----:R-:W-:-:S05]  /*6fb0*/  VIADD R62, R61, 0xffffff80 ;  /* 0xffffff803d3e7836 */ /* 0x001fca0000000000 */
[----:B------:R-:W-:-:S04]  /*6fc0*/  SHF.R.S32.HI R61, RZ, 0x1f, R62 ;  /* 0x0000001fff3d7819 */ /* 0x000fc8000001143e */
[----:B------:R-:W-:-:S04]  /*6fd0*/  LEA.HI R61, R61, R62, RZ, 0x7 ;  /* 0x0000003e3d3d7211 */ /* 0x000fc800078f38ff */
[----:B------:R-:W-:-:S05]  /*6fe0*/  SHF.R.S32.HI R61, RZ, 0x7, R61 ;  /* 0x00000007ff3d7819 */ /* 0x000fca000001143d */
[----:B------:R-:W0:Y:S02]  /*6ff0*/  SHFL.IDX PT, R0, R61, RZ, 0x1f ;  /* 0x00001fff3d007589 */ /* 0x000e2400000e0000 */
[----:B0-----:R-:W-:-:S05]  /*7000*/  IMAD.HI R3, R0, 0x55555556, RZ ;  /* 0x5555555600037827 */ /* 0x001fca00078e02ff */
[----:B------:R-:W-:-:S05]  /*7010*/  LEA.HI R3, R3, R3, RZ, 0x1 ;  /* 0x0000000303037211 */ /* 0x000fca00078f08ff */
[----:B------:R-:W-:-:S04]  /*7020*/  IMAD R3, R3, -0x3, R0 ;  /* 0xfffffffd03037824 */ /* 0x000fc800078e0200 */
        /* <DEDUP_REMOVED lines=20> */
.L_x_10919:
[----:B------:R-:W-:Y:S05]  /*7170*/  BSYNC B6 ;  /* 0x0000000000067941 */ /* 0x000fea0003800000 */
.L_x_10918:
        /* <DEDUP_REMOVED lines=13> */
.L_x_10923:
[----:B-1----:R1:W2:Y:S02]  /*7250*/  SYNCS.PHASECHK.TRANS64.TRYWAIT P0, [R18+URZ+0x19c00], R3 ;  /* 0x019c0003120075a7 */ /* 0x0022a4000800017f */
[----:B--2---:R-:W-:Y:S05]  /*7260*/  @!P0 NANOSLEEP.SYNCS 0x989680 ;  /* 0x009896800000895d */ /* 0x004fea0003900000 */
[----:B------:R-:W2:Y:S02]  /*7270*/  @!P0 SYNCS.PHASECHK.TRANS64 P0, [R18+URZ+0x19c00], R3 ;  /* 0x019c0003120085a7 */ /* 0x000ea4000800007f */
[----:B--2---:R-:W-:Y:S05]  /*7280*/  @!P0 BRA `(.L_x_10923) ;  /* 0xfffffffc00f08947 */ /* 0x004fea000383ffff */
.L_x_10922:
[----:B------:R-:W-:Y:S05]  /*7290*/  BSYNC B0 ;  /* 0x0000000000007941 */ /* 0x000fea0003800000 */
.L_x_10921:
[----:B------:R-:W-:Y:S05]  /*72a0*/  BRA `(.L_x_10924) ;  /* 0x0000004000b07947 */ /* 0x000fea0003800000 */
.L_x_10920:
[----:B------:R-:W0:Y:S01]  /*72b0*/  LDC.64 R28, c[0x0][0x3e8] ;  /* 0x0000fa00ff1c7b82 */ /* 0x000e220000000a00 */
[----:B------:R-:W-:Y:S01]  /*72c0*/  LOP3.LUT P0, RZ, R30, 0x9f, RZ, 0xc0, !PT ;  /* 0x0000009f1eff7812 */ /* 0x000fe2000780c0ff */
[----:B------:R-:W-:Y:S01]  /*72d0*/  ULDC.64 UR4, c[0x0][0x3f8] ;  /* 0x0000fe0000047ab9 */ /* 0x000fe20000000a00 */
[----:B-----5:R-:W-:Y:S01]  /*72e0*/  SHF.R.S32.HI R0, RZ, 0x1f, R24 ;  /* 0x0000001fff007819 */ /* 0x020fe20000011418 */
[----:B------:R-:W-:Y:S01]  /*72f0*/  ULDC.64 UR6, c[0x0][0x408] ;  /* 0x0001020000067ab9 */ /* 0x000fe20000000a00 */
[----:B------:R-:W-:Y:S03]  /*7300*/  BSSY B6, `(.L_x_10925) ;  /* 0x000001b000067945 */ /* 0x000fe60003800000 */
[----:B------:R-:W1:Y:S01]  /*7310*/  LDC.64 R26, c[0x0][0x400] ;  /* 0x00010000ff1a7b82 */ /* 0x000e620000000a00 */
[C---:B------:R-:W-:Y:S02]  /*7320*/  IMAD R3, R0.reuse, UR4, RZ ;  /* 0x0000000400037c24 */ /* 0x040fe4000f8e02ff */
[----:B------:R-:W-:-:S02]  /*7330*/  IMAD R5, R0, UR6, RZ ;  /* 0x0000000600057c24 */ /* 0x000fc4000f8e02ff */
[C---:B------:R-:W-:Y:S02]  /*7340*/  IMAD R3, R24.reuse, UR5, R3 ;  /* 0x0000000518037c24 */ /* 0x040fe4000f8e0203 */
[C---:B------:R-:W-:Y:S02]  /*7350*/  IMAD R5, R24.reuse, UR7, R5 ;  /* 0x0000000718057c24 */ /* 0x040fe4000f8e0205 */
[----:B0-----:R-:W-:-:S04]  /*7360*/  IMAD.WIDE.U32 R28, R24, UR4, R28 ;  /* 0x00000004181c7c25 */ /* 0x001fc8000f8e001c */
[----:B-1----:R-:W-:-:S04]  /*7370*/  IMAD.WIDE.U32 R26, R24, UR6, R26 ;  /* 0x00000006181a7c25 */ /* 0x002fc8000f8e001a */
        /* <DEDUP_REMOVED lines=19> */
.L_x_10926:
[----:B------:R-:W-:Y:S05]  /*74b0*/  BSYNC B6 ;  /* 0x0000000000067941 */ /* 0x000fea0003800000 */
.L_x_10925:
[----:B------:R-:W0:Y:S01]  /*74c0*/  S2R R20, SR_TID.X ;  /* 0x0000000000147919 */ /* 0x000e220000002100 */
[----:B------:R-:W-:Y:S01]  /*74d0*/  ULDC.U8 UR4, c[0x0][0x410] ;  /* 0x0001040000047ab9 */ /* 0x000fe20000000000 */
[----:B0-----:R-:W-:Y:S02]  /*74e0*/  IADD3 R21, R20, -0x80, RZ ;  /* 0xffffff8014157810 */ /* 0x001fe40007ffe0ff */
[----:B------:R-:W2:Y:S01]  /*74f0*/  LDL R20, [R1+0x28] ;  /* 0x0000280001147983 */ /* 0x000ea20000100800 */
[----:B------:R-:W-:Y:S01]  /*7500*/  ISETP.NE.AND P0, PT, RZ, UR4, PT ;  /* 0x00000004ff007c0c */ /* 0x000fe2000bf05270 */
[----:B------:R-:W-:Y:S01]  /*7510*/  BSSY B0, `(.L_x_10927) ;  /* 0x00003fd000007945 */ /* 0x000fe20003800000 */
[----:B------:R-:W-:-:S04]  /*7520*/  LEA.HI R38, R21, R21, RZ, 0x1 ;  /* 0x0000001515267211 */ /* 0x000fc800078f08ff */
[----:B------:R-:W-:-:S05]  /*7530*/  SHF.R.S32.HI R38, RZ, 0x1, R38 ;  /* 0x00000001ff267819 */ /* 0x000fca0000011426 */
[----:B------:R-:W-:Y:S02]  /*7540*/  IMAD R6, R153, 0xc0, R38 ;  /* 0x000000c099067824 */ /* 0x000fe400078e0226 */
[----:B--2---:R-:W-:Y:S01]  /*7550*/  IMAD.IADD R20, R18, 0x1, R20 ;  /* 0x0000000112147824 */ /* 0x004fe200078e0214 */
[----:B------:R-:W-:Y:S06]  /*7560*/  @!P0 BRA `(.L_x_10928) ;  /* 0x0000001800d08947 */ /* 0x000fec0003800000 */
[----:B------:R-:W-:-:S03]  /*7570*/  UMOV UR4, 0xffffffff ;  /* 0xffffffff00047882 */ /* 0x000fc60000000000 */
[----:B------:R-:W-:Y:S05]  /*7580*/  BRA.DIV UR4, `(.L_x_10929) ;  /* 0x0000012204787947 */ /* 0x000fea000b800000 */
[----:B------:R0:W1:Y:S04]  /*7590*/  SHFL.IDX PT, R29, R28, RZ, 0x1e1f ;  /* 0x001e1fff1c1d7589 */ /* 0x00006800000e0000 */
[----:B------:R0:W2:Y:S04]  /*75a0*/  SHFL.IDX PT, R14, R26, RZ, 0x1e1f ;  /* 0x001e1fff1a0e7589 */ /* 0x0000a800000e0000 */
[----:B------:R0:W3:Y:S04]  /*75b0*/  SHFL.IDX PT, R0, R24, RZ, 0x1e1f ;  /* 0x001e1fff18007589 */ /* 0x0000e800000e0000 */
[----:B------:R0:W4:Y:S02]  /*75c0*/  SHFL.IDX PT, R3, R30, RZ, 0x1e1f ;  /* 0x001e1fff1e037589 */ /* 0x00012400000e0000 */
.L_x_11147:
[----:B------:R-:W5:Y:S01]  /*75d0*/  LDL R5, [R1+0x40] ;  /* 0x0000400001057983 */ /* 0x000f620000100800 */
[----:B------:R-:W-:Y:S01]  /*75e0*/  ULDC UR4, c[0x0][0x448] ;  /* 0x0001120000047ab9 */ /* 0x000fe20000000800 */
[----:B------:R-:W-:Y:S01]  /*75f0*/  BSSY B1, `(.L_x_10930) ;  /* 0x000002f000017945 */ /* 0x000fe20003800000 */
[----:B------:R-:W-:Y:S01]  /*7600*/  IMAD R37, R25, UR4, RZ ;  /* 0x0000000419257c24 */ /* 0x000fe2000f8e02ff */
[----:B------:R-:W-:Y:S02]  /*7610*/  CS2R R8, SRZ ;  /* 0x0000000000087805 */ /* 0x000fe4000001ff00 */
[----:B------:R-:W-:Y:S02]  /*7620*/  CS2R R12, SRZ ;  /* 0x00000000000c7805 */ /* 0x000fe4000001ff00 */
[----:B0-----:R-:W-:Y:S02]  /*7630*/  CS2R R26, SRZ ;  /* 0x00000000001a7805 */ /* 0x001fe4000001ff00 */
[----:B------:R-:W-:-:S02]  /*7640*/  CS2R R10, SRZ ;  /* 0x00000000000a7805 */ /* 0x000fc4000001ff00 */
[----:B------:R-:W-:Y:S02]  /*7650*/  ISETP.GE.AND P0, PT, R6, R37, PT ;  /* 0x000000250600720c */ /* 0x000fe40003f06270 */
[----:B------:R-:W-:Y:S02]  /*7660*/  CS2R R24, SRZ ;  /* 0x0000000000187805 */ /* 0x000fe4000001ff00 */
[----:B------:R-:W-:Y:S02]  /*7670*/  CS2R R30, SRZ ;  /* 0x00000000001e7805 */ /* 0x000fe4000001ff00 */
[----:B-----5:R-:W-:-:S04]  /*7680*/  LEA.HI R4, R5, R5, RZ, 0x1 ;  /* 0x0000000505047211 */ /* 0x020fc800078f08ff */
[----:B------:R-:W-:-:S05]  /*7690*/  LOP3.LUT R4, R4, 0xfffffffe, RZ, 0xc0, !PT ;  /* 0xfffffffe04047812 */ /* 0x000fca00078ec0ff */
[----:B------:R-:W-:-:S05]  /*76a0*/  IMAD.IADD R4, R5, 0x1, -R4 ;  /* 0x0000000105047824 */ /* 0x000fca00078e0a04 */
[----:B------:R-:W-:Y:S01]  /*76b0*/  SHF.L.U32 R21, R4, 0x1f, RZ ;  /* 0x0000001f04157819 */ /* 0x000fe200000006ff */
[----:B------:R-:W-:Y:S06]  /*76c0*/  @P0 BRA `(.L_x_10931) ;  /* 0x0000000000840947 */ /* 0x000fec0003800000 */
[----:B------:R-:W4:Y:S01]  /*76d0*/  LDL R28, [R1+0x18] ;  /* 0x00001800011c7983 */ /* 0x000f220000100800 */
[----:B------:R-:W-:-:S03]  /*76e0*/  ULDC UR4, c[0x0][0x3f4] ;  /* 0x0000fd0000047ab9 */ /* 0x000fc60000000800 */
[----:B------:R-:W4:Y:S04]  /*76f0*/  LDL R15, [R1+0x1c] ;  /* 0x00001c00010f7983 */ /* 0x000f280000100800 */
[----:B------:R-:W4:Y:S04]  /*7700*/  LDL R40, [R1+0x5c] ;  /* 0x00005c0001287983 */ /* 0x000f280000100800 */
[----:B------:R-:W4:Y:S01]  /*7710*/  LDL R39, [R1+0x58] ;  /* 0x0000580001277983 */ /* 0x000f220000100800 */
[----:B------:R-:W-:Y:S02]  /*7720*/  ISETP.GE.AND P5, PT, R22, UR4, PT ;  /* 0x0000000416007c0c */ /* 0x000fe4000bfa6270 */
[----:B------:R-:W-:-:S02]  /*7730*/  CS2R R26, SRZ ;  /* 0x00000000001a7805 */ /* 0x000fc4000001ff00 */
[----:B------:R-:W-:Y:S02]  /*7740*/  CS2R R30, SRZ ;  /* 0x00000000001e7805 */ /* 0x000fe4000001ff00 */
[----:B------:R-:W-:-:S07]  /*7750*/  CS2R R12, SRZ ;  /* 0x00000000000c7805 */ /* 0x000fce000001ff00 */
[----:B------:R-:W-:Y:S02]  /*7760*/  @!P5 SHF.R.S32.HI R7, RZ, 0x1f, R22 ;  /* 0x0000001fff07d819 */ /* 0x000fe40000011416 */
[C---:B-1----:R-:W-:Y:S02]  /*7770*/  @!P5 IADD3 R4, P2, R22.reuse, R29, RZ ;  /* 0x0000001d1604d210 */ /* 0x042fe40007f5e0ff */
[----:B--2---:R-:W-:-:S03]  /*7780*/  @!P5 IADD3 R6, P3, R22, R14, RZ ;  /* 0x0000000e1606d210 */ /* 0x004fc60007f7e0ff */
[--C-:B---3--:R-:W-:Y:S02]  /*7790*/  @!P5 IMAD.X R5, R0, 0x1, R7.reuse, P2 ;  /* 0x000000010005d824 */ /* 0x108fe400010e0607 */
[----:B----4-:R-:W-:Y:S01]  /*77a0*/  @!P5 IMAD.X R7, R3, 0x1, R7, P3 ;  /* 0x000000010307d824 */ /* 0x010fe200018e0607 */
[----:B------:R-:W-:Y:S02]  /*77b0*/  CS2R R24, SRZ ;  /* 0x0000000000187805 */ /* 0x000fe4000001ff00 */
[----:B------:R-:W-:Y:S02]  /*77c0*/  CS2R R8, SRZ ;  /* 0x0000000000087805 */ /* 0x000fe4000001ff00 */
[----:B------:R-:W-:Y:S01]  /*77d0*/  CS2R R10, SRZ ;  /* 0x00000000000a7805 */ /* 0x000fe2000001ff00 */
[----:B------:R0:W5:Y:S04]  /*77e0*/  @!P5 LD.E.64 R26, desc[UR42][R4.64] ;  /* 0x0000002a041ad980 */ /* 0x000168000c101b00 */
[----:B------:R0:W5:Y:S01]  /*77f0*/  @!P5 LD.E.64 R30, desc[UR42][R6.64] ;  /* 0x0000002a061ed980 */ /* 0x000162000c101b00 */
[----:B------:R-:W-:-:S02]  /*7800*/  ISETP.GE.AND P1, PT, R28, UR4, PT ;  /* 0x000000041c007c0c */ /* 0x000fc4000bf26270 */
[----:B------:R-:W-:-:S11]  /*7810*/  ISETP.GE.AND P0, PT, R15, UR4, PT ;  /* 0x000000040f007c0c */ /* 0x000fd6000bf06270 */
[CC--:B------:R-:W-:Y:S02]  /*7820*/  @!P1 IADD3 R32, P4, R28.reuse, R29.reuse, RZ ;  /* 0x0000001d1c209210 */ /* 0x0c0fe40007f9e0ff */
[-C--:B------:R-:W-:Y:S02]  /*7830*/  @!P1 IADD3 R28, P2, R28, R14.reuse, RZ ;  /* 0x0000000e1c1c9210 */ /* 0x080fe40007f5e0ff */
[C---:B------:R-:W-:Y:S01]  /*7840*/  @!P0 IADD3 R34, P3, R15.reuse, R29, RZ ;  /* 0x0000001d0f228210 */ /* 0x040fe20007f7e0ff */
[C-C-:B------:R-:W-:Y:S01]  /*7850*/  @!P1 IMAD.X R33, R0.reuse, 0x1, R40.reuse, P4 ;  /* 0x0000000100219824 */ /* 0x140fe200020e0628 */
[----:B------:R-:W-:Y:S01]  /*7860*/  @!P0 IADD3 R14, P4, R15, R14, RZ ;  /* 0x0000000e0f0e8210 */ /* 0x000fe20007f9e0ff */
[C---:B------:R-:W-:Y:S02]  /*7870*/  @!P1 IMAD.X R29, R3.reuse, 0x1, R40, P2 ;  /* 0x00000001031d9824 */ /* 0x040fe400010e0628 */
[--C-:B------:R-:W-:Y:S01]  /*7880*/  @!P0 IMAD.X R35, R0, 0x1, R39.reuse, P3 ;  /* 0x0000000100238824 */ /* 0x100fe200018e0627 */
[----:B------:R0:W5:Y:S01]  /*7890*/  @!P1 LD.E.64 R12, desc[UR42][R32.64] ;  /* 0x0000002a200c9980 */ /* 0x000162000c101b00 */
[----:B------:R-:W-:-:S03]  /*78a0*/  @!P0 IMAD.X R15, R3, 0x1, R39, P4 ;  /* 0x00000001030f8824 */ /* 0x000fc600020e0627 */
[----:B------:R0:W5:Y:S04]  /*78b0*/  @!P1 LD.E.64 R24, desc[UR42][R28.64] ;  /* 0x0000002a1c189980 */ /* 0x000168000c101b00 */
[----:B------:R0:W5:Y:S04]  /*78c0*/  @!P0 LD.E.64 R8, desc[UR42][R34.64] ;  /* 0x0000002a22088980 */ /* 0x000168000c101b00 */
[----:B------:R0:W5:Y:S02]  /*78d0*/  @!P0 LD.E.64 R10, desc[UR42][R14.64] ;  /* 0x0000002a0e0a8980 */ /* 0x000164000c101b00 */
.L_x_10931:
[----:B------:R-:W-:Y:S05]  /*78e0*/  BSYNC B1 ;  /* 0x0000000000017941 */ /* 0x000fea0003800000 */
.L_x_10930:
[----:B------:R-:W1:Y:S01]  /*78f0*/  SYNCS.PHASECHK.TRANS64.TRYWAIT P0, [R18+URZ+0x19c00], R21 ;  /* 0x019c0015120075a7 */ /* 0x000e62000800017f */
[----:B---3--:R-:W-:Y:S01]  /*7900*/  IMAD R0, R153, -0xc0, R37 ;  /* 0xffffff4099007824 */ /* 0x008fe200078e0225 */
[----:B------:R-:W-:Y:S04]  /*7910*/  BSSY B1, `(.L_x_10932) ;  /* 0x0000004000017945 */ /* 0x000fe80003800000 */
[----:B------:R-:W-:-:S04]  /*7920*/  VIMNMX R0, R0, 0xc0, PT ;  /* 0x000000c000007848 */ /* 0x000fc80003fe0100 */
[----:B------:R-:W-:Y:S01]  /*7930*/  ISETP.GE.AND P1, PT, R38, R0, PT ;  /* 0x000000002600720c */ /* 0x000fe20003f26270 */
[----:B-1----:R-:W-:-:S12]  /*7940*/  @!P0 BRA `(.L_x_10933) ;  /* 0x0000011c00f88947 */ /* 0x002fd80003800000 */
.L_x_11148:
[----:B------:R-:W-:Y:S05]  /*7950*/  BSYNC B1 ;  /* 0x0000000000017941 */ /* 0x000fea0003800000 */
.L_x_10932:
[----:B------:R-:W-:Y:S05]  /*7960*/  @P1 BRA `(.L_x_10934) ;  /* 0x0000003800dc1947 */ /* 0x000fea0003800000 */
[----:B0-----:R-:W3:Y:S01]  /*7970*/  LDL R4, [R1+0x18] ;  /* 0x0000180001047983 */ /* 0x001ee20000100800 */
[----:B----4-:R-:W0:Y:S03]  /*7980*/  LDC R3, c[0x0][0x3f4] ;  /* 0x0000fd00ff037b82 */ /* 0x010e260000000800 */
[----:B------:R-:W4:Y:S01]  /*7990*/  LDL R0, [R1+0x1c] ;  /* 0x00001c0001007983 */ /* 0x000f220000100800 */
[----:B------:R-:W-:Y:S01]  /*79a0*/  BSSY B1, `(.L_x_10935) ;  /* 0x000007b000017945 */ /* 0x000fe20003800000 */
[-C--:B0-----:R-:W-:Y:S02]  /*79b0*/  ISETP.GE.AND P0, PT, R22, R3.reuse, PT ;  /* 0x000000031600720c */ /* 0x081fe40003f06270 */
[-C--:B---3--:R-:W-:Y:S02]  /*79c0*/  ISETP.GE.AND P1, PT, R4, R3.reuse, PT ;  /* 0x000000030400720c */ /* 0x088fe40003f26270 */
[----:B----4-:R-:W-:-:S09]  /*79d0*/  ISETP.GE.AND P2, PT, R0, R3, PT ;  /* 0x000000030000720c */ /* 0x010fd20003f46270 */
[----:B------:R-:W-:Y:S05]  /*79e0*/  @P0 BRA `(.L_x_10936) ;  /* 0x0000000400d80947 */ /* 0x000fea0003800000 */
[----:B------:R-:W0:Y:S01]  /*79f0*/  LDS.128 R4, [R20+0xf000] ;  /* 0x00f0000014047984 */ /* 0x000e220000000c00 */
[----:B-----5:R-:W-:Y:S02]  /*7a00*/  SHF.R.U32.HI R15, RZ, 0x8, R27 ;  /* 0x00000008ff0f7819 */ /* 0x020fe4000001161b */
[----:B--2---:R-:W-:Y:S02]  /*7a10*/  LOP3.LUT R14, R27, 0xff, RZ, 0xc0, !PT ;  /* 0x000000ff1b0e7812 */ /* 0x004fe400078ec0ff */
        /* <DEDUP_REMOVED lines=11> */
[----:B-1----:R-:W-:Y:S01]  /*7ad0*/  LOP3.LUT R21, R15, 0xff, RZ, 0xc0, !PT ;  /* 0x000000ff0f157812 */ /* 0x002fe200078ec0ff */
[----:B------:R-:W-:Y:S01]  /*7ae0*/  IMAD.U32 R15, R33, 0x10000, RZ ;  /* 0x00010000210f7824 */ /* 0x000fe200078e00ff */
[----:B------:R-:W-:-:S02]  /*7af0*/  LOP3.LUT R0, R26, 0xff, RZ, 0xc0, !PT ;  /* 0x000000ff1a007812 */ /* 0x000fc400078ec0ff */
[----:B------:R-:W-:Y:S02]  /*7b00*/  LOP3.LUT R3, R3, 0xff, RZ, 0xc0, !PT ;  /* 0x000000ff03037812 */ /* 0x000fe400078ec0ff */
[----:B------:R-:W-:Y:S02]  /*7b10*/  LOP3.LUT R29, R28, 0xff0000, R29, 0xf8, !PT ;  /* 0x00ff00001c1d7812 */ /* 0x000fe400078ef81d */
[----:B------:R-:W-:Y:S02]  /*7b20*/  PRMT R3, R3, 0x7604, R0 ;  /* 0x0000760403037816 */ /* 0x000fe40000000000 */
[----:B------:R-:W-:Y:S02]  /*7b30*/  LOP3.LUT R0, R30, 0xff, RZ, 0xc0, !PT ;  /* 0x000000ff1e007812 */ /* 0x000fe400078ec0ff */
[----:B------:R-:W-:Y:S02]  /*7b40*/  LOP3.LUT R15, R14, 0xff0000, R15, 0xf8, !PT ;  /* 0x00ff00000e0f7812 */ /* 0x000fe400078ef80f */
[----:B------:R-:W-:-:S02]  /*7b50*/  LOP3.LUT R32, R29, 0xff000000, R31, 0xf8, !PT ;  /* 0xff0000001d207812 */ /* 0x000fc400078ef81f */
[----:B------:R-:W-:Y:S02]  /*7b60*/  PRMT R21, R21, 0x7604, R0 ;  /* 0x0000760415157816 */ /* 0x000fe40000000000 */
[----:B------:R-:W-:Y:S02]  /*7b70*/  LOP3.LUT R27, R15, 0xff000000, R27, 0xf8, !PT ;  /* 0xff0000000f1b7812 */ /* 0x000fe400078ef81b */
[----:B0-----:R-:W-:Y:S02]  /*7b80*/  F2FP.F16.E4M3.UNPACK_B R0, R6.H1 ;  /* 0x00000006ff00723e */ /* 0x001fe400030006ff */
[----:B------:R-:W-:Y:S02]  /*7b90*/  F2FP.F16.E4M3.UNPACK_B R33, R32 ;  /* 0x00000020ff21723e */ /* 0x000fe400020006ff */
[----:B------:R-:W-:Y:S01]  /*7ba0*/  LOP3.LUT R21, R21, 0xff0000, R30, 0xf8, !PT ;  /* 0x00ff000015157812 */ /* 0x000fe200078ef81e */
[--C-:B------:R-:W-:Y:S01]  /*7bb0*/  HADD2.F32 R15, -RZ, R0.reuse.H1_H1 ;  /* 0x30000000ff0f7230 */ /* 0x100fe20000004100 */
[----:B------:R-:W-:Y:S01]  /*7bc0*/  F2FP.F16.E4M3.UNPACK_B R29, R27 ;  /* 0x0000001bff1d723e */ /* 0x000fe200020006ff */
[----:B------:R-:W-:Y:S01]  /*7bd0*/  HADD2.F32 R34, -RZ, R33.H1_H1 ;  /* 0x30000021ff227230 */ /* 0x000fe20000004100 */
[----:B------:R-:W-:Y:S01]  /*7be0*/  LOP3.LUT R3, R3, 0xff0000, R26, 0xf8, !PT ;  /* 0x00ff000003037812 */ /* 0x000fe200078ef81a */
[----:B------:R-:W-:Y:S01]  /*7bf0*/  HADD2.F32 R14, -RZ, R0.H0_H0 ;  /* 0x20000000ff0e7230 */ /* 0x000fe20000004100 */
[----:B------:R-:W-:Y:S01]  /*7c00*/  LOP3.LUT R31, R21, 0xff000000, R30, 0xf8, !PT ;  /* 0xff000000151f7812 */ /* 0x000fe200078ef81e */
[----:B------:R-:W-:Y:S01]  /*7c10*/  HADD2.F32 R30, -RZ, R29.H1_H1 ;  /* 0x3000001dff1e7230 */ /* 0x000fe20000004100 */
[----:B------:R-:W-:Y:S01]  /*7c20*/  LOP3.LUT R28, R3, 0xff000000, R26, 0xf8, !PT ;  /* 0xff000000031c7812 */ /* 0x000fe200078ef81a */
[----:B------:R-:W-:Y:S01]  /*7c30*/  FMUL.FTZ R35, R15, R34 ;  /* 0x000000220f237220 */ /* 0x000fe20000410000 */
[----:B------:R-:W-:-:S02]  /*7c40*/  F2FP.F16.E4M3.UNPACK_B R3, R6 ;  /* 0x00000006ff03723e */ /* 0x000fc400020006ff */
[-C--:B------:R-:W-:Y:S01]  /*7c50*/  FMUL.FTZ R15, R15, R30.reuse ;  /* 0x0000001e0f0f7220 */ /* 0x080fe20000410000 */
[-C--:B------:R-:W-:Y:S01]  /*7c60*/  F2FP.F16.E4M3.UNPACK_B R21, R7.reuse ;  /* 0x00000007ff15723e */ /* 0x080fe200020006ff */
[C---:B------:R-:W-:Y:S01]  /*7c70*/  FFMA.FTZ R37, R14.reuse, R30, -R35 ;  /* 0x0000001e0e257223 */ /* 0x040fe20000010823 */
[----:B------:R-:W-:Y:S01]  /*7c80*/  F2FP.F16.E4M3.UNPACK_B R26, R7.H1 ;  /* 0x00000007ff1a723e */ /* 0x000fe200030006ff */
[----:B------:R-:W-:Y:S01]  /*7c90*/  FFMA.FTZ R40, R14, R34, R15 ;  /* 0x000000220e287223 */ /* 0x000fe2000001000f */
[-C--:B------:R-:W-:Y:S01]  /*7ca0*/  F2FP.F16.E4M3.UNPACK_B R6, R5.reuse ;  /* 0x00000005ff06723e */ /* 0x080fe200020006ff */
[----:B------:R-:W-:Y:S01]  /*7cb0*/  HADD2.F32 R30, -RZ, R33.H0_H0 ;  /* 0x20000021ff1e7230 */ /* 0x000fe20000004100 */
[----:B------:R-:W-:Y:S01]  /*7cc0*/  F2FP.F16.E4M3.UNPACK_B R7, R5.H1 ;  /* 0x00000005ff07723e */ /* 0x000fe200030006ff */
        /* <DEDUP_REMOVED lines=15> */
[----:B------:R-:W-:Y:S01]  /*7dc0*/  FMUL.FTZ R42, R5, R14 ;  /* 0x0000000e052a7220 */ /* 0x000fe20000410000 */
[--C-:B------:R-:W-:Y:S01]  /*7dd0*/  HADD2.F32 R3, -RZ, R26.reuse.H1_H1 ;  /* 0x3000001aff037230 */ /* 0x100fe20000004100 */
[----:B------:R-:W-:Y:S01]  /*7de0*/  F2FP.F16.E4M3.UNPACK_B R0, R4 ;  /* 0x00000004ff00723e */ /* 0x000fe200020006ff */
[----:B------:R-:W-:Y:S02]  /*7df0*/  HADD2.F32 R27, -RZ, R27.H1_H1 ;  /* 0x3000001bff1b7230 */ /* 0x000fe40000004100 */
[----:B------:R-:W-:Y:S01]  /*7e00*/  FFMA.FTZ R39, R21, R14, -R30 ;  /* 0x0000000e15277223 */ /* 0x000fe2000001081e */
[----:B------:R-:W-:Y:S02]  /*7e10*/  HADD2.F32 R26, -RZ, R26.H0_H0 ;  /* 0x2000001aff1a7230 */ /* 0x000fe40000004100 */
[C---:B------:R-:W-:Y:S01]  /*7e20*/  FMUL.FTZ R5, R3.reuse, R32 ;  /* 0x0000002003057220 */ /* 0x040fe20000410000 */
[----:B------:R-:W-:Y:S01]  /*7e30*/  F2FP.F16.E4M3.UNPACK_B R15, R31 ;  /* 0x0000001fff0f723e */ /* 0x000fe200020006ff */
[-C--:B------:R-:W-:Y:S01]  /*7e40*/  FMUL.FTZ R3, R3, R27.reuse ;  /* 0x0000001b03037220 */ /* 0x080fe20000410000 */
[----:B------:R-:W-:Y:S01]  /*7e50*/  F2FP.F16.E4M3.UNPACK_B R4, R4.H1 ;  /* 0x00000004ff04723e */ /* 0x000fe200030006ff */
[----:B------:R-:W-:Y:S01]  /*7e60*/  FFMA.FTZ R42, R21, R34, R42 ;  /* 0x00000022152a7223 */ /* 0x000fe2000001002a */
[----:B------:R-:W-:Y:S01]  /*7e70*/  F2FP.F16.E4M3.UNPACK_B R14, R28 ;  /* 0x0000001cff0e723e */ /* 0x000fe200020006ff */
[----:B------:R-:W-:Y:S01]  /*7e80*/  FFMA.FTZ R34, R26, R27, -R5 ;  /* 0x0000001b1a227223 */ /* 0x000fe20000010805 */
[----:B------:R-:W-:-:S02]  /*7e90*/  HADD2.F32 R27, -RZ, R15.H1_H1 ;  /* 0x3000000fff1b7230 */ /* 0x000fc40000004100 */
[----:B------:R-:W-:Y:S01]  /*7ea0*/  FFMA.FTZ R41, R26, R32, R3 ;  /* 0x000000201a297223 */ /* 0x000fe20000010003 */
[----:B------:R-:W-:Y:S01]  /*7eb0*/  HADD2.F32 R21, -RZ, R15.H0_H0 ;  /* 0x2000000fff157230 */ /* 0x000fe20000004100 */
[----:B------:R-:W-:Y:S01]  /*7ec0*/  F2FP.F16.E4M3.UNPACK_B R28, R28.H1 ;  /* 0x0000001cff1c723e */ /* 0x000fe200030006ff */
[----:B------:R-:W-:Y:S01]  /*7ed0*/  HADD2.F32 R5, -RZ, R4.H1_H1 ;  /* 0x30000004ff057230 */ /* 0x000fe20000004100 */
[----:B------:R-:W-:Y:S01]  /*7ee0*/  F2FP.F16.E4M3.UNPACK_B R31, R31.H1 ;  /* 0x0000001fff1f723e */ /* 0x000fe200030006ff */
[----:B------:R-:W-:Y:S02]  /*7ef0*/  HADD2.F32 R15, -RZ, R14.H1_H1 ;  /* 0x3000000eff0f7230 */ /* 0x000fe40000004100 */
[----:B------:R-:W-:Y:S02]  /*7f00*/  HADD2.F32 R3, -RZ, R0.H1_H1 ;  /* 0x30000000ff037230 */ /* 0x000fe40000004100 */
[----:B------:R-:W-:Y:S01]  /*7f10*/  FMUL.FTZ R29, R5, R27 ;  /* 0x0000001b051d7220 */ /* 0x000fe20000410000 */
[----:B------:R-:W-:-:S02]  /*7f20*/  HADD2.F32 R4, -RZ, R4.H0_H0 ;  /* 0x20000004ff047230 */ /* 0x000fc40000004100 */
[----:B------:R-:W-:Y:S01]  /*7f30*/  FMUL.FTZ R33, R5, R15 ;  /* 0x0000000f05217220 */ /* 0x000fe20000410000 */
[----:B------:R-:W-:Y:S02]  /*7f40*/  HADD2.F32 R14, -RZ, R14.H0_H0 ;  /* 0x2000000eff0e7230 */ /* 0x000fe40000004100 */
[C---:B------:R-:W-:Y:S01]  /*7f50*/  FMUL.FTZ R5, R3.reuse, R21 ;  /* 0x0000001503057220 */ /* 0x040fe20000410000 */
[----:B------:R-:W-:Y:S02]  /*7f60*/  HADD2.F32 R0, -RZ, R0.H0_H0 ;  /* 0x20000000ff007230 */ /* 0x000fe40000004100 */
[C---:B------:R-:W-:Y:S01]  /*7f70*/  FFMA.FTZ R29, R4.reuse, R15, -R29 ;  /* 0x0000000f041d7223 */ /* 0x040fe2000001081d */
[----:B------:R-:W-:Y:S01]  /*7f80*/  FFMA.FTZ R30, R4, R27, R33 ;  /* 0x0000001b041e7223 */ /* 0x000fe20000010021 */
[-C--:B------:R-:W-:Y:S01]  /*7f90*/  FMUL.FTZ R26, R3, R14.reuse ;  /* 0x0000000e031a7220 */ /* 0x080fe20000410000 */
[----:B------:R-:W-:Y:S02]  /*7fa0*/  HADD2.F32 R4, -RZ, R28.H1_H1 ;  /* 0x3000001cff047230 */ /* 0x000fe40000004100 */
[----:B------:R-:W-:Y:S01]  /*7fb0*/  FFMA.FTZ R15, R0, R14, -R5 ;  /* 0x0000000e000f7223 */ /* 0x000fe20000010805 */
[----:B------:R-:W-:-:S02]  /*7fc0*/  HADD2.F32 R3, -RZ, R7.H1_H1 ;  /* 0x30000007ff037230 */ /* 0x000fc40000004100 */
[----:B------:R-:W-:Y:S01]  /*7fd0*/  FFMA.FTZ R26, R0, R21, R26 ;  /* 0x00000015001a7223 */ /* 0x000fe2000001001a */
        /* <DEDUP_REMOVED lines=23> */
.L_x_10936:
[----:B------:R-:W-:Y:S05]  /*8150*/  BSYNC B1 ;  /* 0x0000000000017941 */ /* 0x000fea0003800000 */
.L_x_10935:
[----:B------:R-:W-:Y:S04]  /*8160*/  BSSY B1, `(.L_x_10937) ;  /* 0x000007c000017945 */ /* 0x000fe80003800000 */
[----:B------:R-:W-:Y:S05]  /*8170*/  @P1 BRA `(.L_x_10938) ;  /* 0x0000000400e81947 */ /* 0x000fea0003800000 */
[----:B0-----:R-:W0:Y:S01]  /*8180*/  LDS.128 R4, [R20+0x10800] ;  /* 0x0108000014047984 */ /* 0x001e220000000c00 */
[----:B-----5:R-:W-:Y:S02]  /*8190*/  SHF.R.U32.HI R27, RZ, 0x8, R25 ;  /* 0x00000008ff1b7819 */ /* 0x020fe40000011619 */
[----:B--2---:R-:W-:Y:S02]  /*81a0*/  SHF.R.U32.HI R14, RZ, 0x8, R13 ;  /* 0x00000008ff0e7819 */ /* 0x004fe4000001160d */
[----:B-1----:R-:W-:Y:S02]  /*81b0*/  SHF.R.U32.HI R21, RZ, 0x8, R24 ;  /* 0x00000008ff157819 */ /* 0x002fe40000011618 */
        /* <DEDUP_REMOVED lines=27> */
[-C--:B0-----:R-:W-:Y:S02]  /*8370*/  F2FP.F16.E4M3.UNPACK_B R0, R6.reuse.H1 ;  /* 0x00000006ff00723e */ /* 0x081fe400030006ff */
[----:B------:R-:W-:Y:S02]  /*8380*/  LOP3.LUT R27, R27, 0xff000000, R24, 0xf8, !PT ;  /* 0xff0000001b1b7812 */ /* 0x000fe400078ef818 */
[----:B------:R-:W-:Y:S01]  /*8390*/  F2FP.F16.E4M3.UNPACK_B R28, R29 ;  /* 0x0000001dff1c723e */ /* 0x000fe200020006ff */
[----:B------:R-:W-:Y:S01]  /*83a0*/  HADD2.F32 R13, -RZ, R0.H1_H1 ;  /* 0x30000000ff0d7230 */ /* 0x000fe20000004100 */
[----:B------:R-:W-:Y:S02]  /*83b0*/  F2FP.F16.E4M3.UNPACK_B R24, R25 ;  /* 0x00000019ff18723e */ /* 0x000fe400020006ff */
[----:B------:R-:W-:Y:S01]  /*83c0*/  LOP3.LUT R21, R3, 0xff000000, R12, 0xf8, !PT ;  /* 0xff00000003157812 */ /* 0x000fe200078ef80c */
[----:B------:R-:W-:Y:S01]  /*83d0*/  HADD2.F32 R30, -RZ, R28.H1_H1 ;  /* 0x3000001cff1e7230 */ /* 0x000fe20000004100 */
[----:B------:R-:W-:Y:S01]  /*83e0*/  F2FP.F16.E4M3.UNPACK_B R3, R6 ;  /* 0x00000006ff03723e */ /* 0x000fe200020006ff */
[----:B------:R-:W-:Y:S01]  /*83f0*/  HADD2.F32 R26, -RZ, R24.H1_H1 ;  /* 0x30000018ff1a7230 */ /* 0x000fe20000004100 */
[-C--:B------:R-:W-:Y:S01]  /*8400*/  F2FP.F16.E4M3.UNPACK_B R14, R7.reuse ;  /* 0x00000007ff0e723e */ /* 0x080fe200020006ff */
[----:B------:R-:W-:Y:S01]  /*8410*/  HADD2.F32 R12, -RZ, R0.H0_H0 ;  /* 0x20000000ff0c7230 */ /* 0x000fe20000004100 */
[----:B------:R-:W-:Y:S01]  /*8420*/  F2FP.F16.E4M3.UNPACK_B R15, R7.H1 ;  /* 0x00000007ff0f723e */ /* 0x000fe200030006ff */
[C---:B------:R-:W-:Y:S01]  /*8430*/  FMUL.FTZ R31, R13.reuse, R30 ;  /* 0x0000001e0d1f7220 */ /* 0x040fe20000410000 */
[-C--:B------:R-:W-:Y:S01]  /*8440*/  F2FP.F16.E4M3.UNPACK_B R6, R5.reuse ;  /* 0x00000005ff06723e */ /* 0x080fe200020006ff */
[----:B------:R-:W-:Y:S01]  /*8450*/  FMUL.FTZ R13, R13, R26 ;  /* 0x0000001a0d0d7220 */ /* 0x000fe20000410000 */
[----:B------:R-:W-:Y:S01]  /*8460*/  F2FP.F16.E4M3.UNPACK_B R7, R5.H1 ;  /* 0x00000005ff07723e */ /* 0x000fe200030006ff */
        /* <DEDUP_REMOVED lines=45> */
[----:B------:R-:W-:Y:S01]  /*8740*/  FMUL.FTZ R3, R3, R12 ;  /* 0x0000000c03037220 */ /* 0x000fe20000410000 */
        /* <DEDUP_REMOVED lines=29> */
.L_x_10938:
[----:B------:R-:W-:Y:S05]  /*8920*/  BSYNC B1 ;  /* 0x0000000000017941 */ /* 0x000fea0003800000 */
.L_x_10937:
[----:B------:R-:W-:Y:S05]  /*8930*/  @P2 BRA `(.L_x_10934) ;  /* 0x0000002800e82947 */ /* 0x000fea0003800000 */
[----:B0--3--:R-:W0:Y:S01]  /*8940*/  LDS.128 R4, [R20+0x12000] ;  /* 0x0120000014047984 */ /* 0x009e220000000c00 */
[----:B-----5:R-:W-:Y:S02]  /*8950*/  SHF.R.U32.HI R13, RZ, 0x8, R9 ;  /* 0x00000008ff0d7819 */ /* 0x020fe40000011609 */
[----:B------:R-:W-:Y:S02]  /*8960*/  LOP3.LUT R12, R9, 0xff, RZ, 0xc0, !PT ;  /* 0x000000ff090c7812 */ /* 0x000fe400078ec0ff */
[----:B------:R-:W-:Y:S02]  /*8970*/  LOP3.LUT R13, R13, 0xff, RZ, 0xc0, !PT ;  /* 0x000000ff0d0d7812 */ /* 0x000fe400078ec0ff */
[----:B-1----:R-:W-:Y:S02]  /*8980*/  SHF.R.U32.HI R21, RZ, 0x8, R11 ;  /* 0x00000008ff157819 */ /* 0x002fe4000001160b */
[----:B------:R-:W-:Y:S02]  /*8990*/  PRMT R12, R13, 0x7604, R12 ;  /* 0x000076040d0c7816 */ /* 0x000fe4000000000c */
[----:B--2---:R-:W-:-:S02]  /*89a0*/  LOP3.LUT R14, R11, 0xff, RZ, 0xc0, !PT ;  /* 0x000000ff0b0e7812 */ /* 0x004fc400078ec0ff */
[----:B------:R-:W-:Y:S02]  /*89b0*/  LOP3.LUT R21, R21, 0xff, RZ, 0xc0, !PT ;  /* 0x000000ff15157812 */ /* 0x000fe400078ec0ff */
[----:B------:R-:W-:Y:S02]  /*89c0*/  SHF.R.U32.HI R24, RZ, 0x10, R11 ;  /* 0x00000010ff187819 */ /* 0x000fe4000001160b */
[----:B------:R-:W-:Y:S02]  /*89d0*/  SHF.R.U32.HI R25, RZ, 0x10, R9 ;  /* 0x00000010ff197819 */ /* 0x000fe40000011609 */
[----:B------:R-:W-:Y:S02]  /*89e0*/  SHF.R.U32.HI R13, RZ, 0x8, R10 ;  /* 0x00000008ff0d7819 */ /* 0x000fe4000001160a */
[----:B------:R-:W-:Y:S02]  /*89f0*/  SHF.R.U32.HI R3, RZ, 0x8, R8 ;  /* 0x00000008ff037819 */ /* 0x000fe40000011608 */
[----:B------:R-:W-:Y:S01]  /*8a00*/  PRMT R14, R21, 0x7604, R14 ;  /* 0x00007604150e7816 */ /* 0x000fe2000000000e */
[----:B------:R-:W-:Y:S01]  /*8a10*/  IMAD.U32 R21, R24, 0x10000, RZ ;  /* 0x0001000018157824 */ /* 0x000fe200078e00ff */
[----:B------:R-:W-:Y:S01]  /*8a20*/  LOP3.LUT R15, R13, 0xff, RZ, 0xc0, !PT ;  /* 0x000000ff0d0f7812 */ /* 0x000fe200078ec0ff */
        /* <DEDUP_REMOVED lines=13> */
[----:B------:R-:W-:Y:S01]  /*8b00*/  HADD2.F32 R9, -RZ, R0.H1_H1 ;  /* 0x30000000ff097230 */ /* 0x000fe20000004100 */
[----:B------:R-:W-:Y:S01]  /*8b10*/  F2FP.F16.E4M3.UNPACK_B R14, R13 ;  /* 0x0000000dff0e723e */ /* 0x000fe200020006ff */
[----:B------:R-:W-:Y:S01]  /*8b20*/  HADD2.F32 R26, -RZ, R25.H1_H1 ;  /* 0x30000019ff1a7230 */ /* 0x000fe20000004100 */
[----:B------:R-:W-:-:S02]  /*8b30*/  LOP3.LUT R3, R3, 0xff0000, R8, 0xf8, !PT ;  /* 0x00ff000003037812 */ /* 0x000fc400078ef808 */
[----:B------:R-:W-:Y:S01]  /*8b40*/  LOP3.LUT R21, R15, 0xff000000, R10, 0xf8, !PT ;  /* 0xff0000000f157812 */ /* 0x000fe200078ef80a */
[----:B------:R-:W-:Y:S01]  /*8b50*/  HADD2.F32 R15, -RZ, R14.H1_H1 ;  /* 0x3000000eff0f7230 */ /* 0x000fe20000004100 */
[----:B------:R-:W-:Y:S01]  /*8b60*/  LOP3.LUT R12, R3, 0xff000000, R8, 0xf8, !PT ;  /* 0xff000000030c7812 */ /* 0x000fe200078ef808 */
[----:B------:R-:W-:Y:S02]  /*8b70*/  HADD2.F32 R8, -RZ, R0.H0_H0 ;  /* 0x20000000ff087230 */ /* 0x000fe40000004100 */
[C---:B------:R-:W-:Y:S01]  /*8b80*/  FMUL.FTZ R27, R9.reuse, R26 ;  /* 0x0000001a091b7220 */ /* 0x040fe20000410000 */
[----:B------:R-:W-:Y:S01]  /*8b90*/  F2FP.F16.E4M3.UNPACK_B R3, R6 ;  /* 0x00000006ff03723e */ /* 0x000fe200020006ff */
[----:B------:R-:W-:Y:S01]  /*8ba0*/  FMUL.FTZ R9, R9, R15 ;  /* 0x0000000f09097220 */ /* 0x000fe20000410000 */
[----:B------:R-:W-:Y:S01]  /*8bb0*/  F2FP.F16.E4M3.UNPACK_B R10, R7 ;  /* 0x00000007ff0a723e */ /* 0x000fe200020006ff */
[C---:B------:R-:W-:Y:S01]  /*8bc0*/  FFMA.FTZ R27, R8.reuse, R15, -R27 ;  /* 0x0000000f081b7223 */ /* 0x040fe2000001081b */
[----:B------:R-:W-:Y:S01]  /*8bd0*/  F2FP.F16.E4M3.UNPACK_B R11, R7.H1 ;  /* 0x00000007ff0b723e */ /* 0x000fe200030006ff */
[----:B------:R-:W-:Y:S01]  /*8be0*/  FFMA.FTZ R28, R8, R26, R9 ;  /* 0x0000001a081c7223 */ /* 0x000fe20000010009 */
[-C--:B------:R-:W-:Y:S01]  /*8bf0*/  F2FP.F16.E4M3.UNPACK_B R6, R5.reuse ;  /* 0x00000005ff06723e */ /* 0x080fe200020006ff */
[----:B------:R-:W-:Y:S01]  /*8c00*/  HADD2.F32 R8, -RZ, R25.H0_H0 ;  /* 0x20000019ff087230 */ /* 0x000fe20000004100 */
[----:B------:R-:W-:Y:S01]  /*8c10*/  F2FP.F16.E4M3.UNPACK_B R7, R5.H1 ;  /* 0x00000005ff07723e */ /* 0x000fe200030006ff */
[--C-:B------:R-:W-:Y:S01]  /*8c20*/  HADD2.F32 R5, -RZ, R3.reuse.H1_H1 ;  /* 0x30000003ff057230 */ /* 0x100fe20000004100 */
[----:B------:R-:W-:Y:S01]  /*8c30*/  F2FP.F16.E4M3.UNPACK_B R24, R24.H1 ;  /* 0x00000018ff18723e */ /* 0x000fe200030006ff */
[----:B------:R-:W-:Y:S01]  /*8c40*/  HADD2.F32 R14, -RZ, R14.H0_H0 ;  /* 0x2000000eff0e7230 */ /* 0x000fe20000004100 */
[----:B------:R-:W-:Y:S01]  /*8c50*/  F2FP.F16.E4M3.UNPACK_B R13, R13.H1 ;  /* 0x0000000dff0d723e */ /* 0x000fe200030006ff */
[----:B------:R-:W-:-:S02]  /*8c60*/  HADD2.F32 R3, -RZ, R3.H0_H0 ;  /* 0x20000003ff037230 */ /* 0x000fc40000004100 */
        /* <DEDUP_REMOVED lines=8> */
[CC--:B------:R-:W-:Y:S01]  /*8cf0*/  FMUL.FTZ R15, R5.reuse, R9.reuse ;  /* 0x00000009050f7220 */ /* 0x0c0fe20000410000 */
[----:B------:R-:W-:Y:S01]  /*8d00*/  HADD2.F32 R24, -RZ, R24.H1_H1 ;  /* 0x30000018ff187230 */ /* 0x000fe20000004100 */
[----:B------:R-:W-:Y:S01]  /*8d10*/  F2FP.F16.E4M3.UNPACK_B R0, R4 ;  /* 0x00000004ff00723e */ /* 0x000fe200020006ff */
[----:B------:R-:W-:Y:S02]  /*8d20*/  HADD2.F32 R3, -RZ, R11.H1_H1 ;  /* 0x3000000bff037230 */ /* 0x000fe40000004100 */
[-C--:B------:R-:W-:Y:S01]  /*8d30*/  FMUL.FTZ R5, R5, R8.reuse ;  /* 0x0000000805057220 */ /* 0x080fe20000410000 */
[C---:B------:R-:W-:Y:S01]  /*8d40*/  FFMA.FTZ R29, R10.reuse, R8, -R15 ;  /* 0x000000080a1d7223 */ /* 0x040fe2000001080f */
[----:B------:R-:W-:Y:S01]  /*8d50*/  HADD2.F32 R8, -RZ, R13.H1_H1 ;  /* 0x3000000dff087230 */ /* 0x000fe20000004100 */
[----:B------:R-:W-:Y:S01]  /*8d60*/  F2FP.F16.E4M3.UNPACK_B R4, R4.H1 ;  /* 0x00000004ff04723e */ /* 0x000fe200030006ff */
[----:B------:R-:W-:Y:S02]  /*8d70*/  HADD2.F32 R11, -RZ, R11.H0_H0 ;  /* 0x2000000bff0b7230 */ /* 0x000fe40000004100 */
[C---:B------:R-:W-:Y:S01]  /*8d80*/  FMUL.FTZ R14, R3.reuse, R24 ;  /* 0x00000018030e7220 */ /* 0x040fe20000410000 */
[----:B------:R-:W-:Y:S01]  /*8d90*/  FFMA.FTZ R30, R10, R9, R5 ;  /* 0x000000090a1e7223 */ /* 0x000fe20000010005 */
[----:B------:R-:W-:Y:S01]  /*8da0*/  F2FP.F16.E4M3.UNPACK_B R9, R21 ;  /* 0x00000015ff09723e */ /* 0x000fe200020006ff */
[-C--:B------:R-:W-:Y:S01]  /*8db0*/  FMUL.FTZ R10, R3, R8.reuse ;  /* 0x00000008030a7220 */ /* 0x080fe20000410000 */
[----:B------:R-:W-:Y:S01]  /*8dc0*/  FFMA.FTZ R31, R11, R8, -R14 ;  /* 0x000000080b1f7223 */ /* 0x000fe2000001080e */
[----:B------:R-:W-:Y:S01]  /*8dd0*/  F2FP.F16.E4M3.UNPACK_B R8, R12 ;  /* 0x0000000cff08723e */ /* 0x000fe200020006ff */
[----:B------:R-:W-:-:S02]  /*8de0*/  HADD2.F32 R5, -RZ, R4.H1_H1 ;  /* 0x30000004ff057230 */ /* 0x000fc40000004100 */
[----:B------:R-:W-:Y:S01]  /*8df0*/  FFMA.FTZ R24, R11, R24, R10 ;  /* 0x000000180b187223 */ /* 0x000fe2000001000a */
[--C-:B------:R-:W-:Y:S01]  /*8e00*/  HADD2.F32 R13, -RZ, R9.reuse.H1_H1 ;  /* 0x30000009ff0d7230 */ /* 0x100fe20000004100 */
[----:B------:R-:W-:Y:S01]  /*8e10*/  F2FP.F16.E4M3.UNPACK_B R12, R12.H1 ;  /* 0x0000000cff0c723e */ /* 0x000fe200030006ff */
[----:B------:R-:W-:Y:S01]  /*8e20*/  HADD2.F32 R10, -RZ, R9.H0_H0 ;  /* 0x20000009ff0a7230 */ /* 0x000fe20000004100 */
[----:B------:R-:W-:Y:S01]  /*8e30*/  F2FP.F16.E4M3.UNPACK_B R21, R21.H1 ;  /* 0x00000015ff15723e */ /* 0x000fe200030006ff */
[----:B------:R-:W-:Y:S02]  /*8e40*/  HADD2.F32 R9, -RZ, R8.H1_H1 ;  /* 0x30000008ff097230 */ /* 0x000fe40000004100 */
[----:B------:R-:W-:Y:S01]  /*8e50*/  FMUL.FTZ R11, R5, R13 ;  /* 0x0000000d050b7220 */ /* 0x000fe20000410000 */
[----:B------:R-:W-:Y:S02]  /*8e60*/  HADD2.F32 R3, -RZ, R0.H1_H1 ;  /* 0x30000000ff037230 */ /* 0x000fe40000004100 */
        /* <DEDUP_REMOVED lines=11> */
[----:B------:R-:W-:Y:S02]  /*8f20*/  HADD2.F32 R3, -RZ, R7.H1_H1 ;  /* 0x30000007ff037230 */ /* 0x000fe40000004100 */
        /* <DEDUP_REMOVED lines=24> */
.L_x_10928:
[----:B------:R-:W-:-:S03]  /*90b0*/  UMOV UR4, 0xffffffff ;  /* 0xffffffff00047882 */ /* 0x000fc60000000000 */
[----:B------:R-:W-:Y:S05]  /*90c0*/  BRA.DIV UR4, `(.L_x_10939) ;  /* 0x0000010a042c7947 */ /* 0x000fea000b800000 */
[----:B------:R0:W1:Y:S04]  /*90d0*/  SHFL.IDX PT, R29, R28, RZ, 0x1e1f ;  /* 0x001e1fff1c1d7589 */ /* 0x00006800000e0000 */
[----:B------:R0:W2:Y:S04]  /*90e0*/  SHFL.IDX PT, R21, R26, RZ, 0x1e1f ;  /* 0x001e1fff1a157589 */ /* 0x0000a800000e0000 */
[----:B------:R0:W3:Y:S04]  /*90f0*/  SHFL.IDX PT, R0, R24, RZ, 0x1e1f ;  /* 0x001e1fff18007589 */ /* 0x0000e800000e0000 */
[----:B------:R0:W4:Y:S02]  /*9100*/  SHFL.IDX PT, R3, R30, RZ, 0x1e1f ;  /* 0x001e1fff1e037589 */ /* 0x00012400000e0000 */
.L_x_11154:
[----:B------:R-:W5:Y:S01]  /*9110*/  LDL R13, [R1+0x40] ;  /* 0x00004000010d7983 */ /* 0x000f620000100800 */
[----:B------:R-:W-:Y:S01]  /*9120*/  ULDC UR4, c[0x0][0x448] ;  /* 0x0001120000047ab9 */ /* 0x000fe20000000800 */
[----:B------:R-:W-:Y:S01]  /*9130*/  BSSY B1, `(.L_x_10940) ;  /* 0x000002c000017945 */ /* 0x000fe20003800000 */
[----:B------:R-:W-:Y:S01]  /*9140*/  IMAD R38, R25, UR4, RZ ;  /* 0x0000000419267c24 */ /* 0x000fe2000f8e02ff */
[----:B------:R-:W-:Y:S02]  /*9150*/  CS2R R4, SRZ ;  /* 0x0000000000047805 */ /* 0x000fe4000001ff00 */
[----:B------:R-:W-:Y:S02]  /*9160*/  CS2R R8, SRZ ;  /* 0x0000000000087805 */ /* 0x000fe4000001ff00 */
[----:B------:R-:W-:Y:S02]  /*9170*/  CS2R R10, SRZ ;  /* 0x00000000000a7805 */ /* 0x000fe4000001ff00 */
[----:B------:R-:W-:-:S02]  /*9180*/  CS2R R14, SRZ ;  /* 0x00000000000e7805 */ /* 0x000fc4000001ff00 */
[----:B------:R-:W-:Y:S02]  /*9190*/  ISETP.GE.AND P0, PT, R6, R38, PT ;  /* 0x000000260600720c */ /* 0x000fe40003f06270 */
[----:B0-----:R-:W-:Y:S02]  /*91a0*/  CS2R R24, SRZ ;  /* 0x0000000000187805 */ /* 0x001fe4000001ff00 */
[----:B------:R-:W-:Y:S02]  /*91b0*/  CS2R R26, SRZ ;  /* 0x00000000001a7805 */ /* 0x000fe4000001ff00 */
[----:B-----5:R-:W-:-:S04]  /*91c0*/  LEA.HI R7, R13, R13, RZ, 0x1 ;  /* 0x0000000d0d077211 */ /* 0x020fc800078f08ff */
[----:B------:R-:W-:Y:S02]  /*91d0*/  LOP3.LUT R12, R7, 0xfffffffe, RZ, 0xc0, !PT ;  /* 0xfffffffe070c7812 */ /* 0x000fe400078ec0ff */
[----:B------:R-:W-:-:S03]  /*91e0*/  CS2R R6, SRZ ;  /* 0x0000000000067805 */ /* 0x000fc6000001ff00 */
[----:B------:R-:W-:Y:S01]  /*91f0*/  IMAD.IADD R37, R13, 0x1, -R12 ;  /* 0x000000010d257824 */ /* 0x000fe200078e0a0c */
[----:B------:R-:W-:-:S04]  /*9200*/  CS2R R12, SRZ ;  /* 0x00000000000c7805 */ /* 0x000fc8000001ff00 */
[----:B------:R-:W-:Y:S01]  /*9210*/  SHF.L.U32 R37, R37, 0x1f, RZ ;  /* 0x0000001f25257819 */ /* 0x000fe200000006ff */
[----:B------:R-:W-:Y:S06]  /*9220*/  @P0 BRA `(.L_x_10941) ;  /* 0x0000000000700947 */ /* 0x000fec0003800000 */
[----:B------:R-:W3:Y:S01]  /*9230*/  LDL R28, [R1+0x8] ;  /* 0x00000800011c7983 */ /* 0x000ee20000100800 */
[C---:B------:R-:W-:Y:S01]  /*9240*/  VIADD R4, R16.reuse, 0x20 ;  /* 0x0000002010047836 */ /* 0x040fe20000000000 */
[----:B------:R-:W-:Y:S01]  /*9250*/  ULDC UR4, c[0x0][0x3f4] ;  /* 0x0000fd0000047ab9 */ /* 0x000fe20000000800 */
[----:B------:R-:W-:Y:S02]  /*9260*/  CS2R R12, SRZ ;  /* 0x00000000000c7805 */ /* 0x000fe4000001ff00 */
[----:B------:R-:W-:Y:S02]  /*9270*/  ISETP.GE.AND P4, PT, R16, UR4, PT ;  /* 0x0000000410007c0c */ /* 0x000fe4000bf86270 */
[----:B------:R-:W-:Y:S02]  /*9280*/  CS2R R14, SRZ ;  /* 0x00000000000e7805 */ /* 0x000fe4000001ff00 */
[----:B------:R-:W-:Y:S02]  /*9290*/  ISETP.GE.AND P5, PT, R4, UR4, PT ;  /* 0x0000000404007c0c */ /* 0x000fe4000bfa6270 */
[----:B------:R-:W-:-:S02]  /*92a0*/  CS2R R24, SRZ ;  /* 0x0000000000187805 */ /* 0x000fc4000001ff00 */
[----:B------:R-:W-:Y:S02]  /*92b0*/  CS2R R26, SRZ ;  /* 0x00000000001a7805 */ /* 0x000fe4000001ff00 */
[----:B------:R-:W-:Y:S02]  /*92c0*/  CS2R R8, SRZ ;  /* 0x0000000000087805 */ /* 0x000fe4000001ff00 */
[----:B------:R-:W-:Y:S02]  /*92d0*/  CS2R R10, SRZ ;  /* 0x00000000000a7805 */ /* 0x000fe4000001ff00 */
[----:B------:R-:W-:Y:S02]  /*92e0*/  @!P4 SHF.R.S32.HI R4, RZ, 0x1f, R16 ;  /* 0x0000001fff04c819 */ /* 0x000fe40000011410 */
[----:B--2---:R-:W-:-:S05]  /*92f0*/  @!P4 IADD3 R30, P1, R16, R21, RZ ;  /* 0x00000015101ec210 */ /* 0x004fca0007f3e0ff */
[--C-:B----4-:R-:W-:Y:S01]  /*9300*/  @!P4 IMAD.X R31, R3, 0x1, R4.reuse, P1 ;  /* 0x00000001031fc824 */ /* 0x110fe200008e0604 */
[----:B---3--:R-:W-:Y:S02]  /*9310*/  @!P5 SHF.L.U32 R6, R28, 0x4, RZ ;  /* 0x000000041c06d819 */ /* 0x008fe400000006ff */
[-C--:B-1----:R-:W-:Y:S02]  /*9320*/  @!P4 IADD3 R28, P0, R16, R29.reuse, RZ ;  /* 0x0000001d101cc210 */ /* 0x082fe40007f1e0ff */
[C---:B------:R-:W-:Y:S02]  /*9330*/  @!P5 IADD3 R32, P2, R6.reuse, R29, RZ ;  /* 0x0000001d0620d210 */ /* 0x040fe40007f5e0ff */
[----:B------:R-:W-:Y:S01]  /*9340*/  @!P5 IADD3 R34, P3, R6, R21, RZ ;  /* 0x000000150622d210 */ /* 0x000fe20007f7e0ff */
[----:B------:R-:W-:Y:S01]  /*9350*/  @!P4 IMAD.X R29, R0, 0x1, R4, P0 ;  /* 0x00000001001dc824 */ /* 0x000fe200000e0604 */
[----:B------:R-:W-:Y:S02]  /*9360*/  @!P5 SHF.R.S32.HI R6, RZ, 0x1f, R6 ;  /* 0x0000001fff06d819 */ /* 0x000fe40000011406 */
[----:B------:R-:W-:-:S02]  /*9370*/  CS2R R4, SRZ ;  /* 0x0000000000047805 */ /* 0x000fc4000001ff00 */
[----:B------:R0:W5:Y:S01]  /*9380*/  @!P4 LD.E.128 R12, desc[UR42][R28.64] ;  /* 0x0000002a1c0cc980 */ /* 0x000162000c101d00 */
[--C-:B------:R-:W-:Y:S02]  /*9390*/  @!P5 IMAD.X R33, R0, 0x1, R6.reuse, P2 ;  /* 0x000000010021d824 */ /* 0x100fe400010e0606 */
[----:B------:R-:W-:Y:S01]  /*93a0*/  @!P5 IMAD.X R35, R3, 0x1, R6, P3 ;  /* 0x000000010323d824 */ /* 0x000fe200018e0606 */
[----:B------:R-:W-:Y:S02]  /*93b0*/  CS2R R6, SRZ ;  /* 0x0000000000067805 */ /* 0x000fe4000001ff00 */
[----:B------:R0:W5:Y:S04]  /*93c0*/  @!P5 LD.E.128 R24, desc[UR42][R32.64] ;  /* 0x0000002a2018d980 */ /* 0x000168000c101d00 */
[----:B------:R0:W5:Y:S04]  /*93d0*/  @!P4 LD.E.128 R4, desc[UR42][R30.64] ;  /* 0x0000002a1e04c980 */ /* 0x000168000c101d00 */
[----:B------:R0:W5:Y:S02]  /*93e0*/  @!P5 LD.E.128 R8, desc[UR42][R34.64] ;  /* 0x0000002a2208d980 */ /* 0x000164000c101d00 */
.L_x_10941:
[----:B------:R-:W-:Y:S05]  /*93f0*/  BSYNC B1 ;  /* 0x0000000000017941 */ /* 0x000fea0003800000 */
.L_x_10940:
[----:B---3--:R-:W3:Y:S01]  /*9400*/  S2R R0, SR_TID.X ;  /* 0x0000000000007919 */ /* 0x008ee20000002100 */
[----:B------:R-:W1:Y:S01]  /*9410*/  SYNCS.PHASECHK.TRANS64.TRYWAIT P0, [R18+URZ+0x19c00], R37 ;  /* 0x019c0025120075a7 */ /* 0x000e62000800017f */
[----:B------:R-:W-:Y:S01]  /*9420*/  BSSY B1, `(.L_x_10942) ;  /* 0x0000008000017945 */ /* 0x000fe20003800000 */
[----:B---3--:R-:W-:-:S05]  /*9430*/  VIADD R0, R0, 0xffffff80 ;  /* 0xffffff8000007836 */ /* 0x008fca0000000000 */
[----:B----4-:R-:W-:Y:S01]  /*9440*/  LEA.HI R3, R0, R0, RZ, 0x1 ;  /* 0x0000000000037211 */ /* 0x010fe200078f08ff */
[----:B------:R-:W-:-:S03]  /*9450*/  IMAD R0, R153, -0xc0, R38 ;  /* 0xffffff4099007824 */ /* 0x000fc600078e0226 */
[----:B------:R-:W-:Y:S02]  /*9460*/  SHF.R.S32.HI R3, RZ, 0x1, R3 ;  /* 0x00000001ff037819 */ /* 0x000fe40000011403 */
[----:B------:R-:W-:-:S04]  /*9470*/  VIMNMX R0, R0, 0xc0, PT ;  /* 0x000000c000007848 */ /* 0x000fc80003fe0100 */
[----:B------:R-:W-:Y:S01]  /*9480*/  ISETP.GE.AND P1, PT, R3, R0, PT ;  /* 0x000000000300720c */ /* 0x000fe20003f26270 */
[----:B-1----:R-:W-:-:S12]  /*9490*/  @!P0 BRA `(.L_x_10943) ;  /* 0x0000010400ac8947 */ /* 0x002fd80003800000 */
.L_x_11155:
[----:B------:R-:W-:Y:S05]  /*94a0*/  BSYNC B1 ;  /* 0x0000000000017941 */ /* 0x000fea0003800000 */
.L_x_10942:
[----:B------:R-:W-:Y:S05]  /*94b0*/  @P1 BRA `(.L_x_10934) ;  /* 0x0000002000081947 */ /* 0x000fea0003800000 */
[----:B------:R3:W5:Y:S01]  /*94c0*/  LDL R63, [R1+0x10] ;  /* 0x00001000013f7983 */ /* 0x0007620000100800 */
[----:B------:R-:W4:Y:S03]  /*94d0*/  LDC R3, c[0x0][0x3f4] ;  /* 0x0000fd00ff037b82 */ /* 0x000f260000000800 */
[----:B------:R3:W5:Y:S04]  /*94e0*/  LDL R62, [R1+0x20] ;  /* 0x00002000013e7983 */ /* 0x0007680000100800 */
[----:B------:R3:W5:Y:S01]  /*94f0*/  LDL R61, [R1+0x64] ;  /* 0x00006400013d7983 */ /* 0x0007620000100800 */
[C---:B------:R-:W-:Y:S01]  /*9500*/  VIADD R0, R16.reuse, 0x20 ;  /* 0x0000002010007836 */ /* 0x040fe20000000000 */
[----:B------:R-:W-:Y:S01]  /*9510*/  BSSY B1, `(.L_x_10944) ;  /* 0x00000fd000017945 */ /* 0x000fe20003800000 */
[----:B----4-:R-:W-:-:S03]  /*9520*/  ISETP.GE.AND P0, PT, R16, R3, PT ;  /* 0x000000031000720c */ /* 0x010fc60003f06270 */
[----:B------:R-:W-:-:S10]  /*9530*/  ISETP.GE.AND P1, PT, R0, R3, PT ;  /* 0x000000030000720c */ /* 0x000fd40003f26270 */
[----:B---3--:R-:W-:Y:S05]  /*9540*/  @P0 BRA `(.L_x_10945) ;  /* 0x0000000c00e40947 */ /* 0x008fea0003800000 */
[----:B0-----:R-:W0:Y:S01]  /*9550*/  S2R R30, SR_TID.X ;  /* 0x00000000001e7919 */ /* 0x001e220000002100 */
[----:B--2--5:R-:W-:Y:S02]  /*9560*/  SHF.R.U32.HI R21, RZ, 0x8, R12 ;  /* 0x00000008ff157819 */ /* 0x024fe4000001160c */
[----:B------:R-:W-:Y:S02]  /*9570*/  LOP3.LUT R0, R12, 0xff, RZ, 0xc0, !PT ;  /* 0x000000ff0c007812 */ /* 0x000fe400078ec0ff */
[----:B------:R-:W-:Y:S02]  /*9580*/  LOP3.LUT R21, R21, 0xff, RZ, 0xc0, !PT ;  /* 0x000000ff15157812 */ /* 0x000fe400078ec0ff */
[----:B------:R-:W-:Y:S02]  /*9590*/  SHF.R.U32.HI R29, RZ, 0x8, R13 ;  /* 0x00000008ff1d7819 */ /* 0x000fe4000001160d */
[----:B-1----:R-:W-:Y:S02]  /*95a0*/  PRMT R37, R21, 0x7604, R0 ;  /* 0x0000760415257816 */ /* 0x002fe40000000000 */
[----:B------:R-:W-:-:S02]  /*95b0*/  SHF.R.U32.HI R31, RZ, 0x8, R14 ;  /* 0x00000008ff1f7819 */ /* 0x000fc4000001160e */
[----:B------:R-:W-:Y:S02]  /*95c0*/  LOP3.LUT R28, R13, 0xff, RZ, 0xc0, !PT ;  /* 0x000000ff0d1c7812 */ /* 0x000fe400078ec0ff */
[----:B------:R-:W-:Y:S02]  /*95d0*/  LOP3.LUT R29, R29, 0xff, RZ, 0xc0, !PT ;  /* 0x000000ff1d1d7812 */ /* 0x000fe400078ec0ff */
[----:B------:R-:W-:Y:S02]  /*95e0*/  LOP3.LUT R31, R31, 0xff, RZ, 0xc0, !PT ;  /* 0x000000ff1f1f7812 */ /* 0x000fe400078ec0ff */
[----:B------:R-:W-:Y:S02]  /*95f0*/  PRMT R38, R29, 0x7604, R28 ;  /* 0x000076041d267816 */ /* 0x000fe4000000001c */
[----:B------:R-:W-:Y:S02]  /*9600*/  SHF.R.U32.HI R29, RZ, 0x8, R15 ;  /* 0x00000008ff1d7819 */ /* 0x000fe4000001160f */
[----:B------:R-:W-:-:S02]  /*9610*/  LOP3.LUT R28, R15, 0xff, RZ, 0xc0, !PT ;  /* 0x000000ff0f1c7812 */ /* 0x000fc400078ec0ff */
[----:B------:R-:W-:Y:S02]  /*9620*/  LOP3.LUT R29, R29, 0xff, RZ, 0xc0, !PT ;  /* 0x000000ff1d1d7812 */ /* 0x000fe400078ec0ff */
[----:B------:R-:W-:Y:S02]  /*9630*/  SHF.R.U32.HI R42, RZ, 0x8, R5 ;  /* 0x00000008ff2a7819 */ /* 0x000fe40000011605 */
[----:B------:R-:W-:Y:S02]  /*9640*/  PRMT R40, R29, 0x7604, R28 ;  /* 0x000076041d287816 */ /* 0x000fe4000000001c */
[----:B------:R-:W-:Y:S01]  /*9650*/  SHF.R.U32.HI R43, RZ, 0x8, R6 ;  /* 0x00000008ff2b7819 */ /* 0x000fe20000011606 */
[----:B0-----:R-:W-:Y:S01]  /*9660*/  VIADD R33, R30, 0xffffff80 ;  /* 0xffffff801e217836 */ /* 0x001fe20000000000 */
[----:B------:R-:W-:Y:S02]  /*9670*/  LOP3.LUT R30, R14, 0xff, RZ, 0xc0, !PT ;  /* 0x000000ff0e1e7812 */ /* 0x000fe400078ec0ff */
[----:B------:R-:W-:-:S02]  /*9680*/  SHF.R.U32.HI R47, RZ, 0x8, R7 ;  /* 0x00000008ff2f7819 */ /* 0x000fc40000011607 */
[----:B------:R-:W-:Y:S02]  /*9690*/  LEA.HI R32, R33, R33, RZ, 0x1 ;  /* 0x0000002121207211 */ /* 0x000fe400078f08ff */
[----:B------:R-:W-:Y:S02]  /*96a0*/  PRMT R41, R31, 0x7604, R30 ;  /* 0x000076041f297816 */ /* 0x000fe4000000001e */
[----:B------:R-:W-:Y:S02]  /*96b0*/  LOP3.LUT R32, R32, 0xfffffffe, RZ, 0xc0, !PT ;  /* 0xfffffffe20207812 */ /* 0x000fe400078ec0ff */
[----:B------:R-:W-:Y:S02]  /*96c0*/  SHF.R.U32.HI R30, RZ, 0x8, R4 ;  /* 0x00000008ff1e7819 */ /* 0x000fe40000011604 */
[----:B------:R-:W-:Y:S01]  /*96d0*/  LOP3.LUT R42, R42, 0xff, RZ, 0xc0, !PT ;  /* 0x000000ff2a2a7812 */ /* 0x000fe200078ec0ff */
[----:B------:R-:W-:Y:S01]  /*96e0*/  IMAD.IADD R32, R33, 0x1, -R32 ;  /* 0x0000000121207824 */ /* 0x000fe200078e0a20 */
[----:B------:R-:W-:-:S02]  /*96f0*/  LOP3.LUT R33, R30, 0xff, RZ, 0xc0, !PT ;  /* 0x000000ff1e217812 */ /* 0x000fc400078ec0ff */
[----:B------:R-:W0:Y:S01]  /*9700*/  LDS.128 R28, [R20+0xf000] ;  /* 0x00f00000141c7984 */ /* 0x000e220000000c00 */
[----:B------:R-:W-:Y:S02]  /*9710*/  LOP3.LUT R44, R43, 0xff, RZ, 0xc0, !PT ;  /* 0x000000ff2b2c7812 */ /* 0x000fe400078ec0ff */
[----:B------:R-:W-:Y:S02]  /*9720*/  LEA.HI R0, R3, R32, RZ, 0x1c ;  /* 0x0000002003007211 */ /* 0x000fe400078fe0ff */
[----:B------:R-:W-:Y:S02]  /*9730*/  LOP3.LUT R32, R4, 0xff, RZ, 0xc0, !PT ;  /* 0x000000ff04207812 */ /* 0x000fe400078ec0ff */
[C---:B------:R-:W-:Y:S01]  /*9740*/  LEA.HI R21, R0.reuse, R0, RZ, 0x1 ;  /* 0x0000000000157211 */ /* 0x040fe200078f08ff */
[----:B------:R-:W-:Y:S01]  /*9750*/  IMAD.SHL.U32 R0, R0, 0x10, RZ ;  /* 0x0000001000007824 */ /* 0x000fe200078e00ff */
[----:B------:R-:W-:Y:S02]  /*9760*/  PRMT R45, R33, 0x7604, R32 ;  /* 0x00007604212d7816 */ /* 0x000fe40000000020 */
[----:B------:R-:W-:-:S02]  /*9770*/  SHF.R.S32.HI R21, RZ, 0x1, R21 ;  /* 0x00000001ff157819 */ /* 0x000fc40000011415 */
[----:B------:R-:W-:Y:S02]  /*9780*/  LOP3.LUT R0, R63, 0x10, R0, 0xf8, !PT ;  /* 0x000000103f007812 */ /* 0x000fe400078ef800 */
[----:B------:R-:W-:Y:S01]  /*9790*/  LOP3.LUT R46, R7, 0xff, RZ, 0xc0, !PT ;  /* 0x000000ff072e7812 */ /* 0x000fe200078ec0ff */
[----:B------:R-:W-:Y:S01]  /*97a0*/  IMAD R21, R21, 0x1800, R62 ;  /* 0x0000180015157824 */ /* 0x000fe200078e023e */
[----:B------:R-:W-:Y:S02]  /*97b0*/  LOP3.LUT R0, R0, R61, RZ, 0x3c, !PT ;  /* 0x0000003d00007212 */ /* 0x000fe400078e3cff */
[----:B------:R-:W-:Y:S02]  /*97c0*/  LOP3.LUT R43, R47, 0xff, RZ, 0xc0, !PT ;  /* 0x000000ff2f2b7812 */ /* 0x000fe400078ec0ff */
[----:B------:R-:W-:Y:S02]  /*97d0*/  IADD3 R0, R18, R21, R0 ;  /* 0x0000001512007210 */ /* 0x000fe40007ffe000 */
[----:B------:R-:W-:-:S02]  /*97e0*/  LOP3.LUT R21, R5, 0xff, RZ, 0xc0, !PT ;  /* 0x000000ff05157812 */ /* 0x000fc400078ec0ff */
[----:B------:R-:W-:Y:S01]  /*97f0*/  PRMT R46, R43, 0x7604, R46 ;  /* 0x000076042b2e7816 */ /* 0x000fe2000000002e */
[----:B------:R-:W1:Y:S01]  /*9800*/  LDS.128 R32, [R0+0xf000] ;  /* 0x00f0000000207984 */ /* 0x000e620000000c00 */
[----:B------:R-:W-:Y:S02]  /*9810*/  PRMT R42, R42, 0x7604, R21 ;  /* 0x000076042a2a7816 */ /* 0x000fe40000000015 */
[----:B------:R-:W-:Y:S02]  /*9820*/  SHF.R.U32.HI R21, RZ, 0x10, R13 ;  /* 0x00000010ff157819 */ /* 0x000fe4000001160d */
[----:B------:R-:W-:Y:S02]  /*9830*/  SHF.R.U32.HI R47, RZ, 0x10, R5 ;  /* 0x00000010ff2f7819 */ /* 0x000fe40000011605 */
[----:B------:R-:W-:Y:S01]  /*9840*/  SHF.R.U32.HI R43, RZ, 0x10, R15 ;  /* 0x00000010ff2b7819 */ /* 0x000fe2000001160f */
[----:B------:R-:W-:Y:S01]  /*9850*/  IMAD.U32 R21, R21, 0x10000, RZ ;  /* 0x0001000015157824 */ /* 0x000fe200078e00ff */
[----:B------:R-:W-:Y:S01]  /*9860*/  LOP3.LUT R39, R6, 0xff, RZ, 0xc0, !PT ;  /* 0x000000ff06277812 */ /* 0x000fe200078ec0ff */
[----:B------:R-:W-:Y:S01]  /*9870*/  IMAD.U32 R47, R47, 0x10000, RZ ;  /* 0x000100002f2f7824 */ /* 0x000fe200078e00ff */
[----:B------:R-:W-:Y:S01]  /*9880*/  SHF.R.U32.HI R51, RZ, 0x10, R7 ;  /* 0x00000010ff337819 */ /* 0x000fe20000011607 */
[----:B------:R-:W-:Y:S01]  /*9890*/  IMAD.U32 R43, R43, 0x10000, RZ ;  /* 0x000100002b2b7824 */ /* 0x000fe200078e00ff */
[----:B------:R-:W-:-:S02]  /*98a0*/  PRMT R49, R44, 0x7604, R39 ;  /* 0x000076042c317816 */ /* 0x000fc40000000027 */
        /* <DEDUP_REMOVED lines=15> */
[-C--:B0-----:R-:W-:Y:S02]  /*99a0*/  F2FP.F16.E4M3.UNPACK_B R14, R28.reuse ;  /* 0x0000001cff0e723e */ /* 0x081fe400020006ff */
[----:B------:R-:W-:Y:S02]  /*99b0*/  F2FP.F16.E4M3.UNPACK_B R37, R28.H1 ;  /* 0x0000001cff25723e */ /* 0x000fe400030006ff */
[-C--:B------:R-:W-:Y:S02]  /*99c0*/  F2FP.F16.E4M3.UNPACK_B R38, R29.reuse ;  /* 0x0000001dff26723e */ /* 0x080fe400020006ff */
[----:B------:R-:W-:-:S02]  /*99d0*/  F2FP.F16.E4M3.UNPACK_B R39, R29.H1 ;  /* 0x0000001dff27723e */ /* 0x000fc400030006ff */
[----:B------:R-:W-:Y:S01]  /*99e0*/  F2FP.F16.E4M3.UNPACK_B R49, R48 ;  /* 0x00000030ff31723e */ /* 0x000fe200020006ff */
[--C-:B------:R-:W-:Y:S01]  /*99f0*/  HADD2.F32 R13, -RZ, R38.reuse.H0_H0 ;  /* 0x20000026ff0d7230 */ /* 0x100fe20000004100 */
[----:B-1----:R-:W-:Y:S01]  /*9a00*/  F2FP.F16.E4M3.UNPACK_B R28, R33 ;  /* 0x00000021ff1c723e */ /* 0x002fe200020006ff */
[----:B------:R-:W-:Y:S01]  /*9a10*/  HADD2.F32 R38, -RZ, R38.H1_H1 ;  /* 0x30000026ff267230 */ /* 0x000fe20000004100 */
[----:B------:R-:W-:Y:S01]  /*9a20*/  F2FP.F16.E4M3.UNPACK_B R29, R44 ;  /* 0x0000002cff1d723e */ /* 0x000fe200020006ff */
[--C-:B------:R-:W-:Y:S01]  /*9a30*/  HADD2.F32 R50, -RZ, R49.reuse.H0_H0 ;  /* 0x20000031ff327230 */ /* 0x100fe20000004100 */
[----:B------:R-:W-:Y:S01]  /*9a40*/  LOP3.LUT R51, R46, 0xff0000, R51, 0xf8, !PT ;  /* 0x00ff00002e337812 */ /* 0x000fe200078ef833 */
[--C-:B------:R-:W-:Y:S01]  /*9a50*/  HADD2.F32 R6, -RZ, R28.reuse.H0_H0 ;  /* 0x2000001cff067230 */ /* 0x100fe20000004100 */
[-C--:B------:R-:W-:Y:S01]  /*9a60*/  F2FP.F16.E4M3.UNPACK_B R40, R31.reuse ;  /* 0x0000001fff28723e */ /* 0x080fe200020006ff */
[----:B------:R-:W-:Y:S01]  /*9a70*/  HADD2.F32 R49, -RZ, R49.H1_H1 ;  /* 0x30000031ff317230 */ /* 0x000fe20000004100 */
[----:B------:R-:W-:Y:S01]  /*9a80*/  F2FP.F16.E4M3.UNPACK_B R46, R31.H1 ;  /* 0x0000001fff2e723e */ /* 0x000fe200030006ff */
[----:B------:R-:W-:Y:S01]  /*9a90*/  HADD2.F32 R31, -RZ, R29.H0_H0 ;  /* 0x2000001dff1f7230 */ /* 0x000fe20000004100 */
[----:B------:R-:W-:Y:S01]  /*9aa0*/  F2FP.F16.E4M3.UNPACK_B R41, R33.H1 ;  /* 0x00000021ff29723e */ /* 0x000fe200030006ff */
[----:B------:R-:W-:Y:S01]  /*9ab0*/  HADD2.F32 R28, -RZ, R28.H1_H1 ;  /* 0x3000001cff1c7230 */ /* 0x000fe20000004100 */
[----:B------:R-:W-:-:S02]  /*9ac0*/  F2FP.F16.E4M3.UNPACK_B R33, R32 ;  /* 0x00000020ff21723e */ /* 0x000fc400020006ff */
[----:B------:R-:W-:Y:S01]  /*9ad0*/  F2FP.F16.E4M3.UNPACK_B R43, R32.H1 ;  /* 0x00000020ff2b723e */ /* 0x000fe200030006ff */
[----:B------:R-:W-:Y:S01]  /*9ae0*/  FMUL.FTZ R32, R6, R50 ;  /* 0x0000003206207220 */ /* 0x000fe20000410000 */
[----:B------:R-:W-:Y:S01]  /*9af0*/  F2FP.F16.E4M3.UNPACK_B R42, R35 ;  /* 0x00000023ff2a723e */ /* 0x000fe200020006ff */
[----:B------:R-:W-:Y:S01]  /*9b00*/  FMUL.FTZ R53, R28, R49 ;  /* 0x000000311c357220 */ /* 0x000fe20000410000 */
[----:B------:R-:W-:Y:S01]  /*9b10*/  F2FP.F16.E4M3.UNPACK_B R47, R35.H1 ;  /* 0x00000023ff2f723e */ /* 0x000fe200030006ff */
[-C--:B------:R-:W-:Y:S01]  /*9b20*/  FMUL.FTZ R35, R6, R31.reuse ;  /* 0x0000001f06237220 */ /* 0x080fe20000410000 */
[----:B------:R-:W-:Y:S01]  /*9b30*/  F2FP.F16.E4M3.UNPACK_B R48, R48.H1 ;  /* 0x00000030ff30723e */ /* 0x000fe200030006ff */
[C---:B------:R-:W-:Y:S01]  /*9b40*/  FFMA.FTZ R6, R13.reuse, R31, -R32 ;  /* 0x0000001f0d067223 */ /* 0x040fe20000010820 */
[----:B------:R-:W-:Y:S01]  /*9b50*/  F2FP.F16.E4M3.UNPACK_B R44, R44.H1 ;  /* 0x0000002cff2c723e */ /* 0x000fe200030006ff */
[----:B------:R-:W-:Y:S01]  /*9b60*/  FFMA.FTZ R13, R13, R50, R35 ;  /* 0x000000320d0d7223 */ /* 0x000fe20000010023 */
[----:B------:R-:W-:Y:S01]  /*9b70*/  HADD2.F32 R31, -RZ, R29.H1_H1 ;  /* 0x3000001dff1f7230 */ /* 0x000fe20000004100 */
[----:B------:R-:W-:Y:S01]  /*9b80*/  LOP3.LUT R51, R51, 0xff000000, R7, 0xf8, !PT ;  /* 0xff00000033337812 */ /* 0x000fe200078ef807 */
[----:B------:R-:W-:Y:S01]  /*9b90*/  HADD2.F32 R50, -RZ, R48.H0_H0 ;  /* 0x20000030ff327230 */ /* 0x000fe20000004100 */
[----:B------:R-:W-:Y:S01]  /*9ba0*/  F2FP.F16.E4M3.UNPACK_B R7, R34 ;  /* 0x00000022ff07723e */ /* 0x000fe200020006ff */
[----:B------:R-:W-:-:S02]  /*9bb0*/  HADD2.F32 R29, -RZ, R41.H0_H0 ;  /* 0x20000029ff1d7230 */ /* 0x000fc40000004100 */
[----:B------:R-:W-:Y:S01]  /*9bc0*/  FMUL.FTZ R28, R28, R31 ;  /* 0x0000001f1c1c7220 */ /* 0x000fe20000410000 */
[----:B------:R-:W-:Y:S01]  /*9bd0*/  HADD2.F32 R35, -RZ, R44.H0_H0 ;  /* 0x2000002cff237230 */ /* 0x000fe20000004100 */
[----:B------:R-:W-:Y:S01]  /*9be0*/  F2FP.F16.E4M3.UNPACK_B R52, R51 ;  /* 0x00000033ff34723e */ /* 0x000fe200020006ff */
[----:B------:R-:W-:Y:S02]  /*9bf0*/  HADD2.F32 R32, -RZ, R39.H0_H0 ;  /* 0x20000027ff207230 */ /* 0x000fe40000004100 */
[CC--:B------:R-:W-:Y:S01]  /*9c00*/  FMUL.FTZ R55, R29.reuse, R50.reuse ;  /* 0x000000321d377220 */ /* 0x0c0fe20000410000 */
[----:B------:R-:W-:Y:S02]  /*9c10*/  HADD2.F32 R41, -RZ, R41.H1_H1 ;  /* 0x30000029ff297230 */ /* 0x000fe40000004100 */
[----:B------:R-:W-:Y:S01]  /*9c20*/  FMUL.FTZ R57, R29, R35 ;  /* 0x000000231d397220 */ /* 0x000fe20000410000 */
[----:B------:R-:W-:Y:S01]  /*9c30*/  FFMA.FTZ R29, R38, R31, -R53 ;  /* 0x0000001f261d7223 */ /* 0x000fe20000010835 */
[----:B------:R-:W-:Y:S01]  /*9c40*/  FFMA.FTZ R31, R32, R35, -R55 ;  /* 0x00000023201f7223 */ /* 0x000fe20000010837 */
[----:B------:R-:W-:Y:S01]  /*9c50*/  FFMA.FTZ R28, R38, R49, R28 ;  /* 0x00000031261c7223 */ /* 0x000fe2000001001c */
[----:B------:R-:W-:Y:S01]  /*9c60*/  FFMA.FTZ R32, R32, R50, R57 ;  /* 0x0000003220207223 */ /* 0x000fe20000010039 */
[----:B------:R-:W-:Y:S01]  /*9c70*/  HADD2.F32 R50, -RZ, R48.H1_H1 ;  /* 0x30000030ff327230 */ /* 0x000fe20000004100 */
[----:B------:R-:W-:Y:S01]  /*9c80*/  F2FP.F16.E4M3.UNPACK_B R48, R45 ;  /* 0x0000002dff30723e */ /* 0x000fe200020006ff */
        /* <DEDUP_REMOVED lines=16> */
[----:B------:R-:W-:Y:S01]  /*9d90*/  F2FP.F16.E4M3.UNPACK_B R54, R51.H1 ;  /* 0x00000033ff36723e */ /* 0x000fe200030006ff */
[----:B------:R-:W-:Y:S01]  /*9da0*/  HADD2.F32 R49, -RZ, R48.H1_H1 ;  /* 0x30000030ff317230 */ /* 0x000fe20000004100 */
[----:B------:R-:W-:Y:S01]  /*9db0*/  F2FP.F16.E4M3.UNPACK_B R48, R45.H1 ;  /* 0x0000002dff30723e */ /* 0x000fe200030006ff */
[----:B------:R-:W-:Y:S02]  /*9dc0*/  HADD2.F32 R51, -RZ, R52.H1_H1 ;  /* 0x30000034ff337230 */ /* 0x000fe40000004100 */
[----:B------:R-:W-:Y:S01]  /*9dd0*/  FFMA.FTZ R35, R35, R53, R58 ;  /* 0x0000003523237223 */ /* 0x000fe2000001003a */
[----:B------:R-:W-:Y:S02]  /*9de0*/  HADD2.F32 R52, -RZ, R54.H0_H0 ;  /* 0x20000036ff347230 */ /* 0x000fe40000004100 */
[----:B------:R-:W-:Y:S01]  /*9df0*/  FMUL.FTZ R56, R42, R49 ;  /* 0x000000312a387220 */ /* 0x000fe20000410000 */
[----:B------:R-:W-:-:S02]  /*9e00*/  HADD2.F32 R44, -RZ, R47.H0_H0 ;  /* 0x2000002fff2c7230 */ /* 0x000fc40000004100 */
[----:B------:R-:W-:Y:S01]  /*9e10*/  FMUL.FTZ R53, R42, R51 ;  /* 0x000000332a357220 */ /* 0x000fe20000410000 */
[----:B------:R-:W-:Y:S01]  /*9e20*/  HADD2.F32 R50, -RZ, R48.H0_H0 ;  /* 0x20000030ff327230 */ /* 0x000fe20000004100 */
[----:B------:R-:W-:Y:S01]  /*9e30*/  F2FP.F16.E4M3.UNPACK_B R30, R30.H1 ;  /* 0x0000001eff1e723e */ /* 0x000fe200030006ff */
[----:B------:R-:W-:Y:S02]  /*9e40*/  HADD2.F32 R40, -RZ, R40.H1_H1 ;  /* 0x30000028ff287230 */ /* 0x000fe40000004100 */
[C---:B------:R-:W-:Y:S01]  /*9e50*/  FMUL.FTZ R58, R44.reuse, R52 ;  /* 0x000000342c3a7220 */ /* 0x040fe20000410000 */
[--C-:B------:R-:W-:Y:S02]  /*9e60*/  HADD2.F32 R45, -RZ, R46.reuse.H0_H0 ;  /* 0x2000002eff2d7230 */ /* 0x100fe40000004100 */
[-C--:B------:R-:W-:Y:S01]  /*9e70*/  FMUL.FTZ R55, R44, R50.reuse ;  /* 0x000000322c377220 */ /* 0x080fe20000410000 */
[----:B------:R-:W-:Y:S02]  /*9e80*/  HADD2.F32 R46, -RZ, R46.H1_H1 ;  /* 0x3000002eff2e7230 */ /* 0x000fe40000004100 */
[C---:B------:R-:W-:Y:S01]  /*9e90*/  FFMA.FTZ R42, R40.reuse, R49, -R53 ;  /* 0x00000031282a7223 */ /* 0x040fe20000010835 */
[----:B------:R-:W-:Y:S01]  /*9ea0*/  FFMA.FTZ R40, R40, R51, R56 ;  /* 0x0000003328287223 */ /* 0x000fe20000010038 */
[C---:B------:R-:W-:Y:S01]  /*9eb0*/  FFMA.FTZ R44, R45.reuse, R50, -R58 ;  /* 0x000000322d2c7223 */ /* 0x040fe2000001083a */
[----:B------:R-:W-:Y:S01]  /*9ec0*/  F2FP.F16.E4M3.UNPACK_B R53, R15.H1 ;  /* 0x0000000fff35723e */ /* 0x000fe200030006ff */
[----:B------:R-:W-:Y:S01]  /*9ed0*/  FFMA.FTZ R45, R45, R52, R55 ;  /* 0x000000342d2d7223 */ /* 0x000fe20000010037 */
[----:B------:R-:W-:Y:S01]  /*9ee0*/  F2FP.F16.E4M3.UNPACK_B R50, R21.H1 ;  /* 0x00000015ff32723e */ /* 0x000fe200030006ff */
[----:B------:R-:W-:Y:S01]  /*9ef0*/  HADD2.F32 R51, -RZ, R48.H1_H1 ;  /* 0x30000030ff337230 */ /* 0x000fe20000004100 */
[----:B------:R-:W-:Y:S01]  /*9f00*/  F2FP.SATFINITE.E4M3.F32.PACK_AB_MERGE_C R32, R41, R32, RZ ;  /* 0x000000202920723e */ /* 0x000fe200048070ff */
[----:B------:R-:W-:-:S02]  /*9f10*/  HADD2.F32 R55, -RZ, R54.H1_H1 ;  /* 0x30000036ff377230 */ /* 0x000fc40000004100 */
[----:B------:R-:W-:Y:S01]  /*9f20*/  HADD2.F32 R48, -RZ, R47.H1_H1 ;  /* 0x3000002fff307230 */ /* 0x000fe20000004100 */
[----:B------:R-:W-:Y:S01]  /*9f30*/  F2FP.SATFINITE.E4M3.F32.PACK_AB_MERGE_C R13, R28, R13, R32 ;  /* 0x0000000d1c0d723e */ /* 0x000fe20004807020 */
[----:B------:R-:W-:Y:S02]  /*9f40*/  HADD2.F32 R54, -RZ, R53.H0_H0 ;  /* 0x20000035ff367230 */ /* 0x000fe40000004100 */
        /* <DEDUP_REMOVED lines=8> */
[C---:B------:R-:W-:Y:S01]  /*9fd0*/  FFMA.FTZ R47, R46.reuse, R51, -R59 ;  /* 0x000000332e2f7223 */ /* 0x040fe2000001083b */
[----:B------:R-:W-:Y:S01]  /*9fe0*/  FFMA.FTZ R46, R46, R55, R56 ;  /* 0x000000372e2e7223 */ /* 0x000fe20000010038 */
[----:B------:R-:W-:Y:S02]  /*9ff0*/  HADD2.F32 R56, -RZ, R53.H1_H1 ;  /* 0x30000035ff387230 */ /* 0x000fe40000004100 */
[----:B------:R-:W-:Y:S01]  /*a000*/  FFMA.FTZ R48, R49, R52, -R48 ;  /* 0x0000003431307223 */ /* 0x000fe20000010830 */
[----:B------:R-:W-:Y:S01]  /*a010*/  HADD2.F32 R52, -RZ, R50.H1_H1 ;  /* 0x30000032ff347230 */ /* 0x000fe20000004100 */
[----:B------:R-:W-:Y:S01]  /*a020*/  F2FP.F16.E4M3.UNPACK_B R51, R15 ;  /* 0x0000000fff33723e */ /* 0x000fe200020006ff */
[----:B------:R-:W-:Y:S01]  /*a030*/  HADD2.F32 R37, -RZ, R37.H1_H1 ;  /* 0x30000025ff257230 */ /* 0x000fe20000004100 */
[----:B------:R-:W-:Y:S01]  /*a040*/  F2FP.F16.E4M3.UNPACK_B R50, R21 ;  /* 0x00000015ff32723e */ /* 0x000fe200020006ff */
[----:B------:R-:W-:Y:S01]  /*a050*/  FMUL.FTZ R58, R43, R56 ;  /* 0x000000382b3a7220 */ /* 0x000fe20000410000 */
[----:B------:R-:W-:Y:S01]  /*a060*/  FFMA.FTZ R49, R49, R54, R57 ;  /* 0x0000003631317223 */ /* 0x000fe20000010039 */
[----:B------:R-:W-:Y:S01]  /*a070*/  FMUL.FTZ R43, R43, R52 ;  /* 0x000000342b2b7220 */ /* 0x000fe20000410000 */
[----:B------:R-:W-:-:S02]  /*a080*/  HADD2.F32 R54, -RZ, R51.H0_H0 ;  /* 0x20000033ff367230 */ /* 0x000fc40000004100 */
[C---:B------:R-:W-:Y:S01]  /*a090*/  FFMA.FTZ R55, R37.reuse, R52, -R58 ;  /* 0x0000003425377223 */ /* 0x040fe2000001083a */
[----:B------:R-:W-:Y:S02]  /*a0a0*/  HADD2.F32 R21, -RZ, R33.H0_H0 ;  /* 0x20000021ff157230 */ /* 0x000fe40000004100 */
[----:B------:R-:W-:Y:S01]  /*a0b0*/  FFMA.FTZ R60, R37, R56, R43 ;  /* 0x00000038253c7223 */ /* 0x000fe2000001002b */
[----:B------:R-:W-:Y:S01]  /*a0c0*/  HADD2.F32 R52, -RZ, R50.H0_H0 ;  /* 0x20000032ff347230 */ /* 0x000fe20000004100 */
        /* <DEDUP_REMOVED lines=8> */
[-C--:B------:R-:W-:Y:S01]  /*a150*/  FMUL.FTZ R43, R33, R51.reuse ;  /* 0x00000033212b7220 */ /* 0x080fe20000410000 */
        /* <DEDUP_REMOVED lines=18> */
[----:B------:R-:W-:Y:S02]  /*a280*/  HADD2.F32 R30, -RZ, R30.H1_H1 ;  /* 0x3000001eff1e7230 */ /* 0x000fe40000004100 */
[----:B------:R-:W-:Y:S01]  /*a290*/  FMUL.FTZ R33, R34, R37 ;  /* 0x0000002522217220 */ /* 0x000fe20000410000 */
[----:B------:R-:W-:Y:S01]  /*a2a0*/  FFMA.FTZ R43, R14, R43, R15 ;  /* 0x0000002b0e2b7223 */ /* 0x000fe2000001000f */
[----:B------:R-:W-:Y:S01]  /*a2b0*/  FMUL.FTZ R34, R34, R21 ;  /* 0x0000001522227220 */ /* 0x000fe20000410000 */
[----:B------:R-:W-:-:S02]  /*a2c0*/  HADD2.F32 R15, -RZ, R12.H0_H0 ;  /* 0x2000000cff0f7230 */ /* 0x000fc40000004100 */
[C---:B------:R-:W-:Y:S01]  /*a2d0*/  FFMA.FTZ R50, R30.reuse, R21, -R33 ;  /* 0x000000151e327223 */ /* 0x040fe20000010821 */
[----:B------:R-:W-:Y:S02]  /*a2e0*/  HADD2.F32 R14, -RZ, R12.H1_H1 ;  /* 0x3000000cff0e7230 */ /* 0x000fe40000004100 */
[----:B------:R-:W-:Y:S01]  /*a2f0*/  FFMA.FTZ R52, R30, R37, R34 ;  /* 0x000000251e347223 */ /* 0x000fe20000010022 */
[--C-:B------:R-:W-:Y:S02]  /*a300*/  HADD2.F32 R12, -RZ, R7.reuse.H0_H0 ;  /* 0x20000007ff0c7230 */ /* 0x100fe40000004100 */
[--C-:B------:R-:W-:Y:S01]  /*a310*/  HADD2.F32 R30, -RZ, R4.reuse.H1_H1 ;  /* 0x30000004ff1e7230 */ /* 0x100fe20000004100 */
[----:B------:R-:W-:Y:S01]  /*a320*/  F2FP.SATFINITE.E4M3.F32.PACK_AB_MERGE_C R50, R50, R57, RZ ;  /* 0x000000393232723e */ /* 0x000fe200048070ff */
[----:B------:R-:W-:Y:S01]  /*a330*/  HADD2.F32 R7, -RZ, R7.H1_H1 ;  /* 0x30000007ff077230 */ /* 0x000fe20000004100 */
[----:B------:R-:W-:Y:S01]  /*a340*/  F2FP.SATFINITE.E4M3.F32.PACK_AB_MERGE_C R43, R52, R43, RZ ;  /* 0x0000002b342b723e */ /* 0x000fe200048070ff */
[----:B------:R-:W-:-:S02]  /*a350*/  HADD2.F32 R21, -RZ, R4.H0_H0 ;  /* 0x20000004ff157230 */ /* 0x000fc40000004100 */
[--C-:B------:R-:W-:Y:S02]  /*a360*/  HADD2.F32 R4, -RZ, R5.reuse.H0_H0 ;  /* 0x20000005ff047230 */ /* 0x100fe40000004100 */
[C---:B------:R-:W-:Y:S01]  /*a370*/  FMUL.FTZ R34, R7.reuse, R30 ;  /* 0x0000001e07227220 */ /* 0x040fe20000410000 */
[----:B------:R-:W-:Y:S02]  /*a380*/  HADD2.F32 R5, -RZ, R5.H1_H1 ;  /* 0x30000005ff057230 */ /* 0x000fe40000004100 */
[C---:B------:R-:W-:Y:S01]  /*a390*/  FMUL.FTZ R33, R12.reuse, R21 ;  /* 0x000000150c217220 */ /* 0x040fe20000410000 */
[-C--:B------:R-:W-:Y:S01]  /*a3a0*/  FMUL.FTZ R7, R7, R14.reuse ;  /* 0x0000000e07077220 */ /* 0x080fe20000410000 */
[-C--:B------:R-:W-:Y:S01]  /*a3b0*/  FMUL.FTZ R12, R12, R15.reuse ;  /* 0x0000000f0c0c7220 */ /* 0x080fe20000410000 */
[C---:B------:R-:W-:Y:S02]  /*a3c0*/  FFMA.FTZ R34, R5.reuse, R14, -R34 ;  /* 0x0000000e05227223 */ /* 0x040fe40000010822 */
        /* <DEDUP_REMOVED lines=17> */
.L_x_10945:
[----:B------:R-:W-:Y:S05]  /*a4e0*/  BSYNC B1 ;  /* 0x0000000000017941 */ /* 0x000fea0003800000 */
.L_x_10944:
[----:B------:R-:W-:Y:S05]  /*a4f0*/  @P1 BRA `(.L_x_10934) ;  /* 0x0000000c00f81947 */ /* 0x000fea0003800000 */
[----:B--2---:R-:W2:Y:S04]  /*a500*/  LDL R21, [R1+0x8] ;  /* 0x0000080001157983 */ /* 0x004ea80000100800 */
[----:B------:R-:W4:Y:S01]  /*a510*/  LDL R49, [R1+0x60] ;  /* 0x0000600001317983 */ /* 0x000f220000100800 */
[----:B---3-5:R-:W-:Y:S02]  /*a520*/  SHF.R.U32.HI R0, RZ, 0x8, R24 ;  /* 0x00000008ff007819 */ /* 0x028fe40000011618 */
[----:B------:R-:W-:Y:S02]  /*a530*/  LOP3.LUT R5, R24, 0xff, RZ, 0xc0, !PT ;  /* 0x000000ff18057812 */ /* 0x000fe400078ec0ff */
[----:B------:R-:W-:Y:S02]  /*a540*/  LOP3.LUT R0, R0, 0xff, RZ, 0xc0, !PT ;  /* 0x000000ff00007812 */ /* 0x000fe400078ec0ff */
[----:B------:R-:W-:-:S02]  /*a550*/  SHF.R.U32.HI R14, RZ, 0x8, R25 ;  /* 0x00000008ff0e7819 */ /* 0x000fc40000011619 */
[----:B------:R-:W-:Y:S02]  /*a560*/  PRMT R20, R0, 0x7604, R5 ;  /* 0x0000760400147816 */ /* 0x000fe40000000005 */
[----:B------:R-:W-:Y:S02]  /*a570*/  LOP3.LUT R7, R25, 0xff, RZ, 0xc0, !PT ;  /* 0x000000ff19077812 */ /* 0x000fe400078ec0ff */
[----:B------:R-:W-:Y:S02]  /*a580*/  SHF.R.U32.HI R6, RZ, 0x8, R27 ;  /* 0x00000008ff067819 */ /* 0x000fe4000001161b */
[----:B------:R-:W-:Y:S02]  /*a590*/  LOP3.LUT R0, R14, 0xff, RZ, 0xc0, !PT ;  /* 0x000000ff0e007812 */ /* 0x000fe400078ec0ff */
[----:B------:R-:W-:Y:S02]  /*a5a0*/  LOP3.LUT R13, R27, 0xff, RZ, 0xc0, !PT ;  /* 0x000000ff1b0d7812 */ /* 0x000fe400078ec0ff */
[----:B------:R-:W-:-:S02]  /*a5b0*/  LOP3.LUT R6, R6, 0xff, RZ, 0xc0, !PT ;  /* 0x000000ff06067812 */ /* 0x000fc400078ec0ff */
[----:B0-----:R-:W-:Y:S02]  /*a5c0*/  PRMT R28, R0, 0x7604, R7 ;  /* 0x00007604001c7816 */ /* 0x001fe40000000007 */
[----:B------:R-:W-:Y:S02]  /*a5d0*/  SHF.R.U32.HI R12, RZ, 0x8, R8 ;  /* 0x00000008ff0c7819 */ /* 0x000fe40000011608 */
[----:B------:R-:W-:Y:S02]  /*a5e0*/  PRMT R32, R6, 0x7604, R13 ;  /* 0x0000760406207816 */ /* 0x000fe4000000000d */
[----:B------:R-:W-:Y:S02]  /*a5f0*/  LOP3.LUT R15, R8, 0xff, RZ, 0xc0, !PT ;  /* 0x000000ff080f7812 */ /* 0x000fe400078ec0ff */
[----:B------:R-:W-:Y:S02]  /*a600*/  LOP3.LUT R12, R12, 0xff, RZ, 0xc0, !PT ;  /* 0x000000ff0c0c7812 */ /* 0x000fe400078ec0ff */
[----:B------:R-:W-:-:S02]  /*a610*/  SHF.R.U32.HI R13, RZ, 0x8, R10 ;  /* 0x00000008ff0d7819 */ /* 0x000fc4000001160a */
[----:B------:R-:W-:Y:S02]  /*a620*/  PRMT R33, R12, 0x7604, R15 ;  /* 0x000076040c217816 */ /* 0x000fe4000000000f */
[----:B------:R-:W-:Y:S02]  /*a630*/  LOP3.LUT R14, R13, 0xff, RZ, 0xc0, !PT ;  /* 0x000000ff0d0e7812 */ /* 0x000fe400078ec0ff */
[----:B------:R-:W-:Y:S02]  /*a640*/  SHF.R.U32.HI R12, RZ, 0x8, R9 ;  /* 0x00000008ff0c7819 */ /* 0x000fe40000011609 */
[----:B------:R-:W-:Y:S02]  /*a650*/  SHF.R.U32.HI R4, RZ, 0x8, R26 ;  /* 0x00000008ff047819 */ /* 0x000fe4000001161a */
[----:B------:R-:W-:Y:S02]  /*a660*/  LOP3.LUT R15, R9, 0xff, RZ, 0xc0, !PT ;  /* 0x000000ff090f7812 */ /* 0x000fe400078ec0ff */
[----:B------:R-:W-:-:S02]  /*a670*/  LOP3.LUT R12, R12, 0xff, RZ, 0xc0, !PT ;  /* 0x000000ff0c0c7812 */ /* 0x000fc400078ec0ff */
[----:B------:R-:W-:Y:S02]  /*a680*/  LOP3.LUT R5, R26, 0xff, RZ, 0xc0, !PT ;  /* 0x000000ff1a057812 */ /* 0x000fe400078ec0ff */
[----:B------:R-:W-:Y:S02]  /*a690*/  LOP3.LUT R4, R4, 0xff, RZ, 0xc0, !PT ;  /* 0x000000ff04047812 */ /* 0x000fe400078ec0ff */
[----:B------:R-:W-:Y:S02]  /*a6a0*/  PRMT R35, R12, 0x7604, R15 ;  /* 0x000076040c237816 */ /* 0x000fe4000000000f */
[----:B------:R-:W-:Y:S02]  /*a6b0*/  PRMT R30, R4, 0x7604, R5 ;  /* 0x00007604041e7816 */ /* 0x000fe40000000005 */
[----:B------:R-:W-:Y:S02]  /*a6c0*/  SHF.R.U32.HI R29, RZ, 0x8, R11 ;  /* 0x00000008ff1d7819 */ /* 0x000fe4000001160b */
[----:B------:R-:W-:-:S02]  /*a6d0*/  LOP3.LUT R34, R11, 0xff, RZ, 0xc0, !PT ;  /* 0x000000ff0b227812 */ /* 0x000fc400078ec0ff */
[----:B------:R-:W-:-:S04]  /*a6e0*/  SHF.R.U32.HI R31, RZ, 0x10, R27 ;  /* 0x00000010ff1f7819 */ /* 0x000fc8000001161b */
[----:B------:R-:W-:-:S04]  /*a6f0*/  LOP3.LUT R31, R31, 0xff, RZ, 0xc0, !PT ;  /* 0x000000ff1f1f7812 */ /* 0x000fc800078ec0ff */
[----:B------:R-:W-:Y:S02]  /*a700*/  PRMT R31, R31, 0x7054, R32 ;  /* 0x000070541f1f7816 */ /* 0x000fe40000000020 */
[----:B------:R-:W-:-:S04]  /*a710*/  SHF.R.U32.HI R32, RZ, 0x10, R11 ;  /* 0x00000010ff207819 */ /* 0x000fc8000001160b */
[----:B------:R-:W-:Y:S02]  /*a720*/  LOP3.LUT R32, R32, 0xff, RZ, 0xc0, !PT ;  /* 0x000000ff20207812 */ /* 0x000fe400078ec0ff */
[----:B--2---:R-:W-:Y:S02]  /*a730*/  LEA.HI R3, R3, R21, RZ, 0x1c ;  /* 0x0000001503037211 */ /* 0x004fe400078fe0ff */
[----:B------:R-:W-:Y:S02]  /*a740*/  LOP3.LUT R21, R10, 0xff, RZ, 0xc0, !PT ;  /* 0x000000ff0a157812 */ /* 0x000fe400078ec0ff */
[C---:B------:R-:W-:Y:S01]  /*a750*/  LEA.HI R0, R3.reuse, R3, RZ, 0x1 ;  /* 0x0000000303007211 */ /* 0x040fe200078f08ff */
[----:B------:R-:W-:Y:S01]  /*a760*/  IMAD.SHL.U32 R3, R3, 0x10, RZ ;  /* 0x0000001003037824 */ /* 0x000fe200078e00ff */
[----:B-1----:R-:W-:Y:S01]  /*a770*/  PRMT R37, R14, 0x7604, R21 ;  /* 0x000076040e257816 */ /* 0x002fe20000000015 */
[----:B----4-:R-:W-:Y:S01]  /*a780*/  LDS.128 R4, [R49+0xf000] ;  /* 0x00f0000031047984 */ /* 0x010fe20000000c00 */
[----:B------:R-:W-:-:S02]  /*a790*/  SHF.R.S32.HI R0, RZ, 0x1, R0 ;  /* 0x00000001ff007819 */ /* 0x000fc40000011400 */
[----:B------:R-:W-:Y:S02]  /*a7a0*/  LOP3.LUT R3, R63, 0x10, R3, 0xf8, !PT ;  /* 0x000000103f037812 */ /* 0x000fe400078ef803 */
[----:B------:R-:W-:Y:S01]  /*a7b0*/  SHF.R.U32.HI R21, RZ, 0x10, R25 ;  /* 0x00000010ff157819 */ /* 0x000fe20000011619 */
[----:B------:R-:W-:Y:S01]  /*a7c0*/  IMAD R13, R0, 0x1800, R62 ;  /* 0x00001800000d7824 */ /* 0x000fe200078e023e */
[----:B------:R-:W-:Y:S02]  /*a7d0*/  LOP3.LUT R0, R3, R61, RZ, 0x3c, !PT ;  /* 0x0000003d03007212 */ /* 0x000fe400078e3cff */
[----:B------:R-:W-:Y:S02]  /*a7e0*/  LOP3.LUT R3, R29, 0xff, RZ, 0xc0, !PT ;  /* 0x000000ff1d037812 */ /* 0x000fe400078ec0ff */
        /* <DEDUP_REMOVED lines=9> */
[----:B------:R-:W-:Y:S02]  /*a880*/  PRMT R21, R21, 0x7054, R28 ;  /* 0x0000705415157816 */ /* 0x000fe4000000001c */
[----:B------:R-:W-:Y:S02]  /*a890*/  SHF.R.U32.HI R20, RZ, 0x10, R8 ;  /* 0x00000010ff147819 */ /* 0x000fe40000011608 */
[----:B------:R-:W-:Y:S02]  /*a8a0*/  SHF.R.U32.HI R28, RZ, 0x10, R9 ;  /* 0x00000010ff1c7819 */ /* 0x000fe40000011609 */
[----:B------:R-:W-:Y:S02]  /*a8b0*/  PRMT R29, R29, 0x7054, R30 ;  /* 0x000070541d1d7816 */ /* 0x000fe4000000001e */
[----:B------:R-:W-:Y:S02]  /*a8c0*/  SHF.R.U32.HI R30, RZ, 0x10, R10 ;  /* 0x00000010ff1e7819 */ /* 0x000fe4000001160a */
[----:B------:R-:W-:-:S02]  /*a8d0*/  LOP3.LUT R20, R20, 0xff, RZ, 0xc0, !PT ;  /* 0x000000ff14147812 */ /* 0x000fc400078ec0ff */
[----:B------:R-:W-:Y:S02]  /*a8e0*/  LOP3.LUT R28, R28, 0xff, RZ, 0xc0, !PT ;  /* 0x000000ff1c1c7812 */ /* 0x000fe400078ec0ff */
[----:B------:R-:W-:Y:S02]  /*a8f0*/  LOP3.LUT R30, R30, 0xff, RZ, 0xc0, !PT ;  /* 0x000000ff1e1e7812 */ /* 0x000fe400078ec0ff */
[----:B------:R-:W-:Y:S02]  /*a900*/  PRMT R33, R20, 0x7054, R33 ;  /* 0x0000705414217816 */ /* 0x000fe40000000021 */
[----:B------:R-:W-:Y:S02]  /*a910*/  PRMT R35, R28, 0x7054, R35 ;  /* 0x000070541c237816 */ /* 0x000fe40000000023 */
[----:B------:R-:W-:Y:S02]  /*a920*/  LOP3.LUT R28, R21, 0xff000000, R25, 0xf8, !PT ;  /* 0xff000000151c7812 */ /* 0x000fe400078ef819 */
[----:B------:R-:W-:-:S02]  /*a930*/  PRMT R39, R30, 0x7054, R37 ;  /* 0x000070541e277816 */ /* 0x000fc40000000025 */
[----:B------:R-:W-:Y:S02]  /*a940*/  LOP3.LUT R21, R33, 0xff000000, R8, 0xf8, !PT ;  /* 0xff00000021157812 */ /* 0x000fe400078ef808 */
[----:B------:R-:W-:Y:S02]  /*a950*/  LOP3.LUT R33, R35, 0xff000000, R9, 0xf8, !PT ;  /* 0xff00000023217812 */ /* 0x000fe400078ef809 */
[----:B------:R-:W-:Y:S02]  /*a960*/  LOP3.LUT R8, R39, 0xff000000, R10, 0xf8, !PT ;  /* 0xff00000027087812 */ /* 0x000fe400078ef80a */
[----:B------:R-:W-:Y:S02]  /*a970*/  F2FP.F16.E4M3.UNPACK_B R39, R33 ;  /* 0x00000021ff27723e */ /* 0x000fe400020006ff */
[----:B0-----:R-:W-:Y:S02]  /*a980*/  F2FP.F16.E4M3.UNPACK_B R25, R13 ;  /* 0x0000000dff19723e */ /* 0x001fe400020006ff */
[----:B------:R-:W-:Y:S01]  /*a990*/  PRMT R41, R32, 0x7054, R41 ;  /* 0x0000705420297816 */ /* 0x000fe20000000029 */
[--C-:B------:R-:W-:Y:S01]  /*a9a0*/  HADD2.F32 R42, -RZ, R39.reuse.H0_H0 ;  /* 0x20000027ff2a7230 */ /* 0x100fe20000004100 */
[----:B------:R-:W-:Y:S01]  /*a9b0*/  LOP3.LUT R20, R3, 0xff000000, R24, 0xf8, !PT ;  /* 0xff00000003147812 */ /* 0x000fe200078ef818 */
[----:B------:R-:W-:Y:S01]  /*a9c0*/  HADD2.F32 R39, -RZ, R39.H1_H1 ;  /* 0x30000027ff277230 */ /* 0x000fe20000004100 */
[----:B------:R-:W-:-:S02]  /*a9d0*/  F2FP.F16.E4M3.UNPACK_B R32, R28 ;  /* 0x0000001cff20723e */ /* 0x000fc400020006ff */
[-C--:B------:R-:W-:Y:S02]  /*a9e0*/  F2FP.F16.E4M3.UNPACK_B R10, R5.reuse ;  /* 0x00000005ff0a723e */ /* 0x080fe400020006ff */
[----:B------:R-:W-:Y:S01]  /*a9f0*/  F2FP.F16.E4M3.UNPACK_B R24, R5.H1 ;  /* 0x00000005ff18723e */ /* 0x000fe200030006ff */
[--C-:B------:R-:W-:Y:S01]  /*aa00*/  HADD2.F32 R5, -RZ, R25.reuse.H0_H0 ;  /* 0x20000019ff057230 */ /* 0x100fe20000004100 */
[----:B------:R-:W-:Y:S01]  /*aa10*/  LOP3.LUT R37, R31, 0xff000000, R27, 0xf8, !PT ;  /* 0xff0000001f257812 */ /* 0x000fe200078ef81b */
[----:B------:R-:W-:Y:S01]  /*aa20*/  HADD2.F32 R40, -RZ, R32.H0_H0 ;  /* 0x20000020ff287230 */ /* 0x000fe20000004100 */
[-C--:B------:R-:W-:Y:S01]  /*aa30*/  F2FP.F16.E4M3.UNPACK_B R27, R12.reuse ;  /* 0x0000000cff1b723e */ /* 0x080fe200020006ff */
[----:B------:R-:W-:Y:S01]  /*aa40*/  HADD2.F32 R9, -RZ, R10.H0_H0 ;  /* 0x2000000aff097230 */ /* 0x000fe20000004100 */
[----:B------:R-:W-:Y:S01]  /*aa50*/  F2FP.F16.E4M3.UNPACK_B R34, R12.H1 ;  /* 0x0000000cff22723e */ /* 0x000fe200030006ff */
[----:B------:R-:W-:Y:S01]  /*aa60*/  FMUL.FTZ R12, R5, R42 ;  /* 0x0000002a050c7220 */ /* 0x000fe20000410000 */
[----:B------:R-:W-:Y:S01]  /*aa70*/  LOP3.LUT R3, R29, 0xff000000, R26, 0xf8, !PT ;  /* 0xff0000001d037812 */ /* 0x000fe200078ef81a */
[----:B------:R-:W-:Y:S01]  /*aa80*/  HADD2.F32 R25, -RZ, R25.H1_H1 ;  /* 0x30000019ff197230 */ /* 0x000fe20000004100 */
[----:B------:R-:W-:Y:S01]  /*aa90*/  F2FP.F16.E4M3.UNPACK_B R26, R13.H1 ;  /* 0x0000000dff1a723e */ /* 0x000fe200030006ff */
[-C--:B------:R-:W-:Y:S01]  /*aaa0*/  FMUL.FTZ R13, R5, R40.reuse ;  /* 0x00000028050d7220 */ /* 0x080fe20000410000 */
[C---:B------:R-:W-:Y:S01]  /*aab0*/  FFMA.FTZ R5, R9.reuse, R40, -R12 ;  /* 0x0000002809057223 */ /* 0x040fe2000001080c */
[----:B------:R-:W-:Y:S01]  /*aac0*/  F2FP.F16.E4M3.UNPACK_B R40, R33.H1 ;  /* 0x00000021ff28723e */ /* 0x000fe200030006ff */
[----:B------:R-:W-:Y:S01]  /*aad0*/  HADD2.F32 R32, -RZ, R32.H1_H1 ;  /* 0x30000020ff207230 */ /* 0x000fe20000004100 */
[----:B------:R-:W-:Y:S01]  /*aae0*/  F2FP.F16.E4M3.UNPACK_B R28, R28.H1 ;  /* 0x0000001cff1c723e */ /* 0x000fe200030006ff */
[----:B------:R-:W-:Y:S01]  /*aaf0*/  FFMA.FTZ R9, R9, R42, R13 ;  /* 0x0000002a09097223 */ /* 0x000fe2000001000d */
[----:B------:R-:W-:Y:S01]  /*ab00*/  HADD2.F32 R12, -RZ, R26.H0_H0 ;  /* 0x2000001aff0c7230 */ /* 0x000fe20000004100 */
[----:B------:R-:W-:Y:S01]  /*ab10*/  LOP3.LUT R43, R41, 0xff000000, R11, 0xf8, !PT ;  /* 0xff000000292b7812 */ /* 0x000fe200078ef80b */
[----:B------:R-:W-:-:S02]  /*ab20*/  HADD2.F32 R33, -RZ, R40.H0_H0 ;  /* 0x20000028ff217230 */ /* 0x000fc40000004100 */
[C---:B------:R-:W-:Y:S01]  /*ab30*/  FMUL.FTZ R41, R25.reuse, R39 ;  /* 0x0000002719297220 */ /* 0x040fe20000410000 */
[----:B------:R-:W-:Y:S01]  /*ab40*/  HADD2.F32 R13, -RZ, R28.H0_H0 ;  /* 0x2000001cff0d7230 */ /* 0x000fe20000004100 */
[-C--:B------:R-:W-:Y:S01]  /*ab50*/  F2FP.F16.E4M3.UNPACK_B R31, R15.reuse ;  /* 0x0000000fff1f723e */ /* 0x080fe200020006ff */
[----:B------:R-:W-:Y:S01]  /*ab60*/  HADD2.F32 R10, -RZ, R10.H1_H1 ;  /* 0x3000000aff0a7230 */ /* 0x000fe20000004100 */
[----:B------:R-:W-:Y:S01]  /*ab70*/  F2FP.F16.E4M3.UNPACK_B R38, R15.H1 ;  /* 0x0000000fff26723e */ /* 0x000fe200030006ff */
[-C--:B------:R-:W-:Y:S01]  /*ab80*/  FMUL.FTZ R42, R25, R32.reuse ;  /* 0x00000020192a7220 */ /* 0x080fe20000410000 */
[----:B------:R-:W-:Y:S02]  /*ab90*/  HADD2.F32 R15, -RZ, R24.H0_H0 ;  /* 0x20000018ff0f7230 */ /* 0x000fe40000004100 */
[C---:B------:R-:W-:Y:S01]  /*aba0*/  FMUL.FTZ R44, R12.reuse, R33 ;  /* 0x000000210c2c7220 */ /* 0x040fe20000410000 */
[----:B------:R-:W-:Y:S01]  /*abb0*/  FMUL.FTZ R46, R12, R13 ;  /* 0x0000000d0c2e7220 */ /* 0x000fe20000410000 */
[C---:B------:R-:W-:Y:S01]  /*abc0*/  FFMA.FTZ R12, R10.reuse, R32, -R41 ;  /* 0x000000200a0c7223 */ /* 0x040fe20000010829 */
[----:B------:R-:W-:Y:S01]  /*abd0*/  FFMA.FTZ R10, R10, R39, R42 ;  /* 0x000000270a0a7223 */ /* 0x000fe2000001002a */
[----:B------:R-:W-:Y:S01]  /*abe0*/  F2FP.F16.E4M3.UNPACK_B R42, R43 ;  /* 0x0000002bff2a723e */ /* 0x000fe200020006ff */
[C---:B------:R-:W-:Y:S01]  /*abf0*/  FFMA.FTZ R13, R15.reuse, R13, -R44 ;  /* 0x0000000d0f0d7223 */ /* 0x040fe2000001082c */
[----:B------:R-:W-:Y:S01]  /*ac00*/  F2FP.F16.E4M3.UNPACK_B R32, R37 ;  /* 0x00000025ff20723e */ /* 0x000fe200020006ff */
[----:B------:R-:W-:Y:S01]  /*ac10*/  FFMA.FTZ R15, R15, R33, R46 ;  /* 0x000000210f0f7223 */ /* 0x000fe2000001002e */
[----:B------:R-:W-:Y:S01]  /*ac20*/  HADD2.F32 R41, -RZ, R40.H1_H1 ;  /* 0x30000028ff297230 */ /* 0x000fe20000004100 */
[----:B------:R-:W-:Y:S01]  /*ac30*/  F2FP.F16.E4M3.UNPACK_B R30, R7 ;  /* 0x00000007ff1e723e */ /* 0x000fe200020006ff */
[----:B------:R-:W-:Y:S01]  /*ac40*/  HADD2.F32 R26, -RZ, R26.H1_H1 ;  /* 0x3000001aff1a7230 */ /* 0x000fe20000004100 */
[----:B------:R-:W-:Y:S01]  /*ac50*/  F2FP.F16.E4M3.UNPACK_B R37, R37.H1 ;  /* 0x00000025ff25723e */ /* 0x000fe200030006ff */
[----:B------:R-:W-:Y:S01]  /*ac60*/  HADD2.F32 R33, -RZ, R28.H1_H1 ;  /* 0x3000001cff217230 */ /* 0x000fe20000004100 */
[----:B------:R-:W-:Y:S01]  /*ac70*/  F2FP.F16.E4M3.UNPACK_B R35, R7.H1 ;  /* 0x00000007ff23723e */ /* 0x000fe200030006ff */
[----:B------:R-:W-:-:S02]  /*ac80*/  HADD2.F32 R28, -RZ, R24.H1_H1 ;  /* 0x30000018ff1c7230 */ /* 0x000fc40000004100 */
[C---:B------:R-:W-:Y:S01]  /*ac90*/  FMUL.FTZ R45, R26.reuse, R41 ;  /* 0x000000291a2d7220 */ /* 0x040fe20000410000 */
[----:B------:R-:W-:Y:S02]  /*aca0*/  HADD2.F32 R40, -RZ, R42.H0_H0 ;  /* 0x2000002aff287230 */ /* 0x000fe40000004100 */
[----:B------:R-:W-:Y:S01]  /*acb0*/  FMUL.FTZ R26, R26, R33 ;  /* 0x000000211a1a7220 */ /* 0x000fe20000410000 */
[----:B------:R-:W-:Y:S01]  /*acc0*/  HADD2.F32 R24, -RZ, R31.H0_H0 ;  /* 0x2000001fff187230 */ /* 0x000fe20000004100 */
[-C--:B------:R-:W-:Y:S01]  /*acd0*/  F2FP.F16.E4M3.UNPACK_B R29, R4.reuse.H1 ;  /* 0x00000004ff1d723e */ /* 0x080fe200030006ff */
[----:B------:R-:W-:Y:S01]  /*ace0*/  HADD2.F32 R39, -RZ, R32.H0_H0 ;  /* 0x20000020ff277230 */ /* 0x000fe20000004100 */
[----:B------:R-:W-:Y:S01]  /*acf0*/  F2FP.F16.E4M3.UNPACK_B R11, R4 ;  /* 0x00000004ff0b723e */ /* 0x000fe200020006ff */
[----:B------:R-:W-:Y:S02]  /*ad00*/  HADD2.F32 R25, -RZ, R30.H0_H0 ;  /* 0x2000001eff197230 */ /* 0x000fe40000004100 */
[----:B------:R-:W-:Y:S01]  /*ad10*/  FMUL.FTZ R44, R24, R40 ;  /* 0x00000028182c7220 */ /* 0x000fe20000410000 */
[----:B------:R-:W-:-:S02]  /*ad20*/  HADD2.F32 R42, -RZ, R42.H1_H1 ;  /* 0x3000002aff2a7230 */ /* 0x000fc40000004100 */
[----:B------:R-:W-:Y:S01]  /*ad30*/  FMUL.FTZ R47, R24, R39 ;  /* 0x00000027182f7220 */ /* 0x000fe20000410000 */
[C---:B------:R-:W-:Y:S01]  /*ad40*/  FFMA.FTZ R24, R28.reuse, R33, -R45 ;  /* 0x000000211c187223 */ /* 0x040fe2000001082d */
[----:B------:R-:W-:Y:S01]  /*ad50*/  FFMA.FTZ R28, R28, R41, R26 ;  /* 0x000000291c1c7223 */ /* 0x000fe2000001001a */
[----:B------:R-:W-:Y:S01]  /*ad60*/  F2FP.F16.E4M3.UNPACK_B R41, R43.H1 ;  /* 0x0000002bff29723e */ /* 0x000fe200030006ff */
[C---:B------:R-:W-:Y:S01]  /*ad70*/  FFMA.FTZ R26, R25.reuse, R39, -R44 ;  /* 0x00000027191a7223 */ /* 0x040fe2000001082c */
[----:B------:R-:W-:Y:S02]  /*ad80*/  HADD2.F32 R39, -RZ, R32.H1_H1 ;  /* 0x30000020ff277230 */ /* 0x000fe40000004100 */
[----:B------:R-:W-:Y:S01]  /*ad90*/  FFMA.FTZ R25, R25, R40, R47 ;  /* 0x0000002819197223 */ /* 0x000fe2000001002f */
[----:B------:R-:W-:Y:S01]  /*ada0*/  HADD2.F32 R32, -RZ, R38.H0_H0 ;  /* 0x20000026ff207230 */ /* 0x000fe20000004100 */
[-C--:B------:R-:W-:Y:S01]  /*adb0*/  F2FP.F16.E4M3.UNPACK_B R4, R6.reuse ;  /* 0x00000006ff04723e */ /* 0x080fe200020006ff */
[----:B------:R-:W-:Y:S01]  /*adc0*/  HADD2.F32 R43, -RZ, R41.H0_H0 ;  /* 0x20000029ff2b7230 */ /* 0x000fe20000004100 */
[----:B------:R-:W-:Y:S01]  /*add0*/  F2FP.F16.E4M3.UNPACK_B R7, R6.H1 ;  /* 0x00000006ff07723e */ /* 0x000fe200030006ff */
[----:B------:R-:W-:Y:S01]  /*ade0*/  HADD2.F32 R40, -RZ, R37.H0_H0 ;  /* 0x20000025ff287230 */ /* 0x000fe20000004100 */
[----:B------:R-:W-:Y:S01]  /*adf0*/  F2FP.F16.E4M3.UNPACK_B R6, R14 ;  /* 0x0000000eff06723e */ /* 0x000fe200020006ff */
[----:B------:R-:W-:-:S02]  /*ae00*/  HADD2.F32 R31, -RZ, R31.H1_H1 ;  /* 0x3000001fff1f7230 */ /* 0x000fc40000004100 */
        /* <DEDUP_REMOVED lines=8> */
[----:B------:R-:W-:Y:S01]  /*ae90*/  F2FP.F16.E4M3.UNPACK_B R43, R21.H1 ;  /* 0x00000015ff2b723e */ /* 0x000fe200030006ff */
[C---:B------:R-:W-:Y:S01]  /*aea0*/  FFMA.FTZ R31, R30.reuse, R39, -R45 ;  /* 0x000000271e1f7223 */ /* 0x040fe2000001082d */
[----:B------:R-:W-:Y:S01]  /*aeb0*/  F2FP.F16.E4M3.UNPACK_B R40, R20.H1 ;  /* 0x00000014ff28723e */ /* 0x000fe200030006ff */
[----:B------:R-:W-:Y:S01]  /*aec0*/  FFMA.FTZ R30, R30, R42, R47 ;  /* 0x0000002a1e1e7223 */ /* 0x000fe2000001002f */
[----:B------:R-:W-:Y:S01]  /*aed0*/  HADD2.F32 R42, -RZ, R37.H1_H1 ;  /* 0x30000025ff2a7230 */ /* 0x000fe20000004100 */
[----:B------:R-:W-:Y:S01]  /*aee0*/  F2FP.F16.E4M3.UNPACK_B R14, R14.H1 ;  /* 0x0000000eff0e723e */ /* 0x000fe200030006ff */
[----:B------:R-:W-:Y:S01]  /*aef0*/  HADD2.F32 R46, -RZ, R41.H1_H1 ;  /* 0x30000029ff2e7230 */ /* 0x000fe20000004100 */
[----:B------:R-:W-:Y:S01]  /*af00*/  F2FP.SATFINITE.E4M3.F32.PACK_AB_MERGE_C R13, R24, R13, RZ ;  /* 0x0000000d180d723e */ /* 0x000fe200048070ff */
[----:B------:R-:W-:Y:S01]  /*af10*/  HADD2.F32 R39, -RZ, R38.H1_H1 ;  /* 0x30000026ff277230 */ /* 0x000fe20000004100 */
[----:B------:R-:W-:Y:S01]  /*af20*/  F2FP.SATFINITE.E4M3.F32.PACK_AB_MERGE_C R15, R28, R15, RZ ;  /* 0x0000000f1c0f723e */ /* 0x000fe200048070ff */
[----:B------:R-:W-:Y:S01]  /*af30*/  HADD2.F32 R44, -RZ, R43.H0_H0 ;  /* 0x2000002bff2c7230 */ /* 0x000fe20000004100 */
[----:B------:R-:W-:Y:S01]  /*af40*/  F2FP.SATFINITE.E4M3.F32.PACK_AB_MERGE_C R5, R12, R5, R13 ;  /* 0x000000050c05723e */ /* 0x000fe2000480700d */
        /* <DEDUP_REMOVED lines=15> */
[----:B------:R-:W-:Y:S01]  /*b040*/  F2FP.F16.E4M3.UNPACK_B R35, R20 ;  /* 0x00000014ff23723e */ /* 0x000fe200020006ff */
[----:B------:R-:W-:Y:S01]  /*b050*/  HADD2.F32 R29, -RZ, R29.H1_H1 ;  /* 0x3000001dff1d7230 */ /* 0x000fe20000004100 */
[----:B------:R-:W-:Y:S01]  /*b060*/  F2FP.F16.E4M3.UNPACK_B R37, R21 ;  /* 0x00000015ff25723e */ /* 0x000fe200020006ff */
[C---:B------:R-:W-:Y:S01]  /*b070*/  FMUL.FTZ R20, R34.reuse, R43 ;  /* 0x0000002b22147220 */ /* 0x040fe20000410000 */
[----:B------:R-:W-:Y:S01]  /*b080*/  FMUL.FTZ R34, R34, R40 ;  /* 0x0000002822227220 */ /* 0x000fe20000410000 */
[----:B------:R-:W-:Y:S01]  /*b090*/  HADD2.F32 R21, -RZ, R27.H0_H0 ;  /* 0x2000001bff157230 */ /* 0x000fe20000004100 */
[----:B------:R-:W-:Y:S01]  /*b0a0*/  F2FP.SATFINITE.E4M3.F32.PACK_AB_MERGE_C R9, R10, R9, R15 ;  /* 0x000000090a09723e */ /* 0x000fe2000480700f */
[----:B------:R-:W-:-:S02]  /*b0b0*/  HADD2.F32 R38, -RZ, R37.H0_H0 ;  /* 0x20000025ff267230 */ /* 0x000fc40000004100 */
        /* <DEDUP_REMOVED lines=11> */
[----:B------:R-:W-:Y:S02]  /*b170*/  HADD2.F32 R11, -RZ, R11.H1_H1 ;  /* 0x3000000bff0b7230 */ /* 0x000fe40000004100 */
[C---:B------:R-:W-:Y:S01]  /*b180*/  FMUL.FTZ R42, R27.reuse, R40 ;  /* 0x000000281b2a7220 */ /* 0x040fe20000410000 */
[----:B------:R-:W-:Y:S01]  /*b190*/  F2FP.F16.E4M3.UNPACK_B R29, R8.H1 ;  /* 0x00000008ff1d723e */ /* 0x000fe200030006ff */
[-C--:B------:R-:W-:Y:S01]  /*b1a0*/  FMUL.FTZ R27, R27, R34.reuse ;  /* 0x000000221b1b7220 */ /* 0x080fe20000410000 */
[----:B------:R-:W-:Y:S01]  /*b1b0*/  F2FP.F16.E4M3.UNPACK_B R21, R3.H1 ;  /* 0x00000003ff15723e */ /* 0x000fe200030006ff */
[----:B------:R-:W-:Y:S01]  /*b1c0*/  FFMA.FTZ R42, R11, R34, -R42 ;  /* 0x000000220b2a7223 */ /* 0x000fe2000001082a */
[----:B------:R-:W-:-:S02]  /*b1d0*/  HADD2.F32 R20, -RZ, R14.H0_H0 ;  /* 0x2000000eff147230 */ /* 0x000fc40000004100 */
[----:B------:R-:W-:Y:S01]  /*b1e0*/  FFMA.FTZ R35, R11, R40, R27 ;  /* 0x000000280b237223 */ /* 0x000fe2000001001b */
[----:B------:R-:W-:Y:S01]  /*b1f0*/  HADD2.F32 R34, -RZ, R29.H0_H0 ;  /* 0x2000001dff227230 */ /* 0x000fe20000004100 */
[----:B------:R-:W-:Y:S01]  /*b200*/  F2FP.F16.E4M3.UNPACK_B R3, R3 ;  /* 0x00000003ff03723e */ /* 0x000fe200020006ff */
[--C-:B------:R-:W-:Y:S02]  /*b210*/  HADD2.F32 R27, -RZ, R21.reuse.H0_H0 ;  /* 0x20000015ff1b7230 */ /* 0x100fe40000004100 */
[----:B------:R-:W-:Y:S02]  /*b220*/  HADD2.F32 R21, -RZ, R21.H1_H1 ;  /* 0x30000015ff157230 */ /* 0x000fe40000004100 */
[C---:B------:R-:W-:Y:S01]  /*b230*/  FMUL.FTZ R40, R20.reuse, R34 ;  /* 0x0000002214287220 */ /* 0x040fe20000410000 */
[----:B------:R-:W-:Y:S02]  /*b240*/  HADD2.F32 R29, -RZ, R29.H1_H1 ;  /* 0x3000001dff1d7230 */ /* 0x000fe40000004100 */
[----:B------:R-:W-:Y:S01]  /*b250*/  FMUL.FTZ R20, R20, R27 ;  /* 0x0000001b14147220 */ /* 0x000fe20000410000 */
[----:B------:R-:W-:-:S02]  /*b260*/  HADD2.F32 R14, -RZ, R14.H1_H1 ;  /* 0x3000000eff0e7230 */ /* 0x000fc40000004100 */
[--C-:B------:R-:W-:Y:S02]  /*b270*/  HADD2.F32 R11, -RZ, R7.reuse.H0_H0 ;  /* 0x20000007ff0b7230 */ /* 0x100fe40000004100 */
[----:B------:R-:W-:Y:S02]  /*b280*/  HADD2.F32 R7, -RZ, R7.H1_H1 ;  /* 0x30000007ff077230 */ /* 0x000fe40000004100 */
[C---:B------:R-:W-:Y:S01]  /*b290*/  FMUL.FTZ R46, R14.reuse, R29 ;  /* 0x0000001d0e2e7220 */ /* 0x040fe20000410000 */
[-C--:B------:R-:W-:Y:S01]  /*b2a0*/  FMUL.FTZ R50, R14, R21.reuse ;  /* 0x000000150e327220 */ /* 0x080fe20000410000 */
[----:B------:R-:W-:Y:S01]  /*b2b0*/  F2FP.F16.E4M3.UNPACK_B R14, R8 ;  /* 0x00000008ff0e723e */ /* 0x000fe200020006ff */
[----:B------:R-:W-:Y:S01]  /*b2c0*/  FFMA.FTZ R37, R11, R34, R20 ;  /* 0x000000220b257223 */ /* 0x000fe20000010014 */
[C---:B------:R-:W-:Y:S01]  /*b2d0*/  FFMA.FTZ R45, R7.reuse, R21, -R46 ;  /* 0x00000015072d7223 */ /* 0x040fe2000001082e */
[----:B------:R-:W-:Y:S01]  /*b2e0*/  FFMA.FTZ R50, R7, R29, R50 ;  /* 0x0000001d07327223 */ /* 0x000fe20000010032 */
[----:B------:R-:W-:Y:S01]  /*b2f0*/  FFMA.FTZ R40, R11, R27, -R40 ;  /* 0x0000001b0b287223 */ /* 0x000fe20000010828 */
[----:B------:R-:W-:-:S02]  /*b300*/  HADD2.F32 R20, -RZ, R14.H0_H0 ;  /* 0x2000000eff147230 */ /* 0x000fc40000004100 */
[----:B------:R-:W-:Y:S01]  /*b310*/  HADD2.F32 R7, -RZ, R6.H0_H0 ;  /* 0x20000006ff077230 */ /* 0x000fe20000004100 */
[----:B------:R-:W-:Y:S01]  /*b320*/  F2FP.SATFINITE.E4M3.F32.PACK_AB_MERGE_C R37, R50, R37, RZ ;  /* 0x000000253225723e */ /* 0x000fe200048070ff */
[--C-:B------:R-:W-:Y:S01]  /*b330*/  HADD2.F32 R8, -RZ, R3.reuse.H0_H0 ;  /* 0x20000003ff087230 */ /* 0x100fe20000004100 */
[----:B------:R-:W-:Y:S01]  /*b340*/  F2FP.SATFINITE.E4M3.F32.PACK_AB_MERGE_C R40, R45, R40, RZ ;  /* 0x000000282d28723e */ /* 0x000fe200048070ff */
[----:B------:R-:W-:Y:S02]  /*b350*/  HADD2.F32 R11, -RZ, R3.H1_H1 ;  /* 0x30000003ff0b7230 */ /* 0x000fe40000004100 */
[----:B------:R-:W-:Y:S02]  /*b360*/  HADD2.F32 R21, -RZ, R14.H1_H1 ;  /* 0x3000000eff157230 */ /* 0x000fe40000004100 */
[C---:B------:R-:W-:Y:S01]  /*b370*/  FMUL.FTZ R14, R7.reuse, R20 ;  /* 0x00000014070e7220 */ /* 0x040fe20000410000 */
[----:B------:R-:W-:Y:S02]  /*b380*/  HADD2.F32 R6, -RZ, R6.H1_H1 ;  /* 0x30000006ff067230 */ /* 0x000fe40000004100 */
[----:B------:R-:W-:Y:S01]  /*b390*/  FMUL.FTZ R7, R7, R8 ;  /* 0x0000000807077220 */ /* 0x000fe20000410000 */
[----:B------:R-:W-:-:S02]  /*b3a0*/  HADD2.F32 R3, -RZ, R4.H0_H0 ;  /* 0x20000004ff037230 */ /* 0x000fc40000004100 */
        /* <DEDUP_REMOVED lines=14> */
[----:B------:R-:W-:-:S02]  /*b490*/  F2FP.SATFINITE.E4M3.F32.PACK_AB_MERGE_C R11, R30, R25, R11 ;  /* 0x000000191e0b723e */ /* 0x000fc4000480700b */
[----:B------:R-:W-:Y:S01]  /*b4a0*/  F2FP.SATFINITE.E4M3.F32.PACK_AB_MERGE_C R8, R35, R38, R8 ;  /* 0x000000262308723e */ /* 0x000fe20004807008 */
[----:B------:R4:W-:Y:S01]  /*b4b0*/  STS.128 [R49+0xf000], R4 ;  /* 0x00f0000431007388 */ /* 0x0009e20000000c00 */
[----:B------:R-:W-:-:S05]  /*b4c0*/  F2FP.SATFINITE.E4M3.F32.PACK_AB_MERGE_C R10, R34, R3, R37 ;  /* 0x00000003220a723e */ /* 0x000fca0004807025 */
[----:B------:R4:W-:Y:S02]  /*b4d0*/  STS.128 [R0+0xf000], R8 ;  /* 0x00f0000800007388 */ /* 0x0009e40000000c00 */
.L_x_10934:
[----:B------:R-:W-:Y:S05]  /*b4e0*/  BSYNC B0 ;  /* 0x0000000000007941 */ /* 0x000fea0003800000 */
.L_x_10927:
        /* <DEDUP_REMOVED lines=8> */
.L_x_10924:
[----:B---34-:R-:W-:-:S04]  /*b570*/  MOV R0, UR36 ;  /* 0x0000002400007c02 */ /* 0x018fc80008000f00 */
[----:B------:R-:W-:-:S13]  /*b580*/  ISETP.NE.AND P0, PT, R0, 0x3, PT ;  /* 0x000000030000780c */ /* 0x000fda0003f05270 */
[----:B------:R-:W-:Y:S05]  /*b590*/  @!P0 BRA `(.L_x_10946) ;  /* 0x0000000000048947 */ /* 0x000fea0003800000 */
[----:B------:R-:W-:Y:S01]  /*b5a0*/  BPT.TRAP 0x1 ;  /* 0x000000040000795c */ /* 0x000fe20000300000 */
.L_x_10946:
[----:B01----:R-:W3:Y:S04]  /*b5b0*/  LDL R3, [R1+0x4] ;  /* 0x0000040001037983 */ /* 0x003ee80000100800 */
[----:B------:R-:W4:Y:S01]  /*b5c0*/  LDL R0, [R1+0xc] ;  /* 0x00000c0001007983 */ /* 0x000f220000100800 */
[----:B---3--:R-:W-:Y:S01]  /*b5d0*/  IMAD R3, R3, 0x8, R18 ;  /* 0x0000000803037824 */ /* 0x008fe200078e0212 */
[----:B----45:R-:W-:-:S04]  /*b5e0*/  SHF.L.U32 R4, R0, 0x1f, RZ ;  /* 0x0000001f00047819 */ /* 0x030fc800000006ff */
[----:B------:R0:W1:Y:S01]  /*b5f0*/  SYNCS.PHASECHK.TRANS64.TRYWAIT P1, [R3+URZ+0x19c30], R4 ;  /* 0x019c3004030075a7 */ /* 0x000062000802017f */
[----:B------:R-:W-:Y:S05]  /*b600*/  @!P0 BRA `(.L_x_10947) ;  /* 0x0000000000048947 */ /* 0x000fea0003800000 */
[----:B------:R-:W-:Y:S01]  /*b610*/  BPT.TRAP 0x1 ;  /* 0x000000040000795c */ /* 0x000fe20000300000 */
.L_x_10947:
[----:B------:R-:W-:Y:S01]  /*b620*/  VIADD R0, R18, 0x13800 ;  /* 0x0001380012007836 */ /* 0x000fe20000000000 */
[----:B--2---:R-:W-:Y:S01]  /*b630*/  LOP3.LUT R14, R36, 0x10000, RZ, 0xfc, !PT ;  /* 0x00010000240e7812 */ /* 0x004fe200078efcff */
[----:B------:R-:W-:-:S03]  /*b640*/  IMAD.MOV.U32 R15, RZ, RZ, -0x3ffffff0 ;  /* 0xc0000010ff0f7424 */ /* 0x000fc600078e00ff */
[----:B------:R-:W-:-:S04]  /*b650*/  SHF.R.U32.HI R0, RZ, 0x4, R0 ;  /* 0x00000004ff007819 */ /* 0x000fc80000011600 */
[----:B------:R-:W-:-:S04]  /*b660*/  LOP3.LUT R0, R0, 0x3fff, RZ, 0xc0, !PT ;  /* 0x00003fff00007812 */ /* 0x000fc800078ec0ff */
[----:B------:R-:W-:Y:S01]  /*b670*/  LOP3.LUT R13, R0, 0x10000, RZ, 0xfc, !PT ;  /* 0x00010000000d7812 */ /* 0x000fe200078efcff */
[----:B-1----:R-:W-:Y:S06]  /*b680*/  @P1 BRA `(.L_x_10948) ;  /* 0x0000000000081947 */ /* 0x002fec0003800000 */
[----:B------:R-:W1:Y:S02]  /*b690*/  SYNCS.PHASECHK.TRANS64.TRYWAIT P1, [R3+URZ+0x19c30], R4 ;  /* 0x019c3004030075a7 */ /* 0x000e64000802017f */
[----:B-1----:R-:W-:Y:S05]  /*b6a0*/  @!P1 BRA `(.L_x_10949) ;  /* 0x000000e4003c9947 */ /* 0x002fea0003800000 */
.L_x_10948:
[----:B------:R-:W0:Y:S01]  /*b6b0*/  LDL R0, [R1+0x4] ;  /* 0x0000040001007983 */ /* 0x000e220000100800 */
[----:B------:R-:W-:Y:S01]  /*b6c0*/  IMAD.MOV.U32 R5, RZ, RZ, -0x3ffffff0 ;  /* 0xc0000010ff057424 */ /* 0x000fe200078e00ff */
[----:B------:R-:W-:Y:S05]  /*b6d0*/  WARPSYNC.ALL ;  /* 0x0000000000007948 */ /* 0x000fea0003800000 */
[C---:B------:R-:W-:Y:S01]  /*b6e0*/  R2UR UR4, R14.reuse ;  /* 0x000000000e0472ca */ /* 0x040fe200000e0000 */
[----:B------:R-:W-:Y:S01]  /*b6f0*/  WARPGROUP.ARRIVE ;  /* 0x00000000000079c5 */ /* 0x000fe20000000000 */
[----:B------:R-:W-:Y:S01]  /*b700*/  R2UR UR5, R15 ;  /* 0x000000000f0572ca */ /* 0x000fe200000e0000 */
[----:B------:R-:W-:Y:S01]  /*b710*/  VIADD R152, R14, 0x180 ;  /* 0x000001800e987836 */ /* 0x000fe20000000000 */
[----:B------:R-:W-:Y:S01]  /*b720*/  R2UR UR7, R5 ;  /* 0x00000000050772ca */ /* 0x000fe200000e0000 */
[----:B------:R-:W-:-:S02]  /*b730*/  IMAD.MOV.U32 R153, RZ, RZ, -0x3ffffff0 ;  /* 0xc0000010ff997424 */ /* 0x000fc400078e00ff */
[----:B------:R-:W-:Y:S02]  /*b740*/  IMAD.MOV.U32 R7, RZ, RZ, -0x3ffffff0 ;  /* 0xc0000010ff077424 */ /* 0x000fe400078e00ff */
[----:B------:R-:W-:Y:S02]  /*b750*/  VIADD R20, R14, 0x300 ;  /* 0x000003000e147836 */ /* 0x000fe40000000000 */
[----:B------:R-:W-:Y:S02]  /*b760*/  IMAD.MOV.U32 R21, RZ, RZ, -0x3ffffff0 ;  /* 0xc0000010ff157424 */ /* 0x000fe400078e00ff */
[----:B------:R-:W-:Y:S02]  /*b770*/  IMAD.MOV.U32 R5, RZ, RZ, -0x3ffffff0 ;  /* 0xc0000010ff057424 */ /* 0x000fe400078e00ff */
[----:B------:R-:W-:Y:S02]  /*b780*/  IMAD.MOV.U32 R135, RZ, RZ, RZ ;  /* 0x000000ffff877224 */ /* 0x000fe400078e00ff */
[----:B01----:R-:W-:-:S04]  /*b790*/  IMAD R4, R0, 0x300, R13 ;  /* 0x0000030000047824 */ /* 0x003fc800078e020d */
[C---:B------:R-:W-:Y:S01]  /*b7a0*/  VIADD R6, R4.reuse, 0x100 ;  /* 0x0000010004067836 */ /* 0x040fe20000000000 */
[C---:B------:R-:W-:Y:S01]  /*b7b0*/  R2UR UR6, R4.reuse ;  /* 0x00000000040672ca */ /* 0x040fe200000e0000 */
[----:B------:R-:W-:-:S12]  /*b7c0*/  VIADD R4, R4, 0x200 ;  /* 0x0000020004047836 */ /* 0x000fd80000000000 */
[----:B------:R-:W-:Y:S01]  /*b7d0*/  QGMMA.64x128x32.F32.E4M3.E4M3 R24, gdesc[UR4], RZ, !UPT, gsb0 ;  /* 0x01e00000041879f3 */ /* 0x000fe2000c0008ff */
[----:B------:R-:W-:Y:S02]  /*b7e0*/  R2UR UR4, R152 ;  /* 0x00000000980472ca */ /* 0x000fe400000e0000 */
[----:B------:R-:W-:Y:S02]  /*b7f0*/  R2UR UR5, R153 ;  /* 0x00000000990572ca */ /* 0x000fe400000e0000 */
[----:B------:R-:W-:Y:S02]  /*b800*/  R2UR UR6, R6 ;  /* 0x00000000060672ca */ /* 0x000fe400000e0000 */
[----:B------:R-:W-:Y:S01]  /*b810*/  R2UR UR7, R7 ;  /* 0x00000000070772ca */ /* 0x000fe200000e0000 */
[----:B------:R-:W-:Y:S02]  /*b820*/  WARPGROUP.DEPBAR.LE gsb0, 0x0 ;  /* 0x00008000000079c5 */ /* 0x000fe40000010000 */
[----:B------:R-:W-:-:S10]  /*b830*/  WARPGROUP.ARRIVE ;  /* 0x00000000000079c5 */ /* 0x000fd40000000000 */
[----:B------:R-:W-:Y:S01]  /*b840*/  QGMMA.64x128x32.F32.E4M3.E4M3 R24, gdesc[UR4], R24, gsb0 ;  /* 0x01e00000041879f3 */ /* 0x000fe20008000818 */
[----:B------:R-:W-:Y:S02]  /*b850*/  R2UR UR4, R20 ;  /* 0x00000000140472ca */ /* 0x000fe400000e0000 */
[----:B------:R-:W-:Y:S02]  /*b860*/  R2UR UR5, R21 ;  /* 0x00000000150572ca */ /* 0x000fe400000e0000 */
[----:B------:R-:W-:Y:S02]  /*b870*/  R2UR UR6, R4 ;  /* 0x00000000040672ca */ /* 0x000fe400000e0000 */
[----:B------:R-:W-:Y:S01]  /*b880*/  R2UR UR7, R5 ;  /* 0x00000000050772ca */ /* 0x000fe200000e0000 */
[----:B------:R-:W-:Y:S02]  /*b890*/  WARPGROUP.DEPBAR.LE gsb0, 0x0 ;  /* 0x00008000000079c5 */ /* 0x000fe40000010000 */
[----:B------:R-:W-:-:S10]  /*b8a0*/  WARPGROUP.ARRIVE ;  /* 0x00000000000079c5 */ /* 0x000fd40000000000 */
[----:B------:R-:W-:Y:S03]  /*b8b0*/  QGMMA.64x128x32.F32.E4M3.E4M3 R24, gdesc[UR4], R24, gsb0 ;  /* 0x01e00000041879f3 */ /* 0x000fe60008000818 */
[----:B------:R-:W-:Y:S02]  /*b8c0*/  WARPGROUP.DEPBAR.LE gsb0, 0x0 ;  /* 0x00008000000079c5 */ /* 0x000fe40000010000 */
[----:B------:R-:W-:Y:S05]  /*b8d0*/  @!P0 BRA `(.L_x_10950) ;  /* 0x0000000000048947 */ /* 0x000fea0003800000 */
[----:B------:R-:W-:Y:S01]  /*b8e0*/  BPT.TRAP 0x1 ;  /* 0x000000040000795c */ /* 0x000fe20000300000 */
.L_x_10950:
[----:B------:R-:W2:Y:S01]  /*b8f0*/  LDL R0, [R1+0x6c] ;  /* 0x00006c0001007983 */ /* 0x000ea20000100800 */
[----:B------:R-:W-:-:S03]  /*b900*/  P2R R6, PR, RZ, 0x1 ;  /* 0x00000001ff067803 */ /* 0x000fc60000000000 */
[----:B------:R-:W3:Y:S01]  /*b910*/  LDL R90, [R1+0x24] ;  /* 0x00002400015a7983 */ /* 0x000ee20000100800 */
        /* <DEDUP_REMOVED lines=117> */
[----:B------:R-:W-:-:S04]  /*c070*/  FSEL R85, R85, -INF , P6 ;  /* 0xff80000055557808 */ /* 0x000fc80003000000 */
[----:B------:R-:W-:-:S05]  /*c080*/  FMNMX.FTZ R8, R85, R0, !PT ;  /* 0x0000000055087209 */ /* 0x000fca0007810000 */
[----:B------:R-:W0:Y:S02]  /*c090*/  SHFL.BFLY PT, R137, R8, 0x2, 0x1f ;  /* 0x0c401f0008897f89 */ /* 0x000e2400000e0000 */
[----:B0-----:R-:W-:-:S05]  /*c0a0*/  FMNMX.FTZ R10, R8, R137, !PT ;  /* 0x00000089080a7209 */ /* 0x001fca0007810000 */
[----:B------:R-:W0:Y:S01]  /*c0b0*/  SHFL.BFLY PT, R137, R10, 0x1, 0x1f ;  /* 0x0c201f000a897f89 */ /* 0x000e2200000e0000 */
[----:B------:R-:W-:Y:S02]  /*c0c0*/  P2R R24, PR, RZ, 0x8 ;  /* 0x00000008ff187803 */ /* 0x000fe40000000000 */
[----:B------:R-:W-:Y:S02]  /*c0d0*/  P2R R30, PR, RZ, 0x1 ;  /* 0x00000001ff1e7803 */ /* 0x000fe40000000000 */
[----:B------:R-:W-:Y:S02]  /*c0e0*/  P2R R28, PR, RZ, 0x2 ;  /* 0x00000002ff1c7803 */ /* 0x000fe40000000000 */
[----:B------:R-:W-:Y:S02]  /*c0f0*/  P2R R26, PR, RZ, 0x4 ;  /* 0x00000004ff1a7803 */ /* 0x000fe40000000000 */
[C---:B------:R-:W-:Y:S02]  /*c100*/  ISETP.GT.AND P2, PT, R4.reuse, 0x58, PT ;  /* 0x000000580400780c */ /* 0x040fe40003f44270 */
[----:B------:R-:W-:-:S02]  /*c110*/  ISETP.GT.AND P1, PT, R4, 0x59, PT ;  /* 0x000000590400780c */ /* 0x000fc40003f24270 */
[----:B------:R-:W-:Y:S02]  /*c120*/  ISETP.GT.AND P0, PT, R4, 0x60, PT ;  /* 0x000000600400780c */ /* 0x000fe40003f04270 */
[----:B0-----:R-:W-:Y:S02]  /*c130*/  FMNMX.FTZ R0, R10, R137, !PT ;  /* 0x000000890a007209 */ /* 0x001fe40007810000 */
[----:B------:R-:W-:Y:S02]  /*c140*/  FMNMX.FTZ R10, R9, R27, !PT ;  /* 0x0000001b090a7209 */ /* 0x000fe40007810000 */
[----:B------:R-:W-:Y:S01]  /*c150*/  FSETP.NEU.FTZ.AND P3, PT, R0, -INF , PT ;  /* 0xff8000000000780b */ /* 0x000fe20003f7d000 */
[----:B------:R-:W-:-:S01]  /*c160*/  FFMA.FTZ R12, R2, R0, -8 ;  /* 0xc1000000020c7423 */ /* 0x000fc20000010000 */
[----:B------:R-:W-:-:S04]  /*c170*/  FMNMX.FTZ R10, R91, R10, !PT ;  /* 0x0000000a5b0a7209 */ /* 0x000fc80007810000 */
[----:B------:R-:W-:Y:S02]  /*c180*/  FSEL R4, R12, RZ, P3 ;  /* 0x000000ff0c047208 */ /* 0x000fe40001800000 */
[----:B------:R-:W-:-:S04]  /*c190*/  FMNMX.FTZ R12, R31, R10, !PT ;  /* 0x0000000a1f0c7209 */ /* 0x000fc80007810000 */
[----:B------:R-:W-:-:S04]  /*c1a0*/  FMNMX.FTZ R12, R95, R12, !PT ;  /* 0x0000000c5f0c7209 */ /* 0x000fc80007810000 */
[----:B------:R-:W-:-:S04]  /*c1b0*/  FMNMX.FTZ R12, R35, R12, !PT ;  /* 0x0000000c230c7209 */ /* 0x000fc80007810000 */
[----:B------:R-:W-:Y:S02]  /*c1c0*/  FMNMX.FTZ R12, R99, R12, !PT ;  /* 0x0000000c630c7209 */ /* 0x000fe40007810000 */
[----:B------:R-:W-:Y:S02]  /*c1d0*/  ISETP.NE.AND P3, PT, R24, RZ, PT ;  /* 0x000000ff1800720c */ /* 0x000fe40003f65270 */
[----:B------:R-:W-:-:S04]  /*c1e0*/  FMNMX.FTZ R24, R39, R12, !PT ;  /* 0x0000000c27187209 */ /* 0x000fc80007810000 */
[----:B------:R-:W-:-:S04]  /*c1f0*/  FMNMX.FTZ R24, R103, R24, !PT ;  /* 0x0000001867187209 */ /* 0x000fc80007810000 */
[----:B------:R-:W-:Y:S02]  /*c200*/  FMNMX.FTZ R24, R43, R24, !PT ;  /* 0x000000182b187209 */ /* 0x000fe40007810000 */
[----:B------:R-:W-:Y:S02]  /*c210*/  FSEL R137, R70, -INF , P2 ;  /* 0xff80000046897808 */ /* 0x000fe40001000000 */
        /* <DEDUP_REMOVED lines=16> */
[----:B------:R-:W-:-:S04]  /*c320*/  FMNMX.FTZ R30, R67, R30, !PT ;  /* 0x0000001e431e7209 */ /* 0x000fc80007810000 */
[----:B------:R-:W-:-:S04]  /*c330*/  FMNMX.FTZ R30, R137, R30, !PT ;  /* 0x0000001e891e7209 */ /* 0x000fc80007810000 */
[----:B------:R-:W-:Y:S01]  /*c340*/  FMNMX.FTZ R32, R71, R30, !PT ;  /* 0x0000001e47207209 */ /* 0x000fe20007810000 */
[----:B------:R-:W-:-:S01]  /*c350*/  FFMA.FTZ R8, R2, R29, -R4 ;  /* 0x0000001d02087223 */ /* 0x000fc20000010804 */
[----:B------:R-:W-:Y:S02]  /*c360*/  FSEL R75, R75, -INF , P0 ;  /* 0xff8000004b4b7808 */ /* 0x000fe40000000000 */
[----:B------:R-:W-:Y:S01]  /*c370*/  FMNMX.FTZ R32, R139, R32, !PT ;  /* 0x000000208b207209 */ /* 0x000fe20007810000 */
[C-C-:B------:R-:W-:Y:S01]  /*c380*/  FFMA.FTZ R29, R2.reuse, R37, -R4.reuse ;  /* 0x00000025021d7223 */ /* 0x140fe20000010804 */
[----:B------:R-:W-:-:S01]  /*c390*/  FFMA.FTZ R37, R2, R45, -R4 ;  /* 0x0000002d02257223 */ /* 0x000fc20000010804 */
[----:B------:R-:W-:Y:S02]  /*c3a0*/  FSEL R45, R78, -INF , P1 ;  /* 0xff8000004e2d7808 */ /* 0x000fe40000800000 */
[----:B------:R-:W-:Y:S02]  /*c3b0*/  FMNMX.FTZ R32, R75, R32, !PT ;  /* 0x000000204b207209 */ /* 0x000fe40007810000 */
[----:B------:R-:W-:Y:S01]  /*c3c0*/  ISETP.NE.AND P0, PT, R6, RZ, PT ;  /* 0x000000ff0600720c */ /* 0x000fe20003f05270 */
[----:B------:R-:W-:-:S01]  /*c3d0*/  FFMA.FTZ R6, R2, R5, -R4 ;  /* 0x0000000502067223 */ /* 0x000fc20000010804 */
[C-C-:B------:R-:W-:Y:S01]  /*c3e0*/  FFMA.FTZ R5, R2.reuse, R11, -R4.reuse ;  /* 0x0000000b02057223 */ /* 0x140fe20000010804 */
[----:B------:R-:W-:-:S01]  /*c3f0*/  FFMA.FTZ R11, R2, R33, -R4 ;  /* 0x00000021020b7223 */ /* 0x000fc20000010804 */
[----:B------:R-:W-:Y:S01]  /*c400*/  FSEL R79, R79, -INF , P2 ;  /* 0xff8000004f4f7808 */ /* 0x000fe20001000000 */
[----:B------:R-:W-:-:S01]  /*c410*/  FFMA.FTZ R33, R2, R41, -R4 ;  /* 0x0000002902217223 */ /* 0x000fc20000010804 */
[----:B------:R-:W-:Y:S01]  /*c420*/  FMNMX.FTZ R32, R45, R32, !PT ;  /* 0x000000202d207209 */ /* 0x000fe20007810000 */
[----:B------:R-:W-:-:S01]  /*c430*/  FFMA.FTZ R41, R2, R49, -R4 ;  /* 0x0000003102297223 */ /* 0x000fc20000010804 */
[----:B------:R-:W-:Y:S01]  /*c440*/  FFMA.FTZ R49, R2, R53, -R4 ;  /* 0x0000003502317223 */ /* 0x000fe20000010804 */
[----:B------:R-:W-:-:S02]  /*c450*/  FSEL R53, R82, -INF , P3 ;  /* 0xff80000052357808 */ /* 0x000fc40001800000 */
[----:B------:R-:W-:Y:S01]  /*c460*/  FMNMX.FTZ R34, R79, R32, !PT ;  /* 0x000000204f227209 */ /* 0x000fe20007810000 */
[----:B------:R-:W-:-:S01]  /*c470*/  FFMA.FTZ R89, R2, R89, -R4 ;  /* 0x0000005902597223 */ /* 0x000fc20000010804 */
[----:B------:R-:W-:Y:S02]  /*c480*/  FSEL R83, R83, -INF , P4 ;  /* 0xff80000053537808 */ /* 0x000fe40002000000 */
[----:B------:R-:W-:Y:S01]  /*c490*/  FMNMX.FTZ R34, R53, R34, !PT ;  /* 0x0000002235227209 */ /* 0x000fe20007810000 */
[----:B------:R0:W-:Y:S03]  /*c4a0*/  MUFU.EX2 R12, R89 ;  /* 0x00000059000c7308 */ /* 0x0001e60000000800 */
[----:B------:R-:W-:Y:S02]  /*c4b0*/  FMNMX.FTZ R34, R83, R34, !PT ;  /* 0x0000002253227209 */ /* 0x000fe40007810000 */
[----:B------:R-:W-:-:S02]  /*c4c0*/  FSEL R87, R87, -INF , P6 ;  /* 0xff80000057577808 */ /* 0x000fc40003000000 */
[----:B0-----:R-:W-:Y:S01]  /*c4d0*/  FSEL R89, R86, -INF , P5 ;  /* 0xff80000056597808 */ /* 0x001fe20002800000 */
[----:B------:R0:W-:Y:S03]  /*c4e0*/  MUFU.EX2 R10, R5 ;  /* 0x00000005000a7308 */ /* 0x0001e60000000800 */
[----:B------:R-:W-:-:S04]  /*c4f0*/  FMNMX.FTZ R34, R89, R34, !PT ;  /* 0x0000002259227209 */ /* 0x000fc80007810000 */
[----:B0-----:R-:W-:-:S05]  /*c500*/  FMNMX.FTZ R5, R87, R34, !PT ;  /* 0x0000002257057209 */ /* 0x001fca0007810000 */
[----:B------:R-:W0:Y:S02]  /*c510*/  SHFL.BFLY PT, R40, R5, 0x2, 0x1f ;  /* 0x0c401f0005287f89 */ /* 0x000e2400000e0000 */
[----:B0-----:R-:W-:-:S05]  /*c520*/  FMNMX.FTZ R46, R5, R40, !PT ;  /* 0x00000028052e7209 */ /* 0x001fca0007810000 */
[----:B------:R-:W0:Y:S01]  /*c530*/  SHFL.BFLY PT, R5, R46, 0x1, 0x1f ;  /* 0x0c201f002e057f89 */ /* 0x000e2200000e0000 */
[----:B------:R-:W-:-:S04]  /*c540*/  FFMA.FTZ R93, R2, R93, -R4 ;  /* 0x0000005d025d7223 */ /* 0x000fc80000010804 */
[----:B------:R1:W-:Y:S01]  /*c550*/  MUFU.EX2 R24, R93 ;  /* 0x0000005d00187308 */ /* 0x0003e20000000800 */
[----:B------:R-:W-:-:S01]  /*c560*/  FFMA.FTZ R25, R2, R25, -R4 ;  /* 0x0000001902197223 */ /* 0x000fc20000010804 */
[C-C-:B------:R-:W-:Y:S01]  /*c570*/  FFMA.FTZ R7, R2.reuse, R7, -R4.reuse ;  /* 0x0000000702077223 */ /* 0x140fe20000010804 */
[----:B------:R-:W-:-:S01]  /*c580*/  FFMA.FTZ R97, R2, R97, -R4 ;  /* 0x0000006102617223 */ /* 0x000fc20000010804 */
[C-C-:B------:R-:W-:Y:S01]  /*c590*/  FFMA.FTZ R101, R2.reuse, R101, -R4.reuse ;  /* 0x0000006502657223 */ /* 0x140fe20000010804 */
[----:B-1----:R-:W-:-:S01]  /*c5a0*/  FFMA.FTZ R93, R2, R61, -R4 ;  /* 0x0000003d025d7223 */ /* 0x002fc20000010804 */
[----:B0-----:R-:W-:-:S04]  /*c5b0*/  FMNMX.FTZ R5, R46, R5, !PT ;  /* 0x000000052e057209 */ /* 0x001fc80007810000 */
[----:B------:R-:W-:Y:S01]  /*c5c0*/  FSETP.NEU.FTZ.AND P1, PT, R5, -INF , PT ;  /* 0xff8000000500780b */ /* 0x000fe20003f3d000 */
[----:B------:R-:W-:-:S01]  /*c5d0*/  FFMA.FTZ R56, R2, R5, -8 ;  /* 0xc100000002387423 */ /* 0x000fc20000010005 */
[C-C-:B------:R-:W-:Y:S01]  /*c5e0*/  FFMA.FTZ R61, R2.reuse, R65, -R4.reuse ;  /* 0x00000041023d7223 */ /* 0x140fe20000010804 */
[----:B------:R-:W-:-:S01]  /*c5f0*/  FFMA.FTZ R65, R2, R69, -R4 ;  /* 0x0000004502417223 */ /* 0x000fc20000010804 */
[--C-:B------:R-:W-:Y:S02]  /*c600*/  FFMA.FTZ R69, R2, R73, -R4.reuse ;  /* 0x0000004902457223 */ /* 0x100fe40000010804 */
[----:B------:R-:W-:Y:S01]  /*c610*/  FSEL R56, R56, RZ, P1 ;  /* 0x000000ff38387208 */ /* 0x000fe20000800000 */
        /* <DEDUP_REMOVED lines=13> */
[----:B------:R-:W-:-:S01]  /*c6f0*/  FFMA.FTZ R4, R2, R9, -R56 ;  /* 0x0000000902047223 */ /* 0x000fc20000010838 */
[C-C-:B------:R-:W-:Y:S01]  /*c700*/  FFMA.FTZ R9, R2.reuse, R27, -R56.reuse ;  /* 0x0000001b02097223 */ /* 0x140fe20000010838 */
[----:B------:R-:W-:-:S01]  /*c710*/  FFMA.FTZ R58, R2, R91, -R56 ;  /* 0x0000005b023a7223 */ /* 0x000fc20000010838 */
[----:B------:R-:W-:Y:S01]  /*c720*/  MUFU.EX2 R6, R6 ;  /* 0x0000000600067308 */ /* 0x000fe20000000800 */
[----:B------:R-:W-:-:S07]  /*c730*/  FFMA.FTZ R85, R2, R31, -R56 ;  /* 0x0000001f02557223 */ /* 0x000fce0000010838 */
[----:B------:R-:W0:Y:S01]  /*c740*/  MUFU.EX2 R25, R25 ;  /* 0x0000001900197308 */ /* 0x000e220000000800 */
[----:B------:R-:W-:-:S07]  /*c750*/  FFMA.FTZ R27, R2, R95, -R56 ;  /* 0x0000005f021b7223 */ /* 0x000fce0000010838 */
[----:B------:R-:W-:Y:S08]  /*c760*/  MUFU.EX2 R4, R4 ;  /* 0x0000000400047308 */ /* 0x000ff00000000800 */
[----:B------:R-:W1:Y:S01]  /*c770*/  MUFU.EX2 R9, R9 ;  /* 0x0000000900097308 */ /* 0x000e620000000800 */
[----:B------:R-:W-:-:S07]  /*c780*/  FFMA.FTZ R48, R2, R35, -R56 ;  /* 0x0000002302307223 */ /* 0x000fce0000010838 */
[----:B------:R-:W2:Y:S08]  /*c790*/  MUFU.EX2 R7, R7 ;  /* 0x0000000700077308 */ /* 0x000eb00000000800 */
[----:B------:R-:W4:Y:S01]  /*c7a0*/  MUFU.EX2 R58, R58 ;  /* 0x0000003a003a7308 */ /* 0x000f220000000800 */
[----:B------:R-:W-:-:S07]  /*c7b0*/  FFMA.FTZ R60, R2, R99, -R56 ;  /* 0x00000063023c7223 */ /* 0x000fce0000010838 */
[----:B------:R-:W5:Y:S08]  /*c7c0*/  MUFU.EX2 R8, R8 ;  /* 0x0000000800087308 */ /* 0x000f700000000800 */
[----:B------:R-:W3:Y:S01]  /*c7d0*/  MUFU.EX2 R85, R85 ;  /* 0x0000005500557308 */ /* 0x000ee20000000800 */
[----:B------:R-:W-:-:S01]  /*c7e0*/  FFMA.FTZ R64, R2, R55, -R56 ;  /* 0x0000003702407223 */ /* 0x000fc20000010838 */
[----:B0-----:R-:W-:Y:S01]  /*c7f0*/  FADD.FTZ R66, R6, R25 ;  /* 0x0000001906427221 */ /* 0x001fe20000010000 */
[----:B-1----:R-:W-:-:S05]  /*c800*/  FADD.FTZ R55, R4, R9 ;  /* 0x0000000904377221 */ /* 0x002fca0000010000 */
[----:B------:R-:W0:Y:S01]  /*c810*/  MUFU.EX2 R27, R27 ;  /* 0x0000001b001b7308 */ /* 0x000e220000000800 */
[----:B------:R-:W-:-:S01]  /*c820*/  FFMA.FTZ R91, R2, R39, -R56 ;  /* 0x00000027025b7223 */ /* 0x000fc20000010838 */
[----:B------:R-:W-:Y:S01]  /*c830*/  FFMA.FTZ R54, R2, R59, -R56 ;  /* 0x0000003b02367223 */ /* 0x000fe20000010838 */
[----:B--2---:R-:W-:-:S05]  /*c840*/  FADD.FTZ R59, R7, R66 ;  /* 0x00000042073b7221 */ /* 0x004fca0000010000 */
[----:B------:R-:W1:Y:S01]  /*c850*/  MUFU.EX2 R11, R11 ;  /* 0x0000000b000b7308 */ /* 0x000e620000000800 */
[----:B----4-:R-:W-:-:S01]  /*c860*/  FADD.FTZ R66, R58, R55 ;  /* 0x000000373a427221 */ /* 0x010fc20000010000 */
[----:B------:R-:W-:-:S06]  /*c870*/  FFMA.FTZ R31, R2, R103, -R56 ;  /* 0x00000067021f7223 */ /* 0x000fcc0000010838 */
[----:B------:R-:W2:Y:S01]  /*c880*/  MUFU.EX2 R48, R48 ;  /* 0x0000003000307308 */ /* 0x000ea20000000800 */
[----:B-----5:R-:W-:-:S01]  /*c890*/  FADD.FTZ R59, R8, R59 ;  /* 0x0000003b083b7221 */ /* 0x020fc20000010000 */
[----:B---3--:R-:W-:-:S06]  /*c8a0*/  FADD.FTZ R66, R85, R66 ;  /* 0x0000004255427221 */ /* 0x008fcc0000010000 */
[----:B------:R-:W3:Y:S01]  /*c8b0*/  MUFU.EX2 R60, R60 ;  /* 0x0000003c003c7308 */ /* 0x000ee20000000800 */
[----:B------:R-:W-:-:S01]  /*c8c0*/  FFMA.FTZ R50, R2, R43, -R56 ;  /* 0x0000002b02327223 */ /* 0x000fc20000010838 */
[----:B------:R-:W-:-:S06]  /*c8d0*/  FADD.FTZ R70, R10, R59 ;  /* 0x0000003b0a467221 */ /* 0x000fcc0000010000 */
[----:B------:R-:W4:Y:S01]  /*c8e0*/  MUFU.EX2 R29, R29 ;  /* 0x0000001d001d7308 */ /* 0x000f220000000800 */
[----:B0-----:R-:W-:-:S01]  /*c8f0*/  FADD.FTZ R59, R27, R66 ;  /* 0x000000421b3b7221 */ /* 0x001fc20000010000 */
[----:B------:R-:W-:-:S06]  /*c900*/  FFMA.FTZ R43, R2, R107, -R56 ;  /* 0x0000006b022b7223 */ /* 0x000fcc0000010838 */
[----:B------:R-:W0:Y:S01]  /*c910*/  MUFU.EX2 R91, R91 ;  /* 0x0000005b005b7308 */ /* 0x000e220000000800 */
[----:B------:R-:W-:-:S01]  /*c920*/  FFMA.FTZ R68, R2, R63, -R56 ;  /* 0x0000003f02447223 */ /* 0x000fc20000010838 */
[----:B-1----:R-:W-:Y:S01]  /*c930*/  FADD.FTZ R63, R11, R70 ;  /* 0x000000460b3f7221 */ /* 0x002fe20000010000 */
[----:B--2---:R-:W-:-:S05]  /*c940*/  FADD.FTZ R59, R48, R59 ;  /* 0x0000003b303b7221 */ /* 0x004fca0000010000 */
[----:B------:R-:W1:Y:S01]  /*c950*/  MUFU.EX2 R31, R31 ;  /* 0x0000001f001f7308 */ /* 0x000e620000000800 */
[----:B------:R-:W-:-:S01]  /*c960*/  FFMA.FTZ R62, R2, R47, -R56 ;  /* 0x0000002f023e7223 */ /* 0x000fc20000010838 */
[----:B------:R-:W-:-:S06]  /*c970*/  FADD.FTZ R72, R12, R63 ;  /* 0x0000003f0c487221 */ /* 0x000fcc0000010000 */
[----:B------:R-:W2:Y:S01]  /*c980*/  MUFU.EX2 R33, R33 ;  /* 0x0000002100217308 */ /* 0x000ea20000000800 */
[----:B---3--:R-:W-:-:S01]  /*c990*/  FADD.FTZ R74, R60, R59 ;  /* 0x0000003b3c4a7221 */ /* 0x008fc20000010000 */
[----:B------:R-:W-:-:S06]  /*c9a0*/  FFMA.FTZ R35, R2, R111, -R56 ;  /* 0x0000006f02237223 */ /* 0x000fcc0000010838 */
[----:B------:R-:W3:Y:S01]  /*c9b0*/  MUFU.EX2 R50, R50 ;  /* 0x0000003200327308 */ /* 0x000ee20000000800 */
[----:B----4-:R-:W-:-:S01]  /*c9c0*/  FADD.FTZ R59, R29, R72 ;  /* 0x000000481d3b7221 */ /* 0x010fc20000010000 */
[----:B0-----:R-:W-:-:S06]  /*c9d0*/  FADD.FTZ R74, R91, R74 ;  /* 0x0000004a5b4a7221 */ /* 0x001fcc0000010000 */
[----:B------:R-:W0:Y:S01]  /*c9e0*/  MUFU.EX2 R26, R97 ;  /* 0x00000061001a7308 */ /* 0x000e220000000800 */
[----:B------:R-:W-:-:S07]  /*c9f0*/  FFMA.FTZ R52, R2, R51, -R56 ;  /* 0x0000003302347223 */ /* 0x000fce0000010838 */
[----:B------:R-:W4:Y:S01]  /*ca00*/  MUFU.EX2 R43, R43 ;  /* 0x0000002b002b7308 */ /* 0x000f220000000800 */
[----:B------:R-:W-:-:S01]  /*ca10*/  FADD.FTZ R72, R24, R59 ;  /* 0x0000003b18487221 */ /* 0x000fc20000010000 */
[----:B-1----:R-:W-:-:S06]  /*ca20*/  FADD.FTZ R63, R31, R74 ;  /* 0x0000004a1f3f7221 */ /* 0x002fcc0000010000 */
[----:B------:R-:W1:Y:S01]  /*ca30*/  MUFU.EX2 R37, R37 ;  /* 0x0000002500257308 */ /* 0x000e620000000800 */
[----:B------:R-:W-:-:S07]  /*ca40*/  FFMA.FTZ R47, R2, R113, -R56 ;  /* 0x00000071022f7223 */ /* 0x000fce0000010838 */
[----:B------:R-:W5:Y:S01]  /*ca50*/  MUFU.EX2 R62, R62 ;  /* 0x0000003e003e7308 */ /* 0x000f620000000800 */
[----:B------:R-:W-:-:S01]  /*ca60*/  FFMA.FTZ R59, R2, R45, -R56 ;  /* 0x0000002d023b7223 */ /* 0x000fc20000010838 */
[----:B--2---:R-:W-:-:S06]  /*ca70*/  FADD.FTZ R45, R33, R72 ;  /* 0x00000048212d7221 */ /* 0x004fcc0000010000 */
[----:B------:R-:W2:Y:S01]  /*ca80*/  MUFU.EX2 R28, R101 ;  /* 0x00000065001c7308 */ /* 0x000ea20000000800 */
[----:B---3--:R-:W-:-:S07]  /*ca90*/  FADD.FTZ R72, R50, R63 ;  /* 0x0000003f32487221 */ /* 0x008fce0000010000 */
[----:B------:R-:W3:Y:S01]  /*caa0*/  MUFU.EX2 R35, R35 ;  /* 0x0000002300237308 */ /* 0x000ee20000000800 */
[----:B0-----:R-:W-:-:S01]  /*cab0*/  FADD.FTZ R74, R26, R45 ;  /* 0x0000002d1a4a7221 */ /* 0x001fc20000010000 */
[----:B----4-:R-:W-:-:S06]  /*cac0*/  FADD.FTZ R45, R43, R72 ;  /* 0x000000482b2d7221 */ /* 0x010fcc0000010000 */
[----:B------:R-:W0:Y:S01]  /*cad0*/  MUFU.EX2 R41, R41 ;  /* 0x0000002900297308 */ /* 0x000e220000000800 */
[----:B------:R-:W-:-:S07]  /*cae0*/  FFMA.FTZ R39, R2, R119, -R56 ;  /* 0x0000007702277223 */ /* 0x000fce0000010838 */
[----:B------:R-:W4:Y:S01]  /*caf0*/  MUFU.EX2 R52, R52 ;  /* 0x0000003400347308 */ /* 0x000f220000000800 */
[----:B-1----:R-:W-:-:S01]  /*cb00*/  FADD.FTZ R63, R37, R74 ;  /* 0x0000004a253f7221 */ /* 0x002fc20000010000 */
[----:B-----5:R-:W-:-:S06]  /*cb10*/  FADD.FTZ R72, R62, R45 ;  /* 0x0000002d3e487221 */ /* 0x020fcc0000010000 */
[----:B------:R-:W1:Y:S08]  /*cb20*/  MUFU.EX2 R30, R105 ;  /* 0x00000069001e7308 */ /* 0x000e700000000800 */
[----:B------:R-:W5:Y:S01]  /*cb30*/  MUFU.EX2 R47, R47 ;  /* 0x0000002f002f7308 */ /* 0x000f620000000800 */
[----:B--2---:R-:W-:-:S07]  /*cb40*/  FADD.FTZ R74, R28, R63 ;  /* 0x0000003f1c4a7221 */ /* 0x004fce0000010000 */
[----:B------:R-:W2:Y:S01]  /*cb50*/  MUFU.EX2 R49, R49 ;  /* 0x0000003100317308 */ /* 0x000ea20000000800 */
[----:B---3--:R-:W-:-:S01]  /*cb60*/  FADD.FTZ R63, R35, R72 ;  /* 0x00000048233f7221 */ /* 0x008fc20000010000 */
[----:B------:R-:W-:-:S06]  /*cb70*/  FFMA.FTZ R51, R2, R121, -R56 ;  /* 0x0000007902337223 */ /* 0x000fcc0000010838 */
[----:B------:R-:W3:Y:S01]  /*cb80*/  MUFU.EX2 R64, R64 ;  /* 0x0000004000407308 */ /* 0x000ee20000000800 */
[----:B------:R-:W-:Y:S01]  /*cb90*/  F2FP.SATFINITE.E4M3.F32.PACK_AB_MERGE_C R148, R8, R7, RZ ;  /* 0x000000070894723e */ /* 0x000fe200048070ff */
[----:B0-----:R-:W-:Y:S01]  /*cba0*/  FADD.FTZ R7, R41, R74 ;  /* 0x0000004a29077221 */ /* 0x001fe20000010000 */
[----:B------:R-:W-:-:S05]  /*cbb0*/  F2FP.SATFINITE.E4M3.F32.PACK_AB_MERGE_C R150, R29, R12, RZ ;  /* 0x0000000c1d96723e */ /* 0x000fca00048070ff */
[----:B------:R-:W0:Y:S01]  /*cbc0*/  MUFU.EX2 R32, R109 ;  /* 0x0000006d00207308 */ /* 0x000e220000000800 */
[----:B----4-:R-:W-:-:S07]  /*cbd0*/  FADD.FTZ R12, R52, R63 ;  /* 0x0000003f340c7221 */ /* 0x010fce0000010000 */
[----:B------:R-:W4:Y:S01]  /*cbe0*/  MUFU.EX2 R39, R39 ;  /* 0x0000002700277308 */ /* 0x000f220000000800 */
[----:B-1----:R-:W-:-:S01]  /*cbf0*/  FADD.FTZ R72, R30, R7 ;  /* 0x000000071e487221 */ /* 0x002fc20000010000 */
[----:B------:R-:W-:-:S06]  /*cc00*/  IADD3 R55, R3, 0x19c40, RZ ;  /* 0x00019c4003377810 */ /* 0x000fcc0007ffe0ff */
[----:B------:R-:W1:Y:S01]  /*cc10*/  MUFU.EX2 R57, R57 ;  /* 0x0000003900397308 */ /* 0x000e620000000800 */
[----:B-----5:R-:W-:-:S07]  /*cc20*/  FADD.FTZ R7, R47, R12 ;  /* 0x0000000c2f077221 */ /* 0x020fce0000010000 */
[----:B------:R-:W5:Y:S01]  /*cc30*/  MUFU.EX2 R54, R54 ;  /* 0x0000003600367308 */ /* 0x000f620000000800 */
[C---:B--2---:R-:W-:Y:S01]  /*cc40*/  F2FP.SATFINITE.E4M3.F32.PACK_AB_MERGE_C R138, R49.reuse, R30, RZ ;  /* 0x0000001e318a723e */ /* 0x044fe200048070ff */
[----:B------:R-:W-:Y:S01]  /*cc50*/  FFMA.FTZ R125, R2, R125, -R56 ;  /* 0x0000007d027d7223 */ /* 0x000fe20000010838 */
[----:B------:R-:W-:-:S05]  /*cc60*/  FADD.FTZ R49, R49, R72 ;  /* 0x0000004831317221 */ /* 0x000fca0000010000 */
[----:B------:R-:W2:Y:S01]  /*cc70*/  MUFU.EX2 R36, R36 ;  /* 0x0000002400247308 */ /* 0x000ea20000000800 */
[----:B------:R-:W-:Y:S01]  /*cc80*/  PRMT R55, R90, 0x654, R55 ;  /* 0x000006545a377816 */ /* 0x000fe20000000037 */
[----:B---3--:R-:W-:Y:S01]  /*cc90*/  FADD.FTZ R12, R64, R7 ;  /* 0x00000007400c7221 */ /* 0x008fe20000010000 */
[----:B------:R-:W-:-:S05]  /*cca0*/  FFMA.FTZ R66, R2, R67, -R56 ;  /* 0x0000004302427223 */ /* 0x000fca0000010838 */
[----:B------:R-:W-:Y:S01]  /*ccb0*/  MUFU.EX2 R93, R93 ;  /* 0x0000005d005d7308 */ /* 0x000fe20000000800 */
[----:B------:R-:W-:-:S07]  /*ccc0*/  F2FP.SATFINITE.E4M3.F32.PACK_AB_MERGE_C R136, R37, R26, RZ ;  /* 0x0000001a2588723e */ /* 0x000fce00048070ff */
[----:B------:R-:W3:Y:S01]  /*ccd0*/  MUFU.EX2 R51, R51 ;  /* 0x0000003300337308 */ /* 0x000ee20000000800 */
[----:B0-----:R-:W-:-:S01]  /*cce0*/  FADD.FTZ R26, R32, R49 ;  /* 0x00000031201a7221 */ /* 0x001fc20000010000 */
[----:B------:R0:W-:Y:S06]  /*ccf0*/  SYNCS.ARRIVE.TRANS64.RED.A1T0 RZ, [R55+URZ], RZ ;  /* 0x000000ff37ff79a7 */ /* 0x0001ec000810043f */
[----:B------:R-:W3:Y:S01]  /*cd00*/  MUFU.EX2 R68, R68 ;  /* 0x0000004400447308 */ /* 0x000ee20000000800 */
[----:B----4-:R-:W-:-:S01]  /*cd10*/  FADD.FTZ R29, R39, R12 ;  /* 0x0000000c271d7221 */ /* 0x010fc20000010000 */
[----:B0-----:R-:W-:Y:S01]  /*cd20*/  FFMA.FTZ R55, R2, R137, -R56 ;  /* 0x0000008902377223 */ /* 0x001fe20000010838 */
[----:B-1----:R-:W-:-:S05]  /*cd30*/  FADD.FTZ R37, R57, R26 ;  /* 0x0000001a39257221 */ /* 0x002fca0000010000 */
[----:B------:R-:W0:Y:S01]  /*cd40*/  MUFU.EX2 R34, R34 ;  /* 0x0000002200227308 */ /* 0x000e220000000800 */
[----:B------:R-:W-:-:S01]  /*cd50*/  FFMA.FTZ R70, R2, R71, -R56 ;  /* 0x0000004702467223 */ /* 0x000fc20000010838 */
[----:B-----5:R-:W-:-:S06]  /*cd60*/  FADD.FTZ R26, R54, R29 ;  /* 0x0000001d361a7221 */ /* 0x020fcc0000010000 */
[----:B------:R-:W1:Y:S01]  /*cd70*/  MUFU.EX2 R3, R125 ;  /* 0x0000007d00037308 */ /* 0x000e620000000800 */
[----:B--2---:R-:W-:-:S01]  /*cd80*/  FADD.FTZ R30, R36, R37 ;  /* 0x00000025241e7221 */ /* 0x004fc20000010000 */
[----:B------:R-:W-:-:S06]  /*cd90*/  F2FP.SATFINITE.E4M3.F32.PACK_AB_MERGE_C R148, R25, R6, R148 ;  /* 0x000000061994723e */ /* 0x000fcc0004807094 */
[----:B------:R-:W2:Y:S01]  /*cda0*/  MUFU.EX2 R61, R61 ;  /* 0x0000003d003d7308 */ /* 0x000ea20000000800 */
[----:B---3--:R-:W-:-:S07]  /*cdb0*/  FADD.FTZ R25, R51, R26 ;  /* 0x0000001a33197221 */ /* 0x008fce0000010000 */
[----:B------:R-:W3:Y:S01]  /*cdc0*/  MUFU.EX2 R66, R66 ;  /* 0x0000004200427308 */ /* 0x000ee20000000800 */
[C---:B------:R-:W-:Y:S01]  /*cdd0*/  F2FP.SATFINITE.E4M3.F32.PACK_AB_MERGE_C R140, R93.reuse, R36, RZ ;  /* 0x000000245d8c723e */ /* 0x040fe200048070ff */
[----:B------:R-:W-:Y:S01]  /*cde0*/  FFMA.FTZ R139, R2, R139, -R56 ;  /* 0x0000008b028b7223 */ /* 0x000fe20000010838 */
[----:B------:R-:W-:-:S05]  /*cdf0*/  FADD.FTZ R93, R93, R30 ;  /* 0x0000001e5d5d7221 */ /* 0x000fca0000010000 */
[----:B------:R-:W4:Y:S01]  /*ce00*/  MUFU.EX2 R38, R38 ;  /* 0x0000002600267308 */ /* 0x000f220000000800 */
[C---:B------:R-:W-:Y:S01]  /*ce10*/  F2FP.SATFINITE.E4M3.F32.PACK_AB_MERGE_C R141, R68.reuse, R51, RZ ;  /* 0x00000033448d723e */ /* 0x040fe200048070ff */
[----:B------:R-:W-:-:S06]  /*ce20*/  FADD.FTZ R68, R68, R25 ;  /* 0x0000001944447221 */ /* 0x000fcc0000010000 */
[----:B------:R-:W5:Y:S01]  /*ce30*/  MUFU.EX2 R55, R55 ;  /* 0x0000003700377308 */ /* 0x000f620000000800 */
[----:B------:R-:W-:-:S01]  /*ce40*/  FFMA.FTZ R75, R2, R75, -R56 ;  /* 0x0000004b024b7223 */ /* 0x000fc20000010838 */
[----:B0-----:R-:W-:-:S06]  /*ce50*/  FADD.FTZ R6, R34, R93 ;  /* 0x0000005d22067221 */ /* 0x001fcc0000010000 */
[----:B------:R-:W0:Y:S01]  /*ce60*/  MUFU.EX2 R65, R65 ;  /* 0x0000004100417308 */ /* 0x000e220000000800 */
[----:B------:R-:W-:Y:S01]  /*ce70*/  F2FP.SATFINITE.E4M3.F32.PACK_AB_MERGE_C R150, R11, R10, R150 ;  /* 0x0000000a0b96723e */ /* 0x000fe20004807096 */
[----:B-1----:R-:W-:-:S06]  /*ce80*/  FADD.FTZ R11, R3, R68 ;  /* 0x00000044030b7221 */ /* 0x002fcc0000010000 */
[----:B------:R-:W1:Y:S01]  /*ce90*/  MUFU.EX2 R70, R70 ;  /* 0x0000004600467308 */ /* 0x000e620000000800 */
[----:B--2---:R-:W-:-:S07]  /*cea0*/  FADD.FTZ R25, R61, R6 ;  /* 0x000000063d197221 */ /* 0x004fce0000010000 */
[----:B------:R-:W-:Y:S01]  /*ceb0*/  MUFU.EX2 R42, R42 ;  /* 0x0000002a002a7308 */ /* 0x000fe20000000800 */
[----:B---3--:R-:W-:-:S07]  /*cec0*/  FADD.FTZ R10, R66, R11 ;  /* 0x0000000b420a7221 */ /* 0x008fce0000010000 */
[----:B------:R-:W2:Y:S08]  /*ced0*/  MUFU.EX2 R73, R73 ;  /* 0x0000004900497308 */ /* 0x000eb00000000800 */
[----:B------:R-:W3:Y:S01]  /*cee0*/  MUFU.EX2 R40, R40 ;  /* 0x0000002800287308 */ /* 0x000ee20000000800 */
[----:B------:R-:W-:-:S07]  /*cef0*/  FFMA.FTZ R79, R2, R79, -R56 ;  /* 0x0000004f024f7223 */ /* 0x000fce0000010838 */
[----:B------:R-:W3:Y:S01]  /*cf00*/  MUFU.EX2 R45, R139 ;  /* 0x0000008b002d7308 */ /* 0x000ee20000000800 */
[----:B------:R-:W-:Y:S01]  /*cf10*/  F2FP.SATFINITE.E4M3.F32.PACK_AB_MERGE_C R136, R33, R24, R136 ;  /* 0x000000182188723e */ /* 0x000fe20004807088 */
[----:B----4-:R-:W-:-:S06]  /*cf20*/  FADD.FTZ R24, R38, R25 ;  /* 0x0000001926187221 */ /* 0x010fcc0000010000 */
[----:B------:R-:W4:Y:S01]  /*cf30*/  MUFU.EX2 R69, R69 ;  /* 0x0000004500457308 */ /* 0x000f220000000800 */
[----:B-----5:R-:W-:-:S01]  /*cf40*/  FADD.FTZ R11, R55, R10 ;  /* 0x0000000a370b7221 */ /* 0x020fc20000010000 */
[----:B------:R-:W-:-:S06]  /*cf50*/  FFMA.FTZ R53, R2, R53, -R56 ;  /* 0x0000003502357223 */ /* 0x000fcc0000010838 */
[----:B------:R-:W5:Y:S01]  /*cf60*/  MUFU.EX2 R8, R75 ;  /* 0x0000004b00087308 */ /* 0x000f620000000800 */
[C---:B0-----:R-:W-:Y:S01]  /*cf70*/  F2FP.SATFINITE.E4M3.F32.PACK_AB_MERGE_C R142, R65.reuse, R38, RZ ;  /* 0x00000026418e723e */ /* 0x041fe200048070ff */
[----:B------:R-:W-:Y:S01]  /*cf80*/  FADD.FTZ R65, R65, R24 ;  /* 0x0000001841417221 */ /* 0x000fe20000010000 */
[----:B-1----:R-:W-:-:S05]  /*cf90*/  F2FP.SATFINITE.E4M3.F32.PACK_AB_MERGE_C R55, R70, R55, RZ ;  /* 0x000000374637723e */ /* 0x002fca00048070ff */
[----:B------:R-:W0:Y:S01]  /*cfa0*/  MUFU.EX2 R7, R59 ;  /* 0x0000003b00077308 */ /* 0x000e220000000800 */
[----:B------:R-:W-:-:S01]  /*cfb0*/  FADD.FTZ R70, R70, R11 ;  /* 0x0000000b46467221 */ /* 0x000fc20000010000 */
[----:B--2---:R-:W-:Y:S01]  /*cfc0*/  F2FP.SATFINITE.E4M3.F32.PACK_AB_MERGE_C R144, R73, R42, RZ ;  /* 0x0000002a4990723e */ /* 0x004fe200048070ff */
[----:B------:R-:W-:-:S05]  /*cfd0*/  FFMA.FTZ R83, R2, R83, -R56 ;  /* 0x0000005302537223 */ /* 0x000fca0000010838 */
[----:B------:R-:W1:Y:S01]  /*cfe0*/  MUFU.EX2 R12, R79 ;  /* 0x0000004f000c7308 */ /* 0x000e620000000800 */
[----:B------:R-:W-:-:S01]  /*cff0*/  FFMA.FTZ R89, R2, R89, -R56 ;  /* 0x0000005902597223 */ /* 0x000fc20000010838 */
[----:B------:R-:W-:Y:S01]  /*d000*/  F2FP.SATFINITE.E4M3.F32.PACK_AB_MERGE_C R149, R85, R58, RZ ;  /* 0x0000003a5595723e */ /* 0x000fe200048070ff */
[----:B---3--:R-:W-:-:S01]  /*d010*/  FADD.FTZ R10, R40, R65 ;  /* 0x00000041280a7221 */ /* 0x008fc20000010000 */
[----:B------:R-:W-:Y:S01]  /*d020*/  FFMA.FTZ R56, R2, R87, -R56 ;  /* 0x0000005702387223 */ /* 0x000fe20000010838 */
[----:B------:R-:W-:-:S03]  /*d030*/  FADD.FTZ R11, R45, R70 ;  /* 0x000000462d0b7221 */ /* 0x000fc60000010000 */
[----:B------:R-:W-:Y:S01]  /*d040*/  MUFU.EX2 R46, R46 ;  /* 0x0000002e002e7308 */ /* 0x000fe20000000800 */
[C---:B----4-:R-:W-:Y:S01]  /*d050*/  F2FP.SATFINITE.E4M3.F32.PACK_AB_MERGE_C R144, R69.reuse, R40, R144 ;  /* 0x000000284590723e */ /* 0x050fe20004807090 */
[----:B------:R-:W-:-:S06]  /*d060*/  FADD.FTZ R69, R69, R10 ;  /* 0x0000000a45457221 */ /* 0x000fcc0000010000 */
[----:B------:R-:W-:Y:S01]  /*d070*/  MUFU.EX2 R81, R81 ;  /* 0x0000005100517308 */ /* 0x000fe20000000800 */
[----:B------:R-:W-:Y:S01]  /*d080*/  F2FP.SATFINITE.E4M3.F32.PACK_AB_MERGE_C R149, R9, R4, R149 ;  /* 0x000000040995723e */ /* 0x000fe20004807095 */
[----:B-----5:R-:W-:-:S06]  /*d090*/  FADD.FTZ R4, R8, R11 ;  /* 0x0000000b08047221 */ /* 0x020fcc0000010000 */
[----:B------:R-:W2:Y:S08]  /*d0a0*/  MUFU.EX2 R44, R44 ;  /* 0x0000002c002c7308 */ /* 0x000eb00000000800 */
[----:B------:R-:W3:Y:S01]  /*d0b0*/  MUFU.EX2 R53, R53 ;  /* 0x0000003500357308 */ /* 0x000ee20000000800 */
[----:B------:R-:W-:-:S07]  /*d0c0*/  FADD.FTZ R42, R42, R69 ;  /* 0x000000452a2a7221 */ /* 0x000fce0000010000 */
[----:B------:R-:W4:Y:S01]  /*d0d0*/  MUFU.EX2 R77, R77 ;  /* 0x0000004d004d7308 */ /* 0x000f220000000800 */
[----:B0-----:R-:W-:-:S07]  /*d0e0*/  FADD.FTZ R9, R7, R4 ;  /* 0x0000000407097221 */ /* 0x001fce0000010000 */
[----:B------:R-:W0:Y:S01]  /*d0f0*/  MUFU.EX2 R6, R83 ;  /* 0x0000005300067308 */ /* 0x000e220000000800 */
[----:B------:R-:W-:-:S01]  /*d100*/  FADD.FTZ R73, R73, R42 ;  /* 0x0000002a49497221 */ /* 0x000fc20000010000 */
[----:B-1----:R-:W-:-:S06]  /*d110*/  F2FP.SATFINITE.E4M3.F32.PACK_AB_MERGE_C R10, R12, R7, RZ ;  /* 0x000000070c0a723e */ /* 0x002fcc00048070ff */
[----:B------:R-:W-:Y:S01]  /*d120*/  MUFU.EX2 R89, R89 ;  /* 0x0000005900597308 */ /* 0x000fe20000000800 */
[----:B------:R-:W-:-:S07]  /*d130*/  FADD.FTZ R12, R12, R9 ;  /* 0x000000090c0c7221 */ /* 0x000fce0000010000 */
[----:B------:R-:W1:Y:S01]  /*d140*/  MUFU.EX2 R56, R56 ;  /* 0x0000003800387308 */ /* 0x000e620000000800 */
[----:B------:R-:W-:Y:S01]  /*d150*/  ISETP.GE.AND P1, PT, R88, 0x81, PT ;  /* 0x000000815800780c */ /* 0x000fe20003f26270 */
[----:B--2---:R-:W-:Y:S01]  /*d160*/  FADD.FTZ R4, R44, R73 ;  /* 0x000000492c047221 */ /* 0x004fe20000010000 */
[----:B------:R-:W-:Y:S01]  /*d170*/  F2FP.SATFINITE.E4M3.F32.PACK_AB_MERGE_C R9, R81, R46, RZ ;  /* 0x0000002e5109723e */ /* 0x000fe200048070ff */
[----:B---3--:R-:W-:-:S03]  /*d180*/  FADD.FTZ R7, R53, R12 ;  /* 0x0000000c35077221 */ /* 0x008fc60000010000 */
[C---:B----4-:R-:W-:Y:S01]  /*d190*/  F2FP.SATFINITE.E4M3.F32.PACK_AB_MERGE_C R146, R77.reuse, R44, R9 ;  /* 0x0000002c4d92723e */ /* 0x050fe20004807009 */
[----:B------:R-:W-:-:S01]  /*d1a0*/  FADD.FTZ R77, R77, R4 ;  /* 0x000000044d4d7221 */ /* 0x000fc20000010000 */
[----:B0-----:R-:W-:Y:S01]  /*d1b0*/  FADD.FTZ R4, R6, R7 ;  /* 0x0000000706047221 */ /* 0x001fe20000010000 */
[----:B------:R-:W-:Y:S01]  /*d1c0*/  F2FP.SATFINITE.E4M3.F32.PACK_AB_MERGE_C R143, R66, R3, R55 ;  /* 0x00000003428f723e */ /* 0x000fe20004807037 */
[----:B------:R-:W-:Y:S01]  /*d1d0*/  BSSY B0, `(.L_x_10951) ;  /* 0x0000231000007945 */ /* 0x000fe20003800000 */
[----:B------:R-:W-:Y:S01]  /*d1e0*/  F2FP.SATFINITE.E4M3.F32.PACK_AB_MERGE_C R151, R91, R60, RZ ;  /* 0x0000003c5b97723e */ /* 0x000fe200048070ff */
[----:B------:R-:W-:Y:S01]  /*d1f0*/  FADD.FTZ R46, R46, R77 ;  /* 0x0000004d2e2e7221 */ /* 0x000fe20000010000 */
[----:B------:R-:W-:Y:S02]  /*d200*/  F2FP.SATFINITE.E4M3.F32.PACK_AB_MERGE_C R137, R62, R43, RZ ;  /* 0x0000002b3e89723e */ /* 0x000fe400048070ff */
[----:B-1----:R-:W-:Y:S01]  /*d210*/  F2FP.SATFINITE.E4M3.F32.PACK_AB_MERGE_C R3, R56, R89, RZ ;  /* 0x000000593803723e */ /* 0x002fe200048070ff */
[----:B------:R-:W-:-:S01]  /*d220*/  FADD.FTZ R89, R89, R4 ;  /* 0x0000000459597221 */ /* 0x000fc20000010000 */
[----:B------:R-:W-:-:S02]  /*d230*/  F2FP.SATFINITE.E4M3.F32.PACK_AB_MERGE_C R47, R64, R47, RZ ;  /* 0x0000002f402f723e */ /* 0x000fc400048070ff */
[----:B------:R-:W-:Y:S01]  /*d240*/  F2FP.SATFINITE.E4M3.F32.PACK_AB_MERGE_C R147, R6, R53, R3 ;  /* 0x000000350693723e */ /* 0x000fe20004807003 */
[----:B------:R-:W-:Y:S01]  /*d250*/  FADD.FTZ R6, R56, R89 ;  /* 0x0000005938067221 */ /* 0x000fe20000010000 */
[----:B------:R-:W-:Y:S01]  /*d260*/  F2FP.SATFINITE.E4M3.F32.PACK_AB_MERGE_C R138, R41, R28, R138 ;  /* 0x0000001c298a723e */ /* 0x000fe2000480708a */
[----:B------:R-:W-:Y:S01]  /*d270*/  FADD.FTZ R3, R81, R46 ;  /* 0x0000002e51037221 */ /* 0x000fe20000010000 */
[----:B------:R-:W-:Y:S01]  /*d280*/  F2FP.SATFINITE.E4M3.F32.PACK_AB_MERGE_C R140, R57, R32, R140 ;  /* 0x00000020398c723e */ /* 0x000fe2000480708c */
[--C-:B------:R-:W-:Y:S01]  /*d290*/  IMAD.MOV.U32 R134, RZ, RZ, R135.reuse ;  /* 0x000000ffff867224 */ /* 0x100fe200078e0087 */
        /* <DEDUP_REMOVED lines=9> */
[--C-:B------:R-:W-:Y:S01]  /*d330*/  IMAD.MOV.U32 R129, RZ, RZ, R135.reuse ;  /* 0x000000ffff817224 */ /* 0x100fe200078e0087 */
[----:B------:R-:W-:Y:S01]  /*d340*/  F2FP.SATFINITE.E4M3.F32.PACK_AB_MERGE_C R145, R8, R45, R10 ;  /* 0x0000002d0891723e */ /* 0x000fe2000480700a */
[--C-:B------:R-:W-:Y:S01]  /*d350*/  IMAD.MOV.U32 R128, RZ, RZ, R135.reuse ;  /* 0x000000ffff807224 */ /* 0x100fe200078e0087 */
[-C--:B------:R-:W-:Y:S01]  /*d360*/  MOV R120, R135.reuse ;  /* 0x0000008700787202 */ /* 0x080fe20000000f00 */
[--C-:B------:R-:W-:Y:S01]  /*d370*/  IMAD.MOV.U32 R127, RZ, RZ, R135.reuse ;  /* 0x000000ffff7f7224 */ /* 0x100fe200078e0087 */
[-C--:B------:R-:W-:Y:S01]  /*d380*/  MOV R105, R135.reuse ;  /* 0x0000008700697202 */ /* 0x080fe20000000f00 */
[--C-:B------:R-:W-:Y:S01]  /*d390*/  IMAD.MOV.U32 R126, RZ, RZ, R135.reuse ;  /* 0x000000ffff7e7224 */ /* 0x100fe200078e0087 */
[----:B------:R-:W-:Y:S01]  /*d3a0*/  MOV R90, R135 ;  /* 0x00000087005a7202 */ /* 0x000fe20000000f00 */
[----:B------:R-:W-:-:S02]  /*d3b0*/  IMAD.MOV.U32 R125, RZ, RZ, R135 ;  /* 0x000000ffff7d7224 */ /* 0x000fc400078e0087 */
[--C-:B------:R-:W-:Y:S02]  /*d3c0*/  IMAD.MOV.U32 R124, RZ, RZ, R135.reuse ;  /* 0x000000ffff7c7224 */ /* 0x100fe400078e0087 */
[--C-:B------:R-:W-:Y:S02]  /*d3d0*/  IMAD.MOV.U32 R123, RZ, RZ, R135.reuse ;  /* 0x000000ffff7b7224 */ /* 0x100fe400078e0087 */
[--C-:B------:R-:W-:Y:S02]  /*d3e0*/  IMAD.MOV.U32 R122, RZ, RZ, R135.reuse ;  /* 0x000000ffff7a7224 */ /* 0x100fe400078e0087 */
[--C-:B------:R-:W-:Y:S02]  /*d3f0*/  IMAD.MOV.U32 R121, RZ, RZ, R135.reuse ;  /* 0x000000ffff797224 */ /* 0x100fe400078e0087 */
[--C-:B------:R-:W-:Y:S02]  /*d400*/  IMAD.MOV.U32 R119, RZ, RZ, R135.reuse ;  /* 0x000000ffff777224 */ /* 0x100fe400078e0087 */
        /* <DEDUP_REMOVED lines=28> */
[----:B------:R-:W-:Y:S01]  /*d5d0*/  IMAD.MOV.U32 R88, RZ, RZ, R135 ;  /* 0x000000ffff587224 */ /* 0x000fe200078e0087 */
[----:B------:R-:W-:Y:S06]  /*d5e0*/  @!P1 BRA `(.L_x_10952) ;  /* 0x0000001c00bc9947 */ /* 0x000fec0003800000 */
[----:B------:R-:W2:Y:S01]  /*d5f0*/  LDL.LU R76, [R1+0x4] ;  /* 0x00000400014c7983 */ /* 0x000ea20000300800 */
[----:B------:R-:W-:Y:S02]  /*d600*/  VIADD R10, R155, 0xfffffffe ;  /* 0xfffffffe9b0a7836 */ /* 0x000fe40000000000 */
[----:B------:R-:W-:Y:S01]  /*d610*/  IMAD.MOV.U32 R11, RZ, RZ, R5 ;  /* 0x000000ffff0b7224 */ /* 0x000fe200078e0005 */
[----:B------:R0:W5:Y:S01]  /*d620*/  LDL.LU R7, [R1+0xc] ;  /* 0x00000c0001077983 */ /* 0x0001620000300800 */
        /* <DEDUP_REMOVED lines=25> */
[----:B0-2---:R-:W-:-:S07]  /*d7c0*/  IMAD.MOV.U32 R4, RZ, RZ, R76 ;  /* 0x000000ffff047224 */ /* 0x005fce00078e004c */
.L_x_10965:
[----:B-----5:R-:W-:-:S04]  /*d7d0*/  ISETP.NE.AND P1, PT, R4, 0x1, PT ;  /* 0x000000010400780c */ /* 0x020fc80003f25270 */
[----:B------:R-:W-:-:S04]  /*d7e0*/  SEL R0, RZ, 0x1, P1 ;  /* 0x00000001ff007807 */ /* 0x000fc80000800000 */
[----:B-----5:R-:W-:-:S05]  /*d7f0*/  LOP3.LUT R5, R7, R0, RZ, 0x3c, !PT ;  /* 0x0000000007057212 */ /* 0x020fca00078e3cff */
[----:B------:R0:W-:Y:S01]  /*d800*/  STL [R1+0xc], R5 ;  /* 0x00000c0501007387 */ /* 0x0001e20000100800 */
[----:B------:R-:W-:Y:S05]  /*d810*/  @!P0 BRA `(.L_x_10953) ;  /* 0x0000000000048947 */ /* 0x000fea0003800000 */
[----:B------:R-:W-:Y:S01]  /*d820*/  BPT.TRAP 0x1 ;  /* 0x000000040000795c */ /* 0x000fe20000300000 */
.L_x_10953:
[----:B------:R-:W-:Y:S01]  /*d830*/  VIADD R0, R4, 0x1 ;  /* 0x0000000104007836 */ /* 0x000fe20000000000 */
[----:B0-----:R-:W-:-:S04]  /*d840*/  SHF.L.U32 R5, R5, 0x1f, RZ ;  /* 0x0000001f05057819 */ /* 0x001fc800000006ff */
[----:B------:R-:W-:-:S04]  /*d850*/  ISETP.NE.AND P1, PT, R0, 0x2, PT ;  /* 0x000000020000780c */ /* 0x000fc80003f25270 */
[----:B------:R-:W-:-:S05]  /*d860*/  SEL R8, R0, RZ, P1 ;  /* 0x000000ff00087207 */ /* 0x000fca0000800000 */
[----:B------:R0:W-:Y:S01]  /*d870*/  STL [R1+0x4], R8 ;  /* 0x0000040801007387 */ /* 0x0001e20000100800 */
[----:B------:R-:W-:-:S04]  /*d880*/  IMAD R0, R8, 0x8, R18 ;  /* 0x0000000808007824 */ /* 0x000fc800078e0212 */
[----:B------:R0:W1:Y:S01]  /*d890*/  SYNCS.PHASECHK.TRANS64.TRYWAIT P1, [R0+URZ+0x19c30], R5 ;  /* 0x019c3005000075a7 */ /* 0x000062000802017f */
[----:B------:R-:W-:Y:S05]  /*d8a0*/  @!P0 BRA `(.L_x_10954) ;  /* 0x0000000000048947 */ /* 0x000fea0003800000 */
[----:B------:R-:W-:Y:S01]  /*d8b0*/  BPT.TRAP 0x1 ;  /* 0x000000040000795c */ /* 0x000fe20000300000 */
.L_x_10954:
[----:B------:R-:W-:Y:S01]  /*d8c0*/  BSSY B1, `(.L_x_10955) ;  /* 0x0000006000017945 */ /* 0x000fe20003800000 */
[----:B------:R-:W-:Y:S02]  /*d8d0*/  IMAD R24, R8, 0x300, R13 ;  /* 0x0000030008187824 */ /* 0x000fe400078e020d */
[----:B------:R-:W-:Y:S01]  /*d8e0*/  IMAD.MOV.U32 R25, RZ, RZ, -0x3ffffff0 ;  /* 0xc0000010ff197424 */ /* 0x000fe200078e00ff */
[----:B-1----:R-:W-:Y:S06]  /*d8f0*/  @P1 BRA `(.L_x_10956) ;  /* 0x0000000000081947 */ /* 0x002fec0003800000 */
[----:B------:R-:W1:Y:S02]  /*d900*/  SYNCS.PHASECHK.TRANS64.TRYWAIT P1, [R0+URZ+0x19c30], R5 ;  /* 0x019c3005000075a7 */ /* 0x000e64000802017f */
[----:B-1----:R-:W-:Y:S05]  /*d910*/  @!P1 BRA `(.L_x_10957) ;  /* 0x000000c000b49947 */ /* 0x002fea0003800000 */
.L_x_10956:
[----:B------:R-:W-:Y:S05]  /*d920*/  BSYNC B1 ;  /* 0x0000000000017941 */ /* 0x000fea0003800000 */
.L_x_10955:
[C---:B------:R-:W-:Y:S01]  /*d930*/  R2UR UR6, R24.reuse ;  /* 0x00000000180672ca */ /* 0x040fe200000e0000 */
[C---:B0-----:R-:W-:Y:S01]  /*d940*/  VIADD R8, R24.reuse, 0x100 ;  /* 0x0000010018087836 */ /* 0x041fe20000000000 */
[----:B------:R-:W-:Y:S01]  /*d950*/  R2UR UR7, R25 ;  /* 0x00000000190772ca */ /* 0x000fe200000e0000 */
[----:B------:R-:W-:Y:S01]  /*d960*/  VIADD R24, R24, 0x200 ;  /* 0x0000020018187836 */ /* 0x000fe20000000000 */
[----:B------:R-:W-:Y:S01]  /*d970*/  R2UR UR4, R14 ;  /* 0x000000000e0472ca */ /* 0x000fe200000e0000 */
[----:B------:R-:W-:Y:S01]  /*d980*/  IMAD.MOV.U32 R25, RZ, RZ, -0x3ffffff0 ;  /* 0xc0000010ff197424 */ /* 0x000fe200078e00ff */
[----:B------:R-:W-:Y:S01]  /*d990*/  R2UR UR5, R15 ;  /* 0x000000000f0572ca */ /* 0x000fe200000e0000 */
[----:B------:R-:W-:Y:S01]  /*d9a0*/  IMAD.MOV.U32 R9, RZ, RZ, -0x3ffffff0 ;  /* 0xc0000010ff097424 */ /* 0x000fe200078e00ff */
[----:B------:R-:W-:Y:S02]  /*d9b0*/  R2UR UR14, R24 ;  /* 0x00000000180e72ca */ /* 0x000fe400000e0000 */
[----:B------:R-:W-:-:S02]  /*d9c0*/  R2UR UR15, R25 ;  /* 0x00000000190f72ca */ /* 0x000fc400000e0000 */
[----:B------:R-:W-:Y:S01]  /*d9d0*/  WARPGROUP.ARRIVE ;  /* 0x00000000000079c5 */ /* 0x000fe20000000000 */
[----:B------:R-:W-:Y:S02]  /*d9e0*/  R2UR UR10, R8 ;  /* 0x00000000080a72ca */ /* 0x000fe400000e0000 */
[----:B------:R-:W-:Y:S02]  /*d9f0*/  R2UR UR11, R9 ;  /* 0x00000000090b72ca */ /* 0x000fe400000e0000 */
[----:B------:R-:W-:Y:S02]  /*da00*/  R2UR UR8, R152 ;  /* 0x00000000980872ca */ /* 0x000fe400000e0000 */
[----:B------:R-:W-:Y:S01]  /*da10*/  QGMMA.64x128x32.F32.E4M3.E4M3 R24, gdesc[UR4], RZ, !UPT, gsb0 ;  /* 0x01e00000041879f3 */ /* 0x000fe2000c0008ff */
[----:B------:R-:W-:Y:S02]  /*da20*/  R2UR UR9, R153 ;  /* 0x00000000990972ca */ /* 0x000fe400000e0000 */
[----:B------:R-:W-:-:S02]  /*da30*/  R2UR UR12, R20 ;  /* 0x00000000140c72ca */ /* 0x000fc400000e0000 */
        /* <DEDUP_REMOVED lines=8> */
[----:B------:R-:W-:Y:S05]  /*dac0*/  @!P0 BRA `(.L_x_10958) ;  /* 0x0000000000048947 */ /* 0x000fea0003800000 */
[----:B------:R-:W-:Y:S01]  /*dad0*/  BPT.TRAP 0x1 ;  /* 0x000000040000795c */ /* 0x000fe20000300000 */
.L_x_10958:
[----:B-1----:R-:W-:Y:S01]  /*dae0*/  SHF.L.U32 R5, R7, 0x1f, RZ ;  /* 0x0000001f07057819 */ /* 0x002fe200000006ff */
[----:B------:R-:W-:-:S04]  /*daf0*/  IMAD R7, R4, 0x8, R18 ;  /* 0x0000000804077824 */ /* 0x000fc800078e0212 */
[----:B------:R0:W1:Y:S01]  /*db00*/  SYNCS.PHASECHK.TRANS64.TRYWAIT P1, [R7+URZ+0x19c50], R5 ;  /* 0x019c5005070075a7 */ /* 0x000062000802017f */
[----:B------:R-:W-:Y:S05]  /*db10*/  @!P0 BRA `(.L_x_10959) ;  /* 0x0000000000048947 */ /* 0x000fea0003800000 */
[----:B------:R-:W-:Y:S01]  /*db20*/  BPT.TRAP 0x1 ;  /* 0x000000040000795c */ /* 0x000fe20000300000 */
.L_x_10959:
[----:B------:R-:W-:Y:S04]  /*db30*/  BSSY B1, `(.L_x_10960) ;  /* 0x0000004000017945 */ /* 0x000fe80003800000 */
[----:B-1----:R-:W-:Y:S05]  /*db40*/  @P1 BRA `(.L_x_10961) ;  /* 0x0000000000081947 */ /* 0x002fea0003800000 */
[----:B------:R-:W1:Y:S02]  /*db50*/  SYNCS.PHASECHK.TRANS64.TRYWAIT P1, [R7+URZ+0x19c50], R5 ;  /* 0x019c5005070075a7 */ /* 0x000e64000802017f */
[----:B-1----:R-:W-:Y:S05]  /*db60*/  @!P1 BRA `(.L_x_10962) ;  /* 0x000000c000349947 */ /* 0x002fea0003800000 */
.L_x_10961:
[----:B------:R-:W-:Y:S05]  /*db70*/  BSYNC B1 ;  /* 0x0000000000017941 */ /* 0x000fea0003800000 */
.L_x_10960:
[----:B01----:R-:W-:Y:S01]  /*db80*/  IADD3 R5, R18, 0x3000, RZ ;  /* 0x0000300012057810 */ /* 0x003fe20007ffe0ff */
[----:B------:R-:W-:Y:S01]  /*db90*/  WARPGROUP.ARRIVE ;  /* 0x00000000000079c5 */ /* 0x000fe20000000000 */
[----:B------:R-:W-:Y:S02]  /*dba0*/  IMAD.MOV.U32 R9, RZ, RZ, 0x40000040 ;  /* 0x40000040ff097424 */ /* 0x000fe400078e00ff */
[----:B------:R-:W-:-:S04]  /*dbb0*/  SHF.R.U32.HI R5, RZ, 0x4, R5 ;  /* 0x00000004ff057819 */ /* 0x000fc80000011605 */
[----:B------:R-:W-:-:S04]  /*dbc0*/  LOP3.LUT R5, R5, 0x3fff, RZ, 0xc0, !PT ;  /* 0x00003fff05057812 */ /* 0x000fc800078ec0ff */
[----:B------:R-:W-:-:S05]  /*dbd0*/  LOP3.LUT R5, R5, 0x10000, RZ, 0xfc, !PT ;  /* 0x0001000005057812 */ /* 0x000fca00078efcff */
[----:B------:R-:W-:Y:S02]  /*dbe0*/  IMAD R4, R4, 0x300, R5 ;  /* 0x0000030004047824 */ /* 0x000fe400078e0205 */
[----:B------:R-:W-:Y:S02]  /*dbf0*/  IMAD.MOV.U32 R5, RZ, RZ, 0x40000040 ;  /* 0x40000040ff057424 */ /* 0x000fe400078e00ff */
[C---:B------:R-:W-:Y:S01]  /*dc00*/  VIADD R8, R4.reuse, 0x2 ;  /* 0x0000000204087836 */ /* 0x040fe20000000000 */
[----:B------:R-:W-:Y:S02]  /*dc10*/  R2UR UR6, R4 ;  /* 0x00000000040672ca */ /* 0x000fe400000e0000 */
[----:B------:R-:W-:Y:S01]  /*dc20*/  R2UR UR7, R5 ;  /* 0x00000000050772ca */ /* 0x000fe200000e0000 */
[----:B------:R-:W-:-:S12]  /*dc30*/  IMAD.MOV.U32 R5, RZ, RZ, 0x40000040 ;  /* 0x40000040ff057424 */ /* 0x000fd800078e00ff */
[----:B------:R-:W-:Y:S01]  /*dc40*/  QGMMA.64x96x32.F32.E4M3.E4M3 R88, R148, gdesc[UR4], R88, gsb0 ;  /* 0x0160000494587df3 */ /* 0x000fe20008000858 */
[----:B------:R-:W-:Y:S01]  /*dc50*/  R2UR UR6, R8 ;  /* 0x00000000080672ca */ /* 0x000fe200000e0000 */
[C---:B------:R-:W-:Y:S01]  /*dc60*/  VIADD R8, R4.reuse, 0x4 ;  /* 0x0000000404087836 */ /* 0x040fe20000000000 */
[----:B------:R-:W-:Y:S01]  /*dc70*/  R2UR UR7, R9 ;  /* 0x00000000090772ca */ /* 0x000fe200000e0000 */
[----:B------:R-:W-:Y:S02]  /*dc80*/  IMAD.MOV.U32 R9, RZ, RZ, 0x40000040 ;  /* 0x40000040ff097424 */ /* 0x000fe400078e00ff */
[----:B------:R-:W-:Y:S01]  /*dc90*/  VIADD R4, R4, 0x6 ;  /* 0x0000000604047836 */ /* 0x000fe20000000000 */
[----:B------:R-:W-:Y:S02]  /*dca0*/  WARPGROUP.DEPBAR.LE gsb0, 0x0 ;  /* 0x00008000000079c5 */ /* 0x000fe40000010000 */
[----:B------:R-:W-:-:S07]  /*dcb0*/  WARPGROUP.ARRIVE ;  /* 0x00000000000079c5 */ /* 0x000fce0000000000 */
[----:B------:R-:W-:Y:S01]  /*dcc0*/  QGMMA.64x96x32.F32.E4M3.E4M3 R88, R136, gdesc[UR4], R88, gsb0 ;  /* 0x0160000488587df3 */ /* 0x000fe20008000858 */
[----:B------:R-:W-:Y:S02]  /*dcd0*/  R2UR UR6, R8 ;  /* 0x00000000080672ca */ /* 0x000fe400000e0000 */
[----:B------:R-:W-:Y:S01]  /*dce0*/  R2UR UR7, R9 ;  /* 0x00000000090772ca */ /* 0x000fe200000e0000 */
[----:B------:R-:W-:Y:S02]  /*dcf0*/  WARPGROUP.DEPBAR.LE gsb0, 0x0 ;  /* 0x00008000000079c5 */ /* 0x000fe40000010000 */
[----:B------:R-:W-:-:S10]  /*dd00*/  WARPGROUP.ARRIVE ;  /* 0x00000000000079c5 */ /* 0x000fd40000000000 */
[----:B------:R-:W-:Y:S01]  /*dd10*/  QGMMA.64x96x32.F32.E4M3.E4M3 R88, R140, gdesc[UR4], R88, gsb0 ;  /* 0x016000048c587df3 */ /* 0x000fe20008000858 */
[----:B------:R-:W-:Y:S02]  /*dd20*/  R2UR UR6, R4 ;  /* 0x00000000040672ca */ /* 0x000fe400000e0000 */
[----:B------:R-:W-:Y:S01]  /*dd30*/  R2UR UR7, R5 ;  /* 0x00000000050772ca */ /* 0x000fe200000e0000 */
[----:B------:R-:W-:Y:S02]  /*dd40*/  WARPGROUP.DEPBAR.LE gsb0, 0x0 ;  /* 0x00008000000079c5 */ /* 0x000fe40000010000 */
[----:B------:R-:W-:-:S10]  /*dd50*/  WARPGROUP.ARRIVE ;  /* 0x00000000000079c5 */ /* 0x000fd40000000000 */
[----:B------:R-:W-:Y:S03]  /*dd60*/  QGMMA.64x96x32.F32.E4M3.E4M3 R88, R144, gdesc[UR4], R88, gsb0 ;  /* 0x0160000490587df3 */ /* 0x000fe60008000858 */
[----:B------:R-:W-:Y:S02]  /*dd70*/  WARPGROUP.DEPBAR.LE gsb0, 0x0 ;  /* 0x00008000000079c5 */ /* 0x000fe40000010000 */
[----:B------:R-:W-:Y:S05]  /*dd80*/  @!P0 BRA `(.L_x_10963) ;  /* 0x0000000000048947 */ /* 0x000fea0003800000 */
[----:B------:R-:W-:Y:S01]  /*dd90*/  BPT.TRAP 0x1 ;  /* 0x000000040000795c */ /* 0x000fe20000300000 */
.L_x_10963:
[----:B------:R-:W2:Y:S01]  /*dda0*/  LDL R136, [R1+0x24] ;  /* 0x0000240001887983 */ /* 0x000ea20000100800 */
[----:B------:R-:W-:-:S05]  /*ddb0*/  VIADD R0, R0, 0x19c40 ;  /* 0x00019c4000007836 */ /* 0x000fca0000000000 */
[----:B--2---:R-:W-:-:S04]  /*ddc0*/  PRMT R0, R136, 0x654, R0 ;  /* 0x0000065488007816 */ /* 0x004fc80000000000 */
        /* <DEDUP_REMOVED lines=173> */
[----:B-1----:R-:W-:-:S01]  /*e8a0*/  FFMA.FTZ R6, R8, R6, R26 ;  /* 0x0000000608067223 */ /* 0x002fc2000001001a */
[----:B------:R-:W-:Y:S01]  /*e8b0*/  FADD.FTZ R3, R32, R3 ;  /* 0x0000000320037221 */ /* 0x000fe20000010000 */
[----:B------:R-:W-:-:S01]  /*e8c0*/  FFMA.FTZ R86, R2, R86, -R11 ;  /* 0x0000005602567223 */ /* 0x000fc2000001080b */
[----:B------:R-:W-:-:S02]  /*e8d0*/  FFMA.FTZ R11, R2, R87, -R11 ;  /* 0x00000057020b7223 */ /* 0x000fc4000001080b */
        /* <DEDUP_REMOVED lines=98> */
.L_x_10964:
[----:B------:R-:W-:Y:S02]  /*ef00*/  VIADD R7, R7, 0x19c60 ;  /* 0x00019c6007077836 */ /* 0x000fe40000000000 */
        /* <DEDUP_REMOVED lines=26> */
[----:B0-----:R0:W5:Y:S01]  /*f0b0*/  LDL R7, [R1+0xc] ;  /* 0x00000c0001077983 */ /* 0x0011620000100800 */
[----:B------:R-:W-:Y:S01]  /*f0c0*/  ISETP.GT.AND P1, PT, R10, RZ, PT ;  /* 0x000000ff0a00720c */ /* 0x000fe20003f24270 */
[----:B------:R-:W-:Y:S01]  /*f0d0*/  FMUL.FTZ R90, R90, R8 ;  /* 0x000000085a5a7220 */ /* 0x000fe20000410000 */
[----:B------:R-:W-:Y:S01]  /*f0e0*/  F2FP.SATFINITE.E4M3.F32.PACK_AB_MERGE_C R28, R29, R28, RZ ;  /* 0x0000001c1d1c723e */ /* 0x000fe200048070ff */
[----:B------:R0:W5:Y:S01]  /*f0f0*/  LDL R4, [R1+0x4] ;  /* 0x0000040001047983 */ /* 0x0001620000100800 */
        /* <DEDUP_REMOVED lines=60> */
[----:B------:R-:W-:Y:S01]  /*f4c0*/  MOV R150, R36 ;  /* 0x0000002400967202 */ /* 0x000fe20000000f00 */
[----:B0-----:R-:W-:Y:S06]  /*f4d0*/  @P1 BRA `(.L_x_10965) ;  /* 0xffffffe000bc1947 */ /* 0x001fec000383ffff */
.L_x_10952:
[----:B------:R-:W-:Y:S05]  /*f4e0*/  BSYNC B0 ;  /* 0x0000000000007941 */ /* 0x000fea0003800000 */
.L_x_10951:
[----:B------:R-:W-:Y:S06]  /*f4f0*/  BAR.ARV 0x8, 0x200 ;  /* 0x0208000000007b1d */ /* 0x000fec0000002000 */
[----:B------:R-:W-:Y:S05]  /*f500*/  @!P0 BRA `(.L_x_10966) ;  /* 0x0000000000048947 */ /* 0x000fea0003800000 */
[----:B------:R-:W-:Y:S01]  /*f510*/  BPT.TRAP 0x1 ;  /* 0x000000040000795c */ /* 0x000fe20000300000 */
.L_x_10966:
[----:B-----5:R-:W2:Y:S04]  /*f520*/  LDL R7, [R1+0xc] ;  /* 0x00000c0001077983 */ /* 0x020ea80000100800 */
[----:B------:R-:W3:Y:S01]  /*f530*/  LDL R4, [R1+0x4] ;  /* 0x0000040001047983 */ /* 0x000ee20000100800 */
[----:B--2---:R-:W-:Y:S01]  /*f540*/  SHF.L.U32 R7, R7, 0x1f, RZ ;  /* 0x0000001f07077819 */ /* 0x004fe200000006ff */
[----:B---3--:R-:W-:-:S04]  /*f550*/  IMAD R4, R4, 0x8, R18 ;  /* 0x0000000804047824 */ /* 0x008fc800078e0212 */
[----:B------:R0:W1:Y:S01]  /*f560*/  SYNCS.PHASECHK.TRANS64.TRYWAIT P1, [R4+URZ+0x19c50], R7 ;  /* 0x019c5007040075a7 */ /* 0x000062000802017f */
[----:B------:R-:W-:Y:S05]  /*f570*/  @!P0 BRA `(.L_x_10967) ;  /* 0x0000000000048947 */ /* 0x000fea0003800000 */
[----:B------:R-:W-:Y:S01]  /*f580*/  BPT.TRAP 0x1 ;  /* 0x000000040000795c */ /* 0x000fe20000300000 */
.L_x_10967:
[----:B------:R-:W-:Y:S04]  /*f590*/  BSSY B0, `(.L_x_10968) ;  /* 0x0000004000007945 */ /* 0x000fe80003800000 */
[----:B-1----:R-:W-:Y:S05]  /*f5a0*/  @P1 BRA `(.L_x_10969) ;  /* 0x0000000000081947 */ /* 0x002fea0003800000 */
[----:B------:R-:W1:Y:S02]  /*f5b0*/  SYNCS.PHASECHK.TRANS64.TRYWAIT P1, [R4+URZ+0x19c50], R7 ;  /* 0x019c5007040075a7 */ /* 0x000e64000802017f */
[----:B-1----:R-:W-:Y:S05]  /*f5c0*/  @!P1 BRA `(.L_x_10970) ;  /* 0x000000a400b09947 */ /* 0x002fea0003800000 */
.L_x_10969:
[----:B------:R-:W-:Y:S05]  /*f5d0*/  BSYNC B0 ;  /* 0x0000000000007941 */ /* 0x000fea0003800000 */
.L_x_10968:
[----:B------:R-:W2:Y:S04]  /*f5e0*/  LDL R25, [R1+0x4] ;  /* 0x0000040001197983 */ /* 0x000ea80000100800 */
[----:B------:R-:W3:Y:S04]  /*f5f0*/  LDL R14, [R1+0x44] ;  /* 0x00004400010e7983 */ /* 0x000ee80000100800 */
[----:B------:R-:W0:Y:S01]  /*f600*/  LDL R15, [R1+0x2c] ;  /* 0x00002c00010f7983 */ /* 0x000e220000100800 */
[----:B------:R-:W-:Y:S01]  /*f610*/  VIADD R18, R18, 0x3000 ;  /* 0x0000300012127836 */ /* 0x000fe20000000000 */
[----:B------:R-:W-:-:S04]  /*f620*/  ULDC.64 UR4, c[0x0][0x9a0] ;  /* 0x0002680000047ab9 */ /* 0x000fc80000000a00 */
[----:B------:R-:W-:-:S04]  /*f630*/  SHF.R.U32.HI R18, RZ, 0x4, R18 ;  /* 0x00000004ff127819 */ /* 0x000fc80000011612 */
[----:B------:R-:W-:-:S04]  /*f640*/  LOP3.LUT R18, R18, 0x3fff, RZ, 0xc0, !PT ;  /* 0x00003fff12127812 */ /* 0x000fc800078ec0ff */
[----:B------:R-:W-:Y:S01]  /*f650*/  LOP3.LUT R18, R18, 0x10000, RZ, 0xfc, !PT ;  /* 0x0001000012127812 */ /* 0x000fe200078efcff */
[----:B------:R-:W-:Y:S01]  /*f660*/  IMAD.MOV.U32 R9, RZ, RZ, 0x40000040 ;  /* 0x40000040ff097424 */ /* 0x000fe200078e00ff */
[----:B------:R-:W-:-:S04]  /*f670*/  ISETP.NE.U32.AND P1, PT, RZ, UR4, PT ;  /* 0x00000004ff007c0c */ /* 0x000fc8000bf25070 */
[----:B------:R-:W-:Y:S02]  /*f680*/  ISETP.NE.AND.EX P1, PT, RZ, UR5, PT, P1 ;  /* 0x00000005ff007c0c */ /* 0x000fe4000bf25310 */
[----:B------:R-:W-:Y:S01]  /*f690*/  R2UR UR7, R9 ;  /* 0x00000000090772ca */ /* 0x000fe200000e0000 */
[----:B------:R-:W-:-:S10]  /*f6a0*/  WARPGROUP.ARRIVE ;  /* 0x00000000000079c5 */ /* 0x000fd40000000000 */
[----:B------:R-:W3:Y:S08]  /*f6b0*/  @P1 LDC.64 R12, c[0x0][0x9c8] ;  /* 0x00027200ff0c1b82 */ /* 0x000ef00000000a00 */
[----:B------:R-:W4:Y:S01]  /*f6c0*/  @P1 LDC.64 R10, c[0x0][0x9d0] ;  /* 0x00027400ff0a1b82 */ /* 0x000f220000000a00 */
[----:B------:R-:W-:-:S05]  /*f6d0*/  @P1 SHF.R.S32.HI R9, RZ, 0x1f, R154 ;  /* 0x0000001fff091819 */ /* 0x000fca000001149a */
[----:B----4-:R-:W-:Y:S02]  /*f6e0*/  @P1 IMAD R9, R9, R10, RZ ;  /* 0x0000000a09091224 */ /* 0x010fe400078e02ff */
[----:B--2---:R-:W-:-:S05]  /*f6f0*/  IMAD R8, R25, 0x300, R18 ;  /* 0x0000030019087824 */ /* 0x004fca00078e0212 */
[----:B------:R-:W-:-:S13]  /*f700*/  R2UR UR6, R8 ;  /* 0x00000000080672ca */ /* 0x000fda00000e0000 */
[----:B------:R-:W-:Y:S01]  /*f710*/  QGMMA.64x96x32.F32.E4M3.E4M3 R88, R148, gdesc[UR4], R88, gsb0 ;  /* 0x0160000494587df3 */ /* 0x000fe20008000858 */
[----:B---3--:R-:W-:-:S04]  /*f720*/  @P1 IMAD R14, R14, R12, RZ ;  /* 0x0000000c0e0e1224 */ /* 0x008fc800078e02ff */
[C---:B01----:R-:W-:Y:S02]  /*f730*/  @P1 IMAD R7, R15.reuse, R13, R14 ;  /* 0x0000000d0f071224 */ /* 0x043fe400078e020e */
[----:B------:R-:W-:-:S04]  /*f740*/  @P1 IMAD.WIDE.U32 R12, R15, R12, RZ ;  /* 0x0000000c0f0c1225 */ /* 0x000fc800078e00ff */
        /* <DEDUP_REMOVED lines=9> */
[----:B------:R-:W-:-:S03]  /*f7e0*/  IMAD.MOV.U32 R11, RZ, RZ, 0x40000040 ;  /* 0x40000040ff0b7424 */ /* 0x000fc600078e00ff */
[----:B------:R-:W-:Y:S02]  /*f7f0*/  R2UR UR6, R10 ;  /* 0x000000000a0672ca */ /* 0x000fe400000e0000 */
[----:B------:R-:W-:Y:S01]  /*f800*/  R2UR UR7, R11 ;  /* 0x000000000b0772ca */ /* 0x000fe200000e0000 */
[----:B------:R-:W-:Y:S02]  /*f810*/  WARPGROUP.DEPBAR.LE gsb0, 0x0 ;  /* 0x00008000000079c5 */ /* 0x000fe40000010000 */
[----:B------:R-:W-:-:S10]  /*f820*/  WARPGROUP.ARRIVE ;  /* 0x00000000000079c5 */ /* 0x000fd40000000000 */
[----:B------:R-:W-:Y:S01]  /*f830*/  QGMMA.64x96x32.F32.E4M3.E4M3 R88, R136, gdesc[UR4], R88, gsb0 ;  /* 0x0160000488587df3 */ /* 0x000fe20008000858 */
[----:B------:R-:W-:Y:S02]  /*f840*/  VIADD R10, R8, 0x4 ;  /* 0x00000004080a7836 */ /* 0x000fe40000000000 */
[----:B------:R-:W-:-:S03]  /*f850*/  IMAD.MOV.U32 R11, RZ, RZ, 0x40000040 ;  /* 0x40000040ff0b7424 */ /* 0x000fc600078e00ff */
[----:B------:R-:W-:Y:S02]  /*f860*/  R2UR UR6, R10 ;  /* 0x000000000a0672ca */ /* 0x000fe400000e0000 */
[----:B------:R-:W-:Y:S01]  /*f870*/  R2UR UR7, R11 ;  /* 0x000000000b0772ca */ /* 0x000fe200000e0000 */
[----:B------:R-:W-:Y:S01]  /*f880*/  VIADD R8, R8, 0x6 ;  /* 0x0000000608087836 */ /* 0x000fe20000000000 */
[----:B------:R-:W1:Y:S01]  /*f890*/  SHFL.BFLY PT, R10, R3, 0x2, 0x1f ;  /* 0x0c401f00030a7f89 */ /* 0x000e6200000e0000 */
[----:B------:R-:W-:-:S03]  /*f8a0*/  IMAD.MOV.U32 R9, RZ, RZ, 0x40000040 ;  /* 0x40000040ff097424 */ /* 0x000fc600078e00ff */
[----:B------:R-:W3:Y:S01]  /*f8b0*/  SHFL.BFLY PT, R11, R6, 0x2, 0x1f ;  /* 0x0c401f00060b7f89 */ /* 0x000ee200000e0000 */
[----:B------:R-:W-:Y:S02]  /*f8c0*/  WARPGROUP.DEPBAR.LE gsb0, 0x0 ;  /* 0x00008000000079c5 */ /* 0x000fe40000010000 */
[----:B------:R-:W-:-:S06]  /*f8d0*/  WARPGROUP.ARRIVE ;  /* 0x00000000000079c5 */ /* 0x000fcc0000000000 */
[----:B------:R-:W-:Y:S01]  /*f8e0*/  QGMMA.64x96x32.F32.E4M3.E4M3 R88, R140, gdesc[UR4], R88, gsb0 ;  /* 0x016000048c587df3 */ /* 0x000fe20008000858 */
[----:B------:R-:W-:Y:S02]  /*f8f0*/  R2UR UR6, R8 ;  /* 0x00000000080672ca */ /* 0x000fe400000e0000 */
[----:B------:R-:W-:Y:S01]  /*f900*/  R2UR UR7, R9 ;  /* 0x00000000090772ca */ /* 0x000fe200000e0000 */
[----:B-1----:R-:W-:-:S01]  /*f910*/  FADD.FTZ R10, R10, R3 ;  /* 0x000000030a0a7221 */ /* 0x002fc20000010000 */
[----:B---3--:R-:W-:-:S04]  /*f920*/  FADD.FTZ R11, R11, R6 ;  /* 0x000000060b0b7221 */ /* 0x008fc80000010000 */
[----:B------:R-:W0:Y:S04]  /*f930*/  SHFL.BFLY PT, R9, R10, 0x1, 0x1f ;  /* 0x0c201f000a097f89 */ /* 0x000e2800000e0000 */
        /* <DEDUP_REMOVED lines=13> */
[----:B------:R-:W-:Y:S02]  /*fa10*/  FSETP.NE.FTZ.AND P1, PT, R13, RZ, PT ;  /* 0x000000ff0d00720b */ /* 0x000fe40003f35000 */
[----:B------:R-:W-:-:S05]  /*fa20*/  MOV R10, RZ ;  /* 0x000000ff000a7202 */ /* 0x000fca0000000f00 */
        /* <DEDUP_REMOVED lines=16> */
.L_x_10971:
[----:B------:R-:W2:Y:S01]  /*fb30*/  LDL.LU R2, [R1+0x24] ;  /* 0x0000240001027983 */ /* 0x000ea20000300800 */
[----:B------:R-:W-:Y:S02]  /*fb40*/  VIADD R4, R4, 0x19c60 ;  /* 0x00019c6004047836 */ /* 0x000fe40000000000 */
[-C--:B------:R-:W-:Y:S01]  /*fb50*/  FMUL.FTZ R0, R88, R36.reuse ;  /* 0x0000002458007220 */ /* 0x080fe20000410000 */
[-C--:B------:R-:W-:Y:S01]  /*fb60*/  FMUL.FTZ R6, R89, R36.reuse ;  /* 0x0000002459067220 */ /* 0x080fe20000410000 */
[----:B------:R-:W3:Y:S04]  /*fb70*/  LDL.LU R24, [R1+0xc] ;  /* 0x00000c0001187983 */ /* 0x000ee80000300800 */
[----:B------:R-:W4:Y:S01]  /*fb80*/  LDL.LU R18, [R1+0x40] ;  /* 0x0000400001127983 */ /* 0x000f220000300800 */
        /* <DEDUP_REMOVED lines=47> */
[----:B--2---:R-:W-:Y:S01]  /*fe80*/  PRMT R4, R2, 0x654, R4 ;  /* 0x0000065402047816 */ /* 0x004fe20000000004 */
[----:B------:R-:W-:-:S03]  /*fe90*/  VIADD R2, R25, 0x1 ;  /* 0x0000000119027836 */ /* 0x000fc60000000000 */
[----:B------:R0:W-:Y:S02]  /*fea0*/  SYNCS.ARRIVE.TRANS64.RED.A1T0 RZ, [R4+URZ], RZ ;  /* 0x000000ff04ff79a7 */ /* 0x0001e4000810043f */
[----:B------:R-:W-:-:S04]  /*feb0*/  ISETP.NE.AND P1, PT, R2, 0x2, PT ;  /* 0x000000020200780c */ /* 0x000fc80003f25270 */
[----:B0-----:R-:W-:Y:S02]  /*fec0*/  SEL R4, RZ, 0x1, P1 ;  /* 0x00000001ff047807 */ /* 0x001fe40000800000 */
[----:B------:R-:W-:Y:S01]  /*fed0*/  SEL R2, R2, RZ, P1 ;  /* 0x000000ff02027207 */ /* 0x000fe20000800000 */
[----:B----4-:R-:W-:Y:S01]  /*fee0*/  VIADD R18, R18, 0x1 ;  /* 0x0000000112127836 */ /* 0x010fe20000000000 */
[----:B---3--:R-:W-:-:S03]  /*fef0*/  LOP3.LUT R24, R24, R4, RZ, 0x3c, !PT ;  /* 0x0000000418187212 */ /* 0x008fc600078e3cff */
[----:B------:R0:W-:Y:S04]  /*ff00*/  STL [R1+0x4], R2 ;  /* 0x0000040201007387 */ /* 0x0001e80000100800 */
[----:B------:R0:W-:Y:S04]  /*ff10*/  STL [R1+0xc], R24 ;  /* 0x00000c1801007387 */ /* 0x0001e80000100800 */
[----:B------:R0:W-:Y:S02]  /*ff20*/  STL [R1+0x40], R18 ;  /* 0x0000401201007387 */ /* 0x0001e40000100800 */
.L_x_10917:
[----:B------:R-:W1:Y:S08]  /*ff30*/  S2UR UR4, SR_CgaCtaId ;  /* 0x00000000000479c3 */ /* 0x000e700000008800 */
[----:B------:R-:W-:Y:S01]  /*ff40*/  BAR.SYNC.DEFER_BLOCKING 0x5, 0x200 ;  /* 0x0148000000007b1d */ /* 0x000fe20000010000 */
[----:B0-----:R-:W-:-:S05]  /*ff50*/  MOV R18, 0x400 ;  /* 0x0000040000127802 */ /* 0x001fca0000000f00 */
[----:B------:R-:W-:Y:S01]  /*ff60*/  BSSY B0, `(.L_x_10972) ;  /* 0x0000220000007945 */ /* 0x000fe20003800000 */
[----:B-1----:R-:W-:-:S05]  /*ff70*/  IMAD.U32 R2, RZ, RZ, UR4 ;  /* 0x00000004ff027e24 */ /* 0x002fca000f8e00ff */
[----:B------:R0:W-:Y:S01]  /*ff80*/  STL [R1+0x24], R2 ;  /* 0x0000240201007387 */ /* 0x0001e20000100800 */
[----:B------:R-:W-:-:S05]  /*ff90*/  LEA R18, R2, R18, 0x18 ;  /* 0x0000001202127211 */ /* 0x000fca00078ec0ff */
[----:B------:R0:W1:Y:S01]  /*ffa0*/  LDS.128 R152, [R18+0x19cd0] ;  /* 0x019cd00012987984 */ /* 0x0000620000000c00 */
[----:B------:R-:W-:Y:S06]  /*ffb0*/  BAR.ARV 0x4, 0x200 ;  /* 0x0108000000007b1d */ /* 0x000fec0000002000 */
[----:B------:R-:W-:Y:S05]  /*ffc0*/  @P0 BRA `(.L_x_10973) ;  /* 0x0000001400d00947 */ /* 0x000fea0003800000 */
[----:B-----5:R-:W0:Y:S01]  /*ffd0*/  S2R R24, SR_TID.X ;  /* 0x0000000000187919 */ /* 0x020e220000002100 */
[----:B------:R-:W-:Y:S01]  /*ffe0*/  ULDC.64 UR4, c[0x4][0x70] ;  /* 0x01001c0000047ab9 */ /* 0x000fe20000000a00 */
[----:B------:R-:W2:Y:S01]  /*fff0*/  LDL R61, [R1+0x74] ;  /* 0x00007400013d7983 */ /* 0x000ea20000100800 */
[----:B0-----:R-:W-:-:S05]  /*10000*/  IMAD.SHL.U32 R2, R24, 0x4, RZ ;  /* 0x0000000418027824 */ /* 0x001fca00078e00ff */
[----:B------:R-:W-:-:S04]  /*10010*/  LOP3.LUT R2, R2, 0xc, RZ, 0xc0, !PT ;  /* 0x0000000c02027812 */ /* 0x000fc800078ec0ff */
[----:B------:R-:W-:-:S05]  /*10020*/  IADD3 R4, P0, R2, UR4, RZ ;  /* 0x0000000402047c10 */ /* 0x000fca000ff1e0ff */
[----:B------:R-:W-:Y:S01]  /*10030*/  IMAD.X R5, RZ, RZ, UR5, P0 ;  /* 0x00000005ff057e24 */ /* 0x000fe200080e06ff */
[----:B------:R-:W-:Y:S01]  /*10040*/  F2FP.BF16.F32.PACK_AB R30, R33, R30 ;  /* 0x0000001e211e723e */ /* 0x000fe200000010ff */
[----:B------:R-:W-:-:S04]  /*10050*/  ULDC.64 UR4, c[0x0][0xc00] ;  /* 0x0003000000047ab9 */ /* 0x000fc80000000a00 */
[----:B------:R0:W3:Y:S01]  /*10060*/  LDG.E.CONSTANT R5, desc[UR42][R4.64] ;  /* 0x0000002a04057981 */ /* 0x0000e2000c1e9900 */
[----:B------:R-:W-:Y:S02]  /*10070*/  LOP3.LUT P0, R2, R24, 0x3, RZ, 0xc0, !PT ;  /* 0x0000000318027812 */ /* 0x000fe4000780c0ff */
[----:B------:R-:W-:Y:S02]  /*10080*/  F2FP.BF16.F32.PACK_AB R31, R32, R31 ;  /* 0x0000001f201f723e */ /* 0x000fe400000010ff */
[----:B------:R-:W-:Y:S02]  /*10090*/  ISETP.EQ.OR P0, PT, R2, 0x3, !P0 ;  /* 0x000000030200780c */ /* 0x000fe40004702670 */
        /* <DEDUP_REMOVED lines=8> */
[----:B------:R-:W-:-:S02]  /*10120*/  SEL R34, R59, R58, P0 ;  /* 0x0000003a3b227207 */ /* 0x000fc40000000000 */
[----:B------:R-:W-:Y:S02]  /*10130*/  SEL R59, R58, R59, P0 ;  /* 0x0000003b3a3b7207 */ /* 0x000fe40000000000 */
[----:B------:R-:W4:Y:S01]  /*10140*/  LDL.LU R58, [R1+0x38] ;  /* 0x00003800013a7983 */ /* 0x000f220000300800 */
[----:B------:R-:W-:Y:S02]  /*10150*/  F2FP.BF16.F32.PACK_AB R55, R55, R56 ;  /* 0x000000383737723e */ /* 0x000fe400000010ff */
[----:B------:R-:W-:Y:S01]  /*10160*/  F2FP.BF16.F32.PACK_AB R0, R7, R0 ;  /* 0x000000000700723e */ /* 0x000fe200000010ff */
[----:B------:R-:W4:Y:S01]  /*10170*/  LDL.LU R56, [R1+0x3c] ;  /* 0x00003c0001387983 */ /* 0x000f220000300800 */
[----:B------:R-:W-:Y:S02]  /*10180*/  F2FP.BF16.F32.PACK_AB R9, R9, R6 ;  /* 0x000000060909723e */ /* 0x000fe400000010ff */
[----:B------:R-:W-:Y:S01]  /*10190*/  F2FP.BF16.F32.PACK_AB R8, R11, R8 ;  /* 0x000000080b08723e */ /* 0x000fe200000010ff */
[----:B------:R-:W1:Y:S01]  /*101a0*/  S2R R7, SR_SWINHI ;  /* 0x0000000000077919 */ /* 0x000e620000002f00 */
[----:B------:R-:W-:-:S02]  /*101b0*/  F2FP.BF16.F32.PACK_AB R13, R13, R10 ;  /* 0x0000000a0d0d723e */ /* 0x000fc400000010ff */
[----:B------:R-:W-:Y:S02]  /*101c0*/  F2FP.BF16.F32.PACK_AB R26, R29, R26 ;  /* 0x0000001a1d1a723e */ /* 0x000fe400000010ff */
[----:B------:R-:W-:Y:S02]  /*101d0*/  SEL R2, R0, R9, P0 ;  /* 0x0000000900027207 */ /* 0x000fe40000000000 */
[----:B------:R-:W-:Y:S02]  /*101e0*/  SEL R29, R9, R0, P0 ;  /* 0x00000000091d7207 */ /* 0x000fe40000000000 */
[----:B0-----:R-:W-:Y:S02]  /*101f0*/  SEL R4, R8, R13, P0 ;  /* 0x0000000d08047207 */ /* 0x001fe40000000000 */
        /* <DEDUP_REMOVED lines=11> */
[----:B------:R-:W-:Y:S02]  /*102b0*/  MOV R24, R18 ;  /* 0x0000001200187202 */ /* 0x000fe40000000f00 */
[----:B-1----:R-:W-:Y:S01]  /*102c0*/  MOV R25, R7 ;  /* 0x0000000700197202 */ /* 0x002fe20000000f00 */
[----:B------:R-:W4:Y:S01]  /*102d0*/  LDL R52, [R1+0x48] ;  /* 0x0000480001347983 */ /* 0x000f220000100800 */
[----:B------:R-:W-:-:S02]  /*102e0*/  F2FP.BF16.F32.PACK_AB R47, R47, R48 ;  /* 0x000000302f2f723e */ /* 0x000fc400000010ff */
[----:B------:R-:W-:Y:S02]  /*102f0*/  F2FP.BF16.F32.PACK_AB R39, R39, R40 ;  /* 0x000000282727723e */ /* 0x000fe400000010ff */
[----:B------:R-:W-:Y:S02]  /*10300*/  F2FP.BF16.F32.PACK_AB R43, R43, R44 ;  /* 0x0000002c2b2b723e */ /* 0x000fe400000010ff */
[----:B------:R-:W-:Y:S02]  /*10310*/  SEL R40, R55, R54, P0 ;  /* 0x0000003637287207 */ /* 0x000fe40000000000 */
[----:B------:R-:W-:Y:S02]  /*10320*/  SEL R55, R54, R55, P0 ;  /* 0x0000003736377207 */ /* 0x000fe40000000000 */
[----:B------:R-:W-:Y:S01]  /*10330*/  SEL R44, R51, R50, P0 ;  /* 0x00000032332c7207 */ /* 0x000fe20000000000 */
[----:B------:R-:W4:Y:S01]  /*10340*/  LDL R54, [R1+0x70] ;  /* 0x0000700001367983 */ /* 0x000f220000100800 */
[----:B------:R-:W-:-:S02]  /*10350*/  SEL R51, R50, R51, P0 ;  /* 0x0000003332337207 */ /* 0x000fc40000000000 */
[----:B------:R-:W-:Y:S02]  /*10360*/  F2FP.BF16.F32.PACK_AB R38, R135, R38 ;  /* 0x000000268726723e */ /* 0x000fe400000010ff */
        /* <DEDUP_REMOVED lines=8> */
[----:B--2---:R-:W-:-:S03]  /*103f0*/  IMAD.WIDE R8, R61, 0x2, R24 ;  /* 0x000000023d087825 */ /* 0x004fc600078e0218 */
[----:B------:R-:W-:-:S04]  /*10400*/  IADD3 R41, P5, R8, 0x20, RZ ;  /* 0x0000002008297810 */ /* 0x000fc80007fbe0ff */
[----:B------:R-:W-:Y:S02]  /*10410*/  LOP3.LUT R0, R41, 0x180, RZ, 0xc0, !PT ;  /* 0x0000018029007812 */ /* 0x000fe400078ec0ff */
[----:B------:R-:W-:Y:S02]  /*10420*/  IADD3 R45, P4, R8, 0x3000, RZ ;  /* 0x00003000082d7810 */ /* 0x000fe40007f9e0ff */
[----:B------:R-:W-:Y:S02]  /*10430*/  SHF.R.U64 R0, R0, 0x3, RZ ;  /* 0x0000000300007819 */ /* 0x000fe400000012ff */
[----:B------:R-:W-:Y:S02]  /*10440*/  IADD3 R49, P3, R8, 0x3020, RZ ;  /* 0x0000302008317810 */ /* 0x000fe40007f7e0ff */
[----:B------:R-:W-:Y:S02]  /*10450*/  LOP3.LUT R12, R0, R41, RZ, 0x3c, !PT ;  /* 0x00000029000c7212 */ /* 0x000fe400078e3cff */
[----:B------:R-:W-:-:S02]  /*10460*/  LOP3.LUT R0, R45, 0x180, RZ, 0xc0, !PT ;  /* 0x000001802d007812 */ /* 0x000fc400078ec0ff */
[----:B------:R-:W-:Y:S02]  /*10470*/  LOP3.LUT R6, R49, 0x180, RZ, 0xc0, !PT ;  /* 0x0000018031067812 */ /* 0x000fe400078ec0ff */
[----:B------:R-:W-:Y:S02]  /*10480*/  SHF.R.U64 R0, R0, 0x3, RZ ;  /* 0x0000000300007819 */ /* 0x000fe400000012ff */
[----:B------:R-:W-:Y:S01]  /*10490*/  SHF.R.U64 R6, R6, 0x3, RZ ;  /* 0x0000000306067819 */ /* 0x000fe200000012ff */
[----:B------:R-:W-:Y:S01]  /*104a0*/  IMAD.X R11, RZ, RZ, R9, P3 ;  /* 0x000000ffff0b7224 */ /* 0x000fe200018e0609 */
[----:B------:R-:W-:Y:S02]  /*104b0*/  LOP3.LUT R14, R0, R45, RZ, 0x3c, !PT ;  /* 0x0000002d000e7212 */ /* 0x000fe400078e3cff */
[----:B------:R-:W-:-:S04]  /*104c0*/  LOP3.LUT R10, R6, R49, RZ, 0x3c, !PT ;  /* 0x00000031060a7212 */ /* 0x000fc800078e3cff */
[----:B------:R-:W-:Y:S02]  /*104d0*/  MOV R41, R10 ;  /* 0x0000000a00297202 */ /* 0x000fe40000000f00 */
[C---:B------:R-:W-:Y:S02]  /*104e0*/  IADD3 R53, P2, R8.reuse, 0x6000, RZ ;  /* 0x0000600008357810 */ /* 0x040fe40007f5e0ff */
[----:B---3--:R-:W-:Y:S01]  /*104f0*/  LOP3.LUT R0, R5, 0x2, RZ, 0x3c, !PT ;  /* 0x0000000205007812 */ /* 0x008fe200078e3cff */
[----:B------:R-:W-:Y:S04]  /*10500*/  SHFL.IDX PT, R2, R2, R5, 0x1c1f ;  /* 0x001c1f0502027589 */ /* 0x000fe800000e0000 */
[----:B------:R-:W-:Y:S04]  /*10510*/  SHFL.IDX PT, R10, R4, R5, 0x1c1f ;  /* 0x001c1f05040a7589 */ /* 0x000fe800000e0000 */
[----:B------:R-:W0:Y:S04]  /*10520*/  SHFL.IDX PT, R29, R29, R0, 0x1c1f ;  /* 0x001c1f001d1d7589 */ /* 0x000e2800000e0000 */
[----:B------:R-:W1:Y:S04]  /*10530*/  SHFL.IDX PT, R33, R33, R0, 0x1c1f ;  /* 0x001c1f0021217589 */ /* 0x000e6800000e0000 */
[----:B------:R-:W-:Y:S04]  /*10540*/  SHFL.IDX PT, R34, R34, R5, 0x1c1f ;  /* 0x001c1f0522227589 */ /* 0x000fe800000e0000 */
[----:B------:R-:W2:Y:S04]  /*10550*/  SHFL.IDX PT, R59, R59, R0, 0x1c1f ;  /* 0x001c1f003b3b7589 */ /* 0x000ea800000e0000 */
[----:B------:R-:W-:Y:S04]  /*10560*/  SHFL.IDX PT, R40, R40, R5, 0x1c1f ;  /* 0x001c1f0528287589 */ /* 0x000fe800000e0000 */
[----:B------:R-:W3:Y:S04]  /*10570*/  SHFL.IDX PT, R55, R55, R0, 0x1c1f ;  /* 0x001c1f0037377589 */ /* 0x000ee800000e0000 */
[----:B------:R-:W-:Y:S04]  /*10580*/  SHFL.IDX PT, R28, R28, R5, 0x1c1f ;  /* 0x001c1f051c1c7589 */ /* 0x000fe800000e0000 */
[----:B------:R-:W3:Y:S04]  /*10590*/  SHFL.IDX PT, R21, R21, R0, 0x1c1f ;  /* 0x001c1f0015157589 */ /* 0x000ee800000e0000 */
[----:B------:R-:W-:Y:S04]  /*105a0*/  SHFL.IDX PT, R44, R44, R5, 0x1c1f ;  /* 0x001c1f052c2c7589 */ /* 0x000fe800000e0000 */
[----:B------:R-:W3:Y:S01]  /*105b0*/  SHFL.IDX PT, R51, R51, R0, 0x1c1f ;  /* 0x001c1f0033337589 */ /* 0x000ee200000e0000 */
[----:B------:R-:W-:-:S03]  /*105c0*/  LOP3.LUT R7, R8, 0x180, RZ, 0xc0, !PT ;  /* 0x0000018008077812 */ /* 0x000fc600078ec0ff */
[----:B------:R-:W-:Y:S04]  /*105d0*/  SHFL.IDX PT, R32, R32, R5, 0x1c1f ;  /* 0x001c1f0520207589 */ /* 0x000fe800000e0000 */
[----:B------:R-:W-:Y:S04]  /*105e0*/  SHFL.IDX PT, R48, R48, R5, 0x1c1f ;  /* 0x001c1f0530307589 */ /* 0x000fe800000e0000 */
[----:B------:R-:W4:Y:S04]  /*105f0*/  SHFL.IDX PT, R37, R37, R0, 0x1c1f ;  /* 0x001c1f0025257589 */ /* 0x000f2800000e0000 */
[----:B------:R-:W4:Y:S01]  /*10600*/  SHFL.IDX PT, R47, R47, R0, 0x1c1f ;  /* 0x001c1f002f2f7589 */ /* 0x000f2200000e0000 */
[----:B------:R-:W-:-:S03]  /*10610*/  IADD3 R57, P1, R8, 0x6020, RZ ;  /* 0x0000602008397810 */ /* 0x000fc60007f3e0ff */
[----:B------:R-:W-:Y:S04]  /*10620*/  SHFL.IDX PT, R36, R36, R5, 0x1c1f ;  /* 0x001c1f0524247589 */ /* 0x000fe800000e0000 */
[----:B------:R-:W-:Y:S04]  /*10630*/  SHFL.IDX PT, R46, R46, R5, 0x1c1f ;  /* 0x001c1f052e2e7589 */ /* 0x000fe800000e0000 */
[----:B------:R-:W4:Y:S04]  /*10640*/  SHFL.IDX PT, R31, R31, R0, 0x1c1f ;  /* 0x001c1f001f1f7589 */ /* 0x000f2800000e0000 */
[----:B------:R-:W4:Y:S01]  /*10650*/  SHFL.IDX PT, R43, R43, R0, 0x1c1f ;  /* 0x001c1f002b2b7589 */ /* 0x000f2200000e0000 */
[----:B------:R-:W-:-:S03]  /*10660*/  LOP3.LUT R26, R53, 0x180, RZ, 0xc0, !PT ;  /* 0x00000180351a7812 */ /* 0x000fc600078ec0ff */
[----:B------:R-:W-:Y:S04]  /*10670*/  SHFL.IDX PT, R30, R30, R5, 0x1c1f ;  /* 0x001c1f051e1e7589 */ /* 0x000fe800000e0000 */
[----:B------:R-:W-:Y:S04]  /*10680*/  SHFL.IDX PT, R42, R42, R5, 0x1c1f ;  /* 0x001c1f052a2a7589 */ /* 0x000fe800000e0000 */
[----:B------:R-:W4:Y:S04]  /*10690*/  SHFL.IDX PT, R35, R35, R0, 0x1c1f ;  /* 0x001c1f0023237589 */ /* 0x000f2800000e0000 */
[----:B------:R0:W4:Y:S01]  /*106a0*/  SHFL.IDX PT, R39, R39, R0, 0x1c1f ;  /* 0x001c1f0027277589 */ /* 0x00012200000e0000 */
[----:B------:R-:W-:-:S02]  /*106b0*/  SHF.R.U64 R7, R7, 0x3, RZ ;  /* 0x0000000307077819 */ /* 0x000fc400000012ff */
[----:B------:R-:W-:Y:S02]  /*106c0*/  LOP3.LUT R38, R57, 0x180, RZ, 0xc0, !PT ;  /* 0x0000018039267812 */ /* 0x000fe400078ec0ff */
        /* <DEDUP_REMOVED lines=8> */
[----:B------:R-:W-:Y:S01]  /*10750*/  IMAD.X R27, RZ, RZ, R9, P1 ;  /* 0x000000ffff1b7224 */ /* 0x000fe200008e0609 */
[----:B------:R-:W-:Y:S01]  /*10760*/  MOV R50, R8 ;  /* 0x0000000800327202 */ /* 0x000fe20000000f00 */
[----:B0-----:R-:W0:Y:S01]  /*10770*/  LDC R0, c[0x0][0xbe8] ;  /* 0x0002fa00ff007b82 */ /* 0x001e220000000800 */
[----:B------:R-:W-:-:S02]  /*10780*/  MOV R38, R6 ;  /* 0x0000000600267202 */ /* 0x000fc40000000f00 */
[----:B------:R-:W-:Y:S02]  /*10790*/  SEL R4, R2, R29, P0 ;  /* 0x0000001d02047207 */ /* 0x000fe40000000000 */
[----:B------:R-:W-:Y:S02]  /*107a0*/  SEL R6, R29, R2, P0 ;  /* 0x000000021d067207 */ /* 0x000fe40000000000 */
[----:B-1----:R-:W-:Y:S02]  /*107b0*/  SEL R8, R10, R33, P0 ;  /* 0x000000210a087207 */ /* 0x002fe40000000000 */
[----:B--2---:R-:W-:Y:S02]  /*107c0*/  SEL R5, R34, R59, P0 ;  /* 0x0000003b22057207 */ /* 0x004fe40000000000 */
[----:B------:R-:W-:Y:S01]  /*107d0*/  SEL R7, R59, R34, P0 ;  /* 0x000000223b077207 */ /* 0x000fe20000000000 */
[----:B------:R-:W-:Y:S01]  /*107e0*/  BAR.SYNC.DEFER_BLOCKING 0x1, 0x180 ;  /* 0x0046000000007b1d */ /* 0x000fe20000010000 */
[----:B------:R-:W-:-:S02]  /*107f0*/  MOV R49, R12 ;  /* 0x0000000c00317202 */ /* 0x000fc40000000f00 */
[----:B------:R-:W-:Y:S02]  /*10800*/  MOV R45, R14 ;  /* 0x0000000e002d7202 */ /* 0x000fe40000000f00 */
[----:B------:R-:W-:Y:S02]  /*10810*/  SEL R10, R33, R10, P0 ;  /* 0x0000000a210a7207 */ /* 0x000fe40000000000 */
[----:B---3--:R-:W-:Y:S02]  /*10820*/  SEL R9, R40, R55, P0 ;  /* 0x0000003728097207 */ /* 0x008fe40000000000 */
[----:B------:R-:W-:Y:S02]  /*10830*/  SEL R11, R55, R40, P0 ;  /* 0x00000028370b7207 */ /* 0x000fe40000000000 */
[----:B------:R-:W-:Y:S02]  /*10840*/  SEL R12, R28, R21, P0 ;  /* 0x000000151c0c7207 */ /* 0x000fe40000000000 */
[----:B------:R-:W-:-:S02]  /*10850*/  SEL R14, R21, R28, P0 ;  /* 0x0000001c150e7207 */ /* 0x000fc40000000000 */
[----:B------:R-:W-:Y:S02]  /*10860*/  SEL R13, R44, R51, P0 ;  /* 0x000000332c0d7207 */ /* 0x000fe40000000000 */
[----:B------:R-:W-:Y:S02]  /*10870*/  SEL R15, R51, R44, P0 ;  /* 0x0000002c330f7207 */ /* 0x000fe40000000000 */
[----:B------:R-:W-:Y:S02]  /*10880*/  MOV R2, R26 ;  /* 0x0000001a00027202 */ /* 0x000fe40000000f00 */
[----:B------:R-:W-:Y:S02]  /*10890*/  ISETP.NE.U32.AND P2, PT, RZ, UR4, PT ;  /* 0x00000004ff007c0c */ /* 0x000fe4000bf45070 */
[----:B----4-:R-:W-:Y:S01]  /*108a0*/  IADD3 R26, P1, R58, UR4, RZ ;  /* 0x000000043a1a7c10 */ /* 0x010fe2000ff3e0ff */
[----:B------:R1:W-:Y:S01]  /*108b0*/  STSM.16.M88.4 [R50], R4 ;  /* 0x0000000432007844 */ /* 0x0003e20000000200 */
[----:B------:R-:W-:-:S03]  /*108c0*/  ISETP.NE.AND.EX P2, PT, RZ, UR5, PT, P2 ;  /* 0x00000005ff007c0c */ /* 0x000fc6000bf45320 */
[----:B------:R2:W-:Y:S01]  /*108d0*/  STSM.16.M88.4 [R49], R8 ;  /* 0x0000000831007844 */ /* 0x0005e20000000200 */
[----:B------:R-:W-:Y:S01]  /*108e0*/  IADD3.X R27, R56, UR5, RZ, P1, !PT ;  /* 0x00000005381b7c10 */ /* 0x000fe20008ffe4ff */
[----:B------:R-:W-:Y:S02]  /*108f0*/  ULDC.64 UR4, c[0x0][0xc08] ;  /* 0x0003020000047ab9 */ /* 0x000fe40000000a00 */
[----:B------:R3:W-:Y:S01]  /*10900*/  STSM.16.M88.4 [R45], R12 ;  /* 0x0000000c2d007844 */ /* 0x0007e20000000200 */
[----:B-1----:R-:W-:Y:S02]  /*10910*/  SEL R4, R32, R37, P0 ;  /* 0x0000002520047207 */ /* 0x002fe40000000000 */
[----:B------:R-:W-:Y:S02]  /*10920*/  SEL R6, R37, R32, P0 ;  /* 0x0000002025067207 */ /* 0x000fe40000000000 */
[----:B------:R-:W-:Y:S02]  /*10930*/  SEL R5, R48, R47, P0 ;  /* 0x0000002f30057207 */ /* 0x000fe40000000000 */
[----:B------:R-:W-:-:S02]  /*10940*/  SEL R7, R47, R48, P0 ;  /* 0x000000302f077207 */ /* 0x000fc40000000000 */
[----:B--2---:R-:W-:Y:S02]  /*10950*/  SEL R8, R36, R31, P0 ;  /* 0x0000001f24087207 */ /* 0x004fe40000000000 */
[----:B------:R-:W-:Y:S02]  /*10960*/  SEL R10, R31, R36, P0 ;  /* 0x000000241f0a7207 */ /* 0x000fe40000000000 */
[----:B------:R-:W-:Y:S02]  /*10970*/  SEL R9, R46, R43, P0 ;  /* 0x0000002b2e097207 */ /* 0x000fe40000000000 */
[----:B------:R-:W-:Y:S02]  /*10980*/  SEL R11, R43, R46, P0 ;  /* 0x0000002e2b0b7207 */ /* 0x000fe40000000000 */
[----:B---3--:R-:W-:Y:S02]  /*10990*/  SEL R12, R30, R35, P0 ;  /* 0x000000231e0c7207 */ /* 0x008fe40000000000 */
[----:B------:R-:W-:-:S02]  /*109a0*/  SEL R14, R35, R30, P0 ;  /* 0x0000001e230e7207 */ /* 0x000fc40000000000 */
[----:B------:R-:W-:Y:S02]  /*109b0*/  SEL R13, R42, R39, P0 ;  /* 0x000000272a0d7207 */ /* 0x000fe40000000000 */
[----:B------:R-:W-:Y:S01]  /*109c0*/  SEL R15, R39, R42, P0 ;  /* 0x0000002a270f7207 */ /* 0x000fe20000000000 */
[----:B------:R1:W-:Y:S01]  /*109d0*/  STSM.16.M88.4 [R41], R4 ;  /* 0x0000000429007844 */ /* 0x0003e20000000200 */
[----:B------:R-:W-:-:S03]  /*109e0*/  ISETP.NE.U32.AND P0, PT, RZ, UR4, PT ;  /* 0x00000004ff007c0c */ /* 0x000fc6000bf05070 */
[----:B------:R-:W-:Y:S01]  /*109f0*/  STSM.16.M88.4 [R38], R8 ;  /* 0x0000000826007844 */ /* 0x000fe20000000200 */
[----:B------:R-:W-:-:S03]  /*10a00*/  ISETP.NE.AND.EX P0, PT, RZ, UR5, PT, P0 ;  /* 0x00000005ff007c0c */ /* 0x000fc6000bf05300 */
[----:B------:R2:W-:Y:S01]  /*10a10*/  STSM.16.M88.4 [R2], R12 ;  /* 0x0000000c02007844 */ /* 0x0005e20000000200 */
[----:B------:R-:W-:Y:S01]  /*10a20*/  IMAD.MOV.U32 R36, RZ, RZ, RZ ;  /* 0x000000ffff247224 */ /* 0x000fe200078e00ff */
[----:B------:R-:W-:Y:S08]  /*10a30*/  BAR.SYNC.DEFER_BLOCKING 0x1, 0x180 ;  /* 0x0046000000007b1d */ /* 0x000ff00000010000 */
[----:B-1----:R-:W-:Y:S01]  /*10a40*/  @P0 IADD3 R4, P3, R58, UR4, RZ ;  /* 0x000000043a040c10 */ /* 0x002fe2000ff7e0ff */
[----:B------:R-:W-:-:S02]  /*10a50*/  ULDC UR4, c[0x0][0xa88] ;  /* 0x0002a20000047ab9 */ /* 0x000fc40000000800 */
[----:B------:R-:W-:Y:S02]  /*10a60*/  MOV R7, UR4 ;  /* 0x0000000400077c02 */ /* 0x000fe40008000f00 */
[----:B------:R-:W-:Y:S01]  /*10a70*/  @P0 IADD3.X R5, R56, UR5, RZ, P3, !PT ;  /* 0x0000000538050c10 */ /* 0x000fe20009ffe4ff */
[----:B------:R1:W5:Y:S04]  /*10a80*/  @P2 LDG.E R36, desc[UR42][R26.64] ;  /* 0x0000002a1a242981 */ /* 0x000368000c1e1900 */
[----:B------:R1:W5:Y:S01]  /*10a90*/  @P0 LDG.E R7, desc[UR42][R4.64] ;  /* 0x0000002a04070981 */ /* 0x000362000c1e1900 */
[----:B0-----:R-:W-:-:S13]  /*10aa0*/  ISETP.NE.AND P1, PT, R0, 0x1, PT ;  /* 0x000000010000780c */ /* 0x001fda0003f25270 */
[----:B------:R-:W0:Y:S08]  /*10ab0*/  @P1 LDC R6, c[0x0][0xbec] ;  /* 0x0002fb00ff061b82 */ /* 0x000e300000000800 */
[----:B------:R-:W3:Y:S01]  /*10ac0*/  @P1 LDC R21, c[0x0][0xbf0] ;  /* 0x0002fc00ff151b82 */ /* 0x000ee20000000800 */
[----:B--2---:R-:W-:Y:S01]  /*10ad0*/  IMAD R15, R52, 0xc0, R54 ;  /* 0x000000c0340f7824 */ /* 0x004fe200078e0236 */
[----:B-1----:R-:W-:Y:S06]  /*10ae0*/  @P0 BRA `(.L_x_10974) ;  /* 0x0000000000100947 */ /* 0x002fec0003800000 */
[----:B------:R-:W-:Y:S05]  /*10af0*/  @!P2 BRA `(.L_x_10974) ;  /* 0x00000000000ca947 */ /* 0x000fea0003800000 */
[----:B------:R-:W2:Y:S04]  /*10b00*/  LDG.E R2, desc[UR42][R26.64] ;  /* 0x0000002a1a027981 */ /* 0x000ea8000c1e1900 */
[----:B-----5:R-:W2:Y:S02]  /*10b10*/  LDG.E R7, desc[UR42][R26.64+0x4] ;  /* 0x0000042a1a077981 */ /* 0x020ea4000c1e1900 */
[----:B--2---:R-:W-:-:S07]  /*10b20*/  IMAD.IADD R7, R7, 0x1, -R2 ;  /* 0x0000000107077824 */ /* 0x004fce00078e0a02 */
.L_x_10974:
[----:B------:R-:W2:Y:S01]  /*10b30*/  LDL.LU R4, [R1+0x2c] ;  /* 0x00002c0001047983 */ /* 0x000ea20000300800 */
[----:B------:R-:W-:Y:S01]  /*10b40*/  ULDC.64 UR4, c[0x0][0xb90] ;  /* 0x0002e40000047ab9 */ /* 0x000fe20000000a00 */
[----:B------:R-:W1:Y:S01]  /*10b50*/  S2R R2, SR_TID.X ;  /* 0x0000000000027919 */ /* 0x000e620000002100 */
[----:B------:R-:W4:Y:S01]  /*10b60*/  S2R R14, SR_TID.X ;  /* 0x00000000000e7919 */ /* 0x000f220000002100 */
[----:B-----5:R-:W-:Y:S01]  /*10b70*/  SHF.R.S32.HI R37, RZ, 0x1f, R36 ;  /* 0x0000001fff257819 */ /* 0x020fe20000011424 */
[----:B------:R-:W-:Y:S01]  /*10b80*/  IMAD.MOV.U32 R9, RZ, RZ, R15 ;  /* 0x000000ffff097224 */ /* 0x000fe200078e000f */
[----:B------:R-:W2:Y:S01]  /*10b90*/  @P1 LDC R45, c[0x0][0xbec] ;  /* 0x0002fb00ff2d1b82 */ /* 0x000ea20000000800 */
[----:B------:R-:W2:Y:S04]  /*10ba0*/  LDL.LU R10, [R1+0x44] ;  /* 0x00004400010a7983 */ /* 0x000ea80000300800 */
[----:B------:R-:W2:Y:S04]  /*10bb0*/  LDL.LU R44, [R1+0x34] ;  /* 0x00003400012c7983 */ /* 0x000ea80000300800 */
[----:B------:R-:W2:Y:S04]  /*10bc0*/  LDL R49, [R1+0x30] ;  /* 0x0000300001317983 */ /* 0x000ea80000100800 */
[----:B------:R-:W2:Y:S01]  /*10bd0*/  LDL R30, [R1+0x68] ;  /* 0x00006800011e7983 */ /* 0x000ea20000100800 */
[----:B------:R-:W-:-:S03]  /*10be0*/  IMAD R38, R7, R0, RZ ;  /* 0x0000000007267224 */ /* 0x000fc600078e02ff */
[----:B------:R0:W5:Y:S01]  /*10bf0*/  LDL R48, [R1+0x7c] ;  /* 0x00007c0001307983 */ /* 0x0001620000100800 */
[----:B-1----:R-:W-:-:S05]  /*10c00*/  VIADD R47, R2, 0xffffff80 ;  /* 0xffffff80022f7836 */ /* 0x002fca0000000000 */
[----:B------:R-:W-:-:S04]  /*10c10*/  SHF.R.S32.HI R50, RZ, 0x1f, R47 ;  /* 0x0000001fff327819 */ /* 0x000fc8000001142f */
[----:B------:R-:W-:Y:S01]  /*10c20*/  LEA.HI R50, R50, R47, RZ, 0x2 ;  /* 0x0000002f32327211 */ /* 0x000fe200078f10ff */
[----:B0-----:R-:W-:-:S03]  /*10c30*/  @P1 IMAD.HI.U32 R2, R15, R6, RZ ;  /* 0x000000060f021227 */ /* 0x001fc600078e00ff */
[----:B------:R-:W-:Y:S02]  /*10c40*/  SHF.R.S32.HI R50, RZ, 0x2, R50 ;  /* 0x00000002ff327819 */ /* 0x000fe40000011432 */
[----:B---3--:R-:W-:Y:S01]  /*10c50*/  @P1 SHF.R.U32.HI R9, RZ, R21, R2 ;  /* 0x00000015ff091219 */ /* 0x008fe20000011602 */
[----:B----4-:R-:W-:-:S05]  /*10c60*/  VIADD R31, R14, 0xffffff80 ;  /* 0xffffff800e1f7836 */ /* 0x010fca0000000000 */
[----:B------:R-:W-:-:S04]  /*10c70*/  SHF.R.S32.HI R14, RZ, 0x1f, R31 ;  /* 0x0000001fff0e7819 */ /* 0x000fc8000001141f */
[----:B------:R-:W-:-:S04]  /*10c80*/  LEA.HI R14, R14, R31, RZ, 0x7 ;  /* 0x0000001f0e0e7211 */ /* 0x000fc800078f38ff */
[----:B------:R-:W-:-:S05]  /*10c90*/  LOP3.LUT R14, R14, 0xffffff80, RZ, 0xc0, !PT ;  /* 0xffffff800e0e7812 */ /* 0x000fca00078ec0ff */
[----:B------:R-:W-:Y:S01]  /*10ca0*/  IMAD.IADD R14, R31, 0x1, -R14 ;  /* 0x000000011f0e7824 */ /* 0x000fe200078e0a0e */
[----:B------:R-:W-:-:S04]  /*10cb0*/  SHF.R.S32.HI R46, RZ, 0x1f, R47 ;  /* 0x0000001fff2e7819 */ /* 0x000fc8000001142f */
[----:B------:R-:W-:-:S04]  /*10cc0*/  LEA.HI R46, R46, R47, RZ, 0x2 ;  /* 0x0000002f2e2e7211 */ /* 0x000fc800078f10ff */
[----:B------:R-:W-:-:S05]  /*10cd0*/  LOP3.LUT R46, R46, 0xfffffffc, RZ, 0xc0, !PT ;  /* 0xfffffffc2e2e7812 */ /* 0x000fca00078ec0ff */
[----:B------:R-:W-:Y:S02]  /*10ce0*/  IMAD.IADD R46, R47, 0x1, -R46 ;  /* 0x000000012f2e7824 */ /* 0x000fe400078e0a2e */
[----:B------:R0:W5:Y:S01]  /*10cf0*/  LDL R47, [R1+0x4c] ;  /* 0x00004c00012f7983 */ /* 0x0001620000100800 */
[----:B--2---:R-:W-:Y:S01]  /*10d00*/  IMAD.MOV.U32 R8, RZ, RZ, R4 ;  /* 0x000000ffff087224 */ /* 0x004fe200078e0004 */
[----:B------:R-:W-:-:S05]  /*10d10*/  SHF.R.S32.HI R39, RZ, 0x1f, R44 ;  /* 0x0000001fff277819 */ /* 0x000fca000001142c */
[----:B------:R-:W-:Y:S02]  /*10d20*/  IMAD R4, R39, UR4, RZ ;  /* 0x0000000427047c24 */ /* 0x000fe4000f8e02ff */
[----:B------:R-:W-:Y:S02]  /*10d30*/  IMAD R11, R50, 0x20, R49 ;  /* 0x00000020320b7824 */ /* 0x000fe400078e0231 */
[C---:B------:R-:W-:Y:S02]  /*10d40*/  IMAD R13, R44.reuse, UR5, R4 ;  /* 0x000000052c0d7c24 */ /* 0x040fe4000f8e0204 */
[----:B------:R-:W-:Y:S01]  /*10d50*/  IMAD.WIDE.U32 R4, R44, UR4, R36 ;  /* 0x000000042c047c25 */ /* 0x000fe2000f8e0024 */
[----:B------:R-:W-:Y:S01]  /*10d60*/  SEL R21, R10, RZ, !P2 ;  /* 0x000000ff0a157207 */ /* 0x000fe20005000000 */
[----:B------:R-:W-:Y:S01]  /*10d70*/  ULDC.64 UR4, c[0x0][0xb98] ;  /* 0x0002e60000047ab9 */ /* 0x000fe20000000a00 */
[----:B------:R-:W-:Y:S01]  /*10d80*/  SEL R2, R8, RZ, !P2 ;  /* 0x000000ff08027207 */ /* 0x000fe20005000000 */
[----:B------:R-:W-:-:S04]  /*10d90*/  IMAD.WIDE R24, R11, 0x2, R24 ;  /* 0x000000020b187825 */ /* 0x000fc800078e0218 */
[----:B------:R-:W-:Y:S02]  /*10da0*/  IMAD.MOV R11, RZ, RZ, -R9 ;  /* 0x000000ffff0b7224 */ /* 0x000fe400078e0a09 */
[----:B------:R-:W-:Y:S02]  /*10db0*/  IMAD.IADD R5, R5, 0x1, R13 ;  /* 0x0000000105057824 */ /* 0x000fe400078e020d */
[----:B------:R-:W-:Y:S02]  /*10dc0*/  IMAD R11, R0, R11, R15 ;  /* 0x0000000b000b7224 */ /* 0x000fe400078e020f */
[----:B------:R-:W-:Y:S02]  /*10dd0*/  IMAD R13, R21, UR4, RZ ;  /* 0x00000004150d7c24 */ /* 0x000fe4000f8e02ff */
[----:B------:R-:W-:Y:S01]  /*10de0*/  IMAD.WIDE.U32 R4, R2, UR4, R4 ;  /* 0x0000000402047c25 */ /* 0x000fe2000f8e0004 */
[----:B------:R-:W-:-:S03]  /*10df0*/  SHF.R.S32.HI R6, RZ, 0x1f, R11 ;  /* 0x0000001fff067819 */ /* 0x000fc6000001140b */
[----:B------:R-:W-:Y:S01]  /*10e00*/  IMAD R10, R2, UR5, R13 ;  /* 0x00000005020a7c24 */ /* 0x000fe2000f8e020d */
[----:B------:R-:W-:Y:S01]  /*10e10*/  SHF.R.S32.HI R13, RZ, 0x1f, R9 ;  /* 0x0000001fff0d7819 */ /* 0x000fe20000011409 */
[----:B------:R-:W-:Y:S01]  /*10e20*/  ULDC.64 UR4, c[0x0][0xb88] ;  /* 0x0002e20000047ab9 */ /* 0x000fe20000000a00 */
[----:B------:R-:W-:Y:S01]  /*10e30*/  IADD3 R4, P0, R9, R4, RZ ;  /* 0x0000000409047210 */ /* 0x000fe20007f1e0ff */
[----:B------:R-:W-:-:S03]  /*10e40*/  IMAD R6, R6, UR4, RZ ;  /* 0x0000000406067c24 */ /* 0x000fc6000f8e02ff */
[----:B------:R-:W-:Y:S01]  /*10e50*/  IADD3.X R5, R13, R5, R10, P0, !PT ;  /* 0x000000050d057210 */ /* 0x000fe200007fe40a */
[C---:B------:R-:W-:Y:S02]  /*10e60*/  IMAD R9, R11.reuse, UR5, R6 ;  /* 0x000000050b097c24 */ /* 0x040fe4000f8e0206 */
[----:B------:R-:W-:Y:S01]  /*10e70*/  IMAD.WIDE.U32 R4, R11, UR4, R4 ;  /* 0x000000040b047c25 */ /* 0x000fe2000f8e0004 */
[----:B------:R-:W-:-:S03]  /*10e80*/  ULDC.64 UR4, c[0x0][0xb50] ;  /* 0x0002d40000047ab9 */ /* 0x000fc60000000a00 */
[----:B------:R-:W-:Y:S01]  /*10e90*/  IMAD.IADD R5, R5, 0x1, R9 ;  /* 0x0000000105057824 */ /* 0x000fe200078e0209 */
[----:B------:R-:W-:Y:S02]  /*10ea0*/  LEA R6, P0, R4, UR4, 0x2 ;  /* 0x0000000404067c11 */ /* 0x000fe4000f8010ff */
[----:B------:R-:W-:Y:S02]  /*10eb0*/  IADD3 R13, P6, R24, 0x3000, RZ ;  /* 0x00003000180d7810 */ /* 0x000fe40007fde0ff */
[----:B------:R-:W-:Y:S01]  /*10ec0*/  LEA.HI.X R4, R4, UR5, R5, 0x2, P0 ;  /* 0x0000000504047c11 */ /* 0x000fe200080f1405 */
[----:B------:R-:W-:Y:S01]  /*10ed0*/  SHFL.IDX PT, R40, R6, RZ, 0x1c1f ;  /* 0x001c1fff06287589 */ /* 0x000fe200000e0000 */
[----:B------:R-:W-:Y:S01]  /*10ee0*/  LOP3.LUT R12, R13, 0x180, RZ, 0xc0, !PT ;  /* 0x000001800d0c7812 */ /* 0x000fe200078ec0ff */
[----:B------:R-:W-:Y:S02]  /*10ef0*/  ULDC.64 UR4, c[0x0][0xaa0] ;  /* 0x0002a80000047ab9 */ /* 0x000fe40000000a00 */
[----:B------:R-:W1:Y:S01]  /*10f00*/  SHFL.IDX PT, R41, R4, RZ, 0x1c1f ;  /* 0x001c1fff04297589 */ /* 0x000e6200000e0000 */
[----:B------:R-:W-:-:S02]  /*10f10*/  SHF.R.U64 R12, R12, 0x3, RZ ;  /* 0x000000030c0c7819 */ /* 0x000fc400000012ff */
[----:B------:R-:W-:Y:S02]  /*10f20*/  IADD3 R15, P2, R24, 0x1800, RZ ;  /* 0x00001800180f7810 */ /* 0x000fe40007f5e0ff */
[----:B------:R-:W-:Y:S01]  /*10f30*/  LOP3.LUT R12, R12, R13, RZ, 0x3c, !PT ;  /* 0x0000000d0c0c7212 */ /* 0x000fe200078e3cff */
[----:B------:R-:W-:Y:S01]  /*10f40*/  IMAD R13, R52, 0xc0, R30 ;  /* 0x000000c0340d7824 */ /* 0x000fe200078e021e */
[----:B------:R-:W-:Y:S01]  /*10f50*/  LOP3.LUT P0, RZ, R14, 0x3, RZ, 0xc0, !PT ;  /* 0x000000030eff7812 */ /* 0x000fe2000780c0ff */
[----:B------:R-:W-:-:S03]  /*10f60*/  IMAD.X R9, RZ, RZ, R25, P2 ;  /* 0x000000ffff097224 */ /* 0x000fc600010e0619 */
[----:B------:R-:W-:Y:S01]  /*10f70*/  ISETP.GE.OR P2, PT, R13, R38, P0 ;  /* 0x000000260d00720c */ /* 0x000fe20000746670 */
[----:B------:R-:W-:-:S12]  /*10f80*/  IMAD R37, R37, UR4, RZ ;  /* 0x0000000425257c24 */ /* 0x000fd8000f8e02ff */
[----:B-1----:R1:W-:Y:S02]  /*10f90*/  @!P2 ST.E desc[UR42][R40.64], R3 ;  /* 0x000000032800a985 */ /* 0x0023e4000c10192a */
[C---:B-1----:R-:W-:Y:S02]  /*10fa0*/  IMAD R3, R36.reuse, UR5, R37 ;  /* 0x0000000524037c24 */ /* 0x042fe4000f8e0225 */
[----:B------:R-:W-:Y:S01]  /*10fb0*/  IMAD.WIDE.U32 R36, R36, UR4, RZ ;  /* 0x0000000424247c25 */ /* 0x000fe2000f8e00ff */
[----:B------:R-:W-:-:S03]  /*10fc0*/  ULDC.64 UR4, c[0x0][0xae8] ;  /* 0x0002ba0000047ab9 */ /* 0x000fc60000000a00 */
[----:B------:R-:W-:Y:S02]  /*10fd0*/  IMAD.IADD R37, R37, 0x1, R3 ;  /* 0x0000000125257824 */ /* 0x000fe400078e0203 */
[----:B------:R-:W-:Y:S02]  /*10fe0*/  IMAD R39, R39, UR4, RZ ;  /* 0x0000000427277c24 */ /* 0x000fe4000f8e02ff */
[----:B------:R-:W-:Y:S02]  /*10ff0*/  IMAD R3, R46, 0x60, R50 ;  /* 0x000000602e037824 */ /* 0x000fe400078e0232 */
[C---:B------:R-:W-:Y:S01]  /*11000*/  IMAD R39, R44.reuse, UR5, R39 ;  /* 0x000000052c277c24 */ /* 0x040fe2000f8e0227 */
[----:B------:R0:W5:Y:S01]  /*11010*/  LDL R46, [R1+0x78] ;  /* 0x00007800012e7983 */ /* 0x0001620000100800 */
[----:B------:R-:W-:Y:S01]  /*11020*/  IMAD.WIDE.U32 R36, R44, UR4, R36 ;  /* 0x000000042c247c25 */ /* 0x000fe2000f8e0024 */
[----:B------:R-:W-:Y:S01]  /*11030*/  IADD3 R27, P5, R24, 0x4800, RZ ;  /* 0x00004800181b7810 */ /* 0x000fe20007fbe0ff */
[----:B------:R-:W-:Y:S01]  /*11040*/  ULDC.64 UR4, c[0x0][0xaf0] ;  /* 0x0002bc0000047ab9 */ /* 0x000fe20000000a00 */
[----:B------:R0:W5:Y:S04]  /*11050*/  LDL R44, [R1+0x50] ;  /* 0x00005000012c7983 */ /* 0x0001680000100800 */
[----:B------:R-:W-:Y:S04]  /*11060*/  SHFL.IDX PT, R42, R6, 0x1, 0x1c1f ;  /* 0x003c1f00062a7f89 */ /* 0x000fe800000e0000 */
[----:B------:R-:W1:Y:S01]  /*11070*/  SHFL.IDX PT, R43, R4, 0x1, 0x1c1f ;  /* 0x003c1f00042b7f89 */ /* 0x000e6200000e0000 */
[----:B------:R-:W-:-:S05]  /*11080*/  VIADD R5, R13, 0x8 ;  /* 0x000000080d057836 */ /* 0x000fca0000000000 */
[----:B------:R-:W-:Y:S01]  /*11090*/  ISETP.GE.OR P0, PT, R5, R38, P0 ;  /* 0x000000260500720c */ /* 0x000fe20000706670 */
[----:B------:R-:W-:-:S12]  /*110a0*/  IMAD R40, R52, 0xc0, R3 ;  /* 0x000000c034287824 */ /* 0x000fd800078e0203 */
[----:B-1----:R1:W-:Y:S02]  /*110b0*/  @!P0 ST.E desc[UR42][R42.64], R20 ;  /* 0x000000142a008985 */ /* 0x0023e4000c10192a */
[----:B-1----:R-:W1:Y:S01]  /*110c0*/  @P1 LDC R20, c[0x0][0xbf0] ;  /* 0x0002fc00ff141b82 */ /* 0x002e620000000800 */
[----:B------:R-:W-:Y:S01]  /*110d0*/  IADD3 R29, P4, R24, 0x6000, RZ ;  /* 0x00006000181d7810 */ /* 0x000fe20007f9e0ff */
[----:B------:R-:W-:Y:S01]  /*110e0*/  @P1 IMAD.HI.U32 R3, R40, R45, RZ ;  /* 0x0000002d28031227 */ /* 0x000fe200078e00ff */
[C---:B------:R-:W-:Y:S02]  /*110f0*/  IADD3 R7, P3, R24.reuse, 0x7800, RZ ;  /* 0x0000780018077810 */ /* 0x040fe40007f7e0ff */
[----:B------:R-:W-:Y:S01]  /*11100*/  LOP3.LUT R26, R27, 0x180, RZ, 0xc0, !PT ;  /* 0x000001801b1a7812 */ /* 0x000fe200078ec0ff */
[----:B------:R-:W-:Y:S01]  /*11110*/  IMAD.IADD R37, R37, 0x1, R39 ;  /* 0x0000000125257824 */ /* 0x000fe200078e0227 */
[----:B------:R-:W-:Y:S01]  /*11120*/  LOP3.LUT R28, R29, 0x180, RZ, 0xc0, !PT ;  /* 0x000001801d1c7812 */ /* 0x000fe200078ec0ff */
[----:B------:R-:W-:Y:S01]  /*11130*/  IMAD.MOV.U32 R39, RZ, RZ, R40 ;  /* 0x000000ffff277224 */ /* 0x000fe200078e0028 */
[----:B------:R-:W-:Y:S01]  /*11140*/  LOP3.LUT R8, R15, 0x180, RZ, 0xc0, !PT ;  /* 0x000001800f087812 */ /* 0x000fe200078ec0ff */
[----:B------:R-:W-:Y:S01]  /*11150*/  IMAD R21, R21, UR4, RZ ;  /* 0x0000000415157c24 */ /* 0x000fe2000f8e02ff */
[----:B------:R-:W-:-:S02]  /*11160*/  LOP3.LUT R11, R24, 0x180, RZ, 0xc0, !PT ;  /* 0x00000180180b7812 */ /* 0x000fc400078ec0ff */
[----:B------:R-:W-:Y:S02]  /*11170*/  LOP3.LUT R6, R7, 0x180, RZ, 0xc0, !PT ;  /* 0x0000018007067812 */ /* 0x000fe400078ec0ff */
[----:B------:R-:W-:Y:S02]  /*11180*/  SHF.R.U64 R26, R26, 0x3, RZ ;  /* 0x000000031a1a7819 */ /* 0x000fe400000012ff */
[----:B------:R-:W-:Y:S01]  /*11190*/  SHF.R.U64 R28, R28, 0x3, RZ ;  /* 0x000000031c1c7819 */ /* 0x000fe200000012ff */
[----:B------:R-:W-:Y:S01]  /*111a0*/  IMAD R21, R2, UR5, R21 ;  /* 0x0000000502157c24 */ /* 0x000fe2000f8e0215 */
[----:B------:R-:W-:Y:S02]  /*111b0*/  SHF.R.U64 R8, R8, 0x3, RZ ;  /* 0x0000000308087819 */ /* 0x000fe400000012ff */
[----:B------:R-:W-:Y:S02]  /*111c0*/  SHF.R.U64 R11, R11, 0x3, RZ ;  /* 0x000000030b0b7819 */ /* 0x000fe400000012ff */
[----:B-1----:R-:W-:-:S02]  /*111d0*/  @P1 SHF.R.U32.HI R39, RZ, R20, R3 ;  /* 0x00000014ff271219 */ /* 0x002fc40000011603 */
[----:B------:R-:W-:Y:S01]  /*111e0*/  SHF.R.U64 R6, R6, 0x3, RZ ;  /* 0x0000000306067819 */ /* 0x000fe200000012ff */
[----:B------:R-:W-:Y:S01]  /*111f0*/  IMAD.WIDE.U32 R2, R2, UR4, R36 ;  /* 0x0000000402027c25 */ /* 0x000fe2000f8e0024 */
[----:B------:R-:W-:Y:S01]  /*11200*/  LOP3.LUT R26, R26, R27, RZ, 0x3c, !PT ;  /* 0x0000001b1a1a7212 */ /* 0x000fe200078e3cff */
[----:B------:R-:W-:Y:S01]  /*11210*/  ULDC.64 UR4, c[0x0][0xae0] ;  /* 0x0002b80000047ab9 */ /* 0x000fe20000000a00 */
[----:B------:R-:W-:Y:S01]  /*11220*/  LOP3.LUT R28, R28, R29, RZ, 0x3c, !PT ;  /* 0x0000001d1c1c7212 */ /* 0x000fe200078e3cff */
[----:B------:R-:W-:Y:S01]  /*11230*/  IMAD.MOV R37, RZ, RZ, -R39 ;  /* 0x000000ffff257224 */ /* 0x000fe200078e0a27 */
[----:B------:R-:W-:Y:S01]  /*11240*/  LOP3.LUT R8, R8, R15, RZ, 0x3c, !PT ;  /* 0x0000000f08087212 */ /* 0x000fe200078e3cff */
[--C-:B------:R-:W-:Y:S01]  /*11250*/  IMAD.X R13, RZ, RZ, R25.reuse, P6 ;  /* 0x000000ffff0d7224 */ /* 0x100fe200030e0619 */
[----:B------:R-:W-:Y:S01]  /*11260*/  LOP3.LUT R4, R11, R24, RZ, 0x3c, !PT ;  /* 0x000000180b047212 */ /* 0x000fe200078e3cff */
[--C-:B------:R-:W-:Y:S01]  /*11270*/  IMAD.X R27, RZ, RZ, R25.reuse, P5 ;  /* 0x000000ffff1b7224 */ /* 0x100fe200028e0619 */
[----:B------:R-:W-:Y:S01]  /*11280*/  IADD3.X R29, RZ, R25, RZ, P4, !PT ;  /* 0x00000019ff1d7210 */ /* 0x000fe200027fe4ff */
[--C-:B------:R-:W-:Y:S01]  /*11290*/  IMAD.X R33, RZ, RZ, R25.reuse, P3 ;  /* 0x000000ffff217224 */ /* 0x100fe200018e0619 */
[----:B------:R-:W-:Y:S01]  /*112a0*/  LOP3.LUT R32, R6, R7, RZ, 0x3c, !PT ;  /* 0x0000000706207212 */ /* 0x000fe200078e3cff */
[----:B------:R-:W-:Y:S01]  /*112b0*/  IMAD.MOV.U32 R5, RZ, RZ, R25 ;  /* 0x000000ffff057224 */ /* 0x000fe200078e0019 */
[----:B------:R-:W-:Y:S01]  /*112c0*/  SHF.R.S32.HI R20, RZ, 0x1f, R39 ;  /* 0x0000001fff147819 */ /* 0x000fe20000011427 */
[----:B------:R-:W-:Y:S01]  /*112d0*/  IMAD.IADD R3, R3, 0x1, R21 ;  /* 0x0000000103037824 */ /* 0x000fe200078e0215 */
[----:B------:R-:W5:Y:S01]  /*112e0*/  LD.E.128 R8, desc[UR42][R8.64] ;  /* 0x0000002a08087980 */ /* 0x000f62000c101d00 */
[----:B------:R-:W-:-:S02]  /*112f0*/  IMAD R21, R0, R37, R40 ;  /* 0x0000002500157224 */ /* 0x000fc400078e0228 */
[----:B------:R-:W-:Y:S01]  /*11300*/  IMAD R20, R20, UR4, RZ ;  /* 0x0000000414147c24 */ /* 0x000fe2000f8e02ff */
[----:B------:R-:W5:Y:S01]  /*11310*/  LD.E.128 R4, desc[UR42][R4.64] ;  /* 0x0000002a04047980 */ /* 0x000f62000c101d00 */
[C---:B------:R-:W-:Y:S01]  /*11320*/  IMAD.WIDE.U32 R2, R39.reuse, UR4, R2 ;  /* 0x0000000427027c25 */ /* 0x040fe2000f8e0002 */
[----:B------:R-:W-:Y:S02]  /*11330*/  SHF.R.S32.HI R0, RZ, 0x1f, R21 ;  /* 0x0000001fff007819 */ /* 0x000fe40000011415 */
[----:B------:R-:W5:Y:S01]  /*11340*/  LD.E.128 R12, desc[UR42][R12.64] ;  /* 0x0000002a0c0c7980 */ /* 0x000f62000c101d00 */
[----:B------:R-:W-:Y:S01]  /*11350*/  IMAD R37, R39, UR5, R20 ;  /* 0x0000000527257c24 */ /* 0x000fe2000f8e0214 */
[----:B------:R-:W-:Y:S02]  /*11360*/  ULDC.64 UR4, c[0x0][0xad8] ;  /* 0x0002b60000047ab9 */ /* 0x000fe40000000a00 */
        /* <DEDUP_REMOVED lines=11> */
[----:B------:R-:W-:Y:S02]  /*11420*/  IMAD R43, R52, 0xc0, R50 ;  /* 0x000000c0342b7824 */ /* 0x000fe400078e0232 */
[C---:B------:R-:W-:Y:S02]  /*11430*/  IMAD R37, R21.reuse, UR5, R0 ;  /* 0x0000000515257c24 */ /* 0x040fe4000f8e0200 */
[----:B------:R-:W-:Y:S01]  /*11440*/  IMAD.WIDE.U32 R2, R21, UR4, R2 ;  /* 0x0000000415027c25 */ /* 0x000fe2000f8e0002 */
[----:B------:R-:W-:Y:S01]  /*11450*/  ISETP.GE.AND P0, PT, R43, R38, PT ;  /* 0x000000262b00720c */ /* 0x000fe20003f06270 */
[----:B------:R-:W-:Y:S02]  /*11460*/  ULDC.64 UR4, c[0x0][0xa80] ;  /* 0x0002a00000047ab9 */ /* 0x000fe40000000a00 */
[----:B------:R-:W-:Y:S01]  /*11470*/  IMAD.IADD R3, R3, 0x1, R37 ;  /* 0x0000000103037824 */ /* 0x000fe200078e0225 */
[----:B------:R-:W-:Y:S01]  /*11480*/  LEA R39, P1, R2, UR4, 0x1 ;  /* 0x0000000402277c11 */ /* 0x000fe2000f8208ff */
[----:B------:R-:W-:-:S03]  /*11490*/  VIADD R0, R18, 0x19c20 ;  /* 0x00019c2012007836 */ /* 0x000fc60000000000 */
[----:B------:R-:W-:Y:S02]  /*114a0*/  LEA.HI.X R42, R2, UR5, R3, 0x1, P1 ;  /* 0x00000005022a7c11 */ /* 0x000fe400088f0c03 */
[----:B------:R-:W-:Y:S01]  /*114b0*/  PRMT R0, RZ, 0x654, R0 ;  /* 0x00000654ff007816 */ /* 0x000fe20000000000 */
[----:B-1----:R0:W1:Y:S01]  /*114c0*/  SHFL.IDX PT, R20, R39, RZ, 0x1c1f ;  /* 0x001c1fff27147589 */ /* 0x00206200000e0000 */
[----:B------:R-:W-:Y:S02]  /*114d0*/  BSSY B1, `(.L_x_10975) ;  /* 0x0000010000017945 */ /* 0x000fe40003800000 */
[----:B------:R0:W-:Y:S01]  /*114e0*/  SYNCS.ARRIVE.TRANS64.RED.A1T0 RZ, [R0+URZ], RZ ;  /* 0x000000ff00ff79a7 */ /* 0x0001e2000810043f */
[----:B------:R0:W2:Y:S01]  /*114f0*/  SHFL.IDX PT, R21, R42, RZ, 0x1c1f ;  /* 0x001c1fff2a157589 */ /* 0x0000a200000e0000 */
[----:B------:R-:W-:Y:S05]  /*11500*/  @P0 BRA `(.L_x_10976) ;  /* 0x0000000000300947 */ /* 0x000fea0003800000 */
[----:B------:R-:W-:Y:S02]  /*11510*/  ULDC UR4, c[0x0][0xac8] ;  /* 0x0002b20000047ab9 */ /* 0x000fe40000000800 */
[----:B-----5:R-:W-:Y:S02]  /*11520*/  ISETP.GE.AND P1, PT, R47, UR4, PT ;  /* 0x000000042f007c0c */ /* 0x020fe4000bf26270 */
[----:B------:R-:W-:Y:S02]  /*11530*/  ISETP.GE.AND P2, PT, R44, UR4, PT ;  /* 0x000000042c007c0c */ /* 0x000fe4000bf46270 */
[----:B------:R-:W-:-:S09]  /*11540*/  ISETP.GE.AND P0, PT, R49, UR4, PT ;  /* 0x0000000431007c0c */ /* 0x000fd2000bf06270 */
[-C--:B-1----:R-:W-:Y:S02]  /*11550*/  @!P1 LEA R36, P3, R47, R20.reuse, 0x1 ;  /* 0x000000142f249211 */ /* 0x082fe400078608ff */
[C---:B------:R-:W-:Y:S02]  /*11560*/  @!P2 LEA R40, P4, R44.reuse, R20, 0x1 ;  /* 0x000000142c28a211 */ /* 0x040fe400078808ff */
[----:B--2---:R-:W-:Y:S01]  /*11570*/  @!P0 IMAD.WIDE R2, R49, 0x2, R20 ;  /* 0x0000000231028825 */ /* 0x004fe200078e0214 */
[-C--:B------:R-:W-:Y:S02]  /*11580*/  @!P1 LEA.HI.X R37, R47, R21.reuse, R48, 0x1, P3 ;  /* 0x000000152f259211 */ /* 0x080fe400018f0c30 */
[----:B------:R-:W-:Y:S02]  /*11590*/  @!P2 LEA.HI.X R41, R44, R21, R46, 0x1, P4 ;  /* 0x000000152c29a211 */ /* 0x000fe400020f0c2e */
[----:B------:R3:W-:Y:S04]  /*115a0*/  @!P0 ST.E.128 desc[UR42][R2.64], R4 ;  /* 0x0000000402008985 */ /* 0x0007e8000c101d2a */
[----:B------:R3:W-:Y:S04]  /*115b0*/  @!P1 ST.E.128 desc[UR42][R36.64], R12 ;  /* 0x0000000c24009985 */ /* 0x0007e8000c101d2a */
[----:B------:R3:W-:Y:S02]  /*115c0*/  @!P2 ST.E.128 desc[UR42][R40.64], R28 ;  /* 0x0000001c2800a985 */ /* 0x0007e4000c101d2a */
.L_x_10976:
[----:B------:R-:W-:Y:S05]  /*115d0*/  BSYNC B1 ;  /* 0x0000000000017941 */ /* 0x000fea0003800000 */
.L_x_10975:
[----:B---3--:R-:W-:Y:S01]  /*115e0*/  VIADD R3, R43, 0x60 ;  /* 0x000000602b037836 */ /* 0x008fe20000000000 */
[----:B-----5:R3:W4:Y:S04]  /*115f0*/  SHFL.IDX PT, R5, R42, 0x1, 0x1c1f ;  /* 0x003c1f002a057f89 */ /* 0x02072800000e0000 */
[----:B------:R-:W-:Y:S01]  /*11600*/  ISETP.GE.AND P0, PT, R3, R38, PT ;  /* 0x000000260300720c */ /* 0x000fe20003f06270 */
[----:B------:R3:W0:-:S12]  /*11610*/  SHFL.IDX PT, R4, R39, 0x1, 0x1c1f ;  /* 0x003c1f0027047f89 */ /* 0x00061800000e0000 */
[----:B---3--:R-:W-:Y:S05]  /*11620*/  @P0 BRA `(.L_x_10977) ;  /* 0x0000000800cc0947 */ /* 0x008fea0003800000 */
[----:B------:R-:W-:Y:S02]  /*11630*/  ULDC UR4, c[0x0][0xac8] ;  /* 0x0002b20000047ab9 */ /* 0x000fe40000000800 */
[----:B------:R-:W-:Y:S02]  /*11640*/  ISETP.GE.AND P2, PT, R47, UR4, PT ;  /* 0x000000042f007c0c */ /* 0x000fe4000bf46270 */
[----:B------:R-:W-:-:S11]  /*11650*/  ISETP.GE.AND P1, PT, R49, UR4, PT ;  /* 0x0000000431007c0c */ /* 0x000fd6000bf26270 */
[----:B0-----:R-:W-:Y:S02]  /*11660*/  @!P2 LEA R6, P0, R47, R4, 0x1 ;  /* 0x000000042f06a211 */ /* 0x001fe400078008ff */
[----:B----4-:R-:W-:Y:S02]  /*11670*/  @!P1 IMAD.WIDE R2, R49, 0x2, R4 ;  /* 0x0000000231029825 */ /* 0x010fe400078e0204 */
        /* <DEDUP_REMOVED lines=9> */
.L_x_10973:
[----:B------:R-:W0:Y:S01]  /*11710*/  LDL.LU R4, [R1+0x38] ;  /* 0x0000380001047983 */ /* 0x000e220000300800 */
[----:B------:R-:W-:Y:S01]  /*11720*/  ULDC.64 UR4, c[0x0][0xc00] ;  /* 0x0003000000047ab9 */ /* 0x000fe20000000a00 */
[----:B------:R-:W-:Y:S01]  /*11730*/  IMAD.MOV.U32 R6, RZ, RZ, RZ ;  /* 0x000000ffff067224 */ /* 0x000fe200078e00ff */
[----:B------:R-:W2:Y:S01]  /*11740*/  LDC R25, c[0x0][0xbe8] ;  /* 0x0002fa00ff197b82 */ /* 0x000ea20000000800 */
[----:B------:R-:W3:Y:S01]  /*11750*/  LDL.LU R0, [R1+0x3c] ;  /* 0x00003c0001007983 */ /* 0x000ee20000300800 */
[----:B------:R-:W-:-:S04]  /*11760*/  ISETP.NE.U32.AND P0, PT, RZ, UR4, PT ;  /* 0x00000004ff007c0c */ /* 0x000fc8000bf05070 */
[----:B------:R-:W-:Y:S02]  /*11770*/  ISETP.NE.AND.EX P0, PT, RZ, UR5, PT, P0 ;  /* 0x00000005ff007c0c */ /* 0x000fe4000bf05300 */
[----:B0-----:R-:W-:-:S04]  /*11780*/  IADD3 R2, P1, R4, UR4, RZ ;  /* 0x0000000404027c10 */ /* 0x001fc8000ff3e0ff */
[----:B---3--:R-:W-:Y:S01]  /*11790*/  IADD3.X R3, R0, UR5, RZ, P1, !PT ;  /* 0x0000000500037c10 */ /* 0x008fe20008ffe4ff */
[----:B------:R-:W-:Y:S02]  /*117a0*/  ULDC.64 UR4, c[0x0][0xc08] ;  /* 0x0003020000047ab9 */ /* 0x000fe40000000a00 */
[----:B------:R-:W-:-:S04]  /*117b0*/  ISETP.NE.U32.AND P1, PT, RZ, UR4, PT ;  /* 0x00000004ff007c0c */ /* 0x000fc8000bf25070 */
[----:B------:R0:W5:Y:S01]  /*117c0*/  @P0 LDG.E R6, desc[UR42][R2.64] ;  /* 0x0000002a02060981 */ /* 0x000162000c1e1900 */
[----:B------:R-:W-:Y:S01]  /*117d0*/  ISETP.NE.AND.EX P1, PT, RZ, UR5, PT, P1 ;  /* 0x00000005ff007c0c */ /* 0x000fe2000bf25310 */
[----:B------:R-:W3:-:S12]  /*117e0*/  S2R R7, SR_TID.X ;  /* 0x0000000000077919 */ /* 0x000ed80000002100 */
[----:B------:R-:W-:Y:S01]  /*117f0*/  @P1 IADD3 R4, P2, R4, UR4, RZ ;  /* 0x0000000404041c10 */ /* 0x000fe2000ff5e0ff */
[----:B------:R-:W-:-:S03]  /*11800*/  ULDC UR4, c[0x0][0xa88] ;  /* 0x0002a20000047ab9 */ /* 0x000fc60000000800 */
[----:B------:R-:W-:Y:S01]  /*11810*/  @P1 IADD3.X R5, R0, UR5, RZ, P2, !PT ;  /* 0x0000000500051c10 */ /* 0x000fe200097fe4ff */
[----:B------:R-:W-:-:S06]  /*11820*/  IMAD.U32 R0, RZ, RZ, UR4 ;  /* 0x00000004ff007e24 */ /* 0x000fcc000f8e00ff */
[----:B------:R0:W5:Y:S01]  /*11830*/  @P1 LDG.E R0, desc[UR42][R4.64] ;  /* 0x0000002a04001981 */ /* 0x000162000c1e1900 */
[----:B--2---:R-:W-:Y:S02]  /*11840*/  ISETP.NE.AND P2, PT, R25, 0x1, PT ;  /* 0x000000011900780c */ /* 0x004fe40003f45270 */
[----:B---3--:R-:W-:-:S11]  /*11850*/  IADD3 R30, R7, -0x80, RZ ;  /* 0xffffff80071e7810 */ /* 0x008fd60007ffe0ff */
[----:B------:R-:W2:Y:S01]  /*11860*/  @P2 LDC R27, c[0x0][0xbec] ;  /* 0x0002fb00ff1b2b82 */ /* 0x000ea20000000800 */
[----:B------:R-:W-:Y:S01]  /*11870*/  ISETP.GE.AND P3, PT, R30, 0xc0, PT ;  /* 0x000000c01e00780c */ /* 0x000fe20003f66270 */
[----:B0-----:R-:W-:-:S12]  /*11880*/  @P1 BRA `(.L_x_10978) ;  /* 0x0000000000101947 */ /* 0x001fd80003800000 */
[----:B------:R-:W-:Y:S05]  /*11890*/  @!P0 BRA `(.L_x_10978) ;  /* 0x00000000000c8947 */ /* 0x000fea0003800000 */
[----:B------:R-:W3:Y:S04]  /*118a0*/  LDG.E R5, desc[UR42][R2.64] ;  /* 0x0000002a02057981 */ /* 0x000ee8000c1e1900 */
[----:B-----5:R-:W3:Y:S02]  /*118b0*/  LDG.E R0, desc[UR42][R2.64+0x4] ;  /* 0x0000042a02007981 */ /* 0x020ee4000c1e1900 */
[----:B---3--:R-:W-:-:S07]  /*118c0*/  IMAD.IADD R0, R0, 0x1, -R5 ;  /* 0x0000000100007824 */ /* 0x008fce00078e0a05 */
.L_x_10978:
[----:B------:R-:W3:Y:S04]  /*118d0*/  LDL.LU R3, [R1+0x2c] ;  /* 0x00002c0001037983 */ /* 0x000ee80000300800 */
[----:B------:R-:W4:Y:S04]  /*118e0*/  LDL.LU R2, [R1+0x44] ;  /* 0x0000440001027983 */ /* 0x000f280000300800 */
[----:B------:R-:W2:Y:S04]  /*118f0*/  LDL R29, [R1+0x34] ;  /* 0x00003400011d7983 */ /* 0x000ea80000100800 */
[----:B------:R0:W5:Y:S01]  /*11900*/  LDL R26, [R1+0x48] ;  /* 0x00004800011a7983 */ /* 0x0001620000100800 */
[----:B------:R-:W-:Y:S01]  /*11910*/  BSSY B1, `(.L_x_10979) ;  /* 0x000002d000017945 */ /* 0x000fe20003800000 */
[----:B-----5:R-:W-:-:S02]  /*11920*/  SHF.R.S32.HI R11, RZ, 0x1f, R6 ;  /* 0x0000001fff0b7819 */ /* 0x020fc40000011406 */
[----:B---3--:R-:W-:Y:S02]  /*11930*/  SEL R13, R3, RZ, !P0 ;  /* 0x000000ff030d7207 */ /* 0x008fe40004000000 */
[----:B----4-:R-:W-:Y:S02]  /*11940*/  SEL R12, R2, RZ, !P0 ;  /* 0x000000ff020c7207 */ /* 0x010fe40004000000 */
[----:B--2---:R-:W-:Y:S01]  /*11950*/  SHF.R.S32.HI R10, RZ, 0x1f, R29 ;  /* 0x0000001fff0a7819 */ /* 0x004fe2000001141d */
[----:B0-----:R-:W-:Y:S06]  /*11960*/  @P3 BRA `(.L_x_10980) ;  /* 0x00000000009c3947 */ /* 0x001fec0003800000 */
[----:B------:R-:W0:Y:S01]  /*11970*/  LDC R9, c[0x0][0xbe8] ;  /* 0x0002fa00ff097b82 */ /* 0x000e220000000800 */
[----:B------:R-:W-:-:S04]  /*11980*/  IMAD R2, R26, 0xc0, R7 ;  /* 0x000000c01a027824 */ /* 0x000fc800078e0207 */
[----:B------:R-:W-:Y:S02]  /*11990*/  VIADD R8, R2, 0xffffff80 ;  /* 0xffffff8002087836 */ /* 0x000fe40000000000 */
[----:B0-----:R-:W-:-:S05]  /*119a0*/  IMAD R3, R0, R9, RZ ;  /* 0x0000000900037224 */ /* 0x001fca00078e02ff */
        /* <DEDUP_REMOVED lines=9> */
[----:B------:R-:W0:Y:S01]  /*11a40*/  @P0 LDC R15, c[0x0][0xbec] ;  /* 0x0002fb00ff0f0b82 */ /* 0x000e220000000800 */
[----:B------:R-:W-:Y:S01]  /*11a50*/  IMAD R7, R29, UR5, R7 ;  /* 0x000000051d077c24 */ /* 0x000fe2000f8e0207 */
[----:B------:R-:W-:-:S03]  /*11a60*/  ULDC.64 UR4, c[0x0][0xb98] ;  /* 0x0002e60000047ab9 */ /* 0x000fc60000000a00 */
[----:B------:R-:W-:-:S03]  /*11a70*/  IMAD.IADD R3, R3, 0x1, R7 ;  /* 0x0000000103037824 */ /* 0x000fc600078e0207 */
[----:B------:R-:W2:Y:S01]  /*11a80*/  @P0 LDC R21, c[0x0][0xbf0] ;  /* 0x0002fc00ff150b82 */ /* 0x000ea20000000800 */
[----:B------:R-:W-:-:S04]  /*11a90*/  IMAD.WIDE.U32 R2, R13, UR4, R2 ;  /* 0x000000040d027c25 */ /* 0x000fc8000f8e0002 */
[----:B0-----:R-:W-:-:S05]  /*11aa0*/  @P0 IMAD.HI.U32 R4, R8, R15, RZ ;  /* 0x0000000f08040227 */ /* 0x001fca00078e00ff */
        /* <DEDUP_REMOVED lines=19> */
.L_x_10980:
[----:B------:R-:W-:Y:S05]  /*11be0*/  BSYNC B1 ;  /* 0x0000000000017941 */ /* 0x000fea0003800000 */
.L_x_10979:
[----:B------:R2:W5:Y:S04]  /*11bf0*/  LDL R14, [R1+0x50] ;  /* 0x00005000010e7983 */ /* 0x0005680000100800 */
[----:B------:R2:W5:Y:S04]  /*11c00*/  LDL R15, [R1+0x78] ;  /* 0x00007800010f7983 */ /* 0x0005680000100800 */
[----:B------:R2:W5:Y:S04]  /*11c10*/  LDL R20, [R1+0x4c] ;  /* 0x00004c0001147983 */ /* 0x0005680000100800 */
[----:B------:R2:W5:Y:S04]  /*11c20*/  LDL R21, [R1+0x7c] ;  /* 0x00007c0001157983 */ /* 0x0005680000100800 */
[----:B------:R2:W5:Y:S01]  /*11c30*/  LDL R24, [R1+0x30] ;  /* 0x0000300001187983 */ /* 0x0005620000100800 */
[--C-:B0-----:R-:W-:Y:S01]  /*11c40*/  SHF.R.S32.HI R4, RZ, 0x1f, R30.reuse ;  /* 0x0000001fff047819 */ /* 0x101fe2000001141e */
[----:B------:R-:W0:Y:S01]  /*11c50*/  @P2 LDC R9, c[0x0][0xbf0] ;  /* 0x0002fc00ff092b82 */ /* 0x000e220000000800 */
[----:B------:R-:W-:Y:S01]  /*11c60*/  SHF.R.S32.HI R28, RZ, 0x1f, R30 ;  /* 0x0000001fff1c7819 */ /* 0x000fe2000001141e */
[----:B------:R-:W-:Y:S01]  /*11c70*/  ULDC.64 UR4, c[0x0][0xaa0] ;  /* 0x0002a80000047ab9 */ /* 0x000fe20000000a00 */
[-C--:B------:R-:W-:Y:S01]  /*11c80*/  LEA.HI R4, R4, R30.reuse, RZ, 0x2 ;  /* 0x0000001e04047211 */ /* 0x080fe200078f10ff */
[----:B------:R-:W-:Y:S01]  /*11c90*/  IMAD R3, R11, UR4, RZ ;  /* 0x000000040b037c24 */ /* 0x000fe2000f8e02ff */
[----:B------:R-:W-:Y:S01]  /*11ca0*/  LEA.HI R28, R28, R30, RZ, 0x2 ;  /* 0x0000001e1c1c7211 */ /* 0x000fe200078f10ff */
[----:B------:R-:W-:Y:S01]  /*11cb0*/  BSSY B1, `(.L_x_10981) ;  /* 0x0000039000017945 */ /* 0x000fe20003800000 */
[----:B------:R-:W-:Y:S01]  /*11cc0*/  LOP3.LUT R4, R4, 0xfffffffc, RZ, 0xc0, !PT ;  /* 0xfffffffc04047812 */ /* 0x000fe200078ec0ff */
[C---:B------:R-:W-:Y:S01]  /*11cd0*/  IMAD R5, R6.reuse, UR5, R3 ;  /* 0x0000000506057c24 */ /* 0x040fe2000f8e0203 */
[----:B------:R-:W-:Y:S01]  /*11ce0*/  SHF.R.S32.HI R28, RZ, 0x2, R28 ;  /* 0x00000002ff1c7819 */ /* 0x000fe2000001141c */
[----:B------:R-:W-:Y:S01]  /*11cf0*/  IMAD.WIDE.U32 R2, R6, UR4, RZ ;  /* 0x0000000406027c25 */ /* 0x000fe2000f8e00ff */
[----:B------:R-:W-:-:S03]  /*11d00*/  ULDC.64 UR4, c[0x0][0xae8] ;  /* 0x0002ba0000047ab9 */ /* 0x000fc60000000a00 */
[----:B------:R-:W-:Y:S02]  /*11d10*/  IMAD.IADD R4, R30, 0x1, -R4 ;  /* 0x000000011e047824 */ /* 0x000fe400078e0a04 */
[----:B------:R-:W-:Y:S02]  /*11d20*/  IMAD.IADD R3, R3, 0x1, R5 ;  /* 0x0000000103037824 */ /* 0x000fe400078e0205 */
[----:B------:R-:W-:Y:S02]  /*11d30*/  IMAD R6, R4, 0x60, R28 ;  /* 0x0000006004067824 */ /* 0x000fe400078e021c */
[----:B------:R-:W-:Y:S02]  /*11d40*/  IMAD R4, R10, UR4, RZ ;  /* 0x000000040a047c24 */ /* 0x000fe4000f8e02ff */
[----:B------:R-:W-:Y:S02]  /*11d50*/  IMAD R8, R26, 0xc0, R6 ;  /* 0x000000c01a087824 */ /* 0x000fe400078e0206 */
[----:B------:R-:W-:-:S02]  /*11d60*/  IMAD R7, R29, UR5, R4 ;  /* 0x000000051d077c24 */ /* 0x000fc4000f8e0204 */
[----:B------:R-:W-:-:S04]  /*11d70*/  @P2 IMAD.HI.U32 R4, R8, R27, RZ ;  /* 0x0000001b08042227 */ /* 0x000fc800078e00ff */
[----:B------:R-:W-:Y:S01]  /*11d80*/  IMAD.WIDE.U32 R2, R29, UR4, R2 ;  /* 0x000000041d027c25 */ /* 0x000fe2000f8e0002 */
[----:B------:R-:W-:-:S03]  /*11d90*/  ULDC.64 UR4, c[0x0][0xaf0] ;  /* 0x0002bc0000047ab9 */ /* 0x000fc60000000a00 */
[----:B------:R-:W-:Y:S01]  /*11da0*/  IMAD.MOV.U32 R5, RZ, RZ, R8 ;  /* 0x000000ffff057224 */ /* 0x000fe200078e0008 */
[----:B0-----:R-:W-:Y:S01]  /*11db0*/  @P2 SHF.R.U32.HI R5, RZ, R9, R4 ;  /* 0x00000009ff052219 */ /* 0x001fe20000011604 */
[----:B------:R-:W-:Y:S02]  /*11dc0*/  IMAD.IADD R3, R3, 0x1, R7 ;  /* 0x0000000103037824 */ /* 0x000fe400078e0207 */
[----:B------:R-:W-:Y:S01]  /*11dd0*/  IMAD R6, R12, UR4, RZ ;  /* 0x000000040c067c24 */ /* 0x000fe2000f8e02ff */
[--C-:B------:R-:W-:Y:S01]  /*11de0*/  SHF.R.S32.HI R4, RZ, 0x1f, R5.reuse ;  /* 0x0000001fff047819 */ /* 0x100fe20000011405 */
[----:B------:R-:W-:Y:S02]  /*11df0*/  IMAD.MOV R7, RZ, RZ, -R5 ;  /* 0x000000ffff077224 */ /* 0x000fe400078e0a05 */
[C---:B------:R-:W-:Y:S02]  /*11e00*/  IMAD R9, R13.reuse, UR5, R6 ;  /* 0x000000050d097c24 */ /* 0x040fe4000f8e0206 */
[----:B------:R-:W-:Y:S01]  /*11e10*/  IMAD.WIDE.U32 R2, R13, UR4, R2 ;  /* 0x000000040d027c25 */ /* 0x000fe2000f8e0002 */
[----:B------:R-:W-:-:S03]  /*11e20*/  ULDC.64 UR4, c[0x0][0xae0] ;  /* 0x0002b80000047ab9 */ /* 0x000fc60000000a00 */
[----:B------:R-:W-:Y:S01]  /*11e30*/  IMAD R7, R25, R7, R8 ;  /* 0x0000000719077224 */ /* 0x000fe200078e0208 */
[----:B------:R-:W-:Y:S01]  /*11e40*/  IADD3 R3, R3, R9, RZ ;  /* 0x0000000903037210 */ /* 0x000fe20007ffe0ff */
[----:B------:R-:W-:Y:S02]  /*11e50*/  IMAD R6, R4, UR4, RZ ;  /* 0x0000000404067c24 */ /* 0x000fe4000f8e02ff */
[----:B------:R-:W-:Y:S01]  /*11e60*/  IMAD R25, R0, R25, RZ ;  /* 0x0000001900197224 */ /* 0x000fe200078e02ff */
[----:B------:R-:W-:Y:S01]  /*11e70*/  SHF.R.S32.HI R4, RZ, 0x1f, R7 ;  /* 0x0000001fff047819 */ /* 0x000fe20000011407 */
[C---:B------:R-:W-:Y:S02]  /*11e80*/  IMAD R9, R5.reuse, UR5, R6 ;  /* 0x0000000505097c24 */ /* 0x040fe4000f8e0206 */
[----:B------:R-:W-:Y:S01]  /*11e90*/  IMAD.WIDE.U32 R2, R5, UR4, R2 ;  /* 0x0000000405027c25 */ /* 0x000fe2000f8e0002 */
[----:B------:R-:W-:-:S03]  /*11ea0*/  ULDC.64 UR4, c[0x0][0xad8] ;  /* 0x0002b60000047ab9 */ /* 0x000fc60000000a00 */
[----:B------:R-:W-:Y:S02]  /*11eb0*/  IMAD R4, R4, UR4, RZ ;  /* 0x0000000404047c24 */ /* 0x000fe4000f8e02ff */
[----:B------:R-:W-:Y:S02]  /*11ec0*/  IMAD.IADD R3, R3, 0x1, R9 ;  /* 0x0000000103037824 */ /* 0x000fe400078e0209 */
[----:B------:R-:W-:Y:S02]  /*11ed0*/  IMAD R0, R26, 0xc0, R28 ;  /* 0x000000c01a007824 */ /* 0x000fe400078e021c */
[C---:B------:R-:W-:Y:S02]  /*11ee0*/  IMAD R5, R7.reuse, UR5, R4 ;  /* 0x0000000507057c24 */ /* 0x040fe4000f8e0204 */
[----:B------:R-:W-:Y:S01]  /*11ef0*/  IMAD.WIDE.U32 R2, R7, UR4, R2 ;  /* 0x0000000407027c25 */ /* 0x000fe2000f8e0002 */
[----:B------:R-:W-:Y:S01]  /*11f00*/  ISETP.GE.AND P0, PT, R0, R25, PT ;  /* 0x000000190000720c */ /* 0x000fe20003f06270 */
[----:B------:R-:W-:-:S02]  /*11f10*/  ULDC.64 UR4, c[0x0][0xa80] ;  /* 0x0002a00000047ab9 */ /* 0x000fc40000000a00 */
[----:B------:R-:W-:Y:S01]  /*11f20*/  IMAD.IADD R3, R3, 0x1, R5 ;  /* 0x0000000103037824 */ /* 0x000fe200078e0205 */
[----:B------:R-:W-:-:S04]  /*11f30*/  LEA R4, P1, R2, UR4, 0x1 ;  /* 0x0000000402047c11 */ /* 0x000fc8000f8208ff */
[----:B------:R-:W-:Y:S02]  /*11f40*/  LEA.HI.X R5, R2, UR5, R3, 0x1, P1 ;  /* 0x0000000502057c11 */ /* 0x000fe400088f0c03 */
[----:B------:R2:W0:Y:S04]  /*11f50*/  SHFL.IDX PT, R2, R4, RZ, 0x1c1f ;  /* 0x001c1fff04027589 */ /* 0x00042800000e0000 */
[----:B------:R2:W3:Y:S01]  /*11f60*/  SHFL.IDX PT, R3, R5, RZ, 0x1c1f ;  /* 0x001c1fff05037589 */ /* 0x0004e200000e0000 */
[----:B------:R-:W-:Y:S05]  /*11f70*/  @P0 BRA `(.L_x_10982) ;  /* 0x0000000000300947 */ /* 0x000fea0003800000 */
[----:B------:R-:W-:Y:S02]  /*11f80*/  ULDC UR4, c[0x0][0xac8] ;  /* 0x0002b20000047ab9 */ /* 0x000fe40000000800 */
[----:B-----5:R-:W-:Y:S02]  /*11f90*/  ISETP.GE.AND P3, PT, R20, UR4, PT ;  /* 0x0000000414007c0c */ /* 0x020fe4000bf66270 */
[----:B------:R-:W-:Y:S02]  /*11fa0*/  ISETP.GE.AND P4, PT, R14, UR4, PT ;  /* 0x000000040e007c0c */ /* 0x000fe4000bf86270 */
[----:B------:R-:W-:-:S09]  /*11fb0*/  ISETP.GE.AND P2, PT, R24, UR4, PT ;  /* 0x0000000418007c0c */ /* 0x000fd2000bf46270 */
[-C--:B0-----:R-:W-:Y:S02]  /*11fc0*/  @!P3 LEA R8, P0, R20, R2.reuse, 0x1 ;  /* 0x000000021408b211 */ /* 0x081fe400078008ff */
[----:B------:R-:W-:Y:S02]  /*11fd0*/  @!P4 LEA R10, P1, R14, R2, 0x1 ;  /* 0x000000020e0ac211 */ /* 0x000fe400078208ff */
[----:B---3--:R-:W-:Y:S01]  /*11fe0*/  @!P2 IMAD.WIDE R6, R24, 0x2, R2 ;  /* 0x000000021806a825 */ /* 0x008fe200078e0202 */
[-C--:B------:R-:W-:Y:S02]  /*11ff0*/  @!P3 LEA.HI.X R9, R20, R3.reuse, R21, 0x1, P0 ;  /* 0x000000031409b211 */ /* 0x080fe400000f0c15 */
[----:B------:R-:W-:Y:S02]  /*12000*/  @!P4 LEA.HI.X R11, R14, R3, R15, 0x1, P1 ;  /* 0x000000030e0bc211 */ /* 0x000fe400008f0c0f */
[----:B------:R4:W-:Y:S04]  /*12010*/  @!P2 ST.E.128 desc[UR42][R6.64], RZ ;  /* 0x000000ff0600a985 */ /* 0x0009e8000c101d2a */
[----:B------:R4:W-:Y:S04]  /*12020*/  @!P3 ST.E.128 desc[UR42][R8.64], RZ ;  /* 0x000000ff0800b985 */ /* 0x0009e8000c101d2a */
[----:B------:R4:W-:Y:S02]  /*12030*/  @!P4 ST.E.128 desc[UR42][R10.64], RZ ;  /* 0x000000ff0a00c985 */ /* 0x0009e4000c101d2a */
.L_x_10982:
[----:B------:R-:W-:Y:S05]  /*12040*/  BSYNC B1 ;  /* 0x0000000000017941 */ /* 0x000fea0003800000 */
.L_x_10981:
[----:B------:R-:W-:Y:S01]  /*12050*/  VIADD R0, R0, 0x60 ;  /* 0x0000006000007836 */ /* 0x000fe20000000000 */
[----:B---3--:R3:W1:Y:S04]  /*12060*/  SHFL.IDX PT, R3, R5, 0x1, 0x1c1f ;  /* 0x003c1f0005037f89 */ /* 0x00866800000e0000 */
[----:B------:R-:W-:Y:S01]  /*12070*/  ISETP.GE.AND P0, PT, R0, R25, PT ;  /* 0x000000190000720c */ /* 0x000fe20003f06270 */
[----:B0-----:R3:W0:-:S12]  /*12080*/  SHFL.IDX PT, R2, R4, 0x1, 0x1c1f ;  /* 0x003c1f0004027f89 */ /* 0x00161800000e0000 */
[----:B---3--:R-:W-:Y:S05]  /*12090*/  @P0 BRA `(.L_x_10977) ;  /* 0x0000000000300947 */ /* 0x008fea0003800000 */
[----:B------:R-:W-:Y:S02]  /*120a0*/  ULDC UR4, c[0x0][0xac8] ;  /* 0x0002b20000047ab9 */ /* 0x000fe40000000800 */
[----:B-----5:R-:W-:Y:S02]  /*120b0*/  ISETP.GE.AND P3, PT, R20, UR4, PT ;  /* 0x0000000414007c0c */ /* 0x020fe4000bf66270 */
[----:B------:R-:W-:Y:S02]  /*120c0*/  ISETP.GE.AND P4, PT, R14, UR4, PT ;  /* 0x000000040e007c0c */ /* 0x000fe4000bf86270 */
[----:B------:R-:W-:-:S09]  /*120d0*/  ISETP.GE.AND P2, PT, R24, UR4, PT ;  /* 0x0000000418007c0c */ /* 0x000fd2000bf46270 */
[-C--:B0---4-:R-:W-:Y:S02]  /*120e0*/  @!P3 LEA R6, P0, R20, R2.reuse, 0x1 ;  /* 0x000000021406b211 */ /* 0x091fe400078008ff */
[----:B------:R-:W-:Y:S02]  /*120f0*/  @!P4 LEA R8, P1, R14, R2, 0x1 ;  /* 0x000000020e08c211 */ /* 0x000fe400078208ff */
[----:B-12---:R-:W-:Y:S01]  /*12100*/  @!P2 IMAD.WIDE R4, R24, 0x2, R2 ;  /* 0x000000021804a825 */ /* 0x006fe200078e0202 */
[-C--:B------:R-:W-:Y:S02]  /*12110*/  @!P3 LEA.HI.X R7, R20, R3.reuse, R21, 0x1, P0 ;  /* 0x000000031407b211 */ /* 0x080fe400000f0c15 */
[----:B------:R-:W-:Y:S02]  /*12120*/  @!P4 LEA.HI.X R9, R14, R3, R15, 0x1, P1 ;  /* 0x000000030e09c211 */ /* 0x000fe400008f0c0f */
[----:B------:R3:W-:Y:S04]  /*12130*/  @!P2 ST.E.128 desc[UR42][R4.64], RZ ;  /* 0x000000ff0400a985 */ /* 0x0007e8000c101d2a */
[----:B------:R3:W-:Y:S04]  /*12140*/  @!P3 ST.E.128 desc[UR42][R6.64], RZ ;  /* 0x000000ff0600b985 */ /* 0x0007e8000c101d2a */
[----:B------:R3:W-:Y:S02]  /*12150*/  @!P4 ST.E.128 desc[UR42][R8.64], RZ ;  /* 0x000000ff0800c985 */ /* 0x0007e4000c101d2a */
.L_x_10977:
[----:B------:R-:W-:Y:S05]  /*12160*/  BSYNC B0 ;  /* 0x0000000000007941 */ /* 0x000fea0003800000 */
.L_x_10972:
[----:B------:R-:W-:Y:S02]  /*12170*/  ULDC UR4, c[0x0][0xc3c] ;  /* 0x00030f0000047ab9 */ /* 0x000fe40000000800 */
[----:B-1----:R-:W-:-:S13]  /*12180*/  ISETP.GE.AND P0, PT, R155, UR4, PT ;  /* 0x000000049b007c0c */ /* 0x002fda000bf06270 */
[----:B------:R-:W-:Y:S05]  /*12190*/  @!P0 BRA `(.L_x_10983) ;  /* 0xfffffeec00fc8947 */ /* 0x000fea000383ffff */
[----:B------:R-:W-:Y:S05]  /*121a0*/  BRA `(.L_x_10863) ;  /* 0x0000007000407947 */ /* 0x000fea0003800000 */
.L_x_10861:
        /* <DEDUP_REMOVED lines=9> */
[----:B------:R0:W1:Y:S02]  /*12240*/  @P0 LDS.128 R16, [R2+0x19cd0] ;  /* 0x019cd00002100984 */ /* 0x0000640000000c00 */
[----:B------:R-:W-:Y:S06]  /*12250*/  @P0 BAR.ARV 0x4, 0x200 ;  /* 0x0108000000000b1d */ /* 0x000fec0000002000 */
[----:B--2---:R-:W-:-:S04]  /*12260*/  LOP3.LUT R4, R4, 0xffffffef, RZ, 0xc0, !PT ;  /* 0xffffffef04047812 */ /* 0x004fc800078ec0ff */
[----:B------:R-:W-:-:S05]  /*12270*/  @P0 LOP3.LUT R4, R4, 0x10, RZ, 0xfc, !PT ;  /* 0x0000001004040812 */ /* 0x000fca00078efcff */
[----:B------:R0:W-:Y:S01]  /*12280*/  STL [R1+0x18], R4 ;  /* 0x0000180401007387 */ /* 0x0001e20000100800 */
[----:B-1----:R-:W-:Y:S05]  /*12290*/  @P0 BRA `(.L_x_10984) ;  /* 0x0000000800040947 */ /* 0x002fea0003800000 */
[----:B0-----:R-:W0:Y:S01]  /*122a0*/  S2R R4, SR_TID.X ;  /* 0x0000000000047919 */ /* 0x001e220000002100 */
[----:B------:R-:W-:Y:S01]  /*122b0*/  ULDC UR4, c[0x0][0xc3c] ;  /* 0x00030f0000047ab9 */ /* 0x000fe20000000800 */
[----:B------:R-:W1:Y:S01]  /*122c0*/  S2UR UR6, SR_CTAID.X ;  /* 0x00000000000679c3 */ /* 0x000e620000002500 */
[----:B------:R-:W-:Y:S01]  /*122d0*/  ULDC UR5, c[0x0][0xc38] ;  /* 0x00030e0000057ab9 */ /* 0x000fe20000000800 */
        /* <DEDUP_REMOVED lines=32> */
[----:B-1----:R-:W-:-:S13]  /*124e0*/  ISETP.GT.AND P6, PT, R6, UR6, PT ;  /* 0x0000000606007c0c */ /* 0x002fda000bfc4270 */
[----:B------:R-:W-:Y:S05]  /*124f0*/  @P6 BRA `(.L_x_10985) ;  /* 0x00000000009c6947 */ /* 0x000fea0003800000 */
[----:B------:R-:W0:Y:S01]  /*12500*/  LDC R7, c[0x0][0xc3c] ;  /* 0x00030f00ff077b82 */ /* 0x000e220000000800 */
[----:B------:R-:W-:Y:S01]  /*12510*/  IMAD.MOV.U32 R6, RZ, RZ, R3 ;  /* 0x000000ffff067224 */ /* 0x000fe200078e0003 */
[----:B------:R-:W-:Y:S01]  /*12520*/  UMOV UR4, URZ ;  /* 0x0000003f00047c82 */ /* 0x000fe20008000000 */
[----:B------:R-:W-:Y:S01]  /*12530*/  ULDC UR7, c[0x0][0xc3c] ;  /* 0x00030f0000077ab9 */ /* 0x000fe20000000800 */
[----:B------:R-:W-:-:S05]  /*12540*/  ULDC UR5, c[0x0][0xc38] ;  /* 0x00030e0000057ab9 */ /* 0x000fca0000000800 */
.L_x_10989:
        /* <DEDUP_REMOVED lines=12> */
.L_x_10988:
[----:B------:R-:W-:Y:S05]  /*12610*/  BSYNC B0 ;  /* 0x0000000000007941 */ /* 0x000fea0003800000 */
.L_x_10987:
        /* <DEDUP_REMOVED lines=21> */
.L_x_10985:
        /* <DEDUP_REMOVED lines=15> */
.L_x_10990:
        /* <DEDUP_REMOVED lines=11> */
[----:B------:R-:W-:-:S04]  /*12910*/  IMAD.MOV.U32 R3, RZ, RZ, R8 ;  /* 0x000000ffff037224 */ /* 0x000fc800078e0008 */
        /* <DEDUP_REMOVED lines=16> */
.L_x_10986:
[----:B------:R-:W-:Y:S02]  /*12a20*/  IMAD.MOV.U32 R17, RZ, RZ, RZ ;  /* 0x000000ffff117224 */ /* 0x000fe400078e00ff */
[----:B------:R-:W-:Y:S02]  /*12a30*/  IMAD.U32 R16, RZ, RZ, UR6 ;  /* 0x00000006ff107e24 */ /* 0x000fe4000f8e00ff */
[----:B------:R-:W-:-:S07]  /*12a40*/  IMAD.MOV.U32 R18, RZ, RZ, RZ ;  /* 0x000000ffff127224 */ /* 0x000fce00078e00ff */
.L_x_10991:
[----:B------:R-:W-:-:S13]  /*12a50*/  ISETP.NE.AND P0, PT, R5, RZ, PT ;  /* 0x000000ff0500720c */ /* 0x000fda0003f05270 */
[----:B------:R-:W0:Y:S01]  /*12a60*/  @!P0 S2R R3, SR_CgaCtaId ;  /* 0x0000000000038919 */ /* 0x000e220000008800 */
[----:B------:R-:W-:-:S04]  /*12a70*/  @!P0 MOV R2, 0x400 ;  /* 0x0000040000028802 */ /* 0x000fc80000000f00 */
[----:B0-----:R-:W-:-:S05]  /*12a80*/  @!P0 LEA R2, R3, R2, 0x18 ;  /* 0x0000000203028211 */ /* 0x001fca00078ec0ff */
[----:B------:R1:W-:Y:S01]  /*12a90*/  @!P0 STS.128 [R2+0x19cd0], R16 ;  /* 0x019cd01002008388 */ /* 0x0003e20000000c00 */
[----:B------:R-:W-:Y:S06]  /*12aa0*/  BAR.ARV 0x5, 0x200 ;  /* 0x0148000000007b1d */ /* 0x000fec0000002000 */
.L_x_10984:
[----:B------:R2:W-:Y:S01]  /*12ab0*/  STL [R1+0x4c], RZ ;  /* 0x00004cff01007387 */ /* 0x0005e20000100800 */
[----:B------:R-:W-:Y:S01]  /*12ac0*/  ULDC UR4, c[0x0][0xc3c] ;  /* 0x00030f0000047ab9 */ /* 0x000fe20000000800 */
[----:B------:R-:W-:Y:S01]  /*12ad0*/  IMAD.MOV.U32 R28, RZ, RZ, 0x1 ;  /* 0x00000001ff1c7424 */ /* 0x000fe200078e00ff */
[----:B------:R-:W-:Y:S01]  /*12ae0*/  ISETP.GE.AND P0, PT, R19, UR4, PT ;  /* 0x0000000413007c0c */ /* 0x000fe2000bf06270 */
[----:B------:R-:W-:-:S12]  /*12af0*/  IMAD.MOV.U32 R23, RZ, RZ, RZ ;  /* 0x000000ffff177224 */ /* 0x000fd800078e00ff */
[----:B--2---:R-:W-:Y:S05]  /*12b00*/  @P0 BRA `(.L_x_10992) ;  /* 0x0000006000ec0947 */ /* 0x004fea0003800000 */
[----:B------:R-:W0:Y:S01]  /*12b10*/  S2R R12, SR_TID.X ;  /* 0x00000000000c7919 */ /* 0x000e220000002100 */
[----:B------:R-:W2:Y:S01]  /*12b20*/  S2UR UR4, SR_CgaCtaId ;  /* 0x00000000000479c3 */ /* 0x000ea20000008800 */
        /* <DEDUP_REMOVED lines=9> */
[C---:B01----:R-:W-:Y:S01]  /*12bc0*/  IMAD.SHL.U32 R2, R12.reuse, 0x10, RZ ;  /* 0x000000100c027824 */ /* 0x043fe200078e00ff */
[----:B------:R-:W-:Y:S01]  /*12bd0*/  SHF.R.U32.HI R4, RZ, 0x1, R12 ;  /* 0x00000001ff047819 */ /* 0x000fe2000001160c */
[C---:B------:R-:W-:Y:S01]  /*12be0*/  IMAD.SHL.U32 R3, R12.reuse, 0x20, RZ ;  /* 0x000000200c037824 */ /* 0x040fe200078e00ff */
[C---:B------:R-:W-:Y:S01]  /*12bf0*/  LOP3.LUT R11, R12.reuse, 0x7f, RZ, 0xc0, !PT ;  /* 0x0000007f0c0b7812 */ /* 0x040fe200078ec0ff */
[----:B------:R-:W-:Y:S01]  /*12c00*/  IMAD.SHL.U32 R8, R12, 0x2, RZ ;  /* 0x000000020c087824 */ /* 0x000fe200078e00ff */
[----:B------:R-:W-:-:S02]  /*12c10*/  LOP3.LUT R5, R2, 0x90, RZ, 0xc0, !PT ;  /* 0x0000009002057812 */ /* 0x000fc400078ec0ff */
[C---:B------:R-:W-:Y:S02]  /*12c20*/  LOP3.LUT R25, R3.reuse, 0x360, RZ, 0xc0, !PT ;  /* 0x0000036003197812 */ /* 0x040fe400078ec0ff */
[----:B------:R-:W-:Y:S02]  /*12c30*/  LOP3.LUT R3, R3, 0x80, RZ, 0xc0, !PT ;  /* 0x0000008003037812 */ /* 0x000fe400078ec0ff */
[----:B------:R-:W-:Y:S02]  /*12c40*/  LOP3.LUT R8, R5, 0x10, R8, 0x78, !PT ;  /* 0x0000001005087812 */ /* 0x000fe400078e7808 */
[----:B------:R-:W-:Y:S02]  /*12c50*/  LOP3.LUT R5, R4, 0x20, RZ, 0xc0, !PT ;  /* 0x0000002004057812 */ /* 0x000fe400078ec0ff */
[----:B------:R-:W-:Y:S02]  /*12c60*/  SHF.L.U32 R6, R11, 0x4, RZ ;  /* 0x000000040b067819 */ /* 0x000fe400000006ff */
[----:B------:R-:W-:-:S02]  /*12c70*/  LOP3.LUT R7, R2, 0x60, RZ, 0xc0, !PT ;  /* 0x0000006002077812 */ /* 0x000fc400078ec0ff */
[----:B------:R-:W-:Y:S01]  /*12c80*/  LOP3.LUT R3, R3, 0x10, R4, 0xf8, !PT ;  /* 0x0000001003037812 */ /* 0x000fe200078ef804 */
[----:B------:R-:W-:Y:S01]  /*12c90*/  IMAD.SHL.U32 R4, R12, 0x80, RZ ;  /* 0x000000800c047824 */ /* 0x000fe200078e00ff */
[----:B------:R-:W-:Y:S02]  /*12ca0*/  LOP3.LUT R5, R5, 0x10, R12, 0xf8, !PT ;  /* 0x0000001005057812 */ /* 0x000fe400078ef80c */
[--C-:B------:R-:W-:Y:S01]  /*12cb0*/  LOP3.LUT R9, R7, 0x700, R6.reuse, 0xf8, !PT ;  /* 0x0000070007097812 */ /* 0x100fe200078ef806 */
[----:B------:R-:W-:Y:S01]  /*12cc0*/  IMAD.SHL.U32 R7, R0, 0x800, RZ ;  /* 0x0000080000077824 */ /* 0x000fe200078e00ff */
[----:B------:R-:W-:Y:S01]  /*12cd0*/  LOP3.LUT R25, R25, 0x400, R6, 0xf8, !PT ;  /* 0x0000040019197812 */ /* 0x000fe200078ef806 */
[----:B------:R-:W-:Y:S01]  /*12ce0*/  IMAD.SHL.U32 R0, R12, 0x4, RZ ;  /* 0x000000040c007824 */ /* 0x000fe200078e00ff */
[----:B------:R-:W-:Y:S02]  /*12cf0*/  LOP3.LUT R6, R4, 0x400, RZ, 0xc0, !PT ;  /* 0x0000040004067812 */ /* 0x000fe400078ec0ff */
[----:B------:R-:W-:-:S02]  /*12d00*/  LOP3.LUT R5, R5, 0x380, R4, 0xf8, !PT ;  /* 0x0000038005057812 */ /* 0x000fc400078ef804 */
[----:B------:R-:W-:Y:S02]  /*12d10*/  LOP3.LUT P0, RZ, R12, 0x4, RZ, 0xc0, !PT ;  /* 0x000000040cff7812 */ /* 0x000fe4000780c0ff */
[----:B------:R-:W-:Y:S02]  /*12d20*/  LOP3.LUT R6, R6, 0x800, R7, 0xf8, !PT ;  /* 0x0000080006067812 */ /* 0x000fe400078ef807 */
[----:B------:R-:W-:Y:S02]  /*12d30*/  LOP3.LUT R5, R5, 0x70, R2, 0x78, !PT ;  /* 0x0000007005057812 */ /* 0x000fe400078e7802 */
[----:B------:R-:W-:Y:S02]  /*12d40*/  LOP3.LUT R0, R3, 0x10, R0, 0x78, !PT ;  /* 0x0000001003007812 */ /* 0x000fe400078e7800 */
[----:B------:R-:W-:Y:S01]  /*12d50*/  LOP3.LUT R29, R6, R5, RZ, 0xfc, !PT ;  /* 0x00000005061d7212 */ /* 0x000fe200078efcff */
[----:B--2---:R-:W-:Y:S01]  /*12d60*/  IMAD.U32 R5, RZ, RZ, UR4 ;  /* 0x00000004ff057e24 */ /* 0x004fe2000f8e00ff */
[----:B------:R-:W-:Y:S01]  /*12d70*/  LOP3.LUT R25, R25, R0, RZ, 0xfc, !PT ;  /* 0x0000000019197212 */ /* 0x000fe200078efcff */
[----:B------:R-:W-:Y:S01]  /*12d80*/  IMAD.SHL.U32 R0, R12, 0x40, RZ ;  /* 0x000000400c007824 */ /* 0x000fe200078e00ff */
[----:B------:R-:W-:Y:S01]  /*12d90*/  LOP3.LUT R10, R9, R8, RZ, 0xfc, !PT ;  /* 0x00000008090a7212 */ /* 0x000fe200078efcff */
[C---:B------:R-:W-:Y:S01]  /*12da0*/  VIADD R4, R29.reuse, 0x40 ;  /* 0x000000401d047836 */ /* 0x040fe20000000000 */
[----:B------:R-:W-:Y:S01]  /*12db0*/  SHF.R.U32.HI R3, RZ, 0x1, R11 ;  /* 0x00000001ff037819 */ /* 0x000fe2000001160b */
[----:B------:R-:W-:Y:S01]  /*12dc0*/  @P0 VIADD R4, R29, 0xffffffc0 ;  /* 0xffffffc01d040836 */ /* 0x000fe20000000000 */
[----:B------:R-:W-:Y:S01]  /*12dd0*/  LOP3.LUT R0, R0, 0x40, RZ, 0xc0, !PT ;  /* 0x0000004000007812 */ /* 0x000fe200078ec0ff */
[----:B------:R-:W-:Y:S01]  /*12de0*/  STL [R1+0x24], R10 ;  /* 0x0000240a01007387 */ /* 0x000fe20000100800 */
[----:B------:R-:W-:-:S02]  /*12df0*/  LEA R22, R5, R22, 0x18 ;  /* 0x0000001605167211 */ /* 0x000fc400078ec0ff */
[----:B------:R-:W-:Y:S01]  /*12e00*/  LOP3.LUT R3, R3, R0, RZ, 0xfc, !PT ;  /* 0x0000000003037212 */ /* 0x000fe200078efcff */
[----:B------:R-:W-:Y:S01]  /*12e10*/  STL [R1+0x1c], R5 ;  /* 0x00001c0501007387 */ /* 0x000fe20000100800 */
[----:B------:R-:W-:Y:S01]  /*12e20*/  LOP3.LUT R2, R2, 0x10, RZ, 0xc0, !PT ;  /* 0x0000001002027812 */ /* 0x000fe200078ec0ff */
[----:B------:R-:W-:Y:S02]  /*12e30*/  IMAD.IADD R3, R22, 0x1, R10 ;  /* 0x0000000116037824 */ /* 0x000fe400078e020a */
[----:B------:R0:W-:Y:S01]  /*12e40*/  STL [R1+0x20], R4 ;  /* 0x0000200401007387 */ /* 0x0001e20000100800 */
[----:B------:R-:W-:Y:S02]  /*12e50*/  LOP3.LUT R0, R2, 0x40, RZ, 0xfc, !PT ;  /* 0x0000004002007812 */ /* 0x000fe400078efcff */
[----:B------:R-:W-:Y:S01]  /*12e60*/  LOP3.LUT R0, R25, 0x2800, RZ, 0xfc, !PT ;  /* 0x0000280019007812 */ /* 0x000fe200078efcff */
[----:B------:R-:W-:Y:S01]  /*12e70*/  STL [R1+0x4c], RZ ;  /* 0x00004cff01007387 */ /* 0x000fe20000100800 */
[----:B0-----:R-:W-:-:S05]  /*12e80*/  IMAD.MOV.U32 R4, RZ, RZ, 0x1 ;  /* 0x00000001ff047424 */ /* 0x001fca00078e00ff */
[----:B------:R0:W-:Y:S04]  /*12e90*/  STL [R1], R4 ;  /* 0x0000000401007387 */ /* 0x0001e80000100800 */
[----:B------:R1:W-:Y:S01]  /*12ea0*/  STL [R1+0x40], R3 ;  /* 0x0000400301007387 */ /* 0x0003e20000100800 */
[----:B0-----:R-:W-:Y:S02]  /*12eb0*/  LOP3.LUT R4, R2, 0x20, RZ, 0xfc, !PT ;  /* 0x0000002002047812 */ /* 0x001fe400078efcff */
[----:B------:R-:W-:-:S07]  /*12ec0*/  LOP3.LUT R2, R25, 0x1800, RZ, 0xfc, !PT ;  /* 0x0000180019027812 */ /* 0x000fce00078efcff */
.L_x_11110:
[----:B01-3--:R-:W0:Y:S02]  /*12ed0*/  LDC.64 R2, c[0x0][0xc88] ;  /* 0x00032200ff027b82 */ /* 0x00be240000000a00 */
[----:B0-----:R-:W-:-:S05]  /*12ee0*/  IMAD.WIDE R2, R19, 0x4, R2 ;  /* 0x0000000413027825 */ /* 0x001fca00078e0202 */
[----:B------:R-:W2:Y:S01]  /*12ef0*/  LDG.E R26, desc[UR42][R2.64] ;  /* 0x0000002a021a7981 */ /* 0x000ea2000c1e1900 */
[----:B------:R-:W-:Y:S05]  /*12f00*/  YIELD ;  /* 0x0000000000007946 */ /* 0x000fea0003800000 */
[----:B------:R-:W-:Y:S01]  /*12f10*/  ULDC.64 UR4, c[0x0][0xa28] ;  /* 0x00028a0000047ab9 */ /* 0x000fe20000000a00 */
[----:B------:R-:W-:Y:S01]  /*12f20*/  IMAD.MOV.U32 R11, RZ, RZ, RZ ;  /* 0x000000ffff0b7224 */ /* 0x000fe200078e00ff */
[----:B------:R-:W-:Y:S01]  /*12f30*/  ISETP.NE.U32.AND P0, PT, RZ, UR4, PT ;  /* 0x00000004ff007c0c */ /* 0x000fe2000bf05070 */
[----:B------:R-:W-:Y:S01]  /*12f40*/  ULDC.64 UR8, c[0x0][0xa18] ;  /* 0x0002860000087ab9 */ /* 0x000fe20000000a00 */
[----:B------:R-:W-:-:S02]  /*12f50*/  ULDC.64 UR6, c[0x0][0xa10] ;  /* 0x0002840000067ab9 */ /* 0x000fc40000000a00 */
[----:B------:R-:W-:Y:S02]  /*12f60*/  ISETP.NE.AND.EX P0, PT, RZ, UR5, PT, P0 ;  /* 0x00000005ff007c0c */ /* 0x000fe4000bf05300 */
[----:B--2---:R-:W-:-:S11]  /*12f70*/  SHF.R.S32.HI R0, RZ, 0x1f, R26 ;  /* 0x0000001fff007819 */ /* 0x004fd6000001141a */
[C---:B------:R-:W-:Y:S02]  /*12f80*/  @P0 LEA R2, P1, R26.reuse, UR4, 0x2 ;  /* 0x000000041a020c11 */ /* 0x040fe4000f8210ff */
[C---:B------:R-:W-:Y:S01]  /*12f90*/  SHF.L.U32 R13, R26.reuse, 0x2, RZ ;  /* 0x000000021a0d7819 */ /* 0x040fe200000006ff */
[----:B------:R0:W-:Y:S01]  /*12fa0*/  STL [R1+0x44], R0 ;  /* 0x0000440001007387 */ /* 0x0001e20000100800 */
[----:B------:R-:W-:Y:S01]  /*12fb0*/  @P0 LEA.HI.X R3, R26, UR5, R0, 0x2, P1 ;  /* 0x000000051a030c11 */ /* 0x000fe200088f1400 */
[----:B------:R-:W-:-:S04]  /*12fc0*/  ULDC.64 UR4, c[0x0][0xa00] ;  /* 0x0002800000047ab9 */ /* 0x000fc80000000a00 */
[----:B------:R1:W2:Y:S01]  /*12fd0*/  @P0 LDG.E R11, desc[UR42][R2.64] ;  /* 0x0000002a020b0981 */ /* 0x0002a2000c1e1900 */
[----:B------:R-:W-:Y:S02]  /*12fe0*/  ISETP.NE.U32.AND P0, PT, RZ, UR4, PT ;  /* 0x00000004ff007c0c */ /* 0x000fe4000bf05070 */
[----:B------:R-:W-:Y:S01]  /*12ff0*/  SHF.L.U64.HI R12, R26, 0x2, R0 ;  /* 0x000000021a0c7819 */ /* 0x000fe20000010200 */
[----:B0-----:R-:W-:Y:S01]  /*13000*/  IMAD.MOV.U32 R0, RZ, RZ, RZ ;  /* 0x000000ffff007224 */ /* 0x001fe200078e00ff */
[----:B------:R-:W-:Y:S01]  /*13010*/  ISETP.NE.AND.EX P0, PT, RZ, UR5, PT, P0 ;  /* 0x00000005ff007c0c */ /* 0x000fe2000bf05300 */
[----:B------:R-:W-:Y:S01]  /*13020*/  STL [R1+0x8], R13 ;  /* 0x0000080d01007387 */ /* 0x000fe20000100800 */
[----:B------:R-:W-:Y:S02]  /*13030*/  IADD3 R4, P3, R13, UR4, RZ ;  /* 0x000000040d047c10 */ /* 0x000fe4000ff7e0ff */
[----:B------:R-:W-:Y:S01]  /*13040*/  ISETP.NE.U32.AND P2, PT, RZ, UR8, PT ;  /* 0x00000008ff007c0c */ /* 0x000fe2000bf45070 */
[----:B------:R-:W-:Y:S01]  /*13050*/  STL [R1+0x14], R12 ;  /* 0x0000140c01007387 */ /* 0x000fe20000100800 */
[----:B------:R-:W-:Y:S01]  /*13060*/  IADD3.X R5, R12, UR5, RZ, P3, !PT ;  /* 0x000000050c057c10 */ /* 0x000fe20009ffe4ff */
[----:B-1----:R-:W-:Y:S01]  /*13070*/  IMAD.MOV.U32 R3, RZ, RZ, RZ ;  /* 0x000000ffff037224 */ /* 0x002fe200078e00ff */
[----:B------:R-:W-:-:S02]  /*13080*/  ISETP.NE.AND.EX P2, PT, RZ, UR9, PT, P2 ;  /* 0x00000009ff007c0c */ /* 0x000fc4000bf45320 */
[----:B------:R-:W-:Y:S02]  /*13090*/  ISETP.NE.U32.AND P1, PT, RZ, UR6, PT ;  /* 0x00000006ff007c0c */ /* 0x000fe4000bf25070 */
[----:B------:R-:W-:Y:S01]  /*130a0*/  IADD3 R6, P4, R13, UR6, RZ ;  /* 0x000000060d067c10 */ /* 0x000fe2000ff9e0ff */
[----:B------:R-:W3:Y:S01]  /*130b0*/  @P0 LDG.E R0, desc[UR42][R4.64] ;  /* 0x0000002a04000981 */ /* 0x000ee2000c1e1900 */
[----:B------:R-:W-:Y:S01]  /*130c0*/  ULDC UR4, c[0x0][0x288] ;  /* 0x0000a20000047ab9 */ /* 0x000fe20000000800 */
[----:B------:R-:W-:Y:S02]  /*130d0*/  ISETP.NE.AND.EX P1, PT, RZ, UR7, PT, P1 ;  /* 0x00000007ff007c0c */ /* 0x000fe4000bf25310 */
[----:B------:R-:W-:-:S04]  /*130e0*/  IADD3.X R7, R12, UR7, RZ, P4, !PT ;  /* 0x000000070c077c10 */ /* 0x000fc8000a7fe4ff */
[----:B------:R-:W-:-:S04]  /*130f0*/  @P2 IADD3 R8, P3, R13, UR8, RZ ;  /* 0x000000080d082c10 */ /* 0x000fc8000ff7e0ff */
[----:B------:R-:W-:-:S03]  /*13100*/  @P2 IADD3.X R9, R12, UR9, RZ, P3, !PT ;  /* 0x000000090c092c10 */ /* 0x000fc60009ffe4ff */
[----:B------:R0:W5:Y:S04]  /*13110*/  @P1 LDG.E R3, desc[UR42][R6.64] ;  /* 0x0000002a06031981 */ /* 0x000168000c1e1900 */
[----:B---3--:R1:W-:Y:S02]  /*13120*/  STL [R1+0x34], R0 ;  /* 0x0000340001007387 */ /* 0x0083e40000100800 */
[----:B-1----:R-:W-:Y:S01]  /*13130*/  IMAD.U32 R0, RZ, RZ, UR4 ;  /* 0x00000004ff007e24 */ /* 0x002fe2000f8e00ff */
[----:B------:R-:W-:-:S05]  /*13140*/  ULDC.64 UR4, c[0x0][0x418] ;  /* 0x0001060000047ab9 */ /* 0x000fca0000000a00 */
[----:B------:R-:W3:Y:S01]  /*13150*/  @P2 LDG.E R0, desc[UR42][R8.64] ;  /* 0x0000002a08002981 */ /* 0x000ee2000c1e1900 */
[----:B------:R-:W-:-:S03]  /*13160*/  UISETP.NE.U32.AND UP0, UPT, UR4, URZ, UPT ;  /* 0x0000003f0400728c */ /* 0x000fc6000bf05070 */
[----:B------:R-:W-:Y:S01]  /*13170*/  ULDC UR4, c[0x0][0x424] ;  /* 0x0001090000047ab9 */ /* 0x000fe20000000800 */
[----:B------:R-:W-:-:S03]  /*13180*/  UISETP.NE.AND.EX UP0, UPT, UR5, URZ, UPT, UP0 ;  /* 0x0000003f0500728c */ /* 0x000fc6000bf05300 */
[----:B------:R-:W-:Y:S01]  /*13190*/  ULDC UR5, c[0x0][0x2f0] ;  /* 0x0000bc0000057ab9 */ /* 0x000fe20000000800 */
[----:B------:R-:W-:-:S04]  /*131a0*/  USEL UR4, UR4, 0x1, UP0 ;  /* 0x0000000104047887 */ /* 0x000fc80008000000 */
[----:B------:R-:W-:-:S03]  /*131b0*/  UIMAD UR4, UR4, UR5, URZ ;  /* 0x00000005040472a4 */ /* 0x000fc6000f8e023f */
[----:B------:R-:W-:-:S03]  /*131c0*/  ULDC UR5, c[0x0][0x348] ;  /* 0x0000d20000057ab9 */ /* 0x000fc60000000800 */
[----:B------:R-:W-:Y:S01]  /*131d0*/  IMAD.U32 R2, RZ, RZ, UR4 ;  /* 0x00000004ff027e24 */ /* 0x000fe2000f8e00ff */
[----:B---3--:R1:W-:Y:S04]  /*131e0*/  STL [R1+0x48], R0 ;  /* 0x0000480001007387 */ /* 0x0083e80000100800 */
[----:B--2---:R0:W-:Y:S01]  /*131f0*/  STL [R1+0x10], R11 ;  /* 0x0000100b01007387 */ /* 0x0041e20000100800 */
[----:B-1----:R-:W-:Y:S01]  /*13200*/  IMAD.U32 R0, RZ, RZ, UR5 ;  /* 0x00000005ff007e24 */ /* 0x002fe2000f8e00ff */
[----:B------:R-:W-:Y:S06]  /*13210*/  @P2 BRA `(.L_x_10993) ;  /* 0x0000000000142947 */ /* 0x000fec0003800000 */
[----:B------:R-:W-:Y:S05]  /*13220*/  @!P0 BRA `(.L_x_10993) ;  /* 0x0000000000108947 */ /* 0x000fea0003800000 */
[----:B------:R-:W2:Y:S04]  /*13230*/  LDG.E R8, desc[UR42][R4.64] ;  /* 0x0000002a04087981 */ /* 0x000ea8000c1e1900 */
[----:B------:R-:W2:Y:S02]  /*13240*/  LDG.E R4, desc[UR42][R4.64+0x4] ;  /* 0x0000042a04047981 */ /* 0x000ea4000c1e1900 */
[----:B--2---:R-:W-:-:S05]  /*13250*/  IMAD.IADD R4, R4, 0x1, -R8 ;  /* 0x0000000104047824 */ /* 0x004fca00078e0a08 */
[----:B------:R1:W-:Y:S02]  /*13260*/  STL [R1+0x48], R4 ;  /* 0x0000480401007387 */ /* 0x0003e40000100800 */
.L_x_10993:
[----:B------:R-:W-:Y:S01]  /*13270*/  IMAD.MOV.U32 R10, RZ, RZ, R26 ;  /* 0x000000ffff0a7224 */ /* 0x000fe200078e001a */
[----:B------:R-:W-:Y:S02]  /*13280*/  ULDC.64 UR4, c[0x0][0xa20] ;  /* 0x0002880000047ab9 */ /* 0x000fe40000000a00 */
[----:B------:R-:W-:Y:S02]  /*13290*/  ISETP.NE.U32.AND P0, PT, RZ, UR4, PT ;  /* 0x00000004ff007c0c */ /* 0x000fe4000bf05070 */
[----:B------:R2:W-:Y:S02]  /*132a0*/  STL [R1+0x4], R10 ;  /* 0x0000040a01007387 */ /* 0x0005e40000100800 */
[----:B------:R-:W-:-:S13]  /*132b0*/  ISETP.NE.AND.EX P0, PT, RZ, UR5, PT, P0 ;  /* 0x00000005ff007c0c */ /* 0x000fda000bf05300 */
[----:B--2---:R-:W-:Y:S05]  /*132c0*/  @!P0 BRA `(.L_x_10994) ;  /* 0x0000000000108947 */ /* 0x004fea0003800000 */
[----:B-1----:R-:W-:-:S04]  /*132d0*/  IADD3 R4, P0, R13, UR4, RZ ;  /* 0x000000040d047c10 */ /* 0x002fc8000ff1e0ff */
[----:B------:R-:W-:-:S05]  /*132e0*/  IADD3.X R5, R12, UR5, RZ, P0, !PT ;  /* 0x000000050c057c10 */ /* 0x000fca00087fe4ff */
[----:B------:R1:W5:Y:S01]  /*132f0*/  LDG.E R2, desc[UR42][R4.64] ;  /* 0x0000002a04027981 */ /* 0x000362000c1e1900 */
[----:B------:R-:W-:Y:S05]  /*13300*/  BRA `(.L_x_10995) ;  /* 0x0000000000247947 */ /* 0x000fea0003800000 */
.L_x_10994:
        /* <DEDUP_REMOVED lines=9> */
.L_x_10995:
[----:B-1----:R-:W2:Y:S04]  /*133a0*/  @P1 LDG.E R4, desc[UR42][R6.64] ;  /* 0x0000002a06041981 */ /* 0x002ea8000c1e1900 */
[----:B0-----:R-:W2:Y:S01]  /*133b0*/  @P1 LDG.E R6, desc[UR42][R6.64+0x4] ;  /* 0x0000042a06061981 */ /* 0x001ea2000c1e1900 */
[----:B-----5:R-:W-:Y:S01]  /*133c0*/  IMAD.IADD R2, R2, 0x1, -R11 ;  /* 0x0000000102027824 */ /* 0x020fe200078e0a0b */
[----:B------:R-:W-:Y:S01]  /*133d0*/  BSSY B0, `(.L_x_10996) ;  /* 0x000015d000007945 */ /* 0x000fe20003800000 */
[----:B--2---:R-:W-:-:S04]  /*133e0*/  @P1 IMAD.IADD R0, R6, 0x1, -R4 ;  /* 0x0000000106001824 */ /* 0x004fc800078e0a04 */
[----:B------:R-:W-:-:S05]  /*133f0*/  IMAD.IADD R4, R2, 0x1, R0 ;  /* 0x0000000102047824 */ /* 0x000fca00078e0200 */
[----:B------:R0:W-:Y:S02]  /*13400*/  STL [R1+0x30], R4 ;  /* 0x0000300401007387 */ /* 0x0001e40000100800 */
[----:B0-----:R-:W-:-:S05]  /*13410*/  VIADD R4, R4, 0x7f ;  /* 0x0000007f04047836 */ /* 0x001fca0000000000 */
[----:B------:R-:W-:-:S04]  /*13420*/  SHF.R.S32.HI R5, RZ, 0x1f, R4 ;  /* 0x0000001fff057819 */ /* 0x000fc80000011404 */
[----:B------:R-:W-:Y:S01]  /*13430*/  LEA.HI R6, R5, R4, RZ, 0x7 ;  /* 0x0000000405067211 */ /* 0x000fe200078f38ff */
[----:B------:R-:W-:-:S04]  /*13440*/  IMAD.MOV R4, RZ, RZ, -R2 ;  /* 0x000000ffff047224 */ /* 0x000fc800078e0a02 */
[----:B------:R0:W-:Y:S02]  /*13450*/  STL [R1+0x54], R6 ;  /* 0x0000540601007387 */ /* 0x0001e40000100800 */
[----:B0-----:R-:W-:-:S04]  /*13460*/  LOP3.LUT R6, R6, 0xffffff80, RZ, 0xc0, !PT ;  /* 0xffffff8006067812 */ /* 0x001fc800078ec0ff */
[----:B------:R-:W-:Y:S01]  /*13470*/  VIADDMNMX R0, R6, -R2, R0, PT ;  /* 0x8000000206007246 */ /* 0x000fe20003800100 */
[----:B------:R0:W-:Y:S01]  /*13480*/  STL [R1+0x38], R6 ;  /* 0x0000380601007387 */ /* 0x0001e20000100800 */
[----:B------:R-:W-:-:S04]  /*13490*/  VIMNMX R2, RZ, R4, !PT ;  /* 0x00000004ff027248 */ /* 0x000fc80007fe0100 */
[----:B------:R-:W-:Y:S02]  /*134a0*/  ISETP.GT.AND P0, PT, R0, R2, PT ;  /* 0x000000020000720c */ /* 0x000fe40003f04270 */
[----:B------:R-:W-:-:S04]  /*134b0*/  SHF.R.U32.HI R2, RZ, 0x7, R2 ;  /* 0x00000007ff027819 */ /* 0x000fc80000011602 */
[----:B------:R-:W-:-:S07]  /*134c0*/  MOV R9, R2 ;  /* 0x0000000200097202 */ /* 0x000fce0000000f00 */
[----:B------:R-:W-:-:S05]  /*134d0*/  @P0 VIADD R0, R0, 0x7f ;  /* 0x0000007f00000836 */ /* 0x000fca0000000000 */
[----:B------:R-:W-:-:S04]  /*134e0*/  @P0 SHF.R.S32.HI R4, RZ, 0x1f, R0 ;  /* 0x0000001fff040819 */ /* 0x000fc80000011400 */
[----:B------:R-:W-:-:S04]  /*134f0*/  @P0 LEA.HI R0, R4, R0, RZ, 0x7 ;  /* 0x0000000004000211 */ /* 0x000fc800078f38ff */
[----:B------:R-:W-:Y:S02]  /*13500*/  @P0 SHF.R.S32.HI R9, RZ, 0x7, R0 ;  /* 0x00000007ff090819 */ /* 0x000fe40000011400 */
[----:B------:R-:W-:Y:S02]  /*13510*/  PLOP3.LUT P0, PT, PT, PT, PT, 0x80, 0x0 ;  /* 0x000000000000781c */ /* 0x000fe40003f0f070 */
[----:B------:R-:W-:-:S13]  /*13520*/  ISETP.GT.AND P2, PT, R9, R2, PT ;  /* 0x000000020900720c */ /* 0x000fda0003f44270 */
[----:B0-----:R-:W-:Y:S05]  /*13530*/  @!P2 BRA `(.L_x_10997) ;  /* 0x000000140018a947 */ /* 0x001fea0003800000 */
[----:B------:R-:W-:Y:S01]  /*13540*/  UMOV UR4, 0xffffffff ;  /* 0xffffffff00047882 */ /* 0x000fe20000000000 */
[----:B------:R-:W-:Y:S02]  /*13550*/  SEL R0, R10, RZ, !P1 ;  /* 0x000000ff0a007207 */ /* 0x000fe40004800000 */
[----:B------:R-:W-:Y:S05]  /*13560*/  BRA.DIV UR4, `(.L_x_10998) ;  /* 0x0000006604dc7947 */ /* 0x000fea000b800000 */
[----:B------:R-:W0:Y:S02]  /*13570*/  S2R R4, SR_TID.X ;  /* 0x0000000000047919 */ /* 0x000e240000002100 */
[----:B0-----:R-:W-:-:S04]  /*13580*/  SHF.R.U32.HI R4, RZ, 0x5, R4 ;  /* 0x00000005ff047819 */ /* 0x001fc80000011604 */
[----:B------:R-:W-:-:S05]  /*13590*/  LOP3.LUT R4, R4, 0x3, RZ, 0xc0, !PT ;  /* 0x0000000304047812 */ /* 0x000fca00078ec0ff */
[----:B------:R0:W1:Y:S02]  /*135a0*/  SHFL.IDX PT, R14, R4, RZ, 0x1f ;  /* 0x00001fff040e7589 */ /* 0x00006400000e0000 */
.L_x_11158:
[----:B-1----:R-:W-:Y:S02]  /*135b0*/  ISETP.NE.AND P0, PT, R14, RZ, PT ;  /* 0x000000ff0e00720c */ /* 0x002fe40003f05270 */
[----:B------:R-:W-:-:S11]  /*135c0*/  PLOP3.LUT P6, PT, PT, PT, PT, 0x8, 0x0 ;  /* 0x000000000000781c */ /* 0x000fd60003fce170 */
[----:B------:R-:W-:Y:S05]  /*135d0*/  @P0 BRA `(.L_x_10999) ;  /* 0x00000000000c0947 */ /* 0x000fea0003800000 */
[----:B------:R-:W-:-:S03]  /*135e0*/  UMOV UR4, 0xffffffff ;  /* 0xffffffff00047882 */ /* 0x000fc60000000000 */
[----:B------:R-:W-:Y:S05]  /*135f0*/  BRA.DIV UR4, `(.L_x_11000) ;  /* 0x0000006604ec7947 */ /* 0x000fea000b800000 */
[----:B------:R-:W-:-:S13]  /*13600*/  ELECT P6, URZ, PT ;  /* 0x00000000003f782f */ /* 0x000fda00038c0000 */
.L_x_10999:
        /* <DEDUP_REMOVED lines=9> */
.L_x_11161:
[----:B------:R-:W-:Y:S05]  /*136a0*/  BSYNC B1 ;  /* 0x0000000000017941 */ /* 0x000fea0003800000 */
.L_x_11001:
[----:B------:R-:W-:Y:S04]  /*136b0*/  BSSY B1, `(.L_x_11003) ;  /* 0x000008c000017945 */ /* 0x000fe80003800000 */
[----:B------:R-:W-:Y:S05]  /*136c0*/  @!P6 BRA `(.L_x_11004) ;  /* 0x000000080028e947 */ /* 0x000fea0003800000 */
[----:B------:R-:W2:Y:S01]  /*136d0*/  LDL R6, [R1] ;  /* 0x0000000001067983 */ /* 0x000ea20000100800 */
        /* <DEDUP_REMOVED lines=8> */
.L_x_11162:
[----:B------:R-:W-:Y:S05]  /*13760*/  BSYNC B2 ;  /* 0x0000000000027941 */ /* 0x000fea0003800000 */
.L_x_11005:
        /* <DEDUP_REMOVED lines=9> */
.L_x_11008:
[----:B------:R-:W-:Y:S05]  /*13800*/  BSYNC B2 ;  /* 0x0000000000027941 */ /* 0x000fea0003800000 */
.L_x_11007:
        /* <DEDUP_REMOVED lines=12> */
.L_x_11009:
        /* <DEDUP_REMOVED lines=16> */
.L_x_11010:
        /* <DEDUP_REMOVED lines=16> */
.L_x_11011:
        /* <DEDUP_REMOVED lines=13> */
.L_x_11163:
[----:B------:R-:W-:Y:S05]  /*13ba0*/  BSYNC B2 ;  /* 0x0000000000027941 */ /* 0x000fea0003800000 */
.L_x_11012:
[----:B------:R-:W-:Y:S01]  /*13bb0*/  BSSY B2, `(.L_x_11014) ;  /* 0x000000b000027945 */ /* 0x000fe20003800000 */
[----:B01----:R-:W-:Y:S01]  /*13bc0*/  IMAD.MOV.U32 R10, RZ, RZ, 0x0 ;  /* 0x00000000ff0a7424 */ /* 0x003fe200078e00ff */
[----:B------:R-:W-:Y:S02]  /*13bd0*/  MOV R11, 0x12f00000 ;  /* 0x12f00000000b7802 */ /* 0x000fe40000000f00 */
        /* <DEDUP_REMOVED lines=8> */
.L_x_11015:
[----:B------:R-:W-:Y:S05]  /*13c60*/  BSYNC B2 ;  /* 0x0000000000027941 */ /* 0x000fea0003800000 */
.L_x_11014:
        /* <DEDUP_REMOVED lines=8> */
.L_x_11016:
        /* <DEDUP_REMOVED lines=15> */
.L_x_11017:
        /* <DEDUP_REMOVED lines=15> */
.L_x_11018:
        /* <DEDUP_REMOVED lines=10> */
.L_x_11004:
[----:B------:R-:W-:Y:S05]  /*13f70*/  BSYNC B1 ;  /* 0x0000000000017941 */ /* 0x000fea0003800000 */
.L_x_11003:
[----:B------:R-:W2:Y:S01]  /*13f80*/  LDL.LU R8, [R1] ;  /* 0x0000000001087983 */ /* 0x000ea20000300800 */
        /* <DEDUP_REMOVED lines=8> */
[----:B------:R0:W-:Y:S02]  /*14010*/  STL [R1], R8 ;  /* 0x0000000801007387 */ /* 0x0001e40000100800 */
[----:B------:R-:W-:Y:S05]  /*14020*/  @!P2 BRA `(.L_x_10997) ;  /* 0x00000008005ca947 */ /* 0x000fea0003800000 */
.L_x_11035:
[----:B------:R-:W-:Y:S05]  /*14030*/  YIELD ;  /* 0x0000000000007946 */ /* 0x000fea0003800000 */
[----:B------:R-:W-:Y:S04]  /*14040*/  BSSY B1, `(.L_x_11019) ;  /* 0x000008b000017945 */ /* 0x000fe80003800000 */
[----:B-1----:R-:W-:Y:S05]  /*14050*/  @!P6 BRA `(.L_x_11020) ;  /* 0x000000080024e947 */ /* 0x002fea0003800000 */
        /* <DEDUP_REMOVED lines=9> */
.L_x_11164:
[----:B------:R-:W-:Y:S05]  /*140f0*/  BSYNC B2 ;  /* 0x0000000000027941 */ /* 0x000fea0003800000 */
.L_x_11021:
        /* <DEDUP_REMOVED lines=9> */
.L_x_11024:
[----:B------:R-:W-:Y:S05]  /*14190*/  BSYNC B2 ;  /* 0x0000000000027941 */ /* 0x000fea0003800000 */
.L_x_11023:
        /* <DEDUP_REMOVED lines=11> */
.L_x_11025:
        /* <DEDUP_REMOVED lines=16> */
.L_x_11026:
        /* <DEDUP_REMOVED lines=16> */
.L_x_11027:
        /* <DEDUP_REMOVED lines=13> */
.L_x_11165:
[----:B------:R-:W-:Y:S05]  /*14520*/  BSYNC B2 ;  /* 0x0000000000027941 */ /* 0x000fea0003800000 */
.L_x_11028:
        /* <DEDUP_REMOVED lines=11> */
.L_x_11031:
[----:B------:R-:W-:Y:S05]  /*145e0*/  BSYNC B2 ;  /* 0x0000000000027941 */ /* 0x000fea0003800000 */
.L_x_11030:
        /* <DEDUP_REMOVED lines=8> */
.L_x_11032:
        /* <DEDUP_REMOVED lines=15> */
.L_x_11033:
        /* <DEDUP_REMOVED lines=15> */
.L_x_11034:
        /* <DEDUP_REMOVED lines=10> */
.L_x_11020:
[----:B------:R-:W-:Y:S05]  /*148f0*/  BSYNC B1 ;  /* 0x0000000000017941 */ /* 0x000fea0003800000 */
.L_x_11019:
[----:B------:R-:W2:Y:S01]  /*14900*/  LDL.LU R7, [R1] ;  /* 0x0000000001077983 */ /* 0x000ea20000300800 */
        /* <DEDUP_REMOVED lines=9> */
.L_x_10997:
[----:B------:R-:W-:Y:S05]  /*149a0*/  BSYNC B0 ;  /* 0x0000000000007941 */ /* 0x000fea0003800000 */
.L_x_10996:
[----:B------:R-:W2:Y:S01]  /*149b0*/  LDL R4, [R1+0x30] ;  /* 0x0000300001047983 */ /* 0x000ea20000100800 */
[----:B------:R-:W-:Y:S05]  /*149c0*/  @!P0 WARPSYNC.ALL ;  /* 0x0000000000008948 */ /* 0x000fea0003800000 */
[----:B------:R-:W-:Y:S01]  /*149d0*/  @!P0 BAR.SYNC.DEFER_BLOCKING 0xc, 0x200 ;  /* 0x0308000000008b1d */ /* 0x000fe20000010000 */
[----:B--2---:R-:W-:-:S13]  /*149e0*/  ISETP.GT.AND P0, PT, R4, RZ, PT ;  /* 0x000000ff0400720c */ /* 0x004fda0003f04270 */
[----:B------:R-:W-:Y:S05]  /*149f0*/  @P0 BRA `(.L_x_11036) ;  /* 0x0000000000440947 */ /* 0x000fea0003800000 */
[----:B------:R-:W2:Y:S02]  /*14a00*/  S2R R4, SR_TID.X ;  /* 0x0000000000047919 */ /* 0x000ea40000002100 */
[----:B--2---:R-:W-:-:S04]  /*14a10*/  LOP3.LUT R4, R4, 0x7f, RZ, 0xc0, !PT ;  /* 0x0000007f04047812 */ /* 0x004fc800078ec0ff */
[----:B------:R-:W-:-:S13]  /*14a20*/  ISETP.NE.AND P0, PT, R4, RZ, PT ;  /* 0x000000ff0400720c */ /* 0x000fda0003f05270 */
[----:B------:R-:W-:Y:S05]  /*14a30*/  @P0 BRA `(.L_x_11037) ;  /* 0x0000003800940947 */ /* 0x000fea0003800000 */
[----:B------:R-:W2:Y:S01]  /*14a40*/  S2R R3, SR_LANEID ;  /* 0x0000000000037919 */ /* 0x000ea20000000000 */
[----:B------:R-:W-:Y:S02]  /*14a50*/  VOTEU.ANY UR4, UPT, PT ;  /* 0x0000000000047886 */ /* 0x000fe400038e0100 */
[----:B------:R-:W2:Y:S08]  /*14a60*/  FLO.U32 R0, UR4 ;  /* 0x0000000400007d00 */ /* 0x000eb000080e0000 */
[----:B------:R-:W3:Y:S01]  /*14a70*/  POPC R5, UR4 ;  /* 0x0000000400057d09 */ /* 0x000ee20008000000 */
[----:B--2---:R-:W-:-:S02]  /*14a80*/  ISETP.EQ.U32.AND P0, PT, R0, R3, PT ;  /* 0x000000030000720c */ /* 0x004fc40003f02070 */
[----:B------:R-:W3:Y:S11]  /*14a90*/  LDC.64 R2, c[0x0][0xc60] ;  /* 0x00031800ff027b82 */ /* 0x000ef60000000a00 */
[----:B---3--:R-:W2:Y:S01]  /*14aa0*/  @P0 ATOMG.E.ADD.STRONG.GPU PT, R3, desc[UR42][R2.64], R5 ;  /* 0x00000005020309a8 */ /* 0x008ea200081ee1ea */
[----:B------:R-:W3:Y:S02]  /*14ab0*/  S2R R4, SR_LTMASK ;  /* 0x0000000000047919 */ /* 0x000ee40000003900 */
[----:B---3--:R-:W-:-:S04]  /*14ac0*/  LOP3.LUT R4, R4, UR4, RZ, 0xc0, !PT ;  /* 0x0000000404047c12 */ /* 0x008fc8000f8ec0ff */
[----:B-1----:R-:W1:Y:S01]  /*14ad0*/  POPC R7, R4 ;  /* 0x0000000400077309 */ /* 0x002e620000000000 */
[----:B--2---:R-:W1:Y:S02]  /*14ae0*/  SHFL.IDX PT, R0, R3, R0, 0x1f ;  /* 0x00001f0003007589 */ /* 0x004e6400000e0000 */
[----:B-1----:R-:W-:Y:S01]  /*14af0*/  IADD3 R16, R0, UR38, R7 ;  /* 0x0000002600107c10 */ /* 0x002fe2000fffe007 */
[----:B------:R-:W-:Y:S06]  /*14b00*/  BRA `(.L_x_11037) ;  /* 0x0000003800607947 */ /* 0x000fec0003800000 */
.L_x_11036:
        /* <DEDUP_REMOVED lines=12> */
[----:B-1----:R-:W-:Y:S02]  /*14bd0*/  IMAD.U32 R7, RZ, RZ, UR9 ;  /* 0x00000009ff077e24 */ /* 0x002fe4000f8e00ff */
[----:B------:R-:W-:-:S02]  /*14be0*/  IMAD.U32 R10, RZ, RZ, UR4 ;  /* 0x00000004ff0a7e24 */ /* 0x000fc4000f8e00ff */
[----:B------:R-:W-:Y:S02]  /*14bf0*/  IMAD.U32 R11, RZ, RZ, UR5 ;  /* 0x00000005ff0b7e24 */ /* 0x000fe4000f8e00ff */
[----:B0-----:R-:W-:Y:S02]  /*14c00*/  IMAD.MOV.U32 R8, RZ, RZ, 0x70 ;  /* 0x00000070ff087424 */ /* 0x001fe400078e00ff */
[----:B------:R-:W-:Y:S02]  /*14c10*/  IMAD.MOV.U32 R12, RZ, RZ, 0x1 ;  /* 0x00000001ff0c7424 */ /* 0x000fe400078e00ff */
[----:B------:R-:W-:-:S07]  /*14c20*/  IMAD.MOV.U32 R13, RZ, RZ, RZ ;  /* 0x000000ffff0d7224 */ /* 0x000fce00078e00ff */
[----:B------:R-:W-:-:S07]  /*14c30*/  LEPC R20, `(.L_x_11039) ;  /* 0x000000001014794e */ /* 0x000fce0000000000 */
[----:B--2---:R-:W-:Y:S05]  /*14c40*/  CALL.ABS.NOINC R2 ;  /* 0x0000000002007343 */ /* 0x004fea0003c00000 */
.L_x_11039:
[----:B------:R-:W-:Y:S05]  /*14c50*/  BSYNC B6 ;  /* 0x0000000000067941 */ /* 0x000fea0003800000 */
.L_x_11038:
        /* <DEDUP_REMOVED lines=8> */
[----:B--2---:R-:W-:Y:S01]  /*14ce0*/  MOV R2, 0x0 ;  /* 0x0000000000027802 */ /* 0x004fe20000000f00 */
[----:B------:R-:W-:Y:S01]  /*14cf0*/  ULDC.64 UR6, c[0x4][0x1b0] ;  /* 0x01006c0000067ab9 */ /* 0x000fe20000000a00 */
[----:B------:R-:W-:Y:S01]  /*14d00*/  ULDC.64 UR8, c[0x4][0x1b8] ;  /* 0x01006e0000087ab9 */ /* 0x000fe20000000a00 */
[----:B------:R-:W-:Y:S01]  /*14d10*/  ULDC.64 UR4, c[0x4][0x48] ;  /* 0x0100120000047ab9 */ /* 0x000fe20000000a00 */
[----:B------:R-:W-:Y:S01]  /*14d20*/  IMAD.U32 R4, RZ, RZ, UR6 ;  /* 0x00000006ff047e24 */ /* 0x000fe2000f8e00ff */
[----:B------:R-:W-:Y:S01]  /*14d30*/  MOV R12, 0x1 ;  /* 0x00000001000c7802 */ /* 0x000fe20000000f00 */
[----:B------:R-:W2:Y:S01]  /*14d40*/  LDC.64 R2, c[0x4][R2] ;  /* 0x0100000002027b82 */ /* 0x000ea20000000a00 */
[----:B------:R-:W-:Y:S02]  /*14d50*/  IMAD.U32 R5, RZ, RZ, UR7 ;  /* 0x00000007ff057e24 */ /* 0x000fe4000f8e00ff */
[----:B------:R-:W-:Y:S02]  /*14d60*/  IMAD.U32 R6, RZ, RZ, UR8 ;  /* 0x00000008ff067e24 */ /* 0x000fe4000f8e00ff */
[----:B-1----:R-:W-:-:S02]  /*14d70*/  IMAD.U32 R7, RZ, RZ, UR9 ;  /* 0x00000009ff077e24 */ /* 0x002fc4000f8e00ff */
[----:B------:R-:W-:Y:S02]  /*14d80*/  IMAD.U32 R10, RZ, RZ, UR4 ;  /* 0x00000004ff0a7e24 */ /* 0x000fe4000f8e00ff */
[----:B------:R-:W-:Y:S02]  /*14d90*/  IMAD.U32 R11, RZ, RZ, UR5 ;  /* 0x00000005ff0b7e24 */ /* 0x000fe4000f8e00ff */
[----:B0-----:R-:W-:Y:S02]  /*14da0*/  IMAD.MOV.U32 R8, RZ, RZ, 0x70 ;  /* 0x00000070ff087424 */ /* 0x001fe400078e00ff */
[----:B------:R-:W-:-:S07]  /*14db0*/  IMAD.MOV.U32 R13, RZ, RZ, RZ ;  /* 0x000000ffff0d7224 */ /* 0x000fce00078e00ff */
[----:B------:R-:W-:-:S07]  /*14dc0*/  LEPC R20, `(.L_x_11041) ;  /* 0x000000001014794e */ /* 0x000fce0000000000 */
[----:B--2---:R-:W-:Y:S05]  /*14dd0*/  CALL.ABS.NOINC R2 ;  /* 0x0000000002007343 */ /* 0x004fea0003c00000 */
.L_x_11041:
[----:B------:R-:W-:Y:S05]  /*14de0*/  BSYNC B6 ;  /* 0x0000000000067941 */ /* 0x000fea0003800000 */
.L_x_11040:
[----:B------:R-:W-:Y:S01]  /*14df0*/  VIADD R24, R22, 0x3000 ;  /* 0x0000300016187836 */ /* 0x000fe20000000000 */
[----:B------:R-:W-:Y:S04]  /*14e00*/  BSSY B6, `(.L_x_11042) ;  /* 0x0000013000067945 */ /* 0x000fe80003800000 */
[----:B------:R-:W-:-:S13]  /*14e10*/  LOP3.LUT P0, RZ, R24, 0x3ff, RZ, 0xc0, !PT ;  /* 0x000003ff18ff7812 */ /* 0x000fda000780c0ff */
[----:B------:R-:W-:Y:S05]  /*14e20*/  @!P0 BRA `(.L_x_11043) ;  /* 0x0000000000408947 */ /* 0x000fea0003800000 */
[----:B--2---:R-:W-:Y:S01]  /*14e30*/  MOV R2, 0x0 ;  /* 0x0000000000027802 */ /* 0x004fe20000000f00 */
[----:B------:R-:W-:Y:S01]  /*14e40*/  ULDC.64 UR6, c[0x4][0x1b0] ;  /* 0x01006c0000067ab9 */ /* 0x000fe20000000a00 */
[----:B------:R-:W-:Y:S01]  /*14e50*/  ULDC.64 UR8, c[0x4][0x1b8] ;  /* 0x01006e0000087ab9 */ /* 0x000fe20000000a00 */
[----:B------:R-:W-:Y:S01]  /*14e60*/  ULDC.64 UR4, c[0x4][0x50] ;  /* 0x0100140000047ab9 */ /* 0x000fe20000000a00 */
[----:B------:R-:W-:Y:S02]  /*14e70*/  IMAD.U32 R4, RZ, RZ, UR6 ;  /* 0x00000006ff047e24 */ /* 0x000fe4000f8e00ff */
[----:B------:R-:W2:Y:S01]  /*14e80*/  LDC.64 R2, c[0x4][R2] ;  /* 0x0100000002027b82 */ /* 0x000ea20000000a00 */
[----:B------:R-:W-:Y:S02]  /*14e90*/  IMAD.U32 R5, RZ, RZ, UR7 ;  /* 0x00000007ff057e24 */ /* 0x000fe4000f8e00ff */
[----:B------:R-:W-:Y:S02]  /*14ea0*/  IMAD.U32 R6, RZ, RZ, UR8 ;  /* 0x00000008ff067e24 */ /* 0x000fe4000f8e00ff */
[----:B-1----:R-:W-:-:S02]  /*14eb0*/  IMAD.U32 R7, RZ, RZ, UR9 ;  /* 0x00000009ff077e24 */ /* 0x002fc4000f8e00ff */
[----:B------:R-:W-:Y:S02]  /*14ec0*/  IMAD.U32 R10, RZ, RZ, UR4 ;  /* 0x00000004ff0a7e24 */ /* 0x000fe4000f8e00ff */
[----:B------:R-:W-:Y:S02]  /*14ed0*/  IMAD.U32 R11, RZ, RZ, UR5 ;  /* 0x00000005ff0b7e24 */ /* 0x000fe4000f8e00ff */
[----:B0-----:R-:W-:Y:S02]  /*14ee0*/  IMAD.MOV.U32 R8, RZ, RZ, 0x70 ;  /* 0x00000070ff087424 */ /* 0x001fe400078e00ff */
[----:B------:R-:W-:Y:S02]  /*14ef0*/  IMAD.MOV.U32 R12, RZ, RZ, 0x1 ;  /* 0x00000001ff0c7424 */ /* 0x000fe400078e00ff */
[----:B------:R-:W-:-:S07]  /*14f00*/  IMAD.MOV.U32 R13, RZ, RZ, RZ ;  /* 0x000000ffff0d7224 */ /* 0x000fce00078e00ff */
[----:B------:R-:W-:-:S07]  /*14f10*/  LEPC R20, `(.L_x_11043) ;  /* 0x000000001014794e */ /* 0x000fce0000000000 */
[----:B--2---:R-:W-:Y:S05]  /*14f20*/  CALL.ABS.NOINC R2 ;  /* 0x0000000002007343 */ /* 0x004fea0003c00000 */
.L_x_11043:
[----:B------:R-:W-:Y:S05]  /*14f30*/  BSYNC B6 ;  /* 0x0000000000067941 */ /* 0x000fea0003800000 */
.L_x_11042:
[----:B--2---:R-:W2:Y:S01]  /*14f40*/  LDL R2, [R1+0x18] ;  /* 0x0000180001027983 */ /* 0x004ea20000100800 */
[----:B------:R-:W-:Y:S01]  /*14f50*/  BSSY B6, `(.L_x_11044) ;  /* 0x0000013000067945 */ /* 0x000fe20003800000 */
[----:B--2---:R-:W-:-:S13]  /*14f60*/  LOP3.LUT P6, RZ, R2, 0x1, RZ, 0xc0, !PT ;  /* 0x0000000102ff7812 */ /* 0x004fda00078cc0ff */
        /* <DEDUP_REMOVED lines=16> */
[----:B-1----:R-:W-:Y:S05]  /*15070*/  CALL.ABS.NOINC R2 ;  /* 0x0000000002007343 */ /* 0x002fea0003c00000 */
.L_x_11045:
[----:B------:R-:W-:Y:S05]  /*15080*/  BSYNC B6 ;  /* 0x0000000000067941 */ /* 0x000fea0003800000 */
.L_x_11044:
[----:B------:R-:W2:Y:S01]  /*15090*/  LDL.LU R2, [R1+0x8] ;  /* 0x0000080001027983 */ /* 0x000ea20000300800 */
[----:B------:R-:W-:Y:S01]  /*150a0*/  ULDC.64 UR4, c[0x0][0x9f8] ;  /* 0x00027e0000047ab9 */ /* 0x000fe20000000a00 */
[----:B------:R-:W3:Y:S02]  /*150b0*/  LDC R6, c[0x0][0x430] ;  /* 0x00010c00ff067b82 */ /* 0x000ee40000000800 */
[----:B------:R-:W4:Y:S04]  /*150c0*/  LDL.LU R20, [R1+0x14] ;  /* 0x0000140001147983 */ /* 0x000f280000300800 */
[----:B------:R-:W3:Y:S04]  /*150d0*/  LDL.LU R9, [R1+0x38] ;  /* 0x0000380001097983 */ /* 0x000ee80000300800 */
[----:B------:R-:W3:Y:S01]  /*150e0*/  LDL R21, [R1+0x4] ;  /* 0x0000040001157983 */ /* 0x000ee20000100800 */
[----:B------:R-:W-:-:S03]  /*150f0*/  ISETP.NE.U32.AND P0, PT, RZ, UR4, PT ;  /* 0x00000004ff007c0c */ /* 0x000fc6000bf05070 */
[----:B-1----:R-:W3:Y:S01]  /*15100*/  LDL R7, [R1+0x10] ;  /* 0x0000100001077983 */ /* 0x002ee20000100800 */
[----:B------:R-:W-:-:S03]  /*15110*/  ISETP.NE.AND.EX P0, PT, RZ, UR5, PT, P0 ;  /* 0x00000005ff007c0c */ /* 0x000fc6000bf05300 */
[----:B------:R-:W3:Y:S01]  /*15120*/  LDL R5, [R1+0x30] ;  /* 0x0000300001057983 */ /* 0x000ee20000100800 */
[----:B------:R-:W1:Y:S01]  /*15130*/  S2R R4, SR_TID.X ;  /* 0x0000000000047919 */ /* 0x000e620000002100 */
[----:B------:R-:W0:Y:S08]  /*15140*/  S2R R0, SR_TID.X ;  /* 0x0000000000007919 */ /* 0x000e300000002100 */
[----:B--2---:R-:W-:-:S04]  /*15150*/  @P0 IADD3 R2, P1, R2, UR4, RZ ;  /* 0x0000000402020c10 */ /* 0x004fc8000ff3e0ff */
[----:B----4-:R-:W-:Y:S02]  /*15160*/  @P0 IADD3.X R3, R20, UR5, RZ, P1, !PT ;  /* 0x0000000514030c10 */ /* 0x010fe40008ffe4ff */
[----:B------:R-:W2:Y:S04]  /*15170*/  LDL.LU R20, [R1+0x18] ;  /* 0x0000180001147983 */ /* 0x000ea80000300800 */
[----:B---3--:R3:W4:Y:S01]  /*15180*/  @P0 LDG.E R21, desc[UR42][R2.64] ;  /* 0x0000002a02150981 */ /* 0x008722000c1e1900 */
[----:B------:R-:W-:Y:S01]  /*15190*/  ISETP.NE.AND P1, PT, R6, 0x1, PT ;  /* 0x000000010600780c */ /* 0x000fe20003f25270 */
[----:B-1----:R-:W-:Y:S01]  /*151a0*/  IMAD.SHL.U32 R4, R4, 0x40, RZ ;  /* 0x0000004004047824 */ /* 0x002fe200078e00ff */
[----:B0-----:R-:W-:-:S04]  /*151b0*/  LOP3.LUT R0, R0, 0x7f, RZ, 0xc0, !PT ;  /* 0x0000007f00007812 */ /* 0x001fc800078ec0ff */
[----:B------:R-:W-:Y:S02]  /*151c0*/  LOP3.LUT R4, R4, 0x40, RZ, 0xc0, !PT ;  /* 0x0000004004047812 */ /* 0x000fe400078ec0ff */
[----:B------:R-:W-:-:S05]  /*151d0*/  SHF.R.U32.HI R0, RZ, 0x1, R0 ;  /* 0x00000001ff007819 */ /* 0x000fca0000011600 */
[----:B---3--:R-:W0:Y:S01]  /*151e0*/  @P1 LDC R3, c[0x0][0x434] ;  /* 0x00010d00ff031b82 */ /* 0x008e220000000800 */
[----:B------:R-:W-:-:S07]  /*151f0*/  LOP3.LUT R0, R0, R4, RZ, 0xfc, !PT ;  /* 0x0000000400007212 */ /* 0x000fce00078efcff */
[----:B------:R-:W1:Y:S01]  /*15200*/  @P1 LDC R4, c[0x0][0x438] ;  /* 0x00010e00ff041b82 */ /* 0x000e620000000800 */
[----:B------:R-:W-:-:S04]  /*15210*/  VIADD R10, R9, 0xffffff80 ;  /* 0xffffff80090a7836 */ /* 0x000fc80000000000 */
[----:B------:R-:W-:-:S04]  /*15220*/  IMAD.IADD R0, R0, 0x1, R10 ;  /* 0x0000000100007824 */ /* 0x000fc800078e020a */
[----:B------:R-:W-:-:S04]  /*15230*/  IMAD.IADD R2, R0, 0x1, R7 ;  /* 0x0000000100027824 */ /* 0x000fc800078e0207 */
[----:B0-----:R-:W-:Y:S01]  /*15240*/  @P1 IMAD.HI.U32 R3, R2, R3, RZ ;  /* 0x0000000302031227 */ /* 0x001fe200078e00ff */
[----:B------:R-:W-:Y:S01]  /*15250*/  UMOV UR4, 0xffffffff ;  /* 0xffffffff00047882 */ /* 0x000fe20000000000 */
[----:B----4-:R0:W-:Y:S01]  /*15260*/  @P0 STL [R1+0x4], R21 ;  /* 0x0000041501000387 */ /* 0x0101e20000100800 */
[----:B------:R-:W-:Y:S01]  /*15270*/  ISETP.GE.AND P0, PT, R0, R5, PT ;  /* 0x000000050000720c */ /* 0x000fe20003f06270 */
[----:B------:R-:W-:Y:S01]  /*15280*/  IMAD.MOV.U32 R0, RZ, RZ, R2 ;  /* 0x000000ffff007224 */ /* 0x000fe200078e0002 */
[----:B-1----:R-:W-:Y:S02]  /*15290*/  @P1 SHF.R.U32.HI R0, RZ, R4, R3 ;  /* 0x00000004ff001219 */ /* 0x002fe40000011603 */
[----:B------:R-:W-:Y:S01]  /*152a0*/  SHF.R.S32.HI R11, RZ, 0x1f, R21 ;  /* 0x0000001fff0b7819 */ /* 0x000fe20000011415 */
[----:B------:R-:W1:Y:S02]  /*152b0*/  LDC R4, c[0x0][0x2f4] ;  /* 0x0000bd00ff047b82 */ /* 0x000e640000000800 */
[----:B------:R-:W-:-:S04]  /*152c0*/  IMAD.MOV R5, RZ, RZ, -R0 ;  /* 0x000000ffff057224 */ /* 0x000fc800078e0a00 */
[----:B------:R-:W-:Y:S02]  /*152d0*/  IMAD R5, R6, R5, R2 ;  /* 0x0000000506057224 */ /* 0x000fe400078e0202 */
[----:B------:R-:W3:Y:S01]  /*152e0*/  @!P0 LDC.64 R2, c[0x0][0x428] ;  /* 0x00010a00ff028b82 */ /* 0x000ee20000000a00 */
[--C-:B------:R-:W-:Y:S01]  /*152f0*/  @!P0 SHF.R.S32.HI R9, RZ, 0x1f, R0.reuse ;  /* 0x0000001fff098819 */ /* 0x100fe20000011400 */
[----:B------:R-:W-:-:S06]  /*15300*/  @!P0 IMAD.MOV.U32 R8, RZ, RZ, R0 ;  /* 0x000000ffff088224 */ /* 0x000fcc00078e0000 */
[----:B------:R-:W4:Y:S01]  /*15310*/  @!P0 LDC.64 R6, c[0x0][0x418] ;  /* 0x00010600ff068b82 */ /* 0x000f220000000a00 */
[----:B---3--:R-:W-:-:S04]  /*15320*/  @!P0 IMAD.WIDE.U32 R8, R21, R2, R8 ;  /* 0x0000000215088225 */ /* 0x008fc800078e0008 */
[----:B------:R-:W-:-:S04]  /*15330*/  @!P0 IMAD R2, R11, R2, RZ ;  /* 0x000000020b028224 */ /* 0x000fc800078e02ff */
[----:B------:R-:W-:Y:S02]  /*15340*/  @!P0 IMAD R0, R21, R3, R2 ;  /* 0x0000000315008224 */ /* 0x000fe400078e0202 */
[----:B0-----:R-:W0:Y:S01]  /*15350*/  S2R R21, SR_TID.X ;  /* 0x0000000000157919 */ /* 0x001e220000002100 */
[----:B----4-:R-:W-:Y:S01]  /*15360*/  @!P0 LEA R6, P1, R8, R6, 0x2 ;  /* 0x0000000608068211 */ /* 0x010fe200078210ff */
[----:B------:R-:W-:Y:S01]  /*15370*/  @!P0 IMAD.IADD R0, R9, 0x1, R0 ;  /* 0x0000000109008824 */ /* 0x000fe200078e0200 */
[----:B--2---:R-:W-:-:S04]  /*15380*/  LOP3.LUT R20, R20, 0xfffffffb, RZ, 0xc0, !PT ;  /* 0xfffffffb14147812 */ /* 0x004fc800078ec0ff */
[----:B------:R-:W-:Y:S01]  /*15390*/  @!P0 LEA.HI.X R7, R8, R7, R0, 0x2, P1 ;  /* 0x0000000708078211 */ /* 0x000fe200008f1400 */
[----:B------:R-:W-:Y:S01]  /*153a0*/  IMAD.U32 R0, RZ, RZ, UR39 ;  /* 0x00000027ff007e24 */ /* 0x000fe2000f8e00ff */
[----:B0-----:R-:W-:-:S04]  /*153b0*/  SHF.L.U32 R21, R21, 0x4, RZ ;  /* 0x0000000415157819 */ /* 0x001fc800000006ff */
[----:B------:R-:W-:-:S04]  /*153c0*/  LOP3.LUT R21, R21, 0x10, RZ, 0xc0, !PT ;  /* 0x0000001015157812 */ /* 0x000fc800078ec0ff */
[C---:B-1----:R-:W-:Y:S02]  /*153d0*/  ISETP.GE.AND P3, PT, R21.reuse, R4, PT ;  /* 0x000000041500720c */ /* 0x042fe40003f66270 */
[----:B------:R-:W-:-:S04]  /*153e0*/  LOP3.LUT R12, R21, 0x20, RZ, 0xfc, !PT ;  /* 0x00000020150c7812 */ /* 0x000fc800078efcff */
[----:B------:R-:W-:Y:S01]  /*153f0*/  ISETP.GE.AND P1, PT, R12, R4, PT ;  /* 0x000000040c00720c */ /* 0x000fe20003f26270 */
[----:B------:R-:W-:Y:S01]  /*15400*/  IMAD.MOV.U32 R3, RZ, RZ, RZ ;  /* 0x000000ffff037224 */ /* 0x000fe200078e00ff */
[----:B------:R-:W-:-:S05]  /*15410*/  ISETP.NE.AND P2, PT, R0, 0x3, PT ;  /* 0x000000030000780c */ /* 0x000fca0003f45270 */
[----:B------:R-:W-:Y:S01]  /*15420*/  @P3 LOP3.LUT R20, R20, 0x4, RZ, 0xfc, !PT ;  /* 0x0000000414143812 */ /* 0x000fe200078efcff */
[----:B------:R0:W-:Y:S03]  /*15430*/  STL [R1+0x14], R11 ;  /* 0x0000140b01007387 */ /* 0x0001e60000100800 */
[----:B------:R-:W-:Y:S01]  /*15440*/  LOP3.LUT R20, R20, 0xfffffff7, RZ, 0xc0, !PT ;  /* 0xfffffff714147812 */ /* 0x000fe200078ec0ff */
[----:B------:R1:W5:Y:S03]  /*15450*/  @!P0 LDG.E R3, desc[UR42][R6.64] ;  /* 0x0000002a06038981 */ /* 0x000366000c1e1900 */
[----:B------:R-:W-:Y:S02]  /*15460*/  LOP3.LUT R20, R20, 0xfffffffd, RZ, 0xc0, !PT ;  /* 0xfffffffd14147812 */ /* 0x000fe400078ec0ff */
[----:B0-----:R-:W-:-:S02]  /*15470*/  LOP3.LUT R11, R21, 0x40, RZ, 0xfc, !PT ;  /* 0x00000040150b7812 */ /* 0x001fc400078efcff */
[----:B------:R-:W-:Y:S02]  /*15480*/  @P1 LOP3.LUT R20, R20, 0x2, RZ, 0xfc, !PT ;  /* 0x0000000214141812 */ /* 0x000fe400078efcff */
[----:B------:R-:W-:Y:S02]  /*15490*/  ISETP.GE.AND P0, PT, R11, R4, PT ;  /* 0x000000040b00720c */ /* 0x000fe40003f06270 */
[----:B------:R-:W-:-:S04]  /*154a0*/  @P2 LOP3.LUT R20, R20, 0x8, RZ, 0xfc, !PT ;  /* 0x0000000814142812 */ /* 0x000fc800078efcff */
[----:B------:R-:W-:-:S07]  /*154b0*/  LOP3.LUT R20, R20, 0xfffffffe, RZ, 0xc0, !PT ;  /* 0xfffffffe14147812 */ /* 0x000fce00078ec0ff */
[----:B------:R-:W-:-:S05]  /*154c0*/  @P0 LOP3.LUT R20, R20, 0x1, RZ, 0xfc, !PT ;  /* 0x0000000114140812 */ /* 0x000fca00078efcff */
[----:B------:R1:W-:Y:S01]  /*154d0*/  STL [R1+0x18], R20 ;  /* 0x0000181401007387 */ /* 0x0003e20000100800 */
[----:B------:R-:W-:Y:S05]  /*154e0*/  BRA.DIV UR4, `(.L_x_11046) ;  /* 0x0000004a04b47947 */ /* 0x000fea000b800000 */
.L_x_11168:
[----:B------:R-:W-:-:S05]  /*154f0*/  SHF.R.S32.HI R0, RZ, 0x1f, R18 ;  /* 0x0000001fff007819 */ /* 0x000fca0000011412 */
[----:B------:R0:W-:Y:S01]  /*15500*/  STL [R1+0x8], R0 ;  /* 0x0000080001007387 */ /* 0x0001e20000100800 */
[----:B------:R-:W-:Y:S05]  /*15510*/  @!P2 BRA `(.L_x_11047) ;  /* 0x000000000004a947 */ /* 0x000fea0003800000 */
[----:B------:R-:W-:Y:S01]  /*15520*/  BPT.TRAP 0x1 ;  /* 0x000000040000795c */ /* 0x000fe20000300000 */
.L_x_11047:
[----:B------:R-:W-:Y:S01]  /*15530*/  IMAD R4, R23, 0x8, R22 ;  /* 0x0000000817047824 */ /* 0x000fe200078e0216 */
[----:B0-----:R-:W-:Y:S01]  /*15540*/  SHF.L.U32 R0, R28, 0x1f, RZ ;  /* 0x0000001f1c007819 */ /* 0x001fe200000006ff */
[----:B------:R-:W-:Y:S01]  /*15550*/  BSSY B0, `(.L_x_11048) ;  /* 0x0000005000007945 */ /* 0x000fe20003800000 */
[----:B-1----:R-:W-:Y:S02]  /*15560*/  SHF.R.S32.HI R20, RZ, 0x1f, R5 ;  /* 0x0000001fff147819 */ /* 0x002fe40000011405 */
[----:B------:R-:W0:Y:S01]  /*15570*/  SYNCS.PHASECHK.TRANS64.TRYWAIT P0, [R4+URZ+0x19c80], R0 ;  /* 0x019c8000040075a7 */ /* 0x000e22000800017f */
[----:B------:R1:W-:Y:S02]  /*15580*/  STL [R1+0x38], R0 ;  /* 0x0000380001007387 */ /* 0x0003e40000100800 */
[----:B01----:R-:W-:Y:S05]  /*15590*/  @!P0 BRA `(.L_x_11049) ;  /* 0x0000004800bc8947 */ /* 0x003fea0003800000 */
.L_x_11169:
[----:B------:R-:W-:Y:S05]  /*155a0*/  BSYNC B0 ;  /* 0x0000000000007941 */ /* 0x000fea0003800000 */
.L_x_11048:
[----:B------:R-:W2:Y:S01]  /*155b0*/  LDL R9, [R1+0x30] ;  /* 0x0000300001097983 */ /* 0x000ea20000100800 */
[----:B------:R-:W-:-:S03]  /*155c0*/  ULDC.64 UR4, c[0x0][0x328] ;  /* 0x0000ca0000047ab9 */ /* 0x000fc60000000a00 */
[----:B------:R-:W3:Y:S04]  /*155d0*/  LDL R8, [R1+0x8] ;  /* 0x0000080001087983 */ /* 0x000ee80000100800 */
[----:B------:R-:W4:Y:S01]  /*155e0*/  LDL R11, [R1+0x24] ;  /* 0x00002400010b7983 */ /* 0x000f220000100800 */
[----:B0-----:R-:W-:Y:S01]  /*155f0*/  IMAD R0, R20, UR4, RZ ;  /* 0x0000000414007c24 */ /* 0x001fe2000f8e02ff */
[----:B-----5:R-:W-:Y:S01]  /*15600*/  SHF.R.S32.HI R21, RZ, 0x1f, R3 ;  /* 0x0000001fff157819 */ /* 0x020fe20000011403 */
[C---:B------:R-:W-:Y:S01]  /*15610*/  IMAD.WIDE.U32 R6, R5.reuse, UR4, RZ ;  /* 0x0000000405067c25 */ /* 0x040fe2000f8e00ff */
[----:B------:R-:W0:Y:S03]  /*15620*/  S2R R2, SR_TID.X ;  /* 0x0000000000027919 */ /* 0x000e260000002100 */
        /* <DEDUP_REMOVED lines=9> */
[----:B0-----:R-:W-:-:S04]  /*156c0*/  LOP3.LUT R2, R2, 0x7f, RZ, 0xc0, !PT ;  /* 0x0000007f02027812 */ /* 0x001fc800078ec0ff */
[----:B------:R-:W-:-:S04]  /*156d0*/  SHF.R.U32.HI R2, RZ, 0x1, R2 ;  /* 0x00000001ff027819 */ /* 0x000fc80000011602 */
[----:B--2---:R-:W-:Y:S01]  /*156e0*/  IADD3 R2, -R2, R9, -R10 ;  /* 0x0000000902027210 */ /* 0x004fe20007ffe90a */
[----:B---3--:R-:W-:-:S03]  /*156f0*/  IMAD R9, R8, UR4, RZ ;  /* 0x0000000408097c24 */ /* 0x008fc6000f8e02ff */
[----:B------:R-:W-:Y:S01]  /*15700*/  ISETP.GE.AND P1, PT, R2, 0x1, PT ;  /* 0x000000010200780c */ /* 0x000fe20003f26270 */
[----:B------:R-:W-:Y:S01]  /*15710*/  IMAD R9, R18, UR5, R9 ;  /* 0x0000000512097c24 */ /* 0x000fe2000f8e0209 */
[----:B------:R-:W-:Y:S01]  /*15720*/  ULDC.64 UR4, c[0x0][0x318] ;  /* 0x0000c60000047ab9 */ /* 0x000fe20000000a00 */
[----:B----4-:R-:W-:Y:S01]  /*15730*/  IMAD R10, R23, 0x3000, R11 ;  /* 0x00003000170a7824 */ /* 0x010fe200078e020b */
[----:B------:R-:W-:Y:S01]  /*15740*/  IADD3 R8, P0, R6, UR4, RZ ;  /* 0x0000000406087c10 */ /* 0x000fe2000ff1e0ff */
[----:B------:R-:W-:-:S03]  /*15750*/  UMOV UR4, 0xffffffff ;  /* 0xffffffff00047882 */ /* 0x000fc60000000000 */
[----:B------:R-:W-:Y:S01]  /*15760*/  IADD3.X R9, R7, UR5, R9, P0, !PT ;  /* 0x0000000507097c10 */ /* 0x000fe200087fe409 */
[----:B------:R-:W-:Y:S08]  /*15770*/  BRA.DIV UR4, `(.L_x_11050) ;  /* 0x0000004a045c7947 */ /* 0x000ff0000b800000 */
[----:B------:R-:W0:Y:S01]  /*15780*/  S2R R7, SR_TID.X ;  /* 0x0000000000077919 */ /* 0x000e220000002100 */
[----:B------:R-:W1:Y:S01]  /*15790*/  LDC R12, c[0x0][0x2f4] ;  /* 0x0000bd00ff0c7b82 */ /* 0x000e620000000800 */
[----:B------:R-:W2:Y:S04]  /*157a0*/  SHFL.IDX PT, R6, R8, RZ, 0x1e1f ;  /* 0x001e1fff08067589 */ /* 0x000ea800000e0000 */
[----:B------:R-:W3:Y:S04]  /*157b0*/  SHFL.IDX PT, R0, R9, RZ, 0x1e1f ;  /* 0x001e1fff09007589 */ /* 0x000ee800000e0000 */
[----:B------:R-:W4:Y:S01]  /*157c0*/  SHFL.IDX PT, R9, R9, 0x1, 0x1e1f ;  /* 0x003e1f0009097f89 */ /* 0x000f2200000e0000 */
[----:B0-----:R-:W-:-:S05]  /*157d0*/  IMAD.SHL.U32 R11, R7, 0x10, RZ ;  /* 0x00000010070b7824 */ /* 0x001fca00078e00ff */
[----:B------:R-:W-:-:S04]  /*157e0*/  LOP3.LUT R11, R11, 0x10, RZ, 0xc0, !PT ;  /* 0x000000100b0b7812 */ /* 0x000fc800078ec0ff */
[C---:B--2---:R-:W-:Y:S02]  /*157f0*/  IADD3 R6, P0, R11.reuse, R6, RZ ;  /* 0x000000060b067210 */ /* 0x044fe40007f1e0ff */
[CC--:B-1----:R-:W-:Y:S02]  /*15800*/  ISETP.GE.AND P4, PT, R11.reuse, R12.reuse, PT ;  /* 0x0000000c0b00720c */ /* 0x0c2fe40003f86270 */
[----:B------:R-:W-:Y:S01]  /*15810*/  LOP3.LUT R13, R11, 0x20, RZ, 0xfc, !PT ;  /* 0x000000200b0d7812 */ /* 0x000fe200078efcff */
[----:B---3--:R-:W-:Y:S01]  /*15820*/  IMAD.X R7, RZ, RZ, R0, P0 ;  /* 0x000000ffff077224 */ /* 0x008fe200000e0600 */
        /* <DEDUP_REMOVED lines=11> */
[----:B0---4-:R0:W1:Y:S10]  /*158e0*/  SHFL.IDX PT, R6, R8, 0x1, 0x1e1f ;  /* 0x003e1f0008067f89 */ /* 0x01107400000e0000 */
.L_x_11175:
[----:B------:R-:W2:Y:S01]  /*158f0*/  S2R R7, SR_TID.X ;  /* 0x0000000000077919 */ /* 0x000ea20000002100 */
[C---:B------:R-:W-:Y:S02]  /*15900*/  ISETP.LT.OR P4, PT, R2.reuse, 0x41, P4 ;  /* 0x000000410200780c */ /* 0x040fe40002781670 */
[C---:B------:R-:W-:Y:S02]  /*15910*/  ISETP.LT.OR P2, PT, R2.reuse, 0x41, P2 ;  /* 0x000000410200780c */ /* 0x040fe40001741670 */
[----:B------:R-:W-:Y:S01]  /*15920*/  ISETP.LT.OR P0, PT, R2, 0x41, P0 ;  /* 0x000000410200780c */ /* 0x000fe20000701670 */
[----:B--2---:R-:W-:-:S05]  /*15930*/  IMAD.SHL.U32 R7, R7, 0x10, RZ ;  /* 0x0000001007077824 */ /* 0x004fca00078e00ff */
[----:B------:R-:W-:-:S04]  /*15940*/  LOP3.LUT R7, R7, 0x10, RZ, 0xc0, !PT ;  /* 0x0000001007077812 */ /* 0x000fc800078ec0ff */
        /* <DEDUP_REMOVED lines=10> */
.L_x_11051:
        /* <DEDUP_REMOVED lines=11> */
.L_x_11052:
[----:B------:R2:W-:Y:S01]  /*15aa0*/  SYNCS.ARRIVE.TRANS64.A1T0 RZ, [R4+URZ+0x19c70], RZ ;  /* 0x019c70ff04ff79a7 */ /* 0x0005e2000810003f */
[----:B------:R-:W-:Y:S05]  /*15ab0*/  @!P4 BRA `(.L_x_11053) ;  /* 0x000000000004c947 */ /* 0x000fea0003800000 */
[----:B------:R-:W-:Y:S01]  /*15ac0*/  BPT.TRAP 0x1 ;  /* 0x000000040000795c */ /* 0x000fe20000300000 */
.L_x_11053:
[----:B------:R-:W3:Y:S01]  /*15ad0*/  LDL R2, [R1+0x38] ;  /* 0x0000380001027983 */ /* 0x000ee20000100800 */
[----:B------:R-:W-:Y:S01]  /*15ae0*/  BSSY B0, `(.L_x_11054) ;  /* 0x0000003000007945 */ /* 0x000fe20003800000 */
[----:B---3--:R-:W3:Y:S03]  /*15af0*/  SYNCS.PHASECHK.TRANS64.TRYWAIT P0, [R4+URZ+0x19c40], R2 ;  /* 0x019c4002040075a7 */ /* 0x008ee6000800017f */
[----:B---3--:R-:W-:Y:S05]  /*15b00*/  @!P0 BRA `(.L_x_11055) ;  /* 0x00000048005c8947 */ /* 0x008fea0003800000 */
.L_x_11176:
[----:B------:R-:W-:Y:S05]  /*15b10*/  BSYNC B0 ;  /* 0x0000000000007941 */ /* 0x000fea0003800000 */
.L_x_11054:
[----:B------:R-:W4:Y:S01]  /*15b20*/  LDL R9, [R1+0x8] ;  /* 0x0000080001097983 */ /* 0x000f220000100800 */
[----:B------:R-:W-:Y:S01]  /*15b30*/  ULDC.64 UR4, c[0x0][0x300] ;  /* 0x0000c00000047ab9 */ /* 0x000fe20000000a00 */
[----:B------:R-:W-:Y:S01]  /*15b40*/  ULDC.64 UR6, c[0x0][0x2e8] ;  /* 0x0000ba0000067ab9 */ /* 0x000fe20000000a00 */
[----:B------:R-:W-:Y:S01]  /*15b50*/  IMAD R20, R20, UR4, RZ ;  /* 0x0000000414147c24 */ /* 0x000fe2000f8e02ff */
[----:B0-----:R-:W0:Y:S01]  /*15b60*/  S2R R8, SR_TID.X ;  /* 0x0000000000087919 */ /* 0x001e220000002100 */
        /* <DEDUP_REMOVED lines=8> */
[----:B---3--:R-:W-:Y:S02]  /*15bf0*/  IMAD.MOV.U32 R2, RZ, RZ, R6 ;  /* 0x000000ffff027224 */ /* 0x008fe400078e0006 */
[----:B------:R-:W-:Y:S02]  /*15c00*/  IMAD.IADD R3, R7, 0x1, R3 ;  /* 0x0000000107037824 */ /* 0x000fe400078e0203 */
[----:B------:R-:W-:Y:S01]  /*15c10*/  IMAD.WIDE.U32 R2, R18, UR4, R2 ;  /* 0x0000000412027c25 */ /* 0x000fe2000f8e0002 */
[----:B0-----:R-:W-:-:S03]  /*15c20*/  SHF.L.U32 R10, R8, 0x4, RZ ;  /* 0x00000004080a7819 */ /* 0x001fc600000006ff */
[----:B------:R-:W-:Y:S01]  /*15c30*/  IMAD.SHL.U32 R8, R8, 0x10, RZ ;  /* 0x0000001008087824 */ /* 0x000fe200078e00ff */
[----:B------:R-:W-:-:S04]  /*15c40*/  LOP3.LUT R10, R10, 0x10, RZ, 0xc0, !PT ;  /* 0x000000100a0a7812 */ /* 0x000fc800078ec0ff */
[----:B------:R-:W-:Y:S02]  /*15c50*/  LOP3.LUT R8, R8, 0x10, RZ, 0xc0, !PT ;  /* 0x0000001008087812 */ /* 0x000fe400078ec0ff */
[C---:B------:R-:W-:Y:S02]  /*15c60*/  LOP3.LUT R11, R10.reuse, 0x40, RZ, 0xfc, !PT ;  /* 0x000000400a0b7812 */ /* 0x040fe400078efcff */
[----:B------:R-:W-:Y:S01]  /*15c70*/  LOP3.LUT R10, R10, 0x20, RZ, 0xfc, !PT ;  /* 0x000000200a0a7812 */ /* 0x000fe200078efcff */
[----:B----4-:R-:W-:Y:S01]  /*15c80*/  IMAD R5, R9, UR4, RZ ;  /* 0x0000000409057c24 */ /* 0x010fe2000f8e02ff */
[----:B------:R-:W-:Y:S01]  /*15c90*/  UMOV UR4, 0xffffffff ;  /* 0xffffffff00047882 */ /* 0x000fe20000000000 */
[----:B------:R-:W0:Y:S02]  /*15ca0*/  LDC R9, c[0x0][0x2f4] ;  /* 0x0000bd00ff097b82 */ /* 0x000e240000000800 */
[----:B------:R-:W-:Y:S01]  /*15cb0*/  IMAD R6, R18, UR5, R5 ;  /* 0x0000000512067c24 */ /* 0x000fe2000f8e0205 */
[----:B------:R-:W-:-:S04]  /*15cc0*/  IADD3 R5, P0, R2, UR6, RZ ;  /* 0x0000000602057c10 */ /* 0x000fc8000ff1e0ff */
[----:B------:R-:W-:Y:S02]  /*15cd0*/  IADD3.X R6, R3, UR7, R6, P0, !PT ;  /* 0x0000000703067c10 */ /* 0x000fe400087fe406 */
[-C--:B0-----:R-:W-:Y:S02]  /*15ce0*/  ISETP.GE.AND P2, PT, R11, R9.reuse, PT ;  /* 0x000000090b00720c */ /* 0x081fe40003f46270 */
[-C--:B------:R-:W-:Y:S02]  /*15cf0*/  ISETP.GE.AND P4, PT, R10, R9.reuse, PT ;  /* 0x000000090a00720c */ /* 0x080fe40003f86270 */
[----:B------:R-:W-:Y:S01]  /*15d00*/  ISETP.GE.AND P5, PT, R8, R9, PT ;  /* 0x000000090800720c */ /* 0x000fe20003fa6270 */
[----:B------:R-:W-:-:S12]  /*15d10*/  BRA.DIV UR4, `(.L_x_11056) ;  /* 0x0000004604f07947 */ /* 0x000fd8000b800000 */
[----:B------:R-:W0:Y:S04]  /*15d20*/  SHFL.IDX PT, R3, R5, RZ, 0x1e1f ;  /* 0x001e1fff05037589 */ /* 0x000e2800000e0000 */
[----:B------:R-:W1:Y:S04]  /*15d30*/  SHFL.IDX PT, R2, R6, RZ, 0x1e1f ;  /* 0x001e1fff06027589 */ /* 0x000e6800000e0000 */
[----:B------:R-:W3:Y:S04]  /*15d40*/  SHFL.IDX PT, R5, R5, 0x1, 0x1e1f ;  /* 0x003e1f0005057f89 */ /* 0x000ee800000e0000 */
[----:B------:R-:W4:Y:S01]  /*15d50*/  SHFL.IDX PT, R6, R6, 0x1, 0x1e1f ;  /* 0x003e1f0006067f89 */ /* 0x000f2200000e0000 */
[----:B0-----:R-:W-:-:S05]  /*15d60*/  @P1 IADD3 R3, P0, R8, R3, RZ ;  /* 0x0000000308031210 */ /* 0x001fca0007f1e0ff */
[----:B-1----:R-:W-:-:S05]  /*15d70*/  @P1 IMAD.X R2, RZ, RZ, R2, P0 ;  /* 0x000000ffff021224 */ /* 0x002fca00000e0602 */
[----:B------:R-:W-:-:S04]  /*15d80*/  @P1 LOP3.LUT R3, R3, R2, RZ, 0x3c, !PT ;  /* 0x0000000203031212 */ /* 0x000fc800078e3cff */
[----:B------:R-:W-:-:S04]  /*15d90*/  @P1 LOP3.LUT R2, R3, R2, RZ, 0x3c, !PT ;  /* 0x0000000203021212 */ /* 0x000fc800078e3cff */
[----:B------:R-:W-:-:S05]  /*15da0*/  @P1 LOP3.LUT R3, R3, R2, RZ, 0x3c, !PT ;  /* 0x0000000203031212 */ /* 0x000fca00078e3cff */
[----:B------:R0:W-:Y:S04]  /*15db0*/  @P1 LDGSTS.E.BYPASS.LTC128B.128 [R0+0x13800], desc[UR42][R2.64], !P5 ;  /* 0x1380000002001fae */ /* 0x0001e8000e901d6a */
[----:B------:R0:W-:Y:S04]  /*15dc0*/  @P1 LDGSTS.E.BYPASS.LTC128B.128 [R0+0x14800], desc[UR42][R2.64+0x20], !P4 ;  /* 0x1480002002001fae */ /* 0x0001e8000e101d6a */
[----:B---34-:R0:W-:Y:S02]  /*15dd0*/  @P1 LDGSTS.E.BYPASS.LTC128B.128 [R0+0x15800], desc[UR42][R2.64+0x40], !P2 ;  /* 0x1580004002001fae */ /* 0x0181e4000d101d6a */
.L_x_11182:
[----:B01----:R-:W-:-:S05]  /*15de0*/  @P3 IADD3 R3, P0, R8, R5, RZ ;  /* 0x0000000508033210 */ /* 0x003fca0007f1e0ff */
        /* <DEDUP_REMOVED lines=10> */
[----:B------:R0:W-:Y:S01]  /*15e90*/  @P3 LDGSTS.E.BYPASS.LTC128B.128 [R0+0x16000], desc[UR42][R2.64+0x40], !P2 ;  /* 0x1600004002003fae */ /* 0x0001e2000d101d6a */
[----:B------:R-:W-:Y:S01]  /*15ea0*/  NOP ;  /* 0x0000000000007918 */ /* 0x000fe20000000000 */
.L_x_11057:
        /* <DEDUP_REMOVED lines=11> */
.L_x_11058:
[----:B------:R0:W5:Y:S01]  /*15f60*/  LDL.LU R5, [R1+0x34] ;  /* 0x0000340001057983 */ /* 0x0001620000300800 */
[----:B------:R0:W-:Y:S03]  /*15f70*/  SYNCS.ARRIVE.TRANS64.A1T0 RZ, [R4+URZ+0x19c30], RZ ;  /* 0x019c30ff04ff79a7 */ /* 0x0001e6000810003f */
[----:B------:R0:W5:Y:S02]  /*15f80*/  LDL.LU R3, [R1+0x44] ;  /* 0x0000440001037983 */ /* 0x0001640000300800 */
[----:B------:R-:W-:Y:S05]  /*15f90*/  WARPSYNC.ALL ;  /* 0x0000000000007948 */ /* 0x000fea0003800000 */
[----:B------:R-:W-:Y:S01]  /*15fa0*/  ULDC.64 UR4, c[0x0][0x298] ;  /* 0x0000a60000047ab9 */ /* 0x000fe20000000a00 */
[----:B------:R-:W-:Y:S01]  /*15fb0*/  ULDC.64 UR6, c[0x0][0xa00] ;  /* 0x0002800000067ab9 */ /* 0x000fe20000000a00 */
[----:B------:R-:W-:Y:S01]  /*15fc0*/  VIADD R0, R22, 0xf000 ;  /* 0x0000f00016007836 */ /* 0x000fe20000000000 */
[----:B------:R-:W-:Y:S01]  /*15fd0*/  BAR.SYNC.DEFER_BLOCKING 0x8, 0x200 ;  /* 0x0208000000007b1d */ /* 0x000fe20000010000 */
[----:B------:R-:W-:-:S03]  /*15fe0*/  ISETP.NE.U32.AND P0, PT, RZ, UR6, PT ;  /* 0x00000006ff007c0c */ /* 0x000fc6000bf05070 */
[----:B------:R-:W-:Y:S02]  /*15ff0*/  LOP3.LUT P1, RZ, R0, 0x9f, RZ, 0xc0, !PT ;  /* 0x0000009f00ff7812 */ /* 0x000fe4000782c0ff */
[----:B------:R-:W-:Y:S01]  /*16000*/  ISETP.NE.AND.EX P0, PT, RZ, UR7, PT, P0 ;  /* 0x00000007ff007c0c */ /* 0x000fe2000bf05300 */
[----:B------:R-:W-:Y:S03]  /*16010*/  BSSY B6, `(.L_x_11059) ;  /* 0x000001c000067945 */ /* 0x000fe60003800000 */
[----:B------:R-:W-:Y:S02]  /*16020*/  SEL R26, R26, RZ, !P0 ;  /* 0x000000ff1a1a7207 */ /* 0x000fe40004000000 */
[----:B-----5:R-:W-:-:S05]  /*16030*/  SHF.R.S32.HI R2, RZ, 0x1f, R5 ;  /* 0x0000001fff027819 */ /* 0x020fca0000011405 */
[----:B------:R-:W-:-:S04]  /*16040*/  IMAD R2, R2, UR4, RZ ;  /* 0x0000000402027c24 */ /* 0x000fc8000f8e02ff */
[----:B------:R-:W-:Y:S01]  /*16050*/  IMAD R0, R5, UR5, R2 ;  /* 0x0000000505007c24 */ /* 0x000fe2000f8e0202 */
[----:B------:R-:W-:Y:S01]  /*16060*/  SEL R2, R3, RZ, !P0 ;  /* 0x000000ff03027207 */ /* 0x000fe20004000000 */
[----:B0-2---:R-:W-:-:S04]  /*16070*/  IMAD.WIDE.U32 R4, R5, UR4, RZ ;  /* 0x0000000405047c25 */ /* 0x005fc8000f8e00ff */
[----:B------:R-:W-:Y:S01]  /*16080*/  IMAD.IADD R0, R5, 0x1, R0 ;  /* 0x0000000105007824 */ /* 0x000fe200078e0200 */
[----:B------:R0:W-:Y:S04]  /*16090*/  STL.64 [R1+0x38], R4 ;  /* 0x0000380401007387 */ /* 0x0001e80000100a00 */
[----:B------:R0:W-:Y:S04]  /*160a0*/  STL [R1+0x44], R2 ;  /* 0x0000440201007387 */ /* 0x0001e80000100800 */
[----:B------:R0:W-:Y:S01]  /*160b0*/  STL [R1+0x34], R0 ;  /* 0x0000340001007387 */ /* 0x0001e20000100800 */
[----:B------:R-:W-:Y:S05]  /*160c0*/  @!P1 BRA `(.L_x_11060) ;  /* 0x0000000000409947 */ /* 0x000fea0003800000 */
[----:B0-----:R-:W-:Y:S01]  /*160d0*/  MOV R2, 0x0 ;  /* 0x0000000000027802 */ /* 0x001fe20000000f00 */
        /* <DEDUP_REMOVED lines=15> */
.L_x_11060:
[----:B------:R-:W-:Y:S05]  /*161d0*/  BSYNC B6 ;  /* 0x0000000000067941 */ /* 0x000fea0003800000 */
.L_x_11059:
[----:B0-----:R-:W2:Y:S01]  /*161e0*/  LDL.LU R0, [R1+0x44] ;  /* 0x0000440001007983 */ /* 0x001ea20000300800 */
[----:B------:R-:W0:Y:S01]  /*161f0*/  LDC R9, c[0x0][0x448] ;  /* 0x00011200ff097b82 */ /* 0x000e220000000800 */
[----:B------:R-:W-:Y:S01]  /*16200*/  ULDC.64 UR4, c[0x0][0x2d8] ;  /* 0x0000b60000047ab9 */ /* 0x000fe20000000a00 */
[----:B------:R-:W-:Y:S01]  /*16210*/  ULDC.64 UR6, c[0x0][0x2c8] ;  /* 0x0000b20000067ab9 */ /* 0x000fe20000000a00 */
[----:B------:R-:W3:Y:S01]  /*16220*/  LDL.LU R21, [R1+0x34] ;  /* 0x0000340001157983 */ /* 0x000ee20000300800 */
[----:B------:R-:W-:-:S03]  /*16230*/  ULDC.64 UR8, c[0x0][0x280] ;  /* 0x0000a00000087ab9 */ /* 0x000fc60000000a00 */
[----:B------:R-:W3:Y:S04]  /*16240*/  LDL.LU.64 R2, [R1+0x38] ;  /* 0x0000380001027983 */ /* 0x000ee80000300a00 */
[----:B------:R-:W4:Y:S01]  /*16250*/  LDL R20, [R1+0x8] ;  /* 0x0000080001147983 */ /* 0x000f220000100800 */
[----:B0-----:R-:W-:-:S13]  /*16260*/  ISETP.NE.AND P0, PT, R9, 0x1, PT ;  /* 0x000000010900780c */ /* 0x001fda0003f05270 */
[----:B------:R-:W0:Y:S08]  /*16270*/  @P0 LDC R5, c[0x0][0x44c] ;  /* 0x00011300ff050b82 */ /* 0x000e300000000800 */
[----:B------:R-:W1:Y:S08]  /*16280*/  @P0 LDC R6, c[0x0][0x450] ;  /* 0x00011400ff060b82 */ /* 0x000e700000000800 */
[----:B------:R-:W1:Y:S01]  /*16290*/  @P0 LDC R8, c[0x0][0x450] ;  /* 0x00011400ff080b82 */ /* 0x000e620000000800 */
[----:B--2---:R-:W-:-:S02]  /*162a0*/  IMAD.MOV.U32 R4, RZ, RZ, R0 ;  /* 0x000000ffff047224 */ /* 0x004fc400078e0000 */
[----:B---3--:R-:W-:Y:S02]  /*162b0*/  IMAD.MOV.U32 R3, RZ, RZ, R21 ;  /* 0x000000ffff037224 */ /* 0x008fe400078e0015 */
[----:B------:R-:W2:Y:S01]  /*162c0*/  S2R R21, SR_TID.X ;  /* 0x0000000000157919 */ /* 0x000ea20000002100 */
[----:B----4-:R-:W-:Y:S02]  /*162d0*/  IMAD R0, R20, UR4, RZ ;  /* 0x0000000414007c24 */ /* 0x010fe4000f8e02ff */
[----:B------:R-:W3:Y:S01]  /*162e0*/  S2R R20, SR_TID.X ;  /* 0x0000000000147919 */ /* 0x000ee20000002100 */
[----:B------:R-:W-:-:S04]  /*162f0*/  IMAD.WIDE.U32 R2, R18, UR4, R2 ;  /* 0x0000000412027c25 */ /* 0x000fc8000f8e0002 */
        /* <DEDUP_REMOVED lines=8> */
[----:B--2---:R-:W-:Y:S01]  /*16380*/  IMAD.SHL.U32 R21, R21, 0x40, RZ ;  /* 0x0000004015157824 */ /* 0x004fe200078e00ff */
[----:B---3--:R-:W-:-:S04]  /*16390*/  LOP3.LUT R20, R20, 0x7f, RZ, 0xc0, !PT ;  /* 0x0000007f14147812 */ /* 0x008fc800078ec0ff */
[----:B------:R-:W-:Y:S02]  /*163a0*/  LOP3.LUT R21, R21, 0x40, RZ, 0xc0, !PT ;  /* 0x0000004015157812 */ /* 0x000fe400078ec0ff */
[----:B------:R-:W-:-:S04]  /*163b0*/  SHF.R.U32.HI R20, RZ, 0x1, R20 ;  /* 0x00000001ff147819 */ /* 0x000fc80000011614 */
[----:B------:R-:W-:Y:S02]  /*163c0*/  LOP3.LUT R20, R20, R21, RZ, 0xfc, !PT ;  /* 0x0000001514147212 */ /* 0x000fe400078efcff */
[----:B------:R2:W5:Y:S03]  /*163d0*/  LDL R21, [R1+0x48] ;  /* 0x0000480001157983 */ /* 0x0005660000100800 */
[----:B------:R-:W-:-:S04]  /*163e0*/  IMAD R0, R17, 0xc0, R20 ;  /* 0x000000c011007824 */ /* 0x000fc800078e0214 */
[----:B0-----:R-:W-:-:S04]  /*163f0*/  @P0 IMAD.HI.U32 R5, R0, R5, RZ ;  /* 0x0000000500050227 */ /* 0x001fc800078e00ff */
[----:B------:R-:W-:Y:S01]  /*16400*/  IMAD.MOV.U32 R4, RZ, RZ, R0 ;  /* 0x000000ffff047224 */ /* 0x000fe200078e0000 */
[----:B-1----:R-:W-:-:S04]  /*16410*/  @P0 SHF.R.U32.HI R4, RZ, R6, R5 ;  /* 0x00000006ff040219 */ /* 0x002fc80000011605 */
[--C-:B------:R-:W-:Y:S01]  /*16420*/  SHF.R.S32.HI R5, RZ, 0x1f, R4.reuse ;  /* 0x0000001fff057819 */ /* 0x100fe20000011404 */
[----:B------:R-:W-:-:S04]  /*16430*/  IMAD.MOV R7, RZ, RZ, -R4 ;  /* 0x000000ffff077224 */ /* 0x000fc800078e0a04 */
[----:B------:R-:W-:-:S04]  /*16440*/  IMAD R5, R5, UR4, RZ ;  /* 0x0000000405057c24 */ /* 0x000fc8000f8e02ff */
[C---:B------:R-:W-:Y:S02]  /*16450*/  IMAD R6, R4.reuse, UR5, R5 ;  /* 0x0000000504067c24 */ /* 0x040fe4000f8e0205 */
[----:B------:R-:W-:-:S04]  /*16460*/  IMAD.WIDE.U32 R4, R4, UR4, R2 ;  /* 0x0000000404047c25 */ /* 0x000fc8000f8e0002 */
[----:B------:R-:W-:Y:S02]  /*16470*/  IMAD.IADD R5, R5, 0x1, R6 ;  /* 0x0000000105057824 */ /* 0x000fe400078e0206 */
[----:B------:R-:W-:-:S05]  /*16480*/  IMAD R6, R9, R7, R0 ;  /* 0x0000000709067224 */ /* 0x000fca00078e0200 */
[----:B------:R-:W-:Y:S01]  /*16490*/  SHF.R.S32.HI R7, RZ, 0x1f, R6 ;  /* 0x0000001fff077819 */ /* 0x000fe20000011406 */
[----:B------:R-:W-:-:S04]  /*164a0*/  IMAD.WIDE.U32 R4, R6, UR6, R4 ;  /* 0x0000000606047c25 */ /* 0x000fc8000f8e0004 */
[----:B------:R-:W-:-:S04]  /*164b0*/  IMAD R7, R7, UR6, RZ ;  /* 0x0000000607077c24 */ /* 0x000fc8000f8e02ff */
[----:B------:R-:W-:Y:S01]  /*164c0*/  IMAD R7, R6, UR7, R7 ;  /* 0x0000000706077c24 */ /* 0x000fe2000f8e0207 */
[----:B------:R-:W-:-:S04]  /*164d0*/  IADD3 R6, P1, R4, UR8, RZ ;  /* 0x0000000804067c10 */ /* 0x000fc8000ff3e0ff */
[----:B------:R-:W-:Y:S02]  /*164e0*/  IADD3.X R5, R5, UR9, R7, P1, !PT ;  /* 0x0000000905057c10 */ /* 0x000fe40008ffe407 */
[----:B------:R-:W0:Y:S01]  /*164f0*/  @P0 LDC R7, c[0x0][0x44c] ;  /* 0x00011300ff070b82 */ /* 0x000e220000000800 */
[----:B------:R-:W-:-:S04]  /*16500*/  VIADD R0, R0, 0x80 ;  /* 0x0000008000007836 */ /* 0x000fc80000000000 */
[----:B------:R-:W-:Y:S02]  /*16510*/  IMAD.MOV.U32 R4, RZ, RZ, R0 ;  /* 0x000000ffff047224 */ /* 0x000fe400078e0000 */
[----:B0-----:R-:W-:-:S05]  /*16520*/  @P0 IMAD.HI.U32 R7, R0, R7, RZ ;  /* 0x0000000700070227 */ /* 0x001fca00078e00ff */
[----:B------:R-:W-:Y:S02]  /*16530*/  @P0 SHF.R.U32.HI R4, RZ, R8, R7 ;  /* 0x00000008ff040219 */ /* 0x000fe40000011607 */
[----:B------:R2:W5:Y:S01]  /*16540*/  LDL R8, [R1+0x40] ;  /* 0x0000400001087983 */ /* 0x0005620000100800 */
[----:B------:R-:W0:Y:S02]  /*16550*/  S2R R20, SR_TID.X ;  /* 0x0000000000147919 */ /* 0x000e240000002100 */
[----:B------:R-:W-:-:S04]  /*16560*/  IMAD.MOV R7, RZ, RZ, -R4 ;  /* 0x000000ffff077224 */ /* 0x000fc800078e0a04 */
[----:B------:R-:W-:Y:S01]  /*16570*/  IMAD R0, R9, R7, R0 ;  /* 0x0000000709007224 */ /* 0x000fe200078e0200 */
[----:B------:R-:W-:Y:S01]  /*16580*/  SHF.R.S32.HI R7, RZ, 0x1f, R4 ;  /* 0x0000001fff077819 */ /* 0x000fe20000011404 */
[----:B------:R-:W-:-:S04]  /*16590*/  IMAD.WIDE.U32 R2, R4, UR4, R2 ;  /* 0x0000000404027c25 */ /* 0x000fc8000f8e0002 */
[----:B------:R-:W-:Y:S01]  /*165a0*/  IMAD R7, R7, UR4, RZ ;  /* 0x0000000407077c24 */ /* 0x000fe2000f8e02ff */
[----:B------:R-:W-:-:S03]  /*165b0*/  ULDC UR4, c[0x0][0x2b8] ;  /* 0x0000ae0000047ab9 */ /* 0x000fc60000000800 */
[----:B------:R-:W-:-:S04]  /*165c0*/  IMAD R4, R4, UR5, R7 ;  /* 0x0000000504047c24 */ /* 0x000fc8000f8e0207 */
[----:B------:R-:W-:Y:S01]  /*165d0*/  IMAD.IADD R3, R3, 0x1, R4 ;  /* 0x0000000103037824 */ /* 0x000fe200078e0204 */
[----:B------:R-:W-:Y:S01]  /*165e0*/  SHF.R.S32.HI R4, RZ, 0x1f, R0 ;  /* 0x0000001fff047819 */ /* 0x000fe20000011400 */
[----:B------:R-:W-:-:S04]  /*165f0*/  IMAD.WIDE.U32 R2, R0, UR6, R2 ;  /* 0x0000000600027c25 */ /* 0x000fc8000f8e0002 */
[----:B------:R-:W-:Y:S02]  /*16600*/  IMAD R4, R4, UR6, RZ ;  /* 0x0000000604047c24 */ /* 0x000fe4000f8e02ff */
[C---:B0-----:R-:W-:Y:S01]  /*16610*/  IMAD.SHL.U32 R11, R20.reuse, 0x10, RZ ;  /* 0x00000010140b7824 */ /* 0x041fe200078e00ff */
[----:B------:R-:W-:Y:S01]  /*16620*/  SHF.L.U32 R10, R20, 0x4, RZ ;  /* 0x00000004140a7819 */ /* 0x000fe200000006ff */
[----:B------:R-:W-:-:S03]  /*16630*/  IMAD R0, R0, UR7, R4 ;  /* 0x0000000700007c24 */ /* 0x000fc6000f8e0204 */
[----:B------:R-:W-:Y:S02]  /*16640*/  LOP3.LUT R11, R11, 0x10, RZ, 0xc0, !PT ;  /* 0x000000100b0b7812 */ /* 0x000fe400078ec0ff */
[----:B------:R-:W-:Y:S02]  /*16650*/  IADD3 R7, P0, R2, UR8, RZ ;  /* 0x0000000802077c10 */ /* 0x000fe4000ff1e0ff */
[C---:B------:R-:W-:Y:S02]  /*16660*/  LOP3.LUT R12, R11.reuse, 0x20, RZ, 0xfc, !PT ;  /* 0x000000200b0c7812 */ /* 0x040fe400078efcff */
[----:B------:R-:W-:Y:S02]  /*16670*/  LOP3.LUT R10, R10, 0x10, RZ, 0xc0, !PT ;  /* 0x000000100a0a7812 */ /* 0x000fe400078ec0ff */
[----:B------:R-:W-:Y:S01]  /*16680*/  LOP3.LUT R11, R11, 0x40, RZ, 0xfc, !PT ;  /* 0x000000400b0b7812 */ /* 0x000fe200078efcff */
[----:B------:R-:W-:Y:S01]  /*16690*/  UMOV UR5, 0xffffffff ;  /* 0xffffffff00057882 */ /* 0x000fe20000000000 */
[----:B------:R-:W-:-:S02]  /*166a0*/  IADD3.X R4, R3, UR9, R0, P0, !PT ;  /* 0x0000000903047c10 */ /* 0x000fc400087fe400 */
[----:B------:R-:W-:Y:S02]  /*166b0*/  LOP3.LUT R20, R20, 0x7f, RZ, 0xc0, !PT ;  /* 0x0000007f14147812 */ /* 0x000fe400078ec0ff */
[----:B------:R-:W-:Y:S02]  /*166c0*/  ISETP.GE.AND P3, PT, R10, UR4, PT ;  /* 0x000000040a007c0c */ /* 0x000fe4000bf66270 */
[----:B------:R-:W-:Y:S02]  /*166d0*/  ISETP.GE.AND P0, PT, R12, UR4, PT ;  /* 0x000000040c007c0c */ /* 0x000fe4000bf06270 */
[----:B------:R-:W-:Y:S02]  /*166e0*/  ISETP.GE.AND P1, PT, R11, UR4, PT ;  /* 0x000000040b007c0c */ /* 0x000fe4000bf26270 */
[----:B------:R-:W-:Y:S01]  /*166f0*/  SHF.R.U32.HI R20, RZ, 0x1, R20 ;  /* 0x00000001ff147819 */ /* 0x000fe20000011614 */
[----:B--2---:R-:W-:Y:S10]  /*16700*/  BRA.DIV UR5, `(.L_x_11061) ;  /* 0x0000004205187947 */ /* 0x004ff4000b800000 */
[----:B------:R-:W0:Y:S01]  /*16710*/  SHFL.IDX PT, R3, R6, RZ, 0x1e1f ;  /* 0x001e1fff06037589 */ /* 0x000e2200000e0000 */
[----:B-----5:R-:W-:Y:S02]  /*16720*/  IMAD R0, R21, R9, RZ ;  /* 0x0000000915007224 */ /* 0x020fe400078e02ff */
[----:B------:R-:W-:Y:S01]  /*16730*/  IMAD R17, R17, 0xc0, R20 ;  /* 0x000000c011117824 */ /* 0x000fe200078e0214 */
[----:B------:R-:W1:Y:S04]  /*16740*/  SHFL.IDX PT, R2, R5, RZ, 0x1e1f ;  /* 0x001e1fff05027589 */ /* 0x000e6800000e0000 */
[----:B------:R-:W-:Y:S01]  /*16750*/  ISETP.GE.AND P2, PT, R17, R0, PT ;  /* 0x000000001100720c */ /* 0x000fe20003f46270 */
[----:B------:R-:W2:Y:S04]  /*16760*/  SHFL.IDX PT, R6, R6, 0x1, 0x1e1f ;  /* 0x003e1f0006067f89 */ /* 0x000ea800000e0000 */
[----:B------:R-:W3:Y:S08]  /*16770*/  SHFL.IDX PT, R5, R5, 0x1, 0x1e1f ;  /* 0x003e1f0005057f89 */ /* 0x000ef000000e0000 */
        /* <DEDUP_REMOVED lines=15> */
[----:B0-----:R0:W1:Y:S04]  /*16870*/  SHFL.IDX PT, R3, R4, RZ, 0x1e1f ;  /* 0x001e1fff04037589 */ /* 0x00106800000e0000 */
[----:B------:R0:W2:Y:S02]  /*16880*/  SHFL.IDX PT, R2, R7, RZ, 0x1e1f ;  /* 0x001e1fff07027589 */ /* 0x0000a400000e0000 */
.L_x_11189:
[----:B------:R-:W-:Y:S01]  /*16890*/  VIADD R17, R17, 0x80 ;  /* 0x0000008011117836 */ /* 0x000fe20000000000 */
[----:B------:R-:W-:Y:S04]  /*168a0*/  BSSY B0, `(.L_x_11062) ;  /* 0x000000b000007945 */ /* 0x000fe80003800000 */
[----:B------:R-:W-:-:S13]  /*168b0*/  ISETP.GE.AND P2, PT, R17, R0, PT ;  /* 0x000000001100720c */ /* 0x000fda0003f46270 */
[----:B------:R-:W-:Y:S05]  /*168c0*/  @P2 BRA `(.L_x_11063) ;  /* 0x0000000000202947 */ /* 0x000fea0003800000 */
[----:B--2---:R-:W-:-:S05]  /*168d0*/  IADD3 R2, P2, R10, R2, RZ ;  /* 0x000000020a027210 */ /* 0x004fca0007f5e0ff */
[----:B-1----:R-:W-:-:S05]  /*168e0*/  IMAD.X R3, RZ, RZ, R3, P2 ;  /* 0x000000ffff037224 */ /* 0x002fca00010e0603 */
[----:B------:R-:W-:Y:S01]  /*168f0*/  @!PT LDS RZ, [RZ] ;  /* 0x00000000fffff984 */ /* 0x000fe20000000800 */
[----:B------:R-:W-:Y:S01]  /*16900*/  @!PT LDS RZ, [RZ] ;  /* 0x00000000fffff984 */ /* 0x000fe20000000800 */
[----:B------:R-:W-:Y:S01]  /*16910*/  @!PT LDS RZ, [RZ] ;  /* 0x00000000fffff984 */ /* 0x000fe20000000800 */
[----:B------:R3:W-:Y:S04]  /*16920*/  LDGSTS.E.BYPASS.LTC128B.128 [R8+0x10000], desc[UR42][R2.64], !P3 ;  /* 0x1000000002087fae */ /* 0x0007e8000d901d6a */
[----:B------:R3:W-:Y:S04]  /*16930*/  LDGSTS.E.BYPASS.LTC128B.128 [R8+0x11800], desc[UR42][R2.64+0x20], !P0 ;  /* 0x1180002002087fae */ /* 0x0007e8000c101d6a */
[----:B------:R3:W-:Y:S02]  /*16940*/  LDGSTS.E.BYPASS.LTC128B.128 [R8+0x13000], desc[UR42][R2.64+0x40], !P1 ;  /* 0x1300004002087fae */ /* 0x0007e4000c901d6a */
.L_x_11063:
[----:B------:R-:W-:Y:S05]  /*16950*/  BSYNC B0 ;  /* 0x0000000000007941 */ /* 0x000fea0003800000 */
.L_x_11062:
[----:B------:R-:W-:Y:S01]  /*16960*/  NOP ;  /* 0x0000000000007918 */ /* 0x000fe20000000000 */
[----:B------:R-:W-:-:S13]  /*16970*/  PLOP3.LUT P0, PT, PT, PT, PT, 0x80, 0x0 ;  /* 0x000000000000781c */ /* 0x000fda0003f0f070 */
.L_x_11064:
[----:B------:R-:W-:Y:S02]  /*16980*/  PLOP3.LUT P1, PT, P1, P0, PT, 0xa2, 0x0 ;  /* 0x000000000000781c */ /* 0x000fe40000f21472 */
[----:B------:R-:W-:-:S08]  /*16990*/  @P0 R2UR P1, UR4, R22 ;  /* 0x00000000160402ca */ /* 0x000fd00000020000 */
[----:B------:R-:W-:-:S05]  /*169a0*/  @P0 PLOP3.LUT P0, PT, P1, PT, PT, 0x80, 0x0 ;  /* 0x000000000000081c */ /* 0x000fca0000f0f070 */
[----:B------:R-:W-:Y:S01]  /*169b0*/  @!P1 SYNCS.ARRIVE.TRANS64.RED.A0T1 RZ, [UR4+0x19c00], RZ ;  /* 0x019c00ffffff99a7 */ /* 0x000fe20008200404 */
[----:B------:R-:W-:Y:S07]  /*169c0*/  @!P1 ARRIVES.LDGSTSBAR.64.TRANSCNT [UR4+0x19c00] ;  /* 0x019c0000ff0099b0 */ /* 0x000fee0008000a84 */
[----:B------:R-:W-:Y:S05]  /*169d0*/  @P0 BRA.U.ANY `(.L_x_11064) ;  /* 0xfffffffd00e80947 */ /* 0x000fea000393ffff */
[----:B--23--:R-:W2:Y:S02]  /*169e0*/  LDL.LU R2, [R1+0x4c] ;  /* 0x00004c0001027983 */ /* 0x00cea40000300800 */
        /* <DEDUP_REMOVED lines=9> */
[----:B------:R-:W3:Y:S03]  /*16a80*/  SYNCS.PHASECHK.TRANS64.TRYWAIT P0, [R22+URZ+0x19c20], R0 ;  /* 0x019c2000160075a7 */ /* 0x000ee6000800017f */
[----:B--23--:R-:W-:Y:S05]  /*16a90*/  @!P0 BRA `(.L_x_11066) ;  /* 0x0000004000248947 */ /* 0x00cfea0003800000 */
.L_x_11190:
[----:B------:R-:W-:Y:S05]  /*16aa0*/  BSYNC B0 ;  /* 0x0000000000007941 */ /* 0x000fea0003800000 */
.L_x_11065:
[----:B------:R-:W3:Y:S02]  /*16ab0*/  LDL.LU R2, [R1+0x30] ;  /* 0x0000300001027983 */ /* 0x000ee40000300800 */
[----:B---3--:R-:W-:-:S13]  /*16ac0*/  ISETP.GE.AND P0, PT, R2, 0x81, PT ;  /* 0x000000810200780c */ /* 0x008fda0003f06270 */
[----:B------:R-:W-:Y:S05]  /*16ad0*/  @!P0 BRA `(.L_x_11067) ;  /* 0x0000001000908947 */ /* 0x000fea0003800000 */
[----:B------:R-:W3:Y:S01]  /*16ae0*/  LDL.LU R2, [R1+0x54] ;  /* 0x0000540001027983 */ /* 0x000ee20000300800 */
[----:B------:R-:W-:Y:S02]  /*16af0*/  IMAD.MOV.U32 R5, RZ, RZ, R28 ;  /* 0x000000ffff057224 */ /* 0x000fe400078e001c */
[----:B0-----:R-:W-:Y:S01]  /*16b00*/  IMAD.MOV.U32 R4, RZ, RZ, R23 ;  /* 0x000000ffff047224 */ /* 0x001fe200078e0017 */
[----:B---3--:R-:W-:-:S07]  /*16b10*/  LEA.HI.SX32 R20, R2, 0xfffffffe, 0x19 ;  /* 0xfffffffe02147811 */ /* 0x008fce00078fcaff */
.L_x_11087:
[----:B---3--:R-:W3:Y:S01]  /*16b20*/  LDL R7, [R1+0x10] ;  /* 0x0000100001077983 */ /* 0x008ee20000100800 */
[----:B0-----:R-:W0:Y:S03]  /*16b30*/  LDC R8, c[0x0][0x430] ;  /* 0x00010c00ff087b82 */ /* 0x001e260000000800 */
[----:B------:R-:W4:Y:S04]  /*16b40*/  LDL R10, [R1+0x14] ;  /* 0x00001400010a7983 */ /* 0x000f280000100800 */
[----:B------:R-:W5:Y:S01]  /*16b50*/  LDL R9, [R1+0x4] ;  /* 0x0000040001097983 */ /* 0x000f620000100800 */
[----:B------:R-:W2:Y:S01]  /*16b60*/  S2R R2, SR_TID.X ;  /* 0x0000000000027919 */ /* 0x000ea20000002100 */
[----:B0-----:R-:W-:-:S13]  /*16b70*/  ISETP.NE.AND P0, PT, R8, 0x1, PT ;  /* 0x000000010800780c */ /* 0x001fda0003f05270 */
[----:B------:R-:W0:Y:S01]  /*16b80*/  @P0 LDC R6, c[0x0][0x434] ;  /* 0x00010d00ff060b82 */ /* 0x000e220000000800 */
[----:B--2---:R-:W-:-:S04]  /*16b90*/  LOP3.LUT R0, R2, 0x7f, RZ, 0xc0, !PT ;  /* 0x0000007f02007812 */ /* 0x004fc800078ec0ff */
[----:B-1----:R-:W-:-:S03]  /*16ba0*/  SHF.R.U32.HI R3, RZ, 0x1, R0 ;  /* 0x00000001ff037819 */ /* 0x002fc60000011600 */
[----:B------:R-:W1:Y:S01]  /*16bb0*/  @P0 LDC R0, c[0x0][0x438] ;  /* 0x00010e00ff000b82 */ /* 0x000e620000000800 */
[----:B------:R-:W-:Y:S02]  /*16bc0*/  IMAD.SHL.U32 R2, R2, 0x40, RZ ;  /* 0x0000004002027824 */ /* 0x000fe400078e00ff */
[----:B------:R-:W-:-:S03]  /*16bd0*/  IMAD R3, R20, 0x80, R3 ;  /* 0x0000008014037824 */ /* 0x000fc600078e0203 */
[----:B------:R-:W-:Y:S01]  /*16be0*/  LOP3.LUT R2, R2, 0x40, RZ, 0xc0, !PT ;  /* 0x0000004002027812 */ /* 0x000fe200078ec0ff */
[----:B------:R-:W-:Y:S05]  /*16bf0*/  YIELD ;  /* 0x0000000000007946 */ /* 0x000fea0003800000 */
[----:B------:R-:W-:Y:S01]  /*16c00*/  ULDC.64 UR4, c[0x0][0x428] ;  /* 0x00010a0000047ab9 */ /* 0x000fe20000000a00 */
[----:B---3--:R-:W-:-:S05]  /*16c10*/  IADD3 R3, R2, R3, R7 ;  /* 0x0000000302037210 */ /* 0x008fca0007ffe007 */
[----:B0-----:R-:W-:-:S04]  /*16c20*/  @P0 IMAD.HI.U32 R6, R3, R6, RZ ;  /* 0x0000000603060227 */ /* 0x001fc800078e00ff */
[----:B------:R-:W-:Y:S01]  /*16c30*/  IMAD.MOV.U32 R2, RZ, RZ, R3 ;  /* 0x000000ffff027224 */ /* 0x000fe200078e0003 */
[----:B-1----:R-:W-:-:S04]  /*16c40*/  @P0 SHF.R.U32.HI R2, RZ, R0, R6 ;  /* 0x00000000ff020219 */ /* 0x002fc80000011606 */
[----:B------:R-:W-:Y:S01]  /*16c50*/  IADD3 R7, -R2, RZ, RZ ;  /* 0x000000ff02077210 */ /* 0x000fe20007ffe1ff */
[----:B----4-:R-:W-:-:S04]  /*16c60*/  IMAD R0, R10, UR4, RZ ;  /* 0x000000040a007c24 */ /* 0x010fc8000f8e02ff */
[----:B------:R-:W-:Y:S01]  /*16c70*/  IMAD R7, R8, R7, R3 ;  /* 0x0000000708077224 */ /* 0x000fe200078e0203 */
[----:B------:R-:W-:Y:S01]  /*16c80*/  SHF.R.S32.HI R3, RZ, 0x1f, R2 ;  /* 0x0000001fff037819 */ /* 0x000fe20000011402 */
[C---:B-----5:R-:W-:Y:S02]  /*16c90*/  IMAD R0, R9.reuse, UR5, R0 ;  /* 0x0000000509007c24 */ /* 0x060fe4000f8e0200 */
[----:B------:R-:W-:Y:S01]  /*16ca0*/  IMAD.WIDE.U32 R2, R9, UR4, R2 ;  /* 0x0000000409027c25 */ /* 0x000fe2000f8e0002 */
[----:B------:R-:W-:-:S03]  /*16cb0*/  ULDC.64 UR4, c[0x0][0x418] ;  /* 0x0001060000047ab9 */ /* 0x000fc60000000a00 */
[----:B------:R-:W-:Y:S01]  /*16cc0*/  IMAD.IADD R0, R0, 0x1, R3 ;  /* 0x0000000100007824 */ /* 0x000fe200078e0203 */
[----:B------:R-:W-:-:S04]  /*16cd0*/  LEA R8, P0, R2, UR4, 0x2 ;  /* 0x0000000402087c11 */ /* 0x000fc8000f8010ff */
[----:B------:R-:W-:-:S05]  /*16ce0*/  LEA.HI.X R9, R2, UR5, R0, 0x2, P0 ;  /* 0x0000000502097c11 */ /* 0x000fca00080f1400 */
        /* <DEDUP_REMOVED lines=14> */
.L_x_11068:
[----:B------:R-:W-:Y:S01]  /*16dd0*/  IMAD R0, R23, 0x8, R22 ;  /* 0x0000000817007824 */ /* 0x000fe200078e0216 */
[----:B------:R-:W-:Y:S01]  /*16de0*/  SHF.L.U32 R10, R28, 0x1f, RZ ;  /* 0x0000001f1c0a7819 */ /* 0x000fe200000006ff */
[----:B------:R-:W-:Y:S01]  /*16df0*/  BSSY B0, `(.L_x_11069) ;  /* 0x0000004000007945 */ /* 0x000fe20003800000 */
[----:B------:R-:W-:Y:S02]  /*16e00*/  SHF.R.S32.HI R9, RZ, 0x1f, R7 ;  /* 0x0000001fff097819 */ /* 0x000fe40000011407 */
[----:B------:R-:W0:Y:S02]  /*16e10*/  SYNCS.PHASECHK.TRANS64.TRYWAIT P0, [R0+URZ+0x19c80], R10 ;  /* 0x019c800a000075a7 */ /* 0x000e24000800017f */
[----:B0-----:R-:W-:Y:S05]  /*16e20*/  @!P0 BRA `(.L_x_11070) ;  /* 0x0000003c00548947 */ /* 0x001fea0003800000 */
.L_x_11191:
[----:B------:R-:W-:Y:S05]  /*16e30*/  BSYNC B0 ;  /* 0x0000000000007941 */ /* 0x000fea0003800000 */
.L_x_11069:
[----:B------:R-:W2:Y:S01]  /*16e40*/  LDL R11, [R1+0x8] ;  /* 0x00000800010b7983 */ /* 0x000ea20000100800 */
[----:B------:R-:W-:Y:S01]  /*16e50*/  ULDC.64 UR4, c[0x0][0x328] ;  /* 0x0000ca0000047ab9 */ /* 0x000fe20000000a00 */
[----:B------:R-:W1:Y:S02]  /*16e60*/  LDC R12, c[0x0][0x2f4] ;  /* 0x0000bd00ff0c7b82 */ /* 0x000e640000000800 */
[----:B------:R-:W3:Y:S01]  /*16e70*/  LDL R15, [R1+0x24] ;  /* 0x00002400010f7983 */ /* 0x000ee20000100800 */
[----:B------:R-:W-:Y:S01]  /*16e80*/  IMAD R6, R9, UR4, RZ ;  /* 0x0000000409067c24 */ /* 0x000fe2000f8e02ff */
[----:B------:R-:W-:Y:S01]  /*16e90*/  ULDC.64 UR6, c[0x0][0x318] ;  /* 0x0000c60000067ab9 */ /* 0x000fe20000000a00 */
        /* <DEDUP_REMOVED lines=9> */
[----:B------:R-:W-:-:S03]  /*16f30*/  IMAD.WIDE.U32 R2, R18, UR4, R2 ;  /* 0x0000000412027c25 */ /* 0x000fc6000f8e0002 */
[----:B------:R-:W-:Y:S01]  /*16f40*/  IADD3 R21, P0, R2, UR6, RZ ;  /* 0x0000000602157c10 */ /* 0x000fe2000ff1e0ff */
[----:B--2---:R-:W-:Y:S01]  /*16f50*/  IMAD R26, R11, UR4, RZ ;  /* 0x000000040b1a7c24 */ /* 0x004fe2000f8e02ff */
[----:B------:R-:W-:Y:S01]  /*16f60*/  UMOV UR4, 0xffffffff ;  /* 0xffffffff00047882 */ /* 0x000fe20000000000 */
[----:B------:R-:W2:Y:S02]  /*16f70*/  S2R R11, SR_TID.X ;  /* 0x00000000000b7919 */ /* 0x000ea40000002100 */
[----:B------:R-:W-:Y:S02]  /*16f80*/  IMAD R26, R18, UR5, R26 ;  /* 0x00000005121a7c24 */ /* 0x000fe4000f8e021a */
[----:B---3--:R-:W-:-:S03]  /*16f90*/  IMAD R6, R23, 0x3000, R15 ;  /* 0x0000300017067824 */ /* 0x008fc600078e020f */
[----:B------:R-:W-:Y:S01]  /*16fa0*/  IADD3.X R26, R26, UR7, R3, P0, !PT ;  /* 0x000000071a1a7c10 */ /* 0x000fe200087fe403 */
[C---:B--2---:R-:W-:Y:S02]  /*16fb0*/  IMAD.SHL.U32 R13, R11.reuse, 0x10, RZ ;  /* 0x000000100b0d7824 */ /* 0x044fe400078e00ff */
        /* <DEDUP_REMOVED lines=9> */
[----:B------:R-:W1:Y:S01]  /*17050*/  S2R R3, SR_TID.X ;  /* 0x0000000000037919 */ /* 0x000e620000002100 */
[----:B------:R-:W-:Y:S01]  /*17060*/  IMAD.IADD R6, R22, 0x1, R6 ;  /* 0x0000000116067824 */ /* 0x000fe200078e0206 */
        /* <DEDUP_REMOVED lines=11> */
.L_x_11197:
[----:B------:R-:W3:Y:S02]  /*17120*/  S2R R3, SR_TID.X ;  /* 0x0000000000037919 */ /* 0x000ee40000002100 */
[----:B---3--:R-:W-:-:S04]  /*17130*/  SHF.L.U32 R3, R3, 0x4, RZ ;  /* 0x0000000403037819 */ /* 0x008fc800000006ff */
        /* <DEDUP_REMOVED lines=11> */
.L_x_11072:
        /* <DEDUP_REMOVED lines=11> */
.L_x_11073:
[----:B------:R2:W-:Y:S01]  /*172a0*/  SYNCS.ARRIVE.TRANS64.A1T0 RZ, [R0+URZ+0x19c70], RZ ;  /* 0x019c70ff00ff79a7 */ /* 0x0005e2000810003f */
[----:B------:R-:W-:Y:S05]  /*172b0*/  @!P3 BRA `(.L_x_11074) ;  /* 0x000000000004b947 */ /* 0x000fea0003800000 */
[----:B------:R-:W-:Y:S01]  /*172c0*/  BPT.TRAP 0x1 ;  /* 0x000000040000795c */ /* 0x000fe20000300000 */
.L_x_11074:
[----:B------:R-:W3:Y:S01]  /*172d0*/  SYNCS.PHASECHK.TRANS64.TRYWAIT P0, [R0+URZ+0x19c40], R10 ;  /* 0x019c400a000075a7 */ /* 0x000ee2000800017f */
[----:B------:R-:W-:Y:S04]  /*172e0*/  BSSY B0, `(.L_x_11075) ;  /* 0x0000002000007945 */ /* 0x000fe80003800000 */
[----:B---3--:R-:W-:Y:S05]  /*172f0*/  @!P0 BRA `(.L_x_11076) ;  /* 0x0000003800e08947 */ /* 0x008fea0003800000 */
.L_x_11198:
[----:B------:R-:W-:Y:S05]  /*17300*/  BSYNC B0 ;  /* 0x0000000000007941 */ /* 0x000fea0003800000 */
.L_x_11075:
[----:B------:R-:W4:Y:S01]  /*17310*/  LDL R11, [R1+0x8] ;  /* 0x00000800010b7983 */ /* 0x000f220000100800 */
        /* <DEDUP_REMOVED lines=39> */
.L_x_11204:
        /* <DEDUP_REMOVED lines=10> */
.L_x_11078:
        /* <DEDUP_REMOVED lines=11> */
.L_x_11079:
[----:B------:R2:W-:Y:S02]  /*176e0*/  SYNCS.ARRIVE.TRANS64.A1T0 RZ, [R0+URZ+0x19c30], RZ ;  /* 0x019c30ff00ff79a7 */ /* 0x0005e4000810003f */
[----:B--23--:R-:W-:-:S05]  /*176f0*/  IMAD.U32 R0, RZ, RZ, UR36 ;  /* 0x00000024ff007e24 */ /* 0x00cfca000f8e00ff */
[----:B------:R-:W-:-:S13]  /*17700*/  ISETP.NE.AND P0, PT, R0, 0x3, PT ;  /* 0x000000030000780c */ /* 0x000fda0003f05270 */
[----:B------:R-:W-:Y:S05]  /*17710*/  @!P0 BRA `(.L_x_11080) ;  /* 0x0000000000048947 */ /* 0x000fea0003800000 */
[----:B------:R-:W-:Y:S01]  /*17720*/  BPT.TRAP 0x1 ;  /* 0x000000040000795c */ /* 0x000fe20000300000 */
.L_x_11080:
[----:B------:R-:W-:Y:S01]  /*17730*/  LOP3.LUT R0, R5, 0x1, RZ, 0x3c, !PT ;  /* 0x0000000105007812 */ /* 0x000fe200078e3cff */
[----:B------:R-:W-:Y:S01]  /*17740*/  IMAD R2, R4, 0x8, R22 ;  /* 0x0000000804027824 */ /* 0x000fe200078e0216 */
[----:B------:R-:W-:Y:S02]  /*17750*/  BSSY B0, `(.L_x_11081) ;  /* 0x0000004000007945 */ /* 0x000fe40003800000 */
[----:B------:R-:W-:-:S04]  /*17760*/  SHF.L.U32 R0, R0, 0x1f, RZ ;  /* 0x0000001f00007819 */ /* 0x000fc800000006ff */
[----:B------:R-:W0:Y:S02]  /*17770*/  SYNCS.PHASECHK.TRANS64.TRYWAIT P2, [R2+URZ+0x19c70], R0 ;  /* 0x019c7000020075a7 */ /* 0x000e24000804017f */
[----:B0-----:R-:W-:Y:S05]  /*17780*/  @!P2 BRA `(.L_x_11082) ;  /* 0x000000380068a947 */ /* 0x001fea0003800000 */
.L_x_11205:
[----:B------:R-:W-:Y:S05]  /*17790*/  BSYNC B0 ;  /* 0x0000000000007941 */ /* 0x000fea0003800000 */
.L_x_11081:
[----:B------:R-:W-:-:S05]  /*177a0*/  IMAD.U32 R3, RZ, RZ, UR39 ;  /* 0x00000027ff037e24 */ /* 0x000fca000f8e00ff */
[----:B------:R-:W-:-:S13]  /*177b0*/  ISETP.NE.AND P2, PT, R3, 0x3, PT ;  /* 0x000000030300780c */ /* 0x000fda0003f45270 */
[----:B------:R-:W-:Y:S05]  /*177c0*/  @!P2 BRA `(.L_x_11083) ;  /* 0x000000000004a947 */ /* 0x000fea0003800000 */
[----:B------:R-:W-:Y:S01]  /*177d0*/  BPT.TRAP 0x1 ;  /* 0x000000040000795c */ /* 0x000fe20000300000 */
.L_x_11083:
[----:B------:R-:W-:Y:S01]  /*177e0*/  SHF.L.U32 R3, R5, 0x1f, RZ ;  /* 0x0000001f05037819 */ /* 0x000fe200000006ff */
[----:B0-----:R-:W-:-:S03]  /*177f0*/  IMAD R0, R4, 0x3000, RZ ;  /* 0x0000300004007824 */ /* 0x001fc600078e02ff */
[----:B------:R-:W0:Y:S02]  /*17800*/  SYNCS.PHASECHK.TRANS64.TRYWAIT P2, [R2+URZ+0x19c60], R3 ;  /* 0x019c6003020075a7 */ /* 0x000e24000804017f */
[----:B0-----:R-:W-:Y:S05]  /*17810*/  @!P2 BRA `(.L_x_11084) ;  /* 0x000000380058a947 */ /* 0x001fea0003800000 */
.L_x_11206:
[----:B------:R-:W2:Y:S01]  /*17820*/  LDL R13, [R1+0x20] ;  /* 0x00002000010d7983 */ /* 0x000ea20000100800 */
[----:B0-----:R-:W-:Y:S01]  /*17830*/  LOP3.LUT R3, R0, R25, RZ, 0xfc, !PT ;  /* 0x0000001900037212 */ /* 0x001fe200078efcff */
[----:B------:R-:W-:Y:S05]  /*17840*/  WARPSYNC.ALL ;  /* 0x0000000000007948 */ /* 0x000fea0003800000 */
[----:B------:R-:W-:Y:S01]  /*17850*/  IMAD.IADD R3, R22, 0x1, R3 ;  /* 0x0000000116037824 */ /* 0x000fe200078e0203 */
[----:B------:R-:W-:-:S04]  /*17860*/  LOP3.LUT R12, R25, 0x1800, RZ, 0xfc, !PT ;  /* 0x00001800190c7812 */ /* 0x000fc800078efcff */
[----:B-1----:R0:W1:Y:S02]  /*17870*/  LDSM.16.MT88.4 R4, [R3+0x9000] ;  /* 0x009000000304783b */ /* 0x0020640000004200 */
[----:B0-----:R-:W-:-:S04]  /*17880*/  LOP3.LUT R3, R0, R29, RZ, 0xfc, !PT ;  /* 0x0000001d00037212 */ /* 0x001fc800078efcff */
[----:B------:R-:W-:Y:S02]  /*17890*/  IADD3 R3, R24, R3, RZ ;  /* 0x0000000318037210 */ /* 0x000fe40007ffe0ff */
        /* <DEDUP_REMOVED lines=61> */
.L_x_11085:
[----:B-1----:R1:W-:Y:S01]  /*17c70*/  SYNCS.ARRIVE.TRANS64.A1T0 RZ, [R2+URZ+0x19c50], RZ ;  /* 0x019c50ff02ff79a7 */ /* 0x0023e2000810003f */
[----:B------:R-:W-:Y:S06]  /*17c80*/  BAR.SYNC.DEFER_BLOCKING 0x2, 0x80 ;  /* 0x0082000000007b1d */ /* 0x000fec0000010000 */
[----:B------:R-:W-:Y:S05]  /*17c90*/  @!P0 BRA `(.L_x_11086) ;  /* 0x0000000000048947 */ /* 0x000fea0003800000 */
[----:B------:R-:W-:Y:S01]  /*17ca0*/  BPT.TRAP 0x1 ;  /* 0x000000040000795c */ /* 0x000fe20000300000 */
.L_x_11086:
[----:B------:R-:W2:Y:S01]  /*17cb0*/  LDL R0, [R1+0x1c] ;  /* 0x00001c0001007983 */ /* 0x000ea20000100800 */
[----:B-1----:R-:W-:Y:S02]  /*17cc0*/  VIADD R2, R2, 0x19c80 ;  /* 0x00019c8002027836 */ /* 0x002fe40000000000 */
[----:B------:R-:W-:Y:S02]  /*17cd0*/  IMAD.MOV.U32 R5, RZ, RZ, R28 ;  /* 0x000000ffff057224 */ /* 0x000fe400078e001c */
[----:B------:R-:W-:Y:S01]  /*17ce0*/  IMAD.MOV.U32 R4, RZ, RZ, R23 ;  /* 0x000000ffff047224 */ /* 0x000fe200078e0017 */
[----:B--2---:R-:W-:-:S04]  /*17cf0*/  PRMT R2, R0, 0x654, R2 ;  /* 0x0000065400027816 */ /* 0x004fc80000000002 */
[----:B------:R3:W-:Y:S01]  /*17d00*/  SYNCS.ARRIVE.TRANS64.RED.A1T0 RZ, [R2+URZ], RZ ;  /* 0x000000ff02ff79a7 */ /* 0x0007e2000810043f */
[----:B------:R-:W-:Y:S05]  /*17d10*/  @P1 BRA `(.L_x_11087) ;  /* 0xffffffec00801947 */ /* 0x000fea000383ffff */
.L_x_11067:
[----:B--2---:R-:W3:Y:S01]  /*17d20*/  S2R R0, SR_TID.X ;  /* 0x0000000000007919 */ /* 0x004ee20000002100 */
[----:B------:R-:W-:Y:S01]  /*17d30*/  BSSY B0, `(.L_x_11088) ;  /* 0x0000012000007945 */ /* 0x000fe20003800000 */
[----:B---3--:R-:W-:Y:S01]  /*17d40*/  LOP3.LUT R2, R0, 0x7f, RZ, 0xc0, !PT ;  /* 0x0000007f00027812 */ /* 0x008fe200078ec0ff */
[----:B------:R-:W-:-:S03]  /*17d50*/  IMAD.U32 R0, RZ, RZ, UR36 ;  /* 0x00000024ff007e24 */ /* 0x000fc6000f8e00ff */
[----:B------:R-:W-:Y:S02]  /*17d60*/  ISETP.NE.AND P1, PT, R2, RZ, PT ;  /* 0x000000ff0200720c */ /* 0x000fe40003f25270 */
[----:B------:R-:W-:-:S11]  /*17d70*/  ISETP.NE.AND P0, PT, R0, 0x3, PT ;  /* 0x000000030000780c */ /* 0x000fd60003f05270 */
[----:B------:R-:W-:Y:S05]  /*17d80*/  @P1 BRA `(.L_x_11089) ;  /* 0x0000000000301947 */ /* 0x000fea0003800000 */
[----:B01----:R-:W0:Y:S01]  /*17d90*/  S2R R3, SR_LANEID ;  /* 0x0000000000037919 */ /* 0x003e220000000000 */
[----:B------:R-:W-:Y:S02]  /*17da0*/  VOTEU.ANY UR4, UPT, PT ;  /* 0x0000000000047886 */ /* 0x000fe400038e0100 */
[----:B------:R-:W0:Y:S08]  /*17db0*/  FLO.U32 R0, UR4 ;  /* 0x0000000400007d00 */ /* 0x000e3000080e0000 */
[----:B------:R-:W1:Y:S01]  /*17dc0*/  POPC R4, UR4 ;  /* 0x0000000400047d09 */ /* 0x000e620008000000 */
[----:B0-----:R-:W-:-:S02]  /*17dd0*/  ISETP.EQ.U32.AND P1, PT, R0, R3, PT ;  /* 0x000000030000720c */ /* 0x001fc40003f22070 */
[----:B------:R-:W1:Y:S11]  /*17de0*/  LDC.64 R2, c[0x0][0xc60] ;  /* 0x00031800ff027b82 */ /* 0x000e760000000a00 */
[----:B-1----:R-:W2:Y:S01]  /*17df0*/  @P1 ATOMG.E.ADD.STRONG.GPU PT, R3, desc[UR42][R2.64], R4 ;  /* 0x00000004020319a8 */ /* 0x002ea200081ee1ea */
[----:B------:R-:W0:Y:S02]  /*17e00*/  S2R R5, SR_LTMASK ;  /* 0x0000000000057919 */ /* 0x000e240000003900 */
[----:B0-----:R-:W-:-:S06]  /*17e10*/  LOP3.LUT R5, R5, UR4, RZ, 0xc0, !PT ;  /* 0x0000000405057c12 */ /* 0x001fcc000f8ec0ff */
[----:B------:R-:W0:Y:S01]  /*17e20*/  POPC R5, R5 ;  /* 0x0000000500057309 */ /* 0x000e220000000000 */
[----:B--2---:R-:W0:Y:S02]  /*17e30*/  SHFL.IDX PT, R0, R3, R0, 0x1f ;  /* 0x00001f0003007589 */ /* 0x004e2400000e0000 */
[----:B0-----:R-:W-:-:S07]  /*17e40*/  IADD3 R16, R0, UR38, R5 ;  /* 0x0000002600107c10 */ /* 0x001fce000fffe005 */
.L_x_11089:
[----:B------:R-:W-:Y:S05]  /*17e50*/  BSYNC B0 ;  /* 0x0000000000007941 */ /* 0x000fea0003800000 */
.L_x_11088:
[----:B------:R-:W-:Y:S05]  /*17e60*/  @!P0 BRA `(.L_x_11090) ;  /* 0x0000000000048947 */ /* 0x000fea0003800000 */
[----:B------:R-:W-:Y:S01]  /*17e70*/  BPT.TRAP 0x1 ;  /* 0x000000040000795c */ /* 0x000fe20000300000 */
.L_x_11090:
[----:B------:R-:W-:Y:S01]  /*17e80*/  LOP3.LUT R2, R28, 0x1, RZ, 0x3c, !PT ;  /* 0x000000011c027812 */ /* 0x000fe200078e3cff */
[----:B------:R-:W-:Y:S01]  /*17e90*/  IMAD R0, R23, 0x8, R22 ;  /* 0x0000000817007824 */ /* 0x000fe200078e0216 */
[----:B------:R-:W-:Y:S02]  /*17ea0*/  BSSY B0, `(.L_x_11091) ;  /* 0x0000004000007945 */ /* 0x000fe40003800000 */
[----:B------:R-:W-:-:S04]  /*17eb0*/  SHF.L.U32 R2, R2, 0x1f, RZ ;  /* 0x0000001f02027819 */ /* 0x000fc800000006ff */
[----:B------:R-:W2:Y:S02]  /*17ec0*/  SYNCS.PHASECHK.TRANS64.TRYWAIT P1, [R0+URZ+0x19c70], R2 ;  /* 0x019c7002000075a7 */ /* 0x000ea4000802017f */
[----:B--2---:R-:W-:Y:S05]  /*17ed0*/  @!P1 BRA `(.L_x_11092) ;  /* 0x0000003000bc9947 */ /* 0x004fea0003800000 */
.L_x_11207:
[----:B------:R-:W-:Y:S05]  /*17ee0*/  BSYNC B0 ;  /* 0x0000000000007941 */ /* 0x000fea0003800000 */
.L_x_11091:
[----:B01----:R-:W-:-:S04]  /*17ef0*/  MOV R3, UR39 ;  /* 0x0000002700037c02 */ /* 0x003fc80008000f00 */
[----:B------:R-:W-:-:S13]  /*17f00*/  ISETP.NE.AND P1, PT, R3, 0x3, PT ;  /* 0x000000030300780c */ /* 0x000fda0003f25270 */
[----:B------:R-:W-:Y:S05]  /*17f10*/  @!P1 BRA `(.L_x_11093) ;  /* 0x0000000000049947 */ /* 0x000fea0003800000 */
[----:B------:R-:W-:Y:S01]  /*17f20*/  BPT.TRAP 0x1 ;  /* 0x000000040000795c */ /* 0x000fe20000300000 */
.L_x_11093:
[----:B--2---:R-:W-:-:S04]  /*17f30*/  SHF.L.U32 R2, R28, 0x1f, RZ ;  /* 0x0000001f1c027819 */ /* 0x004fc800000006ff */
[----:B------:R-:W0:Y:S02]  /*17f40*/  SYNCS.PHASECHK.TRANS64.TRYWAIT P1, [R0+URZ+0x19c60], R2 ;  /* 0x019c6002000075a7 */ /* 0x000e24000802017f */
[----:B0-----:R-:W-:Y:S05]  /*17f50*/  @!P1 BRA `(.L_x_11094) ;  /* 0x0000003000b09947 */ /* 0x001fea0003800000 */
.L_x_11208:
[----:B------:R-:W2:Y:S01]  /*17f60*/  LDL R13, [R1+0x20] ;  /* 0x00002000010d7983 */ /* 0x000ea20000100800 */
[----:B0-----:R-:W-:Y:S01]  /*17f70*/  IMAD R2, R23, 0x3000, RZ ;  /* 0x0000300017027824 */ /* 0x001fe200078e02ff */
[----:B------:R-:W-:Y:S05]  /*17f80*/  WARPSYNC.ALL ;  /* 0x0000000000007948 */ /* 0x000fea0003800000 */
[----:B------:R-:W-:Y:S02]  /*17f90*/  LOP3.LUT R3, R2, R25, RZ, 0xfc, !PT ;  /* 0x0000001902037212 */ /* 0x000fe400078efcff */
[----:B------:R-:W-:-:S03]  /*17fa0*/  LOP3.LUT R12, R25, 0x1800, RZ, 0xfc, !PT ;  /* 0x00001800190c7812 */ /* 0x000fc600078efcff */
[----:B------:R-:W-:-:S05]  /*17fb0*/  IMAD.IADD R3, R22, 0x1, R3 ;  /* 0x0000000116037824 */ /* 0x000fca00078e0203 */
[----:B------:R0:W1:Y:S02]  /*17fc0*/  LDSM.16.MT88.4 R4, [R3+0x9000] ;  /* 0x009000000304783b */ /* 0x0000640000004200 */
        /* <DEDUP_REMOVED lines=63> */
.L_x_11095:
[----:B-1----:R1:W-:Y:S01]  /*183c0*/  SYNCS.ARRIVE.TRANS64.A1T0 RZ, [R0+URZ+0x19c50], RZ ;  /* 0x019c50ff00ff79a7 */ /* 0x0023e2000810003f */
[----:B------:R-:W-:Y:S06]  /*183d0*/  BAR.SYNC.DEFER_BLOCKING 0x2, 0x80 ;  /* 0x0082000000007b1d */ /* 0x000fec0000010000 */
[----:B------:R-:W-:Y:S05]  /*183e0*/  @!P0 BRA `(.L_x_11096) ;  /* 0x0000000000048947 */ /* 0x000fea0003800000 */
[----:B------:R-:W-:Y:S01]  /*183f0*/  BPT.TRAP 0x1 ;  /* 0x000000040000795c */ /* 0x000fe20000300000 */
.L_x_11096:
        /* <DEDUP_REMOVED lines=9> */
.L_x_11037:
[----:B-1----:R-:W2:Y:S02]  /*18490*/  LDL R0, [R1+0x18] ;  /* 0x0000180001007983 */ /* 0x002ea40000100800 */
[----:B--2---:R-:W-:-:S13]  /*184a0*/  LOP3.LUT P0, RZ, R0, 0x10, RZ, 0xc0, !PT ;  /* 0x0000001000ff7812 */ /* 0x004fda000780c0ff */
[----:B------:R-:W-:Y:S05]  /*184b0*/  @!P0 BRA `(.L_x_11097) ;  /* 0x0000000000288947 */ /* 0x000fea0003800000 */
[----:B------:R-:W-:Y:S05]  /*184c0*/  WARPSYNC.ALL ;  /* 0x0000000000007948 */ /* 0x000fea0003800000 */
[----:B------:R-:W1:Y:S08]  /*184d0*/  S2UR UR4, SR_CgaCtaId ;  /* 0x00000000000479c3 */ /* 0x000e700000008800 */
[----:B------:R-:W-:Y:S01]  /*184e0*/  BAR.SYNC.DEFER_BLOCKING 0x5, 0x200 ;  /* 0x0148000000007b1d */ /* 0x000fe20000010000 */
[----:B------:R-:W-:Y:S01]  /*184f0*/  MOV R22, 0x400 ;  /* 0x0000040000167802 */ /* 0x000fe20000000f00 */
[----:B-1----:R-:W-:-:S05]  /*18500*/  IMAD.U32 R0, RZ, RZ, UR4 ;  /* 0x00000004ff007e24 */ /* 0x002fca000f8e00ff */
[----:B------:R-:W-:Y:S01]  /*18510*/  LEA R22, R0, R22, 0x18 ;  /* 0x0000001600167211 */ /* 0x000fe200078ec0ff */
[----:B------:R1:W-:Y:S04]  /*18520*/  STL [R1+0x1c], R0 ;  /* 0x00001c0001007387 */ /* 0x0003e80000100800 */
[----:B------:R1:W2:Y:S01]  /*18530*/  LDS.128 R16, [R22+0x19cd0] ;  /* 0x019cd00016107984 */ /* 0x0002a20000000c00 */
[----:B------:R-:W-:Y:S06]  /*18540*/  BAR.ARV 0x4, 0x200 ;  /* 0x0108000000007b1d */ /* 0x000fec0000002000 */
[----:B------:R-:W-:Y:S05]  /*18550*/  BRA `(.L_x_11098) ;  /* 0x0000000800487947 */ /* 0x000fea0003800000 */
.L_x_11097:
[----:B------:R-:W1:Y:S01]  /*18560*/  S2R R0, SR_TID.X ;  /* 0x0000000000007919 */ /* 0x000e620000002100 */
[----:B------:R-:W-:Y:S01]  /*18570*/  UMOV UR4, 0xffffffff ;  /* 0xffffffff00047882 */ /* 0x000fe20000000000 */
[----:B-1----:R-:W-:-:S04]  /*18580*/  LOP3.LUT R7, R0, 0x1f, RZ, 0xc0, !PT ;  /* 0x0000001f00077812 */ /* 0x002fc800078ec0ff */
[----:B------:R-:W-:Y:S01]  /*18590*/  ISETP.NE.AND P0, PT, R7, 0x1f, PT ;  /* 0x0000001f0700780c */ /* 0x000fe20003f05270 */
[----:B------:R-:W-:-:S12]  /*185a0*/  BRA.DIV UR4, `(.L_x_11099) ;  /* 0x0000002e04307947 */ /* 0x000fd8000b800000 */
[----:B------:R-:W-:Y:S01]  /*185b0*/  IADD3 R5, R19, R7, RZ ;  /* 0x0000000713057210 */ /* 0x000fe20007ffe0ff */
[----:B------:R-:W-:-:S03]  /*185c0*/  ULDC UR4, c[0x0][0xc3c] ;  /* 0x00030f0000047ab9 */ /* 0x000fc60000000800 */
[----:B------:R-:W-:-:S13]  /*185d0*/  ISETP.GE.OR P1, PT, R5, UR4, !P0 ;  /* 0x0000000405007c0c */ /* 0x000fda000c726670 */
[----:B------:R-:W1:Y:S02]  /*185e0*/  @!P1 LDC.64 R2, c[0x0][0xc80] ;  /* 0x00032000ff029b82 */ /* 0x000e640000000a00 */
[----:B-1----:R-:W-:-:S06]  /*185f0*/  @!P1 IMAD.WIDE R2, R5, 0x4, R2 ;  /* 0x0000000405029825 */ /* 0x002fcc00078e0202 */
[----:B------:R1:W2:Y:S01]  /*18600*/  @!P1 LDG.E R3, desc[UR42][R2.64] ;  /* 0x0000002a02039981 */ /* 0x0002a2000c1e1900 */
[C---:B------:R-:W-:Y:S02]  /*18610*/  ISETP.GE.U32.AND P2, PT, R7.reuse, 0x2, PT ;  /* 0x000000020700780c */ /* 0x040fe40003f46070 */
[C---:B------:R-:W-:Y:S01]  /*18620*/  ISETP.GE.U32.AND P3, PT, R7.reuse, 0x4, PT ;  /* 0x000000040700780c */ /* 0x040fe20003f66070 */
[----:B------:R-:W-:Y:S01]  /*18630*/  SHFL.IDX PT, R4, R16, 0x1, 0x1f ;  /* 0x00201f0010047f89 */ /* 0x000fe200000e0000 */
[C---:B------:R-:W-:Y:S02]  /*18640*/  ISETP.GE.U32.AND P4, PT, R7.reuse, 0x8, PT ;  /* 0x000000080700780c */ /* 0x040fe40003f86070 */
[C---:B------:R-:W-:Y:S01]  /*18650*/  ISETP.GE.U32.AND P5, PT, R7.reuse, 0x10, PT ;  /* 0x000000100700780c */ /* 0x040fe20003fa6070 */
        /* <DEDUP_REMOVED lines=18> */
[----:B------:R1:W2:Y:S04]  /*18780*/  SHFL.IDX PT, R0, R16, RZ, 0x1f ;  /* 0x00001fff10007589 */ /* 0x0002a800000e0000 */
[----:B------:R1:W3:Y:S02]  /*18790*/  SHFL.IDX PT, R6, R3, 0x1f, 0x1f ;  /* 0x03e01f0003067f89 */ /* 0x0002e400000e0000 */
.L_x_11218:
[----:B------:R-:W-:Y:S02]  /*187a0*/  ULDC UR4, c[0x0][0xc38] ;  /* 0x00030e0000047ab9 */ /* 0x000fe40000000800 */
[----:B-1----:R-:W-:-:S04]  /*187b0*/  IMAD.U32 R16, RZ, RZ, UR4 ;  /* 0x00000004ff107e24 */ /* 0x002fc8000f8e00ff */
[----:B---3--:R-:W-:-:S04]  /*187c0*/  IMAD R6, R6, R16, RZ ;  /* 0x0000001006067224 */ /* 0x008fc800078e02ff */
[----:B------:R-:W-:-:S05]  /*187d0*/  IMAD.IADD R4, R4, 0x1, R6 ;  /* 0x0000000104047824 */ /* 0x000fca00078e0206 */
[----:B--2---:R-:W-:-:S13]  /*187e0*/  ISETP.GT.AND P6, PT, R4, R0, PT ;  /* 0x000000000400720c */ /* 0x004fda0003fc4270 */
[----:B------:R-:W-:Y:S05]  /*187f0*/  @P6 BRA `(.L_x_11100) ;  /* 0x00000000009c6947 */ /* 0x000fea0003800000 */
.L_x_11105:
[----:B-1----:R-:W1:Y:S01]  /*18800*/  LDC R2, c[0x0][0xc3c] ;  /* 0x00030f00ff027b82 */ /* 0x002e620000000800 */
[----:B------:R-:W-:-:S05]  /*18810*/  VIADD R19, R19, 0x1f ;  /* 0x0000001f13137836 */ /* 0x000fca0000000000 */
[----:B-1----:R-:W-:-:S13]  /*18820*/  ISETP.GE.AND P6, PT, R19, R2, PT ;  /* 0x000000021300720c */ /* 0x002fda0003fc6270 */
[----:B------:R-:W-:Y:S05]  /*18830*/  @P6 BRA `(.L_x_11101) ;  /* 0x0000000400446947 */ /* 0x000fea0003800000 */
[----:B------:R-:W1:Y:S01]  /*18840*/  S2R R3, SR_TID.X ;  /* 0x0000000000037919 */ /* 0x000e620000002100 */
        /* <DEDUP_REMOVED lines=9> */
.L_x_11103:
[----:B------:R-:W-:Y:S05]  /*188e0*/  BSYNC B0 ;  /* 0x0000000000007941 */ /* 0x000fea0003800000 */
.L_x_11102:
[----:B------:R-:W-:-:S03]  /*188f0*/  UMOV UR4, 0xffffffff ;  /* 0xffffffff00047882 */ /* 0x000fc60000000000 */
[----:B------:R-:W-:Y:S05]  /*18900*/  BRA.DIV UR4, `(.L_x_11104) ;  /* 0x0000002e04947947 */ /* 0x000fea000b800000 */
[----:B-----5:R-:W1:Y:S02]  /*18910*/  SHFL.UP PT, R14, R2, 0x1, RZ ;  /* 0x04200000020e7989 */ /* 0x020e6400000e00ff */
[----:B-1----:R-:W-:-:S05]  /*18920*/  SEL R3, R14, RZ, P1 ;  /* 0x000000ff0e037207 */ /* 0x002fca0000800000 */
[----:B------:R-:W-:-:S05]  /*18930*/  IMAD.IADD R3, R2, 0x1, R3 ;  /* 0x0000000102037824 */ /* 0x000fca00078e0203 */
[----:B------:R-:W1:Y:S02]  /*18940*/  SHFL.UP PT, R5, R3, 0x2, RZ ;  /* 0x0440000003057989 */ /* 0x000e6400000e00ff */
[----:B-1----:R-:W-:-:S04]  /*18950*/  SEL R5, R5, RZ, P2 ;  /* 0x000000ff05057207 */ /* 0x002fc80001000000 */
[----:B------:R-:W-:-:S05]  /*18960*/  IADD3 R3, R3, R5, RZ ;  /* 0x0000000503037210 */ /* 0x000fca0007ffe0ff */
        /* <DEDUP_REMOVED lines=10> */
.L_x_11226:
[----:B------:R-:W-:Y:S02]  /*18a10*/  ULDC UR4, c[0x0][0xc38] ;  /* 0x00030e0000047ab9 */ /* 0x000fe40000000800 */
[----:B------:R-:W-:-:S04]  /*18a20*/  IMAD.U32 R16, RZ, RZ, UR4 ;  /* 0x00000004ff107e24 */ /* 0x000fc8000f8e00ff */
[----:B--2---:R-:W-:-:S04]  /*18a30*/  IMAD R6, R6, R16, RZ ;  /* 0x0000001006067224 */ /* 0x004fc800078e02ff */
[----:B------:R-:W-:-:S05]  /*18a40*/  IMAD.IADD R4, R6, 0x1, R4 ;  /* 0x0000000106047824 */ /* 0x000fca00078e0204 */
[----:B------:R-:W-:-:S13]  /*18a50*/  ISETP.GT.AND P6, PT, R4, R0, PT ;  /* 0x000000000400720c */ /* 0x000fda0003fc4270 */
[----:B------:R-:W-:Y:S05]  /*18a60*/  @!P6 BRA `(.L_x_11105) ;  /* 0xfffffffc0064e947 */ /* 0x000fea000383ffff */
.L_x_11100:
        /* <DEDUP_REMOVED lines=8> */
.L_x_11230:
[----:B------:R-:W-:Y:S01]  /*18af0*/  ISETP.NE.AND P0, PT, R5, RZ, PT ;  /* 0x000000ff0500720c */ /* 0x000fe20003f05270 */
[----:B--2---:R-:W-:-:S12]  /*18b00*/  IMAD.MOV.U32 R2, RZ, RZ, RZ ;  /* 0x000000ffff027224 */ /* 0x004fd800078e00ff */
[----:B------:R-:W-:Y:S05]  /*18b10*/  @!P0 BRA `(.L_x_11107) ;  /* 0x0000000000108947 */ /* 0x000fea0003800000 */
[----:B------:R-:W-:Y:S01]  /*18b20*/  UMOV UR4, 0xffffffff ;  /* 0xffffffff00047882 */ /* 0x000fe20000000000 */
[----:B------:R-:W-:Y:S02]  /*18b30*/  VIADD R12, R4, 0xffffffff ;  /* 0xffffffff040c7836 */ /* 0x000fe40000000000 */
[----:B------:R-:W-:Y:S05]  /*18b40*/  BRA.DIV UR4, `(.L_x_11108) ;  /* 0x0000003204207947 */ /* 0x000fea000b800000 */
[----:B------:R2:W4:Y:S02]  /*18b50*/  SHFL.IDX PT, R2, R3, R12, 0x1f ;  /* 0x00001f0c03027589 */ /* 0x00052400000e0000 */
.L_x_11107:
[----:B---3--:R-:W-:Y:S01]  /*18b60*/  IABS R5, R17 ;  /* 0x0000001100057213 */ /* 0x008fe20000000000 */
[----:B----4-:R-:W-:Y:S02]  /*18b70*/  IMAD R16, R2, R16, R6 ;  /* 0x0000001002107224 */ /* 0x010fe400078e0206 */
[----:B------:R-:W-:Y:S01]  /*18b80*/  IMAD.IADD R19, R4, 0x1, R19 ;  /* 0x0000000104137824 */ /* 0x000fe200078e0213 */
[----:B------:R-:W3:Y:S01]  /*18b90*/  I2F.RP R2, R5 ;  /* 0x0000000500027306 */ /* 0x000ee20000209400 */
[----:B------:R-:W-:-:S07]  /*18ba0*/  IMAD.IADD R0, R0, 0x1, -R16 ;  /* 0x0000000100007824 */ /* 0x000fce00078e0a10 */
[----:B---3--:R-:W3:Y:S02]  /*18bb0*/  MUFU.RCP R2, R2 ;  /* 0x0000000200027308 */ /* 0x008ee40000001000 */
[----:B---3--:R-:W-:-:S06]  /*18bc0*/  VIADD R2, R2, 0xffffffe ;  /* 0x0ffffffe02027836 */ /* 0x008fcc0000000000 */
[----:B-12---:R-:W1:Y:S02]  /*18bd0*/  F2I.FTZ.U32.TRUNC.NTZ R3, R2 ;  /* 0x0000000200037305 */ /* 0x006e64000021f000 */
[----:B-1----:R-:W-:-:S04]  /*18be0*/  IMAD.MOV R2, RZ, RZ, -R3 ;  /* 0x000000ffff027224 */ /* 0x002fc800078e0a03 */
        /* <DEDUP_REMOVED lines=22> */
.L_x_11101:
[----:B------:R-:W-:Y:S01]  /*18d50*/  UMOV UR4, URZ ;  /* 0x0000003f00047c82 */ /* 0x000fe20008000000 */
[----:B------:R-:W-:Y:S01]  /*18d60*/  UMOV UR5, URZ ;  /* 0x0000003f00057c82 */ /* 0x000fe20008000000 */
[----:B------:R-:W-:Y:S01]  /*18d70*/  ULDC UR6, c[0x0][0xc3c] ;  /* 0x00030f0000067ab9 */ /* 0x000fe20000000800 */
[----:B------:R-:W-:Y:S02]  /*18d80*/  IMAD.MOV.U32 R16, RZ, RZ, R0 ;  /* 0x000000ffff107224 */ /* 0x000fe400078e0000 */
[----:B------:R-:W-:Y:S02]  /*18d90*/  IMAD.U32 R17, RZ, RZ, UR4 ;  /* 0x00000004ff117e24 */ /* 0x000fe4000f8e00ff */
[----:B------:R-:W-:Y:S02]  /*18da0*/  IMAD.U32 R18, RZ, RZ, UR5 ;  /* 0x00000005ff127e24 */ /* 0x000fe4000f8e00ff */
[----:B------:R-:W-:-:S07]  /*18db0*/  IMAD.U32 R19, RZ, RZ, UR6 ;  /* 0x00000006ff137e24 */ /* 0x000fce000f8e00ff */
.L_x_11109:
[----:B------:R3:W2:Y:S01]  /*18dc0*/  LDL R2, [R1+0x1c] ;  /* 0x00001c0001027983 */ /* 0x0006a20000100800 */
[----:B------:R-:W1:Y:S01]  /*18dd0*/  S2R R0, SR_TID.X ;  /* 0x0000000000007919 */ /* 0x000e620000002100 */
[----:B------:R-:W-:Y:S05]  /*18de0*/  WARPSYNC.ALL ;  /* 0x0000000000007948 */ /* 0x000fea0003800000 */
[----:B-1----:R-:W-:Y:S01]  /*18df0*/  LOP3.LUT R0, R0, 0x1f, RZ, 0xc0, !PT ;  /* 0x0000001f00007812 */ /* 0x002fe200078ec0ff */
[----:B------:R-:W-:Y:S03]  /*18e00*/  BAR.SYNC.DEFER_BLOCKING 0x4, 0x200 ;  /* 0x0108000000007b1d */ /* 0x000fe60000010000 */
[----:B------:R-:W-:-:S13]  /*18e10*/  ISETP.NE.AND P0, PT, R0, RZ, PT ;  /* 0x000000ff0000720c */ /* 0x000fda0003f05270 */
[----:B------:R-:W-:Y:S01]  /*18e20*/  @!P0 MOV R0, 0x400 ;  /* 0x0000040000008802 */ /* 0x000fe20000000f00 */
[----:B--2---:R-:W1:Y:S03]  /*18e30*/  @!P0 S2R R2, SR_CgaCtaId ;  /* 0x0000000000028919 */ /* 0x004e660000008800 */
[----:B-1----:R-:W-:Y:S01]  /*18e40*/  @!P0 LEA R22, R2, R0, 0x18 ;  /* 0x0000000002168211 */ /* 0x002fe200078ec0ff */
[----:B------:R3:W-:Y:S04]  /*18e50*/  @!P0 STL [R1+0x1c], R2 ;  /* 0x00001c0201008387 */ /* 0x0007e80000100800 */
[----:B------:R3:W-:Y:S01]  /*18e60*/  @!P0 STS.128 [R22+0x19cd0], R16 ;  /* 0x019cd01016008388 */ /* 0x0007e20000000c00 */
[----:B------:R-:W-:Y:S06]  /*18e70*/  BAR.ARV 0x5, 0x200 ;  /* 0x0148000000007b1d */ /* 0x000fec0000002000 */
.L_x_11098:
[----:B------:R-:W-:Y:S02]  /*18e80*/  ULDC UR4, c[0x0][0xc3c] ;  /* 0x00030f0000047ab9 */ /* 0x000fe40000000800 */
[----:B--2---:R-:W-:-:S13]  /*18e90*/  ISETP.GE.AND P0, PT, R19, UR4, PT ;  /* 0x0000000413007c0c */ /* 0x004fda000bf06270 */
[----:B------:R-:W-:Y:S05]  /*18ea0*/  @!P0 BRA `(.L_x_11110) ;  /* 0xffffffa000088947 */ /* 0x000fea000383ffff */
[----:B------:R-:W-:Y:S05]  /*18eb0*/  BSYNC B7 ;  /* 0x0000000000077941 */ /* 0x000fea0003800000 */
.L_x_10992:
[----:B-1----:R-:W2:Y:S01]  /*18ec0*/  LDL.LU R0, [R1+0x4c] ;  /* 0x00004c0001007983 */ /* 0x002ea20000300800 */
[----:B------:R-:W-:Y:S01]  /*18ed0*/  BSSY B0, `(.L_x_11111) ;  /* 0x000000b000007945 */ /* 0x000fe20003800000 */
[----:B------:R-:W1:Y:S01]  /*18ee0*/  S2R R5, SR_CgaCtaId ;  /* 0x0000000000057919 */ /* 0x000e620000008800 */
[----:B--2---:R-:W-:-:S05]  /*18ef0*/  VIADD R0, R0, 0x1 ;  /* 0x0000000100007836 */ /* 0x004fca0000000000 */
[----:B0--3--:R-:W-:-:S04]  /*18f00*/  LEA.HI R2, R0, R0, RZ, 0x1 ;  /* 0x0000000000027211 */ /* 0x009fc800078f08ff */
[----:B------:R-:W-:Y:S02]  /*18f10*/  LOP3.LUT R3, R2, 0xfffffffe, RZ, 0xc0, !PT ;  /* 0xfffffffe02037812 */ /* 0x000fe400078ec0ff */
[----:B------:R-:W-:-:S03]  /*18f20*/  MOV R2, 0x400 ;  /* 0x0000040000027802 */ /* 0x000fc60000000f00 */
[----:B------:R-:W-:Y:S01]  /*18f30*/  IMAD.IADD R0, R0, 0x1, -R3 ;  /* 0x0000000100007824 */ /* 0x000fe200078e0a03 */
[----:B-1----:R-:W-:-:S04]  /*18f40*/  LEA R4, R5, R2, 0x18 ;  /* 0x0000000205047211 */ /* 0x002fc800078ec0ff */
[----:B------:R-:W-:-:S04]  /*18f50*/  SHF.L.U32 R0, R0, 0x1f, RZ ;  /* 0x0000001f00007819 */ /* 0x000fc800000006ff */
[----:B------:R-:W0:Y:S02]  /*18f60*/  SYNCS.PHASECHK.TRANS64.TRYWAIT P0, [R4+URZ+0x19c20], R0 ;  /* 0x019c2000040075a7 */ /* 0x000e24000800017f */
[----:B0-----:R-:W-:Y:S05]  /*18f70*/  @!P0 BRA `(.L_x_11112) ;  /* 0x0000002c003c8947 */ /* 0x001fea0003800000 */
.L_x_11233:
[----:B------:R-:W-:Y:S05]  /*18f80*/  BSYNC B0 ;  /* 0x0000000000007941 */ /* 0x000fea0003800000 */
.L_x_11111:
[----:B------:R-:W-:-:S03]  /*18f90*/  UMOV UR4, 0xffffffff ;  /* 0xffffffff00047882 */ /* 0x000fc60000000000 */
[----:B------:R-:W-:Y:S05]  /*18fa0*/  BRA.DIV UR4, `(.L_x_11113) ;  /* 0x0000002e04447947 */ /* 0x000fea000b800000 */
[----:B0-----:R-:W0:Y:S02]  /*18fb0*/  S2R R0, SR_TID.X ;  /* 0x0000000000007919 */ /* 0x001e240000002100 */
[----:B0-----:R-:W-:-:S04]  /*18fc0*/  SHF.R.U32.HI R0, RZ, 0x5, R0 ;  /* 0x00000005ff007819 */ /* 0x001fc80000011600 */
[----:B------:R-:W-:-:S05]  /*18fd0*/  LOP3.LUT R0, R0, 0x3, RZ, 0xc0, !PT ;  /* 0x0000000300007812 */ /* 0x000fca00078ec0ff */
[----:B------:R0:W1:Y:S02]  /*18fe0*/  SHFL.IDX PT, R14, R0, RZ, 0x1f ;  /* 0x00001fff000e7589 */ /* 0x00006400000e0000 */
.L_x_11236:
[----:B-1----:R-:W-:-:S13]  /*18ff0*/  ISETP.NE.AND P0, PT, R14, RZ, PT ;  /* 0x000000ff0e00720c */ /* 0x002fda0003f05270 */
[----:B------:R-:W-:Y:S05]  /*19000*/  @P0 BRA `(.L_x_10863) ;  /* 0x0000000000a80947 */ /* 0x000fea0003800000 */
[----:B------:R-:W-:-:S03]  /*19010*/  UMOV UR4, 0xffffffff ;  /* 0xffffffff00047882 */ /* 0x000fc60000000000 */
[----:B------:R-:W-:Y:S05]  /*19020*/  BRA.DIV UR4, `(.L_x_11114) ;  /* 0x0000002e04587947 */ /* 0x000fea000b800000 */
[----:B------:R-:W-:-:S13]  /*19030*/  ELECT P6, URZ, PT ;  /* 0x00000000003f782f */ /* 0x000fda00038c0000 */
.L_x_11239:
[----:B------:R-:W-:Y:S05]  /*19040*/  @!P6 BRA `(.L_x_10863) ;  /* 0x000000000098e947 */ /* 0x000fea0003800000 */
[----:B------:R-:W-:-:S06]  /*19050*/  ULOP3.LUT UR4, UR37, 0x2, URZ, 0xfc, !UPT ;  /* 0x0000000225047892 */ /* 0x000fcc000f8efc3f */
[----:B0-----:R-:W-:-:S05]  /*19060*/  IMAD.U32 R0, RZ, RZ, UR4 ;  /* 0x00000004ff007e24 */ /* 0x001fca000f8e00ff */
[----:B------:R-:W-:-:S13]  /*19070*/  ISETP.NE.AND P0, PT, R0, 0x3, PT ;  /* 0x000000030000780c */ /* 0x000fda0003f05270 */
[----:B------:R-:W-:Y:S05]  /*19080*/  @!P0 BRA `(.L_x_11115) ;  /* 0x0000000000048947 */ /* 0x000fea0003800000 */
[----:B------:R-:W-:Y:S01]  /*19090*/  BPT.TRAP 0x1 ;  /* 0x000000040000795c */ /* 0x000fe20000300000 */
.L_x_11115:
[C---:B------:R-:W-:Y:S01]  /*190a0*/  LEA R5, R23.reuse, R4, 0x3 ;  /* 0x0000000417057211 */ /* 0x040fe200078e18ff */
[----:B------:R-:W-:Y:S01]  /*190b0*/  VIADD R23, R23, 0x1 ;  /* 0x0000000117177836 */ /* 0x000fe20000000000 */
[----:B------:R-:W-:-:S04]  /*190c0*/  SHF.L.U32 R0, R28, 0x1f, RZ ;  /* 0x0000001f1c007819 */ /* 0x000fc800000006ff */
[----:B------:R-:W0:Y:S01]  /*190d0*/  SYNCS.PHASECHK.TRANS64.TRYWAIT P1, [R5+URZ+0x19c40], R0 ;  /* 0x019c4000050075a7 */ /* 0x000e22000802017f */
[----:B------:R-:W-:-:S04]  /*190e0*/  ISETP.NE.AND P2, PT, R23, 0x2, PT ;  /* 0x000000021700780c */ /* 0x000fc80003f45270 */
[----:B------:R-:W-:Y:S01]  /*190f0*/  SEL R3, RZ, 0x1, P2 ;  /* 0x00000001ff037807 */ /* 0x000fe20001000000 */
[----:B0-----:R-:W-:Y:S08]  /*19100*/  @!P1 BRA `(.L_x_11116) ;  /* 0x0000002c00409947 */ /* 0x001ff00003800000 */
.L_x_11240:
[----:B------:R-:W-:Y:S02]  /*19110*/  SEL R23, R23, RZ, P2 ;  /* 0x000000ff17177207 */ /* 0x000fe40001000000 */
[----:B------:R-:W-:Y:S01]  /*19120*/  LOP3.LUT R2, R28, R3, RZ, 0x3c, !PT ;  /* 0x000000031c027212 */ /* 0x000fe200078e3cff */
[----:B------:R-:W-:Y:S06]  /*19130*/  @!P0 BRA `(.L_x_11117) ;  /* 0x0000000000048947 */ /* 0x000fec0003800000 */
[----:B------:R-:W-:Y:S01]  /*19140*/  BPT.TRAP 0x1 ;  /* 0x000000040000795c */ /* 0x000fe20000300000 */
.L_x_11117:
[----:B------:R-:W-:Y:S01]  /*19150*/  IMAD R23, R23, 0x8, R4 ;  /* 0x0000000817177824 */ /* 0x000fe200078e0204 */
[----:B------:R-:W-:-:S04]  /*19160*/  SHF.L.U32 R2, R2, 0x1f, RZ ;  /* 0x0000001f02027819 */ /* 0x000fc800000006ff */
[----:B------:R-:W1:Y:S02]  /*19170*/  SYNCS.PHASECHK.TRANS64.TRYWAIT P1, [R23+URZ+0x19c40], R2 ;  /* 0x019c4002170075a7 */ /* 0x000e64000802017f */
[----:B-1----:R-:W-:Y:S05]  /*19180*/  @!P1 BRA `(.L_x_11118) ;  /* 0x0000002c00349947 */ /* 0x002fea0003800000 */
.L_x_11241:
[----:B------:R-:W-:Y:S05]  /*19190*/  @!P0 BRA `(.L_x_11119) ;  /* 0x0000000000048947 */ /* 0x000fea0003800000 */
[----:B------:R-:W-:Y:S01]  /*191a0*/  BPT.TRAP 0x1 ;  /* 0x000000040000795c */ /* 0x000fe20000300000 */
.L_x_11119:
[----:B------:R-:W2:Y:S02]  /*191b0*/  SYNCS.PHASECHK.TRANS64.TRYWAIT P1, [R5+URZ+0x19c60], R0 ;  /* 0x019c6000050075a7 */ /* 0x000ea4000802017f */
[----:B--2---:R-:W-:Y:S05]  /*191c0*/  @!P1 BRA `(.L_x_11120) ;  /* 0x0000002c00389947 */ /* 0x004fea0003800000 */
.L_x_11242:
[----:B------:R-:W-:Y:S05]  /*191d0*/  @!P0 BRA `(.L_x_11121) ;  /* 0x0000000000048947 */ /* 0x000fea0003800000 */
[----:B------:R-:W-:Y:S01]  /*191e0*/  BPT.TRAP 0x1 ;  /* 0x000000040000795c */ /* 0x000fe20000300000 */
.L_x_11121:
[----:B------:R-:W3:Y:S02]  /*191f0*/  SYNCS.PHASECHK.TRANS64.TRYWAIT P1, [R23+URZ+0x19c60], R2 ;  /* 0x019c6002170075a7 */ /* 0x000ee4000802017f */
[----:B---3--:R-:W-:Y:S05]  /*19200*/  @!P1 BRA `(.L_x_11122) ;  /* 0x0000002c003c9947 */ /* 0x008fea0003800000 */
.L_x_11243:
[----:B------:R-:W-:Y:S05]  /*19210*/  @!P0 BRA `(.L_x_11123) ;  /* 0x0000000000048947 */ /* 0x000fea0003800000 */
[----:B------:R-:W-:Y:S01]  /*19220*/  BPT.TRAP 0x1 ;  /* 0x000000040000795c */ /* 0x000fe20000300000 */
.L_x_11123:
[----:B------:R-:W4:Y:S02]  /*19230*/  SYNCS.PHASECHK.TRANS64.TRYWAIT P1, [R5+URZ+0x19c80], R0 ;  /* 0x019c8000050075a7 */ /* 0x000f24000802017f */
[----:B----4-:R-:W-:Y:S05]  /*19240*/  @!P1 BRA `(.L_x_11124) ;  /* 0x0000002c00409947 */ /* 0x010fea0003800000 */
.L_x_11244:
[----:B------:R-:W-:Y:S05]  /*19250*/  @!P0 BRA `(.L_x_11125) ;  /* 0x0000000000048947 */ /* 0x000fea0003800000 */
[----:B------:R-:W-:Y:S01]  /*19260*/  BPT.TRAP 0x1 ;  /* 0x000000040000795c */ /* 0x000fe20000300000 */
.L_x_11125:
[----:B------:R0:W0:Y:S02]  /*19270*/  SYNCS.PHASECHK.TRANS64.TRYWAIT P0, [R23+URZ+0x19c80], R2 ;  /* 0x019c8002170075a7 */ /* 0x000024000800017f */
[----:B0-----:R-:W-:Y:S05]  /*19280*/  @!P0 NANOSLEEP.SYNCS 0x989680 ;  /* 0x009896800000895d */ /* 0x001fea0003900000 */
[----:B------:R-:W0:Y:S02]  /*19290*/  @!P0 SYNCS.PHASECHK.TRANS64 P0, [R23+URZ+0x19c80], R2 ;  /* 0x019c8002170085a7 */ /* 0x000e24000800007f */
[----:B0-----:R-:W-:Y:S05]  /*192a0*/  @!P0 BRA `(.L_x_11125) ;  /* 0xfffffffc00f08947 */ /* 0x001fea000383ffff */
.L_x_10863:
[----:B------:R-:W-:Y:S05]  /*192b0*/  BSYNC B8 ;  /* 0x0000000000087941 */ /* 0x000fea0003800000 */
.L_x_10860:
[----:B------:R-:W-:Y:S05]  /*192c0*/  EXIT ;  /* 0x000000000000794d */ /* 0x000fea0003800000 */
.L_x_10879:
[----:B-1----:R1:W2:Y:S02]  /*192d0*/  SYNCS.PHASECHK.TRANS64.TRYWAIT P6, [R68+URZ+0x19c90], R79 ;  /* 0x019c904f440075a7 */ /* 0x0022a400080c017f */
[----:B--2---:R-:W-:Y:S05]  /*192e0*/  @!P6 NANOSLEEP.SYNCS 0x989680 ;  /* 0x009896800000e95d */ /* 0x004fea0003900000 */
[----:B------:R-:W2:Y:S02]  /*192f0*/  @!P6 SYNCS.PHASECHK.TRANS64 P6, [R68+URZ+0x19c90], R79 ;  /* 0x019c904f4400e5a7 */ /* 0x000ea400080c007f */
[----:B--2---:R-:W-:Y:S05]  /*19300*/  @!P6 BRA `(.L_x_10879) ;  /* 0xfffffffc00f0e947 */ /* 0x004fea000383ffff */
[----:B------:R-:W-:Y:S05]  /*19310*/  BRA `(.L_x_11126) ;  /* 0xfffffe9400347947 */ /* 0x000fea000383ffff */
.L_x_10880:
        /* <DEDUP_REMOVED lines=8> */
.L_x_11128:
[----:B------:R-:W-:Y:S05]  /*193a0*/  BSYNC B1 ;  /* 0x0000000000017941 */ /* 0x000fea0003800000 */
.L_x_11127:
        /* <DEDUP_REMOVED lines=8> */
.L_x_11129:
[----:B------:R-:W-:Y:S05]  /*19430*/  BRA `(.L_x_11130) ;  /* 0xfffffe9400007947 */ /* 0x000fea000383ffff */
.L_x_10896:
[----:B-1----:R1:W2:Y:S02]  /*19440*/  SYNCS.PHASECHK.TRANS64.TRYWAIT P6, [R68+URZ+0x19c90], R79 ;  /* 0x019c904f440075a7 */ /* 0x0022a400080c017f */
[----:B--2---:R-:W-:Y:S05]  /*19450*/  @!P6 NANOSLEEP.SYNCS 0x989680 ;  /* 0x009896800000e95d */ /* 0x004fea0003900000 */
[----:B------:R-:W2:Y:S02]  /*19460*/  @!P6 SYNCS.PHASECHK.TRANS64 P6, [R68+URZ+0x19c90], R79 ;  /* 0x019c904f4400e5a7 */ /* 0x000ea400080c007f */
[----:B--2---:R-:W-:Y:S05]  /*19470*/  @!P6 BRA `(.L_x_10896) ;  /* 0xfffffffc00f0e947 */ /* 0x004fea000383ffff */
[----:B------:R-:W-:Y:S05]  /*19480*/  BRA `(.L_x_11131) ;  /* 0xfffffeac004c7947 */ /* 0x000fea000383ffff */
.L_x_10897:
[----:B------:R-:W-:Y:S01]  /*19490*/  BSSY B1, `(.L_x_11132) ;  /* 0x0000008000017945 */ /* 0x000fe20003800000 */
[----:B0-----:R-:W-:Y:S01]  /*194a0*/  IMAD.MOV.U32 R13, RZ, RZ, R82 ;  /* 0x000000ffff0d7224 */ /* 0x001fe200078e0052 */
[----:B------:R-:W-:Y:S01]  /*194b0*/  MOV R11, 0x1e1f ;  /* 0x00001e1f000b7802 */ /* 0x000fe20000000f00 */
[----:B------:R-:W-:Y:S02]  /*194c0*/  IMAD.MOV.U32 R12, RZ, RZ, RZ ;  /* 0x000000ffff0c7224 */ /* 0x000fe400078e00ff */
[----:B------:R-:W-:-:S07]  /*194d0*/  IMAD.MOV.U32 R15, RZ, RZ, -0x1 ;  /* 0xffffffffff0f7424 */ /* 0x000fce00078e00ff */
[----:B-1----:R-:W-:Y:S05]  /*194e0*/  WARPSYNC.COLLECTIVE R15, `(.L_x_11133) ;  /* 0x000000000f087348 */ /* 0x002fea0003c00000 */
[----:B------:R0:W2:Y:S02]  /*194f0*/  SHFL.IDX P6, R14, R13, R12, R11 ;  /* 0x0000000c0d0e7389 */ /* 0x0000a400000c000b */
[----:B012---:R-:W-:Y:S01]  /*19500*/  ENDCOLLECTIVE ;  /* 0x000000000000791b */ /* 0x007fe20003800000 */
.L_x_11133:
[----:B------:R-:W-:Y:S05]  /*19510*/  BSYNC B1 ;  /* 0x0000000000017941 */ /* 0x000fea0003800000 */
.L_x_11132:
        /* <DEDUP_REMOVED lines=8> */
.L_x_11134:
[----:B------:R-:W-:Y:S01]  /*195a0*/  IMAD.MOV.U32 R84, RZ, RZ, R14 ;  /* 0x000000ffff547224 */ /* 0x000fe200078e000e */
[----:B------:R-:W-:Y:S06]  /*195b0*/  BRA `(.L_x_11135) ;  /* 0xfffffeac00147947 */ /* 0x000fec000383ffff */
.L_x_10906:
[----:B0-----:R0:W1:Y:S02]  /*195c0*/  SYNCS.PHASECHK.TRANS64.TRYWAIT P5, [R68+URZ+0x19c90], R79 ;  /* 0x019c904f440075a7 */ /* 0x00106400080a017f */
[----:B-1----:R-:W-:Y:S05]  /*195d0*/  @!P5 NANOSLEEP.SYNCS 0x989680 ;  /* 0x009896800000d95d */ /* 0x002fea0003900000 */
[----:B------:R-:W1:Y:S02]  /*195e0*/  @!P5 SYNCS.PHASECHK.TRANS64 P5, [R68+URZ+0x19c90], R79 ;  /* 0x019c904f4400d5a7 */ /* 0x000e6400080a007f */
[----:B-1----:R-:W-:Y:S05]  /*195f0*/  @!P5 BRA `(.L_x_10906) ;  /* 0xfffffffc00f0d947 */ /* 0x002fea000383ffff */
[----:B------:R-:W-:Y:S05]  /*19600*/  BRA `(.L_x_11136) ;  /* 0xfffffecc000c7947 */ /* 0x000fea000383ffff */
.L_x_10907:
[----:B------:R-:W-:Y:S01]  /*19610*/  BSSY B1, `(.L_x_11137) ;  /* 0x0000007000017945 */ /* 0x000fe20003800000 */
[----:B------:R-:W-:Y:S02]  /*19620*/  IMAD.MOV.U32 R12, RZ, RZ, RZ ;  /* 0x000000ffff0c7224 */ /* 0x000fe400078e00ff */
[----:B------:R-:W-:Y:S02]  /*19630*/  IMAD.MOV.U32 R11, RZ, RZ, 0x1e1f ;  /* 0x00001e1fff0b7424 */ /* 0x000fe400078e00ff */
[----:B------:R-:W-:-:S07]  /*19640*/  IMAD.MOV.U32 R15, RZ, RZ, -0x1 ;  /* 0xffffffffff0f7424 */ /* 0x000fce00078e00ff */
[----:B0-----:R-:W-:Y:S05]  /*19650*/  WARPSYNC.COLLECTIVE R15, `(.L_x_11138) ;  /* 0x000000000f087348 */ /* 0x001fea0003c00000 */
[----:B------:R1:W2:Y:S02]  /*19660*/  SHFL.IDX P6, R14, R13, R12, R11 ;  /* 0x0000000c0d0e7389 */ /* 0x0002a400000c000b */
[----:B012---:R-:W-:Y:S01]  /*19670*/  ENDCOLLECTIVE ;  /* 0x000000000000791b */ /* 0x007fe20003800000 */
.L_x_11138:
[----:B------:R-:W-:Y:S05]  /*19680*/  BSYNC B1 ;  /* 0x0000000000017941 */ /* 0x000fea0003800000 */
.L_x_11137:
        /* <DEDUP_REMOVED lines=8> */
.L_x_11139:
[----:B------:R-:W-:Y:S05]  /*19710*/  BRA `(.L_x_11140) ;  /* 0xfffffecc00407947 */ /* 0x000fea000383ffff */
.L_x_10911:
[----:B0-----:R0:W2:Y:S02]  /*19720*/  SYNCS.PHASECHK.TRANS64.TRYWAIT P0, [R68+URZ+0x19cb0], R79 ;  /* 0x019cb04f440075a7 */ /* 0x0010a4000800017f */
[----:B--2---:R-:W-:Y:S05]  /*19730*/  @!P0 NANOSLEEP.SYNCS 0x989680 ;  /* 0x009896800000895d */ /* 0x004fea0003900000 */
[----:B------:R-:W2:Y:S02]  /*19740*/  @!P0 SYNCS.PHASECHK.TRANS64 P0, [R68+URZ+0x19cb0], R79 ;  /* 0x019cb04f440085a7 */ /* 0x000ea4000800007f */
[----:B--2---:R-:W-:Y:S05]  /*19750*/  @!P0 BRA `(.L_x_10911) ;  /* 0xfffffffc00f08947 */ /* 0x004fea000383ffff */
[----:B------:R-:W-:Y:S05]  /*19760*/  BRA `(.L_x_11141) ;  /* 0xfffffecc00d07947 */ /* 0x000fea000383ffff */
.L_x_10929:
        /* <DEDUP_REMOVED lines=8> */
.L_x_11143:
[----:B------:R-:W-:Y:S05]  /*197f0*/  BSYNC B1 ;  /* 0x0000000000017941 */ /* 0x000fea0003800000 */
.L_x_11142:
        /* <DEDUP_REMOVED lines=8> */
.L_x_11144:
[----:B------:R-:W-:Y:S02]  /*19880*/  IMAD.MOV.U32 R13, RZ, RZ, R30 ;  /* 0x000000ffff0d7224 */ /* 0x000fe400078e001e */
[----:B------:R-:W-:-:S07]  /*19890*/  IMAD.MOV.U32 R29, RZ, RZ, R14 ;  /* 0x000000ffff1d7224 */ /* 0x000fce00078e000e */
[----:B------:R-:W-:Y:S05]  /*198a0*/  WARPSYNC.COLLECTIVE R15, `(.L_x_11145) ;  /* 0x000000000f087348 */ /* 0x000fea0003c00000 */
[----:B------:R0:W1:Y:S02]  /*198b0*/  SHFL.IDX P6, R14, R13, R12, R11 ;  /* 0x0000000c0d0e7389 */ /* 0x00006400000c000b */
[----:B01----:R-:W-:Y:S01]  /*198c0*/  ENDCOLLECTIVE ;  /* 0x000000000000791b */ /* 0x003fe20003800000 */
.L_x_11145:
[----:B------:R-:W-:Y:S01]  /*198d0*/  MOV R13, R26 ;  /* 0x0000001a000d7202 */ /* 0x000fe20000000f00 */
[----:B------:R-:W-:-:S07]  /*198e0*/  IMAD.MOV.U32 R3, RZ, RZ, R14 ;  /* 0x000000ffff037224 */ /* 0x000fce00078e000e */
[----:B------:R-:W-:Y:S05]  /*198f0*/  WARPSYNC.COLLECTIVE R15, `(.L_x_11146) ;  /* 0x000000000f087348 */ /* 0x000fea0003c00000 */
[----:B------:R0:W1:Y:S02]  /*19900*/  SHFL.IDX P6, R14, R13, R12, R11 ;  /* 0x0000000c0d0e7389 */ /* 0x00006400000c000b */
[----:B01----:R-:W-:Y:S01]  /*19910*/  ENDCOLLECTIVE ;  /* 0x000000000000791b */ /* 0x003fe20003800000 */
.L_x_11146:
[----:B------:R-:W-:Y:S05]  /*19920*/  BRA `(.L_x_11147) ;  /* 0xfffffedc00287947 */ /* 0x000fea000383ffff */
.L_x_10933:
[----:B-1----:R1:W3:Y:S02]  /*19930*/  SYNCS.PHASECHK.TRANS64.TRYWAIT P0, [R18+URZ+0x19c00], R21 ;  /* 0x019c0015120075a7 */ /* 0x0022e4000800017f */
[----:B---3--:R-:W-:Y:S05]  /*19940*/  @!P0 NANOSLEEP.SYNCS 0x989680 ;  /* 0x009896800000895d */ /* 0x008fea0003900000 */
[----:B------:R-:W3:Y:S02]  /*19950*/  @!P0 SYNCS.PHASECHK.TRANS64 P0, [R18+URZ+0x19c00], R21 ;  /* 0x019c0015120085a7 */ /* 0x000ee4000800007f */
[----:B---3--:R-:W-:Y:S05]  /*19960*/  @!P0 BRA `(.L_x_10933) ;  /* 0xfffffffc00f08947 */ /* 0x008fea000383ffff */
[----:B------:R-:W-:Y:S05]  /*19970*/  BRA `(.L_x_11148) ;  /* 0xfffffedc00f47947 */ /* 0x000fea000383ffff */
.L_x_10939:
        /* <DEDUP_REMOVED lines=8> */
.L_x_11150:
[----:B------:R-:W-:Y:S05]  /*19a00*/  BSYNC B1 ;  /* 0x0000000000017941 */ /* 0x000fea0003800000 */
.L_x_11149:
        /* <DEDUP_REMOVED lines=8> */
.L_x_11151:
[----:B------:R-:W-:Y:S02]  /*19a90*/  IMAD.MOV.U32 R13, RZ, RZ, R30 ;  /* 0x000000ffff0d7224 */ /* 0x000fe400078e001e */
[----:B------:R-:W-:-:S07]  /*19aa0*/  IMAD.MOV.U32 R29, RZ, RZ, R14 ;  /* 0x000000ffff1d7224 */ /* 0x000fce00078e000e */
[----:B------:R-:W-:Y:S05]  /*19ab0*/  WARPSYNC.COLLECTIVE R15, `(.L_x_11152) ;  /* 0x000000000f087348 */ /* 0x000fea0003c00000 */
[----:B------:R0:W1:Y:S02]  /*19ac0*/  SHFL.IDX P6, R14, R13, R12, R11 ;  /* 0x0000000c0d0e7389 */ /* 0x00006400000c000b */
[----:B01----:R-:W-:Y:S01]  /*19ad0*/  ENDCOLLECTIVE ;  /* 0x000000000000791b */ /* 0x003fe20003800000 */
.L_x_11152:
[----:B------:R-:W-:Y:S02]  /*19ae0*/  IMAD.MOV.U32 R13, RZ, RZ, R26 ;  /* 0x000000ffff0d7224 */ /* 0x000fe400078e001a */
[----:B------:R-:W-:-:S07]  /*19af0*/  IMAD.MOV.U32 R3, RZ, RZ, R14 ;  /* 0x000000ffff037224 */ /* 0x000fce00078e000e */
[----:B------:R-:W-:Y:S05]  /*19b00*/  WARPSYNC.COLLECTIVE R15, `(.L_x_11153) ;  /* 0x000000000f087348 */ /* 0x000fea0003c00000 */
[----:B------:R0:W1:Y:S02]  /*19b10*/  SHFL.IDX P6, R14, R13, R12, R11 ;  /* 0x0000000c0d0e7389 */ /* 0x00006400000c000b */
[----:B01----:R-:W-:Y:S01]  /*19b20*/  ENDCOLLECTIVE ;  /* 0x000000000000791b */ /* 0x003fe20003800000 */
.L_x_11153:
[----:B------:R-:W-:Y:S01]  /*19b30*/  MOV R21, R14 ;  /* 0x0000000e00157202 */ /* 0x000fe20000000f00 */
[----:B------:R-:W-:Y:S06]  /*19b40*/  BRA `(.L_x_11154) ;  /* 0xfffffef400707947 */ /* 0x000fec000383ffff */
.L_x_10943:
[----:B-1----:R1:W3:Y:S02]  /*19b50*/  SYNCS.PHASECHK.TRANS64.TRYWAIT P0, [R18+URZ+0x19c00], R37 ;  /* 0x019c0025120075a7 */ /* 0x0022e4000800017f */
[----:B---3--:R-:W-:Y:S05]  /*19b60*/  @!P0 NANOSLEEP.SYNCS 0x989680 ;  /* 0x009896800000895d */ /* 0x008fea0003900000 */
[----:B------:R-:W3:Y:S02]  /*19b70*/  @!P0 SYNCS.PHASECHK.TRANS64 P0, [R18+URZ+0x19c00], R37 ;  /* 0x019c0025120085a7 */ /* 0x000ee4000800007f */
[----:B---3--:R-:W-:Y:S05]  /*19b80*/  @!P0 BRA `(.L_x_10943) ;  /* 0xfffffffc00f08947 */ /* 0x008fea000383ffff */
[----:B------:R-:W-:Y:S05]  /*19b90*/  BRA `(.L_x_11155) ;  /* 0xfffffef800407947 */ /* 0x000fea000383ffff */
.L_x_10949:
[----:B-1----:R1:W2:Y:S02]  /*19ba0*/  SYNCS.PHASECHK.TRANS64.TRYWAIT P1, [R3+URZ+0x19c30], R4 ;  /* 0x019c3004030075a7 */ /* 0x0022a4000802017f */
[----:B--2---:R-:W-:Y:S05]  /*19bb0*/  @!P1 NANOSLEEP.SYNCS 0x989680 ;  /* 0x009896800000995d */ /* 0x004fea0003900000 */
[----:B------:R-:W2:Y:S02]  /*19bc0*/  @!P1 SYNCS.PHASECHK.TRANS64 P1, [R3+URZ+0x19c30], R4 ;  /* 0x019c3004030095a7 */ /* 0x000ea4000802007f */
[----:B--2---:R-:W-:Y:S05]  /*19bd0*/  @!P1 BRA `(.L_x_10949) ;  /* 0xfffffffc00f09947 */ /* 0x004fea000383ffff */
[----:B------:R-:W-:Y:S05]  /*19be0*/  BRA `(.L_x_10948) ;  /* 0xffffff1800b07947 */ /* 0x000fea000383ffff */
.L_x_10957:
[----:B-1----:R1:W2:Y:S02]  /*19bf0*/  SYNCS.PHASECHK.TRANS64.TRYWAIT P1, [R0+URZ+0x19c30], R5 ;  /* 0x019c3005000075a7 */ /* 0x0022a4000802017f */
[----:B--2---:R-:W-:Y:S05]  /*19c00*/  @!P1 NANOSLEEP.SYNCS 0x989680 ;  /* 0x009896800000995d */ /* 0x004fea0003900000 */
[----:B------:R-:W2:Y:S02]  /*19c10*/  @!P1 SYNCS.PHASECHK.TRANS64 P1, [R0+URZ+0x19c30], R5 ;  /* 0x019c3005000095a7 */ /* 0x000ea4000802007f */
[----:B--2---:R-:W-:Y:S05]  /*19c20*/  @!P1 BRA `(.L_x_10957) ;  /* 0xfffffffc00f09947 */ /* 0x004fea000383ffff */
[----:B------:R-:W-:Y:S05]  /*19c30*/  BRA `(.L_x_10956) ;  /* 0xffffff3c00387947 */ /* 0x000fea000383ffff */
.L_x_10962:
[----:B-1----:R1:W2:Y:S02]  /*19c40*/  SYNCS.PHASECHK.TRANS64.TRYWAIT P1, [R7+URZ+0x19c50], R5 ;  /* 0x019c5005070075a7 */ /* 0x0022a4000802017f */
[----:B--2---:R-:W-:Y:S05]  /*19c50*/  @!P1 NANOSLEEP.SYNCS 0x989680 ;  /* 0x009896800000995d */ /* 0x004fea0003900000 */
[----:B------:R-:W2:Y:S02]  /*19c60*/  @!P1 SYNCS.PHASECHK.TRANS64 P1, [R7+URZ+0x19c50], R5 ;  /* 0x019c5005070095a7 */ /* 0x000ea4000802007f */
[----:B--2---:R-:W-:Y:S05]  /*19c70*/  @!P1 BRA `(.L_x_10962) ;  /* 0xfffffffc00f09947 */ /* 0x004fea000383ffff */
[----:B------:R-:W-:Y:S05]  /*19c80*/  BRA `(.L_x_10961) ;  /* 0xffffff3c00b87947 */ /* 0x000fea000383ffff */
.L_x_10970:
[----:B-1----:R1:W2:Y:S02]  /*19c90*/  SYNCS.PHASECHK.TRANS64.TRYWAIT P1, [R4+URZ+0x19c50], R7 ;  /* 0x019c5007040075a7 */ /* 0x0022a4000802017f */
[----:B--2---:R-:W-:Y:S05]  /*19ca0*/  @!P1 NANOSLEEP.SYNCS 0x989680 ;  /* 0x009896800000995d */ /* 0x004fea0003900000 */
[----:B------:R-:W2:Y:S02]  /*19cb0*/  @!P1 SYNCS.PHASECHK.TRANS64 P1, [R4+URZ+0x19c50], R7 ;  /* 0x019c5007040095a7 */ /* 0x000ea4000802007f */
[----:B--2---:R-:W-:Y:S05]  /*19cc0*/  @!P1 BRA `(.L_x_10970) ;  /* 0xfffffffc00f09947 */ /* 0x004fea000383ffff */
[----:B------:R-:W-:Y:S05]  /*19cd0*/  BRA `(.L_x_10969) ;  /* 0xffffff58003c7947 */ /* 0x000fea000383ffff */
.L_x_10998:
        /* <DEDUP_REMOVED lines=11> */
.L_x_11157:
[----:B------:R-:W-:Y:S05]  /*19d90*/  BSYNC B1 ;  /* 0x0000000000017941 */ /* 0x000fea0003800000 */
.L_x_11156:
[----:B------:R-:W-:Y:S05]  /*19da0*/  BRA `(.L_x_11158) ;  /* 0xffffff9800007947 */ /* 0x000fea000383ffff */
.L_x_11000:
[----:B------:R-:W-:Y:S01]  /*19db0*/  BSSY B1, `(.L_x_11159) ;  /* 0x0000006000017945 */ /* 0x000fe20003800000 */
[----:B------:R-:W-:-:S07]  /*19dc0*/  IMAD.MOV.U32 R15, RZ, RZ, -0x1 ;  /* 0xffffffffff0f7424 */ /* 0x000fce00078e00ff */
[----:B0-----:R-:W-:Y:S05]  /*19dd0*/  WARPSYNC.COLLECTIVE R15, `(.L_x_11160) ;  /* 0x000000000f0c7348 */ /* 0x001fea0003c00000 */
[----:B------:R-:W-:Y:S02]  /*19de0*/  ELECT P6, UR62, PT ;  /* 0x00000000003e782f */ /* 0x000fe400038c0000 */
[----:B------:R-:W-:Y:S01]  /*19df0*/  MOV R14, UR62 ;  /* 0x0000003e000e7c02 */ /* 0x000fe20008000f00 */
[----:B0-----:R-:W-:Y:S10]  /*19e00*/  ENDCOLLECTIVE ;  /* 0x000000000000791b */ /* 0x001ff40003800000 */
.L_x_11160:
[----:B------:R-:W-:Y:S05]  /*19e10*/  BSYNC B1 ;  /* 0x0000000000017941 */ /* 0x000fea0003800000 */
.L_x_11159:
[----:B------:R-:W-:Y:S05]  /*19e20*/  BRA `(.L_x_10999) ;  /* 0xffffff9400f87947 */ /* 0x000fea000383ffff */
.L_x_11002:
[----:B0-----:R0:W1:Y:S02]  /*19e30*/  SYNCS.PHASECHK.TRANS64.TRYWAIT P0, [R22+URZ+0x19c20], R4 ;  /* 0x019c2004160075a7 */ /* 0x001064000800017f */
[----:B-1----:R-:W-:Y:S05]  /*19e40*/  @!P0 NANOSLEEP.SYNCS 0x989680 ;  /* 0x009896800000895d */ /* 0x002fea0003900000 */
[----:B------:R-:W1:Y:S02]  /*19e50*/  @!P0 SYNCS.PHASECHK.TRANS64 P0, [R22+URZ+0x19c20], R4 ;  /* 0x019c2004160085a7 */ /* 0x000e64000800007f */
[----:B-1----:R-:W-:Y:S05]  /*19e60*/  @!P0 BRA `(.L_x_11002) ;  /* 0xfffffffc00f08947 */ /* 0x002fea000383ffff */
[----:B------:R-:W-:Y:S05]  /*19e70*/  BRA `(.L_x_11161) ;  /* 0xffffff9800087947 */ /* 0x000fea000383ffff */
.L_x_11006:
[----:B-1----:R1:W2:Y:S02]  /*19e80*/  SYNCS.PHASECHK.TRANS64.TRYWAIT P0, [R7+URZ+0x19ca0], R10 ;  /* 0x019ca00a070075a7 */ /* 0x0022a4000800017f */
[----:B--2---:R-:W-:Y:S05]  /*19e90*/  @!P0 NANOSLEEP.SYNCS 0x989680 ;  /* 0x009896800000895d */ /* 0x004fea0003900000 */
[----:B------:R-:W2:Y:S02]  /*19ea0*/  @!P0 SYNCS.PHASECHK.TRANS64 P0, [R7+URZ+0x19ca0], R10 ;  /* 0x019ca00a070085a7 */ /* 0x000ea4000800007f */
[----:B--2---:R-:W-:Y:S05]  /*19eb0*/  @!P0 BRA `(.L_x_11006) ;  /* 0xfffffffc00f08947 */ /* 0x004fea000383ffff */
[----:B------:R-:W-:Y:S05]  /*19ec0*/  BRA `(.L_x_11162) ;  /* 0xffffff9800247947 */ /* 0x000fea000383ffff */
.L_x_11013:
[----:B0-----:R0:W2:Y:S02]  /*19ed0*/  SYNCS.PHASECHK.TRANS64.TRYWAIT P0, [R7+URZ+0x19cc0], R10 ;  /* 0x019cc00a070075a7 */ /* 0x0010a4000800017f */
[----:B--2---:R-:W-:Y:S05]  /*19ee0*/  @!P0 NANOSLEEP.SYNCS 0x989680 ;  /* 0x009896800000895d */ /* 0x004fea0003900000 */
[----:B------:R-:W2:Y:S02]  /*19ef0*/  @!P0 SYNCS.PHASECHK.TRANS64 P0, [R7+URZ+0x19cc0], R10 ;  /* 0x019cc00a070085a7 */ /* 0x000ea4000800007f */
[----:B--2---:R-:W-:Y:S05]  /*19f00*/  @!P0 BRA `(.L_x_11013) ;  /* 0xfffffffc00f08947 */ /* 0x004fea000383ffff */
[----:B------:R-:W-:Y:S05]  /*19f10*/  BRA `(.L_x_11163) ;  /* 0xffffff9c00207947 */ /* 0x000fea000383ffff */
.L_x_11022:
[----:B0-----:R0:W1:Y:S02]  /*19f20*/  SYNCS.PHASECHK.TRANS64.TRYWAIT P1, [R8+URZ+0x19ca0], R7 ;  /* 0x019ca007080075a7 */ /* 0x001064000802017f */
[----:B-1----:R-:W-:Y:S05]  /*19f30*/  @!P1 NANOSLEEP.SYNCS 0x989680 ;  /* 0x009896800000995d */ /* 0x002fea0003900000 */
[----:B------:R-:W1:Y:S02]  /*19f40*/  @!P1 SYNCS.PHASECHK.TRANS64 P1, [R8+URZ+0x19ca0], R7 ;  /* 0x019ca007080095a7 */ /* 0x000e64000802007f */
[----:B-1----:R-:W-:Y:S05]  /*19f50*/  @!P1 BRA `(.L_x_11022) ;  /* 0xfffffffc00f09947 */ /* 0x002fea000383ffff */
[----:B------:R-:W-:Y:S05]  /*19f60*/  BRA `(.L_x_11164) ;  /* 0xffffffa000607947 */ /* 0x000fea000383ffff */
.L_x_11029:
[----:B-1----:R1:W2:Y:S02]  /*19f70*/  SYNCS.PHASECHK.TRANS64.TRYWAIT P1, [R8+URZ+0x19cc0], R7 ;  /* 0x019cc007080075a7 */ /* 0x0022a4000802017f */
[----:B--2---:R-:W-:Y:S05]  /*19f80*/  @!P1 NANOSLEEP.SYNCS 0x989680 ;  /* 0x009896800000995d */ /* 0x004fea0003900000 */
[----:B------:R-:W2:Y:S02]  /*19f90*/  @!P1 SYNCS.PHASECHK.TRANS64 P1, [R8+URZ+0x19cc0], R7 ;  /* 0x019cc007080095a7 */ /* 0x000ea4000802007f */
[----:B--2---:R-:W-:Y:S05]  /*19fa0*/  @!P1 BRA `(.L_x_11029) ;  /* 0xfffffffc00f09947 */ /* 0x004fea000383ffff */
[----:B------:R-:W-:Y:S05]  /*19fb0*/  BRA `(.L_x_11165) ;  /* 0xffffffa400587947 */ /* 0x000fea000383ffff */
.L_x_11046:
[----:B-1----:R-:W0:Y:S01]  /*19fc0*/  S2R R20, SR_TID.X ;  /* 0x0000000000147919 */ /* 0x002e220000002100 */
        /* <DEDUP_REMOVED lines=10> */
.L_x_11167:
[----:B------:R-:W-:Y:S05]  /*1a070*/  BSYNC B0 ;  /* 0x0000000000007941 */ /* 0x000fea0003800000 */
.L_x_11166:
[----:B------:R-:W-:Y:S05]  /*1a080*/  BRA `(.L_x_11168) ;  /* 0xffffffb400187947 */ /* 0x000fea000383ffff */
.L_x_11049:
[----:B0-----:R-:W2:Y:S02]  /*1a090*/  LDL R0, [R1+0x38] ;  /* 0x0000380001007983 */ /* 0x001ea40000100800 */
[----:B--2---:R0:W1:Y:S02]  /*1a0a0*/  SYNCS.PHASECHK.TRANS64.TRYWAIT P0, [R4+URZ+0x19c80], R0 ;  /* 0x019c8000040075a7 */ /* 0x004064000800017f */
[----:B-1----:R-:W-:Y:S05]  /*1a0b0*/  @!P0 NANOSLEEP.SYNCS 0x989680 ;  /* 0x009896800000895d */ /* 0x002fea0003900000 */
[----:B------:R-:W1:Y:S02]  /*1a0c0*/  @!P0 SYNCS.PHASECHK.TRANS64 P0, [R4+URZ+0x19c80], R0 ;  /* 0x019c8000040085a7 */ /* 0x000e64000800007f */
[----:B-1----:R-:W-:Y:S05]  /*1a0d0*/  @!P0 BRA `(.L_x_11049) ;  /* 0xfffffffc00ec8947 */ /* 0x002fea000383ffff */
[----:B------:R-:W-:Y:S05]  /*1a0e0*/  BRA `(.L_x_11169) ;  /* 0xffffffb4002c7947 */ /* 0x000fea000383ffff */
.L_x_11050:
        /* <DEDUP_REMOVED lines=8> */
.L_x_11171:
[----:B------:R-:W-:Y:S05]  /*1a170*/  BSYNC B0 ;  /* 0x0000000000007941 */ /* 0x000fea0003800000 */
.L_x_11170:
        /* <DEDUP_REMOVED lines=9> */
.L_x_11172:
        /* <DEDUP_REMOVED lines=9> */
[CC--:B0-----:R-:W-:Y:S02]  /*1a2a0*/  ISETP.GE.AND P4, PT, R15.reuse, R11.reuse, PT ;  /* 0x0000000b0f00720c */ /* 0x0c1fe40003f86270 */
        /* <DEDUP_REMOVED lines=17> */
.L_x_11173:
[----:B------:R-:W-:Y:S01]  /*1a3c0*/  @!PT LDS RZ, [RZ] ;  /* 0x00000000fffff984 */ /* 0x000fe20000000800 */
[----:B------:R-:W-:Y:S01]  /*1a3d0*/  @!PT LDS RZ, [RZ] ;  /* 0x00000000fffff984 */ /* 0x000fe20000000800 */
[----:B------:R-:W-:Y:S01]  /*1a3e0*/  @!PT LDS RZ, [RZ] ;  /* 0x00000000fffff984 */ /* 0x000fe20000000800 */
[----:B------:R0:W-:Y:S01]  /*1a3f0*/  LDGSTS.E.BYPASS.LTC128B.128 [R0+0xb000], desc[UR42][R6.64+0x40], !P3 ;  /* 0x0b00004006007fae */ /* 0x0001e2000d901d6a */
[----:B------:R-:W-:Y:S02]  /*1a400*/  ISETP.GE.AND P3, PT, R2, 0x41, PT ;  /* 0x000000410200780c */ /* 0x000fe40003f66270 */
[----:B------:R-:W-:Y:S01]  /*1a410*/  MOV R13, R8 ;  /* 0x00000008000d7202 */ /* 0x000fe20000000f00 */
[----:B------:R-:W-:-:S10]  /*1a420*/  IMAD.MOV.U32 R9, RZ, RZ, R14 ;  /* 0x000000ffff097224 */ /* 0x000fd400078e000e */
[----:B0-----:R-:W-:Y:S05]  /*1a430*/  WARPSYNC.COLLECTIVE R15, `(.L_x_11174) ;  /* 0x000000000f087348 */ /* 0x001fea0003c00000 */
[----:B------:R1:W2:Y:S02]  /*1a440*/  SHFL.IDX P6, R14, R13, R12, R11 ;  /* 0x0000000c0d0e7389 */ /* 0x0002a400000c000b */
[----:B012---:R-:W-:Y:S01]  /*1a450*/  ENDCOLLECTIVE ;  /* 0x000000000000791b */ /* 0x007fe20003800000 */
.L_x_11174:
[----:B------:R-:W-:Y:S01]  /*1a460*/  IMAD.MOV.U32 R6, RZ, RZ, R14 ;  /* 0x000000ffff067224 */ /* 0x000fe200078e000e */
[----:B------:R-:W-:Y:S06]  /*1a470*/  BRA `(.L_x_11175) ;  /* 0xffffffb4001c7947 */ /* 0x000fec000383ffff */
.L_x_11055:
[----:B---3--:R-:W3:Y:S02]  /*1a480*/  LDL R2, [R1+0x38] ;  /* 0x0000380001027983 */ /* 0x008ee40000100800 */
[----:B---3--:R3:W4:Y:S02]  /*1a490*/  SYNCS.PHASECHK.TRANS64.TRYWAIT P0, [R4+URZ+0x19c40], R2 ;  /* 0x019c4002040075a7 */ /* 0x008724000800017f */
[----:B----4-:R-:W-:Y:S05]  /*1a4a0*/  @!P0 NANOSLEEP.SYNCS 0x989680 ;  /* 0x009896800000895d */ /* 0x010fea0003900000 */
[----:B------:R-:W4:Y:S02]  /*1a4b0*/  @!P0 SYNCS.PHASECHK.TRANS64 P0, [R4+URZ+0x19c40], R2 ;  /* 0x019c4002040085a7 */ /* 0x000f24000800007f */
[----:B----4-:R-:W-:Y:S05]  /*1a4c0*/  @!P0 BRA `(.L_x_11055) ;  /* 0xfffffffc00ec8947 */ /* 0x010fea000383ffff */
[----:B------:R-:W-:Y:S05]  /*1a4d0*/  BRA `(.L_x_11176) ;  /* 0xffffffb4008c7947 */ /* 0x000fea000383ffff */
.L_x_11056:
[----:B------:R-:W-:Y:S01]  /*1a4e0*/  BSSY B0, `(.L_x_11177) ;  /* 0x0000008000007945 */ /* 0x000fe20003800000 */
[----:B------:R-:W-:Y:S02]  /*1a4f0*/  IMAD.MOV.U32 R13, RZ, RZ, R6 ;  /* 0x000000ffff0d7224 */ /* 0x000fe400078e0006 */
[----:B------:R-:W-:Y:S02]  /*1a500*/  IMAD.MOV.U32 R12, RZ, RZ, RZ ;  /* 0x000000ffff0c7224 */ /* 0x000fe400078e00ff */
[----:B------:R-:W-:Y:S02]  /*1a510*/  IMAD.MOV.U32 R11, RZ, RZ, 0x1e1f ;  /* 0x00001e1fff0b7424 */ /* 0x000fe400078e00ff */
[----:B------:R-:W-:-:S07]  /*1a520*/  IMAD.MOV.U32 R15, RZ, RZ, -0x1 ;  /* 0xffffffffff0f7424 */ /* 0x000fce00078e00ff */
[----:B--2---:R-:W-:Y:S05]  /*1a530*/  WARPSYNC.COLLECTIVE R15, `(.L_x_11178) ;  /* 0x000000000f087348 */ /* 0x004fea0003c00000 */
[----:B------:R0:W1:Y:S02]  /*1a540*/  SHFL.IDX P6, R14, R13, R12, R11 ;  /* 0x0000000c0d0e7389 */ /* 0x00006400000c000b */
[----:B012---:R-:W-:Y:S01]  /*1a550*/  ENDCOLLECTIVE ;  /* 0x000000000000791b */ /* 0x007fe20003800000 */
.L_x_11178:
[----:B------:R-:W-:Y:S05]  /*1a560*/  BSYNC B0 ;  /* 0x0000000000007941 */ /* 0x000fea0003800000 */
.L_x_11177:
        /* <DEDUP_REMOVED lines=8> */
.L_x_11179:
[----:B------:R-:W-:Y:S01]  /*1a5f0*/  IMAD.MOV.U32 R13, RZ, RZ, R6 ;  /* 0x000000ffff0d7224 */ /* 0x000fe200078e0006 */
[----:B------:R-:W-:Y:S01]  /*1a600*/  MOV R12, 0x1 ;  /* 0x00000001000c7802 */ /* 0x000fe20000000f00 */
[----:B------:R-:W-:-:S07]  /*1a610*/  IMAD.MOV.U32 R3, RZ, RZ, R14 ;  /* 0x000000ffff037224 */ /* 0x000fce00078e000e */
[----:B------:R-:W-:Y:S05]  /*1a620*/  WARPSYNC.COLLECTIVE R15, `(.L_x_11180) ;  /* 0x000000000f087348 */ /* 0x000fea0003c00000 */
[----:B------:R0:W1:Y:S02]  /*1a630*/  SHFL.IDX P6, R14, R13, R12, R11 ;  /* 0x0000000c0d0e7389 */ /* 0x00006400000c000b */
[----:B01----:R-:W-:Y:S01]  /*1a640*/  ENDCOLLECTIVE ;  /* 0x000000000000791b */ /* 0x003fe20003800000 */
.L_x_11180:
        /* <DEDUP_REMOVED lines=10> */
.L_x_11181:
        /* <DEDUP_REMOVED lines=8> */
.L_x_11061:
        /* <DEDUP_REMOVED lines=9> */
.L_x_11183:
[----:B------:R-:W-:Y:S01]  /*1a800*/  ISETP.GE.AND P2, PT, R17, R0, PT ;  /* 0x000000001100720c */ /* 0x000fe20003f46270 */
[----:B------:R-:W-:Y:S02]  /*1a810*/  IMAD.MOV.U32 R13, RZ, RZ, R6 ;  /* 0x000000ffff0d7224 */ /* 0x000fe400078e0006 */
[----:B------:R-:W-:-:S10]  /*1a820*/  IMAD.MOV.U32 R2, RZ, RZ, R14 ;  /* 0x000000ffff027224 */ /* 0x000fd400078e000e */
[----:B------:R-:W-:Y:S05]  /*1a830*/  WARPSYNC.COLLECTIVE R15, `(.L_x_11184) ;  /* 0x000000000f087348 */ /* 0x000fea0003c00000 */
[----:B------:R0:W1:Y:S02]  /*1a840*/  SHFL.IDX P6, R14, R13, R12, R11 ;  /* 0x0000000c0d0e7389 */ /* 0x00006400000c000b */
[----:B01----:R-:W-:Y:S01]  /*1a850*/  ENDCOLLECTIVE ;  /* 0x000000000000791b */ /* 0x003fe20003800000 */
.L_x_11184:
[----:B------:R-:W-:Y:S02]  /*1a860*/  IMAD.MOV.U32 R13, RZ, RZ, R5 ;  /* 0x000000ffff0d7224 */ /* 0x000fe400078e0005 */
[----:B------:R-:W-:Y:S02]  /*1a870*/  IMAD.MOV.U32 R12, RZ, RZ, 0x1 ;  /* 0x00000001ff0c7424 */ /* 0x000fe400078e00ff */
[----:B------:R-:W-:-:S07]  /*1a880*/  IMAD.MOV.U32 R3, RZ, RZ, R14 ;  /* 0x000000ffff037224 */ /* 0x000fce00078e000e */
[----:B------:R-:W-:Y:S05]  /*1a890*/  WARPSYNC.COLLECTIVE R15, `(.L_x_11185) ;  /* 0x000000000f087348 */ /* 0x000fea0003c00000 */
[----:B------:R0:W1:Y:S02]  /*1a8a0*/  SHFL.IDX P6, R14, R13, R12, R11 ;  /* 0x0000000c0d0e7389 */ /* 0x00006400000c000b */
[----:B01----:R-:W-:Y:S01]  /*1a8b0*/  ENDCOLLECTIVE ;  /* 0x000000000000791b */ /* 0x003fe20003800000 */
.L_x_11185:
        /* <DEDUP_REMOVED lines=10> */
.L_x_11186:
        /* <DEDUP_REMOVED lines=13> */
.L_x_11187:
[----:B------:R-:W-:-:S13]  /*1aa30*/  ISETP.GE.AND P2, PT, R3, R0, PT ;  /* 0x000000000300720c */ /* 0x000fda0003f46270 */
[----:B------:R-:W-:Y:S01]  /*1aa40*/  @!P2 IADD3 R2, P4, R10, R6, RZ ;  /* 0x000000060a02a210 */ /* 0x000fe20007f9e0ff */
[----:B------:R-:W-:-:S04]  /*1aa50*/  IMAD.MOV.U32 R13, RZ, RZ, R7 ;  /* 0x000000ffff0d7224 */ /* 0x000fc800078e0007 */
[----:B------:R-:W-:-:S05]  /*1aa60*/  @!P2 IMAD.X R3, RZ, RZ, R5, P4 ;  /* 0x000000ffff03a224 */ /* 0x000fca00020e0605 */
[----:B------:R-:W-:Y:S01]  /*1aa70*/  @!PT LDS RZ, [RZ] ;  /* 0x00000000fffff984 */ /* 0x000fe20000000800 */
[----:B------:R-:W-:Y:S01]  /*1aa80*/  @!PT LDS RZ, [RZ] ;  /* 0x00000000fffff984 */ /* 0x000fe20000000800 */
[----:B------:R-:W-:Y:S01]  /*1aa90*/  @!PT LDS RZ, [RZ] ;  /* 0x00000000fffff984 */ /* 0x000fe20000000800 */
[----:B------:R-:W-:Y:S04]  /*1aaa0*/  @!P2 LDGSTS.E.BYPASS.LTC128B.128 [R8+0xf800], desc[UR42][R2.64], !P3 ;  /* 0x0f8000000208afae */ /* 0x000fe8000d901d6a */
[----:B------:R-:W-:Y:S04]  /*1aab0*/  @!P2 LDGSTS.E.BYPASS.LTC128B.128 [R8+0x11000], desc[UR42][R2.64+0x20], !P0 ;  /* 0x110000200208afae */ /* 0x000fe8000c101d6a */
[----:B------:R0:W-:Y:S02]  /*1aac0*/  @!P2 LDGSTS.E.BYPASS.LTC128B.128 [R8+0x12800], desc[UR42][R2.64+0x40], !P1 ;  /* 0x128000400208afae */ /* 0x0001e4000c901d6a */
[----:B0-----:R-:W-:-:S07]  /*1aad0*/  IMAD.MOV.U32 R3, RZ, RZ, R14 ;  /* 0x000000ffff037224 */ /* 0x001fce00078e000e */
[----:B------:R-:W-:Y:S05]  /*1aae0*/  WARPSYNC.COLLECTIVE R15, `(.L_x_11188) ;  /* 0x000000000f087348 */ /* 0x000fea0003c00000 */
[----:B------:R0:W1:Y:S02]  /*1aaf0*/  SHFL.IDX P6, R14, R13, R12, R11 ;  /* 0x0000000c0d0e7389 */ /* 0x00006400000c000b */
[----:B01----:R-:W-:Y:S01]  /*1ab00*/  ENDCOLLECTIVE ;  /* 0x000000000000791b */ /* 0x003fe20003800000 */
.L_x_11188:
[----:B------:R-:W-:Y:S01]  /*1ab10*/  IMAD.MOV.U32 R2, RZ, RZ, R14 ;  /* 0x000000ffff027224 */ /* 0x000fe200078e000e */
[----:B------:R-:W-:Y:S06]  /*1ab20*/  BRA `(.L_x_11189) ;  /* 0xffffffbc00587947 */ /* 0x000fec000383ffff */
.L_x_11066:
[----:B--2---:R2:W3:Y:S02]  /*1ab30*/  SYNCS.PHASECHK.TRANS64.TRYWAIT P0, [R22+URZ+0x19c20], R0 ;  /* 0x019c2000160075a7 */ /* 0x0044e4000800017f */
[----:B---3--:R-:W-:Y:S05]  /*1ab40*/  @!P0 NANOSLEEP.SYNCS 0x989680 ;  /* 0x009896800000895d */ /* 0x008fea0003900000 */
[----:B------:R-:W3:Y:S02]  /*1ab50*/  @!P0 SYNCS.PHASECHK.TRANS64 P0, [R22+URZ+0x19c20], R0 ;  /* 0x019c2000160085a7 */ /* 0x000ee4000800007f */
[----:B---3--:R-:W-:Y:S05]  /*1ab60*/  @!P0 BRA `(.L_x_11066) ;  /* 0xfffffffc00f08947 */ /* 0x008fea000383ffff */
[----:B------:R-:W-:Y:S05]  /*1ab70*/  BRA `(.L_x_11190) ;  /* 0xffffffbc00c87947 */ /* 0x000fea000383ffff */
.L_x_11070:
[----:B0-----:R0:W1:Y:S02]  /*1ab80*/  SYNCS.PHASECHK.TRANS64.TRYWAIT P0, [R0+URZ+0x19c80], R10 ;  /* 0x019c800a000075a7 */ /* 0x001064000800017f */
[----:B-1----:R-:W-:Y:S05]  /*1ab90*/  @!P0 NANOSLEEP.SYNCS 0x989680 ;  /* 0x009896800000895d */ /* 0x002fea0003900000 */
[----:B------:R-:W1:Y:S02]  /*1aba0*/  @!P0 SYNCS.PHASECHK.TRANS64 P0, [R0+URZ+0x19c80], R10 ;  /* 0x019c800a000085a7 */ /* 0x000e64000800007f */
[----:B-1----:R-:W-:Y:S05]  /*1abb0*/  @!P0 BRA `(.L_x_11070) ;  /* 0xfffffffc00f08947 */ /* 0x002fea000383ffff */
[----:B------:R-:W-:Y:S05]  /*1abc0*/  BRA `(.L_x_11191) ;  /* 0xffffffc000987947 */ /* 0x000fea000383ffff */
.L_x_11071:
        /* <DEDUP_REMOVED lines=8> */
.L_x_11193:
[----:B------:R-:W-:Y:S05]  /*1ac50*/  BSYNC B0 ;  /* 0x0000000000007941 */ /* 0x000fea0003800000 */
.L_x_11192:
[----:B------:R-:W0:Y:S01]  /*1ac60*/  S2R R2, SR_TID.X ;  /* 0x0000000000027919 */ /* 0x000e220000002100 */
[----:B------:R-:W-:Y:S01]  /*1ac70*/  IMAD.MOV.U32 R13, RZ, RZ, R21 ;  /* 0x000000ffff0d7224 */ /* 0x000fe200078e0015 */
[----:B------:R-:W-:Y:S01]  /*1ac80*/  MOV R3, R14 ;  /* 0x0000000e00037202 */ /* 0x000fe20000000f00 */
[----:B------:R-:W-:Y:S02]  /*1ac90*/  IMAD.MOV.U32 R12, RZ, RZ, RZ ;  /* 0x000000ffff0c7224 */ /* 0x000fe400078e00ff */
[----:B------:R-:W-:Y:S02]  /*1aca0*/  IMAD.MOV.U32 R11, RZ, RZ, 0x1e1f ;  /* 0x00001e1fff0b7424 */ /* 0x000fe400078e00ff */
[----:B------:R-:W-:Y:S02]  /*1acb0*/  IMAD.MOV.U32 R15, RZ, RZ, -0x1 ;  /* 0xffffffffff0f7424 */ /* 0x000fe400078e00ff */
[----:B------:R-:W-:-:S07]  /*1acc0*/  IMAD.IADD R6, R22, 0x1, R6 ;  /* 0x0000000116067824 */ /* 0x000fce00078e0206 */
[----:B0-----:R-:W-:Y:S05]  /*1acd0*/  WARPSYNC.COLLECTIVE R15, `(.L_x_11194) ;  /* 0x000000000f087348 */ /* 0x001fea0003c00000 */
[----:B------:R1:W2:Y:S02]  /*1ace0*/  SHFL.IDX P6, R14, R13, R12, R11 ;  /* 0x0000000c0d0e7389 */ /* 0x0002a400000c000b */
[----:B012---:R-:W-:Y:S01]  /*1acf0*/  ENDCOLLECTIVE ;  /* 0x000000000000791b */ /* 0x007fe20003800000 */
.L_x_11194:
        /* <DEDUP_REMOVED lines=11> */
.L_x_11195:
        /* <DEDUP_REMOVED lines=11> */
.L_x_11196:
[----:B------:R-:W-:Y:S01]  /*1ae60*/  MOV R2, R14 ;  /* 0x0000000e00027202 */ /* 0x000fe20000000f00 */
[----:B------:R-:W-:Y:S06]  /*1ae70*/  BRA `(.L_x_11197) ;  /* 0xffffffc000a87947 */ /* 0x000fec000383ffff */
.L_x_11076:
[----:B---3--:R3:W4:Y:S02]  /*1ae80*/  SYNCS.PHASECHK.TRANS64.TRYWAIT P0, [R0+URZ+0x19c40], R10 ;  /* 0x019c400a000075a7 */ /* 0x008724000800017f */
[----:B----4-:R-:W-:Y:S05]  /*1ae90*/  @!P0 NANOSLEEP.SYNCS 0x989680 ;  /* 0x009896800000895d */ /* 0x010fea0003900000 */
[----:B------:R-:W4:Y:S02]  /*1aea0*/  @!P0 SYNCS.PHASECHK.TRANS64 P0, [R0+URZ+0x19c40], R10 ;  /* 0x019c400a000085a7 */ /* 0x000f24000800007f */
[----:B----4-:R-:W-:Y:S05]  /*1aeb0*/  @!P0 BRA `(.L_x_11076) ;  /* 0xfffffffc00f08947 */ /* 0x010fea000383ffff */
[----:B------:R-:W-:Y:S05]  /*1aec0*/  BRA `(.L_x_11198) ;  /* 0xffffffc4000c7947 */ /* 0x000fea000383ffff */
.L_x_11077:
        /* <DEDUP_REMOVED lines=8> */
.L_x_11200:
[----:B------:R-:W-:Y:S05]  /*1af50*/  BSYNC B0 ;  /* 0x0000000000007941 */ /* 0x000fea0003800000 */
.L_x_11199:
        /* <DEDUP_REMOVED lines=8> */
.L_x_11201:
[----:B------:R-:W-:Y:S02]  /*1afe0*/  IMAD.MOV.U32 R13, RZ, RZ, R8 ;  /* 0x000000ffff0d7224 */ /* 0x000fe400078e0008 */
[----:B------:R-:W-:Y:S02]  /*1aff0*/  IMAD.MOV.U32 R12, RZ, RZ, 0x1 ;  /* 0x00000001ff0c7424 */ /* 0x000fe400078e00ff */
[----:B------:R-:W-:-:S07]  /*1b000*/  IMAD.MOV.U32 R2, RZ, RZ, R14 ;  /* 0x000000ffff027224 */ /* 0x000fce00078e000e */
[----:B------:R-:W-:Y:S05]  /*1b010*/  WARPSYNC.COLLECTIVE R15, `(.L_x_11202) ;  /* 0x000000000f087348 */ /* 0x000fea0003c00000 */
[----:B------:R0:W1:Y:S02]  /*1b020*/  SHFL.IDX P6, R14, R13, R12, R11 ;  /* 0x0000000c0d0e7389 */ /* 0x00006400000c000b */
[----:B01----:R-:W-:Y:S01]  /*1b030*/  ENDCOLLECTIVE ;  /* 0x000000000000791b */ /* 0x003fe20003800000 */
.L_x_11202:
        /* <DEDUP_REMOVED lines=9> */
[----:B------:R-:W-:-:S07]  /*1b0d0*/  MOV R8, R14 ;  /* 0x0000000e00087202 */ /* 0x000fce0000000f00 */
[----:B0-----:R-:W-:Y:S05]  /*1b0e0*/  WARPSYNC.COLLECTIVE R15, `(.L_x_11203) ;  /* 0x000000000f087348 */ /* 0x001fea0003c00000 */
[----:B------:R1:W2:Y:S02]  /*1b0f0*/  SHFL.IDX P6, R14, R13, R12, R11 ;  /* 0x0000000c0d0e7389 */ /* 0x0002a400000c000b */
[----:B012---:R-:W-:Y:S01]  /*1b100*/  ENDCOLLECTIVE ;  /* 0x000000000000791b */ /* 0x007fe20003800000 */
.L_x_11203:
[----:B------:R-:W-:Y:S01]  /*1b110*/  IMAD.MOV.U32 R2, RZ, RZ, R14 ;  /* 0x000000ffff027224 */ /* 0x000fe200078e000e */
[----:B------:R-:W-:Y:S06]  /*1b120*/  BRA `(.L_x_11204) ;  /* 0xffffffc400187947 */ /* 0x000fec000383ffff */
.L_x_11082:
[----:B0-----:R0:W2:Y:S02]  /*1b130*/  SYNCS.PHASECHK.TRANS64.TRYWAIT P2, [R2+URZ+0x19c70], R0 ;  /* 0x019c7000020075a7 */ /* 0x0010a4000804017f */
[----:B--2---:R-:W-:Y:S05]  /*1b140*/  @!P2 NANOSLEEP.SYNCS 0x989680 ;  /* 0x009896800000a95d */ /* 0x004fea0003900000 */
[----:B------:R-:W2:Y:S02]  /*1b150*/  @!P2 SYNCS.PHASECHK.TRANS64 P2, [R2+URZ+0x19c70], R0 ;  /* 0x019c70000200a5a7 */ /* 0x000ea4000804007f */
[----:B--2---:R-:W-:Y:S05]  /*1b160*/  @!P2 BRA `(.L_x_11082) ;  /* 0xfffffffc00f0a947 */ /* 0x004fea000383ffff */
[----:B------:R-:W-:Y:S05]  /*1b170*/  BRA `(.L_x_11205) ;  /* 0xffffffc400847947 */ /* 0x000fea000383ffff */
.L_x_11084:
[----:B0-----:R0:W2:Y:S02]  /*1b180*/  SYNCS.PHASECHK.TRANS64.TRYWAIT P2, [R2+URZ+0x19c60], R3 ;  /* 0x019c6003020075a7 */ /* 0x0010a4000804017f */
[----:B--2---:R-:W-:Y:S05]  /*1b190*/  @!P2 NANOSLEEP.SYNCS 0x989680 ;  /* 0x009896800000a95d */ /* 0x004fea0003900000 */
[----:B------:R-:W2:Y:S02]  /*1b1a0*/  @!P2 SYNCS.PHASECHK.TRANS64 P2, [R2+URZ+0x19c60], R3 ;  /* 0x019c60030200a5a7 */ /* 0x000ea4000804007f */
[----:B--2---:R-:W-:Y:S05]  /*1b1b0*/  @!P2 BRA `(.L_x_11084) ;  /* 0xfffffffc00f0a947 */ /* 0x004fea000383ffff */
[----:B------:R-:W-:Y:S05]  /*1b1c0*/  BRA `(.L_x_11206) ;  /* 0xffffffc400947947 */ /* 0x000fea000383ffff */
.L_x_11092:
[----:B--2---:R2:W3:Y:S02]  /*1b1d0*/  SYNCS.PHASECHK.TRANS64.TRYWAIT P1, [R0+URZ+0x19c70], R2 ;  /* 0x019c7002000075a7 */ /* 0x0044e4000802017f */
[----:B---3--:R-:W-:Y:S05]  /*1b1e0*/  @!P1 NANOSLEEP.SYNCS 0x989680 ;  /* 0x009896800000995d */ /* 0x008fea0003900000 */
[----:B------:R-:W3:Y:S02]  /*1b1f0*/  @!P1 SYNCS.PHASECHK.TRANS64 P1, [R0+URZ+0x19c70], R2 ;  /* 0x019c7002000095a7 */ /* 0x000ee4000802007f */
[----:B---3--:R-:W-:Y:S05]  /*1b200*/  @!P1 BRA `(.L_x_11092) ;  /* 0xfffffffc00f09947 */ /* 0x008fea000383ffff */
[----:B------:R-:W-:Y:S05]  /*1b210*/  BRA `(.L_x_11207) ;  /* 0xffffffcc00307947 */ /* 0x000fea000383ffff */
.L_x_11094:
[----:B0-----:R0:W1:Y:S02]  /*1b220*/  SYNCS.PHASECHK.TRANS64.TRYWAIT P1, [R0+URZ+0x19c60], R2 ;  /* 0x019c6002000075a7 */ /* 0x001064000802017f */
[----:B-1----:R-:W-:Y:S05]  /*1b230*/  @!P1 NANOSLEEP.SYNCS 0x989680 ;  /* 0x009896800000995d */ /* 0x002fea0003900000 */
[----:B------:R-:W1:Y:S02]  /*1b240*/  @!P1 SYNCS.PHASECHK.TRANS64 P1, [R0+URZ+0x19c60], R2 ;  /* 0x019c6002000095a7 */ /* 0x000e64000802007f */
[----:B-1----:R-:W-:Y:S05]  /*1b250*/  @!P1 BRA `(.L_x_11094) ;  /* 0xfffffffc00f09947 */ /* 0x002fea000383ffff */
[----:B------:R-:W-:Y:S05]  /*1b260*/  BRA `(.L_x_11208) ;  /* 0xffffffcc003c7947 */ /* 0x000fea000383ffff */
.L_x_11099:
[----:B------:R-:W-:Y:S01]  /*1b270*/  BSSY B0, `(.L_x_11209) ;  /* 0x0000008000007945 */ /* 0x000fe20003800000 */
[----:B------:R-:W-:Y:S02]  /*1b280*/  IMAD.MOV.U32 R13, RZ, RZ, R16 ;  /* 0x000000ffff0d7224 */ /* 0x000fe400078e0010 */
[----:B------:R-:W-:Y:S02]  /*1b290*/  IMAD.MOV.U32 R12, RZ, RZ, RZ ;  /* 0x000000ffff0c7224 */ /* 0x000fe400078e00ff */
[----:B0-----:R-:W-:Y:S02]  /*1b2a0*/  IMAD.MOV.U32 R11, RZ, RZ, 0x1f ;  /* 0x0000001fff0b7424 */ /* 0x001fe400078e00ff */
[----:B------:R-:W-:-:S07]  /*1b2b0*/  IMAD.MOV.U32 R15, RZ, RZ, -0x1 ;  /* 0xffffffffff0f7424 */ /* 0x000fce00078e00ff */
[----:B------:R-:W-:Y:S05]  /*1b2c0*/  WARPSYNC.COLLECTIVE R15, `(.L_x_11210) ;  /* 0x000000000f087348 */ /* 0x000fea0003c00000 */
[----:B------:R0:W1:Y:S02]  /*1b2d0*/  SHFL.IDX P6, R14, R13, R12, R11 ;  /* 0x0000000c0d0e7389 */ /* 0x00006400000c000b */
[----:B01----:R-:W-:Y:S01]  /*1b2e0*/  ENDCOLLECTIVE ;  /* 0x000000000000791b */ /* 0x003fe20003800000 */
.L_x_11210:
[----:B------:R-:W-:Y:S05]  /*1b2f0*/  BSYNC B0 ;  /* 0x0000000000007941 */ /* 0x000fea0003800000 */
.L_x_11209:
        /* <DEDUP_REMOVED lines=9> */
.L_x_11211:
        /* <DEDUP_REMOVED lines=10> */
[C---:B------:R-:W-:Y:S02]  /*1b430*/  ISETP.GE.U32.AND P5, PT, R7.reuse, 0x10, PT ;  /* 0x000000100700780c */ /* 0x040fe40003fa6070 */
[----:B0-----:R-:W-:Y:S01]  /*1b440*/  MOV R2, RZ ;  /* 0x000000ff00027202 */ /* 0x001fe20000000f00 */
[----:B--2---:R-:W-:Y:S01]  /*1b450*/  @!P1 IMAD.MOV.U32 R2, RZ, RZ, R3 ;  /* 0x000000ffff029224 */ /* 0x004fe200078e0003 */
[----:B------:R-:W-:-:S03]  /*1b460*/  ISETP.NE.AND P1, PT, R7, RZ, PT ;  /* 0x000000ff0700720c */ /* 0x000fc60003f25270 */
[----:B------:R-:W-:-:S10]  /*1b470*/  IMAD.MOV.U32 R13, RZ, RZ, R2 ;  /* 0x000000ffff0d7224 */ /* 0x000fd400078e0002 */
[----:B------:R-:W-:Y:S05]  /*1b480*/  WARPSYNC.COLLECTIVE R15, `(.L_x_11212) ;  /* 0x000000000f087348 */ /* 0x000fea0003c00000 */
[----:B------:R0:W1:Y:S02]  /*1b490*/  SHFL.UP P6, R14, R13, R12, R11 ;  /* 0x0400000c0d0e7389 */ /* 0x00006400000c000b */
[----:B01----:R-:W-:Y:S01]  /*1b4a0*/  ENDCOLLECTIVE ;  /* 0x000000000000791b */ /* 0x003fe20003800000 */
.L_x_11212:
[----:B------:R-:W-:Y:S02]  /*1b4b0*/  IMAD.MOV.U32 R12, RZ, RZ, 0x2 ;  /* 0x00000002ff0c7424 */ /* 0x000fe400078e00ff */
[----:B------:R-:W-:-:S05]  /*1b4c0*/  IMAD.MOV.U32 R3, RZ, RZ, R14 ;  /* 0x000000ffff037224 */ /* 0x000fca00078e000e */
[----:B------:R-:W-:-:S05]  /*1b4d0*/  SEL R5, R3, RZ, P1 ;  /* 0x000000ff03057207 */ /* 0x000fca0000800000 */
[----:B------:R-:W-:-:S04]  /*1b4e0*/  IMAD.IADD R3, R2, 0x1, R5 ;  /* 0x0000000102037824 */ /* 0x000fc800078e0205 */
[----:B------:R-:W-:-:S07]  /*1b4f0*/  IMAD.MOV.U32 R13, RZ, RZ, R3 ;  /* 0x000000ffff0d7224 */ /* 0x000fce00078e0003 */
[----:B------:R-:W-:Y:S05]  /*1b500*/  WARPSYNC.COLLECTIVE R15, `(.L_x_11213) ;  /* 0x000000000f087348 */ /* 0x000fea0003c00000 */
[----:B------:R0:W1:Y:S02]  /*1b510*/  SHFL.UP P6, R14, R13, R12, R11 ;  /* 0x0400000c0d0e7389 */ /* 0x00006400000c000b */
[----:B01----:R-:W-:Y:S01]  /*1b520*/  ENDCOLLECTIVE ;  /* 0x000000000000791b */ /* 0x003fe20003800000 */
.L_x_11213:
        /* <DEDUP_REMOVED lines=8> */
.L_x_11214:
[----:B------:R-:W-:Y:S02]  /*1b5b0*/  IMAD.MOV.U32 R12, RZ, RZ, 0x8 ;  /* 0x00000008ff0c7424 */ /* 0x000fe400078e00ff */
[----:B------:R-:W-:-:S05]  /*1b5c0*/  IMAD.MOV.U32 R5, RZ, RZ, R14 ;  /* 0x000000ffff057224 */ /* 0x000fca00078e000e */
[----:B------:R-:W-:-:S05]  /*1b5d0*/  SEL R5, R5, RZ, P3 ;  /* 0x000000ff05057207 */ /* 0x000fca0001800000 */
[----:B------:R-:W-:-:S05]  /*1b5e0*/  IMAD.IADD R3, R3, 0x1, R5 ;  /* 0x0000000103037824 */ /* 0x000fca00078e0205 */
[----:B------:R-:W-:-:S07]  /*1b5f0*/  MOV R13, R3 ;  /* 0x00000003000d7202 */ /* 0x000fce0000000f00 */
[----:B------:R-:W-:Y:S05]  /*1b600*/  WARPSYNC.COLLECTIVE R15, `(.L_x_11215) ;  /* 0x000000000f087348 */ /* 0x000fea0003c00000 */
[----:B------:R0:W1:Y:S02]  /*1b610*/  SHFL.UP P6, R14, R13, R12, R11 ;  /* 0x0400000c0d0e7389 */ /* 0x00006400000c000b */
[----:B01----:R-:W-:Y:S01]  /*1b620*/  ENDCOLLECTIVE ;  /* 0x000000000000791b */ /* 0x003fe20003800000 */
.L_x_11215:
        /* <DEDUP_REMOVED lines=8> */
.L_x_11216:
[----:B------:R-:W-:Y:S02]  /*1b6b0*/  IMAD.MOV.U32 R12, RZ, RZ, 0x1f ;  /* 0x0000001fff0c7424 */ /* 0x000fe400078e00ff */
[----:B------:R-:W-:Y:S02]  /*1b6c0*/  IMAD.MOV.U32 R11, RZ, RZ, 0x1f ;  /* 0x0000001fff0b7424 */ /* 0x000fe400078e00ff */
[----:B------:R-:W-:-:S05]  /*1b6d0*/  IMAD.MOV.U32 R5, RZ, RZ, R14 ;  /* 0x000000ffff057224 */ /* 0x000fca00078e000e */
[----:B------:R-:W-:-:S05]  /*1b6e0*/  SEL R5, R5, RZ, P5 ;  /* 0x000000ff05057207 */ /* 0x000fca0002800000 */
[----:B------:R-:W-:-:S04]  /*1b6f0*/  IMAD.IADD R3, R3, 0x1, R5 ;  /* 0x0000000103037824 */ /* 0x000fc800078e0205 */
[----:B------:R-:W-:-:S07]  /*1b700*/  IMAD.MOV.U32 R13, RZ, RZ, R3 ;  /* 0x000000ffff0d7224 */ /* 0x000fce00078e0003 */
[----:B------:R-:W-:Y:S05]  /*1b710*/  WARPSYNC.COLLECTIVE R15, `(.L_x_11217) ;  /* 0x000000000f087348 */ /* 0x000fea0003c00000 */
[----:B------:R0:W1:Y:S02]  /*1b720*/  SHFL.IDX P6, R14, R13, R12, R11 ;  /* 0x0000000c0d0e7389 */ /* 0x00006400000c000b */
[----:B01----:R-:W-:Y:S01]  /*1b730*/  ENDCOLLECTIVE ;  /* 0x000000000000791b */ /* 0x003fe20003800000 */
.L_x_11217:
[----:B------:R-:W-:Y:S01]  /*1b740*/  IMAD.MOV.U32 R6, RZ, RZ, R14 ;  /* 0x000000ffff067224 */ /* 0x000fe200078e000e */
[----:B------:R-:W-:Y:S06]  /*1b750*/  BRA `(.L_x_11218) ;  /* 0xffffffd000107947 */ /* 0x000fec000383ffff */
.L_x_11104:
[----:B------:R-:W-:Y:S01]  /*1b760*/  BSSY B0, `(.L_x_11219) ;  /* 0x0000008000007945 */ /* 0x000fe20003800000 */
[----:B-----5:R-:W-:Y:S01]  /*1b770*/  IMAD.MOV.U32 R13, RZ, RZ, R2 ;  /* 0x000000ffff0d7224 */ /* 0x020fe200078e0002 */
[----:B0-----:R-:W-:Y:S01]  /*1b780*/  MOV R11, RZ ;  /* 0x000000ff000b7202 */ /* 0x001fe20000000f00 */
[----:B------:R-:W-:Y:S02]  /*1b790*/  IMAD.MOV.U32 R12, RZ, RZ, 0x1 ;  /* 0x00000001ff0c7424 */ /* 0x000fe400078e00ff */
[----:B------:R-:W-:-:S07]  /*1b7a0*/  IMAD.MOV.U32 R15, RZ, RZ, -0x1 ;  /* 0xffffffffff0f7424 */ /* 0x000fce00078e00ff */
[----:B-1----:R-:W-:Y:S05]  /*1b7b0*/  WARPSYNC.COLLECTIVE R15, `(.L_x_11220) ;  /* 0x000000000f087348 */ /* 0x002fea0003c00000 */
[----:B------:R0:W2:Y:S02]  /*1b7c0*/  SHFL.UP P6, R14, R13, R12, R11 ;  /* 0x0400000c0d0e7389 */ /* 0x0000a400000c000b */
[----:B012---:R-:W-:Y:S01]  /*1b7d0*/  ENDCOLLECTIVE ;  /* 0x000000000000791b */ /* 0x007fe20003800000 */
.L_x_11220:
[----:B------:R-:W-:Y:S05]  /*1b7e0*/  BSYNC B0 ;  /* 0x0000000000007941 */ /* 0x000fea0003800000 */
.L_x_11219:
        /* <DEDUP_REMOVED lines=9> */
.L_x_11221:
        /* <DEDUP_REMOVED lines=8> */
.L_x_11222:
[----:B------:R-:W-:Y:S01]  /*1b900*/  MOV R12, 0x8 ;  /* 0x00000008000c7802 */ /* 0x000fe20000000f00 */
[----:B------:R-:W-:-:S05]  /*1b910*/  IMAD.MOV.U32 R5, RZ, RZ, R14 ;  /* 0x000000ffff057224 */ /* 0x000fca00078e000e */
[----:B------:R-:W-:-:S05]  /*1b920*/  SEL R5, R5, RZ, P3 ;  /* 0x000000ff05057207 */ /* 0x000fca0001800000 */
[----:B------:R-:W-:-:S04]  /*1b930*/  IMAD.IADD R3, R3, 0x1, R5 ;  /* 0x0000000103037824 */ /* 0x000fc800078e0205 */
[----:B------:R-:W-:-:S07]  /*1b940*/  IMAD.MOV.U32 R13, RZ, RZ, R3 ;  /* 0x000000ffff0d7224 */ /* 0x000fce00078e0003 */
[----:B------:R-:W-:Y:S05]  /*1b950*/  WARPSYNC.COLLECTIVE R15, `(.L_x_11223) ;  /* 0x000000000f087348 */ /* 0x000fea0003c00000 */
[----:B------:R0:W1:Y:S02]  /*1b960*/  SHFL.UP P6, R14, R13, R12, R11 ;  /* 0x0400000c0d0e7389 */ /* 0x00006400000c000b */
[----:B01----:R-:W-:Y:S01]  /*1b970*/  ENDCOLLECTIVE ;  /* 0x000000000000791b */ /* 0x003fe20003800000 */
.L_x_11223:
        /* <DEDUP_REMOVED lines=8> */
.L_x_11224:
        /* <DEDUP_REMOVED lines=9> */
.L_x_11225:
[----:B------:R-:W-:Y:S01]  /*1ba90*/  IMAD.MOV.U32 R6, RZ, RZ, R14 ;  /* 0x000000ffff067224 */ /* 0x000fe200078e000e */
[----:B------:R-:W-:Y:S06]  /*1baa0*/  BRA `(.L_x_11226) ;  /* 0xffffffcc00d87947 */ /* 0x000fec000383ffff */
.L_x_11106:
[----:B------:R-:W-:Y:S01]  /*1bab0*/  BSSY B0, `(.L_x_11227) ;  /* 0x0000006000007945 */ /* 0x000fe20003800000 */
[----:B------:R-:W-:Y:S01]  /*1bac0*/  PLOP3.LUT P6, PT, P6, PT, PT, 0x8, 0x0 ;  /* 0x000000000000781c */ /* 0x000fe200037ce170 */
[----:B------:R-:W-:-:S12]  /*1bad0*/  IMAD.MOV.U32 R15, RZ, RZ, -0x1 ;  /* 0xffffffffff0f7424 */ /* 0x000fd800078e00ff */
[----:B01----:R-:W-:Y:S05]  /*1bae0*/  WARPSYNC.COLLECTIVE R15, `(.L_x_11228) ;  /* 0x000000000f087348 */ /* 0x003fea0003c00000 */
[----:B------:R-:W-:Y:S01]  /*1baf0*/  VOTE.ANY R14, PT, P6 ;  /* 0x00000000000e7806 */ /* 0x000fe200030e0100 */
[----:B01----:R-:W-:Y:S06]  /*1bb00*/  ENDCOLLECTIVE ;  /* 0x000000000000791b */ /* 0x003fec0003800000 */
.L_x_11228:
[----:B------:R-:W-:Y:S05]  /*1bb10*/  BSYNC B0 ;  /* 0x0000000000007941 */ /* 0x000fea0003800000 */
.L_x_11227:
        /* <DEDUP_REMOVED lines=9> */
.L_x_11229:
[----:B------:R-:W-:Y:S01]  /*1bbb0*/  IMAD.MOV.U32 R17, RZ, RZ, R14 ;  /* 0x000000ffff117224 */ /* 0x000fe200078e000e */
[----:B------:R-:W-:Y:S06]  /*1bbc0*/  BRA `(.L_x_11230) ;  /* 0xffffffcc00c87947 */ /* 0x000fec000383ffff */
.L_x_11108:
[----:B------:R-:W-:Y:S01]  /*1bbd0*/  BSSY B0, `(.L_x_11231) ;  /* 0x0000007000007945 */ /* 0x000fe20003800000 */
[----:B------:R-:W-:Y:S02]  /*1bbe0*/  IMAD.MOV.U32 R13, RZ, RZ, R3 ;  /* 0x000000ffff0d7224 */ /* 0x000fe400078e0003 */
[----:B0-----:R-:W-:Y:S02]  /*1bbf0*/  IMAD.MOV.U32 R11, RZ, RZ, 0x1f ;  /* 0x0000001fff0b7424 */ /* 0x001fe400078e00ff */
[----:B------:R-:W-:-:S07]  /*1bc00*/  IMAD.MOV.U32 R15, RZ, RZ, -0x1 ;  /* 0xffffffffff0f7424 */ /* 0x000fce00078e00ff */
[----:B-1-3--:R-:W-:Y:S05]  /*1bc10*/  WARPSYNC.COLLECTIVE R15, `(.L_x_11232) ;  /* 0x000000000f087348 */ /* 0x00afea0003c00000 */
[----:B------:R0:W2:Y:S02]  /*1bc20*/  SHFL.IDX P6, R14, R13, R12, R11 ;  /* 0x0000000c0d0e7389 */ /* 0x0000a400000c000b */
[----:B0123--:R-:W-:Y:S01]  /*1bc30*/  ENDCOLLECTIVE ;  /* 0x000000000000791b */ /* 0x00ffe20003800000 */
.L_x_11232:
[----:B------:R-:W-:Y:S05]  /*1bc40*/  BSYNC B0 ;  /* 0x0000000000007941 */ /* 0x000fea0003800000 */
.L_x_11231:
[----:B------:R-:W-:Y:S01]  /*1bc50*/  IMAD.MOV.U32 R2, RZ, RZ, R14 ;  /* 0x000000ffff027224 */ /* 0x000fe200078e000e */
[----:B------:R-:W-:Y:S06]  /*1bc60*/  BRA `(.L_x_11107) ;  /* 0xffffffcc00bc7947 */ /* 0x000fec000383ffff */
.L_x_11112:
[----:B0-----:R0:W1:Y:S02]  /*1bc70*/  SYNCS.PHASECHK.TRANS64.TRYWAIT P0, [R4+URZ+0x19c20], R0 ;  /* 0x019c2000040075a7 */ /* 0x001064000800017f */
[----:B-1----:R-:W-:Y:S05]  /*1bc80*/  @!P0 NANOSLEEP.SYNCS 0x989680 ;  /* 0x009896800000895d */ /* 0x002fea0003900000 */
[----:B------:R-:W1:Y:S02]  /*1bc90*/  @!P0 SYNCS.PHASECHK.TRANS64 P0, [R4+URZ+0x19c20], R0 ;  /* 0x019c2000040085a7 */ /* 0x000e64000800007f */
[----:B-1----:R-:W-:Y:S05]  /*1bca0*/  @!P0 BRA `(.L_x_11112) ;  /* 0xfffffffc00f08947 */ /* 0x002fea000383ffff */
[----:B------:R-:W-:Y:S05]  /*1bcb0*/  BRA `(.L_x_11233) ;  /* 0xffffffd000b07947 */ /* 0x000fea000383ffff */
.L_x_11113:
        /* <DEDUP_REMOVED lines=11> */
.L_x_11235:
[----:B------:R-:W-:Y:S05]  /*1bd70*/  BSYNC B0 ;  /* 0x0000000000007941 */ /* 0x000fea0003800000 */
.L_x_11234:
[----:B------:R-:W-:Y:S05]  /*1bd80*/  BRA `(.L_x_11236) ;  /* 0xffffffd000987947 */ /* 0x000fea000383ffff */
.L_x_11114:
[----:B------:R-:W-:Y:S01]  /*1bd90*/  BSSY B0, `(.L_x_11237) ;  /* 0x0000006000007945 */ /* 0x000fe20003800000 */
[----:B------:R-:W-:-:S07]  /*1bda0*/  IMAD.MOV.U32 R15, RZ, RZ, -0x1 ;  /* 0xffffffffff0f7424 */ /* 0x000fce00078e00ff */
[----:B0-----:R-:W-:Y:S05]  /*1bdb0*/  WARPSYNC.COLLECTIVE R15, `(.L_x_11238) ;  /* 0x000000000f0c7348 */ /* 0x001fea0003c00000 */
[----:B------:R-:W-:Y:S02]  /*1bdc0*/  ELECT P6, UR62, PT ;  /* 0x00000000003e782f */ /* 0x000fe400038c0000 */
[----:B------:R-:W-:Y:S01]  /*1bdd0*/  MOV R14, UR62 ;  /* 0x0000003e000e7c02 */ /* 0x000fe20008000f00 */
[----:B0-----:R-:W-:Y:S10]  /*1bde0*/  ENDCOLLECTIVE ;  /* 0x000000000000791b */ /* 0x001ff40003800000 */
.L_x_11238:
[----:B------:R-:W-:Y:S05]  /*1bdf0*/  BSYNC B0 ;  /* 0x0000000000007941 */ /* 0x000fea0003800000 */
.L_x_11237:
[----:B------:R-:W-:Y:S05]  /*1be00*/  BRA `(.L_x_11239) ;  /* 0xffffffd0008c7947 */ /* 0x000fea000383ffff */
.L_x_11116:
[----:B0-----:R0:W1:Y:S02]  /*1be10*/  SYNCS.PHASECHK.TRANS64.TRYWAIT P1, [R5+URZ+0x19c40], R0 ;  /* 0x019c4000050075a7 */ /* 0x001064000802017f */
[----:B-1----:R-:W-:Y:S05]  /*1be20*/  @!P1 NANOSLEEP.SYNCS 0x989680 ;  /* 0x009896800000995d */ /* 0x002fea0003900000 */
[----:B------:R-:W1:Y:S02]  /*1be30*/  @!P1 SYNCS.PHASECHK.TRANS64 P1, [R5+URZ+0x19c40], R0 ;  /* 0x019c4000050095a7 */ /* 0x000e64000802007f */
[----:B-1----:R-:W-:Y:S05]  /*1be40*/  @!P1 BRA `(.L_x_11116) ;  /* 0xfffffffc00f09947 */ /* 0x002fea000383ffff */
[----:B------:R-:W-:Y:S05]  /*1be50*/  BRA `(.L_x_11240) ;  /* 0xffffffd000ac7947 */ /* 0x000fea000383ffff */
.L_x_11118:
[----:B-1----:R1:W2:Y:S02]  /*1be60*/  SYNCS.PHASECHK.TRANS64.TRYWAIT P1, [R23+URZ+0x19c40], R2 ;  /* 0x019c4002170075a7 */ /* 0x0022a4000802017f */
[----:B--2---:R-:W-:Y:S05]  /*1be70*/  @!P1 NANOSLEEP.SYNCS 0x989680 ;  /* 0x009896800000995d */ /* 0x004fea0003900000 */
[----:B------:R-:W2:Y:S02]  /*1be80*/  @!P1 SYNCS.PHASECHK.TRANS64 P1, [R23+URZ+0x19c40], R2 ;  /* 0x019c4002170095a7 */ /* 0x000ea4000802007f */
[----:B--2---:R-:W-:Y:S05]  /*1be90*/  @!P1 BRA `(.L_x_11118) ;  /* 0xfffffffc00f09947 */ /* 0x004fea000383ffff */
[----:B------:R-:W-:Y:S05]  /*1bea0*/  BRA `(.L_x_11241) ;  /* 0xffffffd000b87947 */ /* 0x000fea000383ffff */
.L_x_11120:
[----:B--2---:R2:W3:Y:S02]  /*1beb0*/  SYNCS.PHASECHK.TRANS64.TRYWAIT P1, [R5+URZ+0x19c60], R0 ;  /* 0x019c6000050075a7 */ /* 0x0044e4000802017f */
[----:B---3--:R-:W-:Y:S05]  /*1bec0*/  @!P1 NANOSLEEP.SYNCS 0x989680 ;  /* 0x009896800000995d */ /* 0x008fea0003900000 */
[----:B------:R-:W3:Y:S02]  /*1bed0*/  @!P1 SYNCS.PHASECHK.TRANS64 P1, [R5+URZ+0x19c60], R0 ;  /* 0x019c6000050095a7 */ /* 0x000ee4000802007f */
[----:B---3--:R-:W-:Y:S05]  /*1bee0*/  @!P1 BRA `(.L_x_11120) ;  /* 0xfffffffc00f09947 */ /* 0x008fea000383ffff */
[----:B------:R-:W-:Y:S05]  /*1bef0*/  BRA `(.L_x_11242) ;  /* 0xffffffd000b47947 */ /* 0x000fea000383ffff */
.L_x_11122:
[----:B---3--:R3:W4:Y:S02]  /*1bf00*/  SYNCS.PHASECHK.TRANS64.TRYWAIT P1, [R23+URZ+0x19c60], R2 ;  /* 0x019c6002170075a7 */ /* 0x008724000802017f */
[----:B----4-:R-:W-:Y:S05]  /*1bf10*/  @!P1 NANOSLEEP.SYNCS 0x989680 ;  /* 0x009896800000995d */ /* 0x010fea0003900000 */
[----:B------:R-:W4:Y:S02]  /*1bf20*/  @!P1 SYNCS.PHASECHK.TRANS64 P1, [R23+URZ+0x19c60], R2 ;  /* 0x019c6002170095a7 */ /* 0x000f24000802007f */
[----:B----4-:R-:W-:Y:S05]  /*1bf30*/  @!P1 BRA `(.L_x_11122) ;  /* 0xfffffffc00f09947 */ /* 0x010fea000383ffff */
[----:B------:R-:W-:Y:S05]  /*1bf40*/  BRA `(.L_x_11243) ;  /* 0xffffffd000b07947 */ /* 0x000fea000383ffff */
.L_x_11124:
[----:B----4-:R4:W0:Y:S02]  /*1bf50*/  SYNCS.PHASECHK.TRANS64.TRYWAIT P1, [R5+URZ+0x19c80], R0 ;  /* 0x019c8000050075a7 */ /* 0x010824000802017f */
[----:B0-----:R-:W-:Y:S05]  /*1bf60*/  @!P1 NANOSLEEP.SYNCS 0x989680 ;  /* 0x009896800000995d */ /* 0x001fea0003900000 */
[----:B------:R-:W0:Y:S02]  /*1bf70*/  @!P1 SYNCS.PHASECHK.TRANS64 P1, [R5+URZ+0x19c80], R0 ;  /* 0x019c8000050095a7 */ /* 0x000e24000802007f */
[----:B0-----:R-:W-:Y:S05]  /*1bf80*/  @!P1 BRA `(.L_x_11124) ;  /* 0xfffffffc00f09947 */ /* 0x001fea000383ffff */
[----:B------:R-:W-:Y:S05]  /*1bf90*/  BRA `(.L_x_11244) ;  /* 0xffffffd000ac7947 */ /* 0x000fea000383ffff */
.L_x_11245:
        /* <DEDUP_REMOVED lines=14> */
.L_x_15854:


//--------------------- .text._ZN7cutlass13device_kernelIN5flash11enable_sm90INS1_16FlashAttnFwdSm90INS1_25CollectiveMainloopFwdSm90ILi2EN4cute5tupleIJNS5_1CILi1EEES8_S8_EEENS6_IJNS7_ILi192EEENS7_ILi128EEENS7_ILi96EEEEEELi96ENS_12float_e4m3_tEfNS_4arch4Sm90ELb0ELb1ELb0ELb0ELb1ELb0ELb0ELb1ELb1ELb1ELb0ELb0EEENS1_21CollectiveEpilogueFwdINS6_IJSA_SC_SB_EEES9_NS_10bfloat16_tESG_Li384ELb0ELb1ELb0ELb1EEENS1_30DynamicPersistentTileSchedulerILi384ELi128ELb0ELb1ELb1EEEEEEEEEvNT_6ParamsE --------------------------
	.section	.text._ZN7cutlass13device_kernelIN5flash11enable_sm90INS1_16FlashAttnFwdSm90INS1_25CollectiveMainloopFwdSm90ILi2EN4cute5tupleIJNS5_1CILi1EEES8_S8_EEENS6_IJNS7_ILi192EEENS7_ILi128EEENS7_ILi96EEEEEELi96ENS_12float_e4m3_tEfNS_4arch4Sm90ELb0ELb1ELb0ELb0ELb1ELb0ELb0ELb1ELb1ELb1ELb0ELb0EEENS1_21CollectiveEpilogueFwdINS6_IJSA_SC_SB_EEES9_NS_10bfloat16_tESG_Li384ELb0ELb1ELb0ELb1EEENS1_30DynamicPersistentTileSchedulerILi384ELi128ELb0ELb1ELb1EEEEEEEEEvNT_6ParamsE,"ax",@progbits
	.align	128
.text._ZN7cutlass13device_kernelIN5flash11enable_sm90INS1_16FlashAttnFwdSm90INS1_25CollectiveMainloopFwdSm90ILi2EN4cute5tupleIJNS5_1CILi1EEES8_S8_EEENS6_IJNS7_ILi192EEENS7_ILi128EEENS7_ILi96EEEEEELi96ENS_12float_e4m3_tEfNS_4arch4Sm90ELb0ELb1ELb0ELb0ELb1ELb0ELb0ELb1ELb1ELb1ELb0ELb0EEENS1_21CollectiveEpilogueFwdINS6_IJSA_SC_SB_EEES9_NS_10bfloat16_tESG_Li384ELb0ELb1ELb0ELb1EEENS1_30DynamicPersistentTileSchedulerILi384ELi128ELb0ELb1ELb1EEEEEEEEEvNT_6ParamsE:
        .type           _ZN7cutlass13device_kernelIN5flash11enable_sm90INS1_16FlashAttnFwdSm90INS1_25CollectiveMainloopFwdSm90ILi2EN4cute5tupleIJNS5_1CILi1EEES8_S8_EEENS6_IJNS7_ILi192EEENS7_ILi128EEENS7_ILi96EEEEEELi96ENS_12float_e4m3_tEfNS_4arch4Sm90ELb0ELb1ELb0ELb0ELb1ELb0ELb0ELb1ELb1ELb1ELb0ELb0EEENS1_21CollectiveEpilogueFwdINS6_IJSA_SC_SB_EEES9_NS_10bfloat16_tESG_Li384ELb0ELb1ELb0ELb1EEENS1_30DynamicPersistentTileSchedulerILi384ELi128ELb0ELb1ELb1EEEEEEEEEvNT_6ParamsE,@function
        .size           _ZN7cutlass13device_kernelIN5flash11enable_sm90INS1_16FlashAttnFwdSm90INS1_25CollectiveMainloopFwdSm90ILi2EN4cute5tupleIJNS5_1CILi1EEES8_S8_EEENS6_IJNS7_ILi192EEENS7_ILi128EEENS7_ILi96EEEEEELi96ENS_12float_e4m3_tEfNS_4arch4Sm90ELb0ELb1ELb0ELb0ELb1ELb0ELb0ELb1ELb1ELb1ELb0ELb0EEENS1_21CollectiveEpilogueFwdINS6_IJSA_SC_SB_EEES9_NS_10bfloat16_tESG_Li384ELb0ELb1ELb0ELb1EEENS1_30DynamicPersistentTileSchedulerILi384ELi128ELb0ELb1ELb1EEEEEEEEEvNT_6ParamsE,(.L_x_15855 - _ZN7cutlass13device_kernelIN5flash11enable_sm90INS1_16FlashAttnFwdSm90INS1_25CollectiveMainloopFwdSm90ILi2EN4cute5tupleIJNS5_1CILi1EEES8_S8_EEENS6_IJNS7_ILi192EEENS7_ILi128EEENS7_ILi96EEEEEELi96ENS_12float_e4m3_tEfNS_4arch4Sm90ELb0ELb1ELb0ELb0ELb1ELb0ELb0ELb1ELb1ELb1ELb0ELb0EEENS1_21CollectiveEpilogueFwdINS6_IJSA_SC_SB_EEES9_NS_10bfloat16_tESG_Li384ELb0ELb1ELb0ELb1EEENS1_30DynamicPersistentTileSchedulerILi384ELi128ELb0ELb1ELb1EEEEEEEEEvNT_6ParamsE)
        .other          _ZN7cutlass13device_kernelIN5flash11enable_sm90INS1_16FlashAttnFwdSm90INS1_25CollectiveMainloopFwdSm90ILi2EN4cute5tupleIJNS5_1CILi1EEES8_S8_EEENS6_IJNS7_ILi192EEENS7_ILi128EEENS7_ILi96EEEEEELi96ENS_12float_e4m3_tEfNS_4arch4Sm90ELb0ELb1ELb0ELb0ELb1ELb0ELb0ELb1ELb1ELb1ELb0ELb0EEENS1_21CollectiveEpilogueFwdINS6_IJSA_SC_SB_EEES9_NS_10bfloat16_tESG_Li384ELb0ELb1ELb0ELb1EEENS1_30DynamicPersistentTileSchedulerILi384ELi128ELb0ELb1ELb1EEEEEEEEEvNT_6ParamsE,@"STO_CUDA_ENTRY STV_DEFAULT"
_ZN7cutlass13device_kernelIN5flash11enable_sm90INS1_16FlashAttnFwdSm90INS1_25CollectiveMainloopFwdSm90ILi2EN4cute5tupleIJNS5_1CILi1EEES8_S8_EEENS6_IJNS7_ILi192EEENS7_ILi128EEENS7_ILi96EEEEEELi96ENS_12float_e4m3_tEfNS_4arch4Sm90ELb0ELb1ELb0ELb0ELb1ELb0ELb0ELb1ELb1ELb1ELb0ELb0EEENS1_21CollectiveEpilogueFwdINS6_IJSA_SC_SB_EEES9_NS_10bfloat16_tESG_Li384ELb0ELb1ELb0ELb1EEENS1_30DynamicPersistentTileSchedulerILi384ELi128ELb0ELb1ELb1EEEEEEEEEvNT_6ParamsE:
        /* <DEDUP_REMOVED lines=45> */
.L_x_11246:
        /* <DEDUP_REMOVED lines=22> */
.L_x_11247:
        /* <DEDUP_REMOVED lines=18> */
.L_x_11248:
        /* <DEDUP_REMOVED lines=22> */
.L_x_11249:
        /* <DEDUP_REMOVED lines=24> */
.L_x_11250:
        /* <DEDUP_REMOVED lines=10> */
.L_x_11252:
[----:B------:R-:W-:-:S08]  /*08d0*/  NOP ;  /* 0x0000000000007918 */ /* 0x000fd00000000000 */
[----:B------:R-:W0:Y:S02]  /*08e0*/  USETMAXREG.TRY_ALLOC.CTAPOOL UP0, 0xa0 ;  /* 0x000000a0000079c8 */ /* 0x000e240008000600 */
[----:B0-----:R-:W-:-:S13]  /*08f0*/  PLOP3.LUT P0, PT, PT, PT, UP0, 0x80, 0x0 ;  /* 0x000000000000781c */ /* 0x001fda0003f0f008 */
[----:B------:R-:W-:Y:S05]  /*0900*/  @!P0 BRA `(.L_x_11252) ;  /* 0xfffffffc00f08947 */ /* 0x000fea000383ffff */
[----:B------:R-:W0:Y:S08]  /*0910*/  S2UR UR4, SR_CTAID.X ;  /* 0x00000000000479c3 */ /* 0x000e300000002500 */
[----:B------:R-:W-:Y:S08]  /*0920*/  BAR.ARV 0x4, 0x200 ;  /* 0x0108000000007b1d */ /* 0x000ff00000002000 */
[----:B------:R-:W0:Y:S08]  /*0930*/  LDC R0, c[0x0][0xc38] ;  /* 0x00030e00ff007b82 */ /* 0x000e300000000800 */
[----:B------:R-:W-:Y:S06]  /*0940*/  BAR.ARV 0x8, 0x200 ;  /* 0x0208000000007b1d */ /* 0x000fec0000002000 */
        /* <DEDUP_REMOVED lines=48> */
[----:B------:R-:W-:Y:S01]  /*0c50*/  IMAD R156, R4, 0x40, R7 ;  /* 0x00000040049c7824 */ /* 0x000fe200078e0207 */
[----:B------:R-:W-:Y:S01]  /*0c60*/  SHF.R.S32.HI R2, RZ, 0x1f, R22 ;  /* 0x0000001fff027819 */ /* 0x000fe20000011416 */
[----:B------:R-:W-:Y:S01]  /*0c70*/  IMAD.IADD R3, R152, 0x1, -R3 ;  /* 0x0000000198037824 */ /* 0x000fe200078e0a03 */
[----:B------:R-:W-:Y:S01]  /*0c80*/  SHF.R.S32.HI R0, RZ, 0x1f, R23 ;  /* 0x0000001fff007819 */ /* 0x000fe20000011417 */
[----:B------:R-:W-:Y:S02]  /*0c90*/  IMAD.IADD R16, R154, 0x1, -R5 ;  /* 0x000000019a107824 */ /* 0x000fe400078e0a05 */
[----:B------:R-:W-:-:S07]  /*0ca0*/  IMAD R18, R3, 0x8, R156 ;  /* 0x0000000803127824 */ /* 0x000fce00078e029c */
.L_x_11349:
        /* <DEDUP_REMOVED lines=12> */
[----:B01234-:R-:W-:Y:S05]  /*0d70*/  @!P0 BRA `(.L_x_11253) ;  /* 0x0000000000208947 */ /* 0x01ffea0003800000 */
        /* <DEDUP_REMOVED lines=8> */
.L_x_11253:
[----:B------:R-:W-:Y:S01]  /*0e00*/  ULDC UR6, c[0x0][0xc54] ;  /* 0x0003150000067ab9 */ /* 0x000fe20000000800 */
[----:B------:R-:W-:Y:S01]  /*0e10*/  UMOV UR8, UR7 ;  /* 0x0000000700087c82 */ /* 0x000fe20008000000 */
[----:B------:R-:W-:-:S11]  /*0e20*/  UISETP.NE.AND UP0, UPT, UR6, 0x1, UPT ;  /* 0x000000010600788c */ /* 0x000fd6000bf05270 */
[----:B------:R-:W-:Y:S02]  /*0e30*/  @UP0 ULDC.64 UR10, c[0x0][0xc58] ;  /* 0x00031600000a0ab9 */ /* 0x000fe40000000a00 */
[----:B------:R-:W-:-:S04]  /*0e40*/  UIMAD.WIDE.U32 UR4, UR7, UR10, URZ ;  /* 0x0000000a070472a5 */ /* 0x000fc8000f8e003f */
[----:B------:R-:W-:-:S04]  /*0e50*/  @UP0 USHF.R.U32.HI UR8, URZ, UR11, UR5 ;  /* 0x0000000b3f080299 */ /* 0x000fc80008011605 */
[----:B------:R-:W-:-:S12]  /*0e60*/  UIMAD UR4, UR8, UR6, URZ ;  /* 0x00000006080472a4 */ /* 0x000fd8000f8e023f */
.L_x_11254:
        /* <DEDUP_REMOVED lines=19> */
[----:B------:R-:W-:-:S02]  /*0fa0*/  ULOP3.LUT UR8, URZ, UR8, URZ, 0x33, !UPT ;  /* 0x000000083f087292 */ /* 0x000fc4000f8e333f */
        /* <DEDUP_REMOVED lines=49> */
[----:B------:R-:W-:Y:S02]  /*12c0*/  UIMAD UR41, UR4, 0xc0, URZ ;  /* 0x000000c0042978a4 */ /* 0x000fe4000f8e023f */
        /* <DEDUP_REMOVED lines=29> */
.L_x_11256:
[----:B------:R-:W-:-:S11]  /*14a0*/  UISETP.NE.AND UP0, UPT, UR5, 0x1, UPT ;  /* 0x000000010500788c */ /* 0x000fd6000bf05270 */
[----:B------:R-:W-:Y:S02]  /*14b0*/  @UP0 ULDC.64 UR8, c[0x0][0x9e8] ;  /* 0x00027a0000080ab9 */ /* 0x000fe40000000a00 */
[----:B------:R-:W-:-:S04]  /*14c0*/  UIMAD.WIDE.U32 UR6, UR4, UR8, URZ ;  /* 0x00000008040672a5 */ /* 0x000fc8000f8e003f */
[----:B------:R-:W-:-:S12]  /*14d0*/  @UP0 USHF.R.U32.HI UR4, URZ, UR9, UR7 ;  /* 0x000000093f040299 */ /* 0x000fd80008011607 */
.L_x_11257:
[----:B------:R-:W-:-:S06]  /*14e0*/  UIMAD UR4, UR4, UR5, UR5 ;  /* 0x00000005040472a4 */ /* 0x000fcc000f8e0205 */
[----:B------:R-:W-:-:S07]  /*14f0*/  VIMNMX R0, R0, UR4, PT ;  /* 0x0000000400007c48 */ /* 0x000fce000bfe0100 */
.L_x_11255:
        /* <DEDUP_REMOVED lines=32> */
.L_x_11259:
[----:B------:R-:W-:-:S11]  /*1700*/  UISETP.NE.AND UP0, UPT, UR5, 0x1, UPT ;  /* 0x000000010500788c */ /* 0x000fd6000bf05270 */
[----:B------:R-:W-:Y:S02]  /*1710*/  @UP0 ULDC.64 UR10, c[0x0][0x9e8] ;  /* 0x00027a00000a0ab9 */ /* 0x000fe40000000a00 */
[----:B------:R-:W-:-:S04]  /*1720*/  UIMAD.WIDE.U32 UR6, UR4, UR10, URZ ;  /* 0x0000000a040672a5 */ /* 0x000fc8000f8e003f */
[----:B------:R-:W-:-:S12]  /*1730*/  @UP0 USHF.R.U32.HI UR4, URZ, UR11, UR7 ;  /* 0x0000000b3f040299 */ /* 0x000fd80008011607 */
.L_x_11260:
[----:B------:R-:W-:-:S04]  /*1740*/  UIMAD UR4, UR4, UR5, URZ ;  /* 0x00000005040472a4 */ /* 0x000fc8000f8e023f */
[----:B------:R-:W-:-:S04]  /*1750*/  UISETP.LT.AND UP0, UPT, UR9, UR4, UPT ;  /* 0x000000040900728c */ /* 0x000fc8000bf01270 */
[----:B------:R-:W-:-:S12]  /*1760*/  USEL UR9, UR9, UR4, !UP0 ;  /* 0x0000000409097287 */ /* 0x000fd8000c000000 */
.L_x_11258:
        /* <DEDUP_REMOVED lines=64> */
.L_x_11262:
        /* <DEDUP_REMOVED lines=9> */
.L_x_11441:
[----:B------:R-:W-:Y:S05]  /*1c00*/  @!P0 BRA `(.L_x_11264) ;  /* 0x0000000000048947 */ /* 0x000fea0003800000 */
[----:B------:R-:W-:Y:S01]  /*1c10*/  BPT.TRAP 0x1 ;  /* 0x000000040000795c */ /* 0x000fe20000300000 */
.L_x_11264:
[----:B0-----:R-:W-:Y:S02]  /*1c20*/  IMAD.U32 R3, RZ, RZ, UR37 ;  /* 0x00000025ff037e24 */ /* 0x001fe4000f8e00ff */
[----:B------:R-:W-:-:S03]  /*1c30*/  IMAD.U32 R0, RZ, RZ, UR36 ;  /* 0x00000024ff007e24 */ /* 0x000fc6000f8e00ff */
[----:B------:R-:W-:Y:S02]  /*1c40*/  LEA R3, R3, UR46, 0x3 ;  /* 0x0000002e03037c11 */ /* 0x000fe4000f8e18ff */
[----:B------:R-:W-:-:S04]  /*1c50*/  SHF.L.U32 R0, R0, 0x1f, RZ ;  /* 0x0000001f00007819 */ /* 0x000fc800000006ff */
[----:B------:R0:W1:Y:S01]  /*1c60*/  SYNCS.PHASECHK.TRANS64.TRYWAIT P1, [R3+URZ+0x19c30], R0 ;  /* 0x019c3000030075a7 */ /* 0x000062000802017f */
[----:B------:R-:W-:Y:S05]  /*1c70*/  @!P0 BRA `(.L_x_11265) ;  /* 0x0000000000048947 */ /* 0x000fea0003800000 */
[----:B------:R-:W-:Y:S01]  /*1c80*/  BPT.TRAP 0x1 ;  /* 0x000000040000795c */ /* 0x000fe20000300000 */
.L_x_11265:
[----:B-1----:R-:W-:Y:S05]  /*1c90*/  @P1 BRA `(.L_x_11266) ;  /* 0x0000000000081947 */ /* 0x002fea0003800000 */
[----:B------:R-:W1:Y:S02]  /*1ca0*/  SYNCS.PHASECHK.TRANS64.TRYWAIT P1, [R3+URZ+0x19c30], R0 ;  /* 0x019c3000030075a7 */ /* 0x000e64000802017f */
[----:B-1----:R-:W-:Y:S05]  /*1cb0*/  @!P1 BRA `(.L_x_11267) ;  /* 0x0000011800c89947 */ /* 0x002fea0003800000 */
.L_x_11266:
        /* <DEDUP_REMOVED lines=28> */
.L_x_11268:
        /* <DEDUP_REMOVED lines=48> */
.L_x_11271:
[----:B------:R-:W-:Y:S02]  /*2180*/  ULDC UR6, c[0x0][0x9e4] ;  /* 0x0002790000067ab9 */ /* 0x000fe40000000800 */
[----:B------:R-:W-:-:S05]  /*2190*/  IMAD.U32 R13, RZ, RZ, UR6 ;  /* 0x00000006ff0d7e24 */ /* 0x000fca000f8e00ff */
[----:B------:R-:W-:-:S13]  /*21a0*/  ISETP.NE.AND P1, PT, R13, 0x1, PT ;  /* 0x000000010d00780c */ /* 0x000fda0003f25270 */
[----:B------:R-:W0:Y:S02]  /*21b0*/  @P1 LDC.64 R14, c[0x0][0x9e8] ;  /* 0x00027a00ff0e1b82 */ /* 0x000e240000000a00 */
[----:B0-----:R-:W-:-:S05]  /*21c0*/  @P1 IMAD.HI.U32 R6, R7, R14, RZ ;  /* 0x0000000e07061227 */ /* 0x001fca00078e00ff */
[----:B------:R-:W-:-:S07]  /*21d0*/  @P1 SHF.R.U32.HI R7, RZ, R15, R6 ;  /* 0x0000000fff071219 */ /* 0x000fce0000011606 */
.L_x_11272:
[----:B------:R-:W-:Y:S05]  /*21e0*/  BSYNC B0 ;  /* 0x0000000000007941 */ /* 0x000fea0003800000 */
.L_x_11270:
[----:B------:R-:W-:-:S04]  /*21f0*/  IMAD R7, R7, R13, -R8 ;  /* 0x0000000d07077224 */ /* 0x000fc800078e0a08 */
[----:B------:R-:W-:-:S05]  /*2200*/  IMAD R7, R16, -0x2, R7 ;  /* 0xfffffffe10077824 */ /* 0x000fca00078e0207 */
[----:B------:R-:W-:Y:S02]  /*2210*/  VIADDMNMX R2, R7, R13, R2, PT ;  /* 0x0000000d07027246 */ /* 0x000fe40003800102 */
[----:B------:R-:W-:-:S07]  /*2220*/  VIMNMX R3, R3, R7, !PT ;  /* 0x0000000703037248 */ /* 0x000fce0007fe0100 */
.L_x_11269:
[C---:B------:R-:W-:Y:S01]  /*2230*/  ISETP.GE.AND P6, PT, R9.reuse, 0xa, PT ;  /* 0x0000000a0900780c */ /* 0x040fe20003fc6270 */
[----:B------:R-:W-:Y:S01]  /*2240*/  UISETP.NE.AND UP0, UPT, UR49, URZ, UPT ;  /* 0x0000003f3100728c */ /* 0x000fe2000bf05270 */
[C---:B------:R-:W-:Y:S02]  /*2250*/  ISETP.GE.AND P1, PT, R9.reuse, 0x2, PT ;  /* 0x000000020900780c */ /* 0x040fe40003f26270 */
[C---:B------:R-:W-:Y:S02]  /*2260*/  ISETP.GE.AND P2, PT, R9.reuse, 0x9, PT ;  /* 0x000000090900780c */ /* 0x040fe40003f46270 */
[----:B------:R-:W-:Y:S02]  /*2270*/  ISETP.GE.AND P5, PT, R9, 0x11, PT ;  /* 0x000000110900780c */ /* 0x000fe40003fa6270 */
[----:B------:R-:W-:Y:S02]  /*2280*/  LOP3.LUT R17, R17, 0xfffffffb, RZ, 0xc0, !PT ;  /* 0xfffffffb11117812 */ /* 0x000fe400078ec0ff */
[----:B------:R-:W-:-:S02]  /*2290*/  ISETP.GT.AND P4, PT, R3, 0x1, !P1 ;  /* 0x000000010300780c */ /* 0x000fc40004f84270 */
[----:B------:R-:W-:Y:S02]  /*22a0*/  ISETP.GT.AND P3, PT, R3, 0x8, !P2 ;  /* 0x000000080300780c */ /* 0x000fe40005764270 */
[----:B------:R-:W-:Y:S02]  /*22b0*/  @P6 LOP3.LUT R17, R17, 0x4, RZ, 0xfc, !PT ;  /* 0x0000000411116812 */ /* 0x000fe400078efcff */
[C---:B------:R-:W-:Y:S02]  /*22c0*/  ISETP.LT.OR P4, PT, R2.reuse, 0x2, P4 ;  /* 0x000000020200780c */ /* 0x040fe40002781670 */
[----:B------:R-:W-:Y:S02]  /*22d0*/  ISETP.LT.OR P3, PT, R2, 0x9, P3 ;  /* 0x000000090200780c */ /* 0x000fe40001f61670 */
[----:B------:R-:W-:Y:S02]  /*22e0*/  LOP3.LUT R17, R17, 0xfffffff7, RZ, 0xc0, !PT ;  /* 0xfffffff711117812 */ /* 0x000fe400078ec0ff */
[----:B------:R-:W-:-:S02]  /*22f0*/  FSEL R25, R25, -INF , !P4 ;  /* 0xff80000019197808 */ /* 0x000fc40006000000 */
[----:B------:R-:W-:Y:S02]  /*2300*/  FSEL R28, R28, -INF , !P3 ;  /* 0xff8000001c1c7808 */ /* 0x000fe40005800000 */
[----:B------:R-:W-:Y:S02]  /*2310*/  ISETP.GT.AND P4, PT, R3, 0x9, !P6 ;  /* 0x000000090300780c */ /* 0x000fe40007784270 */
[----:B------:R-:W-:Y:S02]  /*2320*/  @P5 LOP3.LUT R17, R17, 0x8, RZ, 0xfc, !PT ;  /* 0x0000000811115812 */ /* 0x000fe400078efcff */
[----:B------:R-:W-:Y:S02]  /*2330*/  ISETP.GT.AND P3, PT, R3, 0x10, !P5 ;  /* 0x000000100300780c */ /* 0x000fe40006f64270 */
[----:B------:R-:W-:Y:S02]  /*2340*/  ISETP.GE.AND P5, PT, R9, 0x12, PT ;  /* 0x000000120900780c */ /* 0x000fe40003fa6270 */
[----:B------:R-:W-:-:S02]  /*2350*/  ISETP.LT.OR P4, PT, R2, 0xa, P4 ;  /* 0x0000000a0200780c */ /* 0x000fc40002781670 */
[----:B------:R-:W-:Y:S02]  /*2360*/  ISETP.LT.OR P3, PT, R2, 0x11, P3 ;  /* 0x000000110200780c */ /* 0x000fe40001f61670 */
[----:B------:R-:W-:Y:S02]  /*2370*/  FSEL R29, R29, -INF , !P4 ;  /* 0xff8000001d1d7808 */ /* 0x000fe40006000000 */
        /* <DEDUP_REMOVED lines=10> */
[----:B------:R-:W-:Y:S02]  /*2420*/  ISETP.GE.AND P4, PT, R9, 0x1a, PT ;  /* 0x0000001a0900780c */ /* 0x000fe40003f86270 */
        /* <DEDUP_REMOVED lines=170> */
.L_x_11275:
[----:B------:R-:W-:Y:S02]  /*2ed0*/  ULDC UR6, c[0x0][0x9e4] ;  /* 0x0002790000067ab9 */ /* 0x000fe40000000800 */
[----:B------:R-:W-:-:S05]  /*2ee0*/  IMAD.U32 R6, RZ, RZ, UR6 ;  /* 0x00000006ff067e24 */ /* 0x000fca000f8e00ff */
[----:B------:R-:W-:-:S13]  /*2ef0*/  ISETP.NE.AND P6, PT, R6, 0x1, PT ;  /* 0x000000010600780c */ /* 0x000fda0003fc5270 */
[----:B------:R-:W0:Y:S02]  /*2f00*/  @P6 LDC.64 R10, c[0x0][0x9e8] ;  /* 0x00027a00ff0a6b82 */ /* 0x000e240000000a00 */
[----:B0-----:R-:W-:-:S05]  /*2f10*/  @P6 IMAD.HI.U32 R0, R3, R10, RZ ;  /* 0x0000000a03006227 */ /* 0x001fca00078e00ff */
[----:B------:R-:W-:-:S07]  /*2f20*/  @P6 SHF.R.U32.HI R3, RZ, R11, R0 ;  /* 0x0000000bff036219 */ /* 0x000fce0000011600 */
.L_x_11276:
[----:B------:R-:W-:Y:S05]  /*2f30*/  BSYNC B0 ;  /* 0x0000000000007941 */ /* 0x000fea0003800000 */
.L_x_11274:
[----:B------:R-:W-:-:S04]  /*2f40*/  IMAD R3, R3, R6, -R8 ;  /* 0x0000000603037224 */ /* 0x000fc800078e0a08 */
[----:B------:R-:W-:-:S05]  /*2f50*/  IMAD R3, R16, -0x2, R3 ;  /* 0xfffffffe10037824 */ /* 0x000fca00078e0203 */
[----:B------:R-:W-:Y:S02]  /*2f60*/  VIADDMNMX R2, R3, R6, R2, PT ;  /* 0x0000000603027246 */ /* 0x000fe40003800102 */
[----:B------:R-:W-:-:S07]  /*2f70*/  VIMNMX R7, R7, R3, !PT ;  /* 0x0000000307077248 */ /* 0x000fce0007fe0100 */
.L_x_11273:
[----:B------:R-:W-:Y:S01]  /*2f80*/  ISETP.GT.AND P1, PT, R7, 0x1, !P1 ;  /* 0x000000010700780c */ /* 0x000fe20004f24270 */
[----:B------:R-:W-:Y:S01]  /*2f90*/  IMAD.U32 R89, RZ, RZ, UR43 ;  /* 0x0000002bff597e24 */ /* 0x000fe2000f8e00ff */
[----:B------:R-:W-:Y:S01]  /*2fa0*/  LOP3.LUT P6, RZ, R17, 0x4, RZ, 0xc0, !PT ;  /* 0x0000000411ff7812 */ /* 0x000fe200078cc0ff */
        /* <DEDUP_REMOVED lines=14> */
[----:B------:R-:W-:Y:S01]  /*3090*/  LOP3.LUT P1, RZ, R17, 0x8, RZ, 0xc0, !PT ;  /* 0x0000000811ff7812 */ /* 0x000fe2000782c0ff */
        /* <DEDUP_REMOVED lines=9> */
[----:B------:R-:W-:-:S02]  /*3130*/  LOP3.LUT P1, RZ, R17, 0x10, RZ, 0xc0, !PT ;  /* 0x0000001011ff7812 */ /* 0x000fc4000782c0ff */
[----:B------:R-:W-:Y:S02]  /*3140*/  FMNMX.FTZ R0, R36, R3, !PT ;  /* 0x0000000324007209 */ /* 0x000fe40007810000 */
[----:B------:R-:W-:Y:S02]  /*3150*/  ISETP.GT.AND P1, PT, R7, 0x11, !P1 ;  /* 0x000000110700780c */ /* 0x000fe40004f24270 */
[C---:B------:R-:W-:Y:S02]  /*3160*/  ISETP.LT.OR P2, PT, R2.reuse, 0x9, P2 ;  /* 0x000000090200780c */ /* 0x040fe40001741670 */
[----:B------:R-:W-:Y:S02]  /*3170*/  ISETP.LT.OR P1, PT, R2, 0x12, P1 ;  /* 0x000000120200780c */ /* 0x000fe40000f21670 */
[----:B------:R-:W-:Y:S02]  /*3180*/  FMNMX.FTZ R3, R37, R0, !PT ;  /* 0x0000000025037209 */ /* 0x000fe40007810000 */
[----:B------:R-:W-:-:S02]  /*3190*/  FSEL R35, R35, -INF , !P1 ;  /* 0xff80000023237808 */ /* 0x000fc40004800000 */
[----:B------:R-:W-:Y:S02]  /*31a0*/  LOP3.LUT P1, RZ, R17, 0x2000000, RZ, 0xc0, !PT ;  /* 0x0200000011ff7812 */ /* 0x000fe4000782c0ff */
[----:B------:R-:W-:Y:S02]  /*31b0*/  FSEL R30, R30, -INF , !P2 ;  /* 0xff8000001e1e7808 */ /* 0x000fe40005000000 */
[----:B------:R-:W-:Y:S02]  /*31c0*/  ISETP.GT.AND P1, PT, R7, 0x18, !P1 ;  /* 0x000000180700780c */ /* 0x000fe40004f24270 */
[----:B------:R-:W-:Y:S02]  /*31d0*/  LOP3.LUT P2, RZ, R17, 0x40000, RZ, 0xc0, !PT ;  /* 0x0004000011ff7812 */ /* 0x000fe4000784c0ff */
[----:B------:R-:W-:Y:S02]  /*31e0*/  ISETP.LT.OR P1, PT, R2, 0x19, P1 ;  /* 0x000000190200780c */ /* 0x000fe40000f21670 */
[----:B------:R-:W-:-:S02]  /*31f0*/  FMNMX.FTZ R0, R40, R3, !PT ;  /* 0x0000000328007209 */ /* 0x000fc40007810000 */
[----:B------:R-:W-:Y:S02]  /*3200*/  FSEL R38, R38, -INF , !P1 ;  /* 0xff80000026267808 */ /* 0x000fe40004800000 */
[----:B------:R-:W-:Y:S02]  /*3210*/  LOP3.LUT P1, RZ, R17, 0x1000000, RZ, 0xc0, !PT ;  /* 0x0100000011ff7812 */ /* 0x000fe4000782c0ff */
[----:B------:R-:W-:Y:S02]  /*3220*/  FMNMX.FTZ R3, R41, R0, !PT ;  /* 0x0000000029037209 */ /* 0x000fe40007810000 */
        /* <DEDUP_REMOVED lines=55> */
[----:B------:R-:W-:Y:S01]  /*35a0*/  LOP3.LUT P2, RZ, R17, 0x80, RZ, 0xc0, !PT ;  /* 0x0000008011ff7812 */ /* 0x000fe2000784c0ff */
[----:B------:R-:W0:Y:S01]  /*35b0*/  SHFL.BFLY PT, R0, R3, 0x2, 0x1f ;  /* 0x0c401f0003007f89 */ /* 0x000e2200000e0000 */
[----:B------:R-:W-:-:S02]  /*35c0*/  FSEL R55, R55, -INF , !P1 ;  /* 0xff80000037377808 */ /* 0x000fc40004800000 */
[C---:B------:R-:W-:Y:S02]  /*35d0*/  LOP3.LUT P1, RZ, R17.reuse, 0x8000, RZ, 0xc0, !PT ;  /* 0x0000800011ff7812 */ /* 0x040fe4000782c0ff */
[----:B------:R-:W-:Y:S02]  /*35e0*/  LOP3.LUT P6, RZ, R17, 0x40, RZ, 0xc0, !PT ;  /* 0x0000004011ff7812 */ /* 0x000fe400078cc0ff */
[C---:B------:R-:W-:Y:S02]  /*35f0*/  ISETP.GT.AND P1, PT, R7.reuse, 0x40, !P1 ;  /* 0x000000400700780c */ /* 0x040fe40004f24270 */
[C---:B------:R-:W-:Y:S02]  /*3600*/  ISETP.GT.AND P3, PT, R7.reuse, 0x70, !P3 ;  /* 0x000000700700780c */ /* 0x040fe40005f64270 */
[----:B------:R-:W-:Y:S02]  /*3610*/  ISETP.LT.OR P1, PT, R2, 0x41, P1 ;  /* 0x000000410200780c */ /* 0x000fe40000f21670 */
[----:B------:R-:W-:-:S02]  /*3620*/  ISETP.GT.AND P4, PT, R7, 0x71, !P4 ;  /* 0x000000710700780c */ /* 0x000fc40006784270 */
[----:B------:R-:W-:Y:S02]  /*3630*/  FSEL R58, R58, -INF , !P1 ;  /* 0xff8000003a3a7808 */ /* 0x000fe40004800000 */
[----:B------:R-:W-:Y:S02]  /*3640*/  LOP3.LUT P1, RZ, R17, 0x4000, RZ, 0xc0, !PT ;  /* 0x0000400011ff7812 */ /* 0x000fe4000782c0ff */
[C---:B------:R-:W-:Y:S02]  /*3650*/  ISETP.LT.OR P3, PT, R2.reuse, 0x71, P3 ;  /* 0x000000710200780c */ /* 0x040fe40001f61670 */
[C---:B------:R-:W-:Y:S02]  /*3660*/  ISETP.GT.AND P1, PT, R7.reuse, 0x41, !P1 ;  /* 0x000000410700780c */ /* 0x040fe40004f24270 */
[----:B------:R-:W-:Y:S02]  /*3670*/  ISETP.GT.AND P5, PT, R7, 0x78, !P5 ;  /* 0x000000780700780c */ /* 0x000fe40006fa4270 */
[----:B------:R-:W-:-:S02]  /*3680*/  ISETP.LT.OR P1, PT, R2, 0x42, P1 ;  /* 0x000000420200780c */ /* 0x000fc40000f21670 */
[----:B0-----:R-:W-:Y:S02]  /*3690*/  FMNMX.FTZ R6, R3, R0, !PT ;  /* 0x0000000003067209 */ /* 0x001fe40007810000 */
[----:B------:R-:W-:Y:S02]  /*36a0*/  FSEL R59, R59, -INF , !P1 ;  /* 0xff8000003b3b7808 */ /* 0x000fe40004800000 */
[----:B------:R-:W-:Y:S01]  /*36b0*/  LOP3.LUT P1, RZ, R17, 0x2000, RZ, 0xc0, !PT ;  /* 0x0000200011ff7812 */ /* 0x000fe2000782c0ff */
[----:B------:R-:W0:Y:S01]  /*36c0*/  SHFL.BFLY PT, R9, R6, 0x1, 0x1f ;  /* 0x0c201f0006097f89 */ /* 0x000e2200000e0000 */
[----:B------:R-:W-:Y:S02]  /*36d0*/  ISETP.LT.OR P4, PT, R2, 0x72, P4 ;  /* 0x000000720200780c */ /* 0x000fe40002781670 */
[----:B------:R-:W-:Y:S02]  /*36e0*/  ISETP.GT.AND P1, PT, R7, 0x48, !P1 ;  /* 0x000000480700780c */ /* 0x000fe40004f24270 */
[----:B------:R-:W-:-:S02]  /*36f0*/  FSEL R82, R82, -INF , !P3 ;  /* 0xff80000052527808 */ /* 0x000fc40005800000 */
[C---:B------:R-:W-:Y:S02]  /*3700*/  ISETP.LT.OR P1, PT, R2.reuse, 0x49, P1 ;  /* 0x000000490200780c */ /* 0x040fe40000f21670 */
[----:B------:R-:W-:Y:S02]  /*3710*/  ISETP.LT.OR P5, PT, R2, 0x79, P5 ;  /* 0x000000790200780c */ /* 0x000fe40002fa1670 */
[----:B------:R-:W-:Y:S02]  /*3720*/  FSEL R62, R62, -INF , !P1 ;  /* 0xff8000003e3e7808 */ /* 0x000fe40004800000 */
[----:B------:R-:W-:Y:S02]  /*3730*/  LOP3.LUT P1, RZ, R17, 0x1000, RZ, 0xc0, !PT ;  /* 0x0000100011ff7812 */ /* 0x000fe4000782c0ff */
[----:B------:R-:W-:Y:S02]  /*3740*/  FSEL R83, R83, -INF , !P4 ;  /* 0xff80000053537808 */ /* 0x000fe40006000000 */
[----:B------:R-:W-:-:S02]  /*3750*/  ISETP.GT.AND P1, PT, R7, 0x49, !P1 ;  /* 0x000000490700780c */ /* 0x000fc40004f24270 */
[----:B------:R-:W-:Y:S02]  /*3760*/  FSEL R86, R86, -INF , !P5 ;  /* 0xff80000056567808 */ /* 0x000fe40006800000 */
        /* <DEDUP_REMOVED lines=25> */
[----:B------:R-:W-:Y:S02]  /*3900*/  ISETP.GT.AND P1, PT, R7, 0x61, !P6 ;  /* 0x000000610700780c */ /* 0x000fe40007724270 */
[----:B------:R-:W-:Y:S02]  /*3910*/  LOP3.LUT P6, RZ, R17, 0x2, RZ, 0xc0, !PT ;  /* 0x0000000211ff7812 */ /* 0x000fe400078cc0ff */
[C---:B------:R-:W-:Y:S02]  /*3920*/  ISETP.LT.OR P1, PT, R2.reuse, 0x62, P1 ;  /* 0x000000620200780c */ /* 0x040fe40000f21670 */
[----:B------:R-:W-:Y:S02]  /*3930*/  ISETP.LT.OR P2, PT, R2, 0x6a, P2 ;  /* 0x0000006a0200780c */ /* 0x000fe40001741670 */
[----:B------:R-:W-:Y:S02]  /*3940*/  FSEL R75, R75, -INF , !P1 ;  /* 0xff8000004b4b7808 */ /* 0x000fe40004800000 */
[----:B------:R-:W-:-:S02]  /*3950*/  FSETP.NEU.FTZ.AND P1, PT, R0, -INF , PT ;  /* 0xff8000000000780b */ /* 0x000fc40003f3d000 */
[----:B------:R-:W-:Y:S02]  /*3960*/  FSEL R79, R79, -INF , !P2 ;  /* 0xff8000004f4f7808 */ /* 0x000fe40005000000 */
[----:B------:R-:W-:Y:S02]  /*3970*/  FSEL R89, R89, RZ, P1 ;  /* 0x000000ff59597208 */ /* 0x000fe40000800000 */
[----:B------:R-:W-:Y:S02]  /*3980*/  ISETP.GT.AND P1, PT, R7, RZ, !P6 ;  /* 0x000000ff0700720c */ /* 0x000fe40007724270 */
[----:B------:R-:W-:Y:S01]  /*3990*/  LOP3.LUT P6, RZ, R17, 0x1, RZ, 0xc0, !PT ;  /* 0x0000000111ff7812 */ /* 0x000fe200078cc0ff */
[--C-:B------:R-:W-:Y:S01]  /*39a0*/  FFMA.FTZ R3, R24, UR43, -R89.reuse ;  /* 0x0000002b18037c23 */ /* 0x100fe20008010859 */
[----:B------:R-:W-:Y:S01]  /*39b0*/  ISETP.LT.OR P1, PT, R2, 0x1, P1 ;  /* 0x000000010200780c */ /* 0x000fe20000f21670 */
[--C-:B------:R-:W-:Y:S01]  /*39c0*/  FFMA.FTZ R8, R28, UR43, -R89.reuse ;  /* 0x0000002b1c087c23 */ /* 0x100fe20008010859 */
[----:B------:R-:W-:-:S01]  /*39d0*/  FFMA.FTZ R10, R32, UR43, -R89 ;  /* 0x0000002b200a7c23 */ /* 0x000fc20008010859 */
[----:B------:R-:W-:Y:S01]  /*39e0*/  ISETP.GT.AND P6, PT, R7, 0x79, !P6 ;  /* 0x000000790700780c */ /* 0x000fe200077c4270 */
[----:B------:R-:W-:-:S01]  /*39f0*/  FFMA.FTZ R6, R25, UR43, -R89 ;  /* 0x0000002b19067c23 */ /* 0x000fc20008010859 */
[----:B------:R-:W-:Y:S01]  /*3a00*/  FSEL R26, R26, -INF , !P1 ;  /* 0xff8000001a1a7808 */ /* 0x000fe20004800000 */
[----:B------:R-:W-:Y:S01]  /*3a10*/  MUFU.EX2 R3, R3 ;  /* 0x0000000300037308 */ /* 0x000fe20000000800 */
[----:B------:R-:W-:Y:S01]  /*3a20*/  LOP3.LUT P1, RZ, R17, 0x4000000, RZ, 0xc0, !PT ;  /* 0x0400000011ff7812 */ /* 0x000fe2000782c0ff */
        /* <DEDUP_REMOVED lines=8> */
[--C-:B------:R-:W-:Y:S01]  /*3ab0*/  FFMA.FTZ R41, R65, UR43, -R89.reuse ;  /* 0x0000002b41297c23 */ /* 0x100fe20008010859 */
[----:B------:R-:W-:Y:S01]  /*3ac0*/  FMNMX.FTZ R11, R31, R12, !PT ;  /* 0x0000000c1f0b7209 */ /* 0x000fe20007810000 */
[--C-:B------:R-:W-:Y:S01]  /*3ad0*/  FFMA.FTZ R15, R37, UR43, -R89.reuse ;  /* 0x0000002b250f7c23 */ /* 0x100fe20008010859 */
[----:B------:R-:W-:Y:S01]  /*3ae0*/  FSEL R78, R78, -INF , !P1 ;  /* 0xff8000004e4e7808 */ /* 0x000fe20004800000 */
        /* <DEDUP_REMOVED lines=8> */
[----:B------:R-:W-:Y:S01]  /*3b70*/  IMAD.U32 R60, RZ, RZ, UR43 ;  /* 0x0000002bff3c7e24 */ /* 0x000fe2000f8e00ff */
        /* <DEDUP_REMOVED lines=18> */
[----:B0-----:R-:W-:Y:S01]  /*3ca0*/  F2FP.SATFINITE.E4M3.F32.PACK_AB_MERGE_C R148, R9, R8, RZ ;  /* 0x000000080994723e */ /* 0x001fe200048070ff */
[--C-:B------:R-:W-:Y:S01]  /*3cb0*/  FFMA.FTZ R61, R85, UR43, -R89.reuse ;  /* 0x0000002b553d7c23 */ /* 0x100fe20008010859 */
[----:B------:R-:W-:Y:S01]  /*3cc0*/  FMNMX.FTZ R11, R47, R20, !PT ;  /* 0x000000142f0b7209 */ /* 0x000fe20007810000 */
[----:B------:R-:W-:Y:S01]  /*3cd0*/  FFMA.FTZ R57, R81, UR43, -R89 ;  /* 0x0000002b51397c23 */ /* 0x000fe20008010859 */
[----:B------:R-:W-:-:S02]  /*3ce0*/  F2FP.SATFINITE.E4M3.F32.PACK_AB_MERGE_C R148, R6, R3, R148 ;  /* 0x000000030694723e */ /* 0x000fc40004807094 */
[----:B------:R-:W-:Y:S01]  /*3cf0*/  FMNMX.FTZ R20, R50, R11, !PT ;  /* 0x0000000b32147209 */ /* 0x000fe20007810000 */
[----:B------:R-:W-:Y:S03]  /*3d00*/  MUFU.EX2 R12, R12 ;  /* 0x0000000c000c7308 */ /* 0x000fe60000000800 */
[----:B------:R-:W-:Y:S01]  /*3d10*/  FMNMX.FTZ R11, R51, R20, !PT ;  /* 0x00000014330b7209 */ /* 0x000fe20007810000 */
[----:B------:R-:W-:-:S03]  /*3d20*/  FFMA.FTZ R20, R44, UR43, -R89 ;  /* 0x0000002b2c147c23 */ /* 0x000fc60008010859 */
[----:B------:R-:W-:Y:S01]  /*3d30*/  FMNMX.FTZ R24, R54, R11, !PT ;  /* 0x0000000b36187209 */ /* 0x000fe20007810000 */
[----:B------:R-:W0:Y:S03]  /*3d40*/  MUFU.EX2 R15, R15 ;  /* 0x0000000f000f7308 */ /* 0x000e260000000800 */
[----:B------:R-:W-:-:S04]  /*3d50*/  FMNMX.FTZ R11, R55, R24, !PT ;  /* 0x00000018370b7209 */ /* 0x000fc80007810000 */
[----:B------:R-:W-:Y:S01]  /*3d60*/  FMNMX.FTZ R24, R58, R11, !PT ;  /* 0x0000000b3a187209 */ /* 0x000fe20007810000 */
[----:B------:R-:W-:Y:S03]  /*3d70*/  MUFU.EX2 R14, R14 ;  /* 0x0000000e000e7308 */ /* 0x000fe60000000800 */
[----:B------:R-:W-:Y:S01]  /*3d80*/  FMNMX.FTZ R11, R59, R24, !PT ;  /* 0x000000183b0b7209 */ /* 0x000fe20007810000 */
[--C-:B------:R-:W-:Y:S01]  /*3d90*/  FFMA.FTZ R24, R48, UR43, -R89.reuse ;  /* 0x0000002b30187c23 */ /* 0x100fe20008010859 */
[----:B------:R-:W-:-:S02]  /*3da0*/  FFMA.FTZ R48, R76, UR43, -R89 ;  /* 0x0000002b4c307c23 */ /* 0x000fc40008010859 */
[----:B------:R-:W-:Y:S01]  /*3db0*/  FMNMX.FTZ R28, R62, R11, !PT ;  /* 0x0000000b3e1c7209 */ /* 0x000fe20007810000 */
[----:B------:R-:W-:Y:S01]  /*3dc0*/  MUFU.EX2 R21, R21 ;  /* 0x0000001500157308 */ /* 0x000fe20000000800 */
[----:B0-----:R-:W-:-:S02]  /*3dd0*/  F2FP.SATFINITE.E4M3.F32.PACK_AB_MERGE_C R150, R15, R12, RZ ;  /* 0x0000000c0f96723e */ /* 0x001fc400048070ff */
[----:B------:R-:W-:Y:S02]  /*3de0*/  FMNMX.FTZ R11, R63, R28, !PT ;  /* 0x0000001c3f0b7209 */ /* 0x000fe40007810000 */
[----:B------:R-:W-:Y:S02]  /*3df0*/  F2FP.SATFINITE.E4M3.F32.PACK_AB_MERGE_C R150, R13, R10, R150 ;  /* 0x0000000a0d96723e */ /* 0x000fe40004807096 */
[----:B------:R-:W-:Y:S01]  /*3e00*/  FMNMX.FTZ R28, R66, R11, !PT ;  /* 0x0000000b421c7209 */ /* 0x000fe20007810000 */
[----:B------:R-:W-:Y:S03]  /*3e10*/  MUFU.EX2 R20, R20 ;  /* 0x0000001400147308 */ /* 0x000fe60000000800 */
[----:B------:R-:W-:Y:S01]  /*3e20*/  FMNMX.FTZ R11, R67, R28, !PT ;  /* 0x0000001c430b7209 */ /* 0x000fe20007810000 */
[--C-:B------:R-:W-:Y:S01]  /*3e30*/  FFMA.FTZ R28, R52, UR43, -R89.reuse ;  /* 0x0000002b341c7c23 */ /* 0x100fe20008010859 */
[----:B------:R-:W-:-:S02]  /*3e40*/  FFMA.FTZ R52, R80, UR43, -R89 ;  /* 0x0000002b50347c23 */ /* 0x000fc40008010859 */
[----:B------:R-:W-:Y:S01]  /*3e50*/  FMNMX.FTZ R32, R70, R11, !PT ;  /* 0x0000000b46207209 */ /* 0x000fe20007810000 */
[----:B------:R-:W0:Y:S03]  /*3e60*/  MUFU.EX2 R25, R25 ;  /* 0x0000001900197308 */ /* 0x000e260000000800 */
[----:B------:R-:W-:-:S04]  /*3e70*/  FMNMX.FTZ R11, R71, R32, !PT ;  /* 0x00000020470b7209 */ /* 0x000fc80007810000 */
[----:B------:R-:W-:Y:S01]  /*3e80*/  FMNMX.FTZ R32, R74, R11, !PT ;  /* 0x0000000b4a207209 */ /* 0x000fe20007810000 */
[----:B------:R-:W-:Y:S03]  /*3e90*/  MUFU.EX2 R24, R24 ;  /* 0x0000001800187308 */ /* 0x000fe60000000800 */
[----:B------:R-:W-:Y:S01]  /*3ea0*/  FMNMX.FTZ R11, R75, R32, !PT ;  /* 0x000000204b0b7209 */ /* 0x000fe20007810000 */
[----:B------:R-:W-:-:S03]  /*3eb0*/  FFMA.FTZ R32, R56, UR43, -R89 ;  /* 0x0000002b38207c23 */ /* 0x000fc60008010859 */
        /* <DEDUP_REMOVED lines=10> */
[----:B------:R-:W-:Y:S01]  /*3f60*/  FMNMX.FTZ R11, R87, R36, !PT ;  /* 0x00000024570b7209 */ /* 0x000fe20007810000 */
[----:B------:R-:W-:-:S04]  /*3f70*/  FFMA.FTZ R36, R64, UR43, -R89 ;  /* 0x0000002b40247c23 */ /* 0x000fc80008010859 */
[----:B------:R-:W0:Y:S01]  /*3f80*/  SHFL.BFLY PT, R44, R11, 0x2, 0x1f ;  /* 0x0c401f000b2c7f89 */ /* 0x000e2200000e0000 */
[----:B------:R-:W-:Y:S08]  /*3f90*/  MUFU.EX2 R28, R28 ;  /* 0x0000001c001c7308 */ /* 0x000ff00000000800 */
[----:B------:R-:W1:Y:S08]  /*3fa0*/  MUFU.EX2 R7, R7 ;  /* 0x0000000700077308 */ /* 0x000e700000000800 */
[----:B------:R-:W-:Y:S01]  /*3fb0*/  MUFU.EX2 R32, R32 ;  /* 0x0000002000207308 */ /* 0x000fe20000000800 */
[----:B0-----:R-:W-:-:S07]  /*3fc0*/  FMNMX.FTZ R56, R11, R44, !PT ;  /* 0x0000002c0b387209 */ /* 0x001fce0007810000 */
        /* <DEDUP_REMOVED lines=29> */
[----:B------:R-:W-:-:S01]  /*41a0*/  FADD.FTZ R59, R3, R6 ;  /* 0x00000006033b7221 */ /* 0x000fc20000010000 */
        /* <DEDUP_REMOVED lines=35> */
[----:B------:R-:W-:Y:S01]  /*43e0*/  F2FP.SATFINITE.E4M3.F32.PACK_AB_MERGE_C R30, R65, R30, RZ ;  /* 0x0000001e411e723e */ /* 0x000fe200048070ff */
[----:B------:R-:W-:-:S02]  /*43f0*/  VIADD R10, R88, 0xfffffffe ;  /* 0xfffffffe580a7836 */ /* 0x000fc40000000000 */
[----:B------:R-:W-:-:S01]  /*4400*/  FADD.FTZ R8, R20, R63 ;  /* 0x0000003f14087221 */ /* 0x000fc20000010000 */
[----:B------:R-:W-:Y:S01]  /*4410*/  F2FP.SATFINITE.E4M3.F32.PACK_AB_MERGE_C R149, R27, R26, R30 ;  /* 0x0000001a1b95723e */ /* 0x000fe2000480701e */
        /* <DEDUP_REMOVED lines=11> */
[----:B------:R-:W-:Y:S01]  /*44d0*/  FADD.FTZ R8, R32, R7 ;  /* 0x0000000720087221 */ /* 0x000fe20000010000 */
[----:B------:R-:W-:Y:S01]  /*44e0*/  F2FP.SATFINITE.E4M3.F32.PACK_AB_MERGE_C R7, R45, R40, RZ ;  /* 0x000000282d07723e */ /* 0x000fe200048070ff */
[----:B------:R-:W2:Y:S01]  /*44f0*/  MUFU.EX2 R39, R39 ;  /* 0x0000002700277308 */ /* 0x000ea20000000800 */
[----:B0-----:R-:W-:-:S01]  /*4500*/  FADD.FTZ R3, R64, R3 ;  /* 0x0000000340037221 */ /* 0x001fc20000010000 */
[----:B------:R-:W-:Y:S02]  /*4510*/  F2FP.SATFINITE.E4M3.F32.PACK_AB_MERGE_C R35, R64, R35, RZ ;  /* 0x000000234023723e */ /* 0x000fe400048070ff */
[----:B------:R-:W-:Y:S02]  /*4520*/  F2FP.SATFINITE.E4M3.F32.PACK_AB_MERGE_C R142, R41, R36, R7 ;  /* 0x00000024298e723e */ /* 0x000fe40004807007 */
[----:B------:R-:W-:Y:S02]  /*4530*/  F2FP.SATFINITE.E4M3.F32.PACK_AB_MERGE_C R151, R34, R31, R35 ;  /* 0x0000001f2297723e */ /* 0x000fe40004807023 */
[----:B------:R-:W0:Y:S01]  /*4540*/  MUFU.EX2 R42, R42 ;  /* 0x0000002a002a7308 */ /* 0x000e220000000800 */
[----:B-1----:R-:W-:-:S07]  /*4550*/  FADD.FTZ R6, R38, R3 ;  /* 0x0000000326067221 */ /* 0x002fce0000010000 */
[----:B------:R-:W1:Y:S01]  /*4560*/  MUFU.EX2 R47, R47 ;  /* 0x0000002f002f7308 */ /* 0x000e620000000800 */
[----:B--2---:R-:W-:-:S07]  /*4570*/  FADD.FTZ R3, R39, R6 ;  /* 0x0000000627037221 */ /* 0x004fce0000010000 */
[----:B------:R-:W2:Y:S01]  /*4580*/  MUFU.EX2 R43, R43 ;  /* 0x0000002b002b7308 */ /* 0x000ea20000000800 */
[----:B0-----:R-:W-:-:S01]  /*4590*/  FADD.FTZ R6, R42, R3 ;  /* 0x000000032a067221 */ /* 0x001fc20000010000 */
[----:B------:R-:W-:-:S04]  /*45a0*/  F2FP.SATFINITE.E4M3.F32.PACK_AB_MERGE_C R3, R37, R2, RZ ;  /* 0x000000022503723e */ /* 0x000fc800048070ff */
[C---:B------:R-:W-:Y:S01]  /*45b0*/  F2FP.SATFINITE.E4M3.F32.PACK_AB_MERGE_C R140, R33.reuse, R32, R3 ;  /* 0x00000020218c723e */ /* 0x040fe20004807003 */
[----:B------:R-:W-:-:S01]  /*45c0*/  FADD.FTZ R33, R33, R8 ;  /* 0x0000000821217221 */ /* 0x000fc20000010000 */
[----:B------:R-:W0:Y:S01]  /*45d0*/  MUFU.EX2 R46, R46 ;  /* 0x0000002e002e7308 */ /* 0x000e220000000800 */
[----:B-1----:R-:W-:-:S01]  /*45e0*/  FADD.FTZ R6, R47, R6 ;  /* 0x000000062f067221 */ /* 0x002fc20000010000 */
[----:B------:R-:W-:Y:S01]  /*45f0*/  F2FP.SATFINITE.E4M3.F32.PACK_AB_MERGE_C R42, R47, R42, RZ ;  /* 0x0000002a2f2a723e */ /* 0x000fe200048070ff */
[----:B------:R-:W-:-:S03]  /*4600*/  FADD.FTZ R2, R2, R33 ;  /* 0x0000002102027221 */ /* 0x000fc60000010000 */
[----:B------:R-:W-:Y:S01]  /*4610*/  F2FP.SATFINITE.E4M3.F32.PACK_AB_MERGE_C R145, R39, R38, R42 ;  /* 0x000000262791723e */ /* 0x000fe2000480702a */
[----:B------:R-:W-:-:S01]  /*4620*/  FADD.FTZ R37, R37, R2 ;  /* 0x0000000225257221 */ /* 0x000fc20000010000 */
[----:B------:R-:W1:Y:S01]  /*4630*/  MUFU.EX2 R50, R50 ;  /* 0x0000003200327308 */ /* 0x000e620000000800 */
[----:B--2---:R-:W-:-:S02]  /*4640*/  FADD.FTZ R3, R43, R6 ;  /* 0x000000062b037221 */ /* 0x004fc40000010000 */
[----:B------:R-:W-:-:S04]  /*4650*/  FADD.FTZ R36, R36, R37 ;  /* 0x0000002524247221 */ /* 0x000fc80000010000 */
[----:B------:R-:W-:Y:S01]  /*4660*/  FADD.FTZ R41, R41, R36 ;  /* 0x0000002429297221 */ /* 0x000fe20000010000 */
[----:B------:R-:W2:Y:S01]  /*4670*/  MUFU.EX2 R55, R55 ;  /* 0x0000003700377308 */ /* 0x000ea20000000800 */
[----:B0-----:R-:W-:-:S02]  /*4680*/  FADD.FTZ R3, R46, R3 ;  /* 0x000000032e037221 */ /* 0x001fc40000010000 */
[----:B------:R-:W-:-:S04]  /*4690*/  FADD.FTZ R40, R40, R41 ;  /* 0x0000002928287221 */ /* 0x000fc80000010000 */
[----:B------:R-:W-:Y:S01]  /*46a0*/  FADD.FTZ R45, R45, R40 ;  /* 0x000000282d2d7221 */ /* 0x000fe20000010000 */
        /* <DEDUP_REMOVED lines=75> */
.L_x_11278:
[----:B------:R-:W-:Y:S02]  /*4b60*/  ULDC UR14, c[0x0][0x9e4] ;  /* 0x00027900000e7ab9 */ /* 0x000fe40000000800 */
[----:B------:R-:W-:-:S11]  /*4b70*/  UISETP.NE.AND UP0, UPT, UR14, 0x1, UPT ;  /* 0x000000010e00788c */ /* 0x000fd6000bf05270 */
[----:B------:R-:W-:Y:S02]  /*4b80*/  @UP0 ULDC.64 UR20, c[0x0][0x9e8] ;  /* 0x00027a0000140ab9 */ /* 0x000fe40000000a00 */
[----:B------:R-:W-:-:S04]  /*4b90*/  UIMAD.WIDE.U32 UR6, UR11, UR20, URZ ;  /* 0x000000140b0672a5 */ /* 0x000fc8000f8e003f */
[----:B------:R-:W-:-:S12]  /*4ba0*/  @UP0 USHF.R.U32.HI UR11, URZ, UR21, UR7 ;  /* 0x000000153f0b0299 */ /* 0x000fd80008011607 */
.L_x_11279:
[----:B------:R-:W-:-:S04]  /*4bb0*/  UIMAD UR11, UR11, UR14, UR14 ;  /* 0x0000000e0b0b72a4 */ /* 0x000fc8000f8e020e */
[----:B------:R-:W-:-:S04]  /*4bc0*/  UISETP.LT.AND UP0, UPT, UR10, UR11, UPT ;  /* 0x0000000b0a00728c */ /* 0x000fc8000bf01270 */
[----:B------:R-:W-:-:S12]  /*4bd0*/  USEL UR10, UR10, UR11, UP0 ;  /* 0x0000000b0a0a7287 */ /* 0x000fd80008000000 */
.L_x_11277:
        /* <DEDUP_REMOVED lines=39> */
.L_x_11299:
[----:B------:R-:W-:-:S04]  /*4e50*/  UISETP.NE.AND UP0, UPT, UR21, 0x1, UPT ;  /* 0x000000011500788c */ /* 0x000fc8000bf05270 */
[----:B------:R-:W-:-:S04]  /*4e60*/  USEL UR36, URZ, 0x1, UP0 ;  /* 0x000000013f247887 */ /* 0x000fc80008000000 */
[----:B------:R-:W-:Y:S01]  /*4e70*/  ULOP3.LUT UR36, UR20, UR36, URZ, 0x3c, !UPT ;  /* 0x0000002414247292 */ /* 0x000fe2000f8e3c3f */
[----:B------:R-:W-:Y:S11]  /*4e80*/  @!P0 BRA `(.L_x_11281) ;  /* 0x0000000000048947 */ /* 0x000ff60003800000 */
[----:B------:R-:W-:Y:S01]  /*4e90*/  BPT.TRAP 0x1 ;  /* 0x000000040000795c */ /* 0x000fe20000300000 */
.L_x_11281:
        /* <DEDUP_REMOVED lines=9> */
.L_x_11282:
[----:B-1----:R-:W-:Y:S05]  /*4f30*/  @P1 BRA `(.L_x_11283) ;  /* 0x0000000000081947 */ /* 0x002fea0003800000 */
[----:B------:R-:W1:Y:S02]  /*4f40*/  SYNCS.PHASECHK.TRANS64.TRYWAIT P1, [UR19+0x19c30], R0 ;  /* 0x019c3000ff0075a7 */ /* 0x000e640008020153 */
[----:B-1----:R-:W-:Y:S05]  /*4f50*/  @!P1 BRA `(.L_x_11284) ;  /* 0x000000e800349947 */ /* 0x002fea0003800000 */
.L_x_11283:
        /* <DEDUP_REMOVED lines=17> */
.L_x_11285:
[----:B------:R-:W-:Y:S01]  /*5070*/  ULEA UR11, UR21, UR46, 0x3 ;  /* 0x0000002e150b7291 */ /* 0x000fe2000f8e183f */
[----:B01----:R-:W-:-:S05]  /*5080*/  IMAD.U32 R0, RZ, RZ, UR20 ;  /* 0x00000014ff007e24 */ /* 0x003fca000f8e00ff */
[----:B------:R-:W-:-:S04]  /*5090*/  SHF.L.U32 R0, R0, 0x1f, RZ ;  /* 0x0000001f00007819 */ /* 0x000fc800000006ff */
[----:B------:R0:W1:Y:S01]  /*50a0*/  SYNCS.PHASECHK.TRANS64.TRYWAIT P1, [UR11+0x19c50], R0 ;  /* 0x019c5000ff0075a7 */ /* 0x000062000802014b */
[----:B------:R-:W-:Y:S05]  /*50b0*/  @!P0 BRA `(.L_x_11286) ;  /* 0x0000000000048947 */ /* 0x000fea0003800000 */
[----:B------:R-:W-:Y:S01]  /*50c0*/  BPT.TRAP 0x1 ;  /* 0x000000040000795c */ /* 0x000fe20000300000 */
.L_x_11286:
[----:B-1----:R-:W-:Y:S05]  /*50d0*/  @P1 BRA `(.L_x_11287) ;  /* 0x0000000000081947 */ /* 0x002fea0003800000 */
[----:B------:R-:W1:Y:S02]  /*50e0*/  SYNCS.PHASECHK.TRANS64.TRYWAIT P1, [UR11+0x19c50], R0 ;  /* 0x019c5000ff0075a7 */ /* 0x000e64000802014b */
[----:B-1----:R-:W-:Y:S05]  /*50f0*/  @!P1 BRA `(.L_x_11288) ;  /* 0x000000e400e49947 */ /* 0x002fea0003800000 */
.L_x_11287:
        /* <DEDUP_REMOVED lines=27> */
.L_x_11289:
[----:B------:R-:W-:Y:S01]  /*52b0*/  UISETP.NE.AND UP1, UPT, UR50, URZ, UPT ;  /* 0x0000003f3200728c */ /* 0x000fe2000bf25270 */
[----:B------:R-:W-:Y:S01]  /*52c0*/  VIADD R15, R18, UR41 ;  /* 0x00000029120f7c36 */ /* 0x000fe20008000000 */
[----:B------:R-:W2:Y:S01]  /*52d0*/  LDC R4, c[0x0][0x2f0] ;  /* 0x0000bc00ff047b82 */ /* 0x000ea20000000800 */
[----:B------:R-:W-:Y:S02]  /*52e0*/  UISETP.NE.AND UP0, UPT, UR49, URZ, UPT ;  /* 0x0000003f3100728c */ /* 0x000fe4000bf05270 */
[----:B------:R-:W-:Y:S01]  /*52f0*/  UIADD3 UR19, UR19, 0x19c40, URZ ;  /* 0x00019c4013137890 */ /* 0x000fe2000fffe03f */
[----:B------:R-:W-:Y:S02]  /*5300*/  PLOP3.LUT P1, PT, PT, PT, UP1, 0x80, 0x0 ;  /* 0x000000000000781c */ /* 0x000fe40003f2f018 */
[----:B------:R-:W-:Y:S01]  /*5310*/  PLOP3.LUT P2, PT, PT, PT, UP1, 0x80, 0x0 ;  /* 0x000000000000781c */ /* 0x000fe20003f4f018 */
[----:B------:R-:W-:Y:S01]  /*5320*/  UPRMT UR19, UR45, 0x654, UR19 ;  /* 0x000006542d137896 */ /* 0x000fe20008000013 */
[----:B-1----:R-:W1:Y:S01]  /*5330*/  LDC R5, c[0x0][0x288] ;  /* 0x0000a200ff057b82 */ /* 0x002e620000000800 */
[----:B------:R-:W-:-:S07]  /*5340*/  @UP1 ULDC UR6, c[0x0][0x44c] ;  /* 0x0001130000061ab9 */ /* 0x000fce0000000800 */
[----:B------:R-:W-:Y:S01]  /*5350*/  SYNCS.ARRIVE.TRANS64.RED.A1T0 RZ, [UR19], RZ ;  /* 0x000000ffffff79a7 */ /* 0x000fe20008100413 */
[----:B0-----:R-:W-:Y:S01]  /*5360*/  @P1 IMAD.HI.U32 R0, R15, UR6, RZ ;  /* 0x000000060f001c27 */ /* 0x001fe2000f8e00ff */
[----:B------:R-:W-:Y:S01]  /*5370*/  @UP1 ULDC UR6, c[0x0][0x450] ;  /* 0x0001140000061ab9 */ /* 0x000fe20000000800 */
[----:B------:R-:W-:-:S03]  /*5380*/  PLOP3.LUT P1, PT, PT, PT, UP0, 0x40, 0x0 ;  /* 0x000000000000781c */ /* 0x000fc60003f2e808 */
[----:B------:R-:W-:Y:S01]  /*5390*/  @P2 SHF.R.U32.HI R15, RZ, UR6, R0 ;  /* 0x00000006ff0f2c19 */ /* 0x000fe20008011600 */
[----:B------:R-:W-:Y:S01]  /*53a0*/  IMAD.SHL.U32 R0, R10, 0x80, RZ ;  /* 0x000000800a007824 */ /* 0x000fe200078e00ff */
[----:B------:R-:W-:-:S03]  /*53b0*/  ULOP3.LUT UR6, URZ, UR18, URZ, 0x33, !UPT ;  /* 0x000000123f067292 */ /* 0x000fc6000f8e333f */
[----:B------:R-:W0:Y:S01]  /*53c0*/  SHFL.IDX PT, R21, R15, RZ, 0x1c1f ;  /* 0x001c1fff0f157589 */ /* 0x000e2200000e0000 */
[----:B------:R-:W-:-:S05]  /*53d0*/  IADD3 R7, -R0, 0x1, RZ ;  /* 0x0000000100077810 */ /* 0x000fca0007ffe1ff */
[----:B------:R-:W-:-:S04]  /*53e0*/  IMAD R7, R16, -0x2, R7 ;  /* 0xfffffffe10077824 */ /* 0x000fc800078e0207 */
[----:B--2---:R-:W-:-:S04]  /*53f0*/  IMAD R6, R4, UR42, R7 ;  /* 0x0000002a04067c24 */ /* 0x004fc8000f8e0207 */
[----:B-1----:R-:W-:-:S04]  /*5400*/  IMAD.IADD R6, R6, 0x1, -R5 ;  /* 0x0000000106067824 */ /* 0x002fc800078e0a05 */
        /* <DEDUP_REMOVED lines=18> */
.L_x_11292:
[----:B------:R-:W-:-:S05]  /*5530*/  IMAD.U32 R20, RZ, RZ, UR22 ;  /* 0x00000016ff147e24 */ /* 0x000fca000f8e00ff */
[----:B------:R-:W-:-:S13]  /*5540*/  ISETP.NE.AND P1, PT, R20, 0x1, PT ;  /* 0x000000011400780c */ /* 0x000fda0003f25270 */
[----:B------:R-:W0:Y:S02]  /*5550*/  @P1 LDC.64 R6, c[0x0][0x9e8] ;  /* 0x00027a00ff061b82 */ /* 0x000e240000000a00 */
[----:B0-----:R-:W-:-:S05]  /*5560*/  @P1 IMAD.HI.U32 R6, R21, R6, RZ ;  /* 0x0000000615061227 */ /* 0x001fca00078e00ff */
[----:B------:R-:W-:-:S07]  /*5570*/  @P1 SHF.R.U32.HI R21, RZ, R7, R6 ;  /* 0x00000007ff151219 */ /* 0x000fce0000011606 */
.L_x_11293:
[----:B------:R-:W-:Y:S05]  /*5580*/  BSYNC B0 ;  /* 0x0000000000007941 */ /* 0x000fea0003800000 */
.L_x_11291:
[----:B------:R-:W-:-:S04]  /*5590*/  IMAD R21, R21, R20, -R0 ;  /* 0x0000001415157224 */ /* 0x000fc800078e0a00 */
[----:B------:R-:W-:-:S05]  /*55a0*/  IMAD R21, R16, -0x2, R21 ;  /* 0xfffffffe10157824 */ /* 0x000fca00078e0215 */
[----:B------:R-:W-:Y:S02]  /*55b0*/  VIADDMNMX R12, R21, R20, R12, PT ;  /* 0x00000014150c7246 */ /* 0x000fe4000380010c */
[----:B------:R-:W-:-:S07]  /*55c0*/  VIMNMX R11, R11, R21, !PT ;  /* 0x000000150b0b7248 */ /* 0x000fce0007fe0100 */
.L_x_11290:
        /* <DEDUP_REMOVED lines=15> */
[----:B------:R-:W-:Y:S01]  /*56c0*/  ISETP.GT.AND P5, PT, R11, 0x9, P1 ;  /* 0x000000090b00780c */ /* 0x000fe20000fa4270 */
        /* <DEDUP_REMOVED lines=100> */
.L_x_11296:
[----:B------:R-:W-:-:S05]  /*5d10*/  IMAD.U32 R15, RZ, RZ, UR22 ;  /* 0x00000016ff0f7e24 */ /* 0x000fca000f8e00ff */
[----:B------:R-:W-:-:S13]  /*5d20*/  ISETP.NE.AND P2, PT, R15, 0x1, PT ;  /* 0x000000010f00780c */ /* 0x000fda0003f45270 */
[----:B------:R-:W0:Y:S02]  /*5d30*/  @P2 LDC.64 R12, c[0x0][0x9e8] ;  /* 0x00027a00ff0c2b82 */ /* 0x000e240000000a00 */
[----:B0-----:R-:W-:-:S05]  /*5d40*/  @P2 IMAD.HI.U32 R12, R11, R12, RZ ;  /* 0x0000000c0b0c2227 */ /* 0x001fca00078e00ff */
[----:B------:R-:W-:-:S07]  /*5d50*/  @P2 SHF.R.U32.HI R11, RZ, R13, R12 ;  /* 0x0000000dff0b2219 */ /* 0x000fce000001160c */
.L_x_11297:
[----:B------:R-:W-:Y:S05]  /*5d60*/  BSYNC B0 ;  /* 0x0000000000007941 */ /* 0x000fea0003800000 */
.L_x_11295:
[----:B------:R-:W-:-:S04]  /*5d70*/  IMAD R11, R11, R15, -R0 ;  /* 0x0000000f0b0b7224 */ /* 0x000fc800078e0a00 */
[----:B------:R-:W-:-:S05]  /*5d80*/  IMAD R11, R16, -0x2, R11 ;  /* 0xfffffffe100b7824 */ /* 0x000fca00078e020b */
[----:B------:R-:W-:Y:S02]  /*5d90*/  VIADDMNMX R14, R11, R15, R14, PT ;  /* 0x0000000f0b0e7246 */ /* 0x000fe4000380010e */
[----:B------:R-:W-:-:S07]  /*5da0*/  VIMNMX R6, R6, R11, !PT ;  /* 0x0000000b06067248 */ /* 0x000fce0007fe0100 */
.L_x_11294:
        /* <DEDUP_REMOVED lines=65> */
[----:B------:R-:W-:Y:S01]  /*61c0*/  FSEL R43, R43, -INF , !P2 ;  /* 0xff8000002b2b7808 */ /* 0x000fe20005000000 */
[----:B------:R-:W0:Y:S01]  /*61d0*/  SHFL.BFLY PT, R0, R11, 0x2, 0x1f ;  /* 0x0c401f000b007f89 */ /* 0x000e2200000e0000 */
[----:B------:R-:W-:-:S02]  /*61e0*/  ISETP.GT.AND P2, PT, R6, 0x30, P1 ;  /* 0x000000300600780c */ /* 0x000fc40000f44270 */
[----:B------:R-:W-:Y:S02]  /*61f0*/  FSEL R46, R46, -INF , !P3 ;  /* 0xff8000002e2e7808 */ /* 0x000fe40005800000 */
[----:B------:R-:W-:Y:S02]  /*6200*/  ISETP.LT.OR P4, PT, R14, 0x2a, P4 ;  /* 0x0000002a0e00780c */ /* 0x000fe40002781670 */
[----:B------:R-:W-:Y:S02]  /*6210*/  ISETP.GT.AND P3, PT, R6, 0x31, P1 ;  /* 0x000000310600780c */ /* 0x000fe40000f64270 */
[----:B------:R-:W-:Y:S02]  /*6220*/  ISETP.LT.OR P2, PT, R14, 0x31, P2 ;  /* 0x000000310e00780c */ /* 0x000fe40001741670 */
[----:B------:R-:W-:Y:S02]  /*6230*/  FSEL R47, R47, -INF , !P4 ;  /* 0xff8000002f2f7808 */ /* 0x000fe40006000000 */
[----:B------:R-:W-:-:S02]  /*6240*/  ISETP.GT.AND P5, PT, R6, 0x38, P1 ;  /* 0x000000380600780c */ /* 0x000fc40000fa4270 */
[----:B------:R-:W-:Y:S02]  /*6250*/  FSEL R50, R50, -INF , !P2 ;  /* 0xff80000032327808 */ /* 0x000fe40005000000 */
[----:B------:R-:W-:Y:S02]  /*6260*/  ISETP.LT.OR P3, PT, R14, 0x32, P3 ;  /* 0x000000320e00780c */ /* 0x000fe40001f61670 */
[----:B------:R-:W-:Y:S02]  /*6270*/  ISETP.GT.AND P4, PT, R6, 0x39, P1 ;  /* 0x000000390600780c */ /* 0x000fe40000f84270 */
[----:B------:R-:W-:Y:S02]  /*6280*/  ISETP.LT.OR P5, PT, R14, 0x39, P5 ;  /* 0x000000390e00780c */ /* 0x000fe40002fa1670 */
[----:B------:R-:W-:Y:S02]  /*6290*/  FSEL R51, R51, -INF , !P3 ;  /* 0xff80000033337808 */ /* 0x000fe40005800000 */
[----:B0-----:R-:W-:-:S02]  /*62a0*/  FMNMX.FTZ R12, R11, R0, !PT ;  /* 0x000000000b0c7209 */ /* 0x001fc40007810000 */
[----:B------:R-:W-:Y:S02]  /*62b0*/  ISETP.GT.AND P2, PT, R6, 0x40, P1 ;  /* 0x000000400600780c */ /* 0x000fe40000f44270 */
[----:B------:R-:W-:Y:S01]  /*62c0*/  FSEL R54, R54, -INF , !P5 ;  /* 0xff80000036367808 */ /* 0x000fe20006800000 */
[----:B------:R-:W0:Y:S01]  /*62d0*/  SHFL.BFLY PT, R13, R12, 0x1, 0x1f ;  /* 0x0c201f000c0d7f89 */ /* 0x000e2200000e0000 */
[----:B------:R-:W-:Y:S02]  /*62e0*/  ISETP.LT.OR P4, PT, R14, 0x3a, P4 ;  /* 0x0000003a0e00780c */ /* 0x000fe40002781670 */
[----:B------:R-:W-:Y:S02]  /*62f0*/  ISETP.GT.AND P3, PT, R6, 0x41, P1 ;  /* 0x000000410600780c */ /* 0x000fe40000f64270 */
[----:B------:R-:W-:Y:S02]  /*6300*/  ISETP.LT.OR P2, PT, R14, 0x41, P2 ;  /* 0x000000410e00780c */ /* 0x000fe40001741670 */
[----:B------:R-:W-:-:S02]  /*6310*/  FSEL R55, R55, -INF , !P4 ;  /* 0xff80000037377808 */ /* 0x000fc40006000000 */
[----:B------:R-:W-:Y:S02]  /*6320*/  ISETP.GT.AND P5, PT, R6, 0x48, P1 ;  /* 0x000000480600780c */ /* 0x000fe40000fa4270 */
[----:B------:R-:W-:Y:S02]  /*6330*/  FSEL R58, R58, -INF , !P2 ;  /* 0xff8000003a3a7808 */ /* 0x000fe40005000000 */
[----:B------:R-:W-:Y:S02]  /*6340*/  ISETP.LT.OR P3, PT, R14, 0x42, P3 ;  /* 0x000000420e00780c */ /* 0x000fe40001f61670 */
[----:B------:R-:W-:Y:S02]  /*6350*/  ISETP.GT.AND P4, PT, R6, 0x49, P1 ;  /* 0x000000490600780c */ /* 0x000fe40000f84270 */
[----:B------:R-:W-:Y:S02]  /*6360*/  ISETP.LT.OR P5, PT, R14, 0x49, P5 ;  /* 0x000000490e00780c */ /* 0x000fe40002fa1670 */
[----:B------:R-:W-:-:S02]  /*6370*/  FSEL R59, R59, -INF , !P3 ;  /* 0xff8000003b3b7808 */ /* 0x000fc40005800000 */
[----:B------:R-:W-:Y:S02]  /*6380*/  ISETP.GT.AND P2, PT, R6, 0x50, P1 ;  /* 0x000000500600780c */ /* 0x000fe40000f44270 */
[----:B------:R-:W-:Y:S02]  /*6390*/  FSEL R62, R62, -INF , !P5 ;  /* 0xff8000003e3e7808 */ /* 0x000fe40006800000 */
[----:B0-----:R-:W-:Y:S02]  /*63a0*/  FMNMX.FTZ R0, R12, R13, !PT ;  /* 0x0000000d0c007209 */ /* 0x001fe40007810000 */
[----:B------:R-:W-:Y:S02]  /*63b0*/  ISETP.LT.OR P4, PT, R14, 0x4a, P4 ;  /* 0x0000004a0e00780c */ /* 0x000fe40002781670 */
[C---:B------:R-:W-:Y:S01]  /*63c0*/  FSETP.NEU.FTZ.AND P6, PT, R0.reuse, -INF , PT ;  /* 0xff8000000000780b */ /* 0x040fe20003fdd000 */
[----:B------:R-:W-:-:S01]  /*63d0*/  FFMA.FTZ R13, R0, R15, -8 ;  /* 0xc1000000000d7423 */ /* 0x000fc2000001000f */
[----:B------:R-:W-:-:S02]  /*63e0*/  ISETP.GT.AND P3, PT, R6, 0x51, P1 ;  /* 0x000000510600780c */ /* 0x000fc40000f64270 */
[----:B------:R-:W-:Y:S02]  /*63f0*/  ISETP.LT.OR P2, PT, R14, 0x51, P2 ;  /* 0x000000510e00780c */ /* 0x000fe40001741670 */
[----:B------:R-:W-:Y:S02]  /*6400*/  FSEL R12, R13, RZ, P6 ;  /* 0x000000ff0d0c7208 */ /* 0x000fe40003000000 */
[----:B------:R-:W-:Y:S02]  /*6410*/  FSEL R63, R63, -INF , !P4 ;  /* 0xff8000003f3f7808 */ /* 0x000fe40006000000 */
        /* <DEDUP_REMOVED lines=13> */
[----:B------:R-:W-:Y:S01]  /*64f0*/  FSEL R66, R66, -INF , !P2 ;  /* 0xff80000042427808 */ /* 0x000fe20005000000 */
[--C-:B------:R-:W-:Y:S01]  /*6500*/  FFMA.FTZ R37, R37, UR43, -R12.reuse ;  /* 0x0000002b25257c23 */ /* 0x100fe2000801080c */
[----:B------:R-:W-:Y:S01]  /*6510*/  FMNMX.FTZ R11, R31, R32, !PT ;  /* 0x000000201f0b7209 */ /* 0x000fe20007810000 */
[----:B------:R0:W-:Y:S01]  /*6520*/  MUFU.EX2 R28, R33 ;  /* 0x00000021001c7308 */ /* 0x0001e20000000800 */
[----:B------:R-:W-:Y:S01]  /*6530*/  ISETP.LT.OR P3, PT, R14, 0x52, P3 ;  /* 0x000000520e00780c */ /* 0x000fe20001f61670 */
[--C-:B------:R-:W-:Y:S01]  /*6540*/  FFMA.FTZ R49, R49, UR43, -R12.reuse ;  /* 0x0000002b31317c23 */ /* 0x100fe2000801080c */
[----:B------:R-:W-:Y:S01]  /*6550*/  FMNMX.FTZ R32, R34, R11, !PT ;  /* 0x0000000b22207209 */ /* 0x000fe20007810000 */
[--C-:B------:R-:W-:Y:S01]  /*6560*/  FFMA.FTZ R41, R41, UR43, -R12.reuse ;  /* 0x0000002b29297c23 */ /* 0x100fe2000801080c */
[----:B------:R-:W-:Y:S01]  /*6570*/  ISETP.GT.AND P4, PT, R6, 0x59, P1 ;  /* 0x000000590600780c */ /* 0x000fe20000f84270 */
[--C-:B------:R-:W-:Y:S01]  /*6580*/  FFMA.FTZ R45, R45, UR43, -R12.reuse ;  /* 0x0000002b2d2d7c23 */ /* 0x100fe2000801080c */
[----:B------:R-:W-:Y:S01]  /*6590*/  FMNMX.FTZ R11, R35, R32, !PT ;  /* 0x00000020230b7209 */ /* 0x000fe20007810000 */
[--C-:B------:R-:W-:Y:S01]  /*65a0*/  FFMA.FTZ R53, R53, UR43, -R12.reuse ;  /* 0x0000002b35357c23 */ /* 0x100fe2000801080c */
[----:B0-----:R-:W-:-:S01]  /*65b0*/  FFMA.FTZ R33, R48, UR43, -R12 ;  /* 0x0000002b30217c23 */ /* 0x001fc2000801080c */
[----:B------:R-:W-:Y:S01]  /*65c0*/  ISETP.LT.OR P5, PT, R14, 0x59, P5 ;  /* 0x000000590e00780c */ /* 0x000fe20002fa1670 */
[----:B------:R0:W-:Y:S01]  /*65d0*/  MUFU.EX2 R32, R37 ;  /* 0x0000002500207308 */ /* 0x0001e20000000800 */
[----:B------:R-:W-:Y:S01]  /*65e0*/  FMNMX.FTZ R36, R38, R11, !PT ;  /* 0x0000000b26247209 */ /* 0x000fe20007810000 */
[----:B------:R-:W-:Y:S01]  /*65f0*/  FFMA.FTZ R85, R85, UR43, -R12 ;  /* 0x0000002b55557c23 */ /* 0x000fe2000801080c */
[----:B------:R-:W-:-:S02]  /*6600*/  FSEL R67, R67, -INF , !P3 ;  /* 0xff80000043437808 */ /* 0x000fc40005800000 */
[----:B------:R-:W-:Y:S02]  /*6610*/  FMNMX.FTZ R11, R39, R36, !PT ;  /* 0x00000024270b7209 */ /* 0x000fe40007810000 */
[----:B------:R-:W-:Y:S01]  /*6620*/  ISETP.GT.AND P2, PT, R6, 0x60, P1 ;  /* 0x000000600600780c */ /* 0x000fe20000f44270 */
[----:B------:R-:W-:Y:S01]  /*6630*/  MUFU.EX2 R20, R20 ;  /* 0x0000001400147308 */ /* 0x000fe20000000800 */
[----:B------:R-:W-:Y:S01]  /*6640*/  FMNMX.FTZ R36, R42, R11, !PT ;  /* 0x0000000b2a247209 */ /* 0x000fe20007810000 */
[----:B0-----:R-:W-:Y:S01]  /*6650*/  FFMA.FTZ R37, R52, UR43, -R12 ;  /* 0x0000002b34257c23 */ /* 0x001fe2000801080c */
[----:B------:R-:W-:Y:S02]  /*6660*/  FSEL R70, R70, -INF , !P5 ;  /* 0xff80000046467808 */ /* 0x000fe40006800000 */
[----:B------:R-:W-:Y:S02]  /*6670*/  FMNMX.FTZ R11, R43, R36, !PT ;  /* 0x000000242b0b7209 */ /* 0x000fe40007810000 */
[----:B------:R-:W-:Y:S01]  /*6680*/  ISETP.LT.OR P4, PT, R14, 0x5a, P4 ;  /* 0x0000005a0e00780c */ /* 0x000fe20002781670 */
[----:B------:R0:W-:Y:S01]  /*6690*/  MUFU.EX2 R36, R41 ;  /* 0x0000002900247308 */ /* 0x0001e20000000800 */
[----:B------:R-:W-:-:S02]  /*66a0*/  FMNMX.FTZ R40, R46, R11, !PT ;  /* 0x0000000b2e287209 */ /* 0x000fc40007810000 */
[----:B------:R-:W-:Y:S02]  /*66b0*/  ISETP.GT.AND P3, PT, R6, 0x61, P1 ;  /* 0x000000610600780c */ /* 0x000fe40000f64270 */
[----:B------:R-:W-:Y:S02]  /*66c0*/  FMNMX.FTZ R11, R47, R40, !PT ;  /* 0x000000282f0b7209 */ /* 0x000fe40007810000 */
[----:B------:R-:W-:Y:S01]  /*66d0*/  ISETP.LT.OR P2, PT, R14, 0x61, P2 ;  /* 0x000000610e00780c */ /* 0x000fe20001741670 */
[----:B------:R-:W-:Y:S01]  /*66e0*/  MUFU.EX2 R7, R7 ;  /* 0x0000000700077308 */ /* 0x000fe20000000800 */
[----:B------:R-:W-:Y:S01]  /*66f0*/  FMNMX.FTZ R40, R50, R11, !PT ;  /* 0x0000000b32287209 */ /* 0x000fe20007810000 */
[--C-:B0-----:R-:W-:Y:S01]  /*6700*/  FFMA.FTZ R41, R56, UR43, -R12.reuse ;  /* 0x0000002b38297c23 */ /* 0x101fe2000801080c */
[----:B------:R-:W-:Y:S01]  /*6710*/  FSEL R71, R71, -INF , !P4 ;  /* 0xff80000047477808 */ /* 0x000fe20006000000 */
[--C-:B------:R-:W-:Y:S01]  /*6720*/  FFMA.FTZ R56, R69, UR43, -R12.reuse ;  /* 0x0000002b45387c23 */ /* 0x100fe2000801080c */
[----:B------:R-:W-:Y:S01]  /*6730*/  FMNMX.FTZ R11, R51, R40, !PT ;  /* 0x00000028330b7209 */ /* 0x000fe20007810000 */
[----:B------:R-:W-:Y:S01]  /*6740*/  FFMA.FTZ R69, R84, UR43, -R12 ;  /* 0x0000002b54457c23 */ /* 0x000fe2000801080c */
[----:B------:R-:W-:Y:S01]  /*6750*/  ISETP.GT.AND P5, PT, R6, 0x68, P1 ;  /* 0x000000680600780c */ /* 0x000fe20000fa4270 */
[----:B------:R0:W-:Y:S01]  /*6760*/  MUFU.EX2 R40, R45 ;  /* 0x0000002d00287308 */ /* 0x0001e20000000800 */
[----:B------:R-:W-:-:S02]  /*6770*/  FMNMX.FTZ R44, R54, R11, !PT ;  /* 0x0000000b362c7209 */ /* 0x000fc40007810000 */
[----:B------:R-:W-:Y:S02]  /*6780*/  FSEL R74, R74, -INF , !P2 ;  /* 0xff8000004a4a7808 */ /* 0x000fe40005000000 */
[----:B------:R-:W-:Y:S02]  /*6790*/  FMNMX.FTZ R11, R55, R44, !PT ;  /* 0x0000002c370b7209 */ /* 0x000fe40007810000 */
[----:B------:R-:W-:Y:S01]  /*67a0*/  ISETP.LT.OR P3, PT, R14, 0x62, P3 ;  /* 0x000000620e00780c */ /* 0x000fe20001f61670 */
[----:B------:R-:W-:Y:S01]  /*67b0*/  MUFU.EX2 R13, R13 ;  /* 0x0000000d000d7308 */ /* 0x000fe20000000800 */
[----:B------:R-:W-:Y:S01]  /*67c0*/  FMNMX.FTZ R44, R58, R11, !PT ;  /* 0x0000000b3a2c7209 */ /* 0x000fe20007810000 */
[--C-:B0-----:R-:W-:Y:S01]  /*67d0*/  FFMA.FTZ R45, R60, UR43, -R12.reuse ;  /* 0x0000002b3c2d7c23 */ /* 0x101fe2000801080c */
[----:B------:R-:W-:Y:S01]  /*67e0*/  ISETP.GT.AND P4, PT, R6, 0x69, P1 ;  /* 0x000000690600780c */ /* 0x000fe20000f84270 */
[----:B------:R-:W-:Y:S01]  /*67f0*/  FFMA.FTZ R60, R73, UR43, -R12 ;  /* 0x0000002b493c7c23 */ /* 0x000fe2000801080c */
[----:B------:R-:W-:-:S02]  /*6800*/  FMNMX.FTZ R11, R59, R44, !PT ;  /* 0x0000002c3b0b7209 */ /* 0x000fc40007810000 */
[----:B------:R-:W-:Y:S01]  /*6810*/  ISETP.LT.OR P5, PT, R14, 0x69, P5 ;  /* 0x000000690e00780c */ /* 0x000fe20002fa1670 */
[----:B------:R0:W-:Y:S01]  /*6820*/  MUFU.EX2 R44, R49 ;  /* 0x00000031002c7308 */ /* 0x0001e20000000800 */
[----:B------:R-:W-:Y:S02]  /*6830*/  FMNMX.FTZ R48, R62, R11, !PT ;  /* 0x0000000b3e307209 */ /* 0x000fe40007810000 */
[----:B------:R-:W-:Y:S02]  /*6840*/  FSEL R75, R75, -INF , !P3 ;  /* 0xff8000004b4b7808 */ /* 0x000fe40005800000 */
[----:B------:R-:W-:Y:S02]  /*6850*/  FMNMX.FTZ R11, R63, R48, !PT ;  /* 0x000000303f0b7209 */ /* 0x000fe40007810000 */
[----:B------:R-:W-:Y:S01]  /*6860*/  ISETP.GT.AND P2, PT, R6, 0x70, P1 ;  /* 0x000000700600780c */ /* 0x000fe20000f44270 */
[----:B------:R-:W-:Y:S01]  /*6870*/  MUFU.EX2 R24, R24 ;  /* 0x0000001800187308 */ /* 0x000fe20000000800 */
[----:B------:R-:W-:Y:S01]  /*6880*/  FMNMX.FTZ R48, R66, R11, !PT ;  /* 0x0000000b42307209 */ /* 0x000fe20007810000 */
[----:B0-----:R-:W-:Y:S01]  /*6890*/  FFMA.FTZ R49, R64, UR43, -R12 ;  /* 0x0000002b40317c23 */ /* 0x001fe2000801080c */
[----:B------:R-:W-:-:S02]  /*68a0*/  FSEL R78, R78, -INF , !P5 ;  /* 0xff8000004e4e7808 */ /* 0x000fc40006800000 */
[----:B------:R-:W-:Y:S02]  /*68b0*/  FMNMX.FTZ R11, R67, R48, !PT ;  /* 0x00000030430b7209 */ /* 0x000fe40007810000 */
[----:B------:R-:W-:Y:S01]  /*68c0*/  ISETP.LT.OR P4, PT, R14, 0x6a, P4 ;  /* 0x0000006a0e00780c */ /* 0x000fe20002781670 */
[----:B------:R0:W-:Y:S01]  /*68d0*/  MUFU.EX2 R48, R53 ;  /* 0x0000003500307308 */ /* 0x0001e20000000800 */
[----:B------:R-:W-:Y:S02]  /*68e0*/  FMNMX.FTZ R52, R70, R11, !PT ;  /* 0x0000000b46347209 */ /* 0x000fe40007810000 */
[----:B------:R-:W-:Y:S02]  /*68f0*/  ISETP.GT.AND P3, PT, R6, 0x71, P1 ;  /* 0x000000710600780c */ /* 0x000fe40000f64270 */
[----:B------:R-:W-:Y:S02]  /*6900*/  FMNMX.FTZ R11, R71, R52, !PT ;  /* 0x00000034470b7209 */ /* 0x000fe40007810000 */
[----:B------:R-:W-:Y:S01]  /*6910*/  ISETP.LT.OR P2, PT, R14, 0x71, P2 ;  /* 0x000000710e00780c */ /* 0x000fe20001741670 */
[----:B------:R-:W-:Y:S01]  /*6920*/  MUFU.EX2 R15, R15 ;  /* 0x0000000f000f7308 */ /* 0x000fe20000000800 */
[----:B------:R-:W-:Y:S01]  /*6930*/  FMNMX.FTZ R52, R74, R11, !PT ;  /* 0x0000000b4a347209 */ /* 0x000fe20007810000 */
[--C-:B0-----:R-:W-:Y:S01]  /*6940*/  FFMA.FTZ R53, R68, UR43, -R12.reuse ;  /* 0x0000002b44357c23 */ /* 0x101fe2000801080c */
[----:B------:R-:W-:Y:S01]  /*6950*/  FSEL R79, R79, -INF , !P4 ;  /* 0xff8000004f4f7808 */ /* 0x000fe20006000000 */
[----:B------:R-:W-:Y:S01]  /*6960*/  FFMA.FTZ R68, R81, UR43, -R12 ;  /* 0x0000002b51447c23 */ /* 0x000fe2000801080c */
[----:B------:R-:W-:-:S02]  /*6970*/  FMNMX.FTZ R11, R75, R52, !PT ;  /* 0x000000344b0b7209 */ /* 0x000fc40007810000 */
[----:B------:R-:W-:Y:S01]  /*6980*/  ISETP.GT.AND P5, PT, R6, 0x78, P1 ;  /* 0x000000780600780c */ /* 0x000fe20000fa4270 */
[----:B------:R-:W-:Y:S01]  /*6990*/  MUFU.EX2 R21, R21 ;  /* 0x0000001500157308 */ /* 0x000fe20000000800 */
[----:B------:R-:W-:Y:S02]  /*69a0*/  FMNMX.FTZ R52, R78, R11, !PT ;  /* 0x0000000b4e347209 */ /* 0x000fe40007810000 */
[----:B------:R-:W-:Y:S02]  /*69b0*/  ISETP.LT.OR P3, PT, R14, 0x72, P3 ;  /* 0x000000720e00780c */ /* 0x000fe40001f61670 */
[----:B------:R-:W-:Y:S02]  /*69c0*/  FSEL R82, R82, -INF , !P2 ;  /* 0xff80000052527808 */ /* 0x000fe40005000000 */
[----:B------:R-:W-:Y:S01]  /*69d0*/  FMNMX.FTZ R11, R79, R52, !PT ;  /* 0x000000344f0b7209 */ /* 0x000fe20007810000 */
[----:B------:R-:W-:Y:S01]  /*69e0*/  MUFU.EX2 R25, R25 ;  /* 0x0000001900197308 */ /* 0x000fe20000000800 */
[----:B------:R-:W-:Y:S01]  /*69f0*/  ISETP.GT.AND P1, PT, R6, 0x79, P1 ;  /* 0x000000790600780c */ /* 0x000fe20000f24270 */
[--C-:B------:R-:W-:Y:S01]  /*6a00*/  FFMA.FTZ R6, R57, UR43, -R12.reuse ;  /* 0x0000002b39067c23 */ /* 0x100fe2000801080c */
[----:B------:R-:W-:Y:S01]  /*6a10*/  ISETP.LT.OR P5, PT, R14, 0x79, P5 ;  /* 0x000000790e00780c */ /* 0x000fe20002fa1670 */
[----:B------:R-:W-:Y:S01]  /*6a20*/  FFMA.FTZ R57, R72, UR43, -R12 ;  /* 0x0000002b48397c23 */ /* 0x000fe2000801080c */
[----:B------:R-:W-:-:S02]  /*6a30*/  FSEL R83, R83, -INF , !P3 ;  /* 0xff80000053537808 */ /* 0x000fc40005800000 */
[----:B------:R-:W-:Y:S01]  /*6a40*/  FMNMX.FTZ R52, R82, R11, !PT ;  /* 0x0000000b52347209 */ /* 0x000fe20007810000 */
[----:B------:R-:W-:Y:S01]  /*6a50*/  MUFU.EX2 R29, R29 ;  /* 0x0000001d001d7308 */ /* 0x000fe20000000800 */
[----:B------:R-:W-:Y:S01]  /*6a60*/  ISETP.LT.OR P1, PT, R14, 0x7a, P1 ;  /* 0x0000007a0e00780c */ /* 0x000fe20000f21670 */
[--C-:B------:R-:W-:Y:S01]  /*6a70*/  FFMA.FTZ R14, R61, UR43, -R12.reuse ;  /* 0x0000002b3d0e7c23 */ /* 0x100fe2000801080c */
[----:B------:R-:W-:Y:S01]  /*6a80*/  FSEL R86, R86, -INF , !P5 ;  /* 0xff80000056567808 */ /* 0x000fe20006800000 */
[----:B------:R-:W-:Y:S01]  /*6a90*/  FFMA.FTZ R61, R76, UR43, -R12 ;  /* 0x0000002b4c3d7c23 */ /* 0x000fe2000801080c */
[----:B------:R-:W-:Y:S02]  /*6aa0*/  FMNMX.FTZ R11, R83, R52, !PT ;  /* 0x00000034530b7209 */ /* 0x000fe40007810000 */
[----:B------:R-:W-:Y:S01]  /*6ab0*/  FSEL R87, R87, -INF , !P1 ;  /* 0xff80000057577808 */ /* 0x000fe20004800000 */
[----:B------:R-:W-:Y:S01]  /*6ac0*/  MUFU.EX2 R33, R33 ;  /* 0x0000002100217308 */ /* 0x000fe20000000800 */
[----:B------:R-:W-:-:S02]  /*6ad0*/  FMNMX.FTZ R52, R86, R11, !PT ;  /* 0x0000000b56347209 */ /* 0x000fc40007810000 */
        /* <DEDUP_REMOVED lines=49> */
[----:B------:R-:W1:Y:S08]  /*6df0*/  MUFU.EX2 R26, R26 ;  /* 0x0000001a001a7308 */ /* 0x000e700000000800 */
        /* <DEDUP_REMOVED lines=117> */
.L_x_11298:
[----:B------:R-:W-:Y:S01]  /*7550*/  UIADD3 UR6, UR11, 0x19c60, URZ ;  /* 0x00019c600b067890 */ /* 0x000fe2000fffe03f */
[----:B------:R-:W-:Y:S01]  /*7560*/  ISETP.GT.AND P1, PT, R10, UR17, PT ;  /* 0x000000110a007c0c */ /* 0x000fe2000bf24270 */
        /* <DEDUP_REMOVED lines=88> */
.L_x_11280:
        /* <DEDUP_REMOVED lines=23> */
.L_x_11301:
[----:B------:R-:W0:Y:S02]  /*7c60*/  LDC R9, c[0x0][0x9e4] ;  /* 0x00027900ff097b82 */ /* 0x000e240000000800 */
[----:B0-----:R-:W-:-:S13]  /*7c70*/  ISETP.NE.AND P1, PT, R9, 0x1, PT ;  /* 0x000000010900780c */ /* 0x001fda0003f25270 */
[----:B------:R-:W0:Y:S02]  /*7c80*/  @P1 LDC.64 R6, c[0x0][0x9e8] ;  /* 0x00027a00ff061b82 */ /* 0x000e240000000a00 */
[----:B0-----:R-:W-:-:S05]  /*7c90*/  @P1 IMAD.HI.U32 R6, R4, R6, RZ ;  /* 0x0000000604061227 */ /* 0x001fca00078e00ff */
[----:B------:R-:W-:-:S07]  /*7ca0*/  @P1 SHF.R.U32.HI R4, RZ, R7, R6 ;  /* 0x00000007ff041219 */ /* 0x000fce0000011606 */
.L_x_11302:
[----:B------:R-:W-:-:S05]  /*7cb0*/  IMAD R4, R4, R9, RZ ;  /* 0x0000000904047224 */ /* 0x000fca00078e02ff */
[----:B------:R-:W-:-:S07]  /*7cc0*/  VIMNMX R5, R5, R4, !PT ;  /* 0x0000000405057248 */ /* 0x000fce0007fe0100 */
.L_x_11300:
        /* <DEDUP_REMOVED lines=11> */
.L_x_11314:
[----:B------:R-:W-:-:S04]  /*7d80*/  UIADD3 UR37, UR18, 0x1, URZ ;  /* 0x0000000112257890 */ /* 0x000fc8000fffe03f */
[----:B------:R-:W-:-:S04]  /*7d90*/  UISETP.NE.AND UP0, UPT, UR37, 0x2, UPT ;  /* 0x000000022500788c */ /* 0x000fc8000bf05270 */
[----:B------:R-:W-:Y:S02]  /*7da0*/  USEL UR36, URZ, 0x1, UP0 ;  /* 0x000000013f247887 */ /* 0x000fe40008000000 */
[----:B------:R-:W-:Y:S02]  /*7db0*/  USEL UR37, UR37, URZ, UP0 ;  /* 0x0000003f25257287 */ /* 0x000fe40008000000 */
[----:B------:R-:W-:Y:S01]  /*7dc0*/  ULOP3.LUT UR36, UR17, UR36, URZ, 0x3c, !UPT ;  /* 0x0000002411247292 */ /* 0x000fe2000f8e3c3f */
[----:B------:R-:W-:Y:S11]  /*7dd0*/  @!P0 BRA `(.L_x_11304) ;  /* 0x0000000000048947 */ /* 0x000ff60003800000 */
[----:B------:R-:W-:Y:S01]  /*7de0*/  BPT.TRAP 0x1 ;  /* 0x000000040000795c */ /* 0x000fe20000300000 */
.L_x_11304:
[----:B------:R-:W-:Y:S01]  /*7df0*/  ULEA UR6, UR37, UR46, 0x3 ;  /* 0x0000002e25067291 */ /* 0x000fe2000f8e183f */
[----:B------:R-:W-:-:S05]  /*7e00*/  IMAD.U32 R0, RZ, RZ, UR36 ;  /* 0x00000024ff007e24 */ /* 0x000fca000f8e00ff */
[----:B------:R-:W-:-:S04]  /*7e10*/  SHF.L.U32 R0, R0, 0x1f, RZ ;  /* 0x0000001f00007819 */ /* 0x000fc800000006ff */
[----:B------:R0:W1:Y:S01]  /*7e20*/  SYNCS.PHASECHK.TRANS64.TRYWAIT P1, [UR6+0x19c30], R0 ;  /* 0x019c3000ff0075a7 */ /* 0x0000620008020146 */
[----:B------:R-:W-:Y:S05]  /*7e30*/  @!P0 BRA `(.L_x_11305) ;  /* 0x0000000000048947 */ /* 0x000fea0003800000 */
[----:B------:R-:W-:Y:S01]  /*7e40*/  BPT.TRAP 0x1 ;  /* 0x000000040000795c */ /* 0x000fe20000300000 */
.L_x_11305:
[----:B-1----:R-:W-:Y:S05]  /*7e50*/  @P1 BRA `(.L_x_11306) ;  /* 0x0000000000081947 */ /* 0x002fea0003800000 */
[----:B------:R-:W1:Y:S02]  /*7e60*/  SYNCS.PHASECHK.TRANS64.TRYWAIT P1, [UR6+0x19c30], R0 ;  /* 0x019c3000ff0075a7 */ /* 0x000e640008020146 */
[----:B-1----:R-:W-:Y:S05]  /*7e70*/  @!P1 BRA `(.L_x_11307) ;  /* 0x000000b8009c9947 */ /* 0x002fea0003800000 */
.L_x_11306:
        /* <DEDUP_REMOVED lines=17> */
.L_x_11308:
[----:B------:R-:W-:Y:S01]  /*7f90*/  ULEA UR11, UR18, UR46, 0x3 ;  /* 0x0000002e120b7291 */ /* 0x000fe2000f8e183f */
[----:B01----:R-:W-:-:S05]  /*7fa0*/  IMAD.U32 R0, RZ, RZ, UR17 ;  /* 0x00000011ff007e24 */ /* 0x003fca000f8e00ff */
[----:B------:R-:W-:-:S04]  /*7fb0*/  SHF.L.U32 R0, R0, 0x1f, RZ ;  /* 0x0000001f00007819 */ /* 0x000fc800000006ff */
[----:B------:R0:W1:Y:S01]  /*7fc0*/  SYNCS.PHASECHK.TRANS64.TRYWAIT P1, [UR11+0x19c50], R0 ;  /* 0x019c5000ff0075a7 */ /* 0x000062000802014b */
[----:B------:R-:W-:Y:S05]  /*7fd0*/  @!P0 BRA `(.L_x_11309) ;  /* 0x0000000000048947 */ /* 0x000fea0003800000 */
[----:B------:R-:W-:Y:S01]  /*7fe0*/  BPT.TRAP 0x1 ;  /* 0x000000040000795c */ /* 0x000fe20000300000 */
.L_x_11309:
[----:B-1----:R-:W-:Y:S05]  /*7ff0*/  @P1 BRA `(.L_x_11310) ;  /* 0x0000000000081947 */ /* 0x002fea0003800000 */
[----:B------:R-:W1:Y:S02]  /*8000*/  SYNCS.PHASECHK.TRANS64.TRYWAIT P1, [UR11+0x19c50], R0 ;  /* 0x019c5000ff0075a7 */ /* 0x000e64000802014b */
[----:B-1----:R-:W-:Y:S05]  /*8010*/  @!P1 BRA `(.L_x_11311) ;  /* 0x000000b8004c9947 */ /* 0x002fea0003800000 */
.L_x_11310:
        /* <DEDUP_REMOVED lines=27> */
.L_x_11312:
[----:B01----:R-:W-:Y:S01]  /*81d0*/  FMNMX.FTZ R0, R24, R7, !PT ;  /* 0x0000000718007209 */ /* 0x003fe20007810000 */
        /* <DEDUP_REMOVED lines=76> */
[C---:B------:R-:W-:Y:S01]  /*86a0*/  FADD.FTZ R7, -R0.reuse, R7 ;  /* 0x0000000700077221 */ /* 0x040fe20000010100 */
[----:B------:R-:W-:-:S03]  /*86b0*/  FFMA.FTZ R6, R0, R15, -8 ;  /* 0xc100000000067423 */ /* 0x000fc6000001000f */
[----:B------:R-:W-:Y:S01]  /*86c0*/  FMUL.FTZ R13, R7, UR43 ;  /* 0x0000002b070d7c20 */ /* 0x000fe20008410000 */
[----:B------:R-:W-:-:S01]  /*86d0*/  FFMA.FTZ R9, R24, UR43, -R6 ;  /* 0x0000002b18097c23 */ /* 0x000fc20008010806 */
[--C-:B------:R-:W-:Y:S01]  /*86e0*/  FFMA.FTZ R29, R29, UR43, -R6.reuse ;  /* 0x0000002b1d1d7c23 */ /* 0x100fe20008010806 */
[----:B------:R-:W-:-:S01]  /*86f0*/  FFMA.FTZ R24, R40, UR43, -R6 ;  /* 0x0000002b28187c23 */ /* 0x000fc20008010806 */
[----:B------:R-:W-:Y:S01]  /*8700*/  FADD.FTZ R7, -R11, R4 ;  /* 0x000000040b077221 */ /* 0x000fe20000010100 */
        /* <DEDUP_REMOVED lines=9> */
[----:B------:R0:W-:Y:S01]  /*87a0*/  MUFU.EX2 R13, R29 ;  /* 0x0000001d000d7308 */ /* 0x0001e20000000800 */
[----:B------:R-:W-:-:S02]  /*87b0*/  IMAD.U32 R72, RZ, RZ, UR43 ;  /* 0x0000002bff487e24 */ /* 0x000fc4000f8e00ff */
[--C-:B------:R-:W-:Y:S01]  /*87c0*/  FFMA.FTZ R25, R41, UR43, -R6.reuse ;  /* 0x0000002b29197c23 */ /* 0x100fe20008010806 */
[----:B------:R-:W-:-:S01]  /*87d0*/  FFMA.FTZ R28, R44, UR43, -R6 ;  /* 0x0000002b2c1c7c23 */ /* 0x000fc20008010806 */
[--C-:B------:R-:W-:Y:S01]  /*87e0*/  FFMA.FTZ R32, R48, UR43, -R6.reuse ;  /* 0x0000002b30207c23 */ /* 0x100fe20008010806 */
[----:B------:R-:W-:-:S01]  /*87f0*/  FFMA.FTZ R33, R49, UR43, -R6 ;  /* 0x0000002b31217c23 */ /* 0x000fc20008010806 */
[--C-:B------:R-:W-:Y:S01]  /*8800*/  FFMA.FTZ R36, R52, UR43, -R6.reuse ;  /* 0x0000002b34247c23 */ /* 0x100fe20008010806 */
[----:B------:R-:W-:-:S01]  /*8810*/  FFMA.FTZ R37, R53, UR43, -R6 ;  /* 0x0000002b35257c23 */ /* 0x000fc20008010806 */
[--C-:B------:R-:W-:Y:S01]  /*8820*/  FFMA.FTZ R41, R57, UR43, -R6.reuse ;  /* 0x0000002b39297c23 */ /* 0x100fe20008010806 */
[----:B0-----:R-:W-:-:S01]  /*8830*/  FFMA.FTZ R29, R45, UR43, -R6 ;  /* 0x0000002b2d1d7c23 */ /* 0x001fc20008010806 */
        /* <DEDUP_REMOVED lines=15> */
[----:B------:R-:W0:Y:S02]  /*8930*/  MUFU.EX2 R9, R9 ;  /* 0x0000000900097308 */ /* 0x000e240000000800 */
        /* <DEDUP_REMOVED lines=29> */
[----:B-1----:R-:W-:-:S07]  /*8b10*/  FFMA.FTZ R2, R7, R2, R26 ;  /* 0x0000000207027223 */ /* 0x002fce000001001a */
        /* <DEDUP_REMOVED lines=131> */
.L_x_11313:
[----:B------:R-:W-:Y:S01]  /*9350*/  UIADD3 UR6, UR11, 0x19c60, URZ ;  /* 0x00019c600b067890 */ /* 0x000fe2000fffe03f */
[----:B------:R-:W-:Y:S01]  /*9360*/  ISETP.GT.AND P1, PT, R10, R5, PT ;  /* 0x000000050a00720c */ /* 0x000fe20003f24270 */
        /* <DEDUP_REMOVED lines=88> */
.L_x_11303:
        /* <DEDUP_REMOVED lines=10> */
.L_x_11334:
[----:B------:R-:W-:-:S04]  /*9990*/  UIADD3 UR37, UR18, 0x1, URZ ;  /* 0x0000000112257890 */ /* 0x000fc8000fffe03f */
[----:B------:R-:W-:-:S04]  /*99a0*/  UISETP.NE.AND UP0, UPT, UR37, 0x2, UPT ;  /* 0x000000022500788c */ /* 0x000fc8000bf05270 */
[----:B------:R-:W-:Y:S02]  /*99b0*/  USEL UR36, URZ, 0x1, UP0 ;  /* 0x000000013f247887 */ /* 0x000fe40008000000 */
[----:B------:R-:W-:Y:S02]  /*99c0*/  USEL UR37, UR37, URZ, UP0 ;  /* 0x0000003f25257287 */ /* 0x000fe40008000000 */
[----:B------:R-:W-:Y:S01]  /*99d0*/  ULOP3.LUT UR36, UR17, UR36, URZ, 0x3c, !UPT ;  /* 0x0000002411247292 */ /* 0x000fe2000f8e3c3f */
[----:B------:R-:W-:Y:S11]  /*99e0*/  @!P0 BRA `(.L_x_11316) ;  /* 0x0000000000048947 */ /* 0x000ff60003800000 */
[----:B------:R-:W-:Y:S01]  /*99f0*/  BPT.TRAP 0x1 ;  /* 0x000000040000795c */ /* 0x000fe20000300000 */
.L_x_11316:
[----:B------:R-:W-:Y:S01]  /*9a00*/  ULEA UR6, UR37, UR46, 0x3 ;  /* 0x0000002e25067291 */ /* 0x000fe2000f8e183f */
[----:B------:R-:W-:-:S05]  /*9a10*/  IMAD.U32 R0, RZ, RZ, UR36 ;  /* 0x00000024ff007e24 */ /* 0x000fca000f8e00ff */
[----:B------:R-:W-:-:S04]  /*9a20*/  SHF.L.U32 R0, R0, 0x1f, RZ ;  /* 0x0000001f00007819 */ /* 0x000fc800000006ff */
[----:B------:R0:W1:Y:S01]  /*9a30*/  SYNCS.PHASECHK.TRANS64.TRYWAIT P1, [UR6+0x19c30], R0 ;  /* 0x019c3000ff0075a7 */ /* 0x0000620008020146 */
[----:B------:R-:W-:Y:S05]  /*9a40*/  @!P0 BRA `(.L_x_11317) ;  /* 0x0000000000048947 */ /* 0x000fea0003800000 */
[----:B------:R-:W-:Y:S01]  /*9a50*/  BPT.TRAP 0x1 ;  /* 0x000000040000795c */ /* 0x000fe20000300000 */
.L_x_11317:
[----:B-1----:R-:W-:Y:S05]  /*9a60*/  @P1 BRA `(.L_x_11318) ;  /* 0x0000000000081947 */ /* 0x002fea0003800000 */
[----:B------:R-:W1:Y:S02]  /*9a70*/  SYNCS.PHASECHK.TRANS64.TRYWAIT P1, [UR6+0x19c30], R0 ;  /* 0x019c3000ff0075a7 */ /* 0x000e640008020146 */
[----:B-1----:R-:W-:Y:S05]  /*9a80*/  @!P1 BRA `(.L_x_11319) ;  /* 0x0000009c00c89947 */ /* 0x002fea0003800000 */
.L_x_11318:
        /* <DEDUP_REMOVED lines=17> */
.L_x_11320:
[----:B------:R-:W-:Y:S01]  /*9ba0*/  ULEA UR11, UR18, UR46, 0x3 ;  /* 0x0000002e120b7291 */ /* 0x000fe2000f8e183f */
[----:B01----:R-:W-:-:S05]  /*9bb0*/  IMAD.U32 R0, RZ, RZ, UR17 ;  /* 0x00000011ff007e24 */ /* 0x003fca000f8e00ff */
[----:B------:R-:W-:-:S04]  /*9bc0*/  SHF.L.U32 R0, R0, 0x1f, RZ ;  /* 0x0000001f00007819 */ /* 0x000fc800000006ff */
[----:B------:R0:W1:Y:S01]  /*9bd0*/  SYNCS.PHASECHK.TRANS64.TRYWAIT P1, [UR11+0x19c50], R0 ;  /* 0x019c5000ff0075a7 */ /* 0x000062000802014b */
[----:B------:R-:W-:Y:S05]  /*9be0*/  @!P0 BRA `(.L_x_11321) ;  /* 0x0000000000048947 */ /* 0x000fea0003800000 */
[----:B------:R-:W-:Y:S01]  /*9bf0*/  BPT.TRAP 0x1 ;  /* 0x000000040000795c */ /* 0x000fe20000300000 */
.L_x_11321:
[----:B-1----:R-:W-:Y:S05]  /*9c00*/  @P1 BRA `(.L_x_11322) ;  /* 0x0000000000081947 */ /* 0x002fea0003800000 */
[----:B------:R-:W1:Y:S02]  /*9c10*/  SYNCS.PHASECHK.TRANS64.TRYWAIT P1, [UR11+0x19c50], R0 ;  /* 0x019c5000ff0075a7 */ /* 0x000e64000802014b */
[----:B-1----:R-:W-:Y:S05]  /*9c20*/  @!P1 BRA `(.L_x_11323) ;  /* 0x0000009c00789947 */ /* 0x002fea0003800000 */
.L_x_11322:
        /* <DEDUP_REMOVED lines=27> */
.L_x_11324:
[----:B------:R-:W-:Y:S01]  /*9de0*/  UISETP.NE.AND UP1, UPT, UR50, URZ, UPT ;  /* 0x0000003f3200728c */ /* 0x000fe2000bf25270 */
[----:B------:R-:W-:Y:S01]  /*9df0*/  VIADD R14, R18, UR41 ;  /* 0x00000029120e7c36 */ /* 0x000fe20008000000 */
[----:B------:R-:W2:Y:S01]  /*9e00*/  LDC R13, c[0x0][0x2f0] ;  /* 0x0000bc00ff0d7b82 */ /* 0x000ea20000000800 */
[----:B------:R-:W-:Y:S02]  /*9e10*/  ULEA UR6, UR37, UR46, 0x3 ;  /* 0x0000002e25067291 */ /* 0x000fe4000f8e183f */
[----:B------:R-:W-:Y:S01]  /*9e20*/  UISETP.NE.AND UP0, UPT, UR49, URZ, UPT ;  /* 0x0000003f3100728c */ /* 0x000fe2000bf05270 */
[----:B------:R-:W-:Y:S01]  /*9e30*/  PLOP3.LUT P1, PT, PT, PT, UP1, 0x80, 0x0 ;  /* 0x000000000000781c */ /* 0x000fe20003f2f018 */
[----:B------:R-:W-:Y:S01]  /*9e40*/  UIADD3 UR6, UR6, 0x19c40, URZ ;  /* 0x00019c4006067890 */ /* 0x000fe2000fffe03f */
[----:B------:R-:W-:-:S03]  /*9e50*/  PLOP3.LUT P2, PT, PT, PT, UP1, 0x80, 0x0 ;  /* 0x000000000000781c */ /* 0x000fc60003f4f018 */
[----:B------:R-:W-:Y:S01]  /*9e60*/  @UP1 ULDC UR7, c[0x0][0x44c] ;  /* 0x0001130000071ab9 */ /* 0x000fe20000000800 */
[----:B------:R-:W-:-:S07]  /*9e70*/  UPRMT UR6, UR45, 0x654, UR6 ;  /* 0x000006542d067896 */ /* 0x000fce0008000006 */
[----:B01----:R-:W-:Y:S01]  /*9e80*/  @P1 IMAD.HI.U32 R0, R14, UR7, RZ ;  /* 0x000000070e001c27 */ /* 0x003fe2000f8e00ff */
        /* <DEDUP_REMOVED lines=9> */
[----:B--2---:R-:W-:-:S04]  /*9f20*/  IMAD R4, R13, UR42, R4 ;  /* 0x0000002a0d047c24 */ /* 0x004fc8000f8e0204 */
        /* <DEDUP_REMOVED lines=19> */
.L_x_11327:
[----:B------:R-:W-:-:S05]  /*a060*/  IMAD.U32 R20, RZ, RZ, UR19 ;  /* 0x00000013ff147e24 */ /* 0x000fca000f8e00ff */
[----:B------:R-:W-:-:S13]  /*a070*/  ISETP.NE.AND P1, PT, R20, 0x1, PT ;  /* 0x000000011400780c */ /* 0x000fda0003f25270 */
[----:B------:R-:W0:Y:S02]  /*a080*/  @P1 LDC.64 R4, c[0x0][0x9e8] ;  /* 0x00027a00ff041b82 */ /* 0x000e240000000a00 */
[----:B0-----:R-:W-:-:S05]  /*a090*/  @P1 IMAD.HI.U32 R4, R15, R4, RZ ;  /* 0x000000040f041227 */ /* 0x001fca00078e00ff */
[----:B------:R-:W-:-:S07]  /*a0a0*/  @P1 SHF.R.U32.HI R15, RZ, R5, R4 ;  /* 0x00000005ff0f1219 */ /* 0x000fce0000011604 */
.L_x_11328:
[----:B------:R-:W-:Y:S05]  /*a0b0*/  BSYNC B0 ;  /* 0x0000000000007941 */ /* 0x000fea0003800000 */
.L_x_11326:
[----:B------:R-:W-:-:S04]  /*a0c0*/  IMAD R15, R15, R20, -R0 ;  /* 0x000000140f0f7224 */ /* 0x000fc800078e0a00 */
[----:B------:R-:W-:-:S05]  /*a0d0*/  IMAD R15, R16, -0x2, R15 ;  /* 0xfffffffe100f7824 */ /* 0x000fca00078e020f */
[----:B------:R-:W-:Y:S02]  /*a0e0*/  VIADDMNMX R9, R15, R20, R9, PT ;  /* 0x000000140f097246 */ /* 0x000fe40003800109 */
[----:B------:R-:W-:-:S07]  /*a0f0*/  VIMNMX R8, R8, R15, !PT ;  /* 0x0000000f08087248 */ /* 0x000fce0007fe0100 */
.L_x_11325:
        /* <DEDUP_REMOVED lines=116> */
.L_x_11331:
[----:B------:R-:W-:-:S05]  /*a840*/  IMAD.U32 R4, RZ, RZ, UR19 ;  /* 0x00000013ff047e24 */ /* 0x000fca000f8e00ff */
[----:B------:R-:W-:-:S13]  /*a850*/  ISETP.NE.AND P2, PT, R4, 0x1, PT ;  /* 0x000000010400780c */ /* 0x000fda0003f45270 */
[----:B------:R-:W0:Y:S02]  /*a860*/  @P2 LDC.64 R8, c[0x0][0x9e8] ;  /* 0x00027a00ff082b82 */ /* 0x000e240000000a00 */
[----:B0-----:R-:W-:-:S05]  /*a870*/  @P2 IMAD.HI.U32 R8, R13, R8, RZ ;  /* 0x000000080d082227 */ /* 0x001fca00078e00ff */
[----:B------:R-:W-:-:S07]  /*a880*/  @P2 SHF.R.U32.HI R13, RZ, R9, R8 ;  /* 0x00000009ff0d2219 */ /* 0x000fce0000011608 */
.L_x_11332:
[----:B------:R-:W-:Y:S05]  /*a890*/  BSYNC B0 ;  /* 0x0000000000007941 */ /* 0x000fea0003800000 */
.L_x_11330:
[----:B------:R-:W-:-:S04]  /*a8a0*/  IMAD R13, R13, R4, -R0 ;  /* 0x000000040d0d7224 */ /* 0x000fc800078e0a00 */
[----:B------:R-:W-:-:S05]  /*a8b0*/  IMAD R13, R16, -0x2, R13 ;  /* 0xfffffffe100d7824 */ /* 0x000fca00078e020d */
[----:B------:R-:W-:Y:S02]  /*a8c0*/  VIADDMNMX R12, R13, R4, R12, PT ;  /* 0x000000040d0c7246 */ /* 0x000fe4000380010c */
[----:B------:R-:W-:-:S07]  /*a8d0*/  VIMNMX R11, R11, R13, !PT ;  /* 0x0000000d0b0b7248 */ /* 0x000fce0007fe0100 */
.L_x_11329:
        /* <DEDUP_REMOVED lines=38> */
[----:B------:R-:W-:Y:S02]  /*ab40*/  FMNMX.FTZ R15, R27, R20, !PT ;  /* 0x000000141b0f7209 */ /* 0x000fe40007810000 */
[----:B------:R-:W-:Y:S02]  /*ab50*/  FMNMX.FTZ R9, R61, R0, !PT ;  /* 0x000000003d097209 */ /* 0x000fe40007810000 */
[----:B------:R-:W-:Y:S02]  /*ab60*/  ISETP.GT.AND P2, PT, R11, 0x11, P1 ;  /* 0x000000110b00780c */ /* 0x000fe40000f44270 */
[----:B------:R-:W-:Y:S02]  /*ab70*/  FMNMX.FTZ R0, R64, R9, !PT ;  /* 0x0000000940007209 */ /* 0x000fe40007810000 */
[----:B------:R-:W-:-:S02]  /*ab80*/  FSEL R31, R31, -INF , !P4 ;  /* 0xff8000001f1f7808 */ /* 0x000fc40006000000 */
[----:B------:R-:W-:Y:S02]  /*ab90*/  FMNMX.FTZ R9, R65, R0, !PT ;  /* 0x0000000041097209 */ /* 0x000fe40007810000 */
[----:B------:R-:W-:Y:S02]  /*aba0*/  FMNMX.FTZ R24, R30, R15, !PT ;  /* 0x0000000f1e187209 */ /* 0x000fe40007810000 */
[----:B------:R-:W-:Y:S02]  /*abb0*/  FMNMX.FTZ R0, R68, R9, !PT ;  /* 0x0000000944007209 */ /* 0x000fe40007810000 */
[----:B------:R-:W-:Y:S02]  /*abc0*/  ISETP.GT.AND P3, PT, R11, 0x18, P1 ;  /* 0x000000180b00780c */ /* 0x000fe40000f64270 */
[----:B------:R-:W-:Y:S02]  /*abd0*/  FMNMX.FTZ R9, R69, R0, !PT ;  /* 0x0000000045097209 */ /* 0x000fe40007810000 */
[----:B------:R-:W-:-:S02]  /*abe0*/  ISETP.LT.OR P2, PT, R12, 0x12, P2 ;  /* 0x000000120c00780c */ /* 0x000fc40001741670 */
[----:B------:R-:W-:Y:S02]  /*abf0*/  FMNMX.FTZ R0, R72, R9, !PT ;  /* 0x0000000948007209 */ /* 0x000fe40007810000 */
[----:B------:R-:W-:Y:S02]  /*ac00*/  FMNMX.FTZ R21, R31, R24, !PT ;  /* 0x000000181f157209 */ /* 0x000fe40007810000 */
[----:B------:R-:W-:Y:S02]  /*ac10*/  FMNMX.FTZ R9, R73, R0, !PT ;  /* 0x0000000049097209 */ /* 0x000fe40007810000 */
[----:B------:R-:W-:Y:S02]  /*ac20*/  ISETP.GT.AND P4, PT, R11, 0x19, P1 ;  /* 0x000000190b00780c */ /* 0x000fe40000f84270 */
[----:B------:R-:W-:Y:S02]  /*ac30*/  FMNMX.FTZ R0, R76, R9, !PT ;  /* 0x000000094c007209 */ /* 0x000fe40007810000 */
[----:B------:R-:W-:-:S02]  /*ac40*/  ISETP.LT.OR P3, PT, R12, 0x19, P3 ;  /* 0x000000190c00780c */ /* 0x000fc40001f61670 */
[----:B------:R-:W-:Y:S02]  /*ac50*/  FMNMX.FTZ R9, R77, R0, !PT ;  /* 0x000000004d097209 */ /* 0x000fe40007810000 */
[----:B------:R-:W-:Y:S02]  /*ac60*/  FSEL R35, R35, -INF , !P2 ;  /* 0xff80000023237808 */ /* 0x000fe40005000000 */
[----:B------:R-:W-:Y:S02]  /*ac70*/  FMNMX.FTZ R0, R80, R9, !PT ;  /* 0x0000000950007209 */ /* 0x000fe40007810000 */
[----:B------:R-:W-:Y:S02]  /*ac80*/  FMNMX.FTZ R24, R34, R21, !PT ;  /* 0x0000001522187209 */ /* 0x000fe40007810000 */
[----:B------:R-:W-:Y:S02]  /*ac90*/  FMNMX.FTZ R9, R81, R0, !PT ;  /* 0x0000000051097209 */ /* 0x000fe40007810000 */
[----:B------:R-:W-:-:S02]  /*aca0*/  ISETP.LT.OR P4, PT, R12, 0x1a, P4 ;  /* 0x0000001a0c00780c */ /* 0x000fc40002781670 */
[----:B------:R-:W-:Y:S02]  /*acb0*/  FMNMX.FTZ R0, R84, R9, !PT ;  /* 0x0000000954007209 */ /* 0x000fe40007810000 */
[----:B------:R-:W-:Y:S02]  /*acc0*/  FSEL R38, R38, -INF , !P3 ;  /* 0xff80000026267808 */ /* 0x000fe40005800000 */
[----:B------:R-:W-:Y:S02]  /*acd0*/  FMNMX.FTZ R4, R85, R0, !PT ;  /* 0x0000000055047209 */ /* 0x000fe40007810000 */
[----:B------:R-:W-:Y:S02]  /*ace0*/  FMNMX.FTZ R21, R35, R24, !PT ;  /* 0x0000001823157209 */ /* 0x000fe40007810000 */
[----:B------:R-:W-:Y:S01]  /*acf0*/  ISETP.GT.AND P2, PT, R11, 0x21, P1 ;  /* 0x000000210b00780c */ /* 0x000fe20000f44270 */
[----:B------:R-:W0:Y:S01]  /*ad00*/  SHFL.BFLY PT, R9, R4, 0x2, 0x1f ;  /* 0x0c401f0004097f89 */ /* 0x000e2200000e0000 */
[----:B------:R-:W-:-:S02]  /*ad10*/  FSEL R39, R39, -INF , !P4 ;  /* 0xff80000027277808 */ /* 0x000fc40006000000 */
[C---:B------:R-:W-:Y:S02]  /*ad20*/  ISETP.GT.AND P3, PT, R11.reuse, 0x28, P1 ;  /* 0x000000280b00780c */ /* 0x040fe40000f64270 */
[C---:B------:R-:W-:Y:S02]  /*ad30*/  ISETP.LT.OR P2, PT, R12.reuse, 0x22, P2 ;  /* 0x000000220c00780c */ /* 0x040fe40001741670 */
[----:B------:R-:W-:Y:S02]  /*ad40*/  ISETP.GT.AND P4, PT, R11, 0x29, P1 ;  /* 0x000000290b00780c */ /* 0x000fe40000f84270 */
[----:B------:R-:W-:Y:S02]  /*ad50*/  ISETP.LT.OR P3, PT, R12, 0x29, P3 ;  /* 0x000000290c00780c */ /* 0x000fe40001f61670 */
[----:B------:R-:W-:Y:S02]  /*ad60*/  FSEL R43, R43, -INF , !P2 ;  /* 0xff8000002b2b7808 */ /* 0x000fe40005000000 */
[----:B------:R-:W-:-:S02]  /*ad70*/  ISETP.GT.AND P2, PT, R11, 0x30, P1 ;  /* 0x000000300b00780c */ /* 0x000fc40000f44270 */
[----:B------:R-:W-:Y:S02]  /*ad80*/  FSEL R46, R46, -INF , !P3 ;  /* 0xff8000002e2e7808 */ /* 0x000fe40005800000 */
[C---:B------:R-:W-:Y:S02]  /*ad90*/  ISETP.LT.OR P4, PT, R12.reuse, 0x2a, P4 ;  /* 0x0000002a0c00780c */ /* 0x040fe40002781670 */
[----:B------:R-:W-:Y:S02]  /*ada0*/  ISETP.GT.AND P3, PT, R11, 0x31, P1 ;  /* 0x000000310b00780c */ /* 0x000fe40000f64270 */
[----:B------:R-:W-:Y:S02]  /*adb0*/  ISETP.LT.OR P2, PT, R12, 0x31, P2 ;  /* 0x000000310c00780c */ /* 0x000fe40001741670 */
[----:B------:R-:W-:Y:S02]  /*adc0*/  FSEL R47, R47, -INF , !P4 ;  /* 0xff8000002f2f7808 */ /* 0x000fe40006000000 */
[----:B0-----:R-:W-:-:S02]  /*add0*/  FMNMX.FTZ R9, R4, R9, !PT ;  /* 0x0000000904097209 */ /* 0x001fc40007810000 */
[C---:B------:R-:W-:Y:S02]  /*ade0*/  ISETP.GT.AND P5, PT, R11.reuse, 0x38, P1 ;  /* 0x000000380b00780c */ /* 0x040fe40000fa4270 */
[----:B------:R-:W-:Y:S01]  /*adf0*/  FSEL R50, R50, -INF , !P2 ;  /* 0xff80000032327808 */ /* 0x000fe20005000000 */
[----:B------:R-:W0:Y:S01]  /*ae00*/  SHFL.BFLY PT, R0, R9, 0x1, 0x1f ;  /* 0x0c201f0009007f89 */ /* 0x000e2200000e0000 */
        /* <DEDUP_REMOVED lines=32> */
[----:B------:R0:W-:Y:S01]  /*b010*/  MUFU.EX2 R20, R33 ;  /* 0x0000002100147308 */ /* 0x0001e20000000800 */
[----:B------:R-:W-:Y:S01]  /*b020*/  FSEL R62, R62, -INF , !P5 ;  /* 0xff8000003e3e7808 */ /* 0x000fe20006800000 */
[--C-:B------:R-:W-:Y:S01]  /*b030*/  FFMA.FTZ R21, R40, UR43, -R4.reuse ;  /* 0x0000002b28157c23 */ /* 0x100fe20008010804 */
[----:B------:R-:W-:Y:S01]  /*b040*/  FMNMX.FTZ R25, R43, R28, !PT ;  /* 0x0000001c2b197209 */ /* 0x000fe20007810000 */
[--C-:B------:R-:W-:Y:S01]  /*b050*/  FFMA.FTZ R41, R41, UR43, -R4.reuse ;  /* 0x0000002b29297c23 */ /* 0x100fe20008010804 */
[----:B------:R-:W-:Y:S01]  /*b060*/  ISETP.LT.OR P4, PT, R12, 0x4a, P4 ;  /* 0x0000004a0c00780c */ /* 0x000fe20002781670 */
[--C-:B------:R-:W-:Y:S01]  /*b070*/  FFMA.FTZ R49, R49, UR43, -R4.reuse ;  /* 0x0000002b31317c23 */ /* 0x100fe20008010804 */
[----:B------:R-:W-:Y:S01]  /*b080*/  FMNMX.FTZ R32, R46, R25, !PT ;  /* 0x000000192e207209 */ /* 0x000fe20007810000 */
[----:B------:R1:W-:Y:S01]  /*b090*/  MUFU.EX2 R24, R37 ;  /* 0x0000002500187308 */ /* 0x0003e20000000800 */
[----:B------:R-:W-:Y:S01]  /*b0a0*/  ISETP.GT.AND P3, PT, R11, 0x51, P1 ;  /* 0x000000510b00780c */ /* 0x000fe20000f64270 */
        /* <DEDUP_REMOVED lines=8> */
[----:B------:R-:W-:Y:S01]  /*b130*/  FFMA.FTZ R57, R57, UR43, -R4 ;  /* 0x0000002b39397c23 */ /* 0x000fe20008010804 */
[----:B------:R-:W-:-:S02]  /*b140*/  FMNMX.FTZ R29, R51, R32, !PT ;  /* 0x00000020331d7209 */ /* 0x000fc40007810000 */
[----:B------:R-:W-:Y:S02]  /*b150*/  ISETP.GT.AND P5, PT, R11, 0x58, P1 ;  /* 0x000000580b00780c */ /* 0x000fe40000fa4270 */
[----:B------:R-:W-:Y:S01]  /*b160*/  FMNMX.FTZ R36, R54, R29, !PT ;  /* 0x0000001d36247209 */ /* 0x000fe20007810000 */
[----:B------:R-:W-:Y:S01]  /*b170*/  FFMA.FTZ R29, R48, UR43, -R4 ;  /* 0x0000002b301d7c23 */ /* 0x000fe20008010804 */
[----:B------:R-:W-:Y:S01]  /*b180*/  FSEL R66, R66, -INF , !P2 ;  /* 0xff80000042427808 */ /* 0x000fe20005000000 */
[----:B------:R-:W-:Y:S01]  /*b190*/  MUFU.EX2 R8, R8 ;  /* 0x0000000800087308 */ /* 0x000fe20000000800 */
[----:B0-----:R-:W-:Y:S02]  /*b1a0*/  FMNMX.FTZ R33, R55, R36, !PT ;  /* 0x0000002437217209 */ /* 0x001fe40007810000 */
[----:B------:R-:W-:Y:S02]  /*b1b0*/  ISETP.LT.OR P3, PT, R12, 0x52, P3 ;  /* 0x000000520c00780c */ /* 0x000fe40001f61670 */
[----:B------:R-:W-:-:S02]  /*b1c0*/  FMNMX.FTZ R36, R58, R33, !PT ;  /* 0x000000213a247209 */ /* 0x000fc40007810000 */
[----:B------:R-:W-:Y:S01]  /*b1d0*/  ISETP.GT.AND P4, PT, R11, 0x59, P1 ;  /* 0x000000590b00780c */ /* 0x000fe20000f84270 */
[----:B------:R-:W-:Y:S01]  /*b1e0*/  MUFU.EX2 R5, R5 ;  /* 0x0000000500057308 */ /* 0x000fe20000000800 */
[----:B------:R-:W-:Y:S02]  /*b1f0*/  FMNMX.FTZ R33, R59, R36, !PT ;  /* 0x000000243b217209 */ /* 0x000fe40007810000 */
[----:B------:R-:W-:Y:S02]  /*b200*/  ISETP.LT.OR P5, PT, R12, 0x59, P5 ;  /* 0x000000590c00780c */ /* 0x000fe40002fa1670 */
[----:B------:R-:W-:Y:S01]  /*b210*/  FMNMX.FTZ R40, R62, R33, !PT ;  /* 0x000000213e287209 */ /* 0x000fe20007810000 */
[--C-:B------:R-:W-:Y:S01]  /*b220*/  FFMA.FTZ R33, R52, UR43, -R4.reuse ;  /* 0x0000002b34217c23 */ /* 0x100fe20008010804 */
[----:B------:R-:W-:Y:S01]  /*b230*/  FSEL R67, R67, -INF , !P3 ;  /* 0xff80000043437808 */ /* 0x000fe20005800000 */
[----:B------:R0:W-:Y:S01]  /*b240*/  MUFU.EX2 R36, R49 ;  /* 0x0000003100247308 */ /* 0x0001e20000000800 */
[----:B-1----:R-:W-:Y:S01]  /*b250*/  FMNMX.FTZ R37, R63, R40, !PT ;  /* 0x000000283f257209 */ /* 0x002fe20007810000 */
[----:B------:R-:W-:Y:S01]  /*b260*/  FFMA.FTZ R52, R69, UR43, -R4 ;  /* 0x0000002b45347c23 */ /* 0x000fe20008010804 */
[----:B------:R-:W-:-:S02]  /*b270*/  ISETP.GT.AND P2, PT, R11, 0x60, P1 ;  /* 0x000000600b00780c */ /* 0x000fc40000f44270 */
[----:B------:R-:W-:Y:S02]  /*b280*/  FMNMX.FTZ R40, R66, R37, !PT ;  /* 0x0000002542287209 */ /* 0x000fe40007810000 */
[----:B------:R-:W-:Y:S01]  /*b290*/  FSEL R70, R70, -INF , !P5 ;  /* 0xff80000046467808 */ /* 0x000fe20006800000 */
[----:B------:R-:W-:Y:S01]  /*b2a0*/  MUFU.EX2 R9, R9 ;  /* 0x0000000900097308 */ /* 0x000fe20000000800 */
[----:B------:R-:W-:Y:S01]  /*b2b0*/  ISETP.LT.OR P4, PT, R12, 0x5a, P4 ;  /* 0x0000005a0c00780c */ /* 0x000fe20002781670 */
[----:B0-----:R-:W-:Y:S01]  /*b2c0*/  FFMA.FTZ R49, R68, UR43, -R4 ;  /* 0x0000002b44317c23 */ /* 0x001fe20008010804 */
[----:B------:R-:W-:Y:S02]  /*b2d0*/  FMNMX.FTZ R37, R67, R40, !PT ;  /* 0x0000002843257209 */ /* 0x000fe40007810000 */
[----:B------:R-:W-:Y:S02]  /*b2e0*/  ISETP.GT.AND P3, PT, R11, 0x61, P1 ;  /* 0x000000610b00780c */ /* 0x000fe40000f64270 */
[----:B------:R-:W-:Y:S01]  /*b2f0*/  ISETP.LT.OR P2, PT, R12, 0x61, P2 ;  /* 0x000000610c00780c */ /* 0x000fe20001741670 */
[----:B------:R0:W-:Y:S01]  /*b300*/  MUFU.EX2 R40, R53 ;  /* 0x0000003500287308 */ /* 0x0001e20000000800 */
[----:B------:R-:W-:-:S02]  /*b310*/  FSEL R71, R71, -INF , !P4 ;  /* 0xff80000047477808 */ /* 0x000fc40006000000 */
[----:B------:R-:W-:Y:S01]  /*b320*/  FMNMX.FTZ R44, R70, R37, !PT ;  /* 0x00000025462c7209 */ /* 0x000fe20007810000 */
[----:B------:R-:W-:-:S01]  /*b330*/  FFMA.FTZ R37, R56, UR43, -R4 ;  /* 0x0000002b38257c23 */ /* 0x000fc20008010804 */
[----:B------:R-:W-:Y:S01]  /*b340*/  ISETP.GT.AND P5, PT, R11, 0x68, P1 ;  /* 0x000000680b00780c */ /* 0x000fe20000fa4270 */
[----:B------:R-:W-:-:S01]  /*b350*/  FFMA.FTZ R56, R73, UR43, -R4 ;  /* 0x0000002b49387c23 */ /* 0x000fc20008010804 */
[----:B------:R-:W-:Y:S01]  /*b360*/  FSEL R74, R74, -INF , !P2 ;  /* 0xff8000004a4a7808 */ /* 0x000fe20005000000 */
[----:B------:R-:W-:Y:S01]  /*b370*/  MUFU.EX2 R14, R14 ;  /* 0x0000000e000e7308 */ /* 0x000fe20000000800 */
[----:B------:R-:W-:Y:S01]  /*b380*/  ISETP.LT.OR P3, PT, R12, 0x62, P3 ;  /* 0x000000620c00780c */ /* 0x000fe20001f61670 */
[----:B0-----:R-:W-:Y:S01]  /*b390*/  FFMA.FTZ R53, R72, UR43, -R4 ;  /* 0x0000002b48357c23 */ /* 0x001fe20008010804 */
[----:B------:R-:W-:Y:S02]  /*b3a0*/  FMNMX.FTZ R41, R71, R44, !PT ;  /* 0x0000002c47297209 */ /* 0x000fe40007810000 */
[----:B------:R-:W-:-:S02]  /*b3b0*/  ISETP.LT.OR P5, PT, R12, 0x69, P5 ;  /* 0x000000690c00780c */ /* 0x000fc40002fa1670 */
[----:B------:R-:W-:Y:S01]  /*b3c0*/  ISETP.GT.AND P4, PT, R11, 0x69, P1 ;  /* 0x000000690b00780c */ /* 0x000fe20000f84270 */
[----:B------:R-:W-:Y:S01]  /*b3d0*/  MUFU.EX2 R13, R13 ;  /* 0x0000000d000d7308 */ /* 0x000fe20000000800 */
[----:B------:R-:W-:Y:S02]  /*b3e0*/  FSEL R75, R75, -INF , !P3 ;  /* 0xff8000004b4b7808 */ /* 0x000fe40005800000 */
[----:B------:R-:W-:Y:S01]  /*b3f0*/  FMNMX.FTZ R44, R74, R41, !PT ;  /* 0x000000294a2c7209 */ /* 0x000fe20007810000 */
[----:B------:R-:W-:-:S01]  /*b400*/  FFMA.FTZ R41, R60, UR43, -R4 ;  /* 0x0000002b3c297c23 */ /* 0x000fc20008010804 */
[----:B------:R-:W-:Y:S02]  /*b410*/  FSEL R78, R78, -INF , !P5 ;  /* 0xff8000004e4e7808 */ /* 0x000fe40006800000 */
[C---:B------:R-:W-:Y:S01]  /*b420*/  ISETP.GT.AND P2, PT, R11.reuse, 0x70, P1 ;  /* 0x000000700b00780c */ /* 0x040fe20000f44270 */
[----:B------:R-:W-:Y:S01]  /*b430*/  MUFU.EX2 R15, R15 ;  /* 0x0000000f000f7308 */ /* 0x000fe20000000800 */
[----:B------:R-:W-:-:S02]  /*b440*/  ISETP.GT.AND P3, PT, R11, 0x71, P1 ;  /* 0x000000710b00780c */ /* 0x000fc40000f64270 */
[C---:B------:R-:W-:Y:S02]  /*b450*/  ISETP.GT.AND P5, PT, R11.reuse, 0x78, P1 ;  /* 0x000000780b00780c */ /* 0x040fe40000fa4270 */
[----:B------:R-:W-:Y:S02]  /*b460*/  ISETP.GT.AND P1, PT, R11, 0x79, P1 ;  /* 0x000000790b00780c */ /* 0x000fe40000f24270 */
[C---:B------:R-:W-:Y:S01]  /*b470*/  ISETP.LT.OR P4, PT, R12.reuse, 0x6a, P4 ;  /* 0x0000006a0c00780c */ /* 0x040fe20002781670 */
[----:B------:R-:W-:Y:S01]  /*b480*/  MUFU.EX2 R21, R21 ;  /* 0x0000001500157308 */ /* 0x000fe20000000800 */
[----:B------:R-:W-:Y:S02]  /*b490*/  FMNMX.FTZ R11, R75, R44, !PT ;  /* 0x0000002c4b0b7209 */ /* 0x000fe40007810000 */
[----:B------:R-:W-:Y:S02]  /*b4a0*/  ISETP.LT.OR P2, PT, R12, 0x71, P2 ;  /* 0x000000710c00780c */ /* 0x000fe40001741670 */
[----:B------:R-:W-:-:S02]  /*b4b0*/  FSEL R79, R79, -INF , !P4 ;  /* 0xff8000004f4f7808 */ /* 0x000fc40006000000 */
[----:B------:R-:W-:Y:S01]  /*b4c0*/  FMNMX.FTZ R48, R78, R11, !PT ;  /* 0x0000000b4e307209 */ /* 0x000fe20007810000 */
[----:B------:R-:W-:Y:S01]  /*b4d0*/  MUFU.EX2 R25, R25 ;  /* 0x0000001900197308 */ /* 0x000fe20000000800 */
[----:B------:R-:W-:Y:S02]  /*b4e0*/  ISETP.LT.OR P3, PT, R12, 0x72, P3 ;  /* 0x000000720c00780c */ /* 0x000fe40001f61670 */
[----:B------:R-:W-:Y:S02]  /*b4f0*/  FSEL R82, R82, -INF , !P2 ;  /* 0xff80000052527808 */ /* 0x000fe40005000000 */
[----:B------:R-:W-:Y:S02]  /*b500*/  FMNMX.FTZ R11, R79, R48, !PT ;  /* 0x000000304f0b7209 */ /* 0x000fe40007810000 */
[----:B------:R-:W-:Y:S01]  /*b510*/  ISETP.LT.OR P5, PT, R12, 0x79, P5 ;  /* 0x000000790c00780c */ /* 0x000fe20002fa1670 */
[----:B------:R0:W-:Y:S01]  /*b520*/  MUFU.EX2 R32, R45 ;  /* 0x0000002d00207308 */ /* 0x0001e20000000800 */
[----:B------:R-:W-:-:S02]  /*b530*/  FSEL R83, R83, -INF , !P3 ;  /* 0xff80000053537808 */ /* 0x000fc40005800000 */
[----:B------:R-:W-:Y:S02]  /*b540*/  FMNMX.FTZ R48, R82, R11, !PT ;  /* 0x0000000b52307209 */ /* 0x000fe40007810000 */
[----:B------:R-:W-:Y:S01]  /*b550*/  ISETP.LT.OR P1, PT, R12, 0x7a, P1 ;  /* 0x0000007a0c00780c */ /* 0x000fe20000f21670 */
[--C-:B------:R-:W-:Y:S01]  /*b560*/  FFMA.FTZ R12, R61, UR43, -R4.reuse ;  /* 0x0000002b3d0c7c23 */ /* 0x100fe20008010804 */
[----:B------:R-:W-:Y:S01]  /*b570*/  FSEL R86, R86, -INF , !P5 ;  /* 0xff80000056567808 */ /* 0x000fe20006800000 */
[----:B------:R-:W-:Y:S01]  /*b580*/  MUFU.EX2 R29, R29 ;  /* 0x0000001d001d7308 */ /* 0x000fe20000000800 */
[----:B------:R-:W-:Y:S01]  /*b590*/  FMNMX.FTZ R11, R83, R48, !PT ;  /* 0x00000030530b7209 */ /* 0x000fe20007810000 */
[--C-:B0-----:R-:W-:Y:S01]  /*b5a0*/  FFMA.FTZ R45, R64, UR43, -R4.reuse ;  /* 0x0000002b402d7c23 */ /* 0x101fe20008010804 */
[----:B------:R-:W-:Y:S01]  /*b5b0*/  FSEL R87, R87, -INF , !P1 ;  /* 0xff80000057577808 */ /* 0x000fe20004800000 */
[--C-:B------:R-:W-:Y:S01]  /*b5c0*/  FFMA.FTZ R61, R80, UR43, -R4.reuse ;  /* 0x0000002b503d7c23 */ /* 0x100fe20008010804 */
[----:B------:R-:W-:Y:S01]  /*b5d0*/  FMNMX.FTZ R48, R86, R11, !PT ;  /* 0x0000000b56307209 */ /* 0x000fe20007810000 */
[--C-:B------:R-:W-:Y:S01]  /*b5e0*/  FFMA.FTZ R64, R81, UR43, -R4.reuse ;  /* 0x0000002b51407c23 */ /* 0x100fe20008010804 */
[----:B------:R-:W-:Y:S01]  /*b5f0*/  FSEL R69, R0, RZ, P6 ;  /* 0x000000ff00457208 */ /* 0x000fe20003000000 */
[----:B------:R-:W-:Y:S01]  /*b600*/  MUFU.EX2 R33, R33 ;  /* 0x0000002100217308 */ /* 0x000fe20000000800 */
[----:B------:R-:W-:Y:S01]  /*b610*/  FMNMX.FTZ R11, R87, R48, !PT ;  /* 0x00000030570b7209 */ /* 0x000fe20007810000 */
[--C-:B------:R-:W-:Y:S01]  /*b620*/  FFMA.FTZ R48, R65, UR43, -R4.reuse ;  /* 0x0000002b41307c23 */ /* 0x100fe20008010804 */
[----:B------:R-:W-:-:S01]  /*b630*/  FFMA.FTZ R65, R84, UR43, -R4 ;  /* 0x0000002b54417c23 */ /* 0x000fc20008010804 */
[----:B------:R-:W-:-:S02]  /*b640*/  FADD.FTZ R69, -R69, R6 ;  /* 0x0000000645457221 */ /* 0x000fc40000010100 */
[----:B------:R-:W0:Y:S02]  /*b650*/  SHFL.BFLY PT, R60, R11, 0x2, 0x1f ;  /* 0x0c401f000b3c7f89 */ /* 0x000e2400000e0000 */
[----:B------:R-:W-:Y:S01]  /*b660*/  FMUL.FTZ R69, R69, UR43 ;  /* 0x0000002b45457c20 */ /* 0x000fe20008410000 */
[----:B------:R-:W-:Y:S08]  /*b670*/  MUFU.EX2 R37, R37 ;  /* 0x0000002500257308 */ /* 0x000ff00000000800 */
[----:B------:R-:W1:Y:S08]  /*b680*/  MUFU.EX2 R69, R69 ;  /* 0x0000004500457308 */ /* 0x000e700000000800 */
[----:B------:R2:W-:Y:S01]  /*b690*/  MUFU.EX2 R44, R57 ;  /* 0x00000039002c7308 */ /* 0x0005e20000000800 */
[----:B0-----:R-:W-:Y:S01]  /*b6a0*/  FMNMX.FTZ R68, R11, R60, !PT ;  /* 0x0000003c0b447209 */ /* 0x001fe20007810000 */
[----:B------:R-:W-:-:S06]  /*b6b0*/  FFMA.FTZ R60, R77, UR43, -R4 ;  /* 0x0000002b4d3c7c23 */ /* 0x000fcc0008010804 */
[----:B------:R-:W-:Y:S01]  /*b6c0*/  MUFU.EX2 R41, R41 ;  /* 0x0000002900297308 */ /* 0x000fe20000000800 */
[----:B--2---:R-:W-:-:S01]  /*b6d0*/  FFMA.FTZ R57, R76, UR43, -R4 ;  /* 0x0000002b4c397c23 */ /* 0x004fc20008010804 */
[----:B------:R-:W0:Y:S01]  /*b6e0*/  SHFL.BFLY PT, R11, R68, 0x1, 0x1f ;  /* 0x0c201f00440b7f89 */ /* 0x000e2200000e0000 */
[----:B------:R-:W-:-:S05]  /*b6f0*/  FFMA.FTZ R4, R85, UR43, -R4 ;  /* 0x0000002b55047c23 */ /* 0x000fca0008010804 */
[----:B------:R-:W-:Y:S08]  /*b700*/  MUFU.EX2 R12, R12 ;  /* 0x0000000c000c7308 */ /* 0x000ff00000000800 */
[----:B------:R-:W-:Y:S08]  /*b710*/  MUFU.EX2 R45, R45 ;  /* 0x0000002d002d7308 */ /* 0x000ff00000000800 */
[----:B------:R-:W-:Y:S01]  /*b720*/  MUFU.EX2 R48, R48 ;  /* 0x0000003000307308 */ /* 0x000fe20000000800 */
[----:B0-----:R-:W-:Y:S01]  /*b730*/  FMNMX.FTZ R11, R68, R11, !PT ;  /* 0x0000000b440b7209 */ /* 0x001fe20007810000 */
[----:B------:R-:W-:-:S03]  /*b740*/  IMAD.U32 R68, RZ, RZ, UR43 ;  /* 0x0000002bff447e24 */ /* 0x000fc6000f8e00ff */
        /* <DEDUP_REMOVED lines=8> */
[--C-:B------:R-:W-:Y:S01]  /*b7d0*/  FFMA.FTZ R73, R26, UR43, -R6.reuse ;  /* 0x0000002b1a497c23 */ /* 0x100fe20008010806 */
[----:B------:R-:W-:Y:S01]  /*b7e0*/  FMUL.FTZ R54, R68, UR43 ;  /* 0x0000002b44367c20 */ /* 0x000fe20008410000 */
        /* <DEDUP_REMOVED lines=137> */
.L_x_11333:
        /* <DEDUP_REMOVED lines=90> */
.L_x_11315:
[----:B------:R-:W-:Y:S06]  /*c620*/  BAR.ARV 0x8, 0x200 ;  /* 0x0208000000007b1d */ /* 0x000fec0000002000 */
[----:B------:R-:W-:Y:S05]  /*c630*/  @!P0 BRA `(.L_x_11335) ;  /* 0x0000000000048947 */ /* 0x000fea0003800000 */
[----:B------:R-:W-:Y:S01]  /*c640*/  BPT.TRAP 0x1 ;  /* 0x000000040000795c */ /* 0x000fe20000300000 */
.L_x_11335:
[----:B------:R-:W-:Y:S01]  /*c650*/  ULEA UR14, UR37, UR46, 0x3 ;  /* 0x0000002e250e7291 */ /* 0x000fe2000f8e183f */
[----:B------:R-:W-:-:S05]  /*c660*/  IMAD.U32 R4, RZ, RZ, UR36 ;  /* 0x00000024ff047e24 */ /* 0x000fca000f8e00ff */
[----:B------:R-:W-:-:S04]  /*c670*/  SHF.L.U32 R4, R4, 0x1f, RZ ;  /* 0x0000001f04047819 */ /* 0x000fc800000006ff */
[----:B------:R0:W1:Y:S01]  /*c680*/  SYNCS.PHASECHK.TRANS64.TRYWAIT P1, [UR14+0x19c50], R4 ;  /* 0x019c5004ff0075a7 */ /* 0x000062000802014e */
[----:B------:R-:W-:Y:S05]  /*c690*/  @!P0 BRA `(.L_x_11336) ;  /* 0x0000000000048947 */ /* 0x000fea0003800000 */
[----:B------:R-:W-:Y:S01]  /*c6a0*/  BPT.TRAP 0x1 ;  /* 0x000000040000795c */ /* 0x000fe20000300000 */
.L_x_11336:
[----:B-1----:R-:W-:Y:S05]  /*c6b0*/  @P1 BRA `(.L_x_11337) ;  /* 0x0000000000081947 */ /* 0x002fea0003800000 */
[----:B------:R-:W1:Y:S02]  /*c6c0*/  SYNCS.PHASECHK.TRANS64.TRYWAIT P1, [UR14+0x19c50], R4 ;  /* 0x019c5004ff0075a7 */ /* 0x000e64000802014e */
[----:B-1----:R-:W-:Y:S05]  /*c6d0*/  @!P1 BRA `(.L_x_11338) ;  /* 0x0000007000e49947 */ /* 0x002fea0003800000 */
.L_x_11337:
        /* <DEDUP_REMOVED lines=10> */
[----:B------:R-:W-:Y:S01]  /*c780*/  @UP0 USHF.R.S32.HI UR8, URZ, 0x1f, UR39 ;  /* 0x0000001f3f080899 */ /* 0x000fe20008011427 */
[----:B------:R-:W-:Y:S01]  /*c790*/  @UP0 ULDC.64 UR10, c[0x0][0x9c8] ;  /* 0x00027200000a0ab9 */ /* 0x000fe20000000a00 */
[----:B------:R-:W-:Y:S02]  /*c7a0*/  @UP0 USHF.R.S32.HI UR9, URZ, 0x1f, UR40 ;  /* 0x0000001f3f090899 */ /* 0x000fe40008011428 */
[----:B------:R-:W-:Y:S02]  /*c7b0*/  @UP0 UIMAD UR8, UR8, UR10, URZ ;  /* 0x0000000a080802a4 */ /* 0x000fe4000f8e023f */
[----:B------:R-:W-:Y:S02]  /*c7c0*/  @UP0 UIMAD.WIDE.U32 UR6, UR39, UR10, URZ ;  /* 0x0000000a270602a5 */ /* 0x000fe4000f8e003f */
[----:B------:R-:W-:Y:S02]  /*c7d0*/  UIMAD UR10, UR37, 0x300, UR46 ;  /* 0x00000300250a78a4 */ /* 0x000fe4000f8e022e */
[----:B------:R-:W-:Y:S01]  /*c7e0*/  @UP0 UIMAD UR8, UR39, UR11, UR8 ;  /* 0x0000000b270802a4 */ /* 0x000fe2000f8e0208 */
[----:B------:R-:W-:-:S02]  /*c7f0*/  @UP0 ULDC.64 UR12, c[0x0][0x9d0] ;  /* 0x00027400000c0ab9 */ /* 0x000fc40000000a00 */
[----:B------:R-:W-:Y:S01]  /*c800*/  UMOV UR11, 0x40000040 ;  /* 0x40000040000b7882 */ /* 0x000fe20000000000 */
[----:B------:R-:W-:Y:S02]  /*c810*/  @UP0 UIMAD UR9, UR9, UR12, URZ ;  /* 0x0000000c090902a4 */ /* 0x000fe4000f8e023f */
[----:B------:R-:W-:-:S07]  /*c820*/  @UP0 UIADD3 UR7, UR7, UR8, URZ ;  /* 0x0000000807070290 */ /* 0x000fce000fffe03f */
[----:B------:R-:W-:Y:S01]  /*c830*/  QGMMA.64x96x32.F32.E4M3.E4M3 R88, R148, gdesc[UR8], R88, gsb0 ;  /* 0x0160000894587df3 */ /* 0x000fe20008000858 */
[----:B------:R-:W-:Y:S02]  /*c840*/  @UP0 UIMAD UR9, UR40, UR13, UR9 ;  /* 0x0000000d280902a4 */ /* 0x000fe4000f8e0209 */
[----:B------:R-:W-:-:S04]  /*c850*/  @UP0 UIMAD.WIDE.U32 UR6, UR40, UR12, UR6 ;  /* 0x0000000c280602a5 */ /* 0x000fc8000f8e0006 */
        /* <DEDUP_REMOVED lines=58> */
.L_x_11339:
        /* <DEDUP_REMOVED lines=58> */
.L_x_11261:
        /* <DEDUP_REMOVED lines=11> */
[----:B------:R-:W1:Y:S01]  /*d050*/  LDC R48, c[0x0][0xbe8] ;  /* 0x0002fa00ff307b82 */ /* 0x000e620000000800 */
[----:B------:R-:W2:Y:S01]  /*d060*/  S2R R39, SR_SWINHI ;  /* 0x0000000000277919 */ /* 0x000ea20000002f00 */
        /* <DEDUP_REMOVED lines=14> */
[----:B0-----:R-:W-:Y:S01]  /*d150*/  IMAD.SHL.U32 R4, R36, 0x4, RZ ;  /* 0x0000000424047824 */ /* 0x001fe200078e00ff */
        /* <DEDUP_REMOVED lines=17> */
[----:B------:R-:W-:-:S04]  /*d270*/  ULDC.64 UR10, c[0x0][0xb98] ;  /* 0x0002e600000a7ab9 */ /* 0x000fc80000000a00 */
[----:B------:R0:W3:Y:S01]  /*d280*/  LDG.E.CONSTANT R4, desc[UR52][R4.64] ;  /* 0x0000003404047981 */ /* 0x0000e2000c1e9900 */
[----:B------:R-:W-:Y:S02]  /*d290*/  MOV R8, R0 ;  /* 0x0000000000087202 */ /* 0x000fe40000000f00 */
[----:B--2---:R-:W-:Y:S01]  /*d2a0*/  MOV R9, R39 ;  /* 0x0000002700097202 */ /* 0x004fe20000000f00 */
[----:B------:R-:W-:Y:S02]  /*d2b0*/  UIMAD UR5, UR12, UR8, URZ ;  /* 0x000000080c0572a4 */ /* 0x000fe4000f8e023f */
[----:B------:R-:W-:Y:S02]  /*d2c0*/  UIMAD.WIDE.U32 UR6, UR40, UR8, URZ ;  /* 0x00000008280672a5 */ /* 0x000fe4000f8e003f */
[----:B------:R-:W-:Y:S02]  /*d2d0*/  UIMAD UR5, UR40, UR9, UR5 ;  /* 0x00000009280572a4 */ /* 0x000fe4000f8e0205 */
[----:B------:R-:W-:Y:S01]  /*d2e0*/  UIMAD UR8, UR13, UR10, URZ ;  /* 0x0000000a0d0872a4 */ /* 0x000fe2000f8e023f */
[----:B0-----:R-:W-:Y:S01]  /*d2f0*/  LOP3.LUT P0, R5, R36, 0x3, RZ, 0xc0, !PT ;  /* 0x0000000324057812 */ /* 0x001fe2000780c0ff */
[----:B------:R-:W-:-:S02]  /*d300*/  UIADD3 UR7, UR7, UR5, URZ ;  /* 0x0000000507077290 */ /* 0x000fc4000fffe03f */
[----:B------:R-:W-:Y:S01]  /*d310*/  UIMAD UR8, UR39, UR11, UR8 ;  /* 0x0000000b270872a4 */ /* 0x000fe2000f8e0208 */
[----:B------:R-:W-:Y:S01]  /*d320*/  ISETP.EQ.OR P0, PT, R5, 0x3, !P0 ;  /* 0x000000030500780c */ /* 0x000fe20004702670 */
[----:B------:R-:W-:Y:S01]  /*d330*/  UIMAD.WIDE.U32 UR6, UR39, UR10, UR6 ;  /* 0x0000000a270672a5 */ /* 0x000fe2000f8e0006 */
[----:B------:R-:W-:Y:S02]  /*d340*/  ULDC UR5, c[0x0][0xa88] ;  /* 0x0002a20000057ab9 */ /* 0x000fe40000000800 */
[----:B------:R-:W-:Y:S01]  /*d350*/  SEL R45, R31, R30, P0 ;  /* 0x0000001e1f2d7207 */ /* 0x000fe20000000000 */
[----:B------:R-:W-:Y:S01]  /*d360*/  ULDC.64 UR10, c[0x0][0xaf0] ;  /* 0x0002bc00000a7ab9 */ /* 0x000fe20000000a00 */
[----:B------:R-:W-:Y:S01]  /*d370*/  SEL R5, R30, R31, P0 ;  /* 0x0000001f1e057207 */ /* 0x000fe20000000000 */
[----:B------:R-:W-:Y:S01]  /*d380*/  IMAD.WIDE R30, R157, 0x2, R8 ;  /* 0x000000029d1e7825 */ /* 0x000fe200078e0208 */
[----:B------:R-:W-:Y:S02]  /*d390*/  SEL R55, R33, R32, P0 ;  /* 0x0000002021377207 */ /* 0x000fe40000000000 */
[----:B------:R-:W-:-:S02]  /*d3a0*/  SEL R57, R32, R33, P0 ;  /* 0x0000002120397207 */ /* 0x000fc40000000000 */
[----:B------:R-:W-:Y:S02]  /*d3b0*/  IADD3 R33, P2, R30, 0x6000, RZ ;  /* 0x000060001e217810 */ /* 0x000fe40007f5e0ff */
[----:B------:R-:W-:Y:S02]  /*d3c0*/  SEL R59, R29, R28, P0 ;  /* 0x0000001c1d3b7207 */ /* 0x000fe40000000000 */
[----:B------:R-:W-:Y:S01]  /*d3d0*/  SEL R61, R28, R29, P0 ;  /* 0x0000001d1c3d7207 */ /* 0x000fe20000000000 */
[----:B------:R-:W-:Y:S01]  /*d3e0*/  IMAD.X R29, RZ, RZ, R31, P2 ;  /* 0x000000ffff1d7224 */ /* 0x000fe200010e061f */
[----:B-1----:R-:W-:Y:S02]  /*d3f0*/  ISETP.NE.AND P2, PT, R48, 0x1, PT ;  /* 0x000000013000780c */ /* 0x002fe40003f45270 */
[----:B------:R-:W-:Y:S02]  /*d400*/  SEL R49, R21, R20, P0 ;  /* 0x0000001415317207 */ /* 0x000fe40000000000 */
[----:B------:R-:W-:-:S02]  /*d410*/  SEL R37, R20, R21, P0 ;  /* 0x0000001514257207 */ /* 0x000fc40000000000 */
[----:B------:R-:W-:Y:S02]  /*d420*/  IADD3 R21, P1, R30, 0x6020, RZ ;  /* 0x000060201e157810 */ /* 0x000fe40007f3e0ff */
[----:B------:R-:W-:Y:S02]  /*d430*/  SEL R47, R27, R26, P0 ;  /* 0x0000001a1b2f7207 */ /* 0x000fe40000000000 */
[----:B------:R-:W-:Y:S02]  /*d440*/  SEL R36, R26, R27, P0 ;  /* 0x0000001b1a247207 */ /* 0x000fe40000000000 */
[----:B------:R-:W-:Y:S01]  /*d450*/  SEL R63, R25, R24, P0 ;  /* 0x00000018193f7207 */ /* 0x000fe20000000000 */
[----:B------:R-:W0:Y:S01]  /*d460*/  @P2 LDC R40, c[0x0][0xbec] ;  /* 0x0002fb00ff282b82 */ /* 0x000e220000000800 */
[----:B------:R-:W-:Y:S02]  /*d470*/  SEL R65, R24, R25, P0 ;  /* 0x0000001918417207 */ /* 0x000fe40000000000 */
[----:B------:R-:W-:-:S02]  /*d480*/  SEL R67, R15, R14, P0 ;  /* 0x0000000e0f437207 */ /* 0x000fc40000000000 */
[----:B------:R-:W-:Y:S01]  /*d490*/  SEL R69, R14, R15, P0 ;  /* 0x0000000f0e457207 */ /* 0x000fe20000000000 */
[----:B------:R-:W-:Y:S01]  /*d4a0*/  IMAD.X R15, RZ, RZ, R31, P1 ;  /* 0x000000ffff0f7224 */ /* 0x000fe200008e061f */
[----:B------:R-:W-:Y:S01]  /*d4b0*/  LOP3.LUT R14, R21, 0x180, RZ, 0xc0, !PT ;  /* 0x00000180150e7812 */ /* 0x000fe200078ec0ff */
[----:B------:R-:W1:Y:S01]  /*d4c0*/  @P2 LDC R42, c[0x0][0xbf0] ;  /* 0x0002fc00ff2a2b82 */ /* 0x000e620000000800 */
[C---:B------:R-:W-:Y:S02]  /*d4d0*/  IADD3 R27, P3, R30.reuse, 0x3020, RZ ;  /* 0x000030201e1b7810 */ /* 0x040fe40007f7e0ff */
[----:B------:R-:W-:Y:S02]  /*d4e0*/  IADD3 R25, P4, R30, 0x3000, RZ ;  /* 0x000030001e197810 */ /* 0x000fe40007f9e0ff */
[----:B------:R-:W-:Y:S02]  /*d4f0*/  SEL R51, R13, R12, P0 ;  /* 0x0000000c0d337207 */ /* 0x000fe40000000000 */
[----:B------:R-:W-:Y:S01]  /*d500*/  SEL R38, R12, R13, P0 ;  /* 0x0000000d0c267207 */ /* 0x000fe20000000000 */
[----:B------:R-:W-:Y:S01]  /*d510*/  IMAD R13, R153, 0x20, R19 ;  /* 0x00000020990d7824 */ /* 0x000fe200078e0213 */
[----:B------:R-:W-:-:S02]  /*d520*/  SEL R71, R11, R10, P0 ;  /* 0x0000000a0b477207 */ /* 0x000fc40000000000 */
[----:B------:R-:W-:Y:S01]  /*d530*/  SEL R73, R10, R11, P0 ;  /* 0x0000000b0a497207 */ /* 0x000fe20000000000 */
[----:B------:R-:W-:Y:S01]  /*d540*/  IMAD.WIDE R8, R13, 0x2, R8 ;  /* 0x000000020d087825 */ /* 0x000fe200078e0208 */
[----:B------:R-:W-:Y:S02]  /*d550*/  SHF.R.U64 R14, R14, 0x3, RZ ;  /* 0x000000030e0e7819 */ /* 0x000fe400000012ff */
[----:B------:R-:W-:Y:S01]  /*d560*/  LOP3.LUT R12, R27, 0x180, RZ, 0xc0, !PT ;  /* 0x000001801b0c7812 */ /* 0x000fe200078ec0ff */
[--C-:B------:R-:W-:Y:S01]  /*d570*/  IMAD.X R13, RZ, RZ, R31.reuse, P3 ;  /* 0x000000ffff0d7224 */ /* 0x100fe200018e061f */
[----:B------:R-:W-:Y:S01]  /*d580*/  LOP3.LUT R10, R25, 0x180, RZ, 0xc0, !PT ;  /* 0x00000180190a7812 */ /* 0x000fe200078ec0ff */
[----:B------:R-:W-:Y:S01]  /*d590*/  IMAD.X R11, RZ, RZ, R31, P4 ;  /* 0x000000ffff0b7224 */ /* 0x000fe200020e061f */
[----:B------:R-:W-:Y:S02]  /*d5a0*/  LOP3.LUT R14, R14, R21, RZ, 0x3c, !PT ;  /* 0x000000150e0e7212 */ /* 0x000fe400078e3cff */
[----:B------:R-:W-:-:S02]  /*d5b0*/  LOP3.LUT R20, R33, 0x180, RZ, 0xc0, !PT ;  /* 0x0000018021147812 */ /* 0x000fc400078ec0ff */
[----:B------:R-:W-:Y:S02]  /*d5c0*/  SHF.R.U64 R12, R12, 0x3, RZ ;  /* 0x000000030c0c7819 */ /* 0x000fe400000012ff */
[----:B------:R-:W-:Y:S02]  /*d5d0*/  SHF.R.U64 R10, R10, 0x3, RZ ;  /* 0x000000030a0a7819 */ /* 0x000fe400000012ff */
[----:B------:R-:W-:Y:S02]  /*d5e0*/  IADD3 R21, P5, R30, 0x20, RZ ;  /* 0x000000201e157810 */ /* 0x000fe40007fbe0ff */
[----:B------:R-:W-:Y:S02]  /*d5f0*/  SEL R75, R7, R6, P0 ;  /* 0x00000006074b7207 */ /* 0x000fe40000000000 */
[----:B------:R-:W-:Y:S02]  /*d600*/  SEL R77, R6, R7, P0 ;  /* 0x00000007064d7207 */ /* 0x000fe40000000000 */
[----:B------:R-:W-:-:S02]  /*d610*/  LOP3.LUT R7, R30, 0x180, RZ, 0xc0, !PT ;  /* 0x000001801e077812 */ /* 0x000fc400078ec0ff */
[----:B------:R-:W-:Y:S02]  /*d620*/  SHF.R.U64 R20, R20, 0x3, RZ ;  /* 0x0000000314147819 */ /* 0x000fe400000012ff */
[----:B------:R-:W-:Y:S02]  /*d630*/  LOP3.LUT R12, R12, R27, RZ, 0x3c, !PT ;  /* 0x0000001b0c0c7212 */ /* 0x000fe400078e3cff */
[----:B------:R-:W-:Y:S02]  /*d640*/  LOP3.LUT R10, R10, R25, RZ, 0x3c, !PT ;  /* 0x000000190a0a7212 */ /* 0x000fe400078e3cff */
[----:B------:R-:W-:Y:S01]  /*d650*/  MOV R64, R14 ;  /* 0x0000000e00407202 */ /* 0x000fe20000000f00 */
[----:B------:R-:W-:Y:S01]  /*d660*/  VIADD R15, R18, UR41 ;  /* 0x00000029120f7c36 */ /* 0x000fe20008000000 */
[----:B------:R-:W-:Y:S01]  /*d670*/  SEL R41, R35, R34, P0 ;  /* 0x0000002223297207 */ /* 0x000fe20000000000 */
[----:B------:R-:W-:Y:S01]  /*d680*/  IMAD.U32 R14, RZ, RZ, UR8 ;  /* 0x00000008ff0e7e24 */ /* 0x000fe2000f8e00ff */
[----:B------:R-:W-:Y:S01]  /*d690*/  SEL R43, R34, R35, P0 ;  /* 0x00000023222b7207 */ /* 0x000fe20000000000 */
[----:B------:R-:W-:Y:S01]  /*d6a0*/  ULDC.64 UR8, c[0x0][0xae8] ;  /* 0x0002ba0000087ab9 */ /* 0x000fe20000000a00 */
[----:B------:R-:W-:-:S02]  /*d6b0*/  LOP3.LUT R6, R21, 0x180, RZ, 0xc0, !PT ;  /* 0x0000018015067812 */ /* 0x000fc400078ec0ff */
[----:B------:R-:W-:Y:S02]  /*d6c0*/  IADD3 R35, P1, R8, 0x1800, RZ ;  /* 0x0000180008237810 */ /* 0x000fe40007f3e0ff */
[----:B------:R-:W-:Y:S02]  /*d6d0*/  SHF.R.U64 R7, R7, 0x3, RZ ;  /* 0x0000000307077819 */ /* 0x000fe400000012ff */
[----:B------:R-:W-:Y:S02]  /*d6e0*/  LOP3.LUT R28, R20, R33, RZ, 0x3c, !PT ;  /* 0x00000021141c7212 */ /* 0x000fe400078e3cff */
[----:B------:R-:W-:Y:S02]  /*d6f0*/  MOV R68, R12 ;  /* 0x0000000c00447202 */ /* 0x000fe40000000f00 */
[----:B------:R-:W-:Y:S01]  /*d700*/  MOV R70, R10 ;  /* 0x0000000a00467202 */ /* 0x000fe20000000f00 */
[----:B0-----:R-:W-:Y:S01]  /*d710*/  @P2 IMAD.HI.U32 R11, R15, R40, RZ ;  /* 0x000000280f0b2227 */ /* 0x001fe200078e00ff */
[----:B------:R-:W-:-:S02]  /*d720*/  SHF.R.U64 R6, R6, 0x3, RZ ;  /* 0x0000000306067819 */ /* 0x000fc400000012ff */
[----:B------:R-:W-:Y:S01]  /*d730*/  LOP3.LUT R34, R35, 0x180, RZ, 0xc0, !PT ;  /* 0x0000018023227812 */ /* 0x000fe200078ec0ff */
[----:B------:R-:W-:Y:S01]  /*d740*/  IMAD.MOV.U32 R10, RZ, RZ, R15 ;  /* 0x000000ffff0a7224 */ /* 0x000fe200078e000f */
[----:B------:R-:W-:Y:S01]  /*d750*/  LOP3.LUT R30, R7, R30, RZ, 0x3c, !PT ;  /* 0x0000001e071e7212 */ /* 0x000fe200078e3cff */
[----:B------:R-:W-:Y:S01]  /*d760*/  IMAD.X R7, RZ, RZ, R31, P5 ;  /* 0x000000ffff077224 */ /* 0x000fe200028e061f */
[----:B------:R-:W-:Y:S02]  /*d770*/  MOV R66, R28 ;  /* 0x0000001c00427202 */ /* 0x000fe40000000f00 */
[----:B------:R-:W-:Y:S02]  /*d780*/  LOP3.LUT R6, R6, R21, RZ, 0x3c, !PT ;  /* 0x0000001506067212 */ /* 0x000fe400078e3cff */
[----:B------:R-:W-:Y:S02]  /*d790*/  SHF.R.U64 R34, R34, 0x3, RZ ;  /* 0x0000000322227819 */ /* 0x000fe400000012ff */
[----:B-1----:R-:W-:-:S02]  /*d7a0*/  @P2 SHF.R.U32.HI R10, RZ, R42, R11 ;  /* 0x0000002aff0a2219 */ /* 0x002fc4000001160b */
[----:B------:R-:W-:Y:S01]  /*d7b0*/  LOP3.LUT R34, R34, R35, RZ, 0x3c, !PT ;  /* 0x0000002322227212 */ /* 0x000fe200078e3cff */
[----:B------:R-:W-:Y:S01]  /*d7c0*/  IMAD.X R35, RZ, RZ, R9, P1 ;  /* 0x000000ffff237224 */ /* 0x000fe200008e0609 */
[----:B------:R-:W-:Y:S01]  /*d7d0*/  MOV R72, R6 ;  /* 0x0000000600487202 */ /* 0x000fe20000000f00 */
[--C-:B------:R-:W-:Y:S01]  /*d7e0*/  IMAD.MOV R7, RZ, RZ, -R10.reuse ;  /* 0x000000ffff077224 */ /* 0x100fe200078e0a0a */
[----:B------:R-:W-:Y:S02]  /*d7f0*/  SHF.R.S32.HI R11, RZ, 0x1f, R10 ;  /* 0x0000001fff0b7819 */ /* 0x000fe4000001140a */
[----:B------:R-:W-:Y:S01]  /*d800*/  IADD3 R10, P1, R10, UR6, RZ ;  /* 0x000000060a0a7c10 */ /* 0x000fe2000ff3e0ff */
[----:B------:R-:W-:Y:S01]  /*d810*/  IMAD R7, R48, R7, R15 ;  /* 0x0000000730077224 */ /* 0x000fe200078e020f */
[----:B------:R-:W-:Y:S02]  /*d820*/  SEL R53, R132, R133, P0 ;  /* 0x0000008584357207 */ /* 0x000fe40000000000 */
[----:B------:R-:W-:-:S02]  /*d830*/  SEL R39, R133, R132, P0 ;  /* 0x0000008485277207 */ /* 0x000fc40000000000 */
[----:B------:R-:W-:Y:S01]  /*d840*/  IADD3.X R11, R11, UR7, R14, P1, !PT ;  /* 0x000000070b0b7c10 */ /* 0x000fe20008ffe40e */
[----:B------:R-:W-:Y:S01]  /*d850*/  ULDC.64 UR6, c[0x0][0xb88] ;  /* 0x0002e20000067ab9 */ /* 0x000fe20000000a00 */
[----:B------:R-:W-:Y:S02]  /*d860*/  SHF.R.S32.HI R29, RZ, 0x1f, R7 ;  /* 0x0000001fff1d7819 */ /* 0x000fe40000011407 */
[C---:B------:R-:W-:Y:S01]  /*d870*/  IADD3 R33, P3, R8.reuse, 0x3000, RZ ;  /* 0x0000300008217810 */ /* 0x040fe20007f7e0ff */
[----:B------:R-:W-:Y:S01]  /*d880*/  IMAD.WIDE.U32 R10, R7, UR6, R10 ;  /* 0x00000006070a7c25 */ /* 0x000fe2000f8e000a */
[----:B------:R-:W-:Y:S02]  /*d890*/  IADD3 R27, P4, R8, 0x4800, RZ ;  /* 0x00004800081b7810 */ /* 0x000fe40007f9e0ff */
[----:B------:R-:W-:Y:S02]  /*d8a0*/  LOP3.LUT R32, R33, 0x180, RZ, 0xc0, !PT ;  /* 0x0000018021207812 */ /* 0x000fe400078ec0ff */
[----:B------:R-:W-:-:S02]  /*d8b0*/  LOP3.LUT R26, R27, 0x180, RZ, 0xc0, !PT ;  /* 0x000001801b1a7812 */ /* 0x000fc400078ec0ff */
[----:B------:R-:W-:Y:S02]  /*d8c0*/  SHF.R.U64 R32, R32, 0x3, RZ ;  /* 0x0000000320207819 */ /* 0x000fe400000012ff */
[----:B------:R-:W-:Y:S02]  /*d8d0*/  SHF.R.U64 R26, R26, 0x3, RZ ;  /* 0x000000031a1a7819 */ /* 0x000fe400000012ff */
[----:B------:R-:W-:Y:S02]  /*d8e0*/  LOP3.LUT P1, RZ, R154, 0x3, RZ, 0xc0, !PT ;  /* 0x000000039aff7812 */ /* 0x000fe4000782c0ff */
[----:B------:R-:W-:Y:S01]  /*d8f0*/  LOP3.LUT R32, R32, R33, RZ, 0x3c, !PT ;  /* 0x0000002120207212 */ /* 0x000fe200078e3cff */
[--C-:B------:R-:W-:Y:S01]  /*d900*/  IMAD.X R33, RZ, RZ, R9.reuse, P3 ;  /* 0x000000ffff217224 */ /* 0x100fe200018e0609 */
[----:B------:R-:W-:Y:S01]  /*d910*/  LOP3.LUT R26, R26, R27, RZ, 0x3c, !PT ;  /* 0x0000001b1a1a7212 */ /* 0x000fe200078e3cff */
[----:B------:R-:W-:Y:S01]  /*d920*/  IMAD.X R27, RZ, RZ, R9, P4 ;  /* 0x000000ffff1b7224 */ /* 0x000fe200020e0609 */
[----:B------:R-:W-:-:S02]  /*d930*/  MOV R31, R30 ;  /* 0x0000001e001f7202 */ /* 0x000fc40000000f00 */
[C---:B------:R-:W-:Y:S02]  /*d940*/  IADD3 R25, P5, R8.reuse, 0x6000, RZ ;  /* 0x0000600008197810 */ /* 0x040fe40007fbe0ff */
[C---:B------:R-:W-:Y:S02]  /*d950*/  IADD3 R79, P6, R8.reuse, 0x7800, RZ ;  /* 0x00007800084f7810 */ /* 0x040fe40007fde0ff */
[----:B------:R-:W-:Y:S02]  /*d960*/  LOP3.LUT R24, R25, 0x180, RZ, 0xc0, !PT ;  /* 0x0000018019187812 */ /* 0x000fe400078ec0ff */
[----:B------:R-:W-:Y:S02]  /*d970*/  LOP3.LUT R21, R8, 0x180, RZ, 0xc0, !PT ;  /* 0x0000018008157812 */ /* 0x000fe400078ec0ff */
[----:B------:R-:W-:Y:S02]  /*d980*/  SHF.R.U64 R24, R24, 0x3, RZ ;  /* 0x0000000318187819 */ /* 0x000fe400000012ff */
[----:B------:R-:W-:-:S02]  /*d990*/  LOP3.LUT R20, R79, 0x180, RZ, 0xc0, !PT ;  /* 0x000001804f147812 */ /* 0x000fc400078ec0ff */
[----:B------:R-:W-:Y:S01]  /*d9a0*/  LOP3.LUT R24, R24, R25, RZ, 0x3c, !PT ;  /* 0x0000001918187212 */ /* 0x000fe200078e3cff */
[--C-:B------:R-:W-:Y:S01]  /*d9b0*/  IMAD.X R25, RZ, RZ, R9.reuse, P5 ;  /* 0x000000ffff197224 */ /* 0x100fe200028e0609 */
[----:B------:R-:W-:Y:S02]  /*d9c0*/  SHF.R.U64 R21, R21, 0x3, RZ ;  /* 0x0000000315157819 */ /* 0x000fe400000012ff */
[----:B------:R-:W-:Y:S02]  /*d9d0*/  SHF.R.U64 R20, R20, 0x3, RZ ;  /* 0x0000000314147819 */ /* 0x000fe400000012ff */
[----:B------:R-:W-:Y:S01]  /*d9e0*/  LOP3.LUT R8, R21, R8, RZ, 0x3c, !PT ;  /* 0x0000000815087212 */ /* 0x000fe200078e3cff */
[----:B------:R-:W-:Y:S01]  /*d9f0*/  IMAD.X R21, RZ, RZ, R9, P6 ;  /* 0x000000ffff157224 */ /* 0x000fe200030e0609 */
[----:B------:R-:W-:Y:S01]  /*da00*/  LOP3.LUT R20, R20, R79, RZ, 0x3c, !PT ;  /* 0x0000004f14147212 */ /* 0x000fe200078e3cff */
[----:B------:R-:W-:Y:S01]  /*da10*/  VIADD R0, R0, 0x19c20 ;  /* 0x00019c2000007836 */ /* 0x000fe20000000000 */
[----:B---3--:R-:W-:Y:S01]  /*da20*/  LOP3.LUT R12, R4, 0x2, RZ, 0x3c, !PT ;  /* 0x00000002040c7812 */ /* 0x008fe200078e3cff */
[----:B------:R-:W-:Y:S04]  /*da30*/  SHFL.IDX PT, R55, R55, R4, 0x1c1f ;  /* 0x001c1f0437377589 */ /* 0x000fe800000e0000 */
[----:B------:R-:W-:Y:S04]  /*da40*/  SHFL.IDX PT, R28, R57, R12, 0x1c1f ;  /* 0x001c1f0c391c7589 */ /* 0x000fe800000e0000 */
[----:B------:R-:W-:Y:S04]  /*da50*/  SHFL.IDX PT, R41, R41, R4, 0x1c1f ;  /* 0x001c1f0429297589 */ /* 0x000fe800000e0000 */
[----:B------:R-:W-:Y:S04]  /*da60*/  SHFL.IDX PT, R6, R43, R12, 0x1c1f ;  /* 0x001c1f0c2b067589 */ /* 0x000fe800000e0000 */
[----:B------:R-:W-:Y:S04]  /*da70*/  SHFL.IDX PT, R47, R47, R4, 0x1c1f ;  /* 0x001c1f042f2f7589 */ /* 0x000fe800000e0000 */
[----:B------:R-:W0:Y:S04]  /*da80*/  SHFL.IDX PT, R36, R36, R12, 0x1c1f ;  /* 0x001c1f0c24247589 */ /* 0x000e2800000e0000 */
[----:B------:R1:W-:Y:S04]  /*da90*/  SHFL.IDX PT, R13, R49, R4, 0x1c1f ;  /* 0x001c1f04310d7589 */ /* 0x0003e800000e0000 */
[----:B------:R-:W2:Y:S04]  /*daa0*/  SHFL.IDX PT, R40, R37, R12, 0x1c1f ;  /* 0x001c1f0c25287589 */ /* 0x000ea800000e0000 */
[----:B------:R-:W-:Y:S01]  /*dab0*/  SHFL.IDX PT, R42, R51, R4, 0x1c1f ;  /* 0x001c1f04332a7589 */ /* 0x000fe200000e0000 */
[----:B-1----:R-:W-:-:S03]  /*dac0*/  IMAD R49, R48, UR5, RZ ;  /* 0x0000000530317c24 */ /* 0x002fc6000f8e02ff */
[----:B------:R2:W-:Y:S04]  /*dad0*/  SHFL.IDX PT, R15, R38, R12, 0x1c1f ;  /* 0x001c1f0c260f7589 */ /* 0x0005e800000e0000 */
[----:B------:R-:W-:Y:S04]  /*dae0*/  SHFL.IDX PT, R45, R45, R4, 0x1c1f ;  /* 0x001c1f042d2d7589 */ /* 0x000fe800000e0000 */
[----:B------:R1:W-:Y:S01]  /*daf0*/  SHFL.IDX PT, R14, R5, R12, 0x1c1f ;  /* 0x001c1f0c050e7589 */ /* 0x0003e200000e0000 */
[----:B0-----:R-:W-:-:S03]  /*db00*/  SEL R30, R36, R47, P0 ;  /* 0x0000002f241e7207 */ /* 0x001fc60000000000 */
[----:B------:R-:W-:Y:S04]  /*db10*/  SHFL.IDX PT, R59, R59, R4, 0x1c1f ;  /* 0x001c1f043b3b7589 */ /* 0x000fe800000e0000 */
[----:B------:R-:W-:Y:S01]  /*db20*/  SHFL.IDX PT, R52, R61, R12, 0x1c1f ;  /* 0x001c1f0c3d347589 */ /* 0x000fe200000e0000 */
[----:B--2---:R-:W-:Y:S02]  /*db30*/  SEL R38, R40, R13, P0 ;  /* 0x0000000d28267207 */ /* 0x004fe40000000000 */
[----:B-1----:R-:W-:Y:S01]  /*db40*/  SEL R5, R55, R28, P0 ;  /* 0x0000001c37057207 */ /* 0x002fe20000000000 */
[----:B------:R-:W-:Y:S04]  /*db50*/  SHFL.IDX PT, R63, R63, R4, 0x1c1f ;  /* 0x001c1f043f3f7589 */ /* 0x000fe800000e0000 */
[----:B------:R-:W-:Y:S04]  /*db60*/  SHFL.IDX PT, R54, R65, R12, 0x1c1f ;  /* 0x001c1f0c41367589 */ /* 0x000fe800000e0000 */
[----:B------:R-:W-:Y:S04]  /*db70*/  SHFL.IDX PT, R67, R67, R4, 0x1c1f ;  /* 0x001c1f0443437589 */ /* 0x000fe800000e0000 */
[----:B------:R-:W0:Y:S04]  /*db80*/  SHFL.IDX PT, R56, R69, R12, 0x1c1f ;  /* 0x001c1f0c45387589 */ /* 0x000e2800000e0000 */
[----:B------:R-:W-:Y:S04]  /*db90*/  SHFL.IDX PT, R53, R53, R4, 0x1c1f ;  /* 0x001c1f0435357589 */ /* 0x000fe800000e0000 */
[----:B------:R-:W-:Y:S04]  /*dba0*/  SHFL.IDX PT, R71, R71, R4, 0x1c1f ;  /* 0x001c1f0447477589 */ /* 0x000fe800000e0000 */
[----:B------:R0:W1:Y:S04]  /*dbb0*/  SHFL.IDX PT, R46, R39, R12, 0x1c1f ;  /* 0x001c1f0c272e7589 */ /* 0x00006800000e0000 */
[----:B------:R-:W2:Y:S04]  /*dbc0*/  SHFL.IDX PT, R58, R73, R12, 0x1c1f ;  /* 0x001c1f0c493a7589 */ /* 0x000ea800000e0000 */
[----:B------:R3:W-:Y:S04]  /*dbd0*/  SHFL.IDX PT, R75, R75, R4, 0x1c1f ;  /* 0x001c1f044b4b7589 */ /* 0x0007e800000e0000 */
[----:B------:R4:W2:Y:S01]  /*dbe0*/  SHFL.IDX PT, R62, R77, R12, 0x1c1f ;  /* 0x001c1f0c4d3e7589 */ /* 0x0008a200000e0000 */
[----:B0-----:R-:W-:Y:S01]  /*dbf0*/  SEL R39, R56, R67, P0 ;  /* 0x0000004338277207 */ /* 0x001fe20000000000 */
[----:B---3--:R-:W-:-:S04]  /*dc00*/  IMAD R4, R29, UR6, RZ ;  /* 0x000000061d047c24 */ /* 0x008fc8000f8e02ff */
[----:B------:R-:W-:Y:S01]  /*dc10*/  IMAD R29, R7, UR7, R4 ;  /* 0x00000007071d7c24 */ /* 0x000fe2000f8e0204 */
[----:B------:R-:W-:Y:S01]  /*dc20*/  SEL R7, R28, R55, P0 ;  /* 0x000000371c077207 */ /* 0x000fe20000000000 */
[----:B------:R-:W-:Y:S01]  /*dc30*/  VIADD R28, R156, UR41 ;  /* 0x000000299c1c7c36 */ /* 0x000fe20008000000 */
[----:B------:R-:W-:Y:S01]  /*dc40*/  SEL R4, R41, R6, P0 ;  /* 0x0000000629047207 */ /* 0x000fe20000000000 */
[----:B------:R-:W-:Y:S01]  /*dc50*/  ULDC.64 UR6, c[0x0][0xb50] ;  /* 0x0002d40000067ab9 */ /* 0x000fe20000000a00 */
[----:B------:R-:W-:Y:S01]  /*dc60*/  SEL R6, R6, R41, P0 ;  /* 0x0000002906067207 */ /* 0x000fe20000000000 */
[C---:B----4-:R-:W-:Y:S01]  /*dc70*/  VIADD R12, R28.reuse, 0x8 ;  /* 0x000000081c0c7836 */ /* 0x050fe20000000000 */
[----:B------:R-:W-:Y:S01]  /*dc80*/  ISETP.GE.OR P3, PT, R28, R49, P1 ;  /* 0x000000311c00720c */ /* 0x000fe20000f66670 */
[----:B------:R-:W-:Y:S01]  /*dc90*/  IMAD.IADD R11, R11, 0x1, R29 ;  /* 0x000000010b0b7824 */ /* 0x000fe200078e021d */
[----:B------:R-:W-:Y:S01]  /*dca0*/  LEA R37, P4, R10, UR6, 0x2 ;  /* 0x000000060a257c11 */ /* 0x000fe2000f8810ff */
[----:B------:R0:W-:Y:S01]  /*dcb0*/  STSM.16.M88.4 [R31], R4 ;  /* 0x000000041f007844 */ /* 0x0001e20000000200 */
[----:B------:R-:W-:-:S02]  /*dcc0*/  SEL R28, R47, R36, P0 ;  /* 0x000000242f1c7207 */ /* 0x000fc40000000000 */
[----:B------:R-:W-:Y:S01]  /*dcd0*/  SEL R36, R13, R40, P0 ;  /* 0x000000280d247207 */ /* 0x000fe20000000000 */
[----:B------:R-:W-:Y:S01]  /*dce0*/  SHFL.IDX PT, R50, R37, RZ, 0x1c1f ;  /* 0x001c1fff25327589 */ /* 0x000fe200000e0000 */
[----:B------:R-:W-:Y:S02]  /*dcf0*/  ISETP.GE.OR P1, PT, R12, R49, P1 ;  /* 0x000000310c00720c */ /* 0x000fe40000f26670 */
[----:B------:R-:W-:Y:S01]  /*dd00*/  SEL R40, R42, R15, P0 ;  /* 0x0000000f2a287207 */ /* 0x000fe20000000000 */
[----:B------:R3:W-:Y:S01]  /*dd10*/  SHFL.IDX PT, R60, R37, 0x1, 0x1c1f ;  /* 0x003c1f00253c7f89 */ /* 0x0007e200000e0000 */
[----:B------:R-:W-:Y:S02]  /*dd20*/  SEL R12, R45, R14, P0 ;  /* 0x0000000e2d0c7207 */ /* 0x000fe40000000000 */
[----:B------:R-:W-:Y:S02]  /*dd30*/  SEL R42, R15, R42, P0 ;  /* 0x0000002a0f2a7207 */ /* 0x000fe40000000000 */
[----:B------:R-:W-:-:S02]  /*dd40*/  SEL R14, R14, R45, P0 ;  /* 0x0000002d0e0e7207 */ /* 0x000fc40000000000 */
[----:B------:R-:W-:Y:S02]  /*dd50*/  SEL R13, R59, R52, P0 ;  /* 0x000000343b0d7207 */ /* 0x000fe40000000000 */
[----:B------:R-:W-:Y:S02]  /*dd60*/  SEL R15, R52, R59, P0 ;  /* 0x0000003b340f7207 */ /* 0x000fe40000000000 */
[----:B------:R-:W-:Y:S02]  /*dd70*/  SEL R29, R63, R54, P0 ;  /* 0x000000363f1d7207 */ /* 0x000fe40000000000 */
[----:B0-----:R-:W-:Y:S01]  /*dd80*/  SEL R31, R54, R63, P0 ;  /* 0x0000003f361f7207 */ /* 0x001fe20000000000 */
[----:B------:R-:W-:Y:S01]  /*dd90*/  STSM.16.M88.4 [R72], R12 ;  /* 0x0000000c48007844 */ /* 0x000fe20000000200 */
[----:B---3--:R-:W-:Y:S02]  /*dda0*/  SEL R37, R67, R56, P0 ;  /* 0x0000003843257207 */ /* 0x008fe40000000000 */
[----:B-1----:R-:W-:Y:S01]  /*ddb0*/  SEL R44, R53, R46, P0 ;  /* 0x0000002e352c7207 */ /* 0x002fe20000000000 */
[----:B------:R-:W-:Y:S01]  /*ddc0*/  STSM.16.M88.4 [R70], R28 ;  /* 0x0000001c46007844 */ /* 0x000fe20000000200 */
[----:B--2---:R-:W-:-:S02]  /*ddd0*/  SEL R41, R71, R58, P0 ;  /* 0x0000003a47297207 */ /* 0x004fc40000000000 */
[----:B------:R-:W-:Y:S01]  /*dde0*/  SEL R43, R58, R71, P0 ;  /* 0x000000473a2b7207 */ /* 0x000fe20000000000 */
[----:B------:R0:W-:Y:S01]  /*ddf0*/  STSM.16.M88.4 [R68], R36 ;  /* 0x0000002444007844 */ /* 0x0001e20000000200 */
[----:B------:R-:W-:Y:S02]  /*de00*/  SEL R46, R46, R53, P0 ;  /* 0x000000352e2e7207 */ /* 0x000fe40000000000 */
[----:B------:R-:W-:Y:S01]  /*de10*/  SEL R45, R75, R62, P0 ;  /* 0x0000003e4b2d7207 */ /* 0x000fe20000000000 */
[----:B------:R-:W-:Y:S01]  /*de20*/  STSM.16.M88.4 [R66], R40 ;  /* 0x0000002842007844 */ /* 0x000fe20000000200 */
[----:B------:R-:W-:Y:S02]  /*de30*/  SEL R47, R62, R75, P0 ;  /* 0x0000004b3e2f7207 */ /* 0x000fe40000000000 */
[----:B------:R-:W-:-:S03]  /*de40*/  LEA.HI.X R11, R10, UR7, R11, 0x2, P4 ;  /* 0x000000070a0b7c11 */ /* 0x000fc6000a0f140b */
[----:B------:R-:W-:Y:S04]  /*de50*/  STSM.16.M88.4 [R64], R44 ;  /* 0x0000002c40007844 */ /* 0x000fe80000000200 */
[----:B------:R-:W1:Y:S01]  /*de60*/  SHFL.IDX PT, R51, R11, RZ, 0x1c1f ;  /* 0x001c1fff0b337589 */ /* 0x000e6200000e0000 */
[----:B0-----:R-:W0:Y:S08]  /*de70*/  @P2 LDC R37, c[0x0][0xbec] ;  /* 0x0002fb00ff252b82 */ /* 0x001e300000000800 */
[----:B------:R-:W-:Y:S08]  /*de80*/  BAR.SYNC.DEFER_BLOCKING 0x1, 0x180 ;  /* 0x0046000000007b1d */ /* 0x000ff00000010000 */
[----:B------:R-:W2:Y:S01]  /*de90*/  @P2 LDC R39, c[0x0][0xbf0] ;  /* 0x0002fc00ff272b82 */ /* 0x000ea20000000800 */
[----:B------:R-:W3:Y:S01]  /*dea0*/  SHFL.IDX PT, R61, R11, 0x1, 0x1c1f ;  /* 0x003c1f000b3d7f89 */ /* 0x000ee200000e0000 */
[----:B------:R-:W-:-:S02]  /*deb0*/  UIMAD UR5, UR12, UR8, URZ ;  /* 0x000000080c0572a4 */ /* 0x000fc4000f8e023f */
[----:B------:R-:W-:Y:S02]  /*dec0*/  UIMAD.WIDE.U32 UR6, UR40, UR8, URZ ;  /* 0x00000008280672a5 */ /* 0x000fe4000f8e003f */
[----:B------:R-:W-:Y:S01]  /*ded0*/  UIMAD UR5, UR40, UR9, UR5 ;  /* 0x00000009280572a4 */ /* 0x000fe2000f8e0205 */
[----:B-1----:R1:W-:Y:S04]  /*dee0*/  @!P3 ST.E desc[UR52][R50.64], R2 ;  /* 0x000000023200b985 */ /* 0x0023e8000c101934 */
[----:B---3--:R3:W-:Y:S01]  /*def0*/  @!P1 ST.E desc[UR52][R60.64], R3 ;  /* 0x000000033c009985 */ /* 0x0087e2000c101934 */
[----:B-1----:R-:W-:-:S03]  /*df00*/  IMAD R2, R152, 0x60, R153 ;  /* 0x0000006098027824 */ /* 0x002fc600078e0299 */
[----:B------:R1:W5:Y:S01]  /*df10*/  LD.E.128 R56, desc[UR52][R24.64] ;  /* 0x0000003418387980 */ /* 0x000362000c101d00 */
[----:B------:R-:W-:Y:S02]  /*df20*/  UIMAD UR8, UR13, UR10, URZ ;  /* 0x0000000a0d0872a4 */ /* 0x000fe4000f8e023f */
[----:B------:R-:W-:Y:S01]  /*df30*/  UIADD3 UR7, UR7, UR5, URZ ;  /* 0x0000000507077290 */ /* 0x000fe2000fffe03f */
[----:B------:R4:W5:Y:S04]  /*df40*/  LD.E.128 R28, desc[UR52][R20.64] ;  /* 0x00000034141c7980 */ /* 0x000968000c101d00 */
[----:B------:R-:W5:Y:S01]  /*df50*/  LD.E.128 R8, desc[UR52][R8.64] ;  /* 0x0000003408087980 */ /* 0x000f62000c101d00 */
[----:B-1----:R-:W-:-:S03]  /*df60*/  VIADD R24, R2, UR41 ;  /* 0x0000002902187c36 */ /* 0x002fc60008000000 */
[----:B------:R-:W5:Y:S01]  /*df70*/  LD.E.128 R4, desc[UR52][R34.64] ;  /* 0x0000003422047980 */ /* 0x000f62000c101d00 */
[----:B0-----:R-:W-:Y:S01]  /*df80*/  @P2 IMAD.HI.U32 R2, R24, R37, RZ ;  /* 0x0000002518022227 */ /* 0x001fe200078e00ff */
[----:B------:R-:W-:Y:S02]  /*df90*/  UIMAD UR5, UR39, UR11, UR8 ;  /* 0x0000000b270572a4 */ /* 0x000fe4000f8e0208 */
[----:B------:R-:W5:Y:S01]  /*dfa0*/  LD.E.128 R52, desc[UR52][R32.64] ;  /* 0x0000003420347980 */ /* 0x000f62000c101d00 */
[----:B----4-:R-:W-:Y:S01]  /*dfb0*/  IMAD.MOV.U32 R21, RZ, RZ, R24 ;  /* 0x000000ffff157224 */ /* 0x010fe200078e0018 */
        /* <DEDUP_REMOVED lines=13> */
[----:B---3--:R-:W-:-:S02]  /*e090*/  IMAD.U32 R3, RZ, RZ, UR7 ;  /* 0x00000007ff037e24 */ /* 0x008fc4000f8e00ff */
        /* <DEDUP_REMOVED lines=15> */
[----:B------:R-:W-:Y:S01]  /*e190*/  IMAD.IADD R3, R3, 0x1, R21 ;  /* 0x0000000103037824 */ /* 0x000fe200078e0215 */
[C---:B------:R-:W-:Y:S02]  /*e1a0*/  LEA R32, P1, R2.reuse, UR6, 0x1 ;  /* 0x0000000602207c11 */ /* 0x040fe4000f8208ff */
[----:B------:R-:W-:Y:S02]  /*e1b0*/  PRMT R0, RZ, 0x654, R0 ;  /* 0x00000654ff007816 */ /* 0x000fe40000000000 */
[----:B------:R-:W-:Y:S01]  /*e1c0*/  LEA.HI.X R33, R2, UR7, R3, 0x1, P1 ;  /* 0x0000000702217c11 */ /* 0x000fe200088f0c03 */
[----:B-1----:R0:W1:Y:S01]  /*e1d0*/  SHFL.IDX PT, R20, R32, RZ, 0x1c1f ;  /* 0x001c1fff20147589 */ /* 0x00206200000e0000 */
[----:B------:R0:W-:Y:S01]  /*e1e0*/  SYNCS.ARRIVE.TRANS64.RED.A1T0 RZ, [R0+URZ], RZ ;  /* 0x000000ff00ff79a7 */ /* 0x0001e2000810043f */
[----:B------:R-:W-:Y:S02]  /*e1f0*/  BSSY B1, `(.L_x_11342) ;  /* 0x0000011000017945 */ /* 0x000fe40003800000 */
[----:B------:R0:W2:Y:S01]  /*e200*/  SHFL.IDX PT, R21, R33, RZ, 0x1c1f ;  /* 0x001c1fff21157589 */ /* 0x0000a200000e0000 */
[----:B------:R-:W-:-:S02]  /*e210*/  SHF.R.S32.HI R74, RZ, 0x1f, R23 ;  /* 0x0000001fff4a7819 */ /* 0x000fc40000011417 */
[----:B------:R-:W-:Y:S01]  /*e220*/  SHF.R.S32.HI R76, RZ, 0x1f, R22 ;  /* 0x0000001fff4c7819 */ /* 0x000fe20000011416 */
        /* <DEDUP_REMOVED lines=13> */
.L_x_11343:
[----:B------:R-:W-:Y:S05]  /*e300*/  BSYNC B1 ;  /* 0x0000000000017941 */ /* 0x000fea0003800000 */
.L_x_11342:
[----:B0-----:R-:W-:Y:S01]  /*e310*/  VIADD R0, R34, 0x60 ;  /* 0x0000006022007836 */ /* 0x001fe20000000000 */
[----:B---3-5:R0:W3:Y:S04]  /*e320*/  SHFL.IDX PT, R9, R33, 0x1, 0x1c1f ;  /* 0x003c1f0021097f89 */ /* 0x0280e800000e0000 */
[----:B------:R-:W-:Y:S01]  /*e330*/  ISETP.GE.AND P0, PT, R0, R49, PT ;  /* 0x000000310000720c */ /* 0x000fe20003f06270 */
[----:B------:R0:W4:-:S12]  /*e340*/  SHFL.IDX PT, R8, R32, 0x1, 0x1c1f ;  /* 0x003c1f0020087f89 */ /* 0x00011800000e0000 */
[----:B0-----:R-:W-:Y:S05]  /*e350*/  @P0 BRA `(.L_x_11344) ;  /* 0x0000000800340947 */ /* 0x001fea0003800000 */
[----:B------:R-:W-:Y:S02]  /*e360*/  ULDC UR5, c[0x0][0xac8] ;  /* 0x0002b20000057ab9 */ /* 0x000fe40000000800 */
[----:B------:R-:W-:Y:S02]  /*e370*/  ISETP.GE.AND P2, PT, R22, UR5, PT ;  /* 0x0000000516007c0c */ /* 0x000fe4000bf46270 */
[----:B------:R-:W-:-:S11]  /*e380*/  ISETP.GE.AND P1, PT, R19, UR5, PT ;  /* 0x0000000513007c0c */ /* 0x000fd6000bf26270 */
[C---:B----4-:R-:W-:Y:S02]  /*e390*/  @!P2 LEA R10, P0, R22.reuse, R8, 0x1 ;  /* 0x00000008160aa211 */ /* 0x050fe400078008ff */
[----:B---3--:R-:W-:Y:S02]  /*e3a0*/  @!P1 IMAD.WIDE R2, R19, 0x2, R8 ;  /* 0x0000000213029825 */ /* 0x008fe400078e0208 */
        /* <DEDUP_REMOVED lines=9> */
.L_x_11341:
[----:B------:R-:W0:Y:S01]  /*e440*/  LDC R8, c[0x0][0xbe8] ;  /* 0x0002fa00ff087b82 */ /* 0x000e220000000800 */
[----:B------:R-:W1:Y:S01]  /*e450*/  S2R R0, SR_TID.X ;  /* 0x0000000000007919 */ /* 0x000e620000002100 */
[----:B------:R-:W-:Y:S01]  /*e460*/  USHF.R.S32.HI UR8, URZ, 0x1f, UR40 ;  /* 0x0000001f3f087899 */ /* 0x000fe20008011428 */
[----:B------:R-:W-:Y:S01]  /*e470*/  BSSY B1, `(.L_x_11345) ;  /* 0x0000031000017945 */ /* 0x000fe20003800000 */
[----:B------:R-:W-:Y:S01]  /*e480*/  USHF.R.S32.HI UR9, URZ, 0x1f, UR39 ;  /* 0x0000001f3f097899 */ /* 0x000fe20008011427 */
[----:B------:R-:W-:Y:S01]  /*e490*/  IMAD R6, R152, 0x60, R153 ;  /* 0x0000006098067824 */ /* 0x000fe200078e0299 */
[----:B0-----:R-:W-:Y:S01]  /*e4a0*/  ISETP.NE.AND P1, PT, R8, 0x1, PT ;  /* 0x000000010800780c */ /* 0x001fe20003f25270 */
[----:B-1----:R-:W-:-:S12]  /*e4b0*/  VIADD R0, R0, 0xffffff80 ;  /* 0xffffff8000007836 */ /* 0x002fd80000000000 */
[----:B------:R-:W0:Y:S01]  /*e4c0*/  @P1 LDC R9, c[0x0][0xbec] ;  /* 0x0002fb00ff091b82 */ /* 0x000e220000000800 */
[----:B------:R-:W-:-:S07]  /*e4d0*/  ISETP.GE.AND P0, PT, R0, 0xc0, PT ;  /* 0x000000c00000780c */ /* 0x000fce0003f06270 */
[----:B------:R-:W1:Y:S06]  /*e4e0*/  @P1 LDC R11, c[0x0][0xbf0] ;  /* 0x0002fc00ff0b1b82 */ /* 0x000e6c0000000800 */
        /* <DEDUP_REMOVED lines=41> */
.L_x_11346:
[----:B------:R-:W-:Y:S05]  /*e780*/  BSYNC B1 ;  /* 0x0000000000017941 */ /* 0x000fea0003800000 */
.L_x_11345:
[----:B------:R-:W-:Y:S01]  /*e790*/  ULDC.64 UR10, c[0x0][0xae8] ;  /* 0x0002ba00000a7ab9 */ /* 0x000fe20000000a00 */
[----:B------:R-:W-:Y:S01]  /*e7a0*/  VIADD R6, R6, UR41 ;  /* 0x0000002906067c36 */ /* 0x000fe20008000000 */
[----:B------:R-:W-:Y:S01]  /*e7b0*/  UIMAD UR5, UR8, UR10, URZ ;  /* 0x0000000a080572a4 */ /* 0x000fe2000f8e023f */
[----:B------:R-:W-:Y:S01]  /*e7c0*/  BSSY B1, `(.L_x_11347) ;  /* 0x0000035000017945 */ /* 0x000fe20003800000 */
[----:B------:R-:W-:Y:S01]  /*e7d0*/  UIMAD.WIDE.U32 UR6, UR40, UR10, URZ ;  /* 0x0000000a280672a5 */ /* 0x000fe2000f8e003f */
[----:B0-----:R-:W-:Y:S01]  /*e7e0*/  @P1 IMAD.HI.U32 R0, R6, R9, RZ ;  /* 0x0000000906001227 */ /* 0x001fe200078e00ff */
[----:B------:R-:W-:Y:S01]  /*e7f0*/  UIMAD UR5, UR40, UR11, UR5 ;  /* 0x0000000b280572a4 */ /* 0x000fe2000f8e0205 */
[----:B------:R-:W-:Y:S02]  /*e800*/  SHF.R.S32.HI R14, RZ, 0x1f, R23 ;  /* 0x0000001fff0e7819 */ /* 0x000fe40000011417 */
[----:B------:R-:W-:Y:S01]  /*e810*/  ULDC.64 UR10, c[0x0][0xaf0] ;  /* 0x0002bc00000a7ab9 */ /* 0x000fe20000000a00 */
[----:B------:R-:W-:Y:S01]  /*e820*/  UIADD3 UR7, UR7, UR5, URZ ;  /* 0x0000000507077290 */ /* 0x000fe2000fffe03f */
[----:B--2---:R-:W-:Y:S01]  /*e830*/  IMAD.MOV.U32 R5, RZ, RZ, R6 ;  /* 0x000000ffff057224 */ /* 0x004fe200078e0006 */
[----:B------:R-:W-:Y:S01]  /*e840*/  UIMAD UR5, UR9, UR10, URZ ;  /* 0x0000000a090572a4 */ /* 0x000fe2000f8e023f */
[----:B-1----:R-:W-:Y:S01]  /*e850*/  @P1 SHF.R.U32.HI R5, RZ, R11, R0 ;  /* 0x0000000bff051219 */ /* 0x002fe20000011600 */
[----:B------:R-:W-:Y:S01]  /*e860*/  UIMAD.WIDE.U32 UR6, UR39, UR10, UR6 ;  /* 0x0000000a270672a5 */ /* 0x000fe2000f8e0006 */
[----:B------:R-:W-:Y:S01]  /*e870*/  SHF.R.S32.HI R15, RZ, 0x1f, R22 ;  /* 0x0000001fff0f7819 */ /* 0x000fe20000011416 */
        /* <DEDUP_REMOVED lines=9> */
[----:B------:R-:W-:Y:S01]  /*e910*/  ULDC.64 UR6, c[0x0][0xad8] ;  /* 0x0002b60000067ab9 */ /* 0x000fe20000000a00 */
[----:B------:R-:W-:Y:S01]  /*e920*/  IMAD.U32 R3, RZ, RZ, UR5 ;  /* 0x00000005ff037e24 */ /* 0x000fe2000f8e00ff */
[----:B------:R-:W-:Y:S01]  /*e930*/  ULDC UR5, c[0x0][0xa88] ;  /* 0x0002a20000057ab9 */ /* 0x000fe20000000800 */
[C---:B------:R-:W-:Y:S01]  /*e940*/  IMAD R9, R5.reuse, UR9, R0 ;  /* 0x0000000905097c24 */ /* 0x040fe2000f8e0200 */
[----:B------:R-:W-:Y:S01]  /*e950*/  SHF.R.S32.HI R0, RZ, 0x1f, R7 ;  /* 0x0000001fff007819 */ /* 0x000fe20000011407 */
[----:B------:R-:W-:-:S04]  /*e960*/  IMAD.WIDE.U32 R2, R5, UR8, R2 ;  /* 0x0000000805027c25 */ /* 0x000fc8000f8e0002 */
[----:B------:R-:W-:Y:S02]  /*e970*/  IMAD R0, R0, UR6, RZ ;  /* 0x0000000600007c24 */ /* 0x000fe4000f8e02ff */
[----:B------:R-:W-:Y:S02]  /*e980*/  IMAD.IADD R3, R3, 0x1, R9 ;  /* 0x0000000103037824 */ /* 0x000fe400078e0209 */
[C---:B------:R-:W-:Y:S02]  /*e990*/  IMAD R5, R7.reuse, UR7, R0 ;  /* 0x0000000707057c24 */ /* 0x040fe4000f8e0200 */
[----:B------:R-:W-:Y:S01]  /*e9a0*/  IMAD.WIDE.U32 R2, R7, UR6, R2 ;  /* 0x0000000607027c25 */ /* 0x000fe2000f8e0002 */
[----:B------:R-:W-:-:S03]  /*e9b0*/  ULDC.64 UR6, c[0x0][0xa80] ;  /* 0x0002a00000067ab9 */ /* 0x000fc60000000a00 */
[----:B------:R-:W-:Y:S01]  /*e9c0*/  IMAD R7, R8, UR5, RZ ;  /* 0x0000000508077c24 */ /* 0x000fe2000f8e02ff */
[----:B------:R-:W-:Y:S01]  /*e9d0*/  LEA R4, P1, R2, UR6, 0x1 ;  /* 0x0000000602047c11 */ /* 0x000fe2000f8208ff */
[----:B------:R-:W-:Y:S02]  /*e9e0*/  VIADD R0, R153, UR41 ;  /* 0x0000002999007c36 */ /* 0x000fe40008000000 */
[----:B------:R-:W-:-:S03]  /*e9f0*/  IMAD.IADD R3, R3, 0x1, R5 ;  /* 0x0000000103037824 */ /* 0x000fc600078e0205 */
[----:B------:R-:W-:Y:S02]  /*ea00*/  ISETP.GE.AND P0, PT, R0, R7, PT ;  /* 0x000000070000720c */ /* 0x000fe40003f06270 */
[----:B------:R-:W-:Y:S02]  /*ea10*/  LEA.HI.X R5, R2, UR7, R3, 0x1, P1 ;  /* 0x0000000702057c11 */ /* 0x000fe400088f0c03 */
[----:B------:R0:W1:Y:S04]  /*ea20*/  SHFL.IDX PT, R2, R4, RZ, 0x1c1f ;  /* 0x001c1fff04027589 */ /* 0x00006800000e0000 */
[----:B------:R0:W2:Y:S05]  /*ea30*/  SHFL.IDX PT, R3, R5, RZ, 0x1c1f ;  /* 0x001c1fff05037589 */ /* 0x0000aa00000e0000 */
[----:B------:R-:W-:Y:S05]  /*ea40*/  @P0 BRA `(.L_x_11348) ;  /* 0x0000000000300947 */ /* 0x000fea0003800000 */
        /* <DEDUP_REMOVED lines=9> */
[----:B------:R3:W-:Y:S04]  /*eae0*/  @!P2 ST.E.128 desc[UR52][R8.64], RZ ;  /* 0x000000ff0800a985 */ /* 0x0007e8000c101d34 */
[----:B------:R3:W-:Y:S04]  /*eaf0*/  @!P3 ST.E.128 desc[UR52][R10.64], RZ ;  /* 0x000000ff0a00b985 */ /* 0x0007e8000c101d34 */
[----:B------:R3:W-:Y:S02]  /*eb00*/  @!P4 ST.E.128 desc[UR52][R12.64], RZ ;  /* 0x000000ff0c00c985 */ /* 0x0007e4000c101d34 */
.L_x_11348:
[----:B------:R-:W-:Y:S05]  /*eb10*/  BSYNC B1 ;  /* 0x0000000000017941 */ /* 0x000fea0003800000 */
.L_x_11347:
        /* <DEDUP_REMOVED lines=9> */
[CC--:B-1----:R-:W-:Y:S02]  /*ebb0*/  @!P3 LEA R6, P0, R22.reuse, R2.reuse, 0x1 ;  /* 0x000000021606b211 */ /* 0x0c2fe400078008ff */
[----:B---3--:R-:W-:Y:S02]  /*ebc0*/  @!P4 LEA R8, P1, R23, R2, 0x1 ;  /* 0x000000021708c211 */ /* 0x008fe400078208ff */
[----:B0---4-:R-:W-:Y:S01]  /*ebd0*/  @!P2 IMAD.WIDE R4, R19, 0x2, R2 ;  /* 0x000000021304a825 */ /* 0x011fe200078e0202 */
[-C--:B------:R-:W-:Y:S02]  /*ebe0*/  @!P3 LEA.HI.X R7, R22, R3.reuse, R15, 0x1, P0 ;  /* 0x000000031607b211 */ /* 0x080fe400000f0c0f */
[----:B------:R-:W-:Y:S02]  /*ebf0*/  @!P4 LEA.HI.X R9, R23, R3, R14, 0x1, P1 ;  /* 0x000000031709c211 */ /* 0x000fe400008f0c0e */
[----:B------:R0:W-:Y:S04]  /*ec00*/  @!P2 ST.E.128 desc[UR52][R4.64], RZ ;  /* 0x000000ff0400a985 */ /* 0x0001e8000c101d34 */
[----:B------:R0:W-:Y:S04]  /*ec10*/  @!P3 ST.E.128 desc[UR52][R6.64], RZ ;  /* 0x000000ff0600b985 */ /* 0x0001e8000c101d34 */
[----:B------:R0:W-:Y:S02]  /*ec20*/  @!P4 ST.E.128 desc[UR52][R8.64], RZ ;  /* 0x000000ff0800c985 */ /* 0x0001e4000c101d34 */
.L_x_11344:
[----:B------:R-:W-:Y:S05]  /*ec30*/  BSYNC B0 ;  /* 0x0000000000007941 */ /* 0x000fea0003800000 */
.L_x_11340:
[----:B------:R-:W-:Y:S02]  /*ec40*/  ULDC UR5, c[0x0][0xc38] ;  /* 0x00030e0000057ab9 */ /* 0x000fe40000000800 */
[----:B------:R-:W-:-:S06]  /*ec50*/  UISETP.GE.AND UP0, UPT, UR4, UR5, UPT ;  /* 0x000000050400728c */ /* 0x000fcc000bf06270 */
[----:B------:R-:W-:-:S13]  /*ec60*/  PLOP3.LUT P0, PT, PT, PT, UP0, 0x80, 0x0 ;  /* 0x000000000000781c */ /* 0x000fda0003f0f008 */
[----:B------:R-:W-:Y:S05]  /*ec70*/  @!P0 BRA `(.L_x_11349) ;  /* 0xffffff20000c8947 */ /* 0x000fea000383ffff */
[----:B------:R-:W-:Y:S05]  /*ec80*/  EXIT ;  /* 0x000000000000794d */ /* 0x000fea0003800000 */
.L_x_11251:
        /* <DEDUP_REMOVED lines=16> */
[----:B------:R-:W0:Y:S01]  /*ed90*/  S2R R14, SR_TID.X ;  /* 0x00000000000e7919 */ /* 0x000e220000002100 */
[----:B------:R-:W-:Y:S01]  /*eda0*/  IMAD.SHL.U32 R7, R0, 0x800, RZ ;  /* 0x0000080000077824 */ /* 0x000fe200078e00ff */
[----:B------:R-:W-:Y:S01]  /*edb0*/  ULDC.64 UR42, c[0x0][0x2f0] ;  /* 0x0000bc00002a7ab9 */ /* 0x000fe20000000a00 */
        /* <DEDUP_REMOVED lines=9> */
[----:B------:R-:W-:Y:S01]  /*ee50*/  LOP3.LUT R0, R2, 0x80, RZ, 0xc0, !PT ;  /* 0x0000008002007812 */ /* 0x000fe200078ec0ff */
[----:B------:R-:W-:Y:S01]  /*ee60*/  IMAD.SHL.U32 R5, R14, 0x10, RZ ;  /* 0x000000100e057824 */ /* 0x000fe200078e00ff */
[----:B------:R-:W-:Y:S01]  /*ee70*/  LOP3.LUT R6, R4, 0x400, RZ, 0xc0, !PT ;  /* 0x0000040004067812 */ /* 0x000fe200078ec0ff */
[----:B------:R-:W-:Y:S01]  /*ee80*/  IMAD.SHL.U32 R11, R14, 0x4, RZ ;  /* 0x000000040e0b7824 */ /* 0x000fe200078e00ff */
[----:B------:R-:W-:Y:S02]  /*ee90*/  LOP3.LUT R0, R0, 0x10, R3, 0xf8, !PT ;  /* 0x0000001000007812 */ /* 0x000fe400078ef803 */
[----:B------:R-:W-:Y:S02]  /*eea0*/  LOP3.LUT R3, R3, 0x20, RZ, 0xc0, !PT ;  /* 0x0000002003037812 */ /* 0x000fe400078ec0ff */
[----:B------:R-:W-:Y:S02]  /*eeb0*/  LOP3.LUT R10, R5, 0x10, RZ, 0xc0, !PT ;  /* 0x00000010050a7812 */ /* 0x000fe400078ec0ff */
[----:B------:R-:W-:-:S02]  /*eec0*/  LOP3.LUT R6, R6, 0x800, R7, 0xf8, !PT ;  /* 0x0000080006067812 */ /* 0x000fc400078ef807 */
[----:B------:R-:W-:Y:S02]  /*eed0*/  LOP3.LUT R7, R3, 0x10, R14, 0xf8, !PT ;  /* 0x0000001003077812 */ /* 0x000fe400078ef80e */
        /* <DEDUP_REMOVED lines=10> */
[----:B------:R-:W-:Y:S02]  /*ef80*/  LOP3.LUT R4, R7, 0x380, R4, 0xf8, !PT ;  /* 0x0000038007047812 */ /* 0x000fe400078ef804 */
[----:B------:R-:W-:Y:S02]  /*ef90*/  LOP3.LUT R17, R17, 0xffffffbf, RZ, 0xc0, !PT ;  /* 0xffffffbf11117812 */ /* 0x000fe400078ec0ff */
[----:B------:R-:W-:Y:S02]  /*efa0*/  LOP3.LUT P0, RZ, R14, 0x4, RZ, 0xc0, !PT ;  /* 0x000000040eff7812 */ /* 0x000fe4000780c0ff */
[----:B------:R-:W-:-:S02]  /*efb0*/  LOP3.LUT R27, R4, 0x70, R5, 0x78, !PT ;  /* 0x00000070041b7812 */ /* 0x000fc400078e7805 */
[----:B------:R-:W-:Y:S02]  /*efc0*/  @P1 LOP3.LUT R17, R17, 0x40, RZ, 0xfc, !PT ;  /* 0x0000004011111812 */ /* 0x000fe400078efcff */
[----:B------:R-:W-:Y:S02]  /*efd0*/  ISETP.GE.AND P1, PT, R0, UR43, PT ;  /* 0x0000002b00007c0c */ /* 0x000fe4000bf26270 */
[----:B------:R-:W-:Y:S02]  /*efe0*/  LOP3.LUT R27, R6, R27, RZ, 0xfc, !PT ;  /* 0x0000001b061b7212 */ /* 0x000fe400078efcff */
[----:B------:R-:W-:Y:S01]  /*eff0*/  LOP3.LUT R17, R17, 0xfffffffd, RZ, 0xc0, !PT ;  /* 0xfffffffd11117812 */ /* 0x000fe200078ec0ff */
[----:B------:R-:W-:Y:S01]  /*f000*/  IMAD.SHL.U32 R9, R14, 0x2, RZ ;  /* 0x000000020e097824 */ /* 0x000fe200078e00ff */
[----:B------:R-:W-:Y:S01]  /*f010*/  LOP3.LUT R8, R5, 0x90, RZ, 0xc0, !PT ;  /* 0x0000009005087812 */ /* 0x000fe200078ec0ff */
[----:B------:R-:W-:Y:S01]  /*f020*/  VIADD R15, R27, 0x40 ;  /* 0x000000401b0f7836 */ /* 0x000fe20000000000 */
[----:B------:R-:W-:Y:S01]  /*f030*/  @P2 LOP3.LUT R17, R17, 0x2, RZ, 0xfc, !PT ;  /* 0x0000000211112812 */ /* 0x000fe200078efcff */
[----:B------:R-:W-:Y:S01]  /*f040*/  @P0 VIADD R15, R27, 0xffffffc0 ;  /* 0xffffffc01b0f0836 */ /* 0x000fe20000000000 */
[----:B------:R-:W-:-:S02]  /*f050*/  ISETP.GE.AND P0, PT, R0, UR6, PT ;  /* 0x0000000600007c0c */ /* 0x000fc4000bf06270 */
[----:B------:R-:W-:Y:S02]  /*f060*/  LOP3.LUT R2, R2, 0x360, RZ, 0xc0, !PT ;  /* 0x0000036002027812 */ /* 0x000fe400078ec0ff */
[----:B------:R-:W-:Y:S02]  /*f070*/  LOP3.LUT R17, R17, 0xfffffeff, RZ, 0xc0, !PT ;  /* 0xfffffeff11117812 */ /* 0x000fe400078ec0ff */
[----:B------:R-:W-:Y:S02]  /*f080*/  LOP3.LUT R8, R8, 0x10, R9, 0x78, !PT ;  /* 0x0000001008087812 */ /* 0x000fe400078e7809 */
[----:B------:R-:W-:Y:S02]  /*f090*/  MOV R16, 0x400 ;  /* 0x0000040000107802 */ /* 0x000fe40000000f00 */
[----:B------:R-:W-:Y:S02]  /*f0a0*/  LOP3.LUT R2, R2, 0x400, R5, 0xf8, !PT ;  /* 0x0000040002027812 */ /* 0x000fe400078ef805 */
[----:B------:R-:W-:-:S02]  /*f0b0*/  @P1 LOP3.LUT R17, R17, 0x100, RZ, 0xfc, !PT ;  /* 0x0000010011111812 */ /* 0x000fc400078efcff */
[----:B------:R-:W-:Y:S02]  /*f0c0*/  LOP3.LUT R12, R8, 0x760, R5, 0xf8, !PT ;  /* 0x00000760080c7812 */ /* 0x000fe400078ef805 */
[----:B------:R-:W-:Y:S02]  /*f0d0*/  ISETP.GE.AND P2, PT, R10, UR43, PT ;  /* 0x0000002b0a007c0c */ /* 0x000fe4000bf46270 */
[----:B------:R-:W-:Y:S02]  /*f0e0*/  LOP3.LUT R17, R17, 0xffffffdf, RZ, 0xc0, !PT ;  /* 0xffffffdf11117812 */ /* 0x000fe400078ec0ff */
[----:B------:R-:W-:Y:S01]  /*f0f0*/  LOP3.LUT R24, R2, R3, RZ, 0xfc, !PT ;  /* 0x0000000302187212 */ /* 0x000fe200078efcff */
[----:B------:R-:W-:Y:S01]  /*f100*/  IMAD.U32 R2, RZ, RZ, UR5 ;  /* 0x00000005ff027e24 */ /* 0x000fe2000f8e00ff */
[----:B------:R-:W-:Y:S01]  /*f110*/  UISETP.NE.U32.AND UP0, UPT, UR8, URZ, UPT ;  /* 0x0000003f0800728c */ /* 0x000fe2000bf05070 */
[----:B------:R-:W-:Y:S01]  /*f120*/  STL [R1+0x10], R12 ;  /* 0x0000100c01007387 */ /* 0x000fe20000100800 */
[----:B------:R-:W-:-:S03]  /*f130*/  @P0 LOP3.LUT R17, R17, 0x20, RZ, 0xfc, !PT ;  /* 0x0000002011110812 */ /* 0x000fc600078efcff */
[----:B------:R-:W-:Y:S01]  /*f140*/  STL [R1+0xc], R15 ;  /* 0x00000c0f01007387 */ /* 0x000fe20000100800 */
[----:B------:R-:W-:Y:S01]  /*f150*/  UISETP.NE.AND.EX UP0, UPT, UR9, URZ, UPT, UP0 ;  /* 0x0000003f0900728c */ /* 0x000fe2000bf05300 */
[----:B------:R-:W-:Y:S02]  /*f160*/  LOP3.LUT R17, R17, 0xfffffff7, RZ, 0xc0, !PT ;  /* 0xfffffff711117812 */ /* 0x000fe400078ec0ff */
[----:B------:R0:W-:Y:S04]  /*f170*/  STL [R1+0x14], R2 ;  /* 0x0000140201007387 */ /* 0x0001e80000100800 */
[----:B------:R1:W-:Y:S01]  /*f180*/  STL [R1+0x1c], RZ ;  /* 0x00001cff01007387 */ /* 0x0003e20000100800 */
[----:B------:R-:W-:Y:S01]  /*f190*/  USEL UR4, UR4, 0x1, UP0 ;  /* 0x0000000104047887 */ /* 0x000fe20008000000 */
[----:B------:R-:W-:-:S02]  /*f1a0*/  ISETP.GE.AND P1, PT, R10, UR43, PT ;  /* 0x0000002b0a007c0c */ /* 0x000fc4000bf26270 */
[----:B------:R-:W-:Y:S01]  /*f1b0*/  @P2 LOP3.LUT R17, R17, 0x8, RZ, 0xfc, !PT ;  /* 0x0000000811112812 */ /* 0x000fe200078efcff */
[----:B------:R-:W-:Y:S01]  /*f1c0*/  UIMAD UR42, UR4, UR42, URZ ;  /* 0x0000002a042a72a4 */ /* 0x000fe2000f8e023f */
[----:B------:R-:W-:Y:S02]  /*f1d0*/  ISETP.GE.AND P0, PT, R10, UR6, PT ;  /* 0x000000060a007c0c */ /* 0x000fe4000bf06270 */
[----:B------:R-:W-:Y:S01]  /*f1e0*/  LOP3.LUT R17, R17, 0xffffff7f, RZ, 0xc0, !PT ;  /* 0xffffff7f11117812 */ /* 0x000fe200078ec0ff */
[C---:B------:R-:W-:Y:S01]  /*f1f0*/  IMAD.SHL.U32 R0, R14.reuse, 0x40, RZ ;  /* 0x000000400e007824 */ /* 0x040fe200078e00ff */
[----:B------:R-:W-:Y:S01]  /*f200*/  LOP3.LUT R4, R14, 0x7f, RZ, 0xc0, !PT ;  /* 0x0000007f0e047812 */ /* 0x000fe200078ec0ff */
[----:B------:R-:W-:Y:S01]  /*f210*/  UIADD3 UR4, UR42, 0x7f, URZ ;  /* 0x0000007f2a047890 */ /* 0x000fe2000fffe03f */
[----:B------:R-:W-:Y:S02]  /*f220*/  LOP3.LUT R17, R17, 0xfffffbff, RZ, 0xc0, !PT ;  /* 0xfffffbff11117812 */ /* 0x000fe400078ec0ff */
[----:B------:R-:W-:Y:S01]  /*f230*/  LOP3.LUT R0, R0, 0x40, RZ, 0xc0, !PT ;  /* 0x0000004000007812 */ /* 0x000fe200078ec0ff */
[----:B------:R-:W-:Y:S01]  /*f240*/  USHF.R.S32.HI UR5, URZ, 0x1f, UR4 ;  /* 0x0000001f3f057899 */ /* 0x000fe20008011404 */
[----:B0-----:R-:W-:-:S02]  /*f250*/  SHF.R.U32.HI R2, RZ, 0x1, R4 ;  /* 0x00000001ff027819 */ /* 0x001fc40000011604 */
[----:B------:R-:W-:Y:S01]  /*f260*/  @P1 LOP3.LUT R17, R17, 0x400, RZ, 0xfc, !PT ;  /* 0x0000040011111812 */ /* 0x000fe200078efcff */
[----:B------:R-:W-:Y:S01]  /*f270*/  ULEA.HI UR5, UR5, UR4, URZ, 0x7 ;  /* 0x0000000405057291 */ /* 0x000fe2000f8f383f */
[----:B------:R-:W-:Y:S01]  /*f280*/  LOP3.LUT R0, R2, R0, RZ, 0xfc, !PT ;  /* 0x0000000002007212 */ /* 0x000fe200078efcff */
[----:B------:R-:W-:Y:S01]  /*f290*/  IMAD.MOV.U32 R25, RZ, RZ, 0x1 ;  /* 0x00000001ff197424 */ /* 0x000fe200078e00ff */
[C---:B------:R-:W-:Y:S01]  /*f2a0*/  LOP3.LUT R2, R24.reuse, 0x1800, RZ, 0xfc, !PT ;  /* 0x0000180018027812 */ /* 0x040fe200078efcff */
[----:B------:R-:W-:Y:S01]  /*f2b0*/  IMAD.MOV.U32 R22, RZ, RZ, RZ ;  /* 0x000000ffff167224 */ /* 0x000fe200078e00ff */
[----:B------:R-:W-:Y:S02]  /*f2c0*/  LOP3.LUT R0, R24, 0x2800, RZ, 0xfc, !PT ;  /* 0x0000280018007812 */ /* 0x000fe400078efcff */
[----:B------:R-:W-:Y:S01]  /*f2d0*/  @P0 LOP3.LUT R17, R17, 0x80, RZ, 0xfc, !PT ;  /* 0x0000008011110812 */ /* 0x000fe200078efcff */
[----:B------:R-:W-:Y:S02]  /*f2e0*/  UIMAD UR41, UR41, UR40, URZ ;  /* 0x00000028292972a4 */ /* 0x000fe4000f8e023f */
[----:B------:R-:W-:Y:S01]  /*f2f0*/  UIADD3 UR46, UR42, 0x1, -UR40 ;  /* 0x000000012a2e7890 */ /* 0x000fe2000fffe828 */
[----:B------:R-:W-:Y:S01]  /*f300*/  ULDC UR49, c[0x0][0xc] ;  /* 0x0000030000317ab9 */ /* 0x000fe20000000800 */
[----:B------:R-:W-:-:S02]  /*f310*/  ULOP3.LUT UR48, UR38, 0x2, URZ, 0xfc, !UPT ;  /* 0x0000000226307892 */ /* 0x000fc4000f8efc3f */
[----:B------:R-:W-:Y:S02]  /*f320*/  ULOP3.LUT UR47, UR38, 0x1, URZ, 0xfc, !UPT ;  /* 0x00000001262f7892 */ /* 0x000fe4000f8efc3f */
[----:B------:R-:W-:Y:S02]  /*f330*/  UIADD3 UR40, UR42, -UR40, URZ ;  /* 0x800000282a287290 */ /* 0x000fe4000fffe03f */
[----:B------:R-:W-:Y:S01]  /*f340*/  USHF.R.S32.HI UR39, URZ, 0x7, UR5 ;  /* 0x000000073f277899 */ /* 0x000fe20008011405 */
[----:B--2---:R-:W-:-:S05]  /*f350*/  LEA R16, R13, R16, 0x18 ;  /* 0x000000100d107211 */ /* 0x004fca00078ec0ff */
[----:B------:R-:W-:-:S05]  /*f360*/  IMAD.IADD R3, R16, 0x1, R12 ;  /* 0x0000000110037824 */ /* 0x000fca00078e020c */
[----:B------:R1:W-:Y:S02]  /*f370*/  STL [R1+0x18], R3 ;  /* 0x0000180301007387 */ /* 0x0003e40000100800 */
.L_x_11423:
        /* <DEDUP_REMOVED lines=23> */
.L_x_11351:
[----:B------:R-:W-:Y:S01]  /*f4f0*/  ULDC UR8, c[0x0][0xc54] ;  /* 0x0003150000087ab9 */ /* 0x000fe20000000800 */
[----:B------:R-:W-:Y:S01]  /*f500*/  UMOV UR6, UR7 ;  /* 0x0000000700067c82 */ /* 0x000fe20008000000 */
[----:B------:R-:W-:-:S11]  /*f510*/  UISETP.NE.AND UP0, UPT, UR8, 0x1, UPT ;  /* 0x000000010800788c */ /* 0x000fd6000bf05270 */
[----:B------:R-:W-:Y:S02]  /*f520*/  @UP0 ULDC.64 UR10, c[0x0][0xc58] ;  /* 0x00031600000a0ab9 */ /* 0x000fe40000000a00 */
[----:B------:R-:W-:-:S04]  /*f530*/  UIMAD.WIDE.U32 UR4, UR7, UR10, URZ ;  /* 0x0000000a070472a5 */ /* 0x000fc8000f8e003f */
[----:B------:R-:W-:-:S04]  /*f540*/  @UP0 USHF.R.U32.HI UR6, URZ, UR11, UR5 ;  /* 0x0000000b3f060299 */ /* 0x000fc80008011605 */
[----:B------:R-:W-:-:S12]  /*f550*/  UIMAD UR4, UR6, UR8, URZ ;  /* 0x00000008060472a4 */ /* 0x000fd8000f8e023f */
.L_x_11352:
        /* <DEDUP_REMOVED lines=18> */
[----:B------:R-:W-:Y:S01]  /*f680*/  ULOP3.LUT UR6, URZ, UR6, URZ, 0x33, !UPT ;  /* 0x000000063f067292 */ /* 0x000fe2000f8e333f */
[----:B-1----:R-:W-:Y:S01]  /*f690*/  IMAD.U32 R3, RZ, RZ, UR5 ;  /* 0x00000005ff037e24 */ /* 0x002fe2000f8e00ff */
[----:B------:R-:W-:Y:S01]  /*f6a0*/  ULDC UR5, c[0x0][0x448] ;  /* 0x0001120000057ab9 */ /* 0x000fe20000000800 */
[----:B------:R-:W-:-:S03]  /*f6b0*/  ULDC UR4, c[0x0][0xc3c] ;  /* 0x00030f0000047ab9 */ /* 0x000fc60000000800 */
[----:B------:R-:W2:Y:S01]  /*f6c0*/  @P0 LDG.E R18, desc[UR52][R2.64] ;  /* 0x0000003402120981 */ /* 0x000ea2000c1e1900 */
[----:B------:R-:W-:Y:S02]  /*f6d0*/  UISETP.NE.AND UP2, UPT, UR5, 0x1, UPT ;  /* 0x000000010500788c */ /* 0x000fe4000bf45270 */
[----:B------:R-:W-:Y:S02]  /*f6e0*/  UIADD3 UR6, UR6, UR4, URZ ;  /* 0x0000000406067290 */ /* 0x000fe4000fffe03f */
[----:B------:R-:W-:Y:S02]  /*f6f0*/  UP2UR UR50, UPR, URZ, 0x4 ;  /* 0x000000043f327883 */ /* 0x000fe40008000000 */
[----:B------:R-:W-:-:S04]  /*f700*/  UIMAD UR43, UR6, 0xc0, URZ ;  /* 0x000000c0062b78a4 */ /* 0x000fc8000f8e023f */
        /* <DEDUP_REMOVED lines=9> */
[----:B------:R-:W-:Y:S01]  /*f7a0*/  PLOP3.LUT P0, PT, PT, PT, UP0, 0x40, 0x0 ;  /* 0x000000000000781c */ /* 0x000fe20003f0e808 */
[----:B--2---:R0:W-:-:S12]  /*f7b0*/  STL [R1+0x4], R18 ;  /* 0x0000041201007387 */ /* 0x0041d80000100800 */
[----:B------:R-:W-:Y:S05]  /*f7c0*/  @P0 BRA `(.L_x_11353) ;  /* 0x0000000000440947 */ /* 0x000fea0003800000 */
        /* <DEDUP_REMOVED lines=10> */
.L_x_11354:
[----:B------:R-:W-:-:S11]  /*f870*/  UISETP.NE.AND UP1, UPT, UR5, 0x1, UPT ;  /* 0x000000010500788c */ /* 0x000fd6000bf25270 */
[----:B------:R-:W-:Y:S02]  /*f880*/  @UP1 ULDC.64 UR10, c[0x0][0x9e8] ;  /* 0x00027a00000a1ab9 */ /* 0x000fe40000000a00 */
[----:B------:R-:W-:-:S04]  /*f890*/  UIMAD.WIDE.U32 UR6, UR8, UR10, URZ ;  /* 0x0000000a080672a5 */ /* 0x000fc8000f8e003f */
[----:B------:R-:W-:-:S12]  /*f8a0*/  @UP1 USHF.R.U32.HI UR8, URZ, UR11, UR7 ;  /* 0x0000000b3f081299 */ /* 0x000fd80008011607 */
.L_x_11355:
[----:B------:R-:W-:-:S04]  /*f8b0*/  UIMAD UR8, UR8, UR5, UR5 ;  /* 0x00000005080872a4 */ /* 0x000fc8000f8e0205 */
[----:B------:R-:W-:-:S04]  /*f8c0*/  UISETP.LT.AND UP1, UPT, UR4, UR8, UPT ;  /* 0x000000080400728c */ /* 0x000fc8000bf21270 */
[----:B------:R-:W-:-:S12]  /*f8d0*/  USEL UR4, UR4, UR8, UP1 ;  /* 0x0000000804047287 */ /* 0x000fd80008800000 */
.L_x_11353:
        /* <DEDUP_REMOVED lines=27> */
.L_x_11357:
[----:B------:R-:W-:-:S11]  /*fa90*/  UISETP.NE.AND UP0, UPT, UR5, 0x1, UPT ;  /* 0x000000010500788c */ /* 0x000fd6000bf05270 */
[----:B------:R-:W-:Y:S02]  /*faa0*/  @UP0 ULDC.64 UR10, c[0x0][0x9e8] ;  /* 0x00027a00000a0ab9 */ /* 0x000fe40000000a00 */
[----:B------:R-:W-:-:S04]  /*fab0*/  UIMAD.WIDE.U32 UR6, UR4, UR10, URZ ;  /* 0x0000000a040672a5 */ /* 0x000fc8000f8e003f */
[----:B------:R-:W-:-:S12]  /*fac0*/  @UP0 USHF.R.U32.HI UR4, URZ, UR11, UR7 ;  /* 0x0000000b3f040299 */ /* 0x000fd80008011607 */
.L_x_11358:
[----:B------:R-:W-:-:S04]  /*fad0*/  UIMAD UR4, UR4, UR5, URZ ;  /* 0x00000005040472a4 */ /* 0x000fc8000f8e023f */
[----:B------:R-:W-:-:S04]  /*fae0*/  UISETP.LT.AND UP0, UPT, UR8, UR4, UPT ;  /* 0x000000040800728c */ /* 0x000fc8000bf01270 */
[----:B------:R-:W-:-:S12]  /*faf0*/  USEL UR8, UR8, UR4, !UP0 ;  /* 0x0000000408087287 */ /* 0x000fd8000c000000 */
.L_x_11356:
        /* <DEDUP_REMOVED lines=27> */
.L_x_11360:
        /* <DEDUP_REMOVED lines=20> */
.L_x_11363:
[----:B------:R-:W-:Y:S05]  /*fdf0*/  BSYNC B6 ;  /* 0x0000000000067941 */ /* 0x000fea0003800000 */
.L_x_11362:
        /* <DEDUP_REMOVED lines=22> */
.L_x_11365:
[----:B------:R-:W-:Y:S05]  /*ff60*/  BSYNC B6 ;  /* 0x0000000000067941 */ /* 0x000fea0003800000 */
.L_x_11364:
        /* <DEDUP_REMOVED lines=20> */
.L_x_11367:
[----:B------:R-:W-:Y:S05]  /*100b0*/  BSYNC B6 ;  /* 0x0000000000067941 */ /* 0x000fea0003800000 */
.L_x_11366:
        /* <DEDUP_REMOVED lines=19> */
.L_x_11369:
[----:B------:R-:W-:Y:S05]  /*101f0*/  BSYNC B6 ;  /* 0x0000000000067941 */ /* 0x000fea0003800000 */
.L_x_11368:
        /* <DEDUP_REMOVED lines=17> */
.L_x_11443:
[----:B--2---:R-:W2:Y:S01]  /*10310*/  S2R R2, SR_TID.X ;  /* 0x0000000000027919 */ /* 0x004ea20000002100 */
[----:B-1----:R-:W-:Y:S02]  /*10320*/  ISETP.NE.AND P1, PT, R9, 0x1, PT ;  /* 0x000000010900780c */ /* 0x002fe40003f25270 */
[----:B-----5:R-:W-:Y:S02]  /*10330*/  SHF.R.S32.HI R8, RZ, 0x1f, R28 ;  /* 0x0000001fff087819 */ /* 0x020fe4000001141c */
[----:B------:R-:W-:-:S03]  /*10340*/  LOP3.LUT R17, R17, 0xffffffef, RZ, 0xc0, !PT ;  /* 0xffffffef11117812 */ /* 0x000fc600078ec0ff */
[----:B------:R1:W-:Y:S06]  /*10350*/  STL [R1], R8 ;  /* 0x0000000801007387 */ /* 0x0003ec0000100800 */
[----:B------:R-:W3:Y:S01]  /*10360*/  @P1 LDC R5, c[0x0][0x434] ;  /* 0x00010d00ff051b82 */ /* 0x000ee20000000800 */
[----:B------:R-:W-:-:S07]  /*10370*/  @P1 LOP3.LUT R17, R17, 0x10, RZ, 0xfc, !PT ;  /* 0x0000001011111812 */ /* 0x000fce00078efcff */
[----:B------:R-:W4:Y:S01]  /*10380*/  @P1 LDC R4, c[0x0][0x438] ;  /* 0x00010e00ff041b82 */ /* 0x000f220000000800 */
[C---:B--2---:R-:W-:Y:S01]  /*10390*/  LOP3.LUT R0, R2.reuse, 0x7f, RZ, 0xc0, !PT ;  /* 0x0000007f02007812 */ /* 0x044fe200078ec0ff */
[----:B------:R-:W-:-:S03]  /*103a0*/  IMAD.SHL.U32 R2, R2, 0x40, RZ ;  /* 0x0000004002027824 */ /* 0x000fc600078e00ff */
[----:B------:R-:W-:Y:S02]  /*103b0*/  SHF.R.U32.HI R0, RZ, 0x1, R0 ;  /* 0x00000001ff007819 */ /* 0x000fe40000011600 */
[----:B------:R-:W-:-:S04]  /*103c0*/  LOP3.LUT R2, R2, 0x40, RZ, 0xc0, !PT ;  /* 0x0000004002027812 */ /* 0x000fc800078ec0ff */
[----:B------:R-:W-:-:S04]  /*103d0*/  LOP3.LUT R6, R7, R0, R2, 0xfe, !PT ;  /* 0x0000000007067212 */ /* 0x000fc800078efe02 */
[C---:B------:R-:W-:Y:S01]  /*103e0*/  ISETP.GE.AND P0, PT, R6.reuse, UR42, PT ;  /* 0x0000002a06007c0c */ /* 0x040fe2000bf06270 */
[----:B------:R-:W-:-:S04]  /*103f0*/  IMAD.IADD R6, R6, 0x1, R18 ;  /* 0x0000000106067824 */ /* 0x000fc800078e0212 */
[----:B---3--:R-:W-:-:S04]  /*10400*/  @P1 IMAD.HI.U32 R5, R6, R5, RZ ;  /* 0x0000000506051227 */ /* 0x008fc800078e00ff */
[----:B------:R-:W-:Y:S01]  /*10410*/  IMAD.MOV.U32 R0, RZ, RZ, R6 ;  /* 0x000000ffff007224 */ /* 0x000fe200078e0006 */
[----:B----4-:R-:W-:-:S03]  /*10420*/  @P1 SHF.R.U32.HI R0, RZ, R4, R5 ;  /* 0x00000004ff001219 */ /* 0x010fc60000011605 */
[----:B------:R-:W1:Y:S01]  /*10430*/  @!P0 LDC.64 R2, c[0x0][0x428] ;  /* 0x00010a00ff028b82 */ /* 0x000e620000000a00 */
[--C-:B------:R-:W-:Y:S01]  /*10440*/  @!P0 SHF.R.S32.HI R5, RZ, 0x1f, R0.reuse ;  /* 0x0000001fff058819 */ /* 0x100fe20000011400 */
[----:B------:R-:W-:Y:S02]  /*10450*/  @!P0 IMAD.MOV.U32 R4, RZ, RZ, R0 ;  /* 0x000000ffff048224 */ /* 0x000fe400078e0000 */
[-C--:B-1----:R-:W-:Y:S02]  /*10460*/  @!P0 IMAD R8, R8, R2.reuse, RZ ;  /* 0x0000000208088224 */ /* 0x082fe400078e02ff */
[----:B------:R-:W-:-:S04]  /*10470*/  @!P0 IMAD.WIDE.U32 R4, R28, R2, R4 ;  /* 0x000000021c048225 */ /* 0x000fc800078e0004 */
[----:B------:R-:W-:Y:S02]  /*10480*/  @!P0 IMAD R8, R28, R3, R8 ;  /* 0x000000031c088224 */ /* 0x000fe400078e0208 */
[----:B------:R-:W1:Y:S02]  /*10490*/  @!P0 LDC.64 R2, c[0x0][0x418] ;  /* 0x00010600ff028b82 */ /* 0x000e640000000a00 */
[----:B------:R-:W-:Y:S02]  /*104a0*/  @!P0 IMAD.IADD R8, R5, 0x1, R8 ;  /* 0x0000000105088824 */ /* 0x000fe400078e0208 */
[----:B------:R-:W-:Y:S01]  /*104b0*/  IMAD.MOV.U32 R5, RZ, RZ, RZ ;  /* 0x000000ffff057224 */ /* 0x000fe200078e00ff */
[----:B-1----:R-:W-:-:S04]  /*104c0*/  @!P0 LEA R2, P1, R4, R2, 0x2 ;  /* 0x0000000204028211 */ /* 0x002fc800078210ff */
[----:B------:R-:W-:-:S05]  /*104d0*/  @!P0 LEA.HI.X R3, R4, R3, R8, 0x2, P1 ;  /* 0x0000000304038211 */ /* 0x000fca00008f1408 */
[----:B------:R1:W5:Y:S01]  /*104e0*/  @!P0 LDG.E R5, desc[UR52][R2.64] ;  /* 0x0000003402058981 */ /* 0x000362000c1e1900 */
[----:B------:R-:W-:Y:S01]  /*104f0*/  IMAD.MOV R0, RZ, RZ, -R0 ;  /* 0x000000ffff007224 */ /* 0x000fe200078e0a00 */
[----:B------:R-:W-:-:S03]  /*10500*/  LOP3.LUT R17, R17, 0xfffffffe, RZ, 0xc0, !PT ;  /* 0xfffffffe11117812 */ /* 0x000fc600078ec0ff */
[----:B------:R-:W-:Y:S02]  /*10510*/  IMAD R6, R9, R0, R6 ;  /* 0x0000000009067224 */ /* 0x000fe400078e0206 */
[----:B-1----:R-:W-:-:S04]  /*10520*/  IMAD R2, RZ, RZ, -UR36 ;  /* 0x80000024ff027e24 */ /* 0x002fc8000f8e02ff */
[----:B------:R-:W-:Y:S02]  /*10530*/  IMAD R19, R19, R2, UR37 ;  /* 0x0000002513137e24 */ /* 0x000fe4000f8e0202 */
[----:B------:R-:W-:-:S03]  /*10540*/  IMAD.U32 R2, RZ, RZ, UR48 ;  /* 0x00000030ff027e24 */ /* 0x000fc6000f8e00ff */
[----:B------:R-:W-:Y:S02]  /*10550*/  SHF.R.S32.HI R29, RZ, 0x1f, R19 ;  /* 0x0000001fff1d7819 */ /* 0x000fe40000011413 */
[----:B------:R-:W-:-:S13]  /*10560*/  ISETP.NE.AND P2, PT, R2, 0x3, PT ;  /* 0x000000030200780c */ /* 0x000fda0003f45270 */
[----:B------:R-:W-:Y:S01]  /*10570*/  @P2 LOP3.LUT R17, R17, 0x1, RZ, 0xfc, !PT ;  /* 0x0000000111112812 */ /* 0x000fe200078efcff */
[----:B------:R-:W-:Y:S06]  /*10580*/  @!P2 BRA `(.L_x_11371) ;  /* 0x000000000004a947 */ /* 0x000fec0003800000 */
[----:B------:R-:W-:Y:S01]  /*10590*/  BPT.TRAP 0x1 ;  /* 0x000000040000795c */ /* 0x000fe20000300000 */
.L_x_11371:
[----:B------:R-:W-:Y:S01]  /*105a0*/  IMAD R4, R22, 0x8, R16 ;  /* 0x0000000816047824 */ /* 0x000fe200078e0210 */
[----:B------:R-:W-:Y:S01]  /*105b0*/  SHF.L.U32 R21, R25, 0x1f, RZ ;  /* 0x0000001f19157819 */ /* 0x000fe200000006ff */
[----:B------:R-:W-:Y:S01]  /*105c0*/  BSSY B0, `(.L_x_11372) ;  /* 0x0000004000007945 */ /* 0x000fe20003800000 */
[----:B0-----:R-:W-:Y:S02]  /*105d0*/  SHF.R.S32.HI R18, RZ, 0x1f, R6 ;  /* 0x0000001fff127819 */ /* 0x001fe40000011406 */
[----:B------:R-:W0:Y:S02]  /*105e0*/  SYNCS.PHASECHK.TRANS64.TRYWAIT P0, [R4+URZ+0x19c80], R21 ;  /* 0x019c8015040075a7 */ /* 0x000e24000800017f */
[----:B0-----:R-:W-:Y:S05]  /*105f0*/  @!P0 BRA `(.L_x_11373) ;  /* 0x0000003400608947 */ /* 0x001fea0003800000 */
.L_x_11444:
[----:B------:R-:W-:Y:S05]  /*10600*/  BSYNC B0 ;  /* 0x0000000000007941 */ /* 0x000fea0003800000 */
.L_x_11372:
[----:B------:R-:W2:Y:S01]  /*10610*/  LDL R10, [R1+0x10] ;  /* 0x00001000010a7983 */ /* 0x000ea20000100800 */
[----:B------:R-:W-:Y:S01]  /*10620*/  ULDC.64 UR4, c[0x0][0x328] ;  /* 0x0000ca0000047ab9 */ /* 0x000fe20000000a00 */
[----:B-----5:R-:W-:Y:S01]  /*10630*/  SHF.R.S32.HI R20, RZ, 0x1f, R5 ;  /* 0x0000001fff147819 */ /* 0x020fe20000011405 */
[----:B------:R-:W-:Y:S01]  /*10640*/  IMAD R0, R18, UR4, RZ ;  /* 0x0000000412007c24 */ /* 0x000fe2000f8e02ff */
[----:B------:R-:W1:Y:S01]  /*10650*/  S2R R8, SR_TID.X ;  /* 0x0000000000087919 */ /* 0x000e620000002100 */
[C---:B------:R-:W-:Y:S01]  /*10660*/  IMAD.WIDE.U32 R2, R6.reuse, UR4, RZ ;  /* 0x0000000406027c25 */ /* 0x040fe2000f8e00ff */
[----:B------:R-:W-:Y:S01]  /*10670*/  ULDC.64 UR6, c[0x0][0x318] ;  /* 0x0000c60000067ab9 */ /* 0x000fe20000000a00 */
[C---:B------:R-:W-:Y:S02]  /*10680*/  LOP3.LUT P5, RZ, R17.reuse, 0x400, RZ, 0xc0, !PT ;  /* 0x0000040011ff7812 */ /* 0x040fe400078ac0ff */
[----:B------:R-:W-:Y:S01]  /*10690*/  IMAD R0, R6, UR5, R0 ;  /* 0x0000000506007c24 */ /* 0x000fe2000f8e0200 */
[----:B------:R-:W-:Y:S01]  /*106a0*/  ULDC.64 UR4, c[0x0][0x338] ;  /* 0x0000ce0000047ab9 */ /* 0x000fe20000000a00 */
[----:B------:R-:W-:-:S02]  /*106b0*/  LOP3.LUT P4, RZ, R17, 0x200, RZ, 0xc0, !PT ;  /* 0x0000020011ff7812 */ /* 0x000fc4000788c0ff */
[----:B------:R-:W-:Y:S01]  /*106c0*/  IMAD.IADD R3, R3, 0x1, R0 ;  /* 0x0000000103037824 */ /* 0x000fe200078e0200 */
[----:B------:R-:W-:Y:S01]  /*106d0*/  LOP3.LUT P2, RZ, R17, 0x100, RZ, 0xc0, !PT ;  /* 0x0000010011ff7812 */ /* 0x000fe2000784c0ff */
        /* <DEDUP_REMOVED lines=9> */
[----:B-1----:R-:W-:-:S04]  /*10770*/  LOP3.LUT R8, R8, 0x7f, RZ, 0xc0, !PT ;  /* 0x0000007f08087812 */ /* 0x002fc800078ec0ff */
[----:B------:R-:W-:Y:S02]  /*10780*/  SHF.R.U32.HI R11, RZ, 0x1, R8 ;  /* 0x00000001ff0b7819 */ /* 0x000fe40000011608 */
[----:B------:R-:W-:Y:S02]  /*10790*/  IADD3 R8, P0, R2, UR6, RZ ;  /* 0x0000000602087c10 */ /* 0x000fe4000ff1e0ff */
[----:B------:R-:W-:Y:S02]  /*107a0*/  IADD3 R7, -R11, UR42, -R7 ;  /* 0x0000002a0b077c10 */ /* 0x000fe4000fffe907 */
[----:B------:R-:W1:Y:S01]  /*107b0*/  S2R R11, SR_TID.X ;  /* 0x00000000000b7919 */ /* 0x000e620000002100 */
[----:B------:R-:W-:Y:S02]  /*107c0*/  IADD3.X R9, R3, UR7, R0, P0, !PT ;  /* 0x0000000703097c10 */ /* 0x000fe400087fe400 */
[----:B------:R-:W-:Y:S01]  /*107d0*/  ISETP.GE.AND P1, PT, R7, 0x1, PT ;  /* 0x000000010700780c */ /* 0x000fe20003f26270 */
[----:B-1----:R-:W-:-:S05]  /*107e0*/  IMAD.SHL.U32 R26, R11, 0x10, RZ ;  /* 0x000000100b1a7824 */ /* 0x002fca00078e00ff */
[----:B------:R-:W-:Y:S01]  /*107f0*/  LOP3.LUT R26, R26, 0x10, RZ, 0xc0, !PT ;  /* 0x000000101a1a7812 */ /* 0x000fe200078ec0ff */
[----:B--2---:R-:W-:Y:S01]  /*10800*/  IMAD R10, R22, 0x3000, R10 ;  /* 0x00003000160a7824 */ /* 0x004fe200078e020a */
[----:B------:R-:W-:Y:S06]  /*10810*/  BRA.DIV UR4, `(.L_x_11374) ;  /* 0x0000003204ec7947 */ /* 0x000fec000b800000 */
[----:B------:R-:W1:Y:S01]  /*10820*/  SHFL.IDX PT, R2, R8, RZ, 0x1e1f ;  /* 0x001e1fff08027589 */ /* 0x000e6200000e0000 */
[----:B------:R-:W-:-:S03]  /*10830*/  ISETP.GE.AND P3, PT, R7, 0x41, PT ;  /* 0x000000410700780c */ /* 0x000fc60003f66270 */
[----:B------:R-:W2:Y:S04]  /*10840*/  SHFL.IDX PT, R0, R9, RZ, 0x1e1f ;  /* 0x001e1fff09007589 */ /* 0x000ea800000e0000 */
[----:B------:R-:W3:Y:S01]  /*10850*/  SHFL.IDX PT, R9, R9, 0x1, 0x1e1f ;  /* 0x003e1f0009097f89 */ /* 0x000ee200000e0000 */
        /* <DEDUP_REMOVED lines=9> */
[----:B-1-3--:R1:W2:Y:S02]  /*108f0*/  SHFL.IDX PT, R2, R8, 0x1, 0x1e1f ;  /* 0x003e1f0008027f89 */ /* 0x00a2a400000e0000 */
.L_x_11450:
[----:B--2---:R-:W-:-:S05]  /*10900*/  IADD3 R2, P0, R26, R2, RZ ;  /* 0x000000021a027210 */ /* 0x004fca0007f1e0ff */
        /* <DEDUP_REMOVED lines=12> */
.L_x_11375:
        /* <DEDUP_REMOVED lines=11> */
.L_x_11376:
[----:B------:R2:W-:Y:S01]  /*10a80*/  SYNCS.ARRIVE.TRANS64.A1T0 RZ, [R4+URZ+0x19c70], RZ ;  /* 0x019c70ff04ff79a7 */ /* 0x0005e2000810003f */
[----:B------:R-:W-:Y:S05]  /*10a90*/  @!P4 BRA `(.L_x_11377) ;  /* 0x000000000004c947 */ /* 0x000fea0003800000 */
[----:B------:R-:W-:Y:S01]  /*10aa0*/  BPT.TRAP 0x1 ;  /* 0x000000040000795c */ /* 0x000fe20000300000 */
.L_x_11377:
[----:B------:R-:W3:Y:S01]  /*10ab0*/  SYNCS.PHASECHK.TRANS64.TRYWAIT P0, [R4+URZ+0x19c40], R21 ;  /* 0x019c4015040075a7 */ /* 0x000ee2000800017f */
[----:B------:R-:W-:Y:S04]  /*10ac0*/  BSSY B0, `(.L_x_11378) ;  /* 0x0000002000007945 */ /* 0x000fe80003800000 */
[----:B---3--:R-:W-:Y:S05]  /*10ad0*/  @!P0 BRA `(.L_x_11379) ;  /* 0x0000003000f48947 */ /* 0x008fea0003800000 */
.L_x_11451:
[----:B------:R-:W-:Y:S05]  /*10ae0*/  BSYNC B0 ;  /* 0x0000000000007941 */ /* 0x000fea0003800000 */
.L_x_11378:
[----:B-1----:R-:W1:Y:S01]  /*10af0*/  S2R R8, SR_TID.X ;  /* 0x0000000000087919 */ /* 0x002e620000002100 */
        /* <DEDUP_REMOVED lines=36> */
.L_x_11457:
        /* <DEDUP_REMOVED lines=10> */
.L_x_11381:
        /* <DEDUP_REMOVED lines=11> */
.L_x_11382:
        /* <DEDUP_REMOVED lines=23> */
.L_x_11384:
[----:B------:R-:W-:Y:S05]  /*11000*/  BSYNC B6 ;  /* 0x0000000000067941 */ /* 0x000fea0003800000 */
.L_x_11383:
[----:B------:R1:W5:Y:S01]  /*11010*/  LDL R8, [R1+0x18] ;  /* 0x0000180001087983 */ /* 0x0003620000100800 */
[----:B------:R-:W-:Y:S01]  /*11020*/  UISETP.NE.AND UP0, UPT, UR50, URZ, UPT ;  /* 0x0000003f3200728c */ /* 0x000fe2000bf05270 */
[----:B------:R-:W4:Y:S01]  /*11030*/  S2R R18, SR_TID.X ;  /* 0x0000000000127919 */ /* 0x000f220000002100 */
[----:B------:R-:W-:Y:S01]  /*11040*/  R2UR UR6, R29 ;  /* 0x000000001d0672ca */ /* 0x000fe200000e0000 */
[----:B------:R-:W-:-:S03]  /*11050*/  ULDC.64 UR8, c[0x0][0x2d8] ;  /* 0x0000b60000087ab9 */ /* 0x000fc60000000a00 */
[----:B------:R-:W-:Y:S01]  /*11060*/  PLOP3.LUT P0, PT, PT, PT, UP0, 0x80, 0x0 ;  /* 0x000000000000781c */ /* 0x000fe20003f0f008 */
[----:B------:R-:W-:Y:S01]  /*11070*/  ULDC UR12, c[0x0][0x448] ;  /* 0x00011200000c7ab9 */ /* 0x000fe20000000800 */
[----:B------:R-:W-:Y:S01]  /*11080*/  R2UR UR7, R19 ;  /* 0x00000000130772ca */ /* 0x000fe200000e0000 */
[----:B------:R-:W-:Y:S01]  /*11090*/  ULDC.64 UR10, c[0x0][0x280] ;  /* 0x0000a000000a7ab9 */ /* 0x000fe20000000a00 */
[C---:B------:R-:W-:Y:S01]  /*110a0*/  LOP3.LUT P3, RZ, R17.reuse, 0x80, RZ, 0xc0, !PT ;  /* 0x0000008011ff7812 */ /* 0x040fe2000786c0ff */
[----:B------:R-:W-:Y:S01]  /*110b0*/  @UP0 ULDC UR4, c[0x0][0x44c] ;  /* 0x0001130000040ab9 */ /* 0x000fe20000000800 */
[----:B------:R-:W-:Y:S01]  /*110c0*/  @UP0 ULDC UR13, c[0x0][0x44c] ;  /* 0x00011300000d0ab9 */ /* 0x000fe20000000800 */
[C---:B------:R-:W-:Y:S02]  /*110d0*/  LOP3.LUT P4, RZ, R17.reuse, 0x40, RZ, 0xc0, !PT ;  /* 0x0000004011ff7812 */ /* 0x040fe4000788c0ff */
        /* <DEDUP_REMOVED lines=9> */
[----:B------:R-:W-:Y:S02]  /*11170*/  @UP0 ULDC UR4, c[0x0][0x450] ;  /* 0x0001140000040ab9 */ /* 0x000fe40000000800 */
        /* <DEDUP_REMOVED lines=16> */
[----:B------:R-:W-:Y:S01]  /*11280*/  IMAD.U32 R6, RZ, RZ, UR8 ;  /* 0x00000008ff067e24 */ /* 0x000fe2000f8e00ff */
[----:B------:R-:W-:Y:S01]  /*11290*/  ULDC.64 UR6, c[0x0][0x2c8] ;  /* 0x0000b20000067ab9 */ /* 0x000fe20000000a00 */
[----:B0-23--:R-:W-:Y:S02]  /*112a0*/  IMAD.MOV R4, RZ, RZ, -R2 ;  /* 0x000000ffff047224 */ /* 0x00dfe400078e0a02 */
[C---:B------:R-:W-:Y:S02]  /*112b0*/  IMAD R5, R2.reuse, UR9, R5 ;  /* 0x0000000902057c24 */ /* 0x040fe4000f8e0205 */
[----:B------:R-:W-:-:S04]  /*112c0*/  IMAD.WIDE.U32 R2, R2, R6, UR4 ;  /* 0x0000000402027e25 */ /* 0x000fc8000f8e0006 */
[----:B------:R-:W-:Y:S02]  /*112d0*/  IMAD R4, R4, UR12, R0 ;  /* 0x0000000c04047c24 */ /* 0x000fe4000f8e0200 */
[----:B------:R-:W-:-:S03]  /*112e0*/  IMAD.IADD R3, R3, 0x1, R5 ;  /* 0x0000000103037824 */ /* 0x000fc600078e0205 */
[----:B------:R-:W-:Y:S01]  /*112f0*/  SHF.R.S32.HI R5, RZ, 0x1f, R4 ;  /* 0x0000001fff057819 */ /* 0x000fe20000011404 */
[----:B------:R-:W-:-:S04]  /*11300*/  IMAD.WIDE.U32 R2, R4, UR6, R2 ;  /* 0x0000000604027c25 */ /* 0x000fc8000f8e0002 */
[----:B------:R-:W-:-:S04]  /*11310*/  IMAD R5, R5, UR6, RZ ;  /* 0x0000000605057c24 */ /* 0x000fc8000f8e02ff */
[----:B------:R-:W-:Y:S01]  /*11320*/  IMAD R4, R4, UR7, R5 ;  /* 0x0000000704047c24 */ /* 0x000fe2000f8e0205 */
[----:B------:R-:W-:-:S04]  /*11330*/  IADD3 R5, P0, R2, UR10, RZ ;  /* 0x0000000a02057c10 */ /* 0x000fc8000ff1e0ff */
[----:B------:R-:W-:Y:S02]  /*11340*/  IADD3.X R4, R3, UR11, R4, P0, !PT ;  /* 0x0000000b03047c10 */ /* 0x000fe400087fe404 */
[----:B------:R-:W-:Y:S01]  /*11350*/  PLOP3.LUT P0, PT, PT, PT, UP0, 0x80, 0x0 ;  /* 0x000000000000781c */ /* 0x000fe20003f0f008 */
[----:B------:R-:W-:-:S12]  /*11360*/  VIADD R0, R0, 0x80 ;  /* 0x0000008000007836 */ /* 0x000fd80000000000 */
[----:B------:R-:W-:Y:S01]  /*11370*/  @P0 IMAD.HI.U32 R3, R0, UR13, RZ ;  /* 0x0000000d00030c27 */ /* 0x000fe2000f8e00ff */
[----:B------:R-:W-:Y:S01]  /*11380*/  PLOP3.LUT P0, PT, PT, PT, UP0, 0x80, 0x0 ;  /* 0x000000000000781c */ /* 0x000fe20003f0f008 */
[----:B------:R-:W-:Y:S02]  /*11390*/  @UP0 ULDC UR13, c[0x0][0x450] ;  /* 0x00011400000d0ab9 */ /* 0x000fe40000000800 */
[----:B------:R-:W-:Y:S01]  /*113a0*/  IMAD.MOV.U32 R2, RZ, RZ, R0 ;  /* 0x000000ffff027224 */ /* 0x000fe200078e0000 */
[----:B------:R-:W0:Y:S09]  /*113b0*/  S2R R20, SR_TID.X ;  /* 0x0000000000147919 */ /* 0x000e320000002100 */
[----:B------:R-:W-:-:S05]  /*113c0*/  @P0 SHF.R.U32.HI R2, RZ, UR13, R3 ;  /* 0x0000000dff020c19 */ /* 0x000fca0008011603 */
[----:B------:R-:W-:-:S04]  /*113d0*/  IMAD.MOV R3, RZ, RZ, -R2 ;  /* 0x000000ffff037224 */ /* 0x000fc800078e0a02 */
[----:B------:R-:W-:Y:S01]  /*113e0*/  IMAD R0, R3, UR12, R0 ;  /* 0x0000000c03007c24 */ /* 0x000fe2000f8e0200 */
        /* <DEDUP_REMOVED lines=11> */
[C---:B0-----:R-:W-:Y:S01]  /*114a0*/  IMAD.SHL.U32 R9, R20.reuse, 0x10, RZ ;  /* 0x0000001014097824 */ /* 0x041fe200078e00ff */
[----:B------:R-:W-:Y:S02]  /*114b0*/  LOP3.LUT R18, R20, 0x7f, RZ, 0xc0, !PT ;  /* 0x0000007f14127812 */ /* 0x000fe400078ec0ff */
[----:B------:R-:W-:Y:S02]  /*114c0*/  IADD3.X R6, R3, UR11, R6, P0, !PT ;  /* 0x0000000b03067c10 */ /* 0x000fe400087fe406 */
[----:B------:R-:W-:Y:S02]  /*114d0*/  LOP3.LUT R9, R9, 0x10, RZ, 0xc0, !PT ;  /* 0x0000001009097812 */ /* 0x000fe400078ec0ff */
[----:B------:R-:W-:Y:S01]  /*114e0*/  SHF.R.U32.HI R10, RZ, 0x1, R18 ;  /* 0x00000001ff0a7819 */ /* 0x000fe20000011612 */
[----:B-1----:R-:W-:Y:S06]  /*114f0*/  BRA.DIV UR4, `(.L_x_11385) ;  /* 0x0000002e04247947 */ /* 0x002fec000b800000 */
[----:B------:R-:W0:Y:S01]  /*11500*/  SHFL.IDX PT, R3, R5, RZ, 0x1e1f ;  /* 0x001e1fff05037589 */ /* 0x000e2200000e0000 */
[----:B------:R-:W-:-:S03]  /*11510*/  VIADD R0, R10, UR43 ;  /* 0x0000002b0a007c36 */ /* 0x000fc60008000000 */
[----:B------:R-:W1:Y:S02]  /*11520*/  SHFL.IDX PT, R2, R4, RZ, 0x1e1f ;  /* 0x001e1fff04027589 */ /* 0x000e6400000e0000 */
[----:B------:R-:W-:Y:S02]  /*11530*/  ISETP.GE.AND P1, PT, R0, UR41, PT ;  /* 0x0000002900007c0c */ /* 0x000fe4000bf26270 */
[----:B------:R-:W2:Y:S04]  /*11540*/  SHFL.IDX PT, R5, R5, 0x1, 0x1e1f ;  /* 0x003e1f0005057f89 */ /* 0x000ea800000e0000 */
[----:B------:R-:W3:Y:S04]  /*11550*/  SHFL.IDX PT, R4, R4, 0x1, 0x1e1f ;  /* 0x003e1f0004047f89 */ /* 0x000ee800000e0000 */
[----:B------:R-:W4:Y:S03]  /*11560*/  SHFL.IDX PT, R6, R6, RZ, 0x1e1f ;  /* 0x001e1fff06067589 */ /* 0x000f2600000e0000 */
        /* <DEDUP_REMOVED lines=12> */
[----:B------:R-:W-:Y:S04]  /*11630*/  @!P1 LDGSTS.E.BYPASS.LTC128B.128 [R8+0xf800], desc[UR52][R2.64], !P3 ;  /* 0x0f80000002089fae */ /* 0x000fe8000d901d74 */
[----:B------:R-:W-:Y:S04]  /*11640*/  @!P1 LDGSTS.E.BYPASS.LTC128B.128 [R8+0x11000], desc[UR52][R2.64+0x20], !P4 ;  /* 0x1100002002089fae */ /* 0x000fe8000e101d74 */
[----:B------:R0:W-:Y:S04]  /*11650*/  @!P1 LDGSTS.E.BYPASS.LTC128B.128 [R8+0x12800], desc[UR52][R2.64+0x40], !P5 ;  /* 0x1280004002089fae */ /* 0x0001e8000e901d74 */
[----:B0---4-:R0:W1:Y:S02]  /*11660*/  SHFL.IDX PT, R2, R7, RZ, 0x1e1f ;  /* 0x001e1fff07027589 */ /* 0x01106400000e0000 */
.L_x_11464:
[----:B------:R-:W-:Y:S01]  /*11670*/  VIADD R0, R0, 0x80 ;  /* 0x0000008000007836 */ /* 0x000fe20000000000 */
[----:B------:R-:W-:Y:S04]  /*11680*/  BSSY B0, `(.L_x_11386) ;  /* 0x000000b000007945 */ /* 0x000fe80003800000 */
[----:B------:R-:W-:-:S13]  /*11690*/  ISETP.GE.AND P0, PT, R0, UR41, PT ;  /* 0x0000002900007c0c */ /* 0x000fda000bf06270 */
        /* <DEDUP_REMOVED lines=9> */
.L_x_11387:
[----:B------:R-:W-:Y:S05]  /*11730*/  BSYNC B0 ;  /* 0x0000000000007941 */ /* 0x000fea0003800000 */
.L_x_11386:
[----:B------:R-:W-:Y:S01]  /*11740*/  NOP ;  /* 0x0000000000007918 */ /* 0x000fe20000000000 */
[----:B------:R-:W-:-:S13]  /*11750*/  PLOP3.LUT P0, PT, PT, PT, PT, 0x80, 0x0 ;  /* 0x000000000000781c */ /* 0x000fda0003f0f070 */
.L_x_11388:
        /* <DEDUP_REMOVED lines=18> */
.L_x_11465:
[----:B------:R-:W-:Y:S05]  /*11880*/  BSYNC B0 ;  /* 0x0000000000007941 */ /* 0x000fea0003800000 */
.L_x_11389:
[----:B------:R-:W-:-:S04]  /*11890*/  UIADD3 UR4, UR44, -0x2, URZ ;  /* 0xfffffffe2c047890 */ /* 0x000fc8000fffe03f */
[----:B------:R-:W-:-:S06]  /*118a0*/  UISETP.GE.AND UP0, UPT, UR4, UR45, UPT ;  /* 0x0000002d0400728c */ /* 0x000fcc000bf06270 */
[----:B------:R-:W-:-:S13]  /*118b0*/  PLOP3.LUT P0, PT, PT, PT, UP0, 0x40, 0x0 ;  /* 0x000000000000781c */ /* 0x000fda0003f0e808 */
[----:B------:R-:W-:Y:S05]  /*118c0*/  @P0 BRA `(.L_x_11391) ;  /* 0x0000001000500947 */ /* 0x000fea0003800000 */
[----:B------:R-:W-:Y:S02]  /*118d0*/  IMAD.MOV.U32 R0, RZ, RZ, R22 ;  /* 0x000000ffff007224 */ /* 0x000fe400078e0016 */
[----:B------:R-:W-:Y:S02]  /*118e0*/  IMAD.MOV.U32 R5, RZ, RZ, R25 ;  /* 0x000000ffff057224 */ /* 0x000fe400078e0019 */
[----:B------:R-:W-:-:S07]  /*118f0*/  IMAD.U32 R20, RZ, RZ, UR4 ;  /* 0x00000004ff147e24 */ /* 0x000fce000f8e00ff */
.L_x_11411:
[----:B0-2---:R-:W2:Y:S01]  /*11900*/  LDL R8, [R1+0x4] ;  /* 0x0000040001087983 */ /* 0x005ea20000100800 */
[----:B------:R-:W3:Y:S03]  /*11910*/  LDC R4, c[0x0][0x430] ;  /* 0x00010c00ff047b82 */ /* 0x000ee60000000800 */
[----:B0-----:R-:W4:Y:S01]  /*11920*/  LDL R7, [R1] ;  /* 0x0000000001077983 */ /* 0x001f220000100800 */
[----:B------:R-:W1:Y:S01]  /*11930*/  S2R R2, SR_TID.X ;  /* 0x0000000000027919 */ /* 0x000e620000002100 */
[----:B---3--:R-:W-:-:S13]  /*11940*/  ISETP.NE.AND P0, PT, R4, 0x1, PT ;  /* 0x000000010400780c */ /* 0x008fda0003f05270 */
[----:B------:R-:W0:Y:S01]  /*11950*/  @P0 LDC R6, c[0x0][0x434] ;  /* 0x00010d00ff060b82 */ /* 0x000e220000000800 */
[----:B-1----:R-:W-:-:S04]  /*11960*/  LOP3.LUT R3, R2, 0x7f, RZ, 0xc0, !PT ;  /* 0x0000007f02037812 */ /* 0x002fc800078ec0ff */
[----:B------:R-:W-:-:S03]  /*11970*/  SHF.R.U32.HI R4, RZ, 0x1, R3 ;  /* 0x00000001ff047819 */ /* 0x000fc60000011603 */
[----:B------:R-:W1:Y:S01]  /*11980*/  @P0 LDC R3, c[0x0][0x438] ;  /* 0x00010e00ff030b82 */ /* 0x000e620000000800 */
[----:B------:R-:W-:Y:S02]  /*11990*/  IMAD.SHL.U32 R2, R2, 0x40, RZ ;  /* 0x0000004002027824 */ /* 0x000fe400078e00ff */
[----:B------:R-:W-:-:S03]  /*119a0*/  IMAD R4, R20, 0x80, R4 ;  /* 0x0000008014047824 */ /* 0x000fc600078e0204 */
[----:B------:R-:W-:Y:S01]  /*119b0*/  LOP3.LUT R2, R2, 0x40, RZ, 0xc0, !PT ;  /* 0x0000004002027812 */ /* 0x000fe200078ec0ff */
[----:B------:R-:W-:Y:S05]  /*119c0*/  YIELD ;  /* 0x0000000000007946 */ /* 0x000fea0003800000 */
[----:B------:R-:W-:Y:S01]  /*119d0*/  ULDC UR4, c[0x0][0x430] ;  /* 0x00010c0000047ab9 */ /* 0x000fe20000000800 */
[----:B--2---:R-:W-:-:S05]  /*119e0*/  IADD3 R4, R2, R4, R8 ;  /* 0x0000000402047210 */ /* 0x004fca0007ffe008 */
[----:B0-----:R-:W-:-:S04]  /*119f0*/  @P0 IMAD.HI.U32 R6, R4, R6, RZ ;  /* 0x0000000604060227 */ /* 0x001fc800078e00ff */
[----:B------:R-:W-:Y:S01]  /*11a00*/  IMAD.MOV.U32 R2, RZ, RZ, R4 ;  /* 0x000000ffff027224 */ /* 0x000fe200078e0004 */
[----:B-1----:R-:W-:-:S05]  /*11a10*/  @P0 SHF.R.U32.HI R2, RZ, R3, R6 ;  /* 0x00000003ff020219 */ /* 0x002fca0000011606 */
[--C-:B------:R-:W-:Y:S01]  /*11a20*/  IMAD.MOV R8, RZ, RZ, -R2.reuse ;  /* 0x000000ffff087224 */ /* 0x100fe200078e0a02 */
[----:B------:R-:W-:-:S03]  /*11a30*/  SHF.R.S32.HI R3, RZ, 0x1f, R2 ;  /* 0x0000001fff037819 */ /* 0x000fc60000011402 */
[----:B------:R-:W-:Y:S01]  /*11a40*/  IMAD R8, R8, UR4, R4 ;  /* 0x0000000408087c24 */ /* 0x000fe2000f8e0204 */
[----:B------:R-:W-:Y:S02]  /*11a50*/  ULDC.64 UR4, c[0x0][0x428] ;  /* 0x00010a0000047ab9 */ /* 0x000fe40000000a00 */
[----:B----4-:R-:W-:Y:S02]  /*11a60*/  IMAD R4, R7, UR4, RZ ;  /* 0x0000000407047c24 */ /* 0x010fe4000f8e02ff */
[----:B------:R-:W-:-:S04]  /*11a70*/  IMAD.WIDE.U32 R2, R28, UR4, R2 ;  /* 0x000000041c027c25 */ /* 0x000fc8000f8e0002 */
        /* <DEDUP_REMOVED lines=13> */
[----:B------:R-:W-:Y:S02]  /*11b50*/  ISETP.GT.AND P1, PT, R2, UR45, PT ;  /* 0x0000002d02007c0c */ /* 0x000fe4000bf24270 */
[----:B------:R-:W-:Y:S02]  /*11b60*/  SEL R22, R22, RZ, P0 ;  /* 0x000000ff16167207 */ /* 0x000fe40000000000 */
[----:B------:R-:W-:Y:S02]  /*11b70*/  LOP3.LUT R25, R5, R25, RZ, 0x3c, !PT ;  /* 0x0000001905197212 */ /* 0x000fe400078e3cff */
[----:B--2---:R-:W-:Y:S01]  /*11b80*/  SHF.R.S32.HI R18, RZ, 0x1f, R7 ;  /* 0x0000001fff127819 */ /* 0x004fe20000011407 */
[----:B------:R-:W-:Y:S06]  /*11b90*/  @!P2 BRA `(.L_x_11392) ;  /* 0x000000000004a947 */ /* 0x000fec0003800000 */
[----:B------:R-:W-:Y:S01]  /*11ba0*/  BPT.TRAP 0x1 ;  /* 0x000000040000795c */ /* 0x000fe20000300000 */
.L_x_11392:
[----:B------:R-:W-:Y:S01]  /*11bb0*/  IMAD R4, R22, 0x8, R16 ;  /* 0x0000000816047824 */ /* 0x000fe200078e0210 */
[----:B------:R-:W-:Y:S01]  /*11bc0*/  SHF.L.U32 R10, R25, 0x1f, RZ ;  /* 0x0000001f190a7819 */ /* 0x000fe200000006ff */
[----:B------:R-:W-:Y:S01]  /*11bd0*/  BSSY B0, `(.L_x_11393) ;  /* 0x0000004000007945 */ /* 0x000fe20003800000 */
[----:B------:R-:W-:Y:S02]  /*11be0*/  SHF.R.S32.HI R9, RZ, 0x1f, R8 ;  /* 0x0000001fff097819 */ /* 0x000fe40000011408 */
[----:B------:R-:W0:Y:S02]  /*11bf0*/  SYNCS.PHASECHK.TRANS64.TRYWAIT P0, [R4+URZ+0x19c80], R10 ;  /* 0x019c800a040075a7 */ /* 0x000e24000800017f */
[----:B0-----:R-:W-:Y:S05]  /*11c00*/  @!P0 BRA `(.L_x_11394) ;  /* 0x0000002800608947 */ /* 0x001fea0003800000 */
.L_x_11466:
[----:B------:R-:W-:Y:S05]  /*11c10*/  BSYNC B0 ;  /* 0x0000000000007941 */ /* 0x000fea0003800000 */
.L_x_11393:
[----:B------:R-:W2:Y:S01]  /*11c20*/  LDL R11, [R1+0x10] ;  /* 0x00001000010b7983 */ /* 0x000ea20000100800 */
        /* <DEDUP_REMOVED lines=36> */
.L_x_11472:
        /* <DEDUP_REMOVED lines=13> */
.L_x_11396:
        /* <DEDUP_REMOVED lines=11> */
.L_x_11397:
[----:B------:R2:W-:Y:S01]  /*11ff0*/  SYNCS.ARRIVE.TRANS64.A1T0 RZ, [R4+URZ+0x19c70], RZ ;  /* 0x019c70ff04ff79a7 */ /* 0x0005e2000810003f */
[----:B------:R-:W-:Y:S05]  /*12000*/  @!P3 BRA `(.L_x_11398) ;  /* 0x000000000004b947 */ /* 0x000fea0003800000 */
[----:B------:R-:W-:Y:S01]  /*12010*/  BPT.TRAP 0x1 ;  /* 0x000000040000795c */ /* 0x000fe20000300000 */
.L_x_11398:
[----:B------:R-:W3:Y:S01]  /*12020*/  SYNCS.PHASECHK.TRANS64.TRYWAIT P0, [R4+URZ+0x19c40], R10 ;  /* 0x019c400a040075a7 */ /* 0x000ee2000800017f */
[----:B------:R-:W-:Y:S04]  /*12030*/  BSSY B0, `(.L_x_11399) ;  /* 0x0000002000007945 */ /* 0x000fe80003800000 */
[----:B---3--:R-:W-:Y:S05]  /*12040*/  @!P0 BRA `(.L_x_11400) ;  /* 0x0000002800108947 */ /* 0x008fea0003800000 */
.L_x_11473:
[----:B------:R-:W-:Y:S05]  /*12050*/  BSYNC B0 ;  /* 0x0000000000007941 */ /* 0x000fea0003800000 */
.L_x_11399:
[----:B------:R-:W1:Y:S01]  /*12060*/  S2R R11, SR_TID.X ;  /* 0x00000000000b7919 */ /* 0x000e620000002100 */
        /* <DEDUP_REMOVED lines=33> */
.L_x_11479:
        /* <DEDUP_REMOVED lines=10> */
.L_x_11402:
        /* <DEDUP_REMOVED lines=11> */
.L_x_11403:
[----:B------:R-:W-:Y:S01]  /*123d0*/  IMAD.U32 R2, RZ, RZ, UR47 ;  /* 0x0000002fff027e24 */ /* 0x000fe2000f8e00ff */
[----:B------:R0:W-:Y:S04]  /*123e0*/  SYNCS.ARRIVE.TRANS64.A1T0 RZ, [R4+URZ+0x19c30], RZ ;  /* 0x019c30ff04ff79a7 */ /* 0x0001e8000810003f */
[----:B------:R-:W-:-:S13]  /*123f0*/  ISETP.NE.AND P0, PT, R2, 0x3, PT ;  /* 0x000000030200780c */ /* 0x000fda0003f05270 */
[----:B0-----:R-:W-:Y:S05]  /*12400*/  @!P0 BRA `(.L_x_11404) ;  /* 0x0000000000048947 */ /* 0x001fea0003800000 */
[----:B------:R-:W-:Y:S01]  /*12410*/  BPT.TRAP 0x1 ;  /* 0x000000040000795c */ /* 0x000fe20000300000 */
.L_x_11404:
[----:B------:R-:W-:Y:S01]  /*12420*/  LOP3.LUT R3, R5, 0x1, RZ, 0x3c, !PT ;  /* 0x0000000105037812 */ /* 0x000fe200078e3cff */
[----:B------:R-:W-:Y:S01]  /*12430*/  IMAD R2, R0, 0x8, R16 ;  /* 0x0000000800027824 */ /* 0x000fe200078e0210 */
[----:B------:R-:W-:Y:S02]  /*12440*/  BSSY B0, `(.L_x_11405) ;  /* 0x0000004000007945 */ /* 0x000fe40003800000 */
[----:B------:R-:W-:-:S04]  /*12450*/  SHF.L.U32 R3, R3, 0x1f, RZ ;  /* 0x0000001f03037819 */ /* 0x000fc800000006ff */
[----:B------:R-:W0:Y:S02]  /*12460*/  SYNCS.PHASECHK.TRANS64.TRYWAIT P2, [R2+URZ+0x19c70], R3 ;  /* 0x019c7003020075a7 */ /* 0x000e24000804017f */
[----:B0-----:R-:W-:Y:S05]  /*12470*/  @!P2 BRA `(.L_x_11406) ;  /* 0x0000002400b0a947 */ /* 0x001fea0003800000 */
.L_x_11480:
[----:B------:R-:W-:Y:S05]  /*12480*/  BSYNC B0 ;  /* 0x0000000000007941 */ /* 0x000fea0003800000 */
.L_x_11405:
[----:B--23--:R-:W-:-:S05]  /*12490*/  IMAD.U32 R4, RZ, RZ, UR48 ;  /* 0x00000030ff047e24 */ /* 0x00cfca000f8e00ff */
[----:B------:R-:W-:-:S13]  /*124a0*/  ISETP.NE.AND P2, PT, R4, 0x3, PT ;  /* 0x000000030400780c */ /* 0x000fda0003f45270 */
[----:B------:R-:W-:Y:S05]  /*124b0*/  @!P2 BRA `(.L_x_11407) ;  /* 0x000000000004a947 */ /* 0x000fea0003800000 */
[----:B------:R-:W-:Y:S01]  /*124c0*/  BPT.TRAP 0x1 ;  /* 0x000000040000795c */ /* 0x000fe20000300000 */
.L_x_11407:
[----:B0-----:R-:W-:Y:S01]  /*124d0*/  SHF.L.U32 R3, R5, 0x1f, RZ ;  /* 0x0000001f05037819 */ /* 0x001fe200000006ff */
[----:B------:R-:W-:-:S03]  /*124e0*/  IMAD R0, R0, 0x3000, RZ ;  /* 0x0000300000007824 */ /* 0x000fc600078e02ff */
[----:B------:R-:W0:Y:S02]  /*124f0*/  SYNCS.PHASECHK.TRANS64.TRYWAIT P2, [R2+URZ+0x19c60], R3 ;  /* 0x019c6003020075a7 */ /* 0x000e24000804017f */
[----:B0-----:R-:W-:Y:S05]  /*12500*/  @!P2 BRA `(.L_x_11408) ;  /* 0x0000002400a0a947 */ /* 0x001fea0003800000 */
.L_x_11481:
        /* <DEDUP_REMOVED lines=69> */
.L_x_11409:
[----:B-1----:R1:W-:Y:S01]  /*12960*/  SYNCS.ARRIVE.TRANS64.A1T0 RZ, [R2+URZ+0x19c50], RZ ;  /* 0x019c50ff02ff79a7 */ /* 0x0023e2000810003f */
[----:B------:R-:W-:Y:S06]  /*12970*/  BAR.SYNC.DEFER_BLOCKING 0x2, 0x80 ;  /* 0x0082000000007b1d */ /* 0x000fec0000010000 */
[----:B------:R-:W-:Y:S05]  /*12980*/  @!P0 BRA `(.L_x_11410) ;  /* 0x0000000000048947 */ /* 0x000fea0003800000 */
[----:B------:R-:W-:Y:S01]  /*12990*/  BPT.TRAP 0x1 ;  /* 0x000000040000795c */ /* 0x000fe20000300000 */
.L_x_11410:
[----:B------:R-:W2:Y:S01]  /*129a0*/  LDL R0, [R1+0x8] ;  /* 0x0000080001007983 */ /* 0x000ea20000100800 */
[----:B-1----:R-:W-:Y:S02]  /*129b0*/  VIADD R2, R2, 0x19c80 ;  /* 0x00019c8002027836 */ /* 0x002fe40000000000 */
[----:B------:R-:W-:-:S03]  /*129c0*/  IMAD.MOV.U32 R5, RZ, RZ, R25 ;  /* 0x000000ffff057224 */ /* 0x000fc600078e0019 */
[----:B--2---:R-:W-:Y:S01]  /*129d0*/  PRMT R2, R0, 0x654, R2 ;  /* 0x0000065400027816 */ /* 0x004fe20000000002 */
[----:B------:R-:W-:-:S03]  /*129e0*/  IMAD.MOV.U32 R0, RZ, RZ, R22 ;  /* 0x000000ffff007224 */ /* 0x000fc600078e0016 */
[----:B------:R2:W-:Y:S01]  /*129f0*/  SYNCS.ARRIVE.TRANS64.RED.A1T0 RZ, [R2+URZ], RZ ;  /* 0x000000ff02ff79a7 */ /* 0x0005e2000810043f */
[----:B------:R-:W-:Y:S05]  /*12a00*/  @P1 BRA `(.L_x_11411) ;  /* 0xffffffec00bc1947 */ /* 0x000fea000383ffff */
.L_x_11391:
[----:B--2---:R-:W2:Y:S01]  /*12a10*/  S2R R2, SR_TID.X ;  /* 0x0000000000027919 */ /* 0x004ea20000002100 */
[----:B------:R-:W-:Y:S01]  /*12a20*/  BSSY B0, `(.L_x_11412) ;  /* 0x0000012000007945 */ /* 0x000fe20003800000 */
[----:B------:R-:W-:Y:S01]  /*12a30*/  IMAD.U32 R4, RZ, RZ, UR47 ;  /* 0x0000002fff047e24 */ /* 0x000fe2000f8e00ff */
[----:B--2---:R-:W-:-:S04]  /*12a40*/  LOP3.LUT R2, R2, 0x7f, RZ, 0xc0, !PT ;  /* 0x0000007f02027812 */ /* 0x004fc800078ec0ff */
[----:B------:R-:W-:-:S13]  /*12a50*/  ISETP.NE.AND P0, PT, R2, RZ, PT ;  /* 0x000000ff0200720c */ /* 0x000fda0003f05270 */
[----:B------:R-:W-:Y:S05]  /*12a60*/  @P0 BRA `(.L_x_11413) ;  /* 0x0000000000340947 */ /* 0x000fea0003800000 */
[----:B0-----:R-:W0:Y:S01]  /*12a70*/  S2R R7, SR_LANEID ;  /* 0x0000000000077919 */ /* 0x001e220000000000 */
[----:B------:R-:W-:Y:S01]  /*12a80*/  VOTEU.ANY UR4, UPT, PT ;  /* 0x0000000000047886 */ /* 0x000fe200038e0100 */
[----:B-1----:R-:W1:Y:S01]  /*12a90*/  LDC.64 R2, c[0x0][0xc80] ;  /* 0x00032000ff027b82 */ /* 0x002e620000000a00 */
        /* <DEDUP_REMOVED lines=10> */
.L_x_11413:
[----:B------:R-:W-:Y:S05]  /*12b40*/  BSYNC B0 ;  /* 0x0000000000007941 */ /* 0x000fea0003800000 */
.L_x_11412:
[----:B------:R-:W-:-:S13]  /*12b50*/  ISETP.NE.AND P1, PT, R4, 0x3, PT ;  /* 0x000000030400780c */ /* 0x000fda0003f25270 */
[----:B------:R-:W-:Y:S05]  /*12b60*/  @!P1 BRA `(.L_x_11414) ;  /* 0x0000000000049947 */ /* 0x000fea0003800000 */
[----:B------:R-:W-:Y:S01]  /*12b70*/  BPT.TRAP 0x1 ;  /* 0x000000040000795c */ /* 0x000fe20000300000 */
.L_x_11414:
[----:B01----:R-:W-:Y:S01]  /*12b80*/  LOP3.LUT R3, R25, 0x1, RZ, 0x3c, !PT ;  /* 0x0000000119037812 */ /* 0x003fe200078e3cff */
[----:B--2---:R-:W-:Y:S01]  /*12b90*/  IMAD R0, R22, 0x8, R16 ;  /* 0x0000000816007824 */ /* 0x004fe200078e0210 */
[----:B------:R-:W-:Y:S02]  /*12ba0*/  BSSY B0, `(.L_x_11415) ;  /* 0x0000004000007945 */ /* 0x000fe40003800000 */
[----:B------:R-:W-:-:S04]  /*12bb0*/  SHF.L.U32 R3, R3, 0x1f, RZ ;  /* 0x0000001f03037819 */ /* 0x000fc800000006ff */
[----:B------:R-:W0:Y:S02]  /*12bc0*/  SYNCS.PHASECHK.TRANS64.TRYWAIT P2, [R0+URZ+0x19c70], R3 ;  /* 0x019c7003000075a7 */ /* 0x000e24000804017f */
[----:B0-----:R-:W-:Y:S05]  /*12bd0*/  @!P2 BRA `(.L_x_11416) ;  /* 0x000000200000a947 */ /* 0x001fea0003800000 */
.L_x_11482:
[----:B------:R-:W-:Y:S05]  /*12be0*/  BSYNC B0 ;  /* 0x0000000000007941 */ /* 0x000fea0003800000 */
.L_x_11415:
[----:B------:R-:W-:-:S05]  /*12bf0*/  IMAD.U32 R2, RZ, RZ, UR48 ;  /* 0x00000030ff027e24 */ /* 0x000fca000f8e00ff */
[----:B------:R-:W-:-:S13]  /*12c00*/  ISETP.NE.AND P2, PT, R2, 0x3, PT ;  /* 0x000000030200780c */ /* 0x000fda0003f45270 */
[----:B------:R-:W-:Y:S05]  /*12c10*/  @!P2 BRA `(.L_x_11417) ;  /* 0x000000000004a947 */ /* 0x000fea0003800000 */
[----:B------:R-:W-:Y:S01]  /*12c20*/  BPT.TRAP 0x1 ;  /* 0x000000040000795c */ /* 0x000fe20000300000 */
.L_x_11417:
[----:B0-----:R-:W-:-:S04]  /*12c30*/  SHF.L.U32 R3, R25, 0x1f, RZ ;  /* 0x0000001f19037819 */ /* 0x001fc800000006ff */
[----:B------:R-:W0:Y:S02]  /*12c40*/  SYNCS.PHASECHK.TRANS64.TRYWAIT P2, [R0+URZ+0x19c60], R3 ;  /* 0x019c6003000075a7 */ /* 0x000e24000804017f */
[----:B0-----:R-:W-:Y:S05]  /*12c50*/  @!P2 BRA `(.L_x_11418) ;  /* 0x0000001c00f4a947 */ /* 0x001fea0003800000 */
.L_x_11483:
[----:B------:R-:W2:Y:S01]  /*12c60*/  LDL R15, [R1+0xc] ;  /* 0x00000c00010f7983 */ /* 0x000ea20000100800 */
[----:B------:R-:W-:Y:S01]  /*12c70*/  IMAD R2, R22, 0x3000, RZ ;  /* 0x0000300016027824 */ /* 0x000fe200078e02ff */
[----:B------:R-:W-:Y:S05]  /*12c80*/  WARPSYNC.ALL ;  /* 0x0000000000007948 */ /* 0x000fea0003800000 */
[----:B0-----:R-:W-:Y:S02]  /*12c90*/  LOP3.LUT R3, R2, R24, RZ, 0xfc, !PT ;  /* 0x0000001802037212 */ /* 0x001fe400078efcff */
[----:B------:R-:W-:-:S03]  /*12ca0*/  LOP3.LUT R14, R24, 0x1800, RZ, 0xfc, !PT ;  /* 0x00001800180e7812 */ /* 0x000fc600078efcff */
[----:B------:R-:W-:Y:S02]  /*12cb0*/  IMAD.IADD R6, R16, 0x1, R3 ;  /* 0x0000000110067824 */ /* 0x000fe400078e0203 */
[----:B------:R-:W-:-:S04]  /*12cc0*/  VIADD R3, R2, 0x1000 ;  /* 0x0000100002037836 */ /* 0x000fc80000000000 */
[----:B------:R-:W0:Y:S02]  /*12cd0*/  LDSM.16.MT88.4 R4, [R6+0x9000] ;  /* 0x009000000604783b */ /* 0x000e240000004200 */
        /* <DEDUP_REMOVED lines=11> */
[----:B------:R-:W0:Y:S01]  /*12d90*/  LDSM.16.MT88.4 R4, [R4+0x9000] ;  /* 0x009000000404783b */ /* 0x000e220000004200 */
[----:B------:R-:W-:Y:S01]  /*12da0*/  VIADD R3, R2, 0x2000 ;  /* 0x0000200002037836 */ /* 0x000fe20000000000 */
        /* <DEDUP_REMOVED lines=9> */
[----:B------:R0:W1:Y:S02]  /*12e40*/  LDSM.16.MT88.4 R4, [R12+0x9000] ;  /* 0x009000000c04783b */ /* 0x0000640000004200 */
[----:B0-----:R-:W-:Y:S02]  /*12e50*/  IADD3 R12, R16, R14, R2 ;  /* 0x0000000e100c7210 */ /* 0x001fe40007ffe002 */
[----:B------:R-:W-:Y:S02]  /*12e60*/  LOP3.LUT R14, R24, 0x2800, RZ, 0xfc, !PT ;  /* 0x00002800180e7812 */ /* 0x000fe400078efcff */
[----:B-1----:R-:W-:-:S02]  /*12e70*/  PRMT R8, R4, 0x6420, R5 ;  /* 0x0000642004087816 */ /* 0x002fc40000000005 */
[----:B------:R-:W-:Y:S02]  /*12e80*/  PRMT R9, R4, 0x7531, R5 ;  /* 0x0000753104097816 */ /* 0x000fe40000000005 */
[----:B------:R-:W-:Y:S02]  /*12e90*/  LOP3.LUT R5, R2, 0x800, R24, 0xfe, !PT ;  /* 0x0000080002057812 */ /* 0x000fe400078efe18 */
        /* <DEDUP_REMOVED lines=34> */
.L_x_11419:
[----:B-1----:R1:W-:Y:S01]  /*130c0*/  SYNCS.ARRIVE.TRANS64.A1T0 RZ, [R0+URZ+0x19c50], RZ ;  /* 0x019c50ff00ff79a7 */ /* 0x0023e2000810003f */
[----:B------:R-:W-:Y:S06]  /*130d0*/  BAR.SYNC.DEFER_BLOCKING 0x2, 0x80 ;  /* 0x0082000000007b1d */ /* 0x000fec0000010000 */
[----:B------:R-:W-:Y:S05]  /*130e0*/  @!P1 BRA `(.L_x_11420) ;  /* 0x0000000000049947 */ /* 0x000fea0003800000 */
[----:B------:R-:W-:Y:S01]  /*130f0*/  BPT.TRAP 0x1 ;  /* 0x000000040000795c */ /* 0x000fe20000300000 */
.L_x_11420:
        /* <DEDUP_REMOVED lines=9> */
.L_x_11361:
[----:B------:R-:W-:Y:S05]  /*13190*/  BSYNC B7 ;  /* 0x0000000000077941 */ /* 0x000fea0003800000 */
.L_x_11359:
[----:B-12---:R1:W5:Y:S04]  /*131a0*/  LDL R0, [R1+0x8] ;  /* 0x0000080001007983 */ /* 0x0063680000100800 */
        /* <DEDUP_REMOVED lines=13> */
.L_x_11421:
        /* <DEDUP_REMOVED lines=10> */
.L_x_11422:
[----:B--2---:R-:W2:Y:S01]  /*13320*/  LDL R0, [R1+0x14] ;  /* 0x0000140001007983 */ /* 0x004ea20000100800 */
[----:B------:R-:W-:Y:S02]  /*13330*/  ULDC UR4, c[0x0][0xc38] ;  /* 0x00030e0000047ab9 */ /* 0x000fe40000000800 */
[----:B--2---:R-:W-:-:S13]  /*13340*/  ISETP.GE.AND P0, PT, R0, UR4, PT ;  /* 0x0000000400007c0c */ /* 0x004fda000bf06270 */
[----:B------:R-:W-:Y:S05]  /*13350*/  @!P0 BRA `(.L_x_11423) ;  /* 0xffffffc000088947 */ /* 0x000fea000383ffff */
.L_x_11350:
        /* <DEDUP_REMOVED lines=12> */
.L_x_11484:
[----:B------:R-:W-:Y:S05]  /*13420*/  BSYNC B0 ;  /* 0x0000000000007941 */ /* 0x000fea0003800000 */
.L_x_11424:
[----:B------:R-:W-:-:S03]  /*13430*/  UMOV UR4, 0xffffffff ;  /* 0xffffffff00047882 */ /* 0x000fc60000000000 */
[----:B------:R-:W-:Y:S05]  /*13440*/  BRA.DIV UR4, `(.L_x_11426) ;  /* 0x0000001a04207947 */ /* 0x000fea000b800000 */
[----:B-1----:R-:W1:Y:S02]  /*13450*/  S2R R0, SR_TID.X ;  /* 0x0000000000007919 */ /* 0x002e640000002100 */
[----:B-1----:R-:W-:-:S04]  /*13460*/  SHF.R.U32.HI R0, RZ, 0x5, R0 ;  /* 0x00000005ff007819 */ /* 0x002fc80000011600 */
[----:B------:R-:W-:-:S05]  /*13470*/  LOP3.LUT R0, R0, 0x3, RZ, 0xc0, !PT ;  /* 0x0000000300007812 */ /* 0x000fca00078ec0ff */
[----:B------:R1:W2:Y:S02]  /*13480*/  SHFL.IDX PT, R14, R0, RZ, 0x1f ;  /* 0x00001fff000e7589 */ /* 0x0002a400000e0000 */
.L_x_11487:
[----:B--2---:R-:W-:Y:S01]  /*13490*/  ISETP.NE.AND P0, PT, R14, RZ, PT ;  /* 0x000000ff0e00720c */ /* 0x004fe20003f05270 */
[----:B------:R-:W-:-:S12]  /*134a0*/  BSSY B0, `(.L_x_11427) ;  /* 0x000002c000007945 */ /* 0x000fd80003800000 */
[----:B------:R-:W-:Y:S05]  /*134b0*/  @P0 BRA `(.L_x_11428) ;  /* 0x0000000000a80947 */ /* 0x000fea0003800000 */
[----:B------:R-:W-:-:S03]  /*134c0*/  UMOV UR4, 0xffffffff ;  /* 0xffffffff00047882 */ /* 0x000fc60000000000 */
[----:B------:R-:W-:Y:S05]  /*134d0*/  BRA.DIV UR4, `(.L_x_11429) ;  /* 0x0000001a04307947 */ /* 0x000fea000b800000 */
[----:B------:R-:W-:-:S13]  /*134e0*/  ELECT P6, URZ, PT ;  /* 0x00000000003f782f */ /* 0x000fda00038c0000 */
.L_x_11490:
[----:B------:R-:W-:Y:S05]  /*134f0*/  @!P6 BRA `(.L_x_11428) ;  /* 0x000000000098e947 */ /* 0x000fea0003800000 */
[----:B------:R-:W-:-:S06]  /*13500*/  ULOP3.LUT UR4, UR38, 0x2, URZ, 0xfc, !UPT ;  /* 0x0000000226047892 */ /* 0x000fcc000f8efc3f */
[----:B-1----:R-:W-:-:S05]  /*13510*/  IMAD.U32 R0, RZ, RZ, UR4 ;  /* 0x00000004ff007e24 */ /* 0x002fca000f8e00ff */
[----:B------:R-:W-:-:S13]  /*13520*/  ISETP.NE.AND P0, PT, R0, 0x3, PT ;  /* 0x000000030000780c */ /* 0x000fda0003f05270 */
[----:B------:R-:W-:Y:S05]  /*13530*/  @!P0 BRA `(.L_x_11430) ;  /* 0x0000000000048947 */ /* 0x000fea0003800000 */
[----:B------:R-:W-:Y:S01]  /*13540*/  BPT.TRAP 0x1 ;  /* 0x000000040000795c */ /* 0x000fe20000300000 */
.L_x_11430:
[C---:B------:R-:W-:Y:S01]  /*13550*/  IMAD R3, R22.reuse, 0x8, R5 ;  /* 0x0000000816037824 */ /* 0x040fe200078e0205 */
[----:B------:R-:W-:Y:S01]  /*13560*/  SHF.L.U32 R2, R25, 0x1f, RZ ;  /* 0x0000001f19027819 */ /* 0x000fe200000006ff */
[----:B------:R-:W-:-:S03]  /*13570*/  VIADD R22, R22, 0x1 ;  /* 0x0000000116167836 */ /* 0x000fc60000000000 */
[----:B------:R-:W1:Y:S02]  /*13580*/  SYNCS.PHASECHK.TRANS64.TRYWAIT P1, [R3+URZ+0x19c40], R2 ;  /* 0x019c4002030075a7 */ /* 0x000e64000802017f */
[----:B------:R-:W-:-:S04]  /*13590*/  ISETP.NE.AND P2, PT, R22, 0x2, PT ;  /* 0x000000021600780c */ /* 0x000fc80003f45270 */
[----:B------:R-:W-:Y:S01]  /*135a0*/  SEL R0, RZ, 0x1, P2 ;  /* 0x00000001ff007807 */ /* 0x000fe20001000000 */
[----:B-1----:R-:W-:Y:S08]  /*135b0*/  @!P1 BRA `(.L_x_11431) ;  /* 0x0000001800189947 */ /* 0x002ff00003800000 */
.L_x_11491:
[----:B------:R-:W-:Y:S02]  /*135c0*/  SEL R22, R22, RZ, P2 ;  /* 0x000000ff16167207 */ /* 0x000fe40001000000 */
[----:B------:R-:W-:Y:S01]  /*135d0*/  LOP3.LUT R0, R25, R0, RZ, 0x3c, !PT ;  /* 0x0000000019007212 */ /* 0x000fe200078e3cff */
[----:B------:R-:W-:Y:S06]  /*135e0*/  @!P0 BRA `(.L_x_11432) ;  /* 0x0000000000048947 */ /* 0x000fec0003800000 */
[----:B------:R-:W-:Y:S01]  /*135f0*/  BPT.TRAP 0x1 ;  /* 0x000000040000795c */ /* 0x000fe20000300000 */
.L_x_11432:
[----:B------:R-:W-:Y:S01]  /*13600*/  IMAD R5, R22, 0x8, R5 ;  /* 0x0000000816057824 */ /* 0x000fe200078e0205 */
[----:B------:R-:W-:-:S04]  /*13610*/  SHF.L.U32 R0, R0, 0x1f, RZ ;  /* 0x0000001f00007819 */ /* 0x000fc800000006ff */
[----:B------:R-:W2:Y:S02]  /*13620*/  SYNCS.PHASECHK.TRANS64.TRYWAIT P1, [R5+URZ+0x19c40], R0 ;  /* 0x019c4000050075a7 */ /* 0x000ea4000802017f */
[----:B--2---:R-:W-:Y:S05]  /*13630*/  @!P1 BRA `(.L_x_11433) ;  /* 0x00000018000c9947 */ /* 0x004fea0003800000 */
.L_x_11492:
[----:B------:R-:W-:Y:S05]  /*13640*/  @!P0 BRA `(.L_x_11434) ;  /* 0x0000000000048947 */ /* 0x000fea0003800000 */
[----:B------:R-:W-:Y:S01]  /*13650*/  BPT.TRAP 0x1 ;  /* 0x000000040000795c */ /* 0x000fe20000300000 */
.L_x_11434:
[----:B------:R-:W3:Y:S02]  /*13660*/  SYNCS.PHASECHK.TRANS64.TRYWAIT P1, [R3+URZ+0x19c60], R2 ;  /* 0x019c6002030075a7 */ /* 0x000ee4000802017f */
[----:B---3--:R-:W-:Y:S05]  /*13670*/  @!P1 BRA `(.L_x_11435) ;  /* 0x0000001800109947 */ /* 0x008fea0003800000 */
.L_x_11493:
[----:B------:R-:W-:Y:S05]  /*13680*/  @!P0 BRA `(.L_x_11436) ;  /* 0x0000000000048947 */ /* 0x000fea0003800000 */
[----:B------:R-:W-:Y:S01]  /*13690*/  BPT.TRAP 0x1 ;  /* 0x000000040000795c */ /* 0x000fe20000300000 */
.L_x_11436:
[----:B------:R-:W4:Y:S02]  /*136a0*/  SYNCS.PHASECHK.TRANS64.TRYWAIT P1, [R5+URZ+0x19c60], R0 ;  /* 0x019c6000050075a7 */ /* 0x000f24000802017f */
[----:B----4-:R-:W-:Y:S05]  /*136b0*/  @!P1 BRA `(.L_x_11437) ;  /* 0x0000001800149947 */ /* 0x010fea0003800000 */
.L_x_11494:
[----:B------:R-:W-:Y:S05]  /*136c0*/  @!P0 BRA `(.L_x_11438) ;  /* 0x0000000000048947 */ /* 0x000fea0003800000 */
[----:B------:R-:W-:Y:S01]  /*136d0*/  BPT.TRAP 0x1 ;  /* 0x000000040000795c */ /* 0x000fe20000300000 */
.L_x_11438:
[----:B------:R-:W5:Y:S02]  /*136e0*/  SYNCS.PHASECHK.TRANS64.TRYWAIT P1, [R3+URZ+0x19c80], R2 ;  /* 0x019c8002030075a7 */ /* 0x000f64000802017f */
[----:B-----5:R-:W-:Y:S05]  /*136f0*/  @!P1 BRA `(.L_x_11439) ;  /* 0x0000001800189947 */ /* 0x020fea0003800000 */
.L_x_11495:
[----:B------:R-:W-:Y:S05]  /*13700*/  @!P0 BRA `(.L_x_11440) ;  /* 0x0000000000048947 */ /* 0x000fea0003800000 */
[----:B------:R-:W-:Y:S01]  /*13710*/  BPT.TRAP 0x1 ;  /* 0x000000040000795c */ /* 0x000fe20000300000 */
.L_x_11440:
[----:B------:R0:W0:Y:S02]  /*13720*/  SYNCS.PHASECHK.TRANS64.TRYWAIT P0, [R5+URZ+0x19c80], R0 ;  /* 0x019c8000050075a7 */ /* 0x000024000800017f */
[----:B0-----:R-:W-:Y:S05]  /*13730*/  @!P0 NANOSLEEP.SYNCS 0x989680 ;  /* 0x009896800000895d */ /* 0x001fea0003900000 */
[----:B------:R-:W0:Y:S02]  /*13740*/  @!P0 SYNCS.PHASECHK.TRANS64 P0, [R5+URZ+0x19c80], R0 ;  /* 0x019c8000050085a7 */ /* 0x000e24000800007f */
[----:B0-----:R-:W-:Y:S05]  /*13750*/  @!P0 BRA `(.L_x_11440) ;  /* 0xfffffffc00f08947 */ /* 0x001fea000383ffff */
.L_x_11428:
[----:B------:R-:W-:Y:S05]  /*13760*/  BSYNC B0 ;  /* 0x0000000000007941 */ /* 0x000fea0003800000 */
.L_x_11427:
[----:B------:R-:W-:Y:S05]  /*13770*/  EXIT ;  /* 0x000000000000794d */ /* 0x000fea0003800000 */
.L_x_11263:
[----:B0-----:R-:W-:-:S04]  /*13780*/  IMAD.U32 R3, RZ, RZ, UR46 ;  /* 0x0000002eff037e24 */ /* 0x001fc8000f8e00ff */
[----:B------:R0:W1:Y:S03]  /*13790*/  SYNCS.PHASECHK.TRANS64.TRYWAIT P1, [R3+URZ+0x19c00], R0 ;  /* 0x019c0000030075a7 */ /* 0x000066000802017f */
[----:B-1----:R-:W-:Y:S05]  /*137a0*/  @!P1 NANOSLEEP.SYNCS 0x989680 ;  /* 0x009896800000995d */ /* 0x002fea0003900000 */
[----:B------:R-:W1:Y:S02]  /*137b0*/  @!P1 SYNCS.PHASECHK.TRANS64 P1, [R3+URZ+0x19c00], R0 ;  /* 0x019c0000030095a7 */ /* 0x000e64000802007f */
[----:B-1----:R-:W-:Y:S05]  /*137c0*/  @!P1 BRA `(.L_x_11263) ;  /* 0xfffffffc00ec9947 */ /* 0x002fea000383ffff */
[----:B------:R-:W-:Y:S05]  /*137d0*/  BRA `(.L_x_11441) ;  /* 0xfffffee400087947 */ /* 0x000fea000383ffff */
.L_x_11267:
[----:B-1----:R1:W2:Y:S02]  /*137e0*/  SYNCS.PHASECHK.TRANS64.TRYWAIT P1, [R3+URZ+0x19c30], R0 ;  /* 0x019c3000030075a7 */ /* 0x0022a4000802017f */
[----:B--2---:R-:W-:Y:S05]  /*137f0*/  @!P1 NANOSLEEP.SYNCS 0x989680 ;  /* 0x009896800000995d */ /* 0x004fea0003900000 */
[----:B------:R-:W2:Y:S02]  /*13800*/  @!P1 SYNCS.PHASECHK.TRANS64 P1, [R3+URZ+0x19c30], R0 ;  /* 0x019c3000030095a7 */ /* 0x000ea4000802007f */
[----:B--2---:R-:W-:Y:S05]  /*13810*/  @!P1 BRA `(.L_x_11267) ;  /* 0xfffffffc00f09947 */ /* 0x004fea000383ffff */
[----:B------:R-:W-:Y:S05]  /*13820*/  BRA `(.L_x_11266) ;  /* 0xfffffee400247947 */ /* 0x000fea000383ffff */
.L_x_11284:
[----:B-1----:R-:W-:-:S04]  /*13830*/  IMAD.U32 R5, RZ, RZ, UR19 ;  /* 0x00000013ff057e24 */ /* 0x002fc8000f8e00ff */
[----:B------:R1:W2:Y:S03]  /*13840*/  SYNCS.PHASECHK.TRANS64.TRYWAIT P1, [R5+URZ+0x19c30], R0 ;  /* 0x019c3000050075a7 */ /* 0x0002a6000802017f */
[----:B--2---:R-:W-:Y:S05]  /*13850*/  @!P1 NANOSLEEP.SYNCS 0x989680 ;  /* 0x009896800000995d */ /* 0x004fea0003900000 */
[----:B------:R-:W2:Y:S02]  /*13860*/  @!P1 SYNCS.PHASECHK.TRANS64 P1, [R5+URZ+0x19c30], R0 ;  /* 0x019c3000050095a7 */ /* 0x000ea4000802007f */
[----:B--2---:R-:W-:Y:S05]  /*13870*/  @!P1 BRA `(.L_x_11284) ;  /* 0xfffffffc00ec9947 */ /* 0x004fea000383ffff */
[----:B------:R-:W-:Y:S05]  /*13880*/  BRA `(.L_x_11283) ;  /* 0xffffff1400b47947 */ /* 0x000fea000383ffff */
.L_x_11288:
[----:B-1----:R-:W-:-:S04]  /*13890*/  IMAD.U32 R5, RZ, RZ, UR11 ;  /* 0x0000000bff057e24 */ /* 0x002fc8000f8e00ff */
[----:B------:R1:W2:Y:S03]  /*138a0*/  SYNCS.PHASECHK.TRANS64.TRYWAIT P1, [R5+URZ+0x19c50], R0 ;  /* 0x019c5000050075a7 */ /* 0x0002a6000802017f */
[----:B--2---:R-:W-:Y:S05]  /*138b0*/  @!P1 NANOSLEEP.SYNCS 0x989680 ;  /* 0x009896800000995d */ /* 0x004fea0003900000 */
[----:B------:R-:W2:Y:S02]  /*138c0*/  @!P1 SYNCS.PHASECHK.TRANS64 P1, [R5+URZ+0x19c50], R0 ;  /* 0x019c5000050095a7 */ /* 0x000ea4000802007f */
[----:B--2---:R-:W-:Y:S05]  /*138d0*/  @!P1 BRA `(.L_x_11288) ;  /* 0xfffffffc00ec9947 */ /* 0x004fea000383ffff */
[----:B------:R-:W-:Y:S05]  /*138e0*/  BRA `(.L_x_11287) ;  /* 0xffffff1800047947 */ /* 0x000fea000383ffff */
.L_x_11307:
[----:B-1----:R-:W-:-:S04]  /*138f0*/  IMAD.U32 R9, RZ, RZ, UR6 ;  /* 0x00000006ff097e24 */ /* 0x002fc8000f8e00ff */
[----:B------:R1:W2:Y:S03]  /*13900*/  SYNCS.PHASECHK.TRANS64.TRYWAIT P1, [R9+URZ+0x19c30], R0 ;  /* 0x019c3000090075a7 */ /* 0x0002a6000802017f */
[----:B--2---:R-:W-:Y:S05]  /*13910*/  @!P1 NANOSLEEP.SYNCS 0x989680 ;  /* 0x009896800000995d */ /* 0x004fea0003900000 */
[----:B------:R-:W2:Y:S02]  /*13920*/  @!P1 SYNCS.PHASECHK.TRANS64 P1, [R9+URZ+0x19c30], R0 ;  /* 0x019c3000090095a7 */ /* 0x000ea4000802007f */
[----:B--2---:R-:W-:Y:S05]  /*13930*/  @!P1 BRA `(.L_x_11307) ;  /* 0xfffffffc00ec9947 */ /* 0x004fea000383ffff */
[----:B------:R-:W-:Y:S05]  /*13940*/  BRA `(.L_x_11306) ;  /* 0xffffff44004c7947 */ /* 0x000fea000383ffff */
.L_x_11311:
[----:B-1----:R-:W-:-:S04]  /*13950*/  IMAD.U32 R9, RZ, RZ, UR11 ;  /* 0x0000000bff097e24 */ /* 0x002fc8000f8e00ff */
[----:B------:R1:W2:Y:S03]  /*13960*/  SYNCS.PHASECHK.TRANS64.TRYWAIT P1, [R9+URZ+0x19c50], R0 ;  /* 0x019c5000090075a7 */ /* 0x0002a6000802017f */
[----:B--2---:R-:W-:Y:S05]  /*13970*/  @!P1 NANOSLEEP.SYNCS 0x989680 ;  /* 0x009896800000995d */ /* 0x004fea0003900000 */
[----:B------:R-:W2:Y:S02]  /*13980*/  @!P1 SYNCS.PHASECHK.TRANS64 P1, [R9+URZ+0x19c50], R0 ;  /* 0x019c5000090095a7 */ /* 0x000ea4000802007f */
[----:B--2---:R-:W-:Y:S05]  /*13990*/  @!P1 BRA `(.L_x_11311) ;  /* 0xfffffffc00ec9947 */ /* 0x004fea000383ffff */
[----:B------:R-:W-:Y:S05]  /*139a0*/  BRA `(.L_x_11310) ;  /* 0xffffff44009c7947 */ /* 0x000fea000383ffff */
.L_x_11319:
[----:B-1----:R-:W-:-:S04]  /*139b0*/  IMAD.U32 R5, RZ, RZ, UR6 ;  /* 0x00000006ff057e24 */ /* 0x002fc8000f8e00ff */
[----:B------:R1:W2:Y:S03]  /*139c0*/  SYNCS.PHASECHK.TRANS64.TRYWAIT P1, [R5+URZ+0x19c30], R0 ;  /* 0x019c3000050075a7 */ /* 0x0002a6000802017f */
[----:B--2---:R-:W-:Y:S05]  /*139d0*/  @!P1 NANOSLEEP.SYNCS 0x989680 ;  /* 0x009896800000995d */ /* 0x004fea0003900000 */
[----:B------:R-:W2:Y:S02]  /*139e0*/  @!P1 SYNCS.PHASECHK.TRANS64 P1, [R5+URZ+0x19c30], R0 ;  /* 0x019c3000050095a7 */ /* 0x000ea4000802007f */
[----:B--2---:R-:W-:Y:S05]  /*139f0*/  @!P1 BRA `(.L_x_11319) ;  /* 0xfffffffc00ec9947 */ /* 0x004fea000383ffff */
[----:B------:R-:W-:Y:S05]  /*13a00*/  BRA `(.L_x_11318) ;  /* 0xffffff6000207947 */ /* 0x000fea000383ffff */
.L_x_11323:
[----:B-1----:R-:W-:-:S04]  /*13a10*/  IMAD.U32 R5, RZ, RZ, UR11 ;  /* 0x0000000bff057e24 */ /* 0x002fc8000f8e00ff */
[----:B------:R1:W2:Y:S03]  /*13a20*/  SYNCS.PHASECHK.TRANS64.TRYWAIT P1, [R5+URZ+0x19c50], R0 ;  /* 0x019c5000050075a7 */ /* 0x0002a6000802017f */
[----:B--2---:R-:W-:Y:S05]  /*13a30*/  @!P1 NANOSLEEP.SYNCS 0x989680 ;  /* 0x009896800000995d */ /* 0x004fea0003900000 */
[----:B------:R-:W2:Y:S02]  /*13a40*/  @!P1 SYNCS.PHASECHK.TRANS64 P1, [R5+URZ+0x19c50], R0 ;  /* 0x019c5000050095a7 */ /* 0x000ea4000802007f */
[----:B--2---:R-:W-:Y:S05]  /*13a50*/  @!P1 BRA `(.L_x_11323) ;  /* 0xfffffffc00ec9947 */ /* 0x004fea000383ffff */
[----:B------:R-:W-:Y:S05]  /*13a60*/  BRA `(.L_x_11322) ;  /* 0xffffff6000707947 */ /* 0x000fea000383ffff */
.L_x_11338:
[----:B-1----:R-:W-:-:S04]  /*13a70*/  IMAD.U32 R5, RZ, RZ, UR14 ;  /* 0x0000000eff057e24 */ /* 0x002fc8000f8e00ff */
[----:B------:R1:W2:Y:S03]  /*13a80*/  SYNCS.PHASECHK.TRANS64.TRYWAIT P1, [R5+URZ+0x19c50], R4 ;  /* 0x019c5004050075a7 */ /* 0x0002a6000802017f */
[----:B--2---:R-:W-:Y:S05]  /*13a90*/  @!P1 NANOSLEEP.SYNCS 0x989680 ;  /* 0x009896800000995d */ /* 0x004fea0003900000 */
[----:B------:R-:W2:Y:S02]  /*13aa0*/  @!P1 SYNCS.PHASECHK.TRANS64 P1, [R5+URZ+0x19c50], R4 ;  /* 0x019c5004050095a7 */ /* 0x000ea4000802007f */
[----:B--2---:R-:W-:Y:S05]  /*13ab0*/  @!P1 BRA `(.L_x_11338) ;  /* 0xfffffffc00ec9947 */ /* 0x004fea000383ffff */
[----:B------:R-:W-:Y:S05]  /*13ac0*/  BRA `(.L_x_11337) ;  /* 0xffffff8c00047947 */ /* 0x000fea000383ffff */
.L_x_11370:
        /* <DEDUP_REMOVED lines=10> */
.L_x_11442:
[----:B------:R-:W-:Y:S05]  /*13b70*/  BRA `(.L_x_11443) ;  /* 0xffffffc400e47947 */ /* 0x000fea000383ffff */
.L_x_11373:
[----:B0-----:R0:W1:Y:S02]  /*13b80*/  SYNCS.PHASECHK.TRANS64.TRYWAIT P0, [R4+URZ+0x19c80], R21 ;  /* 0x019c8015040075a7 */ /* 0x001064000800017f */
[----:B-1----:R-:W-:Y:S05]  /*13b90*/  @!P0 NANOSLEEP.SYNCS 0x989680 ;  /* 0x009896800000895d */ /* 0x002fea0003900000 */
[----:B------:R-:W1:Y:S02]  /*13ba0*/  @!P0 SYNCS.PHASECHK.TRANS64 P0, [R4+URZ+0x19c80], R21 ;  /* 0x019c8015040085a7 */ /* 0x000e64000800007f */
[----:B-1----:R-:W-:Y:S05]  /*13bb0*/  @!P0 BRA `(.L_x_11373) ;  /* 0xfffffffc00f08947 */ /* 0x002fea000383ffff */
[----:B------:R-:W-:Y:S05]  /*13bc0*/  BRA `(.L_x_11444) ;  /* 0xffffffc8008c7947 */ /* 0x000fea000383ffff */
.L_x_11374:
        /* <DEDUP_REMOVED lines=8> */
.L_x_11446:
[----:B------:R-:W-:Y:S05]  /*13c50*/  BSYNC B0 ;  /* 0x0000000000007941 */ /* 0x000fea0003800000 */
.L_x_11445:
        /* <DEDUP_REMOVED lines=9> */
.L_x_11447:
[----:B------:R-:W-:Y:S02]  /*13cf0*/  IMAD.MOV.U32 R13, RZ, RZ, R9 ;  /* 0x000000ffff0d7224 */ /* 0x000fe400078e0009 */
[----:B------:R-:W-:Y:S02]  /*13d00*/  IMAD.MOV.U32 R12, RZ, RZ, 0x1 ;  /* 0x00000001ff0c7424 */ /* 0x000fe400078e00ff */
[----:B------:R-:W-:-:S07]  /*13d10*/  IMAD.MOV.U32 R2, RZ, RZ, R14 ;  /* 0x000000ffff027224 */ /* 0x000fce00078e000e */
[----:B------:R-:W-:Y:S05]  /*13d20*/  WARPSYNC.COLLECTIVE R15, `(.L_x_11448) ;  /* 0x000000000f087348 */ /* 0x000fea0003c00000 */
[----:B------:R0:W1:Y:S02]  /*13d30*/  SHFL.IDX P6, R14, R13, R12, R11 ;  /* 0x0000000c0d0e7389 */ /* 0x00006400000c000b */
[----:B01----:R-:W-:Y:S01]  /*13d40*/  ENDCOLLECTIVE ;  /* 0x000000000000791b */ /* 0x003fe20003800000 */
.L_x_11448:
        /* <DEDUP_REMOVED lines=14> */
.L_x_11449:
        /* <DEDUP_REMOVED lines=8> */
.L_x_11379:
[----:B---3--:R3:W4:Y:S02]  /*13eb0*/  SYNCS.PHASECHK.TRANS64.TRYWAIT P0, [R4+URZ+0x19c40], R21 ;  /* 0x019c4015040075a7 */ /* 0x008724000800017f */
[----:B----4-:R-:W-:Y:S05]  /*13ec0*/  @!P0 NANOSLEEP.SYNCS 0x989680 ;  /* 0x009896800000895d */ /* 0x010fea0003900000 */
[----:B------:R-:W4:Y:S02]  /*13ed0*/  @!P0 SYNCS.PHASECHK.TRANS64 P0, [R4+URZ+0x19c40], R21 ;  /* 0x019c4015040085a7 */ /* 0x000f24000800007f */
[----:B----4-:R-:W-:Y:S05]  /*13ee0*/  @!P0 BRA `(.L_x_11379) ;  /* 0xfffffffc00f08947 */ /* 0x010fea000383ffff */
[----:B------:R-:W-:Y:S05]  /*13ef0*/  BRA `(.L_x_11451) ;  /* 0xffffffc800f87947 */ /* 0x000fea000383ffff */
.L_x_11380:
        /* <DEDUP_REMOVED lines=8> */
.L_x_11453:
[----:B------:R-:W-:Y:S05]  /*13f80*/  BSYNC B0 ;  /* 0x0000000000007941 */ /* 0x000fea0003800000 */
.L_x_11452:
        /* <DEDUP_REMOVED lines=8> */
.L_x_11454:
[----:B------:R-:W-:Y:S02]  /*14010*/  IMAD.MOV.U32 R13, RZ, RZ, R6 ;  /* 0x000000ffff0d7224 */ /* 0x000fe400078e0006 */
[----:B------:R-:W-:Y:S02]  /*14020*/  IMAD.MOV.U32 R12, RZ, RZ, 0x1 ;  /* 0x00000001ff0c7424 */ /* 0x000fe400078e00ff */
[----:B------:R-:W-:-:S07]  /*14030*/  IMAD.MOV.U32 R3, RZ, RZ, R14 ;  /* 0x000000ffff037224 */ /* 0x000fce00078e000e */
[----:B------:R-:W-:Y:S05]  /*14040*/  WARPSYNC.COLLECTIVE R15, `(.L_x_11455) ;  /* 0x000000000f087348 */ /* 0x000fea0003c00000 */
[----:B------:R0:W1:Y:S02]  /*14050*/  SHFL.IDX P6, R14, R13, R12, R11 ;  /* 0x0000000c0d0e7389 */ /* 0x00006400000c000b */
[----:B01----:R-:W-:Y:S01]  /*14060*/  ENDCOLLECTIVE ;  /* 0x000000000000791b */ /* 0x003fe20003800000 */
.L_x_11455:
        /* <DEDUP_REMOVED lines=10> */
.L_x_11456:
        /* <DEDUP_REMOVED lines=8> */
.L_x_11385:
        /* <DEDUP_REMOVED lines=8> */
.L_x_11458:
[----:B------:R-:W-:Y:S01]  /*14210*/  ISETP.GE.AND P1, PT, R0, UR41, PT ;  /* 0x0000002900007c0c */ /* 0x000fe2000bf26270 */
[----:B------:R-:W-:Y:S02]  /*14220*/  IMAD.MOV.U32 R13, RZ, RZ, R5 ;  /* 0x000000ffff0d7224 */ /* 0x000fe400078e0005 */
[----:B------:R-:W-:-:S10]  /*14230*/  IMAD.MOV.U32 R2, RZ, RZ, R14 ;  /* 0x000000ffff027224 */ /* 0x000fd400078e000e */
[----:B------:R-:W-:Y:S05]  /*14240*/  WARPSYNC.COLLECTIVE R15, `(.L_x_11459) ;  /* 0x000000000f087348 */ /* 0x000fea0003c00000 */
[----:B------:R0:W1:Y:S02]  /*14250*/  SHFL.IDX P6, R14, R13, R12, R11 ;  /* 0x0000000c0d0e7389 */ /* 0x00006400000c000b */
[----:B01----:R-:W-:Y:S01]  /*14260*/  ENDCOLLECTIVE ;  /* 0x000000000000791b */ /* 0x003fe20003800000 */
.L_x_11459:
[----:B------:R-:W-:Y:S02]  /*14270*/  IMAD.MOV.U32 R13, RZ, RZ, R4 ;  /* 0x000000ffff0d7224 */ /* 0x000fe400078e0004 */
[----:B------:R-:W-:Y:S02]  /*14280*/  IMAD.MOV.U32 R12, RZ, RZ, 0x1 ;  /* 0x00000001ff0c7424 */ /* 0x000fe400078e00ff */
[----:B------:R-:W-:-:S07]  /*14290*/  IMAD.MOV.U32 R3, RZ, RZ, R14 ;  /* 0x000000ffff037224 */ /* 0x000fce00078e000e */
[----:B------:R-:W-:Y:S05]  /*142a0*/  WARPSYNC.COLLECTIVE R15, `(.L_x_11460) ;  /* 0x000000000f087348 */ /* 0x000fea0003c00000 */
[----:B------:R0:W1:Y:S02]  /*142b0*/  SHFL.IDX P6, R14, R13, R12, R11 ;  /* 0x0000000c0d0e7389 */ /* 0x00006400000c000b */
[----:B01----:R-:W-:Y:S01]  /*142c0*/  ENDCOLLECTIVE ;  /* 0x000000000000791b */ /* 0x003fe20003800000 */
.L_x_11460:
        /* <DEDUP_REMOVED lines=10> */
.L_x_11461:
        /* <DEDUP_REMOVED lines=12> */
.L_x_11462:
[----:B------:R-:W-:-:S05]  /*14430*/  VIADD R2, R0, 0x40 ;  /* 0x0000004000027836 */ /* 0x000fca0000000000 */
[----:B------:R-:W-:Y:S01]  /*14440*/  ISETP.GE.AND P1, PT, R2, UR41, PT ;  /* 0x0000002902007c0c */ /* 0x000fe2000bf26270 */
[----:B------:R-:W-:-:S12]  /*14450*/  IMAD.MOV.U32 R13, RZ, RZ, R7 ;  /* 0x000000ffff0d7224 */ /* 0x000fd800078e0007 */
[----:B------:R-:W-:Y:S01]  /*14460*/  @!P1 IADD3 R2, P0, R9, R5, RZ ;  /* 0x0000000509029210 */ /* 0x000fe20007f1e0ff */
[----:B------:R-:W-:-:S12]  /*14470*/  IMAD.MOV.U32 R6, RZ, RZ, R14 ;  /* 0x000000ffff067224 */ /* 0x000fd800078e000e */
[----:B------:R-:W-:Y:S05]  /*14480*/  WARPSYNC.COLLECTIVE R15, `(.L_x_11463) ;  /* 0x000000000f087348 */ /* 0x000fea0003c00000 */
[----:B------:R0:W1:Y:S02]  /*14490*/  SHFL.IDX P6, R14, R13, R12, R11 ;  /* 0x0000000c0d0e7389 */ /* 0x00006400000c000b */
[----:B01----:R-:W-:Y:S01]  /*144a0*/  ENDCOLLECTIVE ;  /* 0x000000000000791b */ /* 0x003fe20003800000 */
.L_x_11463:
        /* <DEDUP_REMOVED lines=9> */
.L_x_11390:
[----:B-1----:R1:W2:Y:S02]  /*14540*/  SYNCS.PHASECHK.TRANS64.TRYWAIT P0, [R16+URZ+0x19c20], R3 ;  /* 0x019c2003100075a7 */ /* 0x0022a4000800017f */
[----:B--2---:R-:W-:Y:S05]  /*14550*/  @!P0 NANOSLEEP.SYNCS 0x989680 ;  /* 0x009896800000895d */ /* 0x004fea0003900000 */
[----:B------:R-:W2:Y:S02]  /*14560*/  @!P0 SYNCS.PHASECHK.TRANS64 P0, [R16+URZ+0x19c20], R3 ;  /* 0x019c2003100085a7 */ /* 0x000ea4000800007f */
[----:B--2---:R-:W-:Y:S05]  /*14570*/  @!P0 BRA `(.L_x_11390) ;  /* 0xfffffffc00f08947 */ /* 0x004fea000383ffff */
[----:B------:R-:W-:Y:S05]  /*14580*/  BRA `(.L_x_11465) ;  /* 0xffffffd000bc7947 */ /* 0x000fea000383ffff */
.L_x_11394:
[----:B0-----:R0:W1:Y:S02]  /*14590*/  SYNCS.PHASECHK.TRANS64.TRYWAIT P0, [R4+URZ+0x19c80], R10 ;  /* 0x019c800a040075a7 */ /* 0x001064000800017f */
[----:B-1----:R-:W-:Y:S05]  /*145a0*/  @!P0 NANOSLEEP.SYNCS 0x989680 ;  /* 0x009896800000895d */ /* 0x002fea0003900000 */
[----:B------:R-:W1:Y:S02]  /*145b0*/  @!P0 SYNCS.PHASECHK.TRANS64 P0, [R4+URZ+0x19c80], R10 ;  /* 0x019c800a040085a7 */ /* 0x000e64000800007f */
[----:B-1----:R-:W-:Y:S05]  /*145c0*/  @!P0 BRA `(.L_x_11394) ;  /* 0xfffffffc00f08947 */ /* 0x002fea000383ffff */
[----:B------:R-:W-:Y:S05]  /*145d0*/  BRA `(.L_x_11466) ;  /* 0xffffffd4008c7947 */ /* 0x000fea000383ffff */
.L_x_11395:
        /* <DEDUP_REMOVED lines=8> */
.L_x_11468:
[----:B------:R-:W-:Y:S05]  /*14660*/  BSYNC B0 ;  /* 0x0000000000007941 */ /* 0x000fea0003800000 */
.L_x_11467:
[----:B------:R-:W0:Y:S01]  /*14670*/  S2R R2, SR_TID.X ;  /* 0x0000000000027919 */ /* 0x000e220000002100 */
[----:B------:R-:W-:Y:S02]  /*14680*/  IMAD.MOV.U32 R13, RZ, RZ, R21 ;  /* 0x000000ffff0d7224 */ /* 0x000fe400078e0015 */
[----:B------:R-:W-:Y:S02]  /*14690*/  IMAD.MOV.U32 R12, RZ, RZ, RZ ;  /* 0x000000ffff0c7224 */ /* 0x000fe400078e00ff */
[----:B------:R-:W-:Y:S02]  /*146a0*/  IMAD.MOV.U32 R11, RZ, RZ, 0x1e1f ;  /* 0x00001e1fff0b7424 */ /* 0x000fe400078e00ff */
[----:B------:R-:W-:Y:S02]  /*146b0*/  IMAD.MOV.U32 R15, RZ, RZ, -0x1 ;  /* 0xffffffffff0f7424 */ /* 0x000fe400078e00ff */
[----:B------:R-:W-:Y:S02]  /*146c0*/  IMAD.MOV.U32 R3, RZ, RZ, R14 ;  /* 0x000000ffff037224 */ /* 0x000fe400078e000e */
[----:B------:R-:W-:-:S07]  /*146d0*/  IMAD.IADD R6, R16, 0x1, R6 ;  /* 0x0000000110067824 */ /* 0x000fce00078e0206 */
[----:B0-----:R-:W-:Y:S05]  /*146e0*/  WARPSYNC.COLLECTIVE R15, `(.L_x_11469) ;  /* 0x000000000f087348 */ /* 0x001fea0003c00000 */
[----:B------:R1:W2:Y:S02]  /*146f0*/  SHFL.IDX P6, R14, R13, R12, R11 ;  /* 0x0000000c0d0e7389 */ /* 0x0002a400000c000b */
[----:B012---:R-:W-:Y:S01]  /*14700*/  ENDCOLLECTIVE ;  /* 0x000000000000791b */ /* 0x007fe20003800000 */
.L_x_11469:
        /* <DEDUP_REMOVED lines=11> */
.L_x_11470:
        /* <DEDUP_REMOVED lines=11> */
.L_x_11471:
[----:B------:R-:W-:Y:S01]  /*14870*/  IMAD.MOV.U32 R2, RZ, RZ, R14 ;  /* 0x000000ffff027224 */ /* 0x000fe200078e000e */
[----:B------:R-:W-:Y:S06]  /*14880*/  BRA `(.L_x_11472) ;  /* 0xffffffd400787947 */ /* 0x000fec000383ffff */
.L_x_11400:
[----:B---3--:R3:W4:Y:S02]  /*14890*/  SYNCS.PHASECHK.TRANS64.TRYWAIT P0, [R4+URZ+0x19c40], R10 ;  /* 0x019c400a040075a7 */ /* 0x008724000800017f */
[----:B----4-:R-:W-:Y:S05]  /*148a0*/  @!P0 NANOSLEEP.SYNCS 0x989680 ;  /* 0x009896800000895d */ /* 0x010fea0003900000 */
[----:B------:R-:W4:Y:S02]  /*148b0*/  @!P0 SYNCS.PHASECHK.TRANS64 P0, [R4+URZ+0x19c40], R10 ;  /* 0x019c400a040085a7 */ /* 0x000f24000800007f */
[----:B----4-:R-:W-:Y:S05]  /*148c0*/  @!P0 BRA `(.L_x_11400) ;  /* 0xfffffffc00f08947 */ /* 0x010fea000383ffff */
[----:B------:R-:W-:Y:S05]  /*148d0*/  BRA `(.L_x_11473) ;  /* 0xffffffd400dc7947 */ /* 0x000fea000383ffff */
.L_x_11401:
        /* <DEDUP_REMOVED lines=8> */
.L_x_11475:
[----:B------:R-:W-:Y:S05]  /*14960*/  BSYNC B0 ;  /* 0x0000000000007941 */ /* 0x000fea0003800000 */
.L_x_11474:
        /* <DEDUP_REMOVED lines=8> */
.L_x_11476:
[----:B------:R-:W-:Y:S02]  /*149f0*/  IMAD.MOV.U32 R13, RZ, RZ, R8 ;  /* 0x000000ffff0d7224 */ /* 0x000fe400078e0008 */
[----:B------:R-:W-:Y:S02]  /*14a00*/  IMAD.MOV.U32 R12, RZ, RZ, 0x1 ;  /* 0x00000001ff0c7424 */ /* 0x000fe400078e00ff */
[----:B------:R-:W-:-:S07]  /*14a10*/  IMAD.MOV.U32 R2, RZ, RZ, R14 ;  /* 0x000000ffff027224 */ /* 0x000fce00078e000e */
[----:B------:R-:W-:Y:S05]  /*14a20*/  WARPSYNC.COLLECTIVE R15, `(.L_x_11477) ;  /* 0x000000000f087348 */ /* 0x000fea0003c00000 */
[----:B------:R0:W1:Y:S02]  /*14a30*/  SHFL.IDX P6, R14, R13, R12, R11 ;  /* 0x0000000c0d0e7389 */ /* 0x00006400000c000b */
[----:B01----:R-:W-:Y:S01]  /*14a40*/  ENDCOLLECTIVE ;  /* 0x000000000000791b */ /* 0x003fe20003800000 */
.L_x_11477:
        /* <DEDUP_REMOVED lines=13> */
.L_x_11478:
[----:B------:R-:W-:Y:S01]  /*14b20*/  IMAD.MOV.U32 R2, RZ, RZ, R14 ;  /* 0x000000ffff027224 */ /* 0x000fe200078e000e */
[----:B------:R-:W-:Y:S06]  /*14b30*/  BRA `(.L_x_11479) ;  /* 0xffffffd400d07947 */ /* 0x000fec000383ffff */
.L_x_11406:
[----:B0-----:R0:W4:Y:S02]  /*14b40*/  SYNCS.PHASECHK.TRANS64.TRYWAIT P2, [R2+URZ+0x19c70], R3 ;  /* 0x019c7003020075a7 */ /* 0x001124000804017f */
[----:B----4-:R-:W-:Y:S05]  /*14b50*/  @!P2 NANOSLEEP.SYNCS 0x989680 ;  /* 0x009896800000a95d */ /* 0x010fea0003900000 */
[----:B------:R-:W4:Y:S02]  /*14b60*/  @!P2 SYNCS.PHASECHK.TRANS64 P2, [R2+URZ+0x19c70], R3 ;  /* 0x019c70030200a5a7 */ /* 0x000f24000804007f */
[----:B----4-:R-:W-:Y:S05]  /*14b70*/  @!P2 BRA `(.L_x_11406) ;  /* 0xfffffffc00f0a947 */ /* 0x010fea000383ffff */
[----:B------:R-:W-:Y:S05]  /*14b80*/  BRA `(.L_x_11480) ;  /* 0xffffffd8003c7947 */ /* 0x000fea000383ffff */
.L_x_11408:
[----:B0-----:R0:W2:Y:S02]  /*14b90*/  SYNCS.PHASECHK.TRANS64.TRYWAIT P2, [R2+URZ+0x19c60], R3 ;  /* 0x019c6003020075a7 */ /* 0x0010a4000804017f */
[----:B--2---:R-:W-:Y:S05]  /*14ba0*/  @!P2 NANOSLEEP.SYNCS 0x989680 ;  /* 0x009896800000a95d */ /* 0x004fea0003900000 */
[----:B------:R-:W2:Y:S02]  /*14bb0*/  @!P2 SYNCS.PHASECHK.TRANS64 P2, [R2+URZ+0x19c60], R3 ;  /* 0x019c60030200a5a7 */ /* 0x000ea4000804007f */
[----:B--2---:R-:W-:Y:S05]  /*14bc0*/  @!P2 BRA `(.L_x_11408) ;  /* 0xfffffffc00f0a947 */ /* 0x004fea000383ffff */
[----:B------:R-:W-:Y:S05]  /*14bd0*/  BRA `(.L_x_11481) ;  /* 0xffffffd8004c7947 */ /* 0x000fea000383ffff */
.L_x_11416:
[----:B0-----:R0:W1:Y:S02]  /*14be0*/  SYNCS.PHASECHK.TRANS64.TRYWAIT P2, [R0+URZ+0x19c70], R3 ;  /* 0x019c7003000075a7 */ /* 0x001064000804017f */
[----:B-1----:R-:W-:Y:S05]  /*14bf0*/  @!P2 NANOSLEEP.SYNCS 0x989680 ;  /* 0x009896800000a95d */ /* 0x002fea0003900000 */
[----:B------:R-:W1:Y:S02]  /*14c00*/  @!P2 SYNCS.PHASECHK.TRANS64 P2, [R0+URZ+0x19c70], R3 ;  /* 0x019c70030000a5a7 */ /* 0x000e64000804007f */
[----:B-1----:R-:W-:Y:S05]  /*14c10*/  @!P2 BRA `(.L_x_11416) ;  /* 0xfffffffc00f0a947 */ /* 0x002fea000383ffff */
[----:B------:R-:W-:Y:S05]  /*14c20*/  BRA `(.L_x_11482) ;  /* 0xffffffdc00ec7947 */ /* 0x000fea000383ffff */
.L_x_11418:
[----:B0-----:R0:W1:Y:S02]  /*14c30*/  SYNCS.PHASECHK.TRANS64.TRYWAIT P2, [R0+URZ+0x19c60], R3 ;  /* 0x019c6003000075a7 */ /* 0x001064000804017f */
[----:B-1----:R-:W-:Y:S05]  /*14c40*/  @!P2 NANOSLEEP.SYNCS 0x989680 ;  /* 0x009896800000a95d */ /* 0x002fea0003900000 */
[----:B------:R-:W1:Y:S02]  /*14c50*/  @!P2 SYNCS.PHASECHK.TRANS64 P2, [R0+URZ+0x19c60], R3 ;  /* 0x019c60030000a5a7 */ /* 0x000e64000804007f */
[----:B-1----:R-:W-:Y:S05]  /*14c60*/  @!P2 BRA `(.L_x_11418) ;  /* 0xfffffffc00f0a947 */ /* 0x002fea000383ffff */
[----:B------:R-:W-:Y:S05]  /*14c70*/  BRA `(.L_x_11483) ;  /* 0xffffffdc00f87947 */ /* 0x000fea000383ffff */
.L_x_11425:
[----:B-1----:R1:W2:Y:S02]  /*14c80*/  SYNCS.PHASECHK.TRANS64.TRYWAIT P0, [R5+URZ+0x19c20], R0 ;  /* 0x019c2000050075a7 */ /* 0x0022a4000800017f */
[----:B--2---:R-:W-:Y:S05]  /*14c90*/  @!P0 NANOSLEEP.SYNCS 0x989680 ;  /* 0x009896800000895d */ /* 0x004fea0003900000 */
[----:B------:R-:W2:Y:S02]  /*14ca0*/  @!P0 SYNCS.PHASECHK.TRANS64 P0, [R5+URZ+0x19c20], R0 ;  /* 0x019c2000050085a7 */ /* 0x000ea4000800007f */
[----:B--2---:R-:W-:Y:S05]  /*14cb0*/  @!P0 BRA `(.L_x_11425) ;  /* 0xfffffffc00f08947 */ /* 0x004fea000383ffff */
[----:B------:R-:W-:Y:S05]  /*14cc0*/  BRA `(.L_x_11484) ;  /* 0xffffffe400d47947 */ /* 0x000fea000383ffff */
.L_x_11426:
        /* <DEDUP_REMOVED lines=8> */
[----:B-1----:R-:W-:Y:S05]  /*14d50*/  WARPSYNC.COLLECTIVE R15, `(.L_x_11486) ;  /* 0x000000000f087348 */ /* 0x002fea0003c00000 */
[----:B------:R0:W2:Y:S02]  /*14d60*/  SHFL.IDX P6, R14, R13, R12, R11 ;  /* 0x0000000c0d0e7389 */ /* 0x0000a400000c000b */
[----:B012---:R-:W-:Y:S01]  /*14d70*/  ENDCOLLECTIVE ;  /* 0x000000000000791b */ /* 0x007fe20003800000 */
.L_x_11486:
[----:B------:R-:W-:Y:S05]  /*14d80*/  BSYNC B0 ;  /* 0x0000000000007941 */ /* 0x000fea0003800000 */
.L_x_11485:
[----:B------:R-:W-:Y:S05]  /*14d90*/  BRA `(.L_x_11487) ;  /* 0xffffffe400bc7947 */ /* 0x000fea000383ffff */
.L_x_11429:
[----:B------:R-:W-:Y:S01]  /*14da0*/  BSSY B1, `(.L_x_11488) ;  /* 0x0000006000017945 */ /* 0x000fe20003800000 */
[----:B------:R-:W-:-:S07]  /*14db0*/  IMAD.MOV.U32 R15, RZ, RZ, -0x1 ;  /* 0xffffffffff0f7424 */ /* 0x000fce00078e00ff */
[----:B01----:R-:W-:Y:S05]  /*14dc0*/  WARPSYNC.COLLECTIVE R15, `(.L_x_11489) ;  /* 0x000000000f0c7348 */ /* 0x003fea0003c00000 */
[----:B------:R-:W-:Y:S02]  /*14dd0*/  ELECT P6, UR62, PT ;  /* 0x00000000003e782f */ /* 0x000fe400038c0000 */
[----:B------:R-:W-:Y:S01]  /*14de0*/  MOV R14, UR62 ;  /* 0x0000003e000e7c02 */ /* 0x000fe20008000f00 */
[----:B01----:R-:W-:Y:S10]  /*14df0*/  ENDCOLLECTIVE ;  /* 0x000000000000791b */ /* 0x003ff40003800000 */
.L_x_11489:
[----:B------:R-:W-:Y:S05]  /*14e00*/  BSYNC B1 ;  /* 0x0000000000017941 */ /* 0x000fea0003800000 */
.L_x_11488:
[----:B------:R-:W-:Y:S05]  /*14e10*/  BRA `(.L_x_11490) ;  /* 0xffffffe400b47947 */ /* 0x000fea000383ffff */
.L_x_11431:
[----:B-1----:R1:W2:Y:S02]  /*14e20*/  SYNCS.PHASECHK.TRANS64.TRYWAIT P1, [R3+URZ+0x19c40], R2 ;  /* 0x019c4002030075a7 */ /* 0x0022a4000802017f */
[----:B--2---:R-:W-:Y:S05]  /*14e30*/  @!P1 NANOSLEEP.SYNCS 0x989680 ;  /* 0x009896800000995d */ /* 0x004fea0003900000 */
[----:B------:R-:W2:Y:S02]  /*14e40*/  @!P1 SYNCS.PHASECHK.TRANS64 P1, [R3+URZ+0x19c40], R2 ;  /* 0x019c4002030095a7 */ /* 0x000ea4000802007f */
[----:B--2---:R-:W-:Y:S05]  /*14e50*/  @!P1 BRA `(.L_x_11431) ;  /* 0xfffffffc00f09947 */ /* 0x004fea000383ffff */
[----:B------:R-:W-:Y:S05]  /*14e60*/  BRA `(.L_x_11491) ;  /* 0xffffffe400d47947 */ /* 0x000fea000383ffff */
.L_x_11433:
[----:B--2---:R2:W3:Y:S02]  /*14e70*/  SYNCS.PHASECHK.TRANS64.TRYWAIT P1, [R5+URZ+0x19c40], R0 ;  /* 0x019c4000050075a7 */ /* 0x0044e4000802017f */
[----:B---3--:R-:W-:Y:S05]  /*14e80*/  @!P1 NANOSLEEP.SYNCS 0x989680 ;  /* 0x009896800000995d */ /* 0x008fea0003900000 */
[----:B------:R-:W3:Y:S02]  /*14e90*/  @!P1 SYNCS.PHASECHK.TRANS64 P1, [R5+URZ+0x19c40], R0 ;  /* 0x019c4000050095a7 */ /* 0x000ee4000802007f */
[----:B---3--:R-:W-:Y:S05]  /*14ea0*/  @!P1 BRA `(.L_x_11433) ;  /* 0xfffffffc00f09947 */ /* 0x008fea000383ffff */
[----:B------:R-:W-:Y:S05]  /*14eb0*/  BRA `(.L_x_11492) ;  /* 0xffffffe400e07947 */ /* 0x000fea000383ffff */
.L_x_11435:
[----:B---3--:R3:W4:Y:S02]  /*14ec0*/  SYNCS.PHASECHK.TRANS64.TRYWAIT P1, [R3+URZ+0x19c60], R2 ;  /* 0x019c6002030075a7 */ /* 0x008724000802017f */
[----:B----4-:R-:W-:Y:S05]  /*14ed0*/  @!P1 NANOSLEEP.SYNCS 0x989680 ;  /* 0x009896800000995d */ /* 0x010fea0003900000 */
[----:B------:R-:W4:Y:S02]  /*14ee0*/  @!P1 SYNCS.PHASECHK.TRANS64 P1, [R3+URZ+0x19c60], R2 ;  /* 0x019c6002030095a7 */ /* 0x000f24000802007f */
[----:B----4-:R-:W-:Y:S05]  /*14ef0*/  @!P1 BRA `(.L_x_11435) ;  /* 0xfffffffc00f09947 */ /* 0x010fea000383ffff */
[----:B------:R-:W-:Y:S05]  /*14f00*/  BRA `(.L_x_11493) ;  /* 0xffffffe400dc7947 */ /* 0x000fea000383ffff */
.L_x_11437:
[----:B----4-:R4:W0:Y:S02]  /*14f10*/  SYNCS.PHASECHK.TRANS64.TRYWAIT P1, [R5+URZ+0x19c60], R0 ;  /* 0x019c6000050075a7 */ /* 0x010824000802017f */
[----:B0-----:R-:W-:Y:S05]  /*14f20*/  @!P1 NANOSLEEP.SYNCS 0x989680 ;  /* 0x009896800000995d */ /* 0x001fea0003900000 */
[----:B------:R-:W0:Y:S02]  /*14f30*/  @!P1 SYNCS.PHASECHK.TRANS64 P1, [R5+URZ+0x19c60], R0 ;  /* 0x019c6000050095a7 */ /* 0x000e24000802007f */
[----:B0-----:R-:W-:Y:S05]  /*14f40*/  @!P1 BRA `(.L_x_11437) ;  /* 0xfffffffc00f09947 */ /* 0x001fea000383ffff */
[----:B------:R-:W-:Y:S05]  /*14f50*/  BRA `(.L_x_11494) ;  /* 0xffffffe400d87947 */ /* 0x000fea000383ffff */
.L_x_11439:
[----:B------:R0:W0:Y:S02]  /*14f60*/  SYNCS.PHASECHK.TRANS64.TRYWAIT P1, [R3+URZ+0x19c80], R2 ;  /* 0x019c8002030075a7 */ /* 0x000024000802017f */
[----:B0-----:R-:W-:Y:S05]  /*14f70*/  @!P1 NANOSLEEP.SYNCS 0x989680 ;  /* 0x009896800000995d */ /* 0x001fea0003900000 */
[----:B------:R-:W0:Y:S02]  /*14f80*/  @!P1 SYNCS.PHASECHK.TRANS64 P1, [R3+URZ+0x19c80], R2 ;  /* 0x019c8002030095a7 */ /* 0x000e24000802007f */
[----:B0-----:R-:W-:Y:S05]  /*14f90*/  @!P1 BRA `(.L_x_11439) ;  /* 0xfffffffc00f09947 */ /* 0x001fea000383ffff */
[----:B------:R-:W-:Y:S05]  /*14fa0*/  BRA `(.L_x_11495) ;  /* 0xffffffe400d47947 */ /* 0x000fea000383ffff */
.L_x_11496:
        /* <DEDUP_REMOVED lines=13> */
.L_x_15855:


//--------------------- .text._ZN7cutlass13device_kernelIN5flash11enable_sm90INS1_16FlashAttnFwdSm90INS1_25CollectiveMainloopFwdSm90ILi2EN4cute5tupleIJNS5_1CILi1EEES8_S8_EEENS6_IJNS7_ILi192EEENS7_ILi128EEENS7_ILi96EEEEEELi96ENS_12float_e4m3_tEfNS_4arch4Sm90ELb0ELb1ELb0ELb1ELb1ELb0ELb0ELb1ELb1ELb1ELb0ELb0EEENS1_21CollectiveEpilogueFwdINS6_IJSA_SC_SB_EEES9_NS_10bfloat16_tESG_Li384ELb1ELb1ELb0ELb1EEENS1_36VarlenDynamicPersistentTileSchedulerILi192ELi128ELi384ELi128ELb0ELb1ELb1ELb1ELb0ELb1EEEEEEEEEvNT_6ParamsE --------------------------
	.section	.text._ZN7cutlass13device_kernelIN5flash11enable_sm90INS1_16FlashAttnFwdSm90INS1_25CollectiveMainloopFwdSm90ILi2EN4cute5tupleIJNS5_1CILi1EEES8_S8_EEENS6_IJNS7_ILi192EEENS7_ILi128EEENS7_ILi96EEEEEELi96ENS_12float_e4m3_tEfNS_4arch4Sm90ELb0ELb1ELb0ELb1ELb1ELb0ELb0ELb1ELb1ELb1ELb0ELb0EEENS1_21CollectiveEpilogueFwdINS6_IJSA_SC_SB_EEES9_NS_10bfloat16_tESG_Li384ELb1ELb1ELb0ELb1EEENS1_36VarlenDynamicPersistentTileSchedulerILi192ELi128ELi384ELi128ELb0ELb1ELb1ELb1ELb0ELb1EEEEEEEEEvNT_6ParamsE,"ax",@progbits
	.align	128
.text._ZN7cutlass13device_kernelIN5flash11enable_sm90INS1_16FlashAttnFwdSm90INS1_25CollectiveMainloopFwdSm90ILi2EN4cute5tupleIJNS5_1CILi1EEES8_S8_EEENS6_IJNS7_ILi192EEENS7_ILi128EEENS7_ILi96EEEEEELi96ENS_12float_e4m3_tEfNS_4arch4Sm90ELb0ELb1ELb0ELb1ELb1ELb0ELb0ELb1ELb1ELb1ELb0ELb0EEENS1_21CollectiveEpilogueFwdINS6_IJSA_SC_SB_EEES9_NS_10bfloat16_tESG_Li384ELb1ELb1ELb0ELb1EEENS1_36VarlenDynamicPersistentTileSchedulerILi192ELi128ELi384ELi128ELb0ELb1ELb1ELb1ELb0ELb1EEEEEEEEEvNT_6ParamsE:
        .type           _ZN7cutlass13device_kernelIN5flash11enable_sm90INS1_16FlashAttnFwdSm90INS1_25CollectiveMainloopFwdSm90ILi2EN4cute5tupleIJNS5_1CILi1EEES8_S8_EEENS6_IJNS7_ILi192EEENS7_ILi128EEENS7_ILi96EEEEEELi96ENS_12float_e4m3_tEfNS_4arch4Sm90ELb0ELb1ELb0ELb1ELb1ELb0ELb0ELb1ELb1ELb1ELb0ELb0EEENS1_21CollectiveEpilogueFwdINS6_IJSA_SC_SB_EEES9_NS_10bfloat16_tESG_Li384ELb1ELb1ELb0ELb1EEENS1_36VarlenDynamicPersistentTileSchedulerILi192ELi128ELi384ELi128ELb0ELb1ELb1ELb1ELb0ELb1EEEEEEEEEvNT_6ParamsE,@function
        .size           _ZN7cutlass13device_kernelIN5flash11enable_sm90INS1_16FlashAttnFwdSm90INS1_25CollectiveMainloopFwdSm90ILi2EN4cute5tupleIJNS5_1CILi1EEES8_S8_EEENS6_IJNS7_ILi192EEENS7_ILi128EEENS7_ILi96EEEEEELi96ENS_12float_e4m3_tEfNS_4arch4Sm90ELb0ELb1ELb0ELb1ELb1ELb0ELb0ELb1ELb1ELb1ELb0ELb0EEENS1_21CollectiveEpilogueFwdINS6_IJSA_SC_SB_EEES9_NS_10bfloat16_tESG_Li384ELb1ELb1ELb0ELb1EEENS1_36VarlenDynamicPersistentTileSchedulerILi192ELi128ELi384ELi128ELb0ELb1ELb1ELb1ELb0ELb1EEEEEEEEEvNT_6ParamsE,(.L_x_15856 - _ZN7cutlass13device_kernelIN5flash11enable_sm90INS1_16FlashAttnFwdSm90INS1_25CollectiveMainloopFwdSm90ILi2EN4cute5tupleIJNS5_1CILi1EEES8_S8_EEENS6_IJNS7_ILi192EEENS7_ILi128EEENS7_ILi96EEEEEELi96ENS_12float_e4m3_tEfNS_4arch4Sm90ELb0ELb1ELb0ELb1ELb1ELb0ELb0ELb1ELb1ELb1ELb0ELb0EEENS1_21CollectiveEpilogueFwdINS6_IJSA_SC_SB_EEES9_NS_10bfloat16_tESG_Li384ELb1ELb1ELb0ELb1EEENS1_36VarlenDynamicPersistentTileSchedulerILi192ELi128ELi384ELi128ELb0ELb1ELb1ELb1ELb0ELb1EEEEEEEEEvNT_6ParamsE)
        .other          _ZN7cutlass13device_kernelIN5flash11enable_sm90INS1_16FlashAttnFwdSm90INS1_25CollectiveMainloopFwdSm90ILi2EN4cute5tupleIJNS5_1CILi1EEES8_S8_EEENS6_IJNS7_ILi192EEENS7_ILi128EEENS7_ILi96EEEEEELi96ENS_12float_e4m3_tEfNS_4arch4Sm90ELb0ELb1ELb0ELb1ELb1ELb0ELb0ELb1ELb1ELb1ELb0ELb0EEENS1_21CollectiveEpilogueFwdINS6_IJSA_SC_SB_EEES9_NS_10bfloat16_tESG_Li384ELb1ELb1ELb0ELb1EEENS1_36VarlenDynamicPersistentTileSchedulerILi192ELi128ELi384ELi128ELb0ELb1ELb1ELb1ELb0ELb1EEEEEEEEEvNT_6ParamsE,@"STO_CUDA_ENTRY STV_DEFAULT"
_ZN7cutlass13device_kernelIN5flash11enable_sm90INS1_16FlashAttnFwdSm90INS1_25CollectiveMainloopFwdSm90ILi2EN4cute5tupleIJNS5_1CILi1EEES8_S8_EEENS6_IJNS7_ILi192EEENS7_ILi128EEENS7_ILi96EEEEEELi96ENS_12float_e4m3_tEfNS_4arch4Sm90ELb0ELb1ELb0ELb1ELb1ELb0ELb0ELb1ELb1ELb1ELb0ELb0EEENS1_21CollectiveEpilogueFwdINS6_IJSA_SC_SB_EEES9_NS_10bfloat16_tESG_Li384ELb1ELb1ELb0ELb1EEENS1_36VarlenDynamicPersistentTileSchedulerILi192ELi128ELi384ELi128ELb0ELb1ELb1ELb1ELb0ELb1EEEEEEEEEvNT_6ParamsE:
        /* <DEDUP_REMOVED lines=45> */
.L_x_11497:
        /* <DEDUP_REMOVED lines=22> */
.L_x_11498:
        /* <DEDUP_REMOVED lines=18> */
.L_x_11499:
        /* <DEDUP_REMOVED lines=22> */
.L_x_11500:
        /* <DEDUP_REMOVED lines=24> */
.L_x_11501:
        /* <DEDUP_REMOVED lines=8> */
.L_x_11503:
        /* <DEDUP_REMOVED lines=69> */
.L_x_11603:
        /* <DEDUP_REMOVED lines=13> */
[----:B----4-:R-:W-:Y:S01]  /*0dd0*/  IMAD.U32 R3, RZ, RZ, UR7 ;  /* 0x00000007ff037e24 */ /* 0x010fe2000f8e00ff */
[----:B------:R-:W-:-:S04]  /*0de0*/  @UP1 UIMAD.WIDE UR6, UR50, 0x4, UR8 ;  /* 0x00000004320618a5 */ /* 0x000fc8000f8e0208 */
[----:B--2---:R-:W2:Y:S02]  /*0df0*/  @P0 LDG.E R2, desc[UR54][R2.64] ;  /* 0x0000003602020981 */ /* 0x004ea4000c1e1900 */
        /* <DEDUP_REMOVED lines=15> */
[----:B------:R-:W-:-:S14]  /*0ef0*/  @P2 BRA `(.L_x_11504) ;  /* 0x0000000000382947 */ /* 0x000fdc0003800000 */
        /* <DEDUP_REMOVED lines=14> */
.L_x_11504:
        /* <DEDUP_REMOVED lines=10> */
.L_x_11505:
        /* <DEDUP_REMOVED lines=13> */
.L_x_11506:
        /* <DEDUP_REMOVED lines=42> */
[----:B------:R-:W-:Y:S01]  /*13f0*/  UIMAD UR41, UR5, 0xc0, URZ ;  /* 0x000000c0052978a4 */ /* 0x000fe2000f8e023f */
        /* <DEDUP_REMOVED lines=34> */
.L_x_11508:
[----:B------:R-:W-:-:S11]  /*1620*/  UISETP.NE.AND UP0, UPT, UR5, 0x1, UPT ;  /* 0x000000010500788c */ /* 0x000fd6000bf05270 */
[----:B------:R-:W-:Y:S02]  /*1630*/  @UP0 ULDC.64 UR8, c[0x0][0x9e8] ;  /* 0x00027a0000080ab9 */ /* 0x000fe40000000a00 */
[----:B------:R-:W-:-:S04]  /*1640*/  UIMAD.WIDE.U32 UR6, UR4, UR8, URZ ;  /* 0x00000008040672a5 */ /* 0x000fc8000f8e003f */
[----:B------:R-:W-:-:S12]  /*1650*/  @UP0 USHF.R.U32.HI UR4, URZ, UR9, UR7 ;  /* 0x000000093f040299 */ /* 0x000fd80008011607 */
.L_x_11509:
[----:B------:R-:W-:-:S06]  /*1660*/  UIMAD UR4, UR4, UR5, UR5 ;  /* 0x00000005040472a4 */ /* 0x000fcc000f8e0205 */
[----:B------:R-:W-:-:S07]  /*1670*/  VIMNMX R0, R0, UR4, PT ;  /* 0x0000000400007c48 */ /* 0x000fce000bfe0100 */
.L_x_11507:
        /* <DEDUP_REMOVED lines=32> */
.L_x_11511:
[----:B------:R-:W-:-:S11]  /*1880*/  UISETP.NE.AND UP0, UPT, UR5, 0x1, UPT ;  /* 0x000000010500788c */ /* 0x000fd6000bf05270 */
[----:B------:R-:W-:Y:S02]  /*1890*/  @UP0 ULDC.64 UR10, c[0x0][0x9e8] ;  /* 0x00027a00000a0ab9 */ /* 0x000fe40000000a00 */
[----:B------:R-:W-:-:S04]  /*18a0*/  UIMAD.WIDE.U32 UR6, UR4, UR10, URZ ;  /* 0x0000000a040672a5 */ /* 0x000fc8000f8e003f */
[----:B------:R-:W-:-:S12]  /*18b0*/  @UP0 USHF.R.U32.HI UR4, URZ, UR11, UR7 ;  /* 0x0000000b3f040299 */ /* 0x000fd80008011607 */
.L_x_11512:
[----:B------:R-:W-:-:S04]  /*18c0*/  UIMAD UR4, UR4, UR5, URZ ;  /* 0x00000005040472a4 */ /* 0x000fc8000f8e023f */
[----:B------:R-:W-:-:S04]  /*18d0*/  UISETP.LT.AND UP0, UPT, UR9, UR4, UPT ;  /* 0x000000040900728c */ /* 0x000fc8000bf01270 */
[----:B------:R-:W-:-:S12]  /*18e0*/  USEL UR9, UR9, UR4, !UP0 ;  /* 0x0000000409097287 */ /* 0x000fd8000c000000 */
.L_x_11510:
[----:B------:R-:W-:Y:S01]  /*18f0*/  USHF.R.S32.HI UR4, URZ, 0x1f, UR9 ;  /* 0x0000001f3f047899 */ /* 0x000fe20008011409 */
[----:B------:R-:W-:Y:S02]  /*1900*/  PLOP3.LUT P0, PT, PT, PT, PT, 0x80, 0x0 ;  /* 0x000000000000781c */ /* 0x000fe40003f0f070 */
[----:B------:R-:W-:Y:S02]  /*1910*/  CS2R R2, SRZ ;  /* 0x0000000000027805 */ /* 0x000fe4000001ff00 */
[----:B------:R-:W-:Y:S01]  /*1920*/  CS2R R134, SRZ ;  /* 0x0000000000867805 */ /* 0x000fe2000001ff00 */
[----:B------:R-:W-:Y:S01]  /*1930*/  ULEA.HI UR4, UR4, UR9, URZ, 0x7 ;  /* 0x0000000904047291 */ /* 0x000fe2000f8f383f */
[----:B------:R-:W-:Y:S02]  /*1940*/  CS2R R6, SRZ ;  /* 0x0000000000067805 */ /* 0x000fe4000001ff00 */
[----:B------:R-:W-:Y:S01]  /*1950*/  CS2R R132, SRZ ;  /* 0x0000000000847805 */ /* 0x000fe2000001ff00 */
[----:B------:R-:W-:Y:S01]  /*1960*/  IMAD.MOV.U32 R8, RZ, RZ, RZ ;  /* 0x000000ffff087224 */ /* 0x000fe200078e00ff */
        /* <DEDUP_REMOVED lines=57> */
.L_x_11514:
        /* <DEDUP_REMOVED lines=9> */
.L_x_11711:
[----:B------:R-:W-:Y:S05]  /*1d90*/  @!P0 BRA `(.L_x_11516) ;  /* 0x0000000000048947 */ /* 0x000fea0003800000 */
[----:B------:R-:W-:Y:S01]  /*1da0*/  BPT.TRAP 0x1 ;  /* 0x000000040000795c */ /* 0x000fe20000300000 */
.L_x_11516:
[----:B0-----:R-:W-:Y:S02]  /*1db0*/  IMAD.U32 R3, RZ, RZ, UR36 ;  /* 0x00000024ff037e24 */ /* 0x001fe4000f8e00ff */
[----:B------:R-:W-:-:S03]  /*1dc0*/  IMAD.U32 R0, RZ, RZ, UR47 ;  /* 0x0000002fff007e24 */ /* 0x000fc6000f8e00ff */
[----:B------:R-:W-:Y:S02]  /*1dd0*/  LEA R3, R3, UR46, 0x3 ;  /* 0x0000002e03037c11 */ /* 0x000fe4000f8e18ff */
[----:B------:R-:W-:-:S04]  /*1de0*/  SHF.L.U32 R0, R0, 0x1f, RZ ;  /* 0x0000001f00007819 */ /* 0x000fc800000006ff */
[----:B------:R0:W1:Y:S01]  /*1df0*/  SYNCS.PHASECHK.TRANS64.TRYWAIT P1, [R3+URZ+0x19c30], R0 ;  /* 0x019c3000030075a7 */ /* 0x000062000802017f */
[----:B------:R-:W-:Y:S05]  /*1e00*/  @!P0 BRA `(.L_x_11517) ;  /* 0x0000000000048947 */ /* 0x000fea0003800000 */
[----:B------:R-:W-:Y:S01]  /*1e10*/  BPT.TRAP 0x1 ;  /* 0x000000040000795c */ /* 0x000fe20000300000 */
.L_x_11517:
[----:B-1----:R-:W-:Y:S05]  /*1e20*/  @P1 BRA `(.L_x_11518) ;  /* 0x0000000000081947 */ /* 0x002fea0003800000 */
[----:B------:R-:W1:Y:S02]  /*1e30*/  SYNCS.PHASECHK.TRANS64.TRYWAIT P1, [R3+URZ+0x19c30], R0 ;  /* 0x019c3000030075a7 */ /* 0x000e64000802017f */
[----:B-1----:R-:W-:Y:S05]  /*1e40*/  @!P1 BRA `(.L_x_11519) ;  /* 0x0000013400989947 */ /* 0x002fea0003800000 */
.L_x_11518:
        /* <DEDUP_REMOVED lines=28> */
.L_x_11520:
        /* <DEDUP_REMOVED lines=46> */
.L_x_11523:
[----:B------:R-:W-:Y:S02]  /*22f0*/  ULDC UR6, c[0x0][0x9e4] ;  /* 0x0002790000067ab9 */ /* 0x000fe40000000800 */
[----:B------:R-:W-:-:S05]  /*2300*/  IMAD.U32 R11, RZ, RZ, UR6 ;  /* 0x00000006ff0b7e24 */ /* 0x000fca000f8e00ff */
[----:B------:R-:W-:-:S13]  /*2310*/  ISETP.NE.AND P1, PT, R11, 0x1, PT ;  /* 0x000000010b00780c */ /* 0x000fda0003f25270 */
[----:B------:R-:W0:Y:S02]  /*2320*/  @P1 LDC.64 R12, c[0x0][0x9e8] ;  /* 0x00027a00ff0c1b82 */ /* 0x000e240000000a00 */
[----:B0-----:R-:W-:-:S05]  /*2330*/  @P1 IMAD.HI.U32 R6, R3, R12, RZ ;  /* 0x0000000c03061227 */ /* 0x001fca00078e00ff */
[----:B------:R-:W-:-:S07]  /*2340*/  @P1 SHF.R.U32.HI R3, RZ, R13, R6 ;  /* 0x0000000dff031219 */ /* 0x000fce0000011606 */
.L_x_11524:
[----:B------:R-:W-:Y:S05]  /*2350*/  BSYNC B0 ;  /* 0x0000000000007941 */ /* 0x000fea0003800000 */
.L_x_11522:
[----:B------:R-:W-:-:S04]  /*2360*/  IMAD R3, R3, R11, -R8 ;  /* 0x0000000b03037224 */ /* 0x000fc800078e0a08 */
[----:B------:R-:W-:-:S05]  /*2370*/  IMAD R3, R16, -0x2, R3 ;  /* 0xfffffffe10037824 */ /* 0x000fca00078e0203 */
[----:B------:R-:W-:Y:S02]  /*2380*/  VIADDMNMX R2, R3, R11, R2, PT ;  /* 0x0000000b03027246 */ /* 0x000fe40003800102 */
[----:B------:R-:W-:-:S07]  /*2390*/  VIMNMX R4, R4, R3, !PT ;  /* 0x0000000304047248 */ /* 0x000fce0007fe0100 */
.L_x_11521:
[C---:B------:R-:W-:Y:S01]  /*23a0*/  ISETP.GE.AND P6, PT, R5.reuse, 0xa, PT ;  /* 0x0000000a0500780c */ /* 0x040fe20003fc6270 */
[----:B------:R-:W0:Y:S01]  /*23b0*/  SHFL.IDX PT, R0, R0, 0x1, 0x1c1f ;  /* 0x003c1f0000007f89 */ /* 0x000e2200000e0000 */
[C---:B------:R-:W-:Y:S01]  /*23c0*/  ISETP.GE.AND P1, PT, R5.reuse, 0x2, PT ;  /* 0x000000020500780c */ /* 0x040fe20003f26270 */
[----:B------:R-:W-:Y:S01]  /*23d0*/  UISETP.NE.AND UP0, UPT, UR52, URZ, UPT ;  /* 0x0000003f3400728c */ /* 0x000fe2000bf05270 */
        /* <DEDUP_REMOVED lines=11> */
[C---:B------:R-:W-:Y:S02]  /*2490*/  ISETP.GT.AND P4, PT, R4.reuse, 0x9, !P6 ;  /* 0x000000090400780c */ /* 0x040fe40007784270 */
        /* <DEDUP_REMOVED lines=165> */
[----:B------:R-:W-:Y:S01]  /*2ef0*/  ISETP.GT.AND P6, PT, R4, 0x79, !P6 ;  /* 0x000000790400780c */ /* 0x000fe200077c4270 */
[----:B0-----:R-:W-:-:S03]  /*2f00*/  IMAD.IADD R4, R9, 0x1, R0 ;  /* 0x0000000109047824 */ /* 0x001fc600078e0200 */
        /* <DEDUP_REMOVED lines=19> */
.L_x_11527:
[----:B------:R-:W-:Y:S02]  /*3040*/  ULDC UR6, c[0x0][0x9e4] ;  /* 0x0002790000067ab9 */ /* 0x000fe40000000800 */
[----:B------:R-:W-:-:S05]  /*3050*/  IMAD.U32 R6, RZ, RZ, UR6 ;  /* 0x00000006ff067e24 */ /* 0x000fca000f8e00ff */
[----:B------:R-:W-:-:S13]  /*3060*/  ISETP.NE.AND P6, PT, R6, 0x1, PT ;  /* 0x000000010600780c */ /* 0x000fda0003fc5270 */
[----:B------:R-:W0:Y:S02]  /*3070*/  @P6 LDC.64 R10, c[0x0][0x9e8] ;  /* 0x00027a00ff0a6b82 */ /* 0x000e240000000a00 */
[----:B0-----:R-:W-:-:S05]  /*3080*/  @P6 IMAD.HI.U32 R0, R5, R10, RZ ;  /* 0x0000000a05006227 */ /* 0x001fca00078e00ff */
[----:B------:R-:W-:-:S07]  /*3090*/  @P6 SHF.R.U32.HI R5, RZ, R11, R0 ;  /* 0x0000000bff056219 */ /* 0x000fce0000011600 */
.L_x_11528:
[----:B------:R-:W-:Y:S05]  /*30a0*/  BSYNC B0 ;  /* 0x0000000000007941 */ /* 0x000fea0003800000 */
.L_x_11526:
[----:B------:R-:W-:-:S04]  /*30b0*/  IMAD R5, R5, R6, -R8 ;  /* 0x0000000605057224 */ /* 0x000fc800078e0a08 */
[----:B------:R-:W-:-:S05]  /*30c0*/  IMAD R5, R16, -0x2, R5 ;  /* 0xfffffffe10057824 */ /* 0x000fca00078e0205 */
[----:B------:R-:W-:Y:S02]  /*30d0*/  VIADDMNMX R2, R5, R6, R2, PT ;  /* 0x0000000605027246 */ /* 0x000fe40003800102 */
[----:B------:R-:W-:-:S07]  /*30e0*/  VIMNMX R4, R4, R5, !PT ;  /* 0x0000000504047248 */ /* 0x000fce0007fe0100 */
.L_x_11525:
[----:B------:R-:W-:Y:S01]  /*30f0*/  ISETP.GT.AND P1, PT, R4, 0x1, !P1 ;  /* 0x000000010400780c */ /* 0x000fe20004f24270 */
[----:B------:R-:W-:Y:S01]  /*3100*/  UISETP.NE.AND UP1, UPT, UR53, URZ, UPT ;  /* 0x0000003f3500728c */ /* 0x000fe2000bf25270 */
[----:B------:R-:W-:Y:S01]  /*3110*/  LOP3.LUT P6, RZ, R23, 0x4, RZ, 0xc0, !PT ;  /* 0x0000000417ff7812 */ /* 0x000fe200078cc0ff */
[----:B------:R-:W-:Y:S01]  /*3120*/  UISETP.NE.AND UP0, UPT, UR52, URZ, UPT ;  /* 0x0000003f3400728c */ /* 0x000fe2000bf05270 */
[----:B------:R-:W-:Y:S01]  /*3130*/  ISETP.LT.OR P1, PT, R2, 0x2, P1 ;  /* 0x000000020200780c */ /* 0x000fe20000f21670 */
[----:B------:R-:W-:Y:S01]  /*3140*/  UMOV UR10, UR41 ;  /* 0x00000029000a7c82 */ /* 0x000fe20008000000 */
[----:B------:R-:W-:Y:S02]  /*3150*/  FMNMX.FTZ R5, R3, R25, !PT ;  /* 0x0000001903057209 */ /* 0x000fe40007810000 */
[----:B------:R-:W-:Y:S02]  /*3160*/  FSEL R27, R27, -INF , !P1 ;  /* 0xff8000001b1b7808 */ /* 0x000fe40004800000 */
[----:B------:R-:W-:-:S02]  /*3170*/  ISETP.GT.AND P1, PT, R4, 0x9, !P6 ;  /* 0x000000090400780c */ /* 0x000fc40007724270 */
[----:B------:R-:W-:Y:S01]  /*3180*/  FMNMX.FTZ R0, R28, R5, !PT ;  /* 0x000000051c007209 */ /* 0x000fe20007810000 */
[----:B------:R-:W-:Y:S01]  /*3190*/  @UP1 ULDC UR6, c[0x0][0x44c] ;  /* 0x0001130000061ab9 */ /* 0x000fe20000000800 */
[----:B------:R-:W-:Y:S01]  /*31a0*/  ISETP.LT.OR P1, PT, R2, 0xa, P1 ;  /* 0x0000000a0200780c */ /* 0x000fe20000f21670 */
[----:B------:R-:W-:Y:S01]  /*31b0*/  UIMAD.WIDE.U32 UR6, UR41, UR6, URZ ;  /* 0x00000006290672a5 */ /* 0x000fe2000f8e003f */
[----:B------:R-:W-:Y:S01]  /*31c0*/  FMNMX.FTZ R5, R29, R0, !PT ;  /* 0x000000001d057209 */ /* 0x000fe20007810000 */
[----:B------:R-:W-:Y:S01]  /*31d0*/  @UP1 ULDC UR11, c[0x0][0x450] ;  /* 0x00011400000b1ab9 */ /* 0x000fe20000000800 */
[----:B------:R-:W-:Y:S01]  /*31e0*/  FSEL R31, R31, -INF , !P1 ;  /* 0xff8000001f1f7808 */ /* 0x000fe20004800000 */
[----:B------:R-:W-:Y:S01]  /*31f0*/  @UP1 USHF.R.U32.HI UR10, URZ, UR11, UR7 ;  /* 0x0000000b3f0a1299 */ /* 0x000fe20008011607 */
[----:B------:R-:W-:Y:S02]  /*3200*/  LOP3.LUT P1, RZ, R23, 0x8, RZ, 0xc0, !PT ;  /* 0x0000000817ff7812 */ /* 0x000fe4000782c0ff */
[----:B------:R-:W-:Y:S01]  /*3210*/  FMNMX.FTZ R0, R32, R5, !PT ;  /* 0x0000000520007209 */ /* 0x000fe20007810000 */
[----:B------:R-:W-:Y:S01]  /*3220*/  UIADD3 UR56, UR56, UR10, URZ ;  /* 0x0000000a38387290 */ /* 0x000fe2000fffe03f */
[----:B------:R-:W-:-:S02]  /*3230*/  ISETP.GT.AND P1, PT, R4, 0x10, !P1 ;  /* 0x000000100400780c */ /* 0x000fc40004f24270 */
[----:B------:R-:W-:Y:S01]  /*3240*/  FMNMX.FTZ R5, R33, R0, !PT ;  /* 0x0000000021057209 */ /* 0x000fe20007810000 */
[----:B------:R-:W-:Y:S01]  /*3250*/  UIADD3 UR14, UR56, UR14, URZ ;  /* 0x0000000e380e7290 */ /* 0x000fe2000fffe03f */
[----:B------:R-:W-:Y:S02]  /*3260*/  ISETP.LT.OR P1, PT, R2, 0x11, P1 ;  /* 0x000000110200780c */ /* 0x000fe40000f21670 */
[----:B------:R-:W-:Y:S02]  /*3270*/  ISETP.GT.AND P2, PT, R4, 0x8, !P2 ;  /* 0x000000080400780c */ /* 0x000fe40005744270 */
[----:B------:R-:W-:Y:S02]  /*3280*/  FSEL R34, R34, -INF , !P1 ;  /* 0xff80000022227808 */ /* 0x000fe40004800000 */
[----:B------:R-:W-:Y:S02]  /*3290*/  LOP3.LUT P1, RZ, R23, 0x10, RZ, 0xc0, !PT ;  /* 0x0000001017ff7812 */ /* 0x000fe4000782c0ff */
[----:B------:R-:W-:-:S02]  /*32a0*/  FMNMX.FTZ R0, R36, R5, !PT ;  /* 0x0000000524007209 */ /* 0x000fc40007810000 */
[----:B------:R-:W-:Y:S02]  /*32b0*/  ISETP.GT.AND P1, PT, R4, 0x11, !P1 ;  /* 0x000000110400780c */ /* 0x000fe40004f24270 */
[C---:B------:R-:W-:Y:S02]  /*32c0*/  ISETP.LT.OR P2, PT, R2.reuse, 0x9, P2 ;  /* 0x000000090200780c */ /* 0x040fe40001741670 */
[----:B------:R-:W-:Y:S02]  /*32d0*/  ISETP.LT.OR P1, PT, R2, 0x12, P1 ;  /* 0x000000120200780c */ /* 0x000fe40000f21670 */
[----:B------:R-:W-:Y:S02]  /*32e0*/  FMNMX.FTZ R5, R37, R0, !PT ;  /* 0x0000000025057209 */ /* 0x000fe40007810000 */
[----:B------:R-:W-:Y:S02]  /*32f0*/  FSEL R35, R35, -INF , !P1 ;  /* 0xff80000023237808 */ /* 0x000fe40004800000 */
[----:B------:R-:W-:-:S02]  /*3300*/  LOP3.LUT P1, RZ, R23, 0x2000000, RZ, 0xc0, !PT ;  /* 0x0200000017ff7812 */ /* 0x000fc4000782c0ff */
[----:B------:R-:W-:Y:S02]  /*3310*/  FSEL R30, R30, -INF , !P2 ;  /* 0xff8000001e1e7808 */ /* 0x000fe40005000000 */
[----:B------:R-:W-:Y:S02]  /*3320*/  ISETP.GT.AND P1, PT, R4, 0x18, !P1 ;  /* 0x000000180400780c */ /* 0x000fe40004f24270 */
[----:B------:R-:W-:Y:S02]  /*3330*/  LOP3.LUT P2, RZ, R23, 0x40000, RZ, 0xc0, !PT ;  /* 0x0004000017ff7812 */ /* 0x000fe4000784c0ff */
[----:B------:R-:W-:Y:S02]  /*3340*/  ISETP.LT.OR P1, PT, R2, 0x19, P1 ;  /* 0x000000190200780c */ /* 0x000fe40000f21670 */
[----:B------:R-:W-:Y:S02]  /*3350*/  FMNMX.FTZ R0, R40, R5, !PT ;  /* 0x0000000528007209 */ /* 0x000fe40007810000 */
[----:B------:R-:W-:-:S02]  /*3360*/  FSEL R38, R38, -INF , !P1 ;  /* 0xff80000026267808 */ /* 0x000fc40004800000 */
[----:B------:R-:W-:Y:S02]  /*3370*/  LOP3.LUT P1, RZ, R23, 0x1000000, RZ, 0xc0, !PT ;  /* 0x0100000017ff7812 */ /* 0x000fe4000782c0ff */
[----:B------:R-:W-:Y:S02]  /*3380*/  FMNMX.FTZ R5, R41, R0, !PT ;  /* 0x0000000029057209 */ /* 0x000fe40007810000 */
        /* <DEDUP_REMOVED lines=55> */
[----:B------:R-:W-:Y:S01]  /*3700*/  LOP3.LUT P2, RZ, R23, 0x80, RZ, 0xc0, !PT ;  /* 0x0000008017ff7812 */ /* 0x000fe2000784c0ff */
[----:B------:R-:W0:Y:S01]  /*3710*/  SHFL.BFLY PT, R0, R5, 0x2, 0x1f ;  /* 0x0c401f0005007f89 */ /* 0x000e2200000e0000 */
[----:B------:R-:W-:Y:S02]  /*3720*/  FSEL R55, R55, -INF , !P1 ;  /* 0xff80000037377808 */ /* 0x000fe40004800000 */
[----:B------:R-:W-:-:S02]  /*3730*/  LOP3.LUT P1, RZ, R23, 0x8000, RZ, 0xc0, !PT ;  /* 0x0000800017ff7812 */ /* 0x000fc4000782c0ff */
[----:B------:R-:W-:Y:S02]  /*3740*/  LOP3.LUT P6, RZ, R23, 0x40, RZ, 0xc0, !PT ;  /* 0x0000004017ff7812 */ /* 0x000fe400078cc0ff */
[C---:B------:R-:W-:Y:S02]  /*3750*/  ISETP.GT.AND P1, PT, R4.reuse, 0x40, !P1 ;  /* 0x000000400400780c */ /* 0x040fe40004f24270 */
[----:B------:R-:W-:Y:S02]  /*3760*/  ISETP.GT.AND P3, PT, R4, 0x70, !P3 ;  /* 0x000000700400780c */ /* 0x000fe40005f64270 */
[----:B------:R-:W-:Y:S02]  /*3770*/  ISETP.LT.OR P1, PT, R2, 0x41, P1 ;  /* 0x000000410200780c */ /* 0x000fe40000f21670 */
[----:B------:R-:W-:Y:S02]  /*3780*/  ISETP.GT.AND P4, PT, R4, 0x71, !P4 ;  /* 0x000000710400780c */ /* 0x000fe40006784270 */
[----:B------:R-:W-:-:S02]  /*3790*/  FSEL R58, R58, -INF , !P1 ;  /* 0xff8000003a3a7808 */ /* 0x000fc40004800000 */
[----:B------:R-:W-:Y:S02]  /*37a0*/  LOP3.LUT P1, RZ, R23, 0x4000, RZ, 0xc0, !PT ;  /* 0x0000400017ff7812 */ /* 0x000fe4000782c0ff */
[C---:B------:R-:W-:Y:S02]  /*37b0*/  ISETP.GT.AND P5, PT, R4.reuse, 0x78, !P5 ;  /* 0x000000780400780c */ /* 0x040fe40006fa4270 */
[----:B------:R-:W-:Y:S02]  /*37c0*/  ISETP.GT.AND P1, PT, R4, 0x41, !P1 ;  /* 0x000000410400780c */ /* 0x000fe40004f24270 */
[C---:B------:R-:W-:Y:S02]  /*37d0*/  ISETP.LT.OR P3, PT, R2.reuse, 0x71, P3 ;  /* 0x000000710200780c */ /* 0x040fe40001f61670 */
[----:B------:R-:W-:Y:S02]  /*37e0*/  ISETP.LT.OR P1, PT, R2, 0x42, P1 ;  /* 0x000000420200780c */ /* 0x000fe40000f21670 */
[----:B0-----:R-:W-:-:S02]  /*37f0*/  FMNMX.FTZ R6, R5, R0, !PT ;  /* 0x0000000005067209 */ /* 0x001fc40007810000 */
[----:B------:R-:W-:Y:S02]  /*3800*/  FSEL R59, R59, -INF , !P1 ;  /* 0xff8000003b3b7808 */ /* 0x000fe40004800000 */
[----:B------:R-:W-:Y:S01]  /*3810*/  LOP3.LUT P1, RZ, R23, 0x2000, RZ, 0xc0, !PT ;  /* 0x0000200017ff7812 */ /* 0x000fe2000782c0ff */
[----:B------:R-:W0:Y:S01]  /*3820*/  SHFL.BFLY PT, R7, R6, 0x1, 0x1f ;  /* 0x0c201f0006077f89 */ /* 0x000e2200000e0000 */
[----:B------:R-:W-:Y:S02]  /*3830*/  ISETP.LT.OR P4, PT, R2, 0x72, P4 ;  /* 0x000000720200780c */ /* 0x000fe40002781670 */
[----:B------:R-:W-:Y:S02]  /*3840*/  ISETP.GT.AND P1, PT, R4, 0x48, !P1 ;  /* 0x000000480400780c */ /* 0x000fe40004f24270 */
[----:B------:R-:W-:Y:S02]  /*3850*/  FSEL R82, R82, -INF , !P3 ;  /* 0xff80000052527808 */ /* 0x000fe40005800000 */
[----:B------:R-:W-:-:S02]  /*3860*/  ISETP.LT.OR P1, PT, R2, 0x49, P1 ;  /* 0x000000490200780c */ /* 0x000fc40000f21670 */
[----:B------:R-:W-:Y:S02]  /*3870*/  ISETP.LT.OR P5, PT, R2, 0x79, P5 ;  /* 0x000000790200780c */ /* 0x000fe40002fa1670 */
[----:B------:R-:W-:Y:S02]  /*3880*/  FSEL R62, R62, -INF , !P1 ;  /* 0xff8000003e3e7808 */ /* 0x000fe40004800000 */
[----:B------:R-:W-:Y:S02]  /*3890*/  LOP3.LUT P1, RZ, R23, 0x1000, RZ, 0xc0, !PT ;  /* 0x0000100017ff7812 */ /* 0x000fe4000782c0ff */
[----:B------:R-:W-:Y:S02]  /*38a0*/  FSEL R83, R83, -INF , !P4 ;  /* 0xff80000053537808 */ /* 0x000fe40006000000 */
[----:B------:R-:W-:Y:S02]  /*38b0*/  ISETP.GT.AND P1, PT, R4, 0x49, !P1 ;  /* 0x000000490400780c */ /* 0x000fe40004f24270 */
[----:B------:R-:W-:-:S02]  /*38c0*/  FSEL R86, R86, -INF , !P5 ;  /* 0xff80000056567808 */ /* 0x000fc40006800000 */
[----:B------:R-:W-:Y:S02]  /*38d0*/  ISETP.LT.OR P1, PT, R2, 0x4a, P1 ;  /* 0x0000004a0200780c */ /* 0x000fe40000f21670 */
[----:B0-----:R-:W-:Y:S01]  /*38e0*/  FMNMX.FTZ R0, R6, R7, !PT ;  /* 0x0000000706007209 */ /* 0x001fe20007810000 */
[----:B------:R-:W-:Y:S01]  /*38f0*/  IMAD.U32 R7, RZ, RZ, UR43 ;  /* 0x0000002bff077e24 */ /* 0x000fe2000f8e00ff */
        /* <DEDUP_REMOVED lines=40> */
[----:B------:R-:W-:-:S01]  /*3b80*/  FFMA.FTZ R57, R57, UR43, -R20 ;  /* 0x0000002b39397c23 */ /* 0x000fc20008010814 */
[----:B------:R-:W-:Y:S01]  /*3b90*/  LOP3.LUT P1, RZ, R23, 0x4000000, RZ, 0xc0, !PT ;  /* 0x0400000017ff7812 */ /* 0x000fe2000782c0ff */
[----:B------:R-:W-:-:S01]  /*3ba0*/  FFMA.FTZ R3, R3, UR43, -R20 ;  /* 0x0000002b03037c23 */ /* 0x000fc20008010814 */
        /* <DEDUP_REMOVED lines=18> */
[----:B------:R-:W-:Y:S01]  /*3cd0*/  FSEL R87, R87, -INF , !P6 ;  /* 0xff80000057577808 */ /* 0x000fe20007000000 */
[--C-:B------:R-:W-:Y:S01]  /*3ce0*/  FFMA.FTZ R33, R64, UR43, -R20.reuse ;  /* 0x0000002b40217c23 */ /* 0x100fe20008010814 */
[----:B------:R-:W-:Y:S01]  /*3cf0*/  FMNMX.FTZ R12, R38, R9, !PT ;  /* 0x00000009260c7209 */ /* 0x000fe20007810000 */
[--C-:B------:R-:W-:Y:S01]  /*3d00*/  FFMA.FTZ R52, R52, UR43, -R20.reuse ;  /* 0x0000002b34347c23 */ /* 0x100fe20008010814 */
[----:B------:R-:W-:-:S01]  /*3d10*/  FFMA.FTZ R56, R56, UR43, -R20 ;  /* 0x0000002b38387c23 */ /* 0x000fc20008010814 */
[----:B------:R-:W-:Y:S01]  /*3d20*/  FFMA.FTZ R72, R72, UR43, -R20 ;  /* 0x0000002b48487c23 */ /* 0x000fe20008010814 */
[----:B------:R-:W-:Y:S01]  /*3d30*/  FMNMX.FTZ R11, R39, R12, !PT ;  /* 0x0000000c270b7209 */ /* 0x000fe20007810000 */
[----:B------:R-:W-:Y:S01]  /*3d40*/  MUFU.EX2 R3, R3 ;  /* 0x0000000300037308 */ /* 0x000fe20000000800 */
[----:B0-----:R-:W-:-:S02]  /*3d50*/  IMAD.U32 R57, RZ, RZ, UR43 ;  /* 0x0000002bff397e24 */ /* 0x001fc4000f8e00ff */
[--C-:B------:R-:W-:Y:S01]  /*3d60*/  FFMA.FTZ R12, R37, UR43, -R20.reuse ;  /* 0x0000002b250c7c23 */ /* 0x100fe20008010814 */
[----:B------:R-:W-:Y:S01]  /*3d70*/  FMNMX.FTZ R14, R42, R11, !PT ;  /* 0x0000000b2a0e7209 */ /* 0x000fe20007810000 */
[----:B------:R-:W-:-:S03]  /*3d80*/  FFMA.FTZ R37, R68, UR43, -R20 ;  /* 0x0000002b44257c23 */ /* 0x000fc60008010814 */
[----:B------:R-:W-:Y:S01]  /*3d90*/  FMNMX.FTZ R11, R43, R14, !PT ;  /* 0x0000000e2b0b7209 */ /* 0x000fe20007810000 */
[----:B------:R-:W-:Y:S03]  /*3da0*/  MUFU.EX2 R5, R5 ;  /* 0x0000000500057308 */ /* 0x000fe60000000800 */
[----:B------:R-:W-:-:S04]  /*3db0*/  FMNMX.FTZ R14, R46, R11, !PT ;  /* 0x0000000b2e0e7209 */ /* 0x000fc80007810000 */
[----:B------:R-:W-:Y:S01]  /*3dc0*/  FMNMX.FTZ R13, R47, R14, !PT ;  /* 0x0000000e2f0d7209 */ /* 0x000fe20007810000 */
[----:B------:R-:W-:-:S01]  /*3dd0*/  FFMA.FTZ R14, R41, UR43, -R20 ;  /* 0x0000002b290e7c23 */ /* 0x000fc20008010814 */
[----:B------:R-:W0:Y:S02]  /*3de0*/  MUFU.EX2 R8, R8 ;  /* 0x0000000800087308 */ /* 0x000e240000000800 */
[----:B------:R-:W-:-:S04]  /*3df0*/  FMNMX.FTZ R24, R50, R13, !PT ;  /* 0x0000000d32187209 */ /* 0x000fc80007810000 */
[----:B------:R-:W-:Y:S02]  /*3e00*/  FMNMX.FTZ R13, R51, R24, !PT ;  /* 0x00000018330d7209 */ /* 0x000fe40007810000 */
[----:B------:R-:W-:Y:S02]  /*3e10*/  MUFU.EX2 R10, R10 ;  /* 0x0000000a000a7308 */ /* 0x000fe40000000800 */
[----:B------:R-:W-:-:S04]  /*3e20*/  FMNMX.FTZ R24, R54, R13, !PT ;  /* 0x0000000d36187209 */ /* 0x000fc80007810000 */
[----:B------:R-:W-:Y:S01]  /*3e30*/  FMNMX.FTZ R15, R55, R24, !PT ;  /* 0x00000018370f7209 */ /* 0x000fe20007810000 */
[----:B------:R-:W-:-:S01]  /*3e40*/  FFMA.FTZ R24, R45, UR43, -R20 ;  /* 0x0000002b2d187c23 */ /* 0x000fc20008010814 */
[----:B------:R1:W-:Y:S01]  /*3e50*/  MUFU.EX2 R9, R36 ;  /* 0x0000002400097308 */ /* 0x0003e20000000800 */
[----:B0-----:R-:W-:Y:S01]  /*3e60*/  F2FP.SATFINITE.E4M3.F32.PACK_AB_MERGE_C R148, R8, R5, RZ ;  /* 0x000000050894723e */ /* 0x001fe200048070ff */
[----:B------:R-:W-:Y:S01]  /*3e70*/  FFMA.FTZ R45, R76, UR43, -R20 ;  /* 0x0000002b4c2d7c23 */ /* 0x000fe20008010814 */
[----:B------:R-:W-:Y:S02]  /*3e80*/  FMNMX.FTZ R28, R58, R15, !PT ;  /* 0x0000000f3a1c7209 */ /* 0x000fe40007810000 */
[----:B------:R-:W-:Y:S02]  /*3e90*/  F2FP.SATFINITE.E4M3.F32.PACK_AB_MERGE_C R148, R6, R3, R148 ;  /* 0x000000030694723e */ /* 0x000fe40004807094 */
[----:B------:R-:W-:Y:S01]  /*3ea0*/  FMNMX.FTZ R15, R59, R28, !PT ;  /* 0x0000001c3b0f7209 */ /* 0x000fe20007810000 */
[----:B------:R0:W-:Y:S01]  /*3eb0*/  MUFU.EX2 R11, R40 ;  /* 0x00000028000b7308 */ /* 0x0001e20000000800 */
[----:B-1----:R-:W-:-:S02]  /*3ec0*/  FFMA.FTZ R36, R61, UR43, -R20 ;  /* 0x0000002b3d247c23 */ /* 0x002fc40008010814 */
[----:B------:R-:W-:-:S04]  /*3ed0*/  FMNMX.FTZ R28, R62, R15, !PT ;  /* 0x0000000f3e1c7209 */ /* 0x000fc80007810000 */
[----:B------:R-:W-:Y:S01]  /*3ee0*/  FMNMX.FTZ R21, R63, R28, !PT ;  /* 0x0000001c3f157209 */ /* 0x000fe20007810000 */
[----:B------:R-:W1:Y:S01]  /*3ef0*/  MUFU.EX2 R12, R12 ;  /* 0x0000000c000c7308 */ /* 0x000e620000000800 */
[----:B0-----:R-:W-:-:S01]  /*3f00*/  FFMA.FTZ R40, R65, UR43, -R20 ;  /* 0x0000002b41287c23 */ /* 0x001fc20008010814 */
[--C-:B------:R-:W-:Y:S01]  /*3f10*/  FFMA.FTZ R28, R49, UR43, -R20.reuse ;  /* 0x0000002b311c7c23 */ /* 0x100fe20008010814 */
[----:B------:R-:W-:Y:S01]  /*3f20*/  FMNMX.FTZ R32, R66, R21, !PT ;  /* 0x0000001542207209 */ /* 0x000fe20007810000 */
[----:B------:R-:W-:-:S03]  /*3f30*/  FFMA.FTZ R49, R80, UR43, -R20 ;  /* 0x0000002b50317c23 */ /* 0x000fc60008010814 */
[----:B------:R-:W-:Y:S01]  /*3f40*/  FMNMX.FTZ R21, R67, R32, !PT ;  /* 0x0000002043157209 */ /* 0x000fe20007810000 */
[----:B------:R0:W-:Y:S03]  /*3f50*/  MUFU.EX2 R13, R44 ;  /* 0x0000002c000d7308 */ /* 0x0001e60000000800 */
[----:B------:R-:W-:-:S04]  /*3f60*/  FMNMX.FTZ R32, R70, R21, !PT ;  /* 0x0000001546207209 */ /* 0x000fc80007810000 */
[----:B------:R-:W-:Y:S01]  /*3f70*/  FMNMX.FTZ R25, R71, R32, !PT ;  /* 0x0000002047197209 */ /* 0x000fe20007810000 */
[----:B------:R-:W-:-:S01]  /*3f80*/  FFMA.FTZ R32, R53, UR43, -R20 ;  /* 0x0000002b35207c23 */ /* 0x000fc20008010814 */
[----:B------:R-:W-:Y:S01]  /*3f90*/  MUFU.EX2 R14, R14 ;  /* 0x0000000e000e7308 */ /* 0x000fe20000000800 */
[----:B0-----:R-:W-:-:S01]  /*3fa0*/  FFMA.FTZ R44, R69, UR43, -R20 ;  /* 0x0000002b452c7c23 */ /* 0x001fc20008010814 */
[----:B------:R-:W-:Y:S02]  /*3fb0*/  FMNMX.FTZ R4, R74, R25, !PT ;  /* 0x000000194a047209 */ /* 0x000fe40007810000 */
[----:B-1----:R-:W-:Y:S02]  /*3fc0*/  F2FP.SATFINITE.E4M3.F32.PACK_AB_MERGE_C R150, R12, R9, RZ ;  /* 0x000000090c96723e */ /* 0x002fe400048070ff */
[----:B------:R-:W-:Y:S02]  /*3fd0*/  FMNMX.FTZ R25, R75, R4, !PT ;  /* 0x000000044b197209 */ /* 0x000fe40007810000 */
[----:B------:R-:W0:Y:S01]  /*3fe0*/  MUFU.EX2 R24, R24 ;  /* 0x0000001800187308 */ /* 0x000e220000000800 */
[----:B------:R-:W-:-:S02]  /*3ff0*/  F2FP.SATFINITE.E4M3.F32.PACK_AB_MERGE_C R150, R10, R7, R150 ;  /* 0x000000070a96723e */ /* 0x000fc40004807096 */
[----:B------:R-:W-:-:S04]  /*4000*/  FMNMX.FTZ R4, R78, R25, !PT ;  /* 0x000000194e047209 */ /* 0x000fc80007810000 */
[----:B------:R-:W-:Y:S01]  /*4010*/  FMNMX.FTZ R29, R79, R4, !PT ;  /* 0x000000044f1d7209 */ /* 0x000fe20007810000 */
[----:B------:R1:W-:Y:S03]  /*4020*/  MUFU.EX2 R15, R48 ;  /* 0x00000030000f7308 */ /* 0x0003e60000000800 */
[----:B------:R-:W-:-:S04]  /*4030*/  FMNMX.FTZ R4, R82, R29, !PT ;  /* 0x0000001d52047209 */ /* 0x000fc80007810000 */
[----:B------:R-:W-:Y:S01]  /*4040*/  FMNMX.FTZ R29, R83, R4, !PT ;  /* 0x00000004531d7209 */ /* 0x000fe20007810000 */
[----:B------:R-:W-:Y:S01]  /*4050*/  MUFU.EX2 R28, R28 ;  /* 0x0000001c001c7308 */ /* 0x000fe20000000800 */
[----:B0-----:R-:W-:Y:S01]  /*4060*/  F2FP.SATFINITE.E4M3.F32.PACK_AB_MERGE_C R144, R24, R13, RZ ;  /* 0x0000000d1890723e */ /* 0x001fe200048070ff */
[----:B-1----:R-:W-:Y:S01]  /*4070*/  FFMA.FTZ R48, R73, UR43, -R20 ;  /* 0x0000002b49307c23 */ /* 0x002fe20008010814 */
[----:B------:R-:W-:Y:S02]  /*4080*/  FMNMX.FTZ R4, R86, R29, !PT ;  /* 0x0000001d56047209 */ /* 0x000fe40007810000 */
[----:B------:R-:W-:Y:S02]  /*4090*/  F2FP.SATFINITE.E4M3.F32.PACK_AB_MERGE_C R144, R14, R11, R144 ;  /* 0x0000000b0e90723e */ /* 0x000fe40004807090 */
[----:B------:R-:W-:Y:S01]  /*40a0*/  FMNMX.FTZ R4, R87, R4, !PT ;  /* 0x0000000457047209 */ /* 0x000fe20007810000 */
[----:B------:R-:W-:Y:S04]  /*40b0*/  MUFU.EX2 R29, R60 ;  /* 0x0000003c001d7308 */ /* 0x000fe80000000800 */
[----:B------:R-:W0:Y:S04]  /*40c0*/  SHFL.BFLY PT, R41, R4, 0x2, 0x1f ;  /* 0x0c401f0004297f89 */ /* 0x000e2800000e0000 */
[----:B------:R1:W-:Y:S08]  /*40d0*/  MUFU.EX2 R21, R52 ;  /* 0x0000003400157308 */ /* 0x0003f00000000800 */
[----:B------:R-:W-:Y:S01]  /*40e0*/  MUFU.EX2 R32, R32 ;  /* 0x0000002000207308 */ /* 0x000fe20000000800 */
[----:B-1----:R-:W-:-:S07]  /*40f0*/  FFMA.FTZ R52, R77, UR43, -R20 ;  /* 0x0000002b4d347c23 */ /* 0x002fce0008010814 */
        /* <DEDUP_REMOVED lines=8> */
[----:B-1----:R-:W-:Y:S01]  /*4180*/  FMNMX.FTZ R4, R53, R4, !PT ;  /* 0x0000000435047209 */ /* 0x002fe20007810000 */
[--C-:B------:R-:W-:Y:S01]  /*4190*/  FFMA.FTZ R53, R84, UR43, -R20.reuse ;  /* 0x0000002b54357c23 */ /* 0x100fe20008010814 */
[----:B------:R-:W-:-:S02]  /*41a0*/  FFMA.FTZ R20, R85, UR43, -R20 ;  /* 0x0000002b55147c23 */ /* 0x000fc40008010814 */
        /* <DEDUP_REMOVED lines=11> */
[----:B------:R-:W-:Y:S01]  /*4260*/  FFMA.FTZ R50, R58, UR43, -R57 ;  /* 0x0000002b3a327c23 */ /* 0x000fe20008010839 */
[----:B------:R-:W-:Y:S01]  /*4270*/  MUFU.EX2 R26, R26 ;  /* 0x0000001a001a7308 */ /* 0x000fe20000000800 */
[----:B------:R-:W-:-:S01]  /*4280*/  FADD.FTZ R58, R3, R6 ;  /* 0x00000006033a7221 */ /* 0x000fc20000010000 */
[--C-:B------:R-:W-:Y:S01]  /*4290*/  FFMA.FTZ R61, R31, UR43, -R57.reuse ;  /* 0x0000002b1f3d7c23 */ /* 0x100fe20008010839 */
[----:B------:R-:W-:-:S01]  /*42a0*/  FFMA.FTZ R65, R55, UR43, -R57 ;  /* 0x0000002b37417c23 */ /* 0x000fc20008010839 */
[----:B------:R-:W-:Y:S01]  /*42b0*/  FFMA.FTZ R31, R34, UR43, -R57 ;  /* 0x0000002b221f7c23 */ /* 0x000fe20008010839 */
[----:B------:R-:W-:-:S01]  /*42c0*/  FADD.FTZ R55, R5, R58 ;  /* 0x0000003a05377221 */ /* 0x000fc20000010000 */
        /* <DEDUP_REMOVED lines=11> */
[----:B------:R-:W-:-:S01]  /*4380*/  FFMA.FTZ R59, R63, UR43, -R57 ;  /* 0x0000002b3f3b7c23 */ /* 0x000fc20008010839 */
        /* <DEDUP_REMOVED lines=24> */
[----:B------:R-:W-:Y:S01]  /*4510*/  FFMA.FTZ R57, R87, UR43, -R57 ;  /* 0x0000002b57397c23 */ /* 0x000fe20008010839 */
[----:B------:R-:W-:-:S04]  /*4520*/  F2FP.SATFINITE.E4M3.F32.PACK_AB_MERGE_C R30, R61, R30, RZ ;  /* 0x0000001e3d1e723e */ /* 0x000fc800048070ff */
[----:B------:R-:W-:Y:S01]  /*4530*/  F2FP.SATFINITE.E4M3.F32.PACK_AB_MERGE_C R149, R27, R26, R30 ;  /* 0x0000001a1b95723e */ /* 0x000fe2000480701e */
        /* <DEDUP_REMOVED lines=16> */
[----:B------:R-:W-:-:S02]  /*4640*/  FADD.FTZ R32, R32, R21 ;  /* 0x0000001520207221 */ /* 0x000fc40000010000 */
[----:B------:R-:W0:Y:S01]  /*4650*/  MUFU.EX2 R42, R42 ;  /* 0x0000002a002a7308 */ /* 0x000e220000000800 */
[----:B-1----:R-:W-:-:S01]  /*4660*/  FADD.FTZ R6, R38, R3 ;  /* 0x0000000326067221 */ /* 0x002fc20000010000 */
[----:B------:R-:W-:Y:S01]  /*4670*/  FADD.FTZ R5, R25, R32 ;  /* 0x0000002019057221 */ /* 0x000fe20000010000 */
[----:B------:R-:W-:-:S05]  /*4680*/  F2FP.SATFINITE.E4M3.F32.PACK_AB_MERGE_C R151, R34, R31, R35 ;  /* 0x0000001f2297723e */ /* 0x000fca0004807023 */
[----:B------:R-:W1:Y:S01]  /*4690*/  MUFU.EX2 R47, R47 ;  /* 0x0000002f002f7308 */ /* 0x000e620000000800 */
[----:B--2---:R-:W-:-:S07]  /*46a0*/  FADD.FTZ R3, R39, R6 ;  /* 0x0000000627037221 */ /* 0x004fce0000010000 */
[----:B------:R-:W2:Y:S01]  /*46b0*/  MUFU.EX2 R43, R43 ;  /* 0x0000002b002b7308 */ /* 0x000ea20000000800 */
[----:B0-----:R-:W-:-:S01]  /*46c0*/  FADD.FTZ R6, R42, R3 ;  /* 0x000000032a067221 */ /* 0x001fc20000010000 */
[----:B------:R-:W-:-:S04]  /*46d0*/  F2FP.SATFINITE.E4M3.F32.PACK_AB_MERGE_C R3, R36, R29, RZ ;  /* 0x0000001d2403723e */ /* 0x000fc800048070ff */
[----:B------:R-:W-:Y:S02]  /*46e0*/  F2FP.SATFINITE.E4M3.F32.PACK_AB_MERGE_C R140, R2, R25, R3 ;  /* 0x00000019028c723e */ /* 0x000fe40004807003 */
[----:B------:R-:W0:Y:S01]  /*46f0*/  MUFU.EX2 R46, R46 ;  /* 0x0000002e002e7308 */ /* 0x000e220000000800 */
[----:B-1----:R-:W-:-:S01]  /*4700*/  FADD.FTZ R6, R47, R6 ;  /* 0x000000062f067221 */ /* 0x002fc20000010000 */
[----:B------:R-:W-:-:S04]  /*4710*/  F2FP.SATFINITE.E4M3.F32.PACK_AB_MERGE_C R42, R47, R42, RZ ;  /* 0x0000002a2f2a723e */ /* 0x000fc800048070ff */
[----:B------:R-:W-:Y:S02]  /*4720*/  F2FP.SATFINITE.E4M3.F32.PACK_AB_MERGE_C R145, R39, R38, R42 ;  /* 0x000000262791723e */ /* 0x000fe4000480702a */
[----:B------:R-:W1:Y:S01]  /*4730*/  MUFU.EX2 R54, R54 ;  /* 0x0000003600367308 */ /* 0x000e620000000800 */
[----:B--2---:R-:W-:-:S01]  /*4740*/  FADD.FTZ R3, R43, R6 ;  /* 0x000000062b037221 */ /* 0x004fc20000010000 */
[----:B------:R-:W-:Y:S01]  /*4750*/  FADD.FTZ R6, R2, R5 ;  /* 0x0000000502067221 */ /* 0x000fe20000010000 */
[----:B------:R-:W-:-:S03]  /*4760*/  F2FP.SATFINITE.E4M3.F32.PACK_AB_MERGE_C R5, R44, R37, RZ ;  /* 0x000000252c05723e */ /* 0x000fc600048070ff */
[----:B------:R-:W-:Y:S01]  /*4770*/  FADD.FTZ R29, R29, R6 ;  /* 0x000000061d1d7221 */ /* 0x000fe20000010000 */
        /* <DEDUP_REMOVED lines=36> */
[----:B------:R-:W-:Y:S01]  /*49c0*/  F2FP.SATFINITE.E4M3.F32.PACK_AB_MERGE_C R143, R8, R55, R70 ;  /* 0x00000037088f723e */ /* 0x000fe20004807046 */
[----:B------:R-:W-:Y:S02]  /*49d0*/  VIADD R8, R88, 0xfffffffe ;  /* 0xfffffffe58087836 */ /* 0x000fe40000000000 */
        /* <DEDUP_REMOVED lines=31> */
[----:B------:R-:W-:-:S01]  /*4bd0*/  FADD.FTZ R3, R20, R53 ;  /* 0x0000003514037221 */ /* 0x000fc20000010000 */
[C---:B-1----:R-:W-:Y:S02]  /*4be0*/  F2FP.SATFINITE.E4M3.F32.PACK_AB_MERGE_C R5, R57.reuse, R86, RZ ;  /* 0x000000563905723e */ /* 0x042fe400048070ff */
        /* <DEDUP_REMOVED lines=14> */
.L_x_11530:
[----:B------:R-:W-:Y:S02]  /*4cd0*/  ULDC UR17, c[0x0][0x9e4] ;  /* 0x0002790000117ab9 */ /* 0x000fe40000000800 */
[----:B------:R-:W-:-:S11]  /*4ce0*/  UISETP.NE.AND UP0, UPT, UR17, 0x1, UPT ;  /* 0x000000011100788c */ /* 0x000fd6000bf05270 */
[----:B------:R-:W-:Y:S02]  /*4cf0*/  @UP0 ULDC.64 UR6, c[0x0][0x9e8] ;  /* 0x00027a0000060ab9 */ /* 0x000fe40000000a00 */
[----:B------:R-:W-:-:S04]  /*4d00*/  UIMAD.WIDE.U32 UR10, UR15, UR6, URZ ;  /* 0x000000060f0a72a5 */ /* 0x000fc8000f8e003f */
[----:B------:R-:W-:-:S12]  /*4d10*/  @UP0 USHF.R.U32.HI UR15, URZ, UR7, UR11 ;  /* 0x000000073f0f0299 */ /* 0x000fd8000801160b */
.L_x_11531:
[----:B------:R-:W-:-:S04]  /*4d20*/  UIMAD UR15, UR15, UR17, UR17 ;  /* 0x000000110f0f72a4 */ /* 0x000fc8000f8e0211 */
[----:B------:R-:W-:-:S04]  /*4d30*/  UISETP.LT.AND UP0, UPT, UR14, UR15, UPT ;  /* 0x0000000f0e00728c */ /* 0x000fc8000bf01270 */
[----:B------:R-:W-:-:S12]  /*4d40*/  USEL UR14, UR14, UR15, UP0 ;  /* 0x0000000f0e0e7287 */ /* 0x000fd80008000000 */
.L_x_11529:
        /* <DEDUP_REMOVED lines=39> */
.L_x_11551:
[----:B------:R-:W-:-:S04]  /*4fc0*/  UISETP.NE.AND UP0, UPT, UR21, 0x1, UPT ;  /* 0x000000011500788c */ /* 0x000fc8000bf05270 */
[----:B------:R-:W-:-:S04]  /*4fd0*/  USEL UR47, URZ, 0x1, UP0 ;  /* 0x000000013f2f7887 */ /* 0x000fc80008000000 */
[----:B------:R-:W-:Y:S01]  /*4fe0*/  ULOP3.LUT UR47, UR20, UR47, URZ, 0x3c, !UPT ;  /* 0x0000002f142f7292 */ /* 0x000fe2000f8e3c3f */
[----:B------:R-:W-:Y:S11]  /*4ff0*/  @!P0 BRA `(.L_x_11533) ;  /* 0x0000000000048947 */ /* 0x000ff60003800000 */
[----:B------:R-:W-:Y:S01]  /*5000*/  BPT.TRAP 0x1 ;  /* 0x000000040000795c */ /* 0x000fe20000300000 */
.L_x_11533:
        /* <DEDUP_REMOVED lines=9> */
.L_x_11534:
[----:B-1----:R-:W-:Y:S05]  /*50a0*/  @P1 BRA `(.L_x_11535) ;  /* 0x0000000000081947 */ /* 0x002fea0003800000 */
[----:B------:R-:W1:Y:S02]  /*50b0*/  SYNCS.PHASECHK.TRANS64.TRYWAIT P1, [UR19+0x19c30], R0 ;  /* 0x019c3000ff0075a7 */ /* 0x000e640008020153 */
[----:B-1----:R-:W-:Y:S05]  /*50c0*/  @!P1 BRA `(.L_x_11536) ;  /* 0x00000104000c9947 */ /* 0x002fea0003800000 */
.L_x_11535:
        /* <DEDUP_REMOVED lines=17> */
.L_x_11537:
[----:B------:R-:W-:Y:S01]  /*51e0*/  ULEA UR11, UR21, UR46, 0x3 ;  /* 0x0000002e150b7291 */ /* 0x000fe2000f8e183f */
[----:B01----:R-:W-:-:S05]  /*51f0*/  IMAD.U32 R0, RZ, RZ, UR20 ;  /* 0x00000014ff007e24 */ /* 0x003fca000f8e00ff */
[----:B------:R-:W-:-:S04]  /*5200*/  SHF.L.U32 R0, R0, 0x1f, RZ ;  /* 0x0000001f00007819 */ /* 0x000fc800000006ff */
[----:B------:R0:W1:Y:S01]  /*5210*/  SYNCS.PHASECHK.TRANS64.TRYWAIT P1, [UR11+0x19c50], R0 ;  /* 0x019c5000ff0075a7 */ /* 0x000062000802014b */
[----:B------:R-:W-:Y:S05]  /*5220*/  @!P0 BRA `(.L_x_11538) ;  /* 0x0000000000048947 */ /* 0x000fea0003800000 */
[----:B------:R-:W-:Y:S01]  /*5230*/  BPT.TRAP 0x1 ;  /* 0x000000040000795c */ /* 0x000fe20000300000 */
.L_x_11538:
[----:B-1----:R-:W-:Y:S05]  /*5240*/  @P1 BRA `(.L_x_11539) ;  /* 0x0000000000081947 */ /* 0x002fea0003800000 */
[----:B------:R-:W1:Y:S02]  /*5250*/  SYNCS.PHASECHK.TRANS64.TRYWAIT P1, [UR11+0x19c50], R0 ;  /* 0x019c5000ff0075a7 */ /* 0x000e64000802014b */
[----:B-1----:R-:W-:Y:S05]  /*5260*/  @!P1 BRA `(.L_x_11540) ;  /* 0x0000010000bc9947 */ /* 0x002fea0003800000 */
.L_x_11539:
        /* <DEDUP_REMOVED lines=27> */
.L_x_11541:
[----:B------:R-:W-:Y:S01]  /*5420*/  UISETP.NE.AND UP1, UPT, UR53, URZ, UPT ;  /* 0x0000003f3500728c */ /* 0x000fe2000bf25270 */
[----:B------:R-:W-:Y:S01]  /*5430*/  VIADD R13, R17, UR41 ;  /* 0x00000029110d7c36 */ /* 0x000fe20008000000 */
[----:B------:R-:W-:Y:S01]  /*5440*/  UISETP.NE.AND UP0, UPT, UR52, URZ, UPT ;  /* 0x0000003f3400728c */ /* 0x000fe2000bf05270 */
[----:B------:R-:W-:Y:S01]  /*5450*/  IMAD.U32 R4, RZ, RZ, UR38 ;  /* 0x00000026ff047e24 */ /* 0x000fe2000f8e00ff */
[----:B------:R-:W-:Y:S02]  /*5460*/  UIADD3 UR19, UR19, 0x19c40, URZ ;  /* 0x00019c4013137890 */ /* 0x000fe4000fffe03f */
[----:B------:R-:W-:Y:S02]  /*5470*/  PLOP3.LUT P1, PT, PT, PT, UP1, 0x80, 0x0 ;  /* 0x000000000000781c */ /* 0x000fe40003f2f018 */
[----:B------:R-:W-:Y:S01]  /*5480*/  PLOP3.LUT P2, PT, PT, PT, UP1, 0x80, 0x0 ;  /* 0x000000000000781c */ /* 0x000fe20003f4f018 */
[----:B------:R-:W-:Y:S02]  /*5490*/  UPRMT UR19, UR45, 0x654, UR19 ;  /* 0x000006542d137896 */ /* 0x000fe40008000013 */
[----:B------:R-:W-:-:S07]  /*54a0*/  @UP1 ULDC UR6, c[0x0][0x44c] ;  /* 0x0001130000061ab9 */ /* 0x000fce0000000800 */
[----:B------:R-:W-:Y:S01]  /*54b0*/  SYNCS.ARRIVE.TRANS64.RED.A1T0 RZ, [UR19], RZ ;  /* 0x000000ffffff79a7 */ /* 0x000fe20008100413 */
[----:B01----:R-:W-:Y:S01]  /*54c0*/  @P1 IMAD.HI.U32 R0, R13, UR6, RZ ;  /* 0x000000060d001c27 */ /* 0x003fe2000f8e00ff */
[----:B------:R-:W-:Y:S01]  /*54d0*/  @UP1 ULDC UR6, c[0x0][0x450] ;  /* 0x0001140000061ab9 */ /* 0x000fe20000000800 */
[----:B------:R-:W-:-:S03]  /*54e0*/  PLOP3.LUT P1, PT, PT, PT, UP0, 0x40, 0x0 ;  /* 0x000000000000781c */ /* 0x000fc60003f2e808 */
[----:B------:R-:W-:Y:S01]  /*54f0*/  @P2 SHF.R.U32.HI R13, RZ, UR6, R0 ;  /* 0x00000006ff0d2c19 */ /* 0x000fe20008011600 */
[----:B------:R-:W-:Y:S01]  /*5500*/  IMAD.SHL.U32 R0, R8, 0x80, RZ ;  /* 0x0000008008007824 */ /* 0x000fe200078e00ff */
[----:B------:R-:W-:-:S03]  /*5510*/  ULOP3.LUT UR6, URZ, UR18, URZ, 0x33, !UPT ;  /* 0x000000123f067292 */ /* 0x000fc6000f8e333f */
        /* <DEDUP_REMOVED lines=22> */
.L_x_11544:
[----:B------:R-:W-:-:S05]  /*5680*/  IMAD.U32 R14, RZ, RZ, UR22 ;  /* 0x00000016ff0e7e24 */ /* 0x000fca000f8e00ff */
[----:B------:R-:W-:-:S13]  /*5690*/  ISETP.NE.AND P1, PT, R14, 0x1, PT ;  /* 0x000000010e00780c */ /* 0x000fda0003f25270 */
[----:B------:R-:W0:Y:S02]  /*56a0*/  @P1 LDC.64 R4, c[0x0][0x9e8] ;  /* 0x00027a00ff041b82 */ /* 0x000e240000000a00 */
[----:B0-----:R-:W-:-:S05]  /*56b0*/  @P1 IMAD.HI.U32 R4, R15, R4, RZ ;  /* 0x000000040f041227 */ /* 0x001fca00078e00ff */
[----:B------:R-:W-:-:S07]  /*56c0*/  @P1 SHF.R.U32.HI R15, RZ, R5, R4 ;  /* 0x00000005ff0f1219 */ /* 0x000fce0000011604 */
.L_x_11545:
[----:B------:R-:W-:Y:S05]  /*56d0*/  BSYNC B0 ;  /* 0x0000000000007941 */ /* 0x000fea0003800000 */
.L_x_11543:
[----:B------:R-:W-:-:S04]  /*56e0*/  IMAD R15, R15, R14, -R0 ;  /* 0x0000000e0f0f7224 */ /* 0x000fc800078e0a00 */
[----:B------:R-:W-:-:S05]  /*56f0*/  IMAD R15, R16, -0x2, R15 ;  /* 0xfffffffe100f7824 */ /* 0x000fca00078e020f */
[----:B------:R-:W-:Y:S02]  /*5700*/  VIADDMNMX R10, R15, R14, R10, PT ;  /* 0x0000000e0f0a7246 */ /* 0x000fe4000380010a */
[----:B------:R-:W-:-:S07]  /*5710*/  VIMNMX R9, R9, R15, !PT ;  /* 0x0000000f09097248 */ /* 0x000fce0007fe0100 */
.L_x_11542:
        /* <DEDUP_REMOVED lines=14> */
[----:B0-----:R-:W-:Y:S01]  /*5800*/  IMAD.IADD R12, R12, 0x1, R4 ;  /* 0x000000010c0c7824 */ /* 0x001fe200078e0204 */
        /* <DEDUP_REMOVED lines=77> */
[----:B------:R-:W-:Y:S01]  /*5ce0*/  ISETP.GT.AND P2, PT, R9, 0x79, P1 ;  /* 0x000000790900780c */ /* 0x000fe20000f44270 */
[----:B------:R-:W-:Y:S01]  /*5cf0*/  IMAD.IADD R9, R11, 0x1, R4 ;  /* 0x000000010b097824 */ /* 0x000fe200078e0204 */
        /* <DEDUP_REMOVED lines=22> */
.L_x_11548:
[----:B------:R-:W-:-:S05]  /*5e60*/  IMAD.U32 R4, RZ, RZ, UR22 ;  /* 0x00000016ff047e24 */ /* 0x000fca000f8e00ff */
[----:B------:R-:W-:-:S13]  /*5e70*/  ISETP.NE.AND P2, PT, R4, 0x1, PT ;  /* 0x000000010400780c */ /* 0x000fda0003f45270 */
[----:B------:R-:W0:Y:S02]  /*5e80*/  @P2 LDC.64 R10, c[0x0][0x9e8] ;  /* 0x00027a00ff0a2b82 */ /* 0x000e240000000a00 */
[----:B0-----:R-:W-:-:S05]  /*5e90*/  @P2 IMAD.HI.U32 R10, R13, R10, RZ ;  /* 0x0000000a0d0a2227 */ /* 0x001fca00078e00ff */
[----:B------:R-:W-:-:S07]  /*5ea0*/  @P2 SHF.R.U32.HI R13, RZ, R11, R10 ;  /* 0x0000000bff0d2219 */ /* 0x000fce000001160a */
.L_x_11549:
[----:B------:R-:W-:Y:S05]  /*5eb0*/  BSYNC B0 ;  /* 0x0000000000007941 */ /* 0x000fea0003800000 */
.L_x_11547:
[----:B------:R-:W-:-:S04]  /*5ec0*/  IMAD R13, R13, R4, -R0 ;  /* 0x000000040d0d7224 */ /* 0x000fc800078e0a00 */
[----:B------:R-:W-:-:S05]  /*5ed0*/  IMAD R13, R16, -0x2, R13 ;  /* 0xfffffffe100d7824 */ /* 0x000fca00078e020d */
[----:B------:R-:W-:Y:S02]  /*5ee0*/  VIADDMNMX R12, R13, R4, R12, PT ;  /* 0x000000040d0c7246 */ /* 0x000fe4000380010c */
[----:B------:R-:W-:-:S07]  /*5ef0*/  VIMNMX R9, R9, R13, !PT ;  /* 0x0000000d09097248 */ /* 0x000fce0007fe0100 */
.L_x_11546:
        /* <DEDUP_REMOVED lines=123> */
[----:B------:R-:W-:Y:S01]  /*66b0*/  MUFU.EX2 R24, R37 ;  /* 0x0000002500187308 */ /* 0x000fe20000000800 */
        /* <DEDUP_REMOVED lines=11> */
[----:B------:R-:W-:Y:S01]  /*6770*/  FFMA.FTZ R85, R85, UR43, -R4 ;  /* 0x0000002b55557c23 */ /* 0x000fe20008010804 */
[----:B------:R-:W-:-:S02]  /*6780*/  ISETP.GT.AND P5, PT, R9, 0x58, P1 ;  /* 0x000000580900780c */ /* 0x000fc40000fa4270 */
[----:B------:R-:W-:Y:S01]  /*6790*/  FMNMX.FTZ R36, R54, R29, !PT ;  /* 0x0000001d36247209 */ /* 0x000fe20007810000 */
[----:B------:R-:W-:-:S01]  /*67a0*/  FFMA.FTZ R29, R48, UR43, -R4 ;  /* 0x0000002b301d7c23 */ /* 0x000fc20008010804 */
[----:B------:R-:W-:Y:S01]  /*67b0*/  FSEL R66, R66, -INF , !P2 ;  /* 0xff80000042427808 */ /* 0x000fe20005000000 */
[----:B------:R1:W-:Y:S01]  /*67c0*/  MUFU.EX2 R32, R45 ;  /* 0x0000002d00207308 */ /* 0x0003e20000000800 */
[----:B0-----:R-:W-:Y:S02]  /*67d0*/  FMNMX.FTZ R33, R55, R36, !PT ;  /* 0x0000002437217209 */ /* 0x001fe40007810000 */
[----:B------:R-:W-:Y:S02]  /*67e0*/  ISETP.LT.OR P3, PT, R12, 0x52, P3 ;  /* 0x000000520c00780c */ /* 0x000fe40001f61670 */
[----:B------:R-:W-:Y:S02]  /*67f0*/  FMNMX.FTZ R36, R58, R33, !PT ;  /* 0x000000213a247209 */ /* 0x000fe40007810000 */
[----:B------:R-:W-:Y:S01]  /*6800*/  ISETP.GT.AND P4, PT, R9, 0x59, P1 ;  /* 0x000000590900780c */ /* 0x000fe20000f84270 */
[----:B------:R-:W-:Y:S01]  /*6810*/  MUFU.EX2 R10, R10 ;  /* 0x0000000a000a7308 */ /* 0x000fe20000000800 */
[----:B------:R-:W-:Y:S01]  /*6820*/  FMNMX.FTZ R33, R59, R36, !PT ;  /* 0x000000243b217209 */ /* 0x000fe20007810000 */
[----:B-1----:R-:W-:Y:S01]  /*6830*/  FFMA.FTZ R45, R68, UR43, -R4 ;  /* 0x0000002b442d7c23 */ /* 0x002fe20008010804 */
[----:B------:R-:W-:-:S02]  /*6840*/  ISETP.LT.OR P5, PT, R12, 0x59, P5 ;  /* 0x000000590c00780c */ /* 0x000fc40002fa1670 */
[----:B------:R-:W-:Y:S01]  /*6850*/  FMNMX.FTZ R40, R62, R33, !PT ;  /* 0x000000213e287209 */ /* 0x000fe20007810000 */
[----:B------:R-:W-:-:S01]  /*6860*/  FFMA.FTZ R33, R52, UR43, -R4 ;  /* 0x0000002b34217c23 */ /* 0x000fc20008010804 */
[----:B------:R-:W-:Y:S01]  /*6870*/  FSEL R67, R67, -INF , !P3 ;  /* 0xff80000043437808 */ /* 0x000fe20005800000 */
[----:B------:R0:W-:Y:S01]  /*6880*/  MUFU.EX2 R36, R49 ;  /* 0x0000003100247308 */ /* 0x0001e20000000800 */
[----:B------:R-:W-:Y:S01]  /*6890*/  FMNMX.FTZ R37, R63, R40, !PT ;  /* 0x000000283f257209 */ /* 0x000fe20007810000 */
[--C-:B------:R-:W-:Y:S01]  /*68a0*/  FFMA.FTZ R52, R69, UR43, -R4.reuse ;  /* 0x0000002b45347c23 */ /* 0x100fe20008010804 */
[----:B------:R-:W-:Y:S02]  /*68b0*/  ISETP.GT.AND P2, PT, R9, 0x60, P1 ;  /* 0x000000600900780c */ /* 0x000fe40000f44270 */
[----:B------:R-:W-:Y:S02]  /*68c0*/  FMNMX.FTZ R40, R66, R37, !PT ;  /* 0x0000002542287209 */ /* 0x000fe40007810000 */
[----:B------:R-:W-:Y:S01]  /*68d0*/  FSEL R70, R70, -INF , !P5 ;  /* 0xff80000046467808 */ /* 0x000fe20006800000 */
[----:B------:R-:W-:Y:S01]  /*68e0*/  MUFU.EX2 R5, R5 ;  /* 0x0000000500057308 */ /* 0x000fe20000000800 */
[----:B------:R-:W-:Y:S01]  /*68f0*/  ISETP.LT.OR P4, PT, R12, 0x5a, P4 ;  /* 0x0000005a0c00780c */ /* 0x000fe20002781670 */
[----:B0-----:R-:W-:Y:S01]  /*6900*/  FFMA.FTZ R49, R72, UR43, -R4 ;  /* 0x0000002b48317c23 */ /* 0x001fe20008010804 */
[----:B------:R-:W-:-:S02]  /*6910*/  FMNMX.FTZ R37, R67, R40, !PT ;  /* 0x0000002843257209 */ /* 0x000fc40007810000 */
[----:B------:R-:W-:Y:S02]  /*6920*/  ISETP.GT.AND P3, PT, R9, 0x61, P1 ;  /* 0x000000610900780c */ /* 0x000fe40000f64270 */
[----:B------:R-:W-:Y:S01]  /*6930*/  ISETP.LT.OR P2, PT, R12, 0x61, P2 ;  /* 0x000000610c00780c */ /* 0x000fe20001741670 */
[----:B------:R-:W-:Y:S01]  /*6940*/  MUFU.EX2 R40, R53 ;  /* 0x0000003500287308 */ /* 0x000fe20000000800 */
[----:B------:R-:W-:Y:S02]  /*6950*/  FSEL R71, R71, -INF , !P4 ;  /* 0xff80000047477808 */ /* 0x000fe40006000000 */
[----:B------:R-:W-:Y:S01]  /*6960*/  FMNMX.FTZ R44, R70, R37, !PT ;  /* 0x00000025462c7209 */ /* 0x000fe20007810000 */
[----:B------:R-:W-:-:S01]  /*6970*/  FFMA.FTZ R37, R56, UR43, -R4 ;  /* 0x0000002b38257c23 */ /* 0x000fc20008010804 */
[----:B------:R-:W-:Y:S01]  /*6980*/  ISETP.GT.AND P5, PT, R9, 0x68, P1 ;  /* 0x000000680900780c */ /* 0x000fe20000fa4270 */
[----:B------:R-:W-:-:S01]  /*6990*/  FFMA.FTZ R56, R73, UR43, -R4 ;  /* 0x0000002b49387c23 */ /* 0x000fc20008010804 */
[----:B------:R-:W-:Y:S01]  /*69a0*/  FSEL R74, R74, -INF , !P2 ;  /* 0xff8000004a4a7808 */ /* 0x000fe20005000000 */
[----:B------:R-:W-:Y:S01]  /*69b0*/  MUFU.EX2 R11, R11 ;  /* 0x0000000b000b7308 */ /* 0x000fe20000000800 */
[----:B------:R-:W-:-:S02]  /*69c0*/  ISETP.LT.OR P3, PT, R12, 0x62, P3 ;  /* 0x000000620c00780c */ /* 0x000fc40001f61670 */
[----:B------:R-:W-:Y:S02]  /*69d0*/  FMNMX.FTZ R41, R71, R44, !PT ;  /* 0x0000002c47297209 */ /* 0x000fe40007810000 */
[----:B------:R-:W-:Y:S02]  /*69e0*/  ISETP.LT.OR P5, PT, R12, 0x69, P5 ;  /* 0x000000690c00780c */ /* 0x000fe40002fa1670 */
[----:B------:R-:W-:Y:S01]  /*69f0*/  ISETP.GT.AND P4, PT, R9, 0x69, P1 ;  /* 0x000000690900780c */ /* 0x000fe20000f84270 */
[----:B------:R-:W-:Y:S01]  /*6a00*/  MUFU.EX2 R14, R14 ;  /* 0x0000000e000e7308 */ /* 0x000fe20000000800 */
[----:B------:R-:W-:Y:S02]  /*6a10*/  FSEL R75, R75, -INF , !P3 ;  /* 0xff8000004b4b7808 */ /* 0x000fe40005800000 */
[----:B------:R-:W-:Y:S02]  /*6a20*/  FMNMX.FTZ R44, R74, R41, !PT ;  /* 0x000000294a2c7209 */ /* 0x000fe40007810000 */
[----:B------:R-:W-:-:S02]  /*6a30*/  FSEL R78, R78, -INF , !P5 ;  /* 0xff8000004e4e7808 */ /* 0x000fc40006800000 */
[C---:B------:R-:W-:Y:S01]  /*6a40*/  ISETP.GT.AND P2, PT, R9.reuse, 0x70, P1 ;  /* 0x000000700900780c */ /* 0x040fe20000f44270 */
[----:B------:R-:W-:Y:S01]  /*6a50*/  MUFU.EX2 R13, R13 ;  /* 0x0000000d000d7308 */ /* 0x000fe20000000800 */
[C---:B------:R-:W-:Y:S02]  /*6a60*/  ISETP.GT.AND P3, PT, R9.reuse, 0x71, P1 ;  /* 0x000000710900780c */ /* 0x040fe40000f64270 */
[C---:B------:R-:W-:Y:S02]  /*6a70*/  ISETP.GT.AND P5, PT, R9.reuse, 0x78, P1 ;  /* 0x000000780900780c */ /* 0x040fe40000fa4270 */
[----:B------:R-:W-:Y:S02]  /*6a80*/  ISETP.GT.AND P1, PT, R9, 0x79, P1 ;  /* 0x000000790900780c */ /* 0x000fe40000f24270 */
[----:B------:R-:W-:Y:S01]  /*6a90*/  ISETP.LT.OR P4, PT, R12, 0x6a, P4 ;  /* 0x0000006a0c00780c */ /* 0x000fe20002781670 */
[----:B------:R-:W-:Y:S01]  /*6aa0*/  MUFU.EX2 R15, R15 ;  /* 0x0000000f000f7308 */ /* 0x000fe20000000800 */
[----:B------:R-:W-:-:S02]  /*6ab0*/  FMNMX.FTZ R9, R75, R44, !PT ;  /* 0x0000002c4b097209 */ /* 0x000fc40007810000 */
[----:B------:R-:W-:Y:S02]  /*6ac0*/  ISETP.LT.OR P2, PT, R12, 0x71, P2 ;  /* 0x000000710c00780c */ /* 0x000fe40001741670 */
[----:B------:R-:W-:Y:S02]  /*6ad0*/  FSEL R79, R79, -INF , !P4 ;  /* 0xff8000004f4f7808 */ /* 0x000fe40006000000 */
[----:B------:R-:W-:Y:S01]  /*6ae0*/  FMNMX.FTZ R48, R78, R9, !PT ;  /* 0x000000094e307209 */ /* 0x000fe20007810000 */
[----:B------:R-:W-:-:S01]  /*6af0*/  FFMA.FTZ R9, R60, UR43, -R4 ;  /* 0x0000002b3c097c23 */ /* 0x000fc20008010804 */
[----:B------:R-:W-:Y:S01]  /*6b00*/  ISETP.LT.OR P3, PT, R12, 0x72, P3 ;  /* 0x000000720c00780c */ /* 0x000fe20001f61670 */
[----:B------:R0:W-:Y:S01]  /*6b10*/  MUFU.EX2 R44, R57 ;  /* 0x00000039002c7308 */ /* 0x0001e20000000800 */
[----:B------:R-:W-:Y:S02]  /*6b20*/  FSEL R82, R82, -INF , !P2 ;  /* 0xff80000052527808 */ /* 0x000fe40005000000 */
[----:B------:R-:W-:-:S02]  /*6b30*/  FMNMX.FTZ R41, R79, R48, !PT ;  /* 0x000000304f297209 */ /* 0x000fc40007810000 */
[----:B------:R-:W-:Y:S02]  /*6b40*/  ISETP.LT.OR P5, PT, R12, 0x79, P5 ;  /* 0x000000790c00780c */ /* 0x000fe40002fa1670 */
[----:B------:R-:W-:Y:S01]  /*6b50*/  FSEL R83, R83, -INF , !P3 ;  /* 0xff80000053537808 */ /* 0x000fe20005800000 */
[----:B------:R-:W-:Y:S01]  /*6b60*/  MUFU.EX2 R21, R21 ;  /* 0x0000001500157308 */ /* 0x000fe20000000800 */
[----:B------:R-:W-:Y:S01]  /*6b70*/  FMNMX.FTZ R48, R82, R41, !PT ;  /* 0x0000002952307209 */ /* 0x000fe20007810000 */
[--C-:B0-----:R-:W-:Y:S01]  /*6b80*/  FFMA.FTZ R57, R80, UR43, -R4.reuse ;  /* 0x0000002b50397c23 */ /* 0x101fe20008010804 */
[----:B------:R-:W-:Y:S01]  /*6b90*/  ISETP.LT.OR P1, PT, R12, 0x7a, P1 ;  /* 0x0000007a0c00780c */ /* 0x000fe20000f21670 */
[--C-:B------:R-:W-:Y:S01]  /*6ba0*/  FFMA.FTZ R12, R61, UR43, -R4.reuse ;  /* 0x0000002b3d0c7c23 */ /* 0x100fe20008010804 */
[----:B------:R-:W-:Y:S01]  /*6bb0*/  FSEL R86, R86, -INF , !P5 ;  /* 0xff80000056567808 */ /* 0x000fe20006800000 */
[----:B------:R-:W-:Y:S01]  /*6bc0*/  FFMA.FTZ R61, R84, UR43, -R4 ;  /* 0x0000002b543d7c23 */ /* 0x000fe20008010804 */
[----:B------:R-:W-:Y:S01]  /*6bd0*/  FMNMX.FTZ R41, R83, R48, !PT ;  /* 0x0000003053297209 */ /* 0x000fe20007810000 */
[----:B------:R-:W-:Y:S01]  /*6be0*/  MUFU.EX2 R25, R25 ;  /* 0x0000001900197308 */ /* 0x000fe20000000800 */
[----:B------:R-:W-:-:S02]  /*6bf0*/  FSEL R87, R87, -INF , !P1 ;  /* 0xff80000057577808 */ /* 0x000fc40004800000 */
[----:B------:R-:W-:Y:S01]  /*6c00*/  FMNMX.FTZ R48, R86, R41, !PT ;  /* 0x0000002956307209 */ /* 0x000fe20007810000 */
[----:B------:R-:W-:-:S01]  /*6c10*/  FFMA.FTZ R41, R64, UR43, -R4 ;  /* 0x0000002b40297c23 */ /* 0x000fc20008010804 */
[--C-:B------:R-:W-:Y:S01]  /*6c20*/  FFMA.FTZ R64, R81, UR43, -R4.reuse ;  /* 0x0000002b51407c23 */ /* 0x100fe20008010804 */
[----:B------:R-:W-:Y:S02]  /*6c30*/  FSEL R69, R0, RZ, P6 ;  /* 0x000000ff00457208 */ /* 0x000fe40003000000 */
[----:B------:R-:W-:Y:S01]  /*6c40*/  FMNMX.FTZ R53, R87, R48, !PT ;  /* 0x0000003057357209 */ /* 0x000fe20007810000 */
[----:B------:R-:W-:-:S01]  /*6c50*/  FFMA.FTZ R48, R65, UR43, -R4 ;  /* 0x0000002b41307c23 */ /* 0x000fc20008010804 */
[----:B------:R-:W-:Y:S01]  /*6c60*/  MUFU.EX2 R29, R29 ;  /* 0x0000001d001d7308 */ /* 0x000fe20000000800 */
[----:B------:R-:W-:-:S02]  /*6c70*/  FADD.FTZ R69, -R69, R6 ;  /* 0x0000000645457221 */ /* 0x000fc40000010100 */
[----:B------:R-:W0:Y:S05]  /*6c80*/  SHFL.BFLY PT, R60, R53, 0x2, 0x1f ;  /* 0x0c401f00353c7f89 */ /* 0x000e2a00000e0000 */
[----:B------:R-:W-:Y:S08]  /*6c90*/  MUFU.EX2 R33, R33 ;  /* 0x0000002100217308 */ /* 0x000ff00000000800 */
[----:B------:R-:W-:Y:S08]  /*6ca0*/  MUFU.EX2 R37, R37 ;  /* 0x0000002500257308 */ /* 0x000ff00000000800 */
[----:B------:R-:W-:Y:S01]  /*6cb0*/  MUFU.EX2 R9, R9 ;  /* 0x0000000900097308 */ /* 0x000fe20000000800 */
[----:B0-----:R-:W-:Y:S01]  /*6cc0*/  FMNMX.FTZ R65, R53, R60, !PT ;  /* 0x0000003c35417209 */ /* 0x001fe20007810000 */
[--C-:B------:R-:W-:Y:S01]  /*6cd0*/  FFMA.FTZ R53, R76, UR43, -R4.reuse ;  /* 0x0000002b4c357c23 */ /* 0x100fe20008010804 */
[----:B------:R-:W-:-:S03]  /*6ce0*/  FFMA.FTZ R60, R77, UR43, -R4 ;  /* 0x0000002b4d3c7c23 */ /* 0x000fc60008010804 */
[----:B------:R-:W0:Y:S02]  /*6cf0*/  SHFL.BFLY PT, R68, R65, 0x1, 0x1f ;  /* 0x0c201f0041447f89 */ /* 0x000e2400000e0000 */
[----:B------:R-:W-:Y:S08]  /*6d00*/  MUFU.EX2 R12, R12 ;  /* 0x0000000c000c7308 */ /* 0x000ff00000000800 */
[----:B------:R-:W-:Y:S08]  /*6d10*/  MUFU.EX2 R41, R41 ;  /* 0x0000002900297308 */ /* 0x000ff00000000800 */
[----:B------:R-:W-:Y:S01]  /*6d20*/  MUFU.EX2 R48, R48 ;  /* 0x0000003000307308 */ /* 0x000fe20000000800 */
[----:B0-----:R-:W-:Y:S01]  /*6d30*/  FMNMX.FTZ R4, R65, R68, !PT ;  /* 0x0000004441047209 */ /* 0x001fe20007810000 */
[----:B------:R-:W-:-:S06]  /*6d40*/  IMAD.U32 R65, RZ, RZ, UR43 ;  /* 0x0000002bff417e24 */ /* 0x000fcc000f8e00ff */
[----:B------:R-:W-:Y:S01]  /*6d50*/  MUFU.EX2 R45, R45 ;  /* 0x0000002d002d7308 */ /* 0x000fe20000000800 */
[C---:B------:R-:W-:Y:S01]  /*6d60*/  FSETP.NEU.FTZ.AND P1, PT, R4.reuse, -INF , PT ;  /* 0xff8000000400780b */ /* 0x040fe20003f3d000 */
[C---:B------:R-:W-:Y:S01]  /*6d70*/  FFMA.FTZ R68, R4.reuse, R65, -8 ;  /* 0xc100000004447423 */ /* 0x040fe20000010041 */
[----:B------:R-:W-:Y:S02]  /*6d80*/  FMUL.FTZ R65, R69, UR43 ;  /* 0x0000002b45417c20 */ /* 0x000fe40008410000 */
        /* <DEDUP_REMOVED lines=27> */
[----:B------:R-:W-:-:S05]  /*6f40*/  FFMA.FTZ R58, R59, UR43, -R68 ;  /* 0x0000002b3b3a7c23 */ /* 0x000fca0008010844 */
[----:B------:R-:W0:Y:S08]  /*6f50*/  MUFU.EX2 R26, R26 ;  /* 0x0000001a001a7308 */ /* 0x000e300000000800 */
[----:B------:R-:W2:Y:S01]  /*6f60*/  MUFU.EX2 R27, R27 ;  /* 0x0000001b001b7308 */ /* 0x000ea20000000800 */
[----:B-1----:R-:W-:-:S01]  /*6f70*/  FFMA.FTZ R3, R54, R2, R69 ;  /* 0x0000000236037223 */ /* 0x002fc20000010045 */
[----:B------:R-:W-:Y:S01]  /*6f80*/  FADD.FTZ R2, R5, R62 ;  /* 0x0000003e05027221 */ /* 0x000fe20000010000 */
[----:B------:R-:W-:-:S05]  /*6f90*/  FFMA.FTZ R62, R63, UR43, -R68 ;  /* 0x0000002b3f3e7c23 */ /* 0x000fca0008010844 */
        /* <DEDUP_REMOVED lines=45> */
[--C-:B------:R-:W-:Y:S01]  /*7270*/  FFMA.FTZ R67, R74, UR43, -R68.reuse ;  /* 0x0000002b4a437c23 */ /* 0x100fe20008010844 */
[----:B------:R-:W-:-:S01]  /*7280*/  FFMA.FTZ R74, R75, UR43, -R68 ;  /* 0x0000002b4b4a7c23 */ /* 0x000fc20008010844 */
[----:B------:R-:W-:-:S04]  /*7290*/  FADD.FTZ R2, R48, R3 ;  /* 0x0000000330027221 */ /* 0x000fc80000010000 */
        /* <DEDUP_REMOVED lines=64> */
.L_x_11550:
        /* <DEDUP_REMOVED lines=90> */
.L_x_11532:
        /* <DEDUP_REMOVED lines=23> */
.L_x_11553:
[----:B------:R-:W-:Y:S02]  /*7db0*/  ULDC UR11, c[0x0][0x9e4] ;  /* 0x00027900000b7ab9 */ /* 0x000fe40000000800 */
[----:B------:R-:W-:-:S11]  /*7dc0*/  UISETP.NE.AND UP0, UPT, UR11, 0x1, UPT ;  /* 0x000000010b00788c */ /* 0x000fd6000bf05270 */
[----:B------:R-:W-:Y:S02]  /*7dd0*/  @UP0 ULDC.64 UR14, c[0x0][0x9e8] ;  /* 0x00027a00000e0ab9 */ /* 0x000fe40000000a00 */
[----:B------:R-:W-:-:S04]  /*7de0*/  UIMAD.WIDE.U32 UR6, UR10, UR14, URZ ;  /* 0x0000000e0a0672a5 */ /* 0x000fc8000f8e003f */
[----:B------:R-:W-:-:S12]  /*7df0*/  @UP0 USHF.R.U32.HI UR10, URZ, UR15, UR7 ;  /* 0x0000000f3f0a0299 */ /* 0x000fd80008011607 */
.L_x_11554:
[----:B------:R-:W-:-:S04]  /*7e00*/  UIMAD UR10, UR10, UR11, URZ ;  /* 0x0000000b0a0a72a4 */ /* 0x000fc8000f8e023f */
[----:B------:R-:W-:-:S04]  /*7e10*/  UISETP.LT.AND UP0, UPT, UR18, UR10, UPT ;  /* 0x0000000a1200728c */ /* 0x000fc8000bf01270 */
[----:B------:R-:W-:-:S12]  /*7e20*/  USEL UR18, UR18, UR10, !UP0 ;  /* 0x0000000a12127287 */ /* 0x000fd8000c000000 */
.L_x_11552:
        /* <DEDUP_REMOVED lines=12> */
.L_x_11566:
[----:B------:R-:W-:-:S04]  /*7ef0*/  UIADD3 UR36, UR19, 0x1, URZ ;  /* 0x0000000113247890 */ /* 0x000fc8000fffe03f */
[----:B------:R-:W-:-:S04]  /*7f00*/  UISETP.NE.AND UP0, UPT, UR36, 0x2, UPT ;  /* 0x000000022400788c */ /* 0x000fc8000bf05270 */
[----:B------:R-:W-:Y:S02]  /*7f10*/  USEL UR47, URZ, 0x1, UP0 ;  /* 0x000000013f2f7887 */ /* 0x000fe40008000000 */
[----:B------:R-:W-:Y:S02]  /*7f20*/  USEL UR36, UR36, URZ, UP0 ;  /* 0x0000003f24247287 */ /* 0x000fe40008000000 */
[----:B------:R-:W-:Y:S01]  /*7f30*/  ULOP3.LUT UR47, UR18, UR47, URZ, 0x3c, !UPT ;  /* 0x0000002f122f7292 */ /* 0x000fe2000f8e3c3f */
[----:B------:R-:W-:Y:S11]  /*7f40*/  @!P0 BRA `(.L_x_11556) ;  /* 0x0000000000048947 */ /* 0x000ff60003800000 */
[----:B------:R-:W-:Y:S01]  /*7f50*/  BPT.TRAP 0x1 ;  /* 0x000000040000795c */ /* 0x000fe20000300000 */
.L_x_11556:
[----:B------:R-:W-:Y:S01]  /*7f60*/  ULEA UR6, UR36, UR46, 0x3 ;  /* 0x0000002e24067291 */ /* 0x000fe2000f8e183f */
[----:B------:R-:W-:-:S05]  /*7f70*/  IMAD.U32 R0, RZ, RZ, UR47 ;  /* 0x0000002fff007e24 */ /* 0x000fca000f8e00ff */
[----:B------:R-:W-:-:S04]  /*7f80*/  SHF.L.U32 R0, R0, 0x1f, RZ ;  /* 0x0000001f00007819 */ /* 0x000fc800000006ff */
[----:B------:R0:W1:Y:S01]  /*7f90*/  SYNCS.PHASECHK.TRANS64.TRYWAIT P1, [UR6+0x19c30], R0 ;  /* 0x019c3000ff0075a7 */ /* 0x0000620008020146 */
[----:B------:R-:W-:Y:S05]  /*7fa0*/  @!P0 BRA `(.L_x_11557) ;  /* 0x0000000000048947 */ /* 0x000fea0003800000 */
[----:B------:R-:W-:Y:S01]  /*7fb0*/  BPT.TRAP 0x1 ;  /* 0x000000040000795c */ /* 0x000fe20000300000 */
.L_x_11557:
[----:B-1----:R-:W-:Y:S05]  /*7fc0*/  @P1 BRA `(.L_x_11558) ;  /* 0x0000000000081947 */ /* 0x002fea0003800000 */
[----:B------:R-:W1:Y:S02]  /*7fd0*/  SYNCS.PHASECHK.TRANS64.TRYWAIT P1, [UR6+0x19c30], R0 ;  /* 0x019c3000ff0075a7 */ /* 0x000e640008020146 */
[----:B-1----:R-:W-:Y:S05]  /*7fe0*/  @!P1 BRA `(.L_x_11559) ;  /* 0x000000d400749947 */ /* 0x002fea0003800000 */
.L_x_11558:
        /* <DEDUP_REMOVED lines=17> */
.L_x_11560:
[----:B------:R-:W-:Y:S01]  /*8100*/  ULEA UR11, UR19, UR46, 0x3 ;  /* 0x0000002e130b7291 */ /* 0x000fe2000f8e183f */
[----:B01----:R-:W-:-:S05]  /*8110*/  IMAD.U32 R0, RZ, RZ, UR18 ;  /* 0x00000012ff007e24 */ /* 0x003fca000f8e00ff */
[----:B------:R-:W-:-:S04]  /*8120*/  SHF.L.U32 R0, R0, 0x1f, RZ ;  /* 0x0000001f00007819 */ /* 0x000fc800000006ff */
[----:B------:R0:W1:Y:S01]  /*8130*/  SYNCS.PHASECHK.TRANS64.TRYWAIT P1, [UR11+0x19c50], R0 ;  /* 0x019c5000ff0075a7 */ /* 0x000062000802014b */
[----:B------:R-:W-:Y:S05]  /*8140*/  @!P0 BRA `(.L_x_11561) ;  /* 0x0000000000048947 */ /* 0x000fea0003800000 */
[----:B------:R-:W-:Y:S01]  /*8150*/  BPT.TRAP 0x1 ;  /* 0x000000040000795c */ /* 0x000fe20000300000 */
.L_x_11561:
[----:B-1----:R-:W-:Y:S05]  /*8160*/  @P1 BRA `(.L_x_11562) ;  /* 0x0000000000081947 */ /* 0x002fea0003800000 */
[----:B------:R-:W1:Y:S02]  /*8170*/  SYNCS.PHASECHK.TRANS64.TRYWAIT P1, [UR11+0x19c50], R0 ;  /* 0x019c5000ff0075a7 */ /* 0x000e64000802014b */
[----:B-1----:R-:W-:Y:S05]  /*8180*/  @!P1 BRA `(.L_x_11563) ;  /* 0x000000d400249947 */ /* 0x002fea0003800000 */
.L_x_11562:
        /* <DEDUP_REMOVED lines=27> */
.L_x_11564:
[----:B01----:R-:W-:Y:S01]  /*8340*/  FMNMX.FTZ R0, R24, R5, !PT ;  /* 0x0000000518007209 */ /* 0x003fe20007810000 */
        /* <DEDUP_REMOVED lines=75> */
[----:B------:R-:W-:Y:S01]  /*8800*/  FADD.FTZ R5, -R0, R5 ;  /* 0x0000000500057221 */ /* 0x000fe20000010100 */
[----:B------:R-:W-:-:S03]  /*8810*/  IMAD.U32 R13, RZ, RZ, UR43 ;  /* 0x0000002bff0d7e24 */ /* 0x000fc6000f8e00ff */
[----:B------:R-:W-:Y:S01]  /*8820*/  FMUL.FTZ R12, R5, UR43 ;  /* 0x0000002b050c7c20 */ /* 0x000fe20008410000 */
[----:B------:R-:W-:-:S01]  /*8830*/  FADD.FTZ R5, -R4, R7 ;  /* 0x0000000704057221 */ /* 0x000fc20000010100 */
[----:B------:R-:W-:Y:S02]  /*8840*/  FFMA.FTZ R7, R0, R13, -8 ;  /* 0xc100000000077423 */ /* 0x000fe4000001000d */
        /* <DEDUP_REMOVED lines=8> */
[--C-:B------:R-:W-:Y:S01]  /*88d0*/  FFMA.FTZ R11, R28, UR43, -R7.reuse ;  /* 0x0000002b1c0b7c23 */ /* 0x100fe20008010807 */
[----:B------:R0:W-:Y:S01]  /*88e0*/  MUFU.EX2 R12, R29 ;  /* 0x0000001d000c7308 */ /* 0x0001e20000000800 */
        /* <DEDUP_REMOVED lines=27> */
[----:B------:R-:W0:Y:S03]  /*8aa0*/  MUFU.EX2 R9, R9 ;  /* 0x0000000900097308 */ /* 0x000e260000000800 */
        /* <DEDUP_REMOVED lines=25> */
[----:B------:R-:W-:-:S04]  /*8c40*/  FFMA.FTZ R67, R67, UR43, -R7 ;  /* 0x0000002b43437c23 */ /* 0x000fc80008010807 */
        /* <DEDUP_REMOVED lines=135> */
.L_x_11565:
        /* <DEDUP_REMOVED lines=90> */
.L_x_11555:
        /* <DEDUP_REMOVED lines=9> */
.L_x_11586:
[----:B------:R-:W-:-:S04]  /*9af0*/  UIADD3 UR36, UR18, 0x1, URZ ;  /* 0x0000000112247890 */ /* 0x000fc8000fffe03f */
[----:B------:R-:W-:-:S04]  /*9b00*/  UISETP.NE.AND UP0, UPT, UR36, 0x2, UPT ;  /* 0x000000022400788c */ /* 0x000fc8000bf05270 */
[----:B------:R-:W-:Y:S02]  /*9b10*/  USEL UR47, URZ, 0x1, UP0 ;  /* 0x000000013f2f7887 */ /* 0x000fe40008000000 */
[----:B------:R-:W-:Y:S02]  /*9b20*/  USEL UR36, UR36, URZ, UP0 ;  /* 0x0000003f24247287 */ /* 0x000fe40008000000 */
[----:B------:R-:W-:Y:S01]  /*9b30*/  ULOP3.LUT UR47, UR17, UR47, URZ, 0x3c, !UPT ;  /* 0x0000002f112f7292 */ /* 0x000fe2000f8e3c3f */
[----:B------:R-:W-:Y:S11]  /*9b40*/  @!P0 BRA `(.L_x_11568) ;  /* 0x0000000000048947 */ /* 0x000ff60003800000 */
[----:B------:R-:W-:Y:S01]  /*9b50*/  BPT.TRAP 0x1 ;  /* 0x000000040000795c */ /* 0x000fe20000300000 */
.L_x_11568:
[----:B------:R-:W-:Y:S01]  /*9b60*/  ULEA UR6, UR36, UR46, 0x3 ;  /* 0x0000002e24067291 */ /* 0x000fe2000f8e183f */
[----:B------:R-:W-:-:S05]  /*9b70*/  IMAD.U32 R0, RZ, RZ, UR47 ;  /* 0x0000002fff007e24 */ /* 0x000fca000f8e00ff */
[----:B------:R-:W-:-:S04]  /*9b80*/  SHF.L.U32 R0, R0, 0x1f, RZ ;  /* 0x0000001f00007819 */ /* 0x000fc800000006ff */
[----:B------:R0:W1:Y:S01]  /*9b90*/  SYNCS.PHASECHK.TRANS64.TRYWAIT P1, [UR6+0x19c30], R0 ;  /* 0x019c3000ff0075a7 */ /* 0x0000620008020146 */
[----:B------:R-:W-:Y:S05]  /*9ba0*/  @!P0 BRA `(.L_x_11569) ;  /* 0x0000000000048947 */ /* 0x000fea0003800000 */
[----:B------:R-:W-:Y:S01]  /*9bb0*/  BPT.TRAP 0x1 ;  /* 0x000000040000795c */ /* 0x000fe20000300000 */
.L_x_11569:
[----:B-1----:R-:W-:Y:S05]  /*9bc0*/  @P1 BRA `(.L_x_11570) ;  /* 0x0000000000081947 */ /* 0x002fea0003800000 */
[----:B------:R-:W1:Y:S02]  /*9bd0*/  SYNCS.PHASECHK.TRANS64.TRYWAIT P1, [UR6+0x19c30], R0 ;  /* 0x019c3000ff0075a7 */ /* 0x000e640008020146 */
[----:B-1----:R-:W-:Y:S05]  /*9be0*/  @!P1 BRA `(.L_x_11571) ;  /* 0x000000b800a49947 */ /* 0x002fea0003800000 */
.L_x_11570:
        /* <DEDUP_REMOVED lines=17> */
.L_x_11572:
[----:B------:R-:W-:Y:S01]  /*9d00*/  ULEA UR11, UR18, UR46, 0x3 ;  /* 0x0000002e120b7291 */ /* 0x000fe2000f8e183f */
[----:B01----:R-:W-:-:S05]  /*9d10*/  IMAD.U32 R0, RZ, RZ, UR17 ;  /* 0x00000011ff007e24 */ /* 0x003fca000f8e00ff */
[----:B------:R-:W-:-:S04]  /*9d20*/  SHF.L.U32 R0, R0, 0x1f, RZ ;  /* 0x0000001f00007819 */ /* 0x000fc800000006ff */
[----:B------:R0:W1:Y:S01]  /*9d30*/  SYNCS.PHASECHK.TRANS64.TRYWAIT P1, [UR11+0x19c50], R0 ;  /* 0x019c5000ff0075a7 */ /* 0x000062000802014b */
[----:B------:R-:W-:Y:S05]  /*9d40*/  @!P0 BRA `(.L_x_11573) ;  /* 0x0000000000048947 */ /* 0x000fea0003800000 */
[----:B------:R-:W-:Y:S01]  /*9d50*/  BPT.TRAP 0x1 ;  /* 0x000000040000795c */ /* 0x000fe20000300000 */
.L_x_11573:
[----:B-1----:R-:W-:Y:S05]  /*9d60*/  @P1 BRA `(.L_x_11574) ;  /* 0x0000000000081947 */ /* 0x002fea0003800000 */
[----:B------:R-:W1:Y:S02]  /*9d70*/  SYNCS.PHASECHK.TRANS64.TRYWAIT P1, [UR11+0x19c50], R0 ;  /* 0x019c5000ff0075a7 */ /* 0x000e64000802014b */
[----:B-1----:R-:W-:Y:S05]  /*9d80*/  @!P1 BRA `(.L_x_11575) ;  /* 0x000000b800549947 */ /* 0x002fea0003800000 */
.L_x_11574:
        /* <DEDUP_REMOVED lines=27> */
.L_x_11576:
        /* <DEDUP_REMOVED lines=39> */
.L_x_11579:
[----:B------:R-:W-:-:S05]  /*a1b0*/  IMAD.U32 R14, RZ, RZ, UR19 ;  /* 0x00000013ff0e7e24 */ /* 0x000fca000f8e00ff */
[----:B------:R-:W-:-:S13]  /*a1c0*/  ISETP.NE.AND P1, PT, R14, 0x1, PT ;  /* 0x000000010e00780c */ /* 0x000fda0003f25270 */
[----:B------:R-:W0:Y:S02]  /*a1d0*/  @P1 LDC.64 R4, c[0x0][0x9e8] ;  /* 0x00027a00ff041b82 */ /* 0x000e240000000a00 */
[----:B0-----:R-:W-:-:S05]  /*a1e0*/  @P1 IMAD.HI.U32 R4, R15, R4, RZ ;  /* 0x000000040f041227 */ /* 0x001fca00078e00ff */
[----:B------:R-:W-:-:S07]  /*a1f0*/  @P1 SHF.R.U32.HI R15, RZ, R5, R4 ;  /* 0x00000005ff0f1219 */ /* 0x000fce0000011604 */
.L_x_11580:
[----:B------:R-:W-:Y:S05]  /*a200*/  BSYNC B0 ;  /* 0x0000000000007941 */ /* 0x000fea0003800000 */
.L_x_11578:
[----:B------:R-:W-:-:S04]  /*a210*/  IMAD R15, R15, R14, -R0 ;  /* 0x0000000e0f0f7224 */ /* 0x000fc800078e0a00 */
[----:B------:R-:W-:-:S05]  /*a220*/  IMAD R15, R16, -0x2, R15 ;  /* 0xfffffffe100f7824 */ /* 0x000fca00078e020f */
[----:B------:R-:W-:Y:S02]  /*a230*/  VIADDMNMX R10, R15, R14, R10, PT ;  /* 0x0000000e0f0a7246 */ /* 0x000fe4000380010a */
[----:B------:R-:W-:-:S07]  /*a240*/  VIMNMX R9, R9, R15, !PT ;  /* 0x0000000f09097248 */ /* 0x000fce0007fe0100 */
.L_x_11577:
        /* <DEDUP_REMOVED lines=116> */
.L_x_11583:
[----:B------:R-:W-:-:S05]  /*a990*/  IMAD.U32 R4, RZ, RZ, UR19 ;  /* 0x00000013ff047e24 */ /* 0x000fca000f8e00ff */
[----:B------:R-:W-:-:S13]  /*a9a0*/  ISETP.NE.AND P2, PT, R4, 0x1, PT ;  /* 0x000000010400780c */ /* 0x000fda0003f45270 */
[----:B------:R-:W0:Y:S02]  /*a9b0*/  @P2 LDC.64 R10, c[0x0][0x9e8] ;  /* 0x00027a00ff0a2b82 */ /* 0x000e240000000a00 */
[----:B0-----:R-:W-:-:S05]  /*a9c0*/  @P2 IMAD.HI.U32 R10, R13, R10, RZ ;  /* 0x0000000a0d0a2227 */ /* 0x001fca00078e00ff */
[----:B------:R-:W-:-:S07]  /*a9d0*/  @P2 SHF.R.U32.HI R13, RZ, R11, R10 ;  /* 0x0000000bff0d2219 */ /* 0x000fce000001160a */
.L_x_11584:
[----:B------:R-:W-:Y:S05]  /*a9e0*/  BSYNC B0 ;  /* 0x0000000000007941 */ /* 0x000fea0003800000 */
.L_x_11582:
[----:B------:R-:W-:-:S04]  /*a9f0*/  IMAD R13, R13, R4, -R0 ;  /* 0x000000040d0d7224 */ /* 0x000fc800078e0a00 */
[----:B------:R-:W-:-:S05]  /*aa00*/  IMAD R13, R16, -0x2, R13 ;  /* 0xfffffffe100d7824 */ /* 0x000fca00078e020d */
[----:B------:R-:W-:Y:S02]  /*aa10*/  VIADDMNMX R12, R13, R4, R12, PT ;  /* 0x000000040d0c7246 */ /* 0x000fe4000380010c */
[----:B------:R-:W-:-:S07]  /*aa20*/  VIMNMX R9, R9, R13, !PT ;  /* 0x0000000d09097248 */ /* 0x000fce0007fe0100 */
.L_x_11581:
        /* <DEDUP_REMOVED lines=378> */
.L_x_11585:
        /* <DEDUP_REMOVED lines=90> */
.L_x_11567:
[----:B------:R-:W-:Y:S06]  /*c770*/  BAR.ARV 0x8, 0x200 ;  /* 0x0208000000007b1d */ /* 0x000fec0000002000 */
[----:B------:R-:W-:Y:S05]  /*c780*/  @!P0 BRA `(.L_x_11587) ;  /* 0x0000000000048947 */ /* 0x000fea0003800000 */
[----:B------:R-:W-:Y:S01]  /*c790*/  BPT.TRAP 0x1 ;  /* 0x000000040000795c */ /* 0x000fe20000300000 */
.L_x_11587:
[----:B------:R-:W-:Y:S01]  /*c7a0*/  ULEA UR14, UR36, UR46, 0x3 ;  /* 0x0000002e240e7291 */ /* 0x000fe2000f8e183f */
[----:B------:R-:W-:-:S05]  /*c7b0*/  IMAD.U32 R5, RZ, RZ, UR47 ;  /* 0x0000002fff057e24 */ /* 0x000fca000f8e00ff */
[----:B------:R-:W-:-:S04]  /*c7c0*/  SHF.L.U32 R5, R5, 0x1f, RZ ;  /* 0x0000001f05057819 */ /* 0x000fc800000006ff */
[----:B------:R0:W1:Y:S01]  /*c7d0*/  SYNCS.PHASECHK.TRANS64.TRYWAIT P1, [UR14+0x19c50], R5 ;  /* 0x019c5005ff0075a7 */ /* 0x000062000802014e */
[----:B------:R-:W-:Y:S05]  /*c7e0*/  @!P0 BRA `(.L_x_11588) ;  /* 0x0000000000048947 */ /* 0x000fea0003800000 */
[----:B------:R-:W-:Y:S01]  /*c7f0*/  BPT.TRAP 0x1 ;  /* 0x000000040000795c */ /* 0x000fe20000300000 */
.L_x_11588:
[----:B-1----:R-:W-:Y:S05]  /*c800*/  @P1 BRA `(.L_x_11589) ;  /* 0x0000000000081947 */ /* 0x002fea0003800000 */
[----:B------:R-:W1:Y:S02]  /*c810*/  SYNCS.PHASECHK.TRANS64.TRYWAIT P1, [UR14+0x19c50], R5 ;  /* 0x019c5005ff0075a7 */ /* 0x000e64000802014e */
[----:B-1----:R-:W-:Y:S05]  /*c820*/  @!P1 BRA `(.L_x_11590) ;  /* 0x0000008c00c49947 */ /* 0x002fea0003800000 */
.L_x_11589:
[----:B------:R-:W-:Y:S01]  /*c830*/  ULDC.64 UR4, c[0x0][0x9a0] ;  /* 0x0002680000047ab9 */ /* 0x000fe20000000a00 */
[----:B------:R-:W-:Y:S01]  /*c840*/  UIADD3 UR46, UR46, 0x3000, URZ ;  /* 0x000030002e2e7890 */ /* 0x000fe2000fffe03f */
[----:B------:R-:W-:Y:S01]  /*c850*/  WARPGROUP.ARRIVE ;  /* 0x00000000000079c5 */ /* 0x000fe20000000000 */
[----:B------:R-:W-:Y:S01]  /*c860*/  UISETP.NE.U32.AND UP0, UPT, UR4, URZ, UPT ;  /* 0x0000003f0400728c */ /* 0x000fe2000bf05070 */
[----:B01----:R-:W-:Y:S01]  /*c870*/  IMAD.MOV.U32 R5, RZ, RZ, 0x3f800000 ;  /* 0x3f800000ff057424 */ /* 0x003fe200078e00ff */
        /* <DEDUP_REMOVED lines=10> */
[----:B------:R-:W-:Y:S02]  /*c920*/  @UP0 UIMAD UR7, UR50, UR11, UR6 ;  /* 0x0000000b320702a4 */ /* 0x000fe4000f8e0206 */
[----:B------:R-:W-:-:S02]  /*c930*/  UIMAD UR6, UR36, 0x300, UR46 ;  /* 0x00000300240678a4 */ /* 0x000fc4000f8e022e */
[----:B------:R-:W-:Y:S01]  /*c940*/  @UP0 UIADD3 UR9, UR9, UR7, URZ ;  /* 0x0000000709090290 */ /* 0x000fe2000fffe03f */
[----:B------:R-:W-:Y:S02]  /*c950*/  @UP0 ULDC.64 UR12, c[0x0][0x9d0] ;  /* 0x00027400000c0ab9 */ /* 0x000fe40000000a00 */
[----:B------:R-:W-:Y:S01]  /*c960*/  UMOV UR7, 0x40000040 ;  /* 0x4000004000077882 */ /* 0x000fe20000000000 */
[----:B------:R-:W-:Y:S02]  /*c970*/  @UP0 UIMAD UR10, UR15, UR12, URZ ;  /* 0x0000000c0f0a02a4 */ /* 0x000fe4000f8e023f */
[----:B------:R-:W-:Y:S01]  /*c980*/  @UP0 UIMAD.WIDE.U32 UR8, UR51, UR12, UR8 ;  /* 0x0000000c330802a5 */ /* 0x000fe2000f8e0008 */
[----:B------:R-:W-:Y:S01]  /*c990*/  QGMMA.64x96x32.F32.E4M3.E4M3 R88, R148, gdesc[UR4], R88, gsb0 ;  /* 0x0160000494587df3 */ /* 0x000fe20008000858 */
[----:B------:R-:W-:Y:S02]  /*c9a0*/  @UP0 UIMAD UR10, UR51, UR13, UR10 ;  /* 0x0000000d330a02a4 */ /* 0x000fe4000f8e020a */
[----:B------:R-:W-:-:S02]  /*c9b0*/  @UP0 ULEA UR4, UP1, UR8, UR4, 0x2 ;  /* 0x0000000408040291 */ /* 0x000fc4000f82103f */
[----:B------:R-:W-:-:S04]  /*c9c0*/  @UP0 UIADD3 UR7, UR9, UR10, URZ ;  /* 0x0000000a09070290 */ /* 0x000fc8000fffe03f */
[----:B------:R-:W-:Y:S01]  /*c9d0*/  @UP0 ULEA.HI.X UR5, UR8, UR5, UR7, 0x2, UP1 ;  /* 0x0000000508050291 */ /* 0x000fe200088f1407 */
[----:B------:R-:W-:-:S05]  /*c9e0*/  IMAD.U32 R6, RZ, RZ, UR4 ;  /* 0x00000004ff067e24 */ /* 0x000fca000f8e00ff */
        /* <DEDUP_REMOVED lines=54> */
.L_x_11591:
        /* <DEDUP_REMOVED lines=58> */
.L_x_11513:
        /* <DEDUP_REMOVED lines=48> */
[----:B------:R-:W-:Y:S01]  /*d3f0*/  LOP3.LUT R6, R49, 0x180, RZ, 0xc0, !PT ;  /* 0x0000018031067812 */ /* 0x000fe200078ec0ff */
[----:B------:R-:W-:Y:S01]  /*d400*/  IMAD.X R25, RZ, RZ, R13, P5 ;  /* 0x000000ffff197224 */ /* 0x000fe200028e060d */
[----:B------:R-:W-:Y:S02]  /*d410*/  F2FP.BF16.F32.PACK_AB R34, R101, R34 ;  /* 0x000000226522723e */ /* 0x000fe400000010ff */
[----:B------:R-:W-:Y:S02]  /*d420*/  SHF.R.U64 R6, R6, 0x3, RZ ;  /* 0x0000000306067819 */ /* 0x000fe400000012ff */
[----:B------:R-:W-:Y:S02]  /*d430*/  F2FP.BF16.F32.PACK_AB R32, R103, R32 ;  /* 0x000000206720723e */ /* 0x000fe400000010ff */
[----:B------:R-:W-:Y:S02]  /*d440*/  SEL R42, R11, R8, P0 ;  /* 0x000000080b2a7207 */ /* 0x000fe40000000000 */
[----:B------:R-:W-:-:S02]  /*d450*/  SEL R43, R8, R11, P0 ;  /* 0x0000000b082b7207 */ /* 0x000fc40000000000 */
[----:B------:R-:W-:Y:S02]  /*d460*/  LOP3.LUT R24, R6, R49, RZ, 0x3c, !PT ;  /* 0x0000003106187212 */ /* 0x000fe400078e3cff */
[----:B------:R-:W-:Y:S02]  /*d470*/  F2FP.BF16.F32.PACK_AB R33, R108, R33 ;  /* 0x000000216c21723e */ /* 0x000fe400000010ff */
[----:B------:R-:W-:Y:S02]  /*d480*/  F2FP.BF16.F32.PACK_AB R31, R110, R31 ;  /* 0x0000001f6e1f723e */ /* 0x000fe400000010ff */
[----:B------:R-:W-:Y:S02]  /*d490*/  F2FP.BF16.F32.PACK_AB R30, R109, R30 ;  /* 0x0000001e6d1e723e */ /* 0x000fe400000010ff */
[----:B------:R-:W-:Y:S02]  /*d4a0*/  F2FP.BF16.F32.PACK_AB R28, R111, R28 ;  /* 0x0000001c6f1c723e */ /* 0x000fe400000010ff */
[----:B------:R-:W-:-:S02]  /*d4b0*/  SEL R26, R41, R38, P0 ;  /* 0x00000026291a7207 */ /* 0x000fc40000000000 */
[----:B------:R-:W-:Y:S02]  /*d4c0*/  SEL R8, R39, R36, P0 ;  /* 0x0000002427087207 */ /* 0x000fe40000000000 */
[----:B------:R-:W-:Y:S02]  /*d4d0*/  LOP3.LUT R6, R51, 0x180, RZ, 0xc0, !PT ;  /* 0x0000018033067812 */ /* 0x000fe400078ec0ff */
[----:B------:R-:W-:Y:S02]  /*d4e0*/  SEL R41, R38, R41, P0 ;  /* 0x0000002926297207 */ /* 0x000fe40000000000 */
[----:B------:R-:W-:Y:S02]  /*d4f0*/  SEL R39, R36, R39, P0 ;  /* 0x0000002724277207 */ /* 0x000fe40000000000 */
        /* <DEDUP_REMOVED lines=8> */
[----:B------:R-:W-:Y:S02]  /*d580*/  SEL R34, R33, R30, P0 ;  /* 0x0000001e21227207 */ /* 0x000fe40000000000 */
[----:B------:R-:W-:Y:S02]  /*d590*/  SEL R32, R31, R28, P0 ;  /* 0x0000001c1f207207 */ /* 0x000fe40000000000 */
[----:B------:R-:W-:Y:S02]  /*d5a0*/  IADD3 R53, P3, R12, 0x3020, RZ ;  /* 0x000030200c357810 */ /* 0x000fe40007f7e0ff */
[----:B------:R-:W-:Y:S02]  /*d5b0*/  SHF.R.U64 R6, R6, 0x3, RZ ;  /* 0x0000000306067819 */ /* 0x000fe400000012ff */
[----:B------:R-:W-:Y:S01]  /*d5c0*/  SEL R33, R30, R33, P0 ;  /* 0x000000211e217207 */ /* 0x000fe20000000000 */
[----:B------:R-:W-:Y:S01]  /*d5d0*/  IMAD.X R15, RZ, RZ, R13, P3 ;  /* 0x000000ffff0f7224 */ /* 0x000fe200018e060d */
[----:B------:R-:W-:-:S02]  /*d5e0*/  SEL R31, R28, R31, P0 ;  /* 0x0000001f1c1f7207 */ /* 0x000fc40000000000 */
[----:B------:R-:W-:Y:S02]  /*d5f0*/  LOP3.LUT R7, R12, 0x180, RZ, 0xc0, !PT ;  /* 0x000001800c077812 */ /* 0x000fe400078ec0ff */
[----:B------:R-:W-:Y:S02]  /*d600*/  SEL R30, R29, R20, P0 ;  /* 0x000000141d1e7207 */ /* 0x000fe40000000000 */
[----:B------:R-:W-:Y:S02]  /*d610*/  SEL R28, R21, R14, P0 ;  /* 0x0000000e151c7207 */ /* 0x000fe40000000000 */
[----:B------:R-:W-:Y:S01]  /*d620*/  SEL R45, R14, R21, P0 ;  /* 0x000000150e2d7207 */ /* 0x000fe20000000000 */
[----:B------:R-:W-:Y:S01]  /*d630*/  IMAD.X R21, RZ, RZ, R13, P4 ;  /* 0x000000ffff157224 */ /* 0x000fe200020e060d */
[----:B------:R-:W-:Y:S02]  /*d640*/  F2FP.BF16.F32.PACK_AB R127, R127, R10 ;  /* 0x0000000a7f7f723e */ /* 0x000fe400000010ff */
[----:B------:R-:W-:-:S02]  /*d650*/  SEL R29, R20, R29, P0 ;  /* 0x0000001d141d7207 */ /* 0x000fc40000000000 */
[C---:B------:R-:W-:Y:S02]  /*d660*/  IADD3 R55, P2, R12.reuse, 0x6000, RZ ;  /* 0x000060000c377810 */ /* 0x040fe40007f5e0ff */
[----:B------:R-:W-:Y:S02]  /*d670*/  IADD3 R57, P1, R12, 0x6020, RZ ;  /* 0x000060200c397810 */ /* 0x000fe40007f3e0ff */
[----:B------:R-:W-:Y:S01]  /*d680*/  LOP3.LUT R10, R53, 0x180, RZ, 0xc0, !PT ;  /* 0x00000180350a7812 */ /* 0x000fe200078ec0ff */
[----:B------:R-:W-:Y:S01]  /*d690*/  IMAD.X R11, RZ, RZ, R13, P2 ;  /* 0x000000ffff0b7224 */ /* 0x000fe200010e060d */
[----:B------:R-:W-:Y:S02]  /*d6a0*/  LOP3.LUT R20, R6, R51, RZ, 0x3c, !PT ;  /* 0x0000003306147212 */ /* 0x000fe400078e3cff */
[----:B------:R-:W-:Y:S02]  /*d6b0*/  SHF.R.U64 R7, R7, 0x3, RZ ;  /* 0x0000000307077819 */ /* 0x000fe400000012ff */
[----:B------:R-:W-:-:S02]  /*d6c0*/  LOP3.LUT R44, R55, 0x180, RZ, 0xc0, !PT ;  /* 0x00000180372c7812 */ /* 0x000fc400078ec0ff */
[----:B------:R-:W-:Y:S02]  /*d6d0*/  LOP3.LUT R46, R57, 0x180, RZ, 0xc0, !PT ;  /* 0x00000180392e7812 */ /* 0x000fe400078ec0ff */
[----:B------:R-:W-:Y:S02]  /*d6e0*/  SHF.R.U64 R10, R10, 0x3, RZ ;  /* 0x000000030a0a7819 */ /* 0x000fe400000012ff */
[----:B------:R-:W-:Y:S02]  /*d6f0*/  MOV R52, R20 ;  /* 0x0000001400347202 */ /* 0x000fe40000000f00 */
[----:B------:R-:W-:Y:S01]  /*d700*/  LOP3.LUT R12, R7, R12, RZ, 0x3c, !PT ;  /* 0x0000000c070c7212 */ /* 0x000fe200078e3cff */
[----:B------:R-:W-:Y:S01]  /*d710*/  IMAD.X R7, RZ, RZ, R13, P1 ;  /* 0x000000ffff077224 */ /* 0x000fe200008e060d */
[----:B------:R-:W-:Y:S02]  /*d720*/  SHF.R.U64 R44, R44, 0x3, RZ ;  /* 0x000000032c2c7819 */ /* 0x000fe400000012ff */
[----:B------:R-:W-:-:S02]  /*d730*/  SEL R48, R126, R127, P0 ;  /* 0x0000007f7e307207 */ /* 0x000fc40000000000 */
[----:B------:R-:W-:Y:S02]  /*d740*/  SHF.R.U64 R46, R46, 0x3, RZ ;  /* 0x000000032e2e7819 */ /* 0x000fe400000012ff */
[----:B------:R-:W-:Y:S02]  /*d750*/  LOP3.LUT R14, R10, R53, RZ, 0x3c, !PT ;  /* 0x000000350a0e7212 */ /* 0x000fe400078e3cff */
[----:B------:R-:W-:Y:S02]  /*d760*/  SEL R127, R127, R126, P0 ;  /* 0x0000007e7f7f7207 */ /* 0x000fe40000000000 */
[----:B------:R-:W-:Y:S02]  /*d770*/  MOV R54, R12 ;  /* 0x0000000c00367202 */ /* 0x000fe40000000f00 */
[----:B------:R-:W-:Y:S02]  /*d780*/  MOV R53, R24 ;  /* 0x0000001800357202 */ /* 0x000fe40000000f00 */
[----:B------:R-:W-:-:S02]  /*d790*/  LOP3.LUT R10, R44, R55, RZ, 0x3c, !PT ;  /* 0x000000372c0a7212 */ /* 0x000fc400078e3cff */
[----:B------:R-:W-:Y:S02]  /*d7a0*/  LOP3.LUT R6, R46, R57, RZ, 0x3c, !PT ;  /* 0x000000392e067212 */ /* 0x000fe400078e3cff */
[----:B------:R-:W-:Y:S02]  /*d7b0*/  MOV R49, R10 ;  /* 0x0000000a00317202 */ /* 0x000fe40000000f00 */
[----:B------:R-:W-:Y:S02]  /*d7c0*/  MOV R51, R14 ;  /* 0x0000000e00337202 */ /* 0x000fe40000000f00 */
[----:B------:R-:W-:Y:S02]  /*d7d0*/  PLOP3.LUT P2, PT, PT, PT, UP0, 0x80, 0x0 ;  /* 0x000000000000781c */ /* 0x000fe40003f4f008 */
[----:B--2---:R-:W-:Y:S01]  /*d7e0*/  LOP3.LUT R20, R9, 0x2, RZ, 0x3c, !PT ;  /* 0x0000000209147812 */ /* 0x004fe200078e3cff */
[----:B------:R-:W-:Y:S04]  /*d7f0*/  SHFL.IDX PT, R26, R26, R9, 0x1c1f ;  /* 0x001c1f091a1a7589 */ /* 0x000fe800000e0000 */
[----:B------:R-:W0:Y:S04]  /*d800*/  SHFL.IDX PT, R41, R41, R20, 0x1c1f ;  /* 0x001c1f1429297589 */ /* 0x000e2800000e0000 */
[----:B------:R0:W-:Y:S04]  /*d810*/  SHFL.IDX PT, R13, R8, R9, 0x1c1f ;  /* 0x001c1f09080d7589 */ /* 0x0001e800000e0000 */
[----:B------:R-:W1:Y:S04]  /*d820*/  SHFL.IDX PT, R24, R39, R20, 0x1c1f ;  /* 0x001c1f1427187589 */ /* 0x000e6800000e0000 */
[----:B------:R-:W-:Y:S04]  /*d830*/  SHFL.IDX PT, R34, R34, R9, 0x1c1f ;  /* 0x001c1f0922227589 */ /* 0x000fe800000e0000 */
[----:B------:R-:W2:Y:S04]  /*d840*/  SHFL.IDX PT, R33, R33, R20, 0x1c1f ;  /* 0x001c1f1421217589 */ /* 0x000ea800000e0000 */
[----:B------:R-:W-:Y:S04]  /*d850*/  SHFL.IDX PT, R38, R38, R9, 0x1c1f ;  /* 0x001c1f0926267589 */ /* 0x000fe800000e0000 */
[----:B------:R-:W3:Y:S01]  /*d860*/  SHFL.IDX PT, R37, R37, R20, 0x1c1f ;  /* 0x001c1f1425257589 */ /* 0x000ee200000e0000 */
[----:B0-----:R-:W-:-:S02]  /*d870*/  SEL R8, R26, R41, P0 ;  /* 0x000000291a087207 */ /* 0x001fc40000000000 */
[----:B------:R-:W-:Y:S01]  /*d880*/  SEL R10, R41, R26, P0 ;  /* 0x0000001a290a7207 */ /* 0x000fe20000000000 */
[----:B------:R-:W-:Y:S01]  /*d890*/  SHFL.IDX PT, R36, R36, R9, 0x1c1f ;  /* 0x001c1f0924247589 */ /* 0x000fe200000e0000 */
[----:B------:R-:W-:Y:S01]  /*d8a0*/  MOV R41, R6 ;  /* 0x0000000600297202 */ /* 0x000fe20000000f00 */
[----:B------:R-:W-:Y:S02]  /*d8b0*/  IMAD.U32 R6, RZ, RZ, UR6 ;  /* 0x00000006ff067e24 */ /* 0x000fe4000f8e00ff */
[----:B------:R-:W0:Y:S01]  /*d8c0*/  SHFL.IDX PT, R35, R35, R20, 0x1c1f ;  /* 0x001c1f1423237589 */ /* 0x000e2200000e0000 */
[----:B-1----:R-:W-:Y:S01]  /*d8d0*/  SEL R11, R24, R13, P0 ;  /* 0x0000000d180b7207 */ /* 0x002fe20000000000 */
[----:B------:R-:W-:Y:S01]  /*d8e0*/  IMAD.U32 R7, RZ, RZ, UR7 ;  /* 0x00000007ff077e24 */ /* 0x000fe2000f8e00ff */
[----:B------:R-:W-:Y:S01]  /*d8f0*/  ULDC.64 UR6, c[0x0][0xc08] ;  /* 0x0003020000067ab9 */ /* 0x000fe20000000a00 */
[----:B------:R-:W-:Y:S04]  /*d900*/  SHFL.IDX PT, R30, R30, R9, 0x1c1f ;  /* 0x001c1f091e1e7589 */ /* 0x000fe800000e0000 */
[----:B------:R-:W-:Y:S01]  /*d910*/  SHFL.IDX PT, R40, R40, R9, 0x1c1f ;  /* 0x001c1f0928287589 */ /* 0x000fe200000e0000 */
[----:B--2---:R-:W-:-:S03]  /*d920*/  SEL R26, R33, R34, P0 ;  /* 0x00000022211a7207 */ /* 0x004fc60000000000 */
[----:B------:R-:W1:Y:S04]  /*d930*/  SHFL.IDX PT, R29, R29, R20, 0x1c1f ;  /* 0x001c1f141d1d7589 */ /* 0x000e6800000e0000 */
[----:B------:R-:W2:Y:S01]  /*d940*/  SHFL.IDX PT, R27, R27, R20, 0x1c1f ;  /* 0x001c1f141b1b7589 */ /* 0x000ea200000e0000 */
[----:B---3--:R-:W-:Y:S02]  /*d950*/  SEL R12, R38, R37, P0 ;  /* 0x00000025260c7207 */ /* 0x008fe40000000000 */
[----:B------:R-:W-:Y:S01]  /*d960*/  SEL R14, R37, R38, P0 ;  /* 0x00000026250e7207 */ /* 0x000fe20000000000 */
[----:B------:R-:W-:Y:S04]  /*d970*/  SHFL.IDX PT, R21, R32, R9, 0x1c1f ;  /* 0x001c1f0920157589 */ /* 0x000fe800000e0000 */
[----:B------:R-:W3:Y:S01]  /*d980*/  SHFL.IDX PT, R44, R31, R20, 0x1c1f ;  /* 0x001c1f141f2c7589 */ /* 0x000ee200000e0000 */
[----:B0-----:R-:W-:-:S03]  /*d990*/  SEL R15, R35, R36, P0 ;  /* 0x00000024230f7207 */ /* 0x001fc60000000000 */
[----:B------:R1:W-:Y:S04]  /*d9a0*/  SHFL.IDX PT, R46, R28, R9, 0x1c1f ;  /* 0x001c1f091c2e7589 */ /* 0x0003e800000e0000 */
[----:B------:R-:W0:Y:S04]  /*d9b0*/  SHFL.IDX PT, R45, R45, R20, 0x1c1f ;  /* 0x001c1f142d2d7589 */ /* 0x000e2800000e0000 */
[----:B------:R-:W-:Y:S01]  /*d9c0*/  SHFL.IDX PT, R48, R48, R9, 0x1c1f ;  /* 0x001c1f0930307589 */ /* 0x000fe200000e0000 */
[----:B-1----:R-:W-:-:S03]  /*d9d0*/  SEL R28, R30, R29, P0 ;  /* 0x0000001d1e1c7207 */ /* 0x002fc60000000000 */
[----:B------:R-:W1:Y:S01]  /*d9e0*/  SHFL.IDX PT, R127, R127, R20, 0x1c1f ;  /* 0x001c1f147f7f7589 */ /* 0x000e6200000e0000 */
[----:B--2---:R-:W-:Y:S02]  /*d9f0*/  SEL R32, R40, R27, P0 ;  /* 0x0000001b28207207 */ /* 0x004fe40000000000 */
[----:B------:R-:W-:Y:S01]  /*da00*/  SEL R30, R29, R30, P0 ;  /* 0x0000001e1d1e7207 */ /* 0x000fe20000000000 */
[----:B------:R-:W-:Y:S04]  /*da10*/  SHFL.IDX PT, R42, R42, R9, 0x1c1f ;  /* 0x001c1f092a2a7589 */ /* 0x000fe800000e0000 */
[----:B------:R2:W-:Y:S01]  /*da20*/  SHFL.IDX PT, R50, R50, R9, 0x1c1f ;  /* 0x001c1f0932327589 */ /* 0x0005e200000e0000 */
[----:B---3--:R-:W-:-:S03]  /*da30*/  SEL R25, R21, R44, P0 ;  /* 0x0000002c15197207 */ /* 0x008fc60000000000 */
[----:B------:R-:W3:Y:S04]  /*da40*/  SHFL.IDX PT, R43, R43, R20, 0x1c1f ;  /* 0x001c1f142b2b7589 */ /* 0x000ee800000e0000 */
[----:B------:R-:W4:Y:S01]  /*da50*/  SHFL.IDX PT, R47, R47, R20, 0x1c1f ;  /* 0x001c1f142f2f7589 */ /* 0x000f2200000e0000 */
[----:B0-----:R-:W-:Y:S02]  /*da60*/  SEL R29, R46, R45, P0 ;  /* 0x0000002d2e1d7207 */ /* 0x001fe40000000000 */
[----:B--2---:R-:W-:Y:S01]  /*da70*/  SEL R9, R13, R24, P0 ;  /* 0x000000180d097207 */ /* 0x004fe20000000000 */
[----:B------:R-:W-:Y:S01]  /*da80*/  BAR.SYNC.DEFER_BLOCKING 0x1, 0x180 ;  /* 0x0046000000007b1d */ /* 0x000fe20000010000 */
[----:B------:R-:W-:Y:S02]  /*da90*/  SEL R24, R34, R33, P0 ;  /* 0x0000002122187207 */ /* 0x000fe40000000000 */
[----:B------:R-:W-:-:S02]  /*daa0*/  SEL R13, R36, R35, P0 ;  /* 0x00000023240d7207 */ /* 0x000fc40000000000 */
[----:B------:R-:W-:Y:S02]  /*dab0*/  SEL R34, R27, R40, P0 ;  /* 0x000000281b227207 */ /* 0x000fe40000000000 */
[----:B------:R-:W-:Y:S02]  /*dac0*/  SEL R27, R44, R21, P0 ;  /* 0x000000152c1b7207 */ /* 0x000fe40000000000 */
[----:B------:R-:W-:Y:S02]  /*dad0*/  SEL R31, R45, R46, P0 ;  /* 0x0000002e2d1f7207 */ /* 0x000fe40000000000 */
[----:B-1----:R-:W-:Y:S02]  /*dae0*/  SEL R33, R48, R127, P0 ;  /* 0x0000007f30217207 */ /* 0x002fe40000000000 */
[----:B------:R-:W-:Y:S02]  /*daf0*/  SEL R35, R127, R48, P0 ;  /* 0x000000307f237207 */ /* 0x000fe40000000000 */
[----:B---3--:R-:W-:-:S02]  /*db00*/  SEL R36, R42, R43, P0 ;  /* 0x0000002b2a247207 */ /* 0x008fc40000000000 */
[----:B------:R-:W-:Y:S02]  /*db10*/  SEL R38, R43, R42, P0 ;  /* 0x0000002a2b267207 */ /* 0x000fe40000000000 */
[----:B----4-:R-:W-:Y:S01]  /*db20*/  SEL R37, R50, R47, P0 ;  /* 0x0000002f32257207 */ /* 0x010fe20000000000 */
[----:B------:R-:W-:Y:S01]  /*db30*/  UISETP.NE.U32.AND UP1, UPT, UR6, URZ, UPT ;  /* 0x0000003f0600728c */ /* 0x000fe2000bf25070 */
[----:B------:R-:W-:Y:S01]  /*db40*/  SEL R39, R47, R50, P0 ;  /* 0x000000322f277207 */ /* 0x000fe20000000000 */
[----:B------:R-:W-:Y:S01]  /*db50*/  UMOV UR4, URZ ;  /* 0x0000003f00047c82 */ /* 0x000fe20008000000 */
[----:B------:R0:W-:Y:S01]  /*db60*/  STSM.16.M88.4 [R54], R8 ;  /* 0x0000000836007844 */ /* 0x0001e20000000200 */
[----:B------:R-:W-:Y:S01]  /*db70*/  ULDC UR8, c[0x0][0xa88] ;  /* 0x0002a20000087ab9 */ /* 0x000fe20000000800 */
[----:B------:R-:W1:Y:S02]  /*db80*/  LDC R43, c[0x0][0xbe8] ;  /* 0x0002fa00ff2b7b82 */ /* 0x000e640000000800 */
[----:B------:R2:W-:Y:S04]  /*db90*/  STSM.16.M88.4 [R53], R12 ;  /* 0x0000000c35007844 */ /* 0x0005e80000000200 */
[----:B------:R3:W-:Y:S04]  /*dba0*/  STSM.16.M88.4 [R52], R24 ;  /* 0x0000001834007844 */ /* 0x0007e80000000200 */
[----:B------:R3:W-:Y:S04]  /*dbb0*/  STSM.16.M88.4 [R51], R28 ;  /* 0x0000001c33007844 */ /* 0x0007e80000000200 */
[----:B------:R3:W-:Y:S04]  /*dbc0*/  STSM.16.M88.4 [R49], R32 ;  /* 0x0000002031007844 */ /* 0x0007e80000000200 */
[----:B------:R3:W-:Y:S01]  /*dbd0*/  STSM.16.M88.4 [R41], R36 ;  /* 0x0000002429007844 */ /* 0x0007e20000000200 */
[----:B------:R-:W-:Y:S06]  /*dbe0*/  BAR.SYNC.DEFER_BLOCKING 0x1, 0x180 ;  /* 0x0046000000007b1d */ /* 0x000fec0000010000 */
[----:B0-----:R-:W4:Y:S01]  /*dbf0*/  @P2 LDG.E R8, desc[UR54][R6.64] ;  /* 0x0000003606082981 */ /* 0x001f22000c1e1900 */
[----:B------:R-:W-:Y:S01]  /*dc00*/  UISETP.NE.AND.EX UP1, UPT, UR7, URZ, UPT, UP1 ;  /* 0x0000003f0700728c */ /* 0x000fe2000bf25310 */
[----:B-1----:R-:W-:-:S05]  /*dc10*/  ISETP.NE.AND P1, PT, R43, 0x1, PT ;  /* 0x000000012b00780c */ /* 0x002fca0003f25270 */
[----:B------:R-:W-:-:S05]  /*dc20*/  PLOP3.LUT P0, PT, PT, PT, UP1, 0x80, 0x0 ;  /* 0x000000000000781c */ /* 0x000fca0003f0f018 */
[----:B------:R-:W-:Y:S02]  /*dc30*/  @UP1 ULDC.64 UR6, c[0x0][0xc08] ;  /* 0x0003020000061ab9 */ /* 0x000fe40000000a00 */
[----:B------:R-:W-:Y:S01]  /*dc40*/  @UP1 UIMAD.WIDE UR6, UR40, 0x4, UR6 ;  /* 0x00000004280618a5 */ /* 0x000fe2000f8e0206 */
[----:B------:R-:W0:Y:S05]  /*dc50*/  @P1 LDC R9, c[0x0][0xbec] ;  /* 0x0002fb00ff091b82 */ /* 0x000e2a0000000800 */
[----:B--2---:R-:W-:Y:S02]  /*dc60*/  IMAD.U32 R12, RZ, RZ, UR6 ;  /* 0x00000006ff0c7e24 */ /* 0x004fe4000f8e00ff */
[----:B------:R-:W-:Y:S01]  /*dc70*/  IMAD.U32 R13, RZ, RZ, UR7 ;  /* 0x00000007ff0d7e24 */ /* 0x000fe2000f8e00ff */
[----:B------:R-:W1:Y:S01]  /*dc80*/  @P1 LDC R10, c[0x0][0xbf0] ;  /* 0x0002fc00ff0a1b82 */ /* 0x000e620000000800 */
[----:B----4-:R-:W-:Y:S01]  /*dc90*/  @P2 R2UR UR4, R8 ;  /* 0x00000000080422ca */ /* 0x010fe200000e0000 */
[----:B------:R-:W-:-:S06]  /*dca0*/  IMAD.U32 R8, RZ, RZ, UR8 ;  /* 0x00000008ff087e24 */ /* 0x000fcc000f8e00ff */
[----:B------:R3:W5:Y:S01]  /*dcb0*/  @P0 LDG.E R8, desc[UR54][R12.64] ;  /* 0x000000360c080981 */ /* 0x000762000c1e1900 */
[----:B01----:R-:W-:Y:S07]  /*dcc0*/  @P0 BRA `(.L_x_11594) ;  /* 0x0000000000100947 */ /* 0x003fee0003800000 */
[----:B------:R-:W-:Y:S05]  /*dcd0*/  @!P2 BRA `(.L_x_11594) ;  /* 0x00000000000ca947 */ /* 0x000fea0003800000 */
[----:B------:R-:W2:Y:S04]  /*dce0*/  LDG.E R11, desc[UR54][R6.64] ;  /* 0x00000036060b7981 */ /* 0x000ea8000c1e1900 */
[----:B-----5:R-:W2:Y:S02]  /*dcf0*/  LDG.E R8, desc[UR54][R6.64+0x4] ;  /* 0x0000043606087981 */ /* 0x020ea4000c1e1900 */
[----:B--2---:R-:W-:-:S07]  /*dd00*/  IMAD.IADD R8, R8, 0x1, -R11 ;  /* 0x0000000108087824 */ /* 0x004fce00078e0a0b */
.L_x_11594:
[----:B---3--:R-:W-:Y:S01]  /*dd10*/  VIADD R12, R17, UR41 ;  /* 0x00000029110c7c36 */ /* 0x008fe20008000000 */
[----:B------:R-:W-:Y:S01]  /*dd20*/  USHF.R.S32.HI UR16, URZ, 0x1f, UR39 ;  /* 0x0000001f3f107899 */ /* 0x000fe20008011427 */
[----:B------:R-:W-:Y:S01]  /*dd30*/  VIADD R14, R156, UR41 ;  /* 0x000000299c0e7c36 */ /* 0x000fe20008000000 */
[----:B------:R-:W-:Y:S01]  /*dd40*/  ULDC.64 UR12, c[0x0][0xb90] ;  /* 0x0002e400000c7ab9 */ /* 0x000fe20000000a00 */
[----:B------:R-:W-:Y:S01]  /*dd50*/  @P1 IMAD.HI.U32 R7, R12, R9, RZ ;  /* 0x000000090c071227 */ /* 0x000fe200078e00ff */
[----:B------:R-:W-:Y:S01]  /*dd60*/  USHF.R.S32.HI UR15, URZ, 0x1f, UR40 ;  /* 0x0000001f3f0f7899 */ /* 0x000fe20008011428 */
[----:B------:R-:W0:Y:S01]  /*dd70*/  @P1 LDC R40, c[0x0][0xbec] ;  /* 0x0002fb00ff281b82 */ /* 0x000e220000000800 */
[----:B------:R-:W-:Y:S01]  /*dd80*/  USHF.R.S32.HI UR7, URZ, 0x1f, UR4 ;  /* 0x0000001f3f077899 */ /* 0x000fe20008011404 */
[----:B------:R-:W-:Y:S01]  /*dd90*/  IMAD.MOV.U32 R6, RZ, RZ, R12 ;  /* 0x000000ffff067224 */ /* 0x000fe200078e000c */
[----:B------:R-:W-:Y:S01]  /*dda0*/  UIMAD UR10, UR16, UR12, URZ ;  /* 0x0000000c100a72a4 */ /* 0x000fe2000f8e023f */
[----:B------:R-:W-:Y:S01]  /*ddb0*/  @P1 SHF.R.U32.HI R6, RZ, R10, R7 ;  /* 0x0000000aff061219 */ /* 0x000fe20000011607 */
[----:B------:R-:W-:Y:S01]  /*ddc0*/  UMOV UR6, UR4 ;  /* 0x0000000400067c82 */ /* 0x000fe20008000000 */
[----:B------:R-:W-:Y:S01]  /*ddd0*/  USEL UR15, UR15, URZ, !UP0 ;  /* 0x0000003f0f0f7287 */ /* 0x000fe2000c000000 */
[----:B------:R-:W-:Y:S01]  /*dde0*/  IMAD R7, R153, 0x20, R18 ;  /* 0x0000002099077824 */ /* 0x000fe200078e0212 */
[----:B------:R-:W-:Y:S01]  /*ddf0*/  UIMAD.WIDE.U32 UR8, UR39, UR12, UR6 ;  /* 0x0000000c270872a5 */ /* 0x000fe2000f8e0006 */
[----:B------:R-:W-:Y:S01]  /*de00*/  IMAD.MOV R10, RZ, RZ, -R6 ;  /* 0x000000ffff0a7224 */ /* 0x000fe200078e0a06 */
[----:B------:R-:W-:Y:S01]  /*de10*/  UIMAD UR10, UR39, UR13, UR10 ;  /* 0x0000000d270a72a4 */ /* 0x000fe2000f8e020a */
[----:B------:R-:W-:Y:S01]  /*de20*/  IMAD.WIDE R4, R7, 0x2, R4 ;  /* 0x0000000207047825 */ /* 0x000fe200078e0204 */
[----:B------:R-:W-:Y:S01]  /*de30*/  USEL UR14, UR40, URZ, !UP0 ;  /* 0x0000003f280e7287 */ /* 0x000fe2000c000000 */
[----:B------:R-:W-:Y:S01]  /*de40*/  ULDC.64 UR12, c[0x0][0xb98] ;  /* 0x0002e600000c7ab9 */ /* 0x000fe20000000a00 */
[----:B------:R-:W-:Y:S01]  /*de50*/  UIADD3 UR9, UR9, UR10, URZ ;  /* 0x0000000a09097290 */ /* 0x000fe2000fffe03f */
[----:B------:R-:W-:Y:S01]  /*de60*/  IMAD R9, R43, R10, R12 ;  /* 0x0000000a2b097224 */ /* 0x000fe200078e020c */
[----:B------:R-:W-:Y:S01]  /*de70*/  UIMAD UR6, UR15, UR12, URZ ;  /* 0x0000000c0f0672a4 */ /* 0x000fe2000f8e023f */
[----:B------:R-:W-:Y:S01]  /*de80*/  SHF.R.S32.HI R10, RZ, 0x1f, R6 ;  /* 0x0000001fff0a7819 */ /* 0x000fe20000011406 */
[----:B------:R-:W-:Y:S01]  /*de90*/  UIMAD.WIDE.U32 UR8, UR14, UR12, UR8 ;  /* 0x0000000c0e0872a5 */ /* 0x000fe2000f8e0008 */
[----:B------:R-:W-:Y:S01]  /*dea0*/  IADD3 R21, P2, R4, 0x1800, RZ ;  /* 0x0000180004157810 */ /* 0x000fe20007f5e0ff */
[----:B------:R-:W-:Y:S01]  /*deb0*/  UIMAD UR6, UR14, UR13, UR6 ;  /* 0x0000000d0e0672a4 */ /* 0x000fe2000f8e0206 */
[----:B------:R-:W-:Y:S01]  /*dec0*/  SHF.R.S32.HI R7, RZ, 0x1f, R9 ;  /* 0x0000001fff077819 */ /* 0x000fe20000011409 */
[----:B------:R-:W-:Y:S01]  /*ded0*/  ULDC.64 UR10, c[0x0][0xb88] ;  /* 0x0002e200000a7ab9 */ /* 0x000fe20000000a00 */
[----:B------:R-:W-:Y:S01]  /*dee0*/  LOP3.LUT R20, R21, 0x180, RZ, 0xc0, !PT ;  /* 0x0000018015147812 */ /* 0x000fe200078ec0ff */
[----:B-----5:R-:W-:Y:S01]  /*def0*/  IMAD R41, R8, R43, RZ ;  /* 0x0000002b08297224 */ /* 0x020fe200078e02ff */
[----:B------:R-:W-:Y:S01]  /*df00*/  IADD3 R6, P0, R6, UR8, RZ ;  /* 0x0000000806067c10 */ /* 0x000fe2000ff1e0ff */
[----:B------:R-:W-:Y:S01]  /*df10*/  IMAD.U32 R11, RZ, RZ, UR6 ;  /* 0x00000006ff0b7e24 */ /* 0x000fe2000f8e00ff */
[----:B------:R-:W-:Y:S01]  /*df20*/  SHF.R.U64 R20, R20, 0x3, RZ ;  /* 0x0000000314147819 */ /* 0x000fe200000012ff */
[----:B------:R-:W-:Y:S01]  /*df30*/  IMAD R12, R7, UR10, RZ ;  /* 0x0000000a070c7c24 */ /* 0x000fe2000f8e02ff */
[----:B------:R-:W-:-:S02]  /*df40*/  IADD3 R29, P6, R4, 0x3000, RZ ;  /* 0x00003000041d7810 */ /* 0x000fc40007fde0ff */
[----:B------:R-:W-:Y:S01]  /*df50*/  IADD3.X R7, R10, UR9, R11, P0, !PT ;  /* 0x000000090a077c10 */ /* 0x000fe200087fe40b */
[C---:B------:R-:W-:Y:S01]  /*df60*/  IMAD R11, R9.reuse, UR11, R12 ;  /* 0x0000000b090b7c24 */ /* 0x040fe2000f8e020c */
[----:B------:R-:W-:Y:S01]  /*df70*/  ULDC.64 UR8, c[0x0][0xb50] ;  /* 0x0002d40000087ab9 */ /* 0x000fe20000000a00 */
[----:B------:R-:W-:Y:S01]  /*df80*/  LOP3.LUT R20, R20, R21, RZ, 0x3c, !PT ;  /* 0x0000001514147212 */ /* 0x000fe200078e3cff */
[----:B------:R-:W-:Y:S01]  /*df90*/  IMAD.X R21, RZ, RZ, R5, P2 ;  /* 0x000000ffff157224 */ /* 0x000fe200010e0605 */
[C---:B------:R-:W-:Y:S01]  /*dfa0*/  IADD3 R13, P5, R4.reuse, 0x4800, RZ ;  /* 0x00004800040d7810 */ /* 0x040fe20007fbe0ff */
[----:B------:R-:W-:Y:S01]  /*dfb0*/  IMAD.WIDE.U32 R6, R9, UR10, R6 ;  /* 0x0000000a09067c25 */ /* 0x000fe2000f8e0006 */
[----:B------:R-:W-:Y:S01]  /*dfc0*/  ULDC.64 UR10, c[0x0][0xaa0] ;  /* 0x0002a800000a7ab9 */ /* 0x000fe20000000a00 */
[----:B------:R-:W-:Y:S02]  /*dfd0*/  LOP3.LUT R9, R4, 0x180, RZ, 0xc0, !PT ;  /* 0x0000018004097812 */ /* 0x000fe400078ec0ff */
[----:B------:R-:W-:Y:S01]  /*dfe0*/  IMAD.IADD R7, R7, 0x1, R11 ;  /* 0x0000000107077824 */ /* 0x000fe200078e020b */
[----:B------:R-:W-:-:S02]  /*dff0*/  LEA R10, P0, R6, UR8, 0x2 ;  /* 0x00000008060a7c11 */ /* 0x000fc4000f8010ff */
[----:B------:R-:W-:Y:S02]  /*e000*/  IADD3 R33, P4, R4, 0x6000, RZ ;  /* 0x0000600004217810 */ /* 0x000fe40007f9e0ff */
[----:B------:R-:W-:Y:S01]  /*e010*/  LEA.HI.X R11, R6, UR9, R7, 0x2, P0 ;  /* 0x00000009060b7c11 */ /* 0x000fe200080f1407 */
[----:B------:R-:W-:Y:S01]  /*e020*/  SHFL.IDX PT, R36, R10, RZ, 0x1c1f ;  /* 0x001c1fff0a247589 */ /* 0x000fe200000e0000 */
[----:B------:R-:W-:Y:S01]  /*e030*/  LOP3.LUT P0, RZ, R154, 0x3, RZ, 0xc0, !PT ;  /* 0x000000039aff7812 */ /* 0x000fe2000780c0ff */
[C---:B------:R-:W-:Y:S01]  /*e040*/  VIADD R6, R14.reuse, 0x8 ;  /* 0x000000080e067836 */ /* 0x040fe20000000000 */
[----:B------:R-:W-:Y:S01]  /*e050*/  UIMAD UR8, UR7, UR10, URZ ;  /* 0x0000000a070872a4 */ /* 0x000fe2000f8e023f */
[----:B------:R-:W1:Y:S01]  /*e060*/  SHFL.IDX PT, R37, R11, RZ, 0x1c1f ;  /* 0x001c1fff0b257589 */ /* 0x000e6200000e0000 */
[-C--:B------:R-:W-:Y:S02]  /*e070*/  ISETP.GE.OR P2, PT, R14, R41.reuse, P0 ;  /* 0x000000290e00720c */ /* 0x080fe40000746670 */
[----:B------:R-:W-:Y:S01]  /*e080*/  ISETP.GE.OR P0, PT, R6, R41, P0 ;  /* 0x000000290600720c */ /* 0x000fe20000706670 */
[----:B------:R-:W-:Y:S01]  /*e090*/  SHFL.IDX PT, R38, R10, 0x1, 0x1c1f ;  /* 0x003c1f000a267f89 */ /* 0x000fe200000e0000 */
[----:B------:R-:W-:-:S02]  /*e0a0*/  IADD3 R7, P3, R4, 0x7800, RZ ;  /* 0x0000780004077810 */ /* 0x000fc40007f7e0ff */
[----:B------:R-:W-:Y:S01]  /*e0b0*/  SHF.R.U64 R9, R9, 0x3, RZ ;  /* 0x0000000309097819 */ /* 0x000fe200000012ff */
[----:B------:R-:W2:Y:S01]  /*e0c0*/  SHFL.IDX PT, R39, R11, 0x1, 0x1c1f ;  /* 0x003c1f000b277f89 */ /* 0x000ea200000e0000 */
[----:B------:R-:W-:Y:S01]  /*e0d0*/  UIMAD.WIDE.U32 UR6, UR4, UR10, URZ ;  /* 0x0000000a040672a5 */ /* 0x000fe2000f8e003f */
[----:B------:R-:W-:Y:S01]  /*e0e0*/  LOP3.LUT R28, R29, 0x180, RZ, 0xc0, !PT ;  /* 0x000001801d1c7812 */ /* 0x000fe200078ec0ff */
[----:B------:R-:W-:Y:S01]  /*e0f0*/  UIMAD UR8, UR4, UR11, UR8 ;  /* 0x0000000b040872a4 */ /* 0x000fe2000f8e0208 */
[----:B------:R-:W-:Y:S01]  /*e100*/  LOP3.LUT R12, R13, 0x180, RZ, 0xc0, !PT ;  /* 0x000001800d0c7812 */ /* 0x000fe200078ec0ff */
[----:B------:R-:W-:Y:S01]  /*e110*/  IMAD.X R25, RZ, RZ, R5, P3 ;  /* 0x000000ffff197224 */ /* 0x000fe200018e0605 */
[----:B------:R-:W-:Y:S01]  /*e120*/  ULDC.64 UR10, c[0x0][0xae8] ;  /* 0x0002ba00000a7ab9 */ /* 0x000fe20000000a00 */
[----:B------:R-:W-:Y:S01]  /*e130*/  LOP3.LUT R32, R33, 0x180, RZ, 0xc0, !PT ;  /* 0x0000018021207812 */ /* 0x000fe200078ec0ff */
[----:B-1----:R1:W-:Y:S01]  /*e140*/  @!P2 ST.E desc[UR54][R36.64], R3 ;  /* 0x000000032400a985 */ /* 0x0023e2000c101936 */
[----:B------:R-:W-:Y:S01]  /*e150*/  LOP3.LUT R6, R7, 0x180, RZ, 0xc0, !PT ;  /* 0x0000018007067812 */ /* 0x000fe200078ec0ff */
[----:B------:R-:W-:Y:S01]  /*e160*/  UIADD3 UR7, UR7, UR8, URZ ;  /* 0x0000000807077290 */ /* 0x000fe2000fffe03f */
[----:B------:R-:W-:Y:S01]  /*e170*/  LOP3.LUT R8, R9, R4, RZ, 0x3c, !PT ;  /* 0x0000000409087212 */ /* 0x000fe200078e3cff */
[----:B------:R-:W-:Y:S01]  /*e180*/  UIMAD UR4, UR16, UR10, URZ ;  /* 0x0000000a100472a4 */ /* 0x000fe2000f8e023f */
[----:B------:R-:W-:-:S02]  /*e190*/  SHF.R.U64 R28, R28, 0x3, RZ ;  /* 0x000000031c1c7819 */ /* 0x000fc400000012ff */
[----:B------:R-:W-:Y:S01]  /*e1a0*/  SHF.R.U64 R12, R12, 0x3, RZ ;  /* 0x000000030c0c7819 */ /* 0x000fe200000012ff */
[----:B--2---:R2:W-:Y:S01]  /*e1b0*/  @!P0 ST.E desc[UR54][R38.64], R2 ;  /* 0x0000000226008985 */ /* 0x0045e2000c101936 */
[----:B------:R-:W-:Y:S01]  /*e1c0*/  SHF.R.U64 R32, R32, 0x3, RZ ;  /* 0x0000000320207819 */ /* 0x000fe200000012ff */
[----:B-1----:R-:W1:Y:S01]  /*e1d0*/  @P1 LDC R3, c[0x0][0xbf0] ;  /* 0x0002fc00ff031b82 */ /* 0x002e620000000800 */
[----:B------:R-:W-:Y:S01]  /*e1e0*/  SHF.R.U64 R4, R6, 0x3, RZ ;  /* 0x0000000306047819 */ /* 0x000fe200000012ff */
[----:B------:R-:W-:Y:S01]  /*e1f0*/  UIMAD UR4, UR39, UR11, UR4 ;  /* 0x0000000b270472a4 */ /* 0x000fe2000f8e0204 */
[----:B------:R-:W-:Y:S01]  /*e200*/  LOP3.LUT R28, R28, R29, RZ, 0x3c, !PT ;  /* 0x0000001d1c1c7212 */ /* 0x000fe200078e3cff */
[----:B------:R-:W-:Y:S01]  /*e210*/  UIMAD.WIDE.U32 UR6, UR39, UR10, UR6 ;  /* 0x0000000a270672a5 */ /* 0x000fe2000f8e0006 */
[----:B------:R-:W-:Y:S01]  /*e220*/  LOP3.LUT R12, R12, R13, RZ, 0x3c, !PT ;  /* 0x0000000d0c0c7212 */ /* 0x000fe200078e3cff */
[----:B------:R-:W-:Y:S01]  /*e230*/  ULDC.64 UR8, c[0x0][0xaf0] ;  /* 0x0002bc0000087ab9 */ /* 0x000fe20000000a00 */
[----:B------:R-:W-:Y:S01]  /*e240*/  LOP3.LUT R32, R32, R33, RZ, 0x3c, !PT ;  /* 0x0000002120207212 */ /* 0x000fe200078e3cff */
[----:B--2---:R-:W-:Y:S01]  /*e250*/  IMAD R2, R152, 0x60, R153 ;  /* 0x0000006098027824 */ /* 0x004fe200078e0299 */
[----:B------:R-:W-:Y:S01]  /*e260*/  UIADD3 UR7, UR7, UR4, URZ ;  /* 0x0000000407077290 */ /* 0x000fe2000fffe03f */
[--C-:B------:R-:W-:Y:S01]  /*e270*/  IMAD.X R29, RZ, RZ, R5.reuse, P6 ;  /* 0x000000ffff1d7224 */ /* 0x100fe200030e0605 */
[----:B------:R-:W-:Y:S01]  /*e280*/  LOP3.LUT R24, R4, R7, RZ, 0x3c, !PT ;  /* 0x0000000704187212 */ /* 0x000fe200078e3cff */
[----:B------:R-:W-:Y:S01]  /*e290*/  VIADD R37, R2, UR41 ;  /* 0x0000002902257c36 */ /* 0x000fe20008000000 */
[----:B------:R-:W-:Y:S01]  /*e2a0*/  UIMAD UR4, UR15, UR8, URZ ;  /* 0x000000080f0472a4 */ /* 0x000fe2000f8e023f */
[----:B------:R-:W-:-:S02]  /*e2b0*/  IMAD.X R13, RZ, RZ, R5, P5 ;  /* 0x000000ffff0d7224 */ /* 0x000fc400028e0605 */
[----:B0-----:R-:W-:-:S04]  /*e2c0*/  @P1 IMAD.HI.U32 R2, R37, R40, RZ ;  /* 0x0000002825021227 */ /* 0x001fc800078e00ff */
[--C-:B------:R-:W-:Y:S02]  /*e2d0*/  IMAD.X R33, RZ, RZ, R5.reuse, P4 ;  /* 0x000000ffff217224 */ /* 0x100fe400020e0605 */
[----:B------:R-:W-:Y:S01]  /*e2e0*/  IMAD.MOV.U32 R9, RZ, RZ, R5 ;  /* 0x000000ffff097224 */ /* 0x000fe200078e0005 */
[----:B------:R-:W-:Y:S01]  /*e2f0*/  UIMAD UR4, UR14, UR9, UR4 ;  /* 0x000000090e0472a4 */ /* 0x000fe2000f8e0204 */
[----:B------:R0:W5:Y:S01]  /*e300*/  LD.E.128 R4, desc[UR54][R20.64] ;  /* 0x0000003614047980 */ /* 0x000162000c101d00 */
[----:B------:R-:W-:-:S03]  /*e310*/  UIMAD.WIDE.U32 UR6, UR14, UR8, UR6 ;  /* 0x000000080e0672a5 */ /* 0x000fc6000f8e0006 */
[----:B------:R-:W-:Y:S01]  /*e320*/  ULDC.64 UR8, c[0x0][0xae0] ;  /* 0x0002b80000087ab9 */ /* 0x000fe20000000a00 */
[----:B------:R-:W5:Y:S04]  /*e330*/  LD.E.128 R8, desc[UR54][R8.64] ;  /* 0x0000003608087980 */ /* 0x000f68000c101d00 */
[----:B------:R-:W5:Y:S01]  /*e340*/  LD.E.128 R28, desc[UR54][R28.64] ;  /* 0x000000361c1c7980 */ /* 0x000f62000c101d00 */
[----:B0-----:R-:W-:Y:S01]  /*e350*/  IMAD.MOV.U32 R21, RZ, RZ, R37 ;  /* 0x000000ffff157224 */ /* 0x001fe200078e0025 */
[----:B-1----:R-:W-:Y:S01]  /*e360*/  @P1 SHF.R.U32.HI R21, RZ, R3, R2 ;  /* 0x00000003ff151219 */ /* 0x002fe20000011602 */
[----:B------:R-:W-:Y:S01]  /*e370*/  UIADD3 UR4, UR7, UR4, URZ ;  /* 0x0000000407047290 */ /* 0x000fe2000fffe03f */
[----:B------:R-:W5:Y:S02]  /*e380*/  LD.E.128 R12, desc[UR54][R12.64] ;  /* 0x000000360c0c7980 */ /* 0x000f64000c101d00 */
[--C-:B------:R-:W-:Y:S01]  /*e390*/  SHF.R.S32.HI R20, RZ, 0x1f, R21.reuse ;  /* 0x0000001fff147819 */ /* 0x100fe20000011415 */
[----:B------:R-:W-:Y:S01]  /*e3a0*/  IMAD.MOV R36, RZ, RZ, -R21 ;  /* 0x000000ffff247224 */ /* 0x000fe200078e0a15 */
[----:B------:R-:W5:Y:S01]  /*e3b0*/  LD.E.128 R32, desc[UR54][R32.64] ;  /* 0x0000003620207980 */ /* 0x000f62000c101d00 */
[----:B------:R-:W-:-:S02]  /*e3c0*/  IMAD.U32 R3, RZ, RZ, UR7 ;  /* 0x00000007ff037e24 */ /* 0x000fc4000f8e00ff */
[----:B------:R-:W-:Y:S01]  /*e3d0*/  IMAD R20, R20, UR8, RZ ;  /* 0x0000000814147c24 */ /* 0x000fe2000f8e02ff */
[----:B------:R-:W5:Y:S01]  /*e3e0*/  LD.E.128 R24, desc[UR54][R24.64] ;  /* 0x0000003618187980 */ /* 0x000f62000c101d00 */
[----:B------:R-:W-:Y:S02]  /*e3f0*/  IMAD R37, R43, R36, R37 ;  /* 0x000000242b257224 */ /* 0x000fe400078e0225 */
[----:B------:R-:W-:Y:S01]  /*e400*/  IMAD.U32 R2, RZ, RZ, UR6 ;  /* 0x00000006ff027e24 */ /* 0x000fe2000f8e00ff */
[----:B------:R-:W-:Y:S01]  /*e410*/  @!PT LDS RZ, [RZ] ;  /* 0x00000000fffff984 */ /* 0x000fe20000000800 */
[----:B------:R-:W-:Y:S01]  /*e420*/  @!PT LDS RZ, [RZ] ;  /* 0x00000000fffff984 */ /* 0x000fe20000000800 */
[----:B------:R-:W-:Y:S01]  /*e430*/  @!PT LDS RZ, [RZ] ;  /* 0x00000000fffff984 */ /* 0x000fe20000000800 */
[----:B------:R-:W-:Y:S01]  /*e440*/  @!PT LDS RZ, [RZ] ;  /* 0x00000000fffff984 */ /* 0x000fe20000000800 */
[----:B------:R0:W-:Y:S06]  /*e450*/  MEMBAR.ALL.CTA ;  /* 0x0000000000007992 */ /* 0x0001ec0000008000 */
[----:B0-----:R-:W0:Y:S01]  /*e460*/  FENCE.VIEW.ASYNC.S ;  /* 0x00000000000073c6 */ /* 0x001e220000000000 */
[----:B------:R-:W-:Y:S01]  /*e470*/  IMAD.U32 R3, RZ, RZ, UR4 ;  /* 0x00000004ff037e24 */ /* 0x000fe2000f8e00ff */
[----:B------:R-:W-:Y:S01]  /*e480*/  ULDC.64 UR6, c[0x0][0xad8] ;  /* 0x0002b60000067ab9 */ /* 0x000fe20000000a00 */
[C---:B------:R-:W-:Y:S01]  /*e490*/  IMAD R39, R21.reuse, UR9, R20 ;  /* 0x0000000915277c24 */ /* 0x040fe2000f8e0214 */
        /* <DEDUP_REMOVED lines=33> */
.L_x_11596:
[----:B------:R-:W-:Y:S05]  /*e6b0*/  BSYNC B1 ;  /* 0x0000000000017941 */ /* 0x000fea0003800000 */
.L_x_11595:
        /* <DEDUP_REMOVED lines=19> */
.L_x_11593:
        /* <DEDUP_REMOVED lines=14> */
[----:B------:R-:W-:Y:S01]  /*e8d0*/  UISETP.NE.AND.EX UP1, UPT, UR7, URZ, UPT, UP1 ;  /* 0x0000003f0700728c */ /* 0x000fe2000bf25310 */
[----:B------:R-:W1:Y:S05]  /*e8e0*/  S2R R7, SR_TID.X ;  /* 0x0000000000077919 */ /* 0x000e6a0000002100 */
        /* <DEDUP_REMOVED lines=9> */
[----:B-1----:R-:W-:-:S10]  /*e980*/  VIADD R7, R7, 0xffffff80 ;  /* 0xffffff8007077836 */ /* 0x002fd40000000000 */
[----:B------:R-:W0:Y:S01]  /*e990*/  @P0 LDC R9, c[0x0][0xbec] ;  /* 0x0002fb00ff090b82 */ /* 0x000e220000000800 */
[----:B------:R-:W-:Y:S02]  /*e9a0*/  ISETP.GE.AND P1, PT, R7, 0xc0, PT ;  /* 0x000000c00700780c */ /* 0x000fe40003f26270 */
[----:B--2---:R-:W-:Y:S01]  /*e9b0*/  @P2 R2UR UR4, R6 ;  /* 0x00000000060422ca */ /* 0x004fe200000e0000 */
[----:B0--3--:R-:W-:-:S14]  /*e9c0*/  @P3 BRA `(.L_x_11598) ;  /* 0x0000000000103947 */ /* 0x009fdc0003800000 */
[----:B------:R-:W-:Y:S05]  /*e9d0*/  @!P2 BRA `(.L_x_11598) ;  /* 0x00000000000ca947 */ /* 0x000fea0003800000 */
[----:B------:R-:W2:Y:S04]  /*e9e0*/  LDG.E R5, desc[UR54][R2.64] ;  /* 0x0000003602057981 */ /* 0x000ea8000c1e1900 */
[----:B-----5:R-:W2:Y:S02]  /*e9f0*/  LDG.E R0, desc[UR54][R2.64+0x4] ;  /* 0x0000043602007981 */ /* 0x020ea4000c1e1900 */
[----:B--2---:R-:W-:-:S07]  /*ea00*/  IMAD.IADD R0, R0, 0x1, -R5 ;  /* 0x0000000100007824 */ /* 0x004fce00078e0a05 */
.L_x_11598:
        /* <DEDUP_REMOVED lines=47> */
.L_x_11600:
[----:B------:R-:W-:Y:S05]  /*ed00*/  BSYNC B1 ;  /* 0x0000000000017941 */ /* 0x000fea0003800000 */
.L_x_11599:
[----:B0-----:R-:W0:Y:S01]  /*ed10*/  @P0 LDC R3, c[0x0][0xbf0] ;  /* 0x0002fc00ff030b82 */ /* 0x001e220000000800 */
[----:B------:R-:W-:Y:S01]  /*ed20*/  ULDC.64 UR14, c[0x0][0xaa0] ;  /* 0x0002a800000e7ab9 */ /* 0x000fe20000000a00 */
[----:B------:R-:W-:Y:S01]  /*ed30*/  IMAD R2, R152, 0x60, R153 ;  /* 0x0000006098027824 */ /* 0x000fe200078e0299 */
[----:B------:R-:W-:Y:S01]  /*ed40*/  UIMAD UR8, UR9, UR14, URZ ;  /* 0x0000000e090872a4 */ /* 0x000fe2000f8e023f */
[----:B------:R-:W-:Y:S01]  /*ed50*/  BSSY B1, `(.L_x_11601) ;  /* 0x000003a000017945 */ /* 0x000fe20003800000 */
[----:B------:R-:W-:Y:S01]  /*ed60*/  UIMAD.WIDE.U32 UR6, UR4, UR14, URZ ;  /* 0x0000000e040672a5 */ /* 0x000fe2000f8e003f */
[----:B------:R-:W-:Y:S01]  /*ed70*/  VIADD R4, R2, UR41 ;  /* 0x0000002902047c36 */ /* 0x000fe20008000000 */
[----:B------:R-:W-:Y:S01]  /*ed80*/  UIMAD UR8, UR4, UR15, UR8 ;  /* 0x0000000f040872a4 */ /* 0x000fe2000f8e0208 */
[----:B------:R-:W-:Y:S02]  /*ed90*/  SHF.R.S32.HI R10, RZ, 0x1f, R22 ;  /* 0x0000001fff0a7819 */ /* 0x000fe40000011416 */
[----:B------:R-:W-:Y:S01]  /*eda0*/  ULDC.64 UR14, c[0x0][0xae8] ;  /* 0x0002ba00000e7ab9 */ /* 0x000fe20000000a00 */
[----:B------:R-:W-:Y:S01]  /*edb0*/  UIADD3 UR7, UR7, UR8, URZ ;  /* 0x0000000807077290 */ /* 0x000fe2000fffe03f */
[----:B------:R-:W-:Y:S01]  /*edc0*/  @P0 IMAD.HI.U32 R2, R4, R9, RZ ;  /* 0x0000000904020227 */ /* 0x000fe200078e00ff */
[----:B------:R-:W-:Y:S01]  /*edd0*/  UIMAD UR4, UR10, UR14, URZ ;  /* 0x0000000e0a0472a4 */ /* 0x000fe2000f8e023f */
[----:B------:R-:W-:Y:S01]  /*ede0*/  SHF.R.S32.HI R14, RZ, 0x1f, R19 ;  /* 0x0000001fff0e7819 */ /* 0x000fe20000011413 */
        /* <DEDUP_REMOVED lines=22> */
[----:B------:R-:W-:Y:S02]  /*ef50*/  IMAD R4, R4, UR6, RZ ;  /* 0x0000000604047c24 */ /* 0x000fe4000f8e02ff */
[----:B------:R-:W-:Y:S02]  /*ef60*/  IMAD.IADD R3, R3, 0x1, R9 ;  /* 0x0000000103037824 */ /* 0x000fe400078e0209 */
[----:B-----5:R-:W-:Y:S02]  /*ef70*/  IMAD R11, R0, R11, RZ ;  /* 0x0000000b000b7224 */ /* 0x020fe400078e02ff */
[----:B------:R-:W-:Y:S02]  /*ef80*/  VIADD R0, R153, UR41 ;  /* 0x0000002999007c36 */ /* 0x000fe40008000000 */
[C---:B------:R-:W-:Y:S02]  /*ef90*/  IMAD R5, R7.reuse, UR7, R4 ;  /* 0x0000000707057c24 */ /* 0x040fe4000f8e0204 */
[----:B------:R-:W-:Y:S01]  /*efa0*/  IMAD.WIDE.U32 R2, R7, UR6, R2 ;  /* 0x0000000607027c25 */ /* 0x000fe2000f8e0002 */
[----:B------:R-:W-:Y:S01]  /*efb0*/  ISETP.GE.AND P0, PT, R0, R11, PT ;  /* 0x0000000b0000720c */ /* 0x000fe20003f06270 */
[----:B------:R-:W-:-:S02]  /*efc0*/  ULDC.64 UR6, c[0x0][0xa80] ;  /* 0x0002a00000067ab9 */ /* 0x000fc40000000a00 */
        /* <DEDUP_REMOVED lines=18> */
.L_x_11602:
[----:B------:R-:W-:Y:S05]  /*f0f0*/  BSYNC B1 ;  /* 0x0000000000017941 */ /* 0x000fea0003800000 */
.L_x_11601:
        /* <DEDUP_REMOVED lines=11> */
[----:B0---4-:R-:W-:Y:S01]  /*f1b0*/  @!P2 IMAD.WIDE R4, R18, 0x2, R2 ;  /* 0x000000021204a825 */ /* 0x011fe200078e0202 */
[-C--:B------:R-:W-:Y:S02]  /*f1c0*/  @!P3 LEA.HI.X R7, R19, R3.reuse, R14, 0x1, P0 ;  /* 0x000000031307b211 */ /* 0x080fe400000f0c0e */
[----:B------:R-:W-:Y:S02]  /*f1d0*/  @!P4 LEA.HI.X R9, R22, R3, R10, 0x1, P1 ;  /* 0x000000031609c211 */ /* 0x000fe400008f0c0a */
[----:B------:R0:W-:Y:S04]  /*f1e0*/  @!P2 ST.E.128 desc[UR54][R4.64], RZ ;  /* 0x000000ff0400a985 */ /* 0x0001e8000c101d36 */
[----:B------:R0:W-:Y:S04]  /*f1f0*/  @!P3 ST.E.128 desc[UR54][R6.64], RZ ;  /* 0x000000ff0600b985 */ /* 0x0001e8000c101d36 */
[----:B------:R0:W-:Y:S02]  /*f200*/  @!P4 ST.E.128 desc[UR54][R8.64], RZ ;  /* 0x000000ff0800c985 */ /* 0x0001e4000c101d36 */
.L_x_11597:
[----:B------:R-:W-:Y:S05]  /*f210*/  BSYNC B0 ;  /* 0x0000000000007941 */ /* 0x000fea0003800000 */
.L_x_11592:
[----:B------:R-:W-:Y:S02]  /*f220*/  ULDC UR4, c[0x0][0xc3c] ;  /* 0x00030f0000047ab9 */ /* 0x000fe40000000800 */
[----:B------:R-:W-:-:S06]  /*f230*/  UISETP.GE.AND UP0, UPT, UR50, UR4, UPT ;  /* 0x000000043200728c */ /* 0x000fcc000bf06270 */
[----:B------:R-:W-:-:S13]  /*f240*/  PLOP3.LUT P0, PT, PT, PT, UP0, 0x80, 0x0 ;  /* 0x000000000000781c */ /* 0x000fda0003f0f008 */
[----:B------:R-:W-:Y:S05]  /*f250*/  @!P0 BRA `(.L_x_11603) ;  /* 0xffffff1800a88947 */ /* 0x000fea000383ffff */
[----:B------:R-:W-:Y:S05]  /*f260*/  EXIT ;  /* 0x000000000000794d */ /* 0x000fea0003800000 */
.L_x_11502:
        /* <DEDUP_REMOVED lines=39> */
[----:B------:R-:W-:-:S03]  /*f4e0*/  IMAD.MOV.U32 R6, RZ, RZ, RZ ;  /* 0x000000ffff067224 */ /* 0x000fc600078e00ff */
        /* <DEDUP_REMOVED lines=13> */
[----:B------:R-:W-:Y:S01]  /*f5c0*/  ULDC UR4, c[0x0][0xc3c] ;  /* 0x00030f0000047ab9 */ /* 0x000fe20000000800 */
[----:B------:R-:W-:-:S07]  /*f5d0*/  IMAD.MOV.U32 R6, RZ, RZ, RZ ;  /* 0x000000ffff067224 */ /* 0x000fce00078e00ff */
.L_x_11609:
        /* <DEDUP_REMOVED lines=11> */
.L_x_11608:
[----:B------:R-:W-:Y:S05]  /*f690*/  BSYNC B0 ;  /* 0x0000000000007941 */ /* 0x000fea0003800000 */
.L_x_11607:
        /* <DEDUP_REMOVED lines=21> */
[----:B------:R-:W-:-:S07]  /*f7f0*/  IMAD.MOV.U32 R10, RZ, RZ, R12 ;  /* 0x000000ffff0a7224 */ /* 0x000fce00078e000c */
.L_x_11605:
        /* <DEDUP_REMOVED lines=17> */
[----:B------:R-:W0:Y:S02]  /*f910*/  F2I.FTZ.U32.TRUNC.NTZ R3, R17 ;  /* 0x0000001100037305 */ /* 0x000e24000021f000 */
[----:B0-----:R-:W-:Y:S01]  /*f920*/  IMAD.MOV R14, RZ, RZ, -R3 ;  /* 0x000000ffff0e7224 */ /* 0x001fe200078e0a03 */
[----:B------:R-:W-:Y:S06]  /*f930*/  @!P0 BRA `(.L_x_11610) ;  /* 0x0000000000088947 */ /* 0x000fec0003800000 */
[----:B------:R-:W-:-:S05]  /*f940*/  VIADD R13, R13, 0xffffffff ;  /* 0xffffffff0d0d7836 */ /* 0x000fca0000000000 */
[----:B------:R0:W1:Y:S02]  /*f950*/  SHFL.IDX PT, R16, R10, R13, 0x1f ;  /* 0x00001f0d0a107589 */ /* 0x00006400000e0000 */
.L_x_11610:
[----:B-1----:R-:W-:Y:S01]  /*f960*/  IMAD R16, R16, R9, R12 ;  /* 0x0000000910107224 */ /* 0x002fe200078e020c */
[----:B0-----:R-:W-:Y:S01]  /*f970*/  IABS R10, R8 ;  /* 0x00000008000a7213 */ /* 0x001fe20000000000 */
[----:B------:R-:W-:Y:S02]  /*f980*/  IMAD.MOV.U32 R2, RZ, RZ, R14 ;  /* 0x000000ffff027224 */ /* 0x000fe400078e000e */
[----:B------:R-:W-:Y:S02]  /*f990*/  IMAD.IADD R7, R7, 0x1, -R16 ;  /* 0x0000000107077824 */ /* 0x000fe400078e0a10 */
[----:B------:R-:W-:Y:S02]  /*f9a0*/  IMAD R13, R2, R11, RZ ;  /* 0x0000000b020d7224 */ /* 0x000fe400078e02ff */
[----:B------:R-:W-:Y:S01]  /*f9b0*/  IMAD.MOV.U32 R2, RZ, RZ, RZ ;  /* 0x000000ffff027224 */ /* 0x000fe200078e00ff */
[----:B------:R-:W-:Y:S01]  /*f9c0*/  IABS R4, R7 ;  /* 0x0000000700047213 */ /* 0x000fe20000000000 */
[----:B------:R-:W-:-:S02]  /*f9d0*/  IMAD.MOV R10, RZ, RZ, -R10 ;  /* 0x000000ffff0a7224 */ /* 0x000fc400078e0a0a */
[----:B------:R-:W-:-:S04]  /*f9e0*/  IMAD.HI.U32 R2, R3, R13, R2 ;  /* 0x0000000d03027227 */ /* 0x000fc800078e0002 */
[----:B------:R-:W-:Y:S02]  /*f9f0*/  IMAD.MOV.U32 R3, RZ, RZ, R4 ;  /* 0x000000ffff037224 */ /* 0x000fe400078e0004 */
[----:B------:R-:W-:Y:S02]  /*fa00*/  IMAD.MOV.U32 R4, RZ, RZ, R10 ;  /* 0x000000ffff047224 */ /* 0x000fe400078e000a */
        /* <DEDUP_REMOVED lines=24> */
[----:B------:R-:W0:Y:S01]  /*fb90*/  I2F.RP R4, R10 ;  /* 0x0000000a00047306 */ /* 0x000e220000209400 */
[----:B------:R-:W-:Y:S02]  /*fba0*/  R2UR UR6, R10 ;  /* 0x000000000a0672ca */ /* 0x000fe400000e0000 */
[----:B------:R-:W-:-:S05]  /*fbb0*/  IMAD.MOV R3, RZ, RZ, -R3 ;  /* 0x000000ffff037224 */ /* 0x000fca00078e0a03 */
[----:B0-----:R-:W0:Y:S02]  /*fbc0*/  MUFU.RCP R4, R4 ;  /* 0x0000000400047308 */ /* 0x001e240000001000 */
[----:B0-----:R-:W-:-:S06]  /*fbd0*/  VIADD R6, R4, 0xffffffe ;  /* 0x0ffffffe04067836 */ /* 0x001fcc0000000000 */
[----:B------:R-:W0:Y:S02]  /*fbe0*/  F2I.FTZ.U32.TRUNC.NTZ R6, R6 ;  /* 0x0000000600067305 */ /* 0x000e24000021f000 */
[----:B0-----:R-:W-:-:S13]  /*fbf0*/  R2UR UR5, R6 ;  /* 0x00000000060572ca */ /* 0x001fda00000e0000 */
        /* <DEDUP_REMOVED lines=26> */
.L_x_11606:
[----:B------:R-:W0:Y:S01]  /*fda0*/  LDC R19, c[0x0][0xc3c] ;  /* 0x00030f00ff137b82 */ /* 0x000e220000000800 */
[----:B------:R-:W-:Y:S01]  /*fdb0*/  IMAD.MOV.U32 R16, RZ, RZ, R7 ;  /* 0x000000ffff107224 */ /* 0x000fe200078e0007 */
[----:B------:R-:W-:Y:S01]  /*fdc0*/  UMOV UR4, URZ ;  /* 0x0000003f00047c82 */ /* 0x000fe20008000000 */
[----:B------:R-:W-:-:S07]  /*fdd0*/  IMAD.MOV.U32 R18, RZ, RZ, RZ ;  /* 0x000000ffff127224 */ /* 0x000fce00078e00ff */
.L_x_11611:
[----:B------:R-:W-:Y:S01]  /*fde0*/  ISETP.NE.AND P0, PT, R5, RZ, PT ;  /* 0x000000ff0500720c */ /* 0x000fe20003f05270 */
[----:B------:R-:W-:-:S12]  /*fdf0*/  IMAD.U32 R17, RZ, RZ, UR4 ;  /* 0x00000004ff117e24 */ /* 0x000fd8000f8e00ff */
[----:B------:R-:W1:Y:S01]  /*fe00*/  @!P0 S2R R3, SR_CgaCtaId ;  /* 0x0000000000038919 */ /* 0x000e620000008800 */
[----:B------:R-:W-:-:S04]  /*fe10*/  @!P0 MOV R2, 0x400 ;  /* 0x0000040000028802 */ /* 0x000fc80000000f00 */
[----:B-1----:R-:W-:-:S05]  /*fe20*/  @!P0 LEA R2, R3, R2, 0x18 ;  /* 0x0000000203028211 */ /* 0x002fca00078ec0ff */
[----:B0-----:R0:W-:Y:S01]  /*fe30*/  @!P0 STS.128 [R2+0x19cd0], R16 ;  /* 0x019cd01002008388 */ /* 0x0011e20000000c00 */
[----:B------:R-:W-:Y:S06]  /*fe40*/  BAR.ARV 0x5, 0x200 ;  /* 0x0148000000007b1d */ /* 0x000fec0000002000 */
.L_x_11604:
[----:B------:R1:W-:Y:S01]  /*fe50*/  STL [R1+0x28], RZ ;  /* 0x000028ff01007387 */ /* 0x0003e20000100800 */
[----:B------:R-:W-:Y:S01]  /*fe60*/  ULDC UR5, c[0x0][0xc3c] ;  /* 0x00030f0000057ab9 */ /* 0x000fe20000000800 */
[----:B------:R-:W-:Y:S01]  /*fe70*/  IMAD.MOV.U32 R28, RZ, RZ, 0x1 ;  /* 0x00000001ff1c7424 */ /* 0x000fe200078e00ff */
[----:B------:R-:W-:Y:S01]  /*fe80*/  ISETP.GE.AND P0, PT, R19, UR5, PT ;  /* 0x0000000513007c0c */ /* 0x000fe2000bf06270 */
[----:B------:R-:W-:-:S12]  /*fe90*/  IMAD.MOV.U32 R24, RZ, RZ, RZ ;  /* 0x000000ffff187224 */ /* 0x000fd800078e00ff */
[----:B-1----:R-:W-:Y:S05]  /*fea0*/  @P0 BRA `(.L_x_11612) ;  /* 0x0000005000600947 */ /* 0x002fea0003800000 */
[----:B------:R-:W0:Y:S01]  /*feb0*/  S2R R8, SR_TID.X ;  /* 0x0000000000087919 */ /* 0x000e220000002100 */
[----:B------:R-:W1:Y:S01]  /*fec0*/  S2UR UR5, SR_CgaCtaId ;  /* 0x00000000000579c3 */ /* 0x000e620000008800 */
[----:B------:R-:W-:Y:S01]  /*fed0*/  IMAD.SHL.U32 R7, R0, 0x800, RZ ;  /* 0x0000080000077824 */ /* 0x000fe200078e00ff */
[----:B------:R-:W-:Y:S01]  /*fee0*/  MOV R22, 0x400 ;  /* 0x0000040000167802 */ /* 0x000fe20000000f00 */
[----:B------:R-:W-:Y:S01]  /*fef0*/  IMAD.MOV.U32 R28, RZ, RZ, 0x1 ;  /* 0x00000001ff1c7424 */ /* 0x000fe200078e00ff */
[----:B------:R-:W-:Y:S01]  /*ff00*/  ULOP3.LUT UR43, UR37, 0x2, URZ, 0xfc, !UPT ;  /* 0x00000002252b7892 */ /* 0x000fe2000f8efc3f */
[----:B------:R-:W-:Y:S01]  /*ff10*/  IMAD.MOV.U32 R24, RZ, RZ, RZ ;  /* 0x000000ffff187224 */ /* 0x000fe200078e00ff */
[----:B------:R-:W-:Y:S01]  /*ff20*/  ULOP3.LUT UR44, UR37, 0x1, URZ, 0xfc, !UPT ;  /* 0x00000001252c7892 */ /* 0x000fe2000f8efc3f */
[----:B------:R-:W-:Y:S01]  /*ff30*/  ULDC UR45, c[0x0][0xc] ;  /* 0x00000300002d7ab9 */ /* 0x000fe20000000800 */
[C---:B0-----:R-:W-:Y:S01]  /*ff40*/  IMAD.SHL.U32 R2, R8.reuse, 0x20, RZ ;  /* 0x0000002008027824 */ /* 0x041fe200078e00ff */
[----:B------:R-:W-:Y:S01]  /*ff50*/  SHF.R.U32.HI R4, RZ, 0x1, R8 ;  /* 0x00000001ff047819 */ /* 0x000fe20000011608 */
        /* <DEDUP_REMOVED lines=14> */
[----:B-1----:R-:W-:Y:S01]  /*10040*/  IMAD.U32 R7, RZ, RZ, UR5 ;  /* 0x00000005ff077e24 */ /* 0x002fe2000f8e00ff */
        /* <DEDUP_REMOVED lines=26> */
.L_x_11693:
[----:B01----:R-:W0:Y:S02]  /*101f0*/  LDC.64 R2, c[0x0][0xa28] ;  /* 0x00028a00ff027b82 */ /* 0x003e240000000a00 */
        /* <DEDUP_REMOVED lines=10> */
[----:B------:R-:W-:Y:S01]  /*102a0*/  IMAD.MOV.U32 R17, RZ, RZ, RZ ;  /* 0x000000ffff117224 */ /* 0x000fe200078e00ff */
[----:B------:R-:W-:-:S09]  /*102b0*/  UMOV UR36, URZ ;  /* 0x0000003f00247c82 */ /* 0x000fd20008000000 */
[----:B------:R-:W-:Y:S02]  /*102c0*/  @P2 LOP3.LUT R23, R23, 0x20, RZ, 0xfc, !PT ;  /* 0x0000002017172812 */ /* 0x000fe400078efcff */
[----:B0-----:R-:W-:-:S04]  /*102d0*/  ISETP.NE.U32.AND P1, PT, R2, RZ, PT ;  /* 0x000000ff0200720c */ /* 0x001fc80003f25070 */
[----:B------:R-:W-:-:S13]  /*102e0*/  ISETP.NE.AND.EX P1, PT, R3, RZ, PT, P1 ;  /* 0x000000ff0300720c */ /* 0x000fda0003f25310 */
[----:B------:R-:W0:Y:S02]  /*102f0*/  @P1 LDC.64 R2, c[0x0][0xa18] ;  /* 0x00028600ff021b82 */ /* 0x000e240000000a00 */
[----:B0-----:R-:W-:-:S05]  /*10300*/  @P1 IMAD.WIDE R2, R19, 0x4, R2 ;  /* 0x0000000413021825 */ /* 0x001fca00078e0202 */
[----:B------:R0:W3:Y:S02]  /*10310*/  @P1 LDG.E R4, desc[UR54][R2.64] ;  /* 0x0000003602041981 */ /* 0x0000e4000c1e1900 */
        /* <DEDUP_REMOVED lines=13> */
.L_x_11613:
[----:B------:R-:W-:Y:S01]  /*103f0*/  ULDC.64 UR6, c[0x0][0x418] ;  /* 0x0001060000067ab9 */ /* 0x000fe20000000a00 */
[----:B------:R-:W-:Y:S01]  /*10400*/  ULDC UR5, c[0x0][0x424] ;  /* 0x0001090000057ab9 */ /* 0x000fe20000000800 */
[----:B------:R-:W-:Y:S01]  /*10410*/  UISETP.NE.U32.AND UP0, UPT, UR6, URZ, UPT ;  /* 0x0000003f0600728c */ /* 0x000fe2000bf05070 */
[----:B------:R-:W-:-:S03]  /*10420*/  ULDC UR40, c[0x0][0x2f0] ;  /* 0x0000bc0000287ab9 */ /* 0x000fc60000000800 */
        /* <DEDUP_REMOVED lines=12> */
.L_x_11614:
        /* <DEDUP_REMOVED lines=11> */
.L_x_11615:
[----:B------:R-:W-:Y:S01]  /*105a0*/  ULDC UR5, c[0x0][0x448] ;  /* 0x0001120000057ab9 */ /* 0x000fe20000000800 */
[----:B------:R-:W-:Y:S02]  /*105b0*/  UIMAD UR39, UR4, 0xc0, URZ ;  /* 0x000000c0042778a4 */ /* 0x000fe4000f8e023f */
        /* <DEDUP_REMOVED lines=25> */
.L_x_11617:
[----:B------:R-:W-:-:S11]  /*10750*/  UISETP.NE.AND UP0, UPT, UR5, 0x1, UPT ;  /* 0x000000010500788c */ /* 0x000fd6000bf05270 */
[----:B------:R-:W-:Y:S02]  /*10760*/  @UP0 ULDC.64 UR10, c[0x0][0x9e8] ;  /* 0x00027a00000a0ab9 */ /* 0x000fe40000000a00 */
[----:B------:R-:W-:-:S04]  /*10770*/  UIMAD.WIDE.U32 UR6, UR8, UR10, URZ ;  /* 0x0000000a080672a5 */ /* 0x000fc8000f8e003f */
[----:B------:R-:W-:-:S12]  /*10780*/  @UP0 USHF.R.U32.HI UR8, URZ, UR11, UR7 ;  /* 0x0000000b3f080299 */ /* 0x000fd80008011607 */
.L_x_11618:
[----:B------:R-:W-:-:S04]  /*10790*/  UIMAD UR8, UR8, UR5, UR5 ;  /* 0x00000005080872a4 */ /* 0x000fc8000f8e0205 */
[----:B------:R-:W-:-:S04]  /*107a0*/  UISETP.LT.AND UP0, UPT, UR4, UR8, UPT ;  /* 0x000000080400728c */ /* 0x000fc8000bf01270 */
[----:B------:R-:W-:-:S12]  /*107b0*/  USEL UR4, UR4, UR8, UP0 ;  /* 0x0000000804047287 */ /* 0x000fd80008000000 */
.L_x_11616:
        /* <DEDUP_REMOVED lines=31> */
.L_x_11620:
[----:B------:R-:W-:-:S11]  /*109b0*/  UISETP.NE.AND UP0, UPT, UR5, 0x1, UPT ;  /* 0x000000010500788c */ /* 0x000fd6000bf05270 */
[----:B------:R-:W-:Y:S02]  /*109c0*/  @UP0 ULDC.64 UR10, c[0x0][0x9e8] ;  /* 0x00027a00000a0ab9 */ /* 0x000fe40000000a00 */
[----:B------:R-:W-:-:S04]  /*109d0*/  UIMAD.WIDE.U32 UR6, UR4, UR10, URZ ;  /* 0x0000000a040672a5 */ /* 0x000fc8000f8e003f */
[----:B------:R-:W-:-:S12]  /*109e0*/  @UP0 USHF.R.U32.HI UR4, URZ, UR11, UR7 ;  /* 0x0000000b3f040299 */ /* 0x000fd80008011607 */
.L_x_11621:
[----:B------:R-:W-:-:S04]  /*109f0*/  UIMAD UR4, UR4, UR5, URZ ;  /* 0x00000005040472a4 */ /* 0x000fc8000f8e023f */
[----:B------:R-:W-:-:S04]  /*10a00*/  UISETP.LT.AND UP0, UPT, UR8, UR4, UPT ;  /* 0x000000040800728c */ /* 0x000fc8000bf01270 */
[----:B------:R-:W-:-:S12]  /*10a10*/  USEL UR8, UR8, UR4, !UP0 ;  /* 0x0000000408087287 */ /* 0x000fd8000c000000 */
.L_x_11619:
        /* <DEDUP_REMOVED lines=26> */
.L_x_11623:
        /* <DEDUP_REMOVED lines=20> */
.L_x_11626:
[----:B------:R-:W-:Y:S05]  /*10d00*/  BSYNC B6 ;  /* 0x0000000000067941 */ /* 0x000fea0003800000 */
.L_x_11625:
        /* <DEDUP_REMOVED lines=22> */
.L_x_11628:
[----:B------:R-:W-:Y:S05]  /*10e70*/  BSYNC B6 ;  /* 0x0000000000067941 */ /* 0x000fea0003800000 */
.L_x_11627:
        /* <DEDUP_REMOVED lines=20> */
.L_x_11630:
[----:B------:R-:W-:Y:S05]  /*10fc0*/  BSYNC B6 ;  /* 0x0000000000067941 */ /* 0x000fea0003800000 */
.L_x_11629:
        /* <DEDUP_REMOVED lines=19> */
.L_x_11632:
[----:B------:R-:W-:Y:S05]  /*11100*/  BSYNC B6 ;  /* 0x0000000000067941 */ /* 0x000fea0003800000 */
.L_x_11631:
[----:B------:R-:W0:Y:S01]  /*11110*/  LDC.64 R2, c[0x0][0x9f8] ;  /* 0x00027e00ff027b82 */ /* 0x000e220000000a00 */
[----:B------:R-:W-:-:S07]  /*11120*/  IMAD.MOV.U32 R8, RZ, RZ, R19 ;  /* 0x000000ffff087224 */ /* 0x000fce00078e0013 */
[----:B------:R-:W1:Y:S01]  /*11130*/  LDC R5, c[0x0][0x430] ;  /* 0x00010c00ff057b82 */ /* 0x000e620000000800 */
[----:B0-----:R-:W-:-:S04]  /*11140*/  ISETP.NE.U32.AND P0, PT, R2, RZ, PT ;  /* 0x000000ff0200720c */ /* 0x001fc80003f05070 */
[----:B------:R-:W-:-:S13]  /*11150*/  ISETP.NE.AND.EX P0, PT, R3, RZ, PT, P0 ;  /* 0x000000ff0300720c */ /* 0x000fda0003f05300 */
[----:B------:R-:W0:Y:S02]  /*11160*/  @P0 LDC.64 R2, c[0x0][0x9f8] ;  /* 0x00027e00ff020b82 */ /* 0x000e240000000a00 */
[----:B0-----:R-:W-:-:S05]  /*11170*/  @P0 IMAD.WIDE R2, R19, 0x4, R2 ;  /* 0x0000000413020825 */ /* 0x001fca00078e0202 */
[----:B------:R0:W2:Y:S01]  /*11180*/  @P0 LDG.E R8, desc[UR54][R2.64] ;  /* 0x0000003602080981 */ /* 0x0000a2000c1e1900 */
[----:B-1----:R-:W-:Y:S01]  /*11190*/  ISETP.NE.AND P1, PT, R5, 0x1, PT ;  /* 0x000000010500780c */ /* 0x002fe20003f25270 */
[----:B------:R-:W-:Y:S01]  /*111a0*/  IMAD.U32 R10, RZ, RZ, UR41 ;  /* 0x00000029ff0a7e24 */ /* 0x000fe2000f8e00ff */
[----:B------:R-:W-:Y:S01]  /*111b0*/  LOP3.LUT R23, R23, 0xffffffef, RZ, 0xc0, !PT ;  /* 0xffffffef17177812 */ /* 0x000fe200078ec0ff */
[----:B------:R-:W1:Y:S03]  /*111c0*/  S2R R21, SR_TID.X ;  /* 0x0000000000157919 */ /* 0x000e660000002100 */
[----:B------:R-:W-:Y:S01]  /*111d0*/  LEA R10, R10, 0xffffff80, 0x7 ;  /* 0xffffff800a0a7811 */ /* 0x000fe200078e38ff */
[----:B------:R-:W3:Y:S06]  /*111e0*/  S2R R20, SR_TID.X ;  /* 0x0000000000147919 */ /* 0x000eec0000002100 */
[----:B0-----:R-:W0:Y:S01]  /*111f0*/  @P1 LDC R3, c[0x0][0x434] ;  /* 0x00010d00ff031b82 */ /* 0x001e220000000800 */
[----:B------:R-:W-:-:S07]  /*11200*/  @P1 LOP3.LUT R23, R23, 0x10, RZ, 0xfc, !PT ;  /* 0x0000001017171812 */ /* 0x000fce00078efcff */
[----:B------:R-:W4:Y:S01]  /*11210*/  @P1 LDC R2, c[0x0][0x438] ;  /* 0x00010e00ff021b82 */ /* 0x000f220000000800 */
[----:B-1----:R-:W-:Y:S01]  /*11220*/  IMAD.SHL.U32 R21, R21, 0x40, RZ ;  /* 0x0000004015157824 */ /* 0x002fe200078e00ff */
[----:B---3--:R-:W-:-:S04]  /*11230*/  LOP3.LUT R20, R20, 0x7f, RZ, 0xc0, !PT ;  /* 0x0000007f14147812 */ /* 0x008fc800078ec0ff */
[----:B------:R-:W-:Y:S02]  /*11240*/  LOP3.LUT R21, R21, 0x40, RZ, 0xc0, !PT ;  /* 0x0000004015157812 */ /* 0x000fe400078ec0ff */
[----:B------:R-:W-:-:S04]  /*11250*/  SHF.R.U32.HI R20, RZ, 0x1, R20 ;  /* 0x00000001ff147819 */ /* 0x000fc80000011614 */
[----:B------:R-:W-:Y:S02]  /*11260*/  LOP3.LUT R0, R10, R20, R21, 0xfe, !PT ;  /* 0x000000140a007212 */ /* 0x000fe400078efe15 */
[----:B------:R-:W1:Y:S02]  /*11270*/  S2R R20, SR_TID.X ;  /* 0x0000000000147919 */ /* 0x000e640000002100 */
[C---:B------:R-:W-:Y:S01]  /*11280*/  ISETP.GE.AND P0, PT, R0.reuse, UR40, PT ;  /* 0x0000002800007c0c */ /* 0x040fe2000bf06270 */
[----:B------:R-:W-:-:S04]  /*11290*/  VIADD R0, R0, UR36 ;  /* 0x0000002400007c36 */ /* 0x000fc80008000000 */
[----:B0-----:R-:W-:-:S04]  /*112a0*/  @P1 IMAD.HI.U32 R3, R0, R3, RZ ;  /* 0x0000000300031227 */ /* 0x001fc800078e00ff */
[----:B------:R-:W-:Y:S01]  /*112b0*/  IMAD.MOV.U32 R6, RZ, RZ, R0 ;  /* 0x000000ffff067224 */ /* 0x000fe200078e0000 */
[----:B----4-:R-:W-:-:S03]  /*112c0*/  @P1 SHF.R.U32.HI R6, RZ, R2, R3 ;  /* 0x00000002ff061219 */ /* 0x010fc60000011603 */
[----:B------:R-:W0:Y:S01]  /*112d0*/  @!P0 LDC.64 R2, c[0x0][0x428] ;  /* 0x00010a00ff028b82 */ /* 0x000e220000000a00 */
[--C-:B------:R-:W-:Y:S01]  /*112e0*/  @!P0 SHF.R.S32.HI R7, RZ, 0x1f, R6.reuse ;  /* 0x0000001fff078819 */ /* 0x100fe20000011406 */
[----:B------:R-:W-:-:S04]  /*112f0*/  IMAD.MOV R4, RZ, RZ, -R6 ;  /* 0x000000ffff047224 */ /* 0x000fc800078e0a06 */
[----:B------:R-:W-:Y:S02]  /*11300*/  IMAD R0, R5, R4, R0 ;  /* 0x0000000405007224 */ /* 0x000fe400078e0200 */
[----:B------:R-:W3:Y:S01]  /*11310*/  @!P0 LDC.64 R4, c[0x0][0x418] ;  /* 0x00010600ff048b82 */ /* 0x000ee20000000a00 */
[----:B-1----:R-:W-:-:S05]  /*11320*/  IMAD.SHL.U32 R20, R20, 0x10, RZ ;  /* 0x0000001014147824 */ /* 0x002fca00078e00ff */
[----:B------:R-:W-:Y:S02]  /*11330*/  LOP3.LUT R20, R20, 0x10, RZ, 0xc0, !PT ;  /* 0x0000001014147812 */ /* 0x000fe400078ec0ff */
[----:B------:R-:W-:Y:S02]  /*11340*/  LOP3.LUT R23, R23, 0xfffffff7, RZ, 0xc0, !PT ;  /* 0xfffffff717177812 */ /* 0x000fe400078ec0ff */
[----:B------:R-:W-:Y:S01]  /*11350*/  LOP3.LUT R11, R20, 0x20, RZ, 0xfc, !PT ;  /* 0x00000020140b7812 */ /* 0x000fe200078efcff */
[----:B------:R-:W-:Y:S01]  /*11360*/  UMOV UR4, 0xffffffff ;  /* 0xffffffff00047882 */ /* 0x000fe20000000000 */
[----:B--2---:R-:W-:Y:S01]  /*11370*/  SHF.R.S32.HI R9, RZ, 0x1f, R8 ;  /* 0x0000001fff097819 */ /* 0x004fe20000011408 */
[----:B------:R-:W-:Y:S01]  /*11380*/  STL [R1], R8 ;  /* 0x0000000801007387 */ /* 0x000fe20000100800 */
[----:B0-----:R-:W-:-:S03]  /*11390*/  @!P0 IMAD.WIDE.U32 R6, R8, R2, R6 ;  /* 0x0000000208068225 */ /* 0x001fc600078e0006 */
[----:B------:R0:W-:Y:S01]  /*113a0*/  STL [R1+0x8], R9 ;  /* 0x0000080901007387 */ /* 0x0001e20000100800 */
[----:B------:R-:W-:Y:S01]  /*113b0*/  @!P0 IMAD R2, R9, R2, RZ ;  /* 0x0000000209028224 */ /* 0x000fe200078e02ff */
[----:B---3--:R-:W-:-:S03]  /*113c0*/  @!P0 LEA R4, P1, R6, R4, 0x2 ;  /* 0x0000000406048211 */ /* 0x008fc600078210ff */
[----:B------:R-:W-:-:S04]  /*113d0*/  @!P0 IMAD R2, R8, R3, R2 ;  /* 0x0000000308028224 */ /* 0x000fc800078e0202 */
[----:B------:R-:W-:Y:S01]  /*113e0*/  @!P0 IMAD.IADD R2, R7, 0x1, R2 ;  /* 0x0000000107028824 */ /* 0x000fe200078e0202 */
[----:B0-----:R-:W0:Y:S01]  /*113f0*/  LDC R9, c[0x0][0x2f4] ;  /* 0x0000bd00ff097b82 */ /* 0x001e220000000800 */
[----:B------:R-:W-:-:S03]  /*11400*/  IMAD.U32 R3, RZ, RZ, UR43 ;  /* 0x0000002bff037e24 */ /* 0x000fc6000f8e00ff */
[----:B------:R-:W-:Y:S01]  /*11410*/  @!P0 LEA.HI.X R5, R6, R5, R2, 0x2, P1 ;  /* 0x0000000506058211 */ /* 0x000fe200008f1402 */
[----:B------:R-:W-:Y:S01]  /*11420*/  IMAD.MOV.U32 R2, RZ, RZ, RZ ;  /* 0x000000ffff027224 */ /* 0x000fe200078e00ff */
[----:B------:R-:W-:Y:S02]  /*11430*/  ISETP.NE.AND P2, PT, R3, 0x3, PT ;  /* 0x000000030300780c */ /* 0x000fe40003f45270 */
[----:B------:R-:W-:-:S03]  /*11440*/  LOP3.LUT R8, R20, 0x40, RZ, 0xfc, !PT ;  /* 0x0000004014087812 */ /* 0x000fc600078efcff */
[----:B------:R1:W5:Y:S01]  /*11450*/  @!P0 LDG.E R2, desc[UR54][R4.64] ;  /* 0x0000003604028981 */ /* 0x000362000c1e1900 */
[-C--:B0-----:R-:W-:Y:S02]  /*11460*/  ISETP.GE.AND P3, PT, R20, R9.reuse, PT ;  /* 0x000000091400720c */ /* 0x081fe40003f66270 */
[-C--:B------:R-:W-:Y:S02]  /*11470*/  ISETP.GE.AND P1, PT, R11, R9.reuse, PT ;  /* 0x000000090b00720c */ /* 0x080fe40003f26270 */
[----:B------:R-:W-:-:S09]  /*11480*/  ISETP.GE.AND P0, PT, R8, R9, PT ;  /* 0x000000090800720c */ /* 0x000fd20003f06270 */
[----:B------:R-:W-:-:S04]  /*11490*/  @P3 LOP3.LUT R23, R23, 0x8, RZ, 0xfc, !PT ;  /* 0x0000000817173812 */ /* 0x000fc800078efcff */
[----:B------:R-:W-:-:S04]  /*114a0*/  LOP3.LUT R23, R23, 0xfffffffe, RZ, 0xc0, !PT ;  /* 0xfffffffe17177812 */ /* 0x000fc800078ec0ff */
[----:B------:R-:W-:-:S04]  /*114b0*/  LOP3.LUT R23, R23, 0xfffffffb, RZ, 0xc0, !PT ;  /* 0xfffffffb17177812 */ /* 0x000fc800078ec0ff */
[----:B------:R-:W-:-:S04]  /*114c0*/  @P1 LOP3.LUT R23, R23, 0x4, RZ, 0xfc, !PT ;  /* 0x0000000417171812 */ /* 0x000fc800078efcff */
[----:B------:R-:W-:-:S04]  /*114d0*/  @P2 LOP3.LUT R23, R23, 0x1, RZ, 0xfc, !PT ;  /* 0x0000000117172812 */ /* 0x000fc800078efcff */
[----:B------:R-:W-:-:S04]  /*114e0*/  LOP3.LUT R23, R23, 0xfffffffd, RZ, 0xc0, !PT ;  /* 0xfffffffd17177812 */ /* 0x000fc800078ec0ff */
[----:B------:R-:W-:Y:S01]  /*114f0*/  @P0 LOP3.LUT R23, R23, 0x2, RZ, 0xfc, !PT ;  /* 0x0000000217170812 */ /* 0x000fe200078efcff */
[----:B-1----:R-:W-:Y:S06]  /*11500*/  BRA.DIV UR4, `(.L_x_11633) ;  /* 0x0000004204a47947 */ /* 0x002fec000b800000 */
.L_x_11713:
[----:B------:R-:W-:-:S05]  /*11510*/  SHF.R.S32.HI R3, RZ, 0x1f, R18 ;  /* 0x0000001fff037819 */ /* 0x000fca0000011412 */
[----:B------:R0:W-:Y:S01]  /*11520*/  STL [R1+0x4], R3 ;  /* 0x0000040301007387 */ /* 0x0001e20000100800 */
[----:B------:R-:W-:Y:S05]  /*11530*/  @!P2 BRA `(.L_x_11634) ;  /* 0x000000000004a947 */ /* 0x000fea0003800000 */
[----:B------:R-:W-:Y:S01]  /*11540*/  BPT.TRAP 0x1 ;  /* 0x000000040000795c */ /* 0x000fe20000300000 */
.L_x_11634:
[----:B------:R-:W-:Y:S01]  /*11550*/  IMAD R5, R24, 0x8, R22 ;  /* 0x0000000818057824 */ /* 0x000fe200078e0216 */
[----:B------:R-:W-:Y:S01]  /*11560*/  SHF.L.U32 R26, R28, 0x1f, RZ ;  /* 0x0000001f1c1a7819 */ /* 0x000fe200000006ff */
[----:B------:R-:W-:Y:S01]  /*11570*/  BSSY B0, `(.L_x_11635) ;  /* 0x0000004000007945 */ /* 0x000fe20003800000 */
[----:B------:R-:W-:Y:S02]  /*11580*/  SHF.R.S32.HI R20, RZ, 0x1f, R0 ;  /* 0x0000001fff147819 */ /* 0x000fe40000011400 */
[----:B------:R-:W1:Y:S02]  /*11590*/  SYNCS.PHASECHK.TRANS64.TRYWAIT P0, [R5+URZ+0x19c80], R26 ;  /* 0x019c801a050075a7 */ /* 0x000e64000800017f */
[----:B-1----:R-:W-:Y:S05]  /*115a0*/  @!P0 BRA `(.L_x_11636) ;  /* 0x0000004000a88947 */ /* 0x002fea0003800000 */
.L_x_11714:
[----:B------:R-:W-:Y:S05]  /*115b0*/  BSYNC B0 ;  /* 0x0000000000007941 */ /* 0x000fea0003800000 */
.L_x_11635:
[----:B------:R-:W2:Y:S01]  /*115c0*/  LDL R9, [R1+0x4] ;  /* 0x0000040001097983 */ /* 0x000ea20000100800 */
[----:B------:R-:W-:-:S03]  /*115d0*/  ULDC.64 UR4, c[0x0][0x328] ;  /* 0x0000ca0000047ab9 */ /* 0x000fc60000000a00 */
[----:B------:R-:W3:Y:S01]  /*115e0*/  LDL R4, [R1+0x14] ;  /* 0x0000140001047983 */ /* 0x000ee20000100800 */
[----:B0-----:R-:W-:Y:S01]  /*115f0*/  IMAD R3, R20, UR4, RZ ;  /* 0x0000000414037c24 */ /* 0x001fe2000f8e02ff */
[----:B-----5:R-:W-:Y:S01]  /*11600*/  SHF.R.S32.HI R21, RZ, 0x1f, R2 ;  /* 0x0000001fff157819 */ /* 0x020fe20000011402 */
[C---:B------:R-:W-:Y:S01]  /*11610*/  IMAD.WIDE.U32 R6, R0.reuse, UR4, RZ ;  /* 0x0000000400067c25 */ /* 0x040fe2000f8e00ff */
[----:B------:R-:W0:Y:S01]  /*11620*/  S2R R8, SR_TID.X ;  /* 0x0000000000087919 */ /* 0x000e220000002100 */
        /* <DEDUP_REMOVED lines=21> */
[----:B------:R-:W0:Y:S01]  /*11780*/  S2R R7, SR_TID.X ;  /* 0x0000000000077919 */ /* 0x000e220000002100 */
[----:B------:R-:W2:Y:S01]  /*11790*/  LDC R12, c[0x0][0x2f4] ;  /* 0x0000bd00ff0c7b82 */ /* 0x000ea20000000800 */
[----:B------:R-:W3:Y:S04]  /*117a0*/  SHFL.IDX PT, R6, R8, RZ, 0x1e1f ;  /* 0x001e1fff08067589 */ /* 0x000ee800000e0000 */
[----:B------:R-:W4:Y:S04]  /*117b0*/  SHFL.IDX PT, R4, R9, RZ, 0x1e1f ;  /* 0x001e1fff09047589 */ /* 0x000f2800000e0000 */
[----:B------:R-:W1:Y:S01]  /*117c0*/  SHFL.IDX PT, R9, R9, 0x1, 0x1e1f ;  /* 0x003e1f0009097f89 */ /* 0x000e6200000e0000 */
[----:B0-----:R-:W-:-:S05]  /*117d0*/  IMAD.SHL.U32 R11, R7, 0x10, RZ ;  /* 0x00000010070b7824 */ /* 0x001fca00078e00ff */
        /* <DEDUP_REMOVED lines=17> */
.L_x_11720:
[----:B------:R-:W1:Y:S01]  /*118f0*/  S2R R7, SR_TID.X ;  /* 0x0000000000077919 */ /* 0x000e620000002100 */
[C---:B------:R-:W-:Y:S02]  /*11900*/  ISETP.LT.OR P3, PT, R3.reuse, 0x41, P3 ;  /* 0x000000410300780c */ /* 0x040fe40001f61670 */
[C---:B------:R-:W-:Y:S02]  /*11910*/  ISETP.LT.OR P2, PT, R3.reuse, 0x41, P2 ;  /* 0x000000410300780c */ /* 0x040fe40001741670 */
[----:B------:R-:W-:Y:S01]  /*11920*/  ISETP.LT.OR P1, PT, R3, 0x41, P1 ;  /* 0x000000410300780c */ /* 0x000fe20000f21670 */
[----:B-1----:R-:W-:-:S05]  /*11930*/  IMAD.SHL.U32 R7, R7, 0x10, RZ ;  /* 0x0000001007077824 */ /* 0x002fca00078e00ff */
        /* <DEDUP_REMOVED lines=11> */
.L_x_11638:
        /* <DEDUP_REMOVED lines=11> */
.L_x_11639:
[----:B------:R2:W-:Y:S01]  /*11aa0*/  SYNCS.ARRIVE.TRANS64.A1T0 RZ, [R5+URZ+0x19c70], RZ ;  /* 0x019c70ff05ff79a7 */ /* 0x0005e2000810003f */
[----:B------:R-:W-:Y:S05]  /*11ab0*/  @!P3 BRA `(.L_x_11640) ;  /* 0x000000000004b947 */ /* 0x000fea0003800000 */
[----:B------:R-:W-:Y:S01]  /*11ac0*/  BPT.TRAP 0x1 ;  /* 0x000000040000795c */ /* 0x000fe20000300000 */
.L_x_11640:
[----:B------:R-:W3:Y:S01]  /*11ad0*/  SYNCS.PHASECHK.TRANS64.TRYWAIT P1, [R5+URZ+0x19c40], R26 ;  /* 0x019c401a050075a7 */ /* 0x000ee2000802017f */
[----:B------:R-:W-:Y:S04]  /*11ae0*/  BSSY B0, `(.L_x_11641) ;  /* 0x0000002000007945 */ /* 0x000fe80003800000 */
[----:B---3--:R-:W-:Y:S05]  /*11af0*/  @!P1 BRA `(.L_x_11642) ;  /* 0x00000040004c9947 */ /* 0x008fea0003800000 */
.L_x_11721:
[----:B------:R-:W-:Y:S05]  /*11b00*/  BSYNC B0 ;  /* 0x0000000000007941 */ /* 0x000fea0003800000 */
.L_x_11641:
[----:B0-----:R-:W4:Y:S01]  /*11b10*/  LDL R8, [R1+0x4] ;  /* 0x0000040001087983 */ /* 0x001f220000100800 */
[----:B------:R-:W-:Y:S01]  /*11b20*/  ULDC.64 UR4, c[0x0][0x300] ;  /* 0x0000c00000047ab9 */ /* 0x000fe20000000a00 */
[----:B------:R-:W0:Y:S01]  /*11b30*/  LDC R9, c[0x0][0x2f4] ;  /* 0x0000bd00ff097b82 */ /* 0x000e220000000800 */
[----:B------:R-:W-:Y:S01]  /*11b40*/  IMAD R3, R20, UR4, RZ ;  /* 0x0000000414037c24 */ /* 0x000fe2000f8e02ff */
[----:B------:R-:W-:Y:S01]  /*11b50*/  ULDC.64 UR6, c[0x0][0x2e8] ;  /* 0x0000ba0000067ab9 */ /* 0x000fe20000000a00 */
[----:B-1----:R-:W-:-:S04]  /*11b60*/  IMAD.WIDE.U32 R6, R0, UR4, RZ ;  /* 0x0000000400067c25 */ /* 0x002fc8000f8e00ff */
        /* <DEDUP_REMOVED lines=13> */
[----:B------:R-:W1:Y:S02]  /*11c40*/  S2R R8, SR_TID.X ;  /* 0x0000000000087919 */ /* 0x000e640000002100 */
[----:B------:R-:W-:-:S05]  /*11c50*/  IMAD R6, R18, UR5, R6 ;  /* 0x0000000512067c24 */ /* 0x000fca000f8e0206 */
[----:B------:R-:W-:Y:S01]  /*11c60*/  IADD3.X R6, R3, UR7, R6, P1, !PT ;  /* 0x0000000703067c10 */ /* 0x000fe20008ffe406 */
[C---:B-1----:R-:W-:Y:S02]  /*11c70*/  IMAD.SHL.U32 R10, R8.reuse, 0x10, RZ ;  /* 0x00000010080a7824 */ /* 0x042fe400078e00ff */
[----:B------:R-:W-:-:S03]  /*11c80*/  IMAD.SHL.U32 R8, R8, 0x10, RZ ;  /* 0x0000001008087824 */ /* 0x000fc600078e00ff */
[----:B------:R-:W-:Y:S02]  /*11c90*/  LOP3.LUT R10, R10, 0x10, RZ, 0xc0, !PT ;  /* 0x000000100a0a7812 */ /* 0x000fe400078ec0ff */
[----:B------:R-:W-:Y:S02]  /*11ca0*/  LOP3.LUT R8, R8, 0x10, RZ, 0xc0, !PT ;  /* 0x0000001008087812 */ /* 0x000fe400078ec0ff */
[C---:B------:R-:W-:Y:S02]  /*11cb0*/  LOP3.LUT R11, R10.reuse, 0x40, RZ, 0xfc, !PT ;  /* 0x000000400a0b7812 */ /* 0x040fe400078efcff */
[----:B------:R-:W-:Y:S02]  /*11cc0*/  LOP3.LUT R10, R10, 0x20, RZ, 0xfc, !PT ;  /* 0x000000200a0a7812 */ /* 0x000fe400078efcff */
[-C--:B0-----:R-:W-:Y:S02]  /*11cd0*/  ISETP.GE.AND P2, PT, R11, R9.reuse, PT ;  /* 0x000000090b00720c */ /* 0x081fe40003f46270 */
        /* <DEDUP_REMOVED lines=15> */
.L_x_11727:
        /* <DEDUP_REMOVED lines=12> */
.L_x_11644:
        /* <DEDUP_REMOVED lines=11> */
.L_x_11645:
[----:B------:R1:W-:Y:S02]  /*11f40*/  SYNCS.ARRIVE.TRANS64.A1T0 RZ, [R5+URZ+0x19c30], RZ ;  /* 0x019c30ff05ff79a7 */ /* 0x0003e4000810003f */
[----:B------:R-:W-:Y:S05]  /*11f50*/  WARPSYNC.ALL ;  /* 0x0000000000007948 */ /* 0x000fea0003800000 */
[----:B------:R-:W-:Y:S01]  /*11f60*/  ULDC.64 UR4, c[0x0][0x298] ;  /* 0x0000a60000047ab9 */ /* 0x000fe20000000a00 */
[----:B0-----:R-:W-:Y:S01]  /*11f70*/  VIADD R2, R22, 0xf000 ;  /* 0x0000f00016027836 */ /* 0x001fe20000000000 */
[----:B------:R-:W-:Y:S01]  /*11f80*/  SHF.R.S32.HI R0, RZ, 0x1f, R17 ;  /* 0x0000001fff007819 */ /* 0x000fe20000011411 */
[----:B-1-3--:R-:W-:Y:S01]  /*11f90*/  IMAD.WIDE.U32 R4, R17, UR4, RZ ;  /* 0x0000000411047c25 */ /* 0x00afe2000f8e00ff */
        /* <DEDUP_REMOVED lines=24> */
.L_x_11647:
[----:B------:R-:W-:Y:S05]  /*12120*/  BSYNC B6 ;  /* 0x0000000000067941 */ /* 0x000fea0003800000 */
.L_x_11646:
[----:B------:R-:W2:Y:S01]  /*12130*/  LDL.LU.64 R2, [R1+0x20] ;  /* 0x0000200001027983 */ /* 0x000ea20000300a00 */
[----:B------:R-:W-:Y:S01]  /*12140*/  ULDC.64 UR4, c[0x0][0x2d8] ;  /* 0x0000b60000047ab9 */ /* 0x000fe20000000a00 */
[----:B------:R-:W-:Y:S01]  /*12150*/  UISETP.NE.AND UP0, UPT, UR46, URZ, UPT ;  /* 0x0000003f2e00728c */ /* 0x000fe2000bf05270 */
[----:B------:R-:W-:Y:S01]  /*12160*/  LOP3.LUT P6, RZ, R23, 0x20, RZ, 0xc0, !PT ;  /* 0x0000002017ff7812 */ /* 0x000fe200078cc0ff */
[----:B------:R-:W3:Y:S01]  /*12170*/  LDL R20, [R1+0x4] ;  /* 0x0000040001147983 */ /* 0x000ee20000100800 */
[----:B0-----:R-:W-:Y:S01]  /*12180*/  SHF.R.S32.HI R4, RZ, 0x1f, R19 ;  /* 0x0000001fff047819 */ /* 0x001fe20000011413 */
[----:B------:R-:W0:Y:S01]  /*12190*/  LDC R9, c[0x0][0x448] ;  /* 0x00011200ff097b82 */ /* 0x000e220000000800 */
[----:B------:R-:W-:Y:S01]  /*121a0*/  SEL R0, R19, RZ, !P6 ;  /* 0x000000ff13007207 */ /* 0x000fe20007000000 */
[----:B------:R1:W5:Y:S01]  /*121b0*/  LDL R10, [R1+0x18] ;  /* 0x00001800010a7983 */ /* 0x0003620000100800 */
[----:B------:R-:W-:Y:S01]  /*121c0*/  SEL R4, R4, RZ, !P6 ;  /* 0x000000ff04047207 */ /* 0x000fe20007000000 */
[----:B------:R-:W-:Y:S01]  /*121d0*/  ULDC.64 UR6, c[0x0][0x2c8] ;  /* 0x0000b20000067ab9 */ /* 0x000fe20000000a00 */
[----:B------:R-:W-:Y:S01]  /*121e0*/  PLOP3.LUT P0, PT, PT, PT, UP0, 0x80, 0x0 ;  /* 0x000000000000781c */ /* 0x000fe20003f0f008 */
[----:B------:R-:W4:Y:S01]  /*121f0*/  S2R R21, SR_TID.X ;  /* 0x0000000000157919 */ /* 0x000f220000002100 */
[----:B------:R-:W-:Y:S01]  /*12200*/  ULDC.64 UR8, c[0x0][0x280] ;  /* 0x0000a00000087ab9 */ /* 0x000fe20000000a00 */
[----:B------:R-:W-:Y:S01]  /*12210*/  @UP0 ULDC UR10, c[0x0][0x44c] ;  /* 0x00011300000a0ab9 */ /* 0x000fe20000000800 */
[----:B----4-:R-:W-:-:S05]  /*12220*/  IMAD.SHL.U32 R21, R21, 0x40, RZ ;  /* 0x0000004015157824 */ /* 0x010fca00078e00ff */
[----:B------:R-:W-:Y:S01]  /*12230*/  LOP3.LUT R21, R21, 0x40, RZ, 0xc0, !PT ;  /* 0x0000004015157812 */ /* 0x000fe200078ec0ff */
[----:B--2---:R-:W-:Y:S02]  /*12240*/  IMAD.MOV.U32 R3, RZ, RZ, R17 ;  /* 0x000000ffff037224 */ /* 0x004fe400078e0011 */
[----:B---3--:R-:W-:Y:S02]  /*12250*/  IMAD R5, R20, UR4, RZ ;  /* 0x0000000414057c24 */ /* 0x008fe4000f8e02ff */
[----:B------:R-:W2:Y:S01]  /*12260*/  S2R R20, SR_TID.X ;  /* 0x0000000000147919 */ /* 0x000ea20000002100 */
[----:B------:R-:W-:-:S04]  /*12270*/  IMAD.WIDE.U32 R2, R18, UR4, R2 ;  /* 0x0000000412027c25 */ /* 0x000fc8000f8e0002 */
[----:B------:R-:W-:Y:S01]  /*12280*/  IMAD R5, R18, UR5, R5 ;  /* 0x0000000512057c24 */ /* 0x000fe2000f8e0205 */
[----:B------:R-:W-:Y:S02]  /*12290*/  ULDC.64 UR4, c[0x0][0x2e0] ;  /* 0x0000b80000047ab9 */ /* 0x000fe40000000a00 */
[----:B------:R-:W-:Y:S02]  /*122a0*/  IMAD R4, R4, UR4, RZ ;  /* 0x0000000404047c24 */ /* 0x000fe4000f8e02ff */
[----:B------:R-:W-:Y:S02]  /*122b0*/  IMAD.IADD R3, R3, 0x1, R5 ;  /* 0x0000000103037824 */ /* 0x000fe400078e0205 */
[C---:B------:R-:W-:Y:S02]  /*122c0*/  IMAD R5, R0.reuse, UR5, R4 ;  /* 0x0000000500057c24 */ /* 0x040fe4000f8e0204 */
[----:B------:R-:W-:Y:S01]  /*122d0*/  IMAD.WIDE.U32 R2, R0, UR4, R2 ;  /* 0x0000000400027c25 */ /* 0x000fe2000f8e0002 */
[----:B------:R-:W-:Y:S01]  /*122e0*/  @UP0 ULDC UR4, c[0x0][0x44c] ;  /* 0x0001130000040ab9 */ /* 0x000fe20000000800 */
[----:B--2---:R-:W-:-:S04]  /*122f0*/  LOP3.LUT R20, R20, 0x7f, RZ, 0xc0, !PT ;  /* 0x0000007f14147812 */ /* 0x004fc800078ec0ff */
[----:B------:R-:W-:-:S04]  /*12300*/  SHF.R.U32.HI R20, RZ, 0x1, R20 ;  /* 0x00000001ff147819 */ /* 0x000fc80000011614 */
[----:B------:R-:W-:-:S05]  /*12310*/  LOP3.LUT R20, R20, R21, RZ, 0xfc, !PT ;  /* 0x0000001514147212 */ /* 0x000fca00078efcff */
[----:B------:R-:W-:-:S04]  /*12320*/  VIADD R0, R20, UR39 ;  /* 0x0000002714007c36 */ /* 0x000fc80008000000 */
[----:B------:R-:W-:Y:S01]  /*12330*/  @P0 IMAD.HI.U32 R4, R0, UR4, RZ ;  /* 0x0000000400040c27 */ /* 0x000fe2000f8e00ff */
[----:B------:R-:W-:Y:S01]  /*12340*/  PLOP3.LUT P0, PT, PT, PT, UP0, 0x80, 0x0 ;  /* 0x000000000000781c */ /* 0x000fe20003f0f008 */
[----:B------:R-:W-:Y:S02]  /*12350*/  @UP0 ULDC UR4, c[0x0][0x450] ;  /* 0x0001140000040ab9 */ /* 0x000fe40000000800 */
[----:B------:R-:W-:Y:S02]  /*12360*/  IMAD.IADD R3, R3, 0x1, R5 ;  /* 0x0000000103037824 */ /* 0x000fe400078e0205 */
[----:B------:R-:W-:-:S08]  /*12370*/  IMAD.MOV.U32 R5, RZ, RZ, R0 ;  /* 0x000000ffff057224 */ /* 0x000fd000078e0000 */
[----:B------:R-:W-:Y:S01]  /*12380*/  @P0 SHF.R.U32.HI R5, RZ, UR4, R4 ;  /* 0x00000004ff050c19 */ /* 0x000fe20008011604 */
[----:B------:R-:W-:-:S03]  /*12390*/  ULDC.64 UR4, c[0x0][0x2d0] ;  /* 0x0000b40000047ab9 */ /* 0x000fc60000000a00 */
[--C-:B------:R-:W-:Y:S01]  /*123a0*/  SHF.R.S32.HI R4, RZ, 0x1f, R5.reuse ;  /* 0x0000001fff047819 */ /* 0x100fe20000011405 */
[----:B------:R-:W-:-:S04]  /*123b0*/  IMAD.MOV R6, RZ, RZ, -R5 ;  /* 0x000000ffff067224 */ /* 0x000fc800078e0a05 */
[----:B------:R-:W-:Y:S02]  /*123c0*/  IMAD R4, R4, UR4, RZ ;  /* 0x0000000404047c24 */ /* 0x000fe4000f8e02ff */
[----:B0-----:R-:W-:Y:S02]  /*123d0*/  IMAD R6, R9, R6, R0 ;  /* 0x0000000609067224 */ /* 0x001fe400078e0200 */
[C---:B------:R-:W-:Y:S02]  /*123e0*/  IMAD R7, R5.reuse, UR5, R4 ;  /* 0x0000000505077c24 */ /* 0x040fe4000f8e0204 */
[----:B------:R-:W-:-:S04]  /*123f0*/  IMAD.WIDE.U32 R4, R5, UR4, R2 ;  /* 0x0000000405047c25 */ /* 0x000fc8000f8e0002 */
[----:B------:R-:W-:Y:S01]  /*12400*/  IMAD.IADD R5, R5, 0x1, R7 ;  /* 0x0000000105057824 */ /* 0x000fe200078e0207 */
[----:B------:R-:W-:Y:S01]  /*12410*/  SHF.R.S32.HI R7, RZ, 0x1f, R6 ;  /* 0x0000001fff077819 */ /* 0x000fe20000011406 */
[----:B------:R-:W-:-:S04]  /*12420*/  IMAD.WIDE.U32 R4, R6, UR6, R4 ;  /* 0x0000000606047c25 */ /* 0x000fc8000f8e0004 */
[----:B------:R-:W-:-:S04]  /*12430*/  IMAD R7, R7, UR6, RZ ;  /* 0x0000000607077c24 */ /* 0x000fc8000f8e02ff */
[----:B------:R-:W-:Y:S01]  /*12440*/  IMAD R7, R6, UR7, R7 ;  /* 0x0000000706077c24 */ /* 0x000fe2000f8e0207 */
[----:B------:R-:W-:-:S04]  /*12450*/  IADD3 R6, P0, R4, UR8, RZ ;  /* 0x0000000804067c10 */ /* 0x000fc8000ff1e0ff */
[----:B------:R-:W-:Y:S02]  /*12460*/  IADD3.X R5, R5, UR9, R7, P0, !PT ;  /* 0x0000000905057c10 */ /* 0x000fe400087fe407 */
[----:B------:R-:W-:Y:S01]  /*12470*/  PLOP3.LUT P0, PT, PT, PT, UP0, 0x80, 0x0 ;  /* 0x000000000000781c */ /* 0x000fe20003f0f008 */
[----:B------:R-:W-:Y:S01]  /*12480*/  VIADD R0, R0, 0x80 ;  /* 0x0000008000007836 */ /* 0x000fe20000000000 */
[----:B------:R-:W0:Y:S11]  /*12490*/  S2R R20, SR_TID.X ;  /* 0x0000000000147919 */ /* 0x000e360000002100 */
[----:B------:R-:W-:Y:S01]  /*124a0*/  @P0 IMAD.HI.U32 R7, R0, UR10, RZ ;  /* 0x0000000a00070c27 */ /* 0x000fe2000f8e00ff */
[----:B------:R-:W-:Y:S01]  /*124b0*/  PLOP3.LUT P0, PT, PT, PT, UP0, 0x80, 0x0 ;  /* 0x000000000000781c */ /* 0x000fe20003f0f008 */
[----:B------:R-:W-:-:S02]  /*124c0*/  @UP0 ULDC UR10, c[0x0][0x450] ;  /* 0x00011400000a0ab9 */ /* 0x000fc40000000800 */
[----:B------:R-:W-:-:S10]  /*124d0*/  IMAD.MOV.U32 R4, RZ, RZ, R0 ;  /* 0x000000ffff047224 */ /* 0x000fd400078e0000 */
[----:B------:R-:W-:-:S05]  /*124e0*/  @P0 SHF.R.U32.HI R4, RZ, UR10, R7 ;  /* 0x0000000aff040c19 */ /* 0x000fca0008011607 */
[----:B------:R-:W-:-:S04]  /*124f0*/  IMAD.MOV R7, RZ, RZ, -R4 ;  /* 0x000000ffff077224 */ /* 0x000fc800078e0a04 */
[----:B------:R-:W-:Y:S01]  /*12500*/  IMAD R0, R9, R7, R0 ;  /* 0x0000000709007224 */ /* 0x000fe200078e0200 */
[----:B------:R-:W-:Y:S01]  /*12510*/  SHF.R.S32.HI R7, RZ, 0x1f, R4 ;  /* 0x0000001fff077819 */ /* 0x000fe20000011404 */
[----:B------:R-:W-:-:S04]  /*12520*/  IMAD.WIDE.U32 R2, R4, UR4, R2 ;  /* 0x0000000404027c25 */ /* 0x000fc8000f8e0002 */
[----:B------:R-:W-:Y:S01]  /*12530*/  IMAD R7, R7, UR4, RZ ;  /* 0x0000000407077c24 */ /* 0x000fe2000f8e02ff */
[----:B------:R-:W-:-:S03]  /*12540*/  ULDC UR4, c[0x0][0x2b8] ;  /* 0x0000ae0000047ab9 */ /* 0x000fc60000000800 */
[----:B------:R-:W-:Y:S01]  /*12550*/  IMAD R7, R4, UR5, R7 ;  /* 0x0000000504077c24 */ /* 0x000fe2000f8e0207 */
[----:B------:R-:W-:Y:S01]  /*12560*/  SHF.R.S32.HI R4, RZ, 0x1f, R0 ;  /* 0x0000001fff047819 */ /* 0x000fe20000011400 */
[----:B0-----:R-:W-:Y:S02]  /*12570*/  IMAD.SHL.U32 R21, R20, 0x10, RZ ;  /* 0x0000001014157824 */ /* 0x001fe400078e00ff */
[----:B------:R-:W-:Y:S02]  /*12580*/  IMAD.IADD R3, R3, 0x1, R7 ;  /* 0x0000000103037824 */ /* 0x000fe400078e0207 */
[----:B------:R-:W-:Y:S02]  /*12590*/  IMAD R4, R4, UR6, RZ ;  /* 0x0000000604047c24 */ /* 0x000fe4000f8e02ff */
[----:B------:R-:W-:Y:S01]  /*125a0*/  IMAD.WIDE.U32 R2, R0, UR6, R2 ;  /* 0x0000000600027c25 */ /* 0x000fe2000f8e0002 */
[----:B------:R-:W-:-:S03]  /*125b0*/  LOP3.LUT R21, R21, 0x10, RZ, 0xc0, !PT ;  /* 0x0000001015157812 */ /* 0x000fc600078ec0ff */
[----:B------:R-:W-:Y:S01]  /*125c0*/  IMAD.SHL.U32 R17, R20, 0x10, RZ ;  /* 0x0000001014117824 */ /* 0x000fe200078e00ff */
[----:B------:R-:W-:Y:S01]  /*125d0*/  IADD3 R8, P0, R2, UR8, RZ ;  /* 0x0000000802087c10 */ /* 0x000fe2000ff1e0ff */
[----:B------:R-:W-:Y:S01]  /*125e0*/  IMAD R4, R0, UR7, R4 ;  /* 0x0000000700047c24 */ /* 0x000fe2000f8e0204 */
[----:B------:R-:W-:Y:S02]  /*125f0*/  LOP3.LUT R12, R21, 0x20, RZ, 0xfc, !PT ;  /* 0x00000020150c7812 */ /* 0x000fe400078efcff */
        /* <DEDUP_REMOVED lines=9> */
[----:B-1----:R-:W-:Y:S10]  /*12690*/  BRA.DIV UR5, `(.L_x_11648) ;  /* 0x0000003a051c7947 */ /* 0x002ff4000b800000 */
[----:B------:R-:W0:Y:S01]  /*126a0*/  SHFL.IDX PT, R3, R6, RZ, 0x1e1f ;  /* 0x001e1fff06037589 */ /* 0x000e2200000e0000 */
[----:B------:R-:W-:Y:S02]  /*126b0*/  IMAD R4, R9, UR38, RZ ;  /* 0x0000002609047c24 */ /* 0x000fe4000f8e02ff */
[----:B------:R-:W-:Y:S01]  /*126c0*/  VIADD R0, R20, UR39 ;  /* 0x0000002714007c36 */ /* 0x000fe20008000000 */
        /* <DEDUP_REMOVED lines=21> */
.L_x_11734:
        /* <DEDUP_REMOVED lines=12> */
.L_x_11650:
[----:B------:R-:W-:Y:S05]  /*128e0*/  BSYNC B0 ;  /* 0x0000000000007941 */ /* 0x000fea0003800000 */
.L_x_11649:
[----:B------:R-:W-:Y:S01]  /*128f0*/  NOP ;  /* 0x0000000000007918 */ /* 0x000fe20000000000 */
[----:B------:R-:W-:-:S13]  /*12900*/  PLOP3.LUT P0, PT, PT, PT, PT, 0x80, 0x0 ;  /* 0x000000000000781c */ /* 0x000fda0003f0f070 */
.L_x_11651:
        /* <DEDUP_REMOVED lines=18> */
.L_x_11735:
[----:B------:R-:W-:Y:S05]  /*12a30*/  BSYNC B0 ;  /* 0x0000000000007941 */ /* 0x000fea0003800000 */
.L_x_11652:
[----:B------:R-:W-:-:S04]  /*12a40*/  UIADD3 UR4, UR41, -0x2, URZ ;  /* 0xfffffffe29047890 */ /* 0x000fc8000fffe03f */
[----:B------:R-:W-:-:S06]  /*12a50*/  UISETP.GE.AND UP0, UPT, UR4, UR42, UPT ;  /* 0x0000002a0400728c */ /* 0x000fcc000bf06270 */
[----:B------:R-:W-:-:S13]  /*12a60*/  PLOP3.LUT P0, PT, PT, PT, UP0, 0x80, 0x0 ;  /* 0x000000000000781c */ /* 0x000fda0003f0f008 */
[----:B------:R-:W-:Y:S05]  /*12a70*/  @!P0 BRA `(.L_x_11654) ;  /* 0x00000010008c8947 */ /* 0x000fea0003800000 */
[----:B------:R-:W-:Y:S02]  /*12a80*/  IMAD.MOV.U32 R4, RZ, RZ, R24 ;  /* 0x000000ffff047224 */ /* 0x000fe400078e0018 */
[----:B------:R-:W-:Y:S02]  /*12a90*/  IMAD.MOV.U32 R5, RZ, RZ, R28 ;  /* 0x000000ffff057224 */ /* 0x000fe400078e001c */
[----:B------:R-:W-:-:S07]  /*12aa0*/  IMAD.U32 R20, RZ, RZ, UR4 ;  /* 0x00000004ff147e24 */ /* 0x000fce000f8e00ff */
.L_x_11674:
[----:B0--3--:R-:W3:Y:S01]  /*12ab0*/  LDL R9, [R1+0x8] ;  /* 0x0000080001097983 */ /* 0x009ee20000100800 */
[----:B-1----:R-:W1:Y:S03]  /*12ac0*/  LDC R3, c[0x0][0x430] ;  /* 0x00010c00ff037b82 */ /* 0x002e660000000800 */
[----:B0-----:R-:W4:Y:S01]  /*12ad0*/  LDL R8, [R1] ;  /* 0x0000000001087983 */ /* 0x001f220000100800 */
[----:B------:R-:W2:Y:S01]  /*12ae0*/  S2R R2, SR_TID.X ;  /* 0x0000000000027919 */ /* 0x000ea20000002100 */
[----:B-1----:R-:W-:-:S13]  /*12af0*/  ISETP.NE.AND P0, PT, R3, 0x1, PT ;  /* 0x000000010300780c */ /* 0x002fda0003f05270 */
[----:B------:R-:W0:Y:S01]  /*12b00*/  @P0 LDC R6, c[0x0][0x434] ;  /* 0x00010d00ff060b82 */ /* 0x000e220000000800 */
[----:B--2---:R-:W-:-:S04]  /*12b10*/  LOP3.LUT R0, R2, 0x7f, RZ, 0xc0, !PT ;  /* 0x0000007f02007812 */ /* 0x004fc800078ec0ff */
[----:B------:R-:W-:-:S03]  /*12b20*/  SHF.R.U32.HI R3, RZ, 0x1, R0 ;  /* 0x00000001ff037819 */ /* 0x000fc60000011600 */
[----:B------:R-:W1:Y:S01]  /*12b30*/  @P0 LDC R0, c[0x0][0x438] ;  /* 0x00010e00ff000b82 */ /* 0x000e620000000800 */
[----:B------:R-:W-:Y:S02]  /*12b40*/  IMAD.SHL.U32 R2, R2, 0x40, RZ ;  /* 0x0000004002027824 */ /* 0x000fe400078e00ff */
[----:B------:R-:W-:-:S03]  /*12b50*/  IMAD R3, R20, 0x80, R3 ;  /* 0x0000008014037824 */ /* 0x000fc600078e0203 */
[----:B------:R-:W-:-:S04]  /*12b60*/  LOP3.LUT R2, R2, 0x40, RZ, 0xc0, !PT ;  /* 0x0000004002027812 */ /* 0x000fc800078ec0ff */
[----:B------:R-:W-:-:S05]  /*12b70*/  IADD3 R3, R2, UR36, R3 ;  /* 0x0000002402037c10 */ /* 0x000fca000fffe003 */
[----:B0-----:R-:W-:-:S04]  /*12b80*/  @P0 IMAD.HI.U32 R6, R3, R6, RZ ;  /* 0x0000000603060227 */ /* 0x001fc800078e00ff */
[----:B------:R-:W-:Y:S01]  /*12b90*/  IMAD.MOV.U32 R2, RZ, RZ, R3 ;  /* 0x000000ffff027224 */ /* 0x000fe200078e0003 */
[----:B-1----:R-:W-:Y:S01]  /*12ba0*/  @P0 SHF.R.U32.HI R2, RZ, R0, R6 ;  /* 0x00000000ff020219 */ /* 0x002fe20000011606 */
[----:B------:R-:W-:Y:S05]  /*12bb0*/  YIELD ;  /* 0x0000000000007946 */ /* 0x000fea0003800000 */
[----:B------:R-:W-:Y:S01]  /*12bc0*/  IMAD.MOV R7, RZ, RZ, -R2 ;  /* 0x000000ffff077224 */ /* 0x000fe200078e0a02 */
[----:B------:R-:W-:-:S03]  /*12bd0*/  ULDC UR4, c[0x0][0x430] ;  /* 0x00010c0000047ab9 */ /* 0x000fc60000000800 */
[----:B------:R-:W-:Y:S01]  /*12be0*/  IMAD R7, R7, UR4, R3 ;  /* 0x0000000407077c24 */ /* 0x000fe2000f8e0203 */
[----:B------:R-:W-:Y:S01]  /*12bf0*/  ULDC.64 UR4, c[0x0][0x428] ;  /* 0x00010a0000047ab9 */ /* 0x000fe20000000a00 */
        /* <DEDUP_REMOVED lines=22> */
.L_x_11655:
[----:B------:R-:W-:Y:S01]  /*12d60*/  IMAD R0, R24, 0x8, R22 ;  /* 0x0000000818007824 */ /* 0x000fe200078e0216 */
[----:B------:R-:W-:Y:S01]  /*12d70*/  SHF.L.U32 R10, R28, 0x1f, RZ ;  /* 0x0000001f1c0a7819 */ /* 0x000fe200000006ff */
[----:B------:R-:W-:Y:S01]  /*12d80*/  BSSY B0, `(.L_x_11656) ;  /* 0x0000004000007945 */ /* 0x000fe20003800000 */
[----:B------:R-:W-:Y:S02]  /*12d90*/  SHF.R.S32.HI R9, RZ, 0x1f, R7 ;  /* 0x0000001fff097819 */ /* 0x000fe40000011407 */
[----:B------:R-:W0:Y:S02]  /*12da0*/  SYNCS.PHASECHK.TRANS64.TRYWAIT P0, [R0+URZ+0x19c80], R10 ;  /* 0x019c800a000075a7 */ /* 0x000e24000800017f */
[----:B0-----:R-:W-:Y:S05]  /*12db0*/  @!P0 BRA `(.L_x_11657) ;  /* 0x0000003400588947 */ /* 0x001fea0003800000 */
.L_x_11736:
[----:B------:R-:W-:Y:S05]  /*12dc0*/  BSYNC B0 ;  /* 0x0000000000007941 */ /* 0x000fea0003800000 */
.L_x_11656:
        /* <DEDUP_REMOVED lines=46> */
.L_x_11742:
        /* <DEDUP_REMOVED lines=13> */
.L_x_11659:
        /* <DEDUP_REMOVED lines=11> */
.L_x_11660:
[----:B------:R2:W-:Y:S01]  /*13230*/  SYNCS.ARRIVE.TRANS64.A1T0 RZ, [R0+URZ+0x19c70], RZ ;  /* 0x019c70ff00ff79a7 */ /* 0x0005e2000810003f */
[----:B------:R-:W-:Y:S05]  /*13240*/  @!P3 BRA `(.L_x_11661) ;  /* 0x000000000004b947 */ /* 0x000fea0003800000 */
[----:B------:R-:W-:Y:S01]  /*13250*/  BPT.TRAP 0x1 ;  /* 0x000000040000795c */ /* 0x000fe20000300000 */
.L_x_11661:
[----:B------:R-:W3:Y:S01]  /*13260*/  SYNCS.PHASECHK.TRANS64.TRYWAIT P0, [R0+URZ+0x19c40], R10 ;  /* 0x019c400a000075a7 */ /* 0x000ee2000800017f */
[----:B------:R-:W-:Y:S04]  /*13270*/  BSSY B0, `(.L_x_11662) ;  /* 0x0000002000007945 */ /* 0x000fe80003800000 */
[----:B---3--:R-:W-:Y:S05]  /*13280*/  @!P0 BRA `(.L_x_11663) ;  /* 0x0000003000e48947 */ /* 0x008fea0003800000 */
.L_x_11743:
[----:B------:R-:W-:Y:S05]  /*13290*/  BSYNC B0 ;  /* 0x0000000000007941 */ /* 0x000fea0003800000 */
.L_x_11662:
        /* <DEDUP_REMOVED lines=40> */
.L_x_11749:
        /* <DEDUP_REMOVED lines=10> */
.L_x_11665:
        /* <DEDUP_REMOVED lines=11> */
.L_x_11666:
[----:B------:R2:W-:Y:S02]  /*13670*/  SYNCS.ARRIVE.TRANS64.A1T0 RZ, [R0+URZ+0x19c30], RZ ;  /* 0x019c30ff00ff79a7 */ /* 0x0005e4000810003f */
[----:B--23--:R-:W-:-:S05]  /*13680*/  IMAD.U32 R0, RZ, RZ, UR44 ;  /* 0x0000002cff007e24 */ /* 0x00cfca000f8e00ff */
[----:B------:R-:W-:-:S13]  /*13690*/  ISETP.NE.AND P0, PT, R0, 0x3, PT ;  /* 0x000000030000780c */ /* 0x000fda0003f05270 */
[----:B------:R-:W-:Y:S05]  /*136a0*/  @!P0 BRA `(.L_x_11667) ;  /* 0x0000000000048947 */ /* 0x000fea0003800000 */
[----:B------:R-:W-:Y:S01]  /*136b0*/  BPT.TRAP 0x1 ;  /* 0x000000040000795c */ /* 0x000fe20000300000 */
.L_x_11667:
[----:B------:R-:W-:Y:S01]  /*136c0*/  LOP3.LUT R0, R5, 0x1, RZ, 0x3c, !PT ;  /* 0x0000000105007812 */ /* 0x000fe200078e3cff */
[----:B------:R-:W-:Y:S01]  /*136d0*/  IMAD R2, R4, 0x8, R22 ;  /* 0x0000000804027824 */ /* 0x000fe200078e0216 */
[----:B------:R-:W-:Y:S02]  /*136e0*/  BSSY B0, `(.L_x_11668) ;  /* 0x0000004000007945 */ /* 0x000fe40003800000 */
[----:B------:R-:W-:-:S04]  /*136f0*/  SHF.L.U32 R0, R0, 0x1f, RZ ;  /* 0x0000001f00007819 */ /* 0x000fc800000006ff */
[----:B------:R-:W0:Y:S02]  /*13700*/  SYNCS.PHASECHK.TRANS64.TRYWAIT P2, [R2+URZ+0x19c70], R0 ;  /* 0x019c7000020075a7 */ /* 0x000e24000804017f */
[----:B0-----:R-:W-:Y:S05]  /*13710*/  @!P2 BRA `(.L_x_11669) ;  /* 0x00000030006ca947 */ /* 0x001fea0003800000 */
.L_x_11750:
[----:B------:R-:W-:Y:S05]  /*13720*/  BSYNC B0 ;  /* 0x0000000000007941 */ /* 0x000fea0003800000 */
.L_x_11668:
[----:B------:R-:W-:-:S05]  /*13730*/  IMAD.U32 R3, RZ, RZ, UR43 ;  /* 0x0000002bff037e24 */ /* 0x000fca000f8e00ff */
[----:B------:R-:W-:-:S13]  /*13740*/  ISETP.NE.AND P2, PT, R3, 0x3, PT ;  /* 0x000000030300780c */ /* 0x000fda0003f45270 */
[----:B------:R-:W-:Y:S05]  /*13750*/  @!P2 BRA `(.L_x_11670) ;  /* 0x000000000004a947 */ /* 0x000fea0003800000 */
[----:B------:R-:W-:Y:S01]  /*13760*/  BPT.TRAP 0x1 ;  /* 0x000000040000795c */ /* 0x000fe20000300000 */
.L_x_11670:
[----:B------:R-:W-:Y:S01]  /*13770*/  SHF.L.U32 R3, R5, 0x1f, RZ ;  /* 0x0000001f05037819 */ /* 0x000fe200000006ff */
[----:B0-----:R-:W-:-:S03]  /*13780*/  IMAD R0, R4, 0x3000, RZ ;  /* 0x0000300004007824 */ /* 0x001fc600078e02ff */
[----:B------:R-:W0:Y:S02]  /*13790*/  SYNCS.PHASECHK.TRANS64.TRYWAIT P2, [R2+URZ+0x19c60], R3 ;  /* 0x019c6003020075a7 */ /* 0x000e24000804017f */
[----:B0-----:R-:W-:Y:S05]  /*137a0*/  @!P2 BRA `(.L_x_11671) ;  /* 0x00000030005ca947 */ /* 0x001fea0003800000 */
.L_x_11751:
        /* <DEDUP_REMOVED lines=69> */
.L_x_11672:
[----:B-1----:R1:W-:Y:S01]  /*13c00*/  SYNCS.ARRIVE.TRANS64.A1T0 RZ, [R2+URZ+0x19c50], RZ ;  /* 0x019c50ff02ff79a7 */ /* 0x0023e2000810003f */
[----:B------:R-:W-:Y:S06]  /*13c10*/  BAR.SYNC.DEFER_BLOCKING 0x2, 0x80 ;  /* 0x0082000000007b1d */ /* 0x000fec0000010000 */
[----:B------:R-:W-:Y:S05]  /*13c20*/  @!P0 BRA `(.L_x_11673) ;  /* 0x0000000000048947 */ /* 0x000fea0003800000 */
[----:B------:R-:W-:Y:S01]  /*13c30*/  BPT.TRAP 0x1 ;  /* 0x000000040000795c */ /* 0x000fe20000300000 */
.L_x_11673:
[----:B------:R-:W2:Y:S01]  /*13c40*/  LDL R0, [R1+0xc] ;  /* 0x00000c0001007983 */ /* 0x000ea20000100800 */
[----:B-1----:R-:W-:Y:S02]  /*13c50*/  VIADD R2, R2, 0x19c80 ;  /* 0x00019c8002027836 */ /* 0x002fe40000000000 */
[----:B------:R-:W-:Y:S02]  /*13c60*/  IMAD.MOV.U32 R4, RZ, RZ, R24 ;  /* 0x000000ffff047224 */ /* 0x000fe400078e0018 */
[----:B------:R-:W-:Y:S01]  /*13c70*/  IMAD.MOV.U32 R5, RZ, RZ, R28 ;  /* 0x000000ffff057224 */ /* 0x000fe200078e001c */
[----:B--2---:R-:W-:-:S04]  /*13c80*/  PRMT R2, R0, 0x654, R2 ;  /* 0x0000065400027816 */ /* 0x004fc80000000002 */
[----:B------:R3:W-:Y:S01]  /*13c90*/  SYNCS.ARRIVE.TRANS64.RED.A1T0 RZ, [R2+URZ], RZ ;  /* 0x000000ff02ff79a7 */ /* 0x0007e2000810043f */
[----:B------:R-:W-:Y:S05]  /*13ca0*/  @P1 BRA `(.L_x_11674) ;  /* 0xffffffec00801947 */ /* 0x000fea000383ffff */
.L_x_11654:
        /* <DEDUP_REMOVED lines=19> */
.L_x_11676:
[----:B------:R-:W-:Y:S05]  /*13de0*/  BSYNC B0 ;  /* 0x0000000000007941 */ /* 0x000fea0003800000 */
.L_x_11675:
[----:B------:R-:W-:Y:S05]  /*13df0*/  @!P0 BRA `(.L_x_11677) ;  /* 0x0000000000048947 */ /* 0x000fea0003800000 */
[----:B------:R-:W-:Y:S01]  /*13e00*/  BPT.TRAP 0x1 ;  /* 0x000000040000795c */ /* 0x000fe20000300000 */
.L_x_11677:
[----:B01----:R-:W-:Y:S01]  /*13e10*/  LOP3.LUT R3, R28, 0x1, RZ, 0x3c, !PT ;  /* 0x000000011c037812 */ /* 0x003fe200078e3cff */
[----:B------:R-:W-:Y:S01]  /*13e20*/  IMAD R0, R24, 0x8, R22 ;  /* 0x0000000818007824 */ /* 0x000fe200078e0216 */
[----:B------:R-:W-:Y:S02]  /*13e30*/  BSSY B0, `(.L_x_11678) ;  /* 0x0000004000007945 */ /* 0x000fe40003800000 */
[----:B------:R-:W-:-:S04]  /*13e40*/  SHF.L.U32 R3, R3, 0x1f, RZ ;  /* 0x0000001f03037819 */ /* 0x000fc800000006ff */
[----:B------:R-:W0:Y:S02]  /*13e50*/  SYNCS.PHASECHK.TRANS64.TRYWAIT P1, [R0+URZ+0x19c70], R3 ;  /* 0x019c7003000075a7 */ /* 0x000e24000802017f */
[----:B0-----:R-:W-:Y:S05]  /*13e60*/  @!P1 BRA `(.L_x_11679) ;  /* 0x0000002800c09947 */ /* 0x001fea0003800000 */
.L_x_11752:
[----:B------:R-:W-:Y:S05]  /*13e70*/  BSYNC B0 ;  /* 0x0000000000007941 */ /* 0x000fea0003800000 */
.L_x_11678:
[----:B------:R-:W-:-:S05]  /*13e80*/  IMAD.U32 R2, RZ, RZ, UR43 ;  /* 0x0000002bff027e24 */ /* 0x000fca000f8e00ff */
[----:B------:R-:W-:-:S13]  /*13e90*/  ISETP.NE.AND P1, PT, R2, 0x3, PT ;  /* 0x000000030200780c */ /* 0x000fda0003f25270 */
[----:B------:R-:W-:Y:S05]  /*13ea0*/  @!P1 BRA `(.L_x_11680) ;  /* 0x0000000000049947 */ /* 0x000fea0003800000 */
[----:B------:R-:W-:Y:S01]  /*13eb0*/  BPT.TRAP 0x1 ;  /* 0x000000040000795c */ /* 0x000fe20000300000 */
.L_x_11680:
[----:B0-----:R-:W-:-:S04]  /*13ec0*/  SHF.L.U32 R3, R28, 0x1f, RZ ;  /* 0x0000001f1c037819 */ /* 0x001fc800000006ff */
[----:B------:R-:W0:Y:S02]  /*13ed0*/  SYNCS.PHASECHK.TRANS64.TRYWAIT P1, [R0+URZ+0x19c60], R3 ;  /* 0x019c6003000075a7 */ /* 0x000e24000802017f */
[----:B0-----:R-:W-:Y:S05]  /*13ee0*/  @!P1 BRA `(.L_x_11681) ;  /* 0x0000002800b49947 */ /* 0x001fea0003800000 */
.L_x_11753:
[----:B------:R-:W2:Y:S01]  /*13ef0*/  LDL R14, [R1+0x10] ;  /* 0x00001000010e7983 */ /* 0x000ea20000100800 */
[----:B------:R-:W-:Y:S01]  /*13f00*/  IMAD R2, R24, 0x3000, RZ ;  /* 0x0000300018027824 */ /* 0x000fe200078e02ff */
[----:B------:R-:W-:Y:S05]  /*13f10*/  WARPSYNC.ALL ;  /* 0x0000000000007948 */ /* 0x000fea0003800000 */
[----:B0-----:R-:W-:Y:S02]  /*13f20*/  LOP3.LUT R3, R2, R27, RZ, 0xfc, !PT ;  /* 0x0000001b02037212 */ /* 0x001fe400078efcff */
[----:B------:R-:W-:-:S03]  /*13f30*/  LOP3.LUT R13, R27, 0x1800, RZ, 0xfc, !PT ;  /* 0x000018001b0d7812 */ /* 0x000fc600078efcff */
[----:B------:R-:W-:Y:S01]  /*13f40*/  IMAD.IADD R5, R22, 0x1, R3 ;  /* 0x0000000116057824 */ /* 0x000fe200078e0203 */
[----:B------:R-:W-:Y:S02]  /*13f50*/  LOP3.LUT R3, R2, R29, RZ, 0xfc, !PT ;  /* 0x0000001d02037212 */ /* 0x000fe400078efcff */
[----:B------:R-:W-:-:S03]  /*13f60*/  IADD3 R13, R22, R13, R2 ;  /* 0x0000000d160d7210 */ /* 0x000fc60007ffe002 */
        /* <DEDUP_REMOVED lines=36> */
[----:B--2---:R-:W-:Y:S02]  /*141b0*/  IADD3 R25, R25, R14, R2 ;  /* 0x0000000e19197210 */ /* 0x004fe40007ffe002 */
[----:B------:R-:W-:-:S03]  /*141c0*/  LOP3.LUT R14, R27, 0x2800, RZ, 0xfc, !PT ;  /* 0x000028001b0e7812 */ /* 0x000fc600078efcff */
        /* <DEDUP_REMOVED lines=24> */
.L_x_11682:
[----:B-1----:R1:W-:Y:S01]  /*14350*/  SYNCS.ARRIVE.TRANS64.A1T0 RZ, [R0+URZ+0x19c50], RZ ;  /* 0x019c50ff00ff79a7 */ /* 0x0023e2000810003f */
[----:B------:R-:W-:Y:S06]  /*14360*/  BAR.SYNC.DEFER_BLOCKING 0x2, 0x80 ;  /* 0x0082000000007b1d */ /* 0x000fec0000010000 */
[----:B------:R-:W-:Y:S05]  /*14370*/  @!P0 BRA `(.L_x_11683) ;  /* 0x0000000000048947 */ /* 0x000fea0003800000 */
[----:B------:R-:W-:Y:S01]  /*14380*/  BPT.TRAP 0x1 ;  /* 0x000000040000795c */ /* 0x000fe20000300000 */
.L_x_11683:
        /* <DEDUP_REMOVED lines=9> */
.L_x_11624:
[----:B------:R-:W-:Y:S05]  /*14420*/  BSYNC B7 ;  /* 0x0000000000077941 */ /* 0x000fea0003800000 */
.L_x_11622:
        /* <DEDUP_REMOVED lines=8> */
[----:B-----5:R-:W1:Y:S02]  /*144b0*/  LDS.128 R16, [R22+0x19cd0] ;  /* 0x019cd00016107984 */ /* 0x020e640000000c00 */
[----:B-1----:R-:W-:Y:S01]  /*144c0*/  R2UR UR4, R17 ;  /* 0x00000000110472ca */ /* 0x002fe200000e0000 */
[----:B------:R-:W-:Y:S06]  /*144d0*/  BAR.ARV 0x4, 0x200 ;  /* 0x0108000000007b1d */ /* 0x000fec0000002000 */
[----:B------:R-:W-:Y:S08]  /*144e0*/  BRA `(.L_x_11685) ;  /* 0x0000000800c47947 */ /* 0x000ff00003800000 */
.L_x_11684:
[----:B-1----:R-:W1:Y:S01]  /*144f0*/  S2R R0, SR_TID.X ;  /* 0x0000000000007919 */ /* 0x002e620000002100 */
[----:B------:R-:W-:Y:S01]  /*14500*/  ULDC UR4, c[0x0][0xc3c] ;  /* 0x00030f0000047ab9 */ /* 0x000fe20000000800 */
[----:B------:R-:W-:Y:S01]  /*14510*/  IMAD.MOV.U32 R4, RZ, RZ, RZ ;  /* 0x000000ffff047224 */ /* 0x000fe200078e00ff */
[----:B-1----:R-:W-:-:S04]  /*14520*/  LOP3.LUT R7, R0, 0x1f, RZ, 0xc0, !PT ;  /* 0x0000001f00077812 */ /* 0x002fc800078ec0ff */
[----:B------:R-:W-:Y:S01]  /*14530*/  ISETP.NE.AND P0, PT, R7, 0x1f, PT ;  /* 0x0000001f0700780c */ /* 0x000fe20003f05270 */
[----:B------:R-:W-:-:S05]  /*14540*/  IMAD.IADD R5, R19, 0x1, R7 ;  /* 0x0000000113057824 */ /* 0x000fca00078e0207 */
        /* <DEDUP_REMOVED lines=15> */
[----:B------:R-:W-:Y:S02]  /*14640*/  IMAD.IADD R0, R5, 0x1, R0 ;  /* 0x0000000105007824 */ /* 0x000fe400078e0200 */
[----:B------:R-:W1:Y:S03]  /*14650*/  LDC R5, c[0x0][0xc38] ;  /* 0x00030e00ff057b82 */ /* 0x000e660000000800 */
[----:B------:R-:W2:Y:S02]  /*14660*/  SHFL.UP PT, R6, R0, 0x4, RZ ;  /* 0x0480000000067989 */ /* 0x000ea400000e00ff */
[----:B--2---:R-:W-:-:S05]  /*14670*/  SEL R3, R6, RZ, P3 ;  /* 0x000000ff06037207 */ /* 0x004fca0001800000 */
[----:B------:R-:W-:Y:S02]  /*14680*/  IMAD.IADD R6, R0, 0x1, R3 ;  /* 0x0000000100067824 */ /* 0x000fe400078e0203 */
[----:B------:R-:W-:Y:S04]  /*14690*/  SHFL.IDX PT, R0, R16, RZ, 0x1f ;  /* 0x00001fff10007589 */ /* 0x000fe800000e0000 */
[----:B------:R-:W2:Y:S02]  /*146a0*/  SHFL.UP PT, R2, R6, 0x8, RZ ;  /* 0x0500000006027989 */ /* 0x000ea400000e00ff */
[----:B--2---:R-:W-:-:S05]  /*146b0*/  SEL R3, R2, RZ, P4 ;  /* 0x000000ff02037207 */ /* 0x004fca0002000000 */
[----:B0-----:R-:W-:-:S05]  /*146c0*/  IMAD.IADD R8, R6, 0x1, R3 ;  /* 0x0000000106087824 */ /* 0x001fca00078e0203 */
[----:B------:R-:W0:Y:S02]  /*146d0*/  SHFL.UP PT, R2, R8, 0x10, RZ ;  /* 0x0600000008027989 */ /* 0x000e2400000e00ff */
[----:B0-----:R-:W-:Y:S02]  /*146e0*/  SEL R7, R2, RZ, P5 ;  /* 0x000000ff02077207 */ /* 0x001fe40002800000 */
[----:B------:R-:W-:Y:S03]  /*146f0*/  SHFL.IDX PT, R2, R16, 0x1, 0x1f ;  /* 0x00201f0010027f89 */ /* 0x000fe600000e0000 */
[----:B------:R-:W-:-:S05]  /*14700*/  IMAD.IADD R7, R8, 0x1, R7 ;  /* 0x0000000108077824 */ /* 0x000fca00078e0207 */
[----:B------:R-:W1:Y:S02]  /*14710*/  SHFL.IDX PT, R3, R7, 0x1f, 0x1f ;  /* 0x03e01f0007037f89 */ /* 0x000e6400000e0000 */
[----:B-1----:R-:W-:-:S04]  /*14720*/  IMAD R3, R3, R5, RZ ;  /* 0x0000000503037224 */ /* 0x002fc800078e02ff */
[----:B------:R-:W-:-:S05]  /*14730*/  IMAD.IADD R16, R2, 0x1, R3 ;  /* 0x0000000102107824 */ /* 0x000fca00078e0203 */
[----:B------:R-:W-:-:S13]  /*14740*/  ISETP.GT.AND P6, PT, R16, R0, PT ;  /* 0x000000001000720c */ /* 0x000fda0003fc4270 */
[----:B------:R-:W-:Y:S05]  /*14750*/  @P6 BRA `(.L_x_11686) ;  /* 0x00000000008c6947 */ /* 0x000fea0003800000 */
.L_x_11690:
        /* <DEDUP_REMOVED lines=13> */
.L_x_11689:
[----:B------:R-:W-:Y:S05]  /*14830*/  BSYNC B0 ;  /* 0x0000000000007941 */ /* 0x000fea0003800000 */
.L_x_11688:
        /* <DEDUP_REMOVED lines=21> */
.L_x_11686:
[----:B------:R-:W-:-:S04]  /*14990*/  IMAD.IADD R16, R16, 0x1, -R3 ;  /* 0x0000000110107824 */ /* 0x000fc800078e0a03 */
[----:B------:R-:W-:-:S05]  /*149a0*/  IMAD R3, R7, R5, R16 ;  /* 0x0000000507037224 */ /* 0x000fca00078e0210 */
[----:B------:R-:W-:Y:S02]  /*149b0*/  ISETP.GT.AND P0, PT, R3, R0, PT ;  /* 0x000000000300720c */ /* 0x000fe40003f04270 */
[----:B------:R-:W0:Y:S11]  /*149c0*/  LDC.64 R2, c[0x0][0xc90] ;  /* 0x00032400ff027b82 */ /* 0x000e360000000a00 */
[----:B------:R-:W-:-:S04]  /*149d0*/  VOTE.ANY R9, PT, !P0 ;  /* 0x0000000000097806 */ /* 0x000fc800040e0100 */
[----:B------:R-:W1:Y:S01]  /*149e0*/  POPC R8, R9 ;  /* 0x0000000900087309 */ /* 0x000e620000000000 */
[----:B------:R-:W-:Y:S01]  /*149f0*/  ISETP.NE.AND P0, PT, R9, RZ, PT ;  /* 0x000000ff0900720c */ /* 0x000fe20003f05270 */
[----:B-1----:R-:W1:Y:S01]  /*14a00*/  SHFL.IDX PT, R4, R4, R8, 0x1f ;  /* 0x00001f0804047589 */ /* 0x002e6200000e0000 */
[----:B------:R-:W-:-:S04]  /*14a10*/  IMAD.IADD R19, R8, 0x1, R19 ;  /* 0x0000000108137824 */ /* 0x000fc800078e0213 */
[----:B0-----:R-:W-:-:S05]  /*14a20*/  IMAD.WIDE R2, R19, 0x4, R2 ;  /* 0x0000000413027825 */ /* 0x001fca00078e0202 */
[----:B------:R0:W5:Y:S02]  /*14a30*/  LDG.E R6, desc[UR54][R2.64] ;  /* 0x0000003602067981 */ /* 0x000164000c1e1900 */
[----:B0-----:R-:W-:Y:S01]  /*14a40*/  IMAD.MOV.U32 R2, RZ, RZ, RZ ;  /* 0x000000ffff027224 */ /* 0x001fe200078e00ff */
[----:B-1----:R-:W-:Y:S01]  /*14a50*/  R2UR UR7, R4 ;  /* 0x00000000040772ca */ /* 0x002fe200000e0000 */
[----:B------:R-:W-:-:S14]  /*14a60*/  @!P0 BRA `(.L_x_11691) ;  /* 0x0000000000088947 */ /* 0x000fdc0003800000 */
[----:B------:R-:W-:-:S06]  /*14a70*/  VIADD R2, R8, 0xffffffff ;  /* 0xffffffff08027836 */ /* 0x000fcc0000000000 */
[----:B------:R0:W1:Y:S02]  /*14a80*/  SHFL.IDX PT, R2, R7, R2, 0x1f ;  /* 0x00001f0207027589 */ /* 0x00006400000e0000 */
.L_x_11691:
[----:B-----5:R-:W-:Y:S02]  /*14a90*/  IMAD R4, R6, UR7, RZ ;  /* 0x0000000706047c24 */ /* 0x020fe4000f8e02ff */
[----:B-1----:R-:W-:-:S03]  /*14aa0*/  IMAD R16, R2, R5, R16 ;  /* 0x0000000502107224 */ /* 0x002fc600078e0210 */
[----:B0-----:R-:W-:Y:S01]  /*14ab0*/  IABS R7, R4 ;  /* 0x0000000400077213 */ /* 0x001fe20000000000 */
        /* <DEDUP_REMOVED lines=24> */
[----:B------:R-:W-:-:S04]  /*14c40*/  IMAD R3, R6, R2, RZ ;  /* 0x0000000206037224 */ /* 0x000fc800078e02ff */
[----:B------:R-:W-:-:S05]  /*14c50*/  IMAD.MOV R7, RZ, RZ, -R3 ;  /* 0x000000ffff077224 */ /* 0x000fca00078e0a03 */
[----:B------:R-:W-:-:S04]  /*14c60*/  VIADDMNMX R7, R7, R5, R6, PT ;  /* 0x0000000507077246 */ /* 0x000fc80003800106 */
[----:B------:R-:W-:Y:S01]  /*14c70*/  R2UR UR9, R7 ;  /* 0x00000000070972ca */ /* 0x000fe200000e0000 */
[----:B------:R-:W-:-:S04]  /*14c80*/  IMAD.MOV R7, RZ, RZ, -R2 ;  /* 0x000000ffff077224 */ /* 0x000fc800078e0a02 */
[----:B------:R-:W-:-:S05]  /*14c90*/  IMAD R0, R4, R7, R0 ;  /* 0x0000000704007224 */ /* 0x000fca00078e0200 */
[----:B------:R-:W-:-:S03]  /*14ca0*/  IABS R2, R0 ;  /* 0x0000000000027213 */ /* 0x000fc60000000000 */
[----:B------:R-:W-:Y:S02]  /*14cb0*/  IABS R5, UR9 ;  /* 0x0000000900057c13 */ /* 0x000fe40008000000 */
[----:B------:R-:W-:Y:S02]  /*14cc0*/  R2UR UR8, R2 ;  /* 0x00000000020872ca */ /* 0x000fe400000e0000 */
[----:B------:R-:W0:Y:S01]  /*14cd0*/  I2F.RP R6, R5 ;  /* 0x0000000500067306 */ /* 0x000e220000209400 */
[----:B------:R-:W-:Y:S02]  /*14ce0*/  R2UR UR6, R5 ;  /* 0x00000000050672ca */ /* 0x000fe400000e0000 */
[----:B------:R-:W-:-:S05]  /*14cf0*/  IABS R2, UR9 ;  /* 0x0000000900027c13 */ /* 0x000fca0008000000 */
[----:B------:R-:W-:Y:S01]  /*14d00*/  IMAD.MOV R2, RZ, RZ, -R2 ;  /* 0x000000ffff027224 */ /* 0x000fe200078e0a02 */
        /* <DEDUP_REMOVED lines=10> */
[C---:B------:R-:W-:Y:S01]  /*14db0*/  R2UR UR4, R0.reuse ;  /* 0x00000000000472ca */ /* 0x040fe200000e0000 */
[----:B------:R-:W-:Y:S02]  /*14dc0*/  IMAD.IADD R0, R0, 0x1, R3 ;  /* 0x0000000100007824 */ /* 0x000fe400078e0203 */
        /* <DEDUP_REMOVED lines=19> */
.L_x_11687:
[----:B------:R-:W0:Y:S01]  /*14f00*/  LDC R19, c[0x0][0xc3c] ;  /* 0x00030f00ff137b82 */ /* 0x000e220000000800 */
[----:B------:R-:W-:Y:S01]  /*14f10*/  IMAD.MOV.U32 R16, RZ, RZ, R0 ;  /* 0x000000ffff107224 */ /* 0x000fe200078e0000 */
[----:B------:R-:W-:Y:S01]  /*14f20*/  UMOV UR4, URZ ;  /* 0x0000003f00047c82 */ /* 0x000fe20008000000 */
[----:B------:R-:W-:-:S07]  /*14f30*/  IMAD.MOV.U32 R18, RZ, RZ, RZ ;  /* 0x000000ffff127224 */ /* 0x000fce00078e00ff */
.L_x_11692:
[----:B------:R1:W2:Y:S01]  /*14f40*/  LDL R2, [R1+0xc] ;  /* 0x00000c0001027983 */ /* 0x0002a20000100800 */
[----:B------:R-:W3:Y:S02]  /*14f50*/  S2R R0, SR_TID.X ;  /* 0x0000000000007919 */ /* 0x000ee40000002100 */
[----:B---3--:R-:W-:Y:S01]  /*14f60*/  LOP3.LUT R0, R0, 0x1f, RZ, 0xc0, !PT ;  /* 0x0000001f00007812 */ /* 0x008fe200078ec0ff */
[----:B------:R-:W-:Y:S03]  /*14f70*/  BAR.SYNC.DEFER_BLOCKING 0x4, 0x200 ;  /* 0x0108000000007b1d */ /* 0x000fe60000010000 */
[----:B------:R-:W-:Y:S01]  /*14f80*/  ISETP.NE.AND P0, PT, R0, RZ, PT ;  /* 0x000000ff0000720c */ /* 0x000fe20003f05270 */
[----:B-----5:R-:W-:-:S12]  /*14f90*/  IMAD.U32 R17, RZ, RZ, UR4 ;  /* 0x00000004ff117e24 */ /* 0x020fd8000f8e00ff */
[----:B------:R-:W-:Y:S01]  /*14fa0*/  @!P0 MOV R0, 0x400 ;  /* 0x0000040000008802 */ /* 0x000fe20000000f00 */
[----:B--2---:R-:W2:Y:S03]  /*14fb0*/  @!P0 S2R R2, SR_CgaCtaId ;  /* 0x0000000000028919 */ /* 0x004ea60000008800 */
[----:B--2---:R-:W-:Y:S01]  /*14fc0*/  @!P0 LEA R22, R2, R0, 0x18 ;  /* 0x0000000002168211 */ /* 0x004fe200078ec0ff */
[----:B------:R1:W-:Y:S04]  /*14fd0*/  @!P0 STL [R1+0xc], R2 ;  /* 0x00000c0201008387 */ /* 0x0003e80000100800 */
[----:B0-----:R1:W-:Y:S01]  /*14fe0*/  @!P0 STS.128 [R22+0x19cd0], R16 ;  /* 0x019cd01016008388 */ /* 0x0013e20000000c00 */
[----:B------:R-:W-:Y:S06]  /*14ff0*/  BAR.ARV 0x5, 0x200 ;  /* 0x0148000000007b1d */ /* 0x000fec0000002000 */
.L_x_11685:
[----:B------:R-:W-:Y:S02]  /*15000*/  ULDC UR5, c[0x0][0xc3c] ;  /* 0x00030f0000057ab9 */ /* 0x000fe40000000800 */
[----:B------:R-:W-:-:S13]  /*15010*/  ISETP.GE.AND P0, PT, R19, UR5, PT ;  /* 0x0000000513007c0c */ /* 0x000fda000bf06270 */
[----:B------:R-:W-:Y:S05]  /*15020*/  @!P0 BRA `(.L_x_11693) ;  /* 0xffffffb000708947 */ /* 0x000fea000383ffff */
.L_x_11612:
[----:B------:R-:W2:Y:S01]  /*15030*/  LDL.LU R0, [R1+0x28] ;  /* 0x0000280001007983 */ /* 0x000ea20000300800 */
        /* <DEDUP_REMOVED lines=11> */
.L_x_11754:
[----:B------:R-:W-:Y:S05]  /*150f0*/  BSYNC B0 ;  /* 0x0000000000007941 */ /* 0x000fea0003800000 */
.L_x_11694:
[----:B------:R-:W-:-:S03]  /*15100*/  UMOV UR4, 0xffffffff ;  /* 0xffffffff00047882 */ /* 0x000fc60000000000 */
[----:B------:R-:W-:Y:S05]  /*15110*/  BRA.DIV UR4, `(.L_x_11696) ;  /* 0x0000001a04507947 */ /* 0x000fea000b800000 */
[----:B0-----:R-:W0:Y:S02]  /*15120*/  S2R R0, SR_TID.X ;  /* 0x0000000000007919 */ /* 0x001e240000002100 */
[----:B0-----:R-:W-:-:S04]  /*15130*/  SHF.R.U32.HI R0, RZ, 0x5, R0 ;  /* 0x00000005ff007819 */ /* 0x001fc80000011600 */
[----:B------:R-:W-:-:S05]  /*15140*/  LOP3.LUT R0, R0, 0x3, RZ, 0xc0, !PT ;  /* 0x0000000300007812 */ /* 0x000fca00078ec0ff */
[----:B------:R0:W1:Y:S02]  /*15150*/  SHFL.IDX PT, R14, R0, RZ, 0x1f ;  /* 0x00001fff000e7589 */ /* 0x00006400000e0000 */
.L_x_11757:
[----:B-1----:R-:W-:Y:S01]  /*15160*/  ISETP.NE.AND P0, PT, R14, RZ, PT ;  /* 0x000000ff0e00720c */ /* 0x002fe20003f05270 */
[----:B------:R-:W-:-:S12]  /*15170*/  BSSY B0, `(.L_x_11697) ;  /* 0x000002c000007945 */ /* 0x000fd80003800000 */
[----:B------:R-:W-:Y:S05]  /*15180*/  @P0 BRA `(.L_x_11698) ;  /* 0x0000000000a80947 */ /* 0x000fea0003800000 */
[----:B------:R-:W-:-:S03]  /*15190*/  UMOV UR4, 0xffffffff ;  /* 0xffffffff00047882 */ /* 0x000fc60000000000 */
[----:B------:R-:W-:Y:S05]  /*151a0*/  BRA.DIV UR4, `(.L_x_11699) ;  /* 0x0000001a04607947 */ /* 0x000fea000b800000 */
[----:B------:R-:W-:-:S13]  /*151b0*/  ELECT P6, URZ, PT ;  /* 0x00000000003f782f */ /* 0x000fda00038c0000 */
.L_x_11760:
[----:B------:R-:W-:Y:S05]  /*151c0*/  @!P6 BRA `(.L_x_11698) ;  /* 0x000000000098e947 */ /* 0x000fea0003800000 */
[----:B------:R-:W-:-:S06]  /*151d0*/  ULOP3.LUT UR4, UR37, 0x2, URZ, 0xfc, !UPT ;  /* 0x0000000225047892 */ /* 0x000fcc000f8efc3f */
[----:B0-----:R-:W-:-:S05]  /*151e0*/  IMAD.U32 R0, RZ, RZ, UR4 ;  /* 0x00000004ff007e24 */ /* 0x001fca000f8e00ff */
[----:B------:R-:W-:-:S13]  /*151f0*/  ISETP.NE.AND P0, PT, R0, 0x3, PT ;  /* 0x000000030000780c */ /* 0x000fda0003f05270 */
[----:B------:R-:W-:Y:S05]  /*15200*/  @!P0 BRA `(.L_x_11700) ;  /* 0x0000000000048947 */ /* 0x000fea0003800000 */
[----:B------:R-:W-:Y:S01]  /*15210*/  BPT.TRAP 0x1 ;  /* 0x000000040000795c */ /* 0x000fe20000300000 */
.L_x_11700:
[----:B------:R-:W-:Y:S01]  /*15220*/  IMAD R5, R24, 0x8, R7 ;  /* 0x0000000818057824 */ /* 0x000fe200078e0207 */
[----:B------:R-:W-:Y:S01]  /*15230*/  SHF.L.U32 R0, R28, 0x1f, RZ ;  /* 0x0000001f1c007819 */ /* 0x000fe200000006ff */
[----:B------:R-:W-:-:S03]  /*15240*/  VIADD R24, R24, 0x1 ;  /* 0x0000000118187836 */ /* 0x000fc60000000000 */
[----:B------:R-:W0:Y:S02]  /*15250*/  SYNCS.PHASECHK.TRANS64.TRYWAIT P1, [R5+URZ+0x19c40], R0 ;  /* 0x019c4000050075a7 */ /* 0x000e24000802017f */
[----:B------:R-:W-:-:S04]  /*15260*/  ISETP.NE.AND P2, PT, R24, 0x2, PT ;  /* 0x000000021800780c */ /* 0x000fc80003f45270 */
[----:B------:R-:W-:Y:S01]  /*15270*/  SEL R3, RZ, 0x1, P2 ;  /* 0x00000001ff037807 */ /* 0x000fe20001000000 */
[----:B0-----:R-:W-:Y:S08]  /*15280*/  @!P1 BRA `(.L_x_11701) ;  /* 0x0000001800489947 */ /* 0x001ff00003800000 */
.L_x_11761:
[----:B------:R-:W-:Y:S02]  /*15290*/  SEL R24, R24, RZ, P2 ;  /* 0x000000ff18187207 */ /* 0x000fe40001000000 */
[----:B------:R-:W-:Y:S01]  /*152a0*/  LOP3.LUT R2, R28, R3, RZ, 0x3c, !PT ;  /* 0x000000031c027212 */ /* 0x000fe200078e3cff */
[----:B------:R-:W-:Y:S06]  /*152b0*/  @!P0 BRA `(.L_x_11702) ;  /* 0x0000000000048947 */ /* 0x000fec0003800000 */
[----:B------:R-:W-:Y:S01]  /*152c0*/  BPT.TRAP 0x1 ;  /* 0x000000040000795c */ /* 0x000fe20000300000 */
.L_x_11702:
[----:B------:R-:W-:Y:S01]  /*152d0*/  IMAD R3, R24, 0x8, R7 ;  /* 0x0000000818037824 */ /* 0x000fe200078e0207 */
[----:B------:R-:W-:-:S04]  /*152e0*/  SHF.L.U32 R2, R2, 0x1f, RZ ;  /* 0x0000001f02027819 */ /* 0x000fc800000006ff */
[----:B------:R-:W1:Y:S02]  /*152f0*/  SYNCS.PHASECHK.TRANS64.TRYWAIT P1, [R3+URZ+0x19c40], R2 ;  /* 0x019c4002030075a7 */ /* 0x000e64000802017f */
[----:B-1----:R-:W-:Y:S05]  /*15300*/  @!P1 BRA `(.L_x_11703) ;  /* 0x00000018003c9947 */ /* 0x002fea0003800000 */
.L_x_11762:
[----:B------:R-:W-:Y:S05]  /*15310*/  @!P0 BRA `(.L_x_11704) ;  /* 0x0000000000048947 */ /* 0x000fea0003800000 */
[----:B------:R-:W-:Y:S01]  /*15320*/  BPT.TRAP 0x1 ;  /* 0x000000040000795c */ /* 0x000fe20000300000 */
.L_x_11704:
[----:B------:R-:W2:Y:S02]  /*15330*/  SYNCS.PHASECHK.TRANS64.TRYWAIT P1, [R5+URZ+0x19c60], R0 ;  /* 0x019c6000050075a7 */ /* 0x000ea4000802017f */
[----:B--2---:R-:W-:Y:S05]  /*15340*/  @!P1 BRA `(.L_x_11705) ;  /* 0x0000001800409947 */ /* 0x004fea0003800000 */
.L_x_11763:
[----:B------:R-:W-:Y:S05]  /*15350*/  @!P0 BRA `(.L_x_11706) ;  /* 0x0000000000048947 */ /* 0x000fea0003800000 */
[----:B------:R-:W-:Y:S01]  /*15360*/  BPT.TRAP 0x1 ;  /* 0x000000040000795c */ /* 0x000fe20000300000 */
.L_x_11706:
[----:B------:R-:W3:Y:S02]  /*15370*/  SYNCS.PHASECHK.TRANS64.TRYWAIT P1, [R3+URZ+0x19c60], R2 ;  /* 0x019c6002030075a7 */ /* 0x000ee4000802017f */
[----:B---3--:R-:W-:Y:S05]  /*15380*/  @!P1 BRA `(.L_x_11707) ;  /* 0x0000001800449947 */ /* 0x008fea0003800000 */
.L_x_11764:
[----:B------:R-:W-:Y:S05]  /*15390*/  @!P0 BRA `(.L_x_11708) ;  /* 0x0000000000048947 */ /* 0x000fea0003800000 */
[----:B------:R-:W-:Y:S01]  /*153a0*/  BPT.TRAP 0x1 ;  /* 0x000000040000795c */ /* 0x000fe20000300000 */
.L_x_11708:
[----:B------:R-:W4:Y:S02]  /*153b0*/  SYNCS.PHASECHK.TRANS64.TRYWAIT P1, [R5+URZ+0x19c80], R0 ;  /* 0x019c8000050075a7 */ /* 0x000f24000802017f */
[----:B----4-:R-:W-:Y:S05]  /*153c0*/  @!P1 BRA `(.L_x_11709) ;  /* 0x0000001800489947 */ /* 0x010fea0003800000 */
.L_x_11765:
[----:B------:R-:W-:Y:S05]  /*153d0*/  @!P0 BRA `(.L_x_11710) ;  /* 0x0000000000048947 */ /* 0x000fea0003800000 */
[----:B------:R-:W-:Y:S01]  /*153e0*/  BPT.TRAP 0x1 ;  /* 0x000000040000795c */ /* 0x000fe20000300000 */
.L_x_11710:
[----:B------:R0:W0:Y:S02]  /*153f0*/  SYNCS.PHASECHK.TRANS64.TRYWAIT P0, [R3+URZ+0x19c80], R2 ;  /* 0x019c8002030075a7 */ /* 0x000024000800017f */
[----:B0-----:R-:W-:Y:S05]  /*15400*/  @!P0 NANOSLEEP.SYNCS 0x989680 ;  /* 0x009896800000895d */ /* 0x001fea0003900000 */
[----:B------:R-:W0:Y:S02]  /*15410*/  @!P0 SYNCS.PHASECHK.TRANS64 P0, [R3+URZ+0x19c80], R2 ;  /* 0x019c8002030085a7 */ /* 0x000e24000800007f */
[----:B0-----:R-:W-:Y:S05]  /*15420*/  @!P0 BRA `(.L_x_11710) ;  /* 0xfffffffc00f08947 */ /* 0x001fea000383ffff */
.L_x_11698:
[----:B------:R-:W-:Y:S05]  /*15430*/  BSYNC B0 ;  /* 0x0000000000007941 */ /* 0x000fea0003800000 */
.L_x_11697:
[----:B------:R-:W-:Y:S05]  /*15440*/  EXIT ;  /* 0x000000000000794d */ /* 0x000fea0003800000 */
.L_x_11515:
[----:B0-----:R-:W-:-:S04]  /*15450*/  IMAD.U32 R3, RZ, RZ, UR46 ;  /* 0x0000002eff037e24 */ /* 0x001fc8000f8e00ff */
[----:B------:R0:W1:Y:S03]  /*15460*/  SYNCS.PHASECHK.TRANS64.TRYWAIT P1, [R3+URZ+0x19c00], R0 ;  /* 0x019c0000030075a7 */ /* 0x000066000802017f */
[----:B-1----:R-:W-:Y:S05]  /*15470*/  @!P1 NANOSLEEP.SYNCS 0x989680 ;  /* 0x009896800000995d */ /* 0x002fea0003900000 */
[----:B------:R-:W1:Y:S02]  /*15480*/  @!P1 SYNCS.PHASECHK.TRANS64 P1, [R3+URZ+0x19c00], R0 ;  /* 0x019c0000030095a7 */ /* 0x000e64000802007f */
[----:B-1----:R-:W-:Y:S05]  /*15490*/  @!P1 BRA `(.L_x_11515) ;  /* 0xfffffffc00ec9947 */ /* 0x002fea000383ffff */
[----:B------:R-:W-:Y:S05]  /*154a0*/  BRA `(.L_x_11711) ;  /* 0xfffffec800387947 */ /* 0x000fea000383ffff */
.L_x_11519:
[----:B-1----:R1:W2:Y:S02]  /*154b0*/  SYNCS.PHASECHK.TRANS64.TRYWAIT P1, [R3+URZ+0x19c30], R0 ;  /* 0x019c3000030075a7 */ /* 0x0022a4000802017f */
[----:B--2---:R-:W-:Y:S05]  /*154c0*/  @!P1 NANOSLEEP.SYNCS 0x989680 ;  /* 0x009896800000995d */ /* 0x004fea0003900000 */
[----:B------:R-:W2:Y:S02]  /*154d0*/  @!P1 SYNCS.PHASECHK.TRANS64 P1, [R3+URZ+0x19c30], R0 ;  /* 0x019c3000030095a7 */ /* 0x000ea4000802007f */
[----:B--2---:R-:W-:Y:S05]  /*154e0*/  @!P1 BRA `(.L_x_11519) ;  /* 0xfffffffc00f09947 */ /* 0x004fea000383ffff */
[----:B------:R-:W-:Y:S05]  /*154f0*/  BRA `(.L_x_11518) ;  /* 0xfffffec800547947 */ /* 0x000fea000383ffff */
.L_x_11536:
[----:B-1----:R-:W-:-:S04]  /*15500*/  IMAD.U32 R5, RZ, RZ, UR19 ;  /* 0x00000013ff057e24 */ /* 0x002fc8000f8e00ff */
[----:B------:R1:W2:Y:S03]  /*15510*/  SYNCS.PHASECHK.TRANS64.TRYWAIT P1, [R5+URZ+0x19c30], R0 ;  /* 0x019c3000050075a7 */ /* 0x0002a6000802017f */
[----:B--2---:R-:W-:Y:S05]  /*15520*/  @!P1 NANOSLEEP.SYNCS 0x989680 ;  /* 0x009896800000995d */ /* 0x004fea0003900000 */
[----:B------:R-:W2:Y:S02]  /*15530*/  @!P1 SYNCS.PHASECHK.TRANS64 P1, [R5+URZ+0x19c30], R0 ;  /* 0x019c3000050095a7 */ /* 0x000ea4000802007f */
[----:B--2---:R-:W-:Y:S05]  /*15540*/  @!P1 BRA `(.L_x_11536) ;  /* 0xfffffffc00ec9947 */ /* 0x004fea000383ffff */
[----:B------:R-:W-:Y:S05]  /*15550*/  BRA `(.L_x_11535) ;  /* 0xfffffef800dc7947 */ /* 0x000fea000383ffff */
.L_x_11540:
[----:B-1----:R-:W-:-:S04]  /*15560*/  IMAD.U32 R5, RZ, RZ, UR11 ;  /* 0x0000000bff057e24 */ /* 0x002fc8000f8e00ff */
[----:B------:R1:W2:Y:S03]  /*15570*/  SYNCS.PHASECHK.TRANS64.TRYWAIT P1, [R5+URZ+0x19c50], R0 ;  /* 0x019c5000050075a7 */ /* 0x0002a6000802017f */
[----:B--2---:R-:W-:Y:S05]  /*15580*/  @!P1 NANOSLEEP.SYNCS 0x989680 ;  /* 0x009896800000995d */ /* 0x004fea0003900000 */
[----:B------:R-:W2:Y:S02]  /*15590*/  @!P1 SYNCS.PHASECHK.TRANS64 P1, [R5+URZ+0x19c50], R0 ;  /* 0x019c5000050095a7 */ /* 0x000ea4000802007f */
[----:B--2---:R-:W-:Y:S05]  /*155a0*/  @!P1 BRA `(.L_x_11540) ;  /* 0xfffffffc00ec9947 */ /* 0x004fea000383ffff */
[----:B------:R-:W-:Y:S05]  /*155b0*/  BRA `(.L_x_11539) ;  /* 0xfffffefc002c7947 */ /* 0x000fea000383ffff */
.L_x_11559:
[----:B-1----:R-:W-:-:S04]  /*155c0*/  IMAD.U32 R9, RZ, RZ, UR6 ;  /* 0x00000006ff097e24 */ /* 0x002fc8000f8e00ff */
[----:B------:R1:W2:Y:S03]  /*155d0*/  SYNCS.PHASECHK.TRANS64.TRYWAIT P1, [R9+URZ+0x19c30], R0 ;  /* 0x019c3000090075a7 */ /* 0x0002a6000802017f */
[----:B--2---:R-:W-:Y:S05]  /*155e0*/  @!P1 NANOSLEEP.SYNCS 0x989680 ;  /* 0x009896800000995d */ /* 0x004fea0003900000 */
[----:B------:R-:W2:Y:S02]  /*155f0*/  @!P1 SYNCS.PHASECHK.TRANS64 P1, [R9+URZ+0x19c30], R0 ;  /* 0x019c3000090095a7 */ /* 0x000ea4000802007f */
[----:B--2---:R-:W-:Y:S05]  /*15600*/  @!P1 BRA `(.L_x_11559) ;  /* 0xfffffffc00ec9947 */ /* 0x004fea000383ffff */
[----:B------:R-:W-:Y:S05]  /*15610*/  BRA `(.L_x_11558) ;  /* 0xffffff2800747947 */ /* 0x000fea000383ffff */
.L_x_11563:
[----:B-1----:R-:W-:-:S04]  /*15620*/  IMAD.U32 R9, RZ, RZ, UR11 ;  /* 0x0000000bff097e24 */ /* 0x002fc8000f8e00ff */
[----:B------:R1:W2:Y:S03]  /*15630*/  SYNCS.PHASECHK.TRANS64.TRYWAIT P1, [R9+URZ+0x19c50], R0 ;  /* 0x019c5000090075a7 */ /* 0x0002a6000802017f */
[----:B--2---:R-:W-:Y:S05]  /*15640*/  @!P1 NANOSLEEP.SYNCS 0x989680 ;  /* 0x009896800000995d */ /* 0x004fea0003900000 */
[----:B------:R-:W2:Y:S02]  /*15650*/  @!P1 SYNCS.PHASECHK.TRANS64 P1, [R9+URZ+0x19c50], R0 ;  /* 0x019c5000090095a7 */ /* 0x000ea4000802007f */
[----:B--2---:R-:W-:Y:S05]  /*15660*/  @!P1 BRA `(.L_x_11563) ;  /* 0xfffffffc00ec9947 */ /* 0x004fea000383ffff */
[----:B------:R-:W-:Y:S05]  /*15670*/  BRA `(.L_x_11562) ;  /* 0xffffff2800c47947 */ /* 0x000fea000383ffff */
.L_x_11571:
[----:B-1----:R-:W-:-:S04]  /*15680*/  IMAD.U32 R5, RZ, RZ, UR6 ;  /* 0x00000006ff057e24 */ /* 0x002fc8000f8e00ff */
[----:B------:R1:W2:Y:S03]  /*15690*/  SYNCS.PHASECHK.TRANS64.TRYWAIT P1, [R5+URZ+0x19c30], R0 ;  /* 0x019c3000050075a7 */ /* 0x0002a6000802017f */
[----:B--2---:R-:W-:Y:S05]  /*156a0*/  @!P1 NANOSLEEP.SYNCS 0x989680 ;  /* 0x009896800000995d */ /* 0x004fea0003900000 */
[----:B------:R-:W2:Y:S02]  /*156b0*/  @!P1 SYNCS.PHASECHK.TRANS64 P1, [R5+URZ+0x19c30], R0 ;  /* 0x019c3000050095a7 */ /* 0x000ea4000802007f */
[----:B--2---:R-:W-:Y:S05]  /*156c0*/  @!P1 BRA `(.L_x_11571) ;  /* 0xfffffffc00ec9947 */ /* 0x004fea000383ffff */
[----:B------:R-:W-:Y:S05]  /*156d0*/  BRA `(.L_x_11570) ;  /* 0xffffff4400447947 */ /* 0x000fea000383ffff */
.L_x_11575:
[----:B-1----:R-:W-:-:S04]  /*156e0*/  IMAD.U32 R5, RZ, RZ, UR11 ;  /* 0x0000000bff057e24 */ /* 0x002fc8000f8e00ff */
[----:B------:R1:W2:Y:S03]  /*156f0*/  SYNCS.PHASECHK.TRANS64.TRYWAIT P1, [R5+URZ+0x19c50], R0 ;  /* 0x019c5000050075a7 */ /* 0x0002a6000802017f */
[----:B--2---:R-:W-:Y:S05]  /*15700*/  @!P1 NANOSLEEP.SYNCS 0x989680 ;  /* 0x009896800000995d */ /* 0x004fea0003900000 */
[----:B------:R-:W2:Y:S02]  /*15710*/  @!P1 SYNCS.PHASECHK.TRANS64 P1, [R5+URZ+0x19c50], R0 ;  /* 0x019c5000050095a7 */ /* 0x000ea4000802007f */
[----:B--2---:R-:W-:Y:S05]  /*15720*/  @!P1 BRA `(.L_x_11575) ;  /* 0xfffffffc00ec9947 */ /* 0x004fea000383ffff */
[----:B------:R-:W-:Y:S05]  /*15730*/  BRA `(.L_x_11574) ;  /* 0xffffff4400947947 */ /* 0x000fea000383ffff */
.L_x_11590:
[----:B-1----:R-:W-:-:S04]  /*15740*/  IMAD.U32 R6, RZ, RZ, UR14 ;  /* 0x0000000eff067e24 */ /* 0x002fc8000f8e00ff */
[----:B------:R1:W2:Y:S03]  /*15750*/  SYNCS.PHASECHK.TRANS64.TRYWAIT P1, [R6+URZ+0x19c50], R5 ;  /* 0x019c5005060075a7 */ /* 0x0002a6000802017f */
[----:B--2---:R-:W-:Y:S05]  /*15760*/  @!P1 NANOSLEEP.SYNCS 0x989680 ;  /* 0x009896800000995d */ /* 0x004fea0003900000 */
[----:B------:R-:W2:Y:S02]  /*15770*/  @!P1 SYNCS.PHASECHK.TRANS64 P1, [R6+URZ+0x19c50], R5 ;  /* 0x019c5005060095a7 */ /* 0x000ea4000802007f */
[----:B--2---:R-:W-:Y:S05]  /*15780*/  @!P1 BRA `(.L_x_11590) ;  /* 0xfffffffc00ec9947 */ /* 0x004fea000383ffff */
[----:B------:R-:W-:Y:S05]  /*15790*/  BRA `(.L_x_11589) ;  /* 0xffffff7000247947 */ /* 0x000fea000383ffff */
.L_x_11633:
        /* <DEDUP_REMOVED lines=10> */
.L_x_11712:
[----:B------:R-:W-:Y:S05]  /*15840*/  BRA `(.L_x_11713) ;  /* 0xffffffbc00307947 */ /* 0x000fea000383ffff */
.L_x_11636:
[----:B-1----:R1:W2:Y:S02]  /*15850*/  SYNCS.PHASECHK.TRANS64.TRYWAIT P0, [R5+URZ+0x19c80], R26 ;  /* 0x019c801a050075a7 */ /* 0x0022a4000800017f */
[----:B--2---:R-:W-:Y:S05]  /*15860*/  @!P0 NANOSLEEP.SYNCS 0x989680 ;  /* 0x009896800000895d */ /* 0x004fea0003900000 */
[----:B------:R-:W2:Y:S02]  /*15870*/  @!P0 SYNCS.PHASECHK.TRANS64 P0, [R5+URZ+0x19c80], R26 ;  /* 0x019c801a050085a7 */ /* 0x000ea4000800007f */
[----:B--2---:R-:W-:Y:S05]  /*15880*/  @!P0 BRA `(.L_x_11636) ;  /* 0xfffffffc00f08947 */ /* 0x004fea000383ffff */
[----:B------:R-:W-:Y:S05]  /*15890*/  BRA `(.L_x_11714) ;  /* 0xffffffbc00447947 */ /* 0x000fea000383ffff */
.L_x_11637:
        /* <DEDUP_REMOVED lines=8> */
.L_x_11716:
[----:B------:R-:W-:Y:S05]  /*15920*/  BSYNC B0 ;  /* 0x0000000000007941 */ /* 0x000fea0003800000 */
.L_x_11715:
        /* <DEDUP_REMOVED lines=9> */
.L_x_11717:
        /* <DEDUP_REMOVED lines=27> */
.L_x_11718:
        /* <DEDUP_REMOVED lines=10> */
.L_x_11719:
[----:B------:R-:W-:Y:S01]  /*15c10*/  IMAD.MOV.U32 R6, RZ, RZ, R14 ;  /* 0x000000ffff067224 */ /* 0x000fe200078e000e */
[----:B------:R-:W-:Y:S06]  /*15c20*/  BRA `(.L_x_11720) ;  /* 0xffffffbc00307947 */ /* 0x000fec000383ffff */
.L_x_11642:
[----:B---3--:R3:W4:Y:S02]  /*15c30*/  SYNCS.PHASECHK.TRANS64.TRYWAIT P1, [R5+URZ+0x19c40], R26 ;  /* 0x019c401a050075a7 */ /* 0x008724000802017f */
[----:B----4-:R-:W-:Y:S05]  /*15c40*/  @!P1 NANOSLEEP.SYNCS 0x989680 ;  /* 0x009896800000995d */ /* 0x010fea0003900000 */
[----:B------:R-:W4:Y:S02]  /*15c50*/  @!P1 SYNCS.PHASECHK.TRANS64 P1, [R5+URZ+0x19c40], R26 ;  /* 0x019c401a050095a7 */ /* 0x000f24000802007f */
[----:B----4-:R-:W-:Y:S05]  /*15c60*/  @!P1 BRA `(.L_x_11642) ;  /* 0xfffffffc00f09947 */ /* 0x010fea000383ffff */
[----:B------:R-:W-:Y:S05]  /*15c70*/  BRA `(.L_x_11721) ;  /* 0xffffffbc00a07947 */ /* 0x000fea000383ffff */
.L_x_11643:
        /* <DEDUP_REMOVED lines=8> */
.L_x_11723:
[----:B------:R-:W-:Y:S05]  /*15d00*/  BSYNC B0 ;  /* 0x0000000000007941 */ /* 0x000fea0003800000 */
.L_x_11722:
        /* <DEDUP_REMOVED lines=8> */
.L_x_11724:
[----:B------:R-:W-:Y:S02]  /*15d90*/  IMAD.MOV.U32 R13, RZ, RZ, R6 ;  /* 0x000000ffff0d7224 */ /* 0x000fe400078e0006 */
[----:B------:R-:W-:Y:S02]  /*15da0*/  IMAD.MOV.U32 R12, RZ, RZ, 0x1 ;  /* 0x00000001ff0c7424 */ /* 0x000fe400078e00ff */
[----:B------:R-:W-:-:S07]  /*15db0*/  IMAD.MOV.U32 R3, RZ, RZ, R14 ;  /* 0x000000ffff037224 */ /* 0x000fce00078e000e */
[----:B------:R-:W-:Y:S05]  /*15dc0*/  WARPSYNC.COLLECTIVE R15, `(.L_x_11725) ;  /* 0x000000000f087348 */ /* 0x000fea0003c00000 */
[----:B------:R0:W1:Y:S02]  /*15dd0*/  SHFL.IDX P6, R14, R13, R12, R11 ;  /* 0x0000000c0d0e7389 */ /* 0x00006400000c000b */
[----:B01----:R-:W-:Y:S01]  /*15de0*/  ENDCOLLECTIVE ;  /* 0x000000000000791b */ /* 0x003fe20003800000 */
.L_x_11725:
        /* <DEDUP_REMOVED lines=10> */
.L_x_11726:
        /* <DEDUP_REMOVED lines=8> */
.L_x_11648:
        /* <DEDUP_REMOVED lines=9> */
.L_x_11728:
[----:B------:R-:W-:Y:S01]  /*15fa0*/  ISETP.GE.AND P1, PT, R0, R4, PT ;  /* 0x000000040000720c */ /* 0x000fe20003f26270 */
[----:B------:R-:W-:Y:S02]  /*15fb0*/  IMAD.MOV.U32 R13, RZ, RZ, R6 ;  /* 0x000000ffff0d7224 */ /* 0x000fe400078e0006 */
[----:B------:R-:W-:-:S10]  /*15fc0*/  IMAD.MOV.U32 R2, RZ, RZ, R14 ;  /* 0x000000ffff027224 */ /* 0x000fd400078e000e */
[----:B------:R-:W-:Y:S05]  /*15fd0*/  WARPSYNC.COLLECTIVE R15, `(.L_x_11729) ;  /* 0x000000000f087348 */ /* 0x000fea0003c00000 */
[----:B------:R0:W1:Y:S02]  /*15fe0*/  SHFL.IDX P6, R14, R13, R12, R11 ;  /* 0x0000000c0d0e7389 */ /* 0x00006400000c000b */
[----:B01----:R-:W-:Y:S01]  /*15ff0*/  ENDCOLLECTIVE ;  /* 0x000000000000791b */ /* 0x003fe20003800000 */
.L_x_11729:
[----:B------:R-:W-:Y:S02]  /*16000*/  IMAD.MOV.U32 R13, RZ, RZ, R5 ;  /* 0x000000ffff0d7224 */ /* 0x000fe400078e0005 */
[----:B------:R-:W-:Y:S02]  /*16010*/  IMAD.MOV.U32 R12, RZ, RZ, 0x1 ;  /* 0x00000001ff0c7424 */ /* 0x000fe400078e00ff */
[----:B------:R-:W-:-:S07]  /*16020*/  IMAD.MOV.U32 R3, RZ, RZ, R14 ;  /* 0x000000ffff037224 */ /* 0x000fce00078e000e */
[----:B------:R-:W-:Y:S05]  /*16030*/  WARPSYNC.COLLECTIVE R15, `(.L_x_11730) ;  /* 0x000000000f087348 */ /* 0x000fea0003c00000 */
[----:B------:R0:W1:Y:S02]  /*16040*/  SHFL.IDX P6, R14, R13, R12, R11 ;  /* 0x0000000c0d0e7389 */ /* 0x00006400000c000b */
[----:B01----:R-:W-:Y:S01]  /*16050*/  ENDCOLLECTIVE ;  /* 0x000000000000791b */ /* 0x003fe20003800000 */
.L_x_11730:
        /* <DEDUP_REMOVED lines=10> */
.L_x_11731:
        /* <DEDUP_REMOVED lines=13> */
.L_x_11732:
        /* <DEDUP_REMOVED lines=14> */
.L_x_11733:
[----:B------:R-:W-:Y:S01]  /*162b0*/  IMAD.MOV.U32 R2, RZ, RZ, R14 ;  /* 0x000000ffff027224 */ /* 0x000fe200078e000e */
[----:B------:R-:W-:Y:S06]  /*162c0*/  BRA `(.L_x_11734) ;  /* 0xffffffc400547947 */ /* 0x000fec000383ffff */
.L_x_11653:
[----:B--2---:R2:W3:Y:S02]  /*162d0*/  SYNCS.PHASECHK.TRANS64.TRYWAIT P0, [R22+URZ+0x19c20], R0 ;  /* 0x019c2000160075a7 */ /* 0x0044e4000800017f */
[----:B---3--:R-:W-:Y:S05]  /*162e0*/  @!P0 NANOSLEEP.SYNCS 0x989680 ;  /* 0x009896800000895d */ /* 0x008fea0003900000 */
[----:B------:R-:W3:Y:S02]  /*162f0*/  @!P0 SYNCS.PHASECHK.TRANS64 P0, [R22+URZ+0x19c20], R0 ;  /* 0x019c2000160085a7 */ /* 0x000ee4000800007f */
[----:B---3--:R-:W-:Y:S05]  /*16300*/  @!P0 BRA `(.L_x_11653) ;  /* 0xfffffffc00f08947 */ /* 0x008fea000383ffff */
[----:B------:R-:W-:Y:S05]  /*16310*/  BRA `(.L_x_11735) ;  /* 0xffffffc400c47947 */ /* 0x000fea000383ffff */
.L_x_11657:
[----:B0-----:R0:W1:Y:S02]  /*16320*/  SYNCS.PHASECHK.TRANS64.TRYWAIT P0, [R0+URZ+0x19c80], R10 ;  /* 0x019c800a000075a7 */ /* 0x001064000800017f */
[----:B-1----:R-:W-:Y:S05]  /*16330*/  @!P0 NANOSLEEP.SYNCS 0x989680 ;  /* 0x009896800000895d */ /* 0x002fea0003900000 */
[----:B------:R-:W1:Y:S02]  /*16340*/  @!P0 SYNCS.PHASECHK.TRANS64 P0, [R0+URZ+0x19c80], R10 ;  /* 0x019c800a000085a7 */ /* 0x000e64000800007f */
[----:B-1----:R-:W-:Y:S05]  /*16350*/  @!P0 BRA `(.L_x_11657) ;  /* 0xfffffffc00f08947 */ /* 0x002fea000383ffff */
[----:B------:R-:W-:Y:S05]  /*16360*/  BRA `(.L_x_11736) ;  /* 0xffffffc800947947 */ /* 0x000fea000383ffff */
.L_x_11658:
        /* <DEDUP_REMOVED lines=8> */
.L_x_11738:
[----:B------:R-:W-:Y:S05]  /*163f0*/  BSYNC B0 ;  /* 0x0000000000007941 */ /* 0x000fea0003800000 */
.L_x_11737:
        /* <DEDUP_REMOVED lines=10> */
.L_x_11739:
        /* <DEDUP_REMOVED lines=11> */
.L_x_11740:
        /* <DEDUP_REMOVED lines=11> */
.L_x_11741:
[----:B------:R-:W-:Y:S01]  /*16600*/  IMAD.MOV.U32 R2, RZ, RZ, R14 ;  /* 0x000000ffff027224 */ /* 0x000fe200078e000e */
[----:B------:R-:W-:Y:S06]  /*16610*/  BRA `(.L_x_11742) ;  /* 0xffffffc800a47947 */ /* 0x000fec000383ffff */
.L_x_11663:
[----:B---3--:R3:W4:Y:S02]  /*16620*/  SYNCS.PHASECHK.TRANS64.TRYWAIT P0, [R0+URZ+0x19c40], R10 ;  /* 0x019c400a000075a7 */ /* 0x008724000800017f */
[----:B----4-:R-:W-:Y:S05]  /*16630*/  @!P0 NANOSLEEP.SYNCS 0x989680 ;  /* 0x009896800000895d */ /* 0x010fea0003900000 */
[----:B------:R-:W4:Y:S02]  /*16640*/  @!P0 SYNCS.PHASECHK.TRANS64 P0, [R0+URZ+0x19c40], R10 ;  /* 0x019c400a000085a7 */ /* 0x000f24000800007f */
[----:B----4-:R-:W-:Y:S05]  /*16650*/  @!P0 BRA `(.L_x_11663) ;  /* 0xfffffffc00f08947 */ /* 0x010fea000383ffff */
[----:B------:R-:W-:Y:S05]  /*16660*/  BRA `(.L_x_11743) ;  /* 0xffffffcc00087947 */ /* 0x000fea000383ffff */
.L_x_11664:
        /* <DEDUP_REMOVED lines=8> */
.L_x_11745:
[----:B------:R-:W-:Y:S05]  /*166f0*/  BSYNC B0 ;  /* 0x0000000000007941 */ /* 0x000fea0003800000 */
.L_x_11744:
        /* <DEDUP_REMOVED lines=8> */
.L_x_11746:
[----:B------:R-:W-:Y:S02]  /*16780*/  IMAD.MOV.U32 R13, RZ, RZ, R8 ;  /* 0x000000ffff0d7224 */ /* 0x000fe400078e0008 */
[----:B------:R-:W-:Y:S02]  /*16790*/  IMAD.MOV.U32 R12, RZ, RZ, 0x1 ;  /* 0x00000001ff0c7424 */ /* 0x000fe400078e00ff */
[----:B------:R-:W-:-:S07]  /*167a0*/  IMAD.MOV.U32 R2, RZ, RZ, R14 ;  /* 0x000000ffff027224 */ /* 0x000fce00078e000e */
[----:B------:R-:W-:Y:S05]  /*167b0*/  WARPSYNC.COLLECTIVE R15, `(.L_x_11747) ;  /* 0x000000000f087348 */ /* 0x000fea0003c00000 */
[----:B------:R0:W1:Y:S02]  /*167c0*/  SHFL.IDX P6, R14, R13, R12, R11 ;  /* 0x0000000c0d0e7389 */ /* 0x00006400000c000b */
[----:B01----:R-:W-:Y:S01]  /*167d0*/  ENDCOLLECTIVE ;  /* 0x000000000000791b */ /* 0x003fe20003800000 */
.L_x_11747:
        /* <DEDUP_REMOVED lines=13> */
.L_x_11748:
[----:B------:R-:W-:Y:S01]  /*168b0*/  IMAD.MOV.U32 R2, RZ, RZ, R14 ;  /* 0x000000ffff027224 */ /* 0x000fe200078e000e */
[----:B------:R-:W-:Y:S06]  /*168c0*/  BRA `(.L_x_11749) ;  /* 0xffffffcc00147947 */ /* 0x000fec000383ffff */
.L_x_11669:
[----:B0-----:R0:W2:Y:S02]  /*168d0*/  SYNCS.PHASECHK.TRANS64.TRYWAIT P2, [R2+URZ+0x19c70], R0 ;  /* 0x019c7000020075a7 */ /* 0x0010a4000804017f */
[----:B--2---:R-:W-:Y:S05]  /*168e0*/  @!P2 NANOSLEEP.SYNCS 0x989680 ;  /* 0x009896800000a95d */ /* 0x004fea0003900000 */
[----:B------:R-:W2:Y:S02]  /*168f0*/  @!P2 SYNCS.PHASECHK.TRANS64 P2, [R2+URZ+0x19c70], R0 ;  /* 0x019c70000200a5a7 */ /* 0x000ea4000804007f */
[----:B--2---:R-:W-:Y:S05]  /*16900*/  @!P2 BRA `(.L_x_11669) ;  /* 0xfffffffc00f0a947 */ /* 0x004fea000383ffff */
[----:B------:R-:W-:Y:S05]  /*16910*/  BRA `(.L_x_11750) ;  /* 0xffffffcc00807947 */ /* 0x000fea000383ffff */
.L_x_11671:
[----:B0-----:R0:W2:Y:S02]  /*16920*/  SYNCS.PHASECHK.TRANS64.TRYWAIT P2, [R2+URZ+0x19c60], R3 ;  /* 0x019c6003020075a7 */ /* 0x0010a4000804017f */
[----:B--2---:R-:W-:Y:S05]  /*16930*/  @!P2 NANOSLEEP.SYNCS 0x989680 ;  /* 0x009896800000a95d */ /* 0x004fea0003900000 */
[----:B------:R-:W2:Y:S02]  /*16940*/  @!P2 SYNCS.PHASECHK.TRANS64 P2, [R2+URZ+0x19c60], R3 ;  /* 0x019c60030200a5a7 */ /* 0x000ea4000804007f */
[----:B--2---:R-:W-:Y:S05]  /*16950*/  @!P2 BRA `(.L_x_11671) ;  /* 0xfffffffc00f0a947 */ /* 0x004fea000383ffff */
[----:B------:R-:W-:Y:S05]  /*16960*/  BRA `(.L_x_11751) ;  /* 0xffffffcc00907947 */ /* 0x000fea000383ffff */
.L_x_11679:
[----:B0-----:R0:W1:Y:S02]  /*16970*/  SYNCS.PHASECHK.TRANS64.TRYWAIT P1, [R0+URZ+0x19c70], R3 ;  /* 0x019c7003000075a7 */ /* 0x001064000802017f */
[----:B-1----:R-:W-:Y:S05]  /*16980*/  @!P1 NANOSLEEP.SYNCS 0x989680 ;  /* 0x009896800000995d */ /* 0x002fea0003900000 */
[----:B------:R-:W1:Y:S02]  /*16990*/  @!P1 SYNCS.PHASECHK.TRANS64 P1, [R0+URZ+0x19c70], R3 ;  /* 0x019c7003000095a7 */ /* 0x000e64000802007f */
[----:B-1----:R-:W-:Y:S05]  /*169a0*/  @!P1 BRA `(.L_x_11679) ;  /* 0xfffffffc00f09947 */ /* 0x002fea000383ffff */
[----:B------:R-:W-:Y:S05]  /*169b0*/  BRA `(.L_x_11752) ;  /* 0xffffffd4002c7947 */ /* 0x000fea000383ffff */
.L_x_11681:
[----:B0-----:R0:W1:Y:S02]  /*169c0*/  SYNCS.PHASECHK.TRANS64.TRYWAIT P1, [R0+URZ+0x19c60], R3 ;  /* 0x019c6003000075a7 */ /* 0x001064000802017f */
[----:B-1----:R-:W-:Y:S05]  /*169d0*/  @!P1 NANOSLEEP.SYNCS 0x989680 ;  /* 0x009896800000995d */ /* 0x002fea0003900000 */
[----:B------:R-:W1:Y:S02]  /*169e0*/  @!P1 SYNCS.PHASECHK.TRANS64 P1, [R0+URZ+0x19c60], R3 ;  /* 0x019c6003000095a7 */ /* 0x000e64000802007f */
[----:B-1----:R-:W-:Y:S05]  /*169f0*/  @!P1 BRA `(.L_x_11681) ;  /* 0xfffffffc00f09947 */ /* 0x002fea000383ffff */
[----:B------:R-:W-:Y:S05]  /*16a00*/  BRA `(.L_x_11753) ;  /* 0xffffffd400387947 */ /* 0x000fea000383ffff */
.L_x_11695:
[----:B0-----:R0:W1:Y:S02]  /*16a10*/  SYNCS.PHASECHK.TRANS64.TRYWAIT P0, [R7+URZ+0x19c20], R0 ;  /* 0x019c2000070075a7 */ /* 0x001064000800017f */
[----:B-1----:R-:W-:Y:S05]  /*16a20*/  @!P0 NANOSLEEP.SYNCS 0x989680 ;  /* 0x009896800000895d */ /* 0x002fea0003900000 */
[----:B------:R-:W1:Y:S02]  /*16a30*/  @!P0 SYNCS.PHASECHK.TRANS64 P0, [R7+URZ+0x19c20], R0 ;  /* 0x019c2000070085a7 */ /* 0x000e64000800007f */
[----:B-1----:R-:W-:Y:S05]  /*16a40*/  @!P0 BRA `(.L_x_11695) ;  /* 0xfffffffc00f08947 */ /* 0x002fea000383ffff */
[----:B------:R-:W-:Y:S05]  /*16a50*/  BRA `(.L_x_11754) ;  /* 0xffffffe400a47947 */ /* 0x000fea000383ffff */
.L_x_11696:
        /* <DEDUP_REMOVED lines=11> */
.L_x_11756:
[----:B------:R-:W-:Y:S05]  /*16b10*/  BSYNC B0 ;  /* 0x0000000000007941 */ /* 0x000fea0003800000 */
.L_x_11755:
[----:B------:R-:W-:Y:S05]  /*16b20*/  BRA `(.L_x_11757) ;  /* 0xffffffe4008c7947 */ /* 0x000fea000383ffff */
.L_x_11699:
[----:B------:R-:W-:Y:S01]  /*16b30*/  BSSY B1, `(.L_x_11758) ;  /* 0x0000006000017945 */ /* 0x000fe20003800000 */
[----:B------:R-:W-:-:S07]  /*16b40*/  IMAD.MOV.U32 R15, RZ, RZ, -0x1 ;  /* 0xffffffffff0f7424 */ /* 0x000fce00078e00ff */
[----:B0-----:R-:W-:Y:S05]  /*16b50*/  WARPSYNC.COLLECTIVE R15, `(.L_x_11759) ;  /* 0x000000000f0c7348 */ /* 0x001fea0003c00000 */
[----:B------:R-:W-:Y:S02]  /*16b60*/  ELECT P6, UR62, PT ;  /* 0x00000000003e782f */ /* 0x000fe400038c0000 */
[----:B------:R-:W-:Y:S01]  /*16b70*/  MOV R14, UR62 ;  /* 0x0000003e000e7c02 */ /* 0x000fe20008000f00 */
[----:B0-----:R-:W-:Y:S10]  /*16b80*/  ENDCOLLECTIVE ;  /* 0x000000000000791b */ /* 0x001ff40003800000 */
.L_x_11759:
[----:B------:R-:W-:Y:S05]  /*16b90*/  BSYNC B1 ;  /* 0x0000000000017941 */ /* 0x000fea0003800000 */
.L_x_11758:
[----:B------:R-:W-:Y:S05]  /*16ba0*/  BRA `(.L_x_11760) ;  /* 0xffffffe400847947 */ /* 0x000fea000383ffff */
.L_x_11701:
[----:B0-----:R0:W1:Y:S02]  /*16bb0*/  SYNCS.PHASECHK.TRANS64.TRYWAIT P1, [R5+URZ+0x19c40], R0 ;  /* 0x019c4000050075a7 */ /* 0x001064000802017f */
[----:B-1----:R-:W-:Y:S05]  /*16bc0*/  @!P1 NANOSLEEP.SYNCS 0x989680 ;  /* 0x009896800000995d */ /* 0x002fea0003900000 */
[----:B------:R-:W1:Y:S02]  /*16bd0*/  @!P1 SYNCS.PHASECHK.TRANS64 P1, [R5+URZ+0x19c40], R0 ;  /* 0x019c4000050095a7 */ /* 0x000e64000802007f */
[----:B-1----:R-:W-:Y:S05]  /*16be0*/  @!P1 BRA `(.L_x_11701) ;  /* 0xfffffffc00f09947 */ /* 0x002fea000383ffff */
[----:B------:R-:W-:Y:S05]  /*16bf0*/  BRA `(.L_x_11761) ;  /* 0xffffffe400a47947 */ /* 0x000fea000383ffff */
.L_x_11703:
[----:B-1----:R1:W2:Y:S02]  /*16c00*/  SYNCS.PHASECHK.TRANS64.TRYWAIT P1, [R3+URZ+0x19c40], R2 ;  /* 0x019c4002030075a7 */ /* 0x0022a4000802017f */
[----:B--2---:R-:W-:Y:S05]  /*16c10*/  @!P1 NANOSLEEP.SYNCS 0x989680 ;  /* 0x009896800000995d */ /* 0x004fea0003900000 */
[----:B------:R-:W2:Y:S02]  /*16c20*/  @!P1 SYNCS.PHASECHK.TRANS64 P1, [R3+URZ+0x19c40], R2 ;  /* 0x019c4002030095a7 */ /* 0x000ea4000802007f */
[----:B--2---:R-:W-:Y:S05]  /*16c30*/  @!P1 BRA `(.L_x_11703) ;  /* 0xfffffffc00f09947 */ /* 0x004fea000383ffff */
[----:B------:R-:W-:Y:S05]  /*16c40*/  BRA `(.L_x_11762) ;  /* 0xffffffe400b07947 */ /* 0x000fea000383ffff */
.L_x_11705:
[----:B--2---:R2:W3:Y:S02]  /*16c50*/  SYNCS.PHASECHK.TRANS64.TRYWAIT P1, [R5+URZ+0x19c60], R0 ;  /* 0x019c6000050075a7 */ /* 0x0044e4000802017f */
[----:B---3--:R-:W-:Y:S05]  /*16c60*/  @!P1 NANOSLEEP.SYNCS 0x989680 ;  /* 0x009896800000995d */ /* 0x008fea0003900000 */
[----:B------:R-:W3:Y:S02]  /*16c70*/  @!P1 SYNCS.PHASECHK.TRANS64 P1, [R5+URZ+0x19c60], R0 ;  /* 0x019c6000050095a7 */ /* 0x000ee4000802007f */
[----:B---3--:R-:W-:Y:S05]  /*16c80*/  @!P1 BRA `(.L_x_11705) ;  /* 0xfffffffc00f09947 */ /* 0x008fea000383ffff */
[----:B------:R-:W-:Y:S05]  /*16c90*/  BRA `(.L_x_11763) ;  /* 0xffffffe400ac7947 */ /* 0x000fea000383ffff */
.L_x_11707:
[----:B---3--:R3:W4:Y:S02]  /*16ca0*/  SYNCS.PHASECHK.TRANS64.TRYWAIT P1, [R3+URZ+0x19c60], R2 ;  /* 0x019c6002030075a7 */ /* 0x008724000802017f */
[----:B----4-:R-:W-:Y:S05]  /*16cb0*/  @!P1 NANOSLEEP.SYNCS 0x989680 ;  /* 0x009896800000995d */ /* 0x010fea0003900000 */
[----:B------:R-:W4:Y:S02]  /*16cc0*/  @!P1 SYNCS.PHASECHK.TRANS64 P1, [R3+URZ+0x19c60], R2 ;  /* 0x019c6002030095a7 */ /* 0x000f24000802007f */
[----:B----4-:R-:W-:Y:S05]  /*16cd0*/  @!P1 BRA `(.L_x_11707) ;  /* 0xfffffffc00f09947 */ /* 0x010fea000383ffff */
[----:B------:R-:W-:Y:S05]  /*16ce0*/  BRA `(.L_x_11764) ;  /* 0xffffffe400a87947 */ /* 0x000fea000383ffff */
.L_x_11709:
[----:B----4-:R4:W0:Y:S02]  /*16cf0*/  SYNCS.PHASECHK.TRANS64.TRYWAIT P1, [R5+URZ+0x19c80], R0 ;  /* 0x019c8000050075a7 */ /* 0x010824000802017f */
[----:B0-----:R-:W-:Y:S05]  /*16d00*/  @!P1 NANOSLEEP.SYNCS 0x989680 ;  /* 0x009896800000995d */ /* 0x001fea0003900000 */
[----:B------:R-:W0:Y:S02]  /*16d10*/  @!P1 SYNCS.PHASECHK.TRANS64 P1, [R5+URZ+0x19c80], R0 ;  /* 0x019c8000050095a7 */ /* 0x000e24000802007f */
[----:B0-----:R-:W-:Y:S05]  /*16d20*/  @!P1 BRA `(.L_x_11709) ;  /* 0xfffffffc00f09947 */ /* 0x001fea000383ffff */
[----:B------:R-:W-:Y:S05]  /*16d30*/  BRA `(.L_x_11765) ;  /* 0xffffffe400a47947 */ /* 0x000fea000383ffff */
.L_x_11766:
        /* <DEDUP_REMOVED lines=12> */
.L_x_15856:


//--------------------- .text._ZN7cutlass13device_kernelIN5flash11enable_sm90INS1_16FlashAttnFwdSm90INS1_25CollectiveMainloopFwdSm90ILi2EN4cute5tupleIJNS5_1CILi1EEES8_S8_EEENS6_IJNS7_ILi192EEENS7_ILi128EEENS7_ILi96EEEEEELi96ENS_12float_e4m3_tEfNS_4arch4Sm90ELb0ELb1ELb0ELb1ELb1ELb1ELb0ELb1ELb1ELb1ELb0ELb0EEENS1_21CollectiveEpilogueFwdINS6_IJSA_SC_SB_EEES9_NS_10bfloat16_tESG_Li384ELb1ELb1ELb0ELb1EEENS1_36VarlenDynamicPersistentTileSchedulerILi192ELi128ELi384ELi128ELb0ELb1ELb1ELb1ELb0ELb1EEEEEEEEEvNT_6ParamsE --------------------------
	.section	.text._ZN7cutlass13device_kernelIN5flash11enable_sm90INS1_16FlashAttnFwdSm90INS1_25CollectiveMainloopFwdSm90ILi2EN4cute5tupleIJNS5_1CILi1EEES8_S8_EEENS6_IJNS7_ILi192EEENS7_ILi128EEENS7_ILi96EEEEEELi96ENS_12float_e4m3_tEfNS_4arch4Sm90ELb0ELb1ELb0ELb1ELb1ELb1ELb0ELb1ELb1ELb1ELb0ELb0EEENS1_21CollectiveEpilogueFwdINS6_IJSA_SC_SB_EEES9_NS_10bfloat16_tESG_Li384ELb1ELb1ELb0ELb1EEENS1_36VarlenDynamicPersistentTileSchedulerILi192ELi128ELi384ELi128ELb0ELb1ELb1ELb1ELb0ELb1EEEEEEEEEvNT_6ParamsE,"ax",@progbits
	.align	128
.text._ZN7cutlass13device_kernelIN5flash11enable_sm90INS1_16FlashAttnFwdSm90INS1_25CollectiveMainloopFwdSm90ILi2EN4cute5tupleIJNS5_1CILi1EEES8_S8_EEENS6_IJNS7_ILi192EEENS7_ILi128EEENS7_ILi96EEEEEELi96ENS_12float_e4m3_tEfNS_4arch4Sm90ELb0ELb1ELb0ELb1ELb1ELb1ELb0ELb1ELb1ELb1ELb0ELb0EEENS1_21CollectiveEpilogueFwdINS6_IJSA_SC_SB_EEES9_NS_10bfloat16_tESG_Li384ELb1ELb1ELb0ELb1EEENS1_36VarlenDynamicPersistentTileSchedulerILi192ELi128ELi384ELi128ELb0ELb1ELb1ELb1ELb0ELb1EEEEEEEEEvNT_6ParamsE:
        .type           _ZN7cutlass13device_kernelIN5flash11enable_sm90INS1_16FlashAttnFwdSm90INS1_25CollectiveMainloopFwdSm90ILi2EN4cute5tupleIJNS5_1CILi1EEES8_S8_EEENS6_IJNS7_ILi192EEENS7_ILi128EEENS7_ILi96EEEEEELi96ENS_12float_e4m3_tEfNS_4arch4Sm90ELb0ELb1ELb0ELb1ELb1ELb1ELb0ELb1ELb1ELb1ELb0ELb0EEENS1_21CollectiveEpilogueFwdINS6_IJSA_SC_SB_EEES9_NS_10bfloat16_tESG_Li384ELb1ELb1ELb0ELb1EEENS1_36VarlenDynamicPersistentTileSchedulerILi192ELi128ELi384ELi128ELb0ELb1ELb1ELb1ELb0ELb1EEEEEEEEEvNT_6ParamsE,@function
        .size           _ZN7cutlass13device_kernelIN5flash11enable_sm90INS1_16FlashAttnFwdSm90INS1_25CollectiveMainloopFwdSm90ILi2EN4cute5tupleIJNS5_1CILi1EEES8_S8_EEENS6_IJNS7_ILi192EEENS7_ILi128EEENS7_ILi96EEEEEELi96ENS_12float_e4m3_tEfNS_4arch4Sm90ELb0ELb1ELb0ELb1ELb1ELb1ELb0ELb1ELb1ELb1ELb0ELb0EEENS1_21CollectiveEpilogueFwdINS6_IJSA_SC_SB_EEES9_NS_10bfloat16_tESG_Li384ELb1ELb1ELb0ELb1EEENS1_36VarlenDynamicPersistentTileSchedulerILi192ELi128ELi384ELi128ELb0ELb1ELb1ELb1ELb0ELb1EEEEEEEEEvNT_6ParamsE,(.L_x_15857 - _ZN7cutlass13device_kernelIN5flash11enable_sm90INS1_16FlashAttnFwdSm90INS1_25CollectiveMainloopFwdSm90ILi2EN4cute5tupleIJNS5_1CILi1EEES8_S8_EEENS6_IJNS7_ILi192EEENS7_ILi128EEENS7_ILi96EEEEEELi96ENS_12float_e4m3_tEfNS_4arch4Sm90ELb0ELb1ELb0ELb1ELb1ELb1ELb0ELb1ELb1ELb1ELb0ELb0EEENS1_21CollectiveEpilogueFwdINS6_IJSA_SC_SB_EEES9_NS_10bfloat16_tESG_Li384ELb1ELb1ELb0ELb1EEENS1_36VarlenDynamicPersistentTileSchedulerILi192ELi128ELi384ELi128ELb0ELb1ELb1ELb1ELb0ELb1EEEEEEEEEvNT_6ParamsE)
        .other          _ZN7cutlass13device_kernelIN5flash11enable_sm90INS1_16FlashAttnFwdSm90INS1_25CollectiveMainloopFwdSm90ILi2EN4cute5tupleIJNS5_1CILi1EEES8_S8_EEENS6_IJNS7_ILi192EEENS7_ILi128EEENS7_ILi96EEEEEELi96ENS_12float_e4m3_tEfNS_4arch4Sm90ELb0ELb1ELb0ELb1ELb1ELb1ELb0ELb1ELb1ELb1ELb0ELb0EEENS1_21CollectiveEpilogueFwdINS6_IJSA_SC_SB_EEES9_NS_10bfloat16_tESG_Li384ELb1ELb1ELb0ELb1EEENS1_36VarlenDynamicPersistentTileSchedulerILi192ELi128ELi384ELi128ELb0ELb1ELb1ELb1ELb0ELb1EEEEEEEEEvNT_6ParamsE,@"STO_CUDA_ENTRY STV_DEFAULT"
_ZN7cutlass13device_kernelIN5flash11enable_sm90INS1_16FlashAttnFwdSm90INS1_25CollectiveMainloopFwdSm90ILi2EN4cute5tupleIJNS5_1CILi1EEES8_S8_EEENS6_IJNS7_ILi192EEENS7_ILi128EEENS7_ILi96EEEEEELi96ENS_12float_e4m3_tEfNS_4arch4Sm90ELb0ELb1ELb0ELb1ELb1ELb1ELb0ELb1ELb1ELb1ELb0ELb0EEENS1_21CollectiveEpilogueFwdINS6_IJSA_SC_SB_EEES9_NS_10bfloat16_tESG_Li384ELb1ELb1ELb0ELb1EEENS1_36VarlenDynamicPersistentTileSchedulerILi192ELi128ELi384ELi128ELb0ELb1ELb1ELb1ELb0ELb1EEEEEEEEEvNT_6ParamsE:
        /* <DEDUP_REMOVED lines=18> */
.L_x_11768:
[----:B------:R-:W-:Y:S05]  /*0120*/  BSYNC B0 ;  /* 0x0000000000007941 */ /* 0x000fea0003800000 */
.L_x_11767:
        /* <DEDUP_REMOVED lines=41> */
.L_x_11769:
        /* <DEDUP_REMOVED lines=22> */
.L_x_11770:
        /* <DEDUP_REMOVED lines=18> */
.L_x_11771:
        /* <DEDUP_REMOVED lines=22> */
.L_x_11772:
        /* <DEDUP_REMOVED lines=23> */
.L_x_11773:
        /* <DEDUP_REMOVED lines=8> */
.L_x_11776:
        /* <DEDUP_REMOVED lines=20> */
[----:B------:R-:W-:-:S04]  /*0ad0*/  SHF.R.S32.HI R0, RZ, 0x1f, R19 ;  /* 0x0000001fff007819 */ /* 0x000fc80000011413 */
[CC--:B------:R-:W-:Y:S02]  /*0ae0*/  LEA.HI R2, R0.reuse, R19.reuse, RZ, 0x5 ;  /* 0x0000001300027211 */ /* 0x0c0fe400078f28ff */
[----:B------:R-:W-:-:S03]  /*0af0*/  LEA.HI R6, R0, R19, RZ, 0x4 ;  /* 0x0000001300067211 */ /* 0x000fc600078f20ff */
[----:B------:R-:W-:Y:S01]  /*0b00*/  IMAD.SHL.U32 R3, R2, 0x10, RZ ;  /* 0x0000001002037824 */ /* 0x000fe200078e00ff */
[----:B------:R-:W-:-:S04]  /*0b10*/  LOP3.LUT R2, R6, 0x7fffff0, RZ, 0xc0, !PT ;  /* 0x07fffff006027812 */ /* 0x000fc800078ec0ff */
[----:B------:R-:W-:Y:S01]  /*0b20*/  LOP3.LUT R5, R3, 0xfffffe00, RZ, 0xc0, !PT ;  /* 0xfffffe0003057812 */ /* 0x000fe200078ec0ff */
[C---:B------:R-:W-:Y:S01]  /*0b30*/  IMAD.IADD R4, R19.reuse, 0x1, -R2 ;  /* 0x0000000113047824 */ /* 0x040fe200078e0a02 */
[-C--:B------:R-:W-:Y:S02]  /*0b40*/  LEA.HI R2, R0, R19.reuse, RZ, 0x7 ;  /* 0x0000001300027211 */ /* 0x080fe400078f38ff */
[C---:B------:R-:W-:Y:S01]  /*0b50*/  LEA.HI R3, R19.reuse, R19, RZ, 0x1 ;  /* 0x0000001313037211 */ /* 0x040fe200078f08ff */
[----:B------:R-:W-:Y:S01]  /*0b60*/  IMAD R8, R4, 0x20, R5 ;  /* 0x0000002004087824 */ /* 0x000fe200078e0205 */
[----:B------:R-:W-:Y:S02]  /*0b70*/  LOP3.LUT R7, R2, 0xffffff80, RZ, 0xc0, !PT ;  /* 0xffffff8002077812 */ /* 0x000fe400078ec0ff */
[--C-:B------:R-:W-:Y:S02]  /*0b80*/  SHF.R.S32.HI R10, RZ, 0x1, R3.reuse ;  /* 0x00000001ff0a7819 */ /* 0x100fe40000011403 */
[----:B------:R-:W-:Y:S01]  /*0b90*/  SHF.R.S32.HI R5, RZ, 0x1f, R3 ;  /* 0x0000001fff057819 */ /* 0x000fe20000011403 */
[----:B------:R-:W-:Y:S01]  /*0ba0*/  IMAD.IADD R15, R19, 0x1, -R7 ;  /* 0x00000001130f7824 */ /* 0x000fe200078e0a07 */
[----:B------:R-:W-:-:S02]  /*0bb0*/  LOP3.LUT R3, R3, 0xfffffffe, RZ, 0xc0, !PT ;  /* 0xfffffffe03037812 */ /* 0x000fc400078ec0ff */
[----:B------:R-:W-:Y:S02]  /*0bc0*/  LEA.HI R5, R5, R10, RZ, 0x2 ;  /* 0x0000000a05057211 */ /* 0x000fe400078f10ff */
[----:B------:R-:W-:Y:S01]  /*0bd0*/  SHF.R.S32.HI R23, RZ, 0x7, R2 ;  /* 0x00000007ff177819 */ /* 0x000fe20000011402 */
[----:B------:R-:W-:Y:S01]  /*0be0*/  IMAD.IADD R16, R19, 0x1, -R3 ;  /* 0x0000000113107824 */ /* 0x000fe200078e0a03 */
[----:B------:R-:W-:Y:S02]  /*0bf0*/  SHF.R.S32.HI R7, RZ, 0x1f, R15 ;  /* 0x0000001fff077819 */ /* 0x000fe4000001140f */
[----:B------:R-:W-:Y:S01]  /*0c00*/  SHF.R.S32.HI R2, RZ, 0x4, R6 ;  /* 0x00000004ff027819 */ /* 0x000fe20000011406 */
[C---:B------:R-:W-:Y:S01]  /*0c10*/  IMAD.SHL.U32 R24, R16.reuse, 0x8, RZ ;  /* 0x0000000810187824 */ /* 0x040fe200078e00ff */
[----:B------:R-:W-:Y:S01]  /*0c20*/  LOP3.LUT R5, R5, 0x7fffffc, RZ, 0xc0, !PT ;  /* 0x07fffffc05057812 */ /* 0x000fe200078ec0ff */
[----:B------:R-:W-:Y:S01]  /*0c30*/  IMAD.SHL.U32 R16, R16, 0x10, RZ ;  /* 0x0000001010107824 */ /* 0x000fe200078e00ff */
[----:B------:R-:W-:Y:S01]  /*0c40*/  LEA.HI R9, R7, R15, RZ, 0x2 ;  /* 0x0000000f07097211 */ /* 0x000fe200078f10ff */
[----:B------:R-:W-:Y:S01]  /*0c50*/  VIADD R21, R24, 0x20 ;  /* 0x0000002018157836 */ /* 0x000fe20000000000 */
[----:B------:R-:W-:Y:S01]  /*0c60*/  LEA.HI R6, R6, R2, RZ, 0x1 ;  /* 0x0000000206067211 */ /* 0x000fe200078f08ff */
[----:B------:R-:W-:Y:S01]  /*0c70*/  IMAD.IADD R5, R10, 0x1, -R5 ;  /* 0x000000010a057824 */ /* 0x000fe200078e0a05 */
[----:B------:R-:W-:Y:S01]  /*0c80*/  LEA.HI R4, R0, R19, RZ, 0x3 ;  /* 0x0000001300047211 */ /* 0x000fe200078f18ff */
[----:B------:R-:W-:Y:S01]  /*0c90*/  STL [R1+0x20], R24 ;  /* 0x0000201801007387 */ /* 0x000fe20000100800 */
[----:B------:R-:W-:Y:S01]  /*0ca0*/  SHF.R.S32.HI R10, RZ, 0x2, R9 ;  /* 0x00000002ff0a7819 */ /* 0x000fe20000011409 */
[----:B------:R-:W-:Y:S01]  /*0cb0*/  IMAD R13, R2, 0x8, R5 ;  /* 0x00000008020d7824 */ /* 0x000fe200078e0205 */
[----:B------:R-:W-:Y:S01]  /*0cc0*/  SHF.R.S32.HI R11, RZ, 0x1f, R9 ;  /* 0x0000001fff0b7819 */ /* 0x000fe20000011409 */
[----:B------:R-:W-:Y:S01]  /*0cd0*/  STL [R1+0x40], R21 ;  /* 0x0000401501007387 */ /* 0x000fe20000100800 */
[----:B------:R-:W-:Y:S01]  /*0ce0*/  LOP3.LUT R3, R6, 0x1ffffffe, RZ, 0xc0, !PT ;  /* 0x1ffffffe06037812 */ /* 0x000fe200078ec0ff */
[----:B------:R-:W-:Y:S01]  /*0cf0*/  IMAD.IADD R6, R24, 0x1, R21 ;  /* 0x0000000118067824 */ /* 0x000fe200078e0215 */
[----:B------:R-:W-:Y:S01]  /*0d00*/  SHF.R.S32.HI R4, RZ, 0x3, R4 ;  /* 0x00000003ff047819 */ /* 0x000fe20000011404 */
[----:B------:R-:W-:Y:S01]  /*0d10*/  IMAD.SHL.U32 R14, R13, 0x20, RZ ;  /* 0x000000200d0e7824 */ /* 0x000fe200078e00ff */
[----:B------:R-:W-:Y:S01]  /*0d20*/  LEA.HI R11, R11, R10, RZ, 0x3 ;  /* 0x0000000a0b0b7211 */ /* 0x000fe200078f18ff */
[----:B------:R-:W-:Y:S01]  /*0d30*/  IMAD.IADD R3, R2, 0x1, -R3 ;  /* 0x0000000102037824 */ /* 0x000fe200078e0a03 */
[----:B------:R-:W-:Y:S01]  /*0d40*/  SHF.R.S32.HI R5, RZ, 0x1f, R6 ;  /* 0x0000001fff057819 */ /* 0x000fe20000011406 */
[----:B------:R-:W-:Y:S01]  /*0d50*/  IMAD.HI R2, R23, 0x55555556, RZ ;  /* 0x5555555617027827 */ /* 0x000fe200078e02ff */
[----:B------:R-:W-:-:S02]  /*0d60*/  LOP3.LUT R11, R11, 0xfffffff8, RZ, 0xc0, !PT ;  /* 0xfffffff80b0b7812 */ /* 0x000fc400078ec0ff */
[----:B------:R-:W-:Y:S01]  /*0d70*/  LEA.HI R7, R7, R15, RZ, 0x5 ;  /* 0x0000000f07077211 */ /* 0x000fe200078f28ff */
[----:B------:R-:W-:Y:S01]  /*0d80*/  IMAD.SHL.U32 R4, R4, 0x80, RZ ;  /* 0x0000008004047824 */ /* 0x000fe200078e00ff */
[CC--:B------:R-:W-:Y:S01]  /*0d90*/  LEA.HI R12, R5.reuse, R6.reuse, RZ, 0x4 ;  /* 0x00000006050c7211 */ /* 0x0c0fe200078f20ff */
[----:B------:R-:W-:Y:S01]  /*0da0*/  IMAD.IADD R10, R10, 0x1, -R11 ;  /* 0x000000010a0a7824 */ /* 0x000fe200078e0a0b */
[----:B------:R-:W-:Y:S01]  /*0db0*/  LEA.HI R5, R5, R6, RZ, 0x5 ;  /* 0x0000000605057211 */ /* 0x000fe200078f28ff */
[----:B------:R-:W-:Y:S01]  /*0dc0*/  IMAD R6, R3, 0x8, R8 ;  /* 0x0000000803067824 */ /* 0x000fe200078e0208 */
[----:B------:R-:W-:Y:S02]  /*0dd0*/  LEA.HI R2, R2, R2, RZ, 0x1 ;  /* 0x0000000202027211 */ /* 0x000fe400078f08ff */
[----:B------:R-:W-:Y:S02]  /*0de0*/  SHF.R.S32.HI R7, RZ, 0x5, R7 ;  /* 0x00000005ff077819 */ /* 0x000fe40000011407 */
[----:B------:R-:W-:Y:S01]  /*0df0*/  LOP3.LUT R22, R4, 0x80, RZ, 0xc0, !PT ;  /* 0x0000008004167812 */ /* 0x000fe200078ec0ff */
[----:B------:R-:W-:Y:S01]  /*0e00*/  IMAD R2, R2, -0x3, R23 ;  /* 0xfffffffd02027824 */ /* 0x000fe200078e0217 */
[----:B------:R-:W-:Y:S01]  /*0e10*/  SHF.R.S32.HI R5, RZ, 0x5, R5 ;  /* 0x00000005ff057819 */ /* 0x000fe20000011405 */
[----:B------:R-:W-:Y:S01]  /*0e20*/  IMAD R7, R7, 0x10, R10 ;  /* 0x0000001007077824 */ /* 0x000fe200078e020a */
[----:B------:R-:W-:Y:S01]  /*0e30*/  SHF.R.U32.HI R20, RZ, 0x3, R22 ;  /* 0x00000003ff147819 */ /* 0x000fe20000011616 */
[----:B------:R-:W-:Y:S01]  /*0e40*/  STL [R1+0x30], R22 ;  /* 0x0000301601007387 */ /* 0x000fe20000100800 */
[----:B------:R-:W-:Y:S01]  /*0e50*/  LOP3.LUT R4, R22, 0x10, R12, 0xf8, !PT ;  /* 0x0000001016047812 */ /* 0x000fe200078ef80c */
[----:B------:R-:W-:Y:S01]  /*0e60*/  IMAD R5, R5, 0x1800, R14 ;  /* 0x0000180005057824 */ /* 0x000fe200078e020e */
[----:B------:R-:W-:Y:S01]  /*0e70*/  LEA.HI R0, R0, R19, RZ, 0x2 ;  /* 0x0000001300007211 */ /* 0x000fe200078f10ff */
[----:B------:R-:W-:Y:S01]  /*0e80*/  IMAD R3, R2, 0x40, R7 ;  /* 0x0000004002037824 */ /* 0x000fe200078e0207 */
[----:B------:R-:W-:Y:S01]  /*0e90*/  LOP3.LUT R4, R4, R20, RZ, 0x3c, !PT ;  /* 0x0000001404047212 */ /* 0x000fe200078e3cff */
[----:B------:R-:W-:Y:S01]  /*0ea0*/  STL [R1+0x44], R14 ;  /* 0x0000440e01007387 */ /* 0x000fe20000100800 */
[----:B------:R-:W-:Y:S01]  /*0eb0*/  LOP3.LUT R2, R0, 0xfffffffc, RZ, 0xc0, !PT ;  /* 0xfffffffc00027812 */ /* 0x000fe200078ec0ff */
[----:B------:R-:W-:Y:S01]  /*0ec0*/  VIADD R7, R16, 0x40 ;  /* 0x0000004010077836 */ /* 0x000fe20000000000 */
[----:B------:R-:W-:Y:S01]  /*0ed0*/  IADD3 R4, R18, R5, R4 ;  /* 0x0000000512047210 */ /* 0x000fe20007ffe004 */
[----:B------:R-:W-:Y:S01]  /*0ee0*/  STL [R1+0x78], R20 ;  /* 0x0000781401007387 */ /* 0x000fe20000100800 */
[----:B------:R-:W-:Y:S01]  /*0ef0*/  VIADD R5, R24, 0x10 ;  /* 0x0000001018057836 */ /* 0x000fe20000000000 */
[----:B------:R-:W-:Y:S01]  /*0f00*/  LOP3.LUT R9, R9, 0x7ffffffc, RZ, 0xc0, !PT ;  /* 0x7ffffffc09097812 */ /* 0x000fe200078ec0ff */
[----:B------:R-:W-:Y:S01]  /*0f10*/  IMAD.MOV.U32 R23, RZ, RZ, RZ ;  /* 0x000000ffff177224 */ /* 0x000fe200078e00ff */
[----:B------:R0:W-:Y:S02]  /*0f20*/  STL [R1+0x80], R6 ;  /* 0x0000800601007387 */ /* 0x0001e40000100800 */
[----:B------:R-:W-:-:S02]  /*0f30*/  SHF.R.S32.HI R8, RZ, 0x1f, R5 ;  /* 0x0000001fff087819 */ /* 0x000fc40000011405 */
[----:B------:R1:W-:Y:S04]  /*0f40*/  STL [R1+0x74], R4 ;  /* 0x0000740401007387 */ /* 0x0003e80000100800 */
[----:B------:R-:W-:Y:S01]  /*0f50*/  STL [R1+0x7c], R3 ;  /* 0x00007c0301007387 */ /* 0x000fe20000100800 */
[----:B0-----:R-:W-:Y:S01]  /*0f60*/  IMAD.IADD R6, R19, 0x1, -R2 ;  /* 0x0000000113067824 */ /* 0x001fe200078e0a02 */
[----:B------:R-:W-:Y:S02]  /*0f70*/  SHF.R.S32.HI R2, RZ, 0x2, R0 ;  /* 0x00000002ff027819 */ /* 0x000fe40000011400 */
[----:B------:R-:W-:Y:S01]  /*0f80*/  STL [R1+0x60], RZ ;  /* 0x000060ff01007387 */ /* 0x000fe20000100800 */
[----:B------:R-:W-:Y:S02]  /*0f90*/  IMAD.MOV.U32 R19, RZ, RZ, RZ ;  /* 0x000000ffff137224 */ /* 0x000fe400078e00ff */
[C---:B-1----:R-:W-:Y:S01]  /*0fa0*/  IMAD.SHL.U32 R4, R6.reuse, 0x8, RZ ;  /* 0x0000000806047824 */ /* 0x042fe200078e00ff */
[----:B------:R-:W-:Y:S01]  /*0fb0*/  STL [R1+0x18], RZ ;  /* 0x000018ff01007387 */ /* 0x000fe20000100800 */
[----:B------:R-:W-:-:S03]  /*0fc0*/  LEA.HI R0, R6, R6, RZ, 0x1 ;  /* 0x0000000606007211 */ /* 0x000fc600078f08ff */
[----:B------:R-:W-:Y:S01]  /*0fd0*/  STL [R1+0x54], R4 ;  /* 0x0000540401007387 */ /* 0x000fe20000100800 */
[----:B------:R-:W-:Y:S02]  /*0fe0*/  LOP3.LUT R2, R0, 0x1ffffffe, RZ, 0xc0, !PT ;  /* 0x1ffffffe00027812 */ /* 0x000fe400078ec0ff */
[----:B------:R-:W-:Y:S01]  /*0ff0*/  LOP3.LUT R0, R22, 0x10, R16, 0xf8, !PT ;  /* 0x0000001016007812 */ /* 0x000fe200078ef810 */
[----:B------:R0:W-:Y:S02]  /*1000*/  STL [R1+0x14], R7 ;  /* 0x0000140701007387 */ /* 0x0001e40000100800 */
[----:B------:R-:W-:Y:S01]  /*1010*/  IMAD.IADD R2, R6, 0x1, -R2 ;  /* 0x0000000106027824 */ /* 0x000fe200078e0a02 */
[----:B------:R-:W-:Y:S01]  /*1020*/  LOP3.LUT R0, R0, R20, RZ, 0x3c, !PT ;  /* 0x0000001400007212 */ /* 0x000fe200078e3cff */
[----:B------:R1:W-:Y:S01]  /*1030*/  STL [R1+0x3c], R5 ;  /* 0x00003c0501007387 */ /* 0x0003e20000100800 */
[----:B------:R-:W-:Y:S01]  /*1040*/  IMAD.IADD R6, R15, 0x1, -R9 ;  /* 0x000000010f067824 */ /* 0x000fe200078e0a09 */
[----:B0-----:R-:W-:Y:S01]  /*1050*/  SHF.R.S32.HI R7, RZ, 0x1f, R7 ;  /* 0x0000001fff077819 */ /* 0x001fe20000011407 */
[----:B-1----:R-:W-:-:S04]  /*1060*/  VIADD R5, R4, 0x20 ;  /* 0x0000002004057836 */ /* 0x002fc80000000000 */
[----:B------:R0:W-:Y:S01]  /*1070*/  STL [R1+0x34], R7 ;  /* 0x0000340701007387 */ /* 0x0001e20000100800 */
[----:B------:R-:W-:-:S03]  /*1080*/  VIADD R4, R4, 0x40 ;  /* 0x0000004004047836 */ /* 0x000fc60000000000 */
[----:B------:R-:W-:Y:S01]  /*1090*/  STL [R1+0x70], R8 ;  /* 0x0000700801007387 */ /* 0x000fe20000100800 */
[----:B0-----:R-:W-:-:S05]  /*10a0*/  SHF.R.S32.HI R7, RZ, 0x1f, R21 ;  /* 0x0000001fff077819 */ /* 0x001fca0000011415 */
[----:B------:R-:W-:Y:S04]  /*10b0*/  STL [R1+0x6c], R7 ;  /* 0x00006c0701007387 */ /* 0x000fe80000100800 */
[----:B------:R0:W-:Y:S04]  /*10c0*/  STL [R1+0x64], R5 ;  /* 0x0000640501007387 */ /* 0x0001e80000100800 */
[----:B------:R1:W-:Y:S01]  /*10d0*/  STL [R1+0x68], R4 ;  /* 0x0000680401007387 */ /* 0x0003e20000100800 */
[----:B0-----:R-:W-:Y:S02]  /*10e0*/  SHF.R.S32.HI R5, RZ, 0x1f, R5 ;  /* 0x0000001fff057819 */ /* 0x001fe40000011405 */
[----:B-1----:R-:W-:-:S03]  /*10f0*/  SHF.R.S32.HI R4, RZ, 0x1f, R4 ;  /* 0x0000001fff047819 */ /* 0x002fc60000011404 */
[----:B------:R0:W-:Y:S04]  /*1100*/  STL [R1+0x88], R5 ;  /* 0x0000880501007387 */ /* 0x0001e80000100800 */
[----:B------:R1:W-:Y:S04]  /*1110*/  STL [R1+0x84], R4 ;  /* 0x0000840401007387 */ /* 0x0003e80000100800 */
[----:B------:R2:W-:Y:S01]  /*1120*/  STL [R1+0x10], R6 ;  /* 0x0000100601007387 */ /* 0x0005e20000100800 */
[----:B0-----:R-:W-:Y:S02]  /*1130*/  IMAD.IADD R5, R14, 0x1, R0 ;  /* 0x000000010e057824 */ /* 0x001fe400078e0200 */
[----:B------:R-:W-:Y:S01]  /*1140*/  IMAD R0, R2, 0x8, R3 ;  /* 0x0000000802007824 */ /* 0x000fe200078e0203 */
[----:B-1----:R-:W-:-:S02]  /*1150*/  SHF.R.S32.HI R4, RZ, 0x4, R12 ;  /* 0x00000004ff047819 */ /* 0x002fc4000001140c */
[----:B------:R2:W-:Y:S04]  /*1160*/  STL [R1+0x50], R5 ;  /* 0x0000500501007387 */ /* 0x0005e80000100800 */
[----:B------:R2:W-:Y:S04]  /*1170*/  STL [R1+0x48], R0 ;  /* 0x0000480001007387 */ /* 0x0005e80000100800 */
[----:B------:R2:W-:Y:S02]  /*1180*/  STL [R1+0x28], R4 ;  /* 0x0000280401007387 */ /* 0x0005e40000100800 */
.L_x_11976:
[----:B------:R-:W-:Y:S01]  /*1190*/  ULDC.64 UR4, c[0x0][0xa28] ;  /* 0x00028a0000047ab9 */ /* 0x000fe20000000a00 */
[----:B0-234-:R-:W0:Y:S01]  /*11a0*/  LDC.64 R4, c[0x0][0xa08] ;  /* 0x00028200ff047b82 */ /* 0x01de220000000a00 */
[----:B------:R-:W-:Y:S01]  /*11b0*/  ISETP.NE.U32.AND P0, PT, RZ, UR4, PT ;  /* 0x00000004ff007c0c */ /* 0x000fe2000bf05070 */
[----:B------:R-:W-:Y:S01]  /*11c0*/  IMAD.MOV.U32 R11, RZ, RZ, RZ ;  /* 0x000000ffff0b7224 */ /* 0x000fe200078e00ff */
[----:B------:R-:W-:Y:S01]  /*11d0*/  ULDC.64 UR6, c[0x0][0xa20] ;  /* 0x0002880000067ab9 */ /* 0x000fe20000000a00 */
[----:B------:R-:W-:Y:S01]  /*11e0*/  IMAD.MOV.U32 R65, RZ, RZ, RZ ;  /* 0x000000ffff417224 */ /* 0x000fe200078e00ff */
[----:B------:R-:W-:Y:S01]  /*11f0*/  ISETP.NE.AND.EX P0, PT, RZ, UR5, PT, P0 ;  /* 0x00000005ff007c0c */ /* 0x000fe2000bf05300 */
[----:B------:R-:W-:Y:S02]  /*1200*/  ULDC.64 UR4, c[0x0][0xa18] ;  /* 0x0002860000047ab9 */ /* 0x000fe40000000a00 */
[----:B------:R-:W-:-:S04]  /*1210*/  ISETP.NE.U32.AND P1, PT, RZ, UR4, PT ;  /* 0x00000004ff007c0c */ /* 0x000fc8000bf25070 */
[----:B------:R-:W-:Y:S01]  /*1220*/  ISETP.NE.AND.EX P1, PT, RZ, UR5, PT, P1 ;  /* 0x00000005ff007c0c */ /* 0x000fe2000bf25310 */
[----:B------:R-:W-:Y:S02]  /*1230*/  ULDC.64 UR4, c[0x0][0xa08] ;  /* 0x0002820000047ab9 */ /* 0x000fe40000000a00 */
[----:B------:R-:W-:-:S03]  /*1240*/  ISETP.NE.U32.AND P3, PT, RZ, UR4, PT ;  /* 0x00000004ff007c0c */ /* 0x000fc6000bf65070 */
[----:B------:R-:W1:Y:S01]  /*1250*/  @P0 LDC.64 R2, c[0x0][0xa28] ;  /* 0x00028a00ff020b82 */ /* 0x000e620000000a00 */
[----:B------:R-:W-:Y:S01]  /*1260*/  ISETP.NE.AND.EX P3, PT, RZ, UR5, PT, P3 ;  /* 0x00000005ff007c0c */ /* 0x000fe2000bf65330 */
[----:B0-----:R-:W-:-:S06]  /*1270*/  IMAD.WIDE R8, R155, 0x4, R4 ;  /* 0x000000049b087825 */ /* 0x001fcc00078e0204 */
[----:B------:R-:W0:Y:S01]  /*1280*/  @P1 LDC.64 R6, c[0x0][0xa18] ;  /* 0x00028600ff061b82 */ /* 0x000e220000000a00 */
[----:B------:R-:W-:Y:S02]  /*1290*/  ULDC UR4, c[0x0][0x288] ;  /* 0x0000a20000047ab9 */ /* 0x000fe40000000800 */
[----:B------:R-:W-:Y:S01]  /*12a0*/  IMAD.U32 R157, RZ, RZ, UR4 ;  /* 0x00000004ff9d7e24 */ /* 0x000fe2000f8e00ff */
[----:B------:R2:W-:Y:S01]  /*12b0*/  STL [R1+0x58], R154 ;  /* 0x0000589a01007387 */ /* 0x0005e20000100800 */
[----:B------:R-:W-:-:S03]  /*12c0*/  ULDC.64 UR4, c[0x0][0x418] ;  /* 0x0001060000047ab9 */ /* 0x000fc60000000a00 */
[----:B-----5:R2:W5:Y:S01]  /*12d0*/  @P3 LDG.E R65, desc[UR42][R8.64] ;  /* 0x0000002a08413981 */ /* 0x020562000c1e1900 */
[----:B-1----:R-:W-:-:S05]  /*12e0*/  @P0 IMAD.WIDE R2, R155, 0x4, R2 ;  /* 0x000000049b020825 */ /* 0x002fca00078e0202 */
[----:B------:R2:W5:Y:S01]  /*12f0*/  @P0 LDG.E R11, desc[UR42][R2.64] ;  /* 0x0000002a020b0981 */ /* 0x000562000c1e1900 */
[----:B0-----:R-:W-:-:S05]  /*1300*/  @P1 IMAD.WIDE R4, R155, 0x4, R6 ;  /* 0x000000049b041825 */ /* 0x001fca00078e0206 */
[----:B------:R2:W5:Y:S04]  /*1310*/  @P1 LDG.E R157, desc[UR42][R4.64] ;  /* 0x0000002a049d1981 */ /* 0x000568000c1e1900 */
[----:B------:R2:W-:Y:S01]  /*1320*/  STL [R1+0x5c], R155 ;  /* 0x00005c9b01007387 */ /* 0x0005e20000100800 */
[----:B------:R-:W-:-:S03]  /*1330*/  UISETP.NE.U32.AND UP0, UPT, UR4, URZ, UPT ;  /* 0x0000003f0400728c */ /* 0x000fc6000bf05070 */
[----:B------:R-:W-:Y:S01]  /*1340*/  ULDC UR4, c[0x0][0x424] ;  /* 0x0001090000047ab9 */ /* 0x000fe20000000800 */
[----:B------:R-:W-:Y:S01]  /*1350*/  UISETP.NE.AND.EX UP0, UPT, UR5, URZ, UPT, UP0 ;  /* 0x0000003f0500728c */ /* 0x000fe2000bf05300 */
[----:B------:R-:W-:Y:S02]  /*1360*/  ISETP.NE.U32.AND P2, PT, RZ, UR6, PT ;  /* 0x00000006ff007c0c */ /* 0x000fe4000bf45070 */
[----:B------:R-:W-:Y:S01]  /*1370*/  ULDC UR5, c[0x0][0x2f0] ;  /* 0x0000bc0000057ab9 */ /* 0x000fe20000000800 */
[----:B------:R-:W-:Y:S01]  /*1380*/  USEL UR4, UR4, 0x1, UP0 ;  /* 0x0000000104047887 */ /* 0x000fe20008000000 */
[----:B------:R-:W-:-:S03]  /*1390*/  ISETP.NE.AND.EX P2, PT, RZ, UR7, PT, P2 ;  /* 0x00000007ff007c0c */ /* 0x000fc6000bf45320 */
[----:B------:R-:W-:-:S03]  /*13a0*/  UIMAD UR4, UR4, UR5, URZ ;  /* 0x00000005040472a4 */ /* 0x000fc6000f8e023f */
[----:B------:R-:W-:Y:S01]  /*13b0*/  ULDC UR5, c[0x0][0x348] ;  /* 0x0000d20000057ab9 */ /* 0x000fe20000000800 */
[----:B--2---:R-:W-:Y:S08]  /*13c0*/  @P1 BRA `(.L_x_11778) ;  /* 0x0000000000241947 */ /* 0x004ff00003800000 */
        /* <DEDUP_REMOVED lines=9> */
.L_x_11778:
[----:B------:R-:W-:Y:S02]  /*1460*/  IMAD.U32 R27, RZ, RZ, UR5 ;  /* 0x00000005ff1b7e24 */ /* 0x000fe4000f8e00ff */
[----:B------:R-:W-:Y:S01]  /*1470*/  IMAD.U32 R28, RZ, RZ, UR4 ;  /* 0x00000004ff1c7e24 */ /* 0x000fe2000f8e00ff */
[----:B------:R-:W-:Y:S06]  /*1480*/  @!P2 BRA `(.L_x_11779) ;  /* 0x000000000010a947 */ /* 0x000fec0003800000 */
[----:B------:R-:W0:Y:S02]  /*1490*/  LDC.64 R28, c[0x0][0xa20] ;  /* 0x00028800ff1c7b82 */ /* 0x000e240000000a00 */
[----:B0-----:R-:W-:-:S06]  /*14a0*/  IMAD.WIDE R28, R155, 0x4, R28 ;  /* 0x000000049b1c7825 */ /* 0x001fcc00078e021c */
[----:B------:R0:W5:Y:S01]  /*14b0*/  LDG.E R28, desc[UR42][R28.64] ;  /* 0x0000002a1c1c7981 */ /* 0x000162000c1e1900 */
[----:B------:R-:W-:Y:S05]  /*14c0*/  BRA `(.L_x_11780) ;  /* 0x0000000000107947 */ /* 0x000fea0003800000 */
.L_x_11779:
[----:B------:R-:W-:Y:S05]  /*14d0*/  @!P3 BRA `(.L_x_11780) ;  /* 0x00000000000cb947 */ /* 0x000fea0003800000 */
[----:B------:R-:W2:Y:S04]  /*14e0*/  LDG.E R3, desc[UR42][R8.64] ;  /* 0x0000002a08037981 */ /* 0x000ea8000c1e1900 */
[----:B------:R-:W2:Y:S02]  /*14f0*/  LDG.E R28, desc[UR42][R8.64+0x4] ;  /* 0x0000042a081c7981 */ /* 0x000ea4000c1e1900 */
[----:B--2---:R-:W-:-:S07]  /*1500*/  IMAD.IADD R28, R28, 0x1, -R3 ;  /* 0x000000011c1c7824 */ /* 0x004fce00078e0a03 */
.L_x_11780:
[----:B------:R-:W-:Y:S01]  /*1510*/  ULDC.64 UR4, c[0x0][0xa10] ;  /* 0x0002840000047ab9 */ /* 0x000fe20000000a00 */
[----:B------:R-:W1:Y:S01]  /*1520*/  LDC R2, c[0x0][0x448] ;  /* 0x00011200ff027b82 */ /* 0x000e620000000800 */
[----:B------:R-:W-:-:S04]  /*1530*/  ISETP.NE.U32.AND P0, PT, RZ, UR4, PT ;  /* 0x00000004ff007c0c */ /* 0x000fc8000bf05070 */
[----:B------:R-:W-:Y:S01]  /*1540*/  ISETP.NE.AND.EX P0, PT, RZ, UR5, PT, P0 ;  /* 0x00000005ff007c0c */ /* 0x000fe2000bf05300 */
[----:B------:R-:W-:Y:S02]  /*1550*/  ULDC.64 UR4, c[0x0][0xa30] ;  /* 0x00028c0000047ab9 */ /* 0x000fe40000000a00 */
[----:B------:R-:W-:-:S04]  /*1560*/  ISETP.NE.U32.AND P1, PT, RZ, UR4, PT ;  /* 0x00000004ff007c0c */ /* 0x000fc8000bf25070 */
[----:B------:R-:W-:-:S06]  /*1570*/  ISETP.NE.AND.EX P1, PT, RZ, UR5, PT, P1 ;  /* 0x00000005ff007c0c */ /* 0x000fcc000bf25310 */
[----:B------:R-:W2:Y:S08]  /*1580*/  @P0 LDC.64 R4, c[0x0][0xa10] ;  /* 0x00028400ff040b82 */ /* 0x000eb00000000a00 */
[----:B------:R-:W3:Y:S01]  /*1590*/  @P1 LDC.64 R6, c[0x0][0xa30] ;  /* 0x00028c00ff061b82 */ /* 0x000ee20000000a00 */
[----:B--2---:R-:W-:-:S05]  /*15a0*/  @P0 IMAD.WIDE R4, R155, 0x4, R4 ;  /* 0x000000049b040825 */ /* 0x004fca00078e0204 */
[----:B------:R-:W2:Y:S04]  /*15b0*/  @P0 LDG.E R0, desc[UR42][R4.64] ;  /* 0x0000002a04000981 */ /* 0x000ea8000c1e1900 */
[----:B------:R-:W2:Y:S01]  /*15c0*/  @P0 LDG.E R9, desc[UR42][R4.64+0x4] ;  /* 0x0000042a04090981 */ /* 0x000ea2000c1e1900 */
[----:B-----5:R-:W-:Y:S02]  /*15d0*/  IMAD.MOV.U32 R24, RZ, RZ, R28 ;  /* 0x000000ffff187224 */ /* 0x020fe400078e001c */
[----:B---3--:R-:W-:-:S05]  /*15e0*/  @P1 IMAD.WIDE R6, R155, 0x4, R6 ;  /* 0x000000049b061825 */ /* 0x008fca00078e0206 */
[----:B------:R3:W5:Y:S01]  /*15f0*/  @P1 LDG.E R24, desc[UR42][R6.64] ;  /* 0x0000002a06181981 */ /* 0x000762000c1e1900 */
[----:B-1----:R-:W-:Y:S01]  /*1600*/  ISETP.NE.AND P1, PT, R2, 0x1, PT ;  /* 0x000000010200780c */ /* 0x002fe20003f25270 */
[----:B------:R-:W-:Y:S01]  /*1610*/  IMAD.IADD R10, R28, 0x1, -R11 ;  /* 0x000000011c0a7824 */ /* 0x000fe200078e0a0b */
[----:B------:R-:W1:Y:S01]  /*1620*/  LDC.64 R2, c[0x0][0x9e0] ;  /* 0x00027800ff027b82 */ /* 0x000e620000000a00 */
[----:B------:R-:W-:-:S05]  /*1630*/  IMAD R14, R153, 0xc0, RZ ;  /* 0x000000c0990e7824 */ /* 0x000fca00078e02ff */
[----:B------:R4:W-:Y:S05]  /*1640*/  STL [R1+0x2c], R14 ;  /* 0x00002c0e01007387 */ /* 0x0009ea0000100800 */
[----:B------:R-:W0:Y:S08]  /*1650*/  @P1 LDC R13, c[0x0][0x44c] ;  /* 0x00011300ff0d1b82 */ /* 0x000e300000000800 */
[----:B------:R-:W3:Y:S01]  /*1660*/  @P1 LDC R8, c[0x0][0x450] ;  /* 0x00011400ff081b82 */ /* 0x000ee20000000800 */
[----:B-1----:R-:W-:Y:S01]  /*1670*/  ISETP.GE.AND P2, PT, R3, 0x1, PT ;  /* 0x000000010300780c */ /* 0x002fe20003f46270 */
[----:B--2---:R-:W-:-:S02]  /*1680*/  @P0 IMAD.IADD R27, R9, 0x1, -R0 ;  /* 0x00000001091b0824 */ /* 0x004fc400078e0a00 */
[----:B------:R-:W-:Y:S02]  /*1690*/  VIADD R0, R14, 0xbf ;  /* 0x000000bf0e007836 */ /* 0x000fe40000000000 */
[----:B------:R-:W-:Y:S02]  /*16a0*/  IMAD.IADD R12, R10, 0x1, R27 ;  /* 0x000000010a0c7824 */ /* 0x000fe400078e021b */
[----:B0-----:R-:W-:-:S03]  /*16b0*/  @P1 IMAD.HI.U32 R5, R0, R13, RZ ;  /* 0x0000000d00051227 */ /* 0x001fc600078e00ff */
[----:B------:R4:W-:Y:S01]  /*16c0*/  STL [R1+0x8], R12 ;  /* 0x0000080c01007387 */ /* 0x0009e20000100800 */
[----:B------:R-:W-:Y:S01]  /*16d0*/  IMAD.MOV.U32 R4, RZ, RZ, R0 ;  /* 0x000000ffff047224 */ /* 0x000fe200078e0000 */
[----:B---3--:R-:W-:Y:S01]  /*16e0*/  @P1 SHF.R.U32.HI R4, RZ, R8, R5 ;  /* 0x00000008ff041219 */ /* 0x008fe20000011605 */
[C---:B------:R-:W-:Y:S01]  /*16f0*/  VIADD R0, R12.reuse, 0x7f ;  /* 0x0000007f0c007836 */ /* 0x040fe20000000000 */
[----:B------:R-:W-:-:S04]  /*1700*/  IADD3 R7, R12, 0x1, -R157 ;  /* 0x000000010c077810 */ /* 0x000fc80007ffe89d */
[----:B------:R-:W-:Y:S01]  /*1710*/  SHF.R.S32.HI R5, RZ, 0x1f, R0 ;  /* 0x0000001fff057819 */ /* 0x000fe20000011400 */
[----:B------:R-:W-:-:S03]  /*1720*/  IMAD.IADD R9, R7, 0x1, R4 ;  /* 0x0000000107097824 */ /* 0x000fc600078e0204 */
[----:B------:R-:W-:Y:S01]  /*1730*/  LEA.HI R5, R5, R0, RZ, 0x7 ;  /* 0x0000000005057211 */ /* 0x000fe200078f38ff */
[----:B------:R-:W-:-:S03]  /*1740*/  IMAD.IADD R2, R9, 0x1, R2 ;  /* 0x0000000109027824 */ /* 0x000fc600078e0202 */
[----:B------:R-:W-:Y:S01]  /*1750*/  SHF.R.S32.HI R25, RZ, 0x7, R5 ;  /* 0x00000007ff197819 */ /* 0x000fe20000011405 */
[----:B----4-:R-:W-:Y:S06]  /*1760*/  @!P2 BRA `(.L_x_11781) ;  /* 0x000000000048a947 */ /* 0x010fec0003800000 */
        /* <DEDUP_REMOVED lines=11> */
.L_x_11783:
[----:B------:R-:W-:-:S13]  /*1820*/  ISETP.NE.AND P0, PT, R3, 0x1, PT ;  /* 0x000000010300780c */ /* 0x000fda0003f05270 */
[----:B------:R-:W0:Y:S02]  /*1830*/  @P0 LDC.64 R4, c[0x0][0x9e8] ;  /* 0x00027a00ff040b82 */ /* 0x000e240000000a00 */
[----:B0-----:R-:W-:-:S05]  /*1840*/  @P0 IMAD.HI.U32 R4, R0, R4, RZ ;  /* 0x0000000400040227 */ /* 0x001fca00078e00ff */
[----:B------:R-:W-:-:S07]  /*1850*/  @P0 SHF.R.U32.HI R0, RZ, R5, R4 ;  /* 0x00000005ff000219 */ /* 0x000fce0000011604 */
.L_x_11784:
[----:B------:R-:W-:Y:S05]  /*1860*/  BSYNC B0 ;  /* 0x0000000000007941 */ /* 0x000fea0003800000 */
.L_x_11782:
[----:B------:R-:W-:-:S05]  /*1870*/  IMAD R5, R0, R3, R3 ;  /* 0x0000000300057224 */ /* 0x000fca00078e0203 */
[----:B------:R-:W-:-:S07]  /*1880*/  VIMNMX R2, R2, R5, PT ;  /* 0x0000000502027248 */ /* 0x000fce0003fe0100 */
.L_x_11781:
        /* <DEDUP_REMOVED lines=20> */
.L_x_11787:
[----:B------:R-:W-:-:S13]  /*19d0*/  ISETP.NE.AND P0, PT, R3, 0x1, PT ;  /* 0x000000010300780c */ /* 0x000fda0003f05270 */
[----:B------:R-:W0:Y:S02]  /*19e0*/  @P0 LDC.64 R6, c[0x0][0x9e8] ;  /* 0x00027a00ff060b82 */ /* 0x000e240000000a00 */
[----:B0-----:R-:W-:-:S05]  /*19f0*/  @P0 IMAD.HI.U32 R6, R0, R6, RZ ;  /* 0x0000000600060227 */ /* 0x001fca00078e00ff */
[----:B------:R-:W-:-:S07]  /*1a00*/  @P0 SHF.R.U32.HI R0, RZ, R7, R6 ;  /* 0x00000007ff000219 */ /* 0x000fce0000011606 */
.L_x_11788:
[----:B------:R-:W-:Y:S05]  /*1a10*/  BSYNC B0 ;  /* 0x0000000000007941 */ /* 0x000fea0003800000 */
.L_x_11786:
[----:B------:R-:W-:-:S05]  /*1a20*/  IMAD R3, R0, R3, RZ ;  /* 0x0000000300037224 */ /* 0x000fca00078e02ff */
[----:B------:R-:W-:-:S07]  /*1a30*/  VIMNMX R4, R4, R3, !PT ;  /* 0x0000000304047248 */ /* 0x000fce0007fe0100 */
.L_x_11785:
        /* <DEDUP_REMOVED lines=43> */
.L_x_11791:
[----:B------:R-:W-:Y:S05]  /*1cf0*/  BSYNC B6 ;  /* 0x0000000000067941 */ /* 0x000fea0003800000 */
.L_x_11790:
        /* <DEDUP_REMOVED lines=20> */
.L_x_11793:
[----:B------:R-:W-:Y:S05]  /*1e40*/  BSYNC B6 ;  /* 0x0000000000067941 */ /* 0x000fea0003800000 */
.L_x_11792:
[----:B------:R-:W2:Y:S01]  /*1e50*/  LDL.64 R32, [R1+0x20] ;  /* 0x0000200001207983 */ /* 0x000ea20000100a00 */
[----:B------:R-:W-:-:S03]  /*1e60*/  ULDC.64 UR4, c[0x0][0x9f8] ;  /* 0x00027e0000047ab9 */ /* 0x000fc60000000a00 */
[----:B------:R-:W2:Y:S01]  /*1e70*/  LDL.64 R20, [R1+0x20] ;  /* 0x0000200001147983 */ /* 0x000ea20000100a00 */
[----:B------:R-:W-:Y:S01]  /*1e80*/  ISETP.NE.U32.AND P0, PT, RZ, UR4, PT ;  /* 0x00000004ff007c0c */ /* 0x000fe2000bf05070 */
[----:B------:R-:W-:Y:S01]  /*1e90*/  IMAD.MOV.U32 R67, RZ, RZ, R155 ;  /* 0x000000ffff437224 */ /* 0x000fe200078e009b */
[----:B------:R-:W0:Y:S01]  /*1ea0*/  LDC R53, c[0x0][0x3f4] ;  /* 0x0000fd00ff357b82 */ /* 0x000e220000000800 */
[----:B------:R-:W3:Y:S01]  /*1eb0*/  LDL R30, [R1+0x30] ;  /* 0x00003000011e7983 */ /* 0x000ee20000100800 */
[----:B------:R-:W-:Y:S01]  /*1ec0*/  ISETP.NE.AND.EX P0, PT, RZ, UR5, PT, P0 ;  /* 0x00000005ff007c0c */ /* 0x000fe2000bf05300 */
[----:B------:R-:W1:Y:S05]  /*1ed0*/  S2R R29, SR_TID.X ;  /* 0x00000000001d7919 */ /* 0x000e6a0000002100 */
[----:B------:R-:W4:Y:S01]  /*1ee0*/  LDC.64 R6, c[0x0][0x3f8] ;  /* 0x0000fe00ff067b82 */ /* 0x000f220000000a00 */
[----:B------:R-:W3:Y:S01]  /*1ef0*/  LDL R12, [R1+0x78] ;  /* 0x00007800010c7983 */ /* 0x000ee20000100800 */
[----:B------:R-:W-:Y:S01]  /*1f00*/  VIADD R66, R16, 0x20 ;  /* 0x0000002010427836 */ /* 0x000fe20000000000 */
[----:B------:R-:W-:-:S05]  /*1f10*/  ULDC UR4, c[0x0][0x2f4] ;  /* 0x0000bd0000047ab9 */ /* 0x000fca0000000800 */
[----:B------:R-:W1:Y:S08]  /*1f20*/  @P0 LDC.64 R8, c[0x0][0x9f8] ;  /* 0x00027e00ff080b82 */ /* 0x000e700000000a00 */
[----:B------:R-:W4:Y:S01]  /*1f30*/  LDC.64 R4, c[0x0][0x408] ;  /* 0x00010200ff047b82 */ /* 0x000f220000000a00 */
[----:B-1----:R-:W-:-:S05]  /*1f40*/  @P0 IMAD.WIDE R8, R155, 0x4, R8 ;  /* 0x000000049b080825 */ /* 0x002fca00078e0208 */
[----:B------:R1:W3:Y:S01]  /*1f50*/  @P0 LDG.E R67, desc[UR42][R8.64] ;  /* 0x0000002a08430981 */ /* 0x0002e2000c1e1900 */
[----:B------:R-:W-:Y:S01]  /*1f60*/  VIADD R31, R29, 0xffffff80 ;  /* 0xffffff801d1f7836 */ /* 0x000fe20000000000 */
[----:B------:R-:W-:-:S04]  /*1f70*/  ISETP.GE.AND P1, PT, R66, UR4, PT ;  /* 0x0000000442007c0c */ /* 0x000fc8000bf26270 */
[----:B------:R-:W-:Y:S01]  /*1f80*/  LEA.HI R29, R31, R31, RZ, 0x1 ;  /* 0x0000001f1f1d7211 */ /* 0x000fe200078f08ff */
[----:B--2---:R-:W-:-:S05]  /*1f90*/  IMAD.MOV.U32 R20, RZ, RZ, R32 ;  /* 0x000000ffff147224 */ /* 0x004fca00078e0020 */
[----:B------:R-:W-:-:S05]  /*1fa0*/  SHF.R.S32.HI R21, RZ, 0x1f, R20 ;  /* 0x0000001fff157819 */ /* 0x000fca0000011414 */
[----:B------:R2:W-:Y:S04]  /*1fb0*/  STL [R1+0x24], R21 ;  /* 0x0000241501007387 */ /* 0x0005e80000100800 */
[----:B------:R-:W2:Y:S04]  /*1fc0*/  LDL R15, [R1+0x44] ;  /* 0x00004400010f7983 */ /* 0x000ea80000100800 */
[----:B------:R-:W2:Y:S01]  /*1fd0*/  LDL R14, [R1+0x14] ;  /* 0x00001400010e7983 */ /* 0x000ea20000100800 */
[----:B------:R-:W-:Y:S02]  /*1fe0*/  SEL R3, RZ, 0xffffffff, P1 ;  /* 0xffffffffff037807 */ /* 0x000fe40000800000 */
[----:B------:R-:W-:-:S02]  /*1ff0*/  SHF.R.S32.HI R29, RZ, 0x1, R29 ;  /* 0x00000001ff1d7819 */ /* 0x000fc4000001141d */
[C---:B------:R-:W-:Y:S01]  /*2000*/  ISETP.GE.AND P0, PT, R16.reuse, UR4, PT ;  /* 0x0000000410007c0c */ /* 0x040fe2000bf06270 */
[----:B-1----:R-:W-:Y:S01]  /*2010*/  IMAD.SHL.U32 R9, R3, 0x2, RZ ;  /* 0x0000000203097824 */ /* 0x002fe200078e00ff */
[----:B------:R-:W-:Y:S02]  /*2020*/  SHF.R.S32.HI R3, RZ, 0x1f, R29 ;  /* 0x0000001fff037819 */ /* 0x000fe4000001141d */
[----:B------:R-:W-:Y:S02]  /*2030*/  SEL R0, RZ, 0x1, P0 ;  /* 0x00000001ff007807 */ /* 0x000fe40000000000 */
[-C--:B0-----:R-:W-:Y:S02]  /*2040*/  ISETP.GE.AND P3, PT, R16, R53.reuse, PT ;  /* 0x000000351000720c */ /* 0x081fe40003f66270 */
[----:B------:R-:W-:Y:S01]  /*2050*/  ISETP.GE.AND P2, PT, R66, R53, PT ;  /* 0x000000354200720c */ /* 0x000fe20003f46270 */
[----:B----4-:R-:W-:Y:S01]  /*2060*/  IMAD R8, R3, R6, RZ ;  /* 0x0000000603087224 */ /* 0x010fe200078e02ff */
[----:B------:R-:W-:Y:S01]  /*2070*/  LOP3.LUT R0, R9, 0x2, R0, 0xe2, !PT ;  /* 0x0000000209007812 */ /* 0x000fe200078ee200 */
[----:B------:R-:W-:Y:S01]  /*2080*/  IMAD R10, R3, R4, RZ ;  /* 0x00000004030a7224 */ /* 0x000fe200078e02ff */
[----:B------:R-:W-:-:S02]  /*2090*/  SEL R3, R53, RZ, P3 ;  /* 0x000000ff35037207 */ /* 0x000fc40001800000 */
[----:B------:R-:W-:-:S03]  /*20a0*/  SEL R9, R53, RZ, P2 ;  /* 0x000000ff35097207 */ /* 0x000fc60001000000 */
[----:B------:R-:W-:Y:S02]  /*20b0*/  IMAD.IADD R3, R16, 0x1, R3 ;  /* 0x0000000110037824 */ /* 0x000fe400078e0203 */
[----:B------:R-:W-:Y:S02]  /*20c0*/  IMAD.IADD R9, R66, 0x1, R9 ;  /* 0x0000000142097824 */ /* 0x000fe400078e0209 */
[C---:B------:R-:W-:Y:S01]  /*20d0*/  IMAD R11, R29.reuse, R7, R8 ;  /* 0x000000071d0b7224 */ /* 0x040fe200078e0208 */
[----:B------:R-:W-:Y:S01]  /*20e0*/  SHF.R.S32.HI R8, RZ, 0x1f, R3 ;  /* 0x0000001fff087819 */ /* 0x000fe20000011403 */
[----:B------:R-:W-:Y:S01]  /*20f0*/  IMAD R13, R29, R5, R10 ;  /* 0x000000051d0d7224 */ /* 0x000fe200078e020a */
[----:B------:R-:W-:Y:S02]  /*2100*/  SHF.R.S32.HI R10, RZ, 0x1f, R9 ;  /* 0x0000001fff0a7819 */ /* 0x000fe40000011409 */
[----:B------:R-:W-:Y:S02]  /*2110*/  LEA.HI R64, R8, R3, RZ, 0x4 ;  /* 0x0000000308407211 */ /* 0x000fe400078f20ff */
[----:B------:R-:W-:-:S02]  /*2120*/  LEA.HI R63, R10, R9, RZ, 0x4 ;  /* 0x000000090a3f7211 */ /* 0x000fc400078f20ff */
[----:B------:R-:W-:Y:S02]  /*2130*/  LEA.HI R3, R8, R3, RZ, 0x5 ;  /* 0x0000000308037211 */ /* 0x000fe400078f28ff */
[----:B------:R-:W-:-:S03]  /*2140*/  LEA.HI R9, R10, R9, RZ, 0x5 ;  /* 0x000000090a097211 */ /* 0x000fc600078f28ff */
[----:B------:R-:W-:Y:S01]  /*2150*/  IMAD.SHL.U32 R8, R3, 0x80, RZ ;  /* 0x0000008003087824 */ /* 0x000fe200078e00ff */
[C---:B---3--:R-:W-:Y:S01]  /*2160*/  LOP3.LUT R3, R30.reuse, 0x10, R64, 0xf8, !PT ;  /* 0x000000101e037812 */ /* 0x048fe200078ef840 */
[----:B------:R-:W-:Y:S01]  /*2170*/  IMAD.SHL.U32 R10, R9, 0x80, RZ ;  /* 0x00000080090a7824 */ /* 0x000fe200078e00ff */
[----:B------:R-:W-:Y:S02]  /*2180*/  LOP3.LUT R9, R30, 0x10, R63, 0xf8, !PT ;  /* 0x000000101e097812 */ /* 0x000fe400078ef83f */
[----:B------:R-:W0:Y:S01]  /*2190*/  S2R R30, SR_TID.X ;  /* 0x00000000001e7919 */ /* 0x000e220000002100 */
[----:B------:R-:W-:Y:S01]  /*21a0*/  SHF.R.S32.HI R17, RZ, 0x1f, R16 ;  /* 0x0000001fff117819 */ /* 0x000fe20000011410 */
[----:B------:R-:W-:-:S04]  /*21b0*/  IMAD.WIDE.U32 R44, R29, R6, R20 ;  /* 0x000000061d2c7225 */ /* 0x000fc800078e0014 */
[----:B------:R-:W-:-:S04]  /*21c0*/  IMAD.WIDE.U32 R42, R29, R6, R16 ;  /* 0x000000061d2a7225 */ /* 0x000fc800078e0010 */
[----:B------:R-:W-:Y:S02]  /*21d0*/  IMAD.IADD R45, R45, 0x1, R11 ;  /* 0x000000012d2d7824 */ /* 0x000fe400078e020b */
[----:B------:R-:W-:Y:S01]  /*21e0*/  IMAD.IADD R43, R11, 0x1, R43 ;  /* 0x000000010b2b7824 */ /* 0x000fe200078e022b */
[----:B-----5:R-:W-:Y:S01]  /*21f0*/  SHF.R.S32.HI R11, RZ, 0x1f, R24 ;  /* 0x0000001fff0b7819 */ /* 0x020fe20000011418 */
[----:B------:R-:W-:Y:S01]  /*2200*/  IMAD.IADD R65, R65, 0x1, R28 ;  /* 0x0000000141417824 */ /* 0x000fe200078e021c */
[----:B------:R-:W-:Y:S01]  /*2210*/  LEA.HI R28, R31, R31, RZ, 0x1 ;  /* 0x0000001f1f1c7211 */ /* 0x000fe200078f08ff */
[----:B------:R-:W-:Y:S01]  /*2220*/  IMAD.WIDE.U32 R40, R29, R4, R20 ;  /* 0x000000041d287225 */ /* 0x000fe200078e0014 */
[----:B------:R-:W-:-:S03]  /*2230*/  LOP3.LUT R8, R8, 0xfffff000, RZ, 0xc0, !PT ;  /* 0xfffff00008087812 */ /* 0x000fc600078ec0ff */
[----:B--2---:R-:W-:Y:S01]  /*2240*/  IMAD.WIDE.U32 R20, R29, R4, R16 ;  /* 0x000000041d147225 */ /* 0x004fe200078e0010 */
[-C--:B------:R-:W-:Y:S02]  /*2250*/  LOP3.LUT R3, R3, R12.reuse, RZ, 0x3c, !PT ;  /* 0x0000000c03037212 */ /* 0x080fe400078e3cff */
[----:B------:R-:W-:Y:S02]  /*2260*/  LOP3.LUT R10, R10, 0xfffff000, RZ, 0xc0, !PT ;  /* 0xfffff0000a0a7812 */ /* 0x000fe400078ec0ff */
[----:B------:R-:W-:Y:S01]  /*2270*/  LOP3.LUT R9, R9, R12, RZ, 0x3c, !PT ;  /* 0x0000000c09097212 */ /* 0x000fe200078e3cff */
[----:B------:R-:W-:Y:S01]  /*2280*/  IMAD R12, R11, R6, RZ ;  /* 0x000000060b0c7224 */ /* 0x000fe200078e02ff */
[----:B------:R-:W-:Y:S01]  /*2290*/  LOP3.LUT R28, R28, 0xfffffffe, RZ, 0xc0, !PT ;  /* 0xfffffffe1c1c7812 */ /* 0x000fe200078ec0ff */
[----:B------:R-:W-:Y:S02]  /*22a0*/  IMAD.IADD R41, R41, 0x1, R13 ;  /* 0x0000000129297824 */ /* 0x000fe400078e020d */
[----:B------:R-:W-:-:S02]  /*22b0*/  IMAD.IADD R21, R13, 0x1, R21 ;  /* 0x000000010d157824 */ /* 0x000fc400078e0215 */
[----:B------:R-:W-:Y:S02]  /*22c0*/  IMAD R11, R11, R4, RZ ;  /* 0x000000040b0b7224 */ /* 0x000fe400078e02ff */
[----:B------:R-:W-:-:S04]  /*22d0*/  IMAD.WIDE.U32 R44, R24, R6, R44 ;  /* 0x00000006182c7225 */ /* 0x000fc800078e002c */
[----:B------:R-:W-:Y:S01]  /*22e0*/  IMAD.WIDE.U32 R42, R24, R6, R42 ;  /* 0x00000006182a7225 */ /* 0x000fe200078e002a */
[----:B------:R-:W-:-:S03]  /*22f0*/  LOP3.LUT R52, R0, 0x1, RZ, 0xc0, !PT ;  /* 0x0000000100347812 */ /* 0x000fc600078ec0ff */
[C---:B------:R-:W-:Y:S02]  /*2300*/  IMAD R11, R24.reuse, R5, R11 ;  /* 0x00000005180b7224 */ /* 0x040fe400078e020b */
[----:B------:R-:W-:Y:S01]  /*2310*/  IMAD.WIDE.U32 R40, R24, R4, R40 ;  /* 0x0000000418287225 */ /* 0x000fe200078e0028 */
[----:B------:R-:W-:-:S03]  /*2320*/  LOP3.LUT R51, R0, 0x2, RZ, 0xc0, !PT ;  /* 0x0000000200337812 */ /* 0x000fc600078ec0ff */
[----:B------:R-:W-:-:S04]  /*2330*/  IMAD.WIDE.U32 R20, R24, R4, R20 ;  /* 0x0000000418147225 */ /* 0x000fc800078e0014 */
[----:B------:R-:W-:Y:S01]  /*2340*/  IMAD.IADD R28, R31, 0x1, -R28 ;  /* 0x000000011f1c7824 */ /* 0x000fe200078e0a1c */
[C---:B------:R-:W-:Y:S01]  /*2350*/  SHF.L.U64.HI R60, R6.reuse, 0x7, R7 ;  /* 0x00000007063c7819 */ /* 0x040fe20000010207 */
[----:B------:R-:W-:Y:S01]  /*2360*/  IMAD.SHL.U32 R59, R6, 0x80, RZ ;  /* 0x00000080063b7824 */ /* 0x000fe200078e00ff */
[C---:B------:R-:W-:Y:S01]  /*2370*/  SHF.L.U64.HI R58, R4.reuse, 0x7, R5 ;  /* 0x00000007043a7819 */ /* 0x040fe20000010205 */
[----:B------:R-:W-:Y:S01]  /*2380*/  IMAD.SHL.U32 R57, R4, 0x80, RZ ;  /* 0x0000008004397824 */ /* 0x000fe200078e00ff */
[----:B------:R-:W-:Y:S01]  /*2390*/  SHF.R.S32.HI R56, RZ, 0x1f, R154 ;  /* 0x0000001fff387819 */ /* 0x000fe2000001149a */
[----:B------:R-:W-:Y:S01]  /*23a0*/  IMAD R55, R28, 0xc0, R29 ;  /* 0x000000c01c377824 */ /* 0x000fe200078e021d */
[----:B------:R-:W-:Y:S01]  /*23b0*/  SHF.R.S32.HI R50, RZ, 0x1f, R67 ;  /* 0x0000001fff327819 */ /* 0x000fe20000011443 */
[----:B------:R-:W-:Y:S01]  /*23c0*/  IMAD.SHL.U32 R53, R53, 0x2, RZ ;  /* 0x0000000235357824 */ /* 0x000fe200078e00ff */
[----:B------:R-:W-:Y:S01]  /*23d0*/  LOP3.LUT R0, R63, 0xfffffff0, RZ, 0xc0, !PT ;  /* 0xfffffff03f007812 */ /* 0x000fe200078ec0ff */
[----:B------:R-:W-:-:S02]  /*23e0*/  IMAD.IADD R47, R41, 0x1, R11 ;  /* 0x00000001292f7824 */ /* 0x000fc400078e020b */
[----:B------:R-:W-:Y:S01]  /*23f0*/  IMAD.IADD R46, R11, 0x1, R21 ;  /* 0x000000010b2e7824 */ /* 0x000fe200078e0215 */
[--C-:B------:R-:W-:Y:S01]  /*2400*/  IADD3 R62, R3, R8, R15.reuse ;  /* 0x00000008033e7210 */ /* 0x100fe20007ffe00f */
[----:B------:R-:W-:Y:S01]  /*2410*/  IMAD R3, R24, R7, R12 ;  /* 0x0000000718037224 */ /* 0x000fe200078e020c */
[----:B------:R-:W-:Y:S02]  /*2420*/  IADD3 R61, R9, R10, R15 ;  /* 0x0000000a093d7210 */ /* 0x000fe40007ffe00f */
[----:B0-----:R-:W-:Y:S01]  /*2430*/  SHF.R.U32.HI R15, RZ, 0x7, R30 ;  /* 0x00000007ff0f7819 */ /* 0x001fe2000001161e */
[----:B------:R-:W-:Y:S01]  /*2440*/  IMAD.IADD R49, R45, 0x1, R3 ;  /* 0x000000012d317824 */ /* 0x000fe200078e0203 */
[----:B------:R-:W-:Y:S01]  /*2450*/  ISETP.GE.AND P1, PT, R14, UR4, PT ;  /* 0x000000040e007c0c */ /* 0x000fe2000bf26270 */
[----:B------:R-:W-:Y:S01]  /*2460*/  IMAD.IADD R48, R3, 0x1, R43 ;  /* 0x0000000103307824 */ /* 0x000fe200078e022b */
[----:B------:R-:W-:Y:S01]  /*2470*/  LOP3.LUT R3, R64, 0xfffffff0, RZ, 0xc0, !PT ;  /* 0xfffffff040037812 */ /* 0x000fe200078ec0ff */
[----:B------:R-:W-:-:S10]  /*2480*/  VIADD R54, R15, 0x8 ;  /* 0x000000080f367836 */ /* 0x000fd40000000000 */
.L_x_11836:
[----:B--2---:R-:W2:Y:S01]  /*2490*/  LDL R10, [R1+0x50] ;  /* 0x00005000010a7983 */ /* 0x004ea20000100800 */
        /* <DEDUP_REMOVED lines=37> */
[C---:B------:R-:W-:Y:S01]  /*26f0*/  IMAD.WIDE.U32 R4, R77.reuse, UR4, RZ ;  /* 0x000000044d047c25 */ /* 0x040fe2000f8e00ff */
[----:B------:R-:W-:Y:S02]  /*2700*/  ULDC.U8 UR6, c[0x0][0x410] ;  /* 0x0001040000067ab9 */ /* 0x000fe40000000000 */
[----:B------:R-:W-:Y:S01]  /*2710*/  ISETP.NE.AND P0, PT, RZ, UR6, PT ;  /* 0x00000006ff007c0c */ /* 0x000fe2000bf05270 */
[----:B------:R-:W-:Y:S02]  /*2720*/  IMAD R6, R76, UR4, RZ ;  /* 0x000000044c067c24 */ /* 0x000fe4000f8e02ff */
[----:B------:R-:W-:Y:S02]  /*2730*/  IMAD R10, R58, R2, RZ ;  /* 0x000000023a0a7224 */ /* 0x000fe400078e02ff */
[----:B------:R-:W-:Y:S01]  /*2740*/  IMAD R7, R77, UR5, R6 ;  /* 0x000000054d077c24 */ /* 0x000fe2000f8e0206 */
[----:B------:R-:W-:Y:S01]  /*2750*/  ULDC.64 UR4, c[0x0][0x310] ;  /* 0x0000c40000047ab9 */ /* 0x000fe20000000a00 */
[----:B------:R-:W-:Y:S01]  /*2760*/  SHF.R.S32.HI R6, RZ, 0x1f, R2 ;  /* 0x0000001fff067819 */ /* 0x000fe20000011402 */
[----:B------:R-:W-:-:S02]  /*2770*/  IMAD R9, R71, UR4, RZ ;  /* 0x0000000447097c24 */ /* 0x000fc4000f8e02ff */
        /* <DEDUP_REMOVED lines=9> */
[-C--:B------:R-:W-:Y:S01]  /*2810*/  IMAD R8, R60, R2.reuse, RZ ;  /* 0x000000023c087224 */ /* 0x080fe200078e02ff */
[----:B------:R-:W-:Y:S01]  /*2820*/  IADD3 R72, P5, R4, UR4, RZ ;  /* 0x0000000404487c10 */ /* 0x000fe2000ffbe0ff */
[----:B------:R-:W-:Y:S02]  /*2830*/  IMAD R15, R6, R57, R10 ;  /* 0x00000039060f7224 */ /* 0x000fe400078e020a */
[----:B------:R-:W-:Y:S01]  /*2840*/  IMAD R70, R12, -0x80, R27 ;  /* 0xffffff800c467824 */ /* 0x000fe200078e021b */
[----:B------:R-:W-:Y:S01]  /*2850*/  IADD3.X R81, R5, UR5, R7, P5, !PT ;  /* 0x0000000505517c10 */ /* 0x000fe2000affe407 */
[----:B------:R-:W-:Y:S02]  /*2860*/  IMAD R9, R6, R59, R8 ;  /* 0x0000003b06097224 */ /* 0x000fe400078e0208 */
[----:B------:R-:W-:Y:S01]  /*2870*/  IMAD.WIDE.U32 R12, R59, R2, RZ ;  /* 0x000000023b0c7225 */ /* 0x000fe200078e00ff */
[----:B------:R-:W-:-:S03]  /*2880*/  VIMNMX R70, R70, 0x80, PT ;  /* 0x0000008046467848 */ /* 0x000fc60003fe0100 */
[----:B------:R-:W-:-:S04]  /*2890*/  IMAD.WIDE.U32 R10, R57, R2, RZ ;  /* 0x00000002390a7225 */ /* 0x000fc800078e00ff */
[----:B------:R-:W-:Y:S02]  /*28a0*/  IMAD.IADD R14, R13, 0x1, R9 ;  /* 0x000000010d0e7824 */ /* 0x000fe400078e0209 */
        /* <DEDUP_REMOVED lines=15> */
[----:B------:R-:W2:Y:S01]  /*29a0*/  LDL.64 R74, [R1+0x20] ;  /* 0x00002000014a7983 */ /* 0x000ea20000100a00 */
[----:B------:R-:W-:Y:S01]  /*29b0*/  ULDC.64 UR4, c[0x0][0x3e8] ;  /* 0x0000fa0000047ab9 */ /* 0x000fe20000000a00 */
[----:B------:R-:W-:Y:S02]  /*29c0*/  ULDC.64 UR6, c[0x0][0x400] ;  /* 0x0001000000067ab9 */ /* 0x000fe40000000a00 */
[----:B------:R-:W3:Y:S04]  /*29d0*/  LDL R39, [R1+0x3c] ;  /* 0x00003c0001277983 */ /* 0x000ee80000100800 */
[----:B------:R-:W4:Y:S01]  /*29e0*/  LDL R38, [R1+0x40] ;  /* 0x0000400001267983 */ /* 0x000f220000100800 */
[----:B------:R-:W-:Y:S02]  /*29f0*/  IADD3 R12, P0, P6, R44, UR4, R12 ;  /* 0x000000042c0c7c10 */ /* 0x000fe4000fe1e00c */
[----:B------:R-:W-:-:S02]  /*2a00*/  CS2R R34, SRZ ;  /* 0x0000000000227805 */ /* 0x000fc4000001ff00 */
[----:B------:R-:W-:Y:S02]  /*2a10*/  CS2R R36, SRZ ;  /* 0x0000000000247805 */ /* 0x000fe4000001ff00 */
[----:B------:R-:W-:Y:S02]  /*2a20*/  IADD3.X R13, R49, UR5, R14, P0, P6 ;  /* 0x00000005310d7c10 */ /* 0x000fe400087ec40e */
[----:B------:R-:W-:-:S04]  /*2a30*/  IADD3 R10, P0, P6, R40, UR6, R10 ;  /* 0x00000006280a7c10 */ /* 0x000fc8000fe1e00a */
[----:B------:R-:W-:Y:S02]  /*2a40*/  IADD3.X R11, R47, UR7, R15, P0, P6 ;  /* 0x000000072f0b7c10 */ /* 0x000fe400087ec40f */
[----:B------:R-:W-:Y:S02]  /*2a50*/  CS2R R30, SRZ ;  /* 0x00000000001e7805 */ /* 0x000fe4000001ff00 */
[----:B------:R-:W-:Y:S02]  /*2a60*/  CS2R R8, SRZ ;  /* 0x0000000000087805 */ /* 0x000fe4000001ff00 */
[----:B------:R-:W-:Y:S02]  /*2a70*/  CS2R R32, SRZ ;  /* 0x0000000000207805 */ /* 0x000fe4000001ff00 */
[----:B------:R-:W-:Y:S02]  /*2a80*/  CS2R R28, SRZ ;  /* 0x00000000001c7805 */ /* 0x000fe4000001ff00 */
[----:B--2---:R-:W-:-:S02]  /*2a90*/  ISETP.GE.AND P6, PT, R74, R80, PT ;  /* 0x000000504a00720c */ /* 0x004fc40003fc6270 */
[----:B---3--:R-:W-:-:S11]  /*2aa0*/  ISETP.GE.AND P0, PT, R39, R80, PT ;  /* 0x000000502700720c */ /* 0x008fd60003f06270 */
[----:B------:R0:W5:Y:S04]  /*2ab0*/  @!P6 LDG.E.64 R34, desc[UR42][R12.64] ;  /* 0x0000002a0c22e981 */ /* 0x000168000c1e1b00 */
[----:B------:R0:W5:Y:S01]  /*2ac0*/  @!P6 LDG.E.64 R36, desc[UR42][R10.64] ;  /* 0x0000002a0a24e981 */ /* 0x000162000c1e1b00 */
[----:B----4-:R-:W-:-:S03]  /*2ad0*/  ISETP.GE.AND P6, PT, R38, R80, PT ;  /* 0x000000502600720c */ /* 0x010fc60003fc6270 */
[----:B------:R0:W5:Y:S04]  /*2ae0*/  @!P0 LDG.E.64 R30, desc[UR42][R12.64+0x10] ;  /* 0x0000102a0c1e8981 */ /* 0x000168000c1e1b00 */
[----:B------:R0:W5:Y:S06]  /*2af0*/  @!P0 LDG.E.64 R32, desc[UR42][R10.64+0x10] ;  /* 0x0000102a0a208981 */ /* 0x00016c000c1e1b00 */
[----:B------:R0:W5:Y:S04]  /*2b00*/  @!P6 LDG.E.64 R8, desc[UR42][R12.64+0x20] ;  /* 0x0000202a0c08e981 */ /* 0x000168000c1e1b00 */
[----:B------:R0:W5:Y:S02]  /*2b10*/  @!P6 LDG.E.64 R28, desc[UR42][R10.64+0x20] ;  /* 0x0000202a0a1ce981 */ /* 0x000164000c1e1b00 */
.L_x_11798:
[----:B------:R-:W-:Y:S05]  /*2b20*/  BSYNC B1 ;  /* 0x0000000000017941 */ /* 0x000fea0003800000 */
.L_x_11797:
        /* <DEDUP_REMOVED lines=10> */
.L_x_11799:
[----:B------:R-:W2:Y:S01]  /*2bd0*/  LDL R4, [R1+0x18] ;  /* 0x0000180001047983 */ /* 0x000ea20000100800 */
[----:B------:R-:W-:Y:S01]  /*2be0*/  IMAD R68, R23, 0x8, R18 ;  /* 0x0000000817447824 */ /* 0x000fe200078e0212 */
[----:B------:R-:W-:Y:S01]  /*2bf0*/  BSSY B1, `(.L_x_11800) ;  /* 0x0000004000017945 */ /* 0x000fe20003800000 */
[----:B--2---:R-:W-:-:S04]  /*2c00*/  SHF.L.U32 R79, R4, 0x1f, RZ ;  /* 0x0000001f044f7819 */ /* 0x004fc800000006ff */
[----:B------:R-:W1:Y:S02]  /*2c10*/  SYNCS.PHASECHK.TRANS64.TRYWAIT P6, [R68+URZ+0x19c90], R79 ;  /* 0x019c904f440075a7 */ /* 0x000e6400080c017f */
[----:B-1----:R-:W-:Y:S05]  /*2c20*/  @!P6 BRA `(.L_x_11801) ;  /* 0x000001f00040e947 */ /* 0x002fea0003800000 */
.L_x_12135:
[----:B------:R-:W-:Y:S05]  /*2c30*/  BSYNC B1 ;  /* 0x0000000000017941 */ /* 0x000fea0003800000 */
.L_x_11800:
[----:B------:R-:W-:-:S03]  /*2c40*/  UMOV UR4, 0xffffffff ;  /* 0xffffffff00047882 */ /* 0x000fc60000000000 */
[----:B------:R-:W-:Y:S05]  /*2c50*/  BRA.DIV UR4, `(.L_x_11802) ;  /* 0x000001f204487947 */ /* 0x000fea000b800000 */
[----:B------:R2:W3:Y:S04]  /*2c60*/  SHFL.IDX PT, R39, R81, RZ, 0x1e1f ;  /* 0x001e1fff51277589 */ /* 0x0004e800000e0000 */
[----:B------:R2:W4:Y:S02]  /*2c70*/  SHFL.IDX PT, R14, R72, RZ, 0x1e1f ;  /* 0x001e1fff480e7589 */ /* 0x00052400000e0000 */
.L_x_12139:
[----:B------:R-:W-:Y:S05]  /*2c80*/  @P5 BRA `(.L_x_11803) ;  /* 0x0000003c00505947 */ /* 0x000fea0003800000 */
[----:B------:R-:W-:Y:S01]  /*2c90*/  ISETP.NE.AND P5, PT, R52, RZ, PT ;  /* 0x000000ff3400720c */ /* 0x000fe20003fa5270 */
[----:B------:R-:W-:-:S12]  /*2ca0*/  BSSY B1, `(.L_x_11804) ;  /* 0x0000076000017945 */ /* 0x000fd80003800000 */
[----:B------:R-:W-:Y:S05]  /*2cb0*/  @!P5 BRA `(.L_x_11805) ;  /* 0x0000000400d0d947 */ /* 0x000fea0003800000 */
[----:B0-----:R-:W5:Y:S01]  /*2cc0*/  LDL.64 R12, [R1+0x20] ;  /* 0x00002000010c7983 */ /* 0x001f620000100a00 */
[----:B----4-:R-:W-:Y:S01]  /*2cd0*/  IADD3 R10, P5, R16, R14, RZ ;  /* 0x0000000e100a7210 */ /* 0x010fe20007fbe0ff */
[----:B------:R-:W-:Y:S02]  /*2ce0*/  BSSY B2, `(.L_x_11806) ;  /* 0x0000070000027945 */ /* 0x000fe40003800000 */
[----:B------:R0:W4:Y:S02]  /*2cf0*/  LDS.128 R4, [R69+0x13800] ;  /* 0x0138000045047984 */ /* 0x0001240000000c00 */
[----:B---3--:R-:W-:Y:S01]  /*2d00*/  IMAD.X R11, R39, 0x1, R17, P5 ;  /* 0x00000001270b7824 */ /* 0x008fe200028e0611 */
[----:B-----5:R-:W-:-:S13]  /*2d10*/  ISETP.GE.AND P6, PT, R12, R80, PT ;  /* 0x000000500c00720c */ /* 0x020fda0003fc6270 */
[----:B0---4-:R-:W-:Y:S05]  /*2d20*/  @P6 BRA `(.L_x_11807) ;  /* 0x0000000400ac6947 */ /* 0x011fea0003800000 */
[--C-:B--2---:R-:W-:Y:S02]  /*2d30*/  SHF.R.U32.HI R81, RZ, 0x8, R35.reuse ;  /* 0x00000008ff517819 */ /* 0x104fe40000011623 */
[----:B------:R-:W-:Y:S02]  /*2d40*/  LOP3.LUT R12, R35, 0xff, RZ, 0xc0, !PT ;  /* 0x000000ff230c7812 */ /* 0x000fe400078ec0ff */
[----:B------:R-:W-:Y:S02]  /*2d50*/  SHF.R.U32.HI R13, RZ, 0x18, R35 ;  /* 0x00000018ff0d7819 */ /* 0x000fe40000011623 */
        /* <DEDUP_REMOVED lines=25> */
[-C--:B------:R-:W-:Y:S01]  /*2ef0*/  FMUL.FTZ R87, R34, R85.reuse ;  /* 0x0000005522577220 */ /* 0x080fe20000410000 */
        /* <DEDUP_REMOVED lines=26> */
[----:B------:R-:W-:Y:S01]  /*30a0*/  F2FP.F16.E4M3.UNPACK_B R83, R12.H1 ;  /* 0x0000000cff53723e */ /* 0x000fe200030006ff */
[-C--:B------:R-:W-:Y:S01]  /*30b0*/  FFMA.FTZ R36, R36, R15.reuse, -R85 ;  /* 0x0000000f24247223 */ /* 0x080fe20000010855 */
[----:B------:R-:W-:Y:S01]  /*30c0*/  FFMA.FTZ R37, R37, R15, R84 ;  /* 0x0000000f25257223 */ /* 0x000fe20000010054 */
[-C--:B------:R-:W-:Y:S01]  /*30d0*/  FFMA.FTZ R15, R34, R82.reuse, -R81 ;  /* 0x00000052220f7223 */ /* 0x080fe20000010851 */
[----:B------:R-:W-:Y:S01]  /*30e0*/  FFMA.FTZ R34, R35, R82, R72 ;  /* 0x0000005223227223 */ /* 0x000fe20000010048 */
[----:B------:R-:W-:Y:S01]  /*30f0*/  F2FP.F16.E4M3.UNPACK_B R72, R7.H1 ;  /* 0x00000007ff48723e */ /* 0x000fe200030006ff */
[--C-:B------:R-:W-:Y:S01]  /*3100*/  HADD2.F32 R84, -RZ, R83.reuse.H1_H1 ;  /* 0x30000053ff547230 */ /* 0x100fe20000004100 */
[----:B------:R-:W-:Y:S01]  /*3110*/  F2FP.SATFINITE.E4M3.F32.PACK_AB_MERGE_C R35, R87, R86, RZ ;  /* 0x000000565723723e */ /* 0x000fe200048070ff */
[----:B------:R-:W-:Y:S01]  /*3120*/  HADD2.F32 R83, -RZ, R83.H0_H0 ;  /* 0x20000053ff537230 */ /* 0x000fe20000004100 */
[-C--:B------:R-:W-:Y:S01]  /*3130*/  F2FP.F16.E4M3.UNPACK_B R86, R13.reuse.H1 ;  /* 0x0000000dff56723e */ /* 0x080fe200030006ff */
[--C-:B------:R-:W-:Y:S01]  /*3140*/  HADD2.F32 R81, -RZ, R72.reuse.H0_H0 ;  /* 0x20000048ff517230 */ /* 0x100fe20000004100 */
        /* <DEDUP_REMOVED lines=25> */
[--C-:B------:R-:W-:Y:S01]  /*32e0*/  HADD2.F32 R7, -RZ, R6.reuse.H0_H0 ;  /* 0x20000006ff077230 */ /* 0x100fe20000004100 */
[----:B------:R-:W-:Y:S01]  /*32f0*/  F2FP.SATFINITE.E4M3.F32.PACK_AB_MERGE_C R37, R37, R92, RZ ;  /* 0x0000005c2525723e */ /* 0x000fe200048070ff */
[----:B------:R-:W-:Y:S02]  /*3300*/  HADD2.F32 R6, -RZ, R6.H1_H1 ;  /* 0x30000006ff067230 */ /* 0x000fe40000004100 */
[----:B------:R-:W-:Y:S01]  /*3310*/  FMUL.FTZ R81, R13, R86 ;  /* 0x000000560d517220 */ /* 0x000fe20000410000 */
[----:B------:R-:W-:-:S02]  /*3320*/  HADD2.F32 R82, -RZ, R82.H0_H0 ;  /* 0x20000052ff527230 */ /* 0x000fc40000004100 */
        /* <DEDUP_REMOVED lines=11> */
.L_x_11807:
[----:B------:R-:W-:Y:S05]  /*33e0*/  BSYNC B2 ;  /* 0x0000000000027941 */ /* 0x000fea0003800000 */
.L_x_11806:
[----:B------:R0:W-:Y:S02]  /*33f0*/  ST.E.128 desc[UR42][R10.64], R4 ;  /* 0x000000040a007985 */ /* 0x0001e4000c101d2a */
.L_x_11805:
[----:B------:R-:W-:Y:S05]  /*3400*/  BSYNC B1 ;  /* 0x0000000000017941 */ /* 0x000fea0003800000 */
.L_x_11804:
[----:B------:R-:W-:Y:S01]  /*3410*/  ISETP.NE.AND P5, PT, R51, RZ, PT ;  /* 0x000000ff3300720c */ /* 0x000fe20003fa5270 */
[----:B------:R-:W-:-:S12]  /*3420*/  BSSY B1, `(.L_x_11808) ;  /* 0x0000078000017945 */ /* 0x000fd80003800000 */
[----:B------:R-:W-:Y:S05]  /*3430*/  @!P5 BRA `(.L_x_11809) ;  /* 0x0000000400d8d947 */ /* 0x000fea0003800000 */
[----:B0-----:R-:W5:Y:S04]  /*3440*/  LDL R5, [R1+0x3c] ;  /* 0x00003c0001057983 */ /* 0x001f680000100800 */
[----:B------:R-:W2:Y:S01]  /*3450*/  LDL R4, [R1+0x28] ;  /* 0x0000280001047983 */ /* 0x000ea20000100800 */
[----:B------:R-:W-:Y:S01]  /*3460*/  BSSY B2, `(.L_x_11810) ;  /* 0x0000072000027945 */ /* 0x000fe20003800000 */
[----:B-----5:R-:W-:Y:S01]  /*3470*/  ISETP.GE.AND P6, PT, R5, R80, PT ;  /* 0x000000500500720c */ /* 0x020fe20003fc6270 */
[----:B--2---:R-:W-:Y:S02]  /*3480*/  IMAD.SHL.U32 R11, R4, 0x10, RZ ;  /* 0x00000010040b7824 */ /* 0x004fe400078e00ff */
[----:B------:R0:W2:Y:S03]  /*3490*/  LDS.128 R4, [R69+0x14800] ;  /* 0x0148000045047984 */ /* 0x0000a60000000c00 */
[----:B----4-:R-:W-:-:S04]  /*34a0*/  IADD3 R10, P5, R14, R11, RZ ;  /* 0x0000000b0e0a7210 */ /* 0x010fc80007fbe0ff */
[----:B---3--:R-:W-:-:S03]  /*34b0*/  LEA.HI.X.SX32 R11, R11, R39, 0x1, P5 ;  /* 0x000000270b0b7211 */ /* 0x008fc600028f0eff */
[----:B0-----:R-:W-:Y:S06]  /*34c0*/  @P6 BRA `(.L_x_11811) ;  /* 0x0000000400ac6947 */ /* 0x001fec0003800000 */
        /* <DEDUP_REMOVED lines=60> */
[----:B------:R-:W-:-:S02]  /*3890*/  F2FP.F16.E4M3.UNPACK_B R34, R7.H1 ;  /* 0x00000007ff22723e */ /* 0x000fc400030006ff */
[----:B------:R-:W-:Y:S01]  /*38a0*/  F2FP.SATFINITE.E4M3.F32.PACK_AB_MERGE_C R31, R81, R72, RZ ;  /* 0x00000048511f723e */ /* 0x000fe200048070ff */
[--C-:B------:R-:W-:Y:S01]  /*38b0*/  HADD2.F32 R81, -RZ, R75.reuse.H1_H1 ;  /* 0x3000004bff517230 */ /* 0x100fe20000004100 */
[----:B------:R-:W-:Y:S01]  /*38c0*/  F2FP.SATFINITE.E4M3.F32.PACK_AB_MERGE_C R32, R33, R32, RZ ;  /* 0x000000202120723e */ /* 0x000fe200048070ff */
[--C-:B------:R-:W-:Y:S01]  /*38d0*/  HADD2.F32 R35, -RZ, R34.reuse.H0_H0 ;  /* 0x20000022ff237230 */ /* 0x100fe20000004100 */
        /* <DEDUP_REMOVED lines=8> */
[----:B------:R-:W-:Y:S01]  /*3960*/  FMUL.FTZ R12, R34, R81 ;  /* 0x00000051220c7220 */ /* 0x000fe20000410000 */
[----:B------:R-:W-:Y:S01]  /*3970*/  HADD2.F32 R82, -RZ, R74.H1_H1 ;  /* 0x3000004aff527230 */ /* 0x000fe20000004100 */
[----:B------:R-:W-:Y:S01]  /*3980*/  F2FP.F16.E4M3.UNPACK_B R7, R7 ;  /* 0x00000007ff07723e */ /* 0x000fe200020006ff */
[----:B------:R-:W-:Y:S02]  /*3990*/  HADD2.F32 R33, -RZ, R33.H0_H0 ;  /* 0x20000021ff217230 */ /* 0x000fe40000004100 */
[----:B------:R-:W-:Y:S01]  /*39a0*/  FFMA.FTZ R83, R35, R72, -R12 ;  /* 0x0000004823537223 */ /* 0x000fe2000001080c */
[----:B------:R-:W-:Y:S02]  /*39b0*/  HADD2.F32 R12, -RZ, R36.H1_H1 ;  /* 0x30000024ff0c7230 */ /* 0x000fe40000004100 */
[----:B------:R-:W-:Y:S01]  /*39c0*/  FMUL.FTZ R84, R13, R82 ;  /* 0x000000520d547220 */ /* 0x000fe20000410000 */
[----:B------:R-:W-:Y:S01]  /*39d0*/  F2FP.F16.E4M3.UNPACK_B R6, R6 ;  /* 0x00000006ff06723e */ /* 0x000fe200020006ff */
[----:B------:R-:W-:Y:S01]  /*39e0*/  FMUL.FTZ R82, R33, R82 ;  /* 0x0000005221527220 */ /* 0x000fe20000410000 */
[----:B------:R-:W-:Y:S01]  /*39f0*/  FMUL.FTZ R81, R35, R81 ;  /* 0x0000005123517220 */ /* 0x000fe20000410000 */
        /* <DEDUP_REMOVED lines=24> */
.L_x_11811:
[----:B------:R-:W-:Y:S05]  /*3b80*/  BSYNC B2 ;  /* 0x0000000000027941 */ /* 0x000fea0003800000 */
.L_x_11810:
[----:B--2---:R0:W-:Y:S02]  /*3b90*/  ST.E.128 desc[UR42][R10.64], R4 ;  /* 0x000000040a007985 */ /* 0x0041e4000c101d2a */
.L_x_11809:
[----:B------:R-:W-:Y:S05]  /*3ba0*/  BSYNC B1 ;  /* 0x0000000000017941 */ /* 0x000fea0003800000 */
.L_x_11808:
[----:B------:R-:W-:Y:S05]  /*3bb0*/  @P1 BRA `(.L_x_11803) ;  /* 0x0000002c00841947 */ /* 0x000fea0003800000 */
[----:B0-----:R-:W4:Y:S04]  /*3bc0*/  LDL R4, [R1+0x14] ;  /* 0x0000140001047983 */ /* 0x001f280000100800 */
[----:B------:R-:W5:Y:S04]  /*3bd0*/  LDL R13, [R1+0x40] ;  /* 0x00004000010d7983 */ /* 0x000f680000100800 */
[----:B------:R-:W3:Y:S01]  /*3be0*/  LDL R12, [R1+0x34] ;  /* 0x00003400010c7983 */ /* 0x000ee20000100800 */
[----:B------:R-:W-:Y:S01]  /*3bf0*/  BSSY B1, `(.L_x_11812) ;  /* 0x000006f000017945 */ /* 0x000fe20003800000 */
[----:B----4-:R-:W-:-:S02]  /*3c00*/  IADD3 R10, P5, R4, R14, RZ ;  /* 0x0000000e040a7210 */ /* 0x010fc40007fbe0ff */
[----:B------:R0:W4:Y:S01]  /*3c10*/  LDS.128 R4, [R69+0x15800] ;  /* 0x0158000045047984 */ /* 0x0001220000000c00 */
[----:B-----5:R-:W-:Y:S02]  /*3c20*/  ISETP.GE.AND P6, PT, R13, R80, PT ;  /* 0x000000500d00720c */ /* 0x020fe40003fc6270 */
[----:B---3--:R-:W-:-:S11]  /*3c30*/  IMAD.X R11, R39, 0x1, R12, P5 ;  /* 0x00000001270b7824 */ /* 0x008fd600028e060c */
[----:B0-----:R-:W-:Y:S05]  /*3c40*/  @P6 BRA `(.L_x_11813) ;  /* 0x0000000400a46947 */ /* 0x001fea0003800000 */
        /* <DEDUP_REMOVED lines=10> */
[----:B----4-:R-:W-:Y:S01]  /*3cf0*/  IMAD.MOV.U32 R9, RZ, RZ, R4 ;  /* 0x000000ffff097224 */ /* 0x010fe200078e0004 */
[----:B------:R-:W-:Y:S01]  /*3d00*/  LOP3.LUT R15, R15, 0xff00, R12, 0xf8, !PT ;  /* 0x0000ff000f0f7812 */ /* 0x000fe200078ef80c */
[----:B------:R-:W-:Y:S01]  /*3d10*/  IMAD.U32 R12, R14, 0x10000, RZ ;  /* 0x000100000e0c7824 */ /* 0x000fe200078e00ff */
[----:B------:R-:W-:Y:S02]  /*3d20*/  F2FP.F16.E4M3.UNPACK_B R4, R5 ;  /* 0x00000005ff04723e */ /* 0x000fe400020006ff */
        /* <DEDUP_REMOVED lines=11> */
[----:B------:R-:W-:Y:S01]  /*3de0*/  FMUL.FTZ R33, R12, R31 ;  /* 0x0000001f0c217220 */ /* 0x000fe20000410000 */
        /* <DEDUP_REMOVED lines=17> */
[----:B------:R-:W-:Y:S01]  /*3f00*/  HADD2.F32 R15, -RZ, R12.H1_H1 ;  /* 0x3000000cff0f7230 */ /* 0x000fe20000004100 */
[----:B------:R-:W-:Y:S01]  /*3f10*/  F2FP.SATFINITE.E4M3.F32.PACK_AB_MERGE_C R39, R34, R33, RZ ;  /* 0x000000212227723e */ /* 0x000fe200048070ff */
[--C-:B------:R-:W-:Y:S02]  /*3f20*/  HADD2.F32 R12, -RZ, R9.reuse.H0_H0 ;  /* 0x20000009ff0c7230 */ /* 0x100fe40000004100 */
[-C--:B------:R-:W-:Y:S01]  /*3f30*/  FMUL.FTZ R32, R14, R28.reuse ;  /* 0x0000001c0e207220 */ /* 0x080fe20000410000 */
[----:B------:R-:W-:Y:S02]  /*3f40*/  HADD2.F32 R13, -RZ, R9.H1_H1 ;  /* 0x30000009ff0d7230 */ /* 0x000fe40000004100 */
[----:B------:R-:W-:Y:S01]  /*3f50*/  FMUL.FTZ R31, R15, R28 ;  /* 0x0000001c0f1f7220 */ /* 0x000fe20000410000 */
[----:B------:R-:W-:Y:S01]  /*3f60*/  HADD2.F32 R73, -RZ, R73.H0_H0 ;  /* 0x20000049ff497230 */ /* 0x000fe20000004100 */
        /* <DEDUP_REMOVED lines=40> */
[----:B------:R-:W-:-:S02]  /*41f0*/  HADD2.F32 R13, -RZ, R32.H0_H0 ;  /* 0x20000020ff0d7230 */ /* 0x000fc40000004100 */
[----:B------:R-:W-:Y:S02]  /*4200*/  HADD2.F32 R6, -RZ, R6.H1_H1 ;  /* 0x30000006ff067230 */ /* 0x000fe40000004100 */
        /* <DEDUP_REMOVED lines=13> */
.L_x_11813:
[----:B------:R-:W-:Y:S05]  /*42e0*/  BSYNC B1 ;  /* 0x0000000000017941 */ /* 0x000fea0003800000 */
.L_x_11812:
[----:B----4-:R0:W-:Y:S01]  /*42f0*/  ST.E.128 desc[UR42][R10.64], R4 ;  /* 0x000000040a007985 */ /* 0x0101e2000c101d2a */
[----:B------:R-:W-:Y:S05]  /*4300*/  BRA `(.L_x_11803) ;  /* 0x0000002400b07947 */ /* 0x000fea0003800000 */
.L_x_11796:
        /* <DEDUP_REMOVED lines=31> */
.L_x_11815:
[----:B------:R-:W-:Y:S05]  /*4500*/  BSYNC B1 ;  /* 0x0000000000017941 */ /* 0x000fea0003800000 */
.L_x_11814:
        /* <DEDUP_REMOVED lines=9> */
[----:B------:R-:W-:-:S04]  /*45a0*/  IMAD.MOV.U32 R87, RZ, RZ, R36 ;  /* 0x000000ffff577224 */ /* 0x000fc800078e0024 */
[----:B------:R-:W-:Y:S05]  /*45b0*/  @!P0 BRA `(.L_x_11816) ;  /* 0x0000000000048947 */ /* 0x000fea0003800000 */
[----:B------:R-:W-:Y:S01]  /*45c0*/  BPT.TRAP 0x1 ;  /* 0x000000040000795c */ /* 0x000fe20000300000 */
.L_x_11816:
[----:B------:R-:W2:Y:S01]  /*45d0*/  LDL R8, [R1+0x18] ;  /* 0x0000180001087983 */ /* 0x000ea20000100800 */
[----:B------:R-:W-:Y:S01]  /*45e0*/  IMAD R68, R23, 0x8, R18 ;  /* 0x0000000817447824 */ /* 0x000fe200078e0212 */
[----:B------:R-:W-:Y:S01]  /*45f0*/  BSSY B1, `(.L_x_11817) ;  /* 0x0000004000017945 */ /* 0x000fe20003800000 */
[----:B--2---:R-:W-:-:S04]  /*4600*/  SHF.L.U32 R79, R8, 0x1f, RZ ;  /* 0x0000001f084f7819 */ /* 0x004fc800000006ff */
[----:B------:R-:W1:Y:S02]  /*4610*/  SYNCS.PHASECHK.TRANS64.TRYWAIT P6, [R68+URZ+0x19c90], R79 ;  /* 0x019c904f440075a7 */ /* 0x000e6400080c017f */
[----:B-1----:R-:W-:Y:S05]  /*4620*/  @!P6 BRA `(.L_x_11818) ;  /* 0x000001d8001ce947 */ /* 0x002fea0003800000 */
.L_x_12140:
[----:B------:R-:W-:Y:S05]  /*4630*/  BSYNC B1 ;  /* 0x0000000000017941 */ /* 0x000fea0003800000 */
.L_x_11817:
[----:B------:R-:W-:-:S03]  /*4640*/  UMOV UR4, 0xffffffff ;  /* 0xffffffff00047882 */ /* 0x000fc60000000000 */
[----:B------:R-:W-:Y:S05]  /*4650*/  BRA.DIV UR4, `(.L_x_11819) ;  /* 0x000001da04247947 */ /* 0x000fea000b800000 */
[----:B------:R-:W2:Y:S04]  /*4660*/  SHFL.IDX PT, R81, R81, RZ, 0x1e1f ;  /* 0x001e1fff51517589 */ /* 0x000ea800000e0000 */
[----:B------:R3:W4:Y:S02]  /*4670*/  SHFL.IDX PT, R82, R72, RZ, 0x1e1f ;  /* 0x001e1fff48527589 */ /* 0x00072400000e0000 */
.L_x_12144:
[----:B------:R-:W-:Y:S05]  /*4680*/  @P5 BRA `(.L_x_11803) ;  /* 0x0000002000d05947 */ /* 0x000fea0003800000 */
[----:B------:R-:W5:Y:S01]  /*4690*/  LDC R90, c[0x0][0x2f4] ;  /* 0x0000bd00ff5a7b82 */ /* 0x000f620000000800 */
[----:B------:R-:W-:Y:S01]  /*46a0*/  ISETP.NE.AND P5, PT, R52, RZ, PT ;  /* 0x000000ff3400720c */ /* 0x000fe20003fa5270 */
[----:B------:R-:W-:Y:S01]  /*46b0*/  BSSY B1, `(.L_x_11820) ;  /* 0x00000fb000017945 */ /* 0x000fe20003800000 */
[----:B-----5:R-:W-:-:S11]  /*46c0*/  IMAD.IADD R94, R90, 0x1, -R53 ;  /* 0x000000015a5e7824 */ /* 0x020fd600078e0a35 */
[----:B------:R-:W-:Y:S05]  /*46d0*/  @!P5 BRA `(.L_x_11821) ;  /* 0x0000000c00e0d947 */ /* 0x000fea0003800000 */
[----:B0-----:R-:W5:Y:S04]  /*46e0*/  LDL R13, [R1+0x30] ;  /* 0x00003000010d7983 */ /* 0x001f680000100800 */
[----:B------:R-:W5:Y:S04]  /*46f0*/  LDL R12, [R1+0x78] ;  /* 0x00007800010c7983 */ /* 0x000f680000100800 */
[----:B------:R-:W5:Y:S01]  /*4700*/  LDL R10, [R1+0x44] ;  /* 0x00004400010a7983 */ /* 0x000f620000100800 */
[----:B------:R-:W-:Y:S01]  /*4710*/  SEL R8, R53, R94, !P3 ;  /* 0x0000005e35087207 */ /* 0x000fe20005800000 */
[----:B------:R-:W-:Y:S01]  /*4720*/  BSSY B2, `(.L_x_11822) ;  /* 0x00000f1000027945 */ /* 0x000fe20003800000 */
[----:B---34-:R-:W-:-:S02]  /*4730*/  IADD3 R72, P6, R3, R82, RZ ;  /* 0x0000005203487210 */ /* 0x018fc40007fde0ff */
        /* <DEDUP_REMOVED lines=13> */
[----:B-----5:R-:W-:-:S04]  /*4810*/  LOP3.LUT R8, R13, 0x10, R11, 0xf8, !PT ;  /* 0x000000100d087812 */ /* 0x020fc800078ef80b */
[----:B------:R-:W-:-:S04]  /*4820*/  LOP3.LUT R8, R8, R12, RZ, 0x3c, !PT ;  /* 0x0000000c08087212 */ /* 0x000fc800078e3cff */
        /* <DEDUP_REMOVED lines=8> */
[----:B------:R-:W-:Y:S02]  /*48b0*/  SHF.R.U32.HI R99, RZ, 0x8, R39 ;  /* 0x00000008ff637819 */ /* 0x000fe40000011627 */
[--C-:B------:R-:W-:Y:S02]  /*48c0*/  SHF.R.U32.HI R30, RZ, 0x10, R29.reuse ;  /* 0x00000010ff1e7819 */ /* 0x100fe4000001161d */
[--C-:B------:R-:W-:Y:S01]  /*48d0*/  SHF.R.U32.HI R36, RZ, 0x8, R29.reuse ;  /* 0x00000008ff247819 */ /* 0x100fe2000001161d */
[----:B------:R-:W-:Y:S01]  /*48e0*/  IMAD.SHL.U32 R99, R99, 0x100, RZ ;  /* 0x0000010063637824 */ /* 0x000fe200078e00ff */
[----:B------:R-:W-:Y:S02]  /*48f0*/  LOP3.LUT R28, R29, 0xff, RZ, 0xc0, !PT ;  /* 0x000000ff1d1c7812 */ /* 0x000fe400078ec0ff */
[----:B------:R-:W-:Y:S01]  /*4900*/  SHF.R.U32.HI R93, RZ, 0x18, R29 ;  /* 0x00000018ff5d7819 */ /* 0x000fe2000001161d */
[----:B------:R-:W-:Y:S01]  /*4910*/  IMAD.SHL.U32 R36, R36, 0x100, RZ ;  /* 0x0000010024247824 */ /* 0x000fe200078e00ff */
[----:B------:R-:W-:-:S02]  /*4920*/  SHF.R.U32.HI R38, RZ, 0x8, R31 ;  /* 0x00000008ff267819 */ /* 0x000fc4000001161f */
[----:B------:R-:W-:Y:S02]  /*4930*/  SHF.R.U32.HI R97, RZ, 0x8, R37 ;  /* 0x00000008ff617819 */ /* 0x000fe40000011625 */
[----:B------:R-:W-:Y:S01]  /*4940*/  LOP3.LUT R101, R39, 0xff, RZ, 0xc0, !PT ;  /* 0x000000ff27657812 */ /* 0x000fe200078ec0ff */
[----:B------:R-:W-:Y:S01]  /*4950*/  IMAD.SHL.U32 R38, R38, 0x100, RZ ;  /* 0x0000010026267824 */ /* 0x000fe200078e00ff */
[----:B------:R-:W-:Y:S01]  /*4960*/  SHF.R.U32.HI R102, RZ, 0x18, R39 ;  /* 0x00000018ff667819 */ /* 0x000fe20000011627 */
[----:B------:R-:W-:Y:S01]  /*4970*/  IMAD.SHL.U32 R97, R97, 0x100, RZ ;  /* 0x0000010061617824 */ /* 0x000fe200078e00ff */
[--C-:B------:R-:W-:Y:S02]  /*4980*/  SHF.R.U32.HI R29, RZ, 0x10, R31.reuse ;  /* 0x00000010ff1d7819 */ /* 0x100fe4000001161f */
[----:B------:R-:W-:Y:S02]  /*4990*/  LOP3.LUT R95, R31, 0xff, RZ, 0xc0, !PT ;  /* 0x000000ff1f5f7812 */ /* 0x000fe400078ec0ff */
[----:B------:R-:W-:-:S02]  /*49a0*/  SHF.R.U32.HI R100, RZ, 0x18, R31 ;  /* 0x00000018ff647819 */ /* 0x000fc4000001161f */
[--C-:B------:R-:W-:Y:S02]  /*49b0*/  SHF.R.U32.HI R31, RZ, 0x10, R37.reuse ;  /* 0x00000010ff1f7819 */ /* 0x100fe40000011625 */
[----:B------:R-:W-:Y:S02]  /*49c0*/  LOP3.LUT R98, R37, 0xff, RZ, 0xc0, !PT ;  /* 0x000000ff25627812 */ /* 0x000fe400078ec0ff */
[----:B------:R-:W-:Y:S01]  /*49d0*/  SHF.R.U32.HI R103, RZ, 0x18, R37 ;  /* 0x00000018ff677819 */ /* 0x000fe20000011625 */
[----:B0-----:R-:W-:Y:S01]  /*49e0*/  IMAD.MOV.U32 R37, RZ, RZ, R8 ;  /* 0x000000ffff257224 */ /* 0x001fe200078e0008 */
[----:B------:R-:W-:Y:S02]  /*49f0*/  PRMT R8, R102, 0x654, R101 ;  /* 0x0000065466087816 */ /* 0x000fe40000000065 */
[----:B------:R-:W-:Y:S01]  /*4a00*/  SHF.R.U32.HI R96, RZ, 0x10, R39 ;  /* 0x00000010ff607819 */ /* 0x000fe20000011627 */
[----:B--2---:R-:W-:Y:S01]  /*4a10*/  IMAD.MOV.U32 R39, RZ, RZ, R12 ;  /* 0x000000ffff277224 */ /* 0x004fe200078e000c */
[----:B------:R-:W-:Y:S01]  /*4a20*/  PRMT R93, R93, 0x654, R28 ;  /* 0x000006545d5d7816 */ /* 0x000fe2000000001c */
[----:B------:R-:W-:Y:S01]  /*4a30*/  IMAD.U32 R28, R30, 0x10000, RZ ;  /* 0x000100001e1c7824 */ /* 0x000fe200078e00ff */
[----:B------:R-:W-:-:S02]  /*4a40*/  PRMT R95, R100, 0x654, R95 ;  /* 0x00000654645f7816 */ /* 0x000fc4000000005f */
[----:B------:R-:W-:Y:S02]  /*4a50*/  PRMT R98, R103, 0x654, R98 ;  /* 0x0000065467627816 */ /* 0x000fe40000000062 */
[----:B------:R-:W-:Y:S01]  /*4a60*/  LOP3.LUT R100, R8, 0xff00, R99, 0xf8, !PT ;  /* 0x0000ff0008647812 */ /* 0x000fe200078ef863 */
[----:B------:R-:W-:Y:S01]  /*4a70*/  IMAD.U32 R8, R29, 0x10000, RZ ;  /* 0x000100001d087824 */ /* 0x000fe200078e00ff */
[----:B------:R-:W-:Y:S01]  /*4a80*/  LOP3.LUT R93, R93, 0xff00, R36, 0xf8, !PT ;  /* 0x0000ff005d5d7812 */ /* 0x000fe200078ef824 */
[----:B------:R-:W-:Y:S01]  /*4a90*/  IMAD.U32 R29, R31, 0x10000, RZ ;  /* 0x000100001f1d7824 */ /* 0x000fe200078e00ff */
[----:B------:R-:W-:Y:S01]  /*4aa0*/  LOP3.LUT R95, R95, 0xff00, R38, 0xf8, !PT ;  /* 0x0000ff005f5f7812 */ /* 0x000fe200078ef826 */
[----:B------:R-:W-:Y:S01]  /*4ab0*/  IMAD.U32 R31, R96, 0x10000, RZ ;  /* 0x00010000601f7824 */ /* 0x000fe200078e00ff */
[----:B------:R-:W-:Y:S02]  /*4ac0*/  LOP3.LUT R98, R98, 0xff00, R97, 0xf8, !PT ;  /* 0x0000ff0062627812 */ /* 0x000fe400078ef861 */
[----:B------:R-:W-:-:S02]  /*4ad0*/  F2FP.F16.E4M3.UNPACK_B R97, R87.H1 ;  /* 0x00000057ff61723e */ /* 0x000fc400030006ff */
[----:B------:R-:W-:Y:S02]  /*4ae0*/  F2FP.F16.E4M3.UNPACK_B R36, R39.H1 ;  /* 0x00000027ff24723e */ /* 0x000fe400030006ff */
[----:B------:R-:W-:Y:S01]  /*4af0*/  F2FP.F16.E4M3.UNPACK_B R38, R37.H1 ;  /* 0x00000025ff26723e */ /* 0x000fe200030006ff */
[----:B------:R-:W-:Y:S01]  /*4b00*/  HADD2.F32 R12, -RZ, R97.H0_H0 ;  /* 0x20000061ff0c7230 */ /* 0x000fe20000004100 */
[----:B------:R-:W-:Y:S02]  /*4b10*/  LOP3.LUT R8, R95, 0xff0000, R8, 0xf8, !PT ;  /* 0x00ff00005f087812 */ /* 0x000fe400078ef808 */
[----:B------:R-:W-:Y:S01]  /*4b20*/  LOP3.LUT R28, R93, 0xff0000, R28, 0xf8, !PT ;  /* 0x00ff00005d1c7812 */ /* 0x000fe200078ef81c */
[----:B------:R-:W-:Y:S01]  /*4b30*/  HADD2.F32 R93, -RZ, R36.H0_H0 ;  /* 0x20000024ff5d7230 */ /* 0x000fe20000004100 */
[----:B------:R-:W-:Y:S01]  /*4b40*/  F2FP.F16.E4M3.UNPACK_B R95, R91.H1 ;  /* 0x0000005bff5f723e */ /* 0x000fe200030006ff */
[----:B------:R-:W-:Y:S01]  /*4b50*/  HADD2.F32 R30, -RZ, R38.H0_H0 ;  /* 0x20000026ff1e7230 */ /* 0x000fe20000004100 */
[----:B------:R-:W-:-:S02]  /*4b60*/  LOP3.LUT R29, R98, 0xff0000, R29, 0xf8, !PT ;  /* 0x00ff0000621d7812 */ /* 0x000fc400078ef81d */
[CC--:B------:R-:W-:Y:S01]  /*4b70*/  FMUL.FTZ R99, R93.reuse, R12.reuse ;  /* 0x0000000c5d637220 */ /* 0x0c0fe20000410000 */
[----:B------:R-:W-:Y:S02]  /*4b80*/  HADD2.F32 R96, -RZ, R95.H0_H0 ;  /* 0x2000005fff607230 */ /* 0x000fe40000004100 */
[----:B------:R-:W-:Y:S01]  /*4b90*/  FMUL.FTZ R102, R30, R12 ;  /* 0x0000000c1e667220 */ /* 0x000fe20000410000 */
[----:B------:R-:W-:Y:S01]  /*4ba0*/  LOP3.LUT R12, R100, 0xff0000, R31, 0xf8, !PT ;  /* 0x00ff0000640c7812 */ /* 0x000fe200078ef81f */
[----:B------:R-:W-:Y:S01]  /*4bb0*/  HADD2.F32 R100, -RZ, R97.H1_H1 ;  /* 0x30000061ff647230 */ /* 0x000fe20000004100 */
[----:B------:R-:W-:Y:S01]  /*4bc0*/  F2FP.F16.E4M3.UNPACK_B R97, R87 ;  /* 0x00000057ff61723e */ /* 0x000fe200020006ff */
[-C--:B------:R-:W-:Y:S01]  /*4bd0*/  FFMA.FTZ R31, R30, R96.reuse, -R99 ;  /* 0x000000601e1f7223 */ /* 0x080fe20000010863 */
[----:B------:R-:W-:Y:S01]  /*4be0*/  FFMA.FTZ R30, R93, R96, R102 ;  /* 0x000000605d1e7223 */ /* 0x000fe20000010066 */
[----:B------:R-:W-:Y:S01]  /*4bf0*/  F2FP.F16.E4M3.UNPACK_B R93, R37 ;  /* 0x00000025ff5d723e */ /* 0x000fe200020006ff */
[----:B------:R-:W-:Y:S01]  /*4c00*/  HADD2.F32 R98, -RZ, R95.H1_H1 ;  /* 0x3000005fff627230 */ /* 0x000fe20000004100 */
[----:B------:R-:W-:Y:S01]  /*4c10*/  F2FP.F16.E4M3.UNPACK_B R87, R39 ;  /* 0x00000027ff57723e */ /* 0x000fe200020006ff */
[----:B------:R-:W-:Y:S01]  /*4c20*/  HADD2.F32 R95, -RZ, R38.H1_H1 ;  /* 0x30000026ff5f7230 */ /* 0x000fe20000004100 */
[----:B------:R-:W-:Y:S01]  /*4c30*/  F2FP.F16.E4M3.UNPACK_B R91, R91 ;  /* 0x0000005bff5b723e */ /* 0x000fe200020006ff */
[----:B------:R-:W-:Y:S01]  /*4c40*/  HADD2.F32 R39, -RZ, R36.H1_H1 ;  /* 0x30000024ff277230 */ /* 0x000fe20000004100 */
[----:B------:R-:W-:Y:S01]  /*4c50*/  F2FP.F16.E4M3.UNPACK_B R101, R89.H1 ;  /* 0x00000059ff65723e */ /* 0x000fe200030006ff */
[----:B------:R-:W-:-:S02]  /*4c60*/  HADD2.F32 R36, -RZ, R97.H0_H0 ;  /* 0x20000061ff247230 */ /* 0x000fc40000004100 */
[-C--:B------:R-:W-:Y:S01]  /*4c70*/  FMUL.FTZ R104, R95, R100.reuse ;  /* 0x000000645f687220 */ /* 0x080fe20000410000 */
[----:B------:R-:W-:Y:S02]  /*4c80*/  HADD2.F32 R38, -RZ, R93.H0_H0 ;  /* 0x2000005dff267230 */ /* 0x000fe40000004100 */
[C---:B------:R-:W-:Y:S01]  /*4c90*/  FMUL.FTZ R102, R39.reuse, R100 ;  /* 0x0000006427667220 */ /* 0x040fe20000410000 */
[----:B------:R-:W-:Y:S02]  /*4ca0*/  HADD2.F32 R37, -RZ, R87.H0_H0 ;  /* 0x20000057ff257230 */ /* 0x000fe40000004100 */
[----:B------:R-:W-:Y:S01]  /*4cb0*/  FFMA.FTZ R39, R39, R98, R104 ;  /* 0x0000006227277223 */ /* 0x000fe20000010068 */
[----:B------:R-:W-:Y:S02]  /*4cc0*/  HADD2.F32 R96, -RZ, R91.H0_H0 ;  /* 0x2000005bff607230 */ /* 0x000fe40000004100 */
[----:B------:R-:W-:Y:S01]  /*4cd0*/  FMUL.FTZ R100, R38, R36 ;  /* 0x0000002426647220 */ /* 0x000fe20000410000 */
[----:B------:R-:W-:-:S02]  /*4ce0*/  HADD2.F32 R93, -RZ, R93.H1_H1 ;  /* 0x3000005dff5d7230 */ /* 0x000fc40000004100 */
[----:B------:R-:W-:Y:S01]  /*4cf0*/  FMUL.FTZ R99, R37, R36 ;  /* 0x0000002425637220 */ /* 0x000fe20000410000 */
[----:B------:R-:W-:Y:S01]  /*4d00*/  FFMA.FTZ R36, R95, R98, -R102 ;  /* 0x000000625f247223 */ /* 0x000fe20000010866 */
[-C--:B------:R-:W-:Y:S01]  /*4d10*/  FFMA.FTZ R37, R37, R96.reuse, R100 ;  /* 0x0000006025257223 */ /* 0x080fe20000010064 */
[----:B------:R-:W-:Y:S02]  /*4d20*/  HADD2.F32 R100, -RZ, R91.H1_H1 ;  /* 0x3000005bff647230 */ /* 0x000fe40000004100 */
[----:B------:R-:W-:Y:S01]  /*4d30*/  FFMA.FTZ R38, R38, R96, -R99 ;  /* 0x0000006026267223 */ /* 0x000fe20000010863 */
[----:B------:R-:W-:Y:S01]  /*4d40*/  HADD2.F32 R91, -RZ, R97.H1_H1 ;  /* 0x30000061ff5b7230 */ /* 0x000fe20000004100 */
[----:B------:R-:W-:Y:S01]  /*4d50*/  F2FP.F16.E4M3.UNPACK_B R97, R14.H1 ;  /* 0x0000000eff61723e */ /* 0x000fe200030006ff */
[----:B------:R-:W-:Y:S01]  /*4d60*/  HADD2.F32 R96, -RZ, R87.H1_H1 ;  /* 0x30000057ff607230 */ /* 0x000fe20000004100 */
[----:B------:R-:W-:Y:S01]  /*4d70*/  F2FP.F16.E4M3.UNPACK_B R98, R10.H1 ;  /* 0x0000000aff62723e */ /* 0x000fe200030006ff */
[----:B------:R-:W-:Y:S01]  /*4d80*/  HADD2.F32 R102, -RZ, R101.H0_H0 ;  /* 0x20000065ff667230 */ /* 0x000fe20000004100 */
[----:B------:R-:W-:Y:S01]  /*4d90*/  F2FP.F16.E4M3.UNPACK_B R95, R92.H1 ;  /* 0x0000005cff5f723e */ /* 0x000fe200030006ff */
[-C--:B------:R-:W-:Y:S01]  /*4da0*/  FMUL.FTZ R103, R93, R91.reuse ;  /* 0x0000005b5d677220 */ /* 0x080fe20000410000 */
[----:B------:R-:W-:Y:S01]  /*4db0*/  FMUL.FTZ R104, R96, R91 ;  /* 0x0000005b60687220 */ /* 0x000fe20000410000 */
[----:B------:R-:W-:Y:S01]  /*4dc0*/  HADD2.F32 R99, -RZ, R97.H0_H0 ;  /* 0x20000061ff637230 */ /* 0x000fe20000004100 */
[----:B------:R-:W-:Y:S01]  /*4dd0*/  F2FP.F16.E4M3.UNPACK_B R89, R89 ;  /* 0x00000059ff59723e */ /* 0x000fe200020006ff */
[----:B------:R-:W-:-:S02]  /*4de0*/  HADD2.F32 R91, -RZ, R98.H0_H0 ;  /* 0x20000062ff5b7230 */ /* 0x000fc40000004100 */
[-C--:B------:R-:W-:Y:S01]  /*4df0*/  FFMA.FTZ R87, R93, R100.reuse, -R104 ;  /* 0x000000645d577223 */ /* 0x080fe20000010868 */
[----:B------:R-:W-:Y:S01]  /*4e00*/  FFMA.FTZ R96, R96, R100, R103 ;  /* 0x0000006460607223 */ /* 0x000fe20000010067 */
[----:B------:R-:W-:Y:S02]  /*4e10*/  HADD2.F32 R100, -RZ, R95.H0_H0 ;  /* 0x2000005fff647230 */ /* 0x000fe40000004100 */
[-C--:B------:R-:W-:Y:S01]  /*4e20*/  FMUL.FTZ R104, R99, R102.reuse ;  /* 0x0000006663687220 */ /* 0x080fe20000410000 */
[C---:B------:R-:W-:Y:S01]  /*4e30*/  FMUL.FTZ R102, R91.reuse, R102 ;  /* 0x000000665b667220 */ /* 0x040fe20000410000 */
[----:B------:R-:W-:Y:S01]  /*4e40*/  HADD2.F32 R101, -RZ, R101.H1_H1 ;  /* 0x30000065ff657230 */ /* 0x000fe20000004100 */
[----:B------:R-:W-:Y:S01]  /*4e50*/  F2FP.F16.E4M3.UNPACK_B R10, R10 ;  /* 0x0000000aff0a723e */ /* 0x000fe200020006ff */
[----:B------:R-:W-:Y:S02]  /*4e60*/  HADD2.F32 R97, -RZ, R97.H1_H1 ;  /* 0x30000061ff617230 */ /* 0x000fe40000004100 */
[-C--:B------:R-:W-:Y:S01]  /*4e70*/  FFMA.FTZ R91, R91, R100.reuse, -R104 ;  /* 0x000000645b5b7223 */ /* 0x080fe20000010868 */
[----:B------:R-:W-:Y:S01]  /*4e80*/  FFMA.FTZ R93, R99, R100, R102 ;  /* 0x00000064635d7223 */ /* 0x000fe20000010066 */
[----:B------:R-:W-:Y:S01]  /*4e90*/  HADD2.F32 R98, -RZ, R98.H1_H1 ;  /* 0x30000062ff627230 */ /* 0x000fe20000004100 */
[----:B------:R-:W-:Y:S01]  /*4ea0*/  F2FP.SATFINITE.E4M3.F32.PACK_AB_MERGE_C R31, R36, R31, RZ ;  /* 0x0000001f241f723e */ /* 0x000fe200048070ff */
[----:B------:R-:W-:-:S02]  /*4eb0*/  HADD2.F32 R100, -RZ, R95.H1_H1 ;  /* 0x3000005fff647230 */ /* 0x000fc40000004100 */
[CC--:B------:R-:W-:Y:S01]  /*4ec0*/  FMUL.FTZ R99, R97.reuse, R101.reuse ;  /* 0x0000006561637220 */ /* 0x0c0fe20000410000 */
[----:B------:R-:W-:Y:S01]  /*4ed0*/  F2FP.F16.E4M3.UNPACK_B R95, R14 ;  /* 0x0000000eff5f723e */ /* 0x000fe200020006ff */
[C---:B------:R-:W-:Y:S01]  /*4ee0*/  FMUL.FTZ R102, R98.reuse, R101 ;  /* 0x0000006562667220 */ /* 0x040fe20000410000 */
[----:B------:R-:W-:Y:S02]  /*4ef0*/  HADD2.F32 R101, -RZ, R89.H0_H0 ;  /* 0x20000059ff657230 */ /* 0x000fe40000004100 */
[----:B------:R-:W-:Y:S01]  /*4f00*/  FFMA.FTZ R14, R98, R100, -R99 ;  /* 0x00000064620e7223 */ /* 0x000fe20000010863 */
[----:B------:R-:W-:Y:S01]  /*4f10*/  F2FP.F16.E4M3.UNPACK_B R99, R92 ;  /* 0x0000005cff63723e */ /* 0x000fe200020006ff */
[----:B------:R-:W-:Y:S02]  /*4f20*/  HADD2.F32 R98, -RZ, R95.H0_H0 ;  /* 0x2000005fff627230 */ /* 0x000fe40000004100 */
[----:B------:R-:W-:Y:S01]  /*4f30*/  FFMA.FTZ R92, R97, R100, R102 ;  /* 0x00000064615c7223 */ /* 0x000fe20000010066 */
[----:B------:R-:W-:Y:S01]  /*4f40*/  HADD2.F32 R104, -RZ, R89.H1_H1 ;  /* 0x30000059ff687230 */ /* 0x000fe20000004100 */
[----:B------:R-:W-:Y:S01]  /*4f50*/  F2FP.SATFINITE.E4M3.F32.PACK_AB_MERGE_C R30, R39, R30, RZ ;  /* 0x0000001e271e723e */ /* 0x000fe200048070ff */
[----:B------:R-:W-:-:S02]  /*4f60*/  HADD2.F32 R89, -RZ, R10.H0_H0 ;  /* 0x2000000aff597230 */ /* 0x000fc40000004100 */
[----:B------:R-:W-:Y:S01]  /*4f70*/  FMUL.FTZ R102, R98, R101 ;  /* 0x0000006562667220 */ /* 0x000fe20000410000 */
[----:B------:R-:W-:Y:S01]  /*4f80*/  HADD2.F32 R100, -RZ, R99.H0_H0 ;  /* 0x20000063ff647230 */ /* 0x000fe20000004100 */
[----:B------:R-:W-:Y:S01]  /*4f90*/  F2FP.SATFINITE.E4M3.F32.PACK_AB_MERGE_C R31, R87, R38, R31 ;  /* 0x00000026571f723e */ /* 0x000fe2000480701f */
[----:B------:R-:W-:Y:S01]  /*4fa0*/  HADD2.F32 R97, -RZ, R95.H1_H1 ;  /* 0x3000005fff617230 */ /* 0x000fe20000004100 */
[----:B------:R-:W-:Y:S01]  /*4fb0*/  F2FP.SATFINITE.E4M3.F32.PACK_AB_MERGE_C R30, R96, R37, R30 ;  /* 0x00000025601e723e */ /* 0x000fe2000480701e */
[----:B------:R-:W-:Y:S02]  /*4fc0*/  HADD2.F32 R95, -RZ, R10.H1_H1 ;  /* 0x3000000aff5f7230 */ /* 0x000fe40000004100 */
[----:B------:R-:W-:Y:S01]  /*4fd0*/  FFMA.FTZ R10, R89, R100, -R102 ;  /* 0x00000064590a7223 */ /* 0x000fe20000010866 */
[----:B------:R-:W-:Y:S02]  /*4fe0*/  HADD2.F32 R102, -RZ, R99.H1_H1 ;  /* 0x30000063ff667230 */ /* 0x000fe40000004100 */
[-C--:B------:R-:W-:Y:S01]  /*4ff0*/  FMUL.FTZ R106, R97, R104.reuse ;  /* 0x00000068616a7220 */ /* 0x080fe20000410000 */
[----:B------:R-:W-:Y:S01]  /*5000*/  FMUL.FTZ R101, R89, R101 ;  /* 0x0000006559657220 */ /* 0x000fe20000410000 */
[C---:B------:R-:W-:Y:S01]  /*5010*/  FMUL.FTZ R104, R95.reuse, R104 ;  /* 0x000000685f687220 */ /* 0x040fe20000410000 */
[----:B------:R-:W-:Y:S01]  /*5020*/  F2FP.F16.E4M3.UNPACK_B R39, R13 ;  /* 0x0000000dff27723e */ /* 0x000fe200020006ff */
[----:B------:R-:W-:Y:S01]  /*5030*/  FFMA.FTZ R95, R95, R102, -R106 ;  /* 0x000000665f5f7223 */ /* 0x000fe2000001086a */
[----:B------:R-:W-:Y:S01]  /*5040*/  F2FP.F16.E4M3.UNPACK_B R38, R29 ;  /* 0x0000001dff26723e */ /* 0x000fe200020006ff */
[----:B------:R-:W-:Y:S01]  /*5050*/  FFMA.FTZ R89, R98, R100, R101 ;  /* 0x0000006462597223 */ /* 0x000fe20000010065 */
[----:B------:R-:W-:Y:S01]  /*5060*/  F2FP.F16.E4M3.UNPACK_B R37, R9 ;  /* 0x00000009ff25723e */ /* 0x000fe200020006ff */
[----:B------:R-:W-:Y:S01]  /*5070*/  FFMA.FTZ R104, R97, R102, R104 ;  /* 0x0000006661687223 */ /* 0x000fe20000010068 */
[----:B------:R-:W-:Y:S01]  /*5080*/  F2FP.SATFINITE.E4M3.F32.PACK_AB_MERGE_C R14, R14, R91, RZ ;  /* 0x0000005b0e0e723e */ /* 0x000fe200048070ff */
[----:B------:R-:W-:Y:S01]  /*5090*/  HADD2.F32 R87, -RZ, R39.H0_H0 ;  /* 0x20000027ff577230 */ /* 0x000fe20000004100 */
[----:B------:R-:W-:Y:S01]  /*50a0*/  F2FP.SATFINITE.E4M3.F32.PACK_AB_MERGE_C R92, R92, R93, RZ ;  /* 0x0000005d5c5c723e */ /* 0x000fe200048070ff */
[----:B------:R-:W-:Y:S01]  /*50b0*/  HADD2.F32 R93, -RZ, R38.H0_H0 ;  /* 0x20000026ff5d7230 */ /* 0x000fe20000004100 */
[----:B------:R-:W-:Y:S01]  /*50c0*/  F2FP.F16.E4M3.UNPACK_B R91, R28 ;  /* 0x0000001cff5b723e */ /* 0x000fe200020006ff */
[----:B------:R-:W-:Y:S01]  /*50d0*/  HADD2.F32 R36, -RZ, R37.H0_H0 ;  /* 0x20000025ff247230 */ /* 0x000fe20000004100 */
[----:B------:R-:W-:-:S02]  /*50e0*/  F2FP.SATFINITE.E4M3.F32.PACK_AB_MERGE_C R10, R95, R10, R14 ;  /* 0x0000000a5f0a723e */ /* 0x000fc4000480700e */
[----:B------:R-:W-:Y:S01]  /*50f0*/  F2FP.SATFINITE.E4M3.F32.PACK_AB_MERGE_C R14, R104, R89, R92 ;  /* 0x00000059680e723e */ /* 0x000fe2000480705c */
[----:B------:R-:W-:Y:S02]  /*5100*/  HADD2.F32 R92, -RZ, R91.H0_H0 ;  /* 0x2000005bff5c7230 */ /* 0x000fe40000004100 */
[-C--:B------:R-:W-:Y:S01]  /*5110*/  FMUL.FTZ R95, R87, R93.reuse ;  /* 0x0000005d575f7220 */ /* 0x080fe20000410000 */
[C---:B------:R-:W-:Y:S01]  /*5120*/  FMUL.FTZ R96, R36.reuse, R93 ;  /* 0x0000005d24607220 */ /* 0x040fe20000410000 */
[----:B------:R-:W-:Y:S01]  /*5130*/  HADD2.F32 R89, -RZ, R39.H1_H1 ;  /* 0x30000027ff597230 */ /* 0x000fe20000004100 */
[----:B------:R-:W-:Y:S01]  /*5140*/  F2FP.F16.E4M3.UNPACK_B R39, R9.H1 ;  /* 0x00000009ff27723e */ /* 0x000fe200030006ff */
[----:B------:R-:W-:Y:S02]  /*5150*/  HADD2.F32 R93, -RZ, R38.H1_H1 ;  /* 0x30000026ff5d7230 */ /* 0x000fe40000004100 */
[----:B------:R-:W-:Y:S01]  /*5160*/  FFMA.FTZ R36, R36, R92, -R95 ;  /* 0x0000005c24247223 */ /* 0x000fe2000001085f */
[----:B------:R-:W-:-:S02]  /*5170*/  HADD2.F32 R38, -RZ, R37.H1_H1 ;  /* 0x30000025ff267230 */ /* 0x000fc40000004100 */
[----:B------:R-:W-:Y:S01]  /*5180*/  FFMA.FTZ R37, R87, R92, R96 ;  /* 0x0000005c57257223 */ /* 0x000fe20000010060 */
[----:B------:R-:W-:Y:S02]  /*5190*/  HADD2.F32 R91, -RZ, R91.H1_H1 ;  /* 0x3000005bff5b7230 */ /* 0x000fe40000004100 */
[C---:B------:R-:W-:Y:S01]  /*51a0*/  FMUL.FTZ R95, R89.reuse, R93 ;  /* 0x0000005d595f7220 */ /* 0x040fe20000410000 */
[----:B------:R-:W-:Y:S01]  /*51b0*/  F2FP.F16.E4M3.UNPACK_B R87, R13.H1 ;  /* 0x0000000dff57723e */ /* 0x000fe200030006ff */
[C---:B------:R-:W-:Y:S01]  /*51c0*/  FMUL.FTZ R96, R38.reuse, R93 ;  /* 0x0000005d26607220 */ /* 0x040fe20000410000 */
[----:B------:R-:W-:Y:S01]  /*51d0*/  F2FP.F16.E4M3.UNPACK_B R92, R29.H1 ;  /* 0x0000001dff5c723e */ /* 0x000fe200030006ff */
[-C--:B------:R-:W-:Y:S01]  /*51e0*/  FFMA.FTZ R9, R38, R91.reuse, -R95 ;  /* 0x0000005b26097223 */ /* 0x080fe2000001085f */
[----:B------:R-:W-:Y:S02]  /*51f0*/  HADD2.F32 R13, -RZ, R39.H0_H0 ;  /* 0x20000027ff0d7230 */ /* 0x000fe40000004100 */
[----:B------:R-:W-:Y:S01]  /*5200*/  FFMA.FTZ R38, R89, R91, R96 ;  /* 0x0000005b59267223 */ /* 0x000fe20000010060 */
[--C-:B------:R-:W-:Y:S01]  /*5210*/  HADD2.F32 R29, -RZ, R87.reuse.H0_H0 ;  /* 0x20000057ff1d7230 */ /* 0x100fe20000004100 */
[----:B------:R-:W-:Y:S01]  /*5220*/  F2FP.F16.E4M3.UNPACK_B R28, R28.H1 ;  /* 0x0000001cff1c723e */ /* 0x000fe200030006ff */
[--C-:B------:R-:W-:Y:S01]  /*5230*/  HADD2.F32 R96, -RZ, R92.reuse.H0_H0 ;  /* 0x2000005cff607230 */ /* 0x100fe20000004100 */
[----:B------:R-:W-:Y:S01]  /*5240*/  F2FP.F16.E4M3.UNPACK_B R97, R12.H1 ;  /* 0x0000000cff61723e */ /* 0x000fe200030006ff */
[----:B------:R-:W-:Y:S01]  /*5250*/  HADD2.F32 R89, -RZ, R87.H1_H1 ;  /* 0x30000057ff597230 */ /* 0x000fe20000004100 */
[----:B------:R-:W-:Y:S01]  /*5260*/  F2FP.F16.E4M3.UNPACK_B R87, R11 ;  /* 0x0000000bff57723e */ /* 0x000fe200020006ff */
        /* <DEDUP_REMOVED lines=8> */
[----:B------:R-:W-:Y:S01]  /*52f0*/  F2FP.F16.E4M3.UNPACK_B R11, R11.H1 ;  /* 0x0000000bff0b723e */ /* 0x000fe200030006ff */
[-C--:B------:R-:W-:Y:S01]  /*5300*/  FFMA.FTZ R13, R13, R92.reuse, -R100 ;  /* 0x0000005c0d0d7223 */ /* 0x080fe20000010864 */
[----:B------:R-:W-:Y:S01]  /*5310*/  FFMA.FTZ R28, R29, R92, R102 ;  /* 0x0000005c1d1c7223 */ /* 0x000fe20000010066 */
[-C--:B------:R-:W-:Y:S01]  /*5320*/  FFMA.FTZ R92, R39, R96.reuse, -R104 ;  /* 0x00000060275c7223 */ /* 0x080fe20000010868 */
[----:B------:R-:W-:Y:S01]  /*5330*/  FFMA.FTZ R29, R89, R96, R98 ;  /* 0x00000060591d7223 */ /* 0x000fe20000010062 */
[-C--:B------:R-:W-:Y:S01]  /*5340*/  F2FP.F16.E4M3.UNPACK_B R39, R15.reuse ;  /* 0x0000000fff27723e */ /* 0x080fe200020006ff */
[----:B------:R-:W-:Y:S01]  /*5350*/  HADD2.F32 R89, -RZ, R87.H0_H0 ;  /* 0x20000057ff597230 */ /* 0x000fe20000004100 */
[----:B------:R-:W-:Y:S01]  /*5360*/  F2FP.F16.E4M3.UNPACK_B R96, R15.H1 ;  /* 0x0000000fff60723e */ /* 0x000fe200030006ff */
[----:B------:R-:W-:Y:S01]  /*5370*/  HADD2.F32 R104, -RZ, R97.H0_H0 ;  /* 0x20000061ff687230 */ /* 0x000fe20000004100 */
[----:B------:R-:W-:Y:S01]  /*5380*/  F2FP.F16.E4M3.UNPACK_B R15, R12 ;  /* 0x0000000cff0f723e */ /* 0x000fe200020006ff */
[----:B------:R-:W-:Y:S01]  /*5390*/  HADD2.F32 R91, -RZ, R39.H0_H0 ;  /* 0x20000027ff5b7230 */ /* 0x000fe20000004100 */
[-C--:B------:R-:W-:Y:S01]  /*53a0*/  F2FP.F16.E4M3.UNPACK_B R12, R8.reuse ;  /* 0x00000008ff0c723e */ /* 0x080fe200020006ff */
[----:B------:R-:W-:Y:S01]  /*53b0*/  HADD2.F32 R95, -RZ, R96.H0_H0 ;  /* 0x20000060ff5f7230 */ /* 0x000fe20000004100 */
[----:B------:R-:W-:Y:S01]  /*53c0*/  F2FP.F16.E4M3.UNPACK_B R8, R8.H1 ;  /* 0x00000008ff08723e */ /* 0x000fe200030006ff */
[----:B------:R-:W-:Y:S01]  /*53d0*/  HADD2.F32 R102, -RZ, R15.H0_H0 ;  /* 0x2000000fff667230 */ /* 0x000fe20000004100 */
[----:B------:R-:W-:Y:S01]  /*53e0*/  F2FP.SATFINITE.E4M3.F32.PACK_AB_MERGE_C R13, R92, R13, RZ ;  /* 0x0000000d5c0d723e */ /* 0x000fe200048070ff */
[----:B------:R-:W-:-:S02]  /*53f0*/  HADD2.F32 R98, -RZ, R12.H0_H0 ;  /* 0x2000000cff627230 */ /* 0x000fc40000004100 */
[----:B------:R-:W-:Y:S01]  /*5400*/  FMUL.FTZ R108, R95, R104 ;  /* 0x000000685f6c7220 */ /* 0x000fe20000410000 */
[----:B------:R-:W-:Y:S02]  /*5410*/  HADD2.F32 R93, -RZ, R11.H0_H0 ;  /* 0x2000000bff5d7230 */ /* 0x000fe40000004100 */
[-C--:B------:R-:W-:Y:S01]  /*5420*/  FMUL.FTZ R106, R91, R102.reuse ;  /* 0x000000665b6a7220 */ /* 0x080fe20000410000 */
[----:B------:R-:W-:Y:S01]  /*5430*/  FMUL.FTZ R102, R89, R102 ;  /* 0x0000006659667220 */ /* 0x000fe20000410000 */
[----:B------:R-:W-:Y:S01]  /*5440*/  HADD2.F32 R96, -RZ, R96.H1_H1 ;  /* 0x30000060ff607230 */ /* 0x000fe20000004100 */
[----:B------:R-:W-:Y:S01]  /*5450*/  F2FP.SATFINITE.E4M3.F32.PACK_AB_MERGE_C R28, R29, R28, RZ ;  /* 0x0000001c1d1c723e */ /* 0x000fe200048070ff */
[----:B------:R-:W-:Y:S02]  /*5460*/  HADD2.F32 R97, -RZ, R97.H1_H1 ;  /* 0x30000061ff617230 */ /* 0x000fe40000004100 */
[----:B------:R-:W-:Y:S01]  /*5470*/  FFMA.FTZ R89, R89, R98, -R106 ;  /* 0x0000006259597223 */ /* 0x000fe2000001086a */
[----:B------:R-:W-:-:S02]  /*5480*/  HADD2.F32 R11, -RZ, R11.H1_H1 ;  /* 0x3000000bff0b7230 */ /* 0x000fc40000004100 */
[----:B------:R-:W-:Y:S01]  /*5490*/  FFMA.FTZ R91, R91, R98, R102 ;  /* 0x000000625b5b7223 */ /* 0x000fe20000010066 */
[--C-:B------:R-:W-:Y:S02]  /*54a0*/  HADD2.F32 R100, -RZ, R8.reuse.H0_H0 ;  /* 0x20000008ff647230 */ /* 0x100fe40000004100 */
[----:B------:R-:W-:Y:S01]  /*54b0*/  FMUL.FTZ R104, R93, R104 ;  /* 0x000000685d687220 */ /* 0x000fe20000410000 */
[----:B------:R-:W-:Y:S02]  /*54c0*/  HADD2.F32 R39, -RZ, R39.H1_H1 ;  /* 0x30000027ff277230 */ /* 0x000fe40000004100 */
        /* <DEDUP_REMOVED lines=9> */
[----:B------:R-:W-:Y:S01]  /*5560*/  FFMA.FTZ R102, R11, R8, -R102 ;  /* 0x000000080b667223 */ /* 0x000fe20000010866 */
        /* <DEDUP_REMOVED lines=8> */
[----:B------:R-:W-:Y:S02]  /*55f0*/  F2FP.SATFINITE.E4M3.F32.PACK_AB_MERGE_C R11, R100, R89, R93 ;  /* 0x00000059640b723e */ /* 0x000fe4000480705d */
[----:B------:R-:W-:Y:S01]  /*5600*/  F2FP.SATFINITE.E4M3.F32.PACK_AB_MERGE_C R15, R98, R91, R8 ;  /* 0x0000005b620f723e */ /* 0x000fe20004807008 */
[----:B------:R-:W-:Y:S01]  /*5610*/  IMAD.MOV.U32 R8, RZ, RZ, R31 ;  /* 0x000000ffff087224 */ /* 0x000fe200078e001f */
[----:B------:R-:W-:-:S07]  /*5620*/  F2FP.SATFINITE.E4M3.F32.PACK_AB_MERGE_C R13, R38, R37, R28 ;  /* 0x00000025260d723e */ /* 0x000fce000480701c */
.L_x_11823:
[----:B------:R-:W-:Y:S05]  /*5630*/  BSYNC B2 ;  /* 0x0000000000027941 */ /* 0x000fea0003800000 */
.L_x_11822:
[----:B0-----:R0:W-:Y:S04]  /*5640*/  ST.E.128 desc[UR42][R72.64], R8 ;  /* 0x0000000848007985 */ /* 0x0011e8000c101d2a */
[----:B--2---:R0:W-:Y:S02]  /*5650*/  @!P5 ST.E.128 desc[UR42][R74.64], R12 ;  /* 0x0000000c4a00d985 */ /* 0x0041e4000c101d2a */
.L_x_11821:
[----:B------:R-:W-:Y:S05]  /*5660*/  BSYNC B1 ;  /* 0x0000000000017941 */ /* 0x000fea0003800000 */
.L_x_11820:
[----:B------:R-:W-:-:S13]  /*5670*/  ISETP.NE.AND P5, PT, R51, RZ, PT ;  /* 0x000000ff3300720c */ /* 0x000fda0003fa5270 */
[----:B------:R-:W-:Y:S05]  /*5680*/  @!P5 BRA `(.L_x_11803) ;  /* 0x0000001000d0d947 */ /* 0x000fea0003800000 */
[----:B0-----:R-:W5:Y:S04]  /*5690*/  LDL R12, [R1+0x30] ;  /* 0x00003000010c7983 */ /* 0x001f680000100800 */
[----:B------:R-:W3:Y:S04]  /*56a0*/  LDL R11, [R1+0x78] ;  /* 0x00007800010b7983 */ /* 0x000ee80000100800 */
[----:B------:R-:W3:Y:S01]  /*56b0*/  LDL R10, [R1+0x44] ;  /* 0x00004400010a7983 */ /* 0x000ee20000100800 */
[----:B------:R-:W-:Y:S01]  /*56c0*/  SEL R94, R53, R94, !P2 ;  /* 0x0000005e355e7207 */ /* 0x000fe20005000000 */
[----:B------:R-:W-:Y:S01]  /*56d0*/  BSSY B1, `(.L_x_11824) ;  /* 0x00000ea000017945 */ /* 0x000fe20003800000 */
[----:B------:R-:W-:-:S02]  /*56e0*/  ISETP.GE.AND P6, PT, R66, R80, PT ;  /* 0x000000504200720c */ /* 0x000fc40003fc6270 */
[----:B------:R-:W-:Y:S02]  /*56f0*/  SHF.R.S32.HI R9, RZ, 0x1f, R94 ;  /* 0x0000001fff097819 */ /* 0x000fe4000001145e */
[C---:B----4-:R-:W-:Y:S02]  /*5700*/  IADD3 R28, P5, R0.reuse, R82, RZ ;  /* 0x00000052001c7210 */ /* 0x050fe40007fbe0ff */
        /* <DEDUP_REMOVED lines=8> */
[----:B-----5:R-:W-:-:S04]  /*5790*/  LOP3.LUT R8, R12, 0x10, R31, 0xf8, !PT ;  /* 0x000000100c087812 */ /* 0x020fc800078ef81f */
[----:B---3--:R-:W-:-:S04]  /*57a0*/  LOP3.LUT R8, R8, R11, RZ, 0x3c, !PT ;  /* 0x0000000b08087212 */ /* 0x008fc800078e3cff */
        /* <DEDUP_REMOVED lines=10> */
[--C-:B------:R-:W-:Y:S01]  /*5850*/  SHF.R.U32.HI R87, RZ, 0x18, R5.reuse ;  /* 0x00000018ff577819 */ /* 0x100fe20000011605 */
[----:B0-----:R-:W-:Y:S01]  /*5860*/  IMAD.MOV.U32 R30, RZ, RZ, R8 ;  /* 0x000000ffff1e7224 */ /* 0x001fe200078e0008 */
        /* <DEDUP_REMOVED lines=25> */
[----:B------:R-:W-:Y:S01]  /*5a00*/  LOP3.LUT R6, R4, 0xff0000, R33, 0xf8, !PT ;  /* 0x00ff000004067812 */ /* 0x000fe200078ef821 */
[----:B------:R-:W-:Y:S01]  /*5a10*/  IMAD.U32 R4, R74, 0x10000, RZ ;  /* 0x000100004a047824 */ /* 0x000fe200078e00ff */
[----:B------:R-:W-:Y:S02]  /*5a20*/  LOP3.LUT R38, R34, 0xff00, R37, 0xf8, !PT ;  /* 0x0000ff0022267812 */ /* 0x000fe400078ef825 */
[----:B------:R-:W-:Y:S02]  /*5a30*/  LOP3.LUT R72, R36, 0xff00, R39, 0xf8, !PT ;  /* 0x0000ff0024487812 */ /* 0x000fe400078ef827 */
[----:B------:R-:W-:Y:S02]  /*5a40*/  F2FP.F16.E4M3.UNPACK_B R36, R86.H1 ;  /* 0x00000056ff24723e */ /* 0x000fe400030006ff */
[----:B------:R-:W-:Y:S02]  /*5a50*/  F2FP.F16.E4M3.UNPACK_B R34, R32.H1 ;  /* 0x00000020ff22723e */ /* 0x000fe400030006ff */
[----:B------:R-:W-:Y:S01]  /*5a60*/  F2FP.F16.E4M3.UNPACK_B R33, R30.H1 ;  /* 0x0000001eff21723e */ /* 0x000fe200030006ff */
[----:B------:R-:W-:Y:S01]  /*5a70*/  HADD2.F32 R39, -RZ, R36.H0_H0 ;  /* 0x20000024ff277230 */ /* 0x000fe20000004100 */
[----:B------:R-:W-:Y:S01]  /*5a80*/  LOP3.LUT R4, R35, 0xff0000, R4, 0xf8, !PT ;  /* 0x00ff000023047812 */ /* 0x000fe200078ef804 */
[----:B------:R-:W-:Y:S01]  /*5a90*/  HADD2.F32 R12, -RZ, R34.H0_H0 ;  /* 0x20000022ff0c7230 */ /* 0x000fe20000004100 */
[----:B------:R-:W-:Y:S01]  /*5aa0*/  F2FP.F16.E4M3.UNPACK_B R35, R84.H1 ;  /* 0x00000054ff23723e */ /* 0x000fe200030006ff */
[----:B------:R-:W-:Y:S01]  /*5ab0*/  HADD2.F32 R8, -RZ, R33.H0_H0 ;  /* 0x20000021ff087230 */ /* 0x000fe20000004100 */
[----:B------:R-:W-:Y:S01]  /*5ac0*/  LOP3.LUT R7, R38, 0xff0000, R5, 0xf8, !PT ;  /* 0x00ff000026077812 */ /* 0x000fe200078ef805 */
[----:B------:R-:W-:-:S02]  /*5ad0*/  HADD2.F32 R36, -RZ, R36.H1_H1 ;  /* 0x30000024ff247230 */ /* 0x000fc40000004100 */
[-C--:B------:R-:W-:Y:S01]  /*5ae0*/  FMUL.FTZ R75, R12, R39.reuse ;  /* 0x000000270c4b7220 */ /* 0x080fe20000410000 */
[--C-:B------:R-:W-:Y:S02]  /*5af0*/  HADD2.F32 R37, -RZ, R35.reuse.H0_H0 ;  /* 0x20000023ff257230 */ /* 0x100fe40000004100 */
        /* <DEDUP_REMOVED lines=34> */
[-C--:B------:R-:W-:Y:S01]  /*5d20*/  F2FP.F16.E4M3.UNPACK_B R34, R10.reuse.H1 ;  /* 0x0000000aff22723e */ /* 0x080fe200030006ff */
[----:B------:R-:W-:Y:S01]  /*5d30*/  HADD2.F32 R72, -RZ, R38.H0_H0 ;  /* 0x20000026ff487230 */ /* 0x000fe20000004100 */
[----:B------:R-:W-:Y:S01]  /*5d40*/  F2FP.F16.E4M3.UNPACK_B R85, R85 ;  /* 0x00000055ff55723e */ /* 0x000fe200020006ff */
[----:B------:R-:W-:Y:S01]  /*5d50*/  HADD2.F32 R80, -RZ, R36.H1_H1 ;  /* 0x30000024ff507230 */ /* 0x000fe20000004100 */
[----:B------:R-:W-:Y:S01]  /*5d60*/  F2FP.F16.E4M3.UNPACK_B R10, R10 ;  /* 0x0000000aff0a723e */ /* 0x000fe200020006ff */
[----:B------:R-:W-:-:S02]  /*5d70*/  HADD2.F32 R36, -RZ, R34.H0_H0 ;  /* 0x20000022ff247230 */ /* 0x000fc40000004100 */
[----:B------:R-:W-:Y:S01]  /*5d80*/  FMUL.FTZ R89, R72, R87 ;  /* 0x0000005748597220 */ /* 0x000fe20000410000 */
        /* <DEDUP_REMOVED lines=11> */
[----:B------:R-:W-:Y:S01]  /*5e40*/  FFMA.FTZ R91, R38, R74, -R89 ;  /* 0x0000004a265b7223 */ /* 0x000fe20000010859 */
[----:B------:R-:W-:-:S02]  /*5e50*/  HADD2.F32 R75, -RZ, R85.H0_H0 ;  /* 0x20000055ff4b7230 */ /* 0x000fc40000004100 */
[----:B------:R-:W-:Y:S01]  /*5e60*/  FFMA.FTZ R39, R39, R84, R86 ;  /* 0x0000005427277223 */ /* 0x000fe20000010056 */
[----:B------:R-:W-:Y:S01]  /*5e70*/  HADD2.F32 R38, -RZ, R36.H0_H0 ;  /* 0x20000024ff267230 */ /* 0x000fe20000004100 */
[----:B------:R-:W-:Y:S01]  /*5e80*/  F2FP.SATFINITE.E4M3.F32.PACK_AB_MERGE_C R12, R35, R12, RZ ;  /* 0x0000000c230c723e */ /* 0x000fe200048070ff */
[----:B------:R-:W-:Y:S02]  /*5e90*/  HADD2.F32 R85, -RZ, R85.H1_H1 ;  /* 0x30000055ff557230 */ /* 0x000fe40000004100 */
[----:B------:R-:W-:Y:S01]  /*5ea0*/  FFMA.FTZ R93, R73, R74, R80 ;  /* 0x0000004a495d7223 */ /* 0x000fe20000010050 */
[----:B------:R-:W-:Y:S02]  /*5eb0*/  HADD2.F32 R14, -RZ, R10.H0_H0 ;  /* 0x2000000aff0e7230 */ /* 0x000fe40000004100 */
[----:B------:R-:W-:Y:S01]  /*5ec0*/  FMUL.FTZ R87, R38, R75 ;  /* 0x0000004b26577220 */ /* 0x000fe20000410000 */
[----:B------:R-:W-:Y:S01]  /*5ed0*/  HADD2.F32 R36, -RZ, R36.H1_H1 ;  /* 0x30000024ff247230 */ /* 0x000fe20000004100 */
[----:B------:R-:W-:Y:S01]  /*5ee0*/  F2FP.SATFINITE.E4M3.F32.PACK_AB_MERGE_C R8, R33, R8, RZ ;  /* 0x000000082108723e */ /* 0x000fe200048070ff */
[----:B------:R-:W-:Y:S01]  /*5ef0*/  HADD2.F32 R10, -RZ, R10.H1_H1 ;  /* 0x3000000aff0a7230 */ /* 0x000fe20000004100 */
[----:B------:R-:W-:Y:S01]  /*5f00*/  F2FP.SATFINITE.E4M3.F32.PACK_AB_MERGE_C R91, R91, R34, RZ ;  /* 0x000000225b5b723e */ /* 0x000fe200048070ff */
[----:B------:R-:W-:-:S02]  /*5f10*/  HADD2.F32 R73, -RZ, R83.H0_H0 ;  /* 0x20000053ff497230 */ /* 0x000fc40000004100 */
        /* <DEDUP_REMOVED lines=90> */
[----:B------:R-:W-:Y:S01]  /*64c0*/  F2FP.SATFINITE.E4M3.F32.PACK_AB_MERGE_C R10, R10, R87, R91 ;  /* 0x000000570a0a723e */ /* 0x000fe2000480705b */
        /* <DEDUP_REMOVED lines=10> */
.L_x_11825:
[----:B------:R-:W-:Y:S05]  /*6570*/  BSYNC B1 ;  /* 0x0000000000017941 */ /* 0x000fea0003800000 */
.L_x_11824:
[----:B0-----:R0:W-:Y:S01]  /*6580*/  ST.E.128 desc[UR42][R28.64], R8 ;  /* 0x000000081c007985 */ /* 0x0011e2000c101d2a */
[----:B------:R-:W-:-:S13]  /*6590*/  ISETP.GE.AND P5, PT, R31, R90, PT ;  /* 0x0000005a1f00720c */ /* 0x000fda0003fa6270 */
[----:B------:R-:W-:Y:S05]  /*65a0*/  @P5 BRA `(.L_x_11803) ;  /* 0x0000000400085947 */ /* 0x000fea0003800000 */
[----:B------:R-:W-:-:S04]  /*65b0*/  IADD3 R4, P5, R82, R31, RZ ;  /* 0x0000001f52047210 */ /* 0x000fc80007fbe0ff */
[----:B------:R-:W-:-:S05]  /*65c0*/  LEA.HI.X.SX32 R5, R31, R81, 0x1, P5 ;  /* 0x000000511f057211 */ /* 0x000fca00028f0eff */
[----:B--2---:R2:W-:Y:S01]  /*65d0*/  ST.E.128 desc[UR42][R4.64], R12 ;  /* 0x0000000c04007985 */ /* 0x0045e2000c101d2a */
[----:B------:R-:W-:Y:S05]  /*65e0*/  BRA `(.L_x_11803) ;  /* 0x0000000000f87947 */ /* 0x000fea0003800000 */
.L_x_11795:
[----:B------:R-:W-:-:S06]  /*65f0*/  UISETP.NE.AND UP0, UPT, UR36, 0x3, UPT ;  /* 0x000000032400788c */ /* 0x000fcc000bf05270 */
[----:B------:R-:W-:-:S13]  /*6600*/  PLOP3.LUT P0, PT, PT, PT, UP0, 0x80, 0x0 ;  /* 0x000000000000781c */ /* 0x000fda0003f0f008 */
[----:B------:R-:W-:Y:S05]  /*6610*/  @!P0 BRA `(.L_x_11826) ;  /* 0x0000000000048947 */ /* 0x000fea0003800000 */
[----:B------:R-:W-:Y:S01]  /*6620*/  BPT.TRAP 0x1 ;  /* 0x000000040000795c */ /* 0x000fe20000300000 */
.L_x_11826:
[----:B------:R-:W2:Y:S01]  /*6630*/  LDL R4, [R1+0x18] ;  /* 0x0000180001047983 */ /* 0x000ea20000100800 */
[----:B------:R-:W-:Y:S01]  /*6640*/  IMAD R68, R23, 0x8, R18 ;  /* 0x0000000817447824 */ /* 0x000fe200078e0212 */
[----:B------:R-:W-:Y:S01]  /*6650*/  BSSY B1, `(.L_x_11827) ;  /* 0x0000005000017945 */ /* 0x000fe20003800000 */
[----:B------:R-:W-:Y:S02]  /*6660*/  SHF.R.S32.HI R76, RZ, 0x1f, R77 ;  /* 0x0000001fff4c7819 */ /* 0x000fe4000001144d */
[----:B--2---:R-:W-:-:S04]  /*6670*/  SHF.L.U32 R79, R4, 0x1f, RZ ;  /* 0x0000001f044f7819 */ /* 0x004fc800000006ff */
[----:B------:R-:W0:Y:S02]  /*6680*/  SYNCS.PHASECHK.TRANS64.TRYWAIT P5, [R68+URZ+0x19c90], R79 ;  /* 0x019c904f440075a7 */ /* 0x000e2400080a017f */
[----:B0-----:R-:W-:Y:S05]  /*6690*/  @!P5 BRA `(.L_x_11828) ;  /* 0x000001b80060d947 */ /* 0x001fea0003800000 */
.L_x_12145:
[----:B------:R-:W-:Y:S05]  /*66a0*/  BSYNC B1 ;  /* 0x0000000000017941 */ /* 0x000fea0003800000 */
.L_x_11827:
        /* <DEDUP_REMOVED lines=29> */
.L_x_12149:
[----:B------:R-:W-:Y:S05]  /*6880*/  @!P5 BRA `(.L_x_11803) ;  /* 0x000000000050d947 */ /* 0x000fea0003800000 */
[----:B------:R-:W4:Y:S01]  /*6890*/  LDL R10, [R1+0x28] ;  /* 0x00002800010a7983 */ /* 0x000f220000100800 */
[----:B------:R-:W-:-:S03]  /*68a0*/  ULDC UR4, c[0x0][0x2f4] ;  /* 0x0000bd0000047ab9 */ /* 0x000fc60000000800 */
[----:B------:R-:W5:Y:S04]  /*68b0*/  LDL R12, [R1+0x14] ;  /* 0x00001400010c7983 */ /* 0x000f680000100800 */
        /* <DEDUP_REMOVED lines=8> */
[----:B----4-:R-:W-:-:S05]  /*6940*/  @!P5 IMAD.SHL.U32 R10, R10, 0x10, RZ ;  /* 0x000000100a0ad824 */ /* 0x010fca00078e00ff */
[----:B-1----:R-:W-:-:S04]  /*6950*/  @!P5 IADD3 R8, P6, R10, R14, RZ ;  /* 0x0000000e0a08d210 */ /* 0x002fc80007fde0ff */
[----:B------:R-:W-:Y:S02]  /*6960*/  @!P5 LEA.HI.X.SX32 R9, R10, R29, 0x1, P6 ;  /* 0x0000001d0a09d211 */ /* 0x000fe400030f0eff */
[----:B-----5:R-:W-:-:S03]  /*6970*/  ISETP.GE.AND P6, PT, R12, UR4, PT ;  /* 0x000000040c007c0c */ /* 0x020fc6000bfc6270 */
[----:B--2---:R1:W-:Y:S10]  /*6980*/  @!P5 ST.E.128 desc[UR42][R8.64], R4 ;  /* 0x000000040800d985 */ /* 0x0043f4000c101d2a */
[----:B------:R-:W2:Y:S01]  /*6990*/  @!P6 LDS.128 R4, [R69+0x15800] ;  /* 0x015800004504e984 */ /* 0x000ea20000000c00 */
[----:B-1----:R-:W-:-:S05]  /*69a0*/  @!P6 IADD3 R8, P5, R12, R14, RZ ;  /* 0x0000000e0c08e210 */ /* 0x002fca0007fbe0ff */
[----:B------:R-:W-:-:S05]  /*69b0*/  @!P6 IMAD.X R9, R29, 0x1, R11, P5 ;  /* 0x000000011d09e824 */ /* 0x000fca00028e060b */
[----:B--2---:R4:W-:Y:S03]  /*69c0*/  @!P6 ST.E.128 desc[UR42][R8.64], R4 ;  /* 0x000000040800e985 */ /* 0x0049e6000c101d2a */
.L_x_11803:
[----:B------:R-:W-:Y:S05]  /*69d0*/  BSYNC B0 ;  /* 0x0000000000007941 */ /* 0x000fea0003800000 */
.L_x_11794:
        /* <DEDUP_REMOVED lines=16> */
.L_x_11831:
[----:B------:R-:W-:Y:S05]  /*6ae0*/  BSYNC B0 ;  /* 0x0000000000007941 */ /* 0x000fea0003800000 */
.L_x_11830:
[----:B------:R-:W0:Y:S01]  /*6af0*/  SYNCS.PHASECHK.TRANS64.TRYWAIT P0, [R68+URZ+0x19cb0], R79 ;  /* 0x019cb04f440075a7 */ /* 0x000e22000800017f */
[----:B------:R-:W-:Y:S04]  /*6b00*/  BSSY B0, `(.L_x_11832) ;  /* 0x0000002000007945 */ /* 0x000fe80003800000 */
[----:B0-----:R-:W-:Y:S05]  /*6b10*/  @!P0 BRA `(.L_x_11833) ;  /* 0x000001b400988947 */ /* 0x001fea0003800000 */
.L_x_12150:
[----:B------:R-:W-:Y:S05]  /*6b20*/  BSYNC B0 ;  /* 0x0000000000007941 */ /* 0x000fea0003800000 */
.L_x_11832:
        /* <DEDUP_REMOVED lines=28> */
[----:B---3--:R-:W3:Y:S04]  /*6cf0*/  LDL R14, [R1+0x14] ;  /* 0x00001400010e7983 */ /* 0x008ee80000100800 */
        /* <DEDUP_REMOVED lines=11> */
[----:B---3--:R-:W-:-:S03]  /*6db0*/  ISETP.GE.AND P6, PT, R14, UR4, PT ;  /* 0x000000040e007c0c */ /* 0x008fc6000bfc6270 */
[----:B--2---:R1:W-:Y:S10]  /*6dc0*/  @!P0 ST.E.128 desc[UR42][R8.64], R4 ;  /* 0x0000000408008985 */ /* 0x0043f4000c101d2a */
[----:B------:R-:W2:Y:S01]  /*6dd0*/  @!P6 LDS.128 R4, [R69+0xb000] ;  /* 0x00b000004504e984 */ /* 0x000ea20000000c00 */
[----:B-1----:R-:W-:-:S05]  /*6de0*/  @!P6 IADD3 R8, P0, R14, R13, RZ ;  /* 0x0000000d0e08e210 */ /* 0x002fca0007f1e0ff */
[----:B------:R-:W-:-:S05]  /*6df0*/  @!P6 IMAD.X R9, R11, 0x1, R12, P0 ;  /* 0x000000010b09e824 */ /* 0x000fca00000e060c */
[----:B--2---:R1:W-:Y:S03]  /*6e00*/  @!P6 ST.E.128 desc[UR42][R8.64], R4 ;  /* 0x000000040800e985 */ /* 0x0043e6000c101d2a */
.L_x_11835:
[----:B------:R-:W-:Y:S05]  /*6e10*/  BSYNC B0 ;  /* 0x0000000000007941 */ /* 0x000fea0003800000 */
.L_x_11834:
[----:B-1----:R-:W5:Y:S01]  /*6e20*/  LDL.LU R5, [R1+0x18] ;  /* 0x0000180001057983 */ /* 0x002f620000300800 */
[----:B0-----:R-:W-:Y:S01]  /*6e30*/  @!P5 VIADD R68, R68, 0x19cc0 ;  /* 0x00019cc04444d836 */ /* 0x001fe20000000000 */
[----:B------:R-:W-:Y:S01]  /*6e40*/  PLOP3.LUT P0, PT, PT, PT, PT, 0x8, 0x0 ;  /* 0x000000000000781c */ /* 0x000fe20003f0e170 */
[----:B------:R-:W-:Y:S01]  /*6e50*/  VIADD R23, R23, 0x1 ;  /* 0x0000000117177836 */ /* 0x000fe20000000000 */
[----:B------:R-:W-:Y:S01]  /*6e60*/  @!PT LDS RZ, [RZ] ;  /* 0x00000000fffff984 */ /* 0x000fe20000000800 */
[----:B------:R-:W-:Y:S01]  /*6e70*/  @!PT LDS RZ, [RZ] ;  /* 0x00000000fffff984 */ /* 0x000fe20000000800 */
[----:B------:R-:W-:Y:S01]  /*6e80*/  @!PT LDS RZ, [RZ] ;  /* 0x00000000fffff984 */ /* 0x000fe20000000800 */
[----:B------:R-:W-:Y:S01]  /*6e90*/  @!PT LDS RZ, [RZ] ;  /* 0x00000000fffff984 */ /* 0x000fe20000000800 */
[----:B------:R0:W-:Y:S06]  /*6ea0*/  MEMBAR.ALL.CTA ;  /* 0x0000000000007992 */ /* 0x0001ec0000008000 */
[----:B0-----:R-:W0:Y:S01]  /*6eb0*/  FENCE.VIEW.ASYNC.S ;  /* 0x00000000000073c6 */ /* 0x001e220000000000 */
[----:B------:R-:W-:Y:S01]  /*6ec0*/  @!P5 PRMT R68, RZ, 0x654, R68 ;  /* 0x00000654ff44d816 */ /* 0x000fe20000000044 */
[----:B0-----:R0:W-:Y:S06]  /*6ed0*/  BAR.SYNC.DEFER_BLOCKING R54, 0x80 ;  /* 0x000200360000751d */ /* 0x0011ec0000010000 */
[----:B------:R0:W-:Y:S01]  /*6ee0*/  @!P5 SYNCS.ARRIVE.TRANS64.RED.A1T0 RZ, [R68+URZ], RZ ;  /* 0x000000ff44ffd9a7 */ /* 0x0001e2000810043f */
[----:B------:R-:W-:-:S04]  /*6ef0*/  ISETP.NE.AND P5, PT, R23, 0x2, PT ;  /* 0x000000021700780c */ /* 0x000fc80003fa5270 */
[----:B------:R-:W-:Y:S02]  /*6f00*/  SEL R4, RZ, 0x1, P5 ;  /* 0x00000001ff047807 */ /* 0x000fe40002800000 */
[----:B------:R-:W-:Y:S02]  /*6f10*/  SEL R23, R23, RZ, P5 ;  /* 0x000000ff17177207 */ /* 0x000fe40002800000 */
[----:B-----5:R-:W-:-:S05]  /*6f20*/  LOP3.LUT R5, R5, R4, RZ, 0x3c, !PT ;  /* 0x0000000405057212 */ /* 0x020fca00078e3cff */
[----:B------:R0:W-:Y:S01]  /*6f30*/  STL [R1+0x18], R5 ;  /* 0x0000180501007387 */ /* 0x0001e20000100800 */
[----:B------:R-:W-:Y:S05]  /*6f40*/  @P4 BRA `(.L_x_11836) ;  /* 0xffffffb400504947 */ /* 0x000fea000383ffff */
.L_x_11789:
[----:B------:R-:W-:Y:S04]  /*6f50*/  BSSY B0, `(.L_x_11837) ;  /* 0x0000004000007945 */ /* 0x000fe80003800000 */
[----:B------:R-:W-:Y:S05]  /*6f60*/  @P0 BRA `(.L_x_11838) ;  /* 0x0000000000080947 */ /* 0x000fea0003800000 */
[----:B------:R-:W1:Y:S02]  /*6f70*/  FENCE.VIEW.ASYNC.G ;  /* 0x00000000000073c6 */ /* 0x000e640000000100 */
[----:B-1----:R-:W-:Y:S06]  /*6f80*/  BAR.ARV 0xc, 0x200 ;  /* 0x0308000000007b1d */ /* 0x002fec0000002000 */
.L_x_11838:
[----:B------:R-:W-:Y:S05]  /*6f90*/  BSYNC B0 ;  /* 0x0000000000007941 */ /* 0x000fea0003800000 */
.L_x_11837:
[----:B------:R-:W-:Y:S01]  /*6fa0*/  ULDC.64 UR4, c[0x0][0x990] ;  /* 0x0002640000047ab9 */ /* 0x000fe20000000a00 */
[----:B------:R-:W-:Y:S01]  /*6fb0*/  ULDC.64 UR6, c[0x0][0x998] ;  /* 0x0002660000067ab9 */ /* 0x000fe20000000a00 */
[----:B------:R-:W-:Y:S01]  /*6fc0*/  ISETP.NE.U32.AND P0, PT, RZ, UR4, PT ;  /* 0x00000004ff007c0c */ /* 0x000fe2000bf05070 */
[----:B---3--:R-:W3:Y:S01]  /*6fd0*/  LDL R14, [R1+0x2c] ;  /* 0x00002c00010e7983 */ /* 0x008ee20000100800 */
[----:B------:R-:W-:Y:S02]  /*6fe0*/  ISETP.NE.U32.AND P1, PT, RZ, UR6, PT ;  /* 0x00000006ff007c0c */ /* 0x000fe4000bf25070 */
[----:B------:R-:W-:Y:S01]  /*6ff0*/  ISETP.NE.AND.EX P0, PT, RZ, UR5, PT, P0 ;  /* 0x00000005ff007c0c */ /* 0x000fe2000bf05300 */
[----:B------:R-:W3:Y:S01]  /*7000*/  LDL R20, [R1+0x8] ;  /* 0x0000080001147983 */ /* 0x000ee20000100800 */
[----:B------:R-:W-:-:S11]  /*7010*/  ISETP.NE.AND.EX P1, PT, RZ, UR7, PT, P1 ;  /* 0x00000007ff007c0c */ /* 0x000fd6000bf25310 */
[----:B------:R-:W1:Y:S08]  /*7020*/  @P0 LDC.64 R6, c[0x0][0x9a8] ;  /* 0x00026a00ff060b82 */ /* 0x000e700000000a00 */
[----:B------:R-:W0:Y:S01]  /*7030*/  @P1 LDC.64 R8, c[0x0][0x9b8] ;  /* 0x00026e00ff081b82 */ /* 0x000e220000000a00 */
[----:B------:R-:W-:-:S07]  /*7040*/  @P0 SHF.R.S32.HI R3, RZ, 0x1f, R155 ;  /* 0x0000001fff030819 */ /* 0x000fce000001149b */
[----:B----4-:R-:W4:Y:S08]  /*7050*/  @P0 LDC.64 R10, c[0x0][0x9b0] ;  /* 0x00026c00ff0a0b82 */ /* 0x010f300000000a00 */
[----:B--2---:R-:W2:Y:S01]  /*7060*/  @P1 LDC.64 R12, c[0x0][0x9c0] ;  /* 0x00027000ff0c1b82 */ /* 0x004ea20000000a00 */
[-C--:B-1----:R-:W-:Y:S01]  /*7070*/  @P0 IMAD R0, R3, R6.reuse, RZ ;  /* 0x0000000603000224 */ /* 0x082fe200078e02ff */
[----:B0-----:R-:W-:Y:S01]  /*7080*/  @P1 SHF.R.S32.HI R5, RZ, 0x1f, R155 ;  /* 0x0000001fff051819 */ /* 0x001fe2000001149b */
[----:B------:R-:W-:-:S04]  /*7090*/  @P0 IMAD.WIDE.U32 R2, R155, R6, RZ ;  /* 0x000000069b020225 */ /* 0x000fc800078e00ff */
[----:B------:R-:W-:Y:S02]  /*70a0*/  @P0 IMAD R7, R155, R7, R0 ;  /* 0x000000079b070224 */ /* 0x000fe400078e0200 */
[-C--:B------:R-:W-:Y:S01]  /*70b0*/  @P1 IMAD R4, R5, R8.reuse, RZ ;  /* 0x0000000805041224 */ /* 0x080fe200078e02ff */
[--C-:B------:R-:W-:Y:S01]  /*70c0*/  @P0 SHF.R.S32.HI R15, RZ, 0x1f, R154.reuse ;  /* 0x0000001fff0f0819 */ /* 0x100fe2000001149a */
[----:B------:R-:W-:Y:S01]  /*70d0*/  @P0 IMAD.IADD R3, R3, 0x1, R7 ;  /* 0x0000000103030824 */ /* 0x000fe200078e0207 */
[----:B------:R-:W-:Y:S01]  /*70e0*/  @P1 SHF.R.S32.HI R7, RZ, 0x1f, R154 ;  /* 0x0000001fff071819 */ /* 0x000fe2000001149a */
[C---:B------:R-:W-:Y:S02]  /*70f0*/  @P1 IMAD R9, R155.reuse, R9, R4 ;  /* 0x000000099b091224 */ /* 0x040fe400078e0204 */
[----:B------:R-:W-:-:S04]  /*7100*/  @P1 IMAD.WIDE.U32 R4, R155, R8, RZ ;  /* 0x000000089b041225 */ /* 0x000fc800078e00ff */
[----:B----4-:R-:W-:Y:S02]  /*7110*/  @P0 IMAD R0, R15, R10, RZ ;  /* 0x0000000a0f000224 */ /* 0x010fe400078e02ff */
[----:B------:R-:W-:Y:S02]  /*7120*/  @P1 IMAD.IADD R5, R5, 0x1, R9 ;  /* 0x0000000105051824 */ /* 0x000fe400078e0209 */
[----:B--2---:R-:W-:Y:S02]  /*7130*/  @P1 IMAD R6, R7, R12, RZ ;  /* 0x0000000c07061224 */ /* 0x004fe400078e02ff */
        /* <DEDUP_REMOVED lines=10> */
[----:B------:R-:W-:Y:S01]  /*71e0*/  @P0 LEA.HI.X R5, R2, UR5, R5, 0x2, P2 ;  /* 0x0000000502050c11 */ /* 0x000fe200090f1405 */
[----:B------:R-:W-:Y:S01]  /*71f0*/  IMAD.MOV.U32 R0, RZ, RZ, 0x3f800000 ;  /* 0x3f800000ff007424 */ /* 0x000fe200078e00ff */
[----:B------:R-:W-:Y:S01]  /*7200*/  @P1 LEA.HI.X R9, R6, UR7, R3, 0x2, P3 ;  /* 0x0000000706091c11 */ /* 0x000fe200098f1403 */
[----:B------:R-:W0:Y:S02]  /*7210*/  LDC R2, c[0x0][0x448] ;  /* 0x00011200ff027b82 */ /* 0x000e240000000800 */
[----:B------:R1:W2:Y:S04]  /*7220*/  @P0 LDG.E R7, desc[UR42][R4.64] ;  /* 0x0000002a04070981 */ /* 0x0002a8000c1e1900 */
[----:B------:R-:W2:Y:S01]  /*7230*/  @P1 LDG.E R0, desc[UR42][R8.64] ;  /* 0x0000002a08001981 */ /* 0x000ea2000c1e1900 */
[----:B0-----:R-:W-:-:S02]  /*7240*/  ISETP.NE.AND P1, PT, R2, 0x1, PT ;  /* 0x000000010200780c */ /* 0x001fc40003f25270 */
[----:B------:R-:W0:Y:S11]  /*7250*/  LDC.64 R2, c[0x0][0x9e0] ;  /* 0x00027800ff027b82 */ /* 0x000e360000000a00 */
[----:B------:R-:W4:Y:S08]  /*7260*/  @P1 LDC R11, c[0x0][0x44c] ;  /* 0x00011300ff0b1b82 */ /* 0x000f300000000800 */
[----:B------:R-:W1:Y:S01]  /*7270*/  @P1 LDC R10, c[0x0][0x450] ;  /* 0x00011400ff0a1b82 */ /* 0x000e620000000800 */
[----:B0-----:R-:W-:Y:S01]  /*7280*/  ISETP.GE.AND P2, PT, R3, 0x1, PT ;  /* 0x000000010300780c */ /* 0x001fe20003f46270 */
[----:B---3--:R-:W-:-:S04]  /*7290*/  VIADD R6, R14, 0xbf ;  /* 0x000000bf0e067836 */ /* 0x008fc80000000000 */
[----:B----4-:R-:W-:Y:S01]  /*72a0*/  @P1 IMAD.HI.U32 R11, R6, R11, RZ ;  /* 0x0000000b060b1227 */ /* 0x010fe200078e00ff */
[----:B-1----:R-:W-:-:S04]  /*72b0*/  IADD3 R5, R20, 0x1, -R157 ;  /* 0x0000000114057810 */ /* 0x002fc80007ffe89d */
[----:B------:R-:W-:-:S05]  /*72c0*/  @P1 SHF.R.U32.HI R6, RZ, R10, R11 ;  /* 0x0000000aff061219 */ /* 0x000fca000001160b */
[----:B------:R-:W-:-:S04]  /*72d0*/  IMAD.IADD R5, R5, 0x1, R6 ;  /* 0x0000000105057824 */ /* 0x000fc800078e0206 */
[----:B------:R-:W-:Y:S02]  /*72e0*/  IMAD.IADD R4, R5, 0x1, R2 ;  /* 0x0000000105047824 */ /* 0x000fe400078e0202 */
[----:B--2---:R-:W-:-:S04]  /*72f0*/  FMUL.FTZ R0, R7, R0 ;  /* 0x0000000007007220 */ /* 0x004fc80000410000 */
        /* <DEDUP_REMOVED lines=13> */
.L_x_11841:
[----:B------:R-:W-:-:S13]  /*73d0*/  ISETP.NE.AND P0, PT, R3, 0x1, PT ;  /* 0x000000010300780c */ /* 0x000fda0003f05270 */
[----:B------:R-:W0:Y:S02]  /*73e0*/  @P0 LDC.64 R6, c[0x0][0x9e8] ;  /* 0x00027a00ff060b82 */ /* 0x000e240000000a00 */
[----:B0-----:R-:W-:-:S05]  /*73f0*/  @P0 IMAD.HI.U32 R6, R0, R6, RZ ;  /* 0x0000000600060227 */ /* 0x001fca00078e00ff */
[----:B------:R-:W-:-:S07]  /*7400*/  @P0 SHF.R.U32.HI R0, RZ, R7, R6 ;  /* 0x00000007ff000219 */ /* 0x000fce0000011606 */
.L_x_11842:
[----:B------:R-:W-:Y:S05]  /*7410*/  BSYNC B0 ;  /* 0x0000000000007941 */ /* 0x000fea0003800000 */
.L_x_11840:
[----:B------:R-:W-:-:S05]  /*7420*/  IMAD R5, R0, R3, R3 ;  /* 0x0000000300057224 */ /* 0x000fca00078e0203 */
[----:B------:R-:W-:-:S07]  /*7430*/  VIMNMX R4, R4, R5, PT ;  /* 0x0000000504047248 */ /* 0x000fce0003fe0100 */
.L_x_11839:
[----:B------:R-:W0:Y:S01]  /*7440*/  @P1 LDC R0, c[0x0][0x44c] ;  /* 0x00011300ff001b82 */ /* 0x000e220000000800 */
[----:B------:R-:W-:Y:S01]  /*7450*/  VIADD R4, R4, 0x7f ;  /* 0x0000007f04047836 */ /* 0x000fe20000000000 */
[----:B------:R-:W-:Y:S01]  /*7460*/  ULDC UR4, c[0x0][0x9dc] ;  /* 0x0002770000047ab9 */ /* 0x000fe20000000800 */
[----:B------:R-:W-:-:S03]  /*7470*/  IMAD.MOV.U32 R7, RZ, RZ, R14 ;  /* 0x000000ffff077224 */ /* 0x000fc600078e000e */
[----:B------:R-:W-:Y:S02]  /*7480*/  SHF.R.S32.HI R5, RZ, 0x1f, R4 ;  /* 0x0000001fff057819 */ /* 0x000fe40000011404 */
[----:B------:R-:W1:Y:S02]  /*7490*/  @P1 LDC R9, c[0x0][0x450] ;  /* 0x00011400ff091b82 */ /* 0x000e640000000800 */
[----:B------:R-:W-:Y:S01]  /*74a0*/  LEA.HI R5, R5, R4, RZ, 0x7 ;  /* 0x0000000405057211 */ /* 0x000fe200078f38ff */
[----:B0-----:R-:W-:-:S05]  /*74b0*/  @P1 IMAD.HI.U32 R0, R14, R0, RZ ;  /* 0x000000000e001227 */ /* 0x001fca00078e00ff */
[----:B-1----:R-:W-:Y:S02]  /*74c0*/  @P1 SHF.R.U32.HI R7, RZ, R9, R0 ;  /* 0x00000009ff071219 */ /* 0x002fe40000011600 */
[----:B------:R-:W-:-:S03]  /*74d0*/  SHF.R.S32.HI R0, RZ, 0x7, R5 ;  /* 0x00000007ff007819 */ /* 0x000fc60000011405 */
[----:B------:R-:W-:Y:S01]  /*74e0*/  IMAD.IADD R4, R88, 0x1, R7 ;  /* 0x0000000158047824 */ /* 0x000fe200078e0207 */
[----:B------:R-:W-:-:S03]  /*74f0*/  VIMNMX R89, R25, R0, PT ;  /* 0x0000000019597248 */ /* 0x000fc60003fe0100 */
        /* <DEDUP_REMOVED lines=12> */
.L_x_11845:
[----:B------:R-:W-:-:S13]  /*75c0*/  ISETP.NE.AND P0, PT, R3, 0x1, PT ;  /* 0x000000010300780c */ /* 0x000fda0003f05270 */
[----:B------:R-:W0:Y:S02]  /*75d0*/  @P0 LDC.64 R6, c[0x0][0x9e8] ;  /* 0x00027a00ff060b82 */ /* 0x000e240000000a00 */
[----:B0-----:R-:W-:-:S05]  /*75e0*/  @P0 IMAD.HI.U32 R6, R4, R6, RZ ;  /* 0x0000000604060227 */ /* 0x001fca00078e00ff */
[----:B------:R-:W-:-:S07]  /*75f0*/  @P0 SHF.R.U32.HI R4, RZ, R7, R6 ;  /* 0x00000007ff040219 */ /* 0x000fce0000011606 */
.L_x_11846:
[----:B------:R-:W-:Y:S05]  /*7600*/  BSYNC B0 ;  /* 0x0000000000007941 */ /* 0x000fea0003800000 */
.L_x_11844:
[----:B------:R-:W-:-:S05]  /*7610*/  IMAD R3, R4, R3, RZ ;  /* 0x0000000304037224 */ /* 0x000fca00078e02ff */
[----:B------:R-:W-:-:S07]  /*7620*/  VIMNMX R0, R0, R3, !PT ;  /* 0x0000000300007248 */ /* 0x000fce0007fe0100 */
.L_x_11843:
        /* <DEDUP_REMOVED lines=8> */
[----:B------:R-:W-:Y:S01]  /*76b0*/  SHF.R.S32.HI R3, RZ, 0x7, R3 ;  /* 0x00000007ff037819 */ /* 0x000fe20000011403 */
[----:B------:R-:W-:Y:S01]  /*76c0*/  IMAD.MOV.U32 R25, RZ, RZ, RZ ;  /* 0x000000ffff197224 */ /* 0x000fe200078e00ff */
[----:B------:R-:W-:Y:S02]  /*76d0*/  CS2R R12, SRZ ;  /* 0x00000000000c7805 */ /* 0x000fe4000001ff00 */
[----:B------:R-:W-:Y:S02]  /*76e0*/  CS2R R126, SRZ ;  /* 0x00000000007e7805 */ /* 0x000fe4000001ff00 */
[----:B------:R-:W-:-:S02]  /*76f0*/  VIMNMX R4, RZ, R3, !PT ;  /* 0x00000003ff047248 */ /* 0x000fc40007fe0100 */
[----:B------:R-:W-:Y:S02]  /*7700*/  CS2R R28, SRZ ;  /* 0x00000000001c7805 */ /* 0x000fe4000001ff00 */
[----:B------:R-:W-:Y:S02]  /*7710*/  CS2R R120, SRZ ;  /* 0x0000000000787805 */ /* 0x000fe4000001ff00 */
[----:B------:R-:W-:Y:S02]  /*7720*/  CS2R R10, SRZ ;  /* 0x00000000000a7805 */ /* 0x000fe4000001ff00 */
[----:B------:R-:W-:Y:S01]  /*7730*/  ISETP.GT.AND P1, PT, R89, R4, PT ;  /* 0x000000045900720c */ /* 0x000fe20003f24270 */
[----:B------:R0:W-:Y:S01]  /*7740*/  STL [R1+0x4c], R4 ;  /* 0x00004c0401007387 */ /* 0x0001e20000100800 */
        /* <DEDUP_REMOVED lines=13> */
[----:B0-----:R-:W-:Y:S01]  /*7820*/  CS2R R4, SRZ ;  /* 0x0000000000047805 */ /* 0x001fe2000001ff00 */
[----:B------:R-:W-:Y:S02]  /*7830*/  IMAD.MOV.U32 R93, RZ, RZ, RZ ;  /* 0x000000ffff5d7224 */ /* 0x000fe400078e00ff */
        /* <DEDUP_REMOVED lines=34> */
.L_x_11849:
[----:B------:R-:W-:Y:S05]  /*7a60*/  BSYNC B6 ;  /* 0x0000000000067941 */ /* 0x000fea0003800000 */
.L_x_11848:
        /* <DEDUP_REMOVED lines=13> */
.L_x_11853:
[----:B-1----:R1:W2:Y:S02]  /*7b40*/  SYNCS.PHASECHK.TRANS64.TRYWAIT P0, [R18+URZ+0x19c00], R3 ;  /* 0x019c0003120075a7 */ /* 0x0022a4000800017f */
[----:B--2---:R-:W-:Y:S05]  /*7b50*/  @!P0 NANOSLEEP.SYNCS 0x989680 ;  /* 0x009896800000895d */ /* 0x004fea0003900000 */
[----:B------:R-:W2:Y:S02]  /*7b60*/  @!P0 SYNCS.PHASECHK.TRANS64 P0, [R18+URZ+0x19c00], R3 ;  /* 0x019c0003120085a7 */ /* 0x000ea4000800007f */
[----:B--2---:R-:W-:Y:S05]  /*7b70*/  @!P0 BRA `(.L_x_11853) ;  /* 0xfffffffc00f08947 */ /* 0x004fea000383ffff */
.L_x_11852:
[----:B------:R-:W-:Y:S05]  /*7b80*/  BSYNC B0 ;  /* 0x0000000000007941 */ /* 0x000fea0003800000 */
.L_x_11851:
[----:B------:R-:W-:Y:S05]  /*7b90*/  BRA `(.L_x_11854) ;  /* 0x00000044007c7947 */ /* 0x000fea0003800000 */
.L_x_11850:
        /* <DEDUP_REMOVED lines=30> */
.L_x_11856:
[----:B------:R-:W-:Y:S05]  /*7d80*/  BSYNC B6 ;  /* 0x0000000000067941 */ /* 0x000fea0003800000 */
.L_x_11855:
[----:B------:R-:W0:Y:S01]  /*7d90*/  S2R R20, SR_TID.X ;  /* 0x0000000000147919 */ /* 0x000e220000002100 */
[----:B------:R-:W-:Y:S01]  /*7da0*/  ULDC.U8 UR4, c[0x0][0x410] ;  /* 0x0001040000047ab9 */ /* 0x000fe20000000000 */
[----:B------:R-:W2:Y:S01]  /*7db0*/  LDL R21, [R1+0x2c] ;  /* 0x00002c0001157983 */ /* 0x000ea20000100800 */
[----:B0-----:R-:W-:-:S03]  /*7dc0*/  VIADD R28, R20, 0xffffff80 ;  /* 0xffffff80141c7836 */ /* 0x001fc60000000000 */
[----:B------:R-:W3:Y:S01]  /*7dd0*/  LDL R20, [R1+0x50] ;  /* 0x0000500001147983 */ /* 0x000ee20000100800 */
[----:B------:R-:W-:Y:S02]  /*7de0*/  ISETP.NE.AND P0, PT, RZ, UR4, PT ;  /* 0x00000004ff007c0c */ /* 0x000fe4000bf05270 */
[----:B------:R-:W-:Y:S01]  /*7df0*/  LEA.HI R39, R28, R28, RZ, 0x1 ;  /* 0x0000001c1c277211 */ /* 0x000fe200078f08ff */
[----:B------:R-:W-:Y:S03]  /*7e00*/  BSSY B0, `(.L_x_11857) ;  /* 0x0000430000007945 */ /* 0x000fe60003800000 */
[----:B------:R-:W-:-:S05]  /*7e10*/  SHF.R.S32.HI R39, RZ, 0x1, R39 ;  /* 0x00000001ff277819 */ /* 0x000fca0000011427 */
[----:B--2---:R-:W-:Y:S02]  /*7e20*/  IMAD.IADD R10, R39, 0x1, R21 ;  /* 0x00000001270a7824 */ /* 0x004fe400078e0215 */
[----:B---3--:R-:W-:Y:S01]  /*7e30*/  IMAD.IADD R37, R18, 0x1, R20 ;  /* 0x0000000112257824 */ /* 0x008fe200078e0214 */
[----:B------:R-:W-:Y:S06]  /*7e40*/  @!P0 BRA `(.L_x_11858) ;  /* 0x0000001c003c8947 */ /* 0x000fec0003800000 */
[----:B------:R-:W0:Y:S01]  /*7e50*/  LDC R38, c[0x0][0x448] ;  /* 0x00011200ff267b82 */ /* 0x000e220000000800 */
[----:B------:R-:W-:Y:S01]  /*7e60*/  IMAD.MOV.U32 R5, RZ, RZ, R10 ;  /* 0x000000ffff057224 */ /* 0x000fe200078e000a */
        /* <DEDUP_REMOVED lines=19> */
[----:B------:R-:W-:Y:S01]  /*7fa0*/  IMAD R11, R5, UR7, R0 ;  /* 0x00000007050b7c24 */ /* 0x000fe2000f8e0200 */
[----:B------:R-:W-:Y:S01]  /*7fb0*/  IADD3 R3, P0, R6, UR4, RZ ;  /* 0x0000000406037c10 */ /* 0x000fe2000ff1e0ff */
[----:B------:R-:W-:Y:S01]  /*7fc0*/  UMOV UR4, 0xffffffff ;  /* 0xffffffff00047882 */ /* 0x000fe20000000000 */
[----:B------:R-:W-:Y:S02]  /*7fd0*/  IADD3 R5, P1, R8, UR8, RZ ;  /* 0x0000000808057c10 */ /* 0x000fe4000ff3e0ff */
[----:B------:R-:W-:Y:S02]  /*7fe0*/  IADD3.X R13, R7, UR5, R13, P0, !PT ;  /* 0x00000005070d7c10 */ /* 0x000fe400087fe40d */
[----:B------:R-:W-:Y:S01]  /*7ff0*/  IADD3.X R4, R9, UR9, R11, P1, !PT ;  /* 0x0000000909047c10 */ /* 0x000fe20008ffe40b */
[----:B------:R-:W-:Y:S08]  /*8000*/  BRA.DIV UR4, `(.L_x_11859) ;  /* 0x000001a204707947 */ /* 0x000ff0000b800000 */
[----:B------:R0:W1:Y:S04]  /*8010*/  SHFL.IDX PT, R0, R13, RZ, 0x1e1f ;  /* 0x001e1fff0d007589 */ /* 0x00006800000e0000 */
[----:B------:R-:W2:Y:S04]  /*8020*/  SHFL.IDX PT, R3, R3, RZ, 0x1e1f ;  /* 0x001e1fff03037589 */ /* 0x000ea800000e0000 */
[----:B------:R-:W3:Y:S04]  /*8030*/  SHFL.IDX PT, R4, R4, RZ, 0x1e1f ;  /* 0x001e1fff04047589 */ /* 0x000ee800000e0000 */
[----:B------:R0:W4:Y:S02]  /*8040*/  SHFL.IDX PT, R14, R5, RZ, 0x1e1f ;  /* 0x001e1fff050e7589 */ /* 0x00012400000e0000 */
.L_x_12156:
[----:B------:R-:W5:Y:S01]  /*8050*/  LDL R6, [R1+0x60] ;  /* 0x0000600001067983 */ /* 0x000f620000100800 */
[----:B------:R-:W-:Y:S01]  /*8060*/  IMAD R38, R157, R38, RZ ;  /* 0x000000269d267224 */ /* 0x000fe200078e02ff */
[----:B------:R-:W-:Y:S01]  /*8070*/  BSSY B1, `(.L_x_11860) ;  /* 0x000002f000017945 */ /* 0x000fe20003800000 */
[----:B------:R-:W-:Y:S02]  /*8080*/  CS2R R8, SRZ ;  /* 0x0000000000087805 */ /* 0x000fe4000001ff00 */
[----:B0-----:R-:W-:Y:S02]  /*8090*/  CS2R R12, SRZ ;  /* 0x00000000000c7805 */ /* 0x001fe4000001ff00 */
[----:B------:R-:W-:Y:S02]  /*80a0*/  CS2R R24, SRZ ;  /* 0x0000000000187805 */ /* 0x000fe4000001ff00 */
[----:B------:R-:W-:Y:S02]  /*80b0*/  ISETP.GE.AND P0, PT, R10, R38, PT ;  /* 0x000000260a00720c */ /* 0x000fe40003f06270 */
[----:B------:R-:W-:-:S02]  /*80c0*/  CS2R R10, SRZ ;  /* 0x00000000000a7805 */ /* 0x000fc4000001ff00 */
[----:B------:R-:W-:Y:S02]  /*80d0*/  CS2R R20, SRZ ;  /* 0x0000000000147805 */ /* 0x000fe4000001ff00 */
[----:B------:R-:W-:Y:S02]  /*80e0*/  CS2R R26, SRZ ;  /* 0x00000000001a7805 */ /* 0x000fe4000001ff00 */
[----:B-----5:R-:W-:-:S04]  /*80f0*/  LEA.HI R5, R6, R6, RZ, 0x1 ;  /* 0x0000000606057211 */ /* 0x020fc800078f08ff */
[----:B------:R-:W-:-:S05]  /*8100*/  LOP3.LUT R5, R5, 0xfffffffe, RZ, 0xc0, !PT ;  /* 0xfffffffe05057812 */ /* 0x000fca00078ec0ff */
[----:B------:R-:W-:-:S05]  /*8110*/  IMAD.IADD R5, R6, 0x1, -R5 ;  /* 0x0000000106057824 */ /* 0x000fca00078e0a05 */
[----:B------:R-:W-:Y:S01]  /*8120*/  SHF.L.U32 R5, R5, 0x1f, RZ ;  /* 0x0000001f05057819 */ /* 0x000fe200000006ff */
[----:B------:R-:W-:Y:S06]  /*8130*/  @P0 BRA `(.L_x_11861) ;  /* 0x0000000000880947 */ /* 0x000fec0003800000 */
[----:B------:R-:W2:Y:S01]  /*8140*/  LDL.64 R28, [R1+0x20] ;  /* 0x00002000011c7983 */ /* 0x000ea20000100a00 */
        /* <DEDUP_REMOVED lines=10> */
[----:B--2---:R-:W-:Y:S02]  /*81f0*/  ISETP.GE.AND P5, PT, R28, UR4, PT ;  /* 0x000000041c007c0c */ /* 0x004fe4000bfa6270 */
[----:B---3--:R-:W-:-:S02]  /*8200*/  ISETP.GE.AND P1, PT, R32, UR4, PT ;  /* 0x0000000420007c0c */ /* 0x008fc4000bf26270 */
[----:B----4-:R-:W-:-:S09]  /*8210*/  ISETP.GE.AND P0, PT, R15, UR4, PT ;  /* 0x000000040f007c0c */ /* 0x010fd2000bf06270 */
[----:B------:R-:W-:Y:S02]  /*8220*/  @!P5 SHF.R.S32.HI R9, RZ, 0x1f, R28 ;  /* 0x0000001fff09d819 */ /* 0x000fe4000001141c */
[CC--:B------:R-:W-:Y:S02]  /*8230*/  @!P5 IADD3 R6, P2, R28.reuse, R3.reuse, RZ ;  /* 0x000000031c06d210 */ /* 0x0c0fe40007f5e0ff */
[-C--:B------:R-:W-:Y:S02]  /*8240*/  @!P5 IADD3 R28, P3, R28, R14.reuse, RZ ;  /* 0x0000000e1c1cd210 */ /* 0x080fe40007f7e0ff */
[-C--:B------:R-:W-:Y:S01]  /*8250*/  @!P1 IADD3 R30, P4, R32, R3.reuse, RZ ;  /* 0x00000003201e9210 */ /* 0x080fe20007f9e0ff */
[--C-:B-1----:R-:W-:Y:S01]  /*8260*/  @!P5 IMAD.X R7, R0, 0x1, R9.reuse, P2 ;  /* 0x000000010007d824 */ /* 0x102fe200010e0609 */
[-C--:B------:R-:W-:Y:S01]  /*8270*/  @!P1 IADD3 R32, P2, R32, R14.reuse, RZ ;  /* 0x0000000e20209210 */ /* 0x080fe20007f5e0ff */
[----:B------:R-:W-:Y:S01]  /*8280*/  @!P5 IMAD.X R29, R4, 0x1, R9, P3 ;  /* 0x00000001041dd824 */ /* 0x000fe200018e0609 */
[C---:B------:R-:W-:Y:S01]  /*8290*/  @!P0 IADD3 R34, P3, R15.reuse, R3, RZ ;  /* 0x000000030f228210 */ /* 0x040fe20007f7e0ff */
[----:B------:R-:W-:Y:S01]  /*82a0*/  @!P1 IMAD.X R31, R0, 0x1, R41, P4 ;  /* 0x00000001001f9824 */ /* 0x000fe200020e0629 */
[----:B------:R-:W-:-:S02]  /*82b0*/  @!P0 IADD3 R14, P4, R15, R14, RZ ;  /* 0x0000000e0f0e8210 */ /* 0x000fc40007f9e0ff */
[----:B------:R-:W-:Y:S01]  /*82c0*/  CS2R R8, SRZ ;  /* 0x0000000000087805 */ /* 0x000fe2000001ff00 */
[----:B------:R-:W-:Y:S01]  /*82d0*/  @!P1 IMAD.X R33, R4, 0x1, R41, P2 ;  /* 0x0000000104219824 */ /* 0x000fe200010e0629 */
[----:B------:R0:W5:Y:S01]  /*82e0*/  @!P5 LD.E.64 R24, desc[UR42][R6.64] ;  /* 0x0000002a0618d980 */ /* 0x000162000c101b00 */
[--C-:B------:R-:W-:Y:S02]  /*82f0*/  @!P0 IMAD.X R35, R0, 0x1, R40.reuse, P3 ;  /* 0x0000000100238824 */ /* 0x100fe400018e0628 */
[----:B------:R-:W-:Y:S01]  /*8300*/  @!P0 IMAD.X R15, R4, 0x1, R40, P4 ;  /* 0x00000001040f8824 */ /* 0x000fe200020e0628 */
[----:B------:R0:W5:Y:S04]  /*8310*/  @!P5 LD.E.64 R26, desc[UR42][R28.64] ;  /* 0x0000002a1c1ad980 */ /* 0x000168000c101b00 */
[----:B------:R0:W5:Y:S04]  /*8320*/  @!P1 LD.E.64 R12, desc[UR42][R30.64] ;  /* 0x0000002a1e0c9980 */ /* 0x000168000c101b00 */
[----:B------:R0:W5:Y:S04]  /*8330*/  @!P1 LD.E.64 R20, desc[UR42][R32.64] ;  /* 0x0000002a20149980 */ /* 0x000168000c101b00 */
[----:B------:R0:W5:Y:S04]  /*8340*/  @!P0 LD.E.64 R8, desc[UR42][R34.64] ;  /* 0x0000002a22088980 */ /* 0x000168000c101b00 */
[----:B------:R0:W5:Y:S02]  /*8350*/  @!P0 LD.E.64 R10, desc[UR42][R14.64] ;  /* 0x0000002a0e0a8980 */ /* 0x000164000c101b00 */
.L_x_11861:
[----:B------:R-:W-:Y:S05]  /*8360*/  BSYNC B1 ;  /* 0x0000000000017941 */ /* 0x000fea0003800000 */
.L_x_11860:
[----:B------:R-:W1:Y:S01]  /*8370*/  SYNCS.PHASECHK.TRANS64.TRYWAIT P0, [R18+URZ+0x19c00], R5 ;  /* 0x019c0005120075a7 */ /* 0x000e62000800017f */
[----:B------:R-:W-:Y:S01]  /*8380*/  IMAD R153, R153, -0xc0, R38 ;  /* 0xffffff4099997824 */ /* 0x000fe200078e0226 */
[----:B------:R-:W-:Y:S04]  /*8390*/  BSSY B1, `(.L_x_11862) ;  /* 0x0000004000017945 */ /* 0x000fe80003800000 */
[----:B------:R-:W-:-:S04]  /*83a0*/  VIMNMX R153, R153, 0xc0, PT ;  /* 0x000000c099997848 */ /* 0x000fc80003fe0100 */
[----:B------:R-:W-:Y:S01]  /*83b0*/  ISETP.GE.AND P1, PT, R39, R153, PT ;  /* 0x000000992700720c */ /* 0x000fe20003f26270 */
[----:B-1----:R-:W-:-:S12]  /*83c0*/  @!P0 BRA `(.L_x_11863) ;  /* 0x0000019c00ec8947 */ /* 0x002fd80003800000 */
.L_x_12157:
[----:B------:R-:W-:Y:S05]  /*83d0*/  BSYNC B1 ;  /* 0x0000000000017941 */ /* 0x000fea0003800000 */
.L_x_11862:
[----:B------:R-:W-:Y:S05]  /*83e0*/  @P1 BRA `(.L_x_11864) ;  /* 0x0000003c00441947 */ /* 0x000fea0003800000 */
[----:B0-----:R-:W4:Y:S01]  /*83f0*/  LDL.64 R6, [R1+0x20] ;  /* 0x0000200001067983 */ /* 0x001f220000100a00 */
[----:B------:R-:W4:Y:S03]  /*8400*/  LDC R0, c[0x0][0x3f4] ;  /* 0x0000fd00ff007b82 */ /* 0x000f260000000800 */
[----:B---3--:R-:W3:Y:S04]  /*8410*/  LDL R4, [R1+0x3c] ;  /* 0x00003c0001047983 */ /* 0x008ee80000100800 */
[----:B--2---:R-:W2:Y:S01]  /*8420*/  LDL R3, [R1+0x40] ;  /* 0x0000400001037983 */ /* 0x004ea20000100800 */
[----:B------:R-:W-:Y:S01]  /*8430*/  BSSY B1, `(.L_x_11865) ;  /* 0x000007b000017945 */ /* 0x000fe20003800000 */
[----:B----4-:R-:W-:-:S02]  /*8440*/  ISETP.GE.AND P0, PT, R6, R0, PT ;  /* 0x000000000600720c */ /* 0x010fc40003f06270 */
[-C--:B---3--:R-:W-:Y:S02]  /*8450*/  ISETP.GE.AND P1, PT, R4, R0.reuse, PT ;  /* 0x000000000400720c */ /* 0x088fe40003f26270 */
[----:B--2---:R-:W-:-:S09]  /*8460*/  ISETP.GE.AND P2, PT, R3, R0, PT ;  /* 0x000000000300720c */ /* 0x004fd20003f46270 */
[----:B------:R-:W-:Y:S05]  /*8470*/  @P0 BRA `(.L_x_11866) ;  /* 0x0000000400d80947 */ /* 0x000fea0003800000 */
[----:B-1----:R-:W0:Y:S01]  /*8480*/  LDS.128 R4, [R37+0xf000] ;  /* 0x00f0000025047984 */ /* 0x002e220000000c00 */
        /* <DEDUP_REMOVED lines=9> */
[----:B------:R-:W-:Y:S02]  /*8520*/  LOP3.LUT R0, R24, 0xff, RZ, 0xc0, !PT ;  /* 0x000000ff18007812 */ /* 0x000fe400078ec0ff */
[----:B------:R-:W-:Y:S02]  /*8530*/  LOP3.LUT R3, R3, 0xff, RZ, 0xc0, !PT ;  /* 0x000000ff03037812 */ /* 0x000fe400078ec0ff */
[----:B------:R-:W-:-:S02]  /*8540*/  SHF.R.U32.HI R32, RZ, 0x10, R25 ;  /* 0x00000010ff207819 */ /* 0x000fc40000011619 */
[----:B------:R-:W-:Y:S02]  /*8550*/  SHF.R.U32.HI R15, RZ, 0x8, R26 ;  /* 0x00000008ff0f7819 */ /* 0x000fe4000001161a */
[----:B------:R-:W-:Y:S01]  /*8560*/  PRMT R28, R31, 0x7604, R28 ;  /* 0x000076041f1c7816 */ /* 0x000fe2000000001c */
[----:B------:R-:W-:Y:S01]  /*8570*/  IMAD.U32 R31, R30, 0x10000, RZ ;  /* 0x000100001e1f7824 */ /* 0x000fe200078e00ff */
[----:B------:R-:W-:Y:S02]  /*8580*/  PRMT R3, R3, 0x7604, R0 ;  /* 0x0000760403037816 */ /* 0x000fe40000000000 */
[----:B------:R-:W-:Y:S01]  /*8590*/  LOP3.LUT R29, R15, 0xff, RZ, 0xc0, !PT ;  /* 0x000000ff0f1d7812 */ /* 0x000fe200078ec0ff */
[----:B------:R-:W-:Y:S01]  /*85a0*/  IMAD.U32 R15, R32, 0x10000, RZ ;  /* 0x00010000200f7824 */ /* 0x000fe200078e00ff */
[----:B------:R-:W-:Y:S02]  /*85b0*/  LOP3.LUT R0, R26, 0xff, RZ, 0xc0, !PT ;  /* 0x000000ff1a007812 */ /* 0x000fe400078ec0ff */
[----:B------:R-:W-:-:S02]  /*85c0*/  LOP3.LUT R31, R28, 0xff0000, R31, 0xf8, !PT ;  /* 0x00ff00001c1f7812 */ /* 0x000fc400078ef81f */
[----:B------:R-:W-:Y:S02]  /*85d0*/  PRMT R29, R29, 0x7604, R0 ;  /* 0x000076041d1d7816 */ /* 0x000fe40000000000 */
[----:B------:R-:W-:Y:S02]  /*85e0*/  LOP3.LUT R15, R14, 0xff0000, R15, 0xf8, !PT ;  /* 0x00ff00000e0f7812 */ /* 0x000fe400078ef80f */
[--C-:B------:R-:W-:Y:S02]  /*85f0*/  LOP3.LUT R29, R29, 0xff0000, R26.reuse, 0xf8, !PT ;  /* 0x00ff00001d1d7812 */ /* 0x100fe400078ef81a */
[----:B------:R-:W-:Y:S02]  /*8600*/  LOP3.LUT R31, R31, 0xff000000, R27, 0xf8, !PT ;  /* 0xff0000001f1f7812 */ /* 0x000fe400078ef81b */
[----:B------:R-:W-:Y:S02]  /*8610*/  LOP3.LUT R27, R15, 0xff000000, R25, 0xf8, !PT ;  /* 0xff0000000f1b7812 */ /* 0x000fe400078ef819 */
[----:B------:R-:W-:-:S02]  /*8620*/  LOP3.LUT R30, R29, 0xff000000, R26, 0xf8, !PT ;  /* 0xff0000001d1e7812 */ /* 0x000fc400078ef81a */
[--C-:B------:R-:W-:Y:S02]  /*8630*/  LOP3.LUT R3, R3, 0xff0000, R24.reuse, 0xf8, !PT ;  /* 0x00ff000003037812 */ /* 0x100fe400078ef818 */
[-C--:B0-----:R-:W-:Y:S02]  /*8640*/  F2FP.F16.E4M3.UNPACK_B R0, R6.reuse.H1 ;  /* 0x00000006ff00723e */ /* 0x081fe400030006ff */
[----:B------:R-:W-:Y:S02]  /*8650*/  F2FP.F16.E4M3.UNPACK_B R32, R31 ;  /* 0x0000001fff20723e */ /* 0x000fe400020006ff */
[----:B------:R-:W-:Y:S01]  /*8660*/  F2FP.F16.E4M3.UNPACK_B R26, R27 ;  /* 0x0000001bff1a723e */ /* 0x000fe200020006ff */
[----:B------:R-:W-:Y:S01]  /*8670*/  HADD2.F32 R15, -RZ, R0.H1_H1 ;  /* 0x30000000ff0f7230 */ /* 0x000fe20000004100 */
        /* <DEDUP_REMOVED lines=8> */
[----:B------:R-:W-:Y:S01]  /*8700*/  F2FP.F16.E4M3.UNPACK_B R6, R5 ;  /* 0x00000005ff06723e */ /* 0x000fe200020006ff */
        /* <DEDUP_REMOVED lines=16> */
[----:B------:R-:W-:Y:S01]  /*8810*/  FFMA.FTZ R34, R3, R32, R29 ;  /* 0x0000002003227223 */ /* 0x000fe2000001001d */
        /* <DEDUP_REMOVED lines=30> */
[----:B------:R-:W-:Y:S01]  /*8a00*/  FMUL.FTZ R3, R3, R14 ;  /* 0x0000000e03037220 */ /* 0x000fe20000410000 */
        /* <DEDUP_REMOVED lines=29> */
.L_x_11866:
[----:B------:R-:W-:Y:S05]  /*8be0*/  BSYNC B1 ;  /* 0x0000000000017941 */ /* 0x000fea0003800000 */
.L_x_11865:
[----:B------:R-:W-:Y:S04]  /*8bf0*/  BSSY B1, `(.L_x_11867) ;  /* 0x000007c000017945 */ /* 0x000fe80003800000 */
[----:B------:R-:W-:Y:S05]  /*8c00*/  @P1 BRA `(.L_x_11868) ;  /* 0x0000000400e81947 */ /* 0x000fea0003800000 */
[----:B01----:R-:W0:Y:S01]  /*8c10*/  LDS.128 R4, [R37+0x10800] ;  /* 0x0108000025047984 */ /* 0x003e220000000c00 */
        /* <DEDUP_REMOVED lines=121> */
.L_x_11868:
[----:B------:R-:W-:Y:S05]  /*93b0*/  BSYNC B1 ;  /* 0x0000000000017941 */ /* 0x000fea0003800000 */
.L_x_11867:
[----:B------:R-:W-:Y:S05]  /*93c0*/  @P2 BRA `(.L_x_11864) ;  /* 0x0000002c004c2947 */ /* 0x000fea0003800000 */
[----:B012---:R-:W0:Y:S01]  /*93d0*/  LDS.128 R4, [R37+0x12000] ;  /* 0x0120000025047984 */ /* 0x007e220000000c00 */
        /* <DEDUP_REMOVED lines=18> */
[----:B------:R-:W-:Y:S02]  /*9500*/  PRMT R3, R3, 0x7604, R0 ;  /* 0x0000760403037816 */ /* 0x000fe40000000000 */
[----:B------:R-:W-:Y:S02]  /*9510*/  LOP3.LUT R0, R10, 0xff, RZ, 0xc0, !PT ;  /* 0x000000ff0a007812 */ /* 0x000fe400078ec0ff */
[----:B------:R-:W-:Y:S02]  /*9520*/  LOP3.LUT R21, R14, 0xff0000, R21, 0xf8, !PT ;  /* 0x00ff00000e157812 */ /* 0x000fe400078ef815 */
[----:B------:R-:W-:-:S02]  /*9530*/  PRMT R15, R15, 0x7604, R0 ;  /* 0x000076040f0f7816 */ /* 0x000fc40000000000 */
[----:B------:R-:W-:Y:S02]  /*9540*/  LOP3.LUT R21, R21, 0xff000000, R11, 0xf8, !PT ;  /* 0xff00000015157812 */ /* 0x000fe400078ef80b */
[----:B------:R-:W-:Y:S02]  /*9550*/  LOP3.LUT R13, R13, 0xff000000, R9, 0xf8, !PT ;  /* 0xff0000000d0d7812 */ /* 0x000fe400078ef809 */
[----:B------:R-:W-:Y:S02]  /*9560*/  LOP3.LUT R3, R3, 0xff0000, R8, 0xf8, !PT ;  /* 0x00ff000003037812 */ /* 0x000fe400078ef808 */
[----:B0-----:R-:W-:Y:S02]  /*9570*/  F2FP.F16.E4M3.UNPACK_B R0, R6.H1 ;  /* 0x00000006ff00723e */ /* 0x001fe400030006ff */
[----:B------:R-:W-:Y:S02]  /*9580*/  LOP3.LUT R15, R15, 0xff0000, R10, 0xf8, !PT ;  /* 0x00ff00000f0f7812 */ /* 0x000fe400078ef80a */
[----:B------:R-:W-:Y:S01]  /*9590*/  F2FP.F16.E4M3.UNPACK_B R24, R21 ;  /* 0x00000015ff18723e */ /* 0x000fe200020006ff */
[----:B------:R-:W-:Y:S01]  /*95a0*/  HADD2.F32 R9, -RZ, R0.H1_H1 ;  /* 0x30000000ff097230 */ /* 0x000fe20000004100 */
[----:B------:R-:W-:-:S02]  /*95b0*/  F2FP.F16.E4M3.UNPACK_B R14, R13 ;  /* 0x0000000dff0e723e */ /* 0x000fc400020006ff */
        /* <DEDUP_REMOVED lines=88> */
.L_x_11858:
        /* <DEDUP_REMOVED lines=32> */
.L_x_12163:
[----:B------:R-:W5:Y:S01]  /*9d40*/  LDL R13, [R1+0x60] ;  /* 0x00006000010d7983 */ /* 0x000f620000100800 */
        /* <DEDUP_REMOVED lines=27> */
[----:B------:R-:W-:Y:S02]  /*9f00*/  CS2R R10, SRZ ;  /* 0x00000000000a7805 */ /* 0x000fe4000001ff00 */
[----:B------:R-:W-:Y:S02]  /*9f10*/  @!P4 SHF.R.S32.HI R5, RZ, 0x1f, R16 ;  /* 0x0000001fff05c819 */ /* 0x000fe40000011410 */
[----:B--2---:R-:W-:-:S02]  /*9f20*/  @!P4 IADD3 R28, P0, R16, R3, RZ ;  /* 0x00000003101cc210 */ /* 0x004fc40007f1e0ff */
[----:B----4-:R-:W-:-:S05]  /*9f30*/  @!P4 IADD3 R30, P1, R16, R21, RZ ;  /* 0x00000015101ec210 */ /* 0x010fca0007f3e0ff */
[--C-:B---3--:R-:W-:Y:S02]  /*9f40*/  @!P4 IMAD.X R31, R20, 0x1, R5.reuse, P1 ;  /* 0x00000001141fc824 */ /* 0x108fe400008e0605 */
[----:B------:R-:W-:Y:S02]  /*9f50*/  @!P5 IMAD.SHL.U32 R4, R29, 0x10, RZ ;  /* 0x000000101d04d824 */ /* 0x000fe400078e00ff */
[----:B-1----:R-:W-:-:S03]  /*9f60*/  @!P4 IMAD.X R29, R0, 0x1, R5, P0 ;  /* 0x00000001001dc824 */ /* 0x002fc600000e0605 */
[C---:B------:R-:W-:Y:S02]  /*9f70*/  @!P5 IADD3 R32, P2, R4.reuse, R3, RZ ;  /* 0x000000030420d210 */ /* 0x040fe40007f5e0ff */
[----:B------:R-:W-:Y:S01]  /*9f80*/  @!P5 IADD3 R34, P3, R4, R21, RZ ;  /* 0x000000150422d210 */ /* 0x000fe20007f7e0ff */
[----:B------:R0:W5:Y:S01]  /*9f90*/  @!P4 LD.E.128 R12, desc[UR42][R28.64] ;  /* 0x0000002a1c0cc980 */ /* 0x000162000c101d00 */
[----:B------:R-:W-:Y:S02]  /*9fa0*/  @!P5 SHF.R.S32.HI R3, RZ, 0x1f, R4 ;  /* 0x0000001fff03d819 */ /* 0x000fe40000011404 */
[----:B------:R-:W-:-:S03]  /*9fb0*/  CS2R R4, SRZ ;  /* 0x0000000000047805 */ /* 0x000fc6000001ff00 */
[--C-:B------:R-:W-:Y:S02]  /*9fc0*/  @!P5 IMAD.X R33, R0, 0x1, R3.reuse, P2 ;  /* 0x000000010021d824 */ /* 0x100fe400010e0603 */
[----:B------:R-:W-:Y:S01]  /*9fd0*/  @!P5 IMAD.X R35, R20, 0x1, R3, P3 ;  /* 0x000000011423d824 */ /* 0x000fe200018e0603 */
[----:B------:R0:W5:Y:S04]  /*9fe0*/  @!P4 LD.E.128 R4, desc[UR42][R30.64] ;  /* 0x0000002a1e04c980 */ /* 0x000168000c101d00 */
[----:B------:R0:W5:Y:S04]  /*9ff0*/  @!P5 LD.E.128 R24, desc[UR42][R32.64] ;  /* 0x0000002a2018d980 */ /* 0x000168000c101d00 */
[----:B------:R0:W5:Y:S02]  /*a000*/  @!P5 LD.E.128 R8, desc[UR42][R34.64] ;  /* 0x0000002a2208d980 */ /* 0x000164000c101d00 */
.L_x_11871:
[----:B------:R-:W-:Y:S05]  /*a010*/  BSYNC B1 ;  /* 0x0000000000017941 */ /* 0x000fea0003800000 */
.L_x_11870:
[----:B-1----:R-:W1:Y:S01]  /*a020*/  S2R R0, SR_TID.X ;  /* 0x0000000000007919 */ /* 0x002e620000002100 */
[----:B------:R-:W2:Y:S01]  /*a030*/  SYNCS.PHASECHK.TRANS64.TRYWAIT P0, [R18+URZ+0x19c00], R39 ;  /* 0x019c0027120075a7 */ /* 0x000ea2000800017f */
[----:B------:R-:W-:Y:S01]  /*a040*/  IMAD R153, R153, -0xc0, R38 ;  /* 0xffffff4099997824 */ /* 0x000fe200078e0226 */
[----:B------:R-:W-:Y:S04]  /*a050*/  BSSY B1, `(.L_x_11872) ;  /* 0x0000007000017945 */ /* 0x000fe80003800000 */
[----:B------:R-:W-:Y:S01]  /*a060*/  VIMNMX R153, R153, 0xc0, PT ;  /* 0x000000c099997848 */ /* 0x000fe20003fe0100 */
[----:B-1----:R-:W-:-:S05]  /*a070*/  VIADD R0, R0, 0xffffff80 ;  /* 0xffffff8000007836 */ /* 0x002fca0000000000 */
[----:B------:R-:W-:-:S04]  /*a080*/  LEA.HI R0, R0, R0, RZ, 0x1 ;  /* 0x0000000000007211 */ /* 0x000fc800078f08ff */
[----:B------:R-:W-:-:S04]  /*a090*/  SHF.R.S32.HI R0, RZ, 0x1, R0 ;  /* 0x00000001ff007819 */ /* 0x000fc80000011400 */
[----:B------:R-:W-:Y:S01]  /*a0a0*/  ISETP.GE.AND P1, PT, R0, R153, PT ;  /* 0x000000990000720c */ /* 0x000fe20003f26270 */
[----:B--2---:R-:W-:-:S12]  /*a0b0*/  @!P0 BRA `(.L_x_11873) ;  /* 0x0000018400348947 */ /* 0x004fd80003800000 */
.L_x_12164:
[----:B------:R-:W-:Y:S05]  /*a0c0*/  BSYNC B1 ;  /* 0x0000000000017941 */ /* 0x000fea0003800000 */
.L_x_11872:
[----:B------:R-:W-:Y:S05]  /*a0d0*/  @P1 BRA `(.L_x_11864) ;  /* 0x0000002000081947 */ /* 0x000fea0003800000 */
[----:B------:R2:W5:Y:S01]  /*a0e0*/  LDL R62, [R1+0x30] ;  /* 0x00003000013e7983 */ /* 0x0005620000100800 */
[----:B------:R-:W0:Y:S03]  /*a0f0*/  LDC R3, c[0x0][0x3f4] ;  /* 0x0000fd00ff037b82 */ /* 0x000e260000000800 */
[----:B------:R2:W5:Y:S04]  /*a100*/  LDL R61, [R1+0x44] ;  /* 0x00004400013d7983 */ /* 0x0005680000100800 */
[----:B------:R2:W5:Y:S01]  /*a110*/  LDL R60, [R1+0x78] ;  /* 0x00007800013c7983 */ /* 0x0005620000100800 */
[C---:B------:R-:W-:Y:S01]  /*a120*/  VIADD R0, R16.reuse, 0x20 ;  /* 0x0000002010007836 */ /* 0x040fe20000000000 */
[----:B------:R-:W-:Y:S01]  /*a130*/  BSSY B1, `(.L_x_11874) ;  /* 0x00000fd000017945 */ /* 0x000fe20003800000 */
[----:B0-----:R-:W-:-:S03]  /*a140*/  ISETP.GE.AND P0, PT, R16, R3, PT ;  /* 0x000000031000720c */ /* 0x001fc60003f06270 */
[----:B------:R-:W-:-:S10]  /*a150*/  ISETP.GE.AND P1, PT, R0, R3, PT ;  /* 0x000000030000720c */ /* 0x000fd40003f26270 */
[----:B--2---:R-:W-:Y:S05]  /*a160*/  @P0 BRA `(.L_x_11875) ;  /* 0x0000000c00e40947 */ /* 0x004fea0003800000 */
[----:B----4-:R-:W0:Y:S01]  /*a170*/  S2R R21, SR_TID.X ;  /* 0x0000000000157919 */ /* 0x010e220000002100 */
[----:B---3-5:R-:W-:Y:S02]  /*a180*/  SHF.R.U32.HI R20, RZ, 0x8, R12 ;  /* 0x00000008ff147819 */ /* 0x028fe4000001160c */
[----:B------:R-:W-:Y:S02]  /*a190*/  LOP3.LUT R0, R12, 0xff, RZ, 0xc0, !PT ;  /* 0x000000ff0c007812 */ /* 0x000fe400078ec0ff */
[----:B------:R-:W-:Y:S02]  /*a1a0*/  SHF.R.U32.HI R30, RZ, 0x8, R14 ;  /* 0x00000008ff1e7819 */ /* 0x000fe4000001160e */
[----:B------:R-:W-:Y:S02]  /*a1b0*/  SHF.R.U32.HI R29, RZ, 0x8, R13 ;  /* 0x00000008ff1d7819 */ /* 0x000fe4000001160d */
[----:B------:R-:W-:Y:S02]  /*a1c0*/  LOP3.LUT R28, R13, 0xff, RZ, 0xc0, !PT ;  /* 0x000000ff0d1c7812 */ /* 0x000fe400078ec0ff */
[----:B------:R-:W-:-:S02]  /*a1d0*/  LOP3.LUT R29, R29, 0xff, RZ, 0xc0, !PT ;  /* 0x000000ff1d1d7812 */ /* 0x000fc400078ec0ff */
[----:B------:R-:W-:Y:S02]  /*a1e0*/  SHF.R.U32.HI R47, RZ, 0x8, R7 ;  /* 0x00000008ff2f7819 */ /* 0x000fe40000011607 */
[----:B------:R-:W-:Y:S02]  /*a1f0*/  PRMT R38, R29, 0x7604, R28 ;  /* 0x000076041d267816 */ /* 0x000fe4000000001c */
[----:B------:R-:W-:Y:S02]  /*a200*/  SHF.R.U32.HI R29, RZ, 0x8, R15 ;  /* 0x00000008ff1d7819 */ /* 0x000fe4000001160f */
[----:B------:R-:W-:Y:S02]  /*a210*/  LOP3.LUT R28, R15, 0xff, RZ, 0xc0, !PT ;  /* 0x000000ff0f1c7812 */ /* 0x000fe400078ec0ff */
[----:B------:R-:W-:Y:S02]  /*a220*/  LOP3.LUT R29, R29, 0xff, RZ, 0xc0, !PT ;  /* 0x000000ff1d1d7812 */ /* 0x000fe400078ec0ff */
[----:B------:R-:W-:-:S02]  /*a230*/  SHF.R.U32.HI R40, RZ, 0x8, R5 ;  /* 0x00000008ff287819 */ /* 0x000fc40000011605 */
[----:B------:R-:W-:Y:S02]  /*a240*/  LOP3.LUT R44, R7, 0xff, RZ, 0xc0, !PT ;  /* 0x000000ff072c7812 */ /* 0x000fe400078ec0ff */
[----:B------:R-:W-:Y:S02]  /*a250*/  LOP3.LUT R47, R47, 0xff, RZ, 0xc0, !PT ;  /* 0x000000ff2f2f7812 */ /* 0x000fe400078ec0ff */
[----:B------:R-:W-:Y:S02]  /*a260*/  SHF.R.U32.HI R43, RZ, 0x8, R6 ;  /* 0x00000008ff2b7819 */ /* 0x000fe40000011606 */
[----:B------:R-:W-:Y:S01]  /*a270*/  LOP3.LUT R40, R40, 0xff, RZ, 0xc0, !PT ;  /* 0x000000ff28287812 */ /* 0x000fe200078ec0ff */
[----:B0-----:R-:W-:Y:S01]  /*a280*/  VIADD R31, R21, 0xffffff80 ;  /* 0xffffff80151f7836 */ /* 0x001fe20000000000 */
[----:B------:R-:W-:Y:S02]  /*a290*/  LOP3.LUT R21, R20, 0xff, RZ, 0xc0, !PT ;  /* 0x000000ff14157812 */ /* 0x000fe400078ec0ff */
[----:B------:R-:W-:-:S02]  /*a2a0*/  LOP3.LUT R20, R14, 0xff, RZ, 0xc0, !PT ;  /* 0x000000ff0e147812 */ /* 0x000fc400078ec0ff */
[----:B------:R-:W-:Y:S02]  /*a2b0*/  LEA.HI R32, R31, R31, RZ, 0x1 ;  /* 0x0000001f1f207211 */ /* 0x000fe400078f08ff */
[----:B-1----:R-:W-:Y:S02]  /*a2c0*/  PRMT R39, R21, 0x7604, R0 ;  /* 0x0000760415277816 */ /* 0x002fe40000000000 */
[----:B------:R-:W-:Y:S02]  /*a2d0*/  LOP3.LUT R32, R32, 0xfffffffe, RZ, 0xc0, !PT ;  /* 0xfffffffe20207812 */ /* 0x000fe400078ec0ff */
[----:B------:R-:W-:Y:S02]  /*a2e0*/  SHF.R.U32.HI R21, RZ, 0x8, R4 ;  /* 0x00000008ff157819 */ /* 0x000fe40000011604 */
[----:B------:R-:W-:Y:S01]  /*a2f0*/  PRMT R44, R47, 0x7604, R44 ;  /* 0x000076042f2c7816 */ /* 0x000fe2000000002c */
[----:B------:R-:W-:Y:S01]  /*a300*/  IMAD.IADD R32, R31, 0x1, -R32 ;  /* 0x000000011f207824 */ /* 0x000fe200078e0a20 */
[----:B------:R-:W-:-:S02]  /*a310*/  LOP3.LUT R31, R30, 0xff, RZ, 0xc0, !PT ;  /* 0x000000ff1e1f7812 */ /* 0x000fc400078ec0ff */
[----:B------:R-:W-:Y:S02]  /*a320*/  LOP3.LUT R33, R21, 0xff, RZ, 0xc0, !PT ;  /* 0x000000ff15217812 */ /* 0x000fe400078ec0ff */
[----:B------:R-:W-:Y:S02]  /*a330*/  LEA.HI R0, R3, R32, RZ, 0x1c ;  /* 0x0000002003007211 */ /* 0x000fe400078fe0ff */
[----:B------:R-:W-:Y:S02]  /*a340*/  PRMT R41, R31, 0x7604, R20 ;  /* 0x000076041f297816 */ /* 0x000fe40000000014 */
[C---:B------:R-:W-:Y:S01]  /*a350*/  LEA.HI R20, R0.reuse, R0, RZ, 0x1 ;  /* 0x0000000000147211 */ /* 0x040fe200078f08ff */
[----:B------:R-:W-:Y:S01]  /*a360*/  IMAD.SHL.U32 R0, R0, 0x10, RZ ;  /* 0x0000001000007824 */ /* 0x000fe200078e00ff */
[----:B------:R-:W-:Y:S02]  /*a370*/  LOP3.LUT R32, R4, 0xff, RZ, 0xc0, !PT ;  /* 0x000000ff04207812 */ /* 0x000fe400078ec0ff */
[----:B------:R-:W-:-:S02]  /*a380*/  SHF.R.S32.HI R20, RZ, 0x1, R20 ;  /* 0x00000001ff147819 */ /* 0x000fc40000011414 */
[----:B------:R-:W-:Y:S02]  /*a390*/  LOP3.LUT R0, R62, 0x10, R0, 0xf8, !PT ;  /* 0x000000103e007812 */ /* 0x000fe400078ef800 */
[----:B------:R-:W-:Y:S01]  /*a3a0*/  PRMT R45, R33, 0x7604, R32 ;  /* 0x00007604212d7816 */ /* 0x000fe20000000020 */
[----:B------:R-:W-:Y:S01]  /*a3b0*/  IMAD R21, R20, 0x1800, R61 ;  /* 0x0000180014157824 */ /* 0x000fe200078e023d */
[----:B------:R-:W-:Y:S02]  /*a3c0*/  LOP3.LUT R0, R0, R60, RZ, 0x3c, !PT ;  /* 0x0000003c00007212 */ /* 0x000fe400078e3cff */
[----:B------:R-:W-:Y:S02]  /*a3d0*/  PRMT R20, R29, 0x7604, R28 ;  /* 0x000076041d147816 */ /* 0x000fe4000000001c */
[----:B------:R-:W-:Y:S01]  /*a3e0*/  IADD3 R0, R18, R21, R0 ;  /* 0x0000001512007210 */ /* 0x000fe20007ffe000 */
[----:B------:R-:W0:Y:S01]  /*a3f0*/  LDS.128 R28, [R37+0xf000] ;  /* 0x00f00000251c7984 */ /* 0x000e220000000c00 */
[----:B------:R-:W-:-:S02]  /*a400*/  LOP3.LUT R21, R5, 0xff, RZ, 0xc0, !PT ;  /* 0x000000ff05157812 */ /* 0x000fc400078ec0ff */
[----:B------:R-:W-:Y:S01]  /*a410*/  LOP3.LUT R42, R6, 0xff, RZ, 0xc0, !PT ;  /* 0x000000ff062a7812 */ /* 0x000fe200078ec0ff */
[----:B------:R-:W1:Y:S01]  /*a420*/  LDS.128 R32, [R0+0xf000] ;  /* 0x00f0000000207984 */ /* 0x000e620000000c00 */
[----:B------:R-:W-:Y:S02]  /*a430*/  LOP3.LUT R43, R43, 0xff, RZ, 0xc0, !PT ;  /* 0x000000ff2b2b7812 */ /* 0x000fe400078ec0ff */
        /* <DEDUP_REMOVED lines=8> */
[----:B------:R-:W-:Y:S01]  /*a4c0*/  LOP3.LUT R45, R45, 0xff0000, R4, 0xf8, !PT ;  /* 0x00ff00002d2d7812 */ /* 0x000fe200078ef804 */
[----:B------:R-:W-:Y:S01]  /*a4d0*/  IMAD.U32 R51, R51, 0x10000, RZ ;  /* 0x0001000033337824 */ /* 0x000fe200078e00ff */
        /* <DEDUP_REMOVED lines=12> */
[--C-:B------:R-:W-:Y:S02]  /*a5a0*/  LOP3.LUT R13, R49, 0xff0000, R6.reuse, 0xf8, !PT ;  /* 0x00ff0000310d7812 */ /* 0x100fe400078ef806 */
[-C--:B0-----:R-:W-:Y:S02]  /*a5b0*/  F2FP.F16.E4M3.UNPACK_B R14, R29.reuse ;  /* 0x0000001dff0e723e */ /* 0x081fe400020006ff */
[----:B------:R-:W-:Y:S02]  /*a5c0*/  F2FP.F16.E4M3.UNPACK_B R40, R29.H1 ;  /* 0x0000001dff28723e */ /* 0x000fe400030006ff */
[----:B------:R-:W-:Y:S02]  /*a5d0*/  F2FP.F16.E4M3.UNPACK_B R48, R45 ;  /* 0x0000002dff30723e */ /* 0x000fe400020006ff */
[----:B-1----:R-:W-:Y:S02]  /*a5e0*/  F2FP.F16.E4M3.UNPACK_B R21, R33 ;  /* 0x00000021ff15723e */ /* 0x002fe400020006ff */
[----:B------:R-:W-:Y:S01]  /*a5f0*/  F2FP.F16.E4M3.UNPACK_B R29, R44 ;  /* 0x0000002cff1d723e */ /* 0x000fe200020006ff */
[----:B------:R-:W-:Y:S01]  /*a600*/  HADD2.F32 R50, -RZ, R48.H0_H0 ;  /* 0x20000030ff327230 */ /* 0x000fe20000004100 */
[----:B------:R-:W-:Y:S01]  /*a610*/  LOP3.LUT R4, R13, 0xff000000, R6, 0xf8, !PT ;  /* 0xff0000000d047812 */ /* 0x000fe200078ef806 */
[----:B------:R-:W-:Y:S01]  /*a620*/  HADD2.F32 R6, -RZ, R21.H0_H0 ;  /* 0x20000015ff067230 */ /* 0x000fe20000004100 */
[-C--:B------:R-:W-:Y:S01]  /*a630*/  F2FP.F16.E4M3.UNPACK_B R41, R31.reuse ;  /* 0x0000001fff29723e */ /* 0x080fe200020006ff */
[--C-:B------:R-:W-:Y:S01]  /*a640*/  HADD2.F32 R13, -RZ, R14.reuse.H0_H0 ;  /* 0x2000000eff0d7230 */ /* 0x100fe20000004100 */
[----:B------:R-:W-:Y:S01]  /*a650*/  F2FP.F16.E4M3.UNPACK_B R46, R31.H1 ;  /* 0x0000001fff2e723e */ /* 0x000fe200030006ff */
[----:B------:R-:W-:Y:S01]  /*a660*/  HADD2.F32 R31, -RZ, R29.H0_H0 ;  /* 0x2000001dff1f7230 */ /* 0x000fe20000004100 */
[----:B------:R-:W-:Y:S01]  /*a670*/  LOP3.LUT R49, R43, 0xff000000, R15, 0xf8, !PT ;  /* 0xff0000002b317812 */ /* 0x000fe200078ef80f */
[----:B------:R-:W-:Y:S01]  /*a680*/  HADD2.F32 R21, -RZ, R21.H1_H1 ;  /* 0x30000015ff157230 */ /* 0x000fe20000004100 */
[-C--:B------:R-:W-:Y:S01]  /*a690*/  F2FP.F16.E4M3.UNPACK_B R15, R28.reuse ;  /* 0x0000001cff0f723e */ /* 0x080fe200020006ff */
[----:B------:R-:W-:Y:S01]  /*a6a0*/  HADD2.F32 R14, -RZ, R14.H1_H1 ;  /* 0x3000000eff0e7230 */ /* 0x000fe20000004100 */
[----:B------:R-:W-:-:S02]  /*a6b0*/  F2FP.F16.E4M3.UNPACK_B R39, R28.H1 ;  /* 0x0000001cff27723e */ /* 0x000fc400030006ff */
[-C--:B------:R-:W-:Y:S02]  /*a6c0*/  F2FP.F16.E4M3.UNPACK_B R28, R32.reuse ;  /* 0x00000020ff1c723e */ /* 0x080fe400020006ff */
[----:B------:R-:W-:Y:S01]  /*a6d0*/  F2FP.F16.E4M3.UNPACK_B R43, R32.H1 ;  /* 0x00000020ff2b723e */ /* 0x000fe200030006ff */
[C---:B------:R-:W-:Y:S01]  /*a6e0*/  FMUL.FTZ R32, R6.reuse, R50 ;  /* 0x0000003206207220 */ /* 0x040fe20000410000 */
[-C--:B------:R-:W-:Y:S02]  /*a6f0*/  F2FP.F16.E4M3.UNPACK_B R42, R35.reuse ;  /* 0x00000023ff2a723e */ /* 0x080fe400020006ff */
[----:B------:R-:W-:Y:S01]  /*a700*/  F2FP.F16.E4M3.UNPACK_B R47, R35.H1 ;  /* 0x00000023ff2f723e */ /* 0x000fe200030006ff */
[-C--:B------:R-:W-:Y:S01]  /*a710*/  FMUL.FTZ R35, R6, R31.reuse ;  /* 0x0000001f06237220 */ /* 0x080fe20000410000 */
[----:B------:R-:W-:Y:S01]  /*a720*/  FFMA.FTZ R6, R13, R31, -R32 ;  /* 0x0000001f0d067223 */ /* 0x000fe20000010820 */
[----:B------:R-:W-:Y:S01]  /*a730*/  F2FP.F16.E4M3.UNPACK_B R33, R33.H1 ;  /* 0x00000021ff21723e */ /* 0x000fe200030006ff */
[----:B------:R-:W-:-:S02]  /*a740*/  HADD2.F32 R32, -RZ, R29.H1_H1 ;  /* 0x3000001dff207230 */ /* 0x000fc40000004100 */
[----:B------:R-:W-:Y:S01]  /*a750*/  FFMA.FTZ R13, R13, R50, R35 ;  /* 0x000000320d0d7223 */ /* 0x000fe20000010023 */
[----:B------:R-:W-:Y:S01]  /*a760*/  F2FP.F16.E4M3.UNPACK_B R35, R45.H1 ;  /* 0x0000002dff23723e */ /* 0x000fe200030006ff */
[----:B------:R-:W-:Y:S01]  /*a770*/  HADD2.F32 R45, -RZ, R48.H1_H1 ;  /* 0x30000030ff2d7230 */ /* 0x000fe20000004100 */
[----:B------:R-:W-:Y:S01]  /*a780*/  F2FP.F16.E4M3.UNPACK_B R44, R44.H1 ;  /* 0x0000002cff2c723e */ /* 0x000fe200030006ff */
[----:B------:R-:W-:Y:S01]  /*a790*/  HADD2.F32 R29, -RZ, R33.H0_H0 ;  /* 0x20000021ff1d7230 */ /* 0x000fe20000004100 */
[----:B------:R-:W-:Y:S01]  /*a7a0*/  LOP3.LUT R52, R51, 0xff000000, R7, 0xf8, !PT ;  /* 0xff00000033347812 */ /* 0x000fe200078ef807 */
[----:B------:R-:W-:Y:S02]  /*a7b0*/  HADD2.F32 R50, -RZ, R35.H0_H0 ;  /* 0x20000023ff327230 */ /* 0x000fe40000004100 */
[C---:B------:R-:W-:Y:S01]  /*a7c0*/  FMUL.FTZ R51, R21.reuse, R45 ;  /* 0x0000002d15337220 */ /* 0x040fe20000410000 */
[----:B------:R-:W-:Y:S02]  /*a7d0*/  HADD2.F32 R48, -RZ, R44.H0_H0 ;  /* 0x2000002cff307230 */ /* 0x000fe40000004100 */
[----:B------:R-:W-:Y:S01]  /*a7e0*/  FMUL.FTZ R54, R21, R32 ;  /* 0x0000002015367220 */ /* 0x000fe20000410000 */
[----:B------:R-:W-:-:S02]  /*a7f0*/  HADD2.F32 R31, -RZ, R40.H0_H0 ;  /* 0x20000028ff1f7230 */ /* 0x000fc40000004100 */
[C---:B------:R-:W-:Y:S01]  /*a800*/  FMUL.FTZ R56, R29.reuse, R50 ;  /* 0x000000321d387220 */ /* 0x040fe20000410000 */
[C---:B------:R-:W-:Y:S01]  /*a810*/  FFMA.FTZ R21, R14.reuse, R32, -R51 ;  /* 0x000000200e157223 */ /* 0x040fe20000010833 */
[-C--:B------:R-:W-:Y:S01]  /*a820*/  FMUL.FTZ R53, R29, R48.reuse ;  /* 0x000000301d357220 */ /* 0x080fe20000410000 */
[----:B------:R-:W-:Y:S01]  /*a830*/  FFMA.FTZ R14, R14, R45, R54 ;  /* 0x0000002d0e0e7223 */ /* 0x000fe20000010036 */
[C---:B------:R-:W-:Y:S01]  /*a840*/  FFMA.FTZ R29, R31.reuse, R48, -R56 ;  /* 0x000000301f1d7223 */ /* 0x040fe20000010838 */
[----:B------:R-:W-:Y:S02]  /*a850*/  HADD2.F32 R51, -RZ, R35.H1_H1 ;  /* 0x30000023ff337230 */ /* 0x000fe40000004100 */
[----:B------:R-:W-:Y:S01]  /*a860*/  FFMA.FTZ R31, R31, R50, R53 ;  /* 0x000000321f1f7223 */ /* 0x000fe20000010035 */
[----:B------:R-:W-:Y:S01]  /*a870*/  F2FP.F16.E4M3.UNPACK_B R50, R52 ;  /* 0x00000034ff32723e */ /* 0x000fe200020006ff */
[----:B------:R-:W-:Y:S01]  /*a880*/  HADD2.F32 R32, -RZ, R33.H1_H1 ;  /* 0x30000021ff207230 */ /* 0x000fe20000004100 */
[----:B------:R-:W-:Y:S01]  /*a890*/  F2FP.F16.E4M3.UNPACK_B R7, R34 ;  /* 0x00000022ff07723e */ /* 0x000fe200020006ff */
[----:B------:R-:W-:Y:S01]  /*a8a0*/  HADD2.F32 R45, -RZ, R44.H1_H1 ;  /* 0x3000002cff2d7230 */ /* 0x000fe20000004100 */
[----:B------:R-:W-:Y:S01]  /*a8b0*/  F2FP.F16.E4M3.UNPACK_B R44, R49 ;  /* 0x00000031ff2c723e */ /* 0x000fe200020006ff */
        /* <DEDUP_REMOVED lines=12> */
[----:B------:R-:W-:Y:S01]  /*a980*/  F2FP.F16.E4M3.UNPACK_B R49, R49.H1 ;  /* 0x00000031ff31723e */ /* 0x000fe200030006ff */
[C---:B------:R-:W-:Y:S01]  /*a990*/  FFMA.FTZ R35, R33.reuse, R48, -R58 ;  /* 0x0000003021237223 */ /* 0x040fe2000001083a */
[----:B------:R-:W-:Y:S02]  /*a9a0*/  HADD2.F32 R48, -RZ, R44.H1_H1 ;  /* 0x3000002cff307230 */ /* 0x000fe40000004100 */
        /* <DEDUP_REMOVED lines=20> */
[----:B------:R-:W-:Y:S01]  /*aaf0*/  F2FP.F16.E4M3.UNPACK_B R53, R38.H1 ;  /* 0x00000026ff35723e */ /* 0x000fe200030006ff */
[----:B------:R-:W-:Y:S01]  /*ab00*/  HADD2.F32 R48, -RZ, R46.H1_H1 ;  /* 0x3000002eff307230 */ /* 0x000fe20000004100 */
[----:B------:R-:W-:Y:S01]  /*ab10*/  F2FP.F16.E4M3.UNPACK_B R50, R20.H1 ;  /* 0x00000014ff32723e */ /* 0x000fe200030006ff */
[----:B------:R-:W-:Y:S01]  /*ab20*/  HADD2.F32 R55, -RZ, R51.H1_H1 ;  /* 0x30000033ff377230 */ /* 0x000fe20000004100 */
[----:B------:R-:W-:Y:S01]  /*ab30*/  F2FP.SATFINITE.E4M3.F32.PACK_AB_MERGE_C R31, R40, R31, RZ ;  /* 0x0000001f281f723e */ /* 0x000fe200048070ff */
[----:B------:R-:W-:Y:S02]  /*ab40*/  HADD2.F32 R54, -RZ, R53.H0_H0 ;  /* 0x20000035ff367230 */ /* 0x000fe40000004100 */
[----:B------:R-:W-:-:S02]  /*ab50*/  HADD2.F32 R46, -RZ, R43.H0_H0 ;  /* 0x2000002bff2e7230 */ /* 0x000fc40000004100 */
[C---:B------:R-:W-:Y:S01]  /*ab60*/  FMUL.FTZ R59, R47.reuse, R55 ;  /* 0x000000372f3b7220 */ /* 0x040fe20000410000 */
[--C-:B------:R-:W-:Y:S01]  /*ab70*/  HADD2.F32 R51, -RZ, R50.reuse.H0_H0 ;  /* 0x20000032ff337230 */ /* 0x100fe20000004100 */
[----:B------:R-:W-:Y:S01]  /*ab80*/  F2FP.SATFINITE.E4M3.F32.PACK_AB_MERGE_C R13, R14, R13, R31 ;  /* 0x0000000d0e0d723e */ /* 0x000fe2000480701f */
[----:B------:R-:W-:Y:S02]  /*ab90*/  HADD2.F32 R52, -RZ, R49.H1_H1 ;  /* 0x30000031ff347230 */ /* 0x000fe40000004100 */
[C---:B------:R-:W-:Y:S01]  /*aba0*/  FMUL.FTZ R56, R46.reuse, R54 ;  /* 0x000000362e387220 */ /* 0x040fe20000410000 */
[----:B------:R-:W-:Y:S02]  /*abb0*/  HADD2.F32 R49, -RZ, R39.H0_H0 ;  /* 0x20000027ff317230 */ /* 0x000fe40000004100 */
[-C--:B------:R-:W-:Y:S01]  /*abc0*/  FMUL.FTZ R57, R46, R51.reuse ;  /* 0x000000332e397220 */ /* 0x080fe20000410000 */
[----:B------:R-:W-:Y:S02]  /*abd0*/  HADD2.F32 R43, -RZ, R43.H1_H1 ;  /* 0x3000002bff2b7230 */ /* 0x000fe40000004100 */
[-C--:B------:R-:W-:Y:S01]  /*abe0*/  FMUL.FTZ R58, R47, R52.reuse ;  /* 0x000000342f3a7220 */ /* 0x080fe20000410000 */
[----:B------:R-:W-:Y:S01]  /*abf0*/  FFMA.FTZ R46, R48, R52, -R59 ;  /* 0x00000034302e7223 */ /* 0x000fe2000001083b */
[C---:B------:R-:W-:Y:S01]  /*ac00*/  FFMA.FTZ R47, R49.reuse, R51, -R56 ;  /* 0x00000033312f7223 */ /* 0x040fe20000010838 */
[----:B------:R-:W-:Y:S01]  /*ac10*/  FFMA.FTZ R49, R49, R54, R57 ;  /* 0x0000003631317223 */ /* 0x000fe20000010039 */
[----:B------:R-:W-:Y:S01]  /*ac20*/  HADD2.F32 R54, -RZ, R53.H1_H1 ;  /* 0x30000035ff367230 */ /* 0x000fe20000004100 */
[----:B------:R-:W-:Y:S01]  /*ac30*/  F2FP.F16.E4M3.UNPACK_B R51, R38 ;  /* 0x00000026ff33723e */ /* 0x000fe200020006ff */
[----:B------:R-:W-:Y:S01]  /*ac40*/  HADD2.F32 R52, -RZ, R50.H1_H1 ;  /* 0x30000032ff347230 */ /* 0x000fe20000004100 */
[----:B------:R-:W-:Y:S01]  /*ac50*/  F2FP.F16.E4M3.UNPACK_B R50, R20 ;  /* 0x00000014ff32723e */ /* 0x000fe200020006ff */
[----:B------:R-:W-:-:S02]  /*ac60*/  HADD2.F32 R39, -RZ, R39.H1_H1 ;  /* 0x30000027ff277230 */ /* 0x000fc40000004100 */
[C---:B------:R-:W-:Y:S01]  /*ac70*/  FMUL.FTZ R20, R43.reuse, R54 ;  /* 0x000000362b147220 */ /* 0x040fe20000410000 */
[----:B------:R-:W-:Y:S01]  /*ac80*/  FFMA.FTZ R48, R48, R55, R58 ;  /* 0x0000003730307223 */ /* 0x000fe2000001003a */
[-C--:B------:R-:W-:Y:S01]  /*ac90*/  FMUL.FTZ R53, R43, R52.reuse ;  /* 0x000000342b357220 */ /* 0x080fe20000410000 */
[--C-:B------:R-:W-:Y:S02]  /*aca0*/  HADD2.F32 R43, -RZ, R51.reuse.H0_H0 ;  /* 0x20000033ff2b7230 */ /* 0x100fe40000004100 */
[C---:B------:R-:W-:Y:S01]  /*acb0*/  FFMA.FTZ R56, R39.reuse, R52, -R20 ;  /* 0x0000003427387223 */ /* 0x040fe20000010814 */
[----:B------:R-:W-:Y:S02]  /*acc0*/  HADD2.F32 R38, -RZ, R28.H0_H0 ;  /* 0x2000001cff267230 */ /* 0x000fe40000004100 */
[----:B------:R-:W-:Y:S01]  /*acd0*/  FFMA.FTZ R58, R39, R54, R53 ;  /* 0x00000036273a7223 */ /* 0x000fe20000010035 */
[----:B------:R-:W-:Y:S01]  /*ace0*/  HADD2.F32 R39, -RZ, R50.H0_H0 ;  /* 0x20000032ff277230 */ /* 0x000fe20000004100 */
[----:B------:R-:W-:Y:S01]  /*acf0*/  F2FP.F16.E4M3.UNPACK_B R52, R4.H1 ;  /* 0x00000004ff34723e */ /* 0x000fe200030006ff */
[----:B------:R-:W-:-:S02]  /*ad00*/  HADD2.F32 R51, -RZ, R51.H1_H1 ;  /* 0x30000033ff337230 */ /* 0x000fc40000004100 */
[C---:B------:R-:W-:Y:S01]  /*ad10*/  FMUL.FTZ R53, R38.reuse, R43 ;  /* 0x0000002b26357220 */ /* 0x040fe20000410000 */
[----:B------:R-:W-:Y:S02]  /*ad20*/  HADD2.F32 R28, -RZ, R28.H1_H1 ;  /* 0x3000001cff1c7230 */ /* 0x000fe40000004100 */
[----:B------:R-:W-:Y:S01]  /*ad30*/  FMUL.FTZ R55, R38, R39 ;  /* 0x0000002726377220 */ /* 0x000fe20000410000 */
[----:B------:R-:W-:Y:S01]  /*ad40*/  HADD2.F32 R50, -RZ, R50.H1_H1 ;  /* 0x30000032ff327230 */ /* 0x000fe20000004100 */
[----:B------:R-:W-:Y:S01]  /*ad50*/  F2FP.F16.E4M3.UNPACK_B R38, R12.H1 ;  /* 0x0000000cff26723e */ /* 0x000fe200030006ff */
[--C-:B------:R-:W-:Y:S02]  /*ad60*/  HADD2.F32 R20, -RZ, R15.reuse.H0_H0 ;  /* 0x2000000fff147230 */ /* 0x100fe40000004100 */
[C---:B------:R-:W-:Y:S01]  /*ad70*/  FMUL.FTZ R54, R28.reuse, R51 ;  /* 0x000000331c367220 */ /* 0x040fe20000410000 */
[----:B------:R-:W-:Y:S02]  /*ad80*/  HADD2.F32 R15, -RZ, R15.H1_H1 ;  /* 0x3000000fff0f7230 */ /* 0x000fe40000004100 */
[----:B------:R-:W-:Y:S01]  /*ad90*/  FMUL.FTZ R28, R28, R50 ;  /* 0x000000321c1c7220 */ /* 0x000fe20000410000 */
[----:B------:R-:W-:Y:S01]  /*ada0*/  F2FP.F16.E4M3.UNPACK_B R12, R12 ;  /* 0x0000000cff0c723e */ /* 0x000fe200020006ff */
[C---:B------:R-:W-:Y:S01]  /*adb0*/  FFMA.FTZ R53, R20.reuse, R39, -R53 ;  /* 0x0000002714357223 */ /* 0x040fe20000010835 */
[----:B------:R-:W-:Y:S01]  /*adc0*/  FFMA.FTZ R55, R20, R43, R55 ;  /* 0x0000002b14377223 */ /* 0x000fe20000010037 */
[----:B------:R-:W-:-:S02]  /*add0*/  HADD2.F32 R43, -RZ, R52.H0_H0 ;  /* 0x20000034ff2b7230 */ /* 0x000fc40000004100 */
[C---:B------:R-:W-:Y:S01]  /*ade0*/  FFMA.FTZ R54, R15.reuse, R50, -R54 ;  /* 0x000000320f367223 */ /* 0x040fe20000010836 */
[----:B------:R-:W-:Y:S02]  /*adf0*/  HADD2.F32 R20, -RZ, R34.H0_H0 ;  /* 0x20000022ff147230 */ /* 0x000fe40000004100 */
[----:B------:R-:W-:Y:S01]  /*ae00*/  FFMA.FTZ R50, R15, R51, R28 ;  /* 0x000000330f327223 */ /* 0x000fe2000001001c */
[--C-:B------:R-:W-:Y:S01]  /*ae10*/  HADD2.F32 R28, -RZ, R38.reuse.H0_H0 ;  /* 0x20000026ff1c7230 */ /* 0x100fe20000004100 */
[----:B------:R-:W-:Y:S01]  /*ae20*/  F2FP.F16.E4M3.UNPACK_B R4, R4 ;  /* 0x00000004ff04723e */ /* 0x000fe200020006ff */
[----:B------:R-:W-:Y:S02]  /*ae30*/  HADD2.F32 R39, -RZ, R38.H1_H1 ;  /* 0x30000026ff277230 */ /* 0x000fe40000004100 */
[C---:B------:R-:W-:Y:S01]  /*ae40*/  FMUL.FTZ R38, R20.reuse, R43 ;  /* 0x0000002b14267220 */ /* 0x040fe20000410000 */
[----:B------:R-:W-:Y:S02]  /*ae50*/  HADD2.F32 R15, -RZ, R30.H0_H0 ;  /* 0x2000001eff0f7230 */ /* 0x000fe40000004100 */
[----:B------:R-:W-:Y:S01]  /*ae60*/  FMUL.FTZ R20, R20, R28 ;  /* 0x0000001c14147220 */ /* 0x000fe20000410000 */
[----:B------:R-:W-:-:S02]  /*ae70*/  HADD2.F32 R34, -RZ, R34.H1_H1 ;  /* 0x30000022ff227230 */ /* 0x000fc40000004100 */
[----:B------:R-:W-:Y:S02]  /*ae80*/  HADD2.F32 R51, -RZ, R52.H1_H1 ;  /* 0x30000034ff337230 */ /* 0x000fe40000004100 */
[C---:B------:R-:W-:Y:S01]  /*ae90*/  FFMA.FTZ R38, R15.reuse, R28, -R38 ;  /* 0x0000001c0f267223 */ /* 0x040fe20000010826 */
[----:B------:R-:W-:Y:S02]  /*aea0*/  HADD2.F32 R30, -RZ, R30.H1_H1 ;  /* 0x3000001eff1e7230 */ /* 0x000fe40000004100 */
[C---:B------:R-:W-:Y:S01]  /*aeb0*/  FMUL.FTZ R28, R34.reuse, R39 ;  /* 0x00000027221c7220 */ /* 0x040fe20000410000 */
[----:B------:R-:W-:Y:S01]  /*aec0*/  FMUL.FTZ R57, R34, R51 ;  /* 0x0000003322397220 */ /* 0x000fe20000410000 */
[----:B------:R-:W-:Y:S01]  /*aed0*/  FFMA.FTZ R34, R15, R43, R20 ;  /* 0x0000002b0f227223 */ /* 0x000fe20000010014 */
[--C-:B------:R-:W-:Y:S02]  /*aee0*/  HADD2.F32 R15, -RZ, R12.reuse.H0_H0 ;  /* 0x2000000cff0f7230 */ /* 0x100fe40000004100 */
[----:B------:R-:W-:Y:S01]  /*aef0*/  FFMA.FTZ R51, R30, R51, R28 ;  /* 0x000000331e337223 */ /* 0x000fe2000001001c */
[----:B------:R-:W-:-:S02]  /*af00*/  HADD2.F32 R20, -RZ, R12.H1_H1 ;  /* 0x3000000cff147230 */ /* 0x000fc40000004100 */
[----:B------:R-:W-:Y:S01]  /*af10*/  FFMA.FTZ R57, R30, R39, -R57 ;  /* 0x000000271e397223 */ /* 0x000fe20000010839 */
[--C-:B------:R-:W-:Y:S02]  /*af20*/  HADD2.F32 R12, -RZ, R7.reuse.H0_H0 ;  /* 0x20000007ff0c7230 */ /* 0x100fe40000004100 */
[--C-:B------:R-:W-:Y:S01]  /*af30*/  HADD2.F32 R28, -RZ, R4.reuse.H1_H1 ;  /* 0x30000004ff1c7230 */ /* 0x100fe20000004100 */
[----:B------:R-:W-:Y:S01]  /*af40*/  F2FP.SATFINITE.E4M3.F32.PACK_AB_MERGE_C R34, R51, R34, RZ ;  /* 0x000000223322723e */ /* 0x000fe200048070ff */
[----:B------:R-:W-:Y:S01]  /*af50*/  HADD2.F32 R7, -RZ, R7.H1_H1 ;  /* 0x30000007ff077230 */ /* 0x000fe20000004100 */
[----:B------:R-:W-:Y:S01]  /*af60*/  F2FP.SATFINITE.E4M3.F32.PACK_AB_MERGE_C R38, R57, R38, RZ ;  /* 0x000000263926723e */ /* 0x000fe200048070ff */
[----:B------:R-:W-:Y:S02]  /*af70*/  HADD2.F32 R39, -RZ, R4.H0_H0 ;  /* 0x20000004ff277230 */ /* 0x000fe40000004100 */
[--C-:B------:R-:W-:Y:S02]  /*af80*/  HADD2.F32 R4, -RZ, R5.reuse.H0_H0 ;  /* 0x20000005ff047230 */ /* 0x100fe40000004100 */
[----:B------:R-:W-:Y:S01]  /*af90*/  FMUL.FTZ R30, R7, R28 ;  /* 0x0000001c071e7220 */ /* 0x000fe20000410000 */
[----:B------:R-:W-:-:S02]  /*afa0*/  HADD2.F32 R5, -RZ, R5.H1_H1 ;  /* 0x30000005ff057230 */ /* 0x000fc40000004100 */
[C---:B------:R-:W-:Y:S01]  /*afb0*/  FMUL.FTZ R43, R12.reuse, R39 ;  /* 0x000000270c2b7220 */ /* 0x040fe20000410000 */
[-C--:B------:R-:W-:Y:S01]  /*afc0*/  FMUL.FTZ R7, R7, R20.reuse ;  /* 0x0000001407077220 */ /* 0x080fe20000410000 */
[-C--:B------:R-:W-:Y:S01]  /*afd0*/  FMUL.FTZ R12, R12, R15.reuse ;  /* 0x0000000f0c0c7220 */ /* 0x080fe20000410000 */
[C---:B------:R-:W-:Y:S02]  /*afe0*/  FFMA.FTZ R30, R5.reuse, R20, -R30 ;  /* 0x00000014051e7223 */ /* 0x040fe4000001081e */
        /* <DEDUP_REMOVED lines=17> */
.L_x_11875:
[----:B------:R-:W-:Y:S05]  /*b100*/  BSYNC B1 ;  /* 0x0000000000017941 */ /* 0x000fea0003800000 */
.L_x_11874:
[----:B------:R-:W-:Y:S05]  /*b110*/  @P1 BRA `(.L_x_11864) ;  /* 0x0000000c00f81947 */ /* 0x000fea0003800000 */
[----:B----4-:R-:W2:Y:S04]  /*b120*/  LDL R21, [R1+0x28] ;  /* 0x0000280001157983 */ /* 0x010ea80000100800 */
[----:B------:R-:W4:Y:S01]  /*b130*/  LDL R49, [R1+0x74] ;  /* 0x0000740001317983 */ /* 0x000f220000100800 */
[----:B0----5:R-:W-:Y:S02]  /*b140*/  SHF.R.U32.HI R0, RZ, 0x8, R24 ;  /* 0x00000008ff007819 */ /* 0x021fe40000011618 */
[----:B------:R-:W-:Y:S02]  /*b150*/  LOP3.LUT R5, R24, 0xff, RZ, 0xc0, !PT ;  /* 0x000000ff18057812 */ /* 0x000fe400078ec0ff */
[----:B------:R-:W-:Y:S02]  /*b160*/  LOP3.LUT R0, R0, 0xff, RZ, 0xc0, !PT ;  /* 0x000000ff00007812 */ /* 0x000fe400078ec0ff */
[----:B------:R-:W-:-:S02]  /*b170*/  SHF.R.U32.HI R14, RZ, 0x8, R25 ;  /* 0x00000008ff0e7819 */ /* 0x000fc40000011619 */
[----:B---3--:R-:W-:Y:S02]  /*b180*/  PRMT R20, R0, 0x7604, R5 ;  /* 0x0000760400147816 */ /* 0x008fe40000000005 */
[----:B------:R-:W-:Y:S02]  /*b190*/  LOP3.LUT R7, R25, 0xff, RZ, 0xc0, !PT ;  /* 0x000000ff19077812 */ /* 0x000fe400078ec0ff */
[----:B------:R-:W-:Y:S02]  /*b1a0*/  SHF.R.U32.HI R6, RZ, 0x8, R27 ;  /* 0x00000008ff067819 */ /* 0x000fe4000001161b */
[----:B------:R-:W-:Y:S02]  /*b1b0*/  LOP3.LUT R0, R14, 0xff, RZ, 0xc0, !PT ;  /* 0x000000ff0e007812 */ /* 0x000fe400078ec0ff */
[----:B------:R-:W-:Y:S02]  /*b1c0*/  LOP3.LUT R13, R27, 0xff, RZ, 0xc0, !PT ;  /* 0x000000ff1b0d7812 */ /* 0x000fe400078ec0ff */
        /* <DEDUP_REMOVED lines=28> */
[----:B------:R-:W-:Y:S01]  /*b390*/  PRMT R37, R14, 0x7604, R21 ;  /* 0x000076040e257816 */ /* 0x000fe20000000015 */
        /* <DEDUP_REMOVED lines=8> */
[----:B-1----:R-:W-:-:S02]  /*b420*/  PRMT R39, R3, 0x7604, R34 ;  /* 0x0000760403277816 */ /* 0x002fc40000000022 */
[----:B------:R-:W-:Y:S01]  /*b430*/  SHF.R.U32.HI R3, RZ, 0x10, R24 ;  /* 0x00000010ff037819 */ /* 0x000fe20000011618 */
[----:B------:R-:W0:Y:S01]  /*b440*/  LDS.128 R12, [R0+0xf000] ;  /* 0x00f00000000c7984 */ /* 0x000e220000000c00 */
[----:B------:R-:W-:Y:S02]  /*b450*/  LOP3.LUT R21, R21, 0xff, RZ, 0xc0, !PT ;  /* 0x000000ff15157812 */ /* 0x000fe400078ec0ff */
[----:B------:R-:W-:Y:S02]  /*b460*/  LOP3.LUT R3, R3, 0xff, RZ, 0xc0, !PT ;  /* 0x000000ff03037812 */ /* 0x000fe400078ec0ff */
[----:B------:R-:W-:Y:S02]  /*b470*/  SHF.R.U32.HI R29, RZ, 0x10, R26 ;  /* 0x00000010ff1d7819 */ /* 0x000fe4000001161a */
[----:B------:R-:W-:Y:S02]  /*b480*/  PRMT R3, R3, 0x7054, R20 ;  /* 0x0000705403037816 */ /* 0x000fe40000000014 */
[----:B------:R-:W-:-:S02]  /*b490*/  PRMT R21, R21, 0x7054, R28 ;  /* 0x0000705415157816 */ /* 0x000fc4000000001c */
[----:B------:R-:W-:Y:S02]  /*b4a0*/  SHF.R.U32.HI R20, RZ, 0x10, R8 ;  /* 0x00000010ff147819 */ /* 0x000fe40000011608 */
[----:B------:R-:W-:Y:S02]  /*b4b0*/  SHF.R.U32.HI R28, RZ, 0x10, R9 ;  /* 0x00000010ff1c7819 */ /* 0x000fe40000011609 */
[----:B------:R-:W-:Y:S02]  /*b4c0*/  LOP3.LUT R29, R29, 0xff, RZ, 0xc0, !PT ;  /* 0x000000ff1d1d7812 */ /* 0x000fe400078ec0ff */
[----:B------:R-:W-:Y:S02]  /*b4d0*/  LOP3.LUT R20, R20, 0xff, RZ, 0xc0, !PT ;  /* 0x000000ff14147812 */ /* 0x000fe400078ec0ff */
[----:B------:R-:W-:Y:S02]  /*b4e0*/  LOP3.LUT R28, R28, 0xff, RZ, 0xc0, !PT ;  /* 0x000000ff1c1c7812 */ /* 0x000fe400078ec0ff */
[----:B------:R-:W-:-:S02]  /*b4f0*/  PRMT R29, R29, 0x7054, R30 ;  /* 0x000070541d1d7816 */ /* 0x000fc4000000001e */
[----:B------:R-:W-:Y:S02]  /*b500*/  SHF.R.U32.HI R30, RZ, 0x10, R10 ;  /* 0x00000010ff1e7819 */ /* 0x000fe4000001160a */
[----:B------:R-:W-:Y:S02]  /*b510*/  PRMT R33, R20, 0x7054, R33 ;  /* 0x0000705414217816 */ /* 0x000fe40000000021 */
[----:B------:R-:W-:Y:S02]  /*b520*/  PRMT R35, R28, 0x7054, R35 ;  /* 0x000070541c237816 */ /* 0x000fe40000000023 */
[----:B------:R-:W-:Y:S02]  /*b530*/  LOP3.LUT R28, R21, 0xff000000, R25, 0xf8, !PT ;  /* 0xff000000151c7812 */ /* 0x000fe400078ef819 */
[----:B------:R-:W-:Y:S02]  /*b540*/  LOP3.LUT R30, R30, 0xff, RZ, 0xc0, !PT ;  /* 0x000000ff1e1e7812 */ /* 0x000fe400078ec0ff */
[----:B------:R-:W-:-:S02]  /*b550*/  LOP3.LUT R21, R33, 0xff000000, R8, 0xf8, !PT ;  /* 0xff00000021157812 */ /* 0x000fc400078ef808 */
[----:B------:R-:W-:Y:S02]  /*b560*/  LOP3.LUT R33, R35, 0xff000000, R9, 0xf8, !PT ;  /* 0xff00000023217812 */ /* 0x000fe400078ef809 */
[----:B------:R-:W-:Y:S02]  /*b570*/  PRMT R37, R30, 0x7054, R37 ;  /* 0x000070541e257816 */ /* 0x000fe40000000025 */
[----:B------:R-:W-:Y:S02]  /*b580*/  F2FP.F16.E4M3.UNPACK_B R40, R33 ;  /* 0x00000021ff28723e */ /* 0x000fe400020006ff */
[----:B0-----:R-:W-:Y:S02]  /*b590*/  F2FP.F16.E4M3.UNPACK_B R25, R13 ;  /* 0x0000000dff19723e */ /* 0x001fe400020006ff */
[----:B------:R-:W-:Y:S01]  /*b5a0*/  PRMT R41, R32, 0x7054, R39 ;  /* 0x0000705420297816 */ /* 0x000fe20000000027 */
[--C-:B------:R-:W-:Y:S01]  /*b5b0*/  HADD2.F32 R42, -RZ, R40.reuse.H0_H0 ;  /* 0x20000028ff2a7230 */ /* 0x100fe20000004100 */
[----:B------:R-:W-:Y:S01]  /*b5c0*/  LOP3.LUT R20, R3, 0xff000000, R24, 0xf8, !PT ;  /* 0xff00000003147812 */ /* 0x000fe200078ef818 */
[----:B------:R-:W-:Y:S01]  /*b5d0*/  HADD2.F32 R40, -RZ, R40.H1_H1 ;  /* 0x30000028ff287230 */ /* 0x000fe20000004100 */
[----:B------:R-:W-:-:S02]  /*b5e0*/  LOP3.LUT R8, R37, 0xff000000, R10, 0xf8, !PT ;  /* 0xff00000025087812 */ /* 0x000fc400078ef80a */
[----:B------:R-:W-:Y:S02]  /*b5f0*/  F2FP.F16.E4M3.UNPACK_B R32, R28 ;  /* 0x0000001cff20723e */ /* 0x000fe400020006ff */
        /* <DEDUP_REMOVED lines=46> */
[--C-:B------:R-:W-:Y:S02]  /*b8e0*/  HADD2.F32 R24, -RZ, R31.reuse.H0_H0 ;  /* 0x2000001fff187230 */ /* 0x100fe40000004100 */
[-C--:B------:R-:W-:Y:S01]  /*b8f0*/  FMUL.FTZ R26, R26, R33.reuse ;  /* 0x000000211a1a7220 */ /* 0x080fe20000410000 */
[----:B------:R-:W-:Y:S01]  /*b900*/  HADD2.F32 R38, -RZ, R32.H0_H0 ;  /* 0x20000020ff267230 */ /* 0x000fe20000004100 */
[----:B------:R-:W-:Y:S01]  /*b910*/  F2FP.F16.E4M3.UNPACK_B R11, R4 ;  /* 0x00000004ff0b723e */ /* 0x000fe200020006ff */
[----:B------:R-:W-:Y:S02]  /*b920*/  HADD2.F32 R25, -RZ, R30.H0_H0 ;  /* 0x2000001eff197230 */ /* 0x000fe40000004100 */
[C---:B------:R-:W-:Y:S01]  /*b930*/  FMUL.FTZ R44, R24.reuse, R42 ;  /* 0x0000002a182c7220 */ /* 0x040fe20000410000 */
[----:B------:R-:W-:Y:S02]  /*b940*/  HADD2.F32 R31, -RZ, R31.H1_H1 ;  /* 0x3000001fff1f7230 */ /* 0x000fe40000004100 */
[-C--:B------:R-:W-:Y:S01]  /*b950*/  FMUL.FTZ R47, R24, R38.reuse ;  /* 0x00000026182f7220 */ /* 0x080fe20000410000 */
[C---:B------:R-:W-:Y:S01]  /*b960*/  FFMA.FTZ R24, R28.reuse, R33, -R45 ;  /* 0x000000211c187223 */ /* 0x040fe2000001082d */
[----:B------:R-:W-:Y:S01]  /*b970*/  FFMA.FTZ R28, R28, R41, R26 ;  /* 0x000000291c1c7223 */ /* 0x000fe2000001001a */
[C---:B------:R-:W-:Y:S01]  /*b980*/  FFMA.FTZ R26, R25.reuse, R38, -R44 ;  /* 0x00000026191a7223 */ /* 0x040fe2000001082c */
[----:B------:R-:W-:Y:S01]  /*b990*/  FFMA.FTZ R25, R25, R42, R47 ;  /* 0x0000002a19197223 */ /* 0x000fe2000001002f */
[----:B------:R-:W-:Y:S01]  /*b9a0*/  F2FP.F16.E4M3.UNPACK_B R42, R43.H1 ;  /* 0x0000002bff2a723e */ /* 0x000fe200030006ff */
[----:B------:R-:W-:Y:S01]  /*b9b0*/  HADD2.F32 R38, -RZ, R32.H1_H1 ;  /* 0x30000020ff267230 */ /* 0x000fe20000004100 */
[-C--:B------:R-:W-:Y:S01]  /*b9c0*/  F2FP.F16.E4M3.UNPACK_B R4, R6.reuse ;  /* 0x00000006ff04723e */ /* 0x080fe200020006ff */
        /* <DEDUP_REMOVED lines=8> */
[----:B------:R-:W-:Y:S02]  /*ba50*/  HADD2.F32 R33, -RZ, R35.H0_H0 ;  /* 0x20000023ff217230 */ /* 0x000fe40000004100 */
[CC--:B------:R-:W-:Y:S01]  /*ba60*/  FMUL.FTZ R46, R32.reuse, R43.reuse ;  /* 0x0000002b202e7220 */ /* 0x0c0fe20000410000 */
[----:B------:R-:W-:Y:S02]  /*ba70*/  HADD2.F32 R30, -RZ, R30.H1_H1 ;  /* 0x3000001eff1e7230 */ /* 0x000fe40000004100 */
[----:B------:R-:W-:Y:S01]  /*ba80*/  FMUL.FTZ R48, R32, R40 ;  /* 0x0000002820307220 */ /* 0x000fe20000410000 */
[----:B------:R-:W-:Y:S01]  /*ba90*/  F2FP.F16.E4M3.UNPACK_B R14, R14.H1 ;  /* 0x0000000eff0e723e */ /* 0x000fe200030006ff */
[C---:B------:R-:W-:Y:S01]  /*baa0*/  FFMA.FTZ R32, R33.reuse, R40, -R46 ;  /* 0x0000002821207223 */ /* 0x040fe2000001082e */
[----:B------:R-:W-:Y:S01]  /*bab0*/  F2FP.F16.E4M3.UNPACK_B R40, R20.H1 ;  /* 0x00000014ff28723e */ /* 0x000fe200030006ff */
[----:B------:R-:W-:Y:S01]  /*bac0*/  FFMA.FTZ R33, R33, R43, R48 ;  /* 0x0000002b21217223 */ /* 0x000fe20000010030 */
[----:B------:R-:W-:Y:S01]  /*bad0*/  F2FP.F16.E4M3.UNPACK_B R43, R21.H1 ;  /* 0x00000015ff2b723e */ /* 0x000fe200030006ff */
[C---:B------:R-:W-:Y:S01]  /*bae0*/  FFMA.FTZ R31, R30.reuse, R38, -R45 ;  /* 0x000000261e1f7223 */ /* 0x040fe2000001082d */
[----:B------:R-:W-:Y:S01]  /*baf0*/  FFMA.FTZ R30, R30, R41, R44 ;  /* 0x000000291e1e7223 */ /* 0x000fe2000001002c */
[----:B------:R-:W-:Y:S01]  /*bb00*/  HADD2.F32 R41, -RZ, R39.H1_H1 ;  /* 0x30000027ff297230 */ /* 0x000fe20000004100 */
[----:B------:R-:W-:Y:S01]  /*bb10*/  F2FP.SATFINITE.E4M3.F32.PACK_AB_MERGE_C R13, R24, R13, RZ ;  /* 0x0000000d180d723e */ /* 0x000fe200048070ff */
[----:B------:R-:W-:Y:S01]  /*bb20*/  HADD2.F32 R45, -RZ, R42.H1_H1 ;  /* 0x3000002aff2d7230 */ /* 0x000fe20000004100 */
[----:B------:R-:W-:Y:S01]  /*bb30*/  F2FP.SATFINITE.E4M3.F32.PACK_AB_MERGE_C R15, R28, R15, RZ ;  /* 0x0000000f1c0f723e */ /* 0x000fe200048070ff */
[----:B------:R-:W-:Y:S01]  /*bb40*/  HADD2.F32 R38, -RZ, R35.H1_H1 ;  /* 0x30000023ff267230 */ /* 0x000fe20000004100 */
[----:B------:R-:W-:Y:S01]  /*bb50*/  F2FP.SATFINITE.E4M3.F32.PACK_AB_MERGE_C R5, R12, R5, R13 ;  /* 0x000000050c05723e */ /* 0x000fe2000480700d */
[----:B------:R-:W-:Y:S01]  /*bb60*/  HADD2.F32 R39, -RZ, R37.H1_H1 ;  /* 0x30000025ff277230 */ /* 0x000fe20000004100 */
[----:B------:R-:W-:Y:S01]  /*bb70*/  F2FP.SATFINITE.E4M3.F32.PACK_AB_MERGE_C R9, R10, R9, R15 ;  /* 0x000000090a09723e */ /* 0x000fe2000480700f */
[----:B------:R-:W-:-:S02]  /*bb80*/  HADD2.F32 R44, -RZ, R43.H0_H0 ;  /* 0x2000002bff2c7230 */ /* 0x000fc40000004100 */
[----:B------:R-:W-:Y:S02]  /*bb90*/  HADD2.F32 R35, -RZ, R34.H0_H0 ;  /* 0x20000022ff237230 */ /* 0x000fe40000004100 */
        /* <DEDUP_REMOVED lines=11> */
[C---:B------:R-:W-:Y:S01]  /*bc50*/  FFMA.FTZ R35, R38.reuse, R41, -R47 ;  /* 0x0000002926237223 */ /* 0x040fe2000001082f */
[----:B------:R-:W-:Y:S01]  /*bc60*/  FFMA.FTZ R52, R38, R45, R48 ;  /* 0x0000002d26347223 */ /* 0x000fe20000010030 */
[----:B------:R-:W-:Y:S01]  /*bc70*/  F2FP.F16.E4M3.UNPACK_B R37, R20 ;  /* 0x00000014ff25723e */ /* 0x000fe200020006ff */
[----:B------:R-:W-:Y:S01]  /*bc80*/  HADD2.F32 R29, -RZ, R29.H1_H1 ;  /* 0x3000001dff1d7230 */ /* 0x000fe20000004100 */
[----:B------:R-:W-:Y:S01]  /*bc90*/  F2FP.F16.E4M3.UNPACK_B R38, R21 ;  /* 0x00000015ff26723e */ /* 0x000fe200020006ff */
[C---:B------:R-:W-:Y:S01]  /*bca0*/  FMUL.FTZ R20, R34.reuse, R43 ;  /* 0x0000002b22147220 */ /* 0x040fe20000410000 */
[----:B------:R-:W-:Y:S01]  /*bcb0*/  FMUL.FTZ R34, R34, R40 ;  /* 0x0000002822227220 */ /* 0x000fe20000410000 */
[----:B------:R-:W-:-:S02]  /*bcc0*/  HADD2.F32 R21, -RZ, R27.H0_H0 ;  /* 0x2000001bff157230 */ /* 0x000fc40000004100 */
[--C-:B------:R-:W-:Y:S02]  /*bcd0*/  HADD2.F32 R39, -RZ, R38.reuse.H0_H0 ;  /* 0x20000026ff277230 */ /* 0x100fe40000004100 */
        /* <DEDUP_REMOVED lines=66> */
.L_x_11864:
[----:B------:R-:W-:Y:S05]  /*c100*/  BSYNC B0 ;  /* 0x0000000000007941 */ /* 0x000fea0003800000 */
.L_x_11857:
        /* <DEDUP_REMOVED lines=8> */
.L_x_11854:
[----:B0-2---:R-:W-:-:S05]  /*c190*/  IMAD.U32 R0, RZ, RZ, UR36 ;  /* 0x00000024ff007e24 */ /* 0x005fca000f8e00ff */
[----:B------:R-:W-:-:S13]  /*c1a0*/  ISETP.NE.AND P0, PT, R0, 0x3, PT ;  /* 0x000000030000780c */ /* 0x000fda0003f05270 */
[----:B------:R-:W-:Y:S05]  /*c1b0*/  @!P0 BRA `(.L_x_11876) ;  /* 0x0000000000048947 */ /* 0x000fea0003800000 */
[----:B------:R-:W-:Y:S01]  /*c1c0*/  BPT.TRAP 0x1 ;  /* 0x000000040000795c */ /* 0x000fe20000300000 */
.L_x_11876:
[----:B----45:R-:W-:Y:S01]  /*c1d0*/  IMAD R14, R19, 0x8, R18 ;  /* 0x00000008130e7824 */ /* 0x030fe200078e0212 */
[----:B-1----:R-:W-:-:S04]  /*c1e0*/  SHF.L.U32 R3, R156, 0x1f, RZ ;  /* 0x0000001f9c037819 */ /* 0x002fc800000006ff */
[----:B------:R0:W1:Y:S01]  /*c1f0*/  SYNCS.PHASECHK.TRANS64.TRYWAIT P1, [R14+URZ+0x19c30], R3 ;  /* 0x019c30030e0075a7 */ /* 0x000062000802017f */
[----:B------:R-:W-:Y:S05]  /*c200*/  @!P0 BRA `(.L_x_11877) ;  /* 0x0000000000048947 */ /* 0x000fea0003800000 */
[----:B------:R-:W-:Y:S01]  /*c210*/  BPT.TRAP 0x1 ;  /* 0x000000040000795c */ /* 0x000fe20000300000 */
.L_x_11877:
[----:B------:R-:W-:Y:S01]  /*c220*/  VIADD R0, R18, 0x13800 ;  /* 0x0001380012007836 */ /* 0x000fe20000000000 */
[----:B------:R-:W-:Y:S01]  /*c230*/  LOP3.LUT R8, R36, 0x10000, RZ, 0xfc, !PT ;  /* 0x0001000024087812 */ /* 0x000fe200078efcff */
[----:B------:R-:W-:-:S03]  /*c240*/  IMAD.MOV.U32 R9, RZ, RZ, -0x3ffffff0 ;  /* 0xc0000010ff097424 */ /* 0x000fc600078e00ff */
[----:B------:R-:W-:-:S04]  /*c250*/  SHF.R.U32.HI R0, RZ, 0x4, R0 ;  /* 0x00000004ff007819 */ /* 0x000fc80000011600 */
[----:B------:R-:W-:-:S04]  /*c260*/  LOP3.LUT R0, R0, 0x3fff, RZ, 0xc0, !PT ;  /* 0x00003fff00007812 */ /* 0x000fc800078ec0ff */
[----:B------:R-:W-:Y:S01]  /*c270*/  LOP3.LUT R153, R0, 0x10000, RZ, 0xfc, !PT ;  /* 0x0001000000997812 */ /* 0x000fe200078efcff */
[----:B-1----:R-:W-:Y:S06]  /*c280*/  @P1 BRA `(.L_x_11878) ;  /* 0x0000000000081947 */ /* 0x002fec0003800000 */
[----:B------:R-:W1:Y:S02]  /*c290*/  SYNCS.PHASECHK.TRANS64.TRYWAIT P1, [R14+URZ+0x19c30], R3 ;  /* 0x019c30030e0075a7 */ /* 0x000e64000802017f */
[----:B-1----:R-:W-:Y:S05]  /*c2a0*/  @!P1 BRA `(.L_x_11879) ;  /* 0x0000016000cc9947 */ /* 0x002fea0003800000 */
.L_x_11878:
[----:B---3--:R-:W-:Y:S01]  /*c2b0*/  IMAD R4, R19, 0x300, R153 ;  /* 0x0000030013047824 */ /* 0x008fe200078e0299 */
[----:B------:R-:W-:Y:S05]  /*c2c0*/  WARPSYNC.ALL ;  /* 0x0000000000007948 */ /* 0x000fea0003800000 */
[----:B------:R-:W-:Y:S01]  /*c2d0*/  IMAD.MOV.U32 R5, RZ, RZ, -0x3ffffff0 ;  /* 0xc0000010ff057424 */ /* 0x000fe200078e00ff */
[C---:B------:R-:W-:Y:S01]  /*c2e0*/  R2UR UR4, R8.reuse ;  /* 0x00000000080472ca */ /* 0x040fe200000e0000 */
[----:B------:R-:W-:Y:S01]  /*c2f0*/  WARPGROUP.ARRIVE ;  /* 0x00000000000079c5 */ /* 0x000fe20000000000 */
[----:B------:R-:W-:Y:S01]  /*c300*/  R2UR UR5, R9 ;  /* 0x00000000090572ca */ /* 0x000fe200000e0000 */
[----:B------:R-:W-:Y:S01]  /*c310*/  VIADD R12, R8, 0x180 ;  /* 0x00000180080c7836 */ /* 0x000fe20000000000 */
[C---:B------:R-:W-:Y:S01]  /*c320*/  R2UR UR6, R4.reuse ;  /* 0x00000000040672ca */ /* 0x040fe200000e0000 */
[----:B------:R-:W-:Y:S01]  /*c330*/  VIADD R6, R4, 0x100 ;  /* 0x0000010004067836 */ /* 0x000fe20000000000 */
[----:B------:R-:W-:Y:S01]  /*c340*/  R2UR UR7, R5 ;  /* 0x00000000050772ca */ /* 0x000fe200000e0000 */
[----:B------:R-:W-:-:S02]  /*c350*/  IMAD.MOV.U32 R13, RZ, RZ, -0x3ffffff0 ;  /* 0xc0000010ff0d7424 */ /* 0x000fc400078e00ff */
[----:B------:R-:W-:Y:S02]  /*c360*/  IMAD.MOV.U32 R7, RZ, RZ, -0x3ffffff0 ;  /* 0xc0000010ff077424 */ /* 0x000fe400078e00ff */
[----:B------:R-:W-:Y:S01]  /*c370*/  VIADD R10, R8, 0x300 ;  /* 0x00000300080a7836 */ /* 0x000fe20000000000 */
[----:B------:R2:W-:Y:S01]  /*c380*/  STL.64 [R1], R12 ;  /* 0x0000000c01007387 */ /* 0x0005e20000100a00 */
[----:B------:R-:W-:Y:S02]  /*c390*/  VIADD R4, R4, 0x200 ;  /* 0x0000020004047836 */ /* 0x000fe40000000000 */
[----:B------:R-:W-:Y:S02]  /*c3a0*/  IMAD.MOV.U32 R11, RZ, RZ, -0x3ffffff0 ;  /* 0xc0000010ff0b7424 */ /* 0x000fe400078e00ff */
[----:B------:R-:W-:Y:S02]  /*c3b0*/  IMAD.MOV.U32 R5, RZ, RZ, -0x3ffffff0 ;  /* 0xc0000010ff057424 */ /* 0x000fe400078e00ff */
[----:B------:R-:W-:Y:S01]  /*c3c0*/  QGMMA.64x128x32.F32.E4M3.E4M3 R24, gdesc[UR4], RZ, !UPT, gsb0 ;  /* 0x01e00000041879f3 */ /* 0x000fe2000c0008ff */
[----:B------:R-:W-:-:S02]  /*c3d0*/  R2UR UR4, R12 ;  /* 0x000000000c0472ca */ /* 0x000fc400000e0000 */
        /* <DEDUP_REMOVED lines=14> */
[----:B--2---:R-:W-:Y:S05]  /*c4c0*/  @!P0 BRA `(.L_x_11880) ;  /* 0x0000000000048947 */ /* 0x004fea0003800000 */
[----:B------:R-:W-:Y:S01]  /*c4d0*/  BPT.TRAP 0x1 ;  /* 0x000000040000795c */ /* 0x000fe20000300000 */
.L_x_11880:
[----:B------:R-:W2:Y:S01]  /*c4e0*/  LDL R0, [R1+0x48] ;  /* 0x0000480001007983 */ /* 0x000ea20000100800 */
[----:B------:R-:W3:Y:S03]  /*c4f0*/  LDC R96, c[0x0][0x448] ;  /* 0x00011200ff607b82 */ /* 0x000ee60000000800 */
[----:B------:R-:W2:Y:S04]  /*c500*/  LDL R94, [R1+0x2c] ;  /* 0x00002c00015e7983 */ /* 0x000ea80000100800 */
[----:B------:R-:W4:Y:S01]  /*c510*/  LDL R6, [R1+0xc] ;  /* 0x00000c0001067983 */ /* 0x000f220000100800 */
[----:B------:R-:W5:Y:S03]  /*c520*/  LDC.64 R12, c[0x0][0x9e0] ;  /* 0x00027800ff0c7b82 */ /* 0x000f660000000a00 */
[----:B------:R-:W5:Y:S04]  /*c530*/  LDL R98, [R1+0x10] ;  /* 0x0000100001627983 */ /* 0x000f680000100800 */
[----:B------:R-:W5:Y:S01]  /*c540*/  LDL R100, [R1+0x8] ;  /* 0x0000080001647983 */ /* 0x000f620000100800 */
[----:B------:R-:W-:Y:S01]  /*c550*/  IMAD.MOV.U32 R4, RZ, RZ, -0x80 ;  /* 0xffffff80ff047424 */ /* 0x000fe200078e00ff */
[----:B------:R-:W-:Y:S01]  /*c560*/  LOP3.LUT R22, R22, 0xffffffbf, RZ, 0xc0, !PT ;  /* 0xffffffbf16167812 */ /* 0x000fe200078ec0ff */
[----:B------:R-:W-:Y:S01]  /*c570*/  ULDC UR4, c[0x0][0x9dc] ;  /* 0x0002770000047ab9 */ /* 0x000fe20000000800 */
[----:B---3--:R-:W-:-:S13]  /*c580*/  ISETP.NE.AND P1, PT, R96, 0x1, PT ;  /* 0x000000016000780c */ /* 0x008fda0003f25270 */
[----:B01----:R-:W0:Y:S08]  /*c590*/  @P1 LDC R3, c[0x0][0x44c] ;  /* 0x00011300ff031b82 */ /* 0x003e300000000800 */
[----:B------:R-:W1:Y:S01]  /*c5a0*/  @P1 LDC R5, c[0x0][0x450] ;  /* 0x00011400ff051b82 */ /* 0x000e620000000800 */
[----:B------:R-:W-:Y:S01]  /*c5b0*/  IMAD R21, R89, R4, 0x80 ;  /* 0x0000008059157424 */ /* 0x000fe200078e0204 */
[----:B------:R-:W-:-:S04]  /*c5c0*/  @P1 LOP3.LUT R22, R22, 0x40, RZ, 0xfc, !PT ;  /* 0x0000004016161812 */ /* 0x000fc800078efcff */
[----:B------:R-:W-:Y:S01]  /*c5d0*/  LOP3.LUT R22, R22, 0xffffffdf, RZ, 0xc0, !PT ;  /* 0xffffffdf16167812 */ /* 0x000fe200078ec0ff */
[----:B--2---:R-:W-:-:S04]  /*c5e0*/  IMAD.IADD R90, R0, 0x1, R94 ;  /* 0x00000001005a7824 */ /* 0x004fc800078e025e */
[----:B0-----:R-:W-:-:S05]  /*c5f0*/  @P1 IMAD.HI.U32 R0, R90, R3, RZ ;  /* 0x000000035a001227 */ /* 0x001fca00078e00ff */
[----:B-1----:R-:W-:Y:S01]  /*c600*/  @P1 SHF.R.U32.HI R90, RZ, R5, R0 ;  /* 0x00000005ff5a1219 */ /* 0x002fe20000011600 */
[----:B------:R-:W-:-:S04]  /*c610*/  VIADD R0, R14, 0x19c40 ;  /* 0x00019c400e007836 */ /* 0x000fc80000000000 */
[----:B------:R-:W0:Y:S01]  /*c620*/  SHFL.IDX PT, R92, R90, RZ, 0x1c1f ;  /* 0x001c1fff5a5c7589 */ /* 0x000e2200000e0000 */
[----:B----4-:R-:W-:Y:S01]  /*c630*/  PRMT R0, R6, 0x654, R0 ;  /* 0x0000065406007816 */ /* 0x010fe20000000000 */
[----:B------:R-:W-:Y:S01]  /*c640*/  VIADD R3, R21, 0x1 ;  /* 0x0000000115037836 */ /* 0x000fe20000000000 */
[----:B-----5:R-:W-:Y:S01]  /*c650*/  ISETP.GE.AND P1, PT, R13, 0x1, PT ;  /* 0x000000010d00780c */ /* 0x020fe20003f26270 */
[----:B------:R-:W-:Y:S01]  /*c660*/  IMAD.U32 R14, RZ, RZ, UR4 ;  /* 0x00000004ff0e7e24 */ /* 0x000fe2000f8e00ff */
[----:B------:R1:W-:Y:S01]  /*c670*/  SYNCS.ARRIVE.TRANS64.RED.A1T0 RZ, [R0+URZ], RZ ;  /* 0x000000ff00ff79a7 */ /* 0x0003e2000810043f */
[----:B------:R-:W-:Y:S02]  /*c680*/  IMAD.IADD R20, R100, 0x1, R21 ;  /* 0x0000000164147824 */ /* 0x000fe400078e0215 */
[----:B-1----:R-:W-:Y:S01]  /*c690*/  IMAD R0, R98, -0x2, R3 ;  /* 0xfffffffe62007824 */ /* 0x002fe200078e0203 */
[----:B------:R-:W-:-:S04]  /*c6a0*/  LOP3.LUT R4, RZ, R14, RZ, 0x33, !PT ;  /* 0x0000000eff047212 */ /* 0x000fc800078e33ff */
[----:B------:R-:W-:Y:S01]  /*c6b0*/  IADD3 R7, -R157, R0, R100 ;  /* 0x000000009d077210 */ /* 0x000fe20007ffe164 */
[----:B------:R-:W-:-:S04]  /*c6c0*/  IMAD R20, R98, -0x2, R20 ;  /* 0xfffffffe62147824 */ /* 0x000fc800078e0214 */
[C---:B------:R-:W-:Y:S02]  /*c6d0*/  IMAD.IADD R15, R7.reuse, 0x1, R4 ;  /* 0x00000001070f7824 */ /* 0x040fe400078e0204 */
[----:B------:R-:W-:Y:S01]  /*c6e0*/  IMAD.IADD R7, R7, 0x1, R12 ;  /* 0x0000000107077824 */ /* 0x000fe200078e020c */
[----:B------:R-:W-:Y:S01]  /*c6f0*/  @P1 LOP3.LUT R22, R22, 0x20, RZ, 0xfc, !PT ;  /* 0x0000002016161812 */ /* 0x000fe200078efcff */
[----:B0-----:R-:W-:Y:S01]  /*c700*/  IMAD.IADD R3, R15, 0x1, R92 ;  /* 0x000000010f037824 */ /* 0x001fe200078e025c */
[----:B------:R-:W-:Y:S02]  /*c710*/  LEA R0, R89, 0xffffff80, 0x7 ;  /* 0xffffff8059007811 */ /* 0x000fe400078e38ff */
        /* <DEDUP_REMOVED lines=13> */
.L_x_11883:
[----:B------:R-:W-:-:S13]  /*c7f0*/  ISETP.NE.AND P1, PT, R13, 0x1, PT ;  /* 0x000000010d00780c */ /* 0x000fda0003f25270 */
[----:B------:R-:W0:Y:S02]  /*c800*/  @P1 LDC.64 R4, c[0x0][0x9e8] ;  /* 0x00027a00ff041b82 */ /* 0x000e240000000a00 */
[----:B0-----:R-:W-:-:S05]  /*c810*/  @P1 IMAD.HI.U32 R4, R91, R4, RZ ;  /* 0x000000045b041227 */ /* 0x001fca00078e00ff */
[----:B------:R-:W-:-:S07]  /*c820*/  @P1 SHF.R.U32.HI R91, RZ, R5, R4 ;  /* 0x00000005ff5b1219 */ /* 0x000fce0000011604 */
.L_x_11884:
[----:B------:R-:W-:Y:S05]  /*c830*/  BSYNC B0 ;  /* 0x0000000000007941 */ /* 0x000fea0003800000 */
.L_x_11882:
[----:B------:R-:W-:-:S04]  /*c840*/  IMAD R91, R91, R13, -R0 ;  /* 0x0000000d5b5b7224 */ /* 0x000fc800078e0a00 */
[----:B------:R-:W-:-:S05]  /*c850*/  IMAD R4, R98, -0x2, R91 ;  /* 0xfffffffe62047824 */ /* 0x000fca00078e025b */
[----:B------:R-:W-:Y:S02]  /*c860*/  VIMNMX R3, R3, R4, !PT ;  /* 0x0000000403037248 */ /* 0x000fe40007fe0100 */
[----:B------:R-:W-:-:S07]  /*c870*/  VIADDMNMX R6, R4, R13, R6, PT ;  /* 0x0000000d04067246 */ /* 0x000fce0003800106 */
.L_x_11881:
[C---:B------:R-:W-:Y:S01]  /*c880*/  ISETP.GE.AND P1, PT, R21.reuse, 0x2, PT ;  /* 0x000000021500780c */ /* 0x040fe20003f26270 */
[----:B------:R-:W0:Y:S01]  /*c890*/  SHFL.IDX PT, R90, R90, 0x1, 0x1c1f ;  /* 0x003c1f005a5a7f89 */ /* 0x000e2200000e0000 */
[----:B------:R-:W-:Y:S02]  /*c8a0*/  ISETP.GE.AND P6, PT, R21, 0x9, PT ;  /* 0x000000091500780c */ /* 0x000fe40003fc6270 */
[----:B------:R-:W-:Y:S02]  /*c8b0*/  ISETP.GT.AND P3, PT, R3, 0x1, !P1 ;  /* 0x000000010300780c */ /* 0x000fe40004f64270 */
[----:B------:R-:W-:Y:S02]  /*c8c0*/  ISETP.GE.AND P4, PT, R21, 0xa, PT ;  /* 0x0000000a1500780c */ /* 0x000fe40003f86270 */
[----:B------:R-:W-:Y:S02]  /*c8d0*/  ISETP.GT.AND P2, PT, R3, 0x8, !P6 ;  /* 0x000000080300780c */ /* 0x000fe40007744270 */
[----:B------:R-:W-:-:S02]  /*c8e0*/  ISETP.LT.OR P3, PT, R6, 0x2, P3 ;  /* 0x000000020600780c */ /* 0x000fc40001f61670 */
[----:B------:R-:W-:Y:S02]  /*c8f0*/  ISETP.LT.OR P2, PT, R6, 0x9, P2 ;  /* 0x000000090600780c */ /* 0x000fe40001741670 */
[----:B------:R-:W-:Y:S02]  /*c900*/  FSEL R25, R25, -INF , !P3 ;  /* 0xff80000019197808 */ /* 0x000fe40005800000 */
[----:B------:R-:W-:Y:S02]  /*c910*/  ISETP.GE.AND P3, PT, R21, 0x11, PT ;  /* 0x000000111500780c */ /* 0x000fe40003f66270 */
[----:B------:R-:W-:Y:S02]  /*c920*/  LOP3.LUT R22, R22, 0xfffffffe, RZ, 0xc0, !PT ;  /* 0xfffffffe16167812 */ /* 0x000fe400078ec0ff */
[----:B------:R-:W-:Y:S02]  /*c930*/  FSEL R91, R28, -INF , !P2 ;  /* 0xff8000001c5b7808 */ /* 0x000fe40005000000 */
[----:B------:R-:W-:-:S02]  /*c940*/  ISETP.GT.AND P2, PT, R3, 0x9, !P4 ;  /* 0x000000090300780c */ /* 0x000fc40006744270 */
[----:B------:R-:W-:Y:S01]  /*c950*/  @P4 LOP3.LUT R22, R22, 0x1, RZ, 0xfc, !PT ;  /* 0x0000000116164812 */ /* 0x000fe200078efcff */
[----:B0-----:R-:W-:Y:S01]  /*c960*/  IMAD.IADD R15, R15, 0x1, R90 ;  /* 0x000000010f0f7824 */ /* 0x001fe200078e025a */
        /* <DEDUP_REMOVED lines=9> */
[----:B------:R-:W-:Y:S02]  /*ca00*/  ISETP.GT.AND P2, PT, R3, 0x11, !P3 ;  /* 0x000000110300780c */ /* 0x000fe40005f44270 */
[----:B------:R-:W-:-:S02]  /*ca10*/  ISETP.GE.AND P5, PT, R21, 0x1, PT ;  /* 0x000000011500780c */ /* 0x000fc40003fa6270 */
[----:B------:R-:W-:Y:S02]  /*ca20*/  ISETP.LT.OR P2, PT, R6, 0x12, P2 ;  /* 0x000000120600780c */ /* 0x000fe40001741670 */
[----:B------:R-:W-:Y:S02]  /*ca30*/  @P3 LOP3.LUT R22, R22, 0x2000000, RZ, 0xfc, !PT ;  /* 0x0200000016163812 */ /* 0x000fe400078efcff */
[----:B------:R-:W-:Y:S02]  /*ca40*/  ISETP.GE.AND P3, PT, R21, 0x19, PT ;  /* 0x000000191500780c */ /* 0x000fe40003f66270 */
[----:B------:R-:W-:Y:S02]  /*ca50*/  LOP3.LUT R22, R22, 0xfeffffff, RZ, 0xc0, !PT ;  /* 0xfeffffff16167812 */ /* 0x000fe400078ec0ff */
[----:B------:R-:W-:Y:S02]  /*ca60*/  FSEL R33, R33, -INF , !P2 ;  /* 0xff80000021217808 */ /* 0x000fe40005000000 */
[----:B------:R-:W-:-:S02]  /*ca70*/  ISETP.GT.AND P2, PT, R3, 0x18, !P3 ;  /* 0x000000180300780c */ /* 0x000fc40005f44270 */
[----:B------:R-:W-:Y:S02]  /*ca80*/  VIADDMNMX R20, R90, R7, R20, PT ;  /* 0x000000075a147246 */ /* 0x000fe40003800114 */
        /* <DEDUP_REMOVED lines=165> */
.L_x_11887:
[----:B------:R-:W-:-:S13]  /*d4e0*/  ISETP.NE.AND P4, PT, R13, 0x1, PT ;  /* 0x000000010d00780c */ /* 0x000fda0003f85270 */
[----:B------:R-:W0:Y:S02]  /*d4f0*/  @P4 LDC.64 R4, c[0x0][0x9e8] ;  /* 0x00027a00ff044b82 */ /* 0x000e240000000a00 */
[----:B0-----:R-:W-:-:S05]  /*d500*/  @P4 IMAD.HI.U32 R4, R3, R4, RZ ;  /* 0x0000000403044227 */ /* 0x001fca00078e00ff */
[----:B------:R-:W-:-:S07]  /*d510*/  @P4 SHF.R.U32.HI R3, RZ, R5, R4 ;  /* 0x00000005ff034219 */ /* 0x000fce0000011604 */
.L_x_11888:
[----:B------:R-:W-:Y:S05]  /*d520*/  BSYNC B0 ;  /* 0x0000000000007941 */ /* 0x000fea0003800000 */
.L_x_11886:
[----:B------:R-:W-:-:S04]  /*d530*/  IMAD R0, R3, R13, -R0 ;  /* 0x0000000d03007224 */ /* 0x000fc800078e0a00 */
[----:B------:R-:W-:-:S05]  /*d540*/  IMAD R0, R98, -0x2, R0 ;  /* 0xfffffffe62007824 */ /* 0x000fca00078e0200 */
[----:B------:R-:W-:Y:S02]  /*d550*/  VIMNMX R15, R15, R0, !PT ;  /* 0x000000000f0f7248 */ /* 0x000fe40007fe0100 */
[----:B------:R-:W-:-:S07]  /*d560*/  VIADDMNMX R20, R0, R13, R20, PT ;  /* 0x0000000d00147246 */ /* 0x000fce0003800114 */
.L_x_11885:
[C---:B------:R-:W-:Y:S02]  /*d570*/  ISETP.GT.AND P1, PT, R15.reuse, 0x1, !P1 ;  /* 0x000000010f00780c */ /* 0x040fe40004f24270 */
[----:B------:R-:W-:Y:S02]  /*d580*/  ISETP.GT.AND P6, PT, R15, 0x8, !P6 ;  /* 0x000000080f00780c */ /* 0x000fe400077c4270 */
[C---:B------:R-:W-:Y:S02]  /*d590*/  ISETP.LT.OR P1, PT, R20.reuse, 0x2, P1 ;  /* 0x000000021400780c */ /* 0x040fe40000f21670 */
[----:B------:R-:W-:Y:S02]  /*d5a0*/  ISETP.LT.OR P6, PT, R20, 0x9, P6 ;  /* 0x000000091400780c */ /* 0x000fe400037c1670 */
[----:B------:R-:W-:Y:S02]  /*d5b0*/  FSEL R27, R27, -INF , !P1 ;  /* 0xff8000001b1b7808 */ /* 0x000fe40004800000 */
[----:B------:R-:W-:-:S02]  /*d5c0*/  LOP3.LUT P1, RZ, R22, 0x1, RZ, 0xc0, !PT ;  /* 0x0000000116ff7812 */ /* 0x000fc4000782c0ff */
[----:B------:R-:W-:Y:S02]  /*d5d0*/  FSEL R5, R30, -INF , !P6 ;  /* 0xff8000001e057808 */ /* 0x000fe40007000000 */
[----:B------:R-:W-:Y:S02]  /*d5e0*/  ISETP.GT.AND P1, PT, R15, 0x9, !P1 ;  /* 0x000000090f00780c */ /* 0x000fe40004f24270 */
[----:B------:R-:W-:Y:S02]  /*d5f0*/  LOP3.LUT P6, RZ, R22, 0x4000000, RZ, 0xc0, !PT ;  /* 0x0400000016ff7812 */ /* 0x000fe400078cc0ff */
[----:B------:R-:W-:Y:S02]  /*d600*/  ISETP.LT.OR P1, PT, R20, 0xa, P1 ;  /* 0x0000000a1400780c */ /* 0x000fe40000f21670 */
[----:B------:R-:W-:Y:S02]  /*d610*/  LOP3.LUT P4, RZ, R22, 0x2000000, RZ, 0xc0, !PT ;  /* 0x0200000016ff7812 */ /* 0x000fe4000788c0ff */
        /* <DEDUP_REMOVED lines=51> */
[C---:B------:R-:W-:Y:S02]  /*d950*/  LOP3.LUT P6, RZ, R22.reuse, 0x8000, RZ, 0xc0, !PT ;  /* 0x0000800016ff7812 */ /* 0x040fe400078cc0ff */
[----:B------:R-:W-:Y:S02]  /*d960*/  FSEL R47, R47, -INF , !P1 ;  /* 0xff8000002f2f7808 */ /* 0x000fe40004800000 */
[----:B------:R-:W-:Y:S02]  /*d970*/  LOP3.LUT P1, RZ, R22, 0x40000, RZ, 0xc0, !PT ;  /* 0x0004000016ff7812 */ /* 0x000fe4000782c0ff */
[----:B------:R-:W-:-:S02]  /*d980*/  FMNMX.FTZ R0, R111, R0, !PT ;  /* 0x000000006f007209 */ /* 0x000fc40007810000 */
[----:B------:R-:W-:Y:S02]  /*d990*/  ISETP.GT.AND P1, PT, R15, 0x30, !P1 ;  /* 0x000000300f00780c */ /* 0x000fe40004f24270 */
[----:B------:R-:W-:Y:S02]  /*d9a0*/  FMNMX.FTZ R0, R69, R0, !PT ;  /* 0x0000000045007209 */ /* 0x000fe40007810000 */
[----:B------:R-:W-:Y:S02]  /*d9b0*/  ISETP.LT.OR P1, PT, R20, 0x31, P1 ;  /* 0x000000311400780c */ /* 0x000fe40000f21670 */
[----:B------:R-:W-:Y:S02]  /*d9c0*/  LOP3.LUT P4, RZ, R22, 0x4000, RZ, 0xc0, !PT ;  /* 0x0000400016ff7812 */ /* 0x000fe4000788c0ff */
        /* <DEDUP_REMOVED lines=20> */
[C---:B------:R-:W-:Y:S01]  /*db10*/  ISETP.GT.AND P1, PT, R15.reuse, 0x40, !P4 ;  /* 0x000000400f00780c */ /* 0x040fe20006724270 */
[----:B------:R-:W0:Y:S01]  /*db20*/  SHFL.BFLY PT, R3, R0, 0x2, 0x1f ;  /* 0x0c401f0000037f89 */ /* 0x000e2200000e0000 */
[----:B------:R-:W-:Y:S02]  /*db30*/  ISETP.GT.AND P5, PT, R15, RZ, !P5 ;  /* 0x000000ff0f00720c */ /* 0x000fe40006fa4270 */
        /* <DEDUP_REMOVED lines=10> */
[----:B------:R-:W-:Y:S02]  /*dbe0*/  LOP3.LUT P1, RZ, R22, 0x1000, RZ, 0xc0, !PT ;  /* 0x0000100016ff7812 */ /* 0x000fe4000782c0ff */
[----:B0-----:R-:W-:Y:S02]  /*dbf0*/  FMNMX.FTZ R6, R0, R3, !PT ;  /* 0x0000000300067209 */ /* 0x001fe40007810000 */
[----:B------:R-:W-:Y:S02]  /*dc00*/  ISETP.GT.AND P1, PT, R15, 0x48, !P1 ;  /* 0x000000480f00780c */ /* 0x000fe40004f24270 */
[----:B------:R-:W-:Y:S01]  /*dc10*/  FMNMX.FTZ R0, R26, R27, !PT ;  /* 0x0000001b1a007209 */ /* 0x000fe20007810000 */
[----:B------:R-:W0:Y:S01]  /*dc20*/  SHFL.BFLY PT, R3, R6, 0x1, 0x1f ;  /* 0x0c201f0006037f89 */ /* 0x000e2200000e0000 */
        /* <DEDUP_REMOVED lines=50> */
[----:B0-----:R-:W-:Y:S02]  /*df50*/  FMNMX.FTZ R3, R6, R3, !PT ;  /* 0x0000000306037209 */ /* 0x001fe40007810000 */
[----:B------:R-:W-:Y:S02]  /*df60*/  FSEL R75, R75, -INF , !P1 ;  /* 0xff8000004b4b7808 */ /* 0x000fe40004800000 */
[----:B------:R-:W-:Y:S02]  /*df70*/  ISETP.GT.AND P1, PT, R15, 0x68, !P6 ;  /* 0x000000680f00780c */ /* 0x000fe40007724270 */
[----:B------:R-:W-:Y:S02]  /*df80*/  FMNMX.FTZ R0, R71, R0, !PT ;  /* 0x0000000047007209 */ /* 0x000fe40007810000 */
[----:B------:R-:W-:Y:S02]  /*df90*/  ISETP.LT.OR P1, PT, R20, 0x69, P1 ;  /* 0x000000691400780c */ /* 0x000fe40000f21670 */
[----:B------:R-:W-:-:S02]  /*dfa0*/  LOP3.LUT P6, RZ, R22, 0x8000000, RZ, 0xc0, !PT ;  /* 0x0800000016ff7812 */ /* 0x000fc400078cc0ff */
[----:B------:R-:W-:Y:S02]  /*dfb0*/  FSEL R139, R78, -INF , !P1 ;  /* 0xff8000004e8b7808 */ /* 0x000fe40004800000 */
[----:B------:R-:W-:Y:S02]  /*dfc0*/  ISETP.GT.AND P1, PT, R15, 0x69, !P4 ;  /* 0x000000690f00780c */ /* 0x000fe40006724270 */
[----:B------:R-:W-:Y:S02]  /*dfd0*/  FMNMX.FTZ R0, R137, R0, !PT ;  /* 0x0000000089007209 */ /* 0x000fe40007810000 */
[----:B------:R-:W-:Y:S02]  /*dfe0*/  ISETP.LT.OR P1, PT, R20, 0x6a, P1 ;  /* 0x0000006a1400780c */ /* 0x000fe40000f21670 */
[----:B------:R-:W-:Y:S02]  /*dff0*/  FMNMX.FTZ R0, R75, R0, !PT ;  /* 0x000000004b007209 */ /* 0x000fe40007810000 */
[----:B------:R-:W-:Y:S01]  /*e000*/  FSEL R141, R79, -INF , !P1 ;  /* 0xff8000004f8d7808 */ /* 0x000fe20004800000 */
[----:B------:R-:W-:-:S01]  /*e010*/  FFMA.FTZ R79, R2, R3, -8 ;  /* 0xc1000000024f7423 */ /* 0x000fc20000010003 */
[----:B------:R-:W-:-:S02]  /*e020*/  FSETP.NEU.FTZ.AND P1, PT, R3, -INF , PT ;  /* 0xff8000000300780b */ /* 0x000fc40003f3d000 */
[----:B------:R-:W-:Y:S02]  /*e030*/  LOP3.LUT P4, RZ, R22, 0x10000000, RZ, 0xc0, !PT ;  /* 0x1000000016ff7812 */ /* 0x000fe4000788c0ff */
[----:B------:R-:W-:Y:S02]  /*e040*/  FSEL R79, R79, RZ, P1 ;  /* 0x000000ff4f4f7208 */ /* 0x000fe40000800000 */
[C---:B------:R-:W-:Y:S02]  /*e050*/  ISETP.GT.AND P1, PT, R15.reuse, 0x70, !P6 ;  /* 0x000000700f00780c */ /* 0x040fe40007724270 */
[----:B------:R-:W-:Y:S01]  /*e060*/  ISETP.GT.AND P2, PT, R15, 0x71, !P2 ;  /* 0x000000710f00780c */ /* 0x000fe20005744270 */
[----:B------:R-:W-:-:S01]  /*e070*/  FFMA.FTZ R6, R2, R91, -R79 ;  /* 0x0000005b02067223 */ /* 0x000fc2000001084f */
[----:B------:R-:W-:Y:S01]  /*e080*/  ISETP.LT.OR P1, PT, R20, 0x71, P1 ;  /* 0x000000711400780c */ /* 0x000fe20000f21670 */
[----:B------:R-:W-:-:S01]  /*e090*/  FFMA.FTZ R91, R2, R57, -R79 ;  /* 0x00000039025b7223 */ /* 0x000fc2000001084f */
[----:B------:R-:W-:Y:S01]  /*e0a0*/  FMNMX.FTZ R0, R139, R0, !PT ;  /* 0x000000008b007209 */ /* 0x000fe20007810000 */
[----:B------:R-:W-:-:S01]  /*e0b0*/  FFMA.FTZ R4, R2, R24, -R79 ;  /* 0x0000001802047223 */ /* 0x000fc2000001084f */
[----:B------:R-:W-:Y:S01]  /*e0c0*/  ISETP.GT.AND P3, PT, R15, 0x78, !P3 ;  /* 0x000000780f00780c */ /* 0x000fe20005f64270 */
[----:B------:R-:W-:-:S01]  /*e0d0*/  FFMA.FTZ R24, R2, R93, -R79 ;  /* 0x0000005d02187223 */ /* 0x000fc2000001084f */
[----:B------:R-:W-:Y:S01]  /*e0e0*/  ISETP.GT.AND P4, PT, R15, 0x79, !P4 ;  /* 0x000000790f00780c */ /* 0x000fe20006784270 */
[----:B------:R-:W-:-:S01]  /*e0f0*/  FFMA.FTZ R28, R2, R95, -R79 ;  /* 0x0000005f021c7223 */ /* 0x000fc2000001084f */
[----:B------:R-:W-:Y:S01]  /*e100*/  ISETP.LT.OR P2, PT, R20, 0x72, P2 ;  /* 0x000000721400780c */ /* 0x000fe20001741670 */
[----:B------:R-:W-:-:S01]  /*e110*/  FFMA.FTZ R25, R2, R25, -R79 ;  /* 0x0000001902197223 */ /* 0x000fc2000001084f */
[----:B------:R-:W-:Y:S01]  /*e120*/  FSEL R15, R82, -INF , !P1 ;  /* 0xff800000520f7808 */ /* 0x000fe20004800000 */
[----:B------:R-:W-:Y:S01]  /*e130*/  MUFU.EX2 R4, R4 ;  /* 0x0000000400047308 */ /* 0x000fe20000000800 */
[----:B------:R-:W-:Y:S01]  /*e140*/  FMNMX.FTZ R0, R141, R0, !PT ;  /* 0x000000008d007209 */ /* 0x000fe20007810000 */
[--C-:B------:R-:W-:Y:S01]  /*e150*/  FFMA.FTZ R29, R2, R29, -R79.reuse ;  /* 0x0000001d021d7223 */ /* 0x100fe2000001084f */
[----:B------:R-:W-:Y:S01]  /*e160*/  ISETP.LT.OR P3, PT, R20, 0x79, P3 ;  /* 0x000000791400780c */ /* 0x000fe20001f61670 */
[C-C-:B------:R-:W-:Y:S01]  /*e170*/  FFMA.FTZ R33, R2.reuse, R33, -R79.reuse ;  /* 0x0000002102217223 */ /* 0x140fe2000001084f */
[----:B------:R-:W-:Y:S01]  /*e180*/  FSEL R83, R83, -INF , !P2 ;  /* 0xff80000053537808 */ /* 0x000fe20005000000 */
[--C-:B------:R-:W-:Y:S01]  /*e190*/  FFMA.FTZ R37, R2, R37, -R79.reuse ;  /* 0x0000002502257223 */ /* 0x100fe2000001084f */
[----:B------:R-:W-:Y:S01]  /*e1a0*/  FMNMX.FTZ R0, R15, R0, !PT ;  /* 0x000000000f007209 */ /* 0x000fe20007810000 */
[----:B------:R-:W-:Y:S01]  /*e1b0*/  MUFU.EX2 R25, R25 ;  /* 0x0000001900197308 */ /* 0x000fe20000000800 */
[----:B------:R-:W-:Y:S01]  /*e1c0*/  ISETP.LT.OR P4, PT, R20, 0x7a, P4 ;  /* 0x0000007a1400780c */ /* 0x000fe20002781670 */
[--C-:B------:R-:W-:Y:S01]  /*e1d0*/  FFMA.FTZ R30, R2, R97, -R79.reuse ;  /* 0x00000061021e7223 */ /* 0x100fe2000001084f */
[----:B------:R-:W-:Y:S01]  /*e1e0*/  FSEL R57, R86, -INF , !P3 ;  /* 0xff80000056397808 */ /* 0x000fe20005800000 */
[C-C-:B------:R-:W-:Y:S01]  /*e1f0*/  FFMA.FTZ R41, R2.reuse, R41, -R79.reuse ;  /* 0x0000002902297223 */ /* 0x140fe2000001084f */
[----:B------:R-:W-:Y:S01]  /*e200*/  FMNMX.FTZ R0, R83, R0, !PT ;  /* 0x0000000053007209 */ /* 0x000fe20007810000 */
[C-C-:B------:R-:W-:Y:S01]  /*e210*/  FFMA.FTZ R32, R2.reuse, R99, -R79.reuse ;  /* 0x0000006302207223 */ /* 0x140fe2000001084f */
[----:B------:R-:W-:Y:S01]  /*e220*/  FSEL R87, R87, -INF , !P4 ;  /* 0xff80000057577808 */ /* 0x000fe20006000000 */
        /* <DEDUP_REMOVED lines=8> */
[----:B------:R-:W0:Y:S01]  /*e2b0*/  MUFU.EX2 R29, R29 ;  /* 0x0000001d001d7308 */ /* 0x000e220000000800 */
[----:B------:R-:W-:-:S01]  /*e2c0*/  FFMA.FTZ R20, R2, R107, -R79 ;  /* 0x0000006b02147223 */ /* 0x000fc2000001084f */
[----:B------:R-:W1:Y:S01]  /*e2d0*/  SHFL.BFLY PT, R93, R0, 0x2, 0x1f ;  /* 0x0c401f00005d7f89 */ /* 0x000e6200000e0000 */
        /* <DEDUP_REMOVED lines=11> */
[----:B------:R-:W-:Y:S01]  /*e390*/  ISETP.NE.AND P6, PT, R96, 0x1, PT ;  /* 0x000000016000780c */ /* 0x000fe20003fc5270 */
[----:B------:R-:W-:-:S01]  /*e3a0*/  FFMA.FTZ R48, R2, R117, -R79 ;  /* 0x0000007502307223 */ /* 0x000fc2000001084f */
[----:B------:R-:W-:Y:S01]  /*e3b0*/  MUFU.EX2 R33, R33 ;  /* 0x0000002100217308 */ /* 0x000fe20000000800 */
[----:B0-----:R-:W-:-:S04]  /*e3c0*/  F2FP.SATFINITE.E4M3.F32.PACK_AB_MERGE_C R148, R29, R6, RZ ;  /* 0x000000061d94723e */ /* 0x001fc800048070ff */
[----:B------:R-:W-:-:S03]  /*e3d0*/  F2FP.SATFINITE.E4M3.F32.PACK_AB_MERGE_C R148, R25, R4, R148 ;  /* 0x000000041994723e */ /* 0x000fc60004807094 */
[----:B------:R-:W-:Y:S01]  /*e3e0*/  MUFU.EX2 R28, R28 ;  /* 0x0000001c001c7308 */ /* 0x000fe20000000800 */
[----:B-1----:R-:W-:Y:S01]  /*e3f0*/  FMNMX.FTZ R50, R0, R93, !PT ;  /* 0x0000005d00327209 */ /* 0x002fe20007810000 */
[----:B------:R-:W-:-:S04]  /*e400*/  FFMA.FTZ R93, R2, R119, -R79 ;  /* 0x00000077025d7223 */ /* 0x000fc8000001084f */
[----:B------:R-:W0:Y:S02]  /*e410*/  SHFL.BFLY PT, R95, R50, 0x1, 0x1f ;  /* 0x0c201f00325f7f89 */ /* 0x000e2400000e0000 */
[----:B------:R-:W1:Y:S08]  /*e420*/  MUFU.EX2 R37, R37 ;  /* 0x0000002500257308 */ /* 0x000e700000000800 */
[----:B------:R-:W-:Y:S08]  /*e430*/  MUFU.EX2 R30, R30 ;  /* 0x0000001e001e7308 */ /* 0x000ff00000000800 */
[----:B------:R-:W-:Y:S01]  /*e440*/  MUFU.EX2 R41, R41 ;  /* 0x0000002900297308 */ /* 0x000fe20000000800 */
[----:B-1----:R-:W-:-:S04]  /*e450*/  F2FP.SATFINITE.E4M3.F32.PACK_AB_MERGE_C R150, R37, R28, RZ ;  /* 0x0000001c2596723e */ /* 0x002fc800048070ff */
[----:B------:R-:W-:Y:S02]  /*e460*/  F2FP.SATFINITE.E4M3.F32.PACK_AB_MERGE_C R150, R33, R24, R150 ;  /* 0x000000182196723e */ /* 0x000fe40004807096 */
[----:B0-----:R-:W-:Y:S01]  /*e470*/  FMNMX.FTZ R0, R50, R95, !PT ;  /* 0x0000005f32007209 */ /* 0x001fe20007810000 */
[----:B------:R-:W-:Y:S01]  /*e480*/  MUFU.EX2 R32, R32 ;  /* 0x0000002000207308 */ /* 0x000fe20000000800 */
[----:B------:R-:W-:-:S01]  /*e490*/  FFMA.FTZ R50, R2, R81, -R79 ;  /* 0x0000005102327223 */ /* 0x000fc2000001084f */
[----:B------:R-:W-:Y:S01]  /*e4a0*/  FFMA.FTZ R79, R2, R85, -R79 ;  /* 0x00000055024f7223 */ /* 0x000fe2000001084f */
[----:B------:R-:W-:Y:S01]  /*e4b0*/  FSETP.NEU.FTZ.AND P1, PT, R0, -INF , PT ;  /* 0xff8000000000780b */ /* 0x000fe20003f3d000 */
[----:B------:R-:W-:-:S04]  /*e4c0*/  FFMA.FTZ R52, R2, R0, -8 ;  /* 0xc100000002347423 */ /* 0x000fc80000010000 */
[----:B------:R-:W0:Y:S01]  /*e4d0*/  MUFU.EX2 R45, R45 ;  /* 0x0000002d002d7308 */ /* 0x000e220000000800 */
        /* <DEDUP_REMOVED lines=27> */
[----:B0-----:R-:W-:Y:S01]  /*e690*/  F2FP.SATFINITE.E4M3.F32.PACK_AB_MERGE_C R144, R45, R32, RZ ;  /* 0x000000202d90723e */ /* 0x001fe200048070ff */
[----:B------:R-:W-:-:S01]  /*e6a0*/  FADD.FTZ R74, R28, R63 ;  /* 0x0000003f1c4a7221 */ /* 0x000fc20000010000 */
[C-C-:B------:R-:W-:Y:S01]  /*e6b0*/  FFMA.FTZ R47, R2.reuse, R129, -R52.reuse ;  /* 0x00000081022f7223 */ /* 0x140fe20000010834 */
[----:B------:R-:W-:-:S01]  /*e6c0*/  FFMA.FTZ R51, R2, R131, -R52 ;  /* 0x0000008302337223 */ /* 0x000fc20000010834 */
[----:B------:R-:W0:Y:S01]  /*e6d0*/  MUFU.EX2 R54, R54 ;  /* 0x0000003600367308 */ /* 0x000e220000000800 */
[----:B-1----:R-:W-:-:S01]  /*e6e0*/  FADD.FTZ R72, R26, R27 ;  /* 0x0000001b1a487221 */ /* 0x002fc20000010000 */
[C---:B------:R-:W-:Y:S01]  /*e6f0*/  FFMA.FTZ R55, R2.reuse, R133, -R52 ;  /* 0x0000008502377223 */ /* 0x040fe20000010834 */
[----:B------:R-:W-:Y:S01]  /*e700*/  F2FP.SATFINITE.E4M3.F32.PACK_AB_MERGE_C R144, R41, R30, R144 ;  /* 0x0000001e2990723e */ /* 0x000fe20004807090 */
[C-C-:B------:R-:W-:Y:S01]  /*e710*/  FFMA.FTZ R6, R2.reuse, R67, -R52.reuse ;  /* 0x0000004302067223 */ /* 0x140fe20000010834 */
[----:B------:R-:W-:-:S01]  /*e720*/  FFMA.FTZ R4, R2, R135, -R52 ;  /* 0x0000008702047223 */ /* 0x000fc20000010834 */
[C-C-:B------:R-:W-:Y:S01]  /*e730*/  FFMA.FTZ R139, R2.reuse, R139, -R52.reuse ;  /* 0x0000008b028b7223 */ /* 0x140fe20000010834 */
[----:B------:R-:W-:-:S01]  /*e740*/  FFMA.FTZ R141, R2, R141, -R52 ;  /* 0x0000008d028d7223 */ /* 0x000fc20000010834 */
[----:B------:R-:W1:Y:S01]  /*e750*/  MUFU.EX2 R7, R7 ;  /* 0x0000000700077308 */ /* 0x000e620000000800 */
[----:B--2---:R-:W-:-:S01]  /*e760*/  FADD.FTZ R59, R5, R72 ;  /* 0x00000048053b7221 */ /* 0x004fc20000010000 */
[C-C-:B------:R-:W-:Y:S01]  /*e770*/  FFMA.FTZ R83, R2.reuse, R83, -R52.reuse ;  /* 0x0000005302537223 */ /* 0x140fe20000010834 */
[----:B------:R-:W-:-:S05]  /*e780*/  FFMA.FTZ R57, R2, R57, -R52 ;  /* 0x0000003902397223 */ /* 0x000fca0000010834 */
[----:B------:R-:W2:Y:S01]  /*e790*/  MUFU.EX2 R56, R56 ;  /* 0x0000003800387308 */ /* 0x000ea20000000800 */
[----:B0-----:R-:W-:-:S01]  /*e7a0*/  FADD.FTZ R72, R54, R59 ;  /* 0x0000003b36487221 */ /* 0x001fc20000010000 */
[----:B------:R-:W-:Y:S01]  /*e7b0*/  FADD.FTZ R59, R37, R74 ;  /* 0x0000004a253b7221 */ /* 0x000fe20000010000 */
        /* <DEDUP_REMOVED lines=14> */
[----:B------:R-:W-:Y:S01]  /*e8a0*/  FFMA.FTZ R25, R2, R71, -R52 ;  /* 0x0000004702197223 */ /* 0x000fe20000010834 */
[----:B------:R-:W-:-:S04]  /*e8b0*/  F2FP.SATFINITE.E4M3.F32.PACK_AB_MERGE_C R58, R58, R31, RZ ;  /* 0x0000001f3a3a723e */ /* 0x000fc800048070ff */
        /* <DEDUP_REMOVED lines=9> */
[----:B------:R-:W-:-:S06]  /*e950*/  FFMA.FTZ R24, R2, R137, -R52 ;  /* 0x0000008902187223 */ /* 0x000fcc0000010834 */
[----:B------:R-:W-:Y:S01]  /*e960*/  MUFU.EX2 R36, R36 ;  /* 0x0000002400247308 */ /* 0x000fe20000000800 */
[----:B0-----:R-:W-:-:S07]  /*e970*/  FADD.FTZ R33, R49, R28 ;  /* 0x0000001c31217221 */ /* 0x001fce0000010000 */
[----:B------:R-:W0:Y:S01]  /*e980*/  MUFU.EX2 R53, R53 ;  /* 0x0000003500357308 */ /* 0x000e220000000800 */
[----:B-1----:R-:W-:-:S01]  /*e990*/  FADD.FTZ R28, R62, R29 ;  /* 0x0000001d3e1c7221 */ /* 0x002fc20000010000 */
[----:B------:R-:W-:Y:S01]  /*e9a0*/  FFMA.FTZ R29, R2, R75, -R52 ;  /* 0x0000004b021d7223 */ /* 0x000fe20000010834 */
[----:B------:R-:W-:-:S04]  /*e9b0*/  F2FP.SATFINITE.E4M3.F32.PACK_AB_MERGE_C R35, R62, R35, RZ ;  /* 0x000000233e23723e */ /* 0x000fc800048070ff */
[----:B------:R-:W-:Y:S01]  /*e9c0*/  F2FP.SATFINITE.E4M3.F32.PACK_AB_MERGE_C R145, R60, R21, R35 ;  /* 0x000000153c91723e */ /* 0x000fe20004807023 */
[----:B------:R-:W1:Y:S08]  /*e9d0*/  MUFU.EX2 R39, R39 ;  /* 0x0000002700277308 */ /* 0x000e700000000800 */
[----:B------:R-:W2:Y:S01]  /*e9e0*/  MUFU.EX2 R64, R64 ;  /* 0x0000004000407308 */ /* 0x000ea20000000800 */
[----:B0-----:R-:W-:Y:S01]  /*e9f0*/  F2FP.SATFINITE.E4M3.F32.PACK_AB_MERGE_C R146, R53, R36, RZ ;  /* 0x000000243592723e */ /* 0x001fe200048070ff */
[----:B------:R-:W-:-:S03]  /*ea00*/  FADD.FTZ R36, R36, R33 ;  /* 0x0000002124247221 */ /* 0x000fc60000010000 */
[----:B------:R-:W-:Y:S01]  /*ea10*/  F2FP.SATFINITE.E4M3.F32.PACK_AB_MERGE_C R146, R49, R34, R146 ;  /* 0x000000223192723e */ /* 0x000fe20004807092 */
[----:B------:R-:W-:-:S02]  /*ea20*/  FADD.FTZ R53, R53, R36 ;  /* 0x0000002435357221 */ /* 0x000fc40000010000 */
[----:B------:R-:W0:Y:S01]  /*ea30*/  MUFU.EX2 R43, R43 ;  /* 0x0000002b002b7308 */ /* 0x000e220000000800 */
[----:B-1----:R-:W-:-:S07]  /*ea40*/  FADD.FTZ R33, R39, R28 ;  /* 0x0000001c27217221 */ /* 0x002fce0000010000 */
[----:B------:R-:W1:Y:S01]  /*ea50*/  MUFU.EX2 R66, R66 ;  /* 0x0000004200427308 */ /* 0x000e620000000800 */
[----:B--2---:R-:W-:-:S07]  /*ea60*/  FADD.FTZ R28, R64, R33 ;  /* 0x00000021401c7221 */ /* 0x004fce0000010000 */
[----:B------:R-:W-:Y:S01]  /*ea70*/  MUFU.EX2 R20, R20 ;  /* 0x0000001400147308 */ /* 0x000fe20000000800 */
[----:B0-----:R-:W-:-:S01]  /*ea80*/  FADD.FTZ R33, R43, R28 ;  /* 0x0000001c2b217221 */ /* 0x001fc20000010000 */
[C-C-:B------:R-:W-:Y:S01]  /*ea90*/  FFMA.FTZ R28, R2.reuse, R15, -R52.reuse ;  /* 0x0000000f021c7223 */ /* 0x140fe20000010834 */
[----:B------:R-:W-:-:S05]  /*eaa0*/  FFMA.FTZ R52, R2, R87, -R52 ;  /* 0x0000005702347223 */ /* 0x000fca0000010834 */
[----:B------:R-:W0:Y:S01]  /*eab0*/  MUFU.EX2 R61, R61 ;  /* 0x0000003d003d7308 */ /* 0x000e220000000800 */
[----:B-1----:R-:W-:-:S01]  /*eac0*/  FADD.FTZ R30, R66, R33 ;  /* 0x00000021421e7221 */ /* 0x002fc20000010000 */
[----:B------:R-:W-:-:S04]  /*ead0*/  F2FP.SATFINITE.E4M3.F32.PACK_AB_MERGE_C R43, R66, R43, RZ ;  /* 0x0000002b422b723e */ /* 0x000fc800048070ff */
[----:B------:R-:W-:Y:S02]  /*eae0*/  F2FP.SATFINITE.E4M3.F32.PACK_AB_MERGE_C R147, R64, R39, R43 ;  /* 0x000000274093723e */ /* 0x000fe4000480702b */
        /* <DEDUP_REMOVED lines=17> */
[----:B0-----:R-:W-:-:S01]  /*ec00*/  FADD.FTZ R30, R70, R5 ;  /* 0x00000005461e7221 */ /* 0x001fc20000010000 */
[----:B------:R-:W-:-:S06]  /*ec10*/  F2FP.SATFINITE.E4M3.F32.PACK_AB_MERGE_C R51, R70, R51, RZ ;  /* 0x000000334633723e */ /* 0x000fcc00048070ff */
[----:B------:R-:W0:Y:S08]  /*ec20*/  MUFU.EX2 R55, R55 ;  /* 0x0000003700377308 */ /* 0x000e300000000800 */
[----:B------:R-:W-:Y:S01]  /*ec30*/  MUFU.EX2 R46, R46 ;  /* 0x0000002e002e7308 */ /* 0x000fe20000000800 */
[----:B-1----:R-:W-:-:S07]  /*ec40*/  F2FP.SATFINITE.E4M3.F32.PACK_AB_MERGE_C R142, R69, R42, RZ ;  /* 0x0000002a458e723e */ /* 0x002fce00048070ff */
[----:B------:R-:W1:Y:S01]  /*ec50*/  MUFU.EX2 R77, R77 ;  /* 0x0000004d004d7308 */ /* 0x000e620000000800 */
[----:B0-----:R-:W-:-:S02]  /*ec60*/  FADD.FTZ R31, R55, R30 ;  /* 0x0000001e371f7221 */ /* 0x001fc40000010000 */
[----:B------:R-:W0:Y:S05]  /*ec70*/  @P6 LDC R30, c[0x0][0x44c] ;  /* 0x00011300ff1e6b82 */ /* 0x000e2a0000000800 */
[----:B------:R-:W-:Y:S08]  /*ec80*/  MUFU.EX2 R40, R40 ;  /* 0x0000002800287308 */ /* 0x000ff00000000800 */
[----:B------:R-:W2:Y:S01]  /*ec90*/  MUFU.EX2 R65, R65 ;  /* 0x0000004100417308 */ /* 0x000ea20000000800 */
[----:B-1----:R-:W-:-:S07]  /*eca0*/  F2FP.SATFINITE.E4M3.F32.PACK_AB_MERGE_C R27, R77, R46, RZ ;  /* 0x0000002e4d1b723e */ /* 0x002fce00048070ff */
[----:B------:R-:W1:Y:S01]  /*ecb0*/  MUFU.EX2 R6, R6 ;  /* 0x0000000600067308 */ /* 0x000e620000000800 */
[----:B0-----:R-:W-:-:S07]  /*ecc0*/  @P6 IMAD.HI.U32 R30, R94, R30, RZ ;  /* 0x0000001e5e1e6227 */ /* 0x001fce00078e00ff */
[----:B------:R-:W-:Y:S01]  /*ecd0*/  MUFU.EX2 R44, R44 ;  /* 0x0000002c002c7308 */ /* 0x000fe20000000800 */
[----:B--2---:R-:W-:Y:S01]  /*ece0*/  F2FP.SATFINITE.E4M3.F32.PACK_AB_MERGE_C R142, R65, R40, R142 ;  /* 0x00000028418e723e */ /* 0x004fe2000480708e */
[----:B------:R-:W-:-:S04]  /*ecf0*/  FADD.FTZ R40, R40, R61 ;  /* 0x0000003d28287221 */ /* 0x000fc80000010000 */
[----:B------:R-:W-:Y:S02]  /*ed00*/  FADD.FTZ R65, R65, R40 ;  /* 0x0000002841417221 */ /* 0x000fe40000010000 */
[----:B------:R-:W0:Y:S01]  /*ed10*/  MUFU.EX2 R73, R73 ;  /* 0x0000004900497308 */ /* 0x000e220000000800 */
[----:B-1----:R-:W-:-:S01]  /*ed20*/  FADD.FTZ R31, R6, R31 ;  /* 0x0000001f061f7221 */ /* 0x002fc20000010000 */
[----:B------:R-:W-:-:S04]  /*ed30*/  FADD.FTZ R42, R42, R65 ;  /* 0x000000412a2a7221 */ /* 0x000fc80000010000 */
[----:B------:R-:W-:Y:S02]  /*ed40*/  FADD.FTZ R69, R69, R42 ;  /* 0x0000002a45457221 */ /* 0x000fe40000010000 */
[----:B------:R-:W-:Y:S08]  /*ed50*/  MUFU.EX2 R4, R4 ;  /* 0x0000000400047308 */ /* 0x000ff00000000800 */
[----:B------:R-:W1:Y:S01]  /*ed60*/  MUFU.EX2 R25, R25 ;  /* 0x0000001900197308 */ /* 0x000e620000000800 */
[C---:B0-----:R-:W-:Y:S01]  /*ed70*/  F2FP.SATFINITE.E4M3.F32.PACK_AB_MERGE_C R136, R73.reuse, R44, R27 ;  /* 0x0000002c4988723e */ /* 0x041fe2000480701b */
[----:B------:R-:W-:Y:S01]  /*ed80*/  FADD.FTZ R44, R44, R69 ;  /* 0x000000452c2c7221 */ /* 0x000fe20000010000 */
[----:B------:R-:W0:Y:S03]  /*ed90*/  @P6 LDC R27, c[0x0][0x450] ;  /* 0x00011400ff1b6b82 */ /* 0x000e260000000800 */
[----:B------:R-:W-:-:S02]  /*eda0*/  FADD.FTZ R73, R73, R44 ;  /* 0x0000002c49497221 */ /* 0x000fc40000010000 */
[----:B------:R-:W2:Y:S02]  /*edb0*/  MUFU.EX2 R24, R24 ;  /* 0x0000001800187308 */ /* 0x000ea40000000800 */
[----:B------:R-:W-:-:S04]  /*edc0*/  FADD.FTZ R46, R46, R73 ;  /* 0x000000492e2e7221 */ /* 0x000fc80000010000 */
[----:B------:R-:W-:Y:S02]  /*edd0*/  FADD.FTZ R77, R77, R46 ;  /* 0x0000002e4d4d7221 */ /* 0x000fe40000010000 */
[----:B------:R-:W3:Y:S01]  /*ede0*/  MUFU.EX2 R29, R29 ;  /* 0x0000001d001d7308 */ /* 0x000ee20000000800 */
[----:B-1----:R-:W-:-:S04]  /*edf0*/  F2FP.SATFINITE.E4M3.F32.PACK_AB_MERGE_C R7, R25, R4, RZ ;  /* 0x000000041907723e */ /* 0x002fc800048070ff */
[----:B------:R-:W-:-:S03]  /*ee00*/  F2FP.SATFINITE.E4M3.F32.PACK_AB_MERGE_C R143, R6, R55, R7 ;  /* 0x00000037068f723e */ /* 0x000fc60004807007 */
[----:B------:R-:W1:Y:S08]  /*ee10*/  MUFU.EX2 R15, R139 ;  /* 0x0000008b000f7308 */ /* 0x000e700000000800 */
[----:B------:R4:W-:Y:S08]  /*ee20*/  MUFU.EX2 R5, R28 ;  /* 0x0000001c00057308 */ /* 0x0009f00000000800 */
[----:B------:R5:W0:Y:S01]  /*ee30*/  MUFU.EX2 R20, R141 ;  /* 0x0000008d00147308 */ /* 0x000a220000000800 */
[----:B----4-:R-:W-:-:S04]  /*ee40*/  FADD.FTZ R28, R4, R31 ;  /* 0x0000001f041c7221 */ /* 0x010fc80000010000 */
[----:B------:R-:W-:-:S03]  /*ee50*/  FADD.FTZ R25, R25, R28 ;  /* 0x0000001c19197221 */ /* 0x000fc60000010000 */
[----:B------:R-:W-:Y:S01]  /*ee60*/  MUFU.EX2 R50, R50 ;  /* 0x0000003200327308 */ /* 0x000fe20000000800 */
[----:B--2---:R-:W-:-:S01]  /*ee70*/  FADD.FTZ R4, R24, R25 ;  /* 0x0000001918047221 */ /* 0x004fc20000010000 */
[----:B-----5:R-:W-:-:S03]  /*ee80*/  F2FP.SATFINITE.E4M3.F32.PACK_AB_MERGE_C R141, R68, R47, R51 ;  /* 0x0000002f448d723e */ /* 0x020fc60004807033 */
[----:B---3--:R-:W-:-:S03]  /*ee90*/  FADD.FTZ R4, R29, R4 ;  /* 0x000000041d047221 */ /* 0x008fc60000010000 */
[----:B------:R-:W2:Y:S01]  /*eea0*/  MUFU.EX2 R79, R79 ;  /* 0x0000004f004f7308 */ /* 0x000ea20000000800 */
[----:B-1----:R-:W-:-:S01]  /*eeb0*/  FADD.FTZ R7, R15, R4 ;  /* 0x000000040f077221 */ /* 0x002fc20000010000 */
[----:B0-----:R-:W-:-:S03]  /*eec0*/  F2FP.SATFINITE.E4M3.F32.PACK_AB_MERGE_C R15, R20, R15, RZ ;  /* 0x0000000f140f723e */ /* 0x001fc600048070ff */
[----:B------:R-:W-:Y:S01]  /*eed0*/  FADD.FTZ R20, R20, R7 ;  /* 0x0000000714147221 */ /* 0x000fe20000010000 */
[----:B------:R-:W-:Y:S01]  /*eee0*/  F2FP.SATFINITE.E4M3.F32.PACK_AB_MERGE_C R137, R29, R24, R15 ;  /* 0x000000181d89723e */ /* 0x000fe2000480700f */
[----:B------:R-:W-:Y:S01]  /*eef0*/  IMAD.MOV.U32 R15, RZ, RZ, R94 ;  /* 0x000000ffff0f7224 */ /* 0x000fe200078e005e */
[----:B------:R-:W-:Y:S01]  /*ef00*/  MUFU.EX2 R48, R48 ;  /* 0x0000003000307308 */ /* 0x000fe20000000800 */
[----:B------:R-:W-:Y:S01]  /*ef10*/  @P6 SHF.R.U32.HI R15, RZ, R27, R30 ;  /* 0x0000001bff0f6219 */ /* 0x000fe2000001161e */
[----:B------:R-:W-:Y:S01]  /*ef20*/  FADD.FTZ R7, R5, R20 ;  /* 0x0000001405077221 */ /* 0x000fe20000010000 */
[----:B------:R-:W-:-:S03]  /*ef30*/  ISETP.GE.AND P6, PT, R13, 0x1, PT ;  /* 0x000000010d00780c */ /* 0x000fc60003fc6270 */
[----:B------:R-:W-:Y:S02]  /*ef40*/  IMAD.IADD R15, R88, 0x1, R15 ;  /* 0x00000001580f7824 */ /* 0x000fe400078e020f */
[----:B------:R-:W0:Y:S01]  /*ef50*/  MUFU.EX2 R93, R93 ;  /* 0x0000005d005d7308 */ /* 0x000e220000000800 */
[----:B--2---:R-:W-:Y:S01]  /*ef60*/  F2FP.SATFINITE.E4M3.F32.PACK_AB_MERGE_C R4, R79, R50, RZ ;  /* 0x000000324f04723e */ /* 0x004fe200048070ff */
[----:B------:R-:W-:-:S06]  /*ef70*/  IMAD.IADD R12, R15, 0x1, R12 ;  /* 0x000000010f0c7824 */ /* 0x000fcc00078e020c */
[----:B------:R-:W1:Y:S08]  /*ef80*/  MUFU.EX2 R26, R83 ;  /* 0x00000053001a7308 */ /* 0x000e700000000800 */
[----:B------:R-:W-:Y:S01]  /*ef90*/  MUFU.EX2 R57, R57 ;  /* 0x0000003900397308 */ /* 0x000fe20000000800 */
[----:B0-----:R-:W-:Y:S01]  /*efa0*/  F2FP.SATFINITE.E4M3.F32.PACK_AB_MERGE_C R138, R93, R48, R4 ;  /* 0x000000305d8a723e */ /* 0x001fe20004807004 */
[----:B------:R-:W-:-:S04]  /*efb0*/  FADD.FTZ R48, R48, R77 ;  /* 0x0000004d30307221 */ /* 0x000fc80000010000 */
[----:B------:R-:W-:Y:S02]  /*efc0*/  FADD.FTZ R93, R93, R48 ;  /* 0x000000305d5d7221 */ /* 0x000fe40000010000 */
[----:B------:R-:W0:Y:S01]  /*efd0*/  MUFU.EX2 R52, R52 ;  /* 0x0000003400347308 */ /* 0x000e220000000800 */
[----:B-1----:R-:W-:-:S01]  /*efe0*/  FADD.FTZ R4, R26, R7 ;  /* 0x000000071a047221 */ /* 0x002fc20000010000 */
        /* <DEDUP_REMOVED lines=19> */
.L_x_11891:
[----:B------:R-:W-:-:S13]  /*f120*/  ISETP.NE.AND P1, PT, R13, 0x1, PT ;  /* 0x000000010d00780c */ /* 0x000fda0003f25270 */
[----:B------:R-:W0:Y:S02]  /*f130*/  @P1 LDC.64 R20, c[0x0][0x9e8] ;  /* 0x00027a00ff141b82 */ /* 0x000e240000000a00 */
[----:B0-----:R-:W-:-:S05]  /*f140*/  @P1 IMAD.HI.U32 R20, R7, R20, RZ ;  /* 0x0000001407141227 */ /* 0x001fca00078e00ff */
[----:B------:R-:W-:-:S07]  /*f150*/  @P1 SHF.R.U32.HI R7, RZ, R21, R20 ;  /* 0x00000015ff071219 */ /* 0x000fce0000011614 */
.L_x_11892:
[----:B------:R-:W-:Y:S05]  /*f160*/  BSYNC B0 ;  /* 0x0000000000007941 */ /* 0x000fea0003800000 */
.L_x_11890:
[----:B------:R-:W-:-:S05]  /*f170*/  IMAD R7, R7, R13, R13 ;  /* 0x0000000d07077224 */ /* 0x000fca00078e020d */
[----:B------:R-:W-:-:S07]  /*f180*/  VIMNMX R12, R12, R7, PT ;  /* 0x000000070c0c7248 */ /* 0x000fce0003fe0100 */
.L_x_11889:
[----:B------:R-:W2:Y:S01]  /*f190*/  LDL R13, [R1+0x4c] ;  /* 0x00004c00010d7983 */ /* 0x000ea20000100800 */
        /* <DEDUP_REMOVED lines=8> */
[----:B------:R-:W-:Y:S01]  /*f220*/  SHF.R.S32.HI R7, RZ, 0x7, R7 ;  /* 0x00000007ff077819 */ /* 0x000fe20000011407 */
[----:B------:R-:W-:Y:S01]  /*f230*/  BSSY B1, `(.L_x_11893) ;  /* 0x000031d000017945 */ /* 0x000fe20003800000 */
        /* <DEDUP_REMOVED lines=24> */
[----:B--2---:R-:W-:-:S04]  /*f3c0*/  VIMNMX R13, R13, R7, !PT ;  /* 0x000000070d0d7248 */ /* 0x004fc80007fe0100 */
[----:B------:R-:W-:Y:S01]  /*f3d0*/  ISETP.GE.AND P1, PT, R4, R13, PT ;  /* 0x0000000d0400720c */ /* 0x000fe20003f26270 */
[----:B------:R0:W-:-:S12]  /*f3e0*/  STL [R1+0x38], R13 ;  /* 0x0000380d01007387 */ /* 0x0001d80000100800 */
[----:B0-----:R-:W-:Y:S05]  /*f3f0*/  @!P1 BRA `(.L_x_11894) ;  /* 0x0000003000009947 */ /* 0x001fea0003800000 */
[----:B------:R-:W-:Y:S01]  /*f400*/  BSSY B0, `(.L_x_11895) ;  /* 0x00002fb000007945 */ /* 0x000fe20003800000 */
[----:B------:R-:W-:-:S07]  /*f410*/  IMAD.MOV.U32 R135, RZ, RZ, RZ ;  /* 0x000000ffff877224 */ /* 0x000fce00078e00ff */
.L_x_11916:
[----:B------:R-:W-:-:S05]  /*f420*/  VIADD R7, R19, 0x1 ;  /* 0x0000000113077836 */ /* 0x000fca0000000000 */
[----:B------:R-:W-:-:S04]  /*f430*/  ISETP.NE.AND P1, PT, R7, 0x2, PT ;  /* 0x000000020700780c */ /* 0x000fc80003f25270 */
[----:B------:R-:W-:Y:S02]  /*f440*/  SEL R13, RZ, 0x1, P1 ;  /* 0x00000001ff0d7807 */ /* 0x000fe40000800000 */
[----:B------:R-:W-:Y:S02]  /*f450*/  SEL R7, R7, RZ, P1 ;  /* 0x000000ff07077207 */ /* 0x000fe40000800000 */
[----:B------:R-:W-:Y:S01]  /*f460*/  LOP3.LUT R20, R156, R13, RZ, 0x3c, !PT ;  /* 0x0000000d9c147212 */ /* 0x000fe200078e3cff */
[----:B------:R-:W-:Y:S06]  /*f470*/  @!P0 BRA `(.L_x_11896) ;  /* 0x0000000000048947 */ /* 0x000fec0003800000 */
[----:B------:R-:W-:Y:S01]  /*f480*/  BPT.TRAP 0x1 ;  /* 0x000000040000795c */ /* 0x000fe20000300000 */
.L_x_11896:
[----:B------:R-:W-:Y:S01]  /*f490*/  IMAD R21, R7, 0x8, R18 ;  /* 0x0000000807157824 */ /* 0x000fe200078e0212 */
[----:B------:R-:W-:-:S04]  /*f4a0*/  SHF.L.U32 R12, R20, 0x1f, RZ ;  /* 0x0000001f140c7819 */ /* 0x000fc800000006ff */
[----:B------:R0:W1:Y:S01]  /*f4b0*/  SYNCS.PHASECHK.TRANS64.TRYWAIT P1, [R21+URZ+0x19c30], R12 ;  /* 0x019c300c150075a7 */ /* 0x000062000802017f */
[----:B------:R-:W-:Y:S05]  /*f4c0*/  @!P0 BRA `(.L_x_11897) ;  /* 0x0000000000048947 */ /* 0x000fea0003800000 */
[----:B------:R-:W-:Y:S01]  /*f4d0*/  BPT.TRAP 0x1 ;  /* 0x000000040000795c */ /* 0x000fe20000300000 */
.L_x_11897:
[----:B------:R-:W-:Y:S01]  /*f4e0*/  BSSY B2, `(.L_x_11898) ;  /* 0x0000006000027945 */ /* 0x000fe20003800000 */
[----:B------:R-:W-:Y:S02]  /*f4f0*/  IMAD R14, R7, 0x300, R153 ;  /* 0x00000300070e7824 */ /* 0x000fe400078e0299 */
[----:B------:R-:W-:Y:S01]  /*f500*/  IMAD.MOV.U32 R15, RZ, RZ, -0x3ffffff0 ;  /* 0xc0000010ff0f7424 */ /* 0x000fe200078e00ff */
[----:B-1----:R-:W-:Y:S06]  /*f510*/  @P1 BRA `(.L_x_11899) ;  /* 0x0000000000081947 */ /* 0x002fec0003800000 */
[----:B------:R-:W1:Y:S02]  /*f520*/  SYNCS.PHASECHK.TRANS64.TRYWAIT P1, [R21+URZ+0x19c30], R12 ;  /* 0x019c300c150075a7 */ /* 0x000e64000802017f */
[----:B-1----:R-:W-:Y:S05]  /*f530*/  @!P1 BRA `(.L_x_11900) ;  /* 0x00000130003c9947 */ /* 0x002fea0003800000 */
.L_x_11899:
[----:B------:R-:W-:Y:S05]  /*f540*/  BSYNC B2 ;  /* 0x0000000000027941 */ /* 0x000fea0003800000 */
.L_x_11898:
[C---:B01----:R-:W-:Y:S01]  /*f550*/  VIADD R12, R14.reuse, 0x100 ;  /* 0x000001000e0c7836 */ /* 0x043fe20000000000 */
[----:B------:R-:W-:Y:S01]  /*f560*/  R2UR UR6, R14 ;  /* 0x000000000e0672ca */ /* 0x000fe200000e0000 */
[----:B------:R-:W-:Y:S01]  /*f570*/  IMAD.MOV.U32 R13, RZ, RZ, -0x3ffffff0 ;  /* 0xc0000010ff0d7424 */ /* 0x000fe200078e00ff */
[----:B------:R-:W-:Y:S02]  /*f580*/  R2UR UR7, R15 ;  /* 0x000000000f0772ca */ /* 0x000fe400000e0000 */
[----:B------:R-:W-:Y:S02]  /*f590*/  R2UR UR4, R8 ;  /* 0x00000000080472ca */ /* 0x000fe400000e0000 */
[----:B------:R-:W-:Y:S01]  /*f5a0*/  R2UR UR5, R9 ;  /* 0x00000000090572ca */ /* 0x000fe200000e0000 */
[----:B------:R-:W-:Y:S01]  /*f5b0*/  WARPGROUP.ARRIVE ;  /* 0x00000000000079c5 */ /* 0x000fe20000000000 */
[----:B------:R-:W-:Y:S01]  /*f5c0*/  R2UR UR10, R12 ;  /* 0x000000000c0a72ca */ /* 0x000fe200000e0000 */
[----:B------:R-:W-:Y:S01]  /*f5d0*/  VIADD R14, R14, 0x200 ;  /* 0x000002000e0e7836 */ /* 0x000fe20000000000 */
[----:B------:R-:W-:-:S02]  /*f5e0*/  R2UR UR11, R13 ;  /* 0x000000000d0b72ca */ /* 0x000fc400000e0000 */
[----:B------:R-:W2:Y:S01]  /*f5f0*/  LDL.64 R12, [R1] ;  /* 0x00000000010c7983 */ /* 0x000ea20000100a00 */
[----:B------:R-:W-:Y:S01]  /*f600*/  IMAD.MOV.U32 R15, RZ, RZ, -0x3ffffff0 ;  /* 0xc0000010ff0f7424 */ /* 0x000fe200078e00ff */
[----:B------:R-:W-:Y:S02]  /*f610*/  R2UR UR14, R14 ;  /* 0x000000000e0e72ca */ /* 0x000fe400000e0000 */
[----:B------:R-:W-:Y:S02]  /*f620*/  R2UR UR12, R10 ;  /* 0x000000000a0c72ca */ /* 0x000fe400000e0000 */
[----:B------:R-:W-:Y:S01]  /*f630*/  R2UR UR15, R15 ;  /* 0x000000000f0f72ca */ /* 0x000fe200000e0000 */
[----:B------:R-:W-:Y:S01]  /*f640*/  QGMMA.64x128x32.F32.E4M3.E4M3 R24, gdesc[UR4], RZ, !UPT, gsb0 ;  /* 0x01e00000041879f3 */ /* 0x000fe2000c0008ff */
[----:B------:R-:W-:Y:S02]  /*f650*/  R2UR UR13, R11 ;  /* 0x000000000b0d72ca */ /* 0x000fe400000e0000 */
[----:B------:R-:W-:-:S02]  /*f660*/  WARPGROUP.DEPBAR.LE gsb0, 0x0 ;  /* 0x00008000000079c5 */ /* 0x000fc40000010000 */
[----:B------:R-:W-:Y:S01]  /*f670*/  WARPGROUP.ARRIVE ;  /* 0x00000000000079c5 */ /* 0x000fe20000000000 */
[----:B--2---:R-:W-:Y:S02]  /*f680*/  R2UR UR8, R12 ;  /* 0x000000000c0872ca */ /* 0x004fe400000e0000 */
[----:B------:R-:W-:-:S13]  /*f690*/  R2UR UR9, R13 ;  /* 0x000000000d0972ca */ /* 0x000fda00000e0000 */
[----:B------:R-:W-:Y:S03]  /*f6a0*/  QGMMA.64x128x32.F32.E4M3.E4M3 R24, gdesc[UR8], R24, gsb0 ;  /* 0x01e00000081879f3 */ /* 0x000fe60008000818 */
[----:B------:R-:W-:Y:S02]  /*f6b0*/  WARPGROUP.DEPBAR.LE gsb0, 0x0 ;  /* 0x00008000000079c5 */ /* 0x000fe40000010000 */
[----:B------:R-:W-:-:S07]  /*f6c0*/  WARPGROUP.ARRIVE ;  /* 0x00000000000079c5 */ /* 0x000fce0000000000 */
[----:B------:R-:W-:Y:S03]  /*f6d0*/  QGMMA.64x128x32.F32.E4M3.E4M3 R24, gdesc[UR12], R24, gsb0 ;  /* 0x01e000000c1879f3 */ /* 0x000fe60008000818 */
[----:B------:R-:W-:Y:S02]  /*f6e0*/  WARPGROUP.DEPBAR.LE gsb0, 0x0 ;  /* 0x00008000000079c5 */ /* 0x000fe40000010000 */
[----:B------:R-:W-:Y:S05]  /*f6f0*/  @!P0 BRA `(.L_x_11901) ;  /* 0x0000000000048947 */ /* 0x000fea0003800000 */
[----:B------:R-:W-:Y:S01]  /*f700*/  BPT.TRAP 0x1 ;  /* 0x000000040000795c */ /* 0x000fe20000300000 */
.L_x_11901:
[----:B------:R-:W-:Y:S01]  /*f710*/  SHF.L.U32 R12, R156, 0x1f, RZ ;  /* 0x0000001f9c0c7819 */ /* 0x000fe200000006ff */
[----:B------:R-:W-:-:S04]  /*f720*/  IMAD R152, R19, 0x8, R18 ;  /* 0x0000000813987824 */ /* 0x000fc800078e0212 */
[----:B------:R0:W1:Y:S01]  /*f730*/  SYNCS.PHASECHK.TRANS64.TRYWAIT P1, [R152+URZ+0x19c50], R12 ;  /* 0x019c500c980075a7 */ /* 0x000062000802017f */
[----:B------:R-:W-:Y:S05]  /*f740*/  @!P0 BRA `(.L_x_11902) ;  /* 0x0000000000048947 */ /* 0x000fea0003800000 */
[----:B------:R-:W-:Y:S01]  /*f750*/  BPT.TRAP 0x1 ;  /* 0x000000040000795c */ /* 0x000fe20000300000 */
.L_x_11902:
[----:B------:R-:W-:Y:S04]  /*f760*/  BSSY B2, `(.L_x_11903) ;  /* 0x0000004000027945 */ /* 0x000fe80003800000 */
[----:B-1----:R-:W-:Y:S05]  /*f770*/  @P1 BRA `(.L_x_11904) ;  /* 0x0000000000081947 */ /* 0x002fea0003800000 */
[----:B------:R-:W1:Y:S02]  /*f780*/  SYNCS.PHASECHK.TRANS64.TRYWAIT P1, [R152+URZ+0x19c50], R12 ;  /* 0x019c500c980075a7 */ /* 0x000e64000802017f */
[----:B-1----:R-:W-:Y:S05]  /*f790*/  @!P1 BRA `(.L_x_11905) ;  /* 0x0000012c00b89947 */ /* 0x002fea0003800000 */
.L_x_11904:
[----:B------:R-:W-:Y:S05]  /*f7a0*/  BSYNC B2 ;  /* 0x0000000000027941 */ /* 0x000fea0003800000 */
.L_x_11903:
[----:B01----:R-:W-:Y:S01]  /*f7b0*/  VIADD R12, R18, 0x3000 ;  /* 0x00003000120c7836 */ /* 0x003fe20000000000 */
[----:B------:R-:W-:Y:S01]  /*f7c0*/  WARPGROUP.ARRIVE ;  /* 0x00000000000079c5 */ /* 0x000fe20000000000 */
[----:B------:R-:W-:Y:S02]  /*f7d0*/  IMAD.MOV.U32 R13, RZ, RZ, 0x40000040 ;  /* 0x40000040ff0d7424 */ /* 0x000fe400078e00ff */
[----:B------:R-:W-:Y:S01]  /*f7e0*/  IMAD.MOV.U32 R15, RZ, RZ, 0x40000040 ;  /* 0x40000040ff0f7424 */ /* 0x000fe200078e00ff */
[----:B------:R-:W-:Y:S02]  /*f7f0*/  SHF.R.U32.HI R12, RZ, 0x4, R12 ;  /* 0x00000004ff0c7819 */ /* 0x000fe4000001160c */
[----:B------:R-:W-:Y:S01]  /*f800*/  R2UR UR7, R13 ;  /* 0x000000000d0772ca */ /* 0x000fe200000e0000 */
[----:B------:R-:W-:Y:S01]  /*f810*/  IMAD.MOV.U32 R13, RZ, RZ, 0x40000040 ;  /* 0x40000040ff0d7424 */ /* 0x000fe200078e00ff */
[----:B------:R-:W-:-:S04]  /*f820*/  LOP3.LUT R12, R12, 0x3fff, RZ, 0xc0, !PT ;  /* 0x00003fff0c0c7812 */ /* 0x000fc800078ec0ff */
[----:B------:R-:W-:-:S05]  /*f830*/  LOP3.LUT R12, R12, 0x10000, RZ, 0xfc, !PT ;  /* 0x000100000c0c7812 */ /* 0x000fca00078efcff */
[----:B------:R-:W-:-:S04]  /*f840*/  IMAD R12, R19, 0x300, R12 ;  /* 0x00000300130c7824 */ /* 0x000fc800078e020c */
[C---:B------:R-:W-:Y:S01]  /*f850*/  VIADD R14, R12.reuse, 0x2 ;  /* 0x000000020c0e7836 */ /* 0x040fe20000000000 */
[----:B------:R-:W-:-:S13]  /*f860*/  R2UR UR6, R12 ;  /* 0x000000000c0672ca */ /* 0x000fda00000e0000 */
        /* <DEDUP_REMOVED lines=22> */
.L_x_11906:
[----:B------:R-:W2:Y:S01]  /*f9d0*/  LDL R15, [R1+0x2c] ;  /* 0x00002c00010f7983 */ /* 0x000ea20000100800 */
[----:B------:R-:W0:Y:S03]  /*f9e0*/  LDC R12, c[0x0][0x448] ;  /* 0x00011200ff0c7b82 */ /* 0x000e260000000800 */
[----:B------:R-:W2:Y:S04]  /*f9f0*/  LDL R14, [R1+0x48] ;  /* 0x00004800010e7983 */ /* 0x000ea80000100800 */
[----:B------:R-:W3:Y:S04]  /*fa00*/  LDL R142, [R1+0x10] ;  /* 0x00001000018e7983 */ /* 0x000ee80000100800 */
[----:B------:R-:W4:Y:S04]  /*fa10*/  LDL R141, [R1+0xc] ;  /* 0x00000c00018d7983 */ /* 0x000f280000100800 */
[----:B------:R-:W5:Y:S01]  /*fa20*/  LDL R143, [R1+0x8] ;  /* 0x00000800018f7983 */ /* 0x000f620000100800 */
[----:B0-----:R-:W-:-:S13]  /*fa30*/  ISETP.NE.AND P1, PT, R12, 0x1, PT ;  /* 0x000000010c00780c */ /* 0x001fda0003f25270 */
[----:B------:R-:W0:Y:S08]  /*fa40*/  @P1 LDC R13, c[0x0][0x44c] ;  /* 0x00011300ff0d1b82 */ /* 0x000e300000000800 */
[----:B------:R-:W1:Y:S01]  /*fa50*/  @P1 LDC R12, c[0x0][0x450] ;  /* 0x00011400ff0c1b82 */ /* 0x000e620000000800 */
[----:B------:R-:W-:Y:S02]  /*fa60*/  IMAD.SHL.U32 R19, R4, 0x80, RZ ;  /* 0x0000008004137824 */ /* 0x000fe400078e00ff */
[----:B------:R-:W-:-:S03]  /*fa70*/  VIADD R21, R21, 0x19c40 ;  /* 0x00019c4015157836 */ /* 0x000fc60000000000 */
[----:B------:R-:W-:Y:S02]  /*fa80*/  IADD3 R136, -R19, 0x1, RZ ;  /* 0x0000000113887810 */ /* 0x000fe40007ffe1ff */
[----:B------:R-:W-:Y:S01]  /*fa90*/  LOP3.LUT P5, RZ, R22, 0x20, RZ, 0xc0, !PT ;  /* 0x0000002016ff7812 */ /* 0x000fe200078ac0ff */
[----:B--2---:R-:W-:-:S04]  /*faa0*/  IMAD.IADD R15, R14, 0x1, R15 ;  /* 0x000000010e0f7824 */ /* 0x004fc800078e020f */
[----:B0-----:R-:W-:-:S05]  /*fab0*/  @P1 IMAD.HI.U32 R13, R15, R13, RZ ;  /* 0x0000000d0f0d1227 */ /* 0x001fca00078e00ff */
[----:B-1----:R-:W-:-:S05]  /*fac0*/  @P1 SHF.R.U32.HI R15, RZ, R12, R13 ;  /* 0x0000000cff0f1219 */ /* 0x002fca000001160d */
[----:B------:R-:W0:Y:S01]  /*fad0*/  SHFL.IDX PT, R139, R15, RZ, 0x1c1f ;  /* 0x001c1fff0f8b7589 */ /* 0x000e2200000e0000 */
[----:B----4-:R-:W-:Y:S01]  /*fae0*/  PRMT R21, R141, 0x654, R21 ;  /* 0x000006548d157816 */ /* 0x010fe20000000015 */
[----:B---3--:R-:W-:Y:S02]  /*faf0*/  IMAD R136, R142, -0x2, R136 ;  /* 0xfffffffe8e887824 */ /* 0x008fe400078e0288 */
[----:B------:R-:W-:Y:S01]  /*fb00*/  IMAD.U32 R14, RZ, RZ, UR40 ;  /* 0x00000028ff0e7e24 */ /* 0x000fe2000f8e00ff */
[----:B------:R1:W-:Y:S02]  /*fb10*/  SYNCS.ARRIVE.TRANS64.RED.A1T0 RZ, [R21+URZ], RZ ;  /* 0x000000ff15ff79a7 */ /* 0x0003e4000810043f */
[----:B-----5:R-:W-:Y:S02]  /*fb20*/  IADD3 R136, -R157, R136, R143 ;  /* 0x000000889d887210 */ /* 0x020fe40007ffe18f */
[----:B-1----:R-:W-:-:S05]  /*fb30*/  LOP3.LUT R21, RZ, R14, RZ, 0x33, !PT ;  /* 0x0000000eff157212 */ /* 0x002fca00078e33ff */
[----:B------:R-:W-:Y:S02]  /*fb40*/  IMAD.IADD R21, R21, 0x1, R136 ;  /* 0x0000000115157824 */ /* 0x000fe400078e0288 */
[----:B------:R-:W-:-:S04]  /*fb50*/  VIADD R136, R136, UR45 ;  /* 0x0000002d88887c36 */ /* 0x000fc80008000000 */
        /* <DEDUP_REMOVED lines=15> */
.L_x_11909:
[----:B------:R-:W-:-:S05]  /*fc50*/  IMAD.U32 R140, RZ, RZ, UR39 ;  /* 0x00000027ff8c7e24 */ /* 0x000fca000f8e00ff */
[----:B------:R-:W-:-:S13]  /*fc60*/  ISETP.NE.AND P1, PT, R140, 0x1, PT ;  /* 0x000000018c00780c */ /* 0x000fda0003f25270 */
[----:B------:R-:W0:Y:S02]  /*fc70*/  @P1 LDC.64 R12, c[0x0][0x9e8] ;  /* 0x00027a00ff0c1b82 */ /* 0x000e240000000a00 */
[----:B0-----:R-:W-:-:S05]  /*fc80*/  @P1 IMAD.HI.U32 R12, R139, R12, RZ ;  /* 0x0000000c8b0c1227 */ /* 0x001fca00078e00ff */
[----:B------:R-:W-:-:S07]  /*fc90*/  @P1 SHF.R.U32.HI R139, RZ, R13, R12 ;  /* 0x0000000dff8b1219 */ /* 0x000fce000001160c */
.L_x_11910:
[----:B------:R-:W-:Y:S05]  /*fca0*/  BSYNC B2 ;  /* 0x0000000000027941 */ /* 0x000fea0003800000 */
.L_x_11908:
[----:B------:R-:W-:-:S04]  /*fcb0*/  IMAD R139, R139, R140, -R19 ;  /* 0x0000008c8b8b7224 */ /* 0x000fc800078e0a13 */
[----:B------:R-:W-:-:S05]  /*fcc0*/  IMAD R139, R142, -0x2, R139 ;  /* 0xfffffffe8e8b7824 */ /* 0x000fca00078e028b */
[----:B------:R-:W-:Y:S02]  /*fcd0*/  VIMNMX R138, R138, R139, !PT ;  /* 0x0000008b8a8a7248 */ /* 0x000fe40007fe0100 */
[----:B------:R-:W-:-:S07]  /*fce0*/  VIADDMNMX R137, R139, R140, R137, PT ;  /* 0x0000008c8b897246 */ /* 0x000fce0003800189 */
.L_x_11907:
        /* <DEDUP_REMOVED lines=9> */
[C---:B------:R-:W-:Y:S02]  /*fd80*/  ISETP.GT.AND P3, PT, R138.reuse, 0x9, P1 ;  /* 0x000000098a00780c */ /* 0x040fe40000f64270 */
[----:B------:R-:W-:Y:S02]  /*fd90*/  ISETP.GT.AND P4, PT, R138, 0x10, P1 ;  /* 0x000000108a00780c */ /* 0x000fe40000f84270 */
[----:B------:R-:W-:-:S02]  /*fda0*/  ISETP.LT.OR P2, PT, R137, 0x9, P2 ;  /* 0x000000098900780c */ /* 0x000fc40001741670 */
[C---:B------:R-:W-:Y:S01]  /*fdb0*/  ISETP.LT.OR P3, PT, R137.reuse, 0xa, P3 ;  /* 0x0000000a8900780c */ /* 0x040fe20001f61670 */
[--C-:B0-----:R-:W-:Y:S01]  /*fdc0*/  IMAD.IADD R136, R136, 0x1, R15.reuse ;  /* 0x0000000188887824 */ /* 0x101fe200078e020f */
[----:B------:R-:W-:Y:S01]  /*fdd0*/  ISETP.LT.OR P4, PT, R137, 0x11, P4 ;  /* 0x000000118900780c */ /* 0x000fe20002781670 */
[----:B------:R-:W-:Y:S01]  /*fde0*/  IMAD.IADD R21, R21, 0x1, R15 ;  /* 0x0000000115157824 */ /* 0x000fe200078e020f */
[----:B------:R-:W-:Y:S02]  /*fdf0*/  FSEL R28, R28, -INF , !P2 ;  /* 0xff8000001c1c7808 */ /* 0x000fe40005000000 */
[----:B------:R-:W-:Y:S02]  /*fe00*/  FSEL R29, R29, -INF , !P3 ;  /* 0xff8000001d1d7808 */ /* 0x000fe40005800000 */
[----:B------:R-:W-:Y:S02]  /*fe10*/  FSEL R32, R32, -INF , !P4 ;  /* 0xff80000020207808 */ /* 0x000fe40006000000 */
[----:B------:R-:W-:-:S02]  /*fe20*/  ISETP.GT.AND P2, PT, R138, 0x11, P1 ;  /* 0x000000118a00780c */ /* 0x000fc40000f44270 */
[C---:B------:R-:W-:Y:S02]  /*fe30*/  ISETP.GT.AND P3, PT, R138.reuse, 0x18, P1 ;  /* 0x000000188a00780c */ /* 0x040fe40000f64270 */
[----:B------:R-:W-:Y:S02]  /*fe40*/  ISETP.GT.AND P4, PT, R138, 0x19, P1 ;  /* 0x000000198a00780c */ /* 0x000fe40000f84270 */
[C---:B------:R-:W-:Y:S02]  /*fe50*/  ISETP.LT.OR P2, PT, R137.reuse, 0x12, P2 ;  /* 0x000000128900780c */ /* 0x040fe40001741670 */
[C---:B------:R-:W-:Y:S02]  /*fe60*/  ISETP.LT.OR P3, PT, R137.reuse, 0x19, P3 ;  /* 0x000000198900780c */ /* 0x040fe40001f61670 */
[----:B------:R-:W-:Y:S02]  /*fe70*/  ISETP.LT.OR P4, PT, R137, 0x1a, P4 ;  /* 0x0000001a8900780c */ /* 0x000fe40002781670 */
[----:B------:R-:W-:-:S02]  /*fe80*/  FSEL R33, R33, -INF , !P2 ;  /* 0xff80000021217808 */ /* 0x000fc40005000000 */
[----:B------:R-:W-:Y:S02]  /*fe90*/  FSEL R36, R36, -INF , !P3 ;  /* 0xff80000024247808 */ /* 0x000fe40005800000 */
[----:B------:R-:W-:Y:S02]  /*fea0*/  FSEL R37, R37, -INF , !P4 ;  /* 0xff80000025257808 */ /* 0x000fe40006000000 */
[C---:B------:R-:W-:Y:S02]  /*feb0*/  ISETP.GT.AND P2, PT, R138.reuse, 0x20, P1 ;  /* 0x000000208a00780c */ /* 0x040fe40000f44270 */
[C---:B------:R-:W-:Y:S02]  /*fec0*/  ISETP.GT.AND P3, PT, R138.reuse, 0x21, P1 ;  /* 0x000000218a00780c */ /* 0x040fe40000f64270 */
[----:B------:R-:W-:Y:S02]  /*fed0*/  ISETP.GT.AND P4, PT, R138, 0x28, P1 ;  /* 0x000000288a00780c */ /* 0x000fe40000f84270 */
[----:B------:R-:W-:-:S02]  /*fee0*/  ISETP.LT.OR P2, PT, R137, 0x21, P2 ;  /* 0x000000218900780c */ /* 0x000fc40001741670 */
[C---:B------:R-:W-:Y:S02]  /*fef0*/  ISETP.LT.OR P3, PT, R137.reuse, 0x22, P3 ;  /* 0x000000228900780c */ /* 0x040fe40001f61670 */
[----:B------:R-:W-:Y:S02]  /*ff00*/  ISETP.LT.OR P4, PT, R137, 0x29, P4 ;  /* 0x000000298900780c */ /* 0x000fe40002781670 */
        /* <DEDUP_REMOVED lines=65> */
[----:B------:R-:W-:Y:S01]  /*10320*/  FSEL R85, R85, -INF , !P4 ;  /* 0xff80000055557808 */ /* 0x000fe20006000000 */
        /* <DEDUP_REMOVED lines=13> */
.L_x_11913:
[----:B------:R-:W-:-:S05]  /*10400*/  IMAD.U32 R137, RZ, RZ, UR39 ;  /* 0x00000027ff897e24 */ /* 0x000fca000f8e00ff */
[----:B------:R-:W-:-:S13]  /*10410*/  ISETP.NE.AND P2, PT, R137, 0x1, PT ;  /* 0x000000018900780c */ /* 0x000fda0003f45270 */
[----:B------:R-:W0:Y:S02]  /*10420*/  @P2 LDC.64 R12, c[0x0][0x9e8] ;  /* 0x00027a00ff0c2b82 */ /* 0x000e240000000a00 */
[----:B0-----:R-:W-:-:S05]  /*10430*/  @P2 IMAD.HI.U32 R12, R15, R12, RZ ;  /* 0x0000000c0f0c2227 */ /* 0x001fca00078e00ff */
[----:B------:R-:W-:-:S07]  /*10440*/  @P2 SHF.R.U32.HI R15, RZ, R13, R12 ;  /* 0x0000000dff0f2219 */ /* 0x000fce000001160c */
.L_x_11914:
[----:B------:R-:W-:Y:S05]  /*10450*/  BSYNC B2 ;  /* 0x0000000000027941 */ /* 0x000fea0003800000 */
.L_x_11912:
[----:B------:R-:W-:-:S04]  /*10460*/  IMAD R15, R15, R137, -R19 ;  /* 0x000000890f0f7224 */ /* 0x000fc800078e0a13 */
[----:B------:R-:W-:-:S05]  /*10470*/  IMAD R15, R142, -0x2, R15 ;  /* 0xfffffffe8e0f7824 */ /* 0x000fca00078e020f */
[----:B------:R-:W-:Y:S02]  /*10480*/  VIMNMX R21, R21, R15, !PT ;  /* 0x0000000f15157248 */ /* 0x000fe40007fe0100 */
[----:B------:R-:W-:-:S07]  /*10490*/  VIADDMNMX R136, R15, R137, R136, PT ;  /* 0x000000890f887246 */ /* 0x000fce0003800188 */
.L_x_11911:
[----:B------:R-:W-:Y:S02]  /*104a0*/  FMNMX.FTZ R12, R24, R3, !PT ;  /* 0x00000003180c7209 */ /* 0x000fe40007810000 */
[C---:B------:R-:W-:Y:S02]  /*104b0*/  ISETP.GT.AND P4, PT, R21.reuse, 0x1, P1 ;  /* 0x000000011500780c */ /* 0x040fe40000f84270 */
[C---:B------:R-:W-:Y:S02]  /*104c0*/  ISETP.GT.AND P2, PT, R21.reuse, 0x8, P1 ;  /* 0x000000081500780c */ /* 0x040fe40000f44270 */
[----:B------:R-:W-:Y:S02]  /*104d0*/  ISETP.GT.AND P3, PT, R21, 0x9, P1 ;  /* 0x000000091500780c */ /* 0x000fe40000f64270 */
[----:B------:R-:W-:Y:S02]  /*104e0*/  FMNMX.FTZ R12, R25, R12, !PT ;  /* 0x0000000c190c7209 */ /* 0x000fe40007810000 */
[----:B------:R-:W-:-:S02]  /*104f0*/  ISETP.LT.OR P4, PT, R136, 0x2, P4 ;  /* 0x000000028800780c */ /* 0x000fc40002781670 */
[C---:B------:R-:W-:Y:S02]  /*10500*/  ISETP.LT.OR P2, PT, R136.reuse, 0x9, P2 ;  /* 0x000000098800780c */ /* 0x040fe40001741670 */
[----:B------:R-:W-:Y:S02]  /*10510*/  ISETP.LT.OR P3, PT, R136, 0xa, P3 ;  /* 0x0000000a8800780c */ /* 0x000fe40001f61670 */
[----:B------:R-:W-:Y:S02]  /*10520*/  FMNMX.FTZ R12, R28, R12, !PT ;  /* 0x0000000c1c0c7209 */ /* 0x000fe40007810000 */
[----:B------:R-:W-:Y:S02]  /*10530*/  FSEL R27, R27, -INF , !P4 ;  /* 0xff8000001b1b7808 */ /* 0x000fe40006000000 */
[----:B------:R-:W-:Y:S02]  /*10540*/  FSEL R30, R30, -INF , !P2 ;  /* 0xff8000001e1e7808 */ /* 0x000fe40005000000 */
[----:B------:R-:W-:-:S02]  /*10550*/  FSEL R31, R31, -INF , !P3 ;  /* 0xff8000001f1f7808 */ /* 0x000fc40005800000 */
        /* <DEDUP_REMOVED lines=12> */
[C---:B------:R-:W-:Y:S02]  /*10620*/  ISETP.GT.AND P4, PT, R21.reuse, 0x19, P1 ;  /* 0x000000191500780c */ /* 0x040fe40000f84270 */
[C---:B------:R-:W-:Y:S02]  /*10630*/  ISETP.GT.AND P2, PT, R21.reuse, 0x20, P1 ;  /* 0x000000201500780c */ /* 0x040fe40000f44270 */
[----:B------:R-:W-:Y:S02]  /*10640*/  ISETP.GT.AND P3, PT, R21, 0x21, P1 ;  /* 0x000000211500780c */ /* 0x000fe40000f64270 */
[----:B------:R-:W-:Y:S02]  /*10650*/  FMNMX.FTZ R12, R36, R12, !PT ;  /* 0x0000000c240c7209 */ /* 0x000fe40007810000 */
[C---:B------:R-:W-:Y:S02]  /*10660*/  ISETP.LT.OR P4, PT, R136.reuse, 0x1a, P4 ;  /* 0x0000001a8800780c */ /* 0x040fe40002781670 */
[----:B------:R-:W-:-:S02]  /*10670*/  ISETP.LT.OR P2, PT, R136, 0x21, P2 ;  /* 0x000000218800780c */ /* 0x000fc40001741670 */
[----:B------:R-:W-:Y:S02]  /*10680*/  ISETP.LT.OR P3, PT, R136, 0x22, P3 ;  /* 0x000000228800780c */ /* 0x000fe40001f61670 */
[----:B------:R-:W-:Y:S02]  /*10690*/  FMNMX.FTZ R12, R37, R12, !PT ;  /* 0x0000000c250c7209 */ /* 0x000fe40007810000 */
[----:B------:R-:W-:Y:S02]  /*106a0*/  FSEL R39, R39, -INF , !P4 ;  /* 0xff80000027277808 */ /* 0x000fe40006000000 */
[----:B------:R-:W-:Y:S02]  /*106b0*/  FSEL R42, R42, -INF , !P2 ;  /* 0xff8000002a2a7808 */ /* 0x000fe40005000000 */
[----:B------:R-:W-:Y:S02]  /*106c0*/  FSEL R43, R43, -INF , !P3 ;  /* 0xff8000002b2b7808 */ /* 0x000fe40005800000 */
[----:B------:R-:W-:-:S02]  /*106d0*/  ISETP.GT.AND P4, PT, R21, 0x28, P1 ;  /* 0x000000281500780c */ /* 0x000fc40000f84270 */
[C---:B------:R-:W-:Y:S02]  /*106e0*/  ISETP.GT.AND P2, PT, R21.reuse, 0x29, P1 ;  /* 0x000000291500780c */ /* 0x040fe40000f44270 */
[----:B------:R-:W-:Y:S02]  /*106f0*/  ISETP.GT.AND P3, PT, R21, 0x30, P1 ;  /* 0x000000301500780c */ /* 0x000fe40000f64270 */
[----:B------:R-:W-:Y:S02]  /*10700*/  FMNMX.FTZ R12, R40, R12, !PT ;  /* 0x0000000c280c7209 */ /* 0x000fe40007810000 */
[C---:B------:R-:W-:Y:S02]  /*10710*/  ISETP.LT.OR P4, PT, R136.reuse, 0x29, P4 ;  /* 0x000000298800780c */ /* 0x040fe40002781670 */
[C---:B------:R-:W-:Y:S02]  /*10720*/  ISETP.LT.OR P2, PT, R136.reuse, 0x2a, P2 ;  /* 0x0000002a8800780c */ /* 0x040fe40001741670 */
[----:B------:R-:W-:-:S02]  /*10730*/  ISETP.LT.OR P3, PT, R136, 0x31, P3 ;  /* 0x000000318800780c */ /* 0x000fc40001f61670 */
[----:B------:R-:W-:Y:S02]  /*10740*/  FMNMX.FTZ R12, R41, R12, !PT ;  /* 0x0000000c290c7209 */ /* 0x000fe40007810000 */
[----:B------:R-:W-:Y:S02]  /*10750*/  FSEL R46, R46, -INF , !P4 ;  /* 0xff8000002e2e7808 */ /* 0x000fe40006000000 */
[----:B------:R-:W-:Y:S02]  /*10760*/  FSEL R47, R47, -INF , !P2 ;  /* 0xff8000002f2f7808 */ /* 0x000fe40005000000 */
[----:B------:R-:W-:Y:S02]  /*10770*/  FSEL R50, R50, -INF , !P3 ;  /* 0xff80000032327808 */ /* 0x000fe40005800000 */
[C---:B------:R-:W-:Y:S02]  /*10780*/  ISETP.GT.AND P4, PT, R21.reuse, 0x31, P1 ;  /* 0x000000311500780c */ /* 0x040fe40000f84270 */
[----:B------:R-:W-:-:S02]  /*10790*/  ISETP.GT.AND P2, PT, R21, 0x38, P1 ;  /* 0x000000381500780c */ /* 0x000fc40000f44270 */
[----:B------:R-:W-:Y:S02]  /*107a0*/  ISETP.GT.AND P3, PT, R21, 0x39, P1 ;  /* 0x000000391500780c */ /* 0x000fe40000f64270 */
[----:B------:R-:W-:Y:S02]  /*107b0*/  FMNMX.FTZ R12, R44, R12, !PT ;  /* 0x0000000c2c0c7209 */ /* 0x000fe40007810000 */
[C---:B------:R-:W-:Y:S02]  /*107c0*/  ISETP.LT.OR P4, PT, R136.reuse, 0x32, P4 ;  /* 0x000000328800780c */ /* 0x040fe40002781670 */
[C---:B------:R-:W-:Y:S02]  /*107d0*/  ISETP.LT.OR P2, PT, R136.reuse, 0x39, P2 ;  /* 0x000000398800780c */ /* 0x040fe40001741670 */
[----:B------:R-:W-:Y:S02]  /*107e0*/  ISETP.LT.OR P3, PT, R136, 0x3a, P3 ;  /* 0x0000003a8800780c */ /* 0x000fe40001f61670 */
[----:B------:R-:W-:-:S02]  /*107f0*/  FMNMX.FTZ R12, R45, R12, !PT ;  /* 0x0000000c2d0c7209 */ /* 0x000fc40007810000 */
[----:B------:R-:W-:Y:S02]  /*10800*/  FSEL R51, R51, -INF , !P4 ;  /* 0xff80000033337808 */ /* 0x000fe40006000000 */
[----:B------:R-:W-:Y:S02]  /*10810*/  FSEL R54, R54, -INF , !P2 ;  /* 0xff80000036367808 */ /* 0x000fe40005000000 */
[----:B------:R-:W-:Y:S02]  /*10820*/  FSEL R55, R55, -INF , !P3 ;  /* 0xff80000037377808 */ /* 0x000fe40005800000 */
[----:B------:R-:W-:Y:S02]  /*10830*/  FMNMX.FTZ R12, R48, R12, !PT ;  /* 0x0000000c300c7209 */ /* 0x000fe40007810000 */
[----:B------:R-:W-:Y:S02]  /*10840*/  LOP3.LUT R22, R22, 0xdfffffff, RZ, 0xc0, !PT ;  /* 0xdfffffff16167812 */ /* 0x000fe400078ec0ff */
[----:B------:R-:W-:-:S02]  /*10850*/  ISETP.GT.AND P4, PT, R21, 0x40, P1 ;  /* 0x000000401500780c */ /* 0x000fc40000f84270 */
[C---:B------:R-:W-:Y:S02]  /*10860*/  ISETP.GT.AND P2, PT, R21.reuse, 0x41, P1 ;  /* 0x000000411500780c */ /* 0x040fe40000f44270 */
[----:B------:R-:W-:Y:S02]  /*10870*/  ISETP.GT.AND P3, PT, R21, 0x48, P1 ;  /* 0x000000481500780c */ /* 0x000fe40000f64270 */
[----:B------:R-:W-:Y:S02]  /*10880*/  FMNMX.FTZ R12, R49, R12, !PT ;  /* 0x0000000c310c7209 */ /* 0x000fe40007810000 */
[----:B------:R-:W-:Y:S02]  /*10890*/  @P0 LOP3.LUT R22, R22, 0x20000000, RZ, 0xfc, !PT ;  /* 0x2000000016160812 */ /* 0x000fe400078efcff */
[C---:B------:R-:W-:Y:S02]  /*108a0*/  ISETP.LT.OR P4, PT, R136.reuse, 0x41, P4 ;  /* 0x000000418800780c */ /* 0x040fe40002781670 */
[----:B------:R-:W-:-:S02]  /*108b0*/  ISETP.LT.OR P2, PT, R136, 0x42, P2 ;  /* 0x000000428800780c */ /* 0x000fc40001741670 */
[----:B------:R-:W-:Y:S02]  /*108c0*/  ISETP.LT.OR P3, PT, R136, 0x49, P3 ;  /* 0x000000498800780c */ /* 0x000fe40001f61670 */
[----:B------:R-:W-:Y:S02]  /*108d0*/  ISETP.GT.AND P0, PT, R21, 0x61, P1 ;  /* 0x000000611500780c */ /* 0x000fe40000f04270 */
        /* <DEDUP_REMOVED lines=11> */
[----:B------:R-:W-:Y:S02]  /*10990*/  LOP3.LUT R22, R22, 0x7fffffff, RZ, 0xc0, !PT ;  /* 0x7fffffff16167812 */ /* 0x000fe400078ec0ff */
[----:B------:R-:W-:Y:S02]  /*109a0*/  FMNMX.FTZ R12, R56, R12, !PT ;  /* 0x0000000c380c7209 */ /* 0x000fe40007810000 */
[----:B------:R-:W-:Y:S02]  /*109b0*/  FSEL R63, R63, -INF , !P4 ;  /* 0xff8000003f3f7808 */ /* 0x000fe40006000000 */
[----:B------:R-:W-:Y:S02]  /*109c0*/  FSEL R66, R66, -INF , !P2 ;  /* 0xff80000042427808 */ /* 0x000fe40005000000 */
[----:B------:R-:W-:-:S02]  /*109d0*/  FSEL R67, R67, -INF , !P3 ;  /* 0xff80000043437808 */ /* 0x000fc40005800000 */
[C---:B------:R-:W-:Y:S02]  /*109e0*/  ISETP.GT.AND P4, PT, R21.reuse, 0x58, P1 ;  /* 0x000000581500780c */ /* 0x040fe40000f84270 */
[C---:B------:R-:W-:Y:S02]  /*109f0*/  ISETP.GT.AND P2, PT, R21.reuse, 0x59, P1 ;  /* 0x000000591500780c */ /* 0x040fe40000f44270 */
[C---:B------:R-:W-:Y:S02]  /*10a00*/  ISETP.GT.AND P3, PT, R21.reuse, 0x60, P1 ;  /* 0x000000601500780c */ /* 0x040fe40000f64270 */
[----:B------:R-:W-:Y:S02]  /*10a10*/  @P0 LOP3.LUT R22, R22, 0x80000000, RZ, 0xfc, !PT ;  /* 0x8000000016160812 */ /* 0x000fe400078efcff */
[----:B------:R-:W-:Y:S02]  /*10a20*/  ISETP.GT.AND P0, PT, R21, RZ, P1 ;  /* 0x000000ff1500720c */ /* 0x000fe40000f04270 */
[----:B------:R-:W-:-:S02]  /*10a30*/  FMNMX.FTZ R12, R57, R12, !PT ;  /* 0x0000000c390c7209 */ /* 0x000fc40007810000 */
[C---:B------:R-:W-:Y:S02]  /*10a40*/  ISETP.LT.OR P4, PT, R136.reuse, 0x59, P4 ;  /* 0x000000598800780c */ /* 0x040fe40002781670 */
[C---:B------:R-:W-:Y:S02]  /*10a50*/  ISETP.LT.OR P2, PT, R136.reuse, 0x5a, P2 ;  /* 0x0000005a8800780c */ /* 0x040fe40001741670 */
[----:B------:R-:W-:Y:S02]  /*10a60*/  ISETP.LT.OR P3, PT, R136, 0x61, P3 ;  /* 0x000000618800780c */ /* 0x000fe40001f61670 */
[----:B------:R-:W-:Y:S02]  /*10a70*/  FMNMX.FTZ R12, R60, R12, !PT ;  /* 0x0000000c3c0c7209 */ /* 0x000fe40007810000 */
[----:B------:R-:W-:Y:S02]  /*10a80*/  FSEL R70, R70, -INF , !P4 ;  /* 0xff80000046467808 */ /* 0x000fe40006000000 */
[----:B------:R-:W-:-:S02]  /*10a90*/  FSEL R71, R71, -INF , !P2 ;  /* 0xff80000047477808 */ /* 0x000fc40005000000 */
[----:B------:R-:W-:Y:S02]  /*10aa0*/  FSEL R74, R74, -INF , !P3 ;  /* 0xff8000004a4a7808 */ /* 0x000fe40005800000 */
[C---:B------:R-:W-:Y:S02]  /*10ab0*/  ISETP.GT.AND P2, PT, R21.reuse, 0x68, P1 ;  /* 0x000000681500780c */ /* 0x040fe40000f44270 */
[C---:B------:R-:W-:Y:S02]  /*10ac0*/  ISETP.GT.AND P3, PT, R21.reuse, 0x69, P1 ;  /* 0x000000691500780c */ /* 0x040fe40000f64270 */
[C---:B------:R-:W-:Y:S02]  /*10ad0*/  ISETP.GT.AND P4, PT, R21.reuse, 0x70, P1 ;  /* 0x000000701500780c */ /* 0x040fe40000f84270 */
[C---:B------:R-:W-:Y:S02]  /*10ae0*/  ISETP.GT.AND P5, PT, R21.reuse, 0x71, P1 ;  /* 0x000000711500780c */ /* 0x040fe40000fa4270 */
[----:B------:R-:W-:-:S02]  /*10af0*/  ISETP.GT.AND P6, PT, R21, 0x78, P1 ;  /* 0x000000781500780c */ /* 0x000fc40000fc4270 */
[----:B------:R-:W-:Y:S02]  /*10b00*/  FMNMX.FTZ R12, R61, R12, !PT ;  /* 0x0000000c3d0c7209 */ /* 0x000fe40007810000 */
[----:B------:R-:W-:Y:S02]  /*10b10*/  LOP3.LUT R22, R22, 0xfffffff7, RZ, 0xc0, !PT ;  /* 0xfffffff716167812 */ /* 0x000fe400078ec0ff */
[----:B------:R-:W-:Y:S02]  /*10b20*/  ISETP.GT.AND P1, PT, R21, 0x79, P1 ;  /* 0x000000791500780c */ /* 0x000fe40000f24270 */
[----:B------:R-:W-:Y:S02]  /*10b30*/  FMNMX.FTZ R12, R64, R12, !PT ;  /* 0x0000000c400c7209 */ /* 0x000fe40007810000 */
[----:B------:R-:W-:Y:S02]  /*10b40*/  @P0 LOP3.LUT R22, R22, 0x8, RZ, 0xfc, !PT ;  /* 0x0000000816160812 */ /* 0x000fe400078efcff */
[----:B------:R-:W-:-:S02]  /*10b50*/  FMNMX.FTZ R12, R65, R12, !PT ;  /* 0x0000000c410c7209 */ /* 0x000fc40007810000 */
[C---:B------:R-:W-:Y:S02]  /*10b60*/  LOP3.LUT P0, RZ, R22.reuse, 0x80000000, RZ, 0xc0, !PT ;  /* 0x8000000016ff7812 */ /* 0x040fe4000780c0ff */
[----:B------:R-:W-:Y:S02]  /*10b70*/  LOP3.LUT R22, R22, 0xfffffffd, RZ, 0xc0, !PT ;  /* 0xfffffffd16167812 */ /* 0x000fe400078ec0ff */
[----:B------:R-:W-:Y:S02]  /*10b80*/  FMNMX.FTZ R12, R68, R12, !PT ;  /* 0x0000000c440c7209 */ /* 0x000fe40007810000 */
[----:B------:R-:W-:Y:S02]  /*10b90*/  @P1 LOP3.LUT R22, R22, 0x2, RZ, 0xfc, !PT ;  /* 0x0000000216161812 */ /* 0x000fe400078efcff */
[----:B------:R-:W-:Y:S02]  /*10ba0*/  FMNMX.FTZ R12, R69, R12, !PT ;  /* 0x0000000c450c7209 */ /* 0x000fe40007810000 */
[----:B------:R-:W-:-:S02]  /*10bb0*/  LOP3.LUT P1, RZ, R22, 0x8, RZ, 0xc0, !PT ;  /* 0x0000000816ff7812 */ /* 0x000fc4000782c0ff */
[----:B------:R-:W-:Y:S02]  /*10bc0*/  FMNMX.FTZ R12, R72, R12, !PT ;  /* 0x0000000c480c7209 */ /* 0x000fe40007810000 */
[----:B------:R-:W-:Y:S02]  /*10bd0*/  ISETP.LT.OR P1, PT, R136, 0x1, P1 ;  /* 0x000000018800780c */ /* 0x000fe40000f21670 */
[----:B------:R-:W-:Y:S02]  /*10be0*/  FMNMX.FTZ R12, R73, R12, !PT ;  /* 0x0000000c490c7209 */ /* 0x000fe40007810000 */
[----:B------:R-:W-:Y:S02]  /*10bf0*/  FSEL R26, R26, -INF , !P1 ;  /* 0xff8000001a1a7808 */ /* 0x000fe40004800000 */
        /* <DEDUP_REMOVED lines=12> */
[----:B------:R-:W-:Y:S01]  /*10cc0*/  ISETP.LT.OR P0, PT, R136, 0x62, P0 ;  /* 0x000000628800780c */ /* 0x000fe20000701670 */
[----:B------:R-:W0:Y:S01]  /*10cd0*/  SHFL.BFLY PT, R13, R12, 0x2, 0x1f ;  /* 0x0c401f000c0d7f89 */ /* 0x000e2200000e0000 */
[----:B------:R-:W-:-:S02]  /*10ce0*/  FMNMX.FTZ R15, R38, R15, !PT ;  /* 0x0000000f260f7209 */ /* 0x000fc40007810000 */
[----:B------:R-:W-:Y:S02]  /*10cf0*/  LOP3.LUT R22, R22, 0xffffffef, RZ, 0xc0, !PT ;  /* 0xffffffef16167812 */ /* 0x000fe400078ec0ff */
[----:B------:R-:W-:Y:S02]  /*10d00*/  FMNMX.FTZ R15, R39, R15, !PT ;  /* 0x0000000f270f7209 */ /* 0x000fe40007810000 */
[----:B------:R-:W-:Y:S02]  /*10d10*/  ISETP.LT.OR P4, PT, R136, 0x71, P4 ;  /* 0x000000718800780c */ /* 0x000fe40002781670 */
[----:B------:R-:W-:Y:S02]  /*10d20*/  FMNMX.FTZ R15, R42, R15, !PT ;  /* 0x0000000f2a0f7209 */ /* 0x000fe40007810000 */
[----:B------:R-:W-:Y:S02]  /*10d30*/  ISETP.LT.OR P5, PT, R136, 0x72, P5 ;  /* 0x000000728800780c */ /* 0x000fe40002fa1670 */
[----:B------:R-:W-:-:S02]  /*10d40*/  FMNMX.FTZ R15, R43, R15, !PT ;  /* 0x0000000f2b0f7209 */ /* 0x000fc40007810000 */
[----:B------:R-:W-:Y:S02]  /*10d50*/  @P0 LOP3.LUT R22, R22, 0x10, RZ, 0xfc, !PT ;  /* 0x0000001016160812 */ /* 0x000fe400078efcff */
[----:B------:R-:W-:Y:S02]  /*10d60*/  FMNMX.FTZ R15, R46, R15, !PT ;  /* 0x0000000f2e0f7209 */ /* 0x000fe40007810000 */
[----:B------:R-:W-:Y:S02]  /*10d70*/  ISETP.LT.OR P0, PT, R136, 0x69, P2 ;  /* 0x000000698800780c */ /* 0x000fe40001701670 */
[----:B------:R-:W-:Y:S02]  /*10d80*/  FMNMX.FTZ R15, R47, R15, !PT ;  /* 0x0000000f2f0f7209 */ /* 0x000fe40007810000 */
[----:B------:R-:W-:Y:S02]  /*10d90*/  LOP3.LUT P2, RZ, R22, 0x2, RZ, 0xc0, !PT ;  /* 0x0000000216ff7812 */ /* 0x000fe4000784c0ff */
[----:B0-----:R-:W-:-:S02]  /*10da0*/  FMNMX.FTZ R12, R12, R13, !PT ;  /* 0x0000000d0c0c7209 */ /* 0x001fc40007810000 */
[----:B------:R-:W-:Y:S02]  /*10db0*/  FMNMX.FTZ R15, R50, R15, !PT ;  /* 0x0000000f320f7209 */ /* 0x000fe40007810000 */
[----:B------:R-:W-:Y:S01]  /*10dc0*/  LOP3.LUT R22, R22, 0xfffffffb, RZ, 0xc0, !PT ;  /* 0xfffffffb16167812 */ /* 0x000fe200078ec0ff */
[----:B------:R-:W0:Y:S01]  /*10dd0*/  SHFL.BFLY PT, R13, R12, 0x1, 0x1f ;  /* 0x0c201f000c0d7f89 */ /* 0x000e2200000e0000 */
[----:B------:R-:W-:Y:S02]  /*10de0*/  FMNMX.FTZ R15, R51, R15, !PT ;  /* 0x0000000f330f7209 */ /* 0x000fe40007810000 */
[----:B------:R-:W-:Y:S02]  /*10df0*/  @P0 LOP3.LUT R22, R22, 0x4, RZ, 0xfc, !PT ;  /* 0x0000000416160812 */ /* 0x000fe400078efcff */
[----:B------:R-:W-:Y:S02]  /*10e00*/  FMNMX.FTZ R15, R54, R15, !PT ;  /* 0x0000000f360f7209 */ /* 0x000fe40007810000 */
[----:B------:R-:W-:-:S02]  /*10e10*/  ISETP.LT.OR P0, PT, R136, 0x6a, P3 ;  /* 0x0000006a8800780c */ /* 0x000fc40001f01670 */
[----:B------:R-:W-:Y:S02]  /*10e20*/  FMNMX.FTZ R15, R55, R15, !PT ;  /* 0x0000000f370f7209 */ /* 0x000fe40007810000 */
[----:B------:R-:W-:Y:S02]  /*10e30*/  LOP3.LUT R22, R22, 0xbfffffff, RZ, 0xc0, !PT ;  /* 0xbfffffff16167812 */ /* 0x000fe400078ec0ff */
[----:B------:R-:W-:Y:S02]  /*10e40*/  FMNMX.FTZ R15, R58, R15, !PT ;  /* 0x0000000f3a0f7209 */ /* 0x000fe40007810000 */
[----:B------:R-:W-:Y:S02]  /*10e50*/  FSEL R82, R82, -INF , !P4 ;  /* 0xff80000052527808 */ /* 0x000fe40006000000 */
[----:B------:R-:W-:Y:S02]  /*10e60*/  FMNMX.FTZ R15, R59, R15, !PT ;  /* 0x0000000f3b0f7209 */ /* 0x000fe40007810000 */
[----:B------:R-:W-:-:S02]  /*10e70*/  ISETP.LT.OR P6, PT, R136, 0x79, P6 ;  /* 0x000000798800780c */ /* 0x000fc400037c1670 */
[----:B------:R-:W-:Y:S02]  /*10e80*/  FMNMX.FTZ R15, R62, R15, !PT ;  /* 0x0000000f3e0f7209 */ /* 0x000fe40007810000 */
[----:B------:R-:W-:Y:S02]  /*10e90*/  @P0 LOP3.LUT R22, R22, 0x40000000, RZ, 0xfc, !PT ;  /* 0x4000000016160812 */ /* 0x000fe400078efcff */
[----:B0-----:R-:W-:Y:S02]  /*10ea0*/  FMNMX.FTZ R12, R12, R13, !PT ;  /* 0x0000000d0c0c7209 */ /* 0x001fe40007810000 */
[----:B------:R-:W-:Y:S02]  /*10eb0*/  FMNMX.FTZ R15, R63, R15, !PT ;  /* 0x0000000f3f0f7209 */ /* 0x000fe40007810000 */
[----:B------:R-:W-:Y:S02]  /*10ec0*/  FSETP.NEU.FTZ.AND P3, PT, R12, -INF , PT ;  /* 0xff8000000c00780b */ /* 0x000fe40003f7d000 */
[----:B------:R-:W-:-:S02]  /*10ed0*/  FMNMX.FTZ R15, R66, R15, !PT ;  /* 0x0000000f420f7209 */ /* 0x000fc40007810000 */
[----:B------:R-:W-:Y:S02]  /*10ee0*/  FSEL R13, R12, RZ, P3 ;  /* 0x000000ff0c0d7208 */ /* 0x000fe40001800000 */
[----:B------:R-:W-:Y:S02]  /*10ef0*/  FMNMX.FTZ R15, R67, R15, !PT ;  /* 0x0000000f430f7209 */ /* 0x000fe40007810000 */
[----:B------:R-:W-:Y:S01]  /*10f00*/  LOP3.LUT P0, RZ, R22, 0x10, RZ, 0xc0, !PT ;  /* 0x0000001016ff7812 */ /* 0x000fe2000780c0ff */
[----:B------:R-:W-:-:S01]  /*10f10*/  FADD.FTZ R3, -R13, R3 ;  /* 0x000000030d037221 */ /* 0x000fc20000010100 */
[----:B------:R-:W-:Y:S01]  /*10f20*/  FMNMX.FTZ R15, R70, R15, !PT ;  /* 0x0000000f460f7209 */ /* 0x000fe20007810000 */
[----:B------:R-:W-:-:S01]  /*10f30*/  FFMA.FTZ R13, R2, R12, -8 ;  /* 0xc1000000020d7423 */ /* 0x000fc2000001000c */
[----:B------:R-:W-:Y:S01]  /*10f40*/  FSEL R75, R75, -INF , !P0 ;  /* 0xff8000004b4b7808 */ /* 0x000fe20004000000 */
[----:B------:R-:W-:Y:S01]  /*10f50*/  FMUL.FTZ R3, R2, R3 ;  /* 0x0000000302037220 */ /* 0x000fe20000410000 */
[----:B------:R-:W-:-:S02]  /*10f60*/  FMNMX.FTZ R15, R71, R15, !PT ;  /* 0x0000000f470f7209 */ /* 0x000fc40007810000 */
[----:B------:R-:W-:Y:S02]  /*10f70*/  FSEL R13, R13, RZ, P3 ;  /* 0x000000ff0d0d7208 */ /* 0x000fe40001800000 */
[----:B------:R-:W-:Y:S01]  /*10f80*/  LOP3.LUT P3, RZ, R22, 0x4, RZ, 0xc0, !PT ;  /* 0x0000000416ff7812 */ /* 0x000fe2000786c0ff */
[----:B------:R-:W-:Y:S01]  /*10f90*/  MUFU.EX2 R3, R3 ;  /* 0x0000000300037308 */ /* 0x000fe20000000800 */
[----:B------:R-:W-:Y:S01]  /*10fa0*/  FMNMX.FTZ R15, R74, R15, !PT ;  /* 0x0000000f4a0f7209 */ /* 0x000fe20007810000 */
[--C-:B------:R-:W-:Y:S01]  /*10fb0*/  FFMA.FTZ R24, R2, R24, -R13.reuse ;  /* 0x0000001802187223 */ /* 0x100fe2000001080d */
[----:B------:R-:W-:Y:S01]  /*10fc0*/  LOP3.LUT P0, RZ, R22, 0x40000000, RZ, 0xc0, !PT ;  /* 0x4000000016ff7812 */ /* 0x000fe2000780c0ff */
[--C-:B------:R-:W-:Y:S01]  /*10fd0*/  FFMA.FTZ R25, R2, R25, -R13.reuse ;  /* 0x0000001902197223 */ /* 0x100fe2000001080d */
[----:B------:R-:W-:Y:S01]  /*10fe0*/  FSEL R78, R78, -INF , !P3 ;  /* 0xff8000004e4e7808 */ /* 0x000fe20005800000 */
[C-C-:B------:R-:W-:Y:S01]  /*10ff0*/  FFMA.FTZ R28, R2.reuse, R28, -R13.reuse ;  /* 0x0000001c021c7223 */ /* 0x140fe2000001080d */
[----:B------:R-:W-:Y:S01]  /*11000*/  FMNMX.FTZ R15, R75, R15, !PT ;  /* 0x0000000f4b0f7209 */ /* 0x000fe20007810000 */
[----:B------:R-:W0:Y:S01]  /*11010*/  MUFU.EX2 R24, R24 ;  /* 0x0000001800187308 */ /* 0x000e220000000800 */
[----:B------:R-:W-:Y:S01]  /*11020*/  FSEL R79, R79, -INF , !P0 ;  /* 0xff8000004f4f7808 */ /* 0x000fe20004000000 */
[--C-:B------:R-:W-:Y:S01]  /*11030*/  FFMA.FTZ R29, R2, R29, -R13.reuse ;  /* 0x0000001d021d7223 */ /* 0x100fe2000001080d */
[----:B------:R-:W-:Y:S01]  /*11040*/  FMNMX.FTZ R15, R78, R15, !PT ;  /* 0x0000000f4e0f7209 */ /* 0x000fe20007810000 */
[C-C-:B------:R-:W-:Y:S01]  /*11050*/  FFMA.FTZ R32, R2.reuse, R32, -R13.reuse ;  /* 0x0000002002207223 */ /* 0x140fe2000001080d */
[----:B------:R-:W-:Y:S01]  /*11060*/  FSEL R83, R83, -INF , !P5 ;  /* 0xff80000053537808 */ /* 0x000fe20006800000 */
[--C-:B------:R-:W-:Y:S01]  /*11070*/  FFMA.FTZ R33, R2, R33, -R13.reuse ;  /* 0x0000002102217223 */ /* 0x100fe2000001080d */
[----:B------:R-:W-:Y:S01]  /*11080*/  FMNMX.FTZ R15, R79, R15, !PT ;  /* 0x0000000f4f0f7209 */ /* 0x000fe20007810000 */
[----:B------:R-:W1:Y:S01]  /*11090*/  MUFU.EX2 R25, R25 ;  /* 0x0000001900197308 */ /* 0x000e620000000800 */
[----:B------:R-:W-:Y:S01]  /*110a0*/  ISETP.LT.OR P2, PT, R136, 0x7a, P2 ;  /* 0x0000007a8800780c */ /* 0x000fe20001741670 */
[--C-:B------:R-:W-:Y:S01]  /*110b0*/  FFMA.FTZ R36, R2, R36, -R13.reuse ;  /* 0x0000002402247223 */ /* 0x100fe2000001080d */
[----:B------:R-:W-:Y:S01]  /*110c0*/  FMNMX.FTZ R15, R82, R15, !PT ;  /* 0x0000000f520f7209 */ /* 0x000fe20007810000 */
[--C-:B------:R-:W-:Y:S01]  /*110d0*/  FFMA.FTZ R37, R2, R37, -R13.reuse ;  /* 0x0000002502257223 */ /* 0x100fe2000001080d */
[----:B------:R-:W-:Y:S01]  /*110e0*/  FSEL R86, R86, -INF , !P6 ;  /* 0xff80000056567808 */ /* 0x000fe20007000000 */
[--C-:B------:R-:W-:Y:S01]  /*110f0*/  FFMA.FTZ R40, R2, R40, -R13.reuse ;  /* 0x0000002802287223 */ /* 0x100fe2000001080d */
[----:B------:R-:W-:Y:S01]  /*11100*/  FMNMX.FTZ R15, R83, R15, !PT ;  /* 0x0000000f530f7209 */ /* 0x000fe20007810000 */
[----:B------:R-:W-:Y:S01]  /*11110*/  MUFU.EX2 R28, R28 ;  /* 0x0000001c001c7308 */ /* 0x000fe20000000800 */
[----:B------:R-:W-:Y:S01]  /*11120*/  FSEL R87, R87, -INF , !P2 ;  /* 0xff80000057577808 */ /* 0x000fe20005000000 */
[----:B0-----:R-:W-:Y:S01]  /*11130*/  FFMA.FTZ R6, R3, R6, R24 ;  /* 0x0000000603067223 */ /* 0x001fe20000010018 */
[----:B------:R-:W-:Y:S01]  /*11140*/  FMNMX.FTZ R15, R86, R15, !PT ;  /* 0x0000000f560f7209 */ /* 0x000fe20007810000 */
[C-C-:B------:R-:W-:Y:S01]  /*11150*/  FFMA.FTZ R41, R2.reuse, R41, -R13.reuse ;  /* 0x0000002902297223 */ /* 0x140fe2000001080d */
[----:B------:R-:W-:-:S01]  /*11160*/  FFMA.FTZ R44, R2, R44, -R13 ;  /* 0x0000002c022c7223 */ /* 0x000fc2000001080d */
[----:B------:R-:W-:Y:S01]  /*11170*/  FFMA.FTZ R45, R2, R45, -R13 ;  /* 0x0000002d022d7223 */ /* 0x000fe2000001080d */
[----:B------:R-:W-:Y:S01]  /*11180*/  FMNMX.FTZ R15, R87, R15, !PT ;  /* 0x0000000f570f7209 */ /* 0x000fe20007810000 */
[----:B------:R-:W-:Y:S01]  /*11190*/  MUFU.EX2 R29, R29 ;  /* 0x0000001d001d7308 */ /* 0x000fe20000000800 */
[----:B-1----:R-:W-:-:S01]  /*111a0*/  FADD.FTZ R6, R25, R6 ;  /* 0x0000000619067221 */ /* 0x002fc20000010000 */
        /* <DEDUP_REMOVED lines=24> */
[----:B------:R-:W-:-:S02]  /*11330*/  LOP3.LUT P0, RZ, R22, 0x20000000, RZ, 0xc0, !PT ;  /* 0x2000000016ff7812 */ /* 0x000fc4000780c0ff */
[----:B0-----:R-:W-:-:S04]  /*11340*/  FMNMX.FTZ R15, R15, R19, !PT ;  /* 0x000000130f0f7209 */ /* 0x001fc80007810000 */
        /* <DEDUP_REMOVED lines=162> */
.L_x_11915:
[----:B------:R-:W2:Y:S01]  /*11d70*/  LDL R21, [R1+0x38] ;  /* 0x0000380001157983 */ /* 0x000ea20000100800 */
[----:B------:R-:W-:Y:S01]  /*11d80*/  VIADD R152, R152, 0x19c60 ;  /* 0x00019c6098987836 */ /* 0x000fe20000000000 */
[----:B------:R-:W-:Y:S02]  /*11d90*/  F2FP.SATFINITE.E4M3.F32.PACK_AB_MERGE_C R28, R29, R28, RZ ;  /* 0x0000001c1d1c723e */ /* 0x000fe400048070ff */
[----:B------:R-:W-:Y:S02]  /*11da0*/  F2FP.SATFINITE.E4M3.F32.PACK_AB_MERGE_C R30, R31, R30, RZ ;  /* 0x0000001e1f1e723e */ /* 0x000fe400048070ff */
[----:B------:R-:W-:Y:S02]  /*11db0*/  F2FP.SATFINITE.E4M3.F32.PACK_AB_MERGE_C R36, R37, R36, RZ ;  /* 0x000000242524723e */ /* 0x000fe400048070ff */
[----:B------:R-:W-:Y:S02]  /*11dc0*/  F2FP.SATFINITE.E4M3.F32.PACK_AB_MERGE_C R38, R39, R38, RZ ;  /* 0x000000262726723e */ /* 0x000fe400048070ff */
[----:B------:R-:W-:-:S02]  /*11dd0*/  F2FP.SATFINITE.E4M3.F32.PACK_AB_MERGE_C R44, R45, R44, RZ ;  /* 0x0000002c2d2c723e */ /* 0x000fc400048070ff */
[----:B------:R-:W-:Y:S02]  /*11de0*/  F2FP.SATFINITE.E4M3.F32.PACK_AB_MERGE_C R46, R47, R46, RZ ;  /* 0x0000002e2f2e723e */ /* 0x000fe400048070ff */
[----:B------:R-:W-:Y:S02]  /*11df0*/  F2FP.SATFINITE.E4M3.F32.PACK_AB_MERGE_C R52, R53, R52, RZ ;  /* 0x000000343534723e */ /* 0x000fe400048070ff */
[----:B------:R-:W-:Y:S02]  /*11e00*/  F2FP.SATFINITE.E4M3.F32.PACK_AB_MERGE_C R54, R55, R54, RZ ;  /* 0x000000363736723e */ /* 0x000fe400048070ff */
[----:B------:R-:W-:Y:S02]  /*11e10*/  F2FP.SATFINITE.E4M3.F32.PACK_AB_MERGE_C R60, R61, R60, RZ ;  /* 0x0000003c3d3c723e */ /* 0x000fe400048070ff */
[----:B------:R-:W-:Y:S02]  /*11e20*/  PRMT R152, R141, 0x654, R152 ;  /* 0x000006548d987816 */ /* 0x000fe40000000098 */
[----:B------:R-:W-:-:S02]  /*11e30*/  F2FP.SATFINITE.E4M3.F32.PACK_AB_MERGE_C R19, R19, R86, RZ ;  /* 0x000000561313723e */ /* 0x000fc400048070ff */
[----:B------:R-:W-:Y:S01]  /*11e40*/  F2FP.SATFINITE.E4M3.F32.PACK_AB_MERGE_C R28, R25, R24, R28 ;  /* 0x00000018191c723e */ /* 0x000fe2000480701c */
[----:B------:R0:W-:Y:S01]  /*11e50*/  SYNCS.ARRIVE.TRANS64.RED.A1T0 RZ, [R152+URZ], RZ ;  /* 0x000000ff98ff79a7 */ /* 0x0001e2000810043f */
        /* <DEDUP_REMOVED lines=8> */
[----:B------:R-:W-:Y:S02]  /*11ee0*/  F2FP.SATFINITE.E4M3.F32.PACK_AB_MERGE_C R62, R63, R62, RZ ;  /* 0x0000003e3f3e723e */ /* 0x000fe400048070ff */
[----:B------:R-:W-:Y:S02]  /*11ef0*/  F2FP.SATFINITE.E4M3.F32.PACK_AB_MERGE_C R68, R69, R68, RZ ;  /* 0x000000444544723e */ /* 0x000fe400048070ff */
[----:B------:R-:W-:-:S02]  /*11f00*/  F2FP.SATFINITE.E4M3.F32.PACK_AB_MERGE_C R70, R71, R70, RZ ;  /* 0x000000464746723e */ /* 0x000fc400048070ff */
[----:B------:R-:W-:Y:S02]  /*11f10*/  F2FP.SATFINITE.E4M3.F32.PACK_AB_MERGE_C R76, R77, R76, RZ ;  /* 0x0000004c4d4c723e */ /* 0x000fe400048070ff */
[----:B------:R-:W-:Y:S02]  /*11f20*/  F2FP.SATFINITE.E4M3.F32.PACK_AB_MERGE_C R78, R79, R78, RZ ;  /* 0x0000004e4f4e723e */ /* 0x000fe400048070ff */
        /* <DEDUP_REMOVED lines=69> */
[C---:B--2---:R-:W-:Y:S01]  /*12380*/  ISETP.GT.AND P1, PT, R4.reuse, R21, PT ;  /* 0x000000150400720c */ /* 0x044fe20003f24270 */
[----:B------:R-:W-:-:S12]  /*12390*/  VIADD R4, R4, 0xffffffff ;  /* 0xffffffff04047836 */ /* 0x000fd80000000000 */
[----:B0-----:R-:W-:Y:S05]  /*123a0*/  @P1 BRA `(.L_x_11916) ;  /* 0xffffffd0001c1947 */ /* 0x001fea000383ffff */
[----:B------:R-:W-:Y:S05]  /*123b0*/  BSYNC B0 ;  /* 0x0000000000007941 */ /* 0x000fea0003800000 */
.L_x_11895:
[----:B------:R-:W-:Y:S02]  /*123c0*/  IMAD.MOV.U32 R0, RZ, RZ, R15 ;  /* 0x000000ffff007224 */ /* 0x000fe400078e000f */
[----:B------:R-:W-:Y:S02]  /*123d0*/  IMAD.MOV.U32 R3, RZ, RZ, R12 ;  /* 0x000000ffff037224 */ /* 0x000fe400078e000c */
[----:B------:R-:W-:Y:S02]  /*123e0*/  IMAD.MOV.U32 R19, RZ, RZ, R7 ;  /* 0x000000ffff137224 */ /* 0x000fe400078e0007 */
[----:B------:R-:W-:-:S07]  /*123f0*/  IMAD.MOV.U32 R156, RZ, RZ, R20 ;  /* 0x000000ffff9c7224 */ /* 0x000fce00078e0014 */
.L_x_11894:
[----:B------:R-:W-:Y:S05]  /*12400*/  BSYNC B1 ;  /* 0x0000000000017941 */ /* 0x000fea0003800000 */
.L_x_11893:
[----:B------:R-:W2:Y:S01]  /*12410*/  LDL R7, [R1+0x2c] ;  /* 0x00002c0001077983 */ /* 0x000ea20000100800 */
[----:B------:R-:W0:Y:S03]  /*12420*/  LDC R12, c[0x0][0x448] ;  /* 0x00011200ff0c7b82 */ /* 0x000e260000000800 */
[----:B------:R-:W3:Y:S01]  /*12430*/  LDL R20, [R1+0x8] ;  /* 0x0000080001147983 */ /* 0x000ee20000100800 */
[----:B------:R-:W-:-:S04]  /*12440*/  LOP3.LUT R22, R22, 0xffffffdf, RZ, 0xc0, !PT ;  /* 0xffffffdf16167812 */ /* 0x000fc800078ec0ff */
[----:B------:R-:W1:Y:S01]  /*12450*/  LDC R15, c[0x0][0x9e4] ;  /* 0x00027900ff0f7b82 */ /* 0x000e620000000800 */
[----:B0-----:R-:W-:-:S13]  /*12460*/  ISETP.NE.AND P1, PT, R12, 0x1, PT ;  /* 0x000000010c00780c */ /* 0x001fda0003f25270 */
[----:B------:R-:W0:Y:S01]  /*12470*/  @P1 LDC R12, c[0x0][0x44c] ;  /* 0x00011300ff0c1b82 */ /* 0x000e220000000800 */
[----:B------:R-:W-:-:S04]  /*12480*/  @P1 LOP3.LUT R22, R22, 0x20, RZ, 0xfc, !PT ;  /* 0x0000002016161812 */ /* 0x000fc800078efcff */
[----:B------:R-:W-:-:S03]  /*12490*/  LOP3.LUT R22, R22, 0xffffffbf, RZ, 0xc0, !PT ;  /* 0xffffffbf16167812 */ /* 0x000fc600078ec0ff */
[----:B------:R-:W4:Y:S01]  /*124a0*/  @P1 LDC R13, c[0x0][0x450] ;  /* 0x00011400ff0d1b82 */ /* 0x000f220000000800 */
[----:B--2---:R-:W-:-:S04]  /*124b0*/  VIADD R7, R7, 0xbf ;  /* 0x000000bf07077836 */ /* 0x004fc80000000000 */
[----:B0-----:R-:W-:Y:S01]  /*124c0*/  @P1 IMAD.HI.U32 R12, R7, R12, RZ ;  /* 0x0000000c070c1227 */ /* 0x001fe200078e00ff */
[----:B---3--:R-:W-:-:S04]  /*124d0*/  IADD3 R20, R20, 0x1, -R157 ;  /* 0x0000000114147810 */ /* 0x008fc80007ffe89d */
[----:B----4-:R-:W-:Y:S02]  /*124e0*/  @P1 SHF.R.U32.HI R7, RZ, R13, R12 ;  /* 0x0000000dff071219 */ /* 0x010fe4000001160c */
[----:B-1----:R-:W-:-:S03]  /*124f0*/  ISETP.GE.AND P1, PT, R15, 0x1, PT ;  /* 0x000000010f00780c */ /* 0x002fc60003f26270 */
[----:B------:R-:W-:-:S04]  /*12500*/  IMAD.IADD R7, R20, 0x1, R7 ;  /* 0x0000000114077824 */ /* 0x000fc800078e0207 */
[----:B------:R-:W-:-:S06]  /*12510*/  IMAD.IADD R14, R7, 0x1, -R14 ;  /* 0x00000001070e7824 */ /* 0x000fcc00078e0a0e */
        /* <DEDUP_REMOVED lines=12> */
.L_x_11919:
[----:B------:R-:W-:-:S13]  /*125e0*/  ISETP.NE.AND P1, PT, R15, 0x1, PT ;  /* 0x000000010f00780c */ /* 0x000fda0003f25270 */
[----:B------:R-:W0:Y:S02]  /*125f0*/  @P1 LDC.64 R12, c[0x0][0x9e8] ;  /* 0x00027a00ff0c1b82 */ /* 0x000e240000000a00 */
[----:B0-----:R-:W-:-:S05]  /*12600*/  @P1 IMAD.HI.U32 R12, R7, R12, RZ ;  /* 0x0000000c070c1227 */ /* 0x001fca00078e00ff */
[----:B------:R-:W-:-:S07]  /*12610*/  @P1 SHF.R.U32.HI R7, RZ, R13, R12 ;  /* 0x0000000dff071219 */ /* 0x000fce000001160c */
.L_x_11920:
[----:B------:R-:W-:Y:S05]  /*12620*/  BSYNC B0 ;  /* 0x0000000000007941 */ /* 0x000fea0003800000 */
.L_x_11918:
[----:B------:R-:W-:-:S05]  /*12630*/  IMAD R7, R7, R15, RZ ;  /* 0x0000000f07077224 */ /* 0x000fca00078e02ff */
[----:B------:R-:W-:-:S07]  /*12640*/  VIMNMX R14, R14, R7, !PT ;  /* 0x000000070e0e7248 */ /* 0x000fce0007fe0100 */
.L_x_11917:
[----:B------:R-:W2:Y:S01]  /*12650*/  LDL R12, [R1+0x4c] ;  /* 0x00004c00010c7983 */ /* 0x000ea20000100800 */
[----:B------:R-:W-:Y:S01]  /*12660*/  VIADD R14, R14, 0x7f ;  /* 0x0000007f0e0e7836 */ /* 0x000fe20000000000 */
[----:B------:R-:W-:Y:S04]  /*12670*/  BSSY B0, `(.L_x_11921) ;  /* 0x00001e3000007945 */ /* 0x000fe80003800000 */
[----:B------:R-:W-:-:S04]  /*12680*/  SHF.R.S32.HI R7, RZ, 0x1f, R14 ;  /* 0x0000001fff077819 */ /* 0x000fc8000001140e */
[----:B------:R-:W-:-:S04]  /*12690*/  LEA.HI R7, R7, R14, RZ, 0x7 ;  /* 0x0000000e07077211 */ /* 0x000fc800078f38ff */
[----:B------:R-:W-:-:S04]  /*126a0*/  SHF.R.S32.HI R7, RZ, 0x7, R7 ;  /* 0x00000007ff077819 */ /* 0x000fc80000011407 */
[----:B--2---:R-:W-:-:S04]  /*126b0*/  VIMNMX R152, R12, R7, !PT ;  /* 0x000000070c987248 */ /* 0x004fc80007fe0100 */
[----:B------:R-:W-:-:S13]  /*126c0*/  ISETP.GE.AND P1, PT, R4, R152, PT ;  /* 0x000000980400720c */ /* 0x000fda0003f26270 */
[----:B------:R-:W-:Y:S05]  /*126d0*/  @!P1 BRA `(.L_x_11922) ;  /* 0x0000001c00709947 */ /* 0x000fea0003800000 */
[----:B------:R-:W-:Y:S01]  /*126e0*/  BSSY B1, `(.L_x_11922) ;  /* 0x00001db000017945 */ /* 0x000fe20003800000 */
[----:B------:R-:W-:Y:S02]  /*126f0*/  IMAD.MOV.U32 R7, RZ, RZ, R0 ;  /* 0x000000ffff077224 */ /* 0x000fe400078e0000 */
[----:B------:R-:W-:Y:S02]  /*12700*/  IMAD.MOV.U32 R14, RZ, RZ, R3 ;  /* 0x000000ffff0e7224 */ /* 0x000fe400078e0003 */
[----:B------:R-:W-:Y:S02]  /*12710*/  IMAD.MOV.U32 R13, RZ, RZ, R156 ;  /* 0x000000ffff0d7224 */ /* 0x000fe400078e009c */
[----:B------:R-:W-:-:S07]  /*12720*/  IMAD.MOV.U32 R12, RZ, RZ, R19 ;  /* 0x000000ffff0c7224 */ /* 0x000fce00078e0013 */
.L_x_11935:
[----:B------:R-:W-:-:S05]  /*12730*/  VIADD R0, R12, 0x1 ;  /* 0x000000010c007836 */ /* 0x000fca0000000000 */
[----:B------:R-:W-:-:S04]  /*12740*/  ISETP.NE.AND P1, PT, R0, 0x2, PT ;  /* 0x000000020000780c */ /* 0x000fc80003f25270 */
[----:B------:R-:W-:Y:S02]  /*12750*/  SEL R0, R0, RZ, P1 ;  /* 0x000000ff00007207 */ /* 0x000fe40000800000 */
[----:B------:R-:W-:-:S03]  /*12760*/  SEL R156, RZ, 0x1, P1 ;  /* 0x00000001ff9c7807 */ /* 0x000fc60000800000 */
[----:B------:R-:W-:Y:S01]  /*12770*/  IMAD.MOV.U32 R19, RZ, RZ, R0 ;  /* 0x000000ffff137224 */ /* 0x000fe200078e0000 */
[----:B------:R-:W-:Y:S01]  /*12780*/  LOP3.LUT R156, R13, R156, RZ, 0x3c, !PT ;  /* 0x0000009c0d9c7212 */ /* 0x000fe200078e3cff */
[----:B------:R-:W-:Y:S06]  /*12790*/  @!P0 BRA `(.L_x_11923) ;  /* 0x0000000000048947 */ /* 0x000fec0003800000 */
[----:B------:R-:W-:Y:S01]  /*127a0*/  BPT.TRAP 0x1 ;  /* 0x000000040000795c */ /* 0x000fe20000300000 */
.L_x_11923:
[----:B------:R-:W-:Y:S01]  /*127b0*/  IMAD R3, R19, 0x8, R18 ;  /* 0x0000000813037824 */ /* 0x000fe200078e0212 */
[----:B------:R-:W-:-:S04]  /*127c0*/  SHF.L.U32 R20, R156, 0x1f, RZ ;  /* 0x0000001f9c147819 */ /* 0x000fc800000006ff */
[----:B------:R0:W1:Y:S01]  /*127d0*/  SYNCS.PHASECHK.TRANS64.TRYWAIT P1, [R3+URZ+0x19c30], R20 ;  /* 0x019c3014030075a7 */ /* 0x000062000802017f */
[----:B------:R-:W-:Y:S05]  /*127e0*/  @!P0 BRA `(.L_x_11924) ;  /* 0x0000000000048947 */ /* 0x000fea0003800000 */
[----:B------:R-:W-:Y:S01]  /*127f0*/  BPT.TRAP 0x1 ;  /* 0x000000040000795c */ /* 0x000fe20000300000 */
.L_x_11924:
[----:B------:R-:W-:Y:S01]  /*12800*/  BSSY B2, `(.L_x_11925) ;  /* 0x0000006000027945 */ /* 0x000fe20003800000 */
[----:B------:R-:W-:Y:S02]  /*12810*/  IMAD R24, R19, 0x300, R153 ;  /* 0x0000030013187824 */ /* 0x000fe400078e0299 */
[----:B------:R-:W-:Y:S01]  /*12820*/  IMAD.MOV.U32 R25, RZ, RZ, -0x3ffffff0 ;  /* 0xc0000010ff197424 */ /* 0x000fe200078e00ff */
[----:B-1----:R-:W-:Y:S06]  /*12830*/  @P1 BRA `(.L_x_11926) ;  /* 0x0000000000081947 */ /* 0x002fec0003800000 */
[----:B------:R-:W1:Y:S02]  /*12840*/  SYNCS.PHASECHK.TRANS64.TRYWAIT P1, [R3+URZ+0x19c30], R20 ;  /* 0x019c3014030075a7 */ /* 0x000e64000802017f */
[----:B-1----:R-:W-:Y:S05]  /*12850*/  @!P1 BRA `(.L_x_11927) ;  /* 0x000000fc009c9947 */ /* 0x002fea0003800000 */
.L_x_11926:
[----:B------:R-:W-:Y:S05]  /*12860*/  BSYNC B2 ;  /* 0x0000000000027941 */ /* 0x000fea0003800000 */
.L_x_11925:
[C---:B01----:R-:W-:Y:S01]  /*12870*/  VIADD R20, R24.reuse, 0x100 ;  /* 0x0000010018147836 */ /* 0x043fe20000000000 */
[C---:B------:R-:W-:Y:S01]  /*12880*/  R2UR UR6, R24.reuse ;  /* 0x00000000180672ca */ /* 0x040fe200000e0000 */
[----:B------:R-:W-:Y:S01]  /*12890*/  IMAD.MOV.U32 R21, RZ, RZ, -0x3ffffff0 ;  /* 0xc0000010ff157424 */ /* 0x000fe200078e00ff */
[----:B------:R-:W-:Y:S01]  /*128a0*/  R2UR UR7, R25 ;  /* 0x00000000190772ca */ /* 0x000fe200000e0000 */
[----:B------:R-:W-:Y:S01]  /*128b0*/  VIADD R24, R24, 0x200 ;  /* 0x0000020018187836 */ /* 0x000fe20000000000 */
[----:B------:R-:W-:Y:S02]  /*128c0*/  R2UR UR10, R20 ;  /* 0x00000000140a72ca */ /* 0x000fe400000e0000 */
[----:B------:R-:W-:Y:S02]  /*128d0*/  R2UR UR11, R21 ;  /* 0x00000000150b72ca */ /* 0x000fe400000e0000 */
[----:B------:R-:W2:Y:S01]  /*128e0*/  LDL.64 R20, [R1] ;  /* 0x0000000001147983 */ /* 0x000ea20000100a00 */
[----:B------:R-:W-:Y:S01]  /*128f0*/  R2UR UR4, R8 ;  /* 0x00000000080472ca */ /* 0x000fe200000e0000 */
[----:B------:R-:W-:Y:S01]  /*12900*/  IMAD.MOV.U32 R25, RZ, RZ, -0x3ffffff0 ;  /* 0xc0000010ff197424 */ /* 0x000fe200078e00ff */
[----:B------:R-:W-:-:S02]  /*12910*/  R2UR UR5, R9 ;  /* 0x00000000090572ca */ /* 0x000fc400000e0000 */
[----:B------:R-:W-:Y:S02]  /*12920*/  R2UR UR14, R24 ;  /* 0x00000000180e72ca */ /* 0x000fe400000e0000 */
[----:B------:R-:W-:Y:S02]  /*12930*/  R2UR UR15, R25 ;  /* 0x00000000190f72ca */ /* 0x000fe400000e0000 */
[----:B------:R-:W-:-:S07]  /*12940*/  WARPGROUP.ARRIVE ;  /* 0x00000000000079c5 */ /* 0x000fce0000000000 */
[----:B------:R-:W-:Y:S01]  /*12950*/  QGMMA.64x128x32.F32.E4M3.E4M3 R24, gdesc[UR4], RZ, !UPT, gsb0 ;  /* 0x01e00000041879f3 */ /* 0x000fe2000c0008ff */
[----:B------:R-:W-:Y:S02]  /*12960*/  R2UR UR12, R10 ;  /* 0x000000000a0c72ca */ /* 0x000fe400000e0000 */
[----:B------:R-:W-:Y:S01]  /*12970*/  R2UR UR13, R11 ;  /* 0x000000000b0d72ca */ /* 0x000fe200000e0000 */
[----:B------:R-:W-:Y:S02]  /*12980*/  WARPGROUP.DEPBAR.LE gsb0, 0x0 ;  /* 0x00008000000079c5 */ /* 0x000fe40000010000 */
        /* <DEDUP_REMOVED lines=10> */
.L_x_11928:
[----:B------:R-:W-:Y:S01]  /*12a30*/  SHF.L.U32 R3, R13, 0x1f, RZ ;  /* 0x0000001f0d037819 */ /* 0x000fe200000006ff */
[----:B------:R-:W-:-:S04]  /*12a40*/  IMAD R15, R12, 0x8, R18 ;  /* 0x000000080c0f7824 */ /* 0x000fc800078e0212 */
[----:B------:R0:W1:Y:S01]  /*12a50*/  SYNCS.PHASECHK.TRANS64.TRYWAIT P1, [R15+URZ+0x19c50], R3 ;  /* 0x019c50030f0075a7 */ /* 0x000062000802017f */
[----:B------:R-:W-:Y:S05]  /*12a60*/  @!P0 BRA `(.L_x_11929) ;  /* 0x0000000000048947 */ /* 0x000fea0003800000 */
[----:B------:R-:W-:Y:S01]  /*12a70*/  BPT.TRAP 0x1 ;  /* 0x000000040000795c */ /* 0x000fe20000300000 */
.L_x_11929:
[----:B------:R-:W-:Y:S04]  /*12a80*/  BSSY B2, `(.L_x_11930) ;  /* 0x0000004000027945 */ /* 0x000fe80003800000 */
[----:B-1----:R-:W-:Y:S05]  /*12a90*/  @P1 BRA `(.L_x_11931) ;  /* 0x0000000000081947 */ /* 0x002fea0003800000 */
[----:B------:R-:W1:Y:S02]  /*12aa0*/  SYNCS.PHASECHK.TRANS64.TRYWAIT P1, [R15+URZ+0x19c50], R3 ;  /* 0x019c50030f0075a7 */ /* 0x000e64000802017f */
[----:B-1----:R-:W-:Y:S05]  /*12ab0*/  @!P1 BRA `(.L_x_11932) ;  /* 0x000000fc00189947 */ /* 0x002fea0003800000 */
.L_x_11931:
[----:B------:R-:W-:Y:S05]  /*12ac0*/  BSYNC B2 ;  /* 0x0000000000027941 */ /* 0x000fea0003800000 */
.L_x_11930:
        /* <DEDUP_REMOVED lines=34> */
.L_x_11933:
[----:B------:R-:W2:Y:S01]  /*12cf0*/  LDL R20, [R1+0xc] ;  /* 0x00000c0001147983 */ /* 0x000ea20000100800 */
[----:B------:R-:W-:-:S04]  /*12d00*/  IMAD R0, R0, 0x8, R18 ;  /* 0x0000000800007824 */ /* 0x000fc800078e0212 */
        /* <DEDUP_REMOVED lines=277> */
.L_x_11934:
[----:B------:R-:W-:Y:S01]  /*13e60*/  ISETP.GT.AND P1, PT, R4, R152, PT ;  /* 0x000000980400720c */ /* 0x000fe20003f24270 */
[----:B------:R-:W-:Y:S01]  /*13e70*/  VIADD R15, R15, 0x19c60 ;  /* 0x00019c600f0f7836 */ /* 0x000fe20000000000 */
        /* <DEDUP_REMOVED lines=96> */
[----:B0-----:R-:W-:Y:S06]  /*14480*/  @P1 BRA `(.L_x_11935) ;  /* 0xffffffe000a81947 */ /* 0x001fec000383ffff */
[----:B------:R-:W-:Y:S05]  /*14490*/  BSYNC B1 ;  /* 0x0000000000017941 */ /* 0x000fea0003800000 */
.L_x_11922:
[----:B------:R-:W-:Y:S05]  /*144a0*/  BSYNC B0 ;  /* 0x0000000000007941 */ /* 0x000fea0003800000 */
.L_x_11921:
[----:B------:R-:W2:Y:S01]  /*144b0*/  LDL R7, [R1+0x4c] ;  /* 0x00004c0001077983 */ /* 0x000ea20000100800 */
[----:B------:R-:W-:Y:S01]  /*144c0*/  BSSY B0, `(.L_x_11936) ;  /* 0x0000301000007945 */ /* 0x000fe20003800000 */
[----:B--2---:R-:W-:-:S13]  /*144d0*/  ISETP.GE.AND P1, PT, R4, R7, PT ;  /* 0x000000070400720c */ /* 0x004fda0003f26270 */
[----:B------:R-:W-:Y:S05]  /*144e0*/  @!P1 BRA `(.L_x_11937) ;  /* 0x0000002c00f89947 */ /* 0x000fea0003800000 */
[----:B------:R-:W-:Y:S02]  /*144f0*/  IMAD.MOV.U32 R7, RZ, RZ, R0 ;  /* 0x000000ffff077224 */ /* 0x000fe400078e0000 */
[----:B------:R-:W-:Y:S02]  /*14500*/  IMAD.MOV.U32 R20, RZ, RZ, R3 ;  /* 0x000000ffff147224 */ /* 0x000fe400078e0003 */
[----:B------:R-:W-:Y:S02]  /*14510*/  IMAD.MOV.U32 R13, RZ, RZ, R156 ;  /* 0x000000ffff0d7224 */ /* 0x000fe400078e009c */
[----:B------:R-:W-:-:S07]  /*14520*/  IMAD.MOV.U32 R12, RZ, RZ, R19 ;  /* 0x000000ffff0c7224 */ /* 0x000fce00078e0013 */
.L_x_11958:
        /* <DEDUP_REMOVED lines=8> */
.L_x_11938:
[----:B------:R-:W-:Y:S01]  /*145b0*/  IMAD R3, R19, 0x8, R18 ;  /* 0x0000000813037824 */ /* 0x000fe200078e0212 */
[----:B------:R-:W-:-:S04]  /*145c0*/  SHF.L.U32 R14, R156, 0x1f, RZ ;  /* 0x0000001f9c0e7819 */ /* 0x000fc800000006ff */
[----:B------:R0:W1:Y:S01]  /*145d0*/  SYNCS.PHASECHK.TRANS64.TRYWAIT P1, [R3+URZ+0x19c30], R14 ;  /* 0x019c300e030075a7 */ /* 0x000062000802017f */
[----:B------:R-:W-:Y:S05]  /*145e0*/  @!P0 BRA `(.L_x_11939) ;  /* 0x0000000000048947 */ /* 0x000fea0003800000 */
[----:B------:R-:W-:Y:S01]  /*145f0*/  BPT.TRAP 0x1 ;  /* 0x000000040000795c */ /* 0x000fe20000300000 */
.L_x_11939:
[----:B------:R-:W-:Y:S01]  /*14600*/  BSSY B1, `(.L_x_11940) ;  /* 0x0000006000017945 */ /* 0x000fe20003800000 */
[----:B------:R-:W-:Y:S02]  /*14610*/  IMAD R24, R19, 0x300, R153 ;  /* 0x0000030013187824 */ /* 0x000fe400078e0299 */
[----:B------:R-:W-:Y:S01]  /*14620*/  IMAD.MOV.U32 R25, RZ, RZ, -0x3ffffff0 ;  /* 0xc0000010ff197424 */ /* 0x000fe200078e00ff */
[----:B-1----:R-:W-:Y:S06]  /*14630*/  @P1 BRA `(.L_x_11941) ;  /* 0x0000000000081947 */ /* 0x002fec0003800000 */
[----:B------:R-:W1:Y:S02]  /*14640*/  SYNCS.PHASECHK.TRANS64.TRYWAIT P1, [R3+URZ+0x19c30], R14 ;  /* 0x019c300e030075a7 */ /* 0x000e64000802017f */
[----:B-1----:R-:W-:Y:S05]  /*14650*/  @!P1 BRA `(.L_x_11942) ;  /* 0x000000e000449947 */ /* 0x002fea0003800000 */
.L_x_11941:
[----:B------:R-:W-:Y:S05]  /*14660*/  BSYNC B1 ;  /* 0x0000000000017941 */ /* 0x000fea0003800000 */
.L_x_11940:
        /* <DEDUP_REMOVED lines=28> */
.L_x_11943:
[----:B------:R-:W-:Y:S01]  /*14830*/  SHF.L.U32 R3, R13, 0x1f, RZ ;  /* 0x0000001f0d037819 */ /* 0x000fe200000006ff */
[----:B------:R-:W-:-:S04]  /*14840*/  IMAD R21, R12, 0x8, R18 ;  /* 0x000000080c157824 */ /* 0x000fc800078e0212 */
[----:B------:R0:W1:Y:S01]  /*14850*/  SYNCS.PHASECHK.TRANS64.TRYWAIT P1, [R21+URZ+0x19c50], R3 ;  /* 0x019c5003150075a7 */ /* 0x000062000802017f */
[----:B------:R-:W-:Y:S05]  /*14860*/  @!P0 BRA `(.L_x_11944) ;  /* 0x0000000000048947 */ /* 0x000fea0003800000 */
[----:B------:R-:W-:Y:S01]  /*14870*/  BPT.TRAP 0x1 ;  /* 0x000000040000795c */ /* 0x000fe20000300000 */
.L_x_11944:
[----:B------:R-:W-:Y:S04]  /*14880*/  BSSY B1, `(.L_x_11945) ;  /* 0x0000004000017945 */ /* 0x000fe80003800000 */
[----:B-1----:R-:W-:Y:S05]  /*14890*/  @P1 BRA `(.L_x_11946) ;  /* 0x0000000000081947 */ /* 0x002fea0003800000 */
[----:B------:R-:W1:Y:S02]  /*148a0*/  SYNCS.PHASECHK.TRANS64.TRYWAIT P1, [R21+URZ+0x19c50], R3 ;  /* 0x019c5003150075a7 */ /* 0x000e64000802017f */
[----:B-1----:R-:W-:Y:S05]  /*148b0*/  @!P1 BRA `(.L_x_11947) ;  /* 0x000000dc00c09947 */ /* 0x002fea0003800000 */
.L_x_11946:
[----:B------:R-:W-:Y:S05]  /*148c0*/  BSYNC B1 ;  /* 0x0000000000017941 */ /* 0x000fea0003800000 */
.L_x_11945:
        /* <DEDUP_REMOVED lines=34> */
.L_x_11948:
[----:B------:R-:W2:Y:S01]  /*14af0*/  LDL R14, [R1+0x2c] ;  /* 0x00002c00010e7983 */ /* 0x000ea20000100800 */
[----:B------:R-:W0:Y:S03]  /*14b00*/  LDC R12, c[0x0][0x448] ;  /* 0x00011200ff0c7b82 */ /* 0x000e260000000800 */
[----:B------:R-:W2:Y:S04]  /*14b10*/  LDL R3, [R1+0x48] ;  /* 0x0000480001037983 */ /* 0x000ea80000100800 */
[----:B------:R-:W3:Y:S04]  /*14b20*/  LDL R140, [R1+0xc] ;  /* 0x00000c00018c7983 */ /* 0x000ee80000100800 */
[----:B------:R-:W4:Y:S04]  /*14b30*/  LDL R141, [R1+0x10] ;  /* 0x00001000018d7983 */ /* 0x000f280000100800 */
[----:B------:R-:W5:Y:S01]  /*14b40*/  LDL R142, [R1+0x8] ;  /* 0x00000800018e7983 */ /* 0x000f620000100800 */
[----:B------:R-:W-:Y:S01]  /*14b50*/  IMAD R0, R0, 0x8, R18 ;  /* 0x0000000800007824 */ /* 0x000fe200078e0212 */
[----:B------:R-:W1:Y:S01]  /*14b60*/  LDC R136, c[0x0][0x9e4] ;  /* 0x00027900ff887b82 */ /* 0x000e620000000800 */
[----:B0-----:R-:W-:-:S13]  /*14b70*/  ISETP.NE.AND P1, PT, R12, 0x1, PT ;  /* 0x000000010c00780c */ /* 0x001fda0003f25270 */
[----:B------:R-:W0:Y:S08]  /*14b80*/  @P1 LDC R13, c[0x0][0x44c] ;  /* 0x00011300ff0d1b82 */ /* 0x000e300000000800 */
[----:B------:R-:W3:Y:S01]  /*14b90*/  @P1 LDC R12, c[0x0][0x450] ;  /* 0x00011400ff0c1b82 */ /* 0x000ee20000000800 */
[----:B------:R-:W-:Y:S01]  /*14ba0*/  VIADD R0, R0, 0x19c40 ;  /* 0x00019c4000007836 */ /* 0x000fe20000000000 */
[----:B-1----:R-:W-:Y:S01]  /*14bb0*/  ISETP.GE.AND P5, PT, R136, 0x1, PT ;  /* 0x000000018800780c */ /* 0x002fe20003fa6270 */
[----:B------:R-:W-:Y:S01]  /*14bc0*/  ULOP3.LUT UR4, URZ, UR44, URZ, 0x33, !UPT ;  /* 0x0000002c3f047292 */ /* 0x000fe2000f8e333f */
[----:B--2---:R-:W-:-:S04]  /*14bd0*/  IMAD.IADD R3, R3, 0x1, R14 ;  /* 0x0000000103037824 */ /* 0x004fc800078e020e */
[----:B0-----:R-:W-:Y:S01]  /*14be0*/  @P1 IMAD.HI.U32 R13, R3, R13, RZ ;  /* 0x0000000d030d1227 */ /* 0x001fe200078e00ff */
[----:B---3--:R-:W-:-:S04]  /*14bf0*/  PRMT R0, R140, 0x654, R0 ;  /* 0x000006548c007816 */ /* 0x008fc80000000000 */
[----:B------:R-:W-:Y:S01]  /*14c00*/  @P1 SHF.R.U32.HI R3, RZ, R12, R13 ;  /* 0x0000000cff031219 */ /* 0x000fe2000001160d */
[----:B------:R0:W-:Y:S04]  /*14c10*/  SYNCS.ARRIVE.TRANS64.RED.A1T0 RZ, [R0+URZ], RZ ;  /* 0x000000ff00ff79a7 */ /* 0x0001e8000810043f */
[----:B------:R-:W1:Y:S01]  /*14c20*/  SHFL.IDX PT, R138, R3, RZ, 0x1c1f ;  /* 0x001c1fff038a7589 */ /* 0x000e6200000e0000 */
[----:B0-----:R-:W-:-:S05]  /*14c30*/  IMAD.SHL.U32 R0, R4, 0x80, RZ ;  /* 0x0000008004007824 */ /* 0x001fca00078e00ff */
[----:B------:R-:W-:-:S05]  /*14c40*/  IADD3 R12, -R0, 0x1, RZ ;  /* 0x00000001000c7810 */ /* 0x000fca0007ffe1ff */
[----:B----4-:R-:W-:-:S05]  /*14c50*/  IMAD R12, R141, -0x2, R12 ;  /* 0xfffffffe8d0c7824 */ /* 0x010fca00078e020c */
[----:B-----5:R-:W-:-:S05]  /*14c60*/  IADD3 R15, -R157, R12, R142 ;  /* 0x0000000c9d0f7210 */ /* 0x020fca0007ffe18e */
[C---:B------:R-:W-:Y:S02]  /*14c70*/  VIADD R14, R15.reuse, UR41 ;  /* 0x000000290f0e7c36 */ /* 0x040fe40008000000 */
[----:B------:R-:W-:Y:S02]  /*14c80*/  VIADD R15, R15, UR4 ;  /* 0x000000040f0f7c36 */ /* 0x000fe40008000000 */
[--C-:B-1----:R-:W-:Y:S02]  /*14c90*/  IMAD.IADD R136, R14, 0x1, R138.reuse ;  /* 0x000000010e887824 */ /* 0x102fe400078e028a */
        /* <DEDUP_REMOVED lines=14> */
.L_x_11951:
[----:B------:R-:W-:-:S05]  /*14d80*/  IMAD.U32 R139, RZ, RZ, UR38 ;  /* 0x00000026ff8b7e24 */ /* 0x000fca000f8e00ff */
[----:B------:R-:W-:-:S13]  /*14d90*/  ISETP.NE.AND P1, PT, R139, 0x1, PT ;  /* 0x000000018b00780c */ /* 0x000fda0003f25270 */
[----:B------:R-:W0:Y:S02]  /*14da0*/  @P1 LDC.64 R12, c[0x0][0x9e8] ;  /* 0x00027a00ff0c1b82 */ /* 0x000e240000000a00 */
[----:B0-----:R-:W-:-:S05]  /*14db0*/  @P1 IMAD.HI.U32 R12, R138, R12, RZ ;  /* 0x0000000c8a0c1227 */ /* 0x001fca00078e00ff */
[----:B------:R-:W-:-:S07]  /*14dc0*/  @P1 SHF.R.U32.HI R138, RZ, R13, R12 ;  /* 0x0000000dff8a1219 */ /* 0x000fce000001160c */
.L_x_11952:
[----:B------:R-:W-:Y:S05]  /*14dd0*/  BSYNC B1 ;  /* 0x0000000000017941 */ /* 0x000fea0003800000 */
.L_x_11950:
[----:B------:R-:W-:-:S04]  /*14de0*/  IMAD R138, R138, R139, -R0 ;  /* 0x0000008b8a8a7224 */ /* 0x000fc800078e0a00 */
[----:B------:R-:W-:-:S05]  /*14df0*/  IMAD R138, R141, -0x2, R138 ;  /* 0xfffffffe8d8a7824 */ /* 0x000fca00078e028a */
[----:B------:R-:W-:Y:S02]  /*14e00*/  VIMNMX R137, R137, R138, !PT ;  /* 0x0000008a89897248 */ /* 0x000fe40007fe0100 */
[----:B------:R-:W-:-:S07]  /*14e10*/  VIADDMNMX R136, R138, R139, R136, PT ;  /* 0x0000008b8a887246 */ /* 0x000fce0003800188 */
.L_x_11949:
        /* <DEDUP_REMOVED lines=12> */
[----:B------:R-:W-:Y:S01]  /*14ee0*/  ISETP.LT.OR P3, PT, R136, 0xa, P3 ;  /* 0x0000000a8800780c */ /* 0x000fe20001f61670 */
        /* <DEDUP_REMOVED lines=100> */
.L_x_11955:
[----:B------:R-:W-:-:S05]  /*15530*/  IMAD.U32 R136, RZ, RZ, UR38 ;  /* 0x00000026ff887e24 */ /* 0x000fca000f8e00ff */
[----:B------:R-:W-:-:S13]  /*15540*/  ISETP.NE.AND P2, PT, R136, 0x1, PT ;  /* 0x000000018800780c */ /* 0x000fda0003f45270 */
[----:B------:R-:W0:Y:S02]  /*15550*/  @P2 LDC.64 R12, c[0x0][0x9e8] ;  /* 0x00027a00ff0c2b82 */ /* 0x000e240000000a00 */
[----:B0-----:R-:W-:-:S05]  /*15560*/  @P2 IMAD.HI.U32 R12, R3, R12, RZ ;  /* 0x0000000c030c2227 */ /* 0x001fca00078e00ff */
[----:B------:R-:W-:-:S07]  /*15570*/  @P2 SHF.R.U32.HI R3, RZ, R13, R12 ;  /* 0x0000000dff032219 */ /* 0x000fce000001160c */
.L_x_11956:
[----:B------:R-:W-:Y:S05]  /*15580*/  BSYNC B1 ;  /* 0x0000000000017941 */ /* 0x000fea0003800000 */
.L_x_11954:
[----:B------:R-:W-:-:S04]  /*15590*/  IMAD R0, R3, R136, -R0 ;  /* 0x0000008803007224 */ /* 0x000fc800078e0a00 */
[----:B------:R-:W-:-:S05]  /*155a0*/  IMAD R0, R141, -0x2, R0 ;  /* 0xfffffffe8d007824 */ /* 0x000fca00078e0200 */
[----:B------:R-:W-:Y:S02]  /*155b0*/  VIMNMX R15, R15, R0, !PT ;  /* 0x000000000f0f7248 */ /* 0x000fe40007fe0100 */
[----:B------:R-:W-:-:S07]  /*155c0*/  VIADDMNMX R14, R0, R136, R14, PT ;  /* 0x00000088000e7246 */ /* 0x000fce000380010e */
.L_x_11953:
[----:B------:R-:W-:Y:S02]  /*155d0*/  FMNMX.FTZ R0, R24, R20, !PT ;  /* 0x0000001418007209 */ /* 0x000fe40007810000 */
[----:B------:R-:W-:Y:S02]  /*155e0*/  ISETP.GT.AND P4, PT, R15, 0x1, P1 ;  /* 0x000000010f00780c */ /* 0x000fe40000f84270 */
[----:B------:R-:W-:Y:S02]  /*155f0*/  FMNMX.FTZ R0, R25, R0, !PT ;  /* 0x0000000019007209 */ /* 0x000fe40007810000 */
[C---:B------:R-:W-:Y:S02]  /*15600*/  ISETP.GT.AND P2, PT, R15.reuse, 0x8, P1 ;  /* 0x000000080f00780c */ /* 0x040fe40000f44270 */
[----:B------:R-:W-:Y:S02]  /*15610*/  FMNMX.FTZ R0, R28, R0, !PT ;  /* 0x000000001c007209 */ /* 0x000fe40007810000 */
[----:B------:R-:W-:-:S02]  /*15620*/  ISETP.GT.AND P3, PT, R15, 0x9, P1 ;  /* 0x000000090f00780c */ /* 0x000fc40000f64270 */
[----:B------:R-:W-:Y:S02]  /*15630*/  FMNMX.FTZ R0, R29, R0, !PT ;  /* 0x000000001d007209 */ /* 0x000fe40007810000 */
[----:B------:R-:W-:Y:S02]  /*15640*/  ISETP.LT.OR P4, PT, R14, 0x2, P4 ;  /* 0x000000020e00780c */ /* 0x000fe40002781670 */
[----:B------:R-:W-:Y:S02]  /*15650*/  FMNMX.FTZ R0, R32, R0, !PT ;  /* 0x0000000020007209 */ /* 0x000fe40007810000 */
[C---:B------:R-:W-:Y:S02]  /*15660*/  ISETP.LT.OR P2, PT, R14.reuse, 0x9, P2 ;  /* 0x000000090e00780c */ /* 0x040fe40001741670 */
[----:B------:R-:W-:Y:S02]  /*15670*/  FMNMX.FTZ R0, R33, R0, !PT ;  /* 0x0000000021007209 */ /* 0x000fe40007810000 */
[----:B------:R-:W-:-:S02]  /*15680*/  ISETP.LT.OR P3, PT, R14, 0xa, P3 ;  /* 0x0000000a0e00780c */ /* 0x000fc40001f61670 */
[----:B------:R-:W-:Y:S02]  /*15690*/  FMNMX.FTZ R0, R36, R0, !PT ;  /* 0x0000000024007209 */ /* 0x000fe40007810000 */
[----:B------:R-:W-:Y:S02]  /*156a0*/  FSEL R27, R27, -INF , !P4 ;  /* 0xff8000001b1b7808 */ /* 0x000fe40006000000 */
[----:B------:R-:W-:Y:S02]  /*156b0*/  FMNMX.FTZ R0, R37, R0, !PT ;  /* 0x0000000025007209 */ /* 0x000fe40007810000 */
[----:B------:R-:W-:Y:S02]  /*156c0*/  FSEL R30, R30, -INF , !P2 ;  /* 0xff8000001e1e7808 */ /* 0x000fe40005000000 */
[----:B------:R-:W-:Y:S02]  /*156d0*/  FMNMX.FTZ R0, R40, R0, !PT ;  /* 0x0000000028007209 */ /* 0x000fe40007810000 */
[----:B------:R-:W-:-:S02]  /*156e0*/  FSEL R31, R31, -INF , !P3 ;  /* 0xff8000001f1f7808 */ /* 0x000fc40005800000 */
[----:B------:R-:W-:Y:S02]  /*156f0*/  FMNMX.FTZ R0, R41, R0, !PT ;  /* 0x0000000029007209 */ /* 0x000fe40007810000 */
[C---:B------:R-:W-:Y:S02]  /*15700*/  ISETP.GT.AND P4, PT, R15.reuse, 0x10, P1 ;  /* 0x000000100f00780c */ /* 0x040fe40000f84270 */
[----:B------:R-:W-:Y:S02]  /*15710*/  FMNMX.FTZ R0, R44, R0, !PT ;  /* 0x000000002c007209 */ /* 0x000fe40007810000 */
[----:B------:R-:W-:Y:S02]  /*15720*/  ISETP.GT.AND P2, PT, R15, 0x11, P1 ;  /* 0x000000110f00780c */ /* 0x000fe40000f44270 */
[----:B------:R-:W-:Y:S02]  /*15730*/  FMNMX.FTZ R0, R45, R0, !PT ;  /* 0x000000002d007209 */ /* 0x000fe40007810000 */
[----:B------:R-:W-:-:S02]  /*15740*/  ISETP.GT.AND P3, PT, R15, 0x18, P1 ;  /* 0x000000180f00780c */ /* 0x000fc40000f64270 */
[----:B------:R-:W-:Y:S02]  /*15750*/  FMNMX.FTZ R0, R48, R0, !PT ;  /* 0x0000000030007209 */ /* 0x000fe40007810000 */
[C---:B------:R-:W-:Y:S02]  /*15760*/  ISETP.LT.OR P4, PT, R14.reuse, 0x11, P4 ;  /* 0x000000110e00780c */ /* 0x040fe40002781670 */
[----:B------:R-:W-:Y:S02]  /*15770*/  FMNMX.FTZ R0, R49, R0, !PT ;  /* 0x0000000031007209 */ /* 0x000fe40007810000 */
[----:B------:R-:W-:Y:S02]  /*15780*/  ISETP.LT.OR P2, PT, R14, 0x12, P2 ;  /* 0x000000120e00780c */ /* 0x000fe40001741670 */
        /* <DEDUP_REMOVED lines=37> */
[----:B------:R-:W-:-:S02]  /*159e0*/  FMNMX.FTZ R0, R81, R0, !PT ;  /* 0x0000000051007209 */ /* 0x000fc40007810000 */
        /* <DEDUP_REMOVED lines=9> */
[----:B------:R-:W-:Y:S01]  /*15a80*/  FSEL R54, R54, -INF , !P2 ;  /* 0xff80000036367808 */ /* 0x000fe20005000000 */
[----:B------:R-:W0:Y:S01]  /*15a90*/  SHFL.BFLY PT, R3, R0, 0x2, 0x1f ;  /* 0x0c401f0000037f89 */ /* 0x000e2200000e0000 */
[----:B------:R-:W-:Y:S02]  /*15aa0*/  FSEL R55, R55, -INF , !P3 ;  /* 0xff80000037377808 */ /* 0x000fe40005800000 */
[----:B------:R-:W-:-:S02]  /*15ab0*/  LOP3.LUT R22, R22, 0xdfffffff, RZ, 0xc0, !PT ;  /* 0xdfffffff16167812 */ /* 0x000fc400078ec0ff */
[C---:B------:R-:W-:Y:S02]  /*15ac0*/  ISETP.GT.AND P4, PT, R15.reuse, 0x40, P1 ;  /* 0x000000400f00780c */ /* 0x040fe40000f84270 */
[C---:B------:R-:W-:Y:S02]  /*15ad0*/  ISETP.GT.AND P2, PT, R15.reuse, 0x41, P1 ;  /* 0x000000410f00780c */ /* 0x040fe40000f44270 */
[----:B------:R-:W-:Y:S02]  /*15ae0*/  ISETP.GT.AND P3, PT, R15, 0x48, P1 ;  /* 0x000000480f00780c */ /* 0x000fe40000f64270 */
[----:B------:R-:W-:Y:S02]  /*15af0*/  @P0 LOP3.LUT R22, R22, 0x20000000, RZ, 0xfc, !PT ;  /* 0x2000000016160812 */ /* 0x000fe400078efcff */
[C---:B------:R-:W-:Y:S02]  /*15b00*/  ISETP.LT.OR P4, PT, R14.reuse, 0x41, P4 ;  /* 0x000000410e00780c */ /* 0x040fe40002781670 */
[----:B------:R-:W-:-:S02]  /*15b10*/  ISETP.LT.OR P2, PT, R14, 0x42, P2 ;  /* 0x000000420e00780c */ /* 0x000fc40001741670 */
[----:B------:R-:W-:Y:S02]  /*15b20*/  ISETP.LT.OR P3, PT, R14, 0x49, P3 ;  /* 0x000000490e00780c */ /* 0x000fe40001f61670 */
[----:B------:R-:W-:Y:S02]  /*15b30*/  ISETP.GT.AND P0, PT, R15, 0x61, P1 ;  /* 0x000000610f00780c */ /* 0x000fe40000f04270 */
        /* <DEDUP_REMOVED lines=9> */
[----:B------:R-:W-:-:S02]  /*15bd0*/  LOP3.LUT R22, R22, 0x7fffffff, RZ, 0xc0, !PT ;  /* 0x7fffffff16167812 */ /* 0x000fc400078ec0ff */
[----:B------:R-:W-:Y:S02]  /*15be0*/  FSEL R63, R63, -INF , !P4 ;  /* 0xff8000003f3f7808 */ /* 0x000fe40006000000 */
[----:B------:R-:W-:Y:S02]  /*15bf0*/  FSEL R66, R66, -INF , !P2 ;  /* 0xff80000042427808 */ /* 0x000fe40005000000 */
[----:B------:R-:W-:Y:S02]  /*15c00*/  FSEL R67, R67, -INF , !P3 ;  /* 0xff80000043437808 */ /* 0x000fe40005800000 */
[C---:B------:R-:W-:Y:S02]  /*15c10*/  ISETP.GT.AND P4, PT, R15.reuse, 0x58, P1 ;  /* 0x000000580f00780c */ /* 0x040fe40000f84270 */
[C---:B------:R-:W-:Y:S02]  /*15c20*/  ISETP.GT.AND P2, PT, R15.reuse, 0x59, P1 ;  /* 0x000000590f00780c */ /* 0x040fe40000f44270 */
[----:B------:R-:W-:-:S02]  /*15c30*/  ISETP.GT.AND P3, PT, R15, 0x60, P1 ;  /* 0x000000600f00780c */ /* 0x000fc40000f64270 */
[----:B------:R-:W-:Y:S02]  /*15c40*/  @P0 LOP3.LUT R22, R22, 0x80000000, RZ, 0xfc, !PT ;  /* 0x8000000016160812 */ /* 0x000fe400078efcff */
[----:B------:R-:W-:Y:S02]  /*15c50*/  ISETP.GT.AND P0, PT, R15, RZ, P1 ;  /* 0x000000ff0f00720c */ /* 0x000fe40000f04270 */
        /* <DEDUP_REMOVED lines=8> */
[C---:B------:R-:W-:Y:S02]  /*15ce0*/  ISETP.GT.AND P4, PT, R15.reuse, 0x70, P1 ;  /* 0x000000700f00780c */ /* 0x040fe40000f84270 */
[----:B------:R-:W-:-:S02]  /*15cf0*/  ISETP.GT.AND P5, PT, R15, 0x71, P1 ;  /* 0x000000710f00780c */ /* 0x000fc40000fa4270 */
[C---:B------:R-:W-:Y:S02]  /*15d00*/  ISETP.GT.AND P6, PT, R15.reuse, 0x78, P1 ;  /* 0x000000780f00780c */ /* 0x040fe40000fc4270 */
[----:B0-----:R-:W-:Y:S02]  /*15d10*/  FMNMX.FTZ R3, R0, R3, !PT ;  /* 0x0000000300037209 */ /* 0x001fe40007810000 */
[----:B------:R-:W-:Y:S02]  /*15d20*/  LOP3.LUT R22, R22, 0xfffffff7, RZ, 0xc0, !PT ;  /* 0xfffffff716167812 */ /* 0x000fe400078ec0ff */
[----:B------:R-:W-:Y:S01]  /*15d30*/  ISETP.GT.AND P1, PT, R15, 0x79, P1 ;  /* 0x000000790f00780c */ /* 0x000fe20000f24270 */
[----:B------:R-:W0:Y:S01]  /*15d40*/  SHFL.BFLY PT, R0, R3, 0x1, 0x1f ;  /* 0x0c201f0003007f89 */ /* 0x000e2200000e0000 */
[----:B------:R-:W-:Y:S02]  /*15d50*/  @P0 LOP3.LUT R22, R22, 0x8, RZ, 0xfc, !PT ;  /* 0x0000000816160812 */ /* 0x000fe400078efcff */
[----:B------:R-:W-:-:S02]  /*15d60*/  ISETP.LT.OR P4, PT, R14, 0x71, P4 ;  /* 0x000000710e00780c */ /* 0x000fc40002781670 */
[C---:B------:R-:W-:Y:S02]  /*15d70*/  LOP3.LUT P0, RZ, R22.reuse, 0x80000000, RZ, 0xc0, !PT ;  /* 0x8000000016ff7812 */ /* 0x040fe4000780c0ff */
[----:B------:R-:W-:Y:S02]  /*15d80*/  LOP3.LUT R22, R22, 0xfffffffd, RZ, 0xc0, !PT ;  /* 0xfffffffd16167812 */ /* 0x000fe400078ec0ff */
[C---:B------:R-:W-:Y:S02]  /*15d90*/  ISETP.LT.OR P0, PT, R14.reuse, 0x62, P0 ;  /* 0x000000620e00780c */ /* 0x040fe40000701670 */
[----:B------:R-:W-:Y:S02]  /*15da0*/  ISETP.LT.OR P5, PT, R14, 0x72, P5 ;  /* 0x000000720e00780c */ /* 0x000fe40002fa1670 */
[----:B------:R-:W-:Y:S02]  /*15db0*/  @P1 LOP3.LUT R22, R22, 0x2, RZ, 0xfc, !PT ;  /* 0x0000000216161812 */ /* 0x000fe400078efcff */
[----:B------:R-:W-:-:S02]  /*15dc0*/  FSEL R82, R82, -INF , !P4 ;  /* 0xff80000052527808 */ /* 0x000fc40006000000 */
[C---:B------:R-:W-:Y:S02]  /*15dd0*/  LOP3.LUT P1, RZ, R22.reuse, 0x8, RZ, 0xc0, !PT ;  /* 0x0000000816ff7812 */ /* 0x040fe4000782c0ff */
[----:B------:R-:W-:Y:S02]  /*15de0*/  LOP3.LUT R22, R22, 0xffffffef, RZ, 0xc0, !PT ;  /* 0xffffffef16167812 */ /* 0x000fe400078ec0ff */
[----:B------:R-:W-:Y:S02]  /*15df0*/  ISETP.LT.OR P1, PT, R14, 0x1, P1 ;  /* 0x000000010e00780c */ /* 0x000fe40000f21670 */
[----:B------:R-:W-:Y:S02]  /*15e00*/  @P0 LOP3.LUT R22, R22, 0x10, RZ, 0xfc, !PT ;  /* 0x0000001016160812 */ /* 0x000fe400078efcff */
[----:B------:R-:W-:Y:S02]  /*15e10*/  FSEL R26, R26, -INF , !P1 ;  /* 0xff8000001a1a7808 */ /* 0x000fe40004800000 */
[----:B0-----:R-:W-:-:S02]  /*15e20*/  FMNMX.FTZ R3, R3, R0, !PT ;  /* 0x0000000003037209 */ /* 0x001fc40007810000 */
[----:B------:R-:W-:Y:S02]  /*15e30*/  FMNMX.FTZ R0, R26, R7, !PT ;  /* 0x000000071a007209 */ /* 0x000fe40007810000 */
[----:B------:R-:W-:Y:S01]  /*15e40*/  ISETP.LT.OR P0, PT, R14, 0x69, P2 ;  /* 0x000000690e00780c */ /* 0x000fe20001701670 */
[----:B------:R-:W-:-:S01]  /*15e50*/  FFMA.FTZ R13, R2, R3, -8 ;  /* 0xc1000000020d7423 */ /* 0x000fc20000010003 */
[----:B------:R-:W-:Y:S02]  /*15e60*/  FMNMX.FTZ R0, R27, R0, !PT ;  /* 0x000000001b007209 */ /* 0x000fe40007810000 */
[----:B------:R-:W-:Y:S02]  /*15e70*/  LOP3.LUT P2, RZ, R22, 0x2, RZ, 0xc0, !PT ;  /* 0x0000000216ff7812 */ /* 0x000fe4000784c0ff */
[----:B------:R-:W-:Y:S02]  /*15e80*/  FMNMX.FTZ R0, R30, R0, !PT ;  /* 0x000000001e007209 */ /* 0x000fe40007810000 */
[----:B------:R-:W-:-:S02]  /*15e90*/  LOP3.LUT R22, R22, 0xfffffffb, RZ, 0xc0, !PT ;  /* 0xfffffffb16167812 */ /* 0x000fc400078ec0ff */
[----:B------:R-:W-:Y:S02]  /*15ea0*/  FMNMX.FTZ R0, R31, R0, !PT ;  /* 0x000000001f007209 */ /* 0x000fe40007810000 */
[----:B------:R-:W-:Y:S02]  /*15eb0*/  ISETP.LT.OR P6, PT, R14, 0x79, P6 ;  /* 0x000000790e00780c */ /* 0x000fe400037c1670 */
[----:B------:R-:W-:Y:S02]  /*15ec0*/  FMNMX.FTZ R0, R34, R0, !PT ;  /* 0x0000000022007209 */ /* 0x000fe40007810000 */
[----:B------:R-:W-:Y:S02]  /*15ed0*/  @P0 LOP3.LUT R22, R22, 0x4, RZ, 0xfc, !PT ;  /* 0x0000000416160812 */ /* 0x000fe400078efcff */
[----:B------:R-:W-:Y:S02]  /*15ee0*/  FMNMX.FTZ R0, R35, R0, !PT ;  /* 0x0000000023007209 */ /* 0x000fe40007810000 */
[----:B------:R-:W-:-:S02]  /*15ef0*/  ISETP.LT.OR P0, PT, R14, 0x6a, P3 ;  /* 0x0000006a0e00780c */ /* 0x000fc40001f01670 */
[----:B------:R-:W-:Y:S02]  /*15f00*/  FMNMX.FTZ R0, R38, R0, !PT ;  /* 0x0000000026007209 */ /* 0x000fe40007810000 */
[----:B------:R-:W-:Y:S02]  /*15f10*/  LOP3.LUT R22, R22, 0xbfffffff, RZ, 0xc0, !PT ;  /* 0xbfffffff16167812 */ /* 0x000fe400078ec0ff */
[----:B------:R-:W-:Y:S02]  /*15f20*/  FMNMX.FTZ R0, R39, R0, !PT ;  /* 0x0000000027007209 */ /* 0x000fe40007810000 */
[C---:B------:R-:W-:Y:S02]  /*15f30*/  FSETP.NEU.FTZ.AND P3, PT, R3.reuse, -INF , PT ;  /* 0xff8000000300780b */ /* 0x040fe40003f7d000 */
[----:B------:R-:W-:Y:S02]  /*15f40*/  FMNMX.FTZ R0, R42, R0, !PT ;  /* 0x000000002a007209 */ /* 0x000fe40007810000 */
[----:B------:R-:W-:-:S02]  /*15f50*/  FSEL R12, R3, RZ, P3 ;  /* 0x000000ff030c7208 */ /* 0x000fc40001800000 */
[----:B------:R-:W-:Y:S02]  /*15f60*/  FMNMX.FTZ R0, R43, R0, !PT ;  /* 0x000000002b007209 */ /* 0x000fe40007810000 */
[----:B------:R-:W-:Y:S01]  /*15f70*/  @P0 LOP3.LUT R22, R22, 0x40000000, RZ, 0xfc, !PT ;  /* 0x4000000016160812 */ /* 0x000fe200078efcff */
[----:B------:R-:W-:Y:S01]  /*15f80*/  FADD.FTZ R12, -R12, R20 ;  /* 0x000000140c0c7221 */ /* 0x000fe20000010100 */
[----:B------:R-:W-:Y:S02]  /*15f90*/  FMNMX.FTZ R0, R46, R0, !PT ;  /* 0x000000002e007209 */ /* 0x000fe40007810000 */
[----:B------:R-:W-:Y:S01]  /*15fa0*/  LOP3.LUT P0, RZ, R22, 0x10, RZ, 0xc0, !PT ;  /* 0x0000001016ff7812 */ /* 0x000fe2000780c0ff */
[----:B------:R-:W-:Y:S01]  /*15fb0*/  FMUL.FTZ R12, R2, R12 ;  /* 0x0000000c020c7220 */ /* 0x000fe20000410000 */
[----:B------:R-:W-:Y:S02]  /*15fc0*/  FMNMX.FTZ R0, R47, R0, !PT ;  /* 0x000000002f007209 */ /* 0x000fe40007810000 */
[----:B------:R-:W-:-:S02]  /*15fd0*/  FSEL R13, R13, RZ, P3 ;  /* 0x000000ff0d0d7208 */ /* 0x000fc40001800000 */
[----:B------:R-:W-:Y:S01]  /*15fe0*/  FMNMX.FTZ R0, R50, R0, !PT ;  /* 0x0000000032007209 */ /* 0x000fe20007810000 */
[----:B------:R-:W-:Y:S01]  /*15ff0*/  MUFU.EX2 R12, R12 ;  /* 0x0000000c000c7308 */ /* 0x000fe20000000800 */
[----:B------:R-:W-:Y:S01]  /*16000*/  LOP3.LUT P3, RZ, R22, 0x4, RZ, 0xc0, !PT ;  /* 0x0000000416ff7812 */ /* 0x000fe2000786c0ff */
[C-C-:B------:R-:W-:Y:S01]  /*16010*/  FFMA.FTZ R24, R2.reuse, R24, -R13.reuse ;  /* 0x0000001802187223 */ /* 0x140fe2000001080d */
[----:B------:R-:W-:Y:S01]  /*16020*/  FMNMX.FTZ R0, R51, R0, !PT ;  /* 0x0000000033007209 */ /* 0x000fe20007810000 */
[C-C-:B------:R-:W-:Y:S01]  /*16030*/  FFMA.FTZ R25, R2.reuse, R25, -R13.reuse ;  /* 0x0000001902197223 */ /* 0x140fe2000001080d */
[----:B------:R-:W-:Y:S01]  /*16040*/  FSEL R75, R75, -INF , !P0 ;  /* 0xff8000004b4b7808 */ /* 0x000fe20004000000 */
[--C-:B------:R-:W-:Y:S01]  /*16050*/  FFMA.FTZ R28, R2, R28, -R13.reuse ;  /* 0x0000001c021c7223 */ /* 0x100fe2000001080d */
[----:B------:R-:W-:Y:S01]  /*16060*/  FMNMX.FTZ R0, R54, R0, !PT ;  /* 0x0000000036007209 */ /* 0x000fe20007810000 */
[----:B------:R-:W0:Y:S01]  /*16070*/  MUFU.EX2 R24, R24 ;  /* 0x0000001800187308 */ /* 0x000e220000000800 */
[----:B------:R-:W-:Y:S01]  /*16080*/  LOP3.LUT P0, RZ, R22, 0x40000000, RZ, 0xc0, !PT ;  /* 0x4000000016ff7812 */ /* 0x000fe2000780c0ff */
[C-C-:B------:R-:W-:Y:S01]  /*16090*/  FFMA.FTZ R29, R2.reuse, R29, -R13.reuse ;  /* 0x0000001d021d7223 */ /* 0x140fe2000001080d */
[----:B------:R-:W-:Y:S01]  /*160a0*/  FMNMX.FTZ R0, R55, R0, !PT ;  /* 0x0000000037007209 */ /* 0x000fe20007810000 */
[--C-:B------:R-:W-:Y:S01]  /*160b0*/  FFMA.FTZ R32, R2, R32, -R13.reuse ;  /* 0x0000002002207223 */ /* 0x100fe2000001080d */
[----:B------:R-:W-:Y:S01]  /*160c0*/  FSEL R78, R78, -INF , !P3 ;  /* 0xff8000004e4e7808 */ /* 0x000fe20005800000 */
[--C-:B------:R-:W-:Y:S01]  /*160d0*/  FFMA.FTZ R33, R2, R33, -R13.reuse ;  /* 0x0000002102217223 */ /* 0x100fe2000001080d */
[----:B------:R-:W-:Y:S01]  /*160e0*/  FMNMX.FTZ R0, R58, R0, !PT ;  /* 0x000000003a007209 */ /* 0x000fe20007810000 */
[----:B------:R-:W1:Y:S01]  /*160f0*/  MUFU.EX2 R25, R25 ;  /* 0x0000001900197308 */ /* 0x000e620000000800 */
[----:B------:R-:W-:Y:S01]  /*16100*/  FSEL R79, R79, -INF , !P0 ;  /* 0xff8000004f4f7808 */ /* 0x000fe20004000000 */
[C-C-:B------:R-:W-:Y:S01]  /*16110*/  FFMA.FTZ R36, R2.reuse, R36, -R13.reuse ;  /* 0x0000002402247223 */ /* 0x140fe2000001080d */
[----:B------:R-:W-:Y:S01]  /*16120*/  FMNMX.FTZ R0, R59, R0, !PT ;  /* 0x000000003b007209 */ /* 0x000fe20007810000 */
[C-C-:B------:R-:W-:Y:S01]  /*16130*/  FFMA.FTZ R37, R2.reuse, R37, -R13.reuse ;  /* 0x0000002502257223 */ /* 0x140fe2000001080d */
[----:B------:R-:W-:Y:S01]  /*16140*/  FSEL R83, R83, -INF , !P5 ;  /* 0xff80000053537808 */ /* 0x000fe20006800000 */
[--C-:B------:R-:W-:Y:S01]  /*16150*/  FFMA.FTZ R40, R2, R40, -R13.reuse ;  /* 0x0000002802287223 */ /* 0x100fe2000001080d */
[----:B------:R-:W-:Y:S01]  /*16160*/  FMNMX.FTZ R0, R62, R0, !PT ;  /* 0x000000003e007209 */ /* 0x000fe20007810000 */
[----:B------:R-:W-:Y:S01]  /*16170*/  MUFU.EX2 R28, R28 ;  /* 0x0000001c001c7308 */ /* 0x000fe20000000800 */
[----:B------:R-:W-:Y:S01]  /*16180*/  ISETP.LT.OR P2, PT, R14, 0x7a, P2 ;  /* 0x0000007a0e00780c */ /* 0x000fe20001741670 */
[----:B0-----:R-:W-:Y:S01]  /*16190*/  FFMA.FTZ R6, R12, R6, R24 ;  /* 0x000000060c067223 */ /* 0x001fe20000010018 */
[----:B------:R-:W-:Y:S01]  /*161a0*/  FMNMX.FTZ R0, R63, R0, !PT ;  /* 0x000000003f007209 */ /* 0x000fe20007810000 */
[--C-:B------:R-:W-:Y:S01]  /*161b0*/  FFMA.FTZ R41, R2, R41, -R13.reuse ;  /* 0x0000002902297223 */ /* 0x100fe2000001080d */
[----:B------:R-:W-:Y:S01]  /*161c0*/  FSEL R86, R86, -INF , !P6 ;  /* 0xff80000056567808 */ /* 0x000fe20007000000 */
[--C-:B------:R-:W-:Y:S01]  /*161d0*/  FFMA.FTZ R44, R2, R44, -R13.reuse ;  /* 0x0000002c022c7223 */ /* 0x100fe2000001080d */
[----:B------:R-:W-:Y:S01]  /*161e0*/  FMNMX.FTZ R0, R66, R0, !PT ;  /* 0x0000000042007209 */ /* 0x000fe20007810000 */
[----:B------:R-:W-:Y:S01]  /*161f0*/  MUFU.EX2 R29, R29 ;  /* 0x0000001d001d7308 */ /* 0x000fe20000000800 */
[----:B------:R-:W-:Y:S01]  /*16200*/  FSEL R87, R87, -INF , !P2 ;  /* 0xff80000057577808 */ /* 0x000fe20005000000 */
[----:B-1----:R-:W-:Y:S01]  /*16210*/  FADD.FTZ R6, R25, R6 ;  /* 0x0000000619067221 */ /* 0x002fe20000010000 */
        /* <DEDUP_REMOVED lines=33> */
[----:B------:R-:W-:Y:S01]  /*16430*/  FFMA.FTZ R13, R2, R85, -R13 ;  /* 0x00000055020d7223 */ /* 0x000fe2000001080d */
[----:B------:R-:W-:-:S02]  /*16440*/  LOP3.LUT P0, RZ, R22, 0x20000000, RZ, 0xc0, !PT ;  /* 0x2000000016ff7812 */ /* 0x000fc4000780c0ff */
        /* <DEDUP_REMOVED lines=165> */
.L_x_11957:
        /* <DEDUP_REMOVED lines=10> */
[----:B------:R-:W-:Y:S02]  /*16f40*/  PRMT R21, R140, 0x654, R21 ;  /* 0x000006548c157816 */ /* 0x000fe40000000015 */
[----:B------:R-:W-:Y:S02]  /*16f50*/  F2FP.SATFINITE.E4M3.F32.PACK_AB_MERGE_C R13, R13, R84, RZ ;  /* 0x000000540d0d723e */ /* 0x000fe400048070ff */
[----:B------:R-:W-:Y:S01]  /*16f60*/  F2FP.SATFINITE.E4M3.F32.PACK_AB_MERGE_C R28, R25, R24, R28 ;  /* 0x00000018191c723e */ /* 0x000fe2000480701c */
[----:B------:R0:W-:Y:S01]  /*16f70*/  SYNCS.ARRIVE.TRANS64.RED.A1T0 RZ, [R21+URZ], RZ ;  /* 0x000000ff15ff79a7 */ /* 0x0001e2000810043f */
[----:B------:R-:W-:-:S02]  /*16f80*/  F2FP.SATFINITE.E4M3.F32.PACK_AB_MERGE_C R30, R27, R26, R30 ;  /* 0x0000001a1b1e723e */ /* 0x000fc4000480701e */
[----:B------:R-:W-:Y:S02]  /*16f90*/  F2FP.SATFINITE.E4M3.F32.PACK_AB_MERGE_C R36, R33, R32, R36 ;  /* 0x000000202124723e */ /* 0x000fe40004807024 */
[----:B------:R-:W-:Y:S02]  /*16fa0*/  F2FP.SATFINITE.E4M3.F32.PACK_AB_MERGE_C R38, R35, R34, R38 ;  /* 0x000000222326723e */ /* 0x000fe40004807026 */
[----:B------:R-:W-:Y:S02]  /*16fb0*/  F2FP.SATFINITE.E4M3.F32.PACK_AB_MERGE_C R44, R41, R40, R44 ;  /* 0x00000028292c723e */ /* 0x000fe4000480702c */
[----:B------:R-:W-:Y:S02]  /*16fc0*/  F2FP.SATFINITE.E4M3.F32.PACK_AB_MERGE_C R46, R43, R42, R46 ;  /* 0x0000002a2b2e723e */ /* 0x000fe4000480702e */
[----:B------:R-:W-:Y:S02]  /*16fd0*/  F2FP.SATFINITE.E4M3.F32.PACK_AB_MERGE_C R52, R49, R48, R52 ;  /* 0x000000303134723e */ /* 0x000fe40004807034 */
[----:B------:R-:W-:-:S02]  /*16fe0*/  F2FP.SATFINITE.E4M3.F32.PACK_AB_MERGE_C R54, R51, R50, R54 ;  /* 0x000000323336723e */ /* 0x000fc40004807036 */
[----:B------:R-:W-:Y:S02]  /*16ff0*/  F2FP.SATFINITE.E4M3.F32.PACK_AB_MERGE_C R60, R61, R60, RZ ;  /* 0x0000003c3d3c723e */ /* 0x000fe400048070ff */
[----:B------:R-:W-:Y:S02]  /*17000*/  F2FP.SATFINITE.E4M3.F32.PACK_AB_MERGE_C R62, R63, R62, RZ ;  /* 0x0000003e3f3e723e */ /* 0x000fe400048070ff */
[----:B------:R-:W-:Y:S02]  /*17010*/  F2FP.SATFINITE.E4M3.F32.PACK_AB_MERGE_C R68, R69, R68, RZ ;  /* 0x000000444544723e */ /* 0x000fe400048070ff */
[----:B------:R-:W-:Y:S02]  /*17020*/  F2FP.SATFINITE.E4M3.F32.PACK_AB_MERGE_C R70, R71, R70, RZ ;  /* 0x000000464746723e */ /* 0x000fe400048070ff */
[----:B------:R-:W-:Y:S02]  /*17030*/  F2FP.SATFINITE.E4M3.F32.PACK_AB_MERGE_C R76, R77, R76, RZ ;  /* 0x0000004c4d4c723e */ /* 0x000fe400048070ff */
[----:B------:R-:W-:-:S02]  /*17040*/  F2FP.SATFINITE.E4M3.F32.PACK_AB_MERGE_C R78, R79, R78, RZ ;  /* 0x0000004e4f4e723e */ /* 0x000fc400048070ff */
        /* <DEDUP_REMOVED lines=68> */
[----:B------:R-:W-:Y:S01]  /*17490*/  IMAD.MOV.U32 R147, RZ, RZ, R54 ;  /* 0x000000ffff937224 */ /* 0x000fe200078e0036 */
[C---:B--2---:R-:W-:Y:S01]  /*174a0*/  ISETP.GT.AND P1, PT, R4.reuse, R14, PT ;  /* 0x0000000e0400720c */ /* 0x044fe20003f24270 */
[----:B------:R-:W-:-:S12]  /*174b0*/  VIADD R4, R4, 0xffffffff ;  /* 0xffffffff04047836 */ /* 0x000fd80000000000 */
[----:B0-----:R-:W-:Y:S05]  /*174c0*/  @P1 BRA `(.L_x_11958) ;  /* 0xffffffd000181947 */ /* 0x001fea000383ffff */
.L_x_11937:
[----:B------:R-:W-:Y:S05]  /*174d0*/  BSYNC B0 ;  /* 0x0000000000007941 */ /* 0x000fea0003800000 */
.L_x_11936:
[----:B------:R-:W-:Y:S06]  /*174e0*/  BAR.ARV 0x8, 0x200 ;  /* 0x0208000000007b1d */ /* 0x000fec0000002000 */
[----:B------:R-:W-:Y:S05]  /*174f0*/  @!P0 BRA `(.L_x_11959) ;  /* 0x0000000000048947 */ /* 0x000fea0003800000 */
[----:B------:R-:W-:Y:S01]  /*17500*/  BPT.TRAP 0x1 ;  /* 0x000000040000795c */ /* 0x000fe20000300000 */
.L_x_11959:
[----:B------:R-:W-:Y:S01]  /*17510*/  IMAD R4, R19, 0x8, R18 ;  /* 0x0000000813047824 */ /* 0x000fe200078e0212 */
[----:B------:R-:W-:-:S04]  /*17520*/  SHF.L.U32 R7, R156, 0x1f, RZ ;  /* 0x0000001f9c077819 */ /* 0x000fc800000006ff */
[----:B------:R0:W1:Y:S01]  /*17530*/  SYNCS.PHASECHK.TRANS64.TRYWAIT P1, [R4+URZ+0x19c50], R7 ;  /* 0x019c5007040075a7 */ /* 0x000062000802017f */
[----:B------:R-:W-:Y:S05]  /*17540*/  @!P0 BRA `(.L_x_11960) ;  /* 0x0000000000048947 */ /* 0x000fea0003800000 */
[----:B------:R-:W-:Y:S01]  /*17550*/  BPT.TRAP 0x1 ;  /* 0x000000040000795c */ /* 0x000fe20000300000 */
.L_x_11960:
[----:B------:R-:W-:Y:S04]  /*17560*/  BSSY B0, `(.L_x_11961) ;  /* 0x0000004000007945 */ /* 0x000fe80003800000 */
[----:B-1----:R-:W-:Y:S05]  /*17570*/  @P1 BRA `(.L_x_11962) ;  /* 0x0000000000081947 */ /* 0x002fea0003800000 */
[----:B------:R-:W1:Y:S02]  /*17580*/  SYNCS.PHASECHK.TRANS64.TRYWAIT P1, [R4+URZ+0x19c50], R7 ;  /* 0x019c5007040075a7 */ /* 0x000e64000802017f */
[----:B-1----:R-:W-:Y:S05]  /*17590*/  @!P1 BRA `(.L_x_11963) ;  /* 0x000000b0009c9947 */ /* 0x002fea0003800000 */
.L_x_11962:
[----:B------:R-:W-:Y:S05]  /*175a0*/  BSYNC B0 ;  /* 0x0000000000007941 */ /* 0x000fea0003800000 */
.L_x_11961:
[----:B------:R-:W-:Y:S01]  /*175b0*/  VIADD R18, R18, 0x3000 ;  /* 0x0000300012127836 */ /* 0x000fe20000000000 */
[----:B------:R-:W-:Y:S01]  /*175c0*/  ULDC.64 UR4, c[0x0][0x9a0] ;  /* 0x0002680000047ab9 */ /* 0x000fe20000000a00 */
[----:B------:R-:W-:Y:S01]  /*175d0*/  IMAD.MOV.U32 R9, RZ, RZ, 0x40000040 ;  /* 0x40000040ff097424 */ /* 0x000fe200078e00ff */
[----:B------:R-:W-:Y:S01]  /*175e0*/  ISETP.NE.U32.AND P1, PT, RZ, UR4, PT ;  /* 0x00000004ff007c0c */ /* 0x000fe2000bf25070 */
[----:B------:R-:W-:Y:S01]  /*175f0*/  WARPGROUP.ARRIVE ;  /* 0x00000000000079c5 */ /* 0x000fe20000000000 */
[----:B------:R-:W-:Y:S02]  /*17600*/  SHF.R.U32.HI R18, RZ, 0x4, R18 ;  /* 0x00000004ff127819 */ /* 0x000fe40000011612 */
[----:B------:R-:W-:Y:S02]  /*17610*/  ISETP.NE.AND.EX P1, PT, RZ, UR5, PT, P1 ;  /* 0x00000005ff007c0c */ /* 0x000fe4000bf25310 */
[----:B------:R-:W-:Y:S02]  /*17620*/  LOP3.LUT R18, R18, 0x3fff, RZ, 0xc0, !PT ;  /* 0x00003fff12127812 */ /* 0x000fe400078ec0ff */
[----:B------:R-:W-:-:S02]  /*17630*/  R2UR UR7, R9 ;  /* 0x00000000090772ca */ /* 0x000fc400000e0000 */
[----:B------:R-:W-:-:S05]  /*17640*/  LOP3.LUT R18, R18, 0x10000, RZ, 0xfc, !PT ;  /* 0x0001000012127812 */ /* 0x000fca00078efcff */
[----:B------:R-:W-:Y:S02]  /*17650*/  IMAD R8, R19, 0x300, R18 ;  /* 0x0000030013087824 */ /* 0x000fe400078e0212 */
[----:B------:R-:W2:Y:S01]  /*17660*/  @P1 LDC.64 R12, c[0x0][0x9c8] ;  /* 0x00027200ff0c1b82 */ /* 0x000ea20000000a00 */
[----:B01----:R-:W-:Y:S02]  /*17670*/  @P1 SHF.R.S32.HI R7, RZ, 0x1f, R155 ;  /* 0x0000001fff071819 */ /* 0x003fe4000001149b */
[----:B------:R-:W-:Y:S02]  /*17680*/  R2UR UR6, R8 ;  /* 0x00000000080672ca */ /* 0x000fe400000e0000 */
[----:B------:R-:W-:-:S03]  /*17690*/  @P1 SHF.R.S32.HI R9, RZ, 0x1f, R154 ;  /* 0x0000001fff091819 */ /* 0x000fc6000001149a */
[----:B------:R-:W0:Y:S08]  /*176a0*/  @P1 LDC.64 R10, c[0x0][0x9d0] ;  /* 0x00027400ff0a1b82 */ /* 0x000e300000000a00 */
[----:B------:R-:W-:Y:S01]  /*176b0*/  QGMMA.64x96x32.F32.E4M3.E4M3 R88, R148, gdesc[UR4], R88, gsb0 ;  /* 0x0160000494587df3 */ /* 0x000fe20008000858 */
[----:B--2---:R-:W-:-:S04]  /*176c0*/  @P1 IMAD R14, R7, R12, RZ ;  /* 0x0000000c070e1224 */ /* 0x004fc800078e02ff */
[C---:B------:R-:W-:Y:S02]  /*176d0*/  @P1 IMAD R7, R155.reuse, R13, R14 ;  /* 0x0000000d9b071224 */ /* 0x040fe400078e020e */
[----:B------:R-:W-:-:S04]  /*176e0*/  @P1 IMAD.WIDE.U32 R12, R155, R12, RZ ;  /* 0x0000000c9b0c1225 */ /* 0x000fc800078e00ff */
[-C--:B0-----:R-:W-:Y:S02]  /*176f0*/  @P1 IMAD R9, R9, R10.reuse, RZ ;  /* 0x0000000a09091224 */ /* 0x081fe400078e02ff */
        /* <DEDUP_REMOVED lines=62> */
.L_x_11964:
[----:B------:R-:W2:Y:S01]  /*17ae0*/  LDL.LU R3, [R1+0xc] ;  /* 0x00000c0001037983 */ /* 0x000ea20000300800 */
[----:B------:R-:W-:Y:S02]  /*17af0*/  VIADD R2, R4, 0x19c60 ;  /* 0x00019c6004027836 */ /* 0x000fe40000000000 */
[-C--:B------:R-:W-:Y:S01]  /*17b00*/  FMUL.FTZ R0, R88, R14.reuse ;  /* 0x0000000e58007220 */ /* 0x080fe20000410000 */
[----:B------:R-:W-:Y:S01]  /*17b10*/  VIADD R19, R19, 0x1 ;  /* 0x0000000113137836 */ /* 0x000fe20000000000 */
[----:B------:R-:W3:Y:S01]  /*17b20*/  LDL.LU R24, [R1+0x60] ;  /* 0x0000600001187983 */ /* 0x000ee20000300800 */
[----:B------:R-:W-:-:S03]  /*17b30*/  FMUL.FTZ R4, R89, R14 ;  /* 0x0000000e59047220 */ /* 0x000fc60000410000 */
        /* <DEDUP_REMOVED lines=48> */
[----:B------:R-:W-:-:S02]  /*17e40*/  SEL R19, R19, RZ, P1 ;  /* 0x000000ff13137207 */ /* 0x000fc40000800000 */
[----:B--2---:R-:W-:Y:S01]  /*17e50*/  PRMT R2, R3, 0x654, R2 ;  /* 0x0000065403027816 */ /* 0x004fe20000000002 */
[----:B---3--:R-:W-:-:S03]  /*17e60*/  VIADD R24, R24, 0x1 ;  /* 0x0000000118187836 */ /* 0x008fc60000000000 */
[----:B------:R0:W-:Y:S02]  /*17e70*/  SYNCS.ARRIVE.TRANS64.RED.A1T0 RZ, [R2+URZ], RZ ;  /* 0x000000ff02ff79a7 */ /* 0x0001e4000810043f */
[----:B------:R0:W-:Y:S01]  /*17e80*/  STL [R1+0x60], R24 ;  /* 0x0000601801007387 */ /* 0x0001e20000100800 */
[----:B------:R-:W-:-:S04]  /*17e90*/  SEL R3, RZ, 0x1, P1 ;  /* 0x00000001ff037807 */ /* 0x000fc80000800000 */
[----:B------:R-:W-:-:S07]  /*17ea0*/  LOP3.LUT R156, R156, R3, RZ, 0x3c, !PT ;  /* 0x000000039c9c7212 */ /* 0x000fce00078e3cff */
.L_x_11847:
[----:B------:R-:W0:Y:S08]  /*17eb0*/  S2UR UR4, SR_CgaCtaId ;  /* 0x00000000000479c3 */ /* 0x000e300000008800 */
[----:B------:R-:W-:Y:S01]  /*17ec0*/  BAR.SYNC.DEFER_BLOCKING 0x5, 0x200 ;  /* 0x0148000000007b1d */ /* 0x000fe20000010000 */
[----:B------:R-:W-:-:S05]  /*17ed0*/  MOV R18, 0x400 ;  /* 0x0000040000127802 */ /* 0x000fca0000000f00 */
[----:B------:R-:W-:Y:S01]  /*17ee0*/  BSSY B0, `(.L_x_11965) ;  /* 0x000021b000007945 */ /* 0x000fe20003800000 */
[----:B0-----:R-:W-:-:S05]  /*17ef0*/  IMAD.U32 R2, RZ, RZ, UR4 ;  /* 0x00000004ff027e24 */ /* 0x001fca000f8e00ff */
[----:B------:R0:W-:Y:S01]  /*17f00*/  STL [R1+0xc], R2 ;  /* 0x00000c0201007387 */ /* 0x0001e20000100800 */
[----:B------:R-:W-:-:S05]  /*17f10*/  LEA R18, R2, R18, 0x18 ;  /* 0x0000001202127211 */ /* 0x000fca00078ec0ff */
[----:B------:R0:W1:Y:S01]  /*17f20*/  LDS.128 R152, [R18+0x19cd0] ;  /* 0x019cd00012987984 */ /* 0x0000620000000c00 */
[----:B------:R-:W-:Y:S06]  /*17f30*/  BAR.ARV 0x4, 0x200 ;  /* 0x0108000000007b1d */ /* 0x000fec0000002000 */
[----:B------:R-:W-:Y:S05]  /*17f40*/  @P0 BRA `(.L_x_11966) ;  /* 0x0000001400c80947 */ /* 0x000fea0003800000 */
[----:B-----5:R-:W0:Y:S01]  /*17f50*/  S2R R24, SR_TID.X ;  /* 0x0000000000187919 */ /* 0x020e220000002100 */
[----:B------:R-:W-:Y:S01]  /*17f60*/  ULDC.64 UR4, c[0x4][0x70] ;  /* 0x01001c0000047ab9 */ /* 0x000fe20000000a00 */
[----:B------:R-:W2:Y:S04]  /*17f70*/  LDL R38, [R1+0x80] ;  /* 0x0000800001267983 */ /* 0x000ea80000100800 */
[----:B------:R-:W3:Y:S01]  /*17f80*/  LDL R60, [R1+0x5c] ;  /* 0x00005c00013c7983 */ /* 0x000ee20000100800 */
[----:B------:R-:W-:Y:S02]  /*17f90*/  F2FP.BF16.F32.PACK_AB R0, R15, R0 ;  /* 0x000000000f00723e */ /* 0x000fe400000010ff */
[----:B------:R-:W-:Y:S01]  /*17fa0*/  F2FP.BF16.F32.PACK_AB R134, R134, R25 ;  /* 0x000000198686723e */ /* 0x000fe200000010ff */
[----:B------:R-:W4:Y:S01]  /*17fb0*/  LDL R62, [R1+0x48] ;  /* 0x00004800013e7983 */ /* 0x000f220000100800 */
[----:B------:R-:W-:-:S02]  /*17fc0*/  F2FP.BF16.F32.PACK_AB R5, R5, R96 ;  /* 0x000000600505723e */ /* 0x000fc400000010ff */
[----:B------:R-:W-:Y:S01]  /*17fd0*/  F2FP.BF16.F32.PACK_AB R6, R6, R97 ;  /* 0x000000610606723e */ /* 0x000fe200000010ff */
[----:B------:R-:W4:Y:S01]  /*17fe0*/  LDL R56, [R1+0x2c] ;  /* 0x00002c0001387983 */ /* 0x000f220000100800 */
[----:B------:R-:W-:Y:S02]  /*17ff0*/  F2FP.BF16.F32.PACK_AB R7, R7, R104 ;  /* 0x000000680707723e */ /* 0x000fe400000010ff */
[----:B------:R-:W-:Y:S01]  /*18000*/  F2FP.BF16.F32.PACK_AB R8, R8, R105 ;  /* 0x000000690808723e */ /* 0x000fe200000010ff */
[----:B------:R-:W4:Y:S01]  /*18010*/  LDL R58, [R1+0x58] ;  /* 0x00005800013a7983 */ /* 0x000f220000100800 */
[----:B0-----:R-:W-:-:S05]  /*18020*/  IMAD.SHL.U32 R2, R24, 0x4, RZ ;  /* 0x0000000418027824 */ /* 0x001fca00078e00ff */
[----:B------:R-:W-:-:S04]  /*18030*/  LOP3.LUT R2, R2, 0xc, RZ, 0xc0, !PT ;  /* 0x0000000c02027812 */ /* 0x000fc800078ec0ff */
[----:B------:R-:W-:-:S05]  /*18040*/  IADD3 R2, P0, R2, UR4, RZ ;  /* 0x0000000402027c10 */ /* 0x000fca000ff1e0ff */
[----:B------:R-:W-:Y:S01]  /*18050*/  IMAD.X R3, RZ, RZ, UR5, P0 ;  /* 0x00000005ff037e24 */ /* 0x000fe200080e06ff */
[----:B------:R-:W0:Y:S01]  /*18060*/  S2R R15, SR_SWINHI ;  /* 0x00000000000f7919 */ /* 0x000e220000002f00 */
[----:B------:R-:W-:Y:S01]  /*18070*/  F2FP.BF16.F32.PACK_AB R93, R93, R4 ;  /* 0x000000045d5d723e */ /* 0x000fe200000010ff */
[----:B------:R-:W-:Y:S02]  /*18080*/  ULDC.64 UR4, c[0x0][0xc00] ;  /* 0x0003000000047ab9 */ /* 0x000fe40000000a00 */
[----:B------:R1:W3:Y:S01]  /*18090*/  LDG.E.CONSTANT R2, desc[UR42][R2.64] ;  /* 0x0000002a02027981 */ /* 0x0002e2000c1e9900 */
[----:B------:R-:W-:Y:S02]  /*180a0*/  F2FP.BF16.F32.PACK_AB R9, R9, R112 ;  /* 0x000000700909723e */ /* 0x000fe400000010ff */
[----:B------:R-:W-:Y:S02]  /*180b0*/  F2FP.BF16.F32.PACK_AB R10, R10, R113 ;  /* 0x000000710a0a723e */ /* 0x000fe400000010ff */
[----:B------:R-:W-:-:S02]  /*180c0*/  F2FP.BF16.F32.PACK_AB R11, R11, R120 ;  /* 0x000000780b0b723e */ /* 0x000fc400000010ff */
[----:B------:R-:W-:Y:S02]  /*180d0*/  F2FP.BF16.F32.PACK_AB R12, R12, R121 ;  /* 0x000000790c0c723e */ /* 0x000fe400000010ff */
[----:B------:R-:W-:Y:S02]  /*180e0*/  F2FP.BF16.F32.PACK_AB R35, R94, R35 ;  /* 0x000000235e23723e */ /* 0x000fe400000010ff */
[----:B-1----:R-:W-:Y:S02]  /*180f0*/  LOP3.LUT P0, R3, R24, 0x3, RZ, 0xc0, !PT ;  /* 0x0000000318037812 */ /* 0x002fe4000780c0ff */
[----:B------:R-:W-:Y:S02]  /*18100*/  F2FP.BF16.F32.PACK_AB R36, R95, R36 ;  /* 0x000000245f24723e */ /* 0x000fe400000010ff */
[----:B------:R-:W-:Y:S02]  /*18110*/  ISETP.EQ.OR P0, PT, R3, 0x3, !P0 ;  /* 0x000000030300780c */ /* 0x000fe40004702670 */
[----:B------:R-:W-:-:S02]  /*18120*/  F2FP.BF16.F32.PACK_AB R13, R13, R128 ;  /* 0x000000800d0d723e */ /* 0x000fc400000010ff */
        /* <DEDUP_REMOVED lines=8> */
[----:B------:R-:W-:Y:S02]  /*181b0*/  SEL R45, R9, R10, P0 ;  /* 0x0000000a092d7207 */ /* 0x000fe40000000000 */
[----:B------:R-:W-:Y:S02]  /*181c0*/  SEL R47, R10, R9, P0 ;  /* 0x000000090a2f7207 */ /* 0x000fe40000000000 */
        /* <DEDUP_REMOVED lines=14> */
[----:B------:R-:W-:Y:S02]  /*182b0*/  F2FP.BF16.F32.PACK_AB R135, R135, R26 ;  /* 0x0000001a8787723e */ /* 0x000fe400000010ff */
[----:B------:R-:W-:Y:S02]  /*182c0*/  SEL R31, R32, R31, P0 ;  /* 0x0000001f201f7207 */ /* 0x000fe40000000000 */
        /* <DEDUP_REMOVED lines=19> */
[----:B------:R-:W-:Y:S02]  /*18400*/  LOP3.LUT R4, R73, 0x180, RZ, 0xc0, !PT ;  /* 0x0000018049047812 */ /* 0x000fe400078ec0ff */
[----:B------:R-:W-:Y:S02]  /*18410*/  SHF.R.U64 R5, R5, 0x3, RZ ;  /* 0x0000000305057819 */ /* 0x000fe400000012ff */
[----:B------:R-:W-:Y:S02]  /*18420*/  SHF.R.U64 R0, R0, 0x3, RZ ;  /* 0x0000000300007819 */ /* 0x000fe400000012ff */
[----:B------:R-:W-:Y:S02]  /*18430*/  SHF.R.U64 R4, R4, 0x3, RZ ;  /* 0x0000000304047819 */ /* 0x000fe400000012ff */
[----:B------:R-:W-:-:S02]  /*18440*/  IADD3 R75, P2, R6, 0x6000, RZ ;  /* 0x00006000064b7810 */ /* 0x000fc40007f5e0ff */
[----:B------:R-:W-:Y:S01]  /*18450*/  IADD3 R77, P1, R6, 0x6020, RZ ;  /* 0x00006020064d7810 */ /* 0x000fe20007f3e0ff */
[--C-:B------:R-:W-:Y:S01]  /*18460*/  IMAD.X R11, RZ, RZ, R7.reuse, P5 ;  /* 0x000000ffff0b7224 */ /* 0x100fe200028e0607 */
[----:B------:R-:W-:Y:S02]  /*18470*/  LOP3.LUT R6, R5, R6, RZ, 0x3c, !PT ;  /* 0x0000000605067212 */ /* 0x000fe400078e3cff */
[----:B------:R-:W-:Y:S01]  /*18480*/  LOP3.LUT R12, R0, R71, RZ, 0x3c, !PT ;  /* 0x00000047000c7212 */ /* 0x000fe200078e3cff */
[----:B------:R-:W-:Y:S01]  /*18490*/  IMAD.X R15, RZ, RZ, R7, P3 ;  /* 0x000000ffff0f7224 */ /* 0x000fe200018e0607 */
[----:B------:R-:W-:Y:S02]  /*184a0*/  LOP3.LUT R14, R4, R73, RZ, 0x3c, !PT ;  /* 0x00000049040e7212 */ /* 0x000fe400078e3cff */
[----:B------:R-:W-:Y:S02]  /*184b0*/  LOP3.LUT R26, R77, 0x180, RZ, 0xc0, !PT ;  /* 0x000001804d1a7812 */ /* 0x000fe400078ec0ff */
[----:B------:R-:W-:-:S02]  /*184c0*/  MOV R54, R6 ;  /* 0x0000000600367202 */ /* 0x000fc40000000f00 */
[----:B---3--:R-:W-:Y:S01]  /*184d0*/  LOP3.LUT R0, R2, 0x2, RZ, 0x3c, !PT ;  /* 0x0000000202007812 */ /* 0x008fe200078e3cff */
[----:B------:R-:W-:Y:S01]  /*184e0*/  SHFL.IDX PT, R3, R3, R2, 0x1c1f ;  /* 0x001c1f0203037589 */ /* 0x000fe200000e0000 */
[----:B------:R-:W-:Y:S02]  /*184f0*/  MOV R52, R10 ;  /* 0x0000000a00347202 */ /* 0x000fe40000000f00 */
[----:B------:R-:W-:Y:S01]  /*18500*/  MOV R48, R14 ;  /* 0x0000000e00307202 */ /* 0x000fe20000000f00 */
[----:B------:R-:W0:Y:S01]  /*18510*/  SHFL.IDX PT, R6, R93, R0, 0x1c1f ;  /* 0x001c1f005d067589 */ /* 0x000e2200000e0000 */
[----:B------:R-:W-:-:S03]  /*18520*/  SHF.R.U64 R26, R26, 0x3, RZ ;  /* 0x000000031a1a7819 */ /* 0x000fc600000012ff */
[----:B------:R-:W-:Y:S04]  /*18530*/  SHFL.IDX PT, R37, R37, R2, 0x1c1f ;  /* 0x001c1f0225257589 */ /* 0x000fe800000e0000 */
[----:B------:R-:W1:Y:S04]  /*18540*/  SHFL.IDX PT, R10, R39, R0, 0x1c1f ;  /* 0x001c1f00270a7589 */ /* 0x000e6800000e0000 */
[----:B------:R-:W-:Y:S04]  /*18550*/  SHFL.IDX PT, R57, R57, R2, 0x1c1f ;  /* 0x001c1f0239397589 */ /* 0x000fe800000e0000 */
[----:B------:R-:W2:Y:S04]  /*18560*/  SHFL.IDX PT, R32, R35, R0, 0x1c1f ;  /* 0x001c1f0023207589 */ /* 0x000ea800000e0000 */
[----:B------:R-:W-:Y:S04]  /*18570*/  SHFL.IDX PT, R41, R41, R2, 0x1c1f ;  /* 0x001c1f0229297589 */ /* 0x000fe800000e0000 */
[----:B------:R-:W3:Y:S04]  /*18580*/  SHFL.IDX PT, R14, R43, R0, 0x1c1f ;  /* 0x001c1f002b0e7589 */ /* 0x000ee800000e0000 */
[----:B------:R-:W-:Y:S04]  /*18590*/  SHFL.IDX PT, R59, R59, R2, 0x1c1f ;  /* 0x001c1f023b3b7589 */ /* 0x000fe800000e0000 */
[----:B------:R-:W4:Y:S04]  /*185a0*/  SHFL.IDX PT, R34, R33, R0, 0x1c1f ;  /* 0x001c1f0021227589 */ /* 0x000f2800000e0000 */
[----:B------:R-:W-:Y:S04]  /*185b0*/  SHFL.IDX PT, R61, R61, R2, 0x1c1f ;  /* 0x001c1f023d3d7589 */ /* 0x000fe800000e0000 */
[----:B------:R-:W4:Y:S01]  /*185c0*/  SHFL.IDX PT, R36, R31, R0, 0x1c1f ;  /* 0x001c1f001f247589 */ /* 0x000f2200000e0000 */
[----:B------:R-:W-:-:S03]  /*185d0*/  LOP3.LUT R4, R26, R77, RZ, 0x3c, !PT ;  /* 0x0000004d1a047212 */ /* 0x000fc600078e3cff */
[----:B------:R-:W-:Y:S01]  /*185e0*/  SHFL.IDX PT, R45, R45, R2, 0x1c1f ;  /* 0x001c1f022d2d7589 */ /* 0x000fe200000e0000 */
[----:B------:R-:W-:-:S03]  /*185f0*/  LOP3.LUT R8, R75, 0x180, RZ, 0xc0, !PT ;  /* 0x000001804b087812 */ /* 0x000fc600078ec0ff */
[----:B------:R-:W-:Y:S04]  /*18600*/  SHFL.IDX PT, R49, R49, R2, 0x1c1f ;  /* 0x001c1f0231317589 */ /* 0x000fe800000e0000 */
[----:B------:R-:W-:Y:S04]  /*18610*/  SHFL.IDX PT, R53, R53, R2, 0x1c1f ;  /* 0x001c1f0235357589 */ /* 0x000fe800000e0000 */
[----:B------:R-:W-:Y:S04]  /*18620*/  SHFL.IDX PT, R63, R63, R2, 0x1c1f ;  /* 0x001c1f023f3f7589 */ /* 0x000fe800000e0000 */
[----:B------:R-:W-:Y:S04]  /*18630*/  SHFL.IDX PT, R65, R65, R2, 0x1c1f ;  /* 0x001c1f0241417589 */ /* 0x000fe800000e0000 */
[----:B------:R-:W-:Y:S04]  /*18640*/  SHFL.IDX PT, R67, R67, R2, 0x1c1f ;  /* 0x001c1f0243437589 */ /* 0x000fe800000e0000 */
[----:B------:R-:W4:Y:S04]  /*18650*/  SHFL.IDX PT, R26, R47, R0, 0x1c1f ;  /* 0x001c1f002f1a7589 */ /* 0x000f2800000e0000 */
[----:B------:R-:W4:Y:S04]  /*18660*/  SHFL.IDX PT, R28, R51, R0, 0x1c1f ;  /* 0x001c1f00331c7589 */ /* 0x000f2800000e0000 */
[----:B------:R-:W4:Y:S04]  /*18670*/  SHFL.IDX PT, R30, R55, R0, 0x1c1f ;  /* 0x001c1f00371e7589 */ /* 0x000f2800000e0000 */
[----:B------:R-:W4:Y:S04]  /*18680*/  SHFL.IDX PT, R38, R29, R0, 0x1c1f ;  /* 0x001c1f001d267589 */ /* 0x000f2800000e0000 */
[----:B------:R-:W4:Y:S04]  /*18690*/  SHFL.IDX PT, R40, R27, R0, 0x1c1f ;  /* 0x001c1f001b287589 */ /* 0x000f2800000e0000 */
[----:B------:R0:W4:Y:S01]  /*186a0*/  SHFL.IDX PT, R42, R135, R0, 0x1c1f ;  /* 0x001c1f00872a7589 */ /* 0x00012200000e0000 */
[----:B------:R-:W-:Y:S01]  /*186b0*/  SHF.R.U64 R8, R8, 0x3, RZ ;  /* 0x0000000308087819 */ /* 0x000fe200000012ff */
[----:B------:R-:W-:-:S02]  /*186c0*/  IMAD.X R5, RZ, RZ, R7, P1 ;  /* 0x000000ffff057224 */ /* 0x000fc400008e0607 */
[--C-:B------:R-:W-:Y:S01]  /*186d0*/  IMAD.X R9, RZ, RZ, R7.reuse, P2 ;  /* 0x000000ffff097224 */ /* 0x100fe200010e0607 */
[----:B------:R-:W-:Y:S01]  /*186e0*/  LOP3.LUT R8, R8, R75, RZ, 0x3c, !PT ;  /* 0x0000004b08087212 */ /* 0x000fe200078e3cff */
[----:B------:R-:W-:Y:S01]  /*186f0*/  IMAD.X R13, RZ, RZ, R7, P4 ;  /* 0x000000ffff0d7224 */ /* 0x000fe200020e0607 */
[----:B------:R-:W-:Y:S02]  /*18700*/  MOV R44, R4 ;  /* 0x00000004002c7202 */ /* 0x000fe40000000f00 */
[----:B------:R-:W-:Y:S01]  /*18710*/  MOV R46, R8 ;  /* 0x00000008002e7202 */ /* 0x000fe20000000f00 */
[----:B0-----:R-:W0:Y:S01]  /*18720*/  LDC R0, c[0x0][0xbe8] ;  /* 0x0002fa00ff007b82 */ /* 0x001e220000000800 */
[----:B------:R-:W-:Y:S02]  /*18730*/  SEL R4, R3, R6, P0 ;  /* 0x0000000603047207 */ /* 0x000fe40000000000 */
[----:B------:R-:W-:Y:S02]  /*18740*/  MOV R50, R12 ;  /* 0x0000000c00327202 */ /* 0x000fe40000000f00 */
[----:B------:R-:W-:-:S02]  /*18750*/  SEL R6, R6, R3, P0 ;  /* 0x0000000306067207 */ /* 0x000fc40000000000 */
[----:B-1----:R-:W-:Y:S01]  /*18760*/  SEL R8, R37, R10, P0 ;  /* 0x0000000a25087207 */ /* 0x002fe20000000000 */
[----:B------:R-:W1:Y:S01]  /*18770*/  LDC.64 R2, c[0x0][0xc00] ;  /* 0x00030000ff027b82 */ /* 0x000e620000000a00 */
[----:B--2---:R-:W-:Y:S02]  /*18780*/  SEL R5, R57, R32, P0 ;  /* 0x0000002039057207 */ /* 0x004fe40000000000 */
[----:B------:R-:W-:-:S05]  /*18790*/  SEL R7, R32, R57, P0 ;  /* 0x0000003920077207 */ /* 0x000fca0000000000 */
[----:B------:R-:W-:Y:S01]  /*187a0*/  BAR.SYNC.DEFER_BLOCKING 0x1, 0x180 ;  /* 0x0046000000007b1d */ /* 0x000fe20000010000 */
[----:B------:R-:W-:Y:S02]  /*187b0*/  SEL R10, R10, R37, P0 ;  /* 0x000000250a0a7207 */ /* 0x000fe40000000000 */
[----:B---3--:R-:W-:Y:S02]  /*187c0*/  SEL R12, R41, R14, P0 ;  /* 0x0000000e290c7207 */ /* 0x008fe40000000000 */
[----:B----4-:R-:W-:Y:S02]  /*187d0*/  SEL R9, R59, R34, P0 ;  /* 0x000000223b097207 */ /* 0x010fe40000000000 */
[----:B------:R-:W-:Y:S02]  /*187e0*/  SEL R11, R34, R59, P0 ;  /* 0x0000003b220b7207 */ /* 0x000fe40000000000 */
[----:B------:R-:W-:Y:S02]  /*187f0*/  SEL R14, R14, R41, P0 ;  /* 0x000000290e0e7207 */ /* 0x000fe40000000000 */
[----:B------:R-:W-:-:S02]  /*18800*/  SEL R13, R61, R36, P0 ;  /* 0x000000243d0d7207 */ /* 0x000fc40000000000 */
[----:B------:R-:W-:Y:S02]  /*18810*/  SEL R15, R36, R61, P0 ;  /* 0x0000003d240f7207 */ /* 0x000fe40000000000 */
[----:B------:R-:W-:-:S04]  /*18820*/  ISETP.NE.U32.AND P2, PT, RZ, UR4, PT ;  /* 0x00000004ff007c0c */ /* 0x000fc8000bf45070 */
[----:B------:R-:W-:Y:S01]  /*18830*/  ISETP.NE.AND.EX P2, PT, RZ, UR5, PT, P2 ;  /* 0x00000005ff007c0c */ /* 0x000fe2000bf45320 */
[----:B------:R-:W-:Y:S01]  /*18840*/  ULDC.64 UR4, c[0x0][0xc08] ;  /* 0x0003020000047ab9 */ /* 0x000fe20000000a00 */
[----:B------:R2:W-:Y:S04]  /*18850*/  STSM.16.M88.4 [R54], R4 ;  /* 0x0000000436007844 */ /* 0x0005e80000000200 */
[----:B------:R3:W-:Y:S04]  /*18860*/  STSM.16.M88.4 [R52], R8 ;  /* 0x0000000834007844 */ /* 0x0007e80000000200 */
[----:B------:R4:W-:Y:S01]  /*18870*/  STSM.16.M88.4 [R50], R12 ;  /* 0x0000000c32007844 */ /* 0x0009e20000000200 */
[----:B--2---:R-:W-:-:S02]  /*18880*/  SEL R4, R45, R26, P0 ;  /* 0x0000001a2d047207 */ /* 0x004fc40000000000 */
[----:B------:R-:W-:Y:S02]  /*18890*/  SEL R6, R26, R45, P0 ;  /* 0x0000002d1a067207 */ /* 0x000fe40000000000 */
[----:B---3--:R-:W-:Y:S02]  /*188a0*/  SEL R8, R49, R28, P0 ;  /* 0x0000001c31087207 */ /* 0x008fe40000000000 */
[----:B------:R-:W-:Y:S02]  /*188b0*/  SEL R10, R28, R49, P0 ;  /* 0x000000311c0a7207 */ /* 0x000fe40000000000 */
[----:B----4-:R-:W-:Y:S02]  /*188c0*/  SEL R12, R53, R30, P0 ;  /* 0x0000001e350c7207 */ /* 0x010fe40000000000 */
[----:B------:R-:W-:Y:S02]  /*188d0*/  SEL R14, R30, R53, P0 ;  /* 0x000000351e0e7207 */ /* 0x000fe40000000000 */
[----:B------:R-:W-:-:S02]  /*188e0*/  SEL R5, R63, R38, P0 ;  /* 0x000000263f057207 */ /* 0x000fc40000000000 */
[----:B------:R-:W-:Y:S02]  /*188f0*/  SEL R7, R38, R63, P0 ;  /* 0x0000003f26077207 */ /* 0x000fe40000000000 */
[----:B------:R-:W-:Y:S02]  /*18900*/  SEL R9, R65, R40, P0 ;  /* 0x0000002841097207 */ /* 0x000fe40000000000 */
[----:B------:R-:W-:Y:S02]  /*18910*/  SEL R11, R40, R65, P0 ;  /* 0x00000041280b7207 */ /* 0x000fe40000000000 */
[----:B------:R-:W-:Y:S02]  /*18920*/  SEL R13, R67, R42, P0 ;  /* 0x0000002a430d7207 */ /* 0x000fe40000000000 */
[----:B------:R-:W-:Y:S02]  /*18930*/  SEL R15, R42, R67, P0 ;  /* 0x000000432a0f7207 */ /* 0x000fe40000000000 */
[----:B------:R-:W-:-:S04]  /*18940*/  ISETP.NE.U32.AND P0, PT, RZ, UR4, PT ;  /* 0x00000004ff007c0c */ /* 0x000fc8000bf05070 */
[----:B------:R-:W-:Y:S01]  /*18950*/  ISETP.NE.AND.EX P0, PT, RZ, UR5, PT, P0 ;  /* 0x00000005ff007c0c */ /* 0x000fe2000bf05300 */
[----:B-1----:R-:W-:Y:S01]  /*18960*/  IMAD.WIDE R26, R60, 0x4, R2 ;  /* 0x000000043c1a7825 */ /* 0x002fe200078e0202 */
[----:B------:R1:W-:Y:S04]  /*18970*/  STSM.16.M88.4 [R48], R4 ;  /* 0x0000000430007844 */ /* 0x0003e80000000200 */
[----:B------:R-:W-:Y:S07]  /*18980*/  STSM.16.M88.4 [R46], R8 ;  /* 0x000000082e007844 */ /* 0x000fee0000000200 */
[----:B------:R-:W2:Y:S01]  /*18990*/  @P0 LDC.64 R2, c[0x0][0xc08] ;  /* 0x00030200ff020b82 */ /* 0x000ea20000000a00 */
[----:B------:R3:W-:Y:S01]  /*189a0*/  STSM.16.M88.4 [R44], R12 ;  /* 0x0000000c2c007844 */ /* 0x0007e20000000200 */
[----:B------:R-:W-:Y:S01]  /*189b0*/  ULDC UR4, c[0x0][0xa88] ;  /* 0x0002a20000047ab9 */ /* 0x000fe20000000800 */
[----:B------:R-:W-:-:S05]  /*189c0*/  IMAD.MOV.U32 R37, RZ, RZ, RZ ;  /* 0x000000ffff257224 */ /* 0x000fca00078e00ff */
[----:B------:R-:W-:Y:S01]  /*189d0*/  BAR.SYNC.DEFER_BLOCKING 0x1, 0x180 ;  /* 0x0046000000007b1d */ /* 0x000fe20000010000 */
[----:B------:R-:W-:Y:S02]  /*189e0*/  IMAD.U32 R39, RZ, RZ, UR4 ;  /* 0x00000004ff277e24 */ /* 0x000fe4000f8e00ff */
[----:B--2---:R-:W-:-:S03]  /*189f0*/  @P0 IMAD.WIDE R2, R60, 0x4, R2 ;  /* 0x000000043c020825 */ /* 0x004fc600078e0202 */
[----:B------:R2:W5:Y:S04]  /*18a00*/  @P2 LDG.E R37, desc[UR42][R26.64] ;  /* 0x0000002a1a252981 */ /* 0x000568000c1e1900 */
[----:B------:R2:W5:Y:S01]  /*18a10*/  @P0 LDG.E R39, desc[UR42][R2.64] ;  /* 0x0000002a02270981 */ /* 0x000562000c1e1900 */
[----:B0-----:R-:W-:-:S13]  /*18a20*/  ISETP.NE.AND P1, PT, R0, 0x1, PT ;  /* 0x000000010000780c */ /* 0x001fda0003f25270 */
[----:B-1----:R-:W0:Y:S08]  /*18a30*/  @P1 LDC R4, c[0x0][0xbec] ;  /* 0x0002fb00ff041b82 */ /* 0x002e300000000800 */
[----:B------:R-:W1:Y:S01]  /*18a40*/  @P1 LDC R5, c[0x0][0xbf0] ;  /* 0x0002fc00ff051b82 */ /* 0x000e620000000800 */
[----:B---3--:R-:W-:Y:S01]  /*18a50*/  IMAD.IADD R13, R62, 0x1, R56 ;  /* 0x000000013e0d7824 */ /* 0x008fe200078e0238 */
[----:B------:R-:W-:-:S03]  /*18a60*/  SHF.R.S32.HI R36, RZ, 0x1f, R58 ;  /* 0x0000001fff247819 */ /* 0x000fc6000001143a */
[----:B------:R-:W-:Y:S02]  /*18a70*/  IMAD.MOV.U32 R7, RZ, RZ, R13 ;  /* 0x000000ffff077224 */ /* 0x000fe400078e000d */
[----:B0-----:R-:W-:Y:S01]  /*18a80*/  @P1 IMAD.HI.U32 R4, R13, R4, RZ ;  /* 0x000000040d041227 */ /* 0x001fe200078e00ff */
[----:B--2---:R-:W-:Y:S06]  /*18a90*/  @P0 BRA `(.L_x_11967) ;  /* 0x0000000000100947 */ /* 0x004fec0003800000 */
[----:B------:R-:W-:Y:S05]  /*18aa0*/  @!P2 BRA `(.L_x_11967) ;  /* 0x00000000000ca947 */ /* 0x000fea0003800000 */
[----:B------:R-:W2:Y:S04]  /*18ab0*/  LDG.E R2, desc[UR42][R26.64] ;  /* 0x0000002a1a027981 */ /* 0x000ea8000c1e1900 */
[----:B-----5:R-:W2:Y:S02]  /*18ac0*/  LDG.E R39, desc[UR42][R26.64+0x4] ;  /* 0x0000042a1a277981 */ /* 0x020ea4000c1e1900 */
[----:B--2---:R-:W-:-:S07]  /*18ad0*/  IMAD.IADD R39, R39, 0x1, -R2 ;  /* 0x0000000127277824 */ /* 0x004fce00078e0a02 */
.L_x_11967:
[----:B------:R-:W2:Y:S01]  /*18ae0*/  LDL R49, [R1+0x54] ;  /* 0x0000540001317983 */ /* 0x000ea20000100800 */
[----:B------:R-:W-:-:S03]  /*18af0*/  ULDC.64 UR4, c[0x0][0xb90] ;  /* 0x0002e40000047ab9 */ /* 0x000fc60000000a00 */
[----:B------:R-:W3:Y:S01]  /*18b00*/  LDL R14, [R1+0x7c] ;  /* 0x00007c00010e7983 */ /* 0x000ee20000100800 */
[----:B------:R-:W0:Y:S01]  /*18b10*/  S2R R3, SR_TID.X ;  /* 0x0000000000037919 */ /* 0x000e220000002100 */
[----:B------:R-:W4:Y:S01]  /*18b20*/  S2R R15, SR_TID.X ;  /* 0x00000000000f7919 */ /* 0x000f220000002100 */
[----:B-1----:R-:W-:Y:S01]  /*18b30*/  @P1 SHF.R.U32.HI R7, RZ, R5, R4 ;  /* 0x00000005ff071219 */ /* 0x002fe20000011604 */
[----:B------:R-:W-:Y:S01]  /*18b40*/  IMAD R4, R36, UR4, RZ ;  /* 0x0000000424047c24 */ /* 0x000fe2000f8e02ff */
[----:B------:R-:W-:Y:S01]  /*18b50*/  SHF.R.S32.HI R38, RZ, 0x1f, R60 ;  /* 0x0000001fff267819 */ /* 0x000fe2000001143c */
[----:B-----5:R-:W-:Y:S01]  /*18b60*/  IMAD.MOV.U32 R2, RZ, RZ, R37 ;  /* 0x000000ffff027224 */ /* 0x020fe200078e0025 */
[----:B------:R1:W5:Y:S01]  /*18b70*/  LDL R48, [R1+0x88] ;  /* 0x0000880001307983 */ /* 0x0003620000100800 */
[----:B------:R-:W-:Y:S01]  /*18b80*/  IMAD R11, R58, UR5, R4 ;  /* 0x000000053a0b7c24 */ /* 0x000fe2000f8e0204 */
[----:B------:R-:W1:Y:S01]  /*18b90*/  @P1 LDC R45, c[0x0][0xbec] ;  /* 0x0002fb00ff2d1b82 */ /* 0x000e620000000800 */
[----:B0-----:R-:W-:-:S05]  /*18ba0*/  VIADD R47, R3, 0xffffff80 ;  /* 0xffffff80032f7836 */ /* 0x001fca0000000000 */
[----:B------:R-:W-:-:S04]  /*18bb0*/  SHF.R.S32.HI R50, RZ, 0x1f, R47 ;  /* 0x0000001fff327819 */ /* 0x000fc8000001142f */
[----:B------:R-:W-:Y:S02]  /*18bc0*/  LEA.HI R50, R50, R47, RZ, 0x2 ;  /* 0x0000002f32327211 */ /* 0x000fe400078f10ff */
[----:B------:R-:W-:Y:S02]  /*18bd0*/  SHF.R.S32.HI R3, RZ, 0x1f, R37 ;  /* 0x0000001fff037819 */ /* 0x000fe40000011425 */
[----:B------:R-:W-:Y:S01]  /*18be0*/  SHF.R.S32.HI R50, RZ, 0x2, R50 ;  /* 0x00000002ff327819 */ /* 0x000fe20000011432 */
[----:B------:R-:W-:Y:S01]  /*18bf0*/  IMAD.WIDE.U32 R4, R58, UR4, R2 ;  /* 0x000000043a047c25 */ /* 0x000fe2000f8e0002 */
[----:B------:R-:W-:Y:S01]  /*18c00*/  SEL R38, R38, RZ, !P2 ;  /* 0x000000ff26267207 */ /* 0x000fe20005000000 */
[----:B------:R-:W-:Y:S01]  /*18c10*/  ULDC.64 UR4, c[0x0][0xb98] ;  /* 0x0002e60000047ab9 */ /* 0x000fe20000000a00 */
[----:B------:R-:W-:Y:S01]  /*18c20*/  SEL R2, R60, RZ, !P2 ;  /* 0x000000ff3c027207 */ /* 0x000fe20005000000 */
[----:B------:R-:W-:Y:S02]  /*18c30*/  IMAD.IADD R5, R5, 0x1, R11 ;  /* 0x0000000105057824 */ /* 0x000fe400078e020b */
[----:B------:R-:W-:-:S02]  /*18c40*/  IMAD R11, R38, UR4, RZ ;  /* 0x00000004260b7c24 */ /* 0x000fc4000f8e02ff */
[----:B------:R-:W-:-:S04]  /*18c50*/  IMAD.WIDE.U32 R4, R2, UR4, R4 ;  /* 0x0000000402047c25 */ /* 0x000fc8000f8e0004 */
[----:B------:R-:W-:Y:S01]  /*18c60*/  IMAD R10, R2, UR5, R11 ;  /* 0x00000005020a7c24 */ /* 0x000fe2000f8e020b */
[----:B------:R-:W-:Y:S01]  /*18c70*/  SHF.R.S32.HI R11, RZ, 0x1f, R7 ;  /* 0x0000001fff0b7819 */ /* 0x000fe20000011407 */
[----:B------:R-:W-:Y:S01]  /*18c80*/  ULDC.64 UR4, c[0x0][0xb88] ;  /* 0x0002e20000047ab9 */ /* 0x000fe20000000a00 */
[----:B------:R-:W-:Y:S01]  /*18c90*/  IADD3 R4, P0, R7, R4, RZ ;  /* 0x0000000407047210 */ /* 0x000fe20007f1e0ff */
[----:B----4-:R-:W-:-:S03]  /*18ca0*/  VIADD R30, R15, 0xffffff80 ;  /* 0xffffff800f1e7836 */ /* 0x010fc60000000000 */
[----:B------:R-:W-:Y:S02]  /*18cb0*/  IADD3.X R5, R11, R5, R10, P0, !PT ;  /* 0x000000050b057210 */ /* 0x000fe400007fe40a */
[----:B------:R-:W-:-:S04]  /*18cc0*/  SHF.R.S32.HI R15, RZ, 0x1f, R30 ;  /* 0x0000001fff0f7819 */ /* 0x000fc8000001141e */
[----:B------:R-:W-:-:S04]  /*18cd0*/  LEA.HI R15, R15, R30, RZ, 0x7 ;  /* 0x0000001e0f0f7211 */ /* 0x000fc800078f38ff */
[----:B------:R-:W-:Y:S01]  /*18ce0*/  LOP3.LUT R15, R15, 0xffffff80, RZ, 0xc0, !PT ;  /* 0xffffff800f0f7812 */ /* 0x000fe200078ec0ff */
[----:B------:R-:W-:-:S04]  /*18cf0*/  IMAD R39, R39, R0, RZ ;  /* 0x0000000027277224 */ /* 0x000fc800078e02ff */
[----:B------:R-:W-:Y:S01]  /*18d00*/  IMAD.IADD R15, R30, 0x1, -R15 ;  /* 0x000000011e0f7824 */ /* 0x000fe200078e0a0f */
[----:B------:R-:W-:-:S04]  /*18d10*/  SHF.R.S32.HI R46, RZ, 0x1f, R47 ;  /* 0x0000001fff2e7819 */ /* 0x000fc8000001142f */
[----:B------:R-:W-:-:S04]  /*18d20*/  LEA.HI R46, R46, R47, RZ, 0x2 ;  /* 0x0000002f2e2e7211 */ /* 0x000fc800078f10ff */
[----:B------:R-:W-:-:S05]  /*18d30*/  LOP3.LUT R46, R46, 0xfffffffc, RZ, 0xc0, !PT ;  /* 0xfffffffc2e2e7812 */ /* 0x000fca00078ec0ff */
[----:B------:R-:W-:Y:S02]  /*18d40*/  IMAD.IADD R46, R47, 0x1, -R46 ;  /* 0x000000012f2e7824 */ /* 0x000fe400078e0a2e */
[----:B------:R0:W5:Y:S01]  /*18d50*/  LDL R47, [R1+0x64] ;  /* 0x00006400012f7983 */ /* 0x0001620000100800 */
[----:B--2---:R-:W-:-:S04]  /*18d60*/  IMAD R9, R50, 0x20, R49 ;  /* 0x0000002032097824 */ /* 0x004fc800078e0231 */
[----:B------:R-:W-:-:S04]  /*18d70*/  IMAD.WIDE R24, R9, 0x2, R24 ;  /* 0x0000000209187825 */ /* 0x000fc800078e0218 */
[----:B------:R-:W-:-:S04]  /*18d80*/  IMAD.MOV R9, RZ, RZ, -R7 ;  /* 0x000000ffff097224 */ /* 0x000fc800078e0a07 */
[----:B------:R-:W-:-:S05]  /*18d90*/  IMAD R9, R0, R9, R13 ;  /* 0x0000000900097224 */ /* 0x000fca00078e020d */
[----:B------:R-:W-:Y:S01]  /*18da0*/  SHF.R.S32.HI R6, RZ, 0x1f, R9 ;  /* 0x0000001fff067819 */ /* 0x000fe20000011409 */
[----:B------:R-:W-:-:S04]  /*18db0*/  IMAD.WIDE.U32 R4, R9, UR4, R4 ;  /* 0x0000000409047c25 */ /* 0x000fc8000f8e0004 */
[----:B------:R-:W-:-:S04]  /*18dc0*/  IMAD R6, R6, UR4, RZ ;  /* 0x0000000406067c24 */ /* 0x000fc8000f8e02ff */
[----:B------:R-:W-:Y:S01]  /*18dd0*/  IMAD R7, R9, UR5, R6 ;  /* 0x0000000509077c24 */ /* 0x000fe2000f8e0206 */
[----:B------:R-:W-:Y:S02]  /*18de0*/  ULDC.64 UR4, c[0x0][0xb50] ;  /* 0x0002d40000047ab9 */ /* 0x000fe40000000a00 */
[----:B------:R-:W-:Y:S01]  /*18df0*/  LEA R6, P0, R4, UR4, 0x2 ;  /* 0x0000000404067c11 */ /* 0x000fe2000f8010ff */
[----:B------:R-:W-:-:S05]  /*18e00*/  IMAD.IADD R5, R5, 0x1, R7 ;  /* 0x0000000105057824 */ /* 0x000fca00078e0207 */
[----:B------:R-:W-:Y:S01]  /*18e10*/  LEA.HI.X R10, R4, UR5, R5, 0x2, P0 ;  /* 0x00000005040a7c11 */ /* 0x000fe200080f1405 */
[----:B------:R-:W-:Y:S01]  /*18e20*/  SHFL.IDX PT, R40, R6, RZ, 0x1c1f ;  /* 0x001c1fff06287589 */ /* 0x000fe200000e0000 */
[----:B---3--:R-:W-:Y:S01]  /*18e30*/  IMAD.IADD R14, R14, 0x1, R56 ;  /* 0x000000010e0e7824 */ /* 0x008fe200078e0238 */
[----:B------:R-:W-:Y:S01]  /*18e40*/  IADD3 R13, P2, R24, 0x1800, RZ ;  /* 0x00001800180d7810 */ /* 0x000fe20007f5e0ff */
[----:B------:R-:W-:Y:S01]  /*18e50*/  ULDC.64 UR4, c[0x0][0xaa0] ;  /* 0x0002a80000047ab9 */ /* 0x000fe20000000a00 */
[----:B------:R-:W2:Y:S04]  /*18e60*/  SHFL.IDX PT, R41, R10, RZ, 0x1c1f ;  /* 0x001c1fff0a297589 */ /* 0x000ea800000e0000 */
[----:B------:R-:W-:Y:S04]  /*18e70*/  SHFL.IDX PT, R42, R6, 0x1, 0x1c1f ;  /* 0x003c1f00062a7f89 */ /* 0x000fe800000e0000 */
[----:B------:R-:W3:Y:S01]  /*18e80*/  SHFL.IDX PT, R43, R10, 0x1, 0x1c1f ;  /* 0x003c1f000a2b7f89 */ /* 0x000ee200000e0000 */
[----:B------:R-:W-:Y:S01]  /*18e90*/  LOP3.LUT P0, RZ, R15, 0x3, RZ, 0xc0, !PT ;  /* 0x000000030fff7812 */ /* 0x000fe2000780c0ff */
[----:B------:R-:W-:-:S02]  /*18ea0*/  VIADD R4, R14, 0x8 ;  /* 0x000000080e047836 */ /* 0x000fc40000000000 */
[----:B------:R-:W-:Y:S01]  /*18eb0*/  IMAD.X R9, RZ, RZ, R25, P2 ;  /* 0x000000ffff097224 */ /* 0x000fe200010e0619 */
[-C--:B------:R-:W-:Y:S02]  /*18ec0*/  ISETP.GE.OR P2, PT, R14, R39.reuse, P0 ;  /* 0x000000270e00720c */ /* 0x080fe40000746670 */
[----:B------:R-:W-:Y:S01]  /*18ed0*/  ISETP.GE.OR P0, PT, R4, R39, P0 ;  /* 0x000000270400720c */ /* 0x000fe20000706670 */
[----:B------:R-:W-:Y:S02]  /*18ee0*/  IMAD R44, R3, UR4, RZ ;  /* 0x00000004032c7c24 */ /* 0x000fe4000f8e02ff */
[----:B------:R-:W-:Y:S02]  /*18ef0*/  IMAD R3, R46, 0x60, R50 ;  /* 0x000000602e037824 */ /* 0x000fe400078e0232 */
[----:B------:R0:W5:Y:S06]  /*18f00*/  LDL R46, [R1+0x84] ;  /* 0x00008400012e7983 */ /* 0x00016c0000100800 */
[----:B--2---:R-:W-:Y:S04]  /*18f10*/  @!P2 ST.E desc[UR42][R40.64], R20 ;  /* 0x000000142800a985 */ /* 0x004fe8000c10192a */
[----:B---3--:R2:W-:Y:S04]  /*18f20*/  @!P0 ST.E desc[UR42][R42.64], R21 ;  /* 0x000000152a008985 */ /* 0x0085e8000c10192a */
[----:B--2---:R0:W5:Y:S01]  /*18f30*/  LDL R43, [R1+0x68] ;  /* 0x00006800012b7983 */ /* 0x0041620000100800 */
[----:B------:R-:W2:Y:S01]  /*18f40*/  @P1 LDC R42, c[0x0][0xbf0] ;  /* 0x0002fc00ff2a1b82 */ /* 0x000ea20000000800 */
[----:B------:R-:W-:Y:S01]  /*18f50*/  LOP3.LUT R8, R13, 0x180, RZ, 0xc0, !PT ;  /* 0x000001800d087812 */ /* 0x000fe200078ec0ff */
[----:B------:R-:W-:-:S02]  /*18f60*/  IMAD R41, R37, UR5, R44 ;  /* 0x0000000525297c24 */ /* 0x000fc4000f8e022c */
[----:B------:R-:W-:Y:S01]  /*18f70*/  IMAD.WIDE.U32 R20, R37, UR4, RZ ;  /* 0x0000000425147c25 */ /* 0x000fe2000f8e00ff */
[----:B------:R-:W-:Y:S01]  /*18f80*/  SHF.R.U64 R8, R8, 0x3, RZ ;  /* 0x0000000308087819 */ /* 0x000fe200000012ff */
[----:B------:R-:W-:Y:S02]  /*18f90*/  ULDC.64 UR4, c[0x0][0xae8] ;  /* 0x0002ba0000047ab9 */ /* 0x000fe40000000a00 */
[----:B------:R-:W-:Y:S02]  /*18fa0*/  IMAD.IADD R21, R21, 0x1, R41 ;  /* 0x0000000115157824 */ /* 0x000fe400078e0229 */
[----:B------:R-:W-:Y:S01]  /*18fb0*/  IMAD R36, R36, UR4, RZ ;  /* 0x0000000424247c24 */ /* 0x000fe2000f8e02ff */
[----:B------:R-:W-:Y:S01]  /*18fc0*/  LOP3.LUT R8, R8, R13, RZ, 0x3c, !PT ;  /* 0x0000000d08087212 */ /* 0x000fe200078e3cff */
[----:B------:R-:W-:Y:S01]  /*18fd0*/  IMAD.IADD R40, R56, 0x1, R3 ;  /* 0x0000000138287824 */ /* 0x000fe200078e0203 */
[----:B------:R-:W-:Y:S01]  /*18fe0*/  IADD3 R13, P6, R24, 0x3000, RZ ;  /* 0x00003000180d7810 */ /* 0x000fe20007fde0ff */
[----:B------:R-:W-:Y:S01]  /*18ff0*/  IMAD R37, R58, UR5, R36 ;  /* 0x000000053a257c24 */ /* 0x000fe2000f8e0224 */
[----:B------:R-:W-:Y:S01]  /*19000*/  IADD3 R27, P5, R24, 0x4800, RZ ;  /* 0x00004800181b7810 */ /* 0x000fe20007fbe0ff */
[----:B------:R-:W-:Y:S01]  /*19010*/  IMAD.WIDE.U32 R20, R58, UR4, R20 ;  /* 0x000000043a147c25 */ /* 0x000fe2000f8e0014 */
[C---:B------:R-:W-:Y:S01]  /*19020*/  IADD3 R29, P4, R24.reuse, 0x6000, RZ ;  /* 0x00006000181d7810 */ /* 0x040fe20007f9e0ff */
[----:B------:R-:W-:Y:S01]  /*19030*/  ULDC.64 UR4, c[0x0][0xaf0] ;  /* 0x0002bc0000047ab9 */ /* 0x000fe20000000a00 */
[----:B------:R-:W-:Y:S01]  /*19040*/  IADD3 R7, P3, R24, 0x7800, RZ ;  /* 0x0000780018077810 */ /* 0x000fe20007f7e0ff */
[----:B-1----:R-:W-:Y:S01]  /*19050*/  @P1 IMAD.HI.U32 R3, R40, R45, RZ ;  /* 0x0000002d28031227 */ /* 0x002fe200078e00ff */
[----:B------:R-:W-:Y:S01]  /*19060*/  LOP3.LUT R12, R13, 0x180, RZ, 0xc0, !PT ;  /* 0x000001800d0c7812 */ /* 0x000fe200078ec0ff */
[----:B------:R-:W5:Y:S01]  /*19070*/  LD.E.128 R8, desc[UR42][R8.64] ;  /* 0x0000002a08087980 */ /* 0x000f62000c101d00 */
[----:B------:R-:W-:Y:S01]  /*19080*/  LOP3.LUT R26, R27, 0x180, RZ, 0xc0, !PT ;  /* 0x000001801b1a7812 */ /* 0x000fe200078ec0ff */
[----:B------:R-:W-:Y:S01]  /*19090*/  IMAD.IADD R21, R21, 0x1, R37 ;  /* 0x0000000115157824 */ /* 0x000fe200078e0225 */
[----:B------:R-:W-:-:S02]  /*190a0*/  LOP3.LUT R28, R29, 0x180, RZ, 0xc0, !PT ;  /* 0x000001801d1c7812 */ /* 0x000fc400078ec0ff */
[----:B------:R-:W-:Y:S01]  /*190b0*/  LOP3.LUT R5, R24, 0x180, RZ, 0xc0, !PT ;  /* 0x0000018018057812 */ /* 0x000fe200078ec0ff */
[----:B------:R-:W-:Y:S01]  /*190c0*/  IMAD.MOV.U32 R37, RZ, RZ, R40 ;  /* 0x000000ffff257224 */ /* 0x000fe200078e0028 */
[----:B------:R-:W-:Y:S01]  /*190d0*/  LOP3.LUT R6, R7, 0x180, RZ, 0xc0, !PT ;  /* 0x0000018007067812 */ /* 0x000fe200078ec0ff */
[----:B------:R-:W-:Y:S01]  /*190e0*/  IMAD R41, R38, UR4, RZ ;  /* 0x0000000426297c24 */ /* 0x000fe2000f8e02ff */
[----:B--2---:R-:W-:Y:S02]  /*190f0*/  @P1 SHF.R.U32.HI R37, RZ, R42, R3 ;  /* 0x0000002aff251219 */ /* 0x004fe40000011603 */
[----:B------:R-:W-:Y:S02]  /*19100*/  SHF.R.U64 R12, R12, 0x3, RZ ;  /* 0x000000030c0c7819 */ /* 0x000fe400000012ff */
[----:B------:R-:W-:Y:S02]  /*19110*/  SHF.R.U64 R26, R26, 0x3, RZ ;  /* 0x000000031a1a7819 */ /* 0x000fe400000012ff */
[----:B------:R-:W-:-:S02]  /*19120*/  SHF.R.U64 R28, R28, 0x3, RZ ;  /* 0x000000031c1c7819 */ /* 0x000fc400000012ff */
[----:B------:R-:W-:Y:S01]  /*19130*/  SHF.R.U64 R5, R5, 0x3, RZ ;  /* 0x0000000305057819 */ /* 0x000fe200000012ff */
[----:B------:R-:W-:Y:S01]  /*19140*/  IMAD R41, R2, UR5, R41 ;  /* 0x0000000502297c24 */ /* 0x000fe2000f8e0229 */
        /* <DEDUP_REMOVED lines=10> */
[----:B------:R-:W-:Y:S01]  /*191f0*/  LOP3.LUT R32, R6, R7, RZ, 0x3c, !PT ;  /* 0x0000000706207212 */ /* 0x000fe200078e3cff */
[----:B------:R-:W-:Y:S01]  /*19200*/  IMAD.X R29, RZ, RZ, R25, P4 ;  /* 0x000000ffff1d7224 */ /* 0x000fe200020e0619 */
[----:B------:R-:W-:Y:S01]  /*19210*/  SHF.R.S32.HI R20, RZ, 0x1f, R37 ;  /* 0x0000001fff147819 */ /* 0x000fe20000011425 */
[--C-:B------:R-:W-:Y:S01]  /*19220*/  IMAD.X R33, RZ, RZ, R25.reuse, P3 ;  /* 0x000000ffff217224 */ /* 0x100fe200018e0619 */
[----:B------:R-:W5:Y:S01]  /*19230*/  LD.E.128 R12, desc[UR42][R12.64] ;  /* 0x0000002a0c0c7980 */ /* 0x000f62000c101d00 */
[----:B------:R-:W-:-:S02]  /*19240*/  IMAD.MOV.U32 R5, RZ, RZ, R25 ;  /* 0x000000ffff057224 */ /* 0x000fc400078e0019 */
[----:B------:R-:W-:Y:S01]  /*19250*/  IMAD R21, R0, R21, R40 ;  /* 0x0000001500157224 */ /* 0x000fe200078e0228 */
[----:B------:R-:W5:Y:S01]  /*19260*/  LD.E.128 R24, desc[UR42][R26.64] ;  /* 0x0000002a1a187980 */ /* 0x000f62000c101d00 */
[----:B------:R-:W-:Y:S02]  /*19270*/  IMAD.IADD R3, R3, 0x1, R41 ;  /* 0x0000000103037824 */ /* 0x000fe400078e0229 */
[----:B------:R-:W-:Y:S01]  /*19280*/  IMAD R20, R20, UR4, RZ ;  /* 0x0000000414147c24 */ /* 0x000fe2000f8e02ff */
[----:B------:R-:W5:Y:S01]  /*19290*/  LD.E.128 R4, desc[UR42][R4.64] ;  /* 0x0000002a04047980 */ /* 0x000f62000c101d00 */
[----:B------:R-:W-:-:S03]  /*192a0*/  SHF.R.S32.HI R0, RZ, 0x1f, R21 ;  /* 0x0000001fff007819 */ /* 0x000fc60000011415 */
[----:B------:R-:W5:Y:S01]  /*192b0*/  LD.E.128 R28, desc[UR42][R28.64] ;  /* 0x0000002a1c1c7980 */ /* 0x000f62000c101d00 */
[----:B------:R-:W-:-:S03]  /*192c0*/  IMAD R41, R37, UR5, R20 ;  /* 0x0000000525297c24 */ /* 0x000fc6000f8e0214 */
        /* <DEDUP_REMOVED lines=11> */
[----:B------:R-:W-:Y:S02]  /*19380*/  IMAD.IADD R44, R50, 0x1, R56 ;  /* 0x00000001322c7824 */ /* 0x000fe400078e0238 */
        /* <DEDUP_REMOVED lines=19> */
[----:B------:R-:W-:Y:S02]  /*194c0*/  @!P2 LEA R40, P4, R43, R20, 0x1 ;  /* 0x000000142b28a211 */ /* 0x000fe400078808ff */
[----:B--2---:R-:W-:Y:S01]  /*194d0*/  @!P0 IMAD.WIDE R2, R49, 0x2, R20 ;  /* 0x0000000231028825 */ /* 0x004fe200078e0214 */
[-C--:B------:R-:W-:Y:S02]  /*194e0*/  @!P1 LEA.HI.X R37, R47, R21.reuse, R48, 0x1, P3 ;  /* 0x000000152f259211 */ /* 0x080fe400018f0c30 */
[----:B------:R-:W-:Y:S02]  /*194f0*/  @!P2 LEA.HI.X R41, R43, R21, R46, 0x1, P4 ;  /* 0x000000152b29a211 */ /* 0x000fe400020f0c2e */
[----:B------:R3:W-:Y:S04]  /*19500*/  @!P0 ST.E.128 desc[UR42][R2.64], R4 ;  /* 0x0000000402008985 */ /* 0x0007e8000c101d2a */
[----:B------:R3:W-:Y:S04]  /*19510*/  @!P1 ST.E.128 desc[UR42][R36.64], R12 ;  /* 0x0000000c24009985 */ /* 0x0007e8000c101d2a */
[----:B------:R3:W-:Y:S02]  /*19520*/  @!P2 ST.E.128 desc[UR42][R40.64], R28 ;  /* 0x0000001c2800a985 */ /* 0x0007e4000c101d2a */
.L_x_11969:
[----:B------:R-:W-:Y:S05]  /*19530*/  BSYNC B1 ;  /* 0x0000000000017941 */ /* 0x000fea0003800000 */
.L_x_11968:
        /* <DEDUP_REMOVED lines=8> */
[----:B----4-:R-:W-:Y:S02]  /*195c0*/  @!P2 LEA R6, P0, R47, R4, 0x1 ;  /* 0x000000042f06a211 */ /* 0x010fe400078008ff */
        /* <DEDUP_REMOVED lines=10> */
.L_x_11966:
[----:B------:R-:W2:Y:S01]  /*19670*/  LDL R9, [R1+0x5c] ;  /* 0x00005c0001097983 */ /* 0x000ea20000100800 */
[----:B------:R-:W-:Y:S01]  /*19680*/  ULDC.64 UR4, c[0x0][0xc00] ;  /* 0x0003000000047ab9 */ /* 0x000fe20000000a00 */
[----:B0-----:R-:W2:Y:S01]  /*19690*/  LDC.64 R2, c[0x0][0xc00] ;  /* 0x00030000ff027b82 */ /* 0x001ea20000000a00 */
[----:B------:R-:W-:Y:S01]  /*196a0*/  ISETP.NE.U32.AND P0, PT, RZ, UR4, PT ;  /* 0x00000004ff007c0c */ /* 0x000fe2000bf05070 */
[----:B------:R-:W-:-:S03]  /*196b0*/  IMAD.MOV.U32 R6, RZ, RZ, RZ ;  /* 0x000000ffff067224 */ /* 0x000fc600078e00ff */
[----:B------:R-:W-:Y:S01]  /*196c0*/  ISETP.NE.AND.EX P0, PT, RZ, UR5, PT, P0 ;  /* 0x00000005ff007c0c */ /* 0x000fe2000bf05300 */
[----:B------:R-:W-:Y:S02]  /*196d0*/  ULDC.64 UR4, c[0x0][0xc08] ;  /* 0x0003020000047ab9 */ /* 0x000fe40000000a00 */
[----:B------:R-:W-:Y:S01]  /*196e0*/  ISETP.NE.U32.AND P1, PT, RZ, UR4, PT ;  /* 0x00000004ff007c0c */ /* 0x000fe2000bf25070 */
[----:B------:R-:W0:Y:S03]  /*196f0*/  LDC R25, c[0x0][0xbe8] ;  /* 0x0002fa00ff197b82 */ /* 0x000e260000000800 */
[----:B------:R-:W-:-:S13]  /*19700*/  ISETP.NE.AND.EX P1, PT, RZ, UR5, PT, P1 ;  /* 0x00000005ff007c0c */ /* 0x000fda000bf25310 */
[----:B------:R-:W3:Y:S01]  /*19710*/  @P1 LDC.64 R4, c[0x0][0xc08] ;  /* 0x00030200ff041b82 */ /* 0x000ee20000000a00 */
[----:B------:R-:W-:Y:S02]  /*19720*/  ULDC UR4, c[0x0][0xa88] ;  /* 0x0002a20000047ab9 */ /* 0x000fe40000000800 */
[----:B------:R-:W-:Y:S01]  /*19730*/  IMAD.U32 R0, RZ, RZ, UR4 ;  /* 0x00000004ff007e24 */ /* 0x000fe2000f8e00ff */
[----:B------:R-:W4:Y:S01]  /*19740*/  S2R R8, SR_TID.X ;  /* 0x0000000000087919 */ /* 0x000f220000002100 */
[----:B--2---:R-:W-:-:S04]  /*19750*/  IMAD.WIDE R2, R9, 0x4, R2 ;  /* 0x0000000409027825 */ /* 0x004fc800078e0202 */
[----:B---3--:R-:W-:Y:S01]  /*19760*/  @P1 IMAD.WIDE R4, R9, 0x4, R4 ;  /* 0x0000000409041825 */ /* 0x008fe200078e0204 */
[----:B------:R2:W5:Y:S04]  /*19770*/  @P0 LDG.E R6, desc[UR42][R2.64] ;  /* 0x0000002a02060981 */ /* 0x000568000c1e1900 */
[----:B------:R2:W5:Y:S01]  /*19780*/  @P1 LDG.E R0, desc[UR42][R4.64] ;  /* 0x0000002a04001981 */ /* 0x000562000c1e1900 */
[----:B0-----:R-:W-:Y:S01]  /*19790*/  ISETP.NE.AND P2, PT, R25, 0x1, PT ;  /* 0x000000011900780c */ /* 0x001fe20003f45270 */
[----:B----4-:R-:W-:Y:S01]  /*197a0*/  VIADD R30, R8, 0xffffff80 ;  /* 0xffffff80081e7836 */ /* 0x010fe20000000000 */
[----:B------:R-:W-:-:S04]  /*197b0*/  SHF.R.S32.HI R7, RZ, 0x1f, R9 ;  /* 0x0000001fff077819 */ /* 0x000fc80000011409 */
[----:B------:R-:W-:-:S07]  /*197c0*/  ISETP.GE.AND P3, PT, R30, 0xc0, PT ;  /* 0x000000c01e00780c */ /* 0x000fce0003f66270 */
[----:B------:R-:W0:Y:S01]  /*197d0*/  @P2 LDC R27, c[0x0][0xbec] ;  /* 0x0002fb00ff1b2b82 */ /* 0x000e220000000800 */
[----:B--2---:R-:W-:Y:S05]  /*197e0*/  @P1 BRA `(.L_x_11971) ;  /* 0x0000000000101947 */ /* 0x004fea0003800000 */
[----:B------:R-:W-:Y:S05]  /*197f0*/  @!P0 BRA `(.L_x_11971) ;  /* 0x00000000000c8947 */ /* 0x000fea0003800000 */
[----:B------:R-:W2:Y:S04]  /*19800*/  LDG.E R5, desc[UR42][R2.64] ;  /* 0x0000002a02057981 */ /* 0x000ea8000c1e1900 */
[----:B-----5:R-:W2:Y:S02]  /*19810*/  LDG.E R0, desc[UR42][R2.64+0x4] ;  /* 0x0000042a02007981 */ /* 0x020ea4000c1e1900 */
[----:B--2---:R-:W-:-:S07]  /*19820*/  IMAD.IADD R0, R0, 0x1, -R5 ;  /* 0x0000000100007824 */ /* 0x004fce00078e0a05 */
.L_x_11971:
[----:B------:R-:W2:Y:S04]  /*19830*/  LDL R29, [R1+0x58] ;  /* 0x00005800011d7983 */ /* 0x000ea80000100800 */
[----:B------:R3:W5:Y:S01]  /*19840*/  LDL R28, [R1+0x2c] ;  /* 0x00002c00011c7983 */ /* 0x0007620000100800 */
[----:B------:R-:W-:Y:S01]  /*19850*/  BSSY B1, `(.L_x_11972) ;  /* 0x000002c000017945 */ /* 0x000fe20003800000 */
[----:B------:R-:W-:Y:S02]  /*19860*/  SEL R13, R9, RZ, !P0 ;  /* 0x000000ff090d7207 */ /* 0x000fe40004000000 */
[----:B------:R-:W-:Y:S02]  /*19870*/  SEL R12, R7, RZ, !P0 ;  /* 0x000000ff070c7207 */ /* 0x000fe40004000000 */
[----:B-----5:R-:W-:-:S02]  /*19880*/  SHF.R.S32.HI R11, RZ, 0x1f, R6 ;  /* 0x0000001fff0b7819 */ /* 0x020fc40000011406 */
[----:B--2---:R-:W-:Y:S01]  /*19890*/  SHF.R.S32.HI R10, RZ, 0x1f, R29 ;  /* 0x0000001fff0a7819 */ /* 0x004fe2000001141d */
[----:B---3--:R-:W-:Y:S06]  /*198a0*/  @P3 BRA `(.L_x_11973) ;  /* 0x0000000000983947 */ /* 0x008fec0003800000 */
        /* <DEDUP_REMOVED lines=38> */
.L_x_11973:
[----:B------:R-:W-:Y:S05]  /*19b10*/  BSYNC B1 ;  /* 0x0000000000017941 */ /* 0x000fea0003800000 */
.L_x_11972:
[----:B------:R3:W5:Y:S04]  /*19b20*/  LDL R14, [R1+0x68] ;  /* 0x00006800010e7983 */ /* 0x0007680000100800 */
[----:B------:R3:W5:Y:S04]  /*19b30*/  LDL R15, [R1+0x84] ;  /* 0x00008400010f7983 */ /* 0x0007680000100800 */
[----:B------:R3:W5:Y:S04]  /*19b40*/  LDL R20, [R1+0x64] ;  /* 0x0000640001147983 */ /* 0x0007680000100800 */
[----:B------:R3:W5:Y:S04]  /*19b50*/  LDL R21, [R1+0x88] ;  /* 0x0000880001157983 */ /* 0x0007680000100800 */
[----:B------:R3:W5:Y:S01]  /*19b60*/  LDL R24, [R1+0x54] ;  /* 0x0000540001187983 */ /* 0x0007620000100800 */
[--C-:B--2---:R-:W-:Y:S01]  /*19b70*/  SHF.R.S32.HI R4, RZ, 0x1f, R30.reuse ;  /* 0x0000001fff047819 */ /* 0x104fe2000001141e */
[----:B------:R-:W2:Y:S01]  /*19b80*/  @P2 LDC R9, c[0x0][0xbf0] ;  /* 0x0002fc00ff092b82 */ /* 0x000ea20000000800 */
        /* <DEDUP_REMOVED lines=38> */
[----:B------:R-:W-:Y:S02]  /*19df0*/  IMAD R25, R0, R25, RZ ;  /* 0x0000001900197224 */ /* 0x000fe400078e02ff */
[----:B------:R-:W-:Y:S02]  /*19e00*/  IMAD.IADD R0, R26, 0x1, R28 ;  /* 0x000000011a007824 */ /* 0x000fe400078e021c */
        /* <DEDUP_REMOVED lines=8> */
[----:B------:R3:W2:Y:S01]  /*19e90*/  SHFL.IDX PT, R3, R5, RZ, 0x1c1f ;  /* 0x001c1fff05037589 */ /* 0x0006a200000e0000 */
[----:B------:R-:W-:Y:S05]  /*19ea0*/  @P0 BRA `(.L_x_11975) ;  /* 0x0000000000300947 */ /* 0x000fea0003800000 */
[----:B------:R-:W-:Y:S02]  /*19eb0*/  ULDC UR4, c[0x0][0xac8] ;  /* 0x0002b20000047ab9 */ /* 0x000fe40000000800 */
[----:B-----5:R-:W-:Y:S02]  /*19ec0*/  ISETP.GE.AND P3, PT, R20, UR4, PT ;  /* 0x0000000414007c0c */ /* 0x020fe4000bf66270 */
[----:B------:R-:W-:Y:S02]  /*19ed0*/  ISETP.GE.AND P4, PT, R14, UR4, PT ;  /* 0x000000040e007c0c */ /* 0x000fe4000bf86270 */
[----:B------:R-:W-:-:S09]  /*19ee0*/  ISETP.GE.AND P2, PT, R24, UR4, PT ;  /* 0x0000000418007c0c */ /* 0x000fd2000bf46270 */
[-C--:B0-----:R-:W-:Y:S02]  /*19ef0*/  @!P3 LEA R8, P0, R20, R2.reuse, 0x1 ;  /* 0x000000021408b211 */ /* 0x081fe400078008ff */
[----:B------:R-:W-:Y:S02]  /*19f00*/  @!P4 LEA R10, P1, R14, R2, 0x1 ;  /* 0x000000020e0ac211 */ /* 0x000fe400078208ff */
[----:B--2---:R-:W-:Y:S01]  /*19f10*/  @!P2 IMAD.WIDE R6, R24, 0x2, R2 ;  /* 0x000000021806a825 */ /* 0x004fe200078e0202 */
[-C--:B------:R-:W-:Y:S02]  /*19f20*/  @!P3 LEA.HI.X R9, R20, R3.reuse, R21, 0x1, P0 ;  /* 0x000000031409b211 */ /* 0x080fe400000f0c15 */
[----:B------:R-:W-:Y:S02]  /*19f30*/  @!P4 LEA.HI.X R11, R14, R3, R15, 0x1, P1 ;  /* 0x000000030e0bc211 */ /* 0x000fe400008f0c0f */
[----:B------:R4:W-:Y:S04]  /*19f40*/  @!P2 ST.E.128 desc[UR42][R6.64], RZ ;  /* 0x000000ff0600a985 */ /* 0x0009e8000c101d2a */
[----:B------:R4:W-:Y:S04]  /*19f50*/  @!P3 ST.E.128 desc[UR42][R8.64], RZ ;  /* 0x000000ff0800b985 */ /* 0x0009e8000c101d2a */
[----:B------:R4:W-:Y:S02]  /*19f60*/  @!P4 ST.E.128 desc[UR42][R10.64], RZ ;  /* 0x000000ff0a00c985 */ /* 0x0009e4000c101d2a */
.L_x_11975:
[----:B------:R-:W-:Y:S05]  /*19f70*/  BSYNC B1 ;  /* 0x0000000000017941 */ /* 0x000fea0003800000 */
.L_x_11974:
[----:B------:R-:W-:Y:S01]  /*19f80*/  VIADD R0, R0, 0x60 ;  /* 0x0000006000007836 */ /* 0x000fe20000000000 */
[----:B--2---:R2:W1:Y:S04]  /*19f90*/  SHFL.IDX PT, R3, R5, 0x1, 0x1c1f ;  /* 0x003c1f0005037f89 */ /* 0x00446800000e0000 */
[----:B------:R-:W-:Y:S01]  /*19fa0*/  ISETP.GE.AND P0, PT, R0, R25, PT ;  /* 0x000000190000720c */ /* 0x000fe20003f06270 */
[----:B0-----:R2:W0:-:S12]  /*19fb0*/  SHFL.IDX PT, R2, R4, 0x1, 0x1c1f ;  /* 0x003c1f0004027f89 */ /* 0x00141800000e0000 */
[----:B--2---:R-:W-:Y:S05]  /*19fc0*/  @P0 BRA `(.L_x_11970) ;  /* 0x0000000000300947 */ /* 0x004fea0003800000 */
[----:B------:R-:W-:Y:S02]  /*19fd0*/  ULDC UR4, c[0x0][0xac8] ;  /* 0x0002b20000047ab9 */ /* 0x000fe40000000800 */
[----:B-----5:R-:W-:Y:S02]  /*19fe0*/  ISETP.GE.AND P3, PT, R20, UR4, PT ;  /* 0x0000000414007c0c */ /* 0x020fe4000bf66270 */
[----:B------:R-:W-:Y:S02]  /*19ff0*/  ISETP.GE.AND P4, PT, R14, UR4, PT ;  /* 0x000000040e007c0c */ /* 0x000fe4000bf86270 */
[----:B------:R-:W-:-:S09]  /*1a000*/  ISETP.GE.AND P2, PT, R24, UR4, PT ;  /* 0x0000000418007c0c */ /* 0x000fd2000bf46270 */
[-C--:B0---4-:R-:W-:Y:S02]  /*1a010*/  @!P3 LEA R6, P0, R20, R2.reuse, 0x1 ;  /* 0x000000021406b211 */ /* 0x091fe400078008ff */
[----:B------:R-:W-:Y:S02]  /*1a020*/  @!P4 LEA R8, P1, R14, R2, 0x1 ;  /* 0x000000020e08c211 */ /* 0x000fe400078208ff */
[----:B-1-3--:R-:W-:Y:S01]  /*1a030*/  @!P2 IMAD.WIDE R4, R24, 0x2, R2 ;  /* 0x000000021804a825 */ /* 0x00afe200078e0202 */
[-C--:B------:R-:W-:Y:S02]  /*1a040*/  @!P3 LEA.HI.X R7, R20, R3.reuse, R21, 0x1, P0 ;  /* 0x000000031407b211 */ /* 0x080fe400000f0c15 */
[----:B------:R-:W-:Y:S02]  /*1a050*/  @!P4 LEA.HI.X R9, R14, R3, R15, 0x1, P1 ;  /* 0x000000030e09c211 */ /* 0x000fe400008f0c0f */
[----:B------:R2:W-:Y:S04]  /*1a060*/  @!P2 ST.E.128 desc[UR42][R4.64], RZ ;  /* 0x000000ff0400a985 */ /* 0x0005e8000c101d2a */
[----:B------:R2:W-:Y:S04]  /*1a070*/  @!P3 ST.E.128 desc[UR42][R6.64], RZ ;  /* 0x000000ff0600b985 */ /* 0x0005e8000c101d2a */
[----:B------:R2:W-:Y:S02]  /*1a080*/  @!P4 ST.E.128 desc[UR42][R8.64], RZ ;  /* 0x000000ff0800c985 */ /* 0x0005e4000c101d2a */
.L_x_11970:
[----:B------:R-:W-:Y:S05]  /*1a090*/  BSYNC B0 ;  /* 0x0000000000007941 */ /* 0x000fea0003800000 */
.L_x_11965:
[----:B------:R-:W-:Y:S02]  /*1a0a0*/  ULDC UR4, c[0x0][0xc3c] ;  /* 0x00030f0000047ab9 */ /* 0x000fe40000000800 */
[----:B-1----:R-:W-:-:S13]  /*1a0b0*/  ISETP.GE.AND P0, PT, R155, UR4, PT ;  /* 0x000000049b007c0c */ /* 0x002fda000bf06270 */
[----:B------:R-:W-:Y:S05]  /*1a0c0*/  @!P0 BRA `(.L_x_11976) ;  /* 0xfffffe7000308947 */ /* 0x000fea000383ffff */
[----:B------:R-:W-:Y:S05]  /*1a0d0*/  BRA `(.L_x_11777) ;  /* 0x0000007c000c7947 */ /* 0x000fea0003800000 */
.L_x_11775:
        /* <DEDUP_REMOVED lines=15> */
[----:B------:R-:W3:Y:S01]  /*1a1d0*/  S2UR UR6, SR_CTAID.X ;  /* 0x00000000000679c3 */ /* 0x000ee20000002500 */
[----:B------:R-:W-:Y:S01]  /*1a1e0*/  ULDC UR5, c[0x0][0xc38] ;  /* 0x00030e0000057ab9 */ /* 0x000fe20000000800 */
[----:B--2---:R-:W-:Y:S01]  /*1a1f0*/  LOP3.LUT R5, R4, 0x1f, RZ, 0xc0, !PT ;  /* 0x0000001f04057812 */ /* 0x004fe200078ec0ff */
[----:B------:R-:W-:-:S03]  /*1a200*/  IMAD.MOV.U32 R4, RZ, RZ, RZ ;  /* 0x000000ffff047224 */ /* 0x000fc600078e00ff */
        /* <DEDUP_REMOVED lines=37> */
.L_x_11982:
        /* <DEDUP_REMOVED lines=12> */
.L_x_11981:
[----:B------:R-:W-:Y:S05]  /*1a520*/  BSYNC B0 ;  /* 0x0000000000007941 */ /* 0x000fea0003800000 */
.L_x_11980:
        /* <DEDUP_REMOVED lines=21> */
.L_x_11978:
        /* <DEDUP_REMOVED lines=19> */
[----:B------:R-:W-:-:S06]  /*1a7b0*/  VIADD R16, R15, 0xffffffff ;  /* 0xffffffff0f107836 */ /* 0x000fcc0000000000 */
[----:B------:R0:W1:Y:S02]  /*1a7c0*/  SHFL.IDX PT, R16, R7, R16, 0x1f ;  /* 0x00001f1007107589 */ /* 0x00006400000e0000 */
.L_x_11983:
[----:B-1----:R-:W-:Y:S01]  /*1a7d0*/  IMAD R16, R16, UR5, R10 ;  /* 0x0000000510107c24 */ /* 0x002fe2000f8e020a */
[----:B------:R-:W-:Y:S01]  /*1a7e0*/  IABS R10, R6 ;  /* 0x00000006000a7213 */ /* 0x000fe20000000000 */
[----:B------:R-:W-:Y:S02]  /*1a7f0*/  IMAD R11, R11, R8, RZ ;  /* 0x000000080b0b7224 */ /* 0x000fe400078e02ff */
[----:B------:R-:W-:Y:S01]  /*1a800*/  IMAD.MOV.U32 R2, RZ, RZ, RZ ;  /* 0x000000ffff027224 */ /* 0x000fe200078e00ff */
[----:B0-----:R-:W-:Y:S01]  /*1a810*/  IADD3 R7, -R16, UR6, RZ ;  /* 0x0000000610077c10 */ /* 0x001fe2000fffe1ff */
[----:B------:R-:W-:Y:S02]  /*1a820*/  IMAD.MOV R10, RZ, RZ, -R10 ;  /* 0x000000ffff0a7224 */ /* 0x000fe400078e0a0a */
        /* <DEDUP_REMOVED lines=19> */
[----:B------:R-:W-:-:S04]  /*1a960*/  VIADDMNMX R9, R10, UR5, R9, PT ;  /* 0x000000050a097c46 */ /* 0x000fc8000b800109 */
        /* <DEDUP_REMOVED lines=29> */
.L_x_11979:
[----:B------:R-:W-:Y:S02]  /*1ab40*/  IMAD.MOV.U32 R17, RZ, RZ, RZ ;  /* 0x000000ffff117224 */ /* 0x000fe400078e00ff */
[----:B------:R-:W-:Y:S02]  /*1ab50*/  IMAD.U32 R16, RZ, RZ, UR6 ;  /* 0x00000006ff107e24 */ /* 0x000fe4000f8e00ff */
[----:B------:R-:W-:-:S07]  /*1ab60*/  IMAD.MOV.U32 R18, RZ, RZ, RZ ;  /* 0x000000ffff127224 */ /* 0x000fce00078e00ff */
.L_x_11984:
[----:B------:R-:W-:-:S13]  /*1ab70*/  ISETP.NE.AND P0, PT, R5, RZ, PT ;  /* 0x000000ff0500720c */ /* 0x000fda0003f05270 */
[----:B------:R-:W0:Y:S01]  /*1ab80*/  @!P0 S2R R3, SR_CgaCtaId ;  /* 0x0000000000038919 */ /* 0x000e220000008800 */
[----:B------:R-:W-:-:S04]  /*1ab90*/  @!P0 MOV R2, 0x400 ;  /* 0x0000040000028802 */ /* 0x000fc80000000f00 */
[----:B0-----:R-:W-:-:S05]  /*1aba0*/  @!P0 LEA R2, R3, R2, 0x18 ;  /* 0x0000000203028211 */ /* 0x001fca00078ec0ff */
[----:B------:R2:W-:Y:S01]  /*1abb0*/  @!P0 STS.128 [R2+0x19cd0], R16 ;  /* 0x019cd01002008388 */ /* 0x0005e20000000c00 */
[----:B------:R-:W-:Y:S06]  /*1abc0*/  BAR.ARV 0x5, 0x200 ;  /* 0x0148000000007b1d */ /* 0x000fec0000002000 */
.L_x_11977:
        /* <DEDUP_REMOVED lines=17> */
[C---:B0-2---:R-:W-:Y:S01]  /*1ace0*/  IMAD.SHL.U32 R2, R13.reuse, 0x10, RZ ;  /* 0x000000100d027824 */ /* 0x045fe200078e00ff */
[C---:B------:R-:W-:Y:S01]  /*1acf0*/  LOP3.LUT R12, R13.reuse, 0x7f, RZ, 0xc0, !PT ;  /* 0x0000007f0d0c7812 */ /* 0x040fe200078ec0ff */
[C---:B------:R-:W-:Y:S01]  /*1ad00*/  IMAD.SHL.U32 R3, R13.reuse, 0x20, RZ ;  /* 0x000000200d037824 */ /* 0x040fe200078e00ff */
[----:B------:R-:W-:Y:S01]  /*1ad10*/  SHF.R.U32.HI R4, RZ, 0x1, R13 ;  /* 0x00000001ff047819 */ /* 0x000fe2000001160d */
[----:B------:R-:W-:Y:S01]  /*1ad20*/  IMAD.SHL.U32 R8, R13, 0x2, RZ ;  /* 0x000000020d087824 */ /* 0x000fe200078e00ff */
[----:B------:R-:W-:Y:S01]  /*1ad30*/  LOP3.LUT R5, R2, 0x90, RZ, 0xc0, !PT ;  /* 0x0000009002057812 */ /* 0x000fe200078ec0ff */
[----:B------:R-:W-:Y:S01]  /*1ad40*/  IMAD.SHL.U32 R6, R12, 0x10, RZ ;  /* 0x000000100c067824 */ /* 0x000fe200078e00ff */
[----:B------:R-:W-:-:S02]  /*1ad50*/  LOP3.LUT R27, R3, 0x360, RZ, 0xc0, !PT ;  /* 0x00000360031b7812 */ /* 0x000fc400078ec0ff */
[----:B------:R-:W-:Y:S02]  /*1ad60*/  LOP3.LUT R3, R3, 0x80, RZ, 0xc0, !PT ;  /* 0x0000008003037812 */ /* 0x000fe400078ec0ff */
[----:B------:R-:W-:Y:S02]  /*1ad70*/  LOP3.LUT R8, R5, 0x10, R8, 0x78, !PT ;  /* 0x0000001005087812 */ /* 0x000fe400078e7808 */
[----:B------:R-:W-:Y:S02]  /*1ad80*/  LOP3.LUT R5, R4, 0x20, RZ, 0xc0, !PT ;  /* 0x0000002004057812 */ /* 0x000fe400078ec0ff */
[----:B------:R-:W-:Y:S02]  /*1ad90*/  LOP3.LUT R7, R2, 0x60, RZ, 0xc0, !PT ;  /* 0x0000006002077812 */ /* 0x000fe400078ec0ff */
[----:B------:R-:W-:Y:S01]  /*1ada0*/  LOP3.LUT R3, R3, 0x10, R4, 0xf8, !PT ;  /* 0x0000001003037812 */ /* 0x000fe200078ef804 */
[----:B------:R-:W-:Y:S01]  /*1adb0*/  IMAD.SHL.U32 R4, R13, 0x80, RZ ;  /* 0x000000800d047824 */ /* 0x000fe200078e00ff */
[----:B------:R-:W-:-:S02]  /*1adc0*/  LOP3.LUT R5, R5, 0x10, R13, 0xf8, !PT ;  /* 0x0000001005057812 */ /* 0x000fc400078ef80d */
[--C-:B------:R-:W-:Y:S01]  /*1add0*/  LOP3.LUT R9, R7, 0x700, R6.reuse, 0xf8, !PT ;  /* 0x0000070007097812 */ /* 0x100fe200078ef806 */
[----:B------:R-:W-:Y:S01]  /*1ade0*/  IMAD.SHL.U32 R7, R0, 0x800, RZ ;  /* 0x0000080000077824 */ /* 0x000fe200078e00ff */
[----:B------:R-:W-:Y:S01]  /*1adf0*/  LOP3.LUT R27, R27, 0x400, R6, 0xf8, !PT ;  /* 0x000004001b1b7812 */ /* 0x000fe200078ef806 */
[----:B------:R-:W-:Y:S01]  /*1ae00*/  IMAD.SHL.U32 R0, R13, 0x4, RZ ;  /* 0x000000040d007824 */ /* 0x000fe200078e00ff */
[----:B------:R-:W-:Y:S02]  /*1ae10*/  LOP3.LUT R6, R4, 0x400, RZ, 0xc0, !PT ;  /* 0x0000040004067812 */ /* 0x000fe400078ec0ff */
[----:B------:R-:W-:Y:S02]  /*1ae20*/  LOP3.LUT R5, R5, 0x380, R4, 0xf8, !PT ;  /* 0x0000038005057812 */ /* 0x000fe400078ef804 */
[----:B------:R-:W-:Y:S02]  /*1ae30*/  LOP3.LUT P0, RZ, R13, 0x4, RZ, 0xc0, !PT ;  /* 0x000000040dff7812 */ /* 0x000fe4000780c0ff */
[----:B------:R-:W-:-:S02]  /*1ae40*/  LOP3.LUT R6, R6, 0x800, R7, 0xf8, !PT ;  /* 0x0000080006067812 */ /* 0x000fc400078ef807 */
[----:B------:R-:W-:Y:S02]  /*1ae50*/  LOP3.LUT R5, R5, 0x70, R2, 0x78, !PT ;  /* 0x0000007005057812 */ /* 0x000fe400078e7802 */
[----:B------:R-:W-:Y:S02]  /*1ae60*/  LOP3.LUT R0, R3, 0x10, R0, 0x78, !PT ;  /* 0x0000001003007812 */ /* 0x000fe400078e7800 */
[----:B------:R-:W-:Y:S01]  /*1ae70*/  LOP3.LUT R11, R6, R5, RZ, 0xfc, !PT ;  /* 0x00000005060b7212 */ /* 0x000fe200078efcff */
[----:B-1----:R-:W-:Y:S01]  /*1ae80*/  IMAD.U32 R5, RZ, RZ, UR4 ;  /* 0x00000004ff057e24 */ /* 0x002fe2000f8e00ff */
        /* <DEDUP_REMOVED lines=10> */
[----:B------:R-:W-:Y:S01]  /*1af30*/  STL [R1], R11 ;  /* 0x0000000b01007387 */ /* 0x000fe20000100800 */
[----:B------:R-:W-:Y:S01]  /*1af40*/  LOP3.LUT R2, R2, 0x10, RZ, 0xc0, !PT ;  /* 0x0000001002027812 */ /* 0x000fe200078ec0ff */
[----:B------:R-:W-:Y:S02]  /*1af50*/  IMAD.IADD R3, R23, 0x1, R10 ;  /* 0x0000000117037824 */ /* 0x000fe400078e020a */
[----:B------:R-:W-:Y:S01]  /*1af60*/  STL [R1+0x20], R5 ;  /* 0x0000200501007387 */ /* 0x000fe20000100800 */
[----:B------:R-:W-:Y:S02]  /*1af70*/  LOP3.LUT R0, R2, 0x40, RZ, 0xfc, !PT ;  /* 0x0000004002007812 */ /* 0x000fe400078efcff */
[----:B------:R-:W-:Y:S01]  /*1af80*/  LOP3.LUT R0, R27, 0x2800, RZ, 0xfc, !PT ;  /* 0x000028001b007812 */ /* 0x000fe200078efcff */
[----:B------:R0:W-:Y:S04]  /*1af90*/  STL [R1+0x24], R4 ;  /* 0x0000240401007387 */ /* 0x0001e80000100800 */
[----:B------:R-:W-:Y:S01]  /*1afa0*/  STL [R1+0x50], RZ ;  /* 0x000050ff01007387 */ /* 0x000fe20000100800 */
[----:B0-----:R-:W-:-:S05]  /*1afb0*/  IMAD.MOV.U32 R4, RZ, RZ, 0x1 ;  /* 0x00000001ff047424 */ /* 0x001fca00078e00ff */
[----:B------:R0:W-:Y:S04]  /*1afc0*/  STL [R1+0x4], R4 ;  /* 0x0000040401007387 */ /* 0x0001e80000100800 */
[----:B------:R1:W-:Y:S01]  /*1afd0*/  STL [R1+0x40], R3 ;  /* 0x0000400301007387 */ /* 0x0003e20000100800 */
[----:B0-----:R-:W-:Y:S02]  /*1afe0*/  LOP3.LUT R4, R2, 0x20, RZ, 0xfc, !PT ;  /* 0x0000002002047812 */ /* 0x001fe400078efcff */
[----:B------:R-:W-:-:S07]  /*1aff0*/  LOP3.LUT R2, R27, 0x1800, RZ, 0xfc, !PT ;  /* 0x000018001b027812 */ /* 0x000fce00078efcff */
.L_x_12119:
[----:B------:R-:W-:Y:S05]  /*1b000*/  YIELD ;  /* 0x0000000000007946 */ /* 0x000fea0003800000 */
[----:B------:R-:W-:Y:S01]  /*1b010*/  ULDC.64 UR4, c[0x0][0xa28] ;  /* 0x00028a0000047ab9 */ /* 0x000fe20000000a00 */
[----:B0-----:R-:W-:Y:S01]  /*1b020*/  IMAD.MOV.U32 R11, RZ, RZ, RZ ;  /* 0x000000ffff0b7224 */ /* 0x001fe200078e00ff */
[----:B------:R-:W-:Y:S01]  /*1b030*/  ISETP.NE.U32.AND P0, PT, RZ, UR4, PT ;  /* 0x00000004ff007c0c */ /* 0x000fe2000bf05070 */
[----:B------:R-:W0:Y:S01]  /*1b040*/  LDC.64 R4, c[0x0][0xa00] ;  /* 0x00028000ff047b82 */ /* 0x000e220000000a00 */
[----:B------:R-:W-:Y:S01]  /*1b050*/  IMAD.MOV.U32 R8, RZ, RZ, RZ ;  /* 0x000000ffff087224 */ /* 0x000fe200078e00ff */
[----:B------:R-:W-:Y:S01]  /*1b060*/  ULDC.64 UR6, c[0x0][0xa10] ;  /* 0x0002840000067ab9 */ /* 0x000fe20000000a00 */
[----:B------:R-:W-:Y:S01]  /*1b070*/  ISETP.NE.AND.EX P0, PT, RZ, UR5, PT, P0 ;  /* 0x00000005ff007c0c */ /* 0x000fe2000bf05300 */
[----:B------:R-:W-:-:S12]  /*1b080*/  ULDC.64 UR4, c[0x0][0xa18] ;  /* 0x0002860000047ab9 */ /* 0x000fd80000000a00 */
[----:B-1----:R-:W1:Y:S02]  /*1b090*/  @P0 LDC.64 R2, c[0x0][0xa28] ;  /* 0x00028a00ff020b82 */ /* 0x002e640000000a00 */
[----:B-1----:R-:W-:-:S05]  /*1b0a0*/  @P0 IMAD.WIDE R2, R19, 0x4, R2 ;  /* 0x0000000413020825 */ /* 0x002fca00078e0202 */
[----:B--2---:R1:W2:Y:S01]  /*1b0b0*/  @P0 LDG.E R11, desc[UR42][R2.64] ;  /* 0x0000002a020b0981 */ /* 0x0042a2000c1e1900 */
[----:B------:R-:W-:Y:S01]  /*1b0c0*/  ISETP.NE.U32.AND P0, PT, RZ, UR4, PT ;  /* 0x00000004ff007c0c */ /* 0x000fe2000bf05070 */
[----:B0-----:R-:W-:Y:S01]  /*1b0d0*/  IMAD.WIDE R4, R19, 0x4, R4 ;  /* 0x0000000413047825 */ /* 0x001fe200078e0204 */
[----:B------:R-:W-:Y:S02]  /*1b0e0*/  ISETP.NE.U32.AND P1, PT, RZ, UR6, PT ;  /* 0x00000006ff007c0c */ /* 0x000fe4000bf25070 */
[----:B------:R-:W-:Y:S01]  /*1b0f0*/  ISETP.NE.AND.EX P2, PT, RZ, UR5, PT, P0 ;  /* 0x00000005ff007c0c */ /* 0x000fe2000bf45300 */
[----:B------:R-:W-:Y:S01]  /*1b100*/  ULDC.64 UR4, c[0x0][0xa00] ;  /* 0x0002800000047ab9 */ /* 0x000fe20000000a00 */
[----:B------:R-:W-:Y:S01]  /*1b110*/  ISETP.NE.AND.EX P1, PT, RZ, UR7, PT, P1 ;  /* 0x00000007ff007c0c */ /* 0x000fe2000bf25310 */
[----:B----4-:R-:W-:Y:S01]  /*1b120*/  IMAD.MOV.U32 R0, RZ, RZ, RZ ;  /* 0x000000ffff007224 */ /* 0x010fe200078e00ff */
[----:B------:R-:W-:Y:S01]  /*1b130*/  ISETP.NE.U32.AND P0, PT, RZ, UR4, PT ;  /* 0x00000004ff007c0c */ /* 0x000fe2000bf05070 */
[----:B-1----:R-:W0:Y:S03]  /*1b140*/  LDC.64 R2, c[0x0][0xa10] ;  /* 0x00028400ff027b82 */ /* 0x002e260000000a00 */
[----:B------:R-:W-:-:S05]  /*1b150*/  ISETP.NE.AND.EX P0, PT, RZ, UR5, PT, P0 ;  /* 0x00000005ff007c0c */ /* 0x000fca000bf05300 */
[----:B------:R-:W1:Y:S08]  /*1b160*/  @P2 LDC.64 R6, c[0x0][0xa18] ;  /* 0x00028600ff062b82 */ /* 0x000e700000000a00 */
[----:B------:R-:W3:Y:S01]  /*1b170*/  @P0 LDG.E R8, desc[UR42][R4.64] ;  /* 0x0000002a04080981 */ /* 0x000ee2000c1e1900 */
[----:B------:R-:W-:Y:S01]  /*1b180*/  ULDC UR4, c[0x0][0x288] ;  /* 0x0000a20000047ab9 */ /* 0x000fe20000000800 */
[----:B0-----:R-:W-:-:S05]  /*1b190*/  IMAD.WIDE R2, R19, 0x4, R2 ;  /* 0x0000000413027825 */ /* 0x001fca00078e0202 */
[----:B------:R0:W5:Y:S01]  /*1b1a0*/  @P1 LDG.E R0, desc[UR42][R2.64] ;  /* 0x0000002a02001981 */ /* 0x000162000c1e1900 */
[----:B-1----:R-:W-:-:S03]  /*1b1b0*/  @P2 IMAD.WIDE R6, R19, 0x4, R6 ;  /* 0x0000000413062825 */ /* 0x002fc600078e0206 */
        /* <DEDUP_REMOVED lines=10> */
[----:B------:R-:W-:Y:S02]  /*1b260*/  ULDC UR5, c[0x0][0x348] ;  /* 0x0000d20000057ab9 */ /* 0x000fe40000000800 */
[----:B------:R-:W-:Y:S01]  /*1b270*/  IMAD.U32 R9, RZ, RZ, UR5 ;  /* 0x00000005ff097e24 */ /* 0x000fe2000f8e00ff */
[----:B---3--:R1:W-:Y:S04]  /*1b280*/  STL [R1+0x34], R8 ;  /* 0x0000340801007387 */ /* 0x0083e80000100800 */
[----:B--2---:R0:W-:Y:S01]  /*1b290*/  STL [R1+0x14], R11 ;  /* 0x0000140b01007387 */ /* 0x0041e20000100800 */
[----:B------:R-:W-:Y:S02]  /*1b2a0*/  IMAD.MOV.U32 R10, RZ, RZ, R8 ;  /* 0x000000ffff0a7224 */ /* 0x000fe400078e0008 */
[----:B-1----:R-:W-:Y:S01]  /*1b2b0*/  IMAD.U32 R8, RZ, RZ, UR4 ;  /* 0x00000004ff087e24 */ /* 0x002fe2000f8e00ff */
[----:B------:R-:W-:Y:S06]  /*1b2c0*/  @P2 BRA `(.L_x_11986) ;  /* 0x0000000000142947 */ /* 0x000fec0003800000 */
[----:B------:R-:W-:Y:S05]  /*1b2d0*/  @!P0 BRA `(.L_x_11986) ;  /* 0x0000000000108947 */ /* 0x000fea0003800000 */
[----:B------:R-:W2:Y:S04]  /*1b2e0*/  LDG.E R6, desc[UR42][R4.64] ;  /* 0x0000002a04067981 */ /* 0x000ea8000c1e1900 */
[----:B------:R-:W2:Y:S02]  /*1b2f0*/  LDG.E R4, desc[UR42][R4.64+0x4] ;  /* 0x0000042a04047981 */ /* 0x000ea4000c1e1900 */
[----:B--2---:R-:W-:-:S05]  /*1b300*/  IMAD.IADD R10, R4, 0x1, -R6 ;  /* 0x00000001040a7824 */ /* 0x004fca00078e0a06 */
[----:B------:R1:W-:Y:S02]  /*1b310*/  STL [R1+0x34], R10 ;  /* 0x0000340a01007387 */ /* 0x0003e40000100800 */
.L_x_11986:
[----:B------:R-:W-:Y:S02]  /*1b320*/  ULDC.64 UR4, c[0x0][0xa20] ;  /* 0x0002880000047ab9 */ /* 0x000fe40000000a00 */
[----:B------:R-:W-:-:S04]  /*1b330*/  ISETP.NE.U32.AND P0, PT, RZ, UR4, PT ;  /* 0x00000004ff007c0c */ /* 0x000fc8000bf05070 */
[----:B------:R-:W-:-:S13]  /*1b340*/  ISETP.NE.AND.EX P0, PT, RZ, UR5, PT, P0 ;  /* 0x00000005ff007c0c */ /* 0x000fda000bf05300 */
[----:B------:R-:W-:Y:S05]  /*1b350*/  @!P0 BRA `(.L_x_11987) ;  /* 0x0000000000108947 */ /* 0x000fea0003800000 */
[----:B------:R-:W2:Y:S02]  /*1b360*/  LDC.64 R4, c[0x0][0xa20] ;  /* 0x00028800ff047b82 */ /* 0x000ea40000000a00 */
[----:B--2---:R-:W-:-:S05]  /*1b370*/  IMAD.WIDE R4, R19, 0x4, R4 ;  /* 0x0000000413047825 */ /* 0x004fca00078e0204 */
[----:B------:R2:W5:Y:S01]  /*1b380*/  LDG.E R8, desc[UR42][R4.64] ;  /* 0x0000002a04087981 */ /* 0x000562000c1e1900 */
[----:B------:R-:W-:Y:S05]  /*1b390*/  BRA `(.L_x_11988) ;  /* 0x0000000000247947 */ /* 0x000fea0003800000 */
.L_x_11987:
        /* <DEDUP_REMOVED lines=9> */
.L_x_11988:
[----:B--2---:R-:W2:Y:S04]  /*1b430*/  @P1 LDG.E R4, desc[UR42][R2.64] ;  /* 0x0000002a02041981 */ /* 0x004ea8000c1e1900 */
[----:B0-----:R0:W2:Y:S01]  /*1b440*/  @P1 LDG.E R3, desc[UR42][R2.64+0x4] ;  /* 0x0000042a02031981 */ /* 0x0010a2000c1e1900 */
[----:B------:R-:W-:Y:S02]  /*1b450*/  IMAD R17, R17, 0xc0, RZ ;  /* 0x000000c011117824 */ /* 0x000fe400078e02ff */
[----:B-----5:R-:W-:Y:S02]  /*1b460*/  IMAD.IADD R8, R8, 0x1, -R11 ;  /* 0x0000000108087824 */ /* 0x020fe400078e0a0b */
[----:B------:R-:W-:Y:S01]  /*1b470*/  VIADD R6, R17, 0xbf ;  /* 0x000000bf11067836 */ /* 0x000fe20000000000 */
[----:B0-----:R-:W0:Y:S02]  /*1b480*/  LDC R2, c[0x0][0x448] ;  /* 0x00011200ff027b82 */ /* 0x001e240000000800 */
[----:B0-----:R-:W-:-:S13]  /*1b490*/  ISETP.NE.AND P2, PT, R2, 0x1, PT ;  /* 0x000000010200780c */ /* 0x001fda0003f45270 */
[----:B------:R-:W0:Y:S08]  /*1b4a0*/  @P2 LDC R2, c[0x0][0x44c] ;  /* 0x00011300ff022b82 */ /* 0x000e300000000800 */
[----:B------:R-:W3:Y:S01]  /*1b4b0*/  @P2 LDC R5, c[0x0][0x450] ;  /* 0x00011400ff052b82 */ /* 0x000ee20000000800 */
[----:B0-----:R-:W-:-:S05]  /*1b4c0*/  @P2 IMAD.HI.U32 R2, R6, R2, RZ ;  /* 0x0000000206022227 */ /* 0x001fca00078e00ff */
[----:B---3--:R-:W-:Y:S01]  /*1b4d0*/  @P2 SHF.R.U32.HI R6, RZ, R5, R2 ;  /* 0x00000005ff062219 */ /* 0x008fe20000011602 */
        /* <DEDUP_REMOVED lines=23> */
.L_x_11991:
[----:B------:R-:W-:-:S13]  /*1b650*/  ISETP.NE.AND P0, PT, R3, 0x1, PT ;  /* 0x000000010300780c */ /* 0x000fda0003f05270 */
[----:B------:R-:W0:Y:S02]  /*1b660*/  @P0 LDC.64 R4, c[0x0][0x9e8] ;  /* 0x00027a00ff040b82 */ /* 0x000e240000000a00 */
[----:B0-----:R-:W-:-:S05]  /*1b670*/  @P0 IMAD.HI.U32 R4, R7, R4, RZ ;  /* 0x0000000407040227 */ /* 0x001fca00078e00ff */
[----:B------:R-:W-:-:S07]  /*1b680*/  @P0 SHF.R.U32.HI R7, RZ, R5, R4 ;  /* 0x00000005ff070219 */ /* 0x000fce0000011604 */
.L_x_11992:
[----:B------:R-:W-:Y:S05]  /*1b690*/  BSYNC B0 ;  /* 0x0000000000007941 */ /* 0x000fea0003800000 */
.L_x_11990:
[----:B------:R-:W-:-:S05]  /*1b6a0*/  IMAD R7, R7, R3, R3 ;  /* 0x0000000307077224 */ /* 0x000fca00078e0203 */
[----:B------:R-:W-:-:S07]  /*1b6b0*/  VIMNMX R2, R2, R7, PT ;  /* 0x0000000702027248 */ /* 0x000fce0003fe0100 */
.L_x_11989:
[----:B------:R-:W0:Y:S01]  /*1b6c0*/  @P2 LDC R5, c[0x0][0x44c] ;  /* 0x00011300ff052b82 */ /* 0x000e220000000800 */
[----:B------:R-:W-:Y:S01]  /*1b6d0*/  IMAD.MOV.U32 R4, RZ, RZ, R17 ;  /* 0x000000ffff047224 */ /* 0x000fe200078e0011 */
[----:B------:R-:W-:Y:S01]  /*1b6e0*/  ULDC UR4, c[0x0][0x9dc] ;  /* 0x0002770000047ab9 */ /* 0x000fe20000000800 */
[----:B------:R-:W-:-:S05]  /*1b6f0*/  IMAD.IADD R20, R26, 0x1, -R10 ;  /* 0x000000011a147824 */ /* 0x000fca00078e0a0a */
[----:B------:R-:W2:Y:S01]  /*1b700*/  @P2 LDC R6, c[0x0][0x450] ;  /* 0x00011400ff062b82 */ /* 0x000ea20000000800 */
[----:B0-----:R-:W-:-:S05]  /*1b710*/  @P2 IMAD.HI.U32 R5, R17, R5, RZ ;  /* 0x0000000511052227 */ /* 0x001fca00078e00ff */
        /* <DEDUP_REMOVED lines=14> */
.L_x_11995:
[----:B------:R-:W-:-:S13]  /*1b800*/  ISETP.NE.AND P0, PT, R3, 0x1, PT ;  /* 0x000000010300780c */ /* 0x000fda0003f05270 */
[----:B------:R-:W0:Y:S02]  /*1b810*/  @P0 LDC.64 R4, c[0x0][0x9e8] ;  /* 0x00027a00ff040b82 */ /* 0x000e240000000a00 */
[----:B0-----:R-:W-:-:S05]  /*1b820*/  @P0 IMAD.HI.U32 R4, R7, R4, RZ ;  /* 0x0000000407040227 */ /* 0x001fca00078e00ff */
[----:B------:R-:W-:-:S07]  /*1b830*/  @P0 SHF.R.U32.HI R7, RZ, R5, R4 ;  /* 0x00000005ff070219 */ /* 0x000fce0000011604 */
.L_x_11996:
[----:B------:R-:W-:Y:S05]  /*1b840*/  BSYNC B0 ;  /* 0x0000000000007941 */ /* 0x000fea0003800000 */
.L_x_11994:
[----:B------:R-:W-:-:S05]  /*1b850*/  IMAD R3, R7, R3, RZ ;  /* 0x0000000307037224 */ /* 0x000fca00078e02ff */
[----:B------:R-:W-:-:S07]  /*1b860*/  VIMNMX R6, R6, R3, !PT ;  /* 0x0000000306067248 */ /* 0x000fce0007fe0100 */
.L_x_11993:
        /* <DEDUP_REMOVED lines=14> */
[----:B------:R-:W-:-:S13]  /*1b950*/  ISETP.GT.AND P0, PT, R3, R4, PT ;  /* 0x000000040300720c */ /* 0x000fda0003f04270 */
[----:B------:R-:W-:Y:S01]  /*1b960*/  @P0 VIADD R2, R3, 0x7f ;  /* 0x0000007f03020836 */ /* 0x000fe20000000000 */
[----:B------:R-:W-:-:S04]  /*1b970*/  SHF.R.U32.HI R3, RZ, 0x7, R4 ;  /* 0x00000007ff037819 */ /* 0x000fc80000011604 */
        /* <DEDUP_REMOVED lines=13> */
[----:B------:R0:W2:Y:S02]  /*1ba50*/  SHFL.IDX PT, R14, R5, RZ, 0x1f ;  /* 0x00001fff050e7589 */ /* 0x0000a400000e0000 */
.L_x_12167:
[----:B--2---:R-:W-:Y:S02]  /*1ba60*/  ISETP.NE.AND P0, PT, R14, RZ, PT ;  /* 0x000000ff0e00720c */ /* 0x004fe40003f05270 */
[----:B------:R-:W-:-:S11]  /*1ba70*/  PLOP3.LUT P6, PT, PT, PT, PT, 0x8, 0x0 ;  /* 0x000000000000781c */ /* 0x000fd60003fce170 */
[----:B------:R-:W-:Y:S05]  /*1ba80*/  @P0 BRA `(.L_x_12000) ;  /* 0x00000000000c0947 */ /* 0x000fea0003800000 */
[----:B------:R-:W-:-:S03]  /*1ba90*/  UMOV UR4, 0xffffffff ;  /* 0xffffffff00047882 */ /* 0x000fc60000000000 */
[----:B------:R-:W-:Y:S05]  /*1baa0*/  BRA.DIV UR4, `(.L_x_12001) ;  /* 0x0000006e04a07947 */ /* 0x000fea000b800000 */
[----:B------:R-:W-:-:S13]  /*1bab0*/  ELECT P6, URZ, PT ;  /* 0x00000000003f782f */ /* 0x000fda00038c0000 */
.L_x_12000:
        /* <DEDUP_REMOVED lines=9> */
.L_x_12170:
[----:B------:R-:W-:Y:S05]  /*1bb50*/  BSYNC B1 ;  /* 0x0000000000017941 */ /* 0x000fea0003800000 */
.L_x_12002:
[----:B------:R-:W-:Y:S04]  /*1bb60*/  BSSY B1, `(.L_x_12004) ;  /* 0x000008c000017945 */ /* 0x000fe80003800000 */
[----:B------:R-:W-:Y:S05]  /*1bb70*/  @!P6 BRA `(.L_x_12005) ;  /* 0x000000080028e947 */ /* 0x000fea0003800000 */
[----:B------:R-:W1:Y:S01]  /*1bb80*/  LDL R7, [R1+0x4] ;  /* 0x0000040001077983 */ /* 0x000e620000100800 */
[----:B------:R-:W-:Y:S01]  /*1bb90*/  IMAD R8, R28, 0x8, R23 ;  /* 0x000000081c087824 */ /* 0x000fe200078e0217 */
[----:B------:R-:W2:Y:S01]  /*1bba0*/  S2R R6, SR_TID.X ;  /* 0x0000000000067919 */ /* 0x000ea20000002100 */
[----:B------:R-:W-:Y:S01]  /*1bbb0*/  BSSY B2, `(.L_x_12006) ;  /* 0x0000006000027945 */ /* 0x000fe20003800000 */
[----:B--2---:R-:W-:-:S04]  /*1bbc0*/  LOP3.LUT R6, R6, 0x7f, RZ, 0xc0, !PT ;  /* 0x0000007f06067812 */ /* 0x004fc800078ec0ff */
[----:B------:R-:W-:Y:S02]  /*1bbd0*/  ISETP.NE.AND P1, PT, R6, RZ, PT ;  /* 0x000000ff0600720c */ /* 0x000fe40003f25270 */
[----:B-1----:R-:W-:-:S04]  /*1bbe0*/  SHF.L.U32 R10, R7, 0x1f, RZ ;  /* 0x0000001f070a7819 */ /* 0x002fc800000006ff */
[----:B------:R-:W1:Y:S02]  /*1bbf0*/  SYNCS.PHASECHK.TRANS64.TRYWAIT P0, [R8+URZ+0x19ca0], R10 ;  /* 0x019ca00a080075a7 */ /* 0x000e64000800017f */
[----:B-1----:R-:W-:Y:S05]  /*1bc00*/  @!P0 BRA `(.L_x_12007) ;  /* 0x0000006c007c8947 */ /* 0x002fea0003800000 */
.L_x_12171:
[----:B------:R-:W-:Y:S05]  /*1bc10*/  BSYNC B2 ;  /* 0x0000000000027941 */ /* 0x000fea0003800000 */
.L_x_12006:
        /* <DEDUP_REMOVED lines=9> */
.L_x_12009:
[----:B------:R-:W-:Y:S05]  /*1bcb0*/  BSYNC B2 ;  /* 0x0000000000027941 */ /* 0x000fea0003800000 */
.L_x_12008:
        /* <DEDUP_REMOVED lines=12> */
.L_x_12010:
        /* <DEDUP_REMOVED lines=16> */
.L_x_12011:
        /* <DEDUP_REMOVED lines=16> */
.L_x_12012:
        /* <DEDUP_REMOVED lines=13> */
.L_x_12172:
[----:B------:R-:W-:Y:S05]  /*1c050*/  BSYNC B2 ;  /* 0x0000000000027941 */ /* 0x000fea0003800000 */
.L_x_12013:
        /* <DEDUP_REMOVED lines=11> */
.L_x_12016:
[----:B------:R-:W-:Y:S05]  /*1c110*/  BSYNC B2 ;  /* 0x0000000000027941 */ /* 0x000fea0003800000 */
.L_x_12015:
        /* <DEDUP_REMOVED lines=8> */
.L_x_12017:
        /* <DEDUP_REMOVED lines=15> */
.L_x_12018:
        /* <DEDUP_REMOVED lines=15> */
.L_x_12019:
        /* <DEDUP_REMOVED lines=10> */
.L_x_12005:
[----:B------:R-:W-:Y:S05]  /*1c420*/  BSYNC B1 ;  /* 0x0000000000017941 */ /* 0x000fea0003800000 */
.L_x_12004:
[----:B0-----:R-:W2:Y:S01]  /*1c430*/  LDL.LU R5, [R1+0x4] ;  /* 0x0000040001057983 */ /* 0x001ea20000300800 */
        /* <DEDUP_REMOVED lines=8> */
[----:B------:R0:W-:Y:S02]  /*1c4c0*/  STL [R1+0x4], R5 ;  /* 0x0000040501007387 */ /* 0x0001e40000100800 */
[----:B------:R-:W-:Y:S05]  /*1c4d0*/  @!P2 BRA `(.L_x_11998) ;  /* 0x00000008005ca947 */ /* 0x000fea0003800000 */
.L_x_12036:
[----:B------:R-:W-:Y:S05]  /*1c4e0*/  YIELD ;  /* 0x0000000000007946 */ /* 0x000fea0003800000 */
[----:B------:R-:W-:Y:S04]  /*1c4f0*/  BSSY B1, `(.L_x_12020) ;  /* 0x000008b000017945 */ /* 0x000fe80003800000 */
[----:B--2---:R-:W-:Y:S05]  /*1c500*/  @!P6 BRA `(.L_x_12021) ;  /* 0x000000080024e947 */ /* 0x004fea0003800000 */
        /* <DEDUP_REMOVED lines=9> */
.L_x_12173:
[----:B------:R-:W-:Y:S05]  /*1c5a0*/  BSYNC B2 ;  /* 0x0000000000027941 */ /* 0x000fea0003800000 */
.L_x_12022:
        /* <DEDUP_REMOVED lines=9> */
.L_x_12025:
[----:B------:R-:W-:Y:S05]  /*1c640*/  BSYNC B2 ;  /* 0x0000000000027941 */ /* 0x000fea0003800000 */
.L_x_12024:
        /* <DEDUP_REMOVED lines=10> */
[----:B------:R-:W-:-:S10]  /*1c6f0*/  UMOV UR7, 0x12f00000 ;  /* 0x12f0000000077882 */ /* 0x000fd40000000000 */
.L_x_12026:
        /* <DEDUP_REMOVED lines=16> */
.L_x_12027:
        /* <DEDUP_REMOVED lines=16> */
.L_x_12028:
        /* <DEDUP_REMOVED lines=13> */
.L_x_12174:
[----:B------:R-:W-:Y:S05]  /*1c9d0*/  BSYNC B2 ;  /* 0x0000000000027941 */ /* 0x000fea0003800000 */
.L_x_12029:
        /* <DEDUP_REMOVED lines=11> */
.L_x_12032:
[----:B------:R-:W-:Y:S05]  /*1ca90*/  BSYNC B2 ;  /* 0x0000000000027941 */ /* 0x000fea0003800000 */
.L_x_12031:
        /* <DEDUP_REMOVED lines=8> */
.L_x_12033:
        /* <DEDUP_REMOVED lines=15> */
.L_x_12034:
        /* <DEDUP_REMOVED lines=15> */
.L_x_12035:
        /* <DEDUP_REMOVED lines=10> */
.L_x_12021:
[----:B------:R-:W-:Y:S05]  /*1cda0*/  BSYNC B1 ;  /* 0x0000000000017941 */ /* 0x000fea0003800000 */
.L_x_12020:
[----:B------:R-:W2:Y:S01]  /*1cdb0*/  LDL.LU R7, [R1+0x4] ;  /* 0x0000040001077983 */ /* 0x000ea20000300800 */
        /* <DEDUP_REMOVED lines=9> */
.L_x_11998:
[----:B------:R-:W-:Y:S05]  /*1ce50*/  BSYNC B0 ;  /* 0x0000000000007941 */ /* 0x000fea0003800000 */
.L_x_11997:
[----:B------:R-:W3:Y:S01]  /*1ce60*/  LDC R0, c[0x0][0x448] ;  /* 0x00011200ff007b82 */ /* 0x000ee20000000800 */
[----:B------:R-:W-:Y:S07]  /*1ce70*/  @!P0 WARPSYNC.ALL ;  /* 0x0000000000008948 */ /* 0x000fee0003800000 */
[----:B------:R-:W-:Y:S01]  /*1ce80*/  @!P0 BAR.SYNC.DEFER_BLOCKING 0xc, 0x200 ;  /* 0x0308000000008b1d */ /* 0x000fe20000010000 */
[----:B---3--:R-:W-:Y:S01]  /*1ce90*/  ISETP.NE.AND P1, PT, R0, 0x1, PT ;  /* 0x000000010000780c */ /* 0x008fe20003f25270 */
[----:B------:R-:W-:-:S12]  /*1cea0*/  VIADD R0, R17, 0xbf ;  /* 0x000000bf11007836 */ /* 0x000fd80000000000 */
[----:B------:R-:W3:Y:S08]  /*1ceb0*/  @P1 LDC R2, c[0x0][0x44c] ;  /* 0x00011300ff021b82 */ /* 0x000ef00000000800 */
[----:B------:R-:W4:Y:S01]  /*1cec0*/  @P1 LDC R3, c[0x0][0x450] ;  /* 0x00011400ff031b82 */ /* 0x000f220000000800 */
[----:B---3--:R-:W-:-:S05]  /*1ced0*/  @P1 IMAD.HI.U32 R2, R0, R2, RZ ;  /* 0x0000000200021227 */ /* 0x008fca00078e00ff */
[----:B----4-:R-:W-:Y:S02]  /*1cee0*/  @P1 SHF.R.U32.HI R0, RZ, R3, R2 ;  /* 0x00000003ff001219 */ /* 0x010fe40000011602 */
[----:B------:R-:W3:Y:S03]  /*1cef0*/  LDC.64 R2, c[0x0][0x9e0] ;  /* 0x00027800ff027b82 */ /* 0x000ee60000000a00 */
[----:B------:R-:W-:Y:S01]  /*1cf00*/  IMAD.IADD R0, R21, 0x1, R0 ;  /* 0x0000000115007824 */ /* 0x000fe200078e0200 */
[----:B---3--:R-:W-:-:S03]  /*1cf10*/  ISETP.GE.AND P2, PT, R3, 0x1, PT ;  /* 0x000000010300780c */ /* 0x008fc60003f46270 */
[----:B------:R-:W-:-:S10]  /*1cf20*/  IMAD.IADD R2, R0, 0x1, R2 ;  /* 0x0000000100027824 */ /* 0x000fd400078e0202 */
[----:B------:R-:W-:Y:S05]  /*1cf30*/  @!P2 BRA `(.L_x_12037) ;  /* 0x000000000048a947 */ /* 0x000fea0003800000 */
[C---:B------:R-:W-:Y:S01]  /*1cf40*/  ISETP.GT.AND P0, PT, R0.reuse, RZ, PT ;  /* 0x000000ff0000720c */ /* 0x040fe20003f04270 */
[----:B------:R-:W-:Y:S01]  /*1cf50*/  BSSY B0, `(.L_x_12038) ;  /* 0x000000e000007945 */ /* 0x000fe20003800000 */
[----:B------:R-:W-:-:S11]  /*1cf60*/  VIADD R6, R0, 0xffffffff ;  /* 0xffffffff00067836 */ /* 0x000fd60000000000 */
[----:B------:R-:W-:Y:S05]  /*1cf70*/  @P0 BRA `(.L_x_12039) ;  /* 0x00000000001c0947 */ /* 0x000fea0003800000 */
[----:B------:R-:W-:Y:S01]  /*1cf80*/  ISETP.NE.AND P0, PT, R3, 0x1, PT ;  /* 0x000000010300780c */ /* 0x000fe20003f05270 */
[----:B------:R-:W-:-:S12]  /*1cf90*/  IMAD.MOV R0, RZ, RZ, -R0 ;  /* 0x000000ffff007224 */ /* 0x000fd800078e0a00 */
[----:B0-----:R-:W0:Y:S02]  /*1cfa0*/  @P0 LDC.64 R4, c[0x0][0x9e8] ;  /* 0x00027a00ff040b82 */ /* 0x001e240000000a00 */
[----:B0-----:R-:W-:-:S05]  /*1cfb0*/  @P0 IMAD.HI.U32 R4, R0, R4, RZ ;  /* 0x0000000400040227 */ /* 0x001fca00078e00ff */
[----:B------:R-:W-:-:S04]  /*1cfc0*/  @P0 SHF.R.U32.HI R0, RZ, R5, R4 ;  /* 0x00000005ff000219 */ /* 0x000fc80000011604 */
[----:B------:R-:W-:Y:S01]  /*1cfd0*/  LOP3.LUT R6, RZ, R0, RZ, 0x33, !PT ;  /* 0x00000000ff067212 */ /* 0x000fe200078e33ff */
[----:B------:R-:W-:Y:S06]  /*1cfe0*/  BRA `(.L_x_12040) ;  /* 0x0000000000107947 */ /* 0x000fec0003800000 */
.L_x_12039:
[----:B------:R-:W-:-:S13]  /*1cff0*/  ISETP.NE.AND P0, PT, R3, 0x1, PT ;  /* 0x000000010300780c */ /* 0x000fda0003f05270 */
[----:B0-----:R-:W0:Y:S02]  /*1d000*/  @P0 LDC.64 R4, c[0x0][0x9e8] ;  /* 0x00027a00ff040b82 */ /* 0x001e240000000a00 */
[----:B0-----:R-:W-:-:S05]  /*1d010*/  @P0 IMAD.HI.U32 R4, R6, R4, RZ ;  /* 0x0000000406040227 */ /* 0x001fca00078e00ff */
[----:B------:R-:W-:-:S07]  /*1d020*/  @P0 SHF.R.U32.HI R6, RZ, R5, R4 ;  /* 0x00000005ff060219 */ /* 0x000fce0000011604 */
.L_x_12040:
[----:B------:R-:W-:Y:S05]  /*1d030*/  BSYNC B0 ;  /* 0x0000000000007941 */ /* 0x000fea0003800000 */
.L_x_12038:
[----:B------:R-:W-:-:S05]  /*1d040*/  IMAD R6, R6, R3, R3 ;  /* 0x0000000306067224 */ /* 0x000fca00078e0203 */
[----:B------:R-:W-:-:S07]  /*1d050*/  VIMNMX R2, R2, R6, PT ;  /* 0x0000000602027248 */ /* 0x000fce0003fe0100 */
.L_x_12037:
[----:B------:R-:W-:Y:S01]  /*1d060*/  VIADD R2, R2, 0x7f ;  /* 0x0000007f02027836 */ /* 0x000fe20000000000 */
[----:B------:R-:W3:Y:S01]  /*1d070*/  @P1 LDC R4, c[0x0][0x450] ;  /* 0x00011400ff041b82 */ /* 0x000ee20000000800 */
[----:B------:R-:W-:-:S03]  /*1d080*/  ULDC UR4, c[0x0][0x9dc] ;  /* 0x0002770000047ab9 */ /* 0x000fc60000000800 */
[----:B------:R-:W-:-:S04]  /*1d090*/  SHF.R.S32.HI R0, RZ, 0x1f, R2 ;  /* 0x0000001fff007819 */ /* 0x000fc80000011402 */
[----:B------:R-:W-:Y:S01]  /*1d0a0*/  LEA.HI R0, R0, R2, RZ, 0x7 ;  /* 0x0000000200007211 */ /* 0x000fe200078f38ff */
[----:B------:R-:W-:-:S03]  /*1d0b0*/  IMAD.MOV.U32 R2, RZ, RZ, R17 ;  /* 0x000000ffff027224 */ /* 0x000fc600078e0011 */
[----:B------:R-:W-:-:S04]  /*1d0c0*/  SHF.R.S32.HI R0, RZ, 0x7, R0 ;  /* 0x00000007ff007819 */ /* 0x000fc80000011400 */
[----:B------:R-:W-:Y:S02]  /*1d0d0*/  VIMNMX R6, R25, R0, PT ;  /* 0x0000000019067248 */ /* 0x000fe40003fe0100 */
[----:B------:R-:W4:Y:S03]  /*1d0e0*/  @P1 LDC R0, c[0x0][0x44c] ;  /* 0x00011300ff001b82 */ /* 0x000f260000000800 */
[----:B------:R0:W-:Y:S01]  /*1d0f0*/  STL [R1+0x44], R6 ;  /* 0x0000440601007387 */ /* 0x0001e20000100800 */
[----:B----4-:R-:W-:-:S05]  /*1d100*/  @P1 IMAD.HI.U32 R0, R17, R0, RZ ;  /* 0x0000000011001227 */ /* 0x010fca00078e00ff */
[----:B---3--:R-:W-:-:S05]  /*1d110*/  @P1 SHF.R.U32.HI R2, RZ, R4, R0 ;  /* 0x00000004ff021219 */ /* 0x008fca0000011600 */
[----:B------:R-:W-:-:S04]  /*1d120*/  IMAD.IADD R2, R20, 0x1, R2 ;  /* 0x0000000114027824 */ /* 0x000fc800078e0202 */
[----:B------:R-:W-:Y:S01]  /*1d130*/  VIADD R0, R2, -UR4 ;  /* 0x8000000402007c36 */ /* 0x000fe20008000000 */
[----:B0-----:R-:W-:Y:S06]  /*1d140*/  @!P2 BRA `(.L_x_12041) ;  /* 0x000000000044a947 */ /* 0x001fec0003800000 */
        /* <DEDUP_REMOVED lines=10> */
.L_x_12043:
[----:B------:R-:W-:-:S13]  /*1d1f0*/  ISETP.NE.AND P0, PT, R3, 0x1, PT ;  /* 0x000000010300780c */ /* 0x000fda0003f05270 */
[----:B------:R-:W0:Y:S02]  /*1d200*/  @P0 LDC.64 R4, c[0x0][0x9e8] ;  /* 0x00027a00ff040b82 */ /* 0x000e240000000a00 */
[----:B0-----:R-:W-:-:S05]  /*1d210*/  @P0 IMAD.HI.U32 R4, R2, R4, RZ ;  /* 0x0000000402040227 */ /* 0x001fca00078e00ff */
[----:B------:R-:W-:-:S07]  /*1d220*/  @P0 SHF.R.U32.HI R2, RZ, R5, R4 ;  /* 0x00000005ff020219 */ /* 0x000fce0000011604 */
.L_x_12044:
[----:B------:R-:W-:Y:S05]  /*1d230*/  BSYNC B0 ;  /* 0x0000000000007941 */ /* 0x000fea0003800000 */
.L_x_12042:
[----:B------:R-:W-:-:S05]  /*1d240*/  IMAD R2, R2, R3, RZ ;  /* 0x0000000302027224 */ /* 0x000fca00078e02ff */
[----:B------:R-:W-:-:S07]  /*1d250*/  VIMNMX R0, R0, R2, !PT ;  /* 0x0000000200007248 */ /* 0x000fce0007fe0100 */
.L_x_12041:
[----:B------:R-:W-:-:S04]  /*1d260*/  SHF.R.S32.HI R2, RZ, 0x1f, R0 ;  /* 0x0000001fff027819 */ /* 0x000fc80000011400 */
[----:B------:R-:W-:-:S04]  /*1d270*/  LEA.HI R2, R2, R0, RZ, 0x7 ;  /* 0x0000000002027211 */ /* 0x000fc800078f38ff */
[----:B------:R-:W-:-:S04]  /*1d280*/  SHF.R.S32.HI R2, RZ, 0x7, R2 ;  /* 0x00000007ff027819 */ /* 0x000fc80000011402 */
[----:B------:R-:W-:-:S04]  /*1d290*/  VIMNMX R3, RZ, R2, !PT ;  /* 0x00000002ff037248 */ /* 0x000fc80007fe0100 */
[----:B------:R-:W-:Y:S01]  /*1d2a0*/  ISETP.GT.AND P0, PT, R6, R3, PT ;  /* 0x000000030600720c */ /* 0x000fe20003f04270 */
[----:B------:R0:W-:-:S12]  /*1d2b0*/  STL [R1+0x1c], R3 ;  /* 0x00001c0301007387 */ /* 0x0001d80000100800 */
[----:B0-----:R-:W-:Y:S05]  /*1d2c0*/  @P0 BRA `(.L_x_12045) ;  /* 0x0000000000440947 */ /* 0x001fea0003800000 */
[----:B------:R-:W0:Y:S02]  /*1d2d0*/  S2R R3, SR_TID.X ;  /* 0x0000000000037919 */ /* 0x000e240000002100 */
[----:B0-----:R-:W-:-:S04]  /*1d2e0*/  LOP3.LUT R3, R3, 0x7f, RZ, 0xc0, !PT ;  /* 0x0000007f03037812 */ /* 0x001fc800078ec0ff */
[----:B------:R-:W-:-:S13]  /*1d2f0*/  ISETP.NE.AND P0, PT, R3, RZ, PT ;  /* 0x000000ff0300720c */ /* 0x000fda0003f05270 */
[----:B------:R-:W-:Y:S05]  /*1d300*/  @P0 BRA `(.L_x_12046) ;  /* 0x00000038006c0947 */ /* 0x000fea0003800000 */
[----:B------:R-:W0:Y:S01]  /*1d310*/  S2R R3, SR_LANEID ;  /* 0x0000000000037919 */ /* 0x000e220000000000 */
[----:B------:R-:W-:Y:S02]  /*1d320*/  VOTEU.ANY UR4, UPT, PT ;  /* 0x0000000000047886 */ /* 0x000fe400038e0100 */
[----:B------:R-:W0:Y:S08]  /*1d330*/  FLO.U32 R0, UR4 ;  /* 0x0000000400007d00 */ /* 0x000e3000080e0000 */
[----:B------:R-:W3:Y:S01]  /*1d340*/  POPC R5, UR4 ;  /* 0x0000000400057d09 */ /* 0x000ee20008000000 */
[----:B0-----:R-:W-:-:S02]  /*1d350*/  ISETP.EQ.U32.AND P0, PT, R0, R3, PT ;  /* 0x000000030000720c */ /* 0x001fc40003f02070 */
[----:B------:R-:W3:Y:S11]  /*1d360*/  LDC.64 R2, c[0x0][0xc60] ;  /* 0x00031800ff027b82 */ /* 0x000ef60000000a00 */
[----:B---3--:R-:W3:Y:S01]  /*1d370*/  @P0 ATOMG.E.ADD.STRONG.GPU PT, R3, desc[UR42][R2.64], R5 ;  /* 0x00000005020309a8 */ /* 0x008ee200081ee1ea */
[----:B------:R-:W0:Y:S02]  /*1d380*/  S2R R4, SR_LTMASK ;  /* 0x0000000000047919 */ /* 0x000e240000003900 */
[----:B0-----:R-:W-:-:S04]  /*1d390*/  LOP3.LUT R4, R4, UR4, RZ, 0xc0, !PT ;  /* 0x0000000404047c12 */ /* 0x001fc8000f8ec0ff */
[----:B--2---:R-:W0:Y:S01]  /*1d3a0*/  POPC R7, R4 ;  /* 0x0000000400077309 */ /* 0x004e220000000000 */
[----:B---3--:R-:W0:Y:S02]  /*1d3b0*/  SHFL.IDX PT, R0, R3, R0, 0x1f ;  /* 0x00001f0003007589 */ /* 0x008e2400000e0000 */
[----:B0-----:R-:W-:Y:S01]  /*1d3c0*/  IADD3 R16, R0, UR38, R7 ;  /* 0x0000002600107c10 */ /* 0x001fe2000fffe007 */
[----:B------:R-:W-:Y:S06]  /*1d3d0*/  BRA `(.L_x_12046) ;  /* 0x0000003800387947 */ /* 0x000fec0003800000 */
.L_x_12045:
        /* <DEDUP_REMOVED lines=12> */
[----:B--2---:R-:W-:-:S02]  /*1d4a0*/  IMAD.U32 R7, RZ, RZ, UR9 ;  /* 0x00000009ff077e24 */ /* 0x004fc4000f8e00ff */
[----:B-1----:R-:W-:Y:S02]  /*1d4b0*/  IMAD.U32 R10, RZ, RZ, UR4 ;  /* 0x00000004ff0a7e24 */ /* 0x002fe4000f8e00ff */
[----:B------:R-:W-:Y:S02]  /*1d4c0*/  IMAD.U32 R11, RZ, RZ, UR5 ;  /* 0x00000005ff0b7e24 */ /* 0x000fe4000f8e00ff */
[----:B------:R-:W-:Y:S02]  /*1d4d0*/  IMAD.MOV.U32 R8, RZ, RZ, 0x70 ;  /* 0x00000070ff087424 */ /* 0x000fe400078e00ff */
[----:B------:R-:W-:Y:S02]  /*1d4e0*/  IMAD.MOV.U32 R12, RZ, RZ, 0x1 ;  /* 0x00000001ff0c7424 */ /* 0x000fe400078e00ff */
[----:B------:R-:W-:-:S07]  /*1d4f0*/  IMAD.MOV.U32 R13, RZ, RZ, RZ ;  /* 0x000000ffff0d7224 */ /* 0x000fce00078e00ff */
[----:B------:R-:W-:-:S07]  /*1d500*/  LEPC R20, `(.L_x_12048) ;  /* 0x000000001014794e */ /* 0x000fce0000000000 */
[----:B0-----:R-:W-:Y:S05]  /*1d510*/  CALL.ABS.NOINC R2 ;  /* 0x0000000002007343 */ /* 0x001fea0003c00000 */
.L_x_12048:
[----:B------:R-:W-:Y:S05]  /*1d520*/  BSYNC B6 ;  /* 0x0000000000067941 */ /* 0x000fea0003800000 */
.L_x_12047:
        /* <DEDUP_REMOVED lines=22> */
.L_x_12050:
[----:B------:R-:W-:Y:S05]  /*1d690*/  BSYNC B6 ;  /* 0x0000000000067941 */ /* 0x000fea0003800000 */
.L_x_12049:
        /* <DEDUP_REMOVED lines=20> */
.L_x_12052:
[----:B------:R-:W-:Y:S05]  /*1d7e0*/  BSYNC B6 ;  /* 0x0000000000067941 */ /* 0x000fea0003800000 */
.L_x_12051:
        /* <DEDUP_REMOVED lines=19> */
.L_x_12054:
[----:B------:R-:W-:Y:S05]  /*1d920*/  BSYNC B6 ;  /* 0x0000000000067941 */ /* 0x000fea0003800000 */
.L_x_12053:
[----:B------:R-:W1:Y:S01]  /*1d930*/  LDL R5, [R1+0x44] ;  /* 0x0000440001057983 */ /* 0x000e620000100800 */
[----:B------:R-:W-:-:S03]  /*1d940*/  ULDC.64 UR4, c[0x0][0x9f8] ;  /* 0x00027e0000047ab9 */ /* 0x000fc60000000a00 */
[----:B------:R-:W3:Y:S01]  /*1d950*/  LDL R21, [R1+0x14] ;  /* 0x0000140001157983 */ /* 0x000ee20000100800 */
[----:B------:R-:W-:Y:S01]  /*1d960*/  ISETP.NE.U32.AND P0, PT, RZ, UR4, PT ;  /* 0x00000004ff007c0c */ /* 0x000fe2000bf05070 */
[----:B------:R-:W-:Y:S01]  /*1d970*/  IMAD.MOV.U32 R11, RZ, RZ, R19 ;  /* 0x000000ffff0b7224 */ /* 0x000fe200078e0013 */
[----:B------:R-:W0:Y:S01]  /*1d980*/  LDC R6, c[0x0][0x430] ;  /* 0x00010c00ff067b82 */ /* 0x000e220000000800 */
[----:B------:R-:W4:Y:S01]  /*1d990*/  S2R R20, SR_TID.X ;  /* 0x0000000000147919 */ /* 0x000f220000002100 */
[----:B------:R-:W-:-:S13]  /*1d9a0*/  ISETP.NE.AND.EX P0, PT, RZ, UR5, PT, P0 ;  /* 0x00000005ff007c0c */ /* 0x000fda000bf05300 */
[----:B------:R-:W2:Y:S02]  /*1d9b0*/  @P0 LDC.64 R2, c[0x0][0x9f8] ;  /* 0x00027e00ff020b82 */ /* 0x000ea40000000a00 */
[----:B--2---:R-:W-:-:S05]  /*1d9c0*/  @P0 IMAD.WIDE R2, R19, 0x4, R2 ;  /* 0x0000000413020825 */ /* 0x004fca00078e0202 */
[----:B------:R2:W3:Y:S01]  /*1d9d0*/  @P0 LDG.E R11, desc[UR42][R2.64] ;  /* 0x0000002a020b0981 */ /* 0x0004e2000c1e1900 */
[----:B0-----:R-:W-:Y:S02]  /*1d9e0*/  ISETP.NE.AND P1, PT, R6, 0x1, PT ;  /* 0x000000010600780c */ /* 0x001fe40003f25270 */
[----:B----4-:R-:W-:Y:S01]  /*1d9f0*/  LOP3.LUT R20, R20, 0x7f, RZ, 0xc0, !PT ;  /* 0x0000007f14147812 */ /* 0x010fe200078ec0ff */
[----:B------:R-:W0:Y:S03]  /*1da00*/  S2R R0, SR_TID.X ;  /* 0x0000000000007919 */ /* 0x000e260000002100 */
[----:B------:R-:W-:-:S07]  /*1da10*/  SHF.R.U32.HI R20, RZ, 0x1, R20 ;  /* 0x00000001ff147819 */ /* 0x000fce0000011614 */
[----:B--2---:R-:W2:Y:S08]  /*1da20*/  @P1 LDC R3, c[0x0][0x434] ;  /* 0x00010d00ff031b82 */ /* 0x004eb00000000800 */
[----:B------:R-:W4:Y:S01]  /*1da30*/  @P1 LDC R4, c[0x0][0x438] ;  /* 0x00010e00ff041b82 */ /* 0x000f220000000800 */
[----:B0-----:R-:W-:-:S05]  /*1da40*/  IMAD.SHL.U32 R0, R0, 0x40, RZ ;  /* 0x0000004000007824 */ /* 0x001fca00078e00ff */
[----:B------:R-:W-:Y:S02]  /*1da50*/  LOP3.LUT R0, R0, 0x40, RZ, 0xc0, !PT ;  /* 0x0000004000007812 */ /* 0x000fe400078ec0ff */
[----:B------:R-:W-:Y:S01]  /*1da60*/  LOP3.LUT R22, R22, 0xfffffffb, RZ, 0xc0, !PT ;  /* 0xfffffffb16167812 */ /* 0x000fe200078ec0ff */
[----:B------:R-:W-:Y:S01]  /*1da70*/  UMOV UR4, 0xffffffff ;  /* 0xffffffff00047882 */ /* 0x000fe20000000000 */
[----:B-1----:R-:W-:-:S04]  /*1da80*/  LEA R10, R5, 0xffffff80, 0x7 ;  /* 0xffffff80050a7811 */ /* 0x002fc800078e38ff */
[----:B------:R-:W-:-:S04]  /*1da90*/  LOP3.LUT R0, R10, R20, R0, 0xfe, !PT ;  /* 0x000000140a007212 */ /* 0x000fc800078efe00 */
[C---:B------:R-:W-:Y:S01]  /*1daa0*/  ISETP.GE.AND P0, PT, R0.reuse, R26, PT ;  /* 0x0000001a0000720c */ /* 0x040fe20003f06270 */
[----:B---3--:R-:W-:Y:S02]  /*1dab0*/  IMAD.IADD R2, R0, 0x1, R21 ;  /* 0x0000000100027824 */ /* 0x008fe400078e0215 */
[----:B------:R-:W0:Y:S02]  /*1dac0*/  S2R R21, SR_TID.X ;  /* 0x0000000000157919 */ /* 0x000e240000002100 */
[----:B--2---:R-:W-:-:S04]  /*1dad0*/  @P1 IMAD.HI.U32 R3, R2, R3, RZ ;  /* 0x0000000302031227 */ /* 0x004fc800078e00ff */
[----:B------:R-:W-:Y:S01]  /*1dae0*/  IMAD.MOV.U32 R0, RZ, RZ, R2 ;  /* 0x000000ffff007224 */ /* 0x000fe200078e0002 */
[----:B----4-:R-:W-:Y:S02]  /*1daf0*/  @P1 SHF.R.U32.HI R0, RZ, R4, R3 ;  /* 0x00000004ff001219 */ /* 0x010fe40000011603 */
[----:B------:R-:W1:Y:S02]  /*1db00*/  LDC R4, c[0x0][0x2f4] ;  /* 0x0000bd00ff047b82 */ /* 0x000e640000000800 */
[--C-:B------:R-:W-:Y:S01]  /*1db10*/  @!P0 SHF.R.S32.HI R9, RZ, 0x1f, R0.reuse ;  /* 0x0000001fff098819 */ /* 0x100fe20000011400 */
[--C-:B------:R-:W-:Y:S02]  /*1db20*/  IMAD.MOV R5, RZ, RZ, -R0.reuse ;  /* 0x000000ffff057224 */ /* 0x100fe400078e0a00 */
[----:B------:R-:W-:Y:S02]  /*1db30*/  @!P0 IMAD.MOV.U32 R8, RZ, RZ, R0 ;  /* 0x000000ffff088224 */ /* 0x000fe400078e0000 */
[----:B------:R-:W-:-:S02]  /*1db40*/  IMAD R5, R6, R5, R2 ;  /* 0x0000000506057224 */ /* 0x000fc400078e0202 */
[----:B------:R-:W2:Y:S08]  /*1db50*/  @!P0 LDC.64 R2, c[0x0][0x428] ;  /* 0x00010a00ff028b82 */ /* 0x000eb00000000a00 */
[----:B------:R-:W3:Y:S01]  /*1db60*/  @!P0 LDC.64 R6, c[0x0][0x418] ;  /* 0x00010600ff068b82 */ /* 0x000ee20000000a00 */
[----:B0-----:R-:W-:-:S05]  /*1db70*/  IMAD.SHL.U32 R21, R21, 0x10, RZ ;  /* 0x0000001015157824 */ /* 0x001fca00078e00ff */
[----:B------:R-:W-:Y:S02]  /*1db80*/  LOP3.LUT R21, R21, 0x10, RZ, 0xc0, !PT ;  /* 0x0000001015157812 */ /* 0x000fe400078ec0ff */
[----:B------:R-:W-:Y:S01]  /*1db90*/  SHF.R.S32.HI R12, RZ, 0x1f, R11 ;  /* 0x0000001fff0c7819 */ /* 0x000fe2000001140b */
[----:B------:R-:W-:Y:S01]  /*1dba0*/  STL [R1+0x8], R11 ;  /* 0x0000080b01007387 */ /* 0x000fe20000100800 */
[----:B--2---:R-:W-:Y:S01]  /*1dbb0*/  @!P0 IMAD.WIDE.U32 R8, R11, R2, R8 ;  /* 0x000000020b088225 */ /* 0x004fe200078e0008 */
[----:B-1----:R-:W-:Y:S02]  /*1dbc0*/  ISETP.GE.AND P3, PT, R21, R4, PT ;  /* 0x000000041500720c */ /* 0x002fe40003f66270 */
[----:B------:R0:W-:Y:S01]  /*1dbd0*/  STL [R1+0x18], R12 ;  /* 0x0000180c01007387 */ /* 0x0001e20000100800 */
[----:B------:R-:W-:-:S04]  /*1dbe0*/  @!P0 IMAD R2, R12, R2, RZ ;  /* 0x000000020c028224 */ /* 0x000fc800078e02ff */
[----:B------:R-:W-:Y:S01]  /*1dbf0*/  @!P0 IMAD R0, R11, R3, R2 ;  /* 0x000000030b008224 */ /* 0x000fe200078e0202 */
[----:B---3--:R-:W-:Y:S01]  /*1dc00*/  @!P0 LEA R6, P1, R8, R6, 0x2 ;  /* 0x0000000608068211 */ /* 0x008fe200078210ff */
[----:B------:R-:W-:Y:S02]  /*1dc10*/  IMAD.MOV.U32 R3, RZ, RZ, RZ ;  /* 0x000000ffff037224 */ /* 0x000fe400078e00ff */
[----:B------:R-:W-:Y:S01]  /*1dc20*/  @!P0 IMAD.IADD R0, R9, 0x1, R0 ;  /* 0x0000000109008824 */ /* 0x000fe200078e0200 */
[----:B0-----:R-:W-:-:S04]  /*1dc30*/  LOP3.LUT R12, R21, 0x20, RZ, 0xfc, !PT ;  /* 0x00000020150c7812 */ /* 0x001fc800078efcff */
[----:B------:R-:W-:Y:S01]  /*1dc40*/  @!P0 LEA.HI.X R7, R8, R7, R0, 0x2, P1 ;  /* 0x0000000708078211 */ /* 0x000fe200008f1400 */
[----:B------:R-:W-:Y:S01]  /*1dc50*/  IMAD.U32 R0, RZ, RZ, UR39 ;  /* 0x00000027ff007e24 */ /* 0x000fe2000f8e00ff */
[----:B------:R-:W-:Y:S02]  /*1dc60*/  ISETP.GE.AND P1, PT, R12, R4, PT ;  /* 0x000000040c00720c */ /* 0x000fe40003f26270 */
[----:B------:R-:W-:Y:S01]  /*1dc70*/  @P3 LOP3.LUT R22, R22, 0x4, RZ, 0xfc, !PT ;  /* 0x0000000416163812 */ /* 0x000fe200078efcff */
[----:B------:R0:W5:Y:S01]  /*1dc80*/  @!P0 LDG.E R3, desc[UR42][R6.64] ;  /* 0x0000002a06038981 */ /* 0x000162000c1e1900 */
[----:B------:R-:W-:Y:S02]  /*1dc90*/  ISETP.NE.AND P2, PT, R0, 0x3, PT ;  /* 0x000000030000780c */ /* 0x000fe40003f45270 */
[----:B------:R-:W-:Y:S02]  /*1dca0*/  LOP3.LUT R22, R22, 0xfffffff7, RZ, 0xc0, !PT ;  /* 0xfffffff716167812 */ /* 0x000fe400078ec0ff */
[----:B------:R-:W-:-:S02]  /*1dcb0*/  LOP3.LUT R11, R21, 0x40, RZ, 0xfc, !PT ;  /* 0x00000040150b7812 */ /* 0x000fc400078efcff */
[----:B------:R-:W-:Y:S02]  /*1dcc0*/  LOP3.LUT R22, R22, 0xfffffffd, RZ, 0xc0, !PT ;  /* 0xfffffffd16167812 */ /* 0x000fe400078ec0ff */
[----:B------:R-:W-:Y:S02]  /*1dcd0*/  ISETP.GE.AND P0, PT, R11, R4, PT ;  /* 0x000000040b00720c */ /* 0x000fe40003f06270 */
[----:B------:R-:W-:-:S04]  /*1dce0*/  @P1 LOP3.LUT R22, R22, 0x2, RZ, 0xfc, !PT ;  /* 0x0000000216161812 */ /* 0x000fc800078efcff */
[----:B------:R-:W-:-:S04]  /*1dcf0*/  @P2 LOP3.LUT R22, R22, 0x8, RZ, 0xfc, !PT ;  /* 0x0000000816162812 */ /* 0x000fc800078efcff */
[----:B------:R-:W-:-:S04]  /*1dd00*/  LOP3.LUT R22, R22, 0xfffffffe, RZ, 0xc0, !PT ;  /* 0xfffffffe16167812 */ /* 0x000fc800078ec0ff */
[----:B------:R-:W-:Y:S01]  /*1dd10*/  @P0 LOP3.LUT R22, R22, 0x1, RZ, 0xfc, !PT ;  /* 0x0000000116160812 */ /* 0x000fe200078efcff */
[----:B0-----:R-:W-:Y:S06]  /*1dd20*/  BRA.DIV UR4, `(.L_x_12055) ;  /* 0x0000004e04847947 */ /* 0x001fec000b800000 */
.L_x_12177:
[----:B------:R-:W-:-:S05]  /*1dd30*/  SHF.R.S32.HI R0, RZ, 0x1f, R18 ;  /* 0x0000001fff007819 */ /* 0x000fca0000011412 */
[----:B------:R0:W-:Y:S01]  /*1dd40*/  STL [R1+0xc], R0 ;  /* 0x00000c0001007387 */ /* 0x0001e20000100800 */
[----:B------:R-:W-:Y:S05]  /*1dd50*/  @!P2 BRA `(.L_x_12056) ;  /* 0x000000000004a947 */ /* 0x000fea0003800000 */
[----:B------:R-:W-:Y:S01]  /*1dd60*/  BPT.TRAP 0x1 ;  /* 0x000000040000795c */ /* 0x000fe20000300000 */
.L_x_12056:
[----:B------:R-:W-:Y:S01]  /*1dd70*/  IMAD R4, R24, 0x8, R23 ;  /* 0x0000000818047824 */ /* 0x000fe200078e0217 */
[----:B0-----:R-:W-:Y:S01]  /*1dd80*/  SHF.L.U32 R0, R29, 0x1f, RZ ;  /* 0x0000001f1d007819 */ /* 0x001fe200000006ff */
[----:B------:R-:W-:Y:S01]  /*1dd90*/  BSSY B0, `(.L_x_12057) ;  /* 0x0000006000007945 */ /* 0x000fe20003800000 */
[----:B------:R-:W-:Y:S02]  /*1dda0*/  IADD3 R2, -R20, R26, -R10 ;  /* 0x0000001a14027210 */ /* 0x000fe40007ffe90a */
[----:B------:R-:W0:Y:S01]  /*1ddb0*/  SYNCS.PHASECHK.TRANS64.TRYWAIT P0, [R4+URZ+0x19c80], R0 ;  /* 0x019c8000040075a7 */ /* 0x000e22000800017f */
[----:B------:R1:W-:Y:S01]  /*1ddc0*/  STL [R1+0x3c], R0 ;  /* 0x00003c0001007387 */ /* 0x0003e20000100800 */
[----:B------:R-:W-:Y:S01]  /*1ddd0*/  SHF.R.S32.HI R20, RZ, 0x1f, R5 ;  /* 0x0000001fff147819 */ /* 0x000fe20000011405 */
[----:B01----:R-:W-:Y:S06]  /*1dde0*/  @!P0 BRA `(.L_x_12058) ;  /* 0x0000004c00888947 */ /* 0x003fec0003800000 */
.L_x_12178:
[----:B------:R-:W-:Y:S05]  /*1ddf0*/  BSYNC B0 ;  /* 0x0000000000007941 */ /* 0x000fea0003800000 */
.L_x_12057:
[----:B------:R-:W2:Y:S01]  /*1de00*/  LDL R8, [R1+0xc] ;  /* 0x00000c0001087983 */ /* 0x000ea20000100800 */
[----:B------:R-:W-:-:S03]  /*1de10*/  ULDC.64 UR4, c[0x0][0x328] ;  /* 0x0000ca0000047ab9 */ /* 0x000fc60000000a00 */
[----:B------:R-:W3:Y:S01]  /*1de20*/  LDL R10, [R1+0x28] ;  /* 0x00002800010a7983 */ /* 0x000ee20000100800 */
[----:B0-----:R-:W-:Y:S01]  /*1de30*/  IMAD R0, R20, UR4, RZ ;  /* 0x0000000414007c24 */ /* 0x001fe2000f8e02ff */
[----:B-----5:R-:W-:Y:S01]  /*1de40*/  SHF.R.S32.HI R21, RZ, 0x1f, R3 ;  /* 0x0000001fff157819 */ /* 0x020fe20000011403 */
[C---:B------:R-:W-:Y:S01]  /*1de50*/  IMAD.WIDE.U32 R6, R5.reuse, UR4, RZ ;  /* 0x0000000405067c25 */ /* 0x040fe2000f8e00ff */
[----:B------:R-:W0:Y:S01]  /*1de60*/  S2R R11, SR_TID.X ;  /* 0x00000000000b7919 */ /* 0x000e220000002100 */
[----:B------:R-:W-:Y:S02]  /*1de70*/  ISETP.GE.AND P1, PT, R2, 0x1, PT ;  /* 0x000000010200780c */ /* 0x000fe40003f26270 */
        /* <DEDUP_REMOVED lines=9> */
[----:B0-----:R-:W-:-:S05]  /*1df10*/  IMAD.SHL.U32 R26, R11, 0x10, RZ ;  /* 0x000000100b1a7824 */ /* 0x001fca00078e00ff */
[----:B------:R-:W-:Y:S01]  /*1df20*/  LOP3.LUT R26, R26, 0x10, RZ, 0xc0, !PT ;  /* 0x000000101a1a7812 */ /* 0x000fe200078ec0ff */
        /* <DEDUP_REMOVED lines=13> */
[----:B-1----:R-:W-:-:S02]  /*1e000*/  ISETP.GE.AND P4, PT, R26, R12, PT ;  /* 0x0000000c1a00720c */ /* 0x002fc40003f86270 */
[----:B--2---:R-:W-:Y:S01]  /*1e010*/  IADD3 R6, P0, R26, R6, RZ ;  /* 0x000000061a067210 */ /* 0x004fe20007f1e0ff */
[----:B0-----:R-:W-:-:S04]  /*1e020*/  IMAD.SHL.U32 R11, R11, 0x10, RZ ;  /* 0x000000100b0b7824 */ /* 0x001fc800078e00ff */
[----:B---3--:R-:W-:Y:S01]  /*1e030*/  IMAD.X R7, RZ, RZ, R0, P0 ;  /* 0x000000ffff077224 */ /* 0x008fe200000e0600 */
[----:B------:R-:W-:Y:S01]  /*1e040*/  ISETP.LT.OR P0, PT, R2, 0x1, P4 ;  /* 0x000000010200780c */ /* 0x000fe20002701670 */
[----:B------:R-:W-:Y:S01]  /*1e050*/  IMAD.IADD R0, R23, 0x1, R10 ;  /* 0x0000000117007824 */ /* 0x000fe200078e020a */
[----:B------:R-:W-:-:S04]  /*1e060*/  LOP3.LUT R11, R11, 0x10, RZ, 0xc0, !PT ;  /* 0x000000100b0b7812 */ /* 0x000fc800078ec0ff */
[C---:B------:R-:W-:Y:S02]  /*1e070*/  LOP3.LUT R13, R11.reuse, 0x20, RZ, 0xfc, !PT ;  /* 0x000000200b0d7812 */ /* 0x040fe400078efcff */
[----:B------:R-:W-:Y:S02]  /*1e080*/  LOP3.LUT R11, R11, 0x40, RZ, 0xfc, !PT ;  /* 0x000000400b0b7812 */ /* 0x000fe400078efcff */
[----:B------:R-:W-:-:S03]  /*1e090*/  ISETP.GE.AND P2, PT, R13, R12, PT ;  /* 0x0000000c0d00720c */ /* 0x000fc60003f46270 */
        /* <DEDUP_REMOVED lines=8> */
.L_x_12184:
        /* <DEDUP_REMOVED lines=13> */
.L_x_12060:
        /* <DEDUP_REMOVED lines=11> */
.L_x_12061:
[----:B------:R2:W-:Y:S01]  /*1e2a0*/  SYNCS.ARRIVE.TRANS64.A1T0 RZ, [R4+URZ+0x19c70], RZ ;  /* 0x019c70ff04ff79a7 */ /* 0x0005e2000810003f */
[----:B------:R-:W-:Y:S05]  /*1e2b0*/  @!P4 BRA `(.L_x_12062) ;  /* 0x000000000004c947 */ /* 0x000fea0003800000 */
[----:B------:R-:W-:Y:S01]  /*1e2c0*/  BPT.TRAP 0x1 ;  /* 0x000000040000795c */ /* 0x000fe20000300000 */
.L_x_12062:
[----:B------:R-:W3:Y:S01]  /*1e2d0*/  LDL R2, [R1+0x3c] ;  /* 0x00003c0001027983 */ /* 0x000ee20000100800 */
[----:B------:R-:W-:Y:S01]  /*1e2e0*/  BSSY B0, `(.L_x_12063) ;  /* 0x0000003000007945 */ /* 0x000fe20003800000 */
[----:B---3--:R-:W3:Y:S03]  /*1e2f0*/  SYNCS.PHASECHK.TRANS64.TRYWAIT P0, [R4+URZ+0x19c40], R2 ;  /* 0x019c4002040075a7 */ /* 0x008ee6000800017f */
[----:B---3--:R-:W-:Y:S05]  /*1e300*/  @!P0 BRA `(.L_x_12064) ;  /* 0x0000004c003c8947 */ /* 0x008fea0003800000 */
.L_x_12185:
[----:B------:R-:W-:Y:S05]  /*1e310*/  BSYNC B0 ;  /* 0x0000000000007941 */ /* 0x000fea0003800000 */
.L_x_12063:
        /* <DEDUP_REMOVED lines=15> */
[----:B------:R-:W-:-:S04]  /*1e410*/  IMAD.WIDE.U32 R2, R18, UR4, R2 ;  /* 0x0000000412027c25 */ /* 0x000fc8000f8e0002 */
[C---:B0-----:R-:W-:Y:S02]  /*1e420*/  IMAD.SHL.U32 R10, R8.reuse, 0x10, RZ ;  /* 0x00000010080a7824 */ /* 0x041fe400078e00ff */
[----:B------:R-:W-:-:S03]  /*1e430*/  IMAD.SHL.U32 R8, R8, 0x10, RZ ;  /* 0x0000001008087824 */ /* 0x000fc600078e00ff */
[----:B------:R-:W-:Y:S02]  /*1e440*/  LOP3.LUT R10, R10, 0x10, RZ, 0xc0, !PT ;  /* 0x000000100a0a7812 */ /* 0x000fe400078ec0ff */
        /* <DEDUP_REMOVED lines=25> */
.L_x_12191:
        /* <DEDUP_REMOVED lines=13> */
.L_x_12066:
        /* <DEDUP_REMOVED lines=11> */
.L_x_12067:
[----:B------:R0:W5:Y:S01]  /*1e760*/  LDL.LU R3, [R1+0x38] ;  /* 0x0000380001037983 */ /* 0x0001620000300800 */
[----:B------:R0:W-:Y:S02]  /*1e770*/  SYNCS.ARRIVE.TRANS64.A1T0 RZ, [R4+URZ+0x19c30], RZ ;  /* 0x019c30ff04ff79a7 */ /* 0x0001e4000810003f */
        /* <DEDUP_REMOVED lines=8> */
[----:B------:R-:W-:Y:S01]  /*1e800*/  BSSY B6, `(.L_x_12068) ;  /* 0x000001d000067945 */ /* 0x000fe20003800000 */
[----:B------:R-:W-:Y:S02]  /*1e810*/  SHF.R.S32.HI R0, RZ, 0x1f, R19 ;  /* 0x0000001fff007819 */ /* 0x000fe40000011413 */
[----:B------:R-:W-:Y:S02]  /*1e820*/  SEL R26, R19, RZ, !P0 ;  /* 0x000000ff131a7207 */ /* 0x000fe40004000000 */
[----:B------:R-:W-:Y:S02]  /*1e830*/  SEL R0, R0, RZ, !P0 ;  /* 0x000000ff00007207 */ /* 0x000fe40004000000 */
[----:B-----5:R-:W-:Y:S01]  /*1e840*/  SHF.R.S32.HI R2, RZ, 0x1f, R3 ;  /* 0x0000001fff027819 */ /* 0x020fe20000011403 */
[----:B0-2---:R-:W-:-:S04]  /*1e850*/  IMAD.WIDE.U32 R4, R3, UR4, RZ ;  /* 0x0000000403047c25 */ /* 0x005fc8000f8e00ff */
[----:B------:R-:W-:Y:S01]  /*1e860*/  IMAD R2, R2, UR4, RZ ;  /* 0x0000000402027c24 */ /* 0x000fe2000f8e02ff */
[----:B------:R0:W-:Y:S03]  /*1e870*/  STL.64 [R1+0x38], R4 ;  /* 0x0000380401007387 */ /* 0x0001e60000100a00 */
[----:B------:R-:W-:-:S04]  /*1e880*/  IMAD R2, R3, UR5, R2 ;  /* 0x0000000503027c24 */ /* 0x000fc8000f8e0202 */
[----:B------:R-:W-:-:S05]  /*1e890*/  IMAD.IADD R2, R5, 0x1, R2 ;  /* 0x0000000105027824 */ /* 0x000fca00078e0202 */
[----:B------:R0:W-:Y:S04]  /*1e8a0*/  STL [R1+0x48], R2 ;  /* 0x0000480201007387 */ /* 0x0001e80000100800 */
[----:B------:R0:W-:Y:S01]  /*1e8b0*/  STL [R1+0x4c], R0 ;  /* 0x00004c0001007387 */ /* 0x0001e20000100800 */
        /* <DEDUP_REMOVED lines=17> */
.L_x_12069:
[----:B------:R-:W-:Y:S05]  /*1e9d0*/  BSYNC B6 ;  /* 0x0000000000067941 */ /* 0x000fea0003800000 */
.L_x_12068:
        /* <DEDUP_REMOVED lines=32> */
[----:B------:R-:W-:-:S04]  /*1ebe0*/  IMAD.IADD R0, R20, 0x1, R17 ;  /* 0x0000000114007824 */ /* 0x000fc800078e0211 */
        /* <DEDUP_REMOVED lines=34> */
[C---:B0-----:R-:W-:Y:S02]  /*1ee10*/  IMAD.SHL.U32 R11, R20.reuse, 0x10, RZ ;  /* 0x00000010140b7824 */ /* 0x041fe400078e00ff */
[----:B------:R-:W-:-:S03]  /*1ee20*/  IMAD.SHL.U32 R10, R20, 0x10, RZ ;  /* 0x00000010140a7824 */ /* 0x000fc600078e00ff */
[----:B------:R-:W-:Y:S01]  /*1ee30*/  LOP3.LUT R11, R11, 0x10, RZ, 0xc0, !PT ;  /* 0x000000100b0b7812 */ /* 0x000fe200078ec0ff */
[----:B------:R-:W-:Y:S01]  /*1ee40*/  IMAD R0, R0, UR7, R4 ;  /* 0x0000000700007c24 */ /* 0x000fe2000f8e0204 */
        /* <DEDUP_REMOVED lines=14> */
[----:B------:R-:W-:Y:S01]  /*1ef30*/  IMAD.IADD R17, R20, 0x1, R17 ;  /* 0x0000000114117824 */ /* 0x000fe200078e0211 */
        /* <DEDUP_REMOVED lines=21> */
.L_x_12198:
        /* <DEDUP_REMOVED lines=12> */
.L_x_12072:
[----:B------:R-:W-:Y:S05]  /*1f150*/  BSYNC B0 ;  /* 0x0000000000007941 */ /* 0x000fea0003800000 */
.L_x_12071:
[----:B------:R-:W-:Y:S01]  /*1f160*/  NOP ;  /* 0x0000000000007918 */ /* 0x000fe20000000000 */
[----:B------:R-:W-:-:S13]  /*1f170*/  PLOP3.LUT P0, PT, PT, PT, PT, 0x80, 0x0 ;  /* 0x000000000000781c */ /* 0x000fda0003f0f070 */
.L_x_12073:
        /* <DEDUP_REMOVED lines=18> */
.L_x_12199:
[----:B------:R-:W-:Y:S05]  /*1f2a0*/  BSYNC B0 ;  /* 0x0000000000007941 */ /* 0x000fea0003800000 */
.L_x_12074:
[----:B-1----:R-:W3:Y:S04]  /*1f2b0*/  LDL.LU R3, [R1+0x44] ;  /* 0x0000440001037983 */ /* 0x002ee80000300800 */
[----:B------:R-:W4:Y:S01]  /*1f2c0*/  LDL R2, [R1+0x1c] ;  /* 0x00001c0001027983 */ /* 0x000f220000100800 */
[----:B---3--:R-:W-:-:S05]  /*1f2d0*/  VIADD R20, R3, 0xfffffffe ;  /* 0xfffffffe03147836 */ /* 0x008fca0000000000 */
[----:B----4-:R-:W-:-:S13]  /*1f2e0*/  ISETP.GE.AND P0, PT, R20, R2, PT ;  /* 0x000000021400720c */ /* 0x010fda0003f06270 */
[----:B------:R-:W-:Y:S05]  /*1f2f0*/  @!P0 BRA `(.L_x_12076) ;  /* 0x0000001000908947 */ /* 0x000fea0003800000 */
[----:B0-----:R-:W-:Y:S02]  /*1f300*/  IMAD.MOV.U32 R4, RZ, RZ, R24 ;  /* 0x000000ffff047224 */ /* 0x001fe400078e0018 */
[----:B------:R-:W-:-:S07]  /*1f310*/  IMAD.MOV.U32 R6, RZ, RZ, R29 ;  /* 0x000000ffff067224 */ /* 0x000fce00078e001d */
.L_x_12096:
[----:B------:R-:W3:Y:S01]  /*1f320*/  LDL R7, [R1+0x14] ;  /* 0x0000140001077983 */ /* 0x000ee20000100800 */
[----:B0-----:R-:W0:Y:S03]  /*1f330*/  LDC R8, c[0x0][0x430] ;  /* 0x00010c00ff087b82 */ /* 0x001e260000000800 */
[----:B------:R-:W4:Y:S04]  /*1f340*/  LDL R11, [R1+0x18] ;  /* 0x00001800010b7983 */ /* 0x000f280000100800 */
[----:B------:R-:W5:Y:S01]  /*1f350*/  LDL R9, [R1+0x8] ;  /* 0x0000080001097983 */ /* 0x000f620000100800 */
[----:B-1----:R-:W2:Y:S03]  /*1f360*/  S2R R2, SR_TID.X ;  /* 0x0000000000027919 */ /* 0x002ea60000002100 */
[----:B------:R-:W5:Y:S01]  /*1f370*/  LDL R10, [R1+0x1c] ;  /* 0x00001c00010a7983 */ /* 0x000f620000100800 */
[----:B0-----:R-:W-:-:S13]  /*1f380*/  ISETP.NE.AND P0, PT, R8, 0x1, PT ;  /* 0x000000010800780c */ /* 0x001fda0003f05270 */
[----:B------:R-:W0:Y:S01]  /*1f390*/  @P0 LDC R5, c[0x0][0x434] ;  /* 0x00010d00ff050b82 */ /* 0x000e220000000800 */
[----:B--2---:R-:W-:-:S04]  /*1f3a0*/  LOP3.LUT R0, R2, 0x7f, RZ, 0xc0, !PT ;  /* 0x0000007f02007812 */ /* 0x004fc800078ec0ff */
[----:B------:R-:W-:-:S03]  /*1f3b0*/  SHF.R.U32.HI R3, RZ, 0x1, R0 ;  /* 0x00000001ff037819 */ /* 0x000fc60000011600 */
        /* <DEDUP_REMOVED lines=9> */
[----:B-1----:R-:W-:-:S05]  /*1f450*/  @P0 SHF.R.U32.HI R2, RZ, R0, R5 ;  /* 0x00000000ff020219 */ /* 0x002fca0000011605 */
[--C-:B------:R-:W-:Y:S02]  /*1f460*/  IMAD.MOV R7, RZ, RZ, -R2.reuse ;  /* 0x000000ffff077224 */ /* 0x100fe400078e0a02 */
[----:B----4-:R-:W-:Y:S02]  /*1f470*/  IMAD R0, R11, UR4, RZ ;  /* 0x000000040b007c24 */ /* 0x010fe4000f8e02ff */
        /* <DEDUP_REMOVED lines=9> */
[----:B------:R-:W-:-:S05]  /*1f510*/  IMAD.MOV.U32 R0, RZ, RZ, R20 ;  /* 0x000000ffff007224 */ /* 0x000fca00078e0014 */
[----:B------:R-:W-:Y:S01]  /*1f520*/  ISETP.GT.AND P1, PT, R0, R10, PT ;  /* 0x0000000a0000720c */ /* 0x000fe20003f24270 */
[----:B------:R-:W-:Y:S02]  /*1f530*/  IMAD.U32 R10, RZ, RZ, UR39 ;  /* 0x00000027ff0a7e24 */ /* 0x000fe4000f8e00ff */
[----:B------:R-:W-:-:S03]  /*1f540*/  VIADD R24, R4, 0x1 ;  /* 0x0000000104187836 */ /* 0x000fc60000000000 */
[----:B------:R-:W-:Y:S02]  /*1f550*/  ISETP.NE.AND P2, PT, R10, 0x3, PT ;  /* 0x000000030a00780c */ /* 0x000fe40003f45270 */
[----:B------:R-:W-:-:S04]  /*1f560*/  ISETP.NE.AND P0, PT, R24, 0x2, PT ;  /* 0x000000021800780c */ /* 0x000fc80003f05270 */
[----:B------:R-:W-:Y:S01]  /*1f570*/  SEL R29, RZ, 0x1, P0 ;  /* 0x00000001ff1d7807 */ /* 0x000fe20000000000 */
[----:B------:R-:W-:Y:S01]  /*1f580*/  VIADD R20, R20, 0xffffffff ;  /* 0xffffffff14147836 */ /* 0x000fe20000000000 */
[----:B------:R-:W-:Y:S02]  /*1f590*/  SEL R24, R24, RZ, P0 ;  /* 0x000000ff18187207 */ /* 0x000fe40000000000 */
[----:B------:R-:W-:Y:S02]  /*1f5a0*/  LOP3.LUT R29, R6, R29, RZ, 0x3c, !PT ;  /* 0x0000001d061d7212 */ /* 0x000fe400078e3cff */
[----:B--2---:R-:W-:Y:S01]  /*1f5b0*/  SHF.R.S32.HI R17, RZ, 0x1f, R8 ;  /* 0x0000001fff117819 */ /* 0x004fe20000011408 */
[----:B------:R-:W-:Y:S06]  /*1f5c0*/  @!P2 BRA `(.L_x_12077) ;  /* 0x000000000004a947 */ /* 0x000fec0003800000 */
[----:B------:R-:W-:Y:S01]  /*1f5d0*/  BPT.TRAP 0x1 ;  /* 0x000000040000795c */ /* 0x000fe20000300000 */
.L_x_12077:
[----:B------:R-:W-:Y:S01]  /*1f5e0*/  IMAD R0, R24, 0x8, R23 ;  /* 0x0000000818007824 */ /* 0x000fe200078e0217 */
[----:B------:R-:W-:Y:S01]  /*1f5f0*/  SHF.L.U32 R10, R29, 0x1f, RZ ;  /* 0x0000001f1d0a7819 */ /* 0x000fe200000006ff */
[----:B------:R-:W-:Y:S01]  /*1f600*/  BSSY B0, `(.L_x_12078) ;  /* 0x0000004000007945 */ /* 0x000fe20003800000 */
[----:B------:R-:W-:Y:S02]  /*1f610*/  SHF.R.S32.HI R9, RZ, 0x1f, R7 ;  /* 0x0000001fff097819 */ /* 0x000fe40000011407 */
[----:B------:R-:W0:Y:S02]  /*1f620*/  SYNCS.PHASECHK.TRANS64.TRYWAIT P0, [R0+URZ+0x19c80], R10 ;  /* 0x019c800a000075a7 */ /* 0x000e24000800017f */
[----:B0-----:R-:W-:Y:S05]  /*1f630*/  @!P0 BRA `(.L_x_12079) ;  /* 0x0000004000308947 */ /* 0x001fea0003800000 */
.L_x_12200:
[----:B------:R-:W-:Y:S05]  /*1f640*/  BSYNC B0 ;  /* 0x0000000000007941 */ /* 0x000fea0003800000 */
.L_x_12078:
        /* <DEDUP_REMOVED lines=46> */
.L_x_12206:
        /* <DEDUP_REMOVED lines=13> */
.L_x_12081:
        /* <DEDUP_REMOVED lines=11> */
.L_x_12082:
[----:B------:R2:W-:Y:S01]  /*1fab0*/  SYNCS.ARRIVE.TRANS64.A1T0 RZ, [R0+URZ+0x19c70], RZ ;  /* 0x019c70ff00ff79a7 */ /* 0x0005e2000810003f */
[----:B------:R-:W-:Y:S05]  /*1fac0*/  @!P3 BRA `(.L_x_12083) ;  /* 0x000000000004b947 */ /* 0x000fea0003800000 */
[----:B------:R-:W-:Y:S01]  /*1fad0*/  BPT.TRAP 0x1 ;  /* 0x000000040000795c */ /* 0x000fe20000300000 */
.L_x_12083:
[----:B------:R-:W3:Y:S01]  /*1fae0*/  SYNCS.PHASECHK.TRANS64.TRYWAIT P0, [R0+URZ+0x19c40], R10 ;  /* 0x019c400a000075a7 */ /* 0x000ee2000800017f */
[----:B------:R-:W-:Y:S04]  /*1faf0*/  BSSY B0, `(.L_x_12084) ;  /* 0x0000002000007945 */ /* 0x000fe80003800000 */
[----:B---3--:R-:W-:Y:S05]  /*1fb00*/  @!P0 BRA `(.L_x_12085) ;  /* 0x0000003c00bc8947 */ /* 0x008fea0003800000 */
.L_x_12207:
[----:B------:R-:W-:Y:S05]  /*1fb10*/  BSYNC B0 ;  /* 0x0000000000007941 */ /* 0x000fea0003800000 */
.L_x_12084:
        /* <DEDUP_REMOVED lines=40> */
.L_x_12213:
        /* <DEDUP_REMOVED lines=10> */
.L_x_12087:
        /* <DEDUP_REMOVED lines=11> */
.L_x_12088:
[----:B------:R2:W-:Y:S02]  /*1fef0*/  SYNCS.ARRIVE.TRANS64.A1T0 RZ, [R0+URZ+0x19c30], RZ ;  /* 0x019c30ff00ff79a7 */ /* 0x0005e4000810003f */
[----:B--23--:R-:W-:-:S05]  /*1ff00*/  IMAD.U32 R0, RZ, RZ, UR36 ;  /* 0x00000024ff007e24 */ /* 0x00cfca000f8e00ff */
[----:B------:R-:W-:-:S13]  /*1ff10*/  ISETP.NE.AND P0, PT, R0, 0x3, PT ;  /* 0x000000030000780c */ /* 0x000fda0003f05270 */
[----:B------:R-:W-:Y:S05]  /*1ff20*/  @!P0 BRA `(.L_x_12089) ;  /* 0x0000000000048947 */ /* 0x000fea0003800000 */
[----:B------:R-:W-:Y:S01]  /*1ff30*/  BPT.TRAP 0x1 ;  /* 0x000000040000795c */ /* 0x000fe20000300000 */
.L_x_12089:
[----:B------:R-:W-:Y:S01]  /*1ff40*/  LOP3.LUT R0, R6, 0x1, RZ, 0x3c, !PT ;  /* 0x0000000106007812 */ /* 0x000fe200078e3cff */
[----:B------:R-:W-:Y:S01]  /*1ff50*/  IMAD R2, R4, 0x8, R23 ;  /* 0x0000000804027824 */ /* 0x000fe200078e0217 */
[----:B------:R-:W-:Y:S02]  /*1ff60*/  BSSY B0, `(.L_x_12090) ;  /* 0x0000004000007945 */ /* 0x000fe40003800000 */
[----:B------:R-:W-:-:S04]  /*1ff70*/  SHF.L.U32 R0, R0, 0x1f, RZ ;  /* 0x0000001f00007819 */ /* 0x000fc800000006ff */
[----:B------:R-:W0:Y:S02]  /*1ff80*/  SYNCS.PHASECHK.TRANS64.TRYWAIT P2, [R2+URZ+0x19c70], R0 ;  /* 0x019c7000020075a7 */ /* 0x000e24000804017f */
[----:B0-----:R-:W-:Y:S05]  /*1ff90*/  @!P2 BRA `(.L_x_12091) ;  /* 0x0000003c0044a947 */ /* 0x001fea0003800000 */
.L_x_12214:
[----:B------:R-:W-:Y:S05]  /*1ffa0*/  BSYNC B0 ;  /* 0x0000000000007941 */ /* 0x000fea0003800000 */
.L_x_12090:
[----:B------:R-:W-:-:S05]  /*1ffb0*/  IMAD.U32 R3, RZ, RZ, UR39 ;  /* 0x00000027ff037e24 */ /* 0x000fca000f8e00ff */
[----:B------:R-:W-:-:S13]  /*1ffc0*/  ISETP.NE.AND P2, PT, R3, 0x3, PT ;  /* 0x000000030300780c */ /* 0x000fda0003f45270 */
[----:B------:R-:W-:Y:S05]  /*1ffd0*/  @!P2 BRA `(.L_x_12092) ;  /* 0x000000000004a947 */ /* 0x000fea0003800000 */
[----:B------:R-:W-:Y:S01]  /*1ffe0*/  BPT.TRAP 0x1 ;  /* 0x000000040000795c */ /* 0x000fe20000300000 */
.L_x_12092:
[----:B------:R-:W-:Y:S01]  /*1fff0*/  SHF.L.U32 R3, R6, 0x1f, RZ ;  /* 0x0000001f06037819 */ /* 0x000fe200000006ff */
[----:B0-----:R-:W-:-:S03]  /*20000*/  IMAD R0, R4, 0x3000, RZ ;  /* 0x0000300004007824 */ /* 0x001fc600078e02ff */
[----:B------:R-:W0:Y:S02]  /*20010*/  SYNCS.PHASECHK.TRANS64.TRYWAIT P2, [R2+URZ+0x19c60], R3 ;  /* 0x019c6003020075a7 */ /* 0x000e24000804017f */
[----:B0-----:R-:W-:Y:S05]  /*20020*/  @!P2 BRA `(.L_x_12093) ;  /* 0x0000003c0034a947 */ /* 0x001fea0003800000 */
.L_x_12215:
[----:B------:R-:W2:Y:S04]  /*20030*/  LDL R12, [R1] ;  /* 0x00000000010c7983 */ /* 0x000ea80000100800 */
[----:B------:R-:W3:Y:S01]  /*20040*/  LDL R13, [R1+0x24] ;  /* 0x00002400010d7983 */ /* 0x000ee20000100800 */
[----:B0-----:R-:W-:Y:S01]  /*20050*/  LOP3.LUT R3, R0, R27, RZ, 0xfc, !PT ;  /* 0x0000001b00037212 */ /* 0x001fe200078efcff */
[----:B------:R-:W-:Y:S05]  /*20060*/  WARPSYNC.ALL ;  /* 0x0000000000007948 */ /* 0x000fea0003800000 */
[----:B------:R-:W-:-:S05]  /*20070*/  IMAD.IADD R3, R23, 0x1, R3 ;  /* 0x0000000117037824 */ /* 0x000fca00078e0203 */
[----:B-1----:R-:W0:Y:S02]  /*20080*/  LDSM.16.MT88.4 R4, [R3+0x9000] ;  /* 0x009000000304783b */ /* 0x002e240000004200 */
[C-C-:B0-----:R-:W-:Y:S02]  /*20090*/  PRMT R8, R4.reuse, 0x6420, R5.reuse ;  /* 0x0000642004087816 */ /* 0x141fe40000000005 */
[----:B------:R-:W-:Y:S02]  /*200a0*/  PRMT R9, R4, 0x7531, R5 ;  /* 0x0000753104097816 */ /* 0x000fe40000000005 */
[C-C-:B------:R-:W-:Y:S02]  /*200b0*/  PRMT R10, R6.reuse, 0x6420, R7.reuse ;  /* 0x00006420060a7816 */ /* 0x140fe40000000007 */
[----:B------:R-:W-:Y:S02]  /*200c0*/  PRMT R11, R6, 0x7531, R7 ;  /* 0x00007531060b7816 */ /* 0x000fe40000000007 */
[----:B--2---:R-:W-:-:S05]  /*200d0*/  LOP3.LUT R3, R0, R12, RZ, 0xfc, !PT ;  /* 0x0000000c00037212 */ /* 0x004fca00078efcff */
[----:B------:R-:W-:-:S05]  /*200e0*/  IMAD.IADD R3, R25, 0x1, R3 ;  /* 0x0000000119037824 */ /* 0x000fca00078e0203 */
        /* <DEDUP_REMOVED lines=14> */
[----:B------:R-:W-:Y:S02]  /*201d0*/  LOP3.LUT R3, R3, R12, RZ, 0xfc, !PT ;  /* 0x0000000c03037212 */ /* 0x000fe400078efcff */
[----:B------:R-:W-:Y:S01]  /*201e0*/  LOP3.LUT R12, R27, 0x1800, RZ, 0xfc, !PT ;  /* 0x000018001b0c7812 */ /* 0x000fe200078efcff */
        /* <DEDUP_REMOVED lines=10> */
[----:B------:R3:W0:Y:S02]  /*20290*/  LDSM.16.MT88.4 R4, [R3+0x9000] ;  /* 0x009000000304783b */ /* 0x0006240000004200 */
[----:B---3--:R-:W-:Y:S02]  /*202a0*/  IADD3 R3, R25, R13, R0 ;  /* 0x0000000d19037210 */ /* 0x008fe40007ffe000 */
[C-C-:B0-----:R-:W-:Y:S02]  /*202b0*/  PRMT R8, R4.reuse, 0x6420, R5.reuse ;  /* 0x0000642004087816 */ /* 0x141fe40000000005 */
        /* <DEDUP_REMOVED lines=29> */
.L_x_12094:
[----:B-1----:R1:W-:Y:S01]  /*20490*/  SYNCS.ARRIVE.TRANS64.A1T0 RZ, [R2+URZ+0x19c50], RZ ;  /* 0x019c50ff02ff79a7 */ /* 0x0023e2000810003f */
[----:B------:R-:W-:Y:S06]  /*204a0*/  BAR.SYNC.DEFER_BLOCKING 0x2, 0x80 ;  /* 0x0082000000007b1d */ /* 0x000fec0000010000 */
[----:B------:R-:W-:Y:S05]  /*204b0*/  @!P0 BRA `(.L_x_12095) ;  /* 0x0000000000048947 */ /* 0x000fea0003800000 */
[----:B------:R-:W-:Y:S01]  /*204c0*/  BPT.TRAP 0x1 ;  /* 0x000000040000795c */ /* 0x000fe20000300000 */
.L_x_12095:
[----:B------:R-:W2:Y:S01]  /*204d0*/  LDL R0, [R1+0x20] ;  /* 0x0000200001007983 */ /* 0x000ea20000100800 */
[----:B-1----:R-:W-:Y:S02]  /*204e0*/  VIADD R2, R2, 0x19c80 ;  /* 0x00019c8002027836 */ /* 0x002fe40000000000 */
[----:B------:R-:W-:Y:S02]  /*204f0*/  IMAD.MOV.U32 R4, RZ, RZ, R24 ;  /* 0x000000ffff047224 */ /* 0x000fe400078e0018 */
[----:B------:R-:W-:Y:S01]  /*20500*/  IMAD.MOV.U32 R6, RZ, RZ, R29 ;  /* 0x000000ffff067224 */ /* 0x000fe200078e001d */
[----:B--2---:R-:W-:-:S04]  /*20510*/  PRMT R2, R0, 0x654, R2 ;  /* 0x0000065400027816 */ /* 0x004fc80000000002 */
[----:B------:R1:W-:Y:S01]  /*20520*/  SYNCS.ARRIVE.TRANS64.RED.A1T0 RZ, [R2+URZ], RZ ;  /* 0x000000ff02ff79a7 */ /* 0x0003e2000810043f */
[----:B------:R-:W-:Y:S05]  /*20530*/  @P1 BRA `(.L_x_12096) ;  /* 0xffffffec00781947 */ /* 0x000fea000383ffff */
.L_x_12076:
[----:B--2---:R-:W1:Y:S01]  /*20540*/  S2R R0, SR_TID.X ;  /* 0x0000000000007919 */ /* 0x004e620000002100 */
[----:B------:R-:W-:Y:S01]  /*20550*/  BSSY B0, `(.L_x_12097) ;  /* 0x0000012000007945 */ /* 0x000fe20003800000 */
[----:B-1----:R-:W-:Y:S01]  /*20560*/  LOP3.LUT R2, R0, 0x7f, RZ, 0xc0, !PT ;  /* 0x0000007f00027812 */ /* 0x002fe200078ec0ff */
        /* <DEDUP_REMOVED lines=16> */
.L_x_12098:
[----:B------:R-:W-:Y:S05]  /*20670*/  BSYNC B0 ;  /* 0x0000000000007941 */ /* 0x000fea0003800000 */
.L_x_12097:
[----:B------:R-:W-:Y:S05]  /*20680*/  @!P0 BRA `(.L_x_12099) ;  /* 0x0000000000048947 */ /* 0x000fea0003800000 */
[----:B------:R-:W-:Y:S01]  /*20690*/  BPT.TRAP 0x1 ;  /* 0x000000040000795c */ /* 0x000fe20000300000 */
.L_x_12099:
[----:B------:R-:W-:Y:S01]  /*206a0*/  LOP3.LUT R2, R29, 0x1, RZ, 0x3c, !PT ;  /* 0x000000011d027812 */ /* 0x000fe200078e3cff */
[----:B------:R-:W-:Y:S01]  /*206b0*/  IMAD R0, R24, 0x8, R23 ;  /* 0x0000000818007824 */ /* 0x000fe200078e0217 */
[----:B------:R-:W-:Y:S02]  /*206c0*/  BSSY B0, `(.L_x_12100) ;  /* 0x0000004000007945 */ /* 0x000fe40003800000 */
[----:B------:R-:W-:-:S04]  /*206d0*/  SHF.L.U32 R2, R2, 0x1f, RZ ;  /* 0x0000001f02027819 */ /* 0x000fc800000006ff */
[----:B------:R-:W1:Y:S02]  /*206e0*/  SYNCS.PHASECHK.TRANS64.TRYWAIT P1, [R0+URZ+0x19c70], R2 ;  /* 0x019c7002000075a7 */ /* 0x000e64000802017f */
[----:B-1----:R-:W-:Y:S05]  /*206f0*/  @!P1 BRA `(.L_x_12101) ;  /* 0x0000003400949947 */ /* 0x002fea0003800000 */
.L_x_12216:
[----:B------:R-:W-:Y:S05]  /*20700*/  BSYNC B0 ;  /* 0x0000000000007941 */ /* 0x000fea0003800000 */
.L_x_12100:
[----:B0-----:R-:W-:-:S05]  /*20710*/  IMAD.U32 R3, RZ, RZ, UR39 ;  /* 0x00000027ff037e24 */ /* 0x001fca000f8e00ff */
[----:B------:R-:W-:-:S13]  /*20720*/  ISETP.NE.AND P1, PT, R3, 0x3, PT ;  /* 0x000000030300780c */ /* 0x000fda0003f25270 */
[----:B------:R-:W-:Y:S05]  /*20730*/  @!P1 BRA `(.L_x_12102) ;  /* 0x0000000000049947 */ /* 0x000fea0003800000 */
[----:B------:R-:W-:Y:S01]  /*20740*/  BPT.TRAP 0x1 ;  /* 0x000000040000795c */ /* 0x000fe20000300000 */
.L_x_12102:
[----:B-1----:R-:W-:-:S04]  /*20750*/  SHF.L.U32 R2, R29, 0x1f, RZ ;  /* 0x0000001f1d027819 */ /* 0x002fc800000006ff */
[----:B------:R-:W0:Y:S02]  /*20760*/  SYNCS.PHASECHK.TRANS64.TRYWAIT P1, [R0+URZ+0x19c60], R2 ;  /* 0x019c6002000075a7 */ /* 0x000e24000802017f */
[----:B0-----:R-:W-:Y:S05]  /*20770*/  @!P1 BRA `(.L_x_12103) ;  /* 0x0000003400889947 */ /* 0x001fea0003800000 */
.L_x_12217:
[----:B------:R-:W2:Y:S04]  /*20780*/  LDL R12, [R1] ;  /* 0x00000000010c7983 */ /* 0x000ea80000100800 */
[----:B------:R-:W3:Y:S01]  /*20790*/  LDL R13, [R1+0x24] ;  /* 0x00002400010d7983 */ /* 0x000ee20000100800 */
[----:B0-----:R-:W-:Y:S01]  /*207a0*/  IMAD R2, R24, 0x3000, RZ ;  /* 0x0000300018027824 */ /* 0x001fe200078e02ff */
[----:B------:R-:W-:Y:S05]  /*207b0*/  WARPSYNC.ALL ;  /* 0x0000000000007948 */ /* 0x000fea0003800000 */
[----:B------:R-:W-:-:S05]  /*207c0*/  LOP3.LUT R3, R2, R27, RZ, 0xfc, !PT ;  /* 0x0000001b02037212 */ /* 0x000fca00078efcff */
[----:B------:R-:W-:-:S05]  /*207d0*/  IMAD.IADD R3, R23, 0x1, R3 ;  /* 0x0000000117037824 */ /* 0x000fca00078e0203 */
[----:B------:R-:W0:Y:S02]  /*207e0*/  LDSM.16.MT88.4 R4, [R3+0x9000] ;  /* 0x009000000304783b */ /* 0x000e240000004200 */
        /* <DEDUP_REMOVED lines=23> */
[C---:B------:R-:W-:Y:S01]  /*20960*/  IMAD.IADD R3, R25.reuse, 0x1, R3 ;  /* 0x0000000119037824 */ /* 0x040fe200078e0203 */
[----:B---3--:R-:W-:-:S03]  /*20970*/  IADD3 R25, R25, R13, R2 ;  /* 0x0000000d19197210 */ /* 0x008fc60007ffe002 */
        /* <DEDUP_REMOVED lines=13> */
[----:B------:R-:W-:-:S02]  /*20a50*/  IADD3 R4, R23, R12, R2 ;  /* 0x0000000c17047210 */ /* 0x000fc40007ffe002 */
[----:B------:R-:W-:Y:S01]  /*20a60*/  LOP3.LUT R12, R27, 0x2800, RZ, 0xfc, !PT ;  /* 0x000028001b0c7812 */ /* 0x000fe200078efcff */
        /* <DEDUP_REMOVED lines=24> */
.L_x_12104:
[----:B-1----:R1:W-:Y:S01]  /*20bf0*/  SYNCS.ARRIVE.TRANS64.A1T0 RZ, [R0+URZ+0x19c50], RZ ;  /* 0x019c50ff00ff79a7 */ /* 0x0023e2000810003f */
[----:B------:R-:W-:Y:S06]  /*20c00*/  BAR.SYNC.DEFER_BLOCKING 0x2, 0x80 ;  /* 0x0082000000007b1d */ /* 0x000fec0000010000 */
[----:B------:R-:W-:Y:S05]  /*20c10*/  @!P0 BRA `(.L_x_12105) ;  /* 0x0000000000048947 */ /* 0x000fea0003800000 */
[----:B------:R-:W-:Y:S01]  /*20c20*/  BPT.TRAP 0x1 ;  /* 0x000000040000795c */ /* 0x000fe20000300000 */
.L_x_12105:
[----:B------:R-:W2:Y:S01]  /*20c30*/  LDL R2, [R1+0x20] ;  /* 0x0000200001027983 */ /* 0x000ea20000100800 */
[----:B-1----:R-:W-:Y:S02]  /*20c40*/  VIADD R0, R0, 0x19c80 ;  /* 0x00019c8000007836 */ /* 0x002fe40000000000 */
[----:B------:R-:W-:-:S05]  /*20c50*/  VIADD R24, R24, 0x1 ;  /* 0x0000000118187836 */ /* 0x000fca0000000000 */
[----:B------:R-:W-:-:S04]  /*20c60*/  ISETP.NE.AND P0, PT, R24, 0x2, PT ;  /* 0x000000021800780c */ /* 0x000fc80003f05270 */
[----:B------:R-:W-:Y:S02]  /*20c70*/  SEL R24, R24, RZ, P0 ;  /* 0x000000ff18187207 */ /* 0x000fe40000000000 */
[----:B--2---:R-:W-:-:S04]  /*20c80*/  PRMT R0, R2, 0x654, R0 ;  /* 0x0000065402007816 */ /* 0x004fc80000000000 */
[----:B------:R1:W-:Y:S02]  /*20c90*/  SYNCS.ARRIVE.TRANS64.RED.A1T0 RZ, [R0+URZ], RZ ;  /* 0x000000ff00ff79a7 */ /* 0x0003e4000810043f */
[----:B-1----:R-:W-:-:S04]  /*20ca0*/  SEL R0, RZ, 0x1, P0 ;  /* 0x00000001ff007807 */ /* 0x002fc80000000000 */
[----:B------:R-:W-:-:S07]  /*20cb0*/  LOP3.LUT R29, R29, R0, RZ, 0x3c, !PT ;  /* 0x000000001d1d7212 */ /* 0x000fce00078e3cff */
.L_x_12046:
        /* <DEDUP_REMOVED lines=9> */
[----:B------:R4:W3:Y:S01]  /*20d50*/  LDS.128 R16, [R23+0x19cd0] ;  /* 0x019cd00017107984 */ /* 0x0008e20000000c00 */
[----:B------:R-:W-:Y:S06]  /*20d60*/  BAR.ARV 0x4, 0x200 ;  /* 0x0108000000007b1d */ /* 0x000fec0000002000 */
[----:B------:R-:W-:Y:S05]  /*20d70*/  BRA `(.L_x_12107) ;  /* 0x0000000800d87947 */ /* 0x000fea0003800000 */
.L_x_12106:
        /* <DEDUP_REMOVED lines=8> */
[----:B------:R-:W3:Y:S02]  /*20e00*/  @!P1 LDC.64 R2, c[0x0][0xc80] ;  /* 0x00032000ff029b82 */ /* 0x000ee40000000a00 */
[----:B---3--:R-:W-:-:S06]  /*20e10*/  @!P1 IMAD.WIDE R2, R5, 0x4, R2 ;  /* 0x0000000405029825 */ /* 0x008fcc00078e0202 */
[----:B------:R3:W4:Y:S01]  /*20e20*/  @!P1 LDG.E R3, desc[UR42][R2.64] ;  /* 0x0000002a02039981 */ /* 0x000722000c1e1900 */
[C---:B------:R-:W-:Y:S02]  /*20e30*/  ISETP.GE.U32.AND P2, PT, R6.reuse, 0x2, PT ;  /* 0x000000020600780c */ /* 0x040fe40003f46070 */
[C---:B------:R-:W-:Y:S01]  /*20e40*/  ISETP.GE.U32.AND P3, PT, R6.reuse, 0x4, PT ;  /* 0x000000040600780c */ /* 0x040fe20003f66070 */
[----:B------:R-:W-:Y:S01]  /*20e50*/  SHFL.IDX PT, R0, R16, RZ, 0x1f ;  /* 0x00001fff10007589 */ /* 0x000fe200000e0000 */
[C---:B------:R-:W-:Y:S02]  /*20e60*/  ISETP.GE.U32.AND P4, PT, R6.reuse, 0x8, PT ;  /* 0x000000080600780c */ /* 0x040fe40003f86070 */
[C---:B------:R-:W-:Y:S01]  /*20e70*/  ISETP.GE.U32.AND P5, PT, R6.reuse, 0x10, PT ;  /* 0x000000100600780c */ /* 0x040fe20003fa6070 */
[----:B---3--:R-:W-:Y:S02]  /*20e80*/  IMAD.MOV.U32 R2, RZ, RZ, RZ ;  /* 0x000000ffff027224 */ /* 0x008fe400078e00ff */
[----:B----4-:R-:W-:Y:S01]  /*20e90*/  @!P1 IMAD.MOV.U32 R2, RZ, RZ, R3 ;  /* 0x000000ffff029224 */ /* 0x010fe200078e0003 */
[----:B------:R-:W-:-:S04]  /*20ea0*/  ISETP.NE.AND P1, PT, R6, RZ, PT ;  /* 0x000000ff0600720c */ /* 0x000fc80003f25270 */
[----:B------:R-:W3:Y:S02]  /*20eb0*/  SHFL.UP PT, R3, R2, 0x1, RZ ;  /* 0x0420000002037989 */ /* 0x000ee400000e00ff */
[----:B---3--:R-:W-:-:S05]  /*20ec0*/  SEL R5, R3, RZ, P1 ;  /* 0x000000ff03057207 */ /* 0x008fca0000800000 */
[----:B------:R-:W-:Y:S02]  /*20ed0*/  IMAD.IADD R3, R2, 0x1, R5 ;  /* 0x0000000102037824 */ /* 0x000fe400078e0205 */
[----:B------:R-:W-:Y:S04]  /*20ee0*/  SHFL.IDX PT, R5, R16, 0x1, 0x1f ;  /* 0x00201f0010057f89 */ /* 0x000fe800000e0000 */
[----:B------:R-:W3:Y:S02]  /*20ef0*/  SHFL.UP PT, R4, R3, 0x2, RZ ;  /* 0x0440000003047989 */ /* 0x000ee400000e00ff */
[----:B---3--:R-:W-:-:S05]  /*20f00*/  SEL R4, R4, RZ, P2 ;  /* 0x000000ff04047207 */ /* 0x008fca0001000000 */
[----:B------:R-:W-:-:S05]  /*20f10*/  IMAD.IADD R3, R3, 0x1, R4 ;  /* 0x0000000103037824 */ /* 0x000fca00078e0204 */
        /* <DEDUP_REMOVED lines=9> */
[----:B------:R3:W4:Y:S02]  /*20fb0*/  SHFL.IDX PT, R16, R3, 0x1f, 0x1f ;  /* 0x03e01f0003107f89 */ /* 0x00072400000e0000 */
.L_x_12227:
[----:B------:R-:W-:Y:S02]  /*20fc0*/  ULDC UR4, c[0x0][0xc38] ;  /* 0x00030e0000047ab9 */ /* 0x000fe40000000800 */
[----:B------:R-:W-:-:S04]  /*20fd0*/  IMAD.U32 R4, RZ, RZ, UR4 ;  /* 0x00000004ff047e24 */ /* 0x000fc8000f8e00ff */
[----:B----4-:R-:W-:-:S04]  /*20fe0*/  IMAD R16, R16, R4, RZ ;  /* 0x0000000410107224 */ /* 0x010fc800078e02ff */
[----:B------:R-:W-:-:S05]  /*20ff0*/  IMAD.IADD R5, R5, 0x1, R16 ;  /* 0x0000000105057824 */ /* 0x000fca00078e0210 */
[----:B------:R-:W-:-:S13]  /*21000*/  ISETP.GT.AND P6, PT, R5, R0, PT ;  /* 0x000000000500720c */ /* 0x000fda0003fc4270 */
[----:B------:R-:W-:Y:S05]  /*21010*/  @P6 BRA `(.L_x_12109) ;  /* 0x00000000009c6947 */ /* 0x000fea0003800000 */
.L_x_12114:
[----:B---3--:R-:W3:Y:S01]  /*21020*/  LDC R3, c[0x0][0xc3c] ;  /* 0x00030f00ff037b82 */ /* 0x008ee20000000800 */
[----:B------:R-:W-:-:S05]  /*21030*/  VIADD R19, R19, 0x1f ;  /* 0x0000001f13137836 */ /* 0x000fca0000000000 */
[----:B---3--:R-:W-:-:S13]  /*21040*/  ISETP.GE.AND P6, PT, R19, R3, PT ;  /* 0x000000031300720c */ /* 0x008fda0003fc6270 */
[----:B------:R-:W-:Y:S05]  /*21050*/  @P6 BRA `(.L_x_12110) ;  /* 0x0000000400d46947 */ /* 0x000fea0003800000 */
[----:B------:R-:W3:Y:S01]  /*21060*/  S2R R2, SR_TID.X ;  /* 0x0000000000027919 */ /* 0x000ee20000002100 */
[----:B------:R-:W-:Y:S01]  /*21070*/  BSSY B0, `(.L_x_12111) ;  /* 0x0000009000007945 */ /* 0x000fe20003800000 */
[----:B---3--:R-:W-:-:S05]  /*21080*/  LOP3.LUT R2, R2, 0x1f, RZ, 0xc0, !PT ;  /* 0x0000001f02027812 */ /* 0x008fca00078ec0ff */
[----:B------:R-:W-:Y:S02]  /*21090*/  IMAD.IADD R4, R19, 0x1, R2 ;  /* 0x0000000113047824 */ /* 0x000fe400078e0202 */
[----:B------:R-:W-:-:S03]  /*210a0*/  IMAD.MOV.U32 R2, RZ, RZ, RZ ;  /* 0x000000ffff027224 */ /* 0x000fc600078e00ff */
[----:B------:R-:W-:-:S13]  /*210b0*/  ISETP.GE.OR P6, PT, R4, R3, !P0 ;  /* 0x000000030400720c */ /* 0x000fda00047c6670 */
[----:B------:R-:W-:Y:S05]  /*210c0*/  @P6 BRA `(.L_x_12112) ;  /* 0x00000000000c6947 */ /* 0x000fea0003800000 */
[----:B------:R-:W3:Y:S02]  /*210d0*/  LDC.64 R2, c[0x0][0xc80] ;  /* 0x00032000ff027b82 */ /* 0x000ee40000000a00 */
[----:B---3--:R-:W-:-:S06]  /*210e0*/  IMAD.WIDE R2, R4, 0x4, R2 ;  /* 0x0000000404027825 */ /* 0x008fcc00078e0202 */
[----:B------:R3:W5:Y:S02]  /*210f0*/  LDG.E R2, desc[UR42][R2.64] ;  /* 0x0000002a02027981 */ /* 0x000764000c1e1900 */
.L_x_12112:
[----:B------:R-:W-:Y:S05]  /*21100*/  BSYNC B0 ;  /* 0x0000000000007941 */ /* 0x000fea0003800000 */
.L_x_12111:
[----:B------:R-:W-:-:S03]  /*21110*/  UMOV UR4, 0xffffffff ;  /* 0xffffffff00047882 */ /* 0x000fc60000000000 */
[----:B------:R-:W-:Y:S05]  /*21120*/  BRA.DIV UR4, `(.L_x_12113) ;  /* 0x00000032046c7947 */ /* 0x000fea000b800000 */
[----:B-----5:R-:W3:Y:S02]  /*21130*/  SHFL.UP PT, R14, R2, 0x1, RZ ;  /* 0x04200000020e7989 */ /* 0x020ee400000e00ff */
        /* <DEDUP_REMOVED lines=15> */
.L_x_12235:
[----:B------:R-:W-:Y:S02]  /*21230*/  ULDC UR4, c[0x0][0xc38] ;  /* 0x00030e0000047ab9 */ /* 0x000fe40000000800 */
[----:B------:R-:W-:-:S04]  /*21240*/  IMAD.U32 R4, RZ, RZ, UR4 ;  /* 0x00000004ff047e24 */ /* 0x000fc8000f8e00ff */
[----:B----4-:R-:W-:-:S04]  /*21250*/  IMAD R16, R16, R4, RZ ;  /* 0x0000000410107224 */ /* 0x010fc800078e02ff */
[----:B------:R-:W-:-:S05]  /*21260*/  IMAD.IADD R5, R16, 0x1, R5 ;  /* 0x0000000110057824 */ /* 0x000fca00078e0205 */
[----:B------:R-:W-:-:S13]  /*21270*/  ISETP.GT.AND P6, PT, R5, R0, PT ;  /* 0x000000000500720c */ /* 0x000fda0003fc4270 */
[----:B------:R-:W-:Y:S05]  /*21280*/  @!P6 BRA `(.L_x_12114) ;  /* 0xfffffffc0064e947 */ /* 0x000fea000383ffff */
.L_x_12109:
[----:B------:R-:W-:Y:S01]  /*21290*/  IMAD.IADD R16, R5, 0x1, -R16 ;  /* 0x0000000105107824 */ /* 0x000fe200078e0a10 */
[----:B------:R-:W-:-:S03]  /*212a0*/  UMOV UR4, 0xffffffff ;  /* 0xffffffff00047882 */ /* 0x000fc60000000000 */
[----:B------:R-:W-:-:S05]  /*212b0*/  IMAD R5, R3, R4, R16 ;  /* 0x0000000403057224 */ /* 0x000fca00078e0210 */
[----:B------:R-:W-:Y:S01]  /*212c0*/  ISETP.GT.AND P6, PT, R5, R0, PT ;  /* 0x000000000500720c */ /* 0x000fe20003fc4270 */
[----:B------:R-:W-:-:S12]  /*212d0*/  BRA.DIV UR4, `(.L_x_12115) ;  /* 0x0000003204d47947 */ /* 0x000fd8000b800000 */
[----:B------:R-:W-:-:S04]  /*212e0*/  VOTE.ANY R5, PT, !P6 ;  /* 0x0000000000057806 */ /* 0x000fc800070e0100 */
[----:B------:R-:W4:Y:S02]  /*212f0*/  POPC R6, R5 ;  /* 0x0000000500067309 */ /* 0x000f240000000000 */
[----:B----4-:R4:W0:Y:S02]  /*21300*/  SHFL.IDX PT, R17, R2, R6, 0x1f ;  /* 0x00001f0602117589 */ /* 0x01082400000e0000 */
.L_x_12239:
[----:B------:R-:W-:Y:S01]  /*21310*/  ISETP.NE.AND P0, PT, R5, RZ, PT ;  /* 0x000000ff0500720c */ /* 0x000fe20003f05270 */
[----:B------:R-:W-:-:S12]  /*21320*/  IMAD.MOV.U32 R5, RZ, RZ, RZ ;  /* 0x000000ffff057224 */ /* 0x000fd800078e00ff */
[----:B------:R-:W-:Y:S05]  /*21330*/  @!P0 BRA `(.L_x_12116) ;  /* 0x0000000000148947 */ /* 0x000fea0003800000 */
[----:B------:R-:W-:Y:S01]  /*21340*/  UMOV UR4, 0xffffffff ;  /* 0xffffffff00047882 */ /* 0x000fe20000000000 */
[----:B------:R-:W-:Y:S02]  /*21350*/  VIADD R12, R6, 0xffffffff ;  /* 0xffffffff060c7836 */ /* 0x000fe40000000000 */
[----:B------:R-:W-:Y:S05]  /*21360*/  BRA.DIV UR4, `(.L_x_12117) ;  /* 0x0000003204f87947 */ /* 0x000fea000b800000 */
[----:B---3--:R3:W0:Y:S02]  /*21370*/  SHFL.IDX PT, R3, R3, R12, 0x1f ;  /* 0x00001f0c03037589 */ /* 0x00862400000e0000 */
.L_x_12242:
[----:B0-----:R-:W-:-:S07]  /*21380*/  IMAD.MOV.U32 R5, RZ, RZ, R3 ;  /* 0x000000ffff057224 */ /* 0x001fce00078e0003 */
.L_x_12116:
[----:B---34-:R-:W3:Y:S01]  /*21390*/  LDC.64 R2, c[0x0][0xc90] ;  /* 0x00032400ff027b82 */ /* 0x018ee20000000a00 */
[----:B------:R-:W-:-:S04]  /*213a0*/  IMAD.IADD R19, R6, 0x1, R19 ;  /* 0x0000000106137824 */ /* 0x000fc800078e0213 */
[----:B---3--:R-:W-:-:S05]  /*213b0*/  IMAD.WIDE R2, R19, 0x4, R2 ;  /* 0x0000000413027825 */ /* 0x008fca00078e0202 */
[----:B--2---:R-:W0:Y:S01]  /*213c0*/  LDG.E R7, desc[UR42][R2.64] ;  /* 0x0000002a02077981 */ /* 0x004e22000c1e1900 */
[----:B------:R-:W-:-:S04]  /*213d0*/  IMAD R16, R5, R4, R16 ;  /* 0x0000000405107224 */ /* 0x000fc800078e0210 */
[----:B------:R-:W-:Y:S02]  /*213e0*/  IMAD.IADD R0, R0, 0x1, -R16 ;  /* 0x0000000100007824 */ /* 0x000fe400078e0a10 */
[----:B0-----:R-:W-:-:S05]  /*213f0*/  IMAD R6, R17, R7, RZ ;  /* 0x0000000711067224 */ /* 0x001fca00078e02ff */
        /* <DEDUP_REMOVED lines=59> */
.L_x_12110:
[----:B------:R-:W-:Y:S01]  /*217b0*/  UMOV UR4, URZ ;  /* 0x0000003f00047c82 */ /* 0x000fe20008000000 */
[----:B------:R-:W-:Y:S01]  /*217c0*/  UMOV UR5, URZ ;  /* 0x0000003f00057c82 */ /* 0x000fe20008000000 */
[----:B------:R-:W-:Y:S01]  /*217d0*/  ULDC UR6, c[0x0][0xc3c] ;  /* 0x00030f0000067ab9 */ /* 0x000fe20000000800 */
[----:B------:R-:W-:Y:S02]  /*217e0*/  IMAD.MOV.U32 R16, RZ, RZ, R0 ;  /* 0x000000ffff107224 */ /* 0x000fe400078e0000 */
[----:B------:R-:W-:Y:S02]  /*217f0*/  IMAD.U32 R17, RZ, RZ, UR4 ;  /* 0x00000004ff117e24 */ /* 0x000fe4000f8e00ff */
[----:B------:R-:W-:Y:S02]  /*21800*/  IMAD.U32 R18, RZ, RZ, UR5 ;  /* 0x00000005ff127e24 */ /* 0x000fe4000f8e00ff */
[----:B------:R-:W-:-:S07]  /*21810*/  IMAD.U32 R19, RZ, RZ, UR6 ;  /* 0x00000006ff137e24 */ /* 0x000fce000f8e00ff */
.L_x_12118:
[----:B------:R3:W4:Y:S01]  /*21820*/  LDL R2, [R1+0x20] ;  /* 0x0000200001027983 */ /* 0x0007220000100800 */
[----:B------:R-:W5:Y:S01]  /*21830*/  S2R R0, SR_TID.X ;  /* 0x0000000000007919 */ /* 0x000f620000002100 */
[----:B------:R-:W-:Y:S05]  /*21840*/  WARPSYNC.ALL ;  /* 0x0000000000007948 */ /* 0x000fea0003800000 */
[----:B-----5:R-:W-:Y:S01]  /*21850*/  LOP3.LUT R0, R0, 0x1f, RZ, 0xc0, !PT ;  /* 0x0000001f00007812 */ /* 0x020fe200078ec0ff */
[----:B------:R-:W-:Y:S03]  /*21860*/  BAR.SYNC.DEFER_BLOCKING 0x4, 0x200 ;  /* 0x0108000000007b1d */ /* 0x000fe60000010000 */
[----:B------:R-:W-:-:S13]  /*21870*/  ISETP.NE.AND P0, PT, R0, RZ, PT ;  /* 0x000000ff0000720c */ /* 0x000fda0003f05270 */
[----:B------:R-:W-:Y:S01]  /*21880*/  @!P0 MOV R0, 0x400 ;  /* 0x0000040000008802 */ /* 0x000fe20000000f00 */
[----:B----4-:R-:W4:Y:S03]  /*21890*/  @!P0 S2R R2, SR_CgaCtaId ;  /* 0x0000000000028919 */ /* 0x010f260000008800 */
[----:B----4-:R-:W-:Y:S01]  /*218a0*/  @!P0 LEA R23, R2, R0, 0x18 ;  /* 0x0000000002178211 */ /* 0x010fe200078ec0ff */
[----:B------:R3:W-:Y:S04]  /*218b0*/  @!P0 STL [R1+0x20], R2 ;  /* 0x0000200201008387 */ /* 0x0007e80000100800 */
[----:B------:R3:W-:Y:S01]  /*218c0*/  @!P0 STS.128 [R23+0x19cd0], R16 ;  /* 0x019cd01017008388 */ /* 0x0007e20000000c00 */
[----:B------:R-:W-:Y:S06]  /*218d0*/  BAR.ARV 0x5, 0x200 ;  /* 0x0148000000007b1d */ /* 0x000fec0000002000 */
.L_x_12107:
[----:B------:R-:W-:Y:S02]  /*218e0*/  ULDC UR4, c[0x0][0xc3c] ;  /* 0x00030f0000047ab9 */ /* 0x000fe40000000800 */
[----:B---3--:R-:W-:-:S13]  /*218f0*/  ISETP.GE.AND P0, PT, R19, UR4, PT ;  /* 0x0000000413007c0c */ /* 0x008fda000bf06270 */
[----:B------:R-:W-:Y:S05]  /*21900*/  @!P0 BRA `(.L_x_12119) ;  /* 0xffffff9400bc8947 */ /* 0x000fea000383ffff */
[----:B------:R-:W-:Y:S05]  /*21910*/  BSYNC B7 ;  /* 0x0000000000077941 */ /* 0x000fea0003800000 */
.L_x_11985:
[----:B----4-:R-:W3:Y:S01]  /*21920*/  LDL.LU R0, [R1+0x50] ;  /* 0x0000500001007983 */ /* 0x010ee20000300800 */
[----:B------:R-:W-:Y:S01]  /*21930*/  BSSY B0, `(.L_x_12120) ;  /* 0x000000b000007945 */ /* 0x000fe20003800000 */
[----:B------:R-:W4:Y:S01]  /*21940*/  S2R R5, SR_CgaCtaId ;  /* 0x0000000000057919 */ /* 0x000f220000008800 */
[----:B---3--:R-:W-:-:S05]  /*21950*/  VIADD R0, R0, 0x1 ;  /* 0x0000000100007836 */ /* 0x008fca0000000000 */
[----:B0-2---:R-:W-:-:S04]  /*21960*/  LEA.HI R2, R0, R0, RZ, 0x1 ;  /* 0x0000000000027211 */ /* 0x005fc800078f08ff */
[----:B------:R-:W-:Y:S02]  /*21970*/  LOP3.LUT R3, R2, 0xfffffffe, RZ, 0xc0, !PT ;  /* 0xfffffffe02037812 */ /* 0x000fe400078ec0ff */
[----:B------:R-:W-:-:S03]  /*21980*/  MOV R2, 0x400 ;  /* 0x0000040000027802 */ /* 0x000fc60000000f00 */
[----:B------:R-:W-:Y:S01]  /*21990*/  IMAD.IADD R0, R0, 0x1, -R3 ;  /* 0x0000000100007824 */ /* 0x000fe200078e0a03 */
[----:B----4-:R-:W-:-:S04]  /*219a0*/  LEA R5, R5, R2, 0x18 ;  /* 0x0000000205057211 */ /* 0x010fc800078ec0ff */
[----:B------:R-:W-:-:S04]  /*219b0*/  SHF.L.U32 R0, R0, 0x1f, RZ ;  /* 0x0000001f00007819 */ /* 0x000fc800000006ff */
[----:B------:R-:W0:Y:S02]  /*219c0*/  SYNCS.PHASECHK.TRANS64.TRYWAIT P0, [R5+URZ+0x19c20], R0 ;  /* 0x019c2000050075a7 */ /* 0x000e24000800017f */
[----:B0-----:R-:W-:Y:S05]  /*219d0*/  @!P0 BRA `(.L_x_12121) ;  /* 0x0000002c00848947 */ /* 0x001fea0003800000 */
.L_x_12243:
[----:B------:R-:W-:Y:S05]  /*219e0*/  BSYNC B0 ;  /* 0x0000000000007941 */ /* 0x000fea0003800000 */
.L_x_12120:
[----:B------:R-:W-:-:S03]  /*219f0*/  UMOV UR4, 0xffffffff ;  /* 0xffffffff00047882 */ /* 0x000fc60000000000 */
[----:B------:R-:W-:Y:S05]  /*21a00*/  BRA.DIV UR4, `(.L_x_12122) ;  /* 0x0000002e048c7947 */ /* 0x000fea000b800000 */
[----:B0-----:R-:W0:Y:S02]  /*21a10*/  S2R R0, SR_TID.X ;  /* 0x0000000000007919 */ /* 0x001e240000002100 */
[----:B0-----:R-:W-:-:S04]  /*21a20*/  SHF.R.U32.HI R0, RZ, 0x5, R0 ;  /* 0x00000005ff007819 */ /* 0x001fc80000011600 */
[----:B------:R-:W-:-:S05]  /*21a30*/  LOP3.LUT R0, R0, 0x3, RZ, 0xc0, !PT ;  /* 0x0000000300007812 */ /* 0x000fca00078ec0ff */
[----:B------:R0:W2:Y:S02]  /*21a40*/  SHFL.IDX PT, R14, R0, RZ, 0x1f ;  /* 0x00001fff000e7589 */ /* 0x0000a400000e0000 */
.L_x_12246:
[----:B--2---:R-:W-:-:S13]  /*21a50*/  ISETP.NE.AND P0, PT, R14, RZ, PT ;  /* 0x000000ff0e00720c */ /* 0x004fda0003f05270 */
[----:B------:R-:W-:Y:S05]  /*21a60*/  @P0 BRA `(.L_x_11777) ;  /* 0x0000000000a80947 */ /* 0x000fea0003800000 */
[----:B------:R-:W-:-:S03]  /*21a70*/  UMOV UR4, 0xffffffff ;  /* 0xffffffff00047882 */ /* 0x000fc60000000000 */
[----:B------:R-:W-:Y:S05]  /*21a80*/  BRA.DIV UR4, `(.L_x_12123) ;  /* 0x0000002e04a07947 */ /* 0x000fea000b800000 */
[----:B------:R-:W-:-:S13]  /*21a90*/  ELECT P6, URZ, PT ;  /* 0x00000000003f782f */ /* 0x000fda00038c0000 */
.L_x_12249:
[----:B------:R-:W-:Y:S05]  /*21aa0*/  @!P6 BRA `(.L_x_11777) ;  /* 0x000000000098e947 */ /* 0x000fea0003800000 */
[----:B------:R-:W-:-:S06]  /*21ab0*/  ULOP3.LUT UR4, UR37, 0x2, URZ, 0xfc, !UPT ;  /* 0x0000000225047892 */ /* 0x000fcc000f8efc3f */
[----:B0-----:R-:W-:-:S05]  /*21ac0*/  IMAD.U32 R0, RZ, RZ, UR4 ;  /* 0x00000004ff007e24 */ /* 0x001fca000f8e00ff */
[----:B------:R-:W-:-:S13]  /*21ad0*/  ISETP.NE.AND P0, PT, R0, 0x3, PT ;  /* 0x000000030000780c */ /* 0x000fda0003f05270 */
[----:B------:R-:W-:Y:S05]  /*21ae0*/  @!P0 BRA `(.L_x_12124) ;  /* 0x0000000000048947 */ /* 0x000fea0003800000 */
[----:B------:R-:W-:Y:S01]  /*21af0*/  BPT.TRAP 0x1 ;  /* 0x000000040000795c */ /* 0x000fe20000300000 */
.L_x_12124:
[C---:B------:R-:W-:Y:S01]  /*21b00*/  IMAD R3, R24.reuse, 0x8, R5 ;  /* 0x0000000818037824 */ /* 0x040fe200078e0205 */
[----:B------:R-:W-:Y:S01]  /*21b10*/  SHF.L.U32 R2, R29, 0x1f, RZ ;  /* 0x0000001f1d027819 */ /* 0x000fe200000006ff */
[----:B------:R-:W-:-:S03]  /*21b20*/  VIADD R24, R24, 0x1 ;  /* 0x0000000118187836 */ /* 0x000fc60000000000 */
[----:B------:R-:W0:Y:S02]  /*21b30*/  SYNCS.PHASECHK.TRANS64.TRYWAIT P1, [R3+URZ+0x19c40], R2 ;  /* 0x019c4002030075a7 */ /* 0x000e24000802017f */
[----:B------:R-:W-:-:S04]  /*21b40*/  ISETP.NE.AND P2, PT, R24, 0x2, PT ;  /* 0x000000021800780c */ /* 0x000fc80003f45270 */
[----:B------:R-:W-:Y:S01]  /*21b50*/  SEL R0, RZ, 0x1, P2 ;  /* 0x00000001ff007807 */ /* 0x000fe20001000000 */
[----:B0-----:R-:W-:Y:S08]  /*21b60*/  @!P1 BRA `(.L_x_12125) ;  /* 0x0000002c00889947 */ /* 0x001ff00003800000 */
.L_x_12250:
[----:B------:R-:W-:Y:S02]  /*21b70*/  SEL R24, R24, RZ, P2 ;  /* 0x000000ff18187207 */ /* 0x000fe40001000000 */
[----:B------:R-:W-:Y:S01]  /*21b80*/  LOP3.LUT R0, R29, R0, RZ, 0x3c, !PT ;  /* 0x000000001d007212 */ /* 0x000fe200078e3cff */
[----:B------:R-:W-:Y:S06]  /*21b90*/  @!P0 BRA `(.L_x_12126) ;  /* 0x0000000000048947 */ /* 0x000fec0003800000 */
[----:B------:R-:W-:Y:S01]  /*21ba0*/  BPT.TRAP 0x1 ;  /* 0x000000040000795c */ /* 0x000fe20000300000 */
.L_x_12126:
[----:B------:R-:W-:Y:S01]  /*21bb0*/  IMAD R5, R24, 0x8, R5 ;  /* 0x0000000818057824 */ /* 0x000fe200078e0205 */
[----:B------:R-:W-:-:S04]  /*21bc0*/  SHF.L.U32 R0, R0, 0x1f, RZ ;  /* 0x0000001f00007819 */ /* 0x000fc800000006ff */
[----:B------:R-:W2:Y:S02]  /*21bd0*/  SYNCS.PHASECHK.TRANS64.TRYWAIT P1, [R5+URZ+0x19c40], R0 ;  /* 0x019c4000050075a7 */ /* 0x000ea4000802017f */
[----:B--2---:R-:W-:Y:S05]  /*21be0*/  @!P1 BRA `(.L_x_12127) ;  /* 0x0000002c007c9947 */ /* 0x004fea0003800000 */
.L_x_12251:
[----:B------:R-:W-:Y:S05]  /*21bf0*/  @!P0 BRA `(.L_x_12128) ;  /* 0x0000000000048947 */ /* 0x000fea0003800000 */
[----:B------:R-:W-:Y:S01]  /*21c00*/  BPT.TRAP 0x1 ;  /* 0x000000040000795c */ /* 0x000fe20000300000 */
.L_x_12128:
[----:B------:R-:W3:Y:S02]  /*21c10*/  SYNCS.PHASECHK.TRANS64.TRYWAIT P1, [R3+URZ+0x19c60], R2 ;  /* 0x019c6002030075a7 */ /* 0x000ee4000802017f */
[----:B---3--:R-:W-:Y:S05]  /*21c20*/  @!P1 BRA `(.L_x_12129) ;  /* 0x0000002c00809947 */ /* 0x008fea0003800000 */
.L_x_12252:
[----:B------:R-:W-:Y:S05]  /*21c30*/  @!P0 BRA `(.L_x_12130) ;  /* 0x0000000000048947 */ /* 0x000fea0003800000 */
[----:B------:R-:W-:Y:S01]  /*21c40*/  BPT.TRAP 0x1 ;  /* 0x000000040000795c */ /* 0x000fe20000300000 */
.L_x_12130:
[----:B------:R-:W4:Y:S02]  /*21c50*/  SYNCS.PHASECHK.TRANS64.TRYWAIT P1, [R5+URZ+0x19c60], R0 ;  /* 0x019c6000050075a7 */ /* 0x000f24000802017f */
[----:B----4-:R-:W-:Y:S05]  /*21c60*/  @!P1 BRA `(.L_x_12131) ;  /* 0x0000002c00849947 */ /* 0x010fea0003800000 */
.L_x_12253:
[----:B------:R-:W-:Y:S05]  /*21c70*/  @!P0 BRA `(.L_x_12132) ;  /* 0x0000000000048947 */ /* 0x000fea0003800000 */
[----:B------:R-:W-:Y:S01]  /*21c80*/  BPT.TRAP 0x1 ;  /* 0x000000040000795c */ /* 0x000fe20000300000 */
.L_x_12132:
[----:B------:R-:W5:Y:S02]  /*21c90*/  SYNCS.PHASECHK.TRANS64.TRYWAIT P1, [R3+URZ+0x19c80], R2 ;  /* 0x019c8002030075a7 */ /* 0x000f64000802017f */
[----:B-----5:R-:W-:Y:S05]  /*21ca0*/  @!P1 BRA `(.L_x_12133) ;  /* 0x0000002c00889947 */ /* 0x020fea0003800000 */
.L_x_12254:
[----:B------:R-:W-:Y:S05]  /*21cb0*/  @!P0 BRA `(.L_x_12134) ;  /* 0x0000000000048947 */ /* 0x000fea0003800000 */
[----:B------:R-:W-:Y:S01]  /*21cc0*/  BPT.TRAP 0x1 ;  /* 0x000000040000795c */ /* 0x000fe20000300000 */
.L_x_12134:
[----:B------:R0:W0:Y:S02]  /*21cd0*/  SYNCS.PHASECHK.TRANS64.TRYWAIT P0, [R5+URZ+0x19c80], R0 ;  /* 0x019c8000050075a7 */ /* 0x000024000800017f */
[----:B0-----:R-:W-:Y:S05]  /*21ce0*/  @!P0 NANOSLEEP.SYNCS 0x989680 ;  /* 0x009896800000895d */ /* 0x001fea0003900000 */
[----:B------:R-:W0:Y:S02]  /*21cf0*/  @!P0 SYNCS.PHASECHK.TRANS64 P0, [R5+URZ+0x19c80], R0 ;  /* 0x019c8000050085a7 */ /* 0x000e24000800007f */
[----:B0-----:R-:W-:Y:S05]  /*21d00*/  @!P0 BRA `(.L_x_12134) ;  /* 0xfffffffc00f08947 */ /* 0x001fea000383ffff */
.L_x_11777:
[----:B------:R-:W-:Y:S05]  /*21d10*/  BSYNC B8 ;  /* 0x0000000000087941 */ /* 0x000fea0003800000 */
.L_x_11774:
[----:B------:R-:W-:Y:S05]  /*21d20*/  EXIT ;  /* 0x000000000000794d */ /* 0x000fea0003800000 */
.L_x_11801:
[----:B-1----:R1:W2:Y:S02]  /*21d30*/  SYNCS.PHASECHK.TRANS64.TRYWAIT P6, [R68+URZ+0x19c90], R79 ;  /* 0x019c904f440075a7 */ /* 0x0022a400080c017f */
[----:B--2---:R-:W-:Y:S05]  /*21d40*/  @!P6 NANOSLEEP.SYNCS 0x989680 ;  /* 0x009896800000e95d */ /* 0x004fea0003900000 */
[----:B------:R-:W2:Y:S02]  /*21d50*/  @!P6 SYNCS.PHASECHK.TRANS64 P6, [R68+URZ+0x19c90], R79 ;  /* 0x019c904f4400e5a7 */ /* 0x000ea400080c007f */
[----:B--2---:R-:W-:Y:S05]  /*21d60*/  @!P6 BRA `(.L_x_11801) ;  /* 0xfffffffc00f0e947 */ /* 0x004fea000383ffff */
[----:B------:R-:W-:Y:S05]  /*21d70*/  BRA `(.L_x_12135) ;  /* 0xfffffe0c00ac7947 */ /* 0x000fea000383ffff */
.L_x_11802:
        /* <DEDUP_REMOVED lines=8> */
.L_x_12137:
[----:B------:R-:W-:Y:S05]  /*21e00*/  BSYNC B1 ;  /* 0x0000000000017941 */ /* 0x000fea0003800000 */
.L_x_12136:
        /* <DEDUP_REMOVED lines=8> */
.L_x_12138:
[----:B------:R-:W-:Y:S05]  /*21e90*/  BRA `(.L_x_12139) ;  /* 0xfffffe0c00787947 */ /* 0x000fea000383ffff */
.L_x_11818:
[----:B-1----:R1:W2:Y:S02]  /*21ea0*/  SYNCS.PHASECHK.TRANS64.TRYWAIT P6, [R68+URZ+0x19c90], R79 ;  /* 0x019c904f440075a7 */ /* 0x0022a400080c017f */
[----:B--2---:R-:W-:Y:S05]  /*21eb0*/  @!P6 NANOSLEEP.SYNCS 0x989680 ;  /* 0x009896800000e95d */ /* 0x004fea0003900000 */
[----:B------:R-:W2:Y:S02]  /*21ec0*/  @!P6 SYNCS.PHASECHK.TRANS64 P6, [R68+URZ+0x19c90], R79 ;  /* 0x019c904f4400e5a7 */ /* 0x000ea400080c007f */
[----:B--2---:R-:W-:Y:S05]  /*21ed0*/  @!P6 BRA `(.L_x_11818) ;  /* 0xfffffffc00f0e947 */ /* 0x004fea000383ffff */
[----:B------:R-:W-:Y:S05]  /*21ee0*/  BRA `(.L_x_12140) ;  /* 0xfffffe2400d07947 */ /* 0x000fea000383ffff */
.L_x_11819:
        /* <DEDUP_REMOVED lines=8> */
.L_x_12142:
[----:B------:R-:W-:Y:S05]  /*21f70*/  BSYNC B1 ;  /* 0x0000000000017941 */ /* 0x000fea0003800000 */
.L_x_12141:
        /* <DEDUP_REMOVED lines=8> */
.L_x_12143:
[----:B------:R-:W-:Y:S01]  /*22000*/  IMAD.MOV.U32 R82, RZ, RZ, R14 ;  /* 0x000000ffff527224 */ /* 0x000fe200078e000e */
[----:B------:R-:W-:Y:S06]  /*22010*/  BRA `(.L_x_12144) ;  /* 0xfffffe2400987947 */ /* 0x000fec000383ffff */
.L_x_11828:
[----:B0-----:R0:W1:Y:S02]  /*22020*/  SYNCS.PHASECHK.TRANS64.TRYWAIT P5, [R68+URZ+0x19c90], R79 ;  /* 0x019c904f440075a7 */ /* 0x00106400080a017f */
[----:B-1----:R-:W-:Y:S05]  /*22030*/  @!P5 NANOSLEEP.SYNCS 0x989680 ;  /* 0x009896800000d95d */ /* 0x002fea0003900000 */
[----:B------:R-:W1:Y:S02]  /*22040*/  @!P5 SYNCS.PHASECHK.TRANS64 P5, [R68+URZ+0x19c90], R79 ;  /* 0x019c904f4400d5a7 */ /* 0x000e6400080a007f */
[----:B-1----:R-:W-:Y:S05]  /*22050*/  @!P5 BRA `(.L_x_11828) ;  /* 0xfffffffc00f0d947 */ /* 0x002fea000383ffff */
[----:B------:R-:W-:Y:S05]  /*22060*/  BRA `(.L_x_12145) ;  /* 0xfffffe44008c7947 */ /* 0x000fea000383ffff */
.L_x_11829:
[----:B------:R-:W-:Y:S01]  /*22070*/  BSSY B1, `(.L_x_12146) ;  /* 0x0000007000017945 */ /* 0x000fe20003800000 */
[----:B------:R-:W-:Y:S02]  /*22080*/  IMAD.MOV.U32 R12, RZ, RZ, RZ ;  /* 0x000000ffff0c7224 */ /* 0x000fe400078e00ff */
[----:B------:R-:W-:Y:S02]  /*22090*/  IMAD.MOV.U32 R11, RZ, RZ, 0x1e1f ;  /* 0x00001e1fff0b7424 */ /* 0x000fe400078e00ff */
[----:B------:R-:W-:-:S07]  /*220a0*/  IMAD.MOV.U32 R15, RZ, RZ, -0x1 ;  /* 0xffffffffff0f7424 */ /* 0x000fce00078e00ff */
[----:B0-----:R-:W-:Y:S05]  /*220b0*/  WARPSYNC.COLLECTIVE R15, `(.L_x_12147) ;  /* 0x000000000f087348 */ /* 0x001fea0003c00000 */
[----:B------:R1:W2:Y:S02]  /*220c0*/  SHFL.IDX P6, R14, R13, R12, R11 ;  /* 0x0000000c0d0e7389 */ /* 0x0002a400000c000b */
[----:B012---:R-:W-:Y:S01]  /*220d0*/  ENDCOLLECTIVE ;  /* 0x000000000000791b */ /* 0x007fe20003800000 */
.L_x_12147:
[----:B------:R-:W-:Y:S05]  /*220e0*/  BSYNC B1 ;  /* 0x0000000000017941 */ /* 0x000fea0003800000 */
.L_x_12146:
        /* <DEDUP_REMOVED lines=8> */
.L_x_12148:
[----:B------:R-:W-:Y:S05]  /*22170*/  BRA `(.L_x_12149) ;  /* 0xfffffe4400c07947 */ /* 0x000fea000383ffff */
.L_x_11833:
[----:B0-----:R0:W2:Y:S02]  /*22180*/  SYNCS.PHASECHK.TRANS64.TRYWAIT P0, [R68+URZ+0x19cb0], R79 ;  /* 0x019cb04f440075a7 */ /* 0x0010a4000800017f */
[----:B--2---:R-:W-:Y:S05]  /*22190*/  @!P0 NANOSLEEP.SYNCS 0x989680 ;  /* 0x009896800000895d */ /* 0x004fea0003900000 */
[----:B------:R-:W2:Y:S02]  /*221a0*/  @!P0 SYNCS.PHASECHK.TRANS64 P0, [R68+URZ+0x19cb0], R79 ;  /* 0x019cb04f440085a7 */ /* 0x000ea4000800007f */
[----:B--2---:R-:W-:Y:S05]  /*221b0*/  @!P0 BRA `(.L_x_11833) ;  /* 0xfffffffc00f08947 */ /* 0x004fea000383ffff */
[----:B------:R-:W-:Y:S05]  /*221c0*/  BRA `(.L_x_12150) ;  /* 0xfffffe4800547947 */ /* 0x000fea000383ffff */
.L_x_11859:
[----:B------:R-:W-:Y:S01]  /*221d0*/  BSSY B1, `(.L_x_12151) ;  /* 0x0000007000017945 */ /* 0x000fe20003800000 */
[----:B------:R-:W-:Y:S02]  /*221e0*/  IMAD.MOV.U32 R12, RZ, RZ, RZ ;  /* 0x000000ffff0c7224 */ /* 0x000fe400078e00ff */
[----:B------:R-:W-:Y:S02]  /*221f0*/  IMAD.MOV.U32 R11, RZ, RZ, 0x1e1f ;  /* 0x00001e1fff0b7424 */ /* 0x000fe400078e00ff */
[----:B------:R-:W-:-:S07]  /*22200*/  IMAD.MOV.U32 R15, RZ, RZ, -0x1 ;  /* 0xffffffffff0f7424 */ /* 0x000fce00078e00ff */
[----:B------:R-:W-:Y:S05]  /*22210*/  WARPSYNC.COLLECTIVE R15, `(.L_x_12152) ;  /* 0x000000000f087348 */ /* 0x000fea0003c00000 */
[----:B------:R0:W1:Y:S02]  /*22220*/  SHFL.IDX P6, R14, R13, R12, R11 ;  /* 0x0000000c0d0e7389 */ /* 0x00006400000c000b */
[----:B01----:R-:W-:Y:S01]  /*22230*/  ENDCOLLECTIVE ;  /* 0x000000000000791b */ /* 0x003fe20003800000 */
.L_x_12152:
[----:B------:R-:W-:Y:S05]  /*22240*/  BSYNC B1 ;  /* 0x0000000000017941 */ /* 0x000fea0003800000 */
.L_x_12151:
        /* <DEDUP_REMOVED lines=8> */
.L_x_12153:
[----:B------:R-:W-:Y:S02]  /*222d0*/  IMAD.MOV.U32 R13, RZ, RZ, R4 ;  /* 0x000000ffff0d7224 */ /* 0x000fe400078e0004 */
[----:B------:R-:W-:-:S07]  /*222e0*/  IMAD.MOV.U32 R3, RZ, RZ, R14 ;  /* 0x000000ffff037224 */ /* 0x000fce00078e000e */
[----:B------:R-:W-:Y:S05]  /*222f0*/  WARPSYNC.COLLECTIVE R15, `(.L_x_12154) ;  /* 0x000000000f087348 */ /* 0x000fea0003c00000 */
[----:B------:R0:W1:Y:S02]  /*22300*/  SHFL.IDX P6, R14, R13, R12, R11 ;  /* 0x0000000c0d0e7389 */ /* 0x00006400000c000b */
[----:B01----:R-:W-:Y:S01]  /*22310*/  ENDCOLLECTIVE ;  /* 0x000000000000791b */ /* 0x003fe20003800000 */
.L_x_12154:
[----:B------:R-:W-:Y:S02]  /*22320*/  IMAD.MOV.U32 R13, RZ, RZ, R5 ;  /* 0x000000ffff0d7224 */ /* 0x000fe400078e0005 */
[----:B------:R-:W-:-:S07]  /*22330*/  IMAD.MOV.U32 R4, RZ, RZ, R14 ;  /* 0x000000ffff047224 */ /* 0x000fce00078e000e */
[----:B------:R-:W-:Y:S05]  /*22340*/  WARPSYNC.COLLECTIVE R15, `(.L_x_12155) ;  /* 0x000000000f087348 */ /* 0x000fea0003c00000 */
[----:B------:R0:W1:Y:S02]  /*22350*/  SHFL.IDX P6, R14, R13, R12, R11 ;  /* 0x0000000c0d0e7389 */ /* 0x00006400000c000b */
[----:B01----:R-:W-:Y:S01]  /*22360*/  ENDCOLLECTIVE ;  /* 0x000000000000791b */ /* 0x003fe20003800000 */
.L_x_12155:
[----:B------:R-:W-:Y:S05]  /*22370*/  BRA `(.L_x_12156) ;  /* 0xfffffe5c00347947 */ /* 0x000fea000383ffff */
.L_x_11863:
[----:B-1----:R1:W0:Y:S02]  /*22380*/  SYNCS.PHASECHK.TRANS64.TRYWAIT P0, [R18+URZ+0x19c00], R5 ;  /* 0x019c0005120075a7 */ /* 0x002224000800017f */
[----:B0-----:R-:W-:Y:S05]  /*22390*/  @!P0 NANOSLEEP.SYNCS 0x989680 ;  /* 0x009896800000895d */ /* 0x001fea0003900000 */
[----:B------:R-:W0:Y:S02]  /*223a0*/  @!P0 SYNCS.PHASECHK.TRANS64 P0, [R18+URZ+0x19c00], R5 ;  /* 0x019c0005120085a7 */ /* 0x000e24000800007f */
[----:B0-----:R-:W-:Y:S05]  /*223b0*/  @!P0 BRA `(.L_x_11863) ;  /* 0xfffffffc00f08947 */ /* 0x001fea000383ffff */
[----:B------:R-:W-:Y:S05]  /*223c0*/  BRA `(.L_x_12157) ;  /* 0xfffffe6000007947 */ /* 0x000fea000383ffff */
.L_x_11869:
[----:B------:R-:W-:Y:S01]  /*223d0*/  BSSY B1, `(.L_x_12158) ;  /* 0x0000007000017945 */ /* 0x000fe20003800000 */
[----:B------:R-:W-:Y:S02]  /*223e0*/  IMAD.MOV.U32 R12, RZ, RZ, RZ ;  /* 0x000000ffff0c7224 */ /* 0x000fe400078e00ff */
[----:B------:R-:W-:Y:S02]  /*223f0*/  IMAD.MOV.U32 R11, RZ, RZ, 0x1e1f ;  /* 0x00001e1fff0b7424 */ /* 0x000fe400078e00ff */
[----:B------:R-:W-:-:S07]  /*22400*/  IMAD.MOV.U32 R15, RZ, RZ, -0x1 ;  /* 0xffffffffff0f7424 */ /* 0x000fce00078e00ff */
[----:B------:R-:W-:Y:S05]  /*22410*/  WARPSYNC.COLLECTIVE R15, `(.L_x_12159) ;  /* 0x000000000f087348 */ /* 0x000fea0003c00000 */
[----:B------:R0:W1:Y:S02]  /*22420*/  SHFL.IDX P6, R14, R13, R12, R11 ;  /* 0x0000000c0d0e7389 */ /* 0x00006400000c000b */
[----:B01----:R-:W-:Y:S01]  /*22430*/  ENDCOLLECTIVE ;  /* 0x000000000000791b */ /* 0x003fe20003800000 */
.L_x_12159:
[----:B------:R-:W-:Y:S05]  /*22440*/  BSYNC B1 ;  /* 0x0000000000017941 */ /* 0x000fea0003800000 */
.L_x_12158:
        /* <DEDUP_REMOVED lines=8> */
.L_x_12160:
[----:B------:R-:W-:Y:S02]  /*224d0*/  IMAD.MOV.U32 R13, RZ, RZ, R20 ;  /* 0x000000ffff0d7224 */ /* 0x000fe400078e0014 */
[----:B------:R-:W-:-:S07]  /*224e0*/  IMAD.MOV.U32 R3, RZ, RZ, R14 ;  /* 0x000000ffff037224 */ /* 0x000fce00078e000e */
[----:B------:R-:W-:Y:S05]  /*224f0*/  WARPSYNC.COLLECTIVE R15, `(.L_x_12161) ;  /* 0x000000000f087348 */ /* 0x000fea0003c00000 */
[----:B------:R0:W1:Y:S02]  /*22500*/  SHFL.IDX P6, R14, R13, R12, R11 ;  /* 0x0000000c0d0e7389 */ /* 0x00006400000c000b */
[----:B01----:R-:W-:Y:S01]  /*22510*/  ENDCOLLECTIVE ;  /* 0x000000000000791b */ /* 0x003fe20003800000 */
.L_x_12161:
[----:B------:R-:W-:Y:S02]  /*22520*/  IMAD.MOV.U32 R13, RZ, RZ, R21 ;  /* 0x000000ffff0d7224 */ /* 0x000fe400078e0015 */
[----:B------:R-:W-:-:S07]  /*22530*/  IMAD.MOV.U32 R20, RZ, RZ, R14 ;  /* 0x000000ffff147224 */ /* 0x000fce00078e000e */
[----:B------:R-:W-:Y:S05]  /*22540*/  WARPSYNC.COLLECTIVE R15, `(.L_x_12162) ;  /* 0x000000000f087348 */ /* 0x000fea0003c00000 */
[----:B------:R0:W1:Y:S02]  /*22550*/  SHFL.IDX P6, R14, R13, R12, R11 ;  /* 0x0000000c0d0e7389 */ /* 0x00006400000c000b */
[----:B01----:R-:W-:Y:S01]  /*22560*/  ENDCOLLECTIVE ;  /* 0x000000000000791b */ /* 0x003fe20003800000 */
.L_x_12162:
[----:B------:R-:W-:Y:S01]  /*22570*/  IMAD.MOV.U32 R21, RZ, RZ, R14 ;  /* 0x000000ffff157224 */ /* 0x000fe200078e000e */
[----:B------:R-:W-:Y:S06]  /*22580*/  BRA `(.L_x_12163) ;  /* 0xfffffe7400ec7947 */ /* 0x000fec000383ffff */
.L_x_11873:
[----:B-1----:R1:W2:Y:S02]  /*22590*/  SYNCS.PHASECHK.TRANS64.TRYWAIT P0, [R18+URZ+0x19c00], R39 ;  /* 0x019c0027120075a7 */ /* 0x0022a4000800017f */
[----:B--2---:R-:W-:Y:S05]  /*225a0*/  @!P0 NANOSLEEP.SYNCS 0x989680 ;  /* 0x009896800000895d */ /* 0x004fea0003900000 */
[----:B------:R-:W2:Y:S02]  /*225b0*/  @!P0 SYNCS.PHASECHK.TRANS64 P0, [R18+URZ+0x19c00], R39 ;  /* 0x019c0027120085a7 */ /* 0x000ea4000800007f */
[----:B--2---:R-:W-:Y:S05]  /*225c0*/  @!P0 BRA `(.L_x_11873) ;  /* 0xfffffffc00f08947 */ /* 0x004fea000383ffff */
[----:B------:R-:W-:Y:S05]  /*225d0*/  BRA `(.L_x_12164) ;  /* 0xfffffe7800b87947 */ /* 0x000fea000383ffff */
.L_x_11879:
[----:B-1----:R1:W2:Y:S02]  /*225e0*/  SYNCS.PHASECHK.TRANS64.TRYWAIT P1, [R14+URZ+0x19c30], R3 ;  /* 0x019c30030e0075a7 */ /* 0x0022a4000802017f */
[----:B--2---:R-:W-:Y:S05]  /*225f0*/  @!P1 NANOSLEEP.SYNCS 0x989680 ;  /* 0x009896800000995d */ /* 0x004fea0003900000 */
[----:B------:R-:W2:Y:S02]  /*22600*/  @!P1 SYNCS.PHASECHK.TRANS64 P1, [R14+URZ+0x19c30], R3 ;  /* 0x019c30030e0095a7 */ /* 0x000ea4000802007f */
[----:B--2---:R-:W-:Y:S05]  /*22610*/  @!P1 BRA `(.L_x_11879) ;  /* 0xfffffffc00f09947 */ /* 0x004fea000383ffff */
[----:B------:R-:W-:Y:S05]  /*22620*/  BRA `(.L_x_11878) ;  /* 0xfffffe9c00207947 */ /* 0x000fea000383ffff */
.L_x_11900:
[----:B-1----:R1:W2:Y:S02]  /*22630*/  SYNCS.PHASECHK.TRANS64.TRYWAIT P1, [R21+URZ+0x19c30], R12 ;  /* 0x019c300c150075a7 */ /* 0x0022a4000802017f */
[----:B--2---:R-:W-:Y:S05]  /*22640*/  @!P1 NANOSLEEP.SYNCS 0x989680 ;  /* 0x009896800000995d */ /* 0x004fea0003900000 */
[----:B------:R-:W2:Y:S02]  /*22650*/  @!P1 SYNCS.PHASECHK.TRANS64 P1, [R21+URZ+0x19c30], R12 ;  /* 0x019c300c150095a7 */ /* 0x000ea4000802007f */
[----:B--2---:R-:W-:Y:S05]  /*22660*/  @!P1 BRA `(.L_x_11900) ;  /* 0xfffffffc00f09947 */ /* 0x004fea000383ffff */
[----:B------:R-:W-:Y:S05]  /*22670*/  BRA `(.L_x_11899) ;  /* 0xfffffecc00b07947 */ /* 0x000fea000383ffff */
.L_x_11905:
[----:B-1----:R1:W2:Y:S02]  /*22680*/  SYNCS.PHASECHK.TRANS64.TRYWAIT P1, [R152+URZ+0x19c50], R12 ;  /* 0x019c500c980075a7 */ /* 0x0022a4000802017f */
[----:B--2---:R-:W-:Y:S05]  /*22690*/  @!P1 NANOSLEEP.SYNCS 0x989680 ;  /* 0x009896800000995d */ /* 0x004fea0003900000 */
[----:B------:R-:W2:Y:S02]  /*226a0*/  @!P1 SYNCS.PHASECHK.TRANS64 P1, [R152+URZ+0x19c50], R12 ;  /* 0x019c500c980095a7 */ /* 0x000ea4000802007f */
[----:B--2---:R-:W-:Y:S05]  /*226b0*/  @!P1 BRA `(.L_x_11905) ;  /* 0xfffffffc00f09947 */ /* 0x004fea000383ffff */
[----:B------:R-:W-:Y:S05]  /*226c0*/  BRA `(.L_x_11904) ;  /* 0xfffffed000347947 */ /* 0x000fea000383ffff */
.L_x_11927:
[----:B-1----:R1:W2:Y:S02]  /*226d0*/  SYNCS.PHASECHK.TRANS64.TRYWAIT P1, [R3+URZ+0x19c30], R20 ;  /* 0x019c3014030075a7 */ /* 0x0022a4000802017f */
[----:B--2---:R-:W-:Y:S05]  /*226e0*/  @!P1 NANOSLEEP.SYNCS 0x989680 ;  /* 0x009896800000995d */ /* 0x004fea0003900000 */
[----:B------:R-:W2:Y:S02]  /*226f0*/  @!P1 SYNCS.PHASECHK.TRANS64 P1, [R3+URZ+0x19c30], R20 ;  /* 0x019c3014030095a7 */ /* 0x000ea4000802007f */
[----:B--2---:R-:W-:Y:S05]  /*22700*/  @!P1 BRA `(.L_x_11927) ;  /* 0xfffffffc00f09947 */ /* 0x004fea000383ffff */
[----:B------:R-:W-:Y:S05]  /*22710*/  BRA `(.L_x_11926) ;  /* 0xffffff0000507947 */ /* 0x000fea000383ffff */
.L_x_11932:
[----:B-1----:R1:W2:Y:S02]  /*22720*/  SYNCS.PHASECHK.TRANS64.TRYWAIT P1, [R15+URZ+0x19c50], R3 ;  /* 0x019c50030f0075a7 */ /* 0x0022a4000802017f */
[----:B--2---:R-:W-:Y:S05]  /*22730*/  @!P1 NANOSLEEP.SYNCS 0x989680 ;  /* 0x009896800000995d */ /* 0x004fea0003900000 */
[----:B------:R-:W2:Y:S02]  /*22740*/  @!P1 SYNCS.PHASECHK.TRANS64 P1, [R15+URZ+0x19c50], R3 ;  /* 0x019c50030f0095a7 */ /* 0x000ea4000802007f */
[----:B--2---:R-:W-:Y:S05]  /*22750*/  @!P1 BRA `(.L_x_11932) ;  /* 0xfffffffc00f09947 */ /* 0x004fea000383ffff */
[----:B------:R-:W-:Y:S05]  /*22760*/  BRA `(.L_x_11931) ;  /* 0xffffff0000d47947 */ /* 0x000fea000383ffff */
.L_x_11942:
[----:B-1----:R1:W2:Y:S02]  /*22770*/  SYNCS.PHASECHK.TRANS64.TRYWAIT P1, [R3+URZ+0x19c30], R14 ;  /* 0x019c300e030075a7 */ /* 0x0022a4000802017f */
[----:B--2---:R-:W-:Y:S05]  /*22780*/  @!P1 NANOSLEEP.SYNCS 0x989680 ;  /* 0x009896800000995d */ /* 0x004fea0003900000 */
[----:B------:R-:W2:Y:S02]  /*22790*/  @!P1 SYNCS.PHASECHK.TRANS64 P1, [R3+URZ+0x19c30], R14 ;  /* 0x019c300e030095a7 */ /* 0x000ea4000802007f */
[----:B--2---:R-:W-:Y:S05]  /*227a0*/  @!P1 BRA `(.L_x_11942) ;  /* 0xfffffffc00f09947 */ /* 0x004fea000383ffff */
[----:B------:R-:W-:Y:S05]  /*227b0*/  BRA `(.L_x_11941) ;  /* 0xffffff1c00a87947 */ /* 0x000fea000383ffff */
.L_x_11947:
[----:B-1----:R1:W2:Y:S02]  /*227c0*/  SYNCS.PHASECHK.TRANS64.TRYWAIT P1, [R21+URZ+0x19c50], R3 ;  /* 0x019c5003150075a7 */ /* 0x0022a4000802017f */
[----:B--2---:R-:W-:Y:S05]  /*227d0*/  @!P1 NANOSLEEP.SYNCS 0x989680 ;  /* 0x009896800000995d */ /* 0x004fea0003900000 */
[----:B------:R-:W2:Y:S02]  /*227e0*/  @!P1 SYNCS.PHASECHK.TRANS64 P1, [R21+URZ+0x19c50], R3 ;  /* 0x019c5003150095a7 */ /* 0x000ea4000802007f */
[----:B--2---:R-:W-:Y:S05]  /*227f0*/  @!P1 BRA `(.L_x_11947) ;  /* 0xfffffffc00f09947 */ /* 0x004fea000383ffff */
[----:B------:R-:W-:Y:S05]  /*22800*/  BRA `(.L_x_11946) ;  /* 0xffffff20002c7947 */ /* 0x000fea000383ffff */
.L_x_11963:
[----:B-1----:R1:W2:Y:S02]  /*22810*/  SYNCS.PHASECHK.TRANS64.TRYWAIT P1, [R4+URZ+0x19c50], R7 ;  /* 0x019c5007040075a7 */ /* 0x0022a4000802017f */
[----:B--2---:R-:W-:Y:S05]  /*22820*/  @!P1 NANOSLEEP.SYNCS 0x989680 ;  /* 0x009896800000995d */ /* 0x004fea0003900000 */
[----:B------:R-:W2:Y:S02]  /*22830*/  @!P1 SYNCS.PHASECHK.TRANS64 P1, [R4+URZ+0x19c50], R7 ;  /* 0x019c5007040095a7 */ /* 0x000ea4000802007f */
[----:B--2---:R-:W-:Y:S05]  /*22840*/  @!P1 BRA `(.L_x_11963) ;  /* 0xfffffffc00f09947 */ /* 0x004fea000383ffff */
[----:B------:R-:W-:Y:S05]  /*22850*/  BRA `(.L_x_11962) ;  /* 0xffffff4c00507947 */ /* 0x000fea000383ffff */
.L_x_11999:
        /* <DEDUP_REMOVED lines=11> */
.L_x_12166:
[----:B------:R-:W-:Y:S05]  /*22910*/  BSYNC B1 ;  /* 0x0000000000017941 */ /* 0x000fea0003800000 */
.L_x_12165:
[----:B------:R-:W-:Y:S05]  /*22920*/  BRA `(.L_x_12167) ;  /* 0xffffff90004c7947 */ /* 0x000fea000383ffff */
.L_x_12001:
[----:B------:R-:W-:Y:S01]  /*22930*/  BSSY B1, `(.L_x_12168) ;  /* 0x0000006000017945 */ /* 0x000fe20003800000 */
[----:B------:R-:W-:-:S07]  /*22940*/  IMAD.MOV.U32 R15, RZ, RZ, -0x1 ;  /* 0xffffffffff0f7424 */ /* 0x000fce00078e00ff */
[----:B01----:R-:W-:Y:S05]  /*22950*/  WARPSYNC.COLLECTIVE R15, `(.L_x_12169) ;  /* 0x000000000f0c7348 */ /* 0x003fea0003c00000 */
[----:B------:R-:W-:Y:S02]  /*22960*/  ELECT P6, UR62, PT ;  /* 0x00000000003e782f */ /* 0x000fe400038c0000 */
[----:B------:R-:W-:Y:S01]  /*22970*/  MOV R14, UR62 ;  /* 0x0000003e000e7c02 */ /* 0x000fe20008000f00 */
[----:B01----:R-:W-:Y:S10]  /*22980*/  ENDCOLLECTIVE ;  /* 0x000000000000791b */ /* 0x003ff40003800000 */
.L_x_12169:
[----:B------:R-:W-:Y:S05]  /*22990*/  BSYNC B1 ;  /* 0x0000000000017941 */ /* 0x000fea0003800000 */
.L_x_12168:
[----:B------:R-:W-:Y:S05]  /*229a0*/  BRA `(.L_x_12000) ;  /* 0xffffff9000447947 */ /* 0x000fea000383ffff */
.L_x_12003:
[----:B0-----:R0:W2:Y:S02]  /*229b0*/  SYNCS.PHASECHK.TRANS64.TRYWAIT P0, [R23+URZ+0x19c20], R5 ;  /* 0x019c2005170075a7 */ /* 0x0010a4000800017f */
[----:B--2---:R-:W-:Y:S05]  /*229c0*/  @!P0 NANOSLEEP.SYNCS 0x989680 ;  /* 0x009896800000895d */ /* 0x004fea0003900000 */
[----:B------:R-:W2:Y:S02]  /*229d0*/  @!P0 SYNCS.PHASECHK.TRANS64 P0, [R23+URZ+0x19c20], R5 ;  /* 0x019c2005170085a7 */ /* 0x000ea4000800007f */
[----:B--2---:R-:W-:Y:S05]  /*229e0*/  @!P0 BRA `(.L_x_12003) ;  /* 0xfffffffc00f08947 */ /* 0x004fea000383ffff */
[----:B------:R-:W-:Y:S05]  /*229f0*/  BRA `(.L_x_12170) ;  /* 0xffffff9000547947 */ /* 0x000fea000383ffff */
.L_x_12007:
[----:B-1----:R1:W2:Y:S02]  /*22a00*/  SYNCS.PHASECHK.TRANS64.TRYWAIT P0, [R8+URZ+0x19ca0], R10 ;  /* 0x019ca00a080075a7 */ /* 0x0022a4000800017f */
[----:B--2---:R-:W-:Y:S05]  /*22a10*/  @!P0 NANOSLEEP.SYNCS 0x989680 ;  /* 0x009896800000895d */ /* 0x004fea0003900000 */
[----:B------:R-:W2:Y:S02]  /*22a20*/  @!P0 SYNCS.PHASECHK.TRANS64 P0, [R8+URZ+0x19ca0], R10 ;  /* 0x019ca00a080085a7 */ /* 0x000ea4000800007f */
[----:B--2---:R-:W-:Y:S05]  /*22a30*/  @!P0 BRA `(.L_x_12007) ;  /* 0xfffffffc00f08947 */ /* 0x004fea000383ffff */
[----:B------:R-:W-:Y:S05]  /*22a40*/  BRA `(.L_x_12171) ;  /* 0xffffff9000707947 */ /* 0x000fea000383ffff */
.L_x_12014:
[----:B0-----:R0:W2:Y:S02]  /*22a50*/  SYNCS.PHASECHK.TRANS64.TRYWAIT P0, [R8+URZ+0x19cc0], R10 ;  /* 0x019cc00a080075a7 */ /* 0x0010a4000800017f */
[----:B--2---:R-:W-:Y:S05]  /*22a60*/  @!P0 NANOSLEEP.SYNCS 0x989680 ;  /* 0x009896800000895d */ /* 0x004fea0003900000 */
[----:B------:R-:W2:Y:S02]  /*22a70*/  @!P0 SYNCS.PHASECHK.TRANS64 P0, [R8+URZ+0x19cc0], R10 ;  /* 0x019cc00a080085a7 */ /* 0x000ea4000800007f */
[----:B--2---:R-:W-:Y:S05]  /*22a80*/  @!P0 BRA `(.L_x_12014) ;  /* 0xfffffffc00f08947 */ /* 0x004fea000383ffff */
[----:B------:R-:W-:Y:S05]  /*22a90*/  BRA `(.L_x_12172) ;  /* 0xffffff94006c7947 */ /* 0x000fea000383ffff */
.L_x_12023:
[----:B0-----:R0:W2:Y:S02]  /*22aa0*/  SYNCS.PHASECHK.TRANS64.TRYWAIT P1, [R8+URZ+0x19ca0], R7 ;  /* 0x019ca007080075a7 */ /* 0x0010a4000802017f */
[----:B--2---:R-:W-:Y:S05]  /*22ab0*/  @!P1 NANOSLEEP.SYNCS 0x989680 ;  /* 0x009896800000995d */ /* 0x004fea0003900000 */
[----:B------:R-:W2:Y:S02]  /*22ac0*/  @!P1 SYNCS.PHASECHK.TRANS64 P1, [R8+URZ+0x19ca0], R7 ;  /* 0x019ca007080095a7 */ /* 0x000ea4000802007f */
[----:B--2---:R-:W-:Y:S05]  /*22ad0*/  @!P1 BRA `(.L_x_12023) ;  /* 0xfffffffc00f09947 */ /* 0x004fea000383ffff */
[----:B------:R-:W-:Y:S05]  /*22ae0*/  BRA `(.L_x_12173) ;  /* 0xffffff9800ac7947 */ /* 0x000fea000383ffff */
.L_x_12030:
[----:B-1----:R1:W2:Y:S02]  /*22af0*/  SYNCS.PHASECHK.TRANS64.TRYWAIT P1, [R8+URZ+0x19cc0], R7 ;  /* 0x019cc007080075a7 */ /* 0x0022a4000802017f */
[----:B--2---:R-:W-:Y:S05]  /*22b00*/  @!P1 NANOSLEEP.SYNCS 0x989680 ;  /* 0x009896800000995d */ /* 0x004fea0003900000 */
[----:B------:R-:W2:Y:S02]  /*22b10*/  @!P1 SYNCS.PHASECHK.TRANS64 P1, [R8+URZ+0x19cc0], R7 ;  /* 0x019cc007080095a7 */ /* 0x000ea4000802007f */
[----:B--2---:R-:W-:Y:S05]  /*22b20*/  @!P1 BRA `(.L_x_12030) ;  /* 0xfffffffc00f09947 */ /* 0x004fea000383ffff */
[----:B------:R-:W-:Y:S05]  /*22b30*/  BRA `(.L_x_12174) ;  /* 0xffffff9c00a47947 */ /* 0x000fea000383ffff */
.L_x_12055:
        /* <DEDUP_REMOVED lines=11> */
.L_x_12176:
[----:B------:R-:W-:Y:S05]  /*22bf0*/  BSYNC B0 ;  /* 0x0000000000007941 */ /* 0x000fea0003800000 */
.L_x_12175:
[----:B------:R-:W-:Y:S05]  /*22c00*/  BRA `(.L_x_12177) ;  /* 0xffffffb000487947 */ /* 0x000fea000383ffff */
.L_x_12058:
[----:B0-----:R-:W2:Y:S02]  /*22c10*/  LDL R0, [R1+0x3c] ;  /* 0x00003c0001007983 */ /* 0x001ea40000100800 */
[----:B--2---:R0:W1:Y:S02]  /*22c20*/  SYNCS.PHASECHK.TRANS64.TRYWAIT P0, [R4+URZ+0x19c80], R0 ;  /* 0x019c8000040075a7 */ /* 0x004064000800017f */
[----:B-1----:R-:W-:Y:S05]  /*22c30*/  @!P0 NANOSLEEP.SYNCS 0x989680 ;  /* 0x009896800000895d */ /* 0x002fea0003900000 */
[----:B------:R-:W1:Y:S02]  /*22c40*/  @!P0 SYNCS.PHASECHK.TRANS64 P0, [R4+URZ+0x19c80], R0 ;  /* 0x019c8000040085a7 */ /* 0x000e64000800007f */
[----:B-1----:R-:W-:Y:S05]  /*22c50*/  @!P0 BRA `(.L_x_12058) ;  /* 0xfffffffc00ec8947 */ /* 0x002fea000383ffff */
[----:B------:R-:W-:Y:S05]  /*22c60*/  BRA `(.L_x_12178) ;  /* 0xffffffb000607947 */ /* 0x000fea000383ffff */
.L_x_12059:
        /* <DEDUP_REMOVED lines=8> */
.L_x_12180:
[----:B------:R-:W-:Y:S05]  /*22cf0*/  BSYNC B0 ;  /* 0x0000000000007941 */ /* 0x000fea0003800000 */
.L_x_12179:
        /* <DEDUP_REMOVED lines=8> */
.L_x_12181:
[----:B------:R-:W0:Y:S01]  /*22d80*/  S2R R15, SR_TID.X ;  /* 0x00000000000f7919 */ /* 0x000e220000002100 */
[----:B------:R-:W1:Y:S01]  /*22d90*/  LDC R11, c[0x0][0x2f4] ;  /* 0x0000bd00ff0b7b82 */ /* 0x000e620000000800 */
[----:B------:R-:W-:Y:S02]  /*22da0*/  IMAD.MOV.U32 R13, RZ, RZ, R9 ;  /* 0x000000ffff0d7224 */ /* 0x000fe400078e0009 */
[----:B------:R-:W-:-:S05]  /*22db0*/  IMAD.MOV.U32 R6, RZ, RZ, R14 ;  /* 0x000000ffff067224 */ /* 0x000fca00078e000e */
[----:B------:R-:W-:-:S05]  /*22dc0*/  IADD3 R6, P0, R26, R6, RZ ;  /* 0x000000061a067210 */ /* 0x000fca0007f1e0ff */
[----:B------:R-:W-:Y:S02]  /*22dd0*/  IMAD.X R7, RZ, RZ, R0, P0 ;  /* 0x000000ffff077224 */ /* 0x000fe400000e0600 */
[----:B------:R-:W-:Y:S01]  /*22de0*/  IMAD.IADD R0, R23, 0x1, R10 ;  /* 0x0000000117007824 */ /* 0x000fe200078e020a */
[----:B-1----:R-:W-:-:S04]  /*22df0*/  ISETP.GE.AND P4, PT, R26, R11, PT ;  /* 0x0000000b1a00720c */ /* 0x002fc80003f86270 */
[----:B------:R-:W-:Y:S01]  /*22e00*/  ISETP.LT.OR P0, PT, R2, 0x1, P4 ;  /* 0x000000010200780c */ /* 0x000fe20002701670 */
[----:B0-----:R-:W-:-:S05]  /*22e10*/  IMAD.SHL.U32 R15, R15, 0x10, RZ ;  /* 0x000000100f0f7824 */ /* 0x001fca00078e00ff */
[----:B------:R-:W-:-:S04]  /*22e20*/  LOP3.LUT R15, R15, 0x10, RZ, 0xc0, !PT ;  /* 0x000000100f0f7812 */ /* 0x000fc800078ec0ff */
[----:B------:R-:W-:-:S03]  /*22e30*/  LOP3.LUT R12, R15, 0x20, RZ, 0xfc, !PT ;  /* 0x000000200f0c7812 */ /* 0x000fc600078efcff */
[----:B------:R-:W-:Y:S01]  /*22e40*/  @!PT LDS RZ, [RZ] ;  /* 0x00000000fffff984 */ /* 0x000fe20000000800 */
[----:B------:R-:W-:Y:S01]  /*22e50*/  @!PT LDS RZ, [RZ] ;  /* 0x00000000fffff984 */ /* 0x000fe20000000800 */
[----:B------:R-:W-:Y:S01]  /*22e60*/  @!PT LDS RZ, [RZ] ;  /* 0x00000000fffff984 */ /* 0x000fe20000000800 */
[----:B------:R0:W-:Y:S01]  /*22e70*/  LDGSTS.E.BYPASS.LTC128B.128 [R0+0x9000], desc[UR42][R6.64], !P0 ;  /* 0x0900000006007fae */ /* 0x0001e2000c101d6a */
[----:B------:R-:W-:Y:S02]  /*22e80*/  LOP3.LUT R15, R15, 0x40, RZ, 0xfc, !PT ;  /* 0x000000400f0f7812 */ /* 0x000fe400078efcff */
[----:B------:R-:W-:Y:S01]  /*22e90*/  ISETP.GE.AND P2, PT, R12, R11, PT ;  /* 0x0000000b0c00720c */ /* 0x000fe20003f46270 */
[----:B------:R-:W-:-:S03]  /*22ea0*/  IMAD.MOV.U32 R12, RZ, RZ, 0x1 ;  /* 0x00000001ff0c7424 */ /* 0x000fc600078e00ff */
        /* <DEDUP_REMOVED lines=9> */
.L_x_12182:
        /* <DEDUP_REMOVED lines=10> */
.L_x_12183:
[----:B------:R-:W-:Y:S01]  /*22fe0*/  IMAD.MOV.U32 R6, RZ, RZ, R14 ;  /* 0x000000ffff067224 */ /* 0x000fe200078e000e */
[----:B------:R-:W-:Y:S06]  /*22ff0*/  BRA `(.L_x_12184) ;  /* 0xffffffb000487947 */ /* 0x000fec000383ffff */
.L_x_12064:
[----:B---3--:R-:W3:Y:S02]  /*23000*/  LDL R2, [R1+0x3c] ;  /* 0x00003c0001027983 */ /* 0x008ee40000100800 */
[----:B---3--:R3:W4:Y:S02]  /*23010*/  SYNCS.PHASECHK.TRANS64.TRYWAIT P0, [R4+URZ+0x19c40], R2 ;  /* 0x019c4002040075a7 */ /* 0x008724000800017f */
[----:B----4-:R-:W-:Y:S05]  /*23020*/  @!P0 NANOSLEEP.SYNCS 0x989680 ;  /* 0x009896800000895d */ /* 0x010fea0003900000 */
[----:B------:R-:W4:Y:S02]  /*23030*/  @!P0 SYNCS.PHASECHK.TRANS64 P0, [R4+URZ+0x19c40], R2 ;  /* 0x019c4002040085a7 */ /* 0x000f24000800007f */
[----:B----4-:R-:W-:Y:S05]  /*23040*/  @!P0 BRA `(.L_x_12064) ;  /* 0xfffffffc00ec8947 */ /* 0x010fea000383ffff */
[----:B------:R-:W-:Y:S05]  /*23050*/  BRA `(.L_x_12185) ;  /* 0xffffffb000ac7947 */ /* 0x000fea000383ffff */
.L_x_12065:
        /* <DEDUP_REMOVED lines=8> */
.L_x_12187:
[----:B------:R-:W-:Y:S05]  /*230e0*/  BSYNC B0 ;  /* 0x0000000000007941 */ /* 0x000fea0003800000 */
.L_x_12186:
        /* <DEDUP_REMOVED lines=8> */
.L_x_12188:
[----:B------:R-:W-:Y:S02]  /*23170*/  IMAD.MOV.U32 R13, RZ, RZ, R6 ;  /* 0x000000ffff0d7224 */ /* 0x000fe400078e0006 */
[----:B------:R-:W-:Y:S02]  /*23180*/  IMAD.MOV.U32 R12, RZ, RZ, 0x1 ;  /* 0x00000001ff0c7424 */ /* 0x000fe400078e00ff */
[----:B------:R-:W-:-:S07]  /*23190*/  IMAD.MOV.U32 R3, RZ, RZ, R14 ;  /* 0x000000ffff037224 */ /* 0x000fce00078e000e */
[----:B------:R-:W-:Y:S05]  /*231a0*/  WARPSYNC.COLLECTIVE R15, `(.L_x_12189) ;  /* 0x000000000f087348 */ /* 0x000fea0003c00000 */
[----:B------:R0:W1:Y:S02]  /*231b0*/  SHFL.IDX P6, R14, R13, R12, R11 ;  /* 0x0000000c0d0e7389 */ /* 0x00006400000c000b */
[----:B01----:R-:W-:Y:S01]  /*231c0*/  ENDCOLLECTIVE ;  /* 0x000000000000791b */ /* 0x003fe20003800000 */
.L_x_12189:
        /* <DEDUP_REMOVED lines=10> */
.L_x_12190:
        /* <DEDUP_REMOVED lines=8> */
.L_x_12070:
        /* <DEDUP_REMOVED lines=9> */
.L_x_12192:
[----:B------:R-:W-:Y:S01]  /*23380*/  ISETP.GE.AND P2, PT, R17, R0, PT ;  /* 0x000000001100720c */ /* 0x000fe20003f46270 */
[----:B------:R-:W-:Y:S02]  /*23390*/  IMAD.MOV.U32 R13, RZ, RZ, R6 ;  /* 0x000000ffff0d7224 */ /* 0x000fe400078e0006 */
[----:B------:R-:W-:-:S10]  /*233a0*/  IMAD.MOV.U32 R2, RZ, RZ, R14 ;  /* 0x000000ffff027224 */ /* 0x000fd400078e000e */
[----:B------:R-:W-:Y:S05]  /*233b0*/  WARPSYNC.COLLECTIVE R15, `(.L_x_12193) ;  /* 0x000000000f087348 */ /* 0x000fea0003c00000 */
[----:B------:R0:W1:Y:S02]  /*233c0*/  SHFL.IDX P6, R14, R13, R12, R11 ;  /* 0x0000000c0d0e7389 */ /* 0x00006400000c000b */
[----:B01----:R-:W-:Y:S01]  /*233d0*/  ENDCOLLECTIVE ;  /* 0x000000000000791b */ /* 0x003fe20003800000 */
.L_x_12193:
[----:B------:R-:W-:Y:S02]  /*233e0*/  IMAD.MOV.U32 R13, RZ, RZ, R5 ;  /* 0x000000ffff0d7224 */ /* 0x000fe400078e0005 */
[----:B------:R-:W-:Y:S02]  /*233f0*/  IMAD.MOV.U32 R12, RZ, RZ, 0x1 ;  /* 0x00000001ff0c7424 */ /* 0x000fe400078e00ff */
[----:B------:R-:W-:-:S07]  /*23400*/  IMAD.MOV.U32 R3, RZ, RZ, R14 ;  /* 0x000000ffff037224 */ /* 0x000fce00078e000e */
[----:B------:R-:W-:Y:S05]  /*23410*/  WARPSYNC.COLLECTIVE R15, `(.L_x_12194) ;  /* 0x000000000f087348 */ /* 0x000fea0003c00000 */
[----:B------:R0:W1:Y:S02]  /*23420*/  SHFL.IDX P6, R14, R13, R12, R11 ;  /* 0x0000000c0d0e7389 */ /* 0x00006400000c000b */
[----:B01----:R-:W-:Y:S01]  /*23430*/  ENDCOLLECTIVE ;  /* 0x000000000000791b */ /* 0x003fe20003800000 */
.L_x_12194:
        /* <DEDUP_REMOVED lines=10> */
.L_x_12195:
        /* <DEDUP_REMOVED lines=13> */
.L_x_12196:
        /* <DEDUP_REMOVED lines=14> */
.L_x_12197:
[----:B------:R-:W-:Y:S01]  /*23690*/  IMAD.MOV.U32 R2, RZ, RZ, R14 ;  /* 0x000000ffff027224 */ /* 0x000fe200078e000e */
[----:B------:R-:W-:Y:S06]  /*236a0*/  BRA `(.L_x_12198) ;  /* 0xffffffb800787947 */ /* 0x000fec000383ffff */
.L_x_12075:
[----:B--2---:R2:W3:Y:S02]  /*236b0*/  SYNCS.PHASECHK.TRANS64.TRYWAIT P0, [R23+URZ+0x19c20], R0 ;  /* 0x019c2000170075a7 */ /* 0x0044e4000800017f */
[----:B---3--:R-:W-:Y:S05]  /*236c0*/  @!P0 NANOSLEEP.SYNCS 0x989680 ;  /* 0x009896800000895d */ /* 0x008fea0003900000 */
[----:B------:R-:W3:Y:S02]  /*236d0*/  @!P0 SYNCS.PHASECHK.TRANS64 P0, [R23+URZ+0x19c20], R0 ;  /* 0x019c2000170085a7 */ /* 0x000ee4000800007f */
[----:B---3--:R-:W-:Y:S05]  /*236e0*/  @!P0 BRA `(.L_x_12075) ;  /* 0xfffffffc00f08947 */ /* 0x008fea000383ffff */
[----:B------:R-:W-:Y:S05]  /*236f0*/  BRA `(.L_x_12199) ;  /* 0xffffffb800e87947 */ /* 0x000fea000383ffff */
.L_x_12079:
[----:B0-----:R0:W1:Y:S02]  /*23700*/  SYNCS.PHASECHK.TRANS64.TRYWAIT P0, [R0+URZ+0x19c80], R10 ;  /* 0x019c800a000075a7 */ /* 0x001064000800017f */
[----:B-1----:R-:W-:Y:S05]  /*23710*/  @!P0 NANOSLEEP.SYNCS 0x989680 ;  /* 0x009896800000895d */ /* 0x002fea0003900000 */
[----:B------:R-:W1:Y:S02]  /*23720*/  @!P0 SYNCS.PHASECHK.TRANS64 P0, [R0+URZ+0x19c80], R10 ;  /* 0x019c800a000085a7 */ /* 0x000e64000800007f */
[----:B-1----:R-:W-:Y:S05]  /*23730*/  @!P0 BRA `(.L_x_12079) ;  /* 0xfffffffc00f08947 */ /* 0x002fea000383ffff */
[----:B------:R-:W-:Y:S05]  /*23740*/  BRA `(.L_x_12200) ;  /* 0xffffffbc00bc7947 */ /* 0x000fea000383ffff */
.L_x_12080:
        /* <DEDUP_REMOVED lines=8> */
.L_x_12202:
[----:B------:R-:W-:Y:S05]  /*237d0*/  BSYNC B0 ;  /* 0x0000000000007941 */ /* 0x000fea0003800000 */
.L_x_12201:
        /* <DEDUP_REMOVED lines=10> */
.L_x_12203:
        /* <DEDUP_REMOVED lines=11> */
.L_x_12204:
        /* <DEDUP_REMOVED lines=11> */
.L_x_12205:
[----:B------:R-:W-:Y:S01]  /*239e0*/  IMAD.MOV.U32 R2, RZ, RZ, R14 ;  /* 0x000000ffff027224 */ /* 0x000fe200078e000e */
[----:B------:R-:W-:Y:S06]  /*239f0*/  BRA `(.L_x_12206) ;  /* 0xffffffbc00cc7947 */ /* 0x000fec000383ffff */
.L_x_12085:
[----:B---3--:R3:W4:Y:S02]  /*23a00*/  SYNCS.PHASECHK.TRANS64.TRYWAIT P0, [R0+URZ+0x19c40], R10 ;  /* 0x019c400a000075a7 */ /* 0x008724000800017f */
[----:B----4-:R-:W-:Y:S05]  /*23a10*/  @!P0 NANOSLEEP.SYNCS 0x989680 ;  /* 0x009896800000895d */ /* 0x010fea0003900000 */
[----:B------:R-:W4:Y:S02]  /*23a20*/  @!P0 SYNCS.PHASECHK.TRANS64 P0, [R0+URZ+0x19c40], R10 ;  /* 0x019c400a000085a7 */ /* 0x000f24000800007f */
[----:B----4-:R-:W-:Y:S05]  /*23a30*/  @!P0 BRA `(.L_x_12085) ;  /* 0xfffffffc00f08947 */ /* 0x010fea000383ffff */
[----:B------:R-:W-:Y:S05]  /*23a40*/  BRA `(.L_x_12207) ;  /* 0xffffffc000307947 */ /* 0x000fea000383ffff */
.L_x_12086:
        /* <DEDUP_REMOVED lines=8> */
.L_x_12209:
[----:B------:R-:W-:Y:S05]  /*23ad0*/  BSYNC B0 ;  /* 0x0000000000007941 */ /* 0x000fea0003800000 */
.L_x_12208:
        /* <DEDUP_REMOVED lines=8> */
.L_x_12210:
[----:B------:R-:W-:Y:S02]  /*23b60*/  IMAD.MOV.U32 R13, RZ, RZ, R8 ;  /* 0x000000ffff0d7224 */ /* 0x000fe400078e0008 */
[----:B------:R-:W-:Y:S02]  /*23b70*/  IMAD.MOV.U32 R12, RZ, RZ, 0x1 ;  /* 0x00000001ff0c7424 */ /* 0x000fe400078e00ff */
[----:B------:R-:W-:-:S07]  /*23b80*/  IMAD.MOV.U32 R2, RZ, RZ, R14 ;  /* 0x000000ffff027224 */ /* 0x000fce00078e000e */
[----:B------:R-:W-:Y:S05]  /*23b90*/  WARPSYNC.COLLECTIVE R15, `(.L_x_12211) ;  /* 0x000000000f087348 */ /* 0x000fea0003c00000 */
[----:B------:R0:W1:Y:S02]  /*23ba0*/  SHFL.IDX P6, R14, R13, R12, R11 ;  /* 0x0000000c0d0e7389 */ /* 0x00006400000c000b */
[----:B01----:R-:W-:Y:S01]  /*23bb0*/  ENDCOLLECTIVE ;  /* 0x000000000000791b */ /* 0x003fe20003800000 */
.L_x_12211:
        /* <DEDUP_REMOVED lines=13> */
.L_x_12212:
[----:B------:R-:W-:Y:S01]  /*23c90*/  IMAD.MOV.U32 R2, RZ, RZ, R14 ;  /* 0x000000ffff027224 */ /* 0x000fe200078e000e */
[----:B------:R-:W-:Y:S06]  /*23ca0*/  BRA `(.L_x_12213) ;  /* 0xffffffc0003c7947 */ /* 0x000fec000383ffff */
.L_x_12091:
[----:B0-----:R0:W2:Y:S02]  /*23cb0*/  SYNCS.PHASECHK.TRANS64.TRYWAIT P2, [R2+URZ+0x19c70], R0 ;  /* 0x019c7000020075a7 */ /* 0x0010a4000804017f */
[----:B--2---:R-:W-:Y:S05]  /*23cc0*/  @!P2 NANOSLEEP.SYNCS 0x989680 ;  /* 0x009896800000a95d */ /* 0x004fea0003900000 */
[----:B------:R-:W2:Y:S02]  /*23cd0*/  @!P2 SYNCS.PHASECHK.TRANS64 P2, [R2+URZ+0x19c70], R0 ;  /* 0x019c70000200a5a7 */ /* 0x000ea4000804007f */
[----:B--2---:R-:W-:Y:S05]  /*23ce0*/  @!P2 BRA `(.L_x_12091) ;  /* 0xfffffffc00f0a947 */ /* 0x004fea000383ffff */
[----:B------:R-:W-:Y:S05]  /*23cf0*/  BRA `(.L_x_12214) ;  /* 0xffffffc000a87947 */ /* 0x000fea000383ffff */
.L_x_12093:
[----:B0-----:R0:W2:Y:S02]  /*23d00*/  SYNCS.PHASECHK.TRANS64.TRYWAIT P2, [R2+URZ+0x19c60], R3 ;  /* 0x019c6003020075a7 */ /* 0x0010a4000804017f */
[----:B--2---:R-:W-:Y:S05]  /*23d10*/  @!P2 NANOSLEEP.SYNCS 0x989680 ;  /* 0x009896800000a95d */ /* 0x004fea0003900000 */
[----:B------:R-:W2:Y:S02]  /*23d20*/  @!P2 SYNCS.PHASECHK.TRANS64 P2, [R2+URZ+0x19c60], R3 ;  /* 0x019c60030200a5a7 */ /* 0x000ea4000804007f */
[----:B--2---:R-:W-:Y:S05]  /*23d30*/  @!P2 BRA `(.L_x_12093) ;  /* 0xfffffffc00f0a947 */ /* 0x004fea000383ffff */
[----:B------:R-:W-:Y:S05]  /*23d40*/  BRA `(.L_x_12215) ;  /* 0xffffffc000b87947 */ /* 0x000fea000383ffff */
.L_x_12101:
[----:B-1----:R1:W2:Y:S02]  /*23d50*/  SYNCS.PHASECHK.TRANS64.TRYWAIT P1, [R0+URZ+0x19c70], R2 ;  /* 0x019c7002000075a7 */ /* 0x0022a4000802017f */
[----:B--2---:R-:W-:Y:S05]  /*23d60*/  @!P1 NANOSLEEP.SYNCS 0x989680 ;  /* 0x009896800000995d */ /* 0x004fea0003900000 */
[----:B------:R-:W2:Y:S02]  /*23d70*/  @!P1 SYNCS.PHASECHK.TRANS64 P1, [R0+URZ+0x19c70], R2 ;  /* 0x019c7002000095a7 */ /* 0x000ea4000802007f */
[----:B--2---:R-:W-:Y:S05]  /*23d80*/  @!P1 BRA `(.L_x_12101) ;  /* 0xfffffffc00f09947 */ /* 0x004fea000383ffff */
[----:B------:R-:W-:Y:S05]  /*23d90*/  BRA `(.L_x_12216) ;  /* 0xffffffc800587947 */ /* 0x000fea000383ffff */
.L_x_12103:
[----:B0-----:R0:W1:Y:S02]  /*23da0*/  SYNCS.PHASECHK.TRANS64.TRYWAIT P1, [R0+URZ+0x19c60], R2 ;  /* 0x019c6002000075a7 */ /* 0x001064000802017f */
[----:B-1----:R-:W-:Y:S05]  /*23db0*/  @!P1 NANOSLEEP.SYNCS 0x989680 ;  /* 0x009896800000995d */ /* 0x002fea0003900000 */
[----:B------:R-:W1:Y:S02]  /*23dc0*/  @!P1 SYNCS.PHASECHK.TRANS64 P1, [R0+URZ+0x19c60], R2 ;  /* 0x019c6002000095a7 */ /* 0x000e64000802007f */
[----:B-1----:R-:W-:Y:S05]  /*23dd0*/  @!P1 BRA `(.L_x_12103) ;  /* 0xfffffffc00f09947 */ /* 0x002fea000383ffff */
[----:B------:R-:W-:Y:S05]  /*23de0*/  BRA `(.L_x_12217) ;  /* 0xffffffc800647947 */ /* 0x000fea000383ffff */
.L_x_12108:
[----:B------:R-:W-:Y:S01]  /*23df0*/  BSSY B0, `(.L_x_12218) ;  /* 0x0000008000007945 */ /* 0x000fe20003800000 */
[----:B------:R-:W-:Y:S02]  /*23e00*/  IMAD.MOV.U32 R13, RZ, RZ, R16 ;  /* 0x000000ffff0d7224 */ /* 0x000fe400078e0010 */
[----:B------:R-:W-:Y:S02]  /*23e10*/  IMAD.MOV.U32 R12, RZ, RZ, RZ ;  /* 0x000000ffff0c7224 */ /* 0x000fe400078e00ff */
[----:B0-----:R-:W-:Y:S02]  /*23e20*/  IMAD.MOV.U32 R11, RZ, RZ, 0x1f ;  /* 0x0000001fff0b7424 */ /* 0x001fe400078e00ff */
[----:B------:R-:W-:-:S07]  /*23e30*/  IMAD.MOV.U32 R15, RZ, RZ, -0x1 ;  /* 0xffffffffff0f7424 */ /* 0x000fce00078e00ff */
[----:B-12---:R-:W-:Y:S05]  /*23e40*/  WARPSYNC.COLLECTIVE R15, `(.L_x_12219) ;  /* 0x000000000f087348 */ /* 0x006fea0003c00000 */
[----:B------:R0:W3:Y:S02]  /*23e50*/  SHFL.IDX P6, R14, R13, R12, R11 ;  /* 0x0000000c0d0e7389 */ /* 0x0000e400000c000b */
[----:B0123--:R-:W-:Y:S01]  /*23e60*/  ENDCOLLECTIVE ;  /* 0x000000000000791b */ /* 0x00ffe20003800000 */
.L_x_12219:
[----:B------:R-:W-:Y:S05]  /*23e70*/  BSYNC B0 ;  /* 0x0000000000007941 */ /* 0x000fea0003800000 */
.L_x_12218:
        /* <DEDUP_REMOVED lines=9> */
.L_x_12220:
        /* <DEDUP_REMOVED lines=18> */
.L_x_12221:
        /* <DEDUP_REMOVED lines=8> */
.L_x_12222:
        /* <DEDUP_REMOVED lines=8> */
.L_x_12223:
        /* <DEDUP_REMOVED lines=8> */
.L_x_12224:
        /* <DEDUP_REMOVED lines=8> */
.L_x_12225:
        /* <DEDUP_REMOVED lines=9> */
.L_x_12226:
[----:B------:R-:W-:Y:S01]  /*242c0*/  IMAD.MOV.U32 R16, RZ, RZ, R14 ;  /* 0x000000ffff107224 */ /* 0x000fe200078e000e */
[----:B------:R-:W-:Y:S06]  /*242d0*/  BRA `(.L_x_12227) ;  /* 0xffffffcc00387947 */ /* 0x000fec000383ffff */
.L_x_12113:
[----:B------:R-:W-:Y:S01]  /*242e0*/  BSSY B0, `(.L_x_12228) ;  /* 0x0000008000007945 */ /* 0x000fe20003800000 */
[----:B-----5:R-:W-:Y:S02]  /*242f0*/  IMAD.MOV.U32 R13, RZ, RZ, R2 ;  /* 0x000000ffff0d7224 */ /* 0x020fe400078e0002 */
[----:B------:R-:W-:Y:S02]  /*24300*/  IMAD.MOV.U32 R12, RZ, RZ, 0x1 ;  /* 0x00000001ff0c7424 */ /* 0x000fe400078e00ff */
[----:B0-----:R-:W-:Y:S02]  /*24310*/  IMAD.MOV.U32 R11, RZ, RZ, RZ ;  /* 0x000000ffff0b7224 */ /* 0x001fe400078e00ff */
[----:B------:R-:W-:-:S07]  /*24320*/  IMAD.MOV.U32 R15, RZ, RZ, -0x1 ;  /* 0xffffffffff0f7424 */ /* 0x000fce00078e00ff */
[----:B-123--:R-:W-:Y:S05]  /*24330*/  WARPSYNC.COLLECTIVE R15, `(.L_x_12229) ;  /* 0x000000000f087348 */ /* 0x00efea0003c00000 */
[----:B------:R0:W4:Y:S02]  /*24340*/  SHFL.UP P6, R14, R13, R12, R11 ;  /* 0x0400000c0d0e7389 */ /* 0x00012400000c000b */
[----:B01234-:R-:W-:Y:S01]  /*24350*/  ENDCOLLECTIVE ;  /* 0x000000000000791b */ /* 0x01ffe20003800000 */
.L_x_12229:
[----:B------:R-:W-:Y:S05]  /*24360*/  BSYNC B0 ;  /* 0x0000000000007941 */ /* 0x000fea0003800000 */
.L_x_12228:
        /* <DEDUP_REMOVED lines=9> */
.L_x_12230:
        /* <DEDUP_REMOVED lines=8> */
.L_x_12231:
        /* <DEDUP_REMOVED lines=8> */
.L_x_12232:
        /* <DEDUP_REMOVED lines=8> */
.L_x_12233:
        /* <DEDUP_REMOVED lines=9> */
.L_x_12234:
[----:B------:R-:W-:Y:S01]  /*24610*/  IMAD.MOV.U32 R16, RZ, RZ, R14 ;  /* 0x000000ffff107224 */ /* 0x000fe200078e000e */
[----:B------:R-:W-:Y:S06]  /*24620*/  BRA `(.L_x_12235) ;  /* 0xffffffcc00007947 */ /* 0x000fec000383ffff */
.L_x_12115:
[----:B------:R-:W-:Y:S01]  /*24630*/  BSSY B0, `(.L_x_12236) ;  /* 0x0000006000007945 */ /* 0x000fe20003800000 */
[----:B------:R-:W-:Y:S01]  /*24640*/  PLOP3.LUT P6, PT, P6, PT, PT, 0x8, 0x0 ;  /* 0x000000000000781c */ /* 0x000fe200037ce170 */
[----:B------:R-:W-:-:S12]  /*24650*/  IMAD.MOV.U32 R15, RZ, RZ, -0x1 ;  /* 0xffffffffff0f7424 */ /* 0x000fd800078e00ff */
[----:B0123--:R-:W-:Y:S05]  /*24660*/  WARPSYNC.COLLECTIVE R15, `(.L_x_12237) ;  /* 0x000000000f087348 */ /* 0x00ffea0003c00000 */
[----:B------:R-:W-:Y:S01]  /*24670*/  VOTE.ANY R14, PT, P6 ;  /* 0x00000000000e7806 */ /* 0x000fe200030e0100 */
[----:B0123--:R-:W-:Y:S06]  /*24680*/  ENDCOLLECTIVE ;  /* 0x000000000000791b */ /* 0x00ffec0003800000 */
.L_x_12237:
[----:B------:R-:W-:Y:S05]  /*24690*/  BSYNC B0 ;  /* 0x0000000000007941 */ /* 0x000fea0003800000 */
.L_x_12236:
        /* <DEDUP_REMOVED lines=9> */
.L_x_12238:
[----:B------:R-:W-:Y:S01]  /*24730*/  IMAD.MOV.U32 R17, RZ, RZ, R14 ;  /* 0x000000ffff117224 */ /* 0x000fe200078e000e */
[----:B------:R-:W-:Y:S06]  /*24740*/  BRA `(.L_x_12239) ;  /* 0xffffffc800f07947 */ /* 0x000fec000383ffff */
.L_x_12117:
[----:B------:R-:W-:Y:S01]  /*24750*/  BSSY B0, `(.L_x_12240) ;  /* 0x0000007000007945 */ /* 0x000fe20003800000 */
[----:B------:R-:W-:Y:S02]  /*24760*/  IMAD.MOV.U32 R13, RZ, RZ, R3 ;  /* 0x000000ffff0d7224 */ /* 0x000fe400078e0003 */
[----:B0-----:R-:W-:Y:S02]  /*24770*/  IMAD.MOV.U32 R11, RZ, RZ, 0x1f ;  /* 0x0000001fff0b7424 */ /* 0x001fe400078e00ff */
[----:B------:R-:W-:-:S07]  /*24780*/  IMAD.MOV.U32 R15, RZ, RZ, -0x1 ;  /* 0xffffffffff0f7424 */ /* 0x000fce00078e00ff */
[----:B-1234-:R-:W-:Y:S05]  /*24790*/  WARPSYNC.COLLECTIVE R15, `(.L_x_12241) ;  /* 0x000000000f087348 */ /* 0x01efea0003c00000 */
[----:B------:R0:W0:Y:S02]  /*247a0*/  SHFL.IDX P6, R14, R13, R12, R11 ;  /* 0x0000000c0d0e7389 */ /* 0x00002400000c000b */
[----:B01234-:R-:W-:Y:S01]  /*247b0*/  ENDCOLLECTIVE ;  /* 0x000000000000791b */ /* 0x01ffe20003800000 */
.L_x_12241:
[----:B------:R-:W-:Y:S05]  /*247c0*/  BSYNC B0 ;  /* 0x0000000000007941 */ /* 0x000fea0003800000 */
.L_x_12240:
[----:B------:R-:W-:Y:S01]  /*247d0*/  IMAD.MOV.U32 R3, RZ, RZ, R14 ;  /* 0x000000ffff037224 */ /* 0x000fe200078e000e */
[----:B------:R-:W-:Y:S06]  /*247e0*/  BRA `(.L_x_12242) ;  /* 0xffffffc800e47947 */ /* 0x000fec000383ffff */
.L_x_12121:
[----:B0-----:R0:W2:Y:S02]  /*247f0*/  SYNCS.PHASECHK.TRANS64.TRYWAIT P0, [R5+URZ+0x19c20], R0 ;  /* 0x019c2000050075a7 */ /* 0x0010a4000800017f */
[----:B--2---:R-:W-:Y:S05]  /*24800*/  @!P0 NANOSLEEP.SYNCS 0x989680 ;  /* 0x009896800000895d */ /* 0x004fea0003900000 */
[----:B------:R-:W2:Y:S02]  /*24810*/  @!P0 SYNCS.PHASECHK.TRANS64 P0, [R5+URZ+0x19c20], R0 ;  /* 0x019c2000050085a7 */ /* 0x000ea4000800007f */
[----:B--2---:R-:W-:Y:S05]  /*24820*/  @!P0 BRA `(.L_x_12121) ;  /* 0xfffffffc00f08947 */ /* 0x004fea000383ffff */
[----:B------:R-:W-:Y:S05]  /*24830*/  BRA `(.L_x_12243) ;  /* 0xffffffd000687947 */ /* 0x000fea000383ffff */
.L_x_12122:
        /* <DEDUP_REMOVED lines=11> */
.L_x_12245:
[----:B------:R-:W-:Y:S05]  /*248f0*/  BSYNC B0 ;  /* 0x0000000000007941 */ /* 0x000fea0003800000 */
.L_x_12244:
[----:B------:R-:W-:Y:S05]  /*24900*/  BRA `(.L_x_12246) ;  /* 0xffffffd000507947 */ /* 0x000fea000383ffff */
.L_x_12123:
[----:B------:R-:W-:Y:S01]  /*24910*/  BSSY B0, `(.L_x_12247) ;  /* 0x0000006000007945 */ /* 0x000fe20003800000 */
[----:B------:R-:W-:-:S07]  /*24920*/  IMAD.MOV.U32 R15, RZ, RZ, -0x1 ;  /* 0xffffffffff0f7424 */ /* 0x000fce00078e00ff */
[----:B01----:R-:W-:Y:S05]  /*24930*/  WARPSYNC.COLLECTIVE R15, `(.L_x_12248) ;  /* 0x000000000f0c7348 */ /* 0x003fea0003c00000 */
[----:B------:R-:W-:Y:S02]  /*24940*/  ELECT P6, UR62, PT ;  /* 0x00000000003e782f */ /* 0x000fe400038c0000 */
[----:B------:R-:W-:Y:S01]  /*24950*/  MOV R14, UR62 ;  /* 0x0000003e000e7c02 */ /* 0x000fe20008000f00 */
[----:B01----:R-:W-:Y:S10]  /*24960*/  ENDCOLLECTIVE ;  /* 0x000000000000791b */ /* 0x003ff40003800000 */
.L_x_12248:
[----:B------:R-:W-:Y:S05]  /*24970*/  BSYNC B0 ;  /* 0x0000000000007941 */ /* 0x000fea0003800000 */
.L_x_12247:
[----:B------:R-:W-:Y:S05]  /*24980*/  BRA `(.L_x_12249) ;  /* 0xffffffd000447947 */ /* 0x000fea000383ffff */
.L_x_12125:
[----:B0-----:R0:W2:Y:S02]  /*24990*/  SYNCS.PHASECHK.TRANS64.TRYWAIT P1, [R3+URZ+0x19c40], R2 ;  /* 0x019c4002030075a7 */ /* 0x0010a4000802017f */
[----:B--2---:R-:W-:Y:S05]  /*249a0*/  @!P1 NANOSLEEP.SYNCS 0x989680 ;  /* 0x009896800000995d */ /* 0x004fea0003900000 */
[----:B------:R-:W2:Y:S02]  /*249b0*/  @!P1 SYNCS.PHASECHK.TRANS64 P1, [R3+URZ+0x19c40], R2 ;  /* 0x019c4002030095a7 */ /* 0x000ea4000802007f */
[----:B--2---:R-:W-:Y:S05]  /*249c0*/  @!P1 BRA `(.L_x_12125) ;  /* 0xfffffffc00f09947 */ /* 0x004fea000383ffff */
[----:B------:R-:W-:Y:S05]  /*249d0*/  BRA `(.L_x_12250) ;  /* 0xffffffd000647947 */ /* 0x000fea000383ffff */
.L_x_12127:
[----:B--2---:R2:W3:Y:S02]  /*249e0*/  SYNCS.PHASECHK.TRANS64.TRYWAIT P1, [R5+URZ+0x19c40], R0 ;  /* 0x019c4000050075a7 */ /* 0x0044e4000802017f */
[----:B---3--:R-:W-:Y:S05]  /*249f0*/  @!P1 NANOSLEEP.SYNCS 0x989680 ;  /* 0x009896800000995d */ /* 0x008fea0003900000 */
[----:B------:R-:W3:Y:S02]  /*24a00*/  @!P1 SYNCS.PHASECHK.TRANS64 P1, [R5+URZ+0x19c40], R0 ;  /* 0x019c4000050095a7 */ /* 0x000ee4000802007f */
[----:B---3--:R-:W-:Y:S05]  /*24a10*/  @!P1 BRA `(.L_x_12127) ;  /* 0xfffffffc00f09947 */ /* 0x008fea000383ffff */
[----:B------:R-:W-:Y:S05]  /*24a20*/  BRA `(.L_x_12251) ;  /* 0xffffffd000707947 */ /* 0x000fea000383ffff */
.L_x_12129:
[----:B---3--:R3:W4:Y:S02]  /*24a30*/  SYNCS.PHASECHK.TRANS64.TRYWAIT P1, [R3+URZ+0x19c60], R2 ;  /* 0x019c6002030075a7 */ /* 0x008724000802017f */
[----:B----4-:R-:W-:Y:S05]  /*24a40*/  @!P1 NANOSLEEP.SYNCS 0x989680 ;  /* 0x009896800000995d */ /* 0x010fea0003900000 */
[----:B------:R-:W4:Y:S02]  /*24a50*/  @!P1 SYNCS.PHASECHK.TRANS64 P1, [R3+URZ+0x19c60], R2 ;  /* 0x019c6002030095a7 */ /* 0x000f24000802007f */
[----:B----4-:R-:W-:Y:S05]  /*24a60*/  @!P1 BRA `(.L_x_12129) ;  /* 0xfffffffc00f09947 */ /* 0x010fea000383ffff */
[----:B------:R-:W-:Y:S05]  /*24a70*/  BRA `(.L_x_12252) ;  /* 0xffffffd0006c7947 */ /* 0x000fea000383ffff */
.L_x_12131:
[----:B----4-:R4:W0:Y:S02]  /*24a80*/  SYNCS.PHASECHK.TRANS64.TRYWAIT P1, [R5+URZ+0x19c60], R0 ;  /* 0x019c6000050075a7 */ /* 0x010824000802017f */
[----:B0-----:R-:W-:Y:S05]  /*24a90*/  @!P1 NANOSLEEP.SYNCS 0x989680 ;  /* 0x009896800000995d */ /* 0x001fea0003900000 */
[----:B------:R-:W0:Y:S02]  /*24aa0*/  @!P1 SYNCS.PHASECHK.TRANS64 P1, [R5+URZ+0x19c60], R0 ;  /* 0x019c6000050095a7 */ /* 0x000e24000802007f */
[----:B0-----:R-:W-:Y:S05]  /*24ab0*/  @!P1 BRA `(.L_x_12131) ;  /* 0xfffffffc00f09947 */ /* 0x001fea000383ffff */
[----:B------:R-:W-:Y:S05]  /*24ac0*/  BRA `(.L_x_12253) ;  /* 0xffffffd000687947 */ /* 0x000fea000383ffff */
.L_x_12133:
[----:B------:R0:W0:Y:S02]  /*24ad0*/  SYNCS.PHASECHK.TRANS64.TRYWAIT P1, [R3+URZ+0x19c80], R2 ;  /* 0x019c8002030075a7 */ /* 0x000024000802017f */
[----:B0-----:R-:W-:Y:S05]  /*24ae0*/  @!P1 NANOSLEEP.SYNCS 0x989680 ;  /* 0x009896800000995d */ /* 0x001fea0003900000 */
[----:B------:R-:W0:Y:S02]  /*24af0*/  @!P1 SYNCS.PHASECHK.TRANS64 P1, [R3+URZ+0x19c80], R2 ;  /* 0x019c8002030095a7 */ /* 0x000e24000802007f */
[----:B0-----:R-:W-:Y:S05]  /*24b00*/  @!P1 BRA `(.L_x_12133) ;  /* 0xfffffffc00f09947 */ /* 0x001fea000383ffff */
[----:B------:R-:W-:Y:S05]  /*24b10*/  BRA `(.L_x_12254) ;  /* 0xffffffd000647947 */ /* 0x000fea000383ffff */
.L_x_12255:
        /* <DEDUP_REMOVED lines=14> */
.L_x_15857:


//--------------------- .text._ZN7cutlass13device_kernelIN5flash11enable_sm90INS1_16FlashAttnFwdSm90INS1_25CollectiveMainloopFwdSm90ILi2EN4cute5tupleIJNS5_1CILi1EEES8_S8_EEENS6_IJNS7_ILi192EEENS7_ILi128EEENS7_ILi96EEEEEELi96ENS_12float_e4m3_tEfNS_4arch4Sm90ELb1ELb0ELb0ELb0ELb1ELb0ELb0ELb1ELb1ELb1ELb0ELb0EEENS1_21CollectiveEpilogueFwdINS6_IJSA_SC_SB_EEES9_NS_10bfloat16_tESG_Li384ELb0ELb1ELb0ELb1EEENS1_30DynamicPersistentTileSchedulerILi384ELi128ELb0ELb1ELb1EEEEEEEEEvNT_6ParamsE --------------------------
	.section	.text._ZN7cutlass13device_kernelIN5flash11enable_sm90INS1_16FlashAttnFwdSm90INS1_25CollectiveMainloopFwdSm90ILi2EN4cute5tupleIJNS5_1CILi1EEES8_S8_EEENS6_IJNS7_ILi192EEENS7_ILi128EEENS7_ILi96EEEEEELi96ENS_12float_e4m3_tEfNS_4arch4Sm90ELb1ELb0ELb0ELb0ELb1ELb0ELb0ELb1ELb1ELb1ELb0ELb0EEENS1_21CollectiveEpilogueFwdINS6_IJSA_SC_SB_EEES9_NS_10bfloat16_tESG_Li384ELb0ELb1ELb0ELb1EEENS1_30DynamicPersistentTileSchedulerILi384ELi128ELb0ELb1ELb1EEEEEEEEEvNT_6ParamsE,"ax",@progbits
	.align	128
.text._ZN7cutlass13device_kernelIN5flash11enable_sm90INS1_16FlashAttnFwdSm90INS1_25CollectiveMainloopFwdSm90ILi2EN4cute5tupleIJNS5_1CILi1EEES8_S8_EEENS6_IJNS7_ILi192EEENS7_ILi128EEENS7_ILi96EEEEEELi96ENS_12float_e4m3_tEfNS_4arch4Sm90ELb1ELb0ELb0ELb0ELb1ELb0ELb0ELb1ELb1ELb1ELb0ELb0EEENS1_21CollectiveEpilogueFwdINS6_IJSA_SC_SB_EEES9_NS_10bfloat16_tESG_Li384ELb0ELb1ELb0ELb1EEENS1_30DynamicPersistentTileSchedulerILi384ELi128ELb0ELb1ELb1EEEEEEEEEvNT_6ParamsE:
        .type           _ZN7cutlass13device_kernelIN5flash11enable_sm90INS1_16FlashAttnFwdSm90INS1_25CollectiveMainloopFwdSm90ILi2EN4cute5tupleIJNS5_1CILi1EEES8_S8_EEENS6_IJNS7_ILi192EEENS7_ILi128EEENS7_ILi96EEEEEELi96ENS_12float_e4m3_tEfNS_4arch4Sm90ELb1ELb0ELb0ELb0ELb1ELb0ELb0ELb1ELb1ELb1ELb0ELb0EEENS1_21CollectiveEpilogueFwdINS6_IJSA_SC_SB_EEES9_NS_10bfloat16_tESG_Li384ELb0ELb1ELb0ELb1EEENS1_30DynamicPersistentTileSchedulerILi384ELi128ELb0ELb1ELb1EEEEEEEEEvNT_6ParamsE,@function
        .size           _ZN7cutlass13device_kernelIN5flash11enable_sm90INS1_16FlashAttnFwdSm90INS1_25CollectiveMainloopFwdSm90ILi2EN4cute5tupleIJNS5_1CILi1EEES8_S8_EEENS6_IJNS7_ILi192EEENS7_ILi128EEENS7_ILi96EEEEEELi96ENS_12float_e4m3_tEfNS_4arch4Sm90ELb1ELb0ELb0ELb0ELb1ELb0ELb0ELb1ELb1ELb1ELb0ELb0EEENS1_21CollectiveEpilogueFwdINS6_IJSA_SC_SB_EEES9_NS_10bfloat16_tESG_Li384ELb0ELb1ELb0ELb1EEENS1_30DynamicPersistentTileSchedulerILi384ELi128ELb0ELb1ELb1EEEEEEEEEvNT_6ParamsE,(.L_x_15858 - _ZN7cutlass13device_kernelIN5flash11enable_sm90INS1_16FlashAttnFwdSm90INS1_25CollectiveMainloopFwdSm90ILi2EN4cute5tupleIJNS5_1CILi1EEES8_S8_EEENS6_IJNS7_ILi192EEENS7_ILi128EEENS7_ILi96EEEEEELi96ENS_12float_e4m3_tEfNS_4arch4Sm90ELb1ELb0ELb0ELb0ELb1ELb0ELb0ELb1ELb1ELb1ELb0ELb0EEENS1_21CollectiveEpilogueFwdINS6_IJSA_SC_SB_EEES9_NS_10bfloat16_tESG_Li384ELb0ELb1ELb0ELb1EEENS1_30DynamicPersistentTileSchedulerILi384ELi128ELb0ELb1ELb1EEEEEEEEEvNT_6ParamsE)
        .other          _ZN7cutlass13device_kernelIN5flash11enable_sm90INS1_16FlashAttnFwdSm90INS1_25CollectiveMainloopFwdSm90ILi2EN4cute5tupleIJNS5_1CILi1EEES8_S8_EEENS6_IJNS7_ILi192EEENS7_ILi128EEENS7_ILi96EEEEEELi96ENS_12float_e4m3_tEfNS_4arch4Sm90ELb1ELb0ELb0ELb0ELb1ELb0ELb0ELb1ELb1ELb1ELb0ELb0EEENS1_21CollectiveEpilogueFwdINS6_IJSA_SC_SB_EEES9_NS_10bfloat16_tESG_Li384ELb0ELb1ELb0ELb1EEENS1_30DynamicPersistentTileSchedulerILi384ELi128ELb0ELb1ELb1EEEEEEEEEvNT_6ParamsE,@"STO_CUDA_ENTRY STV_DEFAULT"
_ZN7cutlass13device_kernelIN5flash11enable_sm90INS1_16FlashAttnFwdSm90INS1_25CollectiveMainloopFwdSm90ILi2EN4cute5tupleIJNS5_1CILi1EEES8_S8_EEENS6_IJNS7_ILi192EEENS7_ILi128EEENS7_ILi96EEEEEELi96ENS_12float_e4m3_tEfNS_4arch4Sm90ELb1ELb0ELb0ELb0ELb1ELb0ELb0ELb1ELb1ELb1ELb0ELb0EEENS1_21CollectiveEpilogueFwdINS6_IJSA_SC_SB_EEES9_NS_10bfloat16_tESG_Li384ELb0ELb1ELb0ELb1EEENS1_30DynamicPersistentTileSchedulerILi384ELi128ELb0ELb1ELb1EEEEEEEEEvNT_6ParamsE:
        /* <DEDUP_REMOVED lines=45> */
.L_x_12256:
        /* <DEDUP_REMOVED lines=22> */
.L_x_12257:
        /* <DEDUP_REMOVED lines=18> */
.L_x_12258:
        /* <DEDUP_REMOVED lines=22> */
.L_x_12259:
        /* <DEDUP_REMOVED lines=24> */
.L_x_12260:
        /* <DEDUP_REMOVED lines=10> */
.L_x_12262:
        /* <DEDUP_REMOVED lines=20> */
[CC--:B------:R-:W-:Y:S02]  /*0a10*/  LEA.HI R3, R0.reuse, R11.reuse, RZ, 0x5 ;  /* 0x0000000b00037211 */ /* 0x0c0fe400078f28ff */
        /* <DEDUP_REMOVED lines=41> */
.L_x_12311:
        /* <DEDUP_REMOVED lines=21> */
.L_x_12263:
[----:B------:R-:W-:Y:S01]  /*0e00*/  ULDC UR6, c[0x0][0xc54] ;  /* 0x0003150000067ab9 */ /* 0x000fe20000000800 */
[----:B------:R-:W-:Y:S01]  /*0e10*/  UMOV UR8, UR7 ;  /* 0x0000000700087c82 */ /* 0x000fe20008000000 */
[----:B------:R-:W-:-:S11]  /*0e20*/  UISETP.NE.AND UP0, UPT, UR6, 0x1, UPT ;  /* 0x000000010600788c */ /* 0x000fd6000bf05270 */
[----:B------:R-:W-:Y:S02]  /*0e30*/  @UP0 ULDC.64 UR10, c[0x0][0xc58] ;  /* 0x00031600000a0ab9 */ /* 0x000fe40000000a00 */
[----:B------:R-:W-:-:S04]  /*0e40*/  UIMAD.WIDE.U32 UR4, UR7, UR10, URZ ;  /* 0x0000000a070472a5 */ /* 0x000fc8000f8e003f */
[----:B------:R-:W-:-:S04]  /*0e50*/  @UP0 USHF.R.U32.HI UR8, URZ, UR11, UR5 ;  /* 0x0000000b3f080299 */ /* 0x000fc80008011605 */
[----:B------:R-:W-:-:S12]  /*0e60*/  UIMAD UR4, UR8, UR6, URZ ;  /* 0x00000006080472a4 */ /* 0x000fd8000f8e023f */
.L_x_12264:
        /* <DEDUP_REMOVED lines=62> */
[----:B------:R-:W2:Y:S01]  /*1250*/  @P1 LDG.E R0, desc[UR50][R4.64] ;  /* 0x0000003204001981 */ /* 0x000ea2000c1e1900 */
        /* <DEDUP_REMOVED lines=40> */
[----:B------:R-:W-:-:S03]  /*14e0*/  UIMAD UR43, UR4, 0xc0, URZ ;  /* 0x000000c0042b78a4 */ /* 0x000fc6000f8e023f */
        /* <DEDUP_REMOVED lines=48> */
.L_x_12266:
        /* <DEDUP_REMOVED lines=9> */
.L_x_12397:
[----:B------:R-:W-:Y:S05]  /*1880*/  @!P0 BRA `(.L_x_12268) ;  /* 0x0000000000048947 */ /* 0x000fea0003800000 */
[----:B------:R-:W-:Y:S01]  /*1890*/  BPT.TRAP 0x1 ;  /* 0x000000040000795c */ /* 0x000fe20000300000 */
.L_x_12268:
[----:B0-----:R-:W-:Y:S02]  /*18a0*/  IMAD.U32 R3, RZ, RZ, UR38 ;  /* 0x00000026ff037e24 */ /* 0x001fe4000f8e00ff */
[----:B------:R-:W-:-:S03]  /*18b0*/  IMAD.U32 R0, RZ, RZ, UR37 ;  /* 0x00000025ff007e24 */ /* 0x000fc6000f8e00ff */
[----:B------:R-:W-:Y:S02]  /*18c0*/  LEA R3, R3, UR46, 0x3 ;  /* 0x0000002e03037c11 */ /* 0x000fe4000f8e18ff */
[----:B------:R-:W-:-:S04]  /*18d0*/  SHF.L.U32 R0, R0, 0x1f, RZ ;  /* 0x0000001f00007819 */ /* 0x000fc800000006ff */
[----:B------:R0:W1:Y:S01]  /*18e0*/  SYNCS.PHASECHK.TRANS64.TRYWAIT P1, [R3+URZ+0x19c30], R0 ;  /* 0x019c3000030075a7 */ /* 0x000062000802017f */
[----:B------:R-:W-:Y:S05]  /*18f0*/  @!P0 BRA `(.L_x_12269) ;  /* 0x0000000000048947 */ /* 0x000fea0003800000 */
[----:B------:R-:W-:Y:S01]  /*1900*/  BPT.TRAP 0x1 ;  /* 0x000000040000795c */ /* 0x000fe20000300000 */
.L_x_12269:
[----:B-1----:R-:W-:Y:S05]  /*1910*/  @P1 BRA `(.L_x_12270) ;  /* 0x0000000000081947 */ /* 0x002fea0003800000 */
[----:B------:R-:W1:Y:S02]  /*1920*/  SYNCS.PHASECHK.TRANS64.TRYWAIT P1, [R3+URZ+0x19c30], R0 ;  /* 0x019c3000030075a7 */ /* 0x000e64000802017f */
[----:B-1----:R-:W-:Y:S05]  /*1930*/  @!P1 BRA `(.L_x_12271) ;  /* 0x000000d000149947 */ /* 0x002fea0003800000 */
.L_x_12270:
        /* <DEDUP_REMOVED lines=28> */
.L_x_12272:
[----:B------:R-:W-:Y:S01]  /*1b00*/  UISETP.NE.AND UP0, UPT, UR48, URZ, UPT ;  /* 0x0000003f3000728c */ /* 0x000fe2000bf05270 */
[----:B------:R-:W-:Y:S01]  /*1b10*/  VIADD R6, R17, UR43 ;  /* 0x0000002b11067c36 */ /* 0x000fe20008000000 */
[----:B------:R-:W-:Y:S01]  /*1b20*/  ULDC UR11, c[0x0][0x2f0] ;  /* 0x0000bc00000b7ab9 */ /* 0x000fe20000000800 */
[----:B------:R-:W-:Y:S01]  /*1b30*/  ULDC UR14, c[0x0][0x288] ;  /* 0x0000a200000e7ab9 */ /* 0x000fe20000000800 */
[----:B------:R-:W-:Y:S01]  /*1b40*/  IMAD.U32 R9, RZ, RZ, UR11 ;  /* 0x0000000bff097e24 */ /* 0x000fe2000f8e00ff */
[----:B------:R-:W-:Y:S01]  /*1b50*/  R2UR UR15, R3 ;  /* 0x00000000030f72ca */ /* 0x000fe200000e0000 */
[----:B------:R-:W-:Y:S01]  /*1b60*/  IMAD.U32 R109, RZ, RZ, UR42 ;  /* 0x0000002aff6d7e24 */ /* 0x000fe2000f8e00ff */
[----:B------:R-:W-:Y:S01]  /*1b70*/  PLOP3.LUT P1, PT, PT, PT, UP0, 0x80, 0x0 ;  /* 0x000000000000781c */ /* 0x000fe20003f2f008 */
[----:B------:R-:W-:Y:S01]  /*1b80*/  UMOV UR10, UR43 ;  /* 0x0000002b000a7c82 */ /* 0x000fe20008000000 */
[----:B------:R-:W-:Y:S01]  /*1b90*/  PLOP3.LUT P2, PT, PT, PT, UP0, 0x80, 0x0 ;  /* 0x000000000000781c */ /* 0x000fe20003f4f008 */
[----:B------:R-:W-:Y:S01]  /*1ba0*/  UIADD3 UR18, UR49, -0x2, URZ ;  /* 0xfffffffe31127890 */ /* 0x000fe2000fffe03f */
[----:B------:R-:W-:Y:S01]  /*1bb0*/  CS2R R134, SRZ ;  /* 0x0000000000867805 */ /* 0x000fe2000001ff00 */
[----:B------:R-:W-:Y:S01]  /*1bc0*/  @UP0 ULDC UR6, c[0x0][0x44c] ;  /* 0x0001130000060ab9 */ /* 0x000fe20000000800 */
[----:B------:R-:W-:Y:S01]  /*1bd0*/  @UP0 ULDC UR17, c[0x0][0x450] ;  /* 0x0001140000110ab9 */ /* 0x000fe20000000800 */
[----:B------:R-:W-:-:S02]  /*1be0*/  CS2R R132, SRZ ;  /* 0x0000000000847805 */ /* 0x000fc4000001ff00 */
[----:B------:R-:W-:Y:S02]  /*1bf0*/  CS2R R130, SRZ ;  /* 0x0000000000827805 */ /* 0x000fe4000001ff00 */
[----:B------:R-:W-:Y:S02]  /*1c00*/  CS2R R128, SRZ ;  /* 0x0000000000807805 */ /* 0x000fe4000001ff00 */
[----:B------:R-:W-:Y:S02]  /*1c10*/  CS2R R126, SRZ ;  /* 0x00000000007e7805 */ /* 0x000fe4000001ff00 */
[----:B------:R-:W-:Y:S02]  /*1c20*/  CS2R R124, SRZ ;  /* 0x00000000007c7805 */ /* 0x000fe4000001ff00 */
[----:B------:R-:W-:Y:S01]  /*1c30*/  CS2R R122, SRZ ;  /* 0x00000000007a7805 */ /* 0x000fe2000001ff00 */
[----:B01----:R-:W-:Y:S01]  /*1c40*/  @P1 IMAD.HI.U32 R0, R6, UR6, RZ ;  /* 0x0000000606001c27 */ /* 0x003fe2000f8e00ff */
[----:B------:R-:W-:Y:S01]  /*1c50*/  @UP0 ULDC UR6, c[0x0][0x450] ;  /* 0x0001140000060ab9 */ /* 0x000fe20000000800 */
[----:B------:R-:W-:-:S02]  /*1c60*/  CS2R R120, SRZ ;  /* 0x0000000000787805 */ /* 0x000fc4000001ff00 */
[----:B------:R-:W-:Y:S02]  /*1c70*/  CS2R R118, SRZ ;  /* 0x0000000000767805 */ /* 0x000fe4000001ff00 */
[----:B------:R-:W-:Y:S02]  /*1c80*/  CS2R R116, SRZ ;  /* 0x0000000000747805 */ /* 0x000fe4000001ff00 */
[----:B------:R-:W-:Y:S01]  /*1c90*/  @P2 SHF.R.U32.HI R6, RZ, UR6, R0 ;  /* 0x00000006ff062c19 */ /* 0x000fe20008011600 */
[----:B------:R-:W-:Y:S01]  /*1ca0*/  UMOV UR6, 0xffffff80 ;  /* 0xffffff8000067882 */ /* 0x000fe20000000000 */
[----:B------:R-:W-:Y:S01]  /*1cb0*/  CS2R R114, SRZ ;  /* 0x0000000000727805 */ /* 0x000fe2000001ff00 */
[----:B------:R-:W-:Y:S01]  /*1cc0*/  UIMAD UR6, UR49, UR6, 0x80 ;  /* 0x00000080310674a4 */ /* 0x000fe2000f8e0206 */
[----:B------:R-:W-:Y:S01]  /*1cd0*/  CS2R R112, SRZ ;  /* 0x0000000000707805 */ /* 0x000fe2000001ff00 */
[----:B------:R-:W0:Y:S01]  /*1ce0*/  SHFL.IDX PT, R5, R6, 0x1, 0x1c1f ;  /* 0x003c1f0006057f89 */ /* 0x000e2200000e0000 */
[----:B------:R-:W-:Y:S01]  /*1cf0*/  CS2R R110, SRZ ;  /* 0x00000000006e7805 */ /* 0x000fe2000001ff00 */
[----:B------:R-:W-:-:S02]  /*1d00*/  UIADD3 UR7, UR6, 0x1, URZ ;  /* 0x0000000106077890 */ /* 0x000fc4000fffe03f */
[----:B------:R-:W-:Y:S01]  /*1d10*/  UIMAD UR6, UR44, UR11, UR6 ;  /* 0x0000000b2c0672a4 */ /* 0x000fe2000f8e0206 */
[----:B------:R-:W-:Y:S01]  /*1d20*/  SHFL.IDX PT, R6, R6, RZ, 0x1c1f ;  /* 0x001c1fff06067589 */ /* 0x000fe200000e0000 */
[----:B------:R-:W-:Y:S02]  /*1d30*/  UIMAD UR11, UR44, UR11, -UR14 ;  /* 0x0000000b2c0b72a4 */ /* 0x000fe4000f8e0a0e */
[----:B------:R-:W-:-:S04]  /*1d40*/  IMAD.U32 R7, RZ, RZ, UR7 ;  /* 0x00000007ff077e24 */ /* 0x000fc8000f8e00ff */
[C---:B------:R-:W-:Y:S02]  /*1d50*/  IMAD R0, R16.reuse, -0x2, R7 ;  /* 0xfffffffe10007824 */ /* 0x040fe400078e0207 */
        /* <DEDUP_REMOVED lines=9> */
[----:B------:R-:W-:Y:S01]  /*1df0*/  USHF.R.S32.HI UR6, URZ, 0x1f, UR11 ;  /* 0x0000001f3f067899 */ /* 0x000fe2000801140b */
[----:B------:R-:W-:-:S03]  /*1e00*/  ISETP.GT.AND P1, PT, R5, RZ, PT ;  /* 0x000000ff0500720c */ /* 0x000fc60003f24270 */
[----:B------:R-:W-:Y:S01]  /*1e10*/  ULEA.HI UR6, UR6, UR11, URZ, 0x7 ;  /* 0x0000000b06067291 */ /* 0x000fe2000f8f383f */
[C---:B------:R-:W-:Y:S02]  /*1e20*/  ISETP.GT.AND P2, PT, R5.reuse, 0x1, PT ;  /* 0x000000010500780c */ /* 0x040fe40003f44270 */
[----:B------:R-:W-:Y:S01]  /*1e30*/  ISETP.GT.AND P3, PT, R5, 0x8, PT ;  /* 0x000000080500780c */ /* 0x000fe20003f64270 */
[----:B------:R-:W-:Y:S01]  /*1e40*/  USHF.R.S32.HI UR17, URZ, 0x7, UR6 ;  /* 0x000000073f117899 */ /* 0x000fe20008011406 */
        /* <DEDUP_REMOVED lines=101> */
[----:B0-----:R-:W-:Y:S01]  /*24a0*/  FMNMX.FTZ R0, R10, R5, !PT ;  /* 0x000000050a007209 */ /* 0x001fe20007810000 */
[----:B------:R-:W-:-:S03]  /*24b0*/  VIADD R5, R4, -UR14 ;  /* 0x8000000e04057c36 */ /* 0x000fc60008000000 */
[C---:B------:R-:W-:Y:S01]  /*24c0*/  FSETP.NEU.FTZ.AND P1, PT, R0.reuse, -INF , PT ;  /* 0xff8000000000780b */ /* 0x040fe20003f3d000 */
[----:B------:R-:W-:-:S01]  /*24d0*/  FFMA.FTZ R12, R0, R109, -8 ;  /* 0xc1000000000c7423 */ /* 0x000fc2000001006d */
[----:B------:R-:W-:Y:S02]  /*24e0*/  VIADDMNMX R2, R6, R5, R2, PT ;  /* 0x0000000506027246 */ /* 0x000fe40003800102 */
[----:B------:R-:W-:Y:S02]  /*24f0*/  CS2R R108, SRZ ;  /* 0x00000000006c7805 */ /* 0x000fe4000001ff00 */
[----:B------:R-:W-:Y:S02]  /*2500*/  FSEL R4, R12, RZ, P1 ;  /* 0x000000ff0c047208 */ /* 0x000fe40000800000 */
[C---:B------:R-:W-:Y:S02]  /*2510*/  ISETP.GT.AND P1, PT, R2.reuse, RZ, PT ;  /* 0x000000ff0200720c */ /* 0x040fe40003f24270 */
[----:B------:R-:W-:Y:S01]  /*2520*/  ISETP.GT.AND P2, PT, R2, 0x1, PT ;  /* 0x000000010200780c */ /* 0x000fe20003f44270 */
[----:B------:R-:W-:-:S01]  /*2530*/  FFMA.FTZ R6, R105, UR42, -R4 ;  /* 0x0000002a69067c23 */ /* 0x000fc20008010804 */
[----:B------:R-:W-:Y:S01]  /*2540*/  ISETP.GT.AND P3, PT, R2, 0x8, PT ;  /* 0x000000080200780c */ /* 0x000fe20003f64270 */
[----:B------:R-:W-:-:S01]  /*2550*/  FFMA.FTZ R26, R99, UR42, -R4 ;  /* 0x0000002a631a7c23 */ /* 0x000fc20008010804 */
[----:B------:R-:W-:Y:S01]  /*2560*/  FSEL R24, R24, -INF , P1 ;  /* 0xff80000018187808 */ /* 0x000fe20000800000 */
[----:B------:R-:W-:-:S01]  /*2570*/  FFMA.FTZ R46, R51, UR42, -R4 ;  /* 0x0000002a332e7c23 */ /* 0x000fc20008010804 */
[----:B------:R-:W-:Y:S01]  /*2580*/  FSEL R25, R25, -INF , P2 ;  /* 0xff80000019197808 */ /* 0x000fe20001000000 */
[----:B------:R-:W-:-:S01]  /*2590*/  FFMA.FTZ R5, R107, UR42, -R4 ;  /* 0x0000002a6b057c23 */ /* 0x000fc20008010804 */
[----:B------:R-:W-:Y:S01]  /*25a0*/  ISETP.GT.AND P1, PT, R2, 0x9, PT ;  /* 0x000000090200780c */ /* 0x000fe20003f24270 */
[----:B------:R-:W-:-:S01]  /*25b0*/  FFMA.FTZ R7, R7, UR42, -R4 ;  /* 0x0000002a07077c23 */ /* 0x000fc20008010804 */
        /* <DEDUP_REMOVED lines=25> */
[----:B------:R-:W0:Y:S01]  /*2750*/  MUFU.EX2 R8, R8 ;  /* 0x0000000800087308 */ /* 0x000e220000000800 */
        /* <DEDUP_REMOVED lines=23> */
[----:B------:R1:W-:Y:S01]  /*28d0*/  MUFU.EX2 R33, R26 ;  /* 0x0000001a00217308 */ /* 0x0003e20000000800 */
[----:B------:R-:W-:Y:S01]  /*28e0*/  FMNMX.FTZ R99, R41, R14, !PT ;  /* 0x0000000e29637209 */ /* 0x000fe20007810000 */
[----:B------:R-:W-:Y:S01]  /*28f0*/  FFMA.FTZ R14, R97, UR42, -R4 ;  /* 0x0000002a610e7c23 */ /* 0x000fe20008010804 */
[----:B------:R-:W-:-:S02]  /*2900*/  ISETP.GT.AND P2, PT, R2, 0x30, PT ;  /* 0x000000300200780c */ /* 0x000fc40003f44270 */
[----:B------:R-:W-:Y:S02]  /*2910*/  CS2R R106, SRZ ;  /* 0x00000000006a7805 */ /* 0x000fe4000001ff00 */
[----:B------:R-:W-:Y:S02]  /*2920*/  FSEL R45, R45, -INF , P1 ;  /* 0xff8000002d2d7808 */ /* 0x000fe40000800000 */
[----:B------:R-:W-:Y:S02]  /*2930*/  CS2R R104, SRZ ;  /* 0x0000000000687805 */ /* 0x000fe4000001ff00 */
[----:B------:R-:W-:Y:S01]  /*2940*/  FMNMX.FTZ R20, R44, R99, !PT ;  /* 0x000000632c147209 */ /* 0x000fe20007810000 */
[----:B------:R-:W-:Y:S01]  /*2950*/  MUFU.EX2 R14, R14 ;  /* 0x0000000e000e7308 */ /* 0x000fe20000000800 */
[----:B------:R-:W-:Y:S02]  /*2960*/  ISETP.GT.AND P1, PT, R2, 0x31, PT ;  /* 0x000000310200780c */ /* 0x000fe40003f24270 */
[----:B------:R-:W-:-:S02]  /*2970*/  CS2R R102, SRZ ;  /* 0x0000000000667805 */ /* 0x000fc4000001ff00 */
[----:B------:R-:W-:Y:S02]  /*2980*/  FSEL R48, R48, -INF , P2 ;  /* 0xff80000030307808 */ /* 0x000fe40001000000 */
[----:B------:R-:W-:Y:S02]  /*2990*/  CS2R R100, SRZ ;  /* 0x0000000000647805 */ /* 0x000fe4000001ff00 */
[----:B------:R-:W-:Y:S01]  /*29a0*/  FMNMX.FTZ R97, R45, R20, !PT ;  /* 0x000000142d617209 */ /* 0x000fe20007810000 */
[--C-:B------:R-:W-:Y:S01]  /*29b0*/  FFMA.FTZ R20, R93, UR42, -R4.reuse ;  /* 0x0000002a5d147c23 */ /* 0x100fe20008010804 */
[----:B------:R-:W-:Y:S01]  /*29c0*/  ISETP.GT.AND P2, PT, R2, 0x38, PT ;  /* 0x000000380200780c */ /* 0x000fe20003f44270 */
[----:B------:R-:W-:Y:S01]  /*29d0*/  MUFU.EX2 R39, R39 ;  /* 0x0000002700277308 */ /* 0x000fe20000000800 */
[----:B-1----:R-:W-:Y:S01]  /*29e0*/  FSEL R26, R49, -INF , P1 ;  /* 0xff800000311a7808 */ /* 0x002fe20000800000 */
[----:B------:R-:W-:Y:S01]  /*29f0*/  FFMA.FTZ R49, R95, UR42, -R4 ;  /* 0x0000002a5f317c23 */ /* 0x000fe20008010804 */
[----:B------:R-:W-:-:S02]  /*2a00*/  FMNMX.FTZ R97, R48, R97, !PT ;  /* 0x0000006130617209 */ /* 0x000fc40007810000 */
[----:B------:R-:W-:Y:S02]  /*2a10*/  CS2R R98, SRZ ;  /* 0x0000000000627805 */ /* 0x000fe4000001ff00 */
[----:B------:R-:W-:Y:S02]  /*2a20*/  ISETP.GT.AND P1, PT, R2, 0x39, PT ;  /* 0x000000390200780c */ /* 0x000fe40003f24270 */
[----:B------:R-:W-:Y:S02]  /*2a30*/  CS2R R94, SRZ ;  /* 0x00000000005e7805 */ /* 0x000fe4000001ff00 */
[----:B------:R-:W-:Y:S01]  /*2a40*/  FSEL R52, R52, -INF , P2 ;  /* 0xff80000034347808 */ /* 0x000fe20001000000 */
[----:B------:R-:W1:Y:S01]  /*2a50*/  MUFU.EX2 R49, R49 ;  /* 0x0000003100317308 */ /* 0x000e620000000800 */
[----:B------:R-:W-:Y:S02]  /*2a60*/  FMNMX.FTZ R97, R26, R97, !PT ;  /* 0x000000611a617209 */ /* 0x000fe40007810000 */
[----:B------:R-:W-:-:S02]  /*2a70*/  CS2R R92, SRZ ;  /* 0x00000000005c7805 */ /* 0x000fc4000001ff00 */
[----:B------:R-:W-:Y:S02]  /*2a80*/  ISETP.GT.AND P2, PT, R2, 0x40, PT ;  /* 0x000000400200780c */ /* 0x000fe40003f44270 */
[----:B------:R-:W-:Y:S01]  /*2a90*/  FSEL R30, R53, -INF , P1 ;  /* 0xff800000351e7808 */ /* 0x000fe20000800000 */
[----:B------:R-:W-:-:S01]  /*2aa0*/  FFMA.FTZ R53, R91, UR42, -R4 ;  /* 0x0000002a5b357c23 */ /* 0x000fc20008010804 */
[----:B------:R-:W-:Y:S01]  /*2ab0*/  FMNMX.FTZ R97, R52, R97, !PT ;  /* 0x0000006134617209 */ /* 0x000fe20007810000 */
[----:B------:R-:W-:Y:S01]  /*2ac0*/  MUFU.EX2 R20, R20 ;  /* 0x0000001400147308 */ /* 0x000fe20000000800 */
[----:B------:R-:W-:Y:S02]  /*2ad0*/  ISETP.GT.AND P1, PT, R2, 0x41, PT ;  /* 0x000000410200780c */ /* 0x000fe40003f24270 */
[----:B------:R-:W-:Y:S02]  /*2ae0*/  FSEL R56, R56, -INF , P2 ;  /* 0xff80000038387808 */ /* 0x000fe40001000000 */
[----:B------:R-:W-:-:S02]  /*2af0*/  FMNMX.FTZ R97, R30, R97, !PT ;  /* 0x000000611e617209 */ /* 0x000fc40007810000 */
[----:B------:R-:W-:Y:S01]  /*2b00*/  ISETP.GT.AND P2, PT, R2, 0x48, PT ;  /* 0x000000480200780c */ /* 0x000fe20003f44270 */
[----:B------:R-:W-:Y:S01]  /*2b10*/  MUFU.EX2 R53, R53 ;  /* 0x0000003500357308 */ /* 0x000fe20000000800 */
[----:B------:R-:W-:Y:S02]  /*2b20*/  FSEL R57, R57, -INF , P1 ;  /* 0xff80000039397808 */ /* 0x000fe40000800000 */
[----:B------:R-:W-:Y:S02]  /*2b30*/  FMNMX.FTZ R34, R56, R97, !PT ;  /* 0x0000006138227209 */ /* 0x000fe40007810000 */
[----:B------:R-:W-:Y:S02]  /*2b40*/  CS2R R96, SRZ ;  /* 0x0000000000607805 */ /* 0x000fe4000001ff00 */
[----:B------:R-:W-:Y:S02]  /*2b50*/  ISETP.GT.AND P1, PT, R2, 0x49, PT ;  /* 0x000000490200780c */ /* 0x000fe40003f24270 */
[----:B------:R-:W-:Y:S01]  /*2b60*/  FSEL R60, R60, -INF , P2 ;  /* 0xff8000003c3c7808 */ /* 0x000fe20001000000 */
        /* <DEDUP_REMOVED lines=8> */
[----:B------:R-:W-:Y:S02]  /*2bf0*/  CS2R R90, SRZ ;  /* 0x00000000005a7805 */ /* 0x000fe4000001ff00 */
        /* <DEDUP_REMOVED lines=31> */
[----:B------:R-:W-:Y:S02]  /*2df0*/  ISETP.GT.AND P1, PT, R2, 0x71, PT ;  /* 0x000000710200780c */ /* 0x000fe40003f24270 */
[----:B------:R-:W-:Y:S02]  /*2e00*/  FSEL R80, R80, -INF , P2 ;  /* 0xff80000050507808 */ /* 0x000fe40001000000 */
[----:B------:R-:W-:Y:S01]  /*2e10*/  FMNMX.FTZ R51, R77, R42, !PT ;  /* 0x0000002a4d337209 */ /* 0x000fe20007810000 */
[----:B------:R-:W-:Y:S01]  /*2e20*/  FFMA.FTZ R42, R55, UR42, -R4 ;  /* 0x0000002a372a7c23 */ /* 0x000fe20008010804 */
[----:B------:R-:W-:Y:S01]  /*2e30*/  ISETP.GT.AND P2, PT, R2, 0x78, PT ;  /* 0x000000780200780c */ /* 0x000fe20003f44270 */
[----:B------:R-:W-:Y:S01]  /*2e40*/  MUFU.EX2 R21, R21 ;  /* 0x0000001500157308 */ /* 0x000fe20000000800 */
[----:B------:R-:W-:-:S02]  /*2e50*/  FSEL R81, R81, -INF , P1 ;  /* 0xff80000051517808 */ /* 0x000fc40000800000 */
[----:B--2---:R-:W-:Y:S02]  /*2e60*/  FMNMX.FTZ R46, R80, R51, !PT ;  /* 0x00000033502e7209 */ /* 0x004fe40007810000 */
[----:B------:R-:W-:Y:S02]  /*2e70*/  ISETP.GT.AND P1, PT, R2, 0x79, PT ;  /* 0x000000790200780c */ /* 0x000fe40003f24270 */
[----:B------:R-:W-:Y:S01]  /*2e80*/  FSEL R84, R84, -INF , P2 ;  /* 0xff80000054547808 */ /* 0x000fe20001000000 */
[----:B------:R-:W-:Y:S01]  /*2e90*/  MUFU.EX2 R42, R42 ;  /* 0x0000002a002a7308 */ /* 0x000fe20000000800 */
[----:B------:R-:W-:Y:S01]  /*2ea0*/  FMNMX.FTZ R51, R81, R46, !PT ;  /* 0x0000002e51337209 */ /* 0x000fe20007810000 */
[--C-:B------:R-:W-:Y:S01]  /*2eb0*/  FFMA.FTZ R46, R59, UR42, -R4.reuse ;  /* 0x0000002a3b2e7c23 */ /* 0x100fe20008010804 */
[----:B------:R-:W-:Y:S01]  /*2ec0*/  FSEL R85, R85, -INF , P1 ;  /* 0xff80000055557808 */ /* 0x000fe20000800000 */
[----:B------:R-:W-:Y:S01]  /*2ed0*/  FFMA.FTZ R4, R87, UR42, -R4 ;  /* 0x0000002a57047c23 */ /* 0x000fe20008010804 */
[----:B------:R-:W-:-:S02]  /*2ee0*/  FMNMX.FTZ R2, R84, R51, !PT ;  /* 0x0000003354027209 */ /* 0x000fc40007810000 */
[----:B0-----:R-:W-:Y:S01]  /*2ef0*/  F2FP.SATFINITE.E4M3.F32.PACK_AB_MERGE_C R149, R8, R7, RZ ;  /* 0x000000070895723e */ /* 0x001fe200048070ff */
[----:B------:R-:W-:Y:S01]  /*2f00*/  MUFU.EX2 R46, R46 ;  /* 0x0000002e002e7308 */ /* 0x000fe20000000800 */
[----:B------:R-:W-:Y:S02]  /*2f10*/  FMNMX.FTZ R2, R85, R2, !PT ;  /* 0x0000000255027209 */ /* 0x000fe40007810000 */
[----:B-1----:R-:W-:Y:S02]  /*2f20*/  F2FP.SATFINITE.E4M3.F32.PACK_AB_MERGE_C R151, R49, R14, RZ ;  /* 0x0000000e3197723e */ /* 0x002fe400048070ff */
[----:B------:R-:W-:Y:S01]  /*2f30*/  F2FP.SATFINITE.E4M3.F32.PACK_AB_MERGE_C R149, R6, R5, R149 ;  /* 0x000000050695723e */ /* 0x000fe20004807095 */
[----:B------:R-:W0:Y:S01]  /*2f40*/  SHFL.BFLY PT, R51, R2, 0x2, 0x1f ;  /* 0x0c401f0002337f89 */ /* 0x000e2200000e0000 */
[----:B------:R-:W-:Y:S01]  /*2f50*/  F2FP.SATFINITE.E4M3.F32.PACK_AB_MERGE_C R151, R33, R10, R151 ;  /* 0x0000000a2197723e */ /* 0x000fe20004807097 */
        /* <DEDUP_REMOVED lines=66> */
[----:B------:R-:W-:-:S06]  /*3380*/  FFMA.FTZ R3, R72, UR42, -R51 ;  /* 0x0000002a48037c23 */ /* 0x000fcc0008010833 */
[----:B------:R2:W-:Y:S01]  /*3390*/  MUFU.EX2 R63, R45 ;  /* 0x0000002d003f7308 */ /* 0x0005e20000000800 */
[----:B0-----:R-:W-:-:S04]  /*33a0*/  F2FP.SATFINITE.E4M3.F32.PACK_AB_MERGE_C R150, R59, R36, RZ ;  /* 0x000000243b96723e */ /* 0x001fc800048070ff */
[----:B------:R-:W-:-:S03]  /*33b0*/  F2FP.SATFINITE.E4M3.F32.PACK_AB_MERGE_C R150, R29, R28, R150 ;  /* 0x0000001c1d96723e */ /* 0x000fc60004807096 */
[----:B------:R-:W0:Y:S01]  /*33c0*/  MUFU.EX2 R37, R37 ;  /* 0x0000002500257308 */ /* 0x000e220000000800 */
[----:B--2---:R-:W-:-:S01]  /*33d0*/  FFMA.FTZ R45, R57, UR42, -R51 ;  /* 0x0000002a392d7c23 */ /* 0x004fc20008010833 */
[----:B------:R-:W-:Y:S01]  /*33e0*/  FFMA.FTZ R57, R65, UR42, -R51 ;  /* 0x0000002a41397c23 */ /* 0x000fe20008010833 */
[----:B------:R-:W-:-:S01]  /*33f0*/  FADD.FTZ R65, R33, R48 ;  /* 0x0000003021417221 */ /* 0x000fc20000010000 */
[----:B------:R-:W-:-:S03]  /*3400*/  FFMA.FTZ R51, R85, UR42, -R51 ;  /* 0x0000002a55337c23 */ /* 0x000fc60008010833 */
[----:B------:R-:W-:Y:S01]  /*3410*/  FADD.FTZ R48, R14, R65 ;  /* 0x000000410e307221 */ /* 0x000fe20000010000 */
[----:B------:R-:W2:Y:S01]  /*3420*/  MUFU.EX2 R44, R44 ;  /* 0x0000002c002c7308 */ /* 0x000ea20000000800 */
[----:B------:R-:W-:-:S02]  /*3430*/  FADD.FTZ R65, R59, R40 ;  /* 0x000000283b417221 */ /* 0x000fc40000010000 */
[----:B------:R-:W-:Y:S02]  /*3440*/  FADD.FTZ R71, R49, R48 ;  /* 0x0000003031477221 */ /* 0x000fe40000010000 */
[----:B-1----:R-:W-:-:S02]  /*3450*/  FADD.FTZ R40, R12, R65 ;  /* 0x000000410c287221 */ /* 0x002fc40000010000 */
[----:B------:R-:W-:Y:S01]  /*3460*/  FADD.FTZ R48, R20, R71 ;  /* 0x0000004714307221 */ /* 0x000fe20000010000 */
[----:B------:R-:W1:Y:S01]  /*3470*/  MUFU.EX2 R32, R32 ;  /* 0x0000002000207308 */ /* 0x000e620000000800 */
[----:B0-----:R-:W-:-:S02]  /*3480*/  FADD.FTZ R65, R37, R40 ;  /* 0x0000002825417221 */ /* 0x001fc40000010000 */
[----:B------:R-:W-:-:S04]  /*3490*/  FADD.FTZ R71, R53, R48 ;  /* 0x0000003035477221 */ /* 0x000fc80000010000 */
[----:B------:R-:W-:Y:S01]  /*34a0*/  FADD.FTZ R48, R34, R71 ;  /* 0x0000004722307221 */ /* 0x000fe20000010000 */
[----:B------:R-:W0:Y:S01]  /*34b0*/  MUFU.EX2 R41, R41 ;  /* 0x0000002900297308 */ /* 0x000e220000000800 */
[----:B--2---:R-:W-:-:S01]  /*34c0*/  FADD.FTZ R40, R44, R65 ;  /* 0x000000412c287221 */ /* 0x004fc20000010000 */
[C---:B------:R-:W-:Y:S01]  /*34d0*/  F2FP.SATFINITE.E4M3.F32.PACK_AB_MERGE_C R34, R47.reuse, R34, RZ ;  /* 0x000000222f22723e */ /* 0x040fe200048070ff */
[----:B------:R-:W-:-:S01]  /*34e0*/  FADD.FTZ R71, R47, R48 ;  /* 0x000000302f477221 */ /* 0x000fc20000010000 */
[C---:B------:R-:W-:Y:S01]  /*34f0*/  F2FP.SATFINITE.E4M3.F32.PACK_AB_MERGE_C R44, R63.reuse, R44, RZ ;  /* 0x0000002c3f2c723e */ /* 0x040fe200048070ff */
[----:B------:R-:W-:-:S01]  /*3500*/  FADD.FTZ R65, R63, R40 ;  /* 0x000000283f417221 */ /* 0x000fc20000010000 */
[----:B------:R-:W-:Y:S01]  /*3510*/  F2FP.SATFINITE.E4M3.F32.PACK_AB_MERGE_C R145, R53, R20, R34 ;  /* 0x000000143591723e */ /* 0x000fe20004807022 */
[----:B------:R-:W-:-:S01]  /*3520*/  FADD.FTZ R48, R38, R71 ;  /* 0x0000004726307221 */ /* 0x000fc20000010000 */
[----:B------:R-:W2:Y:S01]  /*3530*/  MUFU.EX2 R52, R52 ;  /* 0x0000003400347308 */ /* 0x000ea20000000800 */
[----:B-1----:R-:W-:-:S01]  /*3540*/  FADD.FTZ R8, R32, R65 ;  /* 0x0000004120087221 */ /* 0x002fc20000010000 */
[----:B------:R-:W-:Y:S01]  /*3550*/  F2FP.SATFINITE.E4M3.F32.PACK_AB_MERGE_C R144, R37, R12, R44 ;  /* 0x0000000c2590723e */ /* 0x000fe2000480702c */
[----:B------:R-:W-:-:S04]  /*3560*/  FADD.FTZ R48, R43, R48 ;  /* 0x000000302b307221 */ /* 0x000fc80000010000 */
[----:B------:R-:W-:Y:S01]  /*3570*/  FADD.FTZ R49, R39, R48 ;  /* 0x0000003027317221 */ /* 0x000fe20000010000 */
[----:B------:R-:W1:Y:S01]  /*3580*/  MUFU.EX2 R67, R30 ;  /* 0x0000001e00437308 */ /* 0x000e620000000800 */
[----:B0-----:R-:W-:-:S01]  /*3590*/  FADD.FTZ R7, R41, R8 ;  /* 0x0000000829077221 */ /* 0x001fc20000010000 */
[C---:B------:R-:W-:Y:S01]  /*35a0*/  F2FP.SATFINITE.E4M3.F32.PACK_AB_MERGE_C R39, R42.reuse, R39, RZ ;  /* 0x000000272a27723e */ /* 0x040fe200048070ff */
[----:B------:R-:W-:-:S03]  /*35b0*/  FADD.FTZ R14, R42, R49 ;  /* 0x000000312a0e7221 */ /* 0x000fc60000010000 */
[----:B------:R-:W-:Y:S01]  /*35c0*/  F2FP.SATFINITE.E4M3.F32.PACK_AB_MERGE_C R147, R43, R38, R39 ;  /* 0x000000262b93723e */ /* 0x000fe20004807027 */
[----:B------:R-:W-:-:S01]  /*35d0*/  FADD.FTZ R47, R13, R14 ;  /* 0x0000000e0d2f7221 */ /* 0x000fc20000010000 */
[----:B------:R-:W0:Y:S01]  /*35e0*/  MUFU.EX2 R26, R26 ;  /* 0x0000001a001a7308 */ /* 0x000e220000000800 */
[----:B--2---:R-:W-:-:S02]  /*35f0*/  FADD.FTZ R8, R52, R7 ;  /* 0x0000000734087221 */ /* 0x004fc40000010000 */
[----:B------:R-:W-:-:S05]  /*3600*/  FADD.FTZ R14, R46, R47 ;  /* 0x0000002f2e0e7221 */ /* 0x000fca0000010000 */
[----:B------:R-:W2:Y:S01]  /*3610*/  MUFU.EX2 R45, R45 ;  /* 0x0000002d002d7308 */ /* 0x000ea20000000800 */
[----:B-1----:R-:W-:-:S01]  /*3620*/  FADD.FTZ R7, R67, R8 ;  /* 0x0000000843077221 */ /* 0x002fc20000010000 */
[----:B------:R-:W-:-:S04]  /*3630*/  F2FP.SATFINITE.E4M3.F32.PACK_AB_MERGE_C R52, R67, R52, RZ ;  /* 0x000000344334723e */ /* 0x000fc800048070ff */
[----:B------:R-:W-:Y:S02]  /*3640*/  F2FP.SATFINITE.E4M3.F32.PACK_AB_MERGE_C R146, R41, R32, R52 ;  /* 0x000000202992723e */ /* 0x000fe40004807034 */
        /* <DEDUP_REMOVED lines=8> */
[----:B------:R-:W2:Y:S01]  /*36d0*/  MUFU.EX2 R30, R64 ;  /* 0x00000040001e7308 */ /* 0x000ea20000000800 */
[----:B-1----:R-:W-:-:S01]  /*36e0*/  FADD.FTZ R6, R60, R5 ;  /* 0x000000053c067221 */ /* 0x002fc20000010000 */
[----:B------:R-:W-:-:S04]  /*36f0*/  FADD.FTZ R5, R35, R54 ;  /* 0x0000003623057221 */ /* 0x000fc80000010000 */
[----:B------:R-:W-:Y:S02]  /*3700*/  FADD.FTZ R8, R50, R5 ;  /* 0x0000000532087221 */ /* 0x000fe40000010000 */
[----:B------:R-:W1:Y:S01]  /*3710*/  MUFU.EX2 R57, R57 ;  /* 0x0000003900397308 */ /* 0x000e620000000800 */
[C---:B0-----:R-:W-:Y:S01]  /*3720*/  F2FP.SATFINITE.E4M3.F32.PACK_AB_MERGE_C R60, R61.reuse, R60, RZ ;  /* 0x0000003c3d3c723e */ /* 0x041fe200048070ff */
[----:B------:R-:W-:Y:S01]  /*3730*/  FADD.FTZ R61, R61, R6 ;  /* 0x000000063d3d7221 */ /* 0x000fe20000010000 */
[----:B------:R-:W-:-:S01]  /*3740*/  FADD.FTZ R7, R21, R8 ;  /* 0x0000000815077221 */ /* 0x000fc20000010000 */
[C---:B------:R-:W-:Y:S02]  /*3750*/  F2FP.SATFINITE.E4M3.F32.PACK_AB_MERGE_C R21, R58.reuse, R21, RZ ;  /* 0x000000153a15723e */ /* 0x040fe400048070ff */
[----:B------:R-:W-:Y:S01]  /*3760*/  F2FP.SATFINITE.E4M3.F32.PACK_AB_MERGE_C R140, R45, R26, R60 ;  /* 0x0000001a2d8c723e */ /* 0x000fe2000480703c */
[----:B------:R-:W-:Y:S01]  /*3770*/  FADD.FTZ R58, R58, R7 ;  /* 0x000000073a3a7221 */ /* 0x000fe20000010000 */
[----:B------:R-:W0:Y:S01]  /*3780*/  MUFU.EX2 R68, R68 ;  /* 0x0000004400447308 */ /* 0x000e220000000800 */
[----:B--2---:R-:W-:-:S01]  /*3790*/  FADD.FTZ R6, R30, R61 ;  /* 0x0000003d1e067221 */ /* 0x004fc20000010000 */
[----:B------:R-:W-:Y:S01]  /*37a0*/  F2FP.SATFINITE.E4M3.F32.PACK_AB_MERGE_C R143, R50, R35, R21 ;  /* 0x00000023328f723e */ /* 0x000fe20004807015 */
[----:B------:R-:W-:-:S05]  /*37b0*/  FADD.FTZ R7, R31, R58 ;  /* 0x0000003a1f077221 */ /* 0x000fca0000010000 */
        /* <DEDUP_REMOVED lines=10> */
[----:B------:R-:W-:-:S04]  /*3860*/  FADD.FTZ R6, R62, R7 ;  /* 0x000000073e067221 */ /* 0x000fc80000010000 */
[----:B------:R-:W-:Y:S01]  /*3870*/  FADD.FTZ R7, R15, R6 ;  /* 0x000000060f077221 */ /* 0x000fe20000010000 */
[----:B------:R-:W-:Y:S01]  /*3880*/  F2FP.SATFINITE.E4M3.F32.PACK_AB_MERGE_C R15, R66, R15, RZ ;  /* 0x0000000f420f723e */ /* 0x000fe200048070ff */
[----:B------:R-:W1:Y:S01]  /*3890*/  MUFU.EX2 R77, R77 ;  /* 0x0000004d004d7308 */ /* 0x000e620000000800 */
[----:B0-----:R-:W-:-:S01]  /*38a0*/  FADD.FTZ R5, R40, R5 ;  /* 0x0000000528057221 */ /* 0x001fc20000010000 */
[----:B------:R-:W-:Y:S01]  /*38b0*/  FADD.FTZ R66, R66, R7 ;  /* 0x0000000742427221 */ /* 0x000fe20000010000 */
[----:B------:R-:W-:-:S05]  /*38c0*/  F2FP.SATFINITE.E4M3.F32.PACK_AB_MERGE_C R137, R62, R31, R15 ;  /* 0x0000001f3e89723e */ /* 0x000fca000480700f */
[----:B------:R-:W0:Y:S01]  /*38d0*/  MUFU.EX2 R80, R80 ;  /* 0x0000005000507308 */ /* 0x000e220000000800 */
[----:B--2---:R-:W-:-:S01]  /*38e0*/  FADD.FTZ R6, R76, R5 ;  /* 0x000000054c067221 */ /* 0x004fc20000010000 */
[----:B------:R-:W-:-:S04]  /*38f0*/  FADD.FTZ R5, R9, R66 ;  /* 0x0000004209057221 */ /* 0x000fc80000010000 */
[----:B------:R-:W-:Y:S02]  /*3900*/  FADD.FTZ R8, R70, R5 ;  /* 0x0000000546087221 */ /* 0x000fe40000010000 */
[----:B------:R-:W2:Y:S01]  /*3910*/  MUFU.EX2 R81, R81 ;  /* 0x0000005100517308 */ /* 0x000ea20000000800 */
[C---:B-1----:R-:W-:Y:S01]  /*3920*/  F2FP.SATFINITE.E4M3.F32.PACK_AB_MERGE_C R76, R77.reuse, R76, RZ ;  /* 0x0000004c4d4c723e */ /* 0x042fe200048070ff */
[----:B------:R-:W-:-:S03]  /*3930*/  FADD.FTZ R77, R77, R6 ;  /* 0x000000064d4d7221 */ /* 0x000fc60000010000 */
[----:B------:R-:W-:-:S03]  /*3940*/  F2FP.SATFINITE.E4M3.F32.PACK_AB_MERGE_C R136, R40, R3, R76 ;  /* 0x000000032888723e */ /* 0x000fc6000480704c */
[----:B------:R-:W-:Y:S01]  /*3950*/  MUFU.EX2 R84, R84 ;  /* 0x0000005400547308 */ /* 0x000fe20000000800 */
[----:B0-----:R-:W-:-:S07]  /*3960*/  FADD.FTZ R6, R80, R77 ;  /* 0x0000004d50067221 */ /* 0x001fce0000010000 */
[----:B------:R-:W0:Y:S01]  /*3970*/  MUFU.EX2 R51, R51 ;  /* 0x0000003300337308 */ /* 0x000e220000000800 */
[----:B--2---:R-:W-:-:S01]  /*3980*/  FADD.FTZ R3, R81, R6 ;  /* 0x0000000651037221 */ /* 0x004fc20000010000 */
[----:B------:R-:W-:Y:S01]  /*3990*/  F2FP.SATFINITE.E4M3.F32.PACK_AB_MERGE_C R6, R4, R11, RZ ;  /* 0x0000000b0406723e */ /* 0x000fe200048070ff */
[----:B------:R-:W-:-:S03]  /*39a0*/  FADD.FTZ R11, R11, R8 ;  /* 0x000000080b0b7221 */ /* 0x000fc60000010000 */
[----:B------:R-:W-:Y:S02]  /*39b0*/  F2FP.SATFINITE.E4M3.F32.PACK_AB_MERGE_C R139, R70, R9, R6 ;  /* 0x00000009468b723e */ /* 0x000fe40004807006 */
[----:B0-----:R-:W-:Y:S01]  /*39c0*/  F2FP.SATFINITE.E4M3.F32.PACK_AB_MERGE_C R5, R51, R84, RZ ;  /* 0x000000543305723e */ /* 0x001fe200048070ff */
[----:B------:R-:W-:Y:S01]  /*39d0*/  FADD.FTZ R84, R84, R3 ;  /* 0x0000000354547221 */ /* 0x000fe20000010000 */
[----:B------:R-:W-:-:S02]  /*39e0*/  FADD.FTZ R3, R4, R11 ;  /* 0x0000000b04037221 */ /* 0x000fc40000010000 */
[----:B------:R-:W-:Y:S01]  /*39f0*/  F2FP.SATFINITE.E4M3.F32.PACK_AB_MERGE_C R138, R81, R80, R5 ;  /* 0x00000050518a723e */ /* 0x000fe20004807005 */
[----:B------:R-:W-:-:S01]  /*3a00*/  FADD.FTZ R4, R51, R84 ;  /* 0x0000005433047221 */ /* 0x000fc20000010000 */
[----:B------:R-:W-:Y:S06]  /*3a10*/  @!P1 BRA `(.L_x_12273) ;  /* 0x0000002400589947 */ /* 0x000fec0003800000 */
[----:B------:R-:W-:Y:S01]  /*3a20*/  IMAD.MOV.U32 R6, RZ, RZ, R0 ;  /* 0x000000ffff067224 */ /* 0x000fe200078e0000 */
[----:B------:R-:W-:Y:S01]  /*3a30*/  UMOV UR20, UR37 ;  /* 0x0000002500147c82 */ /* 0x000fe20008000000 */
[----:B------:R-:W-:Y:S01]  /*3a40*/  IMAD.MOV.U32 R5, RZ, RZ, R2 ;  /* 0x000000ffff057224 */ /* 0x000fe200078e0002 */
[----:B------:R-:W-:Y:S01]  /*3a50*/  UMOV UR21, UR38 ;  /* 0x0000002600157c82 */ /* 0x000fe20008000000 */
[----:B------:R-:W-:Y:S01]  /*3a60*/  IMAD.MOV.U32 R135, RZ, RZ, RZ ;  /* 0x000000ffff877224 */ /* 0x000fe200078e00ff */
[----:B------:R-:W-:-:S06]  /*3a70*/  ULDC UR22, c[0x0][0x288] ;  /* 0x0000a20000167ab9 */ /* 0x000fcc0000000800 */
.L_x_12284:
[----:B------:R-:W-:-:S04]  /*3a80*/  UISETP.NE.AND UP0, UPT, UR21, 0x1, UPT ;  /* 0x000000011500788c */ /* 0x000fc8000bf05270 */
[----:B------:R-:W-:-:S04]  /*3a90*/  USEL UR37, URZ, 0x1, UP0 ;  /* 0x000000013f257887 */ /* 0x000fc80008000000 */
[----:B------:R-:W-:Y:S01]  /*3aa0*/  ULOP3.LUT UR37, UR20, UR37, URZ, 0x3c, !UPT ;  /* 0x0000002514257292 */ /* 0x000fe2000f8e3c3f */
[----:B------:R-:W-:Y:S11]  /*3ab0*/  @!P0 BRA `(.L_x_12274) ;  /* 0x0000000000048947 */ /* 0x000ff60003800000 */
[----:B------:R-:W-:Y:S01]  /*3ac0*/  BPT.TRAP 0x1 ;  /* 0x000000040000795c */ /* 0x000fe20000300000 */
.L_x_12274:
        /* <DEDUP_REMOVED lines=9> */
.L_x_12275:
[----:B-1----:R-:W-:Y:S05]  /*3b60*/  @P1 BRA `(.L_x_12276) ;  /* 0x0000000000081947 */ /* 0x002fea0003800000 */
[----:B------:R-:W1:Y:S02]  /*3b70*/  SYNCS.PHASECHK.TRANS64.TRYWAIT P1, [UR19+0x19c30], R0 ;  /* 0x019c3000ff0075a7 */ /* 0x000e640008020153 */
[----:B-1----:R-:W-:Y:S05]  /*3b80*/  @!P1 BRA `(.L_x_12277) ;  /* 0x000000ac00949947 */ /* 0x002fea0003800000 */
.L_x_12276:
        /* <DEDUP_REMOVED lines=17> */
.L_x_12278:
[----:B------:R-:W-:Y:S01]  /*3ca0*/  ULEA UR11, UR21, UR46, 0x3 ;  /* 0x0000002e150b7291 */ /* 0x000fe2000f8e183f */
[----:B01----:R-:W-:-:S05]  /*3cb0*/  IMAD.U32 R0, RZ, RZ, UR20 ;  /* 0x00000014ff007e24 */ /* 0x003fca000f8e00ff */
[----:B------:R-:W-:-:S04]  /*3cc0*/  SHF.L.U32 R0, R0, 0x1f, RZ ;  /* 0x0000001f00007819 */ /* 0x000fc800000006ff */
[----:B------:R0:W1:Y:S01]  /*3cd0*/  SYNCS.PHASECHK.TRANS64.TRYWAIT P1, [UR11+0x19c50], R0 ;  /* 0x019c5000ff0075a7 */ /* 0x000062000802014b */
[----:B------:R-:W-:Y:S05]  /*3ce0*/  @!P0 BRA `(.L_x_12279) ;  /* 0x0000000000048947 */ /* 0x000fea0003800000 */
[----:B------:R-:W-:Y:S01]  /*3cf0*/  BPT.TRAP 0x1 ;  /* 0x000000040000795c */ /* 0x000fe20000300000 */
.L_x_12279:
[----:B-1----:R-:W-:Y:S05]  /*3d00*/  @P1 BRA `(.L_x_12280) ;  /* 0x0000000000081947 */ /* 0x002fea0003800000 */
[----:B------:R-:W1:Y:S02]  /*3d10*/  SYNCS.PHASECHK.TRANS64.TRYWAIT P1, [UR11+0x19c50], R0 ;  /* 0x019c5000ff0075a7 */ /* 0x000e64000802014b */
[----:B-1----:R-:W-:Y:S05]  /*3d20*/  @!P1 BRA `(.L_x_12281) ;  /* 0x000000ac00449947 */ /* 0x002fea0003800000 */
.L_x_12280:
        /* <DEDUP_REMOVED lines=27> */
.L_x_12282:
[----:B------:R-:W-:Y:S01]  /*3ee0*/  UISETP.NE.AND UP0, UPT, UR48, URZ, UPT ;  /* 0x0000003f3000728c */ /* 0x000fe2000bf05270 */
[----:B-1----:R-:W-:Y:S01]  /*3ef0*/  VIADD R7, R17, UR43 ;  /* 0x0000002b11077c36 */ /* 0x002fe20008000000 */
[----:B------:R-:W1:Y:S01]  /*3f00*/  LDC R11, c[0x0][0x2f0] ;  /* 0x0000bc00ff0b7b82 */ /* 0x000e620000000800 */
[----:B------:R-:W-:Y:S01]  /*3f10*/  IMAD.MOV.U32 R13, RZ, RZ, -0x2 ;  /* 0xfffffffeff0d7424 */ /* 0x000fe200078e00ff */
[----:B------:R-:W-:Y:S02]  /*3f20*/  UIADD3 UR19, UR19, 0x19c40, URZ ;  /* 0x00019c4013137890 */ /* 0x000fe4000fffe03f */
[----:B------:R-:W-:Y:S02]  /*3f30*/  PLOP3.LUT P1, PT, PT, PT, UP0, 0x80, 0x0 ;  /* 0x000000000000781c */ /* 0x000fe40003f2f008 */
[----:B------:R-:W-:Y:S01]  /*3f40*/  PLOP3.LUT P2, PT, PT, PT, UP0, 0x80, 0x0 ;  /* 0x000000000000781c */ /* 0x000fe20003f4f008 */
[----:B------:R-:W-:Y:S02]  /*3f50*/  UPRMT UR19, UR45, 0x654, UR19 ;  /* 0x000006542d137896 */ /* 0x000fe40008000013 */
[----:B------:R-:W-:-:S07]  /*3f60*/  @UP0 ULDC UR6, c[0x0][0x44c] ;  /* 0x0001130000060ab9 */ /* 0x000fce0000000800 */
[----:B------:R-:W-:Y:S01]  /*3f70*/  SYNCS.ARRIVE.TRANS64.RED.A1T0 RZ, [UR19], RZ ;  /* 0x000000ffffff79a7 */ /* 0x000fe20008100413 */
[----:B0-----:R-:W-:Y:S01]  /*3f80*/  @P1 IMAD.HI.U32 R0, R7, UR6, RZ ;  /* 0x0000000607001c27 */ /* 0x001fe2000f8e00ff */
[----:B------:R-:W-:-:S04]  /*3f90*/  @UP0 ULDC UR6, c[0x0][0x450] ;  /* 0x0001140000060ab9 */ /* 0x000fc80000000800 */
[----:B------:R-:W-:Y:S01]  /*3fa0*/  @P2 SHF.R.U32.HI R7, RZ, UR6, R0 ;  /* 0x00000006ff072c19 */ /* 0x000fe20008011600 */
[----:B------:R-:W-:Y:S02]  /*3fb0*/  UMOV UR6, 0xffffff80 ;  /* 0xffffff8000067882 */ /* 0x000fe40000000000 */
[----:B------:R-:W-:Y:S02]  /*3fc0*/  UIMAD UR6, UR18, UR6, 0x1 ;  /* 0x00000001120674a4 */ /* 0x000fe4000f8e0206 */
[----:B------:R-:W0:Y:S04]  /*3fd0*/  SHFL.IDX PT, R9, R7, RZ, 0x1c1f ;  /* 0x001c1fff07097589 */ /* 0x000e2800000e0000 */
[----:B------:R-:W-:Y:S01]  /*3fe0*/  IMAD R0, R16, R13, UR6 ;  /* 0x0000000610007e24 */ /* 0x000fe2000f8e020d */
[----:B------:R-:W2:Y:S03]  /*3ff0*/  SHFL.IDX PT, R7, R7, 0x1, 0x1c1f ;  /* 0x003c1f0007077f89 */ /* 0x000ea600000e0000 */
[----:B-1----:R-:W-:-:S05]  /*4000*/  IMAD R0, R11, UR44, R0 ;  /* 0x0000002c0b007c24 */ /* 0x002fca000f8e0200 */
        /* <DEDUP_REMOVED lines=113> */
[----:B0-----:R-:W-:Y:S01]  /*4720*/  FMNMX.FTZ R11, R10, R9, !PT ;  /* 0x000000090a0b7209 */ /* 0x001fe20007810000 */
[----:B------:R-:W-:Y:S01]  /*4730*/  IMAD.U32 R9, RZ, RZ, UR42 ;  /* 0x0000002aff097e24 */ /* 0x000fe2000f8e00ff */
[----:B------:R-:W-:Y:S02]  /*4740*/  FMNMX.FTZ R13, R31, R14, !PT ;  /* 0x0000000e1f0d7209 */ /* 0x000fe40007810000 */
[----:B------:R-:W-:Y:S01]  /*4750*/  ISETP.GT.AND P2, PT, R0, 0x18, PT ;  /* 0x000000180000780c */ /* 0x000fe20003f44270 */
[----:B------:R-:W0:Y:S01]  /*4760*/  SHFL.BFLY PT, R2, R11, 0x1, 0x1f ;  /* 0x0c201f000b027f89 */ /* 0x000e2200000e0000 */
        /* <DEDUP_REMOVED lines=12> */
[----:B0-----:R-:W-:-:S02]  /*4830*/  FMNMX.FTZ R2, R11, R2, !PT ;  /* 0x000000020b027209 */ /* 0x001fc40007810000 */
[----:B------:R-:W-:Y:S02]  /*4840*/  FSEL R43, R43, -INF , P3 ;  /* 0xff8000002b2b7808 */ /* 0x000fe40001800000 */
[C---:B------:R-:W-:Y:S01]  /*4850*/  FSETP.NEU.FTZ.AND P1, PT, R2.reuse, -INF , PT ;  /* 0xff8000000200780b */ /* 0x040fe20003f3d000 */
[----:B------:R-:W-:-:S01]  /*4860*/  FFMA.FTZ R8, R2, R9, -8 ;  /* 0xc100000002087423 */ /* 0x000fc20000010009 */
[----:B------:R-:W-:Y:S02]  /*4870*/  FMNMX.FTZ R20, R42, R15, !PT ;  /* 0x0000000f2a147209 */ /* 0x000fe40007810000 */
[----:B------:R-:W-:Y:S02]  /*4880*/  ISETP.GT.AND P3, PT, R0, 0x29, PT ;  /* 0x000000290000780c */ /* 0x000fe40003f64270 */
[----:B------:R-:W-:Y:S02]  /*4890*/  FSEL R8, R8, RZ, P1 ;  /* 0x000000ff08087208 */ /* 0x000fe40000800000 */
[----:B------:R-:W-:-:S02]  /*48a0*/  FSEL R46, R46, -INF , P2 ;  /* 0xff8000002e2e7808 */ /* 0x000fc40001000000 */
[----:B------:R-:W-:Y:S01]  /*48b0*/  FMNMX.FTZ R21, R43, R20, !PT ;  /* 0x000000142b157209 */ /* 0x000fe20007810000 */
[----:B------:R-:W-:-:S01]  /*48c0*/  FFMA.FTZ R9, R24, UR42, -R8 ;  /* 0x0000002a18097c23 */ /* 0x000fc20008010808 */
[----:B------:R-:W-:Y:S01]  /*48d0*/  ISETP.GT.AND P2, PT, R0, 0x30, PT ;  /* 0x000000300000780c */ /* 0x000fe20003f44270 */
[----:B------:R-:W-:-:S01]  /*48e0*/  FFMA.FTZ R10, R25, UR42, -R8 ;  /* 0x0000002a190a7c23 */ /* 0x000fc20008010808 */
[----:B------:R-:W-:Y:S01]  /*48f0*/  FSEL R47, R47, -INF , P3 ;  /* 0xff8000002f2f7808 */ /* 0x000fe20001800000 */
[----:B------:R-:W-:-:S01]  /*4900*/  FFMA.FTZ R12, R29, UR42, -R8 ;  /* 0x0000002a1d0c7c23 */ /* 0x000fc20008010808 */
[----:B------:R-:W-:Y:S01]  /*4910*/  FMNMX.FTZ R24, R46, R21, !PT ;  /* 0x000000152e187209 */ /* 0x000fe20007810000 */
[----:B------:R-:W-:-:S01]  /*4920*/  FFMA.FTZ R11, R28, UR42, -R8 ;  /* 0x0000002a1c0b7c23 */ /* 0x000fc20008010808 */
[----:B------:R-:W-:Y:S01]  /*4930*/  ISETP.GT.AND P3, PT, R0, 0x31, PT ;  /* 0x000000310000780c */ /* 0x000fe20003f64270 */
[----:B------:R-:W-:-:S01]  /*4940*/  FFMA.FTZ R32, R32, UR42, -R8 ;  /* 0x0000002a20207c23 */ /* 0x000fc20008010808 */
[----:B------:R-:W-:Y:S01]  /*4950*/  FSEL R50, R50, -INF , P2 ;  /* 0xff80000032327808 */ /* 0x000fe20001000000 */
[----:B------:R-:W-:-:S01]  /*4960*/  FFMA.FTZ R14, R33, UR42, -R8 ;  /* 0x0000002a210e7c23 */ /* 0x000fc20008010808 */
        /* <DEDUP_REMOVED lines=25> */
[----:B------:R-:W-:Y:S01]  /*4b00*/  FFMA.FTZ R69, R69, UR42, -R8 ;  /* 0x0000002a45457c23 */ /* 0x000fe20008010808 */
[----:B------:R-:W-:Y:S01]  /*4b10*/  ISETP.GT.AND P2, PT, R0, 0x48, PT ;  /* 0x000000480000780c */ /* 0x000fe20003f44270 */
[----:B------:R-:W-:Y:S01]  /*4b20*/  MUFU.EX2 R9, R9 ;  /* 0x0000000900097308 */ /* 0x000fe20000000800 */
[----:B------:R-:W-:-:S02]  /*4b30*/  FSEL R59, R59, -INF , P3 ;  /* 0xff8000003b3b7808 */ /* 0x000fc40001800000 */
[----:B------:R-:W-:Y:S02]  /*4b40*/  FMNMX.FTZ R26, R58, R25, !PT ;  /* 0x000000193a1a7209 */ /* 0x000fe40007810000 */
[----:B------:R-:W-:Y:S02]  /*4b50*/  ISETP.GT.AND P3, PT, R0, 0x49, PT ;  /* 0x000000490000780c */ /* 0x000fe40003f64270 */
[----:B------:R-:W-:Y:S01]  /*4b60*/  FSEL R62, R62, -INF , P2 ;  /* 0xff8000003e3e7808 */ /* 0x000fe20001000000 */
[----:B------:R0:W-:Y:S01]  /*4b70*/  MUFU.EX2 R25, R44 ;  /* 0x0000002c00197308 */ /* 0x0001e20000000800 */
[----:B------:R-:W-:Y:S01]  /*4b80*/  FMNMX.FTZ R29, R59, R26, !PT ;  /* 0x0000001a3b1d7209 */ /* 0x000fe20007810000 */
[--C-:B------:R-:W-:Y:S01]  /*4b90*/  FFMA.FTZ R26, R45, UR42, -R8.reuse ;  /* 0x0000002a2d1a7c23 */ /* 0x100fe20008010808 */
[----:B------:R-:W-:Y:S01]  /*4ba0*/  ISETP.GT.AND P2, PT, R0, 0x50, PT ;  /* 0x000000500000780c */ /* 0x000fe20003f44270 */
[--C-:B------:R-:W-:Y:S01]  /*4bb0*/  FFMA.FTZ R45, R65, UR42, -R8.reuse ;  /* 0x0000002a412d7c23 */ /* 0x100fe20008010808 */
[----:B------:R-:W-:Y:S01]  /*4bc0*/  FSEL R63, R63, -INF , P3 ;  /* 0xff8000003f3f7808 */ /* 0x000fe20001800000 */
[----:B------:R-:W-:Y:S01]  /*4bd0*/  IMAD.U32 R65, RZ, RZ, UR42 ;  /* 0x0000002aff417e24 */ /* 0x000fe2000f8e00ff */
[----:B------:R-:W-:Y:S01]  /*4be0*/  FMNMX.FTZ R28, R62, R29, !PT ;  /* 0x0000001d3e1c7209 */ /* 0x000fe20007810000 */
[----:B------:R-:W-:Y:S01]  /*4bf0*/  MUFU.EX2 R10, R10 ;  /* 0x0000000a000a7308 */ /* 0x000fe20000000800 */
[----:B------:R-:W-:Y:S01]  /*4c00*/  ISETP.GT.AND P3, PT, R0, 0x51, PT ;  /* 0x000000510000780c */ /* 0x000fe20003f64270 */
[--C-:B0-----:R-:W-:Y:S01]  /*4c10*/  FFMA.FTZ R44, R64, UR42, -R8.reuse ;  /* 0x0000002a402c7c23 */ /* 0x101fe20008010808 */
[----:B------:R-:W-:Y:S01]  /*4c20*/  FSEL R66, R66, -INF , P2 ;  /* 0xff80000042427808 */ /* 0x000fe20001000000 */
[--C-:B------:R-:W-:Y:S01]  /*4c30*/  FFMA.FTZ R64, R84, UR42, -R8.reuse ;  /* 0x0000002a54407c23 */ /* 0x100fe20008010808 */
[----:B------:R-:W-:Y:S01]  /*4c40*/  FMNMX.FTZ R29, R63, R28, !PT ;  /* 0x0000001c3f1d7209 */ /* 0x000fe20007810000 */
[--C-:B------:R-:W-:Y:S01]  /*4c50*/  FFMA.FTZ R28, R48, UR42, -R8.reuse ;  /* 0x0000002a301c7c23 */ /* 0x100fe20008010808 */
[----:B------:R-:W-:Y:S01]  /*4c60*/  ISETP.GT.AND P2, PT, R0, 0x58, PT ;  /* 0x000000580000780c */ /* 0x000fe20003f44270 */
[----:B------:R-:W-:Y:S01]  /*4c70*/  FFMA.FTZ R48, R68, UR42, -R8 ;  /* 0x0000002a44307c23 */ /* 0x000fe20008010808 */
        /* <DEDUP_REMOVED lines=13> */
[----:B------:R-:W-:Y:S01]  /*4d50*/  FMNMX.FTZ R33, R71, R32, !PT ;  /* 0x0000002047217209 */ /* 0x000fe20007810000 */
[----:B------:R-:W-:-:S01]  /*4d60*/  FFMA.FTZ R32, R52, UR42, -R8 ;  /* 0x0000002a34207c23 */ /* 0x000fc20008010808 */
[----:B------:R-:W-:Y:S01]  /*4d70*/  ISETP.GT.AND P2, PT, R0, 0x68, PT ;  /* 0x000000680000780c */ /* 0x000fe20003f44270 */
[----:B------:R-:W-:-:S01]  /*4d80*/  FFMA.FTZ R52, R72, UR42, -R8 ;  /* 0x0000002a48347c23 */ /* 0x000fc20008010808 */
        /* <DEDUP_REMOVED lines=11> */
[----:B------:R0:W-:Y:S01]  /*4e40*/  MUFU.EX2 R33, R53 ;  /* 0x0000003500217308 */ /* 0x0001e20000000800 */
[----:B------:R-:W-:Y:S02]  /*4e50*/  FSEL R82, R82, -INF , P2 ;  /* 0xff80000052527808 */ /* 0x000fe40001000000 */
[----:B------:R-:W-:Y:S01]  /*4e60*/  FMNMX.FTZ R37, R79, R36, !PT ;  /* 0x000000244f257209 */ /* 0x000fe20007810000 */
[----:B------:R-:W-:-:S01]  /*4e70*/  FFMA.FTZ R36, R56, UR42, -R8 ;  /* 0x0000002a38247c23 */ /* 0x000fc20008010808 */
[----:B------:R-:W-:Y:S01]  /*4e80*/  ISETP.GT.AND P2, PT, R0, 0x78, PT ;  /* 0x000000780000780c */ /* 0x000fe20003f44270 */
[----:B------:R-:W-:-:S01]  /*4e90*/  FFMA.FTZ R56, R76, UR42, -R8 ;  /* 0x0000002a4c387c23 */ /* 0x000fc20008010808 */
[----:B------:R-:W-:Y:S01]  /*4ea0*/  FSEL R83, R83, -INF , P3 ;  /* 0xff80000053537808 */ /* 0x000fe20001800000 */
[----:B------:R-:W-:Y:S01]  /*4eb0*/  MUFU.EX2 R24, R24 ;  /* 0x0000001800187308 */ /* 0x000fe20000000800 */
[----:B------:R-:W-:Y:S01]  /*4ec0*/  FMNMX.FTZ R40, R82, R37, !PT ;  /* 0x0000002552287209 */ /* 0x000fe20007810000 */
[----:B0-----:R-:W-:Y:S01]  /*4ed0*/  FFMA.FTZ R53, R73, UR42, -R8 ;  /* 0x0000002a49357c23 */ /* 0x001fe20008010808 */
[----:B------:R-:W-:-:S02]  /*4ee0*/  ISETP.GT.AND P3, PT, R0, 0x79, PT ;  /* 0x000000790000780c */ /* 0x000fc40003f64270 */
[----:B------:R-:W-:Y:S02]  /*4ef0*/  FSEL R86, R86, -INF , P2 ;  /* 0xff80000056567808 */ /* 0x000fe40001000000 */
[----:B------:R-:W-:Y:S01]  /*4f00*/  FMNMX.FTZ R37, R83, R40, !PT ;  /* 0x0000002853257209 */ /* 0x000fe20007810000 */
[--C-:B------:R-:W-:Y:S01]  /*4f10*/  FFMA.FTZ R40, R60, UR42, -R8.reuse ;  /* 0x0000002a3c287c23 */ /* 0x100fe20008010808 */
[----:B------:R-:W-:Y:S01]  /*4f20*/  FSEL R87, R87, -INF , P3 ;  /* 0xff80000057577808 */ /* 0x000fe20001800000 */
[----:B------:R-:W-:Y:S01]  /*4f30*/  FFMA.FTZ R60, R80, UR42, -R8 ;  /* 0x0000002a503c7c23 */ /* 0x000fe20008010808 */
[----:B------:R-:W-:Y:S01]  /*4f40*/  FMNMX.FTZ R0, R86, R37, !PT ;  /* 0x0000002556007209 */ /* 0x000fe20007810000 */
[----:B------:R-:W-:Y:S01]  /*4f50*/  MUFU.EX2 R26, R26 ;  /* 0x0000001a001a7308 */ /* 0x000fe20000000800 */
[----:B------:R-:W-:Y:S02]  /*4f60*/  FSEL R72, R2, RZ, P1 ;  /* 0x000000ff02487208 */ /* 0x000fe40000800000 */
[----:B------:R-:W-:-:S03]  /*4f70*/  FMNMX.FTZ R0, R87, R0, !PT ;  /* 0x0000000057007209 */ /* 0x000fc60007810000 */
[----:B------:R-:W-:Y:S02]  /*4f80*/  FADD.FTZ R72, -R72, R5 ;  /* 0x0000000548487221 */ /* 0x000fe40000010100 */
[----:B------:R-:W0:Y:S01]  /*4f90*/  SHFL.BFLY PT, R49, R0, 0x2, 0x1f ;  /* 0x0c401f0000317f89 */ /* 0x000e2200000e0000 */
[----:B------:R1:W-:Y:S01]  /*4fa0*/  MUFU.EX2 R37, R57 ;  /* 0x0000003900257308 */ /* 0x0003e20000000800 */
[----:B------:R-:W-:-:S07]  /*4fb0*/  FMUL.FTZ R72, R72, UR42 ;  /* 0x0000002a48487c20 */ /* 0x000fce0008410000 */
[----:B------:R-:W-:Y:S01]  /*4fc0*/  MUFU.EX2 R28, R28 ;  /* 0x0000001c001c7308 */ /* 0x000fe20000000800 */
[----:B-1----:R-:W-:-:S07]  /*4fd0*/  FFMA.FTZ R57, R77, UR42, -R8 ;  /* 0x0000002a4d397c23 */ /* 0x002fce0008010808 */
        /* <DEDUP_REMOVED lines=8> */
[----:B------:R-:W-:-:S03]  /*5060*/  FFMA.FTZ R61, R81, UR42, -R8 ;  /* 0x0000002a513d7c23 */ /* 0x000fc60008010808 */
[C---:B------:R-:W-:Y:S01]  /*5070*/  FSETP.NEU.FTZ.AND P2, PT, R0.reuse, -INF , PT ;  /* 0xff8000000000780b */ /* 0x040fe20003f5d000 */
[----:B------:R-:W-:-:S01]  /*5080*/  FFMA.FTZ R68, R0, R65, -8 ;  /* 0xc100000000447423 */ /* 0x000fc20000010041 */
[----:B------:R-:W-:Y:S01]  /*5090*/  FFMA.FTZ R65, R85, UR42, -R8 ;  /* 0x0000002a55417c23 */ /* 0x000fe20008010808 */
[----:B------:R-:W-:Y:S03]  /*50a0*/  MUFU.EX2 R44, R44 ;  /* 0x0000002c002c7308 */ /* 0x000fe60000000800 */
[----:B------:R-:W-:-:S05]  /*50b0*/  FSEL R8, R68, RZ, P2 ;  /* 0x000000ff44087208 */ /* 0x000fca0001000000 */
        /* <DEDUP_REMOVED lines=14> */
[----:B------:R-:W-:Y:S01]  /*51a0*/  FSEL R51, R0, RZ, P2 ;  /* 0x000000ff00337208 */ /* 0x000fe20001000000 */
[----:B------:R-:W-:Y:S01]  /*51b0*/  MUFU.EX2 R68, R68 ;  /* 0x0000004400447308 */ /* 0x000fe20000000800 */
        /* <DEDUP_REMOVED lines=8> */
[----:B------:R-:W0:Y:S08]  /*5240*/  MUFU.EX2 R6, R72 ;  /* 0x0000004800067308 */ /* 0x000e300000000800 */
[----:B------:R-:W1:Y:S08]  /*5250*/  MUFU.EX2 R51, R51 ;  /* 0x0000003300337308 */ /* 0x000e700000000800 */
[----:B------:R-:W2:Y:S01]  /*5260*/  MUFU.EX2 R7, R7 ;  /* 0x0000000700077308 */ /* 0x000ea20000000800 */
[----:B0-----:R-:W-:-:S04]  /*5270*/  FFMA.FTZ R69, R6, R4, R9 ;  /* 0x0000000406457223 */ /* 0x001fc80000010009 */
[----:B------:R-:W-:-:S03]  /*5280*/  FADD.FTZ R72, R10, R69 ;  /* 0x000000450a487221 */ /* 0x000fc60000010000 */
[----:B------:R-:W0:Y:S01]  /*5290*/  MUFU.EX2 R27, R27 ;  /* 0x0000001b001b7308 */ /* 0x000e220000000800 */
[----:B-1----:R-:W-:-:S01]  /*52a0*/  FFMA.FTZ R4, R51, R3, R68 ;  /* 0x0000000333047223 */ /* 0x002fc20000010044 */
[----:B------:R-:W-:-:S06]  /*52b0*/  FADD.FTZ R3, R11, R72 ;  /* 0x000000480b037221 */ /* 0x000fcc0000010000 */
        /* <DEDUP_REMOVED lines=8> */
[----:B------:R-:W-:Y:S01]  /*5340*/  FADD.FTZ R4, R14, R3 ;  /* 0x000000030e047221 */ /* 0x000fe20000010000 */
[----:B------:R-:W-:-:S01]  /*5350*/  FFMA.FTZ R63, R66, UR42, -R8 ;  /* 0x0000002a423f7c23 */ /* 0x000fc20008010808 */
[----:B------:R-:W-:Y:S02]  /*5360*/  FFMA.FTZ R66, R67, UR42, -R8 ;  /* 0x0000002a43427c23 */ /* 0x000fe40008010808 */
[----:B------:R-:W-:-:S02]  /*5370*/  FADD.FTZ R3, R15, R4 ;  /* 0x000000040f037221 */ /* 0x000fc40000010000 */
        /* <DEDUP_REMOVED lines=12> */
[----:B--2---:R-:W-:-:S01]  /*5440*/  FADD.FTZ R72, R38, R67 ;  /* 0x0000004326487221 */ /* 0x004fc20000010000 */
[--C-:B------:R-:W-:Y:S01]  /*5450*/  FFMA.FTZ R67, R70, UR42, -R8.reuse ;  /* 0x0000002a46437c23 */ /* 0x100fe20008010808 */
[----:B------:R-:W-:-:S05]  /*5460*/  FFMA.FTZ R70, R71, UR42, -R8 ;  /* 0x0000002a47467c23 */ /* 0x000fca0008010808 */
[----:B------:R-:W2:Y:S01]  /*5470*/  MUFU.EX2 R43, R43 ;  /* 0x0000002b002b7308 */ /* 0x000ea20000000800 */
[----:B0-----:R-:W-:-:S07]  /*5480*/  FADD.FTZ R69, R39, R72 ;  /* 0x0000004827457221 */ /* 0x001fce0000010000 */
[----:B------:R-:W0:Y:S01]  /*5490*/  MUFU.EX2 R46, R46 ;  /* 0x0000002e002e7308 */ /* 0x000e220000000800 */
[----:B-1----:R-:W-:-:S07]  /*54a0*/  FADD.FTZ R72, R42, R69 ;  /* 0x000000452a487221 */ /* 0x002fce0000010000 */
[----:B------:R-:W1:Y:S01]  /*54b0*/  MUFU.EX2 R47, R47 ;  /* 0x0000002f002f7308 */ /* 0x000e620000000800 */
[----:B--2---:R-:W-:-:S01]  /*54c0*/  FADD.FTZ R69, R43, R72 ;  /* 0x000000482b457221 */ /* 0x004fc20000010000 */
[----:B------:R-:W-:-:S04]  /*54d0*/  FADD.FTZ R72, R28, R3 ;  /* 0x000000031c487221 */ /* 0x000fc80000010000 */
[----:B------:R-:W-:Y:S01]  /*54e0*/  FADD.FTZ R71, R29, R72 ;  /* 0x000000481d477221 */ /* 0x000fe20000010000 */
[----:B------:R-:W-:-:S01]  /*54f0*/  FFMA.FTZ R72, R75, UR42, -R8 ;  /* 0x0000002a4b487c23 */ /* 0x000fc20008010808 */
[----:B------:R-:W2:Y:S01]  /*5500*/  MUFU.EX2 R50, R50 ;  /* 0x0000003200327308 */ /* 0x000ea20000000800 */
[----:B0-----:R-:W-:-:S01]  /*5510*/  FADD.FTZ R4, R46, R69 ;  /* 0x000000452e047221 */ /* 0x001fc20000010000 */
[----:B------:R-:W-:Y:S01]  /*5520*/  FFMA.FTZ R69, R74, UR42, -R8 ;  /* 0x0000002a4a457c23 */ /* 0x000fe20008010808 */
[----:B------:R-:W-:-:S01]  /*5530*/  FADD.FTZ R74, R32, R71 ;  /* 0x00000047204a7221 */ /* 0x000fc20000010000 */
[----:B------:R-:W-:-:S03]  /*5540*/  FFMA.FTZ R71, R78, UR42, -R8 ;  /* 0x0000002a4e477c23 */ /* 0x000fc60008010808 */
[----:B------:R-:W-:Y:S01]  /*5550*/  FADD.FTZ R73, R33, R74 ;  /* 0x0000004a21497221 */ /* 0x000fe20000010000 */
[----:B------:R-:W0:Y:S01]  /*5560*/  MUFU.EX2 R5, R5 ;  /* 0x0000000500057308 */ /* 0x000e220000000800 */
[----:B-1----:R-:W-:-:S02]  /*5570*/  FADD.FTZ R3, R47, R4 ;  /* 0x000000042f037221 */ /* 0x002fc40000010000 */
[----:B------:R-:W-:-:S04]  /*5580*/  FADD.FTZ R74, R36, R73 ;  /* 0x00000049244a7221 */ /* 0x000fc80000010000 */
[----:B------:R-:W-:Y:S01]  /*5590*/  FADD.FTZ R73, R37, R74 ;  /* 0x0000004a25497221 */ /* 0x000fe20000010000 */
[----:B------:R-:W1:Y:S01]  /*55a0*/  MUFU.EX2 R54, R54 ;  /* 0x0000003600367308 */ /* 0x000e620000000800 */
[----:B--2---:R-:W-:-:S01]  /*55b0*/  FADD.FTZ R4, R50, R3 ;  /* 0x0000000332047221 */ /* 0x004fc20000010000 */
[----:B------:R-:W-:Y:S01]  /*55c0*/  FFMA.FTZ R74, R79, UR42, -R8 ;  /* 0x0000002a4f4a7c23 */ /* 0x000fe20008010808 */
[----:B------:R-:W-:-:S01]  /*55d0*/  FADD.FTZ R76, R40, R73 ;  /* 0x00000049284c7221 */ /* 0x000fc20000010000 */
[----:B------:R-:W-:-:S03]  /*55e0*/  FFMA.FTZ R73, R82, UR42, -R8 ;  /* 0x0000002a52497c23 */ /* 0x000fc60008010808 */
[----:B------:R-:W-:Y:S01]  /*55f0*/  FADD.FTZ R75, R41, R76 ;  /* 0x0000004c294b7221 */ /* 0x000fe20000010000 */
[----:B------:R-:W2:Y:S01]  /*5600*/  MUFU.EX2 R55, R55 ;  /* 0x0000003700377308 */ /* 0x000ea20000000800 */
[----:B0-----:R-:W-:-:S02]  /*5610*/  FADD.FTZ R3, R5, R4 ;  /* 0x0000000405037221 */ /* 0x001fc40000010000 */
[----:B------:R-:W-:-:S05]  /*5620*/  FADD.FTZ R76, R44, R75 ;  /* 0x0000004b2c4c7221 */ /* 0x000fca0000010000 */
        /* <DEDUP_REMOVED lines=19> */
[--C-:B------:R-:W-:Y:S01]  /*5760*/  FFMA.FTZ R75, R86, UR42, -R8.reuse ;  /* 0x0000002a564b7c23 */ /* 0x100fe20008010808 */
[----:B------:R-:W-:-:S02]  /*5770*/  FFMA.FTZ R8, R87, UR42, -R8 ;  /* 0x0000002a57087c23 */ /* 0x000fc40008010808 */
        /* <DEDUP_REMOVED lines=37> */
.L_x_12283:
[----:B------:R-:W-:Y:S01]  /*59d0*/  UISETP.GT.AND UP0, UPT, UR18, UR17, UPT ;  /* 0x000000111200728c */ /* 0x000fe2000bf04270 */
[----:B------:R-:W-:Y:S01]  /*59e0*/  F2FP.SATFINITE.E4M3.F32.PACK_AB_MERGE_C R5, R54, R5, RZ ;  /* 0x000000053605723e */ /* 0x000fe200048070ff */
[----:B------:R-:W-:Y:S01]  /*59f0*/  UIADD3 UR6, UR11, 0x19c60, URZ ;  /* 0x00019c600b067890 */ /* 0x000fe2000fffe03f */
[----:B------:R-:W-:Y:S01]  /*5a00*/  F2FP.SATFINITE.E4M3.F32.PACK_AB_MERGE_C R11, R12, R11, RZ ;  /* 0x0000000b0c0b723e */ /* 0x000fe200048070ff */
[----:B------:R-:W-:Y:S01]  /*5a10*/  UIADD3 UR18, UR18, -0x1, URZ ;  /* 0xffffffff12127890 */ /* 0x000fe2000fffe03f */
[----:B------:R-:W-:Y:S01]  /*5a20*/  F2FP.SATFINITE.E4M3.F32.PACK_AB_MERGE_C R27, R30, R27, RZ ;  /* 0x0000001b1e1b723e */ /* 0x000fe200048070ff */
[----:B------:R-:W-:Y:S01]  /*5a30*/  UPRMT UR6, UR45, 0x654, UR6 ;  /* 0x000006542d067896 */ /* 0x000fe20008000006 */
[----:B------:R-:W-:Y:S01]  /*5a40*/  PLOP3.LUT P1, PT, PT, PT, UP0, 0x80, 0x0 ;  /* 0x000000000000781c */ /* 0x000fe20003f2f008 */
        /* <DEDUP_REMOVED lines=83> */
.L_x_12273:
[----:B------:R-:W-:-:S13]  /*5f80*/  ISETP.LE.AND P1, PT, RZ, UR18, PT ;  /* 0x00000012ff007c0c */ /* 0x000fda000bf23270 */
[----:B------:R-:W-:Y:S05]  /*5f90*/  @!P1 BRA `(.L_x_12285) ;  /* 0x0000001800f09947 */ /* 0x000fea0003800000 */
[----:B------:R-:W-:Y:S01]  /*5fa0*/  IMAD.MOV.U32 R7, RZ, RZ, R0 ;  /* 0x000000ffff077224 */ /* 0x000fe200078e0000 */
[----:B------:R-:W-:Y:S01]  /*5fb0*/  UMOV UR17, UR37 ;  /* 0x0000002500117c82 */ /* 0x000fe20008000000 */
[----:B------:R-:W-:Y:S01]  /*5fc0*/  IMAD.MOV.U32 R5, RZ, RZ, R2 ;  /* 0x000000ffff057224 */ /* 0x000fe200078e0002 */
[----:B------:R-:W-:-:S06]  /*5fd0*/  UMOV UR19, UR38 ;  /* 0x0000002600137c82 */ /* 0x000fcc0008000000 */
.L_x_12296:
[----:B------:R-:W-:-:S04]  /*5fe0*/  UIADD3 UR6, UR19, 0x1, URZ ;  /* 0x0000000113067890 */ /* 0x000fc8000fffe03f */
[----:B------:R-:W-:-:S04]  /*5ff0*/  UISETP.NE.AND UP0, UPT, UR6, 0x2, UPT ;  /* 0x000000020600788c */ /* 0x000fc8000bf05270 */
[----:B------:R-:W-:Y:S02]  /*6000*/  USEL UR37, URZ, 0x1, UP0 ;  /* 0x000000013f257887 */ /* 0x000fe40008000000 */
[----:B------:R-:W-:Y:S02]  /*6010*/  USEL UR38, UR6, URZ, UP0 ;  /* 0x0000003f06267287 */ /* 0x000fe40008000000 */
[----:B------:R-:W-:Y:S01]  /*6020*/  ULOP3.LUT UR37, UR17, UR37, URZ, 0x3c, !UPT ;  /* 0x0000002511257292 */ /* 0x000fe2000f8e3c3f */
[----:B------:R-:W-:Y:S11]  /*6030*/  @!P0 BRA `(.L_x_12286) ;  /* 0x0000000000048947 */ /* 0x000ff60003800000 */
[----:B------:R-:W-:Y:S01]  /*6040*/  BPT.TRAP 0x1 ;  /* 0x000000040000795c */ /* 0x000fe20000300000 */
.L_x_12286:
[----:B------:R-:W-:Y:S01]  /*6050*/  ULEA UR6, UR38, UR46, 0x3 ;  /* 0x0000002e26067291 */ /* 0x000fe2000f8e183f */
[----:B------:R-:W-:-:S05]  /*6060*/  IMAD.U32 R0, RZ, RZ, UR37 ;  /* 0x00000025ff007e24 */ /* 0x000fca000f8e00ff */
[----:B------:R-:W-:-:S04]  /*6070*/  SHF.L.U32 R0, R0, 0x1f, RZ ;  /* 0x0000001f00007819 */ /* 0x000fc800000006ff */
[----:B------:R0:W1:Y:S01]  /*6080*/  SYNCS.PHASECHK.TRANS64.TRYWAIT P1, [UR6+0x19c30], R0 ;  /* 0x019c3000ff0075a7 */ /* 0x0000620008020146 */
[----:B------:R-:W-:Y:S05]  /*6090*/  @!P0 BRA `(.L_x_12287) ;  /* 0x0000000000048947 */ /* 0x000fea0003800000 */
[----:B------:R-:W-:Y:S01]  /*60a0*/  BPT.TRAP 0x1 ;  /* 0x000000040000795c */ /* 0x000fe20000300000 */
.L_x_12287:
[----:B-1----:R-:W-:Y:S05]  /*60b0*/  @P1 BRA `(.L_x_12288) ;  /* 0x0000000000081947 */ /* 0x002fea0003800000 */
[----:B------:R-:W1:Y:S02]  /*60c0*/  SYNCS.PHASECHK.TRANS64.TRYWAIT P1, [UR6+0x19c30], R0 ;  /* 0x019c3000ff0075a7 */ /* 0x000e640008020146 */
[----:B-1----:R-:W-:Y:S05]  /*60d0*/  @!P1 BRA `(.L_x_12289) ;  /* 0x0000008800709947 */ /* 0x002fea0003800000 */
.L_x_12288:
        /* <DEDUP_REMOVED lines=17> */
.L_x_12290:
[----:B------:R-:W-:Y:S01]  /*61f0*/  ULEA UR11, UR19, UR46, 0x3 ;  /* 0x0000002e130b7291 */ /* 0x000fe2000f8e183f */
[----:B01----:R-:W-:-:S05]  /*6200*/  IMAD.U32 R0, RZ, RZ, UR17 ;  /* 0x00000011ff007e24 */ /* 0x003fca000f8e00ff */
[----:B------:R-:W-:-:S04]  /*6210*/  SHF.L.U32 R0, R0, 0x1f, RZ ;  /* 0x0000001f00007819 */ /* 0x000fc800000006ff */
[----:B------:R0:W1:Y:S01]  /*6220*/  SYNCS.PHASECHK.TRANS64.TRYWAIT P1, [UR11+0x19c50], R0 ;  /* 0x019c5000ff0075a7 */ /* 0x000062000802014b */
[----:B------:R-:W-:Y:S05]  /*6230*/  @!P0 BRA `(.L_x_12291) ;  /* 0x0000000000048947 */ /* 0x000fea0003800000 */
[----:B------:R-:W-:Y:S01]  /*6240*/  BPT.TRAP 0x1 ;  /* 0x000000040000795c */ /* 0x000fe20000300000 */
.L_x_12291:
[----:B-1----:R-:W-:Y:S05]  /*6250*/  @P1 BRA `(.L_x_12292) ;  /* 0x0000000000081947 */ /* 0x002fea0003800000 */
[----:B------:R-:W1:Y:S02]  /*6260*/  SYNCS.PHASECHK.TRANS64.TRYWAIT P1, [UR11+0x19c50], R0 ;  /* 0x019c5000ff0075a7 */ /* 0x000e64000802014b */
[----:B-1----:R-:W-:Y:S05]  /*6270*/  @!P1 BRA `(.L_x_12293) ;  /* 0x0000008800209947 */ /* 0x002fea0003800000 */
.L_x_12292:
        /* <DEDUP_REMOVED lines=27> */
.L_x_12294:
[----:B------:R-:W-:Y:S01]  /*6430*/  FMNMX.FTZ R2, R26, R7, !PT ;  /* 0x000000071a027209 */ /* 0x000fe20007810000 */
[----:B------:R-:W-:Y:S01]  /*6440*/  IMAD.U32 R13, RZ, RZ, UR42 ;  /* 0x0000002aff0d7e24 */ /* 0x000fe2000f8e00ff */
        /* <DEDUP_REMOVED lines=82> */
[----:B------:R-:W-:Y:S02]  /*6970*/  IMAD.U32 R65, RZ, RZ, UR42 ;  /* 0x0000002aff417e24 */ /* 0x000fe4000f8e00ff */
[--C-:B------:R-:W-:Y:S01]  /*6980*/  FFMA.FTZ R11, R29, UR42, -R7.reuse ;  /* 0x0000002a1d0b7c23 */ /* 0x100fe20008010807 */
[----:B------:R-:W-:-:S01]  /*6990*/  FFMA.FTZ R29, R49, UR42, -R7 ;  /* 0x0000002a311d7c23 */ /* 0x000fc20008010807 */
[----:B------:R-:W-:Y:S01]  /*69a0*/  FMUL.FTZ R5, R5, UR42 ;  /* 0x0000002a05057c20 */ /* 0x000fe20008410000 */
[----:B------:R-:W-:-:S01]  /*69b0*/  FFMA.FTZ R65, R0, R65, -8 ;  /* 0xc100000000417423 */ /* 0x000fc20000010041 */
        /* <DEDUP_REMOVED lines=30> */
[--C-:B------:R-:W-:Y:S01]  /*6ba0*/  FFMA.FTZ R51, R54, UR42, -R65.reuse ;  /* 0x0000002a36337c23 */ /* 0x100fe20008010841 */
        /* <DEDUP_REMOVED lines=160> */
.L_x_12295:
        /* <DEDUP_REMOVED lines=91> */
.L_x_12285:
[----:B------:R-:W-:Y:S06]  /*7b60*/  BAR.ARV 0x8, 0x200 ;  /* 0x0208000000007b1d */ /* 0x000fec0000002000 */
[----:B------:R-:W-:Y:S05]  /*7b70*/  @!P0 BRA `(.L_x_12297) ;  /* 0x0000000000048947 */ /* 0x000fea0003800000 */
[----:B------:R-:W-:Y:S01]  /*7b80*/  BPT.TRAP 0x1 ;  /* 0x000000040000795c */ /* 0x000fe20000300000 */
.L_x_12297:
[----:B------:R-:W-:Y:S01]  /*7b90*/  ULEA UR14, UR38, UR46, 0x3 ;  /* 0x0000002e260e7291 */ /* 0x000fe2000f8e183f */
[----:B------:R-:W-:-:S05]  /*7ba0*/  IMAD.U32 R5, RZ, RZ, UR37 ;  /* 0x00000025ff057e24 */ /* 0x000fca000f8e00ff */
[----:B------:R-:W-:-:S04]  /*7bb0*/  SHF.L.U32 R5, R5, 0x1f, RZ ;  /* 0x0000001f05057819 */ /* 0x000fc800000006ff */
[----:B------:R0:W1:Y:S01]  /*7bc0*/  SYNCS.PHASECHK.TRANS64.TRYWAIT P1, [UR14+0x19c50], R5 ;  /* 0x019c5005ff0075a7 */ /* 0x000062000802014e */
[----:B------:R-:W-:Y:S05]  /*7bd0*/  @!P0 BRA `(.L_x_12298) ;  /* 0x0000000000048947 */ /* 0x000fea0003800000 */
[----:B------:R-:W-:Y:S01]  /*7be0*/  BPT.TRAP 0x1 ;  /* 0x000000040000795c */ /* 0x000fe20000300000 */
.L_x_12298:
[----:B-1----:R-:W-:Y:S05]  /*7bf0*/  @P1 BRA `(.L_x_12299) ;  /* 0x0000000000081947 */ /* 0x002fea0003800000 */
[----:B------:R-:W1:Y:S02]  /*7c00*/  SYNCS.PHASECHK.TRANS64.TRYWAIT P1, [UR14+0x19c50], R5 ;  /* 0x019c5005ff0075a7 */ /* 0x000e64000802014e */
[----:B-1----:R-:W-:Y:S05]  /*7c10*/  @!P1 BRA `(.L_x_12300) ;  /* 0x0000006c00d09947 */ /* 0x002fea0003800000 */
.L_x_12299:
        /* <DEDUP_REMOVED lines=82> */
.L_x_12301:
        /* <DEDUP_REMOVED lines=58> */
.L_x_12265:
        /* <DEDUP_REMOVED lines=11> */
[----:B------:R-:W1:Y:S01]  /*8590*/  S2R R37, SR_SWINHI ;  /* 0x0000000000257919 */ /* 0x000e620000002f00 */
        /* <DEDUP_REMOVED lines=14> */
[----:B0-----:R-:W-:Y:S01]  /*8680*/  IMAD.SHL.U32 R2, R38, 0x4, RZ ;  /* 0x0000000426027824 */ /* 0x001fe200078e00ff */
        /* <DEDUP_REMOVED lines=11> */
[----:B------:R-:W-:Y:S01]  /*8740*/  F2FP.BF16.F32.PACK_AB R20, R119, R20 ;  /* 0x000000147714723e */ /* 0x000fe200000010ff */
[----:B------:R-:W-:Y:S01]  /*8750*/  USHF.R.S32.HI UR13, URZ, 0x1f, UR40 ;  /* 0x0000001f3f0d7899 */ /* 0x000fe20008011428 */
[----:B------:R-:W-:Y:S01]  /*8760*/  BAR.SYNC.DEFER_BLOCKING 0x1, 0x180 ;  /* 0x0046000000007b1d */ /* 0x000fe20000010000 */
[----:B------:R-:W-:-:S05]  /*8770*/  IADD3 R4, P0, R2, UR6, RZ ;  /* 0x0000000602047c10 */ /* 0x000fca000ff1e0ff */
[----:B------:R-:W-:Y:S01]  /*8780*/  IMAD.X R5, RZ, RZ, UR7, P0 ;  /* 0x00000007ff057e24 */ /* 0x000fe200080e06ff */
[----:B------:R-:W-:-:S04]  /*8790*/  ULDC.64 UR10, c[0x0][0xb98] ;  /* 0x0002e600000a7ab9 */ /* 0x000fc80000000a00 */
[----:B------:R0:W2:Y:S01]  /*87a0*/  LDG.E.CONSTANT R2, desc[UR50][R4.64] ;  /* 0x0000003204027981 */ /* 0x0000a2000c1e9900 */
[----:B------:R-:W-:Y:S02]  /*87b0*/  UIMAD UR5, UR12, UR8, URZ ;  /* 0x000000080c0572a4 */ /* 0x000fe4000f8e023f */
[----:B------:R-:W-:Y:S02]  /*87c0*/  UIMAD.WIDE.U32 UR6, UR41, UR8, URZ ;  /* 0x00000008290672a5 */ /* 0x000fe4000f8e003f */
[----:B------:R-:W-:Y:S02]  /*87d0*/  UIMAD UR5, UR41, UR9, UR5 ;  /* 0x00000009290572a4 */ /* 0x000fe4000f8e0205 */
[----:B------:R-:W-:Y:S02]  /*87e0*/  UIMAD UR8, UR13, UR10, URZ ;  /* 0x0000000a0d0872a4 */ /* 0x000fe4000f8e023f */
[----:B------:R-:W-:Y:S01]  /*87f0*/  UIADD3 UR7, UR7, UR5, URZ ;  /* 0x0000000507077290 */ /* 0x000fe2000fffe03f */
[----:B0-----:R-:W-:Y:S01]  /*8800*/  LOP3.LUT P0, R5, R38, 0x3, RZ, 0xc0, !PT ;  /* 0x0000000326057812 */ /* 0x001fe2000780c0ff */
[----:B------:R-:W-:Y:S01]  /*8810*/  UIMAD UR8, UR40, UR11, UR8 ;  /* 0x0000000b280872a4 */ /* 0x000fe2000f8e0208 */
[----:B------:R-:W-:-:S02]  /*8820*/  MOV R38, R0 ;  /* 0x0000000000267202 */ /* 0x000fc40000000f00 */
[----:B-1----:R-:W-:Y:S01]  /*8830*/  MOV R39, R37 ;  /* 0x0000002500277202 */ /* 0x002fe20000000f00 */
[----:B------:R-:W-:Y:S01]  /*8840*/  UIMAD.WIDE.U32 UR6, UR40, UR10, UR6 ;  /* 0x0000000a280672a5 */ /* 0x000fe2000f8e0006 */
[----:B------:R-:W-:Y:S01]  /*8850*/  ISETP.EQ.OR P0, PT, R5, 0x3, !P0 ;  /* 0x000000030500780c */ /* 0x000fe20004702670 */
[----:B------:R-:W-:Y:S01]  /*8860*/  IMAD R5, R152, 0x20, R18 ;  /* 0x0000002098057824 */ /* 0x000fe200078e0212 */
[----:B------:R-:W-:Y:S01]  /*8870*/  F2FP.BF16.F32.PACK_AB R4, R111, R26 ;  /* 0x0000001a6f04723e */ /* 0x000fe200000010ff */
[----:B------:R-:W-:Y:S01]  /*8880*/  ULDC UR5, c[0x0][0xa88] ;  /* 0x0002a20000057ab9 */ /* 0x000fe20000000800 */
[----:B------:R-:W-:Y:S01]  /*8890*/  SEL R47, R27, R28, P0 ;  /* 0x0000001c1b2f7207 */ /* 0x000fe20000000000 */
[----:B------:R-:W-:Y:S01]  /*88a0*/  ULDC.64 UR10, c[0x0][0xaf0] ;  /* 0x0002bc00000a7ab9 */ /* 0x000fe20000000a00 */
[----:B------:R-:W-:Y:S01]  /*88b0*/  SEL R33, R28, R27, P0 ;  /* 0x0000001b1c217207 */ /* 0x000fe20000000000 */
[----:B------:R-:W-:Y:S01]  /*88c0*/  IMAD.WIDE R26, R156, 0x2, R38 ;  /* 0x000000029c1a7825 */ /* 0x000fe200078e0226 */
[----:B------:R-:W-:-:S02]  /*88d0*/  SEL R53, R9, R10, P0 ;  /* 0x0000000a09357207 */ /* 0x000fc40000000000 */
[----:B------:R-:W-:Y:S01]  /*88e0*/  SEL R55, R10, R9, P0 ;  /* 0x000000090a377207 */ /* 0x000fe20000000000 */
[----:B------:R-:W-:Y:S01]  /*88f0*/  IMAD.WIDE R38, R5, 0x2, R38 ;  /* 0x0000000205267825 */ /* 0x000fe200078e0226 */
[----:B------:R-:W-:Y:S02]  /*8900*/  IADD3 R9, P1, R26, 0x6020, RZ ;  /* 0x000060201a097810 */ /* 0x000fe40007f3e0ff */
[----:B------:R-:W-:Y:S02]  /*8910*/  SEL R41, R35, R36, P0 ;  /* 0x0000002423297207 */ /* 0x000fe40000000000 */
[----:B------:R-:W-:Y:S02]  /*8920*/  SEL R43, R36, R35, P0 ;  /* 0x00000023242b7207 */ /* 0x000fe40000000000 */
[----:B------:R-:W-:Y:S02]  /*8930*/  SEL R51, R13, R14, P0 ;  /* 0x0000000e0d337207 */ /* 0x000fe40000000000 */
[----:B------:R-:W-:-:S02]  /*8940*/  SEL R35, R14, R13, P0 ;  /* 0x0000000d0e237207 */ /* 0x000fc40000000000 */
[----:B------:R-:W-:Y:S02]  /*8950*/  LOP3.LUT R14, R9, 0x180, RZ, 0xc0, !PT ;  /* 0x00000180090e7812 */ /* 0x000fe400078ec0ff */
[----:B------:R-:W-:Y:S02]  /*8960*/  SEL R45, R31, R32, P0 ;  /* 0x000000201f2d7207 */ /* 0x000fe40000000000 */
[----:B------:R-:W-:Y:S02]  /*8970*/  SHF.R.U64 R14, R14, 0x3, RZ ;  /* 0x000000030e0e7819 */ /* 0x000fe400000012ff */
[----:B------:R-:W-:Y:S02]  /*8980*/  SEL R32, R32, R31, P0 ;  /* 0x0000001f20207207 */ /* 0x000fe40000000000 */
[----:B------:R-:W-:Y:S02]  /*8990*/  LOP3.LUT R14, R14, R9, RZ, 0x3c, !PT ;  /* 0x000000090e0e7212 */ /* 0x000fe400078e3cff */
[----:B------:R-:W0:Y:S01]  /*89a0*/  LDC R9, c[0x0][0xbe8] ;  /* 0x0002fa00ff097b82 */ /* 0x000e220000000800 */
[----:B------:R-:W-:-:S02]  /*89b0*/  IADD3 R31, P2, R26, 0x6000, RZ ;  /* 0x000060001a1f7810 */ /* 0x000fc40007f5e0ff */
[----:B------:R-:W-:Y:S02]  /*89c0*/  SEL R59, R29, R30, P0 ;  /* 0x0000001e1d3b7207 */ /* 0x000fe40000000000 */
[----:B------:R-:W-:Y:S02]  /*89d0*/  SEL R61, R30, R29, P0 ;  /* 0x0000001d1e3d7207 */ /* 0x000fe40000000000 */
[----:B------:R-:W-:Y:S02]  /*89e0*/  IADD3 R29, P3, R26, 0x3020, RZ ;  /* 0x000030201a1d7810 */ /* 0x000fe40007f7e0ff */
[----:B------:R-:W-:Y:S02]  /*89f0*/  SEL R63, R25, R4, P0 ;  /* 0x00000004193f7207 */ /* 0x000fe40000000000 */
[----:B------:R-:W-:Y:S01]  /*8a00*/  SEL R65, R4, R25, P0 ;  /* 0x0000001904417207 */ /* 0x000fe20000000000 */
[--C-:B------:R-:W-:Y:S01]  /*8a10*/  IMAD.X R25, RZ, RZ, R27.reuse, P2 ;  /* 0x000000ffff197224 */ /* 0x100fe200010e061b */
[----:B------:R-:W-:Y:S01]  /*8a20*/  SEL R71, R11, R12, P0 ;  /* 0x0000000c0b477207 */ /* 0x000fe20000000000 */
[----:B------:R-:W-:Y:S01]  /*8a30*/  IMAD.X R13, RZ, RZ, R27, P3 ;  /* 0x000000ffff0d7224 */ /* 0x000fe200018e061b */
[----:B------:R-:W-:-:S02]  /*8a40*/  SEL R73, R12, R11, P0 ;  /* 0x0000000b0c497207 */ /* 0x000fc40000000000 */
[----:B------:R-:W-:Y:S02]  /*8a50*/  LOP3.LUT R12, R31, 0x180, RZ, 0xc0, !PT ;  /* 0x000001801f0c7812 */ /* 0x000fe400078ec0ff */
[----:B------:R-:W-:Y:S02]  /*8a60*/  LOP3.LUT R10, R29, 0x180, RZ, 0xc0, !PT ;  /* 0x000001801d0a7812 */ /* 0x000fe400078ec0ff */
[----:B------:R-:W-:Y:S02]  /*8a70*/  SHF.R.U64 R12, R12, 0x3, RZ ;  /* 0x000000030c0c7819 */ /* 0x000fe400000012ff */
[----:B------:R-:W-:Y:S02]  /*8a80*/  SHF.R.U64 R10, R10, 0x3, RZ ;  /* 0x000000030a0a7819 */ /* 0x000fe400000012ff */
[----:B0-----:R-:W-:Y:S02]  /*8a90*/  ISETP.NE.AND P2, PT, R9, 0x1, PT ;  /* 0x000000010900780c */ /* 0x001fe40003f45270 */
[----:B------:R-:W-:-:S02]  /*8aa0*/  IADD3 R79, P6, R38, 0x7800, RZ ;  /* 0x00007800264f7810 */ /* 0x000fc40007fde0ff */
[----:B------:R-:W-:Y:S02]  /*8ab0*/  SEL R49, R21, R24, P0 ;  /* 0x0000001815317207 */ /* 0x000fe40000000000 */
[----:B------:R-:W-:Y:S02]  /*8ac0*/  SEL R34, R24, R21, P0 ;  /* 0x0000001518227207 */ /* 0x000fe40000000000 */
[----:B------:R-:W-:Y:S02]  /*8ad0*/  LOP3.LUT R24, R12, R31, RZ, 0x3c, !PT ;  /* 0x0000001f0c187212 */ /* 0x000fe400078e3cff */
[----:B------:R-:W-:Y:S02]  /*8ae0*/  LOP3.LUT R12, R10, R29, RZ, 0x3c, !PT ;  /* 0x0000001d0a0c7212 */ /* 0x000fe400078e3cff */
[----:B------:R-:W-:Y:S01]  /*8af0*/  LOP3.LUT R10, R79, 0x180, RZ, 0xc0, !PT ;  /* 0x000001804f0a7812 */ /* 0x000fe200078ec0ff */
[----:B------:R-:W0:Y:S01]  /*8b00*/  @P2 LDC R42, c[0x0][0xbec] ;  /* 0x0002fb00ff2a2b82 */ /* 0x000e220000000800 */
[----:B------:R-:W-:-:S02]  /*8b10*/  IADD3 R21, P4, R26, 0x3000, RZ ;  /* 0x000030001a157810 */ /* 0x000fc40007f9e0ff */
[----:B------:R-:W-:Y:S02]  /*8b20*/  SHF.R.U64 R10, R10, 0x3, RZ ;  /* 0x000000030a0a7819 */ /* 0x000fe400000012ff */
[----:B------:R-:W-:Y:S02]  /*8b30*/  SEL R75, R7, R6, P0 ;  /* 0x00000006074b7207 */ /* 0x000fe40000000000 */
[----:B------:R-:W-:Y:S02]  /*8b40*/  LOP3.LUT R10, R10, R79, RZ, 0x3c, !PT ;  /* 0x0000004f0a0a7212 */ /* 0x000fe400078e3cff */
[----:B------:R-:W1:Y:S01]  /*8b50*/  @P2 LDC R79, c[0x0][0xbf0] ;  /* 0x0002fc00ff4f2b82 */ /* 0x000e620000000800 */
[----:B------:R-:W-:Y:S01]  /*8b60*/  SEL R77, R6, R7, P0 ;  /* 0x00000007064d7207 */ /* 0x000fe20000000000 */
[----:B------:R-:W-:Y:S01]  /*8b70*/  IMAD.X R7, RZ, RZ, R27, P4 ;  /* 0x000000ffff077224 */ /* 0x000fe200020e061b */
[----:B------:R-:W-:Y:S02]  /*8b80*/  LOP3.LUT R6, R21, 0x180, RZ, 0xc0, !PT ;  /* 0x0000018015067812 */ /* 0x000fe400078ec0ff */
[----:B------:R-:W-:Y:S01]  /*8b90*/  MOV R68, R12 ;  /* 0x0000000c00447202 */ /* 0x000fe20000000f00 */
[----:B------:R-:W-:Y:S01]  /*8ba0*/  VIADD R13, R17, UR43 ;  /* 0x0000002b110d7c36 */ /* 0x000fe20008000000 */
[----:B------:R-:W-:-:S02]  /*8bb0*/  SHF.R.U64 R6, R6, 0x3, RZ ;  /* 0x0000000306067819 */ /* 0x000fc400000012ff */
[----:B------:R-:W-:Y:S02]  /*8bc0*/  LOP3.LUT R5, R26, 0x180, RZ, 0xc0, !PT ;  /* 0x000001801a057812 */ /* 0x000fe400078ec0ff */
[----:B------:R-:W-:Y:S02]  /*8bd0*/  LOP3.LUT R6, R6, R21, RZ, 0x3c, !PT ;  /* 0x0000001506067212 */ /* 0x000fe400078e3cff */
[----:B------:R-:W-:Y:S02]  /*8be0*/  IADD3 R11, P5, R26, 0x20, RZ ;  /* 0x000000201a0b7810 */ /* 0x000fe40007fbe0ff */
[----:B------:R-:W-:Y:S02]  /*8bf0*/  SEL R67, R15, R20, P0 ;  /* 0x000000140f437207 */ /* 0x000fe40000000000 */
[----:B------:R-:W-:Y:S01]  /*8c00*/  SEL R69, R20, R15, P0 ;  /* 0x0000000f14457207 */ /* 0x000fe20000000000 */
[----:B------:R-:W-:Y:S01]  /*8c10*/  IMAD.X R15, RZ, RZ, R27, P1 ;  /* 0x000000ffff0f7224 */ /* 0x000fe200008e061b */
[----:B------:R-:W-:Y:S01]  /*8c20*/  MOV R58, R6 ;  /* 0x00000006003a7202 */ /* 0x000fe20000000f00 */
[----:B0-----:R-:W-:Y:S01]  /*8c30*/  @P2 IMAD.HI.U32 R6, R13, R42, RZ ;  /* 0x0000002a0d062227 */ /* 0x001fe200078e00ff */
[----:B------:R-:W-:-:S02]  /*8c40*/  IADD3 R37, P1, R38, 0x1800, RZ ;  /* 0x0000180026257810 */ /* 0x000fc40007f3e0ff */
[----:B------:R-:W-:Y:S01]  /*8c50*/  SHF.R.U64 R5, R5, 0x3, RZ ;  /* 0x0000000305057819 */ /* 0x000fe200000012ff */
[----:B------:R-:W-:Y:S01]  /*8c60*/  IMAD.MOV.U32 R7, RZ, RZ, R13 ;  /* 0x000000ffff077224 */ /* 0x000fe200078e000d */
[----:B------:R-:W-:Y:S02]  /*8c70*/  LOP3.LUT R4, R11, 0x180, RZ, 0xc0, !PT ;  /* 0x000001800b047812 */ /* 0x000fe400078ec0ff */
[----:B------:R-:W-:Y:S02]  /*8c80*/  LOP3.LUT R36, R37, 0x180, RZ, 0xc0, !PT ;  /* 0x0000018025247812 */ /* 0x000fe400078ec0ff */
[----:B------:R-:W-:Y:S01]  /*8c90*/  LOP3.LUT R26, R5, R26, RZ, 0x3c, !PT ;  /* 0x0000001a051a7212 */ /* 0x000fe200078e3cff */
[----:B------:R-:W-:Y:S01]  /*8ca0*/  IMAD.X R5, RZ, RZ, R27, P5 ;  /* 0x000000ffff057224 */ /* 0x000fe200028e061b */
[----:B------:R-:W-:Y:S02]  /*8cb0*/  SHF.R.U64 R4, R4, 0x3, RZ ;  /* 0x0000000304047819 */ /* 0x000fe400000012ff */
[----:B-1----:R-:W-:-:S02]  /*8cc0*/  @P2 SHF.R.U32.HI R7, RZ, R79, R6 ;  /* 0x0000004fff072219 */ /* 0x002fc40000011606 */
[----:B------:R-:W-:Y:S01]  /*8cd0*/  MOV R64, R14 ;  /* 0x0000000e00407202 */ /* 0x000fe20000000f00 */
[----:B------:R-:W-:Y:S01]  /*8ce0*/  IMAD.U32 R15, RZ, RZ, UR8 ;  /* 0x00000008ff0f7e24 */ /* 0x000fe2000f8e00ff */
[----:B------:R-:W-:Y:S01]  /*8cf0*/  SEL R57, R94, R95, P0 ;  /* 0x0000005f5e397207 */ /* 0x000fe20000000000 */
[----:B------:R-:W-:Y:S01]  /*8d00*/  ULDC.64 UR8, c[0x0][0xae8] ;  /* 0x0002ba0000087ab9 */ /* 0x000fe20000000a00 */
[----:B------:R-:W-:Y:S02]  /*8d10*/  SEL R95, R95, R94, P0 ;  /* 0x0000005e5f5f7207 */ /* 0x000fe40000000000 */
[----:B------:R-:W-:Y:S02]  /*8d20*/  SHF.R.U64 R36, R36, 0x3, RZ ;  /* 0x0000000324247819 */ /* 0x000fe400000012ff */
[----:B------:R-:W-:Y:S02]  /*8d30*/  LOP3.LUT R4, R4, R11, RZ, 0x3c, !PT ;  /* 0x0000000b04047212 */ /* 0x000fe400078e3cff */
[----:B------:R-:W-:Y:S01]  /*8d40*/  MOV R40, R26 ;  /* 0x0000001a00287202 */ /* 0x000fe20000000f00 */
[----:B------:R-:W-:Y:S01]  /*8d50*/  IMAD.MOV R26, RZ, RZ, -R7 ;  /* 0x000000ffff1a7224 */ /* 0x000fe200078e0a07 */
[----:B------:R-:W-:Y:S01]  /*8d60*/  LOP3.LUT R36, R36, R37, RZ, 0x3c, !PT ;  /* 0x0000002524247212 */ /* 0x000fe200078e3cff */
[----:B------:R-:W-:Y:S01]  /*8d70*/  IMAD.X R37, RZ, RZ, R39, P1 ;  /* 0x000000ffff257224 */ /* 0x000fe200008e0627 */
[----:B------:R-:W-:-:S02]  /*8d80*/  MOV R66, R24 ;  /* 0x0000001800427202 */ /* 0x000fc40000000f00 */
[----:B------:R-:W-:Y:S01]  /*8d90*/  MOV R70, R4 ;  /* 0x0000000400467202 */ /* 0x000fe20000000f00 */
[----:B------:R-:W-:Y:S01]  /*8da0*/  IMAD R5, R9, R26, R13 ;  /* 0x0000001a09057224 */ /* 0x000fe200078e020d */
[----:B------:R-:W-:Y:S02]  /*8db0*/  SHF.R.S32.HI R4, RZ, 0x1f, R7 ;  /* 0x0000001fff047819 */ /* 0x000fe40000011407 */
[----:B------:R-:W-:Y:S02]  /*8dc0*/  IADD3 R12, P1, R7, UR6, RZ ;  /* 0x00000006070c7c10 */ /* 0x000fe4000ff3e0ff */
[----:B------:R-:W-:Y:S02]  /*8dd0*/  IADD3 R29, P4, R38, 0x4800, RZ ;  /* 0x00004800261d7810 */ /* 0x000fe40007f9e0ff */
[----:B------:R-:W-:Y:S01]  /*8de0*/  IADD3.X R13, R4, UR7, R15, P1, !PT ;  /* 0x00000007040d7c10 */ /* 0x000fe20008ffe40f */
[----:B------:R-:W-:Y:S01]  /*8df0*/  ULDC.64 UR6, c[0x0][0xb88] ;  /* 0x0002e20000067ab9 */ /* 0x000fe20000000a00 */
[----:B------:R-:W-:-:S02]  /*8e00*/  SHF.R.S32.HI R4, RZ, 0x1f, R5 ;  /* 0x0000001fff047819 */ /* 0x000fc40000011405 */
[----:B------:R-:W-:Y:S01]  /*8e10*/  IADD3 R31, P3, R38, 0x3000, RZ ;  /* 0x00003000261f7810 */ /* 0x000fe20007f7e0ff */
[----:B------:R-:W-:Y:S01]  /*8e20*/  IMAD.WIDE.U32 R12, R5, UR6, R12 ;  /* 0x00000006050c7c25 */ /* 0x000fe2000f8e000c */
[----:B------:R-:W-:Y:S02]  /*8e30*/  LOP3.LUT R28, R29, 0x180, RZ, 0xc0, !PT ;  /* 0x000001801d1c7812 */ /* 0x000fe400078ec0ff */
[----:B------:R-:W-:Y:S01]  /*8e40*/  LOP3.LUT R30, R31, 0x180, RZ, 0xc0, !PT ;  /* 0x000001801f1e7812 */ /* 0x000fe200078ec0ff */
[----:B------:R-:W-:Y:S01]  /*8e50*/  IMAD R4, R4, UR6, RZ ;  /* 0x0000000604047c24 */ /* 0x000fe2000f8e02ff */
[----:B------:R-:W-:Y:S02]  /*8e60*/  SHF.R.U64 R28, R28, 0x3, RZ ;  /* 0x000000031c1c7819 */ /* 0x000fe400000012ff */
[----:B------:R-:W-:Y:S01]  /*8e70*/  SHF.R.U64 R30, R30, 0x3, RZ ;  /* 0x000000031e1e7819 */ /* 0x000fe200000012ff */
[----:B------:R-:W-:Y:S01]  /*8e80*/  IMAD R25, R5, UR7, R4 ;  /* 0x0000000705197c24 */ /* 0x000fe2000f8e0204 */
[----:B------:R-:W-:Y:S01]  /*8e90*/  LOP3.LUT R28, R28, R29, RZ, 0x3c, !PT ;  /* 0x0000001d1c1c7212 */ /* 0x000fe200078e3cff */
[----:B------:R-:W-:Y:S01]  /*8ea0*/  ULDC.64 UR6, c[0x0][0xb50] ;  /* 0x0002d40000067ab9 */ /* 0x000fe20000000a00 */
[----:B------:R-:W-:Y:S01]  /*8eb0*/  IMAD.X R29, RZ, RZ, R39, P4 ;  /* 0x000000ffff1d7224 */ /* 0x000fe200020e0627 */
[----:B------:R-:W-:Y:S01]  /*8ec0*/  LOP3.LUT P1, RZ, R153, 0x3, RZ, 0xc0, !PT ;  /* 0x0000000399ff7812 */ /* 0x000fe2000782c0ff */
[----:B------:R-:W-:Y:S01]  /*8ed0*/  IMAD.IADD R13, R13, 0x1, R25 ;  /* 0x000000010d0d7824 */ /* 0x000fe200078e0219 */
        /* <DEDUP_REMOVED lines=10> */
[----:B------:R-:W-:-:S02]  /*8f80*/  IMAD.X R21, RZ, RZ, R39, P5 ;  /* 0x000000ffff157224 */ /* 0x000fc400028e0627 */
[----:B------:R-:W-:Y:S01]  /*8f90*/  VIADD R0, R0, 0x19c20 ;  /* 0x00019c2000007836 */ /* 0x000fe20000000000 */
        /* <DEDUP_REMOVED lines=12> */
[----:B------:R0:W2:Y:S01]  /*9060*/  SHFL.IDX PT, R26, R33, R14, 0x1c1f ;  /* 0x001c1f0e211a7589 */ /* 0x0000a200000e0000 */
[----:B-1----:R-:W-:Y:S02]  /*9070*/  SEL R5, R57, R24, P0 ;  /* 0x0000001839057207 */ /* 0x002fe40000000000 */
[----:B------:R-:W-:Y:S01]  /*9080*/  SEL R7, R24, R57, P0 ;  /* 0x0000003918077207 */ /* 0x000fe20000000000 */
[----:B------:R-:W-:Y:S04]  /*9090*/  SHFL.IDX PT, R48, R61, R14, 0x1c1f ;  /* 0x001c1f0e3d307589 */ /* 0x000fe800000e0000 */
[----:B------:R-:W1:Y:S01]  /*90a0*/  SHFL.IDX PT, R50, R65, R14, 0x1c1f ;  /* 0x001c1f0e41327589 */ /* 0x000e6200000e0000 */
[----:B0-----:R-:W-:-:S03]  /*90b0*/  LEA R33, P4, R12, UR6, 0x2 ;  /* 0x000000060c217c11 */ /* 0x001fc6000f8810ff */
[----:B------:R-:W-:Y:S04]  /*90c0*/  SHFL.IDX PT, R49, R49, R2, 0x1c1f ;  /* 0x001c1f0231317589 */ /* 0x000fe800000e0000 */
[----:B------:R-:W0:Y:S04]  /*90d0*/  SHFL.IDX PT, R34, R34, R14, 0x1c1f ;  /* 0x001c1f0e22227589 */ /* 0x000e2800000e0000 */
[----:B------:R-:W-:Y:S04]  /*90e0*/  SHFL.IDX PT, R51, R51, R2, 0x1c1f ;  /* 0x001c1f0233337589 */ /* 0x000fe800000e0000 */
[----:B------:R-:W-:Y:S01]  /*90f0*/  SHFL.IDX PT, R67, R67, R2, 0x1c1f ;  /* 0x001c1f0243437589 */ /* 0x000fe200000e0000 */
[----:B--2---:R-:W-:-:S02]  /*9100*/  SEL R24, R47, R26, P0 ;  /* 0x0000001a2f187207 */ /* 0x004fc40000000000 */
[----:B------:R-:W-:Y:S01]  /*9110*/  SEL R26, R26, R47, P0 ;  /* 0x0000002f1a1a7207 */ /* 0x000fe20000000000 */
[----:B------:R2:W3:Y:S04]  /*9120*/  SHFL.IDX PT, R42, R35, R14, 0x1c1f ;  /* 0x001c1f0e232a7589 */ /* 0x0004e800000e0000 */
[----:B------:R-:W4:Y:S01]  /*9130*/  SHFL.IDX PT, R52, R69, R14, 0x1c1f ;  /* 0x001c1f0e45347589 */ /* 0x000f2200000e0000 */
[----:B-1----:R-:W-:Y:S02]  /*9140*/  SEL R25, R27, R50, P0 ;  /* 0x000000321b197207 */ /* 0x002fe40000000000 */
[----:B------:R-:W-:Y:S01]  /*9150*/  SEL R27, R50, R27, P0 ;  /* 0x0000001b321b7207 */ /* 0x000fe20000000000 */
[----:B------:R-:W-:Y:S01]  /*9160*/  SHFL.IDX PT, R53, R53, R2, 0x1c1f ;  /* 0x001c1f0235357589 */ /* 0x000fe200000e0000 */
[----:B--2---:R-:W-:-:S03]  /*9170*/  VIADD R35, R155, UR43 ;  /* 0x0000002b9b237c36 */ /* 0x004fc60008000000 */
[----:B------:R-:W-:Y:S01]  /*9180*/  SHFL.IDX PT, R71, R71, R2, 0x1c1f ;  /* 0x001c1f0247477589 */ /* 0x000fe200000e0000 */
[----:B------:R-:W-:-:S03]  /*9190*/  VIADD R15, R35, 0x8 ;  /* 0x00000008230f7836 */ /* 0x000fc60000000000 */
[----:B------:R-:W1:Y:S04]  /*91a0*/  SHFL.IDX PT, R46, R55, R14, 0x1c1f ;  /* 0x001c1f0e372e7589 */ /* 0x000e6800000e0000 */
[----:B------:R-:W2:Y:S04]  /*91b0*/  SHFL.IDX PT, R54, R73, R14, 0x1c1f ;  /* 0x001c1f0e49367589 */ /* 0x000ea800000e0000 */
[----:B------:R0:W-:Y:S04]  /*91c0*/  SHFL.IDX PT, R75, R75, R2, 0x1c1f ;  /* 0x001c1f024b4b7589 */ /* 0x0001e800000e0000 */
[----:B------:R3:W2:Y:S04]  /*91d0*/  SHFL.IDX PT, R56, R77, R14, 0x1c1f ;  /* 0x001c1f0e4d387589 */ /* 0x0006a800000e0000 */
[----:B------:R4:W-:Y:S01]  /*91e0*/  STSM.16.M88.4 [R40], R4 ;  /* 0x0000000428007844 */ /* 0x0009e20000000200 */
[----:B0-----:R-:W-:-:S03]  /*91f0*/  IMAD R2, R9, UR5, RZ ;  /* 0x0000000509027c24 */ /* 0x001fc6000f8e02ff */
[----:B------:R-:W-:Y:S01]  /*9200*/  SHFL.IDX PT, R60, R33, RZ, 0x1c1f ;  /* 0x001c1fff213c7589 */ /* 0x000fe200000e0000 */
[----:B---3--:R-:W-:Y:S02]  /*9210*/  SEL R14, R32, R45, P0 ;  /* 0x0000002d200e7207 */ /* 0x008fe40000000000 */
[-C--:B------:R-:W-:Y:S01]  /*9220*/  ISETP.GE.OR P3, PT, R35, R2.reuse, P1 ;  /* 0x000000022300720c */ /* 0x080fe20000f66670 */
[----:B------:R0:W-:Y:S01]  /*9230*/  SHFL.IDX PT, R62, R33, 0x1, 0x1c1f ;  /* 0x003c1f00213e7f89 */ /* 0x0001e200000e0000 */
[----:B------:R-:W-:Y:S02]  /*9240*/  LEA.HI.X R35, R12, UR7, R13, 0x2, P4 ;  /* 0x000000070c237c11 */ /* 0x000fe4000a0f140d */
[----:B------:R-:W-:Y:S02]  /*9250*/  ISETP.GE.OR P1, PT, R15, R2, P1 ;  /* 0x000000020f00720c */ /* 0x000fe40000f26670 */
[----:B------:R-:W-:Y:S01]  /*9260*/  SEL R12, R45, R32, P0 ;  /* 0x000000202d0c7207 */ /* 0x000fe20000000000 */
[----:B------:R-:W3:Y:S01]  /*9270*/  SHFL.IDX PT, R61, R35, RZ, 0x1c1f ;  /* 0x001c1fff233d7589 */ /* 0x000ee200000e0000 */
[----:B------:R-:W-:-:S02]  /*9280*/  SEL R13, R59, R48, P0 ;  /* 0x000000303b0d7207 */ /* 0x000fc40000000000 */
[----:B------:R-:W-:Y:S01]  /*9290*/  SEL R15, R48, R59, P0 ;  /* 0x0000003b300f7207 */ /* 0x000fe20000000000 */
[----:B------:R1:W3:Y:S01]  /*92a0*/  SHFL.IDX PT, R63, R35, 0x1, 0x1c1f ;  /* 0x003c1f00233f7f89 */ /* 0x0002e200000e0000 */
[----:B------:R-:W-:Y:S02]  /*92b0*/  SEL R32, R49, R34, P0 ;  /* 0x0000002231207207 */ /* 0x000fe40000000000 */
[----:B------:R-:W-:Y:S01]  /*92c0*/  SEL R34, R34, R49, P0 ;  /* 0x0000003122227207 */ /* 0x000fe20000000000 */
[----:B------:R-:W-:Y:S01]  /*92d0*/  STSM.16.M88.4 [R70], R12 ;  /* 0x0000000c46007844 */ /* 0x000fe20000000200 */
[----:B----4-:R-:W-:Y:S02]  /*92e0*/  SEL R40, R51, R42, P0 ;  /* 0x0000002a33287207 */ /* 0x010fe40000000000 */
[----:B0-----:R-:W-:Y:S01]  /*92f0*/  SEL R33, R67, R52, P0 ;  /* 0x0000003443217207 */ /* 0x001fe20000000000 */
[----:B------:R-:W-:Y:S01]  /*9300*/  STSM.16.M88.4 [R58], R24 ;  /* 0x000000183a007844 */ /* 0x000fe20000000200 */
[----:B-1----:R-:W-:-:S02]  /*9310*/  SEL R35, R52, R67, P0 ;  /* 0x0000004334237207 */ /* 0x002fc40000000000 */
[----:B------:R-:W-:Y:S02]  /*9320*/  SEL R42, R42, R51, P0 ;  /* 0x000000332a2a7207 */ /* 0x000fe40000000000 */
[----:B------:R-:W-:Y:S01]  /*9330*/  SEL R44, R53, R46, P0 ;  /* 0x0000002e352c7207 */ /* 0x000fe20000000000 */
[----:B------:R0:W-:Y:S01]  /*9340*/  STSM.16.M88.4 [R68], R32 ;  /* 0x0000002044007844 */ /* 0x0001e20000000200 */
[----:B--2---:R-:W-:Y:S02]  /*9350*/  SEL R41, R71, R54, P0 ;  /* 0x0000003647297207 */ /* 0x004fe40000000000 */
[----:B------:R-:W-:Y:S02]  /*9360*/  SEL R43, R54, R71, P0 ;  /* 0x00000047362b7207 */ /* 0x000fe40000000000 */
[----:B------:R-:W-:Y:S02]  /*9370*/  SEL R46, R46, R53, P0 ;  /* 0x000000352e2e7207 */ /* 0x000fe40000000000 */
[----:B------:R-:W-:Y:S01]  /*9380*/  SEL R45, R75, R56, P0 ;  /* 0x000000384b2d7207 */ /* 0x000fe20000000000 */
[----:B------:R-:W-:Y:S01]  /*9390*/  STSM.16.M88.4 [R66], R40 ;  /* 0x0000002842007844 */ /* 0x000fe20000000200 */
[----:B------:R-:W-:-:S05]  /*93a0*/  SEL R47, R56, R75, P0 ;  /* 0x0000004b382f7207 */ /* 0x000fca0000000000 */
[----:B------:R-:W-:Y:S01]  /*93b0*/  STSM.16.M88.4 [R64], R44 ;  /* 0x0000002c40007844 */ /* 0x000fe20000000200 */
[----:B0-----:R-:W0:Y:S08]  /*93c0*/  @P2 LDC R32, c[0x0][0xbec] ;  /* 0x0002fb00ff202b82 */ /* 0x001e300000000800 */
[----:B------:R-:W-:Y:S08]  /*93d0*/  BAR.SYNC.DEFER_BLOCKING 0x1, 0x180 ;  /* 0x0046000000007b1d */ /* 0x000ff00000010000 */
[----:B------:R-:W1:Y:S01]  /*93e0*/  @P2 LDC R33, c[0x0][0xbf0] ;  /* 0x0002fc00ff212b82 */ /* 0x000e620000000800 */
[----:B------:R-:W-:-:S02]  /*93f0*/  UIMAD UR5, UR12, UR8, URZ ;  /* 0x000000080c0572a4 */ /* 0x000fc4000f8e023f */
[----:B------:R-:W-:Y:S02]  /*9400*/  UIMAD.WIDE.U32 UR6, UR41, UR8, URZ ;  /* 0x00000008290672a5 */ /* 0x000fe4000f8e003f */
[----:B------:R-:W-:Y:S02]  /*9410*/  UIMAD UR5, UR41, UR9, UR5 ;  /* 0x00000009290572a4 */ /* 0x000fe4000f8e0205 */
[----:B------:R-:W-:Y:S01]  /*9420*/  UIMAD UR8, UR13, UR10, URZ ;  /* 0x0000000a0d0872a4 */ /* 0x000fe2000f8e023f */
[----:B---3--:R2:W-:Y:S04]  /*9430*/  @!P3 ST.E desc[UR50][R60.64], R3 ;  /* 0x000000033c00b985 */ /* 0x0085e8000c101932 */
[----:B------:R0:W-:Y:S04]  /*9440*/  @!P1 ST.E desc[UR50][R62.64], R8 ;  /* 0x000000083e009985 */ /* 0x0001e8000c101932 */
[----:B------:R3:W5:Y:S01]  /*9450*/  LD.E.128 R56, desc[UR50][R20.64] ;  /* 0x0000003214387980 */ /* 0x000762000c101d00 */
[----:B--2---:R-:W-:Y:S01]  /*9460*/  IMAD R3, R23, 0x60, R152 ;  /* 0x0000006017037824 */ /* 0x004fe200078e0298 */
[----:B------:R-:W-:-:S02]  /*9470*/  UIADD3 UR7, UR7, UR5, URZ ;  /* 0x0000000507077290 */ /* 0x000fc4000fffe03f */
[----:B------:R2:W5:Y:S01]  /*9480*/  LD.E.128 R24, desc[UR50][R10.64] ;  /* 0x000000320a187980 */ /* 0x000562000c101d00 */
[----:B---3--:R-:W-:-:S03]  /*9490*/  VIADD R21, R3, UR43 ;  /* 0x0000002b03157c36 */ /* 0x008fc60008000000 */
[----:B------:R3:W5:Y:S01]  /*94a0*/  LD.E.128 R12, desc[UR50][R28.64] ;  /* 0x000000321c0c7980 */ /* 0x000762000c101d00 */
[----:B0-----:R-:W-:Y:S01]  /*94b0*/  @P2 IMAD.HI.U32 R8, R21, R32, RZ ;  /* 0x0000002015082227 */ /* 0x001fe200078e00ff */
[----:B------:R-:W-:Y:S02]  /*94c0*/  UIMAD UR5, UR40, UR11, UR8 ;  /* 0x0000000b280572a4 */ /* 0x000fe4000f8e0208 */
[----:B------:R-:W5:Y:S01]  /*94d0*/  LD.E.128 R48, desc[UR50][R38.64] ;  /* 0x0000003226307980 */ /* 0x000f62000c101d00 */
[----:B------:R-:W-:Y:S01]  /*94e0*/  UIMAD.WIDE.U32 UR40, UR40, UR10, UR6 ;  /* 0x0000000a282872a5 */ /* 0x000fe2000f8e0006 */
[----:B------:R-:W-:Y:S01]  /*94f0*/  IMAD.MOV.U32 R3, RZ, RZ, R21 ;  /* 0x000000ffff037224 */ /* 0x000fe200078e0015 */
[----:B-1----:R-:W-:Y:S01]  /*9500*/  @P2 SHF.R.U32.HI R3, RZ, R33, R8 ;  /* 0x00000021ff032219 */ /* 0x002fe20000011608 */
[----:B------:R-:W-:Y:S01]  /*9510*/  ULDC.64 UR6, c[0x0][0xae0] ;  /* 0x0002b80000067ab9 */ /* 0x000fe20000000a00 */
[----:B------:R-:W-:Y:S01]  /*9520*/  UIADD3 UR5, UR41, UR5, URZ ;  /* 0x0000000529057290 */ /* 0x000fe2000fffe03f */
[----:B------:R-:W5:Y:S01]  /*9530*/  LD.E.128 R4, desc[UR50][R36.64] ;  /* 0x0000003224047980 */ /* 0x000f62000c101d00 */
[--C-:B------:R-:W-:Y:S01]  /*9540*/  SHF.R.S32.HI R8, RZ, 0x1f, R3.reuse ;  /* 0x0000001fff087819 */ /* 0x100fe20000011403 */
[----:B------:R-:W-:-:S02]  /*9550*/  IMAD.MOV R20, RZ, RZ, -R3 ;  /* 0x000000ffff147224 */ /* 0x000fc400078e0a03 */
[----:B--2---:R-:W-:Y:S01]  /*9560*/  IMAD.U32 R11, RZ, RZ, UR41 ;  /* 0x00000029ff0b7e24 */ /* 0x004fe2000f8e00ff */
[----:B------:R0:W5:Y:S01]  /*9570*/  LD.E.128 R52, desc[UR50][R30.64] ;  /* 0x000000321e347980 */ /* 0x000162000c101d00 */
[----:B------:R-:W-:Y:S02]  /*9580*/  IMAD R8, R8, UR6, RZ ;  /* 0x0000000608087c24 */ /* 0x000fe4000f8e02ff */
[----:B------:R-:W-:Y:S01]  /*9590*/  IMAD.U32 R10, RZ, RZ, UR40 ;  /* 0x00000028ff0a7e24 */ /* 0x000fe2000f8e00ff */
[----:B------:R-:W-:Y:S01]  /*95a0*/  @!PT LDS RZ, [RZ] ;  /* 0x00000000fffff984 */ /* 0x000fe20000000800 */
[----:B------:R-:W-:Y:S01]  /*95b0*/  @!PT LDS RZ, [RZ] ;  /* 0x00000000fffff984 */ /* 0x000fe20000000800 */
[----:B------:R-:W-:Y:S01]  /*95c0*/  @!PT LDS RZ, [RZ] ;  /* 0x00000000fffff984 */ /* 0x000fe20000000800 */
[----:B------:R-:W-:Y:S01]  /*95d0*/  @!PT LDS RZ, [RZ] ;  /* 0x00000000fffff984 */ /* 0x000fe20000000800 */
[----:B------:R1:W-:Y:S06]  /*95e0*/  MEMBAR.ALL.CTA ;  /* 0x0000000000007992 */ /* 0x0003ec0000008000 */
[----:B-1----:R-:W1:Y:S01]  /*95f0*/  FENCE.VIEW.ASYNC.S ;  /* 0x00000000000073c6 */ /* 0x002e620000000000 */
[----:B------:R-:W-:-:S02]  /*9600*/  IMAD.U32 R11, RZ, RZ, UR5 ;  /* 0x00000005ff0b7e24 */ /* 0x000fc4000f8e00ff */
[----:B------:R-:W-:Y:S02]  /*9610*/  IMAD R21, R9, R20, R21 ;  /* 0x0000001409157224 */ /* 0x000fe400078e0215 */
[C---:B---3--:R-:W-:Y:S02]  /*9620*/  IMAD R29, R3.reuse, UR7, R8 ;  /* 0x00000007031d7c24 */ /* 0x048fe4000f8e0208 */
[----:B------:R-:W-:Y:S01]  /*9630*/  IMAD.WIDE.U32 R8, R3, UR6, R10 ;  /* 0x0000000603087c25 */ /* 0x000fe2000f8e000a */
[----:B------:R-:W-:Y:S01]  /*9640*/  SHF.R.S32.HI R3, RZ, 0x1f, R21 ;  /* 0x0000001fff037819 */ /* 0x000fe20000011415 */
[----:B------:R-:W-:Y:S02]  /*9650*/  ULDC.64 UR6, c[0x0][0xad8] ;  /* 0x0002b60000067ab9 */ /* 0x000fe40000000a00 */
[----:B------:R-:W-:Y:S02]  /*9660*/  IMAD.IADD R9, R9, 0x1, R29 ;  /* 0x0000000109097824 */ /* 0x000fe400078e021d */
[----:B------:R-:W-:-:S02]  /*9670*/  IMAD R10, R3, UR6, RZ ;  /* 0x00000006030a7c24 */ /* 0x000fc4000f8e02ff */
[----:B------:R-:W-:Y:S02]  /*9680*/  VIADD R33, R152, UR43 ;  /* 0x0000002b98217c36 */ /* 0x000fe40008000000 */
[C---:B------:R-:W-:Y:S02]  /*9690*/  IMAD R3, R21.reuse, UR7, R10 ;  /* 0x0000000715037c24 */ /* 0x040fe4000f8e020a */
[----:B------:R-:W-:Y:S01]  /*96a0*/  IMAD.WIDE.U32 R8, R21, UR6, R8 ;  /* 0x0000000615087c25 */ /* 0x000fe2000f8e0008 */
[----:B------:R-:W-:Y:S01]  /*96b0*/  ISETP.GE.AND P0, PT, R33, R2, PT ;  /* 0x000000022100720c */ /* 0x000fe20003f06270 */
[----:B------:R-:W-:Y:S02]  /*96c0*/  ULDC.64 UR6, c[0x0][0xa80] ;  /* 0x0002a00000067ab9 */ /* 0x000fe40000000a00 */
[----:B------:R-:W-:Y:S01]  /*96d0*/  IMAD.IADD R3, R9, 0x1, R3 ;  /* 0x0000000109037824 */ /* 0x000fe200078e0203 */
[----:B0-----:R-:W-:Y:S02]  /*96e0*/  LEA R30, P1, R8, UR6, 0x1 ;  /* 0x00000006081e7c11 */ /* 0x001fe4000f8208ff */
[----:B------:R-:W-:-:S02]  /*96f0*/  PRMT R0, RZ, 0x654, R0 ;  /* 0x00000654ff007816 */ /* 0x000fc40000000000 */
[----:B------:R-:W-:Y:S01]  /*9700*/  LEA.HI.X R31, R8, UR7, R3, 0x1, P1 ;  /* 0x00000007081f7c11 */ /* 0x000fe200088f0c03 */
[----:B-1----:R0:W1:Y:S01]  /*9710*/  SHFL.IDX PT, R10, R30, RZ, 0x1c1f ;  /* 0x001c1fff1e0a7589 */ /* 0x00206200000e0000 */
[----:B------:R0:W-:Y:S01]  /*9720*/  SYNCS.ARRIVE.TRANS64.RED.A1T0 RZ, [R0+URZ], RZ ;  /* 0x000000ff00ff79a7 */ /* 0x0001e2000810043f */
[----:B------:R-:W-:Y:S02]  /*9730*/  BSSY B1, `(.L_x_12304) ;  /* 0x0000010000017945 */ /* 0x000fe40003800000 */
[----:B------:R0:W2:Y:S01]  /*9740*/  SHFL.IDX PT, R11, R31, RZ, 0x1c1f ;  /* 0x001c1fff1f0b7589 */ /* 0x0000a200000e0000 */
        /* <DEDUP_REMOVED lines=14> */
.L_x_12305:
[----:B------:R-:W-:Y:S05]  /*9830*/  BSYNC B1 ;  /* 0x0000000000017941 */ /* 0x000fea0003800000 */
.L_x_12304:
[----:B------:R-:W-:Y:S01]  /*9840*/  VIADD R3, R33, 0x60 ;  /* 0x0000006021037836 */ /* 0x000fe20000000000 */
[----:B---3--:R3:W4:Y:S04]  /*9850*/  SHFL.IDX PT, R9, R31, 0x1, 0x1c1f ;  /* 0x003c1f001f097f89 */ /* 0x00872800000e0000 */
[----:B------:R-:W-:Y:S01]  /*9860*/  ISETP.GE.AND P0, PT, R3, R2, PT ;  /* 0x000000020300720c */ /* 0x000fe20003f06270 */
[----:B------:R3:W0:-:S12]  /*9870*/  SHFL.IDX PT, R8, R30, 0x1, 0x1c1f ;  /* 0x003c1f001e087f89 */ /* 0x00061800000e0000 */
[----:B---3--:R-:W-:Y:S05]  /*9880*/  @P0 BRA `(.L_x_12306) ;  /* 0x0000000800300947 */ /* 0x008fea0003800000 */
[----:B------:R-:W-:Y:S02]  /*9890*/  ULDC UR5, c[0x0][0xac8] ;  /* 0x0002b20000057ab9 */ /* 0x000fe40000000800 */
[----:B------:R-:W-:Y:S02]  /*98a0*/  ISETP.GE.AND P2, PT, R19, UR5, PT ;  /* 0x0000000513007c0c */ /* 0x000fe4000bf46270 */
[----:B------:R-:W-:-:S11]  /*98b0*/  ISETP.GE.AND P1, PT, R18, UR5, PT ;  /* 0x0000000512007c0c */ /* 0x000fd6000bf26270 */
[C---:B01----:R-:W-:Y:S02]  /*98c0*/  @!P2 LEA R10, P0, R19.reuse, R8, 0x1 ;  /* 0x00000008130aa211 */ /* 0x043fe400078008ff */
[----:B----4-:R-:W-:Y:S02]  /*98d0*/  @!P1 IMAD.WIDE R2, R18, 0x2, R8 ;  /* 0x0000000212029825 */ /* 0x010fe400078e0208 */
[----:B--2---:R-:W-:Y:S02]  /*98e0*/  @!P2 LEA.HI.X R11, R19, R9, R72, 0x1, P0 ;  /* 0x00000009130ba211 */ /* 0x004fe400000f0c48 */
[----:B------:R-:W-:Y:S01]  /*98f0*/  ISETP.GE.AND P0, PT, R22, UR5, PT ;  /* 0x0000000516007c0c */ /* 0x000fe2000bf06270 */
[----:B-----5:R3:W-:Y:S04]  /*9900*/  @!P1 ST.E.128 desc[UR50][R2.64], R4 ;  /* 0x0000000402009985 */ /* 0x0207e8000c101d32 */
[----:B------:R3:W-:Y:S08]  /*9910*/  @!P2 ST.E.128 desc[UR50][R10.64], R12 ;  /* 0x0000000c0a00a985 */ /* 0x0007f0000c101d32 */
[----:B------:R-:W-:Y:S05]  /*9920*/  @P0 BRA `(.L_x_12306) ;  /* 0x0000000800080947 */ /* 0x000fea0003800000 */
[----:B---3--:R-:W-:-:S04]  /*9930*/  LEA R2, P0, R22, R8, 0x1 ;  /* 0x0000000816027211 */ /* 0x008fc800078008ff */
[----:B------:R-:W-:-:S05]  /*9940*/  LEA.HI.X R3, R22, R9, R157, 0x1, P0 ;  /* 0x0000000916037211 */ /* 0x000fca00000f0c9d */
[----:B------:R0:W-:Y:S01]  /*9950*/  ST.E.128 desc[UR50][R2.64], R24 ;  /* 0x0000001802007985 */ /* 0x0001e2000c101d32 */
[----:B------:R-:W-:Y:S05]  /*9960*/  BRA `(.L_x_12306) ;  /* 0x0000000400f87947 */ /* 0x000fea0003800000 */
.L_x_12303:
        /* <DEDUP_REMOVED lines=52> */
.L_x_12308:
[----:B------:R-:W-:Y:S05]  /*9cb0*/  BSYNC B1 ;  /* 0x0000000000017941 */ /* 0x000fea0003800000 */
.L_x_12307:
        /* <DEDUP_REMOVED lines=19> */
[----:B------:R-:W-:Y:S02]  /*9df0*/  IMAD R7, R8, R7, R6 ;  /* 0x0000000708077224 */ /* 0x000fe400078e0206 */
[----:B------:R-:W-:Y:S02]  /*9e00*/  IMAD R0, R0, UR6, RZ ;  /* 0x0000000600007c24 */ /* 0x000fe4000f8e02ff */
        /* <DEDUP_REMOVED lines=34> */
.L_x_12310:
[----:B------:R-:W-:Y:S05]  /*a030*/  BSYNC B1 ;  /* 0x0000000000017941 */ /* 0x000fea0003800000 */
.L_x_12309:
        /* <DEDUP_REMOVED lines=17> */
.L_x_12306:
[----:B------:R-:W-:Y:S05]  /*a150*/  BSYNC B0 ;  /* 0x0000000000007941 */ /* 0x000fea0003800000 */
.L_x_12302:
[----:B------:R-:W-:Y:S02]  /*a160*/  ULDC UR5, c[0x0][0xc38] ;  /* 0x00030e0000057ab9 */ /* 0x000fe40000000800 */
[----:B------:R-:W-:-:S06]  /*a170*/  UISETP.GE.AND UP0, UPT, UR4, UR5, UPT ;  /* 0x000000050400728c */ /* 0x000fcc000bf06270 */
[----:B------:R-:W-:-:S13]  /*a180*/  PLOP3.LUT P0, PT, PT, PT, UP0, 0x80, 0x0 ;  /* 0x000000000000781c */ /* 0x000fda0003f0f008 */
[----:B------:R-:W-:Y:S05]  /*a190*/  @!P0 BRA `(.L_x_12311) ;  /* 0xffffff6800c48947 */ /* 0x000fea000383ffff */
[----:B------:R-:W-:Y:S05]  /*a1a0*/  EXIT ;  /* 0x000000000000794d */ /* 0x000fea0003800000 */
.L_x_12261:
[----:B------:R-:W-:-:S08]  /*a1b0*/  NOP ;  /* 0x0000000000007918 */ /* 0x000fd00000000000 */
[----:B------:R-:W0:-:S00]  /*a1c0*/  USETMAXREG.DEALLOC.CTAPOOL 0x20 ;  /* 0x00000020000079c8 */ /* 0x000e0000080e0500 */
[----:B0-----:R-:W-:-:S06]  /*a1d0*/  LOP3.LUT R2, R0, 0x3, RZ, 0xc0, !PT ;  /* 0x0000000300027812 */ /* 0x001fcc00078ec0ff */
[----:B------:R-:W0:Y:S01]  /*a1e0*/  S2UR UR5, SR_CTAID.X ;  /* 0x00000000000579c3 */ /* 0x000e220000002500 */
[----:B------:R-:W-:Y:S01]  /*a1f0*/  LOP3.LUT R17, R17, 0xfffff7ff, RZ, 0xc0, !PT ;  /* 0xfffff7ff11117812 */ /* 0x000fe200078ec0ff */
[----:B------:R-:W-:Y:S01]  /*a200*/  STL [R1+0x1c], RZ ;  /* 0x00001cff01007387 */ /* 0x000fe20000100800 */
[----:B------:R-:W-:Y:S02]  /*a210*/  IMAD.MOV.U32 R25, RZ, RZ, 0x1 ;  /* 0x00000001ff197424 */ /* 0x000fe400078e00ff */
[----:B------:R-:W-:Y:S01]  /*a220*/  IMAD.MOV.U32 R22, RZ, RZ, RZ ;  /* 0x000000ffff167224 */ /* 0x000fe200078e00ff */
        /* <DEDUP_REMOVED lines=93> */
[----:B------:R-:W-:Y:S01]  /*a800*/  UIMAD UR37, UR37, UR38, URZ ;  /* 0x00000026252572a4 */ /* 0x000fe2000f8e023f */
[----:B------:R-:W-:Y:S01]  /*a810*/  ULDC UR45, c[0x0][0xc] ;  /* 0x00000300002d7ab9 */ /* 0x000fe20000000800 */
[----:B------:R-:W-:-:S02]  /*a820*/  ULOP3.LUT UR46, UR39, 0x2, URZ, 0xfc, !UPT ;  /* 0x00000002272e7892 */ /* 0x000fc4000f8efc3f */
[----:B------:R-:W-:Y:S02]  /*a830*/  ULOP3.LUT UR47, UR39, 0x1, URZ, 0xfc, !UPT ;  /* 0x00000001272f7892 */ /* 0x000fe4000f8efc3f */
[----:B------:R-:W-:Y:S02]  /*a840*/  UIADD3 UR38, UR36, 0x80, -UR38 ;  /* 0x0000008024267890 */ /* 0x000fe4000fffe826 */
[----:B------:R-:W-:Y:S01]  /*a850*/  USHF.R.S32.HI UR40, URZ, 0x7, UR5 ;  /* 0x000000073f287899 */ /* 0x000fe20008011405 */
[----:B--2---:R-:W-:-:S05]  /*a860*/  LEA R16, R13, R16, 0x18 ;  /* 0x000000100d107211 */ /* 0x004fca00078ec0ff */
[----:B------:R-:W-:-:S05]  /*a870*/  IMAD.IADD R3, R16, 0x1, R12 ;  /* 0x0000000110037824 */ /* 0x000fca00078e020c */
[----:B------:R1:W-:Y:S02]  /*a880*/  STL [R1+0x18], R3 ;  /* 0x0000180301007387 */ /* 0x0003e40000100800 */
.L_x_12379:
        /* <DEDUP_REMOVED lines=23> */
.L_x_12313:
[----:B------:R-:W-:Y:S01]  /*aa00*/  ULDC UR8, c[0x0][0xc54] ;  /* 0x0003150000087ab9 */ /* 0x000fe20000000800 */
[----:B------:R-:W-:Y:S01]  /*aa10*/  UMOV UR6, UR7 ;  /* 0x0000000700067c82 */ /* 0x000fe20008000000 */
[----:B------:R-:W-:-:S11]  /*aa20*/  UISETP.NE.AND UP0, UPT, UR8, 0x1, UPT ;  /* 0x000000010800788c */ /* 0x000fd6000bf05270 */
[----:B------:R-:W-:Y:S02]  /*aa30*/  @UP0 ULDC.64 UR10, c[0x0][0xc58] ;  /* 0x00031600000a0ab9 */ /* 0x000fe40000000a00 */
[----:B------:R-:W-:-:S04]  /*aa40*/  UIMAD.WIDE.U32 UR4, UR7, UR10, URZ ;  /* 0x0000000a070472a5 */ /* 0x000fc8000f8e003f */
[----:B------:R-:W-:-:S04]  /*aa50*/  @UP0 USHF.R.U32.HI UR6, URZ, UR11, UR5 ;  /* 0x0000000b3f060299 */ /* 0x000fc80008011605 */
[----:B------:R-:W-:-:S12]  /*aa60*/  UIMAD UR4, UR6, UR8, URZ ;  /* 0x00000008060472a4 */ /* 0x000fd8000f8e023f */
.L_x_12314:
        /* <DEDUP_REMOVED lines=23> */
[----:B------:R-:W-:Y:S01]  /*abe0*/  UISETP.NE.AND UP2, UPT, UR5, 0x1, UPT ;  /* 0x000000010500788c */ /* 0x000fe2000bf45270 */
[----:B------:R-:W-:Y:S01]  /*abf0*/  BSSY B7, `(.L_x_12315) ;  /* 0x0000375000077945 */ /* 0x000fe20003800000 */
[----:B------:R-:W-:Y:S02]  /*ac00*/  UIADD3 UR43, UR43, UR4, URZ ;  /* 0x000000042b2b7290 */ /* 0x000fe4000fffe03f */
[----:B------:R-:W-:Y:S02]  /*ac10*/  UP2UR UR48, UPR, URZ, 0x4 ;  /* 0x000000043f307883 */ /* 0x000fe40008000000 */
[----:B------:R-:W-:-:S04]  /*ac20*/  UIMAD UR6, UR43, 0xc0, URZ ;  /* 0x000000c02b0678a4 */ /* 0x000fc8000f8e023f */
        /* <DEDUP_REMOVED lines=32> */
.L_x_12316:
        /* <DEDUP_REMOVED lines=20> */
.L_x_12319:
[----:B------:R-:W-:Y:S05]  /*af70*/  BSYNC B6 ;  /* 0x0000000000067941 */ /* 0x000fea0003800000 */
.L_x_12318:
        /* <DEDUP_REMOVED lines=22> */
.L_x_12321:
[----:B------:R-:W-:Y:S05]  /*b0e0*/  BSYNC B6 ;  /* 0x0000000000067941 */ /* 0x000fea0003800000 */
.L_x_12320:
        /* <DEDUP_REMOVED lines=20> */
.L_x_12323:
[----:B------:R-:W-:Y:S05]  /*b230*/  BSYNC B6 ;  /* 0x0000000000067941 */ /* 0x000fea0003800000 */
.L_x_12322:
        /* <DEDUP_REMOVED lines=19> */
.L_x_12325:
[----:B------:R-:W-:Y:S05]  /*b370*/  BSYNC B6 ;  /* 0x0000000000067941 */ /* 0x000fea0003800000 */
.L_x_12324:
        /* <DEDUP_REMOVED lines=17> */
.L_x_12399:
        /* <DEDUP_REMOVED lines=41> */
.L_x_12327:
[----:B------:R-:W-:Y:S01]  /*b720*/  IMAD R4, R22, 0x8, R16 ;  /* 0x0000000816047824 */ /* 0x000fe200078e0210 */
[----:B------:R-:W-:Y:S01]  /*b730*/  SHF.L.U32 R21, R25, 0x1f, RZ ;  /* 0x0000001f19157819 */ /* 0x000fe200000006ff */
[----:B------:R-:W-:Y:S01]  /*b740*/  BSSY B0, `(.L_x_12328) ;  /* 0x0000004000007945 */ /* 0x000fe20003800000 */
[----:B0-----:R-:W-:Y:S02]  /*b750*/  SHF.R.S32.HI R18, RZ, 0x1f, R6 ;  /* 0x0000001fff127819 */ /* 0x001fe40000011406 */
[----:B------:R-:W0:Y:S02]  /*b760*/  SYNCS.PHASECHK.TRANS64.TRYWAIT P0, [R4+URZ+0x19c80], R21 ;  /* 0x019c8015040075a7 */ /* 0x000e24000800017f */
[----:B0-----:R-:W-:Y:S05]  /*b770*/  @!P0 BRA `(.L_x_12329) ;  /* 0x00000034003c8947 */ /* 0x001fea0003800000 */
.L_x_12400:
[----:B------:R-:W-:Y:S05]  /*b780*/  BSYNC B0 ;  /* 0x0000000000007941 */ /* 0x000fea0003800000 */
.L_x_12328:
        /* <DEDUP_REMOVED lines=47> */
.L_x_12406:
        /* <DEDUP_REMOVED lines=13> */
.L_x_12331:
        /* <DEDUP_REMOVED lines=11> */
.L_x_12332:
[----:B------:R2:W-:Y:S01]  /*bc00*/  SYNCS.ARRIVE.TRANS64.A1T0 RZ, [R4+URZ+0x19c70], RZ ;  /* 0x019c70ff04ff79a7 */ /* 0x0005e2000810003f */
[----:B------:R-:W-:Y:S05]  /*bc10*/  @!P4 BRA `(.L_x_12333) ;  /* 0x000000000004c947 */ /* 0x000fea0003800000 */
[----:B------:R-:W-:Y:S01]  /*bc20*/  BPT.TRAP 0x1 ;  /* 0x000000040000795c */ /* 0x000fe20000300000 */
.L_x_12333:
[----:B------:R-:W3:Y:S01]  /*bc30*/  SYNCS.PHASECHK.TRANS64.TRYWAIT P0, [R4+URZ+0x19c40], R21 ;  /* 0x019c4015040075a7 */ /* 0x000ee2000800017f */
[----:B------:R-:W-:Y:S04]  /*bc40*/  BSSY B0, `(.L_x_12334) ;  /* 0x0000002000007945 */ /* 0x000fe80003800000 */
[----:B---3--:R-:W-:Y:S05]  /*bc50*/  @!P0 BRA `(.L_x_12335) ;  /* 0x0000003000d08947 */ /* 0x008fea0003800000 */
.L_x_12407:
[----:B------:R-:W-:Y:S05]  /*bc60*/  BSYNC B0 ;  /* 0x0000000000007941 */ /* 0x000fea0003800000 */
.L_x_12334:
        /* <DEDUP_REMOVED lines=37> */
.L_x_12413:
        /* <DEDUP_REMOVED lines=10> */
.L_x_12337:
        /* <DEDUP_REMOVED lines=11> */
.L_x_12338:
        /* <DEDUP_REMOVED lines=23> */
.L_x_12340:
[----:B------:R-:W-:Y:S05]  /*c180*/  BSYNC B6 ;  /* 0x0000000000067941 */ /* 0x000fea0003800000 */
.L_x_12339:
[----:B------:R1:W5:Y:S01]  /*c190*/  LDL R8, [R1+0x18] ;  /* 0x0000180001087983 */ /* 0x0003620000100800 */
[----:B------:R-:W-:Y:S01]  /*c1a0*/  UISETP.NE.AND UP0, UPT, UR48, URZ, UPT ;  /* 0x0000003f3000728c */ /* 0x000fe2000bf05270 */
[----:B------:R-:W-:Y:S01]  /*c1b0*/  IMAD.U32 R0, RZ, RZ, UR43 ;  /* 0x0000002bff007e24 */ /* 0x000fe2000f8e00ff */
[----:B------:R-:W4:Y:S01]  /*c1c0*/  S2R R18, SR_TID.X ;  /* 0x0000000000127919 */ /* 0x000f220000002100 */
[----:B------:R-:W0:Y:S03]  /*c1d0*/  S2R R2, SR_TID.X ;  /* 0x0000000000027919 */ /* 0x000e260000002100 */
[----:B------:R-:W-:Y:S01]  /*c1e0*/  PLOP3.LUT P0, PT, PT, PT, UP0, 0x80, 0x0 ;  /* 0x000000000000781c */ /* 0x000fe20003f0f008 */
[----:B------:R-:W-:Y:S01]  /*c1f0*/  ULDC.64 UR8, c[0x0][0x2d8] ;  /* 0x0000b60000087ab9 */ /* 0x000fe20000000a00 */
[----:B------:R-:W-:-:S03]  /*c200*/  R2UR UR6, R29 ;  /* 0x000000001d0672ca */ /* 0x000fc600000e0000 */
[----:B------:R-:W-:Y:S01]  /*c210*/  @UP0 ULDC UR4, c[0x0][0x44c] ;  /* 0x0001130000040ab9 */ /* 0x000fe20000000800 */
[----:B------:R-:W-:Y:S01]  /*c220*/  R2UR UR7, R19 ;  /* 0x00000000130772ca */ /* 0x000fe200000e0000 */
[----:B------:R-:W-:Y:S01]  /*c230*/  ULDC UR12, c[0x0][0x448] ;  /* 0x00011200000c7ab9 */ /* 0x000fe20000000800 */
[----:B------:R-:W-:Y:S01]  /*c240*/  ULDC.64 UR10, c[0x0][0x280] ;  /* 0x0000a000000a7ab9 */ /* 0x000fe20000000a00 */
[----:B------:R-:W-:Y:S01]  /*c250*/  @UP0 ULDC UR13, c[0x0][0x44c] ;  /* 0x00011300000d0ab9 */ /* 0x000fe20000000800 */
[C---:B------:R-:W-:Y:S02]  /*c260*/  LOP3.LUT P3, RZ, R17.reuse, 0x80, RZ, 0xc0, !PT ;  /* 0x0000008011ff7812 */ /* 0x040fe4000786c0ff */
[C---:B------:R-:W-:Y:S02]  /*c270*/  LOP3.LUT P4, RZ, R17.reuse, 0x40, RZ, 0xc0, !PT ;  /* 0x0000004011ff7812 */ /* 0x040fe4000788c0ff */
[----:B------:R-:W-:Y:S01]  /*c280*/  LOP3.LUT P5, RZ, R17, 0x20, RZ, 0xc0, !PT ;  /* 0x0000002011ff7812 */ /* 0x000fe200078ac0ff */
[----:B----4-:R-:W-:Y:S01]  /*c290*/  IMAD.SHL.U32 R18, R18, 0x40, RZ ;  /* 0x0000004012127824 */ /* 0x010fe200078e00ff */
[----:B0-----:R-:W-:-:S04]  /*c2a0*/  LOP3.LUT R2, R2, 0x7f, RZ, 0xc0, !PT ;  /* 0x0000007f02027812 */ /* 0x001fc800078ec0ff */
[----:B------:R-:W-:Y:S02]  /*c2b0*/  LOP3.LUT R18, R18, 0x40, RZ, 0xc0, !PT ;  /* 0x0000004012127812 */ /* 0x000fe400078ec0ff */
[----:B------:R-:W-:-:S04]  /*c2c0*/  SHF.R.U32.HI R2, RZ, 0x1, R2 ;  /* 0x00000001ff027819 */ /* 0x000fc80000011602 */
[----:B------:R-:W-:-:S05]  /*c2d0*/  LOP3.LUT R2, R2, R18, RZ, 0xfc, !PT ;  /* 0x0000001202027212 */ /* 0x000fca00078efcff */
[----:B------:R-:W-:-:S04]  /*c2e0*/  IMAD R0, R0, 0xc0, R2 ;  /* 0x000000c000007824 */ /* 0x000fc800078e0202 */
        /* <DEDUP_REMOVED lines=21> */
[----:B--23--:R-:W-:Y:S02]  /*c440*/  IMAD.MOV R4, RZ, RZ, -R2 ;  /* 0x000000ffff047224 */ /* 0x00cfe400078e0a02 */
        /* <DEDUP_REMOVED lines=38> */
[----:B------:R-:W-:-:S03]  /*c6b0*/  IMAD.U32 R0, RZ, RZ, UR43 ;  /* 0x0000002bff007e24 */ /* 0x000fc6000f8e00ff */
[----:B------:R-:W1:Y:S01]  /*c6c0*/  SHFL.IDX PT, R2, R4, RZ, 0x1e1f ;  /* 0x001e1fff04027589 */ /* 0x000e6200000e0000 */
[----:B------:R-:W-:-:S03]  /*c6d0*/  IMAD R0, R0, 0xc0, R10 ;  /* 0x000000c000007824 */ /* 0x000fc600078e020a */
[----:B------:R-:W2:Y:S02]  /*c6e0*/  SHFL.IDX PT, R5, R5, 0x1, 0x1e1f ;  /* 0x003e1f0005057f89 */ /* 0x000ea400000e0000 */
[----:B------:R-:W-:Y:S02]  /*c6f0*/  ISETP.GE.AND P1, PT, R0, UR37, PT ;  /* 0x0000002500007c0c */ /* 0x000fe4000bf26270 */
[----:B------:R-:W3:Y:S04]  /*c700*/  SHFL.IDX PT, R4, R4, 0x1, 0x1e1f ;  /* 0x003e1f0004047f89 */ /* 0x000ee800000e0000 */
[----:B------:R-:W4:Y:S07]  /*c710*/  SHFL.IDX PT, R6, R6, RZ, 0x1e1f ;  /* 0x001e1fff06067589 */ /* 0x000f2e00000e0000 */
        /* <DEDUP_REMOVED lines=16> */
.L_x_12420:
        /* <DEDUP_REMOVED lines=12> */
.L_x_12343:
[----:B------:R-:W-:Y:S05]  /*c8e0*/  BSYNC B0 ;  /* 0x0000000000007941 */ /* 0x000fea0003800000 */
.L_x_12342:
[----:B------:R-:W-:Y:S01]  /*c8f0*/  NOP ;  /* 0x0000000000007918 */ /* 0x000fe20000000000 */
[----:B------:R-:W-:-:S13]  /*c900*/  PLOP3.LUT P0, PT, PT, PT, PT, 0x80, 0x0 ;  /* 0x000000000000781c */ /* 0x000fda0003f0f070 */
.L_x_12344:
        /* <DEDUP_REMOVED lines=18> */
.L_x_12421:
[----:B------:R-:W-:Y:S05]  /*ca30*/  BSYNC B0 ;  /* 0x0000000000007941 */ /* 0x000fea0003800000 */
.L_x_12345:
[----:B------:R-:W-:-:S06]  /*ca40*/  UISETP.GE.AND UP0, UPT, UR44, 0x2, UPT ;  /* 0x000000022c00788c */ /* 0x000fcc000bf06270 */
[----:B------:R-:W-:-:S13]  /*ca50*/  PLOP3.LUT P0, PT, PT, PT, UP0, 0x40, 0x0 ;  /* 0x000000000000781c */ /* 0x000fda0003f0e808 */
[----:B------:R-:W-:Y:S05]  /*ca60*/  @P0 BRA `(.L_x_12347) ;  /* 0x0000001000540947 */ /* 0x000fea0003800000 */
[----:B------:R-:W-:Y:S01]  /*ca70*/  UIADD3 UR4, UR44, -0x2, URZ ;  /* 0xfffffffe2c047890 */ /* 0x000fe2000fffe03f */
[----:B------:R-:W-:Y:S02]  /*ca80*/  IMAD.MOV.U32 R5, RZ, RZ, R25 ;  /* 0x000000ffff057224 */ /* 0x000fe400078e0019 */
[----:B------:R-:W-:-:S03]  /*ca90*/  IMAD.MOV.U32 R0, RZ, RZ, R22 ;  /* 0x000000ffff007224 */ /* 0x000fc600078e0016 */
[----:B------:R-:W-:-:S07]  /*caa0*/  IMAD.U32 R20, RZ, RZ, UR4 ;  /* 0x00000004ff147e24 */ /* 0x000fce000f8e00ff */
.L_x_12367:
        /* <DEDUP_REMOVED lines=43> */
.L_x_12348:
[----:B------:R-:W-:Y:S01]  /*cd60*/  IMAD R4, R22, 0x8, R16 ;  /* 0x0000000816047824 */ /* 0x000fe200078e0210 */
[----:B------:R-:W-:Y:S01]  /*cd70*/  SHF.L.U32 R10, R25, 0x1f, RZ ;  /* 0x0000001f190a7819 */ /* 0x000fe200000006ff */
[----:B------:R-:W-:Y:S01]  /*cd80*/  BSSY B0, `(.L_x_12349) ;  /* 0x0000004000007945 */ /* 0x000fe20003800000 */
[----:B------:R-:W-:Y:S02]  /*cd90*/  SHF.R.S32.HI R9, RZ, 0x1f, R8 ;  /* 0x0000001fff097819 */ /* 0x000fe40000011408 */
[----:B------:R-:W0:Y:S02]  /*cda0*/  SYNCS.PHASECHK.TRANS64.TRYWAIT P0, [R4+URZ+0x19c80], R10 ;  /* 0x019c800a040075a7 */ /* 0x000e24000800017f */
[----:B0-----:R-:W-:Y:S05]  /*cdb0*/  @!P0 BRA `(.L_x_12350) ;  /* 0x0000002800348947 */ /* 0x001fea0003800000 */
.L_x_12422:
[----:B------:R-:W-:Y:S05]  /*cdc0*/  BSYNC B0 ;  /* 0x0000000000007941 */ /* 0x000fea0003800000 */
.L_x_12349:
        /* <DEDUP_REMOVED lines=37> */
.L_x_12428:
        /* <DEDUP_REMOVED lines=13> */
.L_x_12352:
        /* <DEDUP_REMOVED lines=11> */
.L_x_12353:
[----:B------:R2:W-:Y:S01]  /*d1a0*/  SYNCS.ARRIVE.TRANS64.A1T0 RZ, [R4+URZ+0x19c70], RZ ;  /* 0x019c70ff04ff79a7 */ /* 0x0005e2000810003f */
[----:B------:R-:W-:Y:S05]  /*d1b0*/  @!P3 BRA `(.L_x_12354) ;  /* 0x000000000004b947 */ /* 0x000fea0003800000 */
[----:B------:R-:W-:Y:S01]  /*d1c0*/  BPT.TRAP 0x1 ;  /* 0x000000040000795c */ /* 0x000fe20000300000 */
.L_x_12354:
[----:B------:R-:W3:Y:S01]  /*d1d0*/  SYNCS.PHASECHK.TRANS64.TRYWAIT P0, [R4+URZ+0x19c40], R10 ;  /* 0x019c400a040075a7 */ /* 0x000ee2000800017f */
[----:B------:R-:W-:Y:S04]  /*d1e0*/  BSSY B0, `(.L_x_12355) ;  /* 0x0000002000007945 */ /* 0x000fe80003800000 */
[----:B---3--:R-:W-:Y:S05]  /*d1f0*/  @!P0 BRA `(.L_x_12356) ;  /* 0x0000002400e48947 */ /* 0x008fea0003800000 */
.L_x_12429:
[----:B------:R-:W-:Y:S05]  /*d200*/  BSYNC B0 ;  /* 0x0000000000007941 */ /* 0x000fea0003800000 */
.L_x_12355:
        /* <DEDUP_REMOVED lines=34> */
.L_x_12435:
        /* <DEDUP_REMOVED lines=10> */
.L_x_12358:
        /* <DEDUP_REMOVED lines=11> */
.L_x_12359:
[----:B------:R-:W-:Y:S01]  /*d580*/  IMAD.U32 R2, RZ, RZ, UR47 ;  /* 0x0000002fff027e24 */ /* 0x000fe2000f8e00ff */
[----:B------:R0:W-:Y:S04]  /*d590*/  SYNCS.ARRIVE.TRANS64.A1T0 RZ, [R4+URZ+0x19c30], RZ ;  /* 0x019c30ff04ff79a7 */ /* 0x0001e8000810003f */
[----:B------:R-:W-:-:S13]  /*d5a0*/  ISETP.NE.AND P0, PT, R2, 0x3, PT ;  /* 0x000000030200780c */ /* 0x000fda0003f05270 */
[----:B0-----:R-:W-:Y:S05]  /*d5b0*/  @!P0 BRA `(.L_x_12360) ;  /* 0x0000000000048947 */ /* 0x001fea0003800000 */
[----:B------:R-:W-:Y:S01]  /*d5c0*/  BPT.TRAP 0x1 ;  /* 0x000000040000795c */ /* 0x000fe20000300000 */
.L_x_12360:
[----:B------:R-:W-:Y:S01]  /*d5d0*/  LOP3.LUT R3, R5, 0x1, RZ, 0x3c, !PT ;  /* 0x0000000105037812 */ /* 0x000fe200078e3cff */
[----:B------:R-:W-:Y:S01]  /*d5e0*/  IMAD R2, R0, 0x8, R16 ;  /* 0x0000000800027824 */ /* 0x000fe200078e0210 */
[----:B------:R-:W-:Y:S02]  /*d5f0*/  BSSY B0, `(.L_x_12361) ;  /* 0x0000004000007945 */ /* 0x000fe40003800000 */
[----:B------:R-:W-:-:S04]  /*d600*/  SHF.L.U32 R3, R3, 0x1f, RZ ;  /* 0x0000001f03037819 */ /* 0x000fc800000006ff */
[----:B------:R-:W0:Y:S02]  /*d610*/  SYNCS.PHASECHK.TRANS64.TRYWAIT P2, [R2+URZ+0x19c70], R3 ;  /* 0x019c7003020075a7 */ /* 0x000e24000804017f */
[----:B0-----:R-:W-:Y:S05]  /*d620*/  @!P2 BRA `(.L_x_12362) ;  /* 0x000000240084a947 */ /* 0x001fea0003800000 */
.L_x_12436:
[----:B------:R-:W-:Y:S05]  /*d630*/  BSYNC B0 ;  /* 0x0000000000007941 */ /* 0x000fea0003800000 */
.L_x_12361:
[----:B--23--:R-:W-:-:S05]  /*d640*/  IMAD.U32 R4, RZ, RZ, UR46 ;  /* 0x0000002eff047e24 */ /* 0x00cfca000f8e00ff */
[----:B------:R-:W-:-:S13]  /*d650*/  ISETP.NE.AND P2, PT, R4, 0x3, PT ;  /* 0x000000030400780c */ /* 0x000fda0003f45270 */
[----:B------:R-:W-:Y:S05]  /*d660*/  @!P2 BRA `(.L_x_12363) ;  /* 0x000000000004a947 */ /* 0x000fea0003800000 */
[----:B------:R-:W-:Y:S01]  /*d670*/  BPT.TRAP 0x1 ;  /* 0x000000040000795c */ /* 0x000fe20000300000 */
.L_x_12363:
[----:B0-----:R-:W-:Y:S01]  /*d680*/  SHF.L.U32 R3, R5, 0x1f, RZ ;  /* 0x0000001f05037819 */ /* 0x001fe200000006ff */
[----:B------:R-:W-:-:S03]  /*d690*/  IMAD R0, R0, 0x3000, RZ ;  /* 0x0000300000007824 */ /* 0x000fc600078e02ff */
[----:B------:R-:W0:Y:S02]  /*d6a0*/  SYNCS.PHASECHK.TRANS64.TRYWAIT P2, [R2+URZ+0x19c60], R3 ;  /* 0x019c6003020075a7 */ /* 0x000e24000804017f */
[----:B0-----:R-:W-:Y:S05]  /*d6b0*/  @!P2 BRA `(.L_x_12364) ;  /* 0x000000240074a947 */ /* 0x001fea0003800000 */
.L_x_12437:
        /* <DEDUP_REMOVED lines=69> */
.L_x_12365:
[----:B-1----:R1:W-:Y:S01]  /*db10*/  SYNCS.ARRIVE.TRANS64.A1T0 RZ, [R2+URZ+0x19c50], RZ ;  /* 0x019c50ff02ff79a7 */ /* 0x0023e2000810003f */
[----:B------:R-:W-:Y:S06]  /*db20*/  BAR.SYNC.DEFER_BLOCKING 0x2, 0x80 ;  /* 0x0082000000007b1d */ /* 0x000fec0000010000 */
[----:B------:R-:W-:Y:S05]  /*db30*/  @!P0 BRA `(.L_x_12366) ;  /* 0x0000000000048947 */ /* 0x000fea0003800000 */
[----:B------:R-:W-:Y:S01]  /*db40*/  BPT.TRAP 0x1 ;  /* 0x000000040000795c */ /* 0x000fe20000300000 */
.L_x_12366:
[----:B------:R-:W2:Y:S01]  /*db50*/  LDL R0, [R1+0x8] ;  /* 0x0000080001007983 */ /* 0x000ea20000100800 */
[----:B-1----:R-:W-:Y:S02]  /*db60*/  VIADD R2, R2, 0x19c80 ;  /* 0x00019c8002027836 */ /* 0x002fe40000000000 */
[----:B------:R-:W-:-:S03]  /*db70*/  IMAD.MOV.U32 R5, RZ, RZ, R25 ;  /* 0x000000ffff057224 */ /* 0x000fc600078e0019 */
[----:B--2---:R-:W-:Y:S01]  /*db80*/  PRMT R2, R0, 0x654, R2 ;  /* 0x0000065400027816 */ /* 0x004fe20000000002 */
[----:B------:R-:W-:-:S03]  /*db90*/  IMAD.MOV.U32 R0, RZ, RZ, R22 ;  /* 0x000000ffff007224 */ /* 0x000fc600078e0016 */
[----:B------:R2:W-:Y:S01]  /*dba0*/  SYNCS.ARRIVE.TRANS64.RED.A1T0 RZ, [R2+URZ], RZ ;  /* 0x000000ff02ff79a7 */ /* 0x0005e2000810043f */
[----:B------:R-:W-:Y:S05]  /*dbb0*/  @P1 BRA `(.L_x_12367) ;  /* 0xffffffec00bc1947 */ /* 0x000fea000383ffff */
.L_x_12347:
        /* <DEDUP_REMOVED lines=19> */
.L_x_12369:
[----:B------:R-:W-:Y:S05]  /*dcf0*/  BSYNC B0 ;  /* 0x0000000000007941 */ /* 0x000fea0003800000 */
.L_x_12368:
[----:B------:R-:W-:-:S13]  /*dd00*/  ISETP.NE.AND P1, PT, R4, 0x3, PT ;  /* 0x000000030400780c */ /* 0x000fda0003f25270 */
[----:B------:R-:W-:Y:S05]  /*dd10*/  @!P1 BRA `(.L_x_12370) ;  /* 0x0000000000049947 */ /* 0x000fea0003800000 */
[----:B------:R-:W-:Y:S01]  /*dd20*/  BPT.TRAP 0x1 ;  /* 0x000000040000795c */ /* 0x000fe20000300000 */
.L_x_12370:
[----:B01----:R-:W-:Y:S01]  /*dd30*/  LOP3.LUT R3, R25, 0x1, RZ, 0x3c, !PT ;  /* 0x0000000119037812 */ /* 0x003fe200078e3cff */
[----:B--2---:R-:W-:Y:S01]  /*dd40*/  IMAD R0, R22, 0x8, R16 ;  /* 0x0000000816007824 */ /* 0x004fe200078e0210 */
[----:B------:R-:W-:Y:S02]  /*dd50*/  BSSY B0, `(.L_x_12371) ;  /* 0x0000004000007945 */ /* 0x000fe40003800000 */
[----:B------:R-:W-:-:S04]  /*dd60*/  SHF.L.U32 R3, R3, 0x1f, RZ ;  /* 0x0000001f03037819 */ /* 0x000fc800000006ff */
[----:B------:R-:W0:Y:S02]  /*dd70*/  SYNCS.PHASECHK.TRANS64.TRYWAIT P2, [R0+URZ+0x19c70], R3 ;  /* 0x019c7003000075a7 */ /* 0x000e24000804017f */
[----:B0-----:R-:W-:Y:S05]  /*dd80*/  @!P2 BRA `(.L_x_12372) ;  /* 0x0000001c00d4a947 */ /* 0x001fea0003800000 */
.L_x_12438:
[----:B------:R-:W-:Y:S05]  /*dd90*/  BSYNC B0 ;  /* 0x0000000000007941 */ /* 0x000fea0003800000 */
.L_x_12371:
[----:B------:R-:W-:-:S05]  /*dda0*/  IMAD.U32 R2, RZ, RZ, UR46 ;  /* 0x0000002eff027e24 */ /* 0x000fca000f8e00ff */
[----:B------:R-:W-:-:S13]  /*ddb0*/  ISETP.NE.AND P2, PT, R2, 0x3, PT ;  /* 0x000000030200780c */ /* 0x000fda0003f45270 */
[----:B------:R-:W-:Y:S05]  /*ddc0*/  @!P2 BRA `(.L_x_12373) ;  /* 0x000000000004a947 */ /* 0x000fea0003800000 */
[----:B------:R-:W-:Y:S01]  /*ddd0*/  BPT.TRAP 0x1 ;  /* 0x000000040000795c */ /* 0x000fe20000300000 */
.L_x_12373:
[----:B0-----:R-:W-:-:S04]  /*dde0*/  SHF.L.U32 R3, R25, 0x1f, RZ ;  /* 0x0000001f19037819 */ /* 0x001fc800000006ff */
[----:B------:R-:W0:Y:S02]  /*ddf0*/  SYNCS.PHASECHK.TRANS64.TRYWAIT P2, [R0+URZ+0x19c60], R3 ;  /* 0x019c6003000075a7 */ /* 0x000e24000804017f */
[----:B0-----:R-:W-:Y:S05]  /*de00*/  @!P2 BRA `(.L_x_12374) ;  /* 0x0000001c00c8a947 */ /* 0x001fea0003800000 */
.L_x_12439:
        /* <DEDUP_REMOVED lines=70> */
.L_x_12375:
[----:B-1----:R1:W-:Y:S01]  /*e270*/  SYNCS.ARRIVE.TRANS64.A1T0 RZ, [R0+URZ+0x19c50], RZ ;  /* 0x019c50ff00ff79a7 */ /* 0x0023e2000810003f */
[----:B------:R-:W-:Y:S06]  /*e280*/  BAR.SYNC.DEFER_BLOCKING 0x2, 0x80 ;  /* 0x0082000000007b1d */ /* 0x000fec0000010000 */
[----:B------:R-:W-:Y:S05]  /*e290*/  @!P1 BRA `(.L_x_12376) ;  /* 0x0000000000049947 */ /* 0x000fea0003800000 */
[----:B------:R-:W-:Y:S01]  /*e2a0*/  BPT.TRAP 0x1 ;  /* 0x000000040000795c */ /* 0x000fe20000300000 */
.L_x_12376:
        /* <DEDUP_REMOVED lines=9> */
.L_x_12317:
[----:B------:R-:W-:Y:S05]  /*e340*/  BSYNC B7 ;  /* 0x0000000000077941 */ /* 0x000fea0003800000 */
.L_x_12315:
        /* <DEDUP_REMOVED lines=14> */
.L_x_12377:
        /* <DEDUP_REMOVED lines=10> */
.L_x_12378:
[----:B--2---:R-:W2:Y:S01]  /*e4d0*/  LDL R0, [R1+0x14] ;  /* 0x0000140001007983 */ /* 0x004ea20000100800 */
[----:B------:R-:W-:Y:S02]  /*e4e0*/  ULDC UR4, c[0x0][0xc38] ;  /* 0x00030e0000047ab9 */ /* 0x000fe40000000800 */
[----:B--2---:R-:W-:-:S13]  /*e4f0*/  ISETP.GE.AND P0, PT, R0, UR4, PT ;  /* 0x0000000400007c0c */ /* 0x004fda000bf06270 */
[----:B------:R-:W-:Y:S05]  /*e500*/  @!P0 BRA `(.L_x_12379) ;  /* 0xffffffc000e08947 */ /* 0x000fea000383ffff */
.L_x_12312:
        /* <DEDUP_REMOVED lines=12> */
.L_x_12440:
[----:B------:R-:W-:Y:S05]  /*e5d0*/  BSYNC B0 ;  /* 0x0000000000007941 */ /* 0x000fea0003800000 */
.L_x_12380:
[----:B------:R-:W-:-:S03]  /*e5e0*/  UMOV UR4, 0xffffffff ;  /* 0xffffffff00047882 */ /* 0x000fc60000000000 */
[----:B------:R-:W-:Y:S05]  /*e5f0*/  BRA.DIV UR4, `(.L_x_12382) ;  /* 0x0000001604f47947 */ /* 0x000fea000b800000 */
[----:B-1----:R-:W1:Y:S02]  /*e600*/  S2R R0, SR_TID.X ;  /* 0x0000000000007919 */ /* 0x002e640000002100 */
[----:B-1----:R-:W-:-:S04]  /*e610*/  SHF.R.U32.HI R0, RZ, 0x5, R0 ;  /* 0x00000005ff007819 */ /* 0x002fc80000011600 */
[----:B------:R-:W-:-:S05]  /*e620*/  LOP3.LUT R0, R0, 0x3, RZ, 0xc0, !PT ;  /* 0x0000000300007812 */ /* 0x000fca00078ec0ff */
[----:B------:R1:W2:Y:S02]  /*e630*/  SHFL.IDX PT, R14, R0, RZ, 0x1f ;  /* 0x00001fff000e7589 */ /* 0x0002a400000e0000 */
.L_x_12443:
[----:B--2---:R-:W-:Y:S01]  /*e640*/  ISETP.NE.AND P0, PT, R14, RZ, PT ;  /* 0x000000ff0e00720c */ /* 0x004fe20003f05270 */
[----:B------:R-:W-:-:S12]  /*e650*/  BSSY B0, `(.L_x_12383) ;  /* 0x000002c000007945 */ /* 0x000fd80003800000 */
[----:B------:R-:W-:Y:S05]  /*e660*/  @P0 BRA `(.L_x_12384) ;  /* 0x0000000000a80947 */ /* 0x000fea0003800000 */
[----:B------:R-:W-:-:S03]  /*e670*/  UMOV UR4, 0xffffffff ;  /* 0xffffffff00047882 */ /* 0x000fc60000000000 */
[----:B------:R-:W-:Y:S05]  /*e680*/  BRA.DIV UR4, `(.L_x_12385) ;  /* 0x0000001a04047947 */ /* 0x000fea000b800000 */
[----:B------:R-:W-:-:S13]  /*e690*/  ELECT P6, URZ, PT ;  /* 0x00000000003f782f */ /* 0x000fda00038c0000 */
.L_x_12446:
[----:B------:R-:W-:Y:S05]  /*e6a0*/  @!P6 BRA `(.L_x_12384) ;  /* 0x000000000098e947 */ /* 0x000fea0003800000 */
[----:B------:R-:W-:-:S06]  /*e6b0*/  ULOP3.LUT UR4, UR39, 0x2, URZ, 0xfc, !UPT ;  /* 0x0000000227047892 */ /* 0x000fcc000f8efc3f */
[----:B-1----:R-:W-:-:S05]  /*e6c0*/  IMAD.U32 R0, RZ, RZ, UR4 ;  /* 0x00000004ff007e24 */ /* 0x002fca000f8e00ff */
[----:B------:R-:W-:-:S13]  /*e6d0*/  ISETP.NE.AND P0, PT, R0, 0x3, PT ;  /* 0x000000030000780c */ /* 0x000fda0003f05270 */
[----:B------:R-:W-:Y:S05]  /*e6e0*/  @!P0 BRA `(.L_x_12386) ;  /* 0x0000000000048947 */ /* 0x000fea0003800000 */
[----:B------:R-:W-:Y:S01]  /*e6f0*/  BPT.TRAP 0x1 ;  /* 0x000000040000795c */ /* 0x000fe20000300000 */
.L_x_12386:
[C---:B------:R-:W-:Y:S01]  /*e700*/  IMAD R3, R22.reuse, 0x8, R5 ;  /* 0x0000000816037824 */ /* 0x040fe200078e0205 */
[----:B------:R-:W-:Y:S01]  /*e710*/  SHF.L.U32 R2, R25, 0x1f, RZ ;  /* 0x0000001f19027819 */ /* 0x000fe200000006ff */
[----:B------:R-:W-:-:S03]  /*e720*/  VIADD R22, R22, 0x1 ;  /* 0x0000000116167836 */ /* 0x000fc60000000000 */
[----:B------:R-:W1:Y:S02]  /*e730*/  SYNCS.PHASECHK.TRANS64.TRYWAIT P1, [R3+URZ+0x19c40], R2 ;  /* 0x019c4002030075a7 */ /* 0x000e64000802017f */
[----:B------:R-:W-:-:S04]  /*e740*/  ISETP.NE.AND P2, PT, R22, 0x2, PT ;  /* 0x000000021600780c */ /* 0x000fc80003f45270 */
[----:B------:R-:W-:Y:S01]  /*e750*/  SEL R0, RZ, 0x1, P2 ;  /* 0x00000001ff007807 */ /* 0x000fe20001000000 */
[----:B-1----:R-:W-:Y:S08]  /*e760*/  @!P1 BRA `(.L_x_12387) ;  /* 0x0000001400ec9947 */ /* 0x002ff00003800000 */
.L_x_12447:
[----:B------:R-:W-:Y:S02]  /*e770*/  SEL R22, R22, RZ, P2 ;  /* 0x000000ff16167207 */ /* 0x000fe40001000000 */
[----:B------:R-:W-:Y:S01]  /*e780*/  LOP3.LUT R0, R25, R0, RZ, 0x3c, !PT ;  /* 0x0000000019007212 */ /* 0x000fe200078e3cff */
[----:B------:R-:W-:Y:S06]  /*e790*/  @!P0 BRA `(.L_x_12388) ;  /* 0x0000000000048947 */ /* 0x000fec0003800000 */
[----:B------:R-:W-:Y:S01]  /*e7a0*/  BPT.TRAP 0x1 ;  /* 0x000000040000795c */ /* 0x000fe20000300000 */
.L_x_12388:
[----:B------:R-:W-:Y:S01]  /*e7b0*/  IMAD R5, R22, 0x8, R5 ;  /* 0x0000000816057824 */ /* 0x000fe200078e0205 */
[----:B------:R-:W-:-:S04]  /*e7c0*/  SHF.L.U32 R0, R0, 0x1f, RZ ;  /* 0x0000001f00007819 */ /* 0x000fc800000006ff */
[----:B------:R-:W2:Y:S02]  /*e7d0*/  SYNCS.PHASECHK.TRANS64.TRYWAIT P1, [R5+URZ+0x19c40], R0 ;  /* 0x019c4000050075a7 */ /* 0x000ea4000802017f */
[----:B--2---:R-:W-:Y:S05]  /*e7e0*/  @!P1 BRA `(.L_x_12389) ;  /* 0x0000001400e09947 */ /* 0x004fea0003800000 */
.L_x_12448:
[----:B------:R-:W-:Y:S05]  /*e7f0*/  @!P0 BRA `(.L_x_12390) ;  /* 0x0000000000048947 */ /* 0x000fea0003800000 */
[----:B------:R-:W-:Y:S01]  /*e800*/  BPT.TRAP 0x1 ;  /* 0x000000040000795c */ /* 0x000fe20000300000 */
.L_x_12390:
[----:B------:R-:W3:Y:S02]  /*e810*/  SYNCS.PHASECHK.TRANS64.TRYWAIT P1, [R3+URZ+0x19c60], R2 ;  /* 0x019c6002030075a7 */ /* 0x000ee4000802017f */
[----:B---3--:R-:W-:Y:S05]  /*e820*/  @!P1 BRA `(.L_x_12391) ;  /* 0x0000001400e49947 */ /* 0x008fea0003800000 */
.L_x_12449:
[----:B------:R-:W-:Y:S05]  /*e830*/  @!P0 BRA `(.L_x_12392) ;  /* 0x0000000000048947 */ /* 0x000fea0003800000 */
[----:B------:R-:W-:Y:S01]  /*e840*/  BPT.TRAP 0x1 ;  /* 0x000000040000795c */ /* 0x000fe20000300000 */
.L_x_12392:
[----:B------:R-:W4:Y:S02]  /*e850*/  SYNCS.PHASECHK.TRANS64.TRYWAIT P1, [R5+URZ+0x19c60], R0 ;  /* 0x019c6000050075a7 */ /* 0x000f24000802017f */
[----:B----4-:R-:W-:Y:S05]  /*e860*/  @!P1 BRA `(.L_x_12393) ;  /* 0x0000001400e89947 */ /* 0x010fea0003800000 */
.L_x_12450:
[----:B------:R-:W-:Y:S05]  /*e870*/  @!P0 BRA `(.L_x_12394) ;  /* 0x0000000000048947 */ /* 0x000fea0003800000 */
[----:B------:R-:W-:Y:S01]  /*e880*/  BPT.TRAP 0x1 ;  /* 0x000000040000795c */ /* 0x000fe20000300000 */
.L_x_12394:
[----:B------:R-:W5:Y:S02]  /*e890*/  SYNCS.PHASECHK.TRANS64.TRYWAIT P1, [R3+URZ+0x19c80], R2 ;  /* 0x019c8002030075a7 */ /* 0x000f64000802017f */
[----:B-----5:R-:W-:Y:S05]  /*e8a0*/  @!P1 BRA `(.L_x_12395) ;  /* 0x0000001400ec9947 */ /* 0x020fea0003800000 */
.L_x_12451:
[----:B------:R-:W-:Y:S05]  /*e8b0*/  @!P0 BRA `(.L_x_12396) ;  /* 0x0000000000048947 */ /* 0x000fea0003800000 */
[----:B------:R-:W-:Y:S01]  /*e8c0*/  BPT.TRAP 0x1 ;  /* 0x000000040000795c */ /* 0x000fe20000300000 */
.L_x_12396:
[----:B------:R0:W0:Y:S02]  /*e8d0*/  SYNCS.PHASECHK.TRANS64.TRYWAIT P0, [R5+URZ+0x19c80], R0 ;  /* 0x019c8000050075a7 */ /* 0x000024000800017f */
[----:B0-----:R-:W-:Y:S05]  /*e8e0*/  @!P0 NANOSLEEP.SYNCS 0x989680 ;  /* 0x009896800000895d */ /* 0x001fea0003900000 */
[----:B------:R-:W0:Y:S02]  /*e8f0*/  @!P0 SYNCS.PHASECHK.TRANS64 P0, [R5+URZ+0x19c80], R0 ;  /* 0x019c8000050085a7 */ /* 0x000e24000800007f */
[----:B0-----:R-:W-:Y:S05]  /*e900*/  @!P0 BRA `(.L_x_12396) ;  /* 0xfffffffc00f08947 */ /* 0x001fea000383ffff */
.L_x_12384:
[----:B------:R-:W-:Y:S05]  /*e910*/  BSYNC B0 ;  /* 0x0000000000007941 */ /* 0x000fea0003800000 */
.L_x_12383:
[----:B------:R-:W-:Y:S05]  /*e920*/  EXIT ;  /* 0x000000000000794d */ /* 0x000fea0003800000 */
.L_x_12267:
[----:B0-----:R-:W-:-:S04]  /*e930*/  IMAD.U32 R3, RZ, RZ, UR46 ;  /* 0x0000002eff037e24 */ /* 0x001fc8000f8e00ff */
[----:B------:R0:W1:Y:S03]  /*e940*/  SYNCS.PHASECHK.TRANS64.TRYWAIT P1, [R3+URZ+0x19c00], R0 ;  /* 0x019c0000030075a7 */ /* 0x000066000802017f */
[----:B-1----:R-:W-:Y:S05]  /*e950*/  @!P1 NANOSLEEP.SYNCS 0x989680 ;  /* 0x009896800000995d */ /* 0x002fea0003900000 */
[----:B------:R-:W1:Y:S02]  /*e960*/  @!P1 SYNCS.PHASECHK.TRANS64 P1, [R3+URZ+0x19c00], R0 ;  /* 0x019c0000030095a7 */ /* 0x000e64000802007f */
[----:B-1----:R-:W-:Y:S05]  /*e970*/  @!P1 BRA `(.L_x_12267) ;  /* 0xfffffffc00ec9947 */ /* 0x002fea000383ffff */
[----:B------:R-:W-:Y:S05]  /*e980*/  BRA `(.L_x_12397) ;  /* 0xffffff2c00bc7947 */ /* 0x000fea000383ffff */
.L_x_12271:
[----:B-1----:R1:W2:Y:S02]  /*e990*/  SYNCS.PHASECHK.TRANS64.TRYWAIT P1, [R3+URZ+0x19c30], R0 ;  /* 0x019c3000030075a7 */ /* 0x0022a4000802017f */
[----:B--2---:R-:W-:Y:S05]  /*e9a0*/  @!P1 NANOSLEEP.SYNCS 0x989680 ;  /* 0x009896800000995d */ /* 0x004fea0003900000 */
[----:B------:R-:W2:Y:S02]  /*e9b0*/  @!P1 SYNCS.PHASECHK.TRANS64 P1, [R3+URZ+0x19c30], R0 ;  /* 0x019c3000030095a7 */ /* 0x000ea4000802007f */
[----:B--2---:R-:W-:Y:S05]  /*e9c0*/  @!P1 BRA `(.L_x_12271) ;  /* 0xfffffffc00f09947 */ /* 0x004fea000383ffff */
[----:B------:R-:W-:Y:S05]  /*e9d0*/  BRA `(.L_x_12270) ;  /* 0xffffff2c00d87947 */ /* 0x000fea000383ffff */
.L_x_12277:
[----:B-1----:R-:W-:-:S04]  /*e9e0*/  IMAD.U32 R7, RZ, RZ, UR19 ;  /* 0x00000013ff077e24 */ /* 0x002fc8000f8e00ff */
[----:B------:R1:W2:Y:S03]  /*e9f0*/  SYNCS.PHASECHK.TRANS64.TRYWAIT P1, [R7+URZ+0x19c30], R0 ;  /* 0x019c3000070075a7 */ /* 0x0002a6000802017f */
[----:B--2---:R-:W-:Y:S05]  /*ea00*/  @!P1 NANOSLEEP.SYNCS 0x989680 ;  /* 0x009896800000995d */ /* 0x004fea0003900000 */
[----:B------:R-:W2:Y:S02]  /*ea10*/  @!P1 SYNCS.PHASECHK.TRANS64 P1, [R7+URZ+0x19c30], R0 ;  /* 0x019c3000070095a7 */ /* 0x000ea4000802007f */
[----:B--2---:R-:W-:Y:S05]  /*ea20*/  @!P1 BRA `(.L_x_12277) ;  /* 0xfffffffc00ec9947 */ /* 0x004fea000383ffff */
[----:B------:R-:W-:Y:S05]  /*ea30*/  BRA `(.L_x_12276) ;  /* 0xffffff5000547947 */ /* 0x000fea000383ffff */
.L_x_12281:
[----:B-1----:R-:W-:-:S04]  /*ea40*/  IMAD.U32 R7, RZ, RZ, UR11 ;  /* 0x0000000bff077e24 */ /* 0x002fc8000f8e00ff */
[----:B------:R1:W2:Y:S03]  /*ea50*/  SYNCS.PHASECHK.TRANS64.TRYWAIT P1, [R7+URZ+0x19c50], R0 ;  /* 0x019c5000070075a7 */ /* 0x0002a6000802017f */
[----:B--2---:R-:W-:Y:S05]  /*ea60*/  @!P1 NANOSLEEP.SYNCS 0x989680 ;  /* 0x009896800000995d */ /* 0x004fea0003900000 */
[----:B------:R-:W2:Y:S02]  /*ea70*/  @!P1 SYNCS.PHASECHK.TRANS64 P1, [R7+URZ+0x19c50], R0 ;  /* 0x019c5000070095a7 */ /* 0x000ea4000802007f */
[----:B--2---:R-:W-:Y:S05]  /*ea80*/  @!P1 BRA `(.L_x_12281) ;  /* 0xfffffffc00ec9947 */ /* 0x004fea000383ffff */
[----:B------:R-:W-:Y:S05]  /*ea90*/  BRA `(.L_x_12280) ;  /* 0xffffff5000a47947 */ /* 0x000fea000383ffff */
.L_x_12289:
[----:B-1----:R-:W-:-:S04]  /*eaa0*/  IMAD.U32 R9, RZ, RZ, UR6 ;  /* 0x00000006ff097e24 */ /* 0x002fc8000f8e00ff */
[----:B------:R1:W2:Y:S03]  /*eab0*/  SYNCS.PHASECHK.TRANS64.TRYWAIT P1, [R9+URZ+0x19c30], R0 ;  /* 0x019c3000090075a7 */ /* 0x0002a6000802017f */
[----:B--2---:R-:W-:Y:S05]  /*eac0*/  @!P1 NANOSLEEP.SYNCS 0x989680 ;  /* 0x009896800000995d */ /* 0x004fea0003900000 */
[----:B------:R-:W2:Y:S02]  /*ead0*/  @!P1 SYNCS.PHASECHK.TRANS64 P1, [R9+URZ+0x19c30], R0 ;  /* 0x019c3000090095a7 */ /* 0x000ea4000802007f */
[----:B--2---:R-:W-:Y:S05]  /*eae0*/  @!P1 BRA `(.L_x_12289) ;  /* 0xfffffffc00ec9947 */ /* 0x004fea000383ffff */
[----:B------:R-:W-:Y:S05]  /*eaf0*/  BRA `(.L_x_12288) ;  /* 0xffffff7400787947 */ /* 0x000fea000383ffff */
.L_x_12293:
[----:B-1----:R-:W-:-:S04]  /*eb00*/  IMAD.U32 R9, RZ, RZ, UR11 ;  /* 0x0000000bff097e24 */ /* 0x002fc8000f8e00ff */
[----:B------:R1:W2:Y:S03]  /*eb10*/  SYNCS.PHASECHK.TRANS64.TRYWAIT P1, [R9+URZ+0x19c50], R0 ;  /* 0x019c5000090075a7 */ /* 0x0002a6000802017f */
[----:B--2---:R-:W-:Y:S05]  /*eb20*/  @!P1 NANOSLEEP.SYNCS 0x989680 ;  /* 0x009896800000995d */ /* 0x004fea0003900000 */
[----:B------:R-:W2:Y:S02]  /*eb30*/  @!P1 SYNCS.PHASECHK.TRANS64 P1, [R9+URZ+0x19c50], R0 ;  /* 0x019c5000090095a7 */ /* 0x000ea4000802007f */
[----:B--2---:R-:W-:Y:S05]  /*eb40*/  @!P1 BRA `(.L_x_12293) ;  /* 0xfffffffc00ec9947 */ /* 0x004fea000383ffff */
[----:B------:R-:W-:Y:S05]  /*eb50*/  BRA `(.L_x_12292) ;  /* 0xffffff7400c87947 */ /* 0x000fea000383ffff */
.L_x_12300:
[----:B-1----:R-:W-:-:S04]  /*eb60*/  IMAD.U32 R6, RZ, RZ, UR14 ;  /* 0x0000000eff067e24 */ /* 0x002fc8000f8e00ff */
[----:B------:R1:W2:Y:S03]  /*eb70*/  SYNCS.PHASECHK.TRANS64.TRYWAIT P1, [R6+URZ+0x19c50], R5 ;  /* 0x019c5005060075a7 */ /* 0x0002a6000802017f */
[----:B--2---:R-:W-:Y:S05]  /*eb80*/  @!P1 NANOSLEEP.SYNCS 0x989680 ;  /* 0x009896800000995d */ /* 0x004fea0003900000 */
[----:B------:R-:W2:Y:S02]  /*eb90*/  @!P1 SYNCS.PHASECHK.TRANS64 P1, [R6+URZ+0x19c50], R5 ;  /* 0x019c5005060095a7 */ /* 0x000ea4000802007f */
[----:B--2---:R-:W-:Y:S05]  /*eba0*/  @!P1 BRA `(.L_x_12300) ;  /* 0xfffffffc00ec9947 */ /* 0x004fea000383ffff */
[----:B------:R-:W-:Y:S05]  /*ebb0*/  BRA `(.L_x_12299) ;  /* 0xffffff9000187947 */ /* 0x000fea000383ffff */
.L_x_12326:
        /* <DEDUP_REMOVED lines=10> */
.L_x_12398:
[----:B------:R-:W-:Y:S05]  /*ec60*/  BRA `(.L_x_12399) ;  /* 0xffffffc800087947 */ /* 0x000fea000383ffff */
.L_x_12329:
[----:B0-----:R0:W1:Y:S02]  /*ec70*/  SYNCS.PHASECHK.TRANS64.TRYWAIT P0, [R4+URZ+0x19c80], R21 ;  /* 0x019c8015040075a7 */ /* 0x001064000800017f */
[----:B-1----:R-:W-:Y:S05]  /*ec80*/  @!P0 NANOSLEEP.SYNCS 0x989680 ;  /* 0x009896800000895d */ /* 0x002fea0003900000 */
[----:B------:R-:W1:Y:S02]  /*ec90*/  @!P0 SYNCS.PHASECHK.TRANS64 P0, [R4+URZ+0x19c80], R21 ;  /* 0x019c8015040085a7 */ /* 0x000e64000800007f */
[----:B-1----:R-:W-:Y:S05]  /*eca0*/  @!P0 BRA `(.L_x_12329) ;  /* 0xfffffffc00f08947 */ /* 0x002fea000383ffff */
[----:B------:R-:W-:Y:S05]  /*ecb0*/  BRA `(.L_x_12400) ;  /* 0xffffffc800b07947 */ /* 0x000fea000383ffff */
.L_x_12330:
        /* <DEDUP_REMOVED lines=8> */
.L_x_12402:
[----:B------:R-:W-:Y:S05]  /*ed40*/  BSYNC B0 ;  /* 0x0000000000007941 */ /* 0x000fea0003800000 */
.L_x_12401:
        /* <DEDUP_REMOVED lines=9> */
.L_x_12403:
[----:B------:R-:W-:Y:S02]  /*ede0*/  IMAD.MOV.U32 R13, RZ, RZ, R9 ;  /* 0x000000ffff0d7224 */ /* 0x000fe400078e0009 */
[----:B------:R-:W-:Y:S02]  /*edf0*/  IMAD.MOV.U32 R12, RZ, RZ, 0x1 ;  /* 0x00000001ff0c7424 */ /* 0x000fe400078e00ff */
[----:B------:R-:W-:-:S07]  /*ee00*/  IMAD.MOV.U32 R2, RZ, RZ, R14 ;  /* 0x000000ffff027224 */ /* 0x000fce00078e000e */
[----:B------:R-:W-:Y:S05]  /*ee10*/  WARPSYNC.COLLECTIVE R15, `(.L_x_12404) ;  /* 0x000000000f087348 */ /* 0x000fea0003c00000 */
[----:B------:R0:W1:Y:S02]  /*ee20*/  SHFL.IDX P6, R14, R13, R12, R11 ;  /* 0x0000000c0d0e7389 */ /* 0x00006400000c000b */
[----:B01----:R-:W-:Y:S01]  /*ee30*/  ENDCOLLECTIVE ;  /* 0x000000000000791b */ /* 0x003fe20003800000 */
.L_x_12404:
        /* <DEDUP_REMOVED lines=14> */
.L_x_12405:
        /* <DEDUP_REMOVED lines=8> */
.L_x_12335:
[----:B---3--:R3:W4:Y:S02]  /*efa0*/  SYNCS.PHASECHK.TRANS64.TRYWAIT P0, [R4+URZ+0x19c40], R21 ;  /* 0x019c4015040075a7 */ /* 0x008724000800017f */
[----:B----4-:R-:W-:Y:S05]  /*efb0*/  @!P0 NANOSLEEP.SYNCS 0x989680 ;  /* 0x009896800000895d */ /* 0x010fea0003900000 */
[----:B------:R-:W4:Y:S02]  /*efc0*/  @!P0 SYNCS.PHASECHK.TRANS64 P0, [R4+URZ+0x19c40], R21 ;  /* 0x019c4015040085a7 */ /* 0x000f24000800007f */
[----:B----4-:R-:W-:Y:S05]  /*efd0*/  @!P0 BRA `(.L_x_12335) ;  /* 0xfffffffc00f08947 */ /* 0x010fea000383ffff */
[----:B------:R-:W-:Y:S05]  /*efe0*/  BRA `(.L_x_12407) ;  /* 0xffffffcc001c7947 */ /* 0x000fea000383ffff */
.L_x_12336:
        /* <DEDUP_REMOVED lines=8> */
.L_x_12409:
[----:B------:R-:W-:Y:S05]  /*f070*/  BSYNC B0 ;  /* 0x0000000000007941 */ /* 0x000fea0003800000 */
.L_x_12408:
        /* <DEDUP_REMOVED lines=8> */
.L_x_12410:
[----:B------:R-:W-:Y:S02]  /*f100*/  IMAD.MOV.U32 R13, RZ, RZ, R6 ;  /* 0x000000ffff0d7224 */ /* 0x000fe400078e0006 */
[----:B------:R-:W-:Y:S02]  /*f110*/  IMAD.MOV.U32 R12, RZ, RZ, 0x1 ;  /* 0x00000001ff0c7424 */ /* 0x000fe400078e00ff */
[----:B------:R-:W-:-:S07]  /*f120*/  IMAD.MOV.U32 R3, RZ, RZ, R14 ;  /* 0x000000ffff037224 */ /* 0x000fce00078e000e */
[----:B------:R-:W-:Y:S05]  /*f130*/  WARPSYNC.COLLECTIVE R15, `(.L_x_12411) ;  /* 0x000000000f087348 */ /* 0x000fea0003c00000 */
[----:B------:R0:W1:Y:S02]  /*f140*/  SHFL.IDX P6, R14, R13, R12, R11 ;  /* 0x0000000c0d0e7389 */ /* 0x00006400000c000b */
[----:B01----:R-:W-:Y:S01]  /*f150*/  ENDCOLLECTIVE ;  /* 0x000000000000791b */ /* 0x003fe20003800000 */
.L_x_12411:
        /* <DEDUP_REMOVED lines=10> */
.L_x_12412:
        /* <DEDUP_REMOVED lines=8> */
.L_x_12341:
        /* <DEDUP_REMOVED lines=8> */
.L_x_12414:
[----:B------:R-:W-:-:S05]  /*f300*/  IMAD R0, R0, 0xc0, R10 ;  /* 0x000000c000007824 */ /* 0x000fca00078e020a */
[----:B------:R-:W-:Y:S01]  /*f310*/  ISETP.GE.AND P1, PT, R0, UR37, PT ;  /* 0x0000002500007c0c */ /* 0x000fe2000bf26270 */
[----:B------:R-:W-:Y:S02]  /*f320*/  IMAD.MOV.U32 R13, RZ, RZ, R5 ;  /* 0x000000ffff0d7224 */ /* 0x000fe400078e0005 */
[----:B------:R-:W-:-:S10]  /*f330*/  IMAD.MOV.U32 R2, RZ, RZ, R14 ;  /* 0x000000ffff027224 */ /* 0x000fd400078e000e */
[----:B------:R-:W-:Y:S05]  /*f340*/  WARPSYNC.COLLECTIVE R15, `(.L_x_12415) ;  /* 0x000000000f087348 */ /* 0x000fea0003c00000 */
[----:B------:R0:W1:Y:S02]  /*f350*/  SHFL.IDX P6, R14, R13, R12, R11 ;  /* 0x0000000c0d0e7389 */ /* 0x00006400000c000b */
[----:B01----:R-:W-:Y:S01]  /*f360*/  ENDCOLLECTIVE ;  /* 0x000000000000791b */ /* 0x003fe20003800000 */
.L_x_12415:
[----:B------:R-:W-:Y:S02]  /*f370*/  IMAD.MOV.U32 R13, RZ, RZ, R4 ;  /* 0x000000ffff0d7224 */ /* 0x000fe400078e0004 */
[----:B------:R-:W-:Y:S02]  /*f380*/  IMAD.MOV.U32 R12, RZ, RZ, 0x1 ;  /* 0x00000001ff0c7424 */ /* 0x000fe400078e00ff */
[----:B------:R-:W-:-:S07]  /*f390*/  IMAD.MOV.U32 R3, RZ, RZ, R14 ;  /* 0x000000ffff037224 */ /* 0x000fce00078e000e */
[----:B------:R-:W-:Y:S05]  /*f3a0*/  WARPSYNC.COLLECTIVE R15, `(.L_x_12416) ;  /* 0x000000000f087348 */ /* 0x000fea0003c00000 */
[----:B------:R0:W1:Y:S02]  /*f3b0*/  SHFL.IDX P6, R14, R13, R12, R11 ;  /* 0x0000000c0d0e7389 */ /* 0x00006400000c000b */
[----:B01----:R-:W-:Y:S01]  /*f3c0*/  ENDCOLLECTIVE ;  /* 0x000000000000791b */ /* 0x003fe20003800000 */
.L_x_12416:
        /* <DEDUP_REMOVED lines=10> */
.L_x_12417:
        /* <DEDUP_REMOVED lines=12> */
.L_x_12418:
        /* <DEDUP_REMOVED lines=8> */
.L_x_12419:
        /* <DEDUP_REMOVED lines=9> */
.L_x_12346:
[----:B-1----:R1:W2:Y:S02]  /*f640*/  SYNCS.PHASECHK.TRANS64.TRYWAIT P0, [R16+URZ+0x19c20], R3 ;  /* 0x019c2003100075a7 */ /* 0x0022a4000800017f */
[----:B--2---:R-:W-:Y:S05]  /*f650*/  @!P0 NANOSLEEP.SYNCS 0x989680 ;  /* 0x009896800000895d */ /* 0x004fea0003900000 */
[----:B------:R-:W2:Y:S02]  /*f660*/  @!P0 SYNCS.PHASECHK.TRANS64 P0, [R16+URZ+0x19c20], R3 ;  /* 0x019c2003100085a7 */ /* 0x000ea4000800007f */
[----:B--2---:R-:W-:Y:S05]  /*f670*/  @!P0 BRA `(.L_x_12346) ;  /* 0xfffffffc00f08947 */ /* 0x004fea000383ffff */
[----:B------:R-:W-:Y:S05]  /*f680*/  BRA `(.L_x_12421) ;  /* 0xffffffd000e87947 */ /* 0x000fea000383ffff */
.L_x_12350:
[----:B0-----:R0:W1:Y:S02]  /*f690*/  SYNCS.PHASECHK.TRANS64.TRYWAIT P0, [R4+URZ+0x19c80], R10 ;  /* 0x019c800a040075a7 */ /* 0x001064000800017f */
[----:B-1----:R-:W-:Y:S05]  /*f6a0*/  @!P0 NANOSLEEP.SYNCS 0x989680 ;  /* 0x009896800000895d */ /* 0x002fea0003900000 */
[----:B------:R-:W1:Y:S02]  /*f6b0*/  @!P0 SYNCS.PHASECHK.TRANS64 P0, [R4+URZ+0x19c80], R10 ;  /* 0x019c800a040085a7 */ /* 0x000e64000800007f */
[----:B-1----:R-:W-:Y:S05]  /*f6c0*/  @!P0 BRA `(.L_x_12350) ;  /* 0xfffffffc00f08947 */ /* 0x002fea000383ffff */
[----:B------:R-:W-:Y:S05]  /*f6d0*/  BRA `(.L_x_12422) ;  /* 0xffffffd400b87947 */ /* 0x000fea000383ffff */
.L_x_12351:
        /* <DEDUP_REMOVED lines=8> */
.L_x_12424:
[----:B------:R-:W-:Y:S05]  /*f760*/  BSYNC B0 ;  /* 0x0000000000007941 */ /* 0x000fea0003800000 */
.L_x_12423:
        /* <DEDUP_REMOVED lines=10> */
.L_x_12425:
        /* <DEDUP_REMOVED lines=11> */
.L_x_12426:
        /* <DEDUP_REMOVED lines=11> */
.L_x_12427:
[----:B------:R-:W-:Y:S01]  /*f970*/  IMAD.MOV.U32 R2, RZ, RZ, R14 ;  /* 0x000000ffff027224 */ /* 0x000fe200078e000e */
[----:B------:R-:W-:Y:S06]  /*f980*/  BRA `(.L_x_12428) ;  /* 0xffffffd400a47947 */ /* 0x000fec000383ffff */
.L_x_12356:
[----:B---3--:R3:W4:Y:S02]  /*f990*/  SYNCS.PHASECHK.TRANS64.TRYWAIT P0, [R4+URZ+0x19c40], R10 ;  /* 0x019c400a040075a7 */ /* 0x008724000800017f */
[----:B----4-:R-:W-:Y:S05]  /*f9a0*/  @!P0 NANOSLEEP.SYNCS 0x989680 ;  /* 0x009896800000895d */ /* 0x010fea0003900000 */
[----:B------:R-:W4:Y:S02]  /*f9b0*/  @!P0 SYNCS.PHASECHK.TRANS64 P0, [R4+URZ+0x19c40], R10 ;  /* 0x019c400a040085a7 */ /* 0x000f24000800007f */
[----:B----4-:R-:W-:Y:S05]  /*f9c0*/  @!P0 BRA `(.L_x_12356) ;  /* 0xfffffffc00f08947 */ /* 0x010fea000383ffff */
[----:B------:R-:W-:Y:S05]  /*f9d0*/  BRA `(.L_x_12429) ;  /* 0xffffffd800087947 */ /* 0x000fea000383ffff */
.L_x_12357:
        /* <DEDUP_REMOVED lines=8> */
.L_x_12431:
[----:B------:R-:W-:Y:S05]  /*fa60*/  BSYNC B0 ;  /* 0x0000000000007941 */ /* 0x000fea0003800000 */
.L_x_12430:
        /* <DEDUP_REMOVED lines=8> */
.L_x_12432:
[----:B------:R-:W-:Y:S02]  /*faf0*/  IMAD.MOV.U32 R13, RZ, RZ, R8 ;  /* 0x000000ffff0d7224 */ /* 0x000fe400078e0008 */
[----:B------:R-:W-:Y:S02]  /*fb00*/  IMAD.MOV.U32 R12, RZ, RZ, 0x1 ;  /* 0x00000001ff0c7424 */ /* 0x000fe400078e00ff */
[----:B------:R-:W-:-:S07]  /*fb10*/  IMAD.MOV.U32 R2, RZ, RZ, R14 ;  /* 0x000000ffff027224 */ /* 0x000fce00078e000e */
[----:B------:R-:W-:Y:S05]  /*fb20*/  WARPSYNC.COLLECTIVE R15, `(.L_x_12433) ;  /* 0x000000000f087348 */ /* 0x000fea0003c00000 */
[----:B------:R0:W1:Y:S02]  /*fb30*/  SHFL.IDX P6, R14, R13, R12, R11 ;  /* 0x0000000c0d0e7389 */ /* 0x00006400000c000b */
[----:B01----:R-:W-:Y:S01]  /*fb40*/  ENDCOLLECTIVE ;  /* 0x000000000000791b */ /* 0x003fe20003800000 */
.L_x_12433:
        /* <DEDUP_REMOVED lines=13> */
.L_x_12434:
[----:B------:R-:W-:Y:S01]  /*fc20*/  IMAD.MOV.U32 R2, RZ, RZ, R14 ;  /* 0x000000ffff027224 */ /* 0x000fe200078e000e */
[----:B------:R-:W-:Y:S06]  /*fc30*/  BRA `(.L_x_12435) ;  /* 0xffffffd400fc7947 */ /* 0x000fec000383ffff */
.L_x_12362:
[----:B0-----:R0:W4:Y:S02]  /*fc40*/  SYNCS.PHASECHK.TRANS64.TRYWAIT P2, [R2+URZ+0x19c70], R3 ;  /* 0x019c7003020075a7 */ /* 0x001124000804017f */
[----:B----4-:R-:W-:Y:S05]  /*fc50*/  @!P2 NANOSLEEP.SYNCS 0x989680 ;  /* 0x009896800000a95d */ /* 0x010fea0003900000 */
[----:B------:R-:W4:Y:S02]  /*fc60*/  @!P2 SYNCS.PHASECHK.TRANS64 P2, [R2+URZ+0x19c70], R3 ;  /* 0x019c70030200a5a7 */ /* 0x000f24000804007f */
[----:B----4-:R-:W-:Y:S05]  /*fc70*/  @!P2 BRA `(.L_x_12362) ;  /* 0xfffffffc00f0a947 */ /* 0x010fea000383ffff */
[----:B------:R-:W-:Y:S05]  /*fc80*/  BRA `(.L_x_12436) ;  /* 0xffffffd800687947 */ /* 0x000fea000383ffff */
.L_x_12364:
[----:B0-----:R0:W2:Y:S02]  /*fc90*/  SYNCS.PHASECHK.TRANS64.TRYWAIT P2, [R2+URZ+0x19c60], R3 ;  /* 0x019c6003020075a7 */ /* 0x0010a4000804017f */
[----:B--2---:R-:W-:Y:S05]  /*fca0*/  @!P2 NANOSLEEP.SYNCS 0x989680 ;  /* 0x009896800000a95d */ /* 0x004fea0003900000 */
[----:B------:R-:W2:Y:S02]  /*fcb0*/  @!P2 SYNCS.PHASECHK.TRANS64 P2, [R2+URZ+0x19c60], R3 ;  /* 0x019c60030200a5a7 */ /* 0x000ea4000804007f */
[----:B--2---:R-:W-:Y:S05]  /*fcc0*/  @!P2 BRA `(.L_x_12364) ;  /* 0xfffffffc00f0a947 */ /* 0x004fea000383ffff */
[----:B------:R-:W-:Y:S05]  /*fcd0*/  BRA `(.L_x_12437) ;  /* 0xffffffd800787947 */ /* 0x000fea000383ffff */
.L_x_12372:
[----:B0-----:R0:W1:Y:S02]  /*fce0*/  SYNCS.PHASECHK.TRANS64.TRYWAIT P2, [R0+URZ+0x19c70], R3 ;  /* 0x019c7003000075a7 */ /* 0x001064000804017f */
[----:B-1----:R-:W-:Y:S05]  /*fcf0*/  @!P2 NANOSLEEP.SYNCS 0x989680 ;  /* 0x009896800000a95d */ /* 0x002fea0003900000 */
[----:B------:R-:W1:Y:S02]  /*fd00*/  @!P2 SYNCS.PHASECHK.TRANS64 P2, [R0+URZ+0x19c70], R3 ;  /* 0x019c70030000a5a7 */ /* 0x000e64000804007f */
[----:B-1----:R-:W-:Y:S05]  /*fd10*/  @!P2 BRA `(.L_x_12372) ;  /* 0xfffffffc00f0a947 */ /* 0x002fea000383ffff */
[----:B------:R-:W-:Y:S05]  /*fd20*/  BRA `(.L_x_12438) ;  /* 0xffffffe000187947 */ /* 0x000fea000383ffff */
.L_x_12374:
[----:B0-----:R0:W1:Y:S02]  /*fd30*/  SYNCS.PHASECHK.TRANS64.TRYWAIT P2, [R0+URZ+0x19c60], R3 ;  /* 0x019c6003000075a7 */ /* 0x001064000804017f */
[----:B-1----:R-:W-:Y:S05]  /*fd40*/  @!P2 NANOSLEEP.SYNCS 0x989680 ;  /* 0x009896800000a95d */ /* 0x002fea0003900000 */
[----:B------:R-:W1:Y:S02]  /*fd50*/  @!P2 SYNCS.PHASECHK.TRANS64 P2, [R0+URZ+0x19c60], R3 ;  /* 0x019c60030000a5a7 */ /* 0x000e64000804007f */
[----:B-1----:R-:W-:Y:S05]  /*fd60*/  @!P2 BRA `(.L_x_12374) ;  /* 0xfffffffc00f0a947 */ /* 0x002fea000383ffff */
[----:B------:R-:W-:Y:S05]  /*fd70*/  BRA `(.L_x_12439) ;  /* 0xffffffe000247947 */ /* 0x000fea000383ffff */
.L_x_12381:
[----:B-1----:R1:W2:Y:S02]  /*fd80*/  SYNCS.PHASECHK.TRANS64.TRYWAIT P0, [R5+URZ+0x19c20], R0 ;  /* 0x019c2000050075a7 */ /* 0x0022a4000800017f */
[----:B--2---:R-:W-:Y:S05]  /*fd90*/  @!P0 NANOSLEEP.SYNCS 0x989680 ;  /* 0x009896800000895d */ /* 0x004fea0003900000 */
[----:B------:R-:W2:Y:S02]  /*fda0*/  @!P0 SYNCS.PHASECHK.TRANS64 P0, [R5+URZ+0x19c20], R0 ;  /* 0x019c2000050085a7 */ /* 0x000ea4000800007f */
[----:B--2---:R-:W-:Y:S05]  /*fdb0*/  @!P0 BRA `(.L_x_12381) ;  /* 0xfffffffc00f08947 */ /* 0x004fea000383ffff */
[----:B------:R-:W-:Y:S05]  /*fdc0*/  BRA `(.L_x_12440) ;  /* 0xffffffe800007947 */ /* 0x000fea000383ffff */
.L_x_12382:
        /* <DEDUP_REMOVED lines=11> */
.L_x_12442:
[----:B------:R-:W-:Y:S05]  /*fe80*/  BSYNC B0 ;  /* 0x0000000000007941 */ /* 0x000fea0003800000 */
.L_x_12441:
[----:B------:R-:W-:Y:S05]  /*fe90*/  BRA `(.L_x_12443) ;  /* 0xffffffe400e87947 */ /* 0x000fea000383ffff */
.L_x_12385:
[----:B------:R-:W-:Y:S01]  /*fea0*/  BSSY B1, `(.L_x_12444) ;  /* 0x0000006000017945 */ /* 0x000fe20003800000 */
[----:B------:R-:W-:-:S07]  /*feb0*/  IMAD.MOV.U32 R15, RZ, RZ, -0x1 ;  /* 0xffffffffff0f7424 */ /* 0x000fce00078e00ff */
[----:B01----:R-:W-:Y:S05]  /*fec0*/  WARPSYNC.COLLECTIVE R15, `(.L_x_12445) ;  /* 0x000000000f0c7348 */ /* 0x003fea0003c00000 */
[----:B------:R-:W-:Y:S02]  /*fed0*/  ELECT P6, UR62, PT ;  /* 0x00000000003e782f */ /* 0x000fe400038c0000 */
[----:B------:R-:W-:Y:S01]  /*fee0*/  MOV R14, UR62 ;  /* 0x0000003e000e7c02 */ /* 0x000fe20008000f00 */
[----:B01----:R-:W-:Y:S10]  /*fef0*/  ENDCOLLECTIVE ;  /* 0x000000000000791b */ /* 0x003ff40003800000 */
.L_x_12445:
[----:B------:R-:W-:Y:S05]  /*ff00*/  BSYNC B1 ;  /* 0x0000000000017941 */ /* 0x000fea0003800000 */
.L_x_12444:
[----:B------:R-:W-:Y:S05]  /*ff10*/  BRA `(.L_x_12446) ;  /* 0xffffffe400e07947 */ /* 0x000fea000383ffff */
.L_x_12387:
[----:B-1----:R1:W2:Y:S02]  /*ff20*/  SYNCS.PHASECHK.TRANS64.TRYWAIT P1, [R3+URZ+0x19c40], R2 ;  /* 0x019c4002030075a7 */ /* 0x0022a4000802017f */
[----:B--2---:R-:W-:Y:S05]  /*ff30*/  @!P1 NANOSLEEP.SYNCS 0x989680 ;  /* 0x009896800000995d */ /* 0x004fea0003900000 */
[----:B------:R-:W2:Y:S02]  /*ff40*/  @!P1 SYNCS.PHASECHK.TRANS64 P1, [R3+URZ+0x19c40], R2 ;  /* 0x019c4002030095a7 */ /* 0x000ea4000802007f */
[----:B--2---:R-:W-:Y:S05]  /*ff50*/  @!P1 BRA `(.L_x_12387) ;  /* 0xfffffffc00f09947 */ /* 0x004fea000383ffff */
[----:B------:R-:W-:Y:S05]  /*ff60*/  BRA `(.L_x_12447) ;  /* 0xffffffe800007947 */ /* 0x000fea000383ffff */
.L_x_12389:
[----:B--2---:R2:W3:Y:S02]  /*ff70*/  SYNCS.PHASECHK.TRANS64.TRYWAIT P1, [R5+URZ+0x19c40], R0 ;  /* 0x019c4000050075a7 */ /* 0x0044e4000802017f */
[----:B---3--:R-:W-:Y:S05]  /*ff80*/  @!P1 NANOSLEEP.SYNCS 0x989680 ;  /* 0x009896800000995d */ /* 0x008fea0003900000 */
[----:B------:R-:W3:Y:S02]  /*ff90*/  @!P1 SYNCS.PHASECHK.TRANS64 P1, [R5+URZ+0x19c40], R0 ;  /* 0x019c4000050095a7 */ /* 0x000ee4000802007f */
[----:B---3--:R-:W-:Y:S05]  /*ffa0*/  @!P1 BRA `(.L_x_12389) ;  /* 0xfffffffc00f09947 */ /* 0x008fea000383ffff */
[----:B------:R-:W-:Y:S05]  /*ffb0*/  BRA `(.L_x_12448) ;  /* 0xffffffe8000c7947 */ /* 0x000fea000383ffff */
.L_x_12391:
[----:B---3--:R3:W4:Y:S02]  /*ffc0*/  SYNCS.PHASECHK.TRANS64.TRYWAIT P1, [R3+URZ+0x19c60], R2 ;  /* 0x019c6002030075a7 */ /* 0x008724000802017f */
[----:B----4-:R-:W-:Y:S05]  /*ffd0*/  @!P1 NANOSLEEP.SYNCS 0x989680 ;  /* 0x009896800000995d */ /* 0x010fea0003900000 */
[----:B------:R-:W4:Y:S02]  /*ffe0*/  @!P1 SYNCS.PHASECHK.TRANS64 P1, [R3+URZ+0x19c60], R2 ;  /* 0x019c6002030095a7 */ /* 0x000f24000802007f */
[----:B----4-:R-:W-:Y:S05]  /*fff0*/  @!P1 BRA `(.L_x_12391) ;  /* 0xfffffffc00f09947 */ /* 0x010fea000383ffff */
[----:B------:R-:W-:Y:S05]  /*10000*/  BRA `(.L_x_12449) ;  /* 0xffffffe800087947 */ /* 0x000fea000383ffff */
.L_x_12393:
[----:B----4-:R4:W0:Y:S02]  /*10010*/  SYNCS.PHASECHK.TRANS64.TRYWAIT P1, [R5+URZ+0x19c60], R0 ;  /* 0x019c6000050075a7 */ /* 0x010824000802017f */
[----:B0-----:R-:W-:Y:S05]  /*10020*/  @!P1 NANOSLEEP.SYNCS 0x989680 ;  /* 0x009896800000995d */ /* 0x001fea0003900000 */
[----:B------:R-:W0:Y:S02]  /*10030*/  @!P1 SYNCS.PHASECHK.TRANS64 P1, [R5+URZ+0x19c60], R0 ;  /* 0x019c6000050095a7 */ /* 0x000e24000802007f */
[----:B0-----:R-:W-:Y:S05]  /*10040*/  @!P1 BRA `(.L_x_12393) ;  /* 0xfffffffc00f09947 */ /* 0x001fea000383ffff */
[----:B------:R-:W-:Y:S05]  /*10050*/  BRA `(.L_x_12450) ;  /* 0xffffffe800047947 */ /* 0x000fea000383ffff */
.L_x_12395:
[----:B------:R0:W0:Y:S02]  /*10060*/  SYNCS.PHASECHK.TRANS64.TRYWAIT P1, [R3+URZ+0x19c80], R2 ;  /* 0x019c8002030075a7 */ /* 0x000024000802017f */
[----:B0-----:R-:W-:Y:S05]  /*10070*/  @!P1 NANOSLEEP.SYNCS 0x989680 ;  /* 0x009896800000995d */ /* 0x001fea0003900000 */
[----:B------:R-:W0:Y:S02]  /*10080*/  @!P1 SYNCS.PHASECHK.TRANS64 P1, [R3+URZ+0x19c80], R2 ;  /* 0x019c8002030095a7 */ /* 0x000e24000802007f */
[----:B0-----:R-:W-:Y:S05]  /*10090*/  @!P1 BRA `(.L_x_12395) ;  /* 0xfffffffc00f09947 */ /* 0x001fea000383ffff */
[----:B------:R-:W-:Y:S05]  /*100a0*/  BRA `(.L_x_12451) ;  /* 0xffffffe800007947 */ /* 0x000fea000383ffff */
.L_x_12452:
        /* <DEDUP_REMOVED lines=13> */
.L_x_15858:


//--------------------- .text._ZN7cutlass13device_kernelIN5flash11enable_sm90INS1_16FlashAttnFwdSm90INS1_25CollectiveMainloopFwdSm90ILi2EN4cute5tupleIJNS5_1CILi1EEES8_S8_EEENS6_IJNS7_ILi192EEENS7_ILi128EEENS7_ILi96EEEEEELi96ENS_12float_e4m3_tEfNS_4arch4Sm90ELb1ELb0ELb0ELb1ELb1ELb0ELb0ELb1ELb1ELb1ELb0ELb0EEENS1_21CollectiveEpilogueFwdINS6_IJSA_SC_SB_EEES9_NS_10bfloat16_tESG_Li384ELb1ELb1ELb0ELb1EEENS1_36VarlenDynamicPersistentTileSchedulerILi192ELi128ELi384ELi128ELb0ELb1ELb1ELb1ELb1ELb1EEEEEEEEEvNT_6ParamsE --------------------------
	.section	.text._ZN7cutlass13device_kernelIN5flash11enable_sm90INS1_16FlashAttnFwdSm90INS1_25CollectiveMainloopFwdSm90ILi2EN4cute5tupleIJNS5_1CILi1EEES8_S8_EEENS6_IJNS7_ILi192EEENS7_ILi128EEENS7_ILi96EEEEEELi96ENS_12float_e4m3_tEfNS_4arch4Sm90ELb1ELb0ELb0ELb1ELb1ELb0ELb0ELb1ELb1ELb1ELb0ELb0EEENS1_21CollectiveEpilogueFwdINS6_IJSA_SC_SB_EEES9_NS_10bfloat16_tESG_Li384ELb1ELb1ELb0ELb1EEENS1_36VarlenDynamicPersistentTileSchedulerILi192ELi128ELi384ELi128ELb0ELb1ELb1ELb1ELb1ELb1EEEEEEEEEvNT_6ParamsE,"ax",@progbits
	.align	128
.text._ZN7cutlass13device_kernelIN5flash11enable_sm90INS1_16FlashAttnFwdSm90INS1_25CollectiveMainloopFwdSm90ILi2EN4cute5tupleIJNS5_1CILi1EEES8_S8_EEENS6_IJNS7_ILi192EEENS7_ILi128EEENS7_ILi96EEEEEELi96ENS_12float_e4m3_tEfNS_4arch4Sm90ELb1ELb0ELb0ELb1ELb1ELb0ELb0ELb1ELb1ELb1ELb0ELb0EEENS1_21CollectiveEpilogueFwdINS6_IJSA_SC_SB_EEES9_NS_10bfloat16_tESG_Li384ELb1ELb1ELb0ELb1EEENS1_36VarlenDynamicPersistentTileSchedulerILi192ELi128ELi384ELi128ELb0ELb1ELb1ELb1ELb1ELb1EEEEEEEEEvNT_6ParamsE:
        .type           _ZN7cutlass13device_kernelIN5flash11enable_sm90INS1_16FlashAttnFwdSm90INS1_25CollectiveMainloopFwdSm90ILi2EN4cute5tupleIJNS5_1CILi1EEES8_S8_EEENS6_IJNS7_ILi192EEENS7_ILi128EEENS7_ILi96EEEEEELi96ENS_12float_e4m3_tEfNS_4arch4Sm90ELb1ELb0ELb0ELb1ELb1ELb0ELb0ELb1ELb1ELb1ELb0ELb0EEENS1_21CollectiveEpilogueFwdINS6_IJSA_SC_SB_EEES9_NS_10bfloat16_tESG_Li384ELb1ELb1ELb0ELb1EEENS1_36VarlenDynamicPersistentTileSchedulerILi192ELi128ELi384ELi128ELb0ELb1ELb1ELb1ELb1ELb1EEEEEEEEEvNT_6ParamsE,@function
        .size           _ZN7cutlass13device_kernelIN5flash11enable_sm90INS1_16FlashAttnFwdSm90INS1_25CollectiveMainloopFwdSm90ILi2EN4cute5tupleIJNS5_1CILi1EEES8_S8_EEENS6_IJNS7_ILi192EEENS7_ILi128EEENS7_ILi96EEEEEELi96ENS_12float_e4m3_tEfNS_4arch4Sm90ELb1ELb0ELb0ELb1ELb1ELb0ELb0ELb1ELb1ELb1ELb0ELb0EEENS1_21CollectiveEpilogueFwdINS6_IJSA_SC_SB_EEES9_NS_10bfloat16_tESG_Li384ELb1ELb1ELb0ELb1EEENS1_36VarlenDynamicPersistentTileSchedulerILi192ELi128ELi384ELi128ELb0ELb1ELb1ELb1ELb1ELb1EEEEEEEEEvNT_6ParamsE,(.L_x_15859 - _ZN7cutlass13device_kernelIN5flash11enable_sm90INS1_16FlashAttnFwdSm90INS1_25CollectiveMainloopFwdSm90ILi2EN4cute5tupleIJNS5_1CILi1EEES8_S8_EEENS6_IJNS7_ILi192EEENS7_ILi128EEENS7_ILi96EEEEEELi96ENS_12float_e4m3_tEfNS_4arch4Sm90ELb1ELb0ELb0ELb1ELb1ELb0ELb0ELb1ELb1ELb1ELb0ELb0EEENS1_21CollectiveEpilogueFwdINS6_IJSA_SC_SB_EEES9_NS_10bfloat16_tESG_Li384ELb1ELb1ELb0ELb1EEENS1_36VarlenDynamicPersistentTileSchedulerILi192ELi128ELi384ELi128ELb0ELb1ELb1ELb1ELb1ELb1EEEEEEEEEvNT_6ParamsE)
        .other          _ZN7cutlass13device_kernelIN5flash11enable_sm90INS1_16FlashAttnFwdSm90INS1_25CollectiveMainloopFwdSm90ILi2EN4cute5tupleIJNS5_1CILi1EEES8_S8_EEENS6_IJNS7_ILi192EEENS7_ILi128EEENS7_ILi96EEEEEELi96ENS_12float_e4m3_tEfNS_4arch4Sm90ELb1ELb0ELb0ELb1ELb1ELb0ELb0ELb1ELb1ELb1ELb0ELb0EEENS1_21CollectiveEpilogueFwdINS6_IJSA_SC_SB_EEES9_NS_10bfloat16_tESG_Li384ELb1ELb1ELb0ELb1EEENS1_36VarlenDynamicPersistentTileSchedulerILi192ELi128ELi384ELi128ELb0ELb1ELb1ELb1ELb1ELb1EEEEEEEEEvNT_6ParamsE,@"STO_CUDA_ENTRY STV_DEFAULT"
_ZN7cutlass13device_kernelIN5flash11enable_sm90INS1_16FlashAttnFwdSm90INS1_25CollectiveMainloopFwdSm90ILi2EN4cute5tupleIJNS5_1CILi1EEES8_S8_EEENS6_IJNS7_ILi192EEENS7_ILi128EEENS7_ILi96EEEEEELi96ENS_12float_e4m3_tEfNS_4arch4Sm90ELb1ELb0ELb0ELb1ELb1ELb0ELb0ELb1ELb1ELb1ELb0ELb0EEENS1_21CollectiveEpilogueFwdINS6_IJSA_SC_SB_EEES9_NS_10bfloat16_tESG_Li384ELb1ELb1ELb0ELb1EEENS1_36VarlenDynamicPersistentTileSchedulerILi192ELi128ELi384ELi128ELb0ELb1ELb1ELb1ELb1ELb1EEEEEEEEEvNT_6ParamsE:
        /* <DEDUP_REMOVED lines=45> */
.L_x_12453:
        /* <DEDUP_REMOVED lines=22> */
.L_x_12454:
        /* <DEDUP_REMOVED lines=18> */
.L_x_12455:
        /* <DEDUP_REMOVED lines=22> */
.L_x_12456:
        /* <DEDUP_REMOVED lines=24> */
.L_x_12457:
        /* <DEDUP_REMOVED lines=8> */
.L_x_12459:
        /* <DEDUP_REMOVED lines=68> */
.L_x_12511:
[----:B01-34-:R-:W0:Y:S01]  /*0cf0*/  LDC.64 R2, c[0x0][0xc88] ;  /* 0x00032200ff027b82 */ /* 0x01be220000000a00 */
[----:B------:R-:W-:Y:S01]  /*0d00*/  ULDC.64 UR6, c[0x0][0xa28] ;  /* 0x00028a0000067ab9 */ /* 0x000fe20000000a00 */
[----:B------:R-:W-:Y:S01]  /*0d10*/  ULDC.64 UR8, c[0x0][0xa18] ;  /* 0x0002860000087ab9 */ /* 0x000fe20000000a00 */
[----:B------:R-:W-:Y:S01]  /*0d20*/  ULDC UR4, c[0x0][0x424] ;  /* 0x0001090000047ab9 */ /* 0x000fe20000000800 */
[----:B0-----:R-:W-:-:S06]  /*0d30*/  IMAD.WIDE R2, R47, 0x4, R2 ;  /* 0x000000042f027825 */ /* 0x001fcc00078e0202 */
[----:B--2---:R-:W2:Y:S01]  /*0d40*/  LDG.E R2, desc[UR52][R2.64] ;  /* 0x0000003402027981 */ /* 0x004ea2000c1e1900 */
        /* <DEDUP_REMOVED lines=15> */
[----:B-----5:R-:W-:-:S03]  /*0e40*/  IMAD.U32 R4, RZ, RZ, UR8 ;  /* 0x00000008ff047e24 */ /* 0x020fc6000f8e00ff */
[----:B------:R-:W-:Y:S01]  /*0e50*/  IMAD.U32 R5, RZ, RZ, UR9 ;  /* 0x00000009ff057e24 */ /* 0x000fe2000f8e00ff */
[----:B------:R-:W2:Y:S01]  /*0e60*/  @P0 LDG.E R2, desc[UR52][R2.64] ;  /* 0x0000003402020981 */ /* 0x000ea2000c1e1900 */
[----:B------:R-:W-:Y:S01]  /*0e70*/  UISETP.NE.U32.AND UP0, UPT, UR6, URZ, UPT ;  /* 0x0000003f0600728c */ /* 0x000fe2000bf05070 */
[----:B------:R-:W-:Y:S02]  /*0e80*/  ULDC.64 UR8, c[0x0][0xa20] ;  /* 0x0002880000087ab9 */ /* 0x000fe40000000a00 */
[----:B------:R-:W3:Y:S01]  /*0e90*/  @P2 LDG.E R4, desc[UR52][R4.64] ;  /* 0x0000003404042981 */ /* 0x000ee2000c1e1900 */
        /* <DEDUP_REMOVED lines=24> */
.L_x_12460:
        /* <DEDUP_REMOVED lines=9> */
.L_x_12461:
        /* <DEDUP_REMOVED lines=13> */
.L_x_12462:
        /* <DEDUP_REMOVED lines=38> */
[----:B------:R-:W-:Y:S01]  /*13e0*/  UIMAD UR43, UR5, 0xc0, URZ ;  /* 0x000000c0052b78a4 */ /* 0x000fe2000f8e023f */
        /* <DEDUP_REMOVED lines=89> */
.L_x_12464:
        /* <DEDUP_REMOVED lines=9> */
.L_x_12613:
[----:B------:R-:W-:Y:S05]  /*1a10*/  @!P0 BRA `(.L_x_12466) ;  /* 0x0000000000048947 */ /* 0x000fea0003800000 */
[----:B------:R-:W-:Y:S01]  /*1a20*/  BPT.TRAP 0x1 ;  /* 0x000000040000795c */ /* 0x000fe20000300000 */
.L_x_12466:
[----:B0-----:R-:W-:Y:S02]  /*1a30*/  IMAD.U32 R3, RZ, RZ, UR38 ;  /* 0x00000026ff037e24 */ /* 0x001fe4000f8e00ff */
[----:B------:R-:W-:-:S03]  /*1a40*/  IMAD.U32 R0, RZ, RZ, UR37 ;  /* 0x00000025ff007e24 */ /* 0x000fc6000f8e00ff */
[----:B------:R-:W-:Y:S02]  /*1a50*/  LEA R3, R3, UR46, 0x3 ;  /* 0x0000002e03037c11 */ /* 0x000fe4000f8e18ff */
[----:B------:R-:W-:-:S04]  /*1a60*/  SHF.L.U32 R0, R0, 0x1f, RZ ;  /* 0x0000001f00007819 */ /* 0x000fc800000006ff */
[----:B------:R0:W1:Y:S01]  /*1a70*/  SYNCS.PHASECHK.TRANS64.TRYWAIT P1, [R3+URZ+0x19c30], R0 ;  /* 0x019c3000030075a7 */ /* 0x000062000802017f */
[----:B------:R-:W-:Y:S05]  /*1a80*/  @!P0 BRA `(.L_x_12467) ;  /* 0x0000000000048947 */ /* 0x000fea0003800000 */
[----:B------:R-:W-:Y:S01]  /*1a90*/  BPT.TRAP 0x1 ;  /* 0x000000040000795c */ /* 0x000fe20000300000 */
.L_x_12467:
[----:B-1----:R-:W-:Y:S05]  /*1aa0*/  @P1 BRA `(.L_x_12468) ;  /* 0x0000000000081947 */ /* 0x002fea0003800000 */
[----:B------:R-:W1:Y:S02]  /*1ab0*/  SYNCS.PHASECHK.TRANS64.TRYWAIT P1, [R3+URZ+0x19c30], R0 ;  /* 0x019c3000030075a7 */ /* 0x000e64000802017f */
[----:B-1----:R-:W-:Y:S05]  /*1ac0*/  @!P1 BRA `(.L_x_12469) ;  /* 0x000000ec00149947 */ /* 0x002fea0003800000 */
.L_x_12468:
        /* <DEDUP_REMOVED lines=28> */
.L_x_12470:
[----:B------:R-:W-:Y:S01]  /*1c90*/  UISETP.NE.AND UP0, UPT, UR51, URZ, UPT ;  /* 0x0000003f3300728c */ /* 0x000fe2000bf05270 */
[----:B------:R-:W-:Y:S01]  /*1ca0*/  VIADD R6, R17, UR43 ;  /* 0x0000002b11067c36 */ /* 0x000fe20008000000 */
[----:B------:R-:W-:Y:S01]  /*1cb0*/  R2UR UR11, R3 ;  /* 0x00000000030b72ca */ /* 0x000fe200000e0000 */
[----:B------:R-:W-:Y:S01]  /*1cc0*/  IMAD.U32 R111, RZ, RZ, UR44 ;  /* 0x0000002cff6f7e24 */ /* 0x000fe2000f8e00ff */
[----:B------:R-:W-:Y:S01]  /*1cd0*/  UMOV UR10, UR43 ;  /* 0x0000002b000a7c82 */ /* 0x000fe20008000000 */
[----:B------:R-:W-:Y:S01]  /*1ce0*/  UIADD3 UR18, UR54, -0x2, URZ ;  /* 0xfffffffe36127890 */ /* 0x000fe2000fffe03f */
[----:B------:R-:W-:Y:S02]  /*1cf0*/  PLOP3.LUT P1, PT, PT, PT, UP0, 0x80, 0x0 ;  /* 0x000000000000781c */ /* 0x000fe40003f2f008 */
[----:B------:R-:W-:Y:S02]  /*1d00*/  CS2R R134, SRZ ;  /* 0x0000000000867805 */ /* 0x000fe4000001ff00 */
[----:B------:R-:W-:-:S02]  /*1d10*/  PLOP3.LUT P2, PT, PT, PT, UP0, 0x80, 0x0 ;  /* 0x000000000000781c */ /* 0x000fc40003f4f008 */
[----:B------:R-:W-:Y:S02]  /*1d20*/  CS2R R132, SRZ ;  /* 0x0000000000847805 */ /* 0x000fe4000001ff00 */
[----:B------:R-:W-:Y:S01]  /*1d30*/  CS2R R130, SRZ ;  /* 0x0000000000827805 */ /* 0x000fe2000001ff00 */
[----:B------:R-:W-:Y:S01]  /*1d40*/  @UP0 ULDC UR6, c[0x0][0x44c] ;  /* 0x0001130000060ab9 */ /* 0x000fe20000000800 */
[----:B------:R-:W-:Y:S01]  /*1d50*/  @UP0 ULDC UR14, c[0x0][0x450] ;  /* 0x00011400000e0ab9 */ /* 0x000fe20000000800 */
[----:B------:R-:W-:Y:S02]  /*1d60*/  CS2R R128, SRZ ;  /* 0x0000000000807805 */ /* 0x000fe4000001ff00 */
[----:B------:R-:W-:Y:S02]  /*1d70*/  CS2R R126, SRZ ;  /* 0x00000000007e7805 */ /* 0x000fe4000001ff00 */
[----:B------:R-:W-:Y:S02]  /*1d80*/  CS2R R124, SRZ ;  /* 0x00000000007c7805 */ /* 0x000fe4000001ff00 */
[----:B------:R-:W-:-:S02]  /*1d90*/  CS2R R122, SRZ ;  /* 0x00000000007a7805 */ /* 0x000fc4000001ff00 */
[----:B------:R-:W-:Y:S02]  /*1da0*/  CS2R R120, SRZ ;  /* 0x0000000000787805 */ /* 0x000fe4000001ff00 */
[----:B------:R-:W-:Y:S01]  /*1db0*/  CS2R R118, SRZ ;  /* 0x0000000000767805 */ /* 0x000fe2000001ff00 */
[----:B01----:R-:W-:Y:S01]  /*1dc0*/  @P1 IMAD.HI.U32 R0, R6, UR6, RZ ;  /* 0x0000000606001c27 */ /* 0x003fe2000f8e00ff */
[----:B------:R-:W-:Y:S01]  /*1dd0*/  @UP0 ULDC UR6, c[0x0][0x450] ;  /* 0x0001140000060ab9 */ /* 0x000fe20000000800 */
[----:B------:R-:W-:Y:S02]  /*1de0*/  CS2R R116, SRZ ;  /* 0x0000000000747805 */ /* 0x000fe4000001ff00 */
[----:B------:R-:W-:Y:S02]  /*1df0*/  CS2R R114, SRZ ;  /* 0x0000000000727805 */ /* 0x000fe4000001ff00 */
[----:B------:R-:W-:Y:S02]  /*1e00*/  CS2R R112, SRZ ;  /* 0x0000000000707805 */ /* 0x000fe4000001ff00 */
[----:B------:R-:W-:Y:S01]  /*1e10*/  @P2 SHF.R.U32.HI R6, RZ, UR6, R0 ;  /* 0x00000006ff062c19 */ /* 0x000fe20008011600 */
[----:B------:R-:W-:-:S02]  /*1e20*/  UMOV UR6, 0xffffff80 ;  /* 0xffffff8000067882 */ /* 0x000fc40000000000 */
[----:B------:R-:W-:Y:S02]  /*1e30*/  UIMAD UR6, UR54, UR6, 0x80 ;  /* 0x00000080360674a4 */ /* 0x000fe4000f8e0206 */
[----:B------:R-:W0:Y:S02]  /*1e40*/  SHFL.IDX PT, R4, R6, 0x1, 0x1c1f ;  /* 0x003c1f0006047f89 */ /* 0x000e2400000e0000 */
[----:B------:R-:W-:Y:S02]  /*1e50*/  UIADD3 UR7, UR6, 0x1, URZ ;  /* 0x0000000106077890 */ /* 0x000fe4000fffe03f */
[----:B------:R-:W-:Y:S01]  /*1e60*/  UIADD3 UR6, UR49, UR6, URZ ;  /* 0x0000000631067290 */ /* 0x000fe2000fffe03f */
[----:B------:R-:W1:Y:S03]  /*1e70*/  SHFL.IDX PT, R6, R6, RZ, 0x1c1f ;  /* 0x001c1fff06067589 */ /* 0x000e6600000e0000 */
[----:B------:R-:W-:-:S02]  /*1e80*/  IMAD.U32 R7, RZ, RZ, UR7 ;  /* 0x00000007ff077e24 */ /* 0x000fc4000f8e00ff */
[----:B------:R-:W-:Y:S01]  /*1e90*/  IMAD.U32 R5, RZ, RZ, UR6 ;  /* 0x00000006ff057e24 */ /* 0x000fe2000f8e00ff */
[----:B------:R-:W-:Y:S01]  /*1ea0*/  @UP0 ULDC UR6, c[0x0][0x44c] ;  /* 0x0001130000060ab9 */ /* 0x000fe20000000800 */
[C---:B------:R-:W-:Y:S01]  /*1eb0*/  IMAD R0, R16.reuse, -0x2, R7 ;  /* 0xfffffffe10007824 */ /* 0x040fe200078e0207 */
[----:B------:R-:W-:Y:S01]  /*1ec0*/  UIMAD.WIDE.U32 UR6, UR43, UR6, URZ ;  /* 0x000000062b0672a5 */ /* 0x000fe2000f8e003f */
[----:B------:R-:W-:Y:S02]  /*1ed0*/  IMAD.U32 R7, RZ, RZ, UR50 ;  /* 0x00000032ff077e24 */ /* 0x000fe4000f8e00ff */
[----:B------:R-:W-:Y:S01]  /*1ee0*/  IMAD R2, R16, -0x2, R5 ;  /* 0xfffffffe10027824 */ /* 0x000fe200078e0205 */
[----:B------:R-:W-:Y:S02]  /*1ef0*/  @UP0 USHF.R.U32.HI UR10, URZ, UR14, UR7 ;  /* 0x0000000e3f0a0299 */ /* 0x000fe40008011607 */
[----:B------:R-:W-:Y:S02]  /*1f00*/  IADD3 R5, -R7, UR49, R0 ;  /* 0x0000003107057c10 */ /* 0x000fe4000fffe100 */
[----:B------:R-:W-:-:S02]  /*1f10*/  UIADD3 UR6, UR10, UR49, -UR50 ;  /* 0x000000310a067290 */ /* 0x000fc4000fffe832 */
[----:B0-----:R-:W-:Y:S02]  /*1f20*/  VIADDMNMX R4, R4, R5, R2, PT ;  /* 0x0000000504047246 */ /* 0x001fe40003800102 */
[----:B------:R-:W-:Y:S02]  /*1f30*/  USHF.R.S32.HI UR7, URZ, 0x1f, UR6 ;  /* 0x0000001f3f077899 */ /* 0x000fe40008011406 */
[C---:B------:R-:W-:Y:S02]  /*1f40*/  ISETP.GT.AND P1, PT, R4.reuse, RZ, PT ;  /* 0x000000ff0400720c */ /* 0x040fe40003f24270 */
[----:B------:R-:W-:Y:S01]  /*1f50*/  ULEA.HI UR7, UR7, UR6, URZ, 0x7 ;  /* 0x0000000607077291 */ /* 0x000fe2000f8f383f */
[C---:B------:R-:W-:Y:S01]  /*1f60*/  ISETP.GT.AND P2, PT, R4.reuse, 0x1, PT ;  /* 0x000000010400780c */ /* 0x040fe20003f44270 */
[----:B------:R-:W-:Y:S01]  /*1f70*/  UIADD3 UR6, UR11, 0x19c40, URZ ;  /* 0x00019c400b067890 */ /* 0x000fe2000fffe03f */
[----:B------:R-:W-:Y:S01]  /*1f80*/  ISETP.GT.AND P3, PT, R4, 0x8, PT ;  /* 0x000000080400780c */ /* 0x000fe20003f64270 */
[----:B------:R-:W-:Y:S01]  /*1f90*/  USHF.R.S32.HI UR7, URZ, 0x7, UR7 ;  /* 0x000000073f077899 */ /* 0x000fe20008011407 */
[----:B------:R-:W-:Y:S01]  /*1fa0*/  FSEL R105, R26, -INF , P1 ;  /* 0xff8000001a697808 */ /* 0x000fe20000800000 */
[----:B------:R-:W-:Y:S01]  /*1fb0*/  UPRMT UR6, UR45, 0x654, UR6 ;  /* 0x000006542d067896 */ /* 0x000fe20008000006 */
[----:B------:R-:W-:Y:S01]  /*1fc0*/  FSEL R107, R27, -INF , P2 ;  /* 0xff8000001b6b7808 */ /* 0x000fe20001000000 */
[----:B------:R-:W-:Y:S01]  /*1fd0*/  UISETP.LT.AND UP0, UPT, URZ, UR7, UPT ;  /* 0x000000073f00728c */ /* 0x000fe2000bf01270 */
[----:B------:R-:W-:-:S02]  /*1fe0*/  ISETP.GT.AND P1, PT, R4, 0x9, PT ;  /* 0x000000090400780c */ /* 0x000fc40003f24270 */
[----:B------:R-:W-:Y:S01]  /*1ff0*/  FSEL R7, R30, -INF , P3 ;  /* 0xff8000001e077808 */ /* 0x000fe20001800000 */
[----:B------:R-:W-:Y:S01]  /*2000*/  USEL UR17, URZ, UR7, !UP0 ;  /* 0x000000073f117287 */ /* 0x000fe2000c000000 */
[----:B------:R-:W-:Y:S02]  /*2010*/  FMNMX.FTZ R0, R105, R107, !PT ;  /* 0x0000006b69007209 */ /* 0x000fe40007810000 */
[C---:B------:R-:W-:Y:S01]  /*2020*/  ISETP.GT.AND P2, PT, R4.reuse, 0x10, PT ;  /* 0x000000100400780c */ /* 0x040fe20003f44270 */
[----:B------:R-:W-:Y:S01]  /*2030*/  UISETP.GE.AND UP0, UPT, UR18, UR17, UPT ;  /* 0x000000111200728c */ /* 0x000fe2000bf06270 */
[----:B------:R-:W-:Y:S01]  /*2040*/  FSEL R103, R31, -INF , P1 ;  /* 0xff8000001f677808 */ /* 0x000fe20000800000 */
[----:B------:R-:W-:Y:S01]  /*2050*/  SYNCS.ARRIVE.TRANS64.RED.A1T0 RZ, [UR6], RZ ;  /* 0x000000ffffff79a7 */ /* 0x000fe20008100406 */
        /* <DEDUP_REMOVED lines=87> */
[----:B------:R-:W-:Y:S01]  /*25d0*/  ISETP.GT.AND P3, PT, R2, 0x8, PT ;  /* 0x000000080200780c */ /* 0x000fe20003f64270 */
[----:B------:R-:W0:Y:S01]  /*25e0*/  SHFL.BFLY PT, R109, R8, 0x2, 0x1f ;  /* 0x0c401f00086d7f89 */ /* 0x000e2200000e0000 */
        /* <DEDUP_REMOVED lines=22> */
[----:B------:R-:W-:Y:S02]  /*2750*/  CS2R R108, SRZ ;  /* 0x00000000006c7805 */ /* 0x000fe4000001ff00 */
        /* <DEDUP_REMOVED lines=50> */
[----:B------:R1:W-:Y:S01]  /*2a80*/  MUFU.EX2 R33, R26 ;  /* 0x0000001a00217308 */ /* 0x0003e20000000800 */
[C---:B------:R-:W-:Y:S01]  /*2a90*/  ISETP.GT.AND P1, PT, R2.reuse, 0x31, PT ;  /* 0x000000310200780c */ /* 0x040fe20003f24270 */
[--C-:B------:R-:W-:Y:S01]  /*2aa0*/  FFMA.FTZ R21, R21, UR44, -R4.reuse ;  /* 0x0000002c15157c23 */ /* 0x100fe20008010804 */
[----:B------:R-:W-:Y:S01]  /*2ab0*/  FMNMX.FTZ R97, R45, R20, !PT ;  /* 0x000000142d617209 */ /* 0x000fe20007810000 */
[--C-:B------:R-:W-:Y:S01]  /*2ac0*/  FFMA.FTZ R20, R93, UR44, -R4.reuse ;  /* 0x0000002c5d147c23 */ /* 0x100fe20008010804 */
[----:B------:R-:W-:Y:S01]  /*2ad0*/  ISETP.GT.AND P2, PT, R2, 0x60, PT ;  /* 0x000000600200780c */ /* 0x000fe20003f44270 */
[--C-:B------:R-:W-:Y:S01]  /*2ae0*/  FFMA.FTZ R31, R31, UR44, -R4.reuse ;  /* 0x0000002c1f1f7c23 */ /* 0x100fe20008010804 */
[----:B------:R-:W-:Y:S01]  /*2af0*/  FMNMX.FTZ R97, R48, R97, !PT ;  /* 0x0000006130617209 */ /* 0x000fe20007810000 */
[----:B------:R-:W-:Y:S01]  /*2b00*/  MUFU.EX2 R10, R10 ;  /* 0x0000000a000a7308 */ /* 0x000fe20000000800 */
[----:B-1----:R-:W-:Y:S01]  /*2b10*/  FSEL R26, R49, -INF , P1 ;  /* 0xff800000311a7808 */ /* 0x002fe20000800000 */
[--C-:B------:R-:W-:Y:S01]  /*2b20*/  FFMA.FTZ R49, R95, UR44, -R4.reuse ;  /* 0x0000002c5f317c23 */ /* 0x100fe20008010804 */
        /* <DEDUP_REMOVED lines=13> */
[----:B------:R-:W-:Y:S01]  /*2c00*/  FFMA.FTZ R11, R11, UR44, -R4 ;  /* 0x0000002c0b0b7c23 */ /* 0x000fe20008010804 */
[----:B------:R-:W-:Y:S01]  /*2c10*/  FMNMX.FTZ R34, R56, R97, !PT ;  /* 0x0000006138227209 */ /* 0x000fe20007810000 */
[----:B------:R-:W1:Y:S01]  /*2c20*/  MUFU.EX2 R49, R49 ;  /* 0x0000003100317308 */ /* 0x000e620000000800 */
[----:B------:R-:W-:-:S02]  /*2c30*/  ISETP.GT.AND P1, PT, R2, 0x49, PT ;  /* 0x000000490200780c */ /* 0x000fc40003f24270 */
[----:B------:R-:W-:Y:S02]  /*2c40*/  CS2R R106, SRZ ;  /* 0x00000000006a7805 */ /* 0x000fe4000001ff00 */
[----:B------:R-:W-:Y:S01]  /*2c50*/  FMNMX.FTZ R91, R57, R34, !PT ;  /* 0x00000022395b7209 */ /* 0x000fe20007810000 */
[----:B------:R-:W-:Y:S01]  /*2c60*/  FFMA.FTZ R34, R89, UR44, -R4 ;  /* 0x0000002c59227c23 */ /* 0x000fe20008010804 */
[----:B------:R-:W-:Y:S02]  /*2c70*/  FSEL R61, R61, -INF , P1 ;  /* 0xff8000003d3d7808 */ /* 0x000fe40000800000 */
[----:B------:R-:W-:Y:S02]  /*2c80*/  CS2R R104, SRZ ;  /* 0x0000000000687805 */ /* 0x000fe4000001ff00 */
[----:B------:R-:W-:Y:S01]  /*2c90*/  FMNMX.FTZ R38, R60, R91, !PT ;  /* 0x0000005b3c267209 */ /* 0x000fe20007810000 */
[----:B------:R-:W-:Y:S01]  /*2ca0*/  MUFU.EX2 R20, R20 ;  /* 0x0000001400147308 */ /* 0x000fe20000000800 */
[----:B------:R-:W-:-:S02]  /*2cb0*/  ISETP.GT.AND P1, PT, R2, 0x51, PT ;  /* 0x000000510200780c */ /* 0x000fc40003f24270 */
[----:B------:R-:W-:Y:S02]  /*2cc0*/  CS2R R102, SRZ ;  /* 0x0000000000667805 */ /* 0x000fe4000001ff00 */
[----:B------:R-:W-:Y:S02]  /*2cd0*/  FMNMX.FTZ R89, R61, R38, !PT ;  /* 0x000000263d597209 */ /* 0x000fe40007810000 */
[----:B------:R-:W-:Y:S02]  /*2ce0*/  CS2R R100, SRZ ;  /* 0x0000000000647805 */ /* 0x000fe4000001ff00 */
[----:B------:R-:W-:Y:S02]  /*2cf0*/  FSEL R65, R65, -INF , P1 ;  /* 0xff80000041417808 */ /* 0x000fe40000800000 */
[----:B------:R-:W-:Y:S02]  /*2d00*/  CS2R R98, SRZ ;  /* 0x0000000000627805 */ /* 0x000fe4000001ff00 */
[----:B------:R-:W-:Y:S01]  /*2d10*/  FMNMX.FTZ R38, R64, R89, !PT ;  /* 0x0000005940267209 */ /* 0x000fe20007810000 */
[----:B------:R-:W-:Y:S01]  /*2d20*/  MUFU.EX2 R53, R53 ;  /* 0x0000003500357308 */ /* 0x000fe20000000800 */
        /* <DEDUP_REMOVED lines=10> */
[----:B------:R-:W-:Y:S02]  /*2dd0*/  FSEL R72, R72, -INF , P2 ;  /* 0xff80000048487808 */ /* 0x000fe40001000000 */
[----:B------:R-:W-:Y:S02]  /*2de0*/  CS2R R90, SRZ ;  /* 0x00000000005a7805 */ /* 0x000fe4000001ff00 */
[----:B------:R-:W-:Y:S02]  /*2df0*/  FMNMX.FTZ R43, R69, R42, !PT ;  /* 0x0000002a452b7209 */ /* 0x000fe40007810000 */
[----:B------:R-:W-:Y:S02]  /*2e00*/  CS2R R88, SRZ ;  /* 0x0000000000587805 */ /* 0x000fe4000001ff00 */
[----:B------:R-:W-:Y:S01]  /*2e10*/  ISETP.GT.AND P2, PT, R2, 0x68, PT ;  /* 0x000000680200780c */ /* 0x000fe20003f44270 */
[----:B------:R-:W-:Y:S01]  /*2e20*/  MUFU.EX2 R47, R47 ;  /* 0x0000002f002f7308 */ /* 0x000fe20000000800 */
[----:B------:R-:W-:-:S02]  /*2e30*/  FSEL R73, R73, -INF , P1 ;  /* 0xff80000049497808 */ /* 0x000fc40000800000 */
[----:B------:R-:W-:Y:S02]  /*2e40*/  FMNMX.FTZ R42, R72, R43, !PT ;  /* 0x0000002b482a7209 */ /* 0x000fe40007810000 */
[----:B------:R-:W-:Y:S02]  /*2e50*/  ISETP.GT.AND P1, PT, R2, 0x69, PT ;  /* 0x000000690200780c */ /* 0x000fe40003f24270 */
[----:B------:R-:W-:Y:S01]  /*2e60*/  FSEL R76, R76, -INF , P2 ;  /* 0xff8000004c4c7808 */ /* 0x000fe20001000000 */
[----:B------:R2:W-:Y:S01]  /*2e70*/  MUFU.EX2 R43, R46 ;  /* 0x0000002e002b7308 */ /* 0x0005e20000000800 */
[----:B------:R-:W-:Y:S02]  /*2e80*/  FMNMX.FTZ R51, R73, R42, !PT ;  /* 0x0000002a49337209 */ /* 0x000fe40007810000 */
[----:B------:R-:W-:Y:S02]  /*2e90*/  ISETP.GT.AND P2, PT, R2, 0x70, PT ;  /* 0x000000700200780c */ /* 0x000fe40003f44270 */
[----:B------:R-:W-:-:S02]  /*2ea0*/  FSEL R77, R77, -INF , P1 ;  /* 0xff8000004d4d7808 */ /* 0x000fc40000800000 */
        /* <DEDUP_REMOVED lines=181> */
[C---:B--2---:R-:W-:Y:S01]  /*3a00*/  F2FP.SATFINITE.E4M3.F32.PACK_AB_MERGE_C R76, R77.reuse, R76, RZ ;  /* 0x0000004c4d4c723e */ /* 0x044fe200048070ff */
[----:B------:R-:W-:-:S03]  /*3a10*/  FADD.FTZ R77, R77, R6 ;  /* 0x000000064d4d7221 */ /* 0x000fc60000010000 */
[----:B------:R-:W-:-:S03]  /*3a20*/  F2FP.SATFINITE.E4M3.F32.PACK_AB_MERGE_C R136, R40, R3, R76 ;  /* 0x000000032888723e */ /* 0x000fc6000480704c */
        /* <DEDUP_REMOVED lines=10> */
[----:B0-----:R-:W-:Y:S01]  /*3ad0*/  F2FP.SATFINITE.E4M3.F32.PACK_AB_MERGE_C R6, R4, R11, RZ ;  /* 0x0000000b0406723e */ /* 0x001fe200048070ff */
[----:B------:R-:W-:-:S03]  /*3ae0*/  FADD.FTZ R11, R11, R8 ;  /* 0x000000080b0b7221 */ /* 0x000fc60000010000 */
[----:B------:R-:W-:Y:S02]  /*3af0*/  F2FP.SATFINITE.E4M3.F32.PACK_AB_MERGE_C R139, R70, R9, R6 ;  /* 0x00000009468b723e */ /* 0x000fe40004807006 */
[----:B-1----:R-:W-:Y:S01]  /*3b00*/  F2FP.SATFINITE.E4M3.F32.PACK_AB_MERGE_C R5, R51, R84, RZ ;  /* 0x000000543305723e */ /* 0x002fe200048070ff */
        /* <DEDUP_REMOVED lines=9> */
[----:B------:R-:W-:-:S07]  /*3ba0*/  IMAD.MOV.U32 R135, RZ, RZ, RZ ;  /* 0x000000ffff877224 */ /* 0x000fce00078e00ff */
.L_x_12482:
[----:B------:R-:W-:-:S04]  /*3bb0*/  UISETP.NE.AND UP0, UPT, UR21, 0x1, UPT ;  /* 0x000000011500788c */ /* 0x000fc8000bf05270 */
[----:B------:R-:W-:-:S04]  /*3bc0*/  USEL UR37, URZ, 0x1, UP0 ;  /* 0x000000013f257887 */ /* 0x000fc80008000000 */
[----:B------:R-:W-:Y:S01]  /*3bd0*/  ULOP3.LUT UR37, UR20, UR37, URZ, 0x3c, !UPT ;  /* 0x0000002514257292 */ /* 0x000fe2000f8e3c3f */
[----:B------:R-:W-:Y:S11]  /*3be0*/  @!P0 BRA `(.L_x_12472) ;  /* 0x0000000000048947 */ /* 0x000ff60003800000 */
[----:B------:R-:W-:Y:S01]  /*3bf0*/  BPT.TRAP 0x1 ;  /* 0x000000040000795c */ /* 0x000fe20000300000 */
.L_x_12472:
        /* <DEDUP_REMOVED lines=9> */
.L_x_12473:
[----:B-1----:R-:W-:Y:S05]  /*3c90*/  @P1 BRA `(.L_x_12474) ;  /* 0x0000000000081947 */ /* 0x002fea0003800000 */
[----:B------:R-:W1:Y:S02]  /*3ca0*/  SYNCS.PHASECHK.TRANS64.TRYWAIT P1, [UR19+0x19c30], R0 ;  /* 0x019c3000ff0075a7 */ /* 0x000e640008020153 */
[----:B-1----:R-:W-:Y:S05]  /*3cb0*/  @!P1 BRA `(.L_x_12475) ;  /* 0x000000c800ac9947 */ /* 0x002fea0003800000 */
.L_x_12474:
        /* <DEDUP_REMOVED lines=17> */
.L_x_12476:
[----:B------:R-:W-:Y:S01]  /*3dd0*/  ULEA UR11, UR21, UR46, 0x3 ;  /* 0x0000002e150b7291 */ /* 0x000fe2000f8e183f */
[----:B01----:R-:W-:-:S05]  /*3de0*/  IMAD.U32 R0, RZ, RZ, UR20 ;  /* 0x00000014ff007e24 */ /* 0x003fca000f8e00ff */
[----:B------:R-:W-:-:S04]  /*3df0*/  SHF.L.U32 R0, R0, 0x1f, RZ ;  /* 0x0000001f00007819 */ /* 0x000fc800000006ff */
[----:B------:R0:W1:Y:S01]  /*3e00*/  SYNCS.PHASECHK.TRANS64.TRYWAIT P1, [UR11+0x19c50], R0 ;  /* 0x019c5000ff0075a7 */ /* 0x000062000802014b */
[----:B------:R-:W-:Y:S05]  /*3e10*/  @!P0 BRA `(.L_x_12477) ;  /* 0x0000000000048947 */ /* 0x000fea0003800000 */
[----:B------:R-:W-:Y:S01]  /*3e20*/  BPT.TRAP 0x1 ;  /* 0x000000040000795c */ /* 0x000fe20000300000 */
.L_x_12477:
[----:B-1----:R-:W-:Y:S05]  /*3e30*/  @P1 BRA `(.L_x_12478) ;  /* 0x0000000000081947 */ /* 0x002fea0003800000 */
[----:B------:R-:W1:Y:S02]  /*3e40*/  SYNCS.PHASECHK.TRANS64.TRYWAIT P1, [UR11+0x19c50], R0 ;  /* 0x019c5000ff0075a7 */ /* 0x000e64000802014b */
[----:B-1----:R-:W-:Y:S05]  /*3e50*/  @!P1 BRA `(.L_x_12479) ;  /* 0x000000c8005c9947 */ /* 0x002fea0003800000 */
.L_x_12478:
        /* <DEDUP_REMOVED lines=27> */
.L_x_12480:
[----:B------:R-:W-:Y:S01]  /*4010*/  UISETP.NE.AND UP0, UPT, UR51, URZ, UPT ;  /* 0x0000003f3300728c */ /* 0x000fe2000bf05270 */
[----:B-1----:R-:W-:Y:S01]  /*4020*/  VIADD R7, R17, UR43 ;  /* 0x0000002b11077c36 */ /* 0x002fe20008000000 */
[----:B------:R-:W-:Y:S01]  /*4030*/  UIADD3 UR19, UR19, 0x19c40, URZ ;  /* 0x00019c4013137890 */ /* 0x000fe2000fffe03f */
[----:B------:R-:W-:-:S03]  /*4040*/  IMAD.MOV.U32 R11, RZ, RZ, -0x2 ;  /* 0xfffffffeff0b7424 */ /* 0x000fc600078e00ff */
[----:B------:R-:W-:Y:S01]  /*4050*/  PLOP3.LUT P1, PT, PT, PT, UP0, 0x80, 0x0 ;  /* 0x000000000000781c */ /* 0x000fe20003f2f008 */
[----:B------:R-:W-:Y:S01]  /*4060*/  UPRMT UR19, UR45, 0x654, UR19 ;  /* 0x000006542d137896 */ /* 0x000fe20008000013 */
[----:B------:R-:W-:-:S03]  /*4070*/  PLOP3.LUT P2, PT, PT, PT, UP0, 0x80, 0x0 ;  /* 0x000000000000781c */ /* 0x000fc60003f4f008 */
[----:B------:R-:W-:-:S05]  /*4080*/  @UP0 ULDC UR6, c[0x0][0x44c] ;  /* 0x0001130000060ab9 */ /* 0x000fca0000000800 */
[----:B------:R-:W-:Y:S03]  /*4090*/  SYNCS.ARRIVE.TRANS64.RED.A1T0 RZ, [UR19], RZ ;  /* 0x000000ffffff79a7 */ /* 0x000fe60008100413 */
[----:B0-----:R-:W-:Y:S01]  /*40a0*/  @P1 IMAD.HI.U32 R0, R7, UR6, RZ ;  /* 0x0000000607001c27 */ /* 0x001fe2000f8e00ff */
[----:B------:R-:W-:-:S04]  /*40b0*/  @UP0 ULDC UR6, c[0x0][0x450] ;  /* 0x0001140000060ab9 */ /* 0x000fc80000000800 */
[----:B------:R-:W-:Y:S01]  /*40c0*/  @P2 SHF.R.U32.HI R7, RZ, UR6, R0 ;  /* 0x00000006ff072c19 */ /* 0x000fe20008011600 */
[----:B------:R-:W-:Y:S02]  /*40d0*/  UMOV UR6, 0xffffff80 ;  /* 0xffffff8000067882 */ /* 0x000fe40000000000 */
[----:B------:R-:W-:Y:S02]  /*40e0*/  UIMAD UR6, UR18, UR6, 0x1 ;  /* 0x00000001120674a4 */ /* 0x000fe4000f8e0206 */
[----:B------:R-:W0:Y:S04]  /*40f0*/  SHFL.IDX PT, R9, R7, RZ, 0x1c1f ;  /* 0x001c1fff07097589 */ /* 0x000e2800000e0000 */
[----:B------:R-:W-:Y:S01]  /*4100*/  IMAD R0, R16, R11, UR6 ;  /* 0x0000000610007e24 */ /* 0x000fe2000f8e020b */
[----:B------:R-:W1:Y:S01]  /*4110*/  SHFL.IDX PT, R7, R7, 0x1, 0x1c1f ;  /* 0x003c1f0007077f89 */ /* 0x000e6200000e0000 */
[----:B------:R-:W-:-:S05]  /*4120*/  IMAD.U32 R11, RZ, RZ, UR50 ;  /* 0x00000032ff0b7e24 */ /* 0x000fca000f8e00ff */
[----:B------:R-:W-:-:S05]  /*4130*/  IADD3 R0, -R11, UR49, R0 ;  /* 0x000000310b007c10 */ /* 0x000fca000fffe100 */
        /* <DEDUP_REMOVED lines=114> */
[----:B0-----:R-:W-:Y:S01]  /*4860*/  FMNMX.FTZ R11, R10, R9, !PT ;  /* 0x000000090a0b7209 */ /* 0x001fe20007810000 */
[----:B------:R-:W-:Y:S01]  /*4870*/  IMAD.U32 R9, RZ, RZ, UR44 ;  /* 0x0000002cff097e24 */ /* 0x000fe2000f8e00ff */
[----:B------:R-:W-:Y:S02]  /*4880*/  ISETP.GT.AND P2, PT, R0, 0x18, PT ;  /* 0x000000180000780c */ /* 0x000fe40003f44270 */
[----:B------:R-:W-:Y:S01]  /*4890*/  FSEL R35, R35, -INF , P3 ;  /* 0xff80000023237808 */ /* 0x000fe20001800000 */
[----:B------:R-:W0:Y:S01]  /*48a0*/  SHFL.BFLY PT, R2, R11, 0x1, 0x1f ;  /* 0x0c201f000b027f89 */ /* 0x000e2200000e0000 */
        /* <DEDUP_REMOVED lines=12> */
[----:B0-----:R-:W-:-:S02]  /*4970*/  FMNMX.FTZ R2, R11, R2, !PT ;  /* 0x000000020b027209 */ /* 0x001fc40007810000 */
[----:B------:R-:W-:Y:S02]  /*4980*/  FMNMX.FTZ R20, R42, R15, !PT ;  /* 0x0000000f2a147209 */ /* 0x000fe40007810000 */
[C---:B------:R-:W-:Y:S01]  /*4990*/  FSETP.NEU.FTZ.AND P1, PT, R2.reuse, -INF , PT ;  /* 0xff8000000200780b */ /* 0x040fe20003f3d000 */
[----:B------:R-:W-:-:S01]  /*49a0*/  FFMA.FTZ R8, R2, R9, -8 ;  /* 0xc100000002087423 */ /* 0x000fc20000010009 */
[----:B------:R-:W-:Y:S02]  /*49b0*/  ISETP.GT.AND P3, PT, R0, 0x29, PT ;  /* 0x000000290000780c */ /* 0x000fe40003f64270 */
[----:B------:R-:W-:Y:S02]  /*49c0*/  FSEL R46, R46, -INF , P2 ;  /* 0xff8000002e2e7808 */ /* 0x000fe40001000000 */
[----:B------:R-:W-:Y:S02]  /*49d0*/  FSEL R8, R8, RZ, P1 ;  /* 0x000000ff08087208 */ /* 0x000fe40000800000 */
[----:B------:R-:W-:-:S02]  /*49e0*/  FMNMX.FTZ R21, R43, R20, !PT ;  /* 0x000000142b157209 */ /* 0x000fc40007810000 */
        /* <DEDUP_REMOVED lines=44> */
[----:B------:R-:W-:-:S01]  /*4cb0*/  FFMA.FTZ R26, R45, UR44, -R8 ;  /* 0x0000002c2d1a7c23 */ /* 0x000fc20008010808 */
[----:B------:R-:W-:Y:S01]  /*4cc0*/  ISETP.GT.AND P2, PT, R0, 0x50, PT ;  /* 0x000000500000780c */ /* 0x000fe20003f44270 */
[----:B------:R-:W-:-:S01]  /*4cd0*/  FFMA.FTZ R45, R65, UR44, -R8 ;  /* 0x0000002c412d7c23 */ /* 0x000fc20008010808 */
[----:B------:R-:W-:Y:S01]  /*4ce0*/  FSEL R63, R63, -INF , P3 ;  /* 0xff8000003f3f7808 */ /* 0x000fe20001800000 */
[----:B------:R-:W-:Y:S01]  /*4cf0*/  IMAD.U32 R65, RZ, RZ, UR44 ;  /* 0x0000002cff417e24 */ /* 0x000fe2000f8e00ff */
        /* <DEDUP_REMOVED lines=9> */
[--C-:B0-----:R-:W-:Y:S01]  /*4d90*/  FFMA.FTZ R44, R64, UR44, -R8.reuse ;  /* 0x0000002c402c7c23 */ /* 0x101fe20008010808 */
        /* <DEDUP_REMOVED lines=13> */
[----:B------:R-:W-:Y:S01]  /*4e70*/  MUFU.EX2 R29, R49 ;  /* 0x00000031001d7308 */ /* 0x000fe20000000800 */
[----:B------:R-:W-:Y:S01]  /*4e80*/  ISETP.GT.AND P2, PT, R0, 0x68, PT ;  /* 0x000000680000780c */ /* 0x000fe20003f44270 */
[--C-:B------:R-:W-:Y:S01]  /*4e90*/  FFMA.FTZ R32, R52, UR44, -R8.reuse ;  /* 0x0000002c34207c23 */ /* 0x100fe20008010808 */
[----:B------:R-:W-:Y:S01]  /*4ea0*/  FSEL R75, R75, -INF , P3 ;  /* 0xff8000004b4b7808 */ /* 0x000fe20001800000 */
[----:B------:R-:W-:Y:S01]  /*4eb0*/  FFMA.FTZ R52, R72, UR44, -R8 ;  /* 0x0000002c48347c23 */ /* 0x000fe20008010808 */
        /* <DEDUP_REMOVED lines=13> */
[----:B------:R-:W-:Y:S01]  /*4f90*/  ISETP.GT.AND P2, PT, R0, 0x78, PT ;  /* 0x000000780000780c */ /* 0x000fe20003f44270 */
[--C-:B------:R-:W-:Y:S01]  /*4fa0*/  FFMA.FTZ R36, R56, UR44, -R8.reuse ;  /* 0x0000002c38247c23 */ /* 0x100fe20008010808 */
[----:B------:R-:W-:Y:S01]  /*4fb0*/  FSEL R83, R83, -INF , P3 ;  /* 0xff80000053537808 */ /* 0x000fe20001800000 */
[--C-:B------:R-:W-:Y:S01]  /*4fc0*/  FFMA.FTZ R56, R76, UR44, -R8.reuse ;  /* 0x0000002c4c387c23 */ /* 0x100fe20008010808 */
[----:B------:R-:W-:Y:S02]  /*4fd0*/  FMNMX.FTZ R40, R82, R37, !PT ;  /* 0x0000002552287209 */ /* 0x000fe40007810000 */
[----:B------:R-:W-:Y:S01]  /*4fe0*/  ISETP.GT.AND P3, PT, R0, 0x79, PT ;  /* 0x000000790000780c */ /* 0x000fe20003f64270 */
[----:B------:R-:W-:Y:S01]  /*4ff0*/  MUFU.EX2 R20, R20 ;  /* 0x0000001400147308 */ /* 0x000fe20000000800 */
[----:B------:R-:W-:Y:S01]  /*5000*/  FSEL R86, R86, -INF , P2 ;  /* 0xff80000056567808 */ /* 0x000fe20001000000 */
[--C-:B0-----:R-:W-:Y:S01]  /*5010*/  FFMA.FTZ R53, R73, UR44, -R8.reuse ;  /* 0x0000002c49357c23 */ /* 0x101fe20008010808 */
[----:B------:R-:W-:Y:S01]  /*5020*/  FMNMX.FTZ R37, R83, R40, !PT ;  /* 0x0000002853257209 */ /* 0x000fe20007810000 */
[--C-:B------:R-:W-:Y:S01]  /*5030*/  FFMA.FTZ R40, R60, UR44, -R8.reuse ;  /* 0x0000002c3c287c23 */ /* 0x100fe20008010808 */
[----:B------:R-:W-:Y:S01]  /*5040*/  FSEL R87, R87, -INF , P3 ;  /* 0xff80000057577808 */ /* 0x000fe20001800000 */
[----:B------:R-:W-:Y:S01]  /*5050*/  FFMA.FTZ R60, R80, UR44, -R8 ;  /* 0x0000002c503c7c23 */ /* 0x000fe20008010808 */
[----:B------:R-:W-:Y:S01]  /*5060*/  FMNMX.FTZ R0, R86, R37, !PT ;  /* 0x0000002556007209 */ /* 0x000fe20007810000 */
[----:B------:R-:W-:Y:S01]  /*5070*/  MUFU.EX2 R24, R24 ;  /* 0x0000001800187308 */ /* 0x000fe20000000800 */
[----:B------:R-:W-:-:S02]  /*5080*/  FSEL R72, R2, RZ, P1 ;  /* 0x000000ff02487208 */ /* 0x000fc40000800000 */
        /* <DEDUP_REMOVED lines=129> */
[----:B------:R-:W-:-:S02]  /*58a0*/  FFMA.FTZ R8, R87, UR44, -R8 ;  /* 0x0000002c57087c23 */ /* 0x000fc40008010808 */
        /* <DEDUP_REMOVED lines=37> */
.L_x_12481:
        /* <DEDUP_REMOVED lines=91> */
.L_x_12471:
[----:B------:R-:W-:-:S13]  /*60b0*/  ISETP.LE.AND P1, PT, RZ, UR18, PT ;  /* 0x00000012ff007c0c */ /* 0x000fda000bf23270 */
[----:B------:R-:W-:Y:S05]  /*60c0*/  @!P1 BRA `(.L_x_12483) ;  /* 0x0000001800f09947 */ /* 0x000fea0003800000 */
[----:B------:R-:W-:Y:S01]  /*60d0*/  IMAD.MOV.U32 R7, RZ, RZ, R0 ;  /* 0x000000ffff077224 */ /* 0x000fe200078e0000 */
[----:B------:R-:W-:Y:S01]  /*60e0*/  UMOV UR17, UR37 ;  /* 0x0000002500117c82 */ /* 0x000fe20008000000 */
[----:B------:R-:W-:Y:S01]  /*60f0*/  IMAD.MOV.U32 R5, RZ, RZ, R2 ;  /* 0x000000ffff057224 */ /* 0x000fe200078e0002 */
[----:B------:R-:W-:-:S06]  /*6100*/  UMOV UR19, UR38 ;  /* 0x0000002600137c82 */ /* 0x000fcc0008000000 */
.L_x_12494:
[----:B------:R-:W-:-:S04]  /*6110*/  UIADD3 UR38, UR19, 0x1, URZ ;  /* 0x0000000113267890 */ /* 0x000fc8000fffe03f */
[----:B------:R-:W-:-:S04]  /*6120*/  UISETP.NE.AND UP0, UPT, UR38, 0x2, UPT ;  /* 0x000000022600788c */ /* 0x000fc8000bf05270 */
[----:B------:R-:W-:Y:S02]  /*6130*/  USEL UR37, URZ, 0x1, UP0 ;  /* 0x000000013f257887 */ /* 0x000fe40008000000 */
[----:B------:R-:W-:Y:S02]  /*6140*/  USEL UR38, UR38, URZ, UP0 ;  /* 0x0000003f26267287 */ /* 0x000fe40008000000 */
[----:B------:R-:W-:Y:S01]  /*6150*/  ULOP3.LUT UR37, UR17, UR37, URZ, 0x3c, !UPT ;  /* 0x0000002511257292 */ /* 0x000fe2000f8e3c3f */
[----:B------:R-:W-:Y:S11]  /*6160*/  @!P0 BRA `(.L_x_12484) ;  /* 0x0000000000048947 */ /* 0x000ff60003800000 */
[----:B------:R-:W-:Y:S01]  /*6170*/  BPT.TRAP 0x1 ;  /* 0x000000040000795c */ /* 0x000fe20000300000 */
.L_x_12484:
[----:B------:R-:W-:Y:S01]  /*6180*/  ULEA UR6, UR38, UR46, 0x3 ;  /* 0x0000002e26067291 */ /* 0x000fe2000f8e183f */
[----:B------:R-:W-:-:S05]  /*6190*/  IMAD.U32 R0, RZ, RZ, UR37 ;  /* 0x00000025ff007e24 */ /* 0x000fca000f8e00ff */
[----:B------:R-:W-:-:S04]  /*61a0*/  SHF.L.U32 R0, R0, 0x1f, RZ ;  /* 0x0000001f00007819 */ /* 0x000fc800000006ff */
[----:B------:R0:W1:Y:S01]  /*61b0*/  SYNCS.PHASECHK.TRANS64.TRYWAIT P1, [UR6+0x19c30], R0 ;  /* 0x019c3000ff0075a7 */ /* 0x0000620008020146 */
[----:B------:R-:W-:Y:S05]  /*61c0*/  @!P0 BRA `(.L_x_12485) ;  /* 0x0000000000048947 */ /* 0x000fea0003800000 */
[----:B------:R-:W-:Y:S01]  /*61d0*/  BPT.TRAP 0x1 ;  /* 0x000000040000795c */ /* 0x000fe20000300000 */
.L_x_12485:
[----:B-1----:R-:W-:Y:S05]  /*61e0*/  @P1 BRA `(.L_x_12486) ;  /* 0x0000000000081947 */ /* 0x002fea0003800000 */
[----:B------:R-:W1:Y:S02]  /*61f0*/  SYNCS.PHASECHK.TRANS64.TRYWAIT P1, [UR6+0x19c30], R0 ;  /* 0x019c3000ff0075a7 */ /* 0x000e640008020146 */
[----:B-1----:R-:W-:Y:S05]  /*6200*/  @!P1 BRA `(.L_x_12487) ;  /* 0x000000a400889947 */ /* 0x002fea0003800000 */
.L_x_12486:
        /* <DEDUP_REMOVED lines=17> */
.L_x_12488:
[----:B------:R-:W-:Y:S01]  /*6320*/  ULEA UR11, UR19, UR46, 0x3 ;  /* 0x0000002e130b7291 */ /* 0x000fe2000f8e183f */
[----:B01----:R-:W-:-:S05]  /*6330*/  IMAD.U32 R0, RZ, RZ, UR17 ;  /* 0x00000011ff007e24 */ /* 0x003fca000f8e00ff */
[----:B------:R-:W-:-:S04]  /*6340*/  SHF.L.U32 R0, R0, 0x1f, RZ ;  /* 0x0000001f00007819 */ /* 0x000fc800000006ff */
[----:B------:R0:W1:Y:S01]  /*6350*/  SYNCS.PHASECHK.TRANS64.TRYWAIT P1, [UR11+0x19c50], R0 ;  /* 0x019c5000ff0075a7 */ /* 0x000062000802014b */
[----:B------:R-:W-:Y:S05]  /*6360*/  @!P0 BRA `(.L_x_12489) ;  /* 0x0000000000048947 */ /* 0x000fea0003800000 */
[----:B------:R-:W-:Y:S01]  /*6370*/  BPT.TRAP 0x1 ;  /* 0x000000040000795c */ /* 0x000fe20000300000 */
.L_x_12489:
[----:B-1----:R-:W-:Y:S05]  /*6380*/  @P1 BRA `(.L_x_12490) ;  /* 0x0000000000081947 */ /* 0x002fea0003800000 */
[----:B------:R-:W1:Y:S02]  /*6390*/  SYNCS.PHASECHK.TRANS64.TRYWAIT P1, [UR11+0x19c50], R0 ;  /* 0x019c5000ff0075a7 */ /* 0x000e64000802014b */
[----:B-1----:R-:W-:Y:S05]  /*63a0*/  @!P1 BRA `(.L_x_12491) ;  /* 0x000000a400389947 */ /* 0x002fea0003800000 */
.L_x_12490:
        /* <DEDUP_REMOVED lines=27> */
.L_x_12492:
        /* <DEDUP_REMOVED lines=280> */
.L_x_12493:
        /* <DEDUP_REMOVED lines=91> */
.L_x_12483:
[----:B------:R-:W-:Y:S06]  /*7c90*/  BAR.ARV 0x8, 0x200 ;  /* 0x0208000000007b1d */ /* 0x000fec0000002000 */
[----:B------:R-:W-:Y:S05]  /*7ca0*/  @!P0 BRA `(.L_x_12495) ;  /* 0x0000000000048947 */ /* 0x000fea0003800000 */
[----:B------:R-:W-:Y:S01]  /*7cb0*/  BPT.TRAP 0x1 ;  /* 0x000000040000795c */ /* 0x000fe20000300000 */
.L_x_12495:
[----:B------:R-:W-:Y:S01]  /*7cc0*/  ULEA UR14, UR38, UR46, 0x3 ;  /* 0x0000002e260e7291 */ /* 0x000fe2000f8e183f */
[----:B------:R-:W-:-:S05]  /*7cd0*/  IMAD.U32 R5, RZ, RZ, UR37 ;  /* 0x00000025ff057e24 */ /* 0x000fca000f8e00ff */
[----:B------:R-:W-:-:S04]  /*7ce0*/  SHF.L.U32 R5, R5, 0x1f, RZ ;  /* 0x0000001f05057819 */ /* 0x000fc800000006ff */
[----:B------:R0:W1:Y:S01]  /*7cf0*/  SYNCS.PHASECHK.TRANS64.TRYWAIT P1, [UR14+0x19c50], R5 ;  /* 0x019c5005ff0075a7 */ /* 0x000062000802014e */
[----:B------:R-:W-:Y:S05]  /*7d00*/  @!P0 BRA `(.L_x_12496) ;  /* 0x0000000000048947 */ /* 0x000fea0003800000 */
[----:B------:R-:W-:Y:S01]  /*7d10*/  BPT.TRAP 0x1 ;  /* 0x000000040000795c */ /* 0x000fe20000300000 */
.L_x_12496:
[----:B-1----:R-:W-:Y:S05]  /*7d20*/  @P1 BRA `(.L_x_12497) ;  /* 0x0000000000081947 */ /* 0x002fea0003800000 */
[----:B------:R-:W1:Y:S02]  /*7d30*/  SYNCS.PHASECHK.TRANS64.TRYWAIT P1, [UR14+0x19c50], R5 ;  /* 0x019c5005ff0075a7 */ /* 0x000e64000802014e */
[----:B-1----:R-:W-:Y:S05]  /*7d40*/  @!P1 BRA `(.L_x_12498) ;  /* 0x0000008800e89947 */ /* 0x002fea0003800000 */
.L_x_12497:
        /* <DEDUP_REMOVED lines=81> */
.L_x_12499:
        /* <DEDUP_REMOVED lines=58> */
.L_x_12463:
        /* <DEDUP_REMOVED lines=43> */
[----:B------:R-:W-:Y:S02]  /*88b0*/  SEL R51, R7, R6, P0 ;  /* 0x0000000607337207 */ /* 0x000fe40000000000 */
[----:B------:R-:W-:Y:S02]  /*88c0*/  SEL R54, R6, R7, P0 ;  /* 0x0000000706367207 */ /* 0x000fe40000000000 */
[----:B------:R-:W-:Y:S02]  /*88d0*/  IADD3 R9, P5, R12, 0x20, RZ ;  /* 0x000000200c097810 */ /* 0x000fe40007fbe0ff */
[----:B------:R-:W-:-:S02]  /*88e0*/  F2FP.BF16.F32.PACK_AB R27, R108, R27 ;  /* 0x0000001b6c1b723e */ /* 0x000fc400000010ff */
[----:B------:R-:W-:Y:S02]  /*88f0*/  LOP3.LUT R6, R9, 0x180, RZ, 0xc0, !PT ;  /* 0x0000018009067812 */ /* 0x000fe400078ec0ff */
[----:B------:R-:W-:Y:S02]  /*8900*/  F2FP.BF16.F32.PACK_AB R28, R109, R28 ;  /* 0x0000001c6d1c723e */ /* 0x000fe400000010ff */
[----:B------:R-:W-:Y:S02]  /*8910*/  SEL R37, R35, R36, P0 ;  /* 0x0000002423257207 */ /* 0x000fe40000000000 */
[----:B------:R-:W-:Y:S02]  /*8920*/  SEL R36, R36, R35, P0 ;  /* 0x0000002324247207 */ /* 0x000fe40000000000 */
[----:B------:R-:W-:Y:S02]  /*8930*/  F2FP.BF16.F32.PACK_AB R21, R116, R21 ;  /* 0x000000157415723e */ /* 0x000fe400000010ff */
[----:B------:R-:W-:-:S02]  /*8940*/  F2FP.BF16.F32.PACK_AB R24, R117, R24 ;  /* 0x000000187518723e */ /* 0x000fc400000010ff */
[----:B------:R-:W-:Y:S02]  /*8950*/  SEL R35, R31, R32, P0 ;  /* 0x000000201f237207 */ /* 0x000fe40000000000 */
[----:B------:R-:W-:Y:S02]  /*8960*/  F2FP.BF16.F32.PACK_AB R33, R94, R33 ;  /* 0x000000215e21723e */ /* 0x000fe400000010ff */
[----:B------:R-:W-:Y:S02]  /*8970*/  F2FP.BF16.F32.PACK_AB R34, R95, R34 ;  /* 0x000000225f22723e */ /* 0x000fe400000010ff */
[----:B------:R-:W-:Y:S02]  /*8980*/  SEL R32, R32, R31, P0 ;  /* 0x0000001f20207207 */ /* 0x000fe40000000000 */
[----:B------:R-:W-:Y:S02]  /*8990*/  SHF.R.U64 R6, R6, 0x3, RZ ;  /* 0x0000000306067819 */ /* 0x000fe400000012ff */
[----:B------:R-:W-:-:S02]  /*89a0*/  F2FP.BF16.F32.PACK_AB R29, R102, R29 ;  /* 0x0000001d661d723e */ /* 0x000fc400000010ff */
[----:B------:R-:W-:Y:S02]  /*89b0*/  F2FP.BF16.F32.PACK_AB R30, R103, R30 ;  /* 0x0000001e671e723e */ /* 0x000fe400000010ff */
[----:B------:R-:W-:Y:S02]  /*89c0*/  SEL R31, R27, R28, P0 ;  /* 0x0000001c1b1f7207 */ /* 0x000fe40000000000 */
[----:B------:R-:W-:Y:S02]  /*89d0*/  IADD3 R10, P3, R12, 0x3020, RZ ;  /* 0x000030200c0a7810 */ /* 0x000fe40007f7e0ff */
[----:B------:R-:W-:Y:S02]  /*89e0*/  F2FP.BF16.F32.PACK_AB R25, R110, R25 ;  /* 0x000000196e19723e */ /* 0x000fe400000010ff */
[----:B------:R-:W-:Y:S02]  /*89f0*/  F2FP.BF16.F32.PACK_AB R26, R111, R26 ;  /* 0x0000001a6f1a723e */ /* 0x000fe400000010ff */
[----:B------:R-:W-:-:S02]  /*8a00*/  SEL R28, R28, R27, P0 ;  /* 0x0000001b1c1c7207 */ /* 0x000fc40000000000 */
[----:B------:R-:W-:Y:S02]  /*8a10*/  SEL R27, R21, R24, P0 ;  /* 0x00000018151b7207 */ /* 0x000fe40000000000 */
[----:B------:R-:W-:Y:S02]  /*8a20*/  SEL R40, R24, R21, P0 ;  /* 0x0000001518287207 */ /* 0x000fe40000000000 */
[----:B------:R-:W-:Y:S02]  /*8a30*/  IADD3 R55, P2, R12, 0x6000, RZ ;  /* 0x000060000c377810 */ /* 0x000fe40007f5e0ff */
[----:B------:R-:W-:Y:S02]  /*8a40*/  SEL R43, R33, R34, P0 ;  /* 0x00000022212b7207 */ /* 0x000fe40000000000 */
[----:B------:R-:W-:Y:S02]  /*8a50*/  SEL R46, R34, R33, P0 ;  /* 0x00000021222e7207 */ /* 0x000fe40000000000 */
[----:B------:R-:W-:-:S02]  /*8a60*/  IADD3 R53, P4, R12, 0x3000, RZ ;  /* 0x000030000c357810 */ /* 0x000fc40007f9e0ff */
[----:B------:R-:W-:Y:S02]  /*8a70*/  LOP3.LUT R24, R6, R9, RZ, 0x3c, !PT ;  /* 0x0000000906187212 */ /* 0x000fe400078e3cff */
[----:B------:R-:W-:Y:S01]  /*8a80*/  SEL R33, R29, R30, P0 ;  /* 0x0000001e1d217207 */ /* 0x000fe20000000000 */
[----:B------:R-:W-:Y:S01]  /*8a90*/  IMAD.X R21, RZ, RZ, R13, P4 ;  /* 0x000000ffff157224 */ /* 0x000fe200020e060d */
[----:B------:R-:W-:Y:S02]  /*8aa0*/  SEL R48, R30, R29, P0 ;  /* 0x0000001d1e307207 */ /* 0x000fe40000000000 */
[----:B------:R-:W-:Y:S02]  /*8ab0*/  IADD3 R57, P1, R12, 0x6020, RZ ;  /* 0x000060200c397810 */ /* 0x000fe40007f3e0ff */
[----:B------:R-:W-:Y:S02]  /*8ac0*/  LOP3.LUT R9, R10, 0x180, RZ, 0xc0, !PT ;  /* 0x000001800a097812 */ /* 0x000fe400078ec0ff */
[----:B------:R-:W-:-:S02]  /*8ad0*/  SEL R29, R25, R26, P0 ;  /* 0x0000001a191d7207 */ /* 0x000fc40000000000 */
[----:B------:R-:W-:Y:S01]  /*8ae0*/  SEL R50, R26, R25, P0 ;  /* 0x000000191a327207 */ /* 0x000fe20000000000 */
[----:B------:R-:W-:Y:S01]  /*8af0*/  IMAD.X R25, RZ, RZ, R13, P5 ;  /* 0x000000ffff197224 */ /* 0x000fe200028e060d */
[----:B------:R-:W-:Y:S02]  /*8b00*/  LOP3.LUT R26, R55, 0x180, RZ, 0xc0, !PT ;  /* 0x00000180371a7812 */ /* 0x000fe400078ec0ff */
[----:B------:R-:W-:Y:S02]  /*8b10*/  LOP3.LUT R6, R53, 0x180, RZ, 0xc0, !PT ;  /* 0x0000018035067812 */ /* 0x000fe400078ec0ff */
[----:B------:R-:W-:Y:S02]  /*8b20*/  F2FP.BF16.F32.PACK_AB R11, R126, R11 ;  /* 0x0000000b7e0b723e */ /* 0x000fe400000010ff */
[----:B------:R-:W-:Y:S02]  /*8b30*/  LOP3.LUT R30, R57, 0x180, RZ, 0xc0, !PT ;  /* 0x00000180391e7812 */ /* 0x000fe400078ec0ff */
[----:B------:R-:W-:-:S02]  /*8b40*/  SHF.R.U64 R9, R9, 0x3, RZ ;  /* 0x0000000309097819 */ /* 0x000fc400000012ff */
[----:B------:R-:W-:Y:S02]  /*8b50*/  F2FP.BF16.F32.PACK_AB R15, R118, R15 ;  /* 0x0000000f760f723e */ /* 0x000fe400000010ff */
[----:B------:R-:W-:Y:S02]  /*8b60*/  F2FP.BF16.F32.PACK_AB R20, R119, R20 ;  /* 0x000000147714723e */ /* 0x000fe400000010ff */
[----:B------:R-:W-:Y:S02]  /*8b70*/  SHF.R.U64 R26, R26, 0x3, RZ ;  /* 0x000000031a1a7819 */ /* 0x000fe400000012ff */
[----:B------:R-:W-:Y:S02]  /*8b80*/  SHF.R.U64 R6, R6, 0x3, RZ ;  /* 0x0000000306067819 */ /* 0x000fe400000012ff */
[----:B------:R-:W-:Y:S02]  /*8b90*/  SEL R49, R11, R38, P0 ;  /* 0x000000260b317207 */ /* 0x000fe40000000000 */
[----:B------:R-:W-:-:S02]  /*8ba0*/  SHF.R.U64 R30, R30, 0x3, RZ ;  /* 0x000000031e1e7819 */ /* 0x000fc400000012ff */
[----:B------:R-:W-:Y:S02]  /*8bb0*/  LOP3.LUT R14, R9, R10, RZ, 0x3c, !PT ;  /* 0x0000000a090e7212 */ /* 0x000fe400078e3cff */
[----:B------:R-:W-:Y:S01]  /*8bc0*/  SEL R38, R38, R11, P0 ;  /* 0x0000000b26267207 */ /* 0x000fe20000000000 */
[--C-:B------:R-:W-:Y:S01]  /*8bd0*/  IMAD.X R11, RZ, RZ, R13.reuse, P2 ;  /* 0x000000ffff0b7224 */ /* 0x100fe200010e060d */
[----:B------:R-:W-:Y:S02]  /*8be0*/  SEL R45, R15, R20, P0 ;  /* 0x000000140f2d7207 */ /* 0x000fe40000000000 */
[----:B------:R-:W-:Y:S01]  /*8bf0*/  SEL R52, R20, R15, P0 ;  /* 0x0000000f14347207 */ /* 0x000fe20000000000 */
[----:B------:R-:W-:Y:S01]  /*8c00*/  IMAD.X R15, RZ, RZ, R13, P3 ;  /* 0x000000ffff0f7224 */ /* 0x000fe200018e060d */
[----:B------:R-:W-:Y:S02]  /*8c10*/  LOP3.LUT R10, R26, R55, RZ, 0x3c, !PT ;  /* 0x000000371a0a7212 */ /* 0x000fe400078e3cff */
[----:B------:R-:W-:-:S02]  /*8c20*/  LOP3.LUT R20, R6, R53, RZ, 0x3c, !PT ;  /* 0x0000003506147212 */ /* 0x000fc400078e3cff */
[----:B------:R-:W-:Y:S02]  /*8c30*/  LOP3.LUT R6, R30, R57, RZ, 0x3c, !PT ;  /* 0x000000391e067212 */ /* 0x000fe400078e3cff */
[----:B------:R-:W-:Y:S02]  /*8c40*/  MOV R56, R20 ;  /* 0x0000001400387202 */ /* 0x000fe40000000f00 */
[----:B------:R-:W-:Y:S02]  /*8c50*/  MOV R53, R10 ;  /* 0x0000000a00357202 */ /* 0x000fe40000000f00 */
[----:B------:R-:W-:Y:S02]  /*8c60*/  LOP3.LUT R7, R12, 0x180, RZ, 0xc0, !PT ;  /* 0x000001800c077812 */ /* 0x000fe400078ec0ff */
[----:B------:R-:W-:Y:S02]  /*8c70*/  MOV R55, R14 ;  /* 0x0000000e00377202 */ /* 0x000fe40000000f00 */
[----:B------:R-:W-:-:S02]  /*8c80*/  SHF.R.U64 R7, R7, 0x3, RZ ;  /* 0x0000000307077819 */ /* 0x000fc400000012ff */
[----:B------:R-:W-:Y:S02]  /*8c90*/  MOV R57, R24 ;  /* 0x0000001800397202 */ /* 0x000fe40000000f00 */
[----:B------:R-:W-:Y:S01]  /*8ca0*/  LOP3.LUT R12, R7, R12, RZ, 0x3c, !PT ;  /* 0x0000000c070c7212 */ /* 0x000fe200078e3cff */
[----:B------:R-:W-:Y:S01]  /*8cb0*/  IMAD.X R7, RZ, RZ, R13, P1 ;  /* 0x000000ffff077224 */ /* 0x000fe200008e060d */
[----:B------:R-:W-:Y:S02]  /*8cc0*/  PLOP3.LUT P2, PT, PT, PT, UP0, 0x80, 0x0 ;  /* 0x000000000000781c */ /* 0x000fe40003f4f008 */
[----:B------:R-:W-:Y:S02]  /*8cd0*/  MOV R58, R12 ;  /* 0x0000000c003a7202 */ /* 0x000fe40000000f00 */
        /* <DEDUP_REMOVED lines=15> */
[----:B------:R1:W-:Y:S01]  /*8dd0*/  SHFL.IDX PT, R34, R27, R2, 0x1c1f ;  /* 0x001c1f021b227589 */ /* 0x0003e200000e0000 */
[----:B------:R-:W-:Y:S01]  /*8de0*/  MOV R46, R6 ;  /* 0x00000006002e7202 */ /* 0x000fe20000000f00 */
[----:B------:R-:W-:-:S02]  /*8df0*/  IMAD.U32 R6, RZ, RZ, UR6 ;  /* 0x00000006ff067e24 */ /* 0x000fc4000f8e00ff */
[----:B------:R-:W-:Y:S01]  /*8e00*/  SHFL.IDX PT, R10, R29, R2, 0x1c1f ;  /* 0x001c1f021d0a7589 */ /* 0x000fe200000e0000 */
[----:B--2---:R-:W-:Y:S01]  /*8e10*/  SEL R28, R31, R30, P0 ;  /* 0x0000001e1f1c7207 */ /* 0x004fe20000000000 */
[----:B------:R-:W-:Y:S01]  /*8e20*/  IMAD.U32 R7, RZ, RZ, UR7 ;  /* 0x00000007ff077e24 */ /* 0x000fe2000f8e00ff */
[----:B------:R-:W-:Y:S01]  /*8e30*/  SEL R30, R30, R31, P0 ;  /* 0x0000001f1e1e7207 */ /* 0x000fe20000000000 */
[----:B------:R-:W2:Y:S01]  /*8e40*/  SHFL.IDX PT, R11, R40, R9, 0x1c1f ;  /* 0x001c1f09280b7589 */ /* 0x000ea200000e0000 */
[----:B------:R-:W-:-:S03]  /*8e50*/  ULDC.64 UR6, c[0x0][0xc08] ;  /* 0x0003020000067ab9 */ /* 0x000fc60000000a00 */
[----:B------:R-:W4:Y:S01]  /*8e60*/  SHFL.IDX PT, R21, R50, R9, 0x1c1f ;  /* 0x001c1f0932157589 */ /* 0x000f2200000e0000 */
[----:B---3--:R-:W-:Y:S02]  /*8e70*/  SEL R24, R35, R32, P0 ;  /* 0x0000002023187207 */ /* 0x008fe40000000000 */
[----:B------:R-:W-:Y:S01]  /*8e80*/  SEL R26, R32, R35, P0 ;  /* 0x00000023201a7207 */ /* 0x000fe20000000000 */
[----:B------:R-:W-:Y:S04]  /*8e90*/  SHFL.IDX PT, R39, R39, R2, 0x1c1f ;  /* 0x001c1f0227277589 */ /* 0x000fe800000e0000 */
[----:B------:R-:W-:Y:S01]  /*8ea0*/  SHFL.IDX PT, R45, R45, R2, 0x1c1f ;  /* 0x001c1f022d2d7589 */ /* 0x000fe200000e0000 */
[----:B0-----:R-:W-:Y:S02]  /*8eb0*/  SEL R25, R33, R48, P0 ;  /* 0x0000003021197207 */ /* 0x001fe40000000000 */
[----:B-1----:R-:W-:Y:S01]  /*8ec0*/  SEL R27, R48, R33, P0 ;  /* 0x00000021301b7207 */ /* 0x002fe20000000000 */
[----:B------:R-:W0:Y:S04]  /*8ed0*/  SHFL.IDX PT, R42, R42, R9, 0x1c1f ;  /* 0x001c1f092a2a7589 */ /* 0x000e2800000e0000 */
[----:B------:R-:W1:Y:S04]  /*8ee0*/  SHFL.IDX PT, R52, R52, R9, 0x1c1f ;  /* 0x001c1f0934347589 */ /* 0x000e6800000e0000 */
[----:B------:R-:W-:Y:S01]  /*8ef0*/  SHFL.IDX PT, R41, R41, R2, 0x1c1f ;  /* 0x001c1f0229297589 */ /* 0x000fe200000e0000 */
[----:B--2---:R-:W-:-:S02]  /*8f00*/  SEL R32, R34, R11, P0 ;  /* 0x0000000b22207207 */ /* 0x004fc40000000000 */
[----:B------:R-:W-:Y:S01]  /*8f10*/  SEL R34, R11, R34, P0 ;  /* 0x000000220b227207 */ /* 0x000fe20000000000 */
[----:B------:R-:W-:Y:S01]  /*8f20*/  SHFL.IDX PT, R49, R49, R2, 0x1c1f ;  /* 0x001c1f0231317589 */ /* 0x000fe200000e0000 */
[----:B----4-:R-:W-:Y:S02]  /*8f30*/  SEL R29, R10, R21, P0 ;  /* 0x000000150a1d7207 */ /* 0x010fe40000000000 */
[----:B------:R-:W-:Y:S01]  /*8f40*/  SEL R31, R21, R10, P0 ;  /* 0x0000000a151f7207 */ /* 0x000fe20000000000 */
[----:B------:R-:W2:Y:S04]  /*8f50*/  SHFL.IDX PT, R44, R44, R9, 0x1c1f ;  /* 0x001c1f092c2c7589 */ /* 0x000ea800000e0000 */
[----:B------:R3:W4:Y:S04]  /*8f60*/  SHFL.IDX PT, R20, R38, R9, 0x1c1f ;  /* 0x001c1f0926147589 */ /* 0x00072800000e0000 */
[----:B------:R-:W-:Y:S01]  /*8f70*/  SHFL.IDX PT, R51, R51, R2, 0x1c1f ;  /* 0x001c1f0233337589 */ /* 0x000fe200000e0000 */
[----:B0-----:R-:W-:-:S03]  /*8f80*/  SEL R36, R39, R42, P0 ;  /* 0x0000002a27247207 */ /* 0x001fc60000000000 */
[----:B------:R-:W0:Y:S01]  /*8f90*/  SHFL.IDX PT, R54, R54, R9, 0x1c1f ;  /* 0x001c1f0936367589 */ /* 0x000e2200000e0000 */
[----:B-1----:R-:W-:Y:S02]  /*8fa0*/  SEL R33, R45, R52, P0 ;  /* 0x000000342d217207 */ /* 0x002fe40000000000 */
[----:B---3--:R-:W-:Y:S01]  /*8fb0*/  SEL R38, R42, R39, P0 ;  /* 0x000000272a267207 */ /* 0x008fe20000000000 */
[----:B------:R-:W-:Y:S01]  /*8fc0*/  BAR.SYNC.DEFER_BLOCKING 0x1, 0x180 ;  /* 0x0046000000007b1d */ /* 0x000fe20000010000 */
[----:B------:R-:W-:Y:S01]  /*8fd0*/  SEL R35, R52, R45, P0 ;  /* 0x0000002d34237207 */ /* 0x000fe20000000000 */
[----:B------:R-:W-:Y:S01]  /*8fe0*/  UISETP.NE.U32.AND UP1, UPT, UR6, URZ, UPT ;  /* 0x0000003f0600728c */ /* 0x000fe2000bf25070 */
[----:B--2---:R-:W-:Y:S02]  /*8ff0*/  SEL R40, R41, R44, P0 ;  /* 0x0000002c29287207 */ /* 0x004fe40000000000 */
[----:B------:R-:W-:Y:S01]  /*9000*/  SEL R42, R44, R41, P0 ;  /* 0x000000292c2a7207 */ /* 0x000fe20000000000 */
[----:B------:R-:W-:Y:S01]  /*9010*/  UMOV UR4, URZ ;  /* 0x0000003f00047c82 */ /* 0x000fe20008000000 */
[----:B----4-:R-:W-:Y:S01]  /*9020*/  SEL R37, R49, R20, P0 ;  /* 0x0000001431257207 */ /* 0x010fe20000000000 */
[----:B------:R-:W-:Y:S01]  /*9030*/  ULDC UR8, c[0x0][0xa88] ;  /* 0x0002a20000087ab9 */ /* 0x000fe20000000800 */
[----:B------:R-:W-:Y:S01]  /*9040*/  SEL R39, R20, R49, P0 ;  /* 0x0000003114277207 */ /* 0x000fe20000000000 */
[----:B------:R-:W1:Y:S01]  /*9050*/  LDC R45, c[0x0][0xbe8] ;  /* 0x0002fa00ff2d7b82 */ /* 0x000e620000000800 */
[----:B0-----:R-:W-:-:S02]  /*9060*/  SEL R41, R51, R54, P0 ;  /* 0x0000003633297207 */ /* 0x001fc40000000000 */
        /* <DEDUP_REMOVED lines=10> */
[----:B-1----:R-:W-:Y:S01]  /*9110*/  ISETP.NE.AND P1, PT, R45, 0x1, PT ;  /* 0x000000012d00780c */ /* 0x002fe20003f25270 */
[----:B0-----:R-:W-:-:S04]  /*9120*/  VIADD R12, R17, UR43 ;  /* 0x0000002b110c7c36 */ /* 0x001fc80008000000 */
[----:B------:R-:W-:-:S05]  /*9130*/  PLOP3.LUT P0, PT, PT, PT, UP1, 0x80, 0x0 ;  /* 0x000000000000781c */ /* 0x000fca0003f0f018 */
[----:B------:R-:W-:Y:S02]  /*9140*/  @UP1 ULDC.64 UR6, c[0x0][0xc08] ;  /* 0x0003020000061ab9 */ /* 0x000fe40000000a00 */
[----:B------:R-:W-:Y:S01]  /*9150*/  @UP1 UIMAD.WIDE UR6, UR40, 0x4, UR6 ;  /* 0x00000004280618a5 */ /* 0x000fe2000f8e0206 */
[----:B------:R-:W0:Y:S05]  /*9160*/  @P1 LDC R9, c[0x0][0xbec] ;  /* 0x0002fb00ff091b82 */ /* 0x000e2a0000000800 */
[----:B------:R-:W-:Y:S02]  /*9170*/  IMAD.U32 R14, RZ, RZ, UR6 ;  /* 0x00000006ff0e7e24 */ /* 0x000fe4000f8e00ff */
[----:B------:R-:W-:Y:S01]  /*9180*/  IMAD.U32 R15, RZ, RZ, UR7 ;  /* 0x00000007ff0f7e24 */ /* 0x000fe2000f8e00ff */
[----:B------:R-:W1:Y:S01]  /*9190*/  @P1 LDC R10, c[0x0][0xbf0] ;  /* 0x0002fc00ff0a1b82 */ /* 0x000e620000000800 */
[----:B---3--:R-:W-:Y:S01]  /*91a0*/  @P2 R2UR UR4, R2 ;  /* 0x00000000020422ca */ /* 0x008fe200000e0000 */
[----:B------:R-:W-:-:S06]  /*91b0*/  IMAD.U32 R2, RZ, RZ, UR8 ;  /* 0x00000008ff027e24 */ /* 0x000fcc000f8e00ff */
[----:B------:R2:W5:Y:S01]  /*91c0*/  @P0 LDG.E R2, desc[UR52][R14.64] ;  /* 0x000000340e020981 */ /* 0x000562000c1e1900 */
[----:B01----:R-:W-:Y:S07]  /*91d0*/  @P0 BRA `(.L_x_12502) ;  /* 0x0000000000100947 */ /* 0x003fee0003800000 */
[----:B------:R-:W-:Y:S05]  /*91e0*/  @!P2 BRA `(.L_x_12502) ;  /* 0x00000000000ca947 */ /* 0x000fea0003800000 */
[----:B------:R-:W3:Y:S04]  /*91f0*/  LDG.E R11, desc[UR52][R6.64] ;  /* 0x00000034060b7981 */ /* 0x000ee8000c1e1900 */
[----:B-----5:R-:W3:Y:S02]  /*9200*/  LDG.E R2, desc[UR52][R6.64+0x4] ;  /* 0x0000043406027981 */ /* 0x020ee4000c1e1900 */
[----:B---3--:R-:W-:-:S07]  /*9210*/  IMAD.IADD R2, R2, 0x1, -R11 ;  /* 0x0000000102027824 */ /* 0x008fce00078e0a0b */
.L_x_12502:
[----:B------:R-:W-:Y:S01]  /*9220*/  USHF.R.S32.HI UR14, URZ, 0x1f, UR42 ;  /* 0x0000001f3f0e7899 */ /* 0x000fe2000801142a */
[----:B------:R-:W-:Y:S01]  /*9230*/  @P1 IMAD.HI.U32 R7, R12, R9, RZ ;  /* 0x000000090c071227 */ /* 0x000fe200078e00ff */
[----:B------:R-:W-:Y:S01]  /*9240*/  ULDC.64 UR12, c[0x0][0xb90] ;  /* 0x0002e400000c7ab9 */ /* 0x000fe20000000a00 */
[----:B------:R-:W-:Y:S01]  /*9250*/  USHF.R.S32.HI UR9, URZ, 0x1f, UR4 ;  /* 0x0000001f3f097899 */ /* 0x000fe20008011404 */
[----:B--2---:R-:W0:Y:S01]  /*9260*/  @P1 LDC R42, c[0x0][0xbec] ;  /* 0x0002fb00ff2a1b82 */ /* 0x004e220000000800 */
[----:B------:R-:W-:Y:S01]  /*9270*/  UIMAD UR10, UR14, UR12, URZ ;  /* 0x0000000c0e0a72a4 */ /* 0x000fe2000f8e023f */
[----:B------:R-:W-:Y:S01]  /*9280*/  IMAD.MOV.U32 R6, RZ, RZ, R12 ;  /* 0x000000ffff067224 */ /* 0x000fe200078e000c */
[----:B------:R-:W-:Y:S01]  /*9290*/  UMOV UR8, UR4 ;  /* 0x0000000400087c82 */ /* 0x000fe20008000000 */
[----:B------:R-:W-:Y:S01]  /*92a0*/  @P1 SHF.R.U32.HI R6, RZ, R10, R7 ;  /* 0x0000000aff061219 */ /* 0x000fe20000011607 */
[----:B------:R-:W-:Y:S01]  /*92b0*/  USEL UR41, UR41, URZ, !UP0 ;  /* 0x0000003f29297287 */ /* 0x000fe2000c000000 */
[----:B------:R-:W-:Y:S01]  /*92c0*/  IMAD R7, R152, 0x20, R18 ;  /* 0x0000002098077824 */ /* 0x000fe200078e0212 */
[----:B------:R-:W-:Y:S01]  /*92d0*/  UIMAD.WIDE.U32 UR6, UR42, UR12, UR8 ;  /* 0x0000000c2a0672a5 */ /* 0x000fe2000f8e0008 */
[----:B-----5:R-:W-:Y:S01]  /*92e0*/  IMAD R43, R2, R45, RZ ;  /* 0x0000002d022b7224 */ /* 0x020fe200078e02ff */
[----:B------:R-:W-:Y:S01]  /*92f0*/  UIMAD UR10, UR42, UR13, UR10 ;  /* 0x0000000d2a0a72a4 */ /* 0x000fe2000f8e020a */
[----:B------:R-:W-:Y:S01]  /*9300*/  IMAD.MOV R10, RZ, RZ, -R6 ;  /* 0x000000ffff0a7224 */ /* 0x000fe200078e0a06 */
[----:B------:R-:W-:Y:S01]  /*9310*/  USEL UR40, UR40, URZ, !UP0 ;  /* 0x0000003f28287287 */ /* 0x000fe2000c000000 */
[----:B------:R-:W-:Y:S01]  /*9320*/  IMAD.WIDE R4, R7, 0x2, R4 ;  /* 0x0000000207047825 */ /* 0x000fe200078e0204 */
[----:B------:R-:W-:Y:S01]  /*9330*/  ULDC.64 UR12, c[0x0][0xb98] ;  /* 0x0002e600000c7ab9 */ /* 0x000fe20000000a00 */
[----:B------:R-:W-:-:S02]  /*9340*/  UIADD3 UR7, UR7, UR10, URZ ;  /* 0x0000000a07077290 */ /* 0x000fc4000fffe03f */
[----:B------:R-:W-:Y:S01]  /*9350*/  UIMAD UR8, UR41, UR12, URZ ;  /* 0x0000000c290872a4 */ /* 0x000fe2000f8e023f */
[----:B------:R-:W-:Y:S01]  /*9360*/  IMAD R9, R45, R10, R12 ;  /* 0x0000000a2d097224 */ /* 0x000fe200078e020c */
[----:B------:R-:W-:Y:S01]  /*9370*/  UIMAD.WIDE.U32 UR6, UR40, UR12, UR6 ;  /* 0x0000000c280672a5 */ /* 0x000fe2000f8e0006 */
[----:B------:R-:W-:Y:S01]  /*9380*/  IADD3 R12, P2, R4, 0x1800, RZ ;  /* 0x00001800040c7810 */ /* 0x000fe20007f5e0ff */
[----:B------:R-:W-:Y:S01]  /*9390*/  UIMAD UR8, UR40, UR13, UR8 ;  /* 0x0000000d280872a4 */ /* 0x000fe2000f8e0208 */
[----:B------:R-:W-:Y:S01]  /*93a0*/  SHF.R.S32.HI R10, RZ, 0x1f, R6 ;  /* 0x0000001fff0a7819 */ /* 0x000fe20000011406 */
[----:B------:R-:W-:Y:S01]  /*93b0*/  ULDC.64 UR10, c[0x0][0xb88] ;  /* 0x0002e200000a7ab9 */ /* 0x000fe20000000a00 */
[----:B------:R-:W-:Y:S02]  /*93c0*/  SHF.R.S32.HI R7, RZ, 0x1f, R9 ;  /* 0x0000001fff077819 */ /* 0x000fe40000011409 */
[----:B------:R-:W-:Y:S01]  /*93d0*/  LOP3.LUT R11, R12, 0x180, RZ, 0xc0, !PT ;  /* 0x000001800c0b7812 */ /* 0x000fe200078ec0ff */
[----:B------:R-:W-:Y:S01]  /*93e0*/  IMAD.U32 R13, RZ, RZ, UR8 ;  /* 0x00000008ff0d7e24 */ /* 0x000fe2000f8e00ff */
[----:B------:R-:W-:Y:S01]  /*93f0*/  IADD3 R6, P0, R6, UR6, RZ ;  /* 0x0000000606067c10 */ /* 0x000fe2000ff1e0ff */
[----:B------:R-:W-:Y:S01]  /*9400*/  IMAD R14, R7, UR10, RZ ;  /* 0x0000000a070e7c24 */ /* 0x000fe2000f8e02ff */
[----:B------:R-:W-:-:S02]  /*9410*/  SHF.R.U64 R11, R11, 0x3, RZ ;  /* 0x000000030b0b7819 */ /* 0x000fc400000012ff */
[----:B------:R-:W-:Y:S01]  /*9420*/  IADD3.X R7, R10, UR7, R13, P0, !PT ;  /* 0x000000070a077c10 */ /* 0x000fe200087fe40d */
[----:B------:R-:W-:Y:S01]  /*9430*/  ULDC.64 UR6, c[0x0][0xb50] ;  /* 0x0002d40000067ab9 */ /* 0x000fe20000000a00 */
[----:B------:R-:W-:Y:S01]  /*9440*/  LOP3.LUT R10, R11, R12, RZ, 0x3c, !PT ;  /* 0x0000000c0b0a7212 */ /* 0x000fe200078e3cff */
[C---:B------:R-:W-:Y:S01]  /*9450*/  IMAD R11, R9.reuse, UR11, R14 ;  /* 0x0000000b090b7c24 */ /* 0x040fe2000f8e020e */
[C---:B------:R-:W-:Y:S01]  /*9460*/  IADD3 R33, P6, R4.reuse, 0x3000, RZ ;  /* 0x0000300004217810 */ /* 0x040fe20007fde0ff */
[----:B------:R-:W-:Y:S01]  /*9470*/  IMAD.WIDE.U32 R6, R9, UR10, R6 ;  /* 0x0000000a09067c25 */ /* 0x000fe2000f8e0006 */
[C---:B------:R-:W-:Y:S01]  /*9480*/  IADD3 R25, P5, R4.reuse, 0x4800, RZ ;  /* 0x0000480004197810 */ /* 0x040fe20007fbe0ff */
[----:B------:R-:W-:Y:S01]  /*9490*/  ULDC.64 UR10, c[0x0][0xaa0] ;  /* 0x0002a800000a7ab9 */ /* 0x000fe20000000a00 */
[----:B------:R-:W-:Y:S01]  /*94a0*/  IADD3 R37, P4, R4, 0x6000, RZ ;  /* 0x0000600004257810 */ /* 0x000fe20007f9e0ff */
[----:B------:R-:W-:Y:S01]  /*94b0*/  IMAD.IADD R7, R7, 0x1, R11 ;  /* 0x0000000107077824 */ /* 0x000fe200078e020b */
[C---:B------:R-:W-:Y:S01]  /*94c0*/  LEA R9, P0, R6.reuse, UR6, 0x2 ;  /* 0x0000000606097c11 */ /* 0x040fe2000f8010ff */
[----:B------:R-:W-:Y:S01]  /*94d0*/  VIADD R12, R155, UR43 ;  /* 0x0000002b9b0c7c36 */ /* 0x000fe20008000000 */
[----:B------:R-:W-:Y:S01]  /*94e0*/  LOP3.LUT R32, R33, 0x180, RZ, 0xc0, !PT ;  /* 0x0000018021207812 */ /* 0x000fe200078ec0ff */
[----:B------:R-:W-:Y:S01]  /*94f0*/  IMAD.X R11, RZ, RZ, R5, P2 ;  /* 0x000000ffff0b7224 */ /* 0x000fe200010e0605 */
[----:B------:R-:W-:Y:S01]  /*9500*/  LEA.HI.X R6, R6, UR7, R7, 0x2, P0 ;  /* 0x0000000706067c11 */ /* 0x000fe200080f1407 */
[----:B------:R-:W-:Y:S01]  /*9510*/  SHFL.IDX PT, R20, R9, RZ, 0x1c1f ;  /* 0x001c1fff09147589 */ /* 0x000fe200000e0000 */
[----:B------:R-:W-:Y:S01]  /*9520*/  LOP3.LUT P0, RZ, R153, 0x3, RZ, 0xc0, !PT ;  /* 0x0000000399ff7812 */ /* 0x000fe2000780c0ff */
[----:B------:R-:W-:Y:S01]  /*9530*/  VIADD R2, R12, 0x8 ;  /* 0x000000080c027836 */ /* 0x000fe20000000000 */
[----:B------:R-:W-:Y:S01]  /*9540*/  IADD3 R7, P3, R4, 0x7800, RZ ;  /* 0x0000780004077810 */ /* 0x000fe20007f7e0ff */
[----:B------:R-:W1:Y:S01]  /*9550*/  SHFL.IDX PT, R21, R6, RZ, 0x1c1f ;  /* 0x001c1fff06157589 */ /* 0x000e6200000e0000 */
[----:B------:R-:W-:-:S02]  /*9560*/  ISETP.GE.OR P2, PT, R12, R43, P0 ;  /* 0x0000002b0c00720c */ /* 0x000fc40000746670 */
[----:B------:R-:W-:Y:S01]  /*9570*/  ISETP.GE.OR P0, PT, R2, R43, P0 ;  /* 0x0000002b0200720c */ /* 0x000fe20000706670 */
[----:B------:R-:W-:Y:S01]  /*9580*/  SHFL.IDX PT, R40, R9, 0x1, 0x1c1f ;  /* 0x003c1f0009287f89 */ /* 0x000fe200000e0000 */
[----:B------:R-:W-:Y:S01]  /*9590*/  LOP3.LUT R2, R7, 0x180, RZ, 0xc0, !PT ;  /* 0x0000018007027812 */ /* 0x000fe200078ec0ff */
[----:B------:R-:W-:Y:S01]  /*95a0*/  UIMAD UR8, UR9, UR10, URZ ;  /* 0x0000000a090872a4 */ /* 0x000fe2000f8e023f */
[----:B------:R-:W-:Y:S01]  /*95b0*/  LOP3.LUT R24, R25, 0x180, RZ, 0xc0, !PT ;  /* 0x0000018019187812 */ /* 0x000fe200078ec0ff */
[----:B------:R-:W2:Y:S01]  /*95c0*/  SHFL.IDX PT, R41, R6, 0x1, 0x1c1f ;  /* 0x003c1f0006297f89 */ /* 0x000ea200000e0000 */
[----:B------:R-:W-:Y:S02]  /*95d0*/  LOP3.LUT R36, R37, 0x180, RZ, 0xc0, !PT ;  /* 0x0000018025247812 */ /* 0x000fe400078ec0ff */
[----:B------:R-:W-:Y:S01]  /*95e0*/  LOP3.LUT R13, R4, 0x180, RZ, 0xc0, !PT ;  /* 0x00000180040d7812 */ /* 0x000fe200078ec0ff */
[----:B------:R-:W-:Y:S01]  /*95f0*/  UIMAD.WIDE.U32 UR6, UR4, UR10, URZ ;  /* 0x0000000a040672a5 */ /* 0x000fe2000f8e003f */
[----:B------:R-:W-:Y:S01]  /*9600*/  SHF.R.U64 R2, R2, 0x3, RZ ;  /* 0x0000000302027819 */ /* 0x000fe200000012ff */
[----:B------:R-:W-:Y:S01]  /*9610*/  UIMAD UR8, UR4, UR11, UR8 ;  /* 0x0000000b040872a4 */ /* 0x000fe2000f8e0208 */
[----:B------:R-:W-:Y:S01]  /*9620*/  SHF.R.U64 R32, R32, 0x3, RZ ;  /* 0x0000000320207819 */ /* 0x000fe200000012ff */
[----:B------:R-:W-:Y:S01]  /*9630*/  IMAD.X R29, RZ, RZ, R5, P3 ;  /* 0x000000ffff1d7224 */ /* 0x000fe200018e0605 */
[----:B------:R-:W-:Y:S01]  /*9640*/  SHF.R.U64 R24, R24, 0x3, RZ ;  /* 0x0000000318187819 */ /* 0x000fe200000012ff */
[----:B------:R-:W-:Y:S01]  /*9650*/  ULDC.64 UR10, c[0x0][0xae8] ;  /* 0x0002ba00000a7ab9 */ /* 0x000fe20000000a00 */
[----:B------:R-:W-:-:S02]  /*9660*/  SHF.R.U64 R36, R36, 0x3, RZ ;  /* 0x0000000324247819 */ /* 0x000fc400000012ff */
[----:B------:R-:W-:Y:S02]  /*9670*/  SHF.R.U64 R13, R13, 0x3, RZ ;  /* 0x000000030d0d7819 */ /* 0x000fe400000012ff */
[----:B------:R-:W-:Y:S01]  /*9680*/  LOP3.LUT R28, R2, R7, RZ, 0x3c, !PT ;  /* 0x00000007021c7212 */ /* 0x000fe200078e3cff */
[----:B-1----:R1:W-:Y:S01]  /*9690*/  @!P2 ST.E desc[UR52][R20.64], R3 ;  /* 0x000000031400a985 */ /* 0x0023e2000c101934 */
[----:B------:R-:W-:Y:S01]  /*96a0*/  IMAD R2, R23, 0x60, R152 ;  /* 0x0000006017027824 */ /* 0x000fe200078e0298 */
[----:B------:R-:W-:Y:S01]  /*96b0*/  LOP3.LUT R32, R32, R33, RZ, 0x3c, !PT ;  /* 0x0000002120207212 */ /* 0x000fe200078e3cff */
[----:B------:R-:W-:Y:S01]  /*96c0*/  UIADD3 UR7, UR7, UR8, URZ ;  /* 0x0000000807077290 */ /* 0x000fe2000fffe03f */
[----:B------:R-:W-:Y:S01]  /*96d0*/  LOP3.LUT R24, R24, R25, RZ, 0x3c, !PT ;  /* 0x0000001918187212 */ /* 0x000fe200078e3cff */
[----:B------:R-:W-:Y:S01]  /*96e0*/  UIMAD UR4, UR14, UR10, URZ ;  /* 0x0000000a0e0472a4 */ /* 0x000fe2000f8e023f */
[----:B------:R-:W-:Y:S01]  /*96f0*/  LOP3.LUT R36, R36, R37, RZ, 0x3c, !PT ;  /* 0x0000002524247212 */ /* 0x000fe200078e3cff */
[--C-:B------:R-:W-:Y:S01]  /*9700*/  IMAD.X R33, RZ, RZ, R5.reuse, P6 ;  /* 0x000000ffff217224 */ /* 0x100fe200030e0605 */
[----:B------:R-:W-:Y:S01]  /*9710*/  LOP3.LUT R12, R13, R4, RZ, 0x3c, !PT ;  /* 0x000000040d0c7212 */ /* 0x000fe200078e3cff */
[--C-:B------:R-:W-:Y:S01]  /*9720*/  IMAD.X R25, RZ, RZ, R5.reuse, P5 ;  /* 0x000000ffff197224 */ /* 0x100fe200028e0605 */
[----:B--2---:R2:W-:Y:S01]  /*9730*/  @!P0 ST.E desc[UR52][R40.64], R8 ;  /* 0x0000000828008985 */ /* 0x0045e2000c101934 */
[--C-:B------:R-:W-:Y:S01]  /*9740*/  IMAD.X R37, RZ, RZ, R5.reuse, P4 ;  /* 0x000000ffff257224 */ /* 0x100fe200020e0605 */
[----:B-1----:R-:W1:Y:S01]  /*9750*/  @P1 LDC R3, c[0x0][0xbf0] ;  /* 0x0002fc00ff031b82 */ /* 0x002e620000000800 */
[----:B------:R-:W-:Y:S01]  /*9760*/  IMAD.MOV.U32 R13, RZ, RZ, R5 ;  /* 0x000000ffff0d7224 */ /* 0x000fe200078e0005 */
[----:B------:R-:W-:Y:S01]  /*9770*/  UIMAD UR4, UR42, UR11, UR4 ;  /* 0x0000000b2a0472a4 */ /* 0x000fe2000f8e0204 */
[----:B------:R3:W5:Y:S01]  /*9780*/  LD.E.128 R4, desc[UR52][R10.64] ;  /* 0x000000340a047980 */ /* 0x000762000c101d00 */
[----:B------:R-:W-:Y:S01]  /*9790*/  UIMAD.WIDE.U32 UR6, UR42, UR10, UR6 ;  /* 0x0000000a2a0672a5 */ /* 0x000fe2000f8e0006 */
[----:B------:R-:W-:-:S02]  /*97a0*/  ULDC.64 UR8, c[0x0][0xaf0] ;  /* 0x0002bc0000087ab9 */ /* 0x000fc40000000a00 */
[----:B------:R-:W5:Y:S01]  /*97b0*/  LD.E.128 R12, desc[UR52][R12.64] ;  /* 0x000000340c0c7980 */ /* 0x000f62000c101d00 */
[----:B------:R-:W-:-:S03]  /*97c0*/  UIADD3 UR7, UR7, UR4, URZ ;  /* 0x0000000407077290 */ /* 0x000fc6000fffe03f */
[----:B------:R-:W5:Y:S01]  /*97d0*/  LD.E.128 R32, desc[UR52][R32.64] ;  /* 0x0000003420207980 */ /* 0x000f62000c101d00 */
[----:B---3--:R-:W-:Y:S01]  /*97e0*/  VIADD R11, R2, UR43 ;  /* 0x0000002b020b7c36 */ /* 0x008fe20008000000 */
[----:B------:R-:W-:Y:S02]  /*97f0*/  UIMAD UR4, UR41, UR8, URZ ;  /* 0x00000008290472a4 */ /* 0x000fe4000f8e023f */
[----:B------:R-:W5:Y:S01]  /*9800*/  LD.E.128 R24, desc[UR52][R24.64] ;  /* 0x0000003418187980 */ /* 0x000f62000c101d00 */
[----:B0-----:R-:W-:Y:S01]  /*9810*/  @P1 IMAD.HI.U32 R2, R11, R42, RZ ;  /* 0x0000002a0b021227 */ /* 0x001fe200078e00ff */
[----:B------:R-:W-:Y:S02]  /*9820*/  UIMAD UR4, UR40, UR9, UR4 ;  /* 0x00000009280472a4 */ /* 0x000fe4000f8e0204 */
[----:B------:R-:W5:Y:S01]  /*9830*/  LD.E.128 R36, desc[UR52][R36.64] ;  /* 0x0000003424247980 */ /* 0x000f62000c101d00 */
[----:B------:R-:W-:Y:S01]  /*9840*/  IMAD.MOV.U32 R9, RZ, RZ, R11 ;  /* 0x000000ffff097224 */ /* 0x000fe200078e000b */
[----:B------:R-:W-:-:S02]  /*9850*/  UIMAD.WIDE.U32 UR6, UR40, UR8, UR6 ;  /* 0x00000008280672a5 */ /* 0x000fc4000f8e0006 */
[----:B------:R-:W5:Y:S01]  /*9860*/  LD.E.128 R28, desc[UR52][R28.64] ;  /* 0x000000341c1c7980 */ /* 0x000f62000c101d00 */
[----:B-1----:R-:W-:Y:S01]  /*9870*/  @P1 SHF.R.U32.HI R9, RZ, R3, R2 ;  /* 0x00000003ff091219 */ /* 0x002fe20000011602 */
[----:B------:R-:W-:Y:S01]  /*9880*/  ULDC.64 UR8, c[0x0][0xae0] ;  /* 0x0002b80000087ab9 */ /* 0x000fe20000000a00 */
[----:B------:R-:W-:Y:S01]  /*9890*/  UIADD3 UR4, UR7, UR4, URZ ;  /* 0x0000000407047290 */ /* 0x000fe2000fffe03f */
[----:B------:R-:W-:Y:S01]  /*98a0*/  @!PT LDS RZ, [RZ] ;  /* 0x00000000fffff984 */ /* 0x000fe20000000800 */
[----:B------:R-:W-:Y:S01]  /*98b0*/  @!PT LDS RZ, [RZ] ;  /* 0x00000000fffff984 */ /* 0x000fe20000000800 */
[----:B------:R-:W-:Y:S01]  /*98c0*/  @!PT LDS RZ, [RZ] ;  /* 0x00000000fffff984 */ /* 0x000fe20000000800 */
[----:B------:R-:W-:Y:S01]  /*98d0*/  @!PT LDS RZ, [RZ] ;  /* 0x00000000fffff984 */ /* 0x000fe20000000800 */
[----:B------:R0:W-:Y:S06]  /*98e0*/  MEMBAR.ALL.CTA ;  /* 0x0000000000007992 */ /* 0x0001ec0000008000 */
[----:B0-----:R-:W0:Y:S01]  /*98f0*/  FENCE.VIEW.ASYNC.S ;  /* 0x00000000000073c6 */ /* 0x001e220000000000 */
[--C-:B--2---:R-:W-:Y:S01]  /*9900*/  SHF.R.S32.HI R8, RZ, 0x1f, R9.reuse ;  /* 0x0000001fff087819 */ /* 0x104fe20000011409 */
[----:B------:R-:W-:-:S02]  /*9910*/  IMAD.MOV R10, RZ, RZ, -R9 ;  /* 0x000000ffff0a7224 */ /* 0x000fc400078e0a09 */
        /* <DEDUP_REMOVED lines=39> */
.L_x_12504:
[----:B------:R-:W-:Y:S05]  /*9b90*/  BSYNC B1 ;  /* 0x0000000000017941 */ /* 0x000fea0003800000 */
.L_x_12503:
        /* <DEDUP_REMOVED lines=8> */
[C---:B-1-3--:R-:W-:Y:S02]  /*9c20*/  @!P2 LEA R10, P0, R19.reuse, R8, 0x1 ;  /* 0x00000008130aa211 */ /* 0x04afe400078008ff */
[----:B--2---:R-:W-:Y:S02]  /*9c30*/  @!P1 IMAD.WIDE R2, R18, 0x2, R8 ;  /* 0x0000000212029825 */ /* 0x004fe400078e0208 */
[----:B------:R-:W-:Y:S02]  /*9c40*/  @!P2 LEA.HI.X R11, R19, R9, R44, 0x1, P0 ;  /* 0x00000009130ba211 */ /* 0x000fe400000f0c2c */
[----:B------:R-:W-:Y:S01]  /*9c50*/  ISETP.GE.AND P0, PT, R22, UR4, PT ;  /* 0x0000000416007c0c */ /* 0x000fe2000bf06270 */
[----:B-----5:R0:W-:Y:S04]  /*9c60*/  @!P1 ST.E.128 desc[UR52][R2.64], R4 ;  /* 0x0000000402009985 */ /* 0x0201e8000c101d34 */
[----:B------:R0:W-:Y:S08]  /*9c70*/  @!P2 ST.E.128 desc[UR52][R10.64], R24 ;  /* 0x000000180a00a985 */ /* 0x0001f0000c101d34 */
[----:B------:R-:W-:Y:S05]  /*9c80*/  @P0 BRA `(.L_x_12505) ;  /* 0x0000000800980947 */ /* 0x000fea0003800000 */
[----:B0-----:R-:W-:-:S04]  /*9c90*/  LEA R2, P0, R22, R8, 0x1 ;  /* 0x0000000816027211 */ /* 0x001fc800078008ff */
[----:B------:R-:W-:-:S05]  /*9ca0*/  LEA.HI.X R3, R22, R9, R157, 0x1, P0 ;  /* 0x0000000916037211 */ /* 0x000fca00000f0c9d */
[----:B------:R4:W-:Y:S01]  /*9cb0*/  ST.E.128 desc[UR52][R2.64], R28 ;  /* 0x0000001c02007985 */ /* 0x0009e2000c101d34 */
[----:B------:R-:W-:Y:S05]  /*9cc0*/  BRA `(.L_x_12505) ;  /* 0x0000000800887947 */ /* 0x000fea0003800000 */
.L_x_12501:
        /* <DEDUP_REMOVED lines=37> */
.L_x_12506:
        /* <DEDUP_REMOVED lines=45> */
.L_x_12508:
[----:B------:R-:W-:Y:S05]  /*a1f0*/  BSYNC B1 ;  /* 0x0000000000017941 */ /* 0x000fea0003800000 */
.L_x_12507:
        /* <DEDUP_REMOVED lines=61> */
.L_x_12510:
[----:B------:R-:W-:Y:S05]  /*a5d0*/  BSYNC B1 ;  /* 0x0000000000017941 */ /* 0x000fea0003800000 */
.L_x_12509:
        /* <DEDUP_REMOVED lines=17> */
.L_x_12505:
[----:B------:R-:W-:Y:S05]  /*a6f0*/  BSYNC B0 ;  /* 0x0000000000007941 */ /* 0x000fea0003800000 */
.L_x_12500:
[----:B------:R-:W-:Y:S02]  /*a700*/  ULDC UR4, c[0x0][0xc3c] ;  /* 0x00030f0000047ab9 */ /* 0x000fe40000000800 */
[----:B------:R-:W-:-:S13]  /*a710*/  ISETP.GE.AND P0, PT, R47, UR4, PT ;  /* 0x000000042f007c0c */ /* 0x000fda000bf06270 */
[----:B------:R-:W-:Y:S05]  /*a720*/  @!P0 BRA `(.L_x_12511) ;  /* 0xffffff6400708947 */ /* 0x000fea000383ffff */
[----:B------:R-:W-:Y:S05]  /*a730*/  EXIT ;  /* 0x000000000000794d */ /* 0x000fea0003800000 */
.L_x_12458:
        /* <DEDUP_REMOVED lines=57> */
.L_x_12517:
        /* <DEDUP_REMOVED lines=12> */
.L_x_12516:
[----:B------:R-:W-:Y:S05]  /*ab90*/  BSYNC B0 ;  /* 0x0000000000007941 */ /* 0x000fea0003800000 */
.L_x_12515:
        /* <DEDUP_REMOVED lines=21> */
.L_x_12513:
        /* <DEDUP_REMOVED lines=23> */
[----:B------:R-:W-:-:S05]  /*ae60*/  IMAD.U32 R13, RZ, RZ, UR4 ;  /* 0x00000004ff0d7e24 */ /* 0x000fca000f8e00ff */
[----:B------:R0:W1:Y:S02]  /*ae70*/  SHFL.IDX PT, R24, R10, R13, 0x1f ;  /* 0x00001f0d0a187589 */ /* 0x00006400000e0000 */
.L_x_12518:
[----:B-1----:R-:W-:Y:S01]  /*ae80*/  IMAD R24, R24, R9, R14 ;  /* 0x0000000918187224 */ /* 0x002fe200078e020e */
[----:B------:R-:W-:Y:S01]  /*ae90*/  IABS R12, R6 ;  /* 0x00000006000c7213 */ /* 0x000fe20000000000 */
[----:B------:R-:W-:Y:S02]  /*aea0*/  IMAD.MOV.U32 R2, RZ, RZ, R16 ;  /* 0x000000ffff027224 */ /* 0x000fe400078e0010 */
[----:B------:R-:W-:Y:S02]  /*aeb0*/  IMAD.IADD R7, R7, 0x1, -R24 ;  /* 0x0000000107077824 */ /* 0x000fe400078e0a18 */
[----:B0-----:R-:W-:Y:S02]  /*aec0*/  IMAD R13, R2, R11, RZ ;  /* 0x0000000b020d7224 */ /* 0x001fe400078e02ff */
        /* <DEDUP_REMOVED lines=32> */
[----:B------:R-:W-:-:S04]  /*b0d0*/  IMAD.MOV.U32 R2, RZ, RZ, R12 ;  /* 0x000000ffff027224 */ /* 0x000fc800078e000c */
[----:B------:R-:W-:Y:S02]  /*b0e0*/  IMAD R7, R2, R9, RZ ;  /* 0x0000000902077224 */ /* 0x000fe400078e02ff */
[----:B------:R-:W-:-:S04]  /*b0f0*/  IMAD.MOV.U32 R2, RZ, RZ, RZ ;  /* 0x000000ffff027224 */ /* 0x000fc800078e00ff */
[----:B------:R-:W-:Y:S01]  /*b100*/  IMAD.HI.U32 R2, R3, R7, R2 ;  /* 0x0000000703027227 */ /* 0x000fe200078e0002 */
[----:B------:R-:W-:-:S04]  /*b110*/  LOP3.LUT R3, R15, R8, RZ, 0x3c, !PT ;  /* 0x000000080f037212 */ /* 0x000fc800078e3cff */
[----:B------:R-:W-:Y:S01]  /*b120*/  ISETP.GE.AND P2, PT, R3, RZ, PT ;  /* 0x000000ff0300720c */ /* 0x000fe20003f46270 */
[----:B------:R-:W-:-:S04]  /*b130*/  IMAD.HI.U32 R2, R2, R13, RZ ;  /* 0x0000000d02027227 */ /* 0x000fc800078e00ff */
[----:B------:R-:W-:Y:S02]  /*b140*/  IMAD R6, R2, R6, R13 ;  /* 0x0000000602067224 */ /* 0x000fe400078e020d */
[----:B------:R-:W-:-:S03]  /*b150*/  IMAD.IADD R3, R15, 0x1, R10 ;  /* 0x000000010f037824 */ /* 0x000fc600078e020a */
        /* <DEDUP_REMOVED lines=8> */
[----:B------:R-:W-:-:S03]  /*b1e0*/  IMAD.MOV R8, RZ, RZ, -R8 ;  /* 0x000000ffff087224 */ /* 0x000fc600078e0a08 */
[----:B------:R-:W-:Y:S01]  /*b1f0*/  LOP3.LUT R25, RZ, R2, RZ, 0x33, !PT ;  /* 0x00000002ff197212 */ /* 0x000fe200078e33ff */
[----:B------:R-:W-:-:S04]  /*b200*/  IMAD R26, R2, R8, R3 ;  /* 0x00000008021a7224 */ /* 0x000fc800078e0203 */
[----:B------:R-:W-:Y:S01]  /*b210*/  IMAD.IADD R25, R4, 0x1, R25 ;  /* 0x0000000104197824 */ /* 0x000fe200078e0219 */
[----:B------:R-:W-:Y:S06]  /*b220*/  BRA `(.L_x_12519) ;  /* 0x0000000000107947 */ /* 0x000fec0003800000 */
.L_x_12514:
[----:B------:R-:W-:Y:S01]  /*b230*/  IMAD.MOV.U32 R24, RZ, RZ, R7 ;  /* 0x000000ffff187224 */ /* 0x000fe200078e0007 */
[----:B------:R-:W-:Y:S01]  /*b240*/  ULDC UR40, c[0x0][0xc3c] ;  /* 0x00030f0000287ab9 */ /* 0x000fe20000000800 */
[----:B------:R-:W-:Y:S02]  /*b250*/  IMAD.MOV.U32 R25, RZ, RZ, RZ ;  /* 0x000000ffff197224 */ /* 0x000fe400078e00ff */
[----:B------:R-:W-:-:S07]  /*b260*/  IMAD.MOV.U32 R26, RZ, RZ, RZ ;  /* 0x000000ffff1a7224 */ /* 0x000fce00078e00ff */
.L_x_12519:
[----:B------:R-:W-:Y:S01]  /*b270*/  ISETP.NE.AND P0, PT, R5, RZ, PT ;  /* 0x000000ff0500720c */ /* 0x000fe20003f05270 */
[----:B------:R-:W-:-:S12]  /*b280*/  IMAD.U32 R27, RZ, RZ, UR40 ;  /* 0x00000028ff1b7e24 */ /* 0x000fd8000f8e00ff */
[----:B------:R-:W0:Y:S01]  /*b290*/  @!P0 S2R R3, SR_CgaCtaId ;  /* 0x0000000000038919 */ /* 0x000e220000008800 */
[----:B------:R-:W-:-:S04]  /*b2a0*/  @!P0 MOV R2, 0x400 ;  /* 0x0000040000028802 */ /* 0x000fc80000000f00 */
[----:B0-----:R-:W-:-:S05]  /*b2b0*/  @!P0 LEA R2, R3, R2, 0x18 ;  /* 0x0000000203028211 */ /* 0x001fca00078ec0ff */
[----:B------:R1:W-:Y:S01]  /*b2c0*/  @!P0 STS.128 [R2+0x19cd0], R24 ;  /* 0x019cd01802008388 */ /* 0x0003e20000000c00 */
[----:B------:R-:W-:Y:S06]  /*b2d0*/  BAR.ARV 0x5, 0x200 ;  /* 0x0148000000007b1d */ /* 0x000fec0000002000 */
.L_x_12512:
        /* <DEDUP_REMOVED lines=59> */
.L_x_12595:
        /* <DEDUP_REMOVED lines=51> */
.L_x_12521:
        /* <DEDUP_REMOVED lines=19> */
.L_x_12522:
        /* <DEDUP_REMOVED lines=11> */
.L_x_12523:
[----:B------:R-:W-:Y:S01]  /*bba0*/  R2UR UR6, R25 ;  /* 0x00000000190672ca */ /* 0x000fe200000e0000 */
[----:B------:R-:W-:Y:S01]  /*bbb0*/  ULDC UR4, c[0x0][0x448] ;  /* 0x0001120000047ab9 */ /* 0x000fe20000000800 */
[----:B------:R-:W-:Y:S01]  /*bbc0*/  UIADD3 UR36, -UR38, UR36, URZ ;  /* 0x0000002426247290 */ /* 0x000fe2000fffe13f */
[----:B------:R-:W-:Y:S01]  /*bbd0*/  BSSY B7, `(.L_x_12524) ;  /* 0x00003ae000077945 */ /* 0x000fe20003800000 */
[----:B------:R-:W-:Y:S02]  /*bbe0*/  UISETP.NE.AND UP0, UPT, UR4, 0x1, UPT ;  /* 0x000000010400788c */ /* 0x000fe4000bf05270 */
[----:B------:R-:W-:Y:S02]  /*bbf0*/  UIADD3 UR7, UR36, 0x80, -UR41 ;  /* 0x0000008024077890 */ /* 0x000fe4000fffe829 */
[----:B------:R-:W-:-:S05]  /*bc00*/  UP2UR UR49, UPR, URZ, 0x1 ;  /* 0x000000013f317883 */ /* 0x000fca0008000000 */
[----:B------:R-:W-:Y:S02]  /*bc10*/  UIMAD UR6, UR6, 0xc0, URZ ;  /* 0x000000c0060678a4 */ /* 0x000fe4000f8e023f */
        /* <DEDUP_REMOVED lines=34> */
.L_x_12525:
        /* <DEDUP_REMOVED lines=20> */
.L_x_12528:
[----:B------:R-:W-:Y:S05]  /*bf80*/  BSYNC B6 ;  /* 0x0000000000067941 */ /* 0x000fea0003800000 */
.L_x_12527:
        /* <DEDUP_REMOVED lines=24> */
.L_x_12530:
[----:B------:R-:W-:Y:S05]  /*c110*/  BSYNC B6 ;  /* 0x0000000000067941 */ /* 0x000fea0003800000 */
.L_x_12529:
        /* <DEDUP_REMOVED lines=20> */
.L_x_12532:
[----:B------:R-:W-:Y:S05]  /*c260*/  BSYNC B6 ;  /* 0x0000000000067941 */ /* 0x000fea0003800000 */
.L_x_12531:
        /* <DEDUP_REMOVED lines=19> */
.L_x_12534:
[----:B------:R-:W-:Y:S05]  /*c3a0*/  BSYNC B6 ;  /* 0x0000000000067941 */ /* 0x000fea0003800000 */
.L_x_12533:
        /* <DEDUP_REMOVED lines=66> */
.L_x_12615:
[----:B------:R-:W-:-:S05]  /*c7d0*/  SHF.R.S32.HI R3, RZ, 0x1f, R26 ;  /* 0x0000001fff037819 */ /* 0x000fca000001141a */
[----:B------:R1:W-:Y:S01]  /*c7e0*/  STL [R1], R3 ;  /* 0x0000000301007387 */ /* 0x0003e20000100800 */
[----:B------:R-:W-:Y:S05]  /*c7f0*/  @!P2 BRA `(.L_x_12536) ;  /* 0x000000000004a947 */ /* 0x000fea0003800000 */
[----:B------:R-:W-:Y:S01]  /*c800*/  BPT.TRAP 0x1 ;  /* 0x000000040000795c */ /* 0x000fe20000300000 */
.L_x_12536:
[----:B0-----:R-:W-:Y:S01]  /*c810*/  IMAD R5, R18, 0x8, R16 ;  /* 0x0000000812057824 */ /* 0x001fe200078e0210 */
[----:B------:R-:W-:Y:S01]  /*c820*/  SHF.L.U32 R21, R28, 0x1f, RZ ;  /* 0x0000001f1c157819 */ /* 0x000fe200000006ff */
[----:B------:R-:W-:Y:S01]  /*c830*/  BSSY B0, `(.L_x_12537) ;  /* 0x0000004000007945 */ /* 0x000fe20003800000 */
[----:B------:R-:W-:Y:S02]  /*c840*/  SHF.R.S32.HI R19, RZ, 0x1f, R0 ;  /* 0x0000001fff137819 */ /* 0x000fe40000011400 */
[----:B------:R-:W0:Y:S02]  /*c850*/  SYNCS.PHASECHK.TRANS64.TRYWAIT P0, [R5+URZ+0x19c80], R21 ;  /* 0x019c8015050075a7 */ /* 0x000e24000800017f */
[----:B0-----:R-:W-:Y:S05]  /*c860*/  @!P0 BRA `(.L_x_12538) ;  /* 0x0000004000648947 */ /* 0x001fea0003800000 */
.L_x_12616:
[----:B------:R-:W-:Y:S05]  /*c870*/  BSYNC B0 ;  /* 0x0000000000007941 */ /* 0x000fea0003800000 */
.L_x_12537:
        /* <DEDUP_REMOVED lines=51> */
.L_x_12622:
        /* <DEDUP_REMOVED lines=16> */
.L_x_12540:
        /* <DEDUP_REMOVED lines=11> */
.L_x_12541:
[----:B------:R2:W-:Y:S01]  /*cd60*/  SYNCS.ARRIVE.TRANS64.A1T0 RZ, [R5+URZ+0x19c70], RZ ;  /* 0x019c70ff05ff79a7 */ /* 0x0005e2000810003f */
[----:B------:R-:W-:Y:S05]  /*cd70*/  @!P3 BRA `(.L_x_12542) ;  /* 0x000000000004b947 */ /* 0x000fea0003800000 */
[----:B------:R-:W-:Y:S01]  /*cd80*/  BPT.TRAP 0x1 ;  /* 0x000000040000795c */ /* 0x000fe20000300000 */
.L_x_12542:
[----:B------:R-:W3:Y:S01]  /*cd90*/  SYNCS.PHASECHK.TRANS64.TRYWAIT P1, [R5+URZ+0x19c40], R21 ;  /* 0x019c4015050075a7 */ /* 0x000ee2000802017f */
[----:B------:R-:W-:Y:S04]  /*cda0*/  BSSY B0, `(.L_x_12543) ;  /* 0x0000002000007945 */ /* 0x000fe80003800000 */
[----:B---3--:R-:W-:Y:S05]  /*cdb0*/  @!P1 BRA `(.L_x_12544) ;  /* 0x0000004000089947 */ /* 0x008fea0003800000 */
.L_x_12623:
[----:B------:R-:W-:Y:S05]  /*cdc0*/  BSYNC B0 ;  /* 0x0000000000007941 */ /* 0x000fea0003800000 */
.L_x_12543:
        /* <DEDUP_REMOVED lines=44> */
.L_x_12629:
        /* <DEDUP_REMOVED lines=12> */
.L_x_12546:
        /* <DEDUP_REMOVED lines=11> */
.L_x_12547:
        /* <DEDUP_REMOVED lines=34> */
.L_x_12549:
[----:B------:R-:W-:Y:S05]  /*d420*/  BSYNC B6 ;  /* 0x0000000000067941 */ /* 0x000fea0003800000 */
.L_x_12548:
[----:B------:R-:W2:Y:S01]  /*d430*/  S2R R17, SR_TID.X ;  /* 0x0000000000117919 */ /* 0x000ea20000002100 */
[----:B0-----:R-:W0:Y:S01]  /*d440*/  S2R R2, SR_TID.X ;  /* 0x0000000000027919 */ /* 0x001e220000002100 */
[----:B------:R-:W-:Y:S01]  /*d450*/  UISETP.NE.AND UP0, UPT, UR49, URZ, UPT ;  /* 0x0000003f3100728c */ /* 0x000fe2000bf05270 */
[C---:B------:R-:W-:Y:S01]  /*d460*/  R2UR UR7, R26.reuse ;  /* 0x000000001a0772ca */ /* 0x040fe200000e0000 */
[----:B------:R-:W-:Y:S01]  /*d470*/  ULDC.64 UR8, c[0x0][0x2d8] ;  /* 0x0000b60000087ab9 */ /* 0x000fe20000000a00 */
[----:B------:R4:W5:Y:S01]  /*d480*/  LDL R9, [R1+0x18] ;  /* 0x0000180001097983 */ /* 0x0009620000100800 */
[----:B------:R-:W-:Y:S01]  /*d490*/  R2UR UR10, R26 ;  /* 0x000000001a0a72ca */ /* 0x000fe200000e0000 */
[----:B------:R-:W4:Y:S01]  /*d4a0*/  LDC R8, c[0x0][0x448] ;  /* 0x00011200ff087b82 */ /* 0x000f220000000800 */
[----:B--2---:R-:W-:-:S05]  /*d4b0*/  IMAD.SHL.U32 R19, R17, 0x40, RZ ;  /* 0x0000004011137824 */ /* 0x004fca00078e00ff */
[----:B------:R-:W-:Y:S01]  /*d4c0*/  @UP0 ULDC UR4, c[0x0][0x44c] ;  /* 0x0001130000040ab9 */ /* 0x000fe20000000800 */
[----:B------:R-:W2:Y:S01]  /*d4d0*/  LDL R17, [R1] ;  /* 0x0000000001117983 */ /* 0x000ea20000100800 */
[----:B0-----:R-:W-:Y:S01]  /*d4e0*/  LOP3.LUT R2, R2, 0x7f, RZ, 0xc0, !PT ;  /* 0x0000007f02027812 */ /* 0x001fe200078ec0ff */
[----:B------:R-:W-:Y:S01]  /*d4f0*/  UMOV UR5, UR45 ;  /* 0x0000002d00057c82 */ /* 0x000fe20008000000 */
[----:B------:R-:W-:Y:S01]  /*d500*/  LOP3.LUT R19, R19, 0x40, RZ, 0xc0, !PT ;  /* 0x0000004013137812 */ /* 0x000fe200078ec0ff */
[----:B------:R-:W-:Y:S01]  /*d510*/  @UP0 ULDC UR12, c[0x0][0x44c] ;  /* 0x00011300000c0ab9 */ /* 0x000fe20000000800 */
[----:B------:R-:W-:Y:S02]  /*d520*/  SHF.R.U32.HI R2, RZ, 0x1, R2 ;  /* 0x00000001ff027819 */ /* 0x000fe40000011602 */
[----:B------:R-:W-:Y:S02]  /*d530*/  PLOP3.LUT P0, PT, PT, PT, UP0, 0x80, 0x0 ;  /* 0x000000000000781c */ /* 0x000fe40003f0f008 */
[----:B------:R-:W-:-:S05]  /*d540*/  LOP3.LUT R2, R2, R19, RZ, 0xfc, !PT ;  /* 0x0000001302027212 */ /* 0x000fca00078efcff */
[----:B------:R-:W-:-:S06]  /*d550*/  IMAD R0, R25, 0xc0, R2 ;  /* 0x000000c019007824 */ /* 0x000fcc00078e0202 */
[----:B------:R-:W-:Y:S01]  /*d560*/  @P0 IMAD.HI.U32 R3, R0, UR4, RZ ;  /* 0x0000000400030c27 */ /* 0x000fe2000f8e00ff */
[----:B------:R-:W-:Y:S01]  /*d570*/  PLOP3.LUT P0, PT, PT, PT, UP0, 0x80, 0x0 ;  /* 0x000000000000781c */ /* 0x000fe20003f0f008 */
[----:B------:R-:W-:Y:S02]  /*d580*/  UMOV UR4, UR36 ;  /* 0x0000002400047c82 */ /* 0x000fe40008000000 */
[----:B------:R-:W-:Y:S01]  /*d590*/  UIMAD.WIDE.U32 UR4, UR7, UR8, UR4 ;  /* 0x00000008070472a5 */ /* 0x000fe2000f8e0004 */
[----:B------:R-:W-:Y:S02]  /*d5a0*/  IMAD.MOV.U32 R2, RZ, RZ, R0 ;  /* 0x000000ffff027224 */ /* 0x000fe400078e0000 */
[----:B------:R-:W-:-:S07]  /*d5b0*/  @UP0 ULDC UR7, c[0x0][0x450] ;  /* 0x0001140000070ab9 */ /* 0x000fce0000000800 */
[----:B------:R-:W-:-:S04]  /*d5c0*/  @P0 SHF.R.U32.HI R2, RZ, UR7, R3 ;  /* 0x00000007ff020c19 */ /* 0x000fc80008011603 */
[--C-:B-1-3--:R-:W-:Y:S01]  /*d5d0*/  SHF.R.S32.HI R5, RZ, 0x1f, R2.reuse ;  /* 0x0000001fff057819 */ /* 0x10afe20000011402 */
[----:B------:R-:W-:-:S04]  /*d5e0*/  IMAD.MOV R4, RZ, RZ, -R2 ;  /* 0x000000ffff047224 */ /* 0x000fc800078e0a02 */
[----:B----4-:R-:W-:Y:S02]  /*d5f0*/  IMAD R4, R8, R4, R0 ;  /* 0x0000000408047224 */ /* 0x010fe400078e0200 */
        /* <DEDUP_REMOVED lines=11> */
[----:B------:R-:W-:Y:S01]  /*d6b0*/  UIADD3 UR5, UR5, UR6, URZ ;  /* 0x0000000605057290 */ /* 0x000fe2000fffe03f */
[----:B------:R-:W-:-:S02]  /*d6c0*/  IMAD R5, R5, UR8, RZ ;  /* 0x0000000805057c24 */ /* 0x000fc4000f8e02ff */
[----:B------:R-:W-:Y:S01]  /*d6d0*/  IMAD.U32 R6, RZ, RZ, UR8 ;  /* 0x00000008ff067e24 */ /* 0x000fe2000f8e00ff */
[----:B------:R-:W-:Y:S01]  /*d6e0*/  ULDC.64 UR6, c[0x0][0x2c8] ;  /* 0x0000b20000067ab9 */ /* 0x000fe20000000a00 */
[C---:B------:R-:W-:Y:S02]  /*d6f0*/  IMAD R5, R2.reuse, UR9, R5 ;  /* 0x0000000902057c24 */ /* 0x040fe4000f8e0205 */
[----:B------:R-:W-:-:S04]  /*d700*/  IMAD.WIDE.U32 R2, R2, R6, UR4 ;  /* 0x0000000402027e25 */ /* 0x000fc8000f8e0006 */
        /* <DEDUP_REMOVED lines=8> */
[----:B------:R-:W0:-:S12]  /*d790*/  S2R R17, SR_TID.X ;  /* 0x0000000000117919 */ /* 0x000e180000002100 */
[----:B------:R-:W-:Y:S01]  /*d7a0*/  @P0 IMAD.HI.U32 R3, R0, UR12, RZ ;  /* 0x0000000c00030c27 */ /* 0x000fe2000f8e00ff */
[----:B------:R-:W-:Y:S01]  /*d7b0*/  PLOP3.LUT P0, PT, PT, PT, UP0, 0x80, 0x0 ;  /* 0x000000000000781c */ /* 0x000fe20003f0f008 */
[----:B------:R-:W-:Y:S02]  /*d7c0*/  @UP0 ULDC UR12, c[0x0][0x450] ;  /* 0x00011400000c0ab9 */ /* 0x000fe40000000800 */
[----:B------:R-:W-:-:S10]  /*d7d0*/  IMAD.MOV.U32 R2, RZ, RZ, R0 ;  /* 0x000000ffff027224 */ /* 0x000fd400078e0000 */
[----:B------:R-:W-:-:S05]  /*d7e0*/  @P0 SHF.R.U32.HI R2, RZ, UR12, R3 ;  /* 0x0000000cff020c19 */ /* 0x000fca0008011603 */
        /* <DEDUP_REMOVED lines=9> */
[----:B0-----:R-:W-:Y:S02]  /*d880*/  IMAD.SHL.U32 R19, R17, 0x10, RZ ;  /* 0x0000001011137824 */ /* 0x001fe400078e00ff */
        /* <DEDUP_REMOVED lines=41> */
.L_x_12636:
        /* <DEDUP_REMOVED lines=12> */
.L_x_12552:
[----:B------:R-:W-:Y:S05]  /*dbe0*/  BSYNC B0 ;  /* 0x0000000000007941 */ /* 0x000fea0003800000 */
.L_x_12551:
[----:B------:R-:W-:Y:S01]  /*dbf0*/  NOP ;  /* 0x0000000000007918 */ /* 0x000fe20000000000 */
[----:B------:R-:W-:-:S13]  /*dc00*/  PLOP3.LUT P0, PT, PT, PT, PT, 0x80, 0x0 ;  /* 0x000000000000781c */ /* 0x000fda0003f0f070 */
.L_x_12553:
        /* <DEDUP_REMOVED lines=18> */
.L_x_12637:
[----:B------:R-:W-:Y:S05]  /*dd30*/  BSYNC B0 ;  /* 0x0000000000007941 */ /* 0x000fea0003800000 */
.L_x_12554:
[----:B------:R-:W-:-:S06]  /*dd40*/  UISETP.GE.AND UP0, UPT, UR42, 0x2, UPT ;  /* 0x000000022a00788c */ /* 0x000fcc000bf06270 */
[----:B------:R-:W-:-:S13]  /*dd50*/  PLOP3.LUT P0, PT, PT, PT, UP0, 0x80, 0x0 ;  /* 0x000000000000781c */ /* 0x000fda0003f0f008 */
[----:B------:R-:W-:Y:S05]  /*dd60*/  @!P0 BRA `(.L_x_12556) ;  /* 0x0000001000748947 */ /* 0x000fea0003800000 */
[----:B------:R-:W-:Y:S01]  /*dd70*/  UIADD3 UR4, UR42, -0x2, URZ ;  /* 0xfffffffe2a047890 */ /* 0x000fe2000fffe03f */
[----:B------:R-:W-:Y:S02]  /*dd80*/  IMAD.MOV.U32 R5, RZ, RZ, R28 ;  /* 0x000000ffff057224 */ /* 0x000fe400078e001c */
[----:B------:R-:W-:-:S03]  /*dd90*/  IMAD.MOV.U32 R4, RZ, RZ, R18 ;  /* 0x000000ffff047224 */ /* 0x000fc600078e0012 */
[----:B------:R-:W-:-:S07]  /*dda0*/  IMAD.U32 R19, RZ, RZ, UR4 ;  /* 0x00000004ff137e24 */ /* 0x000fce000f8e00ff */
.L_x_12576:
        /* <DEDUP_REMOVED lines=42> */
.L_x_12557:
[----:B------:R-:W-:Y:S01]  /*e050*/  IMAD R0, R18, 0x8, R16 ;  /* 0x0000000812007824 */ /* 0x000fe200078e0210 */
[----:B------:R-:W-:Y:S01]  /*e060*/  SHF.L.U32 R10, R28, 0x1f, RZ ;  /* 0x0000001f1c0a7819 */ /* 0x000fe200000006ff */
[----:B------:R-:W-:Y:S01]  /*e070*/  BSSY B0, `(.L_x_12558) ;  /* 0x0000004000007945 */ /* 0x000fe20003800000 */
[----:B------:R-:W-:Y:S02]  /*e080*/  SHF.R.S32.HI R9, RZ, 0x1f, R8 ;  /* 0x0000001fff097819 */ /* 0x000fe40000011408 */
[----:B------:R-:W0:Y:S02]  /*e090*/  SYNCS.PHASECHK.TRANS64.TRYWAIT P0, [R0+URZ+0x19c80], R10 ;  /* 0x019c800a000075a7 */ /* 0x000e24000800017f */
[----:B0-----:R-:W-:Y:S05]  /*e0a0*/  @!P0 BRA `(.L_x_12559) ;  /* 0x0000003400088947 */ /* 0x001fea0003800000 */
.L_x_12638:
[----:B------:R-:W-:Y:S05]  /*e0b0*/  BSYNC B0 ;  /* 0x0000000000007941 */ /* 0x000fea0003800000 */
.L_x_12558:
        /* <DEDUP_REMOVED lines=43> */
.L_x_12644:
        /* <DEDUP_REMOVED lines=10> */
.L_x_12561:
        /* <DEDUP_REMOVED lines=11> */
.L_x_12562:
[----:B------:R2:W-:Y:S01]  /*e4c0*/  SYNCS.ARRIVE.TRANS64.A1T0 RZ, [R0+URZ+0x19c70], RZ ;  /* 0x019c70ff00ff79a7 */ /* 0x0005e2000810003f */
[----:B------:R-:W-:Y:S05]  /*e4d0*/  @!P3 BRA `(.L_x_12563) ;  /* 0x000000000004b947 */ /* 0x000fea0003800000 */
[----:B------:R-:W-:Y:S01]  /*e4e0*/  BPT.TRAP 0x1 ;  /* 0x000000040000795c */ /* 0x000fe20000300000 */
.L_x_12563:
[----:B------:R-:W3:Y:S01]  /*e4f0*/  SYNCS.PHASECHK.TRANS64.TRYWAIT P0, [R0+URZ+0x19c40], R10 ;  /* 0x019c400a000075a7 */ /* 0x000ee2000800017f */
[----:B------:R-:W-:Y:S04]  /*e500*/  BSSY B0, `(.L_x_12564) ;  /* 0x0000002000007945 */ /* 0x000fe80003800000 */
[----:B---3--:R-:W-:Y:S05]  /*e510*/  @!P0 BRA `(.L_x_12565) ;  /* 0x00000030009c8947 */ /* 0x008fea0003800000 */
.L_x_12645:
[----:B------:R-:W-:Y:S05]  /*e520*/  BSYNC B0 ;  /* 0x0000000000007941 */ /* 0x000fea0003800000 */
.L_x_12564:
        /* <DEDUP_REMOVED lines=40> */
.L_x_12651:
        /* <DEDUP_REMOVED lines=10> */
.L_x_12567:
        /* <DEDUP_REMOVED lines=11> */
.L_x_12568:
[----:B------:R2:W-:Y:S02]  /*e900*/  SYNCS.ARRIVE.TRANS64.A1T0 RZ, [R0+URZ+0x19c30], RZ ;  /* 0x019c30ff00ff79a7 */ /* 0x0005e4000810003f */
[----:B--23--:R-:W-:-:S05]  /*e910*/  IMAD.U32 R0, RZ, RZ, UR47 ;  /* 0x0000002fff007e24 */ /* 0x00cfca000f8e00ff */
[----:B------:R-:W-:-:S13]  /*e920*/  ISETP.NE.AND P0, PT, R0, 0x3, PT ;  /* 0x000000030000780c */ /* 0x000fda0003f05270 */
[----:B------:R-:W-:Y:S05]  /*e930*/  @!P0 BRA `(.L_x_12569) ;  /* 0x0000000000048947 */ /* 0x000fea0003800000 */
[----:B------:R-:W-:Y:S01]  /*e940*/  BPT.TRAP 0x1 ;  /* 0x000000040000795c */ /* 0x000fe20000300000 */
.L_x_12569:
[----:B------:R-:W-:Y:S01]  /*e950*/  LOP3.LUT R0, R5, 0x1, RZ, 0x3c, !PT ;  /* 0x0000000105007812 */ /* 0x000fe200078e3cff */
[----:B------:R-:W-:Y:S01]  /*e960*/  IMAD R2, R4, 0x8, R16 ;  /* 0x0000000804027824 */ /* 0x000fe200078e0210 */
[----:B------:R-:W-:Y:S02]  /*e970*/  BSSY B0, `(.L_x_12570) ;  /* 0x0000004000007945 */ /* 0x000fe40003800000 */
[----:B------:R-:W-:-:S04]  /*e980*/  SHF.L.U32 R0, R0, 0x1f, RZ ;  /* 0x0000001f00007819 */ /* 0x000fc800000006ff */
[----:B------:R-:W0:Y:S02]  /*e990*/  SYNCS.PHASECHK.TRANS64.TRYWAIT P2, [R2+URZ+0x19c70], R0 ;  /* 0x019c7000020075a7 */ /* 0x000e24000804017f */
[----:B0-----:R-:W-:Y:S05]  /*e9a0*/  @!P2 BRA `(.L_x_12571) ;  /* 0x000000300024a947 */ /* 0x001fea0003800000 */
.L_x_12652:
[----:B------:R-:W-:Y:S05]  /*e9b0*/  BSYNC B0 ;  /* 0x0000000000007941 */ /* 0x000fea0003800000 */
.L_x_12570:
[----:B------:R-:W-:-:S05]  /*e9c0*/  IMAD.U32 R3, RZ, RZ, UR46 ;  /* 0x0000002eff037e24 */ /* 0x000fca000f8e00ff */
[----:B------:R-:W-:-:S13]  /*e9d0*/  ISETP.NE.AND P2, PT, R3, 0x3, PT ;  /* 0x000000030300780c */ /* 0x000fda0003f45270 */
[----:B------:R-:W-:Y:S05]  /*e9e0*/  @!P2 BRA `(.L_x_12572) ;  /* 0x000000000004a947 */ /* 0x000fea0003800000 */
[----:B------:R-:W-:Y:S01]  /*e9f0*/  BPT.TRAP 0x1 ;  /* 0x000000040000795c */ /* 0x000fe20000300000 */
.L_x_12572:
[----:B------:R-:W-:Y:S01]  /*ea00*/  SHF.L.U32 R3, R5, 0x1f, RZ ;  /* 0x0000001f05037819 */ /* 0x000fe200000006ff */
[----:B0-----:R-:W-:-:S03]  /*ea10*/  IMAD R0, R4, 0x3000, RZ ;  /* 0x0000300004007824 */ /* 0x001fc600078e02ff */
[----:B------:R-:W0:Y:S02]  /*ea20*/  SYNCS.PHASECHK.TRANS64.TRYWAIT P2, [R2+URZ+0x19c60], R3 ;  /* 0x019c6003020075a7 */ /* 0x000e24000804017f */
[----:B0-----:R-:W-:Y:S05]  /*ea30*/  @!P2 BRA `(.L_x_12573) ;  /* 0x000000300014a947 */ /* 0x001fea0003800000 */
.L_x_12653:
        /* <DEDUP_REMOVED lines=69> */
.L_x_12574:
[----:B-1----:R1:W-:Y:S01]  /*ee90*/  SYNCS.ARRIVE.TRANS64.A1T0 RZ, [R2+URZ+0x19c50], RZ ;  /* 0x019c50ff02ff79a7 */ /* 0x0023e2000810003f */
[----:B------:R-:W-:Y:S06]  /*eea0*/  BAR.SYNC.DEFER_BLOCKING 0x2, 0x80 ;  /* 0x0082000000007b1d */ /* 0x000fec0000010000 */
[----:B------:R-:W-:Y:S05]  /*eeb0*/  @!P0 BRA `(.L_x_12575) ;  /* 0x0000000000048947 */ /* 0x000fea0003800000 */
[----:B------:R-:W-:Y:S01]  /*eec0*/  BPT.TRAP 0x1 ;  /* 0x000000040000795c */ /* 0x000fe20000300000 */
.L_x_12575:
[----:B------:R-:W2:Y:S01]  /*eed0*/  LDL R0, [R1+0xc] ;  /* 0x00000c0001007983 */ /* 0x000ea20000100800 */
[----:B-1----:R-:W-:Y:S02]  /*eee0*/  VIADD R2, R2, 0x19c80 ;  /* 0x00019c8002027836 */ /* 0x002fe40000000000 */
[----:B------:R-:W-:Y:S02]  /*eef0*/  IMAD.MOV.U32 R5, RZ, RZ, R28 ;  /* 0x000000ffff057224 */ /* 0x000fe400078e001c */
[----:B------:R-:W-:Y:S01]  /*ef00*/  IMAD.MOV.U32 R4, RZ, RZ, R18 ;  /* 0x000000ffff047224 */ /* 0x000fe200078e0012 */
[----:B--2---:R-:W-:-:S04]  /*ef10*/  PRMT R2, R0, 0x654, R2 ;  /* 0x0000065400027816 */ /* 0x004fc80000000002 */
[----:B------:R2:W-:Y:S01]  /*ef20*/  SYNCS.ARRIVE.TRANS64.RED.A1T0 RZ, [R2+URZ], RZ ;  /* 0x000000ff02ff79a7 */ /* 0x0005e2000810043f */
[----:B------:R-:W-:Y:S05]  /*ef30*/  @P1 BRA `(.L_x_12576) ;  /* 0xffffffec009c1947 */ /* 0x000fea000383ffff */
.L_x_12556:
        /* <DEDUP_REMOVED lines=19> */
.L_x_12578:
[----:B------:R-:W-:Y:S05]  /*f070*/  BSYNC B0 ;  /* 0x0000000000007941 */ /* 0x000fea0003800000 */
.L_x_12577:
[----:B------:R-:W-:Y:S05]  /*f080*/  @!P0 BRA `(.L_x_12579) ;  /* 0x0000000000048947 */ /* 0x000fea0003800000 */
[----:B------:R-:W-:Y:S01]  /*f090*/  BPT.TRAP 0x1 ;  /* 0x000000040000795c */ /* 0x000fe20000300000 */
.L_x_12579:
[----:B0-----:R-:W-:Y:S01]  /*f0a0*/  LOP3.LUT R3, R28, 0x1, RZ, 0x3c, !PT ;  /* 0x000000011c037812 */ /* 0x001fe200078e3cff */
[----:B------:R-:W-:Y:S01]  /*f0b0*/  IMAD R0, R18, 0x8, R16 ;  /* 0x0000000812007824 */ /* 0x000fe200078e0210 */
[----:B------:R-:W-:Y:S02]  /*f0c0*/  BSSY B0, `(.L_x_12580) ;  /* 0x0000004000007945 */ /* 0x000fe40003800000 */
[----:B------:R-:W-:-:S04]  /*f0d0*/  SHF.L.U32 R3, R3, 0x1f, RZ ;  /* 0x0000001f03037819 */ /* 0x000fc800000006ff */
[----:B------:R-:W0:Y:S02]  /*f0e0*/  SYNCS.PHASECHK.TRANS64.TRYWAIT P1, [R0+URZ+0x19c70], R3 ;  /* 0x019c7003000075a7 */ /* 0x000e24000802017f */
[----:B0-----:R-:W-:Y:S05]  /*f0f0*/  @!P1 BRA `(.L_x_12581) ;  /* 0x0000002800789947 */ /* 0x001fea0003800000 */
.L_x_12654:
[----:B------:R-:W-:Y:S05]  /*f100*/  BSYNC B0 ;  /* 0x0000000000007941 */ /* 0x000fea0003800000 */
.L_x_12580:
[----:B------:R-:W-:-:S05]  /*f110*/  IMAD.U32 R2, RZ, RZ, UR46 ;  /* 0x0000002eff027e24 */ /* 0x000fca000f8e00ff */
[----:B------:R-:W-:-:S13]  /*f120*/  ISETP.NE.AND P1, PT, R2, 0x3, PT ;  /* 0x000000030200780c */ /* 0x000fda0003f25270 */
[----:B------:R-:W-:Y:S05]  /*f130*/  @!P1 BRA `(.L_x_12582) ;  /* 0x0000000000049947 */ /* 0x000fea0003800000 */
[----:B------:R-:W-:Y:S01]  /*f140*/  BPT.TRAP 0x1 ;  /* 0x000000040000795c */ /* 0x000fe20000300000 */
.L_x_12582:
[----:B0-----:R-:W-:-:S04]  /*f150*/  SHF.L.U32 R3, R28, 0x1f, RZ ;  /* 0x0000001f1c037819 */ /* 0x001fc800000006ff */
[----:B------:R-:W0:Y:S02]  /*f160*/  SYNCS.PHASECHK.TRANS64.TRYWAIT P1, [R0+URZ+0x19c60], R3 ;  /* 0x019c6003000075a7 */ /* 0x000e24000802017f */
[----:B0-----:R-:W-:Y:S05]  /*f170*/  @!P1 BRA `(.L_x_12583) ;  /* 0x00000028006c9947 */ /* 0x001fea0003800000 */
.L_x_12655:
        /* <DEDUP_REMOVED lines=70> */
.L_x_12584:
[----:B-1----:R1:W-:Y:S01]  /*f5e0*/  SYNCS.ARRIVE.TRANS64.A1T0 RZ, [R0+URZ+0x19c50], RZ ;  /* 0x019c50ff00ff79a7 */ /* 0x0023e2000810003f */
[----:B------:R-:W-:Y:S06]  /*f5f0*/  BAR.SYNC.DEFER_BLOCKING 0x2, 0x80 ;  /* 0x0082000000007b1d */ /* 0x000fec0000010000 */
[----:B------:R-:W-:Y:S05]  /*f600*/  @!P0 BRA `(.L_x_12585) ;  /* 0x0000000000048947 */ /* 0x000fea0003800000 */
[----:B------:R-:W-:Y:S01]  /*f610*/  BPT.TRAP 0x1 ;  /* 0x000000040000795c */ /* 0x000fe20000300000 */
.L_x_12585:
        /* <DEDUP_REMOVED lines=9> */
.L_x_12526:
[----:B------:R-:W-:Y:S05]  /*f6b0*/  BSYNC B7 ;  /* 0x0000000000077941 */ /* 0x000fea0003800000 */
.L_x_12524:
        /* <DEDUP_REMOVED lines=13> */
.L_x_12586:
        /* <DEDUP_REMOVED lines=29> */
[----:B------:R-:W-:Y:S04]  /*f960*/  SHFL.IDX PT, R2, R24, 0x1, 0x1f ;  /* 0x00201f0018027f89 */ /* 0x000fe800000e0000 */
[----:B------:R-:W2:Y:S02]  /*f970*/  SHFL.UP PT, R0, R7, 0x10, RZ ;  /* 0x0600000007007989 */ /* 0x000ea400000e00ff */
[----:B--2---:R-:W-:-:S05]  /*f980*/  SEL R0, R0, RZ, P5 ;  /* 0x000000ff00007207 */ /* 0x004fca0002800000 */
[----:B------:R-:W-:Y:S02]  /*f990*/  IMAD.IADD R6, R7, 0x1, R0 ;  /* 0x0000000107067824 */ /* 0x000fe400078e0200 */
[----:B------:R-:W-:Y:S04]  /*f9a0*/  SHFL.IDX PT, R0, R24, RZ, 0x1f ;  /* 0x00001fff18007589 */ /* 0x000fe800000e0000 */
[----:B------:R-:W1:Y:S02]  /*f9b0*/  SHFL.IDX PT, R5, R6, 0x1f, 0x1f ;  /* 0x03e01f0006057f89 */ /* 0x000e6400000e0000 */
[----:B-1----:R-:W-:-:S04]  /*f9c0*/  IMAD R5, R5, R4, RZ ;  /* 0x0000000405057224 */ /* 0x002fc800078e02ff */
[----:B------:R-:W-:-:S05]  /*f9d0*/  IMAD.IADD R24, R2, 0x1, R5 ;  /* 0x0000000102187824 */ /* 0x000fca00078e0205 */
[----:B------:R-:W-:-:S13]  /*f9e0*/  ISETP.GT.AND P6, PT, R24, R0, PT ;  /* 0x000000001800720c */ /* 0x000fda0003fc4270 */
[----:B------:R-:W-:Y:S05]  /*f9f0*/  @P6 BRA `(.L_x_12588) ;  /* 0x0000000000946947 */ /* 0x000fea0003800000 */
.L_x_12592:
[----:B------:R-:W-:-:S04]  /*fa00*/  UIADD3 UR40, UR40, 0x1f, URZ ;  /* 0x0000001f28287890 */ /* 0x000fc8000fffe03f */
[----:B------:R-:W-:-:S06]  /*fa10*/  UISETP.GE.AND UP0, UPT, UR40, UR4, UPT ;  /* 0x000000042800728c */ /* 0x000fcc000bf06270 */
[----:B------:R-:W-:-:S13]  /*fa20*/  PLOP3.LUT P6, PT, PT, PT, UP0, 0x40, 0x0 ;  /* 0x000000000000781c */ /* 0x000fda0003fce808 */
[----:B------:R-:W-:Y:S05]  /*fa30*/  @!P6 BRA `(.L_x_12589) ;  /* 0x0000000400c8e947 */ /* 0x000fea0003800000 */
[----:B------:R-:W1:Y:S01]  /*fa40*/  S2R R2, SR_TID.X ;  /* 0x0000000000027919 */ /* 0x000e620000002100 */
[----:B------:R-:W-:Y:S01]  /*fa50*/  BSSY B0, `(.L_x_12590) ;  /* 0x0000009000007945 */ /* 0x000fe20003800000 */
[----:B------:R-:W-:Y:S01]  /*fa60*/  IMAD.MOV.U32 R25, RZ, RZ, RZ ;  /* 0x000000ffff197224 */ /* 0x000fe200078e00ff */
[----:B-1----:R-:W-:-:S05]  /*fa70*/  LOP3.LUT R2, R2, 0x1f, RZ, 0xc0, !PT ;  /* 0x0000001f02027812 */ /* 0x002fca00078ec0ff */
[----:B------:R-:W-:-:S05]  /*fa80*/  VIADD R5, R2, UR40 ;  /* 0x0000002802057c36 */ /* 0x000fca0008000000 */
[----:B------:R-:W-:-:S13]  /*fa90*/  ISETP.GE.OR P6, PT, R5, UR4, !P0 ;  /* 0x0000000405007c0c */ /* 0x000fda000c7c6670 */
[----:B------:R-:W-:Y:S05]  /*faa0*/  @P6 BRA `(.L_x_12591) ;  /* 0x00000000000c6947 */ /* 0x000fea0003800000 */
[----:B------:R-:W1:Y:S02]  /*fab0*/  LDC.64 R2, c[0x0][0xc80] ;  /* 0x00032000ff027b82 */ /* 0x000e640000000a00 */
[----:B-1----:R-:W-:-:S05]  /*fac0*/  IMAD.WIDE R2, R5, 0x4, R2 ;  /* 0x0000000405027825 */ /* 0x002fca00078e0202 */
[----:B------:R1:W5:Y:S02]  /*fad0*/  LDG.E R25, desc[UR52][R2.64] ;  /* 0x0000003402197981 */ /* 0x000364000c1e1900 */
.L_x_12591:
[----:B------:R-:W-:Y:S05]  /*fae0*/  BSYNC B0 ;  /* 0x0000000000007941 */ /* 0x000fea0003800000 */
.L_x_12590:
[----:B-1---5:R-:W1:Y:S02]  /*faf0*/  SHFL.UP PT, R2, R25, 0x1, RZ ;  /* 0x0420000019027989 */ /* 0x022e6400000e00ff */
        /* <DEDUP_REMOVED lines=12> */
[----:B-1----:R-:W-:Y:S02]  /*fbc0*/  SEL R7, R4, RZ, P5 ;  /* 0x000000ff04077207 */ /* 0x002fe40002800000 */
[----:B------:R-:W1:Y:S03]  /*fbd0*/  LDC R4, c[0x0][0xc38] ;  /* 0x00030e00ff047b82 */ /* 0x000e660000000800 */
[----:B------:R-:W-:-:S05]  /*fbe0*/  IMAD.IADD R6, R6, 0x1, R7 ;  /* 0x0000000106067824 */ /* 0x000fca00078e0207 */
[----:B------:R-:W1:Y:S02]  /*fbf0*/  SHFL.IDX PT, R7, R6, 0x1f, 0x1f ;  /* 0x03e01f0006077f89 */ /* 0x000e6400000e0000 */
[----:B-1----:R-:W-:-:S04]  /*fc00*/  IMAD R7, R7, R4, RZ ;  /* 0x0000000407077224 */ /* 0x002fc800078e02ff */
[----:B------:R-:W-:-:S05]  /*fc10*/  IMAD.IADD R24, R7, 0x1, R24 ;  /* 0x0000000107187824 */ /* 0x000fca00078e0218 */
[----:B------:R-:W-:-:S13]  /*fc20*/  ISETP.GT.AND P6, PT, R24, R0, PT ;  /* 0x000000001800720c */ /* 0x000fda0003fc4270 */
[----:B------:R-:W-:Y:S05]  /*fc30*/  @!P6 BRA `(.L_x_12592) ;  /* 0xfffffffc0070e947 */ /* 0x000fea000383ffff */
[----:B------:R-:W-:-:S07]  /*fc40*/  IMAD.MOV.U32 R5, RZ, RZ, R7 ;  /* 0x000000ffff057224 */ /* 0x000fce00078e0007 */
.L_x_12588:
        /* <DEDUP_REMOVED lines=10> */
[----:B------:R1:W2:Y:S01]  /*fcf0*/  LDG.E R7, desc[UR52][R2.64] ;  /* 0x0000003402077981 */ /* 0x0002a2000c1e1900 */
[----:B0-----:R-:W-:Y:S01]  /*fd00*/  IMAD.U32 R10, RZ, RZ, UR6 ;  /* 0x00000006ff0a7e24 */ /* 0x001fe2000f8e00ff */
[----:B------:R-:W-:-:S04]  /*fd10*/  ISETP.NE.AND P0, PT, RZ, UR7, PT ;  /* 0x00000007ff007c0c */ /* 0x000fc8000bf05270 */
[----:B------:R-:W2:Y:S01]  /*fd20*/  SHFL.IDX PT, R25, R25, R10, 0x1f ;  /* 0x00001f0a19197589 */ /* 0x000ea200000e0000 */
[----:B-1----:R-:W-:Y:S02]  /*fd30*/  IMAD.MOV.U32 R2, RZ, RZ, RZ ;  /* 0x000000ffff027224 */ /* 0x002fe400078e00ff */
[----:B--2---:R-:W-:-:S05]  /*fd40*/  IMAD R5, R25, R7, RZ ;  /* 0x0000000719057224 */ /* 0x004fca00078e02ff */
[----:B------:R-:W-:Y:S01]  /*fd50*/  IABS R8, R5 ;  /* 0x0000000500087213 */ /* 0x000fe20000000000 */
[----:B------:R-:W-:Y:S06]  /*fd60*/  @!P0 BRA `(.L_x_12593) ;  /* 0x00000000000c8947 */ /* 0x000fec0003800000 */
[----:B------:R-:W-:-:S06]  /*fd70*/  UIADD3 UR4, UR6, -0x1, URZ ;  /* 0xffffffff06047890 */ /* 0x000fcc000fffe03f */
[----:B------:R-:W-:-:S06]  /*fd80*/  IMAD.U32 R2, RZ, RZ, UR4 ;  /* 0x00000004ff027e24 */ /* 0x000fcc000f8e00ff */
[----:B------:R0:W1:Y:S02]  /*fd90*/  SHFL.IDX PT, R2, R6, R2, 0x1f ;  /* 0x00001f0206027589 */ /* 0x00006400000e0000 */
.L_x_12593:
[----:B------:R-:W2:Y:S01]  /*fda0*/  I2F.RP R3, R8 ;  /* 0x0000000800037306 */ /* 0x000ea20000209400 */
[----:B-1----:R-:W-:-:S04]  /*fdb0*/  IMAD R24, R2, R4, R24 ;  /* 0x0000000402187224 */ /* 0x002fc800078e0218 */
[----:B------:R-:W-:-:S03]  /*fdc0*/  IMAD.IADD R0, R0, 0x1, -R24 ;  /* 0x0000000100007824 */ /* 0x000fc600078e0a18 */
[----:B--2---:R-:W1:Y:S02]  /*fdd0*/  MUFU.RCP R3, R3 ;  /* 0x0000000300037308 */ /* 0x004e640000001000 */
[----:B-1----:R-:W-:-:S06]  /*fde0*/  VIADD R3, R3, 0xffffffe ;  /* 0x0ffffffe03037836 */ /* 0x002fcc0000000000 */
[----:B------:R-:W1:Y:S02]  /*fdf0*/  F2I.FTZ.U32.TRUNC.NTZ R3, R3 ;  /* 0x0000000300037305 */ /* 0x000e64000021f000 */
[----:B-1----:R-:W-:-:S04]  /*fe00*/  IMAD.MOV R2, RZ, RZ, -R3 ;  /* 0x000000ffff027224 */ /* 0x002fc800078e0a03 */
[----:B0-----:R-:W-:Y:S02]  /*fe10*/  IMAD R6, R2, R8, RZ ;  /* 0x0000000802067224 */ /* 0x001fe400078e02ff */
        /* <DEDUP_REMOVED lines=52> */
.L_x_12589:
[----:B------:R-:W-:Y:S01]  /*10160*/  IMAD.MOV.U32 R24, RZ, RZ, R0 ;  /* 0x000000ffff187224 */ /* 0x000fe200078e0000 */
[----:B------:R-:W-:Y:S01]  /*10170*/  ULDC UR40, c[0x0][0xc3c] ;  /* 0x00030f0000287ab9 */ /* 0x000fe20000000800 */
[----:B------:R-:W-:Y:S02]  /*10180*/  IMAD.MOV.U32 R25, RZ, RZ, RZ ;  /* 0x000000ffff197224 */ /* 0x000fe400078e00ff */
[----:B------:R-:W-:-:S07]  /*10190*/  IMAD.MOV.U32 R26, RZ, RZ, RZ ;  /* 0x000000ffff1a7224 */ /* 0x000fce00078e00ff */
.L_x_12594:
        /* <DEDUP_REMOVED lines=10> */
[----:B------:R1:W-:Y:S01]  /*10240*/  @!P0 STS.128 [R16+0x19cd0], R24 ;  /* 0x019cd01810008388 */ /* 0x0003e20000000c00 */
[----:B------:R-:W-:Y:S06]  /*10250*/  BAR.ARV 0x5, 0x200 ;  /* 0x0148000000007b1d */ /* 0x000fec0000002000 */
.L_x_12587:
[----:B------:R-:W-:Y:S02]  /*10260*/  ULDC UR4, c[0x0][0xc3c] ;  /* 0x00030f0000047ab9 */ /* 0x000fe40000000800 */
[----:B------:R-:W-:-:S06]  /*10270*/  UISETP.GE.AND UP0, UPT, UR40, UR4, UPT ;  /* 0x000000042800728c */ /* 0x000fcc000bf06270 */
[----:B------:R-:W-:-:S13]  /*10280*/  PLOP3.LUT P0, PT, PT, PT, UP0, 0x80, 0x0 ;  /* 0x000000000000781c */ /* 0x000fda0003f0f008 */
[----:B------:R-:W-:Y:S05]  /*10290*/  @!P0 BRA `(.L_x_12595) ;  /* 0xffffffb000fc8947 */ /* 0x000fea000383ffff */
.L_x_12520:
        /* <DEDUP_REMOVED lines=12> */
.L_x_12656:
[----:B------:R-:W-:Y:S05]  /*10360*/  BSYNC B0 ;  /* 0x0000000000007941 */ /* 0x000fea0003800000 */
.L_x_12596:
[----:B------:R-:W-:-:S03]  /*10370*/  UMOV UR4, 0xffffffff ;  /* 0xffffffff00047882 */ /* 0x000fc60000000000 */
[----:B------:R-:W-:Y:S05]  /*10380*/  BRA.DIV UR4, `(.L_x_12598) ;  /* 0x0000001a04107947 */ /* 0x000fea000b800000 */
[----:B-1----:R-:W1:Y:S02]  /*10390*/  S2R R0, SR_TID.X ;  /* 0x0000000000007919 */ /* 0x002e640000002100 */
[----:B-1----:R-:W-:-:S04]  /*103a0*/  SHF.R.U32.HI R0, RZ, 0x5, R0 ;  /* 0x00000005ff007819 */ /* 0x002fc80000011600 */
[----:B------:R-:W-:-:S05]  /*103b0*/  LOP3.LUT R0, R0, 0x3, RZ, 0xc0, !PT ;  /* 0x0000000300007812 */ /* 0x000fca00078ec0ff */
[----:B------:R1:W2:Y:S02]  /*103c0*/  SHFL.IDX PT, R14, R0, RZ, 0x1f ;  /* 0x00001fff000e7589 */ /* 0x0002a400000e0000 */
.L_x_12659:
[----:B--2---:R-:W-:Y:S01]  /*103d0*/  ISETP.NE.AND P0, PT, R14, RZ, PT ;  /* 0x000000ff0e00720c */ /* 0x004fe20003f05270 */
[----:B------:R-:W-:-:S12]  /*103e0*/  BSSY B0, `(.L_x_12599) ;  /* 0x000002c000007945 */ /* 0x000fd80003800000 */
[----:B------:R-:W-:Y:S05]  /*103f0*/  @P0 BRA `(.L_x_12600) ;  /* 0x0000000000a80947 */ /* 0x000fea0003800000 */
[----:B------:R-:W-:-:S03]  /*10400*/  UMOV UR4, 0xffffffff ;  /* 0xffffffff00047882 */ /* 0x000fc60000000000 */
[----:B------:R-:W-:Y:S05]  /*10410*/  BRA.DIV UR4, `(.L_x_12601) ;  /* 0x0000001a04207947 */ /* 0x000fea000b800000 */
[----:B------:R-:W-:-:S13]  /*10420*/  ELECT P6, URZ, PT ;  /* 0x00000000003f782f */ /* 0x000fda00038c0000 */
.L_x_12662:
[----:B------:R-:W-:Y:S05]  /*10430*/  @!P6 BRA `(.L_x_12600) ;  /* 0x000000000098e947 */ /* 0x000fea0003800000 */
[----:B------:R-:W-:-:S06]  /*10440*/  ULOP3.LUT UR4, UR39, 0x2, URZ, 0xfc, !UPT ;  /* 0x0000000227047892 */ /* 0x000fcc000f8efc3f */
[----:B-1----:R-:W-:-:S05]  /*10450*/  IMAD.U32 R0, RZ, RZ, UR4 ;  /* 0x00000004ff007e24 */ /* 0x002fca000f8e00ff */
[----:B------:R-:W-:-:S13]  /*10460*/  ISETP.NE.AND P0, PT, R0, 0x3, PT ;  /* 0x000000030000780c */ /* 0x000fda0003f05270 */
[----:B------:R-:W-:Y:S05]  /*10470*/  @!P0 BRA `(.L_x_12602) ;  /* 0x0000000000048947 */ /* 0x000fea0003800000 */
[----:B------:R-:W-:Y:S01]  /*10480*/  BPT.TRAP 0x1 ;  /* 0x000000040000795c */ /* 0x000fe20000300000 */
.L_x_12602:
[----:B------:R-:W-:Y:S01]  /*10490*/  IMAD R5, R18, 0x8, R7 ;  /* 0x0000000812057824 */ /* 0x000fe200078e0207 */
[----:B------:R-:W-:Y:S01]  /*104a0*/  SHF.L.U32 R0, R28, 0x1f, RZ ;  /* 0x0000001f1c007819 */ /* 0x000fe200000006ff */
[----:B------:R-:W-:-:S03]  /*104b0*/  VIADD R18, R18, 0x1 ;  /* 0x0000000112127836 */ /* 0x000fc60000000000 */
[----:B------:R-:W1:Y:S02]  /*104c0*/  SYNCS.PHASECHK.TRANS64.TRYWAIT P1, [R5+URZ+0x19c40], R0 ;  /* 0x019c4000050075a7 */ /* 0x000e64000802017f */
[----:B------:R-:W-:-:S04]  /*104d0*/  ISETP.NE.AND P2, PT, R18, 0x2, PT ;  /* 0x000000021200780c */ /* 0x000fc80003f45270 */
[----:B------:R-:W-:Y:S01]  /*104e0*/  SEL R3, RZ, 0x1, P2 ;  /* 0x00000001ff037807 */ /* 0x000fe20001000000 */
[----:B-1----:R-:W-:Y:S08]  /*104f0*/  @!P1 BRA `(.L_x_12603) ;  /* 0x0000001800089947 */ /* 0x002ff00003800000 */
.L_x_12663:
[----:B------:R-:W-:Y:S02]  /*10500*/  SEL R18, R18, RZ, P2 ;  /* 0x000000ff12127207 */ /* 0x000fe40001000000 */
[----:B------:R-:W-:Y:S01]  /*10510*/  LOP3.LUT R2, R28, R3, RZ, 0x3c, !PT ;  /* 0x000000031c027212 */ /* 0x000fe200078e3cff */
[----:B------:R-:W-:Y:S06]  /*10520*/  @!P0 BRA `(.L_x_12604) ;  /* 0x0000000000048947 */ /* 0x000fec0003800000 */
[----:B------:R-:W-:Y:S01]  /*10530*/  BPT.TRAP 0x1 ;  /* 0x000000040000795c */ /* 0x000fe20000300000 */
.L_x_12604:
[----:B------:R-:W-:Y:S01]  /*10540*/  IMAD R3, R18, 0x8, R7 ;  /* 0x0000000812037824 */ /* 0x000fe200078e0207 */
[----:B------:R-:W-:-:S04]  /*10550*/  SHF.L.U32 R2, R2, 0x1f, RZ ;  /* 0x0000001f02027819 */ /* 0x000fc800000006ff */
[----:B------:R-:W2:Y:S02]  /*10560*/  SYNCS.PHASECHK.TRANS64.TRYWAIT P1, [R3+URZ+0x19c40], R2 ;  /* 0x019c4002030075a7 */ /* 0x000ea4000802017f */
[----:B--2---:R-:W-:Y:S05]  /*10570*/  @!P1 BRA `(.L_x_12605) ;  /* 0x0000001400fc9947 */ /* 0x004fea0003800000 */
.L_x_12664:
[----:B------:R-:W-:Y:S05]  /*10580*/  @!P0 BRA `(.L_x_12606) ;  /* 0x0000000000048947 */ /* 0x000fea0003800000 */
[----:B------:R-:W-:Y:S01]  /*10590*/  BPT.TRAP 0x1 ;  /* 0x000000040000795c */ /* 0x000fe20000300000 */
.L_x_12606:
[----:B------:R-:W3:Y:S02]  /*105a0*/  SYNCS.PHASECHK.TRANS64.TRYWAIT P1, [R5+URZ+0x19c60], R0 ;  /* 0x019c6000050075a7 */ /* 0x000ee4000802017f */
[----:B---3--:R-:W-:Y:S05]  /*105b0*/  @!P1 BRA `(.L_x_12607) ;  /* 0x0000001800009947 */ /* 0x008fea0003800000 */
.L_x_12665:
[----:B------:R-:W-:Y:S05]  /*105c0*/  @!P0 BRA `(.L_x_12608) ;  /* 0x0000000000048947 */ /* 0x000fea0003800000 */
[----:B------:R-:W-:Y:S01]  /*105d0*/  BPT.TRAP 0x1 ;  /* 0x000000040000795c */ /* 0x000fe20000300000 */
.L_x_12608:
[----:B------:R-:W4:Y:S02]  /*105e0*/  SYNCS.PHASECHK.TRANS64.TRYWAIT P1, [R3+URZ+0x19c60], R2 ;  /* 0x019c6002030075a7 */ /* 0x000f24000802017f */
[----:B----4-:R-:W-:Y:S05]  /*105f0*/  @!P1 BRA `(.L_x_12609) ;  /* 0x0000001800049947 */ /* 0x010fea0003800000 */
.L_x_12666:
[----:B------:R-:W-:Y:S05]  /*10600*/  @!P0 BRA `(.L_x_12610) ;  /* 0x0000000000048947 */ /* 0x000fea0003800000 */
[----:B------:R-:W-:Y:S01]  /*10610*/  BPT.TRAP 0x1 ;  /* 0x000000040000795c */ /* 0x000fe20000300000 */
.L_x_12610:
[----:B------:R-:W0:Y:S02]  /*10620*/  SYNCS.PHASECHK.TRANS64.TRYWAIT P1, [R5+URZ+0x19c80], R0 ;  /* 0x019c8000050075a7 */ /* 0x000e24000802017f */
[----:B0-----:R-:W-:Y:S05]  /*10630*/  @!P1 BRA `(.L_x_12611) ;  /* 0x0000001800089947 */ /* 0x001fea0003800000 */
.L_x_12667:
[----:B------:R-:W-:Y:S05]  /*10640*/  @!P0 BRA `(.L_x_12612) ;  /* 0x0000000000048947 */ /* 0x000fea0003800000 */
[----:B------:R-:W-:Y:S01]  /*10650*/  BPT.TRAP 0x1 ;  /* 0x000000040000795c */ /* 0x000fe20000300000 */
.L_x_12612:
[----:B------:R0:W0:Y:S02]  /*10660*/  SYNCS.PHASECHK.TRANS64.TRYWAIT P0, [R3+URZ+0x19c80], R2 ;  /* 0x019c8002030075a7 */ /* 0x000024000800017f */
[----:B0-----:R-:W-:Y:S05]  /*10670*/  @!P0 NANOSLEEP.SYNCS 0x989680 ;  /* 0x009896800000895d */ /* 0x001fea0003900000 */
[----:B------:R-:W0:Y:S02]  /*10680*/  @!P0 SYNCS.PHASECHK.TRANS64 P0, [R3+URZ+0x19c80], R2 ;  /* 0x019c8002030085a7 */ /* 0x000e24000800007f */
[----:B0-----:R-:W-:Y:S05]  /*10690*/  @!P0 BRA `(.L_x_12612) ;  /* 0xfffffffc00f08947 */ /* 0x001fea000383ffff */
.L_x_12600:
[----:B------:R-:W-:Y:S05]  /*106a0*/  BSYNC B0 ;  /* 0x0000000000007941 */ /* 0x000fea0003800000 */
.L_x_12599:
[----:B------:R-:W-:Y:S05]  /*106b0*/  EXIT ;  /* 0x000000000000794d */ /* 0x000fea0003800000 */
.L_x_12465:
[----:B0-----:R-:W-:-:S04]  /*106c0*/  IMAD.U32 R3, RZ, RZ, UR46 ;  /* 0x0000002eff037e24 */ /* 0x001fc8000f8e00ff */
[----:B------:R0:W1:Y:S03]  /*106d0*/  SYNCS.PHASECHK.TRANS64.TRYWAIT P1, [R3+URZ+0x19c00], R0 ;  /* 0x019c0000030075a7 */ /* 0x000066000802017f */
[----:B-1----:R-:W-:Y:S05]  /*106e0*/  @!P1 NANOSLEEP.SYNCS 0x989680 ;  /* 0x009896800000995d */ /* 0x002fea0003900000 */
[----:B------:R-:W1:Y:S02]  /*106f0*/  @!P1 SYNCS.PHASECHK.TRANS64 P1, [R3+URZ+0x19c00], R0 ;  /* 0x019c0000030095a7 */ /* 0x000e64000802007f */
[----:B-1----:R-:W-:Y:S05]  /*10700*/  @!P1 BRA `(.L_x_12465) ;  /* 0xfffffffc00ec9947 */ /* 0x002fea000383ffff */
[----:B------:R-:W-:Y:S05]  /*10710*/  BRA `(.L_x_12613) ;  /* 0xffffff1000bc7947 */ /* 0x000fea000383ffff */
.L_x_12469:
[----:B-1----:R1:W2:Y:S02]  /*10720*/  SYNCS.PHASECHK.TRANS64.TRYWAIT P1, [R3+URZ+0x19c30], R0 ;  /* 0x019c3000030075a7 */ /* 0x0022a4000802017f */
[----:B--2---:R-:W-:Y:S05]  /*10730*/  @!P1 NANOSLEEP.SYNCS 0x989680 ;  /* 0x009896800000995d */ /* 0x004fea0003900000 */
[----:B------:R-:W2:Y:S02]  /*10740*/  @!P1 SYNCS.PHASECHK.TRANS64 P1, [R3+URZ+0x19c30], R0 ;  /* 0x019c3000030095a7 */ /* 0x000ea4000802007f */
[----:B--2---:R-:W-:Y:S05]  /*10750*/  @!P1 BRA `(.L_x_12469) ;  /* 0xfffffffc00f09947 */ /* 0x004fea000383ffff */
[----:B------:R-:W-:Y:S05]  /*10760*/  BRA `(.L_x_12468) ;  /* 0xffffff1000d87947 */ /* 0x000fea000383ffff */
.L_x_12475:
[----:B-1----:R-:W-:-:S04]  /*10770*/  IMAD.U32 R7, RZ, RZ, UR19 ;  /* 0x00000013ff077e24 */ /* 0x002fc8000f8e00ff */
[----:B------:R1:W2:Y:S03]  /*10780*/  SYNCS.PHASECHK.TRANS64.TRYWAIT P1, [R7+URZ+0x19c30], R0 ;  /* 0x019c3000070075a7 */ /* 0x0002a6000802017f */
[----:B--2---:R-:W-:Y:S05]  /*10790*/  @!P1 NANOSLEEP.SYNCS 0x989680 ;  /* 0x009896800000995d */ /* 0x004fea0003900000 */
[----:B------:R-:W2:Y:S02]  /*107a0*/  @!P1 SYNCS.PHASECHK.TRANS64 P1, [R7+URZ+0x19c30], R0 ;  /* 0x019c3000070095a7 */ /* 0x000ea4000802007f */
[----:B--2---:R-:W-:Y:S05]  /*107b0*/  @!P1 BRA `(.L_x_12475) ;  /* 0xfffffffc00ec9947 */ /* 0x004fea000383ffff */
[----:B------:R-:W-:Y:S05]  /*107c0*/  BRA `(.L_x_12474) ;  /* 0xffffff34003c7947 */ /* 0x000fea000383ffff */
.L_x_12479:
[----:B-1----:R-:W-:-:S04]  /*107d0*/  IMAD.U32 R7, RZ, RZ, UR11 ;  /* 0x0000000bff077e24 */ /* 0x002fc8000f8e00ff */
[----:B------:R1:W2:Y:S03]  /*107e0*/  SYNCS.PHASECHK.TRANS64.TRYWAIT P1, [R7+URZ+0x19c50], R0 ;  /* 0x019c5000070075a7 */ /* 0x0002a6000802017f */
[----:B--2---:R-:W-:Y:S05]  /*107f0*/  @!P1 NANOSLEEP.SYNCS 0x989680 ;  /* 0x009896800000995d */ /* 0x004fea0003900000 */
[----:B------:R-:W2:Y:S02]  /*10800*/  @!P1 SYNCS.PHASECHK.TRANS64 P1, [R7+URZ+0x19c50], R0 ;  /* 0x019c5000070095a7 */ /* 0x000ea4000802007f */
[----:B--2---:R-:W-:Y:S05]  /*10810*/  @!P1 BRA `(.L_x_12479) ;  /* 0xfffffffc00ec9947 */ /* 0x004fea000383ffff */
[----:B------:R-:W-:Y:S05]  /*10820*/  BRA `(.L_x_12478) ;  /* 0xffffff34008c7947 */ /* 0x000fea000383ffff */
.L_x_12487:
[----:B-1----:R-:W-:-:S04]  /*10830*/  IMAD.U32 R9, RZ, RZ, UR6 ;  /* 0x00000006ff097e24 */ /* 0x002fc8000f8e00ff */
[----:B------:R1:W2:Y:S03]  /*10840*/  SYNCS.PHASECHK.TRANS64.TRYWAIT P1, [R9+URZ+0x19c30], R0 ;  /* 0x019c3000090075a7 */ /* 0x0002a6000802017f */
[----:B--2---:R-:W-:Y:S05]  /*10850*/  @!P1 NANOSLEEP.SYNCS 0x989680 ;  /* 0x009896800000995d */ /* 0x004fea0003900000 */
[----:B------:R-:W2:Y:S02]  /*10860*/  @!P1 SYNCS.PHASECHK.TRANS64 P1, [R9+URZ+0x19c30], R0 ;  /* 0x019c3000090095a7 */ /* 0x000ea4000802007f */
[----:B--2---:R-:W-:Y:S05]  /*10870*/  @!P1 BRA `(.L_x_12487) ;  /* 0xfffffffc00ec9947 */ /* 0x004fea000383ffff */
[----:B------:R-:W-:Y:S05]  /*10880*/  BRA `(.L_x_12486) ;  /* 0xffffff5800607947 */ /* 0x000fea000383ffff */
.L_x_12491:
[----:B-1----:R-:W-:-:S04]  /*10890*/  IMAD.U32 R9, RZ, RZ, UR11 ;  /* 0x0000000bff097e24 */ /* 0x002fc8000f8e00ff */
[----:B------:R1:W2:Y:S03]  /*108a0*/  SYNCS.PHASECHK.TRANS64.TRYWAIT P1, [R9+URZ+0x19c50], R0 ;  /* 0x019c5000090075a7 */ /* 0x0002a6000802017f */
[----:B--2---:R-:W-:Y:S05]  /*108b0*/  @!P1 NANOSLEEP.SYNCS 0x989680 ;  /* 0x009896800000995d */ /* 0x004fea0003900000 */
[----:B------:R-:W2:Y:S02]  /*108c0*/  @!P1 SYNCS.PHASECHK.TRANS64 P1, [R9+URZ+0x19c50], R0 ;  /* 0x019c5000090095a7 */ /* 0x000ea4000802007f */
[----:B--2---:R-:W-:Y:S05]  /*108d0*/  @!P1 BRA `(.L_x_12491) ;  /* 0xfffffffc00ec9947 */ /* 0x004fea000383ffff */
[----:B------:R-:W-:Y:S05]  /*108e0*/  BRA `(.L_x_12490) ;  /* 0xffffff5800b07947 */ /* 0x000fea000383ffff */
.L_x_12498:
[----:B-1----:R-:W-:-:S04]  /*108f0*/  IMAD.U32 R6, RZ, RZ, UR14 ;  /* 0x0000000eff067e24 */ /* 0x002fc8000f8e00ff */
[----:B------:R1:W2:Y:S03]  /*10900*/  SYNCS.PHASECHK.TRANS64.TRYWAIT P1, [R6+URZ+0x19c50], R5 ;  /* 0x019c5005060075a7 */ /* 0x0002a6000802017f */
[----:B--2---:R-:W-:Y:S05]  /*10910*/  @!P1 NANOSLEEP.SYNCS 0x989680 ;  /* 0x009896800000995d */ /* 0x004fea0003900000 */
[----:B------:R-:W2:Y:S02]  /*10920*/  @!P1 SYNCS.PHASECHK.TRANS64 P1, [R6+URZ+0x19c50], R5 ;  /* 0x019c5005060095a7 */ /* 0x000ea4000802007f */
[----:B--2---:R-:W-:Y:S05]  /*10930*/  @!P1 BRA `(.L_x_12498) ;  /* 0xfffffffc00ec9947 */ /* 0x004fea000383ffff */
[----:B------:R-:W-:Y:S05]  /*10940*/  BRA `(.L_x_12497) ;  /* 0xffffff7400007947 */ /* 0x000fea000383ffff */
.L_x_12535:
        /* <DEDUP_REMOVED lines=10> */
.L_x_12614:
[----:B------:R-:W-:Y:S05]  /*109f0*/  BRA `(.L_x_12615) ;  /* 0xffffffbc00747947 */ /* 0x000fea000383ffff */
.L_x_12538:
[----:B0-----:R0:W2:Y:S02]  /*10a00*/  SYNCS.PHASECHK.TRANS64.TRYWAIT P0, [R5+URZ+0x19c80], R21 ;  /* 0x019c8015050075a7 */ /* 0x0010a4000800017f */
[----:B--2---:R-:W-:Y:S05]  /*10a10*/  @!P0 NANOSLEEP.SYNCS 0x989680 ;  /* 0x009896800000895d */ /* 0x004fea0003900000 */
[----:B------:R-:W2:Y:S02]  /*10a20*/  @!P0 SYNCS.PHASECHK.TRANS64 P0, [R5+URZ+0x19c80], R21 ;  /* 0x019c8015050085a7 */ /* 0x000ea4000800007f */
[----:B--2---:R-:W-:Y:S05]  /*10a30*/  @!P0 BRA `(.L_x_12538) ;  /* 0xfffffffc00f08947 */ /* 0x004fea000383ffff */
[----:B------:R-:W-:Y:S05]  /*10a40*/  BRA `(.L_x_12616) ;  /* 0xffffffbc00887947 */ /* 0x000fea000383ffff */
.L_x_12539:
        /* <DEDUP_REMOVED lines=8> */
.L_x_12618:
[----:B------:R-:W-:Y:S05]  /*10ad0*/  BSYNC B0 ;  /* 0x0000000000007941 */ /* 0x000fea0003800000 */
.L_x_12617:
        /* <DEDUP_REMOVED lines=9> */
.L_x_12619:
        /* <DEDUP_REMOVED lines=27> */
.L_x_12620:
        /* <DEDUP_REMOVED lines=10> */
.L_x_12621:
[----:B------:R-:W-:Y:S01]  /*10dc0*/  IMAD.MOV.U32 R6, RZ, RZ, R14 ;  /* 0x000000ffff067224 */ /* 0x000fe200078e000e */
[----:B------:R-:W-:Y:S06]  /*10dd0*/  BRA `(.L_x_12622) ;  /* 0xffffffbc00747947 */ /* 0x000fec000383ffff */
.L_x_12544:
[----:B---3--:R3:W4:Y:S02]  /*10de0*/  SYNCS.PHASECHK.TRANS64.TRYWAIT P1, [R5+URZ+0x19c40], R21 ;  /* 0x019c4015050075a7 */ /* 0x008724000802017f */
[----:B----4-:R-:W-:Y:S05]  /*10df0*/  @!P1 NANOSLEEP.SYNCS 0x989680 ;  /* 0x009896800000995d */ /* 0x010fea0003900000 */
[----:B------:R-:W4:Y:S02]  /*10e00*/  @!P1 SYNCS.PHASECHK.TRANS64 P1, [R5+URZ+0x19c40], R21 ;  /* 0x019c4015050095a7 */ /* 0x000f24000802007f */
[----:B----4-:R-:W-:Y:S05]  /*10e10*/  @!P1 BRA `(.L_x_12544) ;  /* 0xfffffffc00f09947 */ /* 0x010fea000383ffff */
[----:B------:R-:W-:Y:S05]  /*10e20*/  BRA `(.L_x_12623) ;  /* 0xffffffbc00e47947 */ /* 0x000fea000383ffff */
.L_x_12545:
        /* <DEDUP_REMOVED lines=8> */
.L_x_12625:
[----:B------:R-:W-:Y:S05]  /*10eb0*/  BSYNC B0 ;  /* 0x0000000000007941 */ /* 0x000fea0003800000 */
.L_x_12624:
        /* <DEDUP_REMOVED lines=8> */
.L_x_12626:
[----:B------:R-:W-:Y:S02]  /*10f40*/  IMAD.MOV.U32 R13, RZ, RZ, R6 ;  /* 0x000000ffff0d7224 */ /* 0x000fe400078e0006 */
[----:B------:R-:W-:Y:S02]  /*10f50*/  IMAD.MOV.U32 R12, RZ, RZ, 0x1 ;  /* 0x00000001ff0c7424 */ /* 0x000fe400078e00ff */
[----:B------:R-:W-:-:S07]  /*10f60*/  IMAD.MOV.U32 R3, RZ, RZ, R14 ;  /* 0x000000ffff037224 */ /* 0x000fce00078e000e */
[----:B------:R-:W-:Y:S05]  /*10f70*/  WARPSYNC.COLLECTIVE R15, `(.L_x_12627) ;  /* 0x000000000f087348 */ /* 0x000fea0003c00000 */
[----:B------:R0:W1:Y:S02]  /*10f80*/  SHFL.IDX P6, R14, R13, R12, R11 ;  /* 0x0000000c0d0e7389 */ /* 0x00006400000c000b */
[----:B01----:R-:W-:Y:S01]  /*10f90*/  ENDCOLLECTIVE ;  /* 0x000000000000791b */ /* 0x003fe20003800000 */
.L_x_12627:
        /* <DEDUP_REMOVED lines=10> */
.L_x_12628:
        /* <DEDUP_REMOVED lines=8> */
.L_x_12550:
        /* <DEDUP_REMOVED lines=9> */
.L_x_12630:
[----:B------:R-:W-:Y:S01]  /*11150*/  ISETP.GE.AND P1, PT, R25, R0, PT ;  /* 0x000000001900720c */ /* 0x000fe20003f26270 */
[----:B------:R-:W-:Y:S02]  /*11160*/  IMAD.MOV.U32 R13, RZ, RZ, R5 ;  /* 0x000000ffff0d7224 */ /* 0x000fe400078e0005 */
[----:B------:R-:W-:-:S10]  /*11170*/  IMAD.MOV.U32 R2, RZ, RZ, R14 ;  /* 0x000000ffff027224 */ /* 0x000fd400078e000e */
[----:B------:R-:W-:Y:S05]  /*11180*/  WARPSYNC.COLLECTIVE R15, `(.L_x_12631) ;  /* 0x000000000f087348 */ /* 0x000fea0003c00000 */
[----:B------:R0:W1:Y:S02]  /*11190*/  SHFL.IDX P6, R14, R13, R12, R11 ;  /* 0x0000000c0d0e7389 */ /* 0x00006400000c000b */
[----:B01----:R-:W-:Y:S01]  /*111a0*/  ENDCOLLECTIVE ;  /* 0x000000000000791b */ /* 0x003fe20003800000 */
.L_x_12631:
[----:B------:R-:W-:Y:S02]  /*111b0*/  IMAD.MOV.U32 R13, RZ, RZ, R4 ;  /* 0x000000ffff0d7224 */ /* 0x000fe400078e0004 */
[----:B------:R-:W-:Y:S02]  /*111c0*/  IMAD.MOV.U32 R12, RZ, RZ, 0x1 ;  /* 0x00000001ff0c7424 */ /* 0x000fe400078e00ff */
[----:B------:R-:W-:-:S07]  /*111d0*/  IMAD.MOV.U32 R3, RZ, RZ, R14 ;  /* 0x000000ffff037224 */ /* 0x000fce00078e000e */
[----:B------:R-:W-:Y:S05]  /*111e0*/  WARPSYNC.COLLECTIVE R15, `(.L_x_12632) ;  /* 0x000000000f087348 */ /* 0x000fea0003c00000 */
[----:B------:R0:W1:Y:S02]  /*111f0*/  SHFL.IDX P6, R14, R13, R12, R11 ;  /* 0x0000000c0d0e7389 */ /* 0x00006400000c000b */
[----:B01----:R-:W-:Y:S01]  /*11200*/  ENDCOLLECTIVE ;  /* 0x000000000000791b */ /* 0x003fe20003800000 */
.L_x_12632:
        /* <DEDUP_REMOVED lines=10> */
.L_x_12633:
        /* <DEDUP_REMOVED lines=12> */
.L_x_12634:
        /* <DEDUP_REMOVED lines=8> */
.L_x_12635:
        /* <DEDUP_REMOVED lines=9> */
.L_x_12555:
[----:B-1----:R1:W2:Y:S02]  /*11480*/  SYNCS.PHASECHK.TRANS64.TRYWAIT P0, [R16+URZ+0x19c20], R0 ;  /* 0x019c2000100075a7 */ /* 0x0022a4000800017f */
[----:B--2---:R-:W-:Y:S05]  /*11490*/  @!P0 NANOSLEEP.SYNCS 0x989680 ;  /* 0x009896800000895d */ /* 0x004fea0003900000 */
[----:B------:R-:W2:Y:S02]  /*114a0*/  @!P0 SYNCS.PHASECHK.TRANS64 P0, [R16+URZ+0x19c20], R0 ;  /* 0x019c2000100085a7 */ /* 0x000ea4000800007f */
[----:B--2---:R-:W-:Y:S05]  /*114b0*/  @!P0 BRA `(.L_x_12555) ;  /* 0xfffffffc00f08947 */ /* 0x004fea000383ffff */
[----:B------:R-:W-:Y:S05]  /*114c0*/  BRA `(.L_x_12637) ;  /* 0xffffffc800187947 */ /* 0x000fea000383ffff */
.L_x_12559:
[----:B0-----:R0:W1:Y:S02]  /*114d0*/  SYNCS.PHASECHK.TRANS64.TRYWAIT P0, [R0+URZ+0x19c80], R10 ;  /* 0x019c800a000075a7 */ /* 0x001064000800017f */
[----:B-1----:R-:W-:Y:S05]  /*114e0*/  @!P0 NANOSLEEP.SYNCS 0x989680 ;  /* 0x009896800000895d */ /* 0x002fea0003900000 */
[----:B------:R-:W1:Y:S02]  /*114f0*/  @!P0 SYNCS.PHASECHK.TRANS64 P0, [R0+URZ+0x19c80], R10 ;  /* 0x019c800a000085a7 */ /* 0x000e64000800007f */
[----:B-1----:R-:W-:Y:S05]  /*11500*/  @!P0 BRA `(.L_x_12559) ;  /* 0xfffffffc00f08947 */ /* 0x002fea000383ffff */
[----:B------:R-:W-:Y:S05]  /*11510*/  BRA `(.L_x_12638) ;  /* 0xffffffc800e47947 */ /* 0x000fea000383ffff */
.L_x_12560:
        /* <DEDUP_REMOVED lines=8> */
.L_x_12640:
[----:B------:R-:W-:Y:S05]  /*115a0*/  BSYNC B0 ;  /* 0x0000000000007941 */ /* 0x000fea0003800000 */
.L_x_12639:
        /* <DEDUP_REMOVED lines=9> */
.L_x_12641:
[----:B------:R-:W-:Y:S02]  /*11640*/  IMAD.MOV.U32 R13, RZ, RZ, R21 ;  /* 0x000000ffff0d7224 */ /* 0x000fe400078e0015 */
[----:B------:R-:W-:Y:S02]  /*11650*/  IMAD.MOV.U32 R12, RZ, RZ, 0x1 ;  /* 0x00000001ff0c7424 */ /* 0x000fe400078e00ff */
[----:B------:R-:W-:-:S07]  /*11660*/  IMAD.MOV.U32 R2, RZ, RZ, R14 ;  /* 0x000000ffff027224 */ /* 0x000fce00078e000e */
[----:B------:R-:W-:Y:S05]  /*11670*/  WARPSYNC.COLLECTIVE R15, `(.L_x_12642) ;  /* 0x000000000f087348 */ /* 0x000fea0003c00000 */
[----:B------:R0:W1:Y:S02]  /*11680*/  SHFL.IDX P6, R14, R13, R12, R11 ;  /* 0x0000000c0d0e7389 */ /* 0x00006400000c000b */
[----:B01----:R-:W-:Y:S01]  /*11690*/  ENDCOLLECTIVE ;  /* 0x000000000000791b */ /* 0x003fe20003800000 */
.L_x_12642:
        /* <DEDUP_REMOVED lines=13> */
.L_x_12643:
[----:B------:R-:W-:Y:S01]  /*11770*/  IMAD.MOV.U32 R2, RZ, RZ, R14 ;  /* 0x000000ffff027224 */ /* 0x000fe200078e000e */
[----:B------:R-:W-:Y:S06]  /*11780*/  BRA `(.L_x_12644) ;  /* 0xffffffc800f87947 */ /* 0x000fec000383ffff */
.L_x_12565:
[----:B---3--:R3:W4:Y:S02]  /*11790*/  SYNCS.PHASECHK.TRANS64.TRYWAIT P0, [R0+URZ+0x19c40], R10 ;  /* 0x019c400a000075a7 */ /* 0x008724000800017f */
[----:B----4-:R-:W-:Y:S05]  /*117a0*/  @!P0 NANOSLEEP.SYNCS 0x989680 ;  /* 0x009896800000895d */ /* 0x010fea0003900000 */
[----:B------:R-:W4:Y:S02]  /*117b0*/  @!P0 SYNCS.PHASECHK.TRANS64 P0, [R0+URZ+0x19c40], R10 ;  /* 0x019c400a000085a7 */ /* 0x000f24000800007f */
[----:B----4-:R-:W-:Y:S05]  /*117c0*/  @!P0 BRA `(.L_x_12565) ;  /* 0xfffffffc00f08947 */ /* 0x010fea000383ffff */
[----:B------:R-:W-:Y:S05]  /*117d0*/  BRA `(.L_x_12645) ;  /* 0xffffffcc00507947 */ /* 0x000fea000383ffff */
.L_x_12566:
        /* <DEDUP_REMOVED lines=8> */
.L_x_12647:
[----:B------:R-:W-:Y:S05]  /*11860*/  BSYNC B0 ;  /* 0x0000000000007941 */ /* 0x000fea0003800000 */
.L_x_12646:
        /* <DEDUP_REMOVED lines=8> */
.L_x_12648:
[----:B------:R-:W-:Y:S02]  /*118f0*/  IMAD.MOV.U32 R13, RZ, RZ, R8 ;  /* 0x000000ffff0d7224 */ /* 0x000fe400078e0008 */
[----:B------:R-:W-:Y:S02]  /*11900*/  IMAD.MOV.U32 R12, RZ, RZ, 0x1 ;  /* 0x00000001ff0c7424 */ /* 0x000fe400078e00ff */
[----:B------:R-:W-:-:S07]  /*11910*/  IMAD.MOV.U32 R2, RZ, RZ, R14 ;  /* 0x000000ffff027224 */ /* 0x000fce00078e000e */
[----:B------:R-:W-:Y:S05]  /*11920*/  WARPSYNC.COLLECTIVE R15, `(.L_x_12649) ;  /* 0x000000000f087348 */ /* 0x000fea0003c00000 */
[----:B------:R0:W1:Y:S02]  /*11930*/  SHFL.IDX P6, R14, R13, R12, R11 ;  /* 0x0000000c0d0e7389 */ /* 0x00006400000c000b */
[----:B01----:R-:W-:Y:S01]  /*11940*/  ENDCOLLECTIVE ;  /* 0x000000000000791b */ /* 0x003fe20003800000 */
.L_x_12649:
        /* <DEDUP_REMOVED lines=13> */
.L_x_12650:
[----:B------:R-:W-:Y:S01]  /*11a20*/  IMAD.MOV.U32 R2, RZ, RZ, R14 ;  /* 0x000000ffff027224 */ /* 0x000fe200078e000e */
[----:B------:R-:W-:Y:S06]  /*11a30*/  BRA `(.L_x_12651) ;  /* 0xffffffcc005c7947 */ /* 0x000fec000383ffff */
.L_x_12571:
[----:B0-----:R0:W2:Y:S02]  /*11a40*/  SYNCS.PHASECHK.TRANS64.TRYWAIT P2, [R2+URZ+0x19c70], R0 ;  /* 0x019c7000020075a7 */ /* 0x0010a4000804017f */
[----:B--2---:R-:W-:Y:S05]  /*11a50*/  @!P2 NANOSLEEP.SYNCS 0x989680 ;  /* 0x009896800000a95d */ /* 0x004fea0003900000 */
[----:B------:R-:W2:Y:S02]  /*11a60*/  @!P2 SYNCS.PHASECHK.TRANS64 P2, [R2+URZ+0x19c70], R0 ;  /* 0x019c70000200a5a7 */ /* 0x000ea4000804007f */
[----:B--2---:R-:W-:Y:S05]  /*11a70*/  @!P2 BRA `(.L_x_12571) ;  /* 0xfffffffc00f0a947 */ /* 0x004fea000383ffff */
[----:B------:R-:W-:Y:S05]  /*11a80*/  BRA `(.L_x_12652) ;  /* 0xffffffcc00c87947 */ /* 0x000fea000383ffff */
.L_x_12573:
[----:B0-----:R0:W2:Y:S02]  /*11a90*/  SYNCS.PHASECHK.TRANS64.TRYWAIT P2, [R2+URZ+0x19c60], R3 ;  /* 0x019c6003020075a7 */ /* 0x0010a4000804017f */
[----:B--2---:R-:W-:Y:S05]  /*11aa0*/  @!P2 NANOSLEEP.SYNCS 0x989680 ;  /* 0x009896800000a95d */ /* 0x004fea0003900000 */
[----:B------:R-:W2:Y:S02]  /*11ab0*/  @!P2 SYNCS.PHASECHK.TRANS64 P2, [R2+URZ+0x19c60], R3 ;  /* 0x019c60030200a5a7 */ /* 0x000ea4000804007f */
[----:B--2---:R-:W-:Y:S05]  /*11ac0*/  @!P2 BRA `(.L_x_12573) ;  /* 0xfffffffc00f0a947 */ /* 0x004fea000383ffff */
[----:B------:R-:W-:Y:S05]  /*11ad0*/  BRA `(.L_x_12653) ;  /* 0xffffffcc00d87947 */ /* 0x000fea000383ffff */
.L_x_12581:
[----:B0-----:R0:W1:Y:S02]  /*11ae0*/  SYNCS.PHASECHK.TRANS64.TRYWAIT P1, [R0+URZ+0x19c70], R3 ;  /* 0x019c7003000075a7 */ /* 0x001064000802017f */
[----:B-1----:R-:W-:Y:S05]  /*11af0*/  @!P1 NANOSLEEP.SYNCS 0x989680 ;  /* 0x009896800000995d */ /* 0x002fea0003900000 */
[----:B------:R-:W1:Y:S02]  /*11b00*/  @!P1 SYNCS.PHASECHK.TRANS64 P1, [R0+URZ+0x19c70], R3 ;  /* 0x019c7003000095a7 */ /* 0x000e64000802007f */
[----:B-1----:R-:W-:Y:S05]  /*11b10*/  @!P1 BRA `(.L_x_12581) ;  /* 0xfffffffc00f09947 */ /* 0x002fea000383ffff */
[----:B------:R-:W-:Y:S05]  /*11b20*/  BRA `(.L_x_12654) ;  /* 0xffffffd400747947 */ /* 0x000fea000383ffff */
.L_x_12583:
[----:B0-----:R0:W1:Y:S02]  /*11b30*/  SYNCS.PHASECHK.TRANS64.TRYWAIT P1, [R0+URZ+0x19c60], R3 ;  /* 0x019c6003000075a7 */ /* 0x001064000802017f */
[----:B-1----:R-:W-:Y:S05]  /*11b40*/  @!P1 NANOSLEEP.SYNCS 0x989680 ;  /* 0x009896800000995d */ /* 0x002fea0003900000 */
[----:B------:R-:W1:Y:S02]  /*11b50*/  @!P1 SYNCS.PHASECHK.TRANS64 P1, [R0+URZ+0x19c60], R3 ;  /* 0x019c6003000095a7 */ /* 0x000e64000802007f */
[----:B-1----:R-:W-:Y:S05]  /*11b60*/  @!P1 BRA `(.L_x_12583) ;  /* 0xfffffffc00f09947 */ /* 0x002fea000383ffff */
[----:B------:R-:W-:Y:S05]  /*11b70*/  BRA `(.L_x_12655) ;  /* 0xffffffd400807947 */ /* 0x000fea000383ffff */
.L_x_12597:
[----:B-1----:R1:W2:Y:S02]  /*11b80*/  SYNCS.PHASECHK.TRANS64.TRYWAIT P0, [R7+URZ+0x19c20], R0 ;  /* 0x019c2000070075a7 */ /* 0x0022a4000800017f */
[----:B--2---:R-:W-:Y:S05]  /*11b90*/  @!P0 NANOSLEEP.SYNCS 0x989680 ;  /* 0x009896800000895d */ /* 0x004fea0003900000 */
[----:B------:R-:W2:Y:S02]  /*11ba0*/  @!P0 SYNCS.PHASECHK.TRANS64 P0, [R7+URZ+0x19c20], R0 ;  /* 0x019c2000070085a7 */ /* 0x000ea4000800007f */
[----:B--2---:R-:W-:Y:S05]  /*11bb0*/  @!P0 BRA `(.L_x_12597) ;  /* 0xfffffffc00f08947 */ /* 0x004fea000383ffff */
[----:B------:R-:W-:Y:S05]  /*11bc0*/  BRA `(.L_x_12656) ;  /* 0xffffffe400e47947 */ /* 0x000fea000383ffff */
.L_x_12598:
        /* <DEDUP_REMOVED lines=11> */
.L_x_12658:
[----:B------:R-:W-:Y:S05]  /*11c80*/  BSYNC B0 ;  /* 0x0000000000007941 */ /* 0x000fea0003800000 */
.L_x_12657:
[----:B------:R-:W-:Y:S05]  /*11c90*/  BRA `(.L_x_12659) ;  /* 0xffffffe400cc7947 */ /* 0x000fea000383ffff */
.L_x_12601:
[----:B------:R-:W-:Y:S01]  /*11ca0*/  BSSY B1, `(.L_x_12660) ;  /* 0x0000006000017945 */ /* 0x000fe20003800000 */
[----:B------:R-:W-:-:S07]  /*11cb0*/  IMAD.MOV.U32 R15, RZ, RZ, -0x1 ;  /* 0xffffffffff0f7424 */ /* 0x000fce00078e00ff */
[----:B01---5:R-:W-:Y:S05]  /*11cc0*/  WARPSYNC.COLLECTIVE R15, `(.L_x_12661) ;  /* 0x000000000f0c7348 */ /* 0x023fea0003c00000 */
[----:B------:R-:W-:Y:S02]  /*11cd0*/  ELECT P6, UR62, PT ;  /* 0x00000000003e782f */ /* 0x000fe400038c0000 */
[----:B------:R-:W-:Y:S01]  /*11ce0*/  MOV R14, UR62 ;  /* 0x0000003e000e7c02 */ /* 0x000fe20008000f00 */
[----:B01---5:R-:W-:Y:S10]  /*11cf0*/  ENDCOLLECTIVE ;  /* 0x000000000000791b */ /* 0x023ff40003800000 */
.L_x_12661:
[----:B------:R-:W-:Y:S05]  /*11d00*/  BSYNC B1 ;  /* 0x0000000000017941 */ /* 0x000fea0003800000 */
.L_x_12660:
[----:B------:R-:W-:Y:S05]  /*11d10*/  BRA `(.L_x_12662) ;  /* 0xffffffe400c47947 */ /* 0x000fea000383ffff */
.L_x_12603:
[----:B-1----:R1:W2:Y:S02]  /*11d20*/  SYNCS.PHASECHK.TRANS64.TRYWAIT P1, [R5+URZ+0x19c40], R0 ;  /* 0x019c4000050075a7 */ /* 0x0022a4000802017f */
[----:B--2---:R-:W-:Y:S05]  /*11d30*/  @!P1 NANOSLEEP.SYNCS 0x989680 ;  /* 0x009896800000995d */ /* 0x004fea0003900000 */
[----:B------:R-:W2:Y:S02]  /*11d40*/  @!P1 SYNCS.PHASECHK.TRANS64 P1, [R5+URZ+0x19c40], R0 ;  /* 0x019c4000050095a7 */ /* 0x000ea4000802007f */
[----:B--2---:R-:W-:Y:S05]  /*11d50*/  @!P1 BRA `(.L_x_12603) ;  /* 0xfffffffc00f09947 */ /* 0x004fea000383ffff */
[----:B------:R-:W-:Y:S05]  /*11d60*/  BRA `(.L_x_12663) ;  /* 0xffffffe400e47947 */ /* 0x000fea000383ffff */
.L_x_12605:
[----:B--2---:R2:W3:Y:S02]  /*11d70*/  SYNCS.PHASECHK.TRANS64.TRYWAIT P1, [R3+URZ+0x19c40], R2 ;  /* 0x019c4002030075a7 */ /* 0x0044e4000802017f */
[----:B---3--:R-:W-:Y:S05]  /*11d80*/  @!P1 NANOSLEEP.SYNCS 0x989680 ;  /* 0x009896800000995d */ /* 0x008fea0003900000 */
[----:B------:R-:W3:Y:S02]  /*11d90*/  @!P1 SYNCS.PHASECHK.TRANS64 P1, [R3+URZ+0x19c40], R2 ;  /* 0x019c4002030095a7 */ /* 0x000ee4000802007f */
[----:B---3--:R-:W-:Y:S05]  /*11da0*/  @!P1 BRA `(.L_x_12605) ;  /* 0xfffffffc00f09947 */ /* 0x008fea000383ffff */
[----:B------:R-:W-:Y:S05]  /*11db0*/  BRA `(.L_x_12664) ;  /* 0xffffffe400f07947 */ /* 0x000fea000383ffff */
.L_x_12607:
[----:B---3--:R3:W4:Y:S02]  /*11dc0*/  SYNCS.PHASECHK.TRANS64.TRYWAIT P1, [R5+URZ+0x19c60], R0 ;  /* 0x019c6000050075a7 */ /* 0x008724000802017f */
[----:B----4-:R-:W-:Y:S05]  /*11dd0*/  @!P1 NANOSLEEP.SYNCS 0x989680 ;  /* 0x009896800000995d */ /* 0x010fea0003900000 */
[----:B------:R-:W4:Y:S02]  /*11de0*/  @!P1 SYNCS.PHASECHK.TRANS64 P1, [R5+URZ+0x19c60], R0 ;  /* 0x019c6000050095a7 */ /* 0x000f24000802007f */
[----:B----4-:R-:W-:Y:S05]  /*11df0*/  @!P1 BRA `(.L_x_12607) ;  /* 0xfffffffc00f09947 */ /* 0x010fea000383ffff */
[----:B------:R-:W-:Y:S05]  /*11e00*/  BRA `(.L_x_12665) ;  /* 0xffffffe400ec7947 */ /* 0x000fea000383ffff */
.L_x_12609:
[----:B----4-:R4:W0:Y:S02]  /*11e10*/  SYNCS.PHASECHK.TRANS64.TRYWAIT P1, [R3+URZ+0x19c60], R2 ;  /* 0x019c6002030075a7 */ /* 0x010824000802017f */
[----:B0-----:R-:W-:Y:S05]  /*11e20*/  @!P1 NANOSLEEP.SYNCS 0x989680 ;  /* 0x009896800000995d */ /* 0x001fea0003900000 */
[----:B------:R-:W0:Y:S02]  /*11e30*/  @!P1 SYNCS.PHASECHK.TRANS64 P1, [R3+URZ+0x19c60], R2 ;  /* 0x019c6002030095a7 */ /* 0x000e24000802007f */
[----:B0-----:R-:W-:Y:S05]  /*11e40*/  @!P1 BRA `(.L_x_12609) ;  /* 0xfffffffc00f09947 */ /* 0x001fea000383ffff */
[----:B------:R-:W-:Y:S05]  /*11e50*/  BRA `(.L_x_12666) ;  /* 0xffffffe400e87947 */ /* 0x000fea000383ffff */
.L_x_12611:
[----:B------:R0:W0:Y:S02]  /*11e60*/  SYNCS.PHASECHK.TRANS64.TRYWAIT P1, [R5+URZ+0x19c80], R0 ;  /* 0x019c8000050075a7 */ /* 0x000024000802017f */
[----:B0-----:R-:W-:Y:S05]  /*11e70*/  @!P1 NANOSLEEP.SYNCS 0x989680 ;  /* 0x009896800000995d */ /* 0x001fea0003900000 */
[----:B------:R-:W0:Y:S02]  /*11e80*/  @!P1 SYNCS.PHASECHK.TRANS64 P1, [R5+URZ+0x19c80], R0 ;  /* 0x019c8000050095a7 */ /* 0x000e24000802007f */
[----:B0-----:R-:W-:Y:S05]  /*11e90*/  @!P1 BRA `(.L_x_12611) ;  /* 0xfffffffc00f09947 */ /* 0x001fea000383ffff */
[----:B------:R-:W-:Y:S05]  /*11ea0*/  BRA `(.L_x_12667) ;  /* 0xffffffe400e47947 */ /* 0x000fea000383ffff */
.L_x_12668:
        /* <DEDUP_REMOVED lines=13> */
.L_x_15859:


//--------------------- .text._ZN7cutlass13device_kernelIN5flash11enable_sm90INS1_16FlashAttnFwdSm90INS1_25CollectiveMainloopFwdSm90ILi2EN4cute5tupleIJNS5_1CILi1EEES8_S8_EEENS6_IJNS7_ILi192EEENS7_ILi128EEENS7_ILi96EEEEEELi96ENS_12float_e4m3_tEfNS_4arch4Sm90ELb1ELb0ELb0ELb1ELb1ELb1ELb0ELb1ELb1ELb1ELb0ELb0EEENS1_21CollectiveEpilogueFwdINS6_IJSA_SC_SB_EEES9_NS_10bfloat16_tESG_Li384ELb1ELb1ELb0ELb1EEENS1_36VarlenDynamicPersistentTileSchedulerILi192ELi128ELi384ELi128ELb0ELb1ELb1ELb1ELb1ELb1EEEEEEEEEvNT_6ParamsE --------------------------
	.section	.text._ZN7cutlass13device_kernelIN5flash11enable_sm90INS1_16FlashAttnFwdSm90INS1_25CollectiveMainloopFwdSm90ILi2EN4cute5tupleIJNS5_1CILi1EEES8_S8_EEENS6_IJNS7_ILi192EEENS7_ILi128EEENS7_ILi96EEEEEELi96ENS_12float_e4m3_tEfNS_4arch4Sm90ELb1ELb0ELb0ELb1ELb1ELb1ELb0ELb1ELb1ELb1ELb0ELb0EEENS1_21CollectiveEpilogueFwdINS6_IJSA_SC_SB_EEES9_NS_10bfloat16_tESG_Li384ELb1ELb1ELb0ELb1EEENS1_36VarlenDynamicPersistentTileSchedulerILi192ELi128ELi384ELi128ELb0ELb1ELb1ELb1ELb1ELb1EEEEEEEEEvNT_6ParamsE,"ax",@progbits
	.align	128
.text._ZN7cutlass13device_kernelIN5flash11enable_sm90INS1_16FlashAttnFwdSm90INS1_25CollectiveMainloopFwdSm90ILi2EN4cute5tupleIJNS5_1CILi1EEES8_S8_EEENS6_IJNS7_ILi192EEENS7_ILi128EEENS7_ILi96EEEEEELi96ENS_12float_e4m3_tEfNS_4arch4Sm90ELb1ELb0ELb0ELb1ELb1ELb1ELb0ELb1ELb1ELb1ELb0ELb0EEENS1_21CollectiveEpilogueFwdINS6_IJSA_SC_SB_EEES9_NS_10bfloat16_tESG_Li384ELb1ELb1ELb0ELb1EEENS1_36VarlenDynamicPersistentTileSchedulerILi192ELi128ELi384ELi128ELb0ELb1ELb1ELb1ELb1ELb1EEEEEEEEEvNT_6ParamsE:
        .type           _ZN7cutlass13device_kernelIN5flash11enable_sm90INS1_16FlashAttnFwdSm90INS1_25CollectiveMainloopFwdSm90ILi2EN4cute5tupleIJNS5_1CILi1EEES8_S8_EEENS6_IJNS7_ILi192EEENS7_ILi128EEENS7_ILi96EEEEEELi96ENS_12float_e4m3_tEfNS_4arch4Sm90ELb1ELb0ELb0ELb1ELb1ELb1ELb0ELb1ELb1ELb1ELb0ELb0EEENS1_21CollectiveEpilogueFwdINS6_IJSA_SC_SB_EEES9_NS_10bfloat16_tESG_Li384ELb1ELb1ELb0ELb1EEENS1_36VarlenDynamicPersistentTileSchedulerILi192ELi128ELi384ELi128ELb0ELb1ELb1ELb1ELb1ELb1EEEEEEEEEvNT_6ParamsE,@function
        .size           _ZN7cutlass13device_kernelIN5flash11enable_sm90INS1_16FlashAttnFwdSm90INS1_25CollectiveMainloopFwdSm90ILi2EN4cute5tupleIJNS5_1CILi1EEES8_S8_EEENS6_IJNS7_ILi192EEENS7_ILi128EEENS7_ILi96EEEEEELi96ENS_12float_e4m3_tEfNS_4arch4Sm90ELb1ELb0ELb0ELb1ELb1ELb1ELb0ELb1ELb1ELb1ELb0ELb0EEENS1_21CollectiveEpilogueFwdINS6_IJSA_SC_SB_EEES9_NS_10bfloat16_tESG_Li384ELb1ELb1ELb0ELb1EEENS1_36VarlenDynamicPersistentTileSchedulerILi192ELi128ELi384ELi128ELb0ELb1ELb1ELb1ELb1ELb1EEEEEEEEEvNT_6ParamsE,(.L_x_15860 - _ZN7cutlass13device_kernelIN5flash11enable_sm90INS1_16FlashAttnFwdSm90INS1_25CollectiveMainloopFwdSm90ILi2EN4cute5tupleIJNS5_1CILi1EEES8_S8_EEENS6_IJNS7_ILi192EEENS7_ILi128EEENS7_ILi96EEEEEELi96ENS_12float_e4m3_tEfNS_4arch4Sm90ELb1ELb0ELb0ELb1ELb1ELb1ELb0ELb1ELb1ELb1ELb0ELb0EEENS1_21CollectiveEpilogueFwdINS6_IJSA_SC_SB_EEES9_NS_10bfloat16_tESG_Li384ELb1ELb1ELb0ELb1EEENS1_36VarlenDynamicPersistentTileSchedulerILi192ELi128ELi384ELi128ELb0ELb1ELb1ELb1ELb1ELb1EEEEEEEEEvNT_6ParamsE)
        .other          _ZN7cutlass13device_kernelIN5flash11enable_sm90INS1_16FlashAttnFwdSm90INS1_25CollectiveMainloopFwdSm90ILi2EN4cute5tupleIJNS5_1CILi1EEES8_S8_EEENS6_IJNS7_ILi192EEENS7_ILi128EEENS7_ILi96EEEEEELi96ENS_12float_e4m3_tEfNS_4arch4Sm90ELb1ELb0ELb0ELb1ELb1ELb1ELb0ELb1ELb1ELb1ELb0ELb0EEENS1_21CollectiveEpilogueFwdINS6_IJSA_SC_SB_EEES9_NS_10bfloat16_tESG_Li384ELb1ELb1ELb0ELb1EEENS1_36VarlenDynamicPersistentTileSchedulerILi192ELi128ELi384ELi128ELb0ELb1ELb1ELb1ELb1ELb1EEEEEEEEEvNT_6ParamsE,@"STO_CUDA_ENTRY STV_DEFAULT"
_ZN7cutlass13device_kernelIN5flash11enable_sm90INS1_16FlashAttnFwdSm90INS1_25CollectiveMainloopFwdSm90ILi2EN4cute5tupleIJNS5_1CILi1EEES8_S8_EEENS6_IJNS7_ILi192EEENS7_ILi128EEENS7_ILi96EEEEEELi96ENS_12float_e4m3_tEfNS_4arch4Sm90ELb1ELb0ELb0ELb1ELb1ELb1ELb0ELb1ELb1ELb1ELb0ELb0EEENS1_21CollectiveEpilogueFwdINS6_IJSA_SC_SB_EEES9_NS_10bfloat16_tESG_Li384ELb1ELb1ELb0ELb1EEENS1_36VarlenDynamicPersistentTileSchedulerILi192ELi128ELi384ELi128ELb0ELb1ELb1ELb1ELb1ELb1EEEEEEEEEvNT_6ParamsE:
        /* <DEDUP_REMOVED lines=18> */
.L_x_12670:
[----:B------:R-:W-:Y:S05]  /*0120*/  BSYNC B0 ;  /* 0x0000000000007941 */ /* 0x000fea0003800000 */
.L_x_12669:
        /* <DEDUP_REMOVED lines=41> */
.L_x_12671:
        /* <DEDUP_REMOVED lines=22> */
.L_x_12672:
        /* <DEDUP_REMOVED lines=18> */
.L_x_12673:
        /* <DEDUP_REMOVED lines=22> */
.L_x_12674:
        /* <DEDUP_REMOVED lines=23> */
.L_x_12675:
        /* <DEDUP_REMOVED lines=8> */
.L_x_12678:
        /* <DEDUP_REMOVED lines=26> */
[----:B------:R-:W-:Y:S01]  /*0b30*/  IMAD.IADD R4, R22, 0x1, -R2 ;  /* 0x0000000116047824 */ /* 0x000fe200078e0a02 */
[-C--:B------:R-:W-:Y:S02]  /*0b40*/  LEA.HI R2, R0, R22.reuse, RZ, 0x7 ;  /* 0x0000001600027211 */ /* 0x080fe400078f38ff */
[----:B------:R-:W-:Y:S01]  /*0b50*/  LEA.HI R3, R22, R22, RZ, 0x1 ;  /* 0x0000001616037211 */ /* 0x000fe200078f08ff */
        /* <DEDUP_REMOVED lines=19> */
[----:B------:R-:W-:Y:S01]  /*0c90*/  STL [R1], R24 ;  /* 0x0000001801007387 */ /* 0x000fe20000100800 */
        /* <DEDUP_REMOVED lines=19> */
[----:B------:R-:W-:Y:S01]  /*0dd0*/  LEA.HI R2, R2, R2, RZ, 0x1 ;  /* 0x0000000202027211 */ /* 0x000fe200078f08ff */
[----:B------:R-:W-:Y:S01]  /*0de0*/  VIADD R157, R16, 0x40 ;  /* 0x00000040109d7836 */ /* 0x000fe20000000000 */
        /* <DEDUP_REMOVED lines=14> */
[----:B------:R-:W-:Y:S01]  /*0ed0*/  IMAD.MOV.U32 R19, RZ, RZ, RZ ;  /* 0x000000ffff137224 */ /* 0x000fe200078e00ff */
[----:B------:R-:W-:Y:S01]  /*0ee0*/  IADD3 R4, R18, R5, R4 ;  /* 0x0000000512047210 */ /* 0x000fe20007ffe004 */
[----:B------:R-:W-:Y:S01]  /*0ef0*/  STL [R1+0x78], R20 ;  /* 0x0000781401007387 */ /* 0x000fe20000100800 */
[----:B------:R-:W-:Y:S01]  /*0f00*/  VIADD R5, R24, 0x10 ;  /* 0x0000001018057836 */ /* 0x000fe20000000000 */
[----:B------:R-:W-:-:S02]  /*0f10*/  SHF.R.S32.HI R7, RZ, 0x1f, R157 ;  /* 0x0000001fff077819 */ /* 0x000fc4000001149d */
[----:B------:R0:W-:Y:S01]  /*0f20*/  STL [R1+0x80], R6 ;  /* 0x0000800601007387 */ /* 0x0001e20000100800 */
[----:B------:R-:W-:Y:S02]  /*0f30*/  LOP3.LUT R9, R9, 0x7ffffffc, RZ, 0xc0, !PT ;  /* 0x7ffffffc09097812 */ /* 0x000fe400078ec0ff */
[----:B------:R-:W-:Y:S01]  /*0f40*/  SHF.R.S32.HI R8, RZ, 0x1f, R5 ;  /* 0x0000001fff087819 */ /* 0x000fe20000011405 */
[----:B------:R1:W-:Y:S04]  /*0f50*/  STL [R1+0x74], R4 ;  /* 0x0000740401007387 */ /* 0x0003e80000100800 */
[----:B------:R-:W-:Y:S01]  /*0f60*/  STL [R1+0x7c], R3 ;  /* 0x00007c0301007387 */ /* 0x000fe20000100800 */
[----:B0-----:R-:W-:Y:S01]  /*0f70*/  IMAD.IADD R6, R22, 0x1, -R2 ;  /* 0x0000000116067824 */ /* 0x001fe200078e0a02 */
[----:B------:R-:W-:-:S02]  /*0f80*/  SHF.R.S32.HI R2, RZ, 0x2, R0 ;  /* 0x00000002ff027819 */ /* 0x000fc40000011400 */
        /* <DEDUP_REMOVED lines=12> */
[----:B------:R-:W-:-:S03]  /*1050*/  IMAD.IADD R6, R15, 0x1, -R9 ;  /* 0x000000010f067824 */ /* 0x000fc600078e0a09 */
[----:B------:R-:W-:Y:S01]  /*1060*/  STL [R1+0x70], R8 ;  /* 0x0000700801007387 */ /* 0x000fe20000100800 */
[C---:B0-----:R-:W-:Y:S02]  /*1070*/  VIADD R5, R4.reuse, 0x20 ;  /* 0x0000002004057836 */ /* 0x041fe40000000000 */
[----:B------:R-:W-:Y:S01]  /*1080*/  VIADD R4, R4, 0x40 ;  /* 0x0000004004047836 */ /* 0x000fe20000000000 */
[----:B-1----:R-:W-:-:S05]  /*1090*/  SHF.R.S32.HI R7, RZ, 0x1f, R21 ;  /* 0x0000001fff077819 */ /* 0x002fca0000011415 */
        /* <DEDUP_REMOVED lines=14> */
.L_x_12814:
[----:B0-----:R-:W0:Y:S01]  /*1180*/  LDC.64 R2, c[0x0][0xc88] ;  /* 0x00032200ff027b82 */ /* 0x001e220000000a00 */
[----:B------:R-:W-:Y:S01]  /*1190*/  ULDC.64 UR4, c[0x0][0xa28] ;  /* 0x00028a0000047ab9 */ /* 0x000fe20000000a00 */
[----:B------:R-:W-:Y:S01]  /*11a0*/  ULDC.64 UR8, c[0x0][0xa18] ;  /* 0x0002860000087ab9 */ /* 0x000fe20000000a00 */
[----:B------:R-:W-:Y:S01]  /*11b0*/  ULDC.64 UR6, c[0x0][0xa08] ;  /* 0x0002820000067ab9 */ /* 0x000fe20000000a00 */
[----:B0-----:R-:W-:-:S05]  /*11c0*/  IMAD.WIDE R2, R155, 0x4, R2 ;  /* 0x000000049b027825 */ /* 0x001fca00078e0202 */
[----:B--2---:R-:W2:Y:S01]  /*11d0*/  LDG.E R0, desc[UR42][R2.64] ;  /* 0x0000002a02007981 */ /* 0x004ea2000c1e1900 */
[----:B------:R-:W-:Y:S01]  /*11e0*/  ISETP.NE.U32.AND P2, PT, RZ, UR4, PT ;  /* 0x00000004ff007c0c */ /* 0x000fe2000bf45070 */
[----:B----4-:R-:W-:Y:S01]  /*11f0*/  IMAD.MOV.U32 R9, RZ, RZ, RZ ;  /* 0x000000ffff097224 */ /* 0x010fe200078e00ff */
        /* <DEDUP_REMOVED lines=13> */
[----:B------:R-:W-:Y:S01]  /*12d0*/  ULDC UR4, c[0x0][0x288] ;  /* 0x0000a20000047ab9 */ /* 0x000fe20000000800 */
[----:B------:R-:W-:-:S02]  /*12e0*/  IADD3 R6, P4, R30, UR6, RZ ;  /* 0x000000061e067c10 */ /* 0x000fc4000ff9e0ff */
[----:B-----5:R1:W5:Y:S01]  /*12f0*/  @P2 LDG.E R9, desc[UR42][R2.64] ;  /* 0x0000002a02092981 */ /* 0x020362000c1e1900 */
[----:B------:R-:W-:Y:S01]  /*1300*/  IMAD.U32 R8, RZ, RZ, UR4 ;  /* 0x00000004ff087e24 */ /* 0x000fe2000f8e00ff */
[----:B------:R-:W-:Y:S01]  /*1310*/  IADD3.X R7, R29, UR7, RZ, P4, !PT ;  /* 0x000000071d077c10 */ /* 0x000fe2000a7fe4ff */
[----:B------:R-:W-:Y:S01]  /*1320*/  ULDC.64 UR4, c[0x0][0x418] ;  /* 0x0001060000047ab9 */ /* 0x000fe20000000a00 */
[----:B------:R1:W-:Y:S01]  /*1330*/  STL [R1+0x54], R30 ;  /* 0x0000541e01007387 */ /* 0x0003e20000100800 */
[----:B0-----:R-:W-:-:S03]  /*1340*/  @P1 IADD3 R4, P2, R30, UR8, RZ ;  /* 0x000000081e041c10 */ /* 0x001fc6000ff5e0ff */
[----:B------:R1:W5:Y:S01]  /*1350*/  @P0 LDG.E R67, desc[UR42][R6.64] ;  /* 0x0000002a06430981 */ /* 0x000362000c1e1900 */
[----:B---3--:R-:W-:Y:S01]  /*1360*/  @P1 IADD3.X R5, R29, UR9, RZ, P2, !PT ;  /* 0x000000091d051c10 */ /* 0x008fe200097fe4ff */
[----:B------:R-:W-:Y:S02]  /*1370*/  UISETP.NE.U32.AND UP0, UPT, UR4, URZ, UPT ;  /* 0x0000003f0400728c */ /* 0x000fe4000bf05070 */
[----:B------:R1:W-:Y:S01]  /*1380*/  STL [R1+0x58], R29 ;  /* 0x0000581d01007387 */ /* 0x0003e20000100800 */
[----:B------:R-:W-:Y:S01]  /*1390*/  ULDC.64 UR8, c[0x0][0xa20] ;  /* 0x0002880000087ab9 */ /* 0x000fe20000000a00 */
[----:B------:R-:W-:Y:S02]  /*13a0*/  ULDC UR4, c[0x0][0x424] ;  /* 0x0001090000047ab9 */ /* 0x000fe40000000800 */
[----:B------:R-:W2:Y:S01]  /*13b0*/  @P1 LDG.E R8, desc[UR42][R4.64] ;  /* 0x0000002a04081981 */ /* 0x000ea2000c1e1900 */
        /* <DEDUP_REMOVED lines=8> */
[----:B--2---:R1:W-:Y:S04]  /*1440*/  STL [R1+0x34], R8 ;  /* 0x0000340801007387 */ /* 0x0043e80000100800 */
[----:B------:R1:W-:Y:S01]  /*1450*/  STL [R1+0x50], R154 ;  /* 0x0000509a01007387 */ /* 0x0003e20000100800 */
[----:B------:R-:W-:Y:S05]  /*1460*/  @P1 BRA `(.L_x_12680) ;  /* 0x0000000000281947 */ /* 0x000fea0003800000 */
        /* <DEDUP_REMOVED lines=8> */
[----:B--2---:R-:W-:-:S05]  /*14f0*/  IMAD.IADD R8, R5, 0x1, -R0 ;  /* 0x0000000105087824 */ /* 0x004fca00078e0a00 */
[----:B------:R0:W-:Y:S02]  /*1500*/  STL [R1+0x34], R8 ;  /* 0x0000340801007387 */ /* 0x0001e40000100800 */
.L_x_12680:
[----:B------:R-:W-:Y:S02]  /*1510*/  IMAD.U32 R40, RZ, RZ, UR5 ;  /* 0x00000005ff287e24 */ /* 0x000fe4000f8e00ff */
[----:B------:R-:W-:Y:S01]  /*1520*/  IMAD.U32 R28, RZ, RZ, UR4 ;  /* 0x00000004ff1c7e24 */ /* 0x000fe2000f8e00ff */
[----:B------:R-:W-:Y:S06]  /*1530*/  @!P2 BRA `(.L_x_12681) ;  /* 0x000000000010a947 */ /* 0x000fec0003800000 */
[----:B-1----:R-:W-:-:S04]  /*1540*/  IADD3 R2, P0, R30, UR8, RZ ;  /* 0x000000081e027c10 */ /* 0x002fc8000ff1e0ff */
[----:B------:R-:W-:-:S05]  /*1550*/  IADD3.X R3, R29, UR9, RZ, P0, !PT ;  /* 0x000000091d037c10 */ /* 0x000fca00087fe4ff */
[----:B------:R2:W5:Y:S01]  /*1560*/  LDG.E R28, desc[UR42][R2.64] ;  /* 0x0000002a021c7981 */ /* 0x000562000c1e1900 */
[----:B------:R-:W-:Y:S05]  /*1570*/  BRA `(.L_x_12682) ;  /* 0x0000000000107947 */ /* 0x000fea0003800000 */
.L_x_12681:
[----:B------:R-:W-:Y:S05]  /*1580*/  @!P0 BRA `(.L_x_12682) ;  /* 0x00000000000c8947 */ /* 0x000fea0003800000 */
[----:B-1----:R-:W2:Y:S04]  /*1590*/  LDG.E R3, desc[UR42][R6.64] ;  /* 0x0000002a06037981 */ /* 0x002ea8000c1e1900 */
[----:B------:R-:W2:Y:S02]  /*15a0*/  LDG.E R28, desc[UR42][R6.64+0x4] ;  /* 0x0000042a061c7981 */ /* 0x000ea4000c1e1900 */
[----:B--2---:R-:W-:-:S07]  /*15b0*/  IMAD.IADD R28, R28, 0x1, -R3 ;  /* 0x000000011c1c7824 */ /* 0x004fce00078e0a03 */
.L_x_12682:
[----:B------:R-:W-:Y:S01]  /*15c0*/  ULDC.64 UR4, c[0x0][0xa10] ;  /* 0x0002840000047ab9 */ /* 0x000fe20000000a00 */
[----:B-1----:R-:W1:Y:S01]  /*15d0*/  LDC R6, c[0x0][0x448] ;  /* 0x00011200ff067b82 */ /* 0x002e620000000800 */
[----:B------:R-:W-:-:S04]  /*15e0*/  ISETP.NE.U32.AND P0, PT, RZ, UR4, PT ;  /* 0x00000004ff007c0c */ /* 0x000fc8000bf05070 */
[----:B------:R-:W-:Y:S01]  /*15f0*/  ISETP.NE.AND.EX P0, PT, RZ, UR5, PT, P0 ;  /* 0x00000005ff007c0c */ /* 0x000fe2000bf05300 */
[----:B------:R-:W-:-:S12]  /*1600*/  ULDC.64 UR4, c[0x0][0xa30] ;  /* 0x00028c0000047ab9 */ /* 0x000fd80000000a00 */
[----:B--2---:R-:W2:Y:S02]  /*1610*/  @P0 LDC.64 R2, c[0x0][0xa10] ;  /* 0x00028400ff020b82 */ /* 0x004ea40000000a00 */
[----:B--2---:R-:W-:-:S05]  /*1620*/  @P0 IMAD.WIDE R2, R41, 0x4, R2 ;  /* 0x0000000429020825 */ /* 0x004fca00078e0202 */
        /* <DEDUP_REMOVED lines=9> */
[----:B------:R-:W-:Y:S02]  /*16c0*/  IMAD R10, R153, 0xc0, RZ ;  /* 0x000000c0990a7824 */ /* 0x000fe400078e02ff */
[----:B------:R-:W-:Y:S02]  /*16d0*/  IMAD.IADD R9, R28, 0x1, -R9 ;  /* 0x000000011c097824 */ /* 0x000fe400078e0a09 */
[----:B---3--:R-:W-:Y:S01]  /*16e0*/  VIADD R2, R10, 0xbf ;  /* 0x000000bf0a027836 */ /* 0x008fe20000000000 */
[----:B------:R1:W-:Y:S01]  /*16f0*/  STL [R1+0x30], R10 ;  /* 0x0000300a01007387 */ /* 0x0003e20000100800 */
[----:B------:R-:W-:-:S05]  /*1700*/  IMAD.MOV R25, RZ, RZ, -R9 ;  /* 0x000000ffff197224 */ /* 0x000fca00078e0a09 */
[----:B------:R-:W-:Y:S01]  /*1710*/  VIMNMX R25, RZ, R25, !PT ;  /* 0x00000019ff197248 */ /* 0x000fe20007fe0100 */
[----:B------:R-:W3:Y:S08]  /*1720*/  @P1 LDC R11, c[0x0][0x44c] ;  /* 0x00011300ff0b1b82 */ /* 0x000ef00000000800 */
[----:B------:R-:W0:Y:S01]  /*1730*/  @P1 LDC R3, c[0x0][0x450] ;  /* 0x00011400ff031b82 */ /* 0x000e220000000800 */
[----:B--2---:R-:W-:-:S02]  /*1740*/  @P0 IMAD.IADD R40, R7, 0x1, -R0 ;  /* 0x0000000107280824 */ /* 0x004fc400078e0a00 */
[----:B---3--:R-:W-:-:S04]  /*1750*/  @P1 IMAD.HI.U32 R0, R2, R11, RZ ;  /* 0x0000000b02001227 */ /* 0x008fc800078e00ff */
[----:B----4-:R-:W-:Y:S01]  /*1760*/  IMAD.IADD R4, R9, 0x1, R40 ;  /* 0x0000000109047824 */ /* 0x010fe200078e0228 */
[----:B0-----:R-:W-:-:S03]  /*1770*/  @P1 SHF.R.U32.HI R2, RZ, R3, R0 ;  /* 0x00000003ff021219 */ /* 0x001fc60000011600 */
[C---:B------:R-:W-:Y:S01]  /*1780*/  VIADD R0, R4.reuse, 0x7f ;  /* 0x0000007f04007836 */ /* 0x040fe20000000000 */
[----:B------:R-:W-:Y:S01]  /*1790*/  IADD3 R27, R4, 0x80, -R8 ;  /* 0x00000080041b7810 */ /* 0x000fe20007ffe808 */
[----:B------:R1:W-:Y:S03]  /*17a0*/  STL [R1+0x38], R4 ;  /* 0x0000380401007387 */ /* 0x0003e60000100800 */
[----:B------:R-:W-:Y:S01]  /*17b0*/  SHF.R.S32.HI R3, RZ, 0x1f, R0 ;  /* 0x0000001fff037819 */ /* 0x000fe20000011400 */
[----:B------:R-:W-:-:S03]  /*17c0*/  IMAD.IADD R2, R27, 0x1, R2 ;  /* 0x000000011b027824 */ /* 0x000fc600078e0202 */
[----:B------:R-:W-:Y:S02]  /*17d0*/  LEA.HI R3, R3, R0, RZ, 0x7 ;  /* 0x0000000003037211 */ /* 0x000fe400078f38ff */
[----:B------:R-:W-:Y:S02]  /*17e0*/  SHF.R.S32.HI R5, RZ, 0x1f, R2 ;  /* 0x0000001fff057819 */ /* 0x000fe40000011402 */
[----:B------:R-:W-:Y:S02]  /*17f0*/  SHF.R.S32.HI R26, RZ, 0x7, R3 ;  /* 0x00000007ff1a7819 */ /* 0x000fe40000011403 */
[----:B------:R-:W-:-:S04]  /*1800*/  LEA.HI R5, R5, R2, RZ, 0x7 ;  /* 0x0000000205057211 */ /* 0x000fc800078f38ff */
        /* <DEDUP_REMOVED lines=34> */
.L_x_12685:
[----:B------:R-:W-:Y:S05]  /*1a30*/  BSYNC B6 ;  /* 0x0000000000067941 */ /* 0x000fea0003800000 */
.L_x_12684:
        /* <DEDUP_REMOVED lines=20> */
.L_x_12687:
[----:B------:R-:W-:Y:S05]  /*1b80*/  BSYNC B6 ;  /* 0x0000000000067941 */ /* 0x000fea0003800000 */
.L_x_12686:
[----:B------:R-:W2:Y:S01]  /*1b90*/  LDL.64 R32, [R1] ;  /* 0x0000000001207983 */ /* 0x000ea20000100a00 */
[----:B------:R-:W-:Y:S01]  /*1ba0*/  ULDC.64 UR4, c[0x0][0x9f8] ;  /* 0x00027e0000047ab9 */ /* 0x000fe20000000a00 */
[----:B------:R-:W0:Y:S02]  /*1bb0*/  LDC R55, c[0x0][0x3f4] ;  /* 0x0000fd00ff377b82 */ /* 0x000e240000000800 */
[----:B------:R-:W2:Y:S01]  /*1bc0*/  LDL.64 R20, [R1] ;  /* 0x0000000001147983 */ /* 0x000ea20000100a00 */
[----:B------:R-:W-:-:S03]  /*1bd0*/  ISETP.NE.U32.AND P0, PT, RZ, UR4, PT ;  /* 0x00000004ff007c0c */ /* 0x000fc6000bf05070 */
[----:B------:R-:W3:Y:S01]  /*1be0*/  LDL R15, [R1+0x18] ;  /* 0x00001800010f7983 */ /* 0x000ee20000100800 */
[----:B------:R-:W-:Y:S01]  /*1bf0*/  ISETP.NE.AND.EX P0, PT, RZ, UR5, PT, P0 ;  /* 0x00000005ff007c0c */ /* 0x000fe2000bf05300 */
[----:B------:R-:W1:Y:S02]  /*1c00*/  LDC.64 R6, c[0x0][0x3f8] ;  /* 0x0000fe00ff067b82 */ /* 0x000e640000000a00 */
[----:B------:R-:W4:Y:S06]  /*1c10*/  LDL R12, [R1+0x78] ;  /* 0x00007800010c7983 */ /* 0x000f2c0000100800 */
[----:B------:R-:W1:Y:S04]  /*1c20*/  LDC.64 R4, c[0x0][0x408] ;  /* 0x00010200ff047b82 */ /* 0x000e680000000a00 */
[----:B------:R-:W-:Y:S01]  /*1c30*/  @P0 IADD3 R8, P1, R30, UR4, RZ ;  /* 0x000000041e080c10 */ /* 0x000fe2000ff3e0ff */
[----:B------:R-:W-:Y:S01]  /*1c40*/  VIADD R68, R16, 0x20 ;  /* 0x0000002010447836 */ /* 0x000fe20000000000 */
[----:B------:R-:W-:-:S02]  /*1c50*/  ULDC UR4, c[0x0][0x2f4] ;  /* 0x0000bd0000047ab9 */ /* 0x000fc40000000800 */
[----:B------:R-:W-:-:S05]  /*1c60*/  @P0 IADD3.X R9, R29, UR5, RZ, P1, !PT ;  /* 0x000000051d090c10 */ /* 0x000fca0008ffe4ff */
[----:B------:R0:W4:Y:S01]  /*1c70*/  @P0 LDG.E R41, desc[UR42][R8.64] ;  /* 0x0000002a08290981 */ /* 0x000122000c1e1900 */
[----:B------:R-:W-:Y:S01]  /*1c80*/  ISETP.GE.AND P1, PT, R68, UR4, PT ;  /* 0x0000000444007c0c */ /* 0x000fe2000bf26270 */
[----:B------:R-:W0:Y:S01]  /*1c90*/  S2R R29, SR_TID.X ;  /* 0x00000000001d7919 */ /* 0x000e220000002100 */
[----:B--2---:R-:W-:Y:S02]  /*1ca0*/  IMAD.MOV.U32 R20, RZ, RZ, R32 ;  /* 0x000000ffff147224 */ /* 0x004fe400078e0020 */
[----:B0-----:R-:W-:-:S03]  /*1cb0*/  VIADD R31, R29, 0xffffff80 ;  /* 0xffffff801d1f7836 */ /* 0x001fc60000000000 */
[----:B------:R-:W-:-:S05]  /*1cc0*/  SHF.R.S32.HI R21, RZ, 0x1f, R20 ;  /* 0x0000001fff157819 */ /* 0x000fca0000011414 */
[----:B------:R0:W-:Y:S04]  /*1cd0*/  STL [R1+0x4], R21 ;  /* 0x0000041501007387 */ /* 0x0001e80000100800 */
[----:B------:R-:W2:Y:S01]  /*1ce0*/  LDL R14, [R1+0x28] ;  /* 0x00002800010e7983 */ /* 0x000ea20000100800 */
[----:B------:R-:W-:Y:S02]  /*1cf0*/  LEA.HI R29, R31, R31, RZ, 0x1 ;  /* 0x0000001f1f1d7211 */ /* 0x000fe400078f08ff */
[----:B------:R-:W-:Y:S02]  /*1d00*/  SEL R3, RZ, 0xffffffff, P1 ;  /* 0xffffffffff037807 */ /* 0x000fe40000800000 */
[----:B------:R-:W-:Y:S02]  /*1d10*/  SHF.R.S32.HI R29, RZ, 0x1, R29 ;  /* 0x00000001ff1d7819 */ /* 0x000fe4000001141d */
[----:B------:R-:W-:Y:S01]  /*1d20*/  ISETP.GE.AND P0, PT, R16, UR4, PT ;  /* 0x0000000410007c0c */ /* 0x000fe2000bf06270 */
[----:B------:R-:W-:Y:S01]  /*1d30*/  IMAD.SHL.U32 R9, R3, 0x2, RZ ;  /* 0x0000000203097824 */ /* 0x000fe200078e00ff */
[----:B------:R-:W-:-:S02]  /*1d40*/  SHF.R.S32.HI R3, RZ, 0x1f, R29 ;  /* 0x0000001fff037819 */ /* 0x000fc4000001141d */
[----:B------:R-:W-:Y:S02]  /*1d50*/  SEL R0, RZ, 0x1, P0 ;  /* 0x00000001ff007807 */ /* 0x000fe40000000000 */
[-C--:B------:R-:W-:Y:S02]  /*1d60*/  ISETP.GE.AND P3, PT, R16, R55.reuse, PT ;  /* 0x000000371000720c */ /* 0x080fe40003f66270 */
[----:B------:R-:W-:Y:S01]  /*1d70*/  ISETP.GE.AND P2, PT, R68, R55, PT ;  /* 0x000000374400720c */ /* 0x000fe20003f46270 */
[----:B------:R-:W2:Y:S01]  /*1d80*/  S2R R30, SR_TID.X ;  /* 0x00000000001e7919 */ /* 0x000ea20000002100 */
[----:B------:R-:W-:Y:S01]  /*1d90*/  LOP3.LUT R0, R9, 0x2, R0, 0xe2, !PT ;  /* 0x0000000209007812 */ /* 0x000fe200078ee200 */
[----:B-1----:R-:W-:Y:S01]  /*1da0*/  IMAD R8, R3, R6, RZ ;  /* 0x0000000603087224 */ /* 0x002fe200078e02ff */
[----:B------:R-:W-:Y:S01]  /*1db0*/  SEL R9, R55, RZ, P2 ;  /* 0x000000ff37097207 */ /* 0x000fe20001000000 */
[----:B------:R-:W-:Y:S01]  /*1dc0*/  IMAD R10, R3, R4, RZ ;  /* 0x00000004030a7224 */ /* 0x000fe200078e02ff */
[----:B------:R-:W-:-:S03]  /*1dd0*/  SEL R3, R55, RZ, P3 ;  /* 0x000000ff37037207 */ /* 0x000fc60001800000 */
[----:B------:R-:W-:Y:S02]  /*1de0*/  IMAD.IADD R9, R68, 0x1, R9 ;  /* 0x0000000144097824 */ /* 0x000fe400078e0209 */
[----:B------:R-:W-:Y:S02]  /*1df0*/  IMAD.IADD R3, R16, 0x1, R3 ;  /* 0x0000000110037824 */ /* 0x000fe400078e0203 */
[C---:B------:R-:W-:Y:S02]  /*1e00*/  IMAD R11, R29.reuse, R7, R8 ;  /* 0x000000071d0b7224 */ /* 0x040fe400078e0208 */
[----:B------:R-:W-:Y:S01]  /*1e10*/  IMAD R13, R29, R5, R10 ;  /* 0x000000051d0d7224 */ /* 0x000fe200078e020a */
[----:B------:R-:W-:Y:S02]  /*1e20*/  SHF.R.S32.HI R8, RZ, 0x1f, R3 ;  /* 0x0000001fff087819 */ /* 0x000fe40000011403 */
[----:B------:R-:W-:Y:S02]  /*1e30*/  SHF.R.S32.HI R10, RZ, 0x1f, R9 ;  /* 0x0000001fff0a7819 */ /* 0x000fe40000011409 */
[----:B------:R-:W-:-:S02]  /*1e40*/  SHF.R.S32.HI R17, RZ, 0x1f, R16 ;  /* 0x0000001fff117819 */ /* 0x000fc40000011410 */
[----:B------:R-:W-:Y:S02]  /*1e50*/  LEA.HI R66, R8, R3, RZ, 0x4 ;  /* 0x0000000308427211 */ /* 0x000fe400078f20ff */
[----:B------:R-:W-:Y:S01]  /*1e60*/  LEA.HI R65, R10, R9, RZ, 0x4 ;  /* 0x000000090a417211 */ /* 0x000fe200078f20ff */
[CC--:B------:R-:W-:Y:S01]  /*1e70*/  IMAD.WIDE.U32 R46, R29.reuse, R6.reuse, R20 ;  /* 0x000000061d2e7225 */ /* 0x0c0fe200078e0014 */
[----:B------:R-:W-:Y:S02]  /*1e80*/  LEA.HI R3, R8, R3, RZ, 0x5 ;  /* 0x0000000308037211 */ /* 0x000fe400078f28ff */
[----:B------:R-:W-:Y:S01]  /*1e90*/  LEA.HI R9, R10, R9, RZ, 0x5 ;  /* 0x000000090a097211 */ /* 0x000fe200078f28ff */
[----:B------:R-:W-:-:S04]  /*1ea0*/  IMAD.WIDE.U32 R44, R29, R6, R16 ;  /* 0x000000061d2c7225 */ /* 0x000fc800078e0010 */
[----:B------:R-:W-:Y:S02]  /*1eb0*/  IMAD.IADD R47, R47, 0x1, R11 ;  /* 0x000000012f2f7824 */ /* 0x000fe400078e020b */
[----:B------:R-:W-:Y:S01]  /*1ec0*/  IMAD.IADD R45, R11, 0x1, R45 ;  /* 0x000000010b2d7824 */ /* 0x000fe200078e022d */
[----:B-----5:R-:W-:Y:S01]  /*1ed0*/  SHF.R.S32.HI R11, RZ, 0x1f, R24 ;  /* 0x0000001fff0b7819 */ /* 0x020fe20000011418 */
[----:B------:R-:W-:Y:S01]  /*1ee0*/  IMAD.SHL.U32 R8, R3, 0x80, RZ ;  /* 0x0000008003087824 */ /* 0x000fe200078e00ff */
[----:B---3--:R-:W-:Y:S01]  /*1ef0*/  LOP3.LUT R3, R15, 0x10, R66, 0xf8, !PT ;  /* 0x000000100f037812 */ /* 0x008fe200078ef842 */
[----:B------:R-:W-:Y:S01]  /*1f00*/  IMAD.SHL.U32 R10, R9, 0x80, RZ ;  /* 0x00000080090a7824 */ /* 0x000fe200078e00ff */
[----:B------:R-:W-:Y:S01]  /*1f10*/  LOP3.LUT R9, R15, 0x10, R65, 0xf8, !PT ;  /* 0x000000100f097812 */ /* 0x000fe200078ef841 */
[----:B------:R-:W-:Y:S01]  /*1f20*/  IMAD.WIDE.U32 R42, R29, R4, R20 ;  /* 0x000000041d2a7225 */ /* 0x000fe200078e0014 */
[----:B------:R-:W-:-:S03]  /*1f30*/  LEA.HI R15, R31, R31, RZ, 0x1 ;  /* 0x0000001f1f0f7211 */ /* 0x000fc600078f08ff */
[----:B0-----:R-:W-:Y:S01]  /*1f40*/  IMAD.WIDE.U32 R20, R29, R4, R16 ;  /* 0x000000041d147225 */ /* 0x001fe200078e0010 */
[----:B------:R-:W-:Y:S02]  /*1f50*/  LOP3.LUT R8, R8, 0xfffff000, RZ, 0xc0, !PT ;  /* 0xfffff00008087812 */ /* 0x000fe400078ec0ff */
[-C--:B----4-:R-:W-:Y:S02]  /*1f60*/  LOP3.LUT R3, R3, R12.reuse, RZ, 0x3c, !PT ;  /* 0x0000000c03037212 */ /* 0x090fe400078e3cff */
[----:B------:R-:W-:Y:S02]  /*1f70*/  LOP3.LUT R10, R10, 0xfffff000, RZ, 0xc0, !PT ;  /* 0xfffff0000a0a7812 */ /* 0x000fe400078ec0ff */
[----:B------:R-:W-:Y:S01]  /*1f80*/  LOP3.LUT R9, R9, R12, RZ, 0x3c, !PT ;  /* 0x0000000c09097212 */ /* 0x000fe200078e3cff */
[----:B------:R-:W-:Y:S01]  /*1f90*/  IMAD R12, R11, R6, RZ ;  /* 0x000000060b0c7224 */ /* 0x000fe200078e02ff */
[----:B------:R-:W-:Y:S01]  /*1fa0*/  LOP3.LUT R15, R15, 0xfffffffe, RZ, 0xc0, !PT ;  /* 0xfffffffe0f0f7812 */ /* 0x000fe200078ec0ff */
[----:B------:R-:W-:-:S02]  /*1fb0*/  IMAD.IADD R43, R43, 0x1, R13 ;  /* 0x000000012b2b7824 */ /* 0x000fc400078e020d */
[----:B------:R-:W-:Y:S02]  /*1fc0*/  IMAD.IADD R21, R13, 0x1, R21 ;  /* 0x000000010d157824 */ /* 0x000fe400078e0215 */
[----:B------:R-:W-:Y:S02]  /*1fd0*/  IMAD R11, R11, R4, RZ ;  /* 0x000000040b0b7224 */ /* 0x000fe400078e02ff */
[C---:B------:R-:W-:Y:S02]  /*1fe0*/  IMAD R51, R24.reuse, R7, R12 ;  /* 0x0000000718337224 */ /* 0x040fe400078e020c */
[----:B------:R-:W-:Y:S01]  /*1ff0*/  IMAD.WIDE.U32 R46, R24, R6, R46 ;  /* 0x00000006182e7225 */ /* 0x000fe200078e002e */
[----:B------:R-:W-:-:S03]  /*2000*/  LOP3.LUT R54, R0, 0x1, RZ, 0xc0, !PT ;  /* 0x0000000100367812 */ /* 0x000fc600078ec0ff */
[----:B------:R-:W-:Y:S01]  /*2010*/  IMAD.WIDE.U32 R44, R24, R6, R44 ;  /* 0x00000006182c7225 */ /* 0x000fe200078e002c */
[----:B------:R-:W-:-:S03]  /*2020*/  LOP3.LUT R53, R0, 0x2, RZ, 0xc0, !PT ;  /* 0x0000000200357812 */ /* 0x000fc600078ec0ff */
[C---:B------:R-:W-:Y:S02]  /*2030*/  IMAD R11, R24.reuse, R5, R11 ;  /* 0x00000005180b7224 */ /* 0x040fe400078e020b */
[----:B------:R-:W-:-:S04]  /*2040*/  IMAD.WIDE.U32 R42, R24, R4, R42 ;  /* 0x00000004182a7225 */ /* 0x000fc800078e002a */
[----:B------:R-:W-:-:S04]  /*2050*/  IMAD.WIDE.U32 R20, R24, R4, R20 ;  /* 0x0000000418147225 */ /* 0x000fc800078e0014 */
[----:B------:R-:W-:Y:S01]  /*2060*/  IMAD.IADD R15, R31, 0x1, -R15 ;  /* 0x000000011f0f7824 */ /* 0x000fe200078e0a0f */
[----:B------:R-:W-:Y:S01]  /*2070*/  SHF.L.U64.HI R62, R6, 0x7, R7 ;  /* 0x00000007063e7819 */ /* 0x000fe20000010207 */
[----:B------:R-:W-:Y:S01]  /*2080*/  IMAD.IADD R52, R47, 0x1, R51 ;  /* 0x000000012f347824 */ /* 0x000fe200078e0233 */
[----:B------:R-:W-:Y:S01]  /*2090*/  SHF.L.U64.HI R60, R4, 0x7, R5 ;  /* 0x00000007043c7819 */ /* 0x000fe20000010205 */
[----:B------:R-:W-:Y:S01]  /*20a0*/  IMAD.IADD R67, R67, 0x1, R28 ;  /* 0x0000000143437824 */ /* 0x000fe200078e021c */
[----:B------:R-:W-:Y:S01]  /*20b0*/  SHF.R.S32.HI R58, RZ, 0x1f, R154 ;  /* 0x0000001fff3a7819 */ /* 0x000fe2000001149a */
[----:B------:R-:W-:Y:S01]  /*20c0*/  IMAD.SHL.U32 R61, R6, 0x80, RZ ;  /* 0x00000080063d7824 */ /* 0x000fe200078e00ff */
[----:B------:R-:W-:Y:S01]  /*20d0*/  ISETP.GE.AND P1, PT, R157, UR4, PT ;  /* 0x000000049d007c0c */ /* 0x000fe2000bf26270 */
[----:B------:R-:W-:Y:S01]  /*20e0*/  IMAD.SHL.U32 R59, R4, 0x80, RZ ;  /* 0x00000080043b7824 */ /* 0x000fe200078e00ff */
[----:B------:R-:W-:Y:S01]  /*20f0*/  LOP3.LUT R48, R66, 0xfffffff0, RZ, 0xc0, !PT ;  /* 0xfffffff042307812 */ /* 0x000fe200078ec0ff */
[----:B------:R-:W-:Y:S01]  /*2100*/  IMAD R57, R15, 0xc0, R29 ;  /* 0x000000c00f397824 */ /* 0x000fe200078e021d */
[----:B------:R-:W-:Y:S01]  /*2110*/  SHF.R.S32.HI R0, RZ, 0x1f, R41 ;  /* 0x0000001fff007819 */ /* 0x000fe20000011429 */
[----:B------:R-:W-:-:S02]  /*2120*/  IMAD.SHL.U32 R55, R55, 0x2, RZ ;  /* 0x0000000237377824 */ /* 0x000fc400078e00ff */
[----:B------:R-:W-:Y:S02]  /*2130*/  IMAD.IADD R51, R51, 0x1, R45 ;  /* 0x0000000133337824 */ /* 0x000fe400078e022d */
[----:B------:R-:W-:Y:S02]  /*2140*/  IMAD.IADD R50, R43, 0x1, R11 ;  /* 0x000000012b327824 */ /* 0x000fe400078e020b */
[----:B------:R-:W-:Y:S01]  /*2150*/  IMAD.IADD R49, R11, 0x1, R21 ;  /* 0x000000010b317824 */ /* 0x000fe200078e0215 */
[--C-:B--2---:R-:W-:Y:S02]  /*2160*/  IADD3 R64, R3, R8, R14.reuse ;  /* 0x0000000803407210 */ /* 0x104fe40007ffe00e */
[----:B------:R-:W-:Y:S02]  /*2170*/  IADD3 R63, R9, R10, R14 ;  /* 0x0000000a093f7210 */ /* 0x000fe40007ffe00e */
[----:B------:R-:W-:Y:S02]  /*2180*/  SHF.R.U32.HI R14, RZ, 0x7, R30 ;  /* 0x00000007ff0e7819 */ /* 0x000fe4000001161e */
[----:B------:R-:W-:-:S03]  /*2190*/  LOP3.LUT R3, R65, 0xfffffff0, RZ, 0xc0, !PT ;  /* 0xfffffff041037812 */ /* 0x000fc600078ec0ff */
[----:B------:R-:W-:-:S07]  /*21a0*/  VIADD R56, R14, 0x8 ;  /* 0x000000080e387836 */ /* 0x000fce0000000000 */
.L_x_12730:
        /* <DEDUP_REMOVED lines=47> */
[----:B------:R-:W-:Y:S02]  /*24a0*/  IMAD.IADD R5, R5, 0x1, R7 ;  /* 0x0000000105057824 */ /* 0x000fe400078e0207 */
[C---:B------:R-:W-:Y:S01]  /*24b0*/  IMAD R7, R79.reuse, UR5, R6 ;  /* 0x000000054f077c24 */ /* 0x040fe2000f8e0206 */
[----:B------:R-:W-:Y:S01]  /*24c0*/  SHF.R.S32.HI R6, RZ, 0x1f, R2 ;  /* 0x0000001fff067819 */ /* 0x000fe20000011402 */
        /* <DEDUP_REMOVED lines=9> */
[----:B------:R-:W-:Y:S02]  /*2560*/  IMAD R71, R12, -0x80, R40 ;  /* 0xffffff800c477824 */ /* 0x000fe400078e0228 */
[----:B------:R-:W-:Y:S01]  /*2570*/  IMAD R9, R6, R61, R8 ;  /* 0x0000003d06097224 */ /* 0x000fe200078e0208 */
[----:B------:R-:W-:Y:S01]  /*2580*/  IADD3.X R82, R5, UR5, R7, P5, !PT ;  /* 0x0000000505527c10 */ /* 0x000fe2000affe407 */
        /* <DEDUP_REMOVED lines=19> */
[----:B------:R-:W2:Y:S01]  /*26c0*/  LDL.64 R72, [R1] ;  /* 0x0000000001487983 */ /* 0x000ea20000100a00 */
        /* <DEDUP_REMOVED lines=23> */
.L_x_12692:
[----:B------:R-:W-:Y:S05]  /*2840*/  BSYNC B1 ;  /* 0x0000000000017941 */ /* 0x000fea0003800000 */
.L_x_12691:
[----:B------:R-:W-:Y:S01]  /*2850*/  UISETP.NE.AND UP0, UPT, UR36, 0x3, UPT ;  /* 0x000000032400788c */ /* 0x000fe2000bf05270 */
[----:B-----5:R-:W-:Y:S01]  /*2860*/  IMAD.MOV.U32 R38, RZ, RZ, R8 ;  /* 0x000000ffff267224 */ /* 0x020fe200078e0008 */
[----:B------:R-:W-:Y:S01]  /*2870*/  MOV R75, R34 ;  /* 0x00000022004b7202 */ /* 0x000fe20000000f00 */
[----:B------:R-:W-:Y:S02]  /*2880*/  IMAD.MOV.U32 R73, RZ, RZ, R30 ;  /* 0x000000ffff497224 */ /* 0x000fe400078e001e */
[----:B------:R-:W-:Y:S01]  /*2890*/  IMAD.MOV.U32 R72, RZ, RZ, R28 ;  /* 0x000000ffff487224 */ /* 0x000fe200078e001c */
[----:B------:R-:W-:Y:S01]  /*28a0*/  PLOP3.LUT P0, PT, PT, PT, UP0, 0x80, 0x0 ;  /* 0x000000000000781c */ /* 0x000fe20003f0f008 */
[----:B------:R-:W-:Y:S02]  /*28b0*/  IMAD.MOV.U32 R74, RZ, RZ, R32 ;  /* 0x000000ffff4a7224 */ /* 0x000fe400078e0020 */
[----:B------:R-:W-:-:S10]  /*28c0*/  IMAD.MOV.U32 R84, RZ, RZ, R36 ;  /* 0x000000ffff547224 */ /* 0x000fd400078e0024 */
[----:B------:R-:W-:Y:S05]  /*28d0*/  @!P0 BRA `(.L_x_12693) ;  /* 0x0000000000048947 */ /* 0x000fea0003800000 */
[----:B------:R-:W-:Y:S01]  /*28e0*/  BPT.TRAP 0x1 ;  /* 0x000000040000795c */ /* 0x000fe20000300000 */
.L_x_12693:
[----:B------:R-:W2:Y:S01]  /*28f0*/  LDL R4, [R1+0x8] ;  /* 0x0000080001047983 */ /* 0x000ea20000100800 */
[----:B------:R-:W-:Y:S01]  /*2900*/  IMAD R69, R19, 0x8, R18 ;  /* 0x0000000813457824 */ /* 0x000fe200078e0212 */
[----:B------:R-:W-:Y:S01]  /*2910*/  BSSY B1, `(.L_x_12694) ;  /* 0x0000004000017945 */ /* 0x000fe20003800000 */
[----:B--2---:R-:W-:-:S04]  /*2920*/  SHF.L.U32 R80, R4, 0x1f, RZ ;  /* 0x0000001f04507819 */ /* 0x004fc800000006ff */
[----:B------:R-:W1:Y:S02]  /*2930*/  SYNCS.PHASECHK.TRANS64.TRYWAIT P6, [R69+URZ+0x19c90], R80 ;  /* 0x019c9050450075a7 */ /* 0x000e6400080c017f */
[----:B-1----:R-:W-:Y:S05]  /*2940*/  @!P6 BRA `(.L_x_12695) ;  /* 0x0000019c0028e947 */ /* 0x002fea0003800000 */
.L_x_12957:
[----:B------:R-:W-:Y:S05]  /*2950*/  BSYNC B1 ;  /* 0x0000000000017941 */ /* 0x000fea0003800000 */
.L_x_12694:
[----:B------:R-:W-:-:S03]  /*2960*/  UMOV UR4, 0xffffffff ;  /* 0xffffffff00047882 */ /* 0x000fc60000000000 */
[----:B------:R-:W-:Y:S05]  /*2970*/  BRA.DIV UR4, `(.L_x_12696) ;  /* 0x0000019e04307947 */ /* 0x000fea000b800000 */
[----:B------:R2:W3:Y:S04]  /*2980*/  SHFL.IDX PT, R39, R82, RZ, 0x1e1f ;  /* 0x001e1fff52277589 */ /* 0x0004e800000e0000 */
[----:B------:R2:W4:Y:S02]  /*2990*/  SHFL.IDX PT, R14, R83, RZ, 0x1e1f ;  /* 0x001e1fff530e7589 */ /* 0x00052400000e0000 */
.L_x_12961:
[----:B------:R-:W-:Y:S05]  /*29a0*/  @P5 BRA `(.L_x_12697) ;  /* 0x0000003c005c5947 */ /* 0x000fea0003800000 */
[----:B------:R-:W-:Y:S01]  /*29b0*/  ISETP.NE.AND P5, PT, R54, RZ, PT ;  /* 0x000000ff3600720c */ /* 0x000fe20003fa5270 */
[----:B------:R-:W-:-:S12]  /*29c0*/  BSSY B1, `(.L_x_12698) ;  /* 0x0000076000017945 */ /* 0x000fd80003800000 */
[----:B------:R-:W-:Y:S05]  /*29d0*/  @!P5 BRA `(.L_x_12699) ;  /* 0x0000000400d0d947 */ /* 0x000fea0003800000 */
[----:B0-----:R-:W5:Y:S01]  /*29e0*/  LDL.64 R12, [R1] ;  /* 0x00000000010c7983 */ /* 0x001f620000100a00 */
        /* <DEDUP_REMOVED lines=97> */
[--C-:B------:R-:W-:Y:S01]  /*3000*/  HADD2.F32 R7, -RZ, R6.reuse.H0_H0 ;  /* 0x20000006ff077230 */ /* 0x100fe20000004100 */
[----:B------:R-:W-:Y:S01]  /*3010*/  F2FP.SATFINITE.E4M3.F32.PACK_AB_MERGE_C R4, R34, R15, R36 ;  /* 0x0000000f2204723e */ /* 0x000fe20004807024 */
[----:B------:R-:W-:-:S02]  /*3020*/  HADD2.F32 R6, -RZ, R6.H1_H1 ;  /* 0x30000006ff067230 */ /* 0x000fc40000004100 */
[-C--:B------:R-:W-:Y:S01]  /*3030*/  FMUL.FTZ R88, R37, R82.reuse ;  /* 0x0000005225587220 */ /* 0x080fe20000410000 */
[----:B------:R-:W-:Y:S02]  /*3040*/  HADD2.F32 R86, -RZ, R86.H0_H0 ;  /* 0x20000056ff567230 */ /* 0x000fe40000004100 */
[----:B------:R-:W-:Y:S01]  /*3050*/  FMUL.FTZ R92, R13, R82 ;  /* 0x000000520d5c7220 */ /* 0x000fe20000410000 */
[----:B------:R-:W-:Y:S02]  /*3060*/  HADD2.F32 R84, -RZ, R84.H0_H0 ;  /* 0x20000054ff547230 */ /* 0x000fe40000004100 */
[----:B------:R-:W-:Y:S02]  /*3070*/  HADD2.F32 R83, -RZ, R83.H0_H0 ;  /* 0x20000053ff537230 */ /* 0x000fe40000004100 */
[CC--:B------:R-:W-:Y:S01]  /*3080*/  FMUL.FTZ R82, R6.reuse, R86.reuse ;  /* 0x0000005606527220 */ /* 0x0c0fe20000410000 */
[----:B------:R-:W-:Y:S01]  /*3090*/  FMUL.FTZ R75, R7, R86 ;  /* 0x00000056074b7220 */ /* 0x000fe20000410000 */
[-C--:B------:R-:W-:Y:S01]  /*30a0*/  FFMA.FTZ R88, R13, R84.reuse, -R88 ;  /* 0x000000540d587223 */ /* 0x080fe20000010858 */
[----:B------:R-:W-:Y:S01]  /*30b0*/  FFMA.FTZ R37, R37, R84, R92 ;  /* 0x0000005425257223 */ /* 0x000fe2000001005c */
[-C--:B------:R-:W-:Y:S01]  /*30c0*/  FFMA.FTZ R82, R7, R83.reuse, -R82 ;  /* 0x0000005307527223 */ /* 0x080fe20000010852 */
[----:B------:R-:W-:-:S03]  /*30d0*/  FFMA.FTZ R75, R6, R83, R75 ;  /* 0x00000053064b7223 */ /* 0x000fc6000001004b */
[----:B------:R-:W-:Y:S02]  /*30e0*/  F2FP.SATFINITE.E4M3.F32.PACK_AB_MERGE_C R7, R37, R88, R12 ;  /* 0x000000582507723e */ /* 0x000fe4000480700c */
[----:B------:R-:W-:-:S07]  /*30f0*/  F2FP.SATFINITE.E4M3.F32.PACK_AB_MERGE_C R6, R75, R82, R85 ;  /* 0x000000524b06723e */ /* 0x000fce0004807055 */
.L_x_12701:
[----:B------:R-:W-:Y:S05]  /*3100*/  BSYNC B2 ;  /* 0x0000000000027941 */ /* 0x000fea0003800000 */
.L_x_12700:
[----:B------:R0:W-:Y:S02]  /*3110*/  ST.E.128 desc[UR42][R10.64], R4 ;  /* 0x000000040a007985 */ /* 0x0001e4000c101d2a */
.L_x_12699:
[----:B------:R-:W-:Y:S05]  /*3120*/  BSYNC B1 ;  /* 0x0000000000017941 */ /* 0x000fea0003800000 */
.L_x_12698:
        /* <DEDUP_REMOVED lines=119> */
.L_x_12705:
[----:B------:R-:W-:Y:S05]  /*38a0*/  BSYNC B2 ;  /* 0x0000000000027941 */ /* 0x000fea0003800000 */
.L_x_12704:
[----:B--2---:R0:W-:Y:S02]  /*38b0*/  ST.E.128 desc[UR42][R10.64], R4 ;  /* 0x000000040a007985 */ /* 0x0041e4000c101d2a */
.L_x_12703:
[----:B------:R-:W-:Y:S05]  /*38c0*/  BSYNC B1 ;  /* 0x0000000000017941 */ /* 0x000fea0003800000 */
.L_x_12702:
[----:B------:R-:W-:Y:S05]  /*38d0*/  @P1 BRA `(.L_x_12697) ;  /* 0x0000002c00901947 */ /* 0x000fea0003800000 */
[----:B0-----:R-:W5:Y:S04]  /*38e0*/  LDL R13, [R1+0x24] ;  /* 0x00002400010d7983 */ /* 0x001f680000100800 */
[----:B------:R-:W3:Y:S01]  /*38f0*/  LDL R12, [R1+0x1c] ;  /* 0x00001c00010c7983 */ /* 0x000ee20000100800 */
[----:B----4-:R-:W-:Y:S01]  /*3900*/  IADD3 R10, P5, R157, R14, RZ ;  /* 0x0000000e9d0a7210 */ /* 0x010fe20007fbe0ff */
[----:B------:R-:W-:Y:S02]  /*3910*/  BSSY B1, `(.L_x_12706) ;  /* 0x000006f000017945 */ /* 0x000fe40003800000 */
[----:B------:R0:W4:Y:S01]  /*3920*/  LDS.128 R4, [R70+0x15800] ;  /* 0x0158000046047984 */ /* 0x0001220000000c00 */
[----:B-----5:R-:W-:Y:S01]  /*3930*/  ISETP.GE.AND P6, PT, R13, R81, PT ;  /* 0x000000510d00720c */ /* 0x020fe20003fc6270 */
[----:B---3--:R-:W-:-:S12]  /*3940*/  IMAD.X R11, R39, 0x1, R12, P5 ;  /* 0x00000001270b7824 */ /* 0x008fd800028e060c */
[----:B0---4-:R-:W-:Y:S05]  /*3950*/  @P6 BRA `(.L_x_12707) ;  /* 0x0000000400a86947 */ /* 0x011fea0003800000 */
[----:B------:R-:W-:Y:S02]  /*3960*/  SHF.R.U32.HI R14, RZ, 0x8, R29 ;  /* 0x00000008ff0e7819 */ /* 0x000fe4000001161d */
[--C-:B------:R-:W-:Y:S02]  /*3970*/  SHF.R.U32.HI R12, RZ, 0x8, R9.reuse ;  /* 0x00000008ff0c7819 */ /* 0x100fe40000011609 */
[----:B------:R-:W-:Y:S01]  /*3980*/  LOP3.LUT R8, R9, 0xff, RZ, 0xc0, !PT ;  /* 0x000000ff09087812 */ /* 0x000fe200078ec0ff */
[----:B------:R-:W-:Y:S01]  /*3990*/  IMAD.SHL.U32 R14, R14, 0x100, RZ ;  /* 0x000001000e0e7824 */ /* 0x000fe200078e00ff */
[--C-:B------:R-:W-:Y:S01]  /*39a0*/  SHF.R.U32.HI R13, RZ, 0x18, R9.reuse ;  /* 0x00000018ff0d7819 */ /* 0x100fe20000011609 */
[----:B------:R-:W-:Y:S01]  /*39b0*/  IMAD.SHL.U32 R12, R12, 0x100, RZ ;  /* 0x000001000c0c7824 */ /* 0x000fe200078e00ff */
[----:B------:R-:W-:Y:S01]  /*39c0*/  SHF.R.U32.HI R30, RZ, 0x10, R9 ;  /* 0x00000010ff1e7819 */ /* 0x000fe20000011609 */
[----:B------:R-:W-:Y:S01]  /*39d0*/  IMAD.MOV.U32 R9, RZ, RZ, R5 ;  /* 0x000000ffff097224 */ /* 0x000fe200078e0005 */
[----:B------:R-:W-:-:S02]  /*39e0*/  SHF.R.U32.HI R28, RZ, 0x10, R29 ;  /* 0x00000010ff1c7819 */ /* 0x000fc4000001161d */
[----:B------:R-:W-:Y:S01]  /*39f0*/  LOP3.LUT R15, R29, 0xff0000ff, RZ, 0xc0, !PT ;  /* 0xff0000ff1d0f7812 */ /* 0x000fe200078ec0ff */
[----:B------:R-:W-:Y:S01]  /*3a00*/  IMAD.U32 R5, R30, 0x10000, RZ ;  /* 0x000100001e057824 */ /* 0x000fe200078e00ff */
[----:B------:R-:W-:Y:S01]  /*3a10*/  PRMT R13, R13, 0x654, R8 ;  /* 0x000006540d0d7816 */ /* 0x000fe20000000008 */
[----:B------:R-:W-:Y:S01]  /*3a20*/  IMAD.MOV.U32 R8, RZ, RZ, R4 ;  /* 0x000000ffff087224 */ /* 0x000fe200078e0004 */
[----:B------:R-:W-:Y:S01]  /*3a30*/  LOP3.LUT R15, R15, 0xff00, R14, 0xf8, !PT ;  /* 0x0000ff000f0f7812 */ /* 0x000fe200078ef80e */
[----:B------:R-:W-:Y:S01]  /*3a40*/  IMAD.U32 R14, R28, 0x10000, RZ ;  /* 0x000100001c0e7824 */ /* 0x000fe200078e00ff */
[----:B------:R-:W-:Y:S02]  /*3a50*/  LOP3.LUT R12, R13, 0xff00, R12, 0xf8, !PT ;  /* 0x0000ff000d0c7812 */ /* 0x000fe400078ef80c */
[----:B------:R-:W-:Y:S02]  /*3a60*/  F2FP.F16.E4M3.UNPACK_B R4, R9 ;  /* 0x00000009ff04723e */ /* 0x000fe400020006ff */
[----:B------:R-:W-:-:S02]  /*3a70*/  F2FP.F16.E4M3.UNPACK_B R13, R72.H1 ;  /* 0x00000048ff0d723e */ /* 0x000fc400030006ff */
        /* <DEDUP_REMOVED lines=9> */
[----:B------:R-:W-:Y:S01]  /*3b10*/  HADD2.F32 R29, -RZ, R15.H0_H0 ;  /* 0x2000000fff1d7230 */ /* 0x000fe20000004100 */
[----:B------:R-:W-:Y:S01]  /*3b20*/  F2FP.F16.E4M3.UNPACK_B R72, R72 ;  /* 0x00000048ff48723e */ /* 0x000fe200020006ff */
[--C-:B------:R-:W-:Y:S01]  /*3b30*/  HADD2.F32 R14, -RZ, R9.reuse.H1_H1 ;  /* 0x30000009ff0e7230 */ /* 0x100fe20000004100 */
[----:B------:R-:W-:Y:S01]  /*3b40*/  F2FP.F16.E4M3.UNPACK_B R38, R38 ;  /* 0x00000026ff26723e */ /* 0x000fe200020006ff */
[----:B------:R-:W-:-:S02]  /*3b50*/  HADD2.F32 R13, -RZ, R9.H0_H0 ;  /* 0x20000009ff0d7230 */ /* 0x000fc40000004100 */
[----:B------:R-:W-:Y:S01]  /*3b60*/  FMUL.FTZ R9, R4, R31 ;  /* 0x0000001f04097220 */ /* 0x000fe20000410000 */
[----:B------:R-:W-:Y:S02]  /*3b70*/  HADD2.F32 R15, -RZ, R15.H1_H1 ;  /* 0x3000000fff0f7230 */ /* 0x000fe40000004100 */
[----:B------:R-:W-:Y:S01]  /*3b80*/  FMUL.FTZ R32, R14, R28 ;  /* 0x0000001c0e207220 */ /* 0x000fe20000410000 */
[-C--:B------:R-:W-:Y:S01]  /*3b90*/  FFMA.FTZ R4, R4, R29.reuse, -R33 ;  /* 0x0000001d04047223 */ /* 0x080fe20000010821 */
[----:B------:R-:W-:Y:S01]  /*3ba0*/  FFMA.FTZ R9, R12, R29, R9 ;  /* 0x0000001d0c097223 */ /* 0x000fe20000010009 */
[----:B------:R-:W-:Y:S01]  /*3bb0*/  F2FP.F16.E4M3.UNPACK_B R12, R8.H1 ;  /* 0x00000008ff0c723e */ /* 0x000fe200030006ff */
[C---:B------:R-:W-:Y:S01]  /*3bc0*/  FMUL.FTZ R31, R13.reuse, R28 ;  /* 0x0000001c0d1f7220 */ /* 0x040fe20000410000 */
[----:B------:R-:W-:Y:S01]  /*3bd0*/  F2FP.F16.E4M3.UNPACK_B R8, R8 ;  /* 0x00000008ff08723e */ /* 0x000fe200020006ff */
[----:B------:R-:W-:Y:S01]  /*3be0*/  FFMA.FTZ R32, R13, R15, -R32 ;  /* 0x0000000f0d207223 */ /* 0x000fe20000010820 */
[----:B------:R-:W-:-:S02]  /*3bf0*/  HADD2.F32 R28, -RZ, R72.H1_H1 ;  /* 0x30000048ff1c7230 */ /* 0x000fc40000004100 */
[----:B------:R-:W-:Y:S01]  /*3c00*/  FFMA.FTZ R33, R14, R15, R31 ;  /* 0x0000000f0e217223 */ /* 0x000fe2000001001f */
[----:B------:R-:W-:Y:S02]  /*3c10*/  HADD2.F32 R72, -RZ, R72.H0_H0 ;  /* 0x20000048ff487230 */ /* 0x000fe40000004100 */
[--C-:B------:R-:W-:Y:S02]  /*3c20*/  HADD2.F32 R14, -RZ, R12.reuse.H0_H0 ;  /* 0x2000000cff0e7230 */ /* 0x100fe40000004100 */
[----:B------:R-:W-:Y:S01]  /*3c30*/  HADD2.F32 R15, -RZ, R12.H1_H1 ;  /* 0x3000000cff0f7230 */ /* 0x000fe20000004100 */
[----:B------:R-:W-:Y:S01]  /*3c40*/  F2FP.SATFINITE.E4M3.F32.PACK_AB_MERGE_C R39, R33, R32, RZ ;  /* 0x000000202127723e */ /* 0x000fe200048070ff */
[--C-:B------:R-:W-:Y:S01]  /*3c50*/  HADD2.F32 R13, -RZ, R8.reuse.H1_H1 ;  /* 0x30000008ff0d7230 */ /* 0x100fe20000004100 */
[----:B------:R-:W-:Y:S01]  /*3c60*/  F2FP.F16.E4M3.UNPACK_B R32, R30.H1 ;  /* 0x0000001eff20723e */ /* 0x000fe200030006ff */
[----:B------:R-:W-:Y:S02]  /*3c70*/  HADD2.F32 R12, -RZ, R8.H0_H0 ;  /* 0x20000008ff0c7230 */ /* 0x000fe40000004100 */
[----:B------:R-:W-:Y:S01]  /*3c80*/  FMUL.FTZ R31, R15, R28 ;  /* 0x0000001c0f1f7220 */ /* 0x000fe20000410000 */
[----:B------:R-:W-:-:S02]  /*3c90*/  HADD2.F32 R8, -RZ, R38.H1_H1 ;  /* 0x30000026ff087230 */ /* 0x000fc40000004100 */
[CC--:B------:R-:W-:Y:S01]  /*3ca0*/  FMUL.FTZ R29, R13.reuse, R72.reuse ;  /* 0x000000480d1d7220 */ /* 0x0c0fe20000410000 */
[----:B------:R-:W-:Y:S02]  /*3cb0*/  HADD2.F32 R38, -RZ, R38.H0_H0 ;  /* 0x20000026ff267230 */ /* 0x000fe40000004100 */
[----:B------:R-:W-:Y:S01]  /*3cc0*/  FMUL.FTZ R72, R12, R72 ;  /* 0x000000480c487220 */ /* 0x000fe20000410000 */
[C---:B------:R-:W-:Y:S01]  /*3cd0*/  FMUL.FTZ R28, R14.reuse, R28 ;  /* 0x0000001c0e1c7220 */ /* 0x040fe20000410000 */
[----:B------:R-:W-:Y:S01]  /*3ce0*/  FFMA.FTZ R31, R14, R8, -R31 ;  /* 0x000000080e1f7223 */ /* 0x000fe2000001081f */
[--C-:B------:R-:W-:Y:S02]  /*3cf0*/  HADD2.F32 R34, -RZ, R32.reuse.H1_H1 ;  /* 0x30000020ff227230 */ /* 0x100fe40000004100 */
[----:B------:R-:W-:Y:S01]  /*3d00*/  FFMA.FTZ R35, R13, R38, R72 ;  /* 0x000000260d237223 */ /* 0x000fe20000010048 */
[----:B------:R-:W-:Y:S01]  /*3d10*/  FFMA.FTZ R28, R15, R8, R28 ;  /* 0x000000080f1c7223 */ /* 0x000fe2000001001c */
[----:B------:R-:W-:Y:S01]  /*3d20*/  F2FP.F16.E4M3.UNPACK_B R13, R7.H1 ;  /* 0x00000007ff0d723e */ /* 0x000fe200030006ff */
[----:B------:R-:W-:Y:S01]  /*3d30*/  FFMA.FTZ R8, R12, R38, -R29 ;  /* 0x000000260c087223 */ /* 0x000fe2000001081d */
[----:B------:R-:W-:Y:S01]  /*3d40*/  F2FP.F16.E4M3.UNPACK_B R29, R5.H1 ;  /* 0x00000005ff1d723e */ /* 0x000fe200030006ff */
[----:B------:R-:W-:Y:S01]  /*3d50*/  HADD2.F32 R32, -RZ, R32.H0_H0 ;  /* 0x20000020ff207230 */ /* 0x000fe20000004100 */
[----:B------:R-:W-:Y:S01]  /*3d60*/  F2FP.SATFINITE.E4M3.F32.PACK_AB_MERGE_C R38, R28, R31, RZ ;  /* 0x0000001f1c26723e */ /* 0x000fe200048070ff */
        /* <DEDUP_REMOVED lines=25> */
[----:B------:R-:W-:Y:S02]  /*3f00*/  HADD2.F32 R6, -RZ, R6.H1_H1 ;  /* 0x30000006ff067230 */ /* 0x000fe40000004100 */
[----:B------:R-:W-:Y:S02]  /*3f10*/  HADD2.F32 R31, -RZ, R31.H0_H0 ;  /* 0x2000001fff1f7230 */ /* 0x000fe40000004100 */
[-C--:B------:R-:W-:Y:S01]  /*3f20*/  FMUL.FTZ R13, R7, R32.reuse ;  /* 0x00000020070d7220 */ /* 0x080fe20000410000 */
[----:B------:R-:W-:Y:S02]  /*3f30*/  HADD2.F32 R29, -RZ, R29.H0_H0 ;  /* 0x2000001dff1d7230 */ /* 0x000fe40000004100 */
[----:B------:R-:W-:Y:S01]  /*3f40*/  FMUL.FTZ R32, R12, R32 ;  /* 0x000000200c207220 */ /* 0x000fe20000410000 */
[----:B------:R-:W-:-:S02]  /*3f50*/  HADD2.F32 R28, -RZ, R28.H0_H0 ;  /* 0x2000001cff1c7230 */ /* 0x000fc40000004100 */
[-C--:B------:R-:W-:Y:S01]  /*3f60*/  FMUL.FTZ R14, R6, R31.reuse ;  /* 0x0000001f060e7220 */ /* 0x080fe20000410000 */
[----:B------:R-:W-:Y:S01]  /*3f70*/  FMUL.FTZ R31, R5, R31 ;  /* 0x0000001f051f7220 */ /* 0x000fe20000410000 */
[-C--:B------:R-:W-:Y:S01]  /*3f80*/  FFMA.FTZ R13, R12, R29.reuse, -R13 ;  /* 0x0000001d0c0d7223 */ /* 0x080fe2000001080d */
[----:B------:R-:W-:Y:S01]  /*3f90*/  FFMA.FTZ R32, R7, R29, R32 ;  /* 0x0000001d07207223 */ /* 0x000fe20000010020 */
[-C--:B------:R-:W-:Y:S01]  /*3fa0*/  FFMA.FTZ R14, R5, R28.reuse, -R14 ;  /* 0x0000001c050e7223 */ /* 0x080fe2000001080e */
[----:B------:R-:W-:Y:S01]  /*3fb0*/  FFMA.FTZ R31, R6, R28, R31 ;  /* 0x0000001c061f7223 */ /* 0x000fe2000001001f */
[----:B------:R-:W-:Y:S02]  /*3fc0*/  F2FP.SATFINITE.E4M3.F32.PACK_AB_MERGE_C R5, R9, R4, R39 ;  /* 0x000000040905723e */ /* 0x000fe40004807027 */
[----:B------:R-:W-:Y:S02]  /*3fd0*/  F2FP.SATFINITE.E4M3.F32.PACK_AB_MERGE_C R4, R35, R8, R38 ;  /* 0x000000082304723e */ /* 0x000fe40004807026 */
[----:B------:R-:W-:-:S02]  /*3fe0*/  F2FP.SATFINITE.E4M3.F32.PACK_AB_MERGE_C R6, R31, R14, R30 ;  /* 0x0000000e1f06723e */ /* 0x000fc4000480701e */
[----:B------:R-:W-:-:S07]  /*3ff0*/  F2FP.SATFINITE.E4M3.F32.PACK_AB_MERGE_C R7, R32, R13, R15 ;  /* 0x0000000d2007723e */ /* 0x000fce000480700f */
.L_x_12707:
[----:B------:R-:W-:Y:S05]  /*4000*/  BSYNC B1 ;  /* 0x0000000000017941 */ /* 0x000fea0003800000 */
.L_x_12706:
[----:B------:R0:W-:Y:S01]  /*4010*/  ST.E.128 desc[UR42][R10.64], R4 ;  /* 0x000000040a007985 */ /* 0x0001e2000c101d2a */
[----:B------:R-:W-:Y:S05]  /*4020*/  BRA `(.L_x_12697) ;  /* 0x0000002400bc7947 */ /* 0x000fea0003800000 */
.L_x_12690:
        /* <DEDUP_REMOVED lines=31> */
.L_x_12709:
[----:B------:R-:W-:Y:S05]  /*4220*/  BSYNC B1 ;  /* 0x0000000000017941 */ /* 0x000fea0003800000 */
.L_x_12708:
        /* <DEDUP_REMOVED lines=12> */
.L_x_12710:
[----:B------:R-:W2:Y:S01]  /*42f0*/  LDL R8, [R1+0x8] ;  /* 0x0000080001087983 */ /* 0x000ea20000100800 */
[----:B------:R-:W-:Y:S01]  /*4300*/  IMAD R69, R19, 0x8, R18 ;  /* 0x0000000813457824 */ /* 0x000fe200078e0212 */
[----:B------:R-:W-:Y:S01]  /*4310*/  BSSY B1, `(.L_x_12711) ;  /* 0x0000004000017945 */ /* 0x000fe20003800000 */
[----:B--2---:R-:W-:-:S04]  /*4320*/  SHF.L.U32 R80, R8, 0x1f, RZ ;  /* 0x0000001f08507819 */ /* 0x004fc800000006ff */
[----:B------:R-:W1:Y:S02]  /*4330*/  SYNCS.PHASECHK.TRANS64.TRYWAIT P6, [R69+URZ+0x19c90], R80 ;  /* 0x019c9050450075a7 */ /* 0x000e6400080c017f */
[----:B-1----:R-:W-:Y:S05]  /*4340*/  @!P6 BRA `(.L_x_12712) ;  /* 0x000001840004e947 */ /* 0x002fea0003800000 */
.L_x_12962:
[----:B------:R-:W-:Y:S05]  /*4350*/  BSYNC B1 ;  /* 0x0000000000017941 */ /* 0x000fea0003800000 */
.L_x_12711:
[----:B------:R-:W-:-:S03]  /*4360*/  UMOV UR4, 0xffffffff ;  /* 0xffffffff00047882 */ /* 0x000fc60000000000 */
[----:B------:R-:W-:Y:S05]  /*4370*/  BRA.DIV UR4, `(.L_x_12713) ;  /* 0x00000186040c7947 */ /* 0x000fea000b800000 */
[----:B------:R-:W2:Y:S04]  /*4380*/  SHFL.IDX PT, R82, R82, RZ, 0x1e1f ;  /* 0x001e1fff52527589 */ /* 0x000ea800000e0000 */
[----:B------:R-:W3:Y:S02]  /*4390*/  SHFL.IDX PT, R83, R83, RZ, 0x1e1f ;  /* 0x001e1fff53537589 */ /* 0x000ee400000e0000 */
.L_x_12966:
        /* <DEDUP_REMOVED lines=35> */
[--C-:B------:R-:W-:Y:S02]  /*45d0*/  SHF.R.U32.HI R100, RZ, 0x10, R39.reuse ;  /* 0x00000010ff647819 */ /* 0x100fe40000011627 */
[--C-:B------:R-:W-:Y:S02]  /*45e0*/  SHF.R.U32.HI R101, RZ, 0x8, R39.reuse ;  /* 0x00000008ff657819 */ /* 0x100fe40000011627 */
[----:B------:R-:W-:Y:S02]  /*45f0*/  LOP3.LUT R99, R39, 0xff, RZ, 0xc0, !PT ;  /* 0x000000ff27637812 */ /* 0x000fe400078ec0ff */
[----:B------:R-:W-:Y:S01]  /*4600*/  SHF.R.U32.HI R102, RZ, 0x18, R39 ;  /* 0x00000018ff667819 */ /* 0x000fe20000011627 */
[----:B--2---:R-:W-:Y:S01]  /*4610*/  IMAD.MOV.U32 R39, RZ, RZ, R12 ;  /* 0x000000ffff277224 */ /* 0x004fe200078e000c */
[----:B------:R-:W-:Y:S01]  /*4620*/  F2FP.F16.E4M3.UNPACK_B R105, R92.H1 ;  /* 0x0000005cff69723e */ /* 0x000fe200030006ff */
[----:B0-----:R-:W-:Y:S01]  /*4630*/  IMAD.MOV.U32 R12, RZ, RZ, R8 ;  /* 0x000000ffff0c7224 */ /* 0x001fe200078e0008 */
[----:B------:R-:W-:-:S02]  /*4640*/  F2FP.F16.E4M3.UNPACK_B R8, R90.H1 ;  /* 0x0000005aff08723e */ /* 0x000fc400030006ff */
[-C--:B------:R-:W-:Y:S01]  /*4650*/  F2FP.F16.E4M3.UNPACK_B R103, R39.reuse.H1 ;  /* 0x00000027ff67723e */ /* 0x080fe200030006ff */
[----:B------:R-:W-:Y:S01]  /*4660*/  HADD2.F32 R107, -RZ, R105.H0_H0 ;  /* 0x20000069ff6b7230 */ /* 0x000fe20000004100 */
[----:B------:R-:W-:Y:S01]  /*4670*/  F2FP.F16.E4M3.UNPACK_B R104, R12.H1 ;  /* 0x0000000cff68723e */ /* 0x000fe200030006ff */
[----:B------:R-:W-:Y:S01]  /*4680*/  HADD2.F32 R108, -RZ, R8.H0_H0 ;  /* 0x20000008ff6c7230 */ /* 0x000fe20000004100 */
[----:B------:R-:W-:Y:S01]  /*4690*/  F2FP.F16.E4M3.UNPACK_B R90, R90 ;  /* 0x0000005aff5a723e */ /* 0x000fe200020006ff */
[--C-:B------:R-:W-:Y:S01]  /*46a0*/  HADD2.F32 R106, -RZ, R103.reuse.H0_H0 ;  /* 0x20000067ff6a7230 */ /* 0x100fe20000004100 */
[----:B------:R-:W-:Y:S01]  /*46b0*/  F2FP.F16.E4M3.UNPACK_B R39, R39 ;  /* 0x00000027ff27723e */ /* 0x000fe200020006ff */
[----:B------:R-:W-:Y:S01]  /*46c0*/  HADD2.F32 R109, -RZ, R104.H0_H0 ;  /* 0x20000068ff6d7230 */ /* 0x000fe20000004100 */
[----:B------:R-:W-:Y:S01]  /*46d0*/  F2FP.F16.E4M3.UNPACK_B R12, R12 ;  /* 0x0000000cff0c723e */ /* 0x000fe200020006ff */
[----:B------:R-:W-:Y:S02]  /*46e0*/  HADD2.F32 R8, -RZ, R8.H1_H1 ;  /* 0x30000008ff087230 */ /* 0x000fe40000004100 */
[C---:B------:R-:W-:Y:S01]  /*46f0*/  FMUL.FTZ R110, R106.reuse, R108 ;  /* 0x0000006c6a6e7220 */ /* 0x040fe20000410000 */
[----:B------:R-:W-:Y:S01]  /*4700*/  F2FP.F16.E4M3.UNPACK_B R92, R92 ;  /* 0x0000005cff5c723e */ /* 0x000fe200020006ff */
[C---:B------:R-:W-:Y:S01]  /*4710*/  FMUL.FTZ R108, R109.reuse, R108 ;  /* 0x0000006c6d6c7220 */ /* 0x040fe20000410000 */
[--C-:B------:R-:W-:Y:S01]  /*4720*/  SHF.R.U32.HI R36, RZ, 0x10, R29.reuse ;  /* 0x00000010ff247819 */ /* 0x100fe2000001161d */
[-C--:B------:R-:W-:Y:S01]  /*4730*/  FFMA.FTZ R110, R109, R107.reuse, -R110 ;  /* 0x0000006b6d6e7223 */ /* 0x080fe2000001086e */
[--C-:B------:R-:W-:Y:S01]  /*4740*/  SHF.R.U32.HI R28, RZ, 0x8, R29.reuse ;  /* 0x00000008ff1c7819 */ /* 0x100fe2000001161d */
[----:B------:R-:W-:Y:S01]  /*4750*/  FFMA.FTZ R108, R106, R107, R108 ;  /* 0x0000006b6a6c7223 */ /* 0x000fe2000001006c */
[----:B------:R-:W-:Y:S01]  /*4760*/  HADD2.F32 R107, -RZ, R103.H1_H1 ;  /* 0x30000067ff6b7230 */ /* 0x000fe20000004100 */
[----:B------:R-:W-:Y:S01]  /*4770*/  LOP3.LUT R30, R29, 0xff, RZ, 0xc0, !PT ;  /* 0x000000ff1d1e7812 */ /* 0x000fe200078ec0ff */
[----:B------:R-:W-:Y:S01]  /*4780*/  HADD2.F32 R103, -RZ, R104.H1_H1 ;  /* 0x30000068ff677230 */ /* 0x000fe20000004100 */
[----:B------:R-:W-:Y:S01]  /*4790*/  SHF.R.U32.HI R94, RZ, 0x18, R29 ;  /* 0x00000018ff5e7819 */ /* 0x000fe2000001161d */
[----:B------:R-:W-:-:S02]  /*47a0*/  HADD2.F32 R104, -RZ, R105.H1_H1 ;  /* 0x30000069ff687230 */ /* 0x000fc40000004100 */
[-C--:B------:R-:W-:Y:S01]  /*47b0*/  FMUL.FTZ R106, R107, R8.reuse ;  /* 0x000000086b6a7220 */ /* 0x080fe20000410000 */
[--C-:B------:R-:W-:Y:S02]  /*47c0*/  HADD2.F32 R105, -RZ, R92.reuse.H0_H0 ;  /* 0x2000005cff697230 */ /* 0x100fe40000004100 */
[C---:B------:R-:W-:Y:S01]  /*47d0*/  FMUL.FTZ R8, R103.reuse, R8 ;  /* 0x0000000867087220 */ /* 0x040fe20000410000 */
[----:B------:R-:W-:Y:S02]  /*47e0*/  HADD2.F32 R92, -RZ, R92.H1_H1 ;  /* 0x3000005cff5c7230 */ /* 0x000fe40000004100 */
[-C--:B------:R-:W-:Y:S01]  /*47f0*/  FFMA.FTZ R103, R103, R104.reuse, -R106 ;  /* 0x0000006867677223 */ /* 0x080fe2000001086a */
[----:B------:R-:W-:Y:S02]  /*4800*/  HADD2.F32 R106, -RZ, R90.H0_H0 ;  /* 0x2000005aff6a7230 */ /* 0x000fe40000004100 */
[----:B------:R-:W-:Y:S01]  /*4810*/  FFMA.FTZ R8, R107, R104, R8 ;  /* 0x000000686b087223 */ /* 0x000fe20000010008 */
[----:B------:R-:W-:Y:S01]  /*4820*/  HADD2.F32 R104, -RZ, R39.H0_H0 ;  /* 0x20000027ff687230 */ /* 0x000fe20000004100 */
[--C-:B------:R-:W-:Y:S01]  /*4830*/  SHF.R.U32.HI R29, RZ, 0x10, R31.reuse ;  /* 0x00000010ff1d7819 */ /* 0x100fe2000001161f */
[----:B------:R-:W-:Y:S01]  /*4840*/  HADD2.F32 R107, -RZ, R12.H0_H0 ;  /* 0x2000000cff6b7230 */ /* 0x000fe20000004100 */
[----:B------:R-:W-:Y:S01]  /*4850*/  SHF.R.U32.HI R95, RZ, 0x8, R31 ;  /* 0x00000008ff5f7819 */ /* 0x000fe2000001161f */
[----:B------:R-:W-:-:S02]  /*4860*/  HADD2.F32 R90, -RZ, R90.H1_H1 ;  /* 0x3000005aff5a7230 */ /* 0x000fc40000004100 */
[CC--:B------:R-:W-:Y:S01]  /*4870*/  FMUL.FTZ R109, R104.reuse, R106.reuse ;  /* 0x0000006a686d7220 */ /* 0x0c0fe20000410000 */
[----:B------:R-:W-:Y:S02]  /*4880*/  HADD2.F32 R39, -RZ, R39.H1_H1 ;  /* 0x30000027ff277230 */ /* 0x000fe40000004100 */
[----:B------:R-:W-:Y:S01]  /*4890*/  FMUL.FTZ R106, R107, R106 ;  /* 0x0000006a6b6a7220 */ /* 0x000fe20000410000 */
[----:B------:R-:W-:Y:S01]  /*48a0*/  LOP3.LUT R38, R31, 0xff, RZ, 0xc0, !PT ;  /* 0x000000ff1f267812 */ /* 0x000fe200078ec0ff */
[-C--:B------:R-:W-:Y:S01]  /*48b0*/  FFMA.FTZ R109, R107, R105.reuse, -R109 ;  /* 0x000000696b6d7223 */ /* 0x080fe2000001086d */
[----:B------:R-:W-:Y:S01]  /*48c0*/  SHF.R.U32.HI R31, RZ, 0x18, R31 ;  /* 0x00000018ff1f7819 */ /* 0x000fe2000001161f */
[----:B------:R-:W-:Y:S01]  /*48d0*/  FFMA.FTZ R106, R104, R105, R106 ;  /* 0x00000069686a7223 */ /* 0x000fe2000001006a */
[----:B------:R-:W-:Y:S02]  /*48e0*/  HADD2.F32 R105, -RZ, R12.H1_H1 ;  /* 0x3000000cff697230 */ /* 0x000fe40000004100 */
[-C--:B------:R-:W-:Y:S01]  /*48f0*/  FMUL.FTZ R12, R39, R90.reuse ;  /* 0x0000005a270c7220 */ /* 0x080fe20000410000 */
[----:B------:R-:W-:Y:S01]  /*4900*/  PRMT R31, R31, 0x654, R38 ;  /* 0x000006541f1f7816 */ /* 0x000fe20000000026 */
[----:B------:R-:W-:Y:S01]  /*4910*/  IMAD.SHL.U32 R113, R28, 0x100, RZ ;  /* 0x000001001c717824 */ /* 0x000fe200078e00ff */
[----:B------:R-:W-:Y:S01]  /*4920*/  PRMT R30, R94, 0x654, R30 ;  /* 0x000006545e1e7816 */ /* 0x000fe2000000001e */
[C---:B------:R-:W-:Y:S01]  /*4930*/  FMUL.FTZ R90, R105.reuse, R90 ;  /* 0x0000005a695a7220 */ /* 0x040fe20000410000 */
[----:B------:R-:W-:Y:S01]  /*4940*/  FFMA.FTZ R12, R105, R92, -R12 ;  /* 0x0000005c690c7223 */ /* 0x000fe2000001080c */
[----:B------:R-:W-:Y:S01]  /*4950*/  F2FP.F16.E4M3.UNPACK_B R104, R89.H1 ;  /* 0x00000059ff68723e */ /* 0x000fe200030006ff */
[----:B------:R-:W-:-:S02]  /*4960*/  IMAD.SHL.U32 R28, R95, 0x100, RZ ;  /* 0x000001005f1c7824 */ /* 0x000fc400078e00ff */
[----:B------:R-:W-:Y:S01]  /*4970*/  FFMA.FTZ R39, R39, R92, R90 ;  /* 0x0000005c27277223 */ /* 0x000fe2000001005a */
[----:B------:R-:W-:Y:S01]  /*4980*/  IMAD.MOV.U32 R90, RZ, RZ, R10 ;  /* 0x000000ffff5a7224 */ /* 0x000fe200078e000a */
[----:B------:R-:W-:Y:S01]  /*4990*/  F2FP.F16.E4M3.UNPACK_B R92, R14.H1 ;  /* 0x0000000eff5c723e */ /* 0x000fe200030006ff */
[----:B------:R-:W-:Y:S01]  /*49a0*/  IMAD.MOV.U32 R10, RZ, RZ, R15 ;  /* 0x000000ffff0a7224 */ /* 0x000fe200078e000f */
        /* <DEDUP_REMOVED lines=9> */
[----:B------:R-:W-:-:S02]  /*4a40*/  HADD2.F32 R15, -RZ, R15.H1_H1 ;  /* 0x3000000fff0f7230 */ /* 0x000fc40000004100 */
        /* <DEDUP_REMOVED lines=8> */
[C---:B------:R-:W-:Y:S01]  /*4ad0*/  FMUL.FTZ R15, R38.reuse, R15 ;  /* 0x0000000f260f7220 */ /* 0x040fe20000410000 */
[--C-:B------:R-:W-:Y:S01]  /*4ae0*/  SHF.R.U32.HI R98, RZ, 0x8, R37.reuse ;  /* 0x00000008ff627819 */ /* 0x100fe20000011625 */
[----:B------:R-:W-:Y:S01]  /*4af0*/  HADD2.F32 R104, -RZ, R90.H0_H0 ;  /* 0x2000005aff687230 */ /* 0x000fe20000004100 */
[----:B------:R-:W-:Y:S01]  /*4b00*/  SHF.R.U32.HI R97, RZ, 0x10, R37 ;  /* 0x00000010ff617819 */ /* 0x000fe20000011625 */
[-C--:B------:R-:W-:Y:S01]  /*4b10*/  FFMA.FTZ R38, R38, R105.reuse, -R107 ;  /* 0x0000006926267223 */ /* 0x080fe2000001086b */
[----:B------:R-:W-:Y:S01]  /*4b20*/  LOP3.LUT R96, R37, 0xff, RZ, 0xc0, !PT ;  /* 0x000000ff25607812 */ /* 0x000fe200078ec0ff */
[----:B------:R-:W-:Y:S01]  /*4b30*/  FFMA.FTZ R15, R92, R105, R15 ;  /* 0x000000695c0f7223 */ /* 0x000fe2000001000f */
[----:B------:R-:W-:Y:S01]  /*4b40*/  SHF.R.U32.HI R37, RZ, 0x18, R37 ;  /* 0x00000018ff257819 */ /* 0x000fe20000011625 */
[----:B------:R-:W-:Y:S01]  /*4b50*/  HADD2.F32 R107, -RZ, R91.H0_H0 ;  /* 0x2000005bff6b7230 */ /* 0x000fe20000004100 */
[----:B------:R-:W-:Y:S01]  /*4b60*/  F2FP.F16.E4M3.UNPACK_B R89, R89 ;  /* 0x00000059ff59723e */ /* 0x000fe200020006ff */
[----:B------:R-:W-:Y:S01]  /*4b70*/  HADD2.F32 R92, -RZ, R14.H0_H0 ;  /* 0x2000000eff5c7230 */ /* 0x000fe20000004100 */
[----:B------:R-:W-:Y:S01]  /*4b80*/  LOP3.LUT R28, R31, 0xff00, R28, 0xf8, !PT ;  /* 0x0000ff001f1c7812 */ /* 0x000fe200078ef81c */
[----:B------:R-:W-:Y:S01]  /*4b90*/  IMAD.U32 R31, R36, 0x10000, RZ ;  /* 0x00010000241f7824 */ /* 0x000fe200078e00ff */
[----:B------:R-:W-:Y:S01]  /*4ba0*/  LOP3.LUT R30, R30, 0xff00, R113, 0xf8, !PT ;  /* 0x0000ff001e1e7812 */ /* 0x000fe200078ef871 */
[----:B------:R-:W-:Y:S01]  /*4bb0*/  IMAD.SHL.U32 R98, R98, 0x100, RZ ;  /* 0x0000010062627824 */ /* 0x000fe200078e00ff */
[----:B------:R-:W-:Y:S01]  /*4bc0*/  PRMT R37, R37, 0x654, R96 ;  /* 0x0000065425257816 */ /* 0x000fe20000000060 */
[----:B------:R-:W-:-:S02]  /*4bd0*/  HADD2.F32 R94, -RZ, R89.H0_H0 ;  /* 0x20000059ff5e7230 */ /* 0x000fc40000004100 */
[-C--:B------:R-:W-:Y:S01]  /*4be0*/  FMUL.FTZ R105, R92, R107.reuse ;  /* 0x0000006b5c697220 */ /* 0x080fe20000410000 */
[----:B------:R-:W-:Y:S02]  /*4bf0*/  IMAD.U32 R95, R29, 0x10000, RZ ;  /* 0x000100001d5f7824 */ /* 0x000fe400078e00ff */
[----:B------:R-:W-:Y:S01]  /*4c00*/  FMUL.FTZ R107, R104, R107 ;  /* 0x0000006b686b7220 */ /* 0x000fe20000410000 */
[----:B------:R-:W-:Y:S01]  /*4c10*/  HADD2.F32 R91, -RZ, R91.H1_H1 ;  /* 0x3000005bff5b7230 */ /* 0x000fe20000004100 */
[----:B------:R-:W-:Y:S01]  /*4c20*/  LOP3.LUT R29, R30, 0xff0000, R31, 0xf8, !PT ;  /* 0x00ff00001e1d7812 */ /* 0x000fe200078ef81f */
[----:B------:R-:W-:Y:S01]  /*4c30*/  HADD2.F32 R36, -RZ, R14.H1_H1 ;  /* 0x3000000eff247230 */ /* 0x000fe20000004100 */
[----:B------:R-:W-:Y:S01]  /*4c40*/  LOP3.LUT R37, R37, 0xff00, R98, 0xf8, !PT ;  /* 0x0000ff0025257812 */ /* 0x000fe200078ef862 */
[----:B------:R-:W-:Y:S02]  /*4c50*/  HADD2.F32 R90, -RZ, R90.H1_H1 ;  /* 0x3000005aff5a7230 */ /* 0x000fe40000004100 */
[----:B------:R-:W-:Y:S01]  /*4c60*/  FFMA.FTZ R107, R92, R94, R107 ;  /* 0x0000005e5c6b7223 */ /* 0x000fe2000001006b */
[----:B------:R-:W-:-:S02]  /*4c70*/  IMAD.U32 R30, R97, 0x10000, RZ ;  /* 0x00010000611e7824 */ /* 0x000fc400078e00ff */
[-C--:B------:R-:W-:Y:S01]  /*4c80*/  FMUL.FTZ R31, R36, R91.reuse ;  /* 0x0000005b241f7220 */ /* 0x080fe20000410000 */
[----:B------:R-:W-:Y:S02]  /*4c90*/  HADD2.F32 R89, -RZ, R89.H1_H1 ;  /* 0x30000059ff597230 */ /* 0x000fe40000004100 */
[----:B------:R-:W-:Y:S01]  /*4ca0*/  FMUL.FTZ R91, R90, R91 ;  /* 0x0000005b5a5b7220 */ /* 0x000fe20000410000 */
[----:B------:R-:W-:Y:S01]  /*4cb0*/  IMAD.SHL.U32 R92, R101, 0x100, RZ ;  /* 0x00000100655c7824 */ /* 0x000fe200078e00ff */
[----:B------:R-:W-:Y:S01]  /*4cc0*/  PRMT R99, R102, 0x654, R99 ;  /* 0x0000065466637816 */ /* 0x000fe20000000063 */
[----:B------:R-:W-:Y:S01]  /*4cd0*/  FFMA.FTZ R105, R104, R94, -R105 ;  /* 0x0000005e68697223 */ /* 0x000fe20000010869 */
[----:B------:R-:W-:Y:S01]  /*4ce0*/  LOP3.LUT R37, R37, 0xff0000, R30, 0xf8, !PT ;  /* 0x00ff000025257812 */ /* 0x000fe200078ef81e */
[-C--:B------:R-:W-:Y:S01]  /*4cf0*/  FFMA.FTZ R30, R90, R89.reuse, -R31 ;  /* 0x000000595a1e7223 */ /* 0x080fe2000001081f */
[----:B------:R-:W-:Y:S01]  /*4d00*/  FFMA.FTZ R36, R36, R89, R91 ;  /* 0x0000005924247223 */ /* 0x000fe2000001005b */
[----:B------:R-:W-:Y:S01]  /*4d10*/  LOP3.LUT R99, R99, 0xff00, R92, 0xf8, !PT ;  /* 0x0000ff0063637812 */ /* 0x000fe200078ef85c */
[----:B------:R-:W-:Y:S01]  /*4d20*/  IMAD.U32 R14, R100, 0x10000, RZ ;  /* 0x00010000640e7824 */ /* 0x000fe200078e00ff */
[----:B------:R-:W-:-:S02]  /*4d30*/  F2FP.F16.E4M3.UNPACK_B R90, R13 ;  /* 0x0000000dff5a723e */ /* 0x000fc400020006ff */
[----:B------:R-:W-:Y:S02]  /*4d40*/  F2FP.F16.E4M3.UNPACK_B R89, R37 ;  /* 0x00000025ff59723e */ /* 0x000fe400020006ff */
[----:B------:R-:W-:Y:S01]  /*4d50*/  F2FP.F16.E4M3.UNPACK_B R92, R9 ;  /* 0x00000009ff5c723e */ /* 0x000fe200020006ff */
[----:B------:R-:W-:Y:S01]  /*4d60*/  HADD2.F32 R94, -RZ, R90.H0_H0 ;  /* 0x2000005aff5e7230 */ /* 0x000fe20000004100 */
[----:B------:R-:W-:Y:S01]  /*4d70*/  LOP3.LUT R28, R28, 0xff0000, R95, 0xf8, !PT ;  /* 0x00ff00001c1c7812 */ /* 0x000fe200078ef85f */
[----:B------:R-:W-:Y:S01]  /*4d80*/  HADD2.F32 R95, -RZ, R89.H0_H0 ;  /* 0x20000059ff5f7230 */ /* 0x000fe20000004100 */
[----:B------:R-:W-:Y:S01]  /*4d90*/  F2FP.F16.E4M3.UNPACK_B R91, R29 ;  /* 0x0000001dff5b723e */ /* 0x000fe200020006ff */
[--C-:B------:R-:W-:Y:S01]  /*4da0*/  HADD2.F32 R31, -RZ, R92.reuse.H0_H0 ;  /* 0x2000005cff1f7230 */ /* 0x100fe20000004100 */
[----:B------:R-:W-:Y:S01]  /*4db0*/  F2FP.SATFINITE.E4M3.F32.PACK_AB_MERGE_C R108, R8, R108, RZ ;  /* 0x0000006c086c723e */ /* 0x000fe200048070ff */
[----:B------:R-:W-:Y:S02]  /*4dc0*/  HADD2.F32 R92, -RZ, R92.H1_H1 ;  /* 0x3000005cff5c7230 */ /* 0x000fe40000004100 */
[----:B------:R-:W-:Y:S01]  /*4dd0*/  FMUL.FTZ R96, R94, R95 ;  /* 0x0000005f5e607220 */ /* 0x000fe20000410000 */
[----:B------:R-:W-:-:S02]  /*4de0*/  HADD2.F32 R8, -RZ, R91.H0_H0 ;  /* 0x2000005bff087230 */ /* 0x000fc40000004100 */
[C---:B------:R-:W-:Y:S01]  /*4df0*/  FMUL.FTZ R95, R31.reuse, R95 ;  /* 0x0000005f1f5f7220 */ /* 0x040fe20000410000 */
[----:B------:R-:W-:Y:S01]  /*4e00*/  HADD2.F32 R91, -RZ, R91.H1_H1 ;  /* 0x3000005bff5b7230 */ /* 0x000fe20000004100 */
[----:B------:R-:W-:Y:S01]  /*4e10*/  F2FP.F16.E4M3.UNPACK_B R29, R29.H1 ;  /* 0x0000001dff1d723e */ /* 0x000fe200030006ff */
[-C--:B------:R-:W-:Y:S01]  /*4e20*/  FFMA.FTZ R31, R31, R8.reuse, -R96 ;  /* 0x000000081f1f7223 */ /* 0x080fe20000010860 */
[----:B------:R-:W-:Y:S01]  /*4e30*/  FFMA.FTZ R8, R94, R8, R95 ;  /* 0x000000085e087223 */ /* 0x000fe2000001005f */
[----:B------:R-:W-:Y:S01]  /*4e40*/  F2FP.F16.E4M3.UNPACK_B R94, R13.H1 ;  /* 0x0000000dff5e723e */ /* 0x000fe200030006ff */
[----:B------:R-:W-:Y:S01]  /*4e50*/  HADD2.F32 R95, -RZ, R90.H1_H1 ;  /* 0x3000005aff5f7230 */ /* 0x000fe20000004100 */
[----:B------:R-:W-:Y:S01]  /*4e60*/  F2FP.F16.E4M3.UNPACK_B R96, R37.H1 ;  /* 0x00000025ff60723e */ /* 0x000fe200030006ff */
[----:B------:R-:W-:Y:S01]  /*4e70*/  HADD2.F32 R13, -RZ, R89.H1_H1 ;  /* 0x30000059ff0d7230 */ /* 0x000fe20000004100 */
[----:B------:R-:W-:Y:S01]  /*4e80*/  F2FP.F16.E4M3.UNPACK_B R89, R9.H1 ;  /* 0x00000009ff59723e */ /* 0x000fe200030006ff */
[----:B------:R-:W-:Y:S01]  /*4e90*/  HADD2.F32 R37, -RZ, R94.H0_H0 ;  /* 0x2000005eff257230 */ /* 0x000fe20000004100 */
[----:B------:R-:W-:Y:S01]  /*4ea0*/  LOP3.LUT R14, R99, 0xff0000, R14, 0xf8, !PT ;  /* 0x00ff0000630e7812 */ /* 0x000fe200078ef80e */
[----:B------:R-:W-:-:S02]  /*4eb0*/  HADD2.F32 R98, -RZ, R96.H0_H0 ;  /* 0x20000060ff627230 */ /* 0x000fc40000004100 */
[CC--:B------:R-:W-:Y:S01]  /*4ec0*/  FMUL.FTZ R9, R95.reuse, R13.reuse ;  /* 0x0000000d5f097220 */ /* 0x0c0fe20000410000 */
[C---:B------:R-:W-:Y:S01]  /*4ed0*/  FMUL.FTZ R100, R92.reuse, R13 ;  /* 0x0000000d5c647220 */ /* 0x040fe20000410000 */
[----:B------:R-:W-:Y:S01]  /*4ee0*/  HADD2.F32 R94, -RZ, R94.H1_H1 ;  /* 0x3000005eff5e7230 */ /* 0x000fe20000004100 */
[----:B------:R-:W-:Y:S01]  /*4ef0*/  F2FP.F16.E4M3.UNPACK_B R99, R14.H1 ;  /* 0x0000000eff63723e */ /* 0x000fe200030006ff */
        /* <DEDUP_REMOVED lines=11> */
[CC--:B------:R-:W-:Y:S01]  /*4fb0*/  FMUL.FTZ R100, R94.reuse, R96.reuse ;  /* 0x000000605e647220 */ /* 0x0c0fe20000410000 */
[C---:B------:R-:W-:Y:S01]  /*4fc0*/  FMUL.FTZ R37, R89.reuse, R96 ;  /* 0x0000006059257220 */ /* 0x040fe20000410000 */
[----:B------:R-:W-:Y:S01]  /*4fd0*/  F2FP.F16.E4M3.UNPACK_B R91, R10 ;  /* 0x0000000aff5b723e */ /* 0x000fe200020006ff */
[----:B------:R-:W-:Y:S01]  /*4fe0*/  HADD2.F32 R101, -RZ, R99.H0_H0 ;  /* 0x20000063ff657230 */ /* 0x000fe20000004100 */
[----:B------:R-:W-:Y:S01]  /*4ff0*/  F2FP.F16.E4M3.UNPACK_B R96, R14 ;  /* 0x0000000eff60723e */ /* 0x000fe200020006ff */
[----:B------:R-:W-:Y:S01]  /*5000*/  FFMA.FTZ R92, R89, R97, -R100 ;  /* 0x00000061595c7223 */ /* 0x000fe20000010864 */
[----:B------:R-:W-:Y:S01]  /*5010*/  F2FP.F16.E4M3.UNPACK_B R95, R11 ;  /* 0x0000000bff5f723e */ /* 0x000fe200020006ff */
[----:B------:R-:W-:Y:S01]  /*5020*/  FFMA.FTZ R94, R94, R97, R37 ;  /* 0x000000615e5e7223 */ /* 0x000fe20000010025 */
[----:B------:R-:W-:Y:S01]  /*5030*/  HADD2.F32 R37, -RZ, R91.H0_H0 ;  /* 0x2000005bff257230 */ /* 0x000fe20000004100 */
[-C--:B------:R-:W-:Y:S01]  /*5040*/  F2FP.F16.E4M3.UNPACK_B R97, R28.reuse ;  /* 0x0000001cff61723e */ /* 0x080fe200020006ff */
[----:B------:R-:W-:Y:S01]  /*5050*/  HADD2.F32 R100, -RZ, R96.H0_H0 ;  /* 0x20000060ff647230 */ /* 0x000fe20000004100 */
[----:B------:R-:W-:Y:S01]  /*5060*/  F2FP.F16.E4M3.UNPACK_B R14, R11.H1 ;  /* 0x0000000bff0e723e */ /* 0x000fe200030006ff */
[----:B------:R-:W-:Y:S01]  /*5070*/  HADD2.F32 R89, -RZ, R95.H0_H0 ;  /* 0x2000005fff597230 */ /* 0x000fe20000004100 */
[----:B------:R-:W-:Y:S01]  /*5080*/  F2FP.F16.E4M3.UNPACK_B R28, R28.H1 ;  /* 0x0000001cff1c723e */ /* 0x000fe200030006ff */
[----:B------:R-:W-:-:S02]  /*5090*/  HADD2.F32 R98, -RZ, R97.H0_H0 ;  /* 0x20000061ff627230 */ /* 0x000fc40000004100 */
[----:B------:R-:W-:Y:S01]  /*50a0*/  FMUL.FTZ R102, R37, R100 ;  /* 0x0000006425667220 */ /* 0x000fe20000410000 */
[----:B------:R-:W-:Y:S01]  /*50b0*/  F2FP.SATFINITE.E4M3.F32.PACK_AB_MERGE_C R103, R103, R110, RZ ;  /* 0x0000006e6767723e */ /* 0x000fe200048070ff */
[C---:B------:R-:W-:Y:S01]  /*50c0*/  FMUL.FTZ R100, R89.reuse, R100 ;  /* 0x0000006459647220 */ /* 0x040fe20000410000 */
[----:B------:R-:W-:Y:S02]  /*50d0*/  HADD2.F32 R99, -RZ, R99.H1_H1 ;  /* 0x30000063ff637230 */ /* 0x000fe40000004100 */
[-C--:B------:R-:W-:Y:S01]  /*50e0*/  FFMA.FTZ R89, R89, R98.reuse, -R102 ;  /* 0x0000006259597223 */ /* 0x080fe20000010866 */
[----:B------:R-:W-:Y:S01]  /*50f0*/  F2FP.SATFINITE.E4M3.F32.PACK_AB_MERGE_C R12, R12, R109, R103 ;  /* 0x0000006d0c0c723e */ /* 0x000fe20004807067 */
[----:B------:R-:W-:Y:S01]  /*5100*/  FFMA.FTZ R37, R37, R98, R100 ;  /* 0x0000006225257223 */ /* 0x000fe20000010064 */
[----:B------:R-:W-:Y:S01]  /*5110*/  F2FP.F16.E4M3.UNPACK_B R98, R10.H1 ;  /* 0x0000000aff62723e */ /* 0x000fe200030006ff */
[----:B------:R-:W-:Y:S01]  /*5120*/  HADD2.F32 R10, -RZ, R14.H0_H0 ;  /* 0x2000000eff0a7230 */ /* 0x000fe20000004100 */
[----:B------:R-:W-:Y:S01]  /*5130*/  F2FP.SATFINITE.E4M3.F32.PACK_AB_MERGE_C R38, R38, R111, RZ ;  /* 0x0000006f2626723e */ /* 0x000fe200048070ff */
[----:B------:R-:W-:Y:S01]  /*5140*/  HADD2.F32 R100, -RZ, R28.H0_H0 ;  /* 0x2000001cff647230 */ /* 0x000fe20000004100 */
[----:B------:R-:W-:Y:S01]  /*5150*/  F2FP.SATFINITE.E4M3.F32.PACK_AB_MERGE_C R15, R15, R112, RZ ;  /* 0x000000700f0f723e */ /* 0x000fe200048070ff */
[----:B------:R-:W-:-:S02]  /*5160*/  HADD2.F32 R11, -RZ, R98.H0_H0 ;  /* 0x20000062ff0b7230 */ /* 0x000fc40000004100 */
[----:B------:R-:W-:Y:S01]  /*5170*/  FMUL.FTZ R102, R10, R101 ;  /* 0x000000650a667220 */ /* 0x000fe20000410000 */
[----:B------:R-:W-:Y:S01]  /*5180*/  HADD2.F32 R98, -RZ, R98.H1_H1 ;  /* 0x30000062ff627230 */ /* 0x000fe20000004100 */
[----:B------:R-:W-:Y:S01]  /*5190*/  F2FP.SATFINITE.E4M3.F32.PACK_AB_MERGE_C R29, R94, R29, RZ ;  /* 0x0000001d5e1d723e */ /* 0x000fe200048070ff */
[----:B------:R-:W-:Y:S02]  /*51a0*/  HADD2.F32 R14, -RZ, R14.H1_H1 ;  /* 0x3000000eff0e7230 */ /* 0x000fe40000004100 */
[C---:B------:R-:W-:Y:S01]  /*51b0*/  FMUL.FTZ R103, R11.reuse, R101 ;  /* 0x000000650b677220 */ /* 0x040fe20000410000 */
[----:B------:R-:W-:Y:S02]  /*51c0*/  HADD2.F32 R101, -RZ, R28.H1_H1 ;  /* 0x3000001cff657230 */ /* 0x000fe40000004100 */
[-C--:B------:R-:W-:Y:S01]  /*51d0*/  FFMA.FTZ R11, R11, R100.reuse, R102 ;  /* 0x000000640b0b7223 */ /* 0x080fe20000010066 */
[----:B------:R-:W-:Y:S02]  /*51e0*/  HADD2.F32 R91, -RZ, R91.H1_H1 ;  /* 0x3000005bff5b7230 */ /* 0x000fe40000004100 */
[----:B------:R-:W-:Y:S01]  /*51f0*/  FFMA.FTZ R10, R10, R100, -R103 ;  /* 0x000000640a0a7223 */ /* 0x000fe20000010867 */
[-C--:B------:R-:W-:Y:S01]  /*5200*/  FMUL.FTZ R103, R98, R99.reuse ;  /* 0x0000006362677220 */ /* 0x080fe20000410000 */
[----:B------:R-:W-:Y:S01]  /*5210*/  FMUL.FTZ R109, R14, R99 ;  /* 0x000000630e6d7220 */ /* 0x000fe20000410000 */
[----:B------:R-:W-:Y:S01]  /*5220*/  HADD2.F32 R96, -RZ, R96.H1_H1 ;  /* 0x30000060ff607230 */ /* 0x000fe20000004100 */
[----:B------:R-:W-:Y:S01]  /*5230*/  F2FP.SATFINITE.E4M3.F32.PACK_AB_MERGE_C R39, R39, R106, R108 ;  /* 0x0000006a2727723e */ /* 0x000fe2000480706c */
[----:B------:R-:W-:-:S02]  /*5240*/  HADD2.F32 R95, -RZ, R95.H1_H1 ;  /* 0x3000005fff5f7230 */ /* 0x000fc40000004100 */
[-C--:B------:R-:W-:Y:S01]  /*5250*/  FFMA.FTZ R99, R14, R101.reuse, -R103 ;  /* 0x000000650e637223 */ /* 0x080fe20000010867 */
[----:B------:R-:W-:Y:S01]  /*5260*/  FFMA.FTZ R14, R98, R101, R109 ;  /* 0x00000065620e7223 */ /* 0x000fe2000001006d */
[----:B------:R-:W-:Y:S02]  /*5270*/  HADD2.F32 R28, -RZ, R97.H1_H1 ;  /* 0x30000061ff1c7230 */ /* 0x000fe40000004100 */
[-C--:B------:R-:W-:Y:S01]  /*5280*/  FMUL.FTZ R98, R91, R96.reuse ;  /* 0x000000605b627220 */ /* 0x080fe20000410000 */
[C---:B------:R-:W-:Y:S01]  /*5290*/  FMUL.FTZ R96, R95.reuse, R96 ;  /* 0x000000605f607220 */ /* 0x040fe20000410000 */
[----:B------:R-:W-:Y:S02]  /*52a0*/  F2FP.SATFINITE.E4M3.F32.PACK_AB_MERGE_C R30, R30, R105, R38 ;  /* 0x000000691e1e723e */ /* 0x000fe40004807026 */
[-C--:B------:R-:W-:Y:S01]  /*52b0*/  FFMA.FTZ R98, R95, R28.reuse, -R98 ;  /* 0x0000001c5f627223 */ /* 0x080fe20000010862 */
[----:B------:R-:W-:Y:S01]  /*52c0*/  FFMA.FTZ R96, R91, R28, R96 ;  /* 0x0000001c5b607223 */ /* 0x000fe20000010060 */
[----:B------:R-:W-:-:S02]  /*52d0*/  F2FP.SATFINITE.E4M3.F32.PACK_AB_MERGE_C R10, R99, R10, RZ ;  /* 0x0000000a630a723e */ /* 0x000fc400048070ff */
[----:B------:R-:W-:Y:S02]  /*52e0*/  F2FP.SATFINITE.E4M3.F32.PACK_AB_MERGE_C R14, R14, R11, RZ ;  /* 0x0000000b0e0e723e */ /* 0x000fe400048070ff */
[----:B------:R-:W-:Y:S02]  /*52f0*/  F2FP.SATFINITE.E4M3.F32.PACK_AB_MERGE_C R36, R36, R107, R15 ;  /* 0x0000006b2424723e */ /* 0x000fe4000480700f */
[----:B------:R-:W-:Y:S02]  /*5300*/  F2FP.SATFINITE.E4M3.F32.PACK_AB_MERGE_C R9, R92, R9, RZ ;  /* 0x000000095c09723e */ /* 0x000fe400048070ff */
[----:B------:R-:W-:Y:S01]  /*5310*/  F2FP.SATFINITE.E4M3.F32.PACK_AB_MERGE_C R13, R13, R8, R29 ;  /* 0x000000080d0d723e */ /* 0x000fe2000480701d */
[----:B------:R-:W-:Y:S01]  /*5320*/  IMAD.MOV.U32 R8, RZ, RZ, R12 ;  /* 0x000000ffff087224 */ /* 0x000fe200078e000c */
[----:B------:R-:W-:Y:S01]  /*5330*/  F2FP.SATFINITE.E4M3.F32.PACK_AB_MERGE_C R11, R98, R89, R10 ;  /* 0x00000059620b723e */ /* 0x000fe2000480700a */
[----:B------:R-:W-:Y:S01]  /*5340*/  IMAD.MOV.U32 R12, RZ, RZ, R39 ;  /* 0x000000ffff0c7224 */ /* 0x000fe200078e0027 */
[----:B------:R-:W-:Y:S01]  /*5350*/  F2FP.SATFINITE.E4M3.F32.PACK_AB_MERGE_C R15, R96, R37, R14 ;  /* 0x00000025600f723e */ /* 0x000fe2000480700e */
[----:B------:R-:W-:Y:S01]  /*5360*/  IMAD.MOV.U32 R10, RZ, RZ, R30 ;  /* 0x000000ffff0a7224 */ /* 0x000fe200078e001e */
[----:B------:R-:W-:-:S02]  /*5370*/  F2FP.SATFINITE.E4M3.F32.PACK_AB_MERGE_C R9, R90, R31, R9 ;  /* 0x0000001f5a09723e */ /* 0x000fc40004807009 */
[----:B------:R-:W-:-:S07]  /*5380*/  MOV R14, R36 ;  /* 0x00000024000e7202 */ /* 0x000fce0000000f00 */
.L_x_12717:
[----:B------:R-:W-:Y:S05]  /*5390*/  BSYNC B2 ;  /* 0x0000000000027941 */ /* 0x000fea0003800000 */
.L_x_12716:
[----:B0-----:R4:W-:Y:S04]  /*53a0*/  ST.E.128 desc[UR42][R72.64], R8 ;  /* 0x0000000848007985 */ /* 0x0019e8000c101d2a */
[----:B--2---:R4:W-:Y:S02]  /*53b0*/  @!P5 ST.E.128 desc[UR42][R74.64], R12 ;  /* 0x0000000c4a00d985 */ /* 0x0049e4000c101d2a */
.L_x_12715:
[----:B------:R-:W-:Y:S05]  /*53c0*/  BSYNC B1 ;  /* 0x0000000000017941 */ /* 0x000fea0003800000 */
.L_x_12714:
        /* <DEDUP_REMOVED lines=46> */
[----:B------:R-:W-:Y:S02]  /*56b0*/  SHF.R.U32.HI R74, RZ, 0x10, R7 ;  /* 0x00000010ff4a7819 */ /* 0x000fe40000011607 */
[----:B------:R-:W-:Y:S01]  /*56c0*/  LOP3.LUT R36, R35, 0xff0000ff, RZ, 0xc0, !PT ;  /* 0xff0000ff23247812 */ /* 0x000fe200078ec0ff */
[----:B------:R-:W-:Y:S01]  /*56d0*/  IMAD.SHL.U32 R39, R39, 0x100, RZ ;  /* 0x0000010027277824 */ /* 0x000fe200078e00ff */
[----:B------:R-:W-:Y:S01]  /*56e0*/  SHF.R.U32.HI R7, RZ, 0x10, R35 ;  /* 0x00000010ff077819 */ /* 0x000fe20000011623 */
[----:B------:R-:W-:Y:S01]  /*56f0*/  IMAD.SHL.U32 R35, R38, 0x100, RZ ;  /* 0x0000010026237824 */ /* 0x000fe200078e00ff */
[----:B------:R-:W-:Y:S01]  /*5700*/  LOP3.LUT R4, R4, 0xff00, R33, 0xf8, !PT ;  /* 0x0000ff0004047812 */ /* 0x000fe200078ef821 */
[----:B------:R-:W-:Y:S01]  /*5710*/  IMAD.U32 R33, R72, 0x10000, RZ ;  /* 0x0001000048217824 */ /* 0x000fe200078e00ff */
[----:B------:R-:W-:-:S02]  /*5720*/  PRMT R6, R75, 0x654, R6 ;  /* 0x000006544b067816 */ /* 0x000fc40000000006 */
[----:B------:R-:W-:Y:S01]  /*5730*/  PRMT R34, R73, 0x654, R34 ;  /* 0x0000065449227816 */ /* 0x000fe20000000022 */
[----:B------:R-:W-:Y:S01]  /*5740*/  IMAD.U32 R73, R7, 0x10000, RZ ;  /* 0x0001000007497824 */ /* 0x000fe200078e00ff */
[----:B------:R-:W-:Y:S02]  /*5750*/  LOP3.LUT R35, R6, 0xff00, R35, 0xf8, !PT ;  /* 0x0000ff0006237812 */ /* 0x000fe400078ef823 */
[----:B------:R-:W-:Y:S01]  /*5760*/  LOP3.LUT R6, R4, 0xff0000, R33, 0xf8, !PT ;  /* 0x00ff000004067812 */ /* 0x000fe200078ef821 */
[----:B------:R-:W-:Y:S01]  /*5770*/  IMAD.U32 R4, R74, 0x10000, RZ ;  /* 0x000100004a047824 */ /* 0x000fe200078e00ff */
[----:B------:R-:W-:Y:S02]  /*5780*/  LOP3.LUT R38, R34, 0xff00, R37, 0xf8, !PT ;  /* 0x0000ff0022267812 */ /* 0x000fe400078ef825 */
[----:B------:R-:W-:Y:S02]  /*5790*/  LOP3.LUT R72, R36, 0xff00, R39, 0xf8, !PT ;  /* 0x0000ff0024487812 */ /* 0x000fe400078ef827 */
[----:B------:R-:W-:-:S02]  /*57a0*/  F2FP.F16.E4M3.UNPACK_B R36, R87.H1 ;  /* 0x00000057ff24723e */ /* 0x000fc400030006ff */
[----:B------:R-:W-:Y:S02]  /*57b0*/  F2FP.F16.E4M3.UNPACK_B R34, R32.H1 ;  /* 0x00000020ff22723e */ /* 0x000fe400030006ff */
[----:B------:R-:W-:Y:S01]  /*57c0*/  F2FP.F16.E4M3.UNPACK_B R33, R30.H1 ;  /* 0x0000001eff21723e */ /* 0x000fe200030006ff */
[----:B------:R-:W-:Y:S01]  /*57d0*/  HADD2.F32 R39, -RZ, R36.H0_H0 ;  /* 0x20000024ff277230 */ /* 0x000fe20000004100 */
[----:B------:R-:W-:Y:S01]  /*57e0*/  LOP3.LUT R4, R35, 0xff0000, R4, 0xf8, !PT ;  /* 0x00ff000023047812 */ /* 0x000fe200078ef804 */
[----:B------:R-:W-:Y:S01]  /*57f0*/  HADD2.F32 R12, -RZ, R34.H0_H0 ;  /* 0x20000022ff0c7230 */ /* 0x000fe20000004100 */
[----:B------:R-:W-:Y:S01]  /*5800*/  F2FP.F16.E4M3.UNPACK_B R35, R85.H1 ;  /* 0x00000055ff23723e */ /* 0x000fe200030006ff */
[--C-:B------:R-:W-:Y:S01]  /*5810*/  HADD2.F32 R8, -RZ, R33.reuse.H0_H0 ;  /* 0x20000021ff087230 */ /* 0x100fe20000004100 */
[----:B------:R-:W-:Y:S01]  /*5820*/  LOP3.LUT R7, R38, 0xff0000, R5, 0xf8, !PT ;  /* 0x00ff000026077812 */ /* 0x000fe200078ef805 */
[----:B------:R-:W-:Y:S01]  /*5830*/  HADD2.F32 R33, -RZ, R33.H1_H1 ;  /* 0x30000021ff217230 */ /* 0x000fe20000004100 */
[----:B------:R-:W-:Y:S01]  /*5840*/  LOP3.LUT R5, R72, 0xff0000, R73, 0xf8, !PT ;  /* 0x00ff000048057812 */ /* 0x000fe200078ef849 */
[----:B------:R-:W-:-:S02]  /*5850*/  HADD2.F32 R37, -RZ, R35.H0_H0 ;  /* 0x20000023ff257230 */ /* 0x000fc40000004100 */
[-C--:B------:R-:W-:Y:S01]  /*5860*/  FMUL.FTZ R75, R12, R39.reuse ;  /* 0x000000270c4b7220 */ /* 0x080fe20000410000 */
[----:B------:R-:W-:Y:S02]  /*5870*/  HADD2.F32 R38, -RZ, R35.H1_H1 ;  /* 0x30000023ff267230 */ /* 0x000fe40000004100 */
[----:B------:R-:W-:Y:S01]  /*5880*/  FMUL.FTZ R39, R8, R39 ;  /* 0x0000002708277220 */ /* 0x000fe20000410000 */
[----:B------:R-:W-:Y:S01]  /*5890*/  HADD2.F32 R72, -RZ, R36.H1_H1 ;  /* 0x30000024ff487230 */ /* 0x000fe20000004100 */
[----:B------:R-:W-:Y:S01]  /*58a0*/  F2FP.F16.E4M3.UNPACK_B R87, R87 ;  /* 0x00000057ff57723e */ /* 0x000fe200020006ff */
[----:B------:R-:W-:Y:S01]  /*58b0*/  HADD2.F32 R35, -RZ, R34.H1_H1 ;  /* 0x30000022ff237230 */ /* 0x000fe20000004100 */
[----:B------:R-:W-:Y:S01]  /*58c0*/  F2FP.F16.E4M3.UNPACK_B R36, R32 ;  /* 0x00000020ff24723e */ /* 0x000fe200020006ff */
[----:B------:R-:W-:Y:S01]  /*58d0*/  FFMA.FTZ R12, R12, R37, R39 ;  /* 0x000000250c0c7223 */ /* 0x000fe20000010027 */
[----:B------:R-:W-:Y:S01]  /*58e0*/  F2FP.F16.E4M3.UNPACK_B R34, R30 ;  /* 0x0000001eff22723e */ /* 0x000fe200020006ff */
[----:B------:R-:W-:Y:S01]  /*58f0*/  HADD2.F32 R39, -RZ, R87.H0_H0 ;  /* 0x20000057ff277230 */ /* 0x000fe20000004100 */
[----:B------:R-:W-:Y:S01]  /*5900*/  F2FP.F16.E4M3.UNPACK_B R85, R85 ;  /* 0x00000055ff55723e */ /* 0x000fe200020006ff */
[----:B------:R-:W-:-:S02]  /*5910*/  HADD2.F32 R30, -RZ, R36.H0_H0 ;  /* 0x20000024ff1e7230 */ /* 0x000fc40000004100 */
[----:B------:R-:W-:Y:S01]  /*5920*/  FFMA.FTZ R8, R8, R37, -R75 ;  /* 0x0000002508087223 */ /* 0x000fe2000001084b */
[----:B------:R-:W-:Y:S02]  /*5930*/  HADD2.F32 R32, -RZ, R34.H0_H0 ;  /* 0x20000022ff207230 */ /* 0x000fe40000004100 */
[----:B------:R-:W-:Y:S01]  /*5940*/  FMUL.FTZ R74, R35, R72 ;  /* 0x00000048234a7220 */ /* 0x000fe20000410000 */
[----:B------:R-:W-:Y:S02]  /*5950*/  HADD2.F32 R37, -RZ, R85.H0_H0 ;  /* 0x20000055ff257230 */ /* 0x000fe40000004100 */
[-C--:B------:R-:W-:Y:S01]  /*5960*/  FMUL.FTZ R73, R30, R39.reuse ;  /* 0x000000271e497220 */ /* 0x080fe20000410000 */
[----:B------:R-:W-:Y:S02]  /*5970*/  HADD2.F32 R87, -RZ, R87.H1_H1 ;  /* 0x30000057ff577230 */ /* 0x000fe40000004100 */
[----:B------:R-:W-:Y:S01]  /*5980*/  FMUL.FTZ R39, R32, R39 ;  /* 0x0000002720277220 */ /* 0x000fe20000410000 */
[----:B------:R-:W-:-:S02]  /*5990*/  HADD2.F32 R36, -RZ, R36.H1_H1 ;  /* 0x30000024ff247230 */ /* 0x000fc40000004100 */
[C---:B------:R-:W-:Y:S01]  /*59a0*/  FMUL.FTZ R72, R33.reuse, R72 ;  /* 0x0000004821487220 */ /* 0x040fe20000410000 */
[-C--:B------:R-:W-:Y:S01]  /*59b0*/  FFMA.FTZ R32, R32, R37.reuse, -R73 ;  /* 0x0000002520207223 */ /* 0x080fe20000010849 */
[----:B------:R-:W-:Y:S01]  /*59c0*/  FFMA.FTZ R30, R30, R37, R39 ;  /* 0x000000251e1e7223 */ /* 0x000fe20000010027 */
[----:B------:R-:W-:Y:S02]  /*59d0*/  HADD2.F32 R34, -RZ, R34.H1_H1 ;  /* 0x30000022ff227230 */ /* 0x000fe40000004100 */
[-C--:B------:R-:W-:Y:S01]  /*59e0*/  FFMA.FTZ R33, R33, R38.reuse, -R74 ;  /* 0x0000002621217223 */ /* 0x080fe2000001084a */
[----:B------:R-:W-:Y:S02]  /*59f0*/  HADD2.F32 R85, -RZ, R85.H1_H1 ;  /* 0x30000055ff557230 */ /* 0x000fe40000004100 */
[----:B------:R-:W-:Y:S01]  /*5a00*/  FFMA.FTZ R35, R35, R38, R72 ;  /* 0x0000002623237223 */ /* 0x000fe20000010048 */
        /* <DEDUP_REMOVED lines=22> */
[----:B------:R-:W-:Y:S01]  /*5b70*/  FFMA.FTZ R72, R72, R75, R81 ;  /* 0x0000004b48487223 */ /* 0x000fe20000010051 */
[C---:B------:R-:W-:Y:S01]  /*5b80*/  FMUL.FTZ R36, R38.reuse, R85 ;  /* 0x0000005526247220 */ /* 0x040fe20000410000 */
[----:B------:R-:W-:Y:S01]  /*5b90*/  F2FP.F16.E4M3.UNPACK_B R84, R84 ;  /* 0x00000054ff54723e */ /* 0x000fe200020006ff */
[-C--:B------:R-:W-:Y:S01]  /*5ba0*/  FFMA.FTZ R91, R38, R74.reuse, -R87 ;  /* 0x0000004a265b7223 */ /* 0x080fe20000010857 */
[--C-:B------:R-:W-:Y:S02]  /*5bb0*/  HADD2.F32 R81, -RZ, R86.reuse.H0_H0 ;  /* 0x20000056ff517230 */ /* 0x100fe40000004100 */
[----:B------:R-:W-:Y:S01]  /*5bc0*/  FFMA.FTZ R93, R73, R74, R36 ;  /* 0x0000004a495d7223 */ /* 0x000fe20000010024 */
[----:B------:R-:W-:Y:S01]  /*5bd0*/  F2FP.F16.E4M3.UNPACK_B R36, R14 ;  /* 0x0000000eff24723e */ /* 0x000fe200020006ff */
[----:B------:R-:W-:Y:S01]  /*5be0*/  HADD2.F32 R85, -RZ, R86.H1_H1 ;  /* 0x30000056ff557230 */ /* 0x000fe20000004100 */
[----:B------:R-:W-:Y:S01]  /*5bf0*/  F2FP.SATFINITE.E4M3.F32.PACK_AB_MERGE_C R8, R33, R8, RZ ;  /* 0x000000082108723e */ /* 0x000fe200048070ff */
[----:B------:R-:W-:Y:S01]  /*5c00*/  HADD2.F32 R14, -RZ, R10.H0_H0 ;  /* 0x2000000aff0e7230 */ /* 0x000fe20000004100 */
[----:B------:R-:W-:Y:S01]  /*5c10*/  F2FP.SATFINITE.E4M3.F32.PACK_AB_MERGE_C R91, R91, R34, RZ ;  /* 0x000000225b5b723e */ /* 0x000fe200048070ff */
[--C-:B------:R-:W-:Y:S01]  /*5c20*/  HADD2.F32 R38, -RZ, R36.reuse.H0_H0 ;  /* 0x20000024ff267230 */ /* 0x100fe20000004100 */
[----:B------:R-:W-:Y:S01]  /*5c30*/  F2FP.SATFINITE.E4M3.F32.PACK_AB_MERGE_C R8, R37, R32, R8 ;  /* 0x000000202508723e */ /* 0x000fe20004807008 */
[----:B------:R-:W-:Y:S01]  /*5c40*/  HADD2.F32 R36, -RZ, R36.H1_H1 ;  /* 0x30000024ff247230 */ /* 0x000fe20000004100 */
[----:B------:R-:W-:Y:S01]  /*5c50*/  F2FP.SATFINITE.E4M3.F32.PACK_AB_MERGE_C R12, R35, R12, RZ ;  /* 0x0000000c230c723e */ /* 0x000fe200048070ff */
[----:B------:R-:W-:-:S02]  /*5c60*/  HADD2.F32 R10, -RZ, R10.H1_H1 ;  /* 0x3000000aff0a7230 */ /* 0x000fc40000004100 */
[----:B------:R-:W-:Y:S01]  /*5c70*/  FMUL.FTZ R87, R38, R81 ;  /* 0x0000005126577220 */ /* 0x000fe20000410000 */
[--C-:B------:R-:W-:Y:S02]  /*5c80*/  HADD2.F32 R73, -RZ, R84.reuse.H0_H0 ;  /* 0x20000054ff497230 */ /* 0x100fe40000004100 */
[----:B------:R-:W-:Y:S01]  /*5c90*/  FMUL.FTZ R89, R36, R85 ;  /* 0x0000005524597220 */ /* 0x000fe20000410000 */
[----:B------:R-:W-:Y:S02]  /*5ca0*/  HADD2.F32 R75, -RZ, R84.H1_H1 ;  /* 0x30000054ff4b7230 */ /* 0x000fe40000004100 */
        /* <DEDUP_REMOVED lines=33> */
[----:B------:R-:W-:Y:S01]  /*5ec0*/  HADD2.F32 R34, -RZ, R35.H0_H0 ;  /* 0x20000023ff227230 */ /* 0x000fe20000004100 */
[----:B------:R-:W-:Y:S01]  /*5ed0*/  F2FP.F16.E4M3.UNPACK_B R81, R5.H1 ;  /* 0x00000005ff51723e */ /* 0x000fe200030006ff */
[----:B------:R-:W-:-:S02]  /*5ee0*/  HADD2.F32 R37, -RZ, R38.H0_H0 ;  /* 0x20000026ff257230 */ /* 0x000fc40000004100 */
[----:B------:R-:W-:Y:S01]  /*5ef0*/  FFMA.FTZ R10, R10, R75, -R89 ;  /* 0x0000004b0a0a7223 */ /* 0x000fe20000010859 */
[----:B------:R-:W-:Y:S01]  /*5f00*/  HADD2.F32 R36, -RZ, R35.H1_H1 ;  /* 0x30000023ff247230 */ /* 0x000fe20000004100 */
[----:B------:R-:W-:Y:S01]  /*5f10*/  F2FP.F16.E4M3.UNPACK_B R75, R5 ;  /* 0x00000005ff4b723e */ /* 0x000fe200020006ff */
        /* <DEDUP_REMOVED lines=13> */
[----:B------:R-:W-:Y:S01]  /*5ff0*/  F2FP.F16.E4M3.UNPACK_B R38, R15.H1 ;  /* 0x0000000fff26723e */ /* 0x000fe200030006ff */
[----:B------:R-:W-:Y:S01]  /*6000*/  HADD2.F32 R85, -RZ, R81.H0_H0 ;  /* 0x20000051ff557230 */ /* 0x000fe20000004100 */
[----:B------:R-:W-:Y:S01]  /*6010*/  F2FP.F16.E4M3.UNPACK_B R35, R11 ;  /* 0x0000000bff23723e */ /* 0x000fe200020006ff */
[----:B------:R-:W-:Y:S01]  /*6020*/  HADD2.F32 R84, -RZ, R75.H0_H0 ;  /* 0x2000004bff547230 */ /* 0x000fe20000004100 */
[----:B------:R-:W-:Y:S01]  /*6030*/  F2FP.F16.E4M3.UNPACK_B R37, R15 ;  /* 0x0000000fff25723e */ /* 0x000fe200020006ff */
[----:B------:R-:W-:Y:S01]  /*6040*/  HADD2.F32 R81, -RZ, R81.H1_H1 ;  /* 0x30000051ff517230 */ /* 0x000fe20000004100 */
[----:B------:R-:W-:Y:S01]  /*6050*/  F2FP.F16.E4M3.UNPACK_B R11, R11.H1 ;  /* 0x0000000bff0b723e */ /* 0x000fe200030006ff */
        /* <DEDUP_REMOVED lines=9> */
[----:B------:R-:W-:Y:S01]  /*60f0*/  FMUL.FTZ R86, R39, R84 ;  /* 0x0000005427567220 */ /* 0x000fe20000410000 */
[----:B------:R-:W-:Y:S02]  /*6100*/  HADD2.F32 R38, -RZ, R38.H1_H1 ;  /* 0x30000026ff267230 */ /* 0x000fe40000004100 */
[C---:B------:R-:W-:Y:S01]  /*6110*/  FMUL.FTZ R85, R36.reuse, R85 ;  /* 0x0000005524557220 */ /* 0x040fe20000410000 */
[----:B------:R-:W-:Y:S02]  /*6120*/  HADD2.F32 R11, -RZ, R11.H1_H1 ;  /* 0x3000000bff0b7230 */ /* 0x000fe40000004100 */
[----:B------:R-:W-:Y:S01]  /*6130*/  FFMA.FTZ R87, R36, R73, -R87 ;  /* 0x0000004924577223 */ /* 0x000fe20000010857 */
[----:B------:R-:W-:-:S02]  /*6140*/  HADD2.F32 R74, -RZ, R5.H0_H0 ;  /* 0x20000005ff4a7230 */ /* 0x000fc40000004100 */
[----:B------:R-:W-:Y:S01]  /*6150*/  FMUL.FTZ R84, R15, R84 ;  /* 0x000000540f547220 */ /* 0x000fe20000410000 */
[----:B------:R-:W-:Y:S02]  /*6160*/  HADD2.F32 R37, -RZ, R37.H1_H1 ;  /* 0x30000025ff257230 */ /* 0x000fe40000004100 */
[-C--:B------:R-:W-:Y:S01]  /*6170*/  FMUL.FTZ R90, R38, R81.reuse ;  /* 0x00000051265a7220 */ /* 0x080fe20000410000 */
[----:B------:R-:W-:Y:S02]  /*6180*/  HADD2.F32 R36, -RZ, R75.H1_H1 ;  /* 0x3000004bff247230 */ /* 0x000fe40000004100 */
[----:B------:R-:W-:Y:S01]  /*6190*/  FMUL.FTZ R81, R11, R81 ;  /* 0x000000510b517220 */ /* 0x000fe20000410000 */
[----:B------:R-:W-:Y:S02]  /*61a0*/  HADD2.F32 R35, -RZ, R35.H1_H1 ;  /* 0x30000023ff237230 */ /* 0x000fe40000004100 */
[----:B------:R-:W-:Y:S01]  /*61b0*/  FFMA.FTZ R86, R15, R74, -R86 ;  /* 0x0000004a0f567223 */ /* 0x000fe20000010856 */
[----:B------:R-:W-:-:S02]  /*61c0*/  HADD2.F32 R72, -RZ, R72.H1_H1 ;  /* 0x30000048ff487230 */ /* 0x000fc40000004100 */
[----:B------:R-:W-:Y:S01]  /*61d0*/  FFMA.FTZ R84, R39, R74, R84 ;  /* 0x0000004a27547223 */ /* 0x000fe20000010054 */
[----:B------:R-:W-:Y:S01]  /*61e0*/  FFMA.FTZ R85, R4, R73, R85 ;  /* 0x0000004904557223 */ /* 0x000fe20000010055 */
[----:B------:R-:W-:Y:S02]  /*61f0*/  HADD2.F32 R4, -RZ, R5.H1_H1 ;  /* 0x30000005ff047230 */ /* 0x000fe40000004100 */
        /* <DEDUP_REMOVED lines=12> */
[----:B------:R-:W-:-:S07]  /*62c0*/  F2FP.SATFINITE.E4M3.F32.PACK_AB_MERGE_C R15, R37, R84, R38 ;  /* 0x00000054250f723e */ /* 0x000fce0004807026 */
.L_x_12719:
[----:B------:R-:W-:Y:S05]  /*62d0*/  BSYNC B1 ;  /* 0x0000000000017941 */ /* 0x000fea0003800000 */
.L_x_12718:
[----:B0-----:R0:W-:Y:S01]  /*62e0*/  ST.E.128 desc[UR42][R28.64], R8 ;  /* 0x000000081c007985 */ /* 0x0011e2000c101d2a */
[----:B------:R-:W-:-:S13]  /*62f0*/  ISETP.GE.AND P5, PT, R31, R88, PT ;  /* 0x000000581f00720c */ /* 0x000fda0003fa6270 */
[----:B------:R-:W-:Y:S05]  /*6300*/  @P5 BRA `(.L_x_12697) ;  /* 0x0000000400045947 */ /* 0x000fea0003800000 */
[----:B------:R-:W-:-:S04]  /*6310*/  IADD3 R4, P5, R83, R31, RZ ;  /* 0x0000001f53047210 */ /* 0x000fc80007fbe0ff */
[----:B------:R-:W-:-:S05]  /*6320*/  LEA.HI.X.SX32 R5, R31, R82, 0x1, P5 ;  /* 0x000000521f057211 */ /* 0x000fca00028f0eff */
[----:B--2---:R2:W-:Y:S01]  /*6330*/  ST.E.128 desc[UR42][R4.64], R12 ;  /* 0x0000000c04007985 */ /* 0x0045e2000c101d2a */
[----:B------:R-:W-:Y:S05]  /*6340*/  BRA `(.L_x_12697) ;  /* 0x0000000000f47947 */ /* 0x000fea0003800000 */
.L_x_12689:
[----:B------:R-:W-:-:S06]  /*6350*/  UISETP.NE.AND UP0, UPT, UR36, 0x3, UPT ;  /* 0x000000032400788c */ /* 0x000fcc000bf05270 */
[----:B------:R-:W-:-:S13]  /*6360*/  PLOP3.LUT P0, PT, PT, PT, UP0, 0x80, 0x0 ;  /* 0x000000000000781c */ /* 0x000fda0003f0f008 */
[----:B------:R-:W-:Y:S05]  /*6370*/  @!P0 BRA `(.L_x_12720) ;  /* 0x0000000000048947 */ /* 0x000fea0003800000 */
[----:B------:R-:W-:Y:S01]  /*6380*/  BPT.TRAP 0x1 ;  /* 0x000000040000795c */ /* 0x000fe20000300000 */
.L_x_12720:
[----:B------:R-:W2:Y:S01]  /*6390*/  LDL R4, [R1+0x8] ;  /* 0x0000080001047983 */ /* 0x000ea20000100800 */
[----:B------:R-:W-:Y:S01]  /*63a0*/  IMAD R69, R19, 0x8, R18 ;  /* 0x0000000813457824 */ /* 0x000fe200078e0212 */
[----:B------:R-:W-:Y:S01]  /*63b0*/  BSSY B1, `(.L_x_12721) ;  /* 0x0000005000017945 */ /* 0x000fe20003800000 */
[----:B------:R-:W-:Y:S02]  /*63c0*/  SHF.R.S32.HI R77, RZ, 0x1f, R78 ;  /* 0x0000001fff4d7819 */ /* 0x000fe4000001144e */
[----:B--2---:R-:W-:-:S04]  /*63d0*/  SHF.L.U32 R80, R4, 0x1f, RZ ;  /* 0x0000001f04507819 */ /* 0x004fc800000006ff */
[----:B------:R-:W0:Y:S02]  /*63e0*/  SYNCS.PHASECHK.TRANS64.TRYWAIT P5, [R69+URZ+0x19c90], R80 ;  /* 0x019c9050450075a7 */ /* 0x000e2400080a017f */
[----:B0-----:R-:W-:Y:S05]  /*63f0*/  @!P5 BRA `(.L_x_12722) ;  /* 0x000001640038d947 */ /* 0x001fea0003800000 */
.L_x_12967:
[----:B------:R-:W-:Y:S05]  /*6400*/  BSYNC B1 ;  /* 0x0000000000017941 */ /* 0x000fea0003800000 */
.L_x_12721:
        /* <DEDUP_REMOVED lines=29> */
.L_x_12971:
        /* <DEDUP_REMOVED lines=20> */
.L_x_12697:
[----:B------:R-:W-:Y:S05]  /*6720*/  BSYNC B0 ;  /* 0x0000000000007941 */ /* 0x000fea0003800000 */
.L_x_12688:
        /* <DEDUP_REMOVED lines=16> */
.L_x_12725:
[----:B------:R-:W-:Y:S05]  /*6830*/  BSYNC B0 ;  /* 0x0000000000007941 */ /* 0x000fea0003800000 */
.L_x_12724:
[----:B------:R-:W0:Y:S01]  /*6840*/  SYNCS.PHASECHK.TRANS64.TRYWAIT P0, [R69+URZ+0x19cb0], R80 ;  /* 0x019cb050450075a7 */ /* 0x000e22000800017f */
[----:B------:R-:W-:Y:S04]  /*6850*/  BSSY B0, `(.L_x_12726) ;  /* 0x0000002000007945 */ /* 0x000fe80003800000 */
[----:B0-----:R-:W-:Y:S05]  /*6860*/  @!P0 BRA `(.L_x_12727) ;  /* 0x0000016000748947 */ /* 0x001fea0003800000 */
.L_x_12972:
[----:B------:R-:W-:Y:S05]  /*6870*/  BSYNC B0 ;  /* 0x0000000000007941 */ /* 0x000fea0003800000 */
.L_x_12726:
        /* <DEDUP_REMOVED lines=45> */
.L_x_12729:
[----:B------:R-:W-:Y:S05]  /*6b50*/  BSYNC B0 ;  /* 0x0000000000007941 */ /* 0x000fea0003800000 */
.L_x_12728:
        /* <DEDUP_REMOVED lines=19> */
.L_x_12683:
[----:B------:R-:W-:Y:S04]  /*6c90*/  BSSY B0, `(.L_x_12731) ;  /* 0x0000004000007945 */ /* 0x000fe80003800000 */
[----:B------:R-:W-:Y:S05]  /*6ca0*/  @P0 BRA `(.L_x_12732) ;  /* 0x0000000000080947 */ /* 0x000fea0003800000 */
[----:B------:R-:W1:Y:S02]  /*6cb0*/  FENCE.VIEW.ASYNC.G ;  /* 0x00000000000073c6 */ /* 0x000e640000000100 */
[----:B-1----:R-:W-:Y:S06]  /*6cc0*/  BAR.ARV 0xc, 0x200 ;  /* 0x0308000000007b1d */ /* 0x002fec0000002000 */
.L_x_12732:
[----:B------:R-:W-:Y:S05]  /*6cd0*/  BSYNC B0 ;  /* 0x0000000000007941 */ /* 0x000fea0003800000 */
.L_x_12731:
[----:B------:R-:W2:Y:S01]  /*6ce0*/  LDL R2, [R1+0x60] ;  /* 0x0000600001027983 */ /* 0x000ea20000100800 */
[----:B------:R-:W-:Y:S01]  /*6cf0*/  ULDC.64 UR4, c[0x0][0x990] ;  /* 0x0002640000047ab9 */ /* 0x000fe20000000a00 */
[----:B------:R-:W-:Y:S02]  /*6d00*/  ULDC.64 UR6, c[0x0][0x998] ;  /* 0x0002660000067ab9 */ /* 0x000fe40000000a00 */
[----:B0-----:R-:W2:Y:S01]  /*6d10*/  LDL R5, [R1+0x48] ;  /* 0x0000480001057983 */ /* 0x001ea20000100800 */
[----:B------:R-:W-:Y:S02]  /*6d20*/  ISETP.NE.U32.AND P0, PT, RZ, UR4, PT ;  /* 0x00000004ff007c0c */ /* 0x000fe4000bf05070 */
[----:B------:R-:W-:Y:S01]  /*6d30*/  ISETP.NE.U32.AND P1, PT, RZ, UR6, PT ;  /* 0x00000006ff007c0c */ /* 0x000fe2000bf25070 */
[----:B---3--:R-:W3:Y:S01]  /*6d40*/  LDL R14, [R1+0x30] ;  /* 0x00003000010e7983 */ /* 0x008ee20000100800 */
[----:B------:R-:W-:Y:S02]  /*6d50*/  ISETP.NE.AND.EX P0, PT, RZ, UR5, PT, P0 ;  /* 0x00000005ff007c0c */ /* 0x000fe4000bf05300 */
[----:B------:R-:W-:-:S11]  /*6d60*/  ISETP.NE.AND.EX P1, PT, RZ, UR7, PT, P1 ;  /* 0x00000007ff007c0c */ /* 0x000fd6000bf25310 */
[----:B------:R-:W0:Y:S08]  /*6d70*/  @P0 LDC.64 R6, c[0x0][0x9a8] ;  /* 0x00026a00ff060b82 */ /* 0x000e300000000a00 */
[----:B------:R-:W1:Y:S08]  /*6d80*/  @P1 LDC.64 R8, c[0x0][0x9b8] ;  /* 0x00026e00ff081b82 */ /* 0x000e700000000a00 */
[----:B--2-4-:R-:W2:Y:S08]  /*6d90*/  @P0 LDC.64 R10, c[0x0][0x9b0] ;  /* 0x00026c00ff0a0b82 */ /* 0x014eb00000000a00 */
[----:B------:R-:W4:Y:S01]  /*6da0*/  @P1 LDC.64 R12, c[0x0][0x9c0] ;  /* 0x00027000ff0c1b82 */ /* 0x000f220000000a00 */
[----:B------:R-:W-:Y:S01]  /*6db0*/  @P0 SHF.R.S32.HI R15, RZ, 0x1f, R154 ;  /* 0x0000001fff0f0819 */ /* 0x000fe2000001149a */
[----:B0-----:R-:W-:-:S02]  /*6dc0*/  @P0 IMAD R0, R2, R6, RZ ;  /* 0x0000000602000224 */ /* 0x001fc400078e02ff */
[----:B-1----:R-:W-:Y:S02]  /*6dd0*/  @P1 IMAD R4, R2, R8, RZ ;  /* 0x0000000802041224 */ /* 0x002fe400078e02ff */
[C---:B------:R-:W-:Y:S02]  /*6de0*/  @P0 IMAD R7, R5.reuse, R7, R0 ;  /* 0x0000000705070224 */ /* 0x040fe400078e0200 */
[----:B------:R-:W-:-:S04]  /*6df0*/  @P0 IMAD.WIDE.U32 R2, R5, R6, RZ ;  /* 0x0000000605020225 */ /* 0x000fc800078e00ff */
[----:B------:R-:W-:Y:S01]  /*6e00*/  @P0 IMAD.IADD R3, R3, 0x1, R7 ;  /* 0x0000000103030824 */ /* 0x000fe200078e0207 */
[----:B------:R-:W-:Y:S01]  /*6e10*/  @P1 SHF.R.S32.HI R7, RZ, 0x1f, R154 ;  /* 0x0000001fff071819 */ /* 0x000fe2000001149a */
[C---:B------:R-:W-:Y:S02]  /*6e20*/  @P1 IMAD R9, R5.reuse, R9, R4 ;  /* 0x0000000905091224 */ /* 0x040fe400078e0204 */
[----:B------:R-:W-:-:S04]  /*6e30*/  @P1 IMAD.WIDE.U32 R4, R5, R8, RZ ;  /* 0x0000000805041225 */ /* 0x000fc800078e00ff */
[----:B--2---:R-:W-:Y:S02]  /*6e40*/  @P0 IMAD R0, R15, R10, RZ ;  /* 0x0000000a0f000224 */ /* 0x004fe400078e02ff */
[----:B----4-:R-:W-:Y:S02]  /*6e50*/  @P1 IMAD R6, R7, R12, RZ ;  /* 0x0000000c07061224 */ /* 0x010fe400078e02ff */
[----:B------:R-:W-:Y:S02]  /*6e60*/  @P1 IMAD.IADD R5, R5, 0x1, R9 ;  /* 0x0000000105051824 */ /* 0x000fe400078e0209 */
[C---:B------:R-:W-:Y:S02]  /*6e70*/  @P0 IMAD R9, R154.reuse, R11, R0 ;  /* 0x0000000b9a090224 */ /* 0x040fe400078e0200 */
[----:B------:R-:W-:-:S04]  /*6e80*/  @P0 IMAD.WIDE.U32 R2, R154, R10, R2 ;  /* 0x0000000a9a020225 */ /* 0x000fc800078e0002 */
[C---:B------:R-:W-:Y:S02]  /*6e90*/  @P1 IMAD R11, R154.reuse, R13, R6 ;  /* 0x0000000d9a0b1224 */ /* 0x040fe400078e0206 */
[----:B------:R-:W-:-:S04]  /*6ea0*/  @P1 IMAD.WIDE.U32 R6, R154, R12, R4 ;  /* 0x0000000c9a061225 */ /* 0x000fc800078e0004 */
[----:B------:R-:W-:Y:S01]  /*6eb0*/  @P0 IMAD.IADD R5, R3, 0x1, R9 ;  /* 0x0000000103050824 */ /* 0x000fe200078e0209 */
[----:B------:R-:W-:Y:S01]  /*6ec0*/  @P1 LEA R8, P3, R6, UR6, 0x2 ;  /* 0x0000000606081c11 */ /* 0x000fe2000f8610ff */
[----:B------:R-:W-:Y:S01]  /*6ed0*/  @P1 IMAD.IADD R3, R7, 0x1, R11 ;  /* 0x0000000107031824 */ /* 0x000fe200078e020b */
[----:B------:R-:W-:Y:S01]  /*6ee0*/  @P0 LEA R4, P2, R2, UR4, 0x2 ;  /* 0x0000000402040c11 */ /* 0x000fe2000f8410ff */
[----:B------:R-:W-:Y:S01]  /*6ef0*/  IMAD.MOV.U32 R0, RZ, RZ, 0x3f800000 ;  /* 0x3f800000ff007424 */ /* 0x000fe200078e00ff */
[----:B------:R-:W-:Y:S02]  /*6f00*/  ULDC UR4, c[0x0][0x988] ;  /* 0x0002620000047ab9 */ /* 0x000fe40000000800 */
[----:B------:R-:W-:Y:S01]  /*6f10*/  @P1 LEA.HI.X R9, R6, UR7, R3, 0x2, P3 ;  /* 0x0000000706091c11 */ /* 0x000fe200098f1403 */
[----:B------:R-:W-:Y:S01]  /*6f20*/  IMAD.MOV.U32 R3, RZ, RZ, 0x3f800000 ;  /* 0x3f800000ff037424 */ /* 0x000fe200078e00ff */
[----:B------:R-:W-:Y:S02]  /*6f30*/  @P0 LEA.HI.X R5, R2, UR5, R5, 0x2, P2 ;  /* 0x0000000502050c11 */ /* 0x000fe400090f1405 */
[----:B------:R-:W0:Y:S01]  /*6f40*/  LDC R2, c[0x0][0x448] ;  /* 0x00011200ff027b82 */ /* 0x000e220000000800 */
[----:B------:R-:W2:Y:S04]  /*6f50*/  @P1 LDG.E R0, desc[UR42][R8.64] ;  /* 0x0000002a08001981 */ /* 0x000ea8000c1e1900 */
[----:B------:R1:W2:Y:S01]  /*6f60*/  @P0 LDG.E R3, desc[UR42][R4.64] ;  /* 0x0000002a04030981 */ /* 0x0002a2000c1e1900 */
[----:B0-----:R-:W-:-:S13]  /*6f70*/  ISETP.NE.AND P0, PT, R2, 0x1, PT ;  /* 0x000000010200780c */ /* 0x001fda0003f05270 */
[----:B------:R-:W0:Y:S08]  /*6f80*/  @P0 LDC R7, c[0x0][0x44c] ;  /* 0x00011300ff070b82 */ /* 0x000e300000000800 */
[----:B------:R-:W4:Y:S01]  /*6f90*/  @P0 LDC R6, c[0x0][0x450] ;  /* 0x00011400ff060b82 */ /* 0x000f220000000800 */
[----:B---3--:R-:W-:-:S04]  /*6fa0*/  VIADD R2, R14, 0xbf ;  /* 0x000000bf0e027836 */ /* 0x008fc80000000000 */
[----:B0-----:R-:W-:-:S05]  /*6fb0*/  @P0 IMAD.HI.U32 R7, R2, R7, RZ ;  /* 0x0000000702070227 */ /* 0x001fca00078e00ff */
[----:B----4-:R-:W-:-:S05]  /*6fc0*/  @P0 SHF.R.U32.HI R2, RZ, R6, R7 ;  /* 0x00000006ff020219 */ /* 0x010fca0000011607 */
[----:B------:R-:W-:-:S05]  /*6fd0*/  IMAD.IADD R2, R27, 0x1, R2 ;  /* 0x000000011b027824 */ /* 0x000fca00078e0202 */
[----:B-1----:R-:W-:-:S04]  /*6fe0*/  SHF.R.S32.HI R5, RZ, 0x1f, R2 ;  /* 0x0000001fff057819 */ /* 0x002fc80000011402 */
        /* <DEDUP_REMOVED lines=30> */
[----:B------:R-:W-:-:S02]  /*71d0*/  IMAD.MOV.U32 R89, RZ, RZ, RZ ;  /* 0x000000ffff597224 */ /* 0x000fc400078e00ff */
        /* <DEDUP_REMOVED lines=37> */
.L_x_12735:
[----:B------:R-:W-:Y:S05]  /*7430*/  BSYNC B6 ;  /* 0x0000000000067941 */ /* 0x000fea0003800000 */
.L_x_12734:
        /* <DEDUP_REMOVED lines=13> */
.L_x_12739:
[----:B-1----:R1:W2:Y:S02]  /*7510*/  SYNCS.PHASECHK.TRANS64.TRYWAIT P0, [R18+URZ+0x19c00], R3 ;  /* 0x019c0003120075a7 */ /* 0x0022a4000800017f */
[----:B--2---:R-:W-:Y:S05]  /*7520*/  @!P0 NANOSLEEP.SYNCS 0x989680 ;  /* 0x009896800000895d */ /* 0x004fea0003900000 */
[----:B------:R-:W2:Y:S02]  /*7530*/  @!P0 SYNCS.PHASECHK.TRANS64 P0, [R18+URZ+0x19c00], R3 ;  /* 0x019c0003120085a7 */ /* 0x000ea4000800007f */
[----:B--2---:R-:W-:Y:S05]  /*7540*/  @!P0 BRA `(.L_x_12739) ;  /* 0xfffffffc00f08947 */ /* 0x004fea000383ffff */
.L_x_12738:
[----:B------:R-:W-:Y:S05]  /*7550*/  BSYNC B0 ;  /* 0x0000000000007941 */ /* 0x000fea0003800000 */
.L_x_12737:
[----:B------:R-:W-:Y:S05]  /*7560*/  BRA `(.L_x_12740) ;  /* 0x0000004400847947 */ /* 0x000fea0003800000 */
.L_x_12736:
        /* <DEDUP_REMOVED lines=30> */
.L_x_12742:
[----:B------:R-:W-:Y:S05]  /*7750*/  BSYNC B6 ;  /* 0x0000000000067941 */ /* 0x000fea0003800000 */
.L_x_12741:
        /* <DEDUP_REMOVED lines=44> */
.L_x_12978:
[----:B0-----:R-:W5:Y:S04]  /*7a20*/  LDL R5, [R1+0x34] ;  /* 0x0000340001057983 */ /* 0x001f680000100800 */
[----:B------:R-:W2:Y:S01]  /*7a30*/  LDL R6, [R1+0x5c] ;  /* 0x00005c0001067983 */ /* 0x000ea20000100800 */
[----:B------:R-:W-:Y:S01]  /*7a40*/  BSSY B1, `(.L_x_12746) ;  /* 0x0000030000017945 */ /* 0x000fe20003800000 */
[----:B------:R-:W-:Y:S02]  /*7a50*/  CS2R R8, SRZ ;  /* 0x0000000000087805 */ /* 0x000fe4000001ff00 */
[----:B------:R-:W-:Y:S02]  /*7a60*/  CS2R R12, SRZ ;  /* 0x00000000000c7805 */ /* 0x000fe4000001ff00 */
[----:B------:R-:W-:-:S02]  /*7a70*/  CS2R R26, SRZ ;  /* 0x00000000001a7805 */ /* 0x000fc4000001ff00 */
[----:B------:R-:W-:Y:S02]  /*7a80*/  CS2R R20, SRZ ;  /* 0x0000000000147805 */ /* 0x000fe4000001ff00 */
[----:B------:R-:W-:Y:S01]  /*7a90*/  CS2R R24, SRZ ;  /* 0x0000000000187805 */ /* 0x000fe2000001ff00 */
[----:B-----5:R-:W-:Y:S01]  /*7aa0*/  IMAD R38, R5, R38, RZ ;  /* 0x0000002605267224 */ /* 0x020fe200078e02ff */
[----:B--2---:R-:W-:-:S04]  /*7ab0*/  LEA.HI R5, R6, R6, RZ, 0x1 ;  /* 0x0000000606057211 */ /* 0x004fc800078f08ff */
[----:B------:R-:W-:Y:S02]  /*7ac0*/  ISETP.GE.AND P0, PT, R10, R38, PT ;  /* 0x000000260a00720c */ /* 0x000fe40003f06270 */
[----:B------:R-:W-:Y:S02]  /*7ad0*/  CS2R R10, SRZ ;  /* 0x00000000000a7805 */ /* 0x000fe4000001ff00 */
[----:B------:R-:W-:-:S05]  /*7ae0*/  LOP3.LUT R5, R5, 0xfffffffe, RZ, 0xc0, !PT ;  /* 0xfffffffe05057812 */ /* 0x000fca00078ec0ff */
[----:B------:R-:W-:-:S05]  /*7af0*/  IMAD.IADD R5, R6, 0x1, -R5 ;  /* 0x0000000106057824 */ /* 0x000fca00078e0a05 */
[----:B------:R-:W-:Y:S01]  /*7b00*/  SHF.L.U32 R5, R5, 0x1f, RZ ;  /* 0x0000001f05057819 */ /* 0x000fe200000006ff */
[----:B------:R-:W-:Y:S06]  /*7b10*/  @P0 BRA `(.L_x_12747) ;  /* 0x0000000000880947 */ /* 0x000fec0003800000 */
[----:B------:R-:W2:Y:S01]  /*7b20*/  LDL.64 R28, [R1] ;  /* 0x00000000011c7983 */ /* 0x000ea20000100a00 */
        /* <DEDUP_REMOVED lines=33> */
.L_x_12747:
[----:B------:R-:W-:Y:S05]  /*7d40*/  BSYNC B1 ;  /* 0x0000000000017941 */ /* 0x000fea0003800000 */
.L_x_12746:
[----:B------:R-:W2:Y:S01]  /*7d50*/  SYNCS.PHASECHK.TRANS64.TRYWAIT P0, [R18+URZ+0x19c00], R5 ;  /* 0x019c0005120075a7 */ /* 0x000ea2000800017f */
[----:B------:R-:W-:Y:S01]  /*7d60*/  IMAD R153, R153, -0xc0, R38 ;  /* 0xffffff4099997824 */ /* 0x000fe200078e0226 */
[----:B------:R-:W-:Y:S04]  /*7d70*/  BSSY B1, `(.L_x_12748) ;  /* 0x0000004000017945 */ /* 0x000fe80003800000 */
[----:B------:R-:W-:-:S04]  /*7d80*/  VIMNMX R153, R153, 0xc0, PT ;  /* 0x000000c099997848 */ /* 0x000fc80003fe0100 */
[----:B------:R-:W-:Y:S01]  /*7d90*/  ISETP.GE.AND P1, PT, R39, R153, PT ;  /* 0x000000992700720c */ /* 0x000fe20003f26270 */
[----:B--2---:R-:W-:-:S12]  /*7da0*/  @!P0 BRA `(.L_x_12749) ;  /* 0x0000014c00a48947 */ /* 0x004fd80003800000 */
.L_x_12979:
[----:B------:R-:W-:Y:S05]  /*7db0*/  BSYNC B1 ;  /* 0x0000000000017941 */ /* 0x000fea0003800000 */
.L_x_12748:
[----:B------:R-:W-:Y:S05]  /*7dc0*/  @P1 BRA `(.L_x_12750) ;  /* 0x0000003c00481947 */ /* 0x000fea0003800000 */
[----:B0-----:R-:W2:Y:S01]  /*7dd0*/  LDL.64 R6, [R1] ;  /* 0x0000000001067983 */ /* 0x001ea20000100a00 */
[----:B-1----:R-:W2:Y:S03]  /*7de0*/  LDC R0, c[0x0][0x3f4] ;  /* 0x0000fd00ff007b82 */ /* 0x002ea60000000800 */
[----:B---3--:R-:W3:Y:S04]  /*7df0*/  LDL R4, [R1+0x20] ;  /* 0x0000200001047983 */ /* 0x008ee80000100800 */
[----:B------:R-:W4:Y:S01]  /*7e00*/  LDL R3, [R1+0x24] ;  /* 0x0000240001037983 */ /* 0x000f220000100800 */
[----:B------:R-:W-:Y:S01]  /*7e10*/  BSSY B1, `(.L_x_12751) ;  /* 0x000007b000017945 */ /* 0x000fe20003800000 */
[----:B--2---:R-:W-:-:S02]  /*7e20*/  ISETP.GE.AND P0, PT, R6, R0, PT ;  /* 0x000000000600720c */ /* 0x004fc40003f06270 */
[-C--:B---3--:R-:W-:Y:S02]  /*7e30*/  ISETP.GE.AND P1, PT, R4, R0.reuse, PT ;  /* 0x000000000400720c */ /* 0x088fe40003f26270 */
[----:B----4-:R-:W-:-:S09]  /*7e40*/  ISETP.GE.AND P2, PT, R3, R0, PT ;  /* 0x000000000300720c */ /* 0x010fd20003f46270 */
[----:B------:R-:W-:Y:S05]  /*7e50*/  @P0 BRA `(.L_x_12752) ;  /* 0x0000000400d80947 */ /* 0x000fea0003800000 */
        /* <DEDUP_REMOVED lines=26> */
[-C--:B0-----:R-:W-:Y:S02]  /*8000*/  F2FP.F16.E4M3.UNPACK_B R0, R6.reuse.H1 ;  /* 0x00000006ff00723e */ /* 0x081fe400030006ff */
[----:B------:R-:W-:Y:S02]  /*8010*/  LOP3.LUT R29, R29, 0xff0000, R24, 0xf8, !PT ;  /* 0x00ff00001d1d7812 */ /* 0x000fe400078ef818 */
[----:B------:R-:W-:Y:S01]  /*8020*/  F2FP.F16.E4M3.UNPACK_B R32, R31 ;  /* 0x0000001fff20723e */ /* 0x000fe200020006ff */
[--C-:B------:R-:W-:Y:S01]  /*8030*/  HADD2.F32 R15, -RZ, R0.reuse.H1_H1 ;  /* 0x30000000ff0f7230 */ /* 0x100fe20000004100 */
[----:B------:R-:W-:Y:S01]  /*8040*/  F2FP.F16.E4M3.UNPACK_B R28, R27 ;  /* 0x0000001bff1c723e */ /* 0x000fe200020006ff */
[----:B------:R-:W-:Y:S01]  /*8050*/  HADD2.F32 R14, -RZ, R0.H0_H0 ;  /* 0x20000000ff0e7230 */ /* 0x000fe20000004100 */
        /* <DEDUP_REMOVED lines=86> */
.L_x_12752:
[----:B------:R-:W-:Y:S05]  /*85c0*/  BSYNC B1 ;  /* 0x0000000000017941 */ /* 0x000fea0003800000 */
.L_x_12751:
[----:B------:R-:W-:Y:S04]  /*85d0*/  BSSY B1, `(.L_x_12753) ;  /* 0x000007c000017945 */ /* 0x000fe80003800000 */
[----:B------:R-:W-:Y:S05]  /*85e0*/  @P1 BRA `(.L_x_12754) ;  /* 0x0000000400e81947 */ /* 0x000fea0003800000 */
[----:B0-----:R-:W0:Y:S01]  /*85f0*/  LDS.128 R4, [R37+0x10800] ;  /* 0x0108000025047984 */ /* 0x001e220000000c00 */
        /* <DEDUP_REMOVED lines=121> */
.L_x_12754:
[----:B------:R-:W-:Y:S05]  /*8d90*/  BSYNC B1 ;  /* 0x0000000000017941 */ /* 0x000fea0003800000 */
.L_x_12753:
        /* <DEDUP_REMOVED lines=120> */
.L_x_12744:
        /* <DEDUP_REMOVED lines=32> */
.L_x_12985:
[----:B------:R-:W5:Y:S04]  /*9720*/  LDL R4, [R1+0x34] ;  /* 0x0000340001047983 */ /* 0x000f680000100800 */
[----:B------:R-:W2:Y:S01]  /*9730*/  LDL R13, [R1+0x5c] ;  /* 0x00005c00010d7983 */ /* 0x000ea20000100800 */
[----:B------:R-:W-:Y:S01]  /*9740*/  BSSY B1, `(.L_x_12756) ;  /* 0x000002c000017945 */ /* 0x000fe20003800000 */
[----:B------:R-:W-:Y:S02]  /*9750*/  CS2R R8, SRZ ;  /* 0x0000000000087805 */ /* 0x000fe4000001ff00 */
[----:B------:R-:W-:Y:S02]  /*9760*/  CS2R R14, SRZ ;  /* 0x00000000000e7805 */ /* 0x000fe4000001ff00 */
[----:B------:R-:W-:Y:S01]  /*9770*/  CS2R R26, SRZ ;  /* 0x00000000001a7805 */ /* 0x000fe2000001ff00 */
[----:B-----5:R-:W-:Y:S01]  /*9780*/  IMAD R38, R4, R25, RZ ;  /* 0x0000001904267224 */ /* 0x020fe200078e02ff */
[----:B------:R-:W-:-:S02]  /*9790*/  CS2R R4, SRZ ;  /* 0x0000000000047805 */ /* 0x000fc4000001ff00 */
[----:B------:R-:W-:Y:S02]  /*97a0*/  CS2R R24, SRZ ;  /* 0x0000000000187805 */ /* 0x000fe4000001ff00 */
[----:B--2---:R-:W-:Y:S02]  /*97b0*/  LEA.HI R6, R13, R13, RZ, 0x1 ;  /* 0x0000000d0d067211 */ /* 0x004fe400078f08ff */
[----:B------:R-:W-:Y:S02]  /*97c0*/  ISETP.GE.AND P0, PT, R10, R38, PT ;  /* 0x000000260a00720c */ /* 0x000fe40003f06270 */
[----:B------:R-:W-:Y:S02]  /*97d0*/  CS2R R10, SRZ ;  /* 0x00000000000a7805 */ /* 0x000fe4000001ff00 */
[----:B------:R-:W-:Y:S02]  /*97e0*/  LOP3.LUT R12, R6, 0xfffffffe, RZ, 0xc0, !PT ;  /* 0xfffffffe060c7812 */ /* 0x000fe400078ec0ff */
[----:B------:R-:W-:-:S03]  /*97f0*/  CS2R R6, SRZ ;  /* 0x0000000000067805 */ /* 0x000fc6000001ff00 */
[----:B------:R-:W-:Y:S01]  /*9800*/  IMAD.IADD R39, R13, 0x1, -R12 ;  /* 0x000000010d277824 */ /* 0x000fe200078e0a0c */
[----:B------:R-:W-:-:S04]  /*9810*/  CS2R R12, SRZ ;  /* 0x00000000000c7805 */ /* 0x000fc8000001ff00 */
[----:B------:R-:W-:Y:S01]  /*9820*/  SHF.L.U32 R39, R39, 0x1f, RZ ;  /* 0x0000001f27277819 */ /* 0x000fe200000006ff */
[----:B------:R-:W-:Y:S06]  /*9830*/  @P0 BRA `(.L_x_12757) ;  /* 0x0000000000700947 */ /* 0x000fec0003800000 */
[----:B------:R-:W2:Y:S01]  /*9840*/  LDL R28, [R1+0x14] ;  /* 0x00001400011c7983 */ /* 0x000ea20000100800 */
        /* <DEDUP_REMOVED lines=12> */
[----:B----4-:R-:W-:-:S05]  /*9910*/  @!P4 IADD3 R30, P1, R16, R21, RZ ;  /* 0x00000015101ec210 */ /* 0x010fca0007f3e0ff */
[----:B---3--:R-:W-:Y:S02]  /*9920*/  @!P4 IMAD.X R31, R20, 0x1, R5, P1 ;  /* 0x00000001141fc824 */ /* 0x008fe400008e0605 */
[----:B--2---:R-:W-:Y:S01]  /*9930*/  @!P5 IMAD.SHL.U32 R4, R28, 0x10, RZ ;  /* 0x000000101c04d824 */ /* 0x004fe200078e00ff */
[----:B------:R-:W-:-:S04]  /*9940*/  @!P4 IADD3 R28, P0, R16, R3, RZ ;  /* 0x00000003101cc210 */ /* 0x000fc80007f1e0ff */
[----:B------:R-:W-:Y:S01]  /*9950*/  @!P5 IADD3 R32, P2, R4, R3, RZ ;  /* 0x000000030420d210 */ /* 0x000fe20007f5e0ff */
[----:B-1----:R-:W-:Y:S01]  /*9960*/  @!P4 IMAD.X R29, R0, 0x1, R5, P0 ;  /* 0x00000001001dc824 */ /* 0x002fe200000e0605 */
[----:B------:R-:W-:Y:S02]  /*9970*/  @!P5 IADD3 R34, P3, R4, R21, RZ ;  /* 0x000000150422d210 */ /* 0x000fe40007f7e0ff */
[----:B------:R-:W-:Y:S02]  /*9980*/  @!P5 SHF.R.S32.HI R3, RZ, 0x1f, R4 ;  /* 0x0000001fff03d819 */ /* 0x000fe40000011404 */
[----:B------:R-:W-:Y:S01]  /*9990*/  CS2R R4, SRZ ;  /* 0x0000000000047805 */ /* 0x000fe2000001ff00 */
[----:B------:R0:W5:Y:S02]  /*99a0*/  @!P4 LD.E.128 R12, desc[UR42][R28.64] ;  /* 0x0000002a1c0cc980 */ /* 0x000164000c101d00 */
[--C-:B------:R-:W-:Y:S02]  /*99b0*/  @!P5 IMAD.X R33, R0, 0x1, R3.reuse, P2 ;  /* 0x000000010021d824 */ /* 0x100fe400010e0603 */
[----:B------:R-:W-:Y:S01]  /*99c0*/  @!P5 IMAD.X R35, R20, 0x1, R3, P3 ;  /* 0x000000011423d824 */ /* 0x000fe200018e0603 */
[----:B------:R0:W5:Y:S04]  /*99d0*/  @!P4 LD.E.128 R4, desc[UR42][R30.64] ;  /* 0x0000002a1e04c980 */ /* 0x000168000c101d00 */
[----:B------:R0:W5:Y:S04]  /*99e0*/  @!P5 LD.E.128 R24, desc[UR42][R32.64] ;  /* 0x0000002a2018d980 */ /* 0x000168000c101d00 */
[----:B------:R0:W5:Y:S02]  /*99f0*/  @!P5 LD.E.128 R8, desc[UR42][R34.64] ;  /* 0x0000002a2208d980 */ /* 0x000164000c101d00 */
.L_x_12757:
[----:B------:R-:W-:Y:S05]  /*9a00*/  BSYNC B1 ;  /* 0x0000000000017941 */ /* 0x000fea0003800000 */
.L_x_12756:
        /* <DEDUP_REMOVED lines=10> */
.L_x_12986:
[----:B------:R-:W-:Y:S05]  /*9ab0*/  BSYNC B1 ;  /* 0x0000000000017941 */ /* 0x000fea0003800000 */
.L_x_12758:
        /* <DEDUP_REMOVED lines=65> */
[----:B------:R-:W-:Y:S02]  /*9ed0*/  SHF.L.U32 R51, R51, 0x10, RZ ;  /* 0x0000001033337819 */ /* 0x000fe400000006ff */
        /* <DEDUP_REMOVED lines=14> */
[----:B------:R-:W-:Y:S02]  /*9fc0*/  F2FP.F16.E4M3.UNPACK_B R48, R45 ;  /* 0x0000002dff30723e */ /* 0x000fe400020006ff */
[----:B-1----:R-:W-:-:S02]  /*9fd0*/  F2FP.F16.E4M3.UNPACK_B R21, R33 ;  /* 0x00000021ff15723e */ /* 0x002fc400020006ff */
        /* <DEDUP_REMOVED lines=177> */
.L_x_12761:
[----:B------:R-:W-:Y:S05]  /*aaf0*/  BSYNC B1 ;  /* 0x0000000000017941 */ /* 0x000fea0003800000 */
.L_x_12760:
        /* <DEDUP_REMOVED lines=255> */
.L_x_12750:
[----:B------:R-:W-:Y:S05]  /*baf0*/  BSYNC B0 ;  /* 0x0000000000007941 */ /* 0x000fea0003800000 */
.L_x_12743:
        /* <DEDUP_REMOVED lines=8> */
.L_x_12740:
[----:B0-2---:R-:W-:-:S05]  /*bb80*/  IMAD.U32 R0, RZ, RZ, UR36 ;  /* 0x00000024ff007e24 */ /* 0x005fca000f8e00ff */
[----:B------:R-:W-:-:S13]  /*bb90*/  ISETP.NE.AND P0, PT, R0, 0x3, PT ;  /* 0x000000030000780c */ /* 0x000fda0003f05270 */
[----:B------:R-:W-:Y:S05]  /*bba0*/  @!P0 BRA `(.L_x_12762) ;  /* 0x0000000000048947 */ /* 0x000fea0003800000 */
[----:B------:R-:W-:Y:S01]  /*bbb0*/  BPT.TRAP 0x1 ;  /* 0x000000040000795c */ /* 0x000fe20000300000 */
.L_x_12762:
[----:B-1----:R-:W-:Y:S01]  /*bbc0*/  IMAD R3, R22, 0x8, R18 ;  /* 0x0000000816037824 */ /* 0x002fe200078e0212 */
[----:B---3-5:R-:W-:-:S04]  /*bbd0*/  SHF.L.U32 R4, R156, 0x1f, RZ ;  /* 0x0000001f9c047819 */ /* 0x028fc800000006ff */
[----:B------:R0:W1:Y:S01]  /*bbe0*/  SYNCS.PHASECHK.TRANS64.TRYWAIT P1, [R3+URZ+0x19c30], R4 ;  /* 0x019c3004030075a7 */ /* 0x000062000802017f */
[----:B------:R-:W-:Y:S05]  /*bbf0*/  @!P0 BRA `(.L_x_12763) ;  /* 0x0000000000048947 */ /* 0x000fea0003800000 */
[----:B------:R-:W-:Y:S01]  /*bc00*/  BPT.TRAP 0x1 ;  /* 0x000000040000795c */ /* 0x000fe20000300000 */
.L_x_12763:
        /* <DEDUP_REMOVED lines=9> */
.L_x_12764:
[----:B01----:R-:W-:Y:S01]  /*bca0*/  IMAD R4, R22, 0x300, R155 ;  /* 0x0000030016047824 */ /* 0x003fe200078e029b */
        /* <DEDUP_REMOVED lines=11> */
[----:B------:R-:W-:Y:S02]  /*bd60*/  VIADD R20, R6, 0x300 ;  /* 0x0000030006147836 */ /* 0x000fe40000000000 */
[----:B------:R-:W-:Y:S02]  /*bd70*/  VIADD R4, R4, 0x200 ;  /* 0x0000020004047836 */ /* 0x000fe40000000000 */
[----:B----4-:R-:W-:Y:S02]  /*bd80*/  IMAD.MOV.U32 R21, RZ, RZ, -0x3ffffff0 ;  /* 0xc0000010ff157424 */ /* 0x010fe400078e00ff */
        /* <DEDUP_REMOVED lines=19> */
.L_x_12766:
[----:B------:R-:W2:Y:S01]  /*bec0*/  LDL R0, [R1+0x44] ;  /* 0x0000440001007983 */ /* 0x000ea20000100800 */
[----:B------:R-:W0:Y:S03]  /*bed0*/  LDC R4, c[0x0][0x448] ;  /* 0x00011200ff047b82 */ /* 0x000e260000000800 */
[----:B------:R-:W2:Y:S04]  /*bee0*/  LDL R94, [R1+0x30] ;  /* 0x00003000015e7983 */ /* 0x000ea80000100800 */
[----:B------:R-:W3:Y:S04]  /*bef0*/  LDL R10, [R1+0x40] ;  /* 0x00004000010a7983 */ /* 0x000ee80000100800 */
[----:B------:R-:W4:Y:S04]  /*bf00*/  LDL R90, [R1+0x38] ;  /* 0x00003800015a7983 */ /* 0x000f280000100800 */
[----:B------:R-:W5:Y:S04]  /*bf10*/  LDL R92, [R1+0x34] ;  /* 0x00003400015c7983 */ /* 0x000f680000100800 */
[----:B------:R-:W5:Y:S01]  /*bf20*/  LDL R96, [R1+0x10] ;  /* 0x0000100001607983 */ /* 0x000f620000100800 */
[----:B0-----:R-:W-:-:S13]  /*bf30*/  ISETP.NE.AND P4, PT, R4, 0x1, PT ;  /* 0x000000010400780c */ /* 0x001fda0003f85270 */
[----:B------:R-:W0:Y:S08]  /*bf40*/  @P4 LDC R5, c[0x0][0x44c] ;  /* 0x00011300ff054b82 */ /* 0x000e300000000800 */
[----:B------:R-:W1:Y:S01]  /*bf50*/  @P4 LDC R9, c[0x0][0x450] ;  /* 0x00011400ff094b82 */ /* 0x000e620000000800 */
[----:B--2---:R-:W-:-:S04]  /*bf60*/  IMAD.IADD R8, R0, 0x1, R94 ;  /* 0x0000000100087824 */ /* 0x004fc800078e025e */
[----:B0-----:R-:W-:-:S05]  /*bf70*/  @P4 IMAD.HI.U32 R0, R8, R5, RZ ;  /* 0x0000000508004227 */ /* 0x001fca00078e00ff */
[----:B-1----:R-:W-:Y:S01]  /*bf80*/  @P4 SHF.R.U32.HI R8, RZ, R9, R0 ;  /* 0x00000009ff084219 */ /* 0x002fe20000011600 */
[----:B------:R-:W-:-:S04]  /*bf90*/  IMAD.MOV.U32 R5, RZ, RZ, -0x80 ;  /* 0xffffff80ff057424 */ /* 0x000fc800078e00ff */
[----:B------:R-:W0:Y:S01]  /*bfa0*/  SHFL.IDX PT, R9, R8, 0x1, 0x1c1f ;  /* 0x003c1f0008097f89 */ /* 0x000e2200000e0000 */
[----:B------:R-:W-:-:S04]  /*bfb0*/  IMAD R0, R88, R5, 0x80 ;  /* 0x0000008058007424 */ /* 0x000fc800078e0205 */
[----:B------:R-:W-:Y:S02]  /*bfc0*/  VIADD R4, R0, 0x1 ;  /* 0x0000000100047836 */ /* 0x000fe40000000000 */
[----:B----4-:R-:W-:Y:S02]  /*bfd0*/  IMAD.IADD R5, R90, 0x1, R0 ;  /* 0x000000015a057824 */ /* 0x010fe400078e0200 */
[C---:B---3--:R-:W-:Y:S02]  /*bfe0*/  IMAD R4, R10.reuse, -0x2, R4 ;  /* 0xfffffffe0a047824 */ /* 0x048fe400078e0204 */
[----:B------:R-:W-:-:S03]  /*bff0*/  IMAD R5, R10, -0x2, R5 ;  /* 0xfffffffe0a057824 */ /* 0x000fc600078e0205 */
[----:B-----5:R-:W-:-:S04]  /*c000*/  IADD3 R4, -R92, R4, R90 ;  /* 0x000000045c047210 */ /* 0x020fc80007ffe15a */
        /* <DEDUP_REMOVED lines=103> */
[----:B0-----:R-:W-:-:S04]  /*c680*/  FMNMX.FTZ R0, R12, R113, !PT ;  /* 0x000000710c007209 */ /* 0x001fc80007810000 */
[----:B------:R-:W-:Y:S01]  /*c690*/  FSETP.NEU.FTZ.AND P1, PT, R0, -INF , PT ;  /* 0xff8000000000780b */ /* 0x000fe20003f3d000 */
[----:B------:R-:W-:-:S05]  /*c6a0*/  FFMA.FTZ R113, R2, R0, -8 ;  /* 0xc100000002717423 */ /* 0x000fca0000010000 */
[----:B------:R-:W-:Y:S02]  /*c6b0*/  FSEL R113, R113, RZ, P1 ;  /* 0x000000ff71717208 */ /* 0x000fe40000800000 */
[----:B------:R-:W-:Y:S02]  /*c6c0*/  ISETP.GT.AND P1, PT, R5, RZ, PT ;  /* 0x000000ff0500720c */ /* 0x000fe40003f24270 */
[----:B------:R-:W-:Y:S01]  /*c6d0*/  FSEL R25, R25, -INF , P2 ;  /* 0xff80000019197808 */ /* 0x000fe20001000000 */
[----:B------:R-:W-:-:S01]  /*c6e0*/  FFMA.FTZ R8, R2, R11, -R113 ;  /* 0x0000000b02087223 */ /* 0x000fc20000010871 */
[----:B------:R-:W-:Y:S01]  /*c6f0*/  FSEL R11, R24, -INF , P1 ;  /* 0xff800000180b7808 */ /* 0x000fe20000800000 */
        /* <DEDUP_REMOVED lines=12> */
[----:B------:R-:W-:Y:S01]  /*c7c0*/  FMNMX.FTZ R12, R115, R12, !PT ;  /* 0x0000000c730c7209 */ /* 0x000fe20007810000 */
[----:B------:R0:W-:Y:S01]  /*c7d0*/  MUFU.EX2 R4, R14 ;  /* 0x0000000e00047308 */ /* 0x0001e20000000800 */
[----:B------:R-:W-:Y:S02]  /*c7e0*/  ISETP.GT.AND P1, PT, R5, 0x19, PT ;  /* 0x000000190500780c */ /* 0x000fe40003f24270 */
[----:B------:R-:W-:Y:S01]  /*c7f0*/  FMNMX.FTZ R12, R33, R12, !PT ;  /* 0x0000000c210c7209 */ /* 0x000fe20007810000 */
[----:B0-----:R-:W-:-:S01]  /*c800*/  FFMA.FTZ R14, R2, R13, -R113 ;  /* 0x0000000d020e7223 */ /* 0x001fc20000010871 */
[----:B------:R-:W-:-:S02]  /*c810*/  FSEL R13, R36, -INF , P2 ;  /* 0xff800000240d7808 */ /* 0x000fc40001000000 */
[----:B------:R-:W-:Y:S02]  /*c820*/  ISETP.GT.AND P2, PT, R5, 0x20, PT ;  /* 0x000000200500780c */ /* 0x000fe40003f44270 */
[----:B------:R-:W-:Y:S02]  /*c830*/  FSEL R37, R37, -INF , P1 ;  /* 0xff80000025257808 */ /* 0x000fe40000800000 */
[----:B------:R-:W-:Y:S01]  /*c840*/  FMNMX.FTZ R12, R13, R12, !PT ;  /* 0x0000000c0d0c7209 */ /* 0x000fe20007810000 */
[----:B------:R0:W-:Y:S01]  /*c850*/  MUFU.EX2 R10, R14 ;  /* 0x0000000e000a7308 */ /* 0x0001e20000000800 */
[C---:B------:R-:W-:Y:S02]  /*c860*/  ISETP.GT.AND P1, PT, R5.reuse, 0x21, PT ;  /* 0x000000210500780c */ /* 0x040fe40003f24270 */
[----:B------:R-:W-:Y:S02]  /*c870*/  FSEL R117, R40, -INF , P2 ;  /* 0xff80000028757808 */ /* 0x000fe40001000000 */
[----:B------:R-:W-:-:S02]  /*c880*/  ISETP.GT.AND P2, PT, R5, 0x28, PT ;  /* 0x000000280500780c */ /* 0x000fc40003f44270 */
[----:B0-----:R-:W-:Y:S02]  /*c890*/  FMNMX.FTZ R14, R37, R12, !PT ;  /* 0x0000000c250e7209 */ /* 0x001fe40007810000 */
[----:B------:R-:W-:Y:S02]  /*c8a0*/  FSEL R41, R41, -INF , P1 ;  /* 0xff80000029297808 */ /* 0x000fe40000800000 */
[----:B------:R-:W-:Y:S01]  /*c8b0*/  FMNMX.FTZ R14, R117, R14, !PT ;  /* 0x0000000e750e7209 */ /* 0x000fe20007810000 */
[----:B------:R-:W-:-:S01]  /*c8c0*/  FFMA.FTZ R24, R2, R15, -R113 ;  /* 0x0000000f02187223 */ /* 0x000fc20000010871 */
[----:B------:R-:W-:Y:S02]  /*c8d0*/  ISETP.GT.AND P1, PT, R5, 0x29, PT ;  /* 0x000000290500780c */ /* 0x000fe40003f24270 */
[----:B------:R-:W-:Y:S02]  /*c8e0*/  FSEL R15, R44, -INF , P2 ;  /* 0xff8000002c0f7808 */ /* 0x000fe40001000000 */
[----:B------:R-:W-:-:S02]  /*c8f0*/  FMNMX.FTZ R14, R41, R14, !PT ;  /* 0x0000000e290e7209 */ /* 0x000fc40007810000 */
        /* <DEDUP_REMOVED lines=60> */
[----:B------:R-:W-:Y:S02]  /*ccc0*/  ISETP.GT.AND P1, PT, R5, 0x71, PT ;  /* 0x000000710500780c */ /* 0x000fe40003f24270 */
[----:B------:R-:W-:Y:S01]  /*ccd0*/  FSEL R127, R80, -INF , P2 ;  /* 0xff800000507f7808 */ /* 0x000fe20001000000 */
[----:B------:R-:W-:-:S01]  /*cce0*/  FFMA.FTZ R34, R2, R97, -R113 ;  /* 0x0000006102227223 */ /* 0x000fc20000010871 */
[----:B------:R-:W-:-:S02]  /*ccf0*/  ISETP.GT.AND P2, PT, R5, 0x78, PT ;  /* 0x000000780500780c */ /* 0x000fc40003f44270 */
[----:B0-----:R-:W-:Y:S02]  /*cd00*/  FMNMX.FTZ R32, R77, R30, !PT ;  /* 0x0000001e4d207209 */ /* 0x001fe40007810000 */
        /* <DEDUP_REMOVED lines=10> */
[----:B------:R-:W0:Y:S01]  /*cdb0*/  SHFL.BFLY PT, R5, R44, 0x1, 0x1f ;  /* 0x0c201f002c057f89 */ /* 0x000e2200000e0000 */
        /* <DEDUP_REMOVED lines=16> */
[----:B------:R-:W-:-:S07]  /*cec0*/  FFMA.FTZ R25, R2, R33, -R46 ;  /* 0x0000002102197223 */ /* 0x000fce000001082e */
[----:B------:R-:W3:Y:S01]  /*ced0*/  MUFU.EX2 R27, R27 ;  /* 0x0000001b001b7308 */ /* 0x000ee20000000800 */
[----:B------:R-:W-:-:S07]  /*cee0*/  FFMA.FTZ R33, R2, R15, -R46 ;  /* 0x0000000f02217223 */ /* 0x000fce000001082e */
[----:B------:R-:W4:Y:S01]  /*cef0*/  MUFU.EX2 R31, R31 ;  /* 0x0000001f001f7308 */ /* 0x000f220000000800 */
[----:B------:R-:W-:-:S01]  /*cf00*/  FFMA.FTZ R29, R2, R13, -R46 ;  /* 0x0000000d021d7223 */ /* 0x000fc2000001082e */
[----:B------:R-:W-:-:S06]  /*cf10*/  FFMA.FTZ R15, R2, R49, -R46 ;  /* 0x00000031020f7223 */ /* 0x000fcc000001082e */
[----:B------:R-:W5:Y:S01]  /*cf20*/  MUFU.EX2 R48, R48 ;  /* 0x0000003000307308 */ /* 0x000f620000000800 */
[----:B0-----:R-:W-:-:S01]  /*cf30*/  FADD.FTZ R49, R9, R4 ;  /* 0x0000000409317221 */ /* 0x001fc20000010000 */
[----:B------:R-:W-:Y:S01]  /*cf40*/  FFMA.FTZ R39, R2, R39, -R113 ;  /* 0x0000002702277223 */ /* 0x000fe20000010871 */
[----:B-1----:R-:W-:-:S05]  /*cf50*/  FADD.FTZ R58, R148, R11 ;  /* 0x0000000b943a7221 */ /* 0x002fca0000010000 */
[----:B------:R-:W0:Y:S01]  /*cf60*/  MUFU.EX2 R150, R150 ;  /* 0x0000009600967308 */ /* 0x000e220000000800 */
[----:B------:R-:W-:-:S01]  /*cf70*/  FFMA.FTZ R50, R2, R37, -R46 ;  /* 0x0000002502327223 */ /* 0x000fc2000001082e */
[----:B--2---:R-:W-:-:S06]  /*cf80*/  FADD.FTZ R60, R8, R49 ;  /* 0x00000031083c7221 */ /* 0x004fcc0000010000 */
[----:B------:R-:W1:Y:S01]  /*cf90*/  MUFU.EX2 R35, R35 ;  /* 0x0000002300237308 */ /* 0x000e620000000800 */
[----:B------:R-:W-:-:S01]  /*cfa0*/  FFMA.FTZ R54, R2, R53, -R46 ;  /* 0x0000003502367223 */ /* 0x000fc2000001082e */
[----:B------:R-:W-:Y:S01]  /*cfb0*/  FFMA.FTZ R13, R2, R41, -R46 ;  /* 0x00000029020d7223 */ /* 0x000fe2000001082e */
[----:B---3--:R-:W-:-:S05]  /*cfc0*/  FADD.FTZ R53, R27, R58 ;  /* 0x0000003a1b357221 */ /* 0x008fca0000010000 */
[----:B------:R-:W2:Y:S01]  /*cfd0*/  MUFU.EX2 R25, R25 ;  /* 0x0000001900197308 */ /* 0x000ea20000000800 */
[----:B------:R-:W-:-:S01]  /*cfe0*/  FFMA.FTZ R144, R2, R117, -R46 ;  /* 0x0000007502907223 */ /* 0x000fc2000001082e */
[----:B------:R-:W-:Y:S01]  /*cff0*/  FFMA.FTZ R41, R2, R57, -R46 ;  /* 0x0000003902297223 */ /* 0x000fe2000001082e */
[----:B----4-:R-:W-:-:S01]  /*d000*/  FADD.FTZ R57, R31, R60 ;  /* 0x0000003c1f397221 */ /* 0x010fc20000010000 */
[----:B------:R-:W-:-:S04]  /*d010*/  FFMA.FTZ R43, R2, R43, -R113 ;  /* 0x0000002b022b7223 */ /* 0x000fc80000010871 */
[----:B------:R-:W3:Y:S01]  /*d020*/  MUFU.EX2 R29, R29 ;  /* 0x0000001d001d7308 */ /* 0x000ee20000000800 */
[----:B-----5:R-:W-:-:S01]  /*d030*/  FADD.FTZ R53, R48, R53 ;  /* 0x0000003530357221 */ /* 0x020fc20000010000 */
[----:B------:R-:W-:-:S06]  /*d040*/  FADD.FTZ R62, R10, R57 ;  /* 0x000000390a3e7221 */ /* 0x000fcc0000010000 */
[----:B------:R-:W4:Y:S01]  /*d050*/  MUFU.EX2 R39, R39 ;  /* 0x0000002700277308 */ /* 0x000f220000000800 */
[----:B0-----:R-:W-:-:S07]  /*d060*/  FADD.FTZ R60, R150, R53 ;  /* 0x00000035963c7221 */ /* 0x001fce0000010000 */
[----:B------:R-:W0:Y:S01]  /*d070*/  MUFU.EX2 R50, R50 ;  /* 0x0000003200327308 */ /* 0x000e220000000800 */
[----:B-1----:R-:W-:-:S01]  /*d080*/  FADD.FTZ R53, R35, R62 ;  /* 0x0000003e23357221 */ /* 0x002fc20000010000 */
[----:B------:R-:W-:Y:S01]  /*d090*/  FFMA.FTZ R47, R2, R47, -R113 ;  /* 0x0000002f022f7223 */ /* 0x000fe20000010871 */
        /* <DEDUP_REMOVED lines=9> */
[----:B------:R-:W-:Y:S01]  /*d130*/  FFMA.FTZ R51, R2, R51, -R113 ;  /* 0x0000003302337223 */ /* 0x000fe20000010871 */
[----:B0-----:R-:W-:-:S05]  /*d140*/  FADD.FTZ R53, R50, R53 ;  /* 0x0000003532357221 */ /* 0x001fca0000010000 */
[----:B------:R-:W0:Y:S01]  /*d150*/  MUFU.EX2 R33, R33 ;  /* 0x0000002100217308 */ /* 0x000e220000000800 */
[----:B------:R-:W-:-:S07]  /*d160*/  FADD.FTZ R62, R14, R57 ;  /* 0x000000390e3e7221 */ /* 0x000fce0000010000 */
[----:B------:R-:W4:Y:S01]  /*d170*/  MUFU.EX2 R47, R47 ;  /* 0x0000002f002f7308 */ /* 0x000f220000000800 */
[----:B-1----:R-:W-:-:S01]  /*d180*/  FADD.FTZ R60, R144, R53 ;  /* 0x00000035903c7221 */ /* 0x002fc20000010000 */
[----:B------:R-:W-:-:S06]  /*d190*/  FFMA.FTZ R37, R2, R89, -R46 ;  /* 0x0000005902257223 */ /* 0x000fcc000001082e */
[----:B------:R-:W1:Y:S01]  /*d1a0*/  MUFU.EX2 R52, R52 ;  /* 0x0000003400347308 */ /* 0x000e620000000800 */
[----:B------:R-:W-:Y:S01]  /*d1b0*/  F2FP.SATFINITE.E4M3.F32.PACK_AB_MERGE_C R149, R31, R8, RZ ;  /* 0x000000081f95723e */ /* 0x000fe200048070ff */
[----:B------:R-:W-:Y:S01]  /*d1c0*/  FFMA.FTZ R55, R2, R55, -R113 ;  /* 0x0000003702377223 */ /* 0x000fe20000010871 */
[----:B--2---:R-:W-:-:S05]  /*d1d0*/  FADD.FTZ R31, R43, R62 ;  /* 0x0000003e2b1f7221 */ /* 0x004fca0000010000 */
[----:B------:R-:W2:Y:S01]  /*d1e0*/  MUFU.EX2 R146, R146 ;  /* 0x0000009200927308 */ /* 0x000ea20000000800 */
[----:B---3--:R-:W-:-:S01]  /*d1f0*/  FADD.FTZ R60, R13, R60 ;  /* 0x0000003c0d3c7221 */ /* 0x008fc20000010000 */
[----:B------:R-:W-:Y:S01]  /*d200*/  F2FP.SATFINITE.E4M3.F32.PACK_AB_MERGE_C R151, R39, R12, RZ ;  /* 0x0000000c2797723e */ /* 0x000fe200048070ff */
[----:B------:R-:W-:-:S05]  /*d210*/  FADD.FTZ R12, R24, R31 ;  /* 0x0000001f180c7221 */ /* 0x000fca0000010000 */
[----:B------:R-:W3:Y:S01]  /*d220*/  MUFU.EX2 R51, R51 ;  /* 0x0000003300337308 */ /* 0x000ee20000000800 */
[----:B------:R-:W-:Y:S01]  /*d230*/  F2FP.SATFINITE.E4M3.F32.PACK_AB_MERGE_C R39, R48, R27, RZ ;  /* 0x0000001b3027723e */ /* 0x000fe200048070ff */
[----:B0-----:R-:W-:-:S06]  /*d240*/  FADD.FTZ R27, R33, R60 ;  /* 0x0000003c211b7221 */ /* 0x001fcc0000010000 */
[----:B------:R-:W0:Y:S01]  /*d250*/  MUFU.EX2 R15, R15 ;  /* 0x0000000f000f7308 */ /* 0x000e220000000800 */
[----:B------:R-:W-:-:S01]  /*d260*/  FFMA.FTZ R140, R2, R121, -R46 ;  /* 0x00000079028c7223 */ /* 0x000fc2000001082e */
[----:B----4-:R-:W-:Y:S01]  /*d270*/  FADD.FTZ R31, R47, R12 ;  /* 0x0000000c2f1f7221 */ /* 0x010fe20000010000 */
[----:B------:R-:W-:-:S01]  /*d280*/  FFMA.FTZ R59, R2, R59, -R113 ;  /* 0x0000003b023b7223 */ /* 0x000fc20000010871 */
[----:B------:R-:W-:-:S04]  /*d290*/  F2FP.SATFINITE.E4M3.F32.PACK_AB_MERGE_C R50, R50, R29, RZ ;  /* 0x0000001d3232723e */ /* 0x000fc800048070ff */
[----:B------:R-:W4:Y:S01]  /*d2a0*/  MUFU.EX2 R37, R37 ;  /* 0x0000002500257308 */ /* 0x000f220000000800 */
[----:B-1----:R-:W-:-:S01]  /*d2b0*/  FADD.FTZ R29, R52, R27 ;  /* 0x0000001b341d7221 */ /* 0x002fc20000010000 */
[----:B------:R-:W-:-:S06]  /*d2c0*/  FADD.FTZ R48, R26, R31 ;  /* 0x0000001f1a307221 */ /* 0x000fcc0000010000 */
[----:B------:R-:W1:Y:S01]  /*d2d0*/  MUFU.EX2 R55, R55 ;  /* 0x0000003700377308 */ /* 0x000e620000000800 */
[----:B--2---:R-:W-:-:S01]  /*d2e0*/  FADD.FTZ R12, R146, R29 ;  /* 0x0000001d920c7221 */ /* 0x004fc20000010000 */
[----:B------:R-:W-:-:S06]  /*d2f0*/  FFMA.FTZ R99, R2, R99, -R113 ;  /* 0x0000006302637223 */ /* 0x000fcc0000010871 */
[----:B------:R-:W2:Y:S01]  /*d300*/  MUFU.EX2 R54, R54 ;  /* 0x0000003600367308 */ /* 0x000ea20000000800 */
[----:B------:R-:W-:-:S01]  /*d310*/  FFMA.FTZ R45, R2, R91, -R46 ;  /* 0x0000005b022d7223 */ /* 0x000fc2000001082e */
[----:B------:R-:W-:Y:S01]  /*d320*/  F2FP.SATFINITE.E4M3.F32.PACK_AB_MERGE_C R149, R4, R9, R149 ;  /* 0x000000090495723e */ /* 0x000fe20004807095 */
[----:B------:R-:W-:-:S05]  /*d330*/  FFMA.FTZ R81, R2, R63, -R113 ;  /* 0x0000003f02517223 */ /* 0x000fca0000010871 */
[----:B------:R5:W2:Y:S01]  /*d340*/  MUFU.EX2 R30, R34 ;  /* 0x00000022001e7308 */ /* 0x000aa20000000800 */
[----:B---3--:R-:W-:-:S01]  /*d350*/  FADD.FTZ R9, R51, R48 ;  /* 0x0000003033097221 */ /* 0x008fc20000010000 */
[----:B------:R-:W-:Y:S02]  /*d360*/  VIADD R3, R3, 0x19c40 ;  /* 0x00019c4003037836 */ /* 0x000fe40000000000 */
[----:B0-----:R-:W-:-:S04]  /*d370*/  FADD.FTZ R12, R15, R12 ;  /* 0x0000000c0f0c7221 */ /* 0x001fc80000010000 */
[----:B------:R-:W0:Y:S01]  /*d380*/  MUFU.EX2 R140, R140 ;  /* 0x0000008c008c7308 */ /* 0x000e220000000800 */
[----:B------:R-:W-:-:S01]  /*d390*/  FFMA.FTZ R56, R2, R61, -R46 ;  /* 0x0000003d02387223 */ /* 0x000fc2000001082e */
[----:B------:R-:W-:-:S06]  /*d3a0*/  FADD.FTZ R4, R28, R9 ;  /* 0x000000091c047221 */ /* 0x000fcc0000010000 */
[----:B------:R-:W3:Y:S01]  /*d3b0*/  MUFU.EX2 R59, R59 ;  /* 0x0000003b003b7308 */ /* 0x000ee20000000800 */
[----:B-----5:R-:W-:-:S01]  /*d3c0*/  FFMA.FTZ R34, R2, R101, -R113 ;  /* 0x0000006502227223 */ /* 0x020fc20000010871 */
[----:B------:R-:W-:Y:S01]  /*d3d0*/  PRMT R3, R96, 0x654, R3 ;  /* 0x0000065460037816 */ /* 0x000fe20000000003 */
[----:B----4-:R-:W-:-:S05]  /*d3e0*/  FADD.FTZ R9, R37, R12 ;  /* 0x0000000c25097221 */ /* 0x010fca0000010000 */
[----:B------:R-:W4:Y:S01]  /*d3f0*/  MUFU.EX2 R41, R41 ;  /* 0x0000002900297308 */ /* 0x000f220000000800 */
[----:B------:R-:W-:-:S01]  /*d400*/  FFMA.FTZ R142, R2, R123, -R46 ;  /* 0x0000007b028e7223 */ /* 0x000fc2000001082e */
[C---:B-1----:R-:W-:Y:S01]  /*d410*/  F2FP.SATFINITE.E4M3.F32.PACK_AB_MERGE_C R147, R55.reuse, R28, RZ ;  /* 0x0000001c3793723e */ /* 0x042fe200048070ff */
[----:B------:R-:W-:-:S05]  /*d420*/  FADD.FTZ R55, R55, R4 ;  /* 0x0000000437377221 */ /* 0x000fca0000010000 */
[----:B------:R-:W1:Y:S01]  /*d430*/  MUFU.EX2 R32, R99 ;  /* 0x0000006300207308 */ /* 0x000e620000000800 */
[----:B------:R-:W-:-:S01]  /*d440*/  FFMA.FTZ R63, R2, R67, -R113 ;  /* 0x00000043023f7223 */ /* 0x000fc20000010871 */
[----:B------:R5:W-:Y:S01]  /*d450*/  SYNCS.ARRIVE.TRANS64.RED.A1T0 RZ, [R3+URZ], RZ ;  /* 0x000000ff03ff79a7 */ /* 0x000be2000810043f */
[----:B--2---:R-:W-:-:S05]  /*d460*/  FADD.FTZ R9, R54, R9 ;  /* 0x0000000936097221 */ /* 0x004fca0000010000 */
[----:B------:R-:W2:Y:S01]  /*d470*/  MUFU.EX2 R45, R45 ;  /* 0x0000002d002d7308 */ /* 0x000ea20000000800 */
[----:B------:R-:W-:-:S01]  /*d480*/  FADD.FTZ R12, R30, R55 ;  /* 0x000000371e0c7221 */ /* 0x000fc20000010000 */
[----:B-----5:R-:W-:-:S06]  /*d490*/  FFMA.FTZ R3, R2, R65, -R46 ;  /* 0x0000004102037223 */ /* 0x020fcc000001082e */
[----:B------:R-:W5:Y:S01]  /*d4a0*/  MUFU.EX2 R81, R81 ;  /* 0x0000005100517308 */ /* 0x000f620000000800 */
[----:B------:R-:W-:-:S01]  /*d4b0*/  FFMA.FTZ R36, R2, R103, -R113 ;  /* 0x0000006702247223 */ /* 0x000fc20000010871 */
[----:B------:R-:W-:Y:S01]  /*d4c0*/  F2FP.SATFINITE.E4M3.F32.PACK_AB_MERGE_C R151, R35, R10, R151 ;  /* 0x0000000a2397723e */ /* 0x000fe20004807097 */
[----:B0-----:R-:W-:-:S05]  /*d4d0*/  FADD.FTZ R10, R140, R9 ;  /* 0x000000098c0a7221 */ /* 0x001fca0000010000 */
[----:B------:R-:W0:Y:S01]  /*d4e0*/  MUFU.EX2 R56, R56 ;  /* 0x0000003800387308 */ /* 0x000e220000000800 */
[----:B------:R-:W-:-:S01]  /*d4f0*/  FFMA.FTZ R49, R2, R93, -R46 ;  /* 0x0000005d02317223 */ /* 0x000fc2000001082e */
[----:B------:R-:W-:Y:S01]  /*d500*/  FFMA.FTZ R67, R2, R71, -R113 ;  /* 0x0000004702437223 */ /* 0x000fe20000010871 */
[----:B---3--:R-:W-:-:S05]  /*d510*/  FADD.FTZ R9, R59, R12 ;  /* 0x0000000c3b097221 */ /* 0x008fca0000010000 */
[----:B------:R-:W3:Y:S01]  /*d520*/  MUFU.EX2 R34, R34 ;  /* 0x0000002200227308 */ /* 0x000ee20000000800 */
[----:B----4-:R-:W-:-:S01]  /*d530*/  FADD.FTZ R10, R41, R10 ;  /* 0x0000000a290a7221 */ /* 0x010fc20000010000 */
[----:B------:R-:W-:-:S06]  /*d540*/  FFMA.FTZ R58, R2, R69, -R46 ;  /* 0x00000045023a7223 */ /* 0x000fcc000001082e */
[----:B------:R-:W4:Y:S01]  /*d550*/  MUFU.EX2 R142, R142 ;  /* 0x0000008e008e7308 */ /* 0x000f220000000800 */
[----:B-1----:R-:W-:-:S01]  /*d560*/  FADD.FTZ R12, R32, R9 ;  /* 0x00000009200c7221 */ /* 0x002fc20000010000 */
[----:B------:R-:W-:-:S06]  /*d570*/  FFMA.FTZ R38, R2, R105, -R113 ;  /* 0x0000006902267223 */ /* 0x000fcc0000010871 */
[----:B------:R-:W1:Y:S01]  /*d580*/  MUFU.EX2 R63, R63 ;  /* 0x0000003f003f7308 */ /* 0x000e620000000800 */
[----:B--2---:R-:W-:-:S01]  /*d590*/  FADD.FTZ R9, R45, R10 ;  /* 0x0000000a2d097221 */ /* 0x004fc20000010000 */
[----:B-----5:R-:W-:-:S06]  /*d5a0*/  F2FP.SATFINITE.E4M3.F32.PACK_AB_MERGE_C R141, R81, R32, RZ ;  /* 0x00000020518d723e */ /* 0x020fcc00048070ff */
[----:B------:R-:W2:Y:S01]  /*d5b0*/  MUFU.EX2 R3, R3 ;  /* 0x0000000300037308 */ /* 0x000ea20000000800 */
[----:B------:R-:W-:-:S01]  /*d5c0*/  FADD.FTZ R81, R81, R12 ;  /* 0x0000000c51517221 */ /* 0x000fc20000010000 */
[----:B------:R-:W-:-:S06]  /*d5d0*/  FFMA.FTZ R71, R2, R75, -R113 ;  /* 0x0000004b02477223 */ /* 0x000fcc0000010871 */
[----:B------:R-:W5:Y:S01]  /*d5e0*/  MUFU.EX2 R36, R36 ;  /* 0x0000002400247308 */ /* 0x000f620000000800 */
[----:B------:R-:W-:-:S01]  /*d5f0*/  FFMA.FTZ R125, R2, R125, -R46 ;  /* 0x0000007d027d7223 */ /* 0x000fc2000001082e */
[----:B0-----:R-:W-:-:S06]  /*d600*/  FADD.FTZ R9, R56, R9 ;  /* 0x0000000938097221 */ /* 0x001fcc0000010000 */
[----:B------:R-:W0:Y:S01]  /*d610*/  MUFU.EX2 R49, R49 ;  /* 0x0000003100317308 */ /* 0x000e220000000800 */
[----:B------:R-:W-:-:S01]  /*d620*/  FFMA.FTZ R40, R2, R107, -R113 ;  /* 0x0000006b02287223 */ /* 0x000fc20000010871 */
[----:B------:R-:W-:-:S06]  /*d630*/  FFMA.FTZ R75, R2, R79, -R113 ;  /* 0x0000004f024b7223 */ /* 0x000fcc0000010871 */
[----:B------:R-:W0:Y:S01]  /*d640*/  MUFU.EX2 R67, R67 ;  /* 0x0000004300437308 */ /* 0x000e220000000800 */
[----:B---3--:R-:W-:-:S01]  /*d650*/  FADD.FTZ R12, R34, R81 ;  /* 0x00000051220c7221 */ /* 0x008fc20000010000 */
[C-C-:B------:R-:W-:Y:S01]  /*d660*/  FFMA.FTZ R73, R2.reuse, R73, -R46.reuse ;  /* 0x0000004902497223 */ /* 0x140fe2000001082e */
[----:B------:R-:W-:-:S05]  /*d670*/  FFMA.FTZ R95, R2, R95, -R46 ;  /* 0x0000005f025f7223 */ /* 0x000fca000001082e */
[----:B------:R-:W3:Y:S01]  /*d680*/  MUFU.EX2 R58, R58 ;  /* 0x0000003a003a7308 */ /* 0x000ee20000000800 */
[----:B----4-:R-:W-:-:S01]  /*d690*/  FADD.FTZ R10, R142, R9 ;  /* 0x000000098e0a7221 */ /* 0x010fc20000010000 */
[----:B------:R-:W-:Y:S01]  /*d6a0*/  F2FP.SATFINITE.E4M3.F32.PACK_AB_MERGE_C R148, R11, R148, R39 ;  /* 0x000000940b94723e */ /* 0x000fe20004807027 */
[----:B------:R-:W-:-:S01]  /*d6b0*/  FFMA.FTZ R77, R2, R77, -R46 ;  /* 0x0000004d024d7223 */ /* 0x000fc2000001082e */
[----:B------:R-:W4:Y:S04]  /*d6c0*/  @P4 LDC R11, c[0x0][0x44c] ;  /* 0x00011300ff0b4b82 */ /* 0x000f280000000800 */
[----:B------:R-:W3:Y:S01]  /*d6d0*/  MUFU.EX2 R38, R38 ;  /* 0x0000002600267308 */ /* 0x000ee20000000800 */
[----:B-1----:R-:W-:-:S01]  /*d6e0*/  FADD.FTZ R9, R63, R12 ;  /* 0x0000000c3f097221 */ /* 0x002fc20000010000 */
[----:B--2---:R-:W-:-:S06]  /*d6f0*/  FADD.FTZ R10, R3, R10 ;  /* 0x0000000a030a7221 */ /* 0x004fcc0000010000 */
[----:B------:R-:W1:Y:S01]  /*d700*/  MUFU.EX2 R8, R125 ;  /* 0x0000007d00087308 */ /* 0x000e620000000800 */
[----:B------:R-:W-:Y:S01]  /*d710*/  F2FP.SATFINITE.E4M3.F32.PACK_AB_MERGE_C R145, R47, R24, RZ ;  /* 0x000000182f91723e */ /* 0x000fe200048070ff */
[----:B-----5:R-:W-:Y:S01]  /*d720*/  FADD.FTZ R12, R36, R9 ;  /* 0x00000009240c7221 */ /* 0x020fe20000010000 */
[----:B------:R-:W-:-:S01]  /*d730*/  FFMA.FTZ R42, R2, R109, -R113 ;  /* 0x0000006d022a7223 */ /* 0x000fc20000010871 */
[C-C-:B------:R-:W-:Y:S01]  /*d740*/  FFMA.FTZ R127, R2.reuse, R127, -R46.reuse ;  /* 0x0000007f027f7223 */ /* 0x140fe2000001082e */
[----:B------:R-:W-:-:S01]  /*d750*/  FFMA.FTZ R97, R2, R97, -R46 ;  /* 0x0000006102617223 */ /* 0x000fc2000001082e */
[C-C-:B------:R-:W-:Y:S01]  /*d760*/  FFMA.FTZ R129, R2.reuse, R129, -R46.reuse ;  /* 0x0000008102817223 */ /* 0x140fe2000001082e */
[----:B------:R-:W2:Y:S01]  /*d770*/  @P4 LDC R24, c[0x0][0x450] ;  /* 0x00011400ff184b82 */ /* 0x000ea20000000800 */
[----:B------:R-:W5:Y:S01]  /*d780*/  MUFU.EX2 R71, R71 ;  /* 0x0000004700477308 */ /* 0x000f620000000800 */
[----:B------:R-:W-:-:S01]  /*d790*/  FFMA.FTZ R46, R2, R85, -R46 ;  /* 0x00000055022e7223 */ /* 0x000fc2000001082e */
[----:B0-----:R-:W-:-:S06]  /*d7a0*/  FADD.FTZ R9, R49, R10 ;  /* 0x0000000a31097221 */ /* 0x001fcc0000010000 */
[----:B------:R-:W0:Y:S01]  /*d7b0*/  MUFU.EX2 R27, R73 ;  /* 0x00000049001b7308 */ /* 0x000e220000000800 */
[C---:B------:R-:W-:Y:S01]  /*d7c0*/  F2FP.SATFINITE.E4M3.F32.PACK_AB_MERGE_C R143, R67.reuse, R36, RZ ;  /* 0x00000024438f723e */ /* 0x040fe200048070ff */
[----:B------:R-:W-:-:S06]  /*d7d0*/  FADD.FTZ R67, R67, R12 ;  /* 0x0000000c43437221 */ /* 0x000fcc0000010000 */
[----:B------:R-:W-:Y:S01]  /*d7e0*/  MUFU.EX2 R40, R40 ;  /* 0x0000002800287308 */ /* 0x000fe20000000800 */
[----:B------:R-:W-:-:S07]  /*d7f0*/  FFMA.FTZ R79, R2, R83, -R113 ;  /* 0x00000053024f7223 */ /* 0x000fce0000010871 */
[----:B------:R-:W4:Y:S01]  /*d800*/  MUFU.EX2 R75, R75 ;  /* 0x0000004b004b7308 */ /* 0x000f220000000800 */
[----:B---3--:R-:W-:-:S07]  /*d810*/  FADD.FTZ R9, R58, R9 ;  /* 0x000000093a097221 */ /* 0x008fce0000010000 */
[----:B------:R-:W-:Y:S01]  /*d820*/  MUFU.EX2 R95, R95 ;  /* 0x0000005f005f7308 */ /* 0x000fe20000000800 */
[----:B------:R-:W-:-:S07]  /*d830*/  F2FP.SATFINITE.E4M3.F32.PACK_AB_MERGE_C R145, R43, R14, R145 ;  /* 0x0000000e2b91723e */ /* 0x000fce0004807091 */
[----:B------:R-:W3:Y:S01]  /*d840*/  MUFU.EX2 R4, R77 ;  /* 0x0000004d00047308 */ /* 0x000ee20000000800 */
[----:B------:R-:W-:Y:S01]  /*d850*/  F2FP.SATFINITE.E4M3.F32.PACK_AB_MERGE_C R49, R58, R49, RZ ;  /* 0x000000313a31723e */ /* 0x000fe200048070ff */
[C-C-:B------:R-:W-:Y:S01]  /*d860*/  FFMA.FTZ R44, R2.reuse, R111, -R113.reuse ;  /* 0x0000006f022c7223 */ /* 0x140fe20000010871 */
[----:B------:R-:W-:-:S01]  /*d870*/  FFMA.FTZ R83, R2, R87, -R113 ;  /* 0x0000005702537223 */ /* 0x000fc20000010871 */
[----:B------:R-:W-:Y:S01]  /*d880*/  FADD.FTZ R14, R38, R67 ;  /* 0x00000043260e7221 */ /* 0x000fe20000010000 */
[----:B-1----:R-:W-:-:S03]  /*d890*/  FADD.FTZ R12, R8, R9 ;  /* 0x00000009080c7221 */ /* 0x002fc60000010000 */
[----:B------:R-:W1:Y:S01]  /*d8a0*/  MUFU.EX2 R42, R42 ;  /* 0x0000002a002a7308 */ /* 0x000e620000000800 */
[----:B------:R-:W-:Y:S01]  /*d8b0*/  F2FP.SATFINITE.E4M3.F32.PACK_AB_MERGE_C R142, R3, R142, R49 ;  /* 0x0000008e038e723e */ /* 0x000fe20004807031 */
[----:B-----5:R-:W-:-:S06]  /*d8c0*/  FADD.FTZ R3, R71, R14 ;  /* 0x0000000e47037221 */ /* 0x020fcc0000010000 */
[----:B------:R-:W-:Y:S01]  /*d8d0*/  MUFU.EX2 R129, R129 ;  /* 0x0000008100817308 */ /* 0x000fe20000000800 */
[----:B0-----:R-:W-:-:S07]  /*d8e0*/  FADD.FTZ R12, R27, R12 ;  /* 0x0000000c1b0c7221 */ /* 0x001fce0000010000 */
[----:B------:R-:W0:Y:S01]  /*d8f0*/  MUFU.EX2 R46, R46 ;  /* 0x0000002e002e7308 */ /* 0x000e220000000800 */
[----:B----4-:R-:W-:-:S07]  /*d900*/  F2FP.SATFINITE.E4M3.F32.PACK_AB_MERGE_C R137, R75, R40, RZ ;  /* 0x000000284b89723e */ /* 0x010fce00048070ff */
[----:B------:R-:W4:Y:S01]  /*d910*/  MUFU.EX2 R127, R127 ;  /* 0x0000007f007f7308 */ /* 0x000f220000000800 */
[----:B------:R-:W-:-:S01]  /*d920*/  FADD.FTZ R40, R40, R3 ;  /* 0x0000000328287221 */ /* 0x000fc20000010000 */
[----:B---3--:R-:W-:-:S06]  /*d930*/  F2FP.SATFINITE.E4M3.F32.PACK_AB_MERGE_C R136, R4, R95, RZ ;  /* 0x0000005f0488723e */ /* 0x008fcc00048070ff */
[----:B------:R-:W3:Y:S01]  /*d940*/  MUFU.EX2 R79, R79 ;  /* 0x0000004f004f7308 */ /* 0x000ee20000000800 */
[----:B------:R-:W-:-:S07]  /*d950*/  FADD.FTZ R95, R95, R12 ;  /* 0x0000000c5f5f7221 */ /* 0x000fce0000010000 */
[----:B------:R-:W5:Y:S01]  /*d960*/  MUFU.EX2 R10, R97 ;  /* 0x00000061000a7308 */ /* 0x000f620000000800 */
[----:B------:R-:W-:-:S01]  /*d970*/  FADD.FTZ R75, R75, R40 ;  /* 0x000000284b4b7221 */ /* 0x000fc20000010000 */
[----:B------:R-:W-:-:S06]  /*d980*/  @P4 IMAD.HI.U32 R9, R94, R11, RZ ;  /* 0x0000000b5e094227 */ /* 0x000fcc00078e00ff */
[----:B------:R-:W-:Y:S08]  /*d990*/  MUFU.EX2 R44, R44 ;  /* 0x0000002c002c7308 */ /* 0x000ff00000000800 */
[----:B------:R-:W5:Y:S01]  /*d9a0*/  MUFU.EX2 R83, R83 ;  /* 0x0000005300537308 */ /* 0x000f620000000800 */
[----:B------:R-:W-:-:S01]  /*d9b0*/  FADD.FTZ R4, R4, R95 ;  /* 0x0000005f04047221 */ /* 0x000fc20000010000 */
[----:B------:R-:W-:Y:S01]  /*d9c0*/  F2FP.SATFINITE.E4M3.F32.PACK_AB_MERGE_C R136, R27, R8, R136 ;  /* 0x000000081b88723e */ /* 0x000fe20004807088 */
[----:B------:R-:W-:-:S02]  /*d9d0*/  IMAD.MOV.U32 R11, RZ, RZ, R94 ;  /* 0x000000ffff0b7224 */ /* 0x000fc400078e005e */
[----:B-1----:R-:W-:Y:S01]  /*d9e0*/  FADD.FTZ R8, R42, R75 ;  /* 0x0000004b2a087221 */ /* 0x002fe20000010000 */
[----:B0-----:R-:W-:Y:S01]  /*d9f0*/  F2FP.SATFINITE.E4M3.F32.PACK_AB_MERGE_C R138, R46, R129, RZ ;  /* 0x000000812e8a723e */ /* 0x001fe200048070ff */
[----:B----4-:R-:W-:Y:S01]  /*da00*/  FADD.FTZ R3, R127, R4 ;  /* 0x000000047f037221 */ /* 0x010fe20000010000 */
[----:B--2---:R-:W-:Y:S01]  /*da10*/  @P4 SHF.R.U32.HI R11, RZ, R24, R9 ;  /* 0x00000018ff0b4219 */ /* 0x004fe20000011609 */
[----:B---3--:R-:W-:Y:S01]  /*da20*/  FADD.FTZ R9, R79, R8 ;  /* 0x000000084f097221 */ /* 0x008fe20000010000 */
[C---:B-----5:R-:W-:Y:S01]  /*da30*/  F2FP.SATFINITE.E4M3.F32.PACK_AB_MERGE_C R138, R10.reuse, R127, R138 ;  /* 0x0000007f0a8a723e */ /* 0x060fe2000480708a */
[----:B------:R-:W-:Y:S01]  /*da40*/  FADD.FTZ R10, R10, R3 ;  /* 0x000000030a0a7221 */ /* 0x000fe20000010000 */
[----:B------:R-:W-:Y:S02]  /*da50*/  IADD3 R8, R11, R90, -R92 ;  /* 0x0000005a0b087210 */ /* 0x000fe40007ffe85c */
[----:B------:R-:W-:Y:S01]  /*da60*/  F2FP.SATFINITE.E4M3.F32.PACK_AB_MERGE_C R3, R83, R44, RZ ;  /* 0x0000002c5303723e */ /* 0x000fe200048070ff */
[----:B------:R-:W-:-:S01]  /*da70*/  FADD.FTZ R44, R44, R9 ;  /* 0x000000092c2c7221 */ /* 0x000fc20000010000 */
[----:B------:R-:W-:-:S04]  /*da80*/  SHF.R.S32.HI R9, RZ, 0x1f, R8 ;  /* 0x0000001fff097819 */ /* 0x000fc80000011408 */
[----:B------:R-:W-:-:S04]  /*da90*/  LEA.HI R9, R9, R8, RZ, 0x7 ;  /* 0x0000000809097211 */ /* 0x000fc800078f38ff */
[----:B------:R-:W-:-:S04]  /*daa0*/  SHF.R.S32.HI R9, RZ, 0x7, R9 ;  /* 0x00000007ff097819 */ /* 0x000fc80000011409 */
[----:B------:R-:W-:Y:S01]  /*dab0*/  VIMNMX R12, RZ, R9, !PT ;  /* 0x00000009ff0c7248 */ /* 0x000fe20007fe0100 */
[----:B------:R-:W-:-:S04]  /*dac0*/  VIADD R14, R88, 0xfffffffe ;  /* 0xfffffffe580e7836 */ /* 0x000fc80000000000 */
[----:B------:R0:W-:Y:S01]  /*dad0*/  STL [R1+0x2c], R12 ;  /* 0x00002c0c01007387 */ /* 0x0001e20000100800 */
[----:B------:R-:W-:Y:S01]  /*dae0*/  ISETP.GE.AND P1, PT, R14, R12, PT ;  /* 0x0000000c0e00720c */ /* 0x000fe20003f26270 */
[----:B------:R-:W-:Y:S01]  /*daf0*/  FADD.FTZ R129, R129, R10 ;  /* 0x0000000a81817221 */ /* 0x000fe20000010000 */
[----:B------:R-:W-:Y:S01]  /*db00*/  LOP3.LUT R23, R23, 0xffffffef, RZ, 0xc0, !PT ;  /* 0xffffffef17177812 */ /* 0x000fe200078ec0ff */
[----:B------:R-:W-:Y:S01]  /*db10*/  BSSY B0, `(.L_x_12767) ;  /* 0x00002a8000007945 */ /* 0x000fe20003800000 */
[----:B------:R-:W-:Y:S02]  /*db20*/  F2FP.SATFINITE.E4M3.F32.PACK_AB_MERGE_C R33, R52, R33, RZ ;  /* 0x000000213421723e */ /* 0x000fe400048070ff */
[----:B------:R-:W-:Y:S02]  /*db30*/  F2FP.SATFINITE.E4M3.F32.PACK_AB_MERGE_C R37, R54, R37, RZ ;  /* 0x000000253625723e */ /* 0x000fe400048070ff */
[----:B------:R-:W-:Y:S01]  /*db40*/  F2FP.SATFINITE.E4M3.F32.PACK_AB_MERGE_C R45, R56, R45, RZ ;  /* 0x0000002d382d723e */ /* 0x000fe200048070ff */
[----:B------:R-:W-:Y:S01]  /*db50*/  FADD.FTZ R4, R46, R129 ;  /* 0x000000812e047221 */ /* 0x000fe20000010000 */
[----:B------:R-:W-:Y:S01]  /*db60*/  F2FP.SATFINITE.E4M3.F32.PACK_AB_MERGE_C R139, R79, R42, R3 ;  /* 0x0000002a4f8b723e */ /* 0x000fe20004807003 */
[----:B------:R-:W-:Y:S01]  /*db70*/  FADD.FTZ R3, R83, R44 ;  /* 0x0000002c53037221 */ /* 0x000fe20000010000 */
[----:B------:R-:W-:-:S02]  /*db80*/  @P4 LOP3.LUT R23, R23, 0x10, RZ, 0xfc, !PT ;  /* 0x0000001017174812 */ /* 0x000fc400078efcff */
[----:B------:R-:W-:Y:S02]  /*db90*/  CS2R R134, SRZ ;  /* 0x0000000000867805 */ /* 0x000fe4000001ff00 */
[----:B------:R-:W-:Y:S02]  /*dba0*/  F2FP.SATFINITE.E4M3.F32.PACK_AB_MERGE_C R150, R25, R150, R50 ;  /* 0x000000961996723e */ /* 0x000fe40004807032 */
[----:B------:R-:W-:Y:S02]  /*dbb0*/  CS2R R132, SRZ ;  /* 0x0000000000847805 */ /* 0x000fe4000001ff00 */
[----:B------:R-:W-:Y:S02]  /*dbc0*/  F2FP.SATFINITE.E4M3.F32.PACK_AB_MERGE_C R144, R13, R144, R33 ;  /* 0x000000900d90723e */ /* 0x000fe40004807021 */
[----:B------:R-:W-:Y:S02]  /*dbd0*/  CS2R R130, SRZ ;  /* 0x0000000000827805 */ /* 0x000fe4000001ff00 */
[----:B------:R-:W-:-:S02]  /*dbe0*/  F2FP.SATFINITE.E4M3.F32.PACK_AB_MERGE_C R146, R15, R146, R37 ;  /* 0x000000920f92723e */ /* 0x000fc40004807025 */
        /* <DEDUP_REMOVED lines=26> */
[----:B0-----:R-:W-:Y:S06]  /*dd90*/  @!P1 BRA `(.L_x_12768) ;  /* 0x0000002400fc9947 */ /* 0x001fec0003800000 */
[----:B------:R-:W-:Y:S01]  /*dda0*/  BSSY B1, `(.L_x_12768) ;  /* 0x000027e000017945 */ /* 0x000fe20003800000 */
[----:B------:R-:W-:Y:S02]  /*ddb0*/  IMAD.MOV.U32 R12, RZ, RZ, R0 ;  /* 0x000000ffff0c7224 */ /* 0x000fe400078e0000 */
[----:B------:R-:W-:Y:S02]  /*ddc0*/  IMAD.MOV.U32 R13, RZ, RZ, R5 ;  /* 0x000000ffff0d7224 */ /* 0x000fe400078e0005 */
[----:B------:R-:W-:Y:S02]  /*ddd0*/  IMAD.MOV.U32 R9, RZ, RZ, R156 ;  /* 0x000000ffff097224 */ /* 0x000fe400078e009c */
[----:B------:R-:W-:Y:S02]  /*dde0*/  IMAD.MOV.U32 R8, RZ, RZ, R22 ;  /* 0x000000ffff087224 */ /* 0x000fe400078e0016 */
[----:B------:R-:W-:-:S07]  /*ddf0*/  IMAD.MOV.U32 R135, RZ, RZ, RZ ;  /* 0x000000ffff877224 */ /* 0x000fce00078e00ff */
.L_x_12781:
[----:B------:R-:W-:-:S04]  /*de00*/  ISETP.NE.AND P1, PT, R8, 0x1, PT ;  /* 0x000000010800780c */ /* 0x000fc80003f25270 */
[----:B------:R-:W-:-:S04]  /*de10*/  SEL R156, RZ, 0x1, P1 ;  /* 0x00000001ff9c7807 */ /* 0x000fc80000800000 */
[----:B------:R-:W-:Y:S01]  /*de20*/  LOP3.LUT R156, R9, R156, RZ, 0x3c, !PT ;  /* 0x0000009c099c7212 */ /* 0x000fe200078e3cff */
[----:B------:R-:W-:Y:S06]  /*de30*/  @!P0 BRA `(.L_x_12769) ;  /* 0x0000000000048947 */ /* 0x000fec0003800000 */
[----:B------:R-:W-:Y:S01]  /*de40*/  BPT.TRAP 0x1 ;  /* 0x000000040000795c */ /* 0x000fe20000300000 */
.L_x_12769:
        /* <DEDUP_REMOVED lines=8> */
.L_x_12770:
[----:B------:R-:W-:Y:S01]  /*ded0*/  BSSY B2, `(.L_x_12771) ;  /* 0x0000006000027945 */ /* 0x000fe20003800000 */
[----:B------:R-:W-:Y:S02]  /*dee0*/  IMAD R24, R22, 0x300, R155 ;  /* 0x0000030016187824 */ /* 0x000fe400078e029b */
[----:B------:R-:W-:Y:S01]  /*def0*/  IMAD.MOV.U32 R25, RZ, RZ, -0x3ffffff0 ;  /* 0xc0000010ff197424 */ /* 0x000fe200078e00ff */
[----:B-1----:R-:W-:Y:S06]  /*df00*/  @P1 BRA `(.L_x_12772) ;  /* 0x0000000000081947 */ /* 0x002fec0003800000 */
[----:B------:R-:W1:Y:S02]  /*df10*/  SYNCS.PHASECHK.TRANS64.TRYWAIT P1, [R0+URZ+0x19c30], R5 ;  /* 0x019c3005000075a7 */ /* 0x000e64000802017f */
[----:B-1----:R-:W-:Y:S05]  /*df20*/  @!P1 BRA `(.L_x_12773) ;  /* 0x000000ec00f09947 */ /* 0x002fea0003800000 */
.L_x_12772:
[----:B------:R-:W-:Y:S05]  /*df30*/  BSYNC B2 ;  /* 0x0000000000027941 */ /* 0x000fea0003800000 */
.L_x_12771:
[C---:B------:R-:W-:Y:S01]  /*df40*/  R2UR UR6, R24.reuse ;  /* 0x00000000180672ca */ /* 0x040fe200000e0000 */
[C---:B------:R-:W-:Y:S01]  /*df50*/  VIADD R10, R24.reuse, 0x100 ;  /* 0x00000100180a7836 */ /* 0x040fe20000000000 */
        /* <DEDUP_REMOVED lines=25> */
.L_x_12774:
[----:B01----:R-:W-:Y:S01]  /*e0f0*/  SHF.L.U32 R5, R9, 0x1f, RZ ;  /* 0x0000001f09057819 */ /* 0x003fe200000006ff */
[----:B------:R-:W-:-:S04]  /*e100*/  IMAD R15, R8, 0x8, R18 ;  /* 0x00000008080f7824 */ /* 0x000fc800078e0212 */
[----:B------:R0:W1:Y:S01]  /*e110*/  SYNCS.PHASECHK.TRANS64.TRYWAIT P1, [R15+URZ+0x19c50], R5 ;  /* 0x019c50050f0075a7 */ /* 0x000062000802017f */
[----:B------:R-:W-:Y:S05]  /*e120*/  @!P0 BRA `(.L_x_12775) ;  /* 0x0000000000048947 */ /* 0x000fea0003800000 */
[----:B------:R-:W-:Y:S01]  /*e130*/  BPT.TRAP 0x1 ;  /* 0x000000040000795c */ /* 0x000fe20000300000 */
.L_x_12775:
[----:B------:R-:W-:Y:S04]  /*e140*/  BSSY B2, `(.L_x_12776) ;  /* 0x0000004000027945 */ /* 0x000fe80003800000 */
[----:B-1----:R-:W-:Y:S05]  /*e150*/  @P1 BRA `(.L_x_12777) ;  /* 0x0000000000081947 */ /* 0x002fea0003800000 */
[----:B------:R-:W1:Y:S02]  /*e160*/  SYNCS.PHASECHK.TRANS64.TRYWAIT P1, [R15+URZ+0x19c50], R5 ;  /* 0x019c50050f0075a7 */ /* 0x000e64000802017f */
[----:B-1----:R-:W-:Y:S05]  /*e170*/  @!P1 BRA `(.L_x_12778) ;  /* 0x000000ec00709947 */ /* 0x002fea0003800000 */
.L_x_12777:
[----:B------:R-:W-:Y:S05]  /*e180*/  BSYNC B2 ;  /* 0x0000000000027941 */ /* 0x000fea0003800000 */
.L_x_12776:
        /* <DEDUP_REMOVED lines=34> */
.L_x_12779:
[----:B------:R-:W2:Y:S01]  /*e3b0*/  LDL R136, [R1+0x10] ;  /* 0x0000100001887983 */ /* 0x000ea20000100800 */
[----:B------:R-:W0:Y:S03]  /*e3c0*/  LDC R5, c[0x0][0x448] ;  /* 0x00011200ff057b82 */ /* 0x000e260000000800 */
[----:B------:R-:W3:Y:S04]  /*e3d0*/  LDL R138, [R1+0x30] ;  /* 0x00003000018a7983 */ /* 0x000ee80000100800 */
[----:B------:R-:W3:Y:S04]  /*e3e0*/  LDL R137, [R1+0x44] ;  /* 0x0000440001897983 */ /* 0x000ee80000100800 */
[----:B------:R-:W4:Y:S04]  /*e3f0*/  LDL R11, [R1+0x40] ;  /* 0x00004000010b7983 */ /* 0x000f280000100800 */
[----:B------:R-:W5:Y:S04]  /*e400*/  LDL R10, [R1+0x38] ;  /* 0x00003800010a7983 */ /* 0x000f680000100800 */
[----:B------:R-:W5:Y:S01]  /*e410*/  LDL R9, [R1+0x34] ;  /* 0x0000340001097983 */ /* 0x000f620000100800 */
[----:B0-----:R-:W-:Y:S01]  /*e420*/  ISETP.NE.AND P1, PT, R5, 0x1, PT ;  /* 0x000000010500780c */ /* 0x001fe20003f25270 */
[----:B------:R-:W-:-:S12]  /*e430*/  VIADD R0, R0, 0x19c40 ;  /* 0x00019c4000007836 */ /* 0x000fd80000000000 */
[----:B------:R-:W0:Y:S08]  /*e440*/  @P1 LDC R8, c[0x0][0x44c] ;  /* 0x00011300ff081b82 */ /* 0x000e300000000800 */
[----:B------:R-:W1:Y:S01]  /*e450*/  @P1 LDC R5, c[0x0][0x450] ;  /* 0x00011400ff051b82 */ /* 0x000e620000000800 */
[----:B------:R-:W-:-:S04]  /*e460*/  LOP3.LUT R23, R23, 0xffffffdf, RZ, 0xc0, !PT ;  /* 0xffffffdf17177812 */ /* 0x000fc800078ec0ff */
[----:B------:R-:W-:Y:S02]  /*e470*/  @P0 LOP3.LUT R23, R23, 0x20, RZ, 0xfc, !PT ;  /* 0x0000002017170812 */ /* 0x000fe400078efcff */
[----:B--2---:R-:W-:-:S04]  /*e480*/  PRMT R0, R136, 0x654, R0 ;  /* 0x0000065488007816 */ /* 0x004fc80000000000 */
[----:B------:R3:W-:Y:S02]  /*e490*/  SYNCS.ARRIVE.TRANS64.RED.A1T0 RZ, [R0+URZ], RZ ;  /* 0x000000ff00ff79a7 */ /* 0x0007e4000810043f */
[----:B---3--:R-:W-:-:S04]  /*e4a0*/  IMAD.IADD R0, R137, 0x1, R138 ;  /* 0x0000000189007824 */ /* 0x008fc800078e028a */
[----:B0-----:R-:W-:-:S05]  /*e4b0*/  @P1 IMAD.HI.U32 R8, R0, R8, RZ ;  /* 0x0000000800081227 */ /* 0x001fca00078e00ff */
[----:B-1----:R-:W-:-:S05]  /*e4c0*/  @P1 SHF.R.U32.HI R0, RZ, R5, R8 ;  /* 0x00000005ff001219 */ /* 0x002fca0000011608 */
[----:B------:R-:W0:Y:S01]  /*e4d0*/  SHFL.IDX PT, R5, R0, RZ, 0x1c1f ;  /* 0x001c1fff00057589 */ /* 0x000e2200000e0000 */
[----:B------:R-:W-:-:S04]  /*e4e0*/  IMAD.MOV.U32 R8, RZ, RZ, -0x80 ;  /* 0xffffff80ff087424 */ /* 0x000fc800078e00ff */
[----:B------:R-:W-:-:S04]  /*e4f0*/  IMAD R8, R14, R8, 0x1 ;  /* 0x000000010e087424 */ /* 0x000fc800078e0208 */
[----:B----4-:R-:W-:-:S05]  /*e500*/  IMAD R8, R11, -0x2, R8 ;  /* 0xfffffffe0b087824 */ /* 0x010fca00078e0208 */
[----:B-----5:R-:W-:-:S05]  /*e510*/  IADD3 R8, -R9, R8, R10 ;  /* 0x0000000809087210 */ /* 0x020fca0007ffe10a */
[----:B0-----:R-:W-:-:S05]  /*e520*/  IMAD.IADD R5, R8, 0x1, R5 ;  /* 0x0000000108057824 */ /* 0x001fca00078e0205 */
[C---:B------:R-:W-:Y:S02]  /*e530*/  ISETP.GT.AND P5, PT, R5.reuse, RZ, PT ;  /* 0x000000ff0500720c */ /* 0x040fe40003fa4270 */
[----:B------:R-:W-:Y:S02]  /*e540*/  ISETP.GT.AND P4, PT, R5, 0x1, PT ;  /* 0x000000010500780c */ /* 0x000fe40003f84270 */
[----:B------:R-:W-:Y:S02]  /*e550*/  FSEL R24, R24, -INF , P5 ;  /* 0xff80000018187808 */ /* 0x000fe40002800000 */
[----:B------:R-:W-:Y:S02]  /*e560*/  FSEL R25, R25, -INF , P4 ;  /* 0xff80000019197808 */ /* 0x000fe40002000000 */
[C---:B------:R-:W-:Y:S02]  /*e570*/  ISETP.GT.AND P3, PT, R5.reuse, 0x8, PT ;  /* 0x000000080500780c */ /* 0x040fe40003f64270 */
[----:B------:R-:W-:-:S02]  /*e580*/  ISETP.GT.AND P2, PT, R5, 0x9, PT ;  /* 0x000000090500780c */ /* 0x000fc40003f44270 */
[C---:B------:R-:W-:Y:S02]  /*e590*/  ISETP.GT.AND P1, PT, R5.reuse, 0x10, PT ;  /* 0x000000100500780c */ /* 0x040fe40003f24270 */
[C---:B------:R-:W-:Y:S02]  /*e5a0*/  ISETP.GT.AND P5, PT, R5.reuse, 0x11, PT ;  /* 0x000000110500780c */ /* 0x040fe40003fa4270 */
[----:B------:R-:W-:Y:S02]  /*e5b0*/  ISETP.GT.AND P4, PT, R5, 0x18, PT ;  /* 0x000000180500780c */ /* 0x000fe40003f84270 */
[----:B------:R-:W-:Y:S02]  /*e5c0*/  FSEL R28, R28, -INF , P3 ;  /* 0xff8000001c1c7808 */ /* 0x000fe40001800000 */
        /* <DEDUP_REMOVED lines=74> */
[----:B------:R-:W-:Y:S01]  /*ea70*/  FMNMX.FTZ R5, R73, R5, !PT ;  /* 0x0000000549057209 */ /* 0x000fe20007810000 */
[----:B------:R-:W0:Y:S01]  /*ea80*/  SHFL.IDX PT, R0, R0, 0x1, 0x1c1f ;  /* 0x003c1f0000007f89 */ /* 0x000e2200000e0000 */
        /* <DEDUP_REMOVED lines=10> */
[----:B------:R-:W-:Y:S01]  /*eb30*/  FMNMX.FTZ R5, R85, R5, !PT ;  /* 0x0000000555057209 */ /* 0x000fe20007810000 */
[----:B0-----:R-:W-:-:S04]  /*eb40*/  IMAD.IADD R0, R8, 0x1, R0 ;  /* 0x0000000108007824 */ /* 0x001fc800078e0200 */
[----:B------:R-:W0:Y:S01]  /*eb50*/  SHFL.BFLY PT, R8, R5, 0x2, 0x1f ;  /* 0x0c401f0005087f89 */ /* 0x000e2200000e0000 */
[----:B------:R-:W-:-:S04]  /*eb60*/  ISETP.GT.AND P1, PT, R0, 0x8, PT ;  /* 0x000000080000780c */ /* 0x000fc80003f24270 */
[----:B------:R-:W-:Y:S02]  /*eb70*/  FSEL R30, R30, -INF , P1 ;  /* 0xff8000001e1e7808 */ /* 0x000fe40000800000 */
[----:B------:R-:W-:-:S04]  /*eb80*/  ISETP.GT.AND P1, PT, R0, 0x19, PT ;  /* 0x000000190000780c */ /* 0x000fc80003f24270 */
[----:B------:R-:W-:Y:S02]  /*eb90*/  FSEL R39, R39, -INF , P1 ;  /* 0xff80000027277808 */ /* 0x000fe40000800000 */
[----:B------:R-:W-:Y:S02]  /*eba0*/  ISETP.GT.AND P1, PT, R0, 0x30, PT ;  /* 0x000000300000780c */ /* 0x000fe40003f24270 */
[----:B0-----:R-:W-:-:S05]  /*ebb0*/  FMNMX.FTZ R5, R5, R8, !PT ;  /* 0x0000000805057209 */ /* 0x001fca0007810000 */
[----:B------:R-:W0:Y:S01]  /*ebc0*/  SHFL.BFLY PT, R8, R5, 0x1, 0x1f ;  /* 0x0c201f0005087f89 */ /* 0x000e2200000e0000 */
[C---:B------:R-:W-:Y:S02]  /*ebd0*/  ISETP.GT.AND P3, PT, R0.reuse, RZ, PT ;  /* 0x000000ff0000720c */ /* 0x040fe40003f64270 */
[----:B------:R-:W-:Y:S02]  /*ebe0*/  ISETP.GT.AND P2, PT, R0, 0x1, PT ;  /* 0x000000010000780c */ /* 0x000fe40003f44270 */
[----:B------:R-:W-:Y:S02]  /*ebf0*/  FSEL R50, R50, -INF , P1 ;  /* 0xff80000032327808 */ /* 0x000fe40000800000 */
[C---:B------:R-:W-:Y:S02]  /*ec00*/  ISETP.GT.AND P1, PT, R0.reuse, 0x41, PT ;  /* 0x000000410000780c */ /* 0x040fe40003f24270 */
[----:B------:R-:W-:Y:S02]  /*ec10*/  ISETP.GT.AND P0, PT, R0, 0x61, PT ;  /* 0x000000610000780c */ /* 0x000fe40003f04270 */
[----:B------:R-:W-:-:S02]  /*ec20*/  FSEL R26, R26, -INF , P3 ;  /* 0xff8000001a1a7808 */ /* 0x000fc40001800000 */
[----:B------:R-:W-:Y:S02]  /*ec30*/  FSEL R27, R27, -INF , P2 ;  /* 0xff8000001b1b7808 */ /* 0x000fe40001000000 */
[C---:B------:R-:W-:Y:S02]  /*ec40*/  ISETP.GT.AND P5, PT, R0.reuse, 0x9, PT ;  /* 0x000000090000780c */ /* 0x040fe40003fa4270 */
[C---:B------:R-:W-:Y:S02]  /*ec50*/  ISETP.GT.AND P4, PT, R0.reuse, 0x10, PT ;  /* 0x000000100000780c */ /* 0x040fe40003f84270 */
[C---:B------:R-:W-:Y:S02]  /*ec60*/  ISETP.GT.AND P3, PT, R0.reuse, 0x11, PT ;  /* 0x000000110000780c */ /* 0x040fe40003f64270 */
[----:B------:R-:W-:Y:S02]  /*ec70*/  ISETP.GT.AND P2, PT, R0, 0x18, PT ;  /* 0x000000180000780c */ /* 0x000fe40003f44270 */
[----:B------:R-:W-:-:S02]  /*ec80*/  FSEL R59, R59, -INF , P1 ;  /* 0xff8000003b3b7808 */ /* 0x000fc40000800000 */
[----:B------:R-:W-:Y:S02]  /*ec90*/  ISETP.GT.AND P1, PT, R0, 0x58, PT ;  /* 0x000000580000780c */ /* 0x000fe40003f24270 */
[----:B------:R-:W-:Y:S02]  /*eca0*/  FSEL R31, R31, -INF , P5 ;  /* 0xff8000001f1f7808 */ /* 0x000fe40002800000 */
[----:B------:R-:W-:Y:S02]  /*ecb0*/  FSEL R34, R34, -INF , P4 ;  /* 0xff80000022227808 */ /* 0x000fe40002000000 */
[----:B------:R-:W-:Y:S02]  /*ecc0*/  FSEL R35, R35, -INF , P3 ;  /* 0xff80000023237808 */ /* 0x000fe40001800000 */
[----:B------:R-:W-:Y:S02]  /*ecd0*/  FSEL R38, R38, -INF , P2 ;  /* 0xff80000026267808 */ /* 0x000fe40001000000 */
[----:B------:R-:W-:-:S02]  /*ece0*/  ISETP.GT.AND P5, PT, R0, 0x20, PT ;  /* 0x000000200000780c */ /* 0x000fc40003fa4270 */
[C---:B------:R-:W-:Y:S02]  /*ecf0*/  ISETP.GT.AND P4, PT, R0.reuse, 0x21, PT ;  /* 0x000000210000780c */ /* 0x040fe40003f84270 */
[C---:B------:R-:W-:Y:S02]  /*ed00*/  ISETP.GT.AND P3, PT, R0.reuse, 0x28, PT ;  /* 0x000000280000780c */ /* 0x040fe40003f64270 */
[----:B------:R-:W-:Y:S02]  /*ed10*/  ISETP.GT.AND P2, PT, R0, 0x29, PT ;  /* 0x000000290000780c */ /* 0x000fe40003f44270 */
[----:B------:R-:W-:Y:S02]  /*ed20*/  FSEL R70, R70, -INF , P1 ;  /* 0xff80000046467808 */ /* 0x000fe40000800000 */
[----:B------:R-:W-:Y:S02]  /*ed30*/  ISETP.GT.AND P1, PT, R0, 0x69, PT ;  /* 0x000000690000780c */ /* 0x000fe40003f24270 */
[----:B------:R-:W-:-:S02]  /*ed40*/  LOP3.LUT R23, R23, 0xffffffbf, RZ, 0xc0, !PT ;  /* 0xffffffbf17177812 */ /* 0x000fc400078ec0ff */
[----:B------:R-:W-:Y:S02]  /*ed50*/  FSEL R42, R42, -INF , P5 ;  /* 0xff8000002a2a7808 */ /* 0x000fe40002800000 */
[----:B------:R-:W-:Y:S02]  /*ed60*/  FSEL R43, R43, -INF , P4 ;  /* 0xff8000002b2b7808 */ /* 0x000fe40002000000 */
[----:B------:R-:W-:Y:S02]  /*ed70*/  FSEL R46, R46, -INF , P3 ;  /* 0xff8000002e2e7808 */ /* 0x000fe40001800000 */
[----:B------:R-:W-:Y:S02]  /*ed80*/  FSEL R47, R47, -INF , P2 ;  /* 0xff8000002f2f7808 */ /* 0x000fe40001000000 */
[----:B0-----:R-:W-:Y:S02]  /*ed90*/  FMNMX.FTZ R5, R5, R8, !PT ;  /* 0x0000000805057209 */ /* 0x001fe40007810000 */
[----:B------:R-:W-:-:S02]  /*eda0*/  ISETP.GT.AND P5, PT, R0, 0x31, PT ;  /* 0x000000310000780c */ /* 0x000fc40003fa4270 */
[C---:B------:R-:W-:Y:S02]  /*edb0*/  ISETP.GT.AND P4, PT, R0.reuse, 0x38, PT ;  /* 0x000000380000780c */ /* 0x040fe40003f84270 */
[C---:B------:R-:W-:Y:S02]  /*edc0*/  ISETP.GT.AND P3, PT, R0.reuse, 0x39, PT ;  /* 0x000000390000780c */ /* 0x040fe40003f64270 */
[----:B------:R-:W-:Y:S02]  /*edd0*/  ISETP.GT.AND P2, PT, R0, 0x40, PT ;  /* 0x000000400000780c */ /* 0x000fe40003f44270 */
[----:B------:R-:W-:Y:S01]  /*ede0*/  @P0 LOP3.LUT R23, R23, 0x40, RZ, 0xfc, !PT ;  /* 0x0000004017170812 */ /* 0x000fe200078efcff */
[----:B------:R-:W-:-:S01]  /*edf0*/  FFMA.FTZ R9, R2, R5, -8 ;  /* 0xc100000002097423 */ /* 0x000fc20000010005 */
        /* <DEDUP_REMOVED lines=8> */
[----:B------:R-:W-:Y:S02]  /*ee80*/  LOP3.LUT R23, R23, 0xffffff7f, RZ, 0xc0, !PT ;  /* 0xffffff7f17177812 */ /* 0x000fe400078ec0ff */
[----:B------:R-:W-:Y:S02]  /*ee90*/  FSETP.NEU.FTZ.AND P6, PT, R5, -INF , PT ;  /* 0xff8000000500780b */ /* 0x000fe40003fdd000 */
[----:B------:R-:W-:Y:S02]  /*eea0*/  FSEL R62, R62, -INF , P5 ;  /* 0xff8000003e3e7808 */ /* 0x000fe40002800000 */
[----:B------:R-:W-:Y:S02]  /*eeb0*/  FSEL R63, R63, -INF , P4 ;  /* 0xff8000003f3f7808 */ /* 0x000fe40002000000 */
[----:B------:R-:W-:Y:S02]  /*eec0*/  FSEL R66, R66, -INF , P3 ;  /* 0xff80000042427808 */ /* 0x000fe40001800000 */
[----:B------:R-:W-:-:S02]  /*eed0*/  FSEL R67, R67, -INF , P2 ;  /* 0xff80000043437808 */ /* 0x000fc40001000000 */
[----:B------:R-:W-:Y:S02]  /*eee0*/  @P1 LOP3.LUT R23, R23, 0x80, RZ, 0xfc, !PT ;  /* 0x0000008017171812 */ /* 0x000fe400078efcff */
[----:B------:R-:W-:Y:S02]  /*eef0*/  FSEL R8, R5, RZ, P6 ;  /* 0x000000ff05087208 */ /* 0x000fe40003000000 */
[----:B------:R-:W-:Y:S02]  /*ef00*/  FSEL R9, R9, RZ, P6 ;  /* 0x000000ff09097208 */ /* 0x000fe40003000000 */
[C---:B------:R-:W-:Y:S02]  /*ef10*/  ISETP.GT.AND P2, PT, R0.reuse, 0x70, PT ;  /* 0x000000700000780c */ /* 0x040fe40003f44270 */
[C---:B------:R-:W-:Y:S02]  /*ef20*/  ISETP.GT.AND P3, PT, R0.reuse, 0x71, PT ;  /* 0x000000710000780c */ /* 0x040fe40003f64270 */
[----:B------:R-:W-:-:S02]  /*ef30*/  ISETP.GT.AND P4, PT, R0, 0x78, PT ;  /* 0x000000780000780c */ /* 0x000fc40003f84270 */
        /* <DEDUP_REMOVED lines=26> */
[----:B------:R-:W-:Y:S02]  /*f0e0*/  FSEL R71, R71, -INF , P1 ;  /* 0xff80000047477808 */ /* 0x000fe40000800000 */
[----:B------:R-:W-:Y:S02]  /*f0f0*/  FMNMX.FTZ R0, R70, R0, !PT ;  /* 0x0000000046007209 */ /* 0x000fe40007810000 */
[----:B------:R-:W-:Y:S02]  /*f100*/  FSEL R74, R74, -INF , P0 ;  /* 0xff8000004a4a7808 */ /* 0x000fe40000000000 */
[----:B------:R-:W-:Y:S02]  /*f110*/  LOP3.LUT P0, RZ, R23, 0x40, RZ, 0xc0, !PT ;  /* 0x0000004017ff7812 */ /* 0x000fe4000780c0ff */
[----:B------:R-:W-:-:S02]  /*f120*/  FMNMX.FTZ R0, R71, R0, !PT ;  /* 0x0000000047007209 */ /* 0x000fc40007810000 */
[----:B------:R-:W-:Y:S02]  /*f130*/  FSEL R75, R75, -INF , P0 ;  /* 0xff8000004b4b7808 */ /* 0x000fe40000000000 */
[----:B------:R-:W-:Y:S02]  /*f140*/  FMNMX.FTZ R0, R74, R0, !PT ;  /* 0x000000004a007209 */ /* 0x000fe40007810000 */
[----:B------:R-:W-:Y:S02]  /*f150*/  LOP3.LUT P1, RZ, R23, 0x80, RZ, 0xc0, !PT ;  /* 0x0000008017ff7812 */ /* 0x000fe4000782c0ff */
[----:B------:R-:W-:Y:S02]  /*f160*/  FSEL R78, R78, -INF , P6 ;  /* 0xff8000004e4e7808 */ /* 0x000fe40003000000 */
        /* <DEDUP_REMOVED lines=10> */
[----:B------:R-:W-:-:S04]  /*f210*/  FMNMX.FTZ R0, R86, R0, !PT ;  /* 0x0000000056007209 */ /* 0x000fc80007810000 */
[----:B------:R-:W-:-:S05]  /*f220*/  FMNMX.FTZ R0, R87, R0, !PT ;  /* 0x0000000057007209 */ /* 0x000fca0007810000 */
[----:B------:R-:W0:Y:S02]  /*f230*/  SHFL.BFLY PT, R10, R0, 0x2, 0x1f ;  /* 0x0c401f00000a7f89 */ /* 0x000e2400000e0000 */
[----:B0-----:R-:W-:-:S05]  /*f240*/  FMNMX.FTZ R0, R0, R10, !PT ;  /* 0x0000000a00007209 */ /* 0x001fca0007810000 */
[----:B------:R-:W0:Y:S01]  /*f250*/  SHFL.BFLY PT, R10, R0, 0x1, 0x1f ;  /* 0x0c201f00000a7f89 */ /* 0x000e2200000e0000 */
[----:B------:R-:W-:-:S01]  /*f260*/  FADD.FTZ R8, -R8, R13 ;  /* 0x0000000d08087221 */ /* 0x000fc20000010100 */
[----:B------:R-:W-:-:S03]  /*f270*/  FFMA.FTZ R24, R2, R24, -R9 ;  /* 0x0000001802187223 */ /* 0x000fc60000010809 */
[----:B------:R-:W-:Y:S01]  /*f280*/  FMUL.FTZ R8, R2, R8 ;  /* 0x0000000802087220 */ /* 0x000fe20000410000 */
[----:B0-----:R-:W-:-:S04]  /*f290*/  FMNMX.FTZ R0, R0, R10, !PT ;  /* 0x0000000a00007209 */ /* 0x001fc80007810000 */
[----:B------:R-:W-:Y:S01]  /*f2a0*/  FSETP.NEU.FTZ.AND P1, PT, R0, -INF , PT ;  /* 0xff8000000000780b */ /* 0x000fe20003f3d000 */
[----:B------:R-:W-:-:S03]  /*f2b0*/  FFMA.FTZ R11, R2, R0, -8 ;  /* 0xc1000000020b7423 */ /* 0x000fc60000010000 */
[----:B------:R-:W-:Y:S02]  /*f2c0*/  FSEL R10, R0, RZ, P1 ;  /* 0x000000ff000a7208 */ /* 0x000fe40000800000 */
[----:B------:R-:W-:-:S03]  /*f2d0*/  FSEL R11, R11, RZ, P1 ;  /* 0x000000ff0b0b7208 */ /* 0x000fc60000800000 */
[----:B------:R-:W-:Y:S02]  /*f2e0*/  FADD.FTZ R10, -R10, R12 ;  /* 0x0000000c0a0a7221 */ /* 0x000fe40000010100 */
[----:B------:R-:W-:-:S02]  /*f2f0*/  FFMA.FTZ R26, R2, R26, -R11 ;  /* 0x0000001a021a7223 */ /* 0x000fc4000001080b */
[C---:B------:R-:W-:Y:S01]  /*f300*/  FMUL.FTZ R10, R2.reuse, R10 ;  /* 0x0000000a020a7220 */ /* 0x040fe20000410000 */
[----:B------:R-:W-:-:S01]  /*f310*/  FFMA.FTZ R25, R2, R25, -R9 ;  /* 0x0000001902197223 */ /* 0x000fc20000010809 */
[C---:B------:R-:W-:Y:S01]  /*f320*/  FFMA.FTZ R27, R2.reuse, R27, -R11 ;  /* 0x0000001b021b7223 */ /* 0x040fe2000001080b */
[----:B------:R-:W-:Y:S01]  /*f330*/  MUFU.EX2 R24, R24 ;  /* 0x0000001800187308 */ /* 0x000fe20000000800 */
[----:B------:R-:W-:-:S01]  /*f340*/  FFMA.FTZ R28, R2, R28, -R9 ;  /* 0x0000001c021c7223 */ /* 0x000fc20000010809 */
[----:B------:R-:W-:-:S06]  /*f350*/  FFMA.FTZ R30, R2, R30, -R11 ;  /* 0x0000001e021e7223 */ /* 0x000fcc000001080b */
[----:B------:R-:W0:Y:S01]  /*f360*/  MUFU.EX2 R8, R8 ;  /* 0x0000000800087308 */ /* 0x000e220000000800 */
[----:B------:R-:W-:-:S01]  /*f370*/  FFMA.FTZ R29, R2, R29, -R9 ;  /* 0x0000001d021d7223 */ /* 0x000fc20000010809 */
[----:B------:R-:W-:-:S06]  /*f380*/  FFMA.FTZ R31, R2, R31, -R11 ;  /* 0x0000001f021f7223 */ /* 0x000fcc000001080b */
[----:B------:R-:W-:Y:S08]  /*f390*/  MUFU.EX2 R26, R26 ;  /* 0x0000001a001a7308 */ /* 0x000ff00000000800 */
[----:B------:R-:W1:Y:S01]  /*f3a0*/  MUFU.EX2 R10, R10 ;  /* 0x0000000a000a7308 */ /* 0x000e620000000800 */
[----:B------:R-:W-:-:S07]  /*f3b0*/  FFMA.FTZ R32, R2, R32, -R9 ;  /* 0x0000002002207223 */ /* 0x000fce0000010809 */
[----:B------:R-:W2:Y:S01]  /*f3c0*/  MUFU.EX2 R25, R25 ;  /* 0x0000001900197308 */ /* 0x000ea20000000800 */
[----:B------:R-:W-:-:S07]  /*f3d0*/  FFMA.FTZ R34, R2, R34, -R11 ;  /* 0x0000002202227223 */ /* 0x000fce000001080b */
[----:B------:R-:W3:Y:S01]  /*f3e0*/  MUFU.EX2 R27, R27 ;  /* 0x0000001b001b7308 */ /* 0x000ee20000000800 */
[----:B------:R-:W-:-:S07]  /*f3f0*/  FFMA.FTZ R33, R2, R33, -R9 ;  /* 0x0000002102217223 */ /* 0x000fce0000010809 */
[----:B------:R-:W4:Y:S01]  /*f400*/  MUFU.EX2 R28, R28 ;  /* 0x0000001c001c7308 */ /* 0x000f220000000800 */
[----:B------:R-:W-:-:S07]  /*f410*/  FFMA.FTZ R35, R2, R35, -R11 ;  /* 0x0000002302237223 */ /* 0x000fce000001080b */
[----:B------:R-:W5:Y:S01]  /*f420*/  MUFU.EX2 R30, R30 ;  /* 0x0000001e001e7308 */ /* 0x000f620000000800 */
[----:B0-----:R-:W-:-:S01]  /*f430*/  FFMA.FTZ R4, R8, R4, R24 ;  /* 0x0000000408047223 */ /* 0x001fc20000010018 */
[----:B------:R-:W-:-:S06]  /*f440*/  FFMA.FTZ R36, R2, R36, -R9 ;  /* 0x0000002402247223 */ /* 0x000fcc0000010809 */
[----:B------:R-:W0:Y:S01]  /*f450*/  MUFU.EX2 R29, R29 ;  /* 0x0000001d001d7308 */ /* 0x000e220000000800 */
[----:B-1----:R-:W-:-:S01]  /*f460*/  FFMA.FTZ R3, R10, R3, R26 ;  /* 0x000000030a037223 */ /* 0x002fc2000001001a */
[----:B------:R-:W-:-:S06]  /*f470*/  FFMA.FTZ R38, R2, R38, -R11 ;  /* 0x0000002602267223 */ /* 0x000fcc000001080b */
[----:B------:R-:W1:Y:S01]  /*f480*/  MUFU.EX2 R31, R31 ;  /* 0x0000001f001f7308 */ /* 0x000e620000000800 */
[----:B--2---:R-:W-:-:S01]  /*f490*/  FADD.FTZ R4, R25, R4 ;  /* 0x0000000419047221 */ /* 0x004fc20000010000 */
[----:B------:R-:W-:-:S06]  /*f4a0*/  FFMA.FTZ R37, R2, R37, -R9 ;  /* 0x0000002502257223 */ /* 0x000fcc0000010809 */
[----:B------:R-:W2:Y:S01]  /*f4b0*/  MUFU.EX2 R32, R32 ;  /* 0x0000002000207308 */ /* 0x000ea20000000800 */
[----:B---3--:R-:W-:-:S01]  /*f4c0*/  FADD.FTZ R12, R27, R3 ;  /* 0x000000031b0c7221 */ /* 0x008fc20000010000 */
[----:B------:R-:W-:-:S06]  /*f4d0*/  FFMA.FTZ R39, R2, R39, -R11 ;  /* 0x0000002702277223 */ /* 0x000fcc000001080b */
[----:B------:R-:W3:Y:S01]  /*f4e0*/  MUFU.EX2 R34, R34 ;  /* 0x0000002200227308 */ /* 0x000ee20000000800 */
[----:B----4-:R-:W-:-:S01]  /*f4f0*/  FADD.FTZ R3, R28, R4 ;  /* 0x000000041c037221 */ /* 0x010fc20000010000 */
[----:B------:R-:W-:-:S06]  /*f500*/  FFMA.FTZ R40, R2, R40, -R9 ;  /* 0x0000002802287223 */ /* 0x000fcc0000010809 */
[----:B------:R-:W4:Y:S01]  /*f510*/  MUFU.EX2 R33, R33 ;  /* 0x0000002100217308 */ /* 0x000f220000000800 */
[----:B-----5:R-:W-:-:S01]  /*f520*/  FADD.FTZ R4, R30, R12 ;  /* 0x0000000c1e047221 */ /* 0x020fc20000010000 */
[----:B------:R-:W-:-:S06]  /*f530*/  FFMA.FTZ R42, R2, R42, -R11 ;  /* 0x0000002a022a7223 */ /* 0x000fcc000001080b */
[----:B------:R-:W5:Y:S01]  /*f540*/  MUFU.EX2 R35, R35 ;  /* 0x0000002300237308 */ /* 0x000f620000000800 */
[----:B0-----:R-:W-:-:S01]  /*f550*/  FADD.FTZ R3, R29, R3 ;  /* 0x000000031d037221 */ /* 0x001fc20000010000 */
[----:B------:R-:W-:-:S06]  /*f560*/  FFMA.FTZ R41, R2, R41, -R9 ;  /* 0x0000002902297223 */ /* 0x000fcc0000010809 */
[----:B------:R-:W0:Y:S01]  /*f570*/  MUFU.EX2 R36, R36 ;  /* 0x0000002400247308 */ /* 0x000e220000000800 */
[----:B-1----:R-:W-:-:S01]  /*f580*/  FADD.FTZ R4, R31, R4 ;  /* 0x000000041f047221 */ /* 0x002fc20000010000 */
        /* <DEDUP_REMOVED lines=135> */
[----:B-----5:R-:W-:-:S06]  /*fe00*/  FADD.FTZ R4, R78, R4 ;  /* 0x000000044e047221 */ /* 0x020fcc0000010000 */
[----:B------:R-:W4:Y:S08]  /*fe10*/  MUFU.EX2 R81, R81 ;  /* 0x0000005100517308 */ /* 0x000f300000000800 */
[----:B------:R-:W5:Y:S01]  /*fe20*/  MUFU.EX2 R83, R83 ;  /* 0x0000005300537308 */ /* 0x000f620000000800 */
[----:B0-----:R-:W-:-:S01]  /*fe30*/  FADD.FTZ R3, R77, R3 ;  /* 0x000000034d037221 */ /* 0x001fc20000010000 */
[----:B-1----:R-:W-:-:S06]  /*fe40*/  FADD.FTZ R4, R79, R4 ;  /* 0x000000044f047221 */ /* 0x002fcc0000010000 */
[----:B------:R-:W0:Y:S01]  /*fe50*/  MUFU.EX2 R84, R84 ;  /* 0x0000005400547308 */ /* 0x000e220000000800 */
[----:B------:R-:W-:-:S07]  /*fe60*/  LOP3.LUT P0, RZ, R23, 0x20, RZ, 0xc0, !PT ;  /* 0x0000002017ff7812 */ /* 0x000fce000780c0ff */
[----:B------:R-:W1:Y:S01]  /*fe70*/  MUFU.EX2 R86, R86 ;  /* 0x0000005600567308 */ /* 0x000e620000000800 */
[----:B--2---:R-:W-:-:S01]  /*fe80*/  FADD.FTZ R3, R80, R3 ;  /* 0x0000000350037221 */ /* 0x004fc20000010000 */
[----:B---3--:R-:W-:-:S06]  /*fe90*/  FADD.FTZ R4, R82, R4 ;  /* 0x0000000452047221 */ /* 0x008fcc0000010000 */
[----:B------:R-:W2:Y:S08]  /*fea0*/  MUFU.EX2 R9, R9 ;  /* 0x0000000900097308 */ /* 0x000eb00000000800 */
[----:B------:R-:W3:Y:S01]  /*feb0*/  MUFU.EX2 R11, R11 ;  /* 0x0000000b000b7308 */ /* 0x000ee20000000800 */
[----:B----4-:R-:W-:-:S01]  /*fec0*/  FADD.FTZ R3, R81, R3 ;  /* 0x0000000351037221 */ /* 0x010fc20000010000 */
[----:B-----5:R-:W-:-:S03]  /*fed0*/  FADD.FTZ R4, R83, R4 ;  /* 0x0000000453047221 */ /* 0x020fc60000010000 */
[----:B0-----:R-:W-:Y:S01]  /*fee0*/  FADD.FTZ R3, R84, R3 ;  /* 0x0000000354037221 */ /* 0x001fe20000010000 */
[----:B-1----:R-:W-:-:S03]  /*fef0*/  FADD.FTZ R12, R86, R4 ;  /* 0x00000004560c7221 */ /* 0x002fc60000010000 */
[----:B--2---:R-:W-:Y:S01]  /*ff00*/  FADD.FTZ R4, R9, R3 ;  /* 0x0000000309047221 */ /* 0x004fe20000010000 */
[----:B---3--:R-:W-:-:S01]  /*ff10*/  FADD.FTZ R3, R11, R12 ;  /* 0x0000000c0b037221 */ /* 0x008fc20000010000 */
[----:B------:R-:W-:Y:S06]  /*ff20*/  @!P0 BRA `(.L_x_12780) ;  /* 0x0000000000048947 */ /* 0x000fec0003800000 */
[----:B------:R-:W-:Y:S01]  /*ff30*/  BPT.TRAP 0x1 ;  /* 0x000000040000795c */ /* 0x000fe20000300000 */
.L_x_12780:
        /* <DEDUP_REMOVED lines=22> */
[----:B------:R-:W-:Y:S02]  /*100a0*/  F2FP.SATFINITE.E4M3.F32.PACK_AB_MERGE_C R62, R63, R62, RZ ;  /* 0x0000003e3f3e723e */ /* 0x000fe400048070ff */
[----:B------:R-:W-:Y:S02]  /*100b0*/  F2FP.SATFINITE.E4M3.F32.PACK_AB_MERGE_C R68, R69, R68, RZ ;  /* 0x000000444544723e */ /* 0x000fe400048070ff */
[----:B------:R-:W-:Y:S02]  /*100c0*/  F2FP.SATFINITE.E4M3.F32.PACK_AB_MERGE_C R70, R71, R70, RZ ;  /* 0x000000464746723e */ /* 0x000fe400048070ff */
[----:B------:R-:W-:-:S02]  /*100d0*/  F2FP.SATFINITE.E4M3.F32.PACK_AB_MERGE_C R76, R77, R76, RZ ;  /* 0x0000004c4d4c723e */ /* 0x000fc400048070ff */
[----:B------:R-:W-:Y:S02]  /*100e0*/  F2FP.SATFINITE.E4M3.F32.PACK_AB_MERGE_C R78, R79, R78, RZ ;  /* 0x0000004e4f4e723e */ /* 0x000fe400048070ff */
[----:B------:R-:W-:Y:S02]  /*100f0*/  F2FP.SATFINITE.E4M3.F32.PACK_AB_MERGE_C R11, R11, R86, RZ ;  /* 0x000000560b0b723e */ /* 0x000fe400048070ff */
        /* <DEDUP_REMOVED lines=68> */
[C---:B--2---:R-:W-:Y:S01]  /*10540*/  ISETP.GT.AND P1, PT, R14.reuse, R12, PT ;  /* 0x0000000c0e00720c */ /* 0x044fe20003f24270 */
[----:B------:R-:W-:Y:S02]  /*10550*/  VIADD R14, R14, 0xffffffff ;  /* 0xffffffff0e0e7836 */ /* 0x000fe40000000000 */
[----:B------:R-:W-:-:S10]  /*10560*/  IMAD.MOV.U32 R12, RZ, RZ, R0 ;  /* 0x000000ffff0c7224 */ /* 0x000fd400078e0000 */
[----:B0-----:R-:W-:Y:S05]  /*10570*/  @P1 BRA `(.L_x_12781) ;  /* 0xffffffd800201947 */ /* 0x001fea000383ffff */
[----:B------:R-:W-:Y:S05]  /*10580*/  BSYNC B1 ;  /* 0x0000000000017941 */ /* 0x000fea0003800000 */
.L_x_12768:
[----:B------:R-:W-:Y:S05]  /*10590*/  BSYNC B0 ;  /* 0x0000000000007941 */ /* 0x000fea0003800000 */
.L_x_12767:
[----:B------:R-:W-:Y:S01]  /*105a0*/  ISETP.GE.AND P1, PT, R14, RZ, PT ;  /* 0x000000ff0e00720c */ /* 0x000fe20003f26270 */
[----:B------:R-:W-:-:S12]  /*105b0*/  BSSY B0, `(.L_x_12782) ;  /* 0x00001d7000007945 */ /* 0x000fd80003800000 */
[----:B------:R-:W-:Y:S05]  /*105c0*/  @!P1 BRA `(.L_x_12783) ;  /* 0x0000001c00549947 */ /* 0x000fea0003800000 */
[----:B------:R-:W-:Y:S02]  /*105d0*/  IMAD.MOV.U32 R13, RZ, RZ, R0 ;  /* 0x000000ffff0d7224 */ /* 0x000fe400078e0000 */
[----:B------:R-:W-:Y:S02]  /*105e0*/  IMAD.MOV.U32 R12, RZ, RZ, R5 ;  /* 0x000000ffff0c7224 */ /* 0x000fe400078e0005 */
[----:B------:R-:W-:Y:S02]  /*105f0*/  IMAD.MOV.U32 R9, RZ, RZ, R156 ;  /* 0x000000ffff097224 */ /* 0x000fe400078e009c */
[----:B------:R-:W-:-:S07]  /*10600*/  IMAD.MOV.U32 R8, RZ, RZ, R22 ;  /* 0x000000ffff087224 */ /* 0x000fce00078e0016 */
.L_x_12796:
        /* <DEDUP_REMOVED lines=8> */
.L_x_12784:
[----:B------:R-:W-:Y:S01]  /*10690*/  IMAD R5, R22, 0x8, R18 ;  /* 0x0000000816057824 */ /* 0x000fe200078e0212 */
[----:B------:R-:W-:-:S04]  /*106a0*/  SHF.L.U32 R10, R156, 0x1f, RZ ;  /* 0x0000001f9c0a7819 */ /* 0x000fc800000006ff */
[----:B------:R0:W1:Y:S01]  /*106b0*/  SYNCS.PHASECHK.TRANS64.TRYWAIT P1, [R5+URZ+0x19c30], R10 ;  /* 0x019c300a050075a7 */ /* 0x000062000802017f */
[----:B------:R-:W-:Y:S05]  /*106c0*/  @!P0 BRA `(.L_x_12785) ;  /* 0x0000000000048947 */ /* 0x000fea0003800000 */
[----:B------:R-:W-:Y:S01]  /*106d0*/  BPT.TRAP 0x1 ;  /* 0x000000040000795c */ /* 0x000fe20000300000 */
.L_x_12785:
[----:B------:R-:W-:Y:S01]  /*106e0*/  BSSY B1, `(.L_x_12786) ;  /* 0x0000006000017945 */ /* 0x000fe20003800000 */
[----:B------:R-:W-:Y:S02]  /*106f0*/  IMAD R24, R22, 0x300, R155 ;  /* 0x0000030016187824 */ /* 0x000fe400078e029b */
[----:B------:R-:W-:Y:S01]  /*10700*/  IMAD.MOV.U32 R25, RZ, RZ, -0x3ffffff0 ;  /* 0xc0000010ff197424 */ /* 0x000fe200078e00ff */
[----:B-1----:R-:W-:Y:S06]  /*10710*/  @P1 BRA `(.L_x_12787) ;  /* 0x0000000000081947 */ /* 0x002fec0003800000 */
[----:B------:R-:W1:Y:S02]  /*10720*/  SYNCS.PHASECHK.TRANS64.TRYWAIT P1, [R5+URZ+0x19c30], R10 ;  /* 0x019c300a050075a7 */ /* 0x000e64000802017f */
[----:B-1----:R-:W-:Y:S05]  /*10730*/  @!P1 BRA `(.L_x_12788) ;  /* 0x000000c800149947 */ /* 0x002fea0003800000 */
.L_x_12787:
[----:B------:R-:W-:Y:S05]  /*10740*/  BSYNC B1 ;  /* 0x0000000000017941 */ /* 0x000fea0003800000 */
.L_x_12786:
[C---:B------:R-:W-:Y:S01]  /*10750*/  R2UR UR6, R24.reuse ;  /* 0x00000000180672ca */ /* 0x040fe200000e0000 */
[C---:B01----:R-:W-:Y:S01]  /*10760*/  VIADD R10, R24.reuse, 0x100 ;  /* 0x00000100180a7836 */ /* 0x043fe20000000000 */
        /* <DEDUP_REMOVED lines=25> */
.L_x_12789:
[----:B------:R-:W-:Y:S01]  /*10900*/  SHF.L.U32 R5, R9, 0x1f, RZ ;  /* 0x0000001f09057819 */ /* 0x000fe200000006ff */
[----:B------:R-:W-:-:S04]  /*10910*/  IMAD R15, R8, 0x8, R18 ;  /* 0x00000008080f7824 */ /* 0x000fc800078e0212 */
[----:B------:R0:W1:Y:S01]  /*10920*/  SYNCS.PHASECHK.TRANS64.TRYWAIT P1, [R15+URZ+0x19c50], R5 ;  /* 0x019c50050f0075a7 */ /* 0x000062000802017f */
[----:B------:R-:W-:Y:S05]  /*10930*/  @!P0 BRA `(.L_x_12790) ;  /* 0x0000000000048947 */ /* 0x000fea0003800000 */
[----:B------:R-:W-:Y:S01]  /*10940*/  BPT.TRAP 0x1 ;  /* 0x000000040000795c */ /* 0x000fe20000300000 */
.L_x_12790:
[----:B------:R-:W-:Y:S04]  /*10950*/  BSSY B1, `(.L_x_12791) ;  /* 0x0000004000017945 */ /* 0x000fe80003800000 */
[----:B-1----:R-:W-:Y:S05]  /*10960*/  @P1 BRA `(.L_x_12792) ;  /* 0x0000000000081947 */ /* 0x002fea0003800000 */
[----:B------:R-:W1:Y:S02]  /*10970*/  SYNCS.PHASECHK.TRANS64.TRYWAIT P1, [R15+URZ+0x19c50], R5 ;  /* 0x019c50050f0075a7 */ /* 0x000e64000802017f */
[----:B-1----:R-:W-:Y:S05]  /*10980*/  @!P1 BRA `(.L_x_12793) ;  /* 0x000000c400949947 */ /* 0x002fea0003800000 */
.L_x_12792:
[----:B------:R-:W-:Y:S05]  /*10990*/  BSYNC B1 ;  /* 0x0000000000017941 */ /* 0x000fea0003800000 */
.L_x_12791:
        /* <DEDUP_REMOVED lines=34> */
.L_x_12794:
        /* <DEDUP_REMOVED lines=279> */
.L_x_12795:
[----:B------:R-:W-:Y:S01]  /*11d30*/  ISETP.GT.AND P1, PT, R14, RZ, PT ;  /* 0x000000ff0e00720c */ /* 0x000fe20003f24270 */
        /* <DEDUP_REMOVED lines=93> */
[----:B0-----:R-:W-:Y:S06]  /*12310*/  @P1 BRA `(.L_x_12796) ;  /* 0xffffffe000bc1947 */ /* 0x001fec000383ffff */
.L_x_12783:
[----:B------:R-:W-:Y:S05]  /*12320*/  BSYNC B0 ;  /* 0x0000000000007941 */ /* 0x000fea0003800000 */
.L_x_12782:
[----:B------:R-:W-:Y:S06]  /*12330*/  BAR.ARV 0x8, 0x200 ;  /* 0x0208000000007b1d */ /* 0x000fec0000002000 */
[----:B------:R-:W-:Y:S05]  /*12340*/  @!P0 BRA `(.L_x_12797) ;  /* 0x0000000000048947 */ /* 0x000fea0003800000 */
[----:B------:R-:W-:Y:S01]  /*12350*/  BPT.TRAP 0x1 ;  /* 0x000000040000795c */ /* 0x000fe20000300000 */
.L_x_12797:
[----:B------:R-:W-:Y:S01]  /*12360*/  IMAD R12, R22, 0x8, R18 ;  /* 0x00000008160c7824 */ /* 0x000fe200078e0212 */
[----:B------:R-:W-:-:S04]  /*12370*/  SHF.L.U32 R7, R156, 0x1f, RZ ;  /* 0x0000001f9c077819 */ /* 0x000fc800000006ff */
[----:B------:R0:W1:Y:S01]  /*12380*/  SYNCS.PHASECHK.TRANS64.TRYWAIT P1, [R12+URZ+0x19c50], R7 ;  /* 0x019c50070c0075a7 */ /* 0x000062000802017f */
[----:B------:R-:W-:Y:S05]  /*12390*/  @!P0 BRA `(.L_x_12798) ;  /* 0x0000000000048947 */ /* 0x000fea0003800000 */
[----:B------:R-:W-:Y:S01]  /*123a0*/  BPT.TRAP 0x1 ;  /* 0x000000040000795c */ /* 0x000fe20000300000 */
.L_x_12798:
[----:B------:R-:W-:Y:S04]  /*123b0*/  BSSY B0, `(.L_x_12799) ;  /* 0x0000004000007945 */ /* 0x000fe80003800000 */
[----:B-1----:R-:W-:Y:S05]  /*123c0*/  @P1 BRA `(.L_x_12800) ;  /* 0x0000000000081947 */ /* 0x002fea0003800000 */
[----:B------:R-:W1:Y:S02]  /*123d0*/  SYNCS.PHASECHK.TRANS64.TRYWAIT P1, [R12+URZ+0x19c50], R7 ;  /* 0x019c50070c0075a7 */ /* 0x000e64000802017f */
[----:B-1----:R-:W-:Y:S05]  /*123e0*/  @!P1 BRA `(.L_x_12801) ;  /* 0x000000ac00109947 */ /* 0x002fea0003800000 */
.L_x_12800:
[----:B------:R-:W-:Y:S05]  /*123f0*/  BSYNC B0 ;  /* 0x0000000000007941 */ /* 0x000fea0003800000 */
.L_x_12799:
[----:B------:R-:W2:Y:S04]  /*12400*/  LDL R13, [R1+0x60] ;  /* 0x00006000010d7983 */ /* 0x000ea80000100800 */
[----:B------:R-:W3:Y:S01]  /*12410*/  LDL R15, [R1+0x48] ;  /* 0x00004800010f7983 */ /* 0x000ee20000100800 */
[----:B------:R-:W-:Y:S01]  /*12420*/  VIADD R18, R18, 0x3000 ;  /* 0x0000300012127836 */ /* 0x000fe20000000000 */
[----:B------:R-:W-:Y:S01]  /*12430*/  ULDC.64 UR4, c[0x0][0x9a0] ;  /* 0x0002680000047ab9 */ /* 0x000fe20000000a00 */
[----:B------:R-:W-:Y:S01]  /*12440*/  WARPGROUP.ARRIVE ;  /* 0x00000000000079c5 */ /* 0x000fe20000000000 */
[----:B------:R-:W-:Y:S02]  /*12450*/  ISETP.NE.U32.AND P1, PT, RZ, UR4, PT ;  /* 0x00000004ff007c0c */ /* 0x000fe4000bf25070 */
[----:B------:R-:W-:-:S02]  /*12460*/  SHF.R.U32.HI R18, RZ, 0x4, R18 ;  /* 0x00000004ff127819 */ /* 0x000fc40000011612 */
[----:B------:R-:W-:Y:S02]  /*12470*/  ISETP.NE.AND.EX P1, PT, RZ, UR5, PT, P1 ;  /* 0x00000005ff007c0c */ /* 0x000fe4000bf25310 */
[----:B------:R-:W-:-:S04]  /*12480*/  LOP3.LUT R18, R18, 0x3fff, RZ, 0xc0, !PT ;  /* 0x00003fff12127812 */ /* 0x000fc800078ec0ff */
[----:B01----:R-:W-:-:S05]  /*12490*/  LOP3.LUT R7, R18, 0x10000, RZ, 0xfc, !PT ;  /* 0x0001000012077812 */ /* 0x003fca00078efcff */
[----:B------:R-:W-:Y:S02]  /*124a0*/  IMAD R6, R22, 0x300, R7 ;  /* 0x0000030016067824 */ /* 0x000fe400078e0207 */
[----:B------:R-:W-:Y:S01]  /*124b0*/  IMAD.MOV.U32 R7, RZ, RZ, 0x40000040 ;  /* 0x40000040ff077424 */ /* 0x000fe200078e00ff */
[----:B------:R-:W2:Y:S02]  /*124c0*/  @P1 LDC.64 R10, c[0x0][0x9c8] ;  /* 0x00027200ff0a1b82 */ /* 0x000ea40000000a00 */
[----:B------:R-:W-:Y:S02]  /*124d0*/  R2UR UR6, R6 ;  /* 0x00000000060672ca */ /* 0x000fe400000e0000 */
[----:B------:R-:W-:-:S04]  /*124e0*/  R2UR UR7, R7 ;  /* 0x00000000070772ca */ /* 0x000fc800000e0000 */
[----:B------:R-:W0:Y:S09]  /*124f0*/  @P1 LDC.64 R8, c[0x0][0x9d0] ;  /* 0x00027400ff081b82 */ /* 0x000e320000000a00 */
[----:B------:R-:W-:Y:S03]  /*12500*/  QGMMA.64x96x32.F32.E4M3.E4M3 R88, R148, gdesc[UR4], R88, gsb0 ;  /* 0x0160000494587df3 */ /* 0x000fe60008000858 */
[----:B------:R-:W-:-:S02]  /*12510*/  WARPGROUP.DEPBAR.LE gsb0, 0x0 ;  /* 0x00008000000079c5 */ /* 0x000fc40000010000 */
[----:B------:R-:W-:Y:S01]  /*12520*/  WARPGROUP.ARRIVE ;  /* 0x00000000000079c5 */ /* 0x000fe20000000000 */
[----:B--2---:R-:W-:Y:S01]  /*12530*/  @P1 IMAD R14, R13, R10, RZ ;  /* 0x0000000a0d0e1224 */ /* 0x004fe200078e02ff */
[----:B------:R-:W-:-:S03]  /*12540*/  @P1 SHF.R.S32.HI R13, RZ, 0x1f, R154 ;  /* 0x0000001fff0d1819 */ /* 0x000fc6000001149a */
[C---:B---3--:R-:W-:Y:S02]  /*12550*/  @P1 IMAD R7, R15.reuse, R11, R14 ;  /* 0x0000000b0f071224 */ /* 0x048fe400078e020e */
        /* <DEDUP_REMOVED lines=10> */
[----:B------:R-:W-:Y:S01]  /*12600*/  VIADD R8, R6, 0x2 ;  /* 0x0000000206087836 */ /* 0x000fe20000000000 */
[----:B------:R-:W-:Y:S01]  /*12610*/  MOV R7, 0x40000040 ;  /* 0x4000004000077802 */ /* 0x000fe20000000f00 */
[----:B------:R-:W-:Y:S02]  /*12620*/  IMAD.MOV.U32 R9, RZ, RZ, 0x40000040 ;  /* 0x40000040ff097424 */ /* 0x000fe400078e00ff */
[----:B------:R-:W-:Y:S01]  /*12630*/  IMAD.MOV.U32 R20, RZ, RZ, -0x800000 ;  /* 0xff800000ff147424 */ /* 0x000fe200078e00ff */
[----:B------:R-:W-:Y:S01]  /*12640*/  R2UR UR6, R8 ;  /* 0x00000000080672ca */ /* 0x000fe200000e0000 */
[C---:B------:R-:W-:Y:S01]  /*12650*/  VIADD R8, R6.reuse, 0x4 ;  /* 0x0000000406087836 */ /* 0x040fe20000000000 */
[----:B------:R-:W-:Y:S01]  /*12660*/  R2UR UR7, R9 ;  /* 0x00000000090772ca */ /* 0x000fe200000e0000 */
[----:B------:R-:W-:Y:S02]  /*12670*/  IMAD.MOV.U32 R9, RZ, RZ, 0x40000040 ;  /* 0x40000040ff097424 */ /* 0x000fe400078e00ff */
[----:B------:R-:W-:-:S10]  /*12680*/  VIADD R6, R6, 0x6 ;  /* 0x0000000606067836 */ /* 0x000fd40000000000 */
[----:B------:R-:W-:Y:S01]  /*12690*/  QGMMA.64x96x32.F32.E4M3.E4M3 R88, R144, gdesc[UR4], R88, gsb0 ;  /* 0x0160000490587df3 */ /* 0x000fe20008000858 */
[----:B------:R-:W-:Y:S02]  /*126a0*/  R2UR UR6, R8 ;  /* 0x00000000080672ca */ /* 0x000fe400000e0000 */
[----:B------:R-:W-:Y:S01]  /*126b0*/  R2UR UR7, R9 ;  /* 0x00000000090772ca */ /* 0x000fe200000e0000 */
[----:B------:R-:W1:Y:S04]  /*126c0*/  SHFL.BFLY PT, R8, R3, 0x2, 0x1f ;  /* 0x0c401f0003087f89 */ /* 0x000e6800000e0000 */
[----:B------:R-:W3:Y:S01]  /*126d0*/  SHFL.BFLY PT, R9, R4, 0x2, 0x1f ;  /* 0x0c401f0004097f89 */ /* 0x000ee200000e0000 */
[----:B-1----:R-:W-:-:S01]  /*126e0*/  FADD.FTZ R8, R8, R3 ;  /* 0x0000000308087221 */ /* 0x002fc20000010000 */
[----:B------:R-:W-:-:S02]  /*126f0*/  IMAD.MOV.U32 R3, RZ, RZ, -0x800000 ;  /* 0xff800000ff037424 */ /* 0x000fc400078e00ff */
[----:B---3--:R-:W-:-:S01]  /*12700*/  FADD.FTZ R9, R9, R4 ;  /* 0x0000000409097221 */ /* 0x008fc20000010000 */
[----:B------:R-:W-:Y:S01]  /*12710*/  IMAD.MOV.U32 R4, RZ, RZ, RZ ;  /* 0x000000ffff047224 */ /* 0x000fe200078e00ff */
[----:B------:R-:W-:Y:S02]  /*12720*/  WARPGROUP.DEPBAR.LE gsb0, 0x0 ;  /* 0x00008000000079c5 */ /* 0x000fe40000010000 */
[----:B------:R-:W-:-:S06]  /*12730*/  WARPGROUP.ARRIVE ;  /* 0x00000000000079c5 */ /* 0x000fcc0000000000 */
[----:B------:R-:W-:Y:S01]  /*12740*/  QGMMA.64x96x32.F32.E4M3.E4M3 R88, R140, gdesc[UR4], R88, gsb0 ;  /* 0x016000048c587df3 */ /* 0x000fe20008000858 */
[----:B------:R-:W-:Y:S02]  /*12750*/  R2UR UR6, R6 ;  /* 0x00000000060672ca */ /* 0x000fe400000e0000 */
[----:B------:R-:W-:Y:S01]  /*12760*/  R2UR UR7, R7 ;  /* 0x00000000070772ca */ /* 0x000fe200000e0000 */
[----:B------:R-:W0:Y:S04]  /*12770*/  SHFL.BFLY PT, R6, R9, 0x1, 0x1f ;  /* 0x0c201f0009067f89 */ /* 0x000e2800000e0000 */
[----:B------:R-:W1:Y:S01]  /*12780*/  SHFL.BFLY PT, R7, R8, 0x1, 0x1f ;  /* 0x0c201f0008077f89 */ /* 0x000e6200000e0000 */
[----:B0-----:R-:W-:-:S01]  /*12790*/  FADD.FTZ R10, R9, R6 ;  /* 0x00000006090a7221 */ /* 0x001fc20000010000 */
[----:B-1----:R-:W-:-:S04]  /*127a0*/  FADD.FTZ R11, R8, R7 ;  /* 0x00000007080b7221 */ /* 0x002fc80000010000 */
[C---:B------:R-:W-:Y:S01]  /*127b0*/  FSETP.NE.FTZ.AND P1, PT, R10.reuse, RZ, PT ;  /* 0x000000ff0a00720b */ /* 0x040fe20003f35000 */
[----:B------:R-:W-:Y:S01]  /*127c0*/  FMUL.FTZ R14, R10, 0.00390625 ;  /* 0x3b8000000a0e7820 */ /* 0x000fe20000410000 */
[----:B------:R-:W-:Y:S02]  /*127d0*/  IMAD.MOV.U32 R8, RZ, RZ, RZ ;  /* 0x000000ffff087224 */ /* 0x000fe400078e00ff */
[----:B------:R-:W-:Y:S02]  /*127e0*/  FMUL.FTZ R15, R11, 0.00390625 ;  /* 0x3b8000000b0f7820 */ /* 0x000fe40000410000 */
[----:B------:R-:W-:-:S03]  /*127f0*/  FSETP.NE.FTZ.AND P2, PT, R14, RZ, PT ;  /* 0x000000ff0e00720b */ /* 0x000fc60003f55000 */
[----:B------:R-:W-:-:S04]  /*12800*/  FSETP.NE.FTZ.AND P3, PT, R15, RZ, PT ;  /* 0x000000ff0f00720b */ /* 0x000fc80003f75000 */
[----:B------:R-:W-:Y:S01]  /*12810*/  @P1 MUFU.RCP R4, R10 ;  /* 0x0000000a00041308 */ /* 0x000fe20000001000 */
[----:B------:R-:W-:-:S05]  /*12820*/  FSETP.NE.FTZ.AND P1, PT, R11, RZ, PT ;  /* 0x000000ff0b00720b */ /* 0x000fca0003f35000 */
[C---:B------:R-:W-:Y:S02]  /*12830*/  @P2 FMUL.FTZ R6, R2.reuse, 0.69314718246459960938 ;  /* 0x3f31721802062820 */ /* 0x040fe40000410000 */
[----:B------:R-:W0:Y:S01]  /*12840*/  @P2 MUFU.LG2 R7, R14 ;  /* 0x0000000e00072308 */ /* 0x000e220000000c00 */
[----:B------:R-:W-:-:S07]  /*12850*/  @P3 FMUL.FTZ R2, R2, 0.69314718246459960938 ;  /* 0x3f31721802023820 */ /* 0x000fce0000410000 */
[----:B------:R-:W1:Y:S08]  /*12860*/  @P3 MUFU.LG2 R9, R15 ;  /* 0x0000000f00093308 */ /* 0x000e700000000c00 */
[----:B------:R-:W3:Y:S01]  /*12870*/  @P1 MUFU.RCP R8, R11 ;  /* 0x0000000b00081308 */ /* 0x000ee20000001000 */
[----:B0-----:R-:W-:-:S04]  /*12880*/  @P2 FMUL.FTZ R7, R7, 0.69314718246459960938 ;  /* 0x3f31721807072820 */ /* 0x001fc80000410000 */
[----:B------:R-:W-:Y:S01]  /*12890*/  @P2 FFMA.FTZ R3, R6, R5, R7 ;  /* 0x0000000506032223 */ /* 0x000fe20000010007 */
[----:B-1----:R-:W-:-:S04]  /*128a0*/  @P3 FMUL.FTZ R9, R9, 0.69314718246459960938 ;  /* 0x3f31721809093820 */ /* 0x002fc80000410000 */
[----:B------:R-:W-:Y:S01]  /*128b0*/  @P3 FFMA.FTZ R20, R2, R0, R9 ;  /* 0x0000000002143223 */ /* 0x000fe20000010009 */
[----:B------:R-:W-:Y:S02]  /*128c0*/  WARPGROUP.DEPBAR.LE gsb0, 0x0 ;  /* 0x00008000000079c5 */ /* 0x000fe40000010000 */
[----:B------:R-:W-:-:S06]  /*128d0*/  WARPGROUP.ARRIVE ;  /* 0x00000000000079c5 */ /* 0x000fcc0000000000 */
[----:B------:R-:W-:Y:S01]  /*128e0*/  QGMMA.64x96x32.F32.E4M3.E4M3 R88, R136, gdesc[UR4], R88, gsb0 ;  /* 0x0160000488587df3 */ /* 0x000fe20008000858 */
[-C--:B--2---:R-:W-:Y:S01]  /*128f0*/  FMUL.FTZ R4, R4, R13.reuse ;  /* 0x0000000d04047220 */ /* 0x084fe20000410000 */
[----:B---3--:R-:W-:Y:S01]  /*12900*/  FMUL.FTZ R18, R8, R13 ;  /* 0x0000000d08127220 */ /* 0x008fe20000410000 */
[----:B------:R-:W-:Y:S02]  /*12910*/  WARPGROUP.DEPBAR.LE gsb0, 0x0 ;  /* 0x00008000000079c5 */ /* 0x000fe40000010000 */
[----:B------:R-:W-:Y:S05]  /*12920*/  @!P0 BRA `(.L_x_12802) ;  /* 0x0000000000048947 */ /* 0x000fea0003800000 */
[----:B------:R-:W-:Y:S01]  /*12930*/  BPT.TRAP 0x1 ;  /* 0x000000040000795c */ /* 0x000fe20000300000 */
.L_x_12802:
[----:B------:R-:W2:Y:S01]  /*12940*/  LDL.LU R2, [R1+0x10] ;  /* 0x0000100001027983 */ /* 0x000ea20000300800 */
[----:B------:R-:W-:Y:S02]  /*12950*/  VIADD R12, R12, 0x19c60 ;  /* 0x00019c600c0c7836 */ /* 0x000fe40000000000 */
[-C--:B------:R-:W-:Y:S01]  /*12960*/  FMUL.FTZ R0, R88, R4.reuse ;  /* 0x0000000458007220 */ /* 0x080fe20000410000 */
[----:B------:R-:W-:Y:S01]  /*12970*/  FMUL.FTZ R89, R89, R4 ;  /* 0x0000000459597220 */ /* 0x000fe20000410000 */
[----:B------:R-:W3:Y:S01]  /*12980*/  LDL.LU R24, [R1+0x5c] ;  /* 0x00005c0001187983 */ /* 0x000ee20000300800 */
[----:B------:R-:W-:-:S05]  /*12990*/  VIADD R22, R22, 0x1 ;  /* 0x0000000116167836 */ /* 0x000fca0000000000 */
[----:B------:R-:W-:-:S04]  /*129a0*/  ISETP.NE.AND P1, PT, R22, 0x2, PT ;  /* 0x000000021600780c */ /* 0x000fc80003f25270 */
        /* <DEDUP_REMOVED lines=47> */
[----:B------:R-:W-:-:S02]  /*12ca0*/  LOP3.LUT R156, R156, R5, RZ, 0x3c, !PT ;  /* 0x000000059c9c7212 */ /* 0x000fc400078e3cff */
[----:B------:R-:W-:Y:S02]  /*12cb0*/  SEL R22, R22, RZ, P1 ;  /* 0x000000ff16167207 */ /* 0x000fe40000800000 */
[----:B--2---:R-:W-:Y:S01]  /*12cc0*/  PRMT R2, R2, 0x654, R12 ;  /* 0x0000065402027816 */ /* 0x004fe2000000000c */
[----:B---3--:R-:W-:-:S03]  /*12cd0*/  VIADD R24, R24, 0x1 ;  /* 0x0000000118187836 */ /* 0x008fc60000000000 */
[----:B------:R0:W-:Y:S02]  /*12ce0*/  SYNCS.ARRIVE.TRANS64.RED.A1T0 RZ, [R2+URZ], RZ ;  /* 0x000000ff02ff79a7 */ /* 0x0001e4000810043f */
[----:B------:R0:W-:Y:S01]  /*12cf0*/  STL [R1+0x5c], R24 ;  /* 0x00005c1801007387 */ /* 0x0001e20000100800 */
[----:B------:R-:W-:-:S07]  /*12d00*/  FMUL.FTZ R12, R117, R4 ;  /* 0x00000004750c7220 */ /* 0x000fce0000410000 */
.L_x_12733:
        /* <DEDUP_REMOVED lines=13> */
[----:B------:R-:W3:Y:S04]  /*12de0*/  LDL.LU R56, [R1+0x54] ;  /* 0x0000540001387983 */ /* 0x000ee80000300800 */
[----:B------:R-:W4:Y:S01]  /*12df0*/  LDL.LU R55, [R1+0x58] ;  /* 0x0000580001377983 */ /* 0x000f220000300800 */
[----:B------:R-:W-:Y:S01]  /*12e00*/  F2FP.BF16.F32.PACK_AB R0, R7, R0 ;  /* 0x000000000700723e */ /* 0x000fe200000010ff */
[----:B0-----:R-:W-:Y:S01]  /*12e10*/  IMAD.SHL.U32 R2, R24, 0x4, RZ ;  /* 0x0000000418027824 */ /* 0x001fe200078e00ff */
[----:B------:R-:W-:Y:S01]  /*12e20*/  F2FP.BF16.F32.PACK_AB R134, R134, R25 ;  /* 0x000000198686723e */ /* 0x000fe200000010ff */
[----:B------:R-:W4:Y:S03]  /*12e30*/  LDL R54, [R1+0x44] ;  /* 0x0000440001367983 */ /* 0x000f260000100800 */
[----:B------:R-:W-:Y:S01]  /*12e40*/  LOP3.LUT R2, R2, 0xc, RZ, 0xc0, !PT ;  /* 0x0000000c02027812 */ /* 0x000fe200078ec0ff */
[----:B------:R-:W4:Y:S03]  /*12e50*/  LDL R52, [R1+0x30] ;  /* 0x0000300001347983 */ /* 0x000f260000100800 */
[----:B------:R-:W-:-:S05]  /*12e60*/  IADD3 R4, P0, R2, UR4, RZ ;  /* 0x0000000402047c10 */ /* 0x000fca000ff1e0ff */
[----:B------:R-:W-:Y:S01]  /*12e70*/  IMAD.X R5, RZ, RZ, UR5, P0 ;  /* 0x00000005ff057e24 */ /* 0x000fe200080e06ff */
[----:B------:R-:W0:Y:S01]  /*12e80*/  S2R R7, SR_SWINHI ;  /* 0x0000000000077919 */ /* 0x000e220000002f00 */
[----:B------:R-:W-:Y:S01]  /*12e90*/  F2FP.BF16.F32.PACK_AB R9, R9, R96 ;  /* 0x000000600909723e */ /* 0x000fe200000010ff */
[----:B------:R-:W-:-:S03]  /*12ea0*/  ULDC.64 UR4, c[0x0][0xc00] ;  /* 0x0003000000047ab9 */ /* 0x000fc60000000a00 */
[----:B------:R1:W3:Y:S01]  /*12eb0*/  LDG.E.CONSTANT R5, desc[UR42][R4.64] ;  /* 0x0000002a04057981 */ /* 0x0002e2000c1e9900 */
[----:B------:R-:W-:Y:S02]  /*12ec0*/  LOP3.LUT P0, R2, R24, 0x3, RZ, 0xc0, !PT ;  /* 0x0000000318027812 */ /* 0x000fe4000780c0ff */
[----:B------:R-:W-:Y:S02]  /*12ed0*/  F2FP.BF16.F32.PACK_AB R8, R8, R97 ;  /* 0x000000610808723e */ /* 0x000fe400000010ff */
[----:B------:R-:W-:Y:S02]  /*12ee0*/  ISETP.EQ.OR P0, PT, R2, 0x3, !P0 ;  /* 0x000000030200780c */ /* 0x000fe40004702670 */
[----:B------:R-:W-:Y:S02]  /*12ef0*/  F2FP.BF16.F32.PACK_AB R89, R6, R89 ;  /* 0x000000590659723e */ /* 0x000fe400000010ff */
[----:B------:R-:W-:Y:S02]  /*12f00*/  SEL R37, R8, R9, P0 ;  /* 0x0000000908257207 */ /* 0x000fe40000000000 */
[----:B-1----:R-:W-:-:S02]  /*12f10*/  SEL R4, R9, R8, P0 ;  /* 0x0000000809047207 */ /* 0x002fc40000000000 */
[----:B------:R-:W-:Y:S02]  /*12f20*/  SEL R2, R0, R89, P0 ;  /* 0x0000005900027207 */ /* 0x000fe40000000000 */
[----:B------:R-:W-:Y:S02]  /*12f30*/  SEL R89, R89, R0, P0 ;  /* 0x0000000059597207 */ /* 0x000fe40000000000 */
[----:B------:R-:W-:Y:S02]  /*12f40*/  F2FP.BF16.F32.PACK_AB R13, R13, R112 ;  /* 0x000000700d0d723e */ /* 0x000fe400000010ff */
[----:B------:R-:W-:Y:S02]  /*12f50*/  F2FP.BF16.F32.PACK_AB R12, R12, R113 ;  /* 0x000000710c0c723e */ /* 0x000fe400000010ff */
[----:B------:R-:W-:Y:S02]  /*12f60*/  F2FP.BF16.F32.PACK_AB R21, R21, R128 ;  /* 0x000000801515723e */ /* 0x000fe400000010ff */
[----:B------:R-:W-:-:S02]  /*12f70*/  F2FP.BF16.F32.PACK_AB R26, R26, R129 ;  /* 0x000000811a1a723e */ /* 0x000fc400000010ff */
[----:B------:R-:W-:Y:S02]  /*12f80*/  SEL R40, R13, R12, P0 ;  /* 0x0000000c0d287207 */ /* 0x000fe40000000000 */
[----:B------:R-:W-:Y:S02]  /*12f90*/  MOV R24, R18 ;  /* 0x0000001200187202 */ /* 0x000fe40000000f00 */
[----:B0-----:R-:W-:Y:S02]  /*12fa0*/  MOV R25, R7 ;  /* 0x0000000700197202 */ /* 0x001fe40000000f00 */
[----:B------:R-:W-:Y:S02]  /*12fb0*/  SEL R41, R12, R13, P0 ;  /* 0x0000000d0c297207 */ /* 0x000fe40000000000 */
[----:B------:R-:W-:Y:S02]  /*12fc0*/  F2FP.BF16.F32.PACK_AB R35, R94, R35 ;  /* 0x000000235e23723e */ /* 0x000fe400000010ff */
[----:B------:R-:W-:-:S02]  /*12fd0*/  F2FP.BF16.F32.PACK_AB R38, R95, R38 ;  /* 0x000000265f26723e */ /* 0x000fc400000010ff */
[----:B------:R-:W-:Y:S02]  /*12fe0*/  SEL R44, R21, R26, P0 ;  /* 0x0000001a152c7207 */ /* 0x000fe40000000000 */
[----:B------:R-:W-:Y:S02]  /*12ff0*/  SEL R21, R26, R21, P0 ;  /* 0x000000151a157207 */ /* 0x000fe40000000000 */
        /* <DEDUP_REMOVED lines=9> */
[----:B------:R-:W-:-:S02]  /*13090*/  F2FP.BF16.F32.PACK_AB R135, R135, R28 ;  /* 0x0000001c8787723e */ /* 0x000fc400000010ff */
[----:B------:R-:W-:Y:S02]  /*130a0*/  SEL R35, R38, R35, P0 ;  /* 0x0000002326237207 */ /* 0x000fe40000000000 */
[----:B------:R-:W-:Y:S02]  /*130b0*/  SEL R28, R11, R10, P0 ;  /* 0x0000000a0b1c7207 */ /* 0x000fe40000000000 */
[----:B------:R-:W-:Y:S02]  /*130c0*/  SEL R39, R10, R11, P0 ;  /* 0x0000000b0a277207 */ /* 0x000fe40000000000 */
[----:B------:R-:W-:Y:S02]  /*130d0*/  SEL R42, R15, R14, P0 ;  /* 0x0000000e0f2a7207 */ /* 0x000fe40000000000 */
[----:B------:R-:W-:Y:S02]  /*130e0*/  SEL R43, R14, R15, P0 ;  /* 0x0000000f0e2b7207 */ /* 0x000fe40000000000 */
[----:B------:R-:W-:-:S02]  /*130f0*/  SEL R38, R33, R36, P0 ;  /* 0x0000002421267207 */ /* 0x000fc40000000000 */
[----:B------:R-:W-:Y:S02]  /*13100*/  F2FP.BF16.F32.PACK_AB R29, R118, R29 ;  /* 0x0000001d761d723e */ /* 0x000fe400000010ff */
[----:B------:R-:W-:Y:S02]  /*13110*/  F2FP.BF16.F32.PACK_AB R32, R119, R32 ;  /* 0x000000207720723e */ /* 0x000fe400000010ff */
[----:B------:R-:W-:Y:S02]  /*13120*/  SEL R33, R36, R33, P0 ;  /* 0x0000002124217207 */ /* 0x000fe40000000000 */
[----:B------:R-:W-:Y:S02]  /*13130*/  SEL R36, R31, R34, P0 ;  /* 0x000000221f247207 */ /* 0x000fe40000000000 */
[----:B------:R-:W-:Y:S02]  /*13140*/  F2FP.BF16.F32.PACK_AB R27, R126, R27 ;  /* 0x0000001b7e1b723e */ /* 0x000fe400000010ff */
[----:B------:R-:W-:-:S02]  /*13150*/  F2FP.BF16.F32.PACK_AB R30, R127, R30 ;  /* 0x0000001e7f1e723e */ /* 0x000fc400000010ff */
        /* <DEDUP_REMOVED lines=9> */
[C---:B------:R-:W-:Y:S02]  /*131f0*/  IADD3 R51, P3, R8.reuse, 0x3020, RZ ;  /* 0x0000302008337810 */ /* 0x040fe40007f7e0ff */
[----:B------:R-:W-:Y:S02]  /*13200*/  IADD3 R53, P2, R8, 0x6000, RZ ;  /* 0x0000600008357810 */ /* 0x000fe40007f5e0ff */
[----:B------:R-:W-:-:S02]  /*13210*/  LOP3.LUT R12, R0, R47, RZ, 0x3c, !PT ;  /* 0x0000002f000c7212 */ /* 0x000fc400078e3cff */
[----:B------:R-:W-:Y:S02]  /*13220*/  IADD3 R48, P1, R8, 0x6020, RZ ;  /* 0x0000602008307810 */ /* 0x000fe40007f3e0ff */
[----:B------:R-:W-:Y:S02]  /*13230*/  LOP3.LUT R0, R49, 0x180, RZ, 0xc0, !PT ;  /* 0x0000018031007812 */ /* 0x000fe400078ec0ff */
[----:B------:R-:W-:Y:S02]  /*13240*/  LOP3.LUT R6, R51, 0x180, RZ, 0xc0, !PT ;  /* 0x0000018033067812 */ /* 0x000fe400078ec0ff */
[----:B------:R-:W-:Y:S02]  /*13250*/  LOP3.LUT R26, R53, 0x180, RZ, 0xc0, !PT ;  /* 0x00000180351a7812 */ /* 0x000fe400078ec0ff */
[----:B------:R-:W-:Y:S02]  /*13260*/  LOP3.LUT R47, R48, 0x180, RZ, 0xc0, !PT ;  /* 0x00000180302f7812 */ /* 0x000fe400078ec0ff */
[----:B------:R-:W-:-:S02]  /*13270*/  SHF.R.U64 R0, R0, 0x3, RZ ;  /* 0x0000000300007819 */ /* 0x000fc400000012ff */
[----:B------:R-:W-:Y:S01]  /*13280*/  SHF.R.U64 R6, R6, 0x3, RZ ;  /* 0x0000000306067819 */ /* 0x000fe200000012ff */
[----:B------:R-:W-:Y:S01]  /*13290*/  IMAD.X R11, RZ, RZ, R9, P3 ;  /* 0x000000ffff0b7224 */ /* 0x000fe200018e0609 */
[----:B------:R-:W-:Y:S02]  /*132a0*/  SHF.R.U64 R26, R26, 0x3, RZ ;  /* 0x000000031a1a7819 */ /* 0x000fe400000012ff */
[----:B------:R-:W-:Y:S02]  /*132b0*/  SHF.R.U64 R47, R47, 0x3, RZ ;  /* 0x000000032f2f7819 */ /* 0x000fe400000012ff */
[----:B------:R-:W-:Y:S02]  /*132c0*/  LOP3.LUT R14, R0, R49, RZ, 0x3c, !PT ;  /* 0x00000031000e7212 */ /* 0x000fe400078e3cff */
[----:B------:R-:W-:Y:S02]  /*132d0*/  LOP3.LUT R10, R6, R51, RZ, 0x3c, !PT ;  /* 0x00000033060a7212 */ /* 0x000fe400078e3cff */
[----:B------:R-:W-:-:S02]  /*132e0*/  LOP3.LUT R6, R26, R53, RZ, 0x3c, !PT ;  /* 0x000000351a067212 */ /* 0x000fc400078e3cff */
[----:B------:R-:W-:Y:S02]  /*132f0*/  LOP3.LUT R26, R47, R48, RZ, 0x3c, !PT ;  /* 0x000000302f1a7212 */ /* 0x000fe400078e3cff */
[----:B---3--:R-:W-:Y:S01]  /*13300*/  LOP3.LUT R0, R5, 0x2, RZ, 0x3c, !PT ;  /* 0x0000000205007812 */ /* 0x008fe200078e3cff */
[----:B------:R-:W-:Y:S01]  /*13310*/  SHFL.IDX PT, R2, R2, R5, 0x1c1f ;  /* 0x001c1f0502027589 */ /* 0x000fe200000e0000 */
[----:B------:R-:W-:Y:S02]  /*13320*/  MOV R48, R10 ;  /* 0x0000000a00307202 */ /* 0x000fe40000000f00 */
[----:B------:R-:W-:Y:S01]  /*13330*/  SEL R45, R30, R27, P0 ;  /* 0x0000001b1e2d7207 */ /* 0x000fe20000000000 */
[----:B------:R-:W-:Y:S01]  /*13340*/  SHFL.IDX PT, R10, R4, R5, 0x1c1f ;  /* 0x001c1f05040a7589 */ /* 0x000fe200000e0000 */
[----:B------:R-:W-:-:S03]  /*13350*/  SEL R30, R134, R135, P0 ;  /* 0x00000087861e7207 */ /* 0x000fc60000000000 */
[----:B------:R-:W0:Y:S01]  /*13360*/  SHFL.IDX PT, R89, R89, R0, 0x1c1f ;  /* 0x001c1f0059597589 */ /* 0x000e2200000e0000 */
[----:B------:R-:W-:-:S03]  /*13370*/  SEL R135, R135, R134, P0 ;  /* 0x0000008687877207 */ /* 0x000fc60000000000 */
        /* <DEDUP_REMOVED lines=9> */
[----:B------:R-:W-:-:S03]  /*13410*/  LOP3.LUT R7, R8, 0x180, RZ, 0xc0, !PT ;  /* 0x0000018008077812 */ /* 0x000fc600078ec0ff */
[----:B------:R-:W-:Y:S04]  /*13420*/  SHFL.IDX PT, R40, R40, R5, 0x1c1f ;  /* 0x001c1f0528287589 */ /* 0x000fe800000e0000 */
[----:B------:R-:W-:Y:S04]  /*13430*/  SHFL.IDX PT, R34, R34, R5, 0x1c1f ;  /* 0x001c1f0522227589 */ /* 0x000fe800000e0000 */
[----:B------:R-:W4:Y:S04]  /*13440*/  SHFL.IDX PT, R41, R41, R0, 0x1c1f ;  /* 0x001c1f0029297589 */ /* 0x000f2800000e0000 */
[----:B------:R-:W4:Y:S04]  /*13450*/  SHFL.IDX PT, R29, R29, R0, 0x1c1f ;  /* 0x001c1f001d1d7589 */ /* 0x000f2800000e0000 */
[----:B------:R-:W-:Y:S04]  /*13460*/  SHFL.IDX PT, R42, R42, R5, 0x1c1f ;  /* 0x001c1f052a2a7589 */ /* 0x000fe800000e0000 */
[----:B------:R-:W-:Y:S04]  /*13470*/  SHFL.IDX PT, R32, R32, R5, 0x1c1f ;  /* 0x001c1f0520207589 */ /* 0x000fe800000e0000 */
[----:B------:R-:W4:Y:S04]  /*13480*/  SHFL.IDX PT, R43, R43, R0, 0x1c1f ;  /* 0x001c1f002b2b7589 */ /* 0x000f2800000e0000 */
[----:B------:R-:W4:Y:S04]  /*13490*/  SHFL.IDX PT, R45, R45, R0, 0x1c1f ;  /* 0x001c1f002d2d7589 */ /* 0x000f2800000e0000 */
[----:B------:R-:W-:Y:S04]  /*134a0*/  SHFL.IDX PT, R44, R44, R5, 0x1c1f ;  /* 0x001c1f052c2c7589 */ /* 0x000fe800000e0000 */
[----:B------:R-:W-:Y:S04]  /*134b0*/  SHFL.IDX PT, R30, R30, R5, 0x1c1f ;  /* 0x001c1f051e1e7589 */ /* 0x000fe800000e0000 */
[----:B------:R-:W4:Y:S04]  /*134c0*/  SHFL.IDX PT, R21, R21, R0, 0x1c1f ;  /* 0x001c1f0015157589 */ /* 0x000f2800000e0000 */
[----:B------:R0:W4:Y:S01]  /*134d0*/  SHFL.IDX PT, R135, R135, R0, 0x1c1f ;  /* 0x001c1f0087877589 */ /* 0x00012200000e0000 */
[----:B------:R-:W-:Y:S01]  /*134e0*/  SHF.R.U64 R7, R7, 0x3, RZ ;  /* 0x0000000307077819 */ /* 0x000fe200000012ff */
[----:B------:R-:W-:-:S03]  /*134f0*/  IMAD.X R13, RZ, RZ, R9, P5 ;  /* 0x000000ffff0d7224 */ /* 0x000fc600028e0609 */
[----:B------:R-:W-:Y:S01]  /*13500*/  LOP3.LUT R8, R7, R8, RZ, 0x3c, !PT ;  /* 0x0000000807087212 */ /* 0x000fe200078e3cff */
[--C-:B------:R-:W-:Y:S02]  /*13510*/  IMAD.X R7, RZ, RZ, R9.reuse, P2 ;  /* 0x000000ffff077224 */ /* 0x100fe400010e0609 */
[--C-:B------:R-:W-:Y:S01]  /*13520*/  IMAD.X R15, RZ, RZ, R9.reuse, P4 ;  /* 0x000000ffff0f7224 */ /* 0x100fe200020e0609 */
[----:B------:R-:W-:Y:S01]  /*13530*/  MOV R51, R8 ;  /* 0x0000000800337202 */ /* 0x000fe20000000f00 */
[----:B------:R-:W-:Y:S01]  /*13540*/  IMAD.X R27, RZ, RZ, R9, P1 ;  /* 0x000000ffff1b7224 */ /* 0x000fe200008e0609 */
[----:B------:R-:W-:Y:S01]  /*13550*/  MOV R47, R6 ;  /* 0x00000006002f7202 */ /* 0x000fe20000000f00 */
[----:B0-----:R-:W0:Y:S01]  /*13560*/  LDC R0, c[0x0][0xbe8] ;  /* 0x0002fa00ff007b82 */ /* 0x001e220000000800 */
[----:B------:R-:W-:Y:S02]  /*13570*/  SEL R4, R2, R89, P0 ;  /* 0x0000005902047207 */ /* 0x000fe40000000000 */
[----:B------:R-:W-:-:S02]  /*13580*/  SEL R6, R89, R2, P0 ;  /* 0x0000000259067207 */ /* 0x000fc40000000000 */
[----:B-1----:R-:W-:Y:S02]  /*13590*/  SEL R8, R10, R37, P0 ;  /* 0x000000250a087207 */ /* 0x002fe40000000000 */
[----:B--2---:R-:W-:Y:S02]  /*135a0*/  SEL R5, R46, R35, P0 ;  /* 0x000000232e057207 */ /* 0x004fe40000000000 */
[----:B------:R-:W-:Y:S01]  /*135b0*/  SEL R7, R35, R46, P0 ;  /* 0x0000002e23077207 */ /* 0x000fe20000000000 */
[----:B------:R-:W-:Y:S01]  /*135c0*/  BAR.SYNC.DEFER_BLOCKING 0x1, 0x180 ;  /* 0x0046000000007b1d */ /* 0x000fe20000010000 */
[----:B------:R-:W-:Y:S02]  /*135d0*/  MOV R50, R12 ;  /* 0x0000000c00327202 */ /* 0x000fe40000000f00 */
[----:B------:R-:W-:Y:S02]  /*135e0*/  MOV R49, R14 ;  /* 0x0000000e00317202 */ /* 0x000fe40000000f00 */
[----:B------:R-:W-:-:S02]  /*135f0*/  SEL R10, R37, R10, P0 ;  /* 0x0000000a250a7207 */ /* 0x000fc40000000000 */
[----:B---3--:R-:W-:Y:S02]  /*13600*/  SEL R9, R38, R33, P0 ;  /* 0x0000002126097207 */ /* 0x008fe40000000000 */
[----:B------:R-:W-:Y:S02]  /*13610*/  SEL R11, R33, R38, P0 ;  /* 0x00000026210b7207 */ /* 0x000fe40000000000 */
[----:B----4-:R-:W-:Y:S02]  /*13620*/  SEL R12, R28, R39, P0 ;  /* 0x000000271c0c7207 */ /* 0x010fe40000000000 */
[----:B------:R-:W-:Y:S02]  /*13630*/  SEL R14, R39, R28, P0 ;  /* 0x0000001c270e7207 */ /* 0x000fe40000000000 */
[----:B------:R-:W-:Y:S02]  /*13640*/  SEL R13, R36, R31, P0 ;  /* 0x0000001f240d7207 */ /* 0x000fe40000000000 */
[----:B------:R-:W-:-:S02]  /*13650*/  SEL R15, R31, R36, P0 ;  /* 0x000000241f0f7207 */ /* 0x000fc40000000000 */
[----:B------:R-:W-:Y:S02]  /*13660*/  MOV R2, R26 ;  /* 0x0000001a00027202 */ /* 0x000fe40000000f00 */
[----:B------:R-:W-:Y:S02]  /*13670*/  ISETP.NE.U32.AND P2, PT, RZ, UR4, PT ;  /* 0x00000004ff007c0c */ /* 0x000fe4000bf45070 */
[----:B------:R-:W-:Y:S01]  /*13680*/  IADD3 R26, P1, R56, UR4, RZ ;  /* 0x00000004381a7c10 */ /* 0x000fe2000ff3e0ff */
        /* <DEDUP_REMOVED lines=27> */
[----:B------:R-:W-:Y:S01]  /*13840*/  IMAD.U32 R39, RZ, RZ, UR4 ;  /* 0x00000004ff277e24 */ /* 0x000fe2000f8e00ff */
[----:B------:R-:W-:Y:S01]  /*13850*/  @P0 IADD3.X R5, R55, UR5, RZ, P3, !PT ;  /* 0x0000000537050c10 */ /* 0x000fe20009ffe4ff */
[----:B------:R1:W5:Y:S04]  /*13860*/  @P2 LDG.E R36, desc[UR42][R26.64] ;  /* 0x0000002a1a242981 */ /* 0x000368000c1e1900 */
[----:B------:R1:W5:Y:S01]  /*13870*/  @P0 LDG.E R39, desc[UR42][R4.64] ;  /* 0x0000002a04270981 */ /* 0x000362000c1e1900 */
[----:B0-----:R-:W-:-:S13]  /*13880*/  ISETP.NE.AND P1, PT, R0, 0x1, PT ;  /* 0x000000010000780c */ /* 0x001fda0003f25270 */
[----:B------:R-:W0:Y:S08]  /*13890*/  @P1 LDC R6, c[0x0][0xbec] ;  /* 0x0002fb00ff061b82 */ /* 0x000e300000000800 */
[----:B------:R-:W3:Y:S01]  /*138a0*/  @P1 LDC R29, c[0x0][0xbf0] ;  /* 0x0002fc00ff1d1b82 */ /* 0x000ee20000000800 */
[----:B--2---:R-:W-:Y:S01]  /*138b0*/  IMAD.IADD R13, R54, 0x1, R52 ;  /* 0x00000001360d7824 */ /* 0x004fe200078e0234 */
[----:B-1----:R-:W-:Y:S06]  /*138c0*/  @P0 BRA `(.L_x_12805) ;  /* 0x0000000000100947 */ /* 0x002fec0003800000 */
[----:B------:R-:W-:Y:S05]  /*138d0*/  @!P2 BRA `(.L_x_12805) ;  /* 0x00000000000ca947 */ /* 0x000fea0003800000 */
[----:B------:R-:W2:Y:S04]  /*138e0*/  LDG.E R2, desc[UR42][R26.64] ;  /* 0x0000002a1a027981 */ /* 0x000ea8000c1e1900 */
[----:B-----5:R-:W2:Y:S02]  /*138f0*/  LDG.E R39, desc[UR42][R26.64+0x4] ;  /* 0x0000042a1a277981 */ /* 0x020ea4000c1e1900 */
[----:B--2---:R-:W-:-:S07]  /*13900*/  IMAD.IADD R39, R39, 0x1, -R2 ;  /* 0x0000000127277824 */ /* 0x004fce00078e0a02 */
.L_x_12805:
        /* <DEDUP_REMOVED lines=54> */
[----:B------:R-:W-:-:S04]  /*13c70*/  LEA R6, P0, R4, UR4, 0x2 ;  /* 0x0000000404067c11 */ /* 0x000fc8000f8010ff */
[----:B------:R-:W-:Y:S01]  /*13c80*/  LEA.HI.X R10, R4, UR5, R5, 0x2, P0 ;  /* 0x00000005040a7c11 */ /* 0x000fe200080f1405 */
[----:B------:R-:W-:Y:S01]  /*13c90*/  SHFL.IDX PT, R40, R6, RZ, 0x1c1f ;  /* 0x001c1fff06287589 */ /* 0x000fe200000e0000 */
[----:B------:R-:W-:Y:S01]  /*13ca0*/  IADD3 R13, P2, R24, 0x1800, RZ ;  /* 0x00001800180d7810 */ /* 0x000fe20007f5e0ff */
[----:B------:R-:W-:Y:S01]  /*13cb0*/  IMAD.IADD R14, R14, 0x1, R52 ;  /* 0x000000010e0e7824 */ /* 0x000fe200078e0234 */
[----:B------:R-:W-:Y:S01]  /*13cc0*/  ULDC.64 UR4, c[0x0][0xaa0] ;  /* 0x0002a80000047ab9 */ /* 0x000fe20000000a00 */
[----:B------:R-:W1:Y:S01]  /*13cd0*/  SHFL.IDX PT, R41, R10, RZ, 0x1c1f ;  /* 0x001c1fff0a297589 */ /* 0x000e6200000e0000 */
[----:B------:R-:W-:Y:S01]  /*13ce0*/  LOP3.LUT P0, RZ, R15, 0x3, RZ, 0xc0, !PT ;  /* 0x000000030fff7812 */ /* 0x000fe2000780c0ff */
[----:B------:R-:W-:Y:S02]  /*13cf0*/  IMAD.X R9, RZ, RZ, R25, P2 ;  /* 0x000000ffff097224 */ /* 0x000fe400010e0619 */
[----:B------:R-:W-:Y:S01]  /*13d00*/  SHFL.IDX PT, R42, R6, 0x1, 0x1c1f ;  /* 0x003c1f00062a7f89 */ /* 0x000fe200000e0000 */
[----:B------:R-:W-:-:S03]  /*13d10*/  ISETP.GE.OR P2, PT, R14, R39, P0 ;  /* 0x000000270e00720c */ /* 0x000fc60000746670 */
[----:B------:R-:W2:Y:S01]  /*13d20*/  SHFL.IDX PT, R43, R10, 0x1, 0x1c1f ;  /* 0x003c1f000a2b7f89 */ /* 0x000ea200000e0000 */
[----:B------:R-:W-:Y:S02]  /*13d30*/  VIADD R4, R14, 0x8 ;  /* 0x000000080e047836 */ /* 0x000fe40000000000 */
[----:B------:R-:W-:-:S03]  /*13d40*/  IMAD R37, R37, UR4, RZ ;  /* 0x0000000425257c24 */ /* 0x000fc6000f8e02ff */
[----:B------:R-:W-:-:S04]  /*13d50*/  ISETP.GE.OR P0, PT, R4, R39, P0 ;  /* 0x000000270400720c */ /* 0x000fc80000706670 */
[----:B-1----:R1:W-:Y:S02]  /*13d60*/  @!P2 ST.E desc[UR42][R40.64], R3 ;  /* 0x000000032800a985 */ /* 0x0023e4000c10192a */
[C---:B-1----:R-:W-:Y:S02]  /*13d70*/  IMAD R41, R36.reuse, UR5, R37 ;  /* 0x0000000524297c24 */ /* 0x042fe4000f8e0225 */
[----:B------:R-:W-:Y:S01]  /*13d80*/  IMAD.WIDE.U32 R36, R36, UR4, RZ ;  /* 0x0000000424247c25 */ /* 0x000fe2000f8e00ff */
[----:B------:R-:W-:-:S03]  /*13d90*/  ULDC.64 UR4, c[0x0][0xae8] ;  /* 0x0002ba0000047ab9 */ /* 0x000fc60000000a00 */
[----:B------:R-:W-:Y:S02]  /*13da0*/  IMAD R21, R21, UR4, RZ ;  /* 0x0000000415157c24 */ /* 0x000fe4000f8e02ff */
[----:B------:R-:W-:Y:S01]  /*13db0*/  IMAD.IADD R37, R37, 0x1, R41 ;  /* 0x0000000125257824 */ /* 0x000fe200078e0229 */
[----:B--2---:R1:W-:Y:S01]  /*13dc0*/  @!P0 ST.E desc[UR42][R42.64], R20 ;  /* 0x000000142a008985 */ /* 0x0043e2000c10192a */
[C---:B------:R-:W-:Y:S02]  /*13dd0*/  IMAD R41, R46.reuse, UR5, R21 ;  /* 0x000000052e297c24 */ /* 0x040fe4000f8e0215 */
[----:B------:R-:W-:Y:S02]  /*13de0*/  IMAD R3, R47, 0x60, R44 ;  /* 0x000000602f037824 */ /* 0x000fe400078e022c */
[----:B------:R0:W5:Y:S01]  /*13df0*/  LDL R47, [R1+0x64] ;  /* 0x00006400012f7983 */ /* 0x0001620000100800 */
[----:B-1----:R-:W-:-:S03]  /*13e00*/  IMAD.WIDE.U32 R20, R46, UR4, R36 ;  /* 0x000000042e147c25 */ /* 0x002fc6000f8e0024 */
[----:B------:R0:W5:Y:S01]  /*13e10*/  LDL R43, [R1+0x68] ;  /* 0x00006800012b7983 */ /* 0x0001620000100800 */
[----:B------:R-:W1:Y:S01]  /*13e20*/  @P1 LDC R42, c[0x0][0xbf0] ;  /* 0x0002fc00ff2a1b82 */ /* 0x000e620000000800 */
[----:B------:R-:W-:Y:S01]  /*13e30*/  LOP3.LUT R8, R13, 0x180, RZ, 0xc0, !PT ;  /* 0x000001800d087812 */ /* 0x000fe200078ec0ff */
[----:B------:R-:W-:Y:S01]  /*13e40*/  IMAD.IADD R40, R52, 0x1, R3 ;  /* 0x0000000134287824 */ /* 0x000fe200078e0203 */
[----:B------:R0:W5:Y:S01]  /*13e50*/  LDL R46, [R1+0x84] ;  /* 0x00008400012e7983 */ /* 0x0001620000100800 */
[----:B------:R-:W-:Y:S01]  /*13e60*/  IADD3 R27, P5, R24, 0x4800, RZ ;  /* 0x00004800181b7810 */ /* 0x000fe20007fbe0ff */
[----:B------:R-:W-:Y:S01]  /*13e70*/  ULDC.64 UR4, c[0x0][0xaf0] ;  /* 0x0002bc0000047ab9 */ /* 0x000fe20000000a00 */
[----:B------:R-:W-:Y:S02]  /*13e80*/  SHF.R.U64 R8, R8, 0x3, RZ ;  /* 0x0000000308087819 */ /* 0x000fe400000012ff */
[----:B------:R-:W-:Y:S02]  /*13e90*/  IADD3 R29, P4, R24, 0x6000, RZ ;  /* 0x00006000181d7810 */ /* 0x000fe40007f9e0ff */
[----:B------:R-:W-:-:S02]  /*13ea0*/  LOP3.LUT R8, R8, R13, RZ, 0x3c, !PT ;  /* 0x0000000d08087212 */ /* 0x000fc400078e3cff */
[----:B------:R-:W-:Y:S01]  /*13eb0*/  IADD3 R13, P6, R24, 0x3000, RZ ;  /* 0x00003000180d7810 */ /* 0x000fe20007fde0ff */
[----:B------:R-:W-:Y:S01]  /*13ec0*/  @P1 IMAD.HI.U32 R3, R40, R45, RZ ;  /* 0x0000002d28031227 */ /* 0x000fe200078e00ff */
[C---:B------:R-:W-:Y:S02]  /*13ed0*/  IADD3 R7, P3, R24.reuse, 0x7800, RZ ;  /* 0x0000780018077810 */ /* 0x040fe40007f7e0ff */
[----:B------:R-:W-:Y:S01]  /*13ee0*/  LOP3.LUT R12, R13, 0x180, RZ, 0xc0, !PT ;  /* 0x000001800d0c7812 */ /* 0x000fe200078ec0ff */
[----:B------:R-:W-:Y:S01]  /*13ef0*/  IMAD.IADD R21, R21, 0x1, R41 ;  /* 0x0000000115157824 */ /* 0x000fe200078e0229 */
[----:B------:R-:W-:Y:S02]  /*13f00*/  LOP3.LUT R26, R27, 0x180, RZ, 0xc0, !PT ;  /* 0x000001801b1a7812 */ /* 0x000fe400078ec0ff */
[----:B------:R-:W-:Y:S02]  /*13f10*/  LOP3.LUT R28, R29, 0x180, RZ, 0xc0, !PT ;  /* 0x000001801d1c7812 */ /* 0x000fe400078ec0ff */
[----:B------:R-:W-:Y:S01]  /*13f20*/  LOP3.LUT R5, R24, 0x180, RZ, 0xc0, !PT ;  /* 0x0000018018057812 */ /* 0x000fe200078ec0ff */
[----:B------:R-:W-:Y:S01]  /*13f30*/  IMAD.MOV.U32 R37, RZ, RZ, R40 ;  /* 0x000000ffff257224 */ /* 0x000fe200078e0028 */
[----:B------:R-:W-:Y:S01]  /*13f40*/  LOP3.LUT R6, R7, 0x180, RZ, 0xc0, !PT ;  /* 0x0000018007067812 */ /* 0x000fe200078ec0ff */
[----:B------:R-:W-:Y:S01]  /*13f50*/  IMAD R41, R38, UR4, RZ ;  /* 0x0000000426297c24 */ /* 0x000fe2000f8e02ff */
[----:B-1----:R-:W-:Y:S01]  /*13f60*/  @P1 SHF.R.U32.HI R37, RZ, R42, R3 ;  /* 0x0000002aff251219 */ /* 0x002fe20000011603 */
[----:B------:R-:W5:Y:S01]  /*13f70*/  LD.E.128 R8, desc[UR42][R8.64] ;  /* 0x0000002a08087980 */ /* 0x000f62000c101d00 */
[----:B------:R-:W-:-:S02]  /*13f80*/  SHF.R.U64 R12, R12, 0x3, RZ ;  /* 0x000000030c0c7819 */ /* 0x000fc400000012ff */
[----:B------:R-:W-:Y:S02]  /*13f90*/  SHF.R.U64 R26, R26, 0x3, RZ ;  /* 0x000000031a1a7819 */ /* 0x000fe400000012ff */
[----:B------:R-:W-:Y:S02]  /*13fa0*/  SHF.R.U64 R28, R28, 0x3, RZ ;  /* 0x000000031c1c7819 */ /* 0x000fe400000012ff */
        /* <DEDUP_REMOVED lines=64> */
.L_x_12807:
[----:B------:R-:W-:Y:S05]  /*143b0*/  BSYNC B1 ;  /* 0x0000000000017941 */ /* 0x000fea0003800000 */
.L_x_12806:
        /* <DEDUP_REMOVED lines=19> */
.L_x_12804:
        /* <DEDUP_REMOVED lines=19> */
[----:B--2---:R-:W-:Y:S01]  /*14620*/  ISETP.NE.AND P2, PT, R25, 0x1, PT ;  /* 0x000000011900780c */ /* 0x004fe20003f45270 */
[----:B---3--:R-:W-:-:S12]  /*14630*/  VIADD R30, R7, 0xffffff80 ;  /* 0xffffff80071e7836 */ /* 0x008fd80000000000 */
[----:B------:R-:W2:Y:S01]  /*14640*/  @P2 LDC R27, c[0x0][0xbec] ;  /* 0x0002fb00ff1b2b82 */ /* 0x000ea20000000800 */
[----:B------:R-:W-:Y:S01]  /*14650*/  ISETP.GE.AND P3, PT, R30, 0xc0, PT ;  /* 0x000000c01e00780c */ /* 0x000fe20003f66270 */
[----:B0-----:R-:W-:-:S12]  /*14660*/  @P1 BRA `(.L_x_12809) ;  /* 0x0000000000101947 */ /* 0x001fd80003800000 */
[----:B------:R-:W-:Y:S05]  /*14670*/  @!P0 BRA `(.L_x_12809) ;  /* 0x00000000000c8947 */ /* 0x000fea0003800000 */
[----:B------:R-:W3:Y:S04]  /*14680*/  LDG.E R5, desc[UR42][R2.64] ;  /* 0x0000002a02057981 */ /* 0x000ee8000c1e1900 */
[----:B-----5:R-:W3:Y:S02]  /*14690*/  LDG.E R0, desc[UR42][R2.64+0x4] ;  /* 0x0000042a02007981 */ /* 0x020ee4000c1e1900 */
[----:B---3--:R-:W-:-:S07]  /*146a0*/  IMAD.IADD R0, R0, 0x1, -R5 ;  /* 0x0000000100007824 */ /* 0x008fce00078e0a05 */
.L_x_12809:
        /* <DEDUP_REMOVED lines=11> */
[----:B------:R-:W-:Y:S01]  /*14760*/  IADD3 R8, R28, -0x80, R7 ;  /* 0xffffff801c087810 */ /* 0x000fe20007ffe007 */
[----:B0-----:R-:W-:-:S05]  /*14770*/  IMAD R2, R0, R9, RZ ;  /* 0x0000000900027224 */ /* 0x001fca00078e02ff */
        /* <DEDUP_REMOVED lines=35> */
.L_x_12811:
[----:B------:R-:W-:Y:S05]  /*149b0*/  BSYNC B1 ;  /* 0x0000000000017941 */ /* 0x000fea0003800000 */
.L_x_12810:
        /* <DEDUP_REMOVED lines=69> */
.L_x_12813:
[----:B------:R-:W-:Y:S05]  /*14e10*/  BSYNC B1 ;  /* 0x0000000000017941 */ /* 0x000fea0003800000 */
.L_x_12812:
        /* <DEDUP_REMOVED lines=17> */
.L_x_12808:
[----:B------:R-:W-:Y:S05]  /*14f30*/  BSYNC B0 ;  /* 0x0000000000007941 */ /* 0x000fea0003800000 */
.L_x_12803:
[----:B------:R-:W-:Y:S02]  /*14f40*/  ULDC UR4, c[0x0][0xc3c] ;  /* 0x00030f0000047ab9 */ /* 0x000fe40000000800 */
[----:B-1----:R-:W-:-:S13]  /*14f50*/  ISETP.GE.AND P0, PT, R155, UR4, PT ;  /* 0x000000049b007c0c */ /* 0x002fda000bf06270 */
[----:B------:R-:W-:Y:S05]  /*14f60*/  @!P0 BRA `(.L_x_12814) ;  /* 0xfffffec000848947 */ /* 0x000fea000383ffff */
[----:B------:R-:W-:Y:S05]  /*14f70*/  BRA `(.L_x_12679) ;  /* 0x0000007400947947 */ /* 0x000fea0003800000 */
.L_x_12677:
        /* <DEDUP_REMOVED lines=56> */
.L_x_12820:
        /* <DEDUP_REMOVED lines=12> */
.L_x_12819:
[----:B------:R-:W-:Y:S05]  /*153c0*/  BSYNC B0 ;  /* 0x0000000000007941 */ /* 0x000fea0003800000 */
.L_x_12818:
        /* <DEDUP_REMOVED lines=21> */
.L_x_12816:
        /* <DEDUP_REMOVED lines=21> */
.L_x_12821:
        /* <DEDUP_REMOVED lines=55> */
.L_x_12817:
[----:B------:R-:W-:Y:S02]  /*159e0*/  IMAD.MOV.U32 R17, RZ, RZ, RZ ;  /* 0x000000ffff117224 */ /* 0x000fe400078e00ff */
[----:B------:R-:W-:Y:S02]  /*159f0*/  IMAD.U32 R16, RZ, RZ, UR6 ;  /* 0x00000006ff107e24 */ /* 0x000fe4000f8e00ff */
[----:B------:R-:W-:-:S07]  /*15a00*/  IMAD.MOV.U32 R18, RZ, RZ, RZ ;  /* 0x000000ffff127224 */ /* 0x000fce00078e00ff */
.L_x_12822:
[----:B------:R-:W-:-:S13]  /*15a10*/  ISETP.NE.AND P0, PT, R5, RZ, PT ;  /* 0x000000ff0500720c */ /* 0x000fda0003f05270 */
[----:B------:R-:W0:Y:S01]  /*15a20*/  @!P0 S2R R3, SR_CgaCtaId ;  /* 0x0000000000038919 */ /* 0x000e220000008800 */
[----:B------:R-:W-:-:S04]  /*15a30*/  @!P0 MOV R2, 0x400 ;  /* 0x0000040000028802 */ /* 0x000fc80000000f00 */
[----:B0-----:R-:W-:-:S05]  /*15a40*/  @!P0 LEA R2, R3, R2, 0x18 ;  /* 0x0000000203028211 */ /* 0x001fca00078ec0ff */
[----:B------:R2:W-:Y:S01]  /*15a50*/  @!P0 STS.128 [R2+0x19cd0], R16 ;  /* 0x019cd01002008388 */ /* 0x0005e20000000c00 */
[----:B------:R-:W-:Y:S06]  /*15a60*/  BAR.ARV 0x5, 0x200 ;  /* 0x0148000000007b1d */ /* 0x000fec0000002000 */
.L_x_12815:
        /* <DEDUP_REMOVED lines=67> */
.L_x_12941:
[----:B01--4-:R-:W0:Y:S02]  /*15ea0*/  LDC.64 R2, c[0x0][0xc88] ;  /* 0x00032200ff027b82 */ /* 0x013e240000000a00 */
[----:B0-----:R-:W-:-:S05]  /*15eb0*/  IMAD.WIDE R2, R19, 0x4, R2 ;  /* 0x0000000413027825 */ /* 0x001fca00078e0202 */
[----:B--2---:R-:W2:Y:S01]  /*15ec0*/  LDG.E R26, desc[UR42][R2.64] ;  /* 0x0000002a021a7981 */ /* 0x004ea2000c1e1900 */
        /* <DEDUP_REMOVED lines=16> */
[----:B------:R-:W-:Y:S01]  /*15fd0*/  IADD3 R4, P3, R13, UR4, RZ ;  /* 0x000000040d047c10 */ /* 0x000fe2000ff7e0ff */
[----:B0-----:R-:W-:Y:S01]  /*15fe0*/  IMAD.MOV.U32 R0, RZ, RZ, RZ ;  /* 0x000000ffff007224 */ /* 0x001fe200078e00ff */
[----:B------:R-:W-:Y:S01]  /*15ff0*/  ISETP.NE.AND.EX P0, PT, RZ, UR5, PT, P0 ;  /* 0x00000005ff007c0c */ /* 0x000fe2000bf05300 */
[----:B------:R-:W-:Y:S01]  /*16000*/  STL [R1+0xc], R13 ;  /* 0x00000c0d01007387 */ /* 0x000fe20000100800 */
[----:B------:R-:W-:Y:S02]  /*16010*/  IADD3.X R5, R12, UR5, RZ, P3, !PT ;  /* 0x000000050c057c10 */ /* 0x000fe40009ffe4ff */
[----:B------:R-:W-:Y:S01]  /*16020*/  ISETP.NE.U32.AND P2, PT, RZ, UR8, PT ;  /* 0x00000008ff007c0c */ /* 0x000fe2000bf45070 */
[----:B------:R-:W-:Y:S01]  /*16030*/  STL [R1+0x18], R12 ;  /* 0x0000180c01007387 */ /* 0x000fe20000100800 */
[----:B------:R-:W-:Y:S01]  /*16040*/  ISETP.NE.U32.AND P1, PT, RZ, UR6, PT ;  /* 0x00000006ff007c0c */ /* 0x000fe2000bf25070 */
[----:B-1----:R-:W-:Y:S01]  /*16050*/  IMAD.MOV.U32 R3, RZ, RZ, RZ ;  /* 0x000000ffff037224 */ /* 0x002fe200078e00ff */
[----:B------:R-:W-:Y:S01]  /*16060*/  ISETP.NE.AND.EX P2, PT, RZ, UR9, PT, P2 ;  /* 0x00000009ff007c0c */ /* 0x000fe2000bf45320 */
[----:B------:R-:W-:Y:S01]  /*16070*/  ULDC UR4, c[0x0][0x288] ;  /* 0x0000a20000047ab9 */ /* 0x000fe20000000800 */
[----:B------:R-:W-:-:S02]  /*16080*/  ISETP.NE.AND.EX P1, PT, RZ, UR7, PT, P1 ;  /* 0x00000007ff007c0c */ /* 0x000fc4000bf25310 */
[----:B------:R-:W-:Y:S01]  /*16090*/  IADD3 R6, P4, R13, UR6, RZ ;  /* 0x000000060d067c10 */ /* 0x000fe2000ff9e0ff */
[----:B------:R-:W3:Y:S03]  /*160a0*/  @P0 LDG.E R0, desc[UR42][R4.64] ;  /* 0x0000002a04000981 */ /* 0x000ee6000c1e1900 */
[----:B------:R-:W-:-:S05]  /*160b0*/  IADD3.X R7, R12, UR7, RZ, P4, !PT ;  /* 0x000000070c077c10 */ /* 0x000fca000a7fe4ff */
[----:B------:R-:W-:Y:S02]  /*160c0*/  @P2 IADD3 R8, P3, R13, UR8, RZ ;  /* 0x000000080d082c10 */ /* 0x000fe4000ff7e0ff */
[----:B------:R0:W5:Y:S02]  /*160d0*/  @P1 LDG.E R3, desc[UR42][R6.64] ;  /* 0x0000002a06031981 */ /* 0x000164000c1e1900 */
[----:B------:R-:W-:Y:S02]  /*160e0*/  @P2 IADD3.X R9, R12, UR9, RZ, P3, !PT ;  /* 0x000000090c092c10 */ /* 0x000fe40009ffe4ff */
        /* <DEDUP_REMOVED lines=22> */
.L_x_12824:
[----:B------:R-:W-:Y:S01]  /*16250*/  IMAD.MOV.U32 R10, RZ, RZ, R26 ;  /* 0x000000ffff0a7224 */ /* 0x000fe200078e001a */
[----:B------:R-:W-:Y:S02]  /*16260*/  ULDC.64 UR4, c[0x0][0xa20] ;  /* 0x0002880000047ab9 */ /* 0x000fe40000000a00 */
[----:B------:R-:W-:Y:S02]  /*16270*/  ISETP.NE.U32.AND P0, PT, RZ, UR4, PT ;  /* 0x00000004ff007c0c */ /* 0x000fe4000bf05070 */
[----:B------:R2:W-:Y:S02]  /*16280*/  STL [R1+0x8], R10 ;  /* 0x0000080a01007387 */ /* 0x0005e40000100800 */
[----:B------:R-:W-:-:S13]  /*16290*/  ISETP.NE.AND.EX P0, PT, RZ, UR5, PT, P0 ;  /* 0x00000005ff007c0c */ /* 0x000fda000bf05300 */
[----:B--2---:R-:W-:Y:S05]  /*162a0*/  @!P0 BRA `(.L_x_12825) ;  /* 0x0000000000108947 */ /* 0x004fea0003800000 */
[----:B------:R-:W-:-:S04]  /*162b0*/  IADD3 R4, P0, R13, UR4, RZ ;  /* 0x000000040d047c10 */ /* 0x000fc8000ff1e0ff */
[----:B------:R-:W-:-:S05]  /*162c0*/  IADD3.X R5, R12, UR5, RZ, P0, !PT ;  /* 0x000000050c057c10 */ /* 0x000fca00087fe4ff */
[----:B------:R2:W5:Y:S01]  /*162d0*/  LDG.E R2, desc[UR42][R4.64] ;  /* 0x0000002a04027981 */ /* 0x000562000c1e1900 */
[----:B------:R-:W-:Y:S05]  /*162e0*/  BRA `(.L_x_12826) ;  /* 0x0000000000247947 */ /* 0x000fea0003800000 */
.L_x_12825:
        /* <DEDUP_REMOVED lines=9> */
.L_x_12826:
[----:B--2---:R-:W2:Y:S01]  /*16380*/  @P1 LDG.E R4, desc[UR42][R6.64] ;  /* 0x0000002a06041981 */ /* 0x004ea2000c1e1900 */
[----:B------:R-:W3:Y:S03]  /*16390*/  LDC R5, c[0x0][0x448] ;  /* 0x00011200ff057b82 */ /* 0x000ee60000000800 */
[----:B0-----:R0:W2:Y:S01]  /*163a0*/  @P1 LDG.E R6, desc[UR42][R6.64+0x4] ;  /* 0x0000042a06061981 */ /* 0x0010a2000c1e1900 */
[----:B-----5:R-:W-:Y:S01]  /*163b0*/  IMAD.IADD R2, R2, 0x1, -R11 ;  /* 0x0000000102027824 */ /* 0x020fe200078e0a0b */
[----:B------:R-:W-:Y:S01]  /*163c0*/  BSSY B0, `(.L_x_12827) ;  /* 0x0000169000007945 */ /* 0x000fe20003800000 */
[----:B---3--:R-:W-:-:S13]  /*163d0*/  ISETP.NE.AND P0, PT, R5, 0x1, PT ;  /* 0x000000010500780c */ /* 0x008fda0003f05270 */
[----:B------:R-:W3:Y:S08]  /*163e0*/  @P0 LDC R5, c[0x0][0x44c] ;  /* 0x00011300ff050b82 */ /* 0x000ef00000000800 */
[----:B0-----:R-:W0:Y:S01]  /*163f0*/  @P0 LDC R7, c[0x0][0x450] ;  /* 0x00011400ff070b82 */ /* 0x001e220000000800 */
[----:B--2---:R-:W-:Y:S02]  /*16400*/  @P1 IMAD.IADD R0, R6, 0x1, -R4 ;  /* 0x0000000106001824 */ /* 0x004fe400078e0a04 */
[----:B------:R-:W-:-:S04]  /*16410*/  IMAD R4, R17, 0xc0, RZ ;  /* 0x000000c011047824 */ /* 0x000fc800078e02ff */
[----:B------:R-:W-:-:S04]  /*16420*/  VIADD R4, R4, 0xbf ;  /* 0x000000bf04047836 */ /* 0x000fc80000000000 */
[----:B---3--:R-:W-:-:S05]  /*16430*/  @P0 IMAD.HI.U32 R5, R4, R5, RZ ;  /* 0x0000000504050227 */ /* 0x008fca00078e00ff */
[----:B0-----:R-:W-:Y:S01]  /*16440*/  @P0 SHF.R.U32.HI R4, RZ, R7, R5 ;  /* 0x00000007ff040219 */ /* 0x001fe20000011605 */
[----:B------:R-:W-:-:S04]  /*16450*/  IMAD.IADD R7, R2, 0x1, R0 ;  /* 0x0000000102077824 */ /* 0x000fc800078e0200 */
        /* <DEDUP_REMOVED lines=16> */
[----:B------:R-:W-:-:S05]  /*16560*/  SHF.R.U32.HI R2, RZ, 0x7, R2 ;  /* 0x00000007ff027819 */ /* 0x000fca0000011602 */
[----:B-1----:R-:W-:-:S06]  /*16570*/  IMAD.MOV.U32 R9, RZ, RZ, R2 ;  /* 0x000000ffff097224 */ /* 0x002fcc00078e0002 */
        /* <DEDUP_REMOVED lines=14> */
.L_x_12989:
[----:B-1----:R-:W-:Y:S02]  /*16660*/  ISETP.NE.AND P0, PT, R14, RZ, PT ;  /* 0x000000ff0e00720c */ /* 0x002fe40003f05270 */
[----:B------:R-:W-:-:S11]  /*16670*/  PLOP3.LUT P6, PT, PT, PT, PT, 0x8, 0x0 ;  /* 0x000000000000781c */ /* 0x000fd60003fce170 */
[----:B------:R-:W-:Y:S05]  /*16680*/  @P0 BRA `(.L_x_12830) ;  /* 0x00000000000c0947 */ /* 0x000fea0003800000 */
[----:B------:R-:W-:-:S03]  /*16690*/  UMOV UR4, 0xffffffff ;  /* 0xffffffff00047882 */ /* 0x000fc60000000000 */
[----:B------:R-:W-:Y:S05]  /*166a0*/  BRA.DIV UR4, `(.L_x_12831) ;  /* 0x0000006a04a87947 */ /* 0x000fea000b800000 */
[----:B------:R-:W-:-:S13]  /*166b0*/  ELECT P6, URZ, PT ;  /* 0x00000000003f782f */ /* 0x000fda00038c0000 */
.L_x_12830:
        /* <DEDUP_REMOVED lines=9> */
.L_x_12992:
[----:B------:R-:W-:Y:S05]  /*16750*/  BSYNC B1 ;  /* 0x0000000000017941 */ /* 0x000fea0003800000 */
.L_x_12832:
[----:B------:R-:W-:Y:S04]  /*16760*/  BSSY B1, `(.L_x_12834) ;  /* 0x000008c000017945 */ /* 0x000fe80003800000 */
[----:B------:R-:W-:Y:S05]  /*16770*/  @!P6 BRA `(.L_x_12835) ;  /* 0x000000080028e947 */ /* 0x000fea0003800000 */
[----:B------:R-:W2:Y:S01]  /*16780*/  LDL R6, [R1+0x4] ;  /* 0x0000040001067983 */ /* 0x000ea20000100800 */
        /* <DEDUP_REMOVED lines=8> */
.L_x_12993:
[----:B------:R-:W-:Y:S05]  /*16810*/  BSYNC B2 ;  /* 0x0000000000027941 */ /* 0x000fea0003800000 */
.L_x_12836:
        /* <DEDUP_REMOVED lines=9> */
.L_x_12839:
[----:B------:R-:W-:Y:S05]  /*168b0*/  BSYNC B2 ;  /* 0x0000000000027941 */ /* 0x000fea0003800000 */
.L_x_12838:
        /* <DEDUP_REMOVED lines=12> */
.L_x_12840:
        /* <DEDUP_REMOVED lines=16> */
.L_x_12841:
        /* <DEDUP_REMOVED lines=16> */
.L_x_12842:
        /* <DEDUP_REMOVED lines=13> */
.L_x_12994:
[----:B------:R-:W-:Y:S05]  /*16c50*/  BSYNC B2 ;  /* 0x0000000000027941 */ /* 0x000fea0003800000 */
.L_x_12843:
        /* <DEDUP_REMOVED lines=11> */
.L_x_12846:
[----:B------:R-:W-:Y:S05]  /*16d10*/  BSYNC B2 ;  /* 0x0000000000027941 */ /* 0x000fea0003800000 */
.L_x_12845:
        /* <DEDUP_REMOVED lines=8> */
.L_x_12847:
        /* <DEDUP_REMOVED lines=15> */
.L_x_12848:
        /* <DEDUP_REMOVED lines=15> */
.L_x_12849:
        /* <DEDUP_REMOVED lines=10> */
.L_x_12835:
[----:B------:R-:W-:Y:S05]  /*17020*/  BSYNC B1 ;  /* 0x0000000000017941 */ /* 0x000fea0003800000 */
.L_x_12834:
[----:B------:R-:W2:Y:S01]  /*17030*/  LDL.LU R8, [R1+0x4] ;  /* 0x0000040001087983 */ /* 0x000ea20000300800 */
[----:B------:R-:W-:Y:S01]  /*17040*/  VIADD R28, R28, 0x1 ;  /* 0x000000011c1c7836 */ /* 0x000fe20000000000 */
[----:B------:R-:W-:Y:S01]  /*17050*/  PLOP3.LUT P0, PT, PT, PT, PT, 0x8, 0x0 ;  /* 0x000000000000781c */ /* 0x000fe20003f0e170 */
[----:B------:R-:W-:-:S03]  /*17060*/  VIADD R9, R9, 0xfffffffe ;  /* 0xfffffffe09097836 */ /* 0x000fc60000000000 */
[C---:B------:R-:W-:Y:S02]  /*17070*/  ISETP.NE.AND P1, PT, R28.reuse, 0x2, PT ;  /* 0x000000021c00780c */ /* 0x040fe40003f25270 */
[----:B------:R-:W-:Y:S02]  /*17080*/  ISETP.GE.AND P2, PT, R9, R2, PT ;  /* 0x000000020900720c */ /* 0x000fe40003f46270 */
[----:B0-----:R-:W-:Y:S02]  /*17090*/  SEL R4, RZ, 0x1, P1 ;  /* 0x00000001ff047807 */ /* 0x001fe40000800000 */
[----:B------:R-:W-:Y:S02]  /*170a0*/  SEL R28, R28, RZ, P1 ;  /* 0x000000ff1c1c7207 */ /* 0x000fe40000800000 */
[----:B--2---:R-:W-:-:S05]  /*170b0*/  LOP3.LUT R8, R8, R4, RZ, 0x3c, !PT ;  /* 0x0000000408087212 */ /* 0x004fca00078e3cff */
[----:B------:R0:W-:Y:S02]  /*170c0*/  STL [R1+0x4], R8 ;  /* 0x0000040801007387 */ /* 0x0001e40000100800 */
[----:B------:R-:W-:Y:S05]  /*170d0*/  @!P2 BRA `(.L_x_12828) ;  /* 0x00000008005ca947 */ /* 0x000fea0003800000 */
.L_x_12866:
[----:B------:R-:W-:Y:S05]  /*170e0*/  YIELD ;  /* 0x0000000000007946 */ /* 0x000fea0003800000 */
[----:B------:R-:W-:Y:S04]  /*170f0*/  BSSY B1, `(.L_x_12850) ;  /* 0x000008b000017945 */ /* 0x000fe80003800000 */
[----:B-1----:R-:W-:Y:S05]  /*17100*/  @!P6 BRA `(.L_x_12851) ;  /* 0x000000080024e947 */ /* 0x002fea0003800000 */
        /* <DEDUP_REMOVED lines=9> */
.L_x_12995:
[----:B------:R-:W-:Y:S05]  /*171a0*/  BSYNC B2 ;  /* 0x0000000000027941 */ /* 0x000fea0003800000 */
.L_x_12852:
        /* <DEDUP_REMOVED lines=9> */
.L_x_12855:
[----:B------:R-:W-:Y:S05]  /*17240*/  BSYNC B2 ;  /* 0x0000000000027941 */ /* 0x000fea0003800000 */
.L_x_12854:
        /* <DEDUP_REMOVED lines=11> */
.L_x_12856:
        /* <DEDUP_REMOVED lines=16> */
.L_x_12857:
        /* <DEDUP_REMOVED lines=16> */
.L_x_12858:
        /* <DEDUP_REMOVED lines=13> */
.L_x_12996:
[----:B------:R-:W-:Y:S05]  /*175d0*/  BSYNC B2 ;  /* 0x0000000000027941 */ /* 0x000fea0003800000 */
.L_x_12859:
        /* <DEDUP_REMOVED lines=11> */
.L_x_12862:
[----:B------:R-:W-:Y:S05]  /*17690*/  BSYNC B2 ;  /* 0x0000000000027941 */ /* 0x000fea0003800000 */
.L_x_12861:
        /* <DEDUP_REMOVED lines=8> */
.L_x_12863:
        /* <DEDUP_REMOVED lines=15> */
.L_x_12864:
        /* <DEDUP_REMOVED lines=15> */
.L_x_12865:
        /* <DEDUP_REMOVED lines=10> */
.L_x_12851:
[----:B------:R-:W-:Y:S05]  /*179a0*/  BSYNC B1 ;  /* 0x0000000000017941 */ /* 0x000fea0003800000 */
.L_x_12850:
        /* <DEDUP_REMOVED lines=10> */
.L_x_12828:
[----:B------:R-:W-:Y:S05]  /*17a50*/  BSYNC B0 ;  /* 0x0000000000007941 */ /* 0x000fea0003800000 */
.L_x_12827:
[----:B------:R-:W2:Y:S01]  /*17a60*/  LDC R0, c[0x0][0x448] ;  /* 0x00011200ff007b82 */ /* 0x000ea20000000800 */
[----:B------:R-:W-:Y:S07]  /*17a70*/  @!P0 WARPSYNC.ALL ;  /* 0x0000000000008948 */ /* 0x000fee0003800000 */
[----:B------:R-:W-:Y:S01]  /*17a80*/  @!P0 BAR.SYNC.DEFER_BLOCKING 0xc, 0x200 ;  /* 0x0308000000008b1d */ /* 0x000fe20000010000 */
[----:B--2---:R-:W-:Y:S01]  /*17a90*/  ISETP.NE.AND P1, PT, R0, 0x1, PT ;  /* 0x000000010000780c */ /* 0x004fe20003f25270 */
[----:B------:R-:W-:-:S04]  /*17aa0*/  IMAD.MOV.U32 R0, RZ, RZ, 0xc0 ;  /* 0x000000c0ff007424 */ /* 0x000fc800078e00ff */
[----:B------:R-:W-:-:S08]  /*17ab0*/  IMAD R0, R17, R0, 0xbf ;  /* 0x000000bf11007424 */ /* 0x000fd000078e0200 */
[----:B------:R-:W2:Y:S08]  /*17ac0*/  @P1 LDC R2, c[0x0][0x44c] ;  /* 0x00011300ff021b82 */ /* 0x000eb00000000800 */
[----:B------:R-:W3:Y:S01]  /*17ad0*/  @P1 LDC R3, c[0x0][0x450] ;  /* 0x00011400ff031b82 */ /* 0x000ee20000000800 */
[----:B--2---:R-:W-:-:S05]  /*17ae0*/  @P1 IMAD.HI.U32 R2, R0, R2, RZ ;  /* 0x0000000200021227 */ /* 0x004fca00078e00ff */
[----:B---3--:R-:W-:-:S05]  /*17af0*/  @P1 SHF.R.U32.HI R0, RZ, R3, R2 ;  /* 0x00000003ff001219 */ /* 0x008fca0000011602 */
[----:B------:R-:W-:-:S05]  /*17b00*/  IMAD.IADD R0, R21, 0x1, R0 ;  /* 0x0000000115007824 */ /* 0x000fca00078e0200 */
[----:B------:R-:W-:-:S04]  /*17b10*/  SHF.R.S32.HI R2, RZ, 0x1f, R0 ;  /* 0x0000001fff027819 */ /* 0x000fc80000011400 */
[----:B------:R-:W-:-:S04]  /*17b20*/  LEA.HI R2, R2, R0, RZ, 0x7 ;  /* 0x0000000002027211 */ /* 0x000fc800078f38ff */
[----:B------:R-:W-:-:S04]  /*17b30*/  SHF.R.S32.HI R2, RZ, 0x7, R2 ;  /* 0x00000007ff027819 */ /* 0x000fc80000011402 */
[----:B------:R-:W-:-:S04]  /*17b40*/  VIMNMX R4, R20, R2, PT ;  /* 0x0000000214047248 */ /* 0x000fc80003fe0100 */
[----:B------:R-:W-:Y:S01]  /*17b50*/  ISETP.GT.AND P0, PT, R4, RZ, PT ;  /* 0x000000ff0400720c */ /* 0x000fe20003f04270 */
[----:B------:R2:W-:-:S12]  /*17b60*/  STL [R1+0x34], R4 ;  /* 0x0000340401007387 */ /* 0x0005d80000100800 */
[----:B--2---:R-:W-:Y:S05]  /*17b70*/  @P0 BRA `(.L_x_12867) ;  /* 0x0000000000440947 */ /* 0x004fea0003800000 */
        /* <DEDUP_REMOVED lines=17> */
.L_x_12867:
        /* <DEDUP_REMOVED lines=20> */
.L_x_12870:
[----:B------:R-:W-:Y:S05]  /*17dd0*/  BSYNC B6 ;  /* 0x0000000000067941 */ /* 0x000fea0003800000 */
.L_x_12869:
        /* <DEDUP_REMOVED lines=11> */
[----:B0-----:R-:W-:Y:S01]  /*17e90*/  MOV R8, 0x70 ;  /* 0x0000007000087802 */ /* 0x001fe20000000f00 */
[----:B------:R-:W0:Y:S01]  /*17ea0*/  LDC.64 R2, c[0x4][R2] ;  /* 0x0100000002027b82 */ /* 0x000e220000000a00 */
[----:B------:R-:W-:Y:S02]  /*17eb0*/  IMAD.U32 R5, RZ, RZ, UR7 ;  /* 0x00000007ff057e24 */ /* 0x000fe4000f8e00ff */
[----:B------:R-:W-:Y:S02]  /*17ec0*/  IMAD.U32 R6, RZ, RZ, UR8 ;  /* 0x00000008ff067e24 */ /* 0x000fe4000f8e00ff */
[----:B-1----:R-:W-:-:S02]  /*17ed0*/  IMAD.U32 R7, RZ, RZ, UR9 ;  /* 0x00000009ff077e24 */ /* 0x002fc4000f8e00ff */
[----:B------:R-:W-:Y:S02]  /*17ee0*/  IMAD.U32 R10, RZ, RZ, UR4 ;  /* 0x00000004ff0a7e24 */ /* 0x000fe4000f8e00ff */
[----:B------:R-:W-:Y:S02]  /*17ef0*/  IMAD.U32 R11, RZ, RZ, UR5 ;  /* 0x00000005ff0b7e24 */ /* 0x000fe4000f8e00ff */
[----:B------:R-:W-:Y:S02]  /*17f00*/  IMAD.MOV.U32 R12, RZ, RZ, 0x1 ;  /* 0x00000001ff0c7424 */ /* 0x000fe400078e00ff */
[----:B------:R-:W-:-:S07]  /*17f10*/  IMAD.MOV.U32 R13, RZ, RZ, RZ ;  /* 0x000000ffff0d7224 */ /* 0x000fce00078e00ff */
[----:B------:R-:W-:-:S07]  /*17f20*/  LEPC R20, `(.L_x_12872) ;  /* 0x000000001014794e */ /* 0x000fce0000000000 */
[----:B0-----:R-:W-:Y:S05]  /*17f30*/  CALL.ABS.NOINC R2 ;  /* 0x0000000002007343 */ /* 0x001fea0003c00000 */
.L_x_12872:
[----:B------:R-:W-:Y:S05]  /*17f40*/  BSYNC B6 ;  /* 0x0000000000067941 */ /* 0x000fea0003800000 */
.L_x_12871:
        /* <DEDUP_REMOVED lines=20> */
.L_x_12874:
[----:B------:R-:W-:Y:S05]  /*18090*/  BSYNC B6 ;  /* 0x0000000000067941 */ /* 0x000fea0003800000 */
.L_x_12873:
        /* <DEDUP_REMOVED lines=19> */
.L_x_12876:
[----:B------:R-:W-:Y:S05]  /*181d0*/  BSYNC B6 ;  /* 0x0000000000067941 */ /* 0x000fea0003800000 */
.L_x_12875:
[----:B------:R-:W2:Y:S01]  /*181e0*/  LDL.LU R2, [R1+0xc] ;  /* 0x00000c0001027983 */ /* 0x000ea20000300800 */
[----:B------:R-:W-:Y:S01]  /*181f0*/  ULDC.64 UR4, c[0x0][0x9f8] ;  /* 0x00027e0000047ab9 */ /* 0x000fe20000000a00 */
[----:B------:R-:W3:Y:S02]  /*18200*/  LDC R6, c[0x0][0x430] ;  /* 0x00010c00ff067b82 */ /* 0x000ee40000000800 */
[----:B------:R-:W4:Y:S04]  /*18210*/  LDL.LU R0, [R1+0x18] ;  /* 0x0000180001007983 */ /* 0x000f280000300800 */
[----:B------:R-:W3:Y:S01]  /*18220*/  LDL R11, [R1+0x8] ;  /* 0x00000800010b7983 */ /* 0x000ee20000100800 */
[----:B------:R-:W-:-:S03]  /*18230*/  ISETP.NE.U32.AND P0, PT, RZ, UR4, PT ;  /* 0x00000004ff007c0c */ /* 0x000fc6000bf05070 */
[----:B-1----:R-:W3:Y:S01]  /*18240*/  LDL R7, [R1+0x34] ;  /* 0x0000340001077983 */ /* 0x002ee20000100800 */
[----:B------:R-:W-:-:S03]  /*18250*/  ISETP.NE.AND.EX P0, PT, RZ, UR5, PT, P0 ;  /* 0x00000005ff007c0c */ /* 0x000fc6000bf05300 */
[----:B------:R-:W3:Y:S04]  /*18260*/  LDL R5, [R1+0x14] ;  /* 0x0000140001057983 */ /* 0x000ee80000100800 */
[----:B------:R-:W3:Y:S01]  /*18270*/  LDL R21, [R1+0x30] ;  /* 0x0000300001157983 */ /* 0x000ee20000100800 */
[----:B------:R-:W1:Y:S05]  /*18280*/  S2R R20, SR_TID.X ;  /* 0x0000000000147919 */ /* 0x000e6a0000002100 */
[----:B--2---:R-:W-:-:S04]  /*18290*/  @P0 IADD3 R2, P1, R2, UR4, RZ ;  /* 0x0000000402020c10 */ /* 0x004fc8000ff3e0ff */
[----:B----4-:R-:W-:-:S05]  /*182a0*/  @P0 IADD3.X R3, R0, UR5, RZ, P1, !PT ;  /* 0x0000000500030c10 */ /* 0x010fca0008ffe4ff */
[----:B---3--:R2:W3:Y:S01]  /*182b0*/  @P0 LDG.E R11, desc[UR42][R2.64] ;  /* 0x0000002a020b0981 */ /* 0x0084e2000c1e1900 */
[----:B------:R-:W4:Y:S01]  /*182c0*/  S2R R0, SR_TID.X ;  /* 0x0000000000007919 */ /* 0x000f220000002100 */
[----:B------:R-:W-:Y:S02]  /*182d0*/  ISETP.NE.AND P1, PT, R6, 0x1, PT ;  /* 0x000000010600780c */ /* 0x000fe40003f25270 */
[----:B-1----:R-:W-:-:S11]  /*182e0*/  LOP3.LUT R20, R20, 0x7f, RZ, 0xc0, !PT ;  /* 0x0000007f14147812 */ /* 0x002fd600078ec0ff */
[----:B--2---:R-:W1:Y:S01]  /*182f0*/  @P1 LDC R3, c[0x0][0x434] ;  /* 0x00010d00ff031b82 */ /* 0x004e620000000800 */
[----:B------:R-:W-:-:S07]  /*18300*/  SHF.R.U32.HI R20, RZ, 0x1, R20 ;  /* 0x00000001ff147819 */ /* 0x000fce0000011614 */
[----:B------:R-:W2:Y:S01]  /*18310*/  @P1 LDC R4, c[0x0][0x438] ;  /* 0x00010e00ff041b82 */ /* 0x000ea20000000800 */
[----:B------:R-:W-:Y:S01]  /*18320*/  LEA R10, R7, 0xffffff80, 0x7 ;  /* 0xffffff80070a7811 */ /* 0x000fe200078e38ff */
[----:B----4-:R-:W-:-:S05]  /*18330*/  IMAD.SHL.U32 R0, R0, 0x40, RZ ;  /* 0x0000004000007824 */ /* 0x010fca00078e00ff */
[----:B------:R-:W-:-:S04]  /*18340*/  LOP3.LUT R0, R0, 0x40, RZ, 0xc0, !PT ;  /* 0x0000004000007812 */ /* 0x000fc800078ec0ff */
[----:B------:R-:W-:-:S05]  /*18350*/  LOP3.LUT R0, R10, R20, R0, 0xfe, !PT ;  /* 0x000000140a007212 */ /* 0x000fca00078efe00 */
[----:B------:R-:W-:-:S04]  /*18360*/  IMAD.IADD R2, R0, 0x1, R5 ;  /* 0x0000000100027824 */ /* 0x000fc800078e0205 */
[----:B-1----:R-:W-:Y:S01]  /*18370*/  @P1 IMAD.HI.U32 R3, R2, R3, RZ ;  /* 0x0000000302031227 */ /* 0x002fe200078e00ff */
[----:B------:R-:W-:Y:S01]  /*18380*/  LOP3.LUT R23, R23, 0xfffffffb, RZ, 0xc0, !PT ;  /* 0xfffffffb17177812 */ /* 0x000fe200078ec0ff */
[----:B------:R-:W-:Y:S01]  /*18390*/  UMOV UR4, 0xffffffff ;  /* 0xffffffff00047882 */ /* 0x000fe20000000000 */
[----:B---3--:R1:W-:Y:S01]  /*183a0*/  @P0 STL [R1+0x8], R11 ;  /* 0x0000080b01000387 */ /* 0x0083e20000100800 */
[----:B------:R-:W-:Y:S01]  /*183b0*/  ISETP.GE.AND P0, PT, R0, R21, PT ;  /* 0x000000150000720c */ /* 0x000fe20003f06270 */
[----:B------:R-:W-:Y:S01]  /*183c0*/  IMAD.MOV.U32 R0, RZ, RZ, R2 ;  /* 0x000000ffff007224 */ /* 0x000fe200078e0002 */
[----:B--2---:R-:W-:Y:S02]  /*183d0*/  @P1 SHF.R.U32.HI R0, RZ, R4, R3 ;  /* 0x00000004ff001219 */ /* 0x004fe40000011603 */
[----:B------:R-:W-:Y:S01]  /*183e0*/  SHF.R.S32.HI R12, RZ, 0x1f, R11 ;  /* 0x0000001fff0c7819 */ /* 0x000fe2000001140b */
[----:B------:R-:W2:Y:S02]  /*183f0*/  LDC R4, c[0x0][0x2f4] ;  /* 0x0000bd00ff047b82 */ /* 0x000ea40000000800 */
[----:B------:R-:W-:-:S04]  /*18400*/  IMAD.MOV R5, RZ, RZ, -R0 ;  /* 0x000000ffff057224 */ /* 0x000fc800078e0a00 */
[----:B------:R-:W-:Y:S02]  /*18410*/  IMAD R5, R6, R5, R2 ;  /* 0x0000000506057224 */ /* 0x000fe400078e0202 */
[----:B------:R-:W3:Y:S01]  /*18420*/  @!P0 LDC.64 R2, c[0x0][0x428] ;  /* 0x00010a00ff028b82 */ /* 0x000ee20000000a00 */
[--C-:B------:R-:W-:Y:S01]  /*18430*/  @!P0 SHF.R.S32.HI R9, RZ, 0x1f, R0.reuse ;  /* 0x0000001fff098819 */ /* 0x100fe20000011400 */
[----:B0-----:R-:W-:-:S06]  /*18440*/  @!P0 IMAD.MOV.U32 R8, RZ, RZ, R0 ;  /* 0x000000ffff088224 */ /* 0x001fcc00078e0000 */
[----:B------:R-:W0:Y:S01]  /*18450*/  @!P0 LDC.64 R6, c[0x0][0x418] ;  /* 0x00010600ff068b82 */ /* 0x000e220000000a00 */
[----:B---3--:R-:W-:-:S04]  /*18460*/  @!P0 IMAD.WIDE.U32 R8, R11, R2, R8 ;  /* 0x000000020b088225 */ /* 0x008fc800078e0008 */
[----:B------:R-:W-:-:S04]  /*18470*/  @!P0 IMAD R2, R12, R2, RZ ;  /* 0x000000020c028224 */ /* 0x000fc800078e02ff */
[----:B------:R-:W-:Y:S02]  /*18480*/  @!P0 IMAD R0, R11, R3, R2 ;  /* 0x000000030b008224 */ /* 0x000fe400078e0202 */
[----:B-1----:R-:W1:Y:S01]  /*18490*/  S2R R11, SR_TID.X ;  /* 0x00000000000b7919 */ /* 0x002e620000002100 */
[C---:B0-----:R-:W-:Y:S01]  /*184a0*/  @!P0 LEA R6, P1, R8.reuse, R6, 0x2 ;  /* 0x0000000608068211 */ /* 0x041fe200078210ff */
[----:B------:R-:W-:Y:S01]  /*184b0*/  @!P0 IMAD.IADD R0, R9, 0x1, R0 ;  /* 0x0000000109008824 */ /* 0x000fe200078e0200 */
[----:B------:R0:W-:Y:S04]  /*184c0*/  STL [R1+0x18], R12 ;  /* 0x0000180c01007387 */ /* 0x0001e80000100800 */
[----:B------:R-:W-:Y:S01]  /*184d0*/  @!P0 LEA.HI.X R7, R8, R7, R0, 0x2, P1 ;  /* 0x0000000708078211 */ /* 0x000fe200008f1400 */
[----:B------:R-:W-:-:S02]  /*184e0*/  IMAD.U32 R0, RZ, RZ, UR39 ;  /* 0x00000027ff007e24 */ /* 0x000fc4000f8e00ff */
[----:B-1----:R-:W-:-:S05]  /*184f0*/  IMAD.SHL.U32 R13, R11, 0x10, RZ ;  /* 0x000000100b0d7824 */ /* 0x002fca00078e00ff */
[----:B------:R-:W-:-:S04]  /*18500*/  LOP3.LUT R13, R13, 0x10, RZ, 0xc0, !PT ;  /* 0x000000100d0d7812 */ /* 0x000fc800078ec0ff */
[C---:B--2---:R-:W-:Y:S02]  /*18510*/  ISETP.GE.AND P3, PT, R13.reuse, R4, PT ;  /* 0x000000040d00720c */ /* 0x044fe40003f66270 */
[----:B0-----:R-:W-:-:S04]  /*18520*/  LOP3.LUT R12, R13, 0x20, RZ, 0xfc, !PT ;  /* 0x000000200d0c7812 */ /* 0x001fc800078efcff */
[----:B------:R-:W-:Y:S01]  /*18530*/  ISETP.GE.AND P1, PT, R12, R4, PT ;  /* 0x000000040c00720c */ /* 0x000fe20003f26270 */
[----:B------:R-:W-:Y:S01]  /*18540*/  IMAD.MOV.U32 R3, RZ, RZ, RZ ;  /* 0x000000ffff037224 */ /* 0x000fe200078e00ff */
[----:B------:R-:W-:-:S05]  /*18550*/  ISETP.NE.AND P2, PT, R0, 0x3, PT ;  /* 0x000000030000780c */ /* 0x000fca0003f45270 */
[----:B------:R-:W-:Y:S01]  /*18560*/  @P3 LOP3.LUT R23, R23, 0x4, RZ, 0xfc, !PT ;  /* 0x0000000417173812 */ /* 0x000fe200078efcff */
[----:B------:R0:W5:Y:S03]  /*18570*/  @!P0 LDG.E R3, desc[UR42][R6.64] ;  /* 0x0000002a06038981 */ /* 0x000166000c1e1900 */
[----:B------:R-:W-:Y:S02]  /*18580*/  LOP3.LUT R23, R23, 0xfffffff7, RZ, 0xc0, !PT ;  /* 0xfffffff717177812 */ /* 0x000fe400078ec0ff */
[----:B------:R-:W-:Y:S02]  /*18590*/  LOP3.LUT R11, R13, 0x40, RZ, 0xfc, !PT ;  /* 0x000000400d0b7812 */ /* 0x000fe400078efcff */
[----:B------:R-:W-:Y:S02]  /*185a0*/  LOP3.LUT R23, R23, 0xfffffffd, RZ, 0xc0, !PT ;  /* 0xfffffffd17177812 */ /* 0x000fe400078ec0ff */
[----:B------:R-:W-:-:S02]  /*185b0*/  ISETP.GE.AND P0, PT, R11, R4, PT ;  /* 0x000000040b00720c */ /* 0x000fc40003f06270 */
[----:B------:R-:W-:-:S04]  /*185c0*/  @P1 LOP3.LUT R23, R23, 0x2, RZ, 0xfc, !PT ;  /* 0x0000000217171812 */ /* 0x000fc800078efcff */
[----:B------:R-:W-:-:S04]  /*185d0*/  @P2 LOP3.LUT R23, R23, 0x8, RZ, 0xfc, !PT ;  /* 0x0000000817172812 */ /* 0x000fc800078efcff */
[----:B------:R-:W-:-:S04]  /*185e0*/  LOP3.LUT R23, R23, 0xfffffffe, RZ, 0xc0, !PT ;  /* 0xfffffffe17177812 */ /* 0x000fc800078ec0ff */
[----:B------:R-:W-:Y:S01]  /*185f0*/  @P0 LOP3.LUT R23, R23, 0x1, RZ, 0xfc, !PT ;  /* 0x0000000117170812 */ /* 0x000fe200078efcff */
[----:B0-----:R-:W-:Y:S06]  /*18600*/  BRA.DIV UR4, `(.L_x_12877) ;  /* 0x0000004e04547947 */ /* 0x001fec000b800000 */
.L_x_12999:
[----:B------:R-:W-:-:S05]  /*18610*/  SHF.R.S32.HI R0, RZ, 0x1f, R18 ;  /* 0x0000001fff007819 */ /* 0x000fca0000011412 */
[----:B------:R0:W-:Y:S01]  /*18620*/  STL [R1+0xc], R0 ;  /* 0x00000c0001007387 */ /* 0x0001e20000100800 */
[----:B------:R-:W-:Y:S05]  /*18630*/  @!P2 BRA `(.L_x_12878) ;  /* 0x000000000004a947 */ /* 0x000fea0003800000 */
[----:B------:R-:W-:Y:S01]  /*18640*/  BPT.TRAP 0x1 ;  /* 0x000000040000795c */ /* 0x000fe20000300000 */
.L_x_12878:
        /* <DEDUP_REMOVED lines=8> */
.L_x_13000:
[----:B------:R-:W-:Y:S05]  /*186d0*/  BSYNC B0 ;  /* 0x0000000000007941 */ /* 0x000fea0003800000 */
.L_x_12879:
[----:B------:R-:W2:Y:S01]  /*186e0*/  LDL R8, [R1+0xc] ;  /* 0x00000c0001087983 */ /* 0x000ea20000100800 */
[----:B------:R-:W-:-:S03]  /*186f0*/  ULDC.64 UR4, c[0x0][0x328] ;  /* 0x0000ca0000047ab9 */ /* 0x000fc60000000a00 */
[----:B------:R-:W3:Y:S01]  /*18700*/  LDL R10, [R1+0x24] ;  /* 0x00002400010a7983 */ /* 0x000ee20000100800 */
[----:B0-----:R-:W-:Y:S01]  /*18710*/  IMAD R0, R20, UR4, RZ ;  /* 0x0000000414007c24 */ /* 0x001fe2000f8e02ff */
        /* <DEDUP_REMOVED lines=43> */
.L_x_13006:
        /* <DEDUP_REMOVED lines=16> */
.L_x_12882:
        /* <DEDUP_REMOVED lines=11> */
.L_x_12883:
[----:B------:R2:W-:Y:S01]  /*18b80*/  SYNCS.ARRIVE.TRANS64.A1T0 RZ, [R4+URZ+0x19c70], RZ ;  /* 0x019c70ff04ff79a7 */ /* 0x0005e2000810003f */
[----:B------:R-:W-:Y:S05]  /*18b90*/  @!P4 BRA `(.L_x_12884) ;  /* 0x000000000004c947 */ /* 0x000fea0003800000 */
[----:B------:R-:W-:Y:S01]  /*18ba0*/  BPT.TRAP 0x1 ;  /* 0x000000040000795c */ /* 0x000fe20000300000 */
.L_x_12884:
[----:B------:R-:W3:Y:S01]  /*18bb0*/  LDL R2, [R1+0x3c] ;  /* 0x00003c0001027983 */ /* 0x000ee20000100800 */
[----:B------:R-:W-:Y:S01]  /*18bc0*/  BSSY B0, `(.L_x_12885) ;  /* 0x0000003000007945 */ /* 0x000fe20003800000 */
[----:B---3--:R-:W3:Y:S03]  /*18bd0*/  SYNCS.PHASECHK.TRANS64.TRYWAIT P0, [R4+URZ+0x19c40], R2 ;  /* 0x019c4002040075a7 */ /* 0x008ee6000800017f */
[----:B---3--:R-:W-:Y:S05]  /*18be0*/  @!P0 BRA `(.L_x_12886) ;  /* 0x0000004c000c8947 */ /* 0x008fea0003800000 */
.L_x_13007:
[----:B------:R-:W-:Y:S05]  /*18bf0*/  BSYNC B0 ;  /* 0x0000000000007941 */ /* 0x000fea0003800000 */
.L_x_12885:
        /* <DEDUP_REMOVED lines=44> */
.L_x_13013:
        /* <DEDUP_REMOVED lines=13> */
.L_x_12888:
        /* <DEDUP_REMOVED lines=11> */
.L_x_12889:
        /* <DEDUP_REMOVED lines=13> */
[----:B-----5:R-:W-:Y:S02]  /*19110*/  SHF.R.S32.HI R0, RZ, 0x1f, R3 ;  /* 0x0000001fff007819 */ /* 0x020fe40000011403 */
[----:B0-2---:R-:W-:-:S03]  /*19120*/  SEL R4, R5, RZ, !P0 ;  /* 0x000000ff05047207 */ /* 0x005fc60004000000 */
[----:B------:R-:W-:-:S04]  /*19130*/  IMAD R0, R0, UR4, RZ ;  /* 0x0000000400007c24 */ /* 0x000fc8000f8e02ff */
[C---:B------:R-:W-:Y:S02]  /*19140*/  IMAD R0, R3.reuse, UR5, R0 ;  /* 0x0000000503007c24 */ /* 0x040fe4000f8e0200 */
[----:B------:R-:W-:-:S04]  /*19150*/  IMAD.WIDE.U32 R2, R3, UR4, RZ ;  /* 0x0000000403027c25 */ /* 0x000fc8000f8e00ff */
        /* <DEDUP_REMOVED lines=21> */
.L_x_12891:
[----:B------:R-:W-:Y:S05]  /*192b0*/  BSYNC B6 ;  /* 0x0000000000067941 */ /* 0x000fea0003800000 */
.L_x_12890:
        /* <DEDUP_REMOVED lines=107> */
.L_x_13020:
        /* <DEDUP_REMOVED lines=12> */
.L_x_12894:
[----:B------:R-:W-:Y:S05]  /*19a30*/  BSYNC B0 ;  /* 0x0000000000007941 */ /* 0x000fea0003800000 */
.L_x_12893:
[----:B------:R-:W-:Y:S01]  /*19a40*/  NOP ;  /* 0x0000000000007918 */ /* 0x000fe20000000000 */
[----:B------:R-:W-:-:S13]  /*19a50*/  PLOP3.LUT P0, PT, PT, PT, PT, 0x80, 0x0 ;  /* 0x000000000000781c */ /* 0x000fda0003f0f070 */
.L_x_12895:
        /* <DEDUP_REMOVED lines=18> */
.L_x_13021:
[----:B------:R-:W-:Y:S05]  /*19b80*/  BSYNC B0 ;  /* 0x0000000000007941 */ /* 0x000fea0003800000 */
.L_x_12896:
[----:B------:R-:W3:Y:S02]  /*19b90*/  LDL R2, [R1+0x34] ;  /* 0x0000340001027983 */ /* 0x000ee40000100800 */
[----:B---3--:R-:W-:-:S13]  /*19ba0*/  ISETP.GE.AND P0, PT, R2, 0x2, PT ;  /* 0x000000020200780c */ /* 0x008fda0003f06270 */
[----:B------:R-:W-:Y:S05]  /*19bb0*/  @!P0 BRA `(.L_x_12898) ;  /* 0x0000001000908947 */ /* 0x000fea0003800000 */
[----:B------:R-:W-:Y:S02]  /*19bc0*/  VIADD R20, R2, 0xfffffffe ;  /* 0xfffffffe02147836 */ /* 0x000fe40000000000 */
[----:B0-----:R-:W-:Y:S02]  /*19bd0*/  IMAD.MOV.U32 R4, RZ, RZ, R24 ;  /* 0x000000ffff047224 */ /* 0x001fe400078e0018 */
[----:B------:R-:W-:-:S07]  /*19be0*/  IMAD.MOV.U32 R6, RZ, RZ, R29 ;  /* 0x000000ffff067224 */ /* 0x000fce00078e001d */
.L_x_12918:
        /* <DEDUP_REMOVED lines=43> */
.L_x_12899:
[----:B------:R-:W-:Y:S01]  /*19ea0*/  IMAD R0, R24, 0x8, R22 ;  /* 0x0000000818007824 */ /* 0x000fe200078e0216 */
[----:B------:R-:W-:Y:S01]  /*19eb0*/  SHF.L.U32 R10, R29, 0x1f, RZ ;  /* 0x0000001f1d0a7819 */ /* 0x000fe200000006ff */
[----:B------:R-:W-:Y:S01]  /*19ec0*/  BSSY B0, `(.L_x_12900) ;  /* 0x0000004000007945 */ /* 0x000fe20003800000 */
[----:B------:R-:W-:Y:S02]  /*19ed0*/  SHF.R.S32.HI R9, RZ, 0x1f, R7 ;  /* 0x0000001fff097819 */ /* 0x000fe40000011407 */
[----:B------:R-:W0:Y:S02]  /*19ee0*/  SYNCS.PHASECHK.TRANS64.TRYWAIT P0, [R0+URZ+0x19c80], R10 ;  /* 0x019c800a000075a7 */ /* 0x000e24000800017f */
[----:B0-----:R-:W-:Y:S05]  /*19ef0*/  @!P0 BRA `(.L_x_12901) ;  /* 0x0000004000088947 */ /* 0x001fea0003800000 */
.L_x_13022:
[----:B------:R-:W-:Y:S05]  /*19f00*/  BSYNC B0 ;  /* 0x0000000000007941 */ /* 0x000fea0003800000 */
.L_x_12900:
        /* <DEDUP_REMOVED lines=46> */
.L_x_13028:
        /* <DEDUP_REMOVED lines=13> */
.L_x_12903:
        /* <DEDUP_REMOVED lines=11> */
.L_x_12904:
[----:B------:R2:W-:Y:S01]  /*1a370*/  SYNCS.ARRIVE.TRANS64.A1T0 RZ, [R0+URZ+0x19c70], RZ ;  /* 0x019c70ff00ff79a7 */ /* 0x0005e2000810003f */
[----:B------:R-:W-:Y:S05]  /*1a380*/  @!P3 BRA `(.L_x_12905) ;  /* 0x000000000004b947 */ /* 0x000fea0003800000 */
[----:B------:R-:W-:Y:S01]  /*1a390*/  BPT.TRAP 0x1 ;  /* 0x000000040000795c */ /* 0x000fe20000300000 */
.L_x_12905:
[----:B------:R-:W3:Y:S01]  /*1a3a0*/  SYNCS.PHASECHK.TRANS64.TRYWAIT P0, [R0+URZ+0x19c40], R10 ;  /* 0x019c400a000075a7 */ /* 0x000ee2000800017f */
[----:B------:R-:W-:Y:S04]  /*1a3b0*/  BSSY B0, `(.L_x_12906) ;  /* 0x0000002000007945 */ /* 0x000fe80003800000 */
[----:B---3--:R-:W-:Y:S05]  /*1a3c0*/  @!P0 BRA `(.L_x_12907) ;  /* 0x0000003c00948947 */ /* 0x008fea0003800000 */
.L_x_13029:
[----:B------:R-:W-:Y:S05]  /*1a3d0*/  BSYNC B0 ;  /* 0x0000000000007941 */ /* 0x000fea0003800000 */
.L_x_12906:
        /* <DEDUP_REMOVED lines=40> */
.L_x_13035:
[----:B----4-:R-:W-:-:S04]  /*1a660*/  IADD3 R2, P0, R21, R2, RZ ;  /* 0x0000000215027210 */ /* 0x010fc80007f1e0ff */
        /* <DEDUP_REMOVED lines=9> */
.L_x_12909:
        /* <DEDUP_REMOVED lines=11> */
.L_x_12910:
[----:B------:R2:W-:Y:S02]  /*1a7b0*/  SYNCS.ARRIVE.TRANS64.A1T0 RZ, [R0+URZ+0x19c30], RZ ;  /* 0x019c30ff00ff79a7 */ /* 0x0005e4000810003f */
[----:B--23--:R-:W-:-:S05]  /*1a7c0*/  IMAD.U32 R0, RZ, RZ, UR36 ;  /* 0x00000024ff007e24 */ /* 0x00cfca000f8e00ff */
[----:B------:R-:W-:-:S13]  /*1a7d0*/  ISETP.NE.AND P0, PT, R0, 0x3, PT ;  /* 0x000000030000780c */ /* 0x000fda0003f05270 */
[----:B------:R-:W-:Y:S05]  /*1a7e0*/  @!P0 BRA `(.L_x_12911) ;  /* 0x0000000000048947 */ /* 0x000fea0003800000 */
[----:B------:R-:W-:Y:S01]  /*1a7f0*/  BPT.TRAP 0x1 ;  /* 0x000000040000795c */ /* 0x000fe20000300000 */
.L_x_12911:
[----:B------:R-:W-:Y:S01]  /*1a800*/  LOP3.LUT R0, R6, 0x1, RZ, 0x3c, !PT ;  /* 0x0000000106007812 */ /* 0x000fe200078e3cff */
[----:B------:R-:W-:Y:S01]  /*1a810*/  IMAD R2, R4, 0x8, R22 ;  /* 0x0000000804027824 */ /* 0x000fe200078e0216 */
[----:B------:R-:W-:Y:S02]  /*1a820*/  BSSY B0, `(.L_x_12912) ;  /* 0x0000004000007945 */ /* 0x000fe40003800000 */
[----:B------:R-:W-:-:S04]  /*1a830*/  SHF.L.U32 R0, R0, 0x1f, RZ ;  /* 0x0000001f00007819 */ /* 0x000fc800000006ff */
[----:B------:R-:W0:Y:S02]  /*1a840*/  SYNCS.PHASECHK.TRANS64.TRYWAIT P2, [R2+URZ+0x19c70], R0 ;  /* 0x019c7000020075a7 */ /* 0x000e24000804017f */
[----:B0-----:R-:W-:Y:S05]  /*1a850*/  @!P2 BRA `(.L_x_12913) ;  /* 0x0000003c001ca947 */ /* 0x001fea0003800000 */
.L_x_13036:
[----:B------:R-:W-:Y:S05]  /*1a860*/  BSYNC B0 ;  /* 0x0000000000007941 */ /* 0x000fea0003800000 */
.L_x_12912:
[----:B------:R-:W-:-:S05]  /*1a870*/  IMAD.U32 R3, RZ, RZ, UR39 ;  /* 0x00000027ff037e24 */ /* 0x000fca000f8e00ff */
[----:B------:R-:W-:-:S13]  /*1a880*/  ISETP.NE.AND P2, PT, R3, 0x3, PT ;  /* 0x000000030300780c */ /* 0x000fda0003f45270 */
[----:B------:R-:W-:Y:S05]  /*1a890*/  @!P2 BRA `(.L_x_12914) ;  /* 0x000000000004a947 */ /* 0x000fea0003800000 */
[----:B------:R-:W-:Y:S01]  /*1a8a0*/  BPT.TRAP 0x1 ;  /* 0x000000040000795c */ /* 0x000fe20000300000 */
.L_x_12914:
[----:B------:R-:W-:Y:S01]  /*1a8b0*/  SHF.L.U32 R3, R6, 0x1f, RZ ;  /* 0x0000001f06037819 */ /* 0x000fe200000006ff */
[----:B0-----:R-:W-:-:S03]  /*1a8c0*/  IMAD R0, R4, 0x3000, RZ ;  /* 0x0000300004007824 */ /* 0x001fc600078e02ff */
[----:B------:R-:W0:Y:S02]  /*1a8d0*/  SYNCS.PHASECHK.TRANS64.TRYWAIT P2, [R2+URZ+0x19c60], R3 ;  /* 0x019c6003020075a7 */ /* 0x000e24000804017f */
[----:B0-----:R-:W-:Y:S05]  /*1a8e0*/  @!P2 BRA `(.L_x_12915) ;  /* 0x0000003c000ca947 */ /* 0x001fea0003800000 */
.L_x_13037:
        /* <DEDUP_REMOVED lines=70> */
.L_x_12916:
[----:B-1----:R1:W-:Y:S01]  /*1ad50*/  SYNCS.ARRIVE.TRANS64.A1T0 RZ, [R2+URZ+0x19c50], RZ ;  /* 0x019c50ff02ff79a7 */ /* 0x0023e2000810003f */
[----:B------:R-:W-:Y:S06]  /*1ad60*/  BAR.SYNC.DEFER_BLOCKING 0x2, 0x80 ;  /* 0x0082000000007b1d */ /* 0x000fec0000010000 */
[----:B------:R-:W-:Y:S05]  /*1ad70*/  @!P0 BRA `(.L_x_12917) ;  /* 0x0000000000048947 */ /* 0x000fea0003800000 */
[----:B------:R-:W-:Y:S01]  /*1ad80*/  BPT.TRAP 0x1 ;  /* 0x000000040000795c */ /* 0x000fe20000300000 */
.L_x_12917:
[----:B------:R-:W2:Y:S01]  /*1ad90*/  LDL R0, [R1+0x1c] ;  /* 0x00001c0001007983 */ /* 0x000ea20000100800 */
[----:B-1----:R-:W-:Y:S02]  /*1ada0*/  VIADD R2, R2, 0x19c80 ;  /* 0x00019c8002027836 */ /* 0x002fe40000000000 */
[----:B------:R-:W-:Y:S02]  /*1adb0*/  IMAD.MOV.U32 R4, RZ, RZ, R24 ;  /* 0x000000ffff047224 */ /* 0x000fe400078e0018 */
[----:B------:R-:W-:Y:S01]  /*1adc0*/  IMAD.MOV.U32 R6, RZ, RZ, R29 ;  /* 0x000000ffff067224 */ /* 0x000fe200078e001d */
[----:B--2---:R-:W-:-:S04]  /*1add0*/  PRMT R2, R0, 0x654, R2 ;  /* 0x0000065400027816 */ /* 0x004fc80000000002 */
[----:B------:R3:W-:Y:S01]  /*1ade0*/  SYNCS.ARRIVE.TRANS64.RED.A1T0 RZ, [R2+URZ], RZ ;  /* 0x000000ff02ff79a7 */ /* 0x0007e2000810043f */
[----:B------:R-:W-:Y:S05]  /*1adf0*/  @P1 BRA `(.L_x_12918) ;  /* 0xffffffec007c1947 */ /* 0x000fea000383ffff */
.L_x_12898:
        /* <DEDUP_REMOVED lines=19> */
.L_x_12920:
[----:B------:R-:W-:Y:S05]  /*1af30*/  BSYNC B0 ;  /* 0x0000000000007941 */ /* 0x000fea0003800000 */
.L_x_12919:
[----:B------:R-:W-:Y:S05]  /*1af40*/  @!P0 BRA `(.L_x_12921) ;  /* 0x0000000000048947 */ /* 0x000fea0003800000 */
[----:B------:R-:W-:Y:S01]  /*1af50*/  BPT.TRAP 0x1 ;  /* 0x000000040000795c */ /* 0x000fe20000300000 */
.L_x_12921:
[----:B------:R-:W-:Y:S01]  /*1af60*/  LOP3.LUT R2, R29, 0x1, RZ, 0x3c, !PT ;  /* 0x000000011d027812 */ /* 0x000fe200078e3cff */
[----:B------:R-:W-:Y:S01]  /*1af70*/  IMAD R0, R24, 0x8, R22 ;  /* 0x0000000818007824 */ /* 0x000fe200078e0216 */
[----:B------:R-:W-:Y:S02]  /*1af80*/  BSSY B0, `(.L_x_12922) ;  /* 0x0000004000007945 */ /* 0x000fe40003800000 */
[----:B------:R-:W-:-:S04]  /*1af90*/  SHF.L.U32 R2, R2, 0x1f, RZ ;  /* 0x0000001f02027819 */ /* 0x000fc800000006ff */
[----:B------:R-:W2:Y:S02]  /*1afa0*/  SYNCS.PHASECHK.TRANS64.TRYWAIT P1, [R0+URZ+0x19c70], R2 ;  /* 0x019c7002000075a7 */ /* 0x000ea4000802017f */
[----:B--2---:R-:W-:Y:S05]  /*1afb0*/  @!P1 BRA `(.L_x_12923) ;  /* 0x00000034006c9947 */ /* 0x004fea0003800000 */
.L_x_13038:
[----:B------:R-:W-:Y:S05]  /*1afc0*/  BSYNC B0 ;  /* 0x0000000000007941 */ /* 0x000fea0003800000 */
.L_x_12922:
[----:B01----:R-:W-:-:S05]  /*1afd0*/  IMAD.U32 R3, RZ, RZ, UR39 ;  /* 0x00000027ff037e24 */ /* 0x003fca000f8e00ff */
[----:B------:R-:W-:-:S13]  /*1afe0*/  ISETP.NE.AND P1, PT, R3, 0x3, PT ;  /* 0x000000030300780c */ /* 0x000fda0003f25270 */
[----:B------:R-:W-:Y:S05]  /*1aff0*/  @!P1 BRA `(.L_x_12924) ;  /* 0x0000000000049947 */ /* 0x000fea0003800000 */
[----:B------:R-:W-:Y:S01]  /*1b000*/  BPT.TRAP 0x1 ;  /* 0x000000040000795c */ /* 0x000fe20000300000 */
.L_x_12924:
[----:B--2---:R-:W-:-:S04]  /*1b010*/  SHF.L.U32 R2, R29, 0x1f, RZ ;  /* 0x0000001f1d027819 */ /* 0x004fc800000006ff */
[----:B------:R-:W0:Y:S02]  /*1b020*/  SYNCS.PHASECHK.TRANS64.TRYWAIT P1, [R0+URZ+0x19c60], R2 ;  /* 0x019c6002000075a7 */ /* 0x000e24000802017f */
[----:B0-----:R-:W-:Y:S05]  /*1b030*/  @!P1 BRA `(.L_x_12925) ;  /* 0x0000003400609947 */ /* 0x001fea0003800000 */
.L_x_13039:
        /* <DEDUP_REMOVED lines=71> */
.L_x_12926:
[----:B-1----:R1:W-:Y:S01]  /*1b4b0*/  SYNCS.ARRIVE.TRANS64.A1T0 RZ, [R0+URZ+0x19c50], RZ ;  /* 0x019c50ff00ff79a7 */ /* 0x0023e2000810003f */
[----:B------:R-:W-:Y:S06]  /*1b4c0*/  BAR.SYNC.DEFER_BLOCKING 0x2, 0x80 ;  /* 0x0082000000007b1d */ /* 0x000fec0000010000 */
[----:B------:R-:W-:Y:S05]  /*1b4d0*/  @!P0 BRA `(.L_x_12927) ;  /* 0x0000000000048947 */ /* 0x000fea0003800000 */
[----:B------:R-:W-:Y:S01]  /*1b4e0*/  BPT.TRAP 0x1 ;  /* 0x000000040000795c */ /* 0x000fe20000300000 */
.L_x_12927:
        /* <DEDUP_REMOVED lines=9> */
.L_x_12868:
        /* <DEDUP_REMOVED lines=12> */
.L_x_12928:
        /* <DEDUP_REMOVED lines=8> */
[----:B------:R-:W2:Y:S02]  /*1b6c0*/  @!P1 LDC.64 R2, c[0x0][0xc80] ;  /* 0x00032000ff029b82 */ /* 0x000ea40000000a00 */
[----:B--2---:R-:W-:-:S06]  /*1b6d0*/  @!P1 IMAD.WIDE R2, R5, 0x4, R2 ;  /* 0x0000000405029825 */ /* 0x004fcc00078e0202 */
[----:B------:R2:W3:Y:S01]  /*1b6e0*/  @!P1 LDG.E R3, desc[UR42][R2.64] ;  /* 0x0000002a02039981 */ /* 0x0004e2000c1e1900 */
[C---:B------:R-:W-:Y:S02]  /*1b6f0*/  ISETP.GE.U32.AND P2, PT, R6.reuse, 0x2, PT ;  /* 0x000000020600780c */ /* 0x040fe40003f46070 */
[C---:B------:R-:W-:Y:S01]  /*1b700*/  ISETP.GE.U32.AND P3, PT, R6.reuse, 0x4, PT ;  /* 0x000000040600780c */ /* 0x040fe20003f66070 */
[----:B------:R-:W-:Y:S01]  /*1b710*/  SHFL.IDX PT, R0, R16, RZ, 0x1f ;  /* 0x00001fff10007589 */ /* 0x000fe200000e0000 */
[C---:B------:R-:W-:Y:S02]  /*1b720*/  ISETP.GE.U32.AND P4, PT, R6.reuse, 0x8, PT ;  /* 0x000000080600780c */ /* 0x040fe40003f86070 */
[C---:B------:R-:W-:Y:S01]  /*1b730*/  ISETP.GE.U32.AND P5, PT, R6.reuse, 0x10, PT ;  /* 0x000000100600780c */ /* 0x040fe20003fa6070 */
[----:B--2---:R-:W-:Y:S02]  /*1b740*/  IMAD.MOV.U32 R2, RZ, RZ, RZ ;  /* 0x000000ffff027224 */ /* 0x004fe400078e00ff */
[----:B---3--:R-:W-:Y:S01]  /*1b750*/  @!P1 IMAD.MOV.U32 R2, RZ, RZ, R3 ;  /* 0x000000ffff029224 */ /* 0x008fe200078e0003 */
[----:B------:R-:W-:-:S04]  /*1b760*/  ISETP.NE.AND P1, PT, R6, RZ, PT ;  /* 0x000000ff0600720c */ /* 0x000fc80003f25270 */
[----:B------:R-:W2:Y:S02]  /*1b770*/  SHFL.UP PT, R3, R2, 0x1, RZ ;  /* 0x0420000002037989 */ /* 0x000ea400000e00ff */
[----:B--2---:R-:W-:-:S05]  /*1b780*/  SEL R5, R3, RZ, P1 ;  /* 0x000000ff03057207 */ /* 0x004fca0000800000 */
[----:B------:R-:W-:Y:S02]  /*1b790*/  IMAD.IADD R3, R2, 0x1, R5 ;  /* 0x0000000102037824 */ /* 0x000fe400078e0205 */
[----:B------:R-:W-:Y:S04]  /*1b7a0*/  SHFL.IDX PT, R5, R16, 0x1, 0x1f ;  /* 0x00201f0010057f89 */ /* 0x000fe800000e0000 */
        /* <DEDUP_REMOVED lines=12> */
[----:B------:R2:W3:Y:S02]  /*1b870*/  SHFL.IDX PT, R16, R3, 0x1f, 0x1f ;  /* 0x03e01f0003107f89 */ /* 0x0004e400000e0000 */
.L_x_13049:
[----:B------:R-:W-:Y:S02]  /*1b880*/  ULDC UR4, c[0x0][0xc38] ;  /* 0x00030e0000047ab9 */ /* 0x000fe40000000800 */
[----:B------:R-:W-:-:S04]  /*1b890*/  IMAD.U32 R4, RZ, RZ, UR4 ;  /* 0x00000004ff047e24 */ /* 0x000fc8000f8e00ff */
[----:B---3--:R-:W-:-:S04]  /*1b8a0*/  IMAD R16, R16, R4, RZ ;  /* 0x0000000410107224 */ /* 0x008fc800078e02ff */
[----:B------:R-:W-:-:S05]  /*1b8b0*/  IMAD.IADD R5, R5, 0x1, R16 ;  /* 0x0000000105057824 */ /* 0x000fca00078e0210 */
[----:B------:R-:W-:-:S13]  /*1b8c0*/  ISETP.GT.AND P6, PT, R5, R0, PT ;  /* 0x000000000500720c */ /* 0x000fda0003fc4270 */
[----:B------:R-:W-:Y:S05]  /*1b8d0*/  @P6 BRA `(.L_x_12931) ;  /* 0x00000000009c6947 */ /* 0x000fea0003800000 */
.L_x_12936:
[----:B--2---:R-:W2:Y:S01]  /*1b8e0*/  LDC R3, c[0x0][0xc3c] ;  /* 0x00030f00ff037b82 */ /* 0x004ea20000000800 */
[----:B------:R-:W-:-:S05]  /*1b8f0*/  VIADD R19, R19, 0x1f ;  /* 0x0000001f13137836 */ /* 0x000fca0000000000 */
[----:B--2---:R-:W-:-:S13]  /*1b900*/  ISETP.GE.AND P6, PT, R19, R3, PT ;  /* 0x000000031300720c */ /* 0x004fda0003fc6270 */
[----:B------:R-:W-:Y:S05]  /*1b910*/  @P6 BRA `(.L_x_12932) ;  /* 0x0000000400d46947 */ /* 0x000fea0003800000 */
[----:B------:R-:W2:Y:S01]  /*1b920*/  S2R R2, SR_TID.X ;  /* 0x0000000000027919 */ /* 0x000ea20000002100 */
[----:B------:R-:W-:Y:S01]  /*1b930*/  BSSY B0, `(.L_x_12933) ;  /* 0x0000009000007945 */ /* 0x000fe20003800000 */
[----:B--2---:R-:W-:-:S05]  /*1b940*/  LOP3.LUT R2, R2, 0x1f, RZ, 0xc0, !PT ;  /* 0x0000001f02027812 */ /* 0x004fca00078ec0ff */
[----:B------:R-:W-:Y:S02]  /*1b950*/  IMAD.IADD R4, R19, 0x1, R2 ;  /* 0x0000000113047824 */ /* 0x000fe400078e0202 */
[----:B------:R-:W-:-:S03]  /*1b960*/  IMAD.MOV.U32 R2, RZ, RZ, RZ ;  /* 0x000000ffff027224 */ /* 0x000fc600078e00ff */
[----:B------:R-:W-:-:S13]  /*1b970*/  ISETP.GE.OR P6, PT, R4, R3, !P0 ;  /* 0x000000030400720c */ /* 0x000fda00047c6670 */
[----:B------:R-:W-:Y:S05]  /*1b980*/  @P6 BRA `(.L_x_12934) ;  /* 0x00000000000c6947 */ /* 0x000fea0003800000 */
[----:B------:R-:W2:Y:S02]  /*1b990*/  LDC.64 R2, c[0x0][0xc80] ;  /* 0x00032000ff027b82 */ /* 0x000ea40000000a00 */
[----:B--2---:R-:W-:-:S06]  /*1b9a0*/  IMAD.WIDE R2, R4, 0x4, R2 ;  /* 0x0000000404027825 */ /* 0x004fcc00078e0202 */
[----:B------:R2:W5:Y:S02]  /*1b9b0*/  LDG.E R2, desc[UR42][R2.64] ;  /* 0x0000002a02027981 */ /* 0x000564000c1e1900 */
.L_x_12934:
[----:B------:R-:W-:Y:S05]  /*1b9c0*/  BSYNC B0 ;  /* 0x0000000000007941 */ /* 0x000fea0003800000 */
.L_x_12933:
        /* <DEDUP_REMOVED lines=18> */
.L_x_13057:
[----:B------:R-:W-:Y:S02]  /*1baf0*/  ULDC UR4, c[0x0][0xc38] ;  /* 0x00030e0000047ab9 */ /* 0x000fe40000000800 */
[----:B------:R-:W-:-:S04]  /*1bb00*/  IMAD.U32 R4, RZ, RZ, UR4 ;  /* 0x00000004ff047e24 */ /* 0x000fc8000f8e00ff */
[----:B---3--:R-:W-:-:S04]  /*1bb10*/  IMAD R16, R16, R4, RZ ;  /* 0x0000000410107224 */ /* 0x008fc800078e02ff */
[----:B------:R-:W-:-:S05]  /*1bb20*/  IMAD.IADD R5, R16, 0x1, R5 ;  /* 0x0000000110057824 */ /* 0x000fca00078e0205 */
[----:B------:R-:W-:-:S13]  /*1bb30*/  ISETP.GT.AND P6, PT, R5, R0, PT ;  /* 0x000000000500720c */ /* 0x000fda0003fc4270 */
[----:B------:R-:W-:Y:S05]  /*1bb40*/  @!P6 BRA `(.L_x_12936) ;  /* 0xfffffffc0064e947 */ /* 0x000fea000383ffff */
.L_x_12931:
[----:B------:R-:W-:Y:S01]  /*1bb50*/  IADD3 R16, -R16, R5, RZ ;  /* 0x0000000510107210 */ /* 0x000fe20007ffe1ff */
[----:B------:R-:W-:-:S04]  /*1bb60*/  UMOV UR4, 0xffffffff ;  /* 0xffffffff00047882 */ /* 0x000fc80000000000 */
[----:B------:R-:W-:-:S05]  /*1bb70*/  IMAD R5, R3, R4, R16 ;  /* 0x0000000403057224 */ /* 0x000fca00078e0210 */
[----:B------:R-:W-:Y:S01]  /*1bb80*/  ISETP.GT.AND P6, PT, R5, R0, PT ;  /* 0x000000000500720c */ /* 0x000fe20003fc4270 */
[----:B------:R-:W-:-:S12]  /*1bb90*/  BRA.DIV UR4, `(.L_x_12937) ;  /* 0x0000003204ac7947 */ /* 0x000fd8000b800000 */
[----:B------:R-:W-:-:S04]  /*1bba0*/  VOTE.ANY R5, PT, !P6 ;  /* 0x0000000000057806 */ /* 0x000fc800070e0100 */
[----:B------:R-:W3:Y:S02]  /*1bbb0*/  POPC R6, R5 ;  /* 0x0000000500067309 */ /* 0x000ee40000000000 */
[----:B---3--:R3:W4:Y:S02]  /*1bbc0*/  SHFL.IDX PT, R17, R2, R6, 0x1f ;  /* 0x00001f0602117589 */ /* 0x00872400000e0000 */
.L_x_13061:
[----:B------:R-:W-:Y:S01]  /*1bbd0*/  ISETP.NE.AND P0, PT, R5, RZ, PT ;  /* 0x000000ff0500720c */ /* 0x000fe20003f05270 */
[----:B------:R-:W-:-:S12]  /*1bbe0*/  IMAD.MOV.U32 R5, RZ, RZ, RZ ;  /* 0x000000ffff057224 */ /* 0x000fd800078e00ff */
[----:B------:R-:W-:Y:S05]  /*1bbf0*/  @!P0 BRA `(.L_x_12938) ;  /* 0x0000000000148947 */ /* 0x000fea0003800000 */
[----:B------:R-:W-:Y:S01]  /*1bc00*/  UMOV UR4, 0xffffffff ;  /* 0xffffffff00047882 */ /* 0x000fe20000000000 */
[----:B------:R-:W-:Y:S02]  /*1bc10*/  VIADD R12, R6, 0xffffffff ;  /* 0xffffffff060c7836 */ /* 0x000fe40000000000 */
[----:B------:R-:W-:Y:S05]  /*1bc20*/  BRA.DIV UR4, `(.L_x_12939) ;  /* 0x0000003204d07947 */ /* 0x000fea000b800000 */
[----:B--2---:R2:W0:Y:S02]  /*1bc30*/  SHFL.IDX PT, R3, R3, R12, 0x1f ;  /* 0x00001f0c03037589 */ /* 0x00442400000e0000 */
.L_x_13064:
[----:B0-----:R-:W-:-:S07]  /*1bc40*/  IMAD.MOV.U32 R5, RZ, RZ, R3 ;  /* 0x000000ffff057224 */ /* 0x001fce00078e0003 */
.L_x_12938:
[----:B--23--:R-:W2:Y:S01]  /*1bc50*/  LDC.64 R2, c[0x0][0xc90] ;  /* 0x00032400ff027b82 */ /* 0x00cea20000000a00 */
[----:B------:R-:W-:-:S04]  /*1bc60*/  IMAD.IADD R19, R6, 0x1, R19 ;  /* 0x0000000106137824 */ /* 0x000fc800078e0213 */
[----:B--2---:R-:W-:-:S05]  /*1bc70*/  IMAD.WIDE R2, R19, 0x4, R2 ;  /* 0x0000000413027825 */ /* 0x004fca00078e0202 */
[----:B-1----:R-:W4:Y:S01]  /*1bc80*/  LDG.E R7, desc[UR42][R2.64] ;  /* 0x0000002a02077981 */ /* 0x002f22000c1e1900 */
[----:B------:R-:W-:-:S04]  /*1bc90*/  IMAD R16, R5, R4, R16 ;  /* 0x0000000405107224 */ /* 0x000fc800078e0210 */
[----:B------:R-:W-:Y:S02]  /*1bca0*/  IMAD.IADD R0, R0, 0x1, -R16 ;  /* 0x0000000100007824 */ /* 0x000fe400078e0a10 */
[----:B----4-:R-:W-:-:S05]  /*1bcb0*/  IMAD R6, R17, R7, RZ ;  /* 0x0000000711067224 */ /* 0x010fca00078e02ff */
[----:B0-----:R-:W-:-:S04]  /*1bcc0*/  IABS R8, R6 ;  /* 0x0000000600087213 */ /* 0x001fc80000000000 */
        /* <DEDUP_REMOVED lines=58> */
.L_x_12932:
[----:B------:R-:W-:Y:S01]  /*1c070*/  UMOV UR4, URZ ;  /* 0x0000003f00047c82 */ /* 0x000fe20008000000 */
[----:B------:R-:W-:Y:S01]  /*1c080*/  UMOV UR5, URZ ;  /* 0x0000003f00057c82 */ /* 0x000fe20008000000 */
[----:B------:R-:W-:Y:S01]  /*1c090*/  ULDC UR6, c[0x0][0xc3c] ;  /* 0x00030f0000067ab9 */ /* 0x000fe20000000800 */
[----:B------:R-:W-:Y:S02]  /*1c0a0*/  IMAD.MOV.U32 R16, RZ, RZ, R0 ;  /* 0x000000ffff107224 */ /* 0x000fe400078e0000 */
[----:B------:R-:W-:Y:S02]  /*1c0b0*/  IMAD.U32 R17, RZ, RZ, UR4 ;  /* 0x00000004ff117e24 */ /* 0x000fe4000f8e00ff */
[----:B------:R-:W-:Y:S02]  /*1c0c0*/  IMAD.U32 R18, RZ, RZ, UR5 ;  /* 0x00000005ff127e24 */ /* 0x000fe4000f8e00ff */
[----:B------:R-:W-:-:S07]  /*1c0d0*/  IMAD.U32 R19, RZ, RZ, UR6 ;  /* 0x00000006ff137e24 */ /* 0x000fce000f8e00ff */
.L_x_12940:
        /* <DEDUP_REMOVED lines=12> */
.L_x_12929:
[----:B------:R-:W-:Y:S02]  /*1c1a0*/  ULDC UR4, c[0x0][0xc3c] ;  /* 0x00030f0000047ab9 */ /* 0x000fe40000000800 */
[----:B---3--:R-:W-:-:S13]  /*1c1b0*/  ISETP.GE.AND P0, PT, R19, UR4, PT ;  /* 0x0000000413007c0c */ /* 0x008fda000bf06270 */
[----:B------:R-:W-:Y:S05]  /*1c1c0*/  @!P0 BRA `(.L_x_12941) ;  /* 0xffffff9c00348947 */ /* 0x000fea000383ffff */
[----:B------:R-:W-:Y:S05]  /*1c1d0*/  BSYNC B7 ;  /* 0x0000000000077941 */ /* 0x000fea0003800000 */
.L_x_12823:
[----:B--2---:R-:W2:Y:S01]  /*1c1e0*/  LDL.LU R0, [R1+0x50] ;  /* 0x0000500001007983 */ /* 0x004ea20000300800 */
[----:B------:R-:W-:Y:S01]  /*1c1f0*/  BSSY B0, `(.L_x_12942) ;  /* 0x000000b000007945 */ /* 0x000fe20003800000 */
[----:B------:R-:W3:Y:S01]  /*1c200*/  S2R R5, SR_CgaCtaId ;  /* 0x0000000000057919 */ /* 0x000ee20000008800 */
[----:B--2---:R-:W-:-:S05]  /*1c210*/  VIADD R0, R0, 0x1 ;  /* 0x0000000100007836 */ /* 0x004fca0000000000 */
[----:B0---4-:R-:W-:-:S04]  /*1c220*/  LEA.HI R2, R0, R0, RZ, 0x1 ;  /* 0x0000000000027211 */ /* 0x011fc800078f08ff */
[----:B------:R-:W-:Y:S02]  /*1c230*/  LOP3.LUT R3, R2, 0xfffffffe, RZ, 0xc0, !PT ;  /* 0xfffffffe02037812 */ /* 0x000fe400078ec0ff */
[----:B------:R-:W-:-:S03]  /*1c240*/  MOV R2, 0x400 ;  /* 0x0000040000027802 */ /* 0x000fc60000000f00 */
[----:B------:R-:W-:Y:S01]  /*1c250*/  IMAD.IADD R0, R0, 0x1, -R3 ;  /* 0x0000000100007824 */ /* 0x000fe200078e0a03 */
[----:B---3--:R-:W-:-:S04]  /*1c260*/  LEA R5, R5, R2, 0x18 ;  /* 0x0000000205057211 */ /* 0x008fc800078ec0ff */
[----:B------:R-:W-:-:S04]  /*1c270*/  SHF.L.U32 R0, R0, 0x1f, RZ ;  /* 0x0000001f00007819 */ /* 0x000fc800000006ff */
[----:B------:R-:W0:Y:S02]  /*1c280*/  SYNCS.PHASECHK.TRANS64.TRYWAIT P0, [R5+URZ+0x19c20], R0 ;  /* 0x019c2000050075a7 */ /* 0x000e24000800017f */
[----:B0-----:R-:W-:Y:S05]  /*1c290*/  @!P0 BRA `(.L_x_12943) ;  /* 0x0000002c005c8947 */ /* 0x001fea0003800000 */
.L_x_13065:
[----:B------:R-:W-:Y:S05]  /*1c2a0*/  BSYNC B0 ;  /* 0x0000000000007941 */ /* 0x000fea0003800000 */
.L_x_12942:
[----:B------:R-:W-:-:S03]  /*1c2b0*/  UMOV UR4, 0xffffffff ;  /* 0xffffffff00047882 */ /* 0x000fc60000000000 */
[----:B------:R-:W-:Y:S05]  /*1c2c0*/  BRA.DIV UR4, `(.L_x_12944) ;  /* 0x0000002e04647947 */ /* 0x000fea000b800000 */
[----:B0-----:R-:W0:Y:S02]  /*1c2d0*/  S2R R0, SR_TID.X ;  /* 0x0000000000007919 */ /* 0x001e240000002100 */
[----:B0-----:R-:W-:-:S04]  /*1c2e0*/  SHF.R.U32.HI R0, RZ, 0x5, R0 ;  /* 0x00000005ff007819 */ /* 0x001fc80000011600 */
[----:B------:R-:W-:-:S05]  /*1c2f0*/  LOP3.LUT R0, R0, 0x3, RZ, 0xc0, !PT ;  /* 0x0000000300007812 */ /* 0x000fca00078ec0ff */
[----:B------:R0:W2:Y:S02]  /*1c300*/  SHFL.IDX PT, R14, R0, RZ, 0x1f ;  /* 0x00001fff000e7589 */ /* 0x0000a400000e0000 */
.L_x_13068:
[----:B--2---:R-:W-:-:S13]  /*1c310*/  ISETP.NE.AND P0, PT, R14, RZ, PT ;  /* 0x000000ff0e00720c */ /* 0x004fda0003f05270 */
[----:B------:R-:W-:Y:S05]  /*1c320*/  @P0 BRA `(.L_x_12679) ;  /* 0x0000000000a80947 */ /* 0x000fea0003800000 */
[----:B------:R-:W-:-:S03]  /*1c330*/  UMOV UR4, 0xffffffff ;  /* 0xffffffff00047882 */ /* 0x000fc60000000000 */
[----:B------:R-:W-:Y:S05]  /*1c340*/  BRA.DIV UR4, `(.L_x_12945) ;  /* 0x0000002e04787947 */ /* 0x000fea000b800000 */
[----:B------:R-:W-:-:S13]  /*1c350*/  ELECT P6, URZ, PT ;  /* 0x00000000003f782f */ /* 0x000fda00038c0000 */
.L_x_13071:
[----:B------:R-:W-:Y:S05]  /*1c360*/  @!P6 BRA `(.L_x_12679) ;  /* 0x000000000098e947 */ /* 0x000fea0003800000 */
[----:B------:R-:W-:-:S06]  /*1c370*/  ULOP3.LUT UR4, UR37, 0x2, URZ, 0xfc, !UPT ;  /* 0x0000000225047892 */ /* 0x000fcc000f8efc3f */
[----:B0-----:R-:W-:-:S05]  /*1c380*/  IMAD.U32 R0, RZ, RZ, UR4 ;  /* 0x00000004ff007e24 */ /* 0x001fca000f8e00ff */
[----:B------:R-:W-:-:S13]  /*1c390*/  ISETP.NE.AND P0, PT, R0, 0x3, PT ;  /* 0x000000030000780c */ /* 0x000fda0003f05270 */
[----:B------:R-:W-:Y:S05]  /*1c3a0*/  @!P0 BRA `(.L_x_12946) ;  /* 0x0000000000048947 */ /* 0x000fea0003800000 */
[----:B------:R-:W-:Y:S01]  /*1c3b0*/  BPT.TRAP 0x1 ;  /* 0x000000040000795c */ /* 0x000fe20000300000 */
.L_x_12946:
[C---:B------:R-:W-:Y:S01]  /*1c3c0*/  IMAD R3, R24.reuse, 0x8, R5 ;  /* 0x0000000818037824 */ /* 0x040fe200078e0205 */
[----:B------:R-:W-:Y:S01]  /*1c3d0*/  SHF.L.U32 R2, R29, 0x1f, RZ ;  /* 0x0000001f1d027819 */ /* 0x000fe200000006ff */
[----:B------:R-:W-:-:S03]  /*1c3e0*/  VIADD R24, R24, 0x1 ;  /* 0x0000000118187836 */ /* 0x000fc60000000000 */
[----:B------:R-:W0:Y:S02]  /*1c3f0*/  SYNCS.PHASECHK.TRANS64.TRYWAIT P1, [R3+URZ+0x19c40], R2 ;  /* 0x019c4002030075a7 */ /* 0x000e24000802017f */
[----:B------:R-:W-:-:S04]  /*1c400*/  ISETP.NE.AND P2, PT, R24, 0x2, PT ;  /* 0x000000021800780c */ /* 0x000fc80003f45270 */
[----:B------:R-:W-:Y:S01]  /*1c410*/  SEL R0, RZ, 0x1, P2 ;  /* 0x00000001ff007807 */ /* 0x000fe20001000000 */
[----:B0-----:R-:W-:Y:S08]  /*1c420*/  @!P1 BRA `(.L_x_12947) ;  /* 0x0000002c00609947 */ /* 0x001ff00003800000 */
.L_x_13072:
[----:B------:R-:W-:Y:S02]  /*1c430*/  SEL R24, R24, RZ, P2 ;  /* 0x000000ff18187207 */ /* 0x000fe40001000000 */
[----:B------:R-:W-:Y:S01]  /*1c440*/  LOP3.LUT R0, R29, R0, RZ, 0x3c, !PT ;  /* 0x000000001d007212 */ /* 0x000fe200078e3cff */
[----:B------:R-:W-:Y:S06]  /*1c450*/  @!P0 BRA `(.L_x_12948) ;  /* 0x0000000000048947 */ /* 0x000fec0003800000 */
[----:B------:R-:W-:Y:S01]  /*1c460*/  BPT.TRAP 0x1 ;  /* 0x000000040000795c */ /* 0x000fe20000300000 */
.L_x_12948:
[----:B------:R-:W-:Y:S01]  /*1c470*/  IMAD R5, R24, 0x8, R5 ;  /* 0x0000000818057824 */ /* 0x000fe200078e0205 */
[----:B------:R-:W-:-:S04]  /*1c480*/  SHF.L.U32 R0, R0, 0x1f, RZ ;  /* 0x0000001f00007819 */ /* 0x000fc800000006ff */
[----:B------:R-:W2:Y:S02]  /*1c490*/  SYNCS.PHASECHK.TRANS64.TRYWAIT P1, [R5+URZ+0x19c40], R0 ;  /* 0x019c4000050075a7 */ /* 0x000ea4000802017f */
[----:B--2---:R-:W-:Y:S05]  /*1c4a0*/  @!P1 BRA `(.L_x_12949) ;  /* 0x0000002c00549947 */ /* 0x004fea0003800000 */
.L_x_13073:
[----:B------:R-:W-:Y:S05]  /*1c4b0*/  @!P0 BRA `(.L_x_12950) ;  /* 0x0000000000048947 */ /* 0x000fea0003800000 */
[----:B------:R-:W-:Y:S01]  /*1c4c0*/  BPT.TRAP 0x1 ;  /* 0x000000040000795c */ /* 0x000fe20000300000 */
.L_x_12950:
[----:B------:R-:W3:Y:S02]  /*1c4d0*/  SYNCS.PHASECHK.TRANS64.TRYWAIT P1, [R3+URZ+0x19c60], R2 ;  /* 0x019c6002030075a7 */ /* 0x000ee4000802017f */
[----:B---3--:R-:W-:Y:S05]  /*1c4e0*/  @!P1 BRA `(.L_x_12951) ;  /* 0x0000002c00589947 */ /* 0x008fea0003800000 */
.L_x_13074:
[----:B------:R-:W-:Y:S05]  /*1c4f0*/  @!P0 BRA `(.L_x_12952) ;  /* 0x0000000000048947 */ /* 0x000fea0003800000 */
[----:B------:R-:W-:Y:S01]  /*1c500*/  BPT.TRAP 0x1 ;  /* 0x000000040000795c */ /* 0x000fe20000300000 */
.L_x_12952:
[----:B------:R-:W4:Y:S02]  /*1c510*/  SYNCS.PHASECHK.TRANS64.TRYWAIT P1, [R5+URZ+0x19c60], R0 ;  /* 0x019c6000050075a7 */ /* 0x000f24000802017f */
[----:B----4-:R-:W-:Y:S05]  /*1c520*/  @!P1 BRA `(.L_x_12953) ;  /* 0x0000002c005c9947 */ /* 0x010fea0003800000 */
.L_x_13075:
[----:B------:R-:W-:Y:S05]  /*1c530*/  @!P0 BRA `(.L_x_12954) ;  /* 0x0000000000048947 */ /* 0x000fea0003800000 */
[----:B------:R-:W-:Y:S01]  /*1c540*/  BPT.TRAP 0x1 ;  /* 0x000000040000795c */ /* 0x000fe20000300000 */
.L_x_12954:
[----:B------:R-:W5:Y:S02]  /*1c550*/  SYNCS.PHASECHK.TRANS64.TRYWAIT P1, [R3+URZ+0x19c80], R2 ;  /* 0x019c8002030075a7 */ /* 0x000f64000802017f */
[----:B-----5:R-:W-:Y:S05]  /*1c560*/  @!P1 BRA `(.L_x_12955) ;  /* 0x0000002c00609947 */ /* 0x020fea0003800000 */
.L_x_13076:
[----:B------:R-:W-:Y:S05]  /*1c570*/  @!P0 BRA `(.L_x_12956) ;  /* 0x0000000000048947 */ /* 0x000fea0003800000 */
[----:B------:R-:W-:Y:S01]  /*1c580*/  BPT.TRAP 0x1 ;  /* 0x000000040000795c */ /* 0x000fe20000300000 */
.L_x_12956:
[----:B------:R0:W0:Y:S02]  /*1c590*/  SYNCS.PHASECHK.TRANS64.TRYWAIT P0, [R5+URZ+0x19c80], R0 ;  /* 0x019c8000050075a7 */ /* 0x000024000800017f */
[----:B0-----:R-:W-:Y:S05]  /*1c5a0*/  @!P0 NANOSLEEP.SYNCS 0x989680 ;  /* 0x009896800000895d */ /* 0x001fea0003900000 */
[----:B------:R-:W0:Y:S02]  /*1c5b0*/  @!P0 SYNCS.PHASECHK.TRANS64 P0, [R5+URZ+0x19c80], R0 ;  /* 0x019c8000050085a7 */ /* 0x000e24000800007f */
[----:B0-----:R-:W-:Y:S05]  /*1c5c0*/  @!P0 BRA `(.L_x_12956) ;  /* 0xfffffffc00f08947 */ /* 0x001fea000383ffff */
.L_x_12679:
[----:B------:R-:W-:Y:S05]  /*1c5d0*/  BSYNC B8 ;  /* 0x0000000000087941 */ /* 0x000fea0003800000 */
.L_x_12676:
[----:B------:R-:W-:Y:S05]  /*1c5e0*/  EXIT ;  /* 0x000000000000794d */ /* 0x000fea0003800000 */
.L_x_12695:
[----:B-1----:R1:W2:Y:S02]  /*1c5f0*/  SYNCS.PHASECHK.TRANS64.TRYWAIT P6, [R69+URZ+0x19c90], R80 ;  /* 0x019c9050450075a7 */ /* 0x0022a400080c017f */
[----:B--2---:R-:W-:Y:S05]  /*1c600*/  @!P6 NANOSLEEP.SYNCS 0x989680 ;  /* 0x009896800000e95d */ /* 0x004fea0003900000 */
[----:B------:R-:W2:Y:S02]  /*1c610*/  @!P6 SYNCS.PHASECHK.TRANS64 P6, [R69+URZ+0x19c90], R80 ;  /* 0x019c90504500e5a7 */ /* 0x000ea400080c007f */
[----:B--2---:R-:W-:Y:S05]  /*1c620*/  @!P6 BRA `(.L_x_12695) ;  /* 0xfffffffc00f0e947 */ /* 0x004fea000383ffff */
[----:B------:R-:W-:Y:S05]  /*1c630*/  BRA `(.L_x_12957) ;  /* 0xfffffe6000c47947 */ /* 0x000fea000383ffff */
.L_x_12696:
        /* <DEDUP_REMOVED lines=8> */
.L_x_12959:
[----:B------:R-:W-:Y:S05]  /*1c6c0*/  BSYNC B1 ;  /* 0x0000000000017941 */ /* 0x000fea0003800000 */
.L_x_12958:
        /* <DEDUP_REMOVED lines=8> */
.L_x_12960:
[----:B------:R-:W-:Y:S05]  /*1c750*/  BRA `(.L_x_12961) ;  /* 0xfffffe6000907947 */ /* 0x000fea000383ffff */
.L_x_12712:
[----:B-1----:R1:W2:Y:S02]  /*1c760*/  SYNCS.PHASECHK.TRANS64.TRYWAIT P6, [R69+URZ+0x19c90], R80 ;  /* 0x019c9050450075a7 */ /* 0x0022a400080c017f */
[----:B--2---:R-:W-:Y:S05]  /*1c770*/  @!P6 NANOSLEEP.SYNCS 0x989680 ;  /* 0x009896800000e95d */ /* 0x004fea0003900000 */
[----:B------:R-:W2:Y:S02]  /*1c780*/  @!P6 SYNCS.PHASECHK.TRANS64 P6, [R69+URZ+0x19c90], R80 ;  /* 0x019c90504500e5a7 */ /* 0x000ea400080c007f */
[----:B--2---:R-:W-:Y:S05]  /*1c790*/  @!P6 BRA `(.L_x_12712) ;  /* 0xfffffffc00f0e947 */ /* 0x004fea000383ffff */
[----:B------:R-:W-:Y:S05]  /*1c7a0*/  BRA `(.L_x_12962) ;  /* 0xfffffe7800e87947 */ /* 0x000fea000383ffff */
.L_x_12713:
        /* <DEDUP_REMOVED lines=8> */
.L_x_12964:
[----:B------:R-:W-:Y:S05]  /*1c830*/  BSYNC B1 ;  /* 0x0000000000017941 */ /* 0x000fea0003800000 */
.L_x_12963:
        /* <DEDUP_REMOVED lines=8> */
.L_x_12965:
[----:B------:R-:W-:Y:S01]  /*1c8c0*/  IMAD.MOV.U32 R83, RZ, RZ, R14 ;  /* 0x000000ffff537224 */ /* 0x000fe200078e000e */
[----:B------:R-:W-:Y:S06]  /*1c8d0*/  BRA `(.L_x_12966) ;  /* 0xfffffe7800b07947 */ /* 0x000fec000383ffff */
.L_x_12722:
[----:B0-----:R0:W1:Y:S02]  /*1c8e0*/  SYNCS.PHASECHK.TRANS64.TRYWAIT P5, [R69+URZ+0x19c90], R80 ;  /* 0x019c9050450075a7 */ /* 0x00106400080a017f */
[----:B-1----:R-:W-:Y:S05]  /*1c8f0*/  @!P5 NANOSLEEP.SYNCS 0x989680 ;  /* 0x009896800000d95d */ /* 0x002fea0003900000 */
[----:B------:R-:W1:Y:S02]  /*1c900*/  @!P5 SYNCS.PHASECHK.TRANS64 P5, [R69+URZ+0x19c90], R80 ;  /* 0x019c90504500d5a7 */ /* 0x000e6400080a007f */
[----:B-1----:R-:W-:Y:S05]  /*1c910*/  @!P5 BRA `(.L_x_12722) ;  /* 0xfffffffc00f0d947 */ /* 0x002fea000383ffff */
[----:B------:R-:W-:Y:S05]  /*1c920*/  BRA `(.L_x_12967) ;  /* 0xfffffe9800b47947 */ /* 0x000fea000383ffff */
.L_x_12723:
[----:B------:R-:W-:Y:S01]  /*1c930*/  BSSY B1, `(.L_x_12968) ;  /* 0x0000007000017945 */ /* 0x000fe20003800000 */
[----:B------:R-:W-:Y:S02]  /*1c940*/  IMAD.MOV.U32 R12, RZ, RZ, RZ ;  /* 0x000000ffff0c7224 */ /* 0x000fe400078e00ff */
[----:B------:R-:W-:Y:S02]  /*1c950*/  IMAD.MOV.U32 R11, RZ, RZ, 0x1e1f ;  /* 0x00001e1fff0b7424 */ /* 0x000fe400078e00ff */
[----:B------:R-:W-:-:S07]  /*1c960*/  IMAD.MOV.U32 R15, RZ, RZ, -0x1 ;  /* 0xffffffffff0f7424 */ /* 0x000fce00078e00ff */
[----:B0-----:R-:W-:Y:S05]  /*1c970*/  WARPSYNC.COLLECTIVE R15, `(.L_x_12969) ;  /* 0x000000000f087348 */ /* 0x001fea0003c00000 */
[----:B------:R1:W2:Y:S02]  /*1c980*/  SHFL.IDX P6, R14, R13, R12, R11 ;  /* 0x0000000c0d0e7389 */ /* 0x0002a400000c000b */
[----:B012---:R-:W-:Y:S01]  /*1c990*/  ENDCOLLECTIVE ;  /* 0x000000000000791b */ /* 0x007fe20003800000 */
.L_x_12969:
[----:B------:R-:W-:Y:S05]  /*1c9a0*/  BSYNC B1 ;  /* 0x0000000000017941 */ /* 0x000fea0003800000 */
.L_x_12968:
        /* <DEDUP_REMOVED lines=8> */
.L_x_12970:
[----:B------:R-:W-:Y:S05]  /*1ca30*/  BRA `(.L_x_12971) ;  /* 0xfffffe9800e87947 */ /* 0x000fea000383ffff */
.L_x_12727:
[----:B0-----:R0:W2:Y:S02]  /*1ca40*/  SYNCS.PHASECHK.TRANS64.TRYWAIT P0, [R69+URZ+0x19cb0], R80 ;  /* 0x019cb050450075a7 */ /* 0x0010a4000800017f */
[----:B--2---:R-:W-:Y:S05]  /*1ca50*/  @!P0 NANOSLEEP.SYNCS 0x989680 ;  /* 0x009896800000895d */ /* 0x004fea0003900000 */
[----:B------:R-:W2:Y:S02]  /*1ca60*/  @!P0 SYNCS.PHASECHK.TRANS64 P0, [R69+URZ+0x19cb0], R80 ;  /* 0x019cb050450085a7 */ /* 0x000ea4000800007f */
[----:B--2---:R-:W-:Y:S05]  /*1ca70*/  @!P0 BRA `(.L_x_12727) ;  /* 0xfffffffc00f08947 */ /* 0x004fea000383ffff */
[----:B------:R-:W-:Y:S05]  /*1ca80*/  BRA `(.L_x_12972) ;  /* 0xfffffe9c00787947 */ /* 0x000fea000383ffff */
.L_x_12745:
[----:B------:R-:W-:Y:S01]  /*1ca90*/  BSSY B1, `(.L_x_12973) ;  /* 0x0000007000017945 */ /* 0x000fe20003800000 */
[----:B------:R-:W-:Y:S02]  /*1caa0*/  IMAD.MOV.U32 R12, RZ, RZ, RZ ;  /* 0x000000ffff0c7224 */ /* 0x000fe400078e00ff */
[----:B------:R-:W-:Y:S02]  /*1cab0*/  IMAD.MOV.U32 R11, RZ, RZ, 0x1e1f ;  /* 0x00001e1fff0b7424 */ /* 0x000fe400078e00ff */
[----:B------:R-:W-:-:S07]  /*1cac0*/  IMAD.MOV.U32 R15, RZ, RZ, -0x1 ;  /* 0xffffffffff0f7424 */ /* 0x000fce00078e00ff */
[----:B------:R-:W-:Y:S05]  /*1cad0*/  WARPSYNC.COLLECTIVE R15, `(.L_x_12974) ;  /* 0x000000000f087348 */ /* 0x000fea0003c00000 */
[----:B------:R0:W1:Y:S02]  /*1cae0*/  SHFL.IDX P6, R14, R13, R12, R11 ;  /* 0x0000000c0d0e7389 */ /* 0x00006400000c000b */
[----:B01----:R-:W-:Y:S01]  /*1caf0*/  ENDCOLLECTIVE ;  /* 0x000000000000791b */ /* 0x003fe20003800000 */
.L_x_12974:
[----:B------:R-:W-:Y:S05]  /*1cb00*/  BSYNC B1 ;  /* 0x0000000000017941 */ /* 0x000fea0003800000 */
.L_x_12973:
        /* <DEDUP_REMOVED lines=8> */
.L_x_12975:
[----:B------:R-:W-:Y:S02]  /*1cb90*/  IMAD.MOV.U32 R13, RZ, RZ, R4 ;  /* 0x000000ffff0d7224 */ /* 0x000fe400078e0004 */
[----:B------:R-:W-:-:S07]  /*1cba0*/  IMAD.MOV.U32 R3, RZ, RZ, R14 ;  /* 0x000000ffff037224 */ /* 0x000fce00078e000e */
[----:B------:R-:W-:Y:S05]  /*1cbb0*/  WARPSYNC.COLLECTIVE R15, `(.L_x_12976) ;  /* 0x000000000f087348 */ /* 0x000fea0003c00000 */
[----:B------:R0:W1:Y:S02]  /*1cbc0*/  SHFL.IDX P6, R14, R13, R12, R11 ;  /* 0x0000000c0d0e7389 */ /* 0x00006400000c000b */
[----:B01----:R-:W-:Y:S01]  /*1cbd0*/  ENDCOLLECTIVE ;  /* 0x000000000000791b */ /* 0x003fe20003800000 */
.L_x_12976:
[----:B------:R-:W-:Y:S02]  /*1cbe0*/  IMAD.MOV.U32 R13, RZ, RZ, R5 ;  /* 0x000000ffff0d7224 */ /* 0x000fe400078e0005 */
[----:B------:R-:W-:-:S07]  /*1cbf0*/  IMAD.MOV.U32 R4, RZ, RZ, R14 ;  /* 0x000000ffff047224 */ /* 0x000fce00078e000e */
[----:B------:R-:W-:Y:S05]  /*1cc00*/  WARPSYNC.COLLECTIVE R15, `(.L_x_12977) ;  /* 0x000000000f087348 */ /* 0x000fea0003c00000 */
[----:B------:R0:W1:Y:S02]  /*1cc10*/  SHFL.IDX P6, R14, R13, R12, R11 ;  /* 0x0000000c0d0e7389 */ /* 0x00006400000c000b */
[----:B01----:R-:W-:Y:S01]  /*1cc20*/  ENDCOLLECTIVE ;  /* 0x000000000000791b */ /* 0x003fe20003800000 */
.L_x_12977:
[----:B------:R-:W-:Y:S05]  /*1cc30*/  BRA `(.L_x_12978) ;  /* 0xfffffeac00787947 */ /* 0x000fea000383ffff */
.L_x_12749:
[----:B--2---:R2:W0:Y:S02]  /*1cc40*/  SYNCS.PHASECHK.TRANS64.TRYWAIT P0, [R18+URZ+0x19c00], R5 ;  /* 0x019c0005120075a7 */ /* 0x004424000800017f */
[----:B0-----:R-:W-:Y:S05]  /*1cc50*/  @!P0 NANOSLEEP.SYNCS 0x989680 ;  /* 0x009896800000895d */ /* 0x001fea0003900000 */
[----:B------:R-:W0:Y:S02]  /*1cc60*/  @!P0 SYNCS.PHASECHK.TRANS64 P0, [R18+URZ+0x19c00], R5 ;  /* 0x019c0005120085a7 */ /* 0x000e24000800007f */
[----:B0-----:R-:W-:Y:S05]  /*1cc70*/  @!P0 BRA `(.L_x_12749) ;  /* 0xfffffffc00f08947 */ /* 0x001fea000383ffff */
[----:B------:R-:W-:Y:S05]  /*1cc80*/  BRA `(.L_x_12979) ;  /* 0xfffffeb000487947 */ /* 0x000fea000383ffff */
.L_x_12755:
[----:B------:R-:W-:Y:S01]  /*1cc90*/  BSSY B1, `(.L_x_12980) ;  /* 0x0000007000017945 */ /* 0x000fe20003800000 */
[----:B------:R-:W-:Y:S02]  /*1cca0*/  IMAD.MOV.U32 R12, RZ, RZ, RZ ;  /* 0x000000ffff0c7224 */ /* 0x000fe400078e00ff */
[----:B------:R-:W-:Y:S02]  /*1ccb0*/  IMAD.MOV.U32 R11, RZ, RZ, 0x1e1f ;  /* 0x00001e1fff0b7424 */ /* 0x000fe400078e00ff */
[----:B------:R-:W-:-:S07]  /*1ccc0*/  IMAD.MOV.U32 R15, RZ, RZ, -0x1 ;  /* 0xffffffffff0f7424 */ /* 0x000fce00078e00ff */
[----:B------:R-:W-:Y:S05]  /*1ccd0*/  WARPSYNC.COLLECTIVE R15, `(.L_x_12981) ;  /* 0x000000000f087348 */ /* 0x000fea0003c00000 */
[----:B------:R0:W1:Y:S02]  /*1cce0*/  SHFL.IDX P6, R14, R13, R12, R11 ;  /* 0x0000000c0d0e7389 */ /* 0x00006400000c000b */
[----:B01----:R-:W-:Y:S01]  /*1ccf0*/  ENDCOLLECTIVE ;  /* 0x000000000000791b */ /* 0x003fe20003800000 */
.L_x_12981:
[----:B------:R-:W-:Y:S05]  /*1cd00*/  BSYNC B1 ;  /* 0x0000000000017941 */ /* 0x000fea0003800000 */
.L_x_12980:
        /* <DEDUP_REMOVED lines=8> */
.L_x_12982:
[----:B------:R-:W-:Y:S02]  /*1cd90*/  IMAD.MOV.U32 R13, RZ, RZ, R20 ;  /* 0x000000ffff0d7224 */ /* 0x000fe400078e0014 */
[----:B------:R-:W-:-:S07]  /*1cda0*/  IMAD.MOV.U32 R3, RZ, RZ, R14 ;  /* 0x000000ffff037224 */ /* 0x000fce00078e000e */
[----:B------:R-:W-:Y:S05]  /*1cdb0*/  WARPSYNC.COLLECTIVE R15, `(.L_x_12983) ;  /* 0x000000000f087348 */ /* 0x000fea0003c00000 */
[----:B------:R0:W1:Y:S02]  /*1cdc0*/  SHFL.IDX P6, R14, R13, R12, R11 ;  /* 0x0000000c0d0e7389 */ /* 0x00006400000c000b */
[----:B01----:R-:W-:Y:S01]  /*1cdd0*/  ENDCOLLECTIVE ;  /* 0x000000000000791b */ /* 0x003fe20003800000 */
.L_x_12983:
[----:B------:R-:W-:Y:S02]  /*1cde0*/  IMAD.MOV.U32 R13, RZ, RZ, R21 ;  /* 0x000000ffff0d7224 */ /* 0x000fe400078e0015 */
[----:B------:R-:W-:-:S07]  /*1cdf0*/  IMAD.MOV.U32 R20, RZ, RZ, R14 ;  /* 0x000000ffff147224 */ /* 0x000fce00078e000e */
[----:B------:R-:W-:Y:S05]  /*1ce00*/  WARPSYNC.COLLECTIVE R15, `(.L_x_12984) ;  /* 0x000000000f087348 */ /* 0x000fea0003c00000 */
[----:B------:R0:W1:Y:S02]  /*1ce10*/  SHFL.IDX P6, R14, R13, R12, R11 ;  /* 0x0000000c0d0e7389 */ /* 0x00006400000c000b */
[----:B01----:R-:W-:Y:S01]  /*1ce20*/  ENDCOLLECTIVE ;  /* 0x000000000000791b */ /* 0x003fe20003800000 */
.L_x_12984:
[----:B------:R-:W-:Y:S01]  /*1ce30*/  IMAD.MOV.U32 R21, RZ, RZ, R14 ;  /* 0x000000ffff157224 */ /* 0x000fe200078e000e */
[----:B------:R-:W-:Y:S06]  /*1ce40*/  BRA `(.L_x_12985) ;  /* 0xfffffec800347947 */ /* 0x000fec000383ffff */
.L_x_12759:
[----:B-1----:R1:W2:Y:S02]  /*1ce50*/  SYNCS.PHASECHK.TRANS64.TRYWAIT P0, [R18+URZ+0x19c00], R39 ;  /* 0x019c0027120075a7 */ /* 0x0022a4000800017f */
[----:B--2---:R-:W-:Y:S05]  /*1ce60*/  @!P0 NANOSLEEP.SYNCS 0x989680 ;  /* 0x009896800000895d */ /* 0x004fea0003900000 */
[----:B------:R-:W2:Y:S02]  /*1ce70*/  @!P0 SYNCS.PHASECHK.TRANS64 P0, [R18+URZ+0x19c00], R39 ;  /* 0x019c0027120085a7 */ /* 0x000ea4000800007f */
[----:B--2---:R-:W-:Y:S05]  /*1ce80*/  @!P0 BRA `(.L_x_12759) ;  /* 0xfffffffc00f08947 */ /* 0x004fea000383ffff */
[----:B------:R-:W-:Y:S05]  /*1ce90*/  BRA `(.L_x_12986) ;  /* 0xfffffecc00047947 */ /* 0x000fea000383ffff */
.L_x_12765:
[----:B-1----:R1:W2:Y:S02]  /*1cea0*/  SYNCS.PHASECHK.TRANS64.TRYWAIT P1, [R3+URZ+0x19c30], R4 ;  /* 0x019c3004030075a7 */ /* 0x0022a4000802017f */
[----:B--2---:R-:W-:Y:S05]  /*1ceb0*/  @!P1 NANOSLEEP.SYNCS 0x989680 ;  /* 0x009896800000995d */ /* 0x004fea0003900000 */
[----:B------:R-:W2:Y:S02]  /*1cec0*/  @!P1 SYNCS.PHASECHK.TRANS64 P1, [R3+URZ+0x19c30], R4 ;  /* 0x019c3004030095a7 */ /* 0x000ea4000802007f */
[----:B--2---:R-:W-:Y:S05]  /*1ced0*/  @!P1 BRA `(.L_x_12765) ;  /* 0xfffffffc00f09947 */ /* 0x004fea000383ffff */
[----:B------:R-:W-:Y:S05]  /*1cee0*/  BRA `(.L_x_12764) ;  /* 0xfffffeec006c7947 */ /* 0x000fea000383ffff */
.L_x_12773:
[----:B-1----:R1:W2:Y:S02]  /*1cef0*/  SYNCS.PHASECHK.TRANS64.TRYWAIT P1, [R0+URZ+0x19c30], R5 ;  /* 0x019c3005000075a7 */ /* 0x0022a4000802017f */
[----:B--2---:R-:W-:Y:S05]  /*1cf00*/  @!P1 NANOSLEEP.SYNCS 0x989680 ;  /* 0x009896800000995d */ /* 0x004fea0003900000 */
[----:B------:R-:W2:Y:S02]  /*1cf10*/  @!P1 SYNCS.PHASECHK.TRANS64 P1, [R0+URZ+0x19c30], R5 ;  /* 0x019c3005000095a7 */ /* 0x000ea4000802007f */
[----:B--2---:R-:W-:Y:S05]  /*1cf20*/  @!P1 BRA `(.L_x_12773) ;  /* 0xfffffffc00f09947 */ /* 0x004fea000383ffff */
[----:B------:R-:W-:Y:S05]  /*1cf30*/  BRA `(.L_x_12772) ;  /* 0xffffff0c00fc7947 */ /* 0x000fea000383ffff */
.L_x_12778:
[----:B-1----:R1:W2:Y:S02]  /*1cf40*/  SYNCS.PHASECHK.TRANS64.TRYWAIT P1, [R15+URZ+0x19c50], R5 ;  /* 0x019c50050f0075a7 */ /* 0x0022a4000802017f */
[----:B--2---:R-:W-:Y:S05]  /*1cf50*/  @!P1 NANOSLEEP.SYNCS 0x989680 ;  /* 0x009896800000995d */ /* 0x004fea0003900000 */
[----:B------:R-:W2:Y:S02]  /*1cf60*/  @!P1 SYNCS.PHASECHK.TRANS64 P1, [R15+URZ+0x19c50], R5 ;  /* 0x019c50050f0095a7 */ /* 0x000ea4000802007f */
[----:B--2---:R-:W-:Y:S05]  /*1cf70*/  @!P1 BRA `(.L_x_12778) ;  /* 0xfffffffc00f09947 */ /* 0x004fea000383ffff */
[----:B------:R-:W-:Y:S05]  /*1cf80*/  BRA `(.L_x_12777) ;  /* 0xffffff10007c7947 */ /* 0x000fea000383ffff */
.L_x_12788:
[----:B-1----:R1:W2:Y:S02]  /*1cf90*/  SYNCS.PHASECHK.TRANS64.TRYWAIT P1, [R5+URZ+0x19c30], R10 ;  /* 0x019c300a050075a7 */ /* 0x0022a4000802017f */
[----:B--2---:R-:W-:Y:S05]  /*1cfa0*/  @!P1 NANOSLEEP.SYNCS 0x989680 ;  /* 0x009896800000995d */ /* 0x004fea0003900000 */
[----:B------:R-:W2:Y:S02]  /*1cfb0*/  @!P1 SYNCS.PHASECHK.TRANS64 P1, [R5+URZ+0x19c30], R10 ;  /* 0x019c300a050095a7 */ /* 0x000ea4000802007f */
[----:B--2---:R-:W-:Y:S05]  /*1cfc0*/  @!P1 BRA `(.L_x_12788) ;  /* 0xfffffffc00f09947 */ /* 0x004fea000383ffff */
[----:B------:R-:W-:Y:S05]  /*1cfd0*/  BRA `(.L_x_12787) ;  /* 0xffffff3400d87947 */ /* 0x000fea000383ffff */
.L_x_12793:
[----:B-1----:R1:W2:Y:S02]  /*1cfe0*/  SYNCS.PHASECHK.TRANS64.TRYWAIT P1, [R15+URZ+0x19c50], R5 ;  /* 0x019c50050f0075a7 */ /* 0x0022a4000802017f */
[----:B--2---:R-:W-:Y:S05]  /*1cff0*/  @!P1 NANOSLEEP.SYNCS 0x989680 ;  /* 0x009896800000995d */ /* 0x004fea0003900000 */
[----:B------:R-:W2:Y:S02]  /*1d000*/  @!P1 SYNCS.PHASECHK.TRANS64 P1, [R15+URZ+0x19c50], R5 ;  /* 0x019c50050f0095a7 */ /* 0x000ea4000802007f */
[----:B--2---:R-:W-:Y:S05]  /*1d010*/  @!P1 BRA `(.L_x_12793) ;  /* 0xfffffffc00f09947 */ /* 0x004fea000383ffff */
[----:B------:R-:W-:Y:S05]  /*1d020*/  BRA `(.L_x_12792) ;  /* 0xffffff3800587947 */ /* 0x000fea000383ffff */
.L_x_12801:
[----:B-1----:R1:W2:Y:S02]  /*1d030*/  SYNCS.PHASECHK.TRANS64.TRYWAIT P1, [R12+URZ+0x19c50], R7 ;  /* 0x019c50070c0075a7 */ /* 0x0022a4000802017f */
[----:B--2---:R-:W-:Y:S05]  /*1d040*/  @!P1 NANOSLEEP.SYNCS 0x989680 ;  /* 0x009896800000995d */ /* 0x004fea0003900000 */
[----:B------:R-:W2:Y:S02]  /*1d050*/  @!P1 SYNCS.PHASECHK.TRANS64 P1, [R12+URZ+0x19c50], R7 ;  /* 0x019c50070c0095a7 */ /* 0x000ea4000802007f */
[----:B--2---:R-:W-:Y:S05]  /*1d060*/  @!P1 BRA `(.L_x_12801) ;  /* 0xfffffffc00f09947 */ /* 0x004fea000383ffff */
[----:B------:R-:W-:Y:S05]  /*1d070*/  BRA `(.L_x_12800) ;  /* 0xffffff5000dc7947 */ /* 0x000fea000383ffff */
.L_x_12829:
        /* <DEDUP_REMOVED lines=11> */
.L_x_12988:
[----:B------:R-:W-:Y:S05]  /*1d130*/  BSYNC B1 ;  /* 0x0000000000017941 */ /* 0x000fea0003800000 */
.L_x_12987:
[----:B------:R-:W-:Y:S05]  /*1d140*/  BRA `(.L_x_12989) ;  /* 0xffffff9400447947 */ /* 0x000fea000383ffff */
.L_x_12831:
[----:B------:R-:W-:Y:S01]  /*1d150*/  BSSY B1, `(.L_x_12990) ;  /* 0x0000006000017945 */ /* 0x000fe20003800000 */
[----:B------:R-:W-:-:S07]  /*1d160*/  IMAD.MOV.U32 R15, RZ, RZ, -0x1 ;  /* 0xffffffffff0f7424 */ /* 0x000fce00078e00ff */
[----:B0-----:R-:W-:Y:S05]  /*1d170*/  WARPSYNC.COLLECTIVE R15, `(.L_x_12991) ;  /* 0x000000000f0c7348 */ /* 0x001fea0003c00000 */
[----:B------:R-:W-:Y:S02]  /*1d180*/  ELECT P6, UR62, PT ;  /* 0x00000000003e782f */ /* 0x000fe400038c0000 */
[----:B------:R-:W-:Y:S01]  /*1d190*/  MOV R14, UR62 ;  /* 0x0000003e000e7c02 */ /* 0x000fe20008000f00 */
[----:B0-----:R-:W-:Y:S10]  /*1d1a0*/  ENDCOLLECTIVE ;  /* 0x000000000000791b */ /* 0x001ff40003800000 */
.L_x_12991:
[----:B------:R-:W-:Y:S05]  /*1d1b0*/  BSYNC B1 ;  /* 0x0000000000017941 */ /* 0x000fea0003800000 */
.L_x_12990:
[----:B------:R-:W-:Y:S05]  /*1d1c0*/  BRA `(.L_x_12830) ;  /* 0xffffff94003c7947 */ /* 0x000fea000383ffff */
.L_x_12833:
[----:B0-----:R0:W1:Y:S02]  /*1d1d0*/  SYNCS.PHASECHK.TRANS64.TRYWAIT P0, [R22+URZ+0x19c20], R4 ;  /* 0x019c2004160075a7 */ /* 0x001064000800017f */
[----:B-1----:R-:W-:Y:S05]  /*1d1e0*/  @!P0 NANOSLEEP.SYNCS 0x989680 ;  /* 0x009896800000895d */ /* 0x002fea0003900000 */
[----:B------:R-:W1:Y:S02]  /*1d1f0*/  @!P0 SYNCS.PHASECHK.TRANS64 P0, [R22+URZ+0x19c20], R4 ;  /* 0x019c2004160085a7 */ /* 0x000e64000800007f */
[----:B-1----:R-:W-:Y:S05]  /*1d200*/  @!P0 BRA `(.L_x_12833) ;  /* 0xfffffffc00f08947 */ /* 0x002fea000383ffff */
[----:B------:R-:W-:Y:S05]  /*1d210*/  BRA `(.L_x_12992) ;  /* 0xffffff94004c7947 */ /* 0x000fea000383ffff */
.L_x_12837:
[----:B-1----:R1:W2:Y:S02]  /*1d220*/  SYNCS.PHASECHK.TRANS64.TRYWAIT P0, [R7+URZ+0x19ca0], R10 ;  /* 0x019ca00a070075a7 */ /* 0x0022a4000800017f */
[----:B--2---:R-:W-:Y:S05]  /*1d230*/  @!P0 NANOSLEEP.SYNCS 0x989680 ;  /* 0x009896800000895d */ /* 0x004fea0003900000 */
[----:B------:R-:W2:Y:S02]  /*1d240*/  @!P0 SYNCS.PHASECHK.TRANS64 P0, [R7+URZ+0x19ca0], R10 ;  /* 0x019ca00a070085a7 */ /* 0x000ea4000800007f */
[----:B--2---:R-:W-:Y:S05]  /*1d250*/  @!P0 BRA `(.L_x_12837) ;  /* 0xfffffffc00f08947 */ /* 0x004fea000383ffff */
[----:B------:R-:W-:Y:S05]  /*1d260*/  BRA `(.L_x_12993) ;  /* 0xffffff9400687947 */ /* 0x000fea000383ffff */
.L_x_12844:
[----:B0-----:R0:W2:Y:S02]  /*1d270*/  SYNCS.PHASECHK.TRANS64.TRYWAIT P0, [R7+URZ+0x19cc0], R10 ;  /* 0x019cc00a070075a7 */ /* 0x0010a4000800017f */
[----:B--2---:R-:W-:Y:S05]  /*1d280*/  @!P0 NANOSLEEP.SYNCS 0x989680 ;  /* 0x009896800000895d */ /* 0x004fea0003900000 */
[----:B------:R-:W2:Y:S02]  /*1d290*/  @!P0 SYNCS.PHASECHK.TRANS64 P0, [R7+URZ+0x19cc0], R10 ;  /* 0x019cc00a070085a7 */ /* 0x000ea4000800007f */
[----:B--2---:R-:W-:Y:S05]  /*1d2a0*/  @!P0 BRA `(.L_x_12844) ;  /* 0xfffffffc00f08947 */ /* 0x004fea000383ffff */
[----:B------:R-:W-:Y:S05]  /*1d2b0*/  BRA `(.L_x_12994) ;  /* 0xffffff9800647947 */ /* 0x000fea000383ffff */
.L_x_12853:
[----:B0-----:R0:W1:Y:S02]  /*1d2c0*/  SYNCS.PHASECHK.TRANS64.TRYWAIT P1, [R8+URZ+0x19ca0], R7 ;  /* 0x019ca007080075a7 */ /* 0x001064000802017f */
[----:B-1----:R-:W-:Y:S05]  /*1d2d0*/  @!P1 NANOSLEEP.SYNCS 0x989680 ;  /* 0x009896800000995d */ /* 0x002fea0003900000 */
[----:B------:R-:W1:Y:S02]  /*1d2e0*/  @!P1 SYNCS.PHASECHK.TRANS64 P1, [R8+URZ+0x19ca0], R7 ;  /* 0x019ca007080095a7 */ /* 0x000e64000802007f */
[----:B-1----:R-:W-:Y:S05]  /*1d2f0*/  @!P1 BRA `(.L_x_12853) ;  /* 0xfffffffc00f09947 */ /* 0x002fea000383ffff */
[----:B------:R-:W-:Y:S05]  /*1d300*/  BRA `(.L_x_12995) ;  /* 0xffffff9c00a47947 */ /* 0x000fea000383ffff */
.L_x_12860:
[----:B-1----:R1:W2:Y:S02]  /*1d310*/  SYNCS.PHASECHK.TRANS64.TRYWAIT P1, [R8+URZ+0x19cc0], R7 ;  /* 0x019cc007080075a7 */ /* 0x0022a4000802017f */
[----:B--2---:R-:W-:Y:S05]  /*1d320*/  @!P1 NANOSLEEP.SYNCS 0x989680 ;  /* 0x009896800000995d */ /* 0x004fea0003900000 */
[----:B------:R-:W2:Y:S02]  /*1d330*/  @!P1 SYNCS.PHASECHK.TRANS64 P1, [R8+URZ+0x19cc0], R7 ;  /* 0x019cc007080095a7 */ /* 0x000ea4000802007f */
[----:B--2---:R-:W-:Y:S05]  /*1d340*/  @!P1 BRA `(.L_x_12860) ;  /* 0xfffffffc00f09947 */ /* 0x004fea000383ffff */
[----:B------:R-:W-:Y:S05]  /*1d350*/  BRA `(.L_x_12996) ;  /* 0xffffffa0009c7947 */ /* 0x000fea000383ffff */
.L_x_12877:
[----:B------:R-:W0:Y:S01]  /*1d360*/  S2R R11, SR_TID.X ;  /* 0x00000000000b7919 */ /* 0x000e220000002100 */
[----:B------:R-:W-:Y:S01]  /*1d370*/  BSSY B0, `(.L_x_12997) ;  /* 0x000000a000007945 */ /* 0x000fe20003800000 */
[----:B------:R-:W-:Y:S02]  /*1d380*/  IMAD.MOV.U32 R12, RZ, RZ, RZ ;  /* 0x000000ffff0c7224 */ /* 0x000fe400078e00ff */
[----:B------:R-:W-:Y:S01]  /*1d390*/  IMAD.MOV.U32 R15, RZ, RZ, -0x1 ;  /* 0xffffffffff0f7424 */ /* 0x000fe200078e00ff */
[----:B0-----:R-:W-:Y:S01]  /*1d3a0*/  SHF.R.U32.HI R4, RZ, 0x5, R11 ;  /* 0x00000005ff047819 */ /* 0x001fe2000001160b */
[----:B------:R-:W-:-:S03]  /*1d3b0*/  IMAD.MOV.U32 R11, RZ, RZ, 0x1f ;  /* 0x0000001fff0b7424 */ /* 0x000fc600078e00ff */
[----:B------:R-:W-:-:S05]  /*1d3c0*/  LOP3.LUT R4, R4, 0x3, RZ, 0xc0, !PT ;  /* 0x0000000304047812 */ /* 0x000fca00078ec0ff */
[----:B------:R-:W-:-:S07]  /*1d3d0*/  IMAD.MOV.U32 R13, RZ, RZ, R4 ;  /* 0x000000ffff0d7224 */ /* 0x000fce00078e0004 */
[----:B-----5:R-:W-:Y:S05]  /*1d3e0*/  WARPSYNC.COLLECTIVE R15, `(.L_x_12998) ;  /* 0x000000000f087348 */ /* 0x020fea0003c00000 */
[----:B------:R0:W1:Y:S02]  /*1d3f0*/  SHFL.IDX P6, R14, R13, R12, R11 ;  /* 0x0000000c0d0e7389 */ /* 0x00006400000c000b */
[----:B01---5:R-:W-:Y:S01]  /*1d400*/  ENDCOLLECTIVE ;  /* 0x000000000000791b */ /* 0x023fe20003800000 */
.L_x_12998:
[----:B------:R-:W-:Y:S05]  /*1d410*/  BSYNC B0 ;  /* 0x0000000000007941 */ /* 0x000fea0003800000 */
.L_x_12997:
[----:B------:R-:W-:Y:S05]  /*1d420*/  BRA `(.L_x_12999) ;  /* 0xffffffb000787947 */ /* 0x000fea000383ffff */
.L_x_12880:
[----:B0-----:R-:W2:Y:S02]  /*1d430*/  LDL R0, [R1+0x3c] ;  /* 0x00003c0001007983 */ /* 0x001ea40000100800 */
[----:B--2---:R0:W1:Y:S02]  /*1d440*/  SYNCS.PHASECHK.TRANS64.TRYWAIT P0, [R4+URZ+0x19c80], R0 ;  /* 0x019c8000040075a7 */ /* 0x004064000800017f */
[----:B-1----:R-:W-:Y:S05]  /*1d450*/  @!P0 NANOSLEEP.SYNCS 0x989680 ;  /* 0x009896800000895d */ /* 0x002fea0003900000 */
[----:B------:R-:W1:Y:S02]  /*1d460*/  @!P0 SYNCS.PHASECHK.TRANS64 P0, [R4+URZ+0x19c80], R0 ;  /* 0x019c8000040085a7 */ /* 0x000e64000800007f */
[----:B-1----:R-:W-:Y:S05]  /*1d470*/  @!P0 BRA `(.L_x_12880) ;  /* 0xfffffffc00ec8947 */ /* 0x002fea000383ffff */
[----:B------:R-:W-:Y:S05]  /*1d480*/  BRA `(.L_x_13000) ;  /* 0xffffffb000907947 */ /* 0x000fea000383ffff */
.L_x_12881:
        /* <DEDUP_REMOVED lines=8> */
.L_x_13002:
[----:B------:R-:W-:Y:S05]  /*1d510*/  BSYNC B0 ;  /* 0x0000000000007941 */ /* 0x000fea0003800000 */
.L_x_13001:
        /* <DEDUP_REMOVED lines=9> */
.L_x_13003:
[----:B------:R-:W0:Y:S01]  /*1d5b0*/  LDC R11, c[0x0][0x2f4] ;  /* 0x0000bd00ff0b7b82 */ /* 0x000e220000000800 */
[----:B------:R-:W-:Y:S02]  /*1d5c0*/  IMAD.MOV.U32 R13, RZ, RZ, R9 ;  /* 0x000000ffff0d7224 */ /* 0x000fe400078e0009 */
[----:B------:R-:W-:Y:S01]  /*1d5d0*/  IMAD.SHL.U32 R15, R7, 0x10, RZ ;  /* 0x00000010070f7824 */ /* 0x000fe200078e00ff */
[----:B------:R-:W-:-:S04]  /*1d5e0*/  MOV R6, R14 ;  /* 0x0000000e00067202 */ /* 0x000fc80000000f00 */
        /* <DEDUP_REMOVED lines=23> */
.L_x_13004:
        /* <DEDUP_REMOVED lines=10> */
.L_x_13005:
[----:B------:R-:W-:Y:S01]  /*1d800*/  IMAD.MOV.U32 R6, RZ, RZ, R14 ;  /* 0x000000ffff067224 */ /* 0x000fe200078e000e */
[----:B------:R-:W-:Y:S06]  /*1d810*/  BRA `(.L_x_13006) ;  /* 0xffffffb0006c7947 */ /* 0x000fec000383ffff */
.L_x_12886:
[----:B---3--:R-:W3:Y:S02]  /*1d820*/  LDL R2, [R1+0x3c] ;  /* 0x00003c0001027983 */ /* 0x008ee40000100800 */
[----:B---3--:R3:W4:Y:S02]  /*1d830*/  SYNCS.PHASECHK.TRANS64.TRYWAIT P0, [R4+URZ+0x19c40], R2 ;  /* 0x019c4002040075a7 */ /* 0x008724000800017f */
[----:B----4-:R-:W-:Y:S05]  /*1d840*/  @!P0 NANOSLEEP.SYNCS 0x989680 ;  /* 0x009896800000895d */ /* 0x010fea0003900000 */
[----:B------:R-:W4:Y:S02]  /*1d850*/  @!P0 SYNCS.PHASECHK.TRANS64 P0, [R4+URZ+0x19c40], R2 ;  /* 0x019c4002040085a7 */ /* 0x000f24000800007f */
[----:B----4-:R-:W-:Y:S05]  /*1d860*/  @!P0 BRA `(.L_x_12886) ;  /* 0xfffffffc00ec8947 */ /* 0x010fea000383ffff */
[----:B------:R-:W-:Y:S05]  /*1d870*/  BRA `(.L_x_13007) ;  /* 0xffffffb000dc7947 */ /* 0x000fea000383ffff */
.L_x_12887:
        /* <DEDUP_REMOVED lines=8> */
.L_x_13009:
[----:B------:R-:W-:Y:S05]  /*1d900*/  BSYNC B0 ;  /* 0x0000000000007941 */ /* 0x000fea0003800000 */
.L_x_13008:
        /* <DEDUP_REMOVED lines=8> */
.L_x_13010:
[----:B------:R-:W-:Y:S02]  /*1d990*/  IMAD.MOV.U32 R13, RZ, RZ, R6 ;  /* 0x000000ffff0d7224 */ /* 0x000fe400078e0006 */
[----:B------:R-:W-:Y:S02]  /*1d9a0*/  IMAD.MOV.U32 R12, RZ, RZ, 0x1 ;  /* 0x00000001ff0c7424 */ /* 0x000fe400078e00ff */
[----:B------:R-:W-:-:S07]  /*1d9b0*/  IMAD.MOV.U32 R3, RZ, RZ, R14 ;  /* 0x000000ffff037224 */ /* 0x000fce00078e000e */
[----:B------:R-:W-:Y:S05]  /*1d9c0*/  WARPSYNC.COLLECTIVE R15, `(.L_x_13011) ;  /* 0x000000000f087348 */ /* 0x000fea0003c00000 */
[----:B------:R0:W1:Y:S02]  /*1d9d0*/  SHFL.IDX P6, R14, R13, R12, R11 ;  /* 0x0000000c0d0e7389 */ /* 0x00006400000c000b */
[----:B01----:R-:W-:Y:S01]  /*1d9e0*/  ENDCOLLECTIVE ;  /* 0x000000000000791b */ /* 0x003fe20003800000 */
.L_x_13011:
        /* <DEDUP_REMOVED lines=10> */
.L_x_13012:
        /* <DEDUP_REMOVED lines=8> */
.L_x_12892:
        /* <DEDUP_REMOVED lines=9> */
.L_x_13014:
[----:B------:R-:W-:Y:S01]  /*1dba0*/  ISETP.GE.AND P2, PT, R17, R0, PT ;  /* 0x000000001100720c */ /* 0x000fe20003f46270 */
[----:B------:R-:W-:Y:S02]  /*1dbb0*/  IMAD.MOV.U32 R13, RZ, RZ, R6 ;  /* 0x000000ffff0d7224 */ /* 0x000fe400078e0006 */
[----:B------:R-:W-:-:S10]  /*1dbc0*/  IMAD.MOV.U32 R2, RZ, RZ, R14 ;  /* 0x000000ffff027224 */ /* 0x000fd400078e000e */
[----:B------:R-:W-:Y:S05]  /*1dbd0*/  WARPSYNC.COLLECTIVE R15, `(.L_x_13015) ;  /* 0x000000000f087348 */ /* 0x000fea0003c00000 */
[----:B------:R0:W1:Y:S02]  /*1dbe0*/  SHFL.IDX P6, R14, R13, R12, R11 ;  /* 0x0000000c0d0e7389 */ /* 0x00006400000c000b */
[----:B01----:R-:W-:Y:S01]  /*1dbf0*/  ENDCOLLECTIVE ;  /* 0x000000000000791b */ /* 0x003fe20003800000 */
.L_x_13015:
[----:B------:R-:W-:Y:S02]  /*1dc00*/  IMAD.MOV.U32 R13, RZ, RZ, R5 ;  /* 0x000000ffff0d7224 */ /* 0x000fe400078e0005 */
[----:B------:R-:W-:Y:S02]  /*1dc10*/  IMAD.MOV.U32 R12, RZ, RZ, 0x1 ;  /* 0x00000001ff0c7424 */ /* 0x000fe400078e00ff */
[----:B------:R-:W-:-:S07]  /*1dc20*/  IMAD.MOV.U32 R3, RZ, RZ, R14 ;  /* 0x000000ffff037224 */ /* 0x000fce00078e000e */
[----:B------:R-:W-:Y:S05]  /*1dc30*/  WARPSYNC.COLLECTIVE R15, `(.L_x_13016) ;  /* 0x000000000f087348 */ /* 0x000fea0003c00000 */
[----:B------:R0:W1:Y:S02]  /*1dc40*/  SHFL.IDX P6, R14, R13, R12, R11 ;  /* 0x0000000c0d0e7389 */ /* 0x00006400000c000b */
[----:B01----:R-:W-:Y:S01]  /*1dc50*/  ENDCOLLECTIVE ;  /* 0x000000000000791b */ /* 0x003fe20003800000 */
.L_x_13016:
        /* <DEDUP_REMOVED lines=10> */
.L_x_13017:
        /* <DEDUP_REMOVED lines=13> */
.L_x_13018:
        /* <DEDUP_REMOVED lines=14> */
.L_x_13019:
[----:B------:R-:W-:Y:S01]  /*1deb0*/  IMAD.MOV.U32 R2, RZ, RZ, R14 ;  /* 0x000000ffff027224 */ /* 0x000fe200078e000e */
[----:B------:R-:W-:Y:S06]  /*1dec0*/  BRA `(.L_x_13020) ;  /* 0xffffffb800a87947 */ /* 0x000fec000383ffff */
.L_x_12897:
[----:B--2---:R2:W3:Y:S02]  /*1ded0*/  SYNCS.PHASECHK.TRANS64.TRYWAIT P0, [R22+URZ+0x19c20], R0 ;  /* 0x019c2000160075a7 */ /* 0x0044e4000800017f */
[----:B---3--:R-:W-:Y:S05]  /*1dee0*/  @!P0 NANOSLEEP.SYNCS 0x989680 ;  /* 0x009896800000895d */ /* 0x008fea0003900000 */
[----:B------:R-:W3:Y:S02]  /*1def0*/  @!P0 SYNCS.PHASECHK.TRANS64 P0, [R22+URZ+0x19c20], R0 ;  /* 0x019c2000160085a7 */ /* 0x000ee4000800007f */
[----:B---3--:R-:W-:Y:S05]  /*1df00*/  @!P0 BRA `(.L_x_12897) ;  /* 0xfffffffc00f08947 */ /* 0x008fea000383ffff */
[----:B------:R-:W-:Y:S05]  /*1df10*/  BRA `(.L_x_13021) ;  /* 0xffffffbc00187947 */ /* 0x000fea000383ffff */
.L_x_12901:
[----:B0-----:R0:W1:Y:S02]  /*1df20*/  SYNCS.PHASECHK.TRANS64.TRYWAIT P0, [R0+URZ+0x19c80], R10 ;  /* 0x019c800a000075a7 */ /* 0x001064000800017f */
[----:B-1----:R-:W-:Y:S05]  /*1df30*/  @!P0 NANOSLEEP.SYNCS 0x989680 ;  /* 0x009896800000895d */ /* 0x002fea0003900000 */
[----:B------:R-:W1:Y:S02]  /*1df40*/  @!P0 SYNCS.PHASECHK.TRANS64 P0, [R0+URZ+0x19c80], R10 ;  /* 0x019c800a000085a7 */ /* 0x000e64000800007f */
[----:B-1----:R-:W-:Y:S05]  /*1df50*/  @!P0 BRA `(.L_x_12901) ;  /* 0xfffffffc00f08947 */ /* 0x002fea000383ffff */
[----:B------:R-:W-:Y:S05]  /*1df60*/  BRA `(.L_x_13022) ;  /* 0xffffffbc00e47947 */ /* 0x000fea000383ffff */
.L_x_12902:
        /* <DEDUP_REMOVED lines=8> */
.L_x_13024:
[----:B------:R-:W-:Y:S05]  /*1dff0*/  BSYNC B0 ;  /* 0x0000000000007941 */ /* 0x000fea0003800000 */
.L_x_13023:
[----:B------:R-:W0:Y:S01]  /*1e000*/  S2R R2, SR_TID.X ;  /* 0x0000000000027919 */ /* 0x000e220000002100 */
[----:B------:R-:W-:Y:S01]  /*1e010*/  IMAD.MOV.U32 R13, RZ, RZ, R21 ;  /* 0x000000ffff0d7224 */ /* 0x000fe200078e0015 */
[----:B------:R-:W-:Y:S01]  /*1e020*/  MOV R15, 0xffffffff ;  /* 0xffffffff000f7802 */ /* 0x000fe20000000f00 */
[----:B------:R-:W-:Y:S02]  /*1e030*/  IMAD.MOV.U32 R12, RZ, RZ, RZ ;  /* 0x000000ffff0c7224 */ /* 0x000fe400078e00ff */
[----:B------:R-:W-:Y:S02]  /*1e040*/  IMAD.MOV.U32 R11, RZ, RZ, 0x1e1f ;  /* 0x00001e1fff0b7424 */ /* 0x000fe400078e00ff */
[----:B------:R-:W-:Y:S02]  /*1e050*/  IMAD.MOV.U32 R3, RZ, RZ, R14 ;  /* 0x000000ffff037224 */ /* 0x000fe400078e000e */
[----:B------:R-:W-:-:S07]  /*1e060*/  IMAD.IADD R5, R22, 0x1, R5 ;  /* 0x0000000116057824 */ /* 0x000fce00078e0205 */
[----:B0-----:R-:W-:Y:S05]  /*1e070*/  WARPSYNC.COLLECTIVE R15, `(.L_x_13025) ;  /* 0x000000000f087348 */ /* 0x001fea0003c00000 */
[----:B------:R1:W2:Y:S02]  /*1e080*/  SHFL.IDX P6, R14, R13, R12, R11 ;  /* 0x0000000c0d0e7389 */ /* 0x0002a400000c000b */
[----:B012---:R-:W-:Y:S01]  /*1e090*/  ENDCOLLECTIVE ;  /* 0x000000000000791b */ /* 0x007fe20003800000 */
.L_x_13025:
        /* <DEDUP_REMOVED lines=11> */
.L_x_13026:
        /* <DEDUP_REMOVED lines=11> */
.L_x_13027:
[----:B------:R-:W-:Y:S01]  /*1e200*/  IMAD.MOV.U32 R2, RZ, RZ, R14 ;  /* 0x000000ffff027224 */ /* 0x000fe200078e000e */
[----:B------:R-:W-:Y:S06]  /*1e210*/  BRA `(.L_x_13028) ;  /* 0xffffffbc00f47947 */ /* 0x000fec000383ffff */
.L_x_12907:
[----:B---3--:R3:W4:Y:S02]  /*1e220*/  SYNCS.PHASECHK.TRANS64.TRYWAIT P0, [R0+URZ+0x19c40], R10 ;  /* 0x019c400a000075a7 */ /* 0x008724000800017f */
[----:B----4-:R-:W-:Y:S05]  /*1e230*/  @!P0 NANOSLEEP.SYNCS 0x989680 ;  /* 0x009896800000895d */ /* 0x010fea0003900000 */
[----:B------:R-:W4:Y:S02]  /*1e240*/  @!P0 SYNCS.PHASECHK.TRANS64 P0, [R0+URZ+0x19c40], R10 ;  /* 0x019c400a000085a7 */ /* 0x000f24000800007f */
[----:B----4-:R-:W-:Y:S05]  /*1e250*/  @!P0 BRA `(.L_x_12907) ;  /* 0xfffffffc00f08947 */ /* 0x010fea000383ffff */
[----:B------:R-:W-:Y:S05]  /*1e260*/  BRA `(.L_x_13029) ;  /* 0xffffffc000587947 */ /* 0x000fea000383ffff */
.L_x_12908:
        /* <DEDUP_REMOVED lines=8> */
.L_x_13031:
[----:B------:R-:W-:Y:S05]  /*1e2f0*/  BSYNC B0 ;  /* 0x0000000000007941 */ /* 0x000fea0003800000 */
.L_x_13030:
        /* <DEDUP_REMOVED lines=8> */
.L_x_13032:
[----:B------:R-:W-:Y:S02]  /*1e380*/  IMAD.MOV.U32 R13, RZ, RZ, R8 ;  /* 0x000000ffff0d7224 */ /* 0x000fe400078e0008 */
[----:B------:R-:W-:Y:S02]  /*1e390*/  IMAD.MOV.U32 R12, RZ, RZ, 0x1 ;  /* 0x00000001ff0c7424 */ /* 0x000fe400078e00ff */
[----:B------:R-:W-:-:S07]  /*1e3a0*/  IMAD.MOV.U32 R2, RZ, RZ, R14 ;  /* 0x000000ffff027224 */ /* 0x000fce00078e000e */
[----:B------:R-:W-:Y:S05]  /*1e3b0*/  WARPSYNC.COLLECTIVE R15, `(.L_x_13033) ;  /* 0x000000000f087348 */ /* 0x000fea0003c00000 */
[----:B------:R0:W1:Y:S02]  /*1e3c0*/  SHFL.IDX P6, R14, R13, R12, R11 ;  /* 0x0000000c0d0e7389 */ /* 0x00006400000c000b */
[----:B01----:R-:W-:Y:S01]  /*1e3d0*/  ENDCOLLECTIVE ;  /* 0x000000000000791b */ /* 0x003fe20003800000 */
.L_x_13033:
        /* <DEDUP_REMOVED lines=13> */
.L_x_13034:
[----:B------:R-:W-:Y:S01]  /*1e4b0*/  IMAD.MOV.U32 R2, RZ, RZ, R14 ;  /* 0x000000ffff027224 */ /* 0x000fe200078e000e */
[----:B------:R-:W-:Y:S06]  /*1e4c0*/  BRA `(.L_x_13035) ;  /* 0xffffffc000647947 */ /* 0x000fec000383ffff */
.L_x_12913:
[----:B0-----:R0:W2:Y:S02]  /*1e4d0*/  SYNCS.PHASECHK.TRANS64.TRYWAIT P2, [R2+URZ+0x19c70], R0 ;  /* 0x019c7000020075a7 */ /* 0x0010a4000804017f */
[----:B--2---:R-:W-:Y:S05]  /*1e4e0*/  @!P2 NANOSLEEP.SYNCS 0x989680 ;  /* 0x009896800000a95d */ /* 0x004fea0003900000 */
[----:B------:R-:W2:Y:S02]  /*1e4f0*/  @!P2 SYNCS.PHASECHK.TRANS64 P2, [R2+URZ+0x19c70], R0 ;  /* 0x019c70000200a5a7 */ /* 0x000ea4000804007f */
[----:B--2---:R-:W-:Y:S05]  /*1e500*/  @!P2 BRA `(.L_x_12913) ;  /* 0xfffffffc00f0a947 */ /* 0x004fea000383ffff */
[----:B------:R-:W-:Y:S05]  /*1e510*/  BRA `(.L_x_13036) ;  /* 0xffffffc000d07947 */ /* 0x000fea000383ffff */
.L_x_12915:
[----:B0-----:R0:W2:Y:S02]  /*1e520*/  SYNCS.PHASECHK.TRANS64.TRYWAIT P2, [R2+URZ+0x19c60], R3 ;  /* 0x019c6003020075a7 */ /* 0x0010a4000804017f */
[----:B--2---:R-:W-:Y:S05]  /*1e530*/  @!P2 NANOSLEEP.SYNCS 0x989680 ;  /* 0x009896800000a95d */ /* 0x004fea0003900000 */
[----:B------:R-:W2:Y:S02]  /*1e540*/  @!P2 SYNCS.PHASECHK.TRANS64 P2, [R2+URZ+0x19c60], R3 ;  /* 0x019c60030200a5a7 */ /* 0x000ea4000804007f */
[----:B--2---:R-:W-:Y:S05]  /*1e550*/  @!P2 BRA `(.L_x_12915) ;  /* 0xfffffffc00f0a947 */ /* 0x004fea000383ffff */
[----:B------:R-:W-:Y:S05]  /*1e560*/  BRA `(.L_x_13037) ;  /* 0xffffffc000e07947 */ /* 0x000fea000383ffff */
.L_x_12923:
[----:B--2---:R2:W3:Y:S02]  /*1e570*/  SYNCS.PHASECHK.TRANS64.TRYWAIT P1, [R0+URZ+0x19c70], R2 ;  /* 0x019c7002000075a7 */ /* 0x0044e4000802017f */
[----:B---3--:R-:W-:Y:S05]  /*1e580*/  @!P1 NANOSLEEP.SYNCS 0x989680 ;  /* 0x009896800000995d */ /* 0x008fea0003900000 */
[----:B------:R-:W3:Y:S02]  /*1e590*/  @!P1 SYNCS.PHASECHK.TRANS64 P1, [R0+URZ+0x19c70], R2 ;  /* 0x019c7002000095a7 */ /* 0x000ee4000802007f */
[----:B---3--:R-:W-:Y:S05]  /*1e5a0*/  @!P1 BRA `(.L_x_12923) ;  /* 0xfffffffc00f09947 */ /* 0x008fea000383ffff */
[----:B------:R-:W-:Y:S05]  /*1e5b0*/  BRA `(.L_x_13038) ;  /* 0xffffffc800807947 */ /* 0x000fea000383ffff */
.L_x_12925:
[----:B0-----:R0:W1:Y:S02]  /*1e5c0*/  SYNCS.PHASECHK.TRANS64.TRYWAIT P1, [R0+URZ+0x19c60], R2 ;  /* 0x019c6002000075a7 */ /* 0x001064000802017f */
[----:B-1----:R-:W-:Y:S05]  /*1e5d0*/  @!P1 NANOSLEEP.SYNCS 0x989680 ;  /* 0x009896800000995d */ /* 0x002fea0003900000 */
[----:B------:R-:W1:Y:S02]  /*1e5e0*/  @!P1 SYNCS.PHASECHK.TRANS64 P1, [R0+URZ+0x19c60], R2 ;  /* 0x019c6002000095a7 */ /* 0x000e64000802007f */
[----:B-1----:R-:W-:Y:S05]  /*1e5f0*/  @!P1 BRA `(.L_x_12925) ;  /* 0xfffffffc00f09947 */ /* 0x002fea000383ffff */
[----:B------:R-:W-:Y:S05]  /*1e600*/  BRA `(.L_x_13039) ;  /* 0xffffffc8008c7947 */ /* 0x000fea000383ffff */
.L_x_12930:
        /* <DEDUP_REMOVED lines=8> */
.L_x_13041:
[----:B------:R-:W-:Y:S05]  /*1e690*/  BSYNC B0 ;  /* 0x0000000000007941 */ /* 0x000fea0003800000 */
.L_x_13040:
        /* <DEDUP_REMOVED lines=9> */
.L_x_13042:
        /* <DEDUP_REMOVED lines=18> */
.L_x_13043:
        /* <DEDUP_REMOVED lines=8> */
.L_x_13044:
        /* <DEDUP_REMOVED lines=8> */
.L_x_13045:
        /* <DEDUP_REMOVED lines=8> */
.L_x_13046:
[----:B------:R-:W-:Y:S01]  /*1e9d0*/  IMAD.MOV.U32 R12, RZ, RZ, 0x10 ;  /* 0x00000010ff0c7424 */ /* 0x000fe200078e00ff */
[----:B------:R-:W-:-:S04]  /*1e9e0*/  MOV R4, R14 ;  /* 0x0000000e00047202 */ /* 0x000fc80000000f00 */
[----:B------:R-:W-:-:S05]  /*1e9f0*/  SEL R4, R4, RZ, P4 ;  /* 0x000000ff04047207 */ /* 0x000fca0002000000 */
[----:B------:R-:W-:-:S04]  /*1ea00*/  IMAD.IADD R3, R3, 0x1, R4 ;  /* 0x0000000103037824 */ /* 0x000fc800078e0204 */
[----:B------:R-:W-:-:S07]  /*1ea10*/  IMAD.MOV.U32 R13, RZ, RZ, R3 ;  /* 0x000000ffff0d7224 */ /* 0x000fce00078e0003 */
[----:B------:R-:W-:Y:S05]  /*1ea20*/  WARPSYNC.COLLECTIVE R15, `(.L_x_13047) ;  /* 0x000000000f087348 */ /* 0x000fea0003c00000 */
[----:B------:R0:W1:Y:S02]  /*1ea30*/  SHFL.UP P6, R14, R13, R12, R11 ;  /* 0x0400000c0d0e7389 */ /* 0x00006400000c000b */
[----:B01----:R-:W-:Y:S01]  /*1ea40*/  ENDCOLLECTIVE ;  /* 0x000000000000791b */ /* 0x003fe20003800000 */
.L_x_13047:
        /* <DEDUP_REMOVED lines=9> */
.L_x_13048:
[----:B------:R-:W-:Y:S01]  /*1eae0*/  IMAD.MOV.U32 R16, RZ, RZ, R14 ;  /* 0x000000ffff107224 */ /* 0x000fe200078e000e */
[----:B------:R-:W-:Y:S06]  /*1eaf0*/  BRA `(.L_x_13049) ;  /* 0xffffffcc00607947 */ /* 0x000fec000383ffff */
.L_x_12935:
[----:B------:R-:W-:Y:S01]  /*1eb00*/  BSSY B0, `(.L_x_13050) ;  /* 0x0000008000007945 */ /* 0x000fe20003800000 */
[----:B-----5:R-:W-:Y:S02]  /*1eb10*/  IMAD.MOV.U32 R13, RZ, RZ, R2 ;  /* 0x000000ffff0d7224 */ /* 0x020fe400078e0002 */
[----:B------:R-:W-:Y:S02]  /*1eb20*/  IMAD.MOV.U32 R12, RZ, RZ, 0x1 ;  /* 0x00000001ff0c7424 */ /* 0x000fe400078e00ff */
[----:B0-----:R-:W-:Y:S02]  /*1eb30*/  IMAD.MOV.U32 R11, RZ, RZ, RZ ;  /* 0x000000ffff0b7224 */ /* 0x001fe400078e00ff */
[----:B------:R-:W-:-:S07]  /*1eb40*/  IMAD.MOV.U32 R15, RZ, RZ, -0x1 ;  /* 0xffffffffff0f7424 */ /* 0x000fce00078e00ff */
[----:B-12---:R-:W-:Y:S05]  /*1eb50*/  WARPSYNC.COLLECTIVE R15, `(.L_x_13051) ;  /* 0x000000000f087348 */ /* 0x006fea0003c00000 */
[----:B------:R0:W3:Y:S02]  /*1eb60*/  SHFL.UP P6, R14, R13, R12, R11 ;  /* 0x0400000c0d0e7389 */ /* 0x0000e400000c000b */
[----:B0123--:R-:W-:Y:S01]  /*1eb70*/  ENDCOLLECTIVE ;  /* 0x000000000000791b */ /* 0x00ffe20003800000 */
.L_x_13051:
[----:B------:R-:W-:Y:S05]  /*1eb80*/  BSYNC B0 ;  /* 0x0000000000007941 */ /* 0x000fea0003800000 */
.L_x_13050:
        /* <DEDUP_REMOVED lines=9> */
.L_x_13052:
        /* <DEDUP_REMOVED lines=8> */
.L_x_13053:
        /* <DEDUP_REMOVED lines=8> */
.L_x_13054:
        /* <DEDUP_REMOVED lines=8> */
.L_x_13055:
        /* <DEDUP_REMOVED lines=9> */
.L_x_13056:
[----:B------:R-:W-:Y:S01]  /*1ee30*/  IMAD.MOV.U32 R16, RZ, RZ, R14 ;  /* 0x000000ffff107224 */ /* 0x000fe200078e000e */
[----:B------:R-:W-:Y:S06]  /*1ee40*/  BRA `(.L_x_13057) ;  /* 0xffffffcc00287947 */ /* 0x000fec000383ffff */
.L_x_12937:
[----:B------:R-:W-:Y:S01]  /*1ee50*/  BSSY B0, `(.L_x_13058) ;  /* 0x0000006000007945 */ /* 0x000fe20003800000 */
[----:B------:R-:W-:Y:S01]  /*1ee60*/  PLOP3.LUT P6, PT, P6, PT, PT, 0x8, 0x0 ;  /* 0x000000000000781c */ /* 0x000fe200037ce170 */
[----:B------:R-:W-:-:S12]  /*1ee70*/  IMAD.MOV.U32 R15, RZ, RZ, -0x1 ;  /* 0xffffffffff0f7424 */ /* 0x000fd800078e00ff */
[----:B012---:R-:W-:Y:S05]  /*1ee80*/  WARPSYNC.COLLECTIVE R15, `(.L_x_13059) ;  /* 0x000000000f087348 */ /* 0x007fea0003c00000 */
[----:B------:R-:W-:Y:S01]  /*1ee90*/  VOTE.ANY R14, PT, P6 ;  /* 0x00000000000e7806 */ /* 0x000fe200030e0100 */
[----:B012---:R-:W-:Y:S06]  /*1eea0*/  ENDCOLLECTIVE ;  /* 0x000000000000791b */ /* 0x007fec0003800000 */
.L_x_13059:
[----:B------:R-:W-:Y:S05]  /*1eeb0*/  BSYNC B0 ;  /* 0x0000000000007941 */ /* 0x000fea0003800000 */
.L_x_13058:
        /* <DEDUP_REMOVED lines=9> */
.L_x_13060:
[----:B------:R-:W-:Y:S01]  /*1ef50*/  IMAD.MOV.U32 R17, RZ, RZ, R14 ;  /* 0x000000ffff117224 */ /* 0x000fe200078e000e */
[----:B------:R-:W-:Y:S06]  /*1ef60*/  BRA `(.L_x_13061) ;  /* 0xffffffcc00187947 */ /* 0x000fec000383ffff */
.L_x_12939:
[----:B------:R-:W-:Y:S01]  /*1ef70*/  BSSY B0, `(.L_x_13062) ;  /* 0x0000007000007945 */ /* 0x000fe20003800000 */
[----:B------:R-:W-:Y:S02]  /*1ef80*/  IMAD.MOV.U32 R13, RZ, RZ, R3 ;  /* 0x000000ffff0d7224 */ /* 0x000fe400078e0003 */
[----:B0-----:R-:W-:Y:S02]  /*1ef90*/  IMAD.MOV.U32 R11, RZ, RZ, 0x1f ;  /* 0x0000001fff0b7424 */ /* 0x001fe400078e00ff */
[----:B------:R-:W-:-:S07]  /*1efa0*/  IMAD.MOV.U32 R15, RZ, RZ, -0x1 ;  /* 0xffffffffff0f7424 */ /* 0x000fce00078e00ff */
[----:B-1234-:R-:W-:Y:S05]  /*1efb0*/  WARPSYNC.COLLECTIVE R15, `(.L_x_13063) ;  /* 0x000000000f087348 */ /* 0x01efea0003c00000 */
[----:B------:R0:W0:Y:S02]  /*1efc0*/  SHFL.IDX P6, R14, R13, R12, R11 ;  /* 0x0000000c0d0e7389 */ /* 0x00002400000c000b */
[----:B01234-:R-:W-:Y:S01]  /*1efd0*/  ENDCOLLECTIVE ;  /* 0x000000000000791b */ /* 0x01ffe20003800000 */
.L_x_13063:
[----:B------:R-:W-:Y:S05]  /*1efe0*/  BSYNC B0 ;  /* 0x0000000000007941 */ /* 0x000fea0003800000 */
.L_x_13062:
[----:B------:R-:W-:Y:S01]  /*1eff0*/  IMAD.MOV.U32 R3, RZ, RZ, R14 ;  /* 0x000000ffff037224 */ /* 0x000fe200078e000e */
[----:B------:R-:W-:Y:S06]  /*1f000*/  BRA `(.L_x_13064) ;  /* 0xffffffcc000c7947 */ /* 0x000fec000383ffff */
.L_x_12943:
[----:B0-----:R0:W2:Y:S02]  /*1f010*/  SYNCS.PHASECHK.TRANS64.TRYWAIT P0, [R5+URZ+0x19c20], R0 ;  /* 0x019c2000050075a7 */ /* 0x0010a4000800017f */
[----:B--2---:R-:W-:Y:S05]  /*1f020*/  @!P0 NANOSLEEP.SYNCS 0x989680 ;  /* 0x009896800000895d */ /* 0x004fea0003900000 */
[----:B------:R-:W2:Y:S02]  /*1f030*/  @!P0 SYNCS.PHASECHK.TRANS64 P0, [R5+URZ+0x19c20], R0 ;  /* 0x019c2000050085a7 */ /* 0x000ea4000800007f */
[----:B--2---:R-:W-:Y:S05]  /*1f040*/  @!P0 BRA `(.L_x_12943) ;  /* 0xfffffffc00f08947 */ /* 0x004fea000383ffff */
[----:B------:R-:W-:Y:S05]  /*1f050*/  BRA `(.L_x_13065) ;  /* 0xffffffd000907947 */ /* 0x000fea000383ffff */
.L_x_12944:
        /* <DEDUP_REMOVED lines=11> */
.L_x_13067:
[----:B------:R-:W-:Y:S05]  /*1f110*/  BSYNC B0 ;  /* 0x0000000000007941 */ /* 0x000fea0003800000 */
.L_x_13066:
[----:B------:R-:W-:Y:S05]  /*1f120*/  BRA `(.L_x_13068) ;  /* 0xffffffd000787947 */ /* 0x000fea000383ffff */
.L_x_12945:
[----:B------:R-:W-:Y:S01]  /*1f130*/  BSSY B0, `(.L_x_13069) ;  /* 0x0000006000007945 */ /* 0x000fe20003800000 */
[----:B------:R-:W-:-:S07]  /*1f140*/  IMAD.MOV.U32 R15, RZ, RZ, -0x1 ;  /* 0xffffffffff0f7424 */ /* 0x000fce00078e00ff */
[----:B01----:R-:W-:Y:S05]  /*1f150*/  WARPSYNC.COLLECTIVE R15, `(.L_x_13070) ;  /* 0x000000000f0c7348 */ /* 0x003fea0003c00000 */
[----:B------:R-:W-:Y:S02]  /*1f160*/  ELECT P6, UR62, PT ;  /* 0x00000000003e782f */ /* 0x000fe400038c0000 */
[----:B------:R-:W-:Y:S01]  /*1f170*/  MOV R14, UR62 ;  /* 0x0000003e000e7c02 */ /* 0x000fe20008000f00 */
[----:B01----:R-:W-:Y:S10]  /*1f180*/  ENDCOLLECTIVE ;  /* 0x000000000000791b */ /* 0x003ff40003800000 */
.L_x_13070:
[----:B------:R-:W-:Y:S05]  /*1f190*/  BSYNC B0 ;  /* 0x0000000000007941 */ /* 0x000fea0003800000 */
.L_x_13069:
[----:B------:R-:W-:Y:S05]  /*1f1a0*/  BRA `(.L_x_13071) ;  /* 0xffffffd0006c7947 */ /* 0x000fea000383ffff */
.L_x_12947:
[----:B0-----:R0:W2:Y:S02]  /*1f1b0*/  SYNCS.PHASECHK.TRANS64.TRYWAIT P1, [R3+URZ+0x19c40], R2 ;  /* 0x019c4002030075a7 */ /* 0x0010a4000802017f */
[----:B--2---:R-:W-:Y:S05]  /*1f1c0*/  @!P1 NANOSLEEP.SYNCS 0x989680 ;  /* 0x009896800000995d */ /* 0x004fea0003900000 */
[----:B------:R-:W2:Y:S02]  /*1f1d0*/  @!P1 SYNCS.PHASECHK.TRANS64 P1, [R3+URZ+0x19c40], R2 ;  /* 0x019c4002030095a7 */ /* 0x000ea4000802007f */
[----:B--2---:R-:W-:Y:S05]  /*1f1e0*/  @!P1 BRA `(.L_x_12947) ;  /* 0xfffffffc00f09947 */ /* 0x004fea000383ffff */
[----:B------:R-:W-:Y:S05]  /*1f1f0*/  BRA `(.L_x_13072) ;  /* 0xffffffd0008c7947 */ /* 0x000fea000383ffff */
.L_x_12949:
[----:B--2---:R2:W3:Y:S02]  /*1f200*/  SYNCS.PHASECHK.TRANS64.TRYWAIT P1, [R5+URZ+0x19c40], R0 ;  /* 0x019c4000050075a7 */ /* 0x0044e4000802017f */
[----:B---3--:R-:W-:Y:S05]  /*1f210*/  @!P1 NANOSLEEP.SYNCS 0x989680 ;  /* 0x009896800000995d */ /* 0x008fea0003900000 */
[----:B------:R-:W3:Y:S02]  /*1f220*/  @!P1 SYNCS.PHASECHK.TRANS64 P1, [R5+URZ+0x19c40], R0 ;  /* 0x019c4000050095a7 */ /* 0x000ee4000802007f */
[----:B---3--:R-:W-:Y:S05]  /*1f230*/  @!P1 BRA `(.L_x_12949) ;  /* 0xfffffffc00f09947 */ /* 0x008fea000383ffff */
[----:B------:R-:W-:Y:S05]  /*1f240*/  BRA `(.L_x_13073) ;  /* 0xffffffd000987947 */ /* 0x000fea000383ffff */
.L_x_12951:
[----:B---3--:R3:W4:Y:S02]  /*1f250*/  SYNCS.PHASECHK.TRANS64.TRYWAIT P1, [R3+URZ+0x19c60], R2 ;  /* 0x019c6002030075a7 */ /* 0x008724000802017f */
[----:B----4-:R-:W-:Y:S05]  /*1f260*/  @!P1 NANOSLEEP.SYNCS 0x989680 ;  /* 0x009896800000995d */ /* 0x010fea0003900000 */
[----:B------:R-:W4:Y:S02]  /*1f270*/  @!P1 SYNCS.PHASECHK.TRANS64 P1, [R3+URZ+0x19c60], R2 ;  /* 0x019c6002030095a7 */ /* 0x000f24000802007f */
[----:B----4-:R-:W-:Y:S05]  /*1f280*/  @!P1 BRA `(.L_x_12951) ;  /* 0xfffffffc00f09947 */ /* 0x010fea000383ffff */
[----:B------:R-:W-:Y:S05]  /*1f290*/  BRA `(.L_x_13074) ;  /* 0xffffffd000947947 */ /* 0x000fea000383ffff */
.L_x_12953:
[----:B----4-:R4:W0:Y:S02]  /*1f2a0*/  SYNCS.PHASECHK.TRANS64.TRYWAIT P1, [R5+URZ+0x19c60], R0 ;  /* 0x019c6000050075a7 */ /* 0x010824000802017f */
[----:B0-----:R-:W-:Y:S05]  /*1f2b0*/  @!P1 NANOSLEEP.SYNCS 0x989680 ;  /* 0x009896800000995d */ /* 0x001fea0003900000 */
[----:B------:R-:W0:Y:S02]  /*1f2c0*/  @!P1 SYNCS.PHASECHK.TRANS64 P1, [R5+URZ+0x19c60], R0 ;  /* 0x019c6000050095a7 */ /* 0x000e24000802007f */
[----:B0-----:R-:W-:Y:S05]  /*1f2d0*/  @!P1 BRA `(.L_x_12953) ;  /* 0xfffffffc00f09947 */ /* 0x001fea000383ffff */
[----:B------:R-:W-:Y:S05]  /*1f2e0*/  BRA `(.L_x_13075) ;  /* 0xffffffd000907947 */ /* 0x000fea000383ffff */
.L_x_12955:
[----:B------:R0:W0:Y:S02]  /*1f2f0*/  SYNCS.PHASECHK.TRANS64.TRYWAIT P1, [R3+URZ+0x19c80], R2 ;  /* 0x019c8002030075a7 */ /* 0x000024000802017f */
[----:B0-----:R-:W-:Y:S05]  /*1f300*/  @!P1 NANOSLEEP.SYNCS 0x989680 ;  /* 0x009896800000995d */ /* 0x001fea0003900000 */
[----:B------:R-:W0:Y:S02]  /*1f310*/  @!P1 SYNCS.PHASECHK.TRANS64 P1, [R3+URZ+0x19c80], R2 ;  /* 0x019c8002030095a7 */ /* 0x000e24000802007f */
[----:B0-----:R-:W-:Y:S05]  /*1f320*/  @!P1 BRA `(.L_x_12955) ;  /* 0xfffffffc00f09947 */ /* 0x001fea000383ffff */
[----:B------:R-:W-:Y:S05]  /*1f330*/  BRA `(.L_x_13076) ;  /* 0xffffffd0008c7947 */ /* 0x000fea000383ffff */
.L_x_13077:
        /* <DEDUP_REMOVED lines=12> */
.L_x_15860:


//--------------------- .text._ZN7cutlass13device_kernelIN5flash11enable_sm90INS1_16FlashAttnFwdSm90INS1_25CollectiveMainloopFwdSm90ILi2EN4cute5tupleIJNS5_1CILi1EEES8_S8_EEENS6_IJNS7_ILi192EEENS7_ILi160EEENS7_ILi64EEEEEELi64ENS_12float_e4m3_tEfNS_4arch4Sm90ELb0ELb0ELb0ELb0ELb1ELb0ELb0ELb1ELb1ELb1ELb0ELb0EEENS1_21CollectiveEpilogueFwdINS6_IJSA_SC_SB_EEES9_NS_10bfloat16_tESG_Li384ELb0ELb1ELb0ELb1EEENS1_29StaticPersistentTileSchedulerILb0EEEEEEEEEvNT_6ParamsE --------------------------
	.section	.text._ZN7cutlass13device_kernelIN5flash11enable_sm90INS1_16FlashAttnFwdSm90INS1_25CollectiveMainloopFwdSm90ILi2EN4cute5tupleIJNS5_1CILi1EEES8_S8_EEENS6_IJNS7_ILi192EEENS7_ILi160EEENS7_ILi64EEEEEELi64ENS_12float_e4m3_tEfNS_4arch4Sm90ELb0ELb0ELb0ELb0ELb1ELb0ELb0ELb1ELb1ELb1ELb0ELb0EEENS1_21CollectiveEpilogueFwdINS6_IJSA_SC_SB_EEES9_NS_10bfloat16_tESG_Li384ELb0ELb1ELb0ELb1EEENS1_29StaticPersistentTileSchedulerILb0EEEEEEEEEvNT_6ParamsE,"ax",@progbits
	.align	128
.text._ZN7cutlass13device_kernelIN5flash11enable_sm90INS1_16FlashAttnFwdSm90INS1_25CollectiveMainloopFwdSm90ILi2EN4cute5tupleIJNS5_1CILi1EEES8_S8_EEENS6_IJNS7_ILi192EEENS7_ILi160EEENS7_ILi64EEEEEELi64ENS_12float_e4m3_tEfNS_4arch4Sm90ELb0ELb0ELb0ELb0ELb1ELb0ELb0ELb1ELb1ELb1ELb0ELb0EEENS1_21CollectiveEpilogueFwdINS6_IJSA_SC_SB_EEES9_NS_10bfloat16_tESG_Li384ELb0ELb1ELb0ELb1EEENS1_29StaticPersistentTileSchedulerILb0EEEEEEEEEvNT_6ParamsE:
        .type           _ZN7cutlass13device_kernelIN5flash11enable_sm90INS1_16FlashAttnFwdSm90INS1_25CollectiveMainloopFwdSm90ILi2EN4cute5tupleIJNS5_1CILi1EEES8_S8_EEENS6_IJNS7_ILi192EEENS7_ILi160EEENS7_ILi64EEEEEELi64ENS_12float_e4m3_tEfNS_4arch4Sm90ELb0ELb0ELb0ELb0ELb1ELb0ELb0ELb1ELb1ELb1ELb0ELb0EEENS1_21CollectiveEpilogueFwdINS6_IJSA_SC_SB_EEES9_NS_10bfloat16_tESG_Li384ELb0ELb1ELb0ELb1EEENS1_29StaticPersistentTileSchedulerILb0EEEEEEEEEvNT_6ParamsE,@function
        .size           _ZN7cutlass13device_kernelIN5flash11enable_sm90INS1_16FlashAttnFwdSm90INS1_25CollectiveMainloopFwdSm90ILi2EN4cute5tupleIJNS5_1CILi1EEES8_S8_EEENS6_IJNS7_ILi192EEENS7_ILi160EEENS7_ILi64EEEEEELi64ENS_12float_e4m3_tEfNS_4arch4Sm90ELb0ELb0ELb0ELb0ELb1ELb0ELb0ELb1ELb1ELb1ELb0ELb0EEENS1_21CollectiveEpilogueFwdINS6_IJSA_SC_SB_EEES9_NS_10bfloat16_tESG_Li384ELb0ELb1ELb0ELb1EEENS1_29StaticPersistentTileSchedulerILb0EEEEEEEEEvNT_6ParamsE,(.L_x_15861 - _ZN7cutlass13device_kernelIN5flash11enable_sm90INS1_16FlashAttnFwdSm90INS1_25CollectiveMainloopFwdSm90ILi2EN4cute5tupleIJNS5_1CILi1EEES8_S8_EEENS6_IJNS7_ILi192EEENS7_ILi160EEENS7_ILi64EEEEEELi64ENS_12float_e4m3_tEfNS_4arch4Sm90ELb0ELb0ELb0ELb0ELb1ELb0ELb0ELb1ELb1ELb1ELb0ELb0EEENS1_21CollectiveEpilogueFwdINS6_IJSA_SC_SB_EEES9_NS_10bfloat16_tESG_Li384ELb0ELb1ELb0ELb1EEENS1_29StaticPersistentTileSchedulerILb0EEEEEEEEEvNT_6ParamsE)
        .other          _ZN7cutlass13device_kernelIN5flash11enable_sm90INS1_16FlashAttnFwdSm90INS1_25CollectiveMainloopFwdSm90ILi2EN4cute5tupleIJNS5_1CILi1EEES8_S8_EEENS6_IJNS7_ILi192EEENS7_ILi160EEENS7_ILi64EEEEEELi64ENS_12float_e4m3_tEfNS_4arch4Sm90ELb0ELb0ELb0ELb0ELb1ELb0ELb0ELb1ELb1ELb1ELb0ELb0EEENS1_21CollectiveEpilogueFwdINS6_IJSA_SC_SB_EEES9_NS_10bfloat16_tESG_Li384ELb0ELb1ELb0ELb1EEENS1_29StaticPersistentTileSchedulerILb0EEEEEEEEEvNT_6ParamsE,@"STO_CUDA_ENTRY STV_DEFAULT"
_ZN7cutlass13device_kernelIN5flash11enable_sm90INS1_16FlashAttnFwdSm90INS1_25CollectiveMainloopFwdSm90ILi2EN4cute5tupleIJNS5_1CILi1EEES8_S8_EEENS6_IJNS7_ILi192EEENS7_ILi160EEENS7_ILi64EEEEEELi64ENS_12float_e4m3_tEfNS_4arch4Sm90ELb0ELb0ELb0ELb0ELb1ELb0ELb0ELb1ELb1ELb1ELb0ELb0EEENS1_21CollectiveEpilogueFwdINS6_IJSA_SC_SB_EEES9_NS_10bfloat16_tESG_Li384ELb0ELb1ELb0ELb1EEENS1_29StaticPersistentTileSchedulerILb0EEEEEEEEEvNT_6ParamsE:
        /* <DEDUP_REMOVED lines=45> */
.L_x_13078:
        /* <DEDUP_REMOVED lines=22> */
.L_x_13079:
        /* <DEDUP_REMOVED lines=18> */
.L_x_13080:
        /* <DEDUP_REMOVED lines=22> */
.L_x_13081:
        /* <DEDUP_REMOVED lines=24> */
.L_x_13082:
        /* <DEDUP_REMOVED lines=8> */
.L_x_13084:
        /* <DEDUP_REMOVED lines=19> */
[CC--:B------:R-:W-:Y:S02]  /*09e0*/  LEA.HI R0, R3.reuse, R2.reuse, RZ, 0x4 ;  /* 0x0000000203007211 */ /* 0x0c0fe400078f20ff */
[----:B------:R-:W-:Y:S01]  /*09f0*/  LEA.HI R5, R3, R2, RZ, 0x5 ;  /* 0x0000000203057211 */ /* 0x000fe200078f28ff */
[----:B------:R-:W-:Y:S01]  /*0a00*/  IMAD.IADD R17, R2, 0x1, -R17 ;  /* 0x0000000102117824 */ /* 0x000fe200078e0a11 */
[----:B------:R-:W-:-:S02]  /*0a10*/  LOP3.LUT R11, R7, 0xfffffffc, RZ, 0xc0, !PT ;  /* 0xfffffffc070b7812 */ /* 0x000fc400078ec0ff */
[----:B------:R-:W-:Y:S01]  /*0a20*/  SHF.R.S32.HI R7, RZ, 0x4, R0 ;  /* 0x00000004ff077819 */ /* 0x000fe20000011400 */
[----:B------:R-:W-:Y:S01]  /*0a30*/  IMAD.SHL.U32 R6, R5, 0x20, RZ ;  /* 0x0000002005067824 */ /* 0x000fe200078e00ff */
[----:B------:R-:W-:Y:S01]  /*0a40*/  SHF.R.S32.HI R4, RZ, 0x1f, R17 ;  /* 0x0000001fff047819 */ /* 0x000fe20000011411 */
[----:B------:R-:W-:Y:S01]  /*0a50*/  IMAD.IADD R11, R2, 0x1, -R11 ;  /* 0x00000001020b7824 */ /* 0x000fe200078e0a0b */
[----:B------:R-:W-:Y:S02]  /*0a60*/  LEA.HI R16, R3, R2, RZ, 0x3 ;  /* 0x0000000203107211 */ /* 0x000fe400078f18ff */
[----:B------:R-:W-:Y:S02]  /*0a70*/  LEA.HI R3, R4, R17, RZ, 0x2 ;  /* 0x0000001104037211 */ /* 0x000fe400078f10ff */
[C---:B------:R-:W-:Y:S02]  /*0a80*/  LOP3.LUT R5, R0.reuse, 0x3fffff0, RZ, 0xc0, !PT ;  /* 0x03fffff000057812 */ /* 0x040fe400078ec0ff */
[----:B------:R-:W-:-:S02]  /*0a90*/  LEA.HI R0, R0, R7, RZ, 0x1 ;  /* 0x0000000700007211 */ /* 0x000fc400078f08ff */
[----:B------:R-:W-:Y:S01]  /*0aa0*/  SHF.R.S32.HI R8, RZ, 0x2, R3 ;  /* 0x00000002ff087819 */ /* 0x000fe20000011403 */
[----:B------:R-:W-:Y:S01]  /*0ab0*/  IMAD.IADD R5, R2, 0x1, -R5 ;  /* 0x0000000102057824 */ /* 0x000fe200078e0a05 */
[----:B------:R-:W-:Y:S02]  /*0ac0*/  SHF.R.S32.HI R9, RZ, 0x1f, R3 ;  /* 0x0000001fff097819 */ /* 0x000fe40000011403 */
[----:B------:R-:W-:Y:S02]  /*0ad0*/  LOP3.LUT R0, R0, 0x1ffffffe, RZ, 0xc0, !PT ;  /* 0x1ffffffe00007812 */ /* 0x000fe400078ec0ff */
[----:B------:R-:W-:Y:S02]  /*0ae0*/  SHF.R.S32.HI R18, RZ, 0x7, R18 ;  /* 0x00000007ff127819 */ /* 0x000fe40000011412 */
[----:B------:R-:W-:Y:S01]  /*0af0*/  LOP3.LUT R6, R6, 0xfffffc00, RZ, 0xc0, !PT ;  /* 0xfffffc0006067812 */ /* 0x000fe200078ec0ff */
[----:B------:R-:W-:Y:S01]  /*0b00*/  IMAD.IADD R23, R7, 0x1, -R0 ;  /* 0x0000000107177824 */ /* 0x000fe200078e0a00 */
[----:B------:R-:W-:Y:S01]  /*0b10*/  LEA.HI R9, R9, R8, RZ, 0x3 ;  /* 0x0000000809097211 */ /* 0x000fe200078f18ff */
[----:B------:R-:W-:Y:S01]  /*0b20*/  IMAD.HI R0, R18, 0x55555556, RZ ;  /* 0x5555555612007827 */ /* 0x000fe200078e02ff */
[----:B------:R-:W-:-:S02]  /*0b30*/  LEA.HI R7, R11, R11, RZ, 0x1 ;  /* 0x0000000b0b077211 */ /* 0x000fc400078f08ff */
[----:B------:R-:W-:Y:S01]  /*0b40*/  LOP3.LUT R9, R9, 0xfffffff8, RZ, 0xc0, !PT ;  /* 0xfffffff809097812 */ /* 0x000fe200078ec0ff */
[----:B------:R-:W-:Y:S01]  /*0b50*/  IMAD R6, R5, 0x40, R6 ;  /* 0x0000004005067824 */ /* 0x000fe200078e0206 */
[----:B------:R-:W-:Y:S02]  /*0b60*/  LEA.HI R5, R4, R17, RZ, 0x5 ;  /* 0x0000001104057211 */ /* 0x000fe400078f28ff */
[----:B------:R-:W-:Y:S01]  /*0b70*/  LOP3.LUT R4, R3, 0x7ffffffc, RZ, 0xc0, !PT ;  /* 0x7ffffffc03047812 */ /* 0x000fe200078ec0ff */
[----:B------:R-:W-:Y:S01]  /*0b80*/  IMAD.IADD R8, R8, 0x1, -R9 ;  /* 0x0000000108087824 */ /* 0x000fe200078e0a09 */
[----:B------:R-:W-:Y:S01]  /*0b90*/  LEA.HI R3, R0, R0, RZ, 0x1 ;  /* 0x0000000000037211 */ /* 0x000fe200078f08ff */
[----:B------:R-:W-:Y:S01]  /*0ba0*/  IMAD.MOV.U32 R9, RZ, RZ, -0x2 ;  /* 0xfffffffeff097424 */ /* 0x000fe200078e00ff */
[----:B------:R-:W-:Y:S01]  /*0bb0*/  SHF.R.S32.HI R5, RZ, 0x5, R5 ;  /* 0x00000005ff057819 */ /* 0x000fe20000011405 */
[----:B------:R-:W-:Y:S01]  /*0bc0*/  IMAD.IADD R4, R17, 0x1, -R4 ;  /* 0x0000000111047824 */ /* 0x000fe200078e0a04 */
[----:B------:R-:W-:Y:S01]  /*0bd0*/  LOP3.LUT R0, R7, 0x1ffffffe, RZ, 0xc0, !PT ;  /* 0x1ffffffe07007812 */ /* 0x000fe200078ec0ff */
[----:B------:R-:W-:Y:S01]  /*0be0*/  IMAD R3, R3, -0x3, R18 ;  /* 0xfffffffd03037824 */ /* 0x000fe200078e0212 */
[----:B------:R-:W-:Y:S01]  /*0bf0*/  LOP3.LUT R13, R16, 0xfffffff8, RZ, 0xc0, !PT ;  /* 0xfffffff8100d7812 */ /* 0x000fe200078ec0ff */
[----:B------:R-:W-:Y:S01]  /*0c00*/  IMAD R8, R5, 0x10, R8 ;  /* 0x0000001005087824 */ /* 0x000fe200078e0208 */
[----:B------:R-:W-:Y:S01]  /*0c10*/  IADD3 R0, R11, -R0, RZ ;  /* 0x800000000b007210 */ /* 0x000fe20007ffe0ff */
[----:B------:R-:W-:Y:S01]  /*0c20*/  IMAD R23, R23, 0x8, R6 ;  /* 0x0000000817177824 */ /* 0x000fe200078e0206 */
[----:B------:R-:W-:Y:S01]  /*0c30*/  SHF.R.S32.HI R16, RZ, 0x3, R16 ;  /* 0x00000003ff107819 */ /* 0x000fe20000011410 */
[----:B------:R-:W-:-:S02]  /*0c40*/  IMAD R19, R3, 0x40, R8 ;  /* 0x0000004003137824 */ /* 0x000fc400078e0208 */
[----:B------:R-:W-:Y:S02]  /*0c50*/  IMAD.IADD R2, R2, 0x1, -R13 ;  /* 0x0000000102027824 */ /* 0x000fe400078e0a0d */
[----:B------:R-:W-:Y:S02]  /*0c60*/  IMAD R156, R4, R9, 0xa0 ;  /* 0x000000a0049c7424 */ /* 0x000fe400078e0209 */
[----:B------:R-:W-:-:S07]  /*0c70*/  IMAD R22, R0, 0x8, R19 ;  /* 0x0000000800167824 */ /* 0x000fce00078e0213 */
.L_x_13109:
        /* <DEDUP_REMOVED lines=24> */
[----:B-1----:R-:W0:Y:S01]  /*0e00*/  S2R R40, SR_CgaCtaId ;  /* 0x0000000000287919 */ /* 0x002e220000008800 */
        /* <DEDUP_REMOVED lines=33> */
[----:B------:R-:W1:Y:S01]  /*1020*/  SHFL.IDX PT, R8, R18, RZ, 0x1f ;  /* 0x00001fff12087589 */ /* 0x000e6200000e0000 */
[----:B------:R-:W-:Y:S01]  /*1030*/  IMAD.U32 R5, RZ, RZ, UR7 ;  /* 0x00000007ff057e24 */ /* 0x000fe2000f8e00ff */
[----:B------:R-:W-:Y:S01]  /*1040*/  MOV R11, 0x400 ;  /* 0x00000400000b7802 */ /* 0x000fe20000000f00 */
[----:B------:R-:W-:Y:S01]  /*1050*/  IMAD.U32 R7, RZ, RZ, UR5 ;  /* 0x00000005ff077e24 */ /* 0x000fe2000f8e00ff */
[----:B------:R-:W-:Y:S01]  /*1060*/  ULDC.64 UR4, c[0x0][0x418] ;  /* 0x0001060000047ab9 */ /* 0x000fe20000000a00 */
[----:B------:R-:W-:Y:S01]  /*1070*/  ULDC UR51, c[0x0][0x424] ;  /* 0x0001090000337ab9 */ /* 0x000fe20000000800 */
[----:B------:R2:W3:Y:S01]  /*1080*/  @P0 LDG.E R3, desc[UR40][R4.64] ;  /* 0x0000002804030981 */ /* 0x0004e2000c1e1900 */
[----:B------:R-:W-:-:S03]  /*1090*/  ULDC UR6, c[0x0][0x988] ;  /* 0x0002620000067ab9 */ /* 0x000fc60000000800 */
[----:B------:R-:W3:Y:S01]  /*10a0*/  @P1 LDG.E R0, desc[UR40][R6.64] ;  /* 0x0000002806001981 */ /* 0x000ee2000c1e1900 */
[----:B------:R-:W-:Y:S01]  /*10b0*/  UISETP.NE.U32.AND UP0, UPT, UR4, URZ, UPT ;  /* 0x0000003f0400728c */ /* 0x000fe2000bf05070 */
[----:B0-----:R-:W-:Y:S01]  /*10c0*/  LEA R25, R40, R11, 0x18 ;  /* 0x0000000b28197211 */ /* 0x001fe200078ec0ff */
[----:B------:R-:W-:Y:S01]  /*10d0*/  UMOV UR37, 0x80000020 ;  /* 0x8000002000257882 */ /* 0x000fe20000000000 */
[----:B------:R-:W-:Y:S01]  /*10e0*/  ULDC UR4, c[0x0][0x2f0] ;  /* 0x0000bc0000047ab9 */ /* 0x000fe20000000800 */
[----:B------:R-:W-:Y:S02]  /*10f0*/  UISETP.NE.AND.EX UP0, UPT, UR5, URZ, UPT, UP0 ;  /* 0x0000003f0500728c */ /* 0x000fe4000bf05300 */
[----:B--2---:R-:W-:Y:S02]  /*1100*/  VIADD R4, R25, 0xb000 ;  /* 0x0000b00019047836 */ /* 0x004fe40000000000 */
[----:B------:R-:W-:-:S03]  /*1110*/  USEL UR51, UR51, 0x1, UP0 ;  /* 0x0000000133337887 */ /* 0x000fc60008000000 */
[----:B------:R-:W-:Y:S01]  /*1120*/  LOP3.LUT P0, RZ, R4, 0x9f, RZ, 0xc0, !PT ;  /* 0x0000009f04ff7812 */ /* 0x000fe2000780c0ff */
[----:B------:R-:W-:Y:S01]  /*1130*/  UIMAD UR51, UR51, UR4, URZ ;  /* 0x00000004333372a4 */ /* 0x000fe2000f8e023f */
[----:B-1----:R-:W-:-:S03]  /*1140*/  IMAD.HI R9, R8, 0x55555556, RZ ;  /* 0x5555555608097827 */ /* 0x002fc600078e02ff */
[----:B------:R-:W-:Y:S02]  /*1150*/  UIADD3 UR4, UR51, 0x9f, URZ ;  /* 0x0000009f33047890 */ /* 0x000fe4000fffe03f */
[----:B------:R-:W-:Y:S02]  /*1160*/  LEA.HI R9, R9, R9, RZ, 0x1 ;  /* 0x0000000909097211 */ /* 0x000fe400078f08ff */
[----:B------:R-:W-:-:S03]  /*1170*/  UIMAD.WIDE UR4, UR4, 0x66666667, URZ ;  /* 0x66666667040478a5 */ /* 0x000fc6000f8e023f */
[----:B------:R-:W-:Y:S01]  /*1180*/  IMAD R9, R9, -0x3, R8 ;  /* 0xfffffffd09097824 */ /* 0x000fe200078e0208 */
[----:B------:R-:W-:-:S03]  /*1190*/  USHF.R.U32.HI UR52, URZ, 0x1f, UR5 ;  /* 0x0000001f3f347899 */ /* 0x000fc60008011605 */
[----:B------:R-:W-:Y:S01]  /*11a0*/  IMAD R9, R9, 0x1000, R4 ;  /* 0x0000100009097824 */ /* 0x000fe200078e0204 */
[----:B------:R-:W-:-:S04]  /*11b0*/  ULEA.HI.SX32 UR52, UR5, UR52, 0x1a ;  /* 0x0000003405347291 */ /* 0x000fc8000f8fd23f */
[----:B------:R-:W-:-:S04]  /*11c0*/  SHF.R.U32.HI R9, RZ, 0x4, R9 ;  /* 0x00000004ff097819 */ /* 0x000fc80000011609 */
[----:B------:R-:W-:-:S04]  /*11d0*/  LOP3.LUT R9, R9, 0x3fff, RZ, 0xc0, !PT ;  /* 0x00003fff09097812 */ /* 0x000fc800078ec0ff */
[----:B------:R-:W-:-:S04]  /*11e0*/  LOP3.LUT R41, R9, 0x10000, RZ, 0xfc, !PT ;  /* 0x0001000009297812 */ /* 0x000fc800078efcff */
[----:B------:R-:W-:Y:S01]  /*11f0*/  R2UR UR36, R41 ;  /* 0x00000000292472ca */ /* 0x000fe200000e0000 */
[----:B---3--:R-:W-:-:S04]  /*1200*/  FMUL.FTZ R0, R3, R0 ;  /* 0x0000000003007220 */ /* 0x008fc80000410000 */
[----:B------:R-:W-:-:S05]  /*1210*/  FMUL.FTZ R0, R0, UR6 ;  /* 0x0000000600007c20 */ /* 0x000fca0008410000 */
[----:B------:R-:W-:Y:S01]  /*1220*/  R2UR UR50, R0 ;  /* 0x00000000003272ca */ /* 0x000fe200000e0000 */
[----:B------:R-:W-:-:S14]  /*1230*/  @!P0 BRA `(.L_x_13085) ;  /* 0x0000000000408947 */ /* 0x000fdc0003800000 */
        /* <DEDUP_REMOVED lines=16> */
.L_x_13085:
[----:B------:R-:W-:Y:S01]  /*1340*/  ULOP3.LUT UR4, UR42, 0x1, URZ, 0xc0, !UPT ;  /* 0x000000012a047892 */ /* 0x000fe2000f8ec03f */
[----:B------:R-:W-:-:S05]  /*1350*/  IMAD.U32 R3, RZ, RZ, UR46 ;  /* 0x0000002eff037e24 */ /* 0x000fca000f8e00ff */
[----:B------:R-:W-:Y:S01]  /*1360*/  IMAD.U32 R0, RZ, RZ, UR4 ;  /* 0x00000004ff007e24 */ /* 0x000fe2000f8e00ff */
[----:B------:R-:W-:-:S04]  /*1370*/  ISETP.NE.AND P0, PT, R3, 0x3, PT ;  /* 0x000000030300780c */ /* 0x000fc80003f05270 */
[----:B------:R-:W-:-:S04]  /*1380*/  SHF.L.U32 R0, R0, 0x1f, RZ ;  /* 0x0000001f00007819 */ /* 0x000fc800000006ff */
[----:B------:R-:W0:Y:S02]  /*1390*/  SYNCS.PHASECHK.TRANS64.TRYWAIT P1, [R25+URZ+0x13200], R0 ;  /* 0x01320000190075a7 */ /* 0x000e24000802017f */
[----:B0-----:R-:W-:Y:S05]  /*13a0*/  @!P1 BRA `(.L_x_13086) ;  /* 0x000000ac00a49947 */ /* 0x001fea0003800000 */
.L_x_13177:
[----:B------:R-:W-:Y:S05]  /*13b0*/  @!P0 BRA `(.L_x_13087) ;  /* 0x0000000000048947 */ /* 0x000fea0003800000 */
[----:B------:R-:W-:Y:S01]  /*13c0*/  BPT.TRAP 0x1 ;  /* 0x000000040000795c */ /* 0x000fe20000300000 */
.L_x_13087:
[----:B------:R-:W-:Y:S02]  /*13d0*/  IMAD.U32 R4, RZ, RZ, UR43 ;  /* 0x0000002bff047e24 */ /* 0x000fe4000f8e00ff */
[----:B0-----:R-:W-:-:S03]  /*13e0*/  IMAD.U32 R0, RZ, RZ, UR44 ;  /* 0x0000002cff007e24 */ /* 0x001fc6000f8e00ff */
[----:B------:R-:W-:Y:S01]  /*13f0*/  SHF.L.U32 R4, R4, 0x1f, RZ ;  /* 0x0000001f04047819 */ /* 0x000fe200000006ff */
[----:B------:R-:W-:-:S04]  /*1400*/  IMAD R5, R0, 0x8, R25 ;  /* 0x0000000800057824 */ /* 0x000fc800078e0219 */
[----:B------:R0:W1:Y:S01]  /*1410*/  SYNCS.PHASECHK.TRANS64.TRYWAIT P1, [R5+URZ+0x13230], R4 ;  /* 0x01323004050075a7 */ /* 0x000062000802017f */
[----:B------:R-:W-:Y:S05]  /*1420*/  @!P0 BRA `(.L_x_13088) ;  /* 0x0000000000048947 */ /* 0x000fea0003800000 */
[----:B------:R-:W-:Y:S01]  /*1430*/  BPT.TRAP 0x1 ;  /* 0x000000040000795c */ /* 0x000fe20000300000 */
.L_x_13088:
[----:B------:R-:W-:Y:S02]  /*1440*/  VIADD R0, R25, 0xe000 ;  /* 0x0000e00019007836 */ /* 0x000fe40000000000 */
[----:B------:R-:W-:-:S03]  /*1450*/  IMAD.MOV.U32 R55, RZ, RZ, RZ ;  /* 0x000000ffff377224 */ /* 0x000fc600078e00ff */
[----:B------:R-:W-:-:S04]  /*1460*/  SHF.R.U32.HI R0, RZ, 0x4, R0 ;  /* 0x00000004ff007819 */ /* 0x000fc80000011600 */
[----:B------:R-:W-:Y:S01]  /*1470*/  LOP3.LUT R0, R0, 0x3fff, RZ, 0xc0, !PT ;  /* 0x00003fff00007812 */ /* 0x000fe200078ec0ff */
[----:B-1----:R-:W-:Y:S06]  /*1480*/  @P1 BRA `(.L_x_13089) ;  /* 0x0000000000081947 */ /* 0x002fec0003800000 */
[----:B------:R-:W1:Y:S02]  /*1490*/  SYNCS.PHASECHK.TRANS64.TRYWAIT P1, [R5+URZ+0x13230], R4 ;  /* 0x01323004050075a7 */ /* 0x000e64000802017f */
[----:B-1----:R-:W-:Y:S05]  /*14a0*/  @!P1 BRA `(.L_x_13090) ;  /* 0x000000ac00789947 */ /* 0x002fea0003800000 */
.L_x_13089:
[----:B------:R-:W-:Y:S05]  /*14b0*/  WARPSYNC.ALL ;  /* 0x0000000000007948 */ /* 0x000fea0003800000 */
[----:B------:R-:W-:-:S04]  /*14c0*/  LOP3.LUT R0, R0, 0x10000, RZ, 0xfc, !PT ;  /* 0x0001000000007812 */ /* 0x000fc800078efcff */
[----:B------:R-:W-:Y:S01]  /*14d0*/  R2UR UR8, R0 ;  /* 0x00000000000872ca */ /* 0x000fe200000e0000 */
[----:B------:R-:W-:Y:S01]  /*14e0*/  WARPGROUP.ARRIVE ;  /* 0x00000000000079c5 */ /* 0x000fe20000000000 */
[----:B------:R-:W-:Y:S01]  /*14f0*/  UMOV UR39, 0x80000020 ;  /* 0x8000002000277882 */ /* 0x000fe20000000000 */
[----:B------:R-:W-:Y:S01]  /*1500*/  UMOV UR4, UR36 ;  /* 0x0000002400047c82 */ /* 0x000fe20008000000 */
[----:B------:R-:W-:Y:S01]  /*1510*/  UMOV UR5, UR37 ;  /* 0x0000002500057c82 */ /* 0x000fe20008000000 */
[----:B------:R-:W-:Y:S01]  /*1520*/  UMOV UR7, 0x80000020 ;  /* 0x8000002000077882 */ /* 0x000fe20000000000 */
[----:B------:R-:W-:-:S07]  /*1530*/  VIADD R3, R41, 0x2 ;  /* 0x0000000229037836 */ /* 0x000fce0000000000 */
        /* <DEDUP_REMOVED lines=20> */
[----:B------:R-:W-:Y:S01]  /*1680*/  R2UR UR4, R3 ;  /* 0x00000000030472ca */ /* 0x000fe200000e0000 */
[----:B------:R-:W-:Y:S01]  /*1690*/  UIADD3 UR6, UR8, 0x2, URZ ;  /* 0x0000000208067890 */ /* 0x000fe2000fffe03f */
[----:B------:R-:W-:Y:S01]  /*16a0*/  UMOV UR5, 0x80000020 ;  /* 0x8000002000057882 */ /* 0x000fe20000000000 */
[----:B------:R-:W-:Y:S01]  /*16b0*/  UMOV UR7, 0x80000020 ;  /* 0x8000002000077882 */ /* 0x000fe20000000000 */
[----:B------:R-:W-:Y:S02]  /*16c0*/  WARPGROUP.DEPBAR.LE gsb0, 0x0 ;  /* 0x00008000000079c5 */ /* 0x000fe40000010000 */
[----:B------:R-:W-:-:S06]  /*16d0*/  WARPGROUP.ARRIVE ;  /* 0x00000000000079c5 */ /* 0x000fcc0000000000 */
[----:B------:R-:W-:Y:S01]  /*16e0*/  QGMMA.64x32x32.F32.E4M3.E4M3 R56, gdesc[UR36], RZ, !UPT, gsb0 ;  /* 0x00600000243879f3 */ /* 0x000fe2000c0008ff */
[----:B------:R-:W-:Y:S01]  /*16f0*/  UMOV UR38, UR11 ;  /* 0x0000000b00267c82 */ /* 0x000fe20008000000 */
[----:B------:R-:W-:Y:S01]  /*1700*/  UMOV UR39, 0x80000020 ;  /* 0x8000002000277882 */ /* 0x000fe20000000000 */
[----:B------:R-:W-:Y:S02]  /*1710*/  UIADD3 UR11, UR8, 0x182, URZ ;  /* 0x00000182080b7890 */ /* 0x000fe4000fffe03f */
        /* <DEDUP_REMOVED lines=30> */
.L_x_13091:
[----:B01----:R-:W-:Y:S01]  /*1900*/  VIADD R4, R156, UR51 ;  /* 0x000000339c047c36 */ /* 0x003fe20008000000 */
[----:B------:R-:W-:Y:S01]  /*1910*/  P2R R6, PR, RZ, 0x1 ;  /* 0x00000001ff067803 */ /* 0x000fe20000000000 */
[----:B------:R-:W-:Y:S01]  /*1920*/  IMAD.U32 R3, RZ, RZ, UR52 ;  /* 0x00000034ff037e24 */ /* 0x000fe2000f8e00ff */
[----:B------:R-:W-:Y:S01]  /*1930*/  MOV R48, UR50 ;  /* 0x0000003200307c02 */ /* 0x000fe20008000f00 */
[----:B------:R-:W-:Y:S01]  /*1940*/  VIADD R5, R5, 0x13240 ;  /* 0x0001324005057836 */ /* 0x000fe20000000000 */
[----:B------:R-:W-:Y:S01]  /*1950*/  UISETP.GE.AND UP0, UPT, UR51, 0xa1, UPT ;  /* 0x000000a13300788c */ /* 0x000fe2000bf06270 */
[----:B------:R-:W-:-:S03]  /*1960*/  IMAD R4, R3, -0xa0, R4 ;  /* 0xffffff6003047824 */ /* 0x000fc600078e0204 */
[----:B------:R-:W-:Y:S02]  /*1970*/  PRMT R40, R40, 0x654, R5 ;  /* 0x0000065428287816 */ /* 0x000fe40000000005 */
[C---:B------:R-:W-:Y:S02]  /*1980*/  ISETP.GT.AND P6, PT, R4.reuse, RZ, PT ;  /* 0x000000ff0400720c */ /* 0x040fe40003fc4270 */
[C---:B------:R-:W-:Y:S01]  /*1990*/  ISETP.GT.AND P5, PT, R4.reuse, 0x1, PT ;  /* 0x000000010400780c */ /* 0x040fe20003fa4270 */
[----:B------:R0:W-:Y:S01]  /*19a0*/  SYNCS.ARRIVE.TRANS64.RED.A1T0 RZ, [R40+URZ], RZ ;  /* 0x000000ff28ff79a7 */ /* 0x0001e2000810043f */
[----:B------:R-:W-:Y:S02]  /*19b0*/  ISETP.GT.AND P4, PT, R4, 0x8, PT ;  /* 0x000000080400780c */ /* 0x000fe40003f84270 */
[----:B------:R-:W-:Y:S02]  /*19c0*/  FSEL R104, R104, -INF , P6 ;  /* 0xff80000068687808 */ /* 0x000fe40003000000 */
[----:B------:R-:W-:-:S02]  /*19d0*/  FSEL R105, R105, -INF , P5 ;  /* 0xff80000069697808 */ /* 0x000fc40002800000 */
        /* <DEDUP_REMOVED lines=99> */
[C---:B------:R-:W-:Y:S02]  /*2010*/  ISETP.GT.AND P1, PT, R4.reuse, 0x70, PT ;  /* 0x000000700400780c */ /* 0x040fe40003f24270 */
[C---:B------:R-:W-:Y:S02]  /*2020*/  ISETP.GT.AND P2, PT, R4.reuse, 0x71, PT ;  /* 0x000000710400780c */ /* 0x040fe40003f44270 */
[----:B------:R-:W-:-:S02]  /*2030*/  ISETP.GT.AND P0, PT, R4, 0x79, PT ;  /* 0x000000790400780c */ /* 0x000fc40003f04270 */
[----:B------:R-:W-:Y:S02]  /*2040*/  FSEL R61, R61, -INF , P3 ;  /* 0xff8000003d3d7808 */ /* 0x000fe40001800000 */
[----:B------:R-:W-:Y:S02]  /*2050*/  FMNMX.FTZ R8, R60, R3, !PT ;  /* 0x000000033c087209 */ /* 0x000fe40007810000 */
[----:B------:R-:W-:Y:S02]  /*2060*/  FSEL R64, R64, -INF , P1 ;  /* 0xff80000040407808 */ /* 0x000fe40000800000 */
[----:B------:R-:W-:Y:S02]  /*2070*/  FSEL R58, R58, -INF , P6 ;  /* 0xff8000003a3a7808 */ /* 0x000fe40003000000 */
[----:B------:R-:W-:Y:S02]  /*2080*/  FSEL R65, R65, -INF , P2 ;  /* 0xff80000041417808 */ /* 0x000fe40001000000 */
[----:B------:R-:W-:-:S02]  /*2090*/  FSEL R59, R59, -INF , P5 ;  /* 0xff8000003b3b7808 */ /* 0x000fc40002800000 */
[----:B------:R-:W-:Y:S02]  /*20a0*/  FSEL R69, R69, -INF , P0 ;  /* 0xff80000045457808 */ /* 0x000fe40000000000 */
[----:B------:R-:W-:Y:S02]  /*20b0*/  FSEL R66, R66, -INF , P1 ;  /* 0xff80000042427808 */ /* 0x000fe40000800000 */
[----:B------:R-:W-:Y:S02]  /*20c0*/  FSEL R67, R67, -INF , P2 ;  /* 0xff80000043437808 */ /* 0x000fe40001000000 */
[----:B------:R-:W-:Y:S02]  /*20d0*/  FMNMX.FTZ R3, R61, R8, !PT ;  /* 0x000000083d037209 */ /* 0x000fe40007810000 */
[C---:B------:R-:W-:Y:S02]  /*20e0*/  ISETP.GT.AND P6, PT, R4.reuse, 0x78, PT ;  /* 0x000000780400780c */ /* 0x040fe40003fc4270 */
[----:B------:R-:W-:-:S02]  /*20f0*/  ISETP.GT.AND P5, PT, R4, 0x80, PT ;  /* 0x000000800400780c */ /* 0x000fc40003fa4270 */
[C---:B------:R-:W-:Y:S02]  /*2100*/  ISETP.GT.AND P0, PT, R4.reuse, 0x81, PT ;  /* 0x000000810400780c */ /* 0x040fe40003f04270 */
[C---:B------:R-:W-:Y:S02]  /*2110*/  ISETP.GT.AND P1, PT, R4.reuse, 0x88, PT ;  /* 0x000000880400780c */ /* 0x040fe40003f24270 */
[----:B------:R-:W-:Y:S02]  /*2120*/  ISETP.GT.AND P2, PT, R4, 0x89, PT ;  /* 0x000000890400780c */ /* 0x000fe40003f44270 */
[----:B------:R-:W-:Y:S02]  /*2130*/  FMNMX.FTZ R13, R106, R107, !PT ;  /* 0x0000006b6a0d7209 */ /* 0x000fe40007810000 */
[----:B------:R-:W-:Y:S02]  /*2140*/  FMNMX.FTZ R8, R64, R3, !PT ;  /* 0x0000000340087209 */ /* 0x000fe40007810000 */
[----:B------:R-:W-:-:S02]  /*2150*/  FSEL R68, R68, -INF , P6 ;  /* 0xff80000044447808 */ /* 0x000fc40003000000 */
[----:B------:R-:W-:Y:S02]  /*2160*/  FSEL R62, R62, -INF , P4 ;  /* 0xff8000003e3e7808 */ /* 0x000fe40002000000 */
[----:B------:R-:W-:Y:S02]  /*2170*/  FSEL R63, R63, -INF , P3 ;  /* 0xff8000003f3f7808 */ /* 0x000fe40001800000 */
[----:B------:R-:W-:Y:S02]  /*2180*/  FSEL R43, R24, -INF , P5 ;  /* 0xff800000182b7808 */ /* 0x000fe40002800000 */
[----:B------:R-:W-:Y:S02]  /*2190*/  FSEL R47, R25, -INF , P0 ;  /* 0xff800000192f7808 */ /* 0x000fe40000000000 */
[----:B------:R-:W-:Y:S02]  /*21a0*/  P2R R12, PR, RZ, 0x1 ;  /* 0x00000001ff0c7803 */ /* 0x000fe40000000000 */
[----:B------:R-:W-:-:S02]  /*21b0*/  FSEL R51, R28, -INF , P1 ;  /* 0xff8000001c337808 */ /* 0x000fc40000800000 */
[----:B------:R-:W-:Y:S02]  /*21c0*/  P2R R11, PR, RZ, 0x2 ;  /* 0x00000002ff0b7803 */ /* 0x000fe40000000000 */
[----:B------:R-:W-:Y:S02]  /*21d0*/  FSEL R49, R29, -INF , P2 ;  /* 0xff8000001d317808 */ /* 0x000fe40001000000 */
[----:B------:R-:W-:Y:S02]  /*21e0*/  P2R R10, PR, RZ, 0x4 ;  /* 0x00000004ff0a7803 */ /* 0x000fe40000000000 */
[C---:B------:R-:W-:Y:S02]  /*21f0*/  ISETP.GT.AND P3, PT, R4.reuse, 0x90, PT ;  /* 0x000000900400780c */ /* 0x040fe40003f64270 */
[C---:B------:R-:W-:Y:S02]  /*2200*/  ISETP.GT.AND P4, PT, R4.reuse, 0x91, PT ;  /* 0x000000910400780c */ /* 0x040fe40003f84270 */
[----:B------:R-:W-:-:S02]  /*2210*/  ISETP.GT.AND P5, PT, R4, 0x98, PT ;  /* 0x000000980400780c */ /* 0x000fc40003fa4270 */
[C---:B------:R-:W-:Y:S02]  /*2220*/  ISETP.GT.AND P6, PT, R4.reuse, 0x99, PT ;  /* 0x000000990400780c */ /* 0x040fe40003fc4270 */
[C---:B------:R-:W-:Y:S02]  /*2230*/  ISETP.GT.AND P2, PT, R4.reuse, 0x78, PT ;  /* 0x000000780400780c */ /* 0x040fe40003f44270 */
[C---:B------:R-:W-:Y:S02]  /*2240*/  ISETP.GT.AND P1, PT, R4.reuse, 0x79, PT ;  /* 0x000000790400780c */ /* 0x040fe40003f24270 */
[----:B------:R-:W-:Y:S02]  /*2250*/  ISETP.GT.AND P0, PT, R4, 0x80, PT ;  /* 0x000000800400780c */ /* 0x000fe40003f04270 */
        /* <DEDUP_REMOVED lines=13> */
[----:B------:R-:W-:-:S02]  /*2330*/  FSEL R53, R32, -INF , P3 ;  /* 0xff80000020357808 */ /* 0x000fc40001800000 */
[----:B------:R-:W-:Y:S02]  /*2340*/  FMNMX.FTZ R8, R49, R8, !PT ;  /* 0x0000000831087209 */ /* 0x000fe40007810000 */
[----:B------:R-:W-:Y:S02]  /*2350*/  FMNMX.FTZ R21, R91, R4, !PT ;  /* 0x000000045b157209 */ /* 0x000fe40007810000 */
[----:B------:R-:W-:Y:S02]  /*2360*/  FSEL R44, R33, -INF , P4 ;  /* 0xff800000212c7808 */ /* 0x000fe40002000000 */
        /* <DEDUP_REMOVED lines=8> */
[----:B------:R-:W-:-:S02]  /*23f0*/  FMNMX.FTZ R7, R46, R3, !PT ;  /* 0x000000032e077209 */ /* 0x000fc40007810000 */
[----:B------:R-:W-:Y:S02]  /*2400*/  FMNMX.FTZ R25, R99, R4, !PT ;  /* 0x0000000463197209 */ /* 0x000fe40007810000 */
[----:B------:R-:W-:Y:S01]  /*2410*/  P2R R9, PR, RZ, 0x8 ;  /* 0x00000008ff097803 */ /* 0x000fe20000000000 */
[----:B------:R-:W1:Y:S01]  /*2420*/  SHFL.BFLY PT, R8, R7, 0x2, 0x1f ;  /* 0x0c401f0007087f89 */ /* 0x000e6200000e0000 */
[----:B------:R-:W-:Y:S02]  /*2430*/  FMNMX.FTZ R4, R102, R25, !PT ;  /* 0x0000001966047209 */ /* 0x000fe40007810000 */
[----:B------:R-:W-:Y:S02]  /*2440*/  FSEL R70, R70, -INF , P2 ;  /* 0xff80000046467808 */ /* 0x000fe40001000000 */
        /* <DEDUP_REMOVED lines=10> */
[----:B-1----:R-:W-:Y:S02]  /*24f0*/  FMNMX.FTZ R8, R7, R8, !PT ;  /* 0x0000000807087209 */ /* 0x002fe40007810000 */
[----:B------:R-:W-:Y:S02]  /*2500*/  FMNMX.FTZ R4, R82, R29, !PT ;  /* 0x0000001d52047209 */ /* 0x000fe40007810000 */
[----:B------:R-:W-:Y:S01]  /*2510*/  ISETP.NE.AND P2, PT, R10, RZ, PT ;  /* 0x000000ff0a00720c */ /* 0x000fe20003f45270 */
[----:B------:R-:W1:Y:S01]  /*2520*/  SHFL.BFLY PT, R3, R8, 0x1, 0x1f ;  /* 0x0c201f0008037f89 */ /* 0x000e6200000e0000 */
[----:B------:R-:W-:-:S02]  /*2530*/  FMNMX.FTZ R37, R83, R4, !PT ;  /* 0x0000000453257209 */ /* 0x000fc40007810000 */
[----:B------:R-:W-:Y:S02]  /*2540*/  FSEL R50, R30, -INF , P1 ;  /* 0xff8000001e327808 */ /* 0x000fe40000800000 */
[----:B------:R-:W-:Y:S02]  /*2550*/  FMNMX.FTZ R4, R86, R37, !PT ;  /* 0x0000002556047209 */ /* 0x000fe40007810000 */
[----:B------:R-:W-:Y:S02]  /*2560*/  FSEL R52, R31, -INF , P2 ;  /* 0xff8000001f347808 */ /* 0x000fe40001000000 */
[----:B------:R-:W-:Y:S02]  /*2570*/  FMNMX.FTZ R37, R87, R4, !PT ;  /* 0x0000000457257209 */ /* 0x000fe40007810000 */
[----:B------:R-:W-:Y:S02]  /*2580*/  FSEL R39, R39, -INF , P6 ;  /* 0xff80000027277808 */ /* 0x000fe40003000000 */
[----:B------:R-:W-:-:S02]  /*2590*/  FMNMX.FTZ R4, R58, R37, !PT ;  /* 0x000000253a047209 */ /* 0x000fc40007810000 */
[----:B------:R-:W-:Y:S02]  /*25a0*/  ISETP.NE.AND P0, PT, R6, RZ, PT ;  /* 0x000000ff0600720c */ /* 0x000fe40003f05270 */
[----:B------:R-:W-:-:S04]  /*25b0*/  FMNMX.FTZ R37, R59, R4, !PT ;  /* 0x000000043b257209 */ /* 0x000fc80007810000 */
[----:B------:R-:W-:Y:S02]  /*25c0*/  FMNMX.FTZ R4, R62, R37, !PT ;  /* 0x000000253e047209 */ /* 0x000fe40007810000 */
[----:B-1----:R-:W-:Y:S02]  /*25d0*/  FMNMX.FTZ R3, R8, R3, !PT ;  /* 0x0000000308037209 */ /* 0x002fe40007810000 */
[----:B------:R-:W-:Y:S02]  /*25e0*/  FMNMX.FTZ R37, R63, R4, !PT ;  /* 0x000000043f257209 */ /* 0x000fe40007810000 */
        /* <DEDUP_REMOVED lines=10> */
[----:B------:R-:W-:Y:S01]  /*2690*/  FSEL R54, R34, -INF , P3 ;  /* 0xff80000022367808 */ /* 0x000fe20001800000 */
[--C-:B------:R-:W-:Y:S01]  /*26a0*/  FFMA.FTZ R34, R56, UR50, -R48.reuse ;  /* 0x0000003238227c23 */ /* 0x100fe20008010830 */
[----:B------:R-:W-:Y:S01]  /*26b0*/  FMNMX.FTZ R4, R26, R73, !PT ;  /* 0x000000491a047209 */ /* 0x000fe20007810000 */
[----:B------:R1:W-:Y:S01]  /*26c0*/  MUFU.EX2 R29, R72 ;  /* 0x00000048001d7308 */ /* 0x0003e20000000800 */
[----:B------:R-:W-:Y:S01]  /*26d0*/  FSEL R56, R38, -INF , P5 ;  /* 0xff80000026387808 */ /* 0x000fe20002800000 */
[--C-:B------:R-:W-:Y:S01]  /*26e0*/  FFMA.FTZ R38, R60, UR50, -R48.reuse ;  /* 0x000000323c267c23 */ /* 0x100fe20008010830 */
[----:B------:R-:W-:Y:S01]  /*26f0*/  FMNMX.FTZ R73, R27, R4, !PT ;  /* 0x000000041b497209 */ /* 0x000fe20007810000 */
[--C-:B------:R-:W-:Y:S01]  /*2700*/  FFMA.FTZ R60, R64, UR50, -R48.reuse ;  /* 0x00000032403c7c23 */ /* 0x100fe20008010830 */
[----:B------:R-:W-:-:S01]  /*2710*/  FFMA.FTZ R64, R68, UR50, -R48 ;  /* 0x0000003244407c23 */ /* 0x000fc20008010830 */
[--C-:B------:R-:W-:Y:S01]  /*2720*/  FFMA.FTZ R68, R47, UR50, -R48.reuse ;  /* 0x000000322f447c23 */ /* 0x100fe20008010830 */
[----:B------:R-:W-:Y:S01]  /*2730*/  FMNMX.FTZ R73, R50, R73, !PT ;  /* 0x0000004932497209 */ /* 0x000fe20007810000 */
[--C-:B------:R-:W-:Y:S01]  /*2740*/  FFMA.FTZ R47, R51, UR50, -R48.reuse ;  /* 0x00000032332f7c23 */ /* 0x100fe20008010830 */
[----:B-1----:R-:W-:Y:S01]  /*2750*/  FSEL R72, R35, -INF , P4 ;  /* 0xff80000023487808 */ /* 0x002fe20002000000 */
[----:B------:R-:W-:Y:S01]  /*2760*/  IMAD.U32 R51, RZ, RZ, UR50 ;  /* 0x00000032ff337e24 */ /* 0x000fe2000f8e00ff */
        /* <DEDUP_REMOVED lines=20> */
[----:B------:R-:W-:-:S01]  /*28b0*/  FFMA.FTZ R20, R92, UR50, -R48 ;  /* 0x000000325c147c23 */ /* 0x000fc20008010830 */
[----:B------:R-:W1:Y:S01]  /*28c0*/  SHFL.BFLY PT, R73, R4, 0x2, 0x1f ;  /* 0x0c401f0004497f89 */ /* 0x000e6200000e0000 */
        /* <DEDUP_REMOVED lines=17> */
[----:B-1----:R-:W-:-:S07]  /*29e0*/  FMNMX.FTZ R73, R4, R73, !PT ;  /* 0x0000004904497209 */ /* 0x002fce0007810000 */
[----:B------:R-:W1:Y:S01]  /*29f0*/  MUFU.EX2 R7, R7 ;  /* 0x0000000700077308 */ /* 0x000e620000000800 */
[----:B------:R-:W2:Y:S07]  /*2a00*/  SHFL.BFLY PT, R4, R73, 0x1, 0x1f ;  /* 0x0c201f0049047f89 */ /* 0x000eae00000e0000 */
[----:B------:R3:W-:Y:S08]  /*2a10*/  MUFU.EX2 R30, R84 ;  /* 0x00000054001e7308 */ /* 0x0007f00000000800 */
[----:B------:R-:W4:Y:S08]  /*2a20*/  MUFU.EX2 R8, R8 ;  /* 0x0000000800087308 */ /* 0x000f300000000800 */
[----:B------:R-:W-:Y:S01]  /*2a30*/  MUFU.EX2 R9, R9 ;  /* 0x0000000900097308 */ /* 0x000fe20000000800 */
[----:B--2---:R-:W-:-:S04]  /*2a40*/  FMNMX.FTZ R4, R73, R4, !PT ;  /* 0x0000000449047209 */ /* 0x004fc80007810000 */
[C---:B------:R-:W-:Y:S01]  /*2a50*/  FSETP.NEU.FTZ.AND P1, PT, R4.reuse, -INF , PT ;  /* 0xff8000000400780b */ /* 0x040fe20003f3d000 */
[----:B------:R-:W-:-:S02]  /*2a60*/  FFMA.FTZ R51, R4, R51, -8 ;  /* 0xc100000004337423 */ /* 0x000fc40000010033 */
[----:B------:R-:W-:Y:S03]  /*2a70*/  MUFU.EX2 R10, R10 ;  /* 0x0000000a000a7308 */ /* 0x000fe60000000800 */
[----:B------:R-:W-:Y:S02]  /*2a80*/  FSEL R51, R51, RZ, P1 ;  /* 0x000000ff33337208 */ /* 0x000fe40000800000 */
[----:B------:R-:W-:-:S03]  /*2a90*/  PLOP3.LUT P1, PT, PT, PT, UP0, 0x80, 0x0 ;  /* 0x000000000000781c */ /* 0x000fc60003f2f008 */
[----:B------:R2:W-:Y:S01]  /*2aa0*/  MUFU.EX2 R21, R93 ;  /* 0x0000005d00157308 */ /* 0x0005e20000000800 */
[----:B------:R-:W-:-:S01]  /*2ab0*/  FFMA.FTZ R48, R106, UR50, -R51 ;  /* 0x000000326a307c23 */ /* 0x000fc20008010833 */
[--C-:B------:R-:W-:Y:S01]  /*2ac0*/  FFMA.FTZ R53, R107, UR50, -R51.reuse ;  /* 0x000000326b357c23 */ /* 0x100fe20008010833 */
[----:B------:R-:W-:-:S01]  /*2ad0*/  FFMA.FTZ R69, R110, UR50, -R51 ;  /* 0x000000326e457c23 */ /* 0x000fc20008010833 */
[--C-:B---3--:R-:W-:Y:S01]  /*2ae0*/  FFMA.FTZ R84, R111, UR50, -R51.reuse ;  /* 0x000000326f547c23 */ /* 0x108fe20008010833 */
[----:B------:R-:W-:-:S01]  /*2af0*/  FFMA.FTZ R73, R114, UR50, -R51 ;  /* 0x0000003272497c23 */ /* 0x000fc20008010833 */
[--C-:B------:R-:W-:Y:S01]  /*2b00*/  FFMA.FTZ R80, R115, UR50, -R51.reuse ;  /* 0x0000003273507c23 */ /* 0x100fe20008010833 */
[----:B------:R-:W-:-:S01]  /*2b10*/  FFMA.FTZ R85, R98, UR50, -R51 ;  /* 0x0000003262557c23 */ /* 0x000fc20008010833 */
[----:B------:R-:W-:Y:S01]  /*2b20*/  MUFU.EX2 R48, R48 ;  /* 0x0000003000307308 */ /* 0x000fe20000000800 */
[----:B------:R-:W-:-:S01]  /*2b30*/  FFMA.FTZ R98, R79, UR50, -R51 ;  /* 0x000000324f627c23 */ /* 0x000fc20008010833 */
[--C-:B------:R-:W-:Y:S01]  /*2b40*/  FFMA.FTZ R79, R83, UR50, -R51.reuse ;  /* 0x00000032534f7c23 */ /* 0x100fe20008010833 */
[----:B--2---:R-:W-:-:S01]  /*2b50*/  FFMA.FTZ R93, R78, UR50, -R51 ;  /* 0x000000324e5d7c23 */ /* 0x004fc20008010833 */
[--C-:B------:R-:W-:Y:S01]  /*2b60*/  FFMA.FTZ R83, R87, UR50, -R51.reuse ;  /* 0x0000003257537c23 */ /* 0x100fe20008010833 */
[----:B------:R-:W-:-:S01]  /*2b70*/  FFMA.FTZ R78, R82, UR50, -R51 ;  /* 0x00000032524e7c23 */ /* 0x000fc20008010833 */
[----:B-1----:R-:W-:Y:S01]  /*2b80*/  FADD.FTZ R87, R6, R7 ;  /* 0x0000000706577221 */ /* 0x002fe20000010000 */
[----:B------:R-:W-:-:S01]  /*2b90*/  FFMA.FTZ R82, R86, UR50, -R51 ;  /* 0x0000003256527c23 */ /* 0x000fc20008010833 */
[----:B------:R-:W1:Y:S01]  /*2ba0*/  MUFU.EX2 R53, R53 ;  /* 0x0000003500357308 */ /* 0x000e620000000800 */
[----:B------:R-:W-:-:S01]  /*2bb0*/  FFMA.FTZ R92, R119, UR50, -R51 ;  /* 0x00000032775c7c23 */ /* 0x000fc20008010833 */
[----:B----4-:R-:W-:Y:S01]  /*2bc0*/  FADD.FTZ R100, R8, R87 ;  /* 0x0000005708647221 */ /* 0x010fe20000010000 */
[----:B------:R-:W-:-:S01]  /*2bd0*/  FFMA.FTZ R77, R90, UR50, -R51 ;  /* 0x000000325a4d7c23 */ /* 0x000fc20008010833 */
[--C-:B------:R-:W-:Y:S01]  /*2be0*/  FFMA.FTZ R88, R91, UR50, -R51.reuse ;  /* 0x000000325b587c23 */ /* 0x100fe20008010833 */
[----:B0-----:R-:W-:-:S01]  /*2bf0*/  FFMA.FTZ R40, R59, UR50, -R51 ;  /* 0x000000323b287c23 */ /* 0x001fc20008010833 */
        /* <DEDUP_REMOVED lines=22> */
[----:B------:R-:W-:-:S04]  /*2d60*/  F2FP.SATFINITE.E4M3.F32.PACK_AB_MERGE_C R152, R9, R8, RZ ;  /* 0x000000080998723e */ /* 0x000fc800048070ff */
[----:B------:R0:W-:Y:S01]  /*2d70*/  MUFU.EX2 R37, R81 ;  /* 0x0000005100257308 */ /* 0x0001e20000000800 */
[----:B--2---:R-:W-:-:S01]  /*2d80*/  FADD.FTZ R86, R84, R87 ;  /* 0x0000005754567221 */ /* 0x004fc20000010000 */
[----:B------:R-:W-:Y:S02]  /*2d90*/  F2FP.SATFINITE.E4M3.F32.PACK_AB_MERGE_C R152, R7, R6, R152 ;  /* 0x000000060798723e */ /* 0x000fe40004807098 */
[----:B------:R-:W-:-:S04]  /*2da0*/  F2FP.SATFINITE.E4M3.F32.PACK_AB_MERGE_C R153, R84, R69, RZ ;  /* 0x000000455499723e */ /* 0x000fc800048070ff */
[----:B------:R-:W-:Y:S01]  /*2db0*/  MUFU.EX2 R11, R11 ;  /* 0x0000000b000b7308 */ /* 0x000fe20000000800 */
[----:B0-----:R-:W-:-:S01]  /*2dc0*/  FFMA.FTZ R81, R118, UR50, -R51 ;  /* 0x0000003276517c23 */ /* 0x001fc20008010833 */
[----:B-1----:R-:W-:Y:S01]  /*2dd0*/  FADD.FTZ R87, R73, R86 ;  /* 0x0000005649577221 */ /* 0x002fe20000010000 */
[----:B------:R-:W-:Y:S01]  /*2de0*/  F2FP.SATFINITE.E4M3.F32.PACK_AB_MERGE_C R153, R53, R48, R153 ;  /* 0x000000303599723e */ /* 0x000fe20004807099 */
[--C-:B------:R-:W-:Y:S02]  /*2df0*/  IMAD.MOV.U32 R53, RZ, RZ, R55.reuse ;  /* 0x000000ffff357224 */ /* 0x100fe400078e0037 */
[----:B------:R-:W-:Y:S02]  /*2e00*/  IMAD.MOV.U32 R48, RZ, RZ, R55 ;  /* 0x000000ffff307224 */ /* 0x000fe400078e0037 */
[----:B------:R-:W0:Y:S08]  /*2e10*/  MUFU.EX2 R80, R80 ;  /* 0x0000005000507308 */ /* 0x000e300000000800 */
[----:B------:R-:W1:Y:S08]  /*2e20*/  MUFU.EX2 R12, R12 ;  /* 0x0000000c000c7308 */ /* 0x000e700000000800 */
[----:B------:R2:W-:Y:S01]  /*2e30*/  MUFU.EX2 R15, R89 ;  /* 0x00000059000f7308 */ /* 0x0005e20000000800 */
[----:B0-----:R-:W-:-:S07]  /*2e40*/  FADD.FTZ R86, R80, R87 ;  /* 0x0000005750567221 */ /* 0x001fce0000010000 */
[----:B------:R-:W0:Y:S01]  /*2e50*/  MUFU.EX2 R81, R81 ;  /* 0x0000005100517308 */ /* 0x000e220000000800 */
[----:B--2---:R-:W-:-:S01]  /*2e60*/  FFMA.FTZ R89, R94, UR50, -R51 ;  /* 0x000000325e597c23 */ /* 0x004fc20008010833 */
[----:B------:R-:W-:Y:S01]  /*2e70*/  FFMA.FTZ R94, R95, UR50, -R51 ;  /* 0x000000325f5e7c23 */ /* 0x000fe20008010833 */
[----:B------:R-:W-:-:S04]  /*2e80*/  FADD.FTZ R95, R9, R100 ;  /* 0x00000064095f7221 */ /* 0x000fc80000010000 */
[----:B------:R-:W-:Y:S01]  /*2e90*/  FADD.FTZ R100, R10, R95 ;  /* 0x0000005f0a647221 */ /* 0x000fe20000010000 */
[----:B------:R-:W2:Y:S03]  /*2ea0*/  MUFU.EX2 R13, R117 ;  /* 0x00000075000d7308 */ /* 0x000ea60000000800 */
[----:B------:R-:W-:-:S04]  /*2eb0*/  FADD.FTZ R59, R11, R100 ;  /* 0x000000640b3b7221 */ /* 0x000fc80000010000 */
[----:B-1----:R-:W-:Y:S01]  /*2ec0*/  FADD.FTZ R100, R12, R59 ;  /* 0x0000003b0c647221 */ /* 0x002fe20000010000 */
[----:B------:R-:W1:Y:S01]  /*2ed0*/  MUFU.EX2 R92, R92 ;  /* 0x0000005c005c7308 */ /* 0x000e620000000800 */
[----:B------:R-:W-:-:S01]  /*2ee0*/  FFMA.FTZ R59, R63, UR50, -R51 ;  /* 0x000000323f3b7c23 */ /* 0x000fc20008010833 */
[----:B0-----:R-:W-:-:S06]  /*2ef0*/  FADD.FTZ R63, R81, R86 ;  /* 0x00000056513f7221 */ /* 0x001fcc0000010000 */
[----:B------:R-:W0:Y:S01]  /*2f00*/  MUFU.EX2 R14, R14 ;  /* 0x0000000e000e7308 */ /* 0x000e220000000800 */
[----:B--2---:R-:W-:-:S01]  /*2f10*/  FADD.FTZ R87, R13, R100 ;  /* 0x000000640d577221 */ /* 0x004fc20000010000 */
[----:B------:R-:W-:-:S04]  /*2f20*/  F2FP.SATFINITE.E4M3.F32.PACK_AB_MERGE_C R154, R13, R12, RZ ;  /* 0x0000000c0d9a723e */ /* 0x000fc800048070ff */
[----:B------:R-:W-:Y:S02]  /*2f30*/  F2FP.SATFINITE.E4M3.F32.PACK_AB_MERGE_C R154, R11, R10, R154 ;  /* 0x0000000a0b9a723e */ /* 0x000fe4000480709a */
[----:B------:R-:W2:Y:S01]  /*2f40*/  MUFU.EX2 R77, R77 ;  /* 0x0000004d004d7308 */ /* 0x000ea20000000800 */
[----:B-1----:R-:W-:-:S01]  /*2f50*/  FADD.FTZ R86, R92, R63 ;  /* 0x0000003f5c567221 */ /* 0x002fc20000010000 */
[----:B------:R-:W-:Y:S01]  /*2f60*/  FFMA.FTZ R63, R26, UR50, -R51 ;  /* 0x000000321a3f7c23 */ /* 0x000fe20008010833 */
[----:B------:R-:W-:-:S04]  /*2f70*/  F2FP.SATFINITE.E4M3.F32.PACK_AB_MERGE_C R155, R92, R81, RZ ;  /* 0x000000515c9b723e */ /* 0x000fc800048070ff */
[----:B------:R-:W-:Y:S01]  /*2f80*/  F2FP.SATFINITE.E4M3.F32.PACK_AB_MERGE_C R155, R80, R73, R155 ;  /* 0x00000049509b723e */ /* 0x000fe2000480709b */
        /* <DEDUP_REMOVED lines=9> */
[----:B0-----:R-:W-:-:S01]  /*3020*/  FADD.FTZ R100, R20, R95 ;  /* 0x0000005f14647221 */ /* 0x001fc20000010000 */
[----:B------:R-:W-:-:S03]  /*3030*/  F2FP.SATFINITE.E4M3.F32.PACK_AB_MERGE_C R136, R21, R20, RZ ;  /* 0x000000141588723e */ /* 0x000fc600048070ff */
[----:B------:R-:W-:Y:S01]  /*3040*/  FADD.FTZ R87, R21, R100 ;  /* 0x0000006415577221 */ /* 0x000fe20000010000 */
[----:B------:R-:W-:Y:S02]  /*3050*/  F2FP.SATFINITE.E4M3.F32.PACK_AB_MERGE_C R136, R15, R14, R136 ;  /* 0x0000000e0f88723e */ /* 0x000fe40004807088 */
[----:B------:R-:W0:Y:S01]  /*3060*/  MUFU.EX2 R24, R24 ;  /* 0x0000001800187308 */ /* 0x000e220000000800 */
[----:B--2---:R-:W-:-:S07]  /*3070*/  FADD.FTZ R27, R89, R26 ;  /* 0x0000001a591b7221 */ /* 0x004fce0000010000 */
[----:B------:R-:W-:Y:S01]  /*3080*/  MUFU.EX2 R85, R85 ;  /* 0x0000005500557308 */ /* 0x000fe20000000800 */
[----:B-1----:R-:W-:-:S04]  /*3090*/  F2FP.SATFINITE.E4M3.F32.PACK_AB_MERGE_C R137, R94, R89, RZ ;  /* 0x000000595e89723e */ /* 0x002fc800048070ff */
[----:B------:R-:W-:-:S03]  /*30a0*/  F2FP.SATFINITE.E4M3.F32.PACK_AB_MERGE_C R137, R88, R77, R137 ;  /* 0x0000004d5889723e */ /* 0x000fc60004807089 */
        /* <DEDUP_REMOVED lines=10> */
[----:B-1----:R-:W-:-:S01]  /*3150*/  FADD.FTZ R100, R33, R100 ;  /* 0x0000006421647221 */ /* 0x002fc20000010000 */
[----:B------:R-:W-:Y:S01]  /*3160*/  F2FP.SATFINITE.E4M3.F32.PACK_AB_MERGE_C R28, R33, R28, RZ ;  /* 0x0000001c211c723e */ /* 0x000fe200048070ff */
[----:B------:R-:W-:-:S02]  /*3170*/  IMAD.MOV.U32 R33, RZ, RZ, R55 ;  /* 0x000000ffff217224 */ /* 0x000fc400078e0037 */
[----:B------:R-:W-:Y:S01]  /*3180*/  FADD.FTZ R9, R29, R100 ;  /* 0x000000641d097221 */ /* 0x000fe20000010000 */
[----:B------:R-:W-:Y:S01]  /*3190*/  F2FP.SATFINITE.E4M3.F32.PACK_AB_MERGE_C R138, R25, R24, R28 ;  /* 0x00000018198a723e */ /* 0x000fe2000480701c */
[--C-:B------:R-:W-:Y:S01]  /*31a0*/  IMAD.MOV.U32 R28, RZ, RZ, R55.reuse ;  /* 0x000000ffff1c7224 */ /* 0x100fe200078e0037 */
[----:B------:R1:W-:Y:S01]  /*31b0*/  MUFU.EX2 R58, R62 ;  /* 0x0000003e003a7308 */ /* 0x0003e20000000800 */
[--C-:B------:R-:W-:Y:S02]  /*31c0*/  IMAD.MOV.U32 R25, RZ, RZ, R55.reuse ;  /* 0x000000ffff197224 */ /* 0x100fe400078e0037 */
[----:B------:R-:W-:-:S05]  /*31d0*/  IMAD.MOV.U32 R24, RZ, RZ, R55 ;  /* 0x000000ffff187224 */ /* 0x000fca00078e0037 */
[----:B------:R-:W2:Y:S01]  /*31e0*/  MUFU.EX2 R74, R74 ;  /* 0x0000004a004a7308 */ /* 0x000ea20000000800 */
[----:B-1----:R-:W-:-:S04]  /*31f0*/  FADD.FTZ R62, R94, R27 ;  /* 0x0000001b5e3e7221 */ /* 0x002fc80000010000 */
[----:B------:R-:W-:-:S03]  /*3200*/  FADD.FTZ R27, R85, R62 ;  /* 0x0000003e551b7221 */ /* 0x000fc60000010000 */
[----:B------:R-:W1:Y:S01]  /*3210*/  MUFU.EX2 R32, R32 ;  /* 0x0000002000207308 */ /* 0x000e620000000800 */
[----:B------:R-:W-:-:S04]  /*3220*/  FADD.FTZ R62, R90, R27 ;  /* 0x0000001b5a3e7221 */ /* 0x000fc80000010000 */
[----:B------:R-:W-:Y:S01]  /*3230*/  FADD.FTZ R51, R91, R62 ;  /* 0x0000003e5b337221 */ /* 0x000fe20000010000 */
[C---:B0-----:R-:W-:Y:S02]  /*3240*/  F2FP.SATFINITE.E4M3.F32.PACK_AB_MERGE_C R91, R96.reuse, R91, RZ ;  /* 0x0000005b605b723e */ /* 0x041fe400048070ff */
[----:B------:R-:W0:Y:S01]  /*3250*/  MUFU.EX2 R75, R75 ;  /* 0x0000004b004b7308 */ /* 0x000e220000000800 */
[----:B------:R-:W-:-:S01]  /*3260*/  FADD.FTZ R51, R96, R51 ;  /* 0x0000003360337221 */ /* 0x000fc20000010000 */
[----:B------:R-:W-:-:S03]  /*3270*/  F2FP.SATFINITE.E4M3.F32.PACK_AB_MERGE_C R139, R90, R85, R91 ;  /* 0x000000555a8b723e */ /* 0x000fc6000480705b */
[----:B--2---:R-:W-:Y:S01]  /*3280*/  FADD.FTZ R8, R74, R51 ;  /* 0x000000334a087221 */ /* 0x004fe20000010000 */
[----:B------:R-:W-:Y:S02]  /*3290*/  IMAD.MOV.U32 R51, RZ, RZ, R55 ;  /* 0x000000ffff337224 */ /* 0x000fe400078e0037 */
        /* <DEDUP_REMOVED lines=10> */
[----:B------:R-:W-:Y:S01]  /*3340*/  F2FP.SATFINITE.E4M3.F32.PACK_AB_MERGE_C R41, R42, R41, RZ ;  /* 0x000000292a29723e */ /* 0x000fe200048070ff */
[----:B------:R-:W-:-:S03]  /*3350*/  IMAD.MOV.U32 R42, RZ, RZ, R55 ;  /* 0x000000ffff2a7224 */ /* 0x000fc600078e0037 */
[----:B------:R-:W-:Y:S01]  /*3360*/  F2FP.SATFINITE.E4M3.F32.PACK_AB_MERGE_C R140, R32, R29, R41 ;  /* 0x0000001d208c723e */ /* 0x000fe20004807029 */
[----:B------:R-:W-:Y:S01]  /*3370*/  IMAD.MOV.U32 R41, RZ, RZ, R55 ;  /* 0x000000ffff297224 */ /* 0x000fe200078e0037 */
[----:B------:R-:W0:Y:S01]  /*3380*/  MUFU.EX2 R78, R78 ;  /* 0x0000004e004e7308 */ /* 0x000e220000000800 */
[----:B--2---:R-:W-:-:S01]  /*3390*/  FADD.FTZ R13, R98, R13 ;  /* 0x0000000d620d7221 */ /* 0x004fc20000010000 */
[----:B------:R-:W-:Y:S01]  /*33a0*/  F2FP.SATFINITE.E4M3.F32.PACK_AB_MERGE_C R93, R98, R93, RZ ;  /* 0x0000005d625d723e */ /* 0x000fe200048070ff */
[----:B------:R-:W-:Y:S01]  /*33b0*/  IMAD.MOV.U32 R32, RZ, RZ, R55 ;  /* 0x000000ffff207224 */ /* 0x000fe200078e0037 */
[----:B------:R-:W-:Y:S02]  /*33c0*/  MOV R29, R55 ;  /* 0x00000037001d7202 */ /* 0x000fe40000000f00 */
[----:B------:R-:W-:Y:S02]  /*33d0*/  F2FP.SATFINITE.E4M3.F32.PACK_AB_MERGE_C R141, R75, R74, R93 ;  /* 0x0000004a4b8d723e */ /* 0x000fe4000480705d */
[----:B------:R-:W2:Y:S01]  /*33e0*/  MUFU.EX2 R79, R79 ;  /* 0x0000004f004f7308 */ /* 0x000ea20000000800 */
[----:B-1----:R-:W-:-:S04]  /*33f0*/  FADD.FTZ R8, R36, R9 ;  /* 0x0000000924087221 */ /* 0x002fc80000010000 */
[----:B------:R-:W-:-:S03]  /*3400*/  FADD.FTZ R9, R37, R8 ;  /* 0x0000000825097221 */ /* 0x000fc60000010000 */
        /* <DEDUP_REMOVED lines=8> */
[C---:B0-----:R-:W-:Y:S01]  /*3490*/  F2FP.SATFINITE.E4M3.F32.PACK_AB_MERGE_C R30, R31.reuse, R30, RZ ;  /* 0x0000001e1f1e723e */ /* 0x041fe200048070ff */
[----:B------:R-:W-:-:S03]  /*34a0*/  FADD.FTZ R31, R31, R6 ;  /* 0x000000061f1f7221 */ /* 0x000fc60000010000 */
[----:B------:R-:W-:Y:S01]  /*34b0*/  F2FP.SATFINITE.E4M3.F32.PACK_AB_MERGE_C R142, R37, R36, R30 ;  /* 0x00000024258e723e */ /* 0x000fe2000480701e */
[----:B------:R-:W-:Y:S02]  /*34c0*/  IMAD.MOV.U32 R37, RZ, RZ, R55 ;  /* 0x000000ffff257224 */ /* 0x000fe400078e0037 */
[----:B------:R-:W0:Y:S01]  /*34d0*/  MUFU.EX2 R35, R35 ;  /* 0x0000002300237308 */ /* 0x000e220000000800 */
[----:B--2---:R-:W-:-:S01]  /*34e0*/  FADD.FTZ R8, R83, R8 ;  /* 0x0000000853087221 */ /* 0x004fc20000010000 */
[----:B------:R-:W-:Y:S01]  /*34f0*/  F2FP.SATFINITE.E4M3.F32.PACK_AB_MERGE_C R82, R83, R82, RZ ;  /* 0x000000525352723e */ /* 0x000fe200048070ff */
[--C-:B------:R-:W-:Y:S02]  /*3500*/  IMAD.MOV.U32 R36, RZ, RZ, R55.reuse ;  /* 0x000000ffff247224 */ /* 0x100fe400078e0037 */
[----:B------:R-:W-:Y:S01]  /*3510*/  FADD.FTZ R7, R5, R8 ;  /* 0x0000000805077221 */ /* 0x000fe20000010000 */
[----:B------:R-:W-:Y:S01]  /*3520*/  F2FP.SATFINITE.E4M3.F32.PACK_AB_MERGE_C R143, R79, R78, R82 ;  /* 0x0000004e4f8f723e */ /* 0x000fe20004807052 */
[----:B------:R-:W-:Y:S01]  /*3530*/  IMAD.MOV.U32 R30, RZ, RZ, R55 ;  /* 0x000000ffff1e7224 */ /* 0x000fe200078e0037 */
[----:B------:R-:W2:Y:S01]  /*3540*/  MUFU.EX2 R40, R40 ;  /* 0x0000002800287308 */ /* 0x000ea20000000800 */
[----:B-1----:R-:W-:-:S01]  /*3550*/  FADD.FTZ R6, R34, R31 ;  /* 0x0000001f22067221 */ /* 0x002fc20000010000 */
[----:B------:R-:W-:-:S06]  /*3560*/  IMAD.MOV.U32 R31, RZ, RZ, R55 ;  /* 0x000000ffff1f7224 */ /* 0x000fcc00078e0037 */
        /* <DEDUP_REMOVED lines=8> */
[C---:B0-----:R-:W-:Y:S01]  /*35f0*/  F2FP.SATFINITE.E4M3.F32.PACK_AB_MERGE_C R38, R57.reuse, R38, RZ ;  /* 0x000000263926723e */ /* 0x041fe200048070ff */
[----:B------:R-:W-:-:S03]  /*3600*/  FADD.FTZ R57, R57, R6 ;  /* 0x0000000639397221 */ /* 0x000fc60000010000 */
[----:B------:R-:W-:Y:S01]  /*3610*/  F2FP.SATFINITE.E4M3.F32.PACK_AB_MERGE_C R144, R35, R34, R38 ;  /* 0x000000222390723e */ /* 0x000fe20004807026 */
[--C-:B------:R-:W-:Y:S02]  /*3620*/  IMAD.MOV.U32 R38, RZ, RZ, R55.reuse ;  /* 0x000000ffff267224 */ /* 0x100fe400078e0037 */
[----:B------:R-:W0:Y:S01]  /*3630*/  MUFU.EX2 R26, R66 ;  /* 0x00000042001a7308 */ /* 0x000e220000000800 */
[C---:B--2---:R-:W-:Y:S01]  /*3640*/  F2FP.SATFINITE.E4M3.F32.PACK_AB_MERGE_C R58, R59.reuse, R58, RZ ;  /* 0x0000003a3b3a723e */ /* 0x044fe200048070ff */
[----:B------:R-:W-:Y:S01]  /*3650*/  FADD.FTZ R59, R59, R8 ;  /* 0x000000083b3b7221 */ /* 0x000fe20000010000 */
[--C-:B------:R-:W-:Y:S02]  /*3660*/  IMAD.MOV.U32 R35, RZ, RZ, R55.reuse ;  /* 0x000000ffff237224 */ /* 0x100fe400078e0037 */
[----:B------:R-:W-:Y:S01]  /*3670*/  F2FP.SATFINITE.E4M3.F32.PACK_AB_MERGE_C R145, R40, R5, R58 ;  /* 0x000000052891723e */ /* 0x000fe2000480703a */
[----:B------:R-:W-:Y:S02]  /*3680*/  IMAD.MOV.U32 R40, RZ, RZ, R55 ;  /* 0x000000ffff287224 */ /* 0x000fe400078e0037 */
[----:B------:R-:W2:Y:S01]  /*3690*/  MUFU.EX2 R61, R61 ;  /* 0x0000003d003d7308 */ /* 0x000ea20000000800 */
[----:B-1----:R-:W-:-:S01]  /*36a0*/  FADD.FTZ R6, R60, R57 ;  /* 0x000000393c067221 */ /* 0x002fc20000010000 */
[----:B------:R-:W-:-:S06]  /*36b0*/  IMAD.MOV.U32 R34, RZ, RZ, R55 ;  /* 0x000000ffff227224 */ /* 0x000fcc00078e0037 */
        /* <DEDUP_REMOVED lines=15> */
[----:B0-----:R-:W-:-:S01]  /*37b0*/  FADD.FTZ R8, R71, R8 ;  /* 0x0000000847087221 */ /* 0x001fc20000010000 */
[----:B------:R-:W-:-:S04]  /*37c0*/  F2FP.SATFINITE.E4M3.F32.PACK_AB_MERGE_C R70, R71, R70, RZ ;  /* 0x000000464746723e */ /* 0x000fc800048070ff */
[----:B------:R-:W-:Y:S01]  /*37d0*/  F2FP.SATFINITE.E4M3.F32.PACK_AB_MERGE_C R147, R27, R26, R70 ;  /* 0x0000001a1b93723e */ /* 0x000fe20004807046 */
[----:B------:R-:W-:Y:S01]  /*37e0*/  IMAD.MOV.U32 R27, RZ, RZ, R55 ;  /* 0x000000ffff1b7224 */ /* 0x000fe200078e0037 */
[----:B------:R-:W0:Y:S01]  /*37f0*/  MUFU.EX2 R68, R68 ;  /* 0x0000004400447308 */ /* 0x000e220000000800 */
[----:B--2---:R-:W-:-:S01]  /*3800*/  FADD.FTZ R11, R43, R6 ;  /* 0x000000062b0b7221 */ /* 0x004fc20000010000 */
[----:B------:R-:W-:-:S06]  /*3810*/  IMAD.MOV.U32 R26, RZ, RZ, R55 ;  /* 0x000000ffff1a7224 */ /* 0x000fcc00078e0037 */
        /* <DEDUP_REMOVED lines=8> */
[----:B------:R1:W3:Y:S01]  /*38a0*/  MUFU.EX2 R7, R52 ;  /* 0x0000003400077308 */ /* 0x0002e20000000800 */
[----:B0-----:R-:W-:-:S07]  /*38b0*/  FADD.FTZ R6, R50, R13 ;  /* 0x0000000d32067221 */ /* 0x001fce0000010000 */
[----:B------:R-:W0:Y:S01]  /*38c0*/  MUFU.EX2 R49, R49 ;  /* 0x0000003100317308 */ /* 0x000e220000000800 */
[C---:B--2---:R-:W-:Y:S01]  /*38d0*/  F2FP.SATFINITE.E4M3.F32.PACK_AB_MERGE_C R47, R76.reuse, R47, RZ ;  /* 0x0000002f4c2f723e */ /* 0x044fe200048070ff */
[----:B------:R-:W-:Y:S01]  /*38e0*/  FADD.FTZ R76, R76, R11 ;  /* 0x0000000b4c4c7221 */ /* 0x000fe20000010000 */
[----:B-1----:R-:W-:Y:S02]  /*38f0*/  IMAD.MOV.U32 R52, RZ, RZ, R55 ;  /* 0x000000ffff347224 */ /* 0x002fe400078e0037 */
[----:B------:R-:W-:Y:S01]  /*3900*/  F2FP.SATFINITE.E4M3.F32.PACK_AB_MERGE_C R148, R68, R43, R47 ;  /* 0x0000002b4494723e */ /* 0x000fe2000480702f */
[----:B------:R-:W-:Y:S01]  /*3910*/  IMAD.MOV.U32 R47, RZ, RZ, R55 ;  /* 0x000000ffff2f7224 */ /* 0x000fe200078e0037 */
[----:B------:R-:W-:Y:S01]  /*3920*/  MOV R43, R55 ;  /* 0x00000037002b7202 */ /* 0x000fe20000000f00 */
[----:B------:R-:W1:Y:S01]  /*3930*/  MUFU.EX2 R54, R54 ;  /* 0x0000003600367308 */ /* 0x000e620000000800 */
[C---:B---3--:R-:W-:Y:S01]  /*3940*/  F2FP.SATFINITE.E4M3.F32.PACK_AB_MERGE_C R50, R7.reuse, R50, RZ ;  /* 0x000000320732723e */ /* 0x048fe200048070ff */
[----:B------:R-:W-:-:S03]  /*3950*/  FADD.FTZ R7, R7, R6 ;  /* 0x0000000607077221 */ /* 0x000fc60000010000 */
[----:B------:R-:W-:Y:S01]  /*3960*/  F2FP.SATFINITE.E4M3.F32.PACK_AB_MERGE_C R149, R86, R63, R50 ;  /* 0x0000003f5695723e */ /* 0x000fe20004807032 */
[----:B------:R-:W-:Y:S02]  /*3970*/  IMAD.MOV.U32 R50, RZ, RZ, R55 ;  /* 0x000000ffff327224 */ /* 0x000fe400078e0037 */
        /* <DEDUP_REMOVED lines=10> */
[----:B-1----:R-:W-:Y:S01]  /*3a20*/  F2FP.SATFINITE.E4M3.F32.PACK_AB_MERGE_C R6, R46, R45, RZ ;  /* 0x0000002d2e06723e */ /* 0x002fe200048070ff */
[----:B------:R-:W-:-:S03]  /*3a30*/  FADD.FTZ R45, R45, R8 ;  /* 0x000000082d2d7221 */ /* 0x000fc60000010000 */
[----:B------:R-:W-:Y:S01]  /*3a40*/  F2FP.SATFINITE.E4M3.F32.PACK_AB_MERGE_C R150, R44, R49, R6 ;  /* 0x000000312c96723e */ /* 0x000fe20004807006 */
[----:B------:R-:W-:-:S01]  /*3a50*/  FADD.FTZ R6, R46, R45 ;  /* 0x0000002d2e067221 */ /* 0x000fc20000010000 */
[--C-:B------:R-:W-:Y:S02]  /*3a60*/  IMAD.MOV.U32 R49, RZ, RZ, R55.reuse ;  /* 0x000000ffff317224 */ /* 0x100fe400078e0037 */
[--C-:B------:R-:W-:Y:S02]  /*3a70*/  IMAD.MOV.U32 R46, RZ, RZ, R55.reuse ;  /* 0x000000ffff2e7224 */ /* 0x100fe400078e0037 */
[--C-:B------:R-:W-:Y:S02]  /*3a80*/  IMAD.MOV.U32 R45, RZ, RZ, R55.reuse ;  /* 0x000000ffff2d7224 */ /* 0x100fe400078e0037 */
[----:B------:R-:W-:Y:S01]  /*3a90*/  IMAD.MOV.U32 R44, RZ, RZ, R55 ;  /* 0x000000ffff2c7224 */ /* 0x000fe200078e0037 */
[----:B0-----:R-:W-:Y:S01]  /*3aa0*/  F2FP.SATFINITE.E4M3.F32.PACK_AB_MERGE_C R7, R39, R56, RZ ;  /* 0x000000382707723e */ /* 0x001fe200048070ff */
[----:B------:R-:W-:-:S03]  /*3ab0*/  FADD.FTZ R56, R56, R5 ;  /* 0x0000000538387221 */ /* 0x000fc60000010000 */
[----:B------:R-:W-:Y:S01]  /*3ac0*/  F2FP.SATFINITE.E4M3.F32.PACK_AB_MERGE_C R151, R9, R54, R7 ;  /* 0x000000360997723e */ /* 0x000fe20004807007 */
[----:B------:R-:W-:-:S01]  /*3ad0*/  FADD.FTZ R5, R39, R56 ;  /* 0x0000003827057221 */ /* 0x000fc20000010000 */
        /* <DEDUP_REMOVED lines=21> */
[----:B------:R-:W-:Y:S01]  /*3c30*/  UIADD3 UR21, UR52, -0x2, URZ ;  /* 0xfffffffe34157890 */ /* 0x000fe2000fffe03f */
[----:B------:R-:W-:Y:S01]  /*3c40*/  UMOV UR20, UR43 ;  /* 0x0000002b00147c82 */ /* 0x000fe20008000000 */
[----:B------:R-:W-:-:S10]  /*3c50*/  UMOV UR19, UR44 ;  /* 0x0000002c00137c82 */ /* 0x000fd40008000000 */
.L_x_13103:
[----:B------:R-:W-:-:S04]  /*3c60*/  UISETP.NE.AND UP0, UPT, UR19, 0x1, UPT ;  /* 0x000000011300788c */ /* 0x000fc8000bf05270 */
[----:B------:R-:W-:-:S04]  /*3c70*/  USEL UR43, URZ, 0x1, UP0 ;  /* 0x000000013f2b7887 */ /* 0x000fc80008000000 */
[----:B------:R-:W-:Y:S01]  /*3c80*/  ULOP3.LUT UR43, UR20, UR43, URZ, 0x3c, !UPT ;  /* 0x0000002b142b7292 */ /* 0x000fe2000f8e3c3f */
[----:B------:R-:W-:Y:S11]  /*3c90*/  @!P0 BRA `(.L_x_13093) ;  /* 0x0000000000048947 */ /* 0x000ff60003800000 */
[----:B------:R-:W-:Y:S01]  /*3ca0*/  BPT.TRAP 0x1 ;  /* 0x000000040000795c */ /* 0x000fe20000300000 */
.L_x_13093:
        /* <DEDUP_REMOVED lines=12> */
.L_x_13094:
[----:B-1----:R-:W-:Y:S05]  /*3d70*/  @P1 BRA `(.L_x_13095) ;  /* 0x0000000000081947 */ /* 0x002fea0003800000 */
[----:B------:R-:W1:Y:S02]  /*3d80*/  SYNCS.PHASECHK.TRANS64.TRYWAIT P1, [UR18+0x13230], R3 ;  /* 0x01323003ff0075a7 */ /* 0x000e640008020152 */
[----:B-1----:R-:W-:Y:S05]  /*3d90*/  @!P1 BRA `(.L_x_13096) ;  /* 0x0000008400509947 */ /* 0x002fea0003800000 */
.L_x_13095:
[----:B------:R-:W-:Y:S01]  /*3da0*/  R2UR UR22, R0 ;  /* 0x00000000001672ca */ /* 0x000fe200000e0000 */
[----:B------:R-:W-:Y:S01]  /*3db0*/  WARPGROUP.ARRIVE ;  /* 0x00000000000079c5 */ /* 0x000fe20000000000 */
[----:B------:R-:W-:Y:S01]  /*3dc0*/  UMOV UR39, 0x80000020 ;  /* 0x8000002000277882 */ /* 0x000fe20000000000 */
[----:B------:R-:W-:Y:S01]  /*3dd0*/  UMOV UR8, UR36 ;  /* 0x0000002400087c82 */ /* 0x000fe20008000000 */
[----:B------:R-:W-:Y:S01]  /*3de0*/  UMOV UR9, UR37 ;  /* 0x0000002500097c82 */ /* 0x000fe20008000000 */
[----:B------:R-:W-:Y:S01]  /*3df0*/  UMOV UR11, 0x80000020 ;  /* 0x80000020000b7882 */ /* 0x000fe20000000000 */
[----:B------:R-:W-:Y:S01]  /*3e00*/  UMOV UR12, UR36 ;  /* 0x00000024000c7c82 */ /* 0x000fe20008000000 */
[----:B------:R-:W-:Y:S01]  /*3e10*/  UMOV UR13, UR37 ;  /* 0x00000025000d7c82 */ /* 0x000fe20008000000 */
[----:B------:R-:W-:Y:S01]  /*3e20*/  UMOV UR15, 0x80000020 ;  /* 0x80000020000f7882 */ /* 0x000fe20000000000 */
[----:B------:R-:W-:-:S04]  /*3e30*/  UMOV UR7, 0x80000020 ;  /* 0x8000002000077882 */ /* 0x000fc80000000000 */
[----:B------:R-:W-:-:S04]  /*3e40*/  UIMAD UR22, UR44, 0x280, UR22 ;  /* 0x000002802c1678a4 */ /* 0x000fc8000f8e0216 */
[----:B------:R-:W-:Y:S02]  /*3e50*/  UIADD3 UR10, UR22, 0x80, URZ ;  /* 0x00000080160a7890 */ /* 0x000fe4000fffe03f */
[----:B------:R-:W-:Y:S02]  /*3e60*/  UIADD3 UR14, UR22, 0x100, URZ ;  /* 0x00000100160e7890 */ /* 0x000fe4000fffe03f */
[----:B------:R-:W-:Y:S01]  /*3e70*/  UMOV UR38, UR22 ;  /* 0x0000001600267c82 */ /* 0x000fe20008000000 */
[----:B------:R-:W-:Y:S01]  /*3e80*/  UIADD3 UR6, UR22, 0x200, URZ ;  /* 0x0000020016067890 */ /* 0x000fe2000fffe03f */
        /* <DEDUP_REMOVED lines=49> */
.L_x_13097:
[----:B------:R-:W-:Y:S01]  /*41a0*/  ULEA UR9, UR19, UR17, 0x3 ;  /* 0x0000001113097291 */ /* 0x000fe2000f8e183f */
[----:B01----:R-:W-:-:S05]  /*41b0*/  IMAD.U32 R3, RZ, RZ, UR20 ;  /* 0x00000014ff037e24 */ /* 0x003fca000f8e00ff */
[----:B------:R-:W-:-:S04]  /*41c0*/  SHF.L.U32 R3, R3, 0x1f, RZ ;  /* 0x0000001f03037819 */ /* 0x000fc800000006ff */
[----:B------:R0:W1:Y:S01]  /*41d0*/  SYNCS.PHASECHK.TRANS64.TRYWAIT P1, [UR9+0x13250], R3 ;  /* 0x01325003ff0075a7 */ /* 0x0000620008020149 */
[----:B------:R-:W-:Y:S05]  /*41e0*/  @!P0 BRA `(.L_x_13098) ;  /* 0x0000000000048947 */ /* 0x000fea0003800000 */
[----:B------:R-:W-:Y:S01]  /*41f0*/  BPT.TRAP 0x1 ;  /* 0x000000040000795c */ /* 0x000fe20000300000 */
.L_x_13098:
[----:B-1----:R-:W-:Y:S05]  /*4200*/  @P1 BRA `(.L_x_13099) ;  /* 0x0000000000081947 */ /* 0x002fea0003800000 */
[----:B------:R-:W1:Y:S02]  /*4210*/  SYNCS.PHASECHK.TRANS64.TRYWAIT P1, [UR9+0x13250], R3 ;  /* 0x01325003ff0075a7 */ /* 0x000e640008020149 */
[----:B-1----:R-:W-:Y:S05]  /*4220*/  @!P1 BRA `(.L_x_13100) ;  /* 0x0000008000449947 */ /* 0x002fea0003800000 */
.L_x_13099:
        /* <DEDUP_REMOVED lines=8> */
[----:B------:R-:W-:Y:S01]  /*42b0*/  QGMMA.64x64x32.F32.E4M3.E4M3 R24, R152, gdesc[UR4], R24, gsb0 ;  /* 0x00e0000498187df3 */ /* 0x000fe20008000818 */
[----:B------:R-:W-:Y:S01]  /*42c0*/  UIADD3 UR6, UR8, 0x80, URZ ;  /* 0x0000008008067890 */ /* 0x000fe2000fffe03f */
[----:B------:R-:W-:Y:S01]  /*42d0*/  UMOV UR7, 0xc0000010 ;  /* 0xc000001000077882 */ /* 0x000fe20000000000 */
[----:B------:R-:W-:Y:S02]  /*42e0*/  WARPGROUP.DEPBAR.LE gsb0, 0x0 ;  /* 0x00008000000079c5 */ /* 0x000fe40000010000 */
[----:B------:R-:W-:-:S06]  /*42f0*/  WARPGROUP.ARRIVE ;  /* 0x00000000000079c5 */ /* 0x000fcc0000000000 */
        /* <DEDUP_REMOVED lines=8> */
[----:B------:R-:W-:Y:S01]  /*4380*/  UIADD3 UR8, UR8, 0x200, URZ ;  /* 0x0000020008087890 */ /* 0x000fe2000fffe03f */
[----:B------:R-:W-:Y:S02]  /*4390*/  WARPGROUP.DEPBAR.LE gsb0, 0x0 ;  /* 0x00008000000079c5 */ /* 0x000fe40000010000 */
[----:B------:R-:W-:-:S06]  /*43a0*/  WARPGROUP.ARRIVE ;  /* 0x00000000000079c5 */ /* 0x000fcc0000000000 */
[----:B------:R-:W-:Y:S01]  /*43b0*/  QGMMA.64x64x32.F32.E4M3.E4M3 R24, R144, gdesc[UR4], R24, gsb0 ;  /* 0x00e0000490187df3 */ /* 0x000fe20008000818 */
[----:B------:R-:W-:Y:S01]  /*43c0*/  UMOV UR6, UR8 ;  /* 0x0000000800067c82 */ /* 0x000fe20008000000 */
[----:B------:R-:W-:Y:S01]  /*43d0*/  UMOV UR7, 0xc0000010 ;  /* 0xc000001000077882 */ /* 0x000fe20000000000 */
[----:B------:R-:W-:Y:S02]  /*43e0*/  WARPGROUP.DEPBAR.LE gsb0, 0x0 ;  /* 0x00008000000079c5 */ /* 0x000fe40000010000 */
[----:B------:R-:W-:-:S06]  /*43f0*/  WARPGROUP.ARRIVE ;  /* 0x00000000000079c5 */ /* 0x000fcc0000000000 */
[----:B------:R-:W-:Y:S03]  /*4400*/  QGMMA.64x64x32.F32.E4M3.E4M3 R24, R148, gdesc[UR4], R24, gsb0 ;  /* 0x00e0000494187df3 */ /* 0x000fe60008000818 */
[----:B------:R-:W-:Y:S02]  /*4410*/  WARPGROUP.DEPBAR.LE gsb0, 0x0 ;  /* 0x00008000000079c5 */ /* 0x000fe40000010000 */
[----:B------:R-:W-:Y:S05]  /*4420*/  @!P0 BRA `(.L_x_13101) ;  /* 0x0000000000048947 */ /* 0x000fea0003800000 */
[----:B------:R-:W-:Y:S01]  /*4430*/  BPT.TRAP 0x1 ;  /* 0x000000040000795c */ /* 0x000fe20000300000 */
.L_x_13101:
[----:B-1----:R-:W-:Y:S01]  /*4440*/  FMNMX.FTZ R4, R120, R7, !PT ;  /* 0x0000000778047209 */ /* 0x002fe20007810000 */
[----:B------:R-:W-:Y:S01]  /*4450*/  UIADD3 UR18, UR18, 0x13240, URZ ;  /* 0x0001324012127890 */ /* 0x000fe2000fffe03f */
[----:B------:R-:W-:Y:S02]  /*4460*/  FMNMX.FTZ R8, R122, R9, !PT ;  /* 0x000000097a087209 */ /* 0x000fe40007810000 */
[----:B0-----:R-:W-:Y:S01]  /*4470*/  FMNMX.FTZ R3, R121, R4, !PT ;  /* 0x0000000479037209 */ /* 0x001fe20007810000 */
[----:B------:R-:W-:Y:S01]  /*4480*/  UPRMT UR18, UR16, 0x654, UR18 ;  /* 0x0000065410127896 */ /* 0x000fe20008000012 */
[----:B------:R-:W-:Y:S02]  /*4490*/  FMNMX.FTZ R11, R123, R8, !PT ;  /* 0x000000087b0b7209 */ /* 0x000fe40007810000 */
[----:B------:R-:W-:Y:S02]  /*44a0*/  FMNMX.FTZ R4, R124, R3, !PT ;  /* 0x000000037c047209 */ /* 0x000fe40007810000 */
[----:B------:R-:W-:-:S02]  /*44b0*/  FMNMX.FTZ R8, R126, R11, !PT ;  /* 0x0000000b7e087209 */ /* 0x000fc40007810000 */
[----:B------:R-:W-:Y:S02]  /*44c0*/  FMNMX.FTZ R3, R125, R4, !PT ;  /* 0x000000047d037209 */ /* 0x000fe40007810000 */
[----:B------:R-:W-:Y:S01]  /*44d0*/  FMNMX.FTZ R11, R127, R8, !PT ;  /* 0x000000087f0b7209 */ /* 0x000fe20007810000 */
[----:B------:R-:W-:Y:S01]  /*44e0*/  SYNCS.ARRIVE.TRANS64.RED.A1T0 RZ, [UR18], RZ ;  /* 0x000000ffffff79a7 */ /* 0x000fe20008100412 */
        /* <DEDUP_REMOVED lines=82> */
[----:B------:R-:W-:Y:S02]  /*4a10*/  FADD.FTZ R9, -R4, R9 ;  /* 0x0000000904097221 */ /* 0x000fe40000010100 */
[----:B------:R-:W-:Y:S02]  /*4a20*/  FMUL.FTZ R7, R7, UR50 ;  /* 0x0000003207077c20 */ /* 0x000fe40008410000 */
[----:B------:R-:W-:Y:S01]  /*4a30*/  FMUL.FTZ R8, R9, UR50 ;  /* 0x0000003209087c20 */ /* 0x000fe20008410000 */
[----:B------:R-:W-:-:S03]  /*4a40*/  FFMA.FTZ R9, R3, R12, -8 ;  /* 0xc100000003097423 */ /* 0x000fc6000001000c */
[----:B------:R-:W-:Y:S01]  /*4a50*/  MUFU.EX2 R7, R7 ;  /* 0x0000000700077308 */ /* 0x000fe20000000800 */
        /* <DEDUP_REMOVED lines=41> */
[----:B------:R-:W-:Y:S01]  /*4cf0*/  FFMA.FTZ R69, R4, R121, -8 ;  /* 0xc100000004457423 */ /* 0x000fe20000010079 */
[----:B------:R-:W-:Y:S03]  /*4d00*/  MUFU.EX2 R8, R8 ;  /* 0x0000000800087308 */ /* 0x000fe60000000800 */
        /* <DEDUP_REMOVED lines=49> */
[----:B------:R-:W-:-:S04]  /*5020*/  FFMA.FTZ R69, R71, UR50, -R69 ;  /* 0x0000003247457c23 */ /* 0x000fc80008010845 */
        /* <DEDUP_REMOVED lines=152> */
.L_x_13102:
        /* <DEDUP_REMOVED lines=78> */
[----:B------:R-:W-:Y:S01]  /*5e90*/  IMAD.MOV.U32 R9, RZ, RZ, R4 ;  /* 0x000000ffff097224 */ /* 0x000fe200078e0004 */
[----:B------:R-:W-:Y:S01]  /*5ea0*/  F2FP.SATFINITE.E4M3.F32.PACK_AB_MERGE_C R149, R59, R58, R62 ;  /* 0x0000003a3b95723e */ /* 0x000fe2000480703e */
[----:B------:R-:W-:Y:S01]  /*5eb0*/  IMAD.MOV.U32 R7, RZ, RZ, R3 ;  /* 0x000000ffff077224 */ /* 0x000fe200078e0003 */
[----:B------:R-:W-:Y:S01]  /*5ec0*/  F2FP.SATFINITE.E4M3.F32.PACK_AB_MERGE_C R151, R67, R66, R70 ;  /* 0x000000424397723e */ /* 0x000fe20004807046 */
[----:B------:R-:W-:Y:S06]  /*5ed0*/  @P1 BRA `(.L_x_13103) ;  /* 0xffffffdc00601947 */ /* 0x000fec000383ffff */
.L_x_13092:
[----:B------:R-:W-:Y:S06]  /*5ee0*/  BAR.ARV 0x8, 0x200 ;  /* 0x0208000000007b1d */ /* 0x000fec0000002000 */
[----:B------:R-:W-:Y:S05]  /*5ef0*/  @!P0 BRA `(.L_x_13104) ;  /* 0x0000000000048947 */ /* 0x000fea0003800000 */
[----:B------:R-:W-:Y:S01]  /*5f00*/  BPT.TRAP 0x1 ;  /* 0x000000040000795c */ /* 0x000fe20000300000 */
.L_x_13104:
[----:B------:R-:W0:Y:S01]  /*5f10*/  S2UR UR5, SR_CgaCtaId ;  /* 0x00000000000579c3 */ /* 0x000e220000008800 */
[----:B------:R-:W-:Y:S01]  /*5f20*/  UMOV UR4, 0x400 ;  /* 0x0000040000047882 */ /* 0x000fe20000000000 */
[----:B------:R-:W-:-:S04]  /*5f30*/  MOV R0, UR43 ;  /* 0x0000002b00007c02 */ /* 0x000fc80008000f00 */
[----:B------:R-:W-:Y:S01]  /*5f40*/  SHF.L.U32 R0, R0, 0x1f, RZ ;  /* 0x0000001f00007819 */ /* 0x000fe200000006ff */
[----:B0-----:R-:W-:-:S04]  /*5f50*/  ULEA UR4, UR5, UR4, 0x18 ;  /* 0x0000000405047291 */ /* 0x001fc8000f8ec03f */
[----:B------:R-:W-:-:S09]  /*5f60*/  ULEA UR6, UR44, UR4, 0x3 ;  /* 0x000000042c067291 */ /* 0x000fd2000f8e183f */
[----:B------:R0:W1:Y:S01]  /*5f70*/  SYNCS.PHASECHK.TRANS64.TRYWAIT P1, [UR6+0x13250], R0 ;  /* 0x01325000ff0075a7 */ /* 0x0000620008020146 */
[----:B------:R-:W-:Y:S05]  /*5f80*/  @!P0 BRA `(.L_x_13105) ;  /* 0x0000000000048947 */ /* 0x000fea0003800000 */
[----:B------:R-:W-:Y:S01]  /*5f90*/  BPT.TRAP 0x1 ;  /* 0x000000040000795c */ /* 0x000fe20000300000 */
.L_x_13105:
[----:B-1----:R-:W-:Y:S05]  /*5fa0*/  @P1 BRA `(.L_x_13106) ;  /* 0x0000000000081947 */ /* 0x002fea0003800000 */
[----:B------:R-:W1:Y:S02]  /*5fb0*/  SYNCS.PHASECHK.TRANS64.TRYWAIT P1, [UR6+0x13250], R0 ;  /* 0x01325000ff0075a7 */ /* 0x000e640008020146 */
[----:B-1----:R-:W-:Y:S05]  /*5fc0*/  @!P1 BRA `(.L_x_13107) ;  /* 0x0000006000f49947 */ /* 0x002fea0003800000 */
.L_x_13106:
[----:B------:R-:W-:Y:S01]  /*5fd0*/  ULDC.64 UR8, c[0x0][0x9a0] ;  /* 0x0002680000087ab9 */ /* 0x000fe20000000a00 */
[----:B------:R-:W-:Y:S01]  /*5fe0*/  UIADD3 UR7, UR4, 0x1000, URZ ;  /* 0x0000100004077890 */ /* 0x000fe2000fffe03f */
[----:B------:R-:W-:Y:S01]  /*5ff0*/  WARPGROUP.ARRIVE ;  /* 0x00000000000079c5 */ /* 0x000fe20000000000 */
[----:B------:R-:W-:Y:S01]  /*6000*/  UISETP.NE.U32.AND UP0, UPT, UR8, URZ, UPT ;  /* 0x0000003f0800728c */ /* 0x000fe2000bf05070 */
[----:B-1----:R-:W-:Y:S01]  /*6010*/  IMAD.MOV.U32 R7, RZ, RZ, 0x3f800000 ;  /* 0x3f800000ff077424 */ /* 0x002fe200078e00ff */
[----:B------:R-:W-:Y:S02]  /*6020*/  USHF.R.U32.HI UR7, URZ, 0x4, UR7 ;  /* 0x000000043f077899 */ /* 0x000fe40008011607 */
[----:B------:R-:W-:Y:S02]  /*6030*/  UISETP.NE.AND.EX UP0, UPT, UR9, URZ, UPT, UP0 ;  /* 0x0000003f0900728c */ /* 0x000fe4000bf05300 */
[----:B------:R-:W-:-:S04]  /*6040*/  ULOP3.LUT UR7, UR7, 0x3fff, URZ, 0xc0, !UPT ;  /* 0x00003fff07077892 */ /* 0x000fc8000f8ec03f */
[----:B------:R-:W-:Y:S01]  /*6050*/  ULOP3.LUT UR14, UR7, 0x10000, URZ, 0xfc, !UPT ;  /* 0x00010000070e7892 */ /* 0x000fe2000f8efc3f */
[----:B------:R-:W-:-:S04]  /*6060*/  PLOP3.LUT P1, PT, PT, PT, UP0, 0x80, 0x0 ;  /* 0x000000000000781c */ /* 0x000fc80003f2f008 */
[----:B------:R-:W-:Y:S01]  /*6070*/  @UP0 USHF.R.S32.HI UR7, URZ, 0x1f, UR49 ;  /* 0x0000001f3f070899 */ /* 0x000fe20008011431 */
[----:B------:R-:W-:Y:S01]  /*6080*/  @UP0 ULDC.64 UR10, c[0x0][0x9c8] ;  /* 0x00027200000a0ab9 */ /* 0x000fe20000000a00 */
[----:B------:R-:W-:Y:S02]  /*6090*/  @UP0 UIADD3 UR15, -UR49, URZ, URZ ;  /* 0x0000003f310f0290 */ /* 0x000fe4000fffe13f */
[----:B------:R-:W-:Y:S02]  /*60a0*/  @UP0 UIMAD UR7, UR7, UR10, URZ ;  /* 0x0000000a070702a4 */ /* 0x000fe4000f8e023f */
[----:B------:R-:W-:Y:S02]  /*60b0*/  @UP0 UIMAD.WIDE.U32 UR12, UR49, UR10, URZ ;  /* 0x0000000a310c02a5 */ /* 0x000fe4000f8e003f */
[----:B------:R-:W-:Y:S02]  /*60c0*/  @UP0 UIMAD UR10, UR49, UR11, UR7 ;  /* 0x0000000b310a02a4 */ /* 0x000fe4000f8e0207 */
[----:B------:R-:W-:-:S02]  /*60d0*/  UIMAD UR7, UR44, 0x280, UR14 ;  /* 0x000002802c0778a4 */ /* 0x000fc4000f8e020e */
[----:B------:R-:W-:Y:S01]  /*60e0*/  @UP0 UIADD3 UR13, UR13, UR10, URZ ;  /* 0x0000000a0d0d0290 */ /* 0x000fe2000fffe03f */
[----:B------:R-:W-:Y:S01]  /*60f0*/  UMOV UR11, 0xc0000010 ;  /* 0xc0000010000b7882 */ /* 0x000fe20000000000 */
[----:B------:R-:W-:-:S03]  /*6100*/  @UP0 ULDC UR16, c[0x0][0xc44] ;  /* 0x0003110000100ab9 */ /* 0x000fc60000000800 */
[----:B------:R-:W-:Y:S01]  /*6110*/  UMOV UR10, UR7 ;  /* 0x00000007000a7c82 */ /* 0x000fe20008000000 */
[----:B------:R-:W-:Y:S01]  /*6120*/  @UP0 UIMAD UR15, UR16, UR15, UR48 ;  /* 0x0000000f100f02a4 */ /* 0x000fe2000f8e0230 */
[----:B------:R-:W-:Y:S02]  /*6130*/  QGMMA.64x64x32.F32.E4M3.E4M3 R24, R152, gdesc[UR8], R24, gsb0 ;  /* 0x00e0000898187df3 */ /* 0x000fe40008000818 */
[----:B------:R-:W-:Y:S01]  /*6140*/  @UP0 ULDC.64 UR16, c[0x0][0x9d0] ;  /* 0x0002740000100ab9 */ /* 0x000fe20000000a00 */
[----:B------:R-:W-:Y:S02]  /*6150*/  @UP0 USHF.R.S32.HI UR14, URZ, 0x1f, UR15 ;  /* 0x0000001f3f0e0899 */ /* 0x000fe4000801140f */
[----:B------:R-:W-:Y:S02]  /*6160*/  @UP0 UIMAD.WIDE.U32 UR10, UR15, UR16, UR12 ;  /* 0x000000100f0a02a5 */ /* 0x000fe4000f8e000c */
[----:B------:R-:W-:Y:S02]  /*6170*/  @UP0 UIMAD UR14, UR14, UR16, URZ ;  /* 0x000000100e0e02a4 */ /* 0x000fe4000f8e023f */
[----:B------:R-:W-:-:S02]  /*6180*/  @UP0 ULEA UR8, UP1, UR10, UR8, 0x2 ;  /* 0x000000080a080291 */ /* 0x000fc4000f82103f */
[----:B------:R-:W-:-:S04]  /*6190*/  @UP0 UIMAD UR14, UR15, UR17, UR14 ;  /* 0x000000110f0e02a4 */ /* 0x000fc8000f8e020e */
[----:B------:R-:W-:Y:S01]  /*61a0*/  @UP0 UIADD3 UR11, UR11, UR14, URZ ;  /* 0x0000000e0b0b0290 */ /* 0x000fe2000fffe03f */
[----:B------:R-:W-:-:S03]  /*61b0*/  IMAD.U32 R8, RZ, RZ, UR8 ;  /* 0x00000008ff087e24 */ /* 0x000fc6000f8e00ff */
[----:B------:R-:W-:-:S06]  /*61c0*/  @UP0 ULEA.HI.X UR9, UR10, UR9, UR11, 0x2, UP1 ;  /* 0x000000090a090291 */ /* 0x000fcc00088f140b */
[----:B------:R-:W-:Y:S01]  /*61d0*/  IMAD.U32 R9, RZ, RZ, UR9 ;  /* 0x00000009ff097e24 */ /* 0x000fe2000f8e00ff */
[----:B------:R-:W-:-:S04]  /*61e0*/  UIADD3 UR10, UR7, 0x80, URZ ;  /* 0x00000080070a7890 */ /* 0x000fc8000fffe03f */
[----:B------:R1:W2:Y:S01]  /*61f0*/  @P1 LDG.E R7, desc[UR40][R8.64] ;  /* 0x0000002808071981 */ /* 0x0002a2000c1e1900 */
        /* <DEDUP_REMOVED lines=11> */
[----:B------:R-:W3:Y:S04]  /*62b0*/  SHFL.BFLY PT, R11, R6, 0x2, 0x1f ;  /* 0x0c401f00060b7f89 */ /* 0x000ee800000e0000 */
[----:B-1----:R-:W1:Y:S01]  /*62c0*/  SHFL.BFLY PT, R8, R5, 0x2, 0x1f ;  /* 0x0c401f0005087f89 */ /* 0x002e6200000e0000 */
[----:B------:R-:W-:Y:S02]  /*62d0*/  WARPGROUP.DEPBAR.LE gsb0, 0x0 ;  /* 0x00008000000079c5 */ /* 0x000fe40000010000 */
[----:B------:R-:W-:-:S06]  /*62e0*/  WARPGROUP.ARRIVE ;  /* 0x00000000000079c5 */ /* 0x000fcc0000000000 */
[----:B------:R-:W-:Y:S01]  /*62f0*/  QGMMA.64x64x32.F32.E4M3.E4M3 R24, R144, gdesc[UR8], R24, gsb0 ;  /* 0x00e0000890187df3 */ /* 0x000fe20008000818 */
[----:B---3--:R-:W-:-:S01]  /*6300*/  FADD.FTZ R11, R11, R6 ;  /* 0x000000060b0b7221 */ /* 0x008fc20000010000 */
[----:B------:R-:W-:Y:S01]  /*6310*/  UIADD3 UR8, UR7, 0x200, URZ ;  /* 0x0000020007087890 */ /* 0x000fe2000fffe03f */
[----:B-1----:R-:W-:-:S01]  /*6320*/  FADD.FTZ R8, R8, R5 ;  /* 0x0000000508087221 */ /* 0x002fc20000010000 */
[----:B------:R-:W-:Y:S02]  /*6330*/  UMOV UR11, 0xc0000010 ;  /* 0xc0000010000b7882 */ /* 0x000fe40000000000 */
[----:B0-----:R-:W0:Y:S03]  /*6340*/  SHFL.BFLY PT, R0, R11, 0x1, 0x1f ;  /* 0x0c201f000b007f89 */ /* 0x001e2600000e0000 */
[----:B------:R-:W-:Y:S01]  /*6350*/  UMOV UR10, UR8 ;  /* 0x00000008000a7c82 */ /* 0x000fe20008000000 */
[----:B------:R-:W1:Y:S01]  /*6360*/  SHFL.BFLY PT, R9, R8, 0x1, 0x1f ;  /* 0x0c201f0008097f89 */ /* 0x000e6200000e0000 */
[----:B------:R-:W-:-:S02]  /*6370*/  IMAD.MOV.U32 R6, RZ, RZ, RZ ;  /* 0x000000ffff067224 */ /* 0x000fc400078e00ff */
[----:B0-----:R-:W-:Y:S01]  /*6380*/  FADD.FTZ R12, R11, R0 ;  /* 0x000000000b0c7221 */ /* 0x001fe20000010000 */
[----:B-1----:R-:W-:-:S04]  /*6390*/  FADD.FTZ R13, R8, R9 ;  /* 0x00000009080d7221 */ /* 0x002fc80000010000 */
[C---:B------:R-:W-:Y:S01]  /*63a0*/  FSETP.NE.FTZ.AND P1, PT, R12.reuse, RZ, PT ;  /* 0x000000ff0c00720b */ /* 0x040fe20003f35000 */
[----:B------:R-:W-:Y:S01]  /*63b0*/  FMUL.FTZ R14, R12, 0.00390625 ;  /* 0x3b8000000c0e7820 */ /* 0x000fe20000410000 */
[----:B------:R-:W-:Y:S01]  /*63c0*/  FMUL.FTZ R15, R13, 0.00390625 ;  /* 0x3b8000000d0f7820 */ /* 0x000fe20000410000 */
[----:B------:R-:W-:Y:S02]  /*63d0*/  WARPGROUP.DEPBAR.LE gsb0, 0x0 ;  /* 0x00008000000079c5 */ /* 0x000fe40000010000 */
[----:B------:R-:W-:-:S06]  /*63e0*/  WARPGROUP.ARRIVE ;  /* 0x00000000000079c5 */ /* 0x000fcc0000000000 */
[----:B------:R-:W-:Y:S01]  /*63f0*/  QGMMA.64x64x32.F32.E4M3.E4M3 R24, R148, gdesc[UR8], R24, gsb0 ;  /* 0x00e0000894187df3 */ /* 0x000fe20008000818 */
[----:B------:R-:W-:Y:S02]  /*6400*/  FSETP.NE.FTZ.AND P3, PT, R15, RZ, PT ;  /* 0x000000ff0f00720b */ /* 0x000fe40003f75000 */
[----:B------:R-:W-:Y:S01]  /*6410*/  FSETP.NE.FTZ.AND P2, PT, R14, RZ, PT ;  /* 0x000000ff0e00720b */ /* 0x000fe20003f55000 */
[----:B------:R-:W-:Y:S01]  /*6420*/  @P1 MUFU.RCP R6, R12 ;  /* 0x0000000c00061308 */ /* 0x000fe20000001000 */
[----:B------:R-:W-:Y:S01]  /*6430*/  FSETP.NE.FTZ.AND P1, PT, R13, RZ, PT ;  /* 0x000000ff0d00720b */ /* 0x000fe20003f35000 */
[----:B------:R-:W-:-:S08]  /*6440*/  IMAD.MOV.U32 R10, RZ, RZ, RZ ;  /* 0x000000ffff0a7224 */ /* 0x000fd000078e00ff */
        /* <DEDUP_REMOVED lines=18> */
.L_x_13108:
        /* <DEDUP_REMOVED lines=27> */
[----:B------:R-:W3:Y:S01]  /*6720*/  LDC R48, c[0x0][0xbe8] ;  /* 0x0002fa00ff307b82 */ /* 0x000ee20000000800 */
[-C--:B------:R-:W-:Y:S01]  /*6730*/  FMUL.FTZ R36, R52, R11.reuse ;  /* 0x0000000b34247220 */ /* 0x080fe20000410000 */
[-C--:B0-----:R-:W-:Y:S01]  /*6740*/  FMUL.FTZ R6, R30, R56.reuse ;  /* 0x000000381e067220 */ /* 0x081fe20000410000 */
[-C--:B------:R-:W-:Y:S01]  /*6750*/  FMUL.FTZ R7, R26, R56.reuse ;  /* 0x000000381a077220 */ /* 0x080fe20000410000 */
[-C--:B------:R-:W-:Y:S01]  /*6760*/  FMUL.FTZ R40, R53, R11.reuse ;  /* 0x0000000b35287220 */ /* 0x080fe20000410000 */
[----:B------:R-:W-:Y:S01]  /*6770*/  FMUL.FTZ R41, R49, R11 ;  /* 0x0000000b31297220 */ /* 0x000fe20000410000 */
[-C--:B------:R-:W-:Y:S01]  /*6780*/  FMUL.FTZ R25, R39, R56.reuse ;  /* 0x0000003827197220 */ /* 0x080fe20000410000 */
[-C--:B------:R-:W-:Y:S01]  /*6790*/  FMUL.FTZ R26, R35, R56.reuse ;  /* 0x00000038231a7220 */ /* 0x080fe20000410000 */
[----:B------:R-:W-:Y:S01]  /*67a0*/  F2FP.BF16.F32.PACK_AB R6, R6, R7 ;  /* 0x000000070606723e */ /* 0x000fe200000010ff */
[-C--:B------:R-:W-:Y:S01]  /*67b0*/  FMUL.FTZ R30, R42, R56.reuse ;  /* 0x000000382a1e7220 */ /* 0x080fe20000410000 */
[----:B------:R-:W-:Y:S01]  /*67c0*/  LOP3.LUT P0, R7, R57, 0x3, RZ, 0xc0, !PT ;  /* 0x0000000339077812 */ /* 0x000fe2000780c0ff */
[-C--:B------:R-:W-:Y:S01]  /*67d0*/  FMUL.FTZ R11, R31, R56.reuse ;  /* 0x000000381f0b7220 */ /* 0x080fe20000410000 */
[-C--:B------:R-:W-:Y:S01]  /*67e0*/  FMUL.FTZ R35, R54, R56.reuse ;  /* 0x0000003836237220 */ /* 0x080fe20000410000 */
[-C--:B------:R-:W-:Y:S01]  /*67f0*/  FMUL.FTZ R38, R50, R56.reuse ;  /* 0x0000003832267220 */ /* 0x080fe20000410000 */
[-C--:B------:R-:W-:Y:S01]  /*6800*/  FMUL.FTZ R39, R55, R56.reuse ;  /* 0x0000003837277220 */ /* 0x080fe20000410000 */
[----:B------:R-:W-:Y:S01]  /*6810*/  FMUL.FTZ R42, R51, R56 ;  /* 0x00000038332a7220 */ /* 0x000fe20000410000 */
[----:B------:R-:W-:Y:S01]  /*6820*/  F2FP.BF16.F32.PACK_AB R13, R13, R14 ;  /* 0x0000000e0d0d723e */ /* 0x000fe200000010ff */
[----:B------:R-:W-:Y:S01]  /*6830*/  UMOV UR8, UR4 ;  /* 0x0000000400087c82 */ /* 0x000fe20008000000 */
[----:B-1----:R-:W-:Y:S01]  /*6840*/  UMOV UR9, UR7 ;  /* 0x0000000700097c82 */ /* 0x002fe20008000000 */
[----:B------:R-:W-:Y:S01]  /*6850*/  F2FP.BF16.F32.PACK_AB R24, R21, R24 ;  /* 0x000000181518723e */ /* 0x000fe200000010ff */
[-C--:B------:R-:W-:Y:S01]  /*6860*/  FMUL.FTZ R27, R46, R56.reuse ;  /* 0x000000382e1b7220 */ /* 0x080fe20000410000 */
[----:B------:R-:W-:Y:S01]  /*6870*/  ISETP.EQ.OR P0, PT, R7, 0x3, !P0 ;  /* 0x000000030700780c */ /* 0x000fe20004702670 */
[-C--:B------:R-:W-:Y:S01]  /*6880*/  FMUL.FTZ R31, R47, R56.reuse ;  /* 0x000000382f1f7220 */ /* 0x080fe20000410000 */
[----:B------:R-:W-:Y:S01]  /*6890*/  F2FP.BF16.F32.PACK_AB R28, R28, R29 ;  /* 0x0000001d1c1c723e */ /* 0x000fe200000010ff */
[----:B------:R-:W-:Y:S01]  /*68a0*/  FMUL.FTZ R34, R43, R56 ;  /* 0x000000382b227220 */ /* 0x000fe20000410000 */
[----:B------:R-:W-:Y:S01]  /*68b0*/  F2FP.BF16.F32.PACK_AB R33, R32, R33 ;  /* 0x000000212021723e */ /* 0x000fe200000010ff */
[----:B------:R-:W0:Y:S01]  /*68c0*/  LDC R50, c[0x0][0xc38] ;  /* 0x00030e00ff327b82 */ /* 0x000e220000000800 */
[----:B------:R-:W-:Y:S01]  /*68d0*/  F2FP.BF16.F32.PACK_AB R36, R36, R37 ;  /* 0x000000252424723e */ /* 0x000fe200000010ff */
[----:B------:R-:W-:Y:S01]  /*68e0*/  UIADD3 UR7, -UR49, URZ, URZ ;  /* 0x0000003f31077290 */ /* 0x000fe2000fffe13f */
[----:B------:R-:W-:Y:S01]  /*68f0*/  F2FP.BF16.F32.PACK_AB R41, R40, R41 ;  /* 0x000000292829723e */ /* 0x000fe200000010ff */
[----:B------:R-:W-:Y:S01]  /*6900*/  IMAD R49, RZ, RZ, -UR48 ;  /* 0x80000030ff317e24 */ /* 0x000fe2000f8e02ff */
[----:B------:R-:W-:Y:S01]  /*6910*/  F2FP.BF16.F32.PACK_AB R11, R11, R12 ;  /* 0x0000000c0b0b723e */ /* 0x000fe200000010ff */
[----:B------:R-:W-:Y:S01]  /*6920*/  UIADD3 UR6, UR6, 0x13260, URZ ;  /* 0x0001326006067890 */ /* 0x000fe2000fffe03f */
[----:B------:R-:W-:Y:S01]  /*6930*/  F2FP.BF16.F32.PACK_AB R26, R25, R26 ;  /* 0x0000001a191a723e */ /* 0x000fe200000010ff */
[----:B------:R-:W-:Y:S01]  /*6940*/  IMAD.U32 R25, RZ, RZ, UR9 ;  /* 0x00000009ff197e24 */ /* 0x000fe2000f8e00ff */
[----:B------:R-:W-:Y:S01]  /*6950*/  F2FP.BF16.F32.PACK_AB R35, R35, R38 ;  /* 0x000000262323723e */ /* 0x000fe200000010ff */
[----:B------:R-:W-:Y:S01]  /*6960*/  UPRMT UR6, UR5, 0x654, UR6 ;  /* 0x0000065405067896 */ /* 0x000fe20008000006 */
[----:B------:R-:W-:-:S02]  /*6970*/  F2FP.BF16.F32.PACK_AB R42, R39, R42 ;  /* 0x0000002a272a723e */ /* 0x000fc400000010ff */
[----:B------:R-:W-:Y:S02]  /*6980*/  SEL R37, R13, R24, P0 ;  /* 0x000000180d257207 */ /* 0x000fe40000000000 */
[----:B------:R-:W-:Y:S01]  /*6990*/  SEL R32, R24, R13, P0 ;  /* 0x0000000d18207207 */ /* 0x000fe20000000000 */
[----:B------:R-:W-:Y:S01]  /*69a0*/  IMAD.U32 R24, RZ, RZ, UR8 ;  /* 0x00000008ff187e24 */ /* 0x000fe2000f8e00ff */
[----:B------:R-:W-:Y:S01]  /*69b0*/  SEL R39, R28, R33, P0 ;  /* 0x000000211c277207 */ /* 0x000fe20000000000 */
[----:B------:R-:W-:Y:S01]  /*69c0*/  ULDC UR8, c[0x0][0xc44] ;  /* 0x0003110000087ab9 */ /* 0x000fe20000000800 */
[----:B------:R-:W-:Y:S01]  /*69d0*/  SEL R38, R33, R28, P0 ;  /* 0x0000001c21267207 */ /* 0x000fe20000000000 */
[----:B------:R-:W-:Y:S01]  /*69e0*/  UIMAD UR15, UR8, UR7, UR48 ;  /* 0x00000007080f72a4 */ /* 0x000fe2000f8e0230 */
[----:B------:R-:W-:Y:S01]  /*69f0*/  SEL R33, R36, R41, P0 ;  /* 0x0000002924217207 */ /* 0x000fe20000000000 */
[----:B------:R-:W-:Y:S01]  /*6a00*/  SYNCS.ARRIVE.TRANS64.RED.A1T0 RZ, [UR6], RZ ;  /* 0x000000ffffff79a7 */ /* 0x000fe20008100406 */
[----:B------:R-:W-:Y:S01]  /*6a10*/  SEL R36, R41, R36, P0 ;  /* 0x0000002429247207 */ /* 0x000fe20000000000 */
[----:B0-----:R-:W-:Y:S01]  /*6a20*/  IMAD R49, R50, R49, UR47 ;  /* 0x0000002f32317e24 */ /* 0x001fe2000f8e0231 */
[----:B------:R-:W-:Y:S01]  /*6a30*/  SEL R41, R6, R11, P0 ;  /* 0x0000000b06297207 */ /* 0x000fe20000000000 */
[----:B------:R-:W-:Y:S01]  /*6a40*/  USHF.R.S32.HI UR14, URZ, 0x1f, UR15 ;  /* 0x0000001f3f0e7899 */ /* 0x000fe2000801140f */
[----:B------:R-:W-:Y:S01]  /*6a50*/  SEL R40, R11, R6, P0 ;  /* 0x000000060b287207 */ /* 0x000fe20000000000 */
[----:B------:R-:W-:Y:S01]  /*6a60*/  IMAD.WIDE R6, R23, 0x2, R24 ;  /* 0x0000000217067825 */ /* 0x000fe200078e0218 */
[----:B------:R-:W-:Y:S01]  /*6a70*/  F2FP.BF16.F32.PACK_AB R3, R3, R8 ;  /* 0x000000080303723e */ /* 0x000fe200000010ff */
[----:B------:R-:W-:Y:S01]  /*6a80*/  UIMAD UR7, UR14, UR10, URZ ;  /* 0x0000000a0e0772a4 */ /* 0x000fe2000f8e023f */
[----:B------:R-:W-:Y:S01]  /*6a90*/  F2FP.BF16.F32.PACK_AB R10, R9, R10 ;  /* 0x0000000a090a723e */ /* 0x000fe200000010ff */
[----:B------:R-:W-:Y:S01]  /*6aa0*/  UIMAD.WIDE.U32 UR8, UR15, UR10, URZ ;  /* 0x0000000a0f0872a5 */ /* 0x000fe2000f8e003f */
[----:B------:R-:W-:Y:S01]  /*6ab0*/  F2FP.BF16.F32.PACK_AB R15, R15, R20 ;  /* 0x000000140f0f723e */ /* 0x000fe200000010ff */
[----:B------:R-:W-:Y:S01]  /*6ac0*/  UIMAD UR7, UR15, UR11, UR7 ;  /* 0x0000000b0f0772a4 */ /* 0x000fe2000f8e0207 */
[----:B------:R-:W-:Y:S01]  /*6ad0*/  F2FP.BF16.F32.PACK_AB R27, R27, R30 ;  /* 0x0000001e1b1b723e */ /* 0x000fe200000010ff */
[----:B------:R-:W-:Y:S01]  /*6ae0*/  UIMAD UR10, UR16, UR12, URZ ;  /* 0x0000000c100a72a4 */ /* 0x000fe2000f8e023f */
[----:B------:R-:W-:Y:S01]  /*6af0*/  F2FP.BF16.F32.PACK_AB R34, R31, R34 ;  /* 0x000000221f22723e */ /* 0x000fe200000010ff */
[----:B------:R-:W-:Y:S01]  /*6b00*/  UIADD3 UR9, UR9, UR7, URZ ;  /* 0x0000000709097290 */ /* 0x000fe2000fffe03f */
[----:B------:R-:W-:Y:S01]  /*6b10*/  SEL R31, R3, R10, P0 ;  /* 0x0000000a031f7207 */ /* 0x000fe20000000000 */
[----:B------:R-:W-:Y:S01]  /*6b20*/  UIMAD UR10, UR49, UR13, UR10 ;  /* 0x0000000d310a72a4 */ /* 0x000fe2000f8e020a */
[----:B------:R-:W-:Y:S01]  /*6b30*/  SEL R30, R10, R3, P0 ;  /* 0x000000030a1e7207 */ /* 0x000fe20000000000 */
[----:B------:R-:W-:Y:S01]  /*6b40*/  UIMAD.WIDE.U32 UR8, UR49, UR12, UR8 ;  /* 0x0000000c310872a5 */ /* 0x000fe2000f8e0008 */
[----:B------:R-:W-:Y:S01]  /*6b50*/  IADD3 R10, P2, R6, 0x40, RZ ;  /* 0x00000040060a7810 */ /* 0x000fe20007f5e0ff */
[----:B------:R-:W-:Y:S01]  /*6b60*/  ULDC UR7, c[0x0][0xa88] ;  /* 0x0002a20000077ab9 */ /* 0x000fe20000000800 */
[----:B------:R-:W-:Y:S01]  /*6b70*/  SEL R43, R15, R26, P0 ;  /* 0x0000001a0f2b7207 */ /* 0x000fe20000000000 */
[----:B---3--:R-:W-:Y:S01]  /*6b80*/  IMAD R54, R48, UR7, RZ ;  /* 0x0000000730367c24 */ /* 0x008fe2000f8e02ff */
[----:B------:R-:W-:Y:S01]  /*6b90*/  SEL R44, R26, R15, P0 ;  /* 0x0000000f1a2c7207 */ /* 0x000fe20000000000 */
[----:B------:R-:W-:Y:S01]  /*6ba0*/  IMAD.X R11, RZ, RZ, R7, P2 ;  /* 0x000000ffff0b7224 */ /* 0x000fe200010e0607 */
[----:B------:R-:W-:-:S02]  /*6bb0*/  LOP3.LUT R15, R6, 0x380, RZ, 0xc0, !PT ;  /* 0x00000380060f7812 */ /* 0x000fc400078ec0ff */
[----:B------:R-:W-:Y:S02]  /*6bc0*/  IADD3 R21, P1, R6, 0x60, RZ ;  /* 0x0000006006157810 */ /* 0x000fe40007f3e0ff */
[----:B------:R-:W-:Y:S02]  /*6bd0*/  ISETP.NE.AND P2, PT, R48, 0x1, PT ;  /* 0x000000013000780c */ /* 0x000fe40003f45270 */
[----:B------:R-:W-:Y:S02]  /*6be0*/  SEL R45, R27, R34, P0 ;  /* 0x000000221b2d7207 */ /* 0x000fe40000000000 */
[----:B------:R-:W-:Y:S02]  /*6bf0*/  SHF.R.U64 R15, R15, 0x3, RZ ;  /* 0x000000030f0f7819 */ /* 0x000fe400000012ff */
[----:B------:R-:W-:Y:S02]  /*6c00*/  SEL R34, R34, R27, P0 ;  /* 0x0000001b22227207 */ /* 0x000fe40000000000 */
[----:B------:R-:W-:-:S02]  /*6c10*/  LOP3.LUT R8, R21, 0x380, RZ, 0xc0, !PT ;  /* 0x0000038015087812 */ /* 0x000fc400078ec0ff */
[----:B------:R-:W-:Y:S02]  /*6c20*/  SEL R27, R35, R42, P0 ;  /* 0x0000002a231b7207 */ /* 0x000fe40000000000 */
[----:B------:R-:W-:Y:S01]  /*6c30*/  SEL R42, R42, R35, P0 ;  /* 0x000000232a2a7207 */ /* 0x000fe20000000000 */
[----:B------:R-:W0:Y:S01]  /*6c40*/  @P2 LDC R26, c[0x0][0xbec] ;  /* 0x0002fb00ff1a2b82 */ /* 0x000e220000000800 */
[----:B------:R-:W-:Y:S02]  /*6c50*/  IADD3 R35, P3, R6, 0x20, RZ ;  /* 0x0000002006237810 */ /* 0x000fe40007f7e0ff */
[----:B------:R-:W-:Y:S01]  /*6c60*/  LOP3.LUT R14, R15, R6, RZ, 0x3c, !PT ;  /* 0x000000060f0e7212 */ /* 0x000fe200078e3cff */
[--C-:B------:R-:W-:Y:S01]  /*6c70*/  IMAD.MOV.U32 R15, RZ, RZ, R7.reuse ;  /* 0x000000ffff0f7224 */ /* 0x100fe200078e0007 */
[----:B------:R-:W-:Y:S01]  /*6c80*/  SHF.L.U32 R3, R2, 0x3, RZ ;  /* 0x0000000302037819 */ /* 0x000fe200000006ff */
[----:B------:R-:W-:Y:S01]  /*6c90*/  IMAD.X R13, RZ, RZ, R7, P3 ;  /* 0x000000ffff0d7224 */ /* 0x000fe200018e0607 */
[----:B------:R-:W-:Y:S01]  /*6ca0*/  SHF.R.U64 R6, R8, 0x3, RZ ;  /* 0x0000000308067819 */ /* 0x000fe200000012ff */
[----:B------:R-:W1:Y:S01]  /*6cb0*/  @P2 LDC R46, c[0x0][0xbf0] ;  /* 0x0002fc00ff2e2b82 */ /* 0x000e620000000800 */
[----:B------:R-:W-:Y:S01]  /*6cc0*/  MOV R58, R14 ;  /* 0x0000000e003a7202 */ /* 0x000fe20000000f00 */
[----:B------:R-:W-:Y:S01]  /*6cd0*/  IMAD R9, R16, 0x40, R3 ;  /* 0x0000004010097824 */ /* 0x000fe200078e0203 */
[----:B------:R-:W-:-:S02]  /*6ce0*/  LOP3.LUT R8, R6, R21, RZ, 0x3c, !PT ;  /* 0x0000001506087212 */ /* 0x000fc400078e3cff */
[----:B------:R-:W-:Y:S01]  /*6cf0*/  LOP3.LUT R6, R35, 0x380, RZ, 0xc0, !PT ;  /* 0x0000038023067812 */ /* 0x000fe200078ec0ff */
[----:B------:R-:W-:-:S03]  /*6d00*/  IMAD.WIDE R24, R9, 0x2, R24 ;  /* 0x0000000209187825 */ /* 0x000fc600078e0218 */
[----:B------:R-:W-:Y:S01]  /*6d10*/  SHF.R.U64 R6, R6, 0x3, RZ ;  /* 0x0000000306067819 */ /* 0x000fe200000012ff */
[----:B------:R-:W-:Y:S01]  /*6d20*/  IMAD.X R9, RZ, RZ, R7, P1 ;  /* 0x000000ffff097224 */ /* 0x000fe200008e0607 */
[----:B------:R-:W-:Y:S02]  /*6d30*/  LOP3.LUT R7, R10, 0x380, RZ, 0xc0, !PT ;  /* 0x000003800a077812 */ /* 0x000fe400078ec0ff */
[----:B------:R-:W-:Y:S02]  /*6d40*/  LOP3.LUT R12, R6, R35, RZ, 0x3c, !PT ;  /* 0x00000023060c7212 */ /* 0x000fe400078e3cff */
[----:B------:R-:W-:Y:S02]  /*6d50*/  IADD3 R35, P4, R24, 0x4800, RZ ;  /* 0x0000480018237810 */ /* 0x000fe40007f9e0ff */
[----:B------:R-:W-:Y:S02]  /*6d60*/  SHF.R.U64 R7, R7, 0x3, RZ ;  /* 0x0000000307077819 */ /* 0x000fe400000012ff */
[----:B------:R-:W-:-:S02]  /*6d70*/  LOP3.LUT R6, R35, 0x380, RZ, 0xc0, !PT ;  /* 0x0000038023067812 */ /* 0x000fc400078ec0ff */
[----:B------:R-:W-:Y:S02]  /*6d80*/  IADD3 R29, P1, R24, 0x1800, RZ ;  /* 0x00001800181d7810 */ /* 0x000fe40007f3e0ff */
[----:B------:R-:W-:Y:S02]  /*6d90*/  SHF.R.U64 R6, R6, 0x3, RZ ;  /* 0x0000000306067819 */ /* 0x000fe400000012ff */
[----:B------:R-:W-:Y:S02]  /*6da0*/  LOP3.LUT R10, R7, R10, RZ, 0x3c, !PT ;  /* 0x0000000a070a7212 */ /* 0x000fe400078e3cff */
[----:B------:R-:W-:Y:S01]  /*6db0*/  LOP3.LUT R6, R6, R35, RZ, 0x3c, !PT ;  /* 0x0000002306067212 */ /* 0x000fe200078e3cff */
[----:B------:R-:W-:Y:S01]  /*6dc0*/  IMAD R35, R49, 0xc0, R22 ;  /* 0x000000c031237824 */ /* 0x000fe200078e0216 */
[----:B------:R-:W-:Y:S02]  /*6dd0*/  LOP3.LUT R28, R29, 0x380, RZ, 0xc0, !PT ;  /* 0x000003801d1c7812 */ /* 0x000fe400078ec0ff */
[----:B------:R-:W-:Y:S01]  /*6de0*/  MOV R56, R10 ;  /* 0x0000000a00387202 */ /* 0x000fe20000000f00 */
[----:B0-----:R-:W-:Y:S01]  /*6df0*/  @P2 IMAD.HI.U32 R15, R35, R26, RZ ;  /* 0x0000001a230f2227 */ /* 0x001fe200078e00ff */
[----:B------:R-:W-:-:S02]  /*6e00*/  SHF.R.U64 R28, R28, 0x3, RZ ;  /* 0x000000031c1c7819 */ /* 0x000fc400000012ff */
[----:B------:R-:W-:Y:S01]  /*6e10*/  MOV R57, R12 ;  /* 0x0000000c00397202 */ /* 0x000fe20000000f00 */
[----:B------:R-:W-:Y:S01]  /*6e20*/  IMAD.MOV.U32 R14, RZ, RZ, R35 ;  /* 0x000000ffff0e7224 */ /* 0x000fe200078e0023 */
[----:B-1----:R-:W-:Y:S01]  /*6e30*/  @P2 SHF.R.U32.HI R14, RZ, R46, R15 ;  /* 0x0000002eff0e2219 */ /* 0x002fe2000001160f */
[----:B------:R-:W-:Y:S01]  /*6e40*/  IMAD.U32 R10, RZ, RZ, UR10 ;  /* 0x0000000aff0a7e24 */ /* 0x000fe2000f8e00ff */
[----:B------:R-:W-:Y:S01]  /*6e50*/  LOP3.LUT R28, R28, R29, RZ, 0x3c, !PT ;  /* 0x0000001d1c1c7212 */ /* 0x000fe200078e3cff */
[----:B------:R-:W-:Y:S01]  /*6e60*/  IMAD.X R29, RZ, RZ, R25, P1 ;  /* 0x000000ffff1d7224 */ /* 0x000fe200008e0619 */
[----:B------:R-:W-:Y:S01]  /*6e70*/  MOV R55, R8 ;  /* 0x0000000800377202 */ /* 0x000fe20000000f00 */
[--C-:B------:R-:W-:Y:S01]  /*6e80*/  IMAD.MOV R11, RZ, RZ, -R14.reuse ;  /* 0x000000ffff0b7224 */ /* 0x100fe200078e0a0e */
[----:B------:R-:W-:Y:S01]  /*6e90*/  SHF.R.S32.HI R9, RZ, 0x1f, R14 ;  /* 0x0000001fff097819 */ /* 0x000fe2000001140e */
[----:B------:R-:W-:Y:S01]  /*6ea0*/  ULDC.64 UR10, c[0x0][0xaf0] ;  /* 0x0002bc00000a7ab9 */ /* 0x000fe20000000a00 */
[----:B------:R-:W-:Y:S01]  /*6eb0*/  IADD3 R8, P1, R14, UR8, RZ ;  /* 0x000000080e087c10 */ /* 0x000fe2000ff3e0ff */
[----:B------:R-:W-:Y:S01]  /*6ec0*/  IMAD R13, R48, R11, R35 ;  /* 0x0000000b300d7224 */ /* 0x000fe200078e0223 */
[----:B------:R-:W-:Y:S01]  /*6ed0*/  IADD3 R21, P3, R24, 0x3000, RZ ;  /* 0x0000300018157810 */ /* 0x000fe20007f7e0ff */
[----:B------:R-:W-:Y:S01]  /*6ee0*/  IMAD R35, R49, 0xc0, R19 ;  /* 0x000000c031237824 */ /* 0x000fe200078e0213 */
[----:B------:R-:W-:Y:S01]  /*6ef0*/  IADD3.X R9, R9, UR9, R10, P1, !PT ;  /* 0x0000000909097c10 */ /* 0x000fe20008ffe40a */
[----:B------:R-:W-:Y:S01]  /*6f00*/  ULDC.64 UR8, c[0x0][0xb88] ;  /* 0x0002e20000087ab9 */ /* 0x000fe20000000a00 */
[----:B------:R-:W-:-:S02]  /*6f10*/  SHF.R.S32.HI R10, RZ, 0x1f, R13 ;  /* 0x0000001fff0a7819 */ /* 0x000fc4000001140d */
[----:B------:R-:W-:Y:S01]  /*6f20*/  LOP3.LUT R7, R24, 0x380, RZ, 0xc0, !PT ;  /* 0x0000038018077812 */ /* 0x000fe200078ec0ff */
[----:B------:R-:W-:Y:S01]  /*6f30*/  IMAD.WIDE.U32 R8, R13, UR8, R8 ;  /* 0x000000080d087c25 */ /* 0x000fe2000f8e0008 */
[----:B------:R-:W-:Y:S02]  /*6f40*/  LOP3.LUT R20, R21, 0x380, RZ, 0xc0, !PT ;  /* 0x0000038015147812 */ /* 0x000fe400078ec0ff */
[----:B------:R-:W-:Y:S01]  /*6f50*/  SHF.R.U64 R7, R7, 0x3, RZ ;  /* 0x0000000307077819 */ /* 0x000fe200000012ff */
[----:B------:R-:W-:Y:S01]  /*6f60*/  IMAD R10, R10, UR8, RZ ;  /* 0x000000080a0a7c24 */ /* 0x000fe2000f8e02ff */
[----:B------:R-:W-:Y:S02]  /*6f70*/  SHF.R.U64 R20, R20, 0x3, RZ ;  /* 0x0000000314147819 */ /* 0x000fe400000012ff */
[----:B------:R-:W-:Y:S01]  /*6f80*/  LOP3.LUT R24, R7, R24, RZ, 0x3c, !PT ;  /* 0x0000001807187212 */ /* 0x000fe200078e3cff */
[----:B------:R-:W-:Y:S01]  /*6f90*/  IMAD R15, R13, UR9, R10 ;  /* 0x000000090d0f7c24 */ /* 0x000fe2000f8e020a */
[----:B------:R-:W-:Y:S01]  /*6fa0*/  ULDC.64 UR8, c[0x0][0xb50] ;  /* 0x0002d40000087ab9 */ /* 0x000fe20000000a00 */
[----:B------:R-:W-:Y:S01]  /*6fb0*/  IMAD.X R7, RZ, RZ, R25, P4 ;  /* 0x000000ffff077224 */ /* 0x000fe200020e0619 */
[----:B------:R-:W-:Y:S01]  /*6fc0*/  LOP3.LUT P1, RZ, R17, 0x3, RZ, 0xc0, !PT ;  /* 0x0000000311ff7812 */ /* 0x000fe2000782c0ff */
[----:B------:R-:W-:Y:S01]  /*6fd0*/  VIADD R13, R35, 0x8 ;  /* 0x00000008230d7836 */ /* 0x000fe20000000000 */
[----:B------:R-:W-:-:S02]  /*6fe0*/  IADD3 R9, R9, R15, RZ ;  /* 0x0000000f09097210 */ /* 0x000fc40007ffe0ff */
[----:B------:R-:W-:Y:S02]  /*6ff0*/  LEA R15, P4, R8, UR8, 0x2 ;  /* 0x00000008080f7c11 */ /* 0x000fe4000f8810ff */
[----:B------:R-:W-:Y:S01]  /*7000*/  LOP3.LUT R20, R20, R21, RZ, 0x3c, !PT ;  /* 0x0000001514147212 */ /* 0x000fe200078e3cff */
[----:B------:R-:W-:Y:S01]  /*7010*/  IMAD.X R21, RZ, RZ, R25, P3 ;  /* 0x000000ffff157224 */ /* 0x000fe200018e0619 */
[-C--:B------:R-:W-:Y:S01]  /*7020*/  ISETP.GE.OR P3, PT, R35, R54.reuse, P1 ;  /* 0x000000362300720c */ /* 0x080fe20000f66670 */
[----:B------:R-:W-:Y:S01]  /*7030*/  SHFL.IDX PT, R50, R15, RZ, 0x1c1f ;  /* 0x001c1fff0f327589 */ /* 0x000fe200000e0000 */
[----:B------:R-:W-:Y:S01]  /*7040*/  LEA.HI.X R35, R8, UR9, R9, 0x2, P4 ;  /* 0x0000000908237c11 */ /* 0x000fe2000a0f1409 */
[----:B------:R-:W-:Y:S01]  /*7050*/  ULDC.64 UR8, c[0x0][0xae8] ;  /* 0x0002ba0000087ab9 */ /* 0x000fe20000000a00 */
[----:B------:R-:W-:Y:S01]  /*7060*/  ISETP.GE.OR P1, PT, R13, R54, P1 ;  /* 0x000000360d00720c */ /* 0x000fe20000f26670 */
[----:B------:R-:W-:Y:S04]  /*7070*/  SHFL.IDX PT, R52, R15, 0x1, 0x1c1f ;  /* 0x003c1f000f347f89 */ /* 0x000fe800000e0000 */
[----:B------:R-:W-:Y:S01]  /*7080*/  SHFL.IDX PT, R51, R35, RZ, 0x1c1f ;  /* 0x001c1fff23337589 */ /* 0x000fe200000e0000 */
[----:B------:R-:W-:Y:S06]  /*7090*/  BAR.SYNC.DEFER_BLOCKING 0x1, 0x180 ;  /* 0x0046000000007b1d */ /* 0x000fec0000010000 */
[----:B------:R-:W-:Y:S01]  /*70a0*/  SHFL.IDX PT, R53, R35, 0x1, 0x1c1f ;  /* 0x003c1f0023357f89 */ /* 0x000fe200000e0000 */
[----:B--2---:R-:W-:-:S03]  /*70b0*/  LOP3.LUT R11, R4, 0x2, RZ, 0x3c, !PT ;  /* 0x00000002040b7812 */ /* 0x004fc600078e3cff */
[----:B------:R-:W-:Y:S04]  /*70c0*/  SHFL.IDX PT, R37, R37, R4, 0x1c1f ;  /* 0x001c1f0425257589 */ /* 0x000fe800000e0000 */
[----:B------:R-:W0:Y:S04]  /*70d0*/  SHFL.IDX PT, R32, R32, R11, 0x1c1f ;  /* 0x001c1f0b20207589 */ /* 0x000e2800000e0000 */
[----:B------:R-:W-:Y:S04]  /*70e0*/  SHFL.IDX PT, R31, R31, R4, 0x1c1f ;  /* 0x001c1f041f1f7589 */ /* 0x000fe800000e0000 */
[----:B------:R-:W-:Y:S04]  /*70f0*/  SHFL.IDX PT, R39, R39, R4, 0x1c1f ;  /* 0x001c1f0427277589 */ /* 0x000fe800000e0000 */
[----:B------:R-:W-:Y:S04]  /*7100*/  SHFL.IDX PT, R41, R41, R4, 0x1c1f ;  /* 0x001c1f0429297589 */ /* 0x000fe800000e0000 */
[----:B------:R-:W1:Y:S04]  /*7110*/  SHFL.IDX PT, R30, R30, R11, 0x1c1f ;  /* 0x001c1f0b1e1e7589 */ /* 0x000e6800000e0000 */
[----:B------:R-:W2:Y:S04]  /*7120*/  SHFL.IDX PT, R38, R38, R11, 0x1c1f ;  /* 0x001c1f0b26267589 */ /* 0x000ea800000e0000 */
[----:B------:R-:W3:Y:S01]  /*7130*/  SHFL.IDX PT, R40, R40, R11, 0x1c1f ;  /* 0x001c1f0b28287589 */ /* 0x000ee200000e0000 */
[----:B0-----:R-:W-:-:S02]  /*7140*/  SEL R12, R37, R32, P0 ;  /* 0x00000020250c7207 */ /* 0x001fc40000000000 */
[----:B------:R-:W-:Y:S01]  /*7150*/  SEL R14, R32, R37, P0 ;  /* 0x00000025200e7207 */ /* 0x000fe20000000000 */
[----:B------:R-:W-:Y:S04]  /*7160*/  SHFL.IDX PT, R33, R33, R4, 0x1c1f ;  /* 0x001c1f0421217589 */ /* 0x000fe800000e0000 */
[----:B------:R-:W-:Y:S04]  /*7170*/  SHFL.IDX PT, R43, R43, R4, 0x1c1f ;  /* 0x001c1f042b2b7589 */ /* 0x000fe800000e0000 */
[----:B------:R-:W-:Y:S04]  /*7180*/  SHFL.IDX PT, R45, R45, R4, 0x1c1f ;  /* 0x001c1f042d2d7589 */ /* 0x000fe800000e0000 */
[----:B------:R-:W-:Y:S01]  /*7190*/  SHFL.IDX PT, R27, R27, R4, 0x1c1f ;  /* 0x001c1f041b1b7589 */ /* 0x000fe200000e0000 */
[----:B-1----:R-:W-:-:S02]  /*71a0*/  SEL R8, R31, R30, P0 ;  /* 0x0000001e1f087207 */ /* 0x002fc40000000000 */
[----:B------:R-:W-:Y:S01]  /*71b0*/  SEL R10, R30, R31, P0 ;  /* 0x0000001f1e0a7207 */ /* 0x000fe20000000000 */
[----:B------:R-:W0:Y:S01]  /*71c0*/  SHFL.IDX PT, R26, R36, R11, 0x1c1f ;  /* 0x001c1f0b241a7589 */ /* 0x000e2200000e0000 */
[----:B--2---:R-:W-:-:S03]  /*71d0*/  SEL R32, R39, R38, P0 ;  /* 0x0000002627207207 */ /* 0x004fc60000000000 */
[----:B------:R-:W1:Y:S01]  /*71e0*/  SHFL.IDX PT, R44, R44, R11, 0x1c1f ;  /* 0x001c1f0b2c2c7589 */ /* 0x000e6200000e0000 */
[----:B---3--:R-:W-:-:S03]  /*71f0*/  SEL R9, R41, R40, P0 ;  /* 0x0000002829097207 */ /* 0x008fc60000000000 */
[----:B------:R2:W3:Y:S04]  /*7200*/  SHFL.IDX PT, R4, R34, R11, 0x1c1f ;  /* 0x001c1f0b22047589 */ /* 0x0004e800000e0000 */
[----:B------:R4:W5:Y:S01]  /*7210*/  SHFL.IDX PT, R42, R42, R11, 0x1c1f ;  /* 0x001c1f0b2a2a7589 */ /* 0x00096200000e0000 */
[----:B--2---:R-:W-:Y:S02]  /*7220*/  SEL R34, R38, R39, P0 ;  /* 0x0000002726227207 */ /* 0x004fe40000000000 */
[----:B----4-:R-:W-:Y:S02]  /*7230*/  SEL R11, R40, R41, P0 ;  /* 0x00000029280b7207 */ /* 0x010fe40000000000 */
[----:B0-----:R-:W-:Y:S02]  /*7240*/  SEL R36, R33, R26, P0 ;  /* 0x0000001a21247207 */ /* 0x001fe40000000000 */
[----:B------:R-:W-:Y:S01]  /*7250*/  SEL R38, R26, R33, P0 ;  /* 0x000000211a267207 */ /* 0x000fe20000000000 */
[----:B------:R0:W-:Y:S01]  /*7260*/  STSM.16.M88.4 [R58], R8 ;  /* 0x000000083a007844 */ /* 0x0001e20000000200 */
[----:B-1----:R-:W-:-:S02]  /*7270*/  SEL R13, R43, R44, P0 ;  /* 0x0000002c2b0d7207 */ /* 0x002fc40000000000 */
[----:B------:R-:W-:Y:S02]  /*7280*/  SEL R15, R44, R43, P0 ;  /* 0x0000002b2c0f7207 */ /* 0x000fe40000000000 */
[----:B---3--:R-:W-:Y:S02]  /*7290*/  SEL R33, R45, R4, P0 ;  /* 0x000000042d217207 */ /* 0x008fe40000000000 */
[----:B------:R-:W-:Y:S01]  /*72a0*/  SEL R35, R4, R45, P0 ;  /* 0x0000002d04237207 */ /* 0x000fe20000000000 */
[----:B------:R-:W-:Y:S01]  /*72b0*/  STSM.16.M88.4 [R57], R12 ;  /* 0x0000000c39007844 */ /* 0x000fe20000000200 */
[----:B-----5:R-:W-:Y:S02]  /*72c0*/  SEL R37, R27, R42, P0 ;  /* 0x0000002a1b257207 */ /* 0x020fe40000000000 */
[----:B------:R-:W-:Y:S01]  /*72d0*/  SEL R39, R42, R27, P0 ;  /* 0x0000001b2a277207 */ /* 0x000fe20000000000 */
[----:B------:R-:W-:Y:S04]  /*72e0*/  STSM.16.M88.4 [R56], R32 ;  /* 0x0000002038007844 */ /* 0x000fe80000000200 */
[----:B------:R-:W-:Y:S01]  /*72f0*/  STSM.16.M88.4 [R55], R36 ;  /* 0x0000002437007844 */ /* 0x000fe20000000200 */
[----:B0-----:R-:W0:Y:S08]  /*7300*/  @P2 LDC R9, c[0x0][0xbec] ;  /* 0x0002fb00ff092b82 */ /* 0x001e300000000800 */
[----:B------:R-:W-:Y:S08]  /*7310*/  BAR.SYNC.DEFER_BLOCKING 0x1, 0x180 ;  /* 0x0046000000007b1d */ /* 0x000ff00000010000 */
[----:B------:R-:W1:Y:S01]  /*7320*/  @P2 LDC R11, c[0x0][0xbf0] ;  /* 0x0002fc00ff0b2b82 */ /* 0x000e620000000800 */
[----:B------:R-:W-:Y:S04]  /*7330*/  @!P3 ST.E desc[UR40][R50.64], R5 ;  /* 0x000000053200b985 */ /* 0x000fe8000c101928 */
[----:B------:R2:W-:Y:S04]  /*7340*/  @!P1 ST.E desc[UR40][R52.64], R0 ;  /* 0x0000000034009985 */ /* 0x0005e8000c101928 */
[----:B------:R-:W3:Y:S04]  /*7350*/  LD.E.128 R24, desc[UR40][R24.64] ;  /* 0x0000002818187980 */ /* 0x000ee8000c101d00 */
[----:B------:R-:W4:Y:S04]  /*7360*/  LD.E.128 R28, desc[UR40][R28.64] ;  /* 0x000000281c1c7980 */ /* 0x000f28000c101d00 */
[----:B------:R-:W5:Y:S04]  /*7370*/  LD.E.128 R40, desc[UR40][R20.64] ;  /* 0x0000002814287980 */ /* 0x000f68000c101d00 */
[----:B------:R0:W5:Y:S01]  /*7380*/  LD.E.128 R44, desc[UR40][R6.64] ;  /* 0x00000028062c7980 */ /* 0x000162000c101d00 */
[----:B--2---:R-:W-:Y:S01]  /*7390*/  IMAD R0, R2, 0x30, R16 ;  /* 0x0000003002007824 */ /* 0x004fe200078e0210 */
[----:B------:R-:W-:-:S02]  /*73a0*/  UIMAD UR5, UR14, UR8, URZ ;  /* 0x000000080e0572a4 */ /* 0x000fc4000f8e023f */
[----:B------:R-:W-:Y:S01]  /*73b0*/  UIMAD.WIDE.U32 UR6, UR15, UR8, URZ ;  /* 0x000000080f0672a5 */ /* 0x000fe2000f8e003f */
[----:B------:R-:W-:Y:S01]  /*73c0*/  IMAD R8, R49, 0xc0, R0 ;  /* 0x000000c031087824 */ /* 0x000fe200078e0200 */
[----:B------:R-:W-:Y:S01]  /*73d0*/  UIMAD UR5, UR15, UR9, UR5 ;  /* 0x000000090f0572a4 */ /* 0x000fe2000f8e0205 */
[----:B------:R-:W-:Y:S01]  /*73e0*/  @!PT LDS RZ, [RZ] ;  /* 0x00000000fffff984 */ /* 0x000fe20000000800 */
[----:B------:R-:W-:Y:S01]  /*73f0*/  @!PT LDS RZ, [RZ] ;  /* 0x00000000fffff984 */ /* 0x000fe20000000800 */
[----:B------:R-:W-:Y:S01]  /*7400*/  @!PT LDS RZ, [RZ] ;  /* 0x00000000fffff984 */ /* 0x000fe20000000800 */
[----:B------:R-:W-:Y:S01]  /*7410*/  @!PT LDS RZ, [RZ] ;  /* 0x00000000fffff984 */ /* 0x000fe20000000800 */
[----:B------:R2:W-:Y:S06]  /*7420*/  MEMBAR.ALL.CTA ;  /* 0x0000000000007992 */ /* 0x0005ec0000008000 */
[----:B--2---:R-:W2:Y:S01]  /*7430*/  FENCE.VIEW.ASYNC.S ;  /* 0x00000000000073c6 */ /* 0x004ea20000000000 */
[----:B------:R-:W-:Y:S01]  /*7440*/  UIMAD UR8, UR16, UR10, URZ ;  /* 0x0000000a100872a4 */ /* 0x000fe2000f8e023f */
[----:B0-----:R-:W-:Y:S01]  /*7450*/  @P2 IMAD.HI.U32 R0, R8, R9, RZ ;  /* 0x0000000908002227 */ /* 0x001fe200078e00ff */
[----:B------:R-:W-:-:S02]  /*7460*/  UIADD3 UR7, UR7, UR5, URZ ;  /* 0x0000000507077290 */ /* 0x000fc4000fffe03f */
[----:B------:R-:W-:Y:S01]  /*7470*/  UIMAD UR5, UR49, UR11, UR8 ;  /* 0x0000000b310572a4 */ /* 0x000fe2000f8e0208 */
[----:B------:R-:W-:Y:S01]  /*7480*/  IMAD.MOV.U32 R7, RZ, RZ, R8 ;  /* 0x000000ffff077224 */ /* 0x000fe200078e0008 */
[----:B-1----:R-:W-:Y:S01]  /*7490*/  @P2 SHF.R.U32.HI R7, RZ, R11, R0 ;  /* 0x0000000bff072219 */ /* 0x002fe20000011600 */
[----:B------:R-:W-:Y:S01]  /*74a0*/  UIMAD.WIDE.U32 UR6, UR49, UR10, UR6 ;  /* 0x0000000a310672a5 */ /* 0x000fe2000f8e0006 */
[----:B------:R-:W-:Y:S01]  /*74b0*/  IMAD R49, R49, 0xc0, R16 ;  /* 0x000000c031317824 */ /* 0x000fe200078e0210 */
[----:B------:R-:W-:Y:S01]  /*74c0*/  ULDC.64 UR8, c[0x0][0xae0] ;  /* 0x0002b80000087ab9 */ /* 0x000fe20000000a00 */
[--C-:B------:R-:W-:Y:S01]  /*74d0*/  SHF.R.S32.HI R0, RZ, 0x1f, R7.reuse ;  /* 0x0000001fff007819 */ /* 0x100fe20000011407 */
[----:B------:R-:W-:Y:S01]  /*74e0*/  UIADD3 UR5, UR7, UR5, URZ ;  /* 0x0000000507057290 */ /* 0x000fe2000fffe03f */
[----:B------:R-:W-:Y:S01]  /*74f0*/  IMAD.MOV R9, RZ, RZ, -R7 ;  /* 0x000000ffff097224 */ /* 0x000fe200078e0a07 */
[----:B------:R-:W-:Y:S01]  /*7500*/  UIADD3 UR4, UR4, 0x13220, URZ ;  /* 0x0001322004047890 */ /* 0x000fe2000fffe03f */
[----:B------:R-:W-:Y:S01]  /*7510*/  IMAD.U32 R5, RZ, RZ, UR7 ;  /* 0x00000007ff057e24 */ /* 0x000fe2000f8e00ff */
[----:B------:R-:W-:Y:S01]  /*7520*/  UIADD3 UR44, UR44, 0x1, URZ ;  /* 0x000000012c2c7890 */ /* 0x000fe2000fffe03f */
[----:B------:R-:W-:Y:S01]  /*7530*/  IMAD R0, R0, UR8, RZ ;  /* 0x0000000800007c24 */ /* 0x000fe2000f8e02ff */
[----:B------:R-:W-:Y:S01]  /*7540*/  UPRMT UR4, URZ, 0x654, UR4 ;  /* 0x000006543f047896 */ /* 0x000fe20008000004 */
[----:B------:R-:W-:Y:S01]  /*7550*/  IMAD R9, R48, R9, R8 ;  /* 0x0000000930097224 */ /* 0x000fe200078e0208 */
[----:B------:R-:W-:Y:S01]  /*7560*/  UISETP.NE.AND UP0, UPT, UR44, 0x2, UPT ;  /* 0x000000022c00788c */ /* 0x000fe2000bf05270 */
[----:B------:R-:W-:Y:S01]  /*7570*/  IMAD.U32 R4, RZ, RZ, UR6 ;  /* 0x00000006ff047e24 */ /* 0x000fe2000f8e00ff */
[----:B------:R-:W-:Y:S01]  /*7580*/  ULDC.64 UR6, c[0x0][0xad8] ;  /* 0x0002b60000067ab9 */ /* 0x000fe20000000a00 */
[----:B------:R-:W-:Y:S01]  /*7590*/  IMAD.U32 R5, RZ, RZ, UR5 ;  /* 0x00000005ff057e24 */ /* 0x000fe2000f8e00ff */
[----:B------:R-:W-:Y:S01]  /*75a0*/  ULDC UR5, c[0x0][0xac8] ;  /* 0x0002b20000057ab9 */ /* 0x000fe20000000800 */
[C---:B------:R-:W-:Y:S01]  /*75b0*/  IMAD R11, R7.reuse, UR9, R0 ;  /* 0x00000009070b7c24 */ /* 0x040fe2000f8e0200 */
[----:B------:R-:W-:Y:S01]  /*75c0*/  SHF.R.S32.HI R0, RZ, 0x1f, R9 ;  /* 0x0000001fff007819 */ /* 0x000fe20000011409 */
[----:B------:R-:W-:Y:S01]  /*75d0*/  IMAD.WIDE.U32 R4, R7, UR8, R4 ;  /* 0x0000000807047c25 */ /* 0x000fe2000f8e0004 */
[----:B--2---:R-:W-:Y:S01]  /*75e0*/  SYNCS.ARRIVE.TRANS64.RED.A1T0 RZ, [UR4], RZ ;  /* 0x000000ffffff79a7 */ /* 0x004fe20008100404 */
[----:B------:R-:W-:Y:S01]  /*75f0*/  ULDC UR4, c[0x0][0xc] ;  /* 0x0000030000047ab9 */ /* 0x000fe20000000800 */
[----:B------:R-:W-:Y:S01]  /*7600*/  UIADD3 UR42, UR42, 0x1, URZ ;  /* 0x000000012a2a7890 */ /* 0x000fe2000fffe03f */
[----:B------:R-:W-:Y:S01]  /*7610*/  IMAD.IADD R5, R5, 0x1, R11 ;  /* 0x0000000105057824 */ /* 0x000fe200078e020b */
[----:B------:R-:W-:Y:S01]  /*7620*/  UIADD3 UR47, UR4, UR47, URZ ;  /* 0x0000002f042f7290 */ /* 0x000fe2000fffe03f */
[----:B------:R-:W-:Y:S01]  /*7630*/  IMAD R0, R0, UR6, RZ ;  /* 0x0000000600007c24 */ /* 0x000fe2000f8e02ff */
[----:B------:R-:W-:Y:S01]  /*7640*/  USEL UR4, URZ, 0x1, UP0 ;  /* 0x000000013f047887 */ /* 0x000fe20008000000 */
[----:B------:R-:W-:Y:S01]  /*7650*/  IMAD.WIDE.U32 R4, R9, UR6, R4 ;  /* 0x0000000609047c25 */ /* 0x000fe2000f8e0004 */
[----:B------:R-:W-:-:S02]  /*7660*/  USEL UR44, UR44, URZ, UP0 ;  /* 0x0000003f2c2c7287 */ /* 0x000fc40008000000 */
[----:B------:R-:W-:Y:S01]  /*7670*/  ULOP3.LUT UR43, UR43, UR4, URZ, 0x3c, !UPT ;  /* 0x000000042b2b7292 */ /* 0x000fe2000f8e3c3f */
[----:B------:R-:W-:Y:S01]  /*7680*/  IMAD R7, R9, UR7, R0 ;  /* 0x0000000709077c24 */ /* 0x000fe2000f8e0200 */
[----:B------:R-:W-:Y:S01]  /*7690*/  ULDC.64 UR6, c[0x0][0xa80] ;  /* 0x0002a00000067ab9 */ /* 0x000fe20000000a00 */
[----:B------:R-:W-:Y:S01]  /*76a0*/  VIADD R13, R49, 0x30 ;  /* 0x00000030310d7836 */ /* 0x000fe20000000000 */
[C---:B------:R-:W-:Y:S01]  /*76b0*/  LEA R0, P0, R4.reuse, UR6, 0x1 ;  /* 0x0000000604007c11 */ /* 0x040fe2000f8008ff */
[----:B------:R-:W-:Y:S02]  /*76c0*/  IMAD.IADD R5, R5, 0x1, R7 ;  /* 0x0000000105057824 */ /* 0x000fe400078e0207 */
[C---:B------:R-:W-:Y:S02]  /*76d0*/  VIADD R15, R49.reuse, 0x60 ;  /* 0x00000060310f7836 */ /* 0x040fe40000000000 */
[----:B------:R-:W-:Y:S01]  /*76e0*/  SHFL.IDX PT, R6, R0, 0x1, 0x181f ;  /* 0x00381f0000067f89 */ /* 0x000fe200000e0000 */
[----:B------:R-:W-:Y:S01]  /*76f0*/  LEA.HI.X R12, R4, UR7, R5, 0x1, P0 ;  /* 0x00000007040c7c11 */ /* 0x000fe200080f0c05 */
[----:B------:R-:W-:Y:S01]  /*7700*/  VIADD R21, R49, 0x90 ;  /* 0x0000009031157836 */ /* 0x000fe20000000000 */
[----:B------:R-:W-:Y:S01]  /*7710*/  ISETP.GE.AND P0, PT, R3, UR5, PT ;  /* 0x0000000503007c0c */ /* 0x000fe2000bf06270 */
[----:B------:R-:W-:Y:S03]  /*7720*/  SHFL.IDX PT, R4, R0, RZ, 0x181f ;  /* 0x00181fff00047589 */ /* 0x000fe600000e0000 */
[-C--:B------:R-:W-:Y:S01]  /*7730*/  ISETP.GE.OR P1, PT, R49, R54.reuse, P0 ;  /* 0x000000363100720c */ /* 0x080fe20000726670 */
[----:B------:R-:W0:Y:S01]  /*7740*/  SHFL.IDX PT, R5, R12, RZ, 0x181f ;  /* 0x00181fff0c057589 */ /* 0x000e2200000e0000 */
[----:B------:R-:W-:-:S02]  /*7750*/  ISETP.GE.OR P2, PT, R13, R54, P0 ;  /* 0x000000360d00720c */ /* 0x000fc40000746670 */
[-C--:B------:R-:W-:Y:S01]  /*7760*/  ISETP.GE.OR P3, PT, R15, R54.reuse, P0 ;  /* 0x000000360f00720c */ /* 0x080fe20000766670 */
[----:B------:R-:W1:Y:S01]  /*7770*/  SHFL.IDX PT, R7, R12, 0x1, 0x181f ;  /* 0x00381f000c077f89 */ /* 0x000e6200000e0000 */
[----:B------:R-:W-:-:S03]  /*7780*/  ISETP.GE.OR P0, PT, R21, R54, P0 ;  /* 0x000000361500720c */ /* 0x000fc60000706670 */
[----:B------:R-:W-:Y:S04]  /*7790*/  SHFL.IDX PT, R8, R0, 0x2, 0x181f ;  /* 0x00581f0000087f89 */ /* 0x000fe800000e0000 */
[----:B------:R-:W2:Y:S04]  /*77a0*/  SHFL.IDX PT, R9, R12, 0x2, 0x181f ;  /* 0x00581f000c097f89 */ /* 0x000ea800000e0000 */
[----:B------:R0:W-:Y:S04]  /*77b0*/  SHFL.IDX PT, R10, R0, 0x3, 0x181f ;  /* 0x00781f00000a7f89 */ /* 0x0001e800000e0000 */
[----:B------:R-:W2:Y:S01]  /*77c0*/  SHFL.IDX PT, R11, R12, 0x3, 0x181f ;  /* 0x00781f000c0b7f89 */ /* 0x000ea200000e0000 */
[----:B0-----:R-:W0:Y:S01]  /*77d0*/  LDC R0, c[0x0][0xc34] ;  /* 0x00030d00ff007b82 */ /* 0x001e220000000800 */
[----:B------:R-:W-:-:S04]  /*77e0*/  @!P1 IMAD.WIDE R4, R3, 0x2, R4 ;  /* 0x0000000203049825 */ /* 0x000fc800078e0204 */
[----:B-1----:R-:W-:-:S04]  /*77f0*/  @!P2 IMAD.WIDE R6, R3, 0x2, R6 ;  /* 0x000000020306a825 */ /* 0x002fc800078e0206 */
[----:B--2---:R-:W-:-:S04]  /*7800*/  @!P3 IMAD.WIDE R8, R3, 0x2, R8 ;  /* 0x000000020308b825 */ /* 0x004fc800078e0208 */
[----:B------:R-:W-:Y:S01]  /*7810*/  @!P0 IMAD.WIDE R10, R3, 0x2, R10 ;  /* 0x00000002030a8825 */ /* 0x000fe200078e020a */
[----:B---3--:R1:W-:Y:S04]  /*7820*/  @!P1 ST.E.128 desc[UR40][R4.64], R24 ;  /* 0x0000001804009985 */ /* 0x0083e8000c101d28 */
[----:B----4-:R1:W-:Y:S04]  /*7830*/  @!P2 ST.E.128 desc[UR40][R6.64], R28 ;  /* 0x0000001c0600a985 */ /* 0x0103e8000c101d28 */
[----:B-----5:R1:W-:Y:S04]  /*7840*/  @!P3 ST.E.128 desc[UR40][R8.64], R40 ;  /* 0x000000280800b985 */ /* 0x0203e8000c101d28 */
[----:B------:R1:W-:Y:S01]  /*7850*/  @!P0 ST.E.128 desc[UR40][R10.64], R44 ;  /* 0x0000002c0a008985 */ /* 0x0003e2000c101d28 */
[----:B0-----:R-:W-:-:S13]  /*7860*/  ISETP.LE.AND P0, PT, R0, UR47, PT ;  /* 0x0000002f00007c0c */ /* 0x001fda000bf03270 */
[----:B------:R-:W-:Y:S05]  /*7870*/  @!P0 BRA `(.L_x_13109) ;  /* 0xffffff9400008947 */ /* 0x000fea000383ffff */
[----:B------:R-:W-:Y:S05]  /*7880*/  EXIT ;  /* 0x000000000000794d */ /* 0x000fea0003800000 */
.L_x_13083:
        /* <DEDUP_REMOVED lines=10> */
[----:B------:R-:W2:Y:S01]  /*7930*/  LDL.LU R8, [R1+0x4] ;  /* 0x0000040001087983 */ /* 0x000ea20000300800 */
[----:B------:R-:W-:Y:S01]  /*7940*/  ULDC.64 UR4, c[0x0][0x418] ;  /* 0x0001060000047ab9 */ /* 0x000fe20000000a00 */
[----:B------:R-:W-:Y:S01]  /*7950*/  ULDC.64 UR8, c[0x0][0x2f0] ;  /* 0x0000bc0000087ab9 */ /* 0x000fe20000000a00 */
[----:B------:R-:W0:Y:S01]  /*7960*/  S2R R9, SR_TID.X ;  /* 0x0000000000097919 */ /* 0x000e220000002100 */
[----:B------:R-:W-:Y:S01]  /*7970*/  UISETP.NE.U32.AND UP0, UPT, UR4, URZ, UPT ;  /* 0x0000003f0400728c */ /* 0x000fe2000bf05070 */
[----:B------:R-:W-:Y:S02]  /*7980*/  UMOV UR6, 0xa0 ;  /* 0x000000a000067882 */ /* 0x000fe40000000000 */
[----:B------:R-:W-:Y:S01]  /*7990*/  ULDC UR4, c[0x0][0x424] ;  /* 0x0001090000047ab9 */ /* 0x000fe20000000800 */
[----:B------:R-:W-:Y:S01]  /*79a0*/  UISETP.NE.AND.EX UP0, UPT, UR5, URZ, UPT, UP0 ;  /* 0x0000003f0500728c */ /* 0x000fe2000bf05300 */
[----:B------:R-:W-:Y:S01]  /*79b0*/  ULDC UR43, c[0x0][0x448] ;  /* 0x00011200002b7ab9 */ /* 0x000fe20000000800 */
[----:B------:R-:W-:-:S02]  /*79c0*/  ULDC UR7, c[0x0][0x288] ;  /* 0x0000a20000077ab9 */ /* 0x000fc40000000800 */
[----:B------:R-:W-:-:S04]  /*79d0*/  USEL UR4, UR4, 0x1, UP0 ;  /* 0x0000000104047887 */ /* 0x000fc80008000000 */
[----:B------:R-:W-:Y:S01]  /*79e0*/  UIMAD UR39, UR4, UR8, URZ ;  /* 0x00000008042772a4 */ /* 0x000fe2000f8e023f */
[----:B------:R-:W-:Y:S02]  /*79f0*/  UMOV UR42, 0x400 ;  /* 0x00000400002a7882 */ /* 0x000fe40000000000 */
[----:B------:R-:W-:Y:S01]  /*7a00*/  ULDC UR8, c[0x0][0x2b8] ;  /* 0x0000ae0000087ab9 */ /* 0x000fe20000000800 */
[----:B------:R-:W-:-:S04]  /*7a10*/  UIADD3 UR4, UR39, 0x9f, URZ ;  /* 0x0000009f27047890 */ /* 0x000fc8000fffe03f */
[----:B------:R-:W-:Y:S01]  /*7a20*/  UIMAD.WIDE UR4, UR4, 0x66666667, URZ ;  /* 0x66666667040478a5 */ /* 0x000fe2000f8e023f */
[C---:B0-----:R-:W-:Y:S01]  /*7a30*/  IMAD.SHL.U32 R23, R9.reuse, 0x40, RZ ;  /* 0x0000004009177824 */ /* 0x041fe200078e00ff */
[----:B------:R-:W-:Y:S02]  /*7a40*/  SHF.R.U32.HI R0, RZ, 0x1, R9 ;  /* 0x00000001ff007819 */ /* 0x000fe40000011609 */
[----:B------:R-:W-:Y:S02]  /*7a50*/  SHF.L.U32 R4, R9, 0x4, RZ ;  /* 0x0000000409047819 */ /* 0x000fe400000006ff */
[----:B------:R-:W-:Y:S01]  /*7a60*/  LOP3.LUT R3, R23, 0x180, RZ, 0xc0, !PT ;  /* 0x0000018017037812 */ /* 0x000fe200078ec0ff */
[C---:B------:R-:W-:Y:S02]  /*7a70*/  IMAD.SHL.U32 R5, R9.reuse, 0x8, RZ ;  /* 0x0000000809057824 */ /* 0x040fe400078e00ff */
[----:B------:R-:W-:Y:S01]  /*7a80*/  IMAD.SHL.U32 R6, R9, 0x2, RZ ;  /* 0x0000000209067824 */ /* 0x000fe200078e00ff */
[----:B------:R-:W-:Y:S01]  /*7a90*/  LOP3.LUT R0, R3, 0x30, R0, 0xf8, !PT ;  /* 0x0000003003007812 */ /* 0x000fe200078ef800 */
[----:B------:R-:W-:Y:S01]  /*7aa0*/  IMAD.SHL.U32 R2, R9, 0x20, RZ ;  /* 0x0000002009027824 */ /* 0x000fe200078e00ff */
[----:B------:R-:W-:Y:S01]  /*7ab0*/  LOP3.LUT R3, R4, 0x1b0, RZ, 0xc0, !PT ;  /* 0x000001b004037812 */ /* 0x000fe200078ec0ff */
[----:B------:R-:W-:Y:S01]  /*7ac0*/  USHF.R.U32.HI UR4, URZ, 0x1f, UR5 ;  /* 0x0000001f3f047899 */ /* 0x000fe20008011605 */
[----:B------:R-:W-:-:S02]  /*7ad0*/  LOP3.LUT R0, R0, 0x30, R5, 0x78, !PT ;  /* 0x0000003000007812 */ /* 0x000fc400078e7805 */
[----:B------:R-:W-:Y:S01]  /*7ae0*/  LOP3.LUT R7, R3, 0x30, R6, 0x78, !PT ;  /* 0x0000003003077812 */ /* 0x000fe200078e7806 */
[----:B------:R-:W-:Y:S01]  /*7af0*/  ULEA.HI.SX32 UR44, UR5, UR4, 0x1a ;  /* 0x00000004052c7291 */ /* 0x000fe2000f8fd23f */
[----:B------:R-:W-:Y:S02]  /*7b00*/  LOP3.LUT R3, R2, 0x80, RZ, 0xc0, !PT ;  /* 0x0000008002037812 */ /* 0x000fe400078ec0ff */
[----:B------:R-:W-:Y:S01]  /*7b10*/  LOP3.LUT R5, R4, 0x600, RZ, 0xc0, !PT ;  /* 0x0000060004057812 */ /* 0x000fe200078ec0ff */
[----:B------:R-:W-:Y:S01]  /*7b20*/  IMAD.SHL.U32 R6, R9, 0x4, RZ ;  /* 0x0000000409067824 */ /* 0x000fe200078e00ff */
[----:B------:R-:W-:Y:S01]  /*7b30*/  LOP3.LUT R3, R3, 0x10, R9, 0xf8, !PT ;  /* 0x0000001003037812 */ /* 0x000fe200078ef809 */
[----:B------:R-:W-:Y:S01]  /*7b40*/  UIADD3 UR4, UR44, -0x1, URZ ;  /* 0xffffffff2c047890 */ /* 0x000fe2000fffe03f */
[----:B------:R-:W-:Y:S02]  /*7b50*/  LOP3.LUT R5, R5, 0x60, R2, 0xf8, !PT ;  /* 0x0000006005057812 */ /* 0x000fe400078ef802 */
[----:B------:R-:W-:-:S02]  /*7b60*/  LOP3.LUT R23, R0, 0x640, R23, 0xf8, !PT ;  /* 0x0000064000177812 */ /* 0x000fc400078ef817 */
[----:B------:R-:W-:Y:S01]  /*7b70*/  SHF.R.U32.HI R0, RZ, 0x2, R9 ;  /* 0x00000002ff007819 */ /* 0x000fe20000011609 */
[----:B------:R-:W-:Y:S01]  /*7b80*/  UIMAD UR4, UR4, -0xa0, UR39 ;  /* 0xffffff60040478a4 */ /* 0x000fe2000f8e0227 */
[----:B------:R-:W-:Y:S02]  /*7b90*/  LOP3.LUT R3, R3, 0x10, R6, 0x78, !PT ;  /* 0x0000001003037812 */ /* 0x000fe400078e7806 */
[--C-:B------:R-:W-:Y:S02]  /*7ba0*/  LOP3.LUT R22, R5, 0x100, R2.reuse, 0xf8, !PT ;  /* 0x0000010005167812 */ /* 0x100fe400078ef802 */
[----:B------:R-:W-:Y:S02]  /*7bb0*/  LOP3.LUT R0, R0, 0x1f, RZ, 0xc0, !PT ;  /* 0x0000001f00007812 */ /* 0x000fe400078ec0ff */
[----:B------:R-:W-:Y:S01]  /*7bc0*/  LOP3.LUT R22, R22, R3, RZ, 0xfc, !PT ;  /* 0x0000000316167212 */ /* 0x000fe200078efcff */
[----:B------:R-:W-:Y:S01]  /*7bd0*/  IMAD.MOV.U32 R3, RZ, RZ, 0x1 ;  /* 0x00000001ff037424 */ /* 0x000fe200078e00ff */
[----:B------:R-:W-:-:S02]  /*7be0*/  LOP3.LUT R6, R0, 0x60, R2, 0xf8, !PT ;  /* 0x0000006000067812 */ /* 0x000fc400078ef802 */
[----:B------:R-:W-:Y:S02]  /*7bf0*/  IADD3 R0, -R0, UR4, RZ ;  /* 0x0000000400007c10 */ /* 0x000fe4000fffe1ff */
[----:B------:R0:W-:Y:S02]  /*7c00*/  STL [R1+0x8], R3 ;  /* 0x0000080301007387 */ /* 0x0001e40000100800 */
[----:B------:R-:W-:Y:S02]  /*7c10*/  ISETP.GE.AND P2, PT, R0, 0x1, PT ;  /* 0x000000010000780c */ /* 0x000fe40003f46270 */
[----:B0-----:R-:W-:-:S04]  /*7c20*/  LOP3.LUT R3, R4, 0x30, RZ, 0xc0, !PT ;  /* 0x0000003004037812 */ /* 0x001fc800078ec0ff */
[----:B------:R-:W-:-:S04]  /*7c30*/  ISETP.GE.AND P1, PT, R3, UR9, PT ;  /* 0x0000000903007c0c */ /* 0x000fc8000bf26270 */
[C---:B------:R-:W-:Y:S02]  /*7c40*/  ISETP.LT.OR P3, PT, R0.reuse, 0x1, P1 ;  /* 0x000000010000780c */ /* 0x040fe40000f61670 */
[----:B------:R-:W-:Y:S01]  /*7c50*/  ISETP.LT.OR P4, PT, R0, 0x21, P1 ;  /* 0x000000210000780c */ /* 0x000fe20000f81670 */
[----:B------:R-:W-:Y:S01]  /*7c60*/  UIMAD UR5, UR44, UR6, -0xa0 ;  /* 0xffffff602c0574a4 */ /* 0x000fe2000f8e0206 */
[----:B------:R-:W-:-:S05]  /*7c70*/  LOP3.LUT R5, R6, 0x80, RZ, 0xfc, !PT ;  /* 0x0000008006057812 */ /* 0x000fca00078efcff */
[----:B------:R-:W-:-:S05]  /*7c80*/  VIADD R2, R5, UR5 ;  /* 0x0000000505027c36 */ /* 0x000fca0008000000 */
[----:B------:R-:W-:Y:S01]  /*7c90*/  ISETP.GE.AND P0, PT, R2, UR39, PT ;  /* 0x0000002702007c0c */ /* 0x000fe2000bf06270 */
[----:B------:R-:W-:Y:S01]  /*7ca0*/  ULEA UR42, UR48, UR42, 0x18 ;  /* 0x0000002a302a7291 */ /* 0x000fe2000f8ec03f */
[----:B------:R-:W-:-:S05]  /*7cb0*/  LOP3.LUT R7, R7, 0x640, R4, 0xf8, !PT ;  /* 0x0000064007077812 */ /* 0x000fca00078ef804 */
[----:B------:R-:W-:Y:S01]  /*7cc0*/  VIADD R4, R7, UR42 ;  /* 0x0000002a07047c36 */ /* 0x000fe20008000000 */
[----:B------:R-:W-:Y:S04]  /*7cd0*/  STL [R1+0x18], R7 ;  /* 0x0000180701007387 */ /* 0x000fe80000100800 */
[----:B------:R0:W-:Y:S04]  /*7ce0*/  STL [R1+0x28], R4 ;  /* 0x0000280401007387 */ /* 0x0001e80000100800 */
[----:B------:R1:W-:Y:S01]  /*7cf0*/  STL [R1+0x24], R2 ;  /* 0x0000240201007387 */ /* 0x0003e20000100800 */
[----:B0-----:R-:W-:-:S05]  /*7d00*/  VIADD R4, R6, UR5 ;  /* 0x0000000506047c36 */ /* 0x001fca0008000000 */
[----:B------:R1:W-:Y:S04]  /*7d10*/  STL [R1+0x20], R4 ;  /* 0x0000200401007387 */ /* 0x0003e80000100800 */
[----:B------:R1:W-:Y:S01]  /*7d20*/  STL [R1+0x1c], R0 ;  /* 0x00001c0001007387 */ /* 0x0003e20000100800 */
[----:B------:R-:W-:Y:S01]  /*7d30*/  IMAD.MOV.U32 R29, RZ, RZ, RZ ;  /* 0x000000ffff1d7224 */ /* 0x000fe200078e00ff */
[----:B------:R-:W-:Y:S02]  /*7d40*/  ULOP3.LUT UR49, UR45, 0x2, URZ, 0xfc, !UPT ;  /* 0x000000022d317892 */ /* 0x000fe4000f8efc3f */
[----:B------:R-:W-:Y:S01]  /*7d50*/  ULOP3.LUT UR50, UR45, 0x1, URZ, 0xfc, !UPT ;  /* 0x000000012d327892 */ /* 0x000fe2000f8efc3f */
[----:B------:R-:W-:Y:S01]  /*7d60*/  ULDC UR51, c[0x0][0xc] ;  /* 0x0000030000337ab9 */ /* 0x000fe20000000800 */
[----:B------:R-:W-:Y:S01]  /*7d70*/  UMOV UR36, URZ ;  /* 0x0000003f00247c82 */ /* 0x000fe20008000000 */
[----:B------:R-:W-:-:S02]  /*7d80*/  UIMAD UR43, UR43, UR7, URZ ;  /* 0x000000072b2b72a4 */ /* 0x000fc4000f8e023f */
[----:B------:R-:W-:Y:S01]  /*7d90*/  UIADD3 UR44, UR44, -0x2, URZ ;  /* 0xfffffffe2c2c7890 */ /* 0x000fe2000fffe03f */
[----:B--2---:R-:W-:-:S04]  /*7da0*/  LOP3.LUT R8, R8, 0xffffff7f, RZ, 0xc0, !PT ;  /* 0xffffff7f08087812 */ /* 0x004fc800078ec0ff */
        /* <DEDUP_REMOVED lines=12> */
[----:B------:R-:W-:Y:S02]  /*7e70*/  ISETP.LT.U32.AND P2, PT, R5, 0xa0, !P0 ;  /* 0x000000a00500780c */ /* 0x000fe40004741070 */
        /* <DEDUP_REMOVED lines=10> */
[----:B------:R-:W-:-:S04]  /*7f20*/  @P1 LOP3.LUT R8, R8, 0x20, RZ, 0xfc, !PT ;  /* 0x0000002008081812 */ /* 0x000fc800078efcff */
[----:B------:R-:W-:Y:S02]  /*7f30*/  LOP3.LUT R8, R8, 0xffffffef, RZ, 0xc0, !PT ;  /* 0xffffffef08087812 */ /* 0x000fe400078ec0ff */
[----:B------:R-:W-:Y:S02]  /*7f40*/  ISETP.GE.AND P0, PT, R0, 0x81, PT ;  /* 0x000000810000780c */ /* 0x000fe40003f06270 */
[----:B------:R-:W-:Y:S02]  /*7f50*/  @P2 LOP3.LUT R8, R8, 0x10, RZ, 0xfc, !PT ;  /* 0x0000001008082812 */ /* 0x000fe400078efcff */
[----:B------:R-:W-:Y:S02]  /*7f60*/  ISETP.GE.AND P1, PT, R3, UR9, PT ;  /* 0x0000000903007c0c */ /* 0x000fe4000bf26270 */
[----:B------:R-:W-:-:S04]  /*7f70*/  LOP3.LUT R8, R8, 0xfffffffe, RZ, 0xc0, !PT ;  /* 0xfffffffe08087812 */ /* 0x000fc800078ec0ff */
[----:B------:R-:W-:-:S04]  /*7f80*/  LOP3.LUT R8, R8, 0xffffdfff, RZ, 0xc0, !PT ;  /* 0xffffdfff08087812 */ /* 0x000fc800078ec0ff */
[----:B------:R-:W-:Y:S02]  /*7f90*/  @P0 LOP3.LUT R8, R8, 0x2000, RZ, 0xfc, !PT ;  /* 0x0000200008080812 */ /* 0x000fe400078efcff */
[----:B------:R-:W-:Y:S02]  /*7fa0*/  ISETP.GE.AND P0, PT, R3, UR8, PT ;  /* 0x0000000803007c0c */ /* 0x000fe4000bf06270 */
[----:B------:R-:W-:-:S04]  /*7fb0*/  @P1 LOP3.LUT R8, R8, 0x1, RZ, 0xfc, !PT ;  /* 0x0000000108081812 */ /* 0x000fc800078efcff */
[----:B------:R-:W-:-:S07]  /*7fc0*/  LOP3.LUT R8, R8, 0xfffffeff, RZ, 0xc0, !PT ;  /* 0xfffffeff08087812 */ /* 0x000fce00078ec0ff */
[----:B------:R-:W-:-:S05]  /*7fd0*/  @P0 LOP3.LUT R8, R8, 0x100, RZ, 0xfc, !PT ;  /* 0x0000010008080812 */ /* 0x000fca00078efcff */
[----:B------:R1:W-:Y:S02]  /*7fe0*/  STL [R1+0x4], R8 ;  /* 0x0000040801007387 */ /* 0x0003e40000100800 */
.L_x_13162:
        /* <DEDUP_REMOVED lines=19> */
[----:B01---5:R-:W-:Y:S11]  /*8120*/  @!P0 BRA `(.L_x_13111) ;  /* 0x0000000000188947 */ /* 0x023ff60003800000 */
[----:B------:R-:W-:Y:S02]  /*8130*/  ULDC.64 UR4, c[0x0][0xa28] ;  /* 0x00028a0000047ab9 */ /* 0x000fe40000000a00 */
[----:B------:R-:W-:-:S06]  /*8140*/  UIMAD.WIDE UR4, UR47, 0x4, UR4 ;  /* 0x000000042f0478a5 */ /* 0x000fcc000f8e0204 */
[----:B-1----:R-:W-:Y:S02]  /*8150*/  IMAD.U32 R2, RZ, RZ, UR4 ;  /* 0x00000004ff027e24 */ /* 0x002fe4000f8e00ff */
[----:B------:R-:W-:-:S05]  /*8160*/  IMAD.U32 R3, RZ, RZ, UR5 ;  /* 0x00000005ff037e24 */ /* 0x000fca000f8e00ff */
[----:B------:R-:W2:Y:S02]  /*8170*/  LDG.E R2, desc[UR40][R2.64] ;  /* 0x0000002802027981 */ /* 0x000ea4000c1e1900 */
[----:B--2---:R-:W-:-:S15]  /*8180*/  R2UR UR37, R2 ;  /* 0x00000000022572ca */ /* 0x004fde00000e0000 */
.L_x_13111:
[----:B------:R-:W-:-:S13]  /*8190*/  PLOP3.LUT P0, PT, PT, PT, UP0, 0x80, 0x0 ;  /* 0x000000000000781c */ /* 0x000fda0003f0f008 */
[----:B------:R-:W-:Y:S05]  /*81a0*/  @!P0 BRA `(.L_x_13112) ;  /* 0x0000000000408947 */ /* 0x000fea0003800000 */
[----:B-1----:R-:W-:Y:S01]  /*81b0*/  MOV R2, 0x0 ;  /* 0x0000000000027802 */ /* 0x002fe20000000f00 */
        /* <DEDUP_REMOVED lines=15> */
.L_x_13112:
[----:B------:R-:W2:Y:S01]  /*82b0*/  LDL.LU R19, [R1+0x4] ;  /* 0x0000040001137983 */ /* 0x000ea20000300800 */
[----:B------:R-:W-:-:S06]  /*82c0*/  UIADD3 UR4, UR42, 0x6000, URZ ;  /* 0x000060002a047890 */ /* 0x000fcc000fffe03f */
[----:B------:R-:W-:-:S05]  /*82d0*/  IMAD.U32 R16, RZ, RZ, UR4 ;  /* 0x00000004ff107e24 */ /* 0x000fca000f8e00ff */
[----:B------:R-:W-:Y:S02]  /*82e0*/  LOP3.LUT P0, RZ, R16, 0x1bf, RZ, 0xc0, !PT ;  /* 0x000001bf10ff7812 */ /* 0x000fe4000780c0ff */
[----:B--2---:R-:W-:-:S11]  /*82f0*/  LOP3.LUT R19, R19, 0xfffffffd, RZ, 0xc0, !PT ;  /* 0xfffffffd13137812 */ /* 0x004fd600078ec0ff */
[----:B------:R-:W-:-:S05]  /*8300*/  @P0 LOP3.LUT R19, R19, 0x2, RZ, 0xfc, !PT ;  /* 0x0000000213130812 */ /* 0x000fca00078efcff */
[----:B------:R0:W-:Y:S01]  /*8310*/  STL [R1+0x4], R19 ;  /* 0x0000041301007387 */ /* 0x0001e20000100800 */
[----:B------:R-:W-:Y:S05]  /*8320*/  @!P0 BRA `(.L_x_13113) ;  /* 0x0000000000408947 */ /* 0x000fea0003800000 */
[----:B-1----:R-:W-:Y:S01]  /*8330*/  MOV R2, 0x0 ;  /* 0x0000000000027802 */ /* 0x002fe20000000f00 */
[----:B------:R-:W-:Y:S01]  /*8340*/  ULDC.64 UR6, c[0x4][0x1b0] ;  /* 0x01006c0000067ab9 */ /* 0x000fe20000000a00 */
[----:B------:R-:W-:Y:S01]  /*8350*/  ULDC.64 UR8, c[0x4][0x1b8] ;  /* 0x01006e0000087ab9 */ /* 0x000fe20000000a00 */
[----:B------:R-:W-:Y:S01]  /*8360*/  ULDC.64 UR4, c[0x4][0x10] ;  /* 0x0100040000047ab9 */ /* 0x000fe20000000a00 */
[----:B------:R-:W-:Y:S01]  /*8370*/  IMAD.U32 R4, RZ, RZ, UR6 ;  /* 0x00000006ff047e24 */ /* 0x000fe2000f8e00ff */
[----:B------:R-:W-:Y:S01]  /*8380*/  MOV R8, 0x70 ;  /* 0x0000007000087802 */ /* 0x000fe20000000f00 */
[----:B------:R-:W1:Y:S01]  /*8390*/  LDC.64 R2, c[0x4][R2] ;  /* 0x0100000002027b82 */ /* 0x000e620000000a00 */
        /* <DEDUP_REMOVED lines=9> */
.L_x_13113:
[----:B------:R-:W-:-:S04]  /*8430*/  IMAD.U32 R28, RZ, RZ, UR42 ;  /* 0x0000002aff1c7e24 */ /* 0x000fc8000f8e00ff */
[----:B------:R-:W-:-:S05]  /*8440*/  VIADD R17, R28, 0x1000 ;  /* 0x000010001c117836 */ /* 0x000fca0000000000 */
[----:B------:R-:W-:-:S13]  /*8450*/  LOP3.LUT P0, RZ, R17, 0x9f, RZ, 0xc0, !PT ;  /* 0x0000009f11ff7812 */ /* 0x000fda000780c0ff */
[----:B------:R-:W-:Y:S05]  /*8460*/  @!P0 BRA `(.L_x_13114) ;  /* 0x0000000000408947 */ /* 0x000fea0003800000 */
[----:B-1----:R-:W-:Y:S01]  /*8470*/  MOV R2, 0x0 ;  /* 0x0000000000027802 */ /* 0x002fe20000000f00 */
        /* <DEDUP_REMOVED lines=15> */
.L_x_13114:
[----:B------:R-:W-:-:S13]  /*8570*/  LOP3.LUT P6, RZ, R16, 0x1bf, RZ, 0xc0, !PT ;  /* 0x000001bf10ff7812 */ /* 0x000fda00078cc0ff */
[----:B------:R-:W-:Y:S05]  /*8580*/  @!P6 BRA `(.L_x_13115) ;  /* 0x000000000040e947 */ /* 0x000fea0003800000 */
[----:B-1----:R-:W-:Y:S01]  /*8590*/  MOV R2, 0x0 ;  /* 0x0000000000027802 */ /* 0x002fe20000000f00 */
[----:B------:R-:W-:Y:S01]  /*85a0*/  ULDC.64 UR6, c[0x4][0x1b0] ;  /* 0x01006c0000067ab9 */ /* 0x000fe20000000a00 */
[----:B------:R-:W-:Y:S01]  /*85b0*/  ULDC.64 UR8, c[0x4][0x1b8] ;  /* 0x01006e0000087ab9 */ /* 0x000fe20000000a00 */
[----:B------:R-:W-:Y:S01]  /*85c0*/  ULDC.64 UR4, c[0x4][0x20] ;  /* 0x0100080000047ab9 */ /* 0x000fe20000000a00 */
[----:B------:R-:W-:Y:S01]  /*85d0*/  MOV R4, UR6 ;  /* 0x0000000600047c02 */ /* 0x000fe20008000f00 */
[----:B------:R-:W-:Y:S01]  /*85e0*/  IMAD.U32 R5, RZ, RZ, UR7 ;  /* 0x00000007ff057e24 */ /* 0x000fe2000f8e00ff */
        /* <DEDUP_REMOVED lines=10> */
.L_x_13115:
[----:B------:R-:W-:Y:S01]  /*8690*/  ULDC.64 UR4, c[0x0][0x9f8] ;  /* 0x00027e0000047ab9 */ /* 0x000fe20000000a00 */
[----:B------:R-:W-:Y:S01]  /*86a0*/  IMAD.U32 R16, RZ, RZ, UR47 ;  /* 0x0000002fff107e24 */ /* 0x000fe2000f8e00ff */
[----:B------:R-:W-:Y:S01]  /*86b0*/  UISETP.NE.U32.AND UP0, UPT, UR4, URZ, UPT ;  /* 0x0000003f0400728c */ /* 0x000fe2000bf05070 */
[----:B------:R-:W2:Y:S03]  /*86c0*/  LDC R18, c[0x0][0x430] ;  /* 0x00010c00ff127b82 */ /* 0x000ea60000000800 */
[----:B------:R-:W-:-:S06]  /*86d0*/  UISETP.NE.AND.EX UP0, UPT, UR5, URZ, UPT, UP0 ;  /* 0x0000003f0500728c */ /* 0x000fcc000bf05300 */
[----:B------:R-:W-:-:S05]  /*86e0*/  PLOP3.LUT P0, PT, PT, PT, UP0, 0x80, 0x0 ;  /* 0x000000000000781c */ /* 0x000fca0003f0f008 */
[----:B------:R-:W-:Y:S02]  /*86f0*/  @UP0 ULDC.64 UR4, c[0x0][0x9f8] ;  /* 0x00027e0000040ab9 */ /* 0x000fe40000000a00 */
[----:B------:R-:W-:-:S06]  /*8700*/  @UP0 UIMAD.WIDE UR4, UR47, 0x4, UR4 ;  /* 0x000000042f0408a5 */ /* 0x000fcc000f8e0204 */
[----:B-1----:R-:W-:Y:S02]  /*8710*/  IMAD.U32 R2, RZ, RZ, UR4 ;  /* 0x00000004ff027e24 */ /* 0x002fe4000f8e00ff */
[----:B------:R-:W-:-:S05]  /*8720*/  IMAD.U32 R3, RZ, RZ, UR5 ;  /* 0x00000005ff037e24 */ /* 0x000fca000f8e00ff */
[----:B------:R-:W3:Y:S01]  /*8730*/  @P0 LDG.E R16, desc[UR40][R2.64] ;  /* 0x0000002802100981 */ /* 0x000ee2000c1e1900 */
[----:B------:R-:W-:-:S03]  /*8740*/  UMOV UR4, 0xffffffff ;  /* 0xffffffff00047882 */ /* 0x000fc60000000000 */
[----:B---3--:R1:W-:Y:S01]  /*8750*/  STL [R1+0xc], R16 ;  /* 0x00000c1001007387 */ /* 0x0083e20000100800 */
[----:B--2---:R-:W-:Y:S05]  /*8760*/  BRA.DIV UR4, `(.L_x_13116) ;  /* 0x0000003e04247947 */ /* 0x004fea000b800000 */
.L_x_13179:
[----:B------:R-:W2:Y:S04]  /*8770*/  LDL R0, [R1+0x20] ;  /* 0x0000200001007983 */ /* 0x000ea80000100800 */
[----:B------:R-:W3:Y:S01]  /*8780*/  LDL R10, [R1+0x24] ;  /* 0x00002400010a7983 */ /* 0x000ee20000100800 */
[----:B------:R-:W-:Y:S01]  /*8790*/  ISETP.NE.AND P3, PT, R18, 0x1, PT ;  /* 0x000000011200780c */ /* 0x000fe20003f65270 */
[----:B------:R-:W-:Y:S01]  /*87a0*/  IMAD.MOV.U32 R12, RZ, RZ, R19 ;  /* 0x000000ffff0c7224 */ /* 0x000fe200078e0013 */
[----:B------:R-:W-:Y:S01]  /*87b0*/  SHF.R.S32.HI R13, RZ, 0x1f, R16 ;  /* 0x0000001fff0d7819 */ /* 0x000fe20000011410 */
[----:B------:R-:W-:-:S03]  /*87c0*/  IMAD.MOV.U32 R8, RZ, RZ, RZ ;  /* 0x000000ffff087224 */ /* 0x000fc600078e00ff */
[C---:B------:R-:W-:Y:S01]  /*87d0*/  LOP3.LUT P2, RZ, R12.reuse, 0x8, RZ, 0xc0, !PT ;  /* 0x000000080cff7812 */ /* 0x040fe2000784c0ff */
[----:B------:R4:W-:Y:S01]  /*87e0*/  STL [R1+0x14], R13 ;  /* 0x0000140d01007387 */ /* 0x0009e20000100800 */
[----:B------:R-:W-:-:S05]  /*87f0*/  LOP3.LUT R12, R12, 0xfffffffb, RZ, 0xc0, !PT ;  /* 0xfffffffb0c0c7812 */ /* 0x000fca00078ec0ff */
[----:B------:R-:W0:Y:S01]  /*8800*/  @P3 LDC R2, c[0x0][0x434] ;  /* 0x00010d00ff023b82 */ /* 0x000e220000000800 */
[----:B------:R-:W-:-:S07]  /*8810*/  @P3 LOP3.LUT R12, R12, 0x4, RZ, 0xfc, !PT ;  /* 0x000000040c0c3812 */ /* 0x000fce00078efcff */
[----:B------:R-:W1:Y:S01]  /*8820*/  @P3 LDC R3, c[0x0][0x438] ;  /* 0x00010e00ff033b82 */ /* 0x000e620000000800 */
[----:B------:R-:W-:Y:S02]  /*8830*/  LOP3.LUT R12, R12, 0xfffffffd, RZ, 0xc0, !PT ;  /* 0xfffffffd0c0c7812 */ /* 0x000fe400078ec0ff */
[C---:B--2---:R-:W-:Y:S01]  /*8840*/  ISETP.GE.AND P0, PT, R0.reuse, UR39, PT ;  /* 0x0000002700007c0c */ /* 0x044fe2000bf06270 */
[----:B------:R-:W-:-:S04]  /*8850*/  VIADD R9, R0, UR37 ;  /* 0x0000002500097c36 */ /* 0x000fc80008000000 */
[----:B0-----:R-:W-:Y:S01]  /*8860*/  @P3 IMAD.HI.U32 R2, R9, R2, RZ ;  /* 0x0000000209023227 */ /* 0x001fe200078e00ff */
[----:B------:R-:W-:-:S04]  /*8870*/  MOV R0, R9 ;  /* 0x0000000900007202 */ /* 0x000fc80000000f00 */
[----:B-1----:R-:W-:-:S03]  /*8880*/  @P3 SHF.R.U32.HI R0, RZ, R3, R2 ;  /* 0x00000003ff003219 */ /* 0x002fc60000011602 */
        /* <DEDUP_REMOVED lines=8> */
[C---:B-1----:R-:W-:Y:S01]  /*8910*/  @!P0 LEA R4, P1, R2.reuse, R4, 0x2 ;  /* 0x0000000402048211 */ /* 0x042fe200078210ff */
[----:B------:R-:W0:Y:S03]  /*8920*/  @P3 LDC R3, c[0x0][0x434] ;  /* 0x00010d00ff033b82 */ /* 0x000e260000000800 */
[----:B------:R-:W-:-:S05]  /*8930*/  @!P0 LEA.HI.X R5, R2, R5, R7, 0x2, P1 ;  /* 0x0000000502058211 */ /* 0x000fca00008f1407 */
[----:B------:R-:W1:Y:S01]  /*8940*/  @P3 LDC R2, c[0x0][0x438] ;  /* 0x00010e00ff023b82 */ /* 0x000e620000000800 */
[----:B------:R2:W5:Y:S01]  /*8950*/  @!P0 LDG.E R8, desc[UR40][R4.64] ;  /* 0x0000002804088981 */ /* 0x000562000c1e1900 */
[----:B---3--:R-:W-:-:S04]  /*8960*/  VIADD R10, R10, UR37 ;  /* 0x000000250a0a7c36 */ /* 0x008fc80008000000 */
[----:B------:R-:W-:Y:S02]  /*8970*/  IMAD.MOV.U32 R11, RZ, RZ, R10 ;  /* 0x000000ffff0b7224 */ /* 0x000fe400078e000a */
[----:B------:R-:W3:Y:S08]  /*8980*/  @P2 LDC.64 R6, c[0x0][0x428] ;  /* 0x00010a00ff062b82 */ /* 0x000ef00000000a00 */
[----:B--2---:R-:W2:Y:S01]  /*8990*/  @P2 LDC.64 R4, c[0x0][0x418] ;  /* 0x00010600ff042b82 */ /* 0x004ea20000000a00 */
[----:B0-----:R-:W-:-:S05]  /*89a0*/  @P3 IMAD.HI.U32 R3, R10, R3, RZ ;  /* 0x000000030a033227 */ /* 0x001fca00078e00ff */
[----:B-1----:R-:W-:-:S04]  /*89b0*/  @P3 SHF.R.U32.HI R11, RZ, R2, R3 ;  /* 0x00000002ff0b3219 */ /* 0x002fc80000011603 */
[----:B------:R-:W-:Y:S01]  /*89c0*/  @P2 SHF.R.S32.HI R3, RZ, 0x1f, R11 ;  /* 0x0000001fff032819 */ /* 0x000fe2000001140b */
[----:B---3--:R-:W-:-:S04]  /*89d0*/  @P2 IMAD R2, R13, R6, RZ ;  /* 0x000000060d022224 */ /* 0x008fc800078e02ff */
[----:B------:R-:W-:Y:S02]  /*89e0*/  @P2 IMAD R7, R16, R7, R2 ;  /* 0x0000000710072224 */ /* 0x000fe400078e0202 */
[----:B------:R-:W-:-:S04]  /*89f0*/  @P2 IMAD.MOV.U32 R2, RZ, RZ, R11 ;  /* 0x000000ffff022224 */ /* 0x000fc800078e000b */
[----:B------:R-:W-:Y:S02]  /*8a00*/  @P2 IMAD.WIDE.U32 R2, R16, R6, R2 ;  /* 0x0000000610022225 */ /* 0x000fe400078e0002 */
[----:B------:R-:W0:Y:S02]  /*8a10*/  LDC R16, c[0x0][0xc44] ;  /* 0x00031100ff107b82 */ /* 0x000e240000000800 */
[----:B------:R-:W-:Y:S01]  /*8a20*/  @P2 IMAD.IADD R7, R7, 0x1, R3 ;  /* 0x0000000107072824 */ /* 0x000fe200078e0203 */
[----:B--2---:R-:W-:-:S04]  /*8a30*/  @P2 LEA R6, P0, R2, R4, 0x2 ;  /* 0x0000000402062211 */ /* 0x004fc800078010ff */
[----:B------:R-:W-:Y:S01]  /*8a40*/  @P2 LEA.HI.X R7, R2, R5, R7, 0x2, P0 ;  /* 0x0000000502072211 */ /* 0x000fe200000f1407 */
[----:B------:R-:W-:Y:S02]  /*8a50*/  IMAD.MOV.U32 R5, RZ, RZ, RZ ;  /* 0x000000ffff057224 */ /* 0x000fe400078e00ff */
[----:B------:R-:W-:-:S04]  /*8a60*/  IMAD.MOV R0, RZ, RZ, -R0 ;  /* 0x000000ffff007224 */ /* 0x000fc800078e0a00 */
[----:B------:R1:W5:Y:S01]  /*8a70*/  @P2 LDG.E R5, desc[UR40][R6.64] ;  /* 0x0000002806052981 */ /* 0x000362000c1e1900 */
[----:B------:R-:W-:Y:S02]  /*8a80*/  IMAD.MOV R3, RZ, RZ, -R11 ;  /* 0x000000ffff037224 */ /* 0x000fe400078e0a0b */
[C---:B-1----:R-:W-:Y:S02]  /*8a90*/  IMAD R6, R18.reuse, R0, R9 ;  /* 0x0000000012067224 */ /* 0x042fe400078e0209 */
[----:B------:R-:W-:Y:S02]  /*8aa0*/  IMAD.U32 R0, RZ, RZ, UR49 ;  /* 0x00000031ff007e24 */ /* 0x000fe4000f8e00ff */
[----:B------:R-:W-:Y:S02]  /*8ab0*/  IMAD R9, R18, R3, R10 ;  /* 0x0000000312097224 */ /* 0x000fe400078e020a */
[----:B------:R-:W-:Y:S01]  /*8ac0*/  IMAD R3, RZ, RZ, -UR47 ;  /* 0x8000002fff037e24 */ /* 0x000fe2000f8e02ff */
[----:B------:R-:W-:-:S03]  /*8ad0*/  ISETP.NE.AND P0, PT, R0, 0x3, PT ;  /* 0x000000030000780c */ /* 0x000fc60003f05270 */
[----:B0-----:R-:W-:-:S05]  /*8ae0*/  IMAD R16, R16, R3, UR46 ;  /* 0x0000002e10107e24 */ /* 0x001fca000f8e0203 */
[----:B------:R-:W-:-:S05]  /*8af0*/  SHF.R.S32.HI R2, RZ, 0x1f, R16 ;  /* 0x0000001fff027819 */ /* 0x000fca0000011410 */
[----:B------:R-:W-:Y:S01]  /*8b00*/  @P0 LOP3.LUT R12, R12, 0x2, RZ, 0xfc, !PT ;  /* 0x000000020c0c0812 */ /* 0x000fe200078efcff */
[----:B------:R4:W-:Y:S04]  /*8b10*/  STL [R1+0x10], R2 ;  /* 0x0000100201007387 */ /* 0x0009e80000100800 */
[----:B------:R4:W-:Y:S01]  /*8b20*/  STL [R1+0x4], R12 ;  /* 0x0000040c01007387 */ /* 0x0009e20000100800 */
[----:B------:R-:W-:Y:S05]  /*8b30*/  @!P0 BRA `(.L_x_13117) ;  /* 0x0000000000048947 */ /* 0x000fea0003800000 */
[----:B------:R-:W-:Y:S01]  /*8b40*/  BPT.TRAP 0x1 ;  /* 0x000000040000795c */ /* 0x000fe20000300000 */
.L_x_13117:
[----:B------:R-:W2:Y:S01]  /*8b50*/  LDL R0, [R1+0x8] ;  /* 0x0000080001007983 */ /* 0x000ea20000100800 */
[----:B------:R-:W-:Y:S01]  /*8b60*/  LEA R4, R29, UR42, 0x3 ;  /* 0x0000002a1d047c11 */ /* 0x000fe2000f8e18ff */
[----:B------:R-:W-:Y:S01]  /*8b70*/  BSSY B0, `(.L_x_13118) ;  /* 0x0000005000007945 */ /* 0x000fe20003800000 */
[----:B------:R-:W-:Y:S02]  /*8b80*/  SHF.R.S32.HI R25, RZ, 0x1f, R6 ;  /* 0x0000001fff197819 */ /* 0x000fe40000011406 */
[----:B--2---:R-:W-:-:S04]  /*8b90*/  SHF.L.U32 R27, R0, 0x1f, RZ ;  /* 0x0000001f001b7819 */ /* 0x004fc800000006ff */
[----:B------:R-:W0:Y:S02]  /*8ba0*/  SYNCS.PHASECHK.TRANS64.TRYWAIT P0, [R4+URZ+0x13280], R27 ;  /* 0x0132801b040075a7 */ /* 0x000e24000800017f */
[----:B0-----:R-:W-:Y:S05]  /*8bb0*/  @!P0 BRA `(.L_x_13119) ;  /* 0x00000038003c8947 */ /* 0x001fea0003800000 */
.L_x_13180:
[----:B------:R-:W-:Y:S05]  /*8bc0*/  BSYNC B0 ;  /* 0x0000000000007941 */ /* 0x000fea0003800000 */
.L_x_13118:
[----:B------:R-:W2:Y:S01]  /*8bd0*/  LDL R7, [R1+0x10] ;  /* 0x0000100001077983 */ /* 0x000ea20000100800 */
[----:B------:R-:W-:-:S03]  /*8be0*/  ULDC.64 UR4, c[0x0][0x328] ;  /* 0x0000ca0000047ab9 */ /* 0x000fc60000000a00 */
[----:B----4-:R-:W3:Y:S01]  /*8bf0*/  LDL R12, [R1+0x18] ;  /* 0x00001800010c7983 */ /* 0x010ee20000100800 */
[----:B------:R-:W-:Y:S01]  /*8c00*/  IMAD R0, R25, UR4, RZ ;  /* 0x0000000419007c24 */ /* 0x000fe2000f8e02ff */
[----:B-----5:R-:W-:Y:S01]  /*8c10*/  SHF.R.S32.HI R26, RZ, 0x1f, R8 ;  /* 0x0000001fff1a7819 */ /* 0x020fe20000011408 */
[C---:B------:R-:W-:Y:S01]  /*8c20*/  IMAD.WIDE.U32 R2, R6.reuse, UR4, RZ ;  /* 0x0000000406027c25 */ /* 0x040fe2000f8e00ff */
[----:B------:R-:W-:Y:S01]  /*8c30*/  ULDC.64 UR6, c[0x0][0x338] ;  /* 0x0000ce0000067ab9 */ /* 0x000fe20000000a00 */
[----:B------:R-:W-:Y:S01]  /*8c40*/  ULDC.64 UR8, c[0x0][0x330] ;  /* 0x0000cc0000087ab9 */ /* 0x000fe20000000a00 */
[----:B------:R-:W-:Y:S01]  /*8c50*/  SHF.R.S32.HI R21, RZ, 0x1f, R9 ;  /* 0x0000001fff157819 */ /* 0x000fe20000011409 */
[----:B------:R-:W-:Y:S01]  /*8c60*/  IMAD R0, R6, UR5, R0 ;  /* 0x0000000506007c24 */ /* 0x000fe2000f8e0200 */
[----:B------:R-:W-:Y:S01]  /*8c70*/  ULDC.64 UR10, c[0x0][0x318] ;  /* 0x0000c600000a7ab9 */ /* 0x000fe20000000a00 */
[----:B------:R-:W-:Y:S02]  /*8c80*/  SHF.R.S32.HI R24, RZ, 0x1f, R5 ;  /* 0x0000001fff187819 */ /* 0x000fe40000011405 */
[----:B------:R-:W-:-:S02]  /*8c90*/  IMAD.IADD R3, R3, 0x1, R0 ;  /* 0x0000000103037824 */ /* 0x000fc400078e0200 */
[----:B------:R-:W-:Y:S02]  /*8ca0*/  IMAD R0, R26, UR6, RZ ;  /* 0x000000061a007c24 */ /* 0x000fe4000f8e02ff */
[----:B------:R-:W-:-:S04]  /*8cb0*/  IMAD.WIDE.U32 R2, R8, UR6, R2 ;  /* 0x0000000608027c25 */ /* 0x000fc8000f8e0002 */
[----:B------:R-:W-:Y:S02]  /*8cc0*/  IMAD R0, R8, UR7, R0 ;  /* 0x0000000708007c24 */ /* 0x000fe4000f8e0200 */
[----:B------:R-:W-:-:S03]  /*8cd0*/  IMAD R11, R21, UR4, RZ ;  /* 0x00000004150b7c24 */ /* 0x000fc6000f8e02ff */
[----:B------:R-:W-:Y:S01]  /*8ce0*/  IADD3 R3, R3, R0, RZ ;  /* 0x0000000003037210 */ /* 0x000fe20007ffe0ff */
[----:B------:R-:W-:Y:S02]  /*8cf0*/  IMAD R11, R9, UR5, R11 ;  /* 0x00000005090b7c24 */ /* 0x000fe4000f8e020b */
[----:B------:R-:W-:-:S04]  /*8d00*/  IMAD.WIDE.U32 R2, R16, UR8, R2 ;  /* 0x0000000810027c25 */ /* 0x000fc8000f8e0002 */
        /* <DEDUP_REMOVED lines=16> */
[----:B------:R-:W2:Y:S01]  /*8e10*/  LDL R3, [R1+0x4] ;  /* 0x0000040001037983 */ /* 0x000ea20000100800 */
[----:B------:R-:W1:Y:S03]  /*8e20*/  S2R R11, SR_TID.X ;  /* 0x00000000000b7919 */ /* 0x000e660000002100 */
[----:B------:R-:W3:Y:S04]  /*8e30*/  SHFL.IDX PT, R2, R7, RZ, 0x1c1f ;  /* 0x001c1fff07027589 */ /* 0x000ee800000e0000 */
[----:B------:R-:W4:Y:S04]  /*8e40*/  SHFL.IDX PT, R0, R10, RZ, 0x1c1f ;  /* 0x001c1fff0a007589 */ /* 0x000f2800000e0000 */
[----:B------:R-:W-:Y:S01]  /*8e50*/  SHFL.IDX PT, R19, R19, RZ, 0x1c1f ;  /* 0x001c1fff13137589 */ /* 0x000fe200000e0000 */
[----:B-1----:R-:W-:-:S05]  /*8e60*/  IMAD.SHL.U32 R11, R11, 0x10, RZ ;  /* 0x000000100b0b7824 */ /* 0x002fca00078e00ff */
[----:B------:R-:W-:-:S04]  /*8e70*/  LOP3.LUT R11, R11, 0x30, RZ, 0xc0, !PT ;  /* 0x000000300b0b7812 */ /* 0x000fc800078ec0ff */
[----:B---3--:R-:W-:Y:S02]  /*8e80*/  IADD3 R2, P0, R11, R2, RZ ;  /* 0x000000020b027210 */ /* 0x008fe40007f1e0ff */
[C---:B--2---:R-:W-:Y:S02]  /*8e90*/  LOP3.LUT P4, RZ, R3.reuse, 0x1000, RZ, 0xc0, !PT ;  /* 0x0000100003ff7812 */ /* 0x044fe4000788c0ff */
[C---:B------:R-:W-:Y:S02]  /*8ea0*/  LOP3.LUT P3, RZ, R3.reuse, 0x800, RZ, 0xc0, !PT ;  /* 0x0000080003ff7812 */ /* 0x040fe4000786c0ff */
[C---:B------:R-:W-:Y:S02]  /*8eb0*/  LOP3.LUT P2, RZ, R3.reuse, 0x400, RZ, 0xc0, !PT ;  /* 0x0000040003ff7812 */ /* 0x040fe4000784c0ff */
[----:B------:R-:W-:Y:S01]  /*8ec0*/  LOP3.LUT P1, RZ, R3, 0x200, RZ, 0xc0, !PT ;  /* 0x0000020003ff7812 */ /* 0x000fe2000782c0ff */
[----:B----4-:R-:W-:Y:S02]  /*8ed0*/  IMAD.X R3, RZ, RZ, R0, P0 ;  /* 0x000000ffff037224 */ /* 0x010fe400000e0600 */
[----:B------:R-:W-:-:S05]  /*8ee0*/  VIADD R0, R18, UR42 ;  /* 0x0000002a12007c36 */ /* 0x000fca0008000000 */
[----:B------:R1:W-:Y:S04]  /*8ef0*/  LDGSTS.E.BYPASS.LTC128B.128 [R0+0x6000], desc[UR40][R2.64], !P4 ;  /* 0x0600000002007fae */ /* 0x0003e8000e101d68 */
[----:B-1----:R-:W1:Y:S04]  /*8f00*/  SHFL.IDX PT, R2, R7, 0x1, 0x1c1f ;  /* 0x003c1f0007027f89 */ /* 0x002e6800000e0000 */
[----:B------:R-:W2:Y:S01]  /*8f10*/  SHFL.IDX PT, R3, R10, 0x1, 0x1c1f ;  /* 0x003c1f000a037f89 */ /* 0x000ea200000e0000 */
[----:B-1----:R-:W-:-:S05]  /*8f20*/  IADD3 R2, P0, R11, R2, RZ ;  /* 0x000000020b027210 */ /* 0x002fca0007f1e0ff */
[----:B--2---:R-:W-:-:S05]  /*8f30*/  IMAD.X R3, RZ, RZ, R3, P0 ;  /* 0x000000ffff037224 */ /* 0x004fca00000e0603 */
[----:B------:R1:W-:Y:S04]  /*8f40*/  LDGSTS.E.BYPASS.LTC128B.128 [R0+0x6800], desc[UR40][R2.64], !P3 ;  /* 0x0680000002007fae */ /* 0x0003e8000d901d68 */
[----:B-1----:R-:W1:Y:S04]  /*8f50*/  SHFL.IDX PT, R2, R7, 0x2, 0x1c1f ;  /* 0x005c1f0007027f89 */ /* 0x002e6800000e0000 */
[----:B------:R-:W2:Y:S04]  /*8f60*/  SHFL.IDX PT, R3, R10, 0x2, 0x1c1f ;  /* 0x005c1f000a037f89 */ /* 0x000ea800000e0000 */
[----:B------:R-:W-:Y:S01]  /*8f70*/  SHFL.IDX PT, R10, R10, 0x3, 0x1c1f ;  /* 0x007c1f000a0a7f89 */ /* 0x000fe200000e0000 */
[----:B-1----:R-:W-:-:S05]  /*8f80*/  IADD3 R2, P0, R11, R2, RZ ;  /* 0x000000020b027210 */ /* 0x002fca0007f1e0ff */
[----:B--2---:R-:W-:-:S05]  /*8f90*/  IMAD.X R3, RZ, RZ, R3, P0 ;  /* 0x000000ffff037224 */ /* 0x004fca00000e0603 */
[----:B------:R1:W-:Y:S04]  /*8fa0*/  LDGSTS.E.BYPASS.LTC128B.128 [R0+0x7000], desc[UR40][R2.64], !P2 ;  /* 0x0700000002007fae */ /* 0x0003e8000d101d68 */
[----:B-1----:R-:W1:Y:S02]  /*8fb0*/  SHFL.IDX PT, R2, R7, 0x3, 0x1c1f ;  /* 0x007c1f0007027f89 */ /* 0x002e6400000e0000 */
[----:B-1----:R-:W-:-:S05]  /*8fc0*/  IADD3 R2, P0, R11, R2, RZ ;  /* 0x000000020b027210 */ /* 0x002fca0007f1e0ff */
[----:B------:R-:W-:-:S05]  /*8fd0*/  IMAD.X R3, RZ, RZ, R10, P0 ;  /* 0x000000ffff037224 */ /* 0x000fca00000e060a */
[----:B------:R1:W-:Y:S04]  /*8fe0*/  LDGSTS.E.BYPASS.LTC128B.128 [R0+0x7800], desc[UR40][R2.64], !P1 ;  /* 0x0780000002007fae */ /* 0x0003e8000c901d68 */
[----:B-1----:R1:W2:Y:S02]  /*8ff0*/  SHFL.IDX PT, R2, R20, RZ, 0x1c1f ;  /* 0x001c1fff14027589 */ /* 0x0022a400000e0000 */
.L_x_13192:
[----:B------:R-:W3:Y:S01]  /*9000*/  LDL R7, [R1+0x4] ;  /* 0x0000040001077983 */ /* 0x000ee20000100800 */
[----:B------:R-:W4:Y:S02]  /*9010*/  S2R R3, SR_TID.X ;  /* 0x0000000000037919 */ /* 0x000f240000002100 */
[----:B----4-:R-:W-:-:S05]  /*9020*/  IMAD.SHL.U32 R3, R3, 0x10, RZ ;  /* 0x0000001003037824 */ /* 0x010fca00078e00ff */
[----:B------:R-:W-:-:S04]  /*9030*/  LOP3.LUT R3, R3, 0x30, RZ, 0xc0, !PT ;  /* 0x0000003003037812 */ /* 0x000fc800078ec0ff */
[----:B--2---:R-:W-:-:S05]  /*9040*/  IADD3 R2, P0, R3, R2, RZ ;  /* 0x0000000203027210 */ /* 0x004fca0007f1e0ff */
[----:B------:R-:W-:Y:S01]  /*9050*/  IMAD.X R3, RZ, RZ, R19, P0 ;  /* 0x000000ffff037224 */ /* 0x000fe200000e0613 */
[----:B------:R-:W-:Y:S02]  /*9060*/  PLOP3.LUT P0, PT, PT, PT, PT, 0x80, 0x0 ;  /* 0x000000000000781c */ /* 0x000fe40003f0f070 */
[----:B---3--:R-:W-:-:S13]  /*9070*/  LOP3.LUT P1, RZ, R7, 0x4000, RZ, 0xc0, !PT ;  /* 0x0000400007ff7812 */ /* 0x008fda000782c0ff */
[----:B------:R-:W-:Y:S01]  /*9080*/  @!PT LDS RZ, [RZ] ;  /* 0x00000000fffff984 */ /* 0x000fe20000000800 */
[----:B------:R-:W-:Y:S01]  /*9090*/  @!PT LDS RZ, [RZ] ;  /* 0x00000000fffff984 */ /* 0x000fe20000000800 */
[----:B------:R-:W-:Y:S01]  /*90a0*/  @!PT LDS RZ, [RZ] ;  /* 0x00000000fffff984 */ /* 0x000fe20000000800 */
[----:B------:R2:W-:Y:S01]  /*90b0*/  LDGSTS.E.BYPASS.LTC128B.128 [R0+0x8000], desc[UR40][R2.64], !P1 ;  /* 0x0800000002007fae */ /* 0x0005e2000c901d68 */
[----:B------:R-:W-:Y:S01]  /*90c0*/  NOP ;  /* 0x0000000000007918 */ /* 0x000fe20000000000 */
.L_x_13121:
        /* <DEDUP_REMOVED lines=11> */
.L_x_13122:
[----:B------:R2:W-:Y:S01]  /*9180*/  SYNCS.ARRIVE.TRANS64.A1T0 RZ, [R4+URZ+0x13270], RZ ;  /* 0x013270ff04ff79a7 */ /* 0x0005e2000810003f */
[----:B------:R-:W-:Y:S05]  /*9190*/  @!P2 BRA `(.L_x_13123) ;  /* 0x000000000004a947 */ /* 0x000fea0003800000 */
[----:B------:R-:W-:Y:S01]  /*91a0*/  BPT.TRAP 0x1 ;  /* 0x000000040000795c */ /* 0x000fe20000300000 */
.L_x_13123:
[----:B------:R-:W3:Y:S01]  /*91b0*/  SYNCS.PHASECHK.TRANS64.TRYWAIT P0, [R4+URZ+0x13240], R27 ;  /* 0x0132401b040075a7 */ /* 0x000ee2000800017f */
[----:B------:R-:W-:Y:S04]  /*91c0*/  BSSY B0, `(.L_x_13124) ;  /* 0x0000002000007945 */ /* 0x000fe80003800000 */
[----:B---3--:R-:W-:Y:S05]  /*91d0*/  @!P0 BRA `(.L_x_13125) ;  /* 0x00000038005c8947 */ /* 0x008fea0003800000 */
.L_x_13193:
[----:B------:R-:W-:Y:S05]  /*91e0*/  BSYNC B0 ;  /* 0x0000000000007941 */ /* 0x000fea0003800000 */
.L_x_13124:
[----:B------:R-:W4:Y:S01]  /*91f0*/  LDL R10, [R1+0x10] ;  /* 0x00001000010a7983 */ /* 0x000f220000100800 */
[----:B------:R-:W-:Y:S01]  /*9200*/  ULDC.64 UR4, c[0x0][0x300] ;  /* 0x0000c00000047ab9 */ /* 0x000fe20000000a00 */
[----:B------:R-:W-:Y:S02]  /*9210*/  ULDC.64 UR6, c[0x0][0x310] ;  /* 0x0000c40000067ab9 */ /* 0x000fe40000000a00 */
[----:B------:R0:W5:Y:S01]  /*9220*/  LDL R18, [R1+0x1c] ;  /* 0x00001c0001127983 */ /* 0x0001620000100800 */
[----:B------:R-:W-:Y:S02]  /*9230*/  IMAD R7, R25, UR4, RZ ;  /* 0x0000000419077c24 */ /* 0x000fe4000f8e02ff */
[----:B------:R-:W-:-:S04]  /*9240*/  IMAD.WIDE.U32 R2, R6, UR4, RZ ;  /* 0x0000000406027c25 */ /* 0x000fc8000f8e00ff */
[----:B------:R-:W-:Y:S02]  /*9250*/  IMAD R7, R6, UR5, R7 ;  /* 0x0000000506077c24 */ /* 0x000fe4000f8e0207 */
[----:B------:R-:W-:Y:S02]  /*9260*/  IMAD R26, R26, UR6, RZ ;  /* 0x000000061a1a7c24 */ /* 0x000fe4000f8e02ff */
[----:B------:R-:W-:Y:S02]  /*9270*/  IMAD.IADD R3, R3, 0x1, R7 ;  /* 0x0000000103037824 */ /* 0x000fe400078e0207 */
[C---:B------:R-:W-:Y:S02]  /*9280*/  IMAD R26, R8.reuse, UR7, R26 ;  /* 0x00000007081a7c24 */ /* 0x040fe4000f8e021a */
[----:B------:R-:W-:-:S04]  /*9290*/  IMAD.WIDE.U32 R2, R8, UR6, R2 ;  /* 0x0000000608027c25 */ /* 0x000fc8000f8e0002 */
[----:B------:R-:W-:Y:S01]  /*92a0*/  IMAD R8, R21, UR4, RZ ;  /* 0x0000000415087c24 */ /* 0x000fe2000f8e02ff */
[----:B------:R-:W-:Y:S01]  /*92b0*/  MOV R6, R2 ;  /* 0x0000000200067202 */ /* 0x000fe20000000f00 */
        /* <DEDUP_REMOVED lines=19> */
[----:B0-----:R-:W-:Y:S08]  /*93f0*/  BRA.DIV UR4, `(.L_x_13126) ;  /* 0x0000003604e87947 */ /* 0x001ff0000b800000 */
[----:B------:R-:W4:Y:S01]  /*9400*/  LDL R2, [R1+0x4] ;  /* 0x0000040001027983 */ /* 0x000f220000100800 */
[C---:B-----5:R-:W-:Y:S02]  /*9410*/  ISETP.GE.AND P3, PT, R18.reuse, 0x1, PT ;  /* 0x000000011200780c */ /* 0x060fe40003f66270 */
[----:B------:R-:W-:Y:S01]  /*9420*/  ISETP.GE.AND P2, PT, R18, 0x21, PT ;  /* 0x000000211200780c */ /* 0x000fe20003f46270 */
[----:B------:R-:W0:Y:S01]  /*9430*/  S2R R3, SR_TID.X ;  /* 0x0000000000037919 */ /* 0x000e220000002100 */
[----:B------:R-:W-:Y:S04]  /*9440*/  SHFL.IDX PT, R7, R7, RZ, 0x1c1f ;  /* 0x001c1fff07077589 */ /* 0x000fe800000e0000 */
[----:B------:R-:W-:Y:S01]  /*9450*/  SHFL.IDX PT, R14, R8, RZ, 0x1c1f ;  /* 0x001c1fff080e7589 */ /* 0x000fe200000e0000 */
[----:B0-----:R-:W-:-:S03]  /*9460*/  IMAD.SHL.U32 R9, R3, 0x10, RZ ;  /* 0x0000001003097824 */ /* 0x001fc600078e00ff */
[----:B------:R-:W0:Y:S02]  /*9470*/  SHFL.IDX PT, R3, R5, RZ, 0x1c1f ;  /* 0x001c1fff05037589 */ /* 0x000e2400000e0000 */
[----:B------:R-:W-:-:S04]  /*9480*/  LOP3.LUT R9, R9, 0x30, RZ, 0xc0, !PT ;  /* 0x0000003009097812 */ /* 0x000fc800078ec0ff */
[----:B0-----:R-:W-:Y:S02]  /*9490*/  @P3 IADD3 R3, P0, R9, R3, RZ ;  /* 0x0000000309033210 */ /* 0x001fe40007f1e0ff */
[----:B----4-:R-:W-:Y:S02]  /*94a0*/  LOP3.LUT P1, RZ, R2, 0x1, RZ, 0xc0, !PT ;  /* 0x0000000102ff7812 */ /* 0x010fe4000782c0ff */
[----:B------:R-:W0:Y:S02]  /*94b0*/  SHFL.IDX PT, R2, R6, RZ, 0x1c1f ;  /* 0x001c1fff06027589 */ /* 0x000e2400000e0000 */
[----:B0-----:R-:W-:-:S05]  /*94c0*/  @P3 IMAD.X R2, RZ, RZ, R2, P0 ;  /* 0x000000ffff023224 */ /* 0x001fca00000e0602 */
[----:B------:R-:W-:-:S04]  /*94d0*/  @P3 LOP3.LUT R3, R3, R2, RZ, 0x3c, !PT ;  /* 0x0000000203033212 */ /* 0x000fc800078e3cff */
[----:B------:R-:W-:-:S04]  /*94e0*/  @P3 LOP3.LUT R2, R3, R2, RZ, 0x3c, !PT ;  /* 0x0000000203023212 */ /* 0x000fc800078e3cff */
[----:B------:R-:W-:-:S05]  /*94f0*/  @P3 LOP3.LUT R3, R3, R2, RZ, 0x3c, !PT ;  /* 0x0000000203033212 */ /* 0x000fca00078e3cff */
[----:B------:R0:W-:Y:S01]  /*9500*/  @P3 LDGSTS.E.BYPASS.LTC128B.128 [R0+0xe000], desc[UR40][R2.64], !P1 ;  /* 0x0e00000002003fae */ /* 0x0001e2000c901d68 */
[----:B------:R-:W-:-:S03]  /*9510*/  ISETP.GE.AND P3, PT, R18, 0x41, PT ;  /* 0x000000411200780c */ /* 0x000fc60003f66270 */
[----:B0-----:R-:W0:Y:S04]  /*9520*/  SHFL.IDX PT, R3, R5, 0x1, 0x1c1f ;  /* 0x003c1f0005037f89 */ /* 0x001e2800000e0000 */
[----:B------:R-:W4:Y:S01]  /*9530*/  SHFL.IDX PT, R2, R6, 0x1, 0x1c1f ;  /* 0x003c1f0006027f89 */ /* 0x000f2200000e0000 */
[----:B0-----:R-:W-:-:S05]  /*9540*/  @P2 IADD3 R3, P0, R9, R3, RZ ;  /* 0x0000000309032210 */ /* 0x001fca0007f1e0ff */
[----:B----4-:R-:W-:-:S05]  /*9550*/  @P2 IMAD.X R2, RZ, RZ, R2, P0 ;  /* 0x000000ffff022224 */ /* 0x010fca00000e0602 */
[----:B------:R-:W-:-:S04]  /*9560*/  @P2 LOP3.LUT R3, R3, R2, RZ, 0x3c, !PT ;  /* 0x0000000203032212 */ /* 0x000fc800078e3cff */
[----:B------:R-:W-:-:S04]  /*9570*/  @P2 LOP3.LUT R2, R3, R2, RZ, 0x3c, !PT ;  /* 0x0000000203022212 */ /* 0x000fc800078e3cff */
[----:B------:R-:W-:-:S05]  /*9580*/  @P2 LOP3.LUT R3, R3, R2, RZ, 0x3c, !PT ;  /* 0x0000000203032212 */ /* 0x000fca00078e3cff */
[----:B------:R0:W-:Y:S01]  /*9590*/  @P2 LDGSTS.E.BYPASS.LTC128B.128 [R0+0xe800], desc[UR40][R2.64], !P1 ;  /* 0x0e80000002002fae */ /* 0x0001e2000c901d68 */
[----:B------:R-:W-:-:S03]  /*95a0*/  ISETP.GE.AND P2, PT, R18, 0x61, PT ;  /* 0x000000611200780c */ /* 0x000fc60003f46270 */
[----:B0-----:R-:W0:Y:S04]  /*95b0*/  SHFL.IDX PT, R3, R5, 0x2, 0x1c1f ;  /* 0x005c1f0005037f89 */ /* 0x001e2800000e0000 */
[----:B------:R-:W4:Y:S04]  /*95c0*/  SHFL.IDX PT, R2, R6, 0x2, 0x1c1f ;  /* 0x005c1f0006027f89 */ /* 0x000f2800000e0000 */
[----:B------:R-:W1:Y:S04]  /*95d0*/  SHFL.IDX PT, R5, R5, 0x3, 0x1c1f ;  /* 0x007c1f0005057f89 */ /* 0x000e6800000e0000 */
[----:B------:R-:W2:Y:S01]  /*95e0*/  SHFL.IDX PT, R6, R6, 0x3, 0x1c1f ;  /* 0x007c1f0006067f89 */ /* 0x000ea200000e0000 */
[----:B0-----:R-:W-:-:S05]  /*95f0*/  @P3 IADD3 R3, P0, R9, R3, RZ ;  /* 0x0000000309033210 */ /* 0x001fca0007f1e0ff */
[----:B----4-:R-:W-:Y:S01]  /*9600*/  @P3 IMAD.X R2, RZ, RZ, R2, P0 ;  /* 0x000000ffff023224 */ /* 0x010fe200000e0602 */
[----:B-1----:R-:W-:-:S04]  /*9610*/  @P2 IADD3 R9, P0, R9, R5, RZ ;  /* 0x0000000509092210 */ /* 0x002fc80007f1e0ff */
[----:B------:R-:W-:Y:S01]  /*9620*/  @P3 LOP3.LUT R3, R3, R2, RZ, 0x3c, !PT ;  /* 0x0000000203033212 */ /* 0x000fe200078e3cff */
[----:B--2---:R-:W-:-:S03]  /*9630*/  @P2 IMAD.X R10, RZ, RZ, R6, P0 ;  /* 0x000000ffff0a2224 */ /* 0x004fc600000e0606 */
[----:B------:R-:W-:-:S04]  /*9640*/  @P3 LOP3.LUT R2, R3, R2, RZ, 0x3c, !PT ;  /* 0x0000000203023212 */ /* 0x000fc800078e3cff */
[----:B------:R-:W-:-:S05]  /*9650*/  @P3 LOP3.LUT R3, R3, R2, RZ, 0x3c, !PT ;  /* 0x0000000203033212 */ /* 0x000fca00078e3cff */
[----:B------:R0:W-:Y:S02]  /*9660*/  @P3 LDGSTS.E.BYPASS.LTC128B.128 [R0+0xf000], desc[UR40][R2.64], !P1 ;  /* 0x0f00000002003fae */ /* 0x0001e4000c901d68 */
[----:B0-----:R-:W-:Y:S02]  /*9670*/  @P2 IMAD.MOV.U32 R2, RZ, RZ, R9 ;  /* 0x000000ffff022224 */ /* 0x001fe400078e0009 */
[----:B------:R-:W-:-:S05]  /*9680*/  @P2 IMAD.MOV.U32 R3, RZ, RZ, R10 ;  /* 0x000000ffff032224 */ /* 0x000fca00078e000a */
[----:B------:R0:W-:Y:S02]  /*9690*/  @P2 LDGSTS.E.BYPASS.LTC128B.128 [R0+0xf800], desc[UR40][R2.64], !P1 ;  /* 0x0f80000002002fae */ /* 0x0001e4000c901d68 */
.L_x_13205:
[----:B------:R-:W-:Y:S01]  /*96a0*/  ISETP.GE.AND P0, PT, R18, 0x81, PT ;  /* 0x000000811200780c */ /* 0x000fe20003f06270 */
[----:B------:R-:W-:-:S12]  /*96b0*/  BSSY B0, `(.L_x_13127) ;  /* 0x000000d000007945 */ /* 0x000fd80003800000 */
[----:B------:R-:W-:Y:S05]  /*96c0*/  @!P0 BRA `(.L_x_13128) ;  /* 0x00000000002c8947 */ /* 0x000fea0003800000 */
[----:B0-----:R-:W2:Y:S01]  /*96d0*/  LDL R3, [R1+0x4] ;  /* 0x0000040001037983 */ /* 0x001ea20000100800 */
[----:B------:R-:W0:Y:S02]  /*96e0*/  S2R R2, SR_TID.X ;  /* 0x0000000000027919 */ /* 0x000e240000002100 */
[----:B0-----:R-:W-:-:S05]  /*96f0*/  IMAD.SHL.U32 R2, R2, 0x10, RZ ;  /* 0x0000001002027824 */ /* 0x001fca00078e00ff */
[----:B------:R-:W-:-:S04]  /*9700*/  LOP3.LUT R2, R2, 0x30, RZ, 0xc0, !PT ;  /* 0x0000003002027812 */ /* 0x000fc800078ec0ff */
[----:B------:R-:W-:Y:S02]  /*9710*/  IADD3 R2, P0, R2, R14, RZ ;  /* 0x0000000e02027210 */ /* 0x000fe40007f1e0ff */
[----:B--2---:R-:W-:-:S03]  /*9720*/  LOP3.LUT P1, RZ, R3, 0x1, RZ, 0xc0, !PT ;  /* 0x0000000103ff7812 */ /* 0x004fc6000782c0ff */
[----:B------:R-:W-:-:S10]  /*9730*/  IMAD.X R3, RZ, RZ, R7, P0 ;  /* 0x000000ffff037224 */ /* 0x000fd400000e0607 */
[----:B------:R-:W-:Y:S01]  /*9740*/  @!PT LDS RZ, [RZ] ;  /* 0x00000000fffff984 */ /* 0x000fe20000000800 */
[----:B------:R-:W-:Y:S01]  /*9750*/  @!PT LDS RZ, [RZ] ;  /* 0x00000000fffff984 */ /* 0x000fe20000000800 */
[----:B------:R-:W-:Y:S01]  /*9760*/  @!PT LDS RZ, [RZ] ;  /* 0x00000000fffff984 */ /* 0x000fe20000000800 */
[----:B------:R1:W-:Y:S02]  /*9770*/  LDGSTS.E.BYPASS.LTC128B.128 [R0+0x10000], desc[UR40][R2.64], !P1 ;  /* 0x1000000002007fae */ /* 0x0003e4000c901d68 */
.L_x_13128:
[----:B------:R-:W-:Y:S05]  /*9780*/  BSYNC B0 ;  /* 0x0000000000007941 */ /* 0x000fea0003800000 */
.L_x_13127:
[----:B------:R-:W-:Y:S01]  /*9790*/  NOP ;  /* 0x0000000000007918 */ /* 0x000fe20000000000 */
[----:B------:R-:W-:-:S13]  /*97a0*/  PLOP3.LUT P0, PT, PT, PT, PT, 0x80, 0x0 ;  /* 0x000000000000781c */ /* 0x000fda0003f0f070 */
.L_x_13129:
[----:B------:R-:W-:Y:S02]  /*97b0*/  PLOP3.LUT P1, PT, P1, P0, PT, 0xa2, 0x0 ;  /* 0x000000000000781c */ /* 0x000fe40000f21472 */
[----:B------:R-:W-:-:S08]  /*97c0*/  @P0 R2UR P1, UR4, R4 ;  /* 0x00000000040402ca */ /* 0x000fd00000020000 */
[----:B------:R-:W-:-:S05]  /*97d0*/  @P0 PLOP3.LUT P0, PT, P1, PT, PT, 0x80, 0x0 ;  /* 0x000000000000081c */ /* 0x000fca0000f0f070 */
[----:B------:R-:W-:Y:S01]  /*97e0*/  @!P1 SYNCS.ARRIVE.TRANS64.RED.A0T1 RZ, [UR4+0x13230], RZ ;  /* 0x013230ffffff99a7 */ /* 0x000fe20008200404 */
[----:B------:R-:W-:Y:S07]  /*97f0*/  @!P1 ARRIVES.LDGSTSBAR.64.TRANSCNT [UR4+0x13230] ;  /* 0x01323000ff0099b0 */ /* 0x000fee0008000a84 */
[----:B------:R-:W-:Y:S05]  /*9800*/  @P0 BRA.U.ANY `(.L_x_13129) ;  /* 0xfffffffd00e80947 */ /* 0x000fea000393ffff */
[----:B------:R-:W-:Y:S01]  /*9810*/  NOP ;  /* 0x0000000000007918 */ /* 0x000fe20000000000 */
[----:B01----:R-:W-:-:S05]  /*9820*/  IMAD.U32 R0, RZ, RZ, UR49 ;  /* 0x00000031ff007e24 */ /* 0x003fca000f8e00ff */
[----:B------:R-:W-:-:S13]  /*9830*/  ISETP.NE.AND P2, PT, R0, 0x3, PT ;  /* 0x000000030000780c */ /* 0x000fda0003f45270 */
[----:B------:R-:W-:Y:S05]  /*9840*/  @!P2 BRA `(.L_x_13130) ;  /* 0x000000000004a947 */ /* 0x000fea0003800000 */
[----:B------:R-:W-:Y:S01]  /*9850*/  BPT.TRAP 0x1 ;  /* 0x000000040000795c */ /* 0x000fe20000300000 */
.L_x_13130:
        /* <DEDUP_REMOVED lines=11> */
[----:B0--3--:R-:W-:Y:S01]  /*9910*/  IMAD.U32 R4, RZ, RZ, UR6 ;  /* 0x00000006ff047e24 */ /* 0x009fe2000f8e00ff */
        /* <DEDUP_REMOVED lines=11> */
.L_x_13131:
[----:B------:R-:W2:Y:S01]  /*99d0*/  LDL R2, [R1+0x4] ;  /* 0x0000040001027983 */ /* 0x000ea20000100800 */
[----:B------:R-:W1:Y:S03]  /*99e0*/  LDC R9, c[0x0][0x448] ;  /* 0x00011200ff097b82 */ /* 0x000e660000000800 */
[----:B------:R-:W4:Y:S01]  /*99f0*/  LDL R19, [R1+0x10] ;  /* 0x0000100001137983 */ /* 0x000f220000100800 */
[----:B------:R-:W-:-:S03]  /*9a00*/  IMAD R0, RZ, RZ, -UR46 ;  /* 0x8000002eff007e24 */ /* 0x000fc6000f8e02ff */
[----:B------:R0:W5:Y:S01]  /*9a10*/  LDL R10, [R1+0x28] ;  /* 0x00002800010a7983 */ /* 0x0001620000100800 */
[----:B------:R-:W3:Y:S01]  /*9a20*/  LDC R5, c[0x0][0xc38] ;  /* 0x00030e00ff057b82 */ /* 0x000ee20000000800 */
[----:B------:R-:W0:Y:S01]  /*9a30*/  S2R R18, SR_TID.X ;  /* 0x0000000000127919 */ /* 0x000e220000002100 */
[C---:B------:R-:W-:Y:S01]  /*9a40*/  R2UR UR7, R16.reuse ;  /* 0x00000000100772ca */ /* 0x040fe200000e0000 */
[----:B------:R-:W-:Y:S01]  /*9a50*/  ULDC.64 UR8, c[0x0][0x2d8] ;  /* 0x0000b60000087ab9 */ /* 0x000fe20000000a00 */
[----:B------:R-:W-:Y:S01]  /*9a60*/  R2UR UR4, R16 ;  /* 0x00000000100472ca */ /* 0x000fe200000e0000 */
[----:B------:R-:W-:Y:S01]  /*9a70*/  ULDC.64 UR10, c[0x0][0x280] ;  /* 0x0000a000000a7ab9 */ /* 0x000fe20000000a00 */
[----:B-1----:R-:W-:Y:S01]  /*9a80*/  ISETP.NE.AND P0, PT, R9, 0x1, PT ;  /* 0x000000010900780c */ /* 0x002fe20003f05270 */
[----:B---3--:R-:W-:-:S12]  /*9a90*/  IMAD R0, R5, R0, UR38 ;  /* 0x0000002605007e24 */ /* 0x008fd8000f8e0200 */
[----:B------:R-:W1:Y:S01]  /*9aa0*/  @P0 LDC R3, c[0x0][0x450] ;  /* 0x00011400ff030b82 */ /* 0x000e620000000800 */
[----:B0-----:R-:W-:Y:S01]  /*9ab0*/  SHF.R.U32.HI R20, RZ, 0x2, R18 ;  /* 0x00000002ff147819 */ /* 0x001fe20000011612 */
[----:B------:R-:W-:-:S03]  /*9ac0*/  IMAD.SHL.U32 R18, R18, 0x20, RZ ;  /* 0x0000002012127824 */ /* 0x000fc600078e00ff */
[----:B------:R-:W-:-:S04]  /*9ad0*/  LOP3.LUT R20, R20, 0x1f, RZ, 0xc0, !PT ;  /* 0x0000001f14147812 */ /* 0x000fc800078ec0ff */
[----:B------:R-:W-:Y:S01]  /*9ae0*/  LOP3.LUT R18, R20, 0x60, R18, 0xf8, !PT ;  /* 0x0000006014127812 */ /* 0x000fe200078ef812 */
[----:B------:R-:W-:-:S04]  /*9af0*/  UIMAD.WIDE.U32 UR4, UR4, UR8, URZ ;  /* 0x00000008040472a5 */ /* 0x000fc8000f8e003f */
[----:B------:R-:W-:Y:S01]  /*9b00*/  IMAD R7, R0, 0xc0, R18 ;  /* 0x000000c000077824 */ /* 0x000fe200078e0212 */
[----:B--2---:R-:W-:Y:S02]  /*9b10*/  LOP3.LUT P5, RZ, R2, 0x100, RZ, 0xc0, !PT ;  /* 0x0000010002ff7812 */ /* 0x004fe400078ac0ff */
[----:B------:R-:W0:Y:S01]  /*9b20*/  @P0 LDC R2, c[0x0][0x44c] ;  /* 0x00011300ff020b82 */ /* 0x000e220000000800 */
[----:B----4-:R-:W-:-:S13]  /*9b30*/  R2UR UR6, R19 ;  /* 0x00000000130672ca */ /* 0x010fda00000e0000 */
[----:B------:R-:W-:-:S04]  /*9b40*/  UIMAD UR6, UR6, UR8, URZ ;  /* 0x00000008060672a4 */ /* 0x000fc8000f8e023f */
[----:B------:R-:W-:Y:S02]  /*9b50*/  UIMAD UR7, UR7, UR9, UR6 ;  /* 0x00000009070772a4 */ /* 0x000fe4000f8e0206 */
[----:B------:R-:W-:Y:S01]  /*9b60*/  USHF.R.S32.HI UR6, URZ, 0x1f, UR47 ;  /* 0x0000001f3f067899 */ /* 0x000fe2000801142f */
[----:B------:R-:W-:Y:S01]  /*9b70*/  ULDC.64 UR8, c[0x0][0x2e0] ;  /* 0x0000b80000087ab9 */ /* 0x000fe20000000a00 */
[----:B0-----:R-:W-:Y:S02]  /*9b80*/  @P0 IMAD.HI.U32 R4, R7, R2, RZ ;  /* 0x0000000207040227 */ /* 0x001fe400078e00ff */
[----:B------:R-:W-:Y:S02]  /*9b90*/  UIMAD UR6, UR6, UR8, URZ ;  /* 0x00000008060672a4 */ /* 0x000fe4000f8e023f */
[----:B------:R-:W-:Y:S01]  /*9ba0*/  UIADD3 UR5, UR5, UR7, URZ ;  /* 0x0000000705057290 */ /* 0x000fe2000fffe03f */
[----:B------:R-:W-:Y:S01]  /*9bb0*/  IMAD.MOV.U32 R2, RZ, RZ, R7 ;  /* 0x000000ffff027224 */ /* 0x000fe200078e0007 */
[----:B-1----:R-:W-:Y:S01]  /*9bc0*/  @P0 SHF.R.U32.HI R2, RZ, R3, R4 ;  /* 0x00000003ff020219 */ /* 0x002fe20000011604 */
[----:B------:R-:W-:-:S02]  /*9bd0*/  UIMAD UR6, UR47, UR9, UR6 ;  /* 0x000000092f0672a4 */ /* 0x000fc4000f8e0206 */
[----:B------:R-:W-:Y:S01]  /*9be0*/  UIMAD.WIDE.U32 UR4, UR47, UR8, UR4 ;  /* 0x000000082f0472a5 */ /* 0x000fe2000f8e0004 */
[--C-:B------:R-:W-:Y:S01]  /*9bf0*/  SHF.R.S32.HI R3, RZ, 0x1f, R2.reuse ;  /* 0x0000001fff037819 */ /* 0x100fe20000011402 */
[----:B------:R-:W-:Y:S01]  /*9c00*/  IMAD.MOV R4, RZ, RZ, -R2 ;  /* 0x000000ffff047224 */ /* 0x000fe200078e0a02 */
[----:B------:R-:W-:Y:S01]  /*9c10*/  ULDC.64 UR8, c[0x0][0x2c8] ;  /* 0x0000b20000087ab9 */ /* 0x000fe20000000a00 */
[----:B------:R-:W-:-:S03]  /*9c20*/  UIADD3 UR5, UR5, UR6, URZ ;  /* 0x0000000605057290 */ /* 0x000fc6000fffe03f */
[----:B------:R-:W-:Y:S02]  /*9c30*/  ULDC.64 UR6, c[0x0][0x2d0] ;  /* 0x0000b40000067ab9 */ /* 0x000fe40000000a00 */
[----:B------:R-:W-:Y:S02]  /*9c40*/  IMAD R3, R3, UR6, RZ ;  /* 0x0000000603037c24 */ /* 0x000fe4000f8e02ff */
[----:B------:R-:W-:Y:S02]  /*9c50*/  IMAD.U32 R6, RZ, RZ, UR6 ;  /* 0x00000006ff067e24 */ /* 0x000fe4000f8e00ff */
[C---:B------:R-:W-:Y:S02]  /*9c60*/  IMAD R5, R2.reuse, UR7, R3 ;  /* 0x0000000702057c24 */ /* 0x040fe4000f8e0203 */
[----:B------:R-:W-:-:S04]  /*9c70*/  IMAD.WIDE.U32 R2, R2, R6, UR4 ;  /* 0x0000000402027e25 */ /* 0x000fc8000f8e0006 */
[----:B------:R-:W-:Y:S02]  /*9c80*/  IMAD R4, R9, R4, R7 ;  /* 0x0000000409047224 */ /* 0x000fe400078e0207 */
[----:B------:R-:W-:-:S03]  /*9c90*/  IMAD.IADD R3, R3, 0x1, R5 ;  /* 0x0000000103037824 */ /* 0x000fc600078e0205 */
        /* <DEDUP_REMOVED lines=8> */
[----:B------:R-:W-:Y:S01]  /*9d20*/  IADD3 R7, R7, 0x80, RZ ;  /* 0x0000008007077810 */ /* 0x000fe20007ffe0ff */
[----:B------:R-:W2:Y:S04]  /*9d30*/  S2R R19, SR_TID.X ;  /* 0x0000000000137919 */ /* 0x000ea80000002100 */
        /* <DEDUP_REMOVED lines=21> */
[----:B------:R-:W-:Y:S06]  /*9e90*/  BRA.DIV UR4, `(.L_x_13132) ;  /* 0x0000003204e87947 */ /* 0x000fec000b800000 */
[----:B------:R-:W0:Y:S01]  /*9ea0*/  SHFL.IDX PT, R3, R4, RZ, 0x1c1f ;  /* 0x001c1fff04037589 */ /* 0x000e2200000e0000 */
[----:B------:R-:W-:-:S03]  /*9eb0*/  IMAD R0, R0, 0xc0, R19 ;  /* 0x000000c000007824 */ /* 0x000fc600078e0213 */
[----:B------:R-:W1:Y:S01]  /*9ec0*/  SHFL.IDX PT, R2, R5, RZ, 0x1c1f ;  /* 0x001c1fff05027589 */ /* 0x000e6200000e0000 */
[C---:B------:R-:W-:Y:S01]  /*9ed0*/  VIADD R8, R0.reuse, 0x20 ;  /* 0x0000002000087836 */ /* 0x040fe20000000000 */
[----:B------:R-:W-:Y:S02]  /*9ee0*/  ISETP.GE.AND P1, PT, R0, UR43, PT ;  /* 0x0000002b00007c0c */ /* 0x000fe4000bf26270 */
[----:B------:R-:W-:Y:S11]  /*9ef0*/  SHFL.IDX PT, R14, R4, 0x3, 0x1c1f ;  /* 0x007c1f00040e7f89 */ /* 0x000ff600000e0000 */
[----:B0-----:R-:W-:-:S05]  /*9f00*/  @!P1 IADD3 R3, P0, R18, R3, RZ ;  /* 0x0000000312039210 */ /* 0x001fca0007f1e0ff */
[----:B-1----:R-:W-:-:S05]  /*9f10*/  @!P1 IMAD.X R2, RZ, RZ, R2, P0 ;  /* 0x000000ffff029224 */ /* 0x002fca00000e0602 */
[----:B------:R-:W-:-:S04]  /*9f20*/  @!P1 LOP3.LUT R3, R3, R2, RZ, 0x3c, !PT ;  /* 0x0000000203039212 */ /* 0x000fc800078e3cff */
[----:B------:R-:W-:-:S04]  /*9f30*/  @!P1 LOP3.LUT R2, R3, R2, RZ, 0x3c, !PT ;  /* 0x0000000203029212 */ /* 0x000fc800078e3cff */
[----:B------:R-:W-:-:S05]  /*9f40*/  @!P1 LOP3.LUT R3, R3, R2, RZ, 0x3c, !PT ;  /* 0x0000000203039212 */ /* 0x000fca00078e3cff */
[----:B-----5:R0:W-:Y:S01]  /*9f50*/  @!P1 LDGSTS.E.BYPASS.LTC128B.128 [R10+0xb000], desc[UR40][R2.64], !P5 ;  /* 0x0b000000020a9fae */ /* 0x0201e2000e901d68 */
[----:B------:R-:W-:Y:S01]  /*9f60*/  ISETP.GE.AND P1, PT, R8, UR43, PT ;  /* 0x0000002b08007c0c */ /* 0x000fe2000bf26270 */
[----:B------:R-:W-:Y:S02]  /*9f70*/  VIADD R8, R0, 0x40 ;  /* 0x0000004000087836 */ /* 0x000fe40000000000 */
[----:B0-----:R-:W0:Y:S04]  /*9f80*/  SHFL.IDX PT, R3, R4, 0x1, 0x1c1f ;  /* 0x003c1f0004037f89 */ /* 0x001e2800000e0000 */
[----:B------:R-:W1:Y:S06]  /*9f90*/  SHFL.IDX PT, R2, R5, 0x1, 0x1c1f ;  /* 0x003c1f0005027f89 */ /* 0x000e6c00000e0000 */
[----:B0-----:R-:W-:-:S05]  /*9fa0*/  @!P1 IADD3 R3, P0, R18, R3, RZ ;  /* 0x0000000312039210 */ /* 0x001fca0007f1e0ff */
[----:B-1----:R-:W-:-:S05]  /*9fb0*/  @!P1 IMAD.X R2, RZ, RZ, R2, P0 ;  /* 0x000000ffff029224 */ /* 0x002fca00000e0602 */
[----:B------:R-:W-:-:S04]  /*9fc0*/  @!P1 LOP3.LUT R3, R3, R2, RZ, 0x3c, !PT ;  /* 0x0000000203039212 */ /* 0x000fc800078e3cff */
[----:B------:R-:W-:-:S04]  /*9fd0*/  @!P1 LOP3.LUT R2, R3, R2, RZ, 0x3c, !PT ;  /* 0x0000000203029212 */ /* 0x000fc800078e3cff */
[----:B------:R-:W-:-:S05]  /*9fe0*/  @!P1 LOP3.LUT R3, R3, R2, RZ, 0x3c, !PT ;  /* 0x0000000203039212 */ /* 0x000fca00078e3cff */
[----:B------:R0:W-:Y:S01]  /*9ff0*/  @!P1 LDGSTS.E.BYPASS.LTC128B.128 [R10+0xb800], desc[UR40][R2.64], !P5 ;  /* 0x0b800000020a9fae */ /* 0x0001e2000e901d68 */
[----:B------:R-:W-:Y:S01]  /*a000*/  ISETP.GE.AND P1, PT, R8, UR43, PT ;  /* 0x0000002b08007c0c */ /* 0x000fe2000bf26270 */
[----:B------:R-:W-:Y:S02]  /*a010*/  VIADD R8, R0, 0x60 ;  /* 0x0000006000087836 */ /* 0x000fe40000000000 */
        /* <DEDUP_REMOVED lines=8> */
[----:B------:R0:W-:Y:S01]  /*a0a0*/  @!P1 LDGSTS.E.BYPASS.LTC128B.128 [R10+0xc000], desc[UR40][R2.64], !P5 ;  /* 0x0c000000020a9fae */ /* 0x0001e2000e901d68 */
[----:B------:R-:W-:Y:S01]  /*a0b0*/  ISETP.GE.AND P1, PT, R8, UR43, PT ;  /* 0x0000002b08007c0c */ /* 0x000fe2000bf26270 */
[----:B------:R-:W-:-:S12]  /*a0c0*/  VIADD R8, R0, 0x80 ;  /* 0x0000008000087836 */ /* 0x000fd80000000000 */
[----:B0-----:R-:W-:Y:S02]  /*a0d0*/  @!P1 IADD3 R2, P0, R18, R14, RZ ;  /* 0x0000000e12029210 */ /* 0x001fe40007f1e0ff */
[----:B------:R-:W0:Y:S03]  /*a0e0*/  SHFL.IDX PT, R14, R6, RZ, 0x1c1f ;  /* 0x001c1fff060e7589 */ /* 0x000e2600000e0000 */
[----:B--2---:R-:W-:-:S05]  /*a0f0*/  @!P1 IMAD.X R3, RZ, RZ, R5, P0 ;  /* 0x000000ffff039224 */ /* 0x004fca00000e0605 */
[----:B------:R1:W-:Y:S01]  /*a100*/  @!P1 LDGSTS.E.BYPASS.LTC128B.128 [R10+0xc800], desc[UR40][R2.64], !P5 ;  /* 0x0c800000020a9fae */ /* 0x0003e2000e901d68 */
[----:B------:R-:W-:-:S03]  /*a110*/  ISETP.GE.AND P1, PT, R8, UR43, PT ;  /* 0x0000002b08007c0c */ /* 0x000fc6000bf26270 */
[----:B-1----:R-:W1:Y:S10]  /*a120*/  SHFL.IDX PT, R2, R7, RZ, 0x1c1f ;  /* 0x001c1fff07027589 */ /* 0x002e7400000e0000 */
[----:B0-----:R-:W-:Y:S01]  /*a130*/  @!P1 IADD3 R14, P0, R18, R14, RZ ;  /* 0x0000000e120e9210 */ /* 0x001fe20007f1e0ff */
[----:B------:R-:W0:Y:S04]  /*a140*/  SHFL.IDX PT, R7, R7, 0x1, 0x1c1f ;  /* 0x003c1f0007077f89 */ /* 0x000e2800000e0000 */
[----:B-1----:R-:W-:Y:S01]  /*a150*/  @!P1 IMAD.X R3, RZ, RZ, R2, P0 ;  /* 0x000000ffff039224 */ /* 0x002fe200000e0602 */
[----:B------:R-:W-:-:S02]  /*a160*/  @!P1 MOV R2, R14 ;  /* 0x0000000e00029202 */ /* 0x000fc40000000f00 */
[----:B------:R1:W2:Y:S04]  /*a170*/  SHFL.IDX PT, R14, R6, 0x1, 0x1c1f ;  /* 0x003c1f00060e7f89 */ /* 0x0002a800000e0000 */
[----:B0-----:R1:W-:Y:S02]  /*a180*/  @!P1 LDGSTS.E.BYPASS.LTC128B.128 [R10+0xd000], desc[UR40][R2.64], !P5 ;  /* 0x0d000000020a9fae */ /* 0x0013e4000e901d68 */
.L_x_13218:
[----:B------:R-:W-:-:S05]  /*a190*/  VIADD R0, R0, 0xa0 ;  /* 0x000000a000007836 */ /* 0x000fca0000000000 */
[----:B------:R-:W-:-:S13]  /*a1a0*/  ISETP.GE.AND P0, PT, R0, UR43, PT ;  /* 0x0000002b00007c0c */ /* 0x000fda000bf06270 */
[----:B-12---:R-:W-:-:S05]  /*a1b0*/  @!P0 IADD3 R2, P1, R18, R14, RZ ;  /* 0x0000000e12028210 */ /* 0x006fca0007f3e0ff */
[----:B------:R-:W-:-:S05]  /*a1c0*/  @!P0 IMAD.X R3, RZ, RZ, R7, P1 ;  /* 0x000000ffff038224 */ /* 0x000fca00008e0607 */
        /* <DEDUP_REMOVED lines=14> */
.L_x_13219:
[----:B------:R-:W-:-:S05]  /*a2b0*/  IMAD.U32 R0, RZ, RZ, UR39 ;  /* 0x00000027ff007e24 */ /* 0x000fca000f8e00ff */
[----:B------:R-:W-:-:S13]  /*a2c0*/  ISETP.GE.AND P0, PT, R0, 0xa1, PT ;  /* 0x000000a10000780c */ /* 0x000fda0003f06270 */
[----:B------:R-:W-:Y:S05]  /*a2d0*/  @!P0 BRA `(.L_x_13134) ;  /* 0x0000001400588947 */ /* 0x000fea0003800000 */
[----:B------:R-:W-:Y:S01]  /*a2e0*/  IMAD.U32 R0, RZ, RZ, UR44 ;  /* 0x0000002cff007e24 */ /* 0x000fe2000f8e00ff */
[----:B------:R1:W5:Y:S01]  /*a2f0*/  LDL.LU R21, [R1+0x8] ;  /* 0x0000080001157983 */ /* 0x0003620000300800 */
[----:B------:R-:W-:-:S03]  /*a300*/  IMAD.MOV.U32 R20, RZ, RZ, R29 ;  /* 0x000000ffff147224 */ /* 0x000fc600078e001d */
[----:B------:R1:W-:Y:S04]  /*a310*/  STL [R1], R0 ;  /* 0x0000000001007387 */ /* 0x0003e80000100800 */
.L_x_13154:
[----:B0-----:R-:W2:Y:S01]  /*a320*/  LDL R8, [R1+0x14] ;  /* 0x0000140001087983 */ /* 0x001ea20000100800 */
[----:B-1-3--:R-:W1:Y:S03]  /*a330*/  LDC R0, c[0x0][0x430] ;  /* 0x00010c00ff007b82 */ /* 0x00ae660000000800 */
[----:B------:R-:W3:Y:S01]  /*a340*/  LDL R7, [R1+0xc] ;  /* 0x00000c0001077983 */ /* 0x000ee20000100800 */
[----:B------:R-:W0:Y:S01]  /*a350*/  S2R R6, SR_TID.X ;  /* 0x0000000000067919 */ /* 0x000e220000002100 */
[----:B------:R-:W4:Y:S01]  /*a360*/  S2R R9, SR_TID.X ;  /* 0x0000000000097919 */ /* 0x000f220000002100 */
[----:B------:R-:W-:Y:S01]  /*a370*/  IMAD.MOV.U32 R2, RZ, RZ, 0xa0 ;  /* 0x000000a0ff027424 */ /* 0x000fe200078e00ff */
[----:B------:R-:W-:Y:S01]  /*a380*/  ULDC.64 UR4, c[0x0][0x428] ;  /* 0x00010a0000047ab9 */ /* 0x000fe20000000a00 */
[----:B------:R-:W-:Y:S01]  /*a390*/  ULDC.64 UR6, c[0x0][0x418] ;  /* 0x0001060000067ab9 */ /* 0x000fe20000000a00 */
[----:B------:R-:W2:Y:S01]  /*a3a0*/  LDL.LU R13, [R1] ;  /* 0x00000000010d7983 */ /* 0x000ea20000300800 */
[----:B-1----:R-:W-:-:S13]  /*a3b0*/  ISETP.NE.AND P0, PT, R0, 0x1, PT ;  /* 0x000000010000780c */ /* 0x002fda0003f05270 */
[----:B------:R-:W1:Y:S01]  /*a3c0*/  @P0 LDC R5, c[0x0][0x434] ;  /* 0x00010d00ff050b82 */ /* 0x000e620000000800 */
[----:B0-----:R-:W-:Y:S01]  /*a3d0*/  SHF.R.U32.HI R3, RZ, 0x2, R6 ;  /* 0x00000002ff037819 */ /* 0x001fe20000011606 */
[----:B------:R-:W-:-:S06]  /*a3e0*/  IMAD.SHL.U32 R10, R6, 0x20, RZ ;  /* 0x00000020060a7824 */ /* 0x000fcc00078e00ff */
[----:B------:R-:W0:Y:S01]  /*a3f0*/  @P0 LDC R0, c[0x0][0x438] ;  /* 0x00010e00ff000b82 */ /* 0x000e220000000800 */
[----:B------:R-:W-:Y:S02]  /*a400*/  LOP3.LUT R3, R3, 0x1f, RZ, 0xc0, !PT ;  /* 0x0000001f03037812 */ /* 0x000fe400078ec0ff */
[----:B----4-:R-:W-:-:S05]  /*a410*/  SHF.R.U32.HI R6, RZ, 0x2, R9 ;  /* 0x00000002ff067819 */ /* 0x010fca0000011609 */
[----:B------:R-:W4:Y:S01]  /*a420*/  @P0 LDC R4, c[0x0][0x434] ;  /* 0x00010d00ff040b82 */ /* 0x000f220000000800 */
[----:B------:R-:W-:Y:S01]  /*a430*/  LOP3.LUT R10, R3, 0x60, R10, 0xf8, !PT ;  /* 0x00000060030a7812 */ /* 0x000fe200078ef80a */
[----:B------:R-:W-:Y:S01]  /*a440*/  IMAD.SHL.U32 R12, R9, 0x20, RZ ;  /* 0x00000020090c7824 */ /* 0x000fe200078e00ff */
[----:B------:R-:W-:-:S05]  /*a450*/  LOP3.LUT R6, R6, 0x1f, RZ, 0xc0, !PT ;  /* 0x0000001f06067812 */ /* 0x000fca00078ec0ff */
[----:B------:R-:W4:Y:S01]  /*a460*/  @P0 LDC R3, c[0x0][0x438] ;  /* 0x00010e00ff030b82 */ /* 0x000f220000000800 */
[----:B------:R-:W-:-:S04]  /*a470*/  LOP3.LUT R12, R6, 0x60, R12, 0xf8, !PT ;  /* 0x00000060060c7812 */ /* 0x000fc800078ef80c */
[----:B------:R-:W-:Y:S01]  /*a480*/  LOP3.LUT R12, R12, 0x80, RZ, 0xfc, !PT ;  /* 0x000000800c0c7812 */ /* 0x000fe200078efcff */
[----:B--2---:R-:W-:-:S04]  /*a490*/  IMAD R2, R13, R2, UR37 ;  /* 0x000000250d027e24 */ /* 0x004fc8000f8e0202 */
[----:B------:R-:W-:-:S04]  /*a4a0*/  IMAD.IADD R10, R10, 0x1, R2 ;  /* 0x000000010a0a7824 */ /* 0x000fc800078e0202 */
[----:B-1----:R-:W-:-:S04]  /*a4b0*/  @P0 IMAD.HI.U32 R5, R10, R5, RZ ;  /* 0x000000050a050227 */ /* 0x002fc800078e00ff */
[----:B------:R-:W-:Y:S01]  /*a4c0*/  IMAD.MOV.U32 R11, RZ, RZ, R10 ;  /* 0x000000ffff0b7224 */ /* 0x000fe200078e000a */
[----:B0-----:R-:W-:Y:S01]  /*a4d0*/  @P0 SHF.R.U32.HI R11, RZ, R0, R5 ;  /* 0x00000000ff0b0219 */ /* 0x001fe20000011605 */
[----:B------:R-:W-:-:S04]  /*a4e0*/  IMAD.IADD R0, R12, 0x1, R2 ;  /* 0x000000010c007824 */ /* 0x000fc800078e0202 */
[----:B----4-:R-:W-:Y:S01]  /*a4f0*/  @P0 IMAD.HI.U32 R4, R0, R4, RZ ;  /* 0x0000000400040227 */ /* 0x010fe200078e00ff */
[----:B------:R-:W-:-:S03]  /*a500*/  MOV R2, R11 ;  /* 0x0000000b00027202 */ /* 0x000fc60000000f00 */
[----:B------:R-:W-:Y:S01]  /*a510*/  IMAD.MOV.U32 R6, RZ, RZ, R0 ;  /* 0x000000ffff067224 */ /* 0x000fe200078e0000 */
[----:B------:R-:W-:Y:S01]  /*a520*/  @P0 SHF.R.U32.HI R6, RZ, R3, R4 ;  /* 0x00000003ff060219 */ /* 0x000fe20000011604 */
[----:B------:R-:W-:Y:S01]  /*a530*/  IMAD R4, R8, UR4, RZ ;  /* 0x0000000408047c24 */ /* 0x000fe2000f8e02ff */
[----:B------:R-:W-:-:S03]  /*a540*/  SHF.R.S32.HI R3, RZ, 0x1f, R11 ;  /* 0x0000001fff037819 */ /* 0x000fc6000001140b */
[C---:B---3--:R-:W-:Y:S02]  /*a550*/  IMAD R4, R7.reuse, UR5, R4 ;  /* 0x0000000507047c24 */ /* 0x048fe4000f8e0204 */
[----:B------:R-:W-:-:S04]  /*a560*/  IMAD.WIDE.U32 R2, R7, UR4, R2 ;  /* 0x0000000407027c25 */ /* 0x000fc8000f8e0002 */
[----:B------:R-:W-:Y:S01]  /*a570*/  IMAD.IADD R3, R4, 0x1, R3 ;  /* 0x0000000104037824 */ /* 0x000fe200078e0203 */
[----:B------:R-:W-:-:S04]  /*a580*/  LEA R8, P0, R2, UR6, 0x2 ;  /* 0x0000000602087c11 */ /* 0x000fc8000f8010ff */
[----:B------:R-:W-:Y:S02]  /*a590*/  LEA.HI.X R9, R2, UR7, R3, 0x2, P0 ;  /* 0x0000000702097c11 */ /* 0x000fe400080f1403 */
[----:B------:R-:W-:-:S13]  /*a5a0*/  ISETP.GT.U32.AND P0, PT, R12, 0x9f, PT ;  /* 0x0000009f0c00780c */ /* 0x000fda0003f04070 */
[--C-:B------:R-:W-:Y:S01]  /*a5b0*/  @!P0 SHF.R.S32.HI R3, RZ, 0x1f, R6.reuse ;  /* 0x0000001fff038819 */ /* 0x100fe20000011406 */
[----:B------:R-:W-:-:S04]  /*a5c0*/  @!P0 IMAD.MOV.U32 R2, RZ, RZ, R6 ;  /* 0x000000ffff028224 */ /* 0x000fc800078e0006 */
[----:B------:R-:W-:Y:S01]  /*a5d0*/  @!P0 IMAD.WIDE.U32 R2, R7, UR4, R2 ;  /* 0x0000000407028c25 */ /* 0x000fe2000f8e0002 */
[----:B------:R-:W-:-:S03]  /*a5e0*/  ULDC UR4, c[0x0][0x430] ;  /* 0x00010c0000047ab9 */ /* 0x000fc60000000800 */
[----:B------:R-:W-:Y:S01]  /*a5f0*/  @!P0 IMAD.IADD R3, R4, 0x1, R3 ;  /* 0x0000000104038824 */ /* 0x000fe200078e0203 */
[----:B------:R-:W-:Y:S01]  /*a600*/  @!P0 LEA R4, P1, R2, UR6, 0x2 ;  /* 0x0000000602048c11 */ /* 0x000fe2000f8210ff */
[----:B------:R-:W-:-:S03]  /*a610*/  IMAD.MOV.U32 R7, RZ, RZ, RZ ;  /* 0x000000ffff077224 */ /* 0x000fc600078e00ff */
[----:B------:R-:W-:-:S05]  /*a620*/  @!P0 LEA.HI.X R5, R2, UR7, R3, 0x2, P1 ;  /* 0x0000000702058c11 */ /* 0x000fca00088f1403 */
[----:B-----5:R-:W5:Y:S04]  /*a630*/  @!P0 LDG.E R7, desc[UR40][R4.64] ;  /* 0x0000002804078981 */ /* 0x020f68000c1e1900 */
[----:B------:R0:W2:Y:S01]  /*a640*/  LDG.E R4, desc[UR40][R8.64] ;  /* 0x0000002808047981 */ /* 0x0000a2000c1e1900 */
[----:B------:R-:W-:-:S05]  /*a650*/  VIADD R29, R20, 0x1 ;  /* 0x00000001141d7836 */ /* 0x000fca0000000000 */
[----:B------:R-:W-:Y:S01]  /*a660*/  ISETP.NE.AND P0, PT, R29, 0x2, PT ;  /* 0x000000021d00780c */ /* 0x000fe20003f05270 */
[----:B0-----:R-:W-:-:S03]  /*a670*/  IMAD.MOV R8, RZ, RZ, -R6 ;  /* 0x000000ffff087224 */ /* 0x001fc600078e0a06 */
[----:B------:R-:W-:Y:S01]  /*a680*/  SEL R2, RZ, 0x1, P0 ;  /* 0x00000001ff027807 */ /* 0x000fe20000000000 */
[----:B------:R-:W-:Y:S02]  /*a690*/  IMAD R8, R8, UR4, R0 ;  /* 0x0000000408087c24 */ /* 0x000fe4000f8e0200 */
[----:B------:R-:W-:Y:S01]  /*a6a0*/  IMAD.MOV.U32 R0, RZ, RZ, R13 ;  /* 0x000000ffff007224 */ /* 0x000fe200078e000d */
[----:B------:R-:W-:Y:S01]  /*a6b0*/  LOP3.LUT R2, R21, R2, RZ, 0x3c, !PT ;  /* 0x0000000215027212 */ /* 0x000fe200078e3cff */
[----:B------:R-:W-:Y:S02]  /*a6c0*/  VIADD R13, R13, 0xffffffff ;  /* 0xffffffff0d0d7836 */ /* 0x000fe40000000000 */
[----:B------:R-:W-:-:S03]  /*a6d0*/  IMAD.U32 R12, RZ, RZ, UR49 ;  /* 0x00000031ff0c7e24 */ /* 0x000fc6000f8e00ff */
[----:B------:R0:W-:Y:S04]  /*a6e0*/  STL [R1], R13 ;  /* 0x0000000d01007387 */ /* 0x0001e80000100800 */
[----:B------:R0:W-:Y:S01]  /*a6f0*/  STL [R1+0x8], R2 ;  /* 0x0000080201007387 */ /* 0x0001e20000100800 */
[----:B------:R-:W-:Y:S01]  /*a700*/  ISETP.NE.AND P2, PT, R12, 0x3, PT ;  /* 0x000000030c00780c */ /* 0x000fe20003f45270 */
[----:B------:R-:W-:Y:S01]  /*a710*/  IMAD.MOV R5, RZ, RZ, -R11 ;  /* 0x000000ffff057224 */ /* 0x000fe200078e0a0b */
[----:B------:R-:W-:-:S03]  /*a720*/  SEL R29, R29, RZ, P0 ;  /* 0x000000ff1d1d7207 */ /* 0x000fc60000000000 */
[----:B------:R-:W-:Y:S01]  /*a730*/  IMAD R5, R5, UR4, R10 ;  /* 0x0000000405057c24 */ /* 0x000fe2000f8e020a */
[----:B------:R-:W-:Y:S02]  /*a740*/  ISETP.GT.AND P1, PT, R0, RZ, PT ;  /* 0x000000ff0000720c */ /* 0x000fe40003f24270 */
[----:B--2---:R-:W-:-:S05]  /*a750*/  SHF.R.S32.HI R27, RZ, 0x1f, R4 ;  /* 0x0000001fff1b7819 */ /* 0x004fca0000011404 */
[----:B0-----:R-:W-:Y:S06]  /*a760*/  @!P2 BRA `(.L_x_13135) ;  /* 0x000000000004a947 */ /* 0x001fec0003800000 */
[----:B------:R-:W-:Y:S01]  /*a770*/  BPT.TRAP 0x1 ;  /* 0x000000040000795c */ /* 0x000fe20000300000 */
.L_x_13135:
[----:B------:R-:W-:Y:S01]  /*a780*/  LEA R0, R29, UR42, 0x3 ;  /* 0x0000002a1d007c11 */ /* 0x000fe2000f8e18ff */
[----:B------:R-:W-:Y:S01]  /*a790*/  BSSY B0, `(.L_x_13136) ;  /* 0x0000005000007945 */ /* 0x000fe20003800000 */
[----:B------:R-:W-:Y:S02]  /*a7a0*/  SHF.L.U32 R28, R2, 0x1f, RZ ;  /* 0x0000001f021c7819 */ /* 0x000fe400000006ff */
[----:B------:R-:W-:Y:S02]  /*a7b0*/  SHF.R.S32.HI R26, RZ, 0x1f, R5 ;  /* 0x0000001fff1a7819 */ /* 0x000fe40000011405 */
[----:B------:R-:W0:Y:S02]  /*a7c0*/  SYNCS.PHASECHK.TRANS64.TRYWAIT P0, [R0+URZ+0x13280], R28 ;  /* 0x0132801c000075a7 */ /* 0x000e24000800017f */
[----:B0-----:R-:W-:Y:S05]  /*a7d0*/  @!P0 BRA `(.L_x_13137) ;  /* 0x00000030007c8947 */ /* 0x001fea0003800000 */
.L_x_13220:
[----:B------:R-:W-:Y:S05]  /*a7e0*/  BSYNC B0 ;  /* 0x0000000000007941 */ /* 0x000fea0003800000 */
.L_x_13136:
[----:B------:R-:W2:Y:S01]  /*a7f0*/  LDL R2, [R1+0x4] ;  /* 0x0000040001027983 */ /* 0x000ea20000100800 */
[----:B------:R-:W-:Y:S01]  /*a800*/  ULDC.64 UR4, c[0x0][0x328] ;  /* 0x0000ca0000047ab9 */ /* 0x000fe20000000a00 */
[----:B------:R-:W-:Y:S02]  /*a810*/  ULDC.64 UR6, c[0x0][0x338] ;  /* 0x0000ce0000067ab9 */ /* 0x000fe40000000a00 */
[----:B------:R-:W3:Y:S04]  /*a820*/  LDL R9, [R1+0x10] ;  /* 0x0000100001097983 */ /* 0x000ee80000100800 */
[----:B------:R-:W4:Y:S01]  /*a830*/  LDL R11, [R1+0x18] ;  /* 0x00001800010b7983 */ /* 0x000f220000100800 */
[----:B------:R-:W-:Y:S01]  /*a840*/  IMAD R6, R26, UR4, RZ ;  /* 0x000000041a067c24 */ /* 0x000fe2000f8e02ff */
[----:B------:R-:W-:Y:S01]  /*a850*/  ULDC.64 UR8, c[0x0][0x330] ;  /* 0x0000cc0000087ab9 */ /* 0x000fe20000000a00 */
[----:B------:R-:W-:-:S02]  /*a860*/  ULDC.64 UR10, c[0x0][0x318] ;  /* 0x0000c600000a7ab9 */ /* 0x000fc40000000a00 */
[C---:B------:R-:W-:Y:S01]  /*a870*/  IMAD R6, R5.reuse, UR5, R6 ;  /* 0x0000000505067c24 */ /* 0x040fe2000f8e0206 */
[----:B------:R-:W-:Y:S02]  /*a880*/  SHF.R.S32.HI R24, RZ, 0x1f, R8 ;  /* 0x0000001fff187819 */ /* 0x000fe40000011408 */
[----:B-----5:R-:W-:Y:S02]  /*a890*/  SHF.R.S32.HI R25, RZ, 0x1f, R7 ;  /* 0x0000001fff197819 */ /* 0x020fe40000011407 */
[----:B--2---:R-:W-:Y:S01]  /*a8a0*/  LOP3.LUT P2, RZ, R2, 0x1, RZ, 0xc0, !PT ;  /* 0x0000000102ff7812 */ /* 0x004fe2000784c0ff */
[----:B------:R-:W-:-:S04]  /*a8b0*/  IMAD.WIDE.U32 R2, R5, UR4, RZ ;  /* 0x0000000405027c25 */ /* 0x000fc8000f8e00ff */
        /* <DEDUP_REMOVED lines=24> */
[----:B------:R-:W1:Y:S01]  /*aa40*/  S2R R3, SR_TID.X ;  /* 0x0000000000037919 */ /* 0x000e620000002100 */
[----:B------:R-:W-:Y:S01]  /*aa50*/  VIADD R6, R6, UR42 ;  /* 0x0000002a06067c36 */ /* 0x000fe20008000000 */
[----:B------:R-:W2:Y:S04]  /*aa60*/  SHFL.IDX PT, R2, R9, RZ, 0x1c1f ;  /* 0x001c1fff09027589 */ /* 0x000ea800000e0000 */
[----:B------:R-:W-:Y:S01]  /*aa70*/  SHFL.IDX PT, R18, R18, RZ, 0x1c1f ;  /* 0x001c1fff12127589 */ /* 0x000fe200000e0000 */
[----:B-1----:R-:W-:-:S03]  /*aa80*/  IMAD.SHL.U32 R11, R3, 0x10, RZ ;  /* 0x00000010030b7824 */ /* 0x002fc600078e00ff */
[----:B------:R-:W1:Y:S02]  /*aa90*/  SHFL.IDX PT, R3, R10, RZ, 0x1c1f ;  /* 0x001c1fff0a037589 */ /* 0x000e6400000e0000 */
[----:B------:R-:W-:-:S04]  /*aaa0*/  LOP3.LUT R11, R11, 0x30, RZ, 0xc0, !PT ;  /* 0x000000300b0b7812 */ /* 0x000fc800078ec0ff */
[----:B--2---:R-:W-:-:S05]  /*aab0*/  IADD3 R2, P0, R11, R2, RZ ;  /* 0x000000020b027210 */ /* 0x004fca0007f1e0ff */
[----:B-1----:R-:W-:-:S05]  /*aac0*/  IMAD.X R3, RZ, RZ, R3, P0 ;  /* 0x000000ffff037224 */ /* 0x002fca00000e0603 */
        /* <DEDUP_REMOVED lines=17> */
.L_x_13232:
        /* <DEDUP_REMOVED lines=11> */
.L_x_13139:
        /* <DEDUP_REMOVED lines=11> */
.L_x_13140:
[----:B------:R2:W-:Y:S01]  /*ad40*/  SYNCS.ARRIVE.TRANS64.A1T0 RZ, [R0+URZ+0x13270], RZ ;  /* 0x013270ff00ff79a7 */ /* 0x0005e2000810003f */
[----:B------:R-:W-:Y:S05]  /*ad50*/  @!P3 BRA `(.L_x_13141) ;  /* 0x000000000004b947 */ /* 0x000fea0003800000 */
[----:B------:R-:W-:Y:S01]  /*ad60*/  BPT.TRAP 0x1 ;  /* 0x000000040000795c */ /* 0x000fe20000300000 */
.L_x_13141:
[----:B------:R-:W3:Y:S01]  /*ad70*/  SYNCS.PHASECHK.TRANS64.TRYWAIT P0, [R0+URZ+0x13240], R28 ;  /* 0x0132401c000075a7 */ /* 0x000ee2000800017f */
[----:B------:R-:W-:Y:S04]  /*ad80*/  BSSY B0, `(.L_x_13142) ;  /* 0x0000002000007945 */ /* 0x000fe80003800000 */
[----:B---3--:R-:W-:Y:S05]  /*ad90*/  @!P0 BRA `(.L_x_13143) ;  /* 0x0000003000bc8947 */ /* 0x008fea0003800000 */
.L_x_13233:
[----:B------:R-:W-:Y:S05]  /*ada0*/  BSYNC B0 ;  /* 0x0000000000007941 */ /* 0x000fea0003800000 */
.L_x_13142:
[----:B------:R-:W4:Y:S01]  /*adb0*/  LDL R2, [R1+0x4] ;  /* 0x0000040001027983 */ /* 0x000f220000100800 */
[----:B------:R-:W-:Y:S01]  /*adc0*/  ULDC.64 UR4, c[0x0][0x300] ;  /* 0x0000c00000047ab9 */ /* 0x000fe20000000a00 */
[----:B------:R-:W-:Y:S02]  /*add0*/  ULDC.64 UR6, c[0x0][0x310] ;  /* 0x0000c40000067ab9 */ /* 0x000fe40000000a00 */
[----:B------:R-:W5:Y:S01]  /*ade0*/  LDL R10, [R1+0x10] ;  /* 0x00001000010a7983 */ /* 0x000f620000100800 */
[----:B------:R-:W-:Y:S02]  /*adf0*/  IMAD R9, R26, UR4, RZ ;  /* 0x000000041a097c24 */ /* 0x000fe4000f8e02ff */
[----:B------:R-:W-:Y:S02]  /*ae00*/  IMAD R27, R27, UR6, RZ ;  /* 0x000000061b1b7c24 */ /* 0x000fe4000f8e02ff */
[C---:B------:R-:W-:Y:S01]  /*ae10*/  IMAD R9, R5.reuse, UR5, R9 ;  /* 0x0000000505097c24 */ /* 0x040fe2000f8e0209 */
[----:B----4-:R-:W-:Y:S01]  /*ae20*/  LOP3.LUT P2, RZ, R2, 0x1, RZ, 0xc0, !PT ;  /* 0x0000000102ff7812 */ /* 0x010fe2000784c0ff */
[----:B------:R-:W-:-:S04]  /*ae30*/  IMAD.WIDE.U32 R2, R5, UR4, RZ ;  /* 0x0000000405027c25 */ /* 0x000fc8000f8e00ff */
        /* <DEDUP_REMOVED lines=10> */
[----:B-----5:R-:W-:Y:S02]  /*aee0*/  IMAD R9, R10, UR4, RZ ;  /* 0x000000040a097c24 */ /* 0x020fe4000f8e02ff */
[----:B------:R-:W4:Y:S01]  /*aef0*/  S2R R10, SR_TID.X ;  /* 0x00000000000a7919 */ /* 0x000f220000002100 */
[----:B------:R-:W-:Y:S02]  /*af00*/  IMAD R8, R25, UR6, RZ ;  /* 0x0000000619087c24 */ /* 0x000fe4000f8e02ff */
[----:B------:R-:W-:-:S04]  /*af10*/  IMAD.WIDE.U32 R2, R7, UR6, R2 ;  /* 0x0000000607027c25 */ /* 0x000fc8000f8e0002 */
[----:B------:R-:W-:Y:S01]  /*af20*/  IMAD R8, R7, UR7, R8 ;  /* 0x0000000707087c24 */ /* 0x000fe2000f8e0208 */
[----:B------:R-:W-:Y:S01]  /*af30*/  ULDC.64 UR6, c[0x0][0x2e8] ;  /* 0x0000ba0000067ab9 */ /* 0x000fe20000000a00 */
[----:B------:R-:W-:-:S03]  /*af40*/  IMAD.WIDE.U32 R4, R16, UR4, R4 ;  /* 0x0000000410047c25 */ /* 0x000fc6000f8e0004 */
[----:B------:R-:W-:Y:S01]  /*af50*/  IADD3 R3, R3, R8, RZ ;  /* 0x0000000803037210 */ /* 0x000fe20007ffe0ff */
[----:B------:R-:W-:Y:S01]  /*af60*/  IMAD R9, R16, UR5, R9 ;  /* 0x0000000510097c24 */ /* 0x000fe2000f8e0209 */
[----:B------:R-:W-:Y:S01]  /*af70*/  IADD3 R4, P0, R4, UR6, RZ ;  /* 0x0000000604047c10 */ /* 0x000fe2000ff1e0ff */
[----:B------:R-:W-:-:S03]  /*af80*/  IMAD.WIDE.U32 R2, R16, UR4, R2 ;  /* 0x0000000410027c25 */ /* 0x000fc6000f8e0002 */
[----:B------:R-:W-:Y:S01]  /*af90*/  IADD3.X R5, R9, UR7, R5, P0, !PT ;  /* 0x0000000709057c10 */ /* 0x000fe200087fe405 */
[----:B------:R-:W-:Y:S01]  /*afa0*/  UMOV UR4, 0xffffffff ;  /* 0xffffffff00047882 */ /* 0x000fe20000000000 */
[----:B------:R-:W-:-:S04]  /*afb0*/  IADD3 R7, P0, R2, UR6, RZ ;  /* 0x0000000602077c10 */ /* 0x000fc8000ff1e0ff */
[----:B------:R-:W-:Y:S01]  /*afc0*/  IADD3.X R8, R9, UR7, R3, P0, !PT ;  /* 0x0000000709087c10 */ /* 0x000fe200087fe403 */
[----:B----4-:R-:W-:-:S05]  /*afd0*/  IMAD.SHL.U32 R10, R10, 0x10, RZ ;  /* 0x000000100a0a7824 */ /* 0x010fca00078e00ff */
[----:B------:R-:W-:Y:S01]  /*afe0*/  LOP3.LUT R10, R10, 0x30, RZ, 0xc0, !PT ;  /* 0x000000300a0a7812 */ /* 0x000fe200078ec0ff */
[----:B------:R-:W-:Y:S06]  /*aff0*/  BRA.DIV UR4, `(.L_x_13144) ;  /* 0x0000003204387947 */ /* 0x000fec000b800000 */
[----:B------:R-:W4:Y:S04]  /*b000*/  SHFL.IDX PT, R2, R4, RZ, 0x1c1f ;  /* 0x001c1fff04027589 */ /* 0x000f2800000e0000 */
[----:B------:R-:W5:Y:S04]  /*b010*/  SHFL.IDX PT, R3, R5, RZ, 0x1c1f ;  /* 0x001c1fff05037589 */ /* 0x000f6800000e0000 */
[----:B------:R-:W-:Y:S04]  /*b020*/  SHFL.IDX PT, R8, R8, RZ, 0x1c1f ;  /* 0x001c1fff08087589 */ /* 0x000fe800000e0000 */
[----:B------:R-:W-:Y:S01]  /*b030*/  SHFL.IDX PT, R14, R7, RZ, 0x1c1f ;  /* 0x001c1fff070e7589 */ /* 0x000fe200000e0000 */
[----:B----4-:R-:W-:-:S05]  /*b040*/  IADD3 R2, P0, R10, R2, RZ ;  /* 0x000000020a027210 */ /* 0x010fca0007f1e0ff */
[----:B-----5:R-:W-:-:S05]  /*b050*/  IMAD.X R3, RZ, RZ, R3, P0 ;  /* 0x000000ffff037224 */ /* 0x020fca00000e0603 */
[----:B------:R4:W-:Y:S04]  /*b060*/  LDGSTS.E.BYPASS.LTC128B.128 [R6+0xe000], desc[UR40][R2.64], !P2 ;  /* 0x0e00000002067fae */ /* 0x0009e8000d101d68 */
[----:B----4-:R-:W4:Y:S04]  /*b070*/  SHFL.IDX PT, R2, R4, 0x1, 0x1c1f ;  /* 0x003c1f0004027f89 */ /* 0x010f2800000e0000 */
[----:B------:R-:W5:Y:S01]  /*b080*/  SHFL.IDX PT, R3, R5, 0x1, 0x1c1f ;  /* 0x003c1f0005037f89 */ /* 0x000f6200000e0000 */
[----:B----4-:R-:W-:-:S05]  /*b090*/  IADD3 R2, P0, R10, R2, RZ ;  /* 0x000000020a027210 */ /* 0x010fca0007f1e0ff */
[----:B-----5:R-:W-:-:S05]  /*b0a0*/  IMAD.X R3, RZ, RZ, R3, P0 ;  /* 0x000000ffff037224 */ /* 0x020fca00000e0603 */
[----:B------:R4:W-:Y:S04]  /*b0b0*/  LDGSTS.E.BYPASS.LTC128B.128 [R6+0xe800], desc[UR40][R2.64], !P2 ;  /* 0x0e80000002067fae */ /* 0x0009e8000d101d68 */
[----:B----4-:R-:W4:Y:S04]  /*b0c0*/  SHFL.IDX PT, R2, R4, 0x2, 0x1c1f ;  /* 0x005c1f0004027f89 */ /* 0x010f2800000e0000 */
[----:B------:R-:W5:Y:S04]  /*b0d0*/  SHFL.IDX PT, R3, R5, 0x2, 0x1c1f ;  /* 0x005c1f0005037f89 */ /* 0x000f6800000e0000 */
[----:B------:R-:W-:Y:S01]  /*b0e0*/  SHFL.IDX PT, R5, R5, 0x3, 0x1c1f ;  /* 0x007c1f0005057f89 */ /* 0x000fe200000e0000 */
[----:B----4-:R-:W-:-:S05]  /*b0f0*/  IADD3 R2, P0, R10, R2, RZ ;  /* 0x000000020a027210 */ /* 0x010fca0007f1e0ff */
[----:B-----5:R-:W-:-:S05]  /*b100*/  IMAD.X R3, RZ, RZ, R3, P0 ;  /* 0x000000ffff037224 */ /* 0x020fca00000e0603 */
[----:B------:R4:W-:Y:S04]  /*b110*/  LDGSTS.E.BYPASS.LTC128B.128 [R6+0xf000], desc[UR40][R2.64], !P2 ;  /* 0x0f00000002067fae */ /* 0x0009e8000d101d68 */
[----:B----4-:R-:W4:Y:S02]  /*b120*/  SHFL.IDX PT, R2, R4, 0x3, 0x1c1f ;  /* 0x007c1f0004027f89 */ /* 0x010f2400000e0000 */
[----:B----4-:R-:W-:-:S05]  /*b130*/  IADD3 R2, P0, R10, R2, RZ ;  /* 0x000000020a027210 */ /* 0x010fca0007f1e0ff */
[----:B------:R-:W-:-:S05]  /*b140*/  IMAD.X R3, RZ, RZ, R5, P0 ;  /* 0x000000ffff037224 */ /* 0x000fca00000e0605 */
[----:B------:R4:W-:Y:S03]  /*b150*/  LDGSTS.E.BYPASS.LTC128B.128 [R6+0xf800], desc[UR40][R2.64], !P2 ;  /* 0x0f80000002067fae */ /* 0x0009e6000d101d68 */
.L_x_13245:
[----:B----4-:R-:W-:-:S05]  /*b160*/  IADD3 R2, P0, R10, R14, RZ ;  /* 0x0000000e0a027210 */ /* 0x010fca0007f1e0ff */
[----:B------:R-:W-:Y:S01]  /*b170*/  IMAD.X R3, RZ, RZ, R8, P0 ;  /* 0x000000ffff037224 */ /* 0x000fe200000e0608 */
[----:B------:R-:W-:-:S04]  /*b180*/  PLOP3.LUT P0, PT, PT, PT, PT, 0x80, 0x0 ;  /* 0x000000000000781c */ /* 0x000fc80003f0f070 */
[----:B------:R-:W-:Y:S01]  /*b190*/  @!PT LDS RZ, [RZ] ;  /* 0x00000000fffff984 */ /* 0x000fe20000000800 */
[----:B------:R-:W-:Y:S01]  /*b1a0*/  @!PT LDS RZ, [RZ] ;  /* 0x00000000fffff984 */ /* 0x000fe20000000800 */
[----:B------:R-:W-:Y:S01]  /*b1b0*/  @!PT LDS RZ, [RZ] ;  /* 0x00000000fffff984 */ /* 0x000fe20000000800 */
[----:B------:R4:W-:Y:S01]  /*b1c0*/  LDGSTS.E.BYPASS.LTC128B.128 [R6+0x10000], desc[UR40][R2.64], !P2 ;  /* 0x1000000002067fae */ /* 0x0009e2000d101d68 */
[----:B------:R-:W-:-:S08]  /*b1d0*/  NOP ;  /* 0x0000000000007918 */ /* 0x000fd00000000000 */
.L_x_13145:
        /* <DEDUP_REMOVED lines=11> */
.L_x_13146:
[----:B------:R0:W-:Y:S02]  /*b290*/  SYNCS.ARRIVE.TRANS64.A1T0 RZ, [R0+URZ+0x13230], RZ ;  /* 0x013230ff00ff79a7 */ /* 0x0001e4000810003f */
[----:B0-23--:R-:W-:-:S05]  /*b2a0*/  IMAD.U32 R0, RZ, RZ, UR50 ;  /* 0x00000032ff007e24 */ /* 0x00dfca000f8e00ff */
[----:B------:R-:W-:-:S13]  /*b2b0*/  ISETP.NE.AND P0, PT, R0, 0x3, PT ;  /* 0x000000030000780c */ /* 0x000fda0003f05270 */
[----:B------:R-:W-:Y:S05]  /*b2c0*/  @!P0 BRA `(.L_x_13147) ;  /* 0x0000000000048947 */ /* 0x000fea0003800000 */
[----:B------:R-:W-:Y:S01]  /*b2d0*/  BPT.TRAP 0x1 ;  /* 0x000000040000795c */ /* 0x000fe20000300000 */
.L_x_13147:
[----:B------:R-:W-:Y:S01]  /*b2e0*/  LOP3.LUT R3, R21, 0x1, RZ, 0x3c, !PT ;  /* 0x0000000115037812 */ /* 0x000fe200078e3cff */
[----:B------:R-:W-:Y:S01]  /*b2f0*/  BSSY B0, `(.L_x_13148) ;  /* 0x0000005000007945 */ /* 0x000fe20003800000 */
[----:B------:R-:W-:Y:S02]  /*b300*/  LEA R0, R20, UR42, 0x3 ;  /* 0x0000002a14007c11 */ /* 0x000fe4000f8e18ff */
[----:B------:R-:W-:-:S04]  /*b310*/  SHF.L.U32 R3, R3, 0x1f, RZ ;  /* 0x0000001f03037819 */ /* 0x000fc800000006ff */
[----:B------:R-:W0:Y:S02]  /*b320*/  SYNCS.PHASECHK.TRANS64.TRYWAIT P2, [R0+URZ+0x13270], R3 ;  /* 0x01327003000075a7 */ /* 0x000e24000804017f */
[----:B0-----:R-:W-:Y:S05]  /*b330*/  @!P2 BRA `(.L_x_13149) ;  /* 0x0000003000c0a947 */ /* 0x001fea0003800000 */
.L_x_13246:
[----:B------:R-:W-:Y:S05]  /*b340*/  BSYNC B0 ;  /* 0x0000000000007941 */ /* 0x000fea0003800000 */
.L_x_13148:
[----:B------:R-:W-:-:S05]  /*b350*/  IMAD.U32 R2, RZ, RZ, UR49 ;  /* 0x00000031ff027e24 */ /* 0x000fca000f8e00ff */
[----:B------:R-:W-:-:S13]  /*b360*/  ISETP.NE.AND P2, PT, R2, 0x3, PT ;  /* 0x000000030200780c */ /* 0x000fda0003f45270 */
[----:B------:R-:W-:Y:S05]  /*b370*/  @!P2 BRA `(.L_x_13150) ;  /* 0x000000000004a947 */ /* 0x000fea0003800000 */
[----:B------:R-:W-:Y:S01]  /*b380*/  BPT.TRAP 0x1 ;  /* 0x000000040000795c */ /* 0x000fe20000300000 */
.L_x_13150:
[----:B0-----:R-:W-:Y:S01]  /*b390*/  SHF.L.U32 R3, R21, 0x1f, RZ ;  /* 0x0000001f15037819 */ /* 0x001fe200000006ff */
[----:B------:R-:W-:-:S03]  /*b3a0*/  IMAD R2, R20, 0x2800, RZ ;  /* 0x0000280014027824 */ /* 0x000fc600078e02ff */
[----:B------:R-:W0:Y:S02]  /*b3b0*/  SYNCS.PHASECHK.TRANS64.TRYWAIT P2, [R0+URZ+0x13260], R3 ;  /* 0x01326003000075a7 */ /* 0x000e24000804017f */
[----:B0-----:R-:W-:Y:S05]  /*b3c0*/  @!P2 BRA `(.L_x_13151) ;  /* 0x0000003000b0a947 */ /* 0x001fea0003800000 */
.L_x_13247:
[C---:B------:R-:W-:Y:S01]  /*b3d0*/  LOP3.LUT R12, R2.reuse, R23, RZ, 0xfc, !PT ;  /* 0x00000017020c7212 */ /* 0x040fe200078efcff */
[----:B------:R-:W-:Y:S05]  /*b3e0*/  WARPSYNC.ALL ;  /* 0x0000000000007948 */ /* 0x000fea0003800000 */
[----:B------:R-:W2:Y:S01]  /*b3f0*/  LDSM.16.MT88.4 R4, [R12+UR42+0x6000] ;  /* 0x0060002a0c04783b */ /* 0x000ea20008004200 */
[----:B0-----:R-:W-:Y:S01]  /*b400*/  LOP3.LUT R3, R2, R22, RZ, 0xfc, !PT ;  /* 0x0000001602037212 */ /* 0x001fe200078efcff */
[----:B------:R-:W-:-:S04]  /*b410*/  IMAD.U32 R14, RZ, RZ, UR49 ;  /* 0x00000031ff0e7e24 */ /* 0x000fc8000f8e00ff */
[----:B------:R-:W-:Y:S01]  /*b420*/  IMAD.IADD R3, R17, 0x1, R3 ;  /* 0x0000000111037824 */ /* 0x000fe200078e0203 */
[----:B------:R-:W-:Y:S02]  /*b430*/  ISETP.NE.AND P2, PT, R14, 0x3, PT ;  /* 0x000000030e00780c */ /* 0x000fe40003f45270 */
[C-C-:B--2---:R-:W-:Y:S02]  /*b440*/  PRMT R8, R4.reuse, 0x6420, R5.reuse ;  /* 0x0000642004087816 */ /* 0x144fe40000000005 */
[----:B------:R-:W-:Y:S02]  /*b450*/  PRMT R9, R4, 0x7531, R5 ;  /* 0x0000753104097816 */ /* 0x000fe40000000005 */
[C-C-:B------:R-:W-:Y:S02]  /*b460*/  PRMT R10, R6.reuse, 0x6420, R7.reuse ;  /* 0x00006420060a7816 */ /* 0x140fe40000000007 */
[----:B------:R-:W-:-:S05]  /*b470*/  PRMT R11, R6, 0x7531, R7 ;  /* 0x00007531060b7816 */ /* 0x000fca0000000007 */
[----:B------:R0:W-:Y:S02]  /*b480*/  STSM.16.M88.4 [R3], R8 ;  /* 0x0000000803007844 */ /* 0x0001e40000000200 */
[----:B0-----:R-:W-:-:S05]  /*b490*/  VIADD R3, R2, 0x800 ;  /* 0x0000080002037836 */ /* 0x001fca0000000000 */
[C---:B------:R-:W-:Y:S02]  /*b4a0*/  LOP3.LUT R13, R3.reuse, R23, RZ, 0xfc, !PT ;  /* 0x00000017030d7212 */ /* 0x040fe400078efcff */
[----:B------:R-:W-:-:S03]  /*b4b0*/  LOP3.LUT R3, R3, R22, RZ, 0xfc, !PT ;  /* 0x0000001603037212 */ /* 0x000fc600078efcff */
[----:B------:R-:W0:Y:S02]  /*b4c0*/  LDSM.16.MT88.4 R4, [R13+UR42+0x6000] ;  /* 0x0060002a0d04783b */ /* 0x000e240008004200 */
        /* <DEDUP_REMOVED lines=9> */
[----:B------:R-:W0:Y:S01]  /*b560*/  LDSM.16.MT88.4 R4, [R12+UR42+0x6000] ;  /* 0x0060002a0c04783b */ /* 0x000e220008004200 */
[----:B------:R-:W-:Y:S02]  /*b570*/  IADD3 R3, R17, R3, RZ ;  /* 0x0000000311037210 */ /* 0x000fe40007ffe0ff */
[C-C-:B0-----:R-:W-:Y:S02]  /*b580*/  PRMT R8, R4.reuse, 0x6420, R5.reuse ;  /* 0x0000642004087816 */ /* 0x141fe40000000005 */
[----:B------:R-:W-:Y:S02]  /*b590*/  PRMT R9, R4, 0x7531, R5 ;  /* 0x0000753104097816 */ /* 0x000fe40000000005 */
[C-C-:B------:R-:W-:Y:S02]  /*b5a0*/  PRMT R10, R6.reuse, 0x6420, R7.reuse ;  /* 0x00006420060a7816 */ /* 0x140fe40000000007 */
[----:B------:R-:W-:-:S05]  /*b5b0*/  PRMT R11, R6, 0x7531, R7 ;  /* 0x00007531060b7816 */ /* 0x000fca0000000007 */
[----:B------:R0:W-:Y:S02]  /*b5c0*/  STSM.16.M88.4 [R3], R8 ;  /* 0x0000000803007844 */ /* 0x0001e40000000200 */
[C---:B0-----:R-:W-:Y:S02]  /*b5d0*/  VIADD R3, R2.reuse, 0x1800 ;  /* 0x0000180002037836 */ /* 0x041fe40000000000 */
[----:B------:R-:W-:-:S03]  /*b5e0*/  VIADD R2, R2, 0x2000 ;  /* 0x0000200002027836 */ /* 0x000fc60000000000 */
[C---:B------:R-:W-:Y:S02]  /*b5f0*/  LOP3.LUT R13, R3.reuse, R23, RZ, 0xfc, !PT ;  /* 0x00000017030d7212 */ /* 0x040fe400078efcff */
[----:B------:R-:W-:-:S03]  /*b600*/  LOP3.LUT R3, R3, R22, RZ, 0xfc, !PT ;  /* 0x0000001603037212 */ /* 0x000fc600078efcff */
[----:B------:R-:W0:Y:S02]  /*b610*/  LDSM.16.MT88.4 R4, [R13+UR42+0x6000] ;  /* 0x0060002a0d04783b */ /* 0x000e240008004200 */
[----:B------:R-:W-:Y:S01]  /*b620*/  IMAD.IADD R3, R17, 0x1, R3 ;  /* 0x0000000111037824 */ /* 0x000fe200078e0203 */
[C-C-:B0-----:R-:W-:Y:S02]  /*b630*/  PRMT R8, R4.reuse, 0x6420, R5.reuse ;  /* 0x0000642004087816 */ /* 0x141fe40000000005 */
[----:B------:R-:W-:Y:S02]  /*b640*/  PRMT R9, R4, 0x7531, R5 ;  /* 0x0000753104097816 */ /* 0x000fe40000000005 */
[C-C-:B------:R-:W-:Y:S02]  /*b650*/  PRMT R10, R6.reuse, 0x6420, R7.reuse ;  /* 0x00006420060a7816 */ /* 0x140fe40000000007 */
[----:B------:R-:W-:Y:S02]  /*b660*/  PRMT R11, R6, 0x7531, R7 ;  /* 0x00007531060b7816 */ /* 0x000fe40000000007 */
[----:B------:R-:W-:-:S02]  /*b670*/  LOP3.LUT R4, R2, R23, RZ, 0xfc, !PT ;  /* 0x0000001702047212 */ /* 0x000fc400078efcff */
[----:B------:R-:W-:Y:S01]  /*b680*/  LOP3.LUT R2, R2, R22, RZ, 0xfc, !PT ;  /* 0x0000001602027212 */ /* 0x000fe200078efcff */
[----:B------:R-:W-:Y:S04]  /*b690*/  STSM.16.M88.4 [R3], R8 ;  /* 0x0000000803007844 */ /* 0x000fe80000000200 */
[----:B------:R-:W0:Y:S01]  /*b6a0*/  LDSM.16.MT88.4 R4, [R4+UR42+0x6000] ;  /* 0x0060002a0404783b */ /* 0x000e220008004200 */
[----:B------:R-:W-:Y:S01]  /*b6b0*/  IMAD.IADD R2, R17, 0x1, R2 ;  /* 0x0000000111027824 */ /* 0x000fe200078e0202 */
        /* <DEDUP_REMOVED lines=13> */
.L_x_13152:
[----:B--2---:R2:W-:Y:S01]  /*b790*/  SYNCS.ARRIVE.TRANS64.A1T0 RZ, [R0+URZ+0x13250], RZ ;  /* 0x013250ff00ff79a7 */ /* 0x0045e2000810003f */
[----:B------:R-:W-:Y:S06]  /*b7a0*/  BAR.SYNC.DEFER_BLOCKING 0x2, 0x80 ;  /* 0x0082000000007b1d */ /* 0x000fec0000010000 */
[----:B------:R-:W-:Y:S05]  /*b7b0*/  @!P0 BRA `(.L_x_13153) ;  /* 0x0000000000048947 */ /* 0x000fea0003800000 */
[----:B------:R-:W-:Y:S01]  /*b7c0*/  BPT.TRAP 0x1 ;  /* 0x000000040000795c */ /* 0x000fe20000300000 */
.L_x_13153:
[----:B------:R3:W5:Y:S01]  /*b7d0*/  LDL R21, [R1+0x8] ;  /* 0x0000080001157983 */ /* 0x0007620000100800 */
[----:B--2---:R-:W-:Y:S02]  /*b7e0*/  VIADD R0, R0, 0x13280 ;  /* 0x0001328000007836 */ /* 0x004fe40000000000 */
[----:B------:R-:W-:-:S05]  /*b7f0*/  IMAD.U32 R3, RZ, RZ, UR48 ;  /* 0x00000030ff037e24 */ /* 0x000fca000f8e00ff */
[----:B------:R-:W-:Y:S01]  /*b800*/  PRMT R0, R3, 0x654, R0 ;  /* 0x0000065403007816 */ /* 0x000fe20000000000 */
[----:B------:R-:W-:-:S03]  /*b810*/  IMAD.MOV.U32 R20, RZ, RZ, R29 ;  /* 0x000000ffff147224 */ /* 0x000fc600078e001d */
[----:B------:R3:W-:Y:S01]  /*b820*/  SYNCS.ARRIVE.TRANS64.RED.A1T0 RZ, [R0+URZ], RZ ;  /* 0x000000ff00ff79a7 */ /* 0x0007e2000810043f */
[----:B------:R-:W-:Y:S05]  /*b830*/  @P1 BRA `(.L_x_13154) ;  /* 0xffffffe800b81947 */ /* 0x000fea000383ffff */
.L_x_13134:
[----:B---3--:R-:W-:-:S05]  /*b840*/  IMAD.U32 R0, RZ, RZ, UR50 ;  /* 0x00000032ff007e24 */ /* 0x008fca000f8e00ff */
[----:B------:R-:W-:-:S13]  /*b850*/  ISETP.NE.AND P0, PT, R0, 0x3, PT ;  /* 0x000000030000780c */ /* 0x000fda0003f05270 */
[----:B------:R-:W-:Y:S05]  /*b860*/  @!P0 BRA `(.L_x_13155) ;  /* 0x0000000000048947 */ /* 0x000fea0003800000 */
[----:B------:R-:W-:Y:S01]  /*b870*/  BPT.TRAP 0x1 ;  /* 0x000000040000795c */ /* 0x000fe20000300000 */
.L_x_13155:
[----:B------:R-:W2:Y:S01]  /*b880*/  LDL R0, [R1+0x8] ;  /* 0x0000080001007983 */ /* 0x000ea20000100800 */
[----:B0-----:R-:W-:Y:S01]  /*b890*/  LEA R2, R29, UR42, 0x3 ;  /* 0x0000002a1d027c11 */ /* 0x001fe2000f8e18ff */
[----:B------:R-:W-:Y:S01]  /*b8a0*/  BSSY B0, `(.L_x_13156) ;  /* 0x0000005000007945 */ /* 0x000fe20003800000 */
[----:B--2---:R-:W-:-:S04]  /*b8b0*/  LOP3.LUT R3, R0, 0x1, RZ, 0x3c, !PT ;  /* 0x0000000100037812 */ /* 0x004fc800078e3cff */
[----:B------:R-:W-:-:S04]  /*b8c0*/  SHF.L.U32 R3, R3, 0x1f, RZ ;  /* 0x0000001f03037819 */ /* 0x000fc800000006ff */
[----:B------:R-:W0:Y:S02]  /*b8d0*/  SYNCS.PHASECHK.TRANS64.TRYWAIT P1, [R2+URZ+0x13270], R3 ;  /* 0x01327003020075a7 */ /* 0x000e24000802017f */
[----:B0-----:R-:W-:Y:S05]  /*b8e0*/  @!P1 BRA `(.L_x_13157) ;  /* 0x0000002c007c9947 */ /* 0x001fea0003800000 */
.L_x_13248:
[----:B------:R-:W-:Y:S05]  /*b8f0*/  BSYNC B0 ;  /* 0x0000000000007941 */ /* 0x000fea0003800000 */
.L_x_13156:
[----:B------:R-:W-:-:S05]  /*b900*/  IMAD.U32 R0, RZ, RZ, UR49 ;  /* 0x00000031ff007e24 */ /* 0x000fca000f8e00ff */
[----:B------:R-:W-:-:S13]  /*b910*/  ISETP.NE.AND P1, PT, R0, 0x3, PT ;  /* 0x000000030000780c */ /* 0x000fda0003f25270 */
[----:B------:R-:W-:Y:S05]  /*b920*/  @!P1 BRA `(.L_x_13158) ;  /* 0x0000000000049947 */ /* 0x000fea0003800000 */
[----:B------:R-:W-:Y:S01]  /*b930*/  BPT.TRAP 0x1 ;  /* 0x000000040000795c */ /* 0x000fe20000300000 */
.L_x_13158:
[----:B------:R-:W0:Y:S02]  /*b940*/  LDL R0, [R1+0x8] ;  /* 0x0000080001007983 */ /* 0x000e240000100800 */
[----:B0-----:R-:W-:Y:S01]  /*b950*/  SHF.L.U32 R3, R0, 0x1f, RZ ;  /* 0x0000001f00037819 */ /* 0x001fe200000006ff */
[----:B------:R-:W-:-:S03]  /*b960*/  IMAD R0, R29, 0x2800, RZ ;  /* 0x000028001d007824 */ /* 0x000fc600078e02ff */
[----:B------:R-:W0:Y:S02]  /*b970*/  SYNCS.PHASECHK.TRANS64.TRYWAIT P1, [R2+URZ+0x13260], R3 ;  /* 0x01326003020075a7 */ /* 0x000e24000802017f */
[----:B0-----:R-:W-:Y:S05]  /*b980*/  @!P1 BRA `(.L_x_13159) ;  /* 0x0000002c00689947 */ /* 0x001fea0003800000 */
.L_x_13249:
[C---:B0-----:R-:W-:Y:S01]  /*b990*/  LOP3.LUT R3, R0.reuse, R23, RZ, 0xfc, !PT ;  /* 0x0000001700037212 */ /* 0x041fe200078efcff */
[----:B------:R-:W-:Y:S05]  /*b9a0*/  WARPSYNC.ALL ;  /* 0x0000000000007948 */ /* 0x000fea0003800000 */
[----:B------:R-:W0:Y:S01]  /*b9b0*/  LDSM.16.MT88.4 R4, [R3+UR42+0x6000] ;  /* 0x0060002a0304783b */ /* 0x000e220008004200 */
[----:B------:R-:W-:Y:S02]  /*b9c0*/  VIADD R13, R0, 0x800 ;  /* 0x00000800000d7836 */ /* 0x000fe40000000000 */
[----:B------:R-:W-:-:S03]  /*b9d0*/  IMAD.U32 R15, RZ, RZ, UR49 ;  /* 0x00000031ff0f7e24 */ /* 0x000fc6000f8e00ff */
[----:B------:R-:W-:Y:S02]  /*b9e0*/  LOP3.LUT R14, R13, R23, RZ, 0xfc, !PT ;  /* 0x000000170d0e7212 */ /* 0x000fe400078efcff */
[----:B------:R-:W-:Y:S02]  /*b9f0*/  ISETP.NE.AND P1, PT, R15, 0x3, PT ;  /* 0x000000030f00780c */ /* 0x000fe40003f25270 */
[C-C-:B0-----:R-:W-:Y:S02]  /*ba00*/  PRMT R8, R4.reuse, 0x6420, R5.reuse ;  /* 0x0000642004087816 */ /* 0x141fe40000000005 */
[----:B------:R-:W-:Y:S02]  /*ba10*/  PRMT R9, R4, 0x7531, R5 ;  /* 0x0000753104097816 */ /* 0x000fe40000000005 */
[----:B------:R-:W-:Y:S02]  /*ba20*/  LOP3.LUT R4, R0, R22, RZ, 0xfc, !PT ;  /* 0x0000001600047212 */ /* 0x000fe400078efcff */
[----:B------:R-:W-:-:S02]  /*ba30*/  PRMT R10, R6, 0x6420, R7 ;  /* 0x00006420060a7816 */ /* 0x000fc40000000007 */
[----:B------:R-:W-:Y:S01]  /*ba40*/  PRMT R11, R6, 0x7531, R7 ;  /* 0x00007531060b7816 */ /* 0x000fe20000000007 */
[----:B------:R-:W-:-:S05]  /*ba50*/  IMAD.IADD R12, R17, 0x1, R4 ;  /* 0x00000001110c7824 */ /* 0x000fca00078e0204 */
[----:B------:R0:W-:Y:S04]  /*ba60*/  STSM.16.M88.4 [R12], R8 ;  /* 0x000000080c007844 */ /* 0x0001e80000000200 */
[----:B------:R-:W2:Y:S01]  /*ba70*/  LDSM.16.MT88.4 R4, [R14+UR42+0x6000] ;  /* 0x0060002a0e04783b */ /* 0x000ea20008004200 */
[----:B0-----:R-:W-:Y:S02]  /*ba80*/  IADD3 R12, R0, 0x1000, RZ ;  /* 0x00001000000c7810 */ /* 0x001fe40007ffe0ff */
[C-C-:B--2---:R-:W-:Y:S02]  /*ba90*/  PRMT R8, R4.reuse, 0x6420, R5.reuse ;  /* 0x0000642004087816 */ /* 0x144fe40000000005 */
[----:B------:R-:W-:Y:S02]  /*baa0*/  PRMT R9, R4, 0x7531, R5 ;  /* 0x0000753104097816 */ /* 0x000fe40000000005 */
[----:B------:R-:W-:-:S02]  /*bab0*/  LOP3.LUT R4, R13, R22, RZ, 0xfc, !PT ;  /* 0x000000160d047212 */ /* 0x000fc400078efcff */
[C-C-:B------:R-:W-:Y:S02]  /*bac0*/  PRMT R10, R6.reuse, 0x6420, R7.reuse ;  /* 0x00006420060a7816 */ /* 0x140fe40000000007 */
[----:B------:R-:W-:Y:S01]  /*bad0*/  PRMT R11, R6, 0x7531, R7 ;  /* 0x00007531060b7816 */ /* 0x000fe20000000007 */
[C---:B------:R-:W-:Y:S01]  /*bae0*/  IMAD.IADD R3, R17.reuse, 0x1, R4 ;  /* 0x0000000111037824 */ /* 0x040fe200078e0204 */
[C---:B------:R-:W-:Y:S02]  /*baf0*/  LOP3.LUT R13, R12.reuse, R23, RZ, 0xfc, !PT ;  /* 0x000000170c0d7212 */ /* 0x040fe400078efcff */
[----:B------:R-:W-:Y:S02]  /*bb00*/  LOP3.LUT R12, R12, R22, RZ, 0xfc, !PT ;  /* 0x000000160c0c7212 */ /* 0x000fe400078efcff */
[----:B------:R0:W-:Y:S03]  /*bb10*/  STSM.16.M88.4 [R3], R8 ;  /* 0x0000000803007844 */ /* 0x0001e60000000200 */
[----:B------:R-:W-:Y:S01]  /*bb20*/  IMAD.IADD R12, R17, 0x1, R12 ;  /* 0x00000001110c7824 */ /* 0x000fe200078e020c */
[----:B------:R-:W2:Y:S01]  /*bb30*/  LDSM.16.MT88.4 R4, [R13+UR42+0x6000] ;  /* 0x0060002a0d04783b */ /* 0x000ea20008004200 */
[----:B0-----:R-:W-:-:S02]  /*bb40*/  VIADD R3, R0, 0x1800 ;  /* 0x0000180000037836 */ /* 0x001fc40000000000 */
[----:B------:R-:W-:-:S03]  /*bb50*/  VIADD R0, R0, 0x2000 ;  /* 0x0000200000007836 */ /* 0x000fc60000000000 */
[----:B------:R-:W-:Y:S02]  /*bb60*/  LOP3.LUT R14, R3, R23, RZ, 0xfc, !PT ;  /* 0x00000017030e7212 */ /* 0x000fe400078efcff */
[C-C-:B--2---:R-:W-:Y:S02]  /*bb70*/  PRMT R8, R4.reuse, 0x6420, R5.reuse ;  /* 0x0000642004087816 */ /* 0x144fe40000000005 */
[----:B------:R-:W-:Y:S02]  /*bb80*/  PRMT R9, R4, 0x7531, R5 ;  /* 0x0000753104097816 */ /* 0x000fe40000000005 */
[C-C-:B------:R-:W-:Y:S02]  /*bb90*/  PRMT R10, R6.reuse, 0x6420, R7.reuse ;  /* 0x00006420060a7816 */ /* 0x140fe40000000007 */
        /* <DEDUP_REMOVED lines=27> */
.L_x_13160:
[----:B--2---:R2:W-:Y:S01]  /*bd50*/  SYNCS.ARRIVE.TRANS64.A1T0 RZ, [R2+URZ+0x13250], RZ ;  /* 0x013250ff02ff79a7 */ /* 0x0045e2000810003f */
[----:B------:R-:W-:Y:S06]  /*bd60*/  BAR.SYNC.DEFER_BLOCKING 0x2, 0x80 ;  /* 0x0082000000007b1d */ /* 0x000fec0000010000 */
[----:B------:R-:W-:Y:S05]  /*bd70*/  @!P0 BRA `(.L_x_13161) ;  /* 0x0000000000048947 */ /* 0x000fea0003800000 */
[----:B------:R-:W-:Y:S01]  /*bd80*/  BPT.TRAP 0x1 ;  /* 0x000000040000795c */ /* 0x000fe20000300000 */
.L_x_13161:
[----:B------:R-:W3:Y:S01]  /*bd90*/  LDL.LU R5, [R1+0x8] ;  /* 0x0000080001057983 */ /* 0x000ee20000300800 */
[----:B------:R-:W4:Y:S01]  /*bda0*/  LDC R4, c[0x0][0xc34] ;  /* 0x00030d00ff047b82 */ /* 0x000f220000000800 */
[----:B------:R-:W-:Y:S01]  /*bdb0*/  VIADD R29, R29, 0x1 ;  /* 0x000000011d1d7836 */ /* 0x000fe20000000000 */
[----:B------:R-:W-:Y:S01]  /*bdc0*/  UIADD3 UR38, UR51, UR38, URZ ;  /* 0x0000002633267290 */ /* 0x000fe2000fffe03f */
[----:B--2---:R-:W-:Y:S01]  /*bdd0*/  VIADD R2, R2, 0x13280 ;  /* 0x0001328002027836 */ /* 0x004fe20000000000 */
[----:B------:R-:W-:Y:S01]  /*bde0*/  UIADD3 UR36, UR36, 0x1, URZ ;  /* 0x0000000124247890 */ /* 0x000fe2000fffe03f */
[----:B------:R-:W-:Y:S01]  /*bdf0*/  IMAD.U32 R3, RZ, RZ, UR48 ;  /* 0x00000030ff037e24 */ /* 0x000fe2000f8e00ff */
[----:B------:R-:W-:-:S04]  /*be00*/  ISETP.NE.AND P0, PT, R29, 0x2, PT ;  /* 0x000000021d00780c */ /* 0x000fc80003f05270 */
[----:B0-----:R-:W-:Y:S02]  /*be10*/  SEL R0, RZ, 0x1, P0 ;  /* 0x00000001ff007807 */ /* 0x001fe40000000000 */
[----:B------:R-:W-:Y:S02]  /*be20*/  SEL R29, R29, RZ, P0 ;  /* 0x000000ff1d1d7207 */ /* 0x000fe40000000000 */
[----:B------:R-:W-:-:S04]  /*be30*/  PRMT R2, R3, 0x654, R2 ;  /* 0x0000065403027816 */ /* 0x000fc80000000002 */
[----:B------:R0:W-:Y:S01]  /*be40*/  SYNCS.ARRIVE.TRANS64.RED.A1T0 RZ, [R2+URZ], RZ ;  /* 0x000000ff02ff79a7 */ /* 0x0001e2000810043f */
[----:B----4-:R-:W-:Y:S02]  /*be50*/  ISETP.LE.AND P0, PT, R4, UR38, PT ;  /* 0x0000002604007c0c */ /* 0x010fe4000bf03270 */
[----:B---3--:R-:W-:-:S05]  /*be60*/  LOP3.LUT R5, R5, R0, RZ, 0x3c, !PT ;  /* 0x0000000005057212 */ /* 0x008fca00078e3cff */
[----:B------:R0:W-:Y:S06]  /*be70*/  STL [R1+0x8], R5 ;  /* 0x0000080501007387 */ /* 0x0001ec0000100800 */
[----:B------:R-:W-:Y:S05]  /*be80*/  @!P0 BRA `(.L_x_13162) ;  /* 0xffffffc000588947 */ /* 0x000fea000383ffff */
[----:B------:R-:W-:-:S12]  /*be90*/  ULOP3.LUT UR36, UR36, 0x1, URZ, 0xc, !UPT ;  /* 0x0000000124247892 */ /* 0x000fd8000f8e0c3f */
.L_x_13110:
[----:B------:R-:W2:Y:S01]  /*bea0*/  S2R R3, SR_CgaCtaId ;  /* 0x0000000000037919 */ /* 0x000ea20000008800 */
[----:B------:R-:W-:Y:S01]  /*beb0*/  MOV R0, 0x400 ;  /* 0x0000040000007802 */ /* 0x000fe20000000f00 */
[----:B0-----:R-:W-:-:S03]  /*bec0*/  IMAD.U32 R2, RZ, RZ, UR36 ;  /* 0x00000024ff027e24 */ /* 0x001fc6000f8e00ff */
[----:B--2---:R-:W-:Y:S02]  /*bed0*/  LEA R4, R3, R0, 0x18 ;  /* 0x0000000003047211 */ /* 0x004fe400078ec0ff */
[----:B------:R-:W-:-:S04]  /*bee0*/  SHF.L.U32 R0, R2, 0x1f, RZ ;  /* 0x0000001f02007819 */ /* 0x000fc800000006ff */
[----:B------:R-:W0:Y:S02]  /*bef0*/  SYNCS.PHASECHK.TRANS64.TRYWAIT P0, [R4+URZ+0x13220], R0 ;  /* 0x01322000040075a7 */ /* 0x000e24000800017f */
[----:B0-----:R-:W-:Y:S05]  /*bf00*/  @!P0 BRA `(.L_x_13163) ;  /* 0x00000028001c8947 */ /* 0x001fea0003800000 */
.L_x_13250:
[----:B------:R-:W2:Y:S02]  /*bf10*/  S2R R2, SR_TID.X ;  /* 0x0000000000027919 */ /* 0x000ea40000002100 */
[----:B--2---:R-:W-:-:S04]  /*bf20*/  SHF.R.U32.HI R2, RZ, 0x5, R2 ;  /* 0x00000005ff027819 */ /* 0x004fc80000011602 */
        /* <DEDUP_REMOVED lines=12> */
.L_x_13166:
        /* <DEDUP_REMOVED lines=8> */
.L_x_13251:
[----:B------:R-:W2:Y:S01]  /*c070*/  LDL.LU R5, [R1+0x8] ;  /* 0x0000080001057983 */ /* 0x000ea20000300800 */
[----:B------:R-:W-:Y:S02]  /*c080*/  SEL R29, R29, RZ, P2 ;  /* 0x000000ff1d1d7207 */ /* 0x000fe40001000000 */
[----:B--2---:R-:W-:Y:S01]  /*c090*/  LOP3.LUT R0, R5, R0, RZ, 0x3c, !PT ;  /* 0x0000000005007212 */ /* 0x004fe200078e3cff */
[----:B------:R-:W-:Y:S06]  /*c0a0*/  @!P0 BRA `(.L_x_13168) ;  /* 0x0000000000048947 */ /* 0x000fec0003800000 */
[----:B------:R-:W-:Y:S01]  /*c0b0*/  BPT.TRAP 0x1 ;  /* 0x000000040000795c */ /* 0x000fe20000300000 */
.L_x_13168:
[----:B------:R-:W-:Y:S02]  /*c0c0*/  LEA R29, R29, R4, 0x3 ;  /* 0x000000041d1d7211 */ /* 0x000fe400078e18ff */
[----:B------:R-:W-:-:S04]  /*c0d0*/  SHF.L.U32 R0, R0, 0x1f, RZ ;  /* 0x0000001f00007819 */ /* 0x000fc800000006ff */
[----:B------:R-:W2:Y:S02]  /*c0e0*/  SYNCS.PHASECHK.TRANS64.TRYWAIT P1, [R29+URZ+0x13240], R0 ;  /* 0x013240001d0075a7 */ /* 0x000ea4000802017f */
[----:B--2---:R-:W-:Y:S05]  /*c0f0*/  @!P1 BRA `(.L_x_13169) ;  /* 0x0000002400c89947 */ /* 0x004fea0003800000 */
.L_x_13252:
[----:B------:R-:W-:Y:S05]  /*c100*/  @!P0 BRA `(.L_x_13170) ;  /* 0x0000000000048947 */ /* 0x000fea0003800000 */
[----:B------:R-:W-:Y:S01]  /*c110*/  BPT.TRAP 0x1 ;  /* 0x000000040000795c */ /* 0x000fe20000300000 */
.L_x_13170:
[----:B------:R-:W3:Y:S02]  /*c120*/  SYNCS.PHASECHK.TRANS64.TRYWAIT P1, [R3+URZ+0x13260], R2 ;  /* 0x01326002030075a7 */ /* 0x000ee4000802017f */
[----:B---3--:R-:W-:Y:S05]  /*c130*/  @!P1 BRA `(.L_x_13171) ;  /* 0x0000002400cc9947 */ /* 0x008fea0003800000 */
.L_x_13253:
[----:B------:R-:W-:Y:S05]  /*c140*/  @!P0 BRA `(.L_x_13172) ;  /* 0x0000000000048947 */ /* 0x000fea0003800000 */
[----:B------:R-:W-:Y:S01]  /*c150*/  BPT.TRAP 0x1 ;  /* 0x000000040000795c */ /* 0x000fe20000300000 */
.L_x_13172:
[----:B------:R-:W4:Y:S02]  /*c160*/  SYNCS.PHASECHK.TRANS64.TRYWAIT P1, [R29+URZ+0x13260], R0 ;  /* 0x013260001d0075a7 */ /* 0x000f24000802017f */
[----:B----4-:R-:W-:Y:S05]  /*c170*/  @!P1 BRA `(.L_x_13173) ;  /* 0x0000002400d09947 */ /* 0x010fea0003800000 */
.L_x_13254:
[----:B------:R-:W-:Y:S05]  /*c180*/  @!P0 BRA `(.L_x_13174) ;  /* 0x0000000000048947 */ /* 0x000fea0003800000 */
[----:B------:R-:W-:Y:S01]  /*c190*/  BPT.TRAP 0x1 ;  /* 0x000000040000795c */ /* 0x000fe20000300000 */
.L_x_13174:
[----:B------:R-:W0:Y:S02]  /*c1a0*/  SYNCS.PHASECHK.TRANS64.TRYWAIT P1, [R3+URZ+0x13280], R2 ;  /* 0x01328002030075a7 */ /* 0x000e24000802017f */
[----:B0-----:R-:W-:Y:S05]  /*c1b0*/  @!P1 BRA `(.L_x_13175) ;  /* 0x0000002400d49947 */ /* 0x001fea0003800000 */
.L_x_13255:
[----:B------:R-:W-:Y:S05]  /*c1c0*/  @!P0 BRA `(.L_x_13176) ;  /* 0x0000000000048947 */ /* 0x000fea0003800000 */
[----:B------:R-:W-:Y:S01]  /*c1d0*/  BPT.TRAP 0x1 ;  /* 0x000000040000795c */ /* 0x000fe20000300000 */
.L_x_13176:
[----:B------:R0:W0:Y:S02]  /*c1e0*/  SYNCS.PHASECHK.TRANS64.TRYWAIT P0, [R29+URZ+0x13280], R0 ;  /* 0x013280001d0075a7 */ /* 0x000024000800017f */
[----:B0-----:R-:W-:Y:S05]  /*c1f0*/  @!P0 NANOSLEEP.SYNCS 0x989680 ;  /* 0x009896800000895d */ /* 0x001fea0003900000 */
[----:B------:R-:W0:Y:S02]  /*c200*/  @!P0 SYNCS.PHASECHK.TRANS64 P0, [R29+URZ+0x13280], R0 ;  /* 0x013280001d0085a7 */ /* 0x000e24000800007f */
[----:B0-----:R-:W-:Y:S05]  /*c210*/  @!P0 BRA `(.L_x_13176) ;  /* 0xfffffffc00f08947 */ /* 0x001fea000383ffff */
.L_x_13165:
[----:B------:R-:W-:Y:S05]  /*c220*/  BSYNC B0 ;  /* 0x0000000000007941 */ /* 0x000fea0003800000 */
.L_x_13164:
[----:B------:R-:W-:Y:S05]  /*c230*/  EXIT ;  /* 0x000000000000794d */ /* 0x000fea0003800000 */
.L_x_13086:
[----:B0-----:R0:W1:Y:S02]  /*c240*/  SYNCS.PHASECHK.TRANS64.TRYWAIT P1, [R25+URZ+0x13200], R0 ;  /* 0x01320000190075a7 */ /* 0x001064000802017f */
[----:B-1----:R-:W-:Y:S05]  /*c250*/  @!P1 NANOSLEEP.SYNCS 0x989680 ;  /* 0x009896800000995d */ /* 0x002fea0003900000 */
[----:B------:R-:W1:Y:S02]  /*c260*/  @!P1 SYNCS.PHASECHK.TRANS64 P1, [R25+URZ+0x13200], R0 ;  /* 0x01320000190095a7 */ /* 0x000e64000802007f */
[----:B-1----:R-:W-:Y:S05]  /*c270*/  @!P1 BRA `(.L_x_13086) ;  /* 0xfffffffc00f09947 */ /* 0x002fea000383ffff */
[----:B------:R-:W-:Y:S05]  /*c280*/  BRA `(.L_x_13177) ;  /* 0xffffff5000487947 */ /* 0x000fea000383ffff */
.L_x_13090:
[----:B-1----:R1:W2:Y:S02]  /*c290*/  SYNCS.PHASECHK.TRANS64.TRYWAIT P1, [R5+URZ+0x13230], R4 ;  /* 0x01323004050075a7 */ /* 0x0022a4000802017f */
[----:B--2---:R-:W-:Y:S05]  /*c2a0*/  @!P1 NANOSLEEP.SYNCS 0x989680 ;  /* 0x009896800000995d */ /* 0x004fea0003900000 */
[----:B------:R-:W2:Y:S02]  /*c2b0*/  @!P1 SYNCS.PHASECHK.TRANS64 P1, [R5+URZ+0x13230], R4 ;  /* 0x01323004050095a7 */ /* 0x000ea4000802007f */
[----:B--2---:R-:W-:Y:S05]  /*c2c0*/  @!P1 BRA `(.L_x_13090) ;  /* 0xfffffffc00f09947 */ /* 0x004fea000383ffff */
[----:B------:R-:W-:Y:S05]  /*c2d0*/  BRA `(.L_x_13089) ;  /* 0xffffff5000747947 */ /* 0x000fea000383ffff */
.L_x_13096:
[----:B-1----:R-:W-:-:S04]  /*c2e0*/  IMAD.U32 R4, RZ, RZ, UR18 ;  /* 0x00000012ff047e24 */ /* 0x002fc8000f8e00ff */
[----:B------:R1:W2:Y:S03]  /*c2f0*/  SYNCS.PHASECHK.TRANS64.TRYWAIT P1, [R4+URZ+0x13230], R3 ;  /* 0x01323003040075a7 */ /* 0x0002a6000802017f */
[----:B--2---:R-:W-:Y:S05]  /*c300*/  @!P1 NANOSLEEP.SYNCS 0x989680 ;  /* 0x009896800000995d */ /* 0x004fea0003900000 */
[----:B------:R-:W2:Y:S02]  /*c310*/  @!P1 SYNCS.PHASECHK.TRANS64 P1, [R4+URZ+0x13230], R3 ;  /* 0x01323003040095a7 */ /* 0x000ea4000802007f */
[----:B--2---:R-:W-:Y:S05]  /*c320*/  @!P1 BRA `(.L_x_13096) ;  /* 0xfffffffc00ec9947 */ /* 0x004fea000383ffff */
[----:B------:R-:W-:Y:S05]  /*c330*/  BRA `(.L_x_13095) ;  /* 0xffffff7800987947 */ /* 0x000fea000383ffff */
.L_x_13100:
[----:B-1----:R-:W-:-:S04]  /*c340*/  IMAD.U32 R4, RZ, RZ, UR9 ;  /* 0x00000009ff047e24 */ /* 0x002fc8000f8e00ff */
[----:B------:R1:W2:Y:S03]  /*c350*/  SYNCS.PHASECHK.TRANS64.TRYWAIT P1, [R4+URZ+0x13250], R3 ;  /* 0x01325003040075a7 */ /* 0x0002a6000802017f */
[----:B--2---:R-:W-:Y:S05]  /*c360*/  @!P1 NANOSLEEP.SYNCS 0x989680 ;  /* 0x009896800000995d */ /* 0x004fea0003900000 */
[----:B------:R-:W2:Y:S02]  /*c370*/  @!P1 SYNCS.PHASECHK.TRANS64 P1, [R4+URZ+0x13250], R3 ;  /* 0x01325003040095a7 */ /* 0x000ea4000802007f */
[----:B--2---:R-:W-:Y:S05]  /*c380*/  @!P1 BRA `(.L_x_13100) ;  /* 0xfffffffc00ec9947 */ /* 0x004fea000383ffff */
[----:B------:R-:W-:Y:S05]  /*c390*/  BRA `(.L_x_13099) ;  /* 0xffffff7c00a47947 */ /* 0x000fea000383ffff */
.L_x_13107:
[----:B-1----:R-:W-:-:S04]  /*c3a0*/  IMAD.U32 R7, RZ, RZ, UR6 ;  /* 0x00000006ff077e24 */ /* 0x002fc8000f8e00ff */
[----:B------:R1:W2:Y:S03]  /*c3b0*/  SYNCS.PHASECHK.TRANS64.TRYWAIT P1, [R7+URZ+0x13250], R0 ;  /* 0x01325000070075a7 */ /* 0x0002a6000802017f */
[----:B--2---:R-:W-:Y:S05]  /*c3c0*/  @!P1 NANOSLEEP.SYNCS 0x989680 ;  /* 0x009896800000995d */ /* 0x004fea0003900000 */
[----:B------:R-:W2:Y:S02]  /*c3d0*/  @!P1 SYNCS.PHASECHK.TRANS64 P1, [R7+URZ+0x13250], R0 ;  /* 0x01325000070095a7 */ /* 0x000ea4000802007f */
[----:B--2---:R-:W-:Y:S05]  /*c3e0*/  @!P1 BRA `(.L_x_13107) ;  /* 0xfffffffc00ec9947 */ /* 0x004fea000383ffff */
[----:B------:R-:W-:Y:S05]  /*c3f0*/  BRA `(.L_x_13106) ;  /* 0xffffff9800f47947 */ /* 0x000fea000383ffff */
.L_x_13116:
[----:B------:R-:W2:Y:S01]  /*c400*/  S2R R20, SR_TID.X ;  /* 0x0000000000147919 */ /* 0x000ea20000002100 */
        /* <DEDUP_REMOVED lines=9> */
.L_x_13178:
[----:B------:R-:W-:Y:S05]  /*c4a0*/  BRA `(.L_x_13179) ;  /* 0xffffffc000b07947 */ /* 0x000fea000383ffff */
.L_x_13119:
[----:B0-----:R0:W1:Y:S02]  /*c4b0*/  SYNCS.PHASECHK.TRANS64.TRYWAIT P0, [R4+URZ+0x13280], R27 ;  /* 0x0132801b040075a7 */ /* 0x001064000800017f */
[----:B-1----:R-:W-:Y:S05]  /*c4c0*/  @!P0 NANOSLEEP.SYNCS 0x989680 ;  /* 0x009896800000895d */ /* 0x002fea0003900000 */
[----:B------:R-:W1:Y:S02]  /*c4d0*/  @!P0 SYNCS.PHASECHK.TRANS64 P0, [R4+URZ+0x13280], R27 ;  /* 0x0132801b040085a7 */ /* 0x000e64000800007f */
[----:B-1----:R-:W-:Y:S05]  /*c4e0*/  @!P0 BRA `(.L_x_13119) ;  /* 0xfffffffc00f08947 */ /* 0x002fea000383ffff */
[----:B------:R-:W-:Y:S05]  /*c4f0*/  BRA `(.L_x_13180) ;  /* 0xffffffc400b07947 */ /* 0x000fea000383ffff */
.L_x_13120:
        /* <DEDUP_REMOVED lines=8> */
.L_x_13182:
[----:B------:R-:W-:Y:S05]  /*c580*/  BSYNC B0 ;  /* 0x0000000000007941 */ /* 0x000fea0003800000 */
.L_x_13181:
[----:B------:R0:W-:Y:S04]  /*c590*/  STL [R1+0x2c], R4 ;  /* 0x00002c0401007387 */ /* 0x0001e80000100800 */
[----:B0-----:R0:W5:Y:S01]  /*c5a0*/  LDL R4, [R1+0x4] ;  /* 0x0000040001047983 */ /* 0x0011620000100800 */
[----:B------:R-:W-:Y:S01]  /*c5b0*/  IMAD.MOV.U32 R13, RZ, RZ, R7 ;  /* 0x000000ffff0d7224 */ /* 0x000fe200078e0007 */
[----:B------:R-:W-:Y:S01]  /*c5c0*/  MOV R12, RZ ;  /* 0x000000ff000c7202 */ /* 0x000fe20000000f00 */
[----:B------:R-:W-:Y:S01]  /*c5d0*/  IMAD.MOV.U32 R11, RZ, RZ, 0x1c1f ;  /* 0x00001c1fff0b7424 */ /* 0x000fe200078e00ff */
[----:B------:R-:W1:Y:S01]  /*c5e0*/  S2R R3, SR_TID.X ;  /* 0x0000000000037919 */ /* 0x000e620000002100 */
[----:B------:R-:W-:Y:S02]  /*c5f0*/  IMAD.MOV.U32 R15, RZ, RZ, -0x1 ;  /* 0xffffffffff0f7424 */ /* 0x000fe400078e00ff */
[----:B------:R-:W-:-:S07]  /*c600*/  IMAD.MOV.U32 R0, RZ, RZ, R14 ;  /* 0x000000ffff007224 */ /* 0x000fce00078e000e */
[----:B01---5:R-:W-:Y:S05]  /*c610*/  WARPSYNC.COLLECTIVE R15, `(.L_x_13183) ;  /* 0x000000000f087348 */ /* 0x023fea0003c00000 */
[----:B------:R2:W3:Y:S02]  /*c620*/  SHFL.IDX P6, R14, R13, R12, R11 ;  /* 0x0000000c0d0e7389 */ /* 0x0004e400000c000b */
[----:B0123-5:R-:W-:Y:S01]  /*c630*/  ENDCOLLECTIVE ;  /* 0x000000000000791b */ /* 0x02ffe20003800000 */
.L_x_13183:
[----:B------:R-:W-:Y:S02]  /*c640*/  IMAD.MOV.U32 R2, RZ, RZ, R14 ;  /* 0x000000ffff027224 */ /* 0x000fe400078e000e */
[----:B------:R-:W-:-:S05]  /*c650*/  IMAD.SHL.U32 R3, R3, 0x10, RZ ;  /* 0x0000001003037824 */ /* 0x000fca00078e00ff */
[----:B------:R-:W-:-:S04]  /*c660*/  LOP3.LUT R3, R3, 0x30, RZ, 0xc0, !PT ;  /* 0x0000003003037812 */ /* 0x000fc800078ec0ff */
[----:B------:R-:W-:-:S05]  /*c670*/  IADD3 R2, P0, R3, R2, RZ ;  /* 0x0000000203027210 */ /* 0x000fca0007f1e0ff */
[----:B------:R-:W-:Y:S02]  /*c680*/  IMAD.X R3, RZ, RZ, R0, P0 ;  /* 0x000000ffff037224 */ /* 0x000fe400000e0600 */
[----:B------:R-:W-:Y:S02]  /*c690*/  VIADD R0, R18, UR42 ;  /* 0x0000002a12007c36 */ /* 0x000fe40008000000 */
[----:B------:R-:W-:Y:S02]  /*c6a0*/  IMAD.MOV.U32 R13, RZ, RZ, R10 ;  /* 0x000000ffff0d7224 */ /* 0x000fe400078e000a */
[----:B------:R-:W-:-:S07]  /*c6b0*/  IMAD.MOV.U32 R12, RZ, RZ, 0x1 ;  /* 0x00000001ff0c7424 */ /* 0x000fce00078e00ff */
[----:B------:R-:W-:Y:S05]  /*c6c0*/  WARPSYNC.COLLECTIVE R15, `(.L_x_13184) ;  /* 0x000000000f087348 */ /* 0x000fea0003c00000 */
[----:B------:R0:W1:Y:S02]  /*c6d0*/  SHFL.IDX P6, R14, R13, R12, R11 ;  /* 0x0000000c0d0e7389 */ /* 0x00006400000c000b */
[----:B01----:R-:W-:Y:S01]  /*c6e0*/  ENDCOLLECTIVE ;  /* 0x000000000000791b */ /* 0x003fe20003800000 */
.L_x_13184:
[----:B------:R-:W0:Y:S01]  /*c6f0*/  S2R R18, SR_TID.X ;  /* 0x0000000000127919 */ /* 0x000e220000002100 */
[----:B------:R-:W-:Y:S02]  /*c700*/  IMAD.MOV.U32 R13, RZ, RZ, R7 ;  /* 0x000000ffff0d7224 */ /* 0x000fe400078e0007 */
[----:B0-----:R-:W-:-:S05]  /*c710*/  IMAD.SHL.U32 R18, R18, 0x10, RZ ;  /* 0x0000001012127824 */ /* 0x001fca00078e00ff */
[----:B------:R-:W-:Y:S02]  /*c720*/  LOP3.LUT R18, R18, 0x30, RZ, 0xc0, !PT ;  /* 0x0000003012127812 */ /* 0x000fe400078ec0ff */
[C---:B------:R-:W-:Y:S02]  /*c730*/  LOP3.LUT P1, RZ, R4.reuse, 0x1000, RZ, 0xc0, !PT ;  /* 0x0000100004ff7812 */ /* 0x040fe4000782c0ff */
[C---:B------:R-:W-:Y:S02]  /*c740*/  LOP3.LUT P3, RZ, R4.reuse, 0x800, RZ, 0xc0, !PT ;  /* 0x0000080004ff7812 */ /* 0x040fe4000786c0ff */
[----:B------:R-:W-:-:S09]  /*c750*/  LOP3.LUT P2, RZ, R4, 0x400, RZ, 0xc0, !PT ;  /* 0x0000040004ff7812 */ /* 0x000fd2000784c0ff */
[----:B------:R-:W-:Y:S01]  /*c760*/  @!PT LDS RZ, [RZ] ;  /* 0x00000000fffff984 */ /* 0x000fe20000000800 */
[----:B------:R-:W-:Y:S01]  /*c770*/  @!PT LDS RZ, [RZ] ;  /* 0x00000000fffff984 */ /* 0x000fe20000000800 */
[----:B------:R-:W-:Y:S01]  /*c780*/  @!PT LDS RZ, [RZ] ;  /* 0x00000000fffff984 */ /* 0x000fe20000000800 */
[----:B------:R0:W-:Y:S01]  /*c790*/  LDGSTS.E.BYPASS.LTC128B.128 [R0+0x6000], desc[UR40][R2.64], !P1 ;  /* 0x0600000002007fae */ /* 0x0001e2000c901d68 */
[----:B------:R-:W-:-:S03]  /*c7a0*/  LOP3.LUT P1, RZ, R4, 0x200, RZ, 0xc0, !PT ;  /* 0x0000020004ff7812 */ /* 0x000fc6000782c0ff */
[----:B------:R1:W5:Y:S02]  /*c7b0*/  LDL.LU R4, [R1+0x2c] ;  /* 0x00002c0001047983 */ /* 0x0003640000300800 */
[----:B01----:R-:W-:-:S08]  /*c7c0*/  IMAD.MOV.U32 R3, RZ, RZ, R14 ;  /* 0x000000ffff037224 */ /* 0x003fd000078e000e */
[----:B-----5:R-:W-:Y:S05]  /*c7d0*/  WARPSYNC.COLLECTIVE R15, `(.L_x_13185) ;  /* 0x000000000f087348 */ /* 0x020fea0003c00000 */
[----:B------:R0:W1:Y:S02]  /*c7e0*/  SHFL.IDX P6, R14, R13, R12, R11 ;  /* 0x0000000c0d0e7389 */ /* 0x00006400000c000b */
[----:B01---5:R-:W-:Y:S01]  /*c7f0*/  ENDCOLLECTIVE ;  /* 0x000000000000791b */ /* 0x023fe20003800000 */
.L_x_13185:
[----:B------:R-:W-:Y:S01]  /*c800*/  MOV R13, R10 ;  /* 0x0000000a000d7202 */ /* 0x000fe20000000f00 */
[----:B------:R-:W-:Y:S02]  /*c810*/  IMAD.MOV.U32 R12, RZ, RZ, 0x2 ;  /* 0x00000002ff0c7424 */ /* 0x000fe400078e00ff */
[----:B------:R-:W-:-:S07]  /*c820*/  IMAD.MOV.U32 R2, RZ, RZ, R14 ;  /* 0x000000ffff027224 */ /* 0x000fce00078e000e */
[----:B------:R-:W-:Y:S05]  /*c830*/  WARPSYNC.COLLECTIVE R15, `(.L_x_13186) ;  /* 0x000000000f087348 */ /* 0x000fea0003c00000 */
[----:B------:R0:W1:Y:S02]  /*c840*/  SHFL.IDX P6, R14, R13, R12, R11 ;  /* 0x0000000c0d0e7389 */ /* 0x00006400000c000b */
[----:B01----:R-:W-:Y:S01]  /*c850*/  ENDCOLLECTIVE ;  /* 0x000000000000791b */ /* 0x003fe20003800000 */
.L_x_13186:
        /* <DEDUP_REMOVED lines=11> */
.L_x_13187:
[----:B------:R-:W-:Y:S02]  /*c910*/  IMAD.MOV.U32 R13, RZ, RZ, R10 ;  /* 0x000000ffff0d7224 */ /* 0x000fe400078e000a */
[----:B------:R-:W-:Y:S02]  /*c920*/  IMAD.MOV.U32 R12, RZ, RZ, 0x3 ;  /* 0x00000003ff0c7424 */ /* 0x000fe400078e00ff */
[----:B------:R-:W-:-:S07]  /*c930*/  IMAD.MOV.U32 R2, RZ, RZ, R14 ;  /* 0x000000ffff027224 */ /* 0x000fce00078e000e */
[----:B------:R-:W-:Y:S05]  /*c940*/  WARPSYNC.COLLECTIVE R15, `(.L_x_13188) ;  /* 0x000000000f087348 */ /* 0x000fea0003c00000 */
[----:B------:R0:W1:Y:S02]  /*c950*/  SHFL.IDX P6, R14, R13, R12, R11 ;  /* 0x0000000c0d0e7389 */ /* 0x00006400000c000b */
[----:B01----:R-:W-:Y:S01]  /*c960*/  ENDCOLLECTIVE ;  /* 0x000000000000791b */ /* 0x003fe20003800000 */
.L_x_13188:
        /* <DEDUP_REMOVED lines=11> */
.L_x_13189:
[----:B------:R-:W-:Y:S02]  /*ca20*/  IMAD.MOV.U32 R13, RZ, RZ, R19 ;  /* 0x000000ffff0d7224 */ /* 0x000fe400078e0013 */
[----:B------:R-:W-:Y:S02]  /*ca30*/  IMAD.MOV.U32 R12, RZ, RZ, RZ ;  /* 0x000000ffff0c7224 */ /* 0x000fe400078e00ff */
[----:B------:R-:W-:-:S07]  /*ca40*/  IMAD.MOV.U32 R2, RZ, RZ, R14 ;  /* 0x000000ffff027224 */ /* 0x000fce00078e000e */
[----:B------:R-:W-:Y:S05]  /*ca50*/  WARPSYNC.COLLECTIVE R15, `(.L_x_13190) ;  /* 0x000000000f087348 */ /* 0x000fea0003c00000 */
[----:B------:R0:W1:Y:S02]  /*ca60*/  SHFL.IDX P6, R14, R13, R12, R11 ;  /* 0x0000000c0d0e7389 */ /* 0x00006400000c000b */
[----:B01----:R-:W-:Y:S01]  /*ca70*/  ENDCOLLECTIVE ;  /* 0x000000000000791b */ /* 0x003fe20003800000 */
.L_x_13190:
        /* <DEDUP_REMOVED lines=11> */
.L_x_13191:
[----:B------:R-:W-:Y:S01]  /*cb30*/  IMAD.MOV.U32 R2, RZ, RZ, R14 ;  /* 0x000000ffff027224 */ /* 0x000fe200078e000e */
[----:B------:R-:W-:Y:S06]  /*cb40*/  BRA `(.L_x_13192) ;  /* 0xffffffc4002c7947 */ /* 0x000fec000383ffff */
.L_x_13125:
[----:B---3--:R3:W4:Y:S02]  /*cb50*/  SYNCS.PHASECHK.TRANS64.TRYWAIT P0, [R4+URZ+0x13240], R27 ;  /* 0x0132401b040075a7 */ /* 0x008724000800017f */
[----:B----4-:R-:W-:Y:S05]  /*cb60*/  @!P0 NANOSLEEP.SYNCS 0x989680 ;  /* 0x009896800000895d */ /* 0x010fea0003900000 */
[----:B------:R-:W4:Y:S02]  /*cb70*/  @!P0 SYNCS.PHASECHK.TRANS64 P0, [R4+URZ+0x13240], R27 ;  /* 0x0132401b040085a7 */ /* 0x000f24000800007f */
[----:B----4-:R-:W-:Y:S05]  /*cb80*/  @!P0 BRA `(.L_x_13125) ;  /* 0xfffffffc00f08947 */ /* 0x010fea000383ffff */
[----:B------:R-:W-:Y:S05]  /*cb90*/  BRA `(.L_x_13193) ;  /* 0xffffffc400907947 */ /* 0x000fea000383ffff */
.L_x_13126:
[----:B------:R-:W-:Y:S01]  /*cba0*/  BSSY B0, `(.L_x_13194) ;  /* 0x0000008000007945 */ /* 0x000fe20003800000 */
[----:B------:R-:W-:Y:S02]  /*cbb0*/  IMAD.MOV.U32 R13, RZ, RZ, R6 ;  /* 0x000000ffff0d7224 */ /* 0x000fe400078e0006 */
[----:B------:R-:W-:Y:S02]  /*cbc0*/  IMAD.MOV.U32 R12, RZ, RZ, RZ ;  /* 0x000000ffff0c7224 */ /* 0x000fe400078e00ff */
[----:B------:R-:W-:Y:S02]  /*cbd0*/  IMAD.MOV.U32 R11, RZ, RZ, 0x1c1f ;  /* 0x00001c1fff0b7424 */ /* 0x000fe400078e00ff */
[----:B------:R-:W-:-:S07]  /*cbe0*/  IMAD.MOV.U32 R15, RZ, RZ, -0x1 ;  /* 0xffffffffff0f7424 */ /* 0x000fce00078e00ff */
[----:B-123-5:R-:W-:Y:S05]  /*cbf0*/  WARPSYNC.COLLECTIVE R15, `(.L_x_13195) ;  /* 0x000000000f087348 */ /* 0x02efea0003c00000 */
[----:B------:R0:W4:Y:S02]  /*cc00*/  SHFL.IDX P6, R14, R13, R12, R11 ;  /* 0x0000000c0d0e7389 */ /* 0x00012400000c000b */
[----:B012345:R-:W-:Y:S01]  /*cc10*/  ENDCOLLECTIVE ;  /* 0x000000000000791b */ /* 0x03ffe20003800000 */
.L_x_13195:
[----:B------:R-:W-:Y:S05]  /*cc20*/  BSYNC B0 ;  /* 0x0000000000007941 */ /* 0x000fea0003800000 */
.L_x_13194:
[----:B------:R0:W5:Y:S01]  /*cc30*/  LDL R10, [R1+0x4] ;  /* 0x00000400010a7983 */ /* 0x0001620000100800 */
[----:B------:R-:W-:Y:S01]  /*cc40*/  IMAD.MOV.U32 R13, RZ, RZ, R5 ;  /* 0x000000ffff0d7224 */ /* 0x000fe200078e0005 */
[----:B------:R-:W-:Y:S01]  /*cc50*/  ISETP.GE.AND P2, PT, R18, 0x1, PT ;  /* 0x000000011200780c */ /* 0x000fe20003f46270 */
[----:B------:R-:W-:Y:S02]  /*cc60*/  IMAD.MOV.U32 R12, RZ, RZ, RZ ;  /* 0x000000ffff0c7224 */ /* 0x000fe400078e00ff */
[----:B------:R-:W-:Y:S02]  /*cc70*/  IMAD.MOV.U32 R11, RZ, RZ, 0x1c1f ;  /* 0x00001c1fff0b7424 */ /* 0x000fe400078e00ff */
[----:B------:R-:W-:Y:S02]  /*cc80*/  IMAD.MOV.U32 R15, RZ, RZ, -0x1 ;  /* 0xffffffffff0f7424 */ /* 0x000fe400078e00ff */
[----:B0-----:R-:W-:-:S07]  /*cc90*/  IMAD.MOV.U32 R2, RZ, RZ, R14 ;  /* 0x000000ffff027224 */ /* 0x001fce00078e000e */
[----:B-----5:R-:W-:Y:S05]  /*cca0*/  WARPSYNC.COLLECTIVE R15, `(.L_x_13196) ;  /* 0x000000000f087348 */ /* 0x020fea0003c00000 */
[----:B------:R0:W1:Y:S02]  /*ccb0*/  SHFL.IDX P6, R14, R13, R12, R11 ;  /* 0x0000000c0d0e7389 */ /* 0x00006400000c000b */
[----:B01---5:R-:W-:Y:S01]  /*ccc0*/  ENDCOLLECTIVE ;  /* 0x000000000000791b */ /* 0x023fe20003800000 */
.L_x_13196:
[----:B------:R-:W-:Y:S02]  /*ccd0*/  IMAD.MOV.U32 R13, RZ, RZ, R6 ;  /* 0x000000ffff0d7224 */ /* 0x000fe400078e0006 */
[----:B------:R-:W-:Y:S02]  /*cce0*/  IMAD.MOV.U32 R12, RZ, RZ, 0x1 ;  /* 0x00000001ff0c7424 */ /* 0x000fe400078e00ff */
[----:B------:R-:W-:-:S07]  /*ccf0*/  IMAD.MOV.U32 R3, RZ, RZ, R14 ;  /* 0x000000ffff037224 */ /* 0x000fce00078e000e */
[----:B------:R-:W-:Y:S05]  /*cd00*/  WARPSYNC.COLLECTIVE R15, `(.L_x_13197) ;  /* 0x000000000f087348 */ /* 0x000fea0003c00000 */
[----:B------:R0:W1:Y:S02]  /*cd10*/  SHFL.IDX P6, R14, R13, R12, R11 ;  /* 0x0000000c0d0e7389 */ /* 0x00006400000c000b */
[----:B01----:R-:W-:Y:S01]  /*cd20*/  ENDCOLLECTIVE ;  /* 0x000000000000791b */ /* 0x003fe20003800000 */
.L_x_13197:
[----:B------:R-:W-:Y:S01]  /*cd30*/  IMAD.MOV.U32 R13, RZ, RZ, R5 ;  /* 0x000000ffff0d7224 */ /* 0x000fe200078e0005 */
[----:B------:R-:W-:Y:S02]  /*cd40*/  LOP3.LUT P1, RZ, R10, 0x1, RZ, 0xc0, !PT ;  /* 0x000000010aff7812 */ /* 0x000fe4000782c0ff */
[----:B------:R-:W0:Y:S02]  /*cd50*/  S2R R10, SR_TID.X ;  /* 0x00000000000a7919 */ /* 0x000e240000002100 */
[----:B0-----:R-:W-:-:S05]  /*cd60*/  IMAD.SHL.U32 R10, R10, 0x10, RZ ;  /* 0x000000100a0a7824 */ /* 0x001fca00078e00ff */
[----:B------:R-:W-:-:S04]  /*cd70*/  LOP3.LUT R10, R10, 0x30, RZ, 0xc0, !PT ;  /* 0x000000300a0a7812 */ /* 0x000fc800078ec0ff */
[----:B------:R-:W-:-:S04]  /*cd80*/  @P2 IADD3 R3, P0, R10, R3, RZ ;  /* 0x000000030a032210 */ /* 0x000fc80007f1e0ff */
[----:B------:R-:W-:-:S04]  /*cd90*/  @P2 IADD3.X R2, RZ, R2, RZ, P0, !PT ;  /* 0x00000002ff022210 */ /* 0x000fc800007fe4ff */
[----:B------:R-:W-:-:S04]  /*cda0*/  @P2 LOP3.LUT R3, R3, R2, RZ, 0x3c, !PT ;  /* 0x0000000203032212 */ /* 0x000fc800078e3cff */
[----:B------:R-:W-:-:S04]  /*cdb0*/  @P2 LOP3.LUT R2, R3, R2, RZ, 0x3c, !PT ;  /* 0x0000000203022212 */ /* 0x000fc800078e3cff */
[----:B------:R-:W-:-:S05]  /*cdc0*/  @P2 LOP3.LUT R3, R3, R2, RZ, 0x3c, !PT ;  /* 0x0000000203032212 */ /* 0x000fca00078e3cff */
        /* <DEDUP_REMOVED lines=9> */
.L_x_13198:
[----:B------:R-:W-:Y:S02]  /*ce60*/  IMAD.MOV.U32 R13, RZ, RZ, R6 ;  /* 0x000000ffff0d7224 */ /* 0x000fe400078e0006 */
[----:B------:R-:W-:Y:S02]  /*ce70*/  IMAD.MOV.U32 R12, RZ, RZ, 0x2 ;  /* 0x00000002ff0c7424 */ /* 0x000fe400078e00ff */
[----:B------:R-:W-:-:S07]  /*ce80*/  IMAD.MOV.U32 R3, RZ, RZ, R14 ;  /* 0x000000ffff037224 */ /* 0x000fce00078e000e */
[----:B------:R-:W-:Y:S05]  /*ce90*/  WARPSYNC.COLLECTIVE R15, `(.L_x_13199) ;  /* 0x000000000f087348 */ /* 0x000fea0003c00000 */
[----:B------:R0:W1:Y:S02]  /*cea0*/  SHFL.IDX P6, R14, R13, R12, R11 ;  /* 0x0000000c0d0e7389 */ /* 0x00006400000c000b */
[----:B01----:R-:W-:Y:S01]  /*ceb0*/  ENDCOLLECTIVE ;  /* 0x000000000000791b */ /* 0x003fe20003800000 */
.L_x_13199:
        /* <DEDUP_REMOVED lines=15> */
.L_x_13200:
[----:B------:R-:W-:Y:S01]  /*cfb0*/  IMAD.MOV.U32 R13, RZ, RZ, R6 ;  /* 0x000000ffff0d7224 */ /* 0x000fe200078e0006 */
[----:B------:R-:W-:Y:S01]  /*cfc0*/  MOV R12, 0x3 ;  /* 0x00000003000c7802 */ /* 0x000fe20000000f00 */
[----:B------:R-:W-:-:S07]  /*cfd0*/  IMAD.MOV.U32 R3, RZ, RZ, R14 ;  /* 0x000000ffff037224 */ /* 0x000fce00078e000e */
[----:B------:R-:W-:Y:S05]  /*cfe0*/  WARPSYNC.COLLECTIVE R15, `(.L_x_13201) ;  /* 0x000000000f087348 */ /* 0x000fea0003c00000 */
[----:B------:R0:W1:Y:S02]  /*cff0*/  SHFL.IDX P6, R14, R13, R12, R11 ;  /* 0x0000000c0d0e7389 */ /* 0x00006400000c000b */
[----:B01----:R-:W-:Y:S01]  /*d000*/  ENDCOLLECTIVE ;  /* 0x000000000000791b */ /* 0x003fe20003800000 */
.L_x_13201:
        /* <DEDUP_REMOVED lines=10> */
.L_x_13202:
[----:B------:R-:W-:Y:S01]  /*d0b0*/  @!PT LDS RZ, [RZ] ;  /* 0x00000000fffff984 */ /* 0x000fe20000000800 */
[----:B------:R-:W-:Y:S01]  /*d0c0*/  @!PT LDS RZ, [RZ] ;  /* 0x00000000fffff984 */ /* 0x000fe20000000800 */
[----:B------:R-:W-:Y:S01]  /*d0d0*/  @!PT LDS RZ, [RZ] ;  /* 0x00000000fffff984 */ /* 0x000fe20000000800 */
[----:B------:R0:W-:Y:S01]  /*d0e0*/  @P2 LDGSTS.E.BYPASS.LTC128B.128 [R0+0xf000], desc[UR40][R2.64], !P1 ;  /* 0x0f00000002002fae */ /* 0x0001e2000c901d68 */
[----:B------:R-:W-:Y:S01]  /*d0f0*/  ISETP.GE.AND P2, PT, R18, 0x61, PT ;  /* 0x000000611200780c */ /* 0x000fe20003f46270 */
[----:B------:R-:W-:Y:S02]  /*d100*/  IMAD.MOV.U32 R13, RZ, RZ, R7 ;  /* 0x000000ffff0d7224 */ /* 0x000fe400078e0007 */
[----:B------:R-:W-:Y:S02]  /*d110*/  IMAD.MOV.U32 R12, RZ, RZ, RZ ;  /* 0x000000ffff0c7224 */ /* 0x000fe400078e00ff */
[----:B------:R-:W-:-:S08]  /*d120*/  IMAD.MOV.U32 R5, RZ, RZ, R14 ;  /* 0x000000ffff057224 */ /* 0x000fd000078e000e */
[----:B0-----:R-:W-:Y:S05]  /*d130*/  WARPSYNC.COLLECTIVE R15, `(.L_x_13203) ;  /* 0x000000000f087348 */ /* 0x001fea0003c00000 */
[----:B------:R1:W2:Y:S02]  /*d140*/  SHFL.IDX P6, R14, R13, R12, R11 ;  /* 0x0000000c0d0e7389 */ /* 0x0002a400000c000b */
[----:B012---:R-:W-:Y:S01]  /*d150*/  ENDCOLLECTIVE ;  /* 0x000000000000791b */ /* 0x007fe20003800000 */
.L_x_13203:
        /* <DEDUP_REMOVED lines=13> */
.L_x_13204:
[----:B------:R-:W-:Y:S05]  /*d230*/  BRA `(.L_x_13205) ;  /* 0xffffffc400187947 */ /* 0x000fea000383ffff */
.L_x_13132:
[----:B------:R-:W-:Y:S01]  /*d240*/  IMAD.MOV.U32 R13, RZ, RZ, R5 ;  /* 0x000000ffff0d7224 */ /* 0x000fe200078e0005 */
[----:B------:R-:W-:Y:S01]  /*d250*/  MOV R15, 0xffffffff ;  /* 0xffffffff000f7802 */ /* 0x000fe20000000f00 */
[----:B------:R-:W-:Y:S02]  /*d260*/  IMAD.MOV.U32 R12, RZ, RZ, RZ ;  /* 0x000000ffff0c7224 */ /* 0x000fe400078e00ff */
[----:B------:R-:W-:Y:S02]  /*d270*/  IMAD.MOV.U32 R11, RZ, RZ, 0x1c1f ;  /* 0x00001c1fff0b7424 */ /* 0x000fe400078e00ff */
[----:B------:R-:W-:-:S07]  /*d280*/  IMAD R0, R0, 0xc0, R19 ;  /* 0x000000c000007824 */ /* 0x000fce00078e0213 */
[----:B-----5:R-:W-:Y:S05]  /*d290*/  WARPSYNC.COLLECTIVE R15, `(.L_x_13206) ;  /* 0x000000000f087348 */ /* 0x020fea0003c00000 */
[----:B------:R0:W1:Y:S02]  /*d2a0*/  SHFL.IDX P6, R14, R13, R12, R11 ;  /* 0x0000000c0d0e7389 */ /* 0x00006400000c000b */
[----:B01---5:R-:W-:Y:S01]  /*d2b0*/  ENDCOLLECTIVE ;  /* 0x000000000000791b */ /* 0x023fe20003800000 */
.L_x_13206:
[C---:B------:R-:W-:Y:S01]  /*d2c0*/  VIADD R8, R0.reuse, 0x20 ;  /* 0x0000002000087836 */ /* 0x040fe20000000000 */
[----:B------:R-:W-:Y:S01]  /*d2d0*/  ISETP.GE.AND P1, PT, R0, UR43, PT ;  /* 0x0000002b00007c0c */ /* 0x000fe2000bf26270 */
[----:B------:R-:W-:Y:S02]  /*d2e0*/  IMAD.MOV.U32 R13, RZ, RZ, R4 ;  /* 0x000000ffff0d7224 */ /* 0x000fe400078e0004 */
[----:B------:R-:W-:-:S10]  /*d2f0*/  IMAD.MOV.U32 R2, RZ, RZ, R14 ;  /* 0x000000ffff027224 */ /* 0x000fd400078e000e */
[----:B------:R-:W-:Y:S05]  /*d300*/  WARPSYNC.COLLECTIVE R15, `(.L_x_13207) ;  /* 0x000000000f087348 */ /* 0x000fea0003c00000 */
[----:B------:R0:W1:Y:S02]  /*d310*/  SHFL.IDX P6, R14, R13, R12, R11 ;  /* 0x0000000c0d0e7389 */ /* 0x00006400000c000b */
[----:B01----:R-:W-:Y:S01]  /*d320*/  ENDCOLLECTIVE ;  /* 0x000000000000791b */ /* 0x003fe20003800000 */
.L_x_13207:
[----:B------:R-:W-:Y:S02]  /*d330*/  IMAD.MOV.U32 R13, RZ, RZ, R5 ;  /* 0x000000ffff0d7224 */ /* 0x000fe400078e0005 */
[----:B------:R-:W-:Y:S02]  /*d340*/  IMAD.MOV.U32 R12, RZ, RZ, 0x1 ;  /* 0x00000001ff0c7424 */ /* 0x000fe400078e00ff */
[----:B------:R-:W-:-:S07]  /*d350*/  IMAD.MOV.U32 R3, RZ, RZ, R14 ;  /* 0x000000ffff037224 */ /* 0x000fce00078e000e */
[----:B------:R-:W-:Y:S05]  /*d360*/  WARPSYNC.COLLECTIVE R15, `(.L_x_13208) ;  /* 0x000000000f087348 */ /* 0x000fea0003c00000 */
[----:B------:R0:W1:Y:S02]  /*d370*/  SHFL.IDX P6, R14, R13, R12, R11 ;  /* 0x0000000c0d0e7389 */ /* 0x00006400000c000b */
[----:B01----:R-:W-:Y:S01]  /*d380*/  ENDCOLLECTIVE ;  /* 0x000000000000791b */ /* 0x003fe20003800000 */
.L_x_13208:
        /* <DEDUP_REMOVED lines=9> */
[----:B------:R0:W-:Y:S01]  /*d420*/  @!P1 LDGSTS.E.BYPASS.LTC128B.128 [R10+0xb000], desc[UR40][R2.64], !P5 ;  /* 0x0b000000020a9fae */ /* 0x0001e2000e901d68 */
[----:B------:R-:W-:Y:S01]  /*d430*/  ISETP.GE.AND P1, PT, R8, UR43, PT ;  /* 0x0000002b08007c0c */ /* 0x000fe2000bf26270 */
[----:B------:R-:W-:Y:S02]  /*d440*/  VIADD R8, R0, 0x40 ;  /* 0x0000004000087836 */ /* 0x000fe40000000000 */
[----:B0-----:R-:W-:-:S10]  /*d450*/  IMAD.MOV.U32 R2, RZ, RZ, R14 ;  /* 0x000000ffff027224 */ /* 0x001fd400078e000e */
[----:B------:R-:W-:Y:S05]  /*d460*/  WARPSYNC.COLLECTIVE R15, `(.L_x_13209) ;  /* 0x000000000f087348 */ /* 0x000fea0003c00000 */
[----:B------:R0:W1:Y:S02]  /*d470*/  SHFL.IDX P6, R14, R13, R12, R11 ;  /* 0x0000000c0d0e7389 */ /* 0x00006400000c000b */
[----:B01----:R-:W-:Y:S01]  /*d480*/  ENDCOLLECTIVE ;  /* 0x000000000000791b */ /* 0x003fe20003800000 */
.L_x_13209:
[----:B------:R-:W-:Y:S01]  /*d490*/  IMAD.MOV.U32 R13, RZ, RZ, R5 ;  /* 0x000000ffff0d7224 */ /* 0x000fe200078e0005 */
[----:B------:R-:W-:Y:S01]  /*d4a0*/  MOV R12, 0x2 ;  /* 0x00000002000c7802 */ /* 0x000fe20000000f00 */
[----:B------:R-:W-:-:S07]  /*d4b0*/  IMAD.MOV.U32 R3, RZ, RZ, R14 ;  /* 0x000000ffff037224 */ /* 0x000fce00078e000e */
[----:B------:R-:W-:Y:S05]  /*d4c0*/  WARPSYNC.COLLECTIVE R15, `(.L_x_13210) ;  /* 0x000000000f087348 */ /* 0x000fea0003c00000 */
[----:B------:R0:W1:Y:S02]  /*d4d0*/  SHFL.IDX P6, R14, R13, R12, R11 ;  /* 0x0000000c0d0e7389 */ /* 0x00006400000c000b */
[----:B01----:R-:W-:Y:S01]  /*d4e0*/  ENDCOLLECTIVE ;  /* 0x000000000000791b */ /* 0x003fe20003800000 */
.L_x_13210:
        /* <DEDUP_REMOVED lines=11> */
[----:B0-----:R-:W-:-:S12]  /*d5a0*/  IMAD.MOV.U32 R2, RZ, RZ, R14 ;  /* 0x000000ffff027224 */ /* 0x001fd800078e000e */
[----:B------:R-:W-:Y:S05]  /*d5b0*/  WARPSYNC.COLLECTIVE R15, `(.L_x_13211) ;  /* 0x000000000f087348 */ /* 0x000fea0003c00000 */
[----:B------:R0:W1:Y:S02]  /*d5c0*/  SHFL.IDX P6, R14, R13, R12, R11 ;  /* 0x0000000c0d0e7389 */ /* 0x00006400000c000b */
[----:B01----:R-:W-:Y:S01]  /*d5d0*/  ENDCOLLECTIVE ;  /* 0x000000000000791b */ /* 0x003fe20003800000 */
.L_x_13211:
[----:B------:R-:W-:Y:S02]  /*d5e0*/  IMAD.MOV.U32 R13, RZ, RZ, R5 ;  /* 0x000000ffff0d7224 */ /* 0x000fe400078e0005 */
[----:B------:R-:W-:Y:S02]  /*d5f0*/  IMAD.MOV.U32 R12, RZ, RZ, 0x3 ;  /* 0x00000003ff0c7424 */ /* 0x000fe400078e00ff */
[----:B------:R-:W-:-:S07]  /*d600*/  IMAD.MOV.U32 R3, RZ, RZ, R14 ;  /* 0x000000ffff037224 */ /* 0x000fce00078e000e */
[----:B------:R-:W-:Y:S05]  /*d610*/  WARPSYNC.COLLECTIVE R15, `(.L_x_13212) ;  /* 0x000000000f087348 */ /* 0x000fea0003c00000 */
[----:B------:R0:W1:Y:S02]  /*d620*/  SHFL.IDX P6, R14, R13, R12, R11 ;  /* 0x0000000c0d0e7389 */ /* 0x00006400000c000b */
[----:B01----:R-:W-:Y:S01]  /*d630*/  ENDCOLLECTIVE ;  /* 0x000000000000791b */ /* 0x003fe20003800000 */
.L_x_13212:
[----:B------:R-:W-:-:S05]  /*d640*/  @!P1 IADD3 R3, P0, R18, R3, RZ ;  /* 0x0000000312039210 */ /* 0x000fca0007f1e0ff */
[----:B------:R-:W-:-:S05]  /*d650*/  @!P1 IMAD.X R2, RZ, RZ, R2, P0 ;  /* 0x000000ffff029224 */ /* 0x000fca00000e0602 */
[-C--:B------:R-:W-:Y:S01]  /*d660*/  @!P1 LOP3.LUT R3, R3, R2.reuse, RZ, 0x3c, !PT ;  /* 0x0000000203039212 */ /* 0x080fe200078e3cff */
[----:B------:R-:W-:Y:S02]  /*d670*/  IMAD.MOV.U32 R13, RZ, RZ, R4 ;  /* 0x000000ffff0d7224 */ /* 0x000fe400078e0004 */
[----:B------:R-:W-:Y:S01]  /*d680*/  VIADD R4, R0, 0x80 ;  /* 0x0000008000047836 */ /* 0x000fe20000000000 */
[----:B------:R-:W-:-:S04]  /*d690*/  @!P1 LOP3.LUT R2, R3, R2, RZ, 0x3c, !PT ;  /* 0x0000000203029212 */ /* 0x000fc800078e3cff */
[----:B------:R-:W-:Y:S01]  /*d6a0*/  @!P1 LOP3.LUT R3, R3, R2, RZ, 0x3c, !PT ;  /* 0x0000000203039212 */ /* 0x000fe200078e3cff */
[----:B------:R-:W-:-:S07]  /*d6b0*/  IMAD.MOV.U32 R5, RZ, RZ, R14 ;  /* 0x000000ffff057224 */ /* 0x000fce00078e000e */
[----:B------:R-:W-:Y:S05]  /*d6c0*/  WARPSYNC.COLLECTIVE R15, `(.L_x_13213) ;  /* 0x000000000f087348 */ /* 0x000fea0003c00000 */
[----:B------:R0:W1:Y:S02]  /*d6d0*/  SHFL.IDX P6, R14, R13, R12, R11 ;  /* 0x0000000c0d0e7389 */ /* 0x00006400000c000b */
[----:B01----:R-:W-:Y:S01]  /*d6e0*/  ENDCOLLECTIVE ;  /* 0x000000000000791b */ /* 0x003fe20003800000 */
.L_x_13213:
[----:B------:R-:W-:Y:S01]  /*d6f0*/  @!PT LDS RZ, [RZ] ;  /* 0x00000000fffff984 */ /* 0x000fe20000000800 */
[----:B------:R-:W-:Y:S01]  /*d700*/  @!PT LDS RZ, [RZ] ;  /* 0x00000000fffff984 */ /* 0x000fe20000000800 */
[----:B------:R-:W-:Y:S01]  /*d710*/  @!PT LDS RZ, [RZ] ;  /* 0x00000000fffff984 */ /* 0x000fe20000000800 */
[----:B------:R0:W-:Y:S01]  /*d720*/  @!P1 LDGSTS.E.BYPASS.LTC128B.128 [R10+0xc000], desc[UR40][R2.64], !P5 ;  /* 0x0c000000020a9fae */ /* 0x0001e2000e901d68 */
[----:B------:R-:W-:Y:S02]  /*d730*/  IMAD.MOV.U32 R13, RZ, RZ, R7 ;  /* 0x000000ffff0d7224 */ /* 0x000fe400078e0007 */
[----:B0-----:R-:W-:Y:S02]  /*d740*/  VIADD R2, R0, 0x60 ;  /* 0x0000006000027836 */ /* 0x001fe40000000000 */
[----:B------:R-:W-:-:S03]  /*d750*/  IMAD.MOV.U32 R12, RZ, RZ, RZ ;  /* 0x000000ffff0c7224 */ /* 0x000fc600078e00ff */
[----:B------:R-:W-:-:S13]  /*d760*/  ISETP.GE.AND P1, PT, R2, UR43, PT ;  /* 0x0000002b02007c0c */ /* 0x000fda000bf26270 */
[----:B------:R-:W-:-:S13]  /*d770*/  @!P1 IADD3 R2, P0, R18, R14, RZ ;  /* 0x0000000e12029210 */ /* 0x000fda0007f1e0ff */
[----:B------:R-:W-:Y:S05]  /*d780*/  WARPSYNC.COLLECTIVE R15, `(.L_x_13214) ;  /* 0x000000000f087348 */ /* 0x000fea0003c00000 */
[----:B------:R0:W1:Y:S02]  /*d790*/  SHFL.IDX P6, R14, R13, R12, R11 ;  /* 0x0000000c0d0e7389 */ /* 0x00006400000c000b */
[----:B01----:R-:W-:Y:S01]  /*d7a0*/  ENDCOLLECTIVE ;  /* 0x000000000000791b */ /* 0x003fe20003800000 */
.L_x_13214:
[----:B------:R-:W-:-:S05]  /*d7b0*/  @!P1 IMAD.X R3, RZ, RZ, R5, P0 ;  /* 0x000000ffff039224 */ /* 0x000fca00000e0605 */
[----:B------:R-:W-:Y:S01]  /*d7c0*/  @!PT LDS RZ, [RZ] ;  /* 0x00000000fffff984 */ /* 0x000fe20000000800 */
[----:B------:R-:W-:Y:S01]  /*d7d0*/  @!PT LDS RZ, [RZ] ;  /* 0x00000000fffff984 */ /* 0x000fe20000000800 */
[----:B------:R-:W-:Y:S01]  /*d7e0*/  @!PT LDS RZ, [RZ] ;  /* 0x00000000fffff984 */ /* 0x000fe20000000800 */
[----:B------:R0:W-:Y:S01]  /*d7f0*/  @!P1 LDGSTS.E.BYPASS.LTC128B.128 [R10+0xc800], desc[UR40][R2.64], !P5 ;  /* 0x0c800000020a9fae */ /* 0x0001e2000e901d68 */
[----:B------:R-:W-:Y:S01]  /*d800*/  ISETP.GE.AND P1, PT, R4, UR43, PT ;  /* 0x0000002b04007c0c */ /* 0x000fe2000bf26270 */
[----:B------:R-:W-:Y:S01]  /*d810*/  IMAD.MOV.U32 R13, RZ, RZ, R6 ;  /* 0x000000ffff0d7224 */ /* 0x000fe200078e0006 */
[----:B0-----:R-:W-:-:S11]  /*d820*/  MOV R2, R14 ;  /* 0x0000000e00027202 */ /* 0x001fd60000000f00 */
[----:B------:R-:W-:Y:S05]  /*d830*/  WARPSYNC.COLLECTIVE R15, `(.L_x_13215) ;  /* 0x000000000f087348 */ /* 0x000fea0003c00000 */
[----:B------:R0:W1:Y:S02]  /*d840*/  SHFL.IDX P6, R14, R13, R12, R11 ;  /* 0x0000000c0d0e7389 */ /* 0x00006400000c000b */
[----:B01----:R-:W-:Y:S01]  /*d850*/  ENDCOLLECTIVE ;  /* 0x000000000000791b */ /* 0x003fe20003800000 */
.L_x_13215:
        /* <DEDUP_REMOVED lines=8> */
.L_x_13216:
        /* <DEDUP_REMOVED lines=9> */
.L_x_13217:
[----:B------:R-:W-:Y:S05]  /*d970*/  BRA `(.L_x_13218) ;  /* 0xffffffc800047947 */ /* 0x000fea000383ffff */
.L_x_13133:
[----:B0-----:R0:W1:Y:S02]  /*d980*/  SYNCS.PHASECHK.TRANS64.TRYWAIT P0, [R28+URZ+0x13220], R3 ;  /* 0x013220031c0075a7 */ /* 0x001064000800017f */
[----:B-1----:R-:W-:Y:S05]  /*d990*/  @!P0 NANOSLEEP.SYNCS 0x989680 ;  /* 0x009896800000895d */ /* 0x002fea0003900000 */
[----:B------:R-:W1:Y:S02]  /*d9a0*/  @!P0 SYNCS.PHASECHK.TRANS64 P0, [R28+URZ+0x13220], R3 ;  /* 0x013220031c0085a7 */ /* 0x000e64000800007f */
[----:B-1----:R-:W-:Y:S05]  /*d9b0*/  @!P0 BRA `(.L_x_13133) ;  /* 0xfffffffc00f08947 */ /* 0x002fea000383ffff */
[----:B------:R-:W-:Y:S05]  /*d9c0*/  BRA `(.L_x_13219) ;  /* 0xffffffc800387947 */ /* 0x000fea000383ffff */
.L_x_13137:
[----:B0-----:R0:W1:Y:S02]  /*d9d0*/  SYNCS.PHASECHK.TRANS64.TRYWAIT P0, [R0+URZ+0x13280], R28 ;  /* 0x0132801c000075a7 */ /* 0x001064000800017f */
[----:B-1----:R-:W-:Y:S05]  /*d9e0*/  @!P0 NANOSLEEP.SYNCS 0x989680 ;  /* 0x009896800000895d */ /* 0x002fea0003900000 */
[----:B------:R-:W1:Y:S02]  /*d9f0*/  @!P0 SYNCS.PHASECHK.TRANS64 P0, [R0+URZ+0x13280], R28 ;  /* 0x0132801c000085a7 */ /* 0x000e64000800007f */
[----:B-1----:R-:W-:Y:S05]  /*da00*/  @!P0 BRA `(.L_x_13137) ;  /* 0xfffffffc00f08947 */ /* 0x002fea000383ffff */
[----:B------:R-:W-:Y:S05]  /*da10*/  BRA `(.L_x_13220) ;  /* 0xffffffcc00707947 */ /* 0x000fea000383ffff */
.L_x_13138:
        /* <DEDUP_REMOVED lines=8> */
.L_x_13222:
[----:B------:R-:W-:Y:S05]  /*daa0*/  BSYNC B0 ;  /* 0x0000000000007941 */ /* 0x000fea0003800000 */
.L_x_13221:
[----:B------:R-:W0:Y:S01]  /*dab0*/  S2R R2, SR_TID.X ;  /* 0x0000000000027919 */ /* 0x000e220000002100 */
[----:B------:R-:W-:Y:S01]  /*dac0*/  IMAD.MOV.U32 R13, RZ, RZ, R9 ;  /* 0x000000ffff0d7224 */ /* 0x000fe200078e0009 */
[----:B------:R-:W-:Y:S01]  /*dad0*/  MOV R12, RZ ;  /* 0x000000ff000c7202 */ /* 0x000fe20000000f00 */
[----:B------:R-:W-:Y:S02]  /*dae0*/  IMAD.MOV.U32 R11, RZ, RZ, 0x1c1f ;  /* 0x00001c1fff0b7424 */ /* 0x000fe400078e00ff */
[----:B------:R-:W-:Y:S02]  /*daf0*/  IMAD.MOV.U32 R15, RZ, RZ, -0x1 ;  /* 0xffffffffff0f7424 */ /* 0x000fe400078e00ff */
[----:B------:R-:W-:Y:S02]  /*db00*/  IMAD.MOV.U32 R3, RZ, RZ, R14 ;  /* 0x000000ffff037224 */ /* 0x000fe400078e000e */
[----:B------:R-:W-:-:S07]  /*db10*/  VIADD R6, R6, UR42 ;  /* 0x0000002a06067c36 */ /* 0x000fce0008000000 */
[----:B0-----:R-:W-:Y:S05]  /*db20*/  WARPSYNC.COLLECTIVE R15, `(.L_x_13223) ;  /* 0x000000000f087348 */ /* 0x001fea0003c00000 */
[----:B------:R1:W2:Y:S02]  /*db30*/  SHFL.IDX P6, R14, R13, R12, R11 ;  /* 0x0000000c0d0e7389 */ /* 0x0002a400000c000b */
[----:B012---:R-:W-:Y:S01]  /*db40*/  ENDCOLLECTIVE ;  /* 0x000000000000791b */ /* 0x007fe20003800000 */
.L_x_13223:
        /* <DEDUP_REMOVED lines=11> */
.L_x_13224:
        /* <DEDUP_REMOVED lines=10> */
.L_x_13225:
[----:B------:R-:W-:Y:S02]  /*dca0*/  IMAD.MOV.U32 R13, RZ, RZ, R10 ;  /* 0x000000ffff0d7224 */ /* 0x000fe400078e000a */
[----:B------:R-:W-:Y:S02]  /*dcb0*/  IMAD.MOV.U32 R12, RZ, RZ, 0x2 ;  /* 0x00000002ff0c7424 */ /* 0x000fe400078e00ff */
[----:B------:R-:W-:Y:S02]  /*dcc0*/  IMAD.SHL.U32 R15, R2, 0x10, RZ ;  /* 0x00000010020f7824 */ /* 0x000fe400078e00ff */
[----:B------:R-:W-:-:S03]  /*dcd0*/  IMAD.MOV.U32 R2, RZ, RZ, R14 ;  /* 0x000000ffff027224 */ /* 0x000fc600078e000e */
[----:B------:R-:W-:-:S04]  /*dce0*/  LOP3.LUT R15, R15, 0x30, RZ, 0xc0, !PT ;  /* 0x000000300f0f7812 */ /* 0x000fc800078ec0ff */
[----:B------:R-:W-:Y:S01]  /*dcf0*/  IADD3 R2, P0, R15, R2, RZ ;  /* 0x000000020f027210 */ /* 0x000fe20007f1e0ff */
[----:B------:R-:W-:-:S03]  /*dd00*/  IMAD.MOV.U32 R15, RZ, RZ, -0x1 ;  /* 0xffffffffff0f7424 */ /* 0x000fc600078e00ff */
[----:B------:R-:W-:-:S09]  /*dd10*/  IADD3.X R3, RZ, R3, RZ, P0, !PT ;  /* 0x00000003ff037210 */ /* 0x000fd200007fe4ff */
[----:B------:R-:W-:Y:S05]  /*dd20*/  WARPSYNC.COLLECTIVE R15, `(.L_x_13226) ;  /* 0x000000000f087348 */ /* 0x000fea0003c00000 */
[----:B------:R0:W1:Y:S02]  /*dd30*/  SHFL.IDX P6, R14, R13, R12, R11 ;  /* 0x0000000c0d0e7389 */ /* 0x00006400000c000b */
[----:B01----:R-:W-:Y:S01]  /*dd40*/  ENDCOLLECTIVE ;  /* 0x000000000000791b */ /* 0x003fe20003800000 */
.L_x_13226:
        /* <DEDUP_REMOVED lines=10> */
.L_x_13227:
        /* <DEDUP_REMOVED lines=11> */
.L_x_13228:
        /* <DEDUP_REMOVED lines=10> */
.L_x_13229:
[----:B------:R-:W-:Y:S02]  /*df40*/  IMAD.MOV.U32 R13, RZ, RZ, R18 ;  /* 0x000000ffff0d7224 */ /* 0x000fe400078e0012 */
[----:B------:R-:W-:Y:S01]  /*df50*/  IMAD.MOV.U32 R12, RZ, RZ, RZ ;  /* 0x000000ffff0c7224 */ /* 0x000fe200078e00ff */
[----:B------:R-:W-:Y:S01]  /*df60*/  SHF.L.U32 R3, R3, 0x4, RZ ;  /* 0x0000000403037819 */ /* 0x000fe200000006ff */
[----:B------:R-:W-:-:S07]  /*df70*/  IMAD.MOV.U32 R2, RZ, RZ, R14 ;  /* 0x000000ffff027224 */ /* 0x000fce00078e000e */
[----:B------:R-:W-:Y:S05]  /*df80*/  WARPSYNC.COLLECTIVE R15, `(.L_x_13230) ;  /* 0x000000000f087348 */ /* 0x000fea0003c00000 */
[----:B------:R0:W1:Y:S02]  /*df90*/  SHFL.IDX P6, R14, R13, R12, R11 ;  /* 0x0000000c0d0e7389 */ /* 0x00006400000c000b */
[----:B01----:R-:W-:Y:S01]  /*dfa0*/  ENDCOLLECTIVE ;  /* 0x000000000000791b */ /* 0x003fe20003800000 */
.L_x_13230:
[----:B------:R-:W-:-:S04]  /*dfb0*/  LOP3.LUT R3, R3, 0x30, RZ, 0xc0, !PT ;  /* 0x0000003003037812 */ /* 0x000fc800078ec0ff */
[----:B------:R-:W-:-:S05]  /*dfc0*/  IADD3 R2, P0, R3, R2, RZ ;  /* 0x0000000203027210 */ /* 0x000fca0007f1e0ff */
[----:B------:R-:W-:Y:S02]  /*dfd0*/  IMAD.X R3, RZ, RZ, R10, P0 ;  /* 0x000000ffff037224 */ /* 0x000fe400000e060a */
[----:B------:R-:W-:-:S03]  /*dfe0*/  IMAD.MOV.U32 R13, RZ, RZ, R19 ;  /* 0x000000ffff0d7224 */ /* 0x000fc600078e0013 */
        /* <DEDUP_REMOVED lines=8> */
.L_x_13231:
[----:B------:R-:W-:Y:S01]  /*e070*/  IMAD.MOV.U32 R2, RZ, RZ, R14 ;  /* 0x000000ffff027224 */ /* 0x000fe200078e000e */
[----:B------:R-:W-:Y:S06]  /*e080*/  BRA `(.L_x_13232) ;  /* 0xffffffc800d47947 */ /* 0x000fec000383ffff */
.L_x_13143:
[----:B---3--:R3:W4:Y:S02]  /*e090*/  SYNCS.PHASECHK.TRANS64.TRYWAIT P0, [R0+URZ+0x13240], R28 ;  /* 0x0132401c000075a7 */ /* 0x008724000800017f */
[----:B----4-:R-:W-:Y:S05]  /*e0a0*/  @!P0 NANOSLEEP.SYNCS 0x989680 ;  /* 0x009896800000895d */ /* 0x010fea0003900000 */
[----:B------:R-:W4:Y:S02]  /*e0b0*/  @!P0 SYNCS.PHASECHK.TRANS64 P0, [R0+URZ+0x13240], R28 ;  /* 0x0132401c000085a7 */ /* 0x000f24000800007f */
[----:B----4-:R-:W-:Y:S05]  /*e0c0*/  @!P0 BRA `(.L_x_13143) ;  /* 0xfffffffc00f08947 */ /* 0x010fea000383ffff */
[----:B------:R-:W-:Y:S05]  /*e0d0*/  BRA `(.L_x_13233) ;  /* 0xffffffcc00307947 */ /* 0x000fea000383ffff */
.L_x_13144:
        /* <DEDUP_REMOVED lines=8> */
.L_x_13235:
[----:B------:R-:W-:Y:S05]  /*e160*/  BSYNC B0 ;  /* 0x0000000000007941 */ /* 0x000fea0003800000 */
.L_x_13234:
        /* <DEDUP_REMOVED lines=8> */
.L_x_13236:
[----:B------:R-:W-:Y:S02]  /*e1f0*/  IMAD.MOV.U32 R13, RZ, RZ, R5 ;  /* 0x000000ffff0d7224 */ /* 0x000fe400078e0005 */
[----:B------:R-:W-:Y:S02]  /*e200*/  IMAD.MOV.U32 R12, RZ, RZ, 0x1 ;  /* 0x00000001ff0c7424 */ /* 0x000fe400078e00ff */
[----:B------:R-:W-:-:S07]  /*e210*/  IMAD.MOV.U32 R2, RZ, RZ, R14 ;  /* 0x000000ffff027224 */ /* 0x000fce00078e000e */
[----:B------:R-:W-:Y:S05]  /*e220*/  WARPSYNC.COLLECTIVE R15, `(.L_x_13237) ;  /* 0x000000000f087348 */ /* 0x000fea0003c00000 */
[----:B------:R0:W1:Y:S02]  /*e230*/  SHFL.IDX P6, R14, R13, R12, R11 ;  /* 0x0000000c0d0e7389 */ /* 0x00006400000c000b */
[----:B01----:R-:W-:Y:S01]  /*e240*/  ENDCOLLECTIVE ;  /* 0x000000000000791b */ /* 0x003fe20003800000 */
.L_x_13237:
        /* <DEDUP_REMOVED lines=11> */
.L_x_13238:
[----:B------:R-:W-:Y:S02]  /*e300*/  IMAD.MOV.U32 R13, RZ, RZ, R5 ;  /* 0x000000ffff0d7224 */ /* 0x000fe400078e0005 */
[----:B------:R-:W-:Y:S02]  /*e310*/  IMAD.MOV.U32 R12, RZ, RZ, 0x2 ;  /* 0x00000002ff0c7424 */ /* 0x000fe400078e00ff */
[----:B------:R-:W-:-:S07]  /*e320*/  IMAD.MOV.U32 R2, RZ, RZ, R14 ;  /* 0x000000ffff027224 */ /* 0x000fce00078e000e */
[----:B------:R-:W-:Y:S05]  /*e330*/  WARPSYNC.COLLECTIVE R15, `(.L_x_13239) ;  /* 0x000000000f087348 */ /* 0x000fea0003c00000 */
[----:B------:R0:W1:Y:S02]  /*e340*/  SHFL.IDX P6, R14, R13, R12, R11 ;  /* 0x0000000c0d0e7389 */ /* 0x00006400000c000b */
[----:B01----:R-:W-:Y:S01]  /*e350*/  ENDCOLLECTIVE ;  /* 0x000000000000791b */ /* 0x003fe20003800000 */
.L_x_13239:
        /* <DEDUP_REMOVED lines=11> */
.L_x_13240:
[----:B------:R-:W-:Y:S02]  /*e410*/  IMAD.MOV.U32 R13, RZ, RZ, R5 ;  /* 0x000000ffff0d7224 */ /* 0x000fe400078e0005 */
[----:B------:R-:W-:Y:S02]  /*e420*/  IMAD.MOV.U32 R12, RZ, RZ, 0x3 ;  /* 0x00000003ff0c7424 */ /* 0x000fe400078e00ff */
[----:B------:R-:W-:-:S07]  /*e430*/  IMAD.MOV.U32 R2, RZ, RZ, R14 ;  /* 0x000000ffff027224 */ /* 0x000fce00078e000e */
[----:B------:R-:W-:Y:S05]  /*e440*/  WARPSYNC.COLLECTIVE R15, `(.L_x_13241) ;  /* 0x000000000f087348 */ /* 0x000fea0003c00000 */
[----:B------:R0:W1:Y:S02]  /*e450*/  SHFL.IDX P6, R14, R13, R12, R11 ;  /* 0x0000000c0d0e7389 */ /* 0x00006400000c000b */
[----:B01----:R-:W-:Y:S01]  /*e460*/  ENDCOLLECTIVE ;  /* 0x000000000000791b */ /* 0x003fe20003800000 */
.L_x_13241:
        /* <DEDUP_REMOVED lines=11> */
.L_x_13242:
[----:B------:R-:W-:Y:S02]  /*e520*/  IMAD.MOV.U32 R13, RZ, RZ, R8 ;  /* 0x000000ffff0d7224 */ /* 0x000fe400078e0008 */
[----:B------:R-:W-:Y:S02]  /*e530*/  IMAD.MOV.U32 R12, RZ, RZ, RZ ;  /* 0x000000ffff0c7224 */ /* 0x000fe400078e00ff */
[----:B------:R-:W-:-:S07]  /*e540*/  IMAD.MOV.U32 R2, RZ, RZ, R14 ;  /* 0x000000ffff027224 */ /* 0x000fce00078e000e */
[----:B------:R-:W-:Y:S05]  /*e550*/  WARPSYNC.COLLECTIVE R15, `(.L_x_13243) ;  /* 0x000000000f087348 */ /* 0x000fea0003c00000 */
[----:B------:R0:W1:Y:S02]  /*e560*/  SHFL.IDX P6, R14, R13, R12, R11 ;  /* 0x0000000c0d0e7389 */ /* 0x00006400000c000b */
[----:B01----:R-:W-:Y:S01]  /*e570*/  ENDCOLLECTIVE ;  /* 0x000000000000791b */ /* 0x003fe20003800000 */
.L_x_13243:
        /* <DEDUP_REMOVED lines=11> */
.L_x_13244:
[----:B------:R-:W-:Y:S05]  /*e630*/  BRA `(.L_x_13245) ;  /* 0xffffffc800c87947 */ /* 0x000fea000383ffff */
.L_x_13149:
[----:B0-----:R0:W2:Y:S02]  /*e640*/  SYNCS.PHASECHK.TRANS64.TRYWAIT P2, [R0+URZ+0x13270], R3 ;  /* 0x01327003000075a7 */ /* 0x0010a4000804017f */
[----:B--2---:R-:W-:Y:S05]  /*e650*/  @!P2 NANOSLEEP.SYNCS 0x989680 ;  /* 0x009896800000a95d */ /* 0x004fea0003900000 */
[----:B------:R-:W2:Y:S02]  /*e660*/  @!P2 SYNCS.PHASECHK.TRANS64 P2, [R0+URZ+0x13270], R3 ;  /* 0x013270030000a5a7 */ /* 0x000ea4000804007f */
[----:B--2---:R-:W-:Y:S05]  /*e670*/  @!P2 BRA `(.L_x_13149) ;  /* 0xfffffffc00f0a947 */ /* 0x004fea000383ffff */
[----:B------:R-:W-:Y:S05]  /*e680*/  BRA `(.L_x_13246) ;  /* 0xffffffcc002c7947 */ /* 0x000fea000383ffff */
.L_x_13151:
[----:B0-----:R0:W2:Y:S02]  /*e690*/  SYNCS.PHASECHK.TRANS64.TRYWAIT P2, [R0+URZ+0x13260], R3 ;  /* 0x01326003000075a7 */ /* 0x0010a4000804017f */
[----:B--2---:R-:W-:Y:S05]  /*e6a0*/  @!P2 NANOSLEEP.SYNCS 0x989680 ;  /* 0x009896800000a95d */ /* 0x004fea0003900000 */
[----:B------:R-:W2:Y:S02]  /*e6b0*/  @!P2 SYNCS.PHASECHK.TRANS64 P2, [R0+URZ+0x13260], R3 ;  /* 0x013260030000a5a7 */ /* 0x000ea4000804007f */
[----:B--2---:R-:W-:Y:S05]  /*e6c0*/  @!P2 BRA `(.L_x_13151) ;  /* 0xfffffffc00f0a947 */ /* 0x004fea000383ffff */
[----:B------:R-:W-:Y:S05]  /*e6d0*/  BRA `(.L_x_13247) ;  /* 0xffffffcc003c7947 */ /* 0x000fea000383ffff */
.L_x_13157:
[----:B0-----:R0:W2:Y:S02]  /*e6e0*/  SYNCS.PHASECHK.TRANS64.TRYWAIT P1, [R2+URZ+0x13270], R3 ;  /* 0x01327003020075a7 */ /* 0x0010a4000802017f */
[----:B--2---:R-:W-:Y:S05]  /*e6f0*/  @!P1 NANOSLEEP.SYNCS 0x989680 ;  /* 0x009896800000995d */ /* 0x004fea0003900000 */
[----:B------:R-:W2:Y:S02]  /*e700*/  @!P1 SYNCS.PHASECHK.TRANS64 P1, [R2+URZ+0x13270], R3 ;  /* 0x01327003020095a7 */ /* 0x000ea4000802007f */
[----:B--2---:R-:W-:Y:S05]  /*e710*/  @!P1 BRA `(.L_x_13157) ;  /* 0xfffffffc00f09947 */ /* 0x004fea000383ffff */
[----:B------:R-:W-:Y:S05]  /*e720*/  BRA `(.L_x_13248) ;  /* 0xffffffd000707947 */ /* 0x000fea000383ffff */
.L_x_13159:
[----:B0-----:R0:W2:Y:S02]  /*e730*/  SYNCS.PHASECHK.TRANS64.TRYWAIT P1, [R2+URZ+0x13260], R3 ;  /* 0x01326003020075a7 */ /* 0x0010a4000802017f */
[----:B--2---:R-:W-:Y:S05]  /*e740*/  @!P1 NANOSLEEP.SYNCS 0x989680 ;  /* 0x009896800000995d */ /* 0x004fea0003900000 */
[----:B------:R-:W2:Y:S02]  /*e750*/  @!P1 SYNCS.PHASECHK.TRANS64 P1, [R2+URZ+0x13260], R3 ;  /* 0x01326003020095a7 */ /* 0x000ea4000802007f */
[----:B--2---:R-:W-:Y:S05]  /*e760*/  @!P1 BRA `(.L_x_13159) ;  /* 0xfffffffc00f09947 */ /* 0x004fea000383ffff */
[----:B------:R-:W-:Y:S05]  /*e770*/  BRA `(.L_x_13249) ;  /* 0xffffffd000847947 */ /* 0x000fea000383ffff */
.L_x_13163:
[----:B0-----:R0:W2:Y:S02]  /*e780*/  SYNCS.PHASECHK.TRANS64.TRYWAIT P0, [R4+URZ+0x13220], R0 ;  /* 0x01322000040075a7 */ /* 0x0010a4000800017f */
[----:B--2---:R-:W-:Y:S05]  /*e790*/  @!P0 NANOSLEEP.SYNCS 0x989680 ;  /* 0x009896800000895d */ /* 0x004fea0003900000 */
[----:B------:R-:W2:Y:S02]  /*e7a0*/  @!P0 SYNCS.PHASECHK.TRANS64 P0, [R4+URZ+0x13220], R0 ;  /* 0x01322000040085a7 */ /* 0x000ea4000800007f */
[----:B--2---:R-:W-:Y:S05]  /*e7b0*/  @!P0 BRA `(.L_x_13163) ;  /* 0xfffffffc00f08947 */ /* 0x004fea000383ffff */
[----:B------:R-:W-:Y:S05]  /*e7c0*/  BRA `(.L_x_13250) ;  /* 0xffffffd400d07947 */ /* 0x000fea000383ffff */
.L_x_13167:
[----:B0-----:R0:W2:Y:S02]  /*e7d0*/  SYNCS.PHASECHK.TRANS64.TRYWAIT P1, [R3+URZ+0x13240], R2 ;  /* 0x01324002030075a7 */ /* 0x0010a4000802017f */
[----:B--2---:R-:W-:Y:S05]  /*e7e0*/  @!P1 NANOSLEEP.SYNCS 0x989680 ;  /* 0x009896800000995d */ /* 0x004fea0003900000 */
[----:B------:R-:W2:Y:S02]  /*e7f0*/  @!P1 SYNCS.PHASECHK.TRANS64 P1, [R3+URZ+0x13240], R2 ;  /* 0x01324002030095a7 */ /* 0x000ea4000802007f */
[----:B--2---:R-:W-:Y:S05]  /*e800*/  @!P1 BRA `(.L_x_13167) ;  /* 0xfffffffc00f09947 */ /* 0x004fea000383ffff */
[----:B------:R-:W-:Y:S05]  /*e810*/  BRA `(.L_x_13251) ;  /* 0xffffffd800147947 */ /* 0x000fea000383ffff */
.L_x_13169:
[----:B--2---:R2:W3:Y:S02]  /*e820*/  SYNCS.PHASECHK.TRANS64.TRYWAIT P1, [R29+URZ+0x13240], R0 ;  /* 0x013240001d0075a7 */ /* 0x0044e4000802017f */
[----:B---3--:R-:W-:Y:S05]  /*e830*/  @!P1 NANOSLEEP.SYNCS 0x989680 ;  /* 0x009896800000995d */ /* 0x008fea0003900000 */
[----:B------:R-:W3:Y:S02]  /*e840*/  @!P1 SYNCS.PHASECHK.TRANS64 P1, [R29+URZ+0x13240], R0 ;  /* 0x013240001d0095a7 */ /* 0x000ee4000802007f */
[----:B---3--:R-:W-:Y:S05]  /*e850*/  @!P1 BRA `(.L_x_13169) ;  /* 0xfffffffc00f09947 */ /* 0x008fea000383ffff */
[----:B------:R-:W-:Y:S05]  /*e860*/  BRA `(.L_x_13252) ;  /* 0xffffffd800247947 */ /* 0x000fea000383ffff */
.L_x_13171:
[----:B---3--:R3:W4:Y:S02]  /*e870*/  SYNCS.PHASECHK.TRANS64.TRYWAIT P1, [R3+URZ+0x13260], R2 ;  /* 0x01326002030075a7 */ /* 0x008724000802017f */
[----:B----4-:R-:W-:Y:S05]  /*e880*/  @!P1 NANOSLEEP.SYNCS 0x989680 ;  /* 0x009896800000995d */ /* 0x010fea0003900000 */
[----:B------:R-:W4:Y:S02]  /*e890*/  @!P1 SYNCS.PHASECHK.TRANS64 P1, [R3+URZ+0x13260], R2 ;  /* 0x01326002030095a7 */ /* 0x000f24000802007f */
[----:B----4-:R-:W-:Y:S05]  /*e8a0*/  @!P1 BRA `(.L_x_13171) ;  /* 0xfffffffc00f09947 */ /* 0x010fea000383ffff */
[----:B------:R-:W-:Y:S05]  /*e8b0*/  BRA `(.L_x_13253) ;  /* 0xffffffd800207947 */ /* 0x000fea000383ffff */
.L_x_13173:
[----:B----4-:R4:W0:Y:S02]  /*e8c0*/  SYNCS.PHASECHK.TRANS64.TRYWAIT P1, [R29+URZ+0x13260], R0 ;  /* 0x013260001d0075a7 */ /* 0x010824000802017f */
[----:B0-----:R-:W-:Y:S05]  /*e8d0*/  @!P1 NANOSLEEP.SYNCS 0x989680 ;  /* 0x009896800000995d */ /* 0x001fea0003900000 */
[----:B------:R-:W0:Y:S02]  /*e8e0*/  @!P1 SYNCS.PHASECHK.TRANS64 P1, [R29+URZ+0x13260], R0 ;  /* 0x013260001d0095a7 */ /* 0x000e24000802007f */
[----:B0-----:R-:W-:Y:S05]  /*e8f0*/  @!P1 BRA `(.L_x_13173) ;  /* 0xfffffffc00f09947 */ /* 0x001fea000383ffff */
[----:B------:R-:W-:Y:S05]  /*e900*/  BRA `(.L_x_13254) ;  /* 0xffffffd8001c7947 */ /* 0x000fea000383ffff */
.L_x_13175:
[----:B------:R0:W0:Y:S02]  /*e910*/  SYNCS.PHASECHK.TRANS64.TRYWAIT P1, [R3+URZ+0x13280], R2 ;  /* 0x01328002030075a7 */ /* 0x000024000802017f */
[----:B0-----:R-:W-:Y:S05]  /*e920*/  @!P1 NANOSLEEP.SYNCS 0x989680 ;  /* 0x009896800000995d */ /* 0x001fea0003900000 */
[----:B------:R-:W0:Y:S02]  /*e930*/  @!P1 SYNCS.PHASECHK.TRANS64 P1, [R3+URZ+0x13280], R2 ;  /* 0x01328002030095a7 */ /* 0x000e24000802007f */
[----:B0-----:R-:W-:Y:S05]  /*e940*/  @!P1 BRA `(.L_x_13175) ;  /* 0xfffffffc00f09947 */ /* 0x001fea000383ffff */
[----:B------:R-:W-:Y:S05]  /*e950*/  BRA `(.L_x_13255) ;  /* 0xffffffd800187947 */ /* 0x000fea000383ffff */
.L_x_13256:
        /* <DEDUP_REMOVED lines=10> */
.L_x_15861:


//--------------------- .text._ZN7cutlass13device_kernelIN5flash11enable_sm90INS1_16FlashAttnFwdSm90INS1_25CollectiveMainloopFwdSm90ILi2EN4cute5tupleIJNS5_1CILi1EEES8_S8_EEENS6_IJNS7_ILi192EEENS7_ILi160EEENS7_ILi64EEEEEELi64ENS_12float_e4m3_tEfNS_4arch4Sm90ELb0ELb0ELb0ELb1ELb1ELb0ELb0ELb1ELb1ELb1ELb0ELb0EEENS1_21CollectiveEpilogueFwdINS6_IJSA_SC_SB_EEES9_NS_10bfloat16_tESG_Li384ELb1ELb1ELb0ELb1EEENS1_36VarlenDynamicPersistentTileSchedulerILi192ELi160ELi384ELi128ELb0ELb1ELb1ELb0ELb1ELb1EEEEEEEEEvNT_6ParamsE --------------------------
	.section	.text._ZN7cutlass13device_kernelIN5flash11enable_sm90INS1_16FlashAttnFwdSm90INS1_25CollectiveMainloopFwdSm90ILi2EN4cute5tupleIJNS5_1CILi1EEES8_S8_EEENS6_IJNS7_ILi192EEENS7_ILi160EEENS7_ILi64EEEEEELi64ENS_12float_e4m3_tEfNS_4arch4Sm90ELb0ELb0ELb0ELb1ELb1ELb0ELb0ELb1ELb1ELb1ELb0ELb0EEENS1_21CollectiveEpilogueFwdINS6_IJSA_SC_SB_EEES9_NS_10bfloat16_tESG_Li384ELb1ELb1ELb0ELb1EEENS1_36VarlenDynamicPersistentTileSchedulerILi192ELi160ELi384ELi128ELb0ELb1ELb1ELb0ELb1ELb1EEEEEEEEEvNT_6ParamsE,"ax",@progbits
	.align	128
.text._ZN7cutlass13device_kernelIN5flash11enable_sm90INS1_16FlashAttnFwdSm90INS1_25CollectiveMainloopFwdSm90ILi2EN4cute5tupleIJNS5_1CILi1EEES8_S8_EEENS6_IJNS7_ILi192EEENS7_ILi160EEENS7_ILi64EEEEEELi64ENS_12float_e4m3_tEfNS_4arch4Sm90ELb0ELb0ELb0ELb1ELb1ELb0ELb0ELb1ELb1ELb1ELb0ELb0EEENS1_21CollectiveEpilogueFwdINS6_IJSA_SC_SB_EEES9_NS_10bfloat16_tESG_Li384ELb1ELb1ELb0ELb1EEENS1_36VarlenDynamicPersistentTileSchedulerILi192ELi160ELi384ELi128ELb0ELb1ELb1ELb0ELb1ELb1EEEEEEEEEvNT_6ParamsE:
        .type           _ZN7cutlass13device_kernelIN5flash11enable_sm90INS1_16FlashAttnFwdSm90INS1_25CollectiveMainloopFwdSm90ILi2EN4cute5tupleIJNS5_1CILi1EEES8_S8_EEENS6_IJNS7_ILi192EEENS7_ILi160EEENS7_ILi64EEEEEELi64ENS_12float_e4m3_tEfNS_4arch4Sm90ELb0ELb0ELb0ELb1ELb1ELb0ELb0ELb1ELb1ELb1ELb0ELb0EEENS1_21CollectiveEpilogueFwdINS6_IJSA_SC_SB_EEES9_NS_10bfloat16_tESG_Li384ELb1ELb1ELb0ELb1EEENS1_36VarlenDynamicPersistentTileSchedulerILi192ELi160ELi384ELi128ELb0ELb1ELb1ELb0ELb1ELb1EEEEEEEEEvNT_6ParamsE,@function
        .size           _ZN7cutlass13device_kernelIN5flash11enable_sm90INS1_16FlashAttnFwdSm90INS1_25CollectiveMainloopFwdSm90ILi2EN4cute5tupleIJNS5_1CILi1EEES8_S8_EEENS6_IJNS7_ILi192EEENS7_ILi160EEENS7_ILi64EEEEEELi64ENS_12float_e4m3_tEfNS_4arch4Sm90ELb0ELb0ELb0ELb1ELb1ELb0ELb0ELb1ELb1ELb1ELb0ELb0EEENS1_21CollectiveEpilogueFwdINS6_IJSA_SC_SB_EEES9_NS_10bfloat16_tESG_Li384ELb1ELb1ELb0ELb1EEENS1_36VarlenDynamicPersistentTileSchedulerILi192ELi160ELi384ELi128ELb0ELb1ELb1ELb0ELb1ELb1EEEEEEEEEvNT_6ParamsE,(.L_x_15862 - _ZN7cutlass13device_kernelIN5flash11enable_sm90INS1_16FlashAttnFwdSm90INS1_25CollectiveMainloopFwdSm90ILi2EN4cute5tupleIJNS5_1CILi1EEES8_S8_EEENS6_IJNS7_ILi192EEENS7_ILi160EEENS7_ILi64EEEEEELi64ENS_12float_e4m3_tEfNS_4arch4Sm90ELb0ELb0ELb0ELb1ELb1ELb0ELb0ELb1ELb1ELb1ELb0ELb0EEENS1_21CollectiveEpilogueFwdINS6_IJSA_SC_SB_EEES9_NS_10bfloat16_tESG_Li384ELb1ELb1ELb0ELb1EEENS1_36VarlenDynamicPersistentTileSchedulerILi192ELi160ELi384ELi128ELb0ELb1ELb1ELb0ELb1ELb1EEEEEEEEEvNT_6ParamsE)
        .other          _ZN7cutlass13device_kernelIN5flash11enable_sm90INS1_16FlashAttnFwdSm90INS1_25CollectiveMainloopFwdSm90ILi2EN4cute5tupleIJNS5_1CILi1EEES8_S8_EEENS6_IJNS7_ILi192EEENS7_ILi160EEENS7_ILi64EEEEEELi64ENS_12float_e4m3_tEfNS_4arch4Sm90ELb0ELb0ELb0ELb1ELb1ELb0ELb0ELb1ELb1ELb1ELb0ELb0EEENS1_21CollectiveEpilogueFwdINS6_IJSA_SC_SB_EEES9_NS_10bfloat16_tESG_Li384ELb1ELb1ELb0ELb1EEENS1_36VarlenDynamicPersistentTileSchedulerILi192ELi160ELi384ELi128ELb0ELb1ELb1ELb0ELb1ELb1EEEEEEEEEvNT_6ParamsE,@"STO_CUDA_ENTRY STV_DEFAULT"
_ZN7cutlass13device_kernelIN5flash11enable_sm90INS1_16FlashAttnFwdSm90INS1_25CollectiveMainloopFwdSm90ILi2EN4cute5tupleIJNS5_1CILi1EEES8_S8_EEENS6_IJNS7_ILi192EEENS7_ILi160EEENS7_ILi64EEEEEELi64ENS_12float_e4m3_tEfNS_4arch4Sm90ELb0ELb0ELb0ELb1ELb1ELb0ELb0ELb1ELb1ELb1ELb0ELb0EEENS1_21CollectiveEpilogueFwdINS6_IJSA_SC_SB_EEES9_NS_10bfloat16_tESG_Li384ELb1ELb1ELb0ELb1EEENS1_36VarlenDynamicPersistentTileSchedulerILi192ELi160ELi384ELi128ELb0ELb1ELb1ELb0ELb1ELb1EEEEEEEEEvNT_6ParamsE:
        /* <DEDUP_REMOVED lines=45> */
.L_x_13257:
        /* <DEDUP_REMOVED lines=22> */
.L_x_13258:
        /* <DEDUP_REMOVED lines=18> */
.L_x_13259:
        /* <DEDUP_REMOVED lines=22> */
.L_x_13260:
        /* <DEDUP_REMOVED lines=24> */
.L_x_13261:
        /* <DEDUP_REMOVED lines=8> */
.L_x_13263:
        /* <DEDUP_REMOVED lines=16> */
[----:B------:R-:W-:Y:S01]  /*09b0*/  IMAD.MOV.U32 R156, RZ, RZ, -0x2 ;  /* 0xfffffffeff9c7424 */ /* 0x000fe200078e00ff */
[----:B------:R-:W-:Y:S01]  /*09c0*/  R2UR UR50, R30 ;  /* 0x000000001e3272ca */ /* 0x000fe200000e0000 */
        /* <DEDUP_REMOVED lines=8> */
[----:B------:R-:W-:Y:S02]  /*0a50*/  LEA.HI R3, R0, R10, RZ, 0x5 ;  /* 0x0000000a00037211 */ /* 0x000fe400078f28ff */
[----:B------:R-:W-:Y:S02]  /*0a60*/  LOP3.LUT R18, R19, 0xffffff80, RZ, 0xc0, !PT ;  /* 0xffffff8013127812 */ /* 0x000fe400078ec0ff */
[----:B------:R-:W-:Y:S01]  /*0a70*/  SHF.R.S32.HI R5, RZ, 0x4, R2 ;  /* 0x00000004ff057819 */ /* 0x000fe20000011402 */
[----:B------:R-:W-:Y:S01]  /*0a80*/  IMAD.SHL.U32 R4, R3, 0x20, RZ ;  /* 0x0000002003047824 */ /* 0x000fe200078e00ff */
[----:B------:R-:W-:Y:S01]  /*0a90*/  LOP3.LUT R3, R2, 0x3fffff0, RZ, 0xc0, !PT ;  /* 0x03fffff002037812 */ /* 0x000fe200078ec0ff */
[----:B------:R-:W-:Y:S01]  /*0aa0*/  IMAD.IADD R18, R10, 0x1, -R18 ;  /* 0x000000010a127824 */ /* 0x000fe200078e0a12 */
[----:B------:R-:W-:-:S02]  /*0ab0*/  LEA.HI R2, R2, R5, RZ, 0x1 ;  /* 0x0000000502027211 */ /* 0x000fc400078f08ff */
[----:B------:R-:W-:Y:S01]  /*0ac0*/  LOP3.LUT R4, R4, 0xfffffc00, RZ, 0xc0, !PT ;  /* 0xfffffc0004047812 */ /* 0x000fe200078ec0ff */
[----:B------:R-:W-:Y:S01]  /*0ad0*/  IMAD.IADD R3, R10, 0x1, -R3 ;  /* 0x000000010a037824 */ /* 0x000fe200078e0a03 */
[----:B------:R-:W-:Y:S02]  /*0ae0*/  SHF.R.S32.HI R7, RZ, 0x1f, R18 ;  /* 0x0000001fff077819 */ /* 0x000fe40000011412 */
[----:B------:R-:W-:Y:S01]  /*0af0*/  LOP3.LUT R2, R2, 0x1ffffffe, RZ, 0xc0, !PT ;  /* 0x1ffffffe02027812 */ /* 0x000fe200078ec0ff */
[----:B------:R-:W-:Y:S01]  /*0b00*/  IMAD R3, R3, 0x40, R4 ;  /* 0x0000004003037824 */ /* 0x000fe200078e0204 */
[----:B------:R-:W-:Y:S02]  /*0b10*/  LEA.HI R6, R7, R18, RZ, 0x2 ;  /* 0x0000001207067211 */ /* 0x000fe400078f10ff */
[----:B------:R-:W-:Y:S01]  /*0b20*/  LEA.HI R4, R0, R10, RZ, 0x2 ;  /* 0x0000000a00047211 */ /* 0x000fe200078f10ff */
[----:B------:R-:W-:Y:S01]  /*0b30*/  IMAD.IADD R2, R5, 0x1, -R2 ;  /* 0x0000000105027824 */ /* 0x000fe200078e0a02 */
[----:B------:R-:W-:-:S02]  /*0b40*/  SHF.R.S32.HI R8, RZ, 0x2, R6 ;  /* 0x00000002ff087819 */ /* 0x000fc40000011406 */
[----:B------:R-:W-:Y:S01]  /*0b50*/  SHF.R.S32.HI R9, RZ, 0x1f, R6 ;  /* 0x0000001fff097819 */ /* 0x000fe20000011406 */
[----:B------:R-:W-:Y:S01]  /*0b60*/  IMAD R3, R2, 0x8, R3 ;  /* 0x0000000802037824 */ /* 0x000fe200078e0203 */
[----:B------:R-:W-:Y:S02]  /*0b70*/  SHF.R.S32.HI R19, RZ, 0x7, R19 ;  /* 0x00000007ff137819 */ /* 0x000fe40000011413 */
[----:B------:R-:W-:Y:S02]  /*0b80*/  LOP3.LUT R4, R4, 0xfffffffc, RZ, 0xc0, !PT ;  /* 0xfffffffc04047812 */ /* 0x000fe400078ec0ff */
[----:B------:R-:W-:Y:S01]  /*0b90*/  LEA.HI R9, R9, R8, RZ, 0x3 ;  /* 0x0000000809097211 */ /* 0x000fe200078f18ff */
[----:B------:R-:W-:Y:S01]  /*0ba0*/  IMAD.HI R2, R19, 0x55555556, RZ ;  /* 0x5555555613027827 */ /* 0x000fe200078e02ff */
[----:B------:R0:W-:Y:S01]  /*0bb0*/  STL [R1], R3 ;  /* 0x0000000301007387 */ /* 0x0001e20000100800 */
[----:B------:R-:W-:Y:S02]  /*0bc0*/  LEA.HI R0, R0, R10, RZ, 0x3 ;  /* 0x0000000a00007211 */ /* 0x000fe400078f18ff */
[----:B------:R-:W-:-:S02]  /*0bd0*/  LOP3.LUT R9, R9, 0xfffffff8, RZ, 0xc0, !PT ;  /* 0xfffffff809097812 */ /* 0x000fc400078ec0ff */
[----:B------:R-:W-:Y:S02]  /*0be0*/  LEA.HI R7, R7, R18, RZ, 0x5 ;  /* 0x0000001207077211 */ /* 0x000fe400078f28ff */
[----:B------:R-:W-:Y:S01]  /*0bf0*/  SHF.R.S32.HI R17, RZ, 0x3, R0 ;  /* 0x00000003ff117819 */ /* 0x000fe20000011400 */
[----:B------:R-:W-:Y:S01]  /*0c00*/  IMAD.IADD R8, R8, 0x1, -R9 ;  /* 0x0000000108087824 */ /* 0x000fe200078e0a09 */
[----:B------:R-:W-:Y:S01]  /*0c10*/  SHF.R.S32.HI R7, RZ, 0x5, R7 ;  /* 0x00000005ff077819 */ /* 0x000fe20000011407 */
[----:B0-----:R-:W-:Y:S01]  /*0c20*/  IMAD.IADD R3, R10, 0x1, -R4 ;  /* 0x000000010a037824 */ /* 0x001fe200078e0a04 */
[----:B------:R-:W-:Y:S02]  /*0c30*/  LEA.HI R4, R2, R2, RZ, 0x1 ;  /* 0x0000000202047211 */ /* 0x000fe400078f08ff */
[----:B------:R-:W-:Y:S01]  /*0c40*/  LOP3.LUT R2, R0, 0xfffffff8, RZ, 0xc0, !PT ;  /* 0xfffffff800027812 */ /* 0x000fe200078ec0ff */
[----:B------:R-:W-:Y:S01]  /*0c50*/  IMAD R7, R7, 0x10, R8 ;  /* 0x0000001007077824 */ /* 0x000fe200078e0208 */
[----:B------:R-:W-:Y:S01]  /*0c60*/  LEA.HI R5, R3, R3, RZ, 0x1 ;  /* 0x0000000303057211 */ /* 0x000fe200078f08ff */
[----:B------:R-:W-:Y:S01]  /*0c70*/  IMAD R4, R4, -0x3, R19 ;  /* 0xfffffffd04047824 */ /* 0x000fe200078e0213 */
[----:B------:R-:W-:Y:S01]  /*0c80*/  LOP3.LUT R9, R6, 0x7ffffffc, RZ, 0xc0, !PT ;  /* 0x7ffffffc06097812 */ /* 0x000fe200078ec0ff */
[----:B------:R-:W-:Y:S01]  /*0c90*/  IMAD.IADD R2, R10, 0x1, -R2 ;  /* 0x000000010a027824 */ /* 0x000fe200078e0a02 */
[----:B------:R-:W-:Y:S01]  /*0ca0*/  LOP3.LUT R6, R5, 0x1ffffffe, RZ, 0xc0, !PT ;  /* 0x1ffffffe05067812 */ /* 0x000fe200078ec0ff */
[----:B------:R-:W-:-:S02]  /*0cb0*/  IMAD R23, R4, 0x40, R7 ;  /* 0x0000004004177824 */ /* 0x000fc400078e0207 */
[----:B------:R-:W-:Y:S01]  /*0cc0*/  IMAD.SHL.U32 R16, R2, 0x8, RZ ;  /* 0x0000000802107824 */ /* 0x000fe200078e00ff */
[----:B------:R-:W-:Y:S01]  /*0cd0*/  IADD3 R6, R3, -R6, RZ ;  /* 0x8000000603067210 */ /* 0x000fe20007ffe0ff */
[----:B------:R-:W-:-:S03]  /*0ce0*/  IMAD.IADD R9, R18, 0x1, -R9 ;  /* 0x0000000112097824 */ /* 0x000fc600078e0a09 */
[----:B------:R-:W-:Y:S01]  /*0cf0*/  SHF.R.S32.HI R0, RZ, 0x1f, R16 ;  /* 0x0000001fff007819 */ /* 0x000fe20000011410 */
[----:B------:R-:W-:Y:S02]  /*0d00*/  IMAD R156, R9, R156, 0xa0 ;  /* 0x000000a0099c7424 */ /* 0x000fe400078e029c */
[----:B------:R-:W-:-:S07]  /*0d10*/  IMAD R157, R6, 0x8, R23 ;  /* 0x00000008069d7824 */ /* 0x000fce00078e0217 */
.L_x_13297:
[----:B01---5:R-:W0:Y:S01]  /*0d20*/  LDC.64 R4, c[0x0][0xc88] ;  /* 0x00032200ff047b82 */ /* 0x023e220000000a00 */
[----:B------:R-:W-:Y:S01]  /*0d30*/  ULDC.64 UR8, c[0x0][0x990] ;  /* 0x0002640000087ab9 */ /* 0x000fe20000000a00 */
[----:B------:R-:W-:Y:S01]  /*0d40*/  ULDC.64 UR6, c[0x0][0x998] ;  /* 0x0002660000067ab9 */ /* 0x000fe20000000a00 */
[----:B0-----:R-:W-:-:S06]  /*0d50*/  IMAD.WIDE R4, R31, 0x4, R4 ;  /* 0x000000041f047825 */ /* 0x001fcc00078e0204 */
[----:B--2---:R-:W2:Y:S01]  /*0d60*/  LDG.E R4, desc[UR52][R4.64] ;  /* 0x0000003404047981 */ /* 0x004ea2000c1e1900 */
[----:B------:R-:W-:Y:S01]  /*0d70*/  UISETP.NE.U32.AND UP0, UPT, UR8, URZ, UPT ;  /* 0x0000003f0800728c */ /* 0x000fe2000bf05070 */
[----:B------:R-:W-:Y:S01]  /*0d80*/  IMAD.MOV.U32 R0, RZ, RZ, RZ ;  /* 0x000000ffff007224 */ /* 0x000fe200078e00ff */
[----:B------:R-:W-:Y:S01]  /*0d90*/  UISETP.NE.U32.AND UP1, UPT, UR6, URZ, UPT ;  /* 0x0000003f0600728c */ /* 0x000fe2000bf25070 */
[----:B------:R-:W-:Y:S01]  /*0da0*/  IMAD.MOV.U32 R8, RZ, RZ, 0x3f800000 ;  /* 0x3f800000ff087424 */ /* 0x000fe200078e00ff */
[----:B------:R-:W-:Y:S01]  /*0db0*/  UISETP.NE.AND.EX UP0, UPT, UR9, URZ, UPT, UP0 ;  /* 0x0000003f0900728c */ /* 0x000fe2000bf05300 */
[----:B------:R-:W-:Y:S01]  /*0dc0*/  IMAD.MOV.U32 R3, RZ, RZ, 0x3f800000 ;  /* 0x3f800000ff037424 */ /* 0x000fe200078e00ff */
[----:B------:R-:W-:-:S04]  /*0dd0*/  UISETP.NE.AND.EX UP1, UPT, UR7, URZ, UPT, UP1 ;  /* 0x0000003f0700728c */ /* 0x000fc8000bf25310 */
[----:B------:R-:W-:Y:S02]  /*0de0*/  PLOP3.LUT P1, PT, PT, PT, UP0, 0x80, 0x0 ;  /* 0x000000000000781c */ /* 0x000fe40003f2f008 */
[----:B------:R-:W-:-:S03]  /*0df0*/  PLOP3.LUT P2, PT, PT, PT, UP1, 0x80, 0x0 ;  /* 0x000000000000781c */ /* 0x000fc60003f4f018 */
[----:B------:R-:W-:Y:S02]  /*0e00*/  @UP0 ULDC.64 UR10, c[0x0][0x9a8] ;  /* 0x00026a00000a0ab9 */ /* 0x000fe40000000a00 */
[----:B------:R-:W-:Y:S01]  /*0e10*/  @UP1 ULDC.64 UR18, c[0x0][0x9b8] ;  /* 0x00026e0000121ab9 */ /* 0x000fe20000000a00 */
[----:B------:R-:W-:Y:S01]  /*0e20*/  @UP1 USHF.R.S32.HI UR22, URZ, 0x1f, UR50 ;  /* 0x0000001f3f161899 */ /* 0x000fe20008011432 */
[----:B------:R-:W-:Y:S01]  /*0e30*/  @UP1 ULDC.64 UR20, c[0x0][0x9c0] ;  /* 0x0002700000141ab9 */ /* 0x000fe20000000a00 */
[----:B--2---:R-:W-:-:S13]  /*0e40*/  R2UR UR45, R4 ;  /* 0x00000000042d72ca */ /* 0x004fda00000e0000 */
[----:B------:R-:W-:Y:S02]  /*0e50*/  USHF.R.S32.HI UR46, URZ, 0x1f, UR45 ;  /* 0x0000001f3f2e7899 */ /* 0x000fe4000801142d */
[----:B------:R-:W-:Y:S02]  /*0e60*/  @UP0 UIMAD.WIDE.U32 UR12, UR45, UR10, URZ ;  /* 0x0000000a2d0c02a5 */ /* 0x000fe4000f8e003f */
[----:B------:R-:W-:Y:S02]  /*0e70*/  @UP0 UIMAD UR4, UR46, UR10, URZ ;  /* 0x0000000a2e0402a4 */ /* 0x000fe4000f8e023f */
[----:B------:R-:W-:Y:S02]  /*0e80*/  @UP1 UIMAD.WIDE.U32 UR14, UR45, UR18, URZ ;  /* 0x000000122d0e12a5 */ /* 0x000fe4000f8e003f */
[----:B------:R-:W-:Y:S02]  /*0e90*/  @UP0 UIMAD UR16, UR45, UR11, UR4 ;  /* 0x0000000b2d1002a4 */ /* 0x000fe4000f8e0204 */
[----:B------:R-:W-:-:S02]  /*0ea0*/  @UP1 UIMAD UR4, UR46, UR18, URZ ;  /* 0x000000122e0412a4 */ /* 0x000fc4000f8e023f */
[----:B------:R-:W-:Y:S02]  /*0eb0*/  @UP0 UIADD3 UR13, UR13, UR16, URZ ;  /* 0x000000100d0d0290 */ /* 0x000fe4000fffe03f */
[----:B------:R-:W-:Y:S02]  /*0ec0*/  @UP1 UIMAD UR17, UR45, UR19, UR4 ;  /* 0x000000132d1112a4 */ /* 0x000fe4000f8e0204 */
[----:B------:R-:W-:Y:S01]  /*0ed0*/  @UP0 USHF.R.S32.HI UR4, URZ, 0x1f, UR50 ;  /* 0x0000001f3f040899 */ /* 0x000fe20008011432 */
[----:B------:R-:W-:Y:S01]  /*0ee0*/  @UP0 ULDC.64 UR18, c[0x0][0x9b0] ;  /* 0x00026c0000120ab9 */ /* 0x000fe20000000a00 */
[----:B------:R-:W-:Y:S02]  /*0ef0*/  ULDC.64 UR10, c[0x0][0xa28] ;  /* 0x00028a00000a7ab9 */ /* 0x000fe40000000a00 */
[----:B------:R-:W-:Y:S02]  /*0f00*/  @UP0 UIMAD UR4, UR4, UR18, URZ ;  /* 0x00000012040402a4 */ /* 0x000fe4000f8e023f */
[----:B------:R-:W-:-:S02]  /*0f10*/  @UP0 UIMAD.WIDE.U32 UR12, UR50, UR18, UR12 ;  /* 0x00000012320c02a5 */ /* 0x000fc4000f8e000c */
[----:B------:R-:W-:Y:S02]  /*0f20*/  @UP0 UIMAD UR4, UR50, UR19, UR4 ;  /* 0x00000013320402a4 */ /* 0x000fe4000f8e0204 */
[----:B------:R-:W-:Y:S02]  /*0f30*/  @UP1 UIMAD UR16, UR22, UR20, URZ ;  /* 0x00000014161012a4 */ /* 0x000fe4000f8e023f */
[----:B------:R-:W-:Y:S02]  /*0f40*/  @UP1 UIADD3 UR15, UR15, UR17, URZ ;  /* 0x000000110f0f1290 */ /* 0x000fe4000fffe03f */
[----:B------:R-:W-:Y:S02]  /*0f50*/  UISETP.NE.U32.AND UP2, UPT, UR10, URZ, UPT ;  /* 0x0000003f0a00728c */ /* 0x000fe4000bf45070 */
[----:B------:R-:W-:Y:S02]  /*0f60*/  @UP0 UIADD3 UR13, UR13, UR4, URZ ;  /* 0x000000040d0d0290 */ /* 0x000fe4000fffe03f */
[----:B------:R-:W-:-:S02]  /*0f70*/  @UP0 ULEA UR8, UP4, UR12, UR8, 0x2 ;  /* 0x000000080c080291 */ /* 0x000fc4000f88103f */
[----:B------:R-:W-:Y:S02]  /*0f80*/  @UP1 UIMAD UR16, UR50, UR21, UR16 ;  /* 0x00000015321012a4 */ /* 0x000fe4000f8e0210 */
[----:B------:R-:W-:Y:S02]  /*0f90*/  @UP1 UIMAD.WIDE.U32 UR14, UR50, UR20, UR14 ;  /* 0x00000014320e12a5 */ /* 0x000fe4000f8e000e */
[----:B------:R-:W-:Y:S01]  /*0fa0*/  UISETP.NE.AND.EX UP2, UPT, UR11, URZ, UPT, UP2 ;  /* 0x0000003f0b00728c */ /* 0x000fe2000bf45320 */
[----:B------:R-:W-:Y:S01]  /*0fb0*/  IMAD.U32 R6, RZ, RZ, UR8 ;  /* 0x00000008ff067e24 */ /* 0x000fe2000f8e00ff */
[----:B------:R-:W-:Y:S02]  /*0fc0*/  @UP0 ULEA.HI.X UR9, UR12, UR9, UR13, 0x2, UP4 ;  /* 0x000000090c090291 */ /* 0x000fe4000a0f140d */
[----:B------:R-:W-:Y:S02]  /*0fd0*/  @UP1 UIADD3 UR4, UR15, UR16, URZ ;  /* 0x000000100f041290 */ /* 0x000fe4000fffe03f */
[----:B------:R-:W-:Y:S01]  /*0fe0*/  @UP1 ULEA UR6, UP5, UR14, UR6, 0x2 ;  /* 0x000000060e061291 */ /* 0x000fe2000f8a103f */
[----:B------:R-:W-:Y:S01]  /*0ff0*/  PLOP3.LUT P0, PT, PT, PT, UP2, 0x80, 0x0 ;  /* 0x000000000000781c */ /* 0x000fe20003f0f028 */
[----:B------:R-:W-:Y:S01]  /*1000*/  IMAD.U32 R7, RZ, RZ, UR9 ;  /* 0x00000009ff077e24 */ /* 0x000fe2000f8e00ff */
[----:B------:R-:W-:Y:S01]  /*1010*/  ULDC.64 UR8, c[0x0][0xa20] ;  /* 0x0002880000087ab9 */ /* 0x000fe20000000a00 */
[----:B------:R-:W-:-:S02]  /*1020*/  @UP1 ULEA.HI.X UR7, UR14, UR7, UR4, 0x2, UP5 ;  /* 0x000000070e071291 */ /* 0x000fc4000a8f1404 */
[----:B------:R-:W-:Y:S01]  /*1030*/  UISETP.NE.U32.AND UP1, UPT, UR8, URZ, UPT ;  /* 0x0000003f0800728c */ /* 0x000fe2000bf25070 */
[----:B------:R-:W-:Y:S01]  /*1040*/  IMAD.U32 R10, RZ, RZ, UR6 ;  /* 0x00000006ff0a7e24 */ /* 0x000fe2000f8e00ff */
[----:B------:R-:W-:Y:S01]  /*1050*/  @UP2 ULEA UR10, UP3, UR45, UR10, 0x2 ;  /* 0x0000000a2d0a2291 */ /* 0x000fe2000f86103f */
[----:B------:R-:W5:Y:S01]  /*1060*/  @P1 LDG.E R8, desc[UR52][R6.64] ;  /* 0x0000003406081981 */ /* 0x000f62000c1e1900 */
[----:B------:R-:W-:Y:S01]  /*1070*/  IMAD.U32 R11, RZ, RZ, UR7 ;  /* 0x00000007ff0b7e24 */ /* 0x000fe2000f8e00ff */
[----:B------:R-:W-:Y:S01]  /*1080*/  ULDC.64 UR6, c[0x0][0x418] ;  /* 0x0001060000067ab9 */ /* 0x000fe20000000a00 */
[----:B------:R-:W-:Y:S02]  /*1090*/  UISETP.NE.AND.EX UP1, UPT, UR9, URZ, UPT, UP1 ;  /* 0x0000003f0900728c */ /* 0x000fe4000bf25310 */
[----:B------:R-:W-:Y:S01]  /*10a0*/  @UP2 ULEA.HI.X UR11, UR45, UR11, UR46, 0x2, UP3 ;  /* 0x0000000b2d0b2291 */ /* 0x000fe200098f142e */
[----:B------:R-:W-:Y:S01]  /*10b0*/  IMAD.U32 R4, RZ, RZ, UR10 ;  /* 0x0000000aff047e24 */ /* 0x000fe2000f8e00ff */
[----:B------:R-:W-:Y:S01]  /*10c0*/  UISETP.NE.U32.AND UP0, UPT, UR6, URZ, UPT ;  /* 0x0000003f0600728c */ /* 0x000fe2000bf05070 */
[----:B------:R-:W5:Y:S01]  /*10d0*/  @P2 LDG.E R3, desc[UR52][R10.64] ;  /* 0x000000340a032981 */ /* 0x000f62000c1e1900 */
[----:B------:R-:W-:-:S02]  /*10e0*/  ULDC UR4, c[0x0][0x424] ;  /* 0x0001090000047ab9 */ /* 0x000fc40000000800 */
[----:B------:R-:W-:Y:S01]  /*10f0*/  UISETP.NE.AND.EX UP0, UPT, UR7, URZ, UPT, UP0 ;  /* 0x0000003f0700728c */ /* 0x000fe2000bf05300 */
[----:B------:R-:W-:Y:S02]  /*1100*/  IMAD.U32 R5, RZ, RZ, UR11 ;  /* 0x0000000bff057e24 */ /* 0x000fe4000f8e00ff */
[----:B------:R-:W-:Y:S01]  /*1110*/  ULDC UR7, c[0x0][0x2f0] ;  /* 0x0000bc0000077ab9 */ /* 0x000fe20000000800 */
[----:B------:R-:W-:Y:S02]  /*1120*/  USEL UR4, UR4, 0x1, UP0 ;  /* 0x0000000104047887 */ /* 0x000fe40008000000 */
[----:B------:R-:W-:Y:S01]  /*1130*/  @UP1 ULEA UR6, UP0, UR45, UR8, 0x2 ;  /* 0x000000082d061291 */ /* 0x000fe2000f80103f */
[----:B------:R0:W5:Y:S01]  /*1140*/  @P0 LDG.E R0, desc[UR52][R4.64] ;  /* 0x0000003404000981 */ /* 0x000162000c1e1900 */
[----:B------:R-:W-:Y:S01]  /*1150*/  PLOP3.LUT P0, PT, PT, PT, UP1, 0x80, 0x0 ;  /* 0x000000000000781c */ /* 0x000fe20003f0f018 */
[----:B------:R-:W-:Y:S02]  /*1160*/  UIMAD UR4, UR4, UR7, URZ ;  /* 0x00000007040472a4 */ /* 0x000fe4000f8e023f */
[----:B------:R-:W-:-:S04]  /*1170*/  @UP1 ULEA.HI.X UR7, UR45, UR9, UR46, 0x2, UP0 ;  /* 0x000000092d071291 */ /* 0x000fc800080f142e */
[----:B------:R-:W-:Y:S01]  /*1180*/  MOV R41, UR4 ;  /* 0x0000000400297c02 */ /* 0x000fe20008000f00 */
[----:B0-----:R-:W-:Y:S02]  /*1190*/  IMAD.U32 R4, RZ, RZ, UR6 ;  /* 0x00000006ff047e24 */ /* 0x001fe4000f8e00ff */
[----:B------:R-:W-:-:S05]  /*11a0*/  IMAD.U32 R5, RZ, RZ, UR7 ;  /* 0x00000007ff057e24 */ /* 0x000fca000f8e00ff */
[----:B------:R0:W5:Y:S01]  /*11b0*/  @P0 LDG.E R41, desc[UR52][R4.64] ;  /* 0x0000003404290981 */ /* 0x000162000c1e1900 */
[----:B------:R-:W-:Y:S01]  /*11c0*/  UMOV UR47, UR5 ;  /* 0x00000005002f7c82 */ /* 0x000fe20008000000 */
[----:B------:R-:W-:Y:S05]  /*11d0*/  @P0 BRA `(.L_x_13264) ;  /* 0x00000000002c0947 */ /* 0x000fea0003800000 */
[----:B------:R-:W-:Y:S02]  /*11e0*/  ULDC.64 UR4, c[0x0][0xa08] ;  /* 0x0002820000047ab9 */ /* 0x000fe40000000a00 */
[----:B------:R-:W-:-:S04]  /*11f0*/  ISETP.NE.U32.AND P0, PT, RZ, UR4, PT ;  /* 0x00000004ff007c0c */ /* 0x000fc8000bf05070 */
[----:B------:R-:W-:-:S13]  /*1200*/  ISETP.NE.AND.EX P0, PT, RZ, UR5, PT, P0 ;  /* 0x00000005ff007c0c */ /* 0x000fda000bf05300 */
[----:B------:R-:W-:Y:S05]  /*1210*/  @!P0 BRA `(.L_x_13264) ;  /* 0x00000000001c8947 */ /* 0x000fea0003800000 */
[----:B------:R-:W-:Y:S02]  /*1220*/  ULDC.64 UR4, c[0x0][0xa08] ;  /* 0x0002820000047ab9 */ /* 0x000fe40000000a00 */
[----:B------:R-:W-:-:S06]  /*1230*/  UIMAD.WIDE UR4, UR45, 0x4, UR4 ;  /* 0x000000042d0478a5 */ /* 0x000fcc000f8e0204 */
[----:B0-----:R-:W-:Y:S02]  /*1240*/  IMAD.U32 R4, RZ, RZ, UR4 ;  /* 0x00000004ff047e24 */ /* 0x001fe4000f8e00ff */
[----:B------:R-:W-:-:S05]  /*1250*/  IMAD.U32 R5, RZ, RZ, UR5 ;  /* 0x00000005ff057e24 */ /* 0x000fca000f8e00ff */
[----:B-----5:R-:W2:Y:S04]  /*1260*/  LDG.E R41, desc[UR52][R4.64] ;  /* 0x0000003404297981 */ /* 0x020ea8000c1e1900 */
[----:B------:R-:W2:Y:S02]  /*1270*/  LDG.E R6, desc[UR52][R4.64+0x4] ;  /* 0x0000043404067981 */ /* 0x000ea4000c1e1900 */
[----:B--2---:R-:W-:-:S07]  /*1280*/  IMAD.IADD R41, R6, 0x1, -R41 ;  /* 0x0000000106297824 */ /* 0x004fce00078e0a29 */
.L_x_13264:
[----:B-----5:R-:W-:Y:S02]  /*1290*/  IMAD.IADD R41, R41, 0x1, -R0 ;  /* 0x0000000129297824 */ /* 0x020fe400078e0a00 */
[----:B------:R-:W-:Y:S01]  /*12a0*/  FMUL.FTZ R3, R8, R3 ;  /* 0x0000000308037220 */ /* 0x000fe20000410000 */
[----:B------:R-:W-:Y:S01]  /*12b0*/  ULDC UR4, c[0x0][0x988] ;  /* 0x0002620000047ab9 */ /* 0x000fe20000000800 */
[----:B------:R-:W-:Y:S01]  /*12c0*/  UMOV UR49, UR50 ;  /* 0x0000003200317c82 */ /* 0x000fe20008000000 */
[C---:B------:R-:W-:Y:S01]  /*12d0*/  VIADD R0, R41.reuse, 0x9f ;  /* 0x0000009f29007836 */ /* 0x040fe20000000000 */
[----:B------:R-:W-:Y:S01]  /*12e0*/  ISETP.GE.AND P1, PT, R41, 0x1, PT ;  /* 0x000000012900780c */ /* 0x000fe20003f26270 */
[----:B------:R-:W-:Y:S01]  /*12f0*/  FMUL.FTZ R3, R3, UR4 ;  /* 0x0000000403037c20 */ /* 0x000fe20008410000 */
[----:B------:R-:W-:Y:S01]  /*1300*/  PLOP3.LUT P0, PT, PT, PT, PT, 0x80, 0x0 ;  /* 0x000000000000781c */ /* 0x000fe20003f0f070 */
[----:B------:R-:W-:Y:S01]  /*1310*/  IMAD.HI R0, R0, 0x66666667, RZ ;  /* 0x6666666700007827 */ /* 0x000fe200078e02ff */
[----:B------:R-:W-:-:S02]  /*1320*/  CS2R R8, SRZ ;  /* 0x0000000000087805 */ /* 0x000fc4000001ff00 */
[----:B------:R-:W-:Y:S02]  /*1330*/  CS2R R10, SRZ ;  /* 0x00000000000a7805 */ /* 0x000fe4000001ff00 */
[----:B------:R-:W-:Y:S01]  /*1340*/  R2UR UR48, R3 ;  /* 0x00000000033072ca */ /* 0x000fe200000e0000 */
[----:B------:R-:W-:Y:S01]  /*1350*/  IMAD.MOV.U32 R55, RZ, RZ, RZ ;  /* 0x000000ffff377224 */ /* 0x000fe200078e00ff */
[----:B0-----:R-:W-:Y:S02]  /*1360*/  SHF.R.U32.HI R5, RZ, 0x1f, R0 ;  /* 0x0000001fff057819 */ /* 0x001fe40000011600 */
[----:B------:R-:W-:Y:S02]  /*1370*/  CS2R R12, SRZ ;  /* 0x00000000000c7805 */ /* 0x000fe4000001ff00 */
[----:B------:R-:W-:Y:S02]  /*1380*/  CS2R R14, SRZ ;  /* 0x00000000000e7805 */ /* 0x000fe4000001ff00 */
[----:B------:R-:W-:-:S02]  /*1390*/  CS2R R20, SRZ ;  /* 0x0000000000147805 */ /* 0x000fc4000001ff00 */
[----:B------:R-:W-:Y:S01]  /*13a0*/  LEA.HI.SX32 R22, R0, R5, 0x1a ;  /* 0x0000000500167211 */ /* 0x000fe200078fd2ff */
        /* <DEDUP_REMOVED lines=11> */
[----:B------:R-:W-:Y:S01]  /*1460*/  CS2R R44, SRZ ;  /* 0x00000000002c7805 */ /* 0x000fe2000001ff00 */
[----:B------:R-:W-:Y:S01]  /*1470*/  IMAD.MOV.U32 R62, RZ, RZ, RZ ;  /* 0x000000ffff3e7224 */ /* 0x000fe200078e00ff */
[----:B------:R-:W-:Y:S06]  /*1480*/  @!P1 BRA `(.L_x_13265) ;  /* 0x0000005400a49947 */ /* 0x000fec0003800000 */
[----:B------:R-:W0:Y:S01]  /*1490*/  S2R R40, SR_CgaCtaId ;  /* 0x0000000000287919 */ /* 0x000e220000008800 */
[----:B------:R-:W-:Y:S01]  /*14a0*/  MOV R5, 0x400 ;  /* 0x0000040000057802 */ /* 0x000fe20000000f00 */
[----:B------:R-:W-:Y:S01]  /*14b0*/  UMOV UR37, 0x80000020 ;  /* 0x8000002000257882 */ /* 0x000fe20000000000 */
[----:B------:R-:W1:Y:S02]  /*14c0*/  SHFL.IDX PT, R0, R19, RZ, 0x1f ;  /* 0x00001fff13007589 */ /* 0x000e6400000e0000 */
[----:B-1----:R-:W-:Y:S01]  /*14d0*/  IMAD.HI R3, R0, 0x55555556, RZ ;  /* 0x5555555600037827 */ /* 0x002fe200078e02ff */
[----:B0-----:R-:W-:-:S04]  /*14e0*/  LEA R25, R40, R5, 0x18 ;  /* 0x0000000528197211 */ /* 0x001fc800078ec0ff */
[----:B------:R-:W-:-:S05]  /*14f0*/  LEA.HI R3, R3, R3, RZ, 0x1 ;  /* 0x0000000303037211 */ /* 0x000fca00078f08ff */
[----:B------:R-:W-:Y:S02]  /*1500*/  IMAD R3, R3, -0x3, R0 ;  /* 0xfffffffd03037824 */ /* 0x000fe400078e0200 */
[----:B------:R-:W-:-:S04]  /*1510*/  VIADD R0, R25, 0xb000 ;  /* 0x0000b00019007836 */ /* 0x000fc80000000000 */
[----:B------:R-:W-:Y:S01]  /*1520*/  IMAD R3, R3, 0x1000, R0 ;  /* 0x0000100003037824 */ /* 0x000fe200078e0200 */
[----:B------:R-:W-:-:S04]  /*1530*/  LOP3.LUT P0, RZ, R0, 0x9f, RZ, 0xc0, !PT ;  /* 0x0000009f00ff7812 */ /* 0x000fc8000780c0ff */
[----:B------:R-:W-:-:S04]  /*1540*/  SHF.R.U32.HI R3, RZ, 0x4, R3 ;  /* 0x00000004ff037819 */ /* 0x000fc80000011603 */
[----:B------:R-:W-:-:S04]  /*1550*/  LOP3.LUT R3, R3, 0x3fff, RZ, 0xc0, !PT ;  /* 0x00003fff03037812 */ /* 0x000fc800078ec0ff */
[----:B------:R-:W-:-:S04]  /*1560*/  LOP3.LUT R42, R3, 0x10000, RZ, 0xfc, !PT ;  /* 0x00010000032a7812 */ /* 0x000fc800078efcff */
[----:B------:R-:W-:Y:S01]  /*1570*/  R2UR UR36, R42 ;  /* 0x000000002a2472ca */ /* 0x000fe200000e0000 */
[----:B------:R-:W-:-:S14]  /*1580*/  @!P0 BRA `(.L_x_13266) ;  /* 0x0000000000408947 */ /* 0x000fdc0003800000 */
        /* <DEDUP_REMOVED lines=16> */
.L_x_13266:
[----:B------:R-:W-:Y:S01]  /*1690*/  ULEA.HI UR4, UR40, UR40, URZ, 0x1 ;  /* 0x0000002828047291 */ /* 0x000fe2000f8f083f */
[----:B------:R-:W-:-:S03]  /*16a0*/  IMAD.U32 R3, RZ, RZ, UR44 ;  /* 0x0000002cff037e24 */ /* 0x000fc6000f8e00ff */
[----:B------:R-:W-:Y:S02]  /*16b0*/  ULOP3.LUT UR4, UR4, 0xfffffffe, URZ, 0xc0, !UPT ;  /* 0xfffffffe04047892 */ /* 0x000fe4000f8ec03f */
[----:B------:R-:W-:Y:S02]  /*16c0*/  ISETP.NE.AND P0, PT, R3, 0x3, PT ;  /* 0x000000030300780c */ /* 0x000fe40003f05270 */
[----:B------:R-:W-:-:S06]  /*16d0*/  UIADD3 UR4, UR40, -UR4, URZ ;  /* 0x8000000428047290 */ /* 0x000fcc000fffe03f */
[----:B------:R-:W-:-:S05]  /*16e0*/  IMAD.U32 R0, RZ, RZ, UR4 ;  /* 0x00000004ff007e24 */ /* 0x000fca000f8e00ff */
[----:B------:R-:W-:-:S04]  /*16f0*/  SHF.L.U32 R0, R0, 0x1f, RZ ;  /* 0x0000001f00007819 */ /* 0x000fc800000006ff */
[----:B------:R-:W0:Y:S02]  /*1700*/  SYNCS.PHASECHK.TRANS64.TRYWAIT P1, [R25+URZ+0x13200], R0 ;  /* 0x01320000190075a7 */ /* 0x000e24000802017f */
[----:B0-----:R-:W-:Y:S05]  /*1710*/  @!P1 BRA `(.L_x_13267) ;  /* 0x000000d400909947 */ /* 0x001fea0003800000 */
.L_x_13399:
[----:B------:R-:W-:Y:S05]  /*1720*/  @!P0 BRA `(.L_x_13268) ;  /* 0x0000000000048947 */ /* 0x000fea0003800000 */
[----:B------:R-:W-:Y:S01]  /*1730*/  BPT.TRAP 0x1 ;  /* 0x000000040000795c */ /* 0x000fe20000300000 */
.L_x_13268:
[----:B------:R-:W-:Y:S02]  /*1740*/  IMAD.U32 R3, RZ, RZ, UR41 ;  /* 0x00000029ff037e24 */ /* 0x000fe4000f8e00ff */
[----:B------:R-:W-:-:S03]  /*1750*/  IMAD.U32 R4, RZ, RZ, UR42 ;  /* 0x0000002aff047e24 */ /* 0x000fc6000f8e00ff */
[----:B------:R-:W-:Y:S01]  /*1760*/  SHF.L.U32 R3, R3, 0x1f, RZ ;  /* 0x0000001f03037819 */ /* 0x000fe200000006ff */
[----:B------:R-:W-:-:S04]  /*1770*/  IMAD R4, R4, 0x8, R25 ;  /* 0x0000000804047824 */ /* 0x000fc800078e0219 */
[----:B------:R1:W2:Y:S01]  /*1780*/  SYNCS.PHASECHK.TRANS64.TRYWAIT P1, [R4+URZ+0x13230], R3 ;  /* 0x01323003040075a7 */ /* 0x0002a2000802017f */
[----:B------:R-:W-:Y:S05]  /*1790*/  @!P0 BRA `(.L_x_13269) ;  /* 0x0000000000048947 */ /* 0x000fea0003800000 */
[----:B------:R-:W-:Y:S01]  /*17a0*/  BPT.TRAP 0x1 ;  /* 0x000000040000795c */ /* 0x000fe20000300000 */
.L_x_13269:
[----:B0-----:R-:W-:Y:S01]  /*17b0*/  IADD3 R0, R25, 0xe000, RZ ;  /* 0x0000e00019007810 */ /* 0x001fe20007ffe0ff */
[----:B------:R-:W-:-:S03]  /*17c0*/  IMAD.MOV.U32 R55, RZ, RZ, RZ ;  /* 0x000000ffff377224 */ /* 0x000fc600078e00ff */
[----:B------:R-:W-:-:S04]  /*17d0*/  SHF.R.U32.HI R0, RZ, 0x4, R0 ;  /* 0x00000004ff007819 */ /* 0x000fc80000011600 */
[----:B------:R-:W-:Y:S01]  /*17e0*/  LOP3.LUT R0, R0, 0x3fff, RZ, 0xc0, !PT ;  /* 0x00003fff00007812 */ /* 0x000fe200078ec0ff */
[----:B--2---:R-:W-:Y:S06]  /*17f0*/  @P1 BRA `(.L_x_13270) ;  /* 0x0000000000081947 */ /* 0x004fec0003800000 */
[----:B------:R-:W0:Y:S02]  /*1800*/  SYNCS.PHASECHK.TRANS64.TRYWAIT P1, [R4+URZ+0x13230], R3 ;  /* 0x01323003040075a7 */ /* 0x000e24000802017f */
[----:B0-----:R-:W-:Y:S05]  /*1810*/  @!P1 BRA `(.L_x_13271) ;  /* 0x000000d400649947 */ /* 0x001fea0003800000 */
.L_x_13270:
        /* <DEDUP_REMOVED lines=8> */
[----:B01----:R-:W-:-:S07]  /*18a0*/  VIADD R3, R42, 0x2 ;  /* 0x000000022a037836 */ /* 0x003fce0000000000 */
        /* <DEDUP_REMOVED lines=60> */
.L_x_13272:
[----:B------:R-:W-:Y:S01]  /*1c70*/  IMAD.IADD R5, R156, 0x1, R41 ;  /* 0x000000019c057824 */ /* 0x000fe200078e0229 */
[----:B------:R-:W-:Y:S01]  /*1c80*/  P2R R6, PR, RZ, 0x1 ;  /* 0x00000001ff067803 */ /* 0x000fe20000000000 */
[----:B------:R-:W-:Y:S02]  /*1c90*/  IMAD.U32 R50, RZ, RZ, UR48 ;  /* 0x00000030ff327e24 */ /* 0x000fe4000f8e00ff */
        /* <DEDUP_REMOVED lines=103> */
[C---:B------:R-:W-:Y:S02]  /*2310*/  ISETP.GT.AND P0, PT, R5.reuse, 0x79, PT ;  /* 0x000000790500780c */ /* 0x040fe40003f04270 */
[----:B------:R-:W-:Y:S02]  /*2320*/  FSEL R86, R86, -INF , P1 ;  /* 0xff80000056567808 */ /* 0x000fe40000800000 */
[----:B------:R-:W-:Y:S02]  /*2330*/  ISETP.GT.AND P1, PT, R5, 0x70, PT ;  /* 0x000000700500780c */ /* 0x000fe40003f24270 */
[----:B------:R-:W-:Y:S02]  /*2340*/  FSEL R61, R61, -INF , P3 ;  /* 0xff8000003d3d7808 */ /* 0x000fe40001800000 */
[----:B------:R-:W-:Y:S02]  /*2350*/  FMNMX.FTZ R8, R60, R3, !PT ;  /* 0x000000033c087209 */ /* 0x000fe40007810000 */
[----:B------:R-:W-:-:S02]  /*2360*/  FSEL R69, R69, -INF , P0 ;  /* 0xff80000045457808 */ /* 0x000fc40000000000 */
[----:B------:R-:W-:Y:S02]  /*2370*/  ISETP.GT.AND P0, PT, R5, 0x81, PT ;  /* 0x000000810500780c */ /* 0x000fe40003f04270 */
[----:B------:R-:W-:Y:S02]  /*2380*/  FSEL R87, R87, -INF , P2 ;  /* 0xff80000057577808 */ /* 0x000fe40001000000 */
[----:B------:R-:W-:Y:S02]  /*2390*/  ISETP.GT.AND P2, PT, R5, 0x71, PT ;  /* 0x000000710500780c */ /* 0x000fe40003f44270 */
[----:B------:R-:W-:Y:S02]  /*23a0*/  FSEL R64, R64, -INF , P1 ;  /* 0xff80000040407808 */ /* 0x000fe40000800000 */
[----:B------:R-:W-:Y:S02]  /*23b0*/  FMNMX.FTZ R3, R61, R8, !PT ;  /* 0x000000083d037209 */ /* 0x000fe40007810000 */
[----:B------:R-:W-:-:S02]  /*23c0*/  FSEL R48, R25, -INF , P0 ;  /* 0xff80000019307808 */ /* 0x000fc40000000000 */
[----:B------:R-:W-:Y:S02]  /*23d0*/  P2R R13, PR, RZ, 0x1 ;  /* 0x00000001ff0d7803 */ /* 0x000fe40000000000 */
[----:B------:R-:W-:Y:S02]  /*23e0*/  FSEL R58, R58, -INF , P6 ;  /* 0xff8000003a3a7808 */ /* 0x000fe40003000000 */
[C---:B------:R-:W-:Y:S02]  /*23f0*/  ISETP.GT.AND P0, PT, R5.reuse, 0x80, PT ;  /* 0x000000800500780c */ /* 0x040fe40003f04270 */
[----:B------:R-:W-:Y:S02]  /*2400*/  ISETP.GT.AND P6, PT, R5, 0x78, PT ;  /* 0x000000780500780c */ /* 0x000fe40003fc4270 */
[----:B------:R-:W-:Y:S02]  /*2410*/  FSEL R65, R65, -INF , P2 ;  /* 0xff80000041417808 */ /* 0x000fe40001000000 */
[----:B------:R-:W-:-:S02]  /*2420*/  FMNMX.FTZ R8, R64, R3, !PT ;  /* 0x0000000340087209 */ /* 0x000fc40007810000 */
[----:B------:R-:W-:Y:S02]  /*2430*/  FSEL R26, R26, -INF , P0 ;  /* 0xff8000001a1a7808 */ /* 0x000fe40000000000 */
[----:B------:R-:W-:Y:S02]  /*2440*/  FSEL R68, R68, -INF , P6 ;  /* 0xff80000044447808 */ /* 0x000fe40003000000 */
[----:B------:R-:W-:Y:S02]  /*2450*/  FMNMX.FTZ R3, R65, R8, !PT ;  /* 0x0000000841037209 */ /* 0x000fe40007810000 */
[----:B------:R-:W-:Y:S02]  /*2460*/  ISETP.NE.AND P0, PT, R13, RZ, PT ;  /* 0x000000ff0d00720c */ /* 0x000fe40003f05270 */
[----:B------:R-:W-:Y:S02]  /*2470*/  FMNMX.FTZ R13, R106, R107, !PT ;  /* 0x0000006b6a0d7209 */ /* 0x000fe40007810000 */
[----:B------:R-:W-:-:S02]  /*2480*/  FSEL R59, R59, -INF , P5 ;  /* 0xff8000003b3b7808 */ /* 0x000fc40002800000 */
[----:B------:R-:W-:Y:S02]  /*2490*/  ISETP.GT.AND P5, PT, R5, 0x80, PT ;  /* 0x000000800500780c */ /* 0x000fe40003fa4270 */
[----:B------:R-:W-:Y:S02]  /*24a0*/  FMNMX.FTZ R8, R68, R3, !PT ;  /* 0x0000000344087209 */ /* 0x000fe40007810000 */
[----:B------:R-:W-:Y:S02]  /*24b0*/  FSEL R27, R27, -INF , P0 ;  /* 0xff8000001b1b7808 */ /* 0x000fe40000000000 */
[----:B------:R-:W-:Y:S02]  /*24c0*/  ISETP.NE.AND P0, PT, R6, RZ, PT ;  /* 0x000000ff0600720c */ /* 0x000fe40003f05270 */
[----:B------:R-:W-:Y:S02]  /*24d0*/  FMNMX.FTZ R6, R110, R13, !PT ;  /* 0x0000000d6e067209 */ /* 0x000fe40007810000 */
[----:B------:R-:W-:-:S02]  /*24e0*/  FSEL R43, R24, -INF , P5 ;  /* 0xff800000182b7808 */ /* 0x000fc40002800000 */
[----:B------:R-:W-:Y:S02]  /*24f0*/  FMNMX.FTZ R8, R69, R8, !PT ;  /* 0x0000000845087209 */ /* 0x000fe40007810000 */
[----:B------:R-:W-:Y:S02]  /*2500*/  FMNMX.FTZ R13, R111, R6, !PT ;  /* 0x000000066f0d7209 */ /* 0x000fe40007810000 */
[----:B------:R-:W-:Y:S02]  /*2510*/  FSEL R66, R66, -INF , P1 ;  /* 0xff80000042427808 */ /* 0x000fe40000800000 */
[----:B------:R-:W-:Y:S02]  /*2520*/  ISETP.GT.AND P1, PT, R5, 0x88, PT ;  /* 0x000000880500780c */ /* 0x000fe40003f24270 */
[----:B------:R-:W-:Y:S02]  /*2530*/  FMNMX.FTZ R3, R43, R8, !PT ;  /* 0x000000082b037209 */ /* 0x000fe40007810000 */
[----:B------:R-:W-:-:S02]  /*2540*/  FMNMX.FTZ R6, R114, R13, !PT ;  /* 0x0000000d72067209 */ /* 0x000fc40007810000 */
[----:B------:R-:W-:Y:S02]  /*2550*/  FSEL R67, R67, -INF , P2 ;  /* 0xff80000043437808 */ /* 0x000fe40001000000 */
[----:B------:R-:W-:Y:S02]  /*2560*/  ISETP.GT.AND P2, PT, R5, 0x89, PT ;  /* 0x000000890500780c */ /* 0x000fe40003f44270 */
[----:B------:R-:W-:Y:S02]  /*2570*/  FSEL R51, R28, -INF , P1 ;  /* 0xff8000001c337808 */ /* 0x000fe40000800000 */
[----:B------:R-:W-:Y:S02]  /*2580*/  FMNMX.FTZ R8, R48, R3, !PT ;  /* 0x0000000330087209 */ /* 0x000fe40007810000 */
[----:B------:R-:W-:Y:S02]  /*2590*/  FMNMX.FTZ R15, R115, R6, !PT ;  /* 0x00000006730f7209 */ /* 0x000fe40007810000 */
[----:B------:R-:W-:-:S02]  /*25a0*/  FSEL R63, R63, -INF , P3 ;  /* 0xff8000003f3f7808 */ /* 0x000fc40001800000 */
[----:B------:R-:W-:Y:S02]  /*25b0*/  FSEL R49, R29, -INF , P2 ;  /* 0xff8000001d317808 */ /* 0x000fe40001000000 */
[----:B------:R-:W-:Y:S02]  /*25c0*/  FMNMX.FTZ R8, R51, R8, !PT ;  /* 0x0000000833087209 */ /* 0x000fe40007810000 */
[----:B------:R-:W-:Y:S02]  /*25d0*/  ISETP.GT.AND P3, PT, R5, 0x90, PT ;  /* 0x000000900500780c */ /* 0x000fe40003f64270 */
[----:B------:R-:W-:Y:S02]  /*25e0*/  FMNMX.FTZ R6, R118, R15, !PT ;  /* 0x0000000f76067209 */ /* 0x000fe40007810000 */
[----:B------:R-:W-:Y:S02]  /*25f0*/  FSEL R62, R62, -INF , P4 ;  /* 0xff8000003e3e7808 */ /* 0x000fe40002000000 */
        /* <DEDUP_REMOVED lines=14> */
[----:B------:R-:W-:Y:S02]  /*26e0*/  FMNMX.FTZ R6, R94, R21, !PT ;  /* 0x000000155e067209 */ /* 0x000fe40007810000 */
[----:B------:R-:W-:Y:S02]  /*26f0*/  FMNMX.FTZ R8, R47, R8, !PT ;  /* 0x000000082f087209 */ /* 0x000fe40007810000 */
[----:B------:R-:W-:Y:S02]  /*2700*/  FMNMX.FTZ R21, R95, R6, !PT ;  /* 0x000000065f157209 */ /* 0x000fe40007810000 */
[----:B------:R-:W-:Y:S01]  /*2710*/  P2R R9, PR, RZ, 0x8 ;  /* 0x00000008ff097803 */ /* 0x000fe20000000000 */
[----:B------:R-:W0:Y:S01]  /*2720*/  SHFL.BFLY PT, R3, R8, 0x2, 0x1f ;  /* 0x0c401f0008037f89 */ /* 0x000e2200000e0000 */
[----:B------:R-:W-:-:S02]  /*2730*/  FMNMX.FTZ R6, R98, R21, !PT ;  /* 0x0000001562067209 */ /* 0x000fc40007810000 */
[----:B------:R-:W-:Y:S02]  /*2740*/  P2R R11, PR, RZ, 0x4 ;  /* 0x00000004ff0b7803 */ /* 0x000fe40000000000 */
[----:B------:R-:W-:Y:S02]  /*2750*/  FMNMX.FTZ R25, R99, R6, !PT ;  /* 0x0000000663197209 */ /* 0x000fe40007810000 */
[----:B------:R-:W-:Y:S02]  /*2760*/  ISETP.GT.AND P2, PT, R5, 0x78, PT ;  /* 0x000000780500780c */ /* 0x000fe40003f44270 */
[----:B------:R-:W-:Y:S02]  /*2770*/  FMNMX.FTZ R6, R102, R25, !PT ;  /* 0x0000001966067209 */ /* 0x000fe40007810000 */
[----:B------:R-:W-:Y:S02]  /*2780*/  P2R R12, PR, RZ, 0x2 ;  /* 0x00000002ff0c7803 */ /* 0x000fe40000000000 */
[----:B------:R-:W-:-:S02]  /*2790*/  FMNMX.FTZ R25, R103, R6, !PT ;  /* 0x0000000667197209 */ /* 0x000fc40007810000 */
[----:B------:R-:W-:Y:S02]  /*27a0*/  ISETP.GT.AND P1, PT, R5, 0x79, PT ;  /* 0x000000790500780c */ /* 0x000fe40003f24270 */
[----:B------:R-:W-:Y:S02]  /*27b0*/  FMNMX.FTZ R6, R74, R25, !PT ;  /* 0x000000194a067209 */ /* 0x000fe40007810000 */
[----:B------:R-:W-:Y:S02]  /*27c0*/  FSEL R70, R70, -INF , P2 ;  /* 0xff80000046467808 */ /* 0x000fe40001000000 */
[----:B------:R-:W-:Y:S02]  /*27d0*/  FMNMX.FTZ R29, R75, R6, !PT ;  /* 0x000000064b1d7209 */ /* 0x000fe40007810000 */
[----:B------:R-:W-:Y:S02]  /*27e0*/  FSEL R71, R71, -INF , P1 ;  /* 0xff80000047477808 */ /* 0x000fe40000800000 */
[----:B0-----:R-:W-:-:S02]  /*27f0*/  FMNMX.FTZ R7, R8, R3, !PT ;  /* 0x0000000308077209 */ /* 0x001fc40007810000 */
[----:B------:R-:W-:Y:S02]  /*2800*/  FMNMX.FTZ R6, R78, R29, !PT ;  /* 0x0000001d4e067209 */ /* 0x000fe40007810000 */
[----:B------:R-:W-:Y:S01]  /*2810*/  ISETP.NE.AND P1, PT, R12, RZ, PT ;  /* 0x000000ff0c00720c */ /* 0x000fe20003f25270 */
[----:B------:R-:W0:Y:S01]  /*2820*/  SHFL.BFLY PT, R10, R7, 0x1, 0x1f ;  /* 0x0c201f00070a7f89 */ /* 0x000e2200000e0000 */
[----:B------:R-:W-:Y:S02]  /*2830*/  FMNMX.FTZ R29, R79, R6, !PT ;  /* 0x000000064f1d7209 */ /* 0x000fe40007810000 */
[----:B------:R-:W-:Y:S02]  /*2840*/  ISETP.NE.AND P2, PT, R11, RZ, PT ;  /* 0x000000ff0b00720c */ /* 0x000fe40003f45270 */
[----:B------:R-:W-:Y:S02]  /*2850*/  FMNMX.FTZ R6, R82, R29, !PT ;  /* 0x0000001d52067209 */ /* 0x000fe40007810000 */
[----:B------:R-:W-:-:S02]  /*2860*/  FSEL R52, R30, -INF , P1 ;  /* 0xff8000001e347808 */ /* 0x000fc40000800000 */
[----:B------:R-:W-:Y:S02]  /*2870*/  FMNMX.FTZ R33, R83, R6, !PT ;  /* 0x0000000653217209 */ /* 0x000fe40007810000 */
[----:B------:R-:W-:Y:S02]  /*2880*/  FSEL R54, R31, -INF , P2 ;  /* 0xff8000001f367808 */ /* 0x000fe40001000000 */
[----:B------:R-:W-:-:S04]  /*2890*/  FMNMX.FTZ R6, R86, R33, !PT ;  /* 0x0000002156067209 */ /* 0x000fc80007810000 */
[----:B------:R-:W-:-:S04]  /*28a0*/  FMNMX.FTZ R33, R87, R6, !PT ;  /* 0x0000000657217209 */ /* 0x000fc80007810000 */
[----:B------:R-:W-:Y:S02]  /*28b0*/  FMNMX.FTZ R6, R58, R33, !PT ;  /* 0x000000213a067209 */ /* 0x000fe40007810000 */
[----:B0-----:R-:W-:Y:S02]  /*28c0*/  FMNMX.FTZ R3, R7, R10, !PT ;  /* 0x0000000a07037209 */ /* 0x001fe40007810000 */
        /* <DEDUP_REMOVED lines=23> */
[----:B0-----:R-:W-:Y:S01]  /*2a40*/  FSEL R72, R34, -INF , P3 ;  /* 0xff80000022487808 */ /* 0x001fe20001800000 */
[--C-:B------:R-:W-:Y:S01]  /*2a50*/  FFMA.FTZ R34, R56, UR48, -R50.reuse ;  /* 0x0000003038227c23 */ /* 0x100fe20008010832 */
[----:B------:R-:W-:Y:S01]  /*2a60*/  FMNMX.FTZ R73, R27, R6, !PT ;  /* 0x000000061b497209 */ /* 0x000fe20007810000 */
[--C-:B------:R-:W-:Y:S01]  /*2a70*/  FFMA.FTZ R56, R64, UR48, -R50.reuse ;  /* 0x0000003040387c23 */ /* 0x100fe20008010832 */
[----:B------:R-:W-:-:S01]  /*2a80*/  FFMA.FTZ R64, R49, UR48, -R50 ;  /* 0x0000003031407c23 */ /* 0x000fc20008010832 */
[--C-:B------:R-:W-:Y:S01]  /*2a90*/  FFMA.FTZ R49, R53, UR48, -R50.reuse ;  /* 0x0000003035317c23 */ /* 0x100fe20008010832 */
[----:B------:R-:W-:Y:S01]  /*2aa0*/  FMNMX.FTZ R73, R52, R73, !PT ;  /* 0x0000004934497209 */ /* 0x000fe20007810000 */
[----:B------:R-:W-:Y:S01]  /*2ab0*/  IMAD.U32 R53, RZ, RZ, UR48 ;  /* 0x00000030ff357e24 */ /* 0x000fe2000f8e00ff */
[----:B-1----:R-:W-:Y:S01]  /*2ac0*/  FSEL R76, R38, -INF , P5 ;  /* 0xff800000264c7808 */ /* 0x002fe20002800000 */
[--C-:B------:R-:W-:Y:S01]  /*2ad0*/  FFMA.FTZ R38, R60, UR48, -R50.reuse ;  /* 0x000000303c267c23 */ /* 0x100fe20008010832 */
[----:B------:R-:W-:Y:S01]  /*2ae0*/  FMNMX.FTZ R77, R54, R73, !PT ;  /* 0x00000049364d7209 */ /* 0x000fe20007810000 */
[--C-:B------:R-:W-:Y:S01]  /*2af0*/  FFMA.FTZ R60, R68, UR48, -R50.reuse ;  /* 0x00000030443c7c23 */ /* 0x100fe20008010832 */
[----:B------:R-:W-:Y:S01]  /*2b00*/  FSEL R73, R35, -INF , P4 ;  /* 0xff80000023497808 */ /* 0x000fe20002000000 */
        /* <DEDUP_REMOVED lines=17> */
[----:B------:R-:W-:-:S01]  /*2c20*/  FFMA.FTZ R92, R92, UR48, -R50 ;  /* 0x000000305c5c7c23 */ /* 0x000fc20008010832 */
[----:B------:R-:W0:Y:S01]  /*2c30*/  SHFL.BFLY PT, R81, R6, 0x2, 0x1f ;  /* 0x0c401f0006517f89 */ /* 0x000e2200000e0000 */
        /* <DEDUP_REMOVED lines=13> */
[----:B------:R-:W-:Y:S08]  /*2d10*/  MUFU.EX2 R5, R5 ;  /* 0x0000000500057308 */ /* 0x000ff00000000800 */
[----:B------:R-:W-:Y:S01]  /*2d20*/  MUFU.EX2 R8, R8 ;  /* 0x0000000800087308 */ /* 0x000fe20000000800 */
[----:B0-----:R-:W-:-:S05]  /*2d30*/  FMNMX.FTZ R81, R6, R81, !PT ;  /* 0x0000005106517209 */ /* 0x001fca0007810000 */
[----:B------:R-:W0:Y:S02]  /*2d40*/  SHFL.BFLY PT, R6, R81, 0x1, 0x1f ;  /* 0x0c201f0051067f89 */ /* 0x000e2400000e0000 */
[----:B------:R-:W-:Y:S08]  /*2d50*/  MUFU.EX2 R30, R84 ;  /* 0x00000054001e7308 */ /* 0x000ff00000000800 */
[----:B------:R-:W-:Y:S08]  /*2d60*/  MUFU.EX2 R7, R7 ;  /* 0x0000000700077308 */ /* 0x000ff00000000800 */
[----:B------:R-:W1:Y:S01]  /*2d70*/  MUFU.EX2 R10, R10 ;  /* 0x0000000a000a7308 */ /* 0x000e620000000800 */
[----:B0-----:R-:W-:-:S07]  /*2d80*/  FMNMX.FTZ R6, R81, R6, !PT ;  /* 0x0000000651067209 */ /* 0x001fce0007810000 */
[----:B------:R0:W-:Y:S01]  /*2d90*/  MUFU.EX2 R13, R88 ;  /* 0x00000058000d7308 */ /* 0x0001e20000000800 */
[C---:B------:R-:W-:Y:S01]  /*2da0*/  FSETP.NEU.FTZ.AND P1, PT, R6.reuse, -INF , PT ;  /* 0xff8000000600780b */ /* 0x040fe20003f3d000 */
[----:B------:R-:W-:-:S06]  /*2db0*/  FFMA.FTZ R53, R6, R53, -8 ;  /* 0xc100000006357423 */ /* 0x000fcc0000010035 */
[----:B------:R2:W-:Y:S01]  /*2dc0*/  MUFU.EX2 R35, R80 ;  /* 0x0000005000237308 */ /* 0x0005e20000000800 */
[----:B------:R-:W-:Y:S02]  /*2dd0*/  FSEL R53, R53, RZ, P1 ;  /* 0x000000ff35357208 */ /* 0x000fe40000800000 */
[----:B------:R-:W-:Y:S02]  /*2de0*/  ISETP.GE.AND P1, PT, R41, 0xa1, PT ;  /* 0x000000a12900780c */ /* 0x000fe40003f26270 */
[----:B-1----:R-:W-:Y:S01]  /*2df0*/  F2FP.SATFINITE.E4M3.F32.PACK_AB_MERGE_C R152, R10, R7, RZ ;  /* 0x000000070a98723e */ /* 0x002fe200048070ff */
[--C-:B------:R-:W-:Y:S01]  /*2e00*/  FFMA.FTZ R47, R106, UR48, -R53.reuse ;  /* 0x000000306a2f7c23 */ /* 0x100fe20008010835 */
[----:B------:R-:W-:-:S01]  /*2e10*/  FFMA.FTZ R50, R107, UR48, -R53 ;  /* 0x000000306b327c23 */ /* 0x000fc20008010835 */
[--C-:B------:R-:W-:Y:S01]  /*2e20*/  FFMA.FTZ R69, R110, UR48, -R53.reuse ;  /* 0x000000306e457c23 */ /* 0x100fe20008010835 */
[----:B------:R-:W-:-:S01]  /*2e30*/  FFMA.FTZ R84, R111, UR48, -R53 ;  /* 0x000000306f547c23 */ /* 0x000fc20008010835 */
[--C-:B------:R-:W-:Y:S01]  /*2e40*/  FFMA.FTZ R65, R114, UR48, -R53.reuse ;  /* 0x0000003072417c23 */ /* 0x100fe20008010835 */
[----:B0-----:R-:W-:-:S01]  /*2e50*/  FFMA.FTZ R88, R91, UR48, -R53 ;  /* 0x000000305b587c23 */ /* 0x001fc20008010835 */
[----:B------:R-:W-:Y:S01]  /*2e60*/  MUFU.EX2 R47, R47 ;  /* 0x0000002f002f7308 */ /* 0x000fe20000000800 */
[----:B--2---:R-:W-:-:S01]  /*2e70*/  FFMA.FTZ R80, R115, UR48, -R53 ;  /* 0x0000003073507c23 */ /* 0x004fc20008010835 */
[--C-:B------:R-:W-:Y:S01]  /*2e80*/  FFMA.FTZ R91, R94, UR48, -R53.reuse ;  /* 0x000000305e5b7c23 */ /* 0x100fe20008010835 */
[----:B------:R-:W-:-:S01]  /*2e90*/  FFMA.FTZ R94, R95, UR48, -R53 ;  /* 0x000000305f5e7c23 */ /* 0x000fc20008010835 */
[--C-:B------:R-:W-:Y:S01]  /*2ea0*/  FFMA.FTZ R95, R78, UR48, -R53.reuse ;  /* 0x000000304e5f7c23 */ /* 0x100fe20008010835 */
[----:B------:R-:W-:-:S01]  /*2eb0*/  FFMA.FTZ R78, R82, UR48, -R53 ;  /* 0x00000030524e7c23 */ /* 0x000fc20008010835 */
[--C-:B------:R-:W-:Y:S01]  /*2ec0*/  FFMA.FTZ R85, R118, UR48, -R53.reuse ;  /* 0x0000003076557c23 */ /* 0x100fe20008010835 */
[----:B------:R-:W-:-:S01]  /*2ed0*/  FFMA.FTZ R82, R86, UR48, -R53 ;  /* 0x0000003056527c23 */ /* 0x000fc20008010835 */
[----:B------:R-:W-:Y:S01]  /*2ee0*/  MUFU.EX2 R50, R50 ;  /* 0x0000003200327308 */ /* 0x000fe20000000800 */
[----:B------:R-:W-:-:S01]  /*2ef0*/  FADD.FTZ R86, R5, R8 ;  /* 0x0000000805567221 */ /* 0x000fc20000010000 */
[--C-:B------:R-:W-:Y:S01]  /*2f00*/  FFMA.FTZ R89, R98, UR48, -R53.reuse ;  /* 0x0000003062597c23 */ /* 0x100fe20008010835 */
[----:B------:R-:W-:-:S01]  /*2f10*/  FFMA.FTZ R98, R79, UR48, -R53 ;  /* 0x000000304f627c23 */ /* 0x000fc20008010835 */
[--C-:B------:R-:W-:Y:S01]  /*2f20*/  FFMA.FTZ R79, R83, UR48, -R53.reuse ;  /* 0x00000030534f7c23 */ /* 0x100fe20008010835 */
[----:B------:R-:W-:-:S01]  /*2f30*/  FFMA.FTZ R81, R90, UR48, -R53 ;  /* 0x000000305a517c23 */ /* 0x000fc20008010835 */
[----:B------:R-:W-:Y:S01]  /*2f40*/  FADD.FTZ R97, R7, R86 ;  /* 0x0000005607617221 */ /* 0x000fe20000010000 */
[----:B------:R-:W-:Y:S01]  /*2f50*/  VIADD R83, R4, 0x13240 ;  /* 0x0001324004537836 */ /* 0x000fe20000000000 */
[----:B------:R-:W-:Y:S01]  /*2f60*/  MUFU.EX2 R69, R69 ;  /* 0x0000004500457308 */ /* 0x000fe20000000800 */
[----:B------:R-:W-:-:S01]  /*2f70*/  FFMA.FTZ R90, R99, UR48, -R53 ;  /* 0x00000030635a7c23 */ /* 0x000fc20008010835 */
[----:B------:R-:W-:Y:S01]  /*2f80*/  FFMA.FTZ R4, R58, UR48, -R53 ;  /* 0x000000303a047c23 */ /* 0x000fe20008010835 */
[----:B------:R-:W-:-:S01]  /*2f90*/  FADD.FTZ R58, R10, R97 ;  /* 0x000000610a3a7221 */ /* 0x000fc20000010000 */
[----:B------:R-:W-:Y:S01]  /*2fa0*/  PRMT R83, R40, 0x654, R83 ;  /* 0x0000065428537816 */ /* 0x000fe20000000053 */
[----:B------:R-:W-:-:S01]  /*2fb0*/  FFMA.FTZ R87, R87, UR48, -R53 ;  /* 0x0000003057577c23 */ /* 0x000fc20008010835 */
[--C-:B------:R-:W-:Y:S01]  /*2fc0*/  FFMA.FTZ R93, R102, UR48, -R53.reuse ;  /* 0x00000030665d7c23 */ /* 0x100fe20008010835 */
[----:B------:R-:W-:-:S01]  /*2fd0*/  FFMA.FTZ R74, R74, UR48, -R53 ;  /* 0x000000304a4a7c23 */ /* 0x000fc20008010835 */
[----:B------:R-:W0:Y:S01]  /*2fe0*/  MUFU.EX2 R84, R84 ;  /* 0x0000005400547308 */ /* 0x000e220000000800 */
[----:B------:R1:W-:Y:S01]  /*2ff0*/  SYNCS.ARRIVE.TRANS64.RED.A1T0 RZ, [R83+URZ], RZ ;  /* 0x000000ff53ff79a7 */ /* 0x0003e2000810043f */
[----:B------:R-:W-:-:S01]  /*3000*/  FFMA.FTZ R75, R75, UR48, -R53 ;  /* 0x000000304b4b7c23 */ /* 0x000fc20008010835 */
[--C-:B------:R-:W-:Y:S01]  /*3010*/  FFMA.FTZ R59, R59, UR48, -R53.reuse ;  /* 0x000000303b3b7c23 */ /* 0x100fe20008010835 */
[----:B------:R-:W-:-:S01]  /*3020*/  FFMA.FTZ R63, R63, UR48, -R53 ;  /* 0x000000303f3f7c23 */ /* 0x000fc20008010835 */
[--C-:B------:R-:W-:Y:S01]  /*3030*/  FFMA.FTZ R66, R66, UR48, -R53.reuse ;  /* 0x0000003042427c23 */ /* 0x100fe20008010835 */
[----:B------:R-:W-:-:S01]  /*3040*/  FFMA.FTZ R67, R67, UR48, -R53 ;  /* 0x0000003043437c23 */ /* 0x000fc20008010835 */
[--C-:B------:R-:W-:Y:S01]  /*3050*/  FFMA.FTZ R70, R70, UR48, -R53.reuse ;  /* 0x0000003046467c23 */ /* 0x100fe20008010835 */
[----:B------:R-:W2:Y:S01]  /*3060*/  MUFU.EX2 R9, R9 ;  /* 0x0000000900097308 */ /* 0x000ea20000000800 */
[----:B------:R-:W-:-:S01]  /*3070*/  FFMA.FTZ R71, R71, UR48, -R53 ;  /* 0x0000003047477c23 */ /* 0x000fc20008010835 */
[--C-:B------:R-:W-:Y:S01]  /*3080*/  FFMA.FTZ R52, R52, UR48, -R53.reuse ;  /* 0x0000003034347c23 */ /* 0x100fe20008010835 */
[----:B------:R-:W-:-:S01]  /*3090*/  FFMA.FTZ R54, R54, UR48, -R53 ;  /* 0x0000003036367c23 */ /* 0x000fc20008010835 */
[--C-:B------:R-:W-:Y:S01]  /*30a0*/  FFMA.FTZ R72, R72, UR48, -R53.reuse ;  /* 0x0000003048487c23 */ /* 0x100fe20008010835 */
[----:B------:R-:W-:-:S01]  /*30b0*/  FFMA.FTZ R73, R73, UR48, -R53 ;  /* 0x0000003049497c23 */ /* 0x000fc20008010835 */
[----:B------:R-:W-:Y:S01]  /*30c0*/  FFMA.FTZ R76, R76, UR48, -R53 ;  /* 0x000000304c4c7c23 */ /* 0x000fe20008010835 */
[----:B------:R-:W-:Y:S01]  /*30d0*/  F2FP.SATFINITE.E4M3.F32.PACK_AB_MERGE_C R152, R8, R5, R152 ;  /* 0x000000050898723e */ /* 0x000fe20004807098 */
[----:B------:R-:W-:Y:S01]  /*30e0*/  MUFU.EX2 R65, R65 ;  /* 0x0000004100417308 */ /* 0x000fe20000000800 */
[----:B0-----:R-:W-:-:S04]  /*30f0*/  F2FP.SATFINITE.E4M3.F32.PACK_AB_MERGE_C R153, R84, R69, RZ ;  /* 0x000000455499723e */ /* 0x001fc800048070ff */
[----:B------:R-:W-:-:S03]  /*3100*/  F2FP.SATFINITE.E4M3.F32.PACK_AB_MERGE_C R153, R50, R47, R153 ;  /* 0x0000002f3299723e */ /* 0x000fc60004807099 */
[----:B------:R-:W0:Y:S01]  /*3110*/  MUFU.EX2 R12, R12 ;  /* 0x0000000c000c7308 */ /* 0x000e220000000800 */
[----:B--2---:R-:W-:-:S07]  /*3120*/  FADD.FTZ R97, R9, R58 ;  /* 0x0000003a09617221 */ /* 0x004fce0000010000 */
[----:B------:R2:W-:Y:S08]  /*3130*/  MUFU.EX2 R25, R100 ;  /* 0x0000006400197308 */ /* 0x0005f00000000800 */
[----:B------:R-:W3:Y:S01]  /*3140*/  MUFU.EX2 R80, R80 ;  /* 0x0000005000507308 */ /* 0x000ee20000000800 */
[----:B--2---:R-:W-:-:S01]  /*3150*/  FADD.FTZ R100, R47, R50 ;  /* 0x000000322f647221 */ /* 0x004fc20000010000 */
[----:B0-----:R-:W-:Y:S01]  /*3160*/  FADD.FTZ R58, R12, R97 ;  /* 0x000000610c3a7221 */ /* 0x001fe20000010000 */
[----:B------:R-:W-:Y:S01]  /*3170*/  IMAD.MOV.U32 R50, RZ, RZ, R55 ;  /* 0x000000ffff327224 */ /* 0x000fe200078e0037 */
[----:B------:R-:W-:Y:S01]  /*3180*/  MOV R47, R55 ;  /* 0x00000037002f7202 */ /* 0x000fe20000000f00 */
[----:B------:R-:W-:-:S03]  /*3190*/  FADD.FTZ R99, R69, R100 ;  /* 0x0000006445637221 */ /* 0x000fc60000010000 */
[----:B------:R0:W-:Y:S01]  /*31a0*/  MUFU.EX2 R15, R92 ;  /* 0x0000005c000f7308 */ /* 0x0001e20000000800 */
[----:B------:R-:W-:-:S04]  /*31b0*/  FADD.FTZ R40, R84, R99 ;  /* 0x0000006354287221 */ /* 0x000fc80000010000 */
[----:B-1----:R-:W-:Y:S01]  /*31c0*/  FADD.FTZ R83, R65, R40 ;  /* 0x0000002841537221 */ /* 0x002fe20000010000 */
[----:B------:R-:W-:-:S02]  /*31d0*/  FFMA.FTZ R40, R62, UR48, -R53 ;  /* 0x000000303e287c23 */ /* 0x000fc40008010835 */
[----:B------:R-:W1:Y:S01]  /*31e0*/  MUFU.EX2 R11, R11 ;  /* 0x0000000b000b7308 */ /* 0x000e620000000800 */
[----:B0-----:R-:W-:-:S01]  /*31f0*/  FFMA.FTZ R92, R119, UR48, -R53 ;  /* 0x00000030775c7c23 */ /* 0x001fc20008010835 */
[----:B---3--:R-:W-:-:S06]  /*3200*/  FADD.FTZ R62, R80, R83 ;  /* 0x00000053503e7221 */ /* 0x008fcc0000010000 */
[----:B------:R-:W-:Y:S08]  /*3210*/  MUFU.EX2 R85, R85 ;  /* 0x0000005500557308 */ /* 0x000ff00000000800 */
[----:B------:R-:W0:Y:S01]  /*3220*/  MUFU.EX2 R14, R14 ;  /* 0x0000000e000e7308 */ /* 0x000e220000000800 */
[----:B-1----:R-:W-:-:S07]  /*3230*/  FADD.FTZ R83, R11, R58 ;  /* 0x0000003a0b537221 */ /* 0x002fce0000010000 */
[----:B------:R-:W1:Y:S08]  /*3240*/  MUFU.EX2 R92, R92 ;  /* 0x0000005c005c7308 */ /* 0x000e700000000800 */
[----:B------:R-:W2:Y:S01]  /*3250*/  MUFU.EX2 R81, R81 ;  /* 0x0000005100517308 */ /* 0x000ea20000000800 */
[----:B0-----:R-:W-:-:S01]  /*3260*/  FADD.FTZ R58, R14, R83 ;  /* 0x000000530e3a7221 */ /* 0x001fc20000010000 */
[----:B------:R-:W-:-:S03]  /*3270*/  F2FP.SATFINITE.E4M3.F32.PACK_AB_MERGE_C R154, R14, R11, RZ ;  /* 0x0000000b0e9a723e */ /* 0x000fc600048070ff */
[----:B------:R-:W-:Y:S01]  /*3280*/  FADD.FTZ R83, R13, R58 ;  /* 0x0000003a0d537221 */ /* 0x000fe20000010000 */
[----:B------:R-:W-:-:S01]  /*3290*/  FFMA.FTZ R58, R26, UR48, -R53 ;  /* 0x000000301a3a7c23 */ /* 0x000fc20008010835 */
[----:B------:R-:W-:Y:S01]  /*32a0*/  F2FP.SATFINITE.E4M3.F32.PACK_AB_MERGE_C R154, R12, R9, R154 ;  /* 0x000000090c9a723e */ /* 0x000fe2000480709a */
[----:B------:R-:W0:Y:S01]  /*32b0*/  MUFU.EX2 R20, R20 ;  /* 0x0000001400147308 */ /* 0x000e220000000800 */
[----:B-1----:R-:W-:-:S04]  /*32c0*/  F2FP.SATFINITE.E4M3.F32.PACK_AB_MERGE_C R155, R92, R85, RZ ;  /* 0x000000555c9b723e */ /* 0x002fc800048070ff */
[----:B------:R-:W-:-:S03]  /*32d0*/  F2FP.SATFINITE.E4M3.F32.PACK_AB_MERGE_C R155, R80, R65, R155 ;  /* 0x00000041509b723e */ /* 0x000fc6000480709b */
[----:B------:R-:W1:Y:S08]  /*32e0*/  MUFU.EX2 R88, R88 ;  /* 0x0000005800587308 */ /* 0x000e700000000800 */
[----:B------:R-:W3:Y:S08]  /*32f0*/  MUFU.EX2 R91, R91 ;  /* 0x0000005b005b7308 */ /* 0x000ef00000000800 */
[----:B------:R4:W-:Y:S08]  /*3300*/  MUFU.EX2 R41, R87 ;  /* 0x0000005700297308 */ /* 0x0009f00000000800 */
[----:B------:R-:W5:Y:S01]  /*3310*/  MUFU.EX2 R24, R24 ;  /* 0x0000001800187308 */ /* 0x000f620000000800 */
[----:B----4-:R-:W-:-:S04]  /*3320*/  FADD.FTZ R87, R85, R62 ;  /* 0x0000003e55577221 */ /* 0x010fc80000010000 */
[----:B------:R-:W-:-:S03]  /*3330*/  FADD.FTZ R62, R92, R87 ;  /* 0x000000575c3e7221 */ /* 0x000fc60000010000 */
[----:B------:R-:W4:Y:S01]  /*3340*/  MUFU.EX2 R94, R94 ;  /* 0x0000005e005e7308 */ /* 0x000f220000000800 */
[----:B--2---:R-:W-:-:S01]  /*3350*/  FADD.FTZ R87, R81, R62 ;  /* 0x0000003e51577221 */ /* 0x004fc20000010000 */
[----:B0-----:R-:W-:-:S03]  /*3360*/  FADD.FTZ R62, R20, R83 ;  /* 0x00000053143e7221 */ /* 0x001fc60000010000 */
[----:B-1----:R-:W-:Y:S01]  /*3370*/  FADD.FTZ R26, R88, R87 ;  /* 0x00000057581a7221 */ /* 0x002fe20000010000 */
[----:B------:R-:W-:-:S01]  /*3380*/  FADD.FTZ R83, R15, R62 ;  /* 0x0000003e0f537221 */ /* 0x000fc20000010000 */
[----:B------:R-:W-:Y:S01]  /*3390*/  FFMA.FTZ R62, R27, UR48, -R53 ;  /* 0x000000301b3e7c23 */ /* 0x000fe20008010835 */
[----:B------:R0:W1:Y:S01]  /*33a0*/  MUFU.EX2 R21, R96 ;  /* 0x0000006000157308 */ /* 0x0000620000000800 */
[----:B---3--:R-:W-:-:S01]  /*33b0*/  FADD.FTZ R27, R91, R26 ;  /* 0x0000001a5b1b7221 */ /* 0x008fc20000010000 */
[C---:B-----5:R-:W-:Y:S01]  /*33c0*/  FADD.FTZ R86, R24.reuse, R83 ;  /* 0x0000005318567221 */ /* 0x060fe20000010000 */
[----:B------:R-:W-:-:S04]  /*33d0*/  F2FP.SATFINITE.E4M3.F32.PACK_AB_MERGE_C R136, R24, R15, RZ ;  /* 0x0000000f1888723e */ /* 0x000fc800048070ff */
[----:B------:R-:W-:Y:S01]  /*33e0*/  F2FP.SATFINITE.E4M3.F32.PACK_AB_MERGE_C R136, R20, R13, R136 ;  /* 0x0000000d1488723e */ /* 0x000fe20004807088 */
[----:B------:R-:W2:Y:S01]  /*33f0*/  MUFU.EX2 R89, R89 ;  /* 0x0000005900597308 */ /* 0x000ea20000000800 */
[----:B0-----:R-:W-:-:S01]  /*3400*/  FFMA.FTZ R96, R103, UR48, -R53 ;  /* 0x0000003067607c23 */ /* 0x001fc20008010835 */
[----:B----4-:R-:W-:Y:S01]  /*3410*/  FADD.FTZ R100, R94, R27 ;  /* 0x0000001b5e647221 */ /* 0x010fe20000010000 */
[----:B------:R-:W-:-:S01]  /*3420*/  FFMA.FTZ R53, R77, UR48, -R53 ;  /* 0x000000304d357c23 */ /* 0x000fc20008010835 */
[----:B------:R-:W-:-:S04]  /*3430*/  F2FP.SATFINITE.E4M3.F32.PACK_AB_MERGE_C R137, R94, R91, RZ ;  /* 0x0000005b5e89723e */ /* 0x000fc800048070ff */
[----:B------:R-:W0:Y:S01]  /*3440*/  MUFU.EX2 R28, R28 ;  /* 0x0000001c001c7308 */ /* 0x000e220000000800 */
[----:B-1----:R-:W-:-:S01]  /*3450*/  FADD.FTZ R27, R21, R86 ;  /* 0x00000056151b7221 */ /* 0x002fc20000010000 */
[----:B------:R-:W-:-:S06]  /*3460*/  F2FP.SATFINITE.E4M3.F32.PACK_AB_MERGE_C R137, R88, R81, R137 ;  /* 0x000000515889723e */ /* 0x000fcc0004807089 */
        /* <DEDUP_REMOVED lines=12> */
[----:B------:R-:W-:Y:S02]  /*3530*/  IMAD.MOV.U32 R32, RZ, RZ, R55 ;  /* 0x000000ffff207224 */ /* 0x000fe400078e0037 */
[----:B------:R-:W-:Y:S01]  /*3540*/  FADD.FTZ R11, R29, R10 ;  /* 0x0000000a1d0b7221 */ /* 0x000fe20000010000 */
[----:B------:R-:W-:Y:S01]  /*3550*/  F2FP.SATFINITE.E4M3.F32.PACK_AB_MERGE_C R138, R28, R21, R25 ;  /* 0x000000151c8a723e */ /* 0x000fe20004807019 */
[----:B------:R-:W-:Y:S01]  /*3560*/  IMAD.MOV.U32 R28, RZ, RZ, R55 ;  /* 0x000000ffff1c7224 */ /* 0x000fe200078e0037 */
[----:B------:R-:W0:Y:S01]  /*3570*/  MUFU.EX2 R36, R36 ;  /* 0x0000002400247308 */ /* 0x000e220000000800 */
[----:B-1----:R-:W-:-:S01]  /*3580*/  FADD.FTZ R77, R96, R77 ;  /* 0x0000004d604d7221 */ /* 0x002fc20000010000 */
[----:B------:R-:W-:Y:S01]  /*3590*/  F2FP.SATFINITE.E4M3.F32.PACK_AB_MERGE_C R93, R96, R93, RZ ;  /* 0x0000005d605d723e */ /* 0x000fe200048070ff */
[----:B------:R-:W-:-:S03]  /*35a0*/  IMAD.MOV.U32 R25, RZ, RZ, R55 ;  /* 0x000000ffff197224 */ /* 0x000fc600078e0037 */
[----:B------:R-:W-:Y:S02]  /*35b0*/  F2FP.SATFINITE.E4M3.F32.PACK_AB_MERGE_C R139, R90, R89, R93 ;  /* 0x000000595a8b723e */ /* 0x000fe4000480705d */
        /* <DEDUP_REMOVED lines=19> */
[----:B------:R-:W-:Y:S01]  /*36f0*/  IMAD.MOV.U32 R29, RZ, RZ, R55 ;  /* 0x000000ffff1d7224 */ /* 0x000fe200078e0037 */
[----:B------:R-:W-:-:S02]  /*3700*/  MOV R33, R55 ;  /* 0x0000003700217202 */ /* 0x000fc40000000f00 */
[----:B------:R-:W-:Y:S02]  /*3710*/  F2FP.SATFINITE.E4M3.F32.PACK_AB_MERGE_C R141, R75, R74, R95 ;  /* 0x0000004a4b8d723e */ /* 0x000fe4000480705f */
[----:B------:R-:W1:Y:S01]  /*3720*/  MUFU.EX2 R79, R79 ;  /* 0x0000004f004f7308 */ /* 0x000e620000000800 */
[----:B--2---:R-:W-:-:S07]  /*3730*/  FADD.FTZ R24, R78, R15 ;  /* 0x0000000f4e187221 */ /* 0x004fce0000010000 */
[----:B------:R-:W2:Y:S01]  /*3740*/  MUFU.EX2 R82, R82 ;  /* 0x0000005200527308 */ /* 0x000ea20000000800 */
[----:B0-----:R-:W-:-:S04]  /*3750*/  FADD.FTZ R11, R44, R11 ;  /* 0x0000000b2c0b7221 */ /* 0x001fc80000010000 */
[----:B------:R-:W-:-:S03]  /*3760*/  FADD.FTZ R8, R30, R11 ;  /* 0x0000000b1e087221 */ /* 0x000fc60000010000 */
[----:B------:R-:W0:Y:S01]  /*3770*/  MUFU.EX2 R31, R31 ;  /* 0x0000001f001f7308 */ /* 0x000e220000000800 */
[----:B-1----:R-:W-:-:S01]  /*3780*/  FADD.FTZ R15, R79, R24 ;  /* 0x000000184f0f7221 */ /* 0x002fc20000010000 */
[----:B------:R-:W-:-:S06]  /*3790*/  IMAD.MOV.U32 R24, RZ, RZ, R55 ;  /* 0x000000ffff187224 */ /* 0x000fcc00078e0037 */
[----:B------:R-:W1:Y:S01]  /*37a0*/  MUFU.EX2 R34, R34 ;  /* 0x0000002200227308 */ /* 0x000e620000000800 */
[----:B--2---:R-:W-:-:S01]  /*37b0*/  FADD.FTZ R12, R82, R15 ;  /* 0x0000000f520c7221 */ /* 0x004fc20000010000 */
[----:B------:R-:W-:-:S03]  /*37c0*/  F2FP.SATFINITE.E4M3.F32.PACK_AB_MERGE_C R82, R41, R82, RZ ;  /* 0x000000522952723e */ /* 0x000fc600048070ff */
[----:B------:R-:W-:Y:S01]  /*37d0*/  FADD.FTZ R41, R41, R12 ;  /* 0x0000000c29297221 */ /* 0x000fe20000010000 */
[----:B------:R-:W-:Y:S02]  /*37e0*/  F2FP.SATFINITE.E4M3.F32.PACK_AB_MERGE_C R143, R79, R78, R82 ;  /* 0x0000004e4f8f723e */ /* 0x000fe40004807052 */
[----:B------:R-:W2:Y:S01]  /*37f0*/  MUFU.EX2 R4, R4 ;  /* 0x0000000400047308 */ /* 0x000ea20000000800 */
[C---:B0-----:R-:W-:Y:S01]  /*3800*/  F2FP.SATFINITE.E4M3.F32.PACK_AB_MERGE_C R30, R31.reuse, R30, RZ ;  /* 0x0000001e1f1e723e */ /* 0x041fe200048070ff */
[----:B------:R-:W-:-:S03]  /*3810*/  FADD.FTZ R31, R31, R8 ;  /* 0x000000081f1f7221 */ /* 0x000fc60000010000 */
[----:B------:R-:W-:Y:S01]  /*3820*/  F2FP.SATFINITE.E4M3.F32.PACK_AB_MERGE_C R142, R44, R37, R30 ;  /* 0x000000252c8e723e */ /* 0x000fe2000480701e */
[----:B------:R-:W-:Y:S02]  /*3830*/  IMAD.MOV.U32 R44, RZ, RZ, R55 ;  /* 0x000000ffff2c7224 */ /* 0x000fe400078e0037 */
[----:B------:R-:W0:Y:S01]  /*3840*/  MUFU.EX2 R59, R59 ;  /* 0x0000003b003b7308 */ /* 0x000e220000000800 */
[----:B-1----:R-:W-:-:S01]  /*3850*/  FADD.FTZ R8, R34, R31 ;  /* 0x0000001f22087221 */ /* 0x002fc20000010000 */
[--C-:B------:R-:W-:Y:S02]  /*3860*/  IMAD.MOV.U32 R37, RZ, RZ, R55.reuse ;  /* 0x000000ffff257224 */ /* 0x100fe400078e0037 */
[--C-:B------:R-:W-:Y:S02]  /*3870*/  IMAD.MOV.U32 R31, RZ, RZ, R55.reuse ;  /* 0x000000ffff1f7224 */ /* 0x100fe400078e0037 */
        /* <DEDUP_REMOVED lines=15> */
[--C-:B------:R-:W-:Y:S02]  /*3970*/  IMAD.MOV.U32 R38, RZ, RZ, R55.reuse ;  /* 0x000000ffff267224 */ /* 0x100fe400078e0037 */
        /* <DEDUP_REMOVED lines=9> */
[----:B------:R-:W-:-:S04]  /*3a10*/  IMAD.MOV.U32 R34, RZ, RZ, R55 ;  /* 0x000000ffff227224 */ /* 0x000fc800078e0037 */
        /* <DEDUP_REMOVED lines=17> */
[----:B------:R-:W-:Y:S01]  /*3b30*/  F2FP.SATFINITE.E4M3.F32.PACK_AB_MERGE_C R147, R27, R26, R13 ;  /* 0x0000001a1b93723e */ /* 0x000fe2000480700d */
[----:B------:R-:W-:Y:S01]  /*3b40*/  IMAD.MOV.U32 R27, RZ, RZ, R55 ;  /* 0x000000ffff1b7224 */ /* 0x000fe200078e0037 */
        /* <DEDUP_REMOVED lines=11> */
[----:B------:R2:W3:Y:S01]  /*3c00*/  MUFU.EX2 R9, R54 ;  /* 0x0000003600097308 */ /* 0x0004e20000000800 */
[----:B0-----:R-:W-:-:S07]  /*3c10*/  FADD.FTZ R4, R52, R7 ;  /* 0x0000000734047221 */ /* 0x001fce0000010000 */
[----:B------:R-:W0:Y:S01]  /*3c20*/  MUFU.EX2 R49, R49 ;  /* 0x0000003100317308 */ /* 0x000e220000000800 */
[C---:B-1----:R-:W-:Y:S01]  /*3c30*/  F2FP.SATFINITE.E4M3.F32.PACK_AB_MERGE_C R51, R64.reuse, R51, RZ ;  /* 0x000000334033723e */ /* 0x042fe200048070ff */
[----:B------:R-:W-:Y:S01]  /*3c40*/  FADD.FTZ R64, R64, R11 ;  /* 0x0000000b40407221 */ /* 0x000fe20000010000 */
[----:B--2---:R-:W-:Y:S02]  /*3c50*/  IMAD.MOV.U32 R54, RZ, RZ, R55 ;  /* 0x000000ffff367224 */ /* 0x004fe400078e0037 */
[----:B------:R-:W-:Y:S01]  /*3c60*/  F2FP.SATFINITE.E4M3.F32.PACK_AB_MERGE_C R148, R48, R43, R51 ;  /* 0x0000002b3094723e */ /* 0x000fe20004807033 */
[--C-:B------:R-:W-:Y:S02]  /*3c70*/  IMAD.MOV.U32 R51, RZ, RZ, R55.reuse ;  /* 0x000000ffff337224 */ /* 0x100fe400078e0037 */
[----:B------:R-:W1:Y:S01]  /*3c80*/  MUFU.EX2 R72, R72 ;  /* 0x0000004800487308 */ /* 0x000e620000000800 */
[C---:B---3--:R-:W-:Y:S01]  /*3c90*/  F2FP.SATFINITE.E4M3.F32.PACK_AB_MERGE_C R52, R9.reuse, R52, RZ ;  /* 0x000000340934723e */ /* 0x048fe200048070ff */
[----:B------:R-:W-:Y:S01]  /*3ca0*/  FADD.FTZ R9, R9, R4 ;  /* 0x0000000409097221 */ /* 0x000fe20000010000 */
[----:B------:R-:W-:-:S02]  /*3cb0*/  IMAD.MOV.U32 R48, RZ, RZ, R55 ;  /* 0x000000ffff307224 */ /* 0x000fc400078e0037 */
[----:B------:R-:W-:Y:S01]  /*3cc0*/  F2FP.SATFINITE.E4M3.F32.PACK_AB_MERGE_C R149, R5, R10, R52 ;  /* 0x0000000a0595723e */ /* 0x000fe20004807034 */
[----:B------:R-:W-:Y:S02]  /*3cd0*/  IMAD.MOV.U32 R52, RZ, RZ, R55 ;  /* 0x000000ffff347224 */ /* 0x000fe400078e0037 */
[----:B------:R-:W2:Y:S01]  /*3ce0*/  MUFU.EX2 R68, R68 ;  /* 0x0000004400447308 */ /* 0x000ea20000000800 */
[----:B0-----:R-:W-:-:S01]  /*3cf0*/  FADD.FTZ R7, R49, R64 ;  /* 0x0000004031077221 */ /* 0x001fc20000010000 */
[----:B------:R-:W-:-:S06]  /*3d00*/  IMAD.MOV.U32 R43, RZ, RZ, R55 ;  /* 0x000000ffff2b7224 */ /* 0x000fcc00078e0037 */
[----:B------:R-:W0:Y:S01]  /*3d10*/  MUFU.EX2 R73, R73 ;  /* 0x0000004900497308 */ /* 0x000e220000000800 */
[----:B-1----:R-:W-:-:S07]  /*3d20*/  FADD.FTZ R4, R72, R9 ;  /* 0x0000000948047221 */ /* 0x002fce0000010000 */
[----:B------:R-:W-:Y:S01]  /*3d30*/  MUFU.EX2 R45, R45 ;  /* 0x0000002d002d7308 */ /* 0x000fe20000000800 */
[----:B--2---:R-:W-:-:S07]  /*3d40*/  FADD.FTZ R8, R68, R7 ;  /* 0x0000000744087221 */ /* 0x004fce0000010000 */
[----:B------:R-:W1:Y:S01]  /*3d50*/  MUFU.EX2 R46, R46 ;  /* 0x0000002e002e7308 */ /* 0x000e620000000800 */
[----:B0-----:R-:W-:-:S07]  /*3d60*/  FADD.FTZ R5, R73, R4 ;  /* 0x0000000449057221 */ /* 0x001fce0000010000 */
[----:B------:R-:W0:Y:S08]  /*3d70*/  MUFU.EX2 R76, R76 ;  /* 0x0000004c004c7308 */ /* 0x000e300000000800 */
[----:B------:R-:W2:Y:S01]  /*3d80*/  MUFU.EX2 R53, R53 ;  /* 0x0000003500357308 */ /* 0x000ea20000000800 */
[----:B-1----:R-:W-:Y:S01]  /*3d90*/  F2FP.SATFINITE.E4M3.F32.PACK_AB_MERGE_C R7, R46, R45, RZ ;  /* 0x0000002d2e07723e */ /* 0x002fe200048070ff */
[----:B------:R-:W-:-:S03]  /*3da0*/  FADD.FTZ R45, R45, R8 ;  /* 0x000000082d2d7221 */ /* 0x000fc60000010000 */
[----:B------:R-:W-:Y:S01]  /*3db0*/  F2FP.SATFINITE.E4M3.F32.PACK_AB_MERGE_C R150, R68, R49, R7 ;  /* 0x000000314496723e */ /* 0x000fe20004807007 */
[----:B------:R-:W-:Y:S02]  /*3dc0*/  IMAD.MOV.U32 R49, RZ, RZ, R55 ;  /* 0x000000ffff317224 */ /* 0x000fe400078e0037 */
[----:B0-----:R-:W-:Y:S01]  /*3dd0*/  FADD.FTZ R4, R76, R5 ;  /* 0x000000054c047221 */ /* 0x001fe20000010000 */
[----:B------:R-:W-:-:S01]  /*3de0*/  FADD.FTZ R5, R46, R45 ;  /* 0x0000002d2e057221 */ /* 0x000fc20000010000 */
[--C-:B------:R-:W-:Y:S02]  /*3df0*/  IMAD.MOV.U32 R46, RZ, RZ, R55.reuse ;  /* 0x000000ffff2e7224 */ /* 0x100fe400078e0037 */
[----:B------:R-:W-:Y:S01]  /*3e00*/  IMAD.MOV.U32 R45, RZ, RZ, R55 ;  /* 0x000000ffff2d7224 */ /* 0x000fe200078e0037 */
[C---:B--2---:R-:W-:Y:S01]  /*3e10*/  F2FP.SATFINITE.E4M3.F32.PACK_AB_MERGE_C R9, R53.reuse, R76, RZ ;  /* 0x0000004c3509723e */ /* 0x044fe200048070ff */
[----:B------:R-:W-:-:S01]  /*3e20*/  FADD.FTZ R4, R53, R4 ;  /* 0x0000000435047221 */ /* 0x000fc20000010000 */
[----:B------:R-:W-:-:S02]  /*3e30*/  IMAD.MOV.U32 R53, RZ, RZ, R55 ;  /* 0x000000ffff357224 */ /* 0x000fc400078e0037 */
[----:B------:R-:W-:Y:S01]  /*3e40*/  F2FP.SATFINITE.E4M3.F32.PACK_AB_MERGE_C R151, R73, R72, R9 ;  /* 0x000000484997723e */ /* 0x000fe20004807009 */
[----:B------:R-:W-:Y:S06]  /*3e50*/  @!P1 BRA `(.L_x_13273) ;  /* 0x0000002000ec9947 */ /* 0x000fec0003800000 */
[----:B------:R-:W-:Y:S01]  /*3e60*/  VIADD R22, R22, 0xfffffffe ;  /* 0xfffffffe16167836 */ /* 0x000fe20000000000 */
[----:B------:R-:W-:Y:S01]  /*3e70*/  CS2R R54, SRZ ;  /* 0x0000000000367805 */ /* 0x000fe2000001ff00 */
[----:B------:R-:W-:Y:S01]  /*3e80*/  IMAD.MOV.U32 R9, RZ, RZ, R6 ;  /* 0x000000ffff097224 */ /* 0x000fe200078e0006 */
[----:B------:R-:W-:Y:S01]  /*3e90*/  CS2R R52, SRZ ;  /* 0x0000000000347805 */ /* 0x000fe2000001ff00 */
[----:B------:R-:W-:Y:S01]  /*3ea0*/  IMAD.MOV.U32 R7, RZ, RZ, R3 ;  /* 0x000000ffff077224 */ /* 0x000fe200078e0003 */
        /* <DEDUP_REMOVED lines=14> */
[----:B------:R-:W-:Y:S01]  /*3f90*/  UMOV UR20, UR41 ;  /* 0x0000002900147c82 */ /* 0x000fe20008000000 */
[----:B------:R-:W-:-:S05]  /*3fa0*/  UMOV UR19, UR42 ;  /* 0x0000002a00137c82 */ /* 0x000fca0008000000 */
.L_x_13284:
[----:B------:R-:W-:-:S04]  /*3fb0*/  UISETP.NE.AND UP0, UPT, UR19, 0x1, UPT ;  /* 0x000000011300788c */ /* 0x000fc8000bf05270 */
[----:B------:R-:W-:-:S04]  /*3fc0*/  USEL UR41, URZ, 0x1, UP0 ;  /* 0x000000013f297887 */ /* 0x000fc80008000000 */
[----:B------:R-:W-:Y:S01]  /*3fd0*/  ULOP3.LUT UR41, UR20, UR41, URZ, 0x3c, !UPT ;  /* 0x0000002914297292 */ /* 0x000fe2000f8e3c3f */
[----:B------:R-:W-:Y:S11]  /*3fe0*/  @!P0 BRA `(.L_x_13274) ;  /* 0x0000000000048947 */ /* 0x000ff60003800000 */
[----:B------:R-:W-:Y:S01]  /*3ff0*/  BPT.TRAP 0x1 ;  /* 0x000000040000795c */ /* 0x000fe20000300000 */
.L_x_13274:
        /* <DEDUP_REMOVED lines=12> */
.L_x_13275:
[----:B-1----:R-:W-:Y:S05]  /*40c0*/  @P1 BRA `(.L_x_13276) ;  /* 0x0000000000081947 */ /* 0x002fea0003800000 */
[----:B------:R-:W1:Y:S02]  /*40d0*/  SYNCS.PHASECHK.TRANS64.TRYWAIT P1, [UR17+0x13230], R3 ;  /* 0x01323003ff0075a7 */ /* 0x000e640008020151 */
[----:B-1----:R-:W-:Y:S05]  /*40e0*/  @!P1 BRA `(.L_x_13277) ;  /* 0x000000ac00449947 */ /* 0x002fea0003800000 */
.L_x_13276:
        /* <DEDUP_REMOVED lines=64> */
.L_x_13278:
[----:B------:R-:W-:Y:S01]  /*44f0*/  ULEA UR9, UR19, UR18, 0x3 ;  /* 0x0000001213097291 */ /* 0x000fe2000f8e183f */
[----:B01----:R-:W-:-:S04]  /*4500*/  MOV R3, UR20 ;  /* 0x0000001400037c02 */ /* 0x003fc80008000f00 */
[----:B------:R-:W-:-:S04]  /*4510*/  SHF.L.U32 R3, R3, 0x1f, RZ ;  /* 0x0000001f03037819 */ /* 0x000fc800000006ff */
[----:B------:R0:W1:Y:S01]  /*4520*/  SYNCS.PHASECHK.TRANS64.TRYWAIT P1, [UR9+0x13250], R3 ;  /* 0x01325003ff0075a7 */ /* 0x0000620008020149 */
[----:B------:R-:W-:Y:S05]  /*4530*/  @!P0 BRA `(.L_x_13279) ;  /* 0x0000000000048947 */ /* 0x000fea0003800000 */
[----:B------:R-:W-:Y:S01]  /*4540*/  BPT.TRAP 0x1 ;  /* 0x000000040000795c */ /* 0x000fe20000300000 */
.L_x_13279:
[----:B-1----:R-:W-:Y:S05]  /*4550*/  @P1 BRA `(.L_x_13280) ;  /* 0x0000000000081947 */ /* 0x002fea0003800000 */
[----:B------:R-:W1:Y:S02]  /*4560*/  SYNCS.PHASECHK.TRANS64.TRYWAIT P1, [UR9+0x13250], R3 ;  /* 0x01325003ff0075a7 */ /* 0x000e640008020149 */
[----:B-1----:R-:W-:Y:S05]  /*4570*/  @!P1 BRA `(.L_x_13281) ;  /* 0x000000a800389947 */ /* 0x002fea0003800000 */
.L_x_13280:
        /* <DEDUP_REMOVED lines=28> */
[----:B------:R-:W-:Y:S03]  /*4740*/  QGMMA.64x64x32.F32.E4M3.E4M3 R24, R148, gdesc[UR4], R24, gsb0 ;  /* 0x00e0000494187df3 */ /* 0x000fe60008000818 */
[----:B------:R-:W-:Y:S02]  /*4750*/  WARPGROUP.DEPBAR.LE gsb0, 0x0 ;  /* 0x00008000000079c5 */ /* 0x000fe40000010000 */
[----:B------:R-:W-:Y:S05]  /*4760*/  @!P0 BRA `(.L_x_13282) ;  /* 0x0000000000048947 */ /* 0x000fea0003800000 */
[----:B------:R-:W-:Y:S01]  /*4770*/  BPT.TRAP 0x1 ;  /* 0x000000040000795c */ /* 0x000fe20000300000 */
.L_x_13282:
        /* <DEDUP_REMOVED lines=96> */
[----:B------:R0:W-:Y:S01]  /*4d80*/  MUFU.EX2 R8, R14 ;  /* 0x0000000e00087308 */ /* 0x0001e20000000800 */
[----:B------:R-:W-:Y:S01]  /*4d90*/  FMUL.FTZ R7, R7, UR48 ;  /* 0x0000003007077c20 */ /* 0x000fe20008410000 */
[--C-:B------:R-:W-:Y:S01]  /*4da0*/  FFMA.FTZ R10, R121, UR48, -R9.reuse ;  /* 0x00000030790a7c23 */ /* 0x100fe20008010809 */
[----:B------:R-:W-:Y:S02]  /*4db0*/  IMAD.U32 R121, RZ, RZ, UR48 ;  /* 0x00000030ff797e24 */ /* 0x000fe4000f8e00ff */
        /* <DEDUP_REMOVED lines=243> */
.L_x_13283:
[----:B------:R-:W-:Y:S01]  /*5cf0*/  UIADD3 UR6, UR9, 0x13260, URZ ;  /* 0x0001326009067890 */ /* 0x000fe2000fffe03f */
[----:B------:R-:W-:Y:S01]  /*5d00*/  ISETP.GT.AND P1, PT, R22, RZ, PT ;  /* 0x000000ff1600720c */ /* 0x000fe20003f24270 */
        /* <DEDUP_REMOVED lines=78> */
[----:B------:R-:W-:Y:S01]  /*61f0*/  F2FP.SATFINITE.E4M3.F32.PACK_AB_MERGE_C R151, R67, R66, R69 ;  /* 0x000000424397723e */ /* 0x000fe20004807045 */
[----:B------:R-:W-:Y:S06]  /*6200*/  @P1 BRA `(.L_x_13284) ;  /* 0xffffffdc00681947 */ /* 0x000fec000383ffff */
.L_x_13273:
[----:B------:R-:W-:Y:S06]  /*6210*/  BAR.ARV 0x8, 0x200 ;  /* 0x0208000000007b1d */ /* 0x000fec0000002000 */
[----:B------:R-:W-:Y:S05]  /*6220*/  @!P0 BRA `(.L_x_13285) ;  /* 0x0000000000048947 */ /* 0x000fea0003800000 */
[----:B------:R-:W-:Y:S01]  /*6230*/  BPT.TRAP 0x1 ;  /* 0x000000040000795c */ /* 0x000fe20000300000 */
.L_x_13285:
        /* <DEDUP_REMOVED lines=9> */
.L_x_13286:
[----:B-1----:R-:W-:Y:S05]  /*62d0*/  @P1 BRA `(.L_x_13287) ;  /* 0x0000000000081947 */ /* 0x002fea0003800000 */
[----:B------:R-:W1:Y:S02]  /*62e0*/  SYNCS.PHASECHK.TRANS64.TRYWAIT P1, [UR14+0x13250], R0 ;  /* 0x01325000ff0075a7 */ /* 0x000e64000802014e */
[----:B-1----:R-:W-:Y:S05]  /*62f0*/  @!P1 BRA `(.L_x_13288) ;  /* 0x0000008800f09947 */ /* 0x002fea0003800000 */
.L_x_13287:
        /* <DEDUP_REMOVED lines=13> */
[----:B------:R-:W-:Y:S01]  /*63d0*/  @UP0 UIMAD.WIDE.U32 UR8, UR45, UR10, URZ ;  /* 0x0000000a2d0802a5 */ /* 0x000fe2000f8e003f */
[----:B------:R-:W-:Y:S01]  /*63e0*/  @UP0 ULDC.64 UR12, c[0x0][0x9d0] ;  /* 0x00027400000c0ab9 */ /* 0x000fe20000000a00 */
[----:B------:R-:W-:Y:S02]  /*63f0*/  UIMAD UR10, UR42, 0x280, UR7 ;  /* 0x000002802a0a78a4 */ /* 0x000fe4000f8e0207 */
[----:B------:R-:W-:Y:S02]  /*6400*/  @UP0 UIMAD UR6, UR45, UR11, UR6 ;  /* 0x0000000b2d0602a4 */ /* 0x000fe4000f8e0206 */
[----:B------:R-:W-:-:S02]  /*6410*/  @UP0 UIMAD UR7, UR16, UR12, URZ ;  /* 0x0000000c100702a4 */ /* 0x000fc4000f8e023f */
[----:B------:R-:W-:Y:S02]  /*6420*/  @UP0 UIADD3 UR9, UR9, UR6, URZ ;  /* 0x0000000609090290 */ /* 0x000fe4000fffe03f */
[----:B------:R-:W-:Y:S01]  /*6430*/  @UP0 UIMAD UR11, UR50, UR13, UR7 ;  /* 0x0000000d320b02a4 */ /* 0x000fe2000f8e0207 */
[----:B------:R-:W-:Y:S02]  /*6440*/  UMOV UR6, UR10 ;  /* 0x0000000a00067c82 */ /* 0x000fe40008000000 */
[----:B------:R-:W-:Y:S02]  /*6450*/  UMOV UR7, 0xc0000010 ;  /* 0xc000001000077882 */ /* 0x000fe40000000000 */
[----:B------:R-:W-:Y:S01]  /*6460*/  QGMMA.64x64x32.F32.E4M3.E4M3 R24, R152, gdesc[UR4], R24, gsb0 ;  /* 0x00e0000498187df3 */ /* 0x000fe20008000818 */
[----:B------:R-:W-:-:S04]  /*6470*/  @UP0 UIMAD.WIDE.U32 UR6, UR50, UR12, UR8 ;  /* 0x0000000c320602a5 */ /* 0x000fc8000f8e0008 */
[----:B------:R-:W-:Y:S02]  /*6480*/  @UP0 UIADD3 UR7, UR7, UR11, URZ ;  /* 0x0000000b07070290 */ /* 0x000fe4000fffe03f */
[----:B------:R-:W-:-:S04]  /*6490*/  @UP0 ULEA UR4, UP1, UR6, UR4, 0x2 ;  /* 0x0000000406040291 */ /* 0x000fc8000f82103f */
[----:B------:R-:W-:Y:S02]  /*64a0*/  @UP0 ULEA.HI.X UR5, UR6, UR5, UR7, 0x2, UP1 ;  /* 0x0000000506050291 */ /* 0x000fe400088f1407 */
[----:B------:R-:W-:-:S04]  /*64b0*/  IMAD.U32 R8, RZ, RZ, UR4 ;  /* 0x00000004ff087e24 */ /* 0x000fc8000f8e00ff */
[----:B------:R-:W-:Y:S01]  /*64c0*/  IMAD.U32 R9, RZ, RZ, UR5 ;  /* 0x00000005ff097e24 */ /* 0x000fe2000f8e00ff */
[----:B------:R-:W-:-:S04]  /*64d0*/  UIADD3 UR4, UR10, 0x80, URZ ;  /* 0x000000800a047890 */ /* 0x000fc8000fffe03f */
[----:B------:R1:W2:Y:S01]  /*64e0*/  @P1 LDG.E R7, desc[UR52][R8.64] ;  /* 0x0000003408071981 */ /* 0x0002a2000c1e1900 */
[----:B------:R-:W-:Y:S02]  /*64f0*/  UMOV UR7, 0xc0000010 ;  /* 0xc000001000077882 */ /* 0x000fe40000000000 */
[----:B------:R-:W-:Y:S01]  /*6500*/  UMOV UR6, UR4 ;  /* 0x0000000400067c82 */ /* 0x000fe20008000000 */
[----:B------:R-:W-:Y:S02]  /*6510*/  WARPGROUP.DEPBAR.LE gsb0, 0x0 ;  /* 0x00008000000079c5 */ /* 0x000fe40000010000 */
[----:B------:R-:W-:-:S06]  /*6520*/  WARPGROUP.ARRIVE ;  /* 0x00000000000079c5 */ /* 0x000fcc0000000000 */
[----:B------:R-:W-:Y:S01]  /*6530*/  QGMMA.64x64x32.F32.E4M3.E4M3 R24, R136, gdesc[UR4], R24, gsb0 ;  /* 0x00e0000488187df3 */ /* 0x000fe20008000818 */
[----:B------:R-:W-:Y:S01]  /*6540*/  UIADD3 UR4, UR10, 0x100, URZ ;  /* 0x000001000a047890 */ /* 0x000fe2000fffe03f */
[----:B------:R-:W-:-:S06]  /*6550*/  UMOV UR7, 0xc0000010 ;  /* 0xc000001000077882 */ /* 0x000fcc0000000000 */
[----:B------:R-:W-:Y:S01]  /*6560*/  UMOV UR6, UR4 ;  /* 0x0000000400067c82 */ /* 0x000fe20008000000 */
[----:B------:R-:W-:Y:S02]  /*6570*/  WARPGROUP.DEPBAR.LE gsb0, 0x0 ;  /* 0x00008000000079c5 */ /* 0x000fe40000010000 */
[----:B------:R-:W-:-:S06]  /*6580*/  WARPGROUP.ARRIVE ;  /* 0x00000000000079c5 */ /* 0x000fcc0000000000 */
[----:B------:R-:W-:Y:S01]  /*6590*/  QGMMA.64x64x32.F32.E4M3.E4M3 R24, R140, gdesc[UR4], R24, gsb0 ;  /* 0x00e000048c187df3 */ /* 0x000fe20008000818 */
[----:B------:R-:W-:Y:S01]  /*65a0*/  UIADD3 UR4, UR10, 0x180, URZ ;  /* 0x000001800a047890 */ /* 0x000fe2000fffe03f */
[----:B------:R-:W-:-:S06]  /*65b0*/  UMOV UR7, 0xc0000010 ;  /* 0xc000001000077882 */ /* 0x000fcc0000000000 */
[----:B------:R-:W-:Y:S01]  /*65c0*/  UMOV UR6, UR4 ;  /* 0x0000000400067c82 */ /* 0x000fe20008000000 */
[----:B0-----:R-:W0:Y:S04]  /*65d0*/  SHFL.BFLY PT, R0, R5, 0x2, 0x1f ;  /* 0x0c401f0005007f89 */ /* 0x001e2800000e0000 */
[----:B------:R-:W3:Y:S01]  /*65e0*/  SHFL.BFLY PT, R11, R4, 0x2, 0x1f ;  /* 0x0c401f00040b7f89 */ /* 0x000ee200000e0000 */
[----:B------:R-:W-:Y:S02]  /*65f0*/  WARPGROUP.DEPBAR.LE gsb0, 0x0 ;  /* 0x00008000000079c5 */ /* 0x000fe40000010000 */
[----:B------:R-:W-:-:S06]  /*6600*/  WARPGROUP.ARRIVE ;  /* 0x00000000000079c5 */ /* 0x000fcc0000000000 */
[----:B------:R-:W-:Y:S01]  /*6610*/  QGMMA.64x64x32.F32.E4M3.E4M3 R24, R144, gdesc[UR4], R24, gsb0 ;  /* 0x00e0000490187df3 */ /* 0x000fe20008000818 */
[----:B0-----:R-:W-:-:S01]  /*6620*/  FADD.FTZ R0, R0, R5 ;  /* 0x0000000500007221 */ /* 0x001fc20000010000 */
[----:B------:R-:W-:Y:S01]  /*6630*/  UIADD3 UR10, UR10, 0x200, URZ ;  /* 0x000002000a0a7890 */ /* 0x000fe2000fffe03f */
[----:B---3--:R-:W-:-:S01]  /*6640*/  FADD.FTZ R11, R11, R4 ;  /* 0x000000040b0b7221 */ /* 0x008fc20000010000 */
[----:B------:R-:W-:Y:S02]  /*6650*/  UMOV UR11, 0xc0000010 ;  /* 0xc0000010000b7882 */ /* 0x000fe40000000000 */
[----:B-1----:R-:W0:Y:S04]  /*6660*/  SHFL.BFLY PT, R9, R0, 0x1, 0x1f ;  /* 0x0c201f0000097f89 */ /* 0x002e2800000e0000 */
[----:B------:R-:W1:Y:S01]  /*6670*/  SHFL.BFLY PT, R8, R11, 0x1, 0x1f ;  /* 0x0c201f000b087f89 */ /* 0x000e6200000e0000 */
[----:B0-----:R-:W-:-:S01]  /*6680*/  FADD.FTZ R10, R0, R9 ;  /* 0x00000009000a7221 */ /* 0x001fc20000010000 */
[----:B-1----:R-:W-:-:S04]  /*6690*/  FADD.FTZ R13, R11, R8 ;  /* 0x000000080b0d7221 */ /* 0x002fc80000010000 */
[C---:B------:R-:W-:Y:S01]  /*66a0*/  FSETP.NE.FTZ.AND P1, PT, R10.reuse, RZ, PT ;  /* 0x000000ff0a00720b */ /* 0x040fe20003f35000 */
[----:B------:R-:W-:Y:S01]  /*66b0*/  FMUL.FTZ R5, R10, 0.00390625 ;  /* 0x3b8000000a057820 */ /* 0x000fe20000410000 */
[----:B------:R-:W-:Y:S01]  /*66c0*/  FMUL.FTZ R14, R13, 0.00390625 ;  /* 0x3b8000000d0e7820 */ /* 0x000fe20000410000 */
[----:B------:R-:W-:Y:S01]  /*66d0*/  IMAD.MOV.U32 R8, RZ, RZ, RZ ;  /* 0x000000ffff087224 */ /* 0x000fe200078e00ff */
        /* <DEDUP_REMOVED lines=19> */
[----:B--2---:R-:W-:Y:S01]  /*6810*/  FMUL.FTZ R8, R8, R7 ;  /* 0x0000000708087220 */ /* 0x004fe20000410000 */
[----:B------:R-:W-:Y:S01]  /*6820*/  @P2 FFMA.FTZ R4, R10, R3, R5 ;  /* 0x000000030a042223 */ /* 0x000fe20000010005 */
[----:B------:R-:W-:-:S01]  /*6830*/  @P3 FFMA.FTZ R0, R20, R6, R9 ;  /* 0x0000000614003223 */ /* 0x000fc20000010009 */
[----:B---3--:R-:W-:Y:S01]  /*6840*/  FMUL.FTZ R7, R12, R7 ;  /* 0x000000070c077220 */ /* 0x008fe20000410000 */
[----:B------:R-:W-:-:S02]  /*6850*/  WARPGROUP.DEPBAR.LE gsb0, 0x0 ;  /* 0x00008000000079c5 */ /* 0x000fc40000010000 */
[----:B------:R-:W-:Y:S05]  /*6860*/  @!P0 BRA `(.L_x_13289) ;  /* 0x0000000000048947 */ /* 0x000fea0003800000 */
[----:B------:R-:W-:Y:S01]  /*6870*/  BPT.TRAP 0x1 ;  /* 0x000000040000795c */ /* 0x000fe20000300000 */
.L_x_13289:
        /* <DEDUP_REMOVED lines=42> */
.L_x_13265:
        /* <DEDUP_REMOVED lines=12> */
[----:B------:R-:W2:Y:S01]  /*6be0*/  LDL R38, [R1] ;  /* 0x0000000001267983 */ /* 0x000ea20000100800 */
[----:B------:R-:W1:Y:S01]  /*6bf0*/  S2R R28, SR_SWINHI ;  /* 0x00000000001c7919 */ /* 0x000e620000002f00 */
        /* <DEDUP_REMOVED lines=11> */
[----:B------:R-:W-:Y:S01]  /*6cb0*/  F2FP.BF16.F32.PACK_AB R11, R11, R14 ;  /* 0x0000000e0b0b723e */ /* 0x000fe200000010ff */
[----:B0-----:R-:W-:Y:S01]  /*6cc0*/  IMAD.SHL.U32 R6, R39, 0x4, RZ ;  /* 0x0000000427067824 */ /* 0x001fe200078e00ff */
[----:B------:R-:W-:Y:S02]  /*6cd0*/  F2FP.BF16.F32.PACK_AB R56, R33, R56 ;  /* 0x000000382138723e */ /* 0x000fe400000010ff */
[----:B------:R-:W-:Y:S02]  /*6ce0*/  F2FP.BF16.F32.PACK_AB R61, R61, R62 ;  /* 0x0000003e3d3d723e */ /* 0x000fe400000010ff */
[----:B------:R-:W-:Y:S02]  /*6cf0*/  F2FP.BF16.F32.PACK_AB R60, R59, R60 ;  /* 0x0000003c3b3c723e */ /* 0x000fe400000010ff */
[----:B------:R-:W-:Y:S01]  /*6d00*/  F2FP.BF16.F32.PACK_AB R57, R57, R58 ;  /* 0x0000003a3939723e */ /* 0x000fe200000010ff */
[----:B------:R-:W-:Y:S01]  /*6d10*/  BAR.SYNC.DEFER_BLOCKING 0x1, 0x180 ;  /* 0x0046000000007b1d */ /* 0x000fe20000010000 */
[----:B------:R-:W-:-:S04]  /*6d20*/  LOP3.LUT R6, R6, 0xc, RZ, 0xc0, !PT ;  /* 0x0000000c06067812 */ /* 0x000fc800078ec0ff */
[----:B------:R-:W-:Y:S01]  /*6d30*/  IADD3 R6, P0, R6, UR6, RZ ;  /* 0x0000000606067c10 */ /* 0x000fe2000ff1e0ff */
[----:B------:R-:W-:Y:S01]  /*6d40*/  UMOV UR4, URZ ;  /* 0x0000003f00047c82 */ /* 0x000fe20008000000 */
[----:B------:R-:W-:Y:S01]  /*6d50*/  USHF.R.S32.HI UR17, URZ, 0x1f, UR49 ;  /* 0x0000001f3f117899 */ /* 0x000fe20008011431 */
[----:B------:R-:W-:Y:S02]  /*6d60*/  ULDC.64 UR8, c[0x0][0xb90] ;  /* 0x0002e40000087ab9 */ /* 0x000fe40000000a00 */
[----:B------:R-:W-:Y:S01]  /*6d70*/  IMAD.X R7, RZ, RZ, UR7, P0 ;  /* 0x00000007ff077e24 */ /* 0x000fe200080e06ff */
[----:B------:R-:W-:Y:S01]  /*6d80*/  ULDC.64 UR6, c[0x0][0xc00] ;  /* 0x0003000000067ab9 */ /* 0x000fe20000000a00 */
[----:B------:R-:W-:Y:S01]  /*6d90*/  ULDC.64 UR12, c[0x0][0xc08] ;  /* 0x00030200000c7ab9 */ /* 0x000fe20000000a00 */
[----:B------:R-:W-:Y:S02]  /*6da0*/  ULDC.64 UR14, c[0x0][0xb98] ;  /* 0x0002e600000e7ab9 */ /* 0x000fe40000000a00 */
[----:B------:R0:W3:Y:S01]  /*6db0*/  LDG.E.CONSTANT R22, desc[UR52][R6.64] ;  /* 0x0000003406167981 */ /* 0x0000e2000c1e9900 */
[----:B------:R-:W-:-:S04]  /*6dc0*/  UISETP.NE.U32.AND UP0, UPT, UR6, URZ, UPT ;  /* 0x0000003f0600728c */ /* 0x000fc8000bf05070 */
[----:B------:R-:W-:-:S03]  /*6dd0*/  UISETP.NE.AND.EX UP0, UPT, UR7, URZ, UPT, UP0 ;  /* 0x0000003f0700728c */ /* 0x000fc6000bf05300 */
[----:B------:R-:W-:Y:S01]  /*6de0*/  ULDC.64 UR6, c[0x0][0xc00] ;  /* 0x0003000000067ab9 */ /* 0x000fe20000000a00 */
[----:B0-----:R-:W-:Y:S01]  /*6df0*/  LOP3.LUT P0, R6, R39, 0x3, RZ, 0xc0, !PT ;  /* 0x0000000327067812 */ /* 0x001fe2000780c0ff */
[----:B------:R-:W-:-:S03]  /*6e00*/  UIMAD.WIDE UR6, UR45, 0x4, UR6 ;  /* 0x000000042d0678a5 */ /* 0x000fc6000f8e0206 */
[----:B------:R-:W-:Y:S02]  /*6e10*/  ISETP.EQ.OR P0, PT, R6, 0x3, !P0 ;  /* 0x000000030600780c */ /* 0x000fe40004702670 */
[----:B------:R-:W-:Y:S02]  /*6e20*/  MOV R6, R3 ;  /* 0x0000000300067202 */ /* 0x000fe40000000f00 */
[----:B-1----:R-:W-:Y:S02]  /*6e30*/  MOV R7, R28 ;  /* 0x0000001c00077202 */ /* 0x002fe40000000f00 */
        /* <DEDUP_REMOVED lines=16> */
[----:B--2---:R-:W-:-:S03]  /*6f40*/  IMAD.WIDE R8, R38, 0x2, R6 ;  /* 0x0000000226087825 */ /* 0x004fc600078e0206 */
[C---:B------:R-:W-:Y:S02]  /*6f50*/  LOP3.LUT R5, R8.reuse, 0x380, RZ, 0xc0, !PT ;  /* 0x0000038008057812 */ /* 0x040fe400078ec0ff */
[C---:B------:R-:W-:Y:S02]  /*6f60*/  IADD3 R12, P3, R8.reuse, 0x20, RZ ;  /* 0x00000020080c7810 */ /* 0x040fe40007f7e0ff */
[----:B------:R-:W-:Y:S02]  /*6f70*/  IADD3 R41, P2, R8, 0x40, RZ ;  /* 0x0000004008297810 */ /* 0x000fe40007f5e0ff */
[----:B------:R-:W-:Y:S01]  /*6f80*/  SHF.R.U64 R5, R5, 0x3, RZ ;  /* 0x0000000305057819 */ /* 0x000fe200000012ff */
[--C-:B------:R-:W-:Y:S01]  /*6f90*/  IMAD.X R15, RZ, RZ, R9.reuse, P3 ;  /* 0x000000ffff0f7224 */ /* 0x100fe200018e0609 */
[----:B------:R-:W-:Y:S01]  /*6fa0*/  LOP3.LUT R10, R12, 0x380, RZ, 0xc0, !PT ;  /* 0x000003800c0a7812 */ /* 0x000fe200078ec0ff */
[----:B------:R-:W-:Y:S01]  /*6fb0*/  IMAD.X R13, RZ, RZ, R9, P2 ;  /* 0x000000ffff0d7224 */ /* 0x000fe200010e0609 */
[----:B------:R-:W-:-:S02]  /*6fc0*/  IADD3 R43, P1, R8, 0x60, RZ ;  /* 0x00000060082b7810 */ /* 0x000fc40007f3e0ff */
[----:B------:R-:W-:Y:S02]  /*6fd0*/  LOP3.LUT R8, R5, R8, RZ, 0x3c, !PT ;  /* 0x0000000805087212 */ /* 0x000fe400078e3cff */
[----:B------:R-:W-:Y:S01]  /*6fe0*/  LOP3.LUT R14, R41, 0x380, RZ, 0xc0, !PT ;  /* 0x00000380290e7812 */ /* 0x000fe200078ec0ff */
[----:B------:R-:W-:Y:S01]  /*6ff0*/  IMAD.X R11, RZ, RZ, R9, P1 ;  /* 0x000000ffff0b7224 */ /* 0x000fe200008e0609 */
[----:B------:R-:W-:Y:S02]  /*7000*/  SHF.R.U64 R5, R10, 0x3, RZ ;  /* 0x000000030a057819 */ /* 0x000fe400000012ff */
[----:B------:R-:W-:Y:S02]  /*7010*/  LOP3.LUT R20, R43, 0x380, RZ, 0xc0, !PT ;  /* 0x000003802b147812 */ /* 0x000fe400078ec0ff */
[----:B------:R-:W-:Y:S02]  /*7020*/  SHF.R.U64 R10, R14, 0x3, RZ ;  /* 0x000000030e0a7819 */ /* 0x000fe400000012ff */
[----:B------:R-:W-:-:S02]  /*7030*/  LOP3.LUT R14, R5, R12, RZ, 0x3c, !PT ;  /* 0x0000000c050e7212 */ /* 0x000fc400078e3cff */
[----:B------:R-:W-:Y:S02]  /*7040*/  SHF.R.U64 R20, R20, 0x3, RZ ;  /* 0x0000000314147819 */ /* 0x000fe400000012ff */
[----:B------:R-:W-:Y:S02]  /*7050*/  LOP3.LUT R12, R10, R41, RZ, 0x3c, !PT ;  /* 0x000000290a0c7212 */ /* 0x000fe400078e3cff */
[----:B------:R-:W-:Y:S02]  /*7060*/  LOP3.LUT R10, R20, R43, RZ, 0x3c, !PT ;  /* 0x0000002b140a7212 */ /* 0x000fe400078e3cff */
[----:B------:R-:W-:Y:S02]  /*7070*/  MOV R41, R8 ;  /* 0x0000000800297202 */ /* 0x000fe40000000f00 */
[----:B------:R-:W-:Y:S02]  /*7080*/  MOV R36, R10 ;  /* 0x0000000a00247202 */ /* 0x000fe40000000f00 */
[----:B------:R-:W-:-:S02]  /*7090*/  MOV R40, R14 ;  /* 0x0000000e00287202 */ /* 0x000fc40000000f00 */
[----:B------:R-:W-:Y:S02]  /*70a0*/  MOV R38, R12 ;  /* 0x0000000c00267202 */ /* 0x000fe40000000f00 */
[----:B------:R-:W-:Y:S02]  /*70b0*/  PLOP3.LUT P2, PT, PT, PT, UP0, 0x80, 0x0 ;  /* 0x000000000000781c */ /* 0x000fe40003f4f008 */
[----:B---3--:R-:W-:Y:S01]  /*70c0*/  LOP3.LUT R5, R22, 0x2, RZ, 0x3c, !PT ;  /* 0x0000000216057812 */ /* 0x008fe200078e3cff */
        /* <DEDUP_REMOVED lines=12> */
[----:B-1----:R-:W-:-:S03]  /*7190*/  SEL R32, R33, R24, P0 ;  /* 0x0000001821207207 */ /* 0x002fc60000000000 */
[----:B------:R-:W-:Y:S04]  /*71a0*/  SHFL.IDX PT, R37, R37, R22, 0x1c1f ;  /* 0x001c1f1625257589 */ /* 0x000fe800000e0000 */
[----:B------:R1:W4:Y:S01]  /*71b0*/  SHFL.IDX PT, R20, R34, R5, 0x1c1f ;  /* 0x001c1f0522147589 */ /* 0x00032200000e0000 */
[----:B--2---:R-:W-:Y:S02]  /*71c0*/  SEL R9, R39, R44, P0 ;  /* 0x0000002c27097207 */ /* 0x004fe40000000000 */
[----:B------:R-:W-:Y:S01]  /*71d0*/  SEL R11, R44, R39, P0 ;  /* 0x000000272c0b7207 */ /* 0x000fe20000000000 */
[----:B------:R-:W-:Y:S04]  /*71e0*/  SHFL.IDX PT, R35, R35, R22, 0x1c1f ;  /* 0x001c1f1623237589 */ /* 0x000fe800000e0000 */
[----:B------:R-:W2:Y:S01]  /*71f0*/  SHFL.IDX PT, R28, R28, R5, 0x1c1f ;  /* 0x001c1f051c1c7589 */ /* 0x000ea200000e0000 */
[----:B---3--:R-:W-:-:S02]  /*7200*/  SEL R12, R29, R56, P0 ;  /* 0x000000381d0c7207 */ /* 0x008fc40000000000 */
[----:B-1----:R-:W-:Y:S01]  /*7210*/  SEL R34, R24, R33, P0 ;  /* 0x0000002118227207 */ /* 0x002fe20000000000 */
[----:B------:R1:W-:Y:S01]  /*7220*/  SHFL.IDX PT, R21, R21, R22, 0x1c1f ;  /* 0x001c1f1615157589 */ /* 0x0003e200000e0000 */
[----:B------:R-:W-:-:S03]  /*7230*/  SEL R14, R56, R29, P0 ;  /* 0x0000001d380e7207 */ /* 0x000fc60000000000 */
[----:B------:R-:W3:Y:S01]  /*7240*/  SHFL.IDX PT, R30, R30, R5, 0x1c1f ;  /* 0x001c1f051e1e7589 */ /* 0x000ee200000e0000 */
[----:B0-----:R-:W-:Y:S02]  /*7250*/  SEL R24, R25, R26, P0 ;  /* 0x0000001a19187207 */ /* 0x001fe40000000000 */
[----:B------:R-:W-:Y:S01]  /*7260*/  SEL R26, R26, R25, P0 ;  /* 0x000000191a1a7207 */ /* 0x000fe20000000000 */
[----:B------:R0:W-:Y:S01]  /*7270*/  STSM.16.M88.4 [R41], R8 ;  /* 0x0000000829007844 */ /* 0x0001e20000000200 */
[----:B-1----:R-:W1:Y:S01]  /*7280*/  LDC R22, c[0x0][0xbe8] ;  /* 0x0002fa00ff167b82 */ /* 0x002e620000000800 */
[----:B----4-:R-:W-:Y:S02]  /*7290*/  SEL R13, R37, R20, P0 ;  /* 0x00000014250d7207 */ /* 0x010fe40000000000 */
[----:B------:R-:W-:Y:S01]  /*72a0*/  SEL R15, R20, R37, P0 ;  /* 0x00000025140f7207 */ /* 0x000fe20000000000 */
[----:B------:R-:W-:-:S04]  /*72b0*/  IMAD.U32 R20, RZ, RZ, UR6 ;  /* 0x00000006ff147e24 */ /* 0x000fc8000f8e00ff */
[----:B------:R4:W-:Y:S01]  /*72c0*/  STSM.16.M88.4 [R40], R12 ;  /* 0x0000000c28007844 */ /* 0x0009e20000000200 */
[----:B--2---:R-:W-:Y:S02]  /*72d0*/  SEL R33, R35, R28, P0 ;  /* 0x0000001c23217207 */ /* 0x004fe40000000000 */
[----:B------:R-:W-:-:S05]  /*72e0*/  SEL R35, R28, R35, P0 ;  /* 0x000000231c237207 */ /* 0x000fca0000000000 */
[----:B------:R2:W-:Y:S01]  /*72f0*/  STSM.16.M88.4 [R38], R32 ;  /* 0x0000002026007844 */ /* 0x0005e20000000200 */
[----:B---3--:R-:W-:Y:S02]  /*7300*/  SEL R25, R21, R30, P0 ;  /* 0x0000001e15197207 */ /* 0x008fe40000000000 */
[----:B------:R-:W-:Y:S01]  /*7310*/  SEL R27, R30, R21, P0 ;  /* 0x000000151e1b7207 */ /* 0x000fe20000000000 */
[----:B------:R-:W-:-:S04]  /*7320*/  IMAD.U32 R21, RZ, RZ, UR7 ;  /* 0x00000007ff157e24 */ /* 0x000fc8000f8e00ff */
[----:B------:R2:W-:Y:S01]  /*7330*/  STSM.16.M88.4 [R36], R24 ;  /* 0x0000001824007844 */ /* 0x0005e20000000200 */
[----:B------:R-:W-:Y:S06]  /*7340*/  BAR.SYNC.DEFER_BLOCKING 0x1, 0x180 ;  /* 0x0046000000007b1d */ /* 0x000fec0000010000 */
[----:B------:R-:W3:Y:S01]  /*7350*/  @P2 LDG.E R5, desc[UR52][R20.64] ;  /* 0x0000003414052981 */ /* 0x000ee2000c1e1900 */
[----:B-1----:R-:W-:Y:S01]  /*7360*/  ISETP.NE.AND P1, PT, R22, 0x1, PT ;  /* 0x000000011600780c */ /* 0x002fe20003f25270 */
[----:B0-----:R-:W-:Y:S01]  /*7370*/  IMAD.U32 R8, RZ, RZ, UR47 ;  /* 0x0000002fff087e24 */ /* 0x001fe2000f8e00ff */
[----:B------:R-:W-:Y:S01]  /*7380*/  UIMAD UR6, UR17, UR8, URZ ;  /* 0x00000008110672a4 */ /* 0x000fe2000f8e023f */
[----:B----4-:R-:W-:Y:S01]  /*7390*/  IMAD.U32 R14, RZ, RZ, UR47 ;  /* 0x0000002fff0e7e24 */ /* 0x010fe2000f8e00ff */
[----:B------:R-:W-:Y:S01]  /*73a0*/  USEL UR16, UR46, URZ, !UP0 ;  /* 0x0000003f2e107287 */ /* 0x000fe2000c000000 */
[----:B------:R-:W-:Y:S01]  /*73b0*/  IMAD R9, R8, 0xc0, R157 ;  /* 0x000000c008097824 */ /* 0x000fe200078e029d */
[----:B------:R-:W-:-:S02]  /*73c0*/  UIMAD UR9, UR49, UR9, UR6 ;  /* 0x00000009310972a4 */ /* 0x000fc4000f8e0206 */
[----:B------:R-:W-:Y:S01]  /*73d0*/  UISETP.NE.U32.AND UP1, UPT, UR12, URZ, UPT ;  /* 0x0000003f0c00728c */ /* 0x000fe2000bf25070 */
[----:B------:R-:W-:-:S04]  /*73e0*/  IMAD.MOV.U32 R8, RZ, RZ, R9 ;  /* 0x000000ffff087224 */ /* 0x000fc800078e0009 */
[----:B------:R-:W0:Y:S08]  /*73f0*/  @P1 LDC R28, c[0x0][0xbec] ;  /* 0x0002fb00ff1c1b82 */ /* 0x000e300000000800 */
[----:B------:R-:W1:Y:S01]  /*7400*/  @P1 LDC R10, c[0x0][0xbf0] ;  /* 0x0002fc00ff0a1b82 */ /* 0x000e620000000800 */
[----:B---3--:R-:W-:Y:S01]  /*7410*/  @P2 R2UR UR4, R5 ;  /* 0x00000000050422ca */ /* 0x008fe200000e0000 */
[----:B0-----:R-:W-:-:S05]  /*7420*/  @P1 IMAD.HI.U32 R5, R9, R28, RZ ;  /* 0x0000001c09051227 */ /* 0x001fca00078e00ff */
[----:B-1----:R-:W-:-:S04]  /*7430*/  @P1 SHF.R.U32.HI R8, RZ, R10, R5 ;  /* 0x0000000aff081219 */ /* 0x002fc80000011605 */
[--C-:B------:R-:W-:Y:S01]  /*7440*/  SHF.R.S32.HI R10, RZ, 0x1f, R8.reuse ;  /* 0x0000001fff0a7819 */ /* 0x100fe20000011408 */
[----:B------:R-:W-:Y:S02]  /*7450*/  IMAD.MOV R5, RZ, RZ, -R8 ;  /* 0x000000ffff057224 */ /* 0x000fe400078e0a08 */
[----:B------:R-:W-:Y:S02]  /*7460*/  USHF.R.S32.HI UR7, URZ, 0x1f, UR4 ;  /* 0x0000001f3f077899 */ /* 0x000fe40008011404 */
[----:B------:R-:W-:Y:S01]  /*7470*/  UMOV UR6, UR4 ;  /* 0x0000000400067c82 */ /* 0x000fe20008000000 */
[----:B------:R-:W-:Y:S01]  /*7480*/  IMAD R5, R22, R5, R9 ;  /* 0x0000000516057224 */ /* 0x000fe200078e0209 */
[----:B------:R-:W-:Y:S02]  /*7490*/  UIMAD.WIDE.U32 UR10, UR49, UR8, UR6 ;  /* 0x00000008310a72a5 */ /* 0x000fe4000f8e0006 */
[----:B------:R-:W-:Y:S02]  /*74a0*/  USEL UR8, UR45, URZ, !UP0 ;  /* 0x0000003f2d087287 */ /* 0x000fe4000c000000 */
[----:B------:R-:W-:Y:S01]  /*74b0*/  UIADD3 UR11, UR11, UR9, URZ ;  /* 0x000000090b0b7290 */ /* 0x000fe2000fffe03f */
[----:B------:R-:W-:Y:S01]  /*74c0*/  SHF.R.S32.HI R9, RZ, 0x1f, R5 ;  /* 0x0000001fff097819 */ /* 0x000fe20000011405 */
[----:B------:R-:W-:-:S02]  /*74d0*/  UIMAD UR9, UR16, UR14, URZ ;  /* 0x0000000e100972a4 */ /* 0x000fc4000f8e023f */
[----:B------:R-:W-:Y:S02]  /*74e0*/  UISETP.NE.AND.EX UP0, UPT, UR13, URZ, UPT, UP1 ;  /* 0x0000003f0d00728c */ /* 0x000fe4000bf05310 */
[----:B------:R-:W-:Y:S02]  /*74f0*/  UIMAD UR9, UR8, UR15, UR9 ;  /* 0x0000000f080972a4 */ /* 0x000fe4000f8e0209 */
[----:B------:R-:W-:Y:S02]  /*7500*/  UIMAD.WIDE.U32 UR10, UR8, UR14, UR10 ;  /* 0x0000000e080a72a5 */ /* 0x000fe4000f8e000a */
[----:B------:R-:W-:Y:S01]  /*7510*/  PLOP3.LUT P3, PT, PT, PT, UP0, 0x80, 0x0 ;  /* 0x000000000000781c */ /* 0x000fe20003f6f008 */
[----:B------:R-:W-:Y:S01]  /*7520*/  ULDC.64 UR14, c[0x0][0xb88] ;  /* 0x0002e200000e7ab9 */ /* 0x000fe20000000a00 */
[----:B------:R-:W-:Y:S01]  /*7530*/  IMAD.U32 R11, RZ, RZ, UR9 ;  /* 0x00000009ff0b7e24 */ /* 0x000fe2000f8e00ff */
[----:B------:R-:W-:Y:S01]  /*7540*/  ULDC UR9, c[0x0][0xa88] ;  /* 0x0002a20000097ab9 */ /* 0x000fe20000000800 */
[----:B------:R-:W-:Y:S01]  /*7550*/  IADD3 R8, P0, R8, UR10, RZ ;  /* 0x0000000a08087c10 */ /* 0x000fe2000ff1e0ff */
[----:B------:R-:W-:Y:S01]  /*7560*/  @UP0 ULEA UR10, UP1, UR45, UR12, 0x2 ;  /* 0x0000000c2d0a0291 */ /* 0x000fe2000f82103f */
[----:B------:R-:W-:-:S02]  /*7570*/  IMAD R12, R9, UR14, RZ ;  /* 0x0000000e090c7c24 */ /* 0x000fc4000f8e02ff */
[----:B------:R-:W-:Y:S01]  /*7580*/  IADD3.X R9, R10, UR11, R11, P0, !PT ;  /* 0x0000000b0a097c10 */ /* 0x000fe200087fe40b */
[----:B------:R-:W-:Y:S01]  /*7590*/  @UP0 ULEA.HI.X UR11, UR45, UR13, UR46, 0x2, UP1 ;  /* 0x0000000d2d0b0291 */ /* 0x000fe200088f142e */
[C---:B------:R-:W-:Y:S02]  /*75a0*/  IMAD R11, R5.reuse, UR15, R12 ;  /* 0x0000000f050b7c24 */ /* 0x040fe4000f8e020c */
[----:B------:R-:W-:Y:S01]  /*75b0*/  IMAD.U32 R12, RZ, RZ, UR10 ;  /* 0x0000000aff0c7e24 */ /* 0x000fe2000f8e00ff */
[----:B------:R-:W-:Y:S01]  /*75c0*/  ULDC.64 UR12, c[0x0][0xb50] ;  /* 0x0002d400000c7ab9 */ /* 0x000fe20000000a00 */
[----:B------:R-:W-:-:S04]  /*75d0*/  IMAD.WIDE.U32 R8, R5, UR14, R8 ;  /* 0x0000000e05087c25 */ /* 0x000fc8000f8e0008 */
[----:B------:R-:W-:Y:S01]  /*75e0*/  IMAD.U32 R5, RZ, RZ, UR9 ;  /* 0x00000009ff057e24 */ /* 0x000fe2000f8e00ff */
[----:B------:R-:W-:Y:S01]  /*75f0*/  IADD3 R9, R9, R11, RZ ;  /* 0x0000000b09097210 */ /* 0x000fe20007ffe0ff */
[----:B------:R-:W-:Y:S01]  /*7600*/  IMAD.U32 R13, RZ, RZ, UR11 ;  /* 0x0000000bff0d7e24 */ /* 0x000fe2000f8e00ff */
[----:B------:R-:W-:-:S04]  /*7610*/  LEA R10, P0, R8, UR12, 0x2 ;  /* 0x0000000c080a7c11 */ /* 0x000fc8000f8010ff */
[----:B------:R2:W5:Y:S01]  /*7620*/  @P3 LDG.E R5, desc[UR52][R12.64] ;  /* 0x000000340c053981 */ /* 0x000562000c1e1900 */
[----:B------:R-:W-:Y:S01]  /*7630*/  LEA.HI.X R8, R8, UR13, R9, 0x2, P0 ;  /* 0x0000000d08087c11 */ /* 0x000fe200080f1409 */
[----:B------:R-:W-:Y:S07]  /*7640*/  @P3 BRA `(.L_x_13292) ;  /* 0x0000000000103947 */ /* 0x000fee0003800000 */
[----:B------:R-:W-:Y:S05]  /*7650*/  @!P2 BRA `(.L_x_13292) ;  /* 0x00000000000ca947 */ /* 0x000fea0003800000 */
[----:B--2---:R-:W2:Y:S04]  /*7660*/  LDG.E R12, desc[UR52][R20.64] ;  /* 0x00000034140c7981 */ /* 0x004ea8000c1e1900 */
[----:B-----5:R-:W2:Y:S02]  /*7670*/  LDG.E R5, desc[UR52][R20.64+0x4] ;  /* 0x0000043414057981 */ /* 0x020ea4000c1e1900 */
[----:B--2---:R-:W-:-:S07]  /*7680*/  IMAD.IADD R5, R5, 0x1, -R12 ;  /* 0x0000000105057824 */ /* 0x004fce00078e0a0c */
.L_x_13292:
[----:B------:R-:W-:Y:S01]  /*7690*/  IMAD R9, R17, 0x40, R16 ;  /* 0x0000004011097824 */ /* 0x000fe200078e0210 */
[----:B------:R-:W-:Y:S01]  /*76a0*/  SHFL.IDX PT, R20, R10, RZ, 0x1c1f ;  /* 0x001c1fff0a147589 */ /* 0x000fe200000e0000 */
[----:B--2---:R-:W-:Y:S01]  /*76b0*/  IMAD R12, R14, 0xc0, R23 ;  /* 0x000000c00e0c7824 */ /* 0x004fe200078e0217 */
[----:B------:R-:W-:Y:S01]  /*76c0*/  LOP3.LUT P0, RZ, R18, 0x3, RZ, 0xc0, !PT ;  /* 0x0000000312ff7812 */ /* 0x000fe2000780c0ff */
[----:B------:R-:W-:Y:S01]  /*76d0*/  IMAD.WIDE R6, R9, 0x2, R6 ;  /* 0x0000000209067825 */ /* 0x000fe200078e0206 */
[----:B------:R-:W0:Y:S01]  /*76e0*/  SHFL.IDX PT, R21, R8, RZ, 0x1c1f ;  /* 0x001c1fff08157589 */ /* 0x000e2200000e0000 */
[----:B------:R-:W-:Y:S02]  /*76f0*/  ULDC.64 UR10, c[0x0][0xaa0] ;  /* 0x0002a800000a7ab9 */ /* 0x000fe40000000a00 */
[----:B-----5:R-:W-:Y:S01]  /*7700*/  IMAD R37, R5, R22, RZ ;  /* 0x0000001605257224 */ /* 0x020fe200078e02ff */
[----:B------:R-:W-:Y:S01]  /*7710*/  SHFL.IDX PT, R28, R10, 0x1, 0x1c1f ;  /* 0x003c1f000a1c7f89 */ /* 0x000fe200000e0000 */
[----:B------:R-:W-:Y:S01]  /*7720*/  VIADD R5, R12, 0x8 ;  /* 0x000000080c057836 */ /* 0x000fe20000000000 */
[----:B------:R-:W-:-:S02]  /*7730*/  IADD3 R13, P3, R6, 0x1800, RZ ;  /* 0x00001800060d7810 */ /* 0x000fc40007f7e0ff */
[----:B------:R1:W2:Y:S01]  /*7740*/  SHFL.IDX PT, R29, R8, 0x1, 0x1c1f ;  /* 0x003c1f00081d7f89 */ /* 0x0002a200000e0000 */
[----:B------:R-:W-:Y:S02]  /*7750*/  IADD3 R25, P4, R6, 0x3000, RZ ;  /* 0x0000300006197810 */ /* 0x000fe40007f9e0ff */
[-C--:B------:R-:W-:Y:S02]  /*7760*/  ISETP.GE.OR P2, PT, R12, R37.reuse, P0 ;  /* 0x000000250c00720c */ /* 0x080fe40000746670 */
[----:B------:R-:W-:Y:S02]  /*7770*/  LOP3.LUT R9, R6, 0x380, RZ, 0xc0, !PT ;  /* 0x0000038006097812 */ /* 0x000fe400078ec0ff */
[----:B------:R-:W-:Y:S02]  /*7780*/  LOP3.LUT R12, R13, 0x380, RZ, 0xc0, !PT ;  /* 0x000003800d0c7812 */ /* 0x000fe400078ec0ff */
[----:B------:R-:W-:Y:S02]  /*7790*/  ISETP.GE.OR P0, PT, R5, R37, P0 ;  /* 0x000000250500720c */ /* 0x000fe40000706670 */
[----:B------:R-:W-:-:S02]  /*77a0*/  LOP3.LUT R24, R25, 0x380, RZ, 0xc0, !PT ;  /* 0x0000038019187812 */ /* 0x000fc400078ec0ff */
[----:B------:R-:W-:Y:S02]  /*77b0*/  SHF.R.U64 R9, R9, 0x3, RZ ;  /* 0x0000000309097819 */ /* 0x000fe400000012ff */
[----:B------:R-:W-:Y:S01]  /*77c0*/  SHF.R.U64 R12, R12, 0x3, RZ ;  /* 0x000000030c0c7819 */ /* 0x000fe200000012ff */
[----:B0-----:R0:W-:Y:S01]  /*77d0*/  @!P2 ST.E desc[UR52][R20.64], R4 ;  /* 0x000000041400a985 */ /* 0x0011e2000c101934 */
[----:B------:R-:W-:Y:S02]  /*77e0*/  SHF.R.U64 R24, R24, 0x3, RZ ;  /* 0x0000000318187819 */ /* 0x000fe400000012ff */
[----:B-1----:R-:W-:Y:S01]  /*77f0*/  LOP3.LUT R8, R9, R6, RZ, 0x3c, !PT ;  /* 0x0000000609087212 */ /* 0x002fe200078e3cff */
[--C-:B------:R-:W-:Y:S01]  /*7800*/  IMAD.MOV.U32 R9, RZ, RZ, R7.reuse ;  /* 0x000000ffff097224 */ /* 0x100fe200078e0007 */
[----:B------:R-:W-:Y:S01]  /*7810*/  LOP3.LUT R12, R12, R13, RZ, 0x3c, !PT ;  /* 0x0000000d0c0c7212 */ /* 0x000fe200078e3cff */
[--C-:B------:R-:W-:Y:S01]  /*7820*/  IMAD.X R13, RZ, RZ, R7.reuse, P3 ;  /* 0x000000ffff0d7224 */ /* 0x100fe200018e0607 */
[----:B------:R-:W-:Y:S01]  /*7830*/  LOP3.LUT R24, R24, R25, RZ, 0x3c, !PT ;  /* 0x0000001918187212 */ /* 0x000fe200078e3cff */
[----:B------:R-:W-:Y:S01]  /*7840*/  IMAD.X R25, RZ, RZ, R7, P4 ;  /* 0x000000ffff197224 */ /* 0x000fe200020e0607 */
[----:B--2---:R1:W-:Y:S01]  /*7850*/  @!P0 ST.E desc[UR52][R28.64], R0 ;  /* 0x000000001c008985 */ /* 0x0043e2000c101934 */
[----:B0-----:R-:W0:Y:S03]  /*7860*/  @P1 LDC R21, c[0x0][0xbec] ;  /* 0x0002fb00ff151b82 */ /* 0x001e260000000800 */
[----:B------:R-:W2:Y:S04]  /*7870*/  LD.E.128 R8, desc[UR52][R8.64] ;  /* 0x0000003408087980 */ /* 0x000ea8000c101d00 */
[----:B------:R-:W3:Y:S04]  /*7880*/  LD.E.128 R12, desc[UR52][R12.64] ;  /* 0x000000340c0c7980 */ /* 0x000ee8000c101d00 */
[----:B------:R-:W4:Y:S01]  /*7890*/  LD.E.128 R24, desc[UR52][R24.64] ;  /* 0x0000003418187980 */ /* 0x000f22000c101d00 */
[----:B------:R-:W-:-:S04]  /*78a0*/  IADD3 R33, P0, R6, 0x4800, RZ ;  /* 0x0000480006217810 */ /* 0x000fc80007f1e0ff */
[----:B------:R-:W-:Y:S01]  /*78b0*/  LOP3.LUT R5, R33, 0x380, RZ, 0xc0, !PT ;  /* 0x0000038021057812 */ /* 0x000fe200078ec0ff */
[----:B------:R-:W-:Y:S01]  /*78c0*/  UIMAD UR9, UR7, UR10, URZ ;  /* 0x0000000a070972a4 */ /* 0x000fe2000f8e023f */
[----:B-1----:R-:W-:Y:S02]  /*78d0*/  IMAD R0, R2, 0x30, R17 ;  /* 0x0000003002007824 */ /* 0x002fe400078e0211 */
[----:B------:R-:W-:Y:S01]  /*78e0*/  SHF.R.U64 R4, R5, 0x3, RZ ;  /* 0x0000000305047819 */ /* 0x000fe200000012ff */
[----:B------:R-:W-:Y:S02]  /*78f0*/  IMAD.U32 R29, RZ, RZ, UR47 ;  /* 0x0000002fff1d7e24 */ /* 0x000fe4000f8e00ff */
[----:B------:R-:W-:Y:S01]  /*7900*/  IMAD.X R7, RZ, RZ, R7, P0 ;  /* 0x000000ffff077224 */ /* 0x000fe200000e0607 */
[----:B------:R-:W-:Y:S02]  /*7910*/  LOP3.LUT R6, R4, R33, RZ, 0x3c, !PT ;  /* 0x0000002104067212 */ /* 0x000fe400078e3cff */
[----:B------:R-:W1:Y:S01]  /*7920*/  @P1 LDC R33, c[0x0][0xbf0] ;  /* 0x0002fc00ff211b82 */ /* 0x000e620000000800 */
[----:B------:R-:W-:-:S02]  /*7930*/  UIMAD.WIDE.U32 UR6, UR4, UR10, URZ ;  /* 0x0000000a040672a5 */ /* 0x000fc4000f8e003f */
[----:B------:R-:W-:Y:S01]  /*7940*/  UIMAD UR9, UR4, UR11, UR9 ;  /* 0x0000000b040972a4 */ /* 0x000fe2000f8e0209 */
[----:B------:R-:W-:Y:S01]  /*7950*/  IMAD R28, R29, 0xc0, R0 ;  /* 0x000000c01d1c7824 */ /* 0x000fe200078e0200 */
[----:B------:R-:W5:Y:S01]  /*7960*/  LD.E.128 R4, desc[UR52][R6.64] ;  /* 0x0000003406047980 */ /* 0x000f62000c101d00 */
[----:B------:R-:W-:Y:S01]  /*7970*/  ULDC.64 UR10, c[0x0][0xae8] ;  /* 0x0002ba00000a7ab9 */ /* 0x000fe20000000a00 */
[----:B------:R-:W-:Y:S01]  /*7980*/  UIADD3 UR7, UR7, UR9, URZ ;  /* 0x0000000907077290 */ /* 0x000fe2000fffe03f */
[----:B0-----:R-:W-:Y:S01]  /*7990*/  @P1 IMAD.HI.U32 R0, R28, R21, RZ ;  /* 0x000000151c001227 */ /* 0x001fe200078e00ff */
[----:B------:R-:W-:Y:S01]  /*79a0*/  UIMAD UR4, UR17, UR10, URZ ;  /* 0x0000000a110472a4 */ /* 0x000fe2000f8e023f */
[----:B------:R-:W-:Y:S01]  /*79b0*/  @!PT LDS RZ, [RZ] ;  /* 0x00000000fffff984 */ /* 0x000fe20000000800 */
[----:B------:R-:W-:Y:S01]  /*79c0*/  @!PT LDS RZ, [RZ] ;  /* 0x00000000fffff984 */ /* 0x000fe20000000800 */
[----:B------:R-:W-:Y:S01]  /*79d0*/  @!PT LDS RZ, [RZ] ;  /* 0x00000000fffff984 */ /* 0x000fe20000000800 */
[----:B------:R-:W-:Y:S01]  /*79e0*/  @!PT LDS RZ, [RZ] ;  /* 0x00000000fffff984 */ /* 0x000fe20000000800 */
[----:B------:R0:W-:Y:S06]  /*79f0*/  MEMBAR.ALL.CTA ;  /* 0x0000000000007992 */ /* 0x0001ec0000008000 */
[----:B0-----:R-:W0:Y:S01]  /*7a00*/  FENCE.VIEW.ASYNC.S ;  /* 0x00000000000073c6 */ /* 0x001e220000000000 */
[----:B------:R-:W-:Y:S01]  /*7a10*/  UIMAD.WIDE.U32 UR6, UR49, UR10, UR6 ;  /* 0x0000000a310672a5 */ /* 0x000fe2000f8e0006 */
[----:B------:R-:W-:Y:S01]  /*7a20*/  IMAD.MOV.U32 R29, RZ, RZ, R28 ;  /* 0x000000ffff1d7224 */ /* 0x000fe200078e001c */
[----:B------:R-:W-:Y:S01]  /*7a30*/  UIMAD UR4, UR49, UR11, UR4 ;  /* 0x0000000b310472a4 */ /* 0x000fe2000f8e0204 */
[----:B------:R-:W-:Y:S01]  /*7a40*/  IMAD.U32 R34, RZ, RZ, UR47 ;  /* 0x0000002fff227e24 */ /* 0x000fe2000f8e00ff */
[----:B------:R-:W-:Y:S01]  /*7a50*/  SHF.R.S32.HI R36, RZ, 0x1f, R16 ;  /* 0x0000001fff247819 */ /* 0x000fe20000011410 */
[----:B------:R-:W-:Y:S01]  /*7a60*/  ULDC.64 UR10, c[0x0][0xaf0] ;  /* 0x0002bc00000a7ab9 */ /* 0x000fe20000000a00 */
[----:B------:R-:W-:Y:S01]  /*7a70*/  UIADD3 UR7, UR7, UR4, URZ ;  /* 0x0000000407077290 */ /* 0x000fe2000fffe03f */
[----:B------:R-:W-:Y:S01]  /*7a80*/  IMAD R34, R34, 0xc0, R17 ;  /* 0x000000c022227824 */ /* 0x000fe200078e0211 */
[----:B------:R-:W-:Y:S01]  /*7a90*/  UIMAD UR4, UR16, UR10, URZ ;  /* 0x0000000a100472a4 */ /* 0x000fe2000f8e023f */
[----:B------:R-:W-:-:S03]  /*7aa0*/  VIADD R3, R3, 0x13220 ;  /* 0x0001322003037836 */ /* 0x000fc60000000000 */
[----:B------:R-:W-:Y:S01]  /*7ab0*/  UIMAD UR4, UR8, UR11, UR4 ;  /* 0x0000000b080472a4 */ /* 0x000fe2000f8e0204 */
[----:B-1----:R-:W-:Y:S01]  /*7ac0*/  @P1 SHF.R.U32.HI R29, RZ, R33, R0 ;  /* 0x00000021ff1d1219 */ /* 0x002fe20000011600 */
[----:B------:R-:W-:Y:S01]  /*7ad0*/  UIMAD.WIDE.U32 UR8, UR8, UR10, UR6 ;  /* 0x0000000a080872a5 */ /* 0x000fe2000f8e0006 */
[----:B------:R-:W-:Y:S02]  /*7ae0*/  PRMT R3, RZ, 0x654, R3 ;  /* 0x00000654ff037816 */ /* 0x000fe40000000003 */
[--C-:B------:R-:W-:Y:S01]  /*7af0*/  SHF.R.S32.HI R0, RZ, 0x1f, R29.reuse ;  /* 0x0000001fff007819 */ /* 0x100fe2000001141d */
[----:B------:R-:W-:Y:S01]  /*7b00*/  UIADD3 UR4, UR9, UR4, URZ ;  /* 0x0000000409047290 */ /* 0x000fe2000fffe03f */
[----:B------:R-:W-:Y:S01]  /*7b10*/  IMAD.MOV R33, RZ, RZ, -R29 ;  /* 0x000000ffff217224 */ /* 0x000fe200078e0a1d */
[----:B------:R-:W-:Y:S01]  /*7b20*/  ULDC.64 UR6, c[0x0][0xae0] ;  /* 0x0002b80000067ab9 */ /* 0x000fe20000000a00 */
[----:B------:R-:W-:Y:S01]  /*7b30*/  MOV R20, UR8 ;  /* 0x0000000800147c02 */ /* 0x000fe20008000f00 */
[----:B------:R-:W-:Y:S01]  /*7b40*/  IMAD R0, R0, UR6, RZ ;  /* 0x0000000600007c24 */ /* 0x000fe2000f8e02ff */
[----:B0-----:R0:W-:Y:S01]  /*7b50*/  SYNCS.ARRIVE.TRANS64.RED.A1T0 RZ, [R3+URZ], RZ ;  /* 0x000000ff03ff79a7 */ /* 0x0011e2000810043f */
[----:B------:R-:W-:-:S02]  /*7b60*/  IMAD R33, R22, R33, R28 ;  /* 0x0000002116217224 */ /* 0x000fc400078e021c */
        /* <DEDUP_REMOVED lines=12> */
[----:B------:R-:W-:Y:S01]  /*7c30*/  VIADD R0, R34, 0x30 ;  /* 0x0000003022007836 */ /* 0x000fe20000000000 */
[----:B------:R-:W-:Y:S01]  /*7c40*/  LEA R22, P0, R20, UR6, 0x1 ;  /* 0x0000000614167c11 */ /* 0x000fe2000f8008ff */
[----:B------:R-:W-:-:S04]  /*7c50*/  IMAD.IADD R21, R21, 0x1, R29 ;  /* 0x0000000115157824 */ /* 0x000fc800078e021d */
[----:B------:R-:W1:Y:S01]  /*7c60*/  SHFL.IDX PT, R29, R22, RZ, 0x181f ;  /* 0x00181fff161d7589 */ /* 0x000e6200000e0000 */
[----:B------:R-:W-:Y:S01]  /*7c70*/  LEA.HI.X R30, R20, UR7, R21, 0x1, P0 ;  /* 0x00000007141e7c11 */ /* 0x000fe200080f0c15 */
[----:B------:R-:W-:Y:S01]  /*7c80*/  VIADD R20, R34, 0x60 ;  /* 0x0000006022147836 */ /* 0x000fe20000000000 */
[----:B------:R-:W-:Y:S01]  /*7c90*/  ISETP.GE.AND P0, PT, R16, UR4, PT ;  /* 0x0000000410007c0c */ /* 0x000fe2000bf06270 */
[----:B------:R-:W0:Y:S03]  /*7ca0*/  SHFL.IDX PT, R35, R22, 0x1, 0x181f ;  /* 0x00381f0016237f89 */ /* 0x000e2600000e0000 */
[-C--:B------:R-:W-:Y:S01]  /*7cb0*/  ISETP.GE.OR P1, PT, R34, R37.reuse, P0 ;  /* 0x000000252200720c */ /* 0x080fe20000726670 */
[----:B------:R-:W0:Y:S01]  /*7cc0*/  SHFL.IDX PT, R41, R22, 0x2, 0x181f ;  /* 0x00581f0016297f89 */ /* 0x000e2200000e0000 */
[-C--:B------:R-:W-:Y:S01]  /*7cd0*/  ISETP.GE.OR P2, PT, R0, R37.reuse, P0 ;  /* 0x000000250000720c */ /* 0x080fe20000746670 */
[----:B------:R-:W-:Y:S01]  /*7ce0*/  VIADD R0, R34, 0x90 ;  /* 0x0000009022007836 */ /* 0x000fe20000000000 */
[-C--:B------:R-:W-:Y:S01]  /*7cf0*/  ISETP.GE.OR P3, PT, R20, R37.reuse, P0 ;  /* 0x000000251400720c */ /* 0x080fe20000766670 */
[----:B------:R-:W0:Y:S03]  /*7d00*/  SHFL.IDX PT, R21, R30, RZ, 0x181f ;  /* 0x00181fff1e157589 */ /* 0x000e2600000e0000 */
[----:B------:R-:W-:Y:S01]  /*7d10*/  ISETP.GE.OR P0, PT, R0, R37, P0 ;  /* 0x000000250000720c */ /* 0x000fe20000706670 */
[----:B------:R-:W0:Y:S04]  /*7d20*/  SHFL.IDX PT, R33, R30, 0x1, 0x181f ;  /* 0x00381f001e217f89 */ /* 0x000e2800000e0000 */
[----:B------:R-:W0:Y:S01]  /*7d30*/  SHFL.IDX PT, R39, R30, 0x2, 0x181f ;  /* 0x00581f001e277f89 */ /* 0x000e2200000e0000 */
[----:B-1----:R-:W-:-:S03]  /*7d40*/  @!P1 LEA R20, P4, R16, R29, 0x1 ;  /* 0x0000001d10149211 */ /* 0x002fc600078808ff */
[----:B0-----:R0:W1:Y:S01]  /*7d50*/  SHFL.IDX PT, R3, R30, 0x3, 0x181f ;  /* 0x00781f001e037f89 */ /* 0x00106200000e0000 */
[----:B------:R-:W-:-:S03]  /*7d60*/  @!P2 LEA R28, P5, R16, R35, 0x1 ;  /* 0x00000023101ca211 */ /* 0x000fc600078a08ff */
[----:B------:R0:W0:Y:S01]  /*7d70*/  SHFL.IDX PT, R35, R22, 0x3, 0x181f ;  /* 0x00781f0016237f89 */ /* 0x00002200000e0000 */
[C---:B------:R-:W-:Y:S02]  /*7d80*/  @!P3 LEA R32, P6, R16.reuse, R41, 0x1 ;  /* 0x000000291020b211 */ /* 0x040fe400078c08ff */
[C-C-:B------:R-:W-:Y:S02]  /*7d90*/  @!P1 LEA.HI.X R21, R16.reuse, R21, R36.reuse, 0x1, P4 ;  /* 0x0000001510159211 */ /* 0x140fe400020f0c24 */
[C-C-:B------:R-:W-:Y:S02]  /*7da0*/  @!P2 LEA.HI.X R29, R16.reuse, R33, R36.reuse, 0x1, P5 ;  /* 0x00000021101da211 */ /* 0x140fe400028f0c24 */
[----:B------:R-:W-:Y:S01]  /*7db0*/  @!P3 LEA.HI.X R33, R16, R39, R36, 0x1, P6 ;  /* 0x000000271021b211 */ /* 0x000fe200030f0c24 */
[----:B--2---:R2:W-:Y:S04]  /*7dc0*/  @!P1 ST.E.128 desc[UR52][R20.64], R8 ;  /* 0x0000000814009985 */ /* 0x0045e8000c101d34 */
[----:B---3--:R2:W-:Y:S04]  /*7dd0*/  @!P2 ST.E.128 desc[UR52][R28.64], R12 ;  /* 0x0000000c1c00a985 */ /* 0x0085e8000c101d34 */
[----:B----4-:R2:W-:Y:S01]  /*7de0*/  @!P3 ST.E.128 desc[UR52][R32.64], R24 ;  /* 0x000000182000b985 */ /* 0x0105e2000c101d34 */
[----:B01----:R-:W-:Y:S05]  /*7df0*/  @P0 BRA `(.L_x_13293) ;  /* 0x0000000800840947 */ /* 0x003fea0003800000 */
[----:B--2---:R-:W-:-:S04]  /*7e00*/  LEA R8, P0, R16, R35, 0x1 ;  /* 0x0000002310087211 */ /* 0x004fc800078008ff */
[----:B------:R-:W-:-:S05]  /*7e10*/  LEA.HI.X R9, R16, R3, R36, 0x1, P0 ;  /* 0x0000000310097211 */ /* 0x000fca00000f0c24 */
[----:B-----5:R0:W-:Y:S01]  /*7e20*/  ST.E.128 desc[UR52][R8.64], R4 ;  /* 0x0000000408007985 */ /* 0x0201e2000c101d34 */
[----:B------:R-:W-:Y:S05]  /*7e30*/  BRA `(.L_x_13293) ;  /* 0x0000000800747947 */ /* 0x000fea0003800000 */
.L_x_13291:
        /* <DEDUP_REMOVED lines=11> */
[----:B------:R-:W-:-:S03]  /*7ef0*/  UISETP.NE.U32.AND UP1, UPT, UR6, URZ, UPT ;  /* 0x0000003f0600728c */ /* 0x000fc6000bf25070 */
[----:B------:R-:W2:Y:S01]  /*7f00*/  @P2 LDG.E R3, desc[UR52][R4.64] ;  /* 0x0000003404032981 */ /* 0x000ea2000c1e1900 */
[----:B------:R-:W-:Y:S01]  /*7f10*/  UISETP.NE.AND.EX UP1, UPT, UR7, URZ, UPT, UP1 ;  /* 0x0000003f0700728c */ /* 0x000fe2000bf25310 */
[----:B------:R-:W-:-:S05]  /*7f20*/  IMAD.U32 R0, RZ, RZ, UR4 ;  /* 0x00000004ff007e24 */ /* 0x000fca000f8e00ff */
[----:B------:R-:W-:-:S05]  /*7f30*/  PLOP3.LUT P3, PT, PT, PT, UP1, 0x80, 0x0 ;  /* 0x000000000000781c */ /* 0x000fca0003f6f018 */
[----:B------:R-:W-:-:S04]  /*7f40*/  @UP1 ULEA UR6, UP2, UR45, UR6, 0x2 ;  /* 0x000000062d061291 */ /* 0x000fc8000f84103f */
[----:B------:R-:W-:Y:S02]  /*7f50*/  @UP1 ULEA.HI.X UR7, UR45, UR7, UR46, 0x2, UP2 ;  /* 0x000000072d071291 */ /* 0x000fe400090f142e */
[----:B------:R-:W-:-:S04]  /*7f60*/  IMAD.U32 R6, RZ, RZ, UR6 ;  /* 0x00000006ff067e24 */ /* 0x000fc8000f8e00ff */
[----:B------:R-:W-:-:S05]  /*7f70*/  MOV R7, UR7 ;  /* 0x0000000700077c02 */ /* 0x000fca0008000f00 */
        /* <DEDUP_REMOVED lines=15> */
.L_x_13294:
        /* <DEDUP_REMOVED lines=46> */
.L_x_13296:
[----:B------:R-:W-:Y:S05]  /*8350*/  BSYNC B1 ;  /* 0x0000000000017941 */ /* 0x000fea0003800000 */
.L_x_13295:
[----:B------:R-:W1:Y:S01]  /*8360*/  @P0 LDC R5, c[0x0][0xbf0] ;  /* 0x0002fc00ff050b82 */ /* 0x000e620000000800 */
[----:B------:R-:W-:Y:S01]  /*8370*/  ULDC.64 UR12, c[0x0][0xaa0] ;  /* 0x0002a800000c7ab9 */ /* 0x000fe20000000a00 */
[----:B0-----:R-:W-:Y:S01]  /*8380*/  IMAD.U32 R6, RZ, RZ, UR47 ;  /* 0x0000002fff067e24 */ /* 0x001fe2000f8e00ff */
[----:B------:R-:W-:Y:S01]  /*8390*/  UIMAD UR8, UR9, UR12, URZ ;  /* 0x0000000c090872a4 */ /* 0x000fe2000f8e023f */
[----:B------:R-:W-:Y:S01]  /*83a0*/  IMAD R3, R2, 0x30, R17 ;  /* 0x0000003002037824 */ /* 0x000fe200078e0211 */
[----:B------:R-:W-:Y:S01]  /*83b0*/  UIMAD.WIDE.U32 UR6, UR4, UR12, URZ ;  /* 0x0000000c040672a5 */ /* 0x000fe2000f8e003f */
[----:B-----5:R-:W-:Y:S01]  /*83c0*/  IMAD R29, R0, R11, RZ ;  /* 0x0000000b001d7224 */ /* 0x020fe200078e02ff */
[----:B------:R-:W-:Y:S01]  /*83d0*/  UIMAD UR8, UR4, UR13, UR8 ;  /* 0x0000000d040872a4 */ /* 0x000fe2000f8e0208 */
[----:B------:R-:W-:Y:S01]  /*83e0*/  IMAD R6, R6, 0xc0, R3 ;  /* 0x000000c006067824 */ /* 0x000fe200078e0203 */
[----:B------:R-:W-:Y:S01]  /*83f0*/  SHF.R.S32.HI R12, RZ, 0x1f, R16 ;  /* 0x0000001fff0c7819 */ /* 0x000fe20000011410 */
        /* <DEDUP_REMOVED lines=17> */
[----:B------:R-:W-:Y:S01]  /*8510*/  MOV R5, UR7 ;  /* 0x0000000700057c02 */ /* 0x000fe20008000f00 */
[----:B------:R-:W-:Y:S02]  /*8520*/  IMAD R7, R11, R7, R6 ;  /* 0x000000070b077224 */ /* 0x000fe400078e0206 */
[----:B------:R-:W-:Y:S02]  /*8530*/  IMAD R8, R4, UR8, RZ ;  /* 0x0000000804087c24 */ /* 0x000fe4000f8e02ff */
[----:B------:R-:W-:Y:S01]  /*8540*/  IMAD.U32 R4, RZ, RZ, UR6 ;  /* 0x00000006ff047e24 */ /* 0x000fe2000f8e00ff */
[----:B------:R-:W-:Y:S01]  /*8550*/  SHF.R.S32.HI R6, RZ, 0x1f, R7 ;  /* 0x0000001fff067819 */ /* 0x000fe20000011407 */
[----:B------:R-:W-:Y:S01]  /*8560*/  IMAD.U32 R5, RZ, RZ, UR4 ;  /* 0x00000004ff057e24 */ /* 0x000fe2000f8e00ff */
[----:B------:R-:W-:Y:S01]  /*8570*/  ULDC.64 UR6, c[0x0][0xad8] ;  /* 0x0002b60000067ab9 */ /* 0x000fe20000000a00 */
[C---:B------:R-:W-:Y:S01]  /*8580*/  IMAD R9, R3.reuse, UR9, R8 ;  /* 0x0000000903097c24 */ /* 0x040fe2000f8e0208 */
[----:B------:R-:W-:Y:S01]  /*8590*/  ULDC UR4, c[0x0][0xac8] ;  /* 0x0002b20000047ab9 */ /* 0x000fe20000000800 */
[----:B------:R-:W-:-:S04]  /*85a0*/  IMAD.WIDE.U32 R4, R3, UR8, R4 ;  /* 0x0000000803047c25 */ /* 0x000fc8000f8e0004 */
[----:B------:R-:W-:Y:S02]  /*85b0*/  IMAD R6, R6, UR6, RZ ;  /* 0x0000000606067c24 */ /* 0x000fe4000f8e02ff */
[----:B------:R-:W-:Y:S02]  /*85c0*/  IMAD.IADD R5, R5, 0x1, R9 ;  /* 0x0000000105057824 */ /* 0x000fe400078e0209 */
[C---:B------:R-:W-:Y:S02]  /*85d0*/  IMAD R3, R7.reuse, UR7, R6 ;  /* 0x0000000707037c24 */ /* 0x040fe4000f8e0206 */
[----:B------:R-:W-:Y:S01]  /*85e0*/  IMAD.WIDE.U32 R4, R7, UR6, R4 ;  /* 0x0000000607047c25 */ /* 0x000fe2000f8e0004 */
[----:B------:R-:W-:-:S03]  /*85f0*/  ULDC.64 UR6, c[0x0][0xa80] ;  /* 0x0002a00000067ab9 */ /* 0x000fc60000000a00 */
[----:B------:R-:W-:Y:S01]  /*8600*/  IMAD.IADD R3, R5, 0x1, R3 ;  /* 0x0000000105037824 */ /* 0x000fe200078e0203 */
[----:B------:R-:W-:Y:S01]  /*8610*/  LEA R5, P0, R4, UR6, 0x1 ;  /* 0x0000000604057c11 */ /* 0x000fe2000f8008ff */
[----:B------:R-:W-:-:S03]  /*8620*/  IMAD.U32 R8, RZ, RZ, UR47 ;  /* 0x0000002fff087e24 */ /* 0x000fc6000f8e00ff */
[----:B------:R-:W-:Y:S01]  /*8630*/  LEA.HI.X R10, R4, UR7, R3, 0x1, P0 ;  /* 0x00000007040a7c11 */ /* 0x000fe200080f0c03 */
[----:B------:R-:W0:Y:S01]  /*8640*/  SHFL.IDX PT, R9, R5, RZ, 0x181f ;  /* 0x00181fff05097589 */ /* 0x000e2200000e0000 */
[----:B------:R-:W-:Y:S01]  /*8650*/  IMAD R6, R8, 0xc0, R17 ;  /* 0x000000c008067824 */ /* 0x000fe200078e0211 */
[----:B------:R-:W-:Y:S02]  /*8660*/  ISETP.GE.AND P0, PT, R16, UR4, PT ;  /* 0x0000000410007c0c */ /* 0x000fe4000bf06270 */
[----:B------:R-:W1:Y:S01]  /*8670*/  SHFL.IDX PT, R13, R5, 0x1, 0x181f ;  /* 0x00381f00050d7f89 */ /* 0x000e6200000e0000 */
[C---:B------:R-:W-:Y:S01]  /*8680*/  VIADD R0, R6.reuse, 0x30 ;  /* 0x0000003006007836 */ /* 0x040fe20000000000 */
[CC--:B------:R-:W-:Y:S01]  /*8690*/  ISETP.GE.OR P3, PT, R6.reuse, R29.reuse, P0 ;  /* 0x0000001d0600720c */ /* 0x0c0fe20000766670 */
[C---:B------:R-:W-:Y:S01]  /*86a0*/  VIADD R3, R6.reuse, 0x60 ;  /* 0x0000006006037836 */ /* 0x040fe20000000000 */
[----:B------:R-:W2:Y:S01]  /*86b0*/  SHFL.IDX PT, R21, R5, 0x2, 0x181f ;  /* 0x00581f0005157f89 */ /* 0x000ea200000e0000 */
[----:B------:R-:W-:Y:S01]  /*86c0*/  VIADD R4, R6, 0x90 ;  /* 0x0000009006047836 */ /* 0x000fe20000000000 */
[----:B------:R-:W-:-:S02]  /*86d0*/  ISETP.GE.OR P2, PT, R0, R29, P0 ;  /* 0x0000001d0000720c */ /* 0x000fc40000746670 */
[----:B------:R-:W3:Y:S01]  /*86e0*/  SHFL.IDX PT, R7, R10, RZ, 0x181f ;  /* 0x00181fff0a077589 */ /* 0x000ee200000e0000 */
[-C--:B------:R-:W-:Y:S02]  /*86f0*/  ISETP.GE.OR P1, PT, R3, R29.reuse, P0 ;  /* 0x0000001d0300720c */ /* 0x080fe40000726670 */
[----:B------:R-:W-:Y:S01]  /*8700*/  ISETP.GE.OR P0, PT, R4, R29, P0 ;  /* 0x0000001d0400720c */ /* 0x000fe20000706670 */
[----:B------:R3:W4:Y:S04]  /*8710*/  SHFL.IDX PT, R27, R5, 0x3, 0x181f ;  /* 0x00781f00051b7f89 */ /* 0x00072800000e0000 */
[----:B------:R-:W4:Y:S04]  /*8720*/  SHFL.IDX PT, R11, R10, 0x1, 0x181f ;  /* 0x00381f000a0b7f89 */ /* 0x000f2800000e0000 */
[----:B------:R-:W4:Y:S01]  /*8730*/  SHFL.IDX PT, R15, R10, 0x2, 0x181f ;  /* 0x00581f000a0f7f89 */ /* 0x000f2200000e0000 */
[----:B0-----:R-:W-:-:S03]  /*8740*/  @!P3 LEA R4, P6, R16, R9, 0x1 ;  /* 0x000000091004b211 */ /* 0x001fc600078c08ff */
[----:B------:R4:W0:Y:S01]  /*8750*/  SHFL.IDX PT, R25, R10, 0x3, 0x181f ;  /* 0x00781f000a197f89 */ /* 0x00082200000e0000 */
[C---:B-1----:R-:W-:Y:S02]  /*8760*/  @!P2 LEA R6, P5, R16.reuse, R13, 0x1 ;  /* 0x0000000d1006a211 */ /* 0x042fe400078a08ff */
[C---:B--2---:R-:W-:Y:S02]  /*8770*/  @!P1 LEA R8, P4, R16.reuse, R21, 0x1 ;  /* 0x0000001510089211 */ /* 0x044fe400078808ff */
[C---:B---3--:R-:W-:Y:S02]  /*8780*/  @!P3 LEA.HI.X R5, R16.reuse, R7, R12, 0x1, P6 ;  /* 0x000000071005b211 */ /* 0x048fe400030f0c0c */
[----:B----4-:R-:W-:-:S03]  /*8790*/  @!P0 LEA R10, P6, R16, R27, 0x1 ;  /* 0x0000001b100a8211 */ /* 0x010fc600078c08ff */
[----:B------:R1:W-:Y:S01]  /*87a0*/  @!P3 ST.E.128 desc[UR52][R4.64], RZ ;  /* 0x000000ff0400b985 */ /* 0x0003e2000c101d34 */
[C-C-:B------:R-:W-:Y:S02]  /*87b0*/  @!P2 LEA.HI.X R7, R16.reuse, R11, R12.reuse, 0x1, P5 ;  /* 0x0000000b1007a211 */ /* 0x140fe400028f0c0c */
[----:B------:R-:W-:-:S03]  /*87c0*/  @!P1 LEA.HI.X R9, R16, R15, R12, 0x1, P4 ;  /* 0x0000000f10099211 */ /* 0x000fc600020f0c0c */
[----:B------:R1:W-:Y:S01]  /*87d0*/  @!P2 ST.E.128 desc[UR52][R6.64], RZ ;  /* 0x000000ff0600a985 */ /* 0x0003e2000c101d34 */
[----:B0-----:R-:W-:-:S03]  /*87e0*/  @!P0 LEA.HI.X R11, R16, R25, R12, 0x1, P6 ;  /* 0x00000019100b8211 */ /* 0x001fc600030f0c0c */
[----:B------:R1:W-:Y:S04]  /*87f0*/  @!P1 ST.E.128 desc[UR52][R8.64], RZ ;  /* 0x000000ff08009985 */ /* 0x0003e8000c101d34 */
[----:B------:R1:W-:Y:S02]  /*8800*/  @!P0 ST.E.128 desc[UR52][R10.64], RZ ;  /* 0x000000ff0a008985 */ /* 0x0003e4000c101d34 */
.L_x_13293:
[----:B------:R-:W-:Y:S05]  /*8810*/  BSYNC B0 ;  /* 0x0000000000007941 */ /* 0x000fea0003800000 */
.L_x_13290:
[----:B------:R-:W-:Y:S02]  /*8820*/  ULDC UR4, c[0x0][0xc3c] ;  /* 0x00030f0000047ab9 */ /* 0x000fe40000000800 */
[----:B------:R-:W-:-:S13]  /*8830*/  ISETP.GE.AND P0, PT, R31, UR4, PT ;  /* 0x000000041f007c0c */ /* 0x000fda000bf06270 */
[----:B------:R-:W-:Y:S05]  /*8840*/  @!P0 BRA `(.L_x_13297) ;  /* 0xffffff8400348947 */ /* 0x000fea000383ffff */
[----:B------:R-:W-:Y:S05]  /*8850*/  EXIT ;  /* 0x000000000000794d */ /* 0x000fea0003800000 */
.L_x_13262:
        /* <DEDUP_REMOVED lines=32> */
[----:B------:R-:W-:Y:S01]  /*8a60*/  MOV R16, RZ ;  /* 0x000000ff00107202 */ /* 0x000fe20000000f00 */
        /* <DEDUP_REMOVED lines=24> */
.L_x_13303:
        /* <DEDUP_REMOVED lines=12> */
.L_x_13302:
[----:B------:R-:W-:Y:S05]  /*8cb0*/  BSYNC B0 ;  /* 0x0000000000007941 */ /* 0x000fea0003800000 */
.L_x_13301:
        /* <DEDUP_REMOVED lines=21> */
.L_x_13299:
        /* <DEDUP_REMOVED lines=15> */
[----:B------:R-:W-:-:S05]  /*8f00*/  MOV R13, UR5 ;  /* 0x00000005000d7c02 */ /* 0x000fca0008000f00 */
[----:B------:R2:W3:Y:S02]  /*8f10*/  SHFL.IDX PT, R16, R6, R13, 0x1f ;  /* 0x00001f0d06107589 */ /* 0x0004e400000e0000 */
.L_x_13304:
[----:B01----:R-:W-:Y:S01]  /*8f20*/  IMAD.MOV R2, RZ, RZ, -R3 ;  /* 0x000000ffff027224 */ /* 0x003fe200078e0a03 */
[----:B------:R-:W-:Y:S01]  /*8f30*/  UIADD3 UR39, UR39, UR4, URZ ;  /* 0x0000000427277290 */ /* 0x000fe2000fffe03f */
[----:B---3--:R-:W-:Y:S02]  /*8f40*/  IMAD R16, R16, R11, R9 ;  /* 0x0000000b10107224 */ /* 0x008fe400078e0209 */
[----:B------:R-:W-:Y:S01]  /*8f50*/  IMAD.MOV.U32 R11, RZ, RZ, R2 ;  /* 0x000000ffff0b7224 */ /* 0x000fe200078e0002 */
[----:B------:R-:W-:Y:S01]  /*8f60*/  IABS R2, R0 ;  /* 0x0000000000027213 */ /* 0x000fe20000000000 */
[----:B------:R-:W-:Y:S02]  /*8f70*/  IMAD.IADD R9, R7, 0x1, -R16 ;  /* 0x0000000107097824 */ /* 0x000fe400078e0a10 */
[----:B------:R-:W-:Y:S02]  /*8f80*/  IMAD R7, R11, R4, RZ ;  /* 0x000000040b077224 */ /* 0x000fe400078e02ff */
[----:B------:R-:W-:Y:S01]  /*8f90*/  IMAD.MOV R8, RZ, RZ, -R2 ;  /* 0x000000ffff087224 */ /* 0x000fe200078e0a02 */
[----:B--2---:R-:W-:Y:S01]  /*8fa0*/  IABS R6, R9 ;  /* 0x0000000900067213 */ /* 0x004fe20000000000 */
        /* <DEDUP_REMOVED lines=20> */
.L_x_13300:
[----:B------:R-:W-:Y:S01]  /*90f0*/  MOV R16, R7 ;  /* 0x0000000700107202 */ /* 0x000fe20000000f00 */
[----:B------:R-:W-:Y:S01]  /*9100*/  IMAD.MOV.U32 R17, RZ, RZ, RZ ;  /* 0x000000ffff117224 */ /* 0x000fe200078e00ff */
[----:B------:R-:W-:Y:S01]  /*9110*/  ULDC UR39, c[0x0][0xc3c] ;  /* 0x00030f0000277ab9 */ /* 0x000fe20000000800 */
[----:B------:R-:W-:-:S07]  /*9120*/  IMAD.MOV.U32 R18, RZ, RZ, RZ ;  /* 0x000000ffff127224 */ /* 0x000fce00078e00ff */
.L_x_13305:
[----:B------:R-:W-:Y:S01]  /*9130*/  ISETP.NE.AND P0, PT, R5, RZ, PT ;  /* 0x000000ff0500720c */ /* 0x000fe20003f05270 */
[----:B------:R-:W-:-:S12]  /*9140*/  IMAD.U32 R19, RZ, RZ, UR39 ;  /* 0x00000027ff137e24 */ /* 0x000fd8000f8e00ff */
[----:B------:R-:W0:Y:S01]  /*9150*/  @!P0 S2R R3, SR_CgaCtaId ;  /* 0x0000000000038919 */ /* 0x000e220000008800 */
[----:B------:R-:W-:-:S04]  /*9160*/  @!P0 MOV R0, 0x400 ;  /* 0x0000040000008802 */ /* 0x000fc80000000f00 */
[----:B0-----:R-:W-:-:S05]  /*9170*/  @!P0 LEA R0, R3, R0, 0x18 ;  /* 0x0000000003008211 */ /* 0x001fca00078ec0ff */
[----:B------:R0:W-:Y:S01]  /*9180*/  @!P0 STS.128 [R0+0x132d0], R16 ;  /* 0x0132d01000008388 */ /* 0x0001e20000000c00 */
[----:B------:R-:W-:Y:S06]  /*9190*/  BAR.ARV 0x5, 0x200 ;  /* 0x0148000000007b1d */ /* 0x000fec0000002000 */
.L_x_13298:
[----:B0-----:R-:W-:Y:S01]  /*91a0*/  IMAD.MOV.U32 R0, RZ, RZ, 0x1 ;  /* 0x00000001ff007424 */ /* 0x001fe200078e00ff */
[----:B------:R-:W-:Y:S01]  /*91b0*/  ULDC UR4, c[0x0][0xc3c] ;  /* 0x00030f0000047ab9 */ /* 0x000fe20000000800 */
[----:B------:R0:W-:Y:S01]  /*91c0*/  STL [R1+0x34], RZ ;  /* 0x000034ff01007387 */ /* 0x0001e20000100800 */
[----:B------:R-:W-:-:S03]  /*91d0*/  UISETP.GE.AND UP0, UPT, UR39, UR4, UPT ;  /* 0x000000042700728c */ /* 0x000fc6000bf06270 */
[----:B------:R0:W-:Y:S03]  /*91e0*/  STL [R1+0x10], R0 ;  /* 0x0000100001007387 */ /* 0x0001e60000100800 */
[----:B------:R-:W-:Y:S01]  /*91f0*/  PLOP3.LUT P0, PT, PT, PT, UP0, 0x80, 0x0 ;  /* 0x000000000000781c */ /* 0x000fe20003f0f008 */
[----:B------:R0:W-:-:S12]  /*9200*/  STL [R1+0x4], RZ ;  /* 0x000004ff01007387 */ /* 0x0001d80000100800 */
[----:B0-----:R-:W-:Y:S05]  /*9210*/  @P0 BRA `(.L_x_13306) ;  /* 0x0000005400bc0947 */ /* 0x001fea0003800000 */
[----:B------:R-:W0:Y:S01]  /*9220*/  S2R R9, SR_TID.X ;  /* 0x0000000000097919 */ /* 0x000e220000002100 */
[----:B------:R-:W1:Y:S01]  /*9230*/  S2UR UR4, SR_CgaCtaId ;  /* 0x00000000000479c3 */ /* 0x000e620000008800 */
[----:B------:R-:W-:Y:S01]  /*9240*/  MOV R22, 0x400 ;  /* 0x0000040000167802 */ /* 0x000fe20000000f00 */
[----:B------:R-:W-:Y:S01]  /*9250*/  ULOP3.LUT UR46, UR43, 0x2, URZ, 0xfc, !UPT ;  /* 0x000000022b2e7892 */ /* 0x000fe2000f8efc3f */
[----:B------:R2:W-:Y:S01]  /*9260*/  STL [R1+0x4], RZ ;  /* 0x000004ff01007387 */ /* 0x0005e20000100800 */
[----:B------:R-:W-:Y:S01]  /*9270*/  ULOP3.LUT UR48, UR43, 0x1, URZ, 0xfc, !UPT ;  /* 0x000000012b307892 */ /* 0x000fe2000f8efc3f */
[----:B------:R-:W-:Y:S01]  /*9280*/  ULDC UR49, c[0x0][0xc] ;  /* 0x0000030000317ab9 */ /* 0x000fe20000000800 */
[C---:B0-----:R-:W-:Y:S01]  /*9290*/  IMAD.SHL.U32 R25, R9.reuse, 0x40, RZ ;  /* 0x0000004009197824 */ /* 0x041fe200078e00ff */
[--C-:B------:R-:W-:Y:S01]  /*92a0*/  SHF.R.U32.HI R0, RZ, 0x1, R9.reuse ;  /* 0x00000001ff007819 */ /* 0x100fe20000011609 */
[C---:B------:R-:W-:Y:S02]  /*92b0*/  IMAD.SHL.U32 R2, R9.reuse, 0x20, RZ ;  /* 0x0000002009027824 */ /* 0x040fe400078e00ff */
[----:B------:R-:W-:Y:S01]  /*92c0*/  IMAD.SHL.U32 R4, R9, 0x8, RZ ;  /* 0x0000000809047824 */ /* 0x000fe200078e00ff */
[----:B------:R-:W-:Y:S01]  /*92d0*/  LOP3.LUT R3, R25, 0x180, RZ, 0xc0, !PT ;  /* 0x0000018019037812 */ /* 0x000fe200078ec0ff */
[C---:B------:R-:W-:Y:S01]  /*92e0*/  IMAD.SHL.U32 R8, R9.reuse, 0x4, RZ ;  /* 0x0000000409087824 */ /* 0x040fe200078e00ff */
[----:B------:R-:W-:Y:S01]  /*92f0*/  LOP3.LUT R5, R2, 0x80, RZ, 0xc0, !PT ;  /* 0x0000008002057812 */ /* 0x000fe200078ec0ff */
[----:B------:R-:W-:Y:S01]  /*9300*/  IMAD.SHL.U32 R6, R9, 0x2, RZ ;  /* 0x0000000209067824 */ /* 0x000fe200078e00ff */
[----:B------:R-:W-:Y:S01]  /*9310*/  LOP3.LUT R3, R3, 0x30, R0, 0xf8, !PT ;  /* 0x0000003003037812 */ /* 0x000fe200078ef800 */
[----:B------:R-:W-:Y:S01]  /*9320*/  IMAD.SHL.U32 R0, R9, 0x10, RZ ;  /* 0x0000001009007824 */ /* 0x000fe200078e00ff */
[----:B------:R-:W-:-:S02]  /*9330*/  LOP3.LUT R5, R5, 0x10, R9, 0xf8, !PT ;  /* 0x0000001005057812 */ /* 0x000fc400078ef809 */
[----:B------:R-:W-:Y:S02]  /*9340*/  LOP3.LUT R4, R3, 0x30, R4, 0x78, !PT ;  /* 0x0000003003047812 */ /* 0x000fe400078e7804 */
[----:B------:R-:W-:Y:S02]  /*9350*/  LOP3.LUT R7, R0, 0x600, RZ, 0xc0, !PT ;  /* 0x0000060000077812 */ /* 0x000fe400078ec0ff */
[----:B------:R-:W-:Y:S02]  /*9360*/  LOP3.LUT R5, R5, 0x10, R8, 0x78, !PT ;  /* 0x0000001005057812 */ /* 0x000fe400078e7808 */
[--C-:B------:R-:W-:Y:S02]  /*9370*/  LOP3.LUT R7, R7, 0x60, R2.reuse, 0xf8, !PT ;  /* 0x0000006007077812 */ /* 0x100fe400078ef802 */
[----:B------:R-:W-:Y:S02]  /*9380*/  LOP3.LUT R9, R9, 0x7f, RZ, 0xc0, !PT ;  /* 0x0000007f09097812 */ /* 0x000fe400078ec0ff */
[----:B------:R-:W-:-:S02]  /*9390*/  LOP3.LUT R24, R7, 0x100, R2, 0xf8, !PT ;  /* 0x0000010007187812 */ /* 0x000fc400078ef802 */
[----:B------:R-:W-:Y:S02]  /*93a0*/  LOP3.LUT R3, R0, 0x1b0, RZ, 0xc0, !PT ;  /* 0x000001b000037812 */ /* 0x000fe400078ec0ff */
[----:B------:R-:W-:Y:S02]  /*93b0*/  LOP3.LUT R25, R4, 0x640, R25, 0xf8, !PT ;  /* 0x0000064004197812 */ /* 0x000fe400078ef819 */
[----:B------:R-:W-:Y:S01]  /*93c0*/  LOP3.LUT R24, R24, R5, RZ, 0xfc, !PT ;  /* 0x0000000518187212 */ /* 0x000fe200078efcff */
[----:B-1----:R-:W-:Y:S01]  /*93d0*/  IMAD.U32 R5, RZ, RZ, UR4 ;  /* 0x00000004ff057e24 */ /* 0x002fe2000f8e00ff */
[----:B------:R-:W-:Y:S02]  /*93e0*/  SHF.R.U32.HI R4, RZ, 0x2, R9 ;  /* 0x00000002ff047819 */ /* 0x000fe40000011609 */
[----:B------:R-:W-:Y:S01]  /*93f0*/  LOP3.LUT R3, R3, 0x30, R6, 0x78, !PT ;  /* 0x0000003003037812 */ /* 0x000fe200078e7806 */
[----:B------:R-:W-:Y:S01]  /*9400*/  IMAD.MOV.U32 R6, RZ, RZ, 0x1 ;  /* 0x00000001ff067424 */ /* 0x000fe200078e00ff */
[----:B------:R-:W-:-:S02]  /*9410*/  LOP3.LUT R4, R4, 0x60, R2, 0xf8, !PT ;  /* 0x0000006004047812 */ /* 0x000fc400078ef802 */
[----:B------:R-:W-:Y:S02]  /*9420*/  LEA R22, R5, R22, 0x18 ;  /* 0x0000001605167211 */ /* 0x000fe400078ec0ff */
[----:B------:R-:W-:Y:S01]  /*9430*/  LOP3.LUT R2, R3, 0x640, R0, 0xf8, !PT ;  /* 0x0000064003027812 */ /* 0x000fe200078ef800 */
[----:B------:R2:W-:Y:S01]  /*9440*/  STL [R1+0x10], R6 ;  /* 0x0000100601007387 */ /* 0x0005e20000100800 */
[----:B------:R-:W-:-:S03]  /*9450*/  LOP3.LUT R3, R4, 0x80, RZ, 0xfc, !PT ;  /* 0x0000008004037812 */ /* 0x000fc600078efcff */
[----:B------:R-:W-:Y:S01]  /*9460*/  IMAD.IADD R0, R22, 0x1, R2 ;  /* 0x0000000116007824 */ /* 0x000fe200078e0202 */
[----:B------:R2:W-:Y:S04]  /*9470*/  STL [R1+0x20], R5 ;  /* 0x0000200501007387 */ /* 0x0005e80000100800 */
[----:B------:R2:W-:Y:S04]  /*9480*/  STL [R1+0x34], RZ ;  /* 0x000034ff01007387 */ /* 0x0005e80000100800 */
[----:B------:R2:W-:Y:S04]  /*9490*/  STL [R1+0x24], R2 ;  /* 0x0000240201007387 */ /* 0x0005e80000100800 */
[----:B------:R2:W-:Y:S02]  /*94a0*/  STL [R1+0x30], R0 ;  /* 0x0000300001007387 */ /* 0x0005e40000100800 */
.L_x_13381:
[----:B------:R-:W-:Y:S01]  /*94b0*/  ULDC.64 UR4, c[0x0][0xc88] ;  /* 0x0003220000047ab9 */ /* 0x000fe20000000a00 */
[----:B------:R-:W-:Y:S01]  /*94c0*/  ULDC.64 UR6, c[0x0][0xa18] ;  /* 0x0002860000067ab9 */ /* 0x000fe20000000a00 */
[----:B------:R-:W-:Y:S01]  /*94d0*/  UIMAD.WIDE UR4, UR39, 0x4, UR4 ;  /* 0x00000004270478a5 */ /* 0x000fe2000f8e0204 */
[----:B------:R-:W-:-:S05]  /*94e0*/  ULDC.64 UR8, c[0x0][0xa00] ;  /* 0x0002800000087ab9 */ /* 0x000fca0000000a00 */
[----:B-12---:R-:W-:Y:S01]  /*94f0*/  MOV R2, UR4 ;  /* 0x0000000400027c02 */ /* 0x006fe20008000f00 */
        /* <DEDUP_REMOVED lines=9> */
[----:B------:R-:W-:Y:S01]  /*9590*/  UISETP.NE.AND.EX UP5, UPT, UR9, URZ, UPT, UP1 ;  /* 0x0000003f0900728c */ /* 0x000fe2000bfa5310 */
[----:B------:R-:W-:Y:S01]  /*95a0*/  PLOP3.LUT P1, PT, PT, PT, UP0, 0x80, 0x0 ;  /* 0x000000000000781c */ /* 0x000fe20003f2f008 */
[----:B0-----:R-:W-:Y:S02]  /*95b0*/  IMAD.MOV.U32 R5, RZ, RZ, RZ ;  /* 0x000000ffff057224 */ /* 0x001fe400078e00ff */
        /* <DEDUP_REMOVED lines=13> */
[----:B-----5:R0:W5:Y:S03]  /*9690*/  @P0 LDG.E R0, desc[UR52][R2.64] ;  /* 0x0000003402000981 */ /* 0x020166000c1e1900 */
[----:B------:R-:W-:Y:S01]  /*96a0*/  UIADD3.X UR4, UR37, UR9, URZ, UP0, !UPT ;  /* 0x0000000925047290 */ /* 0x000fe200087fe43f */
[----:B0-----:R-:W-:Y:S02]  /*96b0*/  IMAD.U32 R2, RZ, RZ, UR6 ;  /* 0x00000006ff027e24 */ /* 0x001fe4000f8e00ff */
[----:B------:R-:W-:-:S05]  /*96c0*/  IMAD.U32 R3, RZ, RZ, UR7 ;  /* 0x00000007ff037e24 */ /* 0x000fca000f8e00ff */
[----:B------:R0:W2:Y:S02]  /*96d0*/  @P1 LDG.E R4, desc[UR52][R2.64] ;  /* 0x0000003402041981 */ /* 0x0000a4000c1e1900 */
[----:B0-----:R-:W-:Y:S02]  /*96e0*/  IMAD.U32 R2, RZ, RZ, UR8 ;  /* 0x00000008ff027e24 */ /* 0x001fe4000f8e00ff */
[----:B------:R-:W-:-:S05]  /*96f0*/  IMAD.U32 R3, RZ, RZ, UR4 ;  /* 0x00000004ff037e24 */ /* 0x000fca000f8e00ff */
[----:B------:R-:W3:Y:S01]  /*9700*/  @P2 LDG.E R5, desc[UR52][R2.64] ;  /* 0x0000003402052981 */ /* 0x000ee2000c1e1900 */
[----:B--2---:R-:W-:-:S03]  /*9710*/  @P1 R2UR UR40, R4 ;  /* 0x00000000042812ca */ /* 0x004fc600000e0000 */
[----:B---3--:R0:W-:Y:S01]  /*9720*/  STL [R1+0x2c], R5 ;  /* 0x00002c0501007387 */ /* 0x0081e20000100800 */
[----:B------:R-:W-:Y:S11]  /*9730*/  @P1 BRA `(.L_x_13307) ;  /* 0x0000000000241947 */ /* 0x000ff60003800000 */
[----:B------:R-:W-:Y:S01]  /*9740*/  UISETP.NE.AND UP0, UPT, UR47, URZ, UPT ;  /* 0x0000003f2f00728c */ /* 0x000fe2000bf05270 */
[----:B------:R-:W-:-:S05]  /*9750*/  ULDC UR40, c[0x0][0x288] ;  /* 0x0000a20000287ab9 */ /* 0x000fca0000000800 */
[----:B------:R-:W-:-:S13]  /*9760*/  PLOP3.LUT P1, PT, PT, PT, UP0, 0x40, 0x0 ;  /* 0x000000000000781c */ /* 0x000fda0003f2e808 */
[----:B------:R-:W-:Y:S05]  /*9770*/  @P1 BRA `(.L_x_13307) ;  /* 0x0000000000141947 */ /* 0x000fea0003800000 */
[----:B0-----:R-:W2:Y:S04]  /*9780*/  LDG.E R5, desc[UR52][R2.64] ;  /* 0x0000003402057981 */ /* 0x001ea8000c1e1900 */
[----:B------:R-:W3:Y:S01]  /*9790*/  LDG.E R4, desc[UR52][R2.64+0x4] ;  /* 0x0000043402047981 */ /* 0x000ee2000c1e1900 */
[----:B--2---:R-:W-:Y:S02]  /*97a0*/  R2UR UR4, R5 ;  /* 0x00000000050472ca */ /* 0x004fe400000e0000 */
[----:B---3--:R-:W-:-:S13]  /*97b0*/  R2UR UR40, R4 ;  /* 0x00000000042872ca */ /* 0x008fda00000e0000 */
[----:B------:R-:W-:-:S12]  /*97c0*/  UIADD3 UR40, -UR4, UR40, URZ ;  /* 0x0000002804287290 */ /* 0x000fd8000fffe13f */
.L_x_13307:
[----:B------:R-:W-:Y:S01]  /*97d0*/  IMAD.U32 R4, RZ, RZ, UR44 ;  /* 0x0000002cff047e24 */ /* 0x000fe2000f8e00ff */
[----:B------:R-:W-:Y:S01]  /*97e0*/  UMOV UR38, URZ ;  /* 0x0000003f00267c82 */ /* 0x000fe20008000000 */
[----:B------:R-:W-:Y:S01]  /*97f0*/  ULDC.64 UR6, c[0x0][0xa20] ;  /* 0x0002880000067ab9 */ /* 0x000fe20000000a00 */
[----:B-----5:R-:W-:Y:S01]  /*9800*/  @P0 R2UR UR38, R0 ;  /* 0x00000000002602ca */ /* 0x020fe200000e0000 */
[----:B------:R-:W-:Y:S01]  /*9810*/  ULDC.64 UR4, c[0x0][0x418] ;  /* 0x0001060000047ab9 */ /* 0x000fe20000000a00 */
[----:B------:R1:W-:Y:S01]  /*9820*/  STL [R1+0xc], R4 ;  /* 0x00000c0401007387 */ /* 0x0003e20000100800 */
        /* <DEDUP_REMOVED lines=8> */
[----:B-1----:R-:W-:Y:S08]  /*98b0*/  @!P0 BRA `(.L_x_13308) ;  /* 0x00000000001c8947 */ /* 0x002ff00003800000 */
[----:B------:R-:W-:-:S04]  /*98c0*/  UIADD3 UR4, UP0, UR36, UR6, URZ ;  /* 0x0000000624047290 */ /* 0x000fc8000ff1e03f */
[----:B------:R-:W-:Y:S02]  /*98d0*/  UIADD3.X UR5, UR37, UR7, URZ, UP0, !UPT ;  /* 0x0000000725057290 */ /* 0x000fe400087fe43f */
[----:B------:R-:W-:-:S04]  /*98e0*/  IMAD.U32 R2, RZ, RZ, UR4 ;  /* 0x00000004ff027e24 */ /* 0x000fc8000f8e00ff */
[----:B------:R-:W-:-:S05]  /*98f0*/  IMAD.U32 R3, RZ, RZ, UR5 ;  /* 0x00000005ff037e24 */ /* 0x000fca000f8e00ff */
[----:B------:R-:W2:Y:S02]  /*9900*/  LDG.E R2, desc[UR52][R2.64] ;  /* 0x0000003402027981 */ /* 0x000ea4000c1e1900 */
[----:B--2---:R-:W-:Y:S01]  /*9910*/  R2UR UR41, R2 ;  /* 0x00000000022972ca */ /* 0x004fe200000e0000 */
[----:B------:R-:W-:-:S14]  /*9920*/  BRA `(.L_x_13309) ;  /* 0x00000000002c7947 */ /* 0x000fdc0003800000 */
.L_x_13308:
[----:B------:R-:W-:Y:S02]  /*9930*/  ULDC.64 UR4, c[0x0][0xa08] ;  /* 0x0002820000047ab9 */ /* 0x000fe40000000a00 */
[----:B------:R-:W-:-:S04]  /*9940*/  ISETP.NE.U32.AND P0, PT, RZ, UR4, PT ;  /* 0x00000004ff007c0c */ /* 0x000fc8000bf05070 */
[----:B------:R-:W-:-:S13]  /*9950*/  ISETP.NE.AND.EX P0, PT, RZ, UR5, PT, P0 ;  /* 0x00000005ff007c0c */ /* 0x000fda000bf05300 */
[----:B------:R-:W-:Y:S05]  /*9960*/  @!P0 BRA `(.L_x_13309) ;  /* 0x00000000001c8947 */ /* 0x000fea0003800000 */
[----:B------:R-:W1:Y:S02]  /*9970*/  LDC.64 R2, c[0x0][0xa08] ;  /* 0x00028200ff027b82 */ /* 0x000e640000000a00 */
[----:B-1----:R-:W-:-:S05]  /*9980*/  IMAD.WIDE R2, R4, 0x4, R2 ;  /* 0x0000000404027825 */ /* 0x002fca00078e0202 */
[----:B------:R-:W2:Y:S04]  /*9990*/  LDG.E R4, desc[UR52][R2.64] ;  /* 0x0000003402047981 */ /* 0x000ea8000c1e1900 */
[----:B------:R-:W3:Y:S01]  /*99a0*/  LDG.E R0, desc[UR52][R2.64+0x4] ;  /* 0x0000043402007981 */ /* 0x000ee2000c1e1900 */
[----:B--2---:R-:W-:Y:S02]  /*99b0*/  R2UR UR41, R4 ;  /* 0x00000000042972ca */ /* 0x004fe400000e0000 */
[----:B---3--:R-:W-:-:S13]  /*99c0*/  R2UR UR4, R0 ;  /* 0x00000000000472ca */ /* 0x008fda00000e0000 */
[----:B------:R-:W-:-:S12]  /*99d0*/  UIADD3 UR41, -UR41, UR4, URZ ;  /* 0x0000000429297290 */ /* 0x000fd8000fffe13f */
.L_x_13309:
        /* <DEDUP_REMOVED lines=25> */
.L_x_13311:
        /* <DEDUP_REMOVED lines=20> */
.L_x_13314:
[----:B------:R-:W-:Y:S05]  /*9cb0*/  BSYNC B6 ;  /* 0x0000000000067941 */ /* 0x000fea0003800000 */
.L_x_13313:
        /* <DEDUP_REMOVED lines=15> */
[----:B0-----:R-:W-:Y:S02]  /*9db0*/  IMAD.U32 R5, RZ, RZ, UR7 ;  /* 0x00000007ff057e24 */ /* 0x001fe4000f8e00ff */
[----:B------:R-:W-:Y:S02]  /*9dc0*/  IMAD.U32 R6, RZ, RZ, UR8 ;  /* 0x00000008ff067e24 */ /* 0x000fe4000f8e00ff */
[----:B------:R-:W-:-:S02]  /*9dd0*/  IMAD.U32 R7, RZ, RZ, UR9 ;  /* 0x00000009ff077e24 */ /* 0x000fc4000f8e00ff */
[----:B------:R-:W-:Y:S02]  /*9de0*/  IMAD.U32 R10, RZ, RZ, UR4 ;  /* 0x00000004ff0a7e24 */ /* 0x000fe4000f8e00ff */
[----:B------:R-:W-:Y:S02]  /*9df0*/  IMAD.MOV.U32 R8, RZ, RZ, 0x70 ;  /* 0x00000070ff087424 */ /* 0x000fe400078e00ff */
[----:B------:R-:W-:Y:S02]  /*9e00*/  IMAD.MOV.U32 R12, RZ, RZ, 0x1 ;  /* 0x00000001ff0c7424 */ /* 0x000fe400078e00ff */
[----:B------:R-:W-:-:S07]  /*9e10*/  IMAD.MOV.U32 R13, RZ, RZ, RZ ;  /* 0x000000ffff0d7224 */ /* 0x000fce00078e00ff */
[----:B------:R-:W-:-:S07]  /*9e20*/  LEPC R20, `(.L_x_13316) ;  /* 0x000000001014794e */ /* 0x000fce0000000000 */
[----:B-12---:R-:W-:Y:S05]  /*9e30*/  CALL.ABS.NOINC R2 ;  /* 0x0000000002007343 */ /* 0x006fea0003c00000 */
.L_x_13316:
[----:B------:R-:W-:Y:S05]  /*9e40*/  BSYNC B6 ;  /* 0x0000000000067941 */ /* 0x000fea0003800000 */
.L_x_13315:
        /* <DEDUP_REMOVED lines=10> */
[----:B0-----:R-:W-:Y:S02]  /*9ef0*/  IMAD.U32 R5, RZ, RZ, UR7 ;  /* 0x00000007ff057e24 */ /* 0x001fe4000f8e00ff */
        /* <DEDUP_REMOVED lines=8> */
[----:B-12---:R-:W-:Y:S05]  /*9f80*/  CALL.ABS.NOINC R2 ;  /* 0x0000000002007343 */ /* 0x006fea0003c00000 */
.L_x_13318:
[----:B------:R-:W-:Y:S05]  /*9f90*/  BSYNC B6 ;  /* 0x0000000000067941 */ /* 0x000fea0003800000 */
.L_x_13317:
[----:B------:R-:W-:Y:S01]  /*9fa0*/  MOV R26, R19 ;  /* 0x00000013001a7202 */ /* 0x000fe20000000f00 */
        /* <DEDUP_REMOVED lines=19> */
.L_x_13320:
[----:B------:R-:W-:Y:S05]  /*a0e0*/  BSYNC B6 ;  /* 0x0000000000067941 */ /* 0x000fea0003800000 */
.L_x_13319:
[----:B------:R2:W3:Y:S01]  /*a0f0*/  LDL R20, [R1+0xc] ;  /* 0x00000c0001147983 */ /* 0x0004e20000100800 */
[----:B------:R-:W-:Y:S01]  /*a100*/  ULDC.64 UR4, c[0x0][0x9f8] ;  /* 0x00027e0000047ab9 */ /* 0x000fe20000000a00 */
[----:B-1----:R-:W1:Y:S01]  /*a110*/  LDC R19, c[0x0][0x430] ;  /* 0x00010c00ff137b82 */ /* 0x002e620000000800 */
[----:B------:R-:W-:-:S04]  /*a120*/  UISETP.NE.U32.AND UP0, UPT, UR4, URZ, UPT ;  /* 0x0000003f0400728c */ /* 0x000fc8000bf05070 */
[----:B------:R-:W-:-:S06]  /*a130*/  UISETP.NE.AND.EX UP0, UPT, UR5, URZ, UPT, UP0 ;  /* 0x0000003f0500728c */ /* 0x000fcc000bf05300 */
[----:B------:R-:W-:-:S05]  /*a140*/  PLOP3.LUT P0, PT, PT, PT, UP0, 0x80, 0x0 ;  /* 0x000000000000781c */ /* 0x000fca0003f0f008 */
[----:B------:R-:W-:-:S04]  /*a150*/  @UP0 UIADD3 UR4, UP1, UR36, UR4, URZ ;  /* 0x0000000424040290 */ /* 0x000fc8000ff3e03f */
[----:B------:R-:W-:Y:S02]  /*a160*/  @UP0 UIADD3.X UR5, UR37, UR5, URZ, UP1, !UPT ;  /* 0x0000000525050290 */ /* 0x000fe40008ffe43f */
[----:B------:R-:W-:-:S04]  /*a170*/  IMAD.U32 R2, RZ, RZ, UR4 ;  /* 0x00000004ff027e24 */ /* 0x000fc8000f8e00ff */
[----:B------:R-:W-:-:S05]  /*a180*/  IMAD.U32 R3, RZ, RZ, UR5 ;  /* 0x00000005ff037e24 */ /* 0x000fca000f8e00ff */
[----:B---3--:R-:W3:Y:S01]  /*a190*/  @P0 LDG.E R20, desc[UR52][R2.64] ;  /* 0x0000003402140981 */ /* 0x008ee2000c1e1900 */
[----:B-1----:R-:W-:Y:S01]  /*a1a0*/  ISETP.NE.AND P2, PT, R19, 0x1, PT ;  /* 0x000000011300780c */ /* 0x002fe20003f45270 */
[----:B------:R-:W-:Y:S01]  /*a1b0*/  UMOV UR4, 0xffffffff ;  /* 0xffffffff00047882 */ /* 0x000fe20000000000 */
[----:B------:R-:W-:-:S11]  /*a1c0*/  LOP3.LUT R26, R26, 0xfffffff7, RZ, 0xc0, !PT ;  /* 0xfffffff71a1a7812 */ /* 0x000fd600078ec0ff */
[----:B------:R-:W-:Y:S01]  /*a1d0*/  @P2 LOP3.LUT R26, R26, 0x8, RZ, 0xfc, !PT ;  /* 0x000000081a1a2812 */ /* 0x000fe200078efcff */
[----:B---3--:R2:W-:Y:S04]  /*a1e0*/  @P0 STL [R1+0xc], R20 ;  /* 0x00000c1401000387 */ /* 0x0085e80000100800 */
[----:B------:R2:W-:Y:S01]  /*a1f0*/  STL [R1+0x18], R26 ;  /* 0x0000181a01007387 */ /* 0x0005e20000100800 */
[----:B------:R-:W-:Y:S05]  /*a200*/  BRA.DIV UR4, `(.L_x_13321) ;  /* 0x0000004e04447947 */ /* 0x000fea000b800000 */
.L_x_13401:
[----:B------:R-:W1:Y:S01]  /*a210*/  S2R R0, SR_TID.X ;  /* 0x0000000000007919 */ /* 0x000e620000002100 */
[----:B------:R-:W-:Y:S01]  /*a220*/  UMOV UR4, 0xa0 ;  /* 0x000000a000047882 */ /* 0x000fe20000000000 */
[----:B0-----:R-:W0:Y:S01]  /*a230*/  @P2 LDC R5, c[0x0][0x434] ;  /* 0x00010d00ff052b82 */ /* 0x001e220000000800 */
[----:B------:R-:W-:Y:S01]  /*a240*/  UIMAD UR4, UR42, UR4, -0xa0 ;  /* 0xffffff602a0474a4 */ /* 0x000fe2000f8e0204 */
[----:B------:R-:W3:Y:S01]  /*a250*/  S2R R9, SR_TID.X ;  /* 0x0000000000097919 */ /* 0x000ee20000002100 */
[----:B------:R-:W-:Y:S02]  /*a260*/  SHF.R.S32.HI R13, RZ, 0x1f, R20 ;  /* 0x0000001fff0d7819 */ /* 0x000fe40000011414 */
[----:B------:R-:W-:Y:S01]  /*a270*/  MOV R11, R26 ;  /* 0x0000001a000b7202 */ /* 0x000fe20000000f00 */
[----:B------:R-:W4:Y:S02]  /*a280*/  S2R R12, SR_TID.X ;  /* 0x00000000000c7919 */ /* 0x000f240000002100 */
[----:B------:R-:W2:Y:S01]  /*a290*/  @P2 LDC R4, c[0x0][0x438] ;  /* 0x00010e00ff042b82 */ /* 0x000ea20000000800 */
[----:B------:R0:W-:Y:S01]  /*a2a0*/  STL [R1+0x1c], R13 ;  /* 0x00001c0d01007387 */ /* 0x0001e20000100800 */
[C---:B-1----:R-:W-:Y:S01]  /*a2b0*/  LOP3.LUT R2, R0.reuse, 0x7f, RZ, 0xc0, !PT ;  /* 0x0000007f00027812 */ /* 0x042fe200078ec0ff */
[----:B------:R-:W-:-:S03]  /*a2c0*/  IMAD.SHL.U32 R0, R0, 0x20, RZ ;  /* 0x0000002000007824 */ /* 0x000fc600078e00ff */
[----:B------:R-:W-:Y:S02]  /*a2d0*/  SHF.R.U32.HI R2, RZ, 0x2, R2 ;  /* 0x00000002ff027819 */ /* 0x000fe40000011602 */
[----:B---3--:R-:W-:Y:S02]  /*a2e0*/  LOP3.LUT R9, R9, 0x7f, RZ, 0xc0, !PT ;  /* 0x0000007f09097812 */ /* 0x008fe400078ec0ff */
[----:B------:R-:W-:Y:S01]  /*a2f0*/  LOP3.LUT R0, R2, 0x60, R0, 0xf8, !PT ;  /* 0x0000006002007812 */ /* 0x000fe200078ef800 */
[----:B----4-:R-:W-:Y:S01]  /*a300*/  IMAD.SHL.U32 R12, R12, 0x20, RZ ;  /* 0x000000200c0c7824 */ /* 0x010fe200078e00ff */
[----:B------:R-:W-:-:S03]  /*a310*/  SHF.R.U32.HI R9, RZ, 0x2, R9 ;  /* 0x00000002ff097819 */ /* 0x000fc60000011609 */
[----:B------:R-:W-:Y:S01]  /*a320*/  VIADD R10, R0, UR4 ;  /* 0x00000004000a7c36 */ /* 0x000fe20008000000 */
[----:B------:R-:W-:-:S04]  /*a330*/  LOP3.LUT R12, R9, 0x60, R12, 0xf8, !PT ;  /* 0x00000060090c7812 */ /* 0x000fc800078ef80c */
[C---:B------:R-:W-:Y:S01]  /*a340*/  ISETP.GE.AND P1, PT, R10.reuse, UR41, PT ;  /* 0x000000290a007c0c */ /* 0x040fe2000bf26270 */
[----:B------:R-:W-:Y:S01]  /*a350*/  VIADD R10, R10, UR38 ;  /* 0x000000260a0a7c36 */ /* 0x000fe20008000000 */
[----:B------:R-:W-:-:S03]  /*a360*/  LOP3.LUT R12, R12, 0x80, RZ, 0xfc, !PT ;  /* 0x000000800c0c7812 */ /* 0x000fc600078efcff */
[----:B0-----:R-:W-:-:S04]  /*a370*/  @P2 IMAD.HI.U32 R5, R10, R5, RZ ;  /* 0x000000050a052227 */ /* 0x001fc800078e00ff */
[----:B------:R-:W-:Y:S01]  /*a380*/  IMAD.MOV.U32 R0, RZ, RZ, R10 ;  /* 0x000000ffff007224 */ /* 0x000fe200078e000a */
[----:B--2---:R-:W-:Y:S01]  /*a390*/  @P2 SHF.R.U32.HI R0, RZ, R4, R5 ;  /* 0x00000004ff002219 */ /* 0x004fe20000011605 */
[----:B------:R-:W-:Y:S02]  /*a3a0*/  VIADD R9, R12, UR4 ;  /* 0x000000040c097c36 */ /* 0x000fe40008000000 */
[----:B------:R-:W0:Y:S01]  /*a3b0*/  @!P1 LDC.64 R2, c[0x0][0x428] ;  /* 0x00010a00ff029b82 */ /* 0x000e220000000a00 */
[--C-:B------:R-:W-:Y:S01]  /*a3c0*/  @!P1 SHF.R.S32.HI R7, RZ, 0x1f, R0.reuse ;  /* 0x0000001fff079819 */ /* 0x100fe20000011400 */
[----:B------:R-:W-:-:S06]  /*a3d0*/  @!P1 IMAD.MOV.U32 R6, RZ, RZ, R0 ;  /* 0x000000ffff069224 */ /* 0x000fcc00078e0000 */
[----:B------:R-:W1:Y:S01]  /*a3e0*/  @!P1 LDC.64 R4, c[0x0][0x418] ;  /* 0x00010600ff049b82 */ /* 0x000e620000000a00 */
[----:B0-----:R-:W-:-:S04]  /*a3f0*/  @!P1 IMAD R8, R13, R2, RZ ;  /* 0x000000020d089224 */ /* 0x001fc800078e02ff */
[C---:B------:R-:W-:Y:S02]  /*a400*/  @!P1 IMAD R8, R20.reuse, R3, R8 ;  /* 0x0000000314089224 */ /* 0x040fe400078e0208 */
[----:B------:R-:W-:-:S04]  /*a410*/  @!P1 IMAD.WIDE.U32 R2, R20, R2, R6 ;  /* 0x0000000214029225 */ /* 0x000fc800078e0006 */
[----:B------:R-:W-:Y:S01]  /*a420*/  @!P1 IMAD.IADD R8, R3, 0x1, R8 ;  /* 0x0000000103089824 */ /* 0x000fe200078e0208 */
[C---:B-1----:R-:W-:Y:S01]  /*a430*/  @!P1 LEA R6, P0, R2.reuse, R4, 0x2 ;  /* 0x0000000402069211 */ /* 0x042fe200078010ff */
[----:B------:R-:W0:Y:S03]  /*a440*/  @P2 LDC R3, c[0x0][0x434] ;  /* 0x00010d00ff032b82 */ /* 0x000e260000000800 */
[----:B------:R-:W-:Y:S01]  /*a450*/  @!P1 LEA.HI.X R7, R2, R5, R8, 0x2, P0 ;  /* 0x0000000502079211 */ /* 0x000fe200000f1408 */
[----:B------:R-:W-:Y:S01]  /*a460*/  IMAD.MOV.U32 R5, RZ, RZ, RZ ;  /* 0x000000ffff057224 */ /* 0x000fe200078e00ff */
[C---:B------:R-:W-:Y:S01]  /*a470*/  ISETP.GE.AND P0, PT, R9.reuse, UR41, PT ;  /* 0x0000002909007c0c */ /* 0x040fe2000bf06270 */
[----:B------:R-:W-:Y:S02]  /*a480*/  VIADD R9, R9, UR38 ;  /* 0x0000002609097c36 */ /* 0x000fe40008000000 */
[----:B------:R-:W1:Y:S01]  /*a490*/  @P2 LDC R2, c[0x0][0x438] ;  /* 0x00010e00ff022b82 */ /* 0x000e620000000800 */
[----:B------:R-:W-:Y:S01]  /*a4a0*/  ISETP.GT.U32.OR P0, PT, R12, 0x9f, P0 ;  /* 0x0000009f0c00780c */ /* 0x000fe20000704470 */
[----:B------:R-:W-:Y:S01]  /*a4b0*/  IMAD.MOV.U32 R8, RZ, RZ, R9 ;  /* 0x000000ffff087224 */ /* 0x000fe200078e0009 */
[----:B------:R2:W5:Y:S01]  /*a4c0*/  @!P1 LDG.E R5, desc[UR52][R6.64] ;  /* 0x0000003406059981 */ /* 0x000562000c1e1900 */
[----:B0-----:R-:W-:-:S05]  /*a4d0*/  @P2 IMAD.HI.U32 R3, R9, R3, RZ ;  /* 0x0000000309032227 */ /* 0x001fca00078e00ff */
[----:B-1----:R-:W-:-:S05]  /*a4e0*/  @P2 SHF.R.U32.HI R8, RZ, R2, R3 ;  /* 0x00000002ff082219 */ /* 0x002fca0000011603 */
[----:B------:R-:W0:Y:S01]  /*a4f0*/  @!P0 LDC.64 R2, c[0x0][0x428] ;  /* 0x00010a00ff028b82 */ /* 0x000e220000000a00 */
[----:B------:R-:W-:Y:S01]  /*a500*/  IMAD.MOV R4, RZ, RZ, -R0 ;  /* 0x000000ffff047224 */ /* 0x000fe200078e0a00 */
[--C-:B--2---:R-:W-:Y:S01]  /*a510*/  @!P0 SHF.R.S32.HI R7, RZ, 0x1f, R8.reuse ;  /* 0x0000001fff078819 */ /* 0x104fe20000011408 */
[----:B------:R-:W-:Y:S02]  /*a520*/  @!P0 IMAD.MOV.U32 R6, RZ, RZ, R8 ;  /* 0x000000ffff068224 */ /* 0x000fe400078e0008 */
[-C--:B0-----:R-:W-:Y:S02]  /*a530*/  @!P0 IMAD R0, R13, R2.reuse, RZ ;  /* 0x000000020d008224 */ /* 0x081fe400078e02ff */
[----:B------:R-:W-:-:S04]  /*a540*/  @!P0 IMAD.WIDE.U32 R6, R20, R2, R6 ;  /* 0x0000000214068225 */ /* 0x000fc800078e0006 */
[----:B------:R-:W-:Y:S02]  /*a550*/  @!P0 IMAD R0, R20, R3, R0 ;  /* 0x0000000314008224 */ /* 0x000fe400078e0200 */
[----:B------:R-:W0:Y:S02]  /*a560*/  @!P0 LDC.64 R2, c[0x0][0x418] ;  /* 0x00010600ff028b82 */ /* 0x000e240000000a00 */
[----:B------:R-:W-:Y:S01]  /*a570*/  @!P0 IMAD.IADD R0, R0, 0x1, R7 ;  /* 0x0000000100008824 */ /* 0x000fe200078e0207 */
[----:B------:R-:W-:Y:S02]  /*a580*/  LOP3.LUT R11, R11, 0xfffffffd, RZ, 0xc0, !PT ;  /* 0xfffffffd0b0b7812 */ /* 0x000fe400078ec0ff */
[----:B0-----:R-:W-:-:S04]  /*a590*/  @!P0 LEA R2, P1, R6, R2, 0x2 ;  /* 0x0000000206028211 */ /* 0x001fc800078210ff */
[----:B------:R-:W-:Y:S01]  /*a5a0*/  @!P0 LEA.HI.X R3, R6, R3, R0, 0x2, P1 ;  /* 0x0000000306038211 */ /* 0x000fe200008f1400 */
[----:B------:R-:W-:-:S06]  /*a5b0*/  IMAD.MOV.U32 R6, RZ, RZ, RZ ;  /* 0x000000ffff067224 */ /* 0x000fcc00078e00ff */
[----:B------:R0:W5:Y:S01]  /*a5c0*/  @!P0 LDG.E R6, desc[UR52][R2.64] ;  /* 0x0000003402068981 */ /* 0x000162000c1e1900 */
[----:B------:R-:W-:Y:S01]  /*a5d0*/  ISETP.GT.U32.AND P0, PT, R12, 0x9f, PT ;  /* 0x0000009f0c00780c */ /* 0x000fe20003f04070 */
[----:B0-----:R-:W-:-:S05]  /*a5e0*/  IMAD.U32 R2, RZ, RZ, UR46 ;  /* 0x0000002eff027e24 */ /* 0x001fca000f8e00ff */
[----:B------:R-:W-:-:S07]  /*a5f0*/  ISETP.NE.AND P2, PT, R2, 0x3, PT ;  /* 0x000000030200780c */ /* 0x000fce0003f45270 */
[----:B------:R-:W-:Y:S02]  /*a600*/  @P0 LOP3.LUT R11, R11, 0x2, RZ, 0xfc, !PT ;  /* 0x000000020b0b0812 */ /* 0x000fe400078efcff */
[----:B------:R-:W-:Y:S02]  /*a610*/  IADD3 R0, -R8, RZ, RZ ;  /* 0x000000ff08007210 */ /* 0x000fe40007ffe1ff */
[----:B------:R-:W-:-:S03]  /*a620*/  LOP3.LUT R11, R11, 0xfffffffb, RZ, 0xc0, !PT ;  /* 0xfffffffb0b0b7812 */ /* 0x000fc600078ec0ff */
[----:B------:R-:W-:Y:S01]  /*a630*/  IMAD R9, R19, R0, R9 ;  /* 0x0000000013097224 */ /* 0x000fe200078e0209 */
[----:B------:R-:W-:Y:S02]  /*a640*/  SHF.R.S32.HI R0, RZ, 0x1f, R18 ;  /* 0x0000001fff007819 */ /* 0x000fe40000011412 */
[----:B------:R-:W-:-:S03]  /*a650*/  @P2 LOP3.LUT R11, R11, 0x4, RZ, 0xfc, !PT ;  /* 0x000000040b0b2812 */ /* 0x000fc600078efcff */
[----:B------:R0:W-:Y:S04]  /*a660*/  STL [R1+0x14], R0 ;  /* 0x0000140001007387 */ /* 0x0001e80000100800 */
[----:B------:R0:W-:Y:S01]  /*a670*/  STL [R1+0x18], R11 ;  /* 0x0000180b01007387 */ /* 0x0001e20000100800 */
[----:B------:R-:W-:Y:S02]  /*a680*/  IMAD.U32 R12, RZ, RZ, UR42 ;  /* 0x0000002aff0c7e24 */ /* 0x000fe4000f8e00ff */
[----:B------:R-:W-:Y:S02]  /*a690*/  IMAD R4, R19, R4, R10 ;  /* 0x0000000413047224 */ /* 0x000fe400078e020a */
[----:B------:R-:W-:Y:S01]  /*a6a0*/  VIADD R12, R12, 0xffffffff ;  /* 0xffffffff0c0c7836 */ /* 0x000fe20000000000 */
[----:B------:R-:W-:Y:S06]  /*a6b0*/  @!P2 BRA `(.L_x_13322) ;  /* 0x000000000004a947 */ /* 0x000fec0003800000 */
[----:B------:R-:W-:Y:S01]  /*a6c0*/  BPT.TRAP 0x1 ;  /* 0x000000040000795c */ /* 0x000fe20000300000 */
.L_x_13322:
[----:B------:R-:W2:Y:S04]  /*a6d0*/  LDL R2, [R1+0x4] ;  /* 0x0000040001027983 */ /* 0x000ea80000100800 */
[----:B0-----:R-:W3:Y:S01]  /*a6e0*/  LDL R0, [R1+0x10] ;  /* 0x0000100001007983 */ /* 0x001ee20000100800 */
[----:B------:R-:W-:Y:S01]  /*a6f0*/  BSSY B0, `(.L_x_13323) ;  /* 0x0000008000007945 */ /* 0x000fe20003800000 */
[----:B--2---:R-:W-:Y:S01]  /*a700*/  IMAD R7, R2, 0x8, R22 ;  /* 0x0000000802077824 */ /* 0x004fe200078e0216 */
[----:B---3--:R-:W-:-:S04]  /*a710*/  SHF.L.U32 R0, R0, 0x1f, RZ ;  /* 0x0000001f00007819 */ /* 0x008fc800000006ff */
[----:B------:R0:W1:Y:S01]  /*a720*/  SYNCS.PHASECHK.TRANS64.TRYWAIT P0, [R7+URZ+0x13280], R0 ;  /* 0x01328000070075a7 */ /* 0x000062000800017f */
[----:B------:R0:W-:Y:S02]  /*a730*/  STL [R1+0x28], R0 ;  /* 0x0000280001007387 */ /* 0x0001e40000100800 */
[----:B0-----:R-:W-:-:S05]  /*a740*/  SHF.R.S32.HI R0, RZ, 0x1f, R4 ;  /* 0x0000001fff007819 */ /* 0x001fca0000011404 */
[----:B------:R0:W-:Y:S02]  /*a750*/  STL [R1], R0 ;  /* 0x0000000001007387 */ /* 0x0001e40000100800 */
[----:B01----:R-:W-:Y:S05]  /*a760*/  @!P0 BRA `(.L_x_13324) ;  /* 0x0000004800188947 */ /* 0x003fea0003800000 */
.L_x_13402:
[----:B------:R-:W-:Y:S05]  /*a770*/  BSYNC B0 ;  /* 0x0000000000007941 */ /* 0x000fea0003800000 */
.L_x_13323:
[----:B0-----:R-:W2:Y:S01]  /*a780*/  LDL R0, [R1] ;  /* 0x0000000001007983 */ /* 0x001ea20000100800 */
[----:B------:R-:W-:Y:S01]  /*a790*/  ULDC.64 UR4, c[0x0][0x328] ;  /* 0x0000ca0000047ab9 */ /* 0x000fe20000000a00 */
[----:B-----5:R-:W-:Y:S01]  /*a7a0*/  SHF.R.S32.HI R13, RZ, 0x1f, R5 ;  /* 0x0000001fff0d7819 */ /* 0x020fe20000011405 */
[----:B------:R-:W-:Y:S01]  /*a7b0*/  ULDC.64 UR6, c[0x0][0x338] ;  /* 0x0000ce0000067ab9 */ /* 0x000fe20000000a00 */
[----:B------:R-:W3:Y:S01]  /*a7c0*/  LDL.LU R10, [R1+0x18] ;  /* 0x00001800010a7983 */ /* 0x000ee20000300800 */
[----:B------:R-:W0:Y:S01]  /*a7d0*/  LDC R11, c[0x0][0x2f4] ;  /* 0x0000bd00ff0b7b82 */ /* 0x000e220000000800 */
[----:B------:R-:W-:Y:S01]  /*a7e0*/  ULDC.64 UR8, c[0x0][0x330] ;  /* 0x0000cc0000087ab9 */ /* 0x000fe20000000a00 */
[----:B------:R-:W-:Y:S01]  /*a7f0*/  ULDC.64 UR10, c[0x0][0x318] ;  /* 0x0000c600000a7ab9 */ /* 0x000fe20000000a00 */
[----:B------:R-:W4:Y:S01]  /*a800*/  LDL R8, [R1+0x14] ;  /* 0x0000140001087983 */ /* 0x000f220000100800 */
[----:B------:R-:W-:-:S03]  /*a810*/  IMAD.WIDE.U32 R2, R4, UR4, RZ ;  /* 0x0000000404027c25 */ /* 0x000fc6000f8e00ff */
[----:B------:R1:W-:Y:S04]  /*a820*/  STL [R1+0x8], R13 ;  /* 0x0000080d01007387 */ /* 0x0003e80000100800 */
[----:B------:R-:W4:Y:S01]  /*a830*/  LDL R14, [R1+0x24] ;  /* 0x00002400010e7983 */ /* 0x000f220000100800 */
[----:B------:R-:W1:Y:S01]  /*a840*/  S2R R15, SR_TID.X ;  /* 0x00000000000f7919 */ /* 0x000e620000002100 */
[----:B------:R-:W-:Y:S01]  /*a850*/  SHF.R.S32.HI R29, RZ, 0x1f, R9 ;  /* 0x0000001fff1d7819 */ /* 0x000fe20000011409 */
[----:B-1----:R-:W-:-:S05]  /*a860*/  IMAD.SHL.U32 R20, R15, 0x10, RZ ;  /* 0x000000100f147824 */ /* 0x002fca00078e00ff */
[----:B------:R-:W-:-:S04]  /*a870*/  LOP3.LUT R20, R20, 0x30, RZ, 0xc0, !PT ;  /* 0x0000003014147812 */ /* 0x000fc800078ec0ff */
[CC--:B0-----:R-:W-:Y:S02]  /*a880*/  ISETP.GE.AND P1, PT, R20.reuse, R11.reuse, PT ;  /* 0x0000000b1400720c */ /* 0x0c1fe40003f26270 */
[----:B------:R-:W-:Y:S01]  /*a890*/  ISETP.GE.AND P0, PT, R20, R11, PT ;  /* 0x0000000b1400720c */ /* 0x000fe20003f06270 */
[----:B--2---:R-:W-:-:S04]  /*a8a0*/  IMAD R0, R0, UR4, RZ ;  /* 0x0000000400007c24 */ /* 0x004fc8000f8e02ff */
[----:B------:R-:W-:-:S04]  /*a8b0*/  IMAD R0, R4, UR5, R0 ;  /* 0x0000000504007c24 */ /* 0x000fc8000f8e0200 */
[----:B------:R-:W-:Y:S02]  /*a8c0*/  IMAD.IADD R3, R3, 0x1, R0 ;  /* 0x0000000103037824 */ /* 0x000fe400078e0200 */
[----:B------:R-:W-:Y:S02]  /*a8d0*/  IMAD R0, R13, UR6, RZ ;  /* 0x000000060d007c24 */ /* 0x000fe4000f8e02ff */
[----:B------:R-:W2:Y:S01]  /*a8e0*/  LDL R13, [R1+0x4] ;  /* 0x00000400010d7983 */ /* 0x000ea20000100800 */
[----:B------:R-:W-:-:S04]  /*a8f0*/  IMAD.WIDE.U32 R2, R5, UR6, R2 ;  /* 0x0000000605027c25 */ /* 0x000fc8000f8e0002 */
[----:B------:R-:W-:-:S04]  /*a900*/  IMAD R0, R5, UR7, R0 ;  /* 0x0000000705007c24 */ /* 0x000fc8000f8e0200 */
[----:B------:R-:W-:Y:S01]  /*a910*/  IMAD.IADD R3, R3, 0x1, R0 ;  /* 0x0000000103037824 */ /* 0x000fe200078e0200 */
[----:B---3--:R-:W-:Y:S01]  /*a920*/  LOP3.LUT R10, R10, 0xfffffffe, RZ, 0xc0, !PT ;  /* 0xfffffffe0a0a7812 */ /* 0x008fe200078ec0ff */
[----:B----4-:R-:W-:Y:S02]  /*a930*/  IMAD R8, R8, UR8, RZ ;  /* 0x0000000808087c24 */ /* 0x010fe4000f8e02ff */
[----:B------:R-:W-:Y:S01]  /*a940*/  IMAD.WIDE.U32 R2, R18, UR8, R2 ;  /* 0x0000000812027c25 */ /* 0x000fe2000f8e0002 */
[----:B------:R-:W-:-:S03]  /*a950*/  @P1 LOP3.LUT R10, R10, 0x1, RZ, 0xfc, !PT ;  /* 0x000000010a0a1812 */ /* 0x000fc600078efcff */
[----:B------:R-:W-:Y:S01]  /*a960*/  IMAD R8, R18, UR9, R8 ;  /* 0x0000000912087c24 */ /* 0x000fe2000f8e0208 */
[----:B------:R-:W-:-:S04]  /*a970*/  IADD3 R0, P1, R2, UR10, RZ ;  /* 0x0000000a02007c10 */ /* 0x000fc8000ff3e0ff */
[----:B------:R-:W-:Y:S01]  /*a980*/  IADD3.X R2, R3, UR11, R8, P1, !PT ;  /* 0x0000000b03027c10 */ /* 0x000fe20008ffe408 */
[----:B------:R-:W-:Y:S01]  /*a990*/  IMAD R3, R29, UR4, RZ ;  /* 0x000000041d037c24 */ /* 0x000fe2000f8e02ff */
[----:B------:R0:W-:Y:S01]  /*a9a0*/  STL [R1+0x18], R10 ;  /* 0x0000180a01007387 */ /* 0x0001e20000100800 */
[----:B------:R-:W-:Y:S02]  /*a9b0*/  SHF.R.S32.HI R28, RZ, 0x1f, R6 ;  /* 0x0000001fff1c7819 */ /* 0x000fe40000011406 */
        /* <DEDUP_REMOVED lines=8> */
[----:B------:R-:W-:Y:S02]  /*aa40*/  LOP3.LUT R15, R15, 0x7f, RZ, 0xc0, !PT ;  /* 0x0000007f0f0f7812 */ /* 0x000fe400078ec0ff */
[----:B------:R-:W-:-:S04]  /*aa50*/  IADD3 R27, P1, R10, UR10, RZ ;  /* 0x0000000a0a1b7c10 */ /* 0x000fc8000ff3e0ff */
[----:B------:R-:W-:Y:S01]  /*aa60*/  IADD3.X R26, R8, UR11, R11, P1, !PT ;  /* 0x0000000b081a7c10 */ /* 0x000fe20008ffe40b */
[----:B------:R-:W-:Y:S01]  /*aa70*/  IMAD.MOV.U32 R8, RZ, RZ, -0xa0 ;  /* 0xffffff60ff087424 */ /* 0x000fe200078e00ff */
[----:B------:R-:W-:-:S03]  /*aa80*/  SHF.R.U32.HI R15, RZ, 0x2, R15 ;  /* 0x00000002ff0f7819 */ /* 0x000fc6000001160f */
[----:B------:R-:W-:Y:S01]  /*aa90*/  IMAD R8, R12, R8, UR41 ;  /* 0x000000290c087e24 */ /* 0x000fe2000f8e0208 */
[----:B------:R-:W-:-:S03]  /*aaa0*/  UMOV UR4, 0xffffffff ;  /* 0xffffffff00047882 */ /* 0x000fc60000000000 */
[----:B------:R-:W-:-:S05]  /*aab0*/  IMAD.IADD R8, R8, 0x1, -R15 ;  /* 0x0000000108087824 */ /* 0x000fca00078e0a0f */
[----:B------:R-:W-:Y:S01]  /*aac0*/  ISETP.GE.AND P5, PT, R8, 0x1, PT ;  /* 0x000000010800780c */ /* 0x000fe20003fa6270 */
[----:B--2---:R-:W-:Y:S01]  /*aad0*/  IMAD R19, R13, 0x2800, R14 ;  /* 0x000028000d137824 */ /* 0x004fe200078e020e */
[----:B------:R-:W-:Y:S11]  /*aae0*/  BRA.DIV UR4, `(.L_x_13325) ;  /* 0x0000004604507947 */ /* 0x000ff6000b800000 */
[----:B------:R-:W2:Y:S01]  /*aaf0*/  LDL.LU R14, [R1+0x18] ;  /* 0x00001800010e7983 */ /* 0x000ea20000300800 */
[----:B------:R-:W0:Y:S03]  /*ab00*/  S2R R11, SR_TID.X ;  /* 0x00000000000b7919 */ /* 0x000e260000002100 */
[----:B------:R-:W1:Y:S04]  /*ab10*/  SHFL.IDX PT, R10, R0, RZ, 0x1c1f ;  /* 0x001c1fff000a7589 */ /* 0x000e6800000e0000 */
[----:B------:R-:W3:Y:S01]  /*ab20*/  SHFL.IDX PT, R3, R2, RZ, 0x1c1f ;  /* 0x001c1fff02037589 */ /* 0x000ee200000e0000 */
[----:B0-----:R-:W-:-:S05]  /*ab30*/  IMAD.SHL.U32 R15, R11, 0x10, RZ ;  /* 0x000000100b0f7824 */ /* 0x001fca00078e00ff */
[----:B------:R-:W-:-:S04]  /*ab40*/  LOP3.LUT R15, R15, 0x30, RZ, 0xc0, !PT ;  /* 0x000000300f0f7812 */ /* 0x000fc800078ec0ff */
[----:B-1----:R-:W-:-:S05]  /*ab50*/  IADD3 R10, P1, R15, R10, RZ ;  /* 0x0000000a0f0a7210 */ /* 0x002fca0007f3e0ff */
[----:B---3--:R-:W-:Y:S01]  /*ab60*/  IMAD.X R11, RZ, RZ, R3, P1 ;  /* 0x000000ffff0b7224 */ /* 0x008fe200008e0603 */
[----:B------:R-:W-:Y:S01]  /*ab70*/  ISETP.LT.OR P1, PT, R8, 0x1, P0 ;  /* 0x000000010800780c */ /* 0x000fe20000721670 */
[----:B------:R-:W0:Y:S01]  /*ab80*/  SHFL.IDX PT, R12, R0, 0x1, 0x1c1f ;  /* 0x003c1f00000c7f89 */ /* 0x000e2200000e0000 */
[----:B------:R-:W-:-:S11]  /*ab90*/  IADD3 R3, R22, R19, RZ ;  /* 0x0000001316037210 */ /* 0x000fd60007ffe0ff */
[----:B------:R1:W-:Y:S04]  /*aba0*/  LDGSTS.E.BYPASS.LTC128B.128 [R3+0x6000], desc[UR52][R10.64], !P1 ;  /* 0x060000000a037fae */ /* 0x0003e8000c901d74 */
[----:B-1----:R-:W1:Y:S01]  /*abb0*/  SHFL.IDX PT, R10, R2, 0x1, 0x1c1f ;  /* 0x003c1f00020a7f89 */ /* 0x002e6200000e0000 */
[----:B0-----:R-:W-:-:S05]  /*abc0*/  IADD3 R12, P1, R15, R12, RZ ;  /* 0x0000000c0f0c7210 */ /* 0x001fca0007f3e0ff */
[----:B-1----:R-:W-:Y:S01]  /*abd0*/  IMAD.X R13, RZ, RZ, R10, P1 ;  /* 0x000000ffff0d7224 */ /* 0x002fe200008e060a */
[----:B------:R-:W-:Y:S01]  /*abe0*/  ISETP.LT.OR P1, PT, R8, 0x21, P0 ;  /* 0x000000210800780c */ /* 0x000fe20000721670 */
[----:B------:R-:W-:-:S12]  /*abf0*/  SHFL.IDX PT, R10, R2, 0x2, 0x1c1f ;  /* 0x005c1f00020a7f89 */ /* 0x000fd800000e0000 */
[----:B------:R0:W-:Y:S04]  /*ac00*/  LDGSTS.E.BYPASS.LTC128B.128 [R3+0x6800], desc[UR52][R12.64], !P1 ;  /* 0x068000000c037fae */ /* 0x0001e8000c901d74 */
[----:B0-----:R-:W0:Y:S04]  /*ac10*/  SHFL.IDX PT, R12, R0, 0x2, 0x1c1f ;  /* 0x005c1f00000c7f89 */ /* 0x001e2800000e0000 */
[----:B------:R-:W1:Y:S04]  /*ac20*/  SHFL.IDX PT, R0, R0, 0x3, 0x1c1f ;  /* 0x007c1f0000007f89 */ /* 0x000e6800000e0000 */
[----:B------:R-:W3:Y:S01]  /*ac30*/  SHFL.IDX PT, R2, R2, 0x3, 0x1c1f ;  /* 0x007c1f0002027f89 */ /* 0x000ee200000e0000 */
[----:B0-----:R-:W-:-:S05]  /*ac40*/  IADD3 R12, P1, R15, R12, RZ ;  /* 0x0000000c0f0c7210 */ /* 0x001fca0007f3e0ff */
[----:B------:R-:W-:Y:S01]  /*ac50*/  IMAD.X R13, RZ, RZ, R10, P1 ;  /* 0x000000ffff0d7224 */ /* 0x000fe200008e060a */
[C---:B------:R-:W-:Y:S02]  /*ac60*/  ISETP.LT.OR P1, PT, R8.reuse, 0x41, P0 ;  /* 0x000000410800780c */ /* 0x040fe40000721670 */
[----:B------:R-:W-:-:S11]  /*ac70*/  ISETP.GE.AND P2, PT, R8, 0x81, PT ;  /* 0x000000810800780c */ /* 0x000fd60003f46270 */
[----:B------:R-:W-:Y:S01]  /*ac80*/  LDGSTS.E.BYPASS.LTC128B.128 [R3+0x7000], desc[UR52][R12.64], !P1 ;  /* 0x070000000c037fae */ /* 0x000fe2000c901d74 */
[----:B-1----:R-:W-:-:S05]  /*ac90*/  IADD3 R10, P1, R15, R0, RZ ;  /* 0x000000000f0a7210 */ /* 0x002fca0007f3e0ff */
[----:B---3--:R-:W-:Y:S01]  /*aca0*/  IMAD.X R11, RZ, RZ, R2, P1 ;  /* 0x000000ffff0b7224 */ /* 0x008fe200008e0602 */
[----:B------:R-:W-:Y:S01]  /*acb0*/  ISETP.LT.OR P1, PT, R8, 0x61, P0 ;  /* 0x000000610800780c */ /* 0x000fe20000721670 */
[----:B------:R1:W3:-:S12]  /*acc0*/  SHFL.IDX PT, R0, R26, RZ, 0x1c1f ;  /* 0x001c1fff1a007589 */ /* 0x0002d800000e0000 */
[----:B------:R0:W-:Y:S04]  /*acd0*/  LDGSTS.E.BYPASS.LTC128B.128 [R3+0x7800], desc[UR52][R10.64], !P1 ;  /* 0x078000000a037fae */ /* 0x0001e8000c901d74 */
[----:B0-----:R1:W4:Y:S01]  /*ace0*/  SHFL.IDX PT, R10, R27, RZ, 0x1c1f ;  /* 0x001c1fff1b0a7589 */ /* 0x00132200000e0000 */
[C---:B------:R-:W-:Y:S02]  /*acf0*/  ISETP.GE.AND P4, PT, R8.reuse, 0x21, PT ;  /* 0x000000210800780c */ /* 0x040fe40003f86270 */
[C---:B------:R-:W-:Y:S02]  /*ad00*/  ISETP.GE.AND P3, PT, R8.reuse, 0x41, PT ;  /* 0x000000410800780c */ /* 0x040fe40003f66270 */
[----:B------:R-:W-:Y:S02]  /*ad10*/  ISETP.GE.AND P1, PT, R8, 0x61, PT ;  /* 0x000000610800780c */ /* 0x000fe40003f26270 */
[----:B--2---:R-:W-:-:S04]  /*ad20*/  LOP3.LUT R14, R14, 0xffffffef, RZ, 0xc0, !PT ;  /* 0xffffffef0e0e7812 */ /* 0x004fc800078ec0ff */
[----:B------:R-:W-:-:S05]  /*ad30*/  @P2 LOP3.LUT R14, R14, 0x10, RZ, 0xfc, !PT ;  /* 0x000000100e0e2812 */ /* 0x000fca00078efcff */
[----:B---34-:R1:W-:Y:S02]  /*ad40*/  STL [R1+0x18], R14 ;  /* 0x0000180e01007387 */ /* 0x0183e40000100800 */
.L_x_13414:
[----:B------:R-:W2:Y:S01]  /*ad50*/  S2R R2, SR_TID.X ;  /* 0x0000000000027919 */ /* 0x000ea20000002100 */
        /* <DEDUP_REMOVED lines=8> */
[----:B------:R2:W-:Y:S01]  /*ade0*/  LDGSTS.E.BYPASS.LTC128B.128 [R3+0x8000], desc[UR52][R10.64], !P0 ;  /* 0x080000000a037fae */ /* 0x0005e2000c101d74 */
[----:B------:R-:W-:Y:S01]  /*adf0*/  PLOP3.LUT P0, PT, PT, PT, PT, 0x80, 0x0 ;  /* 0x000000000000781c */ /* 0x000fe20003f0f070 */
[----:B------:R-:W-:-:S12]  /*ae00*/  NOP ;  /* 0x0000000000007918 */ /* 0x000fd80000000000 */
.L_x_13326:
        /* <DEDUP_REMOVED lines=11> */
.L_x_13327:
[----:B------:R3:W-:Y:S01]  /*aec0*/  SYNCS.ARRIVE.TRANS64.A1T0 RZ, [R7+URZ+0x13270], RZ ;  /* 0x013270ff07ff79a7 */ /* 0x0007e2000810003f */
[----:B------:R-:W-:Y:S05]  /*aed0*/  @!P6 BRA `(.L_x_13328) ;  /* 0x000000000004e947 */ /* 0x000fea0003800000 */
[----:B------:R-:W-:Y:S01]  /*aee0*/  BPT.TRAP 0x1 ;  /* 0x000000040000795c */ /* 0x000fe20000300000 */
.L_x_13328:
[----:B------:R-:W4:Y:S01]  /*aef0*/  LDL R0, [R1+0x28] ;  /* 0x0000280001007983 */ /* 0x000f220000100800 */
[----:B------:R-:W-:Y:S01]  /*af00*/  BSSY B0, `(.L_x_13329) ;  /* 0x0000003000007945 */ /* 0x000fe20003800000 */
[----:B----4-:R-:W4:Y:S03]  /*af10*/  SYNCS.PHASECHK.TRANS64.TRYWAIT P0, [R7+URZ+0x13240], R0 ;  /* 0x01324000070075a7 */ /* 0x010f26000800017f */
[----:B----4-:R-:W-:Y:S05]  /*af20*/  @!P0 BRA `(.L_x_13330) ;  /* 0x0000004400f48947 */ /* 0x010fea0003800000 */
.L_x_13415:
[----:B------:R-:W-:Y:S05]  /*af30*/  BSYNC B0 ;  /* 0x0000000000007941 */ /* 0x000fea0003800000 */
.L_x_13329:
[----:B----4-:R-:W4:Y:S01]  /*af40*/  LDL.LU R0, [R1] ;  /* 0x0000000001007983 */ /* 0x010f220000300800 */
[----:B------:R-:W-:Y:S01]  /*af50*/  ULDC.64 UR4, c[0x0][0x300] ;  /* 0x0000c00000047ab9 */ /* 0x000fe20000000a00 */
[----:B------:R-:W-:Y:S02]  /*af60*/  ULDC.64 UR6, c[0x0][0x310] ;  /* 0x0000c40000067ab9 */ /* 0x000fe40000000a00 */
[----:B------:R-:W5:Y:S04]  /*af70*/  LDL.LU R8, [R1+0x8] ;  /* 0x0000080001087983 */ /* 0x000f680000300800 */
[----:B------:R-:W3:Y:S01]  /*af80*/  LDL R2, [R1+0x14] ;  /* 0x0000140001027983 */ /* 0x000ee20000100800 */
[----:B--2---:R-:W-:-:S04]  /*af90*/  IMAD.WIDE.U32 R10, R4, UR4, RZ ;  /* 0x00000004040a7c25 */ /* 0x004fc8000f8e00ff */
[----:B----4-:R-:W-:-:S04]  /*afa0*/  IMAD R0, R0, UR4, RZ ;  /* 0x0000000400007c24 */ /* 0x010fc8000f8e02ff */
[----:B------:R-:W-:-:S04]  /*afb0*/  IMAD R0, R4, UR5, R0 ;  /* 0x0000000504007c24 */ /* 0x000fc8000f8e0200 */
[----:B------:R-:W-:Y:S02]  /*afc0*/  IMAD.IADD R11, R11, 0x1, R0 ;  /* 0x000000010b0b7824 */ /* 0x000fe400078e0200 */
[----:B-----5:R-:W-:Y:S02]  /*afd0*/  IMAD R0, R8, UR6, RZ ;  /* 0x0000000608007c24 */ /* 0x020fe4000f8e02ff */
[----:B------:R-:W-:-:S04]  /*afe0*/  IMAD.WIDE.U32 R10, R5, UR6, R10 ;  /* 0x00000006050a7c25 */ /* 0x000fc8000f8e000a */
[----:B------:R-:W-:Y:S02]  /*aff0*/  IMAD R0, R5, UR7, R0 ;  /* 0x0000000705007c24 */ /* 0x000fe4000f8e0200 */
[----:B------:R-:W-:-:S04]  /*b000*/  IMAD.WIDE.U32 R4, R9, UR4, RZ ;  /* 0x0000000409047c25 */ /* 0x000fc8000f8e00ff */
[----:B------:R-:W-:Y:S02]  /*b010*/  IMAD.IADD R11, R11, 0x1, R0 ;  /* 0x000000010b0b7824 */ /* 0x000fe400078e0200 */
[----:B------:R-:W-:Y:S02]  /*b020*/  IMAD R0, R29, UR4, RZ ;  /* 0x000000041d007c24 */ /* 0x000fe4000f8e02ff */
[----:B------:R-:W-:Y:S02]  /*b030*/  IMAD R8, R28, UR6, RZ ;  /* 0x000000061c087c24 */ /* 0x000fe4000f8e02ff */
[----:B------:R-:W-:Y:S01]  /*b040*/  IMAD R0, R9, UR5, R0 ;  /* 0x0000000509007c24 */ /* 0x000fe2000f8e0200 */
[----:B------:R-:W-:Y:S01]  /*b050*/  ULDC.64 UR4, c[0x0][0x308] ;  /* 0x0000c20000047ab9 */ /* 0x000fe20000000a00 */
[----:B------:R-:W-:Y:S02]  /*b060*/  IMAD R8, R6, UR7, R8 ;  /* 0x0000000706087c24 */ /* 0x000fe4000f8e0208 */
[----:B------:R-:W-:-:S02]  /*b070*/  IMAD.IADD R5, R5, 0x1, R0 ;  /* 0x0000000105057824 */ /* 0x000fc400078e0200 */
[----:B------:R-:W-:-:S04]  /*b080*/  IMAD.WIDE.U32 R10, R18, UR4, R10 ;  /* 0x00000004120a7c25 */ /* 0x000fc8000f8e000a */
[----:B------:R-:W-:Y:S01]  /*b090*/  IMAD.WIDE.U32 R4, R6, UR6, R4 ;  /* 0x0000000606047c25 */ /* 0x000fe2000f8e0004 */
[----:B------:R-:W-:-:S03]  /*b0a0*/  ULDC.64 UR6, c[0x0][0x2e8] ;  /* 0x0000ba0000067ab9 */ /* 0x000fc60000000a00 */
[----:B---3--:R-:W-:Y:S01]  /*b0b0*/  IMAD R6, R2, UR4, RZ ;  /* 0x0000000402067c24 */ /* 0x008fe2000f8e02ff */
        /* <DEDUP_REMOVED lines=9> */
[----:B------:R-:W2:Y:S01]  /*b150*/  S2R R5, SR_TID.X ;  /* 0x0000000000057919 */ /* 0x000ea20000002100 */
[----:B------:R-:W3:Y:S01]  /*b160*/  LDC R10, c[0x0][0x2f4] ;  /* 0x0000bd00ff0a7b82 */ /* 0x000ee20000000800 */
[----:B------:R-:W-:Y:S04]  /*b170*/  SHFL.IDX PT, R4, R0, RZ, 0x1c1f ;  /* 0x001c1fff00047589 */ /* 0x000fe800000e0000 */
[----:B------:R-:W-:Y:S01]  /*b180*/  SHFL.IDX PT, R6, R6, RZ, 0x1c1f ;  /* 0x001c1fff06067589 */ /* 0x000fe200000e0000 */
[----:B--2---:R-:W-:-:S03]  /*b190*/  IMAD.SHL.U32 R9, R5, 0x10, RZ ;  /* 0x0000001005097824 */ /* 0x004fc600078e00ff */
[----:B------:R-:W2:Y:S02]  /*b1a0*/  SHFL.IDX PT, R5, R2, RZ, 0x1c1f ;  /* 0x001c1fff02057589 */ /* 0x000ea400000e0000 */
[----:B------:R-:W-:-:S04]  /*b1b0*/  LOP3.LUT R9, R9, 0x30, RZ, 0xc0, !PT ;  /* 0x0000003009097812 */ /* 0x000fc800078ec0ff */
[C---:B---3--:R-:W-:Y:S02]  /*b1c0*/  ISETP.GE.AND P2, PT, R9.reuse, R10, PT ;  /* 0x0000000a0900720c */ /* 0x048fe40003f46270 */
[----:B--2---:R-:W-:-:S05]  /*b1d0*/  @P5 IADD3 R5, P0, R9, R5, RZ ;  /* 0x0000000509055210 */ /* 0x004fca0007f1e0ff */
[----:B------:R-:W-:-:S05]  /*b1e0*/  @P5 IMAD.X R4, RZ, RZ, R4, P0 ;  /* 0x000000ffff045224 */ /* 0x000fca00000e0604 */
[----:B------:R-:W-:-:S04]  /*b1f0*/  @P5 LOP3.LUT R5, R5, R4, RZ, 0x3c, !PT ;  /* 0x0000000405055212 */ /* 0x000fc800078e3cff */
[----:B------:R-:W-:-:S04]  /*b200*/  @P5 LOP3.LUT R4, R5, R4, RZ, 0x3c, !PT ;  /* 0x0000000405045212 */ /* 0x000fc800078e3cff */
[----:B------:R-:W-:-:S05]  /*b210*/  @P5 LOP3.LUT R5, R5, R4, RZ, 0x3c, !PT ;  /* 0x0000000405055212 */ /* 0x000fca00078e3cff */
[----:B------:R2:W-:Y:S04]  /*b220*/  @P5 LDGSTS.E.BYPASS.LTC128B.128 [R3+0xe000], desc[UR52][R4.64], !P2 ;  /* 0x0e00000004035fae */ /* 0x0005e8000d101d74 */
[----:B--2---:R-:W2:Y:S04]  /*b230*/  SHFL.IDX PT, R5, R2, 0x1, 0x1c1f ;  /* 0x003c1f0002057f89 */ /* 0x004ea800000e0000 */
[----:B------:R-:W3:Y:S01]  /*b240*/  SHFL.IDX PT, R4, R0, 0x1, 0x1c1f ;  /* 0x003c1f0000047f89 */ /* 0x000ee200000e0000 */
[----:B--2---:R-:W-:-:S05]  /*b250*/  @P4 IADD3 R5, P0, R9, R5, RZ ;  /* 0x0000000509054210 */ /* 0x004fca0007f1e0ff */
[----:B---3--:R-:W-:-:S05]  /*b260*/  @P4 IMAD.X R4, RZ, RZ, R4, P0 ;  /* 0x000000ffff044224 */ /* 0x008fca00000e0604 */
[----:B------:R-:W-:-:S04]  /*b270*/  @P4 LOP3.LUT R5, R5, R4, RZ, 0x3c, !PT ;  /* 0x0000000405054212 */ /* 0x000fc800078e3cff */
[----:B------:R-:W-:-:S04]  /*b280*/  @P4 LOP3.LUT R4, R5, R4, RZ, 0x3c, !PT ;  /* 0x0000000405044212 */ /* 0x000fc800078e3cff */
[----:B------:R-:W-:-:S05]  /*b290*/  @P4 LOP3.LUT R5, R5, R4, RZ, 0x3c, !PT ;  /* 0x0000000405054212 */ /* 0x000fca00078e3cff */
[----:B------:R2:W-:Y:S04]  /*b2a0*/  @P4 LDGSTS.E.BYPASS.LTC128B.128 [R3+0xe800], desc[UR52][R4.64], !P2 ;  /* 0x0e80000004034fae */ /* 0x0005e8000d101d74 */
[----:B--2---:R-:W2:Y:S04]  /*b2b0*/  SHFL.IDX PT, R5, R2, 0x2, 0x1c1f ;  /* 0x005c1f0002057f89 */ /* 0x004ea800000e0000 */
[----:B------:R-:W3:Y:S04]  /*b2c0*/  SHFL.IDX PT, R4, R0, 0x2, 0x1c1f ;  /* 0x005c1f0000047f89 */ /* 0x000ee800000e0000 */
[----:B------:R-:W4:Y:S04]  /*b2d0*/  SHFL.IDX PT, R2, R2, 0x3, 0x1c1f ;  /* 0x007c1f0002027f89 */ /* 0x000f2800000e0000 */
[----:B------:R-:W5:Y:S01]  /*b2e0*/  SHFL.IDX PT, R0, R0, 0x3, 0x1c1f ;  /* 0x007c1f0000007f89 */ /* 0x000f6200000e0000 */
[----:B--2---:R-:W-:-:S04]  /*b2f0*/  @P3 IADD3 R5, P0, R9, R5, RZ ;  /* 0x0000000509053210 */ /* 0x004fc80007f1e0ff */
[----:B---3--:R-:W-:-:S04]  /*b300*/  @P3 IADD3.X R4, RZ, R4, RZ, P0, !PT ;  /* 0x00000004ff043210 */ /* 0x008fc800007fe4ff */
[----:B------:R-:W-:Y:S02]  /*b310*/  @P3 LOP3.LUT R5, R5, R4, RZ, 0x3c, !PT ;  /* 0x0000000405053212 */ /* 0x000fe400078e3cff */
[----:B----4-:R-:W-:Y:S02]  /*b320*/  @P1 IADD3 R2, P0, R9, R2, RZ ;  /* 0x0000000209021210 */ /* 0x010fe40007f1e0ff */
[----:B------:R-:W-:-:S03]  /*b330*/  @P3 LOP3.LUT R4, R5, R4, RZ, 0x3c, !PT ;  /* 0x0000000405043212 */ /* 0x000fc600078e3cff */
[----:B-----5:R-:W-:Y:S01]  /*b340*/  @P1 IMAD.X R0, RZ, RZ, R0, P0 ;  /* 0x000000ffff001224 */ /* 0x020fe200000e0600 */
[----:B------:R-:W-:-:S05]  /*b350*/  @P3 LOP3.LUT R5, R5, R4, RZ, 0x3c, !PT ;  /* 0x0000000405053212 */ /* 0x000fca00078e3cff */
[----:B------:R2:W-:Y:S02]  /*b360*/  @P3 LDGSTS.E.BYPASS.LTC128B.128 [R3+0xf000], desc[UR52][R4.64], !P2 ;  /* 0x0f00000004033fae */ /* 0x0005e4000d101d74 */
[----:B--2---:R-:W-:Y:S02]  /*b370*/  @P1 IMAD.MOV.U32 R4, RZ, RZ, R2 ;  /* 0x000000ffff041224 */ /* 0x004fe400078e0002 */
[----:B------:R-:W-:-:S05]  /*b380*/  @P1 IMAD.MOV.U32 R5, RZ, RZ, R0 ;  /* 0x000000ffff051224 */ /* 0x000fca00078e0000 */
[----:B------:R2:W-:Y:S04]  /*b390*/  @P1 LDGSTS.E.BYPASS.LTC128B.128 [R3+0xf800], desc[UR52][R4.64], !P2 ;  /* 0x0f80000004031fae */ /* 0x0005e8000d101d74 */
[----:B--2---:R2:W3:Y:S02]  /*b3a0*/  SHFL.IDX PT, R4, R8, RZ, 0x1c1f ;  /* 0x001c1fff08047589 */ /* 0x0044e400000e0000 */
.L_x_13427:
[----:B------:R-:W4:Y:S01]  /*b3b0*/  LDL R0, [R1+0x18] ;  /* 0x0000180001007983 */ /* 0x000f220000100800 */
[----:B------:R-:W-:Y:S01]  /*b3c0*/  BSSY B0, `(.L_x_13332) ;  /* 0x000000e000007945 */ /* 0x000fe20003800000 */
[----:B----4-:R-:W-:-:S13]  /*b3d0*/  LOP3.LUT P0, RZ, R0, 0x10, RZ, 0xc0, !PT ;  /* 0x0000001000ff7812 */ /* 0x010fda000780c0ff */
[----:B------:R-:W-:Y:S05]  /*b3e0*/  @!P0 BRA `(.L_x_13333) ;  /* 0x00000000002c8947 */ /* 0x000fea0003800000 */
[----:B------:R-:W4:Y:S01]  /*b3f0*/  S2R R0, SR_TID.X ;  /* 0x0000000000007919 */ /* 0x000f220000002100 */
[----:B------:R-:W5:Y:S01]  /*b400*/  LDC R2, c[0x0][0x2f4] ;  /* 0x0000bd00ff027b82 */ /* 0x000f620000000800 */
[----:B----4-:R-:W-:-:S05]  /*b410*/  IMAD.SHL.U32 R0, R0, 0x10, RZ ;  /* 0x0000001000007824 */ /* 0x010fca00078e00ff */
[----:B------:R-:W-:-:S04]  /*b420*/  LOP3.LUT R0, R0, 0x30, RZ, 0xc0, !PT ;  /* 0x0000003000007812 */ /* 0x000fc800078ec0ff */
[C---:B-----5:R-:W-:Y:S02]  /*b430*/  ISETP.GE.AND P1, PT, R0.reuse, R2, PT ;  /* 0x000000020000720c */ /* 0x060fe40003f26270 */
[----:B---3--:R-:W-:-:S05]  /*b440*/  IADD3 R4, P0, R0, R4, RZ ;  /* 0x0000000400047210 */ /* 0x008fca0007f1e0ff */
[----:B------:R-:W-:-:S06]  /*b450*/  IMAD.X R5, RZ, RZ, R6, P0 ;  /* 0x000000ffff057224 */ /* 0x000fcc00000e0606 */
[----:B------:R-:W-:Y:S01]  /*b460*/  @!PT LDS RZ, [RZ] ;  /* 0x00000000fffff984 */ /* 0x000fe20000000800 */
[----:B------:R-:W-:Y:S01]  /*b470*/  @!PT LDS RZ, [RZ] ;  /* 0x00000000fffff984 */ /* 0x000fe20000000800 */
[----:B------:R-:W-:Y:S01]  /*b480*/  @!PT LDS RZ, [RZ] ;  /* 0x00000000fffff984 */ /* 0x000fe20000000800 */
[----:B------:R4:W-:Y:S02]  /*b490*/  LDGSTS.E.BYPASS.LTC128B.128 [R3+0x10000], desc[UR52][R4.64], !P1 ;  /* 0x1000000004037fae */ /* 0x0009e4000c901d74 */
.L_x_13333:
[----:B------:R-:W-:Y:S05]  /*b4a0*/  BSYNC B0 ;  /* 0x0000000000007941 */ /* 0x000fea0003800000 */
.L_x_13332:
[----:B------:R-:W-:Y:S01]  /*b4b0*/  NOP ;  /* 0x0000000000007918 */ /* 0x000fe20000000000 */
[----:B------:R-:W-:-:S13]  /*b4c0*/  PLOP3.LUT P0, PT, PT, PT, PT, 0x80, 0x0 ;  /* 0x000000000000781c */ /* 0x000fda0003f0f070 */
.L_x_13334:
        /* <DEDUP_REMOVED lines=11> */
.L_x_13335:
[----:B------:R0:W-:Y:S02]  /*b580*/  SYNCS.ARRIVE.TRANS64.A1T0 RZ, [R7+URZ+0x13230], RZ ;  /* 0x013230ff07ff79a7 */ /* 0x0001e4000810003f */
[----:B------:R-:W-:Y:S05]  /*b590*/  WARPSYNC.ALL ;  /* 0x0000000000007948 */ /* 0x000fea0003800000 */
[----:B------:R-:W5:Y:S01]  /*b5a0*/  LDL.LU R0, [R1+0x2c] ;  /* 0x00002c0001007983 */ /* 0x000f620000300800 */
[----:B------:R-:W-:Y:S01]  /*b5b0*/  ULDC.64 UR6, c[0x0][0x298] ;  /* 0x0000a60000067ab9 */ /* 0x000fe20000000a00 */
[----:B------:R-:W-:Y:S01]  /*b5c0*/  UISETP.NE.AND UP0, UPT, UR47, URZ, UPT ;  /* 0x0000003f2f00728c */ /* 0x000fe2000bf05270 */
[----:B------:R-:W-:Y:S03]  /*b5d0*/  BSSY B6, `(.L_x_13336) ;  /* 0x000001e000067945 */ /* 0x000fe60003800000 */
[----:B------:R-:W-:-:S02]  /*b5e0*/  USEL UR44, UR44, URZ, !UP0 ;  /* 0x0000003f2c2c7287 */ /* 0x000fc4000c000000 */
[----:B------:R-:W-:Y:S01]  /*b5f0*/  USEL UR45, UR45, URZ, !UP0 ;  /* 0x0000003f2d2d7287 */ /* 0x000fe2000c000000 */
[----:B------:R-:W-:Y:S01]  /*b600*/  BAR.SYNC.DEFER_BLOCKING 0x8, 0x200 ;  /* 0x0208000000007b1d */ /* 0x000fe20000010000 */
[C---:B-----5:R-:W-:Y:S02]  /*b610*/  R2UR UR5, R0.reuse ;  /* 0x00000000000572ca */ /* 0x060fe400000e0000 */
[----:B------:R-:W-:Y:S01]  /*b620*/  R2UR UR36, R0 ;  /* 0x00000000002472ca */ /* 0x000fe200000e0000 */
[----:B------:R-:W-:-:S05]  /*b630*/  VIADD R0, R22, 0xb000 ;  /* 0x0000b00016007836 */ /* 0x000fca0000000000 */
[----:B------:R-:W-:-:S05]  /*b640*/  LOP3.LUT P0, RZ, R0, 0x1bf, RZ, 0xc0, !PT ;  /* 0x000001bf00ff7812 */ /* 0x000fca000780c0ff */
        /* <DEDUP_REMOVED lines=10> */
[----:B---34-:R-:W-:Y:S01]  /*b6f0*/  IMAD.U32 R4, RZ, RZ, UR6 ;  /* 0x00000006ff047e24 */ /* 0x018fe2000f8e00ff */
[----:B--2---:R-:W-:Y:S01]  /*b700*/  MOV R8, 0x70 ;  /* 0x0000007000087802 */ /* 0x004fe20000000f00 */
[----:B------:R-:W2:Y:S01]  /*b710*/  LDC.64 R2, c[0x4][R2] ;  /* 0x0100000002027b82 */ /* 0x000ea20000000a00 */
[----:B------:R-:W-:Y:S02]  /*b720*/  IMAD.U32 R5, RZ, RZ, UR7 ;  /* 0x00000007ff057e24 */ /* 0x000fe4000f8e00ff */
[----:B------:R-:W-:Y:S02]  /*b730*/  IMAD.U32 R6, RZ, RZ, UR8 ;  /* 0x00000008ff067e24 */ /* 0x000fe4000f8e00ff */
[----:B0-----:R-:W-:-:S02]  /*b740*/  IMAD.U32 R7, RZ, RZ, UR9 ;  /* 0x00000009ff077e24 */ /* 0x001fc4000f8e00ff */
[----:B------:R-:W-:Y:S02]  /*b750*/  IMAD.U32 R10, RZ, RZ, UR4 ;  /* 0x00000004ff0a7e24 */ /* 0x000fe4000f8e00ff */
[----:B------:R-:W-:Y:S02]  /*b760*/  IMAD.U32 R11, RZ, RZ, UR5 ;  /* 0x00000005ff0b7e24 */ /* 0x000fe4000f8e00ff */
[----:B------:R-:W-:Y:S02]  /*b770*/  IMAD.MOV.U32 R12, RZ, RZ, 0x1 ;  /* 0x00000001ff0c7424 */ /* 0x000fe400078e00ff */
[----:B------:R-:W-:-:S07]  /*b780*/  IMAD.MOV.U32 R13, RZ, RZ, RZ ;  /* 0x000000ffff0d7224 */ /* 0x000fce00078e00ff */
[----:B------:R-:W-:-:S07]  /*b790*/  LEPC R20, `(.L_x_13337) ;  /* 0x000000001014794e */ /* 0x000fce0000000000 */
[----:B-12---:R-:W-:Y:S05]  /*b7a0*/  CALL.ABS.NOINC R2 ;  /* 0x0000000002007343 */ /* 0x006fea0003c00000 */
.L_x_13337:
[----:B------:R-:W-:Y:S05]  /*b7b0*/  BSYNC B6 ;  /* 0x0000000000067941 */ /* 0x000fea0003800000 */
.L_x_13336:
[----:B0-----:R-:W3:Y:S01]  /*b7c0*/  LDL R19, [R1+0x14] ;  /* 0x0000140001137983 */ /* 0x001ee20000100800 */
[----:B--2---:R-:W0:Y:S03]  /*b7d0*/  LDC R8, c[0x0][0x448] ;  /* 0x00011200ff087b82 */ /* 0x004e260000000800 */
[----:B------:R2:W5:Y:S01]  /*b7e0*/  LDL R9, [R1+0x30] ;  /* 0x0000300001097983 */ /* 0x0005620000100800 */
[----:B------:R-:W1:Y:S01]  /*b7f0*/  S2R R2, SR_TID.X ;  /* 0x0000000000027919 */ /* 0x000e620000002100 */
[----:B------:R-:W-:Y:S01]  /*b800*/  R2UR UR7, R18 ;  /* 0x00000000120772ca */ /* 0x000fe200000e0000 */
[----:B------:R-:W-:Y:S01]  /*b810*/  ULDC.64 UR8, c[0x0][0x2d8] ;  /* 0x0000b60000087ab9 */ /* 0x000fe20000000a00 */
[----:B0-----:R-:W-:Y:S02]  /*b820*/  ISETP.NE.AND P0, PT, R8, 0x1, PT ;  /* 0x000000010800780c */ /* 0x001fe40003f05270 */
[----:B------:R-:W-:-:S11]  /*b830*/  R2UR UR10, R18 ;  /* 0x00000000120a72ca */ /* 0x000fd600000e0000 */
[----:B----4-:R-:W0:Y:S01]  /*b840*/  @P0 LDC R3, c[0x0][0x44c] ;  /* 0x00011300ff030b82 */ /* 0x010e220000000800 */
[C---:B-1----:R-:W-:Y:S01]  /*b850*/  LOP3.LUT R20, R2.reuse, 0x7f, RZ, 0xc0, !PT ;  /* 0x0000007f02147812 */ /* 0x042fe200078ec0ff */
[----:B------:R-:W-:-:S06]  /*b860*/  IMAD.SHL.U32 R2, R2, 0x20, RZ ;  /* 0x0000002002027824 */ /* 0x000fcc00078e00ff */
[----:B------:R-:W1:Y:S01]  /*b870*/  @P0 LDC R0, c[0x0][0x450] ;  /* 0x00011400ff000b82 */ /* 0x000e620000000800 */
[----:B------:R-:W-:Y:S01]  /*b880*/  SHF.R.U32.HI R20, RZ, 0x2, R20 ;  /* 0x00000002ff147819 */ /* 0x000fe20000011614 */
[----:B------:R-:W-:-:S03]  /*b890*/  UMOV UR4, UR36 ;  /* 0x0000002400047c82 */ /* 0x000fc60008000000 */
[----:B------:R-:W-:Y:S01]  /*b8a0*/  LOP3.LUT R2, R20, 0x60, R2, 0xf8, !PT ;  /* 0x0000006014027812 */ /* 0x000fe200078ef802 */
[----:B------:R-:W-:Y:S02]  /*b8b0*/  UMOV UR5, UR47 ;  /* 0x0000002f00057c82 */ /* 0x000fe40008000000 */
[----:B------:R-:W-:Y:S02]  /*b8c0*/  UIMAD.WIDE.U32 UR4, UR7, UR8, UR4 ;  /* 0x00000008070472a5 */ /* 0x000fe4000f8e0004 */
[----:B------:R-:W-:-:S04]  /*b8d0*/  IMAD R6, R17, 0xc0, R2 ;  /* 0x000000c011067824 */ /* 0x000fc800078e0202 */
[----:B0-----:R-:W-:-:S04]  /*b8e0*/  @P0 IMAD.HI.U32 R3, R6, R3, RZ ;  /* 0x0000000306030227 */ /* 0x001fc800078e00ff */
[----:B------:R-:W-:Y:S01]  /*b8f0*/  IMAD.MOV.U32 R2, RZ, RZ, R6 ;  /* 0x000000ffff027224 */ /* 0x000fe200078e0006 */
[----:B-1----:R-:W-:-:S04]  /*b900*/  @P0 SHF.R.U32.HI R2, RZ, R0, R3 ;  /* 0x00000000ff020219 */ /* 0x002fc80000011603 */
[--C-:B---3--:R-:W-:Y:S01]  /*b910*/  SHF.R.S32.HI R4, RZ, 0x1f, R2.reuse ;  /* 0x0000001fff047819 */ /* 0x108fe20000011402 */
[----:B------:R-:W-:-:S04]  /*b920*/  IMAD.MOV R0, RZ, RZ, -R2 ;  /* 0x000000ffff007224 */ /* 0x000fc800078e0a02 */
[----:B------:R-:W-:Y:S02]  /*b930*/  IMAD R0, R8, R0, R6 ;  /* 0x0000000008007224 */ /* 0x000fe400078e0206 */
[----:B------:R-:W-:Y:S01]  /*b940*/  VIADD R6, R6, 0x80 ;  /* 0x0000008006067836 */ /* 0x000fe20000000000 */
[----:B------:R-:W-:-:S13]  /*b950*/  R2UR UR6, R19 ;  /* 0x00000000130672ca */ /* 0x000fda00000e0000 */
        /* <DEDUP_REMOVED lines=24> */
[----:B------:R-:W3:Y:S01]  /*bae0*/  S2R R19, SR_TID.X ;  /* 0x0000000000137919 */ /* 0x000ee20000002100 */
        /* <DEDUP_REMOVED lines=12> */
[----:B------:R-:W-:Y:S02]  /*bbb0*/  IMAD R5, R5, UR8, RZ ;  /* 0x0000000805057c24 */ /* 0x000fe4000f8e02ff */
[----:B------:R-:W-:-:S04]  /*bbc0*/  IMAD.WIDE.U32 R2, R6, UR8, R2 ;  /* 0x0000000806027c25 */ /* 0x000fc8000f8e0002 */
[----:B---3--:R-:W-:Y:S02]  /*bbd0*/  IMAD.SHL.U32 R10, R19, 0x10, RZ ;  /* 0x00000010130a7824 */ /* 0x008fe400078e00ff */
[----:B------:R-:W-:Y:S01]  /*bbe0*/  IMAD R6, R6, UR9, R5 ;  /* 0x0000000906067c24 */ /* 0x000fe2000f8e0205 */
[----:B------:R-:W-:Y:S02]  /*bbf0*/  IADD3 R5, P0, R2, UR10, RZ ;  /* 0x0000000a02057c10 */ /* 0x000fe4000ff1e0ff */
[----:B------:R-:W-:Y:S02]  /*bc00*/  LOP3.LUT R10, R10, 0x30, RZ, 0xc0, !PT ;  /* 0x000000300a0a7812 */ /* 0x000fe400078ec0ff */
[----:B------:R-:W-:Y:S02]  /*bc10*/  IADD3.X R6, R3, UR11, R6, P0, !PT ;  /* 0x0000000b03067c10 */ /* 0x000fe400087fe406 */
[----:B------:R-:W-:Y:S01]  /*bc20*/  ISETP.GE.AND P0, PT, R10, UR4, PT ;  /* 0x000000040a007c0c */ /* 0x000fe2000bf06270 */
[----:B------:R-:W-:Y:S01]  /*bc30*/  UMOV UR4, 0xffffffff ;  /* 0xffffffff00047882 */ /* 0x000fe20000000000 */
[----:B------:R-:W-:-:S04]  /*bc40*/  LOP3.LUT R19, R19, 0x7f, RZ, 0xc0, !PT ;  /* 0x0000007f13137812 */ /* 0x000fc800078ec0ff */
[----:B------:R-:W-:Y:S01]  /*bc50*/  SHF.R.U32.HI R19, RZ, 0x2, R19 ;  /* 0x00000002ff137819 */ /* 0x000fe20000011613 */
[----:B--2---:R-:W-:Y:S06]  /*bc60*/  BRA.DIV UR4, `(.L_x_13338) ;  /* 0x0000004204587947 */ /* 0x004fec000b800000 */
[----:B------:R-:W0:Y:S01]  /*bc70*/  SHFL.IDX PT, R3, R0, RZ, 0x1c1f ;  /* 0x001c1fff00037589 */ /* 0x000e2200000e0000 */
[----:B------:R-:W-:Y:S02]  /*bc80*/  IMAD R17, R17, 0xc0, R19 ;  /* 0x000000c011117824 */ /* 0x000fe400078e0213 */
[----:B------:R-:W-:Y:S01]  /*bc90*/  IMAD R7, R8, UR40, RZ ;  /* 0x0000002808077c24 */ /* 0x000fe2000f8e02ff */
        /* <DEDUP_REMOVED lines=8> */
[----:B-----5:R0:W-:Y:S02]  /*bd20*/  @!P2 LDGSTS.E.BYPASS.LTC128B.128 [R9+0xb000], desc[UR52][R2.64], !P0 ;  /* 0x0b0000000209afae */ /* 0x0201e4000c101d74 */
        /* <DEDUP_REMOVED lines=21> */
[----:B------:R0:W-:Y:S02]  /*be80*/  @!P2 LDGSTS.E.BYPASS.LTC128B.128 [R9+0xc000], desc[UR52][R2.64], !P0 ;  /* 0x0c0000000209afae */ /* 0x0001e4000c101d74 */
[----:B0-----:R-:W-:-:S05]  /*be90*/  VIADD R2, R17, 0x60 ;  /* 0x0000006011027836 */ /* 0x001fca0000000000 */
[----:B------:R-:W-:-:S13]  /*bea0*/  ISETP.GE.AND P2, PT, R2, R7, PT ;  /* 0x000000070200720c */ /* 0x000fda0003f46270 */
[----:B------:R-:W-:-:S05]  /*beb0*/  @!P2 IADD3 R0, P1, R10, R0, RZ ;  /* 0x000000000a00a210 */ /* 0x000fca0007f3e0ff */
[----:B--2---:R-:W-:-:S04]  /*bec0*/  @!P2 IMAD.X R2, RZ, RZ, R4, P1 ;  /* 0x000000ffff02a224 */ /* 0x004fc800008e0604 */
[----:B------:R-:W-:Y:S02]  /*bed0*/  @!P2 IMAD.MOV.U32 R3, RZ, RZ, R2 ;  /* 0x000000ffff03a224 */ /* 0x000fe400078e0002 */
[----:B------:R-:W-:Y:S02]  /*bee0*/  @!P2 IMAD.MOV.U32 R2, RZ, RZ, R0 ;  /* 0x000000ffff02a224 */ /* 0x000fe400078e0000 */
[----:B------:R-:W-:-:S03]  /*bef0*/  VIADD R0, R17, 0x80 ;  /* 0x0000008011007836 */ /* 0x000fc60000000000 */
[----:B------:R0:W-:Y:S02]  /*bf00*/  @!P2 LDGSTS.E.BYPASS.LTC128B.128 [R9+0xc800], desc[UR52][R2.64], !P0 ;  /* 0x0c8000000209afae */ /* 0x0001e4000c101d74 */
[----:B------:R-:W-:Y:S02]  /*bf10*/  ISETP.GE.AND P2, PT, R0, R7, PT ;  /* 0x000000070000720c */ /* 0x000fe40003f46270 */
[----:B------:R-:W-:Y:S04]  /*bf20*/  SHFL.IDX PT, R0, R6, RZ, 0x1c1f ;  /* 0x001c1fff06007589 */ /* 0x000fe800000e0000 */
[----:B------:R-:W-:Y:S04]  /*bf30*/  SHFL.IDX PT, R6, R6, 0x1, 0x1c1f ;  /* 0x003c1f0006067f89 */ /* 0x000fe800000e0000 */
[----:B0-----:R-:W0:Y:S03]  /*bf40*/  SHFL.IDX PT, R2, R5, RZ, 0x1c1f ;  /* 0x001c1fff05027589 */ /* 0x001e2600000e0000 */
[----:B0-----:R-:W-:-:S05]  /*bf50*/  @!P2 IADD3 R2, P1, R10, R2, RZ ;  /* 0x000000020a02a210 */ /* 0x001fca0007f3e0ff */
[----:B------:R-:W-:-:S04]  /*bf60*/  @!P2 IMAD.X R0, RZ, RZ, R0, P1 ;  /* 0x000000ffff00a224 */ /* 0x000fc800008e0600 */
[----:B------:R-:W-:-:S05]  /*bf70*/  @!P2 IMAD.MOV.U32 R3, RZ, RZ, R0 ;  /* 0x000000ffff03a224 */ /* 0x000fca00078e0000 */
[----:B------:R0:W-:Y:S04]  /*bf80*/  @!P2 LDGSTS.E.BYPASS.LTC128B.128 [R9+0xd000], desc[UR52][R2.64], !P0 ;  /* 0x0d0000000209afae */ /* 0x0001e8000c101d74 */
[----:B0-----:R0:W1:Y:S02]  /*bf90*/  SHFL.IDX PT, R2, R5, 0x1, 0x1c1f ;  /* 0x003c1f0005027f89 */ /* 0x00106400000e0000 */
.L_x_13440:
[----:B------:R-:W-:-:S05]  /*bfa0*/  VIADD R17, R17, 0xa0 ;  /* 0x000000a011117836 */ /* 0x000fca0000000000 */
[----:B------:R-:W-:-:S13]  /*bfb0*/  ISETP.GE.AND P1, PT, R17, R7, PT ;  /* 0x000000071100720c */ /* 0x000fda0003f26270 */
[----:B-1----:R-:W-:-:S05]  /*bfc0*/  @!P1 IADD3 R2, P2, R10, R2, RZ ;  /* 0x000000020a029210 */ /* 0x002fca0007f5e0ff */
[----:B------:R-:W-:-:S05]  /*bfd0*/  @!P1 IMAD.X R3, RZ, RZ, R6, P2 ;  /* 0x000000ffff039224 */ /* 0x000fca00010e0606 */
[----:B------:R-:W-:Y:S01]  /*bfe0*/  @!PT LDS RZ, [RZ] ;  /* 0x00000000fffff984 */ /* 0x000fe20000000800 */
[----:B------:R-:W-:Y:S01]  /*bff0*/  @!PT LDS RZ, [RZ] ;  /* 0x00000000fffff984 */ /* 0x000fe20000000800 */
[----:B------:R-:W-:Y:S01]  /*c000*/  @!PT LDS RZ, [RZ] ;  /* 0x00000000fffff984 */ /* 0x000fe20000000800 */
[----:B------:R1:W-:Y:S01]  /*c010*/  @!P1 LDGSTS.E.BYPASS.LTC128B.128 [R9+0xd800], desc[UR52][R2.64], !P0 ;  /* 0x0d80000002099fae */ /* 0x0003e2000c101d74 */
[----:B------:R-:W-:Y:S01]  /*c020*/  PLOP3.LUT P0, PT, PT, PT, PT, 0x80, 0x0 ;  /* 0x000000000000781c */ /* 0x000fe20003f0f070 */
[----:B------:R-:W-:-:S12]  /*c030*/  NOP ;  /* 0x0000000000007918 */ /* 0x000fd80000000000 */
.L_x_13339:
[----:B------:R-:W-:Y:S02]  /*c040*/  PLOP3.LUT P1, PT, P1, P0, PT, 0xa2, 0x0 ;  /* 0x000000000000781c */ /* 0x000fe40000f21472 */
[----:B------:R-:W-:-:S08]  /*c050*/  @P0 R2UR P1, UR4, R22 ;  /* 0x00000000160402ca */ /* 0x000fd00000020000 */
[----:B------:R-:W-:-:S05]  /*c060*/  @P0 PLOP3.LUT P0, PT, P1, PT, PT, 0x80, 0x0 ;  /* 0x000000000000081c */ /* 0x000fca0000f0f070 */
[----:B------:R-:W-:Y:S01]  /*c070*/  @!P1 SYNCS.ARRIVE.TRANS64.RED.A0T1 RZ, [UR4+0x13200], RZ ;  /* 0x013200ffffff99a7 */ /* 0x000fe20008200404 */
[----:B------:R-:W-:Y:S07]  /*c080*/  @!P1 ARRIVES.LDGSTSBAR.64.TRANSCNT [UR4+0x13200] ;  /* 0x01320000ff0099b0 */ /* 0x000fee0008000a84 */
[----:B------:R-:W-:Y:S05]  /*c090*/  @P0 BRA.U.ANY `(.L_x_13339) ;  /* 0xfffffffd00e80947 */ /* 0x000fea000393ffff */
[----:B-1----:R-:W2:Y:S02]  /*c0a0*/  LDL.LU R2, [R1+0x34] ;  /* 0x0000340001027983 */ /* 0x002ea40000300800 */
[----:B--2---:R-:W-:-:S05]  /*c0b0*/  VIADD R2, R2, 0x1 ;  /* 0x0000000102027836 */ /* 0x004fca0000000000 */
[----:B------:R1:W-:Y:S01]  /*c0c0*/  STL [R1+0x34], R2 ;  /* 0x0000340201007387 */ /* 0x0003e20000100800 */
[----:B------:R-:W-:-:S04]  /*c0d0*/  LEA.HI R0, R2, R2, RZ, 0x1 ;  /* 0x0000000202007211 */ /* 0x000fc800078f08ff */
[----:B------:R-:W-:-:S04]  /*c0e0*/  LOP3.LUT R0, R0, 0xfffffffe, RZ, 0xc0, !PT ;  /* 0xfffffffe00007812 */ /* 0x000fc800078ec0ff */
[----:B------:R-:W-:-:S04]  /*c0f0*/  IADD3 R0, R2, -R0, RZ ;  /* 0x8000000002007210 */ /* 0x000fc80007ffe0ff */
[----:B------:R-:W-:Y:S01]  /*c100*/  SHF.L.U32 R3, R0, 0x1f, RZ ;  /* 0x0000001f00037819 */ /* 0x000fe200000006ff */
[----:B------:R-:W-:Y:S01]  /*c110*/  NOP ;  /* 0x0000000000007918 */ /* 0x000fe20000000000 */
[----:B------:R1:W-:Y:S01]  /*c120*/  SYNCS.ARRIVE.TRANS64.A1T0 RZ, [R22+URZ+0x13200], RZ ;  /* 0x013200ff16ff79a7 */ /* 0x0003e2000810003f */
[----:B------:R-:W-:Y:S01]  /*c130*/  BSSY B0, `(.L_x_13340) ;  /* 0x0000003000007945 */ /* 0x000fe20003800000 */
[----:B------:R-:W2:Y:S03]  /*c140*/  SYNCS.PHASECHK.TRANS64.TRYWAIT P0, [R22+URZ+0x13220], R3 ;  /* 0x01322003160075a7 */ /* 0x000ea6000800017f */
[----:B-12---:R-:W-:Y:S05]  /*c150*/  @!P0 BRA `(.L_x_13341) ;  /* 0x0000004400048947 */ /* 0x006fea0003800000 */
.L_x_13441:
[----:B------:R-:W-:Y:S05]  /*c160*/  BSYNC B0 ;  /* 0x0000000000007941 */ /* 0x000fea0003800000 */
.L_x_13340:
[----:B------:R-:W-:-:S06]  /*c170*/  UISETP.GE.AND UP0, UPT, UR41, 0xa1, UPT ;  /* 0x000000a12900788c */ /* 0x000fcc000bf06270 */
[----:B------:R-:W-:-:S13]  /*c180*/  PLOP3.LUT P0, PT, PT, PT, UP0, 0x80, 0x0 ;  /* 0x000000000000781c */ /* 0x000fda0003f0f008 */
[----:B------:R-:W-:Y:S05]  /*c190*/  @!P0 BRA `(.L_x_13342) ;  /* 0x00000014008c8947 */ /* 0x000fea0003800000 */
[----:B------:R-:W-:Y:S01]  /*c1a0*/  UIADD3 UR4, UR42, -0x2, URZ ;  /* 0xfffffffe2a047890 */ /* 0x000fe2000fffe03f */
[----:B------:R2:W5:Y:S04]  /*c1b0*/  LDL.LU R21, [R1+0x10] ;  /* 0x0000100001157983 */ /* 0x0005680000300800 */
[----:B------:R2:W5:Y:S01]  /*c1c0*/  LDL.LU R20, [R1+0x4] ;  /* 0x0000040001147983 */ /* 0x0005620000300800 */
[----:B------:R-:W-:-:S05]  /*c1d0*/  IMAD.U32 R0, RZ, RZ, UR4 ;  /* 0x00000004ff007e24 */ /* 0x000fca000f8e00ff */
[----:B------:R2:W-:Y:S02]  /*c1e0*/  STL [R1+0x8], R0 ;  /* 0x0000080001007387 */ /* 0x0005e40000100800 */
.L_x_13362:
[----:B------:R-:W3:Y:S01]  /*c1f0*/  LDL R11, [R1+0x1c] ;  /* 0x00001c00010b7983 */ /* 0x000ee20000100800 */
[----:B----4-:R-:W4:Y:S03]  /*c200*/  LDC R2, c[0x0][0x430] ;  /* 0x00010c00ff027b82 */ /* 0x010f260000000800 */
[----:B------:R-:W3:Y:S04]  /*c210*/  LDL R8, [R1+0xc] ;  /* 0x00000c0001087983 */ /* 0x000ee80000100800 */
[----:B------:R-:W3:Y:S01]  /*c220*/  LDL.LU R12, [R1+0x8] ;  /* 0x00000800010c7983 */ /* 0x000ee20000300800 */
[----:B------:R-:W-:Y:S01]  /*c230*/  IMAD.MOV.U32 R9, RZ, RZ, 0xa0 ;  /* 0x000000a0ff097424 */ /* 0x000fe200078e00ff */
[----:B------:R-:W-:Y:S05]  /*c240*/  YIELD ;  /* 0x0000000000007946 */ /* 0x000fea0003800000 */
[----:B--2---:R-:W2:Y:S01]  /*c250*/  S2R R0, SR_TID.X ;  /* 0x0000000000007919 */ /* 0x004ea20000002100 */
[----:B------:R-:W-:Y:S01]  /*c260*/  ULDC.64 UR6, c[0x0][0x428] ;  /* 0x00010a0000067ab9 */ /* 0x000fe20000000a00 */
[----:B------:R-:W-:Y:S01]  /*c270*/  ULDC UR4, c[0x0][0x430] ;  /* 0x00010c0000047ab9 */ /* 0x000fe20000000800 */
[----:B------:R-:W-:Y:S01]  /*c280*/  ULDC.64 UR8, c[0x0][0x418] ;  /* 0x0001060000087ab9 */ /* 0x000fe20000000a00 */
[----:B------:R-:W2:Y:S01]  /*c290*/  S2R R6, SR_TID.X ;  /* 0x0000000000067919 */ /* 0x000ea20000002100 */
[----:B----4-:R-:W-:-:S13]  /*c2a0*/  ISETP.NE.AND P0, PT, R2, 0x1, PT ;  /* 0x000000010200780c */ /* 0x010fda0003f05270 */
[----:B0-----:R-:W0:Y:S08]  /*c2b0*/  @P0 LDC R5, c[0x0][0x434] ;  /* 0x00010d00ff050b82 */ /* 0x001e300000000800 */
[----:B-1----:R-:W1:Y:S01]  /*c2c0*/  @P0 LDC R3, c[0x0][0x434] ;  /* 0x00010d00ff030b82 */ /* 0x002e620000000800 */
[----:B--2---:R-:W-:-:S04]  /*c2d0*/  LOP3.LUT R0, R0, 0x7f, RZ, 0xc0, !PT ;  /* 0x0000007f00007812 */ /* 0x004fc800078ec0ff */
[----:B------:R-:W-:Y:S01]  /*c2e0*/  SHF.R.U32.HI R2, RZ, 0x2, R0 ;  /* 0x00000002ff027819 */ /* 0x000fe20000011600 */
[C---:B------:R-:W-:Y:S01]  /*c2f0*/  IMAD.SHL.U32 R7, R6.reuse, 0x20, RZ ;  /* 0x0000002006077824 */ /* 0x040fe200078e00ff */
[C---:B------:R-:W-:Y:S01]  /*c300*/  LOP3.LUT R0, R6.reuse, 0x7f, RZ, 0xc0, !PT ;  /* 0x0000007f06007812 */ /* 0x040fe200078ec0ff */
[----:B------:R-:W2:Y:S01]  /*c310*/  @P0 LDC R4, c[0x0][0x438] ;  /* 0x00010e00ff040b82 */ /* 0x000ea20000000800 */
[----:B------:R-:W-:Y:S02]  /*c320*/  IMAD.SHL.U32 R10, R6, 0x20, RZ ;  /* 0x00000020060a7824 */ /* 0x000fe400078e00ff */
[----:B------:R-:W-:Y:S02]  /*c330*/  LOP3.LUT R7, R2, 0x60, R7, 0xf8, !PT ;  /* 0x0000006002077812 */ /* 0x000fe400078ef807 */
[----:B------:R-:W-:-:S03]  /*c340*/  SHF.R.U32.HI R2, RZ, 0x2, R0 ;  /* 0x00000002ff027819 */ /* 0x000fc60000011600 */
[----:B------:R-:W4:Y:S01]  /*c350*/  @P0 LDC R0, c[0x0][0x438] ;  /* 0x00010e00ff000b82 */ /* 0x000f220000000800 */
[----:B------:R-:W-:-:S04]  /*c360*/  LOP3.LUT R10, R2, 0x60, R10, 0xf8, !PT ;  /* 0x00000060020a7812 */ /* 0x000fc800078ef80a */
[----:B------:R-:W-:-:S04]  /*c370*/  LOP3.LUT R10, R10, 0x80, RZ, 0xfc, !PT ;  /* 0x000000800a0a7812 */ /* 0x000fc800078efcff */
[----:B------:R-:W-:Y:S01]  /*c380*/  ISETP.GT.U32.AND P1, PT, R10, 0x9f, PT ;  /* 0x0000009f0a00780c */ /* 0x000fe20003f24070 */
[----:B---3--:R-:W-:-:S04]  /*c390*/  IMAD R9, R12, R9, UR38 ;  /* 0x000000260c097e24 */ /* 0x008fc8000f8e0209 */
[--C-:B------:R-:W-:Y:S02]  /*c3a0*/  IMAD.IADD R7, R7, 0x1, R9.reuse ;  /* 0x0000000107077824 */ /* 0x100fe400078e0209 */
[----:B------:R-:W-:Y:S02]  /*c3b0*/  IMAD.IADD R9, R10, 0x1, R9 ;  /* 0x000000010a097824 */ /* 0x000fe400078e0209 */
[----:B0-----:R-:W-:-:S04]  /*c3c0*/  @P0 IMAD.HI.U32 R5, R7, R5, RZ ;  /* 0x0000000507050227 */ /* 0x001fc800078e00ff */
[----:B-1----:R-:W-:-:S04]  /*c3d0*/  @P0 IMAD.HI.U32 R3, R9, R3, RZ ;  /* 0x0000000309030227 */ /* 0x002fc800078e00ff */
[----:B------:R-:W-:Y:S01]  /*c3e0*/  IMAD.MOV.U32 R2, RZ, RZ, R7 ;  /* 0x000000ffff027224 */ /* 0x000fe200078e0007 */
[----:B--2---:R-:W-:Y:S01]  /*c3f0*/  @P0 SHF.R.U32.HI R2, RZ, R4, R5 ;  /* 0x00000004ff020219 */ /* 0x004fe20000011605 */
[----:B------:R-:W-:Y:S01]  /*c400*/  IMAD.MOV.U32 R6, RZ, RZ, R9 ;  /* 0x000000ffff067224 */ /* 0x000fe200078e0009 */
[----:B----4-:R-:W-:Y:S01]  /*c410*/  @P0 SHF.R.U32.HI R6, RZ, R0, R3 ;  /* 0x00000000ff060219 */ /* 0x010fe20000011603 */
[----:B------:R-:W-:Y:S01]  /*c420*/  IMAD R0, R11, UR6, RZ ;  /* 0x000000060b007c24 */ /* 0x000fe2000f8e02ff */
[--C-:B------:R-:W-:Y:S01]  /*c430*/  SHF.R.S32.HI R3, RZ, 0x1f, R2.reuse ;  /* 0x0000001fff037819 */ /* 0x100fe20000011402 */
[----:B------:R-:W-:Y:S02]  /*c440*/  IMAD.MOV R4, RZ, RZ, -R2 ;  /* 0x000000ffff047224 */ /* 0x000fe400078e0a02 */
[C---:B------:R-:W-:Y:S02]  /*c450*/  IMAD R0, R8.reuse, UR7, R0 ;  /* 0x0000000708007c24 */ /* 0x040fe4000f8e0200 */
[----:B------:R-:W-:-:S04]  /*c460*/  IMAD.WIDE.U32 R2, R8, UR6, R2 ;  /* 0x0000000608027c25 */ /* 0x000fc8000f8e0002 */
[----:B------:R-:W-:Y:S01]  /*c470*/  IMAD R7, R4, UR4, R7 ;  /* 0x0000000404077c24 */ /* 0x000fe2000f8e0207 */
[----:B------:R-:W-:Y:S01]  /*c480*/  LEA R4, P0, R2, UR8, 0x2 ;  /* 0x0000000802047c11 */ /* 0x000fe2000f8010ff */
[----:B------:R-:W-:-:S05]  /*c490*/  IMAD.IADD R3, R0, 0x1, R3 ;  /* 0x0000000100037824 */ /* 0x000fca00078e0203 */
[----:B------:R-:W-:-:S05]  /*c4a0*/  LEA.HI.X R5, R2, UR9, R3, 0x2, P0 ;  /* 0x0000000902057c11 */ /* 0x000fca00080f1403 */
[----:B------:R0:W2:Y:S01]  /*c4b0*/  LDG.E R4, desc[UR52][R4.64] ;  /* 0x0000003404047981 */ /* 0x0000a2000c1e1900 */
[--C-:B------:R-:W-:Y:S01]  /*c4c0*/  @!P1 SHF.R.S32.HI R3, RZ, 0x1f, R6.reuse ;  /* 0x0000001fff039819 */ /* 0x100fe20000011406 */
[----:B------:R-:W-:-:S04]  /*c4d0*/  @!P1 IMAD.MOV.U32 R2, RZ, RZ, R6 ;  /* 0x000000ffff029224 */ /* 0x000fc800078e0006 */
[----:B------:R-:W-:Y:S01]  /*c4e0*/  @!P1 IMAD.WIDE.U32 R2, R8, UR6, R2 ;  /* 0x0000000608029c25 */ /* 0x000fe2000f8e0002 */
[----:B------:R-:W-:-:S03]  /*c4f0*/  MOV R8, RZ ;  /* 0x000000ff00087202 */ /* 0x000fc60000000f00 */
[----:B------:R-:W-:Y:S01]  /*c500*/  @!P1 IMAD.IADD R0, R0, 0x1, R3 ;  /* 0x0000000100009824 */ /* 0x000fe200078e0203 */
[----:B------:R-:W-:Y:S01]  /*c510*/  @!P1 LEA R10, P0, R2, UR8, 0x2 ;  /* 0x00000008020a9c11 */ /* 0x000fe2000f8010ff */
[----:B0-----:R-:W-:-:S03]  /*c520*/  IMAD.MOV R5, RZ, RZ, -R6 ;  /* 0x000000ffff057224 */ /* 0x001fc600078e0a06 */
[----:B------:R-:W-:Y:S01]  /*c530*/  @!P1 LEA.HI.X R11, R2, UR9, R0, 0x2, P0 ;  /* 0x00000009020b9c11 */ /* 0x000fe200080f1400 */
[----:B-----5:R-:W-:Y:S02]  /*c540*/  VIADD R0, R20, 0x1 ;  /* 0x0000000114007836 */ /* 0x020fe40000000000 */
[----:B------:R-:W-:Y:S02]  /*c550*/  IMAD.MOV.U32 R2, RZ, RZ, R12 ;  /* 0x000000ffff027224 */ /* 0x000fe400078e000c */
[----:B------:R0:W5:Y:S01]  /*c560*/  @!P1 LDG.E R8, desc[UR52][R10.64] ;  /* 0x000000340a089981 */ /* 0x000162000c1e1900 */
[C---:B------:R-:W-:Y:S01]  /*c570*/  ISETP.NE.AND P0, PT, R0.reuse, 0x2, PT ;  /* 0x000000020000780c */ /* 0x040fe20003f05270 */
[----:B------:R-:W-:Y:S02]  /*c580*/  IMAD.U32 R13, RZ, RZ, UR46 ;  /* 0x0000002eff0d7e24 */ /* 0x000fe4000f8e00ff */
[----:B------:R-:W-:Y:S01]  /*c590*/  IMAD R9, R5, UR4, R9 ;  /* 0x0000000405097c24 */ /* 0x000fe2000f8e0209 */
[----:B------:R-:W-:-:S02]  /*c5a0*/  SEL R6, R0, RZ, P0 ;  /* 0x000000ff00067207 */ /* 0x000fc40000000000 */
[----:B------:R-:W-:Y:S01]  /*c5b0*/  SEL R0, RZ, 0x1, P0 ;  /* 0x00000001ff007807 */ /* 0x000fe20000000000 */
[----:B------:R-:W-:Y:S01]  /*c5c0*/  VIADD R12, R12, 0xffffffff ;  /* 0xffffffff0c0c7836 */ /* 0x000fe20000000000 */
[----:B------:R-:W-:Y:S02]  /*c5d0*/  ISETP.GT.AND P1, PT, R2, RZ, PT ;  /* 0x000000ff0200720c */ /* 0x000fe40003f24270 */
[----:B------:R-:W-:Y:S01]  /*c5e0*/  LOP3.LUT R2, R21, R0, RZ, 0x3c, !PT ;  /* 0x0000000015027212 */ /* 0x000fe200078e3cff */
[----:B------:R0:W-:Y:S04]  /*c5f0*/  STL [R1+0x4], R6 ;  /* 0x0000040601007387 */ /* 0x0001e80000100800 */
[----:B------:R0:W-:Y:S04]  /*c600*/  STL [R1+0x8], R12 ;  /* 0x0000080c01007387 */ /* 0x0001e80000100800 */
[----:B------:R0:W-:Y:S01]  /*c610*/  STL [R1+0x10], R2 ;  /* 0x0000100201007387 */ /* 0x0001e20000100800 */
[----:B------:R-:W-:-:S02]  /*c620*/  ISETP.NE.AND P2, PT, R13, 0x3, PT ;  /* 0x000000030d00780c */ /* 0x000fc40003f45270 */
[----:B--2---:R-:W-:-:S11]  /*c630*/  SHF.R.S32.HI R29, RZ, 0x1f, R4 ;  /* 0x0000001fff1d7819 */ /* 0x004fd60000011404 */
[----:B0-----:R-:W-:Y:S05]  /*c640*/  @!P2 BRA `(.L_x_13343) ;  /* 0x000000000004a947 */ /* 0x001fea0003800000 */
[----:B------:R-:W-:Y:S01]  /*c650*/  BPT.TRAP 0x1 ;  /* 0x000000040000795c */ /* 0x000fe20000300000 */
.L_x_13343:
[----:B------:R-:W-:Y:S01]  /*c660*/  IMAD R0, R6, 0x8, R22 ;  /* 0x0000000806007824 */ /* 0x000fe200078e0216 */
[----:B------:R-:W-:Y:S01]  /*c670*/  SHF.L.U32 R2, R2, 0x1f, RZ ;  /* 0x0000001f02027819 */ /* 0x000fe200000006ff */
[----:B------:R-:W-:Y:S01]  /*c680*/  BSSY B0, `(.L_x_13344) ;  /* 0x0000005000007945 */ /* 0x000fe20003800000 */
[----:B------:R-:W-:Y:S02]  /*c690*/  SHF.R.S32.HI R28, RZ, 0x1f, R7 ;  /* 0x0000001fff1c7819 */ /* 0x000fe40000011407 */
[----:B------:R-:W0:Y:S01]  /*c6a0*/  SYNCS.PHASECHK.TRANS64.TRYWAIT P0, [R0+URZ+0x13280], R2 ;  /* 0x01328002000075a7 */ /* 0x000e22000800017f */
[----:B------:R1:W-:Y:S02]  /*c6b0*/  STL [R1], R2 ;  /* 0x0000000201007387 */ /* 0x0003e40000100800 */
[----:B01----:R-:W-:Y:S05]  /*c6c0*/  @!P0 BRA `(.L_x_13345) ;  /* 0x0000003c00bc8947 */ /* 0x003fea0003800000 */
.L_x_13442:
[----:B------:R-:W-:Y:S05]  /*c6d0*/  BSYNC B0 ;  /* 0x0000000000007941 */ /* 0x000fea0003800000 */
.L_x_13344:
[----:B------:R-:W2:Y:S01]  /*c6e0*/  LDL R6, [R1+0x14] ;  /* 0x0000140001067983 */ /* 0x000ea20000100800 */
[----:B------:R-:W-:Y:S01]  /*c6f0*/  ULDC.64 UR4, c[0x0][0x328] ;  /* 0x0000ca0000047ab9 */ /* 0x000fe20000000a00 */
[----:B------:R-:W-:Y:S01]  /*c700*/  ULDC.64 UR6, c[0x0][0x338] ;  /* 0x0000ce0000067ab9 */ /* 0x000fe20000000a00 */
[----:B------:R-:W-:Y:S01]  /*c710*/  ULDC.64 UR8, c[0x0][0x330] ;  /* 0x0000cc0000087ab9 */ /* 0x000fe20000000a00 */
[----:B------:R-:W3:Y:S01]  /*c720*/  LDL R13, [R1+0x4] ;  /* 0x00000400010d7983 */ /* 0x000ee20000100800 */
[----:B------:R-:W-:-:S03]  /*c730*/  IMAD R5, R28, UR4, RZ ;  /* 0x000000041c057c24 */ /* 0x000fc6000f8e02ff */
[----:B------:R-:W3:Y:S01]  /*c740*/  LDL R14, [R1+0x24] ;  /* 0x00002400010e7983 */ /* 0x000ee20000100800 */
[C---:B------:R-:W-:Y:S01]  /*c750*/  IMAD R5, R7.reuse, UR5, R5 ;  /* 0x0000000507057c24 */ /* 0x040fe2000f8e0205 */
[----:B------:R-:W-:Y:S01]  /*c760*/  SHF.R.S32.HI R27, RZ, 0x1f, R9 ;  /* 0x0000001fff1b7819 */ /* 0x000fe20000011409 */
[----:B0-----:R-:W-:Y:S01]  /*c770*/  IMAD.WIDE.U32 R2, R7, UR4, RZ ;  /* 0x0000000407027c25 */ /* 0x001fe2000f8e00ff */
[----:B------:R-:W0:Y:S01]  /*c780*/  S2R R11, SR_TID.X ;  /* 0x00000000000b7919 */ /* 0x000e220000002100 */
[----:B------:R-:W-:Y:S01]  /*c790*/  ULDC.64 UR10, c[0x0][0x318] ;  /* 0x0000c600000a7ab9 */ /* 0x000fe20000000a00 */
[----:B-----5:R-:W-:Y:S01]  /*c7a0*/  SHF.R.S32.HI R26, RZ, 0x1f, R8 ;  /* 0x0000001fff1a7819 */ /* 0x020fe20000011408 */
[----:B------:R-:W-:Y:S01]  /*c7b0*/  IMAD.IADD R3, R3, 0x1, R5 ;  /* 0x0000000103037824 */ /* 0x000fe200078e0205 */
[----:B------:R-:W1:Y:S01]  /*c7c0*/  LDC R12, c[0x0][0x2f4] ;  /* 0x0000bd00ff0c7b82 */ /* 0x000e620000000800 */
[----:B------:R-:W-:Y:S02]  /*c7d0*/  IMAD R5, R29, UR6, RZ ;  /* 0x000000061d057c24 */ /* 0x000fe4000f8e02ff */
[----:B------:R-:W-:-:S04]  /*c7e0*/  IMAD.WIDE.U32 R2, R4, UR6, R2 ;  /* 0x0000000604027c25 */ /* 0x000fc8000f8e0002 */
[----:B------:R-:W-:-:S04]  /*c7f0*/  IMAD R5, R4, UR7, R5 ;  /* 0x0000000704057c24 */ /* 0x000fc8000f8e0205 */
[----:B------:R-:W-:Y:S02]  /*c800*/  IMAD.IADD R3, R3, 0x1, R5 ;  /* 0x0000000103037824 */ /* 0x000fe400078e0205 */
[----:B------:R-:W-:-:S03]  /*c810*/  IMAD.WIDE.U32 R2, R18, UR8, R2 ;  /* 0x0000000812027c25 */ /* 0x000fc6000f8e0002 */
[----:B------:R-:W-:Y:S01]  /*c820*/  IADD3 R5, P0, R2, UR10, RZ ;  /* 0x0000000a02057c10 */ /* 0x000fe2000ff1e0ff */
[----:B0-----:R-:W-:-:S05]  /*c830*/  IMAD.SHL.U32 R11, R11, 0x10, RZ ;  /* 0x000000100b0b7824 */ /* 0x001fca00078e00ff */
[----:B------:R-:W-:-:S04]  /*c840*/  LOP3.LUT R11, R11, 0x30, RZ, 0xc0, !PT ;  /* 0x000000300b0b7812 */ /* 0x000fc800078ec0ff */
[----:B-1----:R-:W-:Y:S01]  /*c850*/  ISETP.GE.AND P2, PT, R11, R12, PT ;  /* 0x0000000c0b00720c */ /* 0x002fe20003f46270 */
[----:B--2---:R-:W-:Y:S02]  /*c860*/  IMAD R17, R6, UR8, RZ ;  /* 0x0000000806117c24 */ /* 0x004fe4000f8e02ff */
[----:B------:R-:W-:Y:S02]  /*c870*/  IMAD R6, R27, UR4, RZ ;  /* 0x000000041b067c24 */ /* 0x000fe4000f8e02ff */
[----:B------:R-:W-:Y:S02]  /*c880*/  IMAD R17, R18, UR9, R17 ;  /* 0x0000000912117c24 */ /* 0x000fe4000f8e0211 */
[----:B------:R-:W-:-:S03]  /*c890*/  IMAD R6, R9, UR5, R6 ;  /* 0x0000000509067c24 */ /* 0x000fc6000f8e0206 */
        /* <DEDUP_REMOVED lines=10> */
[----:B---3--:R-:W-:-:S03]  /*c940*/  IMAD R6, R13, 0x2800, R14 ;  /* 0x000028000d067824 */ /* 0x008fc600078e020e */
[----:B------:R-:W-:Y:S01]  /*c950*/  IADD3.X R17, R17, UR11, R3, P0, !PT ;  /* 0x0000000b11117c10 */ /* 0x000fe200087fe403 */
[----:B------:R-:W-:Y:S08]  /*c960*/  BRA.DIV UR4, `(.L_x_13346) ;  /* 0x0000003e042c7947 */ /* 0x000ff0000b800000 */
[----:B------:R-:W0:Y:S01]  /*c970*/  S2R R3, SR_TID.X ;  /* 0x0000000000037919 */ /* 0x000e220000002100 */
[----:B------:R-:W-:Y:S01]  /*c980*/  IMAD.IADD R6, R22, 0x1, R6 ;  /* 0x0000000116067824 */ /* 0x000fe200078e0206 */
[----:B------:R-:W1:Y:S04]  /*c990*/  SHFL.IDX PT, R2, R5, RZ, 0x1c1f ;  /* 0x001c1fff05027589 */ /* 0x000e6800000e0000 */
[----:B------:R-:W-:Y:S01]  /*c9a0*/  SHFL.IDX PT, R17, R17, RZ, 0x1c1f ;  /* 0x001c1fff11117589 */ /* 0x000fe200000e0000 */
[----:B0-----:R-:W-:-:S03]  /*c9b0*/  IMAD.SHL.U32 R11, R3, 0x10, RZ ;  /* 0x00000010030b7824 */ /* 0x001fc600078e00ff */
[----:B------:R-:W0:Y:S02]  /*c9c0*/  SHFL.IDX PT, R3, R10, RZ, 0x1c1f ;  /* 0x001c1fff0a037589 */ /* 0x000e2400000e0000 */
[----:B------:R-:W-:-:S04]  /*c9d0*/  LOP3.LUT R11, R11, 0x30, RZ, 0xc0, !PT ;  /* 0x000000300b0b7812 */ /* 0x000fc800078ec0ff */
[----:B-1----:R-:W-:-:S05]  /*c9e0*/  IADD3 R2, P0, R11, R2, RZ ;  /* 0x000000020b027210 */ /* 0x002fca0007f1e0ff */
[----:B0-----:R-:W-:-:S05]  /*c9f0*/  IMAD.X R3, RZ, RZ, R3, P0 ;  /* 0x000000ffff037224 */ /* 0x001fca00000e0603 */
[----:B------:R0:W-:Y:S04]  /*ca00*/  LDGSTS.E.BYPASS.LTC128B.128 [R6+0x6000], desc[UR52][R2.64], !P2 ;  /* 0x0600000002067fae */ /* 0x0001e8000d101d74 */
[----:B0-----:R-:W0:Y:S04]  /*ca10*/  SHFL.IDX PT, R2, R5, 0x1, 0x1c1f ;  /* 0x003c1f0005027f89 */ /* 0x001e2800000e0000 */
[----:B------:R-:W1:Y:S01]  /*ca20*/  SHFL.IDX PT, R3, R10, 0x1, 0x1c1f ;  /* 0x003c1f000a037f89 */ /* 0x000e6200000e0000 */
[----:B0-----:R-:W-:-:S04]  /*ca30*/  IADD3 R2, P0, R11, R2, RZ ;  /* 0x000000020b027210 */ /* 0x001fc80007f1e0ff */
[----:B-1----:R-:W-:-:S05]  /*ca40*/  IADD3.X R3, RZ, R3, RZ, P0, !PT ;  /* 0x00000003ff037210 */ /* 0x002fca00007fe4ff */
[----:B------:R0:W-:Y:S04]  /*ca50*/  LDGSTS.E.BYPASS.LTC128B.128 [R6+0x6800], desc[UR52][R2.64], !P2 ;  /* 0x0680000002067fae */ /* 0x0001e8000d101d74 */
[----:B0-----:R-:W0:Y:S04]  /*ca60*/  SHFL.IDX PT, R2, R5, 0x2, 0x1c1f ;  /* 0x005c1f0005027f89 */ /* 0x001e2800000e0000 */
[----:B------:R-:W1:Y:S04]  /*ca70*/  SHFL.IDX PT, R3, R10, 0x2, 0x1c1f ;  /* 0x005c1f000a037f89 */ /* 0x000e6800000e0000 */
[----:B------:R-:W-:Y:S01]  /*ca80*/  SHFL.IDX PT, R10, R10, 0x3, 0x1c1f ;  /* 0x007c1f000a0a7f89 */ /* 0x000fe200000e0000 */
[----:B0-----:R-:W-:-:S05]  /*ca90*/  IADD3 R2, P0, R11, R2, RZ ;  /* 0x000000020b027210 */ /* 0x001fca0007f1e0ff */
[----:B-1----:R-:W-:-:S05]  /*caa0*/  IMAD.X R3, RZ, RZ, R3, P0 ;  /* 0x000000ffff037224 */ /* 0x002fca00000e0603 */
[----:B------:R0:W-:Y:S04]  /*cab0*/  LDGSTS.E.BYPASS.LTC128B.128 [R6+0x7000], desc[UR52][R2.64], !P2 ;  /* 0x0700000002067fae */ /* 0x0001e8000d101d74 */
[----:B0-----:R-:W0:Y:S02]  /*cac0*/  SHFL.IDX PT, R2, R5, 0x3, 0x1c1f ;  /* 0x007c1f0005027f89 */ /* 0x001e2400000e0000 */
[----:B0-----:R-:W-:-:S05]  /*cad0*/  IADD3 R2, P0, R11, R2, RZ ;  /* 0x000000020b027210 */ /* 0x001fca0007f1e0ff */
[----:B------:R-:W-:-:S05]  /*cae0*/  IMAD.X R3, RZ, RZ, R10, P0 ;  /* 0x000000ffff037224 */ /* 0x000fca00000e060a */
[----:B------:R0:W-:Y:S04]  /*caf0*/  LDGSTS.E.BYPASS.LTC128B.128 [R6+0x7800], desc[UR52][R2.64], !P2 ;  /* 0x0780000002067fae */ /* 0x0001e8000d101d74 */
[----:B0-----:R0:W1:Y:S02]  /*cb00*/  SHFL.IDX PT, R2, R19, RZ, 0x1c1f ;  /* 0x001c1fff13027589 */ /* 0x00106400000e0000 */
.L_x_13454:
[----:B------:R-:W2:Y:S02]  /*cb10*/  S2R R3, SR_TID.X ;  /* 0x0000000000037919 */ /* 0x000ea40000002100 */
[----:B--2---:R-:W-:-:S05]  /*cb20*/  IMAD.SHL.U32 R3, R3, 0x10, RZ ;  /* 0x0000001003037824 */ /* 0x004fca00078e00ff */
        /* <DEDUP_REMOVED lines=9> */
.L_x_13347:
        /* <DEDUP_REMOVED lines=11> */
.L_x_13348:
[----:B------:R1:W-:Y:S01]  /*cc70*/  SYNCS.ARRIVE.TRANS64.A1T0 RZ, [R0+URZ+0x13270], RZ ;  /* 0x013270ff00ff79a7 */ /* 0x0003e2000810003f */
[----:B------:R-:W-:Y:S05]  /*cc80*/  @!P3 BRA `(.L_x_13349) ;  /* 0x000000000004b947 */ /* 0x000fea0003800000 */
[----:B------:R-:W-:Y:S01]  /*cc90*/  BPT.TRAP 0x1 ;  /* 0x000000040000795c */ /* 0x000fe20000300000 */
.L_x_13349:
[----:B------:R-:W2:Y:S01]  /*cca0*/  LDL R2, [R1] ;  /* 0x0000000001027983 */ /* 0x000ea20000100800 */
[----:B------:R-:W-:Y:S01]  /*ccb0*/  BSSY B0, `(.L_x_13350) ;  /* 0x0000003000007945 */ /* 0x000fe20003800000 */
[----:B--2---:R-:W2:Y:S03]  /*ccc0*/  SYNCS.PHASECHK.TRANS64.TRYWAIT P0, [R0+URZ+0x13240], R2 ;  /* 0x01324002000075a7 */ /* 0x004ea6000800017f */
[----:B--2---:R-:W-:Y:S05]  /*ccd0*/  @!P0 BRA `(.L_x_13351) ;  /* 0x0000003c00ec8947 */ /* 0x004fea0003800000 */
.L_x_13455:
[----:B------:R-:W-:Y:S05]  /*cce0*/  BSYNC B0 ;  /* 0x0000000000007941 */ /* 0x000fea0003800000 */
.L_x_13350:
[----:B------:R-:W3:Y:S01]  /*ccf0*/  LDL R10, [R1+0x14] ;  /* 0x00001400010a7983 */ /* 0x000ee20000100800 */
[----:B------:R-:W-:Y:S01]  /*cd00*/  ULDC.64 UR4, c[0x0][0x300] ;  /* 0x0000c00000047ab9 */ /* 0x000fe20000000a00 */
[----:B------:R-:W-:Y:S01]  /*cd10*/  ULDC.64 UR6, c[0x0][0x310] ;  /* 0x0000c40000067ab9 */ /* 0x000fe20000000a00 */
[----:B------:R-:W-:Y:S01]  /*cd20*/  IMAD R5, R28, UR4, RZ ;  /* 0x000000041c057c24 */ /* 0x000fe2000f8e02ff */
[----:B------:R-:W4:Y:S01]  /*cd30*/  LDC R11, c[0x0][0x2f4] ;  /* 0x0000bd00ff0b7b82 */ /* 0x000f220000000800 */
[----:B--2---:R-:W-:-:S04]  /*cd40*/  IMAD.WIDE.U32 R2, R7, UR4, RZ ;  /* 0x0000000407027c25 */ /* 0x004fc8000f8e00ff */
        /* <DEDUP_REMOVED lines=22> */
[----:B------:R-:W2:Y:S02]  /*ceb0*/  S2R R10, SR_TID.X ;  /* 0x00000000000a7919 */ /* 0x000ea40000002100 */
[----:B------:R-:W-:-:S05]  /*cec0*/  IMAD R9, R18, UR5, R9 ;  /* 0x0000000512097c24 */ /* 0x000fca000f8e0209 */
[----:B------:R-:W-:Y:S02]  /*ced0*/  IADD3.X R8, R9, UR7, R5, P0, !PT ;  /* 0x0000000709087c10 */ /* 0x000fe400087fe405 */
[----:B------:R-:W-:-:S04]  /*cee0*/  IADD3 R4, P0, R2, UR6, RZ ;  /* 0x0000000602047c10 */ /* 0x000fc8000ff1e0ff */
[----:B------:R-:W-:Y:S01]  /*cef0*/  IADD3.X R5, R9, UR7, R3, P0, !PT ;  /* 0x0000000709057c10 */ /* 0x000fe200087fe403 */
[----:B--2---:R-:W-:-:S05]  /*cf00*/  IMAD.SHL.U32 R10, R10, 0x10, RZ ;  /* 0x000000100a0a7824 */ /* 0x004fca00078e00ff */
[----:B------:R-:W-:-:S04]  /*cf10*/  LOP3.LUT R10, R10, 0x30, RZ, 0xc0, !PT ;  /* 0x000000300a0a7812 */ /* 0x000fc800078ec0ff */
[----:B----4-:R-:W-:Y:S01]  /*cf20*/  ISETP.GE.AND P2, PT, R10, R11, PT ;  /* 0x0000000b0a00720c */ /* 0x010fe20003f46270 */
[----:B------:R-:W-:-:S12]  /*cf30*/  BRA.DIV UR4, `(.L_x_13352) ;  /* 0x0000003e046c7947 */ /* 0x000fd8000b800000 */
[----:B------:R-:W2:Y:S04]  /*cf40*/  SHFL.IDX PT, R2, R7, RZ, 0x1c1f ;  /* 0x001c1fff07027589 */ /* 0x000ea800000e0000 */
[----:B------:R-:W3:Y:S04]  /*cf50*/  SHFL.IDX PT, R3, R8, RZ, 0x1c1f ;  /* 0x001c1fff08037589 */ /* 0x000ee800000e0000 */
[----:B------:R-:W-:Y:S01]  /*cf60*/  SHFL.IDX PT, R5, R5, RZ, 0x1c1f ;  /* 0x001c1fff05057589 */ /* 0x000fe200000e0000 */
[----:B--2---:R-:W-:-:S05]  /*cf70*/  IADD3 R2, P0, R10, R2, RZ ;  /* 0x000000020a027210 */ /* 0x004fca0007f1e0ff */
[----:B---3--:R-:W-:-:S05]  /*cf80*/  IMAD.X R3, RZ, RZ, R3, P0 ;  /* 0x000000ffff037224 */ /* 0x008fca00000e0603 */
[----:B------:R2:W-:Y:S04]  /*cf90*/  LDGSTS.E.BYPASS.LTC128B.128 [R6+0xe000], desc[UR52][R2.64], !P2 ;  /* 0x0e00000002067fae */ /* 0x0005e8000d101d74 */
[----:B--2---:R-:W2:Y:S04]  /*cfa0*/  SHFL.IDX PT, R2, R7, 0x1, 0x1c1f ;  /* 0x003c1f0007027f89 */ /* 0x004ea800000e0000 */
[----:B------:R-:W3:Y:S01]  /*cfb0*/  SHFL.IDX PT, R3, R8, 0x1, 0x1c1f ;  /* 0x003c1f0008037f89 */ /* 0x000ee200000e0000 */
[----:B--2---:R-:W-:-:S05]  /*cfc0*/  IADD3 R2, P0, R10, R2, RZ ;  /* 0x000000020a027210 */ /* 0x004fca0007f1e0ff */
[----:B---3--:R-:W-:-:S05]  /*cfd0*/  IMAD.X R3, RZ, RZ, R3, P0 ;  /* 0x000000ffff037224 */ /* 0x008fca00000e0603 */
[----:B------:R2:W-:Y:S04]  /*cfe0*/  LDGSTS.E.BYPASS.LTC128B.128 [R6+0xe800], desc[UR52][R2.64], !P2 ;  /* 0x0e80000002067fae */ /* 0x0005e8000d101d74 */
[----:B--2---:R-:W2:Y:S04]  /*cff0*/  SHFL.IDX PT, R2, R7, 0x2, 0x1c1f ;  /* 0x005c1f0007027f89 */ /* 0x004ea800000e0000 */
[----:B------:R-:W3:Y:S04]  /*d000*/  SHFL.IDX PT, R3, R8, 0x2, 0x1c1f ;  /* 0x005c1f0008037f89 */ /* 0x000ee800000e0000 */
[----:B------:R-:W-:Y:S01]  /*d010*/  SHFL.IDX PT, R8, R8, 0x3, 0x1c1f ;  /* 0x007c1f0008087f89 */ /* 0x000fe200000e0000 */
[----:B--2---:R-:W-:-:S04]  /*d020*/  IADD3 R2, P0, R10, R2, RZ ;  /* 0x000000020a027210 */ /* 0x004fc80007f1e0ff */
[----:B---3--:R-:W-:-:S05]  /*d030*/  IADD3.X R3, RZ, R3, RZ, P0, !PT ;  /* 0x00000003ff037210 */ /* 0x008fca00007fe4ff */
[----:B------:R2:W-:Y:S04]  /*d040*/  LDGSTS.E.BYPASS.LTC128B.128 [R6+0xf000], desc[UR52][R2.64], !P2 ;  /* 0x0f00000002067fae */ /* 0x0005e8000d101d74 */
[----:B--2---:R-:W2:Y:S02]  /*d050*/  SHFL.IDX PT, R2, R7, 0x3, 0x1c1f ;  /* 0x007c1f0007027f89 */ /* 0x004ea400000e0000 */
[----:B--2---:R-:W-:-:S05]  /*d060*/  IADD3 R2, P0, R10, R2, RZ ;  /* 0x000000020a027210 */ /* 0x004fca0007f1e0ff */
[----:B------:R-:W-:-:S05]  /*d070*/  IMAD.X R3, RZ, RZ, R8, P0 ;  /* 0x000000ffff037224 */ /* 0x000fca00000e0608 */
[----:B------:R2:W-:Y:S04]  /*d080*/  LDGSTS.E.BYPASS.LTC128B.128 [R6+0xf800], desc[UR52][R2.64], !P2 ;  /* 0x0f80000002067fae */ /* 0x0005e8000d101d74 */
[----:B--2---:R2:W3:Y:S02]  /*d090*/  SHFL.IDX PT, R2, R4, RZ, 0x1c1f ;  /* 0x001c1fff04027589 */ /* 0x0044e400000e0000 */
.L_x_13467:
[----:B---3--:R-:W-:-:S05]  /*d0a0*/  IADD3 R2, P0, R10, R2, RZ ;  /* 0x000000020a027210 */ /* 0x008fca0007f1e0ff */
[----:B------:R-:W-:Y:S01]  /*d0b0*/  IMAD.X R3, RZ, RZ, R5, P0 ;  /* 0x000000ffff037224 */ /* 0x000fe200000e0605 */
[----:B------:R-:W-:-:S04]  /*d0c0*/  PLOP3.LUT P0, PT, PT, PT, PT, 0x80, 0x0 ;  /* 0x000000000000781c */ /* 0x000fc80003f0f070 */
[----:B------:R-:W-:Y:S01]  /*d0d0*/  @!PT LDS RZ, [RZ] ;  /* 0x00000000fffff984 */ /* 0x000fe20000000800 */
[----:B------:R-:W-:Y:S01]  /*d0e0*/  @!PT LDS RZ, [RZ] ;  /* 0x00000000fffff984 */ /* 0x000fe20000000800 */
[----:B------:R-:W-:Y:S01]  /*d0f0*/  @!PT LDS RZ, [RZ] ;  /* 0x00000000fffff984 */ /* 0x000fe20000000800 */
[----:B------:R3:W-:Y:S01]  /*d100*/  LDGSTS.E.BYPASS.LTC128B.128 [R6+0x10000], desc[UR52][R2.64], !P2 ;  /* 0x1000000002067fae */ /* 0x0007e2000d101d74 */
[----:B------:R-:W-:-:S08]  /*d110*/  NOP ;  /* 0x0000000000007918 */ /* 0x000fd00000000000 */
.L_x_13353:
        /* <DEDUP_REMOVED lines=11> */
.L_x_13354:
[----:B------:R1:W-:Y:S02]  /*d1d0*/  SYNCS.ARRIVE.TRANS64.A1T0 RZ, [R0+URZ+0x13230], RZ ;  /* 0x013230ff00ff79a7 */ /* 0x0003e4000810003f */
[----:B-1----:R-:W-:-:S05]  /*d1e0*/  IMAD.U32 R0, RZ, RZ, UR48 ;  /* 0x00000030ff007e24 */ /* 0x002fca000f8e00ff */
[----:B------:R-:W-:-:S13]  /*d1f0*/  ISETP.NE.AND P0, PT, R0, 0x3, PT ;  /* 0x000000030000780c */ /* 0x000fda0003f05270 */
[----:B------:R-:W-:Y:S05]  /*d200*/  @!P0 BRA `(.L_x_13355) ;  /* 0x0000000000048947 */ /* 0x000fea0003800000 */
[----:B------:R-:W-:Y:S01]  /*d210*/  BPT.TRAP 0x1 ;  /* 0x000000040000795c */ /* 0x000fe20000300000 */
.L_x_13355:
[----:B------:R-:W-:Y:S01]  /*d220*/  LOP3.LUT R0, R21, 0x1, RZ, 0x3c, !PT ;  /* 0x0000000115007812 */ /* 0x000fe200078e3cff */
[----:B------:R-:W-:Y:S01]  /*d230*/  IMAD R2, R20, 0x8, R22 ;  /* 0x0000000814027824 */ /* 0x000fe200078e0216 */
[----:B------:R-:W-:Y:S02]  /*d240*/  BSSY B0, `(.L_x_13356) ;  /* 0x0000004000007945 */ /* 0x000fe40003800000 */
[----:B------:R-:W-:-:S04]  /*d250*/  SHF.L.U32 R0, R0, 0x1f, RZ ;  /* 0x0000001f00007819 */ /* 0x000fc800000006ff */
[----:B------:R-:W1:Y:S02]  /*d260*/  SYNCS.PHASECHK.TRANS64.TRYWAIT P2, [R2+URZ+0x13270], R0 ;  /* 0x01327000020075a7 */ /* 0x000e64000804017f */
[----:B-1----:R-:W-:Y:S05]  /*d270*/  @!P2 BRA `(.L_x_13357) ;  /* 0x0000003c00f8a947 */ /* 0x002fea0003800000 */
.L_x_13468:
[----:B------:R-:W-:Y:S05]  /*d280*/  BSYNC B0 ;  /* 0x0000000000007941 */ /* 0x000fea0003800000 */
.L_x_13356:
[----:B------:R-:W-:-:S05]  /*d290*/  IMAD.U32 R3, RZ, RZ, UR46 ;  /* 0x0000002eff037e24 */ /* 0x000fca000f8e00ff */
[----:B------:R-:W-:-:S13]  /*d2a0*/  ISETP.NE.AND P2, PT, R3, 0x3, PT ;  /* 0x000000030300780c */ /* 0x000fda0003f45270 */
[----:B------:R-:W-:Y:S05]  /*d2b0*/  @!P2 BRA `(.L_x_13358) ;  /* 0x000000000004a947 */ /* 0x000fea0003800000 */
[----:B------:R-:W-:Y:S01]  /*d2c0*/  BPT.TRAP 0x1 ;  /* 0x000000040000795c */ /* 0x000fe20000300000 */
.L_x_13358:
[----:B------:R-:W-:Y:S01]  /*d2d0*/  SHF.L.U32 R3, R21, 0x1f, RZ ;  /* 0x0000001f15037819 */ /* 0x000fe200000006ff */
[----:B-1----:R-:W-:-:S03]  /*d2e0*/  IMAD R0, R20, 0x2800, RZ ;  /* 0x0000280014007824 */ /* 0x002fc600078e02ff */
[----:B------:R-:W1:Y:S02]  /*d2f0*/  SYNCS.PHASECHK.TRANS64.TRYWAIT P2, [R2+URZ+0x13260], R3 ;  /* 0x01326003020075a7 */ /* 0x000e64000804017f */
[----:B-1----:R-:W-:Y:S05]  /*d300*/  @!P2 BRA `(.L_x_13359) ;  /* 0x0000003c00e8a947 */ /* 0x002fea0003800000 */
.L_x_13469:
[----:B-1----:R-:W-:Y:S01]  /*d310*/  LOP3.LUT R3, R0, R25, RZ, 0xfc, !PT ;  /* 0x0000001900037212 */ /* 0x002fe200078efcff */
[----:B------:R-:W-:Y:S05]  /*d320*/  WARPSYNC.ALL ;  /* 0x0000000000007948 */ /* 0x000fea0003800000 */
[----:B------:R-:W-:Y:S02]  /*d330*/  IMAD.IADD R3, R22, 0x1, R3 ;  /* 0x0000000116037824 */ /* 0x000fe400078e0203 */
[----:B------:R-:W-:-:S03]  /*d340*/  IMAD.U32 R12, RZ, RZ, UR46 ;  /* 0x0000002eff0c7e24 */ /* 0x000fc6000f8e00ff */
[----:B--2---:R1:W2:Y:S02]  /*d350*/  LDSM.16.MT88.4 R4, [R3+0x6000] ;  /* 0x006000000304783b */ /* 0x0042a40000004200 */
[----:B------:R-:W-:Y:S02]  /*d360*/  ISETP.NE.AND P2, PT, R12, 0x3, PT ;  /* 0x000000030c00780c */ /* 0x000fe40003f45270 */
[----:B-1----:R-:W-:-:S05]  /*d370*/  LOP3.LUT R3, R0, R24, RZ, 0xfc, !PT ;  /* 0x0000001800037212 */ /* 0x002fca00078efcff */
[----:B------:R-:W-:Y:S01]  /*d380*/  IMAD.IADD R3, R23, 0x1, R3 ;  /* 0x0000000117037824 */ /* 0x000fe200078e0203 */
[C-C-:B--2---:R-:W-:Y:S02]  /*d390*/  PRMT R8, R4.reuse, 0x6420, R5.reuse ;  /* 0x0000642004087816 */ /* 0x144fe40000000005 */
[----:B------:R-:W-:Y:S02]  /*d3a0*/  PRMT R9, R4, 0x7531, R5 ;  /* 0x0000753104097816 */ /* 0x000fe40000000005 */
[C-C-:B------:R-:W-:Y:S02]  /*d3b0*/  PRMT R10, R6.reuse, 0x6420, R7.reuse ;  /* 0x00006420060a7816 */ /* 0x140fe40000000007 */
[----:B------:R-:W-:-:S05]  /*d3c0*/  PRMT R11, R6, 0x7531, R7 ;  /* 0x00007531060b7816 */ /* 0x000fca0000000007 */
[----:B------:R1:W-:Y:S02]  /*d3d0*/  STSM.16.M88.4 [R3], R8 ;  /* 0x0000000803007844 */ /* 0x0003e40000000200 */
[----:B-1----:R-:W-:-:S05]  /*d3e0*/  VIADD R3, R0, 0x800 ;  /* 0x0000080000037836 */ /* 0x002fca0000000000 */
[C---:B------:R-:W-:Y:S02]  /*d3f0*/  LOP3.LUT R4, R3.reuse, R25, RZ, 0xfc, !PT ;  /* 0x0000001903047212 */ /* 0x040fe400078efcff */
[----:B------:R-:W-:-:S03]  /*d400*/  LOP3.LUT R3, R3, R24, RZ, 0xfc, !PT ;  /* 0x0000001803037212 */ /* 0x000fc600078efcff */
[----:B------:R-:W-:Y:S02]  /*d410*/  IMAD.IADD R4, R22, 0x1, R4 ;  /* 0x0000000116047824 */ /* 0x000fe400078e0204 */
[----:B------:R-:W-:-:S04]  /*d420*/  IMAD.IADD R3, R23, 0x1, R3 ;  /* 0x0000000117037824 */ /* 0x000fc800078e0203 */
[----:B------:R-:W1:Y:S02]  /*d430*/  LDSM.16.MT88.4 R4, [R4+0x6000] ;  /* 0x006000000404783b */ /* 0x000e640000004200 */
[C-C-:B-1----:R-:W-:Y:S02]  /*d440*/  PRMT R8, R4.reuse, 0x6420, R5.reuse ;  /* 0x0000642004087816 */ /* 0x142fe40000000005 */
[----:B------:R-:W-:Y:S02]  /*d450*/  PRMT R9, R4, 0x7531, R5 ;  /* 0x0000753104097816 */ /* 0x000fe40000000005 */
[C-C-:B------:R-:W-:Y:S02]  /*d460*/  PRMT R10, R6.reuse, 0x6420, R7.reuse ;  /* 0x00006420060a7816 */ /* 0x140fe40000000007 */
[----:B------:R-:W-:-:S05]  /*d470*/  PRMT R11, R6, 0x7531, R7 ;  /* 0x00007531060b7816 */ /* 0x000fca0000000007 */
[----:B------:R1:W-:Y:S02]  /*d480*/  STSM.16.M88.4 [R3], R8 ;  /* 0x0000000803007844 */ /* 0x0003e40000000200 */
[----:B-1----:R-:W-:-:S05]  /*d490*/  VIADD R3, R0, 0x1000 ;  /* 0x0000100000037836 */ /* 0x002fca0000000000 */
[C---:B------:R-:W-:Y:S02]  /*d4a0*/  LOP3.LUT R4, R3.reuse, R25, RZ, 0xfc, !PT ;  /* 0x0000001903047212 */ /* 0x040fe400078efcff */
[----:B------:R-:W-:-:S03]  /*d4b0*/  LOP3.LUT R3, R3, R24, RZ, 0xfc, !PT ;  /* 0x0000001803037212 */ /* 0x000fc600078efcff */
[----:B------:R-:W-:Y:S01]  /*d4c0*/  IMAD.IADD R4, R22, 0x1, R4 ;  /* 0x0000000116047824 */ /* 0x000fe200078e0204 */
[----:B------:R-:W-:-:S05]  /*d4d0*/  IADD3 R3, R23, R3, RZ ;  /* 0x0000000317037210 */ /* 0x000fca0007ffe0ff */
[----:B------:R-:W1:Y:S02]  /*d4e0*/  LDSM.16.MT88.4 R4, [R4+0x6000] ;  /* 0x006000000404783b */ /* 0x000e640000004200 */
[C-C-:B-1----:R-:W-:Y:S02]  /*d4f0*/  PRMT R8, R4.reuse, 0x6420, R5.reuse ;  /* 0x0000642004087816 */ /* 0x142fe40000000005 */
[----:B------:R-:W-:Y:S02]  /*d500*/  PRMT R9, R4, 0x7531, R5 ;  /* 0x0000753104097816 */ /* 0x000fe40000000005 */
[C-C-:B------:R-:W-:Y:S02]  /*d510*/  PRMT R10, R6.reuse, 0x6420, R7.reuse ;  /* 0x00006420060a7816 */ /* 0x140fe40000000007 */
[----:B------:R-:W-:-:S05]  /*d520*/  PRMT R11, R6, 0x7531, R7 ;  /* 0x00007531060b7816 */ /* 0x000fca0000000007 */
[----:B------:R1:W-:Y:S02]  /*d530*/  STSM.16.M88.4 [R3], R8 ;  /* 0x0000000803007844 */ /* 0x0003e40000000200 */
[C---:B-1----:R-:W-:Y:S02]  /*d540*/  VIADD R3, R0.reuse, 0x1800 ;  /* 0x0000180000037836 */ /* 0x042fe40000000000 */
[----:B------:R-:W-:-:S03]  /*d550*/  VIADD R0, R0, 0x2000 ;  /* 0x0000200000007836 */ /* 0x000fc60000000000 */
        /* <DEDUP_REMOVED lines=10> */
[C---:B-1----:R-:W-:Y:S02]  /*d600*/  LOP3.LUT R3, R0.reuse, R25, RZ, 0xfc, !PT ;  /* 0x0000001900037212 */ /* 0x042fe400078efcff */
[----:B------:R-:W-:-:S03]  /*d610*/  LOP3.LUT R0, R0, R24, RZ, 0xfc, !PT ;  /* 0x0000001800007212 */ /* 0x000fc600078efcff */
[----:B------:R-:W-:Y:S02]  /*d620*/  IMAD.IADD R3, R22, 0x1, R3 ;  /* 0x0000000116037824 */ /* 0x000fe400078e0203 */
[----:B------:R-:W-:-:S03]  /*d630*/  IMAD.IADD R0, R23, 0x1, R0 ;  /* 0x0000000117007824 */ /* 0x000fc600078e0200 */
[----:B------:R-:W1:Y:S02]  /*d640*/  LDSM.16.MT88.4 R4, [R3+0x6000] ;  /* 0x006000000304783b */ /* 0x000e640000004200 */
[C-C-:B-1----:R-:W-:Y:S02]  /*d650*/  PRMT R8, R4.reuse, 0x6420, R5.reuse ;  /* 0x0000642004087816 */ /* 0x142fe40000000005 */
        /* <DEDUP_REMOVED lines=12> */
.L_x_13360:
[----:B--2---:R2:W-:Y:S01]  /*d720*/  SYNCS.ARRIVE.TRANS64.A1T0 RZ, [R2+URZ+0x13250], RZ ;  /* 0x013250ff02ff79a7 */ /* 0x0045e2000810003f */
[----:B------:R-:W-:Y:S06]  /*d730*/  BAR.SYNC.DEFER_BLOCKING 0x2, 0x80 ;  /* 0x0082000000007b1d */ /* 0x000fec0000010000 */
[----:B------:R-:W-:Y:S05]  /*d740*/  @!P0 BRA `(.L_x_13361) ;  /* 0x0000000000048947 */ /* 0x000fea0003800000 */
[----:B------:R-:W-:Y:S01]  /*d750*/  BPT.TRAP 0x1 ;  /* 0x000000040000795c */ /* 0x000fe20000300000 */
.L_x_13361:
[----:B-1----:R-:W3:Y:S01]  /*d760*/  LDL R0, [R1+0x20] ;  /* 0x0000200001007983 */ /* 0x002ee20000100800 */
[----:B--2---:R-:W-:-:S03]  /*d770*/  VIADD R2, R2, 0x13280 ;  /* 0x0001328002027836 */ /* 0x004fc60000000000 */
[----:B------:R4:W5:Y:S04]  /*d780*/  LDL R21, [R1+0x10] ;  /* 0x0000100001157983 */ /* 0x0009680000100800 */
[----:B------:R4:W5:Y:S01]  /*d790*/  LDL R20, [R1+0x4] ;  /* 0x0000040001147983 */ /* 0x0009620000100800 */
[----:B---3--:R-:W-:-:S04]  /*d7a0*/  PRMT R2, R0, 0x654, R2 ;  /* 0x0000065400027816 */ /* 0x008fc80000000002 */
[----:B------:R4:W-:Y:S01]  /*d7b0*/  SYNCS.ARRIVE.TRANS64.RED.A1T0 RZ, [R2+URZ], RZ ;  /* 0x000000ff02ff79a7 */ /* 0x0009e2000810043f */
[----:B------:R-:W-:Y:S05]  /*d7c0*/  @P1 BRA `(.L_x_13362) ;  /* 0xffffffe800881947 */ /* 0x000fea000383ffff */
.L_x_13342:
[----:B------:R-:W4:Y:S01]  /*d7d0*/  S2R R0, SR_TID.X ;  /* 0x0000000000007919 */ /* 0x000f220000002100 */
[----:B------:R-:W-:Y:S01]  /*d7e0*/  BSSY B0, `(.L_x_13363) ;  /* 0x0000012000007945 */ /* 0x000fe20003800000 */
[----:B----4-:R-:W-:Y:S01]  /*d7f0*/  LOP3.LUT R2, R0, 0x7f, RZ, 0xc0, !PT ;  /* 0x0000007f00027812 */ /* 0x010fe200078ec0ff */
[----:B------:R-:W-:-:S03]  /*d800*/  IMAD.U32 R0, RZ, RZ, UR48 ;  /* 0x00000030ff007e24 */ /* 0x000fc6000f8e00ff */
[----:B------:R-:W-:Y:S02]  /*d810*/  ISETP.NE.AND P1, PT, R2, RZ, PT ;  /* 0x000000ff0200720c */ /* 0x000fe40003f25270 */
[----:B------:R-:W-:-:S11]  /*d820*/  ISETP.NE.AND P0, PT, R0, 0x3, PT ;  /* 0x000000030000780c */ /* 0x000fd60003f05270 */
[----:B------:R-:W-:Y:S05]  /*d830*/  @P1 BRA `(.L_x_13364) ;  /* 0x0000000000301947 */ /* 0x000fea0003800000 */
[----:B0-----:R-:W0:Y:S01]  /*d840*/  S2R R5, SR_LANEID ;  /* 0x0000000000057919 */ /* 0x001e220000000000 */
        /* <DEDUP_REMOVED lines=11> */
.L_x_13364:
[----:B------:R-:W-:Y:S05]  /*d900*/  BSYNC B0 ;  /* 0x0000000000007941 */ /* 0x000fea0003800000 */
.L_x_13363:
[----:B------:R-:W-:Y:S05]  /*d910*/  @!P0 BRA `(.L_x_13365) ;  /* 0x0000000000048947 */ /* 0x000fea0003800000 */
[----:B------:R-:W-:Y:S01]  /*d920*/  BPT.TRAP 0x1 ;  /* 0x000000040000795c */ /* 0x000fe20000300000 */
.L_x_13365:
[----:B------:R-:W1:Y:S04]  /*d930*/  LDL R2, [R1+0x10] ;  /* 0x0000100001027983 */ /* 0x000e680000100800 */
[----:B------:R-:W2:Y:S01]  /*d940*/  LDL R0, [R1+0x4] ;  /* 0x0000040001007983 */ /* 0x000ea20000100800 */
[----:B------:R-:W-:Y:S01]  /*d950*/  BSSY B0, `(.L_x_13366) ;  /* 0x0000006000007945 */ /* 0x000fe20003800000 */
[----:B-1----:R-:W-:-:S04]  /*d960*/  LOP3.LUT R3, R2, 0x1, RZ, 0x3c, !PT ;  /* 0x0000000102037812 */ /* 0x002fc800078e3cff */
[----:B------:R-:W-:Y:S01]  /*d970*/  SHF.L.U32 R3, R3, 0x1f, RZ ;  /* 0x0000001f03037819 */ /* 0x000fe200000006ff */
[----:B--2---:R-:W-:-:S04]  /*d980*/  IMAD R0, R0, 0x8, R22 ;  /* 0x0000000800007824 */ /* 0x004fc800078e0216 */
[----:B------:R-:W1:Y:S02]  /*d990*/  SYNCS.PHASECHK.TRANS64.TRYWAIT P1, [R0+URZ+0x13270], R3 ;  /* 0x01327003000075a7 */ /* 0x000e64000802017f */
[----:B-1----:R-:W-:Y:S05]  /*d9a0*/  @!P1 BRA `(.L_x_13367) ;  /* 0x0000003800549947 */ /* 0x002fea0003800000 */
.L_x_13470:
[----:B------:R-:W-:Y:S05]  /*d9b0*/  BSYNC B0 ;  /* 0x0000000000007941 */ /* 0x000fea0003800000 */
.L_x_13366:
[----:B------:R-:W-:-:S05]  /*d9c0*/  IMAD.U32 R2, RZ, RZ, UR46 ;  /* 0x0000002eff027e24 */ /* 0x000fca000f8e00ff */
[----:B------:R-:W-:-:S13]  /*d9d0*/  ISETP.NE.AND P1, PT, R2, 0x3, PT ;  /* 0x000000030200780c */ /* 0x000fda0003f25270 */
[----:B------:R-:W-:Y:S05]  /*d9e0*/  @!P1 BRA `(.L_x_13368) ;  /* 0x0000000000049947 */ /* 0x000fea0003800000 */
[----:B------:R-:W-:Y:S01]  /*d9f0*/  BPT.TRAP 0x1 ;  /* 0x000000040000795c */ /* 0x000fe20000300000 */
.L_x_13368:
[----:B------:R-:W1:Y:S02]  /*da00*/  LDL R2, [R1+0x10] ;  /* 0x0000100001027983 */ /* 0x000e640000100800 */
[----:B-1----:R-:W-:-:S04]  /*da10*/  SHF.L.U32 R3, R2, 0x1f, RZ ;  /* 0x0000001f02037819 */ /* 0x002fc800000006ff */
[----:B------:R-:W1:Y:S02]  /*da20*/  SYNCS.PHASECHK.TRANS64.TRYWAIT P1, [R0+URZ+0x13260], R3 ;  /* 0x01326003000075a7 */ /* 0x000e64000802017f */
[----:B-1----:R-:W-:Y:S05]  /*da30*/  @!P1 BRA `(.L_x_13369) ;  /* 0x0000003800449947 */ /* 0x002fea0003800000 */
.L_x_13471:
[----:B------:R-:W2:Y:S01]  /*da40*/  LDL R14, [R1+0x4] ;  /* 0x00000400010e7983 */ /* 0x000ea20000100800 */
[----:B------:R-:W-:Y:S05]  /*da50*/  WARPSYNC.ALL ;  /* 0x0000000000007948 */ /* 0x000fea0003800000 */
[----:B------:R-:W-:-:S05]  /*da60*/  IMAD.U32 R15, RZ, RZ, UR46 ;  /* 0x0000002eff0f7e24 */ /* 0x000fca000f8e00ff */
[----:B------:R-:W-:Y:S01]  /*da70*/  ISETP.NE.AND P1, PT, R15, 0x3, PT ;  /* 0x000000030f00780c */ /* 0x000fe20003f25270 */
[----:B--2---:R-:W-:-:S05]  /*da80*/  IMAD R2, R14, 0x2800, RZ ;  /* 0x000028000e027824 */ /* 0x004fca00078e02ff */
[----:B-1----:R-:W-:-:S05]  /*da90*/  LOP3.LUT R3, R2, R25, RZ, 0xfc, !PT ;  /* 0x0000001902037212 */ /* 0x002fca00078efcff */
[----:B------:R-:W-:Y:S01]  /*daa0*/  IMAD.IADD R6, R22, 0x1, R3 ;  /* 0x0000000116067824 */ /* 0x000fe200078e0203 */
[----:B------:R-:W-:-:S05]  /*dab0*/  IADD3 R3, R2, 0x800, RZ ;  /* 0x0000080002037810 */ /* 0x000fca0007ffe0ff */
[----:B0-----:R-:W0:Y:S02]  /*dac0*/  LDSM.16.MT88.4 R4, [R6+0x6000] ;  /* 0x006000000604783b */ /* 0x001e240000004200 */
        /* <DEDUP_REMOVED lines=12> */
[----:B------:R-:W-:Y:S01]  /*db90*/  LOP3.LUT R4, R3, R24, RZ, 0xfc, !PT ;  /* 0x0000001803047212 */ /* 0x000fe200078efcff */
[----:B------:R-:W-:Y:S01]  /*dba0*/  VIADD R3, R2, 0x1000 ;  /* 0x0000100002037836 */ /* 0x000fe20000000000 */
[----:B------:R-:W-:-:S02]  /*dbb0*/  PRMT R10, R6, 0x6420, R7 ;  /* 0x00006420060a7816 */ /* 0x000fc40000000007 */
[----:B------:R-:W-:Y:S01]  /*dbc0*/  PRMT R11, R6, 0x7531, R7 ;  /* 0x00007531060b7816 */ /* 0x000fe20000000007 */
[----:B------:R-:W-:Y:S01]  /*dbd0*/  IMAD.IADD R13, R23, 0x1, R4 ;  /* 0x00000001170d7824 */ /* 0x000fe200078e0204 */
[----:B------:R-:W-:-:S04]  /*dbe0*/  LOP3.LUT R5, R3, R25, RZ, 0xfc, !PT ;  /* 0x0000001903057212 */ /* 0x000fc800078efcff */
[----:B------:R-:W-:Y:S01]  /*dbf0*/  STSM.16.M88.4 [R13], R8 ;  /* 0x000000080d007844 */ /* 0x000fe20000000200 */
[----:B------:R-:W-:-:S06]  /*dc00*/  IMAD.IADD R6, R22, 0x1, R5 ;  /* 0x0000000116067824 */ /* 0x000fcc00078e0205 */
[----:B------:R-:W0:Y:S02]  /*dc10*/  LDSM.16.MT88.4 R4, [R6+0x6000] ;  /* 0x006000000604783b */ /* 0x000e240000004200 */
[C-C-:B0-----:R-:W-:Y:S02]  /*dc20*/  PRMT R8, R4.reuse, 0x6420, R5.reuse ;  /* 0x0000642004087816 */ /* 0x141fe40000000005 */
[----:B------:R-:W-:Y:S02]  /*dc30*/  PRMT R9, R4, 0x7531, R5 ;  /* 0x0000753104097816 */ /* 0x000fe40000000005 */
[----:B------:R-:W-:Y:S01]  /*dc40*/  LOP3.LUT R4, R3, R24, RZ, 0xfc, !PT ;  /* 0x0000001803047212 */ /* 0x000fe200078efcff */
[----:B------:R-:W-:Y:S01]  /*dc50*/  VIADD R3, R2, 0x1800 ;  /* 0x0000180002037836 */ /* 0x000fe20000000000 */
[--C-:B------:R-:W-:Y:S01]  /*dc60*/  PRMT R10, R6, 0x6420, R7.reuse ;  /* 0x00006420060a7816 */ /* 0x100fe20000000007 */
[----:B------:R-:W-:Y:S01]  /*dc70*/  VIADD R2, R2, 0x2000 ;  /* 0x0000200002027836 */ /* 0x000fe20000000000 */
        /* <DEDUP_REMOVED lines=31> */
.L_x_13370:
[----:B-1----:R1:W-:Y:S01]  /*de70*/  SYNCS.ARRIVE.TRANS64.A1T0 RZ, [R0+URZ+0x13250], RZ ;  /* 0x013250ff00ff79a7 */ /* 0x0023e2000810003f */
[----:B------:R-:W-:Y:S06]  /*de80*/  BAR.SYNC.DEFER_BLOCKING 0x2, 0x80 ;  /* 0x0082000000007b1d */ /* 0x000fec0000010000 */
[----:B------:R-:W-:Y:S05]  /*de90*/  @!P0 BRA `(.L_x_13371) ;  /* 0x0000000000048947 */ /* 0x000fea0003800000 */
[----:B------:R-:W-:Y:S01]  /*dea0*/  BPT.TRAP 0x1 ;  /* 0x000000040000795c */ /* 0x000fe20000300000 */
.L_x_13371:
[----:B0-----:R-:W2:Y:S04]  /*deb0*/  LDL R2, [R1+0x20] ;  /* 0x0000200001027983 */ /* 0x001ea80000100800 */
[----:B------:R-:W3:Y:S01]  /*dec0*/  LDL.LU R3, [R1+0x10] ;  /* 0x0000100001037983 */ /* 0x000ee20000300800 */
[----:B-1----:R-:W-:-:S05]  /*ded0*/  VIADD R0, R0, 0x13280 ;  /* 0x0001328000007836 */ /* 0x002fca0000000000 */
[----:B--2---:R-:W-:-:S04]  /*dee0*/  PRMT R0, R2, 0x654, R0 ;  /* 0x0000065402007816 */ /* 0x004fc80000000000 */
[----:B------:R0:W-:Y:S02]  /*def0*/  SYNCS.ARRIVE.TRANS64.RED.A1T0 RZ, [R0+URZ], RZ ;  /* 0x000000ff00ff79a7 */ /* 0x0001e4000810043f */
[----:B0-----:R-:W-:-:S04]  /*df00*/  IADD3 R0, R14, 0x1, RZ ;  /* 0x000000010e007810 */ /* 0x001fc80007ffe0ff */
[----:B------:R-:W-:-:S04]  /*df10*/  ISETP.NE.AND P0, PT, R0, 0x2, PT ;  /* 0x000000020000780c */ /* 0x000fc80003f05270 */
[----:B------:R-:W-:Y:S02]  /*df20*/  SEL R2, RZ, 0x1, P0 ;  /* 0x00000001ff027807 */ /* 0x000fe40000000000 */
[----:B------:R-:W-:Y:S02]  /*df30*/  SEL R0, R0, RZ, P0 ;  /* 0x000000ff00007207 */ /* 0x000fe40000000000 */
[----:B---3--:R-:W-:-:S03]  /*df40*/  LOP3.LUT R3, R3, R2, RZ, 0x3c, !PT ;  /* 0x0000000203037212 */ /* 0x008fc600078e3cff */
[----:B------:R1:W-:Y:S04]  /*df50*/  STL [R1+0x4], R0 ;  /* 0x0000040001007387 */ /* 0x0003e80000100800 */
[----:B------:R1:W-:Y:S02]  /*df60*/  STL [R1+0x10], R3 ;  /* 0x0000100301007387 */ /* 0x0003e40000100800 */
.L_x_13312:
[----:B------:R-:W-:Y:S05]  /*df70*/  BSYNC B7 ;  /* 0x0000000000077941 */ /* 0x000fea0003800000 */
.L_x_13310:
        /* <DEDUP_REMOVED lines=13> */
.L_x_13372:
[----:B------:R-:W1:Y:S01]  /*e050*/  S2R R0, SR_TID.X ;  /* 0x0000000000007919 */ /* 0x000e620000002100 */
[----:B------:R-:W-:Y:S01]  /*e060*/  ULDC UR4, c[0x0][0xc3c] ;  /* 0x00030f0000047ab9 */ /* 0x000fe20000000800 */
[----:B-1----:R-:W-:Y:S01]  /*e070*/  LOP3.LUT R8, R0, 0x1f, RZ, 0xc0, !PT ;  /* 0x0000001f00087812 */ /* 0x002fe200078ec0ff */
[----:B------:R-:W-:-:S03]  /*e080*/  IMAD.MOV.U32 R0, RZ, RZ, RZ ;  /* 0x000000ffff007224 */ /* 0x000fc600078e00ff */
[C---:B------:R-:W-:Y:S01]  /*e090*/  ISETP.NE.AND P0, PT, R8.reuse, 0x1f, PT ;  /* 0x0000001f0800780c */ /* 0x040fe20003f05270 */
[----:B0-----:R-:W-:-:S05]  /*e0a0*/  VIADD R5, R8, UR39 ;  /* 0x0000002708057c36 */ /* 0x001fca0008000000 */
        /* <DEDUP_REMOVED lines=33> */
.L_x_13378:
        /* <DEDUP_REMOVED lines=14> */
.L_x_13377:
[----:B------:R-:W-:Y:S05]  /*e3a0*/  BSYNC B0 ;  /* 0x0000000000007941 */ /* 0x000fea0003800000 */
.L_x_13376:
        /* <DEDUP_REMOVED lines=21> */
.L_x_13374:
        /* <DEDUP_REMOVED lines=13> */
[----:B------:R-:W0:Y:S01]  /*e5d0*/  F2I.FTZ.U32.TRUNC.NTZ R9, R9 ;  /* 0x0000000900097305 */ /* 0x000e22000021f000 */
[----:B------:R-:W-:Y:S05]  /*e5e0*/  @!P0 BRA `(.L_x_13379) ;  /* 0x00000000000c8947 */ /* 0x000fea0003800000 */
[----:B------:R-:W-:-:S06]  /*e5f0*/  UIADD3 UR5, UR4, -0x1, URZ ;  /* 0xffffffff04057890 */ /* 0x000fcc000fffe03f */
[----:B------:R-:W-:-:S06]  /*e600*/  IMAD.U32 R16, RZ, RZ, UR5 ;  /* 0x00000005ff107e24 */ /* 0x000fcc000f8e00ff */
[----:B------:R1:W2:Y:S02]  /*e610*/  SHFL.IDX PT, R16, R3, R16, 0x1f ;  /* 0x00001f1003107589 */ /* 0x0002a400000e0000 */
.L_x_13379:
[----:B01----:R-:W-:Y:S01]  /*e620*/  IMAD.MOV R3, RZ, RZ, -R9 ;  /* 0x000000ffff037224 */ /* 0x003fe200078e0a09 */
[----:B------:R-:W-:Y:S01]  /*e630*/  UIADD3 UR39, UR4, UR39, URZ ;  /* 0x0000002704277290 */ /* 0x000fe2000fffe03f */
[----:B--2---:R-:W-:Y:S02]  /*e640*/  IMAD R16, R16, R2, R7 ;  /* 0x0000000210107224 */ /* 0x004fe400078e0207 */
        /* <DEDUP_REMOVED lines=24> */
.L_x_13375:
[----:B------:R-:W-:Y:S01]  /*e7d0*/  IMAD.MOV.U32 R16, RZ, RZ, R5 ;  /* 0x000000ffff107224 */ /* 0x000fe200078e0005 */
[----:B------:R-:W-:Y:S01]  /*e7e0*/  ULDC UR39, c[0x0][0xc3c] ;  /* 0x00030f0000277ab9 */ /* 0x000fe20000000800 */
[----:B------:R-:W-:Y:S02]  /*e7f0*/  IMAD.MOV.U32 R17, RZ, RZ, RZ ;  /* 0x000000ffff117224 */ /* 0x000fe400078e00ff */
[----:B------:R-:W-:-:S07]  /*e800*/  IMAD.MOV.U32 R18, RZ, RZ, RZ ;  /* 0x000000ffff127224 */ /* 0x000fce00078e00ff */
.L_x_13380:
        /* <DEDUP_REMOVED lines=12> */
.L_x_13373:
[----:B------:R-:W-:Y:S02]  /*e8d0*/  ULDC UR4, c[0x0][0xc3c] ;  /* 0x00030f0000047ab9 */ /* 0x000fe40000000800 */
[----:B------:R-:W-:-:S06]  /*e8e0*/  UISETP.GE.AND UP0, UPT, UR39, UR4, UPT ;  /* 0x000000042700728c */ /* 0x000fcc000bf06270 */
[----:B------:R-:W-:-:S13]  /*e8f0*/  PLOP3.LUT P0, PT, PT, PT, UP0, 0x80, 0x0 ;  /* 0x000000000000781c */ /* 0x000fda0003f0f008 */
[----:B------:R-:W-:Y:S05]  /*e900*/  @!P0 BRA `(.L_x_13381) ;  /* 0xffffffa800e88947 */ /* 0x000fea000383ffff */
.L_x_13306:
        /* <DEDUP_REMOVED lines=12> */
.L_x_13472:
[----:B------:R-:W-:Y:S05]  /*e9d0*/  BSYNC B0 ;  /* 0x0000000000007941 */ /* 0x000fea0003800000 */
.L_x_13382:
[----:B------:R-:W-:-:S03]  /*e9e0*/  UMOV UR4, 0xffffffff ;  /* 0xffffffff00047882 */ /* 0x000fc60000000000 */
[----:B------:R-:W-:Y:S05]  /*e9f0*/  BRA.DIV UR4, `(.L_x_13384) ;  /* 0x0000002a047c7947 */ /* 0x000fea000b800000 */
[----:B0-----:R-:W0:Y:S02]  /*ea00*/  S2R R0, SR_TID.X ;  /* 0x0000000000007919 */ /* 0x001e240000002100 */
[----:B0-----:R-:W-:-:S04]  /*ea10*/  SHF.R.U32.HI R0, RZ, 0x5, R0 ;  /* 0x00000005ff007819 */ /* 0x001fc80000011600 */
[----:B------:R-:W-:-:S05]  /*ea20*/  LOP3.LUT R0, R0, 0x3, RZ, 0xc0, !PT ;  /* 0x0000000300007812 */ /* 0x000fca00078ec0ff */
[----:B------:R0:W1:Y:S02]  /*ea30*/  SHFL.IDX PT, R14, R0, RZ, 0x1f ;  /* 0x00001fff000e7589 */ /* 0x00006400000e0000 */
.L_x_13475:
[----:B-1----:R-:W-:Y:S01]  /*ea40*/  ISETP.NE.AND P0, PT, R14, RZ, PT ;  /* 0x000000ff0e00720c */ /* 0x002fe20003f05270 */
[----:B------:R-:W-:-:S12]  /*ea50*/  BSSY B0, `(.L_x_13385) ;  /* 0x000002f000007945 */ /* 0x000fd80003800000 */
[----:B------:R-:W-:Y:S05]  /*ea60*/  @P0 BRA `(.L_x_13386) ;  /* 0x0000000000b40947 */ /* 0x000fea0003800000 */
[----:B------:R-:W-:-:S03]  /*ea70*/  UMOV UR4, 0xffffffff ;  /* 0xffffffff00047882 */ /* 0x000fc60000000000 */
[----:B------:R-:W-:Y:S05]  /*ea80*/  BRA.DIV UR4, `(.L_x_13387) ;  /* 0x0000002a048c7947 */ /* 0x000fea000b800000 */
[----:B------:R-:W-:-:S13]  /*ea90*/  ELECT P6, URZ, PT ;  /* 0x00000000003f782f */ /* 0x000fda00038c0000 */
.L_x_13478:
[----:B------:R-:W-:Y:S05]  /*eaa0*/  @!P6 BRA `(.L_x_13386) ;  /* 0x0000000000a4e947 */ /* 0x000fea0003800000 */
[----:B------:R-:W-:-:S06]  /*eab0*/  ULOP3.LUT UR4, UR43, 0x2, URZ, 0xfc, !UPT ;  /* 0x000000022b047892 */ /* 0x000fcc000f8efc3f */
[----:B0-----:R-:W-:-:S05]  /*eac0*/  IMAD.U32 R0, RZ, RZ, UR4 ;  /* 0x00000004ff007e24 */ /* 0x001fca000f8e00ff */
[----:B------:R-:W-:-:S13]  /*ead0*/  ISETP.NE.AND P0, PT, R0, 0x3, PT ;  /* 0x000000030000780c */ /* 0x000fda0003f05270 */
[----:B------:R-:W-:Y:S05]  /*eae0*/  @!P0 BRA `(.L_x_13388) ;  /* 0x0000000000048947 */ /* 0x000fea0003800000 */
[----:B------:R-:W-:Y:S01]  /*eaf0*/  BPT.TRAP 0x1 ;  /* 0x000000040000795c */ /* 0x000fe20000300000 */
.L_x_13388:
[----:B------:R-:W2:Y:S04]  /*eb00*/  LDL R2, [R1+0x10] ;  /* 0x0000100001027983 */ /* 0x000ea80000100800 */
[----:B------:R-:W3:Y:S01]  /*eb10*/  LDL.LU R0, [R1+0x4] ;  /* 0x0000040001007983 */ /* 0x000ee20000300800 */
[----:B--2---:R-:W-:Y:S01]  /*eb20*/  SHF.L.U32 R3, R2, 0x1f, RZ ;  /* 0x0000001f02037819 */ /* 0x004fe200000006ff */
[C---:B---3--:R-:W-:Y:S01]  /*eb30*/  IMAD R4, R0.reuse, 0x8, R5 ;  /* 0x0000000800047824 */ /* 0x048fe200078e0205 */
[----:B------:R-:W-:-:S03]  /*eb40*/  IADD3 R0, R0, 0x1, RZ ;  /* 0x0000000100007810 */ /* 0x000fc60007ffe0ff */
[----:B------:R-:W0:Y:S01]  /*eb50*/  SYNCS.PHASECHK.TRANS64.TRYWAIT P1, [R4+URZ+0x13240], R3 ;  /* 0x01324003040075a7 */ /* 0x000e22000802017f */
[----:B------:R-:W-:-:S04]  /*eb60*/  ISETP.NE.AND P2, PT, R0, 0x2, PT ;  /* 0x000000020000780c */ /* 0x000fc80003f45270 */
[----:B------:R-:W-:Y:S01]  /*eb70*/  SEL R2, RZ, 0x1, P2 ;  /* 0x00000001ff027807 */ /* 0x000fe20001000000 */
[----:B0-----:R-:W-:Y:S08]  /*eb80*/  @!P1 BRA `(.L_x_13389) ;  /* 0x00000028006c9947 */ /* 0x001ff00003800000 */
.L_x_13479:
[----:B------:R-:W2:Y:S01]  /*eb90*/  LDL.LU R6, [R1+0x10] ;  /* 0x0000100001067983 */ /* 0x000ea20000300800 */
[----:B------:R-:W-:Y:S02]  /*eba0*/  SEL R0, R0, RZ, P2 ;  /* 0x000000ff00007207 */ /* 0x000fe40001000000 */
[----:B--2---:R-:W-:Y:S01]  /*ebb0*/  LOP3.LUT R2, R6, R2, RZ, 0x3c, !PT ;  /* 0x0000000206027212 */ /* 0x004fe200078e3cff */
[----:B------:R-:W-:Y:S06]  /*ebc0*/  @!P0 BRA `(.L_x_13390) ;  /* 0x0000000000048947 */ /* 0x000fec0003800000 */
[----:B------:R-:W-:Y:S01]  /*ebd0*/  BPT.TRAP 0x1 ;  /* 0x000000040000795c */ /* 0x000fe20000300000 */
.L_x_13390:
[----:B------:R-:W-:Y:S01]  /*ebe0*/  IMAD R5, R0, 0x8, R5 ;  /* 0x0000000800057824 */ /* 0x000fe200078e0205 */
[----:B------:R-:W-:-:S04]  /*ebf0*/  SHF.L.U32 R0, R2, 0x1f, RZ ;  /* 0x0000001f02007819 */ /* 0x000fc800000006ff */
[----:B------:R-:W1:Y:S02]  /*ec00*/  SYNCS.PHASECHK.TRANS64.TRYWAIT P1, [R5+URZ+0x13240], R0 ;  /* 0x01324000050075a7 */ /* 0x000e64000802017f */
[----:B-1----:R-:W-:Y:S05]  /*ec10*/  @!P1 BRA `(.L_x_13391) ;  /* 0x00000028005c9947 */ /* 0x002fea0003800000 */
.L_x_13480:
[----:B------:R-:W-:Y:S05]  /*ec20*/  @!P0 BRA `(.L_x_13392) ;  /* 0x0000000000048947 */ /* 0x000fea0003800000 */
[----:B------:R-:W-:Y:S01]  /*ec30*/  BPT.TRAP 0x1 ;  /* 0x000000040000795c */ /* 0x000fe20000300000 */
.L_x_13392:
[----:B------:R-:W2:Y:S02]  /*ec40*/  SYNCS.PHASECHK.TRANS64.TRYWAIT P1, [R4+URZ+0x13260], R3 ;  /* 0x01326003040075a7 */ /* 0x000ea4000802017f */
[----:B--2---:R-:W-:Y:S05]  /*ec50*/  @!P1 BRA `(.L_x_13393) ;  /* 0x0000002800609947 */ /* 0x004fea0003800000 */
.L_x_13481:
[----:B------:R-:W-:Y:S05]  /*ec60*/  @!P0 BRA `(.L_x_13394) ;  /* 0x0000000000048947 */ /* 0x000fea0003800000 */
[----:B------:R-:W-:Y:S01]  /*ec70*/  BPT.TRAP 0x1 ;  /* 0x000000040000795c */ /* 0x000fe20000300000 */
.L_x_13394:
[----:B------:R-:W3:Y:S02]  /*ec80*/  SYNCS.PHASECHK.TRANS64.TRYWAIT P1, [R5+URZ+0x13260], R0 ;  /* 0x01326000050075a7 */ /* 0x000ee4000802017f */
[----:B---3--:R-:W-:Y:S05]  /*ec90*/  @!P1 BRA `(.L_x_13395) ;  /* 0x0000002800649947 */ /* 0x008fea0003800000 */
.L_x_13482:
[----:B------:R-:W-:Y:S05]  /*eca0*/  @!P0 BRA `(.L_x_13396) ;  /* 0x0000000000048947 */ /* 0x000fea0003800000 */
[----:B------:R-:W-:Y:S01]  /*ecb0*/  BPT.TRAP 0x1 ;  /* 0x000000040000795c */ /* 0x000fe20000300000 */
.L_x_13396:
[----:B------:R-:W4:Y:S02]  /*ecc0*/  SYNCS.PHASECHK.TRANS64.TRYWAIT P1, [R4+URZ+0x13280], R3 ;  /* 0x01328003040075a7 */ /* 0x000f24000802017f */
[----:B----4-:R-:W-:Y:S05]  /*ecd0*/  @!P1 BRA `(.L_x_13397) ;  /* 0x0000002800689947 */ /* 0x010fea0003800000 */
.L_x_13483:
[----:B------:R-:W-:Y:S05]  /*ece0*/  @!P0 BRA `(.L_x_13398) ;  /* 0x0000000000048947 */ /* 0x000fea0003800000 */
[----:B------:R-:W-:Y:S01]  /*ecf0*/  BPT.TRAP 0x1 ;  /* 0x000000040000795c */ /* 0x000fe20000300000 */
.L_x_13398:
[----:B------:R0:W0:Y:S02]  /*ed00*/  SYNCS.PHASECHK.TRANS64.TRYWAIT P0, [R5+URZ+0x13280], R0 ;  /* 0x01328000050075a7 */ /* 0x000024000800017f */
[----:B0-----:R-:W-:Y:S05]  /*ed10*/  @!P0 NANOSLEEP.SYNCS 0x989680 ;  /* 0x009896800000895d */ /* 0x001fea0003900000 */
[----:B------:R-:W0:Y:S02]  /*ed20*/  @!P0 SYNCS.PHASECHK.TRANS64 P0, [R5+URZ+0x13280], R0 ;  /* 0x01328000050085a7 */ /* 0x000e24000800007f */
[----:B0-----:R-:W-:Y:S05]  /*ed30*/  @!P0 BRA `(.L_x_13398) ;  /* 0xfffffffc00f08947 */ /* 0x001fea000383ffff */
.L_x_13386:
[----:B------:R-:W-:Y:S05]  /*ed40*/  BSYNC B0 ;  /* 0x0000000000007941 */ /* 0x000fea0003800000 */
.L_x_13385:
[----:B------:R-:W-:Y:S05]  /*ed50*/  EXIT ;  /* 0x000000000000794d */ /* 0x000fea0003800000 */
.L_x_13267:
[----:B0-----:R0:W1:Y:S02]  /*ed60*/  SYNCS.PHASECHK.TRANS64.TRYWAIT P1, [R25+URZ+0x13200], R0 ;  /* 0x01320000190075a7 */ /* 0x001064000802017f */
[----:B-1----:R-:W-:Y:S05]  /*ed70*/  @!P1 NANOSLEEP.SYNCS 0x989680 ;  /* 0x009896800000995d */ /* 0x002fea0003900000 */
[----:B------:R-:W1:Y:S02]  /*ed80*/  @!P1 SYNCS.PHASECHK.TRANS64 P1, [R25+URZ+0x13200], R0 ;  /* 0x01320000190095a7 */ /* 0x000e64000802007f */
[----:B-1----:R-:W-:Y:S05]  /*ed90*/  @!P1 BRA `(.L_x_13267) ;  /* 0xfffffffc00f09947 */ /* 0x002fea000383ffff */
[----:B------:R-:W-:Y:S05]  /*eda0*/  BRA `(.L_x_13399) ;  /* 0xffffff28005c7947 */ /* 0x000fea000383ffff */
.L_x_13271:
[----:B0-----:R0:W2:Y:S02]  /*edb0*/  SYNCS.PHASECHK.TRANS64.TRYWAIT P1, [R4+URZ+0x13230], R3 ;  /* 0x01323003040075a7 */ /* 0x0010a4000802017f */
[----:B--2---:R-:W-:Y:S05]  /*edc0*/  @!P1 NANOSLEEP.SYNCS 0x989680 ;  /* 0x009896800000995d */ /* 0x004fea0003900000 */
[----:B------:R-:W2:Y:S02]  /*edd0*/  @!P1 SYNCS.PHASECHK.TRANS64 P1, [R4+URZ+0x13230], R3 ;  /* 0x01323003040095a7 */ /* 0x000ea4000802007f */
[----:B--2---:R-:W-:Y:S05]  /*ede0*/  @!P1 BRA `(.L_x_13271) ;  /* 0xfffffffc00f09947 */ /* 0x004fea000383ffff */
[----:B------:R-:W-:Y:S05]  /*edf0*/  BRA `(.L_x_13270) ;  /* 0xffffff2800887947 */ /* 0x000fea000383ffff */
.L_x_13277:
[----:B-1----:R-:W-:-:S04]  /*ee00*/  IMAD.U32 R6, RZ, RZ, UR17 ;  /* 0x00000011ff067e24 */ /* 0x002fc8000f8e00ff */
[----:B------:R1:W2:Y:S03]  /*ee10*/  SYNCS.PHASECHK.TRANS64.TRYWAIT P1, [R6+URZ+0x13230], R3 ;  /* 0x01323003060075a7 */ /* 0x0002a6000802017f */
[----:B--2---:R-:W-:Y:S05]  /*ee20*/  @!P1 NANOSLEEP.SYNCS 0x989680 ;  /* 0x009896800000995d */ /* 0x004fea0003900000 */
[----:B------:R-:W2:Y:S02]  /*ee30*/  @!P1 SYNCS.PHASECHK.TRANS64 P1, [R6+URZ+0x13230], R3 ;  /* 0x01323003060095a7 */ /* 0x000ea4000802007f */
[----:B--2---:R-:W-:Y:S05]  /*ee40*/  @!P1 BRA `(.L_x_13277) ;  /* 0xfffffffc00ec9947 */ /* 0x004fea000383ffff */
[----:B------:R-:W-:Y:S05]  /*ee50*/  BRA `(.L_x_13276) ;  /* 0xffffff5000a47947 */ /* 0x000fea000383ffff */
.L_x_13281:
[----:B-1----:R-:W-:-:S04]  /*ee60*/  IMAD.U32 R6, RZ, RZ, UR9 ;  /* 0x00000009ff067e24 */ /* 0x002fc8000f8e00ff */
[----:B------:R1:W2:Y:S03]  /*ee70*/  SYNCS.PHASECHK.TRANS64.TRYWAIT P1, [R6+URZ+0x13250], R3 ;  /* 0x01325003060075a7 */ /* 0x0002a6000802017f */
[----:B--2---:R-:W-:Y:S05]  /*ee80*/  @!P1 NANOSLEEP.SYNCS 0x989680 ;  /* 0x009896800000995d */ /* 0x004fea0003900000 */
[----:B------:R-:W2:Y:S02]  /*ee90*/  @!P1 SYNCS.PHASECHK.TRANS64 P1, [R6+URZ+0x13250], R3 ;  /* 0x01325003060095a7 */ /* 0x000ea4000802007f */
[----:B--2---:R-:W-:Y:S05]  /*eea0*/  @!P1 BRA `(.L_x_13281) ;  /* 0xfffffffc00ec9947 */ /* 0x004fea000383ffff */
[----:B------:R-:W-:Y:S05]  /*eeb0*/  BRA `(.L_x_13280) ;  /* 0xffffff5400b07947 */ /* 0x000fea000383ffff */
.L_x_13288:
[----:B-1----:R-:W-:-:S04]  /*eec0*/  IMAD.U32 R7, RZ, RZ, UR14 ;  /* 0x0000000eff077e24 */ /* 0x002fc8000f8e00ff */
[----:B------:R1:W2:Y:S03]  /*eed0*/  SYNCS.PHASECHK.TRANS64.TRYWAIT P1, [R7+URZ+0x13250], R0 ;  /* 0x01325000070075a7 */ /* 0x0002a6000802017f */
[----:B--2---:R-:W-:Y:S05]  /*eee0*/  @!P1 NANOSLEEP.SYNCS 0x989680 ;  /* 0x009896800000995d */ /* 0x004fea0003900000 */
[----:B------:R-:W2:Y:S02]  /*eef0*/  @!P1 SYNCS.PHASECHK.TRANS64 P1, [R7+URZ+0x13250], R0 ;  /* 0x01325000070095a7 */ /* 0x000ea4000802007f */
[----:B--2---:R-:W-:Y:S05]  /*ef00*/  @!P1 BRA `(.L_x_13288) ;  /* 0xfffffffc00ec9947 */ /* 0x004fea000383ffff */
[----:B------:R-:W-:Y:S05]  /*ef10*/  BRA `(.L_x_13287) ;  /* 0xffffff7000f87947 */ /* 0x000fea000383ffff */
.L_x_13321:
[----:B------:R-:W1:Y:S01]  /*ef20*/  S2R R21, SR_TID.X ;  /* 0x0000000000157919 */ /* 0x000e620000002100 */
        /* <DEDUP_REMOVED lines=9> */
.L_x_13400:
[----:B------:R-:W-:Y:S05]  /*efc0*/  BRA `(.L_x_13401) ;  /* 0xffffffb000907947 */ /* 0x000fea000383ffff */
.L_x_13324:
[----:B0-----:R-:W2:Y:S02]  /*efd0*/  LDL R0, [R1+0x28] ;  /* 0x0000280001007983 */ /* 0x001ea40000100800 */
[----:B--2---:R0:W1:Y:S02]  /*efe0*/  SYNCS.PHASECHK.TRANS64.TRYWAIT P0, [R7+URZ+0x13280], R0 ;  /* 0x01328000070075a7 */ /* 0x004064000800017f */
[----:B-1----:R-:W-:Y:S05]  /*eff0*/  @!P0 NANOSLEEP.SYNCS 0x989680 ;  /* 0x009896800000895d */ /* 0x002fea0003900000 */
[----:B------:R-:W1:Y:S02]  /*f000*/  @!P0 SYNCS.PHASECHK.TRANS64 P0, [R7+URZ+0x13280], R0 ;  /* 0x01328000070085a7 */ /* 0x000e64000800007f */
[----:B-1----:R-:W-:Y:S05]  /*f010*/  @!P0 BRA `(.L_x_13324) ;  /* 0xfffffffc00ec8947 */ /* 0x002fea000383ffff */
[----:B------:R-:W-:Y:S05]  /*f020*/  BRA `(.L_x_13402) ;  /* 0xffffffb400d07947 */ /* 0x000fea000383ffff */
.L_x_13325:
        /* <DEDUP_REMOVED lines=8> */
.L_x_13404:
[----:B------:R-:W-:Y:S05]  /*f0b0*/  BSYNC B0 ;  /* 0x0000000000007941 */ /* 0x000fea0003800000 */
.L_x_13403:
        /* <DEDUP_REMOVED lines=8> */
.L_x_13405:
[----:B------:R-:W-:-:S05]  /*f140*/  IMAD.MOV.U32 R10, RZ, RZ, R14 ;  /* 0x000000ffff0a7224 */ /* 0x000fca00078e000e */
[----:B------:R-:W-:-:S05]  /*f150*/  IADD3 R20, P1, R20, R10, RZ ;  /* 0x0000000a14147210 */ /* 0x000fca0007f3e0ff */
[----:B------:R-:W-:Y:S02]  /*f160*/  IMAD.X R21, RZ, RZ, R3, P1 ;  /* 0x000000ffff157224 */ /* 0x000fe400008e0603 */
[----:B------:R-:W-:Y:S02]  /*f170*/  IMAD.IADD R3, R22, 0x1, R19 ;  /* 0x0000000116037824 */ /* 0x000fe400078e0213 */
[----:B------:R0:W5:Y:S01]  /*f180*/  LDL.LU R19, [R1+0x18] ;  /* 0x0000180001137983 */ /* 0x0001620000300800 */
[----:B------:R-:W-:Y:S01]  /*f190*/  IMAD.MOV.U32 R13, RZ, RZ, R2 ;  /* 0x000000ffff0d7224 */ /* 0x000fe200078e0002 */
[C---:B------:R-:W-:Y:S01]  /*f1a0*/  ISETP.LT.OR P1, PT, R8.reuse, 0x1, P0 ;  /* 0x000000010800780c */ /* 0x040fe20000721670 */
[----:B------:R-:W-:Y:S01]  /*f1b0*/  IMAD.MOV.U32 R12, RZ, RZ, 0x1 ;  /* 0x00000001ff0c7424 */ /* 0x000fe200078e00ff */
[C---:B------:R-:W-:Y:S02]  /*f1c0*/  ISETP.GE.AND P2, PT, R8.reuse, 0x81, PT ;  /* 0x000000810800780c */ /* 0x040fe40003f46270 */
[----:B------:R-:W-:-:S13]  /*f1d0*/  ISETP.GE.AND P4, PT, R8, 0x21, PT ;  /* 0x000000210800780c */ /* 0x000fda0003f86270 */
[----:B0----5:R-:W-:Y:S05]  /*f1e0*/  WARPSYNC.COLLECTIVE R15, `(.L_x_13406) ;  /* 0x000000000f087348 */ /* 0x021fea0003c00000 */
[----:B------:R1:W2:Y:S02]  /*f1f0*/  SHFL.IDX P6, R14, R13, R12, R11 ;  /* 0x0000000c0d0e7389 */ /* 0x0002a400000c000b */
[----:B012--5:R-:W-:Y:S01]  /*f200*/  ENDCOLLECTIVE ;  /* 0x000000000000791b */ /* 0x027fe20003800000 */
.L_x_13406:
[----:B------:R-:W-:Y:S01]  /*f210*/  ISETP.GE.AND P3, PT, R8, 0x41, PT ;  /* 0x000000410800780c */ /* 0x000fe20003f66270 */
[----:B------:R-:W-:Y:S01]  /*f220*/  @!PT LDS RZ, [RZ] ;  /* 0x00000000fffff984 */ /* 0x000fe20000000800 */
[----:B------:R-:W-:Y:S01]  /*f230*/  @!PT LDS RZ, [RZ] ;  /* 0x00000000fffff984 */ /* 0x000fe20000000800 */
[----:B------:R-:W-:Y:S01]  /*f240*/  @!PT LDS RZ, [RZ] ;  /* 0x00000000fffff984 */ /* 0x000fe20000000800 */
[----:B------:R0:W-:Y:S01]  /*f250*/  LDGSTS.E.BYPASS.LTC128B.128 [R3+0x6000], desc[UR52][R20.64], !P1 ;  /* 0x0600000014037fae */ /* 0x0001e2000c901d74 */
[----:B------:R-:W-:Y:S01]  /*f260*/  IMAD.MOV.U32 R13, RZ, RZ, R0 ;  /* 0x000000ffff0d7224 */ /* 0x000fe200078e0000 */
[----:B0-----:R-:W0:Y:S01]  /*f270*/  S2R R21, SR_TID.X ;  /* 0x0000000000157919 */ /* 0x001e220000002100 */
[----:B------:R-:W-:-:S09]  /*f280*/  IMAD.MOV.U32 R10, RZ, RZ, R14 ;  /* 0x000000ffff0a7224 */ /* 0x000fd200078e000e */
[----:B0-----:R-:W-:Y:S05]  /*f290*/  WARPSYNC.COLLECTIVE R15, `(.L_x_13407) ;  /* 0x000000000f087348 */ /* 0x001fea0003c00000 */
[----:B------:R1:W2:Y:S02]  /*f2a0*/  SHFL.IDX P6, R14, R13, R12, R11 ;  /* 0x0000000c0d0e7389 */ /* 0x0002a400000c000b */
[----:B012---:R-:W-:Y:S01]  /*f2b0*/  ENDCOLLECTIVE ;  /* 0x000000000000791b */ /* 0x007fe20003800000 */
.L_x_13407:
[----:B------:R-:W-:Y:S01]  /*f2c0*/  MOV R13, R2 ;  /* 0x00000002000d7202 */ /* 0x000fe20000000f00 */
[----:B------:R-:W-:Y:S02]  /*f2d0*/  IMAD.MOV.U32 R12, RZ, RZ, R14 ;  /* 0x000000ffff0c7224 */ /* 0x000fe400078e000e */
[----:B------:R-:W-:-:S05]  /*f2e0*/  IMAD.SHL.U32 R21, R21, 0x10, RZ ;  /* 0x0000001015157824 */ /* 0x000fca00078e00ff */
[----:B------:R-:W-:-:S04]  /*f2f0*/  LOP3.LUT R21, R21, 0x30, RZ, 0xc0, !PT ;  /* 0x0000003015157812 */ /* 0x000fc800078ec0ff */
[----:B------:R-:W-:Y:S01]  /*f300*/  IADD3 R20, P1, R21, R12, RZ ;  /* 0x0000000c15147210 */ /* 0x000fe20007f3e0ff */
[----:B------:R-:W-:-:S04]  /*f310*/  IMAD.MOV.U32 R12, RZ, RZ, 0x2 ;  /* 0x00000002ff0c7424 */ /* 0x000fc800078e00ff */
[----:B------:R-:W-:Y:S01]  /*f320*/  IMAD.X R21, RZ, RZ, R10, P1 ;  /* 0x000000ffff157224 */ /* 0x000fe200008e060a */
[----:B------:R-:W-:-:S13]  /*f330*/  ISETP.LT.OR P1, PT, R8, 0x21, P0 ;  /* 0x000000210800780c */ /* 0x000fda0000721670 */
[----:B------:R-:W-:Y:S05]  /*f340*/  WARPSYNC.COLLECTIVE R15, `(.L_x_13408) ;  /* 0x000000000f087348 */ /* 0x000fea0003c00000 */
[----:B------:R0:W1:Y:S02]  /*f350*/  SHFL.IDX P6, R14, R13, R12, R11 ;  /* 0x0000000c0d0e7389 */ /* 0x00006400000c000b */
[----:B01----:R-:W-:Y:S01]  /*f360*/  ENDCOLLECTIVE ;  /* 0x000000000000791b */ /* 0x003fe20003800000 */
.L_x_13408:
        /* <DEDUP_REMOVED lines=10> */
.L_x_13409:
[----:B------:R-:W-:Y:S02]  /*f410*/  IMAD.MOV.U32 R13, RZ, RZ, R2 ;  /* 0x000000ffff0d7224 */ /* 0x000fe400078e0002 */
[----:B------:R-:W-:Y:S02]  /*f420*/  IMAD.MOV.U32 R12, RZ, RZ, R14 ;  /* 0x000000ffff0c7224 */ /* 0x000fe400078e000e */
[----:B------:R-:W-:-:S05]  /*f430*/  IMAD.SHL.U32 R21, R21, 0x10, RZ ;  /* 0x0000001015157824 */ /* 0x000fca00078e00ff */
[----:B------:R-:W-:-:S04]  /*f440*/  LOP3.LUT R21, R21, 0x30, RZ, 0xc0, !PT ;  /* 0x0000003015157812 */ /* 0x000fc800078ec0ff */
[----:B------:R-:W-:Y:S01]  /*f450*/  IADD3 R20, P1, R21, R12, RZ ;  /* 0x0000000c15147210 */ /* 0x000fe20007f3e0ff */
[----:B------:R-:W-:-:S04]  /*f460*/  IMAD.MOV.U32 R12, RZ, RZ, 0x3 ;  /* 0x00000003ff0c7424 */ /* 0x000fc800078e00ff */
[----:B------:R-:W-:-:S08]  /*f470*/  IMAD.X R21, RZ, RZ, R10, P1 ;  /* 0x000000ffff157224 */ /* 0x000fd000008e060a */
[----:B------:R-:W-:Y:S05]  /*f480*/  WARPSYNC.COLLECTIVE R15, `(.L_x_13410) ;  /* 0x000000000f087348 */ /* 0x000fea0003c00000 */
[----:B------:R0:W1:Y:S02]  /*f490*/  SHFL.IDX P6, R14, R13, R12, R11 ;  /* 0x0000000c0d0e7389 */ /* 0x00006400000c000b */
[----:B01----:R-:W-:Y:S01]  /*f4a0*/  ENDCOLLECTIVE ;  /* 0x000000000000791b */ /* 0x003fe20003800000 */
.L_x_13410:
[----:B------:R-:W-:Y:S01]  /*f4b0*/  ISETP.LT.OR P1, PT, R8, 0x41, P0 ;  /* 0x000000410800780c */ /* 0x000fe20000721670 */
[----:B------:R-:W0:Y:S01]  /*f4c0*/  S2R R10, SR_TID.X ;  /* 0x00000000000a7919 */ /* 0x000e220000002100 */
[----:B------:R-:W-:-:S11]  /*f4d0*/  IMAD.MOV.U32 R13, RZ, RZ, R0 ;  /* 0x000000ffff0d7224 */ /* 0x000fd600078e0000 */
[----:B------:R-:W-:Y:S01]  /*f4e0*/  @!PT LDS RZ, [RZ] ;  /* 0x00000000fffff984 */ /* 0x000fe20000000800 */
[----:B------:R-:W-:Y:S01]  /*f4f0*/  @!PT LDS RZ, [RZ] ;  /* 0x00000000fffff984 */ /* 0x000fe20000000800 */
[----:B------:R-:W-:Y:S01]  /*f500*/  @!PT LDS RZ, [RZ] ;  /* 0x00000000fffff984 */ /* 0x000fe20000000800 */
[----:B------:R1:W-:Y:S01]  /*f510*/  LDGSTS.E.BYPASS.LTC128B.128 [R3+0x7000], desc[UR52][R20.64], !P1 ;  /* 0x0700000014037fae */ /* 0x0003e2000c901d74 */
[----:B------:R-:W-:-:S07]  /*f520*/  IMAD.MOV.U32 R2, RZ, RZ, R14 ;  /* 0x000000ffff027224 */ /* 0x000fce00078e000e */
[----:B01----:R-:W-:Y:S05]  /*f530*/  WARPSYNC.COLLECTIVE R15, `(.L_x_13411) ;  /* 0x000000000f087348 */ /* 0x003fea0003c00000 */
[----:B------:R2:W3:Y:S02]  /*f540*/  SHFL.IDX P6, R14, R13, R12, R11 ;  /* 0x0000000c0d0e7389 */ /* 0x0004e400000c000b */
[----:B0123--:R-:W-:Y:S01]  /*f550*/  ENDCOLLECTIVE ;  /* 0x000000000000791b */ /* 0x00ffe20003800000 */
.L_x_13411:
[----:B------:R-:W-:Y:S02]  /*f560*/  IMAD.SHL.U32 R10, R10, 0x10, RZ ;  /* 0x000000100a0a7824 */ /* 0x000fe400078e00ff */
[----:B------:R-:W-:-:S03]  /*f570*/  IMAD.MOV.U32 R13, RZ, RZ, R26 ;  /* 0x000000ffff0d7224 */ /* 0x000fc600078e001a */
[----:B------:R-:W-:Y:S01]  /*f580*/  LOP3.LUT R10, R10, 0x30, RZ, 0xc0, !PT ;  /* 0x000000300a0a7812 */ /* 0x000fe200078ec0ff */
[----:B------:R-:W-:Y:S02]  /*f590*/  IMAD.MOV.U32 R12, RZ, RZ, RZ ;  /* 0x000000ffff0c7224 */ /* 0x000fe400078e00ff */
[----:B------:R-:W-:-:S07]  /*f5a0*/  IMAD.MOV.U32 R0, RZ, RZ, R14 ;  /* 0x000000ffff007224 */ /* 0x000fce00078e000e */
[----:B------:R-:W-:Y:S05]  /*f5b0*/  WARPSYNC.COLLECTIVE R15, `(.L_x_13412) ;  /* 0x000000000f087348 */ /* 0x000fea0003c00000 */
[----:B------:R0:W1:Y:S02]  /*f5c0*/  SHFL.IDX P6, R14, R13, R12, R11 ;  /* 0x0000000c0d0e7389 */ /* 0x00006400000c000b */
[----:B01----:R-:W-:Y:S01]  /*f5d0*/  ENDCOLLECTIVE ;  /* 0x000000000000791b */ /* 0x003fe20003800000 */
.L_x_13412:
        /* <DEDUP_REMOVED lines=13> */
.L_x_13413:
[----:B------:R-:W-:Y:S01]  /*f6b0*/  IMAD.MOV.U32 R10, RZ, RZ, R14 ;  /* 0x000000ffff0a7224 */ /* 0x000fe200078e000e */
[----:B------:R-:W-:-:S04]  /*f6c0*/  LOP3.LUT R19, R19, 0xffffffef, RZ, 0xc0, !PT ;  /* 0xffffffef13137812 */ /* 0x000fc800078ec0ff */
[----:B------:R-:W-:-:S05]  /*f6d0*/  @P2 LOP3.LUT R19, R19, 0x10, RZ, 0xfc, !PT ;  /* 0x0000001013132812 */ /* 0x000fca00078efcff */
[----:B------:R0:W-:Y:S01]  /*f6e0*/  STL [R1+0x18], R19 ;  /* 0x0000181301007387 */ /* 0x0001e20000100800 */
[----:B------:R-:W-:Y:S05]  /*f6f0*/  BRA `(.L_x_13414) ;  /* 0xffffffb400947947 */ /* 0x000fea000383ffff */
.L_x_13330:
[----:B----4-:R-:W4:Y:S02]  /*f700*/  LDL R0, [R1+0x28] ;  /* 0x0000280001007983 */ /* 0x010f240000100800 */
[----:B----4-:R4:W0:Y:S02]  /*f710*/  SYNCS.PHASECHK.TRANS64.TRYWAIT P0, [R7+URZ+0x13240], R0 ;  /* 0x01324000070075a7 */ /* 0x010824000800017f */
[----:B0-----:R-:W-:Y:S05]  /*f720*/  @!P0 NANOSLEEP.SYNCS 0x989680 ;  /* 0x009896800000895d */ /* 0x001fea0003900000 */
[----:B------:R-:W0:Y:S02]  /*f730*/  @!P0 SYNCS.PHASECHK.TRANS64 P0, [R7+URZ+0x13240], R0 ;  /* 0x01324000070085a7 */ /* 0x000e24000800007f */
[----:B0-----:R-:W-:Y:S05]  /*f740*/  @!P0 BRA `(.L_x_13330) ;  /* 0xfffffffc00ec8947 */ /* 0x001fea000383ffff */
[----:B------:R-:W-:Y:S05]  /*f750*/  BRA `(.L_x_13415) ;  /* 0xffffffb400f47947 */ /* 0x000fea000383ffff */
.L_x_13331:
[----:B------:R-:W-:Y:S01]  /*f760*/  BSSY B0, `(.L_x_13416) ;  /* 0x0000008000007945 */ /* 0x000fe20003800000 */
[----:B------:R-:W-:Y:S02]  /*f770*/  IMAD.MOV.U32 R13, RZ, RZ, R0 ;  /* 0x000000ffff0d7224 */ /* 0x000fe400078e0000 */
[----:B------:R-:W-:Y:S02]  /*f780*/  IMAD.MOV.U32 R12, RZ, RZ, RZ ;  /* 0x000000ffff0c7224 */ /* 0x000fe400078e00ff */
[----:B------:R-:W-:Y:S02]  /*f790*/  IMAD.MOV.U32 R11, RZ, RZ, 0x1c1f ;  /* 0x00001c1fff0b7424 */ /* 0x000fe400078e00ff */
[----:B------:R-:W-:-:S07]  /*f7a0*/  IMAD.MOV.U32 R15, RZ, RZ, -0x1 ;  /* 0xffffffffff0f7424 */ /* 0x000fce00078e00ff */
[----:B01----:R-:W-:Y:S05]  /*f7b0*/  WARPSYNC.COLLECTIVE R15, `(.L_x_13417) ;  /* 0x000000000f087348 */ /* 0x003fea0003c00000 */
[----:B-1----:R1:W2:Y:S02]  /*f7c0*/  SHFL.IDX P6, R14, R13, R12, R11 ;  /* 0x0000000c0d0e7389 */ /* 0x0022a400000c000b */
[----:B012---:R-:W-:Y:S01]  /*f7d0*/  ENDCOLLECTIVE ;  /* 0x000000000000791b */ /* 0x007fe20003800000 */
.L_x_13417:
[----:B------:R-:W-:Y:S05]  /*f7e0*/  BSYNC B0 ;  /* 0x0000000000007941 */ /* 0x000fea0003800000 */
.L_x_13416:
[----:B------:R-:W0:Y:S01]  /*f7f0*/  S2R R19, SR_TID.X ;  /* 0x0000000000137919 */ /* 0x000e220000002100 */
[----:B------:R-:W-:Y:S01]  /*f800*/  IMAD.MOV.U32 R13, RZ, RZ, R2 ;  /* 0x000000ffff0d7224 */ /* 0x000fe200078e0002 */
[----:B------:R-:W-:Y:S01]  /*f810*/  MOV R11, 0x1c1f ;  /* 0x00001c1f000b7802 */ /* 0x000fe20000000f00 */
[----:B------:R-:W-:Y:S01]  /*f820*/  IMAD.MOV.U32 R12, RZ, RZ, RZ ;  /* 0x000000ffff0c7224 */ /* 0x000fe200078e00ff */
[----:B------:R-:W1:Y:S01]  /*f830*/  LDC R20, c[0x0][0x2f4] ;  /* 0x0000bd00ff147b82 */ /* 0x000e620000000800 */
[----:B------:R-:W-:Y:S02]  /*f840*/  IMAD.MOV.U32 R15, RZ, RZ, -0x1 ;  /* 0xffffffffff0f7424 */ /* 0x000fe400078e00ff */
[----:B------:R-:W-:-:S07]  /*f850*/  IMAD.MOV.U32 R4, RZ, RZ, R14 ;  /* 0x000000ffff047224 */ /* 0x000fce00078e000e */
[----:B01----:R-:W-:Y:S05]  /*f860*/  WARPSYNC.COLLECTIVE R15, `(.L_x_13418) ;  /* 0x000000000f087348 */ /* 0x003fea0003c00000 */
[----:B------:R2:W3:Y:S02]  /*f870*/  SHFL.IDX P6, R14, R13, R12, R11 ;  /* 0x0000000c0d0e7389 */ /* 0x0004e400000c000b */
[----:B0123--:R-:W-:Y:S01]  /*f880*/  ENDCOLLECTIVE ;  /* 0x000000000000791b */ /* 0x00ffe20003800000 */
.L_x_13418:
[----:B------:R-:W-:Y:S02]  /*f890*/  IMAD.MOV.U32 R13, RZ, RZ, R0 ;  /* 0x000000ffff0d7224 */ /* 0x000fe400078e0000 */
[----:B------:R-:W-:Y:S02]  /*f8a0*/  IMAD.MOV.U32 R12, RZ, RZ, 0x1 ;  /* 0x00000001ff0c7424 */ /* 0x000fe400078e00ff */
[----:B------:R-:W-:Y:S02]  /*f8b0*/  IMAD.SHL.U32 R19, R19, 0x10, RZ ;  /* 0x0000001013137824 */ /* 0x000fe400078e00ff */
[----:B------:R-:W-:-:S07]  /*f8c0*/  IMAD.MOV.U32 R5, RZ, RZ, R14 ;  /* 0x000000ffff057224 */ /* 0x000fce00078e000e */
[----:B------:R-:W-:Y:S05]  /*f8d0*/  WARPSYNC.COLLECTIVE R15, `(.L_x_13419) ;  /* 0x000000000f087348 */ /* 0x000fea0003c00000 */
[----:B------:R0:W1:Y:S02]  /*f8e0*/  SHFL.IDX P6, R14, R13, R12, R11 ;  /* 0x0000000c0d0e7389 */ /* 0x00006400000c000b */
[----:B01----:R-:W-:Y:S01]  /*f8f0*/  ENDCOLLECTIVE ;  /* 0x000000000000791b */ /* 0x003fe20003800000 */
.L_x_13419:
[----:B------:R-:W-:-:S04]  /*f900*/  LOP3.LUT R19, R19, 0x30, RZ, 0xc0, !PT ;  /* 0x0000003013137812 */ /* 0x000fc800078ec0ff */
[C---:B------:R-:W-:Y:S02]  /*f910*/  @P5 IADD3 R5, P0, R19.reuse, R5, RZ ;  /* 0x0000000513055210 */ /* 0x040fe40007f1e0ff */
[----:B------:R-:W-:-:S03]  /*f920*/  ISETP.GE.AND P2, PT, R19, R20, PT ;  /* 0x000000141300720c */ /* 0x000fc60003f46270 */
[----:B------:R-:W-:Y:S02]  /*f930*/  @P5 IMAD.X R4, RZ, RZ, R4, P0 ;  /* 0x000000ffff045224 */ /* 0x000fe400000e0604 */
[----:B------:R-:W-:-:S03]  /*f940*/  IMAD.MOV.U32 R13, RZ, RZ, R2 ;  /* 0x000000ffff0d7224 */ /* 0x000fc600078e0002 */
[----:B------:R-:W-:-:S04]  /*f950*/  @P5 LOP3.LUT R5, R5, R4, RZ, 0x3c, !PT ;  /* 0x0000000405055212 */ /* 0x000fc800078e3cff */
        /* <DEDUP_REMOVED lines=10> */
.L_x_13420:
[----:B------:R-:W-:Y:S02]  /*fa00*/  IMAD.MOV.U32 R13, RZ, RZ, R0 ;  /* 0x000000ffff0d7224 */ /* 0x000fe400078e0000 */
[----:B------:R-:W-:Y:S02]  /*fa10*/  IMAD.MOV.U32 R12, RZ, RZ, 0x2 ;  /* 0x00000002ff0c7424 */ /* 0x000fe400078e00ff */
[----:B------:R-:W-:-:S07]  /*fa20*/  IMAD.MOV.U32 R5, RZ, RZ, R14 ;  /* 0x000000ffff057224 */ /* 0x000fce00078e000e */
[----:B------:R-:W-:Y:S05]  /*fa30*/  WARPSYNC.COLLECTIVE R15, `(.L_x_13421) ;  /* 0x000000000f087348 */ /* 0x000fea0003c00000 */
[----:B------:R0:W1:Y:S02]  /*fa40*/  SHFL.IDX P6, R14, R13, R12, R11 ;  /* 0x0000000c0d0e7389 */ /* 0x00006400000c000b */
[----:B01----:R-:W-:Y:S01]  /*fa50*/  ENDCOLLECTIVE ;  /* 0x000000000000791b */ /* 0x003fe20003800000 */
.L_x_13421:
        /* <DEDUP_REMOVED lines=10> */
[----:B0-----:R-:W-:-:S07]  /*fb00*/  MOV R4, R14 ;  /* 0x0000000e00047202 */ /* 0x001fce0000000f00 */
[----:B------:R-:W-:Y:S05]  /*fb10*/  WARPSYNC.COLLECTIVE R15, `(.L_x_13422) ;  /* 0x000000000f087348 */ /* 0x000fea0003c00000 */
[----:B------:R0:W1:Y:S02]  /*fb20*/  SHFL.IDX P6, R14, R13, R12, R11 ;  /* 0x0000000c0d0e7389 */ /* 0x00006400000c000b */
[----:B01----:R-:W-:Y:S01]  /*fb30*/  ENDCOLLECTIVE ;  /* 0x000000000000791b */ /* 0x003fe20003800000 */
.L_x_13422:
[----:B------:R-:W-:Y:S02]  /*fb40*/  IMAD.MOV.U32 R13, RZ, RZ, R0 ;  /* 0x000000ffff0d7224 */ /* 0x000fe400078e0000 */
[----:B------:R-:W-:Y:S02]  /*fb50*/  IMAD.MOV.U32 R12, RZ, RZ, 0x3 ;  /* 0x00000003ff0c7424 */ /* 0x000fe400078e00ff */
[----:B------:R-:W-:-:S07]  /*fb60*/  IMAD.MOV.U32 R5, RZ, RZ, R14 ;  /* 0x000000ffff057224 */ /* 0x000fce00078e000e */
[----:B------:R-:W-:Y:S05]  /*fb70*/  WARPSYNC.COLLECTIVE R15, `(.L_x_13423) ;  /* 0x000000000f087348 */ /* 0x000fea0003c00000 */
[----:B------:R0:W1:Y:S02]  /*fb80*/  SHFL.IDX P6, R14, R13, R12, R11 ;  /* 0x0000000c0d0e7389 */ /* 0x00006400000c000b */
[----:B01----:R-:W-:Y:S01]  /*fb90*/  ENDCOLLECTIVE ;  /* 0x000000000000791b */ /* 0x003fe20003800000 */
.L_x_13423:
        /* <DEDUP_REMOVED lines=10> */
.L_x_13424:
[----:B------:R-:W-:Y:S01]  /*fc40*/  @!PT LDS RZ, [RZ] ;  /* 0x00000000fffff984 */ /* 0x000fe20000000800 */
[----:B------:R-:W-:Y:S01]  /*fc50*/  @!PT LDS RZ, [RZ] ;  /* 0x00000000fffff984 */ /* 0x000fe20000000800 */
[----:B------:R-:W-:Y:S01]  /*fc60*/  @!PT LDS RZ, [RZ] ;  /* 0x00000000fffff984 */ /* 0x000fe20000000800 */
[----:B------:R0:W-:Y:S01]  /*fc70*/  @P3 LDGSTS.E.BYPASS.LTC128B.128 [R3+0xf000], desc[UR52][R4.64], !P2 ;  /* 0x0f00000004033fae */ /* 0x0001e2000d101d74 */
[----:B------:R-:W-:Y:S01]  /*fc80*/  IMAD.MOV.U32 R13, RZ, RZ, R6 ;  /* 0x000000ffff0d7224 */ /* 0x000fe200078e0006 */
[----:B------:R-:W-:Y:S01]  /*fc90*/  MOV R12, RZ ;  /* 0x000000ff000c7202 */ /* 0x000fe20000000f00 */
[----:B------:R-:W-:-:S07]  /*fca0*/  IMAD.MOV.U32 R2, RZ, RZ, R14 ;  /* 0x000000ffff027224 */ /* 0x000fce00078e000e */
[----:B0-----:R-:W-:Y:S05]  /*fcb0*/  WARPSYNC.COLLECTIVE R15, `(.L_x_13425) ;  /* 0x000000000f087348 */ /* 0x001fea0003c00000 */
[----:B------:R1:W2:Y:S02]  /*fcc0*/  SHFL.IDX P6, R14, R13, R12, R11 ;  /* 0x0000000c0d0e7389 */ /* 0x0002a400000c000b */
[----:B012---:R-:W-:Y:S01]  /*fcd0*/  ENDCOLLECTIVE ;  /* 0x000000000000791b */ /* 0x007fe20003800000 */
.L_x_13425:
        /* <DEDUP_REMOVED lines=13> */
.L_x_13426:
[----:B------:R-:W-:Y:S01]  /*fdb0*/  IMAD.MOV.U32 R4, RZ, RZ, R14 ;  /* 0x000000ffff047224 */ /* 0x000fe200078e000e */
[----:B------:R-:W-:Y:S06]  /*fdc0*/  BRA `(.L_x_13427) ;  /* 0xffffffb400787947 */ /* 0x000fec000383ffff */
.L_x_13338:
        /* <DEDUP_REMOVED lines=9> */
.L_x_13428:
[C---:B------:R-:W-:Y:S01]  /*fe60*/  VIADD R8, R17.reuse, 0x20 ;  /* 0x0000002011087836 */ /* 0x040fe20000000000 */
[----:B------:R-:W-:Y:S01]  /*fe70*/  ISETP.GE.AND P2, PT, R17, R7, PT ;  /* 0x000000071100720c */ /* 0x000fe20003f46270 */
[----:B------:R-:W-:Y:S02]  /*fe80*/  IMAD.MOV.U32 R13, RZ, RZ, R0 ;  /* 0x000000ffff0d7224 */ /* 0x000fe400078e0000 */
[----:B------:R-:W-:-:S10]  /*fe90*/  IMAD.MOV.U32 R2, RZ, RZ, R14 ;  /* 0x000000ffff027224 */ /* 0x000fd400078e000e */
[----:B------:R-:W-:Y:S05]  /*fea0*/  WARPSYNC.COLLECTIVE R15, `(.L_x_13429) ;  /* 0x000000000f087348 */ /* 0x000fea0003c00000 */
[----:B------:R0:W1:Y:S02]  /*feb0*/  SHFL.IDX P6, R14, R13, R12, R11 ;  /* 0x0000000c0d0e7389 */ /* 0x00006400000c000b */
[----:B01----:R-:W-:Y:S01]  /*fec0*/  ENDCOLLECTIVE ;  /* 0x000000000000791b */ /* 0x003fe20003800000 */
.L_x_13429:
[----:B------:R-:W-:Y:S01]  /*fed0*/  MOV R13, R4 ;  /* 0x00000004000d7202 */ /* 0x000fe20000000f00 */
[----:B------:R-:W-:Y:S02]  /*fee0*/  IMAD.MOV.U32 R12, RZ, RZ, 0x1 ;  /* 0x00000001ff0c7424 */ /* 0x000fe400078e00ff */
[----:B------:R-:W-:-:S07]  /*fef0*/  IMAD.MOV.U32 R3, RZ, RZ, R14 ;  /* 0x000000ffff037224 */ /* 0x000fce00078e000e */
[----:B------:R-:W-:Y:S05]  /*ff00*/  WARPSYNC.COLLECTIVE R15, `(.L_x_13430) ;  /* 0x000000000f087348 */ /* 0x000fea0003c00000 */
[----:B------:R0:W1:Y:S02]  /*ff10*/  SHFL.IDX P6, R14, R13, R12, R11 ;  /* 0x0000000c0d0e7389 */ /* 0x00006400000c000b */
[----:B01----:R-:W-:Y:S01]  /*ff20*/  ENDCOLLECTIVE ;  /* 0x000000000000791b */ /* 0x003fe20003800000 */
.L_x_13430:
        /* <DEDUP_REMOVED lines=10> */
[----:B------:R-:W-:Y:S01]  /*ffd0*/  ISETP.GE.AND P2, PT, R8, R7, PT ;  /* 0x000000070800720c */ /* 0x000fe20003f46270 */
[----:B0-----:R-:W-:-:S12]  /*ffe0*/  IMAD.MOV.U32 R2, RZ, RZ, R14 ;  /* 0x000000ffff027224 */ /* 0x001fd800078e000e */
[----:B------:R-:W-:Y:S05]  /*fff0*/  WARPSYNC.COLLECTIVE R15, `(.L_x_13431) ;  /* 0x000000000f087348 */ /* 0x000fea0003c00000 */
[----:B------:R0:W1:Y:S02]  /*10000*/  SHFL.IDX P6, R14, R13, R12, R11 ;  /* 0x0000000c0d0e7389 */ /* 0x00006400000c000b */
[----:B01----:R-:W-:Y:S01]  /*10010*/  ENDCOLLECTIVE ;  /* 0x000000000000791b */ /* 0x003fe20003800000 */
.L_x_13431:
[----:B------:R-:W-:Y:S02]  /*10020*/  IMAD.MOV.U32 R13, RZ, RZ, R4 ;  /* 0x000000ffff0d7224 */ /* 0x000fe400078e0004 */
[----:B------:R-:W-:Y:S02]  /*10030*/  IMAD.MOV.U32 R12, RZ, RZ, 0x2 ;  /* 0x00000002ff0c7424 */ /* 0x000fe400078e00ff */
[----:B------:R-:W-:-:S07]  /*10040*/  IMAD.MOV.U32 R3, RZ, RZ, R14 ;  /* 0x000000ffff037224 */ /* 0x000fce00078e000e */
[----:B------:R-:W-:Y:S05]  /*10050*/  WARPSYNC.COLLECTIVE R15, `(.L_x_13432) ;  /* 0x000000000f087348 */ /* 0x000fea0003c00000 */
[----:B------:R0:W1:Y:S02]  /*10060*/  SHFL.IDX P6, R14, R13, R12, R11 ;  /* 0x0000000c0d0e7389 */ /* 0x00006400000c000b */
[----:B01----:R-:W-:Y:S01]  /*10070*/  ENDCOLLECTIVE ;  /* 0x000000000000791b */ /* 0x003fe20003800000 */
.L_x_13432:
        /* <DEDUP_REMOVED lines=16> */
.L_x_13433:
[----:B------:R-:W-:Y:S01]  /*10180*/  MOV R13, R4 ;  /* 0x00000004000d7202 */ /* 0x000fe20000000f00 */
[----:B------:R-:W-:Y:S02]  /*10190*/  IMAD.MOV.U32 R12, RZ, RZ, 0x3 ;  /* 0x00000003ff0c7424 */ /* 0x000fe400078e00ff */
[----:B------:R-:W-:-:S07]  /*101a0*/  IMAD.MOV.U32 R3, RZ, RZ, R14 ;  /* 0x000000ffff037224 */ /* 0x000fce00078e000e */
[----:B------:R-:W-:Y:S05]  /*101b0*/  WARPSYNC.COLLECTIVE R15, `(.L_x_13434) ;  /* 0x000000000f087348 */ /* 0x000fea0003c00000 */
[----:B------:R0:W1:Y:S02]  /*101c0*/  SHFL.IDX P6, R14, R13, R12, R11 ;  /* 0x0000000c0d0e7389 */ /* 0x00006400000c000b */
[----:B01----:R-:W-:Y:S01]  /*101d0*/  ENDCOLLECTIVE ;  /* 0x000000000000791b */ /* 0x003fe20003800000 */
.L_x_13434:
        /* <DEDUP_REMOVED lines=10> */
.L_x_13435:
[----:B------:R-:W-:Y:S01]  /*10280*/  @!PT LDS RZ, [RZ] ;  /* 0x00000000fffff984 */ /* 0x000fe20000000800 */
[----:B------:R-:W-:Y:S01]  /*10290*/  @!PT LDS RZ, [RZ] ;  /* 0x00000000fffff984 */ /* 0x000fe20000000800 */
[----:B------:R-:W-:Y:S01]  /*102a0*/  @!PT LDS RZ, [RZ] ;  /* 0x00000000fffff984 */ /* 0x000fe20000000800 */
[----:B------:R0:W-:Y:S01]  /*102b0*/  @!P2 LDGSTS.E.BYPASS.LTC128B.128 [R9+0xc000], desc[UR52][R2.64], !P0 ;  /* 0x0c0000000209afae */ /* 0x0001e2000c101d74 */
[----:B------:R-:W-:Y:S02]  /*102c0*/  IMAD.MOV.U32 R13, RZ, RZ, R6 ;  /* 0x000000ffff0d7224 */ /* 0x000fe400078e0006 */
[----:B0-----:R-:W-:Y:S02]  /*102d0*/  VIADD R2, R17, 0x60 ;  /* 0x0000006011027836 */ /* 0x001fe40000000000 */
[----:B------:R-:W-:-:S03]  /*102e0*/  IMAD.MOV.U32 R12, RZ, RZ, RZ ;  /* 0x000000ffff0c7224 */ /* 0x000fc600078e00ff */
[----:B------:R-:W-:Y:S01]  /*102f0*/  ISETP.GE.AND P2, PT, R2, R7, PT ;  /* 0x000000070200720c */ /* 0x000fe20003f46270 */
[----:B------:R-:W-:-:S12]  /*10300*/  IMAD.MOV.U32 R0, RZ, RZ, R14 ;  /* 0x000000ffff007224 */ /* 0x000fd800078e000e */
[----:B------:R-:W-:Y:S05]  /*10310*/  WARPSYNC.COLLECTIVE R15, `(.L_x_13436) ;  /* 0x000000000f087348 */ /* 0x000fea0003c00000 */
[----:B------:R0:W1:Y:S02]  /*10320*/  SHFL.IDX P6, R14, R13, R12, R11 ;  /* 0x0000000c0d0e7389 */ /* 0x00006400000c000b */
[----:B01----:R-:W-:Y:S01]  /*10330*/  ENDCOLLECTIVE ;  /* 0x000000000000791b */ /* 0x003fe20003800000 */
.L_x_13436:
[----:B------:R-:W-:-:S05]  /*10340*/  @!P2 IADD3 R0, P1, R10, R0, RZ ;  /* 0x000000000a00a210 */ /* 0x000fca0007f3e0ff */
[----:B------:R-:W-:Y:S02]  /*10350*/  @!P2 IMAD.X R2, RZ, RZ, R4, P1 ;  /* 0x000000ffff02a224 */ /* 0x000fe400008e0604 */
[----:B------:R-:W-:Y:S02]  /*10360*/  IMAD.MOV.U32 R13, RZ, RZ, R5 ;  /* 0x000000ffff0d7224 */ /* 0x000fe400078e0005 */
[----:B------:R-:W-:Y:S02]  /*10370*/  @!P2 IMAD.MOV.U32 R3, RZ, RZ, R2 ;  /* 0x000000ffff03a224 */ /* 0x000fe400078e0002 */
[----:B------:R-:W-:Y:S02]  /*10380*/  @!P2 IMAD.MOV.U32 R2, RZ, RZ, R0 ;  /* 0x000000ffff02a224 */ /* 0x000fe400078e0000 */
[----:B------:R-:W-:-:S03]  /*10390*/  IMAD.MOV.U32 R0, RZ, RZ, R14 ;  /* 0x000000ffff007224 */ /* 0x000fc600078e000e */
[----:B------:R-:W-:Y:S01]  /*103a0*/  @!PT LDS RZ, [RZ] ;  /* 0x00000000fffff984 */ /* 0x000fe20000000800 */
[----:B------:R-:W-:Y:S01]  /*103b0*/  @!PT LDS RZ, [RZ] ;  /* 0x00000000fffff984 */ /* 0x000fe20000000800 */
[----:B------:R-:W-:Y:S01]  /*103c0*/  @!PT LDS RZ, [RZ] ;  /* 0x00000000fffff984 */ /* 0x000fe20000000800 */
[----:B------:R0:W-:Y:S04]  /*103d0*/  @!P2 LDGSTS.E.BYPASS.LTC128B.128 [R9+0xc800], desc[UR52][R2.64], !P0 ;  /* 0x0c8000000209afae */ /* 0x0001e8000c101d74 */
[----:B0-----:R-:W-:Y:S05]  /*103e0*/  WARPSYNC.COLLECTIVE R15, `(.L_x_13437) ;  /* 0x000000000f087348 */ /* 0x001fea0003c00000 */
[----:B------:R1:W2:Y:S02]  /*103f0*/  SHFL.IDX P6, R14, R13, R12, R11 ;  /* 0x0000000c0d0e7389 */ /* 0x0002a400000c000b */
[----:B012---:R-:W-:Y:S01]  /*10400*/  ENDCOLLECTIVE ;  /* 0x000000000000791b */ /* 0x007fe20003800000 */
.L_x_13437:
[----:B------:R-:W-:-:S05]  /*10410*/  VIADD R3, R17, 0x80 ;  /* 0x0000008011037836 */ /* 0x000fca0000000000 */
[----:B------:R-:W-:Y:S01]  /*10420*/  ISETP.GE.AND P2, PT, R3, R7, PT ;  /* 0x000000070300720c */ /* 0x000fe20003f46270 */
[----:B------:R-:W-:Y:S02]  /*10430*/  IMAD.MOV.U32 R13, RZ, RZ, R6 ;  /* 0x000000ffff0d7224 */ /* 0x000fe400078e0006 */
[----:B------:R-:W-:Y:S01]  /*10440*/  IMAD.MOV.U32 R12, RZ, RZ, 0x1 ;  /* 0x00000001ff0c7424 */ /* 0x000fe200078e00ff */
[----:B------:R-:W-:-:S09]  /*10450*/  MOV R2, R14 ;  /* 0x0000000e00027202 */ /* 0x000fd20000000f00 */
[----:B------:R-:W-:Y:S05]  /*10460*/  WARPSYNC.COLLECTIVE R15, `(.L_x_13438) ;  /* 0x000000000f087348 */ /* 0x000fea0003c00000 */
[----:B------:R0:W1:Y:S02]  /*10470*/  SHFL.IDX P6, R14, R13, R12, R11 ;  /* 0x0000000c0d0e7389 */ /* 0x00006400000c000b */
[----:B01----:R-:W-:Y:S01]  /*10480*/  ENDCOLLECTIVE ;  /* 0x000000000000791b */ /* 0x003fe20003800000 */
.L_x_13438:
        /* <DEDUP_REMOVED lines=12> */
.L_x_13439:
[----:B------:R-:W-:Y:S01]  /*10550*/  IMAD.MOV.U32 R2, RZ, RZ, R14 ;  /* 0x000000ffff027224 */ /* 0x000fe200078e000e */
[----:B------:R-:W-:Y:S06]  /*10560*/  BRA `(.L_x_13440) ;  /* 0xffffffb8008c7947 */ /* 0x000fec000383ffff */
.L_x_13341:
[----:B-1----:R1:W2:Y:S02]  /*10570*/  SYNCS.PHASECHK.TRANS64.TRYWAIT P0, [R22+URZ+0x13220], R3 ;  /* 0x01322003160075a7 */ /* 0x0022a4000800017f */
[----:B--2---:R-:W-:Y:S05]  /*10580*/  @!P0 NANOSLEEP.SYNCS 0x989680 ;  /* 0x009896800000895d */ /* 0x004fea0003900000 */
[----:B------:R-:W2:Y:S02]  /*10590*/  @!P0 SYNCS.PHASECHK.TRANS64 P0, [R22+URZ+0x13220], R3 ;  /* 0x01322003160085a7 */ /* 0x000ea4000800007f */
[----:B--2---:R-:W-:Y:S05]  /*105a0*/  @!P0 BRA `(.L_x_13341) ;  /* 0xfffffffc00f08947 */ /* 0x004fea000383ffff */
[----:B------:R-:W-:Y:S05]  /*105b0*/  BRA `(.L_x_13441) ;  /* 0xffffffb800e87947 */ /* 0x000fea000383ffff */
.L_x_13345:
[----:B0-----:R-:W2:Y:S02]  /*105c0*/  LDL R2, [R1] ;  /* 0x0000000001027983 */ /* 0x001ea40000100800 */
[----:B--2---:R0:W1:Y:S02]  /*105d0*/  SYNCS.PHASECHK.TRANS64.TRYWAIT P0, [R0+URZ+0x13280], R2 ;  /* 0x01328002000075a7 */ /* 0x004064000800017f */
[----:B-1----:R-:W-:Y:S05]  /*105e0*/  @!P0 NANOSLEEP.SYNCS 0x989680 ;  /* 0x009896800000895d */ /* 0x002fea0003900000 */
[----:B------:R-:W1:Y:S02]  /*105f0*/  @!P0 SYNCS.PHASECHK.TRANS64 P0, [R0+URZ+0x13280], R2 ;  /* 0x01328002000085a7 */ /* 0x000e64000800007f */
[----:B-1----:R-:W-:Y:S05]  /*10600*/  @!P0 BRA `(.L_x_13345) ;  /* 0xfffffffc00ec8947 */ /* 0x002fea000383ffff */
[----:B------:R-:W-:Y:S05]  /*10610*/  BRA `(.L_x_13442) ;  /* 0xffffffc0002c7947 */ /* 0x000fea000383ffff */
.L_x_13346:
        /* <DEDUP_REMOVED lines=8> */
.L_x_13444:
[----:B------:R-:W-:Y:S05]  /*106a0*/  BSYNC B0 ;  /* 0x0000000000007941 */ /* 0x000fea0003800000 */
.L_x_13443:
        /* <DEDUP_REMOVED lines=10> */
.L_x_13445:
        /* <DEDUP_REMOVED lines=11> */
.L_x_13446:
[----:B------:R-:W-:Y:S01]  /*10800*/  @!PT LDS RZ, [RZ] ;  /* 0x00000000fffff984 */ /* 0x000fe20000000800 */
[----:B------:R-:W-:Y:S01]  /*10810*/  @!PT LDS RZ, [RZ] ;  /* 0x00000000fffff984 */ /* 0x000fe20000000800 */
[----:B------:R-:W-:Y:S01]  /*10820*/  @!PT LDS RZ, [RZ] ;  /* 0x00000000fffff984 */ /* 0x000fe20000000800 */
[----:B------:R0:W-:Y:S01]  /*10830*/  LDGSTS.E.BYPASS.LTC128B.128 [R6+0x6000], desc[UR52][R2.64], !P2 ;  /* 0x0600000002067fae */ /* 0x0001e2000d101d74 */
[----:B------:R-:W-:Y:S01]  /*10840*/  MOV R13, R5 ;  /* 0x00000005000d7202 */ /* 0x000fe20000000f00 */
[----:B0-----:R-:W0:Y:S01]  /*10850*/  S2R R2, SR_TID.X ;  /* 0x0000000000027919 */ /* 0x001e220000002100 */
[----:B------:R-:W-:-:S07]  /*10860*/  IMAD.MOV.U32 R3, RZ, RZ, R14 ;  /* 0x000000ffff037224 */ /* 0x000fce00078e000e */
[----:B0-----:R-:W-:Y:S05]  /*10870*/  WARPSYNC.COLLECTIVE R15, `(.L_x_13447) ;  /* 0x000000000f087348 */ /* 0x001fea0003c00000 */
[----:B------:R1:W2:Y:S02]  /*10880*/  SHFL.IDX P6, R14, R13, R12, R11 ;  /* 0x0000000c0d0e7389 */ /* 0x0002a400000c000b */
[----:B012---:R-:W-:Y:S01]  /*10890*/  ENDCOLLECTIVE ;  /* 0x000000000000791b */ /* 0x007fe20003800000 */
.L_x_13447:
        /* <DEDUP_REMOVED lines=11> */
.L_x_13448:
        /* <DEDUP_REMOVED lines=10> */
.L_x_13449:
[----:B------:R-:W-:Y:S01]  /*109f0*/  IMAD.MOV.U32 R13, RZ, RZ, R10 ;  /* 0x000000ffff0d7224 */ /* 0x000fe200078e000a */
[----:B------:R-:W-:Y:S01]  /*10a00*/  MOV R12, 0x3 ;  /* 0x00000003000c7802 */ /* 0x000fe20000000f00 */
        /* <DEDUP_REMOVED lines=9> */
.L_x_13450:
        /* <DEDUP_REMOVED lines=10> */
.L_x_13451:
[----:B------:R-:W-:Y:S02]  /*10b40*/  IMAD.MOV.U32 R13, RZ, RZ, R17 ;  /* 0x000000ffff0d7224 */ /* 0x000fe400078e0011 */
[----:B------:R-:W-:Y:S02]  /*10b50*/  IMAD.MOV.U32 R12, RZ, RZ, RZ ;  /* 0x000000ffff0c7224 */ /* 0x000fe400078e00ff */
[----:B------:R-:W-:Y:S02]  /*10b60*/  IMAD.SHL.U32 R3, R3, 0x10, RZ ;  /* 0x0000001003037824 */ /* 0x000fe400078e00ff */
[----:B------:R-:W-:-:S07]  /*10b70*/  IMAD.MOV.U32 R2, RZ, RZ, R14 ;  /* 0x000000ffff027224 */ /* 0x000fce00078e000e */
[----:B------:R-:W-:Y:S05]  /*10b80*/  WARPSYNC.COLLECTIVE R15, `(.L_x_13452) ;  /* 0x000000000f087348 */ /* 0x000fea0003c00000 */
[----:B------:R0:W1:Y:S02]  /*10b90*/  SHFL.IDX P6, R14, R13, R12, R11 ;  /* 0x0000000c0d0e7389 */ /* 0x00006400000c000b */
[----:B01----:R-:W-:Y:S01]  /*10ba0*/  ENDCOLLECTIVE ;  /* 0x000000000000791b */ /* 0x003fe20003800000 */
.L_x_13452:
        /* <DEDUP_REMOVED lines=12> */
.L_x_13453:
[----:B------:R-:W-:Y:S01]  /*10c70*/  IMAD.MOV.U32 R2, RZ, RZ, R14 ;  /* 0x000000ffff027224 */ /* 0x000fe200078e000e */
[----:B------:R-:W-:Y:S06]  /*10c80*/  BRA `(.L_x_13454) ;  /* 0xffffffbc00a07947 */ /* 0x000fec000383ffff */
.L_x_13351:
[----:B--2---:R-:W2:Y:S02]  /*10c90*/  LDL R2, [R1] ;  /* 0x0000000001027983 */ /* 0x004ea40000100800 */
[----:B--2---:R2:W3:Y:S02]  /*10ca0*/  SYNCS.PHASECHK.TRANS64.TRYWAIT P0, [R0+URZ+0x13240], R2 ;  /* 0x01324002000075a7 */ /* 0x0044e4000800017f */
[----:B---3--:R-:W-:Y:S05]  /*10cb0*/  @!P0 NANOSLEEP.SYNCS 0x989680 ;  /* 0x009896800000895d */ /* 0x008fea0003900000 */
[----:B------:R-:W3:Y:S02]  /*10cc0*/  @!P0 SYNCS.PHASECHK.TRANS64 P0, [R0+URZ+0x13240], R2 ;  /* 0x01324002000085a7 */ /* 0x000ee4000800007f */
[----:B---3--:R-:W-:Y:S05]  /*10cd0*/  @!P0 BRA `(.L_x_13351) ;  /* 0xfffffffc00ec8947 */ /* 0x008fea000383ffff */
[----:B------:R-:W-:Y:S05]  /*10ce0*/  BRA `(.L_x_13455) ;  /* 0xffffffbc00fc7947 */ /* 0x000fea000383ffff */
.L_x_13352:
[----:B------:R-:W-:Y:S01]  /*10cf0*/  BSSY B0, `(.L_x_13456) ;  /* 0x0000008000007945 */ /* 0x000fe20003800000 */
[----:B------:R-:W-:Y:S01]  /*10d00*/  IMAD.MOV.U32 R13, RZ, RZ, R8 ;  /* 0x000000ffff0d7224 */ /* 0x000fe200078e0008 */
[----:B------:R-:W-:Y:S01]  /*10d10*/  MOV R12, RZ ;  /* 0x000000ff000c7202 */ /* 0x000fe20000000f00 */
[----:B------:R-:W-:Y:S02]  /*10d20*/  IMAD.MOV.U32 R11, RZ, RZ, 0x1c1f ;  /* 0x00001c1fff0b7424 */ /* 0x000fe400078e00ff */
[----:B------:R-:W-:-:S07]  /*10d30*/  IMAD.MOV.U32 R15, RZ, RZ, -0x1 ;  /* 0xffffffffff0f7424 */ /* 0x000fce00078e00ff */
[----:B01----:R-:W-:Y:S05]  /*10d40*/  WARPSYNC.COLLECTIVE R15, `(.L_x_13457) ;  /* 0x000000000f087348 */ /* 0x003fea0003c00000 */
[----:B------:R2:W3:Y:S02]  /*10d50*/  SHFL.IDX P6, R14, R13, R12, R11 ;  /* 0x0000000c0d0e7389 */ /* 0x0004e400000c000b */
[----:B0123--:R-:W-:Y:S01]  /*10d60*/  ENDCOLLECTIVE ;  /* 0x000000000000791b */ /* 0x00ffe20003800000 */
.L_x_13457:
[----:B------:R-:W-:Y:S05]  /*10d70*/  BSYNC B0 ;  /* 0x0000000000007941 */ /* 0x000fea0003800000 */
.L_x_13456:
        /* <DEDUP_REMOVED lines=8> */
.L_x_13458:
[----:B------:R-:W-:Y:S02]  /*10e00*/  IMAD.MOV.U32 R13, RZ, RZ, R8 ;  /* 0x000000ffff0d7224 */ /* 0x000fe400078e0008 */
[----:B------:R-:W-:Y:S02]  /*10e10*/  IMAD.MOV.U32 R12, RZ, RZ, 0x1 ;  /* 0x00000001ff0c7424 */ /* 0x000fe400078e00ff */
[----:B------:R-:W-:-:S07]  /*10e20*/  IMAD.MOV.U32 R2, RZ, RZ, R14 ;  /* 0x000000ffff027224 */ /* 0x000fce00078e000e */
[----:B------:R-:W-:Y:S05]  /*10e30*/  WARPSYNC.COLLECTIVE R15, `(.L_x_13459) ;  /* 0x000000000f087348 */ /* 0x000fea0003c00000 */
[----:B------:R0:W1:Y:S02]  /*10e40*/  SHFL.IDX P6, R14, R13, R12, R11 ;  /* 0x0000000c0d0e7389 */ /* 0x00006400000c000b */
[----:B01----:R-:W-:Y:S01]  /*10e50*/  ENDCOLLECTIVE ;  /* 0x000000000000791b */ /* 0x003fe20003800000 */
.L_x_13459:
        /* <DEDUP_REMOVED lines=11> */
.L_x_13460:
[----:B------:R-:W-:Y:S02]  /*10f10*/  IMAD.MOV.U32 R13, RZ, RZ, R8 ;  /* 0x000000ffff0d7224 */ /* 0x000fe400078e0008 */
[----:B------:R-:W-:Y:S02]  /*10f20*/  IMAD.MOV.U32 R12, RZ, RZ, 0x2 ;  /* 0x00000002ff0c7424 */ /* 0x000fe400078e00ff */
[----:B------:R-:W-:-:S07]  /*10f30*/  IMAD.MOV.U32 R2, RZ, RZ, R14 ;  /* 0x000000ffff027224 */ /* 0x000fce00078e000e */
[----:B------:R-:W-:Y:S05]  /*10f40*/  WARPSYNC.COLLECTIVE R15, `(.L_x_13461) ;  /* 0x000000000f087348 */ /* 0x000fea0003c00000 */
[----:B------:R0:W1:Y:S02]  /*10f50*/  SHFL.IDX P6, R14, R13, R12, R11 ;  /* 0x0000000c0d0e7389 */ /* 0x00006400000c000b */
[----:B01----:R-:W-:Y:S01]  /*10f60*/  ENDCOLLECTIVE ;  /* 0x000000000000791b */ /* 0x003fe20003800000 */
.L_x_13461:
        /* <DEDUP_REMOVED lines=11> */
.L_x_13462:
[----:B------:R-:W-:Y:S02]  /*11020*/  IMAD.MOV.U32 R13, RZ, RZ, R8 ;  /* 0x000000ffff0d7224 */ /* 0x000fe400078e0008 */
[----:B------:R-:W-:Y:S02]  /*11030*/  IMAD.MOV.U32 R12, RZ, RZ, 0x3 ;  /* 0x00000003ff0c7424 */ /* 0x000fe400078e00ff */
[----:B------:R-:W-:-:S07]  /*11040*/  IMAD.MOV.U32 R2, RZ, RZ, R14 ;  /* 0x000000ffff027224 */ /* 0x000fce00078e000e */
[----:B------:R-:W-:Y:S05]  /*11050*/  WARPSYNC.COLLECTIVE R15, `(.L_x_13463) ;  /* 0x000000000f087348 */ /* 0x000fea0003c00000 */
[----:B------:R0:W1:Y:S02]  /*11060*/  SHFL.IDX P6, R14, R13, R12, R11 ;  /* 0x0000000c0d0e7389 */ /* 0x00006400000c000b */
[----:B01----:R-:W-:Y:S01]  /*11070*/  ENDCOLLECTIVE ;  /* 0x000000000000791b */ /* 0x003fe20003800000 */
.L_x_13463:
        /* <DEDUP_REMOVED lines=11> */
.L_x_13464:
[----:B------:R-:W-:Y:S02]  /*11130*/  IMAD.MOV.U32 R13, RZ, RZ, R5 ;  /* 0x000000ffff0d7224 */ /* 0x000fe400078e0005 */
[----:B------:R-:W-:Y:S01]  /*11140*/  IMAD.MOV.U32 R12, RZ, RZ, RZ ;  /* 0x000000ffff0c7224 */ /* 0x000fe200078e00ff */
[----:B------:R-:W-:-:S07]  /*11150*/  MOV R2, R14 ;  /* 0x0000000e00027202 */ /* 0x000fce0000000f00 */
[----:B------:R-:W-:Y:S05]  /*11160*/  WARPSYNC.COLLECTIVE R15, `(.L_x_13465) ;  /* 0x000000000f087348 */ /* 0x000fea0003c00000 */
[----:B------:R0:W1:Y:S02]  /*11170*/  SHFL.IDX P6, R14, R13, R12, R11 ;  /* 0x0000000c0d0e7389 */ /* 0x00006400000c000b */
[----:B01----:R-:W-:Y:S01]  /*11180*/  ENDCOLLECTIVE ;  /* 0x000000000000791b */ /* 0x003fe20003800000 */
.L_x_13465:
        /* <DEDUP_REMOVED lines=11> */
.L_x_13466:
[----:B------:R-:W-:Y:S01]  /*11240*/  IMAD.MOV.U32 R2, RZ, RZ, R14 ;  /* 0x000000ffff027224 */ /* 0x000fe200078e000e */
[----:B------:R-:W-:Y:S06]  /*11250*/  BRA `(.L_x_13467) ;  /* 0xffffffbc00907947 */ /* 0x000fec000383ffff */
.L_x_13357:
[----:B-1----:R1:W3:Y:S02]  /*11260*/  SYNCS.PHASECHK.TRANS64.TRYWAIT P2, [R2+URZ+0x13270], R0 ;  /* 0x01327000020075a7 */ /* 0x0022e4000804017f */
[----:B---3--:R-:W-:Y:S05]  /*11270*/  @!P2 NANOSLEEP.SYNCS 0x989680 ;  /* 0x009896800000a95d */ /* 0x008fea0003900000 */
[----:B------:R-:W3:Y:S02]  /*11280*/  @!P2 SYNCS.PHASECHK.TRANS64 P2, [R2+URZ+0x13270], R0 ;  /* 0x013270000200a5a7 */ /* 0x000ee4000804007f */
[----:B---3--:R-:W-:Y:S05]  /*11290*/  @!P2 BRA `(.L_x_13357) ;  /* 0xfffffffc00f0a947 */ /* 0x008fea000383ffff */
[----:B------:R-:W-:Y:S05]  /*112a0*/  BRA `(.L_x_13468) ;  /* 0xffffffbc00f47947 */ /* 0x000fea000383ffff */
.L_x_13359:
[----:B-1----:R1:W3:Y:S02]  /*112b0*/  SYNCS.PHASECHK.TRANS64.TRYWAIT P2, [R2+URZ+0x13260], R3 ;  /* 0x01326003020075a7 */ /* 0x0022e4000804017f */
[----:B---3--:R-:W-:Y:S05]  /*112c0*/  @!P2 NANOSLEEP.SYNCS 0x989680 ;  /* 0x009896800000a95d */ /* 0x008fea0003900000 */
[----:B------:R-:W3:Y:S02]  /*112d0*/  @!P2 SYNCS.PHASECHK.TRANS64 P2, [R2+URZ+0x13260], R3 ;  /* 0x013260030200a5a7 */ /* 0x000ee4000804007f */
[----:B---3--:R-:W-:Y:S05]  /*112e0*/  @!P2 BRA `(.L_x_13359) ;  /* 0xfffffffc00f0a947 */ /* 0x008fea000383ffff */
[----:B------:R-:W-:Y:S05]  /*112f0*/  BRA `(.L_x_13469) ;  /* 0xffffffc000047947 */ /* 0x000fea000383ffff */
.L_x_13367:
[----:B-1----:R1:W2:Y:S02]  /*11300*/  SYNCS.PHASECHK.TRANS64.TRYWAIT P1, [R0+URZ+0x13270], R3 ;  /* 0x01327003000075a7 */ /* 0x0022a4000802017f */
[----:B--2---:R-:W-:Y:S05]  /*11310*/  @!P1 NANOSLEEP.SYNCS 0x989680 ;  /* 0x009896800000995d */ /* 0x004fea0003900000 */
[----:B------:R-:W2:Y:S02]  /*11320*/  @!P1 SYNCS.PHASECHK.TRANS64 P1, [R0+URZ+0x13270], R3 ;  /* 0x01327003000095a7 */ /* 0x000ea4000802007f */
[----:B--2---:R-:W-:Y:S05]  /*11330*/  @!P1 BRA `(.L_x_13367) ;  /* 0xfffffffc00f09947 */ /* 0x004fea000383ffff */
[----:B------:R-:W-:Y:S05]  /*11340*/  BRA `(.L_x_13470) ;  /* 0xffffffc400987947 */ /* 0x000fea000383ffff */
.L_x_13369:
[----:B-1----:R1:W2:Y:S02]  /*11350*/  SYNCS.PHASECHK.TRANS64.TRYWAIT P1, [R0+URZ+0x13260], R3 ;  /* 0x01326003000075a7 */ /* 0x0022a4000802017f */
[----:B--2---:R-:W-:Y:S05]  /*11360*/  @!P1 NANOSLEEP.SYNCS 0x989680 ;  /* 0x009896800000995d */ /* 0x004fea0003900000 */
[----:B------:R-:W2:Y:S02]  /*11370*/  @!P1 SYNCS.PHASECHK.TRANS64 P1, [R0+URZ+0x13260], R3 ;  /* 0x01326003000095a7 */ /* 0x000ea4000802007f */
[----:B--2---:R-:W-:Y:S05]  /*11380*/  @!P1 BRA `(.L_x_13369) ;  /* 0xfffffffc00f09947 */ /* 0x004fea000383ffff */
[----:B------:R-:W-:Y:S05]  /*11390*/  BRA `(.L_x_13471) ;  /* 0xffffffc400a87947 */ /* 0x000fea000383ffff */
.L_x_13383:
[----:B0-----:R0:W1:Y:S02]  /*113a0*/  SYNCS.PHASECHK.TRANS64.TRYWAIT P0, [R5+URZ+0x13220], R0 ;  /* 0x01322000050075a7 */ /* 0x001064000800017f */
[----:B-1----:R-:W-:Y:S05]  /*113b0*/  @!P0 NANOSLEEP.SYNCS 0x989680 ;  /* 0x009896800000895d */ /* 0x002fea0003900000 */
[----:B------:R-:W1:Y:S02]  /*113c0*/  @!P0 SYNCS.PHASECHK.TRANS64 P0, [R5+URZ+0x13220], R0 ;  /* 0x01322000050085a7 */ /* 0x000e64000800007f */
[----:B-1----:R-:W-:Y:S05]  /*113d0*/  @!P0 BRA `(.L_x_13383) ;  /* 0xfffffffc00f08947 */ /* 0x002fea000383ffff */
[----:B------:R-:W-:Y:S05]  /*113e0*/  BRA `(.L_x_13472) ;  /* 0xffffffd400787947 */ /* 0x000fea000383ffff */
.L_x_13384:
        /* <DEDUP_REMOVED lines=11> */
.L_x_13474:
[----:B------:R-:W-:Y:S05]  /*114a0*/  BSYNC B0 ;  /* 0x0000000000007941 */ /* 0x000fea0003800000 */
.L_x_13473:
[----:B------:R-:W-:Y:S05]  /*114b0*/  BRA `(.L_x_13475) ;  /* 0xffffffd400607947 */ /* 0x000fea000383ffff */
.L_x_13387:
[----:B------:R-:W-:Y:S01]  /*114c0*/  BSSY B1, `(.L_x_13476) ;  /* 0x0000006000017945 */ /* 0x000fe20003800000 */
[----:B------:R-:W-:-:S07]  /*114d0*/  IMAD.MOV.U32 R15, RZ, RZ, -0x1 ;  /* 0xffffffffff0f7424 */ /* 0x000fce00078e00ff */
[----:B0----5:R-:W-:Y:S05]  /*114e0*/  WARPSYNC.COLLECTIVE R15, `(.L_x_13477) ;  /* 0x000000000f0c7348 */ /* 0x021fea0003c00000 */
[----:B------:R-:W-:Y:S02]  /*114f0*/  ELECT P6, UR62, PT ;  /* 0x00000000003e782f */ /* 0x000fe400038c0000 */
[----:B------:R-:W-:Y:S01]  /*11500*/  MOV R14, UR62 ;  /* 0x0000003e000e7c02 */ /* 0x000fe20008000f00 */
[----:B0----5:R-:W-:Y:S10]  /*11510*/  ENDCOLLECTIVE ;  /* 0x000000000000791b */ /* 0x021ff40003800000 */
.L_x_13477:
[----:B------:R-:W-:Y:S05]  /*11520*/  BSYNC B1 ;  /* 0x0000000000017941 */ /* 0x000fea0003800000 */
.L_x_13476:
[----:B------:R-:W-:Y:S05]  /*11530*/  BRA `(.L_x_13478) ;  /* 0xffffffd400587947 */ /* 0x000fea000383ffff */
.L_x_13389:
[----:B0-----:R0:W1:Y:S02]  /*11540*/  SYNCS.PHASECHK.TRANS64.TRYWAIT P1, [R4+URZ+0x13240], R3 ;  /* 0x01324003040075a7 */ /* 0x001064000802017f */
[----:B-1----:R-:W-:Y:S05]  /*11550*/  @!P1 NANOSLEEP.SYNCS 0x989680 ;  /* 0x009896800000995d */ /* 0x002fea0003900000 */
[----:B------:R-:W1:Y:S02]  /*11560*/  @!P1 SYNCS.PHASECHK.TRANS64 P1, [R4+URZ+0x13240], R3 ;  /* 0x01324003040095a7 */ /* 0x000e64000802007f */
[----:B-1----:R-:W-:Y:S05]  /*11570*/  @!P1 BRA `(.L_x_13389) ;  /* 0xfffffffc00f09947 */ /* 0x002fea000383ffff */
[----:B------:R-:W-:Y:S05]  /*11580*/  BRA `(.L_x_13479) ;  /* 0xffffffd400807947 */ /* 0x000fea000383ffff */
.L_x_13391:
[----:B-1----:R1:W2:Y:S02]  /*11590*/  SYNCS.PHASECHK.TRANS64.TRYWAIT P1, [R5+URZ+0x13240], R0 ;  /* 0x01324000050075a7 */ /* 0x0022a4000802017f */
[----:B--2---:R-:W-:Y:S05]  /*115a0*/  @!P1 NANOSLEEP.SYNCS 0x989680 ;  /* 0x009896800000995d */ /* 0x004fea0003900000 */
[----:B------:R-:W2:Y:S02]  /*115b0*/  @!P1 SYNCS.PHASECHK.TRANS64 P1, [R5+URZ+0x13240], R0 ;  /* 0x01324000050095a7 */ /* 0x000ea4000802007f */
[----:B--2---:R-:W-:Y:S05]  /*115c0*/  @!P1 BRA `(.L_x_13391) ;  /* 0xfffffffc00f09947 */ /* 0x004fea000383ffff */
[----:B------:R-:W-:Y:S05]  /*115d0*/  BRA `(.L_x_13480) ;  /* 0xffffffd400907947 */ /* 0x000fea000383ffff */
.L_x_13393:
[----:B--2---:R2:W3:Y:S02]  /*115e0*/  SYNCS.PHASECHK.TRANS64.TRYWAIT P1, [R4+URZ+0x13260], R3 ;  /* 0x01326003040075a7 */ /* 0x0044e4000802017f */
[----:B---3--:R-:W-:Y:S05]  /*115f0*/  @!P1 NANOSLEEP.SYNCS 0x989680 ;  /* 0x009896800000995d */ /* 0x008fea0003900000 */
[----:B------:R-:W3:Y:S02]  /*11600*/  @!P1 SYNCS.PHASECHK.TRANS64 P1, [R4+URZ+0x13260], R3 ;  /* 0x01326003040095a7 */ /* 0x000ee4000802007f */
[----:B---3--:R-:W-:Y:S05]  /*11610*/  @!P1 BRA `(.L_x_13393) ;  /* 0xfffffffc00f09947 */ /* 0x008fea000383ffff */
[----:B------:R-:W-:Y:S05]  /*11620*/  BRA `(.L_x_13481) ;  /* 0xffffffd4008c7947 */ /* 0x000fea000383ffff */
.L_x_13395:
[----:B---3--:R3:W4:Y:S02]  /*11630*/  SYNCS.PHASECHK.TRANS64.TRYWAIT P1, [R5+URZ+0x13260], R0 ;  /* 0x01326000050075a7 */ /* 0x008724000802017f */
[----:B----4-:R-:W-:Y:S05]  /*11640*/  @!P1 NANOSLEEP.SYNCS 0x989680 ;  /* 0x009896800000995d */ /* 0x010fea0003900000 */
[----:B------:R-:W4:Y:S02]  /*11650*/  @!P1 SYNCS.PHASECHK.TRANS64 P1, [R5+URZ+0x13260], R0 ;  /* 0x01326000050095a7 */ /* 0x000f24000802007f */
[----:B----4-:R-:W-:Y:S05]  /*11660*/  @!P1 BRA `(.L_x_13395) ;  /* 0xfffffffc00f09947 */ /* 0x010fea000383ffff */
[----:B------:R-:W-:Y:S05]  /*11670*/  BRA `(.L_x_13482) ;  /* 0xffffffd400887947 */ /* 0x000fea000383ffff */
.L_x_13397:
[----:B----4-:R4:W0:Y:S02]  /*11680*/  SYNCS.PHASECHK.TRANS64.TRYWAIT P1, [R4+URZ+0x13280], R3 ;  /* 0x01328003040075a7 */ /* 0x010824000802017f */
[----:B0-----:R-:W-:Y:S05]  /*11690*/  @!P1 NANOSLEEP.SYNCS 0x989680 ;  /* 0x009896800000995d */ /* 0x001fea0003900000 */
[----:B------:R-:W0:Y:S02]  /*116a0*/  @!P1 SYNCS.PHASECHK.TRANS64 P1, [R4+URZ+0x13280], R3 ;  /* 0x01328003040095a7 */ /* 0x000e24000802007f */
[----:B0-----:R-:W-:Y:S05]  /*116b0*/  @!P1 BRA `(.L_x_13397) ;  /* 0xfffffffc00f09947 */ /* 0x001fea000383ffff */
[----:B------:R-:W-:Y:S05]  /*116c0*/  BRA `(.L_x_13483) ;  /* 0xffffffd400847947 */ /* 0x000fea000383ffff */
.L_x_13484:
        /* <DEDUP_REMOVED lines=11> */
.L_x_15862:


//--------------------- .text._ZN7cutlass13device_kernelIN5flash11enable_sm90INS1_16FlashAttnFwdSm90INS1_25CollectiveMainloopFwdSm90ILi2EN4cute5tupleIJNS5_1CILi1EEES8_S8_EEENS6_IJNS7_ILi192EEENS7_ILi160EEENS7_ILi64EEEEEELi64ENS_12float_e4m3_tEfNS_4arch4Sm90ELb0ELb0ELb0ELb1ELb1ELb1ELb0ELb1ELb1ELb1ELb0ELb0EEENS1_21CollectiveEpilogueFwdINS6_IJSA_SC_SB_EEES9_NS_10bfloat16_tESG_Li384ELb1ELb1ELb0ELb1EEENS1_36VarlenDynamicPersistentTileSchedulerILi192ELi160ELi384ELi128ELb0ELb1ELb1ELb0ELb1ELb1EEEEEEEEEvNT_6ParamsE --------------------------
	.section	.text._ZN7cutlass13device_kernelIN5flash11enable_sm90INS1_16FlashAttnFwdSm90INS1_25CollectiveMainloopFwdSm90ILi2EN4cute5tupleIJNS5_1CILi1EEES8_S8_EEENS6_IJNS7_ILi192EEENS7_ILi160EEENS7_ILi64EEEEEELi64ENS_12float_e4m3_tEfNS_4arch4Sm90ELb0ELb0ELb0ELb1ELb1ELb1ELb0ELb1ELb1ELb1ELb0ELb0EEENS1_21CollectiveEpilogueFwdINS6_IJSA_SC_SB_EEES9_NS_10bfloat16_tESG_Li384ELb1ELb1ELb0ELb1EEENS1_36VarlenDynamicPersistentTileSchedulerILi192ELi160ELi384ELi128ELb0ELb1ELb1ELb0ELb1ELb1EEEEEEEEEvNT_6ParamsE,"ax",@progbits
	.align	128
.text._ZN7cutlass13device_kernelIN5flash11enable_sm90INS1_16FlashAttnFwdSm90INS1_25CollectiveMainloopFwdSm90ILi2EN4cute5tupleIJNS5_1CILi1EEES8_S8_EEENS6_IJNS7_ILi192EEENS7_ILi160EEENS7_ILi64EEEEEELi64ENS_12float_e4m3_tEfNS_4arch4Sm90ELb0ELb0ELb0ELb1ELb1ELb1ELb0ELb1ELb1ELb1ELb0ELb0EEENS1_21CollectiveEpilogueFwdINS6_IJSA_SC_SB_EEES9_NS_10bfloat16_tESG_Li384ELb1ELb1ELb0ELb1EEENS1_36VarlenDynamicPersistentTileSchedulerILi192ELi160ELi384ELi128ELb0ELb1ELb1ELb0ELb1ELb1EEEEEEEEEvNT_6ParamsE:
        .type           _ZN7cutlass13device_kernelIN5flash11enable_sm90INS1_16FlashAttnFwdSm90INS1_25CollectiveMainloopFwdSm90ILi2EN4cute5tupleIJNS5_1CILi1EEES8_S8_EEENS6_IJNS7_ILi192EEENS7_ILi160EEENS7_ILi64EEEEEELi64ENS_12float_e4m3_tEfNS_4arch4Sm90ELb0ELb0ELb0ELb1ELb1ELb1ELb0ELb1ELb1ELb1ELb0ELb0EEENS1_21CollectiveEpilogueFwdINS6_IJSA_SC_SB_EEES9_NS_10bfloat16_tESG_Li384ELb1ELb1ELb0ELb1EEENS1_36VarlenDynamicPersistentTileSchedulerILi192ELi160ELi384ELi128ELb0ELb1ELb1ELb0ELb1ELb1EEEEEEEEEvNT_6ParamsE,@function
        .size           _ZN7cutlass13device_kernelIN5flash11enable_sm90INS1_16FlashAttnFwdSm90INS1_25CollectiveMainloopFwdSm90ILi2EN4cute5tupleIJNS5_1CILi1EEES8_S8_EEENS6_IJNS7_ILi192EEENS7_ILi160EEENS7_ILi64EEEEEELi64ENS_12float_e4m3_tEfNS_4arch4Sm90ELb0ELb0ELb0ELb1ELb1ELb1ELb0ELb1ELb1ELb1ELb0ELb0EEENS1_21CollectiveEpilogueFwdINS6_IJSA_SC_SB_EEES9_NS_10bfloat16_tESG_Li384ELb1ELb1ELb0ELb1EEENS1_36VarlenDynamicPersistentTileSchedulerILi192ELi160ELi384ELi128ELb0ELb1ELb1ELb0ELb1ELb1EEEEEEEEEvNT_6ParamsE,(.L_x_15863 - _ZN7cutlass13device_kernelIN5flash11enable_sm90INS1_16FlashAttnFwdSm90INS1_25CollectiveMainloopFwdSm90ILi2EN4cute5tupleIJNS5_1CILi1EEES8_S8_EEENS6_IJNS7_ILi192EEENS7_ILi160EEENS7_ILi64EEEEEELi64ENS_12float_e4m3_tEfNS_4arch4Sm90ELb0ELb0ELb0ELb1ELb1ELb1ELb0ELb1ELb1ELb1ELb0ELb0EEENS1_21CollectiveEpilogueFwdINS6_IJSA_SC_SB_EEES9_NS_10bfloat16_tESG_Li384ELb1ELb1ELb0ELb1EEENS1_36VarlenDynamicPersistentTileSchedulerILi192ELi160ELi384ELi128ELb0ELb1ELb1ELb0ELb1ELb1EEEEEEEEEvNT_6ParamsE)
        .other          _ZN7cutlass13device_kernelIN5flash11enable_sm90INS1_16FlashAttnFwdSm90INS1_25CollectiveMainloopFwdSm90ILi2EN4cute5tupleIJNS5_1CILi1EEES8_S8_EEENS6_IJNS7_ILi192EEENS7_ILi160EEENS7_ILi64EEEEEELi64ENS_12float_e4m3_tEfNS_4arch4Sm90ELb0ELb0ELb0ELb1ELb1ELb1ELb0ELb1ELb1ELb1ELb0ELb0EEENS1_21CollectiveEpilogueFwdINS6_IJSA_SC_SB_EEES9_NS_10bfloat16_tESG_Li384ELb1ELb1ELb0ELb1EEENS1_36VarlenDynamicPersistentTileSchedulerILi192ELi160ELi384ELi128ELb0ELb1ELb1ELb0ELb1ELb1EEEEEEEEEvNT_6ParamsE,@"STO_CUDA_ENTRY STV_DEFAULT"
_ZN7cutlass13device_kernelIN5flash11enable_sm90INS1_16FlashAttnFwdSm90INS1_25CollectiveMainloopFwdSm90ILi2EN4cute5tupleIJNS5_1CILi1EEES8_S8_EEENS6_IJNS7_ILi192EEENS7_ILi160EEENS7_ILi64EEEEEELi64ENS_12float_e4m3_tEfNS_4arch4Sm90ELb0ELb0ELb0ELb1ELb1ELb1ELb0ELb1ELb1ELb1ELb0ELb0EEENS1_21CollectiveEpilogueFwdINS6_IJSA_SC_SB_EEES9_NS_10bfloat16_tESG_Li384ELb1ELb1ELb0ELb1EEENS1_36VarlenDynamicPersistentTileSchedulerILi192ELi160ELi384ELi128ELb0ELb1ELb1ELb0ELb1ELb1EEEEEEEEEvNT_6ParamsE:
        /* <DEDUP_REMOVED lines=17> */
.L_x_13486:
[----:B------:R-:W-:Y:S05]  /*0110*/  BSYNC B0 ;  /* 0x0000000000007941 */ /* 0x000fea0003800000 */
.L_x_13485:
        /* <DEDUP_REMOVED lines=40> */
.L_x_13487:
        /* <DEDUP_REMOVED lines=22> */
.L_x_13488:
        /* <DEDUP_REMOVED lines=18> */
.L_x_13489:
        /* <DEDUP_REMOVED lines=22> */
.L_x_13490:
        /* <DEDUP_REMOVED lines=23> */
.L_x_13491:
        /* <DEDUP_REMOVED lines=9> */
.L_x_13494:
        /* <DEDUP_REMOVED lines=16> */
[----:B------:R-:W3:Y:S01]  /*0a80*/  LDL.LU R19, [R1+0x3c] ;  /* 0x00003c0001137983 */ /* 0x000ee20000300800 */
[----:B------:R-:W0:Y:S02]  /*0a90*/  S2R R0, SR_TID.X ;  /* 0x0000000000007919 */ /* 0x000e240000002100 */
[----:B0-----:R-:W-:-:S05]  /*0aa0*/  VIADD R21, R0, 0xffffff80 ;  /* 0xffffff8000157836 */ /* 0x001fca0000000000 */
[----:B------:R-:W-:-:S04]  /*0ab0*/  SHF.R.S32.HI R0, RZ, 0x1f, R21 ;  /* 0x0000001fff007819 */ /* 0x000fc80000011415 */
[CC--:B--2---:R-:W-:Y:S02]  /*0ac0*/  LEA.HI R2, R0.reuse, R21.reuse, RZ, 0x5 ;  /* 0x0000001500027211 */ /* 0x0c4fe400078f28ff */
[----:B------:R-:W-:-:S03]  /*0ad0*/  LEA.HI R7, R0, R21, RZ, 0x4 ;  /* 0x0000001500077211 */ /* 0x000fc600078f20ff */
[----:B------:R-:W-:Y:S01]  /*0ae0*/  IMAD.SHL.U32 R4, R2, 0x20, RZ ;  /* 0x0000002002047824 */ /* 0x000fe200078e00ff */
[-C--:B------:R-:W-:Y:S02]  /*0af0*/  LEA.HI R2, R0, R21.reuse, RZ, 0x7 ;  /* 0x0000001500027211 */ /* 0x080fe400078f38ff */
[----:B------:R-:W-:Y:S02]  /*0b00*/  LOP3.LUT R3, R7, 0x3fffff0, RZ, 0xc0, !PT ;  /* 0x03fffff007037812 */ /* 0x000fe400078ec0ff */
[----:B------:R-:W-:Y:S02]  /*0b10*/  LOP3.LUT R6, R2, 0xffffff80, RZ, 0xc0, !PT ;  /* 0xffffff8002067812 */ /* 0x000fe400078ec0ff */
[----:B------:R-:W-:Y:S01]  /*0b20*/  LOP3.LUT R5, R4, 0xfffffc00, RZ, 0xc0, !PT ;  /* 0xfffffc0004057812 */ /* 0x000fe200078ec0ff */
[C---:B------:R-:W-:Y:S02]  /*0b30*/  IMAD.IADD R4, R21.reuse, 0x1, -R3 ;  /* 0x0000000115047824 */ /* 0x040fe400078e0a03 */
[C---:B------:R-:W-:Y:S01]  /*0b40*/  IMAD.IADD R24, R21.reuse, 0x1, -R6 ;  /* 0x0000000115187824 */ /* 0x040fe200078e0a06 */
[-C--:B------:R-:W-:Y:S01]  /*0b50*/  LEA.HI R3, R21, R21.reuse, RZ, 0x1 ;  /* 0x0000001515037211 */ /* 0x080fe200078f08ff */
[----:B------:R-:W-:Y:S01]  /*0b60*/  IMAD R10, R4, 0x40, R5 ;  /* 0x00000040040a7824 */ /* 0x000fe200078e0205 */
[----:B------:R-:W-:-:S02]  /*0b70*/  LEA.HI R4, R0, R21, RZ, 0x2 ;  /* 0x0000001500047211 */ /* 0x000fc400078f10ff */
[----:B------:R-:W-:Y:S02]  /*0b80*/  SHF.R.S32.HI R9, RZ, 0x1f, R24 ;  /* 0x0000001fff097819 */ /* 0x000fe40000011418 */
[----:B------:R-:W-:Y:S02]  /*0b90*/  SHF.R.S32.HI R20, RZ, 0x1, R3 ;  /* 0x00000001ff147819 */ /* 0x000fe40000011403 */
[----:B------:R-:W-:Y:S02]  /*0ba0*/  LEA.HI R11, R9, R24, RZ, 0x2 ;  /* 0x00000018090b7211 */ /* 0x000fe400078f10ff */
[----:B------:R-:W-:Y:S02]  /*0bb0*/  SHF.R.S32.HI R22, RZ, 0x7, R2 ;  /* 0x00000007ff167819 */ /* 0x000fe40000011402 */
[----:B------:R-:W-:Y:S02]  /*0bc0*/  SHF.R.S32.HI R8, RZ, 0x4, R7 ;  /* 0x00000004ff087819 */ /* 0x000fe40000011407 */
[----:B------:R-:W-:-:S02]  /*0bd0*/  SHF.R.S32.HI R2, RZ, 0x2, R4 ;  /* 0x00000002ff027819 */ /* 0x000fc40000011404 */
[----:B------:R-:W-:Y:S02]  /*0be0*/  SHF.R.S32.HI R5, RZ, 0x1f, R4 ;  /* 0x0000001fff057819 */ /* 0x000fe40000011404 */
[----:B------:R-:W-:Y:S02]  /*0bf0*/  LEA.HI R6, R3, R20, RZ, 0x1 ;  /* 0x0000001403067211 */ /* 0x000fe400078f08ff */
[--C-:B------:R-:W-:Y:S02]  /*0c00*/  SHF.R.S32.HI R12, RZ, 0x2, R11.reuse ;  /* 0x00000002ff0c7819 */ /* 0x100fe4000001140b */
[----:B------:R-:W-:Y:S02]  /*0c10*/  SHF.R.S32.HI R17, RZ, 0x1f, R11 ;  /* 0x0000001fff117819 */ /* 0x000fe4000001140b */
[----:B------:R-:W-:Y:S02]  /*0c20*/  LOP3.LUT R16, R4, 0xfffffffc, RZ, 0xc0, !PT ;  /* 0xfffffffc04107812 */ /* 0x000fe400078ec0ff */
[----:B------:R-:W-:-:S02]  /*0c30*/  LEA.HI R7, R7, R8, RZ, 0x1 ;  /* 0x0000000807077211 */ /* 0x000fc400078f08ff */
[----:B------:R-:W-:Y:S02]  /*0c40*/  LEA.HI R5, R5, R2, RZ, 0x2 ;  /* 0x0000000205057211 */ /* 0x000fe400078f10ff */
[----:B------:R-:W-:Y:S02]  /*0c50*/  LOP3.LUT R6, R6, 0x3fffffe, RZ, 0xc0, !PT ;  /* 0x03fffffe06067812 */ /* 0x000fe400078ec0ff */
[----:B------:R-:W-:Y:S01]  /*0c60*/  LEA.HI R17, R17, R12, RZ, 0x3 ;  /* 0x0000000c11117211 */ /* 0x000fe200078f18ff */
[----:B------:R-:W-:Y:S01]  /*0c70*/  IMAD.HI R4, R22, 0x55555556, RZ ;  /* 0x5555555616047827 */ /* 0x000fe200078e02ff */
[----:B------:R-:W-:Y:S02]  /*0c80*/  LOP3.LUT R7, R7, 0x1ffffffe, RZ, 0xc0, !PT ;  /* 0x1ffffffe07077812 */ /* 0x000fe400078ec0ff */
[----:B------:R-:W-:Y:S01]  /*0c90*/  LOP3.LUT R5, R5, 0xfffffffc, RZ, 0xc0, !PT ;  /* 0xfffffffc05057812 */ /* 0x000fe200078ec0ff */
[----:B------:R-:W-:Y:S01]  /*0ca0*/  IMAD.IADD R16, R21, 0x1, -R16 ;  /* 0x0000000115107824 */ /* 0x000fe200078e0a10 */
[----:B------:R-:W-:-:S02]  /*0cb0*/  IADD3 R6, R20, -R6, RZ ;  /* 0x8000000614067210 */ /* 0x000fc40007ffe0ff */
[----:B------:R-:W-:Y:S02]  /*0cc0*/  LOP3.LUT R17, R17, 0xfffffff8, RZ, 0xc0, !PT ;  /* 0xfffffff811117812 */ /* 0x000fe400078ec0ff */
[----:B------:R-:W-:Y:S02]  /*0cd0*/  LEA.HI R9, R9, R24, RZ, 0x5 ;  /* 0x0000001809097211 */ /* 0x000fe400078f28ff */
[----:B------:R-:W-:Y:S01]  /*0ce0*/  LOP3.LUT R11, R11, 0x7ffffffc, RZ, 0xc0, !PT ;  /* 0x7ffffffc0b0b7812 */ /* 0x000fe200078ec0ff */
[----:B------:R-:W-:Y:S01]  /*0cf0*/  IMAD.IADD R7, R8, 0x1, -R7 ;  /* 0x0000000108077824 */ /* 0x000fe200078e0a07 */
[----:B------:R-:W-:Y:S01]  /*0d00*/  LEA.HI R4, R4, R4, RZ, 0x1 ;  /* 0x0000000404047211 */ /* 0x000fe200078f08ff */
[----:B------:R-:W-:Y:S01]  /*0d10*/  IMAD.IADD R20, R2, 0x1, -R5 ;  /* 0x0000000102147824 */ /* 0x000fe200078e0a05 */
[----:B------:R-:W-:Y:S01]  /*0d20*/  LEA.HI R2, R16, R16, RZ, 0x1 ;  /* 0x0000001010027211 */ /* 0x000fe200078f08ff */
[----:B------:R-:W-:Y:S01]  /*0d30*/  IMAD R6, R8, 0x8, R6 ;  /* 0x0000000808067824 */ /* 0x000fe200078e0206 */
[----:B------:R-:W-:Y:S01]  /*0d40*/  SHF.R.S32.HI R9, RZ, 0x5, R9 ;  /* 0x00000005ff097819 */ /* 0x000fe20000011409 */
[----:B------:R-:W-:-:S02]  /*0d50*/  IMAD.IADD R12, R12, 0x1, -R17 ;  /* 0x000000010c0c7824 */ /* 0x000fc400078e0a11 */
[----:B------:R-:W-:Y:S02]  /*0d60*/  IMAD.MOV.U32 R8, RZ, RZ, -0x2 ;  /* 0xfffffffeff087424 */ /* 0x000fe400078e00ff */
[----:B------:R-:W-:Y:S01]  /*0d70*/  IMAD.IADD R11, R24, 0x1, -R11 ;  /* 0x00000001180b7824 */ /* 0x000fe200078e0a0b */
[----:B------:R-:W-:Y:S01]  /*0d80*/  LOP3.LUT R5, R2, 0x1ffffffe, RZ, 0xc0, !PT ;  /* 0x1ffffffe02057812 */ /* 0x000fe200078ec0ff */
[----:B------:R-:W-:Y:S01]  /*0d90*/  IMAD R4, R4, -0x3, R22 ;  /* 0xfffffffd04047824 */ /* 0x000fe200078e0216 */
[----:B------:R-:W-:Y:S01]  /*0da0*/  LEA R7, R7, R10, 0x3 ;  /* 0x0000000a07077211 */ /* 0x000fe200078e18ff */
[----:B------:R-:W-:Y:S02]  /*0db0*/  IMAD R9, R9, 0x10, R12 ;  /* 0x0000001009097824 */ /* 0x000fe400078e020c */
[----:B------:R-:W-:Y:S01]  /*0dc0*/  IMAD R2, R11, R8, 0xa0 ;  /* 0x000000a00b027424 */ /* 0x000fe200078e0208 */
[----:B------:R-:W-:Y:S01]  /*0dd0*/  STL [R1+0x68], R20 ;  /* 0x0000681401007387 */ /* 0x000fe20000100800 */
[----:B------:R-:W-:-:S03]  /*0de0*/  IMAD R4, R4, 0x40, R9 ;  /* 0x0000004004047824 */ /* 0x000fc600078e0209 */
[----:B------:R0:W-:Y:S01]  /*0df0*/  STL [R1+0x88], R7 ;  /* 0x0000880701007387 */ /* 0x0001e20000100800 */
[----:B------:R-:W-:-:S03]  /*0e00*/  LEA.HI R0, R0, R21, RZ, 0x3 ;  /* 0x0000001500007211 */ /* 0x000fc600078f18ff */
[----:B------:R3:W-:Y:S04]  /*0e10*/  STL [R1+0x84], R2 ;  /* 0x0000840201007387 */ /* 0x0007e80000100800 */
[----:B------:R-:W-:Y:S01]  /*0e20*/  STL [R1+0x4], R13 ;  /* 0x0000040d01007387 */ /* 0x000fe20000100800 */
[----:B------:R-:W-:-:S03]  /*0e30*/  LOP3.LUT R3, R3, 0xfffffffe, RZ, 0xc0, !PT ;  /* 0xfffffffe03037812 */ /* 0x000fc600078ec0ff */
[----:B------:R-:W-:Y:S04]  /*0e40*/  STL [R1+0x8], R14 ;  /* 0x0000080e01007387 */ /* 0x000fe80000100800 */
[----:B------:R-:W-:Y:S04]  /*0e50*/  STL [R1+0xc], R15 ;  /* 0x00000c0f01007387 */ /* 0x000fe80000100800 */
[----:B------:R-:W-:Y:S04]  /*0e60*/  STL [R1+0x7c], R4 ;  /* 0x00007c0401007387 */ /* 0x000fe80000100800 */
[----:B------:R-:W-:Y:S01]  /*0e70*/  STL [R1+0x54], RZ ;  /* 0x000054ff01007387 */ /* 0x000fe20000100800 */
[----:B------:R-:W-:Y:S01]  /*0e80*/  IMAD.IADD R3, R21, 0x1, -R3 ;  /* 0x0000000115037824 */ /* 0x000fe200078e0a03 */
[----:B0-----:R-:W-:Y:S01]  /*0e90*/  SHF.R.S32.HI R7, RZ, 0x3, R0 ;  /* 0x00000003ff077819 */ /* 0x001fe20000011400 */
[----:B------:R-:W-:-:S03]  /*0ea0*/  IMAD.IADD R5, R16, 0x1, -R5 ;  /* 0x0000000110057824 */ /* 0x000fc600078e0a05 */
[C---:B------:R-:W-:Y:S01]  /*0eb0*/  SHF.L.U32 R22, R3.reuse, 0x3, RZ ;  /* 0x0000000303167819 */ /* 0x040fe200000006ff */
[----:B------:R-:W-:-:S04]  /*0ec0*/  IMAD.SHL.U32 R16, R3, 0x10, RZ ;  /* 0x0000001003107824 */ /* 0x000fc800078e00ff */
[----:B------:R-:W-:Y:S02]  /*0ed0*/  VIADD R7, R22, 0x10 ;  /* 0x0000001016077836 */ /* 0x000fe40000000000 */
[----:B------:R-:W-:Y:S02]  /*0ee0*/  VIADD R156, R16, 0x20 ;  /* 0x00000020109c7836 */ /* 0x000fe40000000000 */
[----:B------:R-:W-:Y:S01]  /*0ef0*/  IMAD.SHL.U32 R6, R6, 0x40, RZ ;  /* 0x0000004006067824 */ /* 0x000fe200078e00ff */
[----:B------:R-:W-:Y:S01]  /*0f00*/  SHF.R.S32.HI R17, RZ, 0x1f, R16 ;  /* 0x0000001fff117819 */ /* 0x000fe20000011410 */
[----:B------:R-:W-:Y:S01]  /*0f10*/  IMAD.MOV.U32 R157, RZ, RZ, RZ ;  /* 0x000000ffff9d7224 */ /* 0x000fe200078e00ff */
[----:B---3--:R-:W-:-:S05]  /*0f20*/  LOP3.LUT R2, R19, 0x1, RZ, 0xfc, !PT ;  /* 0x0000000113027812 */ /* 0x008fca00078efcff */
[----:B------:R0:W-:Y:S02]  /*0f30*/  STL [R1+0x18], R2 ;  /* 0x0000180201007387 */ /* 0x0001e40000100800 */
[----:B0-----:R-:W-:Y:S01]  /*0f40*/  LOP3.LUT R2, R0, 0xfffffff8, RZ, 0xc0, !PT ;  /* 0xfffffff800027812 */ /* 0x001fe200078ec0ff */
[----:B------:R-:W-:-:S04]  /*0f50*/  IMAD.SHL.U32 R0, R20, 0x80, RZ ;  /* 0x0000008014007824 */ /* 0x000fc800078e00ff */
[----:B------:R-:W-:Y:S01]  /*0f60*/  IMAD.IADD R2, R21, 0x1, -R2 ;  /* 0x0000000115027824 */ /* 0x000fe200078e0a02 */
[----:B------:R-:W-:Y:S03]  /*0f70*/  STL [R1+0x1c], RZ ;  /* 0x00001cff01007387 */ /* 0x000fe60000100800 */
[----:B------:R-:W-:Y:S01]  /*0f80*/  IMAD.SHL.U32 R8, R2, 0x8, RZ ;  /* 0x0000000802087824 */ /* 0x000fe200078e00ff */
[----:B------:R-:W-:Y:S01]  /*0f90*/  LOP3.LUT R2, R0, 0x180, RZ, 0xc0, !PT ;  /* 0x0000018000027812 */ /* 0x000fe200078ec0ff */
[----:B------:R-:W-:Y:S03]  /*0fa0*/  STL [R1+0x14], RZ ;  /* 0x000014ff01007387 */ /* 0x000fe60000100800 */
[----:B------:R-:W-:Y:S01]  /*0fb0*/  SHF.R.U32.HI R3, RZ, 0x3, R2 ;  /* 0x00000003ff037819 */ /* 0x000fe20000011602 */
[----:B------:R0:W-:Y:S01]  /*0fc0*/  STL [R1+0x60], R8 ;  /* 0x0000600801007387 */ /* 0x0001e20000100800 */
[----:B------:R-:W-:-:S03]  /*0fd0*/  LOP3.LUT R0, R2, 0x10, R16, 0xf8, !PT ;  /* 0x0000001002007812 */ /* 0x000fc600078ef810 */
[----:B------:R1:W-:Y:S01]  /*0fe0*/  STL [R1+0x34], R2 ;  /* 0x0000340201007387 */ /* 0x0003e20000100800 */
[----:B------:R-:W-:-:S03]  /*0ff0*/  LOP3.LUT R0, R0, R3, RZ, 0x3c, !PT ;  /* 0x0000000300007212 */ /* 0x000fc600078e3cff */
[----:B------:R-:W-:Y:S01]  /*1000*/  STL [R1+0x24], R7 ;  /* 0x0000240701007387 */ /* 0x000fe20000100800 */
[----:B0-----:R-:W-:Y:S02]  /*1010*/  SHF.R.S32.HI R8, RZ, 0x1f, R8 ;  /* 0x0000001fff087819 */ /* 0x001fe40000011408 */
[----:B-1----:R-:W-:Y:S01]  /*1020*/  LOP3.LUT R2, R2, 0x30, R16, 0xf8, !PT ;  /* 0x0000003002027812 */ /* 0x002fe200078ef810 */
[----:B------:R0:W-:Y:S04]  /*1030*/  STL [R1+0x38], R3 ;  /* 0x0000380301007387 */ /* 0x0001e80000100800 */
[----:B------:R1:W-:Y:S01]  /*1040*/  STL [R1+0x8c], R8 ;  /* 0x00008c0801007387 */ /* 0x0003e20000100800 */
[----:B0-----:R-:W-:Y:S02]  /*1050*/  LOP3.LUT R3, R2, R3, RZ, 0x3c, !PT ;  /* 0x0000000302037212 */ /* 0x001fe400078e3cff */
[----:B------:R-:W-:Y:S01]  /*1060*/  SHF.R.S32.HI R2, RZ, 0x1f, R156 ;  /* 0x0000001fff027819 */ /* 0x000fe2000001149c */
[----:B------:R-:W-:Y:S01]  /*1070*/  STL [R1+0x3c], R6 ;  /* 0x00003c0601007387 */ /* 0x000fe20000100800 */
[----:B-1----:R-:W-:Y:S01]  /*1080*/  SHF.R.S32.HI R8, RZ, 0x1f, R7 ;  /* 0x0000001fff087819 */ /* 0x002fe20000011407 */
[----:B------:R-:W-:-:S02]  /*1090*/  IMAD.IADD R7, R6, 0x1, R0 ;  /* 0x0000000106077824 */ /* 0x000fc400078e0200 */
[----:B------:R0:W-:Y:S01]  /*10a0*/  STL [R1+0x20], R2 ;  /* 0x0000200201007387 */ /* 0x0001e20000100800 */
[----:B------:R-:W-:-:S03]  /*10b0*/  IMAD R0, R5, 0x8, R4 ;  /* 0x0000000805007824 */ /* 0x000fc600078e0204 */
[----:B------:R1:W-:Y:S01]  /*10c0*/  STL [R1+0x70], R8 ;  /* 0x0000700801007387 */ /* 0x0003e20000100800 */
[----:B0-----:R-:W-:-:S03]  /*10d0*/  IADD3 R2, R18, R6, R3 ;  /* 0x0000000612027210 */ /* 0x001fc60007ffe003 */
[----:B------:R1:W-:Y:S04]  /*10e0*/  STL [R1+0x28], R7 ;  /* 0x0000280701007387 */ /* 0x0003e80000100800 */
[----:B------:R1:W-:Y:S04]  /*10f0*/  STL [R1+0x80], R0 ;  /* 0x0000800001007387 */ /* 0x0003e80000100800 */
[----:B------:R1:W-:Y:S01]  /*1100*/  STL [R1+0x74], R2 ;  /* 0x0000740201007387 */ /* 0x0003e20000100800 */
[----:B------:R-:W-:-:S07]  /*1110*/  IMAD.MOV.U32 R19, RZ, RZ, RZ ;  /* 0x000000ffff137224 */ /* 0x000fce00078e00ff */
.L_x_13597:
[----:B-12---:R-:W2:Y:S01]  /*1120*/  LDL.LU R0, [R1+0xc] ;  /* 0x00000c0001007983 */ /* 0x006ea20000300800 */
[----:B0-----:R-:W2:Y:S01]  /*1130*/  LDC.64 R2, c[0x0][0xc88] ;  /* 0x00032200ff027b82 */ /* 0x001ea20000000a00 */
[----:B------:R-:W-:Y:S01]  /*1140*/  ULDC.64 UR4, c[0x0][0xa28] ;  /* 0x00028a0000047ab9 */ /* 0x000fe20000000a00 */
[----:B------:R-:W-:Y:S01]  /*1150*/  ULDC.64 UR8, c[0x0][0xa18] ;  /* 0x0002860000087ab9 */ /* 0x000fe20000000a00 */
[----:B------:R-:W-:Y:S01]  /*1160*/  ISETP.NE.U32.AND P2, PT, RZ, UR4, PT ;  /* 0x00000004ff007c0c */ /* 0x000fe2000bf45070 */
[----:B------:R-:W-:Y:S01]  /*1170*/  ULDC.64 UR6, c[0x0][0xa08] ;  /* 0x0002820000067ab9 */ /* 0x000fe20000000a00 */
[----:B------:R-:W-:Y:S01]  /*1180*/  IMAD.MOV.U32 R9, RZ, RZ, RZ ;  /* 0x000000ffff097224 */ /* 0x000fe200078e00ff */
[----:B------:R-:W3:Y:S01]  /*1190*/  LDL R33, [R1+0x8] ;  /* 0x0000080001217983 */ /* 0x000ee20000100800 */
[----:B------:R-:W-:Y:S01]  /*11a0*/  ISETP.NE.AND.EX P2, PT, RZ, UR5, PT, P2 ;  /* 0x00000005ff007c0c */ /* 0x000fe2000bf45320 */
[----:B--2---:R-:W-:-:S05]  /*11b0*/  IMAD.WIDE R2, R0, 0x4, R2 ;  /* 0x0000000400027825 */ /* 0x004fca00078e0202 */
[----:B------:R-:W2:Y:S01]  /*11c0*/  LDG.E R0, desc[UR40][R2.64] ;  /* 0x0000002802007981 */ /* 0x000ea2000c1e1900 */
[----:B------:R-:W-:Y:S02]  /*11d0*/  ISETP.NE.U32.AND P1, PT, RZ, UR8, PT ;  /* 0x00000008ff007c0c */ /* 0x000fe4000bf25070 */
[----:B------:R-:W-:Y:S02]  /*11e0*/  ISETP.NE.U32.AND P0, PT, RZ, UR6, PT ;  /* 0x00000006ff007c0c */ /* 0x000fe4000bf05070 */
[----:B------:R-:W-:Y:S02]  /*11f0*/  ISETP.NE.AND.EX P1, PT, RZ, UR9, PT, P1 ;  /* 0x00000009ff007c0c */ /* 0x000fe4000bf25310 */
[----:B------:R-:W-:Y:S02]  /*1200*/  ISETP.NE.AND.EX P0, PT, RZ, UR7, PT, P0 ;  /* 0x00000007ff007c0c */ /* 0x000fe4000bf05300 */
[----:B------:R-:W-:Y:S02]  /*1210*/  MOV R25, RZ ;  /* 0x000000ff00197202 */ /* 0x000fe40000000f00 */
[----:B--2--5:R-:W-:Y:S01]  /*1220*/  SHF.R.S32.HI R4, RZ, 0x1f, R0 ;  /* 0x0000001fff047819 */ /* 0x024fe20000011400 */
[C---:B------:R-:W-:Y:S01]  /*1230*/  IMAD.SHL.U32 R27, R0.reuse, 0x4, RZ ;  /* 0x00000004001b7824 */ /* 0x040fe200078e00ff */
[C---:B------:R-:W-:Y:S01]  /*1240*/  @P2 LEA R2, P3, R0.reuse, UR4, 0x2 ;  /* 0x0000000400022c11 */ /* 0x040fe2000f8610ff */
[----:B------:R-:W-:Y:S01]  /*1250*/  STL [R1+0x40], R0 ;  /* 0x0000400001007387 */ /* 0x000fe20000100800 */
[----:B------:R-:W-:-:S02]  /*1260*/  SHF.L.U64.HI R26, R0, 0x2, R4 ;  /* 0x00000002001a7819 */ /* 0x000fc40000010204 */
[----:B------:R-:W-:Y:S01]  /*1270*/  @P2 LEA.HI.X R3, R0, UR5, R4, 0x2, P3 ;  /* 0x0000000500032c11 */ /* 0x000fe200098f1404 */
[----:B------:R0:W-:Y:S01]  /*1280*/  STL [R1+0x5c], R4 ;  /* 0x00005c0401007387 */ /* 0x0001e20000100800 */
[C---:B------:R-:W-:Y:S01]  /*1290*/  IADD3 R6, P4, R27.reuse, UR6, RZ ;  /* 0x000000061b067c10 */ /* 0x040fe2000ff9e0ff */
[----:B------:R-:W-:Y:S02]  /*12a0*/  ULDC UR4, c[0x0][0x288] ;  /* 0x0000a20000047ab9 */ /* 0x000fe40000000800 */
[----:B------:R1:W5:Y:S01]  /*12b0*/  @P2 LDG.E R9, desc[UR40][R2.64] ;  /* 0x0000002802092981 */ /* 0x000362000c1e1900 */
[----:B------:R-:W-:Y:S01]  /*12c0*/  IMAD.U32 R28, RZ, RZ, UR4 ;  /* 0x00000004ff1c7e24 */ /* 0x000fe2000f8e00ff */
[----:B------:R-:W-:Y:S01]  /*12d0*/  IADD3.X R7, R26, UR7, RZ, P4, !PT ;  /* 0x000000071a077c10 */ /* 0x000fe2000a7fe4ff */
[----:B------:R-:W-:Y:S01]  /*12e0*/  ULDC.64 UR4, c[0x0][0x418] ;  /* 0x0001060000047ab9 */ /* 0x000fe20000000a00 */
[----:B------:R-:W-:Y:S01]  /*12f0*/  STL [R1+0x48], R27 ;  /* 0x0000481b01007387 */ /* 0x000fe20000100800 */
[----:B0-----:R-:W-:-:S03]  /*1300*/  @P1 IADD3 R4, P2, R27, UR8, RZ ;  /* 0x000000081b041c10 */ /* 0x001fc6000ff5e0ff */
[----:B------:R-:W-:Y:S01]  /*1310*/  STL [R1+0x4c], R26 ;  /* 0x00004c1a01007387 */ /* 0x000fe20000100800 */
[----:B------:R-:W-:-:S03]  /*1320*/  @P1 IADD3.X R5, R26, UR9, RZ, P2, !PT ;  /* 0x000000091a051c10 */ /* 0x000fc600097fe4ff */
[----:B------:R0:W5:Y:S01]  /*1330*/  @P0 LDG.E R25, desc[UR40][R6.64] ;  /* 0x0000002806190981 */ /* 0x000162000c1e1900 */
[----:B------:R-:W-:Y:S01]  /*1340*/  UISETP.NE.U32.AND UP0, UPT, UR4, URZ, UPT ;  /* 0x0000003f0400728c */ /* 0x000fe2000bf05070 */
[----:B------:R-:W-:Y:S02]  /*1350*/  ULDC.64 UR8, c[0x0][0xa20] ;  /* 0x0002880000087ab9 */ /* 0x000fe40000000a00 */
[----:B------:R-:W2:Y:S04]  /*1360*/  LDL R2, [R1+0x4] ;  /* 0x0000040001027983 */ /* 0x000ea80000100800 */
[----:B------:R0:W5:Y:S01]  /*1370*/  @P1 LDG.E R28, desc[UR40][R4.64] ;  /* 0x00000028041c1981 */ /* 0x000162000c1e1900 */
[----:B------:R-:W-:Y:S01]  /*1380*/  UISETP.NE.AND.EX UP0, UPT, UR5, URZ, UPT, UP0 ;  /* 0x0000003f0500728c */ /* 0x000fe2000bf05300 */
[----:B------:R-:W-:Y:S01]  /*1390*/  ULDC UR4, c[0x0][0x424] ;  /* 0x0001090000047ab9 */ /* 0x000fe20000000800 */
[----:B------:R-:W-:-:S02]  /*13a0*/  ISETP.NE.U32.AND P2, PT, RZ, UR8, PT ;  /* 0x00000008ff007c0c */ /* 0x000fc4000bf45070 */
[----:B------:R-:W-:Y:S01]  /*13b0*/  USEL UR4, UR4, 0x1, UP0 ;  /* 0x0000000104047887 */ /* 0x000fe20008000000 */
[----:B------:R-:W-:Y:S01]  /*13c0*/  ULDC UR5, c[0x0][0x2f0] ;  /* 0x0000bc0000057ab9 */ /* 0x000fe20000000800 */
[----:B------:R-:W-:Y:S02]  /*13d0*/  ISETP.NE.AND.EX P2, PT, RZ, UR9, PT, P2 ;  /* 0x00000009ff007c0c */ /* 0x000fe4000bf45320 */
[----:B------:R-:W-:Y:S01]  /*13e0*/  UIMAD UR4, UR4, UR5, URZ ;  /* 0x00000005040472a4 */ /* 0x000fe2000f8e023f */
[----:B---3--:R-:W-:Y:S02]  /*13f0*/  STL [R1+0x44], R33 ;  /* 0x0000442101007387 */ /* 0x008fe40000100800 */
[----:B------:R-:W-:Y:S02]  /*1400*/  ULDC UR5, c[0x0][0x348] ;  /* 0x0000d20000057ab9 */ /* 0x000fe40000000800 */
[----:B--2---:R1:W-:Y:S02]  /*1410*/  STL [R1+0x58], R2 ;  /* 0x0000580201007387 */ /* 0x0043e40000100800 */
[----:B-1----:R-:W-:Y:S01]  /*1420*/  IMAD.MOV.U32 R2, RZ, RZ, R0 ;  /* 0x000000ffff027224 */ /* 0x002fe200078e0000 */
        /* <DEDUP_REMOVED lines=10> */
.L_x_13496:
[----:B------:R-:W-:Y:S02]  /*14d0*/  IMAD.U32 R30, RZ, RZ, UR5 ;  /* 0x00000005ff1e7e24 */ /* 0x000fe4000f8e00ff */
[----:B------:R-:W-:Y:S01]  /*14e0*/  IMAD.U32 R24, RZ, RZ, UR4 ;  /* 0x00000004ff187e24 */ /* 0x000fe2000f8e00ff */
[----:B------:R-:W-:Y:S06]  /*14f0*/  @!P2 BRA `(.L_x_13497) ;  /* 0x000000000010a947 */ /* 0x000fec0003800000 */
[----:B------:R-:W-:-:S04]  /*1500*/  IADD3 R4, P0, R27, UR8, RZ ;  /* 0x000000081b047c10 */ /* 0x000fc8000ff1e0ff */
[----:B------:R-:W-:-:S05]  /*1510*/  IADD3.X R5, R26, UR9, RZ, P0, !PT ;  /* 0x000000091a057c10 */ /* 0x000fca00087fe4ff */
[----:B------:R0:W5:Y:S01]  /*1520*/  LDG.E R24, desc[UR40][R4.64] ;  /* 0x0000002804187981 */ /* 0x000162000c1e1900 */
[----:B------:R-:W-:Y:S05]  /*1530*/  BRA `(.L_x_13498) ;  /* 0x0000000000107947 */ /* 0x000fea0003800000 */
.L_x_13497:
[----:B------:R-:W-:Y:S05]  /*1540*/  @!P0 BRA `(.L_x_13498) ;  /* 0x00000000000c8947 */ /* 0x000fea0003800000 */
[----:B------:R-:W2:Y:S04]  /*1550*/  LDG.E R3, desc[UR40][R6.64] ;  /* 0x0000002806037981 */ /* 0x000ea8000c1e1900 */
[----:B------:R-:W2:Y:S02]  /*1560*/  LDG.E R24, desc[UR40][R6.64+0x4] ;  /* 0x0000042806187981 */ /* 0x000ea4000c1e1900 */
[----:B--2---:R-:W-:-:S07]  /*1570*/  IMAD.IADD R24, R24, 0x1, -R3 ;  /* 0x0000000118187824 */ /* 0x004fce00078e0a03 */
.L_x_13498:
[----:B------:R-:W-:Y:S02]  /*1580*/  ULDC.64 UR4, c[0x0][0xa10] ;  /* 0x0002840000047ab9 */ /* 0x000fe40000000a00 */
        /* <DEDUP_REMOVED lines=13> */
[----:B------:R-:W-:Y:S01]  /*1660*/  IMAD.IADD R9, R24, 0x1, -R9 ;  /* 0x0000000118097824 */ /* 0x000fe200078e0a09 */
[----:B------:R-:W-:-:S03]  /*1670*/  PLOP3.LUT P3, PT, PT, PT, PT, 0x80, 0x0 ;  /* 0x000000000000781c */ /* 0x000fc60003f6f070 */
[----:B0-----:R-:W-:-:S05]  /*1680*/  IMAD.MOV R4, RZ, RZ, -R9 ;  /* 0x000000ffff047224 */ /* 0x001fca00078e0a09 */
[----:B------:R-:W-:Y:S02]  /*1690*/  VIMNMX R4, RZ, R4, !PT ;  /* 0x00000004ff047248 */ /* 0x000fe40007fe0100 */
[----:B--2---:R-:W-:-:S05]  /*16a0*/  @P0 IADD3 R30, -R0, R3, RZ ;  /* 0x00000003001e0210 */ /* 0x004fca0007ffe1ff */
        /* <DEDUP_REMOVED lines=14> */
[----:B------:R-:W-:-:S04]  /*1790*/  @P0 LEA.HI.SX32 R32, R0, R3, 0x1a ;  /* 0x0000000300200211 */ /* 0x000fc800078fd2ff */
        /* <DEDUP_REMOVED lines=22> */
.L_x_13501:
[----:B------:R-:W-:Y:S05]  /*1900*/  BSYNC B6 ;  /* 0x0000000000067941 */ /* 0x000fea0003800000 */
.L_x_13500:
        /* <DEDUP_REMOVED lines=20> */
.L_x_13503:
[----:B------:R-:W-:Y:S05]  /*1a50*/  BSYNC B6 ;  /* 0x0000000000067941 */ /* 0x000fea0003800000 */
.L_x_13502:
[----:B------:R-:W-:Y:S01]  /*1a60*/  ULDC.64 UR4, c[0x0][0x9f8] ;  /* 0x00027e0000047ab9 */ /* 0x000fe20000000a00 */
[----:B------:R-:W2:Y:S01]  /*1a70*/  LDL R54, [R1+0x68] ;  /* 0x0000680001367983 */ /* 0x000ea20000100800 */
[----:B------:R-:W-:Y:S01]  /*1a80*/  ISETP.NE.U32.AND P0, PT, RZ, UR4, PT ;  /* 0x00000004ff007c0c */ /* 0x000fe2000bf05070 */
[----:B------:R-:W0:Y:S02]  /*1a90*/  LDC R47, c[0x0][0x3f4] ;  /* 0x0000fd00ff2f7b82 */ /* 0x000e240000000800 */
[----:B------:R-:W3:Y:S01]  /*1aa0*/  LDL.LU R52, [R1+0x30] ;  /* 0x0000300001347983 */ /* 0x000ee20000300800 */
[----:B------:R-:W-:-:S03]  /*1ab0*/  ISETP.NE.AND.EX P0, PT, RZ, UR5, PT, P0 ;  /* 0x00000005ff007c0c */ /* 0x000fc6000bf05300 */
[----:B------:R-:W4:Y:S02]  /*1ac0*/  LDL R50, [R1+0x34] ;  /* 0x0000340001327983 */ /* 0x000f240000100800 */
[----:B------:R-:W1:Y:S01]  /*1ad0*/  LDC.64 R36, c[0x0][0x3f8] ;  /* 0x0000fe00ff247b82 */ /* 0x000e620000000a00 */
[----:B------:R-:W0:Y:S07]  /*1ae0*/  S2R R41, SR_TID.X ;  /* 0x0000000000297919 */ /* 0x000e2e0000002100 */
[----:B------:R-:W-:Y:S01]  /*1af0*/  @P0 IADD3 R4, P1, R27, UR4, RZ ;  /* 0x000000041b040c10 */ /* 0x000fe2000ff3e0ff */
[----:B------:R-:W1:Y:S01]  /*1b00*/  LDC.64 R44, c[0x0][0x408] ;  /* 0x00010200ff2c7b82 */ /* 0x000e620000000a00 */
[----:B------:R-:W2:Y:S01]  /*1b10*/  LDL R27, [R1+0x38] ;  /* 0x00003800011b7983 */ /* 0x000ea20000100800 */
[----:B------:R-:W-:Y:S01]  /*1b20*/  ULDC UR4, c[0x0][0x2f4] ;  /* 0x0000bd0000047ab9 */ /* 0x000fe20000000800 */
[----:B------:R-:W-:-:S02]  /*1b30*/  @P0 IADD3.X R5, R26, UR5, RZ, P1, !PT ;  /* 0x000000051a050c10 */ /* 0x000fc40008ffe4ff */
[----:B------:R-:W2:Y:S04]  /*1b40*/  LDL R26, [R1+0x3c] ;  /* 0x00003c00011a7983 */ /* 0x000ea80000100800 */
[----:B------:R1:W2:Y:S01]  /*1b50*/  @P0 LDG.E R2, desc[UR40][R4.64] ;  /* 0x0000002804020981 */ /* 0x0002a2000c1e1900 */
[----:B0-----:R-:W-:Y:S01]  /*1b60*/  ISETP.GE.AND P0, PT, R16, R47, PT ;  /* 0x0000002f1000720c */ /* 0x001fe20003f06270 */
[----:B------:R-:W-:-:S05]  /*1b70*/  VIADD R55, R41, 0xffffff80 ;  /* 0xffffff8029377836 */ /* 0x000fca0000000000 */
[----:B------:R-:W-:-:S04]  /*1b80*/  LEA.HI R48, R55, R55, RZ, 0x1 ;  /* 0x0000003737307211 */ /* 0x000fc800078f08ff */
[----:B------:R-:W-:-:S04]  /*1b90*/  SHF.R.S32.HI R48, RZ, 0x1, R48 ;  /* 0x00000001ff307819 */ /* 0x000fc80000011430 */
[----:B------:R-:W-:Y:S02]  /*1ba0*/  SHF.R.S32.HI R3, RZ, 0x1f, R48 ;  /* 0x0000001fff037819 */ /* 0x000fe40000011430 */
[----:B------:R-:W-:-:S03]  /*1bb0*/  ISETP.GE.AND P3, PT, R16, UR4, PT ;  /* 0x0000000410007c0c */ /* 0x000fc6000bf66270 */
[C---:B-1----:R-:W-:Y:S02]  /*1bc0*/  IMAD R0, R3.reuse, R36, RZ ;  /* 0x0000002403007224 */ /* 0x042fe400078e02ff */
[----:B------:R-:W-:Y:S01]  /*1bd0*/  IMAD R4, R3, R44, RZ ;  /* 0x0000002c03047224 */ /* 0x000fe200078e02ff */
[----:B------:R-:W-:Y:S02]  /*1be0*/  SEL R3, R47, RZ, P0 ;  /* 0x000000ff2f037207 */ /* 0x000fe40000000000 */
[----:B------:R-:W-:Y:S01]  /*1bf0*/  SHF.R.S32.HI R23, RZ, 0x1f, R22 ;  /* 0x0000001fff177819 */ /* 0x000fe20000011416 */
[----:B------:R-:W-:Y:S02]  /*1c00*/  IMAD R13, R48, R37, R0 ;  /* 0x00000025300d7224 */ /* 0x000fe400078e0200 */
[----:B------:R-:W-:Y:S01]  /*1c10*/  IMAD.IADD R3, R16, 0x1, R3 ;  /* 0x0000000110037824 */ /* 0x000fe200078e0203 */
[----:B------:R-:W-:Y:S01]  /*1c20*/  ISETP.GE.AND P2, PT, R156, UR4, PT ;  /* 0x000000049c007c0c */ /* 0x000fe2000bf46270 */
[----:B------:R-:W-:-:S04]  /*1c30*/  IMAD.WIDE.U32 R6, R48, R36, R22 ;  /* 0x0000002430067225 */ /* 0x000fc800078e0016 */
[----:B------:R-:W-:Y:S01]  /*1c40*/  IMAD.WIDE.U32 R8, R48, R36, R16 ;  /* 0x0000002430087225 */ /* 0x000fe200078e0010 */
[----:B------:R-:W-:-:S03]  /*1c50*/  SHF.R.S32.HI R12, RZ, 0x1f, R3 ;  /* 0x0000001fff0c7819 */ /* 0x000fc60000011403 */
[C---:B------:R-:W-:Y:S02]  /*1c60*/  IMAD R15, R48.reuse, R45, R4 ;  /* 0x0000002d300f7224 */ /* 0x040fe400078e0204 */
[----:B------:R-:W-:Y:S01]  /*1c70*/  IMAD.WIDE.U32 R4, R48, R44, R22 ;  /* 0x0000002c30047225 */ /* 0x000fe200078e0016 */
[----:B------:R-:W-:-:S03]  /*1c80*/  IADD3 R7, R7, R13, RZ ;  /* 0x0000000d07077210 */ /* 0x000fc60007ffe0ff */
[----:B------:R-:W-:Y:S01]  /*1c90*/  IMAD.IADD R9, R13, 0x1, R9 ;  /* 0x000000010d097824 */ /* 0x000fe200078e0209 */
[----:B-----5:R-:W-:Y:S01]  /*1ca0*/  SHF.R.S32.HI R13, RZ, 0x1f, R29 ;  /* 0x0000001fff0d7819 */ /* 0x020fe2000001141d */
[----:B------:R-:W-:Y:S01]  /*1cb0*/  IMAD.IADD R5, R5, 0x1, R15 ;  /* 0x0000000105057824 */ /* 0x000fe200078e020f */
[----:B------:R-:W-:Y:S01]  /*1cc0*/  LEA.HI R46, R55, R55, RZ, 0x1 ;  /* 0x00000037372e7211 */ /* 0x000fe200078f08ff */
[----:B------:R-:W-:Y:S01]  /*1cd0*/  IMAD.WIDE.U32 R10, R48, R44, R16 ;  /* 0x0000002c300a7225 */ /* 0x000fe200078e0010 */
[----:B------:R-:W-:Y:S02]  /*1ce0*/  LEA.HI R3, R12, R3, RZ, 0x4 ;  /* 0x000000030c037211 */ /* 0x000fe400078f20ff */
[----:B------:R-:W-:Y:S01]  /*1cf0*/  LOP3.LUT R46, R46, 0xfffffffe, RZ, 0xc0, !PT ;  /* 0xfffffffe2e2e7812 */ /* 0x000fe200078ec0ff */
[----:B------:R-:W-:Y:S02]  /*1d00*/  IMAD R14, R13, R36, RZ ;  /* 0x000000240d0e7224 */ /* 0x000fe400078e02ff */
[----:B------:R-:W-:-:S04]  /*1d10*/  IMAD.WIDE.U32 R38, R29, R44, R4 ;  /* 0x0000002c1d267225 */ /* 0x000fc800078e0004 */
[----:B------:R-:W-:Y:S02]  /*1d20*/  IMAD.IADD R11, R15, 0x1, R11 ;  /* 0x000000010f0b7824 */ /* 0x000fe400078e020b */
[----:B------:R-:W-:Y:S01]  /*1d30*/  IMAD R12, R13, R44, RZ ;  /* 0x0000002c0d0c7224 */ /* 0x000fe200078e02ff */
[----:B------:R-:W-:Y:S01]  /*1d40*/  SHF.R.U32.HI R41, RZ, 0x7, R41 ;  /* 0x00000007ff297819 */ /* 0x000fe20000011629 */
[----:B------:R-:W-:Y:S02]  /*1d50*/  IMAD R51, R29, R37, R14 ;  /* 0x000000251d337224 */ /* 0x000fe400078e020e */
[----:B------:R-:W-:Y:S02]  /*1d60*/  IMAD R15, R37, 0xa0, RZ ;  /* 0x000000a0250f7824 */ /* 0x000fe400078e02ff */
[----:B------:R-:W-:-:S04]  /*1d70*/  IMAD.WIDE.U32 R20, R29, R36, R6 ;  /* 0x000000241d147225 */ /* 0x000fc800078e0006 */
[----:B------:R-:W-:-:S04]  /*1d80*/  IMAD.WIDE.U32 R34, R29, R36, R8 ;  /* 0x000000241d227225 */ /* 0x000fc800078e0008 */
[----:B------:R-:W-:-:S04]  /*1d90*/  IMAD.WIDE.U32 R36, R36, 0xa0, RZ ;  /* 0x000000a024247825 */ /* 0x000fc800078e00ff */
[----:B------:R-:W-:Y:S02]  /*1da0*/  IMAD R53, R29, R45, R12 ;  /* 0x0000002d1d357224 */ /* 0x000fe400078e020c */
[----:B------:R-:W-:Y:S02]  /*1db0*/  IMAD R49, R45, 0xa0, RZ ;  /* 0x000000a02d317824 */ /* 0x000fe400078e02ff */
[----:B------:R-:W-:-:S04]  /*1dc0*/  IMAD.WIDE.U32 R42, R29, R44, R10 ;  /* 0x0000002c1d2a7225 */ /* 0x000fc800078e000a */
[----:B------:R-:W-:Y:S02]  /*1dd0*/  IMAD.IADD R46, R55, 0x1, -R46 ;  /* 0x00000001372e7824 */ /* 0x000fe400078e0a2e */
[----:B------:R-:W-:Y:S01]  /*1de0*/  IMAD.WIDE.U32 R44, R44, 0xa0, RZ ;  /* 0x000000a02c2c7825 */ /* 0x000fe200078e00ff */
[----:B------:R-:W-:-:S03]  /*1df0*/  SHF.R.S32.HI R33, RZ, 0x1f, R33 ;  /* 0x0000001fff217819 */ /* 0x000fc60000011421 */
[----:B------:R-:W-:Y:S01]  /*1e00*/  IMAD R46, R46, 0xc0, R48 ;  /* 0x000000c02e2e7824 */ /* 0x000fe200078e0230 */
[----:B------:R-:W-:Y:S01]  /*1e10*/  IADD3 R48, R37, R15, RZ ;  /* 0x0000000f25307210 */ /* 0x000fe20007ffe0ff */
[----:B------:R-:W-:Y:S02]  /*1e20*/  IMAD.IADD R0, R25, 0x1, R24 ;  /* 0x0000000119007824 */ /* 0x000fe400078e0218 */
[----:B------:R-:W-:Y:S02]  /*1e30*/  VIADD R41, R41, 0x8 ;  /* 0x0000000829297836 */ /* 0x000fe40000000000 */
[----:B------:R-:W-:Y:S02]  /*1e40*/  IMAD.SHL.U32 R47, R47, 0x2, RZ ;  /* 0x000000022f2f7824 */ /* 0x000fe400078e00ff */
[----:B------:R-:W-:Y:S01]  /*1e50*/  IMAD.IADD R49, R45, 0x1, R49 ;  /* 0x000000012d317824 */ /* 0x000fe200078e0231 */
[----:B---3--:R-:W-:-:S04]  /*1e60*/  LOP3.LUT R52, R52, 0xfffffffd, RZ, 0xc0, !PT ;  /* 0xfffffffd34347812 */ /* 0x008fc800078ec0ff */
[----:B------:R-:W-:Y:S02]  /*1e70*/  @P3 LOP3.LUT R52, R52, 0x2, RZ, 0xfc, !PT ;  /* 0x0000000234343812 */ /* 0x000fe400078efcff */
[----:B----4-:R-:W-:Y:S02]  /*1e80*/  LOP3.LUT R4, R50, 0x30, R3, 0xf8, !PT ;  /* 0x0000003032047812 */ /* 0x010fe400078ef803 */
[----:B------:R-:W-:-:S04]  /*1e90*/  LOP3.LUT R52, R52, 0xfffffffe, RZ, 0xc0, !PT ;  /* 0xfffffffe34347812 */ /* 0x000fc800078ec0ff */
[----:B------:R-:W-:Y:S02]  /*1ea0*/  @P2 LOP3.LUT R52, R52, 0x1, RZ, 0xfc, !PT ;  /* 0x0000000134342812 */ /* 0x000fe400078efcff */
[----:B--2---:R-:W-:-:S03]  /*1eb0*/  LOP3.LUT R4, R4, R27, RZ, 0x3c, !PT ;  /* 0x0000001b04047212 */ /* 0x004fc600078e3cff */
[----:B------:R0:W-:Y:S01]  /*1ec0*/  STL [R1+0x30], R52 ;  /* 0x0000303401007387 */ /* 0x0001e20000100800 */
[----:B------:R-:W-:Y:S01]  /*1ed0*/  LOP3.LUT P1, RZ, R54, 0x2, RZ, 0xc0, !PT ;  /* 0x0000000236ff7812 */ /* 0x000fe2000782c0ff */
[----:B------:R-:W-:Y:S01]  /*1ee0*/  IMAD.IADD R50, R21, 0x1, R51 ;  /* 0x0000000115327824 */ /* 0x000fe200078e0233 */
[----:B------:R-:W-:Y:S01]  /*1ef0*/  LOP3.LUT R54, R3, 0xfffffff0, RZ, 0xc0, !PT ;  /* 0xfffffff003367812 */ /* 0x000fe200078ec0ff */
[----:B------:R-:W-:Y:S02]  /*1f00*/  IMAD.IADD R51, R51, 0x1, R35 ;  /* 0x0000000133337824 */ /* 0x000fe400078e0223 */
[----:B------:R-:W-:Y:S01]  /*1f10*/  IMAD.IADD R58, R26, 0x1, R4 ;  /* 0x000000011a3a7824 */ /* 0x000fe200078e0204 */
[----:B------:R-:W-:Y:S01]  /*1f20*/  SHF.R.S32.HI R55, RZ, 0x1f, R2 ;  /* 0x0000001fff377819 */ /* 0x000fe20000011402 */
[----:B0-----:R-:W-:Y:S02]  /*1f30*/  IMAD.IADD R52, R39, 0x1, R53 ;  /* 0x0000000127347824 */ /* 0x001fe400078e0235 */
[----:B------:R-:W-:-:S07]  /*1f40*/  IMAD.IADD R53, R53, 0x1, R43 ;  /* 0x0000000135357824 */ /* 0x000fce00078e022b */
.L_x_13536:
[----:B------:R-:W2:Y:S01]  /*1f50*/  LDL R13, [R1+0x28] ;  /* 0x00002800010d7983 */ /* 0x000ea20000100800 */
[----:B0-----:R-:W0:Y:S01]  /*1f60*/  LDC R61, c[0x0][0x430] ;  /* 0x00010c00ff3d7b82 */ /* 0x001e220000000800 */
[----:B------:R-:W-:Y:S02]  /*1f70*/  VIADD R32, R32, 0xffffffff ;  /* 0xffffffff20207836 */ /* 0x000fe40000000000 */
[----:B------:R-:W-:Y:S02]  /*1f80*/  IMAD.MOV.U32 R60, RZ, RZ, RZ ;  /* 0x000000ffff3c7224 */ /* 0x000fe400078e00ff */
[----:B------:R-:W-:-:S03]  /*1f90*/  IMAD R5, R32, 0xa0, R46 ;  /* 0x000000a020057824 */ /* 0x000fc600078e022e */
[----:B---3--:R-:W1:Y:S01]  /*1fa0*/  LDC R71, c[0x0][0x3f4] ;  /* 0x0000fd00ff477b82 */ /* 0x008e620000000800 */
[----:B------:R-:W-:Y:S01]  /*1fb0*/  IMAD.IADD R12, R0, 0x1, R5 ;  /* 0x00000001000c7824 */ /* 0x000fe200078e0205 */
[----:B------:R-:W-:-:S04]  /*1fc0*/  ISETP.GE.AND P2, PT, R5, R30, PT ;  /* 0x0000001e0500720c */ /* 0x000fc80003f46270 */
[----:B------:R-:W-:Y:S02]  /*1fd0*/  ISETP.GT.OR P2, PT, R46, 0x9f, P2 ;  /* 0x0000009f2e00780c */ /* 0x000fe40001744670 */
[----:B------:R-:W-:Y:S02]  /*1fe0*/  MOV R8, R12 ;  /* 0x0000000c00087202 */ /* 0x000fe40000000f00 */
[----:B0-----:R-:W-:-:S09]  /*1ff0*/  ISETP.NE.AND P3, PT, R61, 0x1, PT ;  /* 0x000000013d00780c */ /* 0x001fd20003f65270 */
[----:B------:R-:W0:Y:S08]  /*2000*/  @!P2 LDC.64 R6, c[0x0][0x428] ;  /* 0x00010a00ff06ab82 */ /* 0x000e300000000a00 */
[----:B------:R-:W3:Y:S08]  /*2010*/  @!P2 LDC.64 R4, c[0x0][0x418] ;  /* 0x00010600ff04ab82 */ /* 0x000ef00000000a00 */
        /* <DEDUP_REMOVED lines=10> */
[----:B------:R-:W-:Y:S02]  /*20c0*/  @!P2 LEA.HI.X R5, R6, R5, R7, 0x2, P3 ;  /* 0x000000050605a211 */ /* 0x000fe400018f1407 */
[----:B------:R-:W-:Y:S01]  /*20d0*/  ISETP.GE.AND P3, PT, R71, 0x1, PT ;  /* 0x000000014700780c */ /* 0x000fe20003f66270 */
[----:B------:R-:W-:Y:S01]  /*20e0*/  IMAD.MOV R6, RZ, RZ, -R8 ;  /* 0x000000ffff067224 */ /* 0x000fe200078e0a08 */
[----:B------:R-:W-:Y:S05]  /*20f0*/  YIELD ;  /* 0x0000000000007946 */ /* 0x000fea0003800000 */
[----:B------:R-:W-:Y:S01]  /*2100*/  BSSY B0, `(.L_x_13504) ;  /* 0x00002a8000007945 */ /* 0x000fe20003800000 */
[----:B------:R0:W5:Y:S01]  /*2110*/  @!P2 LDG.E R60, desc[UR40][R4.64] ;  /* 0x00000028043ca981 */ /* 0x000162000c1e1900 */
[----:B------:R-:W-:Y:S01]  /*2120*/  IMAD R61, R61, R6, R12 ;  /* 0x000000063d3d7224 */ /* 0x000fe200078e020c */
[----:B------:R-:W-:Y:S01]  /*2130*/  ISETP.GT.AND P2, PT, R32, R31, PT ;  /* 0x0000001f2000720c */ /* 0x000fe20003f44270 */
[----:B--2---:R-:W-:-:S04]  /*2140*/  IMAD R7, R19, 0x2800, R13 ;  /* 0x0000280013077824 */ /* 0x004fc800078e020d */
[C---:B------:R-:W-:Y:S02]  /*2150*/  VIADD R59, R7.reuse, 0x20 ;  /* 0x00000020073b7836 */ /* 0x040fe40000000000 */
[----:B------:R-:W-:Y:S02]  /*2160*/  @P1 VIADD R59, R7, 0xffffffe0 ;  /* 0xffffffe0073b1836 */ /* 0x000fe40000000000 */
[C---:B------:R-:W-:Y:S02]  /*2170*/  IMAD.IADD R62, R18.reuse, 0x1, R7 ;  /* 0x00000001123e7824 */ /* 0x040fe400078e0207 */
[----:B------:R-:W-:Y:S01]  /*2180*/  IMAD.IADD R59, R18, 0x1, R59 ;  /* 0x00000001123b7824 */ /* 0x000fe200078e023b */
[----:B0-----:R-:W-:Y:S06]  /*2190*/  @!P3 BRA `(.L_x_13505) ;  /* 0x0000002400a0b947 */ /* 0x001fec0003800000 */
[----:B------:R-:W2:Y:S01]  /*21a0*/  LDL R10, [R1+0x8] ;  /* 0x00000800010a7983 */ /* 0x000ea20000100800 */
[----:B------:R-:W-:Y:S01]  /*21b0*/  SHF.R.S32.HI R63, RZ, 0x1f, R61 ;  /* 0x0000001fff3f7819 */ /* 0x000fe2000001143d */
[----:B------:R-:W-:Y:S01]  /*21c0*/  ULDC.64 UR4, c[0x0][0x300] ;  /* 0x0000c00000047ab9 */ /* 0x000fe20000000a00 */
[----:B-----5:R-:W-:Y:S01]  /*21d0*/  SHF.R.S32.HI R64, RZ, 0x1f, R60 ;  /* 0x0000001fff407819 */ /* 0x020fe2000001143c */
[----:B------:R-:W-:Y:S01]  /*21e0*/  IMAD.WIDE.U32 R4, R61, UR4, RZ ;  /* 0x000000043d047c25 */ /* 0x000fe2000f8e00ff */
[----:B------:R-:W-:Y:S01]  /*21f0*/  ULDC.U8 UR8, c[0x0][0x410] ;  /* 0x0001040000087ab9 */ /* 0x000fe20000000000 */
[----:B------:R-:W-:Y:S01]  /*2200*/  SHF.R.S32.HI R15, RZ, 0x1f, R32 ;  /* 0x0000001fff0f7819 */ /* 0x000fe20000011420 */
[----:B------:R-:W-:Y:S01]  /*2210*/  ULDC.64 UR6, c[0x0][0x2e8] ;  /* 0x0000ba0000067ab9 */ /* 0x000fe20000000a00 */
[----:B------:R-:W-:Y:S01]  /*2220*/  IMAD R6, R63, UR4, RZ ;  /* 0x000000043f067c24 */ /* 0x000fe2000f8e02ff */
[----:B------:R-:W-:-:S03]  /*2230*/  ISETP.NE.AND P3, PT, RZ, UR8, PT ;  /* 0x00000008ff007c0c */ /* 0x000fc6000bf65270 */
[----:B------:R-:W-:Y:S01]  /*2240*/  IMAD R7, R61, UR5, R6 ;  /* 0x000000053d077c24 */ /* 0x000fe2000f8e0206 */
[----:B------:R-:W-:Y:S02]  /*2250*/  ULDC.64 UR4, c[0x0][0x310] ;  /* 0x0000c40000047ab9 */ /* 0x000fe40000000a00 */
[----:B------:R-:W-:Y:S02]  /*2260*/  IMAD R9, R64, UR4, RZ ;  /* 0x0000000440097c24 */ /* 0x000fe4000f8e02ff */
[----:B------:R-:W-:Y:S02]  /*2270*/  IMAD.IADD R5, R5, 0x1, R7 ;  /* 0x0000000105057824 */ /* 0x000fe400078e0207 */
[C---:B------:R-:W-:Y:S02]  /*2280*/  IMAD R9, R60.reuse, UR5, R9 ;  /* 0x000000053c097c24 */ /* 0x040fe4000f8e0209 */
[----:B------:R-:W-:Y:S01]  /*2290*/  IMAD.WIDE.U32 R4, R60, UR4, R4 ;  /* 0x000000043c047c25 */ /* 0x000fe2000f8e0004 */
[----:B------:R-:W-:-:S03]  /*22a0*/  ULDC.64 UR4, c[0x0][0x308] ;  /* 0x0000c20000047ab9 */ /* 0x000fc60000000a00 */
[----:B------:R-:W-:Y:S01]  /*22b0*/  IMAD.MOV.U32 R6, RZ, RZ, R4 ;  /* 0x000000ffff067224 */ /* 0x000fe200078e0004 */
[----:B------:R-:W-:Y:S01]  /*22c0*/  IADD3 R7, R5, R9, RZ ;  /* 0x0000000905077210 */ /* 0x000fe20007ffe0ff */
[----:B------:R-:W-:Y:S02]  /*22d0*/  IMAD R8, R33, UR4, RZ ;  /* 0x0000000421087c24 */ /* 0x000fe4000f8e02ff */
[-C--:B------:R-:W-:Y:S02]  /*22e0*/  IMAD R9, R48, R32.reuse, RZ ;  /* 0x0000002030097224 */ /* 0x080fe400078e02ff */
[----:B------:R-:W-:-:S04]  /*22f0*/  IMAD.WIDE.U32 R4, R36, R32, RZ ;  /* 0x0000002024047225 */ /* 0x000fc800078e00ff */
[----:B------:R-:W-:Y:S02]  /*2300*/  IMAD R9, R15, R36, R9 ;  /* 0x000000240f097224 */ /* 0x000fe400078e0209 */
[----:B--2---:R-:W-:-:S04]  /*2310*/  IMAD.WIDE.U32 R6, R10, UR4, R6 ;  /* 0x000000040a067c25 */ /* 0x004fc8000f8e0006 */
[----:B------:R-:W-:Y:S01]  /*2320*/  IMAD R13, R10, UR5, R8 ;  /* 0x000000050a0d7c24 */ /* 0x000fe2000f8e0208 */
[----:B------:R-:W-:Y:S01]  /*2330*/  IADD3 R68, P4, R6, UR6, RZ ;  /* 0x0000000606447c10 */ /* 0x000fe2000ff9e0ff */
[----:B------:R-:W-:-:S03]  /*2340*/  IMAD.IADD R6, R5, 0x1, R9 ;  /* 0x0000000105067824 */ /* 0x000fc600078e0209 */
[----:B------:R-:W-:Y:S01]  /*2350*/  IADD3.X R13, R7, UR7, R13, P4, !PT ;  /* 0x00000007070d7c10 */ /* 0x000fe2000a7fe40d */
[----:B------:R-:W-:Y:S08]  /*2360*/  @!P3 BRA `(.L_x_13506) ;  /* 0x0000001000a4b947 */ /* 0x000ff00003800000 */
[----:B------:R-:W0:Y:S01]  /*2370*/  S2R R10, SR_TID.X ;  /* 0x00000000000a7919 */ /* 0x000e220000002100 */
[----:B------:R-:W-:Y:S01]  /*2380*/  IMAD R65, R32, -0xa0, R30 ;  /* 0xffffff6020417824 */ /* 0x000fe200078e021e */
[----:B------:R-:W-:Y:S01]  /*2390*/  BSSY B1, `(.L_x_13507) ;  /* 0x000001f000017945 */ /* 0x000fe20003800000 */
[----:B------:R-:W-:Y:S02]  /*23a0*/  CS2R R8, SRZ ;  /* 0x0000000000087805 */ /* 0x000fe4000001ff00 */
[----:B------:R-:W-:Y:S02]  /*23b0*/  CS2R R26, SRZ ;  /* 0x00000000001a7805 */ /* 0x000fe4000001ff00 */
[----:B------:R-:W-:Y:S02]  /*23c0*/  CS2R R24, SRZ ;  /* 0x0000000000187805 */ /* 0x000fe4000001ff00 */
[----:B------:R-:W-:Y:S02]  /*23d0*/  VIMNMX R65, R65, 0xa0, PT ;  /* 0x000000a041417848 */ /* 0x000fe40003fe0100 */
[----:B------:R-:W-:Y:S01]  /*23e0*/  CS2R R56, SRZ ;  /* 0x0000000000387805 */ /* 0x000fe2000001ff00 */
[----:B0-----:R-:W-:-:S05]  /*23f0*/  VIADD R14, R10, 0xffffff80 ;  /* 0xffffff800a0e7836 */ /* 0x001fca0000000000 */
[----:B------:R-:W-:-:S04]  /*2400*/  LEA.HI R10, R14, R14, RZ, 0x1 ;  /* 0x0000000e0e0a7211 */ /* 0x000fc800078f08ff */
[----:B------:R-:W-:-:S04]  /*2410*/  SHF.R.S32.HI R10, RZ, 0x1, R10 ;  /* 0x00000001ff0a7819 */ /* 0x000fc8000001140a */
[----:B------:R-:W-:-:S13]  /*2420*/  ISETP.GE.AND P3, PT, R10, R65, PT ;  /* 0x000000410a00720c */ /* 0x000fda0003f66270 */
[----:B------:R-:W-:Y:S05]  /*2430*/  @P3 BRA `(.L_x_13508) ;  /* 0x0000000000503947 */ /* 0x000fea0003800000 */
[----:B------:R-:W2:Y:S01]  /*2440*/  LDL R10, [R1+0x24] ;  /* 0x00002400010a7983 */ /* 0x000ea20000100800 */
[----:B------:R-:W-:Y:S01]  /*2450*/  ULDC.64 UR4, c[0x0][0x3e8] ;  /* 0x0000fa0000047ab9 */ /* 0x000fe20000000a00 */
[----:B------:R-:W-:Y:S01]  /*2460*/  IMAD.MOV.U32 R7, RZ, RZ, R52 ;  /* 0x000000ffff077224 */ /* 0x000fe200078e0034 */
[----:B------:R-:W-:Y:S01]  /*2470*/  IADD3 R4, P4, P5, R20, UR4, R4 ;  /* 0x0000000414047c10 */ /* 0x000fe2000fd9e004 */
[----:B------:R-:W-:-:S03]  /*2480*/  IMAD R9, R49, R32, RZ ;  /* 0x0000002031097224 */ /* 0x000fc600078e02ff */
[----:B------:R-:W-:Y:S01]  /*2490*/  IADD3.X R5, R50, UR5, R6, P4, P5 ;  /* 0x0000000532057c10 */ /* 0x000fe2000a7ea406 */
[----:B------:R-:W-:Y:S01]  /*24a0*/  IMAD.MOV.U32 R6, RZ, RZ, R38 ;  /* 0x000000ffff067224 */ /* 0x000fe200078e0026 */
[----:B------:R-:W-:Y:S01]  /*24b0*/  ULDC.64 UR4, c[0x0][0x400] ;  /* 0x0001000000047ab9 */ /* 0x000fe20000000a00 */
[-C--:B------:R-:W-:Y:S02]  /*24c0*/  IMAD R9, R15, R44.reuse, R9 ;  /* 0x0000002c0f097224 */ /* 0x080fe400078e0209 */
[----:B------:R-:W-:-:S03]  /*24d0*/  IMAD.WIDE.U32 R6, R32, R44, R6 ;  /* 0x0000002c20067225 */ /* 0x000fc600078e0006 */
[----:B------:R-:W-:-:S04]  /*24e0*/  IADD3 R6, P4, R6, UR4, RZ ;  /* 0x0000000406067c10 */ /* 0x000fc8000ff9e0ff */
[----:B------:R-:W-:Y:S02]  /*24f0*/  IADD3.X R7, R7, UR5, R9, P4, !PT ;  /* 0x0000000507077c10 */ /* 0x000fe4000a7fe409 */
[----:B------:R-:W-:Y:S02]  /*2500*/  ISETP.GE.AND P4, PT, R22, R71, PT ;  /* 0x000000471600720c */ /* 0x000fe40003f86270 */
[----:B------:R-:W-:Y:S02]  /*2510*/  CS2R R8, SRZ ;  /* 0x0000000000087805 */ /* 0x000fe4000001ff00 */
[----:B------:R-:W-:-:S09]  /*2520*/  CS2R R24, SRZ ;  /* 0x0000000000187805 */ /* 0x000fd2000001ff00 */
[----:B------:R0:W5:Y:S04]  /*2530*/  @!P4 LDG.E.64 R26, desc[UR40][R4.64] ;  /* 0x00000028041ac981 */ /* 0x000168000c1e1b00 */
[----:B------:R0:W5:Y:S01]  /*2540*/  @!P4 LDG.E.64 R56, desc[UR40][R6.64] ;  /* 0x000000280638c981 */ /* 0x000162000c1e1b00 */
[----:B--2---:R-:W-:-:S13]  /*2550*/  ISETP.GE.AND P4, PT, R10, R71, PT ;  /* 0x000000470a00720c */ /* 0x004fda0003f86270 */
[----:B------:R0:W5:Y:S04]  /*2560*/  @!P4 LDG.E.64 R8, desc[UR40][R4.64+0x10] ;  /* 0x000010280408c981 */ /* 0x000168000c1e1b00 */
[----:B------:R0:W5:Y:S02]  /*2570*/  @!P4 LDG.E.64 R24, desc[UR40][R6.64+0x10] ;  /* 0x000010280618c981 */ /* 0x000164000c1e1b00 */
.L_x_13508:
[----:B------:R-:W-:Y:S05]  /*2580*/  BSYNC B1 ;  /* 0x0000000000017941 */ /* 0x000fea0003800000 */
.L_x_13507:
[----:B0-----:R-:W2:Y:S01]  /*2590*/  LDL R4, [R1+0x18] ;  /* 0x0000180001047983 */ /* 0x001ea20000100800 */
[----:B-----5:R-:W-:Y:S01]  /*25a0*/  IMAD.MOV.U32 R70, RZ, RZ, R8 ;  /* 0x000000ffff467224 */ /* 0x020fe200078e0008 */
[----:B------:R-:W-:Y:S01]  /*25b0*/  MOV R76, R56 ;  /* 0x00000038004c7202 */ /* 0x000fe20000000f00 */
[----:B------:R-:W-:Y:S02]  /*25c0*/  IMAD.MOV.U32 R73, RZ, RZ, R26 ;  /* 0x000000ffff497224 */ /* 0x000fe400078e001a */
[----:B------:R-:W-:Y:S01]  /*25d0*/  IMAD.MOV.U32 R72, RZ, RZ, R24 ;  /* 0x000000ffff487224 */ /* 0x000fe200078e0018 */
[----:B--2---:R-:W-:-:S13]  /*25e0*/  ISETP.NE.AND P4, PT, R4, 0x3, PT ;  /* 0x000000030400780c */ /* 0x004fda0003f85270 */
[----:B------:R-:W-:Y:S05]  /*25f0*/  @!P4 BRA `(.L_x_13509) ;  /* 0x000000000004c947 */ /* 0x000fea0003800000 */
[----:B------:R-:W-:Y:S01]  /*2600*/  BPT.TRAP 0x1 ;  /* 0x000000040000795c */ /* 0x000fe20000300000 */
.L_x_13509:
[----:B------:R-:W-:Y:S01]  /*2610*/  IMAD R66, R19, 0x8, R18 ;  /* 0x0000000813427824 */ /* 0x000fe200078e0212 */
[----:B------:R-:W-:Y:S01]  /*2620*/  SHF.L.U32 R67, R157, 0x1f, RZ ;  /* 0x0000001f9d437819 */ /* 0x000fe200000006ff */
[----:B------:R-:W-:Y:S03]  /*2630*/  BSSY B1, `(.L_x_13510) ;  /* 0x0000003000017945 */ /* 0x000fe60003800000 */
[----:B------:R-:W0:Y:S02]  /*2640*/  SYNCS.PHASECHK.TRANS64.TRYWAIT P5, [R66+URZ+0x13290], R67 ;  /* 0x01329043420075a7 */ /* 0x000e2400080a017f */
[----:B0-----:R-:W-:Y:S05]  /*2650*/  @!P5 BRA `(.L_x_13511) ;  /* 0x000001440090d947 */ /* 0x001fea0003800000 */
.L_x_13732:
[----:B------:R-:W-:Y:S05]  /*2660*/  BSYNC B1 ;  /* 0x0000000000017941 */ /* 0x000fea0003800000 */
.L_x_13510:
[----:B------:R-:W-:-:S03]  /*2670*/  UMOV UR4, 0xffffffff ;  /* 0xffffffff00047882 */ /* 0x000fc60000000000 */
[----:B------:R-:W-:Y:S05]  /*2680*/  BRA.DIV UR4, `(.L_x_13512) ;  /* 0x0000014604987947 */ /* 0x000fea000b800000 */
[----:B------:R1:W2:Y:S04]  /*2690*/  SHFL.IDX PT, R69, R13, RZ, 0x1e1f ;  /* 0x001e1fff0d457589 */ /* 0x0002a800000e0000 */
[----:B------:R1:W3:Y:S02]  /*26a0*/  SHFL.IDX PT, R14, R68, RZ, 0x1e1f ;  /* 0x001e1fff440e7589 */ /* 0x0002e400000e0000 */
.L_x_13736:
[----:B------:R-:W-:Y:S05]  /*26b0*/  @P3 BRA `(.L_x_13513) ;  /* 0x0000002400303947 */ /* 0x000fea0003800000 */
[----:B------:R-:W4:Y:S01]  /*26c0*/  LDL R83, [R1+0x30] ;  /* 0x0000300001537983 */ /* 0x000f220000100800 */
[----:B------:R-:W-:Y:S01]  /*26d0*/  BSSY B1, `(.L_x_13514) ;  /* 0x0000076000017945 */ /* 0x000fe20003800000 */
[----:B----4-:R-:W-:-:S13]  /*26e0*/  LOP3.LUT P5, RZ, R83, 0x2, RZ, 0xc0, !PT ;  /* 0x0000000253ff7812 */ /* 0x010fda00078ac0ff */
[----:B------:R-:W-:Y:S05]  /*26f0*/  @P5 BRA `(.L_x_13515) ;  /* 0x0000000400cc5947 */ /* 0x000fea0003800000 */
[----:B------:R4:W0:Y:S01]  /*2700*/  LDS.128 R4, [R62+0xe000] ;  /* 0x00e000003e047984 */ /* 0x0008220000000c00 */
[----:B---3--:R-:W-:Y:S01]  /*2710*/  IADD3 R10, P3, R16, R14, RZ ;  /* 0x0000000e100a7210 */ /* 0x008fe20007f7e0ff */
[----:B------:R-:W-:Y:S04]  /*2720*/  BSSY B2, `(.L_x_13516) ;  /* 0x000006f000027945 */ /* 0x000fe80003800000 */
[----:B--2---:R-:W-:Y:S01]  /*2730*/  IMAD.X R11, R69, 0x1, R17, P3 ;  /* 0x00000001450b7824 */ /* 0x004fe200018e0611 */
[----:B------:R-:W-:-:S13]  /*2740*/  ISETP.GE.AND P3, PT, R22, R71, PT ;  /* 0x000000471600720c */ /* 0x000fda0003f66270 */
[----:B----4-:R-:W-:Y:S05]  /*2750*/  @P3 BRA `(.L_x_13517) ;  /* 0x0000000400ac3947 */ /* 0x010fea0003800000 */
[--C-:B------:R-:W-:Y:S02]  /*2760*/  SHF.R.U32.HI R74, RZ, 0x8, R27.reuse ;  /* 0x00000008ff4a7819 */ /* 0x100fe4000001161b */
[----:B------:R-:W-:Y:S02]  /*2770*/  LOP3.LUT R12, R27, 0xff, RZ, 0xc0, !PT ;  /* 0x000000ff1b0c7812 */ /* 0x000fe400078ec0ff */
[----:B------:R-:W-:Y:S02]  /*2780*/  SHF.R.U32.HI R15, RZ, 0x18, R27 ;  /* 0x00000018ff0f7819 */ /* 0x000fe4000001161b */
[--C-:B------:R-:W-:Y:S02]  /*2790*/  SHF.R.U32.HI R56, RZ, 0x8, R57.reuse ;  /* 0x00000008ff387819 */ /* 0x100fe40000011639 */
[----:B-1----:R-:W-:Y:S02]  /*27a0*/  LOP3.LUT R13, R57, 0xff, RZ, 0xc0, !PT ;  /* 0x000000ff390d7812 */ /* 0x002fe400078ec0ff */
[----:B------:R-:W-:-:S02]  /*27b0*/  SHF.R.U32.HI R26, RZ, 0x18, R57 ;  /* 0x00000018ff1a7819 */ /* 0x000fc40000011639 */
[----:B------:R-:W-:Y:S02]  /*27c0*/  SHF.R.U32.HI R75, RZ, 0x10, R27 ;  /* 0x00000010ff4b7819 */ /* 0x000fe4000001161b */
[----:B------:R-:W-:Y:S01]  /*27d0*/  PRMT R15, R15, 0x654, R12 ;  /* 0x000006540f0f7816 */ /* 0x000fe2000000000c */
[----:B------:R-:W-:Y:S01]  /*27e0*/  IMAD.SHL.U32 R12, R74, 0x100, RZ ;  /* 0x000001004a0c7824 */ /* 0x000fe200078e00ff */
[----:B------:R-:W-:Y:S01]  /*27f0*/  PRMT R27, R26, 0x654, R13 ;  /* 0x000006541a1b7816 */ /* 0x000fe2000000000d */
[----:B------:R-:W-:Y:S01]  /*2800*/  IMAD.SHL.U32 R26, R56, 0x100, RZ ;  /* 0x00000100381a7824 */ /* 0x000fe200078e00ff */
[----:B------:R-:W-:Y:S01]  /*2810*/  SHF.R.U32.HI R68, RZ, 0x10, R57 ;  /* 0x00000010ff447819 */ /* 0x000fe20000011639 */
[----:B0-----:R-:W-:Y:S01]  /*2820*/  IMAD.MOV.U32 R13, RZ, RZ, R4 ;  /* 0x000000ffff0d7224 */ /* 0x001fe200078e0004 */
        /* <DEDUP_REMOVED lines=16> */
[----:B------:R-:W-:Y:S02]  /*2930*/  HADD2.F32 R75, -RZ, R57.H0_H0 ;  /* 0x20000039ff4b7230 */ /* 0x000fe40000004100 */
[--C-:B------:R-:W-:Y:S02]  /*2940*/  HADD2.F32 R56, -RZ, R5.reuse.H1_H1 ;  /* 0x30000005ff387230 */ /* 0x100fe40000004100 */
[----:B------:R-:W-:Y:S02]  /*2950*/  HADD2.F32 R27, -RZ, R5.H0_H0 ;  /* 0x20000005ff1b7230 */ /* 0x000fe40000004100 */
[----:B------:R-:W-:Y:S01]  /*2960*/  FMUL.FTZ R5, R4, R77 ;  /* 0x0000004d04057220 */ /* 0x000fe20000410000 */
[----:B------:R-:W-:Y:S02]  /*2970*/  HADD2.F32 R57, -RZ, R57.H1_H1 ;  /* 0x30000039ff397230 */ /* 0x000fe40000004100 */
[-C--:B------:R-:W-:Y:S01]  /*2980*/  FMUL.FTZ R74, R56, R68.reuse ;  /* 0x00000044384a7220 */ /* 0x080fe20000410000 */
[-C--:B------:R-:W-:Y:S01]  /*2990*/  FFMA.FTZ R4, R4, R75.reuse, -R79 ;  /* 0x0000004b04047223 */ /* 0x080fe2000001084f */
[C---:B------:R-:W-:Y:S01]  /*29a0*/  FMUL.FTZ R77, R27.reuse, R68 ;  /* 0x000000441b4d7220 */ /* 0x040fe20000410000 */
[----:B------:R-:W-:Y:S01]  /*29b0*/  FFMA.FTZ R5, R26, R75, R5 ;  /* 0x0000004b1a057223 */ /* 0x000fe20000010005 */
[----:B------:R-:W-:Y:S01]  /*29c0*/  F2FP.F16.E4M3.UNPACK_B R68, R76 ;  /* 0x0000004cff44723e */ /* 0x000fe200020006ff */
[----:B------:R-:W-:Y:S01]  /*29d0*/  FFMA.FTZ R76, R27, R57, -R74 ;  /* 0x000000391b4c7223 */ /* 0x000fe2000001084a */
[----:B------:R-:W-:Y:S01]  /*29e0*/  F2FP.F16.E4M3.UNPACK_B R26, R13.H1 ;  /* 0x0000000dff1a723e */ /* 0x000fe200030006ff */
[----:B------:R-:W-:Y:S01]  /*29f0*/  FFMA.FTZ R79, R56, R57, R77 ;  /* 0x00000039384f7223 */ /* 0x000fe2000001004d */
[----:B------:R-:W-:Y:S01]  /*2a00*/  F2FP.F16.E4M3.UNPACK_B R13, R13 ;  /* 0x0000000dff0d723e */ /* 0x000fe200020006ff */
[----:B------:R-:W-:-:S02]  /*2a10*/  HADD2.F32 R74, -RZ, R68.H1_H1 ;  /* 0x30000044ff4a7230 */ /* 0x000fc40000004100 */
[--C-:B------:R-:W-:Y:S01]  /*2a20*/  HADD2.F32 R57, -RZ, R26.reuse.H1_H1 ;  /* 0x3000001aff397230 */ /* 0x100fe20000004100 */
[----:B------:R-:W-:Y:S01]  /*2a30*/  F2FP.SATFINITE.E4M3.F32.PACK_AB_MERGE_C R82, R79, R76, RZ ;  /* 0x0000004c4f52723e */ /* 0x000fe200048070ff */
[----:B------:R-:W-:Y:S01]  /*2a40*/  HADD2.F32 R56, -RZ, R26.H0_H0 ;  /* 0x2000001aff387230 */ /* 0x000fe20000004100 */
[----:B------:R-:W-:Y:S01]  /*2a50*/  F2FP.F16.E4M3.UNPACK_B R76, R15.H1 ;  /* 0x0000000fff4c723e */ /* 0x000fe200030006ff */
        /* <DEDUP_REMOVED lines=12> */
[----:B------:R-:W-:Y:S01]  /*2b20*/  F2FP.F16.E4M3.UNPACK_B R56, R7.H1 ;  /* 0x00000007ff38723e */ /* 0x000fe200030006ff */
[-C--:B------:R-:W-:Y:S01]  /*2b30*/  FFMA.FTZ R13, R26, R73.reuse, -R75 ;  /* 0x000000491a0d7223 */ /* 0x080fe2000001084b */
[----:B------:R-:W-:Y:S01]  /*2b40*/  FFMA.FTZ R26, R27, R73, R68 ;  /* 0x000000491b1a7223 */ /* 0x000fe20000010044 */
[----:B------:R-:W-:Y:S02]  /*2b50*/  F2FP.F16.E4M3.UNPACK_B R73, R12.H1 ;  /* 0x0000000cff49723e */ /* 0x000fe400030006ff */
[----:B------:R-:W-:Y:S01]  /*2b60*/  F2FP.SATFINITE.E4M3.F32.PACK_AB_MERGE_C R81, R74, R77, RZ ;  /* 0x0000004d4a51723e */ /* 0x000fe200048070ff */
[--C-:B------:R-:W-:Y:S01]  /*2b70*/  HADD2.F32 R57, -RZ, R56.reuse.H0_H0 ;  /* 0x20000038ff397230 */ /* 0x100fe20000004100 */
[----:B------:R-:W-:Y:S01]  /*2b80*/  F2FP.F16.E4M3.UNPACK_B R27, R6.H1 ;  /* 0x00000006ff1b723e */ /* 0x000fe200030006ff */
        /* <DEDUP_REMOVED lines=22> */
[----:B------:R-:W-:Y:S01]  /*2cf0*/  HADD2.F32 R15, -RZ, R7.H1_H1 ;  /* 0x30000007ff0f7230 */ /* 0x000fe20000004100 */
[----:B------:R-:W-:Y:S01]  /*2d00*/  F2FP.SATFINITE.E4M3.F32.PACK_AB_MERGE_C R4, R26, R13, R81 ;  /* 0x0000000d1a04723e */ /* 0x000fe20004807051 */
        /* <DEDUP_REMOVED lines=13> */
[----:B------:R-:W-:-:S04]  /*2de0*/  F2FP.SATFINITE.E4M3.F32.PACK_AB_MERGE_C R74, R74, R77, RZ ;  /* 0x0000004d4a4a723e */ /* 0x000fc800048070ff */
[----:B------:R-:W-:Y:S02]  /*2df0*/  F2FP.SATFINITE.E4M3.F32.PACK_AB_MERGE_C R6, R75, R56, R27 ;  /* 0x000000384b06723e */ /* 0x000fe4000480701b */
[----:B------:R-:W-:-:S07]  /*2e00*/  F2FP.SATFINITE.E4M3.F32.PACK_AB_MERGE_C R7, R76, R57, R74 ;  /* 0x000000394c07723e */ /* 0x000fce000480704a */
.L_x_13517:
[----:B------:R-:W-:Y:S05]  /*2e10*/  BSYNC B2 ;  /* 0x0000000000027941 */ /* 0x000fea0003800000 */
.L_x_13516:
[----:B0-----:R4:W-:Y:S02]  /*2e20*/  ST.E.128 desc[UR40][R10.64], R4 ;  /* 0x000000040a007985 */ /* 0x0019e4000c101d28 */
.L_x_13515:
[----:B------:R-:W-:Y:S05]  /*2e30*/  BSYNC B1 ;  /* 0x0000000000017941 */ /* 0x000fea0003800000 */
.L_x_13514:
[----:B------:R-:W-:-:S13]  /*2e40*/  LOP3.LUT P3, RZ, R83, 0x1, RZ, 0xc0, !PT ;  /* 0x0000000153ff7812 */ /* 0x000fda000786c0ff */
[----:B------:R-:W-:Y:S05]  /*2e50*/  @P3 BRA `(.L_x_13513) ;  /* 0x0000001c00483947 */ /* 0x000fea0003800000 */
[----:B----4-:R-:W4:Y:S04]  /*2e60*/  LDL R7, [R1+0x28] ;  /* 0x0000280001077983 */ /* 0x010f280000100800 */
[----:B------:R-:W2:Y:S04]  /*2e70*/  LDL R6, [R1+0x20] ;  /* 0x0000200001067983 */ /* 0x000ea80000100800 */
[----:B------:R-:W5:Y:S01]  /*2e80*/  LDL R12, [R1+0x24] ;  /* 0x00002400010c7983 */ /* 0x000f620000100800 */
[----:B------:R-:W-:Y:S01]  /*2e90*/  IMAD.MOV.U32 R5, RZ, RZ, 0x20 ;  /* 0x00000020ff057424 */ /* 0x000fe200078e00ff */
[----:B---3--:R-:W-:Y:S01]  /*2ea0*/  IADD3 R10, P3, R156, R14, RZ ;  /* 0x0000000e9c0a7210 */ /* 0x008fe20007f7e0ff */
[----:B------:R-:W-:Y:S01]  /*2eb0*/  IMAD R4, R19, 0x2800, RZ ;  /* 0x0000280013047824 */ /* 0x000fe200078e02ff */
[----:B------:R-:W-:Y:S02]  /*2ec0*/  BSSY B1, `(.L_x_13518) ;  /* 0x0000071000017945 */ /* 0x000fe40003800000 */
[----:B------:R-:W-:-:S04]  /*2ed0*/  SEL R5, R5, 0xffffffe0, !P1 ;  /* 0xffffffe005057807 */ /* 0x000fc80004800000 */
[----:B----4-:R-:W-:-:S04]  /*2ee0*/  IADD3 R5, R5, R7, R4 ;  /* 0x0000000705057210 */ /* 0x010fc80007ffe004 */
[----:B------:R-:W-:Y:S01]  /*2ef0*/  IADD3 R4, R18, R5, RZ ;  /* 0x0000000512047210 */ /* 0x000fe20007ffe0ff */
[----:B--2---:R-:W-:Y:S01]  /*2f00*/  IMAD.X R11, R69, 0x1, R6, P3 ;  /* 0x00000001450b7824 */ /* 0x004fe200018e0606 */
[----:B-----5:R-:W-:-:S04]  /*2f10*/  ISETP.GE.AND P3, PT, R12, R71, PT ;  /* 0x000000470c00720c */ /* 0x020fc80003f66270 */
[----:B------:R-:W2:Y:S09]  /*2f20*/  LDS.128 R4, [R4+0xe000] ;  /* 0x00e0000004047984 */ /* 0x000eb20000000c00 */
[----:B------:R-:W-:Y:S05]  /*2f30*/  @P3 BRA `(.L_x_13519) ;  /* 0x0000000400a43947 */ /* 0x000fea0003800000 */
[--C-:B------:R-:W-:Y:S02]  /*2f40*/  SHF.R.U32.HI R12, RZ, 0x8, R9.reuse ;  /* 0x00000008ff0c7819 */ /* 0x100fe40000011609 */
[----:B------:R-:W-:Y:S02]  /*2f50*/  SHF.R.U32.HI R27, RZ, 0x18, R9 ;  /* 0x00000018ff1b7819 */ /* 0x000fe40000011609 */
[----:B------:R-:W-:Y:S01]  /*2f60*/  LOP3.LUT R8, R9, 0xff, RZ, 0xc0, !PT ;  /* 0x000000ff09087812 */ /* 0x000fe200078ec0ff */
[----:B------:R-:W-:Y:S01]  /*2f70*/  IMAD.SHL.U32 R12, R12, 0x100, RZ ;  /* 0x000001000c0c7824 */ /* 0x000fe200078e00ff */
[----:B------:R-:W-:Y:S02]  /*2f80*/  SHF.R.U32.HI R14, RZ, 0x8, R25 ;  /* 0x00000008ff0e7819 */ /* 0x000fe40000011619 */
[----:B------:R-:W-:Y:S02]  /*2f90*/  SHF.R.U32.HI R24, RZ, 0x10, R9 ;  /* 0x00000010ff187819 */ /* 0x000fe40000011609 */
[----:B------:R-:W-:Y:S01]  /*2fa0*/  SHF.R.U32.HI R15, RZ, 0x10, R25 ;  /* 0x00000010ff0f7819 */ /* 0x000fe20000011619 */
[----:B------:R-:W-:Y:S01]  /*2fb0*/  IMAD.SHL.U32 R14, R14, 0x100, RZ ;  /* 0x000001000e0e7824 */ /* 0x000fe200078e00ff */
[----:B------:R-:W-:Y:S01]  /*2fc0*/  PRMT R9, R27, 0x654, R8 ;  /* 0x000006541b097816 */ /* 0x000fe20000000008 */
[----:B--2---:R-:W-:Y:S01]  /*2fd0*/  IMAD.MOV.U32 R8, RZ, RZ, R4 ;  /* 0x000000ffff087224 */ /* 0x004fe200078e0004 */
[----:B-1----:R-:W-:Y:S01]  /*2fe0*/  LOP3.LUT R13, R25, 0xff0000ff, RZ, 0xc0, !PT ;  /* 0xff0000ff190d7812 */ /* 0x002fe200078ec0ff */
[----:B------:R-:W-:Y:S01]  /*2ff0*/  IMAD.U32 R15, R15, 0x10000, RZ ;  /* 0x000100000f0f7824 */ /* 0x000fe200078e00ff */
[----:B------:R-:W-:Y:S01]  /*3000*/  LOP3.LUT R9, R9, 0xff00, R12, 0xf8, !PT ;  /* 0x0000ff0009097812 */ /* 0x000fe200078ef80c */
[----:B------:R-:W-:Y:S01]  /*3010*/  IMAD.U32 R12, R24, 0x10000, RZ ;  /* 0x00010000180c7824 */ /* 0x000fe200078e00ff */
[----:B------:R-:W-:-:S02]  /*3020*/  LOP3.LUT R14, R13, 0xff00, R14, 0xf8, !PT ;  /* 0x0000ff000d0e7812 */ /* 0x000fc400078ef80e */
[-C--:B------:R-:W-:Y:S02]  /*3030*/  F2FP.F16.E4M3.UNPACK_B R4, R5.reuse ;  /* 0x00000005ff04723e */ /* 0x080fe400020006ff */
        /* <DEDUP_REMOVED lines=8> */
[----:B------:R-:W-:-:S02]  /*30c0*/  HADD2.F32 R26, -RZ, R13.H1_H1 ;  /* 0x3000000dff1a7230 */ /* 0x000fc40000004100 */
[CC--:B------:R-:W-:Y:S01]  /*30d0*/  FMUL.FTZ R57, R9.reuse, R25.reuse ;  /* 0x0000001909397220 */ /* 0x0c0fe20000410000 */
[--C-:B------:R-:W-:Y:S02]  /*30e0*/  HADD2.F32 R15, -RZ, R14.reuse.H0_H0 ;  /* 0x2000000eff0f7230 */ /* 0x100fe40000004100 */
[----:B------:R-:W-:Y:S01]  /*30f0*/  FMUL.FTZ R56, R4, R25 ;  /* 0x0000001904387220 */ /* 0x000fe20000410000 */
[--C-:B------:R-:W-:Y:S01]  /*3100*/  HADD2.F32 R13, -RZ, R5.reuse.H1_H1 ;  /* 0x30000005ff0d7230 */ /* 0x100fe20000004100 */
[----:B------:R-:W-:Y:S01]  /*3110*/  F2FP.F16.E4M3.UNPACK_B R72, R72 ;  /* 0x00000048ff48723e */ /* 0x000fe200020006ff */
[----:B------:R-:W-:Y:S02]  /*3120*/  HADD2.F32 R12, -RZ, R5.H0_H0 ;  /* 0x20000005ff0c7230 */ /* 0x000fe40000004100 */
[-C--:B------:R-:W-:Y:S01]  /*3130*/  FFMA.FTZ R5, R9, R15.reuse, R56 ;  /* 0x0000000f09057223 */ /* 0x080fe20000010038 */
[----:B------:R-:W-:Y:S02]  /*3140*/  HADD2.F32 R14, -RZ, R14.H1_H1 ;  /* 0x3000000eff0e7230 */ /* 0x000fe40000004100 */
[C---:B------:R-:W-:Y:S01]  /*3150*/  FMUL.FTZ R25, R13.reuse, R26 ;  /* 0x0000001a0d197220 */ /* 0x040fe20000410000 */
[----:B------:R-:W-:Y:S01]  /*3160*/  F2FP.F16.E4M3.UNPACK_B R9, R8.H1 ;  /* 0x00000008ff09723e */ /* 0x000fe200030006ff */
[----:B------:R-:W-:Y:S01]  /*3170*/  FMUL.FTZ R26, R12, R26 ;  /* 0x0000001a0c1a7220 */ /* 0x000fe20000410000 */
[----:B------:R-:W-:Y:S01]  /*3180*/  FFMA.FTZ R4, R4, R15, -R57 ;  /* 0x0000000f04047223 */ /* 0x000fe20000010839 */
[----:B------:R-:W-:Y:S01]  /*3190*/  FFMA.FTZ R68, R12, R14, -R25 ;  /* 0x0000000e0c447223 */ /* 0x000fe20000010819 */
[----:B------:R-:W-:Y:S01]  /*31a0*/  F2FP.F16.E4M3.UNPACK_B R8, R8 ;  /* 0x00000008ff08723e */ /* 0x000fe200020006ff */
[----:B------:R-:W-:Y:S01]  /*31b0*/  FFMA.FTZ R69, R13, R14, R26 ;  /* 0x0000000e0d457223 */ /* 0x000fe2000001001a */
        /* <DEDUP_REMOVED lines=17> */
[-C--:B------:R-:W-:Y:S01]  /*32d0*/  FFMA.FTZ R57, R9, R70.reuse, -R26 ;  /* 0x0000004609397223 */ /* 0x080fe2000001081a */
        /* <DEDUP_REMOVED lines=31> */
[----:B------:R-:W-:Y:S01]  /*34d0*/  HADD2.F32 R6, -RZ, R6.H1_H1 ;  /* 0x30000006ff067230 */ /* 0x000fe20000004100 */
[----:B------:R-:W-:Y:S01]  /*34e0*/  F2FP.SATFINITE.E4M3.F32.PACK_AB_MERGE_C R15, R15, R68, RZ ;  /* 0x000000440f0f723e */ /* 0x000fe200048070ff */
[----:B------:R-:W-:Y:S01]  /*34f0*/  HADD2.F32 R25, -RZ, R25.H0_H0 ;  /* 0x20000019ff197230 */ /* 0x000fe20000004100 */
[----:B------:R-:W-:Y:S01]  /*3500*/  F2FP.SATFINITE.E4M3.F32.PACK_AB_MERGE_C R4, R70, R57, R71 ;  /* 0x000000394604723e */ /* 0x000fe20004807047 */
[----:B------:R-:W-:-:S02]  /*3510*/  HADD2.F32 R14, -RZ, R14.H0_H0 ;  /* 0x2000000eff0e7230 */ /* 0x000fc40000004100 */
[----:B------:R-:W-:Y:S01]  /*3520*/  FMUL.FTZ R12, R6, R27 ;  /* 0x0000001b060c7220 */ /* 0x000fe20000410000 */
[----:B------:R-:W-:Y:S02]  /*3530*/  HADD2.F32 R24, -RZ, R24.H0_H0 ;  /* 0x20000018ff187230 */ /* 0x000fe40000004100 */
[-C--:B------:R-:W-:Y:S01]  /*3540*/  FMUL.FTZ R13, R9, R25.reuse ;  /* 0x00000019090d7220 */ /* 0x080fe20000410000 */
[C---:B------:R-:W-:Y:S01]  /*3550*/  FMUL.FTZ R56, R8.reuse, R25 ;  /* 0x0000001908387220 */ /* 0x040fe20000410000 */
[----:B------:R-:W-:Y:S02]  /*3560*/  FMUL.FTZ R27, R7, R27 ;  /* 0x0000001b071b7220 */ /* 0x000fe40000410000 */
[-C--:B------:R-:W-:Y:S01]  /*3570*/  FFMA.FTZ R13, R8, R14.reuse, -R13 ;  /* 0x0000000e080d7223 */ /* 0x080fe2000001080d */
[----:B------:R-:W-:Y:S01]  /*3580*/  FFMA.FTZ R56, R9, R14, R56 ;  /* 0x0000000e09387223 */ /* 0x000fe20000010038 */
[-C--:B------:R-:W-:Y:S01]  /*3590*/  FFMA.FTZ R12, R7, R24.reuse, -R12 ;  /* 0x00000018070c7223 */ /* 0x080fe2000001080c */
[----:B------:R-:W-:-:S03]  /*35a0*/  FFMA.FTZ R27, R6, R24, R27 ;  /* 0x00000018061b7223 */ /* 0x000fc6000001001b */
[----:B------:R-:W-:Y:S02]  /*35b0*/  F2FP.SATFINITE.E4M3.F32.PACK_AB_MERGE_C R7, R56, R13, R15 ;  /* 0x0000000d3807723e */ /* 0x000fe4000480700f */
[----:B------:R-:W-:-:S07]  /*35c0*/  F2FP.SATFINITE.E4M3.F32.PACK_AB_MERGE_C R6, R27, R12, R26 ;  /* 0x0000000c1b06723e */ /* 0x000fce000480701a */
.L_x_13519:
[----:B------:R-:W-:Y:S05]  /*35d0*/  BSYNC B1 ;  /* 0x0000000000017941 */ /* 0x000fea0003800000 */
.L_x_13518:
[----:B--2---:R2:W-:Y:S01]  /*35e0*/  ST.E.128 desc[UR40][R10.64], R4 ;  /* 0x000000040a007985 */ /* 0x0045e2000c101d28 */
[----:B------:R-:W-:Y:S05]  /*35f0*/  BRA `(.L_x_13513) ;  /* 0x0000001400607947 */ /* 0x000fea0003800000 */
.L_x_13506:
[----:B------:R-:W0:Y:S01]  /*3600*/  S2R R7, SR_TID.X ;  /* 0x0000000000077919 */ /* 0x000e220000002100 */
[----:B------:R-:W-:Y:S01]  /*3610*/  IMAD R65, R32, -0xa0, R30 ;  /* 0xffffff6020417824 */ /* 0x000fe200078e021e */
[----:B------:R-:W2:Y:S04]  /*3620*/  LDL R12, [R1+0x18] ;  /* 0x00001800010c7983 */ /* 0x000ea80000100800 */
[----:B------:R-:W-:Y:S01]  /*3630*/  VIMNMX R65, R65, 0xa0, PT ;  /* 0x000000a041417848 */ /* 0x000fe20003fe0100 */
[----:B0-----:R-:W-:-:S05]  /*3640*/  VIADD R7, R7, 0xffffff80 ;  /* 0xffffff8007077836 */ /* 0x001fca0000000000 */
[----:B------:R-:W-:-:S04]  /*3650*/  LEA.HI R7, R7, R7, RZ, 0x1 ;  /* 0x0000000707077211 */ /* 0x000fc800078f08ff */
[----:B------:R-:W-:-:S04]  /*3660*/  SHF.R.S32.HI R7, RZ, 0x1, R7 ;  /* 0x00000001ff077819 */ /* 0x000fc80000011407 */
[----:B------:R-:W-:-:S04]  /*3670*/  ISETP.GE.AND P3, PT, R7, R65, PT ;  /* 0x000000410700720c */ /* 0x000fc80003f66270 */
[----:B------:R-:W-:-:S13]  /*3680*/  ISETP.GE.OR P4, PT, R16, R71, P3 ;  /* 0x000000471000720c */ /* 0x000fda0001f86670 */
[----:B------:R-:W0:Y:S08]  /*3690*/  @!P4 LDC.64 R8, c[0x0][0x3e8] ;  /* 0x0000fa00ff08cb82 */ /* 0x000e300000000a00 */
[----:B------:R-:W1:Y:S01]  /*36a0*/  @!P4 LDC.64 R10, c[0x0][0x400] ;  /* 0x00010000ff0acb82 */ /* 0x000e620000000a00 */
[----:B------:R-:W-:Y:S02]  /*36b0*/  @!P4 MOV R5, R53 ;  /* 0x000000350005c202 */ /* 0x000fe40000000f00 */
[----:B0-----:R-:W-:Y:S01]  /*36c0*/  @!P4 IADD3 R8, P5, P6, R34, R8, R4 ;  /* 0x000000082208c210 */ /* 0x001fe20007ebe004 */
[----:B------:R-:W-:-:S03]  /*36d0*/  @!P4 IMAD.MOV.U32 R4, RZ, RZ, R42 ;  /* 0x000000ffff04c224 */ /* 0x000fc600078e002a */
[----:B------:R-:W-:Y:S01]  /*36e0*/  @!P4 IADD3.X R9, R51, R9, R6, P5, P6 ;  /* 0x000000093309c210 */ /* 0x000fe20002fec406 */
[----:B------:R-:W-:Y:S02]  /*36f0*/  @!P4 IMAD R6, R49, R32, RZ ;  /* 0x000000203106c224 */ /* 0x000fe400078e02ff */
[----:B------:R-:W-:-:S04]  /*3700*/  @!P4 IMAD.WIDE.U32 R4, R32, R44, R4 ;  /* 0x0000002c2004c225 */ /* 0x000fc800078e0004 */
[----:B------:R-:W-:Y:S01]  /*3710*/  @!P4 IMAD R6, R15, R44, R6 ;  /* 0x0000002c0f06c224 */ /* 0x000fe200078e0206 */
[----:B-1----:R-:W-:Y:S02]  /*3720*/  @!P4 IADD3 R10, P5, R4, R10, RZ ;  /* 0x0000000a040ac210 */ /* 0x002fe40007fbe0ff */
[----:B------:R-:W-:Y:S02]  /*3730*/  CS2R R26, SRZ ;  /* 0x00000000001a7805 */ /* 0x000fe4000001ff00 */
[----:B------:R-:W-:Y:S02]  /*3740*/  CS2R R24, SRZ ;  /* 0x0000000000187805 */ /* 0x000fe4000001ff00 */
[----:B------:R-:W-:Y:S02]  /*3750*/  @!P4 IADD3.X R11, R11, R6, R5, P5, !PT ;  /* 0x000000060b0bc210 */ /* 0x000fe40002ffe405 */
[----:B------:R-:W-:Y:S02]  /*3760*/  CS2R R4, SRZ ;  /* 0x0000000000047805 */ /* 0x000fe4000001ff00 */
[----:B------:R-:W-:Y:S01]  /*3770*/  CS2R R6, SRZ ;  /* 0x0000000000067805 */ /* 0x000fe2000001ff00 */
[----:B------:R-:W3:Y:S05]  /*3780*/  @!P4 LDG.E.128 R24, desc[UR40][R10.64] ;  /* 0x000000280a18c981 */ /* 0x000eea000c1e1d00 */
[----:B------:R-:W4:Y:S01]  /*3790*/  @!P4 LDG.E.128 R4, desc[UR40][R8.64] ;  /* 0x000000280804c981 */ /* 0x000f22000c1e1d00 */
[----:B------:R-:W-:-:S02]  /*37a0*/  ISETP.GE.AND P5, PT, R16, R71, PT ;  /* 0x000000471000720c */ /* 0x000fc40003fa6270 */
[----:B--2---:R-:W-:Y:S01]  /*37b0*/  ISETP.NE.AND P4, PT, R12, 0x3, PT ;  /* 0x000000030c00780c */ /* 0x004fe20003f85270 */
[----:B---3--:R-:W-:Y:S02]  /*37c0*/  IMAD.MOV.U32 R70, RZ, RZ, R26 ;  /* 0x000000ffff467224 */ /* 0x008fe400078e001a */
[----:B------:R-:W-:Y:S02]  /*37d0*/  IMAD.MOV.U32 R75, RZ, RZ, R24 ;  /* 0x000000ffff4b7224 */ /* 0x000fe400078e0018 */
[----:B----4-:R-:W-:Y:S02]  /*37e0*/  IMAD.MOV.U32 R73, RZ, RZ, R4 ;  /* 0x000000ffff497224 */ /* 0x010fe400078e0004 */
[----:B------:R-:W-:-:S06]  /*37f0*/  IMAD.MOV.U32 R72, RZ, RZ, R6 ;  /* 0x000000ffff487224 */ /* 0x000fcc00078e0006 */
[----:B------:R-:W-:Y:S05]  /*3800*/  @!P4 BRA `(.L_x_13520) ;  /* 0x000000000004c947 */ /* 0x000fea0003800000 */
[----:B------:R-:W-:Y:S01]  /*3810*/  BPT.TRAP 0x1 ;  /* 0x000000040000795c */ /* 0x000fe20000300000 */
.L_x_13520:
[----:B------:R-:W-:Y:S01]  /*3820*/  IMAD R66, R19, 0x8, R18 ;  /* 0x0000000813427824 */ /* 0x000fe200078e0212 */
[----:B------:R-:W-:Y:S01]  /*3830*/  SHF.L.U32 R67, R157, 0x1f, RZ ;  /* 0x0000001f9d437819 */ /* 0x000fe200000006ff */
[----:B------:R-:W-:Y:S03]  /*3840*/  BSSY B1, `(.L_x_13521) ;  /* 0x0000003000017945 */ /* 0x000fe60003800000 */
[----:B------:R-:W0:Y:S02]  /*3850*/  SYNCS.PHASECHK.TRANS64.TRYWAIT P6, [R66+URZ+0x13290], R67 ;  /* 0x01329043420075a7 */ /* 0x000e2400080c017f */
[----:B0-----:R-:W-:Y:S05]  /*3860*/  @!P6 BRA `(.L_x_13522) ;  /* 0x000001340064e947 */ /* 0x001fea0003800000 */
.L_x_13737:
[----:B------:R-:W-:Y:S05]  /*3870*/  BSYNC B1 ;  /* 0x0000000000017941 */ /* 0x000fea0003800000 */
.L_x_13521:
[----:B------:R-:W-:-:S03]  /*3880*/  UMOV UR4, 0xffffffff ;  /* 0xffffffff00047882 */ /* 0x000fc60000000000 */
[----:B------:R-:W-:Y:S05]  /*3890*/  BRA.DIV UR4, `(.L_x_13523) ;  /* 0x00000136046c7947 */ /* 0x000fea000b800000 */
[----:B------:R1:W2:Y:S04]  /*38a0*/  SHFL.IDX PT, R69, R13, RZ, 0x1e1f ;  /* 0x001e1fff0d457589 */ /* 0x0002a800000e0000 */
[----:B------:R1:W3:Y:S02]  /*38b0*/  SHFL.IDX PT, R71, R68, RZ, 0x1e1f ;  /* 0x001e1fff44477589 */ /* 0x0002e400000e0000 */
.L_x_13741:
[----:B-1----:R-:W1:Y:S02]  /*38c0*/  LDC R68, c[0x0][0x2f4] ;  /* 0x0000bd00ff447b82 */ /* 0x002e640000000800 */
[----:B-1----:R-:W-:-:S13]  /*38d0*/  ISETP.GE.OR P3, PT, R16, R68, P3 ;  /* 0x000000441000720c */ /* 0x002fda0001f66670 */
[----:B------:R-:W-:Y:S05]  /*38e0*/  @P3 BRA `(.L_x_13513) ;  /* 0x0000001000a43947 */ /* 0x000fea0003800000 */
[----:B------:R-:W4:Y:S04]  /*38f0*/  LDL R12, [R1+0x34] ;  /* 0x00003400010c7983 */ /* 0x000f280000100800 */
[----:B------:R-:W5:Y:S04]  /*3900*/  LDL R11, [R1+0x38] ;  /* 0x00003800010b7983 */ /* 0x000f680000100800 */
[----:B------:R-:W5:Y:S01]  /*3910*/  LDL R10, [R1+0x3c] ;  /* 0x00003c00010a7983 */ /* 0x000f620000100800 */
[----:B------:R-:W-:Y:S01]  /*3920*/  IMAD.IADD R8, R68, 0x1, -R47 ;  /* 0x0000000144087824 */ /* 0x000fe200078e0a2f */
[----:B---3--:R-:W-:Y:S01]  /*3930*/  IADD3 R56, P3, R54, R71, RZ ;  /* 0x0000004736387210 */ /* 0x008fe20007f7e0ff */
[----:B------:R-:W-:Y:S03]  /*3940*/  BSSY B1, `(.L_x_13524) ;  /* 0x00000e6000017945 */ /* 0x000fe60003800000 */
[----:B------:R-:W-:-:S02]  /*3950*/  SEL R8, R47, R8, !P0 ;  /* 0x000000082f087207 */ /* 0x000fc40004000000 */
[----:B--2---:R-:W-:Y:S02]  /*3960*/  LEA.HI.X.SX32 R57, R54, R69, 0x1, P3 ;  /* 0x0000004536397211 */ /* 0x004fe400018f0eff */
[----:B------:R-:W-:-:S04]  /*3970*/  SHF.R.S32.HI R9, RZ, 0x1f, R8 ;  /* 0x0000001fff097819 */ /* 0x000fc80000011408 */
[----:B------:R-:W-:-:S04]  /*3980*/  LEA.HI R9, R9, R8, RZ, 0x5 ;  /* 0x0000000809097211 */ /* 0x000fc800078f28ff */
[----:B------:R-:W-:Y:S01]  /*3990*/  SHF.R.S32.HI R8, RZ, 0x5, R9 ;  /* 0x00000005ff087819 */ /* 0x000fe20000011409 */
[----:B------:R-:W-:-:S03]  /*39a0*/  IMAD R9, R19, 0x2800, R58 ;  /* 0x0000280013097824 */ /* 0x000fc600078e023a */
[----:B------:R-:W-:Y:S02]  /*39b0*/  LEA.HI.SX32 R8, R3, R8, 0x1c ;  /* 0x0000000803087211 */ /* 0x000fe400078fe2ff */
[----:B------:R-:W-:-:S03]  /*39c0*/  IADD3 R9, R18, R9, RZ ;  /* 0x0000000912097210 */ /* 0x000fc60007ffe0ff */
[----:B------:R-:W-:-:S05]  /*39d0*/  IMAD.SHL.U32 R74, R8, 0x10, RZ ;  /* 0x00000010084a7824 */ /* 0x000fca00078e00ff */
[----:B----4-:R-:W-:-:S04]  /*39e0*/  LOP3.LUT R8, R12, 0x30, R74, 0xf8, !PT ;  /* 0x000000300c087812 */ /* 0x010fc800078ef84a */
[----:B-----5:R-:W-:-:S05]  /*39f0*/  LOP3.LUT R8, R8, R11, RZ, 0x3c, !PT ;  /* 0x0000000b08087212 */ /* 0x020fca00078e3cff */
[----:B------:R-:W-:-:S04]  /*3a00*/  IMAD.IADD R8, R10, 0x1, R8 ;  /* 0x000000010a087824 */ /* 0x000fc800078e0208 */
[----:B------:R-:W-:-:S04]  /*3a10*/  IMAD R11, R19, 0x2800, R8 ;  /* 0x00002800130b7824 */ /* 0x000fc800078e0208 */
[----:B------:R-:W-:Y:S02]  /*3a20*/  IMAD.IADD R12, R18, 0x1, R11 ;  /* 0x00000001120c7824 */ /* 0x000fe400078e020b */
[----:B------:R-:W1:Y:S04]  /*3a30*/  LDS.128 R8, [R9+0xe000] ;  /* 0x00e0000009087984 */ /* 0x000e680000000c00 */
[----:B------:R-:W2:Y:S01]  /*3a40*/  LDS.128 R12, [R12+0xe000] ;  /* 0x00e000000c0c7984 */ /* 0x000ea20000000c00 */
[----:B------:R-:W-:Y:S05]  /*3a50*/  @P5 BRA `(.L_x_13525) ;  /* 0x0000000c00505947 */ /* 0x000fea0003800000 */
[--C-:B------:R-:W-:Y:S01]  /*3a60*/  SHF.R.U32.HI R85, RZ, 0x8, R5.reuse ;  /* 0x00000008ff557819 */ /* 0x100fe20000011605 */
[----:B-1----:R-:W-:Y:S01]  /*3a70*/  IMAD.MOV.U32 R24, RZ, RZ, R8 ;  /* 0x000000ffff187224 */ /* 0x002fe200078e0008 */
        /* <DEDUP_REMOVED lines=10> */
[----:B------:R-:W-:Y:S02]  /*3b20*/  PRMT R4, R87, 0x654, R4 ;  /* 0x0000065457047816 */ /* 0x000fe40000000004 */
[----:B------:R-:W-:-:S02]  /*3b30*/  SHF.R.U32.HI R76, RZ, 0x8, R25 ;  /* 0x00000008ff4c7819 */ /* 0x000fc40000011619 */
[----:B------:R-:W-:Y:S02]  /*3b40*/  SHF.R.U32.HI R77, RZ, 0x8, R27 ;  /* 0x00000008ff4d7819 */ /* 0x000fe4000001161b */
[----:B------:R-:W-:Y:S01]  /*3b50*/  PRMT R8, R78, 0x654, R7 ;  /* 0x000006544e087816 */ /* 0x000fe20000000007 */
[----:B------:R-:W-:Y:S01]  /*3b60*/  IMAD.SHL.U32 R7, R80, 0x100, RZ ;  /* 0x0000010050077824 */ /* 0x000fe200078e00ff */
[----:B------:R-:W-:Y:S01]  /*3b70*/  LOP3.LUT R4, R4, 0xff00, R5, 0xf8, !PT ;  /* 0x0000ff0004047812 */ /* 0x000fe200078ef805 */
[----:B------:R-:W-:Y:S01]  /*3b80*/  IMAD.U32 R5, R84, 0x10000, RZ ;  /* 0x0001000054057824 */ /* 0x000fe200078e00ff */
[----:B------:R-:W-:Y:S01]  /*3b90*/  LOP3.LUT R26, R27, 0xff0000ff, RZ, 0xc0, !PT ;  /* 0xff0000ff1b1a7812 */ /* 0x000fe200078ec0ff */
[----:B------:R-:W-:Y:S01]  /*3ba0*/  IMAD.SHL.U32 R77, R77, 0x100, RZ ;  /* 0x000001004d4d7824 */ /* 0x000fe200078e00ff */
[----:B------:R-:W-:Y:S01]  /*3bb0*/  SHF.R.U32.HI R81, RZ, 0x10, R27 ;  /* 0x00000010ff517819 */ /* 0x000fe2000001161b */
[----:B------:R-:W-:Y:S01]  /*3bc0*/  IMAD.SHL.U32 R27, R76, 0x100, RZ ;  /* 0x000001004c1b7824 */ /* 0x000fe200078e00ff */
[----:B------:R-:W-:-:S02]  /*3bd0*/  PRMT R6, R83, 0x654, R6 ;  /* 0x0000065453067816 */ /* 0x000fc40000000006 */
[----:B------:R-:W-:Y:S01]  /*3be0*/  SHF.R.U32.HI R82, RZ, 0x10, R25 ;  /* 0x00000010ff527819 */ /* 0x000fe20000011619 */
[----:B--2---:R-:W-:Y:S01]  /*3bf0*/  IMAD.MOV.U32 R25, RZ, RZ, R12 ;  /* 0x000000ffff197224 */ /* 0x004fe200078e000c */
[----:B------:R-:W-:Y:S01]  /*3c00*/  LOP3.LUT R7, R6, 0xff00, R7, 0xf8, !PT ;  /* 0x0000ff0006077812 */ /* 0x000fe200078ef807 */
[----:B------:R-:W-:Y:S01]  /*3c10*/  IMAD.U32 R81, R81, 0x10000, RZ ;  /* 0x0001000051517824 */ /* 0x000fe200078e00ff */
[----:B------:R-:W-:Y:S02]  /*3c20*/  LOP3.LUT R6, R4, 0xff0000, R5, 0xf8, !PT ;  /* 0x00ff000004067812 */ /* 0x000fe400078ef805 */
[----:B------:R-:W-:Y:S02]  /*3c30*/  LOP3.LUT R78, R8, 0xff00, R27, 0xf8, !PT ;  /* 0x0000ff00084e7812 */ /* 0x000fe400078ef81b */
[----:B------:R-:W-:Y:S02]  /*3c40*/  LOP3.LUT R80, R26, 0xff00, R77, 0xf8, !PT ;  /* 0x0000ff001a507812 */ /* 0x000fe400078ef84d */
[----:B------:R-:W-:-:S02]  /*3c50*/  SHF.L.U32 R4, R79, 0x10, RZ ;  /* 0x000000104f047819 */ /* 0x000fc400000006ff */
[----:B------:R-:W-:Y:S02]  /*3c60*/  F2FP.F16.E4M3.UNPACK_B R79, R75.H1 ;  /* 0x0000004bff4f723e */ /* 0x000fe400030006ff */
[----:B------:R-:W-:Y:S02]  /*3c70*/  F2FP.F16.E4M3.UNPACK_B R27, R25.H1 ;  /* 0x00000019ff1b723e */ /* 0x000fe400030006ff */
[----:B------:R-:W-:Y:S01]  /*3c80*/  F2FP.F16.E4M3.UNPACK_B R26, R24.H1 ;  /* 0x00000018ff1a723e */ /* 0x000fe200030006ff */
[----:B------:R-:W-:Y:S01]  /*3c90*/  HADD2.F32 R5, -RZ, R79.H0_H0 ;  /* 0x2000004fff057230 */ /* 0x000fe20000004100 */
[----:B------:R-:W-:Y:S01]  /*3ca0*/  F2FP.F16.E4M3.UNPACK_B R76, R73.H1 ;  /* 0x00000049ff4c723e */ /* 0x000fe200030006ff */
[----:B------:R-:W-:Y:S01]  /*3cb0*/  HADD2.F32 R12, -RZ, R27.H0_H0 ;  /* 0x2000001bff0c7230 */ /* 0x000fe20000004100 */
[----:B------:R-:W-:Y:S01]  /*3cc0*/  LOP3.LUT R4, R7, 0xff0000, R4, 0xf8, !PT ;  /* 0x00ff000007047812 */ /* 0x000fe200078ef804 */
[----:B------:R-:W-:Y:S02]  /*3cd0*/  HADD2.F32 R8, -RZ, R26.H0_H0 ;  /* 0x2000001aff087230 */ /* 0x000fe40000004100 */
[----:B------:R-:W-:-:S02]  /*3ce0*/  HADD2.F32 R77, -RZ, R76.H0_H0 ;  /* 0x2000004cff4d7230 */ /* 0x000fc40000004100 */
[-C--:B------:R-:W-:Y:S01]  /*3cf0*/  FMUL.FTZ R83, R12, R5.reuse ;  /* 0x000000050c537220 */ /* 0x080fe20000410000 */
[----:B------:R-:W-:Y:S02]  /*3d00*/  IMAD.U32 R7, R82, 0x10000, RZ ;  /* 0x0001000052077824 */ /* 0x000fe400078e00ff */
[----:B------:R-:W-:Y:S01]  /*3d10*/  FMUL.FTZ R85, R8, R5 ;  /* 0x0000000508557220 */ /* 0x000fe20000410000 */
[----:B------:R-:W-:Y:S01]  /*3d20*/  LOP3.LUT R5, R80, 0xff0000, R81, 0xf8, !PT ;  /* 0x00ff000050057812 */ /* 0x000fe200078ef851 */
[----:B------:R-:W-:Y:S01]  /*3d30*/  FFMA.FTZ R8, R8, R77, -R83 ;  /* 0x0000004d08087223 */ /* 0x000fe20000010853 */
[----:B------:R-:W-:Y:S01]  /*3d40*/  F2FP.F16.E4M3.UNPACK_B R80, R75 ;  /* 0x0000004bff50723e */ /* 0x000fe200020006ff */
[----:B------:R-:W-:Y:S01]  /*3d50*/  FFMA.FTZ R12, R12, R77, R85 ;  /* 0x0000004d0c0c7223 */ /* 0x000fe20000010055 */
[----:B------:R-:W-:Y:S01]  /*3d60*/  F2FP.F16.E4M3.UNPACK_B R77, R73 ;  /* 0x00000049ff4d723e */ /* 0x000fe200020006ff */
[----:B------:R-:W-:Y:S01]  /*3d70*/  HADD2.F32 R79, -RZ, R79.H1_H1 ;  /* 0x3000004fff4f7230 */ /* 0x000fe20000004100 */
[----:B------:R-:W-:Y:S01]  /*3d80*/  F2FP.F16.E4M3.UNPACK_B R75, R25 ;  /* 0x00000019ff4b723e */ /* 0x000fe200020006ff */
[----:B------:R-:W-:Y:S01]  /*3d90*/  HADD2.F32 R26, -RZ, R26.H1_H1 ;  /* 0x3000001aff1a7230 */ /* 0x000fe20000004100 */
[----:B------:R-:W-:Y:S01]  /*3da0*/  F2FP.F16.E4M3.UNPACK_B R73, R24 ;  /* 0x00000018ff49723e */ /* 0x000fe200020006ff */
[----:B------:R-:W-:Y:S01]  /*3db0*/  HADD2.F32 R27, -RZ, R27.H1_H1 ;  /* 0x3000001bff1b7230 */ /* 0x000fe20000004100 */
[----:B------:R-:W-:Y:S01]  /*3dc0*/  LOP3.LUT R7, R78, 0xff0000, R7, 0xf8, !PT ;  /* 0x00ff00004e077812 */ /* 0x000fe200078ef807 */
[----:B------:R-:W-:-:S02]  /*3dd0*/  HADD2.F32 R78, -RZ, R76.H1_H1 ;  /* 0x3000004cff4e7230 */ /* 0x000fc40000004100 */
[CC--:B------:R-:W-:Y:S01]  /*3de0*/  FMUL.FTZ R82, R26.reuse, R79.reuse ;  /* 0x0000004f1a527220 */ /* 0x0c0fe20000410000 */
[----:B------:R-:W-:Y:S02]  /*3df0*/  HADD2.F32 R81, -RZ, R80.H0_H0 ;  /* 0x20000050ff517230 */ /* 0x000fe40000004100 */
[C---:B------:R-:W-:Y:S01]  /*3e00*/  FMUL.FTZ R25, R27.reuse, R79 ;  /* 0x0000004f1b197220 */ /* 0x040fe20000410000 */
[----:B------:R-:W-:Y:S02]  /*3e10*/  HADD2.F32 R76, -RZ, R75.H0_H0 ;  /* 0x2000004bff4c7230 */ /* 0x000fe40000004100 */
[-C--:B------:R-:W-:Y:S01]  /*3e20*/  FFMA.FTZ R27, R27, R78.reuse, R82 ;  /* 0x0000004e1b1b7223 */ /* 0x080fe20000010052 */
[----:B------:R-:W-:Y:S02]  /*3e30*/  HADD2.F32 R24, -RZ, R73.H0_H0 ;  /* 0x20000049ff187230 */ /* 0x000fe40000004100 */
[----:B------:R-:W-:Y:S01]  /*3e40*/  FFMA.FTZ R25, R26, R78, -R25 ;  /* 0x0000004e1a197223 */ /* 0x000fe20000010819 */
[----:B------:R-:W-:-:S02]  /*3e50*/  HADD2.F32 R79, -RZ, R77.H0_H0 ;  /* 0x2000004dff4f7230 */ /* 0x000fc40000004100 */
[-C--:B------:R-:W-:Y:S01]  /*3e60*/  FMUL.FTZ R83, R76, R81.reuse ;  /* 0x000000514c537220 */ /* 0x080fe20000410000 */
[----:B------:R-:W-:Y:S02]  /*3e70*/  HADD2.F32 R82, -RZ, R80.H1_H1 ;  /* 0x30000050ff527230 */ /* 0x000fe40000004100 */
        /* <DEDUP_REMOVED lines=8> */
[C---:B------:R-:W-:Y:S01]  /*3f00*/  FMUL.FTZ R84, R73.reuse, R82 ;  /* 0x0000005249547220 */ /* 0x040fe20000410000 */
[----:B------:R-:W-:Y:S01]  /*3f10*/  FFMA.FTZ R24, R24, R79, -R83 ;  /* 0x0000004f18187223 */ /* 0x000fe20000010853 */
        /* <DEDUP_REMOVED lines=11> */
[----:B------:R-:W-:Y:S01]  /*3fd0*/  F2FP.SATFINITE.E4M3.F32.PACK_AB_MERGE_C R8, R25, R8, RZ ;  /* 0x000000081908723e */ /* 0x000fe200048070ff */
[----:B------:R-:W-:Y:S02]  /*3fe0*/  HADD2.F32 R78, -RZ, R78.H1_H1 ;  /* 0x3000004eff4e7230 */ /* 0x000fe40000004100 */
[----:B------:R-:W-:Y:S01]  /*3ff0*/  FMUL.FTZ R82, R77, R82 ;  /* 0x000000524d527220 */ /* 0x000fe20000410000 */
[----:B------:R-:W-:-:S02]  /*4000*/  HADD2.F32 R76, -RZ, R76.H1_H1 ;  /* 0x3000004cff4c7230 */ /* 0x000fc40000004100 */
[----:B------:R-:W-:Y:S01]  /*4010*/  FFMA.FTZ R84, R77, R80, -R84 ;  /* 0x000000504d547223 */ /* 0x000fe20000010854 */
[----:B------:R-:W-:Y:S02]  /*4020*/  HADD2.F32 R81, -RZ, R81.H1_H1 ;  /* 0x30000051ff517230 */ /* 0x000fe40000004100 */
[-C--:B------:R-:W-:Y:S01]  /*4030*/  FMUL.FTZ R85, R78, R83.reuse ;  /* 0x000000534e557220 */ /* 0x080fe20000410000 */
[----:B------:R-:W-:Y:S01]  /*4040*/  F2FP.F16.E4M3.UNPACK_B R77, R70 ;  /* 0x00000046ff4d723e */ /* 0x000fe200020006ff */
[C---:B------:R-:W-:Y:S01]  /*4050*/  FMUL.FTZ R83, R76.reuse, R83 ;  /* 0x000000534c537220 */ /* 0x040fe20000410000 */
[----:B------:R-:W-:Y:S01]  /*4060*/  F2FP.F16.E4M3.UNPACK_B R70, R14 ;  /* 0x0000000eff46723e */ /* 0x000fe200020006ff */
[-C--:B------:R-:W-:Y:S01]  /*4070*/  FFMA.FTZ R89, R76, R81.reuse, -R85 ;  /* 0x000000514c597223 */ /* 0x080fe20000010855 */
[----:B------:R-:W-:Y:S01]  /*4080*/  F2FP.F16.E4M3.UNPACK_B R76, R72 ;  /* 0x00000048ff4c723e */ /* 0x000fe200020006ff */
        /* <DEDUP_REMOVED lines=20> */
[----:B------:R-:W-:Y:S01]  /*41d0*/  FFMA.FTZ R83, R70, R79, R83 ;  /* 0x0000004f46537223 */ /* 0x000fe20000010053 */
[----:B------:R-:W-:Y:S01]  /*41e0*/  F2FP.SATFINITE.E4M3.F32.PACK_AB_MERGE_C R8, R73, R24, R8 ;  /* 0x000000184908723e */ /* 0x000fe20004807008 */
[----:B------:R-:W-:Y:S01]  /*41f0*/  HADD2.F32 R70, -RZ, R27.H0_H0 ;  /* 0x2000001bff467230 */ /* 0x000fe20000004100 */
[----:B------:R-:W-:Y:S01]  /*4200*/  F2FP.F16.E4M3.UNPACK_B R73, R6 ;  /* 0x00000006ff49723e */ /* 0x000fe200020006ff */
[----:B------:R-:W-:-:S02]  /*4210*/  HADD2.F32 R77, -RZ, R76.H0_H0 ;  /* 0x2000004cff4d7230 */ /* 0x000fc40000004100 */
[----:B------:R-:W-:Y:S01]  /*4220*/  FFMA.FTZ R10, R10, R79, -R87 ;  /* 0x0000004f0a0a7223 */ /* 0x000fe20000010857 */
[----:B------:R-:W-:Y:S01]  /*4230*/  HADD2.F32 R24, -RZ, R25.H0_H0 ;  /* 0x20000019ff187230 */ /* 0x000fe20000004100 */
[----:B------:R-:W-:Y:S01]  /*4240*/  F2FP.SATFINITE.E4M3.F32.PACK_AB_MERGE_C R12, R75, R26, R12 ;  /* 0x0000001a4b0c723e */ /* 0x000fe2000480700c */
[----:B------:R-:W-:Y:S02]  /*4250*/  HADD2.F32 R72, -RZ, R27.H1_H1 ;  /* 0x3000001bff487230 */ /* 0x000fe40000004100 */
[-C--:B------:R-:W-:Y:S01]  /*4260*/  FMUL.FTZ R79, R70, R77.reuse ;  /* 0x0000004d464f7220 */ /* 0x080fe20000410000 */
[----:B------:R-:W-:Y:S02]  /*4270*/  HADD2.F32 R75, -RZ, R73.H0_H0 ;  /* 0x20000049ff4b7230 */ /* 0x000fe40000004100 */
        /* <DEDUP_REMOVED lines=8> */
[----:B------:R-:W-:Y:S01]  /*4300*/  F2FP.F16.E4M3.UNPACK_B R27, R9.H1 ;  /* 0x00000009ff1b723e */ /* 0x000fe200030006ff */
[C---:B------:R-:W-:Y:S01]  /*4310*/  FMUL.FTZ R77, R26.reuse, R77 ;  /* 0x0000004d1a4d7220 */ /* 0x040fe20000410000 */
[----:B------:R-:W-:Y:S02]  /*4320*/  HADD2.F32 R70, -RZ, R13.H0_H0 ;  /* 0x2000000dff467230 */ /* 0x000fe40000004100 */
[----:B------:R-:W-:Y:S01]  /*4330*/  FFMA.FTZ R9, R26, R73, -R75 ;  /* 0x000000491a097223 */ /* 0x000fe2000001084b */
[----:B------:R-:W-:Y:S01]  /*4340*/  F2FP.F16.E4M3.UNPACK_B R75, R7.H1 ;  /* 0x00000007ff4b723e */ /* 0x000fe200030006ff */
[----:B------:R-:W-:Y:S01]  /*4350*/  FFMA.FTZ R26, R72, R73, R77 ;  /* 0x00000049481a7223 */ /* 0x000fe2000001004d */
[----:B------:R-:W-:Y:S01]  /*4360*/  HADD2.F32 R7, -RZ, R27.H0_H0 ;  /* 0x2000001bff077230 */ /* 0x000fe20000004100 */
[----:B------:R-:W-:Y:S01]  /*4370*/  F2FP.F16.E4M3.UNPACK_B R6, R6.H1 ;  /* 0x00000006ff06723e */ /* 0x000fe200030006ff */
[----:B------:R-:W-:Y:S01]  /*4380*/  HADD2.F32 R72, -RZ, R13.H1_H1 ;  /* 0x3000000dff487230 */ /* 0x000fe20000004100 */
[----:B------:R-:W-:Y:S01]  /*4390*/  F2FP.SATFINITE.E4M3.F32.PACK_AB_MERGE_C R82, R91, R82, RZ ;  /* 0x000000525b52723e */ /* 0x000fe200048070ff */
[--C-:B------:R-:W-:Y:S01]  /*43a0*/  HADD2.F32 R73, -RZ, R75.reuse.H0_H0 ;  /* 0x2000004bff497230 */ /* 0x100fe20000004100 */
[----:B------:R-:W-:Y:S01]  /*43b0*/  F2FP.F16.E4M3.UNPACK_B R79, R5.H1 ;  /* 0x00000005ff4f723e */ /* 0x000fe200030006ff */
[----:B------:R-:W-:Y:S01]  /*43c0*/  HADD2.F32 R75, -RZ, R75.H1_H1 ;  /* 0x3000004bff4b7230 */ /* 0x000fe20000004100 */
[----:B------:R-:W-:Y:S01]  /*43d0*/  F2FP.SATFINITE.E4M3.F32.PACK_AB_MERGE_C R14, R83, R14, R82 ;  /* 0x0000000e530e723e */ /* 0x000fe20004807052 */
[----:B------:R-:W-:-:S02]  /*43e0*/  HADD2.F32 R13, -RZ, R6.H0_H0 ;  /* 0x20000006ff0d7230 */ /* 0x000fc40000004100 */
[-C--:B------:R-:W-:Y:S01]  /*43f0*/  FMUL.FTZ R76, R70, R73.reuse ;  /* 0x00000049464c7220 */ /* 0x080fe20000410000 */
[C---:B------:R-:W-:Y:S01]  /*4400*/  FMUL.FTZ R77, R7.reuse, R73 ;  /* 0x00000049074d7220 */ /* 0x040fe20000410000 */
        /* <DEDUP_REMOVED lines=12> */
[----:B------:R-:W-:Y:S01]  /*44d0*/  F2FP.F16.E4M3.UNPACK_B R72, R15.H1 ;  /* 0x0000000fff48723e */ /* 0x000fe200030006ff */
[----:B------:R-:W-:Y:S01]  /*44e0*/  HADD2.F32 R80, -RZ, R78.H0_H0 ;  /* 0x2000004eff507230 */ /* 0x000fe20000004100 */
[----:B------:R-:W-:Y:S01]  /*44f0*/  F2FP.SATFINITE.E4M3.F32.PACK_AB_MERGE_C R84, R89, R84, RZ ;  /* 0x000000545954723e */ /* 0x000fe200048070ff */
[----:B------:R-:W-:Y:S01]  /*4500*/  HADD2.F32 R15, -RZ, R13.H0_H0 ;  /* 0x2000000dff0f7230 */ /* 0x000fe20000004100 */
[----:B------:R-:W-:Y:S01]  /*4510*/  F2FP.F16.E4M3.UNPACK_B R11, R11.H1 ;  /* 0x0000000bff0b723e */ /* 0x000fe200030006ff */
[--C-:B------:R-:W-:Y:S01]  /*4520*/  HADD2.F32 R81, -RZ, R79.reuse.H0_H0 ;  /* 0x2000004fff517230 */ /* 0x100fe20000004100 */
[-C--:B------:R-:W-:Y:S01]  /*4530*/  F2FP.F16.E4M3.UNPACK_B R5, R4.reuse ;  /* 0x00000004ff05723e */ /* 0x080fe200020006ff */
[----:B------:R-:W-:Y:S01]  /*4540*/  HADD2.F32 R79, -RZ, R79.H1_H1 ;  /* 0x3000004fff4f7230 */ /* 0x000fe20000004100 */
[----:B------:R-:W-:Y:S01]  /*4550*/  F2FP.F16.E4M3.UNPACK_B R75, R4.H1 ;  /* 0x00000004ff4b723e */ /* 0x000fe200030006ff */
[----:B------:R-:W-:Y:S01]  /*4560*/  HADD2.F32 R4, -RZ, R72.H0_H0 ;  /* 0x20000048ff047230 */ /* 0x000fe20000004100 */
[----:B------:R-:W-:Y:S01]  /*4570*/  F2FP.SATFINITE.E4M3.F32.PACK_AB_MERGE_C R10, R10, R85, R84 ;  /* 0x000000550a0a723e */ /* 0x000fe20004807054 */
[----:B------:R-:W-:-:S02]  /*4580*/  HADD2.F32 R27, -RZ, R11.H0_H0 ;  /* 0x2000000bff1b7230 */ /* 0x000fc40000004100 */
[-C--:B------:R-:W-:Y:S01]  /*4590*/  FMUL.FTZ R84, R73, R80.reuse ;  /* 0x0000005049547220 */ /* 0x080fe20000410000 */
[----:B------:R-:W-:Y:S02]  /*45a0*/  HADD2.F32 R76, -RZ, R5.H0_H0 ;  /* 0x20000005ff4c7230 */ /* 0x000fe40000004100 */
[----:B------:R-:W-:Y:S01]  /*45b0*/  FMUL.FTZ R80, R15, R80 ;  /* 0x000000500f507220 */ /* 0x000fe20000410000 */
[----:B------:R-:W-:Y:S02]  /*45c0*/  HADD2.F32 R72, -RZ, R72.H1_H1 ;  /* 0x30000048ff487230 */ /* 0x000fe40000004100 */
[-C--:B------:R-:W-:Y:S01]  /*45d0*/  FMUL.FTZ R86, R4, R81.reuse ;  /* 0x0000005104567220 */ /* 0x080fe20000410000 */
[----:B------:R-:W-:Y:S02]  /*45e0*/  HADD2.F32 R11, -RZ, R11.H1_H1 ;  /* 0x3000000bff0b7230 */ /* 0x000fe40000004100 */
[----:B------:R-:W-:Y:S01]  /*45f0*/  FMUL.FTZ R81, R27, R81 ;  /* 0x000000511b517220 */ /* 0x000fe20000410000 */
[----:B------:R-:W-:-:S02]  /*4600*/  HADD2.F32 R77, -RZ, R75.H0_H0 ;  /* 0x2000004bff4d7230 */ /* 0x000fc40000004100 */
[-C--:B------:R-:W-:Y:S01]  /*4610*/  FFMA.FTZ R84, R15, R76.reuse, -R84 ;  /* 0x0000004c0f547223 */ /* 0x080fe20000010854 */
[----:B------:R-:W-:Y:S01]  /*4620*/  FFMA.FTZ R80, R73, R76, R80 ;  /* 0x0000004c49507223 */ /* 0x000fe20000010050 */
[----:B------:R-:W-:Y:S02]  /*4630*/  HADD2.F32 R70, -RZ, R70.H1_H1 ;  /* 0x30000046ff467230 */ /* 0x000fe40000004100 */
        /* <DEDUP_REMOVED lines=9> */
[-C--:B------:R-:W-:Y:S01]  /*46d0*/  FFMA.FTZ R11, R11, R75.reuse, -R76 ;  /* 0x0000004b0b0b7223 */ /* 0x080fe2000001084c */
[C---:B------:R-:W-:Y:S01]  /*46e0*/  FMUL.FTZ R15, R13.reuse, R78 ;  /* 0x0000004e0d0f7220 */ /* 0x040fe20000410000 */
[----:B------:R-:W-:Y:S01]  /*46f0*/  FFMA.FTZ R72, R72, R75, R79 ;  /* 0x0000004b48487223 */ /* 0x000fe2000001004f */
[-C--:B------:R-:W-:Y:S01]  /*4700*/  FFMA.FTZ R13, R13, R5.reuse, -R4 ;  /* 0x000000050d0d7223 */ /* 0x080fe20000010804 */
[----:B------:R-:W-:Y:S01]  /*4710*/  F2FP.SATFINITE.E4M3.F32.PACK_AB_MERGE_C R6, R83, R6, RZ ;  /* 0x000000065306723e */ /* 0x000fe200048070ff */
        /* <DEDUP_REMOVED lines=8> */
.L_x_13525:
[----:B------:R-:W-:Y:S05]  /*47a0*/  BSYNC B1 ;  /* 0x0000000000017941 */ /* 0x000fea0003800000 */
.L_x_13524:
[----:B-1----:R1:W-:Y:S01]  /*47b0*/  ST.E.128 desc[UR40][R56.64], R8 ;  /* 0x0000000838007985 */ /* 0x0023e2000c101d28 */
[----:B------:R-:W-:-:S13]  /*47c0*/  ISETP.GE.AND P3, PT, R74, R68, PT ;  /* 0x000000444a00720c */ /* 0x000fda0003f66270 */
[----:B------:R-:W-:Y:S05]  /*47d0*/  @P3 BRA `(.L_x_13513) ;  /* 0x0000000000e83947 */ /* 0x000fea0003800000 */
[----:B------:R-:W-:-:S04]  /*47e0*/  IADD3 R4, P3, R71, R74, RZ ;  /* 0x0000004a47047210 */ /* 0x000fc80007f7e0ff */
[----:B------:R-:W-:-:S05]  /*47f0*/  LEA.HI.X.SX32 R5, R74, R69, 0x1, P3 ;  /* 0x000000454a057211 */ /* 0x000fca00018f0eff */
[----:B--2---:R2:W-:Y:S01]  /*4800*/  ST.E.128 desc[UR40][R4.64], R12 ;  /* 0x0000000c04007985 */ /* 0x0045e2000c101d28 */
[----:B------:R-:W-:Y:S05]  /*4810*/  BRA `(.L_x_13513) ;  /* 0x0000000000d87947 */ /* 0x000fea0003800000 */
.L_x_13505:
[----:B------:R-:W2:Y:S02]  /*4820*/  LDL R4, [R1+0x18] ;  /* 0x0000180001047983 */ /* 0x000ea40000100800 */
[----:B--2---:R-:W-:-:S13]  /*4830*/  ISETP.NE.AND P4, PT, R4, 0x3, PT ;  /* 0x000000030400780c */ /* 0x004fda0003f85270 */
[----:B------:R-:W-:Y:S05]  /*4840*/  @!P4 BRA `(.L_x_13526) ;  /* 0x000000000004c947 */ /* 0x000fea0003800000 */
[----:B------:R-:W-:Y:S01]  /*4850*/  BPT.TRAP 0x1 ;  /* 0x000000040000795c */ /* 0x000fe20000300000 */
.L_x_13526:
[----:B------:R-:W-:Y:S01]  /*4860*/  IMAD R66, R19, 0x8, R18 ;  /* 0x0000000813427824 */ /* 0x000fe200078e0212 */
[----:B------:R-:W-:Y:S01]  /*4870*/  SHF.L.U32 R67, R157, 0x1f, RZ ;  /* 0x0000001f9d437819 */ /* 0x000fe200000006ff */
[----:B------:R-:W-:Y:S01]  /*4880*/  BSSY B1, `(.L_x_13527) ;  /* 0x0000004000017945 */ /* 0x000fe20003800000 */
[----:B------:R-:W-:Y:S02]  /*4890*/  SHF.R.S32.HI R63, RZ, 0x1f, R61 ;  /* 0x0000001fff3f7819 */ /* 0x000fe4000001143d */
[----:B------:R-:W0:Y:S02]  /*48a0*/  SYNCS.PHASECHK.TRANS64.TRYWAIT P3, [R66+URZ+0x13290], R67 ;  /* 0x01329043420075a7 */ /* 0x000e24000806017f */
[----:B0-----:R-:W-:Y:S05]  /*48b0*/  @!P3 BRA `(.L_x_13528) ;  /* 0x0000012400acb947 */ /* 0x001fea0003800000 */
.L_x_13742:
[----:B------:R-:W-:Y:S05]  /*48c0*/  BSYNC B1 ;  /* 0x0000000000017941 */ /* 0x000fea0003800000 */
.L_x_13527:
[----:B------:R-:W2:Y:S01]  /*48d0*/  LDL R10, [R1+0x8] ;  /* 0x00000800010a7983 */ /* 0x000ea20000100800 */
[----:B------:R-:W-:Y:S01]  /*48e0*/  ULDC.64 UR4, c[0x0][0x300] ;  /* 0x0000c00000047ab9 */ /* 0x000fe20000000a00 */
[----:B-----5:R-:W-:Y:S01]  /*48f0*/  SHF.R.S32.HI R64, RZ, 0x1f, R60 ;  /* 0x0000001fff407819 */ /* 0x020fe2000001143c */
[----:B------:R-:W-:Y:S01]  /*4900*/  IMAD R6, R63, UR4, RZ ;  /* 0x000000043f067c24 */ /* 0x000fe2000f8e02ff */
[----:B------:R-:W1:Y:S01]  /*4910*/  S2R R8, SR_TID.X ;  /* 0x0000000000087919 */ /* 0x000e620000002100 */
[----:B------:R-:W-:Y:S01]  /*4920*/  IMAD.WIDE.U32 R4, R61, UR4, RZ ;  /* 0x000000043d047c25 */ /* 0x000fe2000f8e00ff */
[----:B------:R-:W-:-:S03]  /*4930*/  ULDC.64 UR6, c[0x0][0x2e8] ;  /* 0x0000ba0000067ab9 */ /* 0x000fc60000000a00 */
        /* <DEDUP_REMOVED lines=11> */
[----:B-1----:R-:W-:-:S05]  /*49f0*/  VIADD R8, R8, 0xffffff80 ;  /* 0xffffff8008087836 */ /* 0x002fca0000000000 */
[----:B------:R-:W-:-:S04]  /*4a00*/  LEA.HI R8, R8, R8, RZ, 0x1 ;  /* 0x0000000808087211 */ /* 0x000fc800078f08ff */
[----:B------:R-:W-:Y:S01]  /*4a10*/  SHF.R.S32.HI R8, RZ, 0x1, R8 ;  /* 0x00000001ff087819 */ /* 0x000fe20000011408 */
[----:B--2---:R-:W-:Y:S01]  /*4a20*/  IMAD.WIDE.U32 R4, R10, UR4, R4 ;  /* 0x000000040a047c25 */ /* 0x004fe2000f8e0004 */
        /* <DEDUP_REMOVED lines=8> */
.L_x_13746:
[----:B------:R-:W-:Y:S05]  /*4ab0*/  @!P3 BRA `(.L_x_13513) ;  /* 0x000000000030b947 */ /* 0x000fea0003800000 */
[----:B-1----:R-:W4:Y:S01]  /*4ac0*/  LDL R4, [R1+0x20] ;  /* 0x0000200001047983 */ /* 0x002f220000100800 */
[----:B------:R-:W-:Y:S02]  /*4ad0*/  ULDC UR4, c[0x0][0x2f4] ;  /* 0x0000bd0000047ab9 */ /* 0x000fe40000000800 */
[----:B------:R-:W-:-:S13]  /*4ae0*/  ISETP.GE.AND P3, PT, R16, UR4, PT ;  /* 0x0000000410007c0c */ /* 0x000fda000bf66270 */
[----:B---3--:R-:W-:-:S05]  /*4af0*/  @!P3 IADD3 R10, P5, R16, R14, RZ ;  /* 0x0000000e100ab210 */ /* 0x008fca0007fbe0ff */
[----:B--2---:R-:W-:Y:S01]  /*4b00*/  @!P3 IMAD.X R11, R5, 0x1, R17, P5 ;  /* 0x00000001050bb824 */ /* 0x004fe200028e0611 */
[----:B------:R-:W-:-:S13]  /*4b10*/  ISETP.GE.AND P5, PT, R156, UR4, PT ;  /* 0x000000049c007c0c */ /* 0x000fda000bfa6270 */
[----:B------:R-:W-:-:S05]  /*4b20*/  @!P5 IADD3 R8, P6, R156, R14, RZ ;  /* 0x0000000e9c08d210 */ /* 0x000fca0007fde0ff */
[----:B----4-:R-:W-:Y:S02]  /*4b30*/  @!P5 IMAD.X R9, R5, 0x1, R4, P6 ;  /* 0x000000010509d824 */ /* 0x010fe400030e0604 */
[----:B------:R-:W1:Y:S04]  /*4b40*/  @!P3 LDS.128 R4, [R62+0xe000] ;  /* 0x00e000003e04b984 */ /* 0x000e680000000c00 */
[----:B-1----:R-:W-:Y:S04]  /*4b50*/  @!P3 ST.E.128 desc[UR40][R10.64], R4 ;  /* 0x000000040a00b985 */ /* 0x002fe8000c101d28 */
[----:B------:R-:W1:Y:S04]  /*4b60*/  @!P5 LDS.128 R4, [R59+0xe000] ;  /* 0x00e000003b04d984 */ /* 0x000e680000000c00 */
[----:B-1----:R4:W-:Y:S02]  /*4b70*/  @!P5 ST.E.128 desc[UR40][R8.64], R4 ;  /* 0x000000040800d985 */ /* 0x0029e4000c101d28 */
.L_x_13513:
[----:B------:R-:W-:Y:S05]  /*4b80*/  BSYNC B0 ;  /* 0x0000000000007941 */ /* 0x000fea0003800000 */
.L_x_13504:
[----:B-12-4-:R-:W1:Y:S01]  /*4b90*/  S2R R4, SR_TID.X ;  /* 0x0000000000047919 */ /* 0x016e620000002100 */
        /* <DEDUP_REMOVED lines=10> */
[----:B------:R-:W-:-:S04]  /*4c40*/  @!P3 IADD3 R4, R66, 0x132a0, RZ ;  /* 0x000132a04204b810 */ /* 0x000fc80007ffe0ff */
[----:B------:R-:W-:-:S04]  /*4c50*/  @!P3 PRMT R4, RZ, 0x654, R4 ;  /* 0x00000654ff04b816 */ /* 0x000fc80000000004 */
[----:B------:R2:W-:Y:S01]  /*4c60*/  @!P3 SYNCS.ARRIVE.TRANS64.RED.A1T0 RZ, [R4+URZ], RZ ;  /* 0x000000ff04ffb9a7 */ /* 0x0005e2000810043f */
[----:B------:R-:W-:Y:S05]  /*4c70*/  @!P4 BRA `(.L_x_13531) ;  /* 0x000000000004c947 */ /* 0x000fea0003800000 */
[----:B------:R-:W-:Y:S01]  /*4c80*/  BPT.TRAP 0x1 ;  /* 0x000000040000795c */ /* 0x000fe20000300000 */
.L_x_13531:
[----:B------:R-:W-:Y:S05]  /*4c90*/  BSYNC B0 ;  /* 0x0000000000007941 */ /* 0x000fea0003800000 */
.L_x_13530:
[----:B------:R-:W1:Y:S01]  /*4ca0*/  SYNCS.PHASECHK.TRANS64.TRYWAIT P4, [R66+URZ+0x132b0], R67 ;  /* 0x0132b043420075a7 */ /* 0x000e62000808017f */
[----:B------:R-:W-:Y:S04]  /*4cb0*/  BSSY B0, `(.L_x_13532) ;  /* 0x0000002000007945 */ /* 0x000fe80003800000 */
[----:B-1----:R-:W-:Y:S05]  /*4cc0*/  @!P4 BRA `(.L_x_13533) ;  /* 0x000001240000c947 */ /* 0x002fea0003800000 */
.L_x_13747:
[----:B------:R-:W-:Y:S05]  /*4cd0*/  BSYNC B0 ;  /* 0x0000000000007941 */ /* 0x000fea0003800000 */
.L_x_13532:
[----:B------:R-:W4:Y:S01]  /*4ce0*/  LDL R9, [R1+0x8] ;  /* 0x0000080001097983 */ /* 0x000f220000100800 */
[----:B------:R-:W-:Y:S01]  /*4cf0*/  ULDC.64 UR4, c[0x0][0x328] ;  /* 0x0000ca0000047ab9 */ /* 0x000fe20000000a00 */
[----:B------:R-:W-:Y:S01]  /*4d00*/  ULDC.64 UR6, c[0x0][0x318] ;  /* 0x0000c60000067ab9 */ /* 0x000fe20000000a00 */
[----:B------:R-:W-:Y:S01]  /*4d10*/  IMAD R6, R63, UR4, RZ ;  /* 0x000000043f067c24 */ /* 0x000fe2000f8e02ff */
[----:B------:R-:W5:Y:S01]  /*4d20*/  S2R R8, SR_TID.X ;  /* 0x0000000000087919 */ /* 0x000f620000002100 */
[C---:B--2---:R-:W-:Y:S01]  /*4d30*/  IMAD.WIDE.U32 R4, R61.reuse, UR4, RZ ;  /* 0x000000043d047c25 */ /* 0x044fe2000f8e00ff */
[----:B------:R-:W-:Y:S03]  /*4d40*/  BSSY B0, `(.L_x_13534) ;  /* 0x0000021000007945 */ /* 0x000fe60003800000 */
        /* <DEDUP_REMOVED lines=9> */
[----:B-----5:R-:W-:-:S05]  /*4de0*/  VIADD R8, R8, 0xffffff80 ;  /* 0xffffff8008087836 */ /* 0x020fca0000000000 */
[----:B------:R-:W-:-:S04]  /*4df0*/  LEA.HI R8, R8, R8, RZ, 0x1 ;  /* 0x0000000808087211 */ /* 0x000fc800078f08ff */
[----:B------:R-:W-:Y:S01]  /*4e00*/  SHF.R.S32.HI R8, RZ, 0x1, R8 ;  /* 0x00000001ff087819 */ /* 0x000fe20000011408 */
[----:B----4-:R-:W-:-:S04]  /*4e10*/  IMAD.WIDE.U32 R4, R9, UR4, R4 ;  /* 0x0000000409047c25 */ /* 0x010fc8000f8e0004 */
[----:B------:R-:W-:Y:S01]  /*4e20*/  IMAD R7, R9, UR5, R6 ;  /* 0x0000000509077c24 */ /* 0x000fe2000f8e0206 */
[----:B------:R-:W-:-:S04]  /*4e30*/  IADD3 R4, P4, R4, UR6, RZ ;  /* 0x0000000604047c10 */ /* 0x000fc8000ff9e0ff */
[----:B------:R-:W-:Y:S01]  /*4e40*/  IADD3.X R5, R5, UR7, R7, P4, !PT ;  /* 0x0000000705057c10 */ /* 0x000fe2000a7fe407 */
[----:B------:R2:W4:Y:S01]  /*4e50*/  SHFL.IDX PT, R9, R4, RZ, 0x1e1f ;  /* 0x001e1fff04097589 */ /* 0x00052200000e0000 */
[----:B------:R-:W-:-:S04]  /*4e60*/  ISETP.GT.AND P4, PT, R65, R8, PT ;  /* 0x000000084100720c */ /* 0x000fc80003f84270 */
[----:B------:R-:W0:Y:S09]  /*4e70*/  SHFL.IDX PT, R5, R5, RZ, 0x1e1f ;  /* 0x001e1fff05057589 */ /* 0x000e3200000e0000 */
[----:B--2---:R-:W-:Y:S05]  /*4e80*/  @!P4 BRA `(.L_x_13535) ;  /* 0x000000000030c947 */ /* 0x004fea0003800000 */
[----:B------:R-:W2:Y:S01]  /*4e90*/  LDL R12, [R1+0x20] ;  /* 0x00002000010c7983 */ /* 0x000ea20000100800 */
[----:B------:R-:W-:Y:S02]  /*4ea0*/  ULDC UR4, c[0x0][0x2f4] ;  /* 0x0000bd0000047ab9 */ /* 0x000fe40000000800 */
[----:B------:R-:W-:-:S13]  /*4eb0*/  ISETP.GE.AND P4, PT, R16, UR4, PT ;  /* 0x0000000410007c0c */ /* 0x000fda000bf86270 */
[----:B----4-:R-:W-:-:S05]  /*4ec0*/  @!P4 IADD3 R10, P5, R16, R9, RZ ;  /* 0x00000009100ac210 */ /* 0x010fca0007fbe0ff */
[----:B0-----:R-:W-:Y:S01]  /*4ed0*/  @!P4 IMAD.X R11, R5, 0x1, R17, P5 ;  /* 0x00000001050bc824 */ /* 0x001fe200028e0611 */
[----:B------:R-:W-:-:S13]  /*4ee0*/  ISETP.GE.AND P5, PT, R156, UR4, PT ;  /* 0x000000049c007c0c */ /* 0x000fda000bfa6270 */
[----:B------:R-:W-:-:S05]  /*4ef0*/  @!P5 IADD3 R8, P6, R156, R9, RZ ;  /* 0x000000099c08d210 */ /* 0x000fca0007fde0ff */
[----:B--2---:R-:W-:Y:S02]  /*4f00*/  @!P5 IMAD.X R9, R5, 0x1, R12, P6 ;  /* 0x000000010509d824 */ /* 0x004fe400030e060c */
[----:B------:R-:W0:Y:S04]  /*4f10*/  @!P4 LDS.128 R4, [R62+0x6000] ;  /* 0x006000003e04c984 */ /* 0x000e280000000c00 */
[----:B0-----:R-:W-:Y:S04]  /*4f20*/  @!P4 ST.E.128 desc[UR40][R10.64], R4 ;  /* 0x000000040a00c985 */ /* 0x001fe8000c101d28 */
[----:B------:R-:W0:Y:S04]  /*4f30*/  @!P5 LDS.128 R4, [R59+0x6000] ;  /* 0x006000003b04d984 */ /* 0x000e280000000c00 */
[----:B0-----:R2:W-:Y:S02]  /*4f40*/  @!P5 ST.E.128 desc[UR40][R8.64], R4 ;  /* 0x000000040800d985 */ /* 0x0015e4000c101d28 */
.L_x_13535:
[----:B------:R-:W-:Y:S05]  /*4f50*/  BSYNC B0 ;  /* 0x0000000000007941 */ /* 0x000fea0003800000 */
.L_x_13534:
[----:B------:R-:W-:Y:S01]  /*4f60*/  @!PT LDS RZ, [RZ] ;  /* 0x00000000fffff984 */ /* 0x000fe20000000800 */
[----:B------:R-:W-:Y:S01]  /*4f70*/  @!PT LDS RZ, [RZ] ;  /* 0x00000000fffff984 */ /* 0x000fe20000000800 */
[----:B------:R-:W-:Y:S01]  /*4f80*/  @!PT LDS RZ, [RZ] ;  /* 0x00000000fffff984 */ /* 0x000fe20000000800 */
[----:B------:R-:W-:Y:S01]  /*4f90*/  @!PT LDS RZ, [RZ] ;  /* 0x00000000fffff984 */ /* 0x000fe20000000800 */
[----:B------:R5:W-:Y:S06]  /*4fa0*/  MEMBAR.ALL.CTA ;  /* 0x0000000000007992 */ /* 0x000bec0000008000 */
[----:B-----5:R-:W5:Y:S01]  /*4fb0*/  FENCE.VIEW.ASYNC.S ;  /* 0x00000000000073c6 */ /* 0x020f620000000000 */
[----:B------:R-:W-:Y:S02]  /*4fc0*/  VIADD R19, R19, 0x1 ;  /* 0x0000000113137836 */ /* 0x000fe40000000000 */
[----:B01----:R-:W-:Y:S01]  /*4fd0*/  @!P3 VIADD R66, R66, 0x132c0 ;  /* 0x000132c04242b836 */ /* 0x003fe20000000000 */
[----:B-----5:R0:W-:Y:S02]  /*4fe0*/  BAR.SYNC.DEFER_BLOCKING R41, 0x80 ;  /* 0x000200290000751d */ /* 0x0201e40000010000 */
[----:B------:R-:W-:-:S02]  /*4ff0*/  ISETP.NE.AND P4, PT, R19, 0x2, PT ;  /* 0x000000021300780c */ /* 0x000fc40003f85270 */
[----:B------:R-:W-:Y:S02]  /*5000*/  @!P3 PRMT R66, RZ, 0x654, R66 ;  /* 0x00000654ff42b816 */ /* 0x000fe40000000042 */
[----:B--2---:R-:W-:Y:S02]  /*5010*/  SEL R4, RZ, 0x1, P4 ;  /* 0x00000001ff047807 */ /* 0x004fe40002000000 */
[----:B------:R-:W-:Y:S02]  /*5020*/  SEL R19, R19, RZ, P4 ;  /* 0x000000ff13137207 */ /* 0x000fe40002000000 */
[----:B------:R-:W-:Y:S01]  /*5030*/  LOP3.LUT R157, R157, R4, RZ, 0x3c, !PT ;  /* 0x000000049d9d7212 */ /* 0x000fe200078e3cff */
[----:B------:R0:W-:Y:S01]  /*5040*/  @!P3 SYNCS.ARRIVE.TRANS64.RED.A1T0 RZ, [R66+URZ], RZ ;  /* 0x000000ff42ffb9a7 */ /* 0x0001e2000810043f */
[----:B------:R-:W-:Y:S01]  /*5050*/  PLOP3.LUT P3, PT, PT, PT, PT, 0x8, 0x0 ;  /* 0x000000000000781c */ /* 0x000fe20003f6e170 */
[----:B------:R-:W-:-:S12]  /*5060*/  @P2 BRA `(.L_x_13536) ;  /* 0xffffffcc00b82947 */ /* 0x000fd8000383ffff */
.L_x_13499:
[----:B------:R-:W-:Y:S04]  /*5070*/  BSSY B0, `(.L_x_13537) ;  /* 0x0000004000007945 */ /* 0x000fe80003800000 */
[----:B------:R-:W-:Y:S05]  /*5080*/  @P3 BRA `(.L_x_13538) ;  /* 0x0000000000083947 */ /* 0x000fea0003800000 */
[----:B------:R-:W1:Y:S02]  /*5090*/  FENCE.VIEW.ASYNC.G ;  /* 0x00000000000073c6 */ /* 0x000e640000000100 */
[----:B-1----:R-:W-:Y:S06]  /*50a0*/  BAR.ARV 0xc, 0x200 ;  /* 0x0308000000007b1d */ /* 0x002fec0000002000 */
.L_x_13538:
[----:B------:R-:W-:Y:S05]  /*50b0*/  BSYNC B0 ;  /* 0x0000000000007941 */ /* 0x000fea0003800000 */
.L_x_13537:
[----:B------:R-:W3:Y:S01]  /*50c0*/  LDL R0, [R1+0x8] ;  /* 0x0000080001007983 */ /* 0x000ee20000100800 */
[----:B------:R-:W-:Y:S01]  /*50d0*/  ULDC.64 UR4, c[0x0][0x990] ;  /* 0x0002640000047ab9 */ /* 0x000fe20000000a00 */
[----:B------:R-:W-:Y:S02]  /*50e0*/  ULDC.64 UR6, c[0x0][0x998] ;  /* 0x0002660000067ab9 */ /* 0x000fe40000000a00 */
[----:B------:R-:W2:Y:S04]  /*50f0*/  LDL R2, [R1+0x5c] ;  /* 0x00005c0001027983 */ /* 0x000ea80000100800 */
[----:B------:R-:W2:Y:S01]  /*5100*/  LDL R5, [R1+0x40] ;  /* 0x0000400001057983 */ /* 0x000ea20000100800 */
[----:B------:R-:W-:Y:S02]  /*5110*/  ISETP.NE.U32.AND P0, PT, RZ, UR4, PT ;  /* 0x00000004ff007c0c */ /* 0x000fe4000bf05070 */
[----:B------:R-:W-:-:S02]  /*5120*/  ISETP.NE.U32.AND P1, PT, RZ, UR6, PT ;  /* 0x00000006ff007c0c */ /* 0x000fc4000bf25070 */
[----:B------:R-:W-:Y:S02]  /*5130*/  ISETP.NE.AND.EX P0, PT, RZ, UR5, PT, P0 ;  /* 0x00000005ff007c0c */ /* 0x000fe4000bf05300 */
[----:B------:R-:W-:-:S11]  /*5140*/  ISETP.NE.AND.EX P1, PT, RZ, UR7, PT, P1 ;  /* 0x00000007ff007c0c */ /* 0x000fd6000bf25310 */
[----:B------:R-:W2:Y:S08]  /*5150*/  @P0 LDC.64 R6, c[0x0][0x9a8] ;  /* 0x00026a00ff060b82 */ /* 0x000eb00000000a00 */
[----:B----4-:R-:W1:Y:S08]  /*5160*/  @P1 LDC.64 R8, c[0x0][0x9b8] ;  /* 0x00026e00ff081b82 */ /* 0x010e700000000a00 */
[----:B------:R-:W4:Y:S08]  /*5170*/  @P0 LDC.64 R10, c[0x0][0x9b0] ;  /* 0x00026c00ff0a0b82 */ /* 0x000f300000000a00 */
[----:B------:R-:W0:Y:S01]  /*5180*/  @P1 LDC.64 R12, c[0x0][0x9c0] ;  /* 0x00027000ff0c1b82 */ /* 0x000e220000000a00 */
[----:B---3--:R-:W-:-:S02]  /*5190*/  IMAD.MOV.U32 R14, RZ, RZ, R0 ;  /* 0x000000ffff0e7224 */ /* 0x008fc400078e0000 */
[----:B--2---:R-:W-:-:S03]  /*51a0*/  @P0 IMAD R0, R2, R6, RZ ;  /* 0x0000000602000224 */ /* 0x004fc600078e02ff */
[----:B------:R-:W-:Y:S01]  /*51b0*/  @P0 SHF.R.S32.HI R15, RZ, 0x1f, R14 ;  /* 0x0000001fff0f0819 */ /* 0x000fe2000001140e */
[----:B-1----:R-:W-:Y:S02]  /*51c0*/  @P1 IMAD R4, R2, R8, RZ ;  /* 0x0000000802041224 */ /* 0x002fe400078e02ff */
[C---:B------:R-:W-:Y:S02]  /*51d0*/  @P0 IMAD R7, R5.reuse, R7, R0 ;  /* 0x0000000705070224 */ /* 0x040fe400078e0200 */
[----:B------:R-:W-:-:S04]  /*51e0*/  @P0 IMAD.WIDE.U32 R2, R5, R6, RZ ;  /* 0x0000000605020225 */ /* 0x000fc800078e00ff */
[----:B------:R-:W-:Y:S01]  /*51f0*/  @P1 IMAD R9, R5, R9, R4 ;  /* 0x0000000905091224 */ /* 0x000fe200078e0204 */
[----:B------:R-:W-:Y:S01]  /*5200*/  @P0 IADD3 R3, R3, R7, RZ ;  /* 0x0000000703030210 */ /* 0x000fe20007ffe0ff */
[----:B------:R-:W-:Y:S01]  /*5210*/  @P1 IMAD.WIDE.U32 R4, R5, R8, RZ ;  /* 0x0000000805041225 */ /* 0x000fe200078e00ff */
[----:B------:R-:W-:-:S03]  /*5220*/  @P1 SHF.R.S32.HI R7, RZ, 0x1f, R14 ;  /* 0x0000001fff071819 */ /* 0x000fc6000001140e */
[----:B----4-:R-:W-:Y:S02]  /*5230*/  @P0 IMAD R0, R15, R10, RZ ;  /* 0x0000000a0f000224 */ /* 0x010fe400078e02ff */
[----:B0-----:R-:W-:Y:S02]  /*5240*/  @P1 IMAD R6, R7, R12, RZ ;  /* 0x0000000c07061224 */ /* 0x001fe400078e02ff */
        /* <DEDUP_REMOVED lines=12> */
[----:B------:R-:W-:Y:S01]  /*5310*/  @P1 LEA.HI.X R9, R6, UR7, R3, 0x2, P3 ;  /* 0x0000000706091c11 */ /* 0x000fe200098f1403 */
[----:B------:R-:W-:-:S04]  /*5320*/  IMAD.MOV.U32 R3, RZ, RZ, 0x3f800000 ;  /* 0x3f800000ff037424 */ /* 0x000fc800078e00ff */
        /* <DEDUP_REMOVED lines=8> */
[----:B0-----:R-:W-:Y:S02]  /*53b0*/  CS2R R8, SRZ ;  /* 0x0000000000087805 */ /* 0x001fe4000001ff00 */
        /* <DEDUP_REMOVED lines=9> */
[----:B------:R-:W-:Y:S02]  /*5450*/  MOV R44, RZ ;  /* 0x000000ff002c7202 */ /* 0x000fe40000000f00 */
[----:B------:R-:W-:Y:S01]  /*5460*/  CS2R R58, SRZ ;  /* 0x00000000003a7805 */ /* 0x000fe2000001ff00 */
[----:B------:R-:W-:Y:S01]  /*5470*/  IMAD.MOV.U32 R41, RZ, RZ, RZ ;  /* 0x000000ffff297224 */ /* 0x000fe200078e00ff */
[----:B------:R-:W-:Y:S01]  /*5480*/  CS2R R60, SRZ ;  /* 0x00000000003c7805 */ /* 0x000fe2000001ff00 */
[----:B------:R-:W-:-:S02]  /*5490*/  IMAD.MOV.U32 R48, RZ, RZ, RZ ;  /* 0x000000ffff307224 */ /* 0x000fc400078e00ff */
[----:B--2---:R-:W-:Y:S01]  /*54a0*/  FMUL.FTZ R0, R3, R0 ;  /* 0x0000000003007220 */ /* 0x004fe20000410000 */
[----:B------:R-:W-:-:S03]  /*54b0*/  IMAD.MOV.U32 R3, RZ, RZ, RZ ;  /* 0x000000ffff037224 */ /* 0x000fc600078e00ff */
[----:B------:R-:W-:Y:S01]  /*54c0*/  FMUL.FTZ R2, R0, UR4 ;  /* 0x0000000400027c20 */ /* 0x000fe20008410000 */
        /* <DEDUP_REMOVED lines=33> */
.L_x_13541:
[----:B------:R-:W-:Y:S05]  /*56e0*/  BSYNC B6 ;  /* 0x0000000000067941 */ /* 0x000fea0003800000 */
.L_x_13540:
        /* <DEDUP_REMOVED lines=13> */
.L_x_13545:
[----:B-1----:R1:W2:Y:S02]  /*57c0*/  SYNCS.PHASECHK.TRANS64.TRYWAIT P0, [R18+URZ+0x13200], R3 ;  /* 0x01320003120075a7 */ /* 0x0022a4000800017f */
[----:B--2---:R-:W-:Y:S05]  /*57d0*/  @!P0 NANOSLEEP.SYNCS 0x989680 ;  /* 0x009896800000895d */ /* 0x004fea0003900000 */
[----:B------:R-:W2:Y:S02]  /*57e0*/  @!P0 SYNCS.PHASECHK.TRANS64 P0, [R18+URZ+0x13200], R3 ;  /* 0x01320003120085a7 */ /* 0x000ea4000800007f */
[----:B--2---:R-:W-:Y:S05]  /*57f0*/  @!P0 BRA `(.L_x_13545) ;  /* 0xfffffffc00f08947 */ /* 0x004fea000383ffff */
.L_x_13544:
[----:B------:R-:W-:Y:S05]  /*5800*/  BSYNC B0 ;  /* 0x0000000000007941 */ /* 0x000fea0003800000 */
.L_x_13543:
[----:B------:R-:W-:Y:S05]  /*5810*/  BRA `(.L_x_13546) ;  /* 0x0000002800447947 */ /* 0x000fea0003800000 */
.L_x_13542:
        /* <DEDUP_REMOVED lines=32> */
.L_x_13548:
[----:B------:R-:W-:Y:S05]  /*5a20*/  BSYNC B6 ;  /* 0x0000000000067941 */ /* 0x000fea0003800000 */
.L_x_13547:
[----:B------:R-:W2:Y:S01]  /*5a30*/  LDL R33, [R1+0x4] ;  /* 0x0000040001217983 */ /* 0x000ea20000100800 */
[----:B------:R-:W-:Y:S01]  /*5a40*/  ULDC.U8 UR4, c[0x0][0x410] ;  /* 0x0001040000047ab9 */ /* 0x000fe20000000000 */
[----:B------:R-:W0:Y:S01]  /*5a50*/  S2R R20, SR_TID.X ;  /* 0x0000000000147919 */ /* 0x000e220000002100 */
[----:B------:R-:W-:Y:S01]  /*5a60*/  ISETP.NE.AND P0, PT, RZ, UR4, PT ;  /* 0x00000004ff007c0c */ /* 0x000fe2000bf05270 */
[----:B------:R-:W-:Y:S01]  /*5a70*/  BSSY B0, `(.L_x_13549) ;  /* 0x0000263000007945 */ /* 0x000fe20003800000 */
[----:B0-----:R-:W-:-:S04]  /*5a80*/  IADD3 R20, R20, -0x80, RZ ;  /* 0xffffff8014147810 */ /* 0x001fc80007ffe0ff */
[----:B------:R-:W-:-:S04]  /*5a90*/  LEA.HI R32, R20, R20, RZ, 0x1 ;  /* 0x0000001414207211 */ /* 0x000fc800078f08ff */
[----:B------:R-:W-:-:S05]  /*5aa0*/  SHF.R.S32.HI R32, RZ, 0x1, R32 ;  /* 0x00000001ff207819 */ /* 0x000fca0000011420 */
[----:B--2---:R-:W-:Y:S01]  /*5ab0*/  IMAD R4, R33, 0xc0, R32 ;  /* 0x000000c021047824 */ /* 0x004fe200078e0220 */
[----:B------:R-:W-:Y:S06]  /*5ac0*/  @!P0 BRA `(.L_x_13550) ;  /* 0x0000001000cc8947 */ /* 0x000fec0003800000 */
[----:B------:R-:W-:-:S03]  /*5ad0*/  UMOV UR4, 0xffffffff ;  /* 0xffffffff00047882 */ /* 0x000fc60000000000 */
[----:B------:R-:W-:Y:S05]  /*5ae0*/  BRA.DIV UR4, `(.L_x_13551) ;  /* 0x00000116048c7947 */ /* 0x000fea000b800000 */
[----:B------:R0:W1:Y:S04]  /*5af0*/  SHFL.IDX PT, R27, R26, RZ, 0x1e1f ;  /* 0x001e1fff1a1b7589 */ /* 0x00006800000e0000 */
[----:B------:R0:W2:Y:S04]  /*5b00*/  SHFL.IDX PT, R14, R24, RZ, 0x1e1f ;  /* 0x001e1fff180e7589 */ /* 0x0000a800000e0000 */
[----:B------:R0:W3:Y:S04]  /*5b10*/  SHFL.IDX PT, R0, R29, RZ, 0x1e1f ;  /* 0x001e1fff1d007589 */ /* 0x0000e800000e0000 */
[----:B------:R0:W4:Y:S02]  /*5b20*/  SHFL.IDX PT, R3, R30, RZ, 0x1e1f ;  /* 0x001e1fff1e037589 */ /* 0x00012400000e0000 */
.L_x_13753:
[----:B------:R-:W5:Y:S01]  /*5b30*/  LDL R6, [R1+0x54] ;  /* 0x0000540001067983 */ /* 0x000f620000100800 */
[----:B------:R-:W-:Y:S01]  /*5b40*/  ULDC UR4, c[0x0][0x448] ;  /* 0x0001120000047ab9 */ /* 0x000fe20000000800 */
[----:B------:R-:W-:Y:S01]  /*5b50*/  BSSY B1, `(.L_x_13552) ;  /* 0x0000022000017945 */ /* 0x000fe20003800000 */
[----:B0-----:R-:W-:Y:S01]  /*5b60*/  IMAD R29, R28, UR4, RZ ;  /* 0x000000041c1d7c24 */ /* 0x001fe2000f8e02ff */
[----:B------:R-:W-:Y:S02]  /*5b70*/  CS2R R12, SRZ ;  /* 0x00000000000c7805 */ /* 0x000fe4000001ff00 */
[----:B------:R-:W-:Y:S02]  /*5b80*/  CS2R R8, SRZ ;  /* 0x0000000000087805 */ /* 0x000fe4000001ff00 */
[----:B------:R-:W-:Y:S02]  /*5b90*/  CS2R R20, SRZ ;  /* 0x0000000000147805 */ /* 0x000fe4000001ff00 */
[----:B------:R-:W-:-:S02]  /*5ba0*/  CS2R R10, SRZ ;  /* 0x00000000000a7805 */ /* 0x000fc4000001ff00 */
[----:B------:R-:W-:Y:S02]  /*5bb0*/  ISETP.GE.AND P0, PT, R4, R29, PT ;  /* 0x0000001d0400720c */ /* 0x000fe40003f06270 */
[----:B-----5:R-:W-:-:S04]  /*5bc0*/  LEA.HI R5, R6, R6, RZ, 0x1 ;  /* 0x0000000606057211 */ /* 0x020fc800078f08ff */
[----:B------:R-:W-:-:S05]  /*5bd0*/  LOP3.LUT R5, R5, 0xfffffffe, RZ, 0xc0, !PT ;  /* 0xfffffffe05057812 */ /* 0x000fca00078ec0ff */
[----:B------:R-:W-:-:S05]  /*5be0*/  IMAD.IADD R5, R6, 0x1, -R5 ;  /* 0x0000000106057824 */ /* 0x000fca00078e0a05 */
[----:B------:R-:W-:Y:S01]  /*5bf0*/  SHF.L.U32 R25, R5, 0x1f, RZ ;  /* 0x0000001f05197819 */ /* 0x000fe200000006ff */
[----:B------:R-:W-:Y:S06]  /*5c00*/  @P0 BRA `(.L_x_13553) ;  /* 0x0000000000580947 */ /* 0x000fec0003800000 */
[----:B------:R-:W4:Y:S01]  /*5c10*/  LDL R15, [R1+0x24] ;  /* 0x00002400010f7983 */ /* 0x000f220000100800 */
[----:B------:R-:W-:-:S03]  /*5c20*/  ULDC UR4, c[0x0][0x3f4] ;  /* 0x0000fd0000047ab9 */ /* 0x000fc60000000800 */
[----:B------:R-:W4:Y:S01]  /*5c30*/  LDL R24, [R1+0x70] ;  /* 0x0000700001187983 */ /* 0x000f220000100800 */
[----:B------:R-:W-:Y:S02]  /*5c40*/  ISETP.GE.AND P4, PT, R22, UR4, PT ;  /* 0x0000000416007c0c */ /* 0x000fe4000bf86270 */
[----:B------:R-:W-:Y:S02]  /*5c50*/  CS2R R10, SRZ ;  /* 0x00000000000a7805 */ /* 0x000fe4000001ff00 */
[----:B------:R-:W-:Y:S02]  /*5c60*/  CS2R R8, SRZ ;  /* 0x0000000000087805 */ /* 0x000fe4000001ff00 */
[----:B------:R-:W-:-:S07]  /*5c70*/  CS2R R20, SRZ ;  /* 0x0000000000147805 */ /* 0x000fce000001ff00 */
[C---:B-1----:R-:W-:Y:S02]  /*5c80*/  @!P4 IADD3 R4, P0, R22.reuse, R27, RZ ;  /* 0x0000001b1604c210 */ /* 0x042fe40007f1e0ff */
[----:B------:R-:W-:Y:S02]  /*5c90*/  @!P4 SHF.R.S32.HI R12, RZ, 0x1f, R22 ;  /* 0x0000001fff0cc819 */ /* 0x000fe40000011416 */
[----:B--2---:R-:W-:-:S03]  /*5ca0*/  @!P4 IADD3 R26, P1, R22, R14, RZ ;  /* 0x0000000e161ac210 */ /* 0x004fc60007f3e0ff */
[----:B---3--:R-:W-:-:S05]  /*5cb0*/  @!P4 IMAD.X R5, R0, 0x1, R12, P0 ;  /* 0x000000010005c824 */ /* 0x008fca00000e060c */
[----:B------:R0:W5:Y:S01]  /*5cc0*/  @!P4 LD.E.64 R20, desc[UR40][R4.64] ;  /* 0x000000280414c980 */ /* 0x000162000c101b00 */
[----:B----4-:R-:W-:-:S13]  /*5cd0*/  ISETP.GE.AND P5, PT, R15, UR4, PT ;  /* 0x000000040f007c0c */ /* 0x010fda000bfa6270 */
[----:B------:R-:W-:Y:S01]  /*5ce0*/  @!P5 IADD3 R6, P2, R15, R27, RZ ;  /* 0x0000001b0f06d210 */ /* 0x000fe20007f5e0ff */
[----:B------:R-:W-:Y:S01]  /*5cf0*/  @!P4 IMAD.X R27, R3, 0x1, R12, P1 ;  /* 0x00000001031bc824 */ /* 0x000fe200008e060c */
[----:B------:R-:W-:Y:S02]  /*5d00*/  @!P5 IADD3 R14, P3, R15, R14, RZ ;  /* 0x0000000e0f0ed210 */ /* 0x000fe40007f7e0ff */
[----:B------:R-:W-:Y:S01]  /*5d10*/  CS2R R12, SRZ ;  /* 0x00000000000c7805 */ /* 0x000fe2000001ff00 */
[--C-:B------:R-:W-:Y:S02]  /*5d20*/  @!P5 IMAD.X R7, R0, 0x1, R24.reuse, P2 ;  /* 0x000000010007d824 */ /* 0x100fe400010e0618 */
[----:B------:R-:W-:-:S03]  /*5d30*/  @!P5 IMAD.X R15, R3, 0x1, R24, P3 ;  /* 0x00000001030fd824 */ /* 0x000fc600018e0618 */
[----:B------:R0:W5:Y:S04]  /*5d40*/  @!P4 LD.E.64 R12, desc[UR40][R26.64] ;  /* 0x000000281a0cc980 */ /* 0x000168000c101b00 */
[----:B------:R0:W5:Y:S04]  /*5d50*/  @!P5 LD.E.64 R10, desc[UR40][R6.64] ;  /* 0x00000028060ad980 */ /* 0x000168000c101b00 */
[----:B------:R0:W5:Y:S02]  /*5d60*/  @!P5 LD.E.64 R8, desc[UR40][R14.64] ;  /* 0x000000280e08d980 */ /* 0x000164000c101b00 */
.L_x_13553:
[----:B------:R-:W-:Y:S05]  /*5d70*/  BSYNC B1 ;  /* 0x0000000000017941 */ /* 0x000fea0003800000 */
.L_x_13552:
[----:B------:R-:W1:Y:S01]  /*5d80*/  SYNCS.PHASECHK.TRANS64.TRYWAIT P0, [R18+URZ+0x13200], R25 ;  /* 0x01320019120075a7 */ /* 0x000e62000800017f */
[----:B---3--:R-:W-:Y:S01]  /*5d90*/  IMAD R0, R33, -0xc0, R29 ;  /* 0xffffff4021007824 */ /* 0x008fe200078e021d */
[----:B------:R-:W-:Y:S04]  /*5da0*/  BSSY B1, `(.L_x_13554) ;  /* 0x0000004000017945 */ /* 0x000fe80003800000 */
[----:B------:R-:W-:-:S04]  /*5db0*/  VIMNMX R0, R0, 0xc0, PT ;  /* 0x000000c000007848 */ /* 0x000fc80003fe0100 */
[----:B------:R-:W-:Y:S01]  /*5dc0*/  ISETP.GE.AND P1, PT, R32, R0, PT ;  /* 0x000000002000720c */ /* 0x000fe20003f26270 */
[----:B-1----:R-:W-:-:S12]  /*5dd0*/  @!P0 BRA `(.L_x_13555) ;  /* 0x0000011400408947 */ /* 0x002fd80003800000 */
.L_x_13754:
[----:B------:R-:W-:Y:S05]  /*5de0*/  BSYNC B1 ;  /* 0x0000000000017941 */ /* 0x000fea0003800000 */
.L_x_13554:
[----:B------:R-:W-:Y:S05]  /*5df0*/  @P1 BRA `(.L_x_13556) ;  /* 0x0000002000a81947 */ /* 0x000fea0003800000 */
[----:B------:R-:W3:Y:S01]  /*5e00*/  LDL R0, [R1+0x24] ;  /* 0x0000240001007983 */ /* 0x000ee20000100800 */
[----:B----4-:R-:W4:Y:S03]  /*5e10*/  LDC R3, c[0x0][0x3f4] ;  /* 0x0000fd00ff037b82 */ /* 0x010f260000000800 */
[----:B------:R0:W5:Y:S01]  /*5e20*/  LDL R36, [R1+0x28] ;  /* 0x0000280001247983 */ /* 0x0001620000100800 */
[----:B------:R-:W-:Y:S01]  /*5e30*/  BSSY B1, `(.L_x_13557) ;  /* 0x000007b000017945 */ /* 0x000fe20003800000 */
[-C--:B----4-:R-:W-:Y:S02]  /*5e40*/  ISETP.GE.AND P0, PT, R22, R3.reuse, PT ;  /* 0x000000031600720c */ /* 0x090fe40003f06270 */
[----:B---3--:R-:W-:-:S11]  /*5e50*/  ISETP.GE.AND P1, PT, R0, R3, PT ;  /* 0x000000030000720c */ /* 0x008fd60003f26270 */
[----:B0-----:R-:W-:Y:S05]  /*5e60*/  @P0 BRA `(.L_x_13558) ;  /* 0x0000000400dc0947 */ /* 0x001fea0003800000 */
[----:B-----5:R-:W-:Y:S01]  /*5e70*/  IMAD.IADD R0, R18, 0x1, R36 ;  /* 0x0000000112007824 */ /* 0x020fe200078e0224 */
[----:B--2---:R-:W-:Y:S02]  /*5e80*/  SHF.R.U32.HI R14, RZ, 0x8, R20 ;  /* 0x00000008ff0e7819 */ /* 0x004fe40000011614 */
[----:B------:R-:W-:Y:S02]  /*5e90*/  LOP3.LUT R3, R20, 0xff, RZ, 0xc0, !PT ;  /* 0x000000ff14037812 */ /* 0x000fe400078ec0ff */
[----:B------:R-:W0:Y:S01]  /*5ea0*/  LDS.128 R4, [R0+0xb000] ;  /* 0x00b0000000047984 */ /* 0x000e220000000c00 */
[----:B------:R-:W-:Y:S02]  /*5eb0*/  LOP3.LUT R14, R14, 0xff, RZ, 0xc0, !PT ;  /* 0x000000ff0e0e7812 */ /* 0x000fe400078ec0ff */
[----:B------:R-:W-:Y:S02]  /*5ec0*/  SHF.R.U32.HI R24, RZ, 0x8, R21 ;  /* 0x00000008ff187819 */ /* 0x000fe40000011615 */
[----:B------:R-:W-:-:S02]  /*5ed0*/  SHF.R.U32.HI R27, RZ, 0x8, R13 ;  /* 0x00000008ff1b7819 */ /* 0x000fc4000001160d */
[----:B------:R-:W-:Y:S02]  /*5ee0*/  PRMT R3, R14, 0x7604, R3 ;  /* 0x000076040e037816 */ /* 0x000fe40000000003 */
[----:B------:R-:W-:Y:S02]  /*5ef0*/  LOP3.LUT R15, R21, 0xff, RZ, 0xc0, !PT ;  /* 0x000000ff150f7812 */ /* 0x000fe400078ec0ff */
[----:B------:R-:W-:Y:S02]  /*5f00*/  LOP3.LUT R24, R24, 0xff, RZ, 0xc0, !PT ;  /* 0x000000ff18187812 */ /* 0x000fe400078ec0ff */
[----:B------:R-:W-:Y:S02]  /*5f10*/  SHF.R.U32.HI R28, RZ, 0x10, R21 ;  /* 0x00000010ff1c7819 */ /* 0x000fe40000011615 */
[----:B------:R-:W-:Y:S02]  /*5f20*/  SHF.R.U32.HI R14, RZ, 0x8, R12 ;  /* 0x00000008ff0e7819 */ /* 0x000fe4000001160c */
[----:B------:R-:W-:-:S02]  /*5f30*/  SHF.R.U32.HI R29, RZ, 0x10, R13 ;  /* 0x00000010ff1d7819 */ /* 0x000fc4000001160d */
[----:B------:R-:W-:Y:S02]  /*5f40*/  LOP3.LUT R26, R13, 0xff, RZ, 0xc0, !PT ;  /* 0x000000ff0d1a7812 */ /* 0x000fe400078ec0ff */
[----:B------:R-:W-:Y:S01]  /*5f50*/  LOP3.LUT R27, R27, 0xff, RZ, 0xc0, !PT ;  /* 0x000000ff1b1b7812 */ /* 0x000fe200078ec0ff */
[----:B------:R-:W-:Y:S01]  /*5f60*/  IMAD.U32 R29, R29, 0x10000, RZ ;  /* 0x000100001d1d7824 */ /* 0x000fe200078e00ff */
[----:B------:R-:W-:Y:S02]  /*5f70*/  PRMT R15, R24, 0x7604, R15 ;  /* 0x00007604180f7816 */ /* 0x000fe4000000000f */
[----:B-1----:R-:W-:Y:S01]  /*5f80*/  LOP3.LUT R25, R14, 0xff, RZ, 0xc0, !PT ;  /* 0x000000ff0e197812 */ /* 0x002fe200078ec0ff */
[----:B------:R-:W-:Y:S01]  /*5f90*/  IMAD.U32 R14, R28, 0x10000, RZ ;  /* 0x000100001c0e7824 */ /* 0x000fe200078e00ff */
[----:B------:R-:W-:Y:S02]  /*5fa0*/  LOP3.LUT R24, R12, 0xff, RZ, 0xc0, !PT ;  /* 0x000000ff0c187812 */ /* 0x000fe400078ec0ff */
[----:B------:R-:W-:-:S02]  /*5fb0*/  PRMT R26, R27, 0x7604, R26 ;  /* 0x000076041b1a7816 */ /* 0x000fc4000000001a */
[----:B------:R-:W-:Y:S02]  /*5fc0*/  PRMT R27, R25, 0x7604, R24 ;  /* 0x00007604191b7816 */ /* 0x000fe40000000018 */
[----:B------:R-:W-:Y:S02]  /*5fd0*/  LOP3.LUT R25, R15, 0xff0000, R14, 0xf8, !PT ;  /* 0x00ff00000f197812 */ /* 0x000fe400078ef80e */
[----:B------:R-:W-:Y:S02]  /*5fe0*/  LOP3.LUT R29, R26, 0xff0000, R29, 0xf8, !PT ;  /* 0x00ff00001a1d7812 */ /* 0x000fe400078ef81d */
[----:B------:R-:W-:Y:S02]  /*5ff0*/  LOP3.LUT R25, R25, 0xff000000, R21, 0xf8, !PT ;  /* 0xff00000019197812 */ /* 0x000fe400078ef815 */
[----:B------:R-:W-:Y:S02]  /*6000*/  LOP3.LUT R29, R29, 0xff000000, R13, 0xf8, !PT ;  /* 0xff0000001d1d7812 */ /* 0x000fe400078ef80d */
[----:B------:R-:W-:-:S02]  /*6010*/  LOP3.LUT R15, R3, 0xff0000, R20, 0xf8, !PT ;  /* 0x00ff0000030f7812 */ /* 0x000fc400078ef814 */
[-C--:B0-----:R-:W-:Y:S02]  /*6020*/  F2FP.F16.E4M3.UNPACK_B R3, R6.reuse.H1 ;  /* 0x00000006ff03723e */ /* 0x081fe400030006ff */
[--C-:B------:R-:W-:Y:S02]  /*6030*/  LOP3.LUT R27, R27, 0xff0000, R12.reuse, 0xf8, !PT ;  /* 0x00ff00001b1b7812 */ /* 0x100fe400078ef80c */
[----:B------:R-:W-:Y:S01]  /*6040*/  F2FP.F16.E4M3.UNPACK_B R26, R29 ;  /* 0x0000001dff1a723e */ /* 0x000fe200020006ff */
[--C-:B------:R-:W-:Y:S01]  /*6050*/  HADD2.F32 R13, -RZ, R3.reuse.H0_H0 ;  /* 0x20000003ff0d7230 */ /* 0x100fe20000004100 */
[----:B------:R-:W-:Y:S02]  /*6060*/  F2FP.F16.E4M3.UNPACK_B R21, R25 ;  /* 0x00000019ff15723e */ /* 0x000fe400020006ff */
[----:B------:R-:W-:Y:S01]  /*6070*/  LOP3.LUT R27, R27, 0xff000000, R12, 0xf8, !PT ;  /* 0xff0000001b1b7812 */ /* 0x000fe200078ef80c */
[----:B------:R-:W-:Y:S01]  /*6080*/  HADD2.F32 R12, -RZ, R3.H1_H1 ;  /* 0x30000003ff0c7230 */ /* 0x000fe20000004100 */
[----:B------:R-:W-:Y:S01]  /*6090*/  F2FP.F16.E4M3.UNPACK_B R6, R6 ;  /* 0x00000006ff06723e */ /* 0x000fe200020006ff */
[--C-:B------:R-:W-:Y:S01]  /*60a0*/  HADD2.F32 R28, -RZ, R26.reuse.H1_H1 ;  /* 0x3000001aff1c7230 */ /* 0x100fe20000004100 */
[----:B------:R-:W-:Y:S01]  /*60b0*/  LOP3.LUT R20, R15, 0xff000000, R20, 0xf8, !PT ;  /* 0xff0000000f147812 */ /* 0x000fe200078ef814 */
[--C-:B------:R-:W-:Y:S01]  /*60c0*/  HADD2.F32 R24, -RZ, R21.reuse.H1_H1 ;  /* 0x30000015ff187230 */ /* 0x100fe20000004100 */
        /* <DEDUP_REMOVED lines=81> */
.L_x_13558:
[----:B------:R-:W-:Y:S05]  /*65e0*/  BSYNC B1 ;  /* 0x0000000000017941 */ /* 0x000fea0003800000 */
.L_x_13557:
[----:B------:R-:W-:Y:S05]  /*65f0*/  @P1 BRA `(.L_x_13556) ;  /* 0x0000001800a81947 */ /* 0x000fea0003800000 */
[----:B0-----:R-:W3:Y:S01]  /*6600*/  LDL R0, [R1+0x68] ;  /* 0x0000680001007983 */ /* 0x001ee20000100800 */
[----:B-----5:R-:W-:Y:S02]  /*6610*/  IADD3 R3, R18, R36, RZ ;  /* 0x0000002412037210 */ /* 0x020fe40007ffe0ff */
[----:B------:R-:W-:Y:S02]  /*6620*/  SHF.R.U32.HI R13, RZ, 0x8, R11 ;  /* 0x00000008ff0d7819 */ /* 0x000fe4000001160b */
[----:B------:R-:W-:Y:S02]  /*6630*/  SHF.R.U32.HI R24, RZ, 0x8, R9 ;  /* 0x00000008ff187819 */ /* 0x000fe40000011609 */
[----:B------:R-:W-:Y:S02]  /*6640*/  SHF.R.U32.HI R15, RZ, 0x8, R8 ;  /* 0x00000008ff0f7819 */ /* 0x000fe40000011608 */
[----:B--2---:R-:W-:Y:S02]  /*6650*/  LOP3.LUT R14, R11, 0xff, RZ, 0xc0, !PT ;  /* 0x000000ff0b0e7812 */ /* 0x004fe400078ec0ff */
[----:B-1----:R-:W-:-:S02]  /*6660*/  LOP3.LUT R25, R9, 0xff, RZ, 0xc0, !PT ;  /* 0x000000ff09197812 */ /* 0x002fc400078ec0ff */
[----:B------:R-:W-:Y:S02]  /*6670*/  LOP3.LUT R13, R13, 0xff, RZ, 0xc0, !PT ;  /* 0x000000ff0d0d7812 */ /* 0x000fe400078ec0ff */
        /* <DEDUP_REMOVED lines=10> */
[----:B------:R-:W-:-:S02]  /*6720*/  SHF.R.U32.HI R13, RZ, 0x10, R8 ;  /* 0x00000010ff0d7819 */ /* 0x000fc40000011608 */
[----:B------:R-:W-:Y:S02]  /*6730*/  PRMT R15, R14, 0x7054, R15 ;  /* 0x000070540e0f7816 */ /* 0x000fe4000000000f */
[----:B------:R-:W-:Y:S02]  /*6740*/  PRMT R25, R24, 0x7054, R25 ;  /* 0x0000705418197816 */ /* 0x000fe40000000019 */
[----:B------:R-:W-:Y:S02]  /*6750*/  PRMT R21, R20, 0x7604, R21 ;  /* 0x0000760414157816 */ /* 0x000fe40000000015 */
[----:B------:R-:W-:Y:S02]  /*6760*/  LOP3.LUT R20, R13, 0xff, RZ, 0xc0, !PT ;  /* 0x000000ff0d147812 */ /* 0x000fe400078ec0ff */
[----:B------:R-:W-:Y:S02]  /*6770*/  LOP3.LUT R25, R25, 0xff000000, R9, 0xf8, !PT ;  /* 0xff00000019197812 */ /* 0x000fe400078ef809 */
[----:B------:R-:W-:-:S02]  /*6780*/  LOP3.LUT R15, R15, 0xff000000, R11, 0xf8, !PT ;  /* 0xff0000000f0f7812 */ /* 0x000fc400078ef80b */
[----:B------:R-:W-:Y:S02]  /*6790*/  PRMT R21, R20, 0x7054, R21 ;  /* 0x0000705414157816 */ /* 0x000fe40000000015 */
[-C--:B------:R-:W-:Y:S02]  /*67a0*/  F2FP.F16.E4M3.UNPACK_B R20, R25.reuse ;  /* 0x00000019ff14723e */ /* 0x080fe400020006ff */
[----:B------:R-:W-:Y:S02]  /*67b0*/  LOP3.LUT R21, R21, 0xff000000, R8, 0xf8, !PT ;  /* 0xff00000015157812 */ /* 0x000fe400078ef808 */
[----:B------:R-:W-:Y:S01]  /*67c0*/  F2FP.F16.E4M3.UNPACK_B R25, R25.H1 ;  /* 0x00000019ff19723e */ /* 0x000fe200030006ff */
[--C-:B------:R-:W-:Y:S02]  /*67d0*/  HADD2.F32 R24, -RZ, R20.reuse.H1_H1 ;  /* 0x30000014ff187230 */ /* 0x100fe40000004100 */
[----:B------:R-:W-:Y:S01]  /*67e0*/  HADD2.F32 R20, -RZ, R20.H0_H0 ;  /* 0x20000014ff147230 */ /* 0x000fe20000004100 */
[----:B---3--:R-:W-:Y:S01]  /*67f0*/  LOP3.LUT P0, RZ, R0, 0x2, RZ, 0xc0, !PT ;  /* 0x0000000200ff7812 */ /* 0x008fe2000780c0ff */
[----:B------:R-:W-:-:S12]  /*6800*/  VIADD R0, R3, 0x20 ;  /* 0x0000002003007836 */ /* 0x000fd80000000000 */
[----:B------:R-:W-:Y:S01]  /*6810*/  @P0 VIADD R0, R3, 0xffffffe0 ;  /* 0xffffffe003000836 */ /* 0x000fe20000000000 */
[----:B------:R-:W-:-:S04]  /*6820*/  SHF.R.U32.HI R3, RZ, 0x8, R10 ;  /* 0x00000008ff037819 */ /* 0x000fc8000001160a */
[----:B------:R-:W0:Y:S01]  /*6830*/  LDS.128 R4, [R0+0xb000] ;  /* 0x00b0000000047984 */ /* 0x000e220000000c00 */
[----:B------:R-:W-:-:S04]  /*6840*/  LOP3.LUT R3, R3, 0xff, RZ, 0xc0, !PT ;  /* 0x000000ff03037812 */ /* 0x000fc800078ec0ff */
[----:B------:R-:W-:Y:S02]  /*6850*/  PRMT R12, R3, 0x7604, R12 ;  /* 0x00007604030c7816 */ /* 0x000fe4000000000c */
[----:B------:R-:W-:-:S04]  /*6860*/  SHF.R.U32.HI R3, RZ, 0x10, R10 ;  /* 0x00000010ff037819 */ /* 0x000fc8000001160a */
[----:B------:R-:W-:-:S04]  /*6870*/  LOP3.LUT R3, R3, 0xff, RZ, 0xc0, !PT ;  /* 0x000000ff03037812 */ /* 0x000fc800078ec0ff */
[----:B------:R-:W-:Y:S02]  /*6880*/  PRMT R13, R3, 0x7054, R12 ;  /* 0x00007054030d7816 */ /* 0x000fe4000000000c */
[-C--:B------:R-:W-:Y:S02]  /*6890*/  F2FP.F16.E4M3.UNPACK_B R12, R15.reuse ;  /* 0x0000000fff0c723e */ /* 0x080fe400020006ff */
[----:B------:R-:W-:Y:S02]  /*68a0*/  LOP3.LUT R13, R13, 0xff000000, R10, 0xf8, !PT ;  /* 0xff0000000d0d7812 */ /* 0x000fe400078ef80a */
[----:B------:R-:W-:Y:S01]  /*68b0*/  F2FP.F16.E4M3.UNPACK_B R15, R15.H1 ;  /* 0x0000000fff0f723e */ /* 0x000fe200030006ff */
[--C-:B------:R-:W-:Y:S02]  /*68c0*/  HADD2.F32 R14, -RZ, R12.reuse.H1_H1 ;  /* 0x3000000cff0e7230 */ /* 0x100fe40000004100 */
[----:B------:R-:W-:Y:S01]  /*68d0*/  HADD2.F32 R12, -RZ, R12.H0_H0 ;  /* 0x2000000cff0c7230 */ /* 0x000fe20000004100 */
[----:B0-----:R-:W-:-:S02]  /*68e0*/  F2FP.F16.E4M3.UNPACK_B R3, R6.H1 ;  /* 0x00000006ff03723e */ /* 0x001fc400030006ff */
[----:B------:R-:W-:Y:S02]  /*68f0*/  F2FP.F16.E4M3.UNPACK_B R6, R6 ;  /* 0x00000006ff06723e */ /* 0x000fe400020006ff */
[-C--:B------:R-:W-:Y:S01]  /*6900*/  F2FP.F16.E4M3.UNPACK_B R10, R7.reuse ;  /* 0x00000007ff0a723e */ /* 0x080fe200020006ff */
[--C-:B------:R-:W-:Y:S01]  /*6910*/  HADD2.F32 R8, -RZ, R3.reuse.H1_H1 ;  /* 0x30000003ff087230 */ /* 0x100fe20000004100 */
[----:B------:R-:W-:Y:S01]  /*6920*/  F2FP.F16.E4M3.UNPACK_B R11, R7.H1 ;  /* 0x00000007ff0b723e */ /* 0x000fe200030006ff */
[----:B------:R-:W-:Y:S01]  /*6930*/  HADD2.F32 R9, -RZ, R3.H0_H0 ;  /* 0x20000003ff097230 */ /* 0x000fe20000004100 */
[-C--:B------:R-:W-:Y:S02]  /*6940*/  F2FP.F16.E4M3.UNPACK_B R7, R5.reuse ;  /* 0x00000005ff07723e */ /* 0x080fe400020006ff */
[C---:B------:R-:W-:Y:S01]  /*6950*/  FMUL.FTZ R26, R8.reuse, R24 ;  /* 0x00000018081a7220 */ /* 0x040fe20000410000 */
[----:B------:R-:W-:Y:S01]  /*6960*/  FMUL.FTZ R27, R8, R14 ;  /* 0x0000000e081b7220 */ /* 0x000fe20000410000 */
[----:B------:R-:W-:Y:S01]  /*6970*/  F2FP.F16.E4M3.UNPACK_B R8, R5.H1 ;  /* 0x00000005ff08723e */ /* 0x000fe200030006ff */
[----:B------:R-:W-:-:S02]  /*6980*/  HADD2.F32 R5, -RZ, R6.H1_H1 ;  /* 0x30000006ff057230 */ /* 0x000fc40000004100 */
[C---:B------:R-:W-:Y:S01]  /*6990*/  FFMA.FTZ R26, R9.reuse, R14, -R26 ;  /* 0x0000000e091a7223 */ /* 0x040fe2000001081a */
[----:B------:R-:W-:Y:S01]  /*69a0*/  FFMA.FTZ R29, R9, R24, R27 ;  /* 0x00000018091d7223 */ /* 0x000fe2000001001b */
[----:B------:R-:W-:Y:S01]  /*69b0*/  HADD2.F32 R6, -RZ, R6.H0_H0 ;  /* 0x20000006ff067230 */ /* 0x000fe20000004100 */
[----:B------:R-:W-:Y:S01]  /*69c0*/  F2FP.F16.E4M3.UNPACK_B R3, R4 ;  /* 0x00000004ff03723e */ /* 0x000fe200020006ff */
[C---:B------:R-:W-:Y:S01]  /*69d0*/  FMUL.FTZ R9, R5.reuse, R20 ;  /* 0x0000001405097220 */ /* 0x040fe20000410000 */
[----:B------:R-:W-:Y:S01]  /*69e0*/  FMUL.FTZ R27, R5, R12 ;  /* 0x0000000c051b7220 */ /* 0x000fe20000410000 */
[----:B------:R-:W-:Y:S01]  /*69f0*/  HADD2.F32 R5, -RZ, R10.H1_H1 ;  /* 0x3000000aff057230 */ /* 0x000fe20000004100 */
[----:B------:R-:W-:Y:S01]  /*6a00*/  F2FP.F16.E4M3.UNPACK_B R4, R4.H1 ;  /* 0x00000004ff04723e */ /* 0x000fe200030006ff */
[----:B------:R-:W-:Y:S02]  /*6a10*/  HADD2.F32 R14, -RZ, R25.H0_H0 ;  /* 0x20000019ff0e7230 */ /* 0x000fe40000004100 */
[----:B------:R-:W-:Y:S01]  /*6a20*/  FFMA.FTZ R24, R6, R12, -R9 ;  /* 0x0000000c06187223 */ /* 0x000fe20000010809 */
[----:B------:R-:W-:-:S02]  /*6a30*/  HADD2.F32 R9, -RZ, R15.H0_H0 ;  /* 0x2000000fff097230 */ /* 0x000fc40000004100 */
[----:B------:R-:W-:Y:S01]  /*6a40*/  FFMA.FTZ R27, R6, R20, R27 ;  /* 0x00000014061b7223 */ /* 0x000fe2000001001b */
        /* <DEDUP_REMOVED lines=11> */
[----:B------:R-:W-:Y:S01]  /*6b00*/  FMUL.FTZ R10, R6, R15 ;  /* 0x0000000f060a7220 */ /* 0x000fe20000410000 */
[----:B------:R-:W-:Y:S01]  /*6b10*/  F2FP.F16.E4M3.UNPACK_B R9, R13 ;  /* 0x0000000dff09723e */ /* 0x000fe200020006ff */
[C---:B------:R-:W-:Y:S01]  /*6b20*/  FFMA.FTZ R30, R11.reuse, R15, -R12 ;  /* 0x0000000f0b1e7223 */ /* 0x040fe2000001080c */
[----:B------:R-:W-:Y:S02]  /*6b30*/  HADD2.F32 R6, -RZ, R4.H1_H1 ;  /* 0x30000004ff067230 */ /* 0x000fe40000004100 */
[----:B------:R-:W-:Y:S01]  /*6b40*/  FFMA.FTZ R25, R11, R25, R10 ;  /* 0x000000190b197223 */ /* 0x000fe2000001000a */
[--C-:B------:R-:W-:Y:S01]  /*6b50*/  HADD2.F32 R12, -RZ, R5.reuse.H1_H1 ;  /* 0x30000005ff0c7230 */ /* 0x100fe20000004100 */
[----:B------:R-:W-:Y:S01]  /*6b60*/  F2FP.F16.E4M3.UNPACK_B R13, R13.H1 ;  /* 0x0000000dff0d723e */ /* 0x000fe200030006ff */
[----:B------:R-:W-:Y:S01]  /*6b70*/  HADD2.F32 R11, -RZ, R5.H0_H0 ;  /* 0x20000005ff0b7230 */ /* 0x000fe20000004100 */
[----:B------:R-:W-:Y:S01]  /*6b80*/  F2FP.F16.E4M3.UNPACK_B R21, R21.H1 ;  /* 0x00000015ff15723e */ /* 0x000fe200030006ff */
[----:B------:R-:W-:-:S02]  /*6b90*/  HADD2.F32 R10, -RZ, R9.H1_H1 ;  /* 0x30000009ff0a7230 */ /* 0x000fc40000004100 */
[C---:B------:R-:W-:Y:S01]  /*6ba0*/  FMUL.FTZ R14, R6.reuse, R12 ;  /* 0x0000000c060e7220 */ /* 0x040fe20000410000 */
[----:B------:R-:W-:Y:S02]  /*6bb0*/  HADD2.F32 R5, -RZ, R4.H0_H0 ;  /* 0x20000004ff057230 */ /* 0x000fe40000004100 */
        /* <DEDUP_REMOVED lines=10> */
[--C-:B------:R-:W-:Y:S02]  /*6c60*/  HADD2.F32 R9, -RZ, R21.reuse.H1_H1 ;  /* 0x30000015ff097230 */ /* 0x100fe40000004100 */
[----:B------:R-:W-:Y:S01]  /*6c70*/  FFMA.FTZ R11, R3, R11, R4 ;  /* 0x0000000b030b7223 */ /* 0x000fe20000010004 */
[----:B------:R-:W-:Y:S02]  /*6c80*/  HADD2.F32 R4, -RZ, R8.H1_H1 ;  /* 0x30000008ff047230 */ /* 0x000fe40000004100 */
[----:B------:R-:W-:Y:S02]  /*6c90*/  HADD2.F32 R10, -RZ, R21.H0_H0 ;  /* 0x20000015ff0a7230 */ /* 0x000fe40000004100 */
[----:B------:R-:W-:Y:S02]  /*6ca0*/  HADD2.F32 R3, -RZ, R7.H1_H1 ;  /* 0x30000007ff037230 */ /* 0x000fe40000004100 */
[----:B------:R-:W-:Y:S01]  /*6cb0*/  FMUL.FTZ R20, R4, R5 ;  /* 0x0000000504147220 */ /* 0x000fe20000410000 */
        /* <DEDUP_REMOVED lines=20> */
.L_x_13550:
[----:B------:R-:W-:-:S03]  /*6e00*/  UMOV UR4, 0xffffffff ;  /* 0xffffffff00047882 */ /* 0x000fc60000000000 */
[----:B------:R-:W-:Y:S05]  /*6e10*/  BRA.DIV UR4, `(.L_x_13559) ;  /* 0x0000010604447947 */ /* 0x000fea000b800000 */
[----:B------:R0:W1:Y:S04]  /*6e20*/  SHFL.IDX PT, R27, R26, RZ, 0x1e1f ;  /* 0x001e1fff1a1b7589 */ /* 0x00006800000e0000 */
[----:B------:R0:W2:Y:S04]  /*6e30*/  SHFL.IDX PT, R14, R24, RZ, 0x1e1f ;  /* 0x001e1fff180e7589 */ /* 0x0000a800000e0000 */
[----:B------:R0:W3:Y:S04]  /*6e40*/  SHFL.IDX PT, R3, R29, RZ, 0x1e1f ;  /* 0x001e1fff1d037589 */ /* 0x0000e800000e0000 */
[----:B------:R0:W4:Y:S02]  /*6e50*/  SHFL.IDX PT, R21, R30, RZ, 0x1e1f ;  /* 0x001e1fff1e157589 */ /* 0x00012400000e0000 */
.L_x_13760:
[----:B------:R-:W5:Y:S01]  /*6e60*/  LDL R5, [R1+0x54] ;  /* 0x0000540001057983 */ /* 0x000f620000100800 */
[----:B------:R-:W-:Y:S01]  /*6e70*/  ULDC UR4, c[0x0][0x448] ;  /* 0x0001120000047ab9 */ /* 0x000fe20000000800 */
[----:B------:R-:W1:Y:S01]  /*6e80*/  LDC R37, c[0x0][0x3f4] ;  /* 0x0000fd00ff257b82 */ /* 0x000e620000000800 */
[----:B0-----:R-:W-:Y:S01]  /*6e90*/  IMAD R29, R28, UR4, RZ ;  /* 0x000000041c1d7c24 */ /* 0x001fe2000f8e02ff */
[----:B------:R-:W-:Y:S01]  /*6ea0*/  BSSY B1, `(.L_x_13560) ;  /* 0x0000015000017945 */ /* 0x000fe20003800000 */
[----:B------:R-:W-:Y:S02]  /*6eb0*/  CS2R R6, SRZ ;  /* 0x0000000000067805 */ /* 0x000fe4000001ff00 */
[----:B------:R-:W-:Y:S02]  /*6ec0*/  CS2R R8, SRZ ;  /* 0x0000000000087805 */ /* 0x000fe4000001ff00 */
[----:B------:R-:W-:Y:S02]  /*6ed0*/  CS2R R10, SRZ ;  /* 0x00000000000a7805 */ /* 0x000fe4000001ff00 */
[----:B------:R-:W-:-:S02]  /*6ee0*/  ISETP.GE.AND P0, PT, R4, R29, PT ;  /* 0x0000001d0400720c */ /* 0x000fc40003f06270 */
[----:B-----5:R-:W-:-:S04]  /*6ef0*/  LEA.HI R0, R5, R5, RZ, 0x1 ;  /* 0x0000000505007211 */ /* 0x020fc800078f08ff */
[----:B------:R-:W-:-:S05]  /*6f00*/  LOP3.LUT R0, R0, 0xfffffffe, RZ, 0xc0, !PT ;  /* 0xfffffffe00007812 */ /* 0x000fca00078ec0ff */
[----:B------:R-:W-:Y:S01]  /*6f10*/  IMAD.IADD R0, R5, 0x1, -R0 ;  /* 0x0000000105007824 */ /* 0x000fe200078e0a00 */
[----:B------:R-:W-:-:S04]  /*6f20*/  CS2R R4, SRZ ;  /* 0x0000000000047805 */ /* 0x000fc8000001ff00 */
[----:B------:R-:W-:Y:S01]  /*6f30*/  SHF.L.U32 R25, R0, 0x1f, RZ ;  /* 0x0000001f00197819 */ /* 0x000fe200000006ff */
[----:B-1----:R-:W-:Y:S06]  /*6f40*/  @P0 BRA `(.L_x_13561) ;  /* 0x0000000000280947 */ /* 0x002fec0003800000 */
[----:B------:R-:W-:Y:S01]  /*6f50*/  ULDC UR4, c[0x0][0x3f4] ;  /* 0x0000fd0000047ab9 */ /* 0x000fe20000000800 */
[C---:B------:R-:W-:Y:S02]  /*6f60*/  IADD3 R12, P0, R16.reuse, R27, RZ ;  /* 0x0000001b100c7210 */ /* 0x040fe40007f1e0ff */
[----:B------:R-:W-:Y:S02]  /*6f70*/  CS2R R4, SRZ ;  /* 0x0000000000047805 */ /* 0x000fe4000001ff00 */
[C---:B------:R-:W-:Y:S02]  /*6f80*/  ISETP.GE.AND P2, PT, R16.reuse, UR4, PT ;  /* 0x0000000410007c0c */ /* 0x040fe4000bf46270 */
[----:B--2---:R-:W-:Y:S01]  /*6f90*/  IADD3 R14, P1, R16, R14, RZ ;  /* 0x0000000e100e7210 */ /* 0x004fe20007f3e0ff */
[----:B---3--:R-:W-:-:S04]  /*6fa0*/  IMAD.X R13, R3, 0x1, R17, P0 ;  /* 0x00000001030d7824 */ /* 0x008fc800000e0611 */
[----:B----4-:R-:W-:-:S06]  /*6fb0*/  IMAD.X R15, R21, 0x1, R17, P1 ;  /* 0x00000001150f7824 */ /* 0x010fcc00008e0611 */
[----:B------:R-:W-:Y:S05]  /*6fc0*/  @P2 BRA `(.L_x_13561) ;  /* 0x0000000000082947 */ /* 0x000fea0003800000 */
[----:B------:R0:W5:Y:S04]  /*6fd0*/  LD.E.128 R4, desc[UR40][R12.64] ;  /* 0x000000280c047980 */ /* 0x000168000c101d00 */
[----:B------:R0:W5:Y:S02]  /*6fe0*/  LD.E.128 R8, desc[UR40][R14.64] ;  /* 0x000000280e087980 */ /* 0x000164000c101d00 */
.L_x_13561:
[----:B------:R-:W-:Y:S05]  /*6ff0*/  BSYNC B1 ;  /* 0x0000000000017941 */ /* 0x000fea0003800000 */
.L_x_13560:
[----:B------:R-:W3:Y:S01]  /*7000*/  S2R R0, SR_TID.X ;  /* 0x0000000000007919 */ /* 0x000ee20000002100 */
[----:B------:R-:W1:Y:S01]  /*7010*/  SYNCS.PHASECHK.TRANS64.TRYWAIT P1, [R18+URZ+0x13200], R25 ;  /* 0x01320019120075a7 */ /* 0x000e62000802017f */
[----:B---3--:R-:W-:Y:S02]  /*7020*/  VIADD R3, R0, 0xffffff80 ;  /* 0xffffff8000037836 */ /* 0x008fe40000000000 */
[----:B------:R-:W3:Y:S01]  /*7030*/  LDL.LU R0, [R1+0x4] ;  /* 0x0000040001007983 */ /* 0x000ee20000300800 */
[----:B------:R-:W-:Y:S01]  /*7040*/  ISETP.GE.AND P0, PT, R16, R37, PT ;  /* 0x000000251000720c */ /* 0x000fe20003f06270 */
[----:B------:R-:W-:Y:S01]  /*7050*/  BSSY B1, `(.L_x_13562) ;  /* 0x0000007000017945 */ /* 0x000fe20003800000 */
[----:B------:R-:W-:-:S04]  /*7060*/  LEA.HI R3, R3, R3, RZ, 0x1 ;  /* 0x0000000303037211 */ /* 0x000fc800078f08ff */
[----:B------:R-:W-:Y:S01]  /*7070*/  SHF.R.S32.HI R3, RZ, 0x1, R3 ;  /* 0x00000001ff037819 */ /* 0x000fe20000011403 */
[----:B---3--:R-:W-:-:S05]  /*7080*/  IMAD R0, R0, -0xc0, R29 ;  /* 0xffffff4000007824 */ /* 0x008fca00078e021d */
[----:B------:R-:W-:-:S04]  /*7090*/  VIMNMX R0, R0, 0xc0, PT ;  /* 0x000000c000007848 */ /* 0x000fc80003fe0100 */
[----:B------:R-:W-:Y:S01]  /*70a0*/  ISETP.GE.OR P0, PT, R3, R0, P0 ;  /* 0x000000000300720c */ /* 0x000fe20000706670 */
[----:B-1----:R-:W-:-:S12]  /*70b0*/  @!P1 BRA `(.L_x_13563) ;  /* 0x00000104000c9947 */ /* 0x002fd80003800000 */
.L_x_13761:
[----:B------:R-:W-:Y:S05]  /*70c0*/  BSYNC B1 ;  /* 0x0000000000017941 */ /* 0x000fea0003800000 */
.L_x_13562:
[----:B------:R-:W-:Y:S05]  /*70d0*/  @P0 BRA `(.L_x_13556) ;  /* 0x0000000c00f00947 */ /* 0x000fea0003800000 */
[----:B------:R-:W3:Y:S04]  /*70e0*/  LDL R39, [R1+0x34] ;  /* 0x0000340001277983 */ /* 0x000ee80000100800 */
[----:B------:R-:W3:Y:S04]  /*70f0*/  LDL R34, [R1+0x38] ;  /* 0x0000380001227983 */ /* 0x000ee80000100800 */
[----:B------:R-:W3:Y:S04]  /*7100*/  LDL R29, [R1+0x3c] ;  /* 0x00003c00011d7983 */ /* 0x000ee80000100800 */
[----:B------:R-:W3:Y:S01]  /*7110*/  LDL R50, [R1+0x74] ;  /* 0x0000740001327983 */ /* 0x000ee20000100800 */
[----:B-----5:R-:W-:-:S02]  /*7120*/  SHF.R.U32.HI R0, RZ, 0x8, R4 ;  /* 0x00000008ff007819 */ /* 0x020fc40000011604 */
[----:B------:R-:W-:Y:S02]  /*7130*/  LOP3.LUT R3, R4, 0xff, RZ, 0xc0, !PT ;  /* 0x000000ff04037812 */ /* 0x000fe400078ec0ff */
[----:B------:R-:W-:Y:S02]  /*7140*/  LOP3.LUT R0, R0, 0xff, RZ, 0xc0, !PT ;  /* 0x000000ff00007812 */ /* 0x000fe400078ec0ff */
[----:B-1----:R-:W-:Y:S02]  /*7150*/  SHF.R.U32.HI R25, RZ, 0x8, R5 ;  /* 0x00000008ff197819 */ /* 0x002fe40000011605 */
[----:B------:R-:W-:Y:S02]  /*7160*/  PRMT R20, R0, 0x7604, R3 ;  /* 0x0000760400147816 */ /* 0x000fe40000000003 */
[----:B0-----:R-:W-:Y:S02]  /*7170*/  LOP3.LUT R13, R5, 0xff, RZ, 0xc0, !PT ;  /* 0x000000ff050d7812 */ /* 0x001fe400078ec0ff */
[----:B------:R-:W-:-:S02]  /*7180*/  SHF.R.U32.HI R3, RZ, 0x8, R6 ;  /* 0x00000008ff037819 */ /* 0x000fc40000011606 */
[----:B------:R-:W-:Y:S02]  /*7190*/  LOP3.LUT R0, R25, 0xff, RZ, 0xc0, !PT ;  /* 0x000000ff19007812 */ /* 0x000fe400078ec0ff */
[----:B------:R-:W-:Y:S02]  /*71a0*/  LOP3.LUT R12, R6, 0xff, RZ, 0xc0, !PT ;  /* 0x000000ff060c7812 */ /* 0x000fe400078ec0ff */
[----:B------:R-:W-:Y:S02]  /*71b0*/  LOP3.LUT R3, R3, 0xff, RZ, 0xc0, !PT ;  /* 0x000000ff03037812 */ /* 0x000fe400078ec0ff */
[----:B------:R-:W-:Y:S01]  /*71c0*/  PRMT R28, R0, 0x7604, R13 ;  /* 0x00007604001c7816 */ /* 0x000fe2000000000d */
[----:B------:R-:W-:Y:S01]  /*71d0*/  IMAD.IADD R0, R16, 0x1, R37 ;  /* 0x0000000110007824 */ /* 0x000fe200078e0225 */
[----:B----4-:R-:W-:Y:S02]  /*71e0*/  SHF.R.U32.HI R21, RZ, 0x8, R8 ;  /* 0x00000008ff157819 */ /* 0x010fe40000011608 */
[----:B------:R-:W-:-:S02]  /*71f0*/  PRMT R30, R3, 0x7604, R12 ;  /* 0x00007604031e7816 */ /* 0x000fc4000000000c */
[----:B------:R-:W-:Y:S02]  /*7200*/  LOP3.LUT R24, R8, 0xff, RZ, 0xc0, !PT ;  /* 0x000000ff08187812 */ /* 0x000fe400078ec0ff */
[----:B------:R-:W-:Y:S02]  /*7210*/  LOP3.LUT R21, R21, 0xff, RZ, 0xc0, !PT ;  /* 0x000000ff15157812 */ /* 0x000fe400078ec0ff */
[----:B------:R-:W-:Y:S02]  /*7220*/  SHF.R.U32.HI R3, RZ, 0x8, R10 ;  /* 0x00000008ff037819 */ /* 0x000fe4000001160a */
[----:B------:R-:W-:Y:S02]  /*7230*/  PRMT R35, R21, 0x7604, R24 ;  /* 0x0000760415237816 */ /* 0x000fe40000000018 */
[----:B------:R-:W-:Y:S02]  /*7240*/  SHF.R.U32.HI R27, RZ, 0x8, R11 ;  /* 0x00000008ff1b7819 */ /* 0x000fe4000001160b */
[----:B------:R-:W-:-:S02]  /*7250*/  LOP3.LUT R25, R3, 0xff, RZ, 0xc0, !PT ;  /* 0x000000ff03197812 */ /* 0x000fc400078ec0ff */
[----:B------:R-:W-:Y:S02]  /*7260*/  SHF.R.U32.HI R21, RZ, 0x8, R9 ;  /* 0x00000008ff157819 */ /* 0x000fe40000011609 */
[----:B--2---:R-:W-:Y:S02]  /*7270*/  SHF.R.U32.HI R14, RZ, 0x8, R7 ;  /* 0x00000008ff0e7819 */ /* 0x004fe40000011607 */
[----:B------:R-:W-:Y:S02]  /*7280*/  LOP3.LUT R24, R9, 0xff, RZ, 0xc0, !PT ;  /* 0x000000ff09187812 */ /* 0x000fe400078ec0ff */
[----:B------:R-:W-:Y:S02]  /*7290*/  LOP3.LUT R26, R10, 0xff, RZ, 0xc0, !PT ;  /* 0x000000ff0a1a7812 */ /* 0x000fe400078ec0ff */
[----:B------:R-:W-:Y:S02]  /*72a0*/  LOP3.LUT R27, R27, 0xff, RZ, 0xc0, !PT ;  /* 0x000000ff1b1b7812 */ /* 0x000fe400078ec0ff */
[----:B------:R-:W-:-:S02]  /*72b0*/  LOP3.LUT R32, R11, 0xff, RZ, 0xc0, !PT ;  /* 0x000000ff0b207812 */ /* 0x000fc400078ec0ff */
[----:B------:R-:W-:Y:S02]  /*72c0*/  LOP3.LUT R21, R21, 0xff, RZ, 0xc0, !PT ;  /* 0x000000ff15157812 */ /* 0x000fe400078ec0ff */
[----:B------:R-:W-:Y:S02]  /*72d0*/  LOP3.LUT R15, R7, 0xff, RZ, 0xc0, !PT ;  /* 0x000000ff070f7812 */ /* 0x000fe400078ec0ff */
[----:B------:R-:W-:Y:S02]  /*72e0*/  LOP3.LUT R14, R14, 0xff, RZ, 0xc0, !PT ;  /* 0x000000ff0e0e7812 */ /* 0x000fe400078ec0ff */
[----:B------:R-:W-:Y:S02]  /*72f0*/  PRMT R37, R21, 0x7604, R24 ;  /* 0x0000760415257816 */ /* 0x000fe40000000018 */
[----:B------:R-:W-:Y:S02]  /*7300*/  PRMT R41, R25, 0x7604, R26 ;  /* 0x0000760419297816 */ /* 0x000fe4000000001a */
[----:B------:R-:W-:-:S02]  /*7310*/  PRMT R43, R27, 0x7604, R32 ;  /* 0x000076041b2b7816 */ /* 0x000fc40000000020 */
[----:B------:R-:W-:Y:S02]  /*7320*/  PRMT R33, R14, 0x7604, R15 ;  /* 0x000076040e217816 */ /* 0x000fe4000000000f */
[----:B------:R-:W-:Y:S02]  /*7330*/  SHF.R.U32.HI R21, RZ, 0x10, R5 ;  /* 0x00000010ff157819 */ /* 0x000fe40000011605 */
[----:B------:R-:W-:Y:S02]  /*7340*/  SHF.R.U32.HI R32, RZ, 0x10, R7 ;  /* 0x00000010ff207819 */ /* 0x000fe40000011607 */
[----:B------:R-:W-:Y:S02]  /*7350*/  LOP3.LUT R21, R21, 0xff, RZ, 0xc0, !PT ;  /* 0x000000ff15157812 */ /* 0x000fe400078ec0ff */
[----:B------:R-:W-:Y:S02]  /*7360*/  LOP3.LUT R32, R32, 0xff, RZ, 0xc0, !PT ;  /* 0x000000ff20207812 */ /* 0x000fe400078ec0ff */
[----:B------:R-:W-:-:S02]  /*7370*/  PRMT R21, R21, 0x7054, R28 ;  /* 0x0000705415157816 */ /* 0x000fc4000000001c */
[----:B------:R-:W-:Y:S02]  /*7380*/  SHF.R.U32.HI R28, RZ, 0x10, R9 ;  /* 0x00000010ff1c7819 */ /* 0x000fe40000011609 */
[----:B------:R-:W-:Y:S02]  /*7390*/  PRMT R33, R32, 0x7054, R33 ;  /* 0x0000705420217816 */ /* 0x000fe40000000021 */
[----:B------:R-:W-:Y:S02]  /*73a0*/  SHF.R.U32.HI R32, RZ, 0x10, R11 ;  /* 0x00000010ff207819 */ /* 0x000fe4000001160b */
[----:B------:R-:W-:Y:S02]  /*73b0*/  LOP3.LUT R28, R28, 0xff, RZ, 0xc0, !PT ;  /* 0x000000ff1c1c7812 */ /* 0x000fe400078ec0ff */
[----:B------:R-:W-:-:S04]  /*73c0*/  LOP3.LUT R32, R32, 0xff, RZ, 0xc0, !PT ;  /* 0x000000ff20207812 */ /* 0x000fc800078ec0ff */
[----:B------:R-:W-:-:S04]  /*73d0*/  PRMT R43, R32, 0x7054, R43 ;  /* 0x00007054202b7816 */ /* 0x000fc8000000002b */
[----:B------:R-:W-:-:S04]  /*73e0*/  LOP3.LUT R43, R43, 0xff000000, R11, 0xf8, !PT ;  /* 0xff0000002b2b7812 */ /* 0x000fc800078ef80b */
[-C--:B------:R-:W-:Y:S02]  /*73f0*/  F2FP.F16.E4M3.UNPACK_B R44, R43.reuse ;  /* 0x0000002bff2c723e */ /* 0x080fe400020006ff */
[----:B------:R-:W-:Y:S02]  /*7400*/  F2FP.F16.E4M3.UNPACK_B R43, R43.H1 ;  /* 0x0000002bff2b723e */ /* 0x000fe400030006ff */
[----:B---3--:R-:W-:Y:S02]  /*7410*/  LOP3.LUT R0, R39, 0x30, R0, 0xf8, !PT ;  /* 0x0000003027007812 */ /* 0x008fe400078ef800 */
[----:B------:R-:W-:Y:S02]  /*7420*/  PRMT R39, R28, 0x7054, R37 ;  /* 0x000070541c277816 */ /* 0x000fe40000000025 */
[----:B------:R-:W-:Y:S02]  /*7430*/  LOP3.LUT R3, R0, R34, RZ, 0x3c, !PT ;  /* 0x0000002200037212 */ /* 0x000fe400078e3cff */
[----:B------:R-:W-:-:S02]  /*7440*/  LOP3.LUT R39, R39, 0xff000000, R9, 0xf8, !PT ;  /* 0xff00000027277812 */ /* 0x000fc400078ef809 */
[----:B------:R-:W-:Y:S02]  /*7450*/  IADD3 R0, R18, R29, R3 ;  /* 0x0000001d12007210 */ /* 0x000fe40007ffe003 */
[----:B------:R-:W-:Y:S01]  /*7460*/  SHF.R.U32.HI R29, RZ, 0x10, R6 ;  /* 0x00000010ff1d7819 */ /* 0x000fe20000011606 */
[----:B------:R-:W0:Y:S01]  /*7470*/  LDS.128 R12, [R50+0xb000] ;  /* 0x00b00000320c7984 */ /* 0x000e220000000c00 */
[----:B------:R-:W-:Y:S02]  /*7480*/  SHF.R.U32.HI R3, RZ, 0x10, R4 ;  /* 0x00000010ff037819 */ /* 0x000fe40000011604 */
[----:B------:R-:W-:Y:S01]  /*7490*/  LOP3.LUT R29, R29, 0xff, RZ, 0xc0, !PT ;  /* 0x000000ff1d1d7812 */ /* 0x000fe200078ec0ff */
[----:B------:R-:W1:Y:S01]  /*74a0*/  LDS.128 R24, [R0+0xb000] ;  /* 0x00b0000000187984 */ /* 0x000e620000000c00 */
[----:B------:R-:W-:Y:S02]  /*74b0*/  LOP3.LUT R3, R3, 0xff, RZ, 0xc0, !PT ;  /* 0x000000ff03037812 */ /* 0x000fe400078ec0ff */
[----:B------:R-:W-:-:S02]  /*74c0*/  PRMT R29, R29, 0x7054, R30 ;  /* 0x000070541d1d7816 */ /* 0x000fc4000000001e */
[----:B------:R-:W-:Y:S02]  /*74d0*/  SHF.R.U32.HI R30, RZ, 0x10, R10 ;  /* 0x00000010ff1e7819 */ /* 0x000fe4000001160a */
[----:B------:R-:W-:Y:S02]  /*74e0*/  PRMT R3, R3, 0x7054, R20 ;  /* 0x0000705403037816 */ /* 0x000fe40000000014 */
[----:B------:R-:W-:Y:S02]  /*74f0*/  SHF.R.U32.HI R20, RZ, 0x10, R8 ;  /* 0x00000010ff147819 */ /* 0x000fe40000011608 */
[----:B------:R-:W-:Y:S02]  /*7500*/  LOP3.LUT R30, R30, 0xff, RZ, 0xc0, !PT ;  /* 0x000000ff1e1e7812 */ /* 0x000fe400078ec0ff */
[----:B------:R-:W-:Y:S02]  /*7510*/  LOP3.LUT R20, R20, 0xff, RZ, 0xc0, !PT ;  /* 0x000000ff14147812 */ /* 0x000fe400078ec0ff */
[----:B------:R-:W-:-:S02]  /*7520*/  PRMT R41, R30, 0x7054, R41 ;  /* 0x000070541e297816 */ /* 0x000fc40000000029 */
[----:B------:R-:W-:Y:S02]  /*7530*/  PRMT R35, R20, 0x7054, R35 ;  /* 0x0000705414237816 */ /* 0x000fe40000000023 */
[----:B------:R-:W-:Y:S02]  /*7540*/  LOP3.LUT R34, R21, 0xff000000, R5, 0xf8, !PT ;  /* 0xff00000015227812 */ /* 0x000fe400078ef805 */
[----:B------:R-:W-:Y:S02]  /*7550*/  LOP3.LUT R20, R3, 0xff000000, R4, 0xf8, !PT ;  /* 0xff00000003147812 */ /* 0x000fe400078ef804 */
[----:B------:R-:W-:Y:S02]  /*7560*/  LOP3.LUT R4, R41, 0xff000000, R10, 0xf8, !PT ;  /* 0xff00000029047812 */ /* 0x000fe400078ef80a */
[----:B------:R-:W-:Y:S02]  /*7570*/  F2FP.F16.E4M3.UNPACK_B R41, R39 ;  /* 0x00000027ff29723e */ /* 0x000fe400020006ff */
[----:B------:R-:W-:-:S02]  /*7580*/  F2FP.F16.E4M3.UNPACK_B R11, R34 ;  /* 0x00000022ff0b723e */ /* 0x000fc400020006ff */
[----:B------:R-:W-:Y:S02]  /*7590*/  LOP3.LUT R3, R29, 0xff000000, R6, 0xf8, !PT ;  /* 0xff0000001d037812 */ /* 0x000fe400078ef806 */
[----:B------:R-:W-:Y:S02]  /*75a0*/  LOP3.LUT R28, R35, 0xff000000, R8, 0xf8, !PT ;  /* 0xff000000231c7812 */ /* 0x000fe400078ef808 */
[----:B------:R-:W-:Y:S02]  /*75b0*/  LOP3.LUT R37, R33, 0xff000000, R7, 0xf8, !PT ;  /* 0xff00000021257812 */ /* 0x000fe400078ef807 */
[----:B------:R-:W-:Y:S02]  /*75c0*/  F2FP.F16.E4M3.UNPACK_B R39, R39.H1 ;  /* 0x00000027ff27723e */ /* 0x000fe400030006ff */
[-C--:B0-----:R-:W-:Y:S02]  /*75d0*/  F2FP.F16.E4M3.UNPACK_B R8, R13.reuse ;  /* 0x0000000dff08723e */ /* 0x081fe400020006ff */
[----:B------:R-:W-:-:S02]  /*75e0*/  F2FP.F16.E4M3.UNPACK_B R29, R13.H1 ;  /* 0x0000000dff1d723e */ /* 0x000fc400030006ff */
[----:B-1----:R-:W-:Y:S01]  /*75f0*/  F2FP.F16.E4M3.UNPACK_B R10, R25 ;  /* 0x00000019ff0a723e */ /* 0x002fe200020006ff */
[--C-:B------:R-:W-:Y:S01]  /*7600*/  HADD2.F32 R9, -RZ, R8.reuse.H0_H0 ;  /* 0x20000008ff097230 */ /* 0x100fe20000004100 */
[-C--:B------:R-:W-:Y:S01]  /*7610*/  F2FP.F16.E4M3.UNPACK_B R30, R15.reuse ;  /* 0x0000000fff1e723e */ /* 0x080fe200020006ff */
[----:B------:R-:W-:Y:S01]  /*7620*/  HADD2.F32 R8, -RZ, R8.H1_H1 ;  /* 0x30000008ff087230 */ /* 0x000fe20000004100 */
[----:B------:R-:W-:Y:S01]  /*7630*/  F2FP.F16.E4M3.UNPACK_B R36, R15.H1 ;  /* 0x0000000fff24723e */ /* 0x000fe200030006ff */
[----:B------:R-:W-:Y:S01]  /*7640*/  HADD2.F32 R15, -RZ, R41.H0_H0 ;  /* 0x20000029ff0f7230 */ /* 0x000fe20000004100 */
[-C--:B------:R-:W-:Y:S01]  /*7650*/  F2FP.F16.E4M3.UNPACK_B R13, R12.reuse ;  /* 0x0000000cff0d723e */ /* 0x080fe200020006ff */
[--C-:B------:R-:W-:Y:S01]  /*7660*/  HADD2.F32 R6, -RZ, R10.reuse.H0_H0 ;  /* 0x2000000aff067230 */ /* 0x100fe20000004100 */
[----:B------:R-:W-:Y:S01]  /*7670*/  F2FP.F16.E4M3.UNPACK_B R33, R12.H1 ;  /* 0x0000000cff21723e */ /* 0x000fe200030006ff */
[----:B------:R-:W-:Y:S01]  /*7680*/  HADD2.F32 R12, -RZ, R11.H0_H0 ;  /* 0x2000000bff0c7230 */ /* 0x000fe20000004100 */
[-C--:B------:R-:W-:Y:S01]  /*7690*/  F2FP.F16.E4M3.UNPACK_B R21, R24.reuse ;  /* 0x00000018ff15723e */ /* 0x080fe200020006ff */
[----:B------:R-:W-:Y:S01]  /*76a0*/  HADD2.F32 R41, -RZ, R41.H1_H1 ;  /* 0x30000029ff297230 */ /* 0x000fe20000004100 */
[----:B------:R-:W-:Y:S01]  /*76b0*/  F2FP.F16.E4M3.UNPACK_B R35, R24.H1 ;  /* 0x00000018ff23723e */ /* 0x000fe200030006ff */
[C---:B------:R-:W-:Y:S01]  /*76c0*/  FMUL.FTZ R24, R6.reuse, R15 ;  /* 0x0000000f06187220 */ /* 0x040fe20000410000 */
[----:B------:R-:W-:Y:S01]  /*76d0*/  FMUL.FTZ R42, R6, R12 ;  /* 0x0000000c062a7220 */ /* 0x000fe20000410000 */
[----:B------:R-:W-:Y:S01]  /*76e0*/  F2FP.F16.E4M3.UNPACK_B R25, R25.H1 ;  /* 0x00000019ff19723e */ /* 0x000fe200030006ff */
[----:B------:R-:W-:Y:S01]  /*76f0*/  HADD2.F32 R10, -RZ, R10.H1_H1 ;  /* 0x3000000aff0a7230 */ /* 0x000fe20000004100 */
[----:B------:R-:W-:Y:S01]  /*7700*/  F2FP.F16.E4M3.UNPACK_B R34, R34.H1 ;  /* 0x00000022ff22723e */ /* 0x000fe200030006ff */
[C---:B------:R-:W-:Y:S01]  /*7710*/  FFMA.FTZ R6, R9.reuse, R12, -R24 ;  /* 0x0000000c09067223 */ /* 0x040fe20000010818 */
[----:B------:R-:W-:Y:S01]  /*7720*/  FFMA.FTZ R9, R9, R15, R42 ;  /* 0x0000000f09097223 */ /* 0x000fe2000001002a */
[-C--:B------:R-:W-:Y:S01]  /*7730*/  F2FP.F16.E4M3.UNPACK_B R32, R27.reuse ;  /* 0x0000001bff20723e */ /* 0x080fe200020006ff */
[----:B------:R-:W-:Y:S01]  /*7740*/  HADD2.F32 R15, -RZ, R11.H1_H1 ;  /* 0x3000000bff0f7230 */ /* 0x000fe20000004100 */
[----:B------:R-:W-:Y:S01]  /*7750*/  F2FP.F16.E4M3.UNPACK_B R38, R27.H1 ;  /* 0x0000001bff26723e */ /* 0x000fe200030006ff */
[----:B------:R-:W-:-:S02]  /*7760*/  HADD2.F32 R27, -RZ, R39.H0_H0 ;  /* 0x20000027ff1b7230 */ /* 0x000fc40000004100 */
[C---:B------:R-:W-:Y:S01]  /*7770*/  FMUL.FTZ R45, R10.reuse, R41 ;  /* 0x000000290a2d7220 */ /* 0x040fe20000410000 */
[----:B------:R-:W-:Y:S02]  /*7780*/  HADD2.F32 R11, -RZ, R25.H0_H0 ;  /* 0x20000019ff0b7230 */ /* 0x000fe40000004100 */
[----:B------:R-:W-:Y:S01]  /*7790*/  FMUL.FTZ R10, R10, R15 ;  /* 0x0000000f0a0a7220 */ /* 0x000fe20000410000 */
[--C-:B------:R-:W-:Y:S01]  /*77a0*/  HADD2.F32 R24, -RZ, R34.reuse.H0_H0 ;  /* 0x20000022ff187230 */ /* 0x100fe20000004100 */
        /* <DEDUP_REMOVED lines=9> */
[----:B------:R-:W-:Y:S01]  /*7840*/  HADD2.F32 R42, -RZ, R39.H1_H1 ;  /* 0x30000027ff2a7230 */ /* 0x000fe20000004100 */
[-C--:B------:R-:W-:Y:S01]  /*7850*/  F2FP.F16.E4M3.UNPACK_B R39, R37.reuse ;  /* 0x00000025ff27723e */ /* 0x080fe200020006ff */
        /* <DEDUP_REMOVED lines=16> */
[----:B------:R-:W-:Y:S02]  /*7960*/  HADD2.F32 R32, -RZ, R32.H1_H1 ;  /* 0x30000020ff207230 */ /* 0x000fe40000004100 */
[----:B------:R-:W-:Y:S01]  /*7970*/  FFMA.FTZ R24, R24, R45, R48 ;  /* 0x0000002d18187223 */ /* 0x000fe20000010030 */
[----:B------:R-:W-:Y:S01]  /*7980*/  HADD2.F32 R39, -RZ, R39.H1_H1 ;  /* 0x30000027ff277230 */ /* 0x000fe20000004100 */
[----:B------:R-:W-:Y:S01]  /*7990*/  F2FP.F16.E4M3.UNPACK_B R5, R14 ;  /* 0x0000000eff05723e */ /* 0x000fe200020006ff */
[----:B------:R-:W-:Y:S02]  /*79a0*/  HADD2.F32 R29, -RZ, R30.H1_H1 ;  /* 0x3000001eff1d7230 */ /* 0x000fe40000004100 */
[----:B------:R-:W-:Y:S01]  /*79b0*/  FMUL.FTZ R42, R32, R44 ;  /* 0x0000002c202a7220 */ /* 0x000fe20000410000 */
[----:B------:R-:W-:-:S02]  /*79c0*/  HADD2.F32 R45, -RZ, R43.H0_H0 ;  /* 0x2000002bff2d7230 */ /* 0x000fc40000004100 */
[----:B------:R-:W-:Y:S01]  /*79d0*/  FMUL.FTZ R47, R32, R39 ;  /* 0x00000027202f7220 */ /* 0x000fe20000410000 */
[----:B------:R-:W-:Y:S01]  /*79e0*/  HADD2.F32 R30, -RZ, R38.H0_H0 ;  /* 0x20000026ff1e7230 */ /* 0x000fe20000004100 */
[----:B------:R-:W-:Y:S01]  /*79f0*/  F2FP.F16.E4M3.UNPACK_B R14, R14.H1 ;  /* 0x0000000eff0e723e */ /* 0x000fe200030006ff */
[--C-:B------:R-:W-:Y:S01]  /*7a00*/  HADD2.F32 R41, -RZ, R37.reuse.H0_H0 ;  /* 0x20000025ff297230 */ /* 0x100fe20000004100 */
[----:B------:R-:W-:Y:S01]  /*7a10*/  F2FP.SATFINITE.E4M3.F32.PACK_AB_MERGE_C R12, R27, R12, RZ ;  /* 0x0000000c1b0c723e */ /* 0x000fe200048070ff */
[----:B------:R-:W-:Y:S02]  /*7a20*/  HADD2.F32 R34, -RZ, R36.H0_H0 ;  /* 0x20000024ff227230 */ /* 0x000fe40000004100 */
[C---:B------:R-:W-:Y:S01]  /*7a30*/  FMUL.FTZ R49, R30.reuse, R45 ;  /* 0x0000002d1e317220 */ /* 0x040fe20000410000 */
[----:B------:R-:W-:Y:S01]  /*7a40*/  FMUL.FTZ R46, R30, R41 ;  /* 0x000000291e2e7220 */ /* 0x000fe20000410000 */
[C---:B------:R-:W-:Y:S01]  /*7a50*/  FFMA.FTZ R30, R29.reuse, R39, -R42 ;  /* 0x000000271d1e7223 */ /* 0x040fe2000001082a */
[----:B------:R-:W-:Y:S01]  /*7a60*/  FFMA.FTZ R29, R29, R44, R47 ;  /* 0x0000002c1d1d7223 */ /* 0x000fe2000001002f */
[C---:B------:R-:W-:Y:S01]  /*7a70*/  FFMA.FTZ R32, R34.reuse, R41, -R49 ;  /* 0x0000002922207223 */ /* 0x040fe20000010831 */
[----:B------:R-:W-:Y:S01]  /*7a80*/  F2FP.F16.E4M3.UNPACK_B R44, R28.H1 ;  /* 0x0000001cff2c723e */ /* 0x000fe200030006ff */
[----:B------:R-:W-:Y:S01]  /*7a90*/  FFMA.FTZ R34, R34, R45, R46 ;  /* 0x0000002d22227223 */ /* 0x000fe2000001002e */
[----:B------:R-:W-:Y:S01]  /*7aa0*/  F2FP.F16.E4M3.UNPACK_B R41, R20.H1 ;  /* 0x00000014ff29723e */ /* 0x000fe200030006ff */
[----:B------:R-:W-:Y:S01]  /*7ab0*/  HADD2.F32 R42, -RZ, R37.H1_H1 ;  /* 0x30000025ff2a7230 */ /* 0x000fe20000004100 */
[----:B------:R-:W-:Y:S01]  /*7ac0*/  F2FP.SATFINITE.E4M3.F32.PACK_AB_MERGE_C R9, R8, R9, R12 ;  /* 0x000000090809723e */ /* 0x000fe2000480700c */
[----:B------:R-:W-:-:S02]  /*7ad0*/  HADD2.F32 R46, -RZ, R43.H1_H1 ;  /* 0x3000002bff2e7230 */ /* 0x000fc40000004100 */
[----:B------:R-:W-:Y:S02]  /*7ae0*/  HADD2.F32 R39, -RZ, R38.H1_H1 ;  /* 0x30000026ff277230 */ /* 0x000fe40000004100 */
[----:B------:R-:W-:Y:S02]  /*7af0*/  HADD2.F32 R45, -RZ, R44.H0_H0 ;  /* 0x2000002cff2d7230 */ /* 0x000fe40000004100 */
        /* <DEDUP_REMOVED lines=9> */
[----:B------:R-:W-:Y:S01]  /*7b90*/  FFMA.FTZ R47, R37, R42, -R48 ;  /* 0x0000002a252f7223 */ /* 0x000fe20000010830 */
[----:B------:R-:W-:Y:S02]  /*7ba0*/  HADD2.F32 R35, -RZ, R35.H1_H1 ;  /* 0x30000023ff237230 */ /* 0x000fe40000004100 */
[----:B------:R-:W-:Y:S01]  /*7bb0*/  FFMA.FTZ R45, R36, R45, R38 ;  /* 0x0000002d242d7223 */ /* 0x000fe20000010026 */
[----:B------:R-:W-:-:S02]  /*7bc0*/  HADD2.F32 R38, -RZ, R41.H1_H1 ;  /* 0x30000029ff267230 */ /* 0x000fc40000004100 */
[----:B------:R-:W-:Y:S01]  /*7bd0*/  FFMA.FTZ R43, R36, R43, -R39 ;  /* 0x0000002b242b7223 */ /* 0x000fe20000010827 */
[----:B------:R-:W-:Y:S01]  /*7be0*/  FFMA.FTZ R49, R37, R46, R49 ;  /* 0x0000002e25317223 */ /* 0x000fe20000010031 */
[----:B------:R-:W-:Y:S01]  /*7bf0*/  HADD2.F32 R33, -RZ, R33.H1_H1 ;  /* 0x30000021ff217230 */ /* 0x000fe20000004100 */
[----:B------:R-:W-:Y:S01]  /*7c00*/  F2FP.F16.E4M3.UNPACK_B R36, R20 ;  /* 0x00000014ff24723e */ /* 0x000fe200020006ff */
[C---:B------:R-:W-:Y:S01]  /*7c10*/  FMUL.FTZ R20, R35.reuse, R44 ;  /* 0x0000002c23147220 */ /* 0x040fe20000410000 */
[----:B------:R-:W-:Y:S01]  /*7c20*/  F2FP.F16.E4M3.UNPACK_B R37, R28 ;  /* 0x0000001cff25723e */ /* 0x000fe200020006ff */
[-C--:B------:R-:W-:Y:S01]  /*7c30*/  FMUL.FTZ R39, R35, R38.reuse ;  /* 0x0000002623277220 */ /* 0x080fe20000410000 */
[--C-:B------:R-:W-:Y:S02]  /*7c40*/  HADD2.F32 R28, -RZ, R21.reuse.H0_H0 ;  /* 0x20000015ff1c7230 */ /* 0x100fe40000004100 */
[----:B------:R-:W-:Y:S01]  /*7c50*/  FFMA.FTZ R46, R33, R38, -R20 ;  /* 0x00000026212e7223 */ /* 0x000fe20000010814 */
[----:B------:R-:W-:-:S02]  /*7c60*/  HADD2.F32 R21, -RZ, R21.H1_H1 ;  /* 0x30000015ff157230 */ /* 0x000fc40000004100 */
[----:B------:R-:W-:Y:S01]  /*7c70*/  FFMA.FTZ R44, R33, R44, R39 ;  /* 0x0000002c212c7223 */ /* 0x000fe20000010027 */
[--C-:B------:R-:W-:Y:S01]  /*7c80*/  HADD2.F32 R35, -RZ, R37.reuse.H0_H0 ;  /* 0x20000025ff237230 */ /* 0x100fe20000004100 */
[----:B------:R-:W-:Y:S01]  /*7c90*/  F2FP.SATFINITE.E4M3.F32.PACK_AB_MERGE_C R34, R49, R34, RZ ;  /* 0x000000223122723e */ /* 0x000fe200048070ff */
[--C-:B------:R-:W-:Y:S02]  /*7ca0*/  HADD2.F32 R33, -RZ, R36.reuse.H0_H0 ;  /* 0x20000024ff217230 */ /* 0x100fe40000004100 */
[----:B------:R-:W-:Y:S02]  /*7cb0*/  HADD2.F32 R38, -RZ, R37.H1_H1 ;  /* 0x30000025ff267230 */ /* 0x000fe40000004100 */
[C---:B------:R-:W-:Y:S01]  /*7cc0*/  FMUL.FTZ R39, R28.reuse, R35 ;  /* 0x000000231c277220 */ /* 0x040fe20000410000 */
[----:B------:R-:W-:Y:S02]  /*7cd0*/  HADD2.F32 R36, -RZ, R36.H1_H1 ;  /* 0x30000024ff247230 */ /* 0x000fe40000004100 */
[----:B------:R-:W-:Y:S01]  /*7ce0*/  FMUL.FTZ R41, R28, R33 ;  /* 0x000000211c297220 */ /* 0x000fe20000410000 */
[--C-:B------:R-:W-:Y:S01]  /*7cf0*/  HADD2.F32 R20, -RZ, R13.reuse.H0_H0 ;  /* 0x2000000dff147230 */ /* 0x100fe20000004100 */
[----:B------:R-:W-:Y:S01]  /*7d00*/  F2FP.F16.E4M3.UNPACK_B R37, R4.H1 ;  /* 0x00000004ff25723e */ /* 0x000fe200030006ff */
[----:B------:R-:W-:-:S02]  /*7d10*/  HADD2.F32 R13, -RZ, R13.H1_H1 ;  /* 0x3000000dff0d7230 */ /* 0x000fc40000004100 */
[C---:B------:R-:W-:Y:S01]  /*7d20*/  FMUL.FTZ R42, R21.reuse, R38 ;  /* 0x00000026152a7220 */ /* 0x040fe20000410000 */
[----:B------:R-:W-:Y:S01]  /*7d30*/  F2FP.F16.E4M3.UNPACK_B R28, R3.H1 ;  /* 0x00000003ff1c723e */ /* 0x000fe200030006ff */
[----:B------:R-:W-:Y:S01]  /*7d40*/  FMUL.FTZ R21, R21, R36 ;  /* 0x0000002415157220 */ /* 0x000fe20000410000 */
[C---:B------:R-:W-:Y:S01]  /*7d50*/  FFMA.FTZ R39, R20.reuse, R33, -R39 ;  /* 0x0000002114277223 */ /* 0x040fe20000010827 */
[----:B------:R-:W-:Y:S01]  /*7d60*/  FFMA.FTZ R41, R20, R35, R41 ;  /* 0x0000002314297223 */ /* 0x000fe20000010029 */
[----:B------:R-:W-:Y:S02]  /*7d70*/  HADD2.F32 R35, -RZ, R37.H0_H0 ;  /* 0x20000025ff237230 */ /* 0x000fe40000004100 */
[C---:B------:R-:W-:Y:S01]  /*7d80*/  FFMA.FTZ R38, R13.reuse, R38, R21 ;  /* 0x000000260d267223 */ /* 0x040fe20000010015 */
[----:B------:R-:W-:Y:S02]  /*7d90*/  HADD2.F32 R20, -RZ, R26.H0_H0 ;  /* 0x2000001aff147230 */ /* 0x000fe40000004100 */
[----:B------:R-:W-:Y:S01]  /*7da0*/  FFMA.FTZ R42, R13, R36, -R42 ;  /* 0x000000240d2a7223 */ /* 0x000fe2000001082a */
[--C-:B------:R-:W-:Y:S01]  /*7db0*/  HADD2.F32 R21, -RZ, R28.reuse.H0_H0 ;  /* 0x2000001cff157230 */ /* 0x100fe20000004100 */
[----:B------:R-:W-:Y:S01]  /*7dc0*/  F2FP.F16.E4M3.UNPACK_B R3, R3 ;  /* 0x00000003ff03723e */ /* 0x000fe200020006ff */
[----:B------:R-:W-:-:S02]  /*7dd0*/  HADD2.F32 R33, -RZ, R28.H1_H1 ;  /* 0x3000001cff217230 */ /* 0x000fc40000004100 */
[C---:B------:R-:W-:Y:S01]  /*7de0*/  FMUL.FTZ R28, R20.reuse, R35 ;  /* 0x00000023141c7220 */ /* 0x040fe20000410000 */
[----:B------:R-:W-:Y:S02]  /*7df0*/  HADD2.F32 R13, -RZ, R14.H0_H0 ;  /* 0x2000000eff0d7230 */ /* 0x000fe40000004100 */
[----:B------:R-:W-:Y:S01]  /*7e00*/  FMUL.FTZ R20, R20, R21 ;  /* 0x0000001514147220 */ /* 0x000fe20000410000 */
[----:B------:R-:W-:Y:S01]  /*7e10*/  HADD2.F32 R37, -RZ, R37.H1_H1 ;  /* 0x30000025ff257230 */ /* 0x000fe20000004100 */
[----:B------:R-:W-:Y:S01]  /*7e20*/  F2FP.SATFINITE.E4M3.F32.PACK_AB_MERGE_C R44, R44, R45, RZ ;  /* 0x0000002d2c2c723e */ /* 0x000fe200048070ff */
[----:B------:R-:W-:Y:S02]  /*7e30*/  HADD2.F32 R26, -RZ, R26.H1_H1 ;  /* 0x3000001aff1a7230 */ /* 0x000fe40000004100 */
[C---:B------:R-:W-:Y:S01]  /*7e40*/  FFMA.FTZ R36, R13.reuse, R21, -R28 ;  /* 0x000000150d247223 */ /* 0x040fe2000001081c */
[----:B------:R-:W-:Y:S02]  /*7e50*/  HADD2.F32 R14, -RZ, R14.H1_H1 ;  /* 0x3000000eff0e7230 */ /* 0x000fe40000004100 */
[----:B------:R-:W-:Y:S01]  /*7e60*/  FFMA.FTZ R35, R13, R35, R20 ;  /* 0x000000230d237223 */ /* 0x000fe20000010014 */
[----:B------:R-:W-:Y:S01]  /*7e70*/  F2FP.F16.E4M3.UNPACK_B R20, R4 ;  /* 0x00000004ff14723e */ /* 0x000fe200020006ff */
[C---:B------:R-:W-:Y:S01]  /*7e80*/  FMUL.FTZ R21, R26.reuse, R37 ;  /* 0x000000251a157220 */ /* 0x040fe20000410000 */
[----:B------:R-:W-:Y:S01]  /*7e90*/  FMUL.FTZ R26, R26, R33 ;  /* 0x000000211a1a7220 */ /* 0x000fe20000410000 */
[----:B------:R-:W-:Y:S01]  /*7ea0*/  HADD2.F32 R4, -RZ, R7.H0_H0 ;  /* 0x20000007ff047230 */ /* 0x000fe20000004100 */
[----:B------:R-:W-:Y:S01]  /*7eb0*/  F2FP.SATFINITE.E4M3.F32.PACK_AB_MERGE_C R8, R38, R41, R44 ;  /* 0x000000292608723e */ /* 0x000fe2000480702c */
[----:B------:R-:W-:Y:S01]  /*7ec0*/  FFMA.FTZ R33, R14, R33, -R21 ;  /* 0x000000210e217223 */ /* 0x000fe20000010815 */
[----:B------:R-:W-:-:S02]  /*7ed0*/  HADD2.F32 R21, -RZ, R20.H0_H0 ;  /* 0x20000014ff157230 */ /* 0x000fc40000004100 */
[----:B------:R-:W-:Y:S01]  /*7ee0*/  FFMA.FTZ R48, R14, R37, R26 ;  /* 0x000000250e307223 */ /* 0x000fe2000001001a */
[----:B------:R-:W-:Y:S02]  /*7ef0*/  HADD2.F32 R20, -RZ, R20.H1_H1 ;  /* 0x30000014ff147230 */ /* 0x000fe40000004100 */
[----:B------:R-:W-:Y:S02]  /*7f00*/  HADD2.F32 R7, -RZ, R7.H1_H1 ;  /* 0x30000007ff077230 */ /* 0x000fe40000004100 */
[----:B------:R-:W-:Y:S01]  /*7f10*/  FMUL.FTZ R26, R4, R21 ;  /* 0x00000015041a7220 */ /* 0x000fe20000410000 */
[--C-:B------:R-:W-:Y:S01]  /*7f20*/  HADD2.F32 R14, -RZ, R3.reuse.H1_H1 ;  /* 0x30000003ff0e7230 */ /* 0x100fe20000004100 */
[----:B------:R-:W-:Y:S01]  /*7f30*/  F2FP.SATFINITE.E4M3.F32.PACK_AB_MERGE_C R33, R33, R36, RZ ;  /* 0x000000242121723e */ /* 0x000fe200048070ff */
[----:B------:R-:W-:Y:S02]  /*7f40*/  HADD2.F32 R13, -RZ, R3.H0_H0 ;  /* 0x20000003ff0d7230 */ /* 0x000fe40000004100 */
[----:B------:R-:W-:Y:S01]  /*7f50*/  FMUL.FTZ R28, R7, R20 ;  /* 0x00000014071c7220 */ /* 0x000fe20000410000 */
[----:B------:R-:W-:-:S02]  /*7f60*/  HADD2.F32 R3, -RZ, R5.H0_H0 ;  /* 0x20000005ff037230 */ /* 0x000fc40000004100 */
[-C--:B------:R-:W-:Y:S01]  /*7f70*/  FMUL.FTZ R7, R7, R14.reuse ;  /* 0x0000000e07077220 */ /* 0x080fe20000410000 */
[----:B------:R-:W-:Y:S02]  /*7f80*/  HADD2.F32 R5, -RZ, R5.H1_H1 ;  /* 0x30000005ff057230 */ /* 0x000fe40000004100 */
[-C--:B------:R-:W-:Y:S01]  /*7f90*/  FMUL.FTZ R4, R4, R13.reuse ;  /* 0x0000000d04047220 */ /* 0x080fe20000410000 */
[----:B------:R-:W-:Y:S02]  /*7fa0*/  FFMA.FTZ R26, R3, R13, -R26 ;  /* 0x0000000d031a7223 */ /* 0x000fe4000001081a */
[C---:B------:R-:W-:Y:S01]  /*7fb0*/  FFMA.FTZ R13, R5.reuse, R14, -R28 ;  /* 0x0000000e050d7223 */ /* 0x040fe2000001081c */
[----:B------:R-:W-:Y:S01]  /*7fc0*/  FFMA.FTZ R20, R5, R20, R7 ;  /* 0x0000001405147223 */ /* 0x000fe20000010007 */
        /* <DEDUP_REMOVED lines=13> */
.L_x_13556:
[----:B------:R-:W-:Y:S05]  /*80a0*/  BSYNC B0 ;  /* 0x0000000000007941 */ /* 0x000fea0003800000 */
.L_x_13549:
        /* <DEDUP_REMOVED lines=8> */
.L_x_13546:
[----:B0--3--:R-:W3:Y:S02]  /*8130*/  LDL R0, [R1+0x18] ;  /* 0x0000180001007983 */ /* 0x009ee40000100800 */
[----:B---3--:R-:W-:-:S13]  /*8140*/  ISETP.NE.AND P0, PT, R0, 0x3, PT ;  /* 0x000000030000780c */ /* 0x008fda0003f05270 */
[----:B------:R-:W-:Y:S05]  /*8150*/  @!P0 BRA `(.L_x_13564) ;  /* 0x0000000000048947 */ /* 0x000fea0003800000 */
[----:B------:R-:W-:Y:S01]  /*8160*/  BPT.TRAP 0x1 ;  /* 0x000000040000795c */ /* 0x000fe20000300000 */
.L_x_13564:
[----:B------:R-:W3:Y:S04]  /*8170*/  LDL R0, [R1+0x1c] ;  /* 0x00001c0001007983 */ /* 0x000ee80000100800 */
[----:B-----5:R-:W1:Y:S01]  /*8180*/  LDL R5, [R1+0x14] ;  /* 0x0000140001057983 */ /* 0x020e620000100800 */
[----:B---3--:R-:W-:Y:S01]  /*8190*/  SHF.L.U32 R4, R0, 0x1f, RZ ;  /* 0x0000001f00047819 */ /* 0x008fe200000006ff */
[----:B-1--4-:R-:W-:-:S04]  /*81a0*/  IMAD R3, R5, 0x8, R18 ;  /* 0x0000000805037824 */ /* 0x012fc800078e0212 */
[----:B------:R0:W1:Y:S01]  /*81b0*/  SYNCS.PHASECHK.TRANS64.TRYWAIT P1, [R3+URZ+0x13230], R4 ;  /* 0x01323004030075a7 */ /* 0x000062000802017f */
[----:B------:R-:W-:Y:S05]  /*81c0*/  @!P0 BRA `(.L_x_13565) ;  /* 0x0000000000048947 */ /* 0x000fea0003800000 */
[----:B------:R-:W-:Y:S01]  /*81d0*/  BPT.TRAP 0x1 ;  /* 0x000000040000795c */ /* 0x000fe20000300000 */
.L_x_13565:
[----:B------:R-:W-:-:S04]  /*81e0*/  IADD3 R0, R18, 0xe000, RZ ;  /* 0x0000e00012007810 */ /* 0x000fc80007ffe0ff */
[----:B------:R-:W-:-:S04]  /*81f0*/  SHF.R.U32.HI R0, RZ, 0x4, R0 ;  /* 0x00000004ff007819 */ /* 0x000fc80000011600 */
[----:B------:R-:W-:-:S04]  /*8200*/  LOP3.LUT R0, R0, 0x3fff, RZ, 0xc0, !PT ;  /* 0x00003fff00007812 */ /* 0x000fc800078ec0ff */
[----:B------:R-:W-:-:S05]  /*8210*/  LOP3.LUT R21, R0, 0x10000, RZ, 0xfc, !PT ;  /* 0x0001000000157812 */ /* 0x000fca00078efcff */
[----:B------:R-:W-:Y:S01]  /*8220*/  IMAD R10, R5, 0x280, R21 ;  /* 0x00000280050a7824 */ /* 0x000fe200078e0215 */
[----:B-1----:R-:W-:Y:S06]  /*8230*/  @P1 BRA `(.L_x_13566) ;  /* 0x0000000000081947 */ /* 0x002fec0003800000 */
[----:B------:R-:W1:Y:S02]  /*8240*/  SYNCS.PHASECHK.TRANS64.TRYWAIT P1, [R3+URZ+0x13230], R4 ;  /* 0x01323004030075a7 */ /* 0x000e64000802017f */
[----:B-1----:R-:W-:Y:S05]  /*8250*/  @!P1 BRA `(.L_x_13567) ;  /* 0x000000f000b89947 */ /* 0x002fea0003800000 */
.L_x_13566:
[----:B01----:R-:W-:Y:S01]  /*8260*/  IMAD.MOV.U32 R4, RZ, RZ, R10 ;  /* 0x000000ffff047224 */ /* 0x003fe200078e000a */
[----:B------:R-:W-:Y:S05]  /*8270*/  WARPSYNC.ALL ;  /* 0x0000000000007948 */ /* 0x000fea0003800000 */
[----:B------:R-:W-:Y:S01]  /*8280*/  IMAD.MOV.U32 R5, RZ, RZ, -0x7fffffe0 ;  /* 0x80000020ff057424 */ /* 0x000fe200078e00ff */
[----:B------:R-:W-:Y:S01]  /*8290*/  R2UR UR6, R4 ;  /* 0x00000000040672ca */ /* 0x000fe200000e0000 */
[----:B------:R-:W-:Y:S01]  /*82a0*/  WARPGROUP.ARRIVE ;  /* 0x00000000000079c5 */ /* 0x000fe20000000000 */
[----:B------:R-:W-:Y:S01]  /*82b0*/  LOP3.LUT R4, R31, 0x10000, RZ, 0xfc, !PT ;  /* 0x000100001f047812 */ /* 0x000fe200078efcff */
[----:B------:R-:W-:Y:S01]  /*82c0*/  VIADD R6, R10, 0x80 ;  /* 0x000000800a067836 */ /* 0x000fe20000000000 */
[C---:B------:R-:W-:Y:S01]  /*82d0*/  R2UR UR7, R5.reuse ;  /* 0x00000000050772ca */ /* 0x040fe200000e0000 */
[----:B------:R-:W-:Y:S01]  /*82e0*/  IMAD.MOV.U32 R7, RZ, RZ, -0x7fffffe0 ;  /* 0x80000020ff077424 */ /* 0x000fe200078e00ff */
[----:B------:R-:W-:Y:S01]  /*82f0*/  R2UR UR4, R4 ;  /* 0x00000000040472ca */ /* 0x000fe200000e0000 */
[----:B------:R-:W-:Y:S01]  /*8300*/  VIADD R8, R10, 0x100 ;  /* 0x000001000a087836 */ /* 0x000fe20000000000 */
[----:B------:R-:W-:Y:S01]  /*8310*/  R2UR UR5, R5 ;  /* 0x00000000050572ca */ /* 0x000fe200000e0000 */
[----:B------:R-:W-:Y:S01]  /*8320*/  IMAD.MOV.U32 R9, RZ, RZ, -0x7fffffe0 ;  /* 0x80000020ff097424 */ /* 0x000fe200078e00ff */
[----:B------:R-:W-:Y:S01]  /*8330*/  R2UR UR10, R6 ;  /* 0x00000000060a72ca */ /* 0x000fe200000e0000 */
[C---:B------:R-:W-:Y:S01]  /*8340*/  VIADD R6, R10.reuse, 0x180 ;  /* 0x000001800a067836 */ /* 0x040fe20000000000 */
[----:B------:R-:W-:Y:S01]  /*8350*/  R2UR UR11, R7 ;  /* 0x00000000070b72ca */ /* 0x000fe200000e0000 */
[----:B------:R-:W-:Y:S01]  /*8360*/  VIADD R12, R10, 0x200 ;  /* 0x000002000a0c7836 */ /* 0x000fe20000000000 */
[----:B------:R-:W-:Y:S01]  /*8370*/  R2UR UR8, R4 ;  /* 0x00000000040872ca */ /* 0x000fe200000e0000 */
[----:B------:R-:W-:Y:S01]  /*8380*/  IMAD.MOV.U32 R11, RZ, RZ, -0x7fffffe0 ;  /* 0x80000020ff0b7424 */ /* 0x000fe200078e00ff */
[----:B------:R-:W-:Y:S01]  /*8390*/  R2UR UR9, R5 ;  /* 0x00000000050972ca */ /* 0x000fe200000e0000 */
[----:B------:R-:W-:Y:S01]  /*83a0*/  IMAD.MOV.U32 R55, RZ, RZ, RZ ;  /* 0x000000ffff377224 */ /* 0x000fe200078e00ff */
[----:B------:R-:W-:Y:S01]  /*83b0*/  R2UR UR14, R8 ;  /* 0x00000000080e72ca */ /* 0x000fe200000e0000 */
[----:B------:R-:W-:Y:S01]  /*83c0*/  VIADD R8, R10, 0x82 ;  /* 0x000000820a087836 */ /* 0x000fe20000000000 */
[----:B------:R-:W-:Y:S01]  /*83d0*/  R2UR UR15, R9 ;  /* 0x00000000090f72ca */ /* 0x000fe200000e0000 */
[----:B------:R-:W-:Y:S01]  /*83e0*/  QGMMA.64x32x32.F32.E4M3.E4M3 R104, gdesc[UR4], RZ, !UPT, gsb0 ;  /* 0x00600000046879f3 */ /* 0x000fe2000c0008ff */
[----:B------:R-:W-:Y:S01]  /*83f0*/  R2UR UR12, R4 ;  /* 0x00000000040c72ca */ /* 0x000fe200000e0000 */
[----:B------:R-:W-:Y:S01]  /*8400*/  IMAD.MOV.U32 R9, RZ, RZ, -0x7fffffe0 ;  /* 0x80000020ff097424 */ /* 0x000fe200078e00ff */
[----:B------:R-:W-:-:S02]  /*8410*/  R2UR UR13, R5 ;  /* 0x00000000050d72ca */ /* 0x000fc400000e0000 */
[----:B------:R-:W-:Y:S01]  /*8420*/  R2UR UR18, R6 ;  /* 0x00000000061272ca */ /* 0x000fe200000e0000 */
[----:B------:R-:W-:Y:S01]  /*8430*/  VIADD R6, R10, 0x2 ;  /* 0x000000020a067836 */ /* 0x000fe20000000000 */
[----:B------:R-:W-:Y:S01]  /*8440*/  R2UR UR19, R7 ;  /* 0x00000000071372ca */ /* 0x000fe200000e0000 */
[----:B------:R-:W-:Y:S01]  /*8450*/  IMAD.MOV.U32 R7, RZ, RZ, -0x7fffffe0 ;  /* 0x80000020ff077424 */ /* 0x000fe200078e00ff */
[----:B------:R-:W-:Y:S02]  /*8460*/  R2UR UR16, R4 ;  /* 0x00000000041072ca */ /* 0x000fe400000e0000 */
[----:B------:R-:W-:Y:S02]  /*8470*/  R2UR UR17, R5 ;  /* 0x00000000051172ca */ /* 0x000fe400000e0000 */
[----:B------:R-:W-:Y:S02]  /*8480*/  MOV R13, 0x80000020 ;  /* 0x80000020000d7802 */ /* 0x000fe40000000f00 */
[----:B------:R-:W-:-:S02]  /*8490*/  R2UR UR22, R12 ;  /* 0x000000000c1672ca */ /* 0x000fc400000e0000 */
[----:B------:R-:W-:Y:S02]  /*84a0*/  R2UR UR23, R13 ;  /* 0x000000000d1772ca */ /* 0x000fe400000e0000 */
[----:B------:R-:W-:Y:S02]  /*84b0*/  R2UR UR20, R4 ;  /* 0x00000000041472ca */ /* 0x000fe400000e0000 */
[----:B------:R-:W-:Y:S02]  /*84c0*/  R2UR UR21, R5 ;  /* 0x00000000051572ca */ /* 0x000fe400000e0000 */
[----:B------:R-:W-:Y:S01]  /*84d0*/  R2UR UR7, R7 ;  /* 0x00000000070772ca */ /* 0x000fe200000e0000 */
[----:B------:R-:W-:Y:S01]  /*84e0*/  IMAD.MOV.U32 R7, RZ, RZ, -0x7fffffe0 ;  /* 0x80000020ff077424 */ /* 0x000fe200078e00ff */
[----:B------:R-:W-:Y:S01]  /*84f0*/  R2UR UR6, R6 ;  /* 0x00000000060672ca */ /* 0x000fe200000e0000 */
[----:B------:R-:W-:Y:S01]  /*8500*/  VIADD R6, R10, 0x102 ;  /* 0x000001020a067836 */ /* 0x000fe20000000000 */
[----:B------:R-:W-:-:S02]  /*8510*/  WARPGROUP.DEPBAR.LE gsb0, 0x0 ;  /* 0x00008000000079c5 */ /* 0x000fc40000010000 */
[----:B------:R-:W-:-:S06]  /*8520*/  WARPGROUP.ARRIVE ;  /* 0x00000000000079c5 */ /* 0x000fcc0000000000 */
[----:B------:R-:W-:Y:S01]  /*8530*/  QGMMA.64x32x32.F32.E4M3.E4M3 R88, gdesc[UR8], RZ, !UPT, gsb0 ;  /* 0x00600000085879f3 */ /* 0x000fe2000c0008ff */
[----:B------:R-:W-:Y:S01]  /*8540*/  R2UR UR10, R8 ;  /* 0x00000000080a72ca */ /* 0x000fe200000e0000 */
[C---:B------:R-:W-:Y:S01]  /*8550*/  VIADD R8, R10.reuse, 0x182 ;  /* 0x000001820a087836 */ /* 0x040fe20000000000 */
[----:B------:R-:W-:Y:S01]  /*8560*/  R2UR UR11, R9 ;  /* 0x00000000090b72ca */ /* 0x000fe200000e0000 */
[----:B------:R-:W-:Y:S02]  /*8570*/  IMAD.MOV.U32 R9, RZ, RZ, -0x7fffffe0 ;  /* 0x80000020ff097424 */ /* 0x000fe400078e00ff */
[----:B------:R-:W-:Y:S01]  /*8580*/  VIADD R10, R10, 0x202 ;  /* 0x000002020a0a7836 */ /* 0x000fe20000000000 */
[----:B------:R-:W-:Y:S02]  /*8590*/  WARPGROUP.DEPBAR.LE gsb0, 0x0 ;  /* 0x00008000000079c5 */ /* 0x000fe40000010000 */
[----:B------:R-:W-:-:S06]  /*85a0*/  WARPGROUP.ARRIVE ;  /* 0x00000000000079c5 */ /* 0x000fcc0000000000 */
[----:B------:R-:W-:Y:S01]  /*85b0*/  QGMMA.64x32x32.F32.E4M3.E4M3 R72, gdesc[UR12], RZ, !UPT, gsb0 ;  /* 0x006000000c4879f3 */ /* 0x000fe2000c0008ff */
[----:B------:R-:W-:Y:S01]  /*85c0*/  R2UR UR15, R7 ;  /* 0x00000000070f72ca */ /* 0x000fe200000e0000 */
[----:B------:R-:W-:Y:S01]  /*85d0*/  IMAD.MOV.U32 R7, RZ, RZ, -0x7fffffe0 ;  /* 0x80000020ff077424 */ /* 0x000fe200078e00ff */
        /* <DEDUP_REMOVED lines=40> */
.L_x_13568:
[----:B------:R-:W3:Y:S01]  /*8860*/  LDL R0, [R1+0x84] ;  /* 0x0000840001007983 */ /* 0x000ee20000100800 */
[----:B------:R-:W-:-:S03]  /*8870*/  P2R R10, PR, RZ, 0x1 ;  /* 0x00000001ff0a7803 */ /* 0x000fc60000000000 */
[----:B------:R-:W4:Y:S01]  /*8880*/  LDL R122, [R1+0x2c] ;  /* 0x00002c00017a7983 */ /* 0x000f220000100800 */
[----:B---3--:R-:W-:-:S04]  /*8890*/  IMAD.IADD R9, R0, 0x1, R40 ;  /* 0x0000000100097824 */ /* 0x008fc800078e0228 */
        /* <DEDUP_REMOVED lines=148> */
[----:B------:R-:W-:-:S04]  /*91e0*/  FSEL R37, R37, -INF , P6 ;  /* 0xff80000025257808 */ /* 0x000fc80003000000 */
[----:B------:R-:W-:-:S05]  /*91f0*/  FMNMX.FTZ R20, R37, R0, !PT ;  /* 0x0000000025147209 */ /* 0x000fca0007810000 */
[----:B------:R-:W0:Y:S01]  /*9200*/  SHFL.BFLY PT, R0, R20, 0x2, 0x1f ;  /* 0x0c401f0014007f89 */ /* 0x000e2200000e0000 */
[----:B------:R-:W-:Y:S02]  /*9210*/  P2R R42, PR, RZ, 0x2 ;  /* 0x00000002ff2a7803 */ /* 0x000fe40000000000 */
[----:B------:R-:W-:-:S04]  /*9220*/  ISETP.GT.AND P1, PT, R8, 0x79, PT ;  /* 0x000000790800780c */ /* 0x000fc80003f24270 */
[----:B------:R-:W-:Y:S02]  /*9230*/  FSEL R71, R71, -INF , P1 ;  /* 0xff80000047477808 */ /* 0x000fe40000800000 */
[----:B------:R-:W-:Y:S02]  /*9240*/  ISETP.NE.AND P1, PT, R42, RZ, PT ;  /* 0x000000ff2a00720c */ /* 0x000fe40003f25270 */
[----:B0-----:R-:W-:-:S05]  /*9250*/  FMNMX.FTZ R36, R20, R0, !PT ;  /* 0x0000000014247209 */ /* 0x001fca0007810000 */
[----:B------:R-:W0:Y:S01]  /*9260*/  SHFL.BFLY PT, R0, R36, 0x1, 0x1f ;  /* 0x0c201f0024007f89 */ /* 0x000e2200000e0000 */
[----:B------:R-:W-:Y:S02]  /*9270*/  FMNMX.FTZ R42, R13, R107, !PT ;  /* 0x0000006b0d2a7209 */ /* 0x000fe40007810000 */
[----:B------:R-:W-:Y:S02]  /*9280*/  P2R R44, PR, RZ, 0x4 ;  /* 0x00000004ff2c7803 */ /* 0x000fe40000000000 */
[----:B------:R-:W-:Y:S02]  /*9290*/  ISETP.GT.AND P2, PT, R8, 0x78, PT ;  /* 0x000000780800780c */ /* 0x000fe40003f44270 */
[----:B------:R-:W-:Y:S02]  /*92a0*/  FMNMX.FTZ R42, R41, R42, !PT ;  /* 0x0000002a292a7209 */ /* 0x000fe40007810000 */
[----:B------:R-:W-:Y:S02]  /*92b0*/  FSEL R70, R70, -INF , P2 ;  /* 0xff80000046467808 */ /* 0x000fe40001000000 */
[----:B------:R-:W-:-:S02]  /*92c0*/  ISETP.NE.AND P2, PT, R44, RZ, PT ;  /* 0x000000ff2c00720c */ /* 0x000fc40003f45270 */
[----:B------:R-:W-:-:S04]  /*92d0*/  FMNMX.FTZ R44, R111, R42, !PT ;  /* 0x0000002a6f2c7209 */ /* 0x000fc80007810000 */
[----:B------:R-:W-:Y:S02]  /*92e0*/  FMNMX.FTZ R44, R47, R44, !PT ;  /* 0x0000002c2f2c7209 */ /* 0x000fe40007810000 */
[----:B------:R-:W-:Y:S02]  /*92f0*/  P2R R48, PR, RZ, 0x8 ;  /* 0x00000008ff307803 */ /* 0x000fe40000000000 */
[----:B------:R-:W-:Y:S02]  /*9300*/  FMNMX.FTZ R44, R115, R44, !PT ;  /* 0x0000002c732c7209 */ /* 0x000fe40007810000 */
[----:B0-----:R-:W-:Y:S02]  /*9310*/  FMNMX.FTZ R0, R36, R0, !PT ;  /* 0x0000000024007209 */ /* 0x001fe40007810000 */
[----:B------:R-:W-:Y:S02]  /*9320*/  FMNMX.FTZ R44, R51, R44, !PT ;  /* 0x0000002c332c7209 */ /* 0x000fe40007810000 */
[----:B------:R-:W-:Y:S01]  /*9330*/  FSETP.NEU.FTZ.AND P3, PT, R0, -INF , PT ;  /* 0xff8000000000780b */ /* 0x000fe20003f7d000 */
[----:B------:R-:W-:-:S01]  /*9340*/  FFMA.FTZ R46, R2, R0, -8 ;  /* 0xc1000000022e7423 */ /* 0x000fc20000010000 */
[----:B--2---:R-:W-:-:S02]  /*9350*/  P2R R14, PR, RZ, 0x1 ;  /* 0x00000001ff0e7803 */ /* 0x004fc40000000000 */
[----:B------:R-:W-:Y:S02]  /*9360*/  ISETP.GT.AND P0, PT, R8, 0x80, PT ;  /* 0x000000800800780c */ /* 0x000fe40003f04270 */
[----:B------:R-:W-:Y:S02]  /*9370*/  FSEL R8, R46, RZ, P3 ;  /* 0x000000ff2e087208 */ /* 0x000fe40001800000 */
[----:B------:R-:W-:-:S04]  /*9380*/  FMNMX.FTZ R46, R119, R44, !PT ;  /* 0x0000002c772e7209 */ /* 0x000fc80007810000 */
[----:B------:R-:W-:Y:S02]  /*9390*/  FMNMX.FTZ R46, R121, R46, !PT ;  /* 0x0000002e792e7209 */ /* 0x000fe40007810000 */
[----:B------:R-:W-:Y:S02]  /*93a0*/  ISETP.NE.AND P3, PT, R48, RZ, PT ;  /* 0x000000ff3000720c */ /* 0x000fe40003f65270 */
[----:B------:R-:W-:Y:S01]  /*93b0*/  FMNMX.FTZ R46, R91, R46, !PT ;  /* 0x0000002e5b2e7209 */ /* 0x000fe20007810000 */
[----:B------:R-:W-:-:S03]  /*93c0*/  FFMA.FTZ R48, R2, R45, -R8 ;  /* 0x0000002d02307223 */ /* 0x000fc60000010808 */
[----:B------:R-:W-:Y:S01]  /*93d0*/  FMNMX.FTZ R46, R123, R46, !PT ;  /* 0x0000002e7b2e7209 */ /* 0x000fe20007810000 */
[----:B------:R0:W-:Y:S03]  /*93e0*/  MUFU.EX2 R42, R48 ;  /* 0x00000030002a7308 */ /* 0x0001e60000000800 */
[----:B0-----:R-:W-:-:S04]  /*93f0*/  FMNMX.FTZ R48, R95, R46, !PT ;  /* 0x0000002e5f307209 */ /* 0x001fc80007810000 */
[----:B------:R-:W-:Y:S01]  /*9400*/  FMNMX.FTZ R48, R129, R48, !PT ;  /* 0x0000003081307209 */ /* 0x000fe20007810000 */
[----:B------:R-:W-:-:S03]  /*9410*/  FFMA.FTZ R50, R2, R49, -R8 ;  /* 0x0000003102327223 */ /* 0x000fc60000010808 */
[----:B------:R-:W-:Y:S01]  /*9420*/  FMNMX.FTZ R48, R99, R48, !PT ;  /* 0x0000003063307209 */ /* 0x000fe20007810000 */
[----:B------:R0:W-:Y:S03]  /*9430*/  MUFU.EX2 R44, R50 ;  /* 0x00000032002c7308 */ /* 0x0001e60000000800 */
[----:B------:R-:W-:-:S04]  /*9440*/  FMNMX.FTZ R48, R133, R48, !PT ;  /* 0x0000003085307209 */ /* 0x000fc80007810000 */
[----:B0-----:R-:W-:-:S04]  /*9450*/  FMNMX.FTZ R50, R103, R48, !PT ;  /* 0x0000003067327209 */ /* 0x001fc80007810000 */
[----:B------:R-:W-:Y:S01]  /*9460*/  FMNMX.FTZ R50, R137, R50, !PT ;  /* 0x0000003289327209 */ /* 0x000fe20007810000 */
[----:B------:R-:W-:-:S03]  /*9470*/  FFMA.FTZ R52, R2, R53, -R8 ;  /* 0x0000003502347223 */ /* 0x000fc60000010808 */
[----:B------:R-:W-:Y:S01]  /*9480*/  FMNMX.FTZ R50, R75, R50, !PT ;  /* 0x000000324b327209 */ /* 0x000fe20007810000 */
[----:B------:R0:W-:Y:S03]  /*9490*/  MUFU.EX2 R46, R52 ;  /* 0x00000034002e7308 */ /* 0x0001e60000000800 */
[----:B------:R-:W-:-:S04]  /*94a0*/  FMNMX.FTZ R50, R141, R50, !PT ;  /* 0x000000328d327209 */ /* 0x000fc80007810000 */
[----:B0-----:R-:W-:-:S04]  /*94b0*/  FMNMX.FTZ R52, R79, R50, !PT ;  /* 0x000000324f347209 */ /* 0x001fc80007810000 */
[----:B------:R-:W-:-:S04]  /*94c0*/  FMNMX.FTZ R52, R145, R52, !PT ;  /* 0x0000003491347209 */ /* 0x000fc80007810000 */
[----:B------:R-:W-:-:S04]  /*94d0*/  FMNMX.FTZ R52, R83, R52, !PT ;  /* 0x0000003453347209 */ /* 0x000fc80007810000 */
[----:B------:R-:W-:-:S04]  /*94e0*/  FMNMX.FTZ R52, R147, R52, !PT ;  /* 0x0000003493347209 */ /* 0x000fc80007810000 */
[----:B------:R-:W-:-:S04]  /*94f0*/  FMNMX.FTZ R54, R87, R52, !PT ;  /* 0x0000003457367209 */ /* 0x000fc80007810000 */
[----:B------:R-:W-:-:S04]  /*9500*/  FMNMX.FTZ R54, R151, R54, !PT ;  /* 0x0000003697367209 */ /* 0x000fc80007810000 */
[----:B------:R-:W-:Y:S01]  /*9510*/  FMNMX.FTZ R54, R59, R54, !PT ;  /* 0x000000363b367209 */ /* 0x000fe20007810000 */
[----:B------:R-:W-:-:S03]  /*9520*/  FFMA.FTZ R49, R2, R93, -R8 ;  /* 0x0000005d02317223 */ /* 0x000fc60000010808 */
[----:B------:R-:W-:-:S04]  /*9530*/  FMNMX.FTZ R54, R155, R54, !PT ;  /* 0x000000369b367209 */ /* 0x000fc80007810000 */
[----:B------:R-:W-:-:S04]  /*9540*/  FMNMX.FTZ R93, R63, R54, !PT ;  /* 0x000000363f5d7209 */ /* 0x000fc80007810000 */
[----:B------:R-:W-:-:S04]  /*9550*/  FMNMX.FTZ R56, R66, R93, !PT ;  /* 0x0000005d42387209 */ /* 0x000fc80007810000 */
[----:B------:R-:W-:-:S04]  /*9560*/  FMNMX.FTZ R93, R67, R56, !PT ;  /* 0x00000038435d7209 */ /* 0x000fc80007810000 */
[----:B------:R-:W-:Y:S02]  /*9570*/  FMNMX.FTZ R56, R70, R93, !PT ;  /* 0x0000005d46387209 */ /* 0x000fe40007810000 */
[----:B------:R-:W-:Y:S02]  /*9580*/  FSEL R26, R26, -INF , P0 ;  /* 0xff8000001a1a7808 */ /* 0x000fe40000000000 */
[----:B------:R-:W-:Y:S02]  /*9590*/  ISETP.NE.AND P0, PT, R14, RZ, PT ;  /* 0x000000ff0e00720c */ /* 0x000fe40003f05270 */
[----:B------:R-:W-:Y:S02]  /*95a0*/  FMNMX.FTZ R93, R71, R56, !PT ;  /* 0x00000038475d7209 */ /* 0x000fe40007810000 */
[----:B------:R-:W-:Y:S02]  /*95b0*/  FSEL R27, R27, -INF , P0 ;  /* 0xff8000001b1b7808 */ /* 0x000fe40000000000 */
[----:B------:R-:W-:-:S02]  /*95c0*/  FMNMX.FTZ R58, R26, R93, !PT ;  /* 0x0000005d1a3a7209 */ /* 0x000fc40007810000 */
[----:B------:R-:W-:Y:S02]  /*95d0*/  FSEL R93, R30, -INF , P1 ;  /* 0xff8000001e5d7808 */ /* 0x000fe40000800000 */
[----:B------:R-:W-:Y:S02]  /*95e0*/  FMNMX.FTZ R58, R27, R58, !PT ;  /* 0x0000003a1b3a7209 */ /* 0x000fe40007810000 */
[----:B------:R-:W-:Y:S02]  /*95f0*/  FSEL R31, R31, -INF , P2 ;  /* 0xff8000001f1f7808 */ /* 0x000fe40001000000 */
[----:B------:R-:W-:Y:S01]  /*9600*/  FMNMX.FTZ R58, R93, R58, !PT ;  /* 0x0000003a5d3a7209 */ /* 0x000fe20007810000 */
[----:B------:R-:W-:Y:S01]  /*9610*/  FFMA.FTZ R53, R2, R97, -R8 ;  /* 0x0000006102357223 */ /* 0x000fe20000010808 */
[----:B------:R-:W-:Y:S02]  /*9620*/  FSEL R97, R34, -INF , P3 ;  /* 0xff80000022617808 */ /* 0x000fe40001800000 */
[----:B------:R-:W-:-:S02]  /*9630*/  FMNMX.FTZ R58, R31, R58, !PT ;  /* 0x0000003a1f3a7209 */ /* 0x000fc40007810000 */
[----:B------:R-:W-:Y:S02]  /*9640*/  FSEL R35, R35, -INF , P4 ;  /* 0xff80000023237808 */ /* 0x000fe40002000000 */
[----:B------:R-:W-:Y:S01]  /*9650*/  FMNMX.FTZ R58, R97, R58, !PT ;  /* 0x0000003a613a7209 */ /* 0x000fe20007810000 */
[----:B------:R-:W-:-:S01]  /*9660*/  FFMA.FTZ R45, R2, R89, -R8 ;  /* 0x00000059022d7223 */ /* 0x000fc20000010808 */
[--C-:B------:R-:W-:Y:S01]  /*9670*/  FFMA.FTZ R89, R2, R101, -R8.reuse ;  /* 0x0000006502597223 */ /* 0x100fe20000010808 */
[----:B------:R-:W-:Y:S02]  /*9680*/  FSEL R101, R38, -INF , P5 ;  /* 0xff80000026657808 */ /* 0x000fe40002800000 */
[----:B------:R-:W-:Y:S01]  /*9690*/  FMNMX.FTZ R58, R35, R58, !PT ;  /* 0x0000003a233a7209 */ /* 0x000fe20007810000 */
[----:B------:R-:W-:-:S01]  /*96a0*/  FFMA.FTZ R62, R2, R57, -R8 ;  /* 0x00000039023e7223 */ /* 0x000fc20000010808 */
[----:B------:R-:W-:Y:S02]  /*96b0*/  FSEL R57, R39, -INF , P6 ;  /* 0xff80000027397808 */ /* 0x000fe40003000000 */
[----:B------:R-:W-:-:S04]  /*96c0*/  FMNMX.FTZ R58, R101, R58, !PT ;  /* 0x0000003a653a7209 */ /* 0x000fc80007810000 */
[----:B------:R-:W-:Y:S02]  /*96d0*/  FMNMX.FTZ R60, R57, R58, !PT ;  /* 0x0000003a393c7209 */ /* 0x000fe40007810000 */
[----:B------:R-:W-:Y:S01]  /*96e0*/  ISETP.NE.AND P0, PT, R10, RZ, PT ;  /* 0x000000ff0a00720c */ /* 0x000fe20003f05270 */
[----:B------:R-:W-:Y:S02]  /*96f0*/  FFMA.FTZ R10, R2, R105, -R8 ;  /* 0x00000069020a7223 */ /* 0x000fe40000010808 */
[----:B------:R-:W0:Y:S02]  /*9700*/  SHFL.BFLY PT, R105, R60, 0x2, 0x1f ;  /* 0x0c401f003c697f89 */ /* 0x000e2400000e0000 */
[----:B0-----:R-:W-:-:S05]  /*9710*/  FMNMX.FTZ R105, R60, R105, !PT ;  /* 0x000000693c697209 */ /* 0x001fca0007810000 */
[----:B------:R-:W0:Y:S01]  /*9720*/  SHFL.BFLY PT, R60, R105, 0x1, 0x1f ;  /* 0x0c201f00693c7f89 */ /* 0x000e2200000e0000 */
[----:B------:R1:W-:Y:S02]  /*9730*/  MUFU.EX2 R39, R62 ;  /* 0x0000003e00277308 */ /* 0x0003e40000000800 */
[----:B-1----:R-:W-:-:S01]  /*9740*/  FFMA.FTZ R62, R2, R12, -R8 ;  /* 0x0000000c023e7223 */ /* 0x002fc20000010808 */
[C-C-:B------:R-:W-:Y:S01]  /*9750*/  FFMA.FTZ R36, R2.reuse, R43, -R8.reuse ;  /* 0x0000002b02247223 */ /* 0x140fe20000010808 */
[----:B------:R-:W-:-:S01]  /*9760*/  FFMA.FTZ R9, R2, R9, -R8 ;  /* 0x0000000902097223 */ /* 0x000fc20000010808 */
[C-C-:B------:R-:W-:Y:S01]  /*9770*/  FFMA.FTZ R11, R2.reuse, R11, -R8.reuse ;  /* 0x0000000b020b7223 */ /* 0x140fe20000010808 */
[----:B------:R-:W-:-:S01]  /*9780*/  FFMA.FTZ R14, R2, R109, -R8 ;  /* 0x0000006d020e7223 */ /* 0x000fc20000010808 */
[C-C-:B------:R-:W-:Y:S01]  /*9790*/  FFMA.FTZ R15, R2.reuse, R15, -R8.reuse ;  /* 0x0000000f020f7223 */ /* 0x140fe20000010808 */
[----:B0-----:R-:W-:Y:S01]  /*97a0*/  FMNMX.FTZ R12, R105, R60, !PT ;  /* 0x0000003c690c7209 */ /* 0x001fe20007810000 */
[----:B------:R-:W-:-:S03]  /*97b0*/  FFMA.FTZ R20, R2, R113, -R8 ;  /* 0x0000007102147223 */ /* 0x000fc60000010808 */
[----:B------:R-:W-:Y:S01]  /*97c0*/  FSETP.NEU.FTZ.AND P1, PT, R12, -INF , PT ;  /* 0xff8000000c00780b */ /* 0x000fe20003f3d000 */
[----:B------:R-:W-:-:S01]  /*97d0*/  FFMA.FTZ R64, R2, R12, -8 ;  /* 0xc100000002407423 */ /* 0x000fc2000001000c */
        /* <DEDUP_REMOVED lines=24> */
[----:B------:R-:W-:Y:S01]  /*9960*/  FSEL R8, R64, RZ, P1 ;  /* 0x000000ff40087208 */ /* 0x000fe20000800000 */
[----:B------:R-:W-:Y:S04]  /*9970*/  MUFU.EX2 R9, R9 ;  /* 0x0000000900097308 */ /* 0x000fe80000000800 */
[----:B------:R-:W-:-:S01]  /*9980*/  FFMA.FTZ R13, R2, R13, -R8 ;  /* 0x0000000d020d7223 */ /* 0x000fc20000010808 */
[C-C-:B------:R-:W-:Y:S01]  /*9990*/  FFMA.FTZ R107, R2.reuse, R107, -R8.reuse ;  /* 0x0000006b026b7223 */ /* 0x140fe20000010808 */
[----:B------:R-:W-:-:S02]  /*99a0*/  FFMA.FTZ R37, R2, R41, -R8 ;  /* 0x0000002902257223 */ /* 0x000fc40000010808 */
[----:B------:R-:W0:Y:S01]  /*99b0*/  MUFU.EX2 R10, R10 ;  /* 0x0000000a000a7308 */ /* 0x000e220000000800 */
[----:B------:R-:W-:-:S07]  /*99c0*/  FFMA.FTZ R64, R2, R111, -R8 ;  /* 0x0000006f02407223 */ /* 0x000fce0000010808 */
[----:B------:R-:W-:Y:S01]  /*99d0*/  MUFU.EX2 R105, R62 ;  /* 0x0000003e00697308 */ /* 0x000fe20000000800 */
[----:B------:R-:W-:-:S07]  /*99e0*/  FFMA.FTZ R41, R2, R47, -R8 ;  /* 0x0000002f02297223 */ /* 0x000fce0000010808 */
[----:B------:R-:W-:Y:S08]  /*99f0*/  MUFU.EX2 R13, R13 ;  /* 0x0000000d000d7308 */ /* 0x000ff00000000800 */
[----:B------:R-:W1:Y:S08]  /*9a00*/  MUFU.EX2 R62, R107 ;  /* 0x0000006b003e7308 */ /* 0x000e700000000800 */
[----:B------:R-:W2:Y:S01]  /*9a10*/  MUFU.EX2 R11, R11 ;  /* 0x0000000b000b7308 */ /* 0x000ea20000000800 */
[----:B------:R-:W-:-:S07]  /*9a20*/  FFMA.FTZ R68, R2, R115, -R8 ;  /* 0x0000007302447223 */ /* 0x000fce0000010808 */
[----:B------:R-:W3:Y:S08]  /*9a30*/  MUFU.EX2 R37, R37 ;  /* 0x0000002500257308 */ /* 0x000ef00000000800 */
[----:B------:R-:W5:Y:S01]  /*9a40*/  MUFU.EX2 R14, R14 ;  /* 0x0000000e000e7308 */ /* 0x000f620000000800 */
[----:B------:R-:W-:-:S07]  /*9a50*/  FFMA.FTZ R47, R2, R51, -R8 ;  /* 0x00000033022f7223 */ /* 0x000fce0000010808 */
[----:B------:R-:W4:Y:S01]  /*9a60*/  MUFU.EX2 R64, R64 ;  /* 0x0000004000407308 */ /* 0x000f220000000800 */
[----:B0-----:R-:W-:-:S07]  /*9a70*/  FADD.FTZ R90, R9, R10 ;  /* 0x0000000a095a7221 */ /* 0x001fce0000010000 */
[----:B------:R-:W0:Y:S01]  /*9a80*/  MUFU.EX2 R15, R15 ;  /* 0x0000000f000f7308 */ /* 0x000e220000000800 */
[----:B-1----:R-:W-:-:S01]  /*9a90*/  FADD.FTZ R92, R13, R62 ;  /* 0x0000003e0d5c7221 */ /* 0x002fc20000010000 */
[----:B------:R-:W-:-:S06]  /*9aa0*/  FFMA.FTZ R72, R2, R119, -R8 ;  /* 0x0000007702487223 */ /* 0x000fcc0000010808 */
[----:B------:R-:W1:Y:S01]  /*9ab0*/  MUFU.EX2 R41, R41 ;  /* 0x0000002900297308 */ /* 0x000e620000000800 */
[----:B------:R-:W-:-:S01]  /*9ac0*/  FFMA.FTZ R88, R2, R87, -R8 ;  /* 0x0000005702587223 */ /* 0x000fc20000010808 */
[----:B--2---:R-:W-:-:S06]  /*9ad0*/  FADD.FTZ R87, R11, R90 ;  /* 0x0000005a0b577221 */ /* 0x004fcc0000010000 */
[----:B------:R-:W2:Y:S01]  /*9ae0*/  MUFU.EX2 R20, R20 ;  /* 0x0000001400147308 */ /* 0x000ea20000000800 */
[----:B---3--:R-:W-:-:S01]  /*9af0*/  FADD.FTZ R107, R37, R92 ;  /* 0x0000005c256b7221 */ /* 0x008fc20000010000 */
[----:B------:R-:W-:-:S06]  /*9b00*/  FFMA.FTZ R51, R2, R121, -R8 ;  /* 0x0000007902337223 */ /* 0x000fcc0000010808 */
[----:B------:R-:W3:Y:S01]  /*9b10*/  MUFU.EX2 R68, R68 ;  /* 0x0000004400447308 */ /* 0x000ee20000000800 */
[----:B-----5:R-:W-:-:S07]  /*9b20*/  FADD.FTZ R90, R14, R87 ;  /* 0x000000570e5a7221 */ /* 0x020fce0000010000 */
[----:B------:R-:W5:Y:S01]  /*9b30*/  MUFU.EX2 R36, R36 ;  /* 0x0000002400247308 */ /* 0x000f620000000800 */
[----:B----4-:R-:W-:-:S01]  /*9b40*/  FADD.FTZ R92, R64, R107 ;  /* 0x0000006b405c7221 */ /* 0x010fc20000010000 */
[----:B------:R-:W-:-:S06]  /*9b50*/  FFMA.FTZ R74, R2, R91, -R8 ;  /* 0x0000005b024a7223 */ /* 0x000fcc0000010808 */
[----:B------:R-:W4:Y:S01]  /*9b60*/  MUFU.EX2 R47, R47 ;  /* 0x0000002f002f7308 */ /* 0x000f220000000800 */
[----:B0-----:R-:W-:-:S07]  /*9b70*/  FADD.FTZ R87, R15, R90 ;  /* 0x0000005a0f577221 */ /* 0x001fce0000010000 */
[----:B------:R-:W0:Y:S01]  /*9b80*/  MUFU.EX2 R43, R43 ;  /* 0x0000002b002b7308 */ /* 0x000e220000000800 */
[----:B-1----:R-:W-:-:S01]  /*9b90*/  FADD.FTZ R107, R41, R92 ;  /* 0x0000005c296b7221 */ /* 0x002fc20000010000 */
[----:B------:R-:W-:-:S06]  /*9ba0*/  FFMA.FTZ R76, R2, R123, -R8 ;  /* 0x0000007b024c7223 */ /* 0x000fcc0000010808 */
[----:B------:R-:W1:Y:S01]  /*9bb0*/  MUFU.EX2 R72, R72 ;  /* 0x0000004800487308 */ /* 0x000e620000000800 */
[----:B--2---:R-:W-:-:S01]  /*9bc0*/  FADD.FTZ R87, R20, R87 ;  /* 0x0000005714577221 */ /* 0x004fc20000010000 */
[----:B---3--:R-:W-:-:S06]  /*9bd0*/  FADD.FTZ R92, R68, R107 ;  /* 0x0000006b445c7221 */ /* 0x008fcc0000010000 */
[----:B------:R-:W2:Y:S01]  /*9be0*/  MUFU.EX2 R51, R51 ;  /* 0x0000003300337308 */ /* 0x000ea20000000800 */
[----:B------:R-:W-:-:S01]  /*9bf0*/  FFMA.FTZ R91, R2, R95, -R8 ;  /* 0x0000005f025b7223 */ /* 0x000fc20000010808 */
[----:B-----5:R-:W-:-:S06]  /*9c00*/  FADD.FTZ R94, R36, R87 ;  /* 0x00000057245e7221 */ /* 0x020fcc0000010000 */
[----:B------:R-:W3:Y:S01]  /*9c10*/  MUFU.EX2 R45, R45 ;  /* 0x0000002d002d7308 */ /* 0x000ee20000000800 */
[----:B----4-:R-:W-:-:S01]  /*9c20*/  FADD.FTZ R87, R47, R92 ;  /* 0x0000005c2f577221 */ /* 0x010fc20000010000 */
[----:B------:R-:W-:-:S06]  /*9c30*/  FFMA.FTZ R78, R2, R129, -R8 ;  /* 0x00000081024e7223 */ /* 0x000fcc0000010808 */
[----:B------:R-:W4:Y:S01]  /*9c40*/  MUFU.EX2 R74, R74 ;  /* 0x0000004a004a7308 */ /* 0x000f220000000800 */
[----:B------:R-:W-:Y:S01]  /*9c50*/  ISETP.GE.AND P1, PT, R40, 0xa1, PT ;  /* 0x000000a12800780c */ /* 0x000fe20003f26270 */
[----:B------:R-:W-:Y:S01]  /*9c60*/  FFMA.FTZ R92, R2, R63, -R8 ;  /* 0x0000003f025c7223 */ /* 0x000fe20000010808 */
[----:B------:R-:W-:Y:S02]  /*9c70*/  VIADD R40, R3, 0x13240 ;  /* 0x0001324003287836 */ /* 0x000fe40000000000 */
[----:B0-----:R-:W-:-:S03]  /*9c80*/  FADD.FTZ R63, R43, R94 ;  /* 0x0000005e2b3f7221 */ /* 0x001fc60000010000 */
[----:B------:R-:W0:Y:S01]  /*9c90*/  MUFU.EX2 R76, R76 ;  /* 0x0000004c004c7308 */ /* 0x000e220000000800 */
[----:B------:R-:W-:-:S01]  /*9ca0*/  FFMA.FTZ R94, R2, R66, -R8 ;  /* 0x00000042025e7223 */ /* 0x000fc20000010808 */
[----:B-1----:R-:W-:Y:S01]  /*9cb0*/  FADD.FTZ R66, R72, R87 ;  /* 0x0000005748427221 */ /* 0x002fe20000010000 */
[----:B------:R-:W-:-:S01]  /*9cc0*/  FFMA.FTZ R95, R2, R99, -R8 ;  /* 0x00000063025f7223 */ /* 0x000fc20000010808 */
[----:B------:R-:W-:-:S04]  /*9cd0*/  FADD.FTZ R96, R42, R63 ;  /* 0x0000003f2a607221 */ /* 0x000fc80000010000 */
[----:B------:R-:W1:Y:S01]  /*9ce0*/  MUFU.EX2 R49, R49 ;  /* 0x0000003100317308 */ /* 0x000e620000000800 */
[----:B------:R-:W-:Y:S01]  /*9cf0*/  PRMT R40, R122, 0x654, R40 ;  /* 0x000006547a287816 */ /* 0x000fe20000000028 */
[----:B--2---:R-:W-:-:S06]  /*9d00*/  FADD.FTZ R63, R51, R66 ;  /* 0x00000042333f7221 */ /* 0x004fcc0000010000 */
[----:B------:R-:W2:Y:S01]  /*9d10*/  MUFU.EX2 R91, R91 ;  /* 0x0000005b005b7308 */ /* 0x000ea20000000800 */
[----:B------:R-:W-:-:S01]  /*9d20*/  FFMA.FTZ R80, R2, R133, -R8 ;  /* 0x0000008502507223 */ /* 0x000fc20000010808 */
[C-C-:B------:R-:W-:Y:S01]  /*9d30*/  FFMA.FTZ R90, R2.reuse, R59, -R8.reuse ;  /* 0x0000003b025a7223 */ /* 0x140fe20000010808 */
[----:B------:R-:W-:-:S01]  /*9d40*/  FFMA.FTZ R87, R2, R67, -R8 ;  /* 0x0000004302577223 */ /* 0x000fc20000010808 */
[----:B---3--:R-:W-:Y:S01]  /*9d50*/  FADD.FTZ R67, R45, R96 ;  /* 0x000000602d437221 */ /* 0x008fe20000010000 */
[----:B------:R3:W-:Y:S03]  /*9d60*/  SYNCS.ARRIVE.TRANS64.RED.A1T0 RZ, [R40+URZ], RZ ;  /* 0x000000ff28ff79a7 */ /* 0x0007e6000810043f */
[----:B------:R-:W5:Y:S01]  /*9d70*/  MUFU.EX2 R78, R78 ;  /* 0x0000004e004e7308 */ /* 0x000f620000000800 */
[----:B----4-:R-:W-:-:S01]  /*9d80*/  FADD.FTZ R63, R74, R63 ;  /* 0x0000003f4a3f7221 */ /* 0x010fc20000010000 */
[----:B------:R-:W-:-:S06]  /*9d90*/  FFMA.FTZ R99, R2, R103, -R8 ;  /* 0x0000006702637223 */ /* 0x000fcc0000010808 */
[----:B------:R-:W4:Y:S01]  /*9da0*/  MUFU.EX2 R53, R53 ;  /* 0x0000003500357308 */ /* 0x000f220000000800 */
[----:B------:R-:W-:-:S07]  /*9db0*/  FFMA.FTZ R82, R2, R137, -R8 ;  /* 0x0000008902527223 */ /* 0x000fce0000010808 */
[----:B------:R-:W4:Y:S08]  /*9dc0*/  MUFU.EX2 R95, R95 ;  /* 0x0000005f005f7308 */ /* 0x000f300000000800 */
[----:B---3--:R3:W-:Y:S01]  /*9dd0*/  MUFU.EX2 R40, R90 ;  /* 0x0000005a00287308 */ /* 0x0087e20000000800 */
[----:B------:R-:W-:-:S07]  /*9de0*/  FFMA.FTZ R75, R2, R75, -R8 ;  /* 0x0000004b024b7223 */ /* 0x000fce0000010808 */
[----:B------:R-:W4:Y:S01]  /*9df0*/  MUFU.EX2 R48, R125 ;  /* 0x0000007d00307308 */ /* 0x000f220000000800 */
[----:B---3--:R-:W-:-:S01]  /*9e00*/  FADD.FTZ R90, R44, R67 ;  /* 0x000000432c5a7221 */ /* 0x008fc20000010000 */
[----:B------:R-:W-:Y:S01]  /*9e10*/  FFMA.FTZ R67, R2, R26, -R8 ;  /* 0x0000001a02437223 */ /* 0x000fe20000010808 */
[----:B0-----:R-:W-:-:S01]  /*9e20*/  FADD.FTZ R26, R76, R63 ;  /* 0x0000003f4c1a7221 */ /* 0x001fc20000010000 */
[----:B------:R-:W-:-:S04]  /*9e30*/  FFMA.FTZ R63, R2, R27, -R8 ;  /* 0x0000001b023f7223 */ /* 0x000fc80000010808 */
[----:B------:R-:W0:Y:S01]  /*9e40*/  MUFU.EX2 R80, R80 ;  /* 0x0000005000507308 */ /* 0x000e220000000800 */
[----:B-1----:R-:W-:-:S01]  /*9e50*/  FADD.FTZ R27, R49, R90 ;  /* 0x0000005a311b7221 */ /* 0x002fc20000010000 */
[----:B--2---:R-:W-:-:S06]  /*9e60*/  FADD.FTZ R107, R91, R26 ;  /* 0x0000001a5b6b7221 */ /* 0x004fcc0000010000 */
[----:B------:R-:W1:Y:S01]  /*9e70*/  MUFU.EX2 R89, R89 ;  /* 0x0000005900597308 */ /* 0x000e620000000800 */
[----:B------:R-:W-:-:S01]  /*9e80*/  FADD.FTZ R90, R46, R27 ;  /* 0x0000001b2e5a7221 */ /* 0x000fc20000010000 */
[----:B------:R-:W-:-:S06]  /*9e90*/  FFMA.FTZ R86, R2, R141, -R8 ;  /* 0x0000008d02567223 */ /* 0x000fcc0000010808 */
[----:B------:R-:W2:Y:S01]  /*9ea0*/  MUFU.EX2 R99, R99 ;  /* 0x0000006300637308 */ /* 0x000ea20000000800 */
[----:B------:R-:W-:-:S07]  /*9eb0*/  FFMA.FTZ R103, R2, R79, -R8 ;  /* 0x0000004f02677223 */ /* 0x000fce0000010808 */
[----:B------:R-:W3:Y:S08]  /*9ec0*/  MUFU.EX2 R50, R127 ;  /* 0x0000007f00327308 */ /* 0x000ef00000000800 */
[----:B------:R-:W3:Y:S08]  /*9ed0*/  MUFU.EX2 R82, R82 ;  /* 0x0000005200527308 */ /* 0x000ef00000000800 */
[----:B------:R5:W-:Y:S01]  /*9ee0*/  MUFU.EX2 R66, R92 ;  /* 0x0000005c00427308 */ /* 0x000be20000000800 */
[----:B------:R-:W-:-:S01]  /*9ef0*/  FFMA.FTZ R84, R2, R83, -R8 ;  /* 0x0000005302547223 */ /* 0x000fc20000010808 */
[----:B-----5:R-:W-:-:S06]  /*9f00*/  FADD.FTZ R92, R78, R107 ;  /* 0x0000006b4e5c7221 */ /* 0x020fcc0000010000 */
[----:B------:R-:W5:Y:S01]  /*9f10*/  MUFU.EX2 R73, R73 ;  /* 0x0000004900497308 */ /* 0x000f620000000800 */
[----:B----4-:R-:W-:-:S01]  /*9f20*/  FADD.FTZ R107, R53, R90 ;  /* 0x0000005a356b7221 */ /* 0x010fc20000010000 */
[----:B------:R-:W-:-:S06]  /*9f30*/  FADD.FTZ R109, R95, R92 ;  /* 0x0000005c5f6d7221 */ /* 0x000fcc0000010000 */
[----:B------:R-:W4:Y:S01]  /*9f40*/  MUFU.EX2 R75, R75 ;  /* 0x0000004b004b7308 */ /* 0x000f220000000800 */
[----:B------:R-:W-:-:S01]  /*9f50*/  FADD.FTZ R90, R48, R107 ;  /* 0x0000006b305a7221 */ /* 0x000fc20000010000 */
[----:B0-----:R-:W-:Y:S01]  /*9f60*/  FADD.FTZ R92, R80, R109 ;  /* 0x0000006d505c7221 */ /* 0x001fe20000010000 */
[----:B------:R-:W-:-:S01]  /*9f70*/  FFMA.FTZ R79, R2, R145, -R8 ;  /* 0x00000091024f7223 */ /* 0x000fc20000010808 */
[C-C-:B------:R-:W-:Y:S01]  /*9f80*/  FFMA.FTZ R83, R2.reuse, R147, -R8.reuse ;  /* 0x0000009302537223 */ /* 0x140fe20000010808 */
[----:B------:R-:W-:-:S03]  /*9f90*/  FFMA.FTZ R151, R2, R151, -R8 ;  /* 0x0000009702977223 */ /* 0x000fc60000010808 */
[----:B------:R-:W0:Y:S01]  /*9fa0*/  MUFU.EX2 R52, R131 ;  /* 0x0000008300347308 */ /* 0x000e220000000800 */
[----:B------:R-:W-:-:S01]  /*9fb0*/  FFMA.FTZ R59, R2, R155, -R8 ;  /* 0x0000009b023b7223 */ /* 0x000fc20000010808 */
[C-C-:B------:R-:W-:Y:S01]  /*9fc0*/  FFMA.FTZ R70, R2.reuse, R70, -R8.reuse ;  /* 0x0000004602467223 */ /* 0x140fe20000010808 */
[----:B------:R-:W-:-:S01]  /*9fd0*/  FFMA.FTZ R71, R2, R71, -R8 ;  /* 0x0000004702477223 */ /* 0x000fc20000010808 */
[C-C-:B------:R-:W-:Y:S01]  /*9fe0*/  FFMA.FTZ R93, R2.reuse, R93, -R8.reuse ;  /* 0x0000005d025d7223 */ /* 0x140fe20000010808 */
[----:B------:R-:W-:-:S01]  /*9ff0*/  FFMA.FTZ R31, R2, R31, -R8 ;  /* 0x0000001f021f7223 */ /* 0x000fc20000010808 */
[C-C-:B------:R-:W-:Y:S02]  /*a000*/  FFMA.FTZ R97, R2.reuse, R97, -R8.reuse ;  /* 0x0000006102617223 */ /* 0x140fe40000010808 */
[----:B------:R-:W0:Y:S01]  /*a010*/  MUFU.EX2 R86, R86 ;  /* 0x0000005600567308 */ /* 0x000e220000000800 */
[----:B------:R-:W-:-:S01]  /*a020*/  FFMA.FTZ R35, R2, R35, -R8 ;  /* 0x0000002302237223 */ /* 0x000fc20000010808 */
[C-C-:B------:R-:W-:Y:S01]  /*a030*/  FFMA.FTZ R101, R2.reuse, R101, -R8.reuse ;  /* 0x0000006502657223 */ /* 0x140fe20000010808 */
[----:B------:R-:W-:-:S01]  /*a040*/  FFMA.FTZ R8, R2, R57, -R8 ;  /* 0x0000003902087223 */ /* 0x000fc20000010808 */
[----:B-1----:R-:W-:Y:S01]  /*a050*/  FADD.FTZ R57, R89, R90 ;  /* 0x0000005a59397221 */ /* 0x002fe20000010000 */
[----:B--2---:R-:W-:-:S03]  /*a060*/  FADD.FTZ R107, R99, R92 ;  /* 0x0000005c636b7221 */ /* 0x004fc60000010000 */
[----:B------:R-:W1:Y:S01]  /*a070*/  MUFU.EX2 R77, R77 ;  /* 0x0000004d004d7308 */ /* 0x000e620000000800 */
[----:B------:R-:W-:Y:S01]  /*a080*/  F2FP.SATFINITE.E4M3.F32.PACK_AB_MERGE_C R152, R14, R11, RZ ;  /* 0x0000000b0e98723e */ /* 0x000fe200048070ff */
[----:B---3--:R-:W-:Y:S01]  /*a090*/  FADD.FTZ R14, R50, R57 ;  /* 0x00000039320e7221 */ /* 0x008fe20000010000 */
[----:B------:R-:W-:-:S05]  /*a0a0*/  F2FP.SATFINITE.E4M3.F32.PACK_AB_MERGE_C R154, R43, R36, RZ ;  /* 0x000000242b9a723e */ /* 0x000fca00048070ff */
[----:B------:R-:W2:Y:S01]  /*a0b0*/  MUFU.EX2 R103, R103 ;  /* 0x0000006700677308 */ /* 0x000ea20000000800 */
[----:B------:R-:W-:-:S01]  /*a0c0*/  FADD.FTZ R36, R82, R107 ;  /* 0x0000006b52247221 */ /* 0x000fc20000010000 */
[----:B------:R-:W-:Y:S01]  /*a0d0*/  F2FP.SATFINITE.E4M3.F32.PACK_AB_MERGE_C R148, R49, R44, RZ ;  /* 0x0000002c3194723e */ /* 0x000fe200048070ff */
[----:B-----5:R-:W-:-:S05]  /*a0e0*/  FADD.FTZ R43, R73, R14 ;  /* 0x0000000e492b7221 */ /* 0x020fca0000010000 */
[----:B------:R-:W3:Y:S01]  /*a0f0*/  MUFU.EX2 R54, R135 ;  /* 0x0000008700367308 */ /* 0x000ee20000000800 */
[----:B----4-:R-:W-:-:S07]  /*a100*/  FADD.FTZ R49, R75, R36 ;  /* 0x000000244b317221 */ /* 0x010fce0000010000 */
[----:B------:R-:W4:Y:S01]  /*a110*/  MUFU.EX2 R79, R79 ;  /* 0x0000004f004f7308 */ /* 0x000f220000000800 */
[----:B0-----:R-:W-:-:S01]  /*a120*/  FADD.FTZ R36, R52, R43 ;  /* 0x0000002b34247221 */ /* 0x001fc20000010000 */
[----:B------:R-:W-:-:S06]  /*a130*/  FADD.FTZ R44, R86, R49 ;  /* 0x00000031562c7221 */ /* 0x000fcc0000010000 */
[----:B------:R-:W0:Y:S01]  /*a140*/  MUFU.EX2 R81, R81 ;  /* 0x0000005100517308 */ /* 0x000e220000000800 */
[----:B-1----:R-:W-:-:S07]  /*a150*/  F2FP.SATFINITE.E4M3.F32.PACK_AB_MERGE_C R136, R77, R52, RZ ;  /* 0x000000344d88723e */ /* 0x002fce00048070ff */
[----:B------:R-:W1:Y:S01]  /*a160*/  MUFU.EX2 R84, R84 ;  /* 0x0000005400547308 */ /* 0x000e620000000800 */
[----:B------:R-:W-:-:S01]  /*a170*/  FADD.FTZ R77, R77, R36 ;  /* 0x000000244d4d7221 */ /* 0x000fc20000010000 */
[----:B--2---:R-:W-:-:S06]  /*a180*/  FADD.FTZ R44, R103, R44 ;  /* 0x0000002c672c7221 */ /* 0x004fcc0000010000 */
[----:B------:R-:W2:Y:S08]  /*a190*/  MUFU.EX2 R56, R139 ;  /* 0x0000008b00387308 */ /* 0x000eb00000000800 */
[----:B------:R-:W5:Y:S01]  /*a1a0*/  MUFU.EX2 R83, R83 ;  /* 0x0000005300537308 */ /* 0x000f620000000800 */
[----:B---3--:R-:W-:-:S07]  /*a1b0*/  FADD.FTZ R36, R54, R77 ;  /* 0x0000004d36247221 */ /* 0x008fce0000010000 */
[----:B------:R-:W3:Y:S01]  /*a1c0*/  MUFU.EX2 R85, R85 ;  /* 0x0000005500557308 */ /* 0x000ee20000000800 */
[----:B----4-:R-:W-:-:S07]  /*a1d0*/  FADD.FTZ R43, R79, R44 ;  /* 0x0000002c4f2b7221 */ /* 0x010fce0000010000 */
[----:B------:R-:W4:Y:S01]  /*a1e0*/  MUFU.EX2 R88, R88 ;  /* 0x0000005800587308 */ /* 0x000f220000000800 */
[----:B0-----:R-:W-:-:S01]  /*a1f0*/  FADD.FTZ R49, R81, R36 ;  /* 0x0000002451317221 */ /* 0x001fc20000010000 */
[----:B-1----:R-:W-:-:S06]  /*a200*/  FADD.FTZ R44, R84, R43 ;  /* 0x0000002b542c7221 */ /* 0x002fcc0000010000 */
[----:B------:R-:W0:Y:S01]  /*a210*/  MUFU.EX2 R30, R30 ;  /* 0x0000001e001e7308 */ /* 0x000e220000000800 */
[----:B------:R-:W-:-:S07]  /*a220*/  F2FP.SATFINITE.E4M3.F32.PACK_AB_MERGE_C R150, R89, R48, RZ ;  /* 0x000000305996723e */ /* 0x000fce00048070ff */
[----:B------:R-:W1:Y:S01]  /*a230*/  MUFU.EX2 R3, R151 ;  /* 0x0000009700037308 */ /* 0x000e620000000800 */
[----:B--2---:R-:W-:-:S01]  /*a240*/  FADD.FTZ R48, R56, R49 ;  /* 0x0000003138307221 */ /* 0x004fc20000010000 */
[----:B------:R-:W-:Y:S01]  /*a250*/  F2FP.SATFINITE.E4M3.F32.PACK_AB_MERGE_C R152, R10, R9, R152 ;  /* 0x000000090a98723e */ /* 0x000fe20004807098 */
[----:B-----5:R-:W-:-:S01]  /*a260*/  FADD.FTZ R9, R83, R44 ;  /* 0x0000002c53097221 */ /* 0x020fc20000010000 */
[----:B---3--:R-:W-:-:S04]  /*a270*/  F2FP.SATFINITE.E4M3.F32.PACK_AB_MERGE_C R138, R85, R56, RZ ;  /* 0x00000038558a723e */ /* 0x008fc800048070ff */
[----:B------:R-:W2:Y:S01]  /*a280*/  MUFU.EX2 R34, R34 ;  /* 0x0000002200227308 */ /* 0x000ea20000000800 */
[----:B------:R-:W-:-:S01]  /*a290*/  FADD.FTZ R85, R85, R48 ;  /* 0x0000003055557221 */ /* 0x000fc20000010000 */
[C---:B----4-:R-:W-:Y:S01]  /*a2a0*/  F2FP.SATFINITE.E4M3.F32.PACK_AB_MERGE_C R83, R88.reuse, R83, RZ ;  /* 0x000000535853723e */ /* 0x050fe200048070ff */
[----:B------:R-:W-:-:S05]  /*a2b0*/  FADD.FTZ R88, R88, R9 ;  /* 0x0000000958587221 */ /* 0x000fca0000010000 */
[----:B------:R-:W3:Y:S01]  /*a2c0*/  MUFU.EX2 R59, R59 ;  /* 0x0000003b003b7308 */ /* 0x000ee20000000800 */
[----:B0-----:R-:W-:-:S07]  /*a2d0*/  FADD.FTZ R10, R30, R85 ;  /* 0x000000551e0a7221 */ /* 0x001fce0000010000 */
[----:B------:R-:W0:Y:S01]  /*a2e0*/  MUFU.EX2 R61, R61 ;  /* 0x0000003d003d7308 */ /* 0x000e220000000800 */
[----:B-1----:R-:W-:-:S01]  /*a2f0*/  FADD.FTZ R9, R3, R88 ;  /* 0x0000005803097221 */ /* 0x002fc20000010000 */
[----:B------:R-:W-:Y:S01]  /*a300*/  F2FP.SATFINITE.E4M3.F32.PACK_AB_MERGE_C R154, R20, R15, R154 ;  /* 0x0000000f149a723e */ /* 0x000fe2000480709a */
[----:B------:R-:W-:-:S05]  /*a310*/  FADD.FTZ R15, R39, R10 ;  /* 0x0000000a270f7221 */ /* 0x000fca0000010000 */
[----:B------:R-:W1:Y:S01]  /*a320*/  MUFU.EX2 R38, R38 ;  /* 0x0000002600267308 */ /* 0x000e620000000800 */
[----:B------:R-:W-:-:S07]  /*a330*/  FADD.FTZ R20, R40, R9 ;  /* 0x0000000928147221 */ /* 0x000fce0000010000 */
[----:B------:R-:W4:Y:S01]  /*a340*/  MUFU.EX2 R26, R94 ;  /* 0x0000005e001a7308 */ /* 0x000f220000000800 */
[----:B------:R-:W-:Y:S01]  /*a350*/  F2FP.SATFINITE.E4M3.F32.PACK_AB_MERGE_C R148, R45, R42, R148 ;  /* 0x0000002a2d94723e */ /* 0x000fe20004807094 */
[----:B--2---:R-:W-:-:S06]  /*a360*/  FADD.FTZ R42, R34, R15 ;  /* 0x0000000f222a7221 */ /* 0x004fcc0000010000 */
[----:B------:R-:W2:Y:S01]  /*a370*/  MUFU.EX2 R65, R65 ;  /* 0x0000004100417308 */ /* 0x000ea20000000800 */
[----:B---3--:R-:W-:-:S07]  /*a380*/  FADD.FTZ R9, R59, R20 ;  /* 0x000000143b097221 */ /* 0x008fce0000010000 */
[----:B------:R-:W3:Y:S01]  /*a390*/  MUFU.EX2 R27, R87 ;  /* 0x00000057001b7308 */ /* 0x000ee20000000800 */
[C---:B0-----:R-:W-:Y:S01]  /*a3a0*/  F2FP.SATFINITE.E4M3.F32.PACK_AB_MERGE_C R140, R61.reuse, R34, RZ ;  /* 0x000000223d8c723e */ /* 0x041fe200048070ff */
[----:B------:R-:W-:-:S06]  /*a3b0*/  FADD.FTZ R61, R61, R42 ;  /* 0x0000002a3d3d7221 */ /* 0x000fcc0000010000 */
[----:B------:R-:W-:Y:S01]  /*a3c0*/  MUFU.EX2 R58, R58 ;  /* 0x0000003a003a7308 */ /* 0x000fe20000000800 */
[----:B------:R-:W-:-:S07]  /*a3d0*/  FADD.FTZ R9, R66, R9 ;  /* 0x0000000942097221 */ /* 0x000fce0000010000 */
[----:B------:R-:W0:Y:S08]  /*a3e0*/  MUFU.EX2 R69, R69 ;  /* 0x0000004500457308 */ /* 0x000e300000000800 */
[----:B------:R-:W5:Y:S01]  /*a3f0*/  MUFU.EX2 R11, R70 ;  /* 0x00000046000b7308 */ /* 0x000f620000000800 */
[----:B-1----:R-:W-:-:S01]  /*a400*/  FADD.FTZ R20, R38, R61 ;  /* 0x0000003d26147221 */ /* 0x002fc20000010000 */
[----:B----4-:R-:W-:-:S06]  /*a410*/  FADD.FTZ R34, R26, R9 ;  /* 0x000000091a227221 */ /* 0x010fcc0000010000 */
[----:B------:R-:W1:Y:S01]  /*a420*/  MUFU.EX2 R14, R71 ;  /* 0x00000047000e7308 */ /* 0x000e620000000800 */
[----:B--2---:R-:W-:-:S07]  /*a430*/  FADD.FTZ R9, R65, R20 ;  /* 0x0000001441097221 */ /* 0x004fce0000010000 */
[----:B------:R-:W-:Y:S01]  /*a440*/  MUFU.EX2 R28, R28 ;  /* 0x0000001c001c7308 */ /* 0x000fe20000000800 */
[----:B---3--:R-:W-:-:S07]  /*a450*/  FADD.FTZ R34, R27, R34 ;  /* 0x000000221b227221 */ /* 0x008fce0000010000 */
[----:B------:R-:W-:Y:S08]  /*a460*/  MUFU.EX2 R29, R29 ;  /* 0x0000001d001d7308 */ /* 0x000ff00000000800 */
[----:B------:R-:W2:Y:S01]  /*a470*/  MUFU.EX2 R24, R24 ;  /* 0x0000001800187308 */ /* 0x000ea20000000800 */
[----:B0-----:R-:W-:-:S07]  /*a480*/  F2FP.SATFINITE.E4M3.F32.PACK_AB_MERGE_C R142, R69, R58, RZ ;  /* 0x0000003a458e723e */ /* 0x001fce00048070ff */
[----:B------:R-:W0:Y:S01]  /*a490*/  MUFU.EX2 R67, R67 ;  /* 0x0000004300437308 */ /* 0x000e220000000800 */
[----:B------:R-:W-:-:S07]  /*a4a0*/  FADD.FTZ R58, R58, R9 ;  /* 0x000000093a3a7221 */ /* 0x000fce0000010000 */
[----:B------:R-:W3:Y:S01]  /*a4b0*/  MUFU.EX2 R25, R25 ;  /* 0x0000001900197308 */ /* 0x000ee20000000800 */
[----:B-----5:R-:W-:-:S07]  /*a4c0*/  FADD.FTZ R9, R11, R34 ;  /* 0x000000220b097221 */ /* 0x020fce0000010000 */
[----:B------:R-:W4:Y:S01]  /*a4d0*/  MUFU.EX2 R36, R63 ;  /* 0x0000003f00247308 */ /* 0x000f220000000800 */
[----:B------:R-:W-:-:S01]  /*a4e0*/  FADD.FTZ R69, R69, R58 ;  /* 0x0000003a45457221 */ /* 0x000fc20000010000 */
[C---:B-1----:R-:W-:Y:S01]  /*a4f0*/  F2FP.SATFINITE.E4M3.F32.PACK_AB_MERGE_C R11, R14.reuse, R11, RZ ;  /* 0x0000000b0e0b723e */ /* 0x042fe200048070ff */
[----:B------:R-:W-:-:S05]  /*a500*/  FADD.FTZ R14, R14, R9 ;  /* 0x000000090e0e7221 */ /* 0x000fca0000010000 */
[----:B------:R-:W1:Y:S01]  /*a510*/  MUFU.EX2 R93, R93 ;  /* 0x0000005d005d7308 */ /* 0x000e620000000800 */
[----:B------:R-:W-:Y:S01]  /*a520*/  F2FP.SATFINITE.E4M3.F32.PACK_AB_MERGE_C R140, R39, R30, R140 ;  /* 0x0000001e278c723e */ /* 0x000fe2000480708c */
[----:B--2---:R-:W-:Y:S01]  /*a530*/  FADD.FTZ R30, R24, R69 ;  /* 0x00000045181e7221 */ /* 0x004fe20000010000 */
[----:B------:R-:W-:-:S05]  /*a540*/  F2FP.SATFINITE.E4M3.F32.PACK_AB_MERGE_C R144, R29, R28, RZ ;  /* 0x0000001c1d90723e */ /* 0x000fca00048070ff */
[----:B------:R-:W2:Y:S01]  /*a550*/  MUFU.EX2 R10, R31 ;  /* 0x0000001f000a7308 */ /* 0x000ea20000000800 */
[----:B0-----:R-:W-:-:S01]  /*a560*/  FADD.FTZ R9, R67, R14 ;  /* 0x0000000e43097221 */ /* 0x001fc20000010000 */
[C---:B---3--:R-:W-:Y:S01]  /*a570*/  F2FP.SATFINITE.E4M3.F32.PACK_AB_MERGE_C R144, R25.reuse, R24, R144 ;  /* 0x000000181990723e */ /* 0x048fe20004807090 */
[----:B------:R-:W-:-:S05]  /*a580*/  FADD.FTZ R25, R25, R30 ;  /* 0x0000001e19197221 */ /* 0x000fca0000010000 */
[----:B------:R-:W0:Y:S01]  /*a590*/  MUFU.EX2 R32, R32 ;  /* 0x0000002000207308 */ /* 0x000e220000000800 */
[----:B----4-:R-:W-:-:S07]  /*a5a0*/  FADD.FTZ R14, R36, R9 ;  /* 0x00000009240e7221 */ /* 0x010fce0000010000 */
[----:B------:R-:W3:Y:S01]  /*a5b0*/  MUFU.EX2 R97, R97 ;  /* 0x0000006100617308 */ /* 0x000ee20000000800 */
[----:B------:R-:W-:-:S01]  /*a5c0*/  FADD.FTZ R28, R28, R25 ;  /* 0x000000191c1c7221 */ /* 0x000fc20000010000 */
[----:B-1----:R-:W-:-:S06]  /*a5d0*/  FADD.FTZ R9, R93, R14 ;  /* 0x0000000e5d097221 */ /* 0x002fcc0000010000 */
[----:B------:R-:W1:Y:S01]  /*a5e0*/  MUFU.EX2 R20, R35 ;  /* 0x0000002300147308 */ /* 0x000e620000000800 */
[----:B------:R-:W-:-:S01]  /*a5f0*/  FADD.FTZ R29, R29, R28 ;  /* 0x0000001c1d1d7221 */ /* 0x000fc20000010000 */
[----:B--2---:R-:W-:-:S06]  /*a600*/  F2FP.SATFINITE.E4M3.F32.PACK_AB_MERGE_C R93, R10, R93, RZ ;  /* 0x0000005d0a5d723e */ /* 0x004fcc00048070ff */
[----:B------:R-:W-:Y:S01]  /*a610*/  MUFU.EX2 R33, R33 ;  /* 0x0000002100217308 */ /* 0x000fe20000000800 */
[----:B------:R-:W-:-:S07]  /*a620*/  FADD.FTZ R10, R10, R9 ;  /* 0x000000090a0a7221 */ /* 0x000fce0000010000 */
[----:B------:R-:W2:Y:S08]  /*a630*/  MUFU.EX2 R60, R60 ;  /* 0x0000003c003c7308 */ /* 0x000eb00000000800 */
[----:B------:R-:W4:Y:S08]  /*a640*/  MUFU.EX2 R101, R101 ;  /* 0x0000006500657308 */ /* 0x000f300000000800 */
[----:B------:R-:W5:Y:S01]  /*a650*/  MUFU.EX2 R8, R8 ;  /* 0x0000000800087308 */ /* 0x000f620000000800 */
[----:B0-----:R-:W-:-:S01]  /*a660*/  FADD.FTZ R14, R32, R29 ;  /* 0x0000001d200e7221 */ /* 0x001fc20000010000 */
[----:B---3--:R-:W-:Y:S01]  /*a670*/  FADD.FTZ R9, R97, R10 ;  /* 0x0000000a61097221 */ /* 0x008fe20000010000 */
[----:B------:R-:W-:-:S02]  /*a680*/  F2FP.SATFINITE.E4M3.F32.PACK_AB_MERGE_C R37, R64, R37, RZ ;  /* 0x000000254025723e */ /* 0x000fc400048070ff */
[----:B------:R-:W-:Y:S01]  /*a690*/  F2FP.SATFINITE.E4M3.F32.PACK_AB_MERGE_C R59, R66, R59, RZ ;  /* 0x0000003b423b723e */ /* 0x000fe200048070ff */
[----:B------:R-:W-:-:S01]  /*a6a0*/  FADD.FTZ R14, R105, R14 ;  /* 0x0000000e690e7221 */ /* 0x000fc20000010000 */
[----:B-1----:R-:W-:Y:S01]  /*a6b0*/  FADD.FTZ R10, R20, R9 ;  /* 0x00000009140a7221 */ /* 0x002fe20000010000 */
[----:B------:R-:W-:Y:S02]  /*a6c0*/  F2FP.SATFINITE.E4M3.F32.PACK_AB_MERGE_C R153, R62, R13, R37 ;  /* 0x0000000d3e99723e */ /* 0x000fe40004807025 */
[----:B------:R-:W-:Y:S02]  /*a6d0*/  F2FP.SATFINITE.E4M3.F32.PACK_AB_MERGE_C R141, R40, R3, R59 ;  /* 0x00000003288d723e */ /* 0x000fe4000480703b */
[----:B--2---:R-:W-:Y:S01]  /*a6e0*/  F2FP.SATFINITE.E4M3.F32.PACK_AB_MERGE_C R13, R60, R33, RZ ;  /* 0x000000213c0d723e */ /* 0x004fe200048070ff */
[----:B------:R-:W-:Y:S01]  /*a6f0*/  FADD.FTZ R33, R33, R14 ;  /* 0x0000000e21217221 */ /* 0x000fe20000010000 */
[----:B------:R-:W-:Y:S01]  /*a700*/  F2FP.SATFINITE.E4M3.F32.PACK_AB_MERGE_C R47, R72, R47, RZ ;  /* 0x0000002f482f723e */ /* 0x000fe200048070ff */
[----:B----4-:R-:W-:Y:S01]  /*a710*/  FADD.FTZ R15, R101, R10 ;  /* 0x0000000a650f7221 */ /* 0x010fe20000010000 */
[----:B------:R-:W-:-:S02]  /*a720*/  F2FP.SATFINITE.E4M3.F32.PACK_AB_MERGE_C R76, R91, R76, RZ ;  /* 0x0000004c5b4c723e */ /* 0x000fc400048070ff */
[----:B-----5:R-:W-:Y:S01]  /*a730*/  F2FP.SATFINITE.E4M3.F32.PACK_AB_MERGE_C R3, R8, R101, RZ ;  /* 0x000000650803723e */ /* 0x020fe200048070ff */
[----:B------:R-:W-:Y:S01]  /*a740*/  BSSY B0, `(.L_x_13569) ;  /* 0x0000290000007945 */ /* 0x000fe20003800000 */
[----:B------:R-:W-:Y:S02]  /*a750*/  F2FP.SATFINITE.E4M3.F32.PACK_AB_MERGE_C R80, R99, R80, RZ ;  /* 0x000000506350723e */ /* 0x000fe400048070ff */
[----:B------:R-:W-:Y:S02]  /*a760*/  F2FP.SATFINITE.E4M3.F32.PACK_AB_MERGE_C R86, R103, R86, RZ ;  /* 0x000000566756723e */ /* 0x000fe400048070ff */
[----:B------:R-:W-:Y:S01]  /*a770*/  F2FP.SATFINITE.E4M3.F32.PACK_AB_MERGE_C R147, R20, R97, R3 ;  /* 0x000000611493723e */ /* 0x000fe20004807003 */
[----:B------:R-:W-:Y:S01]  /*a780*/  FADD.FTZ R20, R60, R33 ;  /* 0x000000213c147221 */ /* 0x000fe20000010000 */
[----:B------:R-:W-:Y:S01]  /*a790*/  F2FP.SATFINITE.E4M3.F32.PACK_AB_MERGE_C R150, R53, R46, R150 ;  /* 0x0000002e3596723e */ /* 0x000fe20004807096 */
[----:B------:R-:W-:Y:S01]  /*a7a0*/  FADD.FTZ R15, R8, R15 ;  /* 0x0000000f080f7221 */ /* 0x000fe20000010000 */
[----:B------:R-:W-:Y:S01]  /*a7b0*/  F2FP.SATFINITE.E4M3.F32.PACK_AB_MERGE_C R136, R73, R50, R136 ;  /* 0x000000324988723e */ /* 0x000fe20004807088 */
[--C-:B------:R-:W-:Y:S01]  /*a7c0*/  IMAD.MOV.U32 R53, RZ, RZ, R55.reuse ;  /* 0x000000ffff357224 */ /* 0x100fe200078e0037 */
[----:B------:R-:W-:Y:S01]  /*a7d0*/  F2FP.SATFINITE.E4M3.F32.PACK_AB_MERGE_C R138, R81, R54, R138 ;  /* 0x00000036518a723e */ /* 0x000fe2000480708a */
[--C-:B------:R-:W-:Y:S01]  /*a7e0*/  IMAD.MOV.U32 R54, RZ, RZ, R55.reuse ;  /* 0x000000ffff367224 */ /* 0x100fe200078e0037 */
[----:B------:R-:W-:Y:S01]  /*a7f0*/  F2FP.SATFINITE.E4M3.F32.PACK_AB_MERGE_C R142, R65, R38, R142 ;  /* 0x00000026418e723e */ /* 0x000fe2000480708e */
[----:B------:R-:W-:Y:S01]  /*a800*/  IMAD.MOV.U32 R50, RZ, RZ, R55 ;  /* 0x000000ffff327224 */ /* 0x000fe200078e0037 */
        /* <DEDUP_REMOVED lines=16> */
[-C--:B------:R-:W-:Y:S01]  /*a910*/  MOV R52, R55.reuse ;  /* 0x0000003700347202 */ /* 0x080fe20000000f00 */
        /* <DEDUP_REMOVED lines=18> */
[----:B------:R-:W-:Y:S01]  /*aa40*/  IMAD.MOV.U32 R24, RZ, RZ, R55 ;  /* 0x000000ffff187224 */ /* 0x000fe200078e0037 */
[----:B------:R-:W-:Y:S06]  /*aa50*/  @!P1 BRA `(.L_x_13570) ;  /* 0x0000002400789947 */ /* 0x000fec0003800000 */
[----:B------:R0:W5:Y:S01]  /*aa60*/  LDL.LU R9, [R1+0x1c] ;  /* 0x00001c0001097983 */ /* 0x0001620000300800 */
        /* <DEDUP_REMOVED lines=20> */
.L_x_13583:
[----:B-----5:R-:W-:-:S04]  /*abb0*/  ISETP.NE.AND P1, PT, R8, 0x1, PT ;  /* 0x000000010800780c */ /* 0x020fc80003f25270 */
[----:B------:R-:W-:-:S04]  /*abc0*/  SEL R0, RZ, 0x1, P1 ;  /* 0x00000001ff007807 */ /* 0x000fc80000800000 */
[----:B------:R-:W-:-:S05]  /*abd0*/  LOP3.LUT R13, R9, R0, RZ, 0x3c, !PT ;  /* 0x00000000090d7212 */ /* 0x000fca00078e3cff */
[----:B------:R0:W-:Y:S01]  /*abe0*/  STL [R1+0x1c], R13 ;  /* 0x00001c0d01007387 */ /* 0x0001e20000100800 */
[----:B------:R-:W-:Y:S05]  /*abf0*/  @!P0 BRA `(.L_x_13571) ;  /* 0x0000000000048947 */ /* 0x000fea0003800000 */
[----:B------:R-:W-:Y:S01]  /*ac00*/  BPT.TRAP 0x1 ;  /* 0x000000040000795c */ /* 0x000fe20000300000 */
.L_x_13571:
        /* <DEDUP_REMOVED lines=9> */
.L_x_13572:
[----:B------:R-:W-:Y:S01]  /*aca0*/  IMAD R14, R12, 0x280, R21 ;  /* 0x000002800c0e7824 */ /* 0x000fe200078e0215 */
[----:B------:R-:W-:Y:S03]  /*acb0*/  BSSY B1, `(.L_x_13573) ;  /* 0x0000006000017945 */ /* 0x000fe60003800000 */
[C---:B------:R-:W-:Y:S02]  /*acc0*/  VIADD R56, R14.reuse, 0x80 ;  /* 0x000000800e387836 */ /* 0x040fe40000000000 */
[----:B------:R-:W-:Y:S01]  /*acd0*/  VIADD R58, R14, 0x100 ;  /* 0x000001000e3a7836 */ /* 0x000fe20000000000 */
[----:B-1----:R-:W-:Y:S06]  /*ace0*/  @P1 BRA `(.L_x_13574) ;  /* 0x0000000000081947 */ /* 0x002fec0003800000 */
[----:B------:R-:W1:Y:S02]  /*acf0*/  SYNCS.PHASECHK.TRANS64.TRYWAIT P1, [R0+URZ+0x13230], R13 ;  /* 0x0132300d000075a7 */ /* 0x000e64000802017f */
[----:B-1----:R-:W-:Y:S05]  /*ad00*/  @!P1 BRA `(.L_x_13575) ;  /* 0x000000c800209947 */ /* 0x002fea0003800000 */
.L_x_13574:
[----:B------:R-:W-:Y:S05]  /*ad10*/  BSYNC B1 ;  /* 0x0000000000017941 */ /* 0x000fea0003800000 */
.L_x_13573:
[----:B01----:R-:W-:Y:S01]  /*ad20*/  IMAD.MOV.U32 R13, RZ, RZ, -0x7fffffe0 ;  /* 0x80000020ff0d7424 */ /* 0x003fe200078e00ff */
[----:B------:R-:W-:Y:S01]  /*ad30*/  MOV R12, R14 ;  /* 0x0000000e000c7202 */ /* 0x000fe20000000f00 */
[----:B------:R-:W-:Y:S01]  /*ad40*/  WARPGROUP.ARRIVE ;  /* 0x00000000000079c5 */ /* 0x000fe20000000000 */
[----:B------:R-:W-:Y:S01]  /*ad50*/  R2UR UR4, R4 ;  /* 0x00000000040472ca */ /* 0x000fe200000e0000 */
[----:B------:R-:W-:Y:S01]  /*ad60*/  IMAD.MOV.U32 R57, RZ, RZ, -0x7fffffe0 ;  /* 0x80000020ff397424 */ /* 0x000fe200078e00ff */
[----:B------:R-:W-:Y:S01]  /*ad70*/  R2UR UR6, R12 ;  /* 0x000000000c0672ca */ /* 0x000fe200000e0000 */
[----:B------:R-:W-:Y:S01]  /*ad80*/  IMAD.MOV.U32 R12, RZ, RZ, R58 ;  /* 0x000000ffff0c7224 */ /* 0x000fe200078e003a */
[----:B------:R-:W-:Y:S01]  /*ad90*/  R2UR UR7, R13 ;  /* 0x000000000d0772ca */ /* 0x000fe200000e0000 */
[----:B------:R-:W-:Y:S01]  /*ada0*/  VIADD R58, R14, 0x182 ;  /* 0x000001820e3a7836 */ /* 0x000fe20000000000 */
[----:B------:R-:W-:Y:S01]  /*adb0*/  R2UR UR5, R5 ;  /* 0x00000000050572ca */ /* 0x000fe200000e0000 */
[----:B------:R-:W-:Y:S01]  /*adc0*/  IMAD.MOV.U32 R59, RZ, RZ, -0x7fffffe0 ;  /* 0x80000020ff3b7424 */ /* 0x000fe200078e00ff */
[----:B------:R-:W-:Y:S01]  /*add0*/  R2UR UR10, R56 ;  /* 0x00000000380a72ca */ /* 0x000fe200000e0000 */
[----:B------:R-:W-:Y:S01]  /*ade0*/  VIADD R56, R14, 0x180 ;  /* 0x000001800e387836 */ /* 0x000fe20000000000 */
[----:B------:R-:W-:-:S02]  /*adf0*/  R2UR UR11, R57 ;  /* 0x00000000390b72ca */ /* 0x000fc400000e0000 */
[----:B------:R-:W-:Y:S02]  /*ae00*/  R2UR UR8, R4 ;  /* 0x00000000040872ca */ /* 0x000fe400000e0000 */
[----:B------:R-:W-:Y:S02]  /*ae10*/  R2UR UR9, R5 ;  /* 0x00000000050972ca */ /* 0x000fe400000e0000 */
[----:B------:R-:W-:Y:S01]  /*ae20*/  R2UR UR14, R12 ;  /* 0x000000000c0e72ca */ /* 0x000fe200000e0000 */
[----:B------:R-:W-:Y:S01]  /*ae30*/  VIADD R12, R14, 0x200 ;  /* 0x000002000e0c7836 */ /* 0x000fe20000000000 */
[----:B------:R-:W-:Y:S01]  /*ae40*/  R2UR UR15, R13 ;  /* 0x000000000d0f72ca */ /* 0x000fe200000e0000 */
[----:B------:R-:W-:Y:S01]  /*ae50*/  QGMMA.64x32x32.F32.E4M3.E4M3 R120, gdesc[UR4], RZ, !UPT, gsb0 ;  /* 0x00600000047879f3 */ /* 0x000fe2000c0008ff */
[----:B------:R-:W-:Y:S02]  /*ae60*/  R2UR UR12, R4 ;  /* 0x00000000040c72ca */ /* 0x000fe400000e0000 */
[----:B------:R-:W-:-:S02]  /*ae70*/  R2UR UR13, R5 ;  /* 0x00000000050d72ca */ /* 0x000fc400000e0000 */
[----:B------:R-:W-:Y:S01]  /*ae80*/  R2UR UR18, R56 ;  /* 0x00000000381272ca */ /* 0x000fe200000e0000 */
[----:B------:R-:W-:Y:S01]  /*ae90*/  VIADD R56, R14, 0x2 ;  /* 0x000000020e387836 */ /* 0x000fe20000000000 */
[----:B------:R-:W-:Y:S02]  /*aea0*/  R2UR UR19, R57 ;  /* 0x00000000391372ca */ /* 0x000fe400000e0000 */
[----:B------:R-:W-:Y:S02]  /*aeb0*/  R2UR UR16, R4 ;  /* 0x00000000041072ca */ /* 0x000fe400000e0000 */
[----:B------:R-:W-:Y:S02]  /*aec0*/  R2UR UR17, R5 ;  /* 0x00000000051172ca */ /* 0x000fe400000e0000 */
[----:B------:R-:W-:Y:S01]  /*aed0*/  R2UR UR22, R12 ;  /* 0x000000000c1672ca */ /* 0x000fe200000e0000 */
[----:B------:R-:W-:Y:S01]  /*aee0*/  VIADD R12, R14, 0x82 ;  /* 0x000000820e0c7836 */ /* 0x000fe20000000000 */
[----:B------:R-:W-:-:S02]  /*aef0*/  R2UR UR23, R13 ;  /* 0x000000000d1772ca */ /* 0x000fc400000e0000 */
[----:B------:R-:W-:Y:S01]  /*af00*/  R2UR UR26, R56 ;  /* 0x00000000381a72ca */ /* 0x000fe200000e0000 */
[----:B------:R-:W-:Y:S01]  /*af10*/  VIADD R56, R14, 0x102 ;  /* 0x000001020e387836 */ /* 0x000fe20000000000 */
[----:B------:R-:W-:Y:S01]  /*af20*/  R2UR UR27, R57 ;  /* 0x00000000391b72ca */ /* 0x000fe200000e0000 */
[----:B------:R-:W-:Y:S01]  /*af30*/  IMAD.MOV.U32 R57, RZ, RZ, -0x7fffffe0 ;  /* 0x80000020ff397424 */ /* 0x000fe200078e00ff */
[----:B------:R-:W-:Y:S02]  /*af40*/  R2UR UR20, R4 ;  /* 0x00000000041472ca */ /* 0x000fe400000e0000 */
[----:B------:R-:W-:Y:S02]  /*af50*/  R2UR UR21, R5 ;  /* 0x00000000051572ca */ /* 0x000fe400000e0000 */
[----:B------:R-:W-:Y:S02]  /*af60*/  R2UR UR24, R6 ;  /* 0x00000000061872ca */ /* 0x000fe400000e0000 */
[----:B------:R-:W-:-:S02]  /*af70*/  R2UR UR25, R7 ;  /* 0x00000000071972ca */ /* 0x000fc400000e0000 */
[----:B------:R-:W-:Y:S02]  /*af80*/  MOV R13, 0x80000020 ;  /* 0x80000020000d7802 */ /* 0x000fe40000000f00 */
[----:B------:R-:W-:Y:S01]  /*af90*/  R2UR UR6, R12 ;  /* 0x000000000c0672ca */ /* 0x000fe200000e0000 */
[----:B------:R-:W-:Y:S01]  /*afa0*/  VIADD R12, R14, 0x202 ;  /* 0x000002020e0c7836 */ /* 0x000fe20000000000 */
[----:B------:R-:W-:Y:S01]  /*afb0*/  R2UR UR7, R13 ;  /* 0x000000000d0772ca */ /* 0x000fe200000e0000 */
[----:B------:R-:W-:Y:S01]  /*afc0*/  IMAD.MOV.U32 R13, RZ, RZ, -0x7fffffe0 ;  /* 0x80000020ff0d7424 */ /* 0x000fe200078e00ff */
        /* <DEDUP_REMOVED lines=25> */
[----:B------:R-:W-:Y:S03]  /*b160*/  QGMMA.64x32x32.F32.E4M3.E4M3 R56, gdesc[UR20], RZ, !UPT, gsb0 ;  /* 0x00600000143879f3 */ /* 0x000fe6000c0008ff */
        /* <DEDUP_REMOVED lines=18> */
.L_x_13576:
[----:B------:R-:W-:Y:S01]  /*b290*/  SHF.L.U32 R9, R9, 0x1f, RZ ;  /* 0x0000001f09097819 */ /* 0x000fe200000006ff */
[----:B------:R-:W-:-:S04]  /*b2a0*/  IMAD R14, R8, 0x8, R18 ;  /* 0x00000008080e7824 */ /* 0x000fc800078e0212 */
[----:B------:R0:W1:Y:S01]  /*b2b0*/  SYNCS.PHASECHK.TRANS64.TRYWAIT P1, [R14+URZ+0x13250], R9 ;  /* 0x013250090e0075a7 */ /* 0x000062000802017f */
[----:B------:R-:W-:Y:S05]  /*b2c0*/  @!P0 BRA `(.L_x_13577) ;  /* 0x0000000000048947 */ /* 0x000fea0003800000 */
[----:B------:R-:W-:Y:S01]  /*b2d0*/  BPT.TRAP 0x1 ;  /* 0x000000040000795c */ /* 0x000fe20000300000 */
.L_x_13577:
[----:B------:R-:W-:Y:S04]  /*b2e0*/  BSSY B1, `(.L_x_13578) ;  /* 0x0000004000017945 */ /* 0x000fe80003800000 */
[----:B-1----:R-:W-:Y:S05]  /*b2f0*/  @P1 BRA `(.L_x_13579) ;  /* 0x0000000000081947 */ /* 0x002fea0003800000 */
[----:B------:R-:W1:Y:S02]  /*b300*/  SYNCS.PHASECHK.TRANS64.TRYWAIT P1, [R14+URZ+0x13250], R9 ;  /* 0x013250090e0075a7 */ /* 0x000e64000802017f */
[----:B-1----:R-:W-:Y:S05]  /*b310*/  @!P1 BRA `(.L_x_13580) ;  /* 0x000000c000b09947 */ /* 0x002fea0003800000 */
.L_x_13579:
[----:B------:R-:W-:Y:S05]  /*b320*/  BSYNC B1 ;  /* 0x0000000000017941 */ /* 0x000fea0003800000 */
.L_x_13578:
[----:B01----:R-:W-:Y:S01]  /*b330*/  VIADD R9, R18, 0x1000 ;  /* 0x0000100012097836 */ /* 0x003fe20000000000 */
[----:B------:R-:W-:Y:S01]  /*b340*/  WARPGROUP.ARRIVE ;  /* 0x00000000000079c5 */ /* 0x000fe20000000000 */
[----:B------:R-:W-:-:S03]  /*b350*/  IMAD.MOV.U32 R13, RZ, RZ, -0x3ffffff0 ;  /* 0xc0000010ff0d7424 */ /* 0x000fc600078e00ff */
[----:B------:R-:W-:-:S04]  /*b360*/  SHF.R.U32.HI R9, RZ, 0x4, R9 ;  /* 0x00000004ff097819 */ /* 0x000fc80000011609 */
[----:B------:R-:W-:-:S04]  /*b370*/  LOP3.LUT R9, R9, 0x3fff, RZ, 0xc0, !PT ;  /* 0x00003fff09097812 */ /* 0x000fc800078ec0ff */
[----:B------:R-:W-:-:S05]  /*b380*/  LOP3.LUT R9, R9, 0x10000, RZ, 0xfc, !PT ;  /* 0x0001000009097812 */ /* 0x000fca00078efcff */
[----:B------:R-:W-:Y:S02]  /*b390*/  IMAD R8, R8, 0x280, R9 ;  /* 0x0000028008087824 */ /* 0x000fe400078e0209 */
[----:B------:R-:W-:-:S03]  /*b3a0*/  IMAD.MOV.U32 R9, RZ, RZ, -0x3ffffff0 ;  /* 0xc0000010ff097424 */ /* 0x000fc600078e00ff */
[C---:B------:R-:W-:Y:S02]  /*b3b0*/  R2UR UR6, R8.reuse ;  /* 0x00000000080672ca */ /* 0x040fe400000e0000 */
[----:B------:R-:W-:Y:S01]  /*b3c0*/  R2UR UR7, R9 ;  /* 0x00000000090772ca */ /* 0x000fe200000e0000 */
[----:B------:R-:W-:Y:S01]  /*b3d0*/  IMAD.MOV.U32 R9, RZ, RZ, -0x3ffffff0 ;  /* 0xc0000010ff097424 */ /* 0x000fe200078e00ff */
[----:B------:R-:W-:-:S11]  /*b3e0*/  IADD3 R12, R8, 0x80, RZ ;  /* 0x00000080080c7810 */ /* 0x000fd60007ffe0ff */
[----:B------:R-:W-:Y:S01]  /*b3f0*/  QGMMA.64x64x32.F32.E4M3.E4M3 R24, R152, gdesc[UR4], R24, gsb0 ;  /* 0x00e0000498187df3 */ /* 0x000fe20008000818 */
[----:B------:R-:W-:Y:S01]  /*b400*/  R2UR UR6, R12 ;  /* 0x000000000c0672ca */ /* 0x000fe200000e0000 */
[----:B------:R-:W-:Y:S01]  /*b410*/  VIADD R12, R8, 0x100 ;  /* 0x00000100080c7836 */ /* 0x000fe20000000000 */
[----:B------:R-:W-:Y:S01]  /*b420*/  R2UR UR7, R13 ;  /* 0x000000000d0772ca */ /* 0x000fe200000e0000 */
[----:B------:R-:W-:Y:S01]  /*b430*/  IMAD.MOV.U32 R13, RZ, RZ, -0x3ffffff0 ;  /* 0xc0000010ff0d7424 */ /* 0x000fe200078e00ff */
[----:B------:R-:W-:Y:S02]  /*b440*/  WARPGROUP.DEPBAR.LE gsb0, 0x0 ;  /* 0x00008000000079c5 */ /* 0x000fe40000010000 */
[----:B------:R-:W-:-:S09]  /*b450*/  WARPGROUP.ARRIVE ;  /* 0x00000000000079c5 */ /* 0x000fd20000000000 */
[----:B------:R-:W-:Y:S01]  /*b460*/  QGMMA.64x64x32.F32.E4M3.E4M3 R24, R148, gdesc[UR4], R24, gsb0 ;  /* 0x00e0000494187df3 */ /* 0x000fe20008000818 */
[----:B------:R-:W-:Y:S01]  /*b470*/  R2UR UR6, R12 ;  /* 0x000000000c0672ca */ /* 0x000fe200000e0000 */
[C---:B------:R-:W-:Y:S01]  /*b480*/  VIADD R12, R8.reuse, 0x180 ;  /* 0x00000180080c7836 */ /* 0x040fe20000000000 */
[----:B------:R-:W-:Y:S01]  /*b490*/  R2UR UR7, R13 ;  /* 0x000000000d0772ca */ /* 0x000fe200000e0000 */
[----:B------:R-:W-:Y:S02]  /*b4a0*/  IMAD.MOV.U32 R13, RZ, RZ, -0x3ffffff0 ;  /* 0xc0000010ff0d7424 */ /* 0x000fe400078e00ff */
[----:B------:R-:W-:Y:S01]  /*b4b0*/  VIADD R8, R8, 0x200 ;  /* 0x0000020008087836 */ /* 0x000fe20000000000 */
[----:B------:R-:W-:Y:S02]  /*b4c0*/  WARPGROUP.DEPBAR.LE gsb0, 0x0 ;  /* 0x00008000000079c5 */ /* 0x000fe40000010000 */
[----:B------:R-:W-:-:S07]  /*b4d0*/  WARPGROUP.ARRIVE ;  /* 0x00000000000079c5 */ /* 0x000fce0000000000 */
[----:B------:R-:W-:Y:S01]  /*b4e0*/  QGMMA.64x64x32.F32.E4M3.E4M3 R24, R136, gdesc[UR4], R24, gsb0 ;  /* 0x00e0000488187df3 */ /* 0x000fe20008000818 */
[----:B------:R-:W-:Y:S02]  /*b4f0*/  R2UR UR6, R12 ;  /* 0x000000000c0672ca */ /* 0x000fe400000e0000 */
[----:B------:R-:W-:Y:S01]  /*b500*/  R2UR UR7, R13 ;  /* 0x000000000d0772ca */ /* 0x000fe200000e0000 */
[----:B------:R-:W-:Y:S02]  /*b510*/  WARPGROUP.DEPBAR.LE gsb0, 0x0 ;  /* 0x00008000000079c5 */ /* 0x000fe40000010000 */
[----:B------:R-:W-:-:S10]  /*b520*/  WARPGROUP.ARRIVE ;  /* 0x00000000000079c5 */ /* 0x000fd40000000000 */
[----:B------:R-:W-:Y:S01]  /*b530*/  QGMMA.64x64x32.F32.E4M3.E4M3 R24, R140, gdesc[UR4], R24, gsb0 ;  /* 0x00e000048c187df3 */ /* 0x000fe20008000818 */
[----:B------:R-:W-:Y:S02]  /*b540*/  R2UR UR6, R8 ;  /* 0x00000000080672ca */ /* 0x000fe400000e0000 */
[----:B------:R-:W-:Y:S01]  /*b550*/  R2UR UR7, R9 ;  /* 0x00000000090772ca */ /* 0x000fe200000e0000 */
[----:B------:R-:W-:Y:S02]  /*b560*/  WARPGROUP.DEPBAR.LE gsb0, 0x0 ;  /* 0x00008000000079c5 */ /* 0x000fe40000010000 */
[----:B------:R-:W-:-:S10]  /*b570*/  WARPGROUP.ARRIVE ;  /* 0x00000000000079c5 */ /* 0x000fd40000000000 */
[----:B------:R-:W-:Y:S03]  /*b580*/  QGMMA.64x64x32.F32.E4M3.E4M3 R24, R144, gdesc[UR4], R24, gsb0 ;  /* 0x00e0000490187df3 */ /* 0x000fe60008000818 */
[----:B------:R-:W-:Y:S02]  /*b590*/  WARPGROUP.DEPBAR.LE gsb0, 0x0 ;  /* 0x00008000000079c5 */ /* 0x000fe40000010000 */
[----:B------:R-:W-:Y:S05]  /*b5a0*/  @!P0 BRA `(.L_x_13581) ;  /* 0x0000000000048947 */ /* 0x000fea0003800000 */
[----:B------:R-:W-:Y:S01]  /*b5b0*/  BPT.TRAP 0x1 ;  /* 0x000000040000795c */ /* 0x000fe20000300000 */
.L_x_13581:
        /* <DEDUP_REMOVED lines=342> */
.L_x_13582:
[----:B------:R-:W-:Y:S01]  /*cb20*/  F2FP.SATFINITE.E4M3.F32.PACK_AB_MERGE_C R9, R9, R68, RZ ;  /* 0x000000440909723e */ /* 0x000fe200048070ff */
[-C--:B------:R-:W-:Y:S01]  /*cb30*/  FMUL.FTZ R26, R26, R8.reuse ;  /* 0x000000081a1a7220 */ /* 0x080fe20000410000 */
        /* <DEDUP_REMOVED lines=16> */
[----:B------:R0:W5:Y:S01]  /*cc40*/  LDL R9, [R1+0x1c] ;  /* 0x00001c0001097983 */ /* 0x0001620000100800 */
[----:B------:R-:W-:Y:S01]  /*cc50*/  ISETP.GT.AND P1, PT, R11, RZ, PT ;  /* 0x000000ff0b00720c */ /* 0x000fe20003f24270 */
[-C--:B------:R-:W-:Y:S01]  /*cc60*/  FMUL.FTZ R24, R24, R3.reuse ;  /* 0x0000000318187220 */ /* 0x080fe20000410000 */
[----:B------:R-:W-:Y:S01]  /*cc70*/  IADD3 R14, R14, 0x13260, RZ ;  /* 0x000132600e0e7810 */ /* 0x000fe20007ffe0ff */
[----:B------:R0:W5:Y:S01]  /*cc80*/  LDL R8, [R1+0x14] ;  /* 0x0000140001087983 */ /* 0x0001620000100800 */
        /* <DEDUP_REMOVED lines=33> */
[----:B------:R-:W-:Y:S01]  /*cea0*/  VIADD R11, R11, 0xffffffff ;  /* 0xffffffff0b0b7836 */ /* 0x000fe20000000000 */
        /* <DEDUP_REMOVED lines=24> */
[----:B0-----:R-:W-:Y:S06]  /*d030*/  @P1 BRA `(.L_x_13583) ;  /* 0xffffffd800dc1947 */ /* 0x001fec000383ffff */
.L_x_13570:
[----:B------:R-:W-:Y:S05]  /*d040*/  BSYNC B0 ;  /* 0x0000000000007941 */ /* 0x000fea0003800000 */
.L_x_13569:
[----:B------:R-:W-:Y:S06]  /*d050*/  BAR.ARV 0x8, 0x200 ;  /* 0x0208000000007b1d */ /* 0x000fec0000002000 */
[----:B------:R-:W-:Y:S05]  /*d060*/  @!P0 BRA `(.L_x_13584) ;  /* 0x0000000000048947 */ /* 0x000fea0003800000 */
[----:B------:R-:W-:Y:S01]  /*d070*/  BPT.TRAP 0x1 ;  /* 0x000000040000795c */ /* 0x000fe20000300000 */
.L_x_13584:
[----:B------:R-:W2:Y:S04]  /*d080*/  LDL R3, [R1+0x1c] ;  /* 0x00001c0001037983 */ /* 0x000ea80000100800 */
[----:B------:R-:W3:Y:S01]  /*d090*/  LDL R4, [R1+0x14] ;  /* 0x0000140001047983 */ /* 0x000ee20000100800 */
[----:B--2---:R-:W-:Y:S01]  /*d0a0*/  SHF.L.U32 R3, R3, 0x1f, RZ ;  /* 0x0000001f03037819 */ /* 0x004fe200000006ff */
[----:B---3--:R-:W-:-:S04]  /*d0b0*/  IMAD R10, R4, 0x8, R18 ;  /* 0x00000008040a7824 */ /* 0x008fc800078e0212 */
[----:B------:R0:W1:Y:S01]  /*d0c0*/  SYNCS.PHASECHK.TRANS64.TRYWAIT P1, [R10+URZ+0x13250], R3 ;  /* 0x013250030a0075a7 */ /* 0x000062000802017f */
[----:B------:R-:W-:Y:S05]  /*d0d0*/  @!P0 BRA `(.L_x_13585) ;  /* 0x0000000000048947 */ /* 0x000fea0003800000 */
[----:B------:R-:W-:Y:S01]  /*d0e0*/  BPT.TRAP 0x1 ;  /* 0x000000040000795c */ /* 0x000fe20000300000 */
.L_x_13585:
[----:B------:R-:W-:Y:S04]  /*d0f0*/  BSSY B0, `(.L_x_13586) ;  /* 0x0000004000007945 */ /* 0x000fe80003800000 */
[----:B-1----:R-:W-:Y:S05]  /*d100*/  @P1 BRA `(.L_x_13587) ;  /* 0x0000000000081947 */ /* 0x002fea0003800000 */
[----:B------:R-:W1:Y:S02]  /*d110*/  SYNCS.PHASECHK.TRANS64.TRYWAIT P1, [R10+URZ+0x13250], R3 ;  /* 0x013250030a0075a7 */ /* 0x000e64000802017f */
[----:B-1----:R-:W-:Y:S05]  /*d120*/  @!P1 BRA `(.L_x_13588) ;  /* 0x000000a400409947 */ /* 0x002fea0003800000 */
.L_x_13587:
[----:B------:R-:W-:Y:S05]  /*d130*/  BSYNC B0 ;  /* 0x0000000000007941 */ /* 0x000fea0003800000 */
.L_x_13586:
[----:B------:R-:W2:Y:S04]  /*d140*/  LDL R14, [R1+0x5c] ;  /* 0x00005c00010e7983 */ /* 0x000ea80000100800 */
[----:B------:R-:W0:Y:S01]  /*d150*/  LDL R13, [R1+0x40] ;  /* 0x00004000010d7983 */ /* 0x000e220000100800 */
[----:B------:R-:W-:-:S03]  /*d160*/  ULDC.64 UR4, c[0x0][0x9a0] ;  /* 0x0002680000047ab9 */ /* 0x000fc60000000a00 */
[----:B------:R-:W3:Y:S04]  /*d170*/  LDL.LU R11, [R1+0x8] ;  /* 0x00000800010b7983 */ /* 0x000ee80000300800 */
[----:B------:R-:W4:Y:S01]  /*d180*/  LDL R21, [R1+0x14] ;  /* 0x0000140001157983 */ /* 0x000f220000100800 */
[----:B------:R-:W-:Y:S01]  /*d190*/  VIADD R18, R18, 0x1000 ;  /* 0x0000100012127836 */ /* 0x000fe20000000000 */
[----:B------:R-:W-:Y:S01]  /*d1a0*/  ISETP.NE.U32.AND P1, PT, RZ, UR4, PT ;  /* 0x00000004ff007c0c */ /* 0x000fe2000bf25070 */
[----:B------:R-:W-:Y:S01]  /*d1b0*/  IMAD.MOV.U32 R5, RZ, RZ, -0x3ffffff0 ;  /* 0xc0000010ff057424 */ /* 0x000fe200078e00ff */
[----:B------:R-:W-:Y:S02]  /*d1c0*/  WARPGROUP.ARRIVE ;  /* 0x00000000000079c5 */ /* 0x000fe40000000000 */
[----:B------:R-:W-:-:S02]  /*d1d0*/  SHF.R.U32.HI R18, RZ, 0x4, R18 ;  /* 0x00000004ff127819 */ /* 0x000fc40000011612 */
[----:B------:R-:W-:Y:S02]  /*d1e0*/  R2UR UR7, R5 ;  /* 0x00000000050772ca */ /* 0x000fe400000e0000 */
[----:B------:R-:W-:Y:S02]  /*d1f0*/  LOP3.LUT R18, R18, 0x3fff, RZ, 0xc0, !PT ;  /* 0x00003fff12127812 */ /* 0x000fe400078ec0ff */
[----:B------:R-:W-:Y:S02]  /*d200*/  ISETP.NE.AND.EX P1, PT, RZ, UR5, PT, P1 ;  /* 0x00000005ff007c0c */ /* 0x000fe4000bf25310 */
[----:B------:R-:W-:-:S11]  /*d210*/  LOP3.LUT R18, R18, 0x10000, RZ, 0xfc, !PT ;  /* 0x0001000012127812 */ /* 0x000fd600078efcff */
[----:B-----5:R-:W2:Y:S08]  /*d220*/  @P1 LDC.64 R8, c[0x0][0x9c8] ;  /* 0x00027200ff081b82 */ /* 0x020eb00000000a00 */
[----:B------:R-:W4:Y:S01]  /*d230*/  @P1 LDC.64 R6, c[0x0][0x9d0] ;  /* 0x00027400ff061b82 */ /* 0x000f220000000a00 */
[----:B--2---:R-:W-:-:S04]  /*d240*/  @P1 IMAD R14, R14, R8, RZ ;  /* 0x000000080e0e1224 */ /* 0x004fc800078e02ff */
[C---:B01----:R-:W-:Y:S02]  /*d250*/  @P1 IMAD R3, R13.reuse, R9, R14 ;  /* 0x000000090d031224 */ /* 0x043fe400078e020e */
[----:B------:R-:W-:Y:S01]  /*d260*/  @P1 IMAD.WIDE.U32 R8, R13, R8, RZ ;  /* 0x000000080d081225 */ /* 0x000fe200078e00ff */
[----:B---3--:R-:W-:-:S03]  /*d270*/  @P1 SHF.R.S32.HI R5, RZ, 0x1f, R11 ;  /* 0x0000001fff051819 */ /* 0x008fc6000001140b */
[----:B------:R-:W-:Y:S02]  /*d280*/  @P1 IMAD.IADD R9, R9, 0x1, R3 ;  /* 0x0000000109091824 */ /* 0x000fe400078e0203 */
[----:B----4-:R-:W-:Y:S02]  /*d290*/  IMAD R4, R21, 0x280, R18 ;  /* 0x0000028015047824 */ /* 0x010fe400078e0212 */
[----:B------:R-:W-:-:S03]  /*d2a0*/  @P1 IMAD R14, R5, R6, RZ ;  /* 0x00000006050e1224 */ /* 0x000fc600078e02ff */
[----:B------:R-:W-:Y:S01]  /*d2b0*/  R2UR UR6, R4 ;  /* 0x00000000040672ca */ /* 0x000fe200000e0000 */
[C---:B------:R-:W-:Y:S02]  /*d2c0*/  @P1 IMAD R3, R11.reuse, R7, R14 ;  /* 0x000000070b031224 */ /* 0x040fe400078e020e */
[----:B------:R-:W-:Y:S01]  /*d2d0*/  @P1 IMAD.WIDE.U32 R6, R11, R6, R8 ;  /* 0x000000060b061225 */ /* 0x000fe200078e0008 */
[----:B------:R-:W-:-:S03]  /*d2e0*/  MOV R11, 0x3f800000 ;  /* 0x3f800000000b7802 */ /* 0x000fc60000000f00 */
[----:B------:R-:W-:Y:S01]  /*d2f0*/  @P1 IMAD.IADD R3, R7, 0x1, R3 ;  /* 0x0000000107031824 */ /* 0x000fe200078e0203 */
[----:B------:R-:W-:-:S05]  /*d300*/  @P1 LEA R8, P2, R6, UR4, 0x2 ;  /* 0x0000000406081c11 */ /* 0x000fca000f8410ff */
[----:B------:R-:W-:Y:S01]  /*d310*/  QGMMA.64x64x32.F32.E4M3.E4M3 R24, R152, gdesc[UR4], R24, gsb0 ;  /* 0x00e0000498187df3 */ /* 0x000fe20008000818 */
[----:B------:R-:W-:Y:S01]  /*d320*/  @P1 LEA.HI.X R9, R6, UR5, R3, 0x2, P2 ;  /* 0x0000000506091c11 */ /* 0x000fe200090f1403 */
[----:B------:R-:W-:Y:S02]  /*d330*/  VIADD R6, R4, 0x80 ;  /* 0x0000008004067836 */ /* 0x000fe40000000000 */
[----:B------:R-:W-:Y:S02]  /*d340*/  IMAD.MOV.U32 R7, RZ, RZ, -0x3ffffff0 ;  /* 0xc0000010ff077424 */ /* 0x000fe400078e00ff */
[----:B------:R0:W2:Y:S01]  /*d350*/  @P1 LDG.E R11, desc[UR40][R8.64] ;  /* 0x00000028080b1981 */ /* 0x0000a2000c1e1900 */
[----:B------:R-:W-:Y:S02]  /*d360*/  R2UR UR6, R6 ;  /* 0x00000000060672ca */ /* 0x000fe400000e0000 */
[----:B------:R-:W-:Y:S01]  /*d370*/  R2UR UR7, R7 ;  /* 0x00000000070772ca */ /* 0x000fe200000e0000 */
[----:B------:R-:W-:-:S02]  /*d380*/  VIADD R6, R4, 0x100 ;  /* 0x0000010004067836 */ /* 0x000fc40000000000 */
[----:B------:R-:W-:Y:S01]  /*d390*/  IMAD.MOV.U32 R7, RZ, RZ, -0x3ffffff0 ;  /* 0xc0000010ff077424 */ /* 0x000fe200078e00ff */
[----:B------:R-:W-:Y:S02]  /*d3a0*/  WARPGROUP.DEPBAR.LE gsb0, 0x0 ;  /* 0x00008000000079c5 */ /* 0x000fe40000010000 */
[----:B------:R-:W-:-:S07]  /*d3b0*/  WARPGROUP.ARRIVE ;  /* 0x00000000000079c5 */ /* 0x000fce0000000000 */
[----:B------:R-:W-:Y:S01]  /*d3c0*/  QGMMA.64x64x32.F32.E4M3.E4M3 R24, R148, gdesc[UR4], R24, gsb0 ;  /* 0x00e0000494187df3 */ /* 0x000fe20008000818 */
[----:B------:R-:W-:Y:S02]  /*d3d0*/  R2UR UR6, R6 ;  /* 0x00000000060672ca */ /* 0x000fe400000e0000 */
[----:B------:R-:W-:Y:S01]  /*d3e0*/  R2UR UR7, R7 ;  /* 0x00000000070772ca */ /* 0x000fe200000e0000 */
[----:B------:R-:W-:Y:S02]  /*d3f0*/  VIADD R6, R4, 0x180 ;  /* 0x0000018004067836 */ /* 0x000fe40000000000 */
[----:B------:R-:W-:Y:S01]  /*d400*/  IMAD.MOV.U32 R7, RZ, RZ, -0x3ffffff0 ;  /* 0xc0000010ff077424 */ /* 0x000fe200078e00ff */
[----:B------:R-:W-:Y:S02]  /*d410*/  WARPGROUP.DEPBAR.LE gsb0, 0x0 ;  /* 0x00008000000079c5 */ /* 0x000fe40000010000 */
[----:B------:R-:W-:-:S07]  /*d420*/  WARPGROUP.ARRIVE ;  /* 0x00000000000079c5 */ /* 0x000fce0000000000 */
[----:B------:R-:W-:Y:S01]  /*d430*/  QGMMA.64x64x32.F32.E4M3.E4M3 R24, R136, gdesc[UR4], R24, gsb0 ;  /* 0x00e0000488187df3 */ /* 0x000fe20008000818 */
[----:B------:R-:W-:Y:S02]  /*d440*/  R2UR UR6, R6 ;  /* 0x00000000060672ca */ /* 0x000fe400000e0000 */
[----:B------:R-:W-:Y:S01]  /*d450*/  R2UR UR7, R7 ;  /* 0x00000000070772ca */ /* 0x000fe200000e0000 */
[----:B------:R-:W1:Y:S04]  /*d460*/  SHFL.BFLY PT, R3, R20, 0x2, 0x1f ;  /* 0x0c401f0014037f89 */ /* 0x000e6800000e0000 */
[----:B0-----:R-:W0:Y:S01]  /*d470*/  SHFL.BFLY PT, R8, R15, 0x2, 0x1f ;  /* 0x0c401f000f087f89 */ /* 0x001e2200000e0000 */
[----:B------:R-:W-:Y:S02]  /*d480*/  VIADD R4, R4, 0x200 ;  /* 0x0000020004047836 */ /* 0x000fe40000000000 */
[----:B------:R-:W-:Y:S01]  /*d490*/  IMAD.MOV.U32 R5, RZ, RZ, -0x3ffffff0 ;  /* 0xc0000010ff057424 */ /* 0x000fe200078e00ff */
[----:B------:R-:W-:-:S02]  /*d4a0*/  WARPGROUP.DEPBAR.LE gsb0, 0x0 ;  /* 0x00008000000079c5 */ /* 0x000fc40000010000 */
[----:B------:R-:W-:-:S06]  /*d4b0*/  WARPGROUP.ARRIVE ;  /* 0x00000000000079c5 */ /* 0x000fcc0000000000 */
[----:B------:R-:W-:Y:S01]  /*d4c0*/  QGMMA.64x64x32.F32.E4M3.E4M3 R24, R140, gdesc[UR4], R24, gsb0 ;  /* 0x00e000048c187df3 */ /* 0x000fe20008000818 */
[----:B------:R-:W-:Y:S02]  /*d4d0*/  R2UR UR6, R4 ;  /* 0x00000000040672ca */ /* 0x000fe400000e0000 */
[----:B------:R-:W-:Y:S01]  /*d4e0*/  R2UR UR7, R5 ;  /* 0x00000000050772ca */ /* 0x000fe200000e0000 */
[----:B-1----:R-:W-:-:S01]  /*d4f0*/  FADD.FTZ R3, R3, R20 ;  /* 0x0000001403037221 */ /* 0x002fc20000010000 */
[----:B0-----:R-:W-:-:S04]  /*d500*/  FADD.FTZ R8, R8, R15 ;  /* 0x0000000f08087221 */ /* 0x001fc80000010000 */
[----:B------:R-:W0:Y:S04]  /*d510*/  SHFL.BFLY PT, R6, R3, 0x1, 0x1f ;  /* 0x0c201f0003067f89 */ /* 0x000e2800000e0000 */
[----:B------:R-:W1:Y:S01]  /*d520*/  SHFL.BFLY PT, R5, R8, 0x1, 0x1f ;  /* 0x0c201f0008057f89 */ /* 0x000e6200000e0000 */
[----:B------:R-:W-:Y:S01]  /*d530*/  MOV R4, RZ ;  /* 0x000000ff00047202 */ /* 0x000fe20000000f00 */
        /* <DEDUP_REMOVED lines=16> */
[----:B------:R-:W-:Y:S01]  /*d640*/  @P2 FMUL.FTZ R5, R2, 0.69314718246459960938 ;  /* 0x3f31721802052820 */ /* 0x000fe20000410000 */
[----:B0-----:R-:W-:Y:S01]  /*d650*/  @P2 FMUL.FTZ R6, R6, 0.69314718246459960938 ;  /* 0x3f31721806062820 */ /* 0x001fe20000410000 */
[----:B------:R-:W-:Y:S01]  /*d660*/  @P3 FMUL.FTZ R2, R2, 0.69314718246459960938 ;  /* 0x3f31721802023820 */ /* 0x000fe20000410000 */
        /* <DEDUP_REMOVED lines=10> */
.L_x_13589:
        /* <DEDUP_REMOVED lines=35> */
[----:B--2---:R-:W-:-:S04]  /*d940*/  PRMT R0, R0, 0x654, R10 ;  /* 0x0000065400007816 */ /* 0x004fc8000000000a */
[----:B------:R0:W-:Y:S02]  /*d950*/  SYNCS.ARRIVE.TRANS64.RED.A1T0 RZ, [R0+URZ], RZ ;  /* 0x000000ff00ff79a7 */ /* 0x0001e4000810043f */
[----:B0-----:R-:W-:-:S05]  /*d960*/  VIADD R0, R21, 0x1 ;  /* 0x0000000115007836 */ /* 0x001fca0000000000 */
[----:B------:R-:W-:-:S04]  /*d970*/  ISETP.NE.AND P1, PT, R0, 0x2, PT ;  /* 0x000000020000780c */ /* 0x000fc80003f25270 */
[----:B------:R-:W-:Y:S02]  /*d980*/  SEL R2, RZ, 0x1, P1 ;  /* 0x00000001ff027807 */ /* 0x000fe40000800000 */
[----:B------:R-:W-:Y:S01]  /*d990*/  SEL R0, R0, RZ, P1 ;  /* 0x000000ff00007207 */ /* 0x000fe20000800000 */
[----:B----4-:R-:W-:Y:S01]  /*d9a0*/  VIADD R18, R18, 0x1 ;  /* 0x0000000112127836 */ /* 0x010fe20000000000 */
[----:B---3--:R-:W-:-:S03]  /*d9b0*/  LOP3.LUT R62, R62, R2, RZ, 0x3c, !PT ;  /* 0x000000023e3e7212 */ /* 0x008fc600078e3cff */
[----:B------:R0:W-:Y:S04]  /*d9c0*/  STL [R1+0x14], R0 ;  /* 0x0000140001007387 */ /* 0x0001e80000100800 */
[----:B------:R0:W-:Y:S04]  /*d9d0*/  STL [R1+0x1c], R62 ;  /* 0x00001c3e01007387 */ /* 0x0001e80000100800 */
[----:B------:R0:W-:Y:S01]  /*d9e0*/  STL [R1+0x54], R18 ;  /* 0x0000541201007387 */ /* 0x0001e20000100800 */
[----:B------:R-:W-:Y:S01]  /*d9f0*/  FMUL.FTZ R10, R49, R4 ;  /* 0x00000004310a7220 */ /* 0x000fe20000410000 */
[----:B------:R-:W-:-:S07]  /*da00*/  FMUL.FTZ R21, R46, R5 ;  /* 0x000000052e157220 */ /* 0x000fce0000410000 */
.L_x_13539:
[----:B------:R-:W1:Y:S08]  /*da10*/  S2UR UR4, SR_CgaCtaId ;  /* 0x00000000000479c3 */ /* 0x000e700000008800 */
[----:B------:R-:W-:Y:S01]  /*da20*/  BAR.SYNC.DEFER_BLOCKING 0x5, 0x200 ;  /* 0x0148000000007b1d */ /* 0x000fe20000010000 */
[----:B0-----:R-:W-:-:S05]  /*da30*/  MOV R18, 0x400 ;  /* 0x0000040000127802 */ /* 0x001fca0000000f00 */
[----:B------:R-:W-:Y:S01]  /*da40*/  BSSY B0, `(.L_x_13590) ;  /* 0x00001d8000007945 */ /* 0x000fe20003800000 */
[----:B-1----:R-:W-:-:S05]  /*da50*/  IMAD.U32 R0, RZ, RZ, UR4 ;  /* 0x00000004ff007e24 */ /* 0x002fca000f8e00ff */
[----:B------:R-:W-:Y:S01]  /*da60*/  LEA R18, R0, R18, 0x18 ;  /* 0x0000001200127211 */ /* 0x000fe200078ec0ff */
[----:B------:R-:W-:Y:S04]  /*da70*/  STL [R1+0x2c], R0 ;  /* 0x00002c0001007387 */ /* 0x000fe80000100800 */
[----:B------:R-:W0:Y:S04]  /*da80*/  LDS.128 R64, [R18+0x132d0] ;  /* 0x0132d00012407984 */ /* 0x000e280000000c00 */
[----:B0-----:R0:W-:Y:S04]  /*da90*/  STL.64 [R1], R64 ;  /* 0x0000004001007387 */ /* 0x0011e80000100a00 */
[----:B------:R0:W-:Y:S01]  /*daa0*/  STL.64 [R1+0x8], R66 ;  /* 0x0000084201007387 */ /* 0x0001e20000100a00 */
[----:B------:R-:W-:Y:S06]  /*dab0*/  BAR.ARV 0x4, 0x200 ;  /* 0x0108000000007b1d */ /* 0x000fec0000002000 */
[----:B------:R-:W-:Y:S05]  /*dac0*/  @P0 BRA `(.L_x_13591) ;  /* 0x0000001000cc0947 */ /* 0x000fea0003800000 */
[----:B------:R-:W2:Y:S01]  /*dad0*/  LDL.LU R4, [R1+0x5c] ;  /* 0x00005c0001047983 */ /* 0x000ea20000300800 */
[----:B------:R-:W-:Y:S01]  /*dae0*/  ULDC.64 UR4, c[0x4][0x38] ;  /* 0x01000e0000047ab9 */ /* 0x000fe20000000a00 */
[----:B------:R-:W1:Y:S01]  /*daf0*/  S2R R2, SR_TID.X ;  /* 0x0000000000027919 */ /* 0x000e620000002100 */
[----:B------:R-:W-:Y:S01]  /*db00*/  F2FP.BF16.F32.PACK_AB R41, R41, R48 ;  /* 0x000000302929723e */ /* 0x000fe200000010ff */
[----:B------:R-:W-:Y:S01]  /*db10*/  ULDC.64 UR6, c[0x0][0xb98] ;  /* 0x0002e60000067ab9 */ /* 0x000fe20000000a00 */
[----:B------:R-:W3:Y:S04]  /*db20*/  LDL.LU R0, [R1+0x40] ;  /* 0x0000400001007983 */ /* 0x000ee80000300800 */
[----:B------:R-:W4:Y:S04]  /*db30*/  LDL R40, [R1+0x88] ;  /* 0x0000880001287983 */ /* 0x000f280000100800 */
[----:B------:R-:W4:Y:S04]  /*db40*/  LDL R54, [R1+0x80] ;  /* 0x0000800001367983 */ /* 0x000f280000100800 */
[----:B------:R-:W4:Y:S04]  /*db50*/  LDL.LU R46, [R1+0x48] ;  /* 0x00004800012e7983 */ /* 0x000f280000300800 */
[----:B------:R-:W4:Y:S01]  /*db60*/  LDL.LU R48, [R1+0x4c] ;  /* 0x00004c0001307983 */ /* 0x000f220000300800 */
[----:B------:R-:W0:Y:S01]  /*db70*/  S2R R39, SR_SWINHI ;  /* 0x0000000000277919 */ /* 0x000e220000002f00 */
[----:B------:R-:W-:-:S02]  /*db80*/  F2FP.BF16.F32.PACK_AB R25, R25, R32 ;  /* 0x000000201919723e */ /* 0x000fc400000010ff */
[----:B------:R-:W-:Y:S01]  /*db90*/  F2FP.BF16.F32.PACK_AB R24, R15, R24 ;  /* 0x000000180f18723e */ /* 0x000fe200000010ff */
[----:B------:R-:W4:Y:S01]  /*dba0*/  LDL R42, [R1+0x58] ;  /* 0x00005800012a7983 */ /* 0x000f220000100800 */
        /* <DEDUP_REMOVED lines=13> */
[----:B------:R-:W-:Y:S01]  /*dc80*/  BAR.SYNC.DEFER_BLOCKING 0x1, 0x180 ;  /* 0x0046000000007b1d */ /* 0x000fe20000010000 */
[----:B--2---:R-:W-:Y:S01]  /*dc90*/  IMAD.MOV.U32 R28, RZ, RZ, R4 ;  /* 0x000000ffff1c7224 */ /* 0x004fe200078e0004 */
[----:B---3--:R-:W-:Y:S01]  /*dca0*/  MOV R38, R0 ;  /* 0x0000000000267202 */ /* 0x008fe20000000f00 */
[----:B-1----:R-:W-:-:S05]  /*dcb0*/  IMAD.SHL.U32 R0, R2, 0x4, RZ ;  /* 0x0000000402007824 */ /* 0x002fca00078e00ff */
[----:B------:R-:W-:-:S04]  /*dcc0*/  LOP3.LUT R0, R0, 0xc, RZ, 0xc0, !PT ;  /* 0x0000000c00007812 */ /* 0x000fc800078ec0ff */
[----:B------:R-:W-:-:S05]  /*dcd0*/  IADD3 R4, P0, R0, UR4, RZ ;  /* 0x0000000400047c10 */ /* 0x000fca000ff1e0ff */
[----:B------:R-:W-:Y:S01]  /*dce0*/  IMAD.X R5, RZ, RZ, UR5, P0 ;  /* 0x00000005ff057e24 */ /* 0x000fe200080e06ff */
[----:B------:R-:W-:Y:S01]  /*dcf0*/  LOP3.LUT P1, R2, R2, 0x3, RZ, 0xc0, !PT ;  /* 0x0000000302027812 */ /* 0x000fe2000782c0ff */
[----:B------:R-:W-:Y:S01]  /*dd00*/  IMAD.MOV.U32 R52, RZ, RZ, R28 ;  /* 0x000000ffff347224 */ /* 0x000fe200078e001c */
[----:B------:R-:W-:Y:S02]  /*dd10*/  ULDC.64 UR4, c[0x0][0xc00] ;  /* 0x0003000000047ab9 */ /* 0x000fe40000000a00 */
[----:B------:R1:W2:Y:S01]  /*dd20*/  LDG.E.CONSTANT R0, desc[UR40][R4.64] ;  /* 0x0000002804007981 */ /* 0x0002a2000c1e9900 */
[----:B------:R-:W-:-:S04]  /*dd30*/  ISETP.EQ.OR P1, PT, R2, 0x3, !P1 ;  /* 0x000000030200780c */ /* 0x000fc80004f22670 */
[----:B------:R-:W-:Y:S02]  /*dd40*/  SEL R27, R25, R24, P1 ;  /* 0x00000018191b7207 */ /* 0x000fe40000800000 */
[----:B-----5:R-:W-:Y:S02]  /*dd50*/  SEL R29, R24, R25, P1 ;  /* 0x00000019181d7207 */ /* 0x020fe40000800000 */
[----:B------:R-:W-:Y:S02]  /*dd60*/  MOV R24, R18 ;  /* 0x0000001200187202 */ /* 0x000fe40000000f00 */
[----:B0-----:R-:W-:-:S03]  /*dd70*/  MOV R25, R39 ;  /* 0x0000002700197202 */ /* 0x001fc60000000f00 */
[----:B----4-:R-:W-:Y:S01]  /*dd80*/  IMAD.WIDE R6, R40, 0x2, R24 ;  /* 0x0000000228067825 */ /* 0x010fe200078e0218 */
[----:B------:R-:W-:Y:S02]  /*dd90*/  SEL R13, R60, R59, P1 ;  /* 0x0000003b3c0d7207 */ /* 0x000fe40000800000 */
[----:B------:R-:W-:Y:S02]  /*dda0*/  SEL R39, R41, R44, P1 ;  /* 0x0000002c29277207 */ /* 0x000fe40000800000 */
[C---:B------:R-:W-:Y:S02]  /*ddb0*/  IADD3 R57, P0, R6.reuse, 0x60, RZ ;  /* 0x0000006006397810 */ /* 0x040fe40007f1e0ff */
[----:B------:R-:W-:Y:S02]  /*ddc0*/  IADD3 R53, P2, R6, 0x40, RZ ;  /* 0x0000004006357810 */ /* 0x000fe40007f5e0ff */
        /* <DEDUP_REMOVED lines=10> */
[----:B------:R-:W-:Y:S01]  /*de70*/  LOP3.LUT R49, R6, 0x380, RZ, 0xc0, !PT ;  /* 0x0000038006317812 */ /* 0x000fe200078ec0ff */
[----:B------:R-:W-:Y:S01]  /*de80*/  IMAD.MOV.U32 R50, RZ, RZ, R38 ;  /* 0x000000ffff327224 */ /* 0x000fe200078e0026 */
[----:B------:R-:W-:Y:S01]  /*de90*/  SEL R55, R55, R8, P1 ;  /* 0x0000000837377207 */ /* 0x000fe20000800000 */
[----:B------:R-:W-:Y:S01]  /*dea0*/  IMAD.X R11, RZ, RZ, R7, P2 ;  /* 0x000000ffff0b7224 */ /* 0x000fe200010e0607 */
[----:B------:R-:W-:Y:S01]  /*deb0*/  LOP3.LUT R8, R53, 0x380, RZ, 0xc0, !PT ;  /* 0x0000038035087812 */ /* 0x000fe200078ec0ff */
[----:B------:R-:W3:Y:S01]  /*dec0*/  LDL R44, [R1+0x44] ;  /* 0x00004400012c7983 */ /* 0x000ee20000100800 */
[----:B------:R-:W-:-:S02]  /*ded0*/  LOP3.LUT R14, R57, 0x380, RZ, 0xc0, !PT ;  /* 0x00000380390e7812 */ /* 0x000fc400078ec0ff */
[----:B------:R-:W-:Y:S02]  /*dee0*/  SEL R31, R30, R31, P1 ;  /* 0x0000001f1e1f7207 */ /* 0x000fe40000800000 */
[----:B------:R-:W-:Y:S02]  /*def0*/  SHF.R.U64 R8, R8, 0x3, RZ ;  /* 0x0000000308087819 */ /* 0x000fe400000012ff */
[----:B------:R-:W-:Y:S02]  /*df00*/  SHF.R.U64 R14, R14, 0x3, RZ ;  /* 0x000000030e0e7819 */ /* 0x000fe400000012ff */
[----:B------:R-:W-:Y:S02]  /*df10*/  SEL R33, R33, R36, P1 ;  /* 0x0000002421217207 */ /* 0x000fe40000800000 */
[----:B------:R-:W-:Y:S02]  /*df20*/  LOP3.LUT R10, R8, R53, RZ, 0x3c, !PT ;  /* 0x00000035080a7212 */ /* 0x000fe400078e3cff */
[----:B------:R-:W-:-:S02]  /*df30*/  LOP3.LUT R8, R14, R57, RZ, 0x3c, !PT ;  /* 0x000000390e087212 */ /* 0x000fc400078e3cff */
[----:B-1----:R-:W-:Y:S02]  /*df40*/  LOP3.LUT R4, R51, 0x380, RZ, 0xc0, !PT ;  /* 0x0000038033047812 */ /* 0x002fe400078ec0ff */
[----:B------:R-:W-:Y:S02]  /*df50*/  SHF.R.U64 R49, R49, 0x3, RZ ;  /* 0x0000000331317819 */ /* 0x000fe400000012ff */
[----:B------:R-:W-:Y:S01]  /*df60*/  SHF.R.U64 R4, R4, 0x3, RZ ;  /* 0x0000000304047819 */ /* 0x000fe200000012ff */
[--C-:B------:R-:W-:Y:S01]  /*df70*/  IMAD.X R5, RZ, RZ, R7.reuse, P3 ;  /* 0x000000ffff057224 */ /* 0x100fe200018e0607 */
[----:B------:R-:W-:Y:S02]  /*df80*/  LOP3.LUT R6, R49, R6, RZ, 0x3c, !PT ;  /* 0x0000000631067212 */ /* 0x000fe400078e3cff */
[----:B------:R-:W-:Y:S01]  /*df90*/  LOP3.LUT R4, R4, R51, RZ, 0x3c, !PT ;  /* 0x0000003304047212 */ /* 0x000fe200078e3cff */
[----:B------:R-:W-:Y:S01]  /*dfa0*/  IMAD.X R9, RZ, RZ, R7, P0 ;  /* 0x000000ffff097224 */ /* 0x000fe200000e0607 */
[----:B------:R-:W-:-:S02]  /*dfb0*/  MOV R40, R6 ;  /* 0x0000000600287202 */ /* 0x000fc40000000f00 */
[----:B------:R-:W-:Y:S02]  /*dfc0*/  MOV R38, R4 ;  /* 0x0000000400267202 */ /* 0x000fe40000000f00 */
[----:B------:R-:W-:-:S04]  /*dfd0*/  ISETP.NE.U32.AND P0, PT, RZ, UR4, PT ;  /* 0x00000004ff007c0c */ /* 0x000fc8000bf05070 */
[----:B------:R-:W-:Y:S02]  /*dfe0*/  ISETP.NE.AND.EX P0, PT, RZ, UR5, PT, P0 ;  /* 0x00000005ff007c0c */ /* 0x000fe4000bf05300 */
        /* <DEDUP_REMOVED lines=8> */
[----:B------:R-:W-:Y:S04]  /*e070*/  SHFL.IDX PT, R32, R31, R2, 0x1c1f ;  /* 0x001c1f021f207589 */ /* 0x000fe800000e0000 */
[----:B------:R-:W-:Y:S04]  /*e080*/  SHFL.IDX PT, R27, R27, R0, 0x1c1f ;  /* 0x001c1f001b1b7589 */ /* 0x000fe800000e0000 */
[----:B------:R-:W2:Y:S04]  /*e090*/  SHFL.IDX PT, R26, R29, R2, 0x1c1f ;  /* 0x001c1f021d1a7589 */ /* 0x000ea800000e0000 */
[----:B------:R-:W-:Y:S04]  /*e0a0*/  SHFL.IDX PT, R45, R45, R0, 0x1c1f ;  /* 0x001c1f002d2d7589 */ /* 0x000fe800000e0000 */
[----:B------:R-:W4:Y:S04]  /*e0b0*/  SHFL.IDX PT, R34, R21, R2, 0x1c1f ;  /* 0x001c1f0215227589 */ /* 0x000f2800000e0000 */
[----:B------:R-:W-:Y:S04]  /*e0c0*/  SHFL.IDX PT, R35, R35, R0, 0x1c1f ;  /* 0x001c1f0023237589 */ /* 0x000fe800000e0000 */
[----:B------:R-:W3:Y:S04]  /*e0d0*/  SHFL.IDX PT, R28, R37, R2, 0x1c1f ;  /* 0x001c1f02251c7589 */ /* 0x000ee800000e0000 */
[----:B------:R2:W-:Y:S04]  /*e0e0*/  SHFL.IDX PT, R47, R47, R0, 0x1c1f ;  /* 0x001c1f002f2f7589 */ /* 0x0005e800000e0000 */
[----:B------:R-:W3:Y:S01]  /*e0f0*/  SHFL.IDX PT, R36, R55, R2, 0x1c1f ;  /* 0x001c1f0237247589 */ /* 0x000ee200000e0000 */
[----:B0-----:R-:W-:-:S02]  /*e100*/  SEL R4, R13, R12, P1 ;  /* 0x0000000c0d047207 */ /* 0x001fc40000800000 */
[----:B------:R-:W-:Y:S02]  /*e110*/  SEL R6, R12, R13, P1 ;  /* 0x0000000d0c067207 */ /* 0x000fe40000800000 */
[----:B-1----:R-:W-:Y:S01]  /*e120*/  SEL R5, R39, R30, P1 ;  /* 0x0000001e27057207 */ /* 0x002fe20000800000 */
[----:B--2---:R-:W0:Y:S01]  /*e130*/  LDC R0, c[0x0][0xbe8] ;  /* 0x0002fa00ff007b82 */ /* 0x004e220000000800 */
[----:B------:R-:W-:Y:S02]  /*e140*/  SEL R7, R30, R39, P1 ;  /* 0x000000271e077207 */ /* 0x000fe40000800000 */
[----:B------:R-:W-:Y:S02]  /*e150*/  MOV R30, R10 ;  /* 0x0000000a001e7202 */ /* 0x000fe40000000f00 */
[----:B------:R-:W-:Y:S01]  /*e160*/  MOV R29, R8 ;  /* 0x00000008001d7202 */ /* 0x000fe20000000f00 */
[----:B------:R1:W-:Y:S01]  /*e170*/  STSM.16.M88.4 [R40], R4 ;  /* 0x0000000428007844 */ /* 0x0003e20000000200 */
[----:B------:R-:W-:-:S02]  /*e180*/  SEL R8, R27, R26, P1 ;  /* 0x0000001a1b087207 */ /* 0x000fc40000800000 */
[----:B------:R-:W-:Y:S02]  /*e190*/  SEL R10, R26, R27, P1 ;  /* 0x0000001b1a0a7207 */ /* 0x000fe40000800000 */
[----:B----4-:R-:W-:Y:S02]  /*e1a0*/  SEL R9, R45, R34, P1 ;  /* 0x000000222d097207 */ /* 0x010fe40000800000 */
[----:B------:R-:W-:Y:S02]  /*e1b0*/  SEL R11, R34, R45, P1 ;  /* 0x0000002d220b7207 */ /* 0x000fe40000800000 */
[----:B---3--:R-:W-:Y:S02]  /*e1c0*/  SEL R12, R35, R28, P1 ;  /* 0x0000001c230c7207 */ /* 0x008fe40000800000 */
[----:B------:R-:W-:Y:S02]  /*e1d0*/  SEL R13, R47, R36, P1 ;  /* 0x000000242f0d7207 */ /* 0x000fe40000800000 */
[----:B-1----:R-:W-:-:S02]  /*e1e0*/  SEL R4, R15, R14, P1 ;  /* 0x0000000e0f047207 */ /* 0x002fc40000800000 */
[----:B------:R-:W-:Y:S02]  /*e1f0*/  SEL R6, R14, R15, P1 ;  /* 0x0000000f0e067207 */ /* 0x000fe40000800000 */
[----:B------:R-:W-:Y:S02]  /*e200*/  SEL R5, R43, R32, P1 ;  /* 0x000000202b057207 */ /* 0x000fe40000800000 */
[----:B------:R-:W-:Y:S02]  /*e210*/  SEL R7, R32, R43, P1 ;  /* 0x0000002b20077207 */ /* 0x000fe40000800000 */
[----:B------:R-:W-:Y:S02]  /*e220*/  SEL R14, R28, R35, P1 ;  /* 0x000000231c0e7207 */ /* 0x000fe40000800000 */
[----:B------:R-:W-:Y:S01]  /*e230*/  SEL R15, R36, R47, P1 ;  /* 0x0000002f240f7207 */ /* 0x000fe20000800000 */
[----:B------:R1:W-:Y:S04]  /*e240*/  STSM.16.M88.4 [R38], R4 ;  /* 0x0000000426007844 */ /* 0x0003e80000000200 */
[----:B------:R2:W-:Y:S04]  /*e250*/  STSM.16.M88.4 [R30], R8 ;  /* 0x000000081e007844 */ /* 0x0005e80000000200 */
[----:B------:R3:W-:Y:S01]  /*e260*/  STSM.16.M88.4 [R29], R12 ;  /* 0x0000000c1d007844 */ /* 0x0007e20000000200 */
[----:B------:R-:W-:Y:S01]  /*e270*/  IADD3 R26, P2, R46, UR4, RZ ;  /* 0x000000042e1a7c10 */ /* 0x000fe2000ff5e0ff */
[----:B------:R-:W-:Y:S01]  /*e280*/  IMAD.MOV.U32 R28, RZ, RZ, RZ ;  /* 0x000000ffff1c7224 */ /* 0x000fe200078e00ff */
[----:B------:R-:W-:Y:S01]  /*e290*/  SHF.R.S32.HI R34, RZ, 0x1f, R44 ;  /* 0x0000001fff227819 */ /* 0x000fe2000001142c */
[----:B------:R-:W-:Y:S01]  /*e2a0*/  IMAD R31, R42, 0xc0, R54 ;  /* 0x000000c02a1f7824 */ /* 0x000fe200078e0236 */
[----:B------:R-:W-:Y:S01]  /*e2b0*/  IADD3.X R27, R48, UR5, RZ, P2, !PT ;  /* 0x00000005301b7c10 */ /* 0x000fe200097fe4ff */
[----:B------:R-:W-:Y:S06]  /*e2c0*/  BAR.SYNC.DEFER_BLOCKING 0x1, 0x180 ;  /* 0x0046000000007b1d */ /* 0x000fec0000010000 */
[----:B------:R-:W-:Y:S01]  /*e2d0*/  ULDC.64 UR4, c[0x0][0xb90] ;  /* 0x0002e40000047ab9 */ /* 0x000fe20000000a00 */
[----:B------:R-:W-:Y:S01]  /*e2e0*/  SEL R32, R52, RZ, !P0 ;  /* 0x000000ff34207207 */ /* 0x000fe20004000000 */
[----:B------:R-:W-:Y:S01]  /*e2f0*/  ULDC UR8, c[0x0][0xa88] ;  /* 0x0002a20000087ab9 */ /* 0x000fe20000000800 */
[----:B------:R-:W-:Y:S01]  /*e300*/  SEL R33, R50, RZ, !P0 ;  /* 0x000000ff32217207 */ /* 0x000fe20004000000 */
[----:B------:R-:W4:Y:S04]  /*e310*/  LDL R36, [R1+0x60] ;  /* 0x0000600001247983 */ /* 0x000f280000100800 */
[----:B------:R-:W3:Y:S01]  /*e320*/  @P0 LDG.E R28, desc[UR40][R26.64] ;  /* 0x000000281a1c0981 */ /* 0x000ee2000c1e1900 */
[----:B0-----:R-:W-:-:S13]  /*e330*/  ISETP.NE.AND P2, PT, R0, 0x1, PT ;  /* 0x000000010000780c */ /* 0x001fda0003f45270 */
[----:B------:R-:W0:Y:S08]  /*e340*/  @P2 LDC R2, c[0x0][0xbec] ;  /* 0x0002fb00ff022b82 */ /* 0x000e300000000800 */
[----:B------:R-:W0:Y:S01]  /*e350*/  @P2 LDC R21, c[0x0][0xbf0] ;  /* 0x0002fc00ff152b82 */ /* 0x000e220000000800 */
[----:B-1----:R-:W-:Y:S01]  /*e360*/  IMAD R4, R34, UR4, RZ ;  /* 0x0000000422047c24 */ /* 0x002fe2000f8e02ff */
[----:B------:R-:W-:-:S03]  /*e370*/  MOV R7, R31 ;  /* 0x0000001f00077202 */ /* 0x000fc60000000f00 */
[----:B--2---:R-:W-:Y:S02]  /*e380*/  IMAD R11, R44, UR5, R4 ;  /* 0x000000052c0b7c24 */ /* 0x004fe4000f8e0204 */
[----:B0-----:R-:W-:-:S05]  /*e390*/  @P2 IMAD.HI.U32 R2, R31, R2, RZ ;  /* 0x000000021f022227 */ /* 0x001fca00078e00ff */
[----:B------:R-:W-:Y:S01]  /*e3a0*/  @P2 SHF.R.U32.HI R7, RZ, R21, R2 ;  /* 0x00000015ff072219 */ /* 0x000fe20000011602 */
[----:B------:R-:W-:-:S04]  /*e3b0*/  IMAD R2, R32, UR6, RZ ;  /* 0x0000000620027c24 */ /* 0x000fc8000f8e02ff */
[----:B------:R-:W-:-:S04]  /*e3c0*/  IMAD.MOV R9, RZ, RZ, -R7 ;  /* 0x000000ffff097224 */ /* 0x000fc800078e0a07 */
[----:B------:R-:W-:Y:S02]  /*e3d0*/  IMAD R9, R0, R9, R31 ;  /* 0x0000000900097224 */ /* 0x000fe400078e021f */
[----:B------:R-:W-:-:S03]  /*e3e0*/  IMAD R8, R33, UR7, R2 ;  /* 0x0000000721087c24 */ /* 0x000fc6000f8e0202 */
[----:B------:R-:W-:Y:S02]  /*e3f0*/  SHF.R.S32.HI R2, RZ, 0x1f, R9 ;  /* 0x0000001fff027819 */ /* 0x000fe40000011409 */
[----:B---3--:R-:W-:-:S03]  /*e400*/  SHF.R.S32.HI R29, RZ, 0x1f, R28 ;  /* 0x0000001fff1d7819 */ /* 0x008fc6000001141c */
[----:B------:R-:W-:Y:S01]  /*e410*/  IMAD.WIDE.U32 R4, R44, UR4, R28 ;  /* 0x000000042c047c25 */ /* 0x000fe2000f8e001c */
[----:B------:R-:W-:-:S03]  /*e420*/  ULDC.64 UR4, c[0x0][0xc08] ;  /* 0x0003020000047ab9 */ /* 0x000fc60000000a00 */
[----:B------:R-:W-:Y:S01]  /*e430*/  IMAD.IADD R5, R5, 0x1, R11 ;  /* 0x0000000105057824 */ /* 0x000fe200078e020b */
[----:B------:R-:W-:Y:S01]  /*e440*/  ISETP.NE.U32.AND P1, PT, RZ, UR4, PT ;  /* 0x00000004ff007c0c */ /* 0x000fe2000bf25070 */
[----:B------:R-:W-:-:S03]  /*e450*/  IMAD.WIDE.U32 R4, R33, UR6, R4 ;  /* 0x0000000621047c25 */ /* 0x000fc6000f8e0004 */
[----:B------:R-:W-:Y:S01]  /*e460*/  ISETP.NE.AND.EX P1, PT, RZ, UR5, PT, P1 ;  /* 0x00000005ff007c0c */ /* 0x000fe2000bf25310 */
[----:B------:R-:W-:Y:S01]  /*e470*/  ULDC.64 UR6, c[0x0][0xb88] ;  /* 0x0002e20000067ab9 */ /* 0x000fe20000000a00 */
[----:B------:R-:W-:Y:S02]  /*e480*/  SHF.R.S32.HI R11, RZ, 0x1f, R7 ;  /* 0x0000001fff0b7819 */ /* 0x000fe40000011407 */
[----:B------:R-:W-:Y:S01]  /*e490*/  IADD3 R6, P3, R7, R4, RZ ;  /* 0x0000000407067210 */ /* 0x000fe20007f7e0ff */
[----:B------:R-:W-:-:S03]  /*e4a0*/  IMAD R2, R2, UR6, RZ ;  /* 0x0000000602027c24 */ /* 0x000fc6000f8e02ff */
[----:B------:R-:W-:Y:S01]  /*e4b0*/  IADD3.X R7, R11, R5, R8, P3, !PT ;  /* 0x000000050b077210 */ /* 0x000fe20001ffe408 */
[C---:B------:R-:W-:Y:S02]  /*e4c0*/  IMAD R5, R9.reuse, UR7, R2 ;  /* 0x0000000709057c24 */ /* 0x040fe4000f8e0202 */
[----:B------:R-:W-:Y:S02]  /*e4d0*/  IMAD.WIDE.U32 R6, R9, UR6, R6 ;  /* 0x0000000609067c25 */ /* 0x000fe4000f8e0006 */
[----:B------:R-:W-:Y:S01]  /*e4e0*/  @P1 IADD3 R4, P3, R46, UR4, RZ ;  /* 0x000000042e041c10 */ /* 0x000fe2000ff7e0ff */
[----:B------:R-:W0:Y:S01]  /*e4f0*/  S2R R13, SR_TID.X ;  /* 0x00000000000d7919 */ /* 0x000e220000002100 */
[----:B------:R-:W-:Y:S01]  /*e500*/  ULDC.64 UR6, c[0x0][0xb50] ;  /* 0x0002d40000067ab9 */ /* 0x000fe20000000a00 */
[----:B------:R-:W-:Y:S01]  /*e510*/  IMAD.IADD R7, R7, 0x1, R5 ;  /* 0x0000000107077824 */ /* 0x000fe200078e0205 */
[----:B------:R-:W-:Y:S01]  /*e520*/  @P1 IADD3.X R5, R48, UR5, RZ, P3, !PT ;  /* 0x0000000530051c10 */ /* 0x000fe20009ffe4ff */
[----:B------:R-:W-:-:S06]  /*e530*/  IMAD.U32 R9, RZ, RZ, UR8 ;  /* 0x00000008ff097e24 */ /* 0x000fcc000f8e00ff */
[----:B------:R1:W5:Y:S01]  /*e540*/  @P1 LDG.E R9, desc[UR40][R4.64] ;  /* 0x0000002804091981 */ /* 0x000362000c1e1900 */
[----:B------:R-:W-:-:S04]  /*e550*/  LEA R8, P4, R6, UR6, 0x2 ;  /* 0x0000000606087c11 */ /* 0x000fc8000f8810ff */
[----:B------:R-:W-:Y:S01]  /*e560*/  LEA.HI.X R10, R6, UR7, R7, 0x2, P4 ;  /* 0x00000007060a7c11 */ /* 0x000fe2000a0f1407 */
[----:B0-----:R-:W-:-:S05]  /*e570*/  VIADD R46, R13, 0xffffff80 ;  /* 0xffffff800d2e7836 */ /* 0x001fca0000000000 */
[----:B------:R-:W-:-:S04]  /*e580*/  SHF.R.S32.HI R37, RZ, 0x1f, R46 ;  /* 0x0000001fff257819 */ /* 0x000fc8000001142e */
[----:B------:R-:W-:-:S04]  /*e590*/  LEA.HI R37, R37, R46, RZ, 0x3 ;  /* 0x0000002e25257211 */ /* 0x000fc800078f18ff */
[----:B------:R-:W-:-:S05]  /*e5a0*/  SHF.R.S32.HI R37, RZ, 0x3, R37 ;  /* 0x00000003ff257819 */ /* 0x000fca0000011425 */
[----:B----4-:R-:W-:Y:S01]  /*e5b0*/  IMAD R11, R37, 0x40, R36 ;  /* 0x00000040250b7824 */ /* 0x010fe200078e0224 */
[----:B-1----:R-:W-:Y:S06]  /*e5c0*/  @P1 BRA `(.L_x_13592) ;  /* 0x0000000000101947 */ /* 0x002fec0003800000 */
[----:B------:R-:W-:Y:S05]  /*e5d0*/  @!P0 BRA `(.L_x_13592) ;  /* 0x00000000000c8947 */ /* 0x000fea0003800000 */
[----:B------:R-:W2:Y:S04]  /*e5e0*/  LDG.E R2, desc[UR40][R26.64] ;  /* 0x000000281a027981 */ /* 0x000ea8000c1e1900 */
[----:B-----5:R-:W2:Y:S02]  /*e5f0*/  LDG.E R9, desc[UR40][R26.64+0x4] ;  /* 0x000004281a097981 */ /* 0x020ea4000c1e1900 */
[----:B--2---:R-:W-:-:S07]  /*e600*/  IMAD.IADD R9, R9, 0x1, -R2 ;  /* 0x0000000109097824 */ /* 0x004fce00078e0a02 */
.L_x_13592:
[----:B------:R-:W2:Y:S01]  /*e610*/  LDL R12, [R1+0x7c] ;  /* 0x00007c00010c7983 */ /* 0x000ea20000100800 */
[----:B------:R-:W-:Y:S01]  /*e620*/  VIADD R4, R13, 0xffffff80 ;  /* 0xffffff800d047836 */ /* 0x000fe20000000000 */
[----:B------:R-:W-:Y:S01]  /*e630*/  ULDC.64 UR4, c[0x0][0xaa0] ;  /* 0x0002a80000047ab9 */ /* 0x000fe20000000a00 */
[----:B-----5:R-:W-:Y:S01]  /*e640*/  IMAD R35, R9, R0, RZ ;  /* 0x0000000009237224 */ /* 0x020fe200078e02ff */
[----:B------:R-:W-:Y:S02]  /*e650*/  SHFL.IDX PT, R6, R8, RZ, 0x1c1f ;  /* 0x001c1fff08067589 */ /* 0x000fe400000e0000 */
[----:B------:R-:W-:Y:S02]  /*e660*/  SHF.R.S32.HI R2, RZ, 0x1f, R4 ;  /* 0x0000001fff027819 */ /* 0x000fe40000011404 */
[----:B------:R-:W0:Y:S02]  /*e670*/  SHFL.IDX PT, R7, R10, RZ, 0x1c1f ;  /* 0x001c1fff0a077589 */ /* 0x000e2400000e0000 */
[----:B------:R-:W-:-:S02]  /*e680*/  LEA.HI R2, R2, R4, RZ, 0x7 ;  /* 0x0000000402027211 */ /* 0x000fc400078f38ff */
[----:B------:R1:W-:Y:S02]  /*e690*/  SHFL.IDX PT, R30, R8, 0x1, 0x1c1f ;  /* 0x003c1f00081e7f89 */ /* 0x0003e400000e0000 */
[----:B------:R-:W-:Y:S02]  /*e6a0*/  LOP3.LUT R2, R2, 0xffffff80, RZ, 0xc0, !PT ;  /* 0xffffff8002027812 */ /* 0x000fe400078ec0ff */
[----:B------:R-:W3:Y:S02]  /*e6b0*/  SHFL.IDX PT, R31, R10, 0x1, 0x1c1f ;  /* 0x003c1f000a1f7f89 */ /* 0x000ee400000e0000 */
[----:B------:R-:W-:Y:S01]  /*e6c0*/  IADD3 R2, R4, -R2, RZ ;  /* 0x8000000204027210 */ /* 0x000fe20007ffe0ff */
[----:B------:R-:W-:-:S03]  /*e6d0*/  IMAD.WIDE R4, R11, 0x2, R24 ;  /* 0x000000020b047825 */ /* 0x000fc600078e0218 */
[----:B------:R-:W-:Y:S02]  /*e6e0*/  LOP3.LUT P0, RZ, R2, 0x3, RZ, 0xc0, !PT ;  /* 0x0000000302ff7812 */ /* 0x000fe4000780c0ff */
[C---:B------:R-:W-:Y:S02]  /*e6f0*/  LOP3.LUT R9, R4.reuse, 0x380, RZ, 0xc0, !PT ;  /* 0x0000038004097812 */ /* 0x040fe400078ec0ff */
[C---:B------:R-:W-:Y:S02]  /*e700*/  IADD3 R13, P3, R4.reuse, 0x1800, RZ ;  /* 0x00001800040d7810 */ /* 0x040fe40007f7e0ff */
[----:B------:R-:W-:Y:S02]  /*e710*/  SHF.R.U64 R9, R9, 0x3, RZ ;  /* 0x0000000309097819 */ /* 0x000fe400000012ff */
[----:B------:R-:W-:Y:S02]  /*e720*/  IADD3 R25, P4, R4, 0x3000, RZ ;  /* 0x0000300004197810 */ /* 0x000fe40007f9e0ff */
[----:B-1----:R-:W-:Y:S01]  /*e730*/  LOP3.LUT R8, R9, R4, RZ, 0x3c, !PT ;  /* 0x0000000409087212 */ /* 0x002fe200078e3cff */
[----:B------:R-:W-:Y:S01]  /*e740*/  IMAD.MOV.U32 R9, RZ, RZ, R5 ;  /* 0x000000ffff097224 */ /* 0x000fe200078e0005 */
[----:B------:R-:W-:-:S04]  /*e750*/  LOP3.LUT R24, R25, 0x380, RZ, 0xc0, !PT ;  /* 0x0000038019187812 */ /* 0x000fc800078ec0ff */
[----:B------:R-:W-:-:S04]  /*e760*/  SHF.R.U64 R24, R24, 0x3, RZ ;  /* 0x0000000318187819 */ /* 0x000fc800000012ff */
[----:B------:R-:W-:Y:S01]  /*e770*/  LOP3.LUT R24, R24, R25, RZ, 0x3c, !PT ;  /* 0x0000001918187212 */ /* 0x000fe200078e3cff */
[----:B------:R-:W-:Y:S01]  /*e780*/  IMAD.X R25, RZ, RZ, R5, P4 ;  /* 0x000000ffff197224 */ /* 0x000fe200020e0605 */
[----:B------:R-:W-:Y:S01]  /*e790*/  SHF.R.S32.HI R38, RZ, 0x1f, R46 ;  /* 0x0000001fff267819 */ /* 0x000fe2000001142e */
[----:B--2---:R-:W-:-:S04]  /*e7a0*/  IMAD R12, R42, 0xc0, R12 ;  /* 0x000000c02a0c7824 */ /* 0x004fc800078e020c */
[C---:B------:R-:W-:Y:S01]  /*e7b0*/  VIADD R2, R12.reuse, 0x8 ;  /* 0x000000080c027836 */ /* 0x040fe20000000000 */
[-C--:B------:R-:W-:Y:S02]  /*e7c0*/  ISETP.GE.OR P1, PT, R12, R35.reuse, P0 ;  /* 0x000000230c00720c */ /* 0x080fe40000726670 */
[----:B------:R-:W-:Y:S02]  /*e7d0*/  LOP3.LUT R12, R13, 0x380, RZ, 0xc0, !PT ;  /* 0x000003800d0c7812 */ /* 0x000fe400078ec0ff */
[----:B------:R-:W-:Y:S02]  /*e7e0*/  ISETP.GE.OR P0, PT, R2, R35, P0 ;  /* 0x000000230200720c */ /* 0x000fe40000706670 */
[----:B------:R-:W-:-:S04]  /*e7f0*/  SHF.R.U64 R12, R12, 0x3, RZ ;  /* 0x000000030c0c7819 */ /* 0x000fc800000012ff */
[----:B------:R-:W-:Y:S01]  /*e800*/  LOP3.LUT R12, R12, R13, RZ, 0x3c, !PT ;  /* 0x0000000d0c0c7212 */ /* 0x000fe200078e3cff */
[----:B------:R-:W-:Y:S02]  /*e810*/  IMAD.X R13, RZ, RZ, R5, P3 ;  /* 0x000000ffff0d7224 */ /* 0x000fe400018e0605 */
[----:B0-----:R-:W-:Y:S04]  /*e820*/  @!P1 ST.E desc[UR40][R6.64], R20 ;  /* 0x0000001406009985 */ /* 0x001fe8000c101928 */
[----:B---3--:R0:W-:Y:S01]  /*e830*/  @!P0 ST.E desc[UR40][R30.64], R3 ;  /* 0x000000031e008985 */ /* 0x0081e2000c101928 */
[----:B------:R-:W-:-:S03]  /*e840*/  IADD3 R21, P0, R4, 0x4800, RZ ;  /* 0x0000480004157810 */ /* 0x000fc60007f1e0ff */
[----:B------:R-:W2:Y:S01]  /*e850*/  LD.E.128 R8, desc[UR40][R8.64] ;  /* 0x0000002808087980 */ /* 0x000ea2000c101d00 */
[----:B------:R-:W-:-:S03]  /*e860*/  LOP3.LUT R2, R21, 0x380, RZ, 0xc0, !PT ;  /* 0x0000038015027812 */ /* 0x000fc600078ec0ff */
[----:B------:R-:W3:Y:S01]  /*e870*/  LD.E.128 R12, desc[UR40][R12.64] ;  /* 0x000000280c0c7980 */ /* 0x000ee2000c101d00 */
[----:B------:R-:W-:Y:S01]  /*e880*/  SHF.R.U64 R2, R2, 0x3, RZ ;  /* 0x0000000302027819 */ /* 0x000fe200000012ff */
[----:B0-----:R-:W-:-:S03]  /*e890*/  IMAD R3, R29, UR4, RZ ;  /* 0x000000041d037c24 */ /* 0x001fc6000f8e02ff */
[----:B------:R-:W-:Y:S01]  /*e8a0*/  LOP3.LUT R4, R2, R21, RZ, 0x3c, !PT ;  /* 0x0000001502047212 */ /* 0x000fe200078e3cff */
[----:B------:R-:W4:Y:S01]  /*e8b0*/  LD.E.128 R24, desc[UR40][R24.64] ;  /* 0x0000002818187980 */ /* 0x000f22000c101d00 */
[----:B------:R-:W0:Y:S01]  /*e8c0*/  @P2 LDC R29, c[0x0][0xbec] ;  /* 0x0002fb00ff1d2b82 */ /* 0x000e220000000800 */
[C---:B------:R-:W-:Y:S02]  /*e8d0*/  IMAD R21, R28.reuse, UR5, R3 ;  /* 0x000000051c157c24 */ /* 0x040fe4000f8e0203 */
[----:B------:R-:W-:Y:S01]  /*e8e0*/  IMAD.WIDE.U32 R2, R28, UR4, RZ ;  /* 0x000000041c027c25 */ /* 0x000fe2000f8e00ff */
[----:B------:R-:W-:-:S03]  /*e8f0*/  ULDC.64 UR4, c[0x0][0xae8] ;  /* 0x0002ba0000047ab9 */ /* 0x000fc60000000a00 */
[----:B------:R-:W-:Y:S01]  /*e900*/  IMAD.IADD R3, R3, 0x1, R21 ;  /* 0x0000000103037824 */ /* 0x000fe200078e0215 */
[----:B------:R-:W-:Y:S01]  /*e910*/  LEA.HI R38, R38, R46, RZ, 0x3 ;  /* 0x0000002e26267211 */ /* 0x000fe200078f18ff */
[----:B------:R-:W-:Y:S01]  /*e920*/  IMAD R21, R34, UR4, RZ ;  /* 0x0000000422157c24 */ /* 0x000fe2000f8e02ff */
[----:B------:R-:W1:Y:S01]  /*e930*/  @P2 LDC R31, c[0x0][0xbf0] ;  /* 0x0002fc00ff1f2b82 */ /* 0x000e620000000800 */
[----:B------:R-:W2:Y:S01]  /*e940*/  LDL R34, [R1+0x8c] ;  /* 0x00008c0001227983 */ /* 0x000ea20000100800 */
[----:B------:R-:W-:Y:S01]  /*e950*/  LOP3.LUT R38, R38, 0xfffffff8, RZ, 0xc0, !PT ;  /* 0xfffffff826267812 */ /* 0x000fe200078ec0ff */
[----:B------:R-:W-:-:S04]  /*e960*/  IMAD.X R5, RZ, RZ, R5, P0 ;  /* 0x000000ffff057224 */ /* 0x000fc800000e0605 */
[----:B------:R-:W-:Y:S02]  /*e970*/  IMAD.IADD R38, R46, 0x1, -R38 ;  /* 0x000000012e267824 */ /* 0x000fe400078e0a26 */
[----:B------:R-:W-:Y:S01]  /*e980*/  IMAD R21, R44, UR5, R21 ;  /* 0x000000052c157c24 */ /* 0x000fe2000f8e0215 */
[----:B------:R-:W5:Y:S01]  /*e990*/  LD.E.128 R4, desc[UR40][R4.64] ;  /* 0x0000002804047980 */ /* 0x000f62000c101d00 */
[----:B------:R-:W-:Y:S02]  /*e9a0*/  IMAD R20, R38, 0x30, R37 ;  /* 0x0000003026147824 */ /* 0x000fe400078e0225 */
        /* <DEDUP_REMOVED lines=8> */
[----:B------:R-:W-:-:S04]  /*ea30*/  IMAD R30, R42, 0xc0, R20 ;  /* 0x000000c02a1e7824 */ /* 0x000fc800078e0214 */
[----:B------:R-:W-:-:S04]  /*ea40*/  @P2 IMAD.HI.U32 R20, R30, R29, RZ ;  /* 0x0000001d1e142227 */ /* 0x000fc800078e00ff */
[----:B------:R-:W-:Y:S01]  /*ea50*/  IMAD.IADD R3, R3, 0x1, R21 ;  /* 0x0000000103037824 */ /* 0x000fe200078e0215 */
[----:B------:R-:W-:Y:S01]  /*ea60*/  MOV R21, R30 ;  /* 0x0000001e00157202 */ /* 0x000fe20000000f00 */
[----:B------:R-:W-:Y:S01]  /*ea70*/  IMAD R28, R32, UR4, RZ ;  /* 0x00000004201c7c24 */ /* 0x000fe2000f8e02ff */
[----:B-1----:R-:W-:Y:S01]  /*ea80*/  @P2 SHF.R.U32.HI R21, RZ, R31, R20 ;  /* 0x0000001fff152219 */ /* 0x002fe20000011614 */
[----:B------:R-:W-:-:S04]  /*ea90*/  IMAD.WIDE.U32 R2, R33, UR4, R2 ;  /* 0x0000000421027c25 */ /* 0x000fc8000f8e0002 */
[----:B------:R-:W-:Y:S01]  /*eaa0*/  IMAD R29, R33, UR5, R28 ;  /* 0x00000005211d7c24 */ /* 0x000fe2000f8e021c */
[--C-:B------:R-:W-:Y:S01]  /*eab0*/  SHF.R.S32.HI R20, RZ, 0x1f, R21.reuse ;  /* 0x0000001fff147819 */ /* 0x100fe20000011415 */
[----:B------:R-:W-:Y:S01]  /*eac0*/  IMAD.MOV R31, RZ, RZ, -R21 ;  /* 0x000000ffff1f7224 */ /* 0x000fe200078e0a15 */
[----:B------:R-:W-:Y:S01]  /*ead0*/  ULDC.64 UR4, c[0x0][0xae0] ;  /* 0x0002b80000047ab9 */ /* 0x000fe20000000a00 */
[----:B------:R-:W-:Y:S02]  /*eae0*/  IMAD.IADD R3, R3, 0x1, R29 ;  /* 0x0000000103037824 */ /* 0x000fe400078e021d */
[----:B------:R-:W-:Y:S02]  /*eaf0*/  IMAD R29, R0, R31, R30 ;  /* 0x0000001f001d7224 */ /* 0x000fe400078e021e */
[----:B------:R-:W-:Y:S02]  /*eb00*/  IMAD R20, R20, UR4, RZ ;  /* 0x0000000414147c24 */ /* 0x000fe4000f8e02ff */
[----:B------:R-:W-:Y:S01]  /*eb10*/  IMAD.WIDE.U32 R2, R21, UR4, R2 ;  /* 0x0000000415027c25 */ /* 0x000fe2000f8e0002 */
[----:B------:R-:W-:-:S03]  /*eb20*/  SHF.R.S32.HI R0, RZ, 0x1f, R29 ;  /* 0x0000001fff007819 */ /* 0x000fc6000001141d */
[----:B------:R-:W-:Y:S01]  /*eb30*/  IMAD R31, R21, UR5, R20 ;  /* 0x00000005151f7c24 */ /* 0x000fe2000f8e0214 */
[----:B------:R-:W-:Y:S02]  /*eb40*/  ULDC.64 UR4, c[0x0][0xad8] ;  /* 0x0002b60000047ab9 */ /* 0x000fe40000000a00 */
[----:B------:R-:W-:Y:S02]  /*eb50*/  IMAD R0, R0, UR4, RZ ;  /* 0x0000000400007c24 */ /* 0x000fe4000f8e02ff */
[----:B------:R-:W-:Y:S02]  /*eb60*/  IMAD.IADD R3, R3, 0x1, R31 ;  /* 0x0000000103037824 */ /* 0x000fe400078e021f */
[C---:B------:R-:W-:Y:S02]  /*eb70*/  IMAD R21, R29.reuse, UR5, R0 ;  /* 0x000000051d157c24 */ /* 0x040fe4000f8e0200 */
[----:B------:R-:W-:Y:S01]  /*eb80*/  IMAD.WIDE.U32 R2, R29, UR4, R2 ;  /* 0x000000041d027c25 */ /* 0x000fe2000f8e0002 */
[----:B------:R-:W-:-:S03]  /*eb90*/  ULDC.64 UR4, c[0x0][0xa80] ;  /* 0x0002a00000047ab9 */ /* 0x000fc60000000a00 */
[----:B------:R-:W-:Y:S01]  /*eba0*/  IMAD.IADD R3, R3, 0x1, R21 ;  /* 0x0000000103037824 */ /* 0x000fe200078e0215 */
[----:B------:R-:W-:Y:S01]  /*ebb0*/  LEA R30, P0, R2, UR4, 0x1 ;  /* 0x00000004021e7c11 */ /* 0x000fe2000f8008ff */
[----:B------:R-:W-:Y:S01]  /*ebc0*/  IMAD R32, R42, 0xc0, R37 ;  /* 0x000000c02a207824 */ /* 0x000fe200078e0225 */
[----:B------:R-:W-:Y:S02]  /*ebd0*/  ULDC UR4, c[0x0][0xac8] ;  /* 0x0002b20000047ab9 */ /* 0x000fe40000000800 */
[----:B------:R-:W-:Y:S01]  /*ebe0*/  LEA.HI.X R31, R2, UR5, R3, 0x1, P0 ;  /* 0x00000005021f7c11 */ /* 0x000fe200080f0c03 */
[----:B0-----:R-:W0:Y:S04]  /*ebf0*/  SHFL.IDX PT, R20, R30, RZ, 0x181f ;  /* 0x00181fff1e147589 */ /* 0x001e2800000e0000 */
[----:B------:R-:W1:Y:S04]  /*ec00*/  SHFL.IDX PT, R28, R30, 0x1, 0x181f ;  /* 0x00381f001e1c7f89 */ /* 0x000e6800000e0000 */
[----:B------:R-:W1:Y:S01]  /*ec10*/  SHFL.IDX PT, R33, R30, 0x2, 0x181f ;  /* 0x00581f001e217f89 */ /* 0x000e6200000e0000 */
[----:B------:R-:W-:-:S03]  /*ec20*/  ISETP.GE.AND P0, PT, R36, UR4, PT ;  /* 0x0000000424007c0c */ /* 0x000fc6000bf06270 */
[----:B------:R-:W2:Y:S01]  /*ec30*/  SHFL.IDX PT, R3, R31, RZ, 0x181f ;  /* 0x00181fff1f037589 */ /* 0x000ea200000e0000 */
[----:B------:R-:W-:-:S03]  /*ec40*/  VIADD R0, R32, 0x30 ;  /* 0x0000003020007836 */ /* 0x000fc60000000000 */
[----:B------:R-:W2:Y:S01]  /*ec50*/  SHFL.IDX PT, R21, R31, 0x1, 0x181f ;  /* 0x00381f001f157f89 */ /* 0x000ea200000e0000 */
[----:B------:R-:W-:-:S03]  /*ec60*/  VIADD R2, R32, 0x60 ;  /* 0x0000006020027836 */ /* 0x000fc60000000000 */
[----:B------:R-:W2:Y:S01]  /*ec70*/  SHFL.IDX PT, R29, R31, 0x2, 0x181f ;  /* 0x00581f001f1d7f89 */ /* 0x000ea200000e0000 */
[-C--:B------:R-:W-:Y:S02]  /*ec80*/  ISETP.GE.OR P1, PT, R32, R35.reuse, P0 ;  /* 0x000000232000720c */ /* 0x080fe40000726670 */
[-C--:B------:R-:W-:Y:S02]  /*ec90*/  ISETP.GE.OR P2, PT, R0, R35.reuse, P0 ;  /* 0x000000230000720c */ /* 0x080fe40000746670 */
[----:B------:R-:W-:Y:S01]  /*eca0*/  ISETP.GE.OR P3, PT, R2, R35, P0 ;  /* 0x000000230200720c */ /* 0x000fe20000766670 */
[----:B------:R-:W-:-:S08]  /*ecb0*/  VIADD R0, R18, 0x13220 ;  /* 0x0001322012007836 */ /* 0x000fd00000000000 */
[C---:B0-----:R-:W-:Y:S02]  /*ecc0*/  @!P1 LEA R2, P4, R36.reuse, R20, 0x1 ;  /* 0x0000001424029211 */ /* 0x041fe400078808ff */
[C---:B-1----:R-:W-:Y:S02]  /*ecd0*/  @!P2 LEA R20, P5, R36.reuse, R28, 0x1 ;  /* 0x0000001c2414a211 */ /* 0x042fe400078a08ff */
[----:B------:R-:W-:Y:S02]  /*ece0*/  @!P3 LEA R28, P6, R36, R33, 0x1 ;  /* 0x00000021241cb211 */ /* 0x000fe400078c08ff */
[----:B------:R-:W-:-:S04]  /*ecf0*/  PRMT R0, RZ, 0x654, R0 ;  /* 0x00000654ff007816 */ /* 0x000fc80000000000 */
[----:B------:R0:W-:Y:S02]  /*ed00*/  SYNCS.ARRIVE.TRANS64.RED.A1T0 RZ, [R0+URZ], RZ ;  /* 0x000000ff00ff79a7 */ /* 0x0001e4000810043f */
[----:B0-----:R-:W-:-:S05]  /*ed10*/  VIADD R0, R32, 0x90 ;  /* 0x0000009020007836 */ /* 0x001fca0000000000 */
[----:B------:R-:W-:Y:S01]  /*ed20*/  ISETP.GE.OR P0, PT, R0, R35, P0 ;  /* 0x000000230000720c */ /* 0x000fe20000706670 */
[----:B------:R-:W0:Y:S04]  /*ed30*/  SHFL.IDX PT, R30, R30, 0x3, 0x181f ;  /* 0x00781f001e1e7f89 */ /* 0x000e2800000e0000 */
[----:B------:R-:W1:Y:S01]  /*ed40*/  SHFL.IDX PT, R31, R31, 0x3, 0x181f ;  /* 0x00781f001f1f7f89 */ /* 0x000e6200000e0000 */
[C-C-:B--2---:R-:W-:Y:S02]  /*ed50*/  @!P1 LEA.HI.X R3, R36.reuse, R3, R34.reuse, 0x1, P4 ;  /* 0x0000000324039211 */ /* 0x144fe400020f0c22 */
[C-C-:B------:R-:W-:Y:S02]  /*ed60*/  @!P2 LEA.HI.X R21, R36.reuse, R21, R34.reuse, 0x1, P5 ;  /* 0x000000152415a211 */ /* 0x140fe400028f0c22 */
[----:B------:R-:W-:Y:S01]  /*ed70*/  @!P3 LEA.HI.X R29, R36, R29, R34, 0x1, P6 ;  /* 0x0000001d241db211 */ /* 0x000fe200030f0c22 */
[----:B------:R2:W-:Y:S04]  /*ed80*/  @!P1 ST.E.128 desc[UR40][R2.64], R8 ;  /* 0x0000000802009985 */ /* 0x0005e8000c101d28 */
[----:B---3--:R2:W-:Y:S04]  /*ed90*/  @!P2 ST.E.128 desc[UR40][R20.64], R12 ;  /* 0x0000000c1400a985 */ /* 0x0085e8000c101d28 */
[----:B----4-:R2:W-:Y:S01]  /*eda0*/  @!P3 ST.E.128 desc[UR40][R28.64], R24 ;  /* 0x000000181c00b985 */ /* 0x0105e2000c101d28 */
[----:B01----:R-:W-:Y:S05]  /*edb0*/  @P0 BRA `(.L_x_13593) ;  /* 0x0000000800800947 */ /* 0x003fea0003800000 */
[----:B--2---:R-:W-:-:S04]  /*edc0*/  LEA R2, P0, R36, R30, 0x1 ;  /* 0x0000001e24027211 */ /* 0x004fc800078008ff */
[----:B------:R-:W-:-:S05]  /*edd0*/  LEA.HI.X R3, R36, R31, R34, 0x1, P0 ;  /* 0x0000001f24037211 */ /* 0x000fca00000f0c22 */
[----:B-----5:R0:W-:Y:S01]  /*ede0*/  ST.E.128 desc[UR40][R2.64], R4 ;  /* 0x0000000402007985 */ /* 0x0201e2000c101d28 */
[----:B------:R-:W-:Y:S05]  /*edf0*/  BRA `(.L_x_13593) ;  /* 0x0000000800707947 */ /* 0x000fea0003800000 */
.L_x_13591:
[----:B------:R-:W2:Y:S01]  /*ee00*/  LDL.LU R4, [R1+0x48] ;  /* 0x0000480001047983 */ /* 0x000ea20000300800 */
[----:B------:R-:W-:Y:S01]  /*ee10*/  ULDC.64 UR4, c[0x0][0xc00] ;  /* 0x0003000000047ab9 */ /* 0x000fe20000000a00 */
[----:B------:R-:W-:Y:S01]  /*ee20*/  MOV R6, RZ ;  /* 0x000000ff00067202 */ /* 0x000fe20000000f00 */
[----:B------:R-:W1:Y:S01]  /*ee30*/  LDC R25, c[0x0][0xbe8] ;  /* 0x0002fa00ff197b82 */ /* 0x000e620000000800 */
[----:B------:R-:W3:Y:S01]  /*ee40*/  LDL.LU R0, [R1+0x4c] ;  /* 0x00004c0001007983 */ /* 0x000ee20000300800 */
[----:B------:R-:W-:-:S04]  /*ee50*/  ISETP.NE.U32.AND P0, PT, RZ, UR4, PT ;  /* 0x00000004ff007c0c */ /* 0x000fc8000bf05070 */
[----:B------:R-:W-:Y:S02]  /*ee60*/  ISETP.NE.AND.EX P0, PT, RZ, UR5, PT, P0 ;  /* 0x00000005ff007c0c */ /* 0x000fe4000bf05300 */
[----:B--2---:R-:W-:-:S04]  /*ee70*/  IADD3 R2, P1, R4, UR4, RZ ;  /* 0x0000000404027c10 */ /* 0x004fc8000ff3e0ff */
        /* <DEDUP_REMOVED lines=11> */
[----:B-1----:R-:W-:Y:S01]  /*ef30*/  ISETP.NE.AND P2, PT, R25, 0x1, PT ;  /* 0x000000011900780c */ /* 0x002fe20003f45270 */
[----:B---3--:R-:W-:-:S12]  /*ef40*/  VIADD R26, R7, 0xffffff80 ;  /* 0xffffff80071a7836 */ /* 0x008fd80000000000 */
[----:B------:R-:W1:Y:S01]  /*ef50*/  @P2 LDC R27, c[0x0][0xbec] ;  /* 0x0002fb00ff1b2b82 */ /* 0x000e620000000800 */
[----:B------:R-:W-:Y:S01]  /*ef60*/  ISETP.GE.AND P3, PT, R26, 0xc0, PT ;  /* 0x000000c01a00780c */ /* 0x000fe20003f66270 */
[----:B--2---:R-:W-:-:S12]  /*ef70*/  @P1 BRA `(.L_x_13594) ;  /* 0x0000000000101947 */ /* 0x004fd80003800000 */
[----:B------:R-:W-:Y:S05]  /*ef80*/  @!P0 BRA `(.L_x_13594) ;  /* 0x00000000000c8947 */ /* 0x000fea0003800000 */
[----:B------:R-:W2:Y:S04]  /*ef90*/  LDG.E R5, desc[UR40][R2.64] ;  /* 0x0000002802057981 */ /* 0x000ea8000c1e1900 */
[----:B-----5:R-:W2:Y:S02]  /*efa0*/  LDG.E R0, desc[UR40][R2.64+0x4] ;  /* 0x0000042802007981 */ /* 0x020ea4000c1e1900 */
[----:B--2---:R-:W-:-:S07]  /*efb0*/  IMAD.IADD R0, R0, 0x1, -R5 ;  /* 0x0000000100007824 */ /* 0x004fce00078e0a05 */
.L_x_13594:
[----:B------:R-:W2:Y:S04]  /*efc0*/  LDL.LU R3, [R1+0x40] ;  /* 0x0000400001037983 */ /* 0x000ea80000300800 */
[----:B------:R-:W3:Y:S04]  /*efd0*/  LDL.LU R2, [R1+0x5c] ;  /* 0x00005c0001027983 */ /* 0x000ee80000300800 */
[----:B------:R-:W4:Y:S04]  /*efe0*/  LDL R24, [R1+0x44] ;  /* 0x0000440001187983 */ /* 0x000f280000100800 */
[----:B------:R0:W5:Y:S01]  /*eff0*/  LDL R14, [R1+0x58] ;  /* 0x00005800010e7983 */ /* 0x0001620000100800 */
[----:B------:R-:W-:Y:S01]  /*f000*/  BSSY B1, `(.L_x_13595) ;  /* 0x000002d000017945 */ /* 0x000fe20003800000 */
[----:B-----5:R-:W-:-:S02]  /*f010*/  SHF.R.S32.HI R11, RZ, 0x1f, R6 ;  /* 0x0000001fff0b7819 */ /* 0x020fc40000011406 */
[----:B--2---:R-:W-:Y:S02]  /*f020*/  SEL R13, R3, RZ, !P0 ;  /* 0x000000ff030d7207 */ /* 0x004fe40004000000 */
[----:B---3--:R-:W-:Y:S02]  /*f030*/  SEL R12, R2, RZ, !P0 ;  /* 0x000000ff020c7207 */ /* 0x008fe40004000000 */
[----:B----4-:R-:W-:Y:S01]  /*f040*/  SHF.R.S32.HI R10, RZ, 0x1f, R24 ;  /* 0x0000001fff0a7819 */ /* 0x010fe20000011418 */
        /* <DEDUP_REMOVED lines=23> */
[C---:B------:R-:W-:Y:S02]  /*f1c0*/  IADD3 R7, -R5.reuse, RZ, RZ ;  /* 0x000000ff05077210 */ /* 0x040fe40007ffe1ff */
[----:B------:R-:W-:-:S03]  /*f1d0*/  IADD3 R2, P0, R5, R2, RZ ;  /* 0x0000000205027210 */ /* 0x000fc60007f1e0ff */
        /* <DEDUP_REMOVED lines=15> */
.L_x_13596:
[----:B------:R-:W-:Y:S05]  /*f2d0*/  BSYNC B1 ;  /* 0x0000000000017941 */ /* 0x000fea0003800000 */
.L_x_13595:
[----:B------:R-:W2:Y:S04]  /*f2e0*/  LDL R15, [R1+0x60] ;  /* 0x00006000010f7983 */ /* 0x000ea80000100800 */
[----:B------:R-:W3:Y:S01]  /*f2f0*/  LDL R20, [R1+0x8c] ;  /* 0x00008c0001147983 */ /* 0x000ee20000100800 */
[--C-:B0-----:R-:W-:Y:S01]  /*f300*/  SHF.R.S32.HI R4, RZ, 0x1f, R26.reuse ;  /* 0x0000001fff047819 */ /* 0x101fe2000001141a */
[----:B------:R-:W0:Y:S01]  /*f310*/  @P2 LDC R9, c[0x0][0xbf0] ;  /* 0x0002fc00ff092b82 */ /* 0x000e220000000800 */
[----:B------:R-:W-:Y:S01]  /*f320*/  SHF.R.S32.HI R21, RZ, 0x1f, R26 ;  /* 0x0000001fff157819 */ /* 0x000fe2000001141a */
[----:B------:R-:W-:Y:S01]  /*f330*/  ULDC.64 UR4, c[0x0][0xaa0] ;  /* 0x0002a80000047ab9 */ /* 0x000fe20000000a00 */
[-C--:B------:R-:W-:Y:S01]  /*f340*/  LEA.HI R4, R4, R26.reuse, RZ, 0x3 ;  /* 0x0000001a04047211 */ /* 0x080fe200078f18ff */
[----:B------:R-:W-:Y:S01]  /*f350*/  IMAD R3, R11, UR4, RZ ;  /* 0x000000040b037c24 */ /* 0x000fe2000f8e02ff */
[----:B------:R-:W-:-:S02]  /*f360*/  LEA.HI R21, R21, R26, RZ, 0x3 ;  /* 0x0000001a15157211 */ /* 0x000fc400078f18ff */
        /* <DEDUP_REMOVED lines=11> */
[----:B-1----:R-:W-:-:S04]  /*f420*/  @P2 IMAD.HI.U32 R4, R8, R27, RZ ;  /* 0x0000001b08042227 */ /* 0x002fc800078e00ff */
        /* <DEDUP_REMOVED lines=20> */
[----:B------:R-:W-:Y:S02]  /*f570*/  IMAD R14, R14, 0xc0, R21 ;  /* 0x000000c00e0e7824 */ /* 0x000fe400078e0215 */
[C---:B------:R-:W-:Y:S02]  /*f580*/  IMAD R5, R7.reuse, UR5, R4 ;  /* 0x0000000507057c24 */ /* 0x040fe4000f8e0204 */
[----:B------:R-:W-:Y:S01]  /*f590*/  IMAD.WIDE.U32 R2, R7, UR4, R2 ;  /* 0x0000000407027c25 */ /* 0x000fe2000f8e0002 */
[----:B------:R-:W-:-:S03]  /*f5a0*/  ULDC.64 UR4, c[0x0][0xa80] ;  /* 0x0002a00000047ab9 */ /* 0x000fc60000000a00 */
[----:B------:R-:W-:Y:S01]  /*f5b0*/  IMAD.IADD R3, R3, 0x1, R5 ;  /* 0x0000000103037824 */ /* 0x000fe200078e0205 */
[----:B------:R-:W-:Y:S01]  /*f5c0*/  LEA R4, P0, R2, UR4, 0x1 ;  /* 0x0000000402047c11 */ /* 0x000fe2000f8008ff */
[----:B------:R-:W-:Y:S01]  /*f5d0*/  ULDC UR4, c[0x0][0xac8] ;  /* 0x0002b20000047ab9 */ /* 0x000fe20000000800 */
[----:B------:R-:W-:Y:S02]  /*f5e0*/  IMAD R25, R0, R25, RZ ;  /* 0x0000001900197224 */ /* 0x000fe400078e02ff */
[----:B------:R-:W-:Y:S01]  /*f5f0*/  LEA.HI.X R8, R2, UR5, R3, 0x1, P0 ;  /* 0x0000000502087c11 */ /* 0x000fe200080f0c03 */
[----:B------:R-:W0:Y:S01]  /*f600*/  SHFL.IDX PT, R6, R4, RZ, 0x181f ;  /* 0x00181fff04067589 */ /* 0x000e2200000e0000 */
[C---:B------:R-:W-:Y:S02]  /*f610*/  VIADD R0, R14.reuse, 0x30 ;  /* 0x000000300e007836 */ /* 0x040fe40000000000 */
[C---:B------:R-:W-:Y:S01]  /*f620*/  VIADD R2, R14.reuse, 0x60 ;  /* 0x000000600e027836 */ /* 0x040fe20000000000 */
[----:B------:R-:W1:Y:S01]  /*f630*/  SHFL.IDX PT, R9, R4, 0x1, 0x181f ;  /* 0x00381f0004097f89 */ /* 0x000e6200000e0000 */
[----:B------:R-:W-:-:S03]  /*f640*/  VIADD R3, R14, 0x90 ;  /* 0x000000900e037836 */ /* 0x000fc60000000000 */
[----:B------:R-:W4:Y:S04]  /*f650*/  SHFL.IDX PT, R11, R4, 0x2, 0x181f ;  /* 0x00581f00040b7f89 */ /* 0x000f2800000e0000 */
[----:B------:R-:W3:Y:S04]  /*f660*/  SHFL.IDX PT, R5, R8, RZ, 0x181f ;  /* 0x00181fff08057589 */ /* 0x000ee800000e0000 */
[----:B------:R1:W5:Y:S04]  /*f670*/  SHFL.IDX PT, R13, R4, 0x3, 0x181f ;  /* 0x00781f00040d7f89 */ /* 0x00036800000e0000 */
[----:B------:R-:W5:Y:S04]  /*f680*/  SHFL.IDX PT, R7, R8, 0x1, 0x181f ;  /* 0x00381f0008077f89 */ /* 0x000f6800000e0000 */
[----:B------:R-:W5:Y:S04]  /*f690*/  SHFL.IDX PT, R10, R8, 0x2, 0x181f ;  /* 0x00581f00080a7f89 */ /* 0x000f6800000e0000 */
[----:B------:R5:W5:Y:S01]  /*f6a0*/  SHFL.IDX PT, R12, R8, 0x3, 0x181f ;  /* 0x00781f00080c7f89 */ /* 0x000b6200000e0000 */
[----:B--2---:R-:W-:-:S04]  /*f6b0*/  ISETP.GE.AND P0, PT, R15, UR4, PT ;  /* 0x000000040f007c0c */ /* 0x004fc8000bf06270 */
[-C--:B------:R-:W-:Y:S02]  /*f6c0*/  ISETP.GE.OR P3, PT, R14, R25.reuse, P0 ;  /* 0x000000190e00720c */ /* 0x080fe40000766670 */
[-C--:B------:R-:W-:Y:S02]  /*f6d0*/  ISETP.GE.OR P2, PT, R0, R25.reuse, P0 ;  /* 0x000000190000720c */ /* 0x080fe40000746670 */
[-C--:B------:R-:W-:Y:S02]  /*f6e0*/  ISETP.GE.OR P1, PT, R2, R25.reuse, P0 ;  /* 0x000000190200720c */ /* 0x080fe40000726670 */
[----:B------:R-:W-:-:S07]  /*f6f0*/  ISETP.GE.OR P0, PT, R3, R25, P0 ;  /* 0x000000190300720c */ /* 0x000fce0000706670 */
[C---:B0-----:R-:W-:Y:S02]  /*f700*/  @!P3 LEA R2, P6, R15.reuse, R6, 0x1 ;  /* 0x000000060f02b211 */ /* 0x041fe400078c08ff */
[C---:B-1----:R-:W-:Y:S02]  /*f710*/  @!P2 LEA R4, P5, R15.reuse, R9, 0x1 ;  /* 0x000000090f04a211 */ /* 0x042fe400078a08ff */
[C---:B----4-:R-:W-:Y:S02]  /*f720*/  @!P1 LEA R6, P4, R15.reuse, R11, 0x1 ;  /* 0x0000000b0f069211 */ /* 0x050fe400078808ff */
[C-C-:B---3--:R-:W-:Y:S02]  /*f730*/  @!P3 LEA.HI.X R3, R15.reuse, R5, R20.reuse, 0x1, P6 ;  /* 0x000000050f03b211 */ /* 0x148fe400030f0c14 */
[C---:B-----5:R-:W-:Y:S02]  /*f740*/  @!P0 LEA R8, P6, R15.reuse, R13, 0x1 ;  /* 0x0000000d0f088211 */ /* 0x060fe400078c08ff */
[C-C-:B------:R-:W-:Y:S01]  /*f750*/  @!P2 LEA.HI.X R5, R15.reuse, R7, R20.reuse, 0x1, P5 ;  /* 0x000000070f05a211 */ /* 0x140fe200028f0c14 */
[----:B------:R1:W-:Y:S01]  /*f760*/  @!P3 ST.E.128 desc[UR40][R2.64], RZ ;  /* 0x000000ff0200b985 */ /* 0x0003e2000c101d28 */
[----:B------:R-:W-:-:S02]  /*f770*/  @!P1 LEA.HI.X R7, R15, R10, R20, 0x1, P4 ;  /* 0x0000000a0f079211 */ /* 0x000fc400020f0c14 */
[----:B------:R-:W-:Y:S01]  /*f780*/  @!P0 LEA.HI.X R9, R15, R12, R20, 0x1, P6 ;  /* 0x0000000c0f098211 */ /* 0x000fe200030f0c14 */
[----:B------:R1:W-:Y:S04]  /*f790*/  @!P2 ST.E.128 desc[UR40][R4.64], RZ ;  /* 0x000000ff0400a985 */ /* 0x0003e8000c101d28 */
[----:B------:R1:W-:Y:S04]  /*f7a0*/  @!P1 ST.E.128 desc[UR40][R6.64], RZ ;  /* 0x000000ff06009985 */ /* 0x0003e8000c101d28 */
[----:B------:R1:W-:Y:S02]  /*f7b0*/  @!P0 ST.E.128 desc[UR40][R8.64], RZ ;  /* 0x000000ff08008985 */ /* 0x0003e4000c101d28 */
.L_x_13593:
[----:B------:R-:W-:Y:S05]  /*f7c0*/  BSYNC B0 ;  /* 0x0000000000007941 */ /* 0x000fea0003800000 */
.L_x_13590:
[----:B------:R-:W3:Y:S01]  /*f7d0*/  LDL R0, [R1+0xc] ;  /* 0x00000c0001007983 */ /* 0x000ee20000100800 */
[----:B------:R-:W-:Y:S02]  /*f7e0*/  ULDC UR4, c[0x0][0xc3c] ;  /* 0x00030f0000047ab9 */ /* 0x000fe40000000800 */
[----:B---3--:R-:W-:-:S13]  /*f7f0*/  ISETP.GE.AND P0, PT, R0, UR4, PT ;  /* 0x0000000400007c0c */ /* 0x008fda000bf06270 */
[----:B------:R-:W-:Y:S05]  /*f800*/  @!P0 BRA `(.L_x_13597) ;  /* 0xffffff1800448947 */ /* 0x000fea000383ffff */
[----:B------:R-:W-:Y:S05]  /*f810*/  BRA `(.L_x_13495) ;  /* 0x0000007400187947 */ /* 0x000fea0003800000 */
.L_x_13493:
[----:B------:R-:W-:-:S08]  /*f820*/  NOP ;  /* 0x0000000000007918 */ /* 0x000fd00000000000 */
[----:B--2---:R-:W0:-:S00]  /*f830*/  USETMAXREG.DEALLOC.CTAPOOL 0x20 ;  /* 0x00000020000079c8 */ /* 0x004e0000080e0500 */
        /* <DEDUP_REMOVED lines=15> */
[----:B------:R-:W-:Y:S01]  /*f930*/  IMAD.MOV.U32 R0, RZ, RZ, RZ ;  /* 0x000000ffff007224 */ /* 0x000fe200078e00ff */
[----:B------:R-:W1:Y:S01]  /*f940*/  S2UR UR6, SR_CTAID.X ;  /* 0x00000000000679c3 */ /* 0x000e620000002500 */
[----:B------:R-:W-:Y:S01]  /*f950*/  ULDC UR5, c[0x0][0xc38] ;  /* 0x00030e0000057ab9 */ /* 0x000fe20000000800 */
        /* <DEDUP_REMOVED lines=38> */
.L_x_13603:
        /* <DEDUP_REMOVED lines=12> */
.L_x_13602:
[----:B------:R-:W-:Y:S05]  /*fc80*/  BSYNC B0 ;  /* 0x0000000000007941 */ /* 0x000fea0003800000 */
.L_x_13601:
[----:B0----5:R-:W0:Y:S02]  /*fc90*/  SHFL.UP PT, R2, R0, 0x1, RZ ;  /* 0x0420000000027989 */ /* 0x021e2400000e00ff */
        /* <DEDUP_REMOVED lines=20> */
.L_x_13599:
        /* <DEDUP_REMOVED lines=15> */
.L_x_13604:
        /* <DEDUP_REMOVED lines=21> */
[----:B------:R-:W-:-:S06]  /*10020*/  @P0 IADD3 R2, R2, 0x1, RZ ;  /* 0x0000000102020810 */ /* 0x000fcc0007ffe0ff */
[----:B------:R-:W-:Y:S01]  /*10030*/  @!P2 IMAD.MOV R2, RZ, RZ, -R2 ;  /* 0x000000ffff02a224 */ /* 0x000fe200078e0a02 */
[----:B------:R-:W-:-:S05]  /*10040*/  @!P1 LOP3.LUT R2, RZ, R0, RZ, 0x33, !PT ;  /* 0x00000000ff029212 */ /* 0x000fca00078e33ff */
[--C-:B------:R-:W-:Y:S02]  /*10050*/  IMAD.MOV R17, RZ, RZ, -R2.reuse ;  /* 0x000000ffff117224 */ /* 0x100fe400078e0a02 */
[----:B------:R-:W-:Y:S02]  /*10060*/  IMAD.MOV.U32 R18, RZ, RZ, R2 ;  /* 0x000000ffff127224 */ /* 0x000fe400078e0002 */
[----:B------:R-:W-:Y:S01]  /*10070*/  IMAD R17, R0, R17, R9 ;  /* 0x0000001100117224 */ /* 0x000fe200078e0209 */
[----:B------:R-:W-:Y:S06]  /*10080*/  BRA `(.L_x_13605) ;  /* 0x00000000000c7947 */ /* 0x000fec0003800000 */
.L_x_13600:
[----:B------:R-:W-:Y:S02]  /*10090*/  IMAD.MOV.U32 R17, RZ, RZ, RZ ;  /* 0x000000ffff117224 */ /* 0x000fe400078e00ff */
[----:B------:R-:W-:Y:S02]  /*100a0*/  IMAD.U32 R16, RZ, RZ, UR6 ;  /* 0x00000006ff107e24 */ /* 0x000fe4000f8e00ff */
[----:B------:R-:W-:-:S07]  /*100b0*/  IMAD.MOV.U32 R18, RZ, RZ, RZ ;  /* 0x000000ffff127224 */ /* 0x000fce00078e00ff */
.L_x_13605:
[----:B------:R-:W-:-:S13]  /*100c0*/  ISETP.NE.AND P0, PT, R5, RZ, PT ;  /* 0x000000ff0500720c */ /* 0x000fda0003f05270 */
[----:B------:R-:W0:Y:S01]  /*100d0*/  @!P0 S2R R3, SR_CgaCtaId ;  /* 0x0000000000038919 */ /* 0x000e220000008800 */
[----:B------:R-:W-:-:S04]  /*100e0*/  @!P0 MOV R0, 0x400 ;  /* 0x0000040000008802 */ /* 0x000fc80000000f00 */
[----:B0-----:R-:W-:-:S05]  /*100f0*/  @!P0 LEA R0, R3, R0, 0x18 ;  /* 0x0000000003008211 */ /* 0x001fca00078ec0ff */
[----:B------:R1:W-:Y:S01]  /*10100*/  @!P0 STS.128 [R0+0x132d0], R16 ;  /* 0x0132d01000008388 */ /* 0x0003e20000000c00 */
[----:B------:R-:W-:Y:S06]  /*10110*/  BAR.ARV 0x5, 0x200 ;  /* 0x0148000000007b1d */ /* 0x000fec0000002000 */
.L_x_13598:
[----:B01----:R-:W-:Y:S01]  /*10120*/  MOV R0, 0x1 ;  /* 0x0000000100007802 */ /* 0x003fe20000000f00 */
[----:B------:R0:W-:Y:S01]  /*10130*/  STL [R1+0x8], RZ ;  /* 0x000008ff01007387 */ /* 0x0001e20000100800 */
[----:B------:R-:W-:Y:S02]  /*10140*/  ULDC UR4, c[0x0][0xc3c] ;  /* 0x00030f0000047ab9 */ /* 0x000fe40000000800 */
[----:B------:R-:W-:Y:S01]  /*10150*/  ISETP.GE.AND P0, PT, R19, UR4, PT ;  /* 0x0000000413007c0c */ /* 0x000fe2000bf06270 */
[----:B------:R0:W-:Y:S04]  /*10160*/  STL [R1+0x18], R0 ;  /* 0x0000180001007387 */ /* 0x0001e80000100800 */
[----:B------:R0:W-:Y:S08]  /*10170*/  STL [R1+0x6c], RZ ;  /* 0x00006cff01007387 */ /* 0x0001f00000100800 */
[----:B0-----:R-:W-:Y:S05]  /*10180*/  @P0 BRA `(.L_x_13606) ;  /* 0x0000006400b40947 */ /* 0x001fea0003800000 */
[----:B------:R-:W2:Y:S01]  /*10190*/  LDL R10, [R1+0x3c] ;  /* 0x00003c00010a7983 */ /* 0x000ea20000100800 */
[----:B------:R-:W0:Y:S01]  /*101a0*/  S2R R9, SR_TID.X ;  /* 0x0000000000097919 */ /* 0x000e220000002100 */
[----:B------:R-:W1:Y:S01]  /*101b0*/  S2UR UR4, SR_CgaCtaId ;  /* 0x00000000000479c3 */ /* 0x000e620000008800 */
[----:B------:R-:W-:Y:S01]  /*101c0*/  MOV R22, 0x400 ;  /* 0x0000040000167802 */ /* 0x000fe20000000f00 */
[C---:B0-----:R-:W-:Y:S01]  /*101d0*/  IMAD.SHL.U32 R25, R9.reuse, 0x40, RZ ;  /* 0x0000004009197824 */ /* 0x041fe200078e00ff */
[C---:B------:R-:W-:Y:S01]  /*101e0*/  LOP3.LUT R11, R9.reuse, 0x7f, RZ, 0xc0, !PT ;  /* 0x0000007f090b7812 */ /* 0x040fe200078ec0ff */
[----:B------:R-:W-:Y:S01]  /*101f0*/  IMAD.SHL.U32 R0, R9, 0x10, RZ ;  /* 0x0000001009007824 */ /* 0x000fe200078e00ff */
[----:B------:R-:W-:Y:S02]  /*10200*/  SHF.R.U32.HI R2, RZ, 0x1, R9 ;  /* 0x00000001ff027819 */ /* 0x000fe40000011609 */
[----:B------:R-:W-:Y:S01]  /*10210*/  LOP3.LUT R3, R25, 0x180, RZ, 0xc0, !PT ;  /* 0x0000018019037812 */ /* 0x000fe200078ec0ff */
[----:B------:R-:W-:Y:S01]  /*10220*/  IMAD.SHL.U32 R6, R11, 0x10, RZ ;  /* 0x000000100b067824 */ /* 0x000fe200078e00ff */
[----:B------:R-:W-:Y:S01]  /*10230*/  LOP3.LUT R5, R0, 0x1b0, RZ, 0xc0, !PT ;  /* 0x000001b000057812 */ /* 0x000fe200078ec0ff */
[----:B------:R-:W-:Y:S01]  /*10240*/  IMAD.SHL.U32 R8, R9, 0x2, RZ ;  /* 0x0000000209087824 */ /* 0x000fe200078e00ff */
[----:B------:R-:W-:Y:S01]  /*10250*/  LOP3.LUT R3, R3, 0x30, R2, 0xf8, !PT ;  /* 0x0000003003037812 */ /* 0x000fe200078ef802 */
[C---:B------:R-:W-:Y:S01]  /*10260*/  IMAD.SHL.U32 R4, R9.reuse, 0x8, RZ ;  /* 0x0000000809047824 */ /* 0x040fe200078e00ff */
[----:B------:R-:W-:Y:S01]  /*10270*/  LOP3.LUT R7, R6, 0x600, RZ, 0xc0, !PT ;  /* 0x0000060006077812 */ /* 0x000fe200078ec0ff */
[----:B------:R-:W-:Y:S01]  /*10280*/  IMAD.SHL.U32 R2, R9, 0x20, RZ ;  /* 0x0000002009027824 */ /* 0x000fe200078e00ff */
[----:B------:R-:W-:-:S02]  /*10290*/  LOP3.LUT R8, R5, 0x30, R8, 0x78, !PT ;  /* 0x0000003005087812 */ /* 0x000fc400078e7808 */
[----:B------:R-:W-:Y:S02]  /*102a0*/  LOP3.LUT R4, R3, 0x30, R4, 0x78, !PT ;  /* 0x0000003003047812 */ /* 0x000fe400078e7804 */
[----:B------:R-:W-:Y:S02]  /*102b0*/  LOP3.LUT R5, R2, 0x80, RZ, 0xc0, !PT ;  /* 0x0000008002057812 */ /* 0x000fe400078ec0ff */
[C---:B------:R-:W-:Y:S02]  /*102c0*/  LOP3.LUT R3, R7.reuse, 0x60, R2, 0xf8, !PT ;  /* 0x0000006007037812 */ /* 0x040fe400078ef802 */
[----:B------:R-:W-:Y:S01]  /*102d0*/  LOP3.LUT R7, R7, 0x40, R0, 0xf8, !PT ;  /* 0x0000004007077812 */ /* 0x000fe200078ef800 */
[----:B------:R-:W-:Y:S01]  /*102e0*/  IMAD.SHL.U32 R6, R9, 0x4, RZ ;  /* 0x0000000409067824 */ /* 0x000fe200078e00ff */
[----:B------:R-:W-:Y:S02]  /*102f0*/  LOP3.LUT R5, R5, 0x10, R9, 0xf8, !PT ;  /* 0x0000001005057812 */ /* 0x000fe400078ef809 */
[----:B------:R-:W-:-:S02]  /*10300*/  LOP3.LUT R24, R3, 0x100, R2, 0xf8, !PT ;  /* 0x0000010003187812 */ /* 0x000fc400078ef802 */
[----:B------:R-:W-:Y:S02]  /*10310*/  LOP3.LUT R9, R7, R8, RZ, 0xfc, !PT ;  /* 0x0000000807097212 */ /* 0x000fe400078efcff */
[----:B-1----:R-:W-:-:S03]  /*10320*/  MOV R3, UR4 ;  /* 0x0000000400037c02 */ /* 0x002fc60008000f00 */
[----:B------:R-:W-:Y:S01]  /*10330*/  STL [R1+0x38], R9 ;  /* 0x0000380901007387 */ /* 0x000fe20000100800 */
[----:B------:R-:W-:-:S03]  /*10340*/  LEA R22, R3, R22, 0x18 ;  /* 0x0000001603167211 */ /* 0x000fc600078ec0ff */
[----:B------:R0:W-:Y:S01]  /*10350*/  STL [R1+0x34], R3 ;  /* 0x0000340301007387 */ /* 0x0001e20000100800 */
[----:B------:R-:W-:Y:S02]  /*10360*/  SHF.R.U32.HI R11, RZ, 0x2, R11 ;  /* 0x00000002ff0b7819 */ /* 0x000fe4000001160b */
[----:B------:R-:W-:Y:S02]  /*10370*/  LOP3.LUT R5, R5, 0x10, R6, 0x78, !PT ;  /* 0x0000001005057812 */ /* 0x000fe400078e7806 */
[----:B------:R-:W-:Y:S01]  /*10380*/  LOP3.LUT R2, R11, 0x60, R2, 0xf8, !PT ;  /* 0x000000600b027812 */ /* 0x000fe200078ef802 */
[----:B------:R-:W-:Y:S01]  /*10390*/  BSSY B7, `(.L_x_13606) ;  /* 0x000064c000077945 */ /* 0x000fe20003800000 */
[----:B------:R-:W-:Y:S02]  /*103a0*/  LOP3.LUT R25, R4, 0x640, R25, 0xf8, !PT ;  /* 0x0000064004197812 */ /* 0x000fe400078ef819 */
[----:B------:R-:W-:Y:S02]  /*103b0*/  LOP3.LUT R24, R24, R5, RZ, 0xfc, !PT ;  /* 0x0000000518187212 */ /* 0x000fe400078efcff */
[----:B------:R-:W-:Y:S01]  /*103c0*/  LOP3.LUT R2, R2, 0x80, RZ, 0xfc, !PT ;  /* 0x0000008002027812 */ /* 0x000fe200078efcff */
[----:B------:R-:W-:Y:S01]  /*103d0*/  ULDC.64 UR38, c[0x0][0x198] ;  /* 0x0000660000267ab9 */ /* 0x000fe20000000a00 */
[----:B------:R-:W-:Y:S01]  /*103e0*/  ULDC UR36, c[0x0][0xc] ;  /* 0x0000030000247ab9 */ /* 0x000fe20000000800 */
[----:B--2---:R-:W-:-:S02]  /*103f0*/  LOP3.LUT R0, R10, 0x2, RZ, 0xfc, !PT ;  /* 0x000000020a007812 */ /* 0x004fc400078efcff */
[----:B0-----:R-:W-:-:S03]  /*10400*/  LOP3.LUT R3, R10, 0x1, RZ, 0xfc, !PT ;  /* 0x000000010a037812 */ /* 0x001fc600078efcff */
[----:B------:R0:W-:Y:S04]  /*10410*/  STL [R1+0x78], R0 ;  /* 0x0000780001007387 */ /* 0x0001e80000100800 */
[----:B------:R-:W-:Y:S01]  /*10420*/  STL [R1+0x5c], R3 ;  /* 0x00005c0301007387 */ /* 0x000fe20000100800 */
[----:B0-----:R-:W-:-:S03]  /*10430*/  IMAD.MOV.U32 R0, RZ, RZ, 0x1 ;  /* 0x00000001ff007424 */ /* 0x001fc600078e00ff */
[----:B------:R-:W-:Y:S04]  /*10440*/  STL [R1+0x6c], RZ ;  /* 0x00006cff01007387 */ /* 0x000fe80000100800 */
[----:B------:R-:W-:Y:S04]  /*10450*/  STL [R1+0x1c], R0 ;  /* 0x00001c0001007387 */ /* 0x000fe80000100800 */
[----:B------:R-:W-:Y:S04]  /*10460*/  STL [R1+0x10], RZ ;  /* 0x000010ff01007387 */ /* 0x000fe80000100800 */
[----:B------:R-:W-:Y:S04]  /*10470*/  STL [R1+0x8], RZ ;  /* 0x000008ff01007387 */ /* 0x000fe80000100800 */
[----:B------:R0:W-:Y:S02]  /*10480*/  STL [R1+0x18], R0 ;  /* 0x0000180001007387 */ /* 0x0001e40000100800 */
[----:B0-----:R-:W-:-:S05]  /*10490*/  IMAD.IADD R0, R22, 0x1, R9 ;  /* 0x0000000116007824 */ /* 0x001fca00078e0209 */
[----:B------:R0:W-:Y:S02]  /*104a0*/  STL [R1+0x68], R0 ;  /* 0x0000680001007387 */ /* 0x0001e40000100800 */
.L_x_13716:
[----:B-1---5:R-:W1:Y:S02]  /*104b0*/  LDC.64 R26, c[0x0][0xc88] ;  /* 0x00032200ff1a7b82 */ /* 0x022e640000000a00 */
[----:B-1----:R-:W-:-:S06]  /*104c0*/  IMAD.WIDE R26, R19, 0x4, R26 ;  /* 0x00000004131a7825 */ /* 0x002fcc00078e021a */
[----:B0-----:R-:W0:Y:S01]  /*104d0*/  LDG.E R26, desc[UR40][R26.64] ;  /* 0x000000281a1a7981 */ /* 0x001e22000c1e1900 */
[----:B------:R-:W-:Y:S05]  /*104e0*/  YIELD ;  /* 0x0000000000007946 */ /* 0x000fea0003800000 */
[----:B------:R-:W-:Y:S01]  /*104f0*/  ULDC.64 UR4, c[0x0][0xa28] ;  /* 0x00028a0000047ab9 */ /* 0x000fe20000000a00 */
[----:B------:R-:W-:Y:S01]  /*10500*/  IMAD.MOV.U32 R10, RZ, RZ, RZ ;  /* 0x000000ffff0a7224 */ /* 0x000fe200078e00ff */
[----:B------:R-:W-:Y:S01]  /*10510*/  ISETP.NE.U32.AND P0, PT, RZ, UR4, PT ;  /* 0x00000004ff007c0c */ /* 0x000fe2000bf05070 */
[----:B------:R-:W-:Y:S01]  /*10520*/  ULDC.64 UR8, c[0x0][0xa18] ;  /* 0x0002860000087ab9 */ /* 0x000fe20000000a00 */
[----:B------:R-:W-:-:S02]  /*10530*/  ULDC.64 UR6, c[0x0][0xa10] ;  /* 0x0002840000067ab9 */ /* 0x000fc40000000a00 */
[----:B------:R-:W-:Y:S02]  /*10540*/  ISETP.NE.AND.EX P0, PT, RZ, UR5, PT, P0 ;  /* 0x00000005ff007c0c */ /* 0x000fe4000bf05300 */
[----:B0-----:R-:W-:-:S11]  /*10550*/  SHF.R.S32.HI R0, RZ, 0x1f, R26 ;  /* 0x0000001fff007819 */ /* 0x001fd6000001141a */
[C---:B---3--:R-:W-:Y:S01]  /*10560*/  @P0 LEA R2, P1, R26.reuse, UR4, 0x2 ;  /* 0x000000041a020c11 */ /* 0x048fe2000f8210ff */
        /* <DEDUP_REMOVED lines=9> */
[----:B------:R-:W-:Y:S02]  /*10600*/  ISETP.NE.AND.EX P0, PT, RZ, UR5, PT, P0 ;  /* 0x00000005ff007c0c */ /* 0x000fe4000bf05300 */
[----:B------:R-:W-:Y:S02]  /*10610*/  IADD3.X R5, R29, UR5, RZ, P3, !PT ;  /* 0x000000051d057c10 */ /* 0x000fe40009ffe4ff */
[----:B------:R-:W-:Y:S01]  /*10620*/  ISETP.NE.U32.AND P2, PT, RZ, UR8, PT ;  /* 0x00000008ff007c0c */ /* 0x000fe2000bf45070 */
[----:B-1----:R-:W-:Y:S01]  /*10630*/  IMAD.MOV.U32 R3, RZ, RZ, RZ ;  /* 0x000000ffff037224 */ /* 0x002fe200078e00ff */
[----:B------:R-:W-:-:S02]  /*10640*/  ISETP.NE.U32.AND P1, PT, RZ, UR6, PT ;  /* 0x00000006ff007c0c */ /* 0x000fc4000bf25070 */
[----:B------:R-:W-:Y:S01]  /*10650*/  ISETP.NE.AND.EX P2, PT, RZ, UR9, PT, P2 ;  /* 0x00000009ff007c0c */ /* 0x000fe2000bf45320 */
[----:B------:R-:W-:Y:S01]  /*10660*/  ULDC UR4, c[0x0][0x288] ;  /* 0x0000a20000047ab9 */ /* 0x000fe20000000800 */
[----:B------:R-:W-:Y:S02]  /*10670*/  ISETP.NE.AND.EX P1, PT, RZ, UR7, PT, P1 ;  /* 0x00000007ff007c0c */ /* 0x000fe4000bf25310 */
        /* <DEDUP_REMOVED lines=20> */
[----:B-1----:R-:W-:Y:S01]  /*107c0*/  MOV R0, UR5 ;  /* 0x0000000500007c02 */ /* 0x002fe20008000f00 */
[----:B------:R-:W-:Y:S06]  /*107d0*/  @P2 BRA `(.L_x_13607) ;  /* 0x0000000000142947 */ /* 0x000fec0003800000 */
[----:B------:R-:W-:Y:S05]  /*107e0*/  @!P0 BRA `(.L_x_13607) ;  /* 0x0000000000108947 */ /* 0x000fea0003800000 */
[----:B------:R-:W2:Y:S04]  /*107f0*/  LDG.E R8, desc[UR40][R4.64] ;  /* 0x0000002804087981 */ /* 0x000ea8000c1e1900 */
[----:B------:R-:W2:Y:S02]  /*10800*/  LDG.E R4, desc[UR40][R4.64+0x4] ;  /* 0x0000042804047981 */ /* 0x000ea4000c1e1900 */
[----:B--2---:R-:W-:-:S05]  /*10810*/  IMAD.IADD R4, R4, 0x1, -R8 ;  /* 0x0000000104047824 */ /* 0x004fca00078e0a08 */
[----:B------:R1:W-:Y:S02]  /*10820*/  STL [R1+0x64], R4 ;  /* 0x0000640401007387 */ /* 0x0003e40000100800 */
.L_x_13607:
        /* <DEDUP_REMOVED lines=10> */
.L_x_13608:
        /* <DEDUP_REMOVED lines=9> */
.L_x_13609:
[----:B-12---:R-:W2:Y:S04]  /*10960*/  @P1 LDG.E R4, desc[UR40][R6.64] ;  /* 0x0000002806041981 */ /* 0x006ea8000c1e1900 */
[----:B0-----:R-:W2:Y:S01]  /*10970*/  @P1 LDG.E R6, desc[UR40][R6.64+0x4] ;  /* 0x0000042806061981 */ /* 0x001ea2000c1e1900 */
[----:B------:R-:W-:Y:S01]  /*10980*/  BSSY B0, `(.L_x_13610) ;  /* 0x00000ea000007945 */ /* 0x000fe20003800000 */
[----:B--2---:R-:W-:Y:S02]  /*10990*/  @P1 IMAD.IADD R0, R6, 0x1, -R4 ;  /* 0x0000000106001824 */ /* 0x004fe400078e0a04 */
[----:B-----5:R-:W-:-:S04]  /*109a0*/  IMAD.IADD R4, R2, 0x1, -R10 ;  /* 0x0000000102047824 */ /* 0x020fc800078e0a0a */
[----:B------:R-:W-:-:S05]  /*109b0*/  IMAD.IADD R27, R4, 0x1, R0 ;  /* 0x00000001041b7824 */ /* 0x000fca00078e0200 */
[----:B------:R-:W-:-:S05]  /*109c0*/  IADD3 R2, R27, 0x9f, RZ ;  /* 0x0000009f1b027810 */ /* 0x000fca0007ffe0ff */
[----:B------:R-:W-:-:S05]  /*109d0*/  IMAD.HI R2, R2, 0x66666667, RZ ;  /* 0x6666666702027827 */ /* 0x000fca00078e02ff */
[----:B------:R-:W-:-:S04]  /*109e0*/  SHF.R.U32.HI R5, RZ, 0x1f, R2 ;  /* 0x0000001fff057819 */ /* 0x000fc80000011602 */
[----:B------:R-:W-:-:S05]  /*109f0*/  LEA.HI.SX32 R6, R2, R5, 0x1a ;  /* 0x0000000502067211 */ /* 0x000fca00078fd2ff */
[--C-:B------:R-:W-:Y:S01]  /*10a00*/  IMAD R2, R6, 0xa0, -R4.reuse ;  /* 0x000000a006027824 */ /* 0x100fe200078e0a04 */
[----:B------:R0:W-:Y:S01]  /*10a10*/  STL [R1+0x58], R6 ;  /* 0x0000580601007387 */ /* 0x0001e20000100800 */
        /* <DEDUP_REMOVED lines=21> */
.L_x_13764:
[----:B-1----:R-:W-:Y:S02]  /*10b70*/  ISETP.NE.AND P0, PT, R14, RZ, PT ;  /* 0x000000ff0e00720c */ /* 0x002fe40003f05270 */
[----:B------:R-:W-:-:S11]  /*10b80*/  PLOP3.LUT P6, PT, PT, PT, PT, 0x8, 0x0 ;  /* 0x000000000000781c */ /* 0x000fd60003fce170 */
[----:B------:R-:W-:Y:S05]  /*10b90*/  @P0 BRA `(.L_x_13613) ;  /* 0x00000000000c0947 */ /* 0x000fea0003800000 */
[----:B------:R-:W-:-:S03]  /*10ba0*/  UMOV UR4, 0xffffffff ;  /* 0xffffffff00047882 */ /* 0x000fc60000000000 */
[----:B------:R-:W-:Y:S05]  /*10bb0*/  BRA.DIV UR4, `(.L_x_13614) ;  /* 0x0000006a04e47947 */ /* 0x000fea000b800000 */
[----:B------:R-:W-:-:S13]  /*10bc0*/  ELECT P6, URZ, PT ;  /* 0x00000000003f782f */ /* 0x000fda00038c0000 */
.L_x_13613:
        /* <DEDUP_REMOVED lines=9> */
.L_x_13767:
[----:B------:R-:W-:Y:S05]  /*10c60*/  BSYNC B1 ;  /* 0x0000000000017941 */ /* 0x000fea0003800000 */
.L_x_13615:
[----:B------:R-:W-:Y:S04]  /*10c70*/  BSSY B1, `(.L_x_13617) ;  /* 0x0000050000017945 */ /* 0x000fe80003800000 */
[----:B------:R-:W-:Y:S05]  /*10c80*/  @!P6 BRA `(.L_x_13618) ;  /* 0x000000040038e947 */ /* 0x000fea0003800000 */
[----:B------:R-:W0:Y:S04]  /*10c90*/  LDL R8, [R1+0x10] ;  /* 0x0000100001087983 */ /* 0x000e280000100800 */
        /* <DEDUP_REMOVED lines=9> */
.L_x_13768:
[----:B------:R-:W-:Y:S05]  /*10d30*/  BSYNC B2 ;  /* 0x0000000000027941 */ /* 0x000fea0003800000 */
.L_x_13619:
        /* <DEDUP_REMOVED lines=9> */
.L_x_13622:
[----:B------:R-:W-:Y:S05]  /*10dd0*/  BSYNC B2 ;  /* 0x0000000000027941 */ /* 0x000fea0003800000 */
.L_x_13621:
[----:B------:R-:W2:Y:S01]  /*10de0*/  LDL R7, [R1+0x10] ;  /* 0x0000100001077983 */ /* 0x000ea20000100800 */
[----:B------:R-:W-:Y:S01]  /*10df0*/  MOV R11, RZ ;  /* 0x000000ff000b7202 */ /* 0x000fe20000000f00 */
[----:B------:R-:W-:Y:S01]  /*10e00*/  IMAD R6, R4, 0xa0, R3 ;  /* 0x000000a004067824 */ /* 0x000fe200078e0203 */
[----:B------:R-:W-:Y:S01]  /*10e10*/  UIADD3 UR4, UP0, UR38, 0x570, URZ ;  /* 0x0000057026047890 */ /* 0x000fe2000ff1e03f */
[----:B------:R-:W-:Y:S01]  /*10e20*/  PLOP3.LUT P0, PT, PT, PT, PT, 0x80, 0x0 ;  /* 0x000000000000781c */ /* 0x000fe20003f0f070 */
[----:B------:R-:W-:Y:S01]  /*10e30*/  UMOV UR6, 0x0 ;  /* 0x0000000000067882 */ /* 0x000fe20000000000 */
[----:B------:R-:W-:Y:S01]  /*10e40*/  R2UR UR10, R11 ;  /* 0x000000000b0a72ca */ /* 0x000fe200000e0000 */
[----:B------:R-:W-:Y:S01]  /*10e50*/  VIADD R6, R6, 0xffffff60 ;  /* 0xffffff6006067836 */ /* 0x000fe20000000000 */
[----:B------:R-:W-:Y:S01]  /*10e60*/  UIADD3.X UR5, URZ, UR39, URZ, UP0, !UPT ;  /* 0x000000273f057290 */ /* 0x000fe200087fe43f */
[----:B------:R-:W-:Y:S01]  /*10e70*/  UMOV UR7, 0x12f00000 ;  /* 0x12f0000000077882 */ /* 0x000fe20000000000 */
[----:B--2---:R-:W-:-:S02]  /*10e80*/  IMAD R10, R7, 0x2800, R22 ;  /* 0x00002800070a7824 */ /* 0x004fc400078e0216 */
[----:B------:R-:W-:Y:S02]  /*10e90*/  VIADD R7, R5, 0x13290 ;  /* 0x0001329005077836 */ /* 0x000fe40000000000 */
[----:B------:R-:W-:-:S07]  /*10ea0*/  VIADD R8, R10, 0xe000 ;  /* 0x0000e0000a087836 */ /* 0x000fce0000000000 */
.L_x_13623:
        /* <DEDUP_REMOVED lines=13> */
.L_x_13769:
[----:B------:R-:W-:Y:S05]  /*10f80*/  BSYNC B2 ;  /* 0x0000000000027941 */ /* 0x000fea0003800000 */
.L_x_13624:
        /* <DEDUP_REMOVED lines=11> */
.L_x_13627:
[----:B------:R-:W-:Y:S05]  /*11040*/  BSYNC B2 ;  /* 0x0000000000027941 */ /* 0x000fea0003800000 */
.L_x_13626:
        /* <DEDUP_REMOVED lines=8> */
.L_x_13628:
        /* <DEDUP_REMOVED lines=10> */
.L_x_13618:
[----:B------:R-:W-:Y:S05]  /*11170*/  BSYNC B1 ;  /* 0x0000000000017941 */ /* 0x000fea0003800000 */
.L_x_13617:
[----:B------:R-:W0:Y:S04]  /*11180*/  LDL.LU R8, [R1+0x10] ;  /* 0x0000100001087983 */ /* 0x000e280000300800 */
        /* <DEDUP_REMOVED lines=9> */
[----:B------:R0:W-:Y:S04]  /*11220*/  STL [R1+0x10], R5 ;  /* 0x0000100501007387 */ /* 0x0001e80000100800 */
[----:B------:R0:W-:Y:S01]  /*11230*/  STL [R1+0x1c], R7 ;  /* 0x00001c0701007387 */ /* 0x0001e20000100800 */
[----:B------:R-:W-:Y:S05]  /*11240*/  @!P2 BRA `(.L_x_13611) ;  /* 0x000000040074a947 */ /* 0x000fea0003800000 */
.L_x_13641:
[----:B------:R-:W-:Y:S05]  /*11250*/  YIELD ;  /* 0x0000000000007946 */ /* 0x000fea0003800000 */
[----:B------:R-:W-:Y:S04]  /*11260*/  BSSY B1, `(.L_x_13629) ;  /* 0x000004f000017945 */ /* 0x000fe80003800000 */
[----:B-1----:R-:W-:Y:S05]  /*11270*/  @!P6 BRA `(.L_x_13630) ;  /* 0x000000040034e947 */ /* 0x002fea0003800000 */
[----:B0-----:R-:W2:Y:S04]  /*11280*/  LDL R5, [R1+0x10] ;  /* 0x0000100001057983 */ /* 0x001ea80000100800 */
        /* <DEDUP_REMOVED lines=9> */
.L_x_13770:
[----:B------:R-:W-:Y:S05]  /*11320*/  BSYNC B2 ;  /* 0x0000000000027941 */ /* 0x000fea0003800000 */
.L_x_13631:
        /* <DEDUP_REMOVED lines=9> */
.L_x_13634:
[----:B------:R-:W-:Y:S05]  /*113c0*/  BSYNC B2 ;  /* 0x0000000000027941 */ /* 0x000fea0003800000 */
.L_x_13633:
[----:B------:R-:W2:Y:S01]  /*113d0*/  LDL R7, [R1+0x10] ;  /* 0x0000100001077983 */ /* 0x000ea20000100800 */
        /* <DEDUP_REMOVED lines=11> */
.L_x_13635:
        /* <DEDUP_REMOVED lines=13> */
.L_x_13771:
[----:B------:R-:W-:Y:S05]  /*11560*/  BSYNC B2 ;  /* 0x0000000000027941 */ /* 0x000fea0003800000 */
.L_x_13636:
[----:B------:R-:W-:Y:S01]  /*11570*/  BSSY B2, `(.L_x_13638) ;  /* 0x000000b000027945 */ /* 0x000fe20003800000 */
[----:B------:R-:W-:Y:S01]  /*11580*/  MOV R12, 0x0 ;  /* 0x00000000000c7802 */ /* 0x000fe20000000f00 */
[----:B------:R-:W-:Y:S02]  /*11590*/  IMAD.MOV.U32 R13, RZ, RZ, 0x12f00000 ;  /* 0x12f00000ff0d7424 */ /* 0x000fe400078e00ff */
        /* <DEDUP_REMOVED lines=8> */
.L_x_13639:
[----:B------:R-:W-:Y:S05]  /*11620*/  BSYNC B2 ;  /* 0x0000000000027941 */ /* 0x000fea0003800000 */
.L_x_13638:
        /* <DEDUP_REMOVED lines=8> */
.L_x_13640:
        /* <DEDUP_REMOVED lines=10> */
.L_x_13630:
[----:B------:R-:W-:Y:S05]  /*11750*/  BSYNC B1 ;  /* 0x0000000000017941 */ /* 0x000fea0003800000 */
.L_x_13629:
[----:B------:R-:W0:Y:S04]  /*11760*/  LDL.LU R6, [R1+0x10] ;  /* 0x0000100001067983 */ /* 0x000e280000300800 */
[----:B------:R-:W2:Y:S01]  /*11770*/  LDL.LU R9, [R1+0x1c] ;  /* 0x00001c0001097983 */ /* 0x000ea20000300800 */
[C---:B------:R-:W-:Y:S01]  /*11780*/  ISETP.GT.AND P2, PT, R4.reuse, R2, PT ;  /* 0x000000020400720c */ /* 0x040fe20003f44270 */
[----:B------:R-:W-:Y:S02]  /*11790*/  VIADD R4, R4, 0xffffffff ;  /* 0xffffffff04047836 */ /* 0x000fe40000000000 */
[----:B0-----:R-:W-:-:S05]  /*117a0*/  VIADD R5, R6, 0x1 ;  /* 0x0000000106057836 */ /* 0x001fca0000000000 */
[----:B------:R-:W-:-:S04]  /*117b0*/  ISETP.NE.AND P1, PT, R5, 0x2, PT ;  /* 0x000000020500780c */ /* 0x000fc80003f25270 */
[----:B------:R-:W-:Y:S02]  /*117c0*/  SEL R6, RZ, 0x1, P1 ;  /* 0x00000001ff067807 */ /* 0x000fe40000800000 */
[----:B------:R-:W-:Y:S02]  /*117d0*/  SEL R5, R5, RZ, P1 ;  /* 0x000000ff05057207 */ /* 0x000fe40000800000 */
[----:B--2---:R-:W-:-:S05]  /*117e0*/  LOP3.LUT R9, R9, R6, RZ, 0x3c, !PT ;  /* 0x0000000609097212 */ /* 0x004fca00078e3cff */
[----:B------:R1:W-:Y:S04]  /*117f0*/  STL [R1+0x1c], R9 ;  /* 0x00001c0901007387 */ /* 0x0003e80000100800 */
[----:B------:R1:W-:Y:S01]  /*11800*/  STL [R1+0x10], R5 ;  /* 0x0000100501007387 */ /* 0x0003e20000100800 */
[----:B------:R-:W-:Y:S05]  /*11810*/  @P2 BRA `(.L_x_13641) ;  /* 0xfffffff8008c2947 */ /* 0x000fea000383ffff */
.L_x_13611:
[----:B------:R-:W-:Y:S05]  /*11820*/  BSYNC B0 ;  /* 0x0000000000007941 */ /* 0x000fea0003800000 */
.L_x_13610:
[----:B------:R-:W-:Y:S05]  /*11830*/  @!P0 WARPSYNC.ALL ;  /* 0x0000000000008948 */ /* 0x000fea0003800000 */
[----:B------:R-:W-:Y:S01]  /*11840*/  @!P0 BAR.SYNC.DEFER_BLOCKING 0xc, 0x200 ;  /* 0x0308000000008b1d */ /* 0x000fe20000010000 */
[----:B------:R-:W-:-:S13]  /*11850*/  ISETP.GT.AND P0, PT, R27, RZ, PT ;  /* 0x000000ff1b00720c */ /* 0x000fda0003f04270 */
[----:B------:R-:W-:Y:S05]  /*11860*/  @P0 BRA `(.L_x_13642) ;  /* 0x0000000000440947 */ /* 0x000fea0003800000 */
[----:B01----:R-:W0:Y:S02]  /*11870*/  S2R R5, SR_TID.X ;  /* 0x0000000000057919 */ /* 0x003e240000002100 */
        /* <DEDUP_REMOVED lines=16> */
.L_x_13642:
        /* <DEDUP_REMOVED lines=9> */
[----:B01----:R-:W-:Y:S01]  /*11a10*/  IMAD.U32 R5, RZ, RZ, UR7 ;  /* 0x00000007ff057e24 */ /* 0x003fe2000f8e00ff */
[----:B------:R-:W0:Y:S01]  /*11a20*/  LDC.64 R2, c[0x4][R2] ;  /* 0x0100000002027b82 */ /* 0x000e220000000a00 */
[----:B------:R-:W-:Y:S01]  /*11a30*/  IMAD.U32 R6, RZ, RZ, UR8 ;  /* 0x00000008ff067e24 */ /* 0x000fe2000f8e00ff */
[----:B------:R-:W-:Y:S01]  /*11a40*/  MOV R13, RZ ;  /* 0x000000ff000d7202 */ /* 0x000fe20000000f00 */
[----:B------:R-:W-:Y:S02]  /*11a50*/  IMAD.U32 R7, RZ, RZ, UR9 ;  /* 0x00000009ff077e24 */ /* 0x000fe4000f8e00ff */
[----:B------:R-:W-:-:S02]  /*11a60*/  IMAD.U32 R10, RZ, RZ, UR4 ;  /* 0x00000004ff0a7e24 */ /* 0x000fc4000f8e00ff */
[----:B------:R-:W-:Y:S02]  /*11a70*/  IMAD.U32 R11, RZ, RZ, UR5 ;  /* 0x00000005ff0b7e24 */ /* 0x000fe4000f8e00ff */
[----:B------:R-:W-:Y:S02]  /*11a80*/  IMAD.MOV.U32 R8, RZ, RZ, 0x70 ;  /* 0x00000070ff087424 */ /* 0x000fe400078e00ff */
[----:B------:R-:W-:-:S07]  /*11a90*/  IMAD.MOV.U32 R12, RZ, RZ, 0x1 ;  /* 0x00000001ff0c7424 */ /* 0x000fce00078e00ff */
[----:B------:R-:W-:-:S07]  /*11aa0*/  LEPC R20, `(.L_x_13645) ;  /* 0x000000001014794e */ /* 0x000fce0000000000 */
[----:B0-----:R-:W-:Y:S05]  /*11ab0*/  CALL.ABS.NOINC R2 ;  /* 0x0000000002007343 */ /* 0x001fea0003c00000 */
.L_x_13645:
[----:B------:R-:W-:Y:S05]  /*11ac0*/  BSYNC B6 ;  /* 0x0000000000067941 */ /* 0x000fea0003800000 */
.L_x_13644:
        /* <DEDUP_REMOVED lines=15> */
[----:B01----:R-:W-:Y:S02]  /*11bc0*/  IMAD.U32 R5, RZ, RZ, UR7 ;  /* 0x00000007ff057e24 */ /* 0x003fe4000f8e00ff */
[----:B------:R-:W-:Y:S02]  /*11bd0*/  IMAD.U32 R6, RZ, RZ, UR8 ;  /* 0x00000008ff067e24 */ /* 0x000fe4000f8e00ff */
[----:B------:R-:W-:-:S02]  /*11be0*/  IMAD.U32 R7, RZ, RZ, UR9 ;  /* 0x00000009ff077e24 */ /* 0x000fc4000f8e00ff */
[----:B------:R-:W-:Y:S02]  /*11bf0*/  IMAD.U32 R10, RZ, RZ, UR4 ;  /* 0x00000004ff0a7e24 */ /* 0x000fe4000f8e00ff */
[----:B------:R-:W-:Y:S02]  /*11c00*/  IMAD.U32 R11, RZ, RZ, UR5 ;  /* 0x00000005ff0b7e24 */ /* 0x000fe4000f8e00ff */
[----:B------:R-:W-:Y:S02]  /*11c10*/  IMAD.MOV.U32 R12, RZ, RZ, 0x1 ;  /* 0x00000001ff0c7424 */ /* 0x000fe400078e00ff */
[----:B------:R-:W-:-:S07]  /*11c20*/  IMAD.MOV.U32 R13, RZ, RZ, RZ ;  /* 0x000000ffff0d7224 */ /* 0x000fce00078e00ff */
[----:B------:R-:W-:-:S07]  /*11c30*/  LEPC R20, `(.L_x_13647) ;  /* 0x000000001014794e */ /* 0x000fce0000000000 */
[----:B--2---:R-:W-:Y:S05]  /*11c40*/  CALL.ABS.NOINC R2 ;  /* 0x0000000002007343 */ /* 0x004fea0003c00000 */
.L_x_13647:
[----:B------:R-:W-:Y:S05]  /*11c50*/  BSYNC B6 ;  /* 0x0000000000067941 */ /* 0x000fea0003800000 */
.L_x_13646:
        /* <DEDUP_REMOVED lines=8> */
[----:B------:R-:W-:Y:S01]  /*11ce0*/  IMAD.U32 R4, RZ, RZ, UR6 ;  /* 0x00000006ff047e24 */ /* 0x000fe2000f8e00ff */
[----:B------:R-:W-:Y:S01]  /*11cf0*/  MOV R10, UR4 ;  /* 0x00000004000a7c02 */ /* 0x000fe20008000f00 */
[----:B------:R-:W2:Y:S01]  /*11d00*/  LDC.64 R2, c[0x4][R2] ;  /* 0x0100000002027b82 */ /* 0x000ea20000000a00 */
[----:B01----:R-:W-:Y:S02]  /*11d10*/  IMAD.U32 R5, RZ, RZ, UR7 ;  /* 0x00000007ff057e24 */ /* 0x003fe4000f8e00ff */
[----:B------:R-:W-:Y:S02]  /*11d20*/  IMAD.U32 R6, RZ, RZ, UR8 ;  /* 0x00000008ff067e24 */ /* 0x000fe4000f8e00ff */
[----:B------:R-:W-:-:S02]  /*11d30*/  IMAD.U32 R7, RZ, RZ, UR9 ;  /* 0x00000009ff077e24 */ /* 0x000fc4000f8e00ff */
[----:B------:R-:W-:Y:S02]  /*11d40*/  IMAD.U32 R11, RZ, RZ, UR5 ;  /* 0x00000005ff0b7e24 */ /* 0x000fe4000f8e00ff */
[----:B------:R-:W-:Y:S02]  /*11d50*/  IMAD.MOV.U32 R8, RZ, RZ, 0x70 ;  /* 0x00000070ff087424 */ /* 0x000fe400078e00ff */
[----:B------:R-:W-:Y:S02]  /*11d60*/  IMAD.MOV.U32 R12, RZ, RZ, 0x1 ;  /* 0x00000001ff0c7424 */ /* 0x000fe400078e00ff */
[----:B------:R-:W-:-:S07]  /*11d70*/  IMAD.MOV.U32 R13, RZ, RZ, RZ ;  /* 0x000000ffff0d7224 */ /* 0x000fce00078e00ff */
[----:B------:R-:W-:-:S07]  /*11d80*/  LEPC R20, `(.L_x_13649) ;  /* 0x000000001014794e */ /* 0x000fce0000000000 */
[----:B--2---:R-:W-:Y:S05]  /*11d90*/  CALL.ABS.NOINC R2 ;  /* 0x0000000002007343 */ /* 0x004fea0003c00000 */
.L_x_13649:
[----:B------:R-:W-:Y:S05]  /*11da0*/  BSYNC B6 ;  /* 0x0000000000067941 */ /* 0x000fea0003800000 */
.L_x_13648:
        /* <DEDUP_REMOVED lines=11> */
[----:B-1----:R-:W-:Y:S02]  /*11e60*/  IMAD.U32 R5, RZ, RZ, UR5 ;  /* 0x00000005ff057e24 */ /* 0x002fe4000f8e00ff */
        /* <DEDUP_REMOVED lines=8> */
.L_x_13651:
[----:B------:R-:W-:Y:S05]  /*11ef0*/  BSYNC B6 ;  /* 0x0000000000067941 */ /* 0x000fea0003800000 */
.L_x_13650:
[----:B------:R2:W3:Y:S01]  /*11f00*/  LDL R14, [R1+0x14] ;  /* 0x00001400010e7983 */ /* 0x0004e20000100800 */
[----:B------:R-:W-:Y:S01]  /*11f10*/  ULDC.64 UR4, c[0x0][0x9f8] ;  /* 0x00027e0000047ab9 */ /* 0x000fe20000000a00 */
[----:B------:R-:W4:Y:S01]  /*11f20*/  LDC R11, c[0x0][0x430] ;  /* 0x00010c00ff0b7b82 */ /* 0x000f220000000800 */
[----:B------:R-:W-:Y:S01]  /*11f30*/  ISETP.NE.U32.AND P0, PT, RZ, UR4, PT ;  /* 0x00000004ff007c0c */ /* 0x000fe2000bf05070 */
[----:B------:R-:W2:Y:S03]  /*11f40*/  LDL R20, [R1+0x58] ;  /* 0x0000580001147983 */ /* 0x000ea60000100800 */
[----:B------:R-:W-:Y:S01]  /*11f50*/  ISETP.NE.AND.EX P0, PT, RZ, UR5, PT, P0 ;  /* 0x00000005ff007c0c */ /* 0x000fe2000bf05300 */
[----:B------:R-:W4:-:S12]  /*11f60*/  LDL R21, [R1+0x28] ;  /* 0x0000280001157983 */ /* 0x000f180000100800 */
[----:B------:R-:W-:-:S04]  /*11f70*/  @P0 IADD3 R28, P1, R28, UR4, RZ ;  /* 0x000000041c1c0c10 */ /* 0x000fc8000ff3e0ff */
[----:B------:R-:W-:Y:S01]  /*11f80*/  @P0 IADD3.X R29, R29, UR5, RZ, P1, !PT ;  /* 0x000000051d1d0c10 */ /* 0x000fe20008ffe4ff */
[----:B------:R-:W0:Y:S04]  /*11f90*/  S2R R2, SR_TID.X ;  /* 0x0000000000027919 */ /* 0x000e280000002100 */
[----:B---3--:R-:W3:Y:S01]  /*11fa0*/  @P0 LDG.E R14, desc[UR40][R28.64] ;  /* 0x000000281c0e0981 */ /* 0x008ee2000c1e1900 */
[C---:B0-----:R-:W-:Y:S01]  /*11fb0*/  LOP3.LUT R0, R2.reuse, 0x7f, RZ, 0xc0, !PT ;  /* 0x0000007f02007812 */ /* 0x041fe200078ec0ff */
[----:B------:R-:W-:-:S03]  /*11fc0*/  IMAD.SHL.U32 R2, R2, 0x20, RZ ;  /* 0x0000002002027824 */ /* 0x000fc600078e00ff */
[----:B------:R-:W-:-:S04]  /*11fd0*/  SHF.R.U32.HI R0, RZ, 0x2, R0 ;  /* 0x00000002ff007819 */ /* 0x000fc80000011600 */
[----:B------:R-:W-:Y:S02]  /*11fe0*/  LOP3.LUT R2, R0, 0x60, R2, 0xf8, !PT ;  /* 0x0000006000027812 */ /* 0x000fe400078ef802 */
[----:B------:R-:W0:Y:S01]  /*11ff0*/  S2R R0, SR_TID.X ;  /* 0x0000000000007919 */ /* 0x000e220000002100 */
[----:B-1----:R-:W1:Y:S01]  /*12000*/  S2R R9, SR_TID.X ;  /* 0x0000000000097919 */ /* 0x002e620000002100 */
[----:B------:R-:W-:-:S04]  /*12010*/  IMAD.MOV.U32 R6, RZ, RZ, 0xa0 ;  /* 0x000000a0ff067424 */ /* 0x000fc800078e00ff */
[----:B--2---:R-:W-:-:S05]  /*12020*/  IMAD R6, R20, R6, -0xa0 ;  /* 0xffffff6014067424 */ /* 0x004fca00078e0206 */
[----:B------:R-:W-:Y:S02]  /*12030*/  IADD3 R2, R2, R6, RZ ;  /* 0x0000000602027210 */ /* 0x000fe40007ffe0ff */
[----:B0-----:R-:W-:Y:S01]  /*12040*/  LOP3.LUT R0, R0, 0x7f, RZ, 0xc0, !PT ;  /* 0x0000007f00007812 */ /* 0x001fe200078ec0ff */
[----:B-1----:R-:W-:-:S03]  /*12050*/  IMAD.SHL.U32 R12, R9, 0x20, RZ ;  /* 0x00000020090c7824 */ /* 0x002fc600078e00ff */
[----:B------:R-:W-:-:S04]  /*12060*/  SHF.R.U32.HI R0, RZ, 0x2, R0 ;  /* 0x00000002ff007819 */ /* 0x000fc80000011600 */
[----:B------:R-:W-:-:S04]  /*12070*/  LOP3.LUT R12, R0, 0x60, R12, 0xf8, !PT ;  /* 0x00000060000c7812 */ /* 0x000fc800078ef80c */
[----:B------:R-:W-:Y:S02]  /*12080*/  LOP3.LUT R12, R12, 0x80, RZ, 0xfc, !PT ;  /* 0x000000800c0c7812 */ /* 0x000fe400078efcff */
[----:B------:R-:W-:-:S03]  /*12090*/  ISETP.GE.AND P1, PT, R2, R27, PT ;  /* 0x0000001b0200720c */ /* 0x000fc60003f26270 */
[----:B------:R-:W-:Y:S02]  /*120a0*/  IMAD.IADD R6, R12, 0x1, R6 ;  /* 0x000000010c067824 */ /* 0x000fe400078e0206 */
[--C-:B----4-:R-:W-:Y:S02]  /*120b0*/  IMAD.IADD R8, R2, 0x1, R21.reuse ;  /* 0x0000000102087824 */ /* 0x110fe400078e0215 */
[----:B------:R-:W-:Y:S02]  /*120c0*/  IMAD.IADD R10, R6, 0x1, R21 ;  /* 0x00000001060a7824 */ /* 0x000fe400078e0215 */
[----:B------:R-:W-:Y:S02]  /*120d0*/  IMAD.MOV.U32 R0, RZ, RZ, R8 ;  /* 0x000000ffff007224 */ /* 0x000fe400078e0008 */
[----:B------:R-:W-:Y:S01]  /*120e0*/  IMAD.MOV.U32 R9, RZ, RZ, R10 ;  /* 0x000000ffff097224 */ /* 0x000fe200078e000a */
[----:B---3--:R-:W-:Y:S01]  /*120f0*/  @P0 STL [R1+0x14], R14 ;  /* 0x0000140e01000387 */ /* 0x008fe20000100800 */
[----:B------:R-:W-:-:S02]  /*12100*/  ISETP.NE.AND P0, PT, R11, 0x1, PT ;  /* 0x000000010b00780c */ /* 0x000fc40003f05270 */
[----:B------:R-:W-:Y:S01]  /*12110*/  SHF.R.S32.HI R15, RZ, 0x1f, R14 ;  /* 0x0000001fff0f7819 */ /* 0x000fe2000001140e */
[----:B------:R-:W2:Y:S10]  /*12120*/  LDL.LU R21, [R1+0x30] ;  /* 0x0000300001157983 */ /* 0x000eb40000300800 */
[----:B------:R-:W0:Y:S08]  /*12130*/  @P0 LDC R3, c[0x0][0x434] ;  /* 0x00010d00ff030b82 */ /* 0x000e300000000800 */
[----:B------:R-:W1:Y:S08]  /*12140*/  @P0 LDC R5, c[0x0][0x434] ;  /* 0x00010d00ff050b82 */ /* 0x000e700000000800 */
[----:B------:R-:W3:Y:S08]  /*12150*/  @P0 LDC R4, c[0x0][0x438] ;  /* 0x00010e00ff040b82 */ /* 0x000ef00000000800 */
[----:B------:R-:W4:Y:S01]  /*12160*/  @P0 LDC R7, c[0x0][0x438] ;  /* 0x00010e00ff070b82 */ /* 0x000f220000000800 */
[----:B0-----:R-:W-:-:S04]  /*12170*/  @P0 IMAD.HI.U32 R3, R8, R3, RZ ;  /* 0x0000000308030227 */ /* 0x001fc800078e00ff */
[----:B-1----:R-:W-:Y:S01]  /*12180*/  @P0 IMAD.HI.U32 R2, R10, R5, RZ ;  /* 0x000000050a020227 */ /* 0x002fe200078e00ff */
[----:B---3--:R-:W-:Y:S02]  /*12190*/  @P0 SHF.R.U32.HI R0, RZ, R4, R3 ;  /* 0x00000004ff000219 */ /* 0x008fe40000011603 */
[----:B------:R-:W0:Y:S02]  /*121a0*/  @!P1 LDC.64 R4, c[0x0][0x418] ;  /* 0x00010600ff049b82 */ /* 0x000e240000000a00 */
[----:B----4-:R-:W-:-:S06]  /*121b0*/  @P0 SHF.R.U32.HI R9, RZ, R7, R2 ;  /* 0x00000007ff090219 */ /* 0x010fcc0000011602 */
[----:B------:R-:W1:Y:S01]  /*121c0*/  @!P1 LDC.64 R2, c[0x0][0x428] ;  /* 0x00010a00ff029b82 */ /* 0x000e620000000a00 */
[----:B------:R-:W-:Y:S01]  /*121d0*/  ISETP.GE.AND P0, PT, R6, R27, PT ;  /* 0x0000001b0600720c */ /* 0x000fe20003f06270 */
[--C-:B------:R-:W-:Y:S01]  /*121e0*/  @!P1 IMAD.MOV.U32 R6, RZ, RZ, R0.reuse ;  /* 0x000000ffff069224 */ /* 0x100fe200078e0000 */
[----:B------:R-:W-:Y:S02]  /*121f0*/  @!P1 SHF.R.S32.HI R7, RZ, 0x1f, R0 ;  /* 0x0000001fff079819 */ /* 0x000fe40000011400 */
[----:B------:R-:W-:Y:S01]  /*12200*/  ISETP.GT.U32.OR P0, PT, R12, 0x9f, P0 ;  /* 0x0000009f0c00780c */ /* 0x000fe20000704470 */
[----:B-1----:R-:W-:-:S04]  /*12210*/  @!P1 IMAD.WIDE.U32 R6, R14, R2, R6 ;  /* 0x000000020e069225 */ /* 0x002fc800078e0006 */
[----:B------:R-:W-:-:S04]  /*12220*/  @!P1 IMAD R2, R15, R2, RZ ;  /* 0x000000020f029224 */ /* 0x000fc800078e02ff */
[----:B------:R-:W-:Y:S01]  /*12230*/  @!P1 IMAD R2, R14, R3, R2 ;  /* 0x000000030e029224 */ /* 0x000fe200078e0202 */
[----:B0-----:R-:W-:-:S04]  /*12240*/  @!P1 LEA R12, P2, R6, R4, 0x2 ;  /* 0x00000004060c9211 */ /* 0x001fc800078410ff */
[----:B------:R-:W-:-:S04]  /*12250*/  @!P1 IADD3 R2, R7, R2, RZ ;  /* 0x0000000207029210 */ /* 0x000fc80007ffe0ff */
[----:B------:R-:W-:Y:S02]  /*12260*/  @!P1 LEA.HI.X R13, R6, R5, R2, 0x2, P2 ;  /* 0x00000005060d9211 */ /* 0x000fe400010f1402 */
[----:B------:R-:W0:Y:S01]  /*12270*/  @!P0 LDC.64 R2, c[0x0][0x428] ;  /* 0x00010a00ff028b82 */ /* 0x000e220000000a00 */
[----:B------:R-:W-:Y:S01]  /*12280*/  IMAD.MOV R0, RZ, RZ, -R0 ;  /* 0x000000ffff007224 */ /* 0x000fe200078e0a00 */
[----:B------:R1:W-:Y:S03]  /*12290*/  STL [R1+0x2c], R15 ;  /* 0x00002c0f01007387 */ /* 0x0003e60000100800 */
[----:B------:R-:W-:Y:S02]  /*122a0*/  IMAD R8, R11, R0, R8 ;  /* 0x000000000b087224 */ /* 0x000fe400078e0208 */
[----:B0-----:R-:W-:Y:S02]  /*122b0*/  @!P0 IMAD R0, R15, R2, RZ ;  /* 0x000000020f008224 */ /* 0x001fe400078e02ff */
[----:B-1----:R-:W3:Y:S01]  /*122c0*/  LDL R15, [R1+0x78] ;  /* 0x00007800010f7983 */ /* 0x002ee20000100800 */
[--C-:B------:R-:W-:Y:S01]  /*122d0*/  @!P0 SHF.R.S32.HI R5, RZ, 0x1f, R9.reuse ;  /* 0x0000001fff058819 */ /* 0x100fe20000011409 */
[----:B------:R-:W-:-:S02]  /*122e0*/  @!P0 IMAD.MOV.U32 R4, RZ, RZ, R9 ;  /* 0x000000ffff048224 */ /* 0x000fc400078e0009 */
[C---:B------:R-:W-:Y:S02]  /*122f0*/  @!P0 IMAD R0, R14.reuse, R3, R0 ;  /* 0x000000030e008224 */ /* 0x040fe400078e0200 */
[----:B------:R-:W-:Y:S02]  /*12300*/  @!P0 IMAD.WIDE.U32 R4, R14, R2, R4 ;  /* 0x000000020e048225 */ /* 0x000fe400078e0004 */
[----:B------:R-:W0:Y:S01]  /*12310*/  S2R R14, SR_TID.X ;  /* 0x00000000000e7919 */ /* 0x000e220000002100 */
[----:B------:R-:W1:Y:S01]  /*12320*/  @!P0 LDC.64 R2, c[0x0][0x418] ;  /* 0x00010600ff028b82 */ /* 0x000e620000000a00 */
[----:B------:R-:W-:Y:S01]  /*12330*/  @!P0 IMAD.IADD R0, R0, 0x1, R5 ;  /* 0x0000000100008824 */ /* 0x000fe200078e0205 */
[----:B-1----:R-:W-:-:S04]  /*12340*/  @!P0 LEA R2, P2, R4, R2, 0x2 ;  /* 0x0000000204028211 */ /* 0x002fc800078410ff */
[----:B------:R-:W-:Y:S02]  /*12350*/  @!P0 LEA.HI.X R3, R4, R3, R0, 0x2, P2 ;  /* 0x0000000304038211 */ /* 0x000fe400010f1400 */
[C---:B0-----:R-:W-:Y:S01]  /*12360*/  LOP3.LUT R0, R14.reuse, 0x7f, RZ, 0xc0, !PT ;  /* 0x0000007f0e007812 */ /* 0x041fe200078ec0ff */
[----:B------:R-:W-:-:S03]  /*12370*/  IMAD.SHL.U32 R5, R14, 0x20, RZ ;  /* 0x000000200e057824 */ /* 0x000fc600078e00ff */
[----:B------:R-:W-:-:S04]  /*12380*/  SHF.R.U32.HI R0, RZ, 0x2, R0 ;  /* 0x00000002ff007819 */ /* 0x000fc80000011600 */
[----:B------:R-:W-:Y:S02]  /*12390*/  LOP3.LUT R5, R0, 0x60, R5, 0xf8, !PT ;  /* 0x0000006000057812 */ /* 0x000fe400078ef805 */
[----:B------:R-:W0:Y:S02]  /*123a0*/  LDC R0, c[0x0][0x2f4] ;  /* 0x0000bd00ff007b82 */ /* 0x000e240000000800 */
[----:B------:R-:W-:Y:S01]  /*123b0*/  LOP3.LUT R5, R5, 0x80, RZ, 0xfc, !PT ;  /* 0x0000008005057812 */ /* 0x000fe200078efcff */
[----:B------:R-:W-:-:S03]  /*123c0*/  IMAD.SHL.U32 R14, R14, 0x10, RZ ;  /* 0x000000100e0e7824 */ /* 0x000fc600078e00ff */
[----:B------:R-:W-:Y:S02]  /*123d0*/  ISETP.GT.U32.AND P2, PT, R5, 0x9f, PT ;  /* 0x0000009f0500780c */ /* 0x000fe40003f44070 */
[----:B------:R-:W-:Y:S02]  /*123e0*/  CS2R R6, SRZ ;  /* 0x0000000000067805 */ /* 0x000fe4000001ff00 */
[----:B------:R-:W-:-:S04]  /*123f0*/  LOP3.LUT R14, R14, 0x30, RZ, 0xc0, !PT ;  /* 0x000000300e0e7812 */ /* 0x000fc800078ec0ff */
[----:B------:R1:W5:Y:S04]  /*12400*/  @!P1 LDG.E R7, desc[UR40][R12.64] ;  /* 0x000000280c079981 */ /* 0x000368000c1e1900 */
[----:B------:R1:W5:Y:S01]  /*12410*/  @!P0 LDG.E R6, desc[UR40][R2.64] ;  /* 0x0000002802068981 */ /* 0x000362000c1e1900 */
[----:B0-----:R-:W-:Y:S01]  /*12420*/  ISETP.GE.AND P1, PT, R14, R0, PT ;  /* 0x000000000e00720c */ /* 0x001fe20003f26270 */
[----:B------:R-:W-:Y:S01]  /*12430*/  UMOV UR4, 0xffffffff ;  /* 0xffffffff00047882 */ /* 0x000fe20000000000 */
[----:B------:R-:W-:-:S04]  /*12440*/  IMAD.MOV R9, RZ, RZ, -R9 ;  /* 0x000000ffff097224 */ /* 0x000fc800078e0a09 */
[----:B------:R-:W-:Y:S01]  /*12450*/  IMAD R9, R11, R9, R10 ;  /* 0x000000090b097224 */ /* 0x000fe200078e020a */
[----:B--2---:R-:W-:-:S04]  /*12460*/  LOP3.LUT R21, R21, 0xfffffffd, RZ, 0xc0, !PT ;  /* 0xfffffffd15157812 */ /* 0x004fc800078ec0ff */
[----:B------:R-:W-:-:S04]  /*12470*/  @P2 LOP3.LUT R21, R21, 0x2, RZ, 0xfc, !PT ;  /* 0x0000000215152812 */ /* 0x000fc800078efcff */
[----:B------:R-:W-:-:S04]  /*12480*/  LOP3.LUT R21, R21, 0xfffffffb, RZ, 0xc0, !PT ;  /* 0xfffffffb15157812 */ /* 0x000fc800078ec0ff */
[----:B------:R-:W-:-:S04]  /*12490*/  LOP3.LUT R21, R21, 0xfffffffe, RZ, 0xc0, !PT ;  /* 0xfffffffe15157812 */ /* 0x000fc800078ec0ff */
[----:B------:R-:W-:Y:S02]  /*124a0*/  @P1 LOP3.LUT R21, R21, 0x1, RZ, 0xfc, !PT ;  /* 0x0000000115151812 */ /* 0x000fe400078efcff */
[----:B---3--:R-:W-:-:S13]  /*124b0*/  ISETP.NE.AND P0, PT, R15, 0x3, PT ;  /* 0x000000030f00780c */ /* 0x008fda0003f05270 */
[----:B------:R-:W-:-:S05]  /*124c0*/  @P0 LOP3.LUT R21, R21, 0x4, RZ, 0xfc, !PT ;  /* 0x0000000415150812 */ /* 0x000fca00078efcff */
[----:B------:R1:W-:Y:S01]  /*124d0*/  STL [R1+0x30], R21 ;  /* 0x0000301501007387 */ /* 0x0003e20000100800 */
[----:B------:R-:W-:Y:S05]  /*124e0*/  BRA.DIV UR4, `(.L_x_13652) ;  /* 0x00000056041c7947 */ /* 0x000fea000b800000 */
.L_x_13774:
[----:B------:R-:W-:Y:S01]  /*124f0*/  SHF.R.S32.HI R0, RZ, 0x1f, R18 ;  /* 0x0000001fff007819 */ /* 0x000fe20000011412 */
[----:B------:R-:W-:-:S04]  /*12500*/  VIADD R5, R20, 0xffffffff ;  /* 0xffffffff14057836 */ /* 0x000fc80000000000 */
[----:B------:R0:W-:Y:S01]  /*12510*/  STL [R1+0x20], R0 ;  /* 0x0000200001007387 */ /* 0x0001e20000100800 */
[----:B------:R-:W-:Y:S05]  /*12520*/  @!P0 BRA `(.L_x_13653) ;  /* 0x0000000000048947 */ /* 0x000fea0003800000 */
[----:B------:R-:W-:Y:S01]  /*12530*/  BPT.TRAP 0x1 ;  /* 0x000000040000795c */ /* 0x000fe20000300000 */
.L_x_13653:
[----:B-1----:R-:W2:Y:S04]  /*12540*/  LDL R2, [R1+0x8] ;  /* 0x0000080001027983 */ /* 0x002ea80000100800 */
[----:B0-----:R-:W3:Y:S01]  /*12550*/  LDL R0, [R1+0x18] ;  /* 0x0000180001007983 */ /* 0x001ee20000100800 */
[----:B------:R-:W-:Y:S01]  /*12560*/  BSSY B0, `(.L_x_13654) ;  /* 0x0000008000007945 */ /* 0x000fe20003800000 */
[----:B--2---:R-:W-:Y:S02]  /*12570*/  LEA R4, R2, R22, 0x3 ;  /* 0x0000001602047211 */ /* 0x004fe400078e18ff */
[----:B---3--:R-:W-:-:S04]  /*12580*/  SHF.L.U32 R0, R0, 0x1f, RZ ;  /* 0x0000001f00007819 */ /* 0x008fc800000006ff */
[----:B------:R0:W1:Y:S01]  /*12590*/  SYNCS.PHASECHK.TRANS64.TRYWAIT P0, [R4+URZ+0x13280], R0 ;  /* 0x01328000040075a7 */ /* 0x000062000800017f */
[----:B------:R0:W-:Y:S02]  /*125a0*/  STL [R1+0x54], R0 ;  /* 0x0000540001007387 */ /* 0x0001e40000100800 */
[----:B0-----:R-:W-:-:S05]  /*125b0*/  SHF.R.S32.HI R0, RZ, 0x1f, R8 ;  /* 0x0000001fff007819 */ /* 0x001fca0000011408 */
[----:B------:R0:W-:Y:S02]  /*125c0*/  STL [R1+0x50], R0 ;  /* 0x0000500001007387 */ /* 0x0001e40000100800 */
[----:B01----:R-:W-:Y:S05]  /*125d0*/  @!P0 BRA `(.L_x_13655) ;  /* 0x0000005400148947 */ /* 0x003fea0003800000 */
.L_x_13775:
[----:B------:R-:W-:Y:S05]  /*125e0*/  BSYNC B0 ;  /* 0x0000000000007941 */ /* 0x000fea0003800000 */
.L_x_13654:
[----:B------:R-:W2:Y:S01]  /*125f0*/  LDL R10, [R1+0x20] ;  /* 0x00002000010a7983 */ /* 0x000ea20000100800 */
[----:B------:R-:W-:-:S03]  /*12600*/  ULDC.64 UR8, c[0x0][0x330] ;  /* 0x0000cc0000087ab9 */ /* 0x000fc60000000a00 */
[----:B0-----:R-:W3:Y:S01]  /*12610*/  LDL R0, [R1+0x50] ;  /* 0x0000500001007983 */ /* 0x001ee20000100800 */
[----:B-----5:R-:W-:Y:S01]  /*12620*/  SHF.R.S32.HI R11, RZ, 0x1f, R7 ;  /* 0x0000001fff0b7819 */ /* 0x020fe20000011407 */
[----:B------:R-:W-:Y:S01]  /*12630*/  ULDC.64 UR4, c[0x0][0x328] ;  /* 0x0000ca0000047ab9 */ /* 0x000fe20000000a00 */
[----:B------:R-:W-:Y:S01]  /*12640*/  ULDC.64 UR6, c[0x0][0x338] ;  /* 0x0000ce0000067ab9 */ /* 0x000fe20000000a00 */
[----:B------:R-:W0:Y:S01]  /*12650*/  S2R R15, SR_TID.X ;  /* 0x00000000000f7919 */ /* 0x000e220000002100 */
[----:B------:R-:W-:Y:S01]  /*12660*/  ULDC.64 UR10, c[0x0][0x318] ;  /* 0x0000c600000a7ab9 */ /* 0x000fe20000000a00 */
[----:B------:R1:W-:Y:S01]  /*12670*/  STL [R1+0x48], R11 ;  /* 0x0000480b01007387 */ /* 0x0003e20000100800 */
[----:B------:R-:W-:Y:S01]  /*12680*/  IMAD.WIDE.U32 R2, R8, UR4, RZ ;  /* 0x0000000408027c25 */ /* 0x000fe2000f8e00ff */
[----:B------:R-:W-:-:S03]  /*12690*/  SHF.R.S32.HI R20, RZ, 0x1f, R6 ;  /* 0x0000001fff147819 */ /* 0x000fc60000011406 */
[----:B0-----:R-:W-:-:S05]  /*126a0*/  IMAD.SHL.U32 R21, R15, 0x10, RZ ;  /* 0x000000100f157824 */ /* 0x001fca00078e00ff */
[----:B------:R-:W-:Y:S01]  /*126b0*/  LOP3.LUT R21, R21, 0x30, RZ, 0xc0, !PT ;  /* 0x0000003015157812 */ /* 0x000fe200078ec0ff */
[----:B--2---:R-:W-:Y:S01]  /*126c0*/  IMAD R12, R10, UR8, RZ ;  /* 0x000000080a0c7c24 */ /* 0x004fe2000f8e02ff */
[----:B------:R-:W-:-:S05]  /*126d0*/  SHF.R.S32.HI R10, RZ, 0x1f, R9 ;  /* 0x0000001fff0a7819 */ /* 0x000fca0000011409 */
[----:B------:R0:W-:Y:S04]  /*126e0*/  STL [R1+0x4c], R10 ;  /* 0x00004c0a01007387 */ /* 0x0001e80000100800 */
[----:B------:R-:W2:Y:S04]  /*126f0*/  LDL R14, [R1+0x38] ;  /* 0x00003800010e7983 */ /* 0x000ea80000100800 */
[----:B------:R-:W2:Y:S01]  /*12700*/  LDL R13, [R1+0x8] ;  /* 0x00000800010d7983 */ /* 0x000ea20000100800 */
[----:B---3--:R-:W-:-:S04]  /*12710*/  IMAD R0, R0, UR4, RZ ;  /* 0x0000000400007c24 */ /* 0x008fc8000f8e02ff */
[----:B------:R-:W-:-:S04]  /*12720*/  IMAD R0, R8, UR5, R0 ;  /* 0x0000000508007c24 */ /* 0x000fc8000f8e0200 */
[----:B------:R-:W-:Y:S02]  /*12730*/  IMAD.IADD R3, R3, 0x1, R0 ;  /* 0x0000000103037824 */ /* 0x000fe400078e0200 */
[----:B------:R-:W-:Y:S02]  /*12740*/  IMAD R0, R11, UR6, RZ ;  /* 0x000000060b007c24 */ /* 0x000fe4000f8e02ff */
[----:B-1----:R-:W1:Y:S01]  /*12750*/  LDC R11, c[0x0][0x2f4] ;  /* 0x0000bd00ff0b7b82 */ /* 0x002e620000000800 */
[----:B------:R-:W-:-:S04]  /*12760*/  IMAD.WIDE.U32 R2, R7, UR6, R2 ;  /* 0x0000000607027c25 */ /* 0x000fc8000f8e0002 */
[----:B------:R-:W-:-:S04]  /*12770*/  IMAD R0, R7, UR7, R0 ;  /* 0x0000000707007c24 */ /* 0x000fc8000f8e0200 */
[----:B------:R-:W-:Y:S02]  /*12780*/  IMAD.IADD R3, R3, 0x1, R0 ;  /* 0x0000000103037824 */ /* 0x000fe400078e0200 */
[----:B------:R-:W-:-:S04]  /*12790*/  IMAD.WIDE.U32 R2, R18, UR8, R2 ;  /* 0x0000000812027c25 */ /* 0x000fc8000f8e0002 */
[----:B------:R-:W-:Y:S01]  /*127a0*/  IMAD R12, R18, UR9, R12 ;  /* 0x00000009120c7c24 */ /* 0x000fe2000f8e020c */
[----:B------:R-:W-:-:S04]  /*127b0*/  IADD3 R0, P1, R2, UR10, RZ ;  /* 0x0000000a02007c10 */ /* 0x000fc8000ff3e0ff */
[----:B------:R-:W-:Y:S01]  /*127c0*/  IADD3.X R2, R3, UR11, R12, P1, !PT ;  /* 0x0000000b03027c10 */ /* 0x000fe20008ffe40c */
[----:B------:R-:W-:Y:S01]  /*127d0*/  IMAD R3, R10, UR4, RZ ;  /* 0x000000040a037c24 */ /* 0x000fe2000f8e02ff */
[----:B-1----:R-:W-:Y:S01]  /*127e0*/  ISETP.GE.AND P0, PT, R21, R11, PT ;  /* 0x0000000b1500720c */ /* 0x002fe20003f06270 */
[----:B0-----:R-:W-:-:S04]  /*127f0*/  IMAD.WIDE.U32 R10, R9, UR4, RZ ;  /* 0x00000004090a7c25 */ /* 0x001fc8000f8e00ff */
[----:B------:R-:W-:-:S04]  /*12800*/  IMAD R3, R9, UR5, R3 ;  /* 0x0000000509037c24 */ /* 0x000fc8000f8e0203 */
[----:B------:R-:W-:Y:S02]  /*12810*/  IMAD.IADD R11, R11, 0x1, R3 ;  /* 0x000000010b0b7824 */ /* 0x000fe400078e0203 */
[----:B------:R-:W-:Y:S02]  /*12820*/  IMAD R3, R20, UR6, RZ ;  /* 0x0000000614037c24 */ /* 0x000fe4000f8e02ff */
[----:B------:R-:W-:Y:S01]  /*12830*/  IMAD.WIDE.U32 R10, R6, UR6, R10 ;  /* 0x00000006060a7c25 */ /* 0x000fe2000f8e000a */
[----:B------:R-:W-:-:S03]  /*12840*/  LOP3.LUT R15, R15, 0x7f, RZ, 0xc0, !PT ;  /* 0x0000007f0f0f7812 */ /* 0x000fc600078ec0ff */
[----:B------:R-:W-:Y:S01]  /*12850*/  IMAD R3, R6, UR7, R3 ;  /* 0x0000000706037c24 */ /* 0x000fe2000f8e0203 */
[----:B------:R-:W-:-:S03]  /*12860*/  SHF.R.U32.HI R15, RZ, 0x2, R15 ;  /* 0x00000002ff0f7819 */ /* 0x000fc6000001160f */
[----:B------:R-:W-:Y:S02]  /*12870*/  IMAD.IADD R11, R11, 0x1, R3 ;  /* 0x000000010b0b7824 */ /* 0x000fe400078e0203 */
[----:B------:R-:W-:Y:S02]  /*12880*/  IMAD R5, R5, -0xa0, R27 ;  /* 0xffffff6005057824 */ /* 0x000fe400078e021b */
[----:B------:R-:W-:-:S04]  /*12890*/  IMAD.WIDE.U32 R10, R18, UR8, R10 ;  /* 0x00000008120a7c25 */ /* 0x000fc8000f8e000a */
[----:B------:R-:W-:Y:S01]  /*128a0*/  IMAD.IADD R5, R5, 0x1, -R15 ;  /* 0x0000000105057824 */ /* 0x000fe200078e0a0f */
[----:B------:R-:W-:Y:S01]  /*128b0*/  IADD3 R15, P1, R10, UR10, RZ ;  /* 0x0000000a0a0f7c10 */ /* 0x000fe2000ff3e0ff */
[----:B------:R2:W-:Y:S03]  /*128c0*/  STL [R1+0x44], R20 ;  /* 0x0000441401007387 */ /* 0x0005e60000100800 */
[----:B------:R-:W-:Y:S01]  /*128d0*/  IADD3.X R3, R12, UR11, R11, P1, !PT ;  /* 0x0000000b0c037c10 */ /* 0x000fe20008ffe40b */
[----:B------:R0:W-:Y:S04]  /*128e0*/  STL [R1+0x4], R15 ;  /* 0x0000040f01007387 */ /* 0x0001e80000100800 */
[----:B------:R0:W-:Y:S01]  /*128f0*/  STL [R1], R3 ;  /* 0x0000000301007387 */ /* 0x0001e20000100800 */
[----:B------:R-:W-:Y:S01]  /*12900*/  UMOV UR4, 0xffffffff ;  /* 0xffffffff00047882 */ /* 0x000fe20000000000 */
[----:B------:R-:W-:Y:S01]  /*12910*/  ISETP.GE.AND P5, PT, R5, 0x1, PT ;  /* 0x000000010500780c */ /* 0x000fe20003fa6270 */
[----:B--2---:R-:W-:Y:S01]  /*12920*/  IMAD R20, R13, 0x2800, R14 ;  /* 0x000028000d147824 */ /* 0x004fe200078e020e */
[----:B0-----:R-:W-:Y:S11]  /*12930*/  BRA.DIV UR4, `(.L_x_13656) ;  /* 0x0000005204547947 */ /* 0x001ff6000b800000 */
[----:B------:R-:W2:Y:S04]  /*12940*/  LDL.LU R21, [R1] ;  /* 0x0000000001157983 */ /* 0x000ea80000300800 */
[----:B------:R-:W3:Y:S04]  /*12950*/  LDL.LU R15, [R1+0x4] ;  /* 0x00000400010f7983 */ /* 0x000ee80000300800 */
[----:B------:R-:W4:Y:S01]  /*12960*/  LDL.LU R14, [R1+0x30] ;  /* 0x00003000010e7983 */ /* 0x000f220000300800 */
[----:B------:R-:W0:Y:S03]  /*12970*/  S2R R11, SR_TID.X ;  /* 0x00000000000b7919 */ /* 0x000e260000002100 */
[----:B------:R-:W1:Y:S04]  /*12980*/  SHFL.IDX PT, R3, R0, RZ, 0x1c1f ;  /* 0x001c1fff00037589 */ /* 0x000e6800000e0000 */
[----:B------:R-:W5:Y:S01]  /*12990*/  SHFL.IDX PT, R10, R2, RZ, 0x1c1f ;  /* 0x001c1fff020a7589 */ /* 0x000f6200000e0000 */
[----:B0-----:R-:W-:-:S05]  /*129a0*/  IMAD.SHL.U32 R11, R11, 0x10, RZ ;  /* 0x000000100b0b7824 */ /* 0x001fca00078e00ff */
[----:B------:R-:W-:-:S04]  /*129b0*/  LOP3.LUT R11, R11, 0x30, RZ, 0xc0, !PT ;  /* 0x000000300b0b7812 */ /* 0x000fc800078ec0ff */
[----:B-1----:R-:W-:Y:S02]  /*129c0*/  IADD3 R12, P1, R11, R3, RZ ;  /* 0x000000030b0c7210 */ /* 0x002fe40007f3e0ff */
[----:B------:R-:W0:Y:S02]  /*129d0*/  S2R R11, SR_TID.X ;  /* 0x00000000000b7919 */ /* 0x000e240000002100 */
[----:B-----5:R-:W-:Y:S02]  /*129e0*/  IADD3.X R13, RZ, R10, RZ, P1, !PT ;  /* 0x0000000aff0d7210 */ /* 0x020fe40000ffe4ff */
[----:B------:R-:W1:Y:S01]  /*129f0*/  SHFL.IDX PT, R10, R0, 0x1, 0x1c1f ;  /* 0x003c1f00000a7f89 */ /* 0x000e6200000e0000 */
[----:B------:R-:W-:Y:S01]  /*12a00*/  ISETP.LT.OR P1, PT, R5, 0x1, P0 ;  /* 0x000000010500780c */ /* 0x000fe20000721670 */
[----:B------:R-:W-:Y:S02]  /*12a10*/  IMAD.IADD R3, R22, 0x1, R20 ;  /* 0x0000000116037824 */ /* 0x000fe400078e0214 */
[----:B------:R-:W5:Y:S10]  /*12a20*/  SHFL.IDX PT, R20, R2, 0x1, 0x1c1f ;  /* 0x003c1f0002147f89 */ /* 0x000f7400000e0000 */
[----:B------:R0:W-:Y:S02]  /*12a30*/  LDGSTS.E.BYPASS.LTC128B.128 [R3+0x6000], desc[UR40][R12.64], !P1 ;  /* 0x060000000c037fae */ /* 0x0001e4000c901d68 */
[----:B0-----:R-:W-:-:S05]  /*12a40*/  IMAD.SHL.U32 R13, R11, 0x10, RZ ;  /* 0x000000100b0d7824 */ /* 0x001fca00078e00ff */
[----:B------:R-:W-:-:S04]  /*12a50*/  LOP3.LUT R13, R13, 0x30, RZ, 0xc0, !PT ;  /* 0x000000300d0d7812 */ /* 0x000fc800078ec0ff */
[----:B-1----:R-:W-:-:S05]  /*12a60*/  IADD3 R10, P1, R13, R10, RZ ;  /* 0x0000000a0d0a7210 */ /* 0x002fca0007f3e0ff */
[----:B-----5:R-:W-:Y:S01]  /*12a70*/  IMAD.X R11, RZ, RZ, R20, P1 ;  /* 0x000000ffff0b7224 */ /* 0x020fe200008e0614 */
[----:B------:R-:W-:Y:S01]  /*12a80*/  ISETP.LT.OR P1, PT, R5, 0x21, P0 ;  /* 0x000000210500780c */ /* 0x000fe20000721670 */
[----:B------:R-:W-:-:S12]  /*12a90*/  SHFL.IDX PT, R20, R2, 0x2, 0x1c1f ;  /* 0x005c1f0002147f89 */ /* 0x000fd800000e0000 */
[----:B------:R0:W-:Y:S04]  /*12aa0*/  LDGSTS.E.BYPASS.LTC128B.128 [R3+0x6800], desc[UR40][R10.64], !P1 ;  /* 0x068000000a037fae */ /* 0x0001e8000c901d68 */
[----:B0-----:R-:W0:Y:S04]  /*12ab0*/  SHFL.IDX PT, R10, R0, 0x2, 0x1c1f ;  /* 0x005c1f00000a7f89 */ /* 0x001e2800000e0000 */
[----:B------:R-:W1:Y:S04]  /*12ac0*/  SHFL.IDX PT, R0, R0, 0x3, 0x1c1f ;  /* 0x007c1f0000007f89 */ /* 0x000e6800000e0000 */
[----:B------:R-:W5:Y:S01]  /*12ad0*/  SHFL.IDX PT, R2, R2, 0x3, 0x1c1f ;  /* 0x007c1f0002027f89 */ /* 0x000f6200000e0000 */
[----:B0-----:R-:W-:-:S05]  /*12ae0*/  IADD3 R10, P1, R13, R10, RZ ;  /* 0x0000000a0d0a7210 */ /* 0x001fca0007f3e0ff */
[----:B------:R-:W-:Y:S01]  /*12af0*/  IMAD.X R11, RZ, RZ, R20, P1 ;  /* 0x000000ffff0b7224 */ /* 0x000fe200008e0614 */
[C---:B------:R-:W-:Y:S02]  /*12b00*/  ISETP.LT.OR P1, PT, R5.reuse, 0x41, P0 ;  /* 0x000000410500780c */ /* 0x040fe40000721670 */
[----:B------:R-:W-:-:S11]  /*12b10*/  ISETP.GE.AND P3, PT, R5, 0x81, PT ;  /* 0x000000810500780c */ /* 0x000fd60003f66270 */
[----:B------:R1:W-:Y:S02]  /*12b20*/  LDGSTS.E.BYPASS.LTC128B.128 [R3+0x7000], desc[UR40][R10.64], !P1 ;  /* 0x070000000a037fae */ /* 0x0003e4000c901d68 */
[----:B-1----:R-:W-:-:S05]  /*12b30*/  IADD3 R10, P1, R13, R0, RZ ;  /* 0x000000000d0a7210 */ /* 0x002fca0007f3e0ff */
[----:B-----5:R-:W-:Y:S01]  /*12b40*/  IMAD.X R11, RZ, RZ, R2, P1 ;  /* 0x000000ffff0b7224 */ /* 0x020fe200008e0602 */
[----:B------:R-:W-:-:S13]  /*12b50*/  ISETP.LT.OR P1, PT, R5, 0x61, P0 ;  /* 0x000000610500780c */ /* 0x000fda0000721670 */
[----:B------:R3:W-:Y:S01]  /*12b60*/  LDGSTS.E.BYPASS.LTC128B.128 [R3+0x7800], desc[UR40][R10.64], !P1 ;  /* 0x078000000a037fae */ /* 0x0007e2000c901d68 */
[C---:B------:R-:W-:Y:S02]  /*12b70*/  ISETP.GE.AND P4, PT, R5.reuse, 0x21, PT ;  /* 0x000000210500780c */ /* 0x040fe40003f86270 */
[C---:B------:R-:W-:Y:S02]  /*12b80*/  ISETP.GE.AND P1, PT, R5.reuse, 0x41, PT ;  /* 0x000000410500780c */ /* 0x040fe40003f26270 */
[----:B------:R-:W-:Y:S02]  /*12b90*/  ISETP.GE.AND P2, PT, R5, 0x61, PT ;  /* 0x000000610500780c */ /* 0x000fe40003f46270 */
[----:B----4-:R-:W-:-:S04]  /*12ba0*/  LOP3.LUT R14, R14, 0xfffffff7, RZ, 0xc0, !PT ;  /* 0xfffffff70e0e7812 */ /* 0x010fc800078ec0ff */
[----:B------:R-:W-:Y:S01]  /*12bb0*/  @P3 LOP3.LUT R14, R14, 0x8, RZ, 0xfc, !PT ;  /* 0x000000080e0e3812 */ /* 0x000fe200078efcff */
[----:B--2---:R0:W1:Y:S04]  /*12bc0*/  SHFL.IDX PT, R0, R21, RZ, 0x1c1f ;  /* 0x001c1fff15007589 */ /* 0x00406800000e0000 */
[----:B---3--:R0:W2:Y:S04]  /*12bd0*/  SHFL.IDX PT, R10, R15, RZ, 0x1c1f ;  /* 0x001c1fff0f0a7589 */ /* 0x0080a800000e0000 */
[----:B------:R0:W-:Y:S02]  /*12be0*/  STL [R1+0x30], R14 ;  /* 0x0000300e01007387 */ /* 0x0001e40000100800 */
.L_x_13787:
[----:B------:R-:W3:Y:S01]  /*12bf0*/  S2R R2, SR_TID.X ;  /* 0x0000000000027919 */ /* 0x000ee20000002100 */
[----:B------:R-:W-:Y:S01]  /*12c00*/  ISETP.LT.OR P0, PT, R5, 0x81, P0 ;  /* 0x000000810500780c */ /* 0x000fe20000701670 */
[----:B---3--:R-:W-:-:S05]  /*12c10*/  IMAD.SHL.U32 R2, R2, 0x10, RZ ;  /* 0x0000001002027824 */ /* 0x008fca00078e00ff */
[----:B------:R-:W-:-:S04]  /*12c20*/  LOP3.LUT R2, R2, 0x30, RZ, 0xc0, !PT ;  /* 0x0000003002027812 */ /* 0x000fc800078ec0ff */
[----:B--2---:R-:W-:-:S05]  /*12c30*/  IADD3 R10, P3, R2, R10, RZ ;  /* 0x0000000a020a7210 */ /* 0x004fca0007f7e0ff */
[----:B-1----:R-:W-:-:S05]  /*12c40*/  IMAD.X R11, RZ, RZ, R0, P3 ;  /* 0x000000ffff0b7224 */ /* 0x002fca00018e0600 */
[----:B------:R-:W-:Y:S01]  /*12c50*/  @!PT LDS RZ, [RZ] ;  /* 0x00000000fffff984 */ /* 0x000fe20000000800 */
[----:B------:R-:W-:Y:S01]  /*12c60*/  @!PT LDS RZ, [RZ] ;  /* 0x00000000fffff984 */ /* 0x000fe20000000800 */
[----:B------:R-:W-:Y:S01]  /*12c70*/  @!PT LDS RZ, [RZ] ;  /* 0x00000000fffff984 */ /* 0x000fe20000000800 */
[----:B------:R1:W-:Y:S01]  /*12c80*/  LDGSTS.E.BYPASS.LTC128B.128 [R3+0x8000], desc[UR40][R10.64], !P0 ;  /* 0x080000000a037fae */ /* 0x0003e2000c101d68 */
[----:B------:R-:W-:Y:S01]  /*12c90*/  PLOP3.LUT P0, PT, PT, PT, PT, 0x80, 0x0 ;  /* 0x000000000000781c */ /* 0x000fe20003f0f070 */
[----:B------:R-:W-:-:S12]  /*12ca0*/  NOP ;  /* 0x0000000000007918 */ /* 0x000fd80000000000 */
.L_x_13657:
        /* <DEDUP_REMOVED lines=11> */
.L_x_13658:
[----:B------:R2:W-:Y:S01]  /*12d60*/  SYNCS.ARRIVE.TRANS64.A1T0 RZ, [R4+URZ+0x13270], RZ ;  /* 0x013270ff04ff79a7 */ /* 0x0005e2000810003f */
[----:B------:R-:W-:Y:S05]  /*12d70*/  @!P6 BRA `(.L_x_13659) ;  /* 0x000000000004e947 */ /* 0x000fea0003800000 */
[----:B------:R-:W-:Y:S01]  /*12d80*/  BPT.TRAP 0x1 ;  /* 0x000000040000795c */ /* 0x000fe20000300000 */
.L_x_13659:
[----:B------:R-:W3:Y:S01]  /*12d90*/  LDL R0, [R1+0x54] ;  /* 0x0000540001007983 */ /* 0x000ee20000100800 */
[----:B------:R-:W-:Y:S01]  /*12da0*/  BSSY B0, `(.L_x_13660) ;  /* 0x0000003000007945 */ /* 0x000fe20003800000 */
[----:B---3--:R-:W3:Y:S03]  /*12db0*/  SYNCS.PHASECHK.TRANS64.TRYWAIT P0, [R4+URZ+0x13240], R0 ;  /* 0x01324000040075a7 */ /* 0x008ee6000800017f */
[----:B---3--:R-:W-:Y:S05]  /*12dc0*/  @!P0 BRA `(.L_x_13661) ;  /* 0x0000005000c08947 */ /* 0x008fea0003800000 */
.L_x_13788:
[----:B------:R-:W-:Y:S05]  /*12dd0*/  BSYNC B0 ;  /* 0x0000000000007941 */ /* 0x000fea0003800000 */
.L_x_13660:
[----:B---3--:R-:W3:Y:S01]  /*12de0*/  LDL.LU R0, [R1+0x48] ;  /* 0x0000480001007983 */ /* 0x008ee20000300800 */
[----:B------:R-:W-:Y:S01]  /*12df0*/  ULDC.64 UR4, c[0x0][0x310] ;  /* 0x0000c40000047ab9 */ /* 0x000fe20000000a00 */
[----:B------:R-:W-:Y:S02]  /*12e00*/  ULDC.64 UR6, c[0x0][0x300] ;  /* 0x0000c00000067ab9 */ /* 0x000fe40000000a00 */
[----:B------:R-:W4:Y:S04]  /*12e10*/  LDL.LU R13, [R1+0x50] ;  /* 0x00005000010d7983 */ /* 0x000f280000300800 */
[----:B------:R-:W5:Y:S04]  /*12e20*/  LDL.LU R12, [R1+0x44] ;  /* 0x00004400010c7983 */ /* 0x000f680000300800 */
[----:B------:R-:W2:Y:S04]  /*12e30*/  LDL.LU R5, [R1+0x4c] ;  /* 0x00004c0001057983 */ /* 0x000ea80000300800 */
[----:B------:R-:W2:Y:S01]  /*12e40*/  LDL R2, [R1+0x20] ;  /* 0x0000200001027983 */ /* 0x000ea20000100800 */
[----:B-1----:R-:W-:-:S04]  /*12e50*/  IMAD.WIDE.U32 R10, R7, UR4, RZ ;  /* 0x00000004070a7c25 */ /* 0x002fc8000f8e00ff */
[----:B---3--:R-:W-:-:S04]  /*12e60*/  IMAD R0, R0, UR4, RZ ;  /* 0x0000000400007c24 */ /* 0x008fc8000f8e02ff */
[----:B------:R-:W-:-:S05]  /*12e70*/  IMAD R0, R7, UR5, R0 ;  /* 0x0000000507007c24 */ /* 0x000fca000f8e0200 */
[----:B------:R-:W-:Y:S01]  /*12e80*/  IADD3 R11, R11, R0, RZ ;  /* 0x000000000b0b7210 */ /* 0x000fe20007ffe0ff */
[----:B----4-:R-:W-:Y:S02]  /*12e90*/  IMAD R0, R13, UR6, RZ ;  /* 0x000000060d007c24 */ /* 0x010fe4000f8e02ff */
[----:B------:R-:W-:-:S04]  /*12ea0*/  IMAD.WIDE.U32 R10, R8, UR6, R10 ;  /* 0x00000006080a7c25 */ /* 0x000fc8000f8e000a */
[----:B------:R-:W-:Y:S02]  /*12eb0*/  IMAD R8, R8, UR7, R0 ;  /* 0x0000000708087c24 */ /* 0x000fe4000f8e0200 */
[----:B-----5:R-:W-:Y:S02]  /*12ec0*/  IMAD R0, R12, UR4, RZ ;  /* 0x000000040c007c24 */ /* 0x020fe4000f8e02ff */
[----:B------:R-:W-:Y:S02]  /*12ed0*/  IMAD.IADD R11, R11, 0x1, R8 ;  /* 0x000000010b0b7824 */ /* 0x000fe400078e0208 */
        /* <DEDUP_REMOVED lines=19> */
[----:B------:R-:W1:Y:S01]  /*13010*/  S2R R5, SR_TID.X ;  /* 0x0000000000057919 */ /* 0x000e620000002100 */
[----:B------:R-:W2:Y:S01]  /*13020*/  LDC R7, c[0x0][0x2f4] ;  /* 0x0000bd00ff077b82 */ /* 0x000ea20000000800 */
[----:B------:R-:W3:Y:S01]  /*13030*/  SHFL.IDX PT, R6, R0, RZ, 0x1c1f ;  /* 0x001c1fff00067589 */ /* 0x000ee200000e0000 */
[----:B-1----:R-:W-:-:S03]  /*13040*/  IMAD.SHL.U32 R10, R5, 0x10, RZ ;  /* 0x00000010050a7824 */ /* 0x002fc600078e00ff */
[----:B------:R-:W1:Y:S02]  /*13050*/  SHFL.IDX PT, R5, R2, RZ, 0x1c1f ;  /* 0x001c1fff02057589 */ /* 0x000e6400000e0000 */
[----:B------:R-:W-:-:S04]  /*13060*/  LOP3.LUT R10, R10, 0x30, RZ, 0xc0, !PT ;  /* 0x000000300a0a7812 */ /* 0x000fc800078ec0ff */
[C---:B---3--:R-:W-:Y:S02]  /*13070*/  @P5 IADD3 R6, P0, R10.reuse, R6, RZ ;  /* 0x000000060a065210 */ /* 0x048fe40007f1e0ff */
[----:B--2---:R-:W-:-:S03]  /*13080*/  ISETP.GE.AND P3, PT, R10, R7, PT ;  /* 0x000000070a00720c */ /* 0x004fc60003f66270 */
[----:B-1----:R-:W-:-:S04]  /*13090*/  @P5 IMAD.X R5, RZ, RZ, R5, P0 ;  /* 0x000000ffff055224 */ /* 0x002fc800000e0605 */
[----:B------:R-:W-:Y:S02]  /*130a0*/  @P5 IMAD.MOV.U32 R7, RZ, RZ, R5 ;  /* 0x000000ffff075224 */ /* 0x000fe400078e0005 */
[----:B------:R-:W-:Y:S04]  /*130b0*/  SHFL.IDX PT, R5, R2, 0x1, 0x1c1f ;  /* 0x003c1f0002057f89 */ /* 0x000fe800000e0000 */
[----:B------:R1:W-:Y:S04]  /*130c0*/  @P5 LDGSTS.E.BYPASS.LTC128B.128 [R3+0xe000], desc[UR40][R6.64], !P3 ;  /* 0x0e00000006035fae */ /* 0x0003e8000d901d68 */
[----:B-1----:R-:W1:Y:S02]  /*130d0*/  SHFL.IDX PT, R6, R0, 0x1, 0x1c1f ;  /* 0x003c1f0000067f89 */ /* 0x002e6400000e0000 */
[----:B-1----:R-:W-:-:S05]  /*130e0*/  @P4 IADD3 R6, P0, R10, R6, RZ ;  /* 0x000000060a064210 */ /* 0x002fca0007f1e0ff */
[----:B------:R-:W-:-:S05]  /*130f0*/  @P4 IMAD.X R5, RZ, RZ, R5, P0 ;  /* 0x000000ffff054224 */ /* 0x000fca00000e0605 */
[----:B------:R-:W-:Y:S02]  /*13100*/  @P4 MOV R7, R5 ;  /* 0x0000000500074202 */ /* 0x000fe40000000f00 */
[----:B------:R-:W-:Y:S04]  /*13110*/  SHFL.IDX PT, R5, R2, 0x2, 0x1c1f ;  /* 0x005c1f0002057f89 */ /* 0x000fe800000e0000 */
[----:B------:R1:W-:Y:S04]  /*13120*/  @P4 LDGSTS.E.BYPASS.LTC128B.128 [R3+0xe800], desc[UR40][R6.64], !P3 ;  /* 0x0e80000006034fae */ /* 0x0003e8000d901d68 */
[----:B------:R-:W-:Y:S04]  /*13130*/  SHFL.IDX PT, R2, R2, 0x3, 0x1c1f ;  /* 0x007c1f0002027f89 */ /* 0x000fe800000e0000 */
[----:B-1----:R-:W1:Y:S04]  /*13140*/  SHFL.IDX PT, R6, R0, 0x2, 0x1c1f ;  /* 0x005c1f0000067f89 */ /* 0x002e6800000e0000 */
[----:B------:R-:W2:Y:S01]  /*13150*/  SHFL.IDX PT, R0, R0, 0x3, 0x1c1f ;  /* 0x007c1f0000007f89 */ /* 0x000ea200000e0000 */
[----:B-1----:R-:W-:-:S05]  /*13160*/  @P1 IADD3 R6, P0, R10, R6, RZ ;  /* 0x000000060a061210 */ /* 0x002fca0007f1e0ff */
[----:B------:R-:W-:Y:S01]  /*13170*/  @P1 IMAD.X R5, RZ, RZ, R5, P0 ;  /* 0x000000ffff051224 */ /* 0x000fe200000e0605 */
[----:B--2---:R-:W-:-:S03]  /*13180*/  @P2 IADD3 R0, P0, R10, R0, RZ ;  /* 0x000000000a002210 */ /* 0x004fc60007f1e0ff */
[----:B------:R-:W-:Y:S02]  /*13190*/  @P1 IMAD.MOV.U32 R7, RZ, RZ, R5 ;  /* 0x000000ffff071224 */ /* 0x000fe400078e0005 */
[----:B------:R-:W-:-:S03]  /*131a0*/  @P2 IMAD.X R2, RZ, RZ, R2, P0 ;  /* 0x000000ffff022224 */ /* 0x000fc600000e0602 */
[----:B------:R1:W-:Y:S02]  /*131b0*/  @P1 LDGSTS.E.BYPASS.LTC128B.128 [R3+0xf000], desc[UR40][R6.64], !P3 ;  /* 0x0f00000006031fae */ /* 0x0003e4000d901d68 */
[----:B-1----:R-:W-:Y:S02]  /*131c0*/  @P2 IMAD.MOV.U32 R6, RZ, RZ, R0 ;  /* 0x000000ffff062224 */ /* 0x002fe400078e0000 */
[----:B------:R-:W-:Y:S01]  /*131d0*/  @P2 IMAD.MOV.U32 R7, RZ, RZ, R2 ;  /* 0x000000ffff072224 */ /* 0x000fe200078e0002 */
[----:B------:R1:W2:Y:S04]  /*131e0*/  SHFL.IDX PT, R0, R8, RZ, 0x1c1f ;  /* 0x001c1fff08007589 */ /* 0x0002a800000e0000 */
[----:B------:R3:W-:Y:S04]  /*131f0*/  @P2 LDGSTS.E.BYPASS.LTC128B.128 [R3+0xf800], desc[UR40][R6.64], !P3 ;  /* 0x0f80000006032fae */ /* 0x0007e8000d901d68 */
[----:B---3--:R1:W3:Y:S02]  /*13200*/  SHFL.IDX PT, R6, R9, RZ, 0x1c1f ;  /* 0x001c1fff09067589 */ /* 0x0082e400000e0000 */
.L_x_13800:
        /* <DEDUP_REMOVED lines=10> */
[----:B--2---:R-:W-:-:S06]  /*132b0*/  IMAD.X R7, RZ, RZ, R0, P0 ;  /* 0x000000ffff077224 */ /* 0x004fcc00000e0600 */
[----:B------:R-:W-:Y:S01]  /*132c0*/  @!PT LDS RZ, [RZ] ;  /* 0x00000000fffff984 */ /* 0x000fe20000000800 */
[----:B------:R-:W-:Y:S01]  /*132d0*/  @!PT LDS RZ, [RZ] ;  /* 0x00000000fffff984 */ /* 0x000fe20000000800 */
[----:B------:R-:W-:Y:S01]  /*132e0*/  @!PT LDS RZ, [RZ] ;  /* 0x00000000fffff984 */ /* 0x000fe20000000800 */
[----:B------:R4:W-:Y:S02]  /*132f0*/  LDGSTS.E.BYPASS.LTC128B.128 [R3+0x10000], desc[UR40][R6.64], !P1 ;  /* 0x1000000006037fae */ /* 0x0009e4000c901d68 */
.L_x_13664:
[----:B------:R-:W-:Y:S05]  /*13300*/  BSYNC B0 ;  /* 0x0000000000007941 */ /* 0x000fea0003800000 */
.L_x_13663:
[----:B------:R-:W-:Y:S01]  /*13310*/  NOP ;  /* 0x0000000000007918 */ /* 0x000fe20000000000 */
[----:B------:R-:W-:-:S13]  /*13320*/  PLOP3.LUT P0, PT, PT, PT, PT, 0x80, 0x0 ;  /* 0x000000000000781c */ /* 0x000fda0003f0f070 */
.L_x_13665:
        /* <DEDUP_REMOVED lines=11> */
.L_x_13666:
[----:B------:R2:W5:Y:S01]  /*133e0*/  LDL.LU R5, [R1+0xc] ;  /* 0x00000c0001057983 */ /* 0x0005620000300800 */
[----:B------:R2:W-:Y:S03]  /*133f0*/  SYNCS.ARRIVE.TRANS64.A1T0 RZ, [R4+URZ+0x13230], RZ ;  /* 0x013230ff04ff79a7 */ /* 0x0005e6000810003f */
[----:B----4-:R2:W5:Y:S02]  /*13400*/  LDL.LU R3, [R1+0x60] ;  /* 0x0000600001037983 */ /* 0x0105640000300800 */
[----:B------:R-:W-:Y:S05]  /*13410*/  WARPSYNC.ALL ;  /* 0x0000000000007948 */ /* 0x000fea0003800000 */
[----:B------:R-:W-:Y:S01]  /*13420*/  ULDC.64 UR4, c[0x0][0x298] ;  /* 0x0000a60000047ab9 */ /* 0x000fe20000000a00 */
[----:B------:R-:W-:Y:S01]  /*13430*/  ULDC.64 UR6, c[0x0][0xa00] ;  /* 0x0002800000067ab9 */ /* 0x000fe20000000a00 */
[----:B------:R-:W-:Y:S01]  /*13440*/  IADD3 R0, R22, 0xb000, RZ ;  /* 0x0000b00016007810 */ /* 0x000fe20007ffe0ff */
        /* <DEDUP_REMOVED lines=8> */
[----:B------:R-:W-:-:S04]  /*134d0*/  IMAD R2, R2, UR4, RZ ;  /* 0x0000000402027c24 */ /* 0x000fc8000f8e02ff */
[----:B------:R-:W-:Y:S01]  /*134e0*/  IMAD R0, R5, UR5, R2 ;  /* 0x0000000505007c24 */ /* 0x000fe2000f8e0202 */
[----:B------:R-:W-:-:S03]  /*134f0*/  SEL R2, R3, RZ, !P0 ;  /* 0x000000ff03027207 */ /* 0x000fc60004000000 */
[----:B------:R-:W-:-:S05]  /*13500*/  IMAD.IADD R0, R29, 0x1, R0 ;  /* 0x000000011d007824 */ /* 0x000fca00078e0200 */
[----:B------:R4:W-:Y:S04]  /*13510*/  STL [R1], R0 ;  /* 0x0000000001007387 */ /* 0x0009e80000100800 */
[----:B------:R4:W-:Y:S01]  /*13520*/  STL [R1+0x4], R2 ;  /* 0x0000040201007387 */ /* 0x0009e20000100800 */
[----:B------:R-:W-:Y:S05]  /*13530*/  @!P1 BRA `(.L_x_13668) ;  /* 0x0000000000409947 */ /* 0x000fea0003800000 */
[----:B----4-:R-:W-:Y:S01]  /*13540*/  MOV R2, 0x0 ;  /* 0x0000000000027802 */ /* 0x010fe20000000f00 */
[----:B------:R-:W-:Y:S01]  /*13550*/  ULDC.64 UR4, c[0x4][0x1b0] ;  /* 0x01006c0000047ab9 */ /* 0x000fe20000000a00 */
[----:B------:R-:W-:Y:S01]  /*13560*/  ULDC.64 UR6, c[0x4][0x1b8] ;  /* 0x01006e0000067ab9 */ /* 0x000fe20000000a00 */
[----:B------:R-:W-:Y:S01]  /*13570*/  ULDC.64 UR8, c[0x4][0x28] ;  /* 0x01000a0000087ab9 */ /* 0x000fe20000000a00 */
[----:B--2---:R-:W-:Y:S01]  /*13580*/  IMAD.U32 R4, RZ, RZ, UR4 ;  /* 0x00000004ff047e24 */ /* 0x004fe2000f8e00ff */
[----:B-1----:R-:W-:Y:S01]  /*13590*/  MOV R8, 0x70 ;  /* 0x0000007000087802 */ /* 0x002fe20000000f00 */
[----:B------:R-:W1:Y:S01]  /*135a0*/  LDC.64 R2, c[0x4][R2] ;  /* 0x0100000002027b82 */ /* 0x000e620000000a00 */
[----:B------:R-:W-:Y:S02]  /*135b0*/  IMAD.U32 R5, RZ, RZ, UR5 ;  /* 0x00000005ff057e24 */ /* 0x000fe4000f8e00ff */
[----:B---3--:R-:W-:Y:S02]  /*135c0*/  IMAD.U32 R6, RZ, RZ, UR6 ;  /* 0x00000006ff067e24 */ /* 0x008fe4000f8e00ff */
[----:B------:R-:W-:-:S02]  /*135d0*/  IMAD.U32 R7, RZ, RZ, UR7 ;  /* 0x00000007ff077e24 */ /* 0x000fc4000f8e00ff */
[----:B------:R-:W-:Y:S02]  /*135e0*/  IMAD.U32 R10, RZ, RZ, UR8 ;  /* 0x00000008ff0a7e24 */ /* 0x000fe4000f8e00ff */
[----:B------:R-:W-:Y:S02]  /*135f0*/  IMAD.U32 R11, RZ, RZ, UR9 ;  /* 0x00000009ff0b7e24 */ /* 0x000fe4000f8e00ff */
[----:B------:R-:W-:Y:S02]  /*13600*/  IMAD.MOV.U32 R12, RZ, RZ, 0x1 ;  /* 0x00000001ff0c7424 */ /* 0x000fe400078e00ff */
[----:B------:R-:W-:-:S07]  /*13610*/  IMAD.MOV.U32 R13, RZ, RZ, RZ ;  /* 0x000000ffff0d7224 */ /* 0x000fce00078e00ff */
[----:B0-----:R-:W-:-:S07]  /*13620*/  LEPC R20, `(.L_x_13668) ;  /* 0x000000001014794e */ /* 0x001fce0000000000 */
[----:B-1----:R-:W-:Y:S05]  /*13630*/  CALL.ABS.NOINC R2 ;  /* 0x0000000002007343 */ /* 0x002fea0003c00000 */
.L_x_13668:
[----:B------:R-:W-:Y:S05]  /*13640*/  BSYNC B6 ;  /* 0x0000000000067941 */ /* 0x000fea0003800000 */
.L_x_13667:
[----:B0-----:R-:W3:Y:S01]  /*13650*/  LDL.LU R21, [R1+0x4] ;  /* 0x0000040001157983 */ /* 0x001ee20000300800 */
[----:B------:R-:W-:Y:S01]  /*13660*/  ULDC.64 UR4, c[0x0][0x2d8] ;  /* 0x0000b60000047ab9 */ /* 0x000fe20000000a00 */
[----:B-1----:R-:W0:Y:S01]  /*13670*/  LDC R9, c[0x0][0x448] ;  /* 0x00011200ff097b82 */ /* 0x002e220000000800 */
[----:B------:R-:W-:Y:S01]  /*13680*/  ULDC.64 UR6, c[0x0][0x2c8] ;  /* 0x0000b20000067ab9 */ /* 0x000fe20000000a00 */
[----:B----4-:R-:W4:Y:S01]  /*13690*/  LDL.LU R2, [R1] ;  /* 0x0000000001027983 */ /* 0x010f220000300800 */
[----:B------:R-:W-:-:S03]  /*136a0*/  ULDC.64 UR8, c[0x0][0x280] ;  /* 0x0000a00000087ab9 */ /* 0x000fc60000000a00 */
[----:B------:R-:W3:Y:S04]  /*136b0*/  LDL R20, [R1+0x20] ;  /* 0x0000200001147983 */ /* 0x000ee80000100800 */
[----:B------:R1:W5:Y:S01]  /*136c0*/  LDL R10, [R1+0x68] ;  /* 0x00006800010a7983 */ /* 0x0003620000100800 */
[----:B0-----:R-:W-:-:S13]  /*136d0*/  ISETP.NE.AND P0, PT, R9, 0x1, PT ;  /* 0x000000010900780c */ /* 0x001fda0003f05270 */
[----:B--2---:R-:W0:Y:S08]  /*136e0*/  @P0 LDC R4, c[0x0][0x44c] ;  /* 0x00011300ff040b82 */ /* 0x004e300000000800 */
[----:B------:R-:W2:Y:S08]  /*136f0*/  @P0 LDC R5, c[0x0][0x450] ;  /* 0x00011400ff050b82 */ /* 0x000eb00000000800 */
[----:B------:R-:W1:Y:S01]  /*13700*/  @P0 LDC R8, c[0x0][0x450] ;  /* 0x00011400ff080b82 */ /* 0x000e620000000800 */
[----:B----4-:R-:W-:-:S02]  /*13710*/  IMAD.MOV.U32 R3, RZ, RZ, R2 ;  /* 0x000000ffff037224 */ /* 0x010fc400078e0002 */
[----:B------:R-:W-:Y:S02]  /*13720*/  IMAD.MOV.U32 R2, RZ, RZ, R28 ;  /* 0x000000ffff027224 */ /* 0x000fe400078e001c */
[----:B---3--:R-:W-:Y:S02]  /*13730*/  IMAD R0, R20, UR4, RZ ;  /* 0x0000000414007c24 */ /* 0x008fe4000f8e02ff */
[C---:B------:R-:W-:Y:S01]  /*13740*/  IMAD.WIDE.U32 R2, R18.reuse, UR4, R2 ;  /* 0x0000000412027c25 */ /* 0x040fe2000f8e0002 */
[----:B------:R-:W3:Y:S03]  /*13750*/  S2R R20, SR_TID.X ;  /* 0x0000000000147919 */ /* 0x000ee60000002100 */
[----:B------:R-:W-:Y:S01]  /*13760*/  IMAD R0, R18, UR5, R0 ;  /* 0x0000000512007c24 */ /* 0x000fe2000f8e0200 */
[----:B------:R-:W-:-:S03]  /*13770*/  ULDC.64 UR4, c[0x0][0x2e0] ;  /* 0x0000b80000047ab9 */ /* 0x000fc60000000a00 */
[----:B------:R-:W-:Y:S02]  /*13780*/  IMAD.IADD R3, R3, 0x1, R0 ;  /* 0x0000000103037824 */ /* 0x000fe400078e0200 */
[----:B------:R-:W-:Y:S02]  /*13790*/  IMAD R0, R21, UR4, RZ ;  /* 0x0000000415007c24 */ /* 0x000fe4000f8e02ff */
[----:B------:R-:W-:-:S04]  /*137a0*/  IMAD.WIDE.U32 R2, R26, UR4, R2 ;  /* 0x000000041a027c25 */ /* 0x000fc8000f8e0002 */
[----:B------:R-:W-:Y:S01]  /*137b0*/  IMAD R0, R26, UR5, R0 ;  /* 0x000000051a007c24 */ /* 0x000fe2000f8e0200 */
[----:B------:R-:W-:Y:S01]  /*137c0*/  ULDC.64 UR4, c[0x0][0x2d0] ;  /* 0x0000b40000047ab9 */ /* 0x000fe20000000a00 */
[----:B------:R4:W5:Y:S02]  /*137d0*/  LDL R26, [R1+0x64] ;  /* 0x00006400011a7983 */ /* 0x0009640000100800 */
[----:B------:R-:W-:Y:S01]  /*137e0*/  IMAD.IADD R3, R3, 0x1, R0 ;  /* 0x0000000103037824 */ /* 0x000fe200078e0200 */
[C---:B---3--:R-:W-:Y:S01]  /*137f0*/  LOP3.LUT R21, R20.reuse, 0x7f, RZ, 0xc0, !PT ;  /* 0x0000007f14157812 */ /* 0x048fe200078ec0ff */
[----:B------:R-:W-:-:S03]  /*13800*/  IMAD.SHL.U32 R20, R20, 0x20, RZ ;  /* 0x0000002014147824 */ /* 0x000fc600078e00ff */
[----:B------:R-:W-:-:S04]  /*13810*/  SHF.R.U32.HI R21, RZ, 0x2, R21 ;  /* 0x00000002ff157819 */ /* 0x000fc80000011615 */
[----:B------:R-:W-:-:S05]  /*13820*/  LOP3.LUT R20, R21, 0x60, R20, 0xf8, !PT ;  /* 0x0000006015147812 */ /* 0x000fca00078ef814 */
[----:B------:R-:W-:-:S04]  /*13830*/  IMAD R6, R17, 0xc0, R20 ;  /* 0x000000c011067824 */ /* 0x000fc800078e0214 */
[----:B0-----:R-:W-:Y:S01]  /*13840*/  @P0 IMAD.HI.U32 R0, R6, R4, RZ ;  /* 0x0000000406000227 */ /* 0x001fe200078e00ff */
[----:B------:R-:W-:-:S04]  /*13850*/  MOV R4, R6 ;  /* 0x0000000600047202 */ /* 0x000fc80000000f00 */
[----:B--2---:R-:W-:-:S04]  /*13860*/  @P0 SHF.R.U32.HI R4, RZ, R5, R0 ;  /* 0x00000005ff040219 */ /* 0x004fc80000011600 */
        /* <DEDUP_REMOVED lines=10> */
[----:B------:R-:W-:Y:S02]  /*13910*/  IMAD R0, R0, UR7, R7 ;  /* 0x0000000700007c24 */ /* 0x000fe4000f8e0207 */
[----:B------:R-:W0:Y:S01]  /*13920*/  @P0 LDC R7, c[0x0][0x44c] ;  /* 0x00011300ff070b82 */ /* 0x000e220000000800 */
[----:B------:R-:W-:Y:S01]  /*13930*/  IADD3 R4, P1, R4, UR8, RZ ;  /* 0x0000000804047c10 */ /* 0x000fe2000ff3e0ff */
[----:B------:R-:W2:Y:S03]  /*13940*/  S2R R21, SR_TID.X ;  /* 0x0000000000157919 */ /* 0x000ea60000002100 */
[----:B------:R-:W-:Y:S01]  /*13950*/  IADD3.X R0, R5, UR9, R0, P1, !PT ;  /* 0x0000000905007c10 */ /* 0x000fe20008ffe400 */
[----:B------:R-:W-:-:S04]  /*13960*/  VIADD R5, R6, 0x80 ;  /* 0x0000008006057836 */ /* 0x000fc80000000000 */
[----:B------:R-:W-:Y:S02]  /*13970*/  IMAD.MOV.U32 R6, RZ, RZ, R5 ;  /* 0x000000ffff067224 */ /* 0x000fe400078e0005 */
[----:B0-----:R-:W-:-:S05]  /*13980*/  @P0 IMAD.HI.U32 R7, R5, R7, RZ ;  /* 0x0000000705070227 */ /* 0x001fca00078e00ff */
[----:B-1----:R-:W-:-:S05]  /*13990*/  @P0 SHF.R.U32.HI R6, RZ, R8, R7 ;  /* 0x00000008ff060219 */ /* 0x002fca0000011607 */
        /* <DEDUP_REMOVED lines=8> */
[----:B--2---:R-:W-:Y:S02]  /*13a20*/  IMAD.SHL.U32 R20, R21, 0x10, RZ ;  /* 0x0000001015147824 */ /* 0x004fe400078e00ff */
[----:B------:R-:W-:Y:S02]  /*13a30*/  IMAD.IADD R3, R3, 0x1, R7 ;  /* 0x0000000103037824 */ /* 0x000fe400078e0207 */
[----:B------:R-:W-:Y:S02]  /*13a40*/  IMAD R6, R6, UR6, RZ ;  /* 0x0000000606067c24 */ /* 0x000fe4000f8e02ff */
[----:B------:R-:W-:Y:S01]  /*13a50*/  IMAD.WIDE.U32 R2, R5, UR6, R2 ;  /* 0x0000000605027c25 */ /* 0x000fe2000f8e0002 */
[----:B------:R-:W-:-:S03]  /*13a60*/  LOP3.LUT R20, R20, 0x30, RZ, 0xc0, !PT ;  /* 0x0000003014147812 */ /* 0x000fc600078ec0ff */
[----:B------:R-:W-:Y:S01]  /*13a70*/  IMAD R6, R5, UR7, R6 ;  /* 0x0000000705067c24 */ /* 0x000fe2000f8e0206 */
[----:B------:R-:W-:Y:S02]  /*13a80*/  IADD3 R5, P1, R2, UR8, RZ ;  /* 0x0000000802057c10 */ /* 0x000fe4000ff3e0ff */
[----:B------:R-:W-:Y:S01]  /*13a90*/  ISETP.GE.AND P0, PT, R20, UR4, PT ;  /* 0x0000000414007c0c */ /* 0x000fe2000bf06270 */
[----:B------:R-:W-:Y:S01]  /*13aa0*/  UMOV UR4, 0xffffffff ;  /* 0xffffffff00047882 */ /* 0x000fe20000000000 */
[----:B------:R-:W-:Y:S02]  /*13ab0*/  LOP3.LUT R21, R21, 0x7f, RZ, 0xc0, !PT ;  /* 0x0000007f15157812 */ /* 0x000fe400078ec0ff */
[----:B------:R-:W-:Y:S02]  /*13ac0*/  IADD3.X R3, R3, UR9, R6, P1, !PT ;  /* 0x0000000903037c10 */ /* 0x000fe40008ffe406 */
[----:B------:R-:W-:Y:S01]  /*13ad0*/  SHF.R.U32.HI R21, RZ, 0x2, R21 ;  /* 0x00000002ff157819 */ /* 0x000fe20000011615 */
[----:B----4-:R-:W-:Y:S06]  /*13ae0*/  BRA.DIV UR4, `(.L_x_13669) ;  /* 0x0000004e04147947 */ /* 0x010fec000b800000 */
[----:B------:R-:W0:Y:S01]  /*13af0*/  SHFL.IDX PT, R7, R4, RZ, 0x1c1f ;  /* 0x001c1fff04077589 */ /* 0x000e2200000e0000 */
[----:B-----5:R-:W-:Y:S02]  /*13b00*/  IMAD R2, R26, R9, RZ ;  /* 0x000000091a027224 */ /* 0x020fe400078e02ff */
[----:B------:R-:W-:Y:S01]  /*13b10*/  IMAD R17, R17, 0xc0, R21 ;  /* 0x000000c011117824 */ /* 0x000fe200078e0215 */
[----:B------:R-:W1:Y:S04]  /*13b20*/  SHFL.IDX PT, R6, R0, RZ, 0x1c1f ;  /* 0x001c1fff00067589 */ /* 0x000e6800000e0000 */
[----:B------:R-:W-:-:S13]  /*13b30*/  ISETP.GE.AND P2, PT, R17, R2, PT ;  /* 0x000000021100720c */ /* 0x000fda0003f46270 */
[----:B0-----:R-:W-:-:S04]  /*13b40*/  @!P2 IADD3 R7, P1, R20, R7, RZ ;  /* 0x000000071407a210 */ /* 0x001fc80007f3e0ff */
[----:B-1----:R-:W-:-:S04]  /*13b50*/  @!P2 IADD3.X R6, RZ, R6, RZ, P1, !PT ;  /* 0x00000006ff06a210 */ /* 0x002fc80000ffe4ff */
[----:B------:R-:W-:-:S04]  /*13b60*/  @!P2 LOP3.LUT R7, R7, R6, RZ, 0x3c, !PT ;  /* 0x000000060707a212 */ /* 0x000fc800078e3cff */
[----:B------:R-:W-:-:S04]  /*13b70*/  @!P2 LOP3.LUT R6, R7, R6, RZ, 0x3c, !PT ;  /* 0x000000060706a212 */ /* 0x000fc800078e3cff */
[----:B------:R-:W-:-:S05]  /*13b80*/  @!P2 LOP3.LUT R7, R7, R6, RZ, 0x3c, !PT ;  /* 0x000000060707a212 */ /* 0x000fca00078e3cff */
[----:B------:R-:W-:Y:S01]  /*13b90*/  @!PT LDS RZ, [RZ] ;  /* 0x00000000fffff984 */ /* 0x000fe20000000800 */
        /* <DEDUP_REMOVED lines=20> */
[----:B------:R0:W-:Y:S04]  /*13ce0*/  @!P1 LDGSTS.E.BYPASS.LTC128B.128 [R10+0xc000], desc[UR40][R6.64], !P0 ;  /* 0x0c000000060a9fae */ /* 0x0001e8000c101d68 */
[----:B0-----:R0:W1:Y:S04]  /*13cf0*/  SHFL.IDX PT, R7, R4, 0x3, 0x1c1f ;  /* 0x007c1f0004077f89 */ /* 0x00106800000e0000 */
[----:B------:R2:W3:Y:S01]  /*13d00*/  SHFL.IDX PT, R6, R0, 0x3, 0x1c1f ;  /* 0x007c1f0000067f89 */ /* 0x0004e200000e0000 */
[C---:B0-----:R-:W-:Y:S02]  /*13d10*/  VIADD R4, R17.reuse, 0x80 ;  /* 0x0000008011047836 */ /* 0x041fe40000000000 */
[----:B--2---:R-:W-:-:S03]  /*13d20*/  VIADD R0, R17, 0x60 ;  /* 0x0000006011007836 */ /* 0x004fc60000000000 */
[-C--:B------:R-:W-:Y:S02]  /*13d30*/  ISETP.GE.AND P1, PT, R4, R2.reuse, PT ;  /* 0x000000020400720c */ /* 0x080fe40003f26270 */
[----:B------:R-:W0:Y:S01]  /*13d40*/  SHFL.IDX PT, R4, R5, RZ, 0x1c1f ;  /* 0x001c1fff05047589 */ /* 0x000e2200000e0000 */
[----:B------:R-:W-:-:S03]  /*13d50*/  ISETP.GE.AND P2, PT, R0, R2, PT ;  /* 0x000000020000720c */ /* 0x000fc60003f46270 */
[----:B------:R-:W2:Y:S04]  /*13d60*/  SHFL.IDX PT, R0, R3, RZ, 0x1c1f ;  /* 0x001c1fff03007589 */ /* 0x000ea800000e0000 */
[----:B------:R-:W4:Y:S04]  /*13d70*/  SHFL.IDX PT, R3, R3, 0x1, 0x1c1f ;  /* 0x003c1f0003037f89 */ /* 0x000f2800000e0000 */
[----:B------:R-:W4:Y:S02]  /*13d80*/  SHFL.IDX PT, R5, R5, 0x1, 0x1c1f ;  /* 0x003c1f0005057f89 */ /* 0x000f2400000e0000 */
[----:B-1----:R-:W-:-:S05]  /*13d90*/  @!P2 IADD3 R7, P3, R20, R7, RZ ;  /* 0x000000071407a210 */ /* 0x002fca0007f7e0ff */
[----:B---3--:R-:W-:Y:S01]  /*13da0*/  @!P2 IMAD.X R6, RZ, RZ, R6, P3 ;  /* 0x000000ffff06a224 */ /* 0x008fe200018e0606 */
[----:B0-----:R-:W-:-:S04]  /*13db0*/  @!P1 IADD3 R4, P3, R20, R4, RZ ;  /* 0x0000000414049210 */ /* 0x001fc80007f7e0ff */
[----:B------:R-:W-:Y:S02]  /*13dc0*/  @!P2 LOP3.LUT R7, R7, R6, RZ, 0x3c, !PT ;  /* 0x000000060707a212 */ /* 0x000fe400078e3cff */
[----:B--2---:R-:W-:Y:S02]  /*13dd0*/  @!P1 IADD3.X R0, RZ, R0, RZ, P3, !PT ;  /* 0x00000000ff009210 */ /* 0x004fe40001ffe4ff */
[----:B------:R-:W-:-:S04]  /*13de0*/  @!P2 LOP3.LUT R6, R7, R6, RZ, 0x3c, !PT ;  /* 0x000000060706a212 */ /* 0x000fc800078e3cff */
[----:B------:R-:W-:-:S05]  /*13df0*/  @!P2 LOP3.LUT R7, R7, R6, RZ, 0x3c, !PT ;  /* 0x000000060707a212 */ /* 0x000fca00078e3cff */
[----:B------:R0:W-:Y:S02]  /*13e00*/  @!P2 LDGSTS.E.BYPASS.LTC128B.128 [R10+0xc800], desc[UR40][R6.64], !P0 ;  /* 0x0c800000060aafae */ /* 0x0001e4000c101d68 */
[----:B0-----:R-:W-:Y:S02]  /*13e10*/  @!P1 IMAD.MOV.U32 R6, RZ, RZ, R4 ;  /* 0x000000ffff069224 */ /* 0x001fe400078e0004 */
[----:B------:R-:W-:-:S05]  /*13e20*/  @!P1 IMAD.MOV.U32 R7, RZ, RZ, R0 ;  /* 0x000000ffff079224 */ /* 0x000fca00078e0000 */
[----:B----4-:R1:W-:Y:S02]  /*13e30*/  @!P1 LDGSTS.E.BYPASS.LTC128B.128 [R10+0xd000], desc[UR40][R6.64], !P0 ;  /* 0x0d000000060a9fae */ /* 0x0103e4000c101d68 */
.L_x_13813:
[----:B------:R-:W-:-:S05]  /*13e40*/  VIADD R17, R17, 0xa0 ;  /* 0x000000a011117836 */ /* 0x000fca0000000000 */
[----:B------:R-:W-:-:S13]  /*13e50*/  ISETP.GE.AND P1, PT, R17, R2, PT ;  /* 0x000000021100720c */ /* 0x000fda0003f26270 */
[----:B------:R-:W-:-:S05]  /*13e60*/  @!P1 IADD3 R2, P2, R20, R5, RZ ;  /* 0x0000000514029210 */ /* 0x000fca0007f5e0ff */
[----:B------:R-:W-:-:S05]  /*13e70*/  @!P1 IMAD.X R3, RZ, RZ, R3, P2 ;  /* 0x000000ffff039224 */ /* 0x000fca00010e0603 */
[----:B------:R-:W-:Y:S01]  /*13e80*/  @!PT LDS RZ, [RZ] ;  /* 0x00000000fffff984 */ /* 0x000fe20000000800 */
[----:B------:R-:W-:Y:S01]  /*13e90*/  @!PT LDS RZ, [RZ] ;  /* 0x00000000fffff984 */ /* 0x000fe20000000800 */
[----:B------:R-:W-:Y:S01]  /*13ea0*/  @!PT LDS RZ, [RZ] ;  /* 0x00000000fffff984 */ /* 0x000fe20000000800 */
[----:B------:R2:W-:Y:S01]  /*13eb0*/  @!P1 LDGSTS.E.BYPASS.LTC128B.128 [R10+0xd800], desc[UR40][R2.64], !P0 ;  /* 0x0d800000020a9fae */ /* 0x0005e2000c101d68 */
[----:B------:R-:W-:Y:S01]  /*13ec0*/  PLOP3.LUT P0, PT, PT, PT, PT, 0x80, 0x0 ;  /* 0x000000000000781c */ /* 0x000fe20003f0f070 */
[----:B------:R-:W-:-:S12]  /*13ed0*/  NOP ;  /* 0x0000000000007918 */ /* 0x000fd80000000000 */
.L_x_13670:
[----:B------:R-:W-:Y:S02]  /*13ee0*/  PLOP3.LUT P1, PT, P1, P0, PT, 0xa2, 0x0 ;  /* 0x000000000000781c */ /* 0x000fe40000f21472 */
[----:B------:R-:W-:-:S08]  /*13ef0*/  @P0 R2UR P1, UR4, R22 ;  /* 0x00000000160402ca */ /* 0x000fd00000020000 */
[----:B------:R-:W-:-:S05]  /*13f00*/  @P0 PLOP3.LUT P0, PT, P1, PT, PT, 0x80, 0x0 ;  /* 0x000000000000081c */ /* 0x000fca0000f0f070 */
[----:B------:R-:W-:Y:S01]  /*13f10*/  @!P1 SYNCS.ARRIVE.TRANS64.RED.A0T1 RZ, [UR4+0x13200], RZ ;  /* 0x013200ffffff99a7 */ /* 0x000fe20008200404 */
[----:B------:R-:W-:Y:S07]  /*13f20*/  @!P1 ARRIVES.LDGSTSBAR.64.TRANSCNT [UR4+0x13200] ;  /* 0x01320000ff0099b0 */ /* 0x000fee0008000a84 */
[----:B------:R-:W-:Y:S05]  /*13f30*/  @P0 BRA.U.ANY `(.L_x_13670) ;  /* 0xfffffffd00e80947 */ /* 0x000fea000393ffff */
[----:B--2---:R-:W2:Y:S02]  /*13f40*/  LDL.LU R2, [R1+0x6c] ;  /* 0x00006c0001027983 */ /* 0x004ea40000300800 */
        /* <DEDUP_REMOVED lines=11> */
.L_x_13814:
[----:B------:R-:W-:Y:S05]  /*14000*/  BSYNC B0 ;  /* 0x0000000000007941 */ /* 0x000fea0003800000 */
.L_x_13671:
[----:B------:R-:W-:-:S13]  /*14010*/  ISETP.GE.AND P0, PT, R27, 0xa1, PT ;  /* 0x000000a11b00780c */ /* 0x000fda0003f06270 */
[----:B------:R-:W-:Y:S05]  /*14020*/  @!P0 BRA `(.L_x_13673) ;  /* 0x0000001400988947 */ /* 0x000fea0003800000 */
[----:B------:R-:W2:Y:S04]  /*14030*/  LDL.LU R2, [R1+0x58] ;  /* 0x0000580001027983 */ /* 0x000ea80000300800 */
[----:B------:R3:W5:Y:S01]  /*14040*/  LDL.LU R26, [R1+0x18] ;  /* 0x00001800011a7983 */ /* 0x0007620000300800 */
[----:B--2---:R-:W-:-:S05]  /*14050*/  VIADD R0, R2, 0xfffffffe ;  /* 0xfffffffe02007836 */ /* 0x004fca0000000000 */
[----:B------:R3:W-:Y:S04]  /*14060*/  STL [R1+0xc], R0 ;  /* 0x00000c0001007387 */ /* 0x0007e80000100800 */
[----:B------:R3:W5:Y:S02]  /*14070*/  LDL.LU R21, [R1+0x8] ;  /* 0x0000080001157983 */ /* 0x0007640000300800 */
.L_x_13693:
[----:B------:R-:W2:Y:S04]  /*14080*/  LDL R3, [R1+0x28] ;  /* 0x0000280001037983 */ /* 0x000ea80000100800 */
[----:B----4-:R-:W4:Y:S04]  /*14090*/  LDL R8, [R1+0x2c] ;  /* 0x00002c0001087983 */ /* 0x010f280000100800 */
[----:B------:R-:W4:Y:S04]  /*140a0*/  LDL R11, [R1+0x14] ;  /* 0x00001400010b7983 */ /* 0x000f280000100800 */
[----:B01----:R-:W2:Y:S01]  /*140b0*/  LDL.LU R10, [R1+0xc] ;  /* 0x00000c00010a7983 */ /* 0x003ea20000300800 */
[----:B---3--:R-:W0:Y:S01]  /*140c0*/  S2R R0, SR_TID.X ;  /* 0x0000000000007919 */ /* 0x008e220000002100 */
[----:B------:R-:W1:Y:S01]  /*140d0*/  S2R R2, SR_TID.X ;  /* 0x0000000000027919 */ /* 0x000e620000002100 */
[----:B------:R-:W3:Y:S01]  /*140e0*/  S2R R12, SR_TID.X ;  /* 0x00000000000c7919 */ /* 0x000ee20000002100 */
[----:B------:R-:W-:Y:S05]  /*140f0*/  YIELD ;  /* 0x0000000000007946 */ /* 0x000fea0003800000 */
[----:B------:R-:W-:Y:S01]  /*14100*/  ULDC.64 UR4, c[0x0][0x428] ;  /* 0x00010a0000047ab9 */ /* 0x000fe20000000a00 */
[----:B------:R-:W-:Y:S01]  /*14110*/  ULDC.64 UR6, c[0x0][0x418] ;  /* 0x0001060000067ab9 */ /* 0x000fe20000000a00 */
[----:B------:R-:W4:Y:S01]  /*14120*/  LDL R9, [R1+0x78] ;  /* 0x0000780001097983 */ /* 0x000f220000100800 */
[----:B0-----:R-:W-:-:S02]  /*14130*/  LOP3.LUT R4, R0, 0x7f, RZ, 0xc0, !PT ;  /* 0x0000007f00047812 */ /* 0x001fc400078ec0ff */
[----:B------:R-:W0:Y:S02]  /*14140*/  LDC R0, c[0x0][0x430] ;  /* 0x00010c00ff007b82 */ /* 0x000e240000000800 */
[----:B------:R-:W-:Y:S02]  /*14150*/  SHF.R.U32.HI R5, RZ, 0x2, R4 ;  /* 0x00000002ff057819 */ /* 0x000fe40000011604 */
[----:B-1----:R-:W-:Y:S02]  /*14160*/  SHF.L.U32 R4, R2, 0x5, RZ ;  /* 0x0000000502047819 */ /* 0x002fe400000006ff */
[----:B0-----:R-:W-:Y:S02]  /*14170*/  ISETP.NE.AND P0, PT, R0, 0x1, PT ;  /* 0x000000010000780c */ /* 0x001fe40003f05270 */
[----:B------:R-:W-:-:S11]  /*14180*/  LOP3.LUT R4, R5, 0x60, R4, 0xf8, !PT ;  /* 0x0000006005047812 */ /* 0x000fd600078ef804 */
[----:B------:R-:W0:Y:S08]  /*14190*/  @P0 LDC R6, c[0x0][0x434] ;  /* 0x00010d00ff060b82 */ /* 0x000e300000000800 */
[----:B------:R-:W1:Y:S01]  /*141a0*/  @P0 LDC R5, c[0x0][0x438] ;  /* 0x00010e00ff050b82 */ /* 0x000e620000000800 */
[----:B------:R-:W-:Y:S01]  /*141b0*/  LOP3.LUT R2, R2, 0x7f, RZ, 0xc0, !PT ;  /* 0x0000007f02027812 */ /* 0x000fe200078ec0ff */
[----:B---3--:R-:W-:-:S03]  /*141c0*/  IMAD.SHL.U32 R12, R12, 0x20, RZ ;  /* 0x000000200c0c7824 */ /* 0x008fc600078e00ff */
[----:B------:R-:W-:-:S04]  /*141d0*/  SHF.R.U32.HI R7, RZ, 0x2, R2 ;  /* 0x00000002ff077819 */ /* 0x000fc80000011602 */
[----:B------:R-:W-:Y:S02]  /*141e0*/  LOP3.LUT R12, R7, 0x60, R12, 0xf8, !PT ;  /* 0x00000060070c7812 */ /* 0x000fe400078ef80c */
[----:B------:R-:W3:Y:S02]  /*141f0*/  @P0 LDC R7, c[0x0][0x434] ;  /* 0x00010d00ff070b82 */ /* 0x000ee40000000800 */
[----:B------:R-:W-:-:S04]  /*14200*/  LOP3.LUT R12, R12, 0x80, RZ, 0xfc, !PT ;  /* 0x000000800c0c7812 */ /* 0x000fc800078efcff */
        /* <DEDUP_REMOVED lines=8> */
[----:B---3--:R-:W-:-:S04]  /*14290*/  @P0 IMAD.HI.U32 R7, R3, R7, RZ ;  /* 0x0000000703070227 */ /* 0x008fc800078e00ff */
[----:B------:R-:W-:Y:S02]  /*142a0*/  IMAD.MOV.U32 R5, RZ, RZ, R3 ;  /* 0x000000ffff057224 */ /* 0x000fe400078e0003 */
[----:B----4-:R-:W-:Y:S01]  /*142b0*/  IMAD R8, R8, UR4, RZ ;  /* 0x0000000408087c24 */ /* 0x010fe2000f8e02ff */
[----:B0-----:R-:W-:Y:S01]  /*142c0*/  @P0 SHF.R.U32.HI R5, RZ, R6, R7 ;  /* 0x00000006ff050219 */ /* 0x001fe20000011607 */
[----:B------:R-:W-:-:S04]  /*142d0*/  IMAD.MOV R7, RZ, RZ, -R2 ;  /* 0x000000ffff077224 */ /* 0x000fc800078e0a02 */
[----:B------:R-:W-:Y:S02]  /*142e0*/  IMAD.MOV R6, RZ, RZ, -R5 ;  /* 0x000000ffff067224 */ /* 0x000fe400078e0a05 */
[C---:B------:R-:W-:Y:S02]  /*142f0*/  IMAD R4, R0.reuse, R7, R4 ;  /* 0x0000000700047224 */ /* 0x040fe400078e0204 */
[----:B------:R-:W-:Y:S01]  /*14300*/  IMAD R0, R0, R6, R3 ;  /* 0x0000000600007224 */ /* 0x000fe200078e0203 */
[----:B------:R-:W-:Y:S01]  /*14310*/  SHF.R.S32.HI R3, RZ, 0x1f, R2 ;  /* 0x0000001fff037819 */ /* 0x000fe20000011402 */
[C---:B------:R-:W-:Y:S02]  /*14320*/  IMAD R8, R11.reuse, UR5, R8 ;  /* 0x000000050b087c24 */ /* 0x040fe4000f8e0208 */
[----:B------:R-:W-:-:S05]  /*14330*/  IMAD.WIDE.U32 R2, R11, UR4, R2 ;  /* 0x000000040b027c25 */ /* 0x000fca000f8e0002 */
[----:B------:R-:W-:Y:S02]  /*14340*/  IADD3 R3, R8, R3, RZ ;  /* 0x0000000308037210 */ /* 0x000fe40007ffe0ff */
[----:B------:R-:W-:-:S04]  /*14350*/  LEA R6, P0, R2, UR6, 0x2 ;  /* 0x0000000602067c11 */ /* 0x000fc8000f8010ff */
[----:B------:R-:W-:Y:S01]  /*14360*/  LEA.HI.X R7, R2, UR7, R3, 0x2, P0 ;  /* 0x0000000702077c11 */ /* 0x000fe200080f1403 */
[--C-:B------:R-:W-:Y:S01]  /*14370*/  @!P1 IMAD.MOV.U32 R2, RZ, RZ, R5.reuse ;  /* 0x000000ffff029224 */ /* 0x100fe200078e0005 */
[----:B------:R-:W-:-:S03]  /*14380*/  @!P1 SHF.R.S32.HI R3, RZ, 0x1f, R5 ;  /* 0x0000001fff039819 */ /* 0x000fc60000011405 */
[----:B------:R0:W2:Y:S01]  /*14390*/  LDG.E R5, desc[UR40][R6.64] ;  /* 0x0000002806057981 */ /* 0x0000a2000c1e1900 */
[----:B------:R-:W-:-:S04]  /*143a0*/  @!P1 IMAD.WIDE.U32 R2, R11, UR4, R2 ;  /* 0x000000040b029c25 */ /* 0x000fc8000f8e0002 */
[----:B------:R-:W-:Y:S01]  /*143b0*/  @!P1 IMAD.IADD R8, R8, 0x1, R3 ;  /* 0x0000000108089824 */ /* 0x000fe200078e0203 */
[----:B0-----:R-:W-:Y:S01]  /*143c0*/  @!P1 LEA R6, P0, R2, UR6, 0x2 ;  /* 0x0000000602069c11 */ /* 0x001fe2000f8010ff */
[----:B-----5:R-:W-:-:S03]  /*143d0*/  VIADD R3, R21, 0x1 ;  /* 0x0000000115037836 */ /* 0x020fc60000000000 */
[----:B------:R-:W-:Y:S01]  /*143e0*/  @!P1 LEA.HI.X R7, R2, UR7, R8, 0x2, P0 ;  /* 0x0000000702079c11 */ /* 0x000fe200080f1408 */
[----:B------:R-:W-:Y:S02]  /*143f0*/  IMAD.MOV.U32 R8, RZ, RZ, RZ ;  /* 0x000000ffff087224 */ /* 0x000fe400078e00ff */
[----:B------:R-:W-:Y:S01]  /*14400*/  IMAD.MOV.U32 R2, RZ, RZ, R10 ;  /* 0x000000ffff027224 */ /* 0x000fe200078e000a */
[----:B------:R-:W-:-:S03]  /*14410*/  ISETP.NE.AND P0, PT, R3, 0x2, PT ;  /* 0x000000020300780c */ /* 0x000fc60003f05270 */
[----:B------:R2:W5:Y:S01]  /*14420*/  @!P1 LDG.E R8, desc[UR40][R6.64] ;  /* 0x0000002806089981 */ /* 0x000562000c1e1900 */
[----:B------:R-:W-:Y:S02]  /*14430*/  ISETP.GT.AND P1, PT, R2, RZ, PT ;  /* 0x000000ff0200720c */ /* 0x000fe40003f24270 */
[----:B------:R-:W-:Y:S01]  /*14440*/  SEL R2, RZ, 0x1, P0 ;  /* 0x00000001ff027807 */ /* 0x000fe20000000000 */
[----:B------:R-:W-:Y:S01]  /*14450*/  VIADD R10, R10, 0xffffffff ;  /* 0xffffffff0a0a7836 */ /* 0x000fe20000000000 */
[----:B------:R-:W-:Y:S02]  /*14460*/  SEL R3, R3, RZ, P0 ;  /* 0x000000ff03037207 */ /* 0x000fe40000000000 */
[----:B------:R-:W-:Y:S02]  /*14470*/  LOP3.LUT R2, R26, R2, RZ, 0x3c, !PT ;  /* 0x000000021a027212 */ /* 0x000fe400078e3cff */
[----:B------:R0:W-:Y:S04]  /*14480*/  STL [R1+0xc], R10 ;  /* 0x00000c0a01007387 */ /* 0x0001e80000100800 */
[----:B------:R0:W-:Y:S04]  /*14490*/  STL [R1+0x18], R2 ;  /* 0x0000180201007387 */ /* 0x0001e80000100800 */
[----:B------:R0:W-:Y:S01]  /*144a0*/  STL [R1+0x8], R3 ;  /* 0x0000080301007387 */ /* 0x0001e20000100800 */
[----:B------:R-:W-:-:S02]  /*144b0*/  ISETP.NE.AND P2, PT, R9, 0x3, PT ;  /* 0x000000030900780c */ /* 0x000fc40003f45270 */
[----:B--2---:R-:W-:-:S05]  /*144c0*/  SHF.R.S32.HI R6, RZ, 0x1f, R5 ;  /* 0x0000001fff067819 */ /* 0x004fca0000011405 */
[----:B------:R0:W-:Y:S06]  /*144d0*/  STL [R1], R6 ;  /* 0x0000000601007387 */ /* 0x0001ec0000100800 */
[----:B------:R-:W-:Y:S05]  /*144e0*/  @!P2 BRA `(.L_x_13674) ;  /* 0x000000000004a947 */ /* 0x000fea0003800000 */
[----:B------:R-:W-:Y:S01]  /*144f0*/  BPT.TRAP 0x1 ;  /* 0x000000040000795c */ /* 0x000fe20000300000 */
.L_x_13674:
[----:B0-----:R-:W-:Y:S01]  /*14500*/  IMAD R6, R3, 0x8, R22 ;  /* 0x0000000803067824 */ /* 0x001fe200078e0216 */
[----:B------:R-:W-:Y:S01]  /*14510*/  SHF.L.U32 R2, R2, 0x1f, RZ ;  /* 0x0000001f02027819 */ /* 0x000fe200000006ff */
[----:B------:R-:W-:Y:S01]  /*14520*/  BSSY B0, `(.L_x_13675) ;  /* 0x0000005000007945 */ /* 0x000fe20003800000 */
[----:B------:R-:W-:Y:S02]  /*14530*/  SHF.R.S32.HI R29, RZ, 0x1f, R4 ;  /* 0x0000001fff1d7819 */ /* 0x000fe40000011404 */
[----:B------:R-:W0:Y:S01]  /*14540*/  SYNCS.PHASECHK.TRANS64.TRYWAIT P0, [R6+URZ+0x13280], R2 ;  /* 0x01328002060075a7 */ /* 0x000e22000800017f */
[----:B------:R1:W-:Y:S02]  /*14550*/  STL [R1+0x4], R2 ;  /* 0x0000040201007387 */ /* 0x0003e40000100800 */
[----:B01----:R-:W-:Y:S05]  /*14560*/  @!P0 BRA `(.L_x_13676) ;  /* 0x0000004800788947 */ /* 0x003fea0003800000 */
.L_x_13815:
[----:B------:R-:W-:Y:S05]  /*14570*/  BSYNC B0 ;  /* 0x0000000000007941 */ /* 0x000fea0003800000 */
.L_x_13675:
[----:B------:R-:W2:Y:S01]  /*14580*/  LDL R10, [R1] ;  /* 0x00000000010a7983 */ /* 0x000ea20000100800 */
[----:B------:R-:W-:Y:S01]  /*14590*/  ULDC.64 UR4, c[0x0][0x328] ;  /* 0x0000ca0000047ab9 */ /* 0x000fe20000000a00 */
[----:B------:R-:W-:Y:S01]  /*145a0*/  ULDC.64 UR6, c[0x0][0x338] ;  /* 0x0000ce0000067ab9 */ /* 0x000fe20000000a00 */
[----:B------:R-:W-:Y:S01]  /*145b0*/  ULDC.64 UR8, c[0x0][0x330] ;  /* 0x0000cc0000087ab9 */ /* 0x000fe20000000a00 */
[----:B------:R-:W3:Y:S01]  /*145c0*/  LDL R9, [R1+0x20] ;  /* 0x0000200001097983 */ /* 0x000ee20000100800 */
[----:B------:R-:W-:-:S03]  /*145d0*/  IMAD R7, R29, UR4, RZ ;  /* 0x000000041d077c24 */ /* 0x000fc6000f8e02ff */
[----:B------:R-:W4:Y:S01]  /*145e0*/  LDL R13, [R1+0x8] ;  /* 0x00000800010d7983 */ /* 0x000f220000100800 */
[----:B------:R-:W-:-:S03]  /*145f0*/  IMAD R7, R4, UR5, R7 ;  /* 0x0000000504077c24 */ /* 0x000fc6000f8e0207 */
[----:B------:R-:W4:Y:S01]  /*14600*/  LDL R14, [R1+0x38] ;  /* 0x00003800010e7983 */ /* 0x000f220000100800 */
[----:B0-----:R-:W-:Y:S01]  /*14610*/  IMAD.WIDE.U32 R2, R4, UR4, RZ ;  /* 0x0000000404027c25 */ /* 0x001fe2000f8e00ff */
[----:B------:R-:W-:Y:S01]  /*14620*/  SHF.R.S32.HI R28, RZ, 0x1f, R0 ;  /* 0x0000001fff1c7819 */ /* 0x000fe20000011400 */
[----:B------:R-:W-:Y:S01]  /*14630*/  ULDC.64 UR10, c[0x0][0x318] ;  /* 0x0000c600000a7ab9 */ /* 0x000fe20000000a00 */
[----:B------:R-:W0:Y:S01]  /*14640*/  S2R R11, SR_TID.X ;  /* 0x00000000000b7919 */ /* 0x000e220000002100 */
[----:B-----5:R-:W-:Y:S01]  /*14650*/  SHF.R.S32.HI R27, RZ, 0x1f, R8 ;  /* 0x0000001fff1b7819 */ /* 0x020fe20000011408 */
[----:B------:R-:W1:Y:S01]  /*14660*/  LDC R12, c[0x0][0x2f4] ;  /* 0x0000bd00ff0c7b82 */ /* 0x000e620000000800 */
[----:B------:R-:W-:-:S03]  /*14670*/  IADD3 R3, R3, R7, RZ ;  /* 0x0000000703037210 */ /* 0x000fc60007ffe0ff */
[----:B------:R-:W-:-:S04]  /*14680*/  IMAD.WIDE.U32 R2, R5, UR6, R2 ;  /* 0x0000000605027c25 */ /* 0x000fc8000f8e0002 */
[----:B0-----:R-:W-:-:S05]  /*14690*/  IMAD.SHL.U32 R11, R11, 0x10, RZ ;  /* 0x000000100b0b7824 */ /* 0x001fca00078e00ff */
[----:B------:R-:W-:-:S04]  /*146a0*/  LOP3.LUT R11, R11, 0x30, RZ, 0xc0, !PT ;  /* 0x000000300b0b7812 */ /* 0x000fc800078ec0ff */
[----:B-1----:R-:W-:Y:S01]  /*146b0*/  ISETP.GE.AND P2, PT, R11, R12, PT ;  /* 0x0000000c0b00720c */ /* 0x002fe20003f46270 */
[----:B--2---:R-:W-:-:S04]  /*146c0*/  IMAD R7, R10, UR6, RZ ;  /* 0x000000060a077c24 */ /* 0x004fc8000f8e02ff */
        /* <DEDUP_REMOVED lines=47> */
.L_x_13827:
        /* <DEDUP_REMOVED lines=11> */
.L_x_13678:
[----:B------:R-:W-:Y:S02]  /*14a70*/  PLOP3.LUT P2, PT, P2, P0, PT, 0xa2, 0x0 ;  /* 0x000000000000781c */ /* 0x000fe40001741472 */
[----:B------:R-:W-:-:S08]  /*14a80*/  @P0 R2UR P2, UR4, R6 ;  /* 0x00000000060402ca */ /* 0x000fd00000040000 */
[----:B------:R-:W-:-:S05]  /*14a90*/  @P0 PLOP3.LUT P0, PT, P2, PT, PT, 0x80, 0x0 ;  /* 0x000000000000081c */ /* 0x000fca000170f070 */
[----:B------:R-:W-:Y:S01]  /*14aa0*/  @!P2 SYNCS.ARRIVE.TRANS64.RED.A0T1 RZ, [UR4+0x13270], RZ ;  /* 0x013270ffffffa9a7 */ /* 0x000fe20008200404 */
[----:B------:R-:W-:Y:S07]  /*14ab0*/  @!P2 ARRIVES.LDGSTSBAR.64.TRANSCNT [UR4+0x13270] ;  /* 0x01327000ff00a9b0 */ /* 0x000fee0008000a84 */
[----:B------:R-:W-:Y:S05]  /*14ac0*/  @P0 BRA.U.ANY `(.L_x_13678) ;  /* 0xfffffffd00e80947 */ /* 0x000fea000393ffff */
[----:B------:R-:W-:Y:S01]  /*14ad0*/  NOP ;  /* 0x0000000000007918 */ /* 0x000fe20000000000 */
[----:B-1----:R-:W2:Y:S02]  /*14ae0*/  LDL R2, [R1+0x78] ;  /* 0x0000780001027983 */ /* 0x002ea40000100800 */
[----:B--2---:R-:W-:-:S13]  /*14af0*/  ISETP.NE.AND P3, PT, R2, 0x3, PT ;  /* 0x000000030200780c */ /* 0x004fda0003f65270 */
[----:B------:R-:W-:Y:S05]  /*14b00*/  @!P3 BRA `(.L_x_13679) ;  /* 0x000000000004b947 */ /* 0x000fea0003800000 */
[----:B------:R-:W-:Y:S01]  /*14b10*/  BPT.TRAP 0x1 ;  /* 0x000000040000795c */ /* 0x000fe20000300000 */
.L_x_13679:
[----:B------:R1:W-:Y:S01]  /*14b20*/  SYNCS.ARRIVE.TRANS64.A1T0 RZ, [R6+URZ+0x13270], RZ ;  /* 0x013270ff06ff79a7 */ /* 0x0003e2000810003f */
[----:B------:R-:W-:Y:S05]  /*14b30*/  @!P3 BRA `(.L_x_13680) ;  /* 0x000000000004b947 */ /* 0x000fea0003800000 */
[----:B------:R-:W-:Y:S01]  /*14b40*/  BPT.TRAP 0x1 ;  /* 0x000000040000795c */ /* 0x000fe20000300000 */
.L_x_13680:
[----:B------:R-:W2:Y:S01]  /*14b50*/  LDL R2, [R1+0x4] ;  /* 0x0000040001027983 */ /* 0x000ea20000100800 */
[----:B------:R-:W-:Y:S01]  /*14b60*/  BSSY B0, `(.L_x_13681) ;  /* 0x0000003000007945 */ /* 0x000fe20003800000 */
[----:B--2---:R-:W2:Y:S03]  /*14b70*/  SYNCS.PHASECHK.TRANS64.TRYWAIT P0, [R6+URZ+0x13240], R2 ;  /* 0x01324002060075a7 */ /* 0x004ea6000800017f */
[----:B--2---:R-:W-:Y:S05]  /*14b80*/  @!P0 BRA `(.L_x_13682) ;  /* 0x0000004800a48947 */ /* 0x004fea0003800000 */
.L_x_13828:
[----:B------:R-:W-:Y:S05]  /*14b90*/  BSYNC B0 ;  /* 0x0000000000007941 */ /* 0x000fea0003800000 */
.L_x_13681:
[----:B------:R-:W3:Y:S01]  /*14ba0*/  LDL.LU R11, [R1] ;  /* 0x00000000010b7983 */ /* 0x000ee20000300800 */
[----:B------:R-:W-:Y:S01]  /*14bb0*/  ULDC.64 UR4, c[0x0][0x300] ;  /* 0x0000c00000047ab9 */ /* 0x000fe20000000a00 */
[----:B------:R-:W-:Y:S02]  /*14bc0*/  ULDC.64 UR6, c[0x0][0x310] ;  /* 0x0000c40000067ab9 */ /* 0x000fe40000000a00 */
[----:B------:R-:W4:Y:S01]  /*14bd0*/  LDL R10, [R1+0x20] ;  /* 0x00002000010a7983 */ /* 0x000f220000100800 */
[----:B------:R-:W-:Y:S02]  /*14be0*/  IMAD R9, R29, UR4, RZ ;  /* 0x000000041d097c24 */ /* 0x000fe4000f8e02ff */
[----:B--2---:R-:W-:-:S04]  /*14bf0*/  IMAD.WIDE.U32 R2, R4, UR4, RZ ;  /* 0x0000000404027c25 */ /* 0x004fc8000f8e00ff */
[----:B------:R-:W-:-:S04]  /*14c00*/  IMAD R9, R4, UR5, R9 ;  /* 0x0000000504097c24 */ /* 0x000fc8000f8e0209 */
[----:B------:R-:W-:Y:S02]  /*14c10*/  IMAD.IADD R3, R3, 0x1, R9 ;  /* 0x0000000103037824 */ /* 0x000fe400078e0209 */
[----:B------:R-:W-:Y:S02]  /*14c20*/  IMAD R9, R28, UR4, RZ ;  /* 0x000000041c097c24 */ /* 0x000fe4000f8e02ff */
[----:B------:R-:W-:-:S04]  /*14c30*/  IMAD.WIDE.U32 R2, R5, UR6, R2 ;  /* 0x0000000605027c25 */ /* 0x000fc8000f8e0002 */
[----:B------:R-:W-:Y:S02]  /*14c40*/  IMAD R9, R0, UR5, R9 ;  /* 0x0000000500097c24 */ /* 0x000fe4000f8e0209 */
[----:B---3--:R-:W-:Y:S02]  /*14c50*/  IMAD R4, R11, UR6, RZ ;  /* 0x000000060b047c24 */ /* 0x008fe4000f8e02ff */
[----:B------:R-:W2:Y:S02]  /*14c60*/  LDC R11, c[0x0][0x2f4] ;  /* 0x0000bd00ff0b7b82 */ /* 0x000ea40000000800 */
[----:B------:R-:W-:-:S04]  /*14c70*/  IMAD R4, R5, UR7, R4 ;  /* 0x0000000705047c24 */ /* 0x000fc8000f8e0204 */
[----:B------:R-:W-:Y:S02]  /*14c80*/  IMAD.IADD R5, R3, 0x1, R4 ;  /* 0x0000000103057824 */ /* 0x000fe400078e0204 */
[----:B------:R-:W-:Y:S02]  /*14c90*/  IMAD.MOV.U32 R4, RZ, RZ, R2 ;  /* 0x000000ffff047224 */ /* 0x000fe400078e0002 */
[----:B------:R-:W-:Y:S01]  /*14ca0*/  IMAD.WIDE.U32 R2, R0, UR4, RZ ;  /* 0x0000000400027c25 */ /* 0x000fe2000f8e00ff */
[----:B------:R-:W-:-:S03]  /*14cb0*/  ULDC.64 UR4, c[0x0][0x308] ;  /* 0x0000c20000047ab9 */ /* 0x000fc60000000a00 */
[----:B------:R-:W-:Y:S01]  /*14cc0*/  IMAD R0, R27, UR6, RZ ;  /* 0x000000061b007c24 */ /* 0x000fe2000f8e02ff */
[----:B------:R-:W-:Y:S01]  /*14cd0*/  IADD3 R3, R3, R9, RZ ;  /* 0x0000000903037210 */ /* 0x000fe20007ffe0ff */
[----:B----4-:R-:W-:Y:S02]  /*14ce0*/  IMAD R9, R10, UR4, RZ ;  /* 0x000000040a097c24 */ /* 0x010fe4000f8e02ff */
[----:B------:R-:W3:Y:S01]  /*14cf0*/  S2R R10, SR_TID.X ;  /* 0x00000000000a7919 */ /* 0x000ee20000002100 */
[C---:B------:R-:W-:Y:S02]  /*14d00*/  IMAD R0, R8.reuse, UR7, R0 ;  /* 0x0000000708007c24 */ /* 0x040fe4000f8e0200 */
[----:B------:R-:W-:Y:S01]  /*14d10*/  IMAD.WIDE.U32 R2, R8, UR6, R2 ;  /* 0x0000000608027c25 */ /* 0x000fe2000f8e0002 */
[----:B------:R-:W-:-:S03]  /*14d20*/  ULDC.64 UR6, c[0x0][0x2e8] ;  /* 0x0000ba0000067ab9 */ /* 0x000fc60000000a00 */
[----:B------:R-:W-:-:S04]  /*14d30*/  IMAD.WIDE.U32 R4, R18, UR4, R4 ;  /* 0x0000000412047c25 */ /* 0x000fc8000f8e0004 */
[----:B------:R-:W-:Y:S01]  /*14d40*/  IMAD.IADD R3, R3, 0x1, R0 ;  /* 0x0000000103037824 */ /* 0x000fe200078e0200 */
[----:B------:R-:W-:Y:S01]  /*14d50*/  IADD3 R0, P0, R4, UR6, RZ ;  /* 0x0000000604007c10 */ /* 0x000fe2000ff1e0ff */
[C---:B------:R-:W-:Y:S02]  /*14d60*/  IMAD R9, R18.reuse, UR5, R9 ;  /* 0x0000000512097c24 */ /* 0x040fe4000f8e0209 */
[----:B------:R-:W-:Y:S01]  /*14d70*/  IMAD.WIDE.U32 R2, R18, UR4, R2 ;  /* 0x0000000412027c25 */ /* 0x000fe2000f8e0002 */
[----:B------:R-:W-:Y:S02]  /*14d80*/  UMOV UR4, 0xffffffff ;  /* 0xffffffff00047882 */ /* 0x000fe40000000000 */
[----:B------:R-:W-:Y:S02]  /*14d90*/  IADD3.X R8, R9, UR7, R5, P0, !PT ;  /* 0x0000000709087c10 */ /* 0x000fe400087fe405 */
[----:B------:R-:W-:-:S04]  /*14da0*/  IADD3 R5, P0, R2, UR6, RZ ;  /* 0x0000000602057c10 */ /* 0x000fc8000ff1e0ff */
[----:B------:R-:W-:Y:S01]  /*14db0*/  IADD3.X R4, R9, UR7, R3, P0, !PT ;  /* 0x0000000709047c10 */ /* 0x000fe200087fe403 */
[----:B---3--:R-:W-:-:S05]  /*14dc0*/  IMAD.SHL.U32 R10, R10, 0x10, RZ ;  /* 0x000000100a0a7824 */ /* 0x008fca00078e00ff */
[----:B------:R-:W-:-:S04]  /*14dd0*/  LOP3.LUT R10, R10, 0x30, RZ, 0xc0, !PT ;  /* 0x000000300a0a7812 */ /* 0x000fc800078ec0ff */
[----:B--2---:R-:W-:Y:S01]  /*14de0*/  ISETP.GE.AND P2, PT, R10, R11, PT ;  /* 0x0000000b0a00720c */ /* 0x004fe20003f46270 */
        /* <DEDUP_REMOVED lines=15> */
[----:B--2---:R-:W-:-:S05]  /*14ee0*/  IADD3 R2, P0, R10, R2, RZ ;  /* 0x000000020a027210 */ /* 0x004fca0007f1e0ff */
[----:B---3--:R-:W-:-:S05]  /*14ef0*/  IMAD.X R3, RZ, RZ, R3, P0 ;  /* 0x000000ffff037224 */ /* 0x008fca00000e0603 */
[----:B------:R2:W-:Y:S04]  /*14f00*/  LDGSTS.E.BYPASS.LTC128B.128 [R7+0xf000], desc[UR40][R2.64], !P2 ;  /* 0x0f00000002077fae */ /* 0x0005e8000d101d68 */
[----:B--2---:R-:W2:Y:S02]  /*14f10*/  SHFL.IDX PT, R2, R0, 0x3, 0x1c1f ;  /* 0x007c1f0000027f89 */ /* 0x004ea400000e0000 */
[----:B--2---:R-:W-:-:S05]  /*14f20*/  IADD3 R2, P0, R10, R2, RZ ;  /* 0x000000020a027210 */ /* 0x004fca0007f1e0ff */
[----:B------:R-:W-:-:S05]  /*14f30*/  IMAD.X R3, RZ, RZ, R8, P0 ;  /* 0x000000ffff037224 */ /* 0x000fca00000e0608 */
[----:B------:R2:W-:Y:S04]  /*14f40*/  LDGSTS.E.BYPASS.LTC128B.128 [R7+0xf800], desc[UR40][R2.64], !P2 ;  /* 0x0f80000002077fae */ /* 0x0005e8000d101d68 */
[----:B--2---:R2:W3:Y:S02]  /*14f50*/  SHFL.IDX PT, R2, R5, RZ, 0x1c1f ;  /* 0x001c1fff05027589 */ /* 0x0044e400000e0000 */
.L_x_13840:
        /* <DEDUP_REMOVED lines=8> */
.L_x_13684:
[----:B------:R-:W-:Y:S02]  /*14fe0*/  PLOP3.LUT P2, PT, P2, P0, PT, 0xa2, 0x0 ;  /* 0x000000000000781c */ /* 0x000fe40001741472 */
[----:B------:R-:W-:-:S08]  /*14ff0*/  @P0 R2UR P2, UR4, R6 ;  /* 0x00000000060402ca */ /* 0x000fd00000040000 */
[----:B------:R-:W-:-:S05]  /*15000*/  @P0 PLOP3.LUT P0, PT, P2, PT, PT, 0x80, 0x0 ;  /* 0x000000000000081c */ /* 0x000fca000170f070 */
[----:B------:R-:W-:Y:S01]  /*15010*/  @!P2 SYNCS.ARRIVE.TRANS64.RED.A0T1 RZ, [UR4+0x13230], RZ ;  /* 0x013230ffffffa9a7 */ /* 0x000fe20008200404 */
[----:B------:R-:W-:Y:S07]  /*15020*/  @!P2 ARRIVES.LDGSTSBAR.64.TRANSCNT [UR4+0x13230] ;  /* 0x01323000ff00a9b0 */ /* 0x000fee0008000a84 */
[----:B------:R-:W-:Y:S05]  /*15030*/  @P0 BRA.U.ANY `(.L_x_13684) ;  /* 0xfffffffd00e80947 */ /* 0x000fea000393ffff */
[----:B------:R-:W-:Y:S01]  /*15040*/  NOP ;  /* 0x0000000000007918 */ /* 0x000fe20000000000 */
[----:B------:R-:W4:Y:S02]  /*15050*/  LDL R0, [R1+0x78] ;  /* 0x0000780001007983 */ /* 0x000f240000100800 */
[----:B----4-:R-:W-:-:S13]  /*15060*/  ISETP.NE.AND P3, PT, R0, 0x3, PT ;  /* 0x000000030000780c */ /* 0x010fda0003f65270 */
[----:B------:R-:W-:Y:S05]  /*15070*/  @!P3 BRA `(.L_x_13685) ;  /* 0x000000000004b947 */ /* 0x000fea0003800000 */
[----:B------:R-:W-:Y:S01]  /*15080*/  BPT.TRAP 0x1 ;  /* 0x000000040000795c */ /* 0x000fe20000300000 */
.L_x_13685:
[----:B------:R-:W4:Y:S01]  /*15090*/  LDL R0, [R1+0x5c] ;  /* 0x00005c0001007983 */ /* 0x000f220000100800 */
[----:B------:R0:W-:Y:S01]  /*150a0*/  SYNCS.ARRIVE.TRANS64.A1T0 RZ, [R6+URZ+0x13230], RZ ;  /* 0x013230ff06ff79a7 */ /* 0x0001e2000810003f */
[----:B----4-:R-:W-:-:S13]  /*150b0*/  ISETP.NE.AND P0, PT, R0, 0x3, PT ;  /* 0x000000030000780c */ /* 0x010fda0003f05270 */
[----:B0-----:R-:W-:Y:S05]  /*150c0*/  @!P0 BRA `(.L_x_13686) ;  /* 0x0000000000048947 */ /* 0x001fea0003800000 */
[----:B------:R-:W-:Y:S01]  /*150d0*/  BPT.TRAP 0x1 ;  /* 0x000000040000795c */ /* 0x000fe20000300000 */
.L_x_13686:
[----:B------:R-:W-:Y:S01]  /*150e0*/  LOP3.LUT R0, R26, 0x1, RZ, 0x3c, !PT ;  /* 0x000000011a007812 */ /* 0x000fe200078e3cff */
[----:B------:R-:W-:Y:S01]  /*150f0*/  BSSY B0, `(.L_x_13687) ;  /* 0x0000005000007945 */ /* 0x000fe20003800000 */
[----:B---3--:R-:W-:Y:S02]  /*15100*/  LEA R2, R21, R22, 0x3 ;  /* 0x0000001615027211 */ /* 0x008fe400078e18ff */
[----:B------:R-:W-:-:S04]  /*15110*/  SHF.L.U32 R0, R0, 0x1f, RZ ;  /* 0x0000001f00007819 */ /* 0x000fc800000006ff */
[----:B------:R-:W0:Y:S02]  /*15120*/  SYNCS.PHASECHK.TRANS64.TRYWAIT P2, [R2+URZ+0x13270], R0 ;  /* 0x01327000020075a7 */ /* 0x000e24000804017f */
[----:B0-----:R-:W-:Y:S05]  /*15130*/  @!P2 BRA `(.L_x_13688) ;  /* 0x0000004800aca947 */ /* 0x001fea0003800000 */
.L_x_13841:
[----:B------:R-:W-:Y:S05]  /*15140*/  BSYNC B0 ;  /* 0x0000000000007941 */ /* 0x000fea0003800000 */
.L_x_13687:
[----:B------:R-:W3:Y:S02]  /*15150*/  LDL R3, [R1+0x78] ;  /* 0x0000780001037983 */ /* 0x000ee40000100800 */
[----:B---3--:R-:W-:-:S13]  /*15160*/  ISETP.NE.AND P2, PT, R3, 0x3, PT ;  /* 0x000000030300780c */ /* 0x008fda0003f45270 */
[----:B------:R-:W-:Y:S05]  /*15170*/  @!P2 BRA `(.L_x_13689) ;  /* 0x000000000004a947 */ /* 0x000fea0003800000 */
[----:B------:R-:W-:Y:S01]  /*15180*/  BPT.TRAP 0x1 ;  /* 0x000000040000795c */ /* 0x000fe20000300000 */
.L_x_13689:
[----:B------:R-:W-:Y:S01]  /*15190*/  SHF.L.U32 R3, R26, 0x1f, RZ ;  /* 0x0000001f1a037819 */ /* 0x000fe200000006ff */
[----:B0-----:R-:W-:-:S03]  /*151a0*/  IMAD R0, R21, 0x2800, RZ ;  /* 0x0000280015007824 */ /* 0x001fc600078e02ff */
[----:B------:R-:W0:Y:S02]  /*151b0*/  SYNCS.PHASECHK.TRANS64.TRYWAIT P2, [R2+URZ+0x13260], R3 ;  /* 0x01326003020075a7 */ /* 0x000e24000804017f */
[----:B0-----:R-:W-:Y:S05]  /*151c0*/  @!P2 BRA `(.L_x_13690) ;  /* 0x00000048009ca947 */ /* 0x001fea0003800000 */
.L_x_13842:
[----:B------:R-:W3:Y:S01]  /*151d0*/  LDL R12, [R1+0x78] ;  /* 0x00007800010c7983 */ /* 0x000ee20000100800 */
[----:B0-----:R-:W-:Y:S01]  /*151e0*/  LOP3.LUT R3, R0, R25, RZ, 0xfc, !PT ;  /* 0x0000001900037212 */ /* 0x001fe200078efcff */
[----:B------:R-:W-:Y:S05]  /*151f0*/  WARPSYNC.ALL ;  /* 0x0000000000007948 */ /* 0x000fea0003800000 */
[----:B------:R-:W-:-:S05]  /*15200*/  IMAD.IADD R3, R22, 0x1, R3 ;  /* 0x0000000116037824 */ /* 0x000fca00078e0203 */
[----:B-12---:R0:W1:Y:S02]  /*15210*/  LDSM.16.MT88.4 R4, [R3+0x6000] ;  /* 0x006000000304783b */ /* 0x0060640000004200 */
        /* <DEDUP_REMOVED lines=21> */
[----:B------:R-:W-:Y:S01]  /*15370*/  IMAD.IADD R4, R22, 0x1, R4 ;  /* 0x0000000116047824 */ /* 0x000fe200078e0204 */
[----:B------:R-:W-:-:S05]  /*15380*/  IADD3 R3, R23, R3, RZ ;  /* 0x0000000317037210 */ /* 0x000fca0007ffe0ff */
[----:B------:R-:W0:Y:S02]  /*15390*/  LDSM.16.MT88.4 R4, [R4+0x6000] ;  /* 0x006000000404783b */ /* 0x000e240000004200 */
        /* <DEDUP_REMOVED lines=9> */
[----:B------:R-:W-:Y:S02]  /*15430*/  IMAD.IADD R4, R22, 0x1, R4 ;  /* 0x0000000116047824 */ /* 0x000fe400078e0204 */
[----:B------:R-:W-:-:S04]  /*15440*/  IMAD.IADD R3, R23, 0x1, R3 ;  /* 0x0000000117037824 */ /* 0x000fc800078e0203 */
[----:B------:R-:W0:Y:S01]  /*15450*/  LDSM.16.MT88.4 R4, [R4+0x6000] ;  /* 0x006000000404783b */ /* 0x000e220000004200 */
[----:B---3--:R-:W-:Y:S02]  /*15460*/  ISETP.NE.AND P2, PT, R12, 0x3, PT ;  /* 0x000000030c00780c */ /* 0x008fe40003f45270 */
[C-C-:B0-----:R-:W-:Y:S02]  /*15470*/  PRMT R8, R4.reuse, 0x6420, R5.reuse ;  /* 0x0000642004087816 */ /* 0x141fe40000000005 */
        /* <DEDUP_REMOVED lines=8> */
[----:B------:R-:W0:Y:S02]  /*15500*/  LDSM.16.MT88.4 R4, [R3+0x6000] ;  /* 0x006000000304783b */ /* 0x000e240000004200 */
        /* <DEDUP_REMOVED lines=13> */
.L_x_13691:
[----:B-1----:R1:W-:Y:S01]  /*155e0*/  SYNCS.ARRIVE.TRANS64.A1T0 RZ, [R2+URZ+0x13250], RZ ;  /* 0x013250ff02ff79a7 */ /* 0x0023e2000810003f */
[----:B------:R-:W-:Y:S06]  /*155f0*/  BAR.SYNC.DEFER_BLOCKING 0x2, 0x80 ;  /* 0x0082000000007b1d */ /* 0x000fec0000010000 */
[----:B------:R-:W-:Y:S05]  /*15600*/  @!P0 BRA `(.L_x_13692) ;  /* 0x0000000000048947 */ /* 0x000fea0003800000 */
[----:B------:R-:W-:Y:S01]  /*15610*/  BPT.TRAP 0x1 ;  /* 0x000000040000795c */ /* 0x000fe20000300000 */
.L_x_13692:
[----:B0-----:R-:W2:Y:S01]  /*15620*/  LDL R0, [R1+0x34] ;  /* 0x0000340001007983 */ /* 0x001ea20000100800 */
[----:B-1----:R-:W-:-:S03]  /*15630*/  VIADD R2, R2, 0x13280 ;  /* 0x0001328002027836 */ /* 0x002fc60000000000 */
[----:B------:R4:W5:Y:S04]  /*15640*/  LDL R26, [R1+0x18] ;  /* 0x00001800011a7983 */ /* 0x0009680000100800 */
[----:B------:R4:W5:Y:S01]  /*15650*/  LDL R21, [R1+0x8] ;  /* 0x0000080001157983 */ /* 0x0009620000100800 */
[----:B--2---:R-:W-:-:S04]  /*15660*/  PRMT R2, R0, 0x654, R2 ;  /* 0x0000065400027816 */ /* 0x004fc80000000002 */
[----:B------:R4:W-:Y:S01]  /*15670*/  SYNCS.ARRIVE.TRANS64.RED.A1T0 RZ, [R2+URZ], RZ ;  /* 0x000000ff02ff79a7 */ /* 0x0009e2000810043f */
[----:B------:R-:W-:Y:S05]  /*15680*/  @P1 BRA `(.L_x_13693) ;  /* 0xffffffe8007c1947 */ /* 0x000fea000383ffff */
.L_x_13673:
[----:B--2---:R-:W4:Y:S02]  /*15690*/  S2R R0, SR_TID.X ;  /* 0x0000000000007919 */ /* 0x004f240000002100 */
[----:B----4-:R-:W-:Y:S02]  /*156a0*/  LOP3.LUT R2, R0, 0x7f, RZ, 0xc0, !PT ;  /* 0x0000007f00027812 */ /* 0x010fe400078ec0ff */
[----:B------:R-:W2:Y:S01]  /*156b0*/  LDL R0, [R1+0x5c] ;  /* 0x00005c0001007983 */ /* 0x000ea20000100800 */
[----:B------:R-:W-:Y:S01]  /*156c0*/  BSSY B0, `(.L_x_13694) ;  /* 0x0000010000007945 */ /* 0x000fe20003800000 */
[----:B------:R-:W-:Y:S02]  /*156d0*/  ISETP.NE.AND P1, PT, R2, RZ, PT ;  /* 0x000000ff0200720c */ /* 0x000fe40003f25270 */
[----:B--2---:R-:W-:-:S11]  /*156e0*/  ISETP.NE.AND P0, PT, R0, 0x3, PT ;  /* 0x000000030000780c */ /* 0x004fd60003f05270 */
        /* <DEDUP_REMOVED lines=10> */
[----:B01----:R-:W0:Y:S01]  /*15790*/  POPC R7, R4 ;  /* 0x0000000400077309 */ /* 0x003e220000000000 */
[----:B--2---:R-:W0:Y:S02]  /*157a0*/  SHFL.IDX PT, R0, R3, R0, 0x1f ;  /* 0x00001f0003007589 */ /* 0x004e2400000e0000 */
[----:B0-----:R-:W-:-:S07]  /*157b0*/  IADD3 R16, R0, UR36, R7 ;  /* 0x0000002400107c10 */ /* 0x001fce000fffe007 */
.L_x_13695:
[----:B------:R-:W-:Y:S05]  /*157c0*/  BSYNC B0 ;  /* 0x0000000000007941 */ /* 0x000fea0003800000 */
.L_x_13694:
[----:B------:R-:W-:Y:S05]  /*157d0*/  @!P0 BRA `(.L_x_13696) ;  /* 0x0000000000048947 */ /* 0x000fea0003800000 */
[----:B------:R-:W-:Y:S01]  /*157e0*/  BPT.TRAP 0x1 ;  /* 0x000000040000795c */ /* 0x000fe20000300000 */
.L_x_13696:
[----:B------:R-:W2:Y:S04]  /*157f0*/  LDL R2, [R1+0x18] ;  /* 0x0000180001027983 */ /* 0x000ea80000100800 */
[----:B------:R-:W3:Y:S01]  /*15800*/  LDL R0, [R1+0x8] ;  /* 0x0000080001007983 */ /* 0x000ee20000100800 */
[----:B------:R-:W-:Y:S01]  /*15810*/  BSSY B0, `(.L_x_13697) ;  /* 0x0000006000007945 */ /* 0x000fe20003800000 */
[----:B--2---:R-:W-:-:S04]  /*15820*/  LOP3.LUT R3, R2, 0x1, RZ, 0x3c, !PT ;  /* 0x0000000102037812 */ /* 0x004fc800078e3cff */
[----:B------:R-:W-:Y:S02]  /*15830*/  SHF.L.U32 R3, R3, 0x1f, RZ ;  /* 0x0000001f03037819 */ /* 0x000fe400000006ff */
[----:B---3--:R-:W-:-:S04]  /*15840*/  LEA R0, R0, R22, 0x3 ;  /* 0x0000001600007211 */ /* 0x008fc800078e18ff */
[----:B------:R-:W2:Y:S02]  /*15850*/  SYNCS.PHASECHK.TRANS64.TRYWAIT P1, [R0+URZ+0x13270], R3 ;  /* 0x01327003000075a7 */ /* 0x000ea4000802017f */
[----:B--2---:R-:W-:Y:S05]  /*15860*/  @!P1 BRA `(.L_x_13698) ;  /* 0x0000004400089947 */ /* 0x004fea0003800000 */
.L_x_13843:
[----:B------:R-:W-:Y:S05]  /*15870*/  BSYNC B0 ;  /* 0x0000000000007941 */ /* 0x000fea0003800000 */
.L_x_13697:
[----:B------:R-:W3:Y:S02]  /*15880*/  LDL R2, [R1+0x78] ;  /* 0x0000780001027983 */ /* 0x000ee40000100800 */
[----:B---3--:R-:W-:-:S13]  /*15890*/  ISETP.NE.AND P1, PT, R2, 0x3, PT ;  /* 0x000000030200780c */ /* 0x008fda0003f25270 */
[----:B------:R-:W-:Y:S05]  /*158a0*/  @!P1 BRA `(.L_x_13699) ;  /* 0x0000000000049947 */ /* 0x000fea0003800000 */
[----:B------:R-:W-:Y:S01]  /*158b0*/  BPT.TRAP 0x1 ;  /* 0x000000040000795c */ /* 0x000fe20000300000 */
.L_x_13699:
[----:B------:R-:W2:Y:S02]  /*158c0*/  LDL R2, [R1+0x18] ;  /* 0x0000180001027983 */ /* 0x000ea40000100800 */
[----:B--2---:R-:W-:-:S04]  /*158d0*/  SHF.L.U32 R3, R2, 0x1f, RZ ;  /* 0x0000001f02037819 */ /* 0x004fc800000006ff */
[----:B------:R-:W2:Y:S02]  /*158e0*/  SYNCS.PHASECHK.TRANS64.TRYWAIT P1, [R0+URZ+0x13260], R3 ;  /* 0x01326003000075a7 */ /* 0x000ea4000802017f */
[----:B--2---:R-:W-:Y:S05]  /*158f0*/  @!P1 BRA `(.L_x_13700) ;  /* 0x0000004000f89947 */ /* 0x004fea0003800000 */
.L_x_13844:
[----:B------:R-:W3:Y:S04]  /*15900*/  LDL R12, [R1+0x8] ;  /* 0x00000800010c7983 */ /* 0x000ee80000100800 */
[----:B------:R-:W4:Y:S01]  /*15910*/  LDL R13, [R1+0x78] ;  /* 0x00007800010d7983 */ /* 0x000f220000100800 */
[----:B------:R-:W-:Y:S05]  /*15920*/  WARPSYNC.ALL ;  /* 0x0000000000007948 */ /* 0x000fea0003800000 */
[----:B---3--:R-:W-:-:S05]  /*15930*/  IMAD R2, R12, 0x2800, RZ ;  /* 0x000028000c027824 */ /* 0x008fca00078e02ff */
[----:B--2---:R-:W-:-:S05]  /*15940*/  LOP3.LUT R3, R2, R25, RZ, 0xfc, !PT ;  /* 0x0000001902037212 */ /* 0x004fca00078efcff */
[----:B------:R-:W-:-:S06]  /*15950*/  IMAD.IADD R4, R22, 0x1, R3 ;  /* 0x0000000116047824 */ /* 0x000fcc00078e0203 */
[----:B01----:R-:W0:Y:S01]  /*15960*/  LDSM.16.MT88.4 R4, [R4+0x6000] ;  /* 0x006000000404783b */ /* 0x003e220000004200 */
[----:B------:R-:W-:-:S05]  /*15970*/  LOP3.LUT R3, R2, R24, RZ, 0xfc, !PT ;  /* 0x0000001802037212 */ /* 0x000fca00078efcff */
[----:B------:R-:W-:Y:S01]  /*15980*/  IMAD.IADD R3, R23, 0x1, R3 ;  /* 0x0000000117037824 */ /* 0x000fe200078e0203 */
[C-C-:B0-----:R-:W-:Y:S02]  /*15990*/  PRMT R8, R4.reuse, 0x6420, R5.reuse ;  /* 0x0000642004087816 */ /* 0x141fe40000000005 */
[----:B------:R-:W-:Y:S02]  /*159a0*/  PRMT R9, R4, 0x7531, R5 ;  /* 0x0000753104097816 */ /* 0x000fe40000000005 */
[C-C-:B------:R-:W-:Y:S02]  /*159b0*/  PRMT R10, R6.reuse, 0x6420, R7.reuse ;  /* 0x00006420060a7816 */ /* 0x140fe40000000007 */
[----:B------:R-:W-:-:S05]  /*159c0*/  PRMT R11, R6, 0x7531, R7 ;  /* 0x00007531060b7816 */ /* 0x000fca0000000007 */
[----:B------:R0:W-:Y:S02]  /*159d0*/  STSM.16.M88.4 [R3], R8 ;  /* 0x0000000803007844 */ /* 0x0001e40000000200 */
[----:B0-----:R-:W-:-:S05]  /*159e0*/  VIADD R3, R2, 0x800 ;  /* 0x0000080002037836 */ /* 0x001fca0000000000 */
[----:B------:R-:W-:-:S05]  /*159f0*/  LOP3.LUT R5, R3, R25, RZ, 0xfc, !PT ;  /* 0x0000001903057212 */ /* 0x000fca00078efcff */
[----:B------:R-:W-:-:S06]  /*15a00*/  IMAD.IADD R6, R22, 0x1, R5 ;  /* 0x0000000116067824 */ /* 0x000fcc00078e0205 */
[----:B------:R-:W0:Y:S01]  /*15a10*/  LDSM.16.MT88.4 R4, [R6+0x6000] ;  /* 0x006000000604783b */ /* 0x000e220000004200 */
        /* <DEDUP_REMOVED lines=11> */
[----:B------:R-:W-:-:S04]  /*15ad0*/  LOP3.LUT R3, R3, R24, RZ, 0xfc, !PT ;  /* 0x0000001803037212 */ /* 0x000fc800078efcff */
[----:B------:R-:W-:Y:S02]  /*15ae0*/  IADD3 R3, R23, R3, RZ ;  /* 0x0000000317037210 */ /* 0x000fe40007ffe0ff */
        /* <DEDUP_REMOVED lines=9> */
[----:B------:R-:W-:Y:S01]  /*15b80*/  VIADD R2, R2, 0x2000 ;  /* 0x0000200002027836 */ /* 0x000fe20000000000 */
[----:B------:R-:W-:-:S05]  /*15b90*/  LOP3.LUT R3, R3, R24, RZ, 0xfc, !PT ;  /* 0x0000001803037212 */ /* 0x000fca00078efcff */
[----:B------:R-:W-:Y:S01]  /*15ba0*/  IMAD.IADD R3, R23, 0x1, R3 ;  /* 0x0000000117037824 */ /* 0x000fe200078e0203 */
[C-C-:B0-----:R-:W-:Y:S02]  /*15bb0*/  PRMT R8, R4.reuse, 0x6420, R5.reuse ;  /* 0x0000642004087816 */ /* 0x141fe40000000005 */
[----:B------:R-:W-:Y:S02]  /*15bc0*/  PRMT R9, R4, 0x7531, R5 ;  /* 0x0000753104097816 */ /* 0x000fe40000000005 */
[----:B------:R-:W-:Y:S02]  /*15bd0*/  LOP3.LUT R5, R2, R25, RZ, 0xfc, !PT ;  /* 0x0000001902057212 */ /* 0x000fe400078efcff */
[C-C-:B------:R-:W-:Y:S02]  /*15be0*/  PRMT R10, R6.reuse, 0x6420, R7.reuse ;  /* 0x00006420060a7816 */ /* 0x140fe40000000007 */
[----:B------:R-:W-:Y:S01]  /*15bf0*/  PRMT R11, R6, 0x7531, R7 ;  /* 0x00007531060b7816 */ /* 0x000fe20000000007 */
[----:B------:R-:W-:-:S04]  /*15c00*/  IMAD.IADD R5, R22, 0x1, R5 ;  /* 0x0000000116057824 */ /* 0x000fc800078e0205 */
[----:B------:R-:W-:Y:S04]  /*15c10*/  STSM.16.M88.4 [R3], R8 ;  /* 0x0000000803007844 */ /* 0x000fe80000000200 */
[----:B------:R-:W0:Y:S01]  /*15c20*/  LDSM.16.MT88.4 R4, [R5+0x6000] ;  /* 0x006000000504783b */ /* 0x000e220000004200 */
[----:B----4-:R-:W-:Y:S02]  /*15c30*/  ISETP.NE.AND P1, PT, R13, 0x3, PT ;  /* 0x000000030d00780c */ /* 0x010fe40003f25270 */
[----:B------:R-:W-:-:S05]  /*15c40*/  LOP3.LUT R2, R2, R24, RZ, 0xfc, !PT ;  /* 0x0000001802027212 */ /* 0x000fca00078efcff */
[----:B------:R-:W-:Y:S01]  /*15c50*/  IMAD.IADD R23, R23, 0x1, R2 ;  /* 0x0000000117177824 */ /* 0x000fe200078e0202 */
        /* <DEDUP_REMOVED lines=13> */
.L_x_13701:
[----:B-1----:R1:W-:Y:S01]  /*15d30*/  SYNCS.ARRIVE.TRANS64.A1T0 RZ, [R0+URZ+0x13250], RZ ;  /* 0x013250ff00ff79a7 */ /* 0x0023e2000810003f */
[----:B------:R-:W-:Y:S06]  /*15d40*/  BAR.SYNC.DEFER_BLOCKING 0x2, 0x80 ;  /* 0x0082000000007b1d */ /* 0x000fec0000010000 */
[----:B------:R-:W-:Y:S05]  /*15d50*/  @!P0 BRA `(.L_x_13702) ;  /* 0x0000000000048947 */ /* 0x000fea0003800000 */
[----:B------:R-:W-:Y:S01]  /*15d60*/  BPT.TRAP 0x1 ;  /* 0x000000040000795c */ /* 0x000fe20000300000 */
.L_x_13702:
[----:B------:R-:W2:Y:S04]  /*15d70*/  LDL R2, [R1+0x34] ;  /* 0x0000340001027983 */ /* 0x000ea80000100800 */
[----:B------:R-:W3:Y:S01]  /*15d80*/  LDL.LU R3, [R1+0x18] ;  /* 0x0000180001037983 */ /* 0x000ee20000300800 */
[----:B-1----:R-:W-:-:S05]  /*15d90*/  VIADD R0, R0, 0x13280 ;  /* 0x0001328000007836 */ /* 0x002fca0000000000 */
[----:B--2---:R-:W-:-:S04]  /*15da0*/  PRMT R0, R2, 0x654, R0 ;  /* 0x0000065402007816 */ /* 0x004fc80000000000 */
[----:B------:R1:W-:Y:S02]  /*15db0*/  SYNCS.ARRIVE.TRANS64.RED.A1T0 RZ, [R0+URZ], RZ ;  /* 0x000000ff00ff79a7 */ /* 0x0003e4000810043f */
[----:B-1----:R-:W-:-:S04]  /*15dc0*/  IADD3 R0, R12, 0x1, RZ ;  /* 0x000000010c007810 */ /* 0x002fc80007ffe0ff */
[----:B------:R-:W-:-:S04]  /*15dd0*/  ISETP.NE.AND P0, PT, R0, 0x2, PT ;  /* 0x000000020000780c */ /* 0x000fc80003f05270 */
[----:B------:R-:W-:Y:S02]  /*15de0*/  SEL R2, RZ, 0x1, P0 ;  /* 0x00000001ff027807 */ /* 0x000fe40000000000 */
[----:B------:R-:W-:Y:S02]  /*15df0*/  SEL R0, R0, RZ, P0 ;  /* 0x000000ff00007207 */ /* 0x000fe40000000000 */
[----:B---3--:R-:W-:-:S03]  /*15e00*/  LOP3.LUT R3, R3, R2, RZ, 0x3c, !PT ;  /* 0x0000000203037212 */ /* 0x008fc600078e3cff */
[----:B------:R1:W-:Y:S04]  /*15e10*/  STL [R1+0x8], R0 ;  /* 0x0000080001007387 */ /* 0x0003e80000100800 */
[----:B------:R1:W-:Y:S02]  /*15e20*/  STL [R1+0x18], R3 ;  /* 0x0000180301007387 */ /* 0x0003e40000100800 */
.L_x_13643:
        /* <DEDUP_REMOVED lines=13> */
.L_x_13703:
[----:B------:R-:W1:Y:S01]  /*15f00*/  S2R R0, SR_TID.X ;  /* 0x0000000000007919 */ /* 0x000e620000002100 */
[----:B------:R-:W-:Y:S01]  /*15f10*/  UMOV UR4, 0xffffffff ;  /* 0xffffffff00047882 */ /* 0x000fe20000000000 */
[----:B-1----:R-:W-:-:S04]  /*15f20*/  LOP3.LUT R6, R0, 0x1f, RZ, 0xc0, !PT ;  /* 0x0000001f00067812 */ /* 0x002fc800078ec0ff */
[----:B------:R-:W-:Y:S01]  /*15f30*/  ISETP.NE.AND P0, PT, R6, 0x1f, PT ;  /* 0x0000001f0600780c */ /* 0x000fe20003f05270 */
[----:B------:R-:W-:-:S12]  /*15f40*/  BRA.DIV UR4, `(.L_x_13705) ;  /* 0x0000003e04787947 */ /* 0x000fd8000b800000 */
[----:B------:R-:W-:Y:S01]  /*15f50*/  IMAD.IADD R5, R19, 0x1, R6 ;  /* 0x0000000113057824 */ /* 0x000fe200078e0206 */
[----:B------:R-:W-:-:S04]  /*15f60*/  ULDC UR4, c[0x0][0xc3c] ;  /* 0x00030f0000047ab9 */ /* 0x000fc80000000800 */
[----:B------:R-:W-:-:S13]  /*15f70*/  ISETP.GE.OR P1, PT, R5, UR4, !P0 ;  /* 0x0000000405007c0c */ /* 0x000fda000c726670 */
[----:B------:R-:W1:Y:S02]  /*15f80*/  @!P1 LDC.64 R2, c[0x0][0xc80] ;  /* 0x00032000ff029b82 */ /* 0x000e640000000a00 */
        /* <DEDUP_REMOVED lines=26> */
[----:B------:R1:W2:Y:S02]  /*16130*/  SHFL.IDX PT, R14, R3, 0x1f, 0x1f ;  /* 0x03e01f00030e7f89 */ /* 0x0002a400000e0000 */
.L_x_13854:
[----:B------:R-:W-:Y:S02]  /*16140*/  ULDC UR4, c[0x0][0xc38] ;  /* 0x00030e0000047ab9 */ /* 0x000fe40000000800 */
[----:B------:R-:W-:-:S04]  /*16150*/  IMAD.U32 R16, RZ, RZ, UR4 ;  /* 0x00000004ff107e24 */ /* 0x000fc8000f8e00ff */
[----:B--2---:R-:W-:-:S04]  /*16160*/  IMAD R6, R14, R16, RZ ;  /* 0x000000100e067224 */ /* 0x004fc800078e02ff */
[----:B------:R-:W-:-:S05]  /*16170*/  IMAD.IADD R4, R4, 0x1, R6 ;  /* 0x0000000104047824 */ /* 0x000fca00078e0206 */
[----:B------:R-:W-:-:S13]  /*16180*/  ISETP.GT.AND P6, PT, R4, R0, PT ;  /* 0x000000000400720c */ /* 0x000fda0003fc4270 */
[----:B------:R-:W-:Y:S05]  /*16190*/  @P6 BRA `(.L_x_13706) ;  /* 0x00000000009c6947 */ /* 0x000fea0003800000 */
.L_x_13711:
        /* <DEDUP_REMOVED lines=14> */
.L_x_13709:
[----:B------:R-:W-:Y:S05]  /*16280*/  BSYNC B0 ;  /* 0x0000000000007941 */ /* 0x000fea0003800000 */
.L_x_13708:
        /* <DEDUP_REMOVED lines=18> */
.L_x_13862:
[----:B------:R-:W-:Y:S02]  /*163b0*/  ULDC UR4, c[0x0][0xc38] ;  /* 0x00030e0000047ab9 */ /* 0x000fe40000000800 */
[----:B------:R-:W-:-:S04]  /*163c0*/  IMAD.U32 R16, RZ, RZ, UR4 ;  /* 0x00000004ff107e24 */ /* 0x000fc8000f8e00ff */
[----:B--2---:R-:W-:-:S04]  /*163d0*/  IMAD R6, R14, R16, RZ ;  /* 0x000000100e067224 */ /* 0x004fc800078e02ff */
[----:B------:R-:W-:-:S05]  /*163e0*/  IMAD.IADD R4, R6, 0x1, R4 ;  /* 0x0000000106047824 */ /* 0x000fca00078e0204 */
[----:B------:R-:W-:-:S13]  /*163f0*/  ISETP.GT.AND P6, PT, R4, R0, PT ;  /* 0x000000000400720c */ /* 0x000fda0003fc4270 */
[----:B------:R-:W-:Y:S05]  /*16400*/  @!P6 BRA `(.L_x_13711) ;  /* 0xfffffffc0064e947 */ /* 0x000fea000383ffff */
.L_x_13706:
        /* <DEDUP_REMOVED lines=8> */
.L_x_13866:
[----:B------:R-:W-:Y:S01]  /*16490*/  ISETP.NE.AND P0, PT, R5, RZ, PT ;  /* 0x000000ff0500720c */ /* 0x000fe20003f05270 */
[----:B--2---:R-:W-:-:S12]  /*164a0*/  IMAD.MOV.U32 R2, RZ, RZ, RZ ;  /* 0x000000ffff027224 */ /* 0x004fd800078e00ff */
[----:B------:R-:W-:Y:S05]  /*164b0*/  @!P0 BRA `(.L_x_13713) ;  /* 0x0000000000108947 */ /* 0x000fea0003800000 */
[----:B------:R-:W-:Y:S01]  /*164c0*/  UMOV UR4, 0xffffffff ;  /* 0xffffffff00047882 */ /* 0x000fe20000000000 */
[----:B------:R-:W-:Y:S02]  /*164d0*/  IADD3 R12, R4, -0x1, RZ ;  /* 0xffffffff040c7810 */ /* 0x000fe40007ffe0ff */
[----:B------:R-:W-:Y:S05]  /*164e0*/  BRA.DIV UR4, `(.L_x_13714) ;  /* 0x00000042043c7947 */ /* 0x000fea000b800000 */
[----:B------:R2:W4:Y:S02]  /*164f0*/  SHFL.IDX PT, R2, R3, R12, 0x1f ;  /* 0x00001f0c03027589 */ /* 0x00052400000e0000 */
.L_x_13713:
[----:B---3--:R-:W-:Y:S01]  /*16500*/  IABS R5, R17 ;  /* 0x0000001100057213 */ /* 0x008fe20000000000 */
[----:B----4-:R-:W-:Y:S02]  /*16510*/  IMAD R16, R2, R16, R6 ;  /* 0x0000001002107224 */ /* 0x010fe400078e0206 */
[----:B------:R-:W-:Y:S01]  /*16520*/  IMAD.IADD R19, R4, 0x1, R19 ;  /* 0x0000000104137824 */ /* 0x000fe200078e0213 */
[----:B------:R-:W3:Y:S01]  /*16530*/  I2F.RP R7, R5 ;  /* 0x0000000500077306 */ /* 0x000ee20000209400 */
[----:B------:R-:W-:-:S07]  /*16540*/  IMAD.IADD R0, R0, 0x1, -R16 ;  /* 0x0000000100007824 */ /* 0x000fce00078e0a10 */
[----:B---3--:R-:W0:Y:S02]  /*16550*/  MUFU.RCP R7, R7 ;  /* 0x0000000700077308 */ /* 0x008e240000001000 */
[----:B0-----:R-:W-:-:S06]  /*16560*/  VIADD R8, R7, 0xffffffe ;  /* 0x0ffffffe07087836 */ /* 0x001fcc0000000000 */
[----:B-12---:R-:W0:Y:S02]  /*16570*/  F2I.FTZ.U32.TRUNC.NTZ R3, R8 ;  /* 0x0000000800037305 */ /* 0x006e24000021f000 */
        /* <DEDUP_REMOVED lines=23> */
.L_x_13707:
[----:B------:R-:W-:Y:S01]  /*166f0*/  UMOV UR4, URZ ;  /* 0x0000003f00047c82 */ /* 0x000fe20008000000 */
[----:B------:R-:W-:Y:S01]  /*16700*/  UMOV UR5, URZ ;  /* 0x0000003f00057c82 */ /* 0x000fe20008000000 */
[----:B------:R-:W-:Y:S01]  /*16710*/  ULDC UR6, c[0x0][0xc3c] ;  /* 0x00030f0000067ab9 */ /* 0x000fe20000000800 */
[----:B------:R-:W-:Y:S01]  /*16720*/  IMAD.MOV.U32 R16, RZ, RZ, R0 ;  /* 0x000000ffff107224 */ /* 0x000fe200078e0000 */
[----:B------:R-:W-:Y:S01]  /*16730*/  MOV R19, UR6 ;  /* 0x0000000600137c02 */ /* 0x000fe20008000f00 */
[----:B------:R-:W-:Y:S02]  /*16740*/  IMAD.U32 R17, RZ, RZ, UR4 ;  /* 0x00000004ff117e24 */ /* 0x000fe4000f8e00ff */
[----:B------:R-:W-:-:S07]  /*16750*/  IMAD.U32 R18, RZ, RZ, UR5 ;  /* 0x00000005ff127e24 */ /* 0x000fce000f8e00ff */
.L_x_13715:
[----:B------:R3:W2:Y:S01]  /*16760*/  LDL R2, [R1+0x34] ;  /* 0x0000340001027983 */ /* 0x0006a20000100800 */
[----:B------:R-:W4:Y:S01]  /*16770*/  S2R R0, SR_TID.X ;  /* 0x0000000000007919 */ /* 0x000f220000002100 */
[----:B------:R-:W-:Y:S05]  /*16780*/  WARPSYNC.ALL ;  /* 0x0000000000007948 */ /* 0x000fea0003800000 */
[----:B----4-:R-:W-:Y:S01]  /*16790*/  LOP3.LUT R0, R0, 0x1f, RZ, 0xc0, !PT ;  /* 0x0000001f00007812 */ /* 0x010fe200078ec0ff */
        /* <DEDUP_REMOVED lines=8> */
.L_x_13704:
[----:B------:R-:W-:Y:S02]  /*16820*/  ULDC UR4, c[0x0][0xc3c] ;  /* 0x00030f0000047ab9 */ /* 0x000fe40000000800 */
[----:B--2---:R-:W-:-:S13]  /*16830*/  ISETP.GE.AND P0, PT, R19, UR4, PT ;  /* 0x0000000413007c0c */ /* 0x004fda000bf06270 */
[----:B------:R-:W-:Y:S05]  /*16840*/  @!P0 BRA `(.L_x_13716) ;  /* 0xffffff9c00188947 */ /* 0x000fea000383ffff */
[----:B------:R-:W-:Y:S05]  /*16850*/  BSYNC B7 ;  /* 0x0000000000077941 */ /* 0x000fea0003800000 */
.L_x_13606:
[----:B-1----:R-:W2:Y:S01]  /*16860*/  LDL.LU R0, [R1+0x6c] ;  /* 0x00006c0001007983 */ /* 0x002ea20000300800 */
[----:B------:R-:W-:Y:S01]  /*16870*/  BSSY B0, `(.L_x_13717) ;  /* 0x000000b000007945 */ /* 0x000fe20003800000 */
[----:B------:R-:W1:Y:S01]  /*16880*/  S2R R5, SR_CgaCtaId ;  /* 0x0000000000057919 */ /* 0x000e620000008800 */
[----:B--2---:R-:W-:-:S05]  /*16890*/  VIADD R0, R0, 0x1 ;  /* 0x0000000100007836 */ /* 0x004fca0000000000 */
[----:B---3--:R-:W-:-:S04]  /*168a0*/  LEA.HI R2, R0, R0, RZ, 0x1 ;  /* 0x0000000000027211 */ /* 0x008fc800078f08ff */
[----:B------:R-:W-:Y:S02]  /*168b0*/  LOP3.LUT R3, R2, 0xfffffffe, RZ, 0xc0, !PT ;  /* 0xfffffffe02037812 */ /* 0x000fe400078ec0ff */
[----:B------:R-:W-:-:S03]  /*168c0*/  MOV R2, 0x400 ;  /* 0x0000040000027802 */ /* 0x000fc60000000f00 */
[----:B------:R-:W-:Y:S01]  /*168d0*/  IMAD.IADD R0, R0, 0x1, -R3 ;  /* 0x0000000100007824 */ /* 0x000fe200078e0a03 */
[----:B-1----:R-:W-:-:S04]  /*168e0*/  LEA R5, R5, R2, 0x18 ;  /* 0x0000000205057211 */ /* 0x002fc800078ec0ff */
[----:B------:R-:W-:-:S04]  /*168f0*/  SHF.L.U32 R0, R0, 0x1f, RZ ;  /* 0x0000001f00007819 */ /* 0x000fc800000006ff */
[----:B------:R-:W1:Y:S02]  /*16900*/  SYNCS.PHASECHK.TRANS64.TRYWAIT P0, [R5+URZ+0x13220], R0 ;  /* 0x01322000050075a7 */ /* 0x000e64000800017f */
[----:B-1----:R-:W-:Y:S05]  /*16910*/  @!P0 BRA `(.L_x_13718) ;  /* 0x0000003c00588947 */ /* 0x002fea0003800000 */
.L_x_13869:
[----:B------:R-:W-:Y:S05]  /*16920*/  BSYNC B0 ;  /* 0x0000000000007941 */ /* 0x000fea0003800000 */
.L_x_13717:
[----:B------:R-:W-:-:S03]  /*16930*/  UMOV UR4, 0xffffffff ;  /* 0xffffffff00047882 */ /* 0x000fc60000000000 */
[----:B------:R-:W-:Y:S05]  /*16940*/  BRA.DIV UR4, `(.L_x_13719) ;  /* 0x0000003e04607947 */ /* 0x000fea000b800000 */
[----:B-1----:R-:W1:Y:S02]  /*16950*/  S2R R0, SR_TID.X ;  /* 0x0000000000007919 */ /* 0x002e640000002100 */
[----:B-1----:R-:W-:-:S04]  /*16960*/  SHF.R.U32.HI R0, RZ, 0x5, R0 ;  /* 0x00000005ff007819 */ /* 0x002fc80000011600 */
[----:B------:R-:W-:-:S05]  /*16970*/  LOP3.LUT R0, R0, 0x3, RZ, 0xc0, !PT ;  /* 0x0000000300007812 */ /* 0x000fca00078ec0ff */
[----:B------:R1:W2:Y:S02]  /*16980*/  SHFL.IDX PT, R14, R0, RZ, 0x1f ;  /* 0x00001fff000e7589 */ /* 0x0002a400000e0000 */
.L_x_13872:
[----:B--2---:R-:W-:-:S13]  /*16990*/  ISETP.NE.AND P0, PT, R14, RZ, PT ;  /* 0x000000ff0e00720c */ /* 0x004fda0003f05270 */
[----:B------:R-:W-:Y:S05]  /*169a0*/  @P0 BRA `(.L_x_13495) ;  /* 0x0000000000b40947 */ /* 0x000fea0003800000 */
[----:B------:R-:W-:-:S03]  /*169b0*/  UMOV UR4, 0xffffffff ;  /* 0xffffffff00047882 */ /* 0x000fc60000000000 */
[----:B------:R-:W-:Y:S05]  /*169c0*/  BRA.DIV UR4, `(.L_x_13720) ;  /* 0x0000003e04747947 */ /* 0x000fea000b800000 */
[----:B------:R-:W-:-:S13]  /*169d0*/  ELECT P6, URZ, PT ;  /* 0x00000000003f782f */ /* 0x000fda00038c0000 */
.L_x_13875:
[----:B------:R-:W-:Y:S05]  /*169e0*/  @!P6 BRA `(.L_x_13495) ;  /* 0x0000000000a4e947 */ /* 0x000fea0003800000 */
[----:B-1----:R-:W2:Y:S02]  /*169f0*/  LDL.LU R0, [R1+0x3c] ;  /* 0x00003c0001007983 */ /* 0x002ea40000300800 */
[----:B--2---:R-:W-:-:S04]  /*16a00*/  LOP3.LUT R0, R0, 0x2, RZ, 0xfc, !PT ;  /* 0x0000000200007812 */ /* 0x004fc800078efcff */
[----:B------:R-:W-:-:S13]  /*16a10*/  ISETP.NE.AND P0, PT, R0, 0x3, PT ;  /* 0x000000030000780c */ /* 0x000fda0003f05270 */
[----:B------:R-:W-:Y:S05]  /*16a20*/  @!P0 BRA `(.L_x_13721) ;  /* 0x0000000000048947 */ /* 0x000fea0003800000 */
[----:B------:R-:W-:Y:S01]  /*16a30*/  BPT.TRAP 0x1 ;  /* 0x000000040000795c */ /* 0x000fe20000300000 */
.L_x_13721:
[----:B------:R-:W2:Y:S04]  /*16a40*/  LDL R2, [R1+0x18] ;  /* 0x0000180001027983 */ /* 0x000ea80000100800 */
[----:B------:R-:W3:Y:S01]  /*16a50*/  LDL.LU R0, [R1+0x8] ;  /* 0x0000080001007983 */ /* 0x000ee20000300800 */
[----:B--2---:R-:W-:Y:S01]  /*16a60*/  SHF.L.U32 R3, R2, 0x1f, RZ ;  /* 0x0000001f02037819 */ /* 0x004fe200000006ff */
[C---:B---3--:R-:W-:Y:S02]  /*16a70*/  IMAD R4, R0.reuse, 0x8, R5 ;  /* 0x0000000800047824 */ /* 0x048fe400078e0205 */
[----:B------:R-:W-:Y:S02]  /*16a80*/  VIADD R0, R0, 0x1 ;  /* 0x0000000100007836 */ /* 0x000fe40000000000 */
[----:B------:R-:W1:Y:S03]  /*16a90*/  SYNCS.PHASECHK.TRANS64.TRYWAIT P1, [R4+URZ+0x13240], R3 ;  /* 0x01324003040075a7 */ /* 0x000e66000802017f */
[----:B------:R-:W-:-:S04]  /*16aa0*/  ISETP.NE.AND P2, PT, R0, 0x2, PT ;  /* 0x000000020000780c */ /* 0x000fc80003f45270 */
[----:B------:R-:W-:Y:S01]  /*16ab0*/  SEL R2, RZ, 0x1, P2 ;  /* 0x00000001ff027807 */ /* 0x000fe20001000000 */
[----:B-1----:R-:W-:Y:S08]  /*16ac0*/  @!P1 BRA `(.L_x_13722) ;  /* 0x0000003c00549947 */ /* 0x002ff00003800000 */
.L_x_13876:
[----:B------:R-:W2:Y:S01]  /*16ad0*/  LDL.LU R6, [R1+0x18] ;  /* 0x0000180001067983 */ /* 0x000ea20000300800 */
[----:B------:R-:W-:Y:S02]  /*16ae0*/  SEL R0, R0, RZ, P2 ;  /* 0x000000ff00007207 */ /* 0x000fe40001000000 */
[----:B--2---:R-:W-:Y:S01]  /*16af0*/  LOP3.LUT R2, R6, R2, RZ, 0x3c, !PT ;  /* 0x0000000206027212 */ /* 0x004fe200078e3cff */
[----:B------:R-:W-:Y:S06]  /*16b00*/  @!P0 BRA `(.L_x_13723) ;  /* 0x0000000000048947 */ /* 0x000fec0003800000 */
[----:B------:R-:W-:Y:S01]  /*16b10*/  BPT.TRAP 0x1 ;  /* 0x000000040000795c */ /* 0x000fe20000300000 */
.L_x_13723:
[----:B------:R-:W-:Y:S01]  /*16b20*/  IMAD R5, R0, 0x8, R5 ;  /* 0x0000000800057824 */ /* 0x000fe200078e0205 */
[----:B------:R-:W-:-:S04]  /*16b30*/  SHF.L.U32 R0, R2, 0x1f, RZ ;  /* 0x0000001f02007819 */ /* 0x000fc800000006ff */
[----:B------:R-:W2:Y:S02]  /*16b40*/  SYNCS.PHASECHK.TRANS64.TRYWAIT P1, [R5+URZ+0x13240], R0 ;  /* 0x01324000050075a7 */ /* 0x000ea4000802017f */
[----:B--2---:R-:W-:Y:S05]  /*16b50*/  @!P1 BRA `(.L_x_13724) ;  /* 0x0000003c00449947 */ /* 0x004fea0003800000 */
.L_x_13877:
[----:B------:R-:W-:Y:S05]  /*16b60*/  @!P0 BRA `(.L_x_13725) ;  /* 0x0000000000048947 */ /* 0x000fea0003800000 */
[----:B------:R-:W-:Y:S01]  /*16b70*/  BPT.TRAP 0x1 ;  /* 0x000000040000795c */ /* 0x000fe20000300000 */
.L_x_13725:
[----:B------:R-:W3:Y:S02]  /*16b80*/  SYNCS.PHASECHK.TRANS64.TRYWAIT P1, [R4+URZ+0x13260], R3 ;  /* 0x01326003040075a7 */ /* 0x000ee4000802017f */
[----:B---3--:R-:W-:Y:S05]  /*16b90*/  @!P1 BRA `(.L_x_13726) ;  /* 0x0000003c00489947 */ /* 0x008fea0003800000 */
.L_x_13878:
[----:B------:R-:W-:Y:S05]  /*16ba0*/  @!P0 BRA `(.L_x_13727) ;  /* 0x0000000000048947 */ /* 0x000fea0003800000 */
[----:B------:R-:W-:Y:S01]  /*16bb0*/  BPT.TRAP 0x1 ;  /* 0x000000040000795c */ /* 0x000fe20000300000 */
.L_x_13727:
[----:B------:R-:W4:Y:S02]  /*16bc0*/  SYNCS.PHASECHK.TRANS64.TRYWAIT P1, [R5+URZ+0x13260], R0 ;  /* 0x01326000050075a7 */ /* 0x000f24000802017f */
[----:B----4-:R-:W-:Y:S05]  /*16bd0*/  @!P1 BRA `(.L_x_13728) ;  /* 0x0000003c004c9947 */ /* 0x010fea0003800000 */
.L_x_13879:
[----:B------:R-:W-:Y:S05]  /*16be0*/  @!P0 BRA `(.L_x_13729) ;  /* 0x0000000000048947 */ /* 0x000fea0003800000 */
[----:B------:R-:W-:Y:S01]  /*16bf0*/  BPT.TRAP 0x1 ;  /* 0x000000040000795c */ /* 0x000fe20000300000 */
.L_x_13729:
[----:B------:R-:W0:Y:S02]  /*16c00*/  SYNCS.PHASECHK.TRANS64.TRYWAIT P1, [R4+URZ+0x13280], R3 ;  /* 0x01328003040075a7 */ /* 0x000e24000802017f */
[----:B0-----:R-:W-:Y:S05]  /*16c10*/  @!P1 BRA `(.L_x_13730) ;  /* 0x0000003c00509947 */ /* 0x001fea0003800000 */
.L_x_13880:
[----:B------:R-:W-:Y:S05]  /*16c20*/  @!P0 BRA `(.L_x_13731) ;  /* 0x0000000000048947 */ /* 0x000fea0003800000 */
[----:B------:R-:W-:Y:S01]  /*16c30*/  BPT.TRAP 0x1 ;  /* 0x000000040000795c */ /* 0x000fe20000300000 */
.L_x_13731:
[----:B------:R0:W0:Y:S02]  /*16c40*/  SYNCS.PHASECHK.TRANS64.TRYWAIT P0, [R5+URZ+0x13280], R0 ;  /* 0x01328000050075a7 */ /* 0x000024000800017f */
[----:B0-----:R-:W-:Y:S05]  /*16c50*/  @!P0 NANOSLEEP.SYNCS 0x989680 ;  /* 0x009896800000895d */ /* 0x001fea0003900000 */
[----:B------:R-:W0:Y:S02]  /*16c60*/  @!P0 SYNCS.PHASECHK.TRANS64 P0, [R5+URZ+0x13280], R0 ;  /* 0x01328000050085a7 */ /* 0x000e24000800007f */
[----:B0-----:R-:W-:Y:S05]  /*16c70*/  @!P0 BRA `(.L_x_13731) ;  /* 0xfffffffc00f08947 */ /* 0x001fea000383ffff */
.L_x_13495:
[----:B------:R-:W-:Y:S05]  /*16c80*/  BSYNC B8 ;  /* 0x0000000000087941 */ /* 0x000fea0003800000 */
.L_x_13492:
[----:B------:R-:W-:Y:S05]  /*16c90*/  EXIT ;  /* 0x000000000000794d */ /* 0x000fea0003800000 */
.L_x_13511:
[----:B0-----:R0:W1:Y:S02]  /*16ca0*/  SYNCS.PHASECHK.TRANS64.TRYWAIT P5, [R66+URZ+0x13290], R67 ;  /* 0x01329043420075a7 */ /* 0x00106400080a017f */
[----:B-1----:R-:W-:Y:S05]  /*16cb0*/  @!P5 NANOSLEEP.SYNCS 0x989680 ;  /* 0x009896800000d95d */ /* 0x002fea0003900000 */
[----:B------:R-:W1:Y:S02]  /*16cc0*/  @!P5 SYNCS.PHASECHK.TRANS64 P5, [R66+URZ+0x13290], R67 ;  /* 0x013290434200d5a7 */ /* 0x000e6400080a007f */
[----:B-1----:R-:W-:Y:S05]  /*16cd0*/  @!P5 BRA `(.L_x_13511) ;  /* 0xfffffffc00f0d947 */ /* 0x002fea000383ffff */
[----:B------:R-:W-:Y:S05]  /*16ce0*/  BRA `(.L_x_13732) ;  /* 0xfffffeb8005c7947 */ /* 0x000fea000383ffff */
.L_x_13512:
[----:B------:R-:W-:Y:S01]  /*16cf0*/  BSSY B1, `(.L_x_13733) ;  /* 0x0000007000017945 */ /* 0x000fe20003800000 */
[----:B------:R-:W-:Y:S01]  /*16d00*/  IMAD.MOV.U32 R12, RZ, RZ, RZ ;  /* 0x000000ffff0c7224 */ /* 0x000fe200078e00ff */
[----:B------:R-:W-:Y:S01]  /*16d10*/  MOV R15, 0xffffffff ;  /* 0xffffffff000f7802 */ /* 0x000fe20000000f00 */
[----:B------:R-:W-:-:S07]  /*16d20*/  IMAD.MOV.U32 R11, RZ, RZ, 0x1e1f ;  /* 0x00001e1fff0b7424 */ /* 0x000fce00078e00ff */
[----:B0-----:R-:W-:Y:S05]  /*16d30*/  WARPSYNC.COLLECTIVE R15, `(.L_x_13734) ;  /* 0x000000000f087348 */ /* 0x001fea0003c00000 */
[----:B------:R1:W2:Y:S02]  /*16d40*/  SHFL.IDX P6, R14, R13, R12, R11 ;  /* 0x0000000c0d0e7389 */ /* 0x0002a400000c000b */
[----:B012---:R-:W-:Y:S01]  /*16d50*/  ENDCOLLECTIVE ;  /* 0x000000000000791b */ /* 0x007fe20003800000 */
.L_x_13734:
[----:B------:R-:W-:Y:S05]  /*16d60*/  BSYNC B1 ;  /* 0x0000000000017941 */ /* 0x000fea0003800000 */
.L_x_13733:
        /* <DEDUP_REMOVED lines=8> */
.L_x_13735:
[----:B------:R-:W-:Y:S05]  /*16df0*/  BRA `(.L_x_13736) ;  /* 0xfffffeb8002c7947 */ /* 0x000fea000383ffff */
.L_x_13522:
[----:B0-----:R0:W1:Y:S02]  /*16e00*/  SYNCS.PHASECHK.TRANS64.TRYWAIT P6, [R66+URZ+0x13290], R67 ;  /* 0x01329043420075a7 */ /* 0x00106400080c017f */
[----:B-1----:R-:W-:Y:S05]  /*16e10*/  @!P6 NANOSLEEP.SYNCS 0x989680 ;  /* 0x009896800000e95d */ /* 0x002fea0003900000 */
[----:B------:R-:W1:Y:S02]  /*16e20*/  @!P6 SYNCS.PHASECHK.TRANS64 P6, [R66+URZ+0x13290], R67 ;  /* 0x013290434200e5a7 */ /* 0x000e6400080c007f */
[----:B-1----:R-:W-:Y:S05]  /*16e30*/  @!P6 BRA `(.L_x_13522) ;  /* 0xfffffffc00f0e947 */ /* 0x002fea000383ffff */
[----:B------:R-:W-:Y:S05]  /*16e40*/  BRA `(.L_x_13737) ;  /* 0xfffffec800887947 */ /* 0x000fea000383ffff */
.L_x_13523:
[----:B------:R-:W-:Y:S01]  /*16e50*/  BSSY B1, `(.L_x_13738) ;  /* 0x0000007000017945 */ /* 0x000fe20003800000 */
[----:B------:R-:W-:Y:S01]  /*16e60*/  IMAD.MOV.U32 R12, RZ, RZ, RZ ;  /* 0x000000ffff0c7224 */ /* 0x000fe200078e00ff */
[----:B------:R-:W-:Y:S01]  /*16e70*/  MOV R15, 0xffffffff ;  /* 0xffffffff000f7802 */ /* 0x000fe20000000f00 */
[----:B------:R-:W-:-:S07]  /*16e80*/  IMAD.MOV.U32 R11, RZ, RZ, 0x1e1f ;  /* 0x00001e1fff0b7424 */ /* 0x000fce00078e00ff */
[----:B0-----:R-:W-:Y:S05]  /*16e90*/  WARPSYNC.COLLECTIVE R15, `(.L_x_13739) ;  /* 0x000000000f087348 */ /* 0x001fea0003c00000 */
[----:B------:R1:W2:Y:S02]  /*16ea0*/  SHFL.IDX P6, R14, R13, R12, R11 ;  /* 0x0000000c0d0e7389 */ /* 0x0002a400000c000b */
[----:B012---:R-:W-:Y:S01]  /*16eb0*/  ENDCOLLECTIVE ;  /* 0x000000000000791b */ /* 0x007fe20003800000 */
.L_x_13739:
[----:B------:R-:W-:Y:S05]  /*16ec0*/  BSYNC B1 ;  /* 0x0000000000017941 */ /* 0x000fea0003800000 */
.L_x_13738:
        /* <DEDUP_REMOVED lines=8> */
.L_x_13740:
[----:B------:R-:W-:Y:S01]  /*16f50*/  IMAD.MOV.U32 R71, RZ, RZ, R14 ;  /* 0x000000ffff477224 */ /* 0x000fe200078e000e */
[----:B------:R-:W-:Y:S06]  /*16f60*/  BRA `(.L_x_13741) ;  /* 0xfffffec800547947 */ /* 0x000fec000383ffff */
.L_x_13528:
[----:B0-----:R0:W1:Y:S02]  /*16f70*/  SYNCS.PHASECHK.TRANS64.TRYWAIT P3, [R66+URZ+0x13290], R67 ;  /* 0x01329043420075a7 */ /* 0x001064000806017f */
[----:B-1----:R-:W-:Y:S05]  /*16f80*/  @!P3 NANOSLEEP.SYNCS 0x989680 ;  /* 0x009896800000b95d */ /* 0x002fea0003900000 */
[----:B------:R-:W1:Y:S02]  /*16f90*/  @!P3 SYNCS.PHASECHK.TRANS64 P3, [R66+URZ+0x13290], R67 ;  /* 0x013290434200b5a7 */ /* 0x000e64000806007f */
[----:B-1----:R-:W-:Y:S05]  /*16fa0*/  @!P3 BRA `(.L_x_13528) ;  /* 0xfffffffc00f0b947 */ /* 0x002fea000383ffff */
[----:B------:R-:W-:Y:S05]  /*16fb0*/  BRA `(.L_x_13742) ;  /* 0xfffffed800407947 */ /* 0x000fea000383ffff */
.L_x_13529:
[----:B------:R-:W-:Y:S01]  /*16fc0*/  BSSY B1, `(.L_x_13743) ;  /* 0x0000007000017945 */ /* 0x000fe20003800000 */
[----:B------:R-:W-:Y:S01]  /*16fd0*/  IMAD.MOV.U32 R12, RZ, RZ, RZ ;  /* 0x000000ffff0c7224 */ /* 0x000fe200078e00ff */
[----:B------:R-:W-:Y:S01]  /*16fe0*/  MOV R11, 0x1e1f ;  /* 0x00001e1f000b7802 */ /* 0x000fe20000000f00 */
[----:B------:R-:W-:-:S07]  /*16ff0*/  IMAD.MOV.U32 R15, RZ, RZ, -0x1 ;  /* 0xffffffffff0f7424 */ /* 0x000fce00078e00ff */
[----:B0-----:R-:W-:Y:S05]  /*17000*/  WARPSYNC.COLLECTIVE R15, `(.L_x_13744) ;  /* 0x000000000f087348 */ /* 0x001fea0003c00000 */
[----:B------:R1:W2:Y:S02]  /*17010*/  SHFL.IDX P6, R14, R13, R12, R11 ;  /* 0x0000000c0d0e7389 */ /* 0x0002a400000c000b */
[----:B012---:R-:W-:Y:S01]  /*17020*/  ENDCOLLECTIVE ;  /* 0x000000000000791b */ /* 0x007fe20003800000 */
.L_x_13744:
[----:B------:R-:W-:Y:S05]  /*17030*/  BSYNC B1 ;  /* 0x0000000000017941 */ /* 0x000fea0003800000 */
.L_x_13743:
        /* <DEDUP_REMOVED lines=8> */
.L_x_13745:
[----:B------:R-:W-:Y:S05]  /*170c0*/  BRA `(.L_x_13746) ;  /* 0xfffffed800787947 */ /* 0x000fea000383ffff */
.L_x_13533:
[----:B-1----:R1:W4:Y:S02]  /*170d0*/  SYNCS.PHASECHK.TRANS64.TRYWAIT P4, [R66+URZ+0x132b0], R67 ;  /* 0x0132b043420075a7 */ /* 0x002324000808017f */
[----:B----4-:R-:W-:Y:S05]  /*170e0*/  @!P4 NANOSLEEP.SYNCS 0x989680 ;  /* 0x009896800000c95d */ /* 0x010fea0003900000 */
[----:B------:R-:W4:Y:S02]  /*170f0*/  @!P4 SYNCS.PHASECHK.TRANS64 P4, [R66+URZ+0x132b0], R67 ;  /* 0x0132b0434200c5a7 */ /* 0x000f24000808007f */
[----:B----4-:R-:W-:Y:S05]  /*17100*/  @!P4 BRA `(.L_x_13533) ;  /* 0xfffffffc00f0c947 */ /* 0x010fea000383ffff */
[----:B------:R-:W-:Y:S05]  /*17110*/  BRA `(.L_x_13747) ;  /* 0xfffffed800ec7947 */ /* 0x000fea000383ffff */
.L_x_13551:
[----:B------:R-:W-:Y:S01]  /*17120*/  BSSY B1, `(.L_x_13748) ;  /* 0x0000008000017945 */ /* 0x000fe20003800000 */
[----:B------:R-:W-:Y:S01]  /*17130*/  IMAD.MOV.U32 R13, RZ, RZ, R29 ;  /* 0x000000ffff0d7224 */ /* 0x000fe200078e001d */
[----:B------:R-:W-:Y:S01]  /*17140*/  MOV R12, RZ ;  /* 0x000000ff000c7202 */ /* 0x000fe20000000f00 */
[----:B------:R-:W-:Y:S02]  /*17150*/  IMAD.MOV.U32 R11, RZ, RZ, 0x1e1f ;  /* 0x00001e1fff0b7424 */ /* 0x000fe400078e00ff */
[----:B------:R-:W-:-:S07]  /*17160*/  IMAD.MOV.U32 R15, RZ, RZ, -0x1 ;  /* 0xffffffffff0f7424 */ /* 0x000fce00078e00ff */
[----:B------:R-:W-:Y:S05]  /*17170*/  WARPSYNC.COLLECTIVE R15, `(.L_x_13749) ;  /* 0x000000000f087348 */ /* 0x000fea0003c00000 */
[----:B------:R0:W1:Y:S02]  /*17180*/  SHFL.IDX P6, R14, R13, R12, R11 ;  /* 0x0000000c0d0e7389 */ /* 0x00006400000c000b */
[----:B01----:R-:W-:Y:S01]  /*17190*/  ENDCOLLECTIVE ;  /* 0x000000000000791b */ /* 0x003fe20003800000 */
.L_x_13749:
[----:B------:R-:W-:Y:S05]  /*171a0*/  BSYNC B1 ;  /* 0x0000000000017941 */ /* 0x000fea0003800000 */
.L_x_13748:
        /* <DEDUP_REMOVED lines=8> */
.L_x_13750:
[----:B------:R-:W-:Y:S01]  /*17230*/  IMAD.MOV.U32 R13, RZ, RZ, R30 ;  /* 0x000000ffff0d7224 */ /* 0x000fe200078e001e */
[----:B------:R-:W-:-:S07]  /*17240*/  MOV R27, R14 ;  /* 0x0000000e001b7202 */ /* 0x000fce0000000f00 */
[----:B------:R-:W-:Y:S05]  /*17250*/  WARPSYNC.COLLECTIVE R15, `(.L_x_13751) ;  /* 0x000000000f087348 */ /* 0x000fea0003c00000 */
[----:B------:R0:W1:Y:S02]  /*17260*/  SHFL.IDX P6, R14, R13, R12, R11 ;  /* 0x0000000c0d0e7389 */ /* 0x00006400000c000b */
[----:B01----:R-:W-:Y:S01]  /*17270*/  ENDCOLLECTIVE ;  /* 0x000000000000791b */ /* 0x003fe20003800000 */
.L_x_13751:
[----:B------:R-:W-:Y:S02]  /*17280*/  IMAD.MOV.U32 R13, RZ, RZ, R24 ;  /* 0x000000ffff0d7224 */ /* 0x000fe400078e0018 */
[----:B------:R-:W-:-:S07]  /*17290*/  IMAD.MOV.U32 R3, RZ, RZ, R14 ;  /* 0x000000ffff037224 */ /* 0x000fce00078e000e */
[----:B------:R-:W-:Y:S05]  /*172a0*/  WARPSYNC.COLLECTIVE R15, `(.L_x_13752) ;  /* 0x000000000f087348 */ /* 0x000fea0003c00000 */
[----:B------:R0:W1:Y:S02]  /*172b0*/  SHFL.IDX P6, R14, R13, R12, R11 ;  /* 0x0000000c0d0e7389 */ /* 0x00006400000c000b */
[----:B01----:R-:W-:Y:S01]  /*172c0*/  ENDCOLLECTIVE ;  /* 0x000000000000791b */ /* 0x003fe20003800000 */
.L_x_13752:
[----:B------:R-:W-:Y:S05]  /*172d0*/  BRA `(.L_x_13753) ;  /* 0xfffffee800147947 */ /* 0x000fea000383ffff */
.L_x_13555:
[----:B-1----:R1:W3:Y:S02]  /*172e0*/  SYNCS.PHASECHK.TRANS64.TRYWAIT P0, [R18+URZ+0x13200], R25 ;  /* 0x01320019120075a7 */ /* 0x0022e4000800017f */
[----:B---3--:R-:W-:Y:S05]  /*172f0*/  @!P0 NANOSLEEP.SYNCS 0x989680 ;  /* 0x009896800000895d */ /* 0x008fea0003900000 */
[----:B------:R-:W3:Y:S02]  /*17300*/  @!P0 SYNCS.PHASECHK.TRANS64 P0, [R18+URZ+0x13200], R25 ;  /* 0x01320019120085a7 */ /* 0x000ee4000800007f */
[----:B---3--:R-:W-:Y:S05]  /*17310*/  @!P0 BRA `(.L_x_13555) ;  /* 0xfffffffc00f08947 */ /* 0x008fea000383ffff */
[----:B------:R-:W-:Y:S05]  /*17320*/  BRA `(.L_x_13754) ;  /* 0xfffffee800ac7947 */ /* 0x000fea000383ffff */
.L_x_13559:
        /* <DEDUP_REMOVED lines=8> */
.L_x_13756:
[----:B------:R-:W-:Y:S05]  /*173b0*/  BSYNC B1 ;  /* 0x0000000000017941 */ /* 0x000fea0003800000 */
.L_x_13755:
        /* <DEDUP_REMOVED lines=8> */
.L_x_13757:
[----:B------:R-:W-:Y:S02]  /*17440*/  IMAD.MOV.U32 R13, RZ, RZ, R30 ;  /* 0x000000ffff0d7224 */ /* 0x000fe400078e001e */
[----:B------:R-:W-:-:S07]  /*17450*/  IMAD.MOV.U32 R27, RZ, RZ, R14 ;  /* 0x000000ffff1b7224 */ /* 0x000fce00078e000e */
[----:B------:R-:W-:Y:S05]  /*17460*/  WARPSYNC.COLLECTIVE R15, `(.L_x_13758) ;  /* 0x000000000f087348 */ /* 0x000fea0003c00000 */
[----:B------:R0:W1:Y:S02]  /*17470*/  SHFL.IDX P6, R14, R13, R12, R11 ;  /* 0x0000000c0d0e7389 */ /* 0x00006400000c000b */
[----:B01----:R-:W-:Y:S01]  /*17480*/  ENDCOLLECTIVE ;  /* 0x000000000000791b */ /* 0x003fe20003800000 */
.L_x_13758:
[----:B------:R-:W-:Y:S01]  /*17490*/  MOV R13, R24 ;  /* 0x00000018000d7202 */ /* 0x000fe20000000f00 */
[----:B------:R-:W-:-:S07]  /*174a0*/  IMAD.MOV.U32 R21, RZ, RZ, R14 ;  /* 0x000000ffff157224 */ /* 0x000fce00078e000e */
[----:B------:R-:W-:Y:S05]  /*174b0*/  WARPSYNC.COLLECTIVE R15, `(.L_x_13759) ;  /* 0x000000000f087348 */ /* 0x000fea0003c00000 */
[----:B------:R0:W1:Y:S02]  /*174c0*/  SHFL.IDX P6, R14, R13, R12, R11 ;  /* 0x0000000c0d0e7389 */ /* 0x00006400000c000b */
[----:B01----:R-:W-:Y:S01]  /*174d0*/  ENDCOLLECTIVE ;  /* 0x000000000000791b */ /* 0x003fe20003800000 */
.L_x_13759:
[----:B------:R-:W-:Y:S05]  /*174e0*/  BRA `(.L_x_13760) ;  /* 0xfffffef8005c7947 */ /* 0x000fea000383ffff */
.L_x_13563:
[----:B-1----:R1:W3:Y:S02]  /*174f0*/  SYNCS.PHASECHK.TRANS64.TRYWAIT P1, [R18+URZ+0x13200], R25 ;  /* 0x01320019120075a7 */ /* 0x0022e4000802017f */
[----:B---3--:R-:W-:Y:S05]  /*17500*/  @!P1 NANOSLEEP.SYNCS 0x989680 ;  /* 0x009896800000995d */ /* 0x008fea0003900000 */
[----:B------:R-:W3:Y:S02]  /*17510*/  @!P1 SYNCS.PHASECHK.TRANS64 P1, [R18+URZ+0x13200], R25 ;  /* 0x01320019120095a7 */ /* 0x000ee4000802007f */
[----:B---3--:R-:W-:Y:S05]  /*17520*/  @!P1 BRA `(.L_x_13563) ;  /* 0xfffffffc00f09947 */ /* 0x008fea000383ffff */
[----:B------:R-:W-:Y:S05]  /*17530*/  BRA `(.L_x_13761) ;  /* 0xfffffef800e07947 */ /* 0x000fea000383ffff */
.L_x_13567:
[----:B-1----:R1:W3:Y:S02]  /*17540*/  SYNCS.PHASECHK.TRANS64.TRYWAIT P1, [R3+URZ+0x13230], R4 ;  /* 0x01323004030075a7 */ /* 0x0022e4000802017f */
[----:B---3--:R-:W-:Y:S05]  /*17550*/  @!P1 NANOSLEEP.SYNCS 0x989680 ;  /* 0x009896800000995d */ /* 0x008fea0003900000 */
[----:B------:R-:W3:Y:S02]  /*17560*/  @!P1 SYNCS.PHASECHK.TRANS64 P1, [R3+URZ+0x13230], R4 ;  /* 0x01323004030095a7 */ /* 0x000ee4000802007f */
[----:B---3--:R-:W-:Y:S05]  /*17570*/  @!P1 BRA `(.L_x_13567) ;  /* 0xfffffffc00f09947 */ /* 0x008fea000383ffff */
[----:B------:R-:W-:Y:S05]  /*17580*/  BRA `(.L_x_13566) ;  /* 0xffffff0c00347947 */ /* 0x000fea000383ffff */
.L_x_13575:
[----:B-1----:R1:W2:Y:S02]  /*17590*/  SYNCS.PHASECHK.TRANS64.TRYWAIT P1, [R0+URZ+0x13230], R13 ;  /* 0x0132300d000075a7 */ /* 0x0022a4000802017f */
[----:B--2---:R-:W-:Y:S05]  /*175a0*/  @!P1 NANOSLEEP.SYNCS 0x989680 ;  /* 0x009896800000995d */ /* 0x004fea0003900000 */
[----:B------:R-:W2:Y:S02]  /*175b0*/  @!P1 SYNCS.PHASECHK.TRANS64 P1, [R0+URZ+0x13230], R13 ;  /* 0x0132300d000095a7 */ /* 0x000ea4000802007f */
[----:B--2---:R-:W-:Y:S05]  /*175c0*/  @!P1 BRA `(.L_x_13575) ;  /* 0xfffffffc00f09947 */ /* 0x004fea000383ffff */
[----:B------:R-:W-:Y:S05]  /*175d0*/  BRA `(.L_x_13574) ;  /* 0xffffff3400cc7947 */ /* 0x000fea000383ffff */
.L_x_13580:
[----:B-1----:R1:W2:Y:S02]  /*175e0*/  SYNCS.PHASECHK.TRANS64.TRYWAIT P1, [R14+URZ+0x13250], R9 ;  /* 0x013250090e0075a7 */ /* 0x0022a4000802017f */
[----:B--2---:R-:W-:Y:S05]  /*175f0*/  @!P1 NANOSLEEP.SYNCS 0x989680 ;  /* 0x009896800000995d */ /* 0x004fea0003900000 */
[----:B------:R-:W2:Y:S02]  /*17600*/  @!P1 SYNCS.PHASECHK.TRANS64 P1, [R14+URZ+0x13250], R9 ;  /* 0x013250090e0095a7 */ /* 0x000ea4000802007f */
[----:B--2---:R-:W-:Y:S05]  /*17610*/  @!P1 BRA `(.L_x_13580) ;  /* 0xfffffffc00f09947 */ /* 0x004fea000383ffff */
[----:B------:R-:W-:Y:S05]  /*17620*/  BRA `(.L_x_13579) ;  /* 0xffffff3c003c7947 */ /* 0x000fea000383ffff */
.L_x_13588:
[----:B-1----:R1:W2:Y:S02]  /*17630*/  SYNCS.PHASECHK.TRANS64.TRYWAIT P1, [R10+URZ+0x13250], R3 ;  /* 0x013250030a0075a7 */ /* 0x0022a4000802017f */
[----:B--2---:R-:W-:Y:S05]  /*17640*/  @!P1 NANOSLEEP.SYNCS 0x989680 ;  /* 0x009896800000995d */ /* 0x004fea0003900000 */
[----:B------:R-:W2:Y:S02]  /*17650*/  @!P1 SYNCS.PHASECHK.TRANS64 P1, [R10+URZ+0x13250], R3 ;  /* 0x013250030a0095a7 */ /* 0x000ea4000802007f */
[----:B--2---:R-:W-:Y:S05]  /*17660*/  @!P1 BRA `(.L_x_13588) ;  /* 0xfffffffc00f09947 */ /* 0x004fea000383ffff */
[----:B------:R-:W-:Y:S05]  /*17670*/  BRA `(.L_x_13587) ;  /* 0xffffff5800ac7947 */ /* 0x000fea000383ffff */
.L_x_13612:
        /* <DEDUP_REMOVED lines=11> */
.L_x_13763:
[----:B------:R-:W-:Y:S05]  /*17730*/  BSYNC B1 ;  /* 0x0000000000017941 */ /* 0x000fea0003800000 */
.L_x_13762:
[----:B------:R-:W-:Y:S05]  /*17740*/  BRA `(.L_x_13764) ;  /* 0xffffff9400087947 */ /* 0x000fea000383ffff */
.L_x_13614:
[----:B------:R-:W-:Y:S01]  /*17750*/  BSSY B1, `(.L_x_13765) ;  /* 0x0000006000017945 */ /* 0x000fe20003800000 */
[----:B------:R-:W-:-:S07]  /*17760*/  IMAD.MOV.U32 R15, RZ, RZ, -0x1 ;  /* 0xffffffffff0f7424 */ /* 0x000fce00078e00ff */
[----:B0-----:R-:W-:Y:S05]  /*17770*/  WARPSYNC.COLLECTIVE R15, `(.L_x_13766) ;  /* 0x000000000f0c7348 */ /* 0x001fea0003c00000 */
[----:B------:R-:W-:Y:S02]  /*17780*/  ELECT P6, UR62, PT ;  /* 0x00000000003e782f */ /* 0x000fe400038c0000 */
[----:B------:R-:W-:Y:S01]  /*17790*/  MOV R14, UR62 ;  /* 0x0000003e000e7c02 */ /* 0x000fe20008000f00 */
[----:B0-----:R-:W-:Y:S10]  /*177a0*/  ENDCOLLECTIVE ;  /* 0x000000000000791b */ /* 0x001ff40003800000 */
.L_x_13766:
[----:B------:R-:W-:Y:S05]  /*177b0*/  BSYNC B1 ;  /* 0x0000000000017941 */ /* 0x000fea0003800000 */
.L_x_13765:
[----:B------:R-:W-:Y:S05]  /*177c0*/  BRA `(.L_x_13613) ;  /* 0xffffff9400007947 */ /* 0x000fea000383ffff */
.L_x_13616:
[----:B0-----:R0:W1:Y:S02]  /*177d0*/  SYNCS.PHASECHK.TRANS64.TRYWAIT P0, [R22+URZ+0x13220], R5 ;  /* 0x01322005160075a7 */ /* 0x001064000800017f */
[----:B-1----:R-:W-:Y:S05]  /*177e0*/  @!P0 NANOSLEEP.SYNCS 0x989680 ;  /* 0x009896800000895d */ /* 0x002fea0003900000 */
[----:B------:R-:W1:Y:S02]  /*177f0*/  @!P0 SYNCS.PHASECHK.TRANS64 P0, [R22+URZ+0x13220], R5 ;  /* 0x01322005160085a7 */ /* 0x000e64000800007f */
[----:B-1----:R-:W-:Y:S05]  /*17800*/  @!P0 BRA `(.L_x_13616) ;  /* 0xfffffffc00f08947 */ /* 0x002fea000383ffff */
[----:B------:R-:W-:Y:S05]  /*17810*/  BRA `(.L_x_13767) ;  /* 0xffffff9400107947 */ /* 0x000fea000383ffff */
.L_x_13620:
[----:B0-----:R0:W1:Y:S02]  /*17820*/  SYNCS.PHASECHK.TRANS64.TRYWAIT P0, [R5+URZ+0x132a0], R9 ;  /* 0x0132a009050075a7 */ /* 0x001064000800017f */
[----:B-1----:R-:W-:Y:S05]  /*17830*/  @!P0 NANOSLEEP.SYNCS 0x989680 ;  /* 0x009896800000895d */ /* 0x002fea0003900000 */
[----:B------:R-:W1:Y:S02]  /*17840*/  @!P0 SYNCS.PHASECHK.TRANS64 P0, [R5+URZ+0x132a0], R9 ;  /* 0x0132a009050085a7 */ /* 0x000e64000800007f */
[----:B-1----:R-:W-:Y:S05]  /*17850*/  @!P0 BRA `(.L_x_13620) ;  /* 0xfffffffc00f08947 */ /* 0x002fea000383ffff */
[----:B------:R-:W-:Y:S05]  /*17860*/  BRA `(.L_x_13768) ;  /* 0xffffff9400307947 */ /* 0x000fea000383ffff */
.L_x_13625:
[----:B-1----:R1:W2:Y:S02]  /*17870*/  SYNCS.PHASECHK.TRANS64.TRYWAIT P0, [R5+URZ+0x132c0], R9 ;  /* 0x0132c009050075a7 */ /* 0x0022a4000800017f */
[----:B--2---:R-:W-:Y:S05]  /*17880*/  @!P0 NANOSLEEP.SYNCS 0x989680 ;  /* 0x009896800000895d */ /* 0x004fea0003900000 */
[----:B------:R-:W2:Y:S02]  /*17890*/  @!P0 SYNCS.PHASECHK.TRANS64 P0, [R5+URZ+0x132c0], R9 ;  /* 0x0132c009050085a7 */ /* 0x000ea4000800007f */
[----:B--2---:R-:W-:Y:S05]  /*178a0*/  @!P0 BRA `(.L_x_13625) ;  /* 0xfffffffc00f08947 */ /* 0x004fea000383ffff */
[----:B------:R-:W-:Y:S05]  /*178b0*/  BRA `(.L_x_13769) ;  /* 0xffffff9400b07947 */ /* 0x000fea000383ffff */
.L_x_13632:
[----:B0-----:R0:W1:Y:S02]  /*178c0*/  SYNCS.PHASECHK.TRANS64.TRYWAIT P1, [R5+URZ+0x132a0], R6 ;  /* 0x0132a006050075a7 */ /* 0x001064000802017f */
[----:B-1----:R-:W-:Y:S05]  /*178d0*/  @!P1 NANOSLEEP.SYNCS 0x989680 ;  /* 0x009896800000995d */ /* 0x002fea0003900000 */
[----:B------:R-:W1:Y:S02]  /*178e0*/  @!P1 SYNCS.PHASECHK.TRANS64 P1, [R5+URZ+0x132a0], R6 ;  /* 0x0132a006050095a7 */ /* 0x000e64000802007f */
[----:B-1----:R-:W-:Y:S05]  /*178f0*/  @!P1 BRA `(.L_x_13632) ;  /* 0xfffffffc00f09947 */ /* 0x002fea000383ffff */
[----:B------:R-:W-:Y:S05]  /*17900*/  BRA `(.L_x_13770) ;  /* 0xffffff9800847947 */ /* 0x000fea000383ffff */
.L_x_13637:
[----:B-1----:R1:W2:Y:S02]  /*17910*/  SYNCS.PHASECHK.TRANS64.TRYWAIT P1, [R5+URZ+0x132c0], R6 ;  /* 0x0132c006050075a7 */ /* 0x0022a4000802017f */
[----:B--2---:R-:W-:Y:S05]  /*17920*/  @!P1 NANOSLEEP.SYNCS 0x989680 ;  /* 0x009896800000995d */ /* 0x004fea0003900000 */
[----:B------:R-:W2:Y:S02]  /*17930*/  @!P1 SYNCS.PHASECHK.TRANS64 P1, [R5+URZ+0x132c0], R6 ;  /* 0x0132c006050095a7 */ /* 0x000ea4000802007f */
[----:B--2---:R-:W-:Y:S05]  /*17940*/  @!P1 BRA `(.L_x_13637) ;  /* 0xfffffffc00f09947 */ /* 0x004fea000383ffff */
[----:B------:R-:W-:Y:S05]  /*17950*/  BRA `(.L_x_13771) ;  /* 0xffffff9c00007947 */ /* 0x000fea000383ffff */
.L_x_13652:
[----:B-1----:R-:W0:Y:S01]  /*17960*/  S2R R21, SR_TID.X ;  /* 0x0000000000157919 */ /* 0x002e220000002100 */
[----:B------:R-:W-:Y:S01]  /*17970*/  BSSY B0, `(.L_x_13772) ;  /* 0x000000a000007945 */ /* 0x000fe20003800000 */
[----:B------:R-:W-:Y:S01]  /*17980*/  IMAD.MOV.U32 R12, RZ, RZ, RZ ;  /* 0x000000ffff0c7224 */ /* 0x000fe200078e00ff */
[----:B------:R-:W-:Y:S01]  /*17990*/  MOV R11, 0x1f ;  /* 0x0000001f000b7802 */ /* 0x000fe20000000f00 */
[----:B------:R-:W-:Y:S01]  /*179a0*/  IMAD.MOV.U32 R15, RZ, RZ, -0x1 ;  /* 0xffffffffff0f7424 */ /* 0x000fe200078e00ff */
[----:B0-----:R-:W-:-:S04]  /*179b0*/  SHF.R.U32.HI R14, RZ, 0x5, R21 ;  /* 0x00000005ff0e7819 */ /* 0x001fc80000011615 */
[----:B------:R-:W-:-:S05]  /*179c0*/  LOP3.LUT R14, R14, 0x3, RZ, 0xc0, !PT ;  /* 0x000000030e0e7812 */ /* 0x000fca00078ec0ff */
[----:B------:R-:W-:-:S07]  /*179d0*/  IMAD.MOV.U32 R13, RZ, RZ, R14 ;  /* 0x000000ffff0d7224 */ /* 0x000fce00078e000e */
[----:B-----5:R-:W-:Y:S05]  /*179e0*/  WARPSYNC.COLLECTIVE R15, `(.L_x_13773) ;  /* 0x000000000f087348 */ /* 0x020fea0003c00000 */
[----:B------:R0:W1:Y:S02]  /*179f0*/  SHFL.IDX P6, R14, R13, R12, R11 ;  /* 0x0000000c0d0e7389 */ /* 0x00006400000c000b */
[----:B01---5:R-:W-:Y:S01]  /*17a00*/  ENDCOLLECTIVE ;  /* 0x000000000000791b */ /* 0x023fe20003800000 */
.L_x_13773:
[----:B------:R-:W-:Y:S05]  /*17a10*/  BSYNC B0 ;  /* 0x0000000000007941 */ /* 0x000fea0003800000 */
.L_x_13772:
[----:B------:R-:W-:Y:S05]  /*17a20*/  BRA `(.L_x_13774) ;  /* 0xffffffa800b07947 */ /* 0x000fea000383ffff */
.L_x_13655:
[----:B0-----:R-:W2:Y:S02]  /*17a30*/  LDL R0, [R1+0x54] ;  /* 0x0000540001007983 */ /* 0x001ea40000100800 */
[----:B--2---:R0:W1:Y:S02]  /*17a40*/  SYNCS.PHASECHK.TRANS64.TRYWAIT P0, [R4+URZ+0x13280], R0 ;  /* 0x01328000040075a7 */ /* 0x004064000800017f */
[----:B-1----:R-:W-:Y:S05]  /*17a50*/  @!P0 NANOSLEEP.SYNCS 0x989680 ;  /* 0x009896800000895d */ /* 0x002fea0003900000 */
[----:B------:R-:W1:Y:S02]  /*17a60*/  @!P0 SYNCS.PHASECHK.TRANS64 P0, [R4+URZ+0x13280], R0 ;  /* 0x01328000040085a7 */ /* 0x000e64000800007f */
[----:B-1----:R-:W-:Y:S05]  /*17a70*/  @!P0 BRA `(.L_x_13655) ;  /* 0xfffffffc00ec8947 */ /* 0x002fea000383ffff */
[----:B------:R-:W-:Y:S05]  /*17a80*/  BRA `(.L_x_13775) ;  /* 0xffffffa800d47947 */ /* 0x000fea000383ffff */
.L_x_13656:
        /* <DEDUP_REMOVED lines=8> */
.L_x_13777:
[----:B------:R-:W-:Y:S05]  /*17b10*/  BSYNC B0 ;  /* 0x0000000000007941 */ /* 0x000fea0003800000 */
.L_x_13776:
        /* <DEDUP_REMOVED lines=8> */
.L_x_13778:
[----:B------:R-:W-:Y:S02]  /*17ba0*/  IMAD.MOV.U32 R13, RZ, RZ, R2 ;  /* 0x000000ffff0d7224 */ /* 0x000fe400078e0002 */
[----:B------:R-:W-:Y:S02]  /*17bb0*/  IMAD.MOV.U32 R12, RZ, RZ, 0x1 ;  /* 0x00000001ff0c7424 */ /* 0x000fe400078e00ff */
[----:B------:R-:W-:-:S07]  /*17bc0*/  IMAD.MOV.U32 R3, RZ, RZ, R14 ;  /* 0x000000ffff037224 */ /* 0x000fce00078e000e */
[----:B------:R-:W-:Y:S05]  /*17bd0*/  WARPSYNC.COLLECTIVE R15, `(.L_x_13779) ;  /* 0x000000000f087348 */ /* 0x000fea0003c00000 */
[----:B------:R0:W1:Y:S02]  /*17be0*/  SHFL.IDX P6, R14, R13, R12, R11 ;  /* 0x0000000c0d0e7389 */ /* 0x00006400000c000b */
[----:B01----:R-:W-:Y:S01]  /*17bf0*/  ENDCOLLECTIVE ;  /* 0x000000000000791b */ /* 0x003fe20003800000 */
.L_x_13779:
        /* <DEDUP_REMOVED lines=13> */
.L_x_13780:
[----:B------:R-:W-:Y:S02]  /*17cd0*/  IMAD.MOV.U32 R13, RZ, RZ, R2 ;  /* 0x000000ffff0d7224 */ /* 0x000fe400078e0002 */
[----:B------:R-:W-:Y:S02]  /*17ce0*/  IMAD.MOV.U32 R12, RZ, RZ, 0x2 ;  /* 0x00000002ff0c7424 */ /* 0x000fe400078e00ff */
[----:B------:R-:W-:-:S07]  /*17cf0*/  IMAD.MOV.U32 R10, RZ, RZ, R14 ;  /* 0x000000ffff0a7224 */ /* 0x000fce00078e000e */
[----:B------:R-:W-:Y:S05]  /*17d00*/  WARPSYNC.COLLECTIVE R15, `(.L_x_13781) ;  /* 0x000000000f087348 */ /* 0x000fea0003c00000 */
[----:B------:R0:W1:Y:S02]  /*17d10*/  SHFL.IDX P6, R14, R13, R12, R11 ;  /* 0x0000000c0d0e7389 */ /* 0x00006400000c000b */
[----:B01----:R-:W-:Y:S01]  /*17d20*/  ENDCOLLECTIVE ;  /* 0x000000000000791b */ /* 0x003fe20003800000 */
.L_x_13781:
        /* <DEDUP_REMOVED lines=12> */
.L_x_13782:
[----:B------:R-:W-:Y:S02]  /*17df0*/  IMAD.MOV.U32 R13, RZ, RZ, R2 ;  /* 0x000000ffff0d7224 */ /* 0x000fe400078e0002 */
[----:B------:R-:W-:Y:S01]  /*17e00*/  IMAD.MOV.U32 R12, RZ, RZ, 0x3 ;  /* 0x00000003ff0c7424 */ /* 0x000fe200078e00ff */
[----:B------:R-:W-:-:S07]  /*17e10*/  MOV R10, R14 ;  /* 0x0000000e000a7202 */ /* 0x000fce0000000f00 */
[----:B------:R-:W-:Y:S05]  /*17e20*/  WARPSYNC.COLLECTIVE R15, `(.L_x_13783) ;  /* 0x000000000f087348 */ /* 0x000fea0003c00000 */
[----:B------:R0:W1:Y:S02]  /*17e30*/  SHFL.IDX P6, R14, R13, R12, R11 ;  /* 0x0000000c0d0e7389 */ /* 0x00006400000c000b */
[----:B01----:R-:W-:Y:S01]  /*17e40*/  ENDCOLLECTIVE ;  /* 0x000000000000791b */ /* 0x003fe20003800000 */
.L_x_13783:
        /* <DEDUP_REMOVED lines=12> */
.L_x_13784:
[----:B------:R-:W-:-:S05]  /*17f10*/  IMAD.MOV.U32 R0, RZ, RZ, R14 ;  /* 0x000000ffff007224 */ /* 0x000fca00078e000e */
[----:B------:R-:W-:-:S05]  /*17f20*/  IADD3 R20, P1, R21, R0, RZ ;  /* 0x0000000015147210 */ /* 0x000fca0007f3e0ff */
[----:B------:R-:W-:Y:S02]  /*17f30*/  IMAD.X R21, RZ, RZ, R2, P1 ;  /* 0x000000ffff157224 */ /* 0x000fe400008e0602 */
[----:B------:R0:W5:Y:S01]  /*17f40*/  LDL.LU R2, [R1+0x30] ;  /* 0x0000300001027983 */ /* 0x0001620000300800 */
[----:B------:R-:W-:Y:S02]  /*17f50*/  MOV R12, RZ ;  /* 0x000000ff000c7202 */ /* 0x000fe40000000f00 */
[C---:B------:R-:W-:Y:S01]  /*17f60*/  ISETP.GE.AND P3, PT, R5.reuse, 0x81, PT ;  /* 0x000000810500780c */ /* 0x040fe20003f66270 */
[----:B------:R0:W5:Y:S01]  /*17f70*/  LDL.LU R13, [R1] ;  /* 0x00000000010d7983 */ /* 0x0001620000300800 */
[C---:B------:R-:W-:Y:S02]  /*17f80*/  ISETP.LT.OR P1, PT, R5.reuse, 0x61, P0 ;  /* 0x000000610500780c */ /* 0x040fe40000721670 */
[C---:B------:R-:W-:Y:S02]  /*17f90*/  ISETP.GE.AND P4, PT, R5.reuse, 0x21, PT ;  /* 0x000000210500780c */ /* 0x040fe40003f86270 */
[----:B------:R-:W-:-:S09]  /*17fa0*/  ISETP.GE.AND P2, PT, R5, 0x61, PT ;  /* 0x000000610500780c */ /* 0x000fd20003f46270 */
[----:B------:R-:W-:Y:S01]  /*17fb0*/  @!PT LDS RZ, [RZ] ;  /* 0x00000000fffff984 */ /* 0x000fe20000000800 */
[----:B------:R-:W-:Y:S01]  /*17fc0*/  @!PT LDS RZ, [RZ] ;  /* 0x00000000fffff984 */ /* 0x000fe20000000800 */
[----:B------:R-:W-:Y:S01]  /*17fd0*/  @!PT LDS RZ, [RZ] ;  /* 0x00000000fffff984 */ /* 0x000fe20000000800 */
[----:B------:R0:W-:Y:S04]  /*17fe0*/  LDGSTS.E.BYPASS.LTC128B.128 [R3+0x7800], desc[UR40][R20.64], !P1 ;  /* 0x0780000014037fae */ /* 0x0001e8000c901d68 */
[----:B0----5:R-:W-:Y:S05]  /*17ff0*/  WARPSYNC.COLLECTIVE R15, `(.L_x_13785) ;  /* 0x000000000f087348 */ /* 0x021fea0003c00000 */
[----:B-----5:R1:W2:Y:S02]  /*18000*/  SHFL.IDX P6, R14, R13, R12, R11 ;  /* 0x0000000c0d0e7389 */ /* 0x0202a400000c000b */
[----:B012---:R-:W-:Y:S01]  /*18010*/  ENDCOLLECTIVE ;  /* 0x000000000000791b */ /* 0x007fe20003800000 */
.L_x_13785:
[----:B------:R0:W5:Y:S01]  /*18020*/  LDL.LU R13, [R1+0x4] ;  /* 0x00000400010d7983 */ /* 0x0001620000300800 */
[----:B------:R-:W-:-:S04]  /*18030*/  LOP3.LUT R2, R2, 0xfffffff7, RZ, 0xc0, !PT ;  /* 0xfffffff702027812 */ /* 0x000fc800078ec0ff */
[----:B------:R-:W-:Y:S01]  /*18040*/  @P3 LOP3.LUT R2, R2, 0x8, RZ, 0xfc, !PT ;  /* 0x0000000802023812 */ /* 0x000fe200078efcff */
[----:B------:R-:W-:-:S04]  /*18050*/  IMAD.MOV.U32 R0, RZ, RZ, R14 ;  /* 0x000000ffff007224 */ /* 0x000fc800078e000e */
[----:B------:R0:W-:Y:S01]  /*18060*/  STL [R1+0x30], R2 ;  /* 0x0000300201007387 */ /* 0x0001e20000100800 */
[----:B------:R-:W-:-:S13]  /*18070*/  ISETP.GE.AND P1, PT, R5, 0x41, PT ;  /* 0x000000410500780c */ /* 0x000fda0003f26270 */
[----:B0----5:R-:W-:Y:S05]  /*18080*/  WARPSYNC.COLLECTIVE R15, `(.L_x_13786) ;  /* 0x000000000f087348 */ /* 0x021fea0003c00000 */
[----:B-----5:R1:W2:Y:S02]  /*18090*/  SHFL.IDX P6, R14, R13, R12, R11 ;  /* 0x0000000c0d0e7389 */ /* 0x0202a400000c000b */
[----:B012---:R-:W-:Y:S01]  /*180a0*/  ENDCOLLECTIVE ;  /* 0x000000000000791b */ /* 0x007fe20003800000 */
.L_x_13786:
[----:B------:R-:W-:Y:S01]  /*180b0*/  IMAD.MOV.U32 R10, RZ, RZ, R14 ;  /* 0x000000ffff0a7224 */ /* 0x000fe200078e000e */
[----:B------:R-:W-:Y:S06]  /*180c0*/  BRA `(.L_x_13787) ;  /* 0xffffffa800c87947 */ /* 0x000fec000383ffff */
.L_x_13661:
[----:B---3--:R-:W3:Y:S02]  /*180d0*/  LDL R0, [R1+0x54] ;  /* 0x0000540001007983 */ /* 0x008ee40000100800 */
[----:B---3--:R3:W4:Y:S02]  /*180e0*/  SYNCS.PHASECHK.TRANS64.TRYWAIT P0, [R4+URZ+0x13240], R0 ;  /* 0x01324000040075a7 */ /* 0x008724000800017f */
[----:B----4-:R-:W-:Y:S05]  /*180f0*/  @!P0 NANOSLEEP.SYNCS 0x989680 ;  /* 0x009896800000895d */ /* 0x010fea0003900000 */
[----:B------:R-:W4:Y:S02]  /*18100*/  @!P0 SYNCS.PHASECHK.TRANS64 P0, [R4+URZ+0x13240], R0 ;  /* 0x01324000040085a7 */ /* 0x000f24000800007f */
[----:B----4-:R-:W-:Y:S05]  /*18110*/  @!P0 BRA `(.L_x_13661) ;  /* 0xfffffffc00ec8947 */ /* 0x010fea000383ffff */
[----:B------:R-:W-:Y:S05]  /*18120*/  BRA `(.L_x_13788) ;  /* 0xffffffac00287947 */ /* 0x000fea000383ffff */
.L_x_13662:
[----:B------:R-:W-:Y:S01]  /*18130*/  BSSY B0, `(.L_x_13789) ;  /* 0x0000008000007945 */ /* 0x000fe20003800000 */
[----:B------:R-:W-:Y:S02]  /*18140*/  IMAD.MOV.U32 R13, RZ, RZ, R2 ;  /* 0x000000ffff0d7224 */ /* 0x000fe400078e0002 */
[----:B------:R-:W-:Y:S02]  /*18150*/  IMAD.MOV.U32 R12, RZ, RZ, RZ ;  /* 0x000000ffff0c7224 */ /* 0x000fe400078e00ff */
[----:B------:R-:W-:Y:S02]  /*18160*/  IMAD.MOV.U32 R11, RZ, RZ, 0x1c1f ;  /* 0x00001c1fff0b7424 */ /* 0x000fe400078e00ff */
[----:B0-----:R-:W-:-:S07]  /*18170*/  IMAD.MOV.U32 R15, RZ, RZ, -0x1 ;  /* 0xffffffffff0f7424 */ /* 0x001fce00078e00ff */
[----:B------:R-:W-:Y:S05]  /*18180*/  WARPSYNC.COLLECTIVE R15, `(.L_x_13790) ;  /* 0x000000000f087348 */ /* 0x000fea0003c00000 */
[----:B------:R0:W1:Y:S02]  /*18190*/  SHFL.IDX P6, R14, R13, R12, R11 ;  /* 0x0000000c0d0e7389 */ /* 0x00006400000c000b */
[----:B01----:R-:W-:Y:S01]  /*181a0*/  ENDCOLLECTIVE ;  /* 0x000000000000791b */ /* 0x003fe20003800000 */
.L_x_13790:
[----:B------:R-:W-:Y:S05]  /*181b0*/  BSYNC B0 ;  /* 0x0000000000007941 */ /* 0x000fea0003800000 */
.L_x_13789:
        /* <DEDUP_REMOVED lines=10> */
.L_x_13791:
[----:B------:R-:W-:Y:S01]  /*18260*/  MOV R13, R2 ;  /* 0x00000002000d7202 */ /* 0x000fe20000000f00 */
[----:B------:R-:W-:Y:S02]  /*18270*/  IMAD.MOV.U32 R12, RZ, RZ, 0x1 ;  /* 0x00000001ff0c7424 */ /* 0x000fe400078e00ff */
[----:B------:R-:W-:-:S07]  /*18280*/  IMAD.MOV.U32 R6, RZ, RZ, R14 ;  /* 0x000000ffff067224 */ /* 0x000fce00078e000e */
[----:B------:R-:W-:Y:S05]  /*18290*/  WARPSYNC.COLLECTIVE R15, `(.L_x_13792) ;  /* 0x000000000f087348 */ /* 0x000fea0003c00000 */
[----:B------:R0:W1:Y:S02]  /*182a0*/  SHFL.IDX P6, R14, R13, R12, R11 ;  /* 0x0000000c0d0e7389 */ /* 0x00006400000c000b */
[----:B01----:R-:W-:Y:S01]  /*182b0*/  ENDCOLLECTIVE ;  /* 0x000000000000791b */ /* 0x003fe20003800000 */
.L_x_13792:
[----:B------:R-:W-:-:S05]  /*182c0*/  IMAD.SHL.U32 R20, R20, 0x10, RZ ;  /* 0x0000001014147824 */ /* 0x000fca00078e00ff */
[----:B------:R-:W-:-:S04]  /*182d0*/  LOP3.LUT R20, R20, 0x30, RZ, 0xc0, !PT ;  /* 0x0000003014147812 */ /* 0x000fc800078ec0ff */
[C---:B------:R-:W-:Y:S02]  /*182e0*/  @P5 IADD3 R6, P0, R20.reuse, R6, RZ ;  /* 0x0000000614065210 */ /* 0x040fe40007f1e0ff */
[----:B------:R-:W-:Y:S01]  /*182f0*/  ISETP.GE.AND P3, PT, R20, R21, PT ;  /* 0x000000151400720c */ /* 0x000fe20003f66270 */
[----:B------:R-:W-:Y:S02]  /*18300*/  IMAD.MOV.U32 R13, RZ, RZ, R0 ;  /* 0x000000ffff0d7224 */ /* 0x000fe400078e0000 */
[----:B------:R-:W-:-:S04]  /*18310*/  @P5 IMAD.X R5, RZ, RZ, R5, P0 ;  /* 0x000000ffff055224 */ /* 0x000fc800000e0605 */
[----:B------:R-:W-:Y:S02]  /*18320*/  @P5 IMAD.MOV.U32 R7, RZ, RZ, R5 ;  /* 0x000000ffff075224 */ /* 0x000fe400078e0005 */
        /* <DEDUP_REMOVED lines=8> */
.L_x_13793:
[----:B------:R-:W-:Y:S01]  /*183b0*/  IMAD.MOV.U32 R13, RZ, RZ, R2 ;  /* 0x000000ffff0d7224 */ /* 0x000fe200078e0002 */
[----:B------:R-:W-:Y:S01]  /*183c0*/  MOV R12, 0x2 ;  /* 0x00000002000c7802 */ /* 0x000fe20000000f00 */
[----:B------:R-:W-:-:S07]  /*183d0*/  IMAD.MOV.U32 R6, RZ, RZ, R14 ;  /* 0x000000ffff067224 */ /* 0x000fce00078e000e */
[----:B------:R-:W-:Y:S05]  /*183e0*/  WARPSYNC.COLLECTIVE R15, `(.L_x_13794) ;  /* 0x000000000f087348 */ /* 0x000fea0003c00000 */
[----:B------:R0:W1:Y:S02]  /*183f0*/  SHFL.IDX P6, R14, R13, R12, R11 ;  /* 0x0000000c0d0e7389 */ /* 0x00006400000c000b */
[----:B01----:R-:W-:Y:S01]  /*18400*/  ENDCOLLECTIVE ;  /* 0x000000000000791b */ /* 0x003fe20003800000 */
.L_x_13794:
        /* <DEDUP_REMOVED lines=12> */
.L_x_13795:
[----:B------:R-:W-:Y:S02]  /*184d0*/  IMAD.MOV.U32 R13, RZ, RZ, R2 ;  /* 0x000000ffff0d7224 */ /* 0x000fe400078e0002 */
[----:B------:R-:W-:Y:S02]  /*184e0*/  IMAD.MOV.U32 R12, RZ, RZ, 0x3 ;  /* 0x00000003ff0c7424 */ /* 0x000fe400078e00ff */
[----:B------:R-:W-:-:S07]  /*184f0*/  IMAD.MOV.U32 R6, RZ, RZ, R14 ;  /* 0x000000ffff067224 */ /* 0x000fce00078e000e */
[----:B------:R-:W-:Y:S05]  /*18500*/  WARPSYNC.COLLECTIVE R15, `(.L_x_13796) ;  /* 0x000000000f087348 */ /* 0x000fea0003c00000 */
[----:B------:R0:W1:Y:S02]  /*18510*/  SHFL.IDX P6, R14, R13, R12, R11 ;  /* 0x0000000c0d0e7389 */ /* 0x00006400000c000b */
[----:B01----:R-:W-:Y:S01]  /*18520*/  ENDCOLLECTIVE ;  /* 0x000000000000791b */ /* 0x003fe20003800000 */
.L_x_13796:
        /* <DEDUP_REMOVED lines=12> */
.L_x_13797:
[----:B------:R-:W-:Y:S02]  /*185f0*/  IMAD.MOV.U32 R13, RZ, RZ, R8 ;  /* 0x000000ffff0d7224 */ /* 0x000fe400078e0008 */
[----:B------:R-:W-:Y:S02]  /*18600*/  IMAD.MOV.U32 R12, RZ, RZ, RZ ;  /* 0x000000ffff0c7224 */ /* 0x000fe400078e00ff */
[----:B------:R-:W-:-:S07]  /*18610*/  IMAD.MOV.U32 R0, RZ, RZ, R14 ;  /* 0x000000ffff007224 */ /* 0x000fce00078e000e */
[----:B------:R-:W-:Y:S05]  /*18620*/  WARPSYNC.COLLECTIVE R15, `(.L_x_13798) ;  /* 0x000000000f087348 */ /* 0x000fea0003c00000 */
[----:B------:R0:W1:Y:S02]  /*18630*/  SHFL.IDX P6, R14, R13, R12, R11 ;  /* 0x0000000c0d0e7389 */ /* 0x00006400000c000b */
[----:B01----:R-:W-:Y:S01]  /*18640*/  ENDCOLLECTIVE ;  /* 0x000000000000791b */ /* 0x003fe20003800000 */
.L_x_13798:
[----:B------:R-:W-:-:S05]  /*18650*/  @P2 IADD3 R0, P0, R20, R0, RZ ;  /* 0x0000000014002210 */ /* 0x000fca0007f1e0ff */
[----:B------:R-:W-:Y:S02]  /*18660*/  @P2 IMAD.MOV.U32 R6, RZ, RZ, R0 ;  /* 0x000000ffff062224 */ /* 0x000fe400078e0000 */
[----:B------:R-:W-:Y:S02]  /*18670*/  @P2 IMAD.X R2, RZ, RZ, R2, P0 ;  /* 0x000000ffff022224 */ /* 0x000fe400000e0602 */
[----:B------:R-:W-:Y:S02]  /*18680*/  IMAD.MOV.U32 R13, RZ, RZ, R9 ;  /* 0x000000ffff0d7224 */ /* 0x000fe400078e0009 */
[----:B------:R-:W-:-:S05]  /*18690*/  @P2 IMAD.MOV.U32 R7, RZ, RZ, R2 ;  /* 0x000000ffff072224 */ /* 0x000fca00078e0002 */
        /* <DEDUP_REMOVED lines=8> */
.L_x_13799:
[----:B------:R-:W-:Y:S01]  /*18720*/  IMAD.MOV.U32 R6, RZ, RZ, R14 ;  /* 0x000000ffff067224 */ /* 0x000fe200078e000e */
[----:B------:R-:W-:Y:S06]  /*18730*/  BRA `(.L_x_13800) ;  /* 0xffffffa800b47947 */ /* 0x000fec000383ffff */
.L_x_13669:
        /* <DEDUP_REMOVED lines=9> */
.L_x_13801:
[C---:B------:R-:W-:Y:S01]  /*187d0*/  VIADD R9, R17.reuse, 0x20 ;  /* 0x0000002011097836 */ /* 0x040fe20000000000 */
[----:B------:R-:W-:Y:S02]  /*187e0*/  ISETP.GE.AND P2, PT, R17, R2, PT ;  /* 0x000000021100720c */ /* 0x000fe40003f46270 */
[----:B------:R-:W-:Y:S01]  /*187f0*/  MOV R13, R4 ;  /* 0x00000004000d7202 */ /* 0x000fe20000000f00 */
[----:B------:R-:W-:-:S10]  /*18800*/  IMAD.MOV.U32 R6, RZ, RZ, R14 ;  /* 0x000000ffff067224 */ /* 0x000fd400078e000e */
[----:B------:R-:W-:Y:S05]  /*18810*/  WARPSYNC.COLLECTIVE R15, `(.L_x_13802) ;  /* 0x000000000f087348 */ /* 0x000fea0003c00000 */
[----:B------:R0:W1:Y:S02]  /*18820*/  SHFL.IDX P6, R14, R13, R12, R11 ;  /* 0x0000000c0d0e7389 */ /* 0x00006400000c000b */
[----:B01----:R-:W-:Y:S01]  /*18830*/  ENDCOLLECTIVE ;  /* 0x000000000000791b */ /* 0x003fe20003800000 */
.L_x_13802:
[----:B------:R-:W-:Y:S02]  /*18840*/  IMAD.MOV.U32 R13, RZ, RZ, R0 ;  /* 0x000000ffff0d7224 */ /* 0x000fe400078e0000 */
[----:B------:R-:W-:Y:S02]  /*18850*/  IMAD.MOV.U32 R12, RZ, RZ, 0x1 ;  /* 0x00000001ff0c7424 */ /* 0x000fe400078e00ff */
[----:B------:R-:W-:-:S07]  /*18860*/  IMAD.MOV.U32 R7, RZ, RZ, R14 ;  /* 0x000000ffff077224 */ /* 0x000fce00078e000e */
[----:B------:R-:W-:Y:S05]  /*18870*/  WARPSYNC.COLLECTIVE R15, `(.L_x_13803) ;  /* 0x000000000f087348 */ /* 0x000fea0003c00000 */
[----:B------:R0:W1:Y:S02]  /*18880*/  SHFL.IDX P6, R14, R13, R12, R11 ;  /* 0x0000000c0d0e7389 */ /* 0x00006400000c000b */
[----:B01----:R-:W-:Y:S01]  /*18890*/  ENDCOLLECTIVE ;  /* 0x000000000000791b */ /* 0x003fe20003800000 */
.L_x_13803:
[----:B------:R-:W-:-:S05]  /*188a0*/  @!P2 IADD3 R7, P1, R20, R7, RZ ;  /* 0x000000071407a210 */ /* 0x000fca0007f3e0ff */
[----:B------:R-:W-:Y:S01]  /*188b0*/  @!P2 IMAD.X R6, RZ, RZ, R6, P1 ;  /* 0x000000ffff06a224 */ /* 0x000fe200008e0606 */
[----:B------:R-:W-:-:S04]  /*188c0*/  ISETP.GE.AND P1, PT, R9, R2, PT ;  /* 0x000000020900720c */ /* 0x000fc80003f26270 */
        /* <DEDUP_REMOVED lines=12> */
.L_x_13804:
[----:B------:R-:W-:Y:S02]  /*18990*/  IMAD.MOV.U32 R13, RZ, RZ, R0 ;  /* 0x000000ffff0d7224 */ /* 0x000fe400078e0000 */
[----:B------:R-:W-:Y:S01]  /*189a0*/  IMAD.MOV.U32 R12, RZ, RZ, 0x2 ;  /* 0x00000002ff0c7424 */ /* 0x000fe200078e00ff */
[----:B------:R-:W-:-:S07]  /*189b0*/  MOV R7, R14 ;  /* 0x0000000e00077202 */ /* 0x000fce0000000f00 */
[----:B------:R-:W-:Y:S05]  /*189c0*/  WARPSYNC.COLLECTIVE R15, `(.L_x_13805) ;  /* 0x000000000f087348 */ /* 0x000fea0003c00000 */
[----:B------:R0:W1:Y:S02]  /*189d0*/  SHFL.IDX P6, R14, R13, R12, R11 ;  /* 0x0000000c0d0e7389 */ /* 0x00006400000c000b */
[----:B01----:R-:W-:Y:S01]  /*189e0*/  ENDCOLLECTIVE ;  /* 0x000000000000791b */ /* 0x003fe20003800000 */
.L_x_13805:
        /* <DEDUP_REMOVED lines=16> */
.L_x_13806:
[----:B------:R-:W-:Y:S02]  /*18af0*/  IMAD.MOV.U32 R13, RZ, RZ, R0 ;  /* 0x000000ffff0d7224 */ /* 0x000fe400078e0000 */
[----:B------:R-:W-:Y:S02]  /*18b00*/  IMAD.MOV.U32 R12, RZ, RZ, 0x3 ;  /* 0x00000003ff0c7424 */ /* 0x000fe400078e00ff */
[----:B------:R-:W-:Y:S02]  /*18b10*/  VIADD R0, R17, 0x60 ;  /* 0x0000006011007836 */ /* 0x000fe40000000000 */
[----:B------:R-:W-:-:S07]  /*18b20*/  IMAD.MOV.U32 R7, RZ, RZ, R14 ;  /* 0x000000ffff077224 */ /* 0x000fce00078e000e */
[----:B------:R-:W-:Y:S05]  /*18b30*/  WARPSYNC.COLLECTIVE R15, `(.L_x_13807) ;  /* 0x000000000f087348 */ /* 0x000fea0003c00000 */
[----:B------:R0:W1:Y:S02]  /*18b40*/  SHFL.IDX P6, R14, R13, R12, R11 ;  /* 0x0000000c0d0e7389 */ /* 0x00006400000c000b */
[----:B01----:R-:W-:Y:S01]  /*18b50*/  ENDCOLLECTIVE ;  /* 0x000000000000791b */ /* 0x003fe20003800000 */
.L_x_13807:
        /* <DEDUP_REMOVED lines=15> */
.L_x_13808:
[----:B------:R-:W-:Y:S01]  /*18c50*/  MOV R13, R3 ;  /* 0x00000003000d7202 */ /* 0x000fe20000000f00 */
[----:B------:R-:W-:Y:S02]  /*18c60*/  IMAD.MOV.U32 R12, RZ, RZ, RZ ;  /* 0x000000ffff0c7224 */ /* 0x000fe400078e00ff */
[----:B------:R-:W-:-:S07]  /*18c70*/  IMAD.MOV.U32 R7, RZ, RZ, R14 ;  /* 0x000000ffff077224 */ /* 0x000fce00078e000e */
[----:B------:R-:W-:Y:S05]  /*18c80*/  WARPSYNC.COLLECTIVE R15, `(.L_x_13809) ;  /* 0x000000000f087348 */ /* 0x000fea0003c00000 */
[----:B------:R0:W1:Y:S02]  /*18c90*/  SHFL.IDX P6, R14, R13, R12, R11 ;  /* 0x0000000c0d0e7389 */ /* 0x00006400000c000b */
[----:B01----:R-:W-:Y:S01]  /*18ca0*/  ENDCOLLECTIVE ;  /* 0x000000000000791b */ /* 0x003fe20003800000 */
.L_x_13809:
        /* <DEDUP_REMOVED lines=10> */
.L_x_13810:
[----:B------:R-:W-:Y:S01]  /*18d50*/  @!PT LDS RZ, [RZ] ;  /* 0x00000000fffff984 */ /* 0x000fe20000000800 */
[----:B------:R-:W-:Y:S01]  /*18d60*/  @!PT LDS RZ, [RZ] ;  /* 0x00000000fffff984 */ /* 0x000fe20000000800 */
[----:B------:R-:W-:Y:S01]  /*18d70*/  @!PT LDS RZ, [RZ] ;  /* 0x00000000fffff984 */ /* 0x000fe20000000800 */
[----:B------:R0:W-:Y:S01]  /*18d80*/  @!P1 LDGSTS.E.BYPASS.LTC128B.128 [R10+0xc800], desc[UR40][R6.64], !P0 ;  /* 0x0c800000060a9fae */ /* 0x0001e2000c101d68 */
[----:B------:R-:W-:Y:S02]  /*18d90*/  IMAD.MOV.U32 R13, RZ, RZ, R3 ;  /* 0x000000ffff0d7224 */ /* 0x000fe400078e0003 */
[----:B------:R-:W-:Y:S02]  /*18da0*/  IMAD.MOV.U32 R12, RZ, RZ, 0x1 ;  /* 0x00000001ff0c7424 */ /* 0x000fe400078e00ff */
[----:B0-----:R-:W-:-:S05]  /*18db0*/  VIADD R6, R17, 0x80 ;  /* 0x0000008011067836 */ /* 0x001fca0000000000 */
[----:B------:R-:W-:Y:S01]  /*18dc0*/  ISETP.GE.AND P1, PT, R6, R2, PT ;  /* 0x000000020600720c */ /* 0x000fe20003f26270 */
[----:B------:R-:W-:-:S12]  /*18dd0*/  IMAD.MOV.U32 R4, RZ, RZ, R14 ;  /* 0x000000ffff047224 */ /* 0x000fd800078e000e */
[----:B------:R-:W-:Y:S05]  /*18de0*/  WARPSYNC.COLLECTIVE R15, `(.L_x_13811) ;  /* 0x000000000f087348 */ /* 0x000fea0003c00000 */
[----:B------:R0:W1:Y:S02]  /*18df0*/  SHFL.IDX P6, R14, R13, R12, R11 ;  /* 0x0000000c0d0e7389 */ /* 0x00006400000c000b */
[----:B01----:R-:W-:Y:S01]  /*18e00*/  ENDCOLLECTIVE ;  /* 0x000000000000791b */ /* 0x003fe20003800000 */
.L_x_13811:
[----:B------:R-:W-:Y:S01]  /*18e10*/  @!P1 IADD3 R4, P3, R20, R4, RZ ;  /* 0x0000000414049210 */ /* 0x000fe20007f7e0ff */
[----:B------:R-:W-:-:S04]  /*18e20*/  IMAD.MOV.U32 R13, RZ, RZ, R5 ;  /* 0x000000ffff0d7224 */ /* 0x000fc800078e0005 */
[----:B------:R-:W-:Y:S02]  /*18e30*/  @!P1 IMAD.X R0, RZ, RZ, R0, P3 ;  /* 0x000000ffff009224 */ /* 0x000fe400018e0600 */
[----:B------:R-:W-:-:S03]  /*18e40*/  @!P1 IMAD.MOV.U32 R6, RZ, RZ, R4 ;  /* 0x000000ffff069224 */ /* 0x000fc600078e0004 */
[----:B------:R-:W-:Y:S01]  /*18e50*/  @!P1 MOV R7, R0 ;  /* 0x0000000000079202 */ /* 0x000fe20000000f00 */
[----:B------:R-:W-:-:S07]  /*18e60*/  IMAD.MOV.U32 R3, RZ, RZ, R14 ;  /* 0x000000ffff037224 */ /* 0x000fce00078e000e */
[----:B------:R-:W-:Y:S05]  /*18e70*/  WARPSYNC.COLLECTIVE R15, `(.L_x_13812) ;  /* 0x000000000f087348 */ /* 0x000fea0003c00000 */
[----:B------:R0:W1:Y:S02]  /*18e80*/  SHFL.IDX P6, R14, R13, R12, R11 ;  /* 0x0000000c0d0e7389 */ /* 0x00006400000c000b */
[----:B01----:R-:W-:Y:S01]  /*18e90*/  ENDCOLLECTIVE ;  /* 0x000000000000791b */ /* 0x003fe20003800000 */
.L_x_13812:
[----:B------:R-:W-:Y:S01]  /*18ea0*/  @!PT LDS RZ, [RZ] ;  /* 0x00000000fffff984 */ /* 0x000fe20000000800 */
[----:B------:R-:W-:Y:S01]  /*18eb0*/  @!PT LDS RZ, [RZ] ;  /* 0x00000000fffff984 */ /* 0x000fe20000000800 */
[----:B------:R-:W-:Y:S01]  /*18ec0*/  @!PT LDS RZ, [RZ] ;  /* 0x00000000fffff984 */ /* 0x000fe20000000800 */
[----:B------:R0:W-:Y:S01]  /*18ed0*/  @!P1 LDGSTS.E.BYPASS.LTC128B.128 [R10+0xd000], desc[UR40][R6.64], !P0 ;  /* 0x0d000000060a9fae */ /* 0x0001e2000c101d68 */
[----:B------:R-:W-:Y:S01]  /*18ee0*/  IMAD.MOV.U32 R5, RZ, RZ, R14 ;  /* 0x000000ffff057224 */ /* 0x000fe200078e000e */
[----:B------:R-:W-:Y:S06]  /*18ef0*/  BRA `(.L_x_13813) ;  /* 0xffffffac00d07947 */ /* 0x000fec000383ffff */
.L_x_13672:
[----:B--2---:R2:W3:Y:S02]  /*18f00*/  SYNCS.PHASECHK.TRANS64.TRYWAIT P0, [R22+URZ+0x13220], R0 ;  /* 0x01322000160075a7 */ /* 0x0044e4000800017f */
[----:B---3--:R-:W-:Y:S05]  /*18f10*/  @!P0 NANOSLEEP.SYNCS 0x989680 ;  /* 0x009896800000895d */ /* 0x008fea0003900000 */
[----:B------:R-:W3:Y:S02]  /*18f20*/  @!P0 SYNCS.PHASECHK.TRANS64 P0, [R22+URZ+0x13220], R0 ;  /* 0x01322000160085a7 */ /* 0x000ee4000800007f */
[----:B---3--:R-:W-:Y:S05]  /*18f30*/  @!P0 BRA `(.L_x_13672) ;  /* 0xfffffffc00f08947 */ /* 0x008fea000383ffff */
[----:B------:R-:W-:Y:S05]  /*18f40*/  BRA `(.L_x_13814) ;  /* 0xffffffb0002c7947 */ /* 0x000fea000383ffff */
.L_x_13676:
[----:B0-----:R-:W2:Y:S02]  /*18f50*/  LDL R2, [R1+0x4] ;  /* 0x0000040001027983 */ /* 0x001ea40000100800 */
[----:B--2---:R0:W1:Y:S02]  /*18f60*/  SYNCS.PHASECHK.TRANS64.TRYWAIT P0, [R6+URZ+0x13280], R2 ;  /* 0x01328002060075a7 */ /* 0x004064000800017f */
[----:B-1----:R-:W-:Y:S05]  /*18f70*/  @!P0 NANOSLEEP.SYNCS 0x989680 ;  /* 0x009896800000895d */ /* 0x002fea0003900000 */
[----:B------:R-:W1:Y:S02]  /*18f80*/  @!P0 SYNCS.PHASECHK.TRANS64 P0, [R6+URZ+0x13280], R2 ;  /* 0x01328002060085a7 */ /* 0x000e64000800007f */
[----:B-1----:R-:W-:Y:S05]  /*18f90*/  @!P0 BRA `(.L_x_13676) ;  /* 0xfffffffc00ec8947 */ /* 0x002fea000383ffff */
[----:B------:R-:W-:Y:S05]  /*18fa0*/  BRA `(.L_x_13815) ;  /* 0xffffffb400707947 */ /* 0x000fea000383ffff */
.L_x_13677:
[----:B------:R-:W-:Y:S01]  /*18fb0*/  BSSY B0, `(.L_x_13816) ;  /* 0x0000008000007945 */ /* 0x000fe20003800000 */
[----:B------:R-:W-:Y:S01]  /*18fc0*/  IMAD.MOV.U32 R13, RZ, RZ, R10 ;  /* 0x000000ffff0d7224 */ /* 0x000fe200078e000a */
[----:B------:R-:W-:Y:S01]  /*18fd0*/  MOV R11, 0x1c1f ;  /* 0x00001c1f000b7802 */ /* 0x000fe20000000f00 */
[----:B------:R-:W-:Y:S02]  /*18fe0*/  IMAD.MOV.U32 R12, RZ, RZ, RZ ;  /* 0x000000ffff0c7224 */ /* 0x000fe400078e00ff */
[----:B------:R-:W-:-:S07]  /*18ff0*/  IMAD.MOV.U32 R15, RZ, RZ, -0x1 ;  /* 0xffffffffff0f7424 */ /* 0x000fce00078e00ff */
[----:B------:R-:W-:Y:S05]  /*19000*/  WARPSYNC.COLLECTIVE R15, `(.L_x_13817) ;  /* 0x000000000f087348 */ /* 0x000fea0003c00000 */
[----:B------:R0:W1:Y:S02]  /*19010*/  SHFL.IDX P6, R14, R13, R12, R11 ;  /* 0x0000000c0d0e7389 */ /* 0x00006400000c000b */
[----:B01----:R-:W-:Y:S01]  /*19020*/  ENDCOLLECTIVE ;  /* 0x000000000000791b */ /* 0x003fe20003800000 */
.L_x_13817:
[----:B------:R-:W-:Y:S05]  /*19030*/  BSYNC B0 ;  /* 0x0000000000007941 */ /* 0x000fea0003800000 */
.L_x_13816:
        /* <DEDUP_REMOVED lines=10> */
.L_x_13818:
[----:B------:R-:W-:Y:S02]  /*190e0*/  IMAD.MOV.U32 R13, RZ, RZ, R10 ;  /* 0x000000ffff0d7224 */ /* 0x000fe400078e000a */
[----:B------:R-:W-:Y:S02]  /*190f0*/  IMAD.MOV.U32 R12, RZ, RZ, 0x1 ;  /* 0x00000001ff0c7424 */ /* 0x000fe400078e00ff */
[----:B------:R-:W-:Y:S01]  /*19100*/  IMAD.SHL.U32 R15, R2, 0x10, RZ ;  /* 0x00000010020f7824 */ /* 0x000fe200078e00ff */
[----:B------:R-:W-:-:S04]  /*19110*/  MOV R2, R14 ;  /* 0x0000000e00027202 */ /* 0x000fc80000000f00 */
[----:B------:R-:W-:-:S04]  /*19120*/  LOP3.LUT R15, R15, 0x30, RZ, 0xc0, !PT ;  /* 0x000000300f0f7812 */ /* 0x000fc800078ec0ff */
[----:B------:R-:W-:Y:S01]  /*19130*/  IADD3 R2, P0, R15, R2, RZ ;  /* 0x000000020f027210 */ /* 0x000fe20007f1e0ff */
[----:B------:R-:W-:-:S04]  /*19140*/  IMAD.MOV.U32 R15, RZ, RZ, -0x1 ;  /* 0xffffffffff0f7424 */ /* 0x000fc800078e00ff */
[----:B------:R-:W-:-:S08]  /*19150*/  IMAD.X R3, RZ, RZ, R3, P0 ;  /* 0x000000ffff037224 */ /* 0x000fd000000e0603 */
[----:B------:R-:W-:Y:S05]  /*19160*/  WARPSYNC.COLLECTIVE R15, `(.L_x_13819) ;  /* 0x000000000f087348 */ /* 0x000fea0003c00000 */
[----:B------:R0:W1:Y:S02]  /*19170*/  SHFL.IDX P6, R14, R13, R12, R11 ;  /* 0x0000000c0d0e7389 */ /* 0x00006400000c000b */
[----:B01----:R-:W-:Y:S01]  /*19180*/  ENDCOLLECTIVE ;  /* 0x000000000000791b */ /* 0x003fe20003800000 */
.L_x_13819:
        /* <DEDUP_REMOVED lines=10> */
.L_x_13820:
[----:B------:R-:W-:Y:S02]  /*19230*/  IMAD.MOV.U32 R13, RZ, RZ, R10 ;  /* 0x000000ffff0d7224 */ /* 0x000fe400078e000a */
[----:B------:R-:W-:Y:S01]  /*19240*/  IMAD.MOV.U32 R12, RZ, RZ, 0x2 ;  /* 0x00000002ff0c7424 */ /* 0x000fe200078e00ff */
[----:B------:R-:W-:Y:S01]  /*19250*/  SHF.L.U32 R15, R2, 0x4, RZ ;  /* 0x00000004020f7819 */ /* 0x000fe200000006ff */
        /* <DEDUP_REMOVED lines=8> */
.L_x_13821:
        /* <DEDUP_REMOVED lines=10> */
.L_x_13822:
        /* <DEDUP_REMOVED lines=11> */
.L_x_13823:
        /* <DEDUP_REMOVED lines=10> */
.L_x_13824:
[----:B------:R-:W-:Y:S02]  /*194d0*/  IMAD.MOV.U32 R13, RZ, RZ, R17 ;  /* 0x000000ffff0d7224 */ /* 0x000fe400078e0011 */
[----:B------:R-:W-:Y:S01]  /*194e0*/  IMAD.MOV.U32 R12, RZ, RZ, RZ ;  /* 0x000000ffff0c7224 */ /* 0x000fe200078e00ff */
[----:B------:R-:W-:Y:S01]  /*194f0*/  SHF.L.U32 R3, R3, 0x4, RZ ;  /* 0x0000000403037819 */ /* 0x000fe200000006ff */
[----:B------:R-:W-:-:S07]  /*19500*/  IMAD.MOV.U32 R2, RZ, RZ, R14 ;  /* 0x000000ffff027224 */ /* 0x000fce00078e000e */
[----:B------:R-:W-:Y:S05]  /*19510*/  WARPSYNC.COLLECTIVE R15, `(.L_x_13825) ;  /* 0x000000000f087348 */ /* 0x000fea0003c00000 */
[----:B------:R0:W1:Y:S02]  /*19520*/  SHFL.IDX P6, R14, R13, R12, R11 ;  /* 0x0000000c0d0e7389 */ /* 0x00006400000c000b */
[----:B01----:R-:W-:Y:S01]  /*19530*/  ENDCOLLECTIVE ;  /* 0x000000000000791b */ /* 0x003fe20003800000 */
.L_x_13825:
        /* <DEDUP_REMOVED lines=12> */
.L_x_13826:
[----:B------:R-:W-:Y:S01]  /*19600*/  IMAD.MOV.U32 R2, RZ, RZ, R14 ;  /* 0x000000ffff027224 */ /* 0x000fe200078e000e */
[----:B------:R-:W-:Y:S06]  /*19610*/  BRA `(.L_x_13827) ;  /* 0xffffffb000e87947 */ /* 0x000fec000383ffff */
.L_x_13682:
[----:B--2---:R-:W2:Y:S02]  /*19620*/  LDL R2, [R1+0x4] ;  /* 0x0000040001027983 */ /* 0x004ea40000100800 */
[----:B--2---:R2:W3:Y:S02]  /*19630*/  SYNCS.PHASECHK.TRANS64.TRYWAIT P0, [R6+URZ+0x13240], R2 ;  /* 0x01324002060075a7 */ /* 0x0044e4000800017f */
[----:B---3--:R-:W-:Y:S05]  /*19640*/  @!P0 NANOSLEEP.SYNCS 0x989680 ;  /* 0x009896800000895d */ /* 0x008fea0003900000 */
[----:B------:R-:W3:Y:S02]  /*19650*/  @!P0 SYNCS.PHASECHK.TRANS64 P0, [R6+URZ+0x13240], R2 ;  /* 0x01324002060085a7 */ /* 0x000ee4000800007f */
[----:B---3--:R-:W-:Y:S05]  /*19660*/  @!P0 BRA `(.L_x_13682) ;  /* 0xfffffffc00ec8947 */ /* 0x008fea000383ffff */
[----:B------:R-:W-:Y:S05]  /*19670*/  BRA `(.L_x_13828) ;  /* 0xffffffb400447947 */ /* 0x000fea000383ffff */
.L_x_13683:
[----:B------:R-:W-:Y:S01]  /*19680*/  BSSY B0, `(.L_x_13829) ;  /* 0x0000008000007945 */ /* 0x000fe20003800000 */
[----:B------:R-:W-:Y:S01]  /*19690*/  MOV R13, R8 ;  /* 0x00000008000d7202 */ /* 0x000fe20000000f00 */
[----:B------:R-:W-:Y:S02]  /*196a0*/  IMAD.MOV.U32 R12, RZ, RZ, RZ ;  /* 0x000000ffff0c7224 */ /* 0x000fe400078e00ff */
[----:B------:R-:W-:Y:S02]  /*196b0*/  IMAD.MOV.U32 R11, RZ, RZ, 0x1c1f ;  /* 0x00001c1fff0b7424 */ /* 0x000fe400078e00ff */
[----:B------:R-:W-:-:S07]  /*196c0*/  IMAD.MOV.U32 R15, RZ, RZ, -0x1 ;  /* 0xffffffffff0f7424 */ /* 0x000fce00078e00ff */
[----:B01----:R-:W-:Y:S05]  /*196d0*/  WARPSYNC.COLLECTIVE R15, `(.L_x_13830) ;  /* 0x000000000f087348 */ /* 0x003fea0003c00000 */
[----:B------:R2:W3:Y:S02]  /*196e0*/  SHFL.IDX P6, R14, R13, R12, R11 ;  /* 0x0000000c0d0e7389 */ /* 0x0004e400000c000b */
[----:B0123--:R-:W-:Y:S01]  /*196f0*/  ENDCOLLECTIVE ;  /* 0x000000000000791b */ /* 0x00ffe20003800000 */
.L_x_13830:
[----:B------:R-:W-:Y:S05]  /*19700*/  BSYNC B0 ;  /* 0x0000000000007941 */ /* 0x000fea0003800000 */
.L_x_13829:
        /* <DEDUP_REMOVED lines=8> */
.L_x_13831:
[----:B------:R-:W-:Y:S02]  /*19790*/  IMAD.MOV.U32 R13, RZ, RZ, R8 ;  /* 0x000000ffff0d7224 */ /* 0x000fe400078e0008 */
[----:B------:R-:W-:Y:S02]  /*197a0*/  IMAD.MOV.U32 R12, RZ, RZ, 0x1 ;  /* 0x00000001ff0c7424 */ /* 0x000fe400078e00ff */
[----:B------:R-:W-:-:S07]  /*197b0*/  IMAD.MOV.U32 R2, RZ, RZ, R14 ;  /* 0x000000ffff027224 */ /* 0x000fce00078e000e */
[----:B------:R-:W-:Y:S05]  /*197c0*/  WARPSYNC.COLLECTIVE R15, `(.L_x_13832) ;  /* 0x000000000f087348 */ /* 0x000fea0003c00000 */
[----:B------:R0:W1:Y:S02]  /*197d0*/  SHFL.IDX P6, R14, R13, R12, R11 ;  /* 0x0000000c0d0e7389 */ /* 0x00006400000c000b */
[----:B01----:R-:W-:Y:S01]  /*197e0*/  ENDCOLLECTIVE ;  /* 0x000000000000791b */ /* 0x003fe20003800000 */
.L_x_13832:
        /* <DEDUP_REMOVED lines=11> */
.L_x_13833:
[----:B------:R-:W-:Y:S02]  /*198a0*/  IMAD.MOV.U32 R13, RZ, RZ, R8 ;  /* 0x000000ffff0d7224 */ /* 0x000fe400078e0008 */
[----:B------:R-:W-:Y:S02]  /*198b0*/  IMAD.MOV.U32 R12, RZ, RZ, 0x2 ;  /* 0x00000002ff0c7424 */ /* 0x000fe400078e00ff */
[----:B------:R-:W-:-:S07]  /*198c0*/  IMAD.MOV.U32 R2, RZ, RZ, R14 ;  /* 0x000000ffff027224 */ /* 0x000fce00078e000e */
[----:B------:R-:W-:Y:S05]  /*198d0*/  WARPSYNC.COLLECTIVE R15, `(.L_x_13834) ;  /* 0x000000000f087348 */ /* 0x000fea0003c00000 */
[----:B------:R0:W1:Y:S02]  /*198e0*/  SHFL.IDX P6, R14, R13, R12, R11 ;  /* 0x0000000c0d0e7389 */ /* 0x00006400000c000b */
[----:B01----:R-:W-:Y:S01]  /*198f0*/  ENDCOLLECTIVE ;  /* 0x000000000000791b */ /* 0x003fe20003800000 */
.L_x_13834:
        /* <DEDUP_REMOVED lines=11> */
.L_x_13835:
[----:B------:R-:W-:Y:S01]  /*199b0*/  IMAD.MOV.U32 R13, RZ, RZ, R8 ;  /* 0x000000ffff0d7224 */ /* 0x000fe200078e0008 */
[----:B------:R-:W-:Y:S01]  /*199c0*/  MOV R12, 0x3 ;  /* 0x00000003000c7802 */ /* 0x000fe20000000f00 */
[----:B------:R-:W-:-:S07]  /*199d0*/  IMAD.MOV.U32 R2, RZ, RZ, R14 ;  /* 0x000000ffff027224 */ /* 0x000fce00078e000e */
[----:B------:R-:W-:Y:S05]  /*199e0*/  WARPSYNC.COLLECTIVE R15, `(.L_x_13836) ;  /* 0x000000000f087348 */ /* 0x000fea0003c00000 */
[----:B------:R0:W1:Y:S02]  /*199f0*/  SHFL.IDX P6, R14, R13, R12, R11 ;  /* 0x0000000c0d0e7389 */ /* 0x00006400000c000b */
[----:B01----:R-:W-:Y:S01]  /*19a00*/  ENDCOLLECTIVE ;  /* 0x000000000000791b */ /* 0x003fe20003800000 */
.L_x_13836:
        /* <DEDUP_REMOVED lines=11> */
.L_x_13837:
[----:B------:R-:W-:Y:S02]  /*19ac0*/  IMAD.MOV.U32 R13, RZ, RZ, R4 ;  /* 0x000000ffff0d7224 */ /* 0x000fe400078e0004 */
[----:B------:R-:W-:Y:S02]  /*19ad0*/  IMAD.MOV.U32 R12, RZ, RZ, RZ ;  /* 0x000000ffff0c7224 */ /* 0x000fe400078e00ff */
[----:B------:R-:W-:-:S07]  /*19ae0*/  IMAD.MOV.U32 R2, RZ, RZ, R14 ;  /* 0x000000ffff027224 */ /* 0x000fce00078e000e */
[----:B------:R-:W-:Y:S05]  /*19af0*/  WARPSYNC.COLLECTIVE R15, `(.L_x_13838) ;  /* 0x000000000f087348 */ /* 0x000fea0003c00000 */
[----:B------:R0:W1:Y:S02]  /*19b00*/  SHFL.IDX P6, R14, R13, R12, R11 ;  /* 0x0000000c0d0e7389 */ /* 0x00006400000c000b */
[----:B01----:R-:W-:Y:S01]  /*19b10*/  ENDCOLLECTIVE ;  /* 0x000000000000791b */ /* 0x003fe20003800000 */
.L_x_13838:
        /* <DEDUP_REMOVED lines=11> */
.L_x_13839:
[----:B------:R-:W-:Y:S01]  /*19bd0*/  IMAD.MOV.U32 R2, RZ, RZ, R14 ;  /* 0x000000ffff027224 */ /* 0x000fe200078e000e */
[----:B------:R-:W-:Y:S06]  /*19be0*/  BRA `(.L_x_13840) ;  /* 0xffffffb000dc7947 */ /* 0x000fec000383ffff */
.L_x_13688:
[----:B0-----:R0:W3:Y:S02]  /*19bf0*/  SYNCS.PHASECHK.TRANS64.TRYWAIT P2, [R2+URZ+0x13270], R0 ;  /* 0x01327000020075a7 */ /* 0x0010e4000804017f */
[----:B---3--:R-:W-:Y:S05]  /*19c00*/  @!P2 NANOSLEEP.SYNCS 0x989680 ;  /* 0x009896800000a95d */ /* 0x008fea0003900000 */
[----:B------:R-:W3:Y:S02]  /*19c10*/  @!P2 SYNCS.PHASECHK.TRANS64 P2, [R2+URZ+0x13270], R0 ;  /* 0x013270000200a5a7 */ /* 0x000ee4000804007f */
[----:B---3--:R-:W-:Y:S05]  /*19c20*/  @!P2 BRA `(.L_x_13688) ;  /* 0xfffffffc00f0a947 */ /* 0x008fea000383ffff */
[----:B------:R-:W-:Y:S05]  /*19c30*/  BRA `(.L_x_13841) ;  /* 0xffffffb400407947 */ /* 0x000fea000383ffff */
.L_x_13690:
[----:B0-----:R0:W3:Y:S02]  /*19c40*/  SYNCS.PHASECHK.TRANS64.TRYWAIT P2, [R2+URZ+0x13260], R3 ;  /* 0x01326003020075a7 */ /* 0x0010e4000804017f */
[----:B---3--:R-:W-:Y:S05]  /*19c50*/  @!P2 NANOSLEEP.SYNCS 0x989680 ;  /* 0x009896800000a95d */ /* 0x008fea0003900000 */
[----:B------:R-:W3:Y:S02]  /*19c60*/  @!P2 SYNCS.PHASECHK.TRANS64 P2, [R2+URZ+0x13260], R3 ;  /* 0x013260030200a5a7 */ /* 0x000ee4000804007f */
[----:B---3--:R-:W-:Y:S05]  /*19c70*/  @!P2 BRA `(.L_x_13690) ;  /* 0xfffffffc00f0a947 */ /* 0x008fea000383ffff */
[----:B------:R-:W-:Y:S05]  /*19c80*/  BRA `(.L_x_13842) ;  /* 0xffffffb400507947 */ /* 0x000fea000383ffff */
.L_x_13698:
[----:B--2---:R2:W3:Y:S02]  /*19c90*/  SYNCS.PHASECHK.TRANS64.TRYWAIT P1, [R0+URZ+0x13270], R3 ;  /* 0x01327003000075a7 */ /* 0x0044e4000802017f */
[----:B---3--:R-:W-:Y:S05]  /*19ca0*/  @!P1 NANOSLEEP.SYNCS 0x989680 ;  /* 0x009896800000995d */ /* 0x008fea0003900000 */
[----:B------:R-:W3:Y:S02]  /*19cb0*/  @!P1 SYNCS.PHASECHK.TRANS64 P1, [R0+URZ+0x13270], R3 ;  /* 0x01327003000095a7 */ /* 0x000ee4000802007f */
[----:B---3--:R-:W-:Y:S05]  /*19cc0*/  @!P1 BRA `(.L_x_13698) ;  /* 0xfffffffc00f09947 */ /* 0x008fea000383ffff */
[----:B------:R-:W-:Y:S05]  /*19cd0*/  BRA `(.L_x_13843) ;  /* 0xffffffb800e47947 */ /* 0x000fea000383ffff */
.L_x_13700:
[----:B--2---:R2:W3:Y:S02]  /*19ce0*/  SYNCS.PHASECHK.TRANS64.TRYWAIT P1, [R0+URZ+0x13260], R3 ;  /* 0x01326003000075a7 */ /* 0x0044e4000802017f */
[----:B---3--:R-:W-:Y:S05]  /*19cf0*/  @!P1 NANOSLEEP.SYNCS 0x989680 ;  /* 0x009896800000995d */ /* 0x008fea0003900000 */
[----:B------:R-:W3:Y:S02]  /*19d00*/  @!P1 SYNCS.PHASECHK.TRANS64 P1, [R0+URZ+0x13260], R3 ;  /* 0x01326003000095a7 */ /* 0x000ee4000802007f */
[----:B---3--:R-:W-:Y:S05]  /*19d10*/  @!P1 BRA `(.L_x_13700) ;  /* 0xfffffffc00f09947 */ /* 0x008fea000383ffff */
[----:B------:R-:W-:Y:S05]  /*19d20*/  BRA `(.L_x_13844) ;  /* 0xffffffb800f47947 */ /* 0x000fea000383ffff */
.L_x_13705:
[----:B------:R-:W-:Y:S01]  /*19d30*/  BSSY B0, `(.L_x_13845) ;  /* 0x0000008000007945 */ /* 0x000fe20003800000 */
[----:B------:R-:W-:Y:S02]  /*19d40*/  IMAD.MOV.U32 R13, RZ, RZ, R16 ;  /* 0x000000ffff0d7224 */ /* 0x000fe400078e0010 */
[----:B------:R-:W-:Y:S02]  /*19d50*/  IMAD.MOV.U32 R12, RZ, RZ, RZ ;  /* 0x000000ffff0c7224 */ /* 0x000fe400078e00ff */
[----:B0-----:R-:W-:Y:S02]  /*19d60*/  IMAD.MOV.U32 R11, RZ, RZ, 0x1f ;  /* 0x0000001fff0b7424 */ /* 0x001fe400078e00ff */
[----:B------:R-:W-:-:S07]  /*19d70*/  IMAD.MOV.U32 R15, RZ, RZ, -0x1 ;  /* 0xffffffffff0f7424 */ /* 0x000fce00078e00ff */
[----:B-----5:R-:W-:Y:S05]  /*19d80*/  WARPSYNC.COLLECTIVE R15, `(.L_x_13846) ;  /* 0x000000000f087348 */ /* 0x020fea0003c00000 */
[----:B------:R0:W1:Y:S02]  /*19d90*/  SHFL.IDX P6, R14, R13, R12, R11 ;  /* 0x0000000c0d0e7389 */ /* 0x00006400000c000b */
[----:B01---5:R-:W-:Y:S01]  /*19da0*/  ENDCOLLECTIVE ;  /* 0x000000000000791b */ /* 0x023fe20003800000 */
.L_x_13846:
[----:B------:R-:W-:Y:S05]  /*19db0*/  BSYNC B0 ;  /* 0x0000000000007941 */ /* 0x000fea0003800000 */
.L_x_13845:
        /* <DEDUP_REMOVED lines=9> */
.L_x_13847:
[----:B------:R-:W-:Y:S02]  /*19e50*/  ULDC UR4, c[0x0][0xc3c] ;  /* 0x00030f0000047ab9 */ /* 0x000fe40000000800 */
[----:B------:R-:W-:-:S13]  /*19e60*/  ISETP.GE.OR P1, PT, R5, UR4, !P0 ;  /* 0x0000000405007c0c */ /* 0x000fda000c726670 */
[----:B------:R-:W0:Y:S01]  /*19e70*/  @!P1 LDC.64 R2, c[0x0][0xc80] ;  /* 0x00032000ff029b82 */ /* 0x000e220000000a00 */
[----:B------:R-:W-:Y:S01]  /*19e80*/  MOV R11, RZ ;  /* 0x000000ff000b7202 */ /* 0x000fe20000000f00 */
        /* <DEDUP_REMOVED lines=14> */
.L_x_13848:
[----:B------:R-:W-:Y:S01]  /*19f70*/  IMAD.MOV.U32 R12, RZ, RZ, 0x2 ;  /* 0x00000002ff0c7424 */ /* 0x000fe200078e00ff */
[----:B------:R-:W-:-:S05]  /*19f80*/  SEL R5, R14, RZ, P1 ;  /* 0x000000ff0e057207 */ /* 0x000fca0000800000 */
[----:B------:R-:W-:-:S04]  /*19f90*/  IMAD.IADD R3, R2, 0x1, R5 ;  /* 0x0000000102037824 */ /* 0x000fc800078e0205 */
[----:B------:R-:W-:-:S07]  /*19fa0*/  IMAD.MOV.U32 R13, RZ, RZ, R3 ;  /* 0x000000ffff0d7224 */ /* 0x000fce00078e0003 */
[----:B------:R-:W-:Y:S05]  /*19fb0*/  WARPSYNC.COLLECTIVE R15, `(.L_x_13849) ;  /* 0x000000000f087348 */ /* 0x000fea0003c00000 */
[----:B------:R0:W1:Y:S02]  /*19fc0*/  SHFL.UP P6, R14, R13, R12, R11 ;  /* 0x0400000c0d0e7389 */ /* 0x00006400000c000b */
[----:B01----:R-:W-:Y:S01]  /*19fd0*/  ENDCOLLECTIVE ;  /* 0x000000000000791b */ /* 0x003fe20003800000 */
.L_x_13849:
[----:B------:R-:W-:Y:S01]  /*19fe0*/  IMAD.MOV.U32 R12, RZ, RZ, 0x4 ;  /* 0x00000004ff0c7424 */ /* 0x000fe200078e00ff */
[----:B------:R-:W-:-:S05]  /*19ff0*/  SEL R14, R14, RZ, P2 ;  /* 0x000000ff0e0e7207 */ /* 0x000fca0001000000 */
[----:B------:R-:W-:-:S04]  /*1a000*/  IMAD.IADD R3, R3, 0x1, R14 ;  /* 0x0000000103037824 */ /* 0x000fc800078e020e */
[----:B------:R-:W-:-:S07]  /*1a010*/  IMAD.MOV.U32 R13, RZ, RZ, R3 ;  /* 0x000000ffff0d7224 */ /* 0x000fce00078e0003 */
[----:B------:R-:W-:Y:S05]  /*1a020*/  WARPSYNC.COLLECTIVE R15, `(.L_x_13850) ;  /* 0x000000000f087348 */ /* 0x000fea0003c00000 */
[----:B------:R0:W1:Y:S02]  /*1a030*/  SHFL.UP P6, R14, R13, R12, R11 ;  /* 0x0400000c0d0e7389 */ /* 0x00006400000c000b */
[----:B01----:R-:W-:Y:S01]  /*1a040*/  ENDCOLLECTIVE ;  /* 0x000000000000791b */ /* 0x003fe20003800000 */
.L_x_13850:
[----:B------:R-:W-:Y:S01]  /*1a050*/  IMAD.MOV.U32 R12, RZ, RZ, 0x8 ;  /* 0x00000008ff0c7424 */ /* 0x000fe200078e00ff */
[----:B------:R-:W-:-:S05]  /*1a060*/  SEL R14, R14, RZ, P3 ;  /* 0x000000ff0e0e7207 */ /* 0x000fca0001800000 */
[----:B------:R-:W-:-:S05]  /*1a070*/  IMAD.IADD R3, R3, 0x1, R14 ;  /* 0x0000000103037824 */ /* 0x000fca00078e020e */
[----:B------:R-:W-:-:S07]  /*1a080*/  MOV R13, R3 ;  /* 0x00000003000d7202 */ /* 0x000fce0000000f00 */
[----:B------:R-:W-:Y:S05]  /*1a090*/  WARPSYNC.COLLECTIVE R15, `(.L_x_13851) ;  /* 0x000000000f087348 */ /* 0x000fea0003c00000 */
[----:B------:R0:W1:Y:S02]  /*1a0a0*/  SHFL.UP P6, R14, R13, R12, R11 ;  /* 0x0400000c0d0e7389 */ /* 0x00006400000c000b */
[----:B01----:R-:W-:Y:S01]  /*1a0b0*/  ENDCOLLECTIVE ;  /* 0x000000000000791b */ /* 0x003fe20003800000 */
.L_x_13851:
[----:B------:R-:W-:Y:S01]  /*1a0c0*/  IMAD.MOV.U32 R12, RZ, RZ, 0x10 ;  /* 0x00000010ff0c7424 */ /* 0x000fe200078e00ff */
[----:B------:R-:W-:-:S05]  /*1a0d0*/  SEL R14, R14, RZ, P4 ;  /* 0x000000ff0e0e7207 */ /* 0x000fca0002000000 */
[----:B------:R-:W-:-:S04]  /*1a0e0*/  IMAD.IADD R3, R3, 0x1, R14 ;  /* 0x0000000103037824 */ /* 0x000fc800078e020e */
[----:B------:R-:W-:-:S07]  /*1a0f0*/  IMAD.MOV.U32 R13, RZ, RZ, R3 ;  /* 0x000000ffff0d7224 */ /* 0x000fce00078e0003 */
[----:B------:R-:W-:Y:S05]  /*1a100*/  WARPSYNC.COLLECTIVE R15, `(.L_x_13852) ;  /* 0x000000000f087348 */ /* 0x000fea0003c00000 */
[----:B------:R0:W1:Y:S02]  /*1a110*/  SHFL.UP P6, R14, R13, R12, R11 ;  /* 0x0400000c0d0e7389 */ /* 0x00006400000c000b */
[----:B01----:R-:W-:Y:S01]  /*1a120*/  ENDCOLLECTIVE ;  /* 0x000000000000791b */ /* 0x003fe20003800000 */
.L_x_13852:
[----:B------:R-:W-:Y:S01]  /*1a130*/  IMAD.MOV.U32 R12, RZ, RZ, 0x1f ;  /* 0x0000001fff0c7424 */ /* 0x000fe200078e00ff */
[----:B------:R-:W-:Y:S02]  /*1a140*/  MOV R11, 0x1f ;  /* 0x0000001f000b7802 */ /* 0x000fe40000000f00 */
[----:B------:R-:W-:-:S05]  /*1a150*/  SEL R14, R14, RZ, P5 ;  /* 0x000000ff0e0e7207 */ /* 0x000fca0002800000 */
[----:B------:R-:W-:-:S04]  /*1a160*/  IMAD.IADD R3, R3, 0x1, R14 ;  /* 0x0000000103037824 */ /* 0x000fc800078e020e */
[----:B------:R-:W-:-:S07]  /*1a170*/  IMAD.MOV.U32 R13, RZ, RZ, R3 ;  /* 0x000000ffff0d7224 */ /* 0x000fce00078e0003 */
[----:B------:R-:W-:Y:S05]  /*1a180*/  WARPSYNC.COLLECTIVE R15, `(.L_x_13853) ;  /* 0x000000000f087348 */ /* 0x000fea0003c00000 */
[----:B------:R0:W1:Y:S02]  /*1a190*/  SHFL.IDX P6, R14, R13, R12, R11 ;  /* 0x0000000c0d0e7389 */ /* 0x00006400000c000b */
[----:B01----:R-:W-:Y:S01]  /*1a1a0*/  ENDCOLLECTIVE ;  /* 0x000000000000791b */ /* 0x003fe20003800000 */
.L_x_13853:
[----:B------:R-:W-:Y:S05]  /*1a1b0*/  BRA `(.L_x_13854) ;  /* 0xffffffbc00e07947 */ /* 0x000fea000383ffff */
.L_x_13710:
        /* <DEDUP_REMOVED lines=8> */
.L_x_13856:
[----:B------:R-:W-:Y:S05]  /*1a240*/  BSYNC B0 ;  /* 0x0000000000007941 */ /* 0x000fea0003800000 */
.L_x_13855:
[----:B------:R-:W-:Y:S01]  /*1a250*/  SEL R3, R14, RZ, P1 ;  /* 0x000000ff0e037207 */ /* 0x000fe20000800000 */
[----:B------:R-:W-:Y:S01]  /*1a260*/  IMAD.MOV.U32 R12, RZ, RZ, 0x2 ;  /* 0x00000002ff0c7424 */ /* 0x000fe200078e00ff */
[----:B------:R-:W-:Y:S01]  /*1a270*/  MOV R11, RZ ;  /* 0x000000ff000b7202 */ /* 0x000fe20000000f00 */
[----:B------:R-:W-:Y:S02]  /*1a280*/  IMAD.MOV.U32 R15, RZ, RZ, -0x1 ;  /* 0xffffffffff0f7424 */ /* 0x000fe400078e00ff */
[----:B------:R-:W-:-:S04]  /*1a290*/  IMAD.IADD R3, R2, 0x1, R3 ;  /* 0x0000000102037824 */ /* 0x000fc800078e0203 */
[----:B------:R-:W-:-:S07]  /*1a2a0*/  IMAD.MOV.U32 R13, RZ, RZ, R3 ;  /* 0x000000ffff0d7224 */ /* 0x000fce00078e0003 */
[----:B------:R-:W-:Y:S05]  /*1a2b0*/  WARPSYNC.COLLECTIVE R15, `(.L_x_13857) ;  /* 0x000000000f087348 */ /* 0x000fea0003c00000 */
[----:B------:R0:W1:Y:S02]  /*1a2c0*/  SHFL.UP P6, R14, R13, R12, R11 ;  /* 0x0400000c0d0e7389 */ /* 0x00006400000c000b */
[----:B01----:R-:W-:Y:S01]  /*1a2d0*/  ENDCOLLECTIVE ;  /* 0x000000000000791b */ /* 0x003fe20003800000 */
.L_x_13857:
[----:B------:R-:W-:Y:S01]  /*1a2e0*/  IMAD.MOV.U32 R12, RZ, RZ, 0x4 ;  /* 0x00000004ff0c7424 */ /* 0x000fe200078e00ff */
[----:B------:R-:W-:-:S05]  /*1a2f0*/  SEL R14, R14, RZ, P2 ;  /* 0x000000ff0e0e7207 */ /* 0x000fca0001000000 */
[----:B------:R-:W-:-:S04]  /*1a300*/  IMAD.IADD R3, R3, 0x1, R14 ;  /* 0x0000000103037824 */ /* 0x000fc800078e020e */
[----:B------:R-:W-:-:S07]  /*1a310*/  IMAD.MOV.U32 R13, RZ, RZ, R3 ;  /* 0x000000ffff0d7224 */ /* 0x000fce00078e0003 */
[----:B------:R-:W-:Y:S05]  /*1a320*/  WARPSYNC.COLLECTIVE R15, `(.L_x_13858) ;  /* 0x000000000f087348 */ /* 0x000fea0003c00000 */
[----:B------:R0:W1:Y:S02]  /*1a330*/  SHFL.UP P6, R14, R13, R12, R11 ;  /* 0x0400000c0d0e7389 */ /* 0x00006400000c000b */
[----:B01----:R-:W-:Y:S01]  /*1a340*/  ENDCOLLECTIVE ;  /* 0x000000000000791b */ /* 0x003fe20003800000 */
.L_x_13858:
[----:B------:R-:W-:Y:S01]  /*1a350*/  IMAD.MOV.U32 R12, RZ, RZ, 0x8 ;  /* 0x00000008ff0c7424 */ /* 0x000fe200078e00ff */
[----:B------:R-:W-:-:S05]  /*1a360*/  SEL R14, R14, RZ, P3 ;  /* 0x000000ff0e0e7207 */ /* 0x000fca0001800000 */
[----:B------:R-:W-:-:S04]  /*1a370*/  IMAD.IADD R3, R3, 0x1, R14 ;  /* 0x0000000103037824 */ /* 0x000fc800078e020e */
[----:B------:R-:W-:-:S07]  /*1a380*/  IMAD.MOV.U32 R13, RZ, RZ, R3 ;  /* 0x000000ffff0d7224 */ /* 0x000fce00078e0003 */
[----:B------:R-:W-:Y:S05]  /*1a390*/  WARPSYNC.COLLECTIVE R15, `(.L_x_13859) ;  /* 0x000000000f087348 */ /* 0x000fea0003c00000 */
[----:B------:R0:W1:Y:S02]  /*1a3a0*/  SHFL.UP P6, R14, R13, R12, R11 ;  /* 0x0400000c0d0e7389 */ /* 0x00006400000c000b */
[----:B01----:R-:W-:Y:S01]  /*1a3b0*/  ENDCOLLECTIVE ;  /* 0x000000000000791b */ /* 0x003fe20003800000 */
.L_x_13859:
[----:B------:R-:W-:Y:S01]  /*1a3c0*/  IMAD.MOV.U32 R12, RZ, RZ, 0x10 ;  /* 0x00000010ff0c7424 */ /* 0x000fe200078e00ff */
[----:B------:R-:W-:-:S04]  /*1a3d0*/  SEL R14, R14, RZ, P4 ;  /* 0x000000ff0e0e7207 */ /* 0x000fc80002000000 */
[----:B------:R-:W-:-:S05]  /*1a3e0*/  IADD3 R3, R3, R14, RZ ;  /* 0x0000000e03037210 */ /* 0x000fca0007ffe0ff */
[----:B------:R-:W-:-:S07]  /*1a3f0*/  IMAD.MOV.U32 R13, RZ, RZ, R3 ;  /* 0x000000ffff0d7224 */ /* 0x000fce00078e0003 */
[----:B------:R-:W-:Y:S05]  /*1a400*/  WARPSYNC.COLLECTIVE R15, `(.L_x_13860) ;  /* 0x000000000f087348 */ /* 0x000fea0003c00000 */
[----:B------:R0:W1:Y:S02]  /*1a410*/  SHFL.UP P6, R14, R13, R12, R11 ;  /* 0x0400000c0d0e7389 */ /* 0x00006400000c000b */
[----:B01----:R-:W-:Y:S01]  /*1a420*/  ENDCOLLECTIVE ;  /* 0x000000000000791b */ /* 0x003fe20003800000 */
.L_x_13860:
        /* <DEDUP_REMOVED lines=8> */
.L_x_13861:
[----:B------:R-:W-:Y:S05]  /*1a4b0*/  BRA `(.L_x_13862) ;  /* 0xffffffbc00bc7947 */ /* 0x000fea000383ffff */
.L_x_13712:
[----:B------:R-:W-:Y:S01]  /*1a4c0*/  BSSY B0, `(.L_x_13863) ;  /* 0x0000006000007945 */ /* 0x000fe20003800000 */
[----:B------:R-:W-:Y:S01]  /*1a4d0*/  PLOP3.LUT P6, PT, P6, PT, PT, 0x8, 0x0 ;  /* 0x000000000000781c */ /* 0x000fe200037ce170 */
[----:B------:R-:W-:-:S12]  /*1a4e0*/  IMAD.MOV.U32 R15, RZ, RZ, -0x1 ;  /* 0xffffffffff0f7424 */ /* 0x000fd800078e00ff */
[----:B01---5:R-:W-:Y:S05]  /*1a4f0*/  WARPSYNC.COLLECTIVE R15, `(.L_x_13864) ;  /* 0x000000000f087348 */ /* 0x023fea0003c00000 */
[----:B------:R-:W-:Y:S01]  /*1a500*/  VOTE.ANY R14, PT, P6 ;  /* 0x00000000000e7806 */ /* 0x000fe200030e0100 */
[----:B01---5:R-:W-:Y:S06]  /*1a510*/  ENDCOLLECTIVE ;  /* 0x000000000000791b */ /* 0x023fec0003800000 */
.L_x_13864:
[----:B------:R-:W-:Y:S05]  /*1a520*/  BSYNC B0 ;  /* 0x0000000000007941 */ /* 0x000fea0003800000 */
.L_x_13863:
        /* <DEDUP_REMOVED lines=9> */
.L_x_13865:
[----:B------:R-:W-:Y:S01]  /*1a5c0*/  IMAD.MOV.U32 R17, RZ, RZ, R14 ;  /* 0x000000ffff117224 */ /* 0x000fe200078e000e */
[----:B------:R-:W-:Y:S06]  /*1a5d0*/  BRA `(.L_x_13866) ;  /* 0xffffffbc00ac7947 */ /* 0x000fec000383ffff */
.L_x_13714:
[----:B------:R-:W-:Y:S01]  /*1a5e0*/  BSSY B0, `(.L_x_13867) ;  /* 0x0000007000007945 */ /* 0x000fe20003800000 */
[----:B------:R-:W-:Y:S01]  /*1a5f0*/  IMAD.MOV.U32 R13, RZ, RZ, R3 ;  /* 0x000000ffff0d7224 */ /* 0x000fe200078e0003 */
[----:B------:R-:W-:Y:S01]  /*1a600*/  MOV R15, 0xffffffff ;  /* 0xffffffff000f7802 */ /* 0x000fe20000000f00 */
[----:B0-----:R-:W-:-:S07]  /*1a610*/  IMAD.MOV.U32 R11, RZ, RZ, 0x1f ;  /* 0x0000001fff0b7424 */ /* 0x001fce00078e00ff */
[----:B-1-3-5:R-:W-:Y:S05]  /*1a620*/  WARPSYNC.COLLECTIVE R15, `(.L_x_13868) ;  /* 0x000000000f087348 */ /* 0x02afea0003c00000 */
[----:B------:R0:W2:Y:S02]  /*1a630*/  SHFL.IDX P6, R14, R13, R12, R11 ;  /* 0x0000000c0d0e7389 */ /* 0x0000a400000c000b */
[----:B0123-5:R-:W-:Y:S01]  /*1a640*/  ENDCOLLECTIVE ;  /* 0x000000000000791b */ /* 0x02ffe20003800000 */
.L_x_13868:
[----:B------:R-:W-:Y:S05]  /*1a650*/  BSYNC B0 ;  /* 0x0000000000007941 */ /* 0x000fea0003800000 */
.L_x_13867:
[----:B------:R-:W-:Y:S01]  /*1a660*/  IMAD.MOV.U32 R2, RZ, RZ, R14 ;  /* 0x000000ffff027224 */ /* 0x000fe200078e000e */
[----:B------:R-:W-:Y:S06]  /*1a670*/  BRA `(.L_x_13713) ;  /* 0xffffffbc00a07947 */ /* 0x000fec000383ffff */
.L_x_13718:
[----:B-1----:R1:W2:Y:S02]  /*1a680*/  SYNCS.PHASECHK.TRANS64.TRYWAIT P0, [R5+URZ+0x13220], R0 ;  /* 0x01322000050075a7 */ /* 0x0022a4000800017f */
[----:B--2---:R-:W-:Y:S05]  /*1a690*/  @!P0 NANOSLEEP.SYNCS 0x989680 ;  /* 0x009896800000895d */ /* 0x004fea0003900000 */
[----:B------:R-:W2:Y:S02]  /*1a6a0*/  @!P0 SYNCS.PHASECHK.TRANS64 P0, [R5+URZ+0x13220], R0 ;  /* 0x01322000050085a7 */ /* 0x000ea4000800007f */
[----:B--2---:R-:W-:Y:S05]  /*1a6b0*/  @!P0 BRA `(.L_x_13718) ;  /* 0xfffffffc00f08947 */ /* 0x004fea000383ffff */
[----:B------:R-:W-:Y:S05]  /*1a6c0*/  BRA `(.L_x_13869) ;  /* 0xffffffc000947947 */ /* 0x000fea000383ffff */
.L_x_13719:
        /* <DEDUP_REMOVED lines=11> */
.L_x_13871:
[----:B------:R-:W-:Y:S05]  /*1a780*/  BSYNC B0 ;  /* 0x0000000000007941 */ /* 0x000fea0003800000 */
.L_x_13870:
[----:B------:R-:W-:Y:S05]  /*1a790*/  BRA `(.L_x_13872) ;  /* 0xffffffc0007c7947 */ /* 0x000fea000383ffff */
.L_x_13720:
[----:B------:R-:W-:Y:S01]  /*1a7a0*/  BSSY B0, `(.L_x_13873) ;  /* 0x0000006000007945 */ /* 0x000fe20003800000 */
[----:B------:R-:W-:-:S07]  /*1a7b0*/  IMAD.MOV.U32 R15, RZ, RZ, -0x1 ;  /* 0xffffffffff0f7424 */ /* 0x000fce00078e00ff */
[----:B01---5:R-:W-:Y:S05]  /*1a7c0*/  WARPSYNC.COLLECTIVE R15, `(.L_x_13874) ;  /* 0x000000000f0c7348 */ /* 0x023fea0003c00000 */
[----:B------:R-:W-:Y:S02]  /*1a7d0*/  ELECT P6, UR62, PT ;  /* 0x00000000003e782f */ /* 0x000fe400038c0000 */
[----:B------:R-:W-:Y:S01]  /*1a7e0*/  MOV R14, UR62 ;  /* 0x0000003e000e7c02 */ /* 0x000fe20008000f00 */
[----:B01---5:R-:W-:Y:S10]  /*1a7f0*/  ENDCOLLECTIVE ;  /* 0x000000000000791b */ /* 0x023ff40003800000 */
.L_x_13874:
[----:B------:R-:W-:Y:S05]  /*1a800*/  BSYNC B0 ;  /* 0x0000000000007941 */ /* 0x000fea0003800000 */
.L_x_13873:
[----:B------:R-:W-:Y:S05]  /*1a810*/  BRA `(.L_x_13875) ;  /* 0xffffffc000707947 */ /* 0x000fea000383ffff */
.L_x_13722:
[----:B-1----:R1:W2:Y:S02]  /*1a820*/  SYNCS.PHASECHK.TRANS64.TRYWAIT P1, [R4+URZ+0x13240], R3 ;  /* 0x01324003040075a7 */ /* 0x0022a4000802017f */
[----:B--2---:R-:W-:Y:S05]  /*1a830*/  @!P1 NANOSLEEP.SYNCS 0x989680 ;  /* 0x009896800000995d */ /* 0x004fea0003900000 */
[----:B------:R-:W2:Y:S02]  /*1a840*/  @!P1 SYNCS.PHASECHK.TRANS64 P1, [R4+URZ+0x13240], R3 ;  /* 0x01324003040095a7 */ /* 0x000ea4000802007f */
[----:B--2---:R-:W-:Y:S05]  /*1a850*/  @!P1 BRA `(.L_x_13722) ;  /* 0xfffffffc00f09947 */ /* 0x004fea000383ffff */
[----:B------:R-:W-:Y:S05]  /*1a860*/  BRA `(.L_x_13876) ;  /* 0xffffffc000987947 */ /* 0x000fea000383ffff */
.L_x_13724:
[----:B--2---:R2:W3:Y:S02]  /*1a870*/  SYNCS.PHASECHK.TRANS64.TRYWAIT P1, [R5+URZ+0x13240], R0 ;  /* 0x01324000050075a7 */ /* 0x0044e4000802017f */
[----:B---3--:R-:W-:Y:S05]  /*1a880*/  @!P1 NANOSLEEP.SYNCS 0x989680 ;  /* 0x009896800000995d */ /* 0x008fea0003900000 */
[----:B------:R-:W3:Y:S02]  /*1a890*/  @!P1 SYNCS.PHASECHK.TRANS64 P1, [R5+URZ+0x13240], R0 ;  /* 0x01324000050095a7 */ /* 0x000ee4000802007f */
[----:B---3--:R-:W-:Y:S05]  /*1a8a0*/  @!P1 BRA `(.L_x_13724) ;  /* 0xfffffffc00f09947 */ /* 0x008fea000383ffff */
[----:B------:R-:W-:Y:S05]  /*1a8b0*/  BRA `(.L_x_13877) ;  /* 0xffffffc000a87947 */ /* 0x000fea000383ffff */
.L_x_13726:
[----:B---3--:R3:W4:Y:S02]  /*1a8c0*/  SYNCS.PHASECHK.TRANS64.TRYWAIT P1, [R4+URZ+0x13260], R3 ;  /* 0x01326003040075a7 */ /* 0x008724000802017f */
[----:B----4-:R-:W-:Y:S05]  /*1a8d0*/  @!P1 NANOSLEEP.SYNCS 0x989680 ;  /* 0x009896800000995d */ /* 0x010fea0003900000 */
[----:B------:R-:W4:Y:S02]  /*1a8e0*/  @!P1 SYNCS.PHASECHK.TRANS64 P1, [R4+URZ+0x13260], R3 ;  /* 0x01326003040095a7 */ /* 0x000f24000802007f */
[----:B----4-:R-:W-:Y:S05]  /*1a8f0*/  @!P1 BRA `(.L_x_13726) ;  /* 0xfffffffc00f09947 */ /* 0x010fea000383ffff */
[----:B------:R-:W-:Y:S05]  /*1a900*/  BRA `(.L_x_13878) ;  /* 0xffffffc000a47947 */ /* 0x000fea000383ffff */
.L_x_13728:
[----:B----4-:R4:W0:Y:S02]  /*1a910*/  SYNCS.PHASECHK.TRANS64.TRYWAIT P1, [R5+URZ+0x13260], R0 ;  /* 0x01326000050075a7 */ /* 0x010824000802017f */
[----:B0-----:R-:W-:Y:S05]  /*1a920*/  @!P1 NANOSLEEP.SYNCS 0x989680 ;  /* 0x009896800000995d */ /* 0x001fea0003900000 */
[----:B------:R-:W0:Y:S02]  /*1a930*/  @!P1 SYNCS.PHASECHK.TRANS64 P1, [R5+URZ+0x13260], R0 ;  /* 0x01326000050095a7 */ /* 0x000e24000802007f */
[----:B0-----:R-:W-:Y:S05]  /*1a940*/  @!P1 BRA `(.L_x_13728) ;  /* 0xfffffffc00f09947 */ /* 0x001fea000383ffff */
[----:B------:R-:W-:Y:S05]  /*1a950*/  BRA `(.L_x_13879) ;  /* 0xffffffc000a07947 */ /* 0x000fea000383ffff */
.L_x_13730:
[----:B------:R0:W0:Y:S02]  /*1a960*/  SYNCS.PHASECHK.TRANS64.TRYWAIT P1, [R4+URZ+0x13280], R3 ;  /* 0x01328003040075a7 */ /* 0x000024000802017f */
[----:B0-----:R-:W-:Y:S05]  /*1a970*/  @!P1 NANOSLEEP.SYNCS 0x989680 ;  /* 0x009896800000995d */ /* 0x001fea0003900000 */
[----:B------:R-:W0:Y:S02]  /*1a980*/  @!P1 SYNCS.PHASECHK.TRANS64 P1, [R4+URZ+0x13280], R3 ;  /* 0x01328003040095a7 */ /* 0x000e24000802007f */
[----:B0-----:R-:W-:Y:S05]  /*1a990*/  @!P1 BRA `(.L_x_13730) ;  /* 0xfffffffc00f09947 */ /* 0x001fea000383ffff */
[----:B------:R-:W-:Y:S05]  /*1a9a0*/  BRA `(.L_x_13880) ;  /* 0xffffffc0009c7947 */ /* 0x000fea000383ffff */
.L_x_13881:
        /* <DEDUP_REMOVED lines=13> */
.L_x_15863:


//--------------------- .text._ZN7cutlass13device_kernelIN5flash11enable_sm90INS1_16FlashAttnFwdSm90INS1_25CollectiveMainloopFwdSm90ILi2EN4cute5tupleIJNS5_1CILi1EEES8_S8_EEENS6_IJNS7_ILi192EEENS7_ILi160EEENS7_ILi64EEEEEELi64ENS_12float_e4m3_tEfNS_4arch4Sm90ELb0ELb1ELb0ELb0ELb1ELb0ELb0ELb1ELb1ELb1ELb0ELb0EEENS1_21CollectiveEpilogueFwdINS6_IJSA_SC_SB_EEES9_NS_10bfloat16_tESG_Li384ELb0ELb1ELb0ELb1EEENS1_30DynamicPersistentTileSchedulerILi384ELi128ELb0ELb1ELb1EEEEEEEEEvNT_6ParamsE --------------------------
	.section	.text._ZN7cutlass13device_kernelIN5flash11enable_sm90INS1_16FlashAttnFwdSm90INS1_25CollectiveMainloopFwdSm90ILi2EN4cute5tupleIJNS5_1CILi1EEES8_S8_EEENS6_IJNS7_ILi192EEENS7_ILi160EEENS7_ILi64EEEEEELi64ENS_12float_e4m3_tEfNS_4arch4Sm90ELb0ELb1ELb0ELb0ELb1ELb0ELb0ELb1ELb1ELb1ELb0ELb0EEENS1_21CollectiveEpilogueFwdINS6_IJSA_SC_SB_EEES9_NS_10bfloat16_tESG_Li384ELb0ELb1ELb0ELb1EEENS1_30DynamicPersistentTileSchedulerILi384ELi128ELb0ELb1ELb1EEEEEEEEEvNT_6ParamsE,"ax",@progbits
	.align	128
.text._ZN7cutlass13device_kernelIN5flash11enable_sm90INS1_16FlashAttnFwdSm90INS1_25CollectiveMainloopFwdSm90ILi2EN4cute5tupleIJNS5_1CILi1EEES8_S8_EEENS6_IJNS7_ILi192EEENS7_ILi160EEENS7_ILi64EEEEEELi64ENS_12float_e4m3_tEfNS_4arch4Sm90ELb0ELb1ELb0ELb0ELb1ELb0ELb0ELb1ELb1ELb1ELb0ELb0EEENS1_21CollectiveEpilogueFwdINS6_IJSA_SC_SB_EEES9_NS_10bfloat16_tESG_Li384ELb0ELb1ELb0ELb1EEENS1_30DynamicPersistentTileSchedulerILi384ELi128ELb0ELb1ELb1EEEEEEEEEvNT_6ParamsE:
        .type           _ZN7cutlass13device_kernelIN5flash11enable_sm90INS1_16FlashAttnFwdSm90INS1_25CollectiveMainloopFwdSm90ILi2EN4cute5tupleIJNS5_1CILi1EEES8_S8_EEENS6_IJNS7_ILi192EEENS7_ILi160EEENS7_ILi64EEEEEELi64ENS_12float_e4m3_tEfNS_4arch4Sm90ELb0ELb1ELb0ELb0ELb1ELb0ELb0ELb1ELb1ELb1ELb0ELb0EEENS1_21CollectiveEpilogueFwdINS6_IJSA_SC_SB_EEES9_NS_10bfloat16_tESG_Li384ELb0ELb1ELb0ELb1EEENS1_30DynamicPersistentTileSchedulerILi384ELi128ELb0ELb1ELb1EEEEEEEEEvNT_6ParamsE,@function
        .size           _ZN7cutlass13device_kernelIN5flash11enable_sm90INS1_16FlashAttnFwdSm90INS1_25CollectiveMainloopFwdSm90ILi2EN4cute5tupleIJNS5_1CILi1EEES8_S8_EEENS6_IJNS7_ILi192EEENS7_ILi160EEENS7_ILi64EEEEEELi64ENS_12float_e4m3_tEfNS_4arch4Sm90ELb0ELb1ELb0ELb0ELb1ELb0ELb0ELb1ELb1ELb1ELb0ELb0EEENS1_21CollectiveEpilogueFwdINS6_IJSA_SC_SB_EEES9_NS_10bfloat16_tESG_Li384ELb0ELb1ELb0ELb1EEENS1_30DynamicPersistentTileSchedulerILi384ELi128ELb0ELb1ELb1EEEEEEEEEvNT_6ParamsE,(.L_x_15864 - _ZN7cutlass13device_kernelIN5flash11enable_sm90INS1_16FlashAttnFwdSm90INS1_25CollectiveMainloopFwdSm90ILi2EN4cute5tupleIJNS5_1CILi1EEES8_S8_EEENS6_IJNS7_ILi192EEENS7_ILi160EEENS7_ILi64EEEEEELi64ENS_12float_e4m3_tEfNS_4arch4Sm90ELb0ELb1ELb0ELb0ELb1ELb0ELb0ELb1ELb1ELb1ELb0ELb0EEENS1_21CollectiveEpilogueFwdINS6_IJSA_SC_SB_EEES9_NS_10bfloat16_tESG_Li384ELb0ELb1ELb0ELb1EEENS1_30DynamicPersistentTileSchedulerILi384ELi128ELb0ELb1ELb1EEEEEEEEEvNT_6ParamsE)
        .other          _ZN7cutlass13device_kernelIN5flash11enable_sm90INS1_16FlashAttnFwdSm90INS1_25CollectiveMainloopFwdSm90ILi2EN4cute5tupleIJNS5_1CILi1EEES8_S8_EEENS6_IJNS7_ILi192EEENS7_ILi160EEENS7_ILi64EEEEEELi64ENS_12float_e4m3_tEfNS_4arch4Sm90ELb0ELb1ELb0ELb0ELb1ELb0ELb0ELb1ELb1ELb1ELb0ELb0EEENS1_21CollectiveEpilogueFwdINS6_IJSA_SC_SB_EEES9_NS_10bfloat16_tESG_Li384ELb0ELb1ELb0ELb1EEENS1_30DynamicPersistentTileSchedulerILi384ELi128ELb0ELb1ELb1EEEEEEEEEvNT_6ParamsE,@"STO_CUDA_ENTRY STV_DEFAULT"
_ZN7cutlass13device_kernelIN5flash11enable_sm90INS1_16FlashAttnFwdSm90INS1_25CollectiveMainloopFwdSm90ILi2EN4cute5tupleIJNS5_1CILi1EEES8_S8_EEENS6_IJNS7_ILi192EEENS7_ILi160EEENS7_ILi64EEEEEELi64ENS_12float_e4m3_tEfNS_4arch4Sm90ELb0ELb1ELb0ELb0ELb1ELb0ELb0ELb1ELb1ELb1ELb0ELb0EEENS1_21CollectiveEpilogueFwdINS6_IJSA_SC_SB_EEES9_NS_10bfloat16_tESG_Li384ELb0ELb1ELb0ELb1EEENS1_30DynamicPersistentTileSchedulerILi384ELi128ELb0ELb1ELb1EEEEEEEEEvNT_6ParamsE:
        /* <DEDUP_REMOVED lines=45> */
.L_x_13882:
        /* <DEDUP_REMOVED lines=22> */
.L_x_13883:
        /* <DEDUP_REMOVED lines=18> */
.L_x_13884:
        /* <DEDUP_REMOVED lines=22> */
.L_x_13885:
        /* <DEDUP_REMOVED lines=24> */
.L_x_13886:
        /* <DEDUP_REMOVED lines=10> */
.L_x_13888:
        /* <DEDUP_REMOVED lines=23> */
[C---:B------:R-:W-:Y:S01]  /*0a40*/  LOP3.LUT R4, R3.reuse, 0x3fffff0, RZ, 0xc0, !PT ;  /* 0x03fffff003047812 */ /* 0x040fe200078ec0ff */
        /* <DEDUP_REMOVED lines=8> */
[----:B------:R-:W-:Y:S01]  /*0ad0*/  SHF.R.S32.HI R11, RZ, 0x7, R2 ;  /* 0x00000007ff0b7819 */ /* 0x000fe20000011402 */
[----:B------:R-:W-:Y:S01]  /*0ae0*/  IMAD.IADD R3, R6, 0x1, -R3 ;  /* 0x0000000106037824 */ /* 0x000fe200078e0a03 */
[----:B------:R-:W-:-:S02]  /*0af0*/  SHF.R.S32.HI R6, RZ, 0x2, R5 ;  /* 0x00000002ff067819 */ /* 0x000fc40000011405 */
[----:B------:R-:W-:Y:S01]  /*0b00*/  SHF.R.S32.HI R7, RZ, 0x1f, R5 ;  /* 0x0000001fff077819 */ /* 0x000fe20000011405 */
[----:B------:R-:W-:Y:S01]  /*0b10*/  IMAD R2, R3, 0x8, R4 ;  /* 0x0000000803027824 */ /* 0x000fe200078e0204 */
[----:B------:R-:W-:Y:S02]  /*0b20*/  LEA.HI R8, R8, R157, RZ, 0x5 ;  /* 0x0000009d08087211 */ /* 0x000fe400078f28ff */
[----:B------:R-:W-:Y:S02]  /*0b30*/  LEA.HI R7, R7, R6, RZ, 0x3 ;  /* 0x0000000607077211 */ /* 0x000fe400078f18ff */
[----:B------:R0:W-:Y:S01]  /*0b40*/  STL [R1+0xc], R2 ;  /* 0x00000c0201007387 */ /* 0x0001e20000100800 */
[----:B------:R-:W-:Y:S02]  /*0b50*/  SHF.R.S32.HI R8, RZ, 0x5, R8 ;  /* 0x00000005ff087819 */ /* 0x000fe40000011408 */
[----:B------:R-:W-:Y:S02]  /*0b60*/  LOP3.LUT R7, R7, 0xfffffff8, RZ, 0xc0, !PT ;  /* 0xfffffff807077812 */ /* 0x000fe400078ec0ff */
[----:B------:R-:W-:-:S02]  /*0b70*/  LEA.HI R9, R0, R10, RZ, 0x2 ;  /* 0x0000000a00097211 */ /* 0x000fc400078f10ff */
[----:B------:R-:W-:Y:S01]  /*0b80*/  LEA.HI R0, R0, R10, RZ, 0x3 ;  /* 0x0000000a00007211 */ /* 0x000fe200078f18ff */
[----:B------:R-:W-:Y:S01]  /*0b90*/  IMAD.IADD R7, R6, 0x1, -R7 ;  /* 0x0000000106077824 */ /* 0x000fe200078e0a07 */
[----:B------:R-:W-:Y:S01]  /*0ba0*/  LOP3.LUT R9, R9, 0xfffffffc, RZ, 0xc0, !PT ;  /* 0xfffffffc09097812 */ /* 0x000fe200078ec0ff */
[----:B0-----:R-:W-:Y:S01]  /*0bb0*/  IMAD.HI R2, R11, 0x55555556, RZ ;  /* 0x555555560b027827 */ /* 0x001fe200078e02ff */
[----:B------:R-:W-:Y:S02]  /*0bc0*/  LOP3.LUT R22, R0, 0xfffffff8, RZ, 0xc0, !PT ;  /* 0xfffffff800167812 */ /* 0x000fe400078ec0ff */
[----:B------:R-:W-:Y:S01]  /*0bd0*/  LOP3.LUT R18, R5, 0x7ffffffc, RZ, 0xc0, !PT ;  /* 0x7ffffffc05127812 */ /* 0x000fe200078ec0ff */
[----:B------:R-:W-:Y:S01]  /*0be0*/  IMAD R7, R8, 0x10, R7 ;  /* 0x0000001008077824 */ /* 0x000fe200078e0207 */
[----:B------:R-:W-:Y:S01]  /*0bf0*/  LEA.HI R2, R2, R2, RZ, 0x1 ;  /* 0x0000000202027211 */ /* 0x000fe200078f08ff */
[C---:B------:R-:W-:Y:S01]  /*0c00*/  IMAD.IADD R9, R10.reuse, 0x1, -R9 ;  /* 0x000000010a097824 */ /* 0x040fe200078e0a09 */
[----:B------:R-:W-:Y:S01]  /*0c10*/  SHF.R.S32.HI R156, RZ, 0x3, R0 ;  /* 0x00000003ff9c7819 */ /* 0x000fe20000011400 */
[----:B------:R-:W-:-:S02]  /*0c20*/  IMAD.IADD R22, R10, 0x1, -R22 ;  /* 0x000000010a167824 */ /* 0x000fc400078e0a16 */
[----:B------:R-:W-:Y:S01]  /*0c30*/  IMAD R2, R2, -0x3, R11 ;  /* 0xfffffffd02027824 */ /* 0x000fe200078e020b */
[----:B------:R-:W-:Y:S01]  /*0c40*/  LEA.HI R3, R9, R9, RZ, 0x1 ;  /* 0x0000000909037211 */ /* 0x000fe200078f08ff */
[----:B------:R-:W-:Y:S02]  /*0c50*/  IMAD.SHL.U32 R23, R22, 0x8, RZ ;  /* 0x0000000816177824 */ /* 0x000fe400078e00ff */
[----:B------:R-:W-:Y:S01]  /*0c60*/  IMAD R2, R2, 0x40, R7 ;  /* 0x0000004002027824 */ /* 0x000fe200078e0207 */
[----:B------:R-:W-:Y:S01]  /*0c70*/  LOP3.LUT R4, R3, 0x1ffffffe, RZ, 0xc0, !PT ;  /* 0x1ffffffe03047812 */ /* 0x000fe200078ec0ff */
[----:B------:R-:W-:Y:S01]  /*0c80*/  IMAD.IADD R18, R157, 0x1, -R18 ;  /* 0x000000019d127824 */ /* 0x000fe200078e0a12 */
[----:B------:R-:W-:Y:S02]  /*0c90*/  SHF.R.S32.HI R0, RZ, 0x1f, R23 ;  /* 0x0000001fff007819 */ /* 0x000fe40000011417 */
[----:B------:R0:W-:Y:S01]  /*0ca0*/  STL [R1+0x8], R2 ;  /* 0x0000080201007387 */ /* 0x0001e20000100800 */
[----:B------:R-:W-:-:S04]  /*0cb0*/  IMAD.IADD R4, R9, 0x1, -R4 ;  /* 0x0000000109047824 */ /* 0x000fc800078e0a04 */
[----:B------:R-:W-:-:S07]  /*0cc0*/  IMAD R19, R4, 0x8, R2 ;  /* 0x0000000804137824 */ /* 0x000fce00078e0202 */
.L_x_13981:
        /* <DEDUP_REMOVED lines=12> */
[----:B012--5:R-:W-:Y:S05]  /*0d90*/  @!P0 BRA `(.L_x_13889) ;  /* 0x0000000000208947 */ /* 0x027fea0003800000 */
        /* <DEDUP_REMOVED lines=8> */
.L_x_13889:
[----:B------:R-:W-:Y:S01]  /*0e20*/  ULDC UR6, c[0x0][0xc54] ;  /* 0x0003150000067ab9 */ /* 0x000fe20000000800 */
[----:B------:R-:W-:Y:S01]  /*0e30*/  UMOV UR8, UR7 ;  /* 0x0000000700087c82 */ /* 0x000fe20008000000 */
[----:B------:R-:W-:-:S11]  /*0e40*/  UISETP.NE.AND UP0, UPT, UR6, 0x1, UPT ;  /* 0x000000010600788c */ /* 0x000fd6000bf05270 */
[----:B------:R-:W-:Y:S02]  /*0e50*/  @UP0 ULDC.64 UR10, c[0x0][0xc58] ;  /* 0x00031600000a0ab9 */ /* 0x000fe40000000a00 */
[----:B------:R-:W-:-:S04]  /*0e60*/  UIMAD.WIDE.U32 UR4, UR7, UR10, URZ ;  /* 0x0000000a070472a5 */ /* 0x000fc8000f8e003f */
[----:B------:R-:W-:-:S04]  /*0e70*/  @UP0 USHF.R.U32.HI UR8, URZ, UR11, UR5 ;  /* 0x0000000b3f080299 */ /* 0x000fc80008011605 */
[----:B------:R-:W-:-:S12]  /*0e80*/  UIMAD UR4, UR8, UR6, URZ ;  /* 0x00000006080472a4 */ /* 0x000fd8000f8e023f */
.L_x_13890:
        /* <DEDUP_REMOVED lines=8> */
[----:B------:R-:W1:Y:S01]  /*0f10*/  LDC R8, c[0x0][0x448] ;  /* 0x00011200ff087b82 */ /* 0x000e620000000800 */
[----:B------:R-:W-:Y:S02]  /*0f20*/  UIMAD UR18, UR9, UR18, UR6 ;  /* 0x00000012091272a4 */ /* 0x000fe4000f8e0206 */
[----:B------:R-:W-:Y:S01]  /*0f30*/  UISETP.NE.AND.EX UP0, UPT, UR5, URZ, UPT, UP0 ;  /* 0x0000003f0500728c */ /* 0x000fe2000bf05300 */
[----:B------:R-:W-:-:S02]  /*0f40*/  ULDC.64 UR6, c[0x0][0x998] ;  /* 0x0002660000067ab9 */ /* 0x000fc40000000a00 */
[----:B------:R-:W-:Y:S01]  /*0f50*/  @UP2 ULDC UR10, c[0x0][0xc4c] ;  /* 0x00031300000a2ab9 */ /* 0x000fe20000000800 */
[----:B------:R-:W-:Y:S01]  /*0f60*/  UISETP.NE.U32.AND UP1, UPT, UR6, URZ, UPT ;  /* 0x0000003f0600728c */ /* 0x000fe2000bf25070 */
[----:B------:R-:W2:Y:S01]  /*0f70*/  LDC.64 R12, c[0x0][0x9e0] ;  /* 0x00027800ff0c7b82 */ /* 0x000ea20000000a00 */
[----:B------:R-:W-:Y:S01]  /*0f80*/  UIMAD.WIDE.U32 UR10, UR18, UR10, URZ ;  /* 0x0000000a120a72a5 */ /* 0x000fe2000f8e003f */
[----:B------:R-:W-:Y:S01]  /*0f90*/  PLOP3.LUT P0, PT, PT, PT, UP0, 0x80, 0x0 ;  /* 0x000000000000781c */ /* 0x000fe20003f0f008 */
[----:B------:R-:W-:Y:S01]  /*0fa0*/  @UP2 ULDC UR9, c[0x0][0xc50] ;  /* 0x0003140000092ab9 */ /* 0x000fe20000000800 */
[----:B------:R-:W-:Y:S01]  /*0fb0*/  UISETP.NE.AND.EX UP1, UPT, UR7, URZ, UPT, UP1 ;  /* 0x0000003f0700728c */ /* 0x000fe2000bf25310 */
[----:B------:R-:W-:Y:S01]  /*0fc0*/  UMOV UR39, UR18 ;  /* 0x0000001200277c82 */ /* 0x000fe20008000000 */
[----:B------:R-:W-:Y:S02]  /*0fd0*/  @UP2 USHF.R.U32.HI UR39, URZ, UR9, UR11 ;  /* 0x000000093f272299 */ /* 0x000fe4000801160b */
[----:B------:R-:W3:Y:S01]  /*0fe0*/  LDC R105, c[0x0][0x288] ;  /* 0x0000a200ff697b82 */ /* 0x000ee20000000800 */
[----:B------:R-:W-:Y:S01]  /*0ff0*/  @UP0 ULDC.64 UR10, c[0x0][0x9a8] ;  /* 0x00026a00000a0ab9 */ /* 0x000fe20000000a00 */
[----:B------:R-:W-:Y:S01]  /*1000*/  @UP0 USHF.R.S32.HI UR9, URZ, 0x1f, UR39 ;  /* 0x0000001f3f090899 */ /* 0x000fe20008011427 */
[----:B------:R-:W-:Y:S01]  /*1010*/  PLOP3.LUT P1, PT, PT, PT, UP1, 0x80, 0x0 ;  /* 0x000000000000781c */ /* 0x000fe20003f2f018 */
[----:B------:R-:W-:-:S02]  /*1020*/  @UP0 UIMAD.WIDE.U32 UR12, UR39, UR10, URZ ;  /* 0x0000000a270c02a5 */ /* 0x000fc4000f8e003f */
[----:B------:R-:W-:Y:S02]  /*1030*/  @UP0 UIMAD UR9, UR9, UR10, URZ ;  /* 0x0000000a090902a4 */ /* 0x000fe4000f8e023f */
[----:B------:R-:W4:Y:S01]  /*1040*/  LDC R9, c[0x0][0x2f0] ;  /* 0x0000bc00ff097b82 */ /* 0x000f220000000800 */
[----:B------:R-:W-:Y:S02]  /*1050*/  @UP1 USHF.R.S32.HI UR10, URZ, 0x1f, UR39 ;  /* 0x0000001f3f0a1899 */ /* 0x000fe40008011427 */
[----:B------:R-:W-:Y:S01]  /*1060*/  UIADD3 UR15, -UR39, URZ, URZ ;  /* 0x0000003f270f7290 */ /* 0x000fe2000fffe13f */
[----:B------:R-:W-:Y:S01]  /*1070*/  @UP1 ULDC.64 UR16, c[0x0][0x9b8] ;  /* 0x00026e0000101ab9 */ /* 0x000fe20000000a00 */
[----:B------:R-:W-:Y:S02]  /*1080*/  @UP0 UIMAD UR14, UR39, UR11, UR9 ;  /* 0x0000000b270e02a4 */ /* 0x000fe4000f8e0209 */
[----:B------:R-:W-:Y:S02]  /*1090*/  @UP1 UIMAD UR9, UR10, UR16, URZ ;  /* 0x000000100a0912a4 */ /* 0x000fe4000f8e023f */
        /* <DEDUP_REMOVED lines=23> */
[----:B-1----:R-:W-:Y:S01]  /*1210*/  ISETP.NE.AND P3, PT, R8, 0x1, PT ;  /* 0x000000010800780c */ /* 0x002fe20003f65270 */
[----:B------:R-:W-:Y:S01]  /*1220*/  IMAD.U32 R5, RZ, RZ, UR5 ;  /* 0x00000005ff057e24 */ /* 0x000fe2000f8e00ff */
[----:B------:R-:W1:Y:S01]  /*1230*/  LDC R8, c[0x0][0x424] ;  /* 0x00010900ff087b82 */ /* 0x000e620000000800 */
[----:B------:R-:W-:Y:S01]  /*1240*/  IMAD.U32 R7, RZ, RZ, UR7 ;  /* 0x00000007ff077e24 */ /* 0x000fe2000f8e00ff */
[----:B------:R-:W-:Y:S02]  /*1250*/  ULOP3.LUT UR8, URZ, UR8, URZ, 0x33, !UPT ;  /* 0x000000083f087292 */ /* 0x000fe4000f8e333f */
[----:B------:R3:W5:Y:S01]  /*1260*/  @P0 LDG.E R3, desc[UR48][R4.64] ;  /* 0x0000003004030981 */ /* 0x000762000c1e1900 */
[----:B------:R-:W-:Y:S01]  /*1270*/  ULDC UR4, c[0x0][0xc3c] ;  /* 0x00030f0000047ab9 */ /* 0x000fe20000000800 */
[----:B------:R-:W-:Y:S01]  /*1280*/  ULDC.64 UR6, c[0x0][0x418] ;  /* 0x0001060000067ab9 */ /* 0x000fe20000000a00 */
[----:B------:R-:W-:Y:S01]  /*1290*/  ULDC UR5, c[0x0][0x988] ;  /* 0x0002620000057ab9 */ /* 0x000fe20000000800 */
[----:B------:R-:W5:Y:S01]  /*12a0*/  @P1 LDG.E R0, desc[UR48][R6.64] ;  /* 0x0000003006001981 */ /* 0x000f62000c1e1900 */
[----:B------:R-:W-:Y:S01]  /*12b0*/  UIADD3 UR4, UR8, UR4, URZ ;  /* 0x0000000408047290 */ /* 0x000fe2000fffe03f */
[----:B------:R-:W-:Y:S01]  /*12c0*/  ISETP.NE.U32.AND P0, PT, RZ, UR6, PT ;  /* 0x00000006ff007c0c */ /* 0x000fe2000bf05070 */
[----:B------:R-:W4:Y:S01]  /*12d0*/  @P3 LDC R10, c[0x0][0x44c] ;  /* 0x00011300ff0a3b82 */ /* 0x000f220000000800 */
[----:B--2---:R-:W-:Y:S01]  /*12e0*/  ISETP.GE.AND P2, PT, R13, 0x1, PT ;  /* 0x000000010d00780c */ /* 0x004fe20003f46270 */
[----:B------:R-:W-:Y:S01]  /*12f0*/  UIMAD UR41, UR4, 0xc0, URZ ;  /* 0x000000c0042978a4 */ /* 0x000fe2000f8e023f */
[----:B------:R-:W-:-:S02]  /*1300*/  ISETP.NE.AND.EX P0, PT, RZ, UR7, PT, P0 ;  /* 0x00000007ff007c0c */ /* 0x000fc4000bf05300 */
[----:B---3--:R-:W-:Y:S01]  /*1310*/  IADD3 R5, -R105, 0x1, RZ ;  /* 0x0000000169057810 */ /* 0x008fe20007ffe1ff */
[----:B------:R-:W-:Y:S01]  /*1320*/  UIADD3 UR4, UR41, 0xbf, URZ ;  /* 0x000000bf29047890 */ /* 0x000fe2000fffe03f */
[----:B0-----:R-:W-:Y:S01]  /*1330*/  LOP3.LUT R2, R2, 0xffffffef, RZ, 0xc0, !PT ;  /* 0xffffffef02027812 */ /* 0x001fe200078ec0ff */
[----:B------:R-:W0:Y:S03]  /*1340*/  @P3 LDC R11, c[0x0][0x450] ;  /* 0x00011400ff0b3b82 */ /* 0x000e260000000800 */
[----:B------:R-:W-:-:S04]  /*1350*/  @P3 LOP3.LUT R2, R2, 0x10, RZ, 0xfc, !PT ;  /* 0x0000001002023812 */ /* 0x000fc800078efcff */
[----:B------:R-:W-:-:S04]  /*1360*/  LOP3.LUT R2, R2, 0xfffffff7, RZ, 0xc0, !PT ;  /* 0xfffffff702027812 */ /* 0x000fc800078ec0ff */
[----:B------:R-:W-:Y:S01]  /*1370*/  @P2 LOP3.LUT R2, R2, 0x8, RZ, 0xfc, !PT ;  /* 0x0000000802022812 */ /* 0x000fe200078efcff */
[----:B----4-:R-:W-:-:S04]  /*1380*/  @P3 IMAD.HI.U32 R4, R10, UR4, RZ ;  /* 0x000000040a043c27 */ /* 0x010fc8000f8e00ff */
[----:B-----5:R-:W-:Y:S01]  /*1390*/  FMUL.FTZ R0, R3, R0 ;  /* 0x0000000003007220 */ /* 0x020fe20000410000 */
[----:B------:R-:W-:Y:S01]  /*13a0*/  IMAD.U32 R3, RZ, RZ, UR4 ;  /* 0x00000004ff037e24 */ /* 0x000fe2000f8e00ff */
[----:B0-----:R-:W-:Y:S02]  /*13b0*/  @P3 SHF.R.U32.HI R3, RZ, R11, R4 ;  /* 0x0000000bff033219 */ /* 0x001fe40000011604 */
[----:B------:R-:W-:Y:S01]  /*13c0*/  FMUL.FTZ R6, R0, UR5 ;  /* 0x0000000500067c20 */ /* 0x000fe20008410000 */
[----:B-1----:R-:W-:-:S04]  /*13d0*/  SEL R0, R8, 0x1, P0 ;  /* 0x0000000108007807 */ /* 0x002fc80000000000 */
[----:B------:R-:W-:Y:S01]  /*13e0*/  R2UR UR42, R6 ;  /* 0x00000000062a72ca */ /* 0x000fe200000e0000 */
[CC--:B------:R-:W-:Y:S02]  /*13f0*/  IMAD R6, R0.reuse, R9.reuse, R5 ;  /* 0x0000000900067224 */ /* 0x0c0fe400078e0205 */
        /* <DEDUP_REMOVED lines=14> */
.L_x_13892:
[----:B------:R-:W-:-:S13]  /*14e0*/  ISETP.NE.AND P0, PT, R13, 0x1, PT ;  /* 0x000000010d00780c */ /* 0x000fda0003f05270 */
[----:B------:R-:W0:Y:S02]  /*14f0*/  @P0 LDC.64 R6, c[0x0][0x9e8] ;  /* 0x00027a00ff060b82 */ /* 0x000e240000000a00 */
[----:B0-----:R-:W-:-:S05]  /*1500*/  @P0 IMAD.HI.U32 R6, R4, R6, RZ ;  /* 0x0000000604060227 */ /* 0x001fca00078e00ff */
[----:B------:R-:W-:-:S07]  /*1510*/  @P0 SHF.R.U32.HI R4, RZ, R7, R6 ;  /* 0x00000007ff040219 */ /* 0x000fce0000011606 */
.L_x_13893:
[----:B------:R-:W-:-:S05]  /*1520*/  IMAD R4, R4, R13, R13 ;  /* 0x0000000d04047224 */ /* 0x000fca00078e020d */
[----:B------:R-:W-:-:S07]  /*1530*/  VIMNMX R3, R3, R4, PT ;  /* 0x0000000403037248 */ /* 0x000fce0003fe0100 */
.L_x_13891:
        /* <DEDUP_REMOVED lines=29> */
.L_x_13895:
[----:B------:R-:W-:-:S13]  /*1710*/  ISETP.NE.AND P0, PT, R13, 0x1, PT ;  /* 0x000000010d00780c */ /* 0x000fda0003f05270 */
[----:B------:R-:W0:Y:S02]  /*1720*/  @P0 LDC.64 R4, c[0x0][0x9e8] ;  /* 0x00027a00ff040b82 */ /* 0x000e240000000a00 */
[----:B0-----:R-:W-:-:S05]  /*1730*/  @P0 IMAD.HI.U32 R0, R6, R4, RZ ;  /* 0x0000000406000227 */ /* 0x001fca00078e00ff */
[----:B------:R-:W-:-:S07]  /*1740*/  @P0 SHF.R.U32.HI R6, RZ, R5, R0 ;  /* 0x00000005ff060219 */ /* 0x000fce0000011600 */
.L_x_13896:
[----:B------:R-:W-:-:S05]  /*1750*/  IMAD R6, R6, R13, RZ ;  /* 0x0000000d06067224 */ /* 0x000fca00078e02ff */
[----:B------:R-:W-:-:S13]  /*1760*/  R2UR UR5, R6 ;  /* 0x00000000060572ca */ /* 0x000fda00000e0000 */
[----:B------:R-:W-:-:S04]  /*1770*/  UISETP.LT.AND UP0, UPT, UR4, UR5, UPT ;  /* 0x000000050400728c */ /* 0x000fc8000bf01270 */
[----:B------:R-:W-:-:S12]  /*1780*/  USEL UR4, UR4, UR5, !UP0 ;  /* 0x0000000504047287 */ /* 0x000fd8000c000000 */
.L_x_13894:
        /* <DEDUP_REMOVED lines=22> */
[----:B------:R-:W-:Y:S01]  /*18f0*/  ISETP.GT.AND P1, PT, R104, UR43, PT ;  /* 0x0000002b68007c0c */ /* 0x000fe2000bf24270 */
[----:B------:R-:W-:Y:S01]  /*1900*/  IMAD.MOV.U32 R26, RZ, RZ, RZ ;  /* 0x000000ffff1a7224 */ /* 0x000fe200078e00ff */
[----:B------:R-:W-:Y:S02]  /*1910*/  CS2R R28, SRZ ;  /* 0x00000000001c7805 */ /* 0x000fe4000001ff00 */
[----:B------:R-:W-:-:S09]  /*1920*/  CS2R R56, SRZ ;  /* 0x0000000000387805 */ /* 0x000fd2000001ff00 */
[----:B------:R-:W-:Y:S05]  /*1930*/  @!P1 BRA `(.L_x_13897) ;  /* 0x000000ec00349947 */ /* 0x000fea0003800000 */
[----:B------:R-:W0:Y:S01]  /*1940*/  S2R R4, SR_TID.X ;  /* 0x0000000000047919 */ /* 0x000e220000002100 */
[----:B------:R-:W1:Y:S01]  /*1950*/  S2UR UR44, SR_CgaCtaId ;  /* 0x00000000002c79c3 */ /* 0x000e620000008800 */
[----:B------:R-:W-:Y:S02]  /*1960*/  UMOV UR45, 0x400 ;  /* 0x00000400002d7882 */ /* 0x000fe40000000000 */
[----:B-1----:R-:W-:Y:S01]  /*1970*/  ULEA UR45, UR44, UR45, 0x18 ;  /* 0x0000002d2c2d7291 */ /* 0x002fe2000f8ec03f */
[----:B0-----:R-:W-:-:S05]  /*1980*/  VIADD R6, R4, 0xffffff80 ;  /* 0xffffff8004067836 */ /* 0x001fca0000000000 */
[----:B------:R-:W-:-:S04]  /*1990*/  SHF.R.S32.HI R4, RZ, 0x1f, R6 ;  /* 0x0000001fff047819 */ /* 0x000fc80000011406 */
[----:B------:R-:W-:-:S04]  /*19a0*/  LEA.HI R4, R4, R6, RZ, 0x7 ;  /* 0x0000000604047211 */ /* 0x000fc800078f38ff */
[----:B------:R-:W-:-:S05]  /*19b0*/  SHF.R.S32.HI R4, RZ, 0x7, R4 ;  /* 0x00000007ff047819 */ /* 0x000fca0000011404 */
[----:B------:R-:W0:Y:S02]  /*19c0*/  SHFL.IDX PT, R0, R4, RZ, 0x1f ;  /* 0x00001fff04007589 */ /* 0x000e2400000e0000 */
[----:B0-----:R-:W-:-:S13]  /*19d0*/  R2UR UR6, R0 ;  /* 0x00000000000672ca */ /* 0x001fda00000e0000 */
        /* <DEDUP_REMOVED lines=26> */
.L_x_13898:
        /* <DEDUP_REMOVED lines=9> */
.L_x_14073:
[----:B------:R-:W-:Y:S05]  /*1c10*/  @!P0 BRA `(.L_x_13900) ;  /* 0x0000000000048947 */ /* 0x000fea0003800000 */
[----:B------:R-:W-:Y:S01]  /*1c20*/  BPT.TRAP 0x1 ;  /* 0x000000040000795c */ /* 0x000fe20000300000 */
.L_x_13900:
[----:B0-----:R-:W-:Y:S02]  /*1c30*/  IMAD.U32 R3, RZ, RZ, UR37 ;  /* 0x00000025ff037e24 */ /* 0x001fe4000f8e00ff */
[----:B------:R-:W-:-:S03]  /*1c40*/  IMAD.U32 R0, RZ, RZ, UR36 ;  /* 0x00000024ff007e24 */ /* 0x000fc6000f8e00ff */
[----:B------:R-:W-:Y:S02]  /*1c50*/  LEA R3, R3, UR45, 0x3 ;  /* 0x0000002d03037c11 */ /* 0x000fe4000f8e18ff */
[----:B------:R-:W-:-:S04]  /*1c60*/  SHF.L.U32 R0, R0, 0x1f, RZ ;  /* 0x0000001f00007819 */ /* 0x000fc800000006ff */
[----:B------:R0:W1:Y:S01]  /*1c70*/  SYNCS.PHASECHK.TRANS64.TRYWAIT P1, [R3+URZ+0x13230], R0 ;  /* 0x01323000030075a7 */ /* 0x000062000802017f */
[----:B------:R-:W-:Y:S05]  /*1c80*/  @!P0 BRA `(.L_x_13901) ;  /* 0x0000000000048947 */ /* 0x000fea0003800000 */
[----:B------:R-:W-:Y:S01]  /*1c90*/  BPT.TRAP 0x1 ;  /* 0x000000040000795c */ /* 0x000fe20000300000 */
.L_x_13901:
[----:B-1----:R-:W-:Y:S05]  /*1ca0*/  @P1 BRA `(.L_x_13902) ;  /* 0x0000000000081947 */ /* 0x002fea0003800000 */
[----:B------:R-:W1:Y:S02]  /*1cb0*/  SYNCS.PHASECHK.TRANS64.TRYWAIT P1, [R3+URZ+0x13230], R0 ;  /* 0x01323000030075a7 */ /* 0x000e64000802017f */
[----:B-1----:R-:W-:Y:S05]  /*1cc0*/  @!P1 BRA `(.L_x_13903) ;  /* 0x0000015800209947 */ /* 0x002fea0003800000 */
.L_x_13902:
        /* <DEDUP_REMOVED lines=11> */
[----:B------:R-:W-:-:S03]  /*1d80*/  UMOV UR7, 0x80000020 ;  /* 0x8000002000077882 */ /* 0x000fc60000000000 */
        /* <DEDUP_REMOVED lines=10> */
[----:B------:R-:W-:Y:S01]  /*1e30*/  UIADD3 UR13, UR12, 0x182, URZ ;  /* 0x000001820c0d7890 */ /* 0x000fe2000fffe03f */
[----:B------:R-:W-:-:S02]  /*1e40*/  WARPGROUP.DEPBAR.LE gsb0, 0x0 ;  /* 0x00008000000079c5 */ /* 0x000fc40000010000 */
        /* <DEDUP_REMOVED lines=20> */
[----:B------:R-:W-:Y:S02]  /*1f90*/  UIADD3 UR10, UR12, 0x82, URZ ;  /* 0x000000820c0a7890 */ /* 0x000fe4000fffe03f */
        /* <DEDUP_REMOVED lines=28> */
.L_x_13904:
[----:B------:R-:W2:Y:S01]  /*2160*/  LDC R107, c[0x0][0x448] ;  /* 0x00011200ff6b7b82 */ /* 0x000ea20000000800 */
[----:B------:R-:W-:Y:S01]  /*2170*/  VIADD R5, R19, UR41 ;  /* 0x0000002913057c36 */ /* 0x000fe20008000000 */
[----:B------:R-:W-:Y:S01]  /*2180*/  R2UR UR6, R3 ;  /* 0x00000000030672ca */ /* 0x000fe200000e0000 */
[----:B------:R-:W-:Y:S01]  /*2190*/  IMAD.MOV.U32 R9, RZ, RZ, -0xa0 ;  /* 0xffffff60ff097424 */ /* 0x000fe200078e00ff */
[----:B------:R-:W-:Y:S01]  /*21a0*/  LOP3.LUT P1, RZ, R2, 0x8, RZ, 0xc0, !PT ;  /* 0x0000000802ff7812 */ /* 0x000fe2000782c0ff */
[----:B------:R-:W-:Y:S01]  /*21b0*/  ULDC UR21, c[0x0][0x9dc] ;  /* 0x0002770000157ab9 */ /* 0x000fe20000000800 */
[----:B------:R-:W-:Y:S01]  /*21c0*/  ULDC UR7, c[0x0][0x9e0] ;  /* 0x0002780000077ab9 */ /* 0x000fe20000000800 */
[----:B------:R-:W-:Y:S01]  /*21d0*/  IMAD R9, R104, R9, 0xa1 ;  /* 0x000000a168097424 */ /* 0x000fe200078e0209 */
[----:B------:R-:W3:Y:S07]  /*21e0*/  LDC R6, c[0x0][0x288] ;  /* 0x0000a200ff067b82 */ /* 0x000eee0000000800 */
[----:B------:R-:W-:-:S04]  /*21f0*/  UIADD3 UR6, UR6, 0x13240, URZ ;  /* 0x0001324006067890 */ /* 0x000fc8000fffe03f */
[----:B------:R-:W-:Y:S01]  /*2200*/  UPRMT UR6, UR44, 0x654, UR6 ;  /* 0x000006542c067896 */ /* 0x000fe20008000006 */
[----:B--2---:R-:W-:-:S08]  /*2210*/  ISETP.NE.AND P2, PT, R107, 0x1, PT ;  /* 0x000000016b00780c */ /* 0x004fd00003f45270 */
[----:B------:R-:W-:Y:S01]  /*2220*/  SYNCS.ARRIVE.TRANS64.RED.A1T0 RZ, [UR6], RZ ;  /* 0x000000ffffff79a7 */ /* 0x000fe20008100406 */
[----:B------:R-:W-:-:S04]  /*2230*/  ULOP3.LUT UR6, URZ, UR21, URZ, 0x33, !UPT ;  /* 0x000000153f067292 */ /* 0x000fc8000f8e333f */
[----:B01----:R-:W0:Y:S08]  /*2240*/  @P2 LDC R0, c[0x0][0x44c] ;  /* 0x00011300ff002b82 */ /* 0x003e300000000800 */
[----:B------:R-:W1:Y:S01]  /*2250*/  @P2 LDC R7, c[0x0][0x450] ;  /* 0x00011400ff072b82 */ /* 0x000e620000000800 */
[----:B0-----:R-:W-:-:S05]  /*2260*/  @P2 IMAD.HI.U32 R0, R5, R0, RZ ;  /* 0x0000000005002227 */ /* 0x001fca00078e00ff */
[----:B-1----:R-:W-:Y:S01]  /*2270*/  @P2 SHF.R.U32.HI R5, RZ, R7, R0 ;  /* 0x00000007ff052219 */ /* 0x002fe20000011600 */
[----:B------:R-:W-:Y:S02]  /*2280*/  IMAD R0, R104, -0xa0, R17 ;  /* 0xffffff6068007824 */ /* 0x000fe400078e0211 */
[----:B------:R-:W-:Y:S02]  /*2290*/  IMAD R7, R18, -0x2, R9 ;  /* 0xfffffffe12077824 */ /* 0x000fe400078e0209 */
[----:B------:R-:W0:Y:S01]  /*22a0*/  SHFL.IDX PT, R13, R5, RZ, 0x1c1f ;  /* 0x001c1fff050d7589 */ /* 0x000e2200000e0000 */
[----:B------:R-:W-:Y:S02]  /*22b0*/  VIADD R3, R0, 0xa0 ;  /* 0x000000a000037836 */ /* 0x000fe40000000000 */
[----:B---3--:R-:W-:Y:S01]  /*22c0*/  IADD3 R0, R7, -R6, R17 ;  /* 0x8000000607007210 */ /* 0x008fe20007ffe011 */
[----:B------:R-:W-:Y:S02]  /*22d0*/  VIADD R9, R9, 0xffffffff ;  /* 0xffffffff09097836 */ /* 0x000fe40000000000 */
[----:B------:R-:W-:-:S02]  /*22e0*/  IMAD R8, R18, -0x2, R3 ;  /* 0xfffffffe12087824 */ /* 0x000fc400078e0203 */
[C---:B------:R-:W-:Y:S02]  /*22f0*/  VIADD R3, R0.reuse, UR7 ;  /* 0x0000000700037c36 */ /* 0x040fe40008000000 */
[----:B------:R-:W-:Y:S02]  /*2300*/  VIADD R0, R0, UR6 ;  /* 0x0000000600007c36 */ /* 0x000fe40008000000 */
[----:B------:R-:W-:Y:S01]  /*2310*/  VIADD R7, R7, 0xffffffff ;  /* 0xffffffff07077836 */ /* 0x000fe20000000000 */
[----:B0-----:R-:W-:Y:S01]  /*2320*/  VIADDMNMX R10, R13, R3, R8, PT ;  /* 0x000000030d0a7246 */ /* 0x001fe20003800108 */
        /* <DEDUP_REMOVED lines=15> */
.L_x_13907:
[----:B------:R-:W-:Y:S02]  /*2420*/  ULDC UR6, c[0x0][0x9e4] ;  /* 0x0002790000067ab9 */ /* 0x000fe40000000800 */
[----:B------:R-:W-:-:S05]  /*2430*/  IMAD.U32 R15, RZ, RZ, UR6 ;  /* 0x00000006ff0f7e24 */ /* 0x000fca000f8e00ff */
[----:B------:R-:W-:-:S13]  /*2440*/  ISETP.NE.AND P1, PT, R15, 0x1, PT ;  /* 0x000000010f00780c */ /* 0x000fda0003f25270 */
[----:B------:R-:W0:Y:S02]  /*2450*/  @P1 LDC.64 R20, c[0x0][0x9e8] ;  /* 0x00027a00ff141b82 */ /* 0x000e240000000a00 */
[----:B0-----:R-:W-:-:S05]  /*2460*/  @P1 IMAD.HI.U32 R14, R12, R20, RZ ;  /* 0x000000140c0e1227 */ /* 0x001fca00078e00ff */
[----:B------:R-:W-:-:S07]  /*2470*/  @P1 SHF.R.U32.HI R12, RZ, R21, R14 ;  /* 0x00000015ff0c1219 */ /* 0x000fce000001160e */
.L_x_13908:
[----:B------:R-:W-:Y:S05]  /*2480*/  BSYNC B0 ;  /* 0x0000000000007941 */ /* 0x000fea0003800000 */
.L_x_13906:
[----:B------:R-:W-:-:S05]  /*2490*/  IMAD R12, R12, R15, R7 ;  /* 0x0000000f0c0c7224 */ /* 0x000fca00078e0207 */
[----:B------:R-:W-:Y:S02]  /*24a0*/  VIADDMNMX R10, R12, R15, R10, PT ;  /* 0x0000000f0c0a7246 */ /* 0x000fe4000380010a */
[----:B------:R-:W-:-:S07]  /*24b0*/  VIMNMX R11, R11, R12, !PT ;  /* 0x0000000c0b0b7248 */ /* 0x000fce0007fe0100 */
.L_x_13905:
[C---:B------:R-:W-:Y:S01]  /*24c0*/  ISETP.GE.AND P2, PT, R9.reuse, 0x2, PT ;  /* 0x000000020900780c */ /* 0x040fe20003f46270 */
[----:B------:R-:W0:Y:S01]  /*24d0*/  SHFL.IDX PT, R5, R5, 0x1, 0x1c1f ;  /* 0x003c1f0005057f89 */ /* 0x000e2200000e0000 */
[C---:B------:R-:W-:Y:S02]  /*24e0*/  ISETP.GE.AND P1, PT, R9.reuse, 0x9, PT ;  /* 0x000000090900780c */ /* 0x040fe40003f26270 */
[----:B------:R-:W-:Y:S02]  /*24f0*/  LOP3.LUT R16, R16, 0xefffffff, RZ, 0xc0, !PT ;  /* 0xefffffff10107812 */ /* 0x000fe400078ec0ff */
[C---:B------:R-:W-:Y:S02]  /*2500*/  ISETP.GE.AND P3, PT, R9.reuse, 0xa, PT ;  /* 0x0000000a0900780c */ /* 0x040fe40003f66270 */
[----:B------:R-:W-:Y:S02]  /*2510*/  LOP3.LUT R2, R2, 0xfffffffb, RZ, 0xc0, !PT ;  /* 0xfffffffb02027812 */ /* 0x000fe400078ec0ff */
[----:B------:R-:W-:-:S03]  /*2520*/  ISETP.GE.AND P4, PT, R9, 0x2a, PT ;  /* 0x0000002a0900780c */ /* 0x000fc60003f86270 */
[----:B------:R-:W-:Y:S02]  /*2530*/  @P2 LOP3.LUT R16, R16, 0x10000000, RZ, 0xfc, !PT ;  /* 0x1000000010102812 */ /* 0x000fe400078efcff */
[C---:B------:R-:W-:Y:S02]  /*2540*/  ISETP.GT.AND P2, PT, R11.reuse, 0x1, !P2 ;  /* 0x000000010b00780c */ /* 0x040fe40005744270 */
[----:B------:R-:W-:Y:S02]  /*2550*/  LOP3.LUT R16, R16, 0xdfffffff, RZ, 0xc0, !PT ;  /* 0xdfffffff10107812 */ /* 0x000fe400078ec0ff */
[----:B------:R-:W-:Y:S02]  /*2560*/  ISETP.LT.OR P2, PT, R10, 0x2, P2 ;  /* 0x000000020a00780c */ /* 0x000fe40001741670 */
[----:B------:R-:W-:Y:S02]  /*2570*/  @P1 LOP3.LUT R16, R16, 0x20000000, RZ, 0xfc, !PT ;  /* 0x2000000010101812 */ /* 0x000fe400078efcff */
[----:B------:R-:W-:-:S02]  /*2580*/  ISETP.GT.AND P1, PT, R11, 0x8, !P1 ;  /* 0x000000080b00780c */ /* 0x000fc40004f24270 */
[----:B------:R-:W-:Y:S01]  /*2590*/  FSEL R89, R89, -INF , !P2 ;  /* 0xff80000059597808 */ /* 0x000fe20005000000 */
[----:B0-----:R-:W-:Y:S01]  /*25a0*/  IMAD.IADD R0, R0, 0x1, R5 ;  /* 0x0000000100007824 */ /* 0x001fe200078e0205 */
[----:B------:R-:W-:Y:S02]  /*25b0*/  ISETP.LT.OR P1, PT, R10, 0x9, P1 ;  /* 0x000000090a00780c */ /* 0x000fe40000f21670 */
[----:B------:R-:W-:Y:S02]  /*25c0*/  ISETP.GE.AND P2, PT, R9, 0x11, PT ;  /* 0x000000110900780c */ /* 0x000fe40003f46270 */
[----:B------:R-:W-:Y:S02]  /*25d0*/  FSEL R92, R92, -INF , !P1 ;  /* 0xff8000005c5c7808 */ /* 0x000fe40004800000 */
[----:B------:R-:W-:Y:S02]  /*25e0*/  ISETP.GT.AND P1, PT, R11, 0x9, !P3 ;  /* 0x000000090b00780c */ /* 0x000fe40005f24270 */
[----:B------:R-:W-:-:S02]  /*25f0*/  LOP3.LUT R16, R16, 0xbfffffff, RZ, 0xc0, !PT ;  /* 0xbfffffff10107812 */ /* 0x000fc400078ec0ff */
[----:B------:R-:W-:Y:S02]  /*2600*/  ISETP.LT.OR P1, PT, R10, 0xa, P1 ;  /* 0x0000000a0a00780c */ /* 0x000fe40000f21670 */
[----:B------:R-:W-:Y:S02]  /*2610*/  @P3 LOP3.LUT R16, R16, 0x40000000, RZ, 0xfc, !PT ;  /* 0x4000000010103812 */ /* 0x000fe400078efcff */
[----:B------:R-:W-:Y:S02]  /*2620*/  FSEL R93, R93, -INF , !P1 ;  /* 0xff8000005d5d7808 */ /* 0x000fe40004800000 */
[----:B------:R-:W-:Y:S02]  /*2630*/  @P2 LOP3.LUT R2, R2, 0x4, RZ, 0xfc, !PT ;  /* 0x0000000402022812 */ /* 0x000fe400078efcff */
[----:B------:R-:W-:Y:S02]  /*2640*/  ISETP.GT.AND P1, PT, R11, 0x10, !P2 ;  /* 0x000000100b00780c */ /* 0x000fe40005724270 */
[----:B------:R-:W-:-:S02]  /*2650*/  ISETP.GE.AND P2, PT, R9, 0x12, PT ;  /* 0x000000120900780c */ /* 0x000fc40003f46270 */
[----:B------:R-:W-:Y:S02]  /*2660*/  ISETP.LT.OR P1, PT, R10, 0x11, P1 ;  /* 0x000000110a00780c */ /* 0x000fe40000f21670 */
[----:B------:R-:W-:Y:S02]  /*2670*/  LOP3.LUT R2, R2, 0xfffffffd, RZ, 0xc0, !PT ;  /* 0xfffffffd02027812 */ /* 0x000fe400078ec0ff */
[----:B------:R-:W-:Y:S02]  /*2680*/  FSEL R96, R96, -INF , !P1 ;  /* 0xff80000060607808 */ /* 0x000fe40004800000 */
[----:B------:R-:W-:Y:S02]  /*2690*/  ISETP.GT.AND P1, PT, R11, 0x11, !P2 ;  /* 0x000000110b00780c */ /* 0x000fe40005724270 */
[----:B------:R-:W-:Y:S02]  /*26a0*/  LOP3.LUT R16, R16, 0x7fffffff, RZ, 0xc0, !PT ;  /* 0x7fffffff10107812 */ /* 0x000fe400078ec0ff */
[----:B------:R-:W-:-:S02]  /*26b0*/  ISETP.LT.OR P1, PT, R10, 0x12, P1 ;  /* 0x000000120a00780c */ /* 0x000fc40000f21670 */
[----:B------:R-:W-:Y:S02]  /*26c0*/  @P2 LOP3.LUT R2, R2, 0x2, RZ, 0xfc, !PT ;  /* 0x0000000202022812 */ /* 0x000fe400078efcff */
[----:B------:R-:W-:Y:S02]  /*26d0*/  ISETP.GE.AND P2, PT, R9, 0x19, PT ;  /* 0x000000190900780c */ /* 0x000fe40003f46270 */
[----:B------:R-:W-:Y:S02]  /*26e0*/  FSEL R97, R97, -INF , !P1 ;  /* 0xff80000061617808 */ /* 0x000fe40004800000 */
[----:B------:R-:W-:Y:S02]  /*26f0*/  LOP3.LUT R2, R2, 0xfffffffe, RZ, 0xc0, !PT ;  /* 0xfffffffe02027812 */ /* 0x000fe400078ec0ff */
[----:B------:R-:W-:Y:S02]  /*2700*/  ISETP.GT.AND P1, PT, R11, 0x18, !P2 ;  /* 0x000000180b00780c */ /* 0x000fe40005724270 */
[----:B------:R-:W-:-:S02]  /*2710*/  ISETP.GE.AND P3, PT, R9, 0x22, PT ;  /* 0x000000220900780c */ /* 0x000fc40003f66270 */
[----:B------:R-:W-:Y:S02]  /*2720*/  ISETP.LT.OR P1, PT, R10, 0x19, P1 ;  /* 0x000000190a00780c */ /* 0x000fe40000f21670 */
[----:B------:R-:W-:Y:S02]  /*2730*/  VIADDMNMX R3, R5, R3, R8, PT ;  /* 0x0000000305037246 */ /* 0x000fe40003800108 */
[----:B------:R-:W-:Y:S02]  /*2740*/  @P2 LOP3.LUT R2, R2, 0x1, RZ, 0xfc, !PT ;  /* 0x0000000102022812 */ /* 0x000fe400078efcff */
[----:B------:R-:W-:Y:S02]  /*2750*/  ISETP.GE.AND P2, PT, R9, 0x1a, PT ;  /* 0x0000001a0900780c */ /* 0x000fe40003f46270 */
[----:B------:R-:W-:Y:S02]  /*2760*/  FSEL R100, R100, -INF , !P1 ;  /* 0xff80000064647808 */ /* 0x000fe40004800000 */
[----:B------:R-:W-:-:S04]  /*2770*/  ISETP.GT.AND P1, PT, R11, 0x19, !P2 ;  /* 0x000000190b00780c */ /* 0x000fc80005724270 */
[----:B------:R-:W-:-:S04]  /*2780*/  ISETP.LT.OR P1, PT, R10, 0x1a, P1 ;  /* 0x0000001a0a00780c */ /* 0x000fc80000f21670 */
[----:B------:R-:W-:Y:S02]  /*2790*/  FSEL R101, R101, -INF , !P1 ;  /* 0xff80000065657808 */ /* 0x000fe40004800000 */
[----:B------:R-:W-:Y:S02]  /*27a0*/  ISETP.GE.AND P1, PT, R9, 0x21, PT ;  /* 0x000000210900780c */ /* 0x000fe40003f26270 */
[----:B------:R-:W-:Y:S02]  /*27b0*/  @P2 LOP3.LUT R16, R16, 0x80000000, RZ, 0xfc, !PT ;  /* 0x8000000010102812 */ /* 0x000fe400078efcff */
[----:B------:R-:W-:Y:S02]  /*27c0*/  ISETP.GT.AND P2, PT, R11, 0x20, !P1 ;  /* 0x000000200b00780c */ /* 0x000fe40004f44270 */
[----:B------:R-:W-:Y:S02]  /*27d0*/  LOP3.LUT R16, R16, 0xfffffffe, RZ, 0xc0, !PT ;  /* 0xfffffffe10107812 */ /* 0x000fe400078ec0ff */
[----:B------:R-:W-:-:S02]  /*27e0*/  ISETP.LT.OR P2, PT, R10, 0x21, P2 ;  /* 0x000000210a00780c */ /* 0x000fc40001741670 */
[----:B------:R-:W-:Y:S02]  /*27f0*/  @P3 LOP3.LUT R16, R16, 0x1, RZ, 0xfc, !PT ;  /* 0x0000000110103812 */ /* 0x000fe400078efcff */
[----:B------:R-:W-:Y:S02]  /*2800*/  FSEL R72, R72, -INF , !P2 ;  /* 0xff80000048487808 */ /* 0x000fe40005000000 */
[----:B------:R-:W-:Y:S02]  /*2810*/  ISETP.GT.AND P2, PT, R11, 0x21, !P3 ;  /* 0x000000210b00780c */ /* 0x000fe40005f44270 */
[----:B------:R-:W-:Y:S02]  /*2820*/  LOP3.LUT R16, R16, 0xffdfffff, RZ, 0xc0, !PT ;  /* 0xffdfffff10107812 */ /* 0x000fe400078ec0ff */
[----:B------:R-:W-:Y:S02]  /*2830*/  ISETP.LT.OR P2, PT, R10, 0x22, P2 ;  /* 0x000000220a00780c */ /* 0x000fe40001741670 */
[----:B------:R-:W-:-:S02]  /*2840*/  @P4 LOP3.LUT R16, R16, 0x200000, RZ, 0xfc, !PT ;  /* 0x0020000010104812 */ /* 0x000fc400078efcff */
[----:B------:R-:W-:Y:S02]  /*2850*/  FSEL R73, R73, -INF , !P2 ;  /* 0xff80000049497808 */ /* 0x000fe40005000000 */
[----:B------:R-:W-:Y:S02]  /*2860*/  ISETP.GE.AND P2, PT, R9, 0x29, PT ;  /* 0x000000290900780c */ /* 0x000fe40003f46270 */
[----:B------:R-:W-:Y:S02]  /*2870*/  LOP3.LUT R16, R16, 0xffefffff, RZ, 0xc0, !PT ;  /* 0xffefffff10107812 */ /* 0x000fe400078ec0ff */
        /* <DEDUP_REMOVED lines=188> */
.L_x_13911:
[----:B------:R-:W-:Y:S02]  /*3440*/  ULDC UR6, c[0x0][0x9e4] ;  /* 0x0002790000067ab9 */ /* 0x000fe40000000800 */
[----:B------:R-:W-:-:S05]  /*3450*/  IMAD.U32 R10, RZ, RZ, UR6 ;  /* 0x00000006ff0a7e24 */ /* 0x000fca000f8e00ff */
[----:B------:R-:W-:-:S13]  /*3460*/  ISETP.NE.AND P6, PT, R10, 0x1, PT ;  /* 0x000000010a00780c */ /* 0x000fda0003fc5270 */
[----:B------:R-:W0:Y:S02]  /*3470*/  @P6 LDC.64 R8, c[0x0][0x9e8] ;  /* 0x00027a00ff086b82 */ /* 0x000e240000000a00 */
[----:B0-----:R-:W-:-:S05]  /*3480*/  @P6 IMAD.HI.U32 R8, R5, R8, RZ ;  /* 0x0000000805086227 */ /* 0x001fca00078e00ff */
[----:B------:R-:W-:-:S07]  /*3490*/  @P6 SHF.R.U32.HI R5, RZ, R9, R8 ;  /* 0x00000009ff056219 */ /* 0x000fce0000011608 */
.L_x_13912:
[----:B------:R-:W-:Y:S05]  /*34a0*/  BSYNC B0 ;  /* 0x0000000000007941 */ /* 0x000fea0003800000 */
.L_x_13910:
[----:B------:R-:W-:-:S05]  /*34b0*/  IMAD R5, R5, R10, R7 ;  /* 0x0000000a05057224 */ /* 0x000fca00078e0207 */
[----:B------:R-:W-:Y:S02]  /*34c0*/  VIADDMNMX R3, R5, R10, R3, PT ;  /* 0x0000000a05037246 */ /* 0x000fe40003800103 */
[----:B------:R-:W-:-:S07]  /*34d0*/  VIMNMX R0, R0, R5, !PT ;  /* 0x0000000500007248 */ /* 0x000fce0007fe0100 */
.L_x_13909:
[----:B------:R-:W-:Y:S01]  /*34e0*/  ISETP.GT.AND P1, PT, R0, 0x20, !P1 ;  /* 0x000000200000780c */ /* 0x000fe20004f24270 */
[----:B------:R-:W-:Y:S01]  /*34f0*/  IMAD.U32 R106, RZ, RZ, UR42 ;  /* 0x0000002aff6a7e24 */ /* 0x000fe2000f8e00ff */
[----:B------:R-:W-:Y:S02]  /*3500*/  LOP3.LUT P6, RZ, R16, 0x1, RZ, 0xc0, !PT ;  /* 0x0000000110ff7812 */ /* 0x000fe400078cc0ff */
        /* <DEDUP_REMOVED lines=8> */
[C---:B------:R-:W-:Y:S02]  /*3590*/  LOP3.LUT P1, RZ, R16.reuse, 0x200000, RZ, 0xc0, !PT ;  /* 0x0020000010ff7812 */ /* 0x040fe4000782c0ff */
[----:B------:R-:W-:-:S02]  /*35a0*/  LOP3.LUT P2, RZ, R16, 0x2000, RZ, 0xc0, !PT ;  /* 0x0000200010ff7812 */ /* 0x000fc4000784c0ff */
        /* <DEDUP_REMOVED lines=55> */
[----:B------:R-:W-:Y:S02]  /*3920*/  LOP3.LUT P2, RZ, R16, 0x4, RZ, 0xc0, !PT ;  /* 0x0000000410ff7812 */ /* 0x000fe4000784c0ff */
[----:B------:R-:W-:Y:S02]  /*3930*/  ISETP.LT.OR P1, PT, R3, 0x4a, P1 ;  /* 0x0000004a0300780c */ /* 0x000fe40000f21670 */
[----:B------:R-:W-:Y:S02]  /*3940*/  FMNMX.FTZ R5, R69, R8, !PT ;  /* 0x0000000845057209 */ /* 0x000fe40007810000 */
[----:B------:R-:W-:Y:S02]  /*3950*/  FSEL R63, R63, -INF , !P1 ;  /* 0xff8000003f3f7808 */ /* 0x000fe40004800000 */
[----:B------:R-:W-:-:S02]  /*3960*/  ISETP.GT.AND P1, PT, R0, 0x50, !P6 ;  /* 0x000000500000780c */ /* 0x000fc40007724270 */
[----:B------:R-:W-:Y:S02]  /*3970*/  LOP3.LUT P6, RZ, R16, 0x2, RZ, 0xc0, !PT ;  /* 0x0000000210ff7812 */ /* 0x000fe400078cc0ff */
        /* <DEDUP_REMOVED lines=38> */
[----:B------:R-:W-:Y:S01]  /*3be0*/  LOP3.LUT P1, RZ, R16, 0x40, RZ, 0xc0, !PT ;  /* 0x0000004010ff7812 */ /* 0x000fe2000782c0ff */
[----:B------:R-:W0:Y:S01]  /*3bf0*/  SHFL.BFLY PT, R5, R8, 0x2, 0x1f ;  /* 0x0c401f0008057f89 */ /* 0x000e2200000e0000 */
[C---:B------:R-:W-:Y:S02]  /*3c00*/  ISETP.GT.AND P5, PT, R0.reuse, RZ, !P5 ;  /* 0x000000ff0000720c */ /* 0x040fe40006fa4270 */
[----:B------:R-:W-:-:S02]  /*3c10*/  ISETP.GT.AND P1, PT, R0, 0x68, !P1 ;  /* 0x000000680000780c */ /* 0x000fc40004f24270 */
[C---:B------:R-:W-:Y:S02]  /*3c20*/  ISETP.LT.OR P5, PT, R3.reuse, 0x1, P5 ;  /* 0x000000010300780c */ /* 0x040fe40002fa1670 */
[----:B------:R-:W-:Y:S02]  /*3c30*/  ISETP.LT.OR P1, PT, R3, 0x69, P1 ;  /* 0x000000690300780c */ /* 0x000fe40000f21670 */
[----:B------:R-:W-:Y:S02]  /*3c40*/  FSEL R90, R90, -INF , !P5 ;  /* 0xff8000005a5a7808 */ /* 0x000fe40006800000 */
[----:B------:R-:W-:Y:S02]  /*3c50*/  FSEL R46, R46, -INF , !P1 ;  /* 0xff8000002e2e7808 */ /* 0x000fe40004800000 */
[----:B------:R-:W-:Y:S02]  /*3c60*/  LOP3.LUT P1, RZ, R16, 0x20, RZ, 0xc0, !PT ;  /* 0x0000002010ff7812 */ /* 0x000fe4000782c0ff */
[----:B------:R-:W-:-:S02]  /*3c70*/  ISETP.GT.AND P3, PT, R0, 0x91, !P3 ;  /* 0x000000910000780c */ /* 0x000fc40005f64270 */
[C---:B------:R-:W-:Y:S02]  /*3c80*/  ISETP.GT.AND P1, PT, R0.reuse, 0x69, !P1 ;  /* 0x000000690000780c */ /* 0x040fe40004f24270 */
[----:B------:R-:W-:Y:S02]  /*3c90*/  ISETP.GT.AND P4, PT, R0, 0x98, !P4 ;  /* 0x000000980000780c */ /* 0x000fe40006784270 */
[C---:B------:R-:W-:Y:S02]  /*3ca0*/  ISETP.LT.OR P1, PT, R3.reuse, 0x6a, P1 ;  /* 0x0000006a0300780c */ /* 0x040fe40000f21670 */
[----:B------:R-:W-:Y:S02]  /*3cb0*/  ISETP.LT.OR P3, PT, R3, 0x92, P3 ;  /* 0x000000920300780c */ /* 0x000fe40001f61670 */
[----:B------:R-:W-:Y:S02]  /*3cc0*/  FSEL R47, R47, -INF , !P1 ;  /* 0xff8000002f2f7808 */ /* 0x000fe40004800000 */
[----:B------:R-:W-:-:S02]  /*3cd0*/  LOP3.LUT P1, RZ, R16, 0x10, RZ, 0xc0, !PT ;  /* 0x0000001010ff7812 */ /* 0x000fc4000782c0ff */
[----:B0-----:R-:W-:Y:S02]  /*3ce0*/  FMNMX.FTZ R9, R8, R5, !PT ;  /* 0x0000000508097209 */ /* 0x001fe40007810000 */
[----:B------:R-:W-:Y:S02]  /*3cf0*/  ISETP.GT.AND P1, PT, R0, 0x70, !P1 ;  /* 0x000000700000780c */ /* 0x000fe40004f24270 */
[C---:B------:R-:W-:Y:S01]  /*3d00*/  ISETP.LT.OR P4, PT, R3.reuse, 0x99, P4 ;  /* 0x000000990300780c */ /* 0x040fe20002781670 */
[----:B------:R-:W0:Y:S01]  /*3d10*/  SHFL.BFLY PT, R10, R9, 0x1, 0x1f ;  /* 0x0c201f00090a7f89 */ /* 0x000e2200000e0000 */
[----:B------:R-:W-:Y:S02]  /*3d20*/  ISETP.LT.OR P1, PT, R3, 0x71, P1 ;  /* 0x000000710300780c */ /* 0x000fe40000f21670 */
[----:B------:R-:W-:Y:S02]  /*3d30*/  FSEL R35, R35, -INF , !P3 ;  /* 0xff80000023237808 */ /* 0x000fe40005800000 */
[----:B------:R-:W-:-:S02]  /*3d40*/  FSEL R50, R50, -INF , !P1 ;  /* 0xff80000032327808 */ /* 0x000fc40004800000 */
[----:B------:R-:W-:Y:S02]  /*3d50*/  LOP3.LUT P1, RZ, R16, 0x8, RZ, 0xc0, !PT ;  /* 0x0000000810ff7812 */ /* 0x000fe4000782c0ff */
[----:B------:R-:W-:Y:S02]  /*3d60*/  FSEL R38, R38, -INF , !P4 ;  /* 0xff80000026267808 */ /* 0x000fe40006000000 */
[----:B------:R-:W-:-:S04]  /*3d70*/  ISETP.GT.AND P1, PT, R0, 0x71, !P1 ;  /* 0x000000710000780c */ /* 0x000fc80004f24270 */
[----:B------:R-:W-:-:S04]  /*3d80*/  ISETP.LT.OR P1, PT, R3, 0x72, P1 ;  /* 0x000000720300780c */ /* 0x000fc80000f21670 */
[----:B------:R-:W-:Y:S02]  /*3d90*/  FSEL R51, R51, -INF , !P1 ;  /* 0xff80000033337808 */ /* 0x000fe40004800000 */
[----:B------:R-:W-:Y:S02]  /*3da0*/  ISETP.GT.AND P1, PT, R0, 0x78, !P2 ;  /* 0x000000780000780c */ /* 0x000fe40005724270 */
[----:B------:R-:W-:Y:S02]  /*3db0*/  LOP3.LUT P2, RZ, R16, 0x1000000, RZ, 0xc0, !PT ;  /* 0x0100000010ff7812 */ /* 0x000fe4000784c0ff */
[----:B------:R-:W-:Y:S02]  /*3dc0*/  ISETP.LT.OR P1, PT, R3, 0x79, P1 ;  /* 0x000000790300780c */ /* 0x000fe40000f21670 */
[----:B0-----:R-:W-:Y:S02]  /*3dd0*/  FMNMX.FTZ R5, R9, R10, !PT ;  /* 0x0000000a09057209 */ /* 0x001fe40007810000 */
[----:B------:R-:W-:-:S02]  /*3de0*/  FSEL R54, R54, -INF , !P1 ;  /* 0xff80000036367808 */ /* 0x000fc40004800000 */
[----:B------:R-:W-:Y:S01]  /*3df0*/  ISETP.GT.AND P1, PT, R0, 0x79, !P6 ;  /* 0x000000790000780c */ /* 0x000fe20007724270 */
[----:B------:R-:W-:-:S01]  /*3e00*/  FFMA.FTZ R106, R5, R106, -8 ;  /* 0xc1000000056a7423 */ /* 0x000fc2000001006a */
[----:B------:R-:W-:Y:S02]  /*3e10*/  LOP3.LUT P6, RZ, R16, 0x800000, RZ, 0xc0, !PT ;  /* 0x0080000010ff7812 */ /* 0x000fe400078cc0ff */
[----:B------:R-:W-:-:S04]  /*3e20*/  ISETP.LT.OR P1, PT, R3, 0x7a, P1 ;  /* 0x0000007a0300780c */ /* 0x000fc80000f21670 */
[----:B------:R-:W-:Y:S02]  /*3e30*/  FSEL R55, R55, -INF , !P1 ;  /* 0xff80000037377808 */ /* 0x000fe40004800000 */
[----:B------:R-:W-:-:S04]  /*3e40*/  LOP3.LUT P1, RZ, R16, 0x10000000, RZ, 0xc0, !PT ;  /* 0x1000000010ff7812 */ /* 0x000fc8000782c0ff */
[----:B------:R-:W-:-:S04]  /*3e50*/  ISETP.GT.AND P1, PT, R0, 0x1, !P1 ;  /* 0x000000010000780c */ /* 0x000fc80004f24270 */
[----:B------:R-:W-:-:S04]  /*3e60*/  ISETP.LT.OR P1, PT, R3, 0x2, P1 ;  /* 0x000000020300780c */ /* 0x000fc80000f21670 */
[----:B------:R-:W-:Y:S02]  /*3e70*/  FSEL R91, R91, -INF , !P1 ;  /* 0xff8000005b5b7808 */ /* 0x000fe40004800000 */
[----:B------:R-:W-:Y:S02]  /*3e80*/  LOP3.LUT P1, RZ, R16, 0x20000000, RZ, 0xc0, !PT ;  /* 0x2000000010ff7812 */ /* 0x000fe4000782c0ff */
[----:B------:R-:W-:Y:S02]  /*3e90*/  FMNMX.FTZ R15, R90, R91, !PT ;  /* 0x0000005b5a0f7209 */ /* 0x000fe40007810000 */
        /* <DEDUP_REMOVED lines=36> */
[----:B------:R-:W-:Y:S02]  /*40e0*/  ISETP.GT.AND P1, PT, R0, 0x88, !P6 ;  /* 0x000000880000780c */ /* 0x000fe40007724270 */
[----:B------:R-:W-:Y:S02]  /*40f0*/  LOP3.LUT P6, RZ, R16, 0x4000000, RZ, 0xc0, !PT ;  /* 0x0400000010ff7812 */ /* 0x000fe400078cc0ff */
[----:B------:R-:W-:-:S04]  /*4100*/  ISETP.LT.OR P1, PT, R3, 0x89, P1 ;  /* 0x000000890300780c */ /* 0x000fc80000f21670 */
[----:B------:R-:W-:Y:S02]  /*4110*/  FSEL R30, R30, -INF , !P1 ;  /* 0xff8000001e1e7808 */ /* 0x000fe40004800000 */
[----:B------:R-:W-:-:S04]  /*4120*/  FSETP.NEU.FTZ.AND P1, PT, R5, -INF , PT ;  /* 0xff8000000500780b */ /* 0x000fc80003f3d000 */
[----:B------:R-:W-:Y:S02]  /*4130*/  FSEL R106, R106, RZ, P1 ;  /* 0x000000ff6a6a7208 */ /* 0x000fe40000800000 */
[----:B------:R-:W-:Y:S02]  /*4140*/  ISETP.GT.AND P1, PT, R0, 0x89, !P6 ;  /* 0x000000890000780c */ /* 0x000fe40007724270 */
[----:B------:R-:W-:Y:S01]  /*4150*/  LOP3.LUT P6, RZ, R16, 0x8000000, RZ, 0xc0, !PT ;  /* 0x0800000010ff7812 */ /* 0x000fe200078cc0ff */
        /* <DEDUP_REMOVED lines=42> */
[----:B------:R-:W-:Y:S01]  /*4400*/  MUFU.EX2 R9, R9 ;  /* 0x0000000900097308 */ /* 0x000fe20000000800 */
[----:B------:R-:W-:Y:S01]  /*4410*/  FMNMX.FTZ R81, R59, R10, !PT ;  /* 0x0000000a3b517209 */ /* 0x000fe20007810000 */
[--C-:B------:R-:W-:Y:S01]  /*4420*/  FFMA.FTZ R20, R101, UR42, -R106.reuse ;  /* 0x0000002a65147c23 */ /* 0x100fe2000801086a */
        /* <DEDUP_REMOVED lines=12> */
[----:B------:R-:W-:Y:S01]  /*44f0*/  ISETP.NE.AND P6, PT, R107, 0x1, PT ;  /* 0x000000016b00780c */ /* 0x000fe20003fc5270 */
        /* <DEDUP_REMOVED lines=9> */
[----:B------:R-:W-:Y:S01]  /*4590*/  FMNMX.FTZ R81, R71, R10, !PT ;  /* 0x0000000a47517209 */ /* 0x000fe20007810000 */
[--C-:B------:R-:W-:Y:S01]  /*45a0*/  FFMA.FTZ R32, R32, UR42, -R106.reuse ;  /* 0x0000002a20207c23 */ /* 0x100fe2000801086a */
[----:B0-----:R-:W-:Y:S01]  /*45b0*/  F2FP.SATFINITE.E4M3.F32.PACK_AB_MERGE_C R152, R12, R9, RZ ;  /* 0x000000090c98723e */ /* 0x001fe200048070ff */
[----:B------:R-:W-:Y:S01]  /*45c0*/  FFMA.FTZ R33, R33, UR42, -R106 ;  /* 0x0000002a21217c23 */ /* 0x000fe2000801086a */
[----:B------:R-:W-:-:S02]  /*45d0*/  FMNMX.FTZ R10, R42, R81, !PT ;  /* 0x000000512a0a7209 */ /* 0x000fc40007810000 */
[----:B------:R-:W-:Y:S01]  /*45e0*/  F2FP.SATFINITE.E4M3.F32.PACK_AB_MERGE_C R152, R8, R7, R152 ;  /* 0x000000070898723e */ /* 0x000fe20004807098 */
        /* <DEDUP_REMOVED lines=12> */
[----:B------:R-:W0:Y:S01]  /*46b0*/  MUFU.EX2 R20, R20 ;  /* 0x0000001400147308 */ /* 0x000e220000000800 */
[----:B------:R-:W-:-:S04]  /*46c0*/  FMNMX.FTZ R81, R27, R10, !PT ;  /* 0x0000000a1b517209 */ /* 0x000fc80007810000 */
[----:B------:R-:W-:-:S03]  /*46d0*/  FMNMX.FTZ R10, R30, R81, !PT ;  /* 0x000000511e0a7209 */ /* 0x000fc60007810000 */
[----:B------:R-:W-:Y:S01]  /*46e0*/  MUFU.EX2 R72, R72 ;  /* 0x0000004800487308 */ /* 0x000fe20000000800 */
[----:B------:R-:W-:-:S04]  /*46f0*/  FMNMX.FTZ R81, R31, R10, !PT ;  /* 0x0000000a1f517209 */ /* 0x000fc80007810000 */
[----:B------:R-:W-:-:S03]  /*4700*/  FMNMX.FTZ R10, R34, R81, !PT ;  /* 0x00000051220a7209 */ /* 0x000fc60007810000 */
[----:B------:R-:W1:Y:S01]  /*4710*/  MUFU.EX2 R76, R76 ;  /* 0x0000004c004c7308 */ /* 0x000e620000000800 */
[----:B------:R-:W-:Y:S02]  /*4720*/  FMNMX.FTZ R41, R35, R10, !PT ;  /* 0x0000000a23297209 */ /* 0x000fe40007810000 */
[----:B0-----:R-:W-:Y:S02]  /*4730*/  F2FP.SATFINITE.E4M3.F32.PACK_AB_MERGE_C R154, R20, R13, RZ ;  /* 0x0000000d149a723e */ /* 0x001fe400048070ff */
[----:B------:R-:W-:Y:S01]  /*4740*/  FMNMX.FTZ R10, R38, R41, !PT ;  /* 0x00000029260a7209 */ /* 0x000fe20007810000 */
[--C-:B------:R-:W-:Y:S01]  /*4750*/  FFMA.FTZ R41, R45, UR42, -R106.reuse ;  /* 0x0000002a2d297c23 */ /* 0x100fe2000801086a */
[----:B------:R-:W-:-:S01]  /*4760*/  FFMA.FTZ R45, R49, UR42, -R106 ;  /* 0x0000002a312d7c23 */ /* 0x000fc2000801086a */
[----:B------:R-:W-:Y:S01]  /*4770*/  FFMA.FTZ R49, R53, UR42, -R106 ;  /* 0x0000002a35317c23 */ /* 0x000fe2000801086a */
[----:B------:R-:W-:Y:S01]  /*4780*/  FMNMX.FTZ R10, R39, R10, !PT ;  /* 0x0000000a270a7209 */ /* 0x000fe20007810000 */
[----:B------:R-:W-:Y:S01]  /*4790*/  IMAD.U32 R53, RZ, RZ, UR42 ;  /* 0x0000002aff357e24 */ /* 0x000fe2000f8e00ff */
[----:B------:R-:W-:Y:S01]  /*47a0*/  MUFU.EX2 R80, R80 ;  /* 0x0000005000507308 */ /* 0x000fe20000000800 */
[----:B------:R-:W-:-:S02]  /*47b0*/  F2FP.SATFINITE.E4M3.F32.PACK_AB_MERGE_C R154, R14, R11, R154 ;  /* 0x0000000b0e9a723e */ /* 0x000fc4000480709a */
[----:B------:R-:W0:Y:S01]  /*47c0*/  SHFL.BFLY PT, R81, R10, 0x2, 0x1f ;  /* 0x0c401f000a517f89 */ /* 0x000e2200000e0000 */
[----:B-1----:R-:W-:-:S04]  /*47d0*/  F2FP.SATFINITE.E4M3.F32.PACK_AB_MERGE_C R148, R76, R21, RZ ;  /* 0x000000154c94723e */ /* 0x002fc800048070ff */
[----:B------:R-:W1:Y:S01]  /*47e0*/  MUFU.EX2 R84, R84 ;  /* 0x0000005400547308 */ /* 0x000e620000000800 */
[----:B------:R-:W-:-:S07]  /*47f0*/  F2FP.SATFINITE.E4M3.F32.PACK_AB_MERGE_C R148, R72, R15, R148 ;  /* 0x0000000f4894723e */ /* 0x000fce0004807094 */
[----:B------:R-:W-:Y:S08]  /*4800*/  MUFU.EX2 R56, R56 ;  /* 0x0000003800387308 */ /* 0x000ff00000000800 */
[----:B------:R-:W-:Y:S01]  /*4810*/  MUFU.EX2 R57, R57 ;  /* 0x0000003900397308 */ /* 0x000fe20000000800 */
[----:B-1----:R-:W-:Y:S02]  /*4820*/  F2FP.SATFINITE.E4M3.F32.PACK_AB_MERGE_C R150, R84, R77, RZ ;  /* 0x0000004d5496723e */ /* 0x002fe400048070ff */
[----:B0-----:R-:W-:-:S02]  /*4830*/  FMNMX.FTZ R81, R10, R81, !PT ;  /* 0x000000510a517209 */ /* 0x001fc40007810000 */
[----:B------:R-:W-:-:S03]  /*4840*/  F2FP.SATFINITE.E4M3.F32.PACK_AB_MERGE_C R150, R80, R73, R150 ;  /* 0x000000495096723e */ /* 0x000fc60004807096 */
[----:B------:R-:W0:Y:S01]  /*4850*/  SHFL.BFLY PT, R10, R81, 0x1, 0x1f ;  /* 0x0c201f00510a7f89 */ /* 0x000e2200000e0000 */
[----:B------:R-:W-:Y:S08]  /*4860*/  MUFU.EX2 R60, R60 ;  /* 0x0000003c003c7308 */ /* 0x000ff00000000800 */
[----:B------:R-:W1:Y:S08]  /*4870*/  MUFU.EX2 R61, R61 ;  /* 0x0000003d003d7308 */ /* 0x000e700000000800 */
[----:B------:R-:W-:Y:S01]  /*4880*/  MUFU.EX2 R68, R68 ;  /* 0x0000004400447308 */ /* 0x000fe20000000800 */
[----:B0-----:R-:W-:-:S07]  /*4890*/  FMNMX.FTZ R10, R81, R10, !PT ;  /* 0x0000000a510a7209 */ /* 0x001fce0007810000 */
[----:B------:R-:W-:Y:S01]  /*48a0*/  MUFU.EX2 R69, R69 ;  /* 0x0000004500457308 */ /* 0x000fe20000000800 */
[----:B-1----:R-:W-:Y:S02]  /*48b0*/  F2FP.SATFINITE.E4M3.F32.PACK_AB_MERGE_C R144, R61, R60, RZ ;  /* 0x0000003c3d90723e */ /* 0x002fe400048070ff */
[C---:B------:R-:W-:Y:S01]  /*48c0*/  FSETP.NEU.FTZ.AND P1, PT, R10.reuse, -INF , PT ;  /* 0xff8000000a00780b */ /* 0x040fe20003f3d000 */
[----:B------:R-:W-:-:S01]  /*48d0*/  FFMA.FTZ R52, R10, R53, -8 ;  /* 0xc10000000a347423 */ /* 0x000fc20000010035 */
[----:B------:R-:W-:Y:S01]  /*48e0*/  FFMA.FTZ R53, R37, UR42, -R106 ;  /* 0x0000002a25357c23 */ /* 0x000fe2000801086a */
[----:B------:R-:W-:Y:S02]  /*48f0*/  F2FP.SATFINITE.E4M3.F32.PACK_AB_MERGE_C R144, R57, R56, R144 ;  /* 0x000000383990723e */ /* 0x000fe40004807090 */
[----:B------:R-:W-:Y:S01]  /*4900*/  MUFU.EX2 R64, R64 ;  /* 0x0000004000407308 */ /* 0x000fe20000000800 */
        /* <DEDUP_REMOVED lines=56> */
[----:B------:R-:W-:-:S03]  /*4c90*/  F2FP.SATFINITE.E4M3.F32.PACK_AB_MERGE_C R85, R88, R85, RZ ;  /* 0x000000555855723e */ /* 0x000fc600048070ff */
[----:B------:R-:W2:Y:S01]  /*4ca0*/  MUFU.EX2 R91, R91 ;  /* 0x0000005b005b7308 */ /* 0x000ea20000000800 */
[----:B0-----:R-:W-:-:S01]  /*4cb0*/  FADD.FTZ R71, R89, R70 ;  /* 0x0000004659477221 */ /* 0x001fc20000010000 */
[----:B------:R-:W-:Y:S01]  /*4cc0*/  FADD.FTZ R70, R72, R95 ;  /* 0x0000005f48467221 */ /* 0x000fe20000010000 */
[----:B------:R-:W-:-:S03]  /*4cd0*/  F2FP.SATFINITE.E4M3.F32.PACK_AB_MERGE_C R153, R81, R52, R85 ;  /* 0x000000345199723e */ /* 0x000fc60004807055 */
        /* <DEDUP_REMOVED lines=9> */
[----:B0-----:R-:W-:-:S01]  /*4d70*/  FADD.FTZ R13, R92, R13 ;  /* 0x0000000d5c0d7221 */ /* 0x001fc20000010000 */
[----:B------:R-:W-:-:S04]  /*4d80*/  F2FP.SATFINITE.E4M3.F32.PACK_AB_MERGE_C R91, R92, R91, RZ ;  /* 0x0000005b5c5b723e */ /* 0x000fc800048070ff */
[----:B------:R-:W-:Y:S02]  /*4d90*/  F2FP.SATFINITE.E4M3.F32.PACK_AB_MERGE_C R155, R90, R89, R91 ;  /* 0x000000595a9b723e */ /* 0x000fe4000480705b */
[----:B------:R-:W0:Y:S01]  /*4da0*/  MUFU.EX2 R78, R78 ;  /* 0x0000004e004e7308 */ /* 0x000e220000000800 */
[----:B-1----:R-:W-:-:S01]  /*4db0*/  FADD.FTZ R8, R74, R13 ;  /* 0x0000000d4a087221 */ /* 0x002fc20000010000 */
[----:B------:R-:W-:-:S04]  /*4dc0*/  FADD.FTZ R13, R77, R20 ;  /* 0x000000144d0d7221 */ /* 0x000fc80000010000 */
[----:B------:R-:W-:Y:S02]  /*4dd0*/  FADD.FTZ R13, R84, R13 ;  /* 0x0000000d540d7221 */ /* 0x000fe40000010000 */
[----:B------:R-:W1:Y:S01]  /*4de0*/  MUFU.EX2 R93, R93 ;  /* 0x0000005d005d7308 */ /* 0x000e620000000800 */
[----:B--2---:R-:W-:-:S01]  /*4df0*/  FADD.FTZ R11, R75, R8 ;  /* 0x000000084b0b7221 */ /* 0x004fc20000010000 */
[----:B------:R-:W-:-:S06]  /*4e00*/  FFMA.FTZ R8, R50, UR42, -R37 ;  /* 0x0000002a32087c23 */ /* 0x000fcc0008010825 */
[----:B------:R-:W2:Y:S01]  /*4e10*/  MUFU.EX2 R79, R79 ;  /* 0x0000004f004f7308 */ /* 0x000ea20000000800 */
[----:B0-----:R-:W-:-:S01]  /*4e20*/  FADD.FTZ R20, R78, R11 ;  /* 0x0000000b4e147221 */ /* 0x001fc20000010000 */
[--C-:B------:R-:W-:Y:S01]  /*4e30*/  FFMA.FTZ R11, R51, UR42, -R37.reuse ;  /* 0x0000002a330b7c23 */ /* 0x100fe20008010825 */
[----:B------:R-:W-:-:S05]  /*4e40*/  FFMA.FTZ R37, R39, UR42, -R37 ;  /* 0x0000002a27257c23 */ /* 0x000fca0008010825 */
[----:B------:R-:W0:Y:S01]  /*4e50*/  MUFU.EX2 R82, R82 ;  /* 0x0000005200527308 */ /* 0x000e220000000800 */
[----:B-1----:R-:W-:-:S01]  /*4e60*/  FADD.FTZ R20, R93, R20 ;  /* 0x000000145d147221 */ /* 0x002fc20000010000 */
[----:B------:R-:W-:-:S04]  /*4e70*/  F2FP.SATFINITE.E4M3.F32.PACK_AB_MERGE_C R78, R93, R78, RZ ;  /* 0x0000004e5d4e723e */ /* 0x000fc800048070ff */
[----:B------:R-:W-:Y:S02]  /*4e80*/  F2FP.SATFINITE.E4M3.F32.PACK_AB_MERGE_C R149, R75, R74, R78 ;  /* 0x0000004a4b95723e */ /* 0x000fe4000480704e */
        /* <DEDUP_REMOVED lines=10> */
[----:B-1----:R-:W-:Y:S01]  /*4f30*/  FADD.FTZ R13, R83, R20 ;  /* 0x00000014530d7221 */ /* 0x002fe20000010000 */
[C---:B---3--:R-:W-:Y:S02]  /*4f40*/  F2FP.SATFINITE.E4M3.F32.PACK_AB_MERGE_C R83, R86.reuse, R83, RZ ;  /* 0x000000535653723e */ /* 0x048fe400048070ff */
[----:B------:R-:W-:Y:S01]  /*4f50*/  FADD.FTZ R61, R61, R60 ;  /* 0x0000003c3d3d7221 */ /* 0x000fe20000010000 */
[----:B------:R-:W-:-:S01]  /*4f60*/  FADD.FTZ R13, R86, R13 ;  /* 0x0000000d560d7221 */ /* 0x000fc20000010000 */
[----:B------:R-:W-:Y:S01]  /*4f70*/  F2FP.SATFINITE.E4M3.F32.PACK_AB_MERGE_C R151, R82, R79, R83 ;  /* 0x0000004f5297723e */ /* 0x000fe20004807053 */
[----:B------:R-:W1:Y:S02]  /*4f80*/  MUFU.EX2 R87, R87 ;  /* 0x0000005700577308 */ /* 0x000e640000000800 */
[----:B-----5:R-:W-:-:S06]  /*4f90*/  FADD.FTZ R20, R58, R13 ;  /* 0x0000000d3a147221 */ /* 0x020fcc0000010000 */
[----:B------:R-:W2:Y:S01]  /*4fa0*/  MUFU.EX2 R65, R65 ;  /* 0x0000004100417308 */ /* 0x000ea20000000800 */
[----:B0-----:R-:W-:-:S07]  /*4fb0*/  FADD.FTZ R20, R59, R20 ;  /* 0x000000143b147221 */ /* 0x001fce0000010000 */
[----:B------:R-:W0:Y:S01]  /*4fc0*/  MUFU.EX2 R94, R94 ;  /* 0x0000005e005e7308 */ /* 0x000e220000000800 */
[----:B-1----:R-:W-:-:S07]  /*4fd0*/  FADD.FTZ R13, R87, R20 ;  /* 0x00000014570d7221 */ /* 0x002fce0000010000 */
[----:B------:R-:W1:Y:S01]  /*4fe0*/  MUFU.EX2 R62, R62 ;  /* 0x0000003e003e7308 */ /* 0x000e620000000800 */
        /* <DEDUP_REMOVED lines=10> */
[----:B-1----:R-:W-:-:S07]  /*5090*/  FADD.FTZ R20, R62, R13 ;  /* 0x0000000d3e147221 */ /* 0x002fce0000010000 */
[----:B------:R-:W0:Y:S01]  /*50a0*/  MUFU.EX2 R41, R41 ;  /* 0x0000002900297308 */ /* 0x000e220000000800 */
[----:B--2---:R-:W-:-:S07]  /*50b0*/  FADD.FTZ R13, R63, R20 ;  /* 0x000000143f0d7221 */ /* 0x004fce0000010000 */
[----:B------:R-:W1:Y:S08]  /*50c0*/  MUFU.EX2 R66, R66 ;  /* 0x0000004200427308 */ /* 0x000e700000000800 */
[----:B------:R-:W2:Y:S01]  /*50d0*/  MUFU.EX2 R0, R0 ;  /* 0x0000000000007308 */ /* 0x000ea20000000800 */
[----:B0-----:R-:W-:-:S07]  /*50e0*/  F2FP.SATFINITE.E4M3.F32.PACK_AB_MERGE_C R140, R41, R40, RZ ;  /* 0x00000028298c723e */ /* 0x001fce00048070ff */
[----:B------:R-:W0:Y:S01]  /*50f0*/  MUFU.EX2 R67, R67 ;  /* 0x0000004300437308 */ /* 0x000e220000000800 */
[----:B-1----:R-:W-:-:S07]  /*5100*/  FADD.FTZ R20, R66, R13 ;  /* 0x0000000d42147221 */ /* 0x002fce0000010000 */
[----:B------:R-:W1:Y:S01]  /*5110*/  MUFU.EX2 R12, R12 ;  /* 0x0000000c000c7308 */ /* 0x000e620000000800 */
[----:B--2---:R-:W-:Y:S01]  /*5120*/  F2FP.SATFINITE.E4M3.F32.PACK_AB_MERGE_C R140, R3, R0, R140 ;  /* 0x00000000038c723e */ /* 0x004fe2000480708c */
[----:B------:R-:W-:-:S04]  /*5130*/  FADD.FTZ R0, R0, R69 ;  /* 0x0000004500007221 */ /* 0x000fc80000010000 */
[----:B------:R-:W-:Y:S02]  /*5140*/  FADD.FTZ R13, R3, R0 ;  /* 0x00000000030d7221 */ /* 0x000fe40000010000 */
[----:B------:R-:W-:Y:S01]  /*5150*/  MUFU.EX2 R48, R48 ;  /* 0x0000003000307308 */ /* 0x000fe20000000800 */
[----:B0-----:R-:W-:-:S01]  /*5160*/  FADD.FTZ R20, R67, R20 ;  /* 0x0000001443147221 */ /* 0x001fc20000010000 */
[----:B------:R-:W-:Y:S01]  /*5170*/  FADD.FTZ R40, R40, R13 ;  /* 0x0000000d28287221 */ /* 0x000fe20000010000 */
[----:B------:R-:W-:Y:S02]  /*5180*/  F2FP.SATFINITE.E4M3.F32.PACK_AB_MERGE_C R66, R67, R66, RZ ;  /* 0x000000424342723e */ /* 0x000fe400048070ff */
[----:B------:R-:W-:Y:S01]  /*5190*/  FADD.FTZ R3, R9, R20 ;  /* 0x0000001409037221 */ /* 0x000fe20000010000 */
[----:B------:R-:W-:-:S01]  /*51a0*/  FADD.FTZ R41, R41, R40 ;  /* 0x0000002829297221 */ /* 0x000fc20000010000 */
[----:B------:R-:W-:Y:S01]  /*51b0*/  F2FP.SATFINITE.E4M3.F32.PACK_AB_MERGE_C R147, R63, R62, R66 ;  /* 0x0000003e3f93723e */ /* 0x000fe20004807042 */
[----:B------:R-:W0:Y:S01]  /*51c0*/  MUFU.EX2 R49, R49 ;  /* 0x0000003100317308 */ /* 0x000e220000000800 */
[----:B-1----:R-:W-:-:S07]  /*51d0*/  FADD.FTZ R0, R12, R3 ;  /* 0x000000030c007221 */ /* 0x002fce0000010000 */
[----:B------:R-:W1:Y:S08]  /*51e0*/  MUFU.EX2 R7, R7 ;  /* 0x0000000700077308 */ /* 0x000e700000000800 */
[----:B------:R-:W2:Y:S01]  /*51f0*/  MUFU.EX2 R14, R14 ;  /* 0x0000000e000e7308 */ /* 0x000ea20000000800 */
[----:B0-----:R-:W-:-:S07]  /*5200*/  F2FP.SATFINITE.E4M3.F32.PACK_AB_MERGE_C R13, R49, R48, RZ ;  /* 0x00000030310d723e */ /* 0x001fce00048070ff */
[----:B------:R-:W-:Y:S01]  /*5210*/  MUFU.EX2 R44, R44 ;  /* 0x0000002c002c7308 */ /* 0x000fe20000000800 */
[----:B-1----:R-:W-:-:S07]  /*5220*/  FADD.FTZ R3, R7, R0 ;  /* 0x0000000007037221 */ /* 0x002fce0000010000 */
[----:B------:R-:W0:Y:S01]  /*5230*/  MUFU.EX2 R45, R45 ;  /* 0x0000002d002d7308 */ /* 0x000e220000000800 */
[----:B--2---:R-:W-:-:S01]  /*5240*/  FADD.FTZ R3, R14, R3 ;  /* 0x000000030e037221 */ /* 0x004fc20000010000 */
[----:B------:R-:W-:Y:S02]  /*5250*/  F2FP.SATFINITE.E4M3.F32.PACK_AB_MERGE_C R7, R14, R7, RZ ;  /* 0x000000070e07723e */ /* 0x000fe400048070ff */
[----:B------:R-:W1:Y:S02]  /*5260*/  @P6 LDC R14, c[0x0][0x450] ;  /* 0x00011400ff0e6b82 */ /* 0x000e640000000800 */
[----:B------:R-:W-:Y:S02]  /*5270*/  F2FP.SATFINITE.E4M3.F32.PACK_AB_MERGE_C R141, R12, R9, R7 ;  /* 0x000000090c8d723e */ /* 0x000fe40004807007 */
[----:B------:R-:W2:Y:S08]  /*5280*/  MUFU.EX2 R8, R8 ;  /* 0x0000000800087308 */ /* 0x000eb00000000800 */
[----:B------:R-:W3:Y:S01]  /*5290*/  MUFU.EX2 R11, R11 ;  /* 0x0000000b000b7308 */ /* 0x000ee20000000800 */
[C---:B0-----:R-:W-:Y:S01]  /*52a0*/  F2FP.SATFINITE.E4M3.F32.PACK_AB_MERGE_C R142, R45.reuse, R44, R13 ;  /* 0x0000002c2d8e723e */ /* 0x041fe2000480700d */
[----:B------:R-:W-:Y:S01]  /*52b0*/  FADD.FTZ R44, R44, R41 ;  /* 0x000000292c2c7221 */ /* 0x000fe20000010000 */
[----:B------:R-:W0:Y:S03]  /*52c0*/  @P6 LDC R13, c[0x0][0x44c] ;  /* 0x00011300ff0d6b82 */ /* 0x000e260000000800 */
[----:B------:R-:W-:-:S02]  /*52d0*/  FADD.FTZ R45, R45, R44 ;  /* 0x0000002c2d2d7221 */ /* 0x000fc40000010000 */
[----:B------:R-:W4:Y:S01]  /*52e0*/  MUFU.EX2 R54, R54 ;  /* 0x0000003600367308 */ /* 0x000f220000000800 */
[----:B--2---:R-:W-:-:S01]  /*52f0*/  FADD.FTZ R0, R8, R3 ;  /* 0x0000000308007221 */ /* 0x004fc20000010000 */
[----:B------:R-:W-:-:S04]  /*5300*/  FADD.FTZ R48, R48, R45 ;  /* 0x0000002d30307221 */ /* 0x000fc80000010000 */
[----:B------:R-:W-:Y:S02]  /*5310*/  FADD.FTZ R49, R49, R48 ;  /* 0x0000003031317221 */ /* 0x000fe40000010000 */
[----:B------:R-:W-:Y:S01]  /*5320*/  MUFU.EX2 R28, R28 ;  /* 0x0000001c001c7308 */ /* 0x000fe20000000800 */
[----:B---3--:R-:W-:-:S07]  /*5330*/  FADD.FTZ R3, R11, R0 ;  /* 0x000000000b037221 */ /* 0x008fce0000010000 */
[----:B------:R-:W2:Y:S01]  /*5340*/  MUFU.EX2 R29, R29 ;  /* 0x0000001d001d7308 */ /* 0x000ea20000000800 */
[----:B----4-:R-:W-:-:S01]  /*5350*/  FADD.FTZ R0, R54, R3 ;  /* 0x0000000336007221 */ /* 0x010fc20000010000 */
[----:B0-----:R-:W-:-:S06]  /*5360*/  @P6 IMAD.HI.U32 R13, R13, UR41, RZ ;  /* 0x000000290d0d6c27 */ /* 0x001fcc000f8e00ff */
[----:B------:R-:W0:Y:S08]  /*5370*/  MUFU.EX2 R55, R55 ;  /* 0x0000003700377308 */ /* 0x000e300000000800 */
[----:B------:R-:W-:Y:S01]  /*5380*/  MUFU.EX2 R24, R24 ;  /* 0x0000001800187308 */ /* 0x000fe20000000800 */
[----:B--2---:R-:W-:-:S07]  /*5390*/  F2FP.SATFINITE.E4M3.F32.PACK_AB_MERGE_C R3, R29, R28, RZ ;  /* 0x0000001c1d03723e */ /* 0x004fce00048070ff */
[----:B------:R-:W2:Y:S01]  /*53a0*/  MUFU.EX2 R25, R25 ;  /* 0x0000001900197308 */ /* 0x000ea20000000800 */
[C---:B0-----:R-:W-:Y:S01]  /*53b0*/  F2FP.SATFINITE.E4M3.F32.PACK_AB_MERGE_C R54, R55.reuse, R54, RZ ;  /* 0x000000363736723e */ /* 0x041fe200048070ff */
[----:B------:R-:W-:-:S03]  /*53c0*/  FADD.FTZ R55, R55, R0 ;  /* 0x0000000037377221 */ /* 0x000fc60000010000 */
[----:B------:R-:W-:Y:S01]  /*53d0*/  F2FP.SATFINITE.E4M3.F32.PACK_AB_MERGE_C R143, R11, R8, R54 ;  /* 0x000000080b8f723e */ /* 0x000fe20004807036 */
[----:B------:R-:W-:Y:S01]  /*53e0*/  IMAD.U32 R8, RZ, RZ, UR41 ;  /* 0x00000029ff087e24 */ /* 0x000fe2000f8e00ff */
[----:B-1----:R-:W-:Y:S01]  /*53f0*/  @P6 SHF.R.U32.HI R8, RZ, R14, R13 ;  /* 0x0000000eff086219 */ /* 0x002fe2000001160d */
[----:B------:R-:W0:Y:S01]  /*5400*/  MUFU.EX2 R26, R26 ;  /* 0x0000001a001a7308 */ /* 0x000e220000000800 */
[----:B------:R-:W-:-:S03]  /*5410*/  LOP3.LUT P6, RZ, R2, 0x8, RZ, 0xc0, !PT ;  /* 0x0000000802ff7812 */ /* 0x000fc600078cc0ff */
[----:B------:R-:W-:-:S04]  /*5420*/  IMAD.IADD R8, R105, 0x1, R8 ;  /* 0x0000000169087824 */ /* 0x000fc800078e0208 */
[----:B------:R-:W1:Y:S01]  /*5430*/  MUFU.EX2 R27, R27 ;  /* 0x0000001b001b7308 */ /* 0x000e620000000800 */
[----:B--2---:R-:W-:Y:S01]  /*5440*/  F2FP.SATFINITE.E4M3.F32.PACK_AB_MERGE_C R136, R25, R24, R3 ;  /* 0x000000181988723e */ /* 0x004fe20004807003 */
[----:B------:R-:W-:Y:S01]  /*5450*/  FADD.FTZ R24, R24, R49 ;  /* 0x0000003118187221 */ /* 0x000fe20000010000 */
[----:B------:R-:W-:-:S03]  /*5460*/  VIADD R9, R8, UR7 ;  /* 0x0000000708097c36 */ /* 0x000fc60008000000 */
[----:B------:R-:W-:Y:S02]  /*5470*/  FADD.FTZ R25, R25, R24 ;  /* 0x0000001819197221 */ /* 0x000fe40000010000 */
[----:B------:R-:W2:Y:S01]  /*5480*/  MUFU.EX2 R30, R30 ;  /* 0x0000001e001e7308 */ /* 0x000ea20000000800 */
[----:B0-----:R-:W-:-:S01]  /*5490*/  FADD.FTZ R0, R26, R55 ;  /* 0x000000371a007221 */ /* 0x001fc20000010000 */
[----:B------:R-:W-:Y:S01]  /*54a0*/  FADD.FTZ R28, R28, R25 ;  /* 0x000000191c1c7221 */ /* 0x000fe20000010000 */
[----:B------:R-:W-:Y:S01]  /*54b0*/  R2UR UR10, R9 ;  /* 0x00000000090a72ca */ /* 0x000fe200000e0000 */
[----:B------:R-:W-:Y:S02]  /*54c0*/  VIADD R9, R104, 0xfffffffe ;  /* 0xfffffffe68097836 */ /* 0x000fe40000000000 */
[----:B------:R-:W-:-:S02]  /*54d0*/  FADD.FTZ R29, R29, R28 ;  /* 0x0000001c1d1d7221 */ /* 0x000fc40000010000 */
[----:B------:R-:W-:Y:S01]  /*54e0*/  MUFU.EX2 R36, R36 ;  /* 0x0000002400247308 */ /* 0x000fe20000000800 */
[----:B-1----:R-:W-:-:S07]  /*54f0*/  FADD.FTZ R3, R27, R0 ;  /* 0x000000001b037221 */ /* 0x002fce0000010000 */
[----:B------:R-:W0:Y:S01]  /*5500*/  MUFU.EX2 R53, R53 ;  /* 0x0000003500357308 */ /* 0x000e220000000800 */
[----:B--2---:R-:W-:-:S07]  /*5510*/  FADD.FTZ R0, R30, R3 ;  /* 0x000000031e007221 */ /* 0x004fce0000010000 */
        /* <DEDUP_REMOVED lines=36> */
.L_x_13914:
[----:B------:R-:W-:Y:S02]  /*5760*/  ULDC UR12, c[0x0][0x9e4] ;  /* 0x00027900000c7ab9 */ /* 0x000fe40000000800 */
[----:B------:R-:W-:-:S11]  /*5770*/  UISETP.NE.AND UP0, UPT, UR12, 0x1, UPT ;  /* 0x000000010c00788c */ /* 0x000fd6000bf05270 */
[----:B------:R-:W-:Y:S02]  /*5780*/  @UP0 ULDC.64 UR14, c[0x0][0x9e8] ;  /* 0x00027a00000e0ab9 */ /* 0x000fe40000000a00 */
[----:B------:R-:W-:-:S04]  /*5790*/  UIMAD.WIDE.U32 UR6, UR11, UR14, URZ ;  /* 0x0000000e0b0672a5 */ /* 0x000fc8000f8e003f */
[----:B------:R-:W-:-:S12]  /*57a0*/  @UP0 USHF.R.U32.HI UR11, URZ, UR15, UR7 ;  /* 0x0000000f3f0b0299 */ /* 0x000fd80008011607 */
.L_x_13915:
[----:B------:R-:W-:-:S04]  /*57b0*/  UIMAD UR11, UR11, UR12, UR12 ;  /* 0x0000000c0b0b72a4 */ /* 0x000fc8000f8e020c */
[----:B------:R-:W-:-:S04]  /*57c0*/  UISETP.LT.AND UP0, UPT, UR10, UR11, UPT ;  /* 0x0000000b0a00728c */ /* 0x000fc8000bf01270 */
[----:B------:R-:W-:-:S12]  /*57d0*/  USEL UR10, UR10, UR11, UP0 ;  /* 0x0000000b0a0a7287 */ /* 0x000fd80008000000 */
.L_x_13913:
        /* <DEDUP_REMOVED lines=21> */
[----:B------:R-:W-:-:S13]  /*5930*/  ISETP.GE.AND P1, PT, R9, UR24, PT ;  /* 0x0000001809007c0c */ /* 0x000fda000bf26270 */
[----:B------:R-:W-:Y:S05]  /*5940*/  @!P1 BRA `(.L_x_13916) ;  /* 0x0000003c00d89947 */ /* 0x000fea0003800000 */
        /* <DEDUP_REMOVED lines=8> */
.L_x_13935:
[----:B------:R-:W-:-:S04]  /*59d0*/  UISETP.NE.AND UP0, UPT, UR25, 0x1, UPT ;  /* 0x000000011900788c */ /* 0x000fc8000bf05270 */
[----:B------:R-:W-:-:S04]  /*59e0*/  USEL UR36, URZ, 0x1, UP0 ;  /* 0x000000013f247887 */ /* 0x000fc80008000000 */
[----:B------:R-:W-:Y:S01]  /*59f0*/  ULOP3.LUT UR36, UR26, UR36, URZ, 0x3c, !UPT ;  /* 0x000000241a247292 */ /* 0x000fe2000f8e3c3f */
[----:B------:R-:W-:Y:S11]  /*5a00*/  @!P0 BRA `(.L_x_13917) ;  /* 0x0000000000048947 */ /* 0x000ff60003800000 */
[----:B------:R-:W-:Y:S01]  /*5a10*/  BPT.TRAP 0x1 ;  /* 0x000000040000795c */ /* 0x000fe20000300000 */
.L_x_13917:
        /* <DEDUP_REMOVED lines=9> */
.L_x_13918:
[----:B-1----:R-:W-:Y:S05]  /*5ab0*/  @P1 BRA `(.L_x_13919) ;  /* 0x0000000000081947 */ /* 0x002fea0003800000 */
[----:B------:R-:W1:Y:S02]  /*5ac0*/  SYNCS.PHASECHK.TRANS64.TRYWAIT P1, [UR23+0x13230], R5 ;  /* 0x01323005ff0075a7 */ /* 0x000e640008020157 */
[----:B-1----:R-:W-:Y:S05]  /*5ad0*/  @!P1 BRA `(.L_x_13920) ;  /* 0x0000011800b09947 */ /* 0x002fea0003800000 */
.L_x_13919:
        /* <DEDUP_REMOVED lines=64> */
.L_x_13921:
[----:B------:R-:W-:Y:S01]  /*5ee0*/  ULEA UR11, UR25, UR45, 0x3 ;  /* 0x0000002d190b7291 */ /* 0x000fe2000f8e183f */
[----:B01----:R-:W-:-:S05]  /*5ef0*/  IMAD.U32 R5, RZ, RZ, UR26 ;  /* 0x0000001aff057e24 */ /* 0x003fca000f8e00ff */
[----:B------:R-:W-:-:S04]  /*5f00*/  SHF.L.U32 R5, R5, 0x1f, RZ ;  /* 0x0000001f05057819 */ /* 0x000fc800000006ff */
[----:B------:R0:W1:Y:S01]  /*5f10*/  SYNCS.PHASECHK.TRANS64.TRYWAIT P1, [UR11+0x13250], R5 ;  /* 0x01325005ff0075a7 */ /* 0x000062000802014b */
[----:B------:R-:W-:Y:S05]  /*5f20*/  @!P0 BRA `(.L_x_13922) ;  /* 0x0000000000048947 */ /* 0x000fea0003800000 */
[----:B------:R-:W-:Y:S01]  /*5f30*/  BPT.TRAP 0x1 ;  /* 0x000000040000795c */ /* 0x000fe20000300000 */
.L_x_13922:
[----:B-1----:R-:W-:Y:S05]  /*5f40*/  @P1 BRA `(.L_x_13923) ;  /* 0x0000000000081947 */ /* 0x002fea0003800000 */
[----:B------:R-:W1:Y:S02]  /*5f50*/  SYNCS.PHASECHK.TRANS64.TRYWAIT P1, [UR11+0x13250], R5 ;  /* 0x01325005ff0075a7 */ /* 0x000e64000802014b */
[----:B-1----:R-:W-:Y:S05]  /*5f60*/  @!P1 BRA `(.L_x_13924) ;  /* 0x0000011400a49947 */ /* 0x002fea0003800000 */
.L_x_13923:
        /* <DEDUP_REMOVED lines=32> */
.L_x_13925:
[----:B01----:R-:W0:Y:S01]  /*6170*/  LDC R5, c[0x0][0x448] ;  /* 0x00011200ff057b82 */ /* 0x003e220000000800 */
[----:B------:R-:W-:Y:S01]  /*6180*/  VIADD R21, R19, UR41 ;  /* 0x0000002913157c36 */ /* 0x000fe20008000000 */
[----:B------:R-:W-:Y:S01]  /*6190*/  UIADD3 UR23, UR23, 0x13240, URZ ;  /* 0x0001324017177890 */ /* 0x000fe2000fffe03f */
[----:B------:R-:W-:Y:S01]  /*61a0*/  IMAD R20, R9, -0xa0, RZ ;  /* 0xffffff6009147824 */ /* 0x000fe200078e02ff */
[----:B------:R-:W-:Y:S01]  /*61b0*/  LOP3.LUT P1, RZ, R2, 0x8, RZ, 0xc0, !PT ;  /* 0x0000000802ff7812 */ /* 0x000fe2000782c0ff */
[----:B------:R-:W-:Y:S02]  /*61c0*/  ULOP3.LUT UR6, URZ, UR21, URZ, 0x33, !UPT ;  /* 0x000000153f067292 */ /* 0x000fe4000f8e333f */
[----:B------:R-:W-:-:S09]  /*61d0*/  UPRMT UR23, UR44, 0x654, UR23 ;  /* 0x000006542c177896 */ /* 0x000fd20008000017 */
[----:B------:R-:W-:Y:S01]  /*61e0*/  SYNCS.ARRIVE.TRANS64.RED.A1T0 RZ, [UR23], RZ ;  /* 0x000000ffffff79a7 */ /* 0x000fe20008100417 */
[----:B0-----:R-:W-:-:S13]  /*61f0*/  ISETP.NE.AND P2, PT, R5, 0x1, PT ;  /* 0x000000010500780c */ /* 0x001fda0003f45270 */
[----:B------:R-:W0:Y:S08]  /*6200*/  @P2 LDC R6, c[0x0][0x44c] ;  /* 0x00011300ff062b82 */ /* 0x000e300000000800 */
[----:B------:R-:W1:Y:S01]  /*6210*/  @P2 LDC R10, c[0x0][0x450] ;  /* 0x00011400ff0a2b82 */ /* 0x000e620000000800 */
[----:B0-----:R-:W-:-:S07]  /*6220*/  @P2 IMAD.HI.U32 R5, R21, R6, RZ ;  /* 0x0000000615052227 */ /* 0x001fce00078e00ff */
[----:B------:R-:W0:Y:S01]  /*6230*/  LDC R6, c[0x0][0x288] ;  /* 0x0000a200ff067b82 */ /* 0x000e220000000800 */
[----:B-1----:R-:W-:Y:S01]  /*6240*/  @P2 SHF.R.U32.HI R21, RZ, R10, R5 ;  /* 0x0000000aff152219 */ /* 0x002fe20000011605 */
[----:B------:R-:W-:-:S04]  /*6250*/  VIADD R5, R20, 0x1 ;  /* 0x0000000114057836 */ /* 0x000fc80000000000 */
[----:B------:R-:W1:Y:S01]  /*6260*/  SHFL.IDX PT, R136, R21, RZ, 0x1c1f ;  /* 0x001c1fff15887589 */ /* 0x000e6200000e0000 */
        /* <DEDUP_REMOVED lines=20> */
.L_x_13928:
[----:B------:R-:W-:-:S05]  /*63b0*/  IMAD.U32 R138, RZ, RZ, UR20 ;  /* 0x00000014ff8a7e24 */ /* 0x000fca000f8e00ff */
[----:B------:R-:W-:-:S13]  /*63c0*/  ISETP.NE.AND P1, PT, R138, 0x1, PT ;  /* 0x000000018a00780c */ /* 0x000fda0003f25270 */
[----:B------:R-:W0:Y:S02]  /*63d0*/  @P1 LDC.64 R10, c[0x0][0x9e8] ;  /* 0x00027a00ff0a1b82 */ /* 0x000e240000000a00 */
[----:B0-----:R-:W-:-:S05]  /*63e0*/  @P1 IMAD.HI.U32 R10, R136, R10, RZ ;  /* 0x0000000a880a1227 */ /* 0x001fca00078e00ff */
[----:B------:R-:W-:-:S07]  /*63f0*/  @P1 SHF.R.U32.HI R136, RZ, R11, R10 ;  /* 0x0000000bff881219 */ /* 0x000fce000001160a */
.L_x_13929:
[----:B------:R-:W-:Y:S05]  /*6400*/  BSYNC B0 ;  /* 0x0000000000007941 */ /* 0x000fea0003800000 */
.L_x_13927:
[----:B------:R-:W-:-:S05]  /*6410*/  IMAD R136, R136, R138, R5 ;  /* 0x0000008a88887224 */ /* 0x000fca00078e0205 */
[----:B------:R-:W-:Y:S02]  /*6420*/  VIADDMNMX R13, R136, R138, R13, PT ;  /* 0x0000008a880d7246 */ /* 0x000fe4000380010d */
[----:B------:R-:W-:-:S07]  /*6430*/  VIMNMX R12, R12, R136, !PT ;  /* 0x000000880c0c7248 */ /* 0x000fce0007fe0100 */
.L_x_13926:
        /* <DEDUP_REMOVED lines=247> */
.L_x_13932:
[----:B------:R-:W-:-:S05]  /*73b0*/  IMAD.U32 R20, RZ, RZ, UR20 ;  /* 0x00000014ff147e24 */ /* 0x000fca000f8e00ff */
[----:B------:R-:W-:-:S13]  /*73c0*/  ISETP.NE.AND P6, PT, R20, 0x1, PT ;  /* 0x000000011400780c */ /* 0x000fda0003fc5270 */
[----:B------:R-:W0:Y:S02]  /*73d0*/  @P6 LDC.64 R10, c[0x0][0x9e8] ;  /* 0x00027a00ff0a6b82 */ /* 0x000e240000000a00 */
[----:B0-----:R-:W-:-:S05]  /*73e0*/  @P6 IMAD.HI.U32 R10, R12, R10, RZ ;  /* 0x0000000a0c0a6227 */ /* 0x001fca00078e00ff */
[----:B------:R-:W-:-:S07]  /*73f0*/  @P6 SHF.R.U32.HI R12, RZ, R11, R10 ;  /* 0x0000000bff0c6219 */ /* 0x000fce000001160a */
.L_x_13933:
[----:B------:R-:W-:Y:S05]  /*7400*/  BSYNC B0 ;  /* 0x0000000000007941 */ /* 0x000fea0003800000 */
.L_x_13931:
[----:B------:R-:W-:-:S05]  /*7410*/  IMAD R5, R12, R20, R5 ;  /* 0x000000140c057224 */ /* 0x000fca00078e0205 */
[----:B------:R-:W-:Y:S02]  /*7420*/  VIADDMNMX R15, R5, R20, R15, PT ;  /* 0x00000014050f7246 */ /* 0x000fe4000380010f */
[----:B------:R-:W-:-:S07]  /*7430*/  VIMNMX R14, R14, R5, !PT ;  /* 0x000000050e0e7248 */ /* 0x000fce0007fe0100 */
.L_x_13930:
        /* <DEDUP_REMOVED lines=300> */
[----:B------:R-:W-:-:S05]  /*8700*/  FSEL R69, R5, RZ, P1 ;  /* 0x000000ff05457208 */ /* 0x000fca0000800000 */
[----:B------:R-:W-:Y:S01]  /*8710*/  FADD.FTZ R69, -R69, R8 ;  /* 0x0000000845457221 */ /* 0x000fe20000010100 */
[----:B------:R-:W-:Y:S03]  /*8720*/  MUFU.EX2 R117, R117 ;  /* 0x0000007500757308 */ /* 0x000fe60000000800 */
[----:B------:R-:W-:Y:S01]  /*8730*/  FMUL.FTZ R69, R69, UR42 ;  /* 0x0000002a45457c20 */ /* 0x000fe20008410000 */
[----:B0-----:R-:W-:Y:S01]  /*8740*/  FMNMX.FTZ R128, R125, R128, !PT ;  /* 0x000000807d807209 */ /* 0x001fe20007810000 */
[----:B------:R-:W-:-:S03]  /*8750*/  IMAD.U32 R125, RZ, RZ, UR42 ;  /* 0x0000002aff7d7e24 */ /* 0x000fc6000f8e00ff */
[----:B------:R-:W-:Y:S01]  /*8760*/  MUFU.EX2 R88, R88 ;  /* 0x0000005800587308 */ /* 0x000fe20000000800 */
[----:B------:R-:W0:Y:S07]  /*8770*/  SHFL.BFLY PT, R85, R128, 0x1, 0x1f ;  /* 0x0c201f0080557f89 */ /* 0x000e2e00000e0000 */
[----:B------:R-:W1:Y:S08]  /*8780*/  MUFU.EX2 R69, R69 ;  /* 0x0000004500457308 */ /* 0x000e700000000800 */
[----:B------:R-:W-:Y:S08]  /*8790*/  MUFU.EX2 R89, R89 ;  /* 0x0000005900597308 */ /* 0x000ff00000000800 */
[----:B------:R-:W-:Y:S01]  /*87a0*/  MUFU.EX2 R92, R92 ;  /* 0x0000005c005c7308 */ /* 0x000fe20000000800 */
[----:B0-----:R-:W-:-:S04]  /*87b0*/  FMNMX.FTZ R10, R128, R85, !PT ;  /* 0x00000055800a7209 */ /* 0x001fc80007810000 */
[C---:B------:R-:W-:Y:S01]  /*87c0*/  FSETP.NEU.FTZ.AND P1, PT, R10.reuse, -INF , PT ;  /* 0xff8000000a00780b */ /* 0x040fe20003f3d000 */
[----:B------:R-:W-:-:S02]  /*87d0*/  FFMA.FTZ R8, R10, R125, -8 ;  /* 0xc10000000a087423 */ /* 0x000fc4000001007d */
[----:B------:R0:W-:Y:S03]  /*87e0*/  MUFU.EX2 R85, R129 ;  /* 0x0000008100557308 */ /* 0x0001e60000000800 */
[----:B------:R-:W-:-:S05]  /*87f0*/  FSEL R8, R8, RZ, P1 ;  /* 0x000000ff08087208 */ /* 0x000fca0000800000 */
[----:B------:R-:W-:Y:S01]  /*8800*/  MUFU.EX2 R93, R93 ;  /* 0x0000005d005d7308 */ /* 0x000fe20000000800 */
        /* <DEDUP_REMOVED lines=9> */
[----:B------:R-:W-:Y:S01]  /*88a0*/  MUFU.EX2 R125, R125 ;  /* 0x0000007d007d7308 */ /* 0x000fe20000000800 */
[----:B------:R-:W-:-:S01]  /*88b0*/  FFMA.FTZ R128, R134, UR42, -R8 ;  /* 0x0000002a86807c23 */ /* 0x000fc20008010808 */
[--C-:B0-----:R-:W-:Y:S01]  /*88c0*/  FFMA.FTZ R129, R135, UR42, -R8.reuse ;  /* 0x0000002a87817c23 */ /* 0x101fe20008010808 */
[----:B------:R-:W-:Y:S01]  /*88d0*/  FMUL.FTZ R94, R130, UR42 ;  /* 0x0000002a825e7c20 */ /* 0x000fe20008410000 */
[--C-:B------:R-:W-:Y:S01]  /*88e0*/  FFMA.FTZ R130, R95, UR42, -R8.reuse ;  /* 0x0000002a5f827c23 */ /* 0x100fe20008010808 */
[----:B------:R-:W-:-:S01]  /*88f0*/  FFMA.FTZ R95, R98, UR42, -R8 ;  /* 0x0000002a625f7c23 */ /* 0x000fc20008010808 */
[--C-:B------:R-:W-:Y:S01]  /*8900*/  FFMA.FTZ R98, R99, UR42, -R8.reuse ;  /* 0x0000002a63627c23 */ /* 0x100fe20008010808 */
[----:B------:R-:W-:-:S01]  /*8910*/  FFMA.FTZ R99, R102, UR42, -R8 ;  /* 0x0000002a66637c23 */ /* 0x000fc20008010808 */
[----:B------:R-:W-:Y:S01]  /*8920*/  MUFU.EX2 R84, R84 ;  /* 0x0000005400547308 */ /* 0x000fe20000000800 */
[----:B-1----:R-:W-:-:S01]  /*8930*/  FFMA.FTZ R102, R69, R3, R12 ;  /* 0x0000000345667223 */ /* 0x002fc2000001000c */
        /* <DEDUP_REMOVED lines=26> */
[----:B------:R-:W-:Y:S01]  /*8ae0*/  FFMA.FTZ R62, R62, UR42, -R8 ;  /* 0x0000002a3e3e7c23 */ /* 0x000fe20008010808 */
[----:B------:R-:W-:-:S01]  /*8af0*/  FADD.FTZ R3, R84, R3 ;  /* 0x0000000354037221 */ /* 0x000fc20000010000 */
        /* <DEDUP_REMOVED lines=132> */
[----:B------:R-:W-:Y:S01]  /*9340*/  FADD.FTZ R3, R85, R0 ;  /* 0x0000000055037221 */ /* 0x000fe20000010000 */
[----:B-1----:R-:W-:-:S04]  /*9350*/  FADD.FTZ R8, R70, R103 ;  /* 0x0000006746087221 */ /* 0x002fc80000010000 */
[----:B--2---:R-:W-:Y:S01]  /*9360*/  FADD.FTZ R0, R71, R8 ;  /* 0x0000000847007221 */ /* 0x004fe20000010000 */
[----:B------:R-:W-:Y:S06]  /*9370*/  @!P0 BRA `(.L_x_13934) ;  /* 0x0000000000048947 */ /* 0x000fec0003800000 */
[----:B------:R-:W-:Y:S01]  /*9380*/  BPT.TRAP 0x1 ;  /* 0x000000040000795c */ /* 0x000fe20000300000 */
.L_x_13934:
        /* <DEDUP_REMOVED lines=79> */
[----:B------:R-:W-:-:S02]  /*9880*/  F2FP.SATFINITE.E4M3.F32.PACK_AB_MERGE_C R138, R65, R64, R68 ;  /* 0x00000040418a723e */ /* 0x000fc40004807044 */
[----:B------:R-:W-:Y:S01]  /*9890*/  F2FP.SATFINITE.E4M3.F32.PACK_AB_MERGE_C R139, R67, R66, R70 ;  /* 0x00000042438b723e */ /* 0x000fe20004807046 */
[----:B------:R-:W-:Y:S06]  /*98a0*/  @P1 BRA `(.L_x_13935) ;  /* 0xffffffc000481947 */ /* 0x000fec000383ffff */
.L_x_13916:
[----:B------:R-:W0:Y:S01]  /*98b0*/  LDC R7, c[0x0][0x448] ;  /* 0x00011200ff077b82 */ /* 0x000e220000000800 */
[----:B------:R-:W-:Y:S01]  /*98c0*/  UIADD3 UR6, UR41, 0xbf, URZ ;  /* 0x000000bf29067890 */ /* 0x000fe2000fffe03f */
[----:B------:R-:W-:Y:S02]  /*98d0*/  IADD3 R6, R17, 0x1, -R6 ;  /* 0x0000000111067810 */ /* 0x000fe40007ffe806 */
[----:B------:R-:W-:Y:S02]  /*98e0*/  LOP3.LUT P1, RZ, R2, 0x8, RZ, 0xc0, !PT ;  /* 0x0000000802ff7812 */ /* 0x000fe4000782c0ff */
[----:B0-----:R-:W-:-:S13]  /*98f0*/  ISETP.NE.AND P2, PT, R7, 0x1, PT ;  /* 0x000000010700780c */ /* 0x001fda0003f45270 */
        /* <DEDUP_REMOVED lines=21> */
.L_x_13937:
[----:B------:R-:W-:Y:S02]  /*9a50*/  ULDC UR12, c[0x0][0x9e4] ;  /* 0x00027900000c7ab9 */ /* 0x000fe40000000800 */
[----:B------:R-:W-:-:S11]  /*9a60*/  UISETP.NE.AND UP0, UPT, UR12, 0x1, UPT ;  /* 0x000000010c00788c */ /* 0x000fd6000bf05270 */
[----:B------:R-:W-:Y:S02]  /*9a70*/  @UP0 ULDC.64 UR14, c[0x0][0x9e8] ;  /* 0x00027a00000e0ab9 */ /* 0x000fe40000000a00 */
[----:B------:R-:W-:-:S04]  /*9a80*/  UIMAD.WIDE.U32 UR6, UR10, UR14, URZ ;  /* 0x0000000e0a0672a5 */ /* 0x000fc8000f8e003f */
[----:B------:R-:W-:-:S12]  /*9a90*/  @UP0 USHF.R.U32.HI UR10, URZ, UR15, UR7 ;  /* 0x0000000f3f0a0299 */ /* 0x000fd80008011607 */
.L_x_13938:
[----:B------:R-:W-:-:S04]  /*9aa0*/  UIMAD UR10, UR10, UR12, URZ ;  /* 0x0000000c0a0a72a4 */ /* 0x000fc8000f8e023f */
[----:B------:R-:W-:-:S04]  /*9ab0*/  UISETP.LT.AND UP0, UPT, UR11, UR10, UPT ;  /* 0x0000000a0b00728c */ /* 0x000fc8000bf01270 */
[----:B------:R-:W-:-:S12]  /*9ac0*/  USEL UR11, UR11, UR10, !UP0 ;  /* 0x0000000a0b0b7287 */ /* 0x000fd8000c000000 */
.L_x_13936:
        /* <DEDUP_REMOVED lines=12> */
.L_x_13950:
[----:B------:R-:W-:-:S04]  /*9b90*/  UISETP.NE.AND UP0, UPT, UR22, 0x1, UPT ;  /* 0x000000011600788c */ /* 0x000fc8000bf05270 */
[----:B------:R-:W-:-:S04]  /*9ba0*/  USEL UR36, URZ, 0x1, UP0 ;  /* 0x000000013f247887 */ /* 0x000fc80008000000 */
[----:B------:R-:W-:Y:S01]  /*9bb0*/  ULOP3.LUT UR36, UR23, UR36, URZ, 0x3c, !UPT ;  /* 0x0000002417247292 */ /* 0x000fe2000f8e3c3f */
[----:B------:R-:W-:Y:S11]  /*9bc0*/  @!P0 BRA `(.L_x_13940) ;  /* 0x0000000000048947 */ /* 0x000ff60003800000 */
[----:B------:R-:W-:Y:S01]  /*9bd0*/  BPT.TRAP 0x1 ;  /* 0x000000040000795c */ /* 0x000fe20000300000 */
.L_x_13940:
        /* <DEDUP_REMOVED lines=9> */
.L_x_13941:
[----:B-1----:R-:W-:Y:S05]  /*9c70*/  @P1 BRA `(.L_x_13942) ;  /* 0x0000000000081947 */ /* 0x002fea0003800000 */
[----:B------:R-:W1:Y:S02]  /*9c80*/  SYNCS.PHASECHK.TRANS64.TRYWAIT P1, [UR20+0x13230], R5 ;  /* 0x01323005ff0075a7 */ /* 0x000e640008020154 */
[----:B-1----:R-:W-:Y:S05]  /*9c90*/  @!P1 BRA `(.L_x_13943) ;  /* 0x000000d800709947 */ /* 0x002fea0003800000 */
.L_x_13942:
        /* <DEDUP_REMOVED lines=64> */
.L_x_13944:
[----:B------:R-:W-:Y:S01]  /*a0a0*/  ULEA UR11, UR22, UR45, 0x3 ;  /* 0x0000002d160b7291 */ /* 0x000fe2000f8e183f */
[----:B01----:R-:W-:-:S05]  /*a0b0*/  IMAD.U32 R5, RZ, RZ, UR23 ;  /* 0x00000017ff057e24 */ /* 0x003fca000f8e00ff */
[----:B------:R-:W-:-:S04]  /*a0c0*/  SHF.L.U32 R5, R5, 0x1f, RZ ;  /* 0x0000001f05057819 */ /* 0x000fc800000006ff */
[----:B------:R0:W1:Y:S01]  /*a0d0*/  SYNCS.PHASECHK.TRANS64.TRYWAIT P1, [UR11+0x13250], R5 ;  /* 0x01325005ff0075a7 */ /* 0x000062000802014b */
[----:B------:R-:W-:Y:S05]  /*a0e0*/  @!P0 BRA `(.L_x_13945) ;  /* 0x0000000000048947 */ /* 0x000fea0003800000 */
[----:B------:R-:W-:Y:S01]  /*a0f0*/  BPT.TRAP 0x1 ;  /* 0x000000040000795c */ /* 0x000fe20000300000 */
.L_x_13945:
[----:B-1----:R-:W-:Y:S05]  /*a100*/  @P1 BRA `(.L_x_13946) ;  /* 0x0000000000081947 */ /* 0x002fea0003800000 */
[----:B------:R-:W1:Y:S02]  /*a110*/  SYNCS.PHASECHK.TRANS64.TRYWAIT P1, [UR11+0x13250], R5 ;  /* 0x01325005ff0075a7 */ /* 0x000e64000802014b */
[----:B-1----:R-:W-:Y:S05]  /*a120*/  @!P1 BRA `(.L_x_13947) ;  /* 0x000000d400649947 */ /* 0x002fea0003800000 */
.L_x_13946:
        /* <DEDUP_REMOVED lines=32> */
.L_x_13948:
[----:B-1----:R-:W-:Y:S01]  /*a330*/  FMNMX.FTZ R8, R120, R6, !PT ;  /* 0x0000000678087209 */ /* 0x002fe20007810000 */
[----:B------:R-:W-:Y:S01]  /*a340*/  IMAD.U32 R14, RZ, RZ, UR42 ;  /* 0x0000002aff0e7e24 */ /* 0x000fe2000f8e00ff */
[----:B------:R-:W-:Y:S01]  /*a350*/  FMNMX.FTZ R10, R122, R7, !PT ;  /* 0x000000077a0a7209 */ /* 0x000fe20007810000 */
[----:B------:R-:W-:Y:S01]  /*a360*/  UIADD3 UR20, UR20, 0x13240, URZ ;  /* 0x0001324014147890 */ /* 0x000fe2000fffe03f */
[----:B0-----:R-:W-:Y:S02]  /*a370*/  FMNMX.FTZ R5, R121, R8, !PT ;  /* 0x0000000879057209 */ /* 0x001fe40007810000 */
        /* <DEDUP_REMOVED lines=338> */
.L_x_13949:
        /* <DEDUP_REMOVED lines=82> */
.L_x_13939:
        /* <DEDUP_REMOVED lines=10> */
.L_x_13970:
[----:B------:R-:W-:-:S04]  /*be60*/  UIADD3 UR37, UR24, 0x1, URZ ;  /* 0x0000000118257890 */ /* 0x000fc8000fffe03f */
[----:B------:R-:W-:-:S04]  /*be70*/  UISETP.NE.AND UP0, UPT, UR37, 0x2, UPT ;  /* 0x000000022500788c */ /* 0x000fc8000bf05270 */
[----:B------:R-:W-:Y:S02]  /*be80*/  USEL UR36, URZ, 0x1, UP0 ;  /* 0x000000013f247887 */ /* 0x000fe40008000000 */
[----:B------:R-:W-:Y:S02]  /*be90*/  USEL UR37, UR37, URZ, UP0 ;  /* 0x0000003f25257287 */ /* 0x000fe40008000000 */
[----:B------:R-:W-:Y:S01]  /*bea0*/  ULOP3.LUT UR36, UR25, UR36, URZ, 0x3c, !UPT ;  /* 0x0000002419247292 */ /* 0x000fe2000f8e3c3f */
[----:B------:R-:W-:Y:S11]  /*beb0*/  @!P0 BRA `(.L_x_13952) ;  /* 0x0000000000048947 */ /* 0x000ff60003800000 */
[----:B------:R-:W-:Y:S01]  /*bec0*/  BPT.TRAP 0x1 ;  /* 0x000000040000795c */ /* 0x000fe20000300000 */
.L_x_13952:
[----:B------:R-:W-:Y:S01]  /*bed0*/  ULEA UR6, UR37, UR45, 0x3 ;  /* 0x0000002d25067291 */ /* 0x000fe2000f8e183f */
[----:B------:R-:W-:-:S05]  /*bee0*/  IMAD.U32 R5, RZ, RZ, UR36 ;  /* 0x00000024ff057e24 */ /* 0x000fca000f8e00ff */
[----:B------:R-:W-:-:S04]  /*bef0*/  SHF.L.U32 R5, R5, 0x1f, RZ ;  /* 0x0000001f05057819 */ /* 0x000fc800000006ff */
[----:B------:R0:W1:Y:S01]  /*bf00*/  SYNCS.PHASECHK.TRANS64.TRYWAIT P1, [UR6+0x13230], R5 ;  /* 0x01323005ff0075a7 */ /* 0x0000620008020146 */
[----:B------:R-:W-:Y:S05]  /*bf10*/  @!P0 BRA `(.L_x_13953) ;  /* 0x0000000000048947 */ /* 0x000fea0003800000 */
[----:B------:R-:W-:Y:S01]  /*bf20*/  BPT.TRAP 0x1 ;  /* 0x000000040000795c */ /* 0x000fe20000300000 */
.L_x_13953:
[----:B-1----:R-:W-:Y:S05]  /*bf30*/  @P1 BRA `(.L_x_13954) ;  /* 0x0000000000081947 */ /* 0x002fea0003800000 */
[----:B------:R-:W1:Y:S02]  /*bf40*/  SYNCS.PHASECHK.TRANS64.TRYWAIT P1, [UR6+0x13230], R5 ;  /* 0x01323005ff0075a7 */ /* 0x000e640008020146 */
[----:B-1----:R-:W-:Y:S05]  /*bf50*/  @!P1 BRA `(.L_x_13955) ;  /* 0x000000b400f09947 */ /* 0x002fea0003800000 */
.L_x_13954:
        /* <DEDUP_REMOVED lines=64> */
.L_x_13956:
[----:B------:R-:W-:Y:S01]  /*c360*/  ULEA UR11, UR24, UR45, 0x3 ;  /* 0x0000002d180b7291 */ /* 0x000fe2000f8e183f */
[----:B01----:R-:W-:-:S05]  /*c370*/  IMAD.U32 R5, RZ, RZ, UR25 ;  /* 0x00000019ff057e24 */ /* 0x003fca000f8e00ff */
[----:B------:R-:W-:-:S04]  /*c380*/  SHF.L.U32 R5, R5, 0x1f, RZ ;  /* 0x0000001f05057819 */ /* 0x000fc800000006ff */
[----:B------:R0:W1:Y:S01]  /*c390*/  SYNCS.PHASECHK.TRANS64.TRYWAIT P1, [UR11+0x13250], R5 ;  /* 0x01325005ff0075a7 */ /* 0x000062000802014b */
[----:B------:R-:W-:Y:S05]  /*c3a0*/  @!P0 BRA `(.L_x_13957) ;  /* 0x0000000000048947 */ /* 0x000fea0003800000 */
[----:B------:R-:W-:Y:S01]  /*c3b0*/  BPT.TRAP 0x1 ;  /* 0x000000040000795c */ /* 0x000fe20000300000 */
.L_x_13957:
[----:B-1----:R-:W-:Y:S05]  /*c3c0*/  @P1 BRA `(.L_x_13958) ;  /* 0x0000000000081947 */ /* 0x002fea0003800000 */
[----:B------:R-:W1:Y:S02]  /*c3d0*/  SYNCS.PHASECHK.TRANS64.TRYWAIT P1, [UR11+0x13250], R5 ;  /* 0x01325005ff0075a7 */ /* 0x000e64000802014b */
[----:B-1----:R-:W-:Y:S05]  /*c3e0*/  @!P1 BRA `(.L_x_13959) ;  /* 0x000000b000e49947 */ /* 0x002fea0003800000 */
.L_x_13958:
        /* <DEDUP_REMOVED lines=32> */
.L_x_13960:
[----:B01----:R-:W0:Y:S01]  /*c5f0*/  LDC R5, c[0x0][0x448] ;  /* 0x00011200ff057b82 */ /* 0x003e220000000800 */
[----:B------:R-:W-:Y:S01]  /*c600*/  VIADD R20, R19, UR41 ;  /* 0x0000002913147c36 */ /* 0x000fe20008000000 */
[----:B------:R-:W-:Y:S01]  /*c610*/  ULEA UR6, UR37, UR45, 0x3 ;  /* 0x0000002d25067291 */ /* 0x000fe2000f8e183f */
[----:B------:R-:W-:Y:S01]  /*c620*/  IMAD R15, R9, -0xa0, RZ ;  /* 0xffffff60090f7824 */ /* 0x000fe200078e02ff */
[----:B------:R-:W-:Y:S02]  /*c630*/  LOP3.LUT P1, RZ, R2, 0x8, RZ, 0xc0, !PT ;  /* 0x0000000802ff7812 */ /* 0x000fe4000782c0ff */
[----:B------:R-:W-:-:S04]  /*c640*/  UIADD3 UR6, UR6, 0x13240, URZ ;  /* 0x0001324006067890 */ /* 0x000fc8000fffe03f */
[----:B------:R-:W-:-:S09]  /*c650*/  UPRMT UR6, UR44, 0x654, UR6 ;  /* 0x000006542c067896 */ /* 0x000fd20008000006 */
[----:B------:R-:W-:Y:S01]  /*c660*/  SYNCS.ARRIVE.TRANS64.RED.A1T0 RZ, [UR6], RZ ;  /* 0x000000ffffff79a7 */ /* 0x000fe20008100406 */
[----:B------:R-:W-:Y:S01]  /*c670*/  ULOP3.LUT UR6, URZ, UR23, URZ, 0x33, !UPT ;  /* 0x000000173f067292 */ /* 0x000fe2000f8e333f */
[----:B0-----:R-:W-:-:S13]  /*c680*/  ISETP.NE.AND P2, PT, R5, 0x1, PT ;  /* 0x000000010500780c */ /* 0x001fda0003f45270 */
[----:B------:R-:W0:Y:S08]  /*c690*/  @P2 LDC R5, c[0x0][0x44c] ;  /* 0x00011300ff052b82 */ /* 0x000e300000000800 */
[----:B------:R-:W1:Y:S01]  /*c6a0*/  @P2 LDC R8, c[0x0][0x450] ;  /* 0x00011400ff082b82 */ /* 0x000e620000000800 */
[----:B0-----:R-:W-:-:S05]  /*c6b0*/  @P2 IMAD.HI.U32 R5, R20, R5, RZ ;  /* 0x0000000514052227 */ /* 0x001fca00078e00ff */
[----:B-1----:R-:W-:Y:S01]  /*c6c0*/  @P2 SHF.R.U32.HI R20, RZ, R8, R5 ;  /* 0x00000008ff142219 */ /* 0x002fe20000011605 */
[----:B------:R-:W-:-:S04]  /*c6d0*/  VIADD R5, R15, 0x1 ;  /* 0x000000010f057836 */ /* 0x000fc80000000000 */
[----:B------:R-:W0:Y:S01]  /*c6e0*/  SHFL.IDX PT, R10, R20, RZ, 0x1c1f ;  /* 0x001c1fff140a7589 */ /* 0x000e2200000e0000 */
[----:B------:R-:W-:-:S04]  /*c6f0*/  IMAD R8, R18, -0x2, R5 ;  /* 0xfffffffe12087824 */ /* 0x000fc800078e0205 */
[C---:B------:R-:W-:Y:S01]  /*c700*/  VIADD R5, R8.reuse, 0xffffffff ;  /* 0xffffffff08057836 */ /* 0x040fe20000000000 */
[----:B------:R-:W-:-:S05]  /*c710*/  IADD3 R13, R8, -UR22, R17 ;  /* 0x80000016080d7c10 */ /* 0x000fca000fffe011 */
        /* <DEDUP_REMOVED lines=17> */
.L_x_13963:
[----:B------:R-:W-:-:S05]  /*c830*/  IMAD.U32 R136, RZ, RZ, UR20 ;  /* 0x00000014ff887e24 */ /* 0x000fca000f8e00ff */
[----:B------:R-:W-:-:S13]  /*c840*/  ISETP.NE.AND P1, PT, R136, 0x1, PT ;  /* 0x000000018800780c */ /* 0x000fda0003f25270 */
[----:B------:R-:W0:Y:S02]  /*c850*/  @P1 LDC.64 R10, c[0x0][0x9e8] ;  /* 0x00027a00ff0a1b82 */ /* 0x000e240000000a00 */
[----:B0-----:R-:W-:-:S05]  /*c860*/  @P1 IMAD.HI.U32 R10, R21, R10, RZ ;  /* 0x0000000a150a1227 */ /* 0x001fca00078e00ff */
[----:B------:R-:W-:-:S07]  /*c870*/  @P1 SHF.R.U32.HI R21, RZ, R11, R10 ;  /* 0x0000000bff151219 */ /* 0x000fce000001160a */
.L_x_13964:
[----:B------:R-:W-:Y:S05]  /*c880*/  BSYNC B0 ;  /* 0x0000000000007941 */ /* 0x000fea0003800000 */
.L_x_13962:
[----:B------:R-:W-:-:S05]  /*c890*/  IMAD R21, R21, R136, R5 ;  /* 0x0000008815157224 */ /* 0x000fca00078e0205 */
[----:B------:R-:W-:Y:S02]  /*c8a0*/  VIADDMNMX R12, R21, R136, R12, PT ;  /* 0x00000088150c7246 */ /* 0x000fe4000380010c */
[----:B------:R-:W-:-:S07]  /*c8b0*/  VIMNMX R8, R8, R21, !PT ;  /* 0x0000001508087248 */ /* 0x000fce0007fe0100 */
.L_x_13961:
[C---:B------:R-:W-:Y:S02]  /*c8c0*/  ISETP.GE.AND P2, PT, R15.reuse, 0x2, PT ;  /* 0x000000020f00780c */ /* 0x040fe40003f46270 */
[C---:B------:R-:W-:Y:S02]  /*c8d0*/  ISETP.GE.AND P1, PT, R15.reuse, 0x9, PT ;  /* 0x000000090f00780c */ /* 0x040fe40003f26270 */
        /* <DEDUP_REMOVED lines=245> */
.L_x_13967:
[----:B------:R-:W-:-:S05]  /*d830*/  IMAD.U32 R12, RZ, RZ, UR20 ;  /* 0x00000014ff0c7e24 */ /* 0x000fca000f8e00ff */
[----:B------:R-:W-:-:S13]  /*d840*/  ISETP.NE.AND P6, PT, R12, 0x1, PT ;  /* 0x000000010c00780c */ /* 0x000fda0003fc5270 */
[----:B------:R-:W0:Y:S02]  /*d850*/  @P6 LDC.64 R10, c[0x0][0x9e8] ;  /* 0x00027a00ff0a6b82 */ /* 0x000e240000000a00 */
[----:B0-----:R-:W-:-:S05]  /*d860*/  @P6 IMAD.HI.U32 R10, R8, R10, RZ ;  /* 0x0000000a080a6227 */ /* 0x001fca00078e00ff */
[----:B------:R-:W-:-:S07]  /*d870*/  @P6 SHF.R.U32.HI R8, RZ, R11, R10 ;  /* 0x0000000bff086219 */ /* 0x000fce000001160a */
.L_x_13968:
[----:B------:R-:W-:Y:S05]  /*d880*/  BSYNC B0 ;  /* 0x0000000000007941 */ /* 0x000fea0003800000 */
.L_x_13966:
[----:B------:R-:W-:-:S05]  /*d890*/  IMAD R5, R8, R12, R5 ;  /* 0x0000000c08057224 */ /* 0x000fca00078e0205 */
[----:B------:R-:W-:Y:S02]  /*d8a0*/  VIADDMNMX R14, R5, R12, R14, PT ;  /* 0x0000000c050e7246 */ /* 0x000fe4000380010e */
[----:B------:R-:W-:-:S07]  /*d8b0*/  VIMNMX R13, R13, R5, !PT ;  /* 0x000000050d0d7248 */ /* 0x000fce0007fe0100 */
.L_x_13965:
        /* <DEDUP_REMOVED lines=194> */
[C---:B------:R-:W-:Y:S02]  /*e4e0*/  ISETP.GT.AND P1, PT, R13.reuse, RZ, !P6 ;  /* 0x000000ff0d00720c */ /* 0x040fe40007724270 */
        /* <DEDUP_REMOVED lines=99> */
[----:B------:R-:W-:-:S01]  /*eb20*/  FFMA.FTZ R81, R85, UR42, -R10 ;  /* 0x0000002a55517c23 */ /* 0x000fc2000801080a */
[----:B------:R-:W-:Y:S01]  /*eb30*/  IMAD.U32 R85, RZ, RZ, UR42 ;  /* 0x0000002aff557e24 */ /* 0x000fe2000f8e00ff */
[----:B------:R-:W-:Y:S01]  /*eb40*/  FMNMX.FTZ R122, R71, R76, !PT ;  /* 0x0000004c477a7209 */ /* 0x000fe20007810000 */
[----:B------:R-:W-:Y:S04]  /*eb50*/  MUFU.EX2 R113, R113 ;  /* 0x0000007100717308 */ /* 0x000fe80000000800 */
[----:B------:R-:W0:Y:S04]  /*eb60*/  SHFL.BFLY PT, R129, R122, 0x2, 0x1f ;  /* 0x0c401f007a817f89 */ /* 0x000e2800000e0000 */
[----:B------:R1:W-:Y:S08]  /*eb70*/  MUFU.EX2 R76, R124 ;  /* 0x0000007c004c7308 */ /* 0x0003f00000000800 */
[----:B------:R-:W-:Y:S08]  /*eb80*/  MUFU.EX2 R116, R116 ;  /* 0x0000007400747308 */ /* 0x000ff00000000800 */
[----:B------:R-:W-:Y:S01]  /*eb90*/  MUFU.EX2 R117, R117 ;  /* 0x0000007500757308 */ /* 0x000fe20000000800 */
[----:B0-----:R-:W-:-:S02]  /*eba0*/  FMNMX.FTZ R129, R122, R129, !PT ;  /* 0x000000817a817209 */ /* 0x001fc40007810000 */
[----:B------:R-:W-:-:S05]  /*ebb0*/  FSEL R122, R5, RZ, P1 ;  /* 0x000000ff057a7208 */ /* 0x000fca0000800000 */
[----:B------:R-:W-:Y:S01]  /*ebc0*/  MUFU.EX2 R88, R88 ;  /* 0x0000005800587308 */ /* 0x000fe20000000800 */
[----:B------:R-:W0:Y:S01]  /*ebd0*/  SHFL.BFLY PT, R84, R129, 0x1, 0x1f ;  /* 0x0c201f0081547f89 */ /* 0x000e2200000e0000 */
[----:B------:R-:W-:-:S04]  /*ebe0*/  FADD.FTZ R122, -R122, R7 ;  /* 0x000000077a7a7221 */ /* 0x000fc80000010100 */
[----:B------:R-:W-:Y:S02]  /*ebf0*/  FMUL.FTZ R7, R122, UR42 ;  /* 0x0000002a7a077c20 */ /* 0x000fe40008410000 */
[----:B------:R-:W-:Y:S08]  /*ec00*/  MUFU.EX2 R89, R89 ;  /* 0x0000005900597308 */ /* 0x000ff00000000800 */
[----:B------:R-:W2:Y:S08]  /*ec10*/  MUFU.EX2 R7, R7 ;  /* 0x0000000700077308 */ /* 0x000eb00000000800 */
[----:B------:R-:W-:Y:S01]  /*ec20*/  MUFU.EX2 R92, R92 ;  /* 0x0000005c005c7308 */ /* 0x000fe20000000800 */
[----:B0-----:R-:W-:-:S04]  /*ec30*/  FMNMX.FTZ R10, R129, R84, !PT ;  /* 0x00000054810a7209 */ /* 0x001fc80007810000 */
[C---:B------:R-:W-:Y:S01]  /*ec40*/  FSETP.NEU.FTZ.AND P1, PT, R10.reuse, -INF , PT ;  /* 0xff8000000a00780b */ /* 0x040fe20003f3d000 */
[----:B------:R-:W-:-:S02]  /*ec50*/  FFMA.FTZ R84, R10, R85, -8 ;  /* 0xc10000000a547423 */ /* 0x000fc40000010055 */
[----:B------:R-:W-:Y:S01]  /*ec60*/  MUFU.EX2 R93, R93 ;  /* 0x0000005d005d7308 */ /* 0x000fe20000000800 */
[----:B------:R-:W-:Y:S02]  /*ec70*/  FSEL R129, R10, RZ, P1 ;  /* 0x000000ff0a817208 */ /* 0x000fe40000800000 */
[----:B------:R-:W-:-:S03]  /*ec80*/  FSEL R84, R84, RZ, P1 ;  /* 0x000000ff54547208 */ /* 0x000fc60000800000 */
[----:B------:R-:W-:Y:S02]  /*ec90*/  FADD.FTZ R129, -R129, R6 ;  /* 0x0000000681817221 */ /* 0x000fe40000010100 */
[----:B------:R-:W-:-:S01]  /*eca0*/  FFMA.FTZ R11, R11, UR42, -R84 ;  /* 0x0000002a0b0b7c23 */ /* 0x000fc20008010854 */
[--C-:B------:R-:W-:Y:S01]  /*ecb0*/  FFMA.FTZ R122, R123, UR42, -R84.reuse ;  /* 0x0000002a7b7a7c23 */ /* 0x100fe20008010854 */
[----:B------:R-:W-:Y:S01]  /*ecc0*/  FMUL.FTZ R6, R129, UR42 ;  /* 0x0000002a81067c20 */ /* 0x000fe20008410000 */
[--C-:B------:R-:W-:Y:S01]  /*ecd0*/  FFMA.FTZ R85, R126, UR42, -R84.reuse ;  /* 0x0000002a7e557c23 */ /* 0x100fe20008010854 */
[----:B-1----:R-:W-:-:S01]  /*ece0*/  FFMA.FTZ R124, R127, UR42, -R84 ;  /* 0x0000002a7f7c7c23 */ /* 0x002fc20008010854 */
[--C-:B------:R-:W-:Y:S01]  /*ecf0*/  FFMA.FTZ R123, R130, UR42, -R84.reuse ;  /* 0x0000002a827b7c23 */ /* 0x100fe20008010854 */
[----:B------:R-:W-:Y:S01]  /*ed00*/  MUFU.EX2 R11, R11 ;  /* 0x0000000b000b7308 */ /* 0x000fe20000000800 */
[----:B------:R-:W-:-:S01]  /*ed10*/  FFMA.FTZ R126, R131, UR42, -R84 ;  /* 0x0000002a837e7c23 */ /* 0x000fc20008010854 */
[----:B--2---:R-:W-:Y:S01]  /*ed20*/  FFMA.FTZ R130, R7, R3, R8 ;  /* 0x0000000307827223 */ /* 0x004fe20000010008 */
        /* <DEDUP_REMOVED lines=22> */
[----:B0-----:R-:W-:-:S01]  /*ee90*/  FFMA.FTZ R3, R6, R0, R11 ;  /* 0x0000000006037223 */ /* 0x001fc2000001000b */
        /* <DEDUP_REMOVED lines=151> */
.L_x_13969:
        /* <DEDUP_REMOVED lines=82> */
.L_x_13951:
[----:B------:R-:W-:Y:S06]  /*fd30*/  BAR.ARV 0x8, 0x200 ;  /* 0x0208000000007b1d */ /* 0x000fec0000002000 */
[----:B------:R-:W-:Y:S05]  /*fd40*/  @!P0 BRA `(.L_x_13971) ;  /* 0x0000000000048947 */ /* 0x000fea0003800000 */
[----:B------:R-:W-:Y:S01]  /*fd50*/  BPT.TRAP 0x1 ;  /* 0x000000040000795c */ /* 0x000fe20000300000 */
.L_x_13971:
[----:B------:R-:W-:Y:S01]  /*fd60*/  ULEA UR14, UR37, UR45, 0x3 ;  /* 0x0000002d250e7291 */ /* 0x000fe2000f8e183f */
[----:B------:R-:W-:-:S05]  /*fd70*/  IMAD.U32 R4, RZ, RZ, UR36 ;  /* 0x00000024ff047e24 */ /* 0x000fca000f8e00ff */
[----:B------:R-:W-:-:S04]  /*fd80*/  SHF.L.U32 R4, R4, 0x1f, RZ ;  /* 0x0000001f04047819 */ /* 0x000fc800000006ff */
[----:B------:R0:W1:Y:S01]  /*fd90*/  SYNCS.PHASECHK.TRANS64.TRYWAIT P1, [UR14+0x13250], R4 ;  /* 0x01325004ff0075a7 */ /* 0x000062000802014e */
[----:B------:R-:W-:Y:S05]  /*fda0*/  @!P0 BRA `(.L_x_13972) ;  /* 0x0000000000048947 */ /* 0x000fea0003800000 */
[----:B------:R-:W-:Y:S01]  /*fdb0*/  BPT.TRAP 0x1 ;  /* 0x000000040000795c */ /* 0x000fe20000300000 */
.L_x_13972:
[----:B-1----:R-:W-:Y:S05]  /*fdc0*/  @P1 BRA `(.L_x_13973) ;  /* 0x0000000000081947 */ /* 0x002fea0003800000 */
[----:B------:R-:W1:Y:S02]  /*fdd0*/  SYNCS.PHASECHK.TRANS64.TRYWAIT P1, [UR14+0x13250], R4 ;  /* 0x01325004ff0075a7 */ /* 0x000e64000802014e */
[----:B-1----:R-:W-:Y:S05]  /*fde0*/  @!P1 BRA `(.L_x_13974) ;  /* 0x00000078007c9947 */ /* 0x002fea0003800000 */
.L_x_13973:
        /* <DEDUP_REMOVED lines=21> */
[----:B------:R-:W-:Y:S01]  /*ff40*/  QGMMA.64x64x32.F32.E4M3.E4M3 R24, R152, gdesc[UR8], R24, gsb0 ;  /* 0x00e0000898187df3 */ /* 0x000fe20008000818 */
[----:B------:R-:W-:Y:S02]  /*ff50*/  @UP0 UIMAD UR9, UR40, UR13, UR9 ;  /* 0x0000000d280902a4 */ /* 0x000fe4000f8e0209 */
        /* <DEDUP_REMOVED lines=22> */
[----:B------:R-:W1:Y:S04]  /*100c0*/  SHFL.BFLY PT, R8, R3, 0x2, 0x1f ;  /* 0x0c401f0003087f89 */ /* 0x000e6800000e0000 */
[----:B------:R-:W3:Y:S01]  /*100d0*/  SHFL.BFLY PT, R9, R0, 0x2, 0x1f ;  /* 0x0c401f0000097f89 */ /* 0x000ee200000e0000 */
[----:B------:R-:W-:Y:S02]  /*100e0*/  WARPGROUP.DEPBAR.LE gsb0, 0x0 ;  /* 0x00008000000079c5 */ /* 0x000fe40000010000 */
[----:B------:R-:W-:-:S06]  /*100f0*/  WARPGROUP.ARRIVE ;  /* 0x00000000000079c5 */ /* 0x000fcc0000000000 */
[----:B------:R-:W-:Y:S01]  /*10100*/  QGMMA.64x64x32.F32.E4M3.E4M3 R24, R140, gdesc[UR4], R24, gsb0 ;  /* 0x00e000048c187df3 */ /* 0x000fe20008000818 */
[----:B-1----:R-:W-:-:S01]  /*10110*/  FADD.FTZ R8, R8, R3 ;  /* 0x0000000308087221 */ /* 0x002fc20000010000 */
[----:B------:R-:W-:Y:S01]  /*10120*/  UIADD3 UR10, UR10, 0x200, URZ ;  /* 0x000002000a0a7890 */ /* 0x000fe2000fffe03f */
[----:B---3--:R-:W-:-:S01]  /*10130*/  FADD.FTZ R9, R9, R0 ;  /* 0x0000000009097221 */ /* 0x008fc20000010000 */
[----:B------:R-:W-:Y:S02]  /*10140*/  UMOV UR11, 0xc0000010 ;  /* 0xc0000010000b7882 */ /* 0x000fe40000000000 */
[----:B0-----:R-:W0:Y:S04]  /*10150*/  SHFL.BFLY PT, R7, R8, 0x1, 0x1f ;  /* 0x0c201f0008077f89 */ /* 0x001e2800000e0000 */
        /* <DEDUP_REMOVED lines=33> */
.L_x_13975:
        /* <DEDUP_REMOVED lines=42> */
.L_x_13897:
        /* <DEDUP_REMOVED lines=11> */
[----:B------:R-:W2:Y:S04]  /*106c0*/  LDL R35, [R1+0xc] ;  /* 0x00000c0001237983 */ /* 0x000ea80000100800 */
[----:B------:R-:W3:Y:S01]  /*106d0*/  LDL R41, [R1+0x8] ;  /* 0x0000080001297983 */ /* 0x000ee20000100800 */
[----:B------:R-:W-:Y:S01]  /*106e0*/  F2FP.BF16.F32.PACK_AB R54, R54, R5 ;  /* 0x000000053636723e */ /* 0x000fe200000010ff */
[----:B------:R-:W1:Y:S01]  /*106f0*/  S2R R33, SR_SWINHI ;  /* 0x0000000000217919 */ /* 0x000e620000002f00 */
[----:B------:R-:W4:Y:S01]  /*10700*/  LDC R5, c[0x0][0xbe8] ;  /* 0x0002fa00ff057b82 */ /* 0x000f220000000800 */
        /* <DEDUP_REMOVED lines=8> */
[----:B------:R-:W-:Y:S01]  /*10790*/  USHF.R.S32.HI UR12, URZ, 0x1f, UR40 ;  /* 0x0000001f3f0c7899 */ /* 0x000fe20008011428 */
[----:B------:R-:W-:Y:S01]  /*107a0*/  F2FP.BF16.F32.PACK_AB R24, R37, R24 ;  /* 0x000000182518723e */ /* 0x000fe200000010ff */
[----:B------:R-:W-:Y:S01]  /*107b0*/  ULDC.64 UR8, c[0x0][0xb90] ;  /* 0x0002e40000087ab9 */ /* 0x000fe20000000a00 */
[----:B0-----:R-:W-:Y:S01]  /*107c0*/  IMAD.SHL.U32 R6, R27, 0x4, RZ ;  /* 0x000000041b067824 */ /* 0x001fe200078e00ff */
        /* <DEDUP_REMOVED lines=10> */
[----:B------:R0:W3:Y:S01]  /*10870*/  LDG.E.CONSTANT R17, desc[UR48][R6.64] ;  /* 0x0000003006117981 */ /* 0x0000e2000c1e9900 */
[----:B----4-:R-:W-:Y:S02]  /*10880*/  ISETP.NE.AND P2, PT, R5, 0x1, PT ;  /* 0x000000010500780c */ /* 0x010fe40003f45270 */
[----:B------:R-:W-:Y:S02]  /*10890*/  F2FP.BF16.F32.PACK_AB R28, R28, R57 ;  /* 0x000000391c1c723e */ /* 0x000fe400000010ff */
[----:B------:R-:W-:Y:S02]  /*108a0*/  F2FP.BF16.F32.PACK_AB R29, R29, R56 ;  /* 0x000000381d1d723e */ /* 0x000fe400000010ff */
[----:B0-----:R-:W-:-:S04]  /*108b0*/  LOP3.LUT P0, R6, R27, 0x3, RZ, 0xc0, !PT ;  /* 0x000000031b067812 */ /* 0x001fc8000780c0ff */
[----:B------:R-:W-:-:S03]  /*108c0*/  ISETP.EQ.OR P0, PT, R6, 0x3, !P0 ;  /* 0x000000030600780c */ /* 0x000fc60004702670 */
[----:B------:R-:W0:Y:S01]  /*108d0*/  @P2 LDC R42, c[0x0][0xbf0] ;  /* 0x0002fc00ff2a2b82 */ /* 0x000e220000000800 */
[----:B------:R-:W-:Y:S02]  /*108e0*/  MOV R6, R4 ;  /* 0x0000000400067202 */ /* 0x000fe40000000f00 */
[----:B-1----:R-:W-:Y:S02]  /*108f0*/  MOV R7, R33 ;  /* 0x0000002100077202 */ /* 0x002fe40000000f00 */
[----:B------:R-:W-:Y:S02]  /*10900*/  SEL R36, R25, R26, P0 ;  /* 0x0000001a19247207 */ /* 0x000fe40000000000 */
[----:B------:R-:W-:Y:S02]  /*10910*/  SEL R25, R26, R25, P0 ;  /* 0x000000191a197207 */ /* 0x000fe40000000000 */
[----:B------:R-:W-:Y:S01]  /*10920*/  SEL R34, R9, R10, P0 ;  /* 0x0000000a09227207 */ /* 0x000fe20000000000 */
[----:B------:R-:W1:Y:S01]  /*10930*/  @P2 LDC R26, c[0x0][0xbec] ;  /* 0x0002fb00ff1a2b82 */ /* 0x000e620000000800 */
[----:B------:R-:W-:Y:S01]  /*10940*/  SEL R31, R10, R9, P0 ;  /* 0x000000090a1f7207 */ /* 0x000fe20000000000 */
[----:B------:R-:W-:Y:S01]  /*10950*/  IMAD R9, R156, 0x40, R23 ;  /* 0x000000409c097824 */ /* 0x000fe200078e0217 */
[----:B------:R-:W-:Y:S01]  /*10960*/  SEL R32, R21, R24, P0 ;  /* 0x0000001815207207 */ /* 0x000fe20000000000 */
[----:B------:R-:W-:Y:S01]  /*10970*/  UIMAD UR5, UR12, UR8, URZ ;  /* 0x000000080c0572a4 */ /* 0x000fe2000f8e023f */
[----:B------:R-:W-:-:S02]  /*10980*/  SEL R21, R24, R21, P0 ;  /* 0x0000001518157207 */ /* 0x000fc40000000000 */
[----:B------:R-:W-:Y:S02]  /*10990*/  SEL R24, R13, R14, P0 ;  /* 0x0000000e0d187207 */ /* 0x000fe40000000000 */
[----:B------:R-:W-:Y:S01]  /*109a0*/  SEL R27, R14, R13, P0 ;  /* 0x0000000d0e1b7207 */ /* 0x000fe20000000000 */
[----:B------:R-:W-:Y:S01]  /*109b0*/  UIMAD.WIDE.U32 UR6, UR40, UR8, URZ ;  /* 0x00000008280672a5 */ /* 0x000fe2000f8e003f */
[----:B------:R-:W-:Y:S01]  /*109c0*/  SEL R38, R15, R20, P0 ;  /* 0x000000140f267207 */ /* 0x000fe20000000000 */
[----:B------:R-:W-:Y:S01]  /*109d0*/  UIMAD UR5, UR40, UR9, UR5 ;  /* 0x00000009280572a4 */ /* 0x000fe2000f8e0205 */
[----:B------:R-:W-:Y:S01]  /*109e0*/  SEL R33, R20, R15, P0 ;  /* 0x0000000f14217207 */ /* 0x000fe20000000000 */
[----:B------:R-:W-:Y:S01]  /*109f0*/  UIMAD UR8, UR13, UR10, URZ ;  /* 0x0000000a0d0872a4 */ /* 0x000fe2000f8e023f */
[----:B------:R-:W-:Y:S01]  /*10a00*/  SEL R30, R28, R29, P0 ;  /* 0x0000001d1c1e7207 */ /* 0x000fe20000000000 */
[----:B------:R-:W-:Y:S01]  /*10a10*/  UIADD3 UR7, UR7, UR5, URZ ;  /* 0x0000000507077290 */ /* 0x000fe2000fffe03f */
[----:B------:R-:W-:Y:S01]  /*10a20*/  SEL R29, R29, R28, P0 ;  /* 0x0000001c1d1d7207 */ /* 0x000fe20000000000 */
[----:B------:R-:W-:Y:S01]  /*10a30*/  UIMAD UR8, UR39, UR11, UR8 ;  /* 0x0000000b270872a4 */ /* 0x000fe2000f8e0208 */
[----:B------:R-:W-:Y:S01]  /*10a40*/  SEL R40, R46, R47, P0 ;  /* 0x0000002f2e287207 */ /* 0x000fe20000000000 */
[----:B------:R-:W-:Y:S01]  /*10a50*/  UIMAD.WIDE.U32 UR6, UR39, UR10, UR6 ;  /* 0x0000000a270672a5 */ /* 0x000fe2000f8e0006 */
[----:B------:R-:W-:Y:S01]  /*10a60*/  SEL R44, R54, R55, P0 ;  /* 0x00000037362c7207 */ /* 0x000fe20000000000 */
[----:B------:R-:W-:Y:S01]  /*10a70*/  ULDC UR5, c[0x0][0xa88] ;  /* 0x0002a20000057ab9 */ /* 0x000fe20000000800 */
[----:B------:R-:W-:Y:S01]  /*10a80*/  SEL R47, R47, R46, P0 ;  /* 0x0000002e2f2f7207 */ /* 0x000fe20000000000 */
[----:B------:R-:W-:Y:S01]  /*10a90*/  ULDC.64 UR10, c[0x0][0xaf0] ;  /* 0x0002bc00000a7ab9 */ /* 0x000fe20000000a00 */
[----:B------:R-:W-:Y:S01]  /*10aa0*/  SEL R55, R55, R54, P0 ;  /* 0x0000003637377207 */ /* 0x000fe20000000000 */
[----:B--2---:R-:W-:-:S03]  /*10ab0*/  IMAD.WIDE R10, R35, 0x2, R6 ;  /* 0x00000002230a7825 */ /* 0x004fc600078e0206 */
[C---:B------:R-:W-:Y:S01]  /*10ac0*/  IADD3 R39, P4, R10.reuse, 0x20, RZ ;  /* 0x000000200a277810 */ /* 0x040fe20007f9e0ff */
[----:B------:R-:W-:Y:S01]  /*10ad0*/  IMAD.WIDE R6, R9, 0x2, R6 ;  /* 0x0000000209067825 */ /* 0x000fe200078e0206 */
[C---:B------:R-:W-:Y:S02]  /*10ae0*/  LOP3.LUT R9, R10.reuse, 0x380, RZ, 0xc0, !PT ;  /* 0x000003800a097812 */ /* 0x040fe400078ec0ff */
[----:B------:R-:W-:Y:S02]  /*10af0*/  LOP3.LUT R8, R39, 0x380, RZ, 0xc0, !PT ;  /* 0x0000038027087812 */ /* 0x000fe400078ec0ff */
[----:B------:R-:W-:Y:S02]  /*10b00*/  IADD3 R37, P1, R10, 0x60, RZ ;  /* 0x000000600a257810 */ /* 0x000fe40007f3e0ff */
[----:B------:R-:W-:Y:S02]  /*10b10*/  SHF.R.U64 R9, R9, 0x3, RZ ;  /* 0x0000000309097819 */ /* 0x000fe400000012ff */
[----:B------:R-:W-:-:S02]  /*10b20*/  SHF.R.U64 R8, R8, 0x3, RZ ;  /* 0x0000000308087819 */ /* 0x000fc400000012ff */
[----:B------:R-:W-:Y:S02]  /*10b30*/  IADD3 R35, P3, R10, 0x40, RZ ;  /* 0x000000400a237810 */ /* 0x000fe40007f7e0ff */
[----:B------:R-:W-:Y:S02]  /*10b40*/  LOP3.LUT R12, R37, 0x380, RZ, 0xc0, !PT ;  /* 0x00000380250c7812 */ /* 0x000fe400078ec0ff */
[----:B------:R-:W-:Y:S02]  /*10b50*/  LOP3.LUT R10, R9, R10, RZ, 0x3c, !PT ;  /* 0x0000000a090a7212 */ /* 0x000fe400078e3cff */
[----:B------:R-:W-:Y:S01]  /*10b60*/  LOP3.LUT R8, R8, R39, RZ, 0x3c, !PT ;  /* 0x0000002708087212 */ /* 0x000fe200078e3cff */
[----:B------:R-:W-:Y:S01]  /*10b70*/  VIADD R39, R19, UR41 ;  /* 0x0000002913277c36 */ /* 0x000fe20008000000 */
[----:B------:R-:W-:Y:S01]  /*10b80*/  LOP3.LUT R14, R35, 0x380, RZ, 0xc0, !PT ;  /* 0x00000380230e7812 */ /* 0x000fe200078ec0ff */
[--C-:B------:R-:W-:Y:S01]  /*10b90*/  IMAD.X R13, RZ, RZ, R11.reuse, P1 ;  /* 0x000000ffff0d7224 */ /* 0x100fe200008e060b */
[----:B------:R-:W-:Y:S01]  /*10ba0*/  SHF.R.U64 R12, R12, 0x3, RZ ;  /* 0x000000030c0c7819 */ /* 0x000fe200000012ff */
[--C-:B------:R-:W-:Y:S01]  /*10bb0*/  IMAD.X R15, RZ, RZ, R11.reuse, P3 ;  /* 0x000000ffff0f7224 */ /* 0x100fe200018e060b */
[----:B------:R-:W-:Y:S01]  /*10bc0*/  MOV R48, R10 ;  /* 0x0000000a00307202 */ /* 0x000fe20000000f00 */
[----:B------:R-:W-:Y:S01]  /*10bd0*/  IMAD.X R9, RZ, RZ, R11, P4 ;  /* 0x000000ffff097224 */ /* 0x000fe200020e060b */
[----:B------:R-:W-:Y:S01]  /*10be0*/  SHF.R.U64 R14, R14, 0x3, RZ ;  /* 0x000000030e0e7819 */ /* 0x000fe200000012ff */
[----:B-1----:R-:W-:Y:S01]  /*10bf0*/  @P2 IMAD.HI.U32 R11, R39, R26, RZ ;  /* 0x0000001a270b2227 */ /* 0x002fe200078e00ff */
[----:B------:R-:W-:-:S02]  /*10c00*/  LOP3.LUT R12, R12, R37, RZ, 0x3c, !PT ;  /* 0x000000250c0c7212 */ /* 0x000fc400078e3cff */
[----:B------:R-:W-:Y:S01]  /*10c10*/  IADD3 R37, P4, R6, 0x1800, RZ ;  /* 0x0000180006257810 */ /* 0x000fe20007f9e0ff */
[----:B------:R-:W-:Y:S01]  /*10c20*/  IMAD.MOV.U32 R10, RZ, RZ, R39 ;  /* 0x000000ffff0a7224 */ /* 0x000fe200078e0027 */
[----:B------:R-:W-:Y:S02]  /*10c30*/  LOP3.LUT R14, R14, R35, RZ, 0x3c, !PT ;  /* 0x000000230e0e7212 */ /* 0x000fe400078e3cff */
[----:B------:R-:W-:Y:S02]  /*10c40*/  IADD3 R35, P3, R6, 0x3000, RZ ;  /* 0x0000300006237810 */ /* 0x000fe40007f7e0ff */
[----:B0-----:R-:W-:Y:S02]  /*10c50*/  @P2 SHF.R.U32.HI R10, RZ, R42, R11 ;  /* 0x0000002aff0a2219 */ /* 0x001fe4000001160b */
[----:B------:R-:W-:Y:S01]  /*10c60*/  LOP3.LUT R28, R37, 0x380, RZ, 0xc0, !PT ;  /* 0x00000380251c7812 */ /* 0x000fe200078ec0ff */
[----:B------:R-:W-:Y:S01]  /*10c70*/  IMAD.U32 R42, RZ, RZ, UR8 ;  /* 0x00000008ff2a7e24 */ /* 0x000fe2000f8e00ff */
[----:B------:R-:W-:Y:S01]  /*10c80*/  LOP3.LUT R20, R35, 0x380, RZ, 0xc0, !PT ;  /* 0x0000038023147812 */ /* 0x000fe200078ec0ff */
[----:B------:R-:W-:Y:S01]  /*10c90*/  ULDC.64 UR8, c[0x0][0xae8] ;  /* 0x0002ba0000087ab9 */ /* 0x000fe20000000a00 */
[----:B------:R-:W-:Y:S01]  /*10ca0*/  MOV R45, R14 ;  /* 0x0000000e002d7202 */ /* 0x000fe20000000f00 */
[----:B------:R-:W-:Y:S01]  /*10cb0*/  IMAD.MOV R14, RZ, RZ, -R10 ;  /* 0x000000ffff0e7224 */ /* 0x000fe200078e0a0a */
[----:B------:R-:W-:-:S02]  /*10cc0*/  MOV R43, R12 ;  /* 0x0000000c002b7202 */ /* 0x000fc40000000f00 */
[----:B------:R-:W-:Y:S02]  /*10cd0*/  SHF.R.S32.HI R11, RZ, 0x1f, R10 ;  /* 0x0000001fff0b7819 */ /* 0x000fe4000001140a */
[----:B------:R-:W-:Y:S02]  /*10ce0*/  IADD3 R10, P1, R10, UR6, RZ ;  /* 0x000000060a0a7c10 */ /* 0x000fe4000ff3e0ff */
[----:B---3--:R-:W-:Y:S02]  /*10cf0*/  LOP3.LUT R12, R17, 0x2, RZ, 0x3c, !PT ;  /* 0x00000002110c7812 */ /* 0x008fe400078e3cff */
[----:B------:R-:W-:Y:S02]  /*10d00*/  SHF.R.U64 R28, R28, 0x3, RZ ;  /* 0x000000031c1c7819 */ /* 0x000fe400000012ff */
[----:B------:R-:W-:Y:S01]  /*10d10*/  SHF.R.U64 R20, R20, 0x3, RZ ;  /* 0x0000000314147819 */ /* 0x000fe200000012ff */
[----:B------:R-:W-:Y:S01]  /*10d20*/  SHFL.IDX PT, R30, R30, R17, 0x1c1f ;  /* 0x001c1f111e1e7589 */ /* 0x000fe200000e0000 */
[----:B------:R-:W-:Y:S01]  /*10d30*/  IADD3.X R11, R11, UR7, R42, P1, !PT ;  /* 0x000000070b0b7c10 */ /* 0x000fe20008ffe42a */
[----:B------:R-:W-:Y:S01]  /*10d40*/  IMAD R13, R5, R14, R39 ;  /* 0x0000000e050d7224 */ /* 0x000fe200078e0227 */
[----:B------:R-:W-:Y:S01]  /*10d50*/  LOP3.LUT R28, R28, R37, RZ, 0x3c, !PT ;  /* 0x000000251c1c7212 */ /* 0x000fe200078e3cff */
[----:B------:R0:W-:Y:S01]  /*10d60*/  SHFL.IDX PT, R26, R24, R17, 0x1c1f ;  /* 0x001c1f11181a7589 */ /* 0x0001e200000e0000 */
[----:B------:R-:W-:Y:S01]  /*10d70*/  LOP3.LUT R20, R20, R35, RZ, 0x3c, !PT ;  /* 0x0000002314147212 */ /* 0x000fe200078e3cff */
[----:B------:R-:W-:-:S02]  /*10d80*/  ULDC.64 UR6, c[0x0][0xb88] ;  /* 0x0002e20000067ab9 */ /* 0x000fc40000000a00 */
[----:B------:R-:W-:Y:S04]  /*10d90*/  SHFL.IDX PT, R36, R36, R17, 0x1c1f ;  /* 0x001c1f1124247589 */ /* 0x000fe800000e0000 */
[----:B------:R-:W-:Y:S04]  /*10da0*/  SHFL.IDX PT, R15, R38, R17, 0x1c1f ;  /* 0x001c1f11260f7589 */ /* 0x000fe800000e0000 */
[----:B------:R-:W1:Y:S04]  /*10db0*/  SHFL.IDX PT, R29, R29, R12, 0x1c1f ;  /* 0x001c1f0c1d1d7589 */ /* 0x000e6800000e0000 */
[----:B------:R-:W2:Y:S04]  /*10dc0*/  SHFL.IDX PT, R27, R27, R12, 0x1c1f ;  /* 0x001c1f0c1b1b7589 */ /* 0x000ea800000e0000 */
[----:B------:R-:W3:Y:S04]  /*10dd0*/  SHFL.IDX PT, R25, R25, R12, 0x1c1f ;  /* 0x001c1f0c19197589 */ /* 0x000ee800000e0000 */
[----:B------:R-:W4:Y:S04]  /*10de0*/  SHFL.IDX PT, R42, R33, R12, 0x1c1f ;  /* 0x001c1f0c212a7589 */ /* 0x000f2800000e0000 */
[----:B------:R-:W-:Y:S04]  /*10df0*/  SHFL.IDX PT, R32, R32, R17, 0x1c1f ;  /* 0x001c1f1120207589 */ /* 0x000fe800000e0000 */
[----:B------:R-:W-:Y:S04]  /*10e00*/  SHFL.IDX PT, R37, R44, R17, 0x1c1f ;  /* 0x001c1f112c257589 */ /* 0x000fe800000e0000 */
[----:B------:R-:W4:Y:S01]  /*10e10*/  SHFL.IDX PT, R21, R21, R12, 0x1c1f ;  /* 0x001c1f0c15157589 */ /* 0x000f2200000e0000 */
[----:B------:R-:W-:-:S03]  /*10e20*/  SHF.R.S32.HI R14, RZ, 0x1f, R13 ;  /* 0x0000001fff0e7819 */ /* 0x000fc6000001140d */
[----:B------:R-:W-:Y:S04]  /*10e30*/  SHFL.IDX PT, R34, R34, R17, 0x1c1f ;  /* 0x001c1f1122227589 */ /* 0x000fe800000e0000 */
[----:B------:R1:W-:Y:S04]  /*10e40*/  SHFL.IDX PT, R35, R40, R17, 0x1c1f ;  /* 0x001c1f1128237589 */ /* 0x0003e800000e0000 */
[----:B------:R-:W4:Y:S04]  /*10e50*/  SHFL.IDX PT, R31, R31, R12, 0x1c1f ;  /* 0x001c1f0c1f1f7589 */ /* 0x000f2800000e0000 */
[----:B------:R2:W4:Y:S04]  /*10e60*/  SHFL.IDX PT, R44, R47, R12, 0x1c1f ;  /* 0x001c1f0c2f2c7589 */ /* 0x00052800000e0000 */
[----:B------:R4:W4:Y:S01]  /*10e70*/  SHFL.IDX PT, R46, R55, R12, 0x1c1f ;  /* 0x001c1f0c372e7589 */ /* 0x00092200000e0000 */
[----:B------:R-:W-:-:S02]  /*10e80*/  IMAD R14, R14, UR6, RZ ;  /* 0x000000060e0e7c24 */ /* 0x000fc4000f8e02ff */
[----:B------:R-:W-:-:S04]  /*10e90*/  IMAD.WIDE.U32 R10, R13, UR6, R10 ;  /* 0x000000060d0a7c25 */ /* 0x000fc8000f8e000a */
[----:B------:R-:W-:Y:S01]  /*10ea0*/  IMAD R13, R13, UR7, R14 ;  /* 0x000000070d0d7c24 */ /* 0x000fe2000f8e020e */
[----:B------:R-:W-:Y:S01]  /*10eb0*/  ULDC.64 UR6, c[0x0][0xb50] ;  /* 0x0002d40000067ab9 */ /* 0x000fe20000000a00 */
[----:B0-----:R-:W-:Y:S01]  /*10ec0*/  VIADD R24, R41, UR41 ;  /* 0x0000002929187c36 */ /* 0x001fe20008000000 */
[----:B------:R-:W-:Y:S01]  /*10ed0*/  LOP3.LUT P1, RZ, R157, 0x3, RZ, 0xc0, !PT ;  /* 0x000000039dff7812 */ /* 0x000fe2000782c0ff */
[----:B-1----:R-:W-:Y:S01]  /*10ee0*/  IMAD R17, R5, UR5, RZ ;  /* 0x0000000505117c24 */ /* 0x002fe2000f8e02ff */
[----:B------:R-:W-:Y:S01]  /*10ef0*/  LEA R33, P6, R10, UR6, 0x2 ;  /* 0x000000060a217c11 */ /* 0x000fe2000f8c10ff */
[----:B------:R-:W-:Y:S02]  /*10f00*/  IMAD.IADD R11, R11, 0x1, R13 ;  /* 0x000000010b0b7824 */ /* 0x000fe400078e020d */
[C---:B------:R-:W-:Y:S01]  /*10f10*/  VIADD R14, R24.reuse, 0x8 ;  /* 0x00000008180e7836 */ /* 0x040fe20000000000 */
[----:B--2---:R-:W-:Y:S02]  /*10f20*/  MOV R47, R8 ;  /* 0x00000008002f7202 */ /* 0x004fe40000000f00 */
[----:B------:R-:W-:-:S02]  /*10f30*/  ISETP.GE.OR P5, PT, R24, R17, P1 ;  /* 0x000000111800720c */ /* 0x000fc40000fa6670 */
[----:B------:R-:W-:Y:S02]  /*10f40*/  LEA.HI.X R49, R10, UR7, R11, 0x2, P6 ;  /* 0x000000070a317c11 */ /* 0x000fe4000b0f140b */
[----:B------:R-:W-:Y:S02]  /*10f50*/  ISETP.GE.OR P1, PT, R14, R17, P1 ;  /* 0x000000110e00720c */ /* 0x000fe40000f26670 */
[----:B------:R-:W-:Y:S02]  /*10f60*/  SEL R8, R30, R29, P0 ;  /* 0x0000001d1e087207 */ /* 0x000fe40000000000 */
[----:B------:R-:W-:Y:S02]  /*10f70*/  SEL R10, R29, R30, P0 ;  /* 0x0000001e1d0a7207 */ /* 0x000fe40000000000 */
[----:B------:R-:W-:Y:S02]  /*10f80*/  SEL R24, R26, R27, P0 ;  /* 0x0000001b1a187207 */ /* 0x000fe40000000000 */
[----:B---3--:R-:W-:-:S02]  /*10f90*/  SEL R9, R36, R25, P0 ;  /* 0x0000001924097207 */ /* 0x008fc40000000000 */
[----:B------:R-:W-:Y:S02]  /*10fa0*/  SEL R11, R25, R36, P0 ;  /* 0x00000024190b7207 */ /* 0x000fe40000000000 */
[----:B----4-:R-:W-:Y:S01]  /*10fb0*/  SEL R13, R15, R42, P0 ;  /* 0x0000002a0f0d7207 */ /* 0x010fe20000000000 */
[----:B------:R-:W-:Y:S01]  /*10fc0*/  SHFL.IDX PT, R38, R33, RZ, 0x1c1f ;  /* 0x001c1fff21267589 */ /* 0x000fe200000e0000 */
[----:B------:R-:W-:Y:S02]  /*10fd0*/  SEL R12, R32, R21, P0 ;  /* 0x00000015200c7207 */ /* 0x000fe40000000000 */
[----:B------:R-:W-:Y:S01]  /*10fe0*/  SEL R14, R21, R32, P0 ;  /* 0x00000020150e7207 */ /* 0x000fe20000000000 */
[----:B------:R0:W-:Y:S01]  /*10ff0*/  SHFL.IDX PT, R40, R33, 0x1, 0x1c1f ;  /* 0x003c1f0021287f89 */ /* 0x0001e200000e0000 */
[----:B------:R-:W-:Y:S02]  /*11000*/  SEL R26, R27, R26, P0 ;  /* 0x0000001a1b1a7207 */ /* 0x000fe40000000000 */
[----:B------:R-:W-:-:S02]  /*11010*/  SEL R15, R42, R15, P0 ;  /* 0x0000000f2a0f7207 */ /* 0x000fc40000000000 */
[----:B------:R-:W-:Y:S02]  /*11020*/  SEL R32, R34, R31, P0 ;  /* 0x0000001f22207207 */ /* 0x000fe40000000000 */
[----:B------:R-:W-:Y:S02]  /*11030*/  SEL R25, R35, R44, P0 ;  /* 0x0000002c23197207 */ /* 0x000fe40000000000 */
[----:B------:R-:W-:Y:S02]  /*11040*/  SEL R27, R44, R35, P0 ;  /* 0x000000232c1b7207 */ /* 0x000fe40000000000 */
        /* <DEDUP_REMOVED lines=10> */
[----:B------:R-:W-:-:S04]  /*110f0*/  LOP3.LUT R37, R6, 0x380, RZ, 0xc0, !PT ;  /* 0x0000038006257812 */ /* 0x000fc800078ec0ff */
[----:B------:R-:W-:Y:S01]  /*11100*/  SHF.R.U64 R37, R37, 0x3, RZ ;  /* 0x0000000325257819 */ /* 0x000fe200000012ff */
[----:B------:R-:W-:-:S03]  /*11110*/  IMAD.X R29, RZ, RZ, R7, P4 ;  /* 0x000000ffff1d7224 */ /* 0x000fc600020e0607 */
[----:B------:R-:W-:Y:S01]  /*11120*/  LOP3.LUT R36, R37, R6, RZ, 0x3c, !PT ;  /* 0x0000000625247212 */ /* 0x000fe200078e3cff */
[--C-:B------:R-:W-:Y:S02]  /*11130*/  IMAD.MOV.U32 R37, RZ, RZ, R7.reuse ;  /* 0x000000ffff257224 */ /* 0x100fe400078e0007 */
[----:B------:R-:W-:Y:S01]  /*11140*/  IMAD.X R21, RZ, RZ, R7, P3 ;  /* 0x000000ffff157224 */ /* 0x000fe200018e0607 */
[----:B0-----:R0:W-:Y:S04]  /*11150*/  @!P5 ST.E desc[UR48][R38.64], R3 ;  /* 0x000000032600d985 */ /* 0x0011e8000c101930 */
[----:B-1----:R1:W-:Y:S04]  /*11160*/  @!P1 ST.E desc[UR48][R40.64], R0 ;  /* 0x0000000028009985 */ /* 0x0023e8000c101930 */
[----:B------:R-:W2:Y:S04]  /*11170*/  LD.E.128 R8, desc[UR48][R36.64] ;  /* 0x0000003024087980 */ /* 0x000ea8000c101d00 */
[----:B------:R-:W3:Y:S04]  /*11180*/  LD.E.128 R28, desc[UR48][R28.64] ;  /* 0x000000301c1c7980 */ /* 0x000ee8000c101d00 */
[----:B------:R4:W3:Y:S01]  /*11190*/  LD.E.128 R12, desc[UR48][R20.64] ;  /* 0x00000030140c7980 */ /* 0x0008e2000c101d00 */
[----:B------:R-:W-:-:S04]  /*111a0*/  IADD3 R24, P0, R6, 0x4800, RZ ;  /* 0x0000480006187810 */ /* 0x000fc80007f1e0ff */
[----:B------:R-:W-:-:S04]  /*111b0*/  LOP3.LUT R6, R24, 0x380, RZ, 0xc0, !PT ;  /* 0x0000038018067812 */ /* 0x000fc800078ec0ff */
[----:B0-----:R-:W-:Y:S02]  /*111c0*/  SHF.R.U64 R3, R6, 0x3, RZ ;  /* 0x0000000306037819 */ /* 0x001fe400000012ff */
[----:B------:R-:W0:Y:S01]  /*111d0*/  @P2 LDC R6, c[0x0][0xbec] ;  /* 0x0002fb00ff062b82 */ /* 0x000e220000000800 */
[----:B------:R-:W-:-:S07]  /*111e0*/  IMAD.X R25, RZ, RZ, R7, P0 ;  /* 0x000000ffff197224 */ /* 0x000fce00000e0607 */
[----:B------:R-:W0:Y:S01]  /*111f0*/  @P2 LDC R7, c[0x0][0xbf0] ;  /* 0x0002fc00ff072b82 */ /* 0x000e220000000800 */
[----:B-1----:R-:W-:Y:S01]  /*11200*/  IMAD R0, R22, 0x30, R156 ;  /* 0x0000003016007824 */ /* 0x002fe200078e029c */
[----:B------:R-:W-:-:S03]  /*11210*/  UIMAD UR5, UR12, UR8, URZ ;  /* 0x000000080c0572a4 */ /* 0x000fc6000f8e023f */
[----:B----4-:R-:W-:Y:S01]  /*11220*/  VIADD R21, R0, UR41 ;  /* 0x0000002900157c36 */ /* 0x010fe20008000000 */
[----:B------:R-:W-:Y:S02]  /*11230*/  UIMAD.WIDE.U32 UR6, UR40, UR8, URZ ;  /* 0x00000008280672a5 */ /* 0x000fe4000f8e003f */
[----:B------:R-:W-:Y:S01]  /*11240*/  UIMAD UR5, UR40, UR9, UR5 ;  /* 0x00000009280572a4 */ /* 0x000fe2000f8e0205 */
[----:B------:R-:W-:Y:S01]  /*11250*/  LOP3.LUT R24, R3, R24, RZ, 0x3c, !PT ;  /* 0x0000001803187212 */ /* 0x000fe200078e3cff */
[----:B------:R-:W-:Y:S02]  /*11260*/  UIMAD UR8, UR13, UR10, URZ ;  /* 0x0000000a0d0872a4 */ /* 0x000fe4000f8e023f */
[----:B------:R-:W-:Y:S01]  /*11270*/  UIADD3 UR7, UR7, UR5, URZ ;  /* 0x0000000507077290 */ /* 0x000fe2000fffe03f */
[----:B0-----:R-:W-:Y:S01]  /*11280*/  @P2 IMAD.HI.U32 R0, R21, R6, RZ ;  /* 0x0000000615002227 */ /* 0x001fe200078e00ff */
[----:B------:R-:W-:Y:S01]  /*11290*/  UIMAD UR5, UR39, UR11, UR8 ;  /* 0x0000000b270572a4 */ /* 0x000fe2000f8e0208 */
[----:B------:R-:W5:Y:S02]  /*112a0*/  LD.E.128 R24, desc[UR48][R24.64] ;  /* 0x0000003018187980 */ /* 0x000f64000c101d00 */
[----:B------:R-:W-:Y:S01]  /*112b0*/  IMAD.MOV.U32 R3, RZ, RZ, R21 ;  /* 0x000000ffff037224 */ /* 0x000fe200078e0015 */
[----:B------:R-:W-:Y:S01]  /*112c0*/  UIMAD.WIDE.U32 UR6, UR39, UR10, UR6 ;  /* 0x0000000a270672a5 */ /* 0x000fe2000f8e0006 */
[----:B------:R-:W-:Y:S01]  /*112d0*/  VIADD R36, R156, UR41 ;  /* 0x000000299c247c36 */ /* 0x000fe20008000000 */
[----:B------:R-:W-:Y:S01]  /*112e0*/  ULDC.64 UR8, c[0x0][0xae0] ;  /* 0x0002b80000087ab9 */ /* 0x000fe20000000a00 */
[----:B------:R-:W-:Y:S01]  /*112f0*/  @P2 SHF.R.U32.HI R3, RZ, R7, R0 ;  /* 0x00000007ff032219 */ /* 0x000fe20000011600 */
[----:B------:R-:W-:Y:S01]  /*11300*/  UIADD3 UR5, UR7, UR5, URZ ;  /* 0x0000000507057290 */ /* 0x000fe2000fffe03f */
[----:B------:R-:W-:Y:S01]  /*11310*/  @!PT LDS RZ, [RZ] ;  /* 0x00000000fffff984 */ /* 0x000fe20000000800 */
[----:B------:R-:W-:Y:S01]  /*11320*/  @!PT LDS RZ, [RZ] ;  /* 0x00000000fffff984 */ /* 0x000fe20000000800 */
[----:B------:R-:W-:Y:S01]  /*11330*/  @!PT LDS RZ, [RZ] ;  /* 0x00000000fffff984 */ /* 0x000fe20000000800 */
[----:B------:R-:W-:Y:S01]  /*11340*/  @!PT LDS RZ, [RZ] ;  /* 0x00000000fffff984 */ /* 0x000fe20000000800 */
[----:B------:R0:W-:Y:S06]  /*11350*/  MEMBAR.ALL.CTA ;  /* 0x0000000000007992 */ /* 0x0001ec0000008000 */
[----:B0-----:R-:W0:Y:S01]  /*11360*/  FENCE.VIEW.ASYNC.S ;  /* 0x00000000000073c6 */ /* 0x001e220000000000 */
[--C-:B------:R-:W-:Y:S01]  /*11370*/  SHF.R.S32.HI R0, RZ, 0x1f, R3.reuse ;  /* 0x0000001fff007819 */ /* 0x100fe20000011403 */
[----:B------:R-:W-:-:S02]  /*11380*/  IMAD.MOV R20, RZ, RZ, -R3 ;  /* 0x000000ffff147224 */ /* 0x000fc400078e0a03 */
        /* <DEDUP_REMOVED lines=12> */
[----:B------:R-:W-:-:S04]  /*11450*/  IMAD.WIDE.U32 R6, R5, UR6, R6 ;  /* 0x0000000605067c25 */ /* 0x000fc8000f8e0006 */
[----:B------:R-:W-:Y:S01]  /*11460*/  IMAD R3, R5, UR7, R0 ;  /* 0x0000000705037c24 */ /* 0x000fe2000f8e0200 */
[----:B------:R-:W-:Y:S02]  /*11470*/  ULDC.64 UR6, c[0x0][0xa80] ;  /* 0x0002a00000067ab9 */ /* 0x000fe40000000a00 */
[----:B------:R-:W-:Y:S01]  /*11480*/  LEA R32, P0, R6, UR6, 0x1 ;  /* 0x0000000606207c11 */ /* 0x000fe2000f8008ff */
[----:B------:R-:W-:-:S04]  /*11490*/  IMAD.IADD R3, R7, 0x1, R3 ;  /* 0x0000000107037824 */ /* 0x000fc800078e0203 */
[----:B0-----:R-:W0:Y:S01]  /*114a0*/  SHFL.IDX PT, R20, R32, RZ, 0x181f ;  /* 0x00181fff20147589 */ /* 0x001e2200000e0000 */
[----:B------:R-:W-:-:S03]  /*114b0*/  LEA.HI.X R3, R6, UR7, R3, 0x1, P0 ;  /* 0x0000000706037c11 */ /* 0x000fc600080f0c03 */
[----:B------:R-:W1:Y:S04]  /*114c0*/  SHFL.IDX PT, R40, R32, 0x1, 0x181f ;  /* 0x00381f0020287f89 */ /* 0x000e6800000e0000 */
[----:B------:R-:W4:Y:S01]  /*114d0*/  SHFL.IDX PT, R44, R32, 0x2, 0x181f ;  /* 0x00581f00202c7f89 */ /* 0x000f2200000e0000 */
[----:B------:R-:W-:-:S03]  /*114e0*/  ISETP.GE.AND P0, PT, R23, UR5, PT ;  /* 0x0000000517007c0c */ /* 0x000fc6000bf06270 */
[----:B------:R-:W4:Y:S01]  /*114f0*/  SHFL.IDX PT, R34, R3, RZ, 0x181f ;  /* 0x00181fff03227589 */ /* 0x000f2200000e0000 */
[----:B------:R-:W-:-:S03]  /*11500*/  VIADD R0, R36, 0x30 ;  /* 0x0000003024007836 */ /* 0x000fc60000000000 */
[----:B------:R-:W4:Y:S01]  /*11510*/  SHFL.IDX PT, R38, R3, 0x1, 0x181f ;  /* 0x00381f0003267f89 */ /* 0x000f2200000e0000 */
[----:B------:R-:W-:-:S03]  /*11520*/  VIADD R6, R36, 0x60 ;  /* 0x0000006024067836 */ /* 0x000fc60000000000 */
[----:B------:R-:W4:Y:S01]  /*11530*/  SHFL.IDX PT, R42, R3, 0x2, 0x181f ;  /* 0x00581f00032a7f89 */ /* 0x000f2200000e0000 */
[-C--:B------:R-:W-:Y:S02]  /*11540*/  ISETP.GE.OR P1, PT, R36, R17.reuse, P0 ;  /* 0x000000112400720c */ /* 0x080fe40000726670 */
[-C--:B------:R-:W-:Y:S02]  /*11550*/  ISETP.GE.OR P2, PT, R0, R17.reuse, P0 ;  /* 0x000000110000720c */ /* 0x080fe40000746670 */
[----:B------:R-:W-:Y:S01]  /*11560*/  ISETP.GE.OR P3, PT, R6, R17, P0 ;  /* 0x000000110600720c */ /* 0x000fe20000766670 */
[----:B------:R-:W-:Y:S01]  /*11570*/  VIADD R0, R4, 0x13220 ;  /* 0x0001322004007836 */ /* 0x000fe20000000000 */
[----:B------:R-:W-:-:S07]  /*11580*/  SHF.R.S32.HI R50, RZ, 0x1f, R23 ;  /* 0x0000001fff327819 */ /* 0x000fce0000011417 */
[C---:B0-----:R-:W-:Y:S02]  /*11590*/  @!P1 LEA R4, P4, R23.reuse, R20, 0x1 ;  /* 0x0000001417049211 */ /* 0x041fe400078808ff */
[C---:B-1----:R-:W-:Y:S02]  /*115a0*/  @!P2 LEA R6, P5, R23.reuse, R40, 0x1 ;  /* 0x000000281706a211 */ /* 0x042fe400078a08ff */
[C---:B----4-:R-:W-:Y:S02]  /*115b0*/  @!P3 LEA R20, P6, R23.reuse, R44, 0x1 ;  /* 0x0000002c1714b211 */ /* 0x050fe400078c08ff */
[----:B------:R-:W-:Y:S02]  /*115c0*/  PRMT R0, RZ, 0x654, R0 ;  /* 0x00000654ff007816 */ /* 0x000fe40000000000 */
[C-C-:B------:R-:W-:Y:S02]  /*115d0*/  @!P1 LEA.HI.X R5, R23.reuse, R34, R50.reuse, 0x1, P4 ;  /* 0x0000002217059211 */ /* 0x140fe400020f0c32 */
[C-C-:B------:R-:W-:Y:S01]  /*115e0*/  @!P2 LEA.HI.X R7, R23.reuse, R38, R50.reuse, 0x1, P5 ;  /* 0x000000261707a211 */ /* 0x140fe200028f0c32 */
[----:B------:R0:W-:Y:S01]  /*115f0*/  SYNCS.ARRIVE.TRANS64.RED.A1T0 RZ, [R0+URZ], RZ ;  /* 0x000000ff00ff79a7 */ /* 0x0001e2000810043f */
[----:B------:R-:W-:Y:S01]  /*11600*/  @!P3 LEA.HI.X R21, R23, R42, R50, 0x1, P6 ;  /* 0x0000002a1715b211 */ /* 0x000fe200030f0c32 */
[----:B0-----:R-:W-:-:S05]  /*11610*/  VIADD R0, R36, 0x90 ;  /* 0x0000009024007836 */ /* 0x001fca0000000000 */
[----:B------:R-:W-:Y:S01]  /*11620*/  ISETP.GE.OR P0, PT, R0, R17, P0 ;  /* 0x000000110000720c */ /* 0x000fe20000706670 */
[----:B------:R-:W0:Y:S04]  /*11630*/  SHFL.IDX PT, R32, R32, 0x3, 0x181f ;  /* 0x00781f0020207f89 */ /* 0x000e2800000e0000 */
[----:B------:R1:W4:Y:S04]  /*11640*/  SHFL.IDX PT, R34, R3, 0x3, 0x181f ;  /* 0x00781f0003227f89 */ /* 0x00032800000e0000 */
[----:B--2---:R1:W-:Y:S04]  /*11650*/  @!P1 ST.E.128 desc[UR48][R4.64], R8 ;  /* 0x0000000804009985 */ /* 0x0043e8000c101d30 */
[----:B---3--:R1:W-:Y:S04]  /*11660*/  @!P2 ST.E.128 desc[UR48][R6.64], R28 ;  /* 0x0000001c0600a985 */ /* 0x0083e8000c101d30 */
[----:B------:R1:W-:Y:S01]  /*11670*/  @!P3 ST.E.128 desc[UR48][R20.64], R12 ;  /* 0x0000000c1400b985 */ /* 0x0003e2000c101d30 */
[----:B0---4-:R-:W-:Y:S05]  /*11680*/  @P0 BRA `(.L_x_13978) ;  /* 0x0000000400f00947 */ /* 0x011fea0003800000 */
[----:B-1----:R-:W-:-:S04]  /*11690*/  LEA R4, P0, R23, R32, 0x1 ;  /* 0x0000002017047211 */ /* 0x002fc800078008ff */
[----:B------:R-:W-:-:S05]  /*116a0*/  LEA.HI.X R5, R23, R34, R50, 0x1, P0 ;  /* 0x0000002217057211 */ /* 0x000fca00000f0c32 */
[----:B-----5:R0:W-:Y:S01]  /*116b0*/  ST.E.128 desc[UR48][R4.64], R24 ;  /* 0x0000001804007985 */ /* 0x0201e2000c101d30 */
[----:B------:R-:W-:Y:S05]  /*116c0*/  BRA `(.L_x_13978) ;  /* 0x0000000400e07947 */ /* 0x000fea0003800000 */
.L_x_13977:
        /* <DEDUP_REMOVED lines=52> */
.L_x_13980:
[----:B------:R-:W-:Y:S05]  /*11a10*/  BSYNC B1 ;  /* 0x0000000000017941 */ /* 0x000fea0003800000 */
.L_x_13979:
[----:B------:R-:W-:Y:S01]  /*11a20*/  ULDC.64 UR10, c[0x0][0xae8] ;  /* 0x0002ba00000a7ab9 */ /* 0x000fe20000000a00 */
[----:B------:R-:W-:Y:S01]  /*11a30*/  VIADD R8, R8, UR41 ;  /* 0x0000002908087c36 */ /* 0x000fe20008000000 */
[----:B------:R-:W-:Y:S01]  /*11a40*/  UIMAD UR5, UR8, UR10, URZ ;  /* 0x0000000a080572a4 */ /* 0x000fe2000f8e023f */
[----:B------:R-:W-:Y:S01]  /*11a50*/  VIADD R30, R156, UR41 ;  /* 0x000000299c1e7c36 */ /* 0x000fe20008000000 */
        /* <DEDUP_REMOVED lines=16> */
[----:B------:R-:W-:Y:S02]  /*11b60*/  IMAD R7, R11, R7, R8 ;  /* 0x000000070b077224 */ /* 0x000fe400078e0208 */
[----:B------:R-:W-:-:S02]  /*11b70*/  IMAD R0, R0, UR8, RZ ;  /* 0x0000000800007c24 */ /* 0x000fc4000f8e02ff */
        /* <DEDUP_REMOVED lines=14> */
[----:B------:R-:W-:Y:S01]  /*11c60*/  ULDC UR6, c[0x0][0xa88] ;  /* 0x0002a20000067ab9 */ /* 0x000fe20000000800 */
[----:B------:R-:W-:Y:S02]  /*11c70*/  VIADD R0, R30, 0x30 ;  /* 0x000000301e007836 */ /* 0x000fe40000000000 */
[----:B------:R-:W-:Y:S01]  /*11c80*/  LEA.HI.X R10, R4, UR7, R3, 0x1, P0 ;  /* 0x00000007040a7c11 */ /* 0x000fe200080f0c03 */
[----:B------:R-:W0:Y:S01]  /*11c90*/  SHFL.IDX PT, R6, R5, RZ, 0x181f ;  /* 0x00181fff05067589 */ /* 0x000e2200000e0000 */
[----:B------:R-:W-:Y:S01]  /*11ca0*/  IMAD R11, R11, UR6, RZ ;  /* 0x000000060b0b7c24 */ /* 0x000fe2000f8e02ff */
[----:B------:R-:W-:Y:S01]  /*11cb0*/  ISETP.GE.AND P0, PT, R23, UR5, PT ;  /* 0x0000000517007c0c */ /* 0x000fe2000bf06270 */
[C---:B------:R-:W-:Y:S01]  /*11cc0*/  VIADD R3, R30.reuse, 0x60 ;  /* 0x000000601e037836 */ /* 0x040fe20000000000 */
[----:B------:R-:W1:Y:S01]  /*11cd0*/  SHFL.IDX PT, R8, R5, 0x1, 0x181f ;  /* 0x00381f0005087f89 */ /* 0x000e6200000e0000 */
[C---:B------:R-:W-:Y:S01]  /*11ce0*/  VIADD R4, R30.reuse, 0x90 ;  /* 0x000000901e047836 */ /* 0x040fe20000000000 */
[----:B------:R-:W-:-:S02]  /*11cf0*/  ISETP.GE.OR P3, PT, R30, R11, P0 ;  /* 0x0000000b1e00720c */ /* 0x000fc40000766670 */
[----:B------:R-:W2:Y:S01]  /*11d00*/  SHFL.IDX PT, R24, R5, 0x2, 0x181f ;  /* 0x00581f0005187f89 */ /* 0x000ea200000e0000 */
[-C--:B------:R-:W-:Y:S02]  /*11d10*/  ISETP.GE.OR P2, PT, R0, R11.reuse, P0 ;  /* 0x0000000b0000720c */ /* 0x080fe40000746670 */
[-C--:B------:R-:W-:Y:S01]  /*11d20*/  ISETP.GE.OR P1, PT, R3, R11.reuse, P0 ;  /* 0x0000000b0300720c */ /* 0x080fe20000726670 */
[----:B------:R-:W3:Y:S01]  /*11d30*/  SHFL.IDX PT, R12, R10, RZ, 0x181f ;  /* 0x00181fff0a0c7589 */ /* 0x000ee200000e0000 */
[----:B------:R-:W-:-:S03]  /*11d40*/  ISETP.GE.OR P0, PT, R4, R11, P0 ;  /* 0x0000000b0400720c */ /* 0x000fc60000706670 */
[----:B------:R3:W4:Y:S04]  /*11d50*/  SHFL.IDX PT, R28, R5, 0x3, 0x181f ;  /* 0x00781f00051c7f89 */ /* 0x00072800000e0000 */
[----:B------:R-:W5:Y:S04]  /*11d60*/  SHFL.IDX PT, R14, R10, 0x1, 0x181f ;  /* 0x00381f000a0e7f89 */ /* 0x000f6800000e0000 */
[----:B------:R-:W5:Y:S01]  /*11d70*/  SHFL.IDX PT, R20, R10, 0x2, 0x181f ;  /* 0x00581f000a147f89 */ /* 0x000f6200000e0000 */
[----:B0-----:R-:W-:-:S03]  /*11d80*/  @!P3 LEA R4, P6, R23, R6, 0x1 ;  /* 0x000000061704b211 */ /* 0x001fc600078c08ff */
[----:B------:R4:W0:Y:S01]  /*11d90*/  SHFL.IDX PT, R26, R10, 0x3, 0x181f ;  /* 0x00781f000a1a7f89 */ /* 0x00082200000e0000 */
[C---:B-1----:R-:W-:Y:S02]  /*11da0*/  @!P2 LEA R6, P5, R23.reuse, R8, 0x1 ;  /* 0x000000081706a211 */ /* 0x042fe400078a08ff */
[C---:B--2---:R-:W-:Y:S02]  /*11db0*/  @!P1 LEA R8, P4, R23.reuse, R24, 0x1 ;  /* 0x0000001817089211 */ /* 0x044fe400078808ff */
[C---:B---3--:R-:W-:Y:S02]  /*11dc0*/  @!P3 LEA.HI.X R5, R23.reuse, R12, R15, 0x1, P6 ;  /* 0x0000000c1705b211 */ /* 0x048fe400030f0c0f */
[----:B----4-:R-:W-:-:S03]  /*11dd0*/  @!P0 LEA R10, P6, R23, R28, 0x1 ;  /* 0x0000001c170a8211 */ /* 0x010fc600078c08ff */
[----:B------:R2:W-:Y:S01]  /*11de0*/  @!P3 ST.E.128 desc[UR48][R4.64], RZ ;  /* 0x000000ff0400b985 */ /* 0x0005e2000c101d30 */
[C-C-:B-----5:R-:W-:Y:S02]  /*11df0*/  @!P2 LEA.HI.X R7, R23.reuse, R14, R15.reuse, 0x1, P5 ;  /* 0x0000000e1707a211 */ /* 0x160fe400028f0c0f */
[----:B------:R-:W-:-:S03]  /*11e00*/  @!P1 LEA.HI.X R9, R23, R20, R15, 0x1, P4 ;  /* 0x0000001417099211 */ /* 0x000fc600020f0c0f */
[----:B------:R2:W-:Y:S01]  /*11e10*/  @!P2 ST.E.128 desc[UR48][R6.64], RZ ;  /* 0x000000ff0600a985 */ /* 0x0005e2000c101d30 */
[----:B0-----:R-:W-:-:S03]  /*11e20*/  @!P0 LEA.HI.X R11, R23, R26, R15, 0x1, P6 ;  /* 0x0000001a170b8211 */ /* 0x001fc600030f0c0f */
[----:B------:R2:W-:Y:S04]  /*11e30*/  @!P1 ST.E.128 desc[UR48][R8.64], RZ ;  /* 0x000000ff08009985 */ /* 0x0005e8000c101d30 */
[----:B------:R2:W-:Y:S02]  /*11e40*/  @!P0 ST.E.128 desc[UR48][R10.64], RZ ;  /* 0x000000ff0a008985 */ /* 0x0005e4000c101d30 */
.L_x_13978:
[----:B------:R-:W-:Y:S05]  /*11e50*/  BSYNC B0 ;  /* 0x0000000000007941 */ /* 0x000fea0003800000 */
.L_x_13976:
[----:B------:R-:W-:Y:S02]  /*11e60*/  ULDC UR5, c[0x0][0xc38] ;  /* 0x00030e0000057ab9 */ /* 0x000fe40000000800 */
[----:B------:R-:W-:-:S06]  /*11e70*/  UISETP.GE.AND UP0, UPT, UR4, UR5, UPT ;  /* 0x000000050400728c */ /* 0x000fcc000bf06270 */
[----:B------:R-:W-:-:S13]  /*11e80*/  PLOP3.LUT P0, PT, PT, PT, UP0, 0x80, 0x0 ;  /* 0x000000000000781c */ /* 0x000fda0003f0f008 */
[----:B------:R-:W-:Y:S05]  /*11e90*/  @!P0 BRA `(.L_x_13981) ;  /* 0xfffffeec008c8947 */ /* 0x000fea000383ffff */
[----:B------:R-:W-:Y:S05]  /*11ea0*/  EXIT ;  /* 0x000000000000794d */ /* 0x000fea0003800000 */
.L_x_13887:
[----:B------:R-:W-:-:S08]  /*11eb0*/  NOP ;  /* 0x0000000000007918 */ /* 0x000fd00000000000 */
[----:B------:R-:W0:-:S00]  /*11ec0*/  USETMAXREG.DEALLOC.CTAPOOL 0x20 ;  /* 0x00000020000079c8 */ /* 0x000e0000080e0500 */
[----:B0-----:R-:W-:-:S06]  /*11ed0*/  LOP3.LUT R0, R0, 0x3, RZ, 0xc0, !PT ;  /* 0x0000000300007812 */ /* 0x001fcc00078ec0ff */
[----:B------:R-:W0:Y:S01]  /*11ee0*/  S2UR UR7, SR_CTAID.X ;  /* 0x00000000000779c3 */ /* 0x000e220000002500 */
[----:B------:R-:W-:Y:S01]  /*11ef0*/  LOP3.LUT R16, R16, 0xffffff7f, RZ, 0xc0, !PT ;  /* 0xffffff7f10107812 */ /* 0x000fe200078ec0ff */
[----:B------:R-:W-:Y:S04]  /*11f00*/  STL [R1+0x4], RZ ;  /* 0x000004ff01007387 */ /* 0x000fe80000100800 */
[----:B------:R1:W2:Y:S04]  /*11f10*/  SHFL.IDX PT, R2, R0, RZ, 0x1f ;  /* 0x00001fff00027589 */ /* 0x0002a800000e0000 */
[----:B------:R3:W-:Y:S01]  /*11f20*/  STL [R1+0x30], RZ ;  /* 0x000030ff01007387 */ /* 0x0007e20000100800 */
[----:B-1----:R-:W0:Y:S01]  /*11f30*/  LDC R0, c[0x0][0xc38] ;  /* 0x00030e00ff007b82 */ /* 0x002e220000000800 */
[----:B--2---:R-:W-:-:S13]  /*11f40*/  ISETP.NE.AND P0, PT, R2, RZ, PT ;  /* 0x000000ff0200720c */ /* 0x004fda0003f05270 */
[----:B------:R-:W-:Y:S01]  /*11f50*/  @P0 LOP3.LUT R16, R16, 0x80, RZ, 0xfc, !PT ;  /* 0x0000008010100812 */ /* 0x000fe200078efcff */
[----:B------:R-:W-:Y:S06]  /*11f60*/  @P0 BAR.ARV 0x4, 0x200 ;  /* 0x0108000000000b1d */ /* 0x000fec0000002000 */
[----:B0-----:R-:W-:Y:S01]  /*11f70*/  ISETP.LE.AND P0, PT, R0, UR7, PT ;  /* 0x0000000700007c0c */ /* 0x001fe2000bf03270 */
[----:B------:R-:W-:-:S05]  /*11f80*/  IMAD.MOV.U32 R0, RZ, RZ, 0x1 ;  /* 0x00000001ff007424 */ /* 0x000fca00078e00ff */
[----:B------:R3:W-:Y:S07]  /*11f90*/  STL [R1+0xc], R0 ;  /* 0x00000c0001007387 */ /* 0x0007ee0000100800 */
[----:B------:R-:W-:Y:S05]  /*11fa0*/  @P0 BRA `(.L_x_13982) ;  /* 0x00000050003c0947 */ /* 0x000fea0003800000 */
[----:B------:R-:W2:Y:S01]  /*11fb0*/  LDL R10, [R1+0x20] ;  /* 0x00002000010a7983 */ /* 0x000ea20000100800 */
[----:B------:R-:W-:Y:S01]  /*11fc0*/  ULDC.64 UR42, c[0x0][0x2f0] ;  /* 0x0000bc00002a7ab9 */ /* 0x000fe20000000a00 */
[----:B------:R-:W0:Y:S01]  /*11fd0*/  S2R R12, SR_TID.X ;  /* 0x00000000000c7919 */ /* 0x000e220000002100 */
[----:B------:R-:W-:Y:S01]  /*11fe0*/  ULDC.64 UR4, c[0x0][0x418] ;  /* 0x0001060000047ab9 */ /* 0x000fe20000000a00 */
[----:B------:R-:W-:Y:S01]  /*11ff0*/  LOP3.LUT R16, R16, 0xfffffffe, RZ, 0xc0, !PT ;  /* 0xfffffffe10107812 */ /* 0x000fe200078ec0ff */
[----:B------:R-:W-:Y:S01]  /*12000*/  ULDC UR6, c[0x0][0x2b8] ;  /* 0x0000ae0000067ab9 */ /* 0x000fe20000000800 */
[----:B------:R-:W-:Y:S01]  /*12010*/  ULDC UR40, c[0x0][0x288] ;  /* 0x0000a20000287ab9 */ /* 0x000fe20000000800 */
[----:B------:R-:W-:Y:S01]  /*12020*/  ULDC UR41, c[0x0][0x448] ;  /* 0x0001120000297ab9 */ /* 0x000fe20000000800 */
[C---:B0-----:R-:W-:Y:S01]  /*12030*/  IMAD.SHL.U32 R24, R12.reuse, 0x40, RZ ;  /* 0x000000400c187824 */ /* 0x041fe200078e00ff */
[----:B------:R-:W-:Y:S01]  /*12040*/  SHF.R.U32.HI R2, RZ, 0x1, R12 ;  /* 0x00000001ff027819 */ /* 0x000fe2000001160c */
[----:B---3--:R-:W-:-:S03]  /*12050*/  IMAD.SHL.U32 R0, R12, 0x20, RZ ;  /* 0x000000200c007824 */ /* 0x008fc600078e00ff */
[----:B------:R-:W-:-:S04]  /*12060*/  LOP3.LUT R3, R24, 0x180, RZ, 0xc0, !PT ;  /* 0x0000018018037812 */ /* 0x000fc800078ec0ff */
[----:B------:R-:W-:Y:S02]  /*12070*/  LOP3.LUT R2, R3, 0x30, R2, 0xf8, !PT ;  /* 0x0000003003027812 */ /* 0x000fe400078ef802 */
[----:B------:R-:W-:Y:S01]  /*12080*/  LOP3.LUT R3, R0, 0x80, RZ, 0xc0, !PT ;  /* 0x0000008000037812 */ /* 0x000fe200078ec0ff */
[C---:B------:R-:W-:Y:S02]  /*12090*/  IMAD.SHL.U32 R8, R12.reuse, 0x4, RZ ;  /* 0x000000040c087824 */ /* 0x040fe400078e00ff */
[C---:B------:R-:W-:Y:S01]  /*120a0*/  IMAD.SHL.U32 R4, R12.reuse, 0x10, RZ ;  /* 0x000000100c047824 */ /* 0x040fe200078e00ff */
[----:B------:R-:W-:Y:S01]  /*120b0*/  LOP3.LUT R3, R3, 0x10, R12, 0xf8, !PT ;  /* 0x0000001003037812 */ /* 0x000fe200078ef80c */
[----:B------:R-:W-:-:S03]  /*120c0*/  IMAD.SHL.U32 R5, R12, 0x8, RZ ;  /* 0x000000080c057824 */ /* 0x000fc600078e00ff */
[----:B------:R-:W-:Y:S02]  /*120d0*/  LOP3.LUT R23, R3, 0x10, R8, 0x78, !PT ;  /* 0x0000001003177812 */ /* 0x000fe400078e7808 */
[----:B------:R-:W-:Y:S01]  /*120e0*/  LOP3.LUT R3, R4, 0x600, RZ, 0xc0, !PT ;  /* 0x0000060004037812 */ /* 0x000fe200078ec0ff */
[----:B------:R-:W-:Y:S01]  /*120f0*/  IMAD.SHL.U32 R7, R12, 0x2, RZ ;  /* 0x000000020c077824 */ /* 0x000fe200078e00ff */
[----:B------:R-:W-:Y:S02]  /*12100*/  LOP3.LUT R6, R4, 0x1b0, RZ, 0xc0, !PT ;  /* 0x000001b004067812 */ /* 0x000fe400078ec0ff */
[----:B------:R-:W-:Y:S02]  /*12110*/  LOP3.LUT R3, R3, 0x60, R0, 0xf8, !PT ;  /* 0x0000006003037812 */ /* 0x000fe400078ef800 */
[----:B------:R-:W-:Y:S02]  /*12120*/  LOP3.LUT R5, R2, 0x30, R5, 0x78, !PT ;  /* 0x0000003002057812 */ /* 0x000fe400078e7805 */
[----:B------:R-:W-:-:S02]  /*12130*/  LOP3.LUT R7, R6, 0x30, R7, 0x78, !PT ;  /* 0x0000003006077812 */ /* 0x000fc400078e7807 */
[----:B------:R-:W-:Y:S02]  /*12140*/  LOP3.LUT R2, R3, 0x100, R0, 0xf8, !PT ;  /* 0x0000010003027812 */ /* 0x000fe400078ef800 */
[----:B------:R-:W-:Y:S02]  /*12150*/  LOP3.LUT R9, R7, 0x640, R4, 0xf8, !PT ;  /* 0x0000064007097812 */ /* 0x000fe400078ef804 */
[----:B------:R-:W-:Y:S01]  /*12160*/  LOP3.LUT R23, R2, R23, RZ, 0xfc, !PT ;  /* 0x0000001702177212 */ /* 0x000fe200078efcff */
[----:B------:R-:W-:Y:S01]  /*12170*/  IMAD.U32 R2, RZ, RZ, UR7 ;  /* 0x00000007ff027e24 */ /* 0x000fe2000f8e00ff */
[----:B------:R-:W-:Y:S02]  /*12180*/  LOP3.LUT R11, R4, 0x30, RZ, 0xc0, !PT ;  /* 0x00000030040b7812 */ /* 0x000fe400078ec0ff */
[----:B------:R-:W-:Y:S01]  /*12190*/  LOP3.LUT R12, R12, 0x7f, RZ, 0xc0, !PT ;  /* 0x0000007f0c0c7812 */ /* 0x000fe200078ec0ff */
[----:B------:R-:W-:Y:S01]  /*121a0*/  STL [R1+0x24], R9 ;  /* 0x0000240901007387 */ /* 0x000fe20000100800 */
[----:B------:R-:W-:-:S02]  /*121b0*/  ISETP.GE.AND P1, PT, R11, UR43, PT ;  /* 0x0000002b0b007c0c */ /* 0x000fc4000bf26270 */
[----:B------:R-:W-:Y:S01]  /*121c0*/  MOV R17, 0x400 ;  /* 0x0000040000117802 */ /* 0x000fe20000000f00 */
[----:B------:R0:W-:Y:S01]  /*121d0*/  STL [R1+0x28], R2 ;  /* 0x0000280201007387 */ /* 0x0001e20000100800 */
[----:B------:R-:W-:Y:S01]  /*121e0*/  IMAD.MOV.U32 R3, RZ, RZ, 0x1 ;  /* 0x00000001ff037424 */ /* 0x000fe200078e00ff */
[----:B------:R-:W-:Y:S02]  /*121f0*/  ISETP.GE.AND P0, PT, R11, UR43, PT ;  /* 0x0000002b0b007c0c */ /* 0x000fe4000bf06270 */
[----:B0-----:R-:W-:-:S04]  /*12200*/  SHF.R.U32.HI R2, RZ, 0x2, R12 ;  /* 0x00000002ff027819 */ /* 0x001fc8000001160c */
[----:B------:R-:W-:Y:S01]  /*12210*/  LOP3.LUT R0, R2, 0x60, R0, 0xf8, !PT ;  /* 0x0000006002007812 */ /* 0x000fe200078ef800 */
[----:B------:R-:W-:-:S03]  /*12220*/  UISETP.NE.U32.AND UP0, UPT, UR4, URZ, UPT ;  /* 0x0000003f0400728c */ /* 0x000fc6000bf05070 */
[----:B------:R-:W-:Y:S01]  /*12230*/  LOP3.LUT R2, R0, 0x80, RZ, 0xfc, !PT ;  /* 0x0000008000027812 */ /* 0x000fe200078efcff */
[----:B------:R0:W-:Y:S01]  /*12240*/  STL [R1+0xc], R3 ;  /* 0x00000c0301007387 */ /* 0x0001e20000100800 */
[----:B------:R-:W-:Y:S01]  /*12250*/  @P1 LOP3.LUT R16, R16, 0x1, RZ, 0xfc, !PT ;  /* 0x0000000110101812 */ /* 0x000fe200078efcff */
[----:B------:R-:W-:Y:S02]  /*12260*/  UISETP.NE.AND.EX UP0, UPT, UR5, URZ, UPT, UP0 ;  /* 0x0000003f0500728c */ /* 0x000fe4000bf05300 */
[----:B------:R0:W-:Y:S01]  /*12270*/  STL [R1+0x30], RZ ;  /* 0x000030ff01007387 */ /* 0x0001e20000100800 */
[----:B------:R-:W-:-:S03]  /*12280*/  ULDC UR4, c[0x0][0x424] ;  /* 0x0001090000047ab9 */ /* 0x000fc60000000800 */
[----:B------:R0:W-:Y:S01]  /*12290*/  STL [R1+0x4], RZ ;  /* 0x000004ff01007387 */ /* 0x0001e20000100800 */
        /* <DEDUP_REMOVED lines=8> */
[----:B------:R-:W-:-:S03]  /*12320*/  LOP3.LUT R24, R5, 0x640, R24, 0xf8, !PT ;  /* 0x0000064005187812 */ /* 0x000fc600078ef818 */
[----:B------:R-:W-:Y:S02]  /*12330*/  USHF.R.U32.HI UR39, URZ, 0x1f, UR5 ;  /* 0x0000001f3f277899 */ /* 0x000fe40008011605 */
[----:B------:R-:W-:Y:S01]  /*12340*/  @P0 LOP3.LUT R16, R16, 0x40, RZ, 0xfc, !PT ;  /* 0x0000004010100812 */ /* 0x000fe200078efcff */
[----:B------:R-:W-:Y:S02]  /*12350*/  UIMAD UR41, UR41, UR40, URZ ;  /* 0x00000028292972a4 */ /* 0x000fe4000f8e023f */
[----:B------:R-:W-:Y:S02]  /*12360*/  UIADD3 UR47, UR42, 0x1, -UR40 ;  /* 0x000000012a2f7890 */ /* 0x000fe4000fffe828 */
[----:B------:R-:W-:Y:S02]  /*12370*/  ULOP3.LUT UR51, UR38, 0x2, URZ, 0xfc, !UPT ;  /* 0x0000000226337892 */ /* 0x000fe4000f8efc3f */
[----:B------:R-:W-:Y:S02]  /*12380*/  ULOP3.LUT UR50, UR38, 0x1, URZ, 0xfc, !UPT ;  /* 0x0000000126327892 */ /* 0x000fe4000f8efc3f */
[----:B------:R-:W-:-:S02]  /*12390*/  UIADD3 UR40, UR42, -UR40, URZ ;  /* 0x800000282a287290 */ /* 0x000fc4000fffe03f */
[----:B------:R-:W-:Y:S01]  /*123a0*/  ULEA.HI.SX32 UR39, UR5, UR39, 0x1a ;  /* 0x0000002705277291 */ /* 0x000fe2000f8fd23f */
[----:B------:R-:W-:Y:S01]  /*123b0*/  ULDC UR46, c[0x0][0xc] ;  /* 0x00000300002e7ab9 */ /* 0x000fe20000000800 */
[----:B--2---:R-:W-:-:S05]  /*123c0*/  LEA R17, R10, R17, 0x18 ;  /* 0x000000110a117211 */ /* 0x004fca00078ec0ff */
[----:B------:R-:W-:-:S05]  /*123d0*/  IMAD.IADD R0, R17, 0x1, R9 ;  /* 0x0000000111007824 */ /* 0x000fca00078e0209 */
[----:B------:R0:W-:Y:S02]  /*123e0*/  STL [R1+0x2c], R0 ;  /* 0x00002c0001007387 */ /* 0x0001e40000100800 */
.L_x_14055:
[----:B0-2---:R-:W2:Y:S01]  /*123f0*/  LDL R0, [R1+0x28] ;  /* 0x0000280001007983 */ /* 0x005ea20000100800 */
        /* <DEDUP_REMOVED lines=22> */
.L_x_13983:
[----:B------:R-:W-:Y:S01]  /*12560*/  ULDC UR8, c[0x0][0xc54] ;  /* 0x0003150000087ab9 */ /* 0x000fe20000000800 */
[----:B------:R-:W-:Y:S01]  /*12570*/  UMOV UR6, UR7 ;  /* 0x0000000700067c82 */ /* 0x000fe20008000000 */
[----:B------:R-:W-:-:S11]  /*12580*/  UISETP.NE.AND UP0, UPT, UR8, 0x1, UPT ;  /* 0x000000010800788c */ /* 0x000fd6000bf05270 */
[----:B------:R-:W-:Y:S02]  /*12590*/  @UP0 ULDC.64 UR10, c[0x0][0xc58] ;  /* 0x00031600000a0ab9 */ /* 0x000fe40000000a00 */
[----:B------:R-:W-:-:S04]  /*125a0*/  UIMAD.WIDE.U32 UR4, UR7, UR10, URZ ;  /* 0x0000000a070472a5 */ /* 0x000fc8000f8e003f */
[----:B------:R-:W-:-:S04]  /*125b0*/  @UP0 USHF.R.U32.HI UR6, URZ, UR11, UR5 ;  /* 0x0000000b3f060299 */ /* 0x000fc80008011605 */
[----:B------:R-:W-:-:S12]  /*125c0*/  UIMAD UR4, UR6, UR8, URZ ;  /* 0x00000008060472a4 */ /* 0x000fd8000f8e023f */
.L_x_13984:
        /* <DEDUP_REMOVED lines=19> */
[----:B------:R-:W-:Y:S01]  /*12700*/  IMAD.U32 R3, RZ, RZ, UR5 ;  /* 0x00000005ff037e24 */ /* 0x000fe2000f8e00ff */
[----:B------:R-:W-:Y:S01]  /*12710*/  ULDC UR5, c[0x0][0x448] ;  /* 0x0001120000057ab9 */ /* 0x000fe20000000800 */
[----:B------:R-:W-:-:S03]  /*12720*/  ULDC UR4, c[0x0][0xc3c] ;  /* 0x00030f0000047ab9 */ /* 0x000fc60000000800 */
[----:B------:R-:W2:Y:S01]  /*12730*/  @P0 LDG.E R25, desc[UR48][R2.64] ;  /* 0x0000003002190981 */ /* 0x000ea2000c1e1900 */
[----:B------:R-:W-:Y:S02]  /*12740*/  UISETP.NE.AND UP2, UPT, UR5, 0x1, UPT ;  /* 0x000000010500788c */ /* 0x000fe4000bf45270 */
[----:B------:R-:W-:Y:S02]  /*12750*/  UIADD3 UR6, UR6, UR4, URZ ;  /* 0x0000000406067290 */ /* 0x000fe4000fffe03f */
[----:B------:R-:W-:Y:S02]  /*12760*/  UP2UR UR52, UPR, URZ, 0x4 ;  /* 0x000000043f347883 */ /* 0x000fe40008000000 */
[----:B------:R-:W-:Y:S01]  /*12770*/  UIMAD UR43, UR6, 0xc0, URZ ;  /* 0x000000c0062b78a4 */ /* 0x000fe2000f8e023f */
        /* <DEDUP_REMOVED lines=22> */
.L_x_13986:
[----:B------:R-:W-:-:S11]  /*128e0*/  UISETP.NE.AND UP0, UPT, UR5, 0x1, UPT ;  /* 0x000000010500788c */ /* 0x000fd6000bf05270 */
[----:B------:R-:W-:Y:S02]  /*128f0*/  @UP0 ULDC.64 UR10, c[0x0][0x9e8] ;  /* 0x00027a00000a0ab9 */ /* 0x000fe40000000a00 */
[----:B------:R-:W-:-:S04]  /*12900*/  UIMAD.WIDE.U32 UR6, UR8, UR10, URZ ;  /* 0x0000000a080672a5 */ /* 0x000fc8000f8e003f */
[----:B------:R-:W-:-:S12]  /*12910*/  @UP0 USHF.R.U32.HI UR8, URZ, UR11, UR7 ;  /* 0x0000000b3f080299 */ /* 0x000fd80008011607 */
.L_x_13987:
[----:B------:R-:W-:-:S04]  /*12920*/  UIMAD UR8, UR8, UR5, UR5 ;  /* 0x00000005080872a4 */ /* 0x000fc8000f8e0205 */
[----:B------:R-:W-:-:S04]  /*12930*/  UISETP.LT.AND UP0, UPT, UR4, UR8, UPT ;  /* 0x000000080400728c */ /* 0x000fc8000bf01270 */
[----:B------:R-:W-:-:S12]  /*12940*/  USEL UR4, UR4, UR8, UP0 ;  /* 0x0000000804047287 */ /* 0x000fd80008000000 */
.L_x_13985:
        /* <DEDUP_REMOVED lines=27> */
.L_x_13989:
[----:B------:R-:W-:-:S11]  /*12b00*/  UISETP.NE.AND UP0, UPT, UR5, 0x1, UPT ;  /* 0x000000010500788c */ /* 0x000fd6000bf05270 */
[----:B------:R-:W-:Y:S02]  /*12b10*/  @UP0 ULDC.64 UR10, c[0x0][0x9e8] ;  /* 0x00027a00000a0ab9 */ /* 0x000fe40000000a00 */
[----:B------:R-:W-:-:S04]  /*12b20*/  UIMAD.WIDE.U32 UR6, UR4, UR10, URZ ;  /* 0x0000000a040672a5 */ /* 0x000fc8000f8e003f */
[----:B------:R-:W-:-:S12]  /*12b30*/  @UP0 USHF.R.U32.HI UR4, URZ, UR11, UR7 ;  /* 0x0000000b3f040299 */ /* 0x000fd80008011607 */
.L_x_13990:
[----:B------:R-:W-:-:S04]  /*12b40*/  UIMAD UR4, UR4, UR5, URZ ;  /* 0x00000005040472a4 */ /* 0x000fc8000f8e023f */
[----:B------:R-:W-:-:S04]  /*12b50*/  UISETP.LT.AND UP0, UPT, UR8, UR4, UPT ;  /* 0x000000040800728c */ /* 0x000fc8000bf01270 */
[----:B------:R-:W-:-:S12]  /*12b60*/  USEL UR8, UR8, UR4, !UP0 ;  /* 0x0000000408087287 */ /* 0x000fd8000c000000 */
.L_x_13988:
        /* <DEDUP_REMOVED lines=27> */
.L_x_13992:
        /* <DEDUP_REMOVED lines=20> */
.L_x_13995:
[----:B------:R-:W-:Y:S05]  /*12e60*/  BSYNC B6 ;  /* 0x0000000000067941 */ /* 0x000fea0003800000 */
.L_x_13994:
        /* <DEDUP_REMOVED lines=22> */
.L_x_13997:
[----:B------:R-:W-:Y:S05]  /*12fd0*/  BSYNC B6 ;  /* 0x0000000000067941 */ /* 0x000fea0003800000 */
.L_x_13996:
        /* <DEDUP_REMOVED lines=20> */
.L_x_13999:
[----:B------:R-:W-:Y:S05]  /*13120*/  BSYNC B6 ;  /* 0x0000000000067941 */ /* 0x000fea0003800000 */
.L_x_13998:
        /* <DEDUP_REMOVED lines=19> */
.L_x_14001:
[----:B------:R-:W-:Y:S05]  /*13260*/  BSYNC B6 ;  /* 0x0000000000067941 */ /* 0x000fea0003800000 */
.L_x_14000:
        /* <DEDUP_REMOVED lines=11> */
[----:B------:R-:W2:Y:S01]  /*13320*/  @P0 LDG.E R20, desc[UR48][R2.64] ;  /* 0x0000003002140981 */ /* 0x000ea2000c1e1900 */
[----:B-1----:R-:W-:Y:S01]  /*13330*/  ISETP.NE.AND P2, PT, R19, 0x1, PT ;  /* 0x000000011300780c */ /* 0x002fe20003f45270 */
[----:B------:R-:W-:Y:S01]  /*13340*/  UMOV UR5, 0xffffffff ;  /* 0xffffffff00057882 */ /* 0x000fe20000000000 */
[----:B------:R-:W-:Y:S01]  /*13350*/  LOP3.LUT R16, R16, 0xfffffff7, RZ, 0xc0, !PT ;  /* 0xfffffff710107812 */ /* 0x000fe200078ec0ff */
[----:B------:R-:W-:-:S10]  /*13360*/  IMAD.U32 R18, RZ, RZ, UR4 ;  /* 0x00000004ff127e24 */ /* 0x000fd4000f8e00ff */
[----:B------:R-:W-:Y:S01]  /*13370*/  @P2 LOP3.LUT R16, R16, 0x8, RZ, 0xfc, !PT ;  /* 0x0000000810102812 */ /* 0x000fe200078efcff */
[----:B--2---:R1:W-:Y:S01]  /*13380*/  STL [R1+0x10], R20 ;  /* 0x0000101401007387 */ /* 0x0043e20000100800 */
[----:B------:R-:W-:Y:S05]  /*13390*/  BRA.DIV UR5, `(.L_x_14002) ;  /* 0x0000004605287947 */ /* 0x000fea000b800000 */
.L_x_14075:
[----:B------:R-:W2:Y:S01]  /*133a0*/  S2R R0, SR_TID.X ;  /* 0x0000000000007919 */ /* 0x000ea20000002100 */
[----:B------:R-:W-:Y:S01]  /*133b0*/  UMOV UR4, 0xa0 ;  /* 0x000000a000047882 */ /* 0x000fe20000000000 */
[----:B------:R-:W3:Y:S01]  /*133c0*/  @P2 LDC R5, c[0x0][0x434] ;  /* 0x00010d00ff052b82 */ /* 0x000ee20000000800 */
[----:B------:R-:W-:Y:S01]  /*133d0*/  UIMAD UR4, UR44, UR4, -0xa0 ;  /* 0xffffff602c0474a4 */ /* 0x000fe2000f8e0204 */
[----:B------:R-:W4:Y:S01]  /*133e0*/  S2R R10, SR_TID.X ;  /* 0x00000000000a7919 */ /* 0x000f220000002100 */
[----:B------:R-:W-:-:S05]  /*133f0*/  SHF.R.S32.HI R12, RZ, 0x1f, R20 ;  /* 0x0000001fff0c7819 */ /* 0x000fca0000011414 */
[----:B------:R-:W0:Y:S01]  /*13400*/  @P2 LDC R4, c[0x0][0x438] ;  /* 0x00010e00ff042b82 */ /* 0x000e220000000800 */
[----:B------:R1:W-:Y:S01]  /*13410*/  STL [R1+0x18], R12 ;  /* 0x0000180c01007387 */ /* 0x0003e20000100800 */
[----:B--2---:R-:W-:Y:S01]  /*13420*/  LOP3.LUT R0, R0, 0x7f, RZ, 0xc0, !PT ;  /* 0x0000007f00007812 */ /* 0x004fe200078ec0ff */
[----:B----4-:R-:W-:-:S03]  /*13430*/  IMAD.SHL.U32 R11, R10, 0x20, RZ ;  /* 0x000000200a0b7824 */ /* 0x010fc600078e00ff */
        /* <DEDUP_REMOVED lines=9> */
[----:B---3--:R-:W-:-:S04]  /*134d0*/  @P2 IMAD.HI.U32 R5, R8, R5, RZ ;  /* 0x0000000508052227 */ /* 0x008fc800078e00ff */
[----:B------:R-:W-:Y:S01]  /*134e0*/  IMAD.MOV.U32 R0, RZ, RZ, R8 ;  /* 0x000000ffff007224 */ /* 0x000fe200078e0008 */
[----:B0-----:R-:W-:-:S07]  /*134f0*/  @P2 SHF.R.U32.HI R0, RZ, R4, R5 ;  /* 0x00000004ff002219 */ /* 0x001fce0000011605 */
[----:B------:R-:W0:Y:S01]  /*13500*/  @!P0 LDC.64 R2, c[0x0][0x428] ;  /* 0x00010a00ff028b82 */ /* 0x000e220000000a00 */
[--C-:B------:R-:W-:Y:S01]  /*13510*/  @!P0 SHF.R.S32.HI R7, RZ, 0x1f, R0.reuse ;  /* 0x0000001fff078819 */ /* 0x100fe20000011400 */
[----:B------:R-:W-:-:S06]  /*13520*/  @!P0 IMAD.MOV.U32 R6, RZ, RZ, R0 ;  /* 0x000000ffff068224 */ /* 0x000fcc00078e0000 */
[----:B------:R-:W2:Y:S01]  /*13530*/  @!P0 LDC.64 R4, c[0x0][0x418] ;  /* 0x00010600ff048b82 */ /* 0x000ea20000000a00 */
[----:B0-----:R-:W-:-:S04]  /*13540*/  @!P0 IMAD R9, R12, R2, RZ ;  /* 0x000000020c098224 */ /* 0x001fc800078e02ff */
[C---:B------:R-:W-:Y:S02]  /*13550*/  @!P0 IMAD R9, R20.reuse, R3, R9 ;  /* 0x0000000314098224 */ /* 0x040fe400078e0209 */
[----:B------:R-:W-:Y:S02]  /*13560*/  @!P0 IMAD.WIDE.U32 R2, R20, R2, R6 ;  /* 0x0000000214028225 */ /* 0x000fe400078e0006 */
[----:B------:R-:W0:Y:S02]  /*13570*/  @P2 LDC R7, c[0x0][0x434] ;  /* 0x00010d00ff072b82 */ /* 0x000e240000000800 */
[----:B------:R-:W-:Y:S01]  /*13580*/  @!P0 IMAD.IADD R9, R9, 0x1, R3 ;  /* 0x0000000109098824 */ /* 0x000fe200078e0203 */
[----:B--2---:R-:W-:-:S04]  /*13590*/  @!P0 LEA R4, P1, R2, R4, 0x2 ;  /* 0x0000000402048211 */ /* 0x004fc800078210ff */
[----:B------:R-:W-:Y:S01]  /*135a0*/  @!P0 LEA.HI.X R5, R2, R5, R9, 0x2, P1 ;  /* 0x0000000502058211 */ /* 0x000fe200008f1409 */
[----:B------:R-:W-:Y:S01]  /*135b0*/  VIADD R9, R10, UR4 ;  /* 0x000000040a097c36 */ /* 0x000fe20008000000 */
[----:B------:R-:W2:Y:S04]  /*135c0*/  @P2 LDC R6, c[0x0][0x438] ;  /* 0x00010e00ff062b82 */ /* 0x000ea80000000800 */
[C---:B------:R-:W-:Y:S01]  /*135d0*/  ISETP.GE.AND P1, PT, R9.reuse, UR42, PT ;  /* 0x0000002a09007c0c */ /* 0x040fe2000bf26270 */
[----:B------:R-:W-:-:S04]  /*135e0*/  IMAD.IADD R9, R9, 0x1, R25 ;  /* 0x0000000109097824 */ /* 0x000fc800078e0219 */
[----:B------:R-:W-:Y:S02]  /*135f0*/  IMAD.MOV.U32 R10, RZ, RZ, R9 ;  /* 0x000000ffff0a7224 */ /* 0x000fe400078e0009 */
[----:B0-----:R-:W-:-:S06]  /*13600*/  @P2 IMAD.HI.U32 R7, R9, R7, RZ ;  /* 0x0000000709072227 */ /* 0x001fcc00078e00ff */
[----:B------:R-:W0:Y:S01]  /*13610*/  @!P1 LDC.64 R2, c[0x0][0x428] ;  /* 0x00010a00ff029b82 */ /* 0x000e220000000a00 */
[----:B--2---:R-:W-:Y:S01]  /*13620*/  @P2 SHF.R.U32.HI R10, RZ, R6, R7 ;  /* 0x00000006ff0a2219 */ /* 0x004fe20000011607 */
[----:B------:R-:W-:-:S06]  /*13630*/  IMAD.MOV.U32 R6, RZ, RZ, RZ ;  /* 0x000000ffff067224 */ /* 0x000fcc00078e00ff */
[----:B------:R2:W5:Y:S02]  /*13640*/  @!P0 LDG.E R6, desc[UR48][R4.64] ;  /* 0x0000003004068981 */ /* 0x000564000c1e1900 */
[--C-:B--2---:R-:W-:Y:S01]  /*13650*/  @!P1 SHF.R.S32.HI R5, RZ, 0x1f, R10.reuse ;  /* 0x0000001fff059819 */ /* 0x104fe2000001140a */
[-C--:B0-----:R-:W-:Y:S02]  /*13660*/  @!P1 IMAD R7, R12, R2.reuse, RZ ;  /* 0x000000020c079224 */ /* 0x081fe400078e02ff */
[----:B------:R-:W-:Y:S02]  /*13670*/  @!P1 IMAD.MOV.U32 R4, RZ, RZ, R10 ;  /* 0x000000ffff049224 */ /* 0x000fe400078e000a */
[C---:B------:R-:W-:Y:S02]  /*13680*/  @!P1 IMAD R7, R20.reuse, R3, R7 ;  /* 0x0000000314079224 */ /* 0x040fe400078e0207 */
[----:B------:R-:W-:Y:S02]  /*13690*/  @!P1 IMAD.WIDE.U32 R4, R20, R2, R4 ;  /* 0x0000000214049225 */ /* 0x000fe400078e0004 */
[----:B------:R-:W0:Y:S02]  /*136a0*/  @!P1 LDC.64 R2, c[0x0][0x418] ;  /* 0x00010600ff029b82 */ /* 0x000e240000000a00 */
[----:B------:R-:W-:-:S02]  /*136b0*/  @!P1 IMAD.IADD R7, R5, 0x1, R7 ;  /* 0x0000000105079824 */ /* 0x000fc400078e0207 */
[----:B------:R-:W-:Y:S02]  /*136c0*/  IMAD.MOV R5, RZ, RZ, -R0 ;  /* 0x000000ffff057224 */ /* 0x000fe400078e0a00 */
[----:B------:R-:W-:Y:S02]  /*136d0*/  IMAD.MOV R0, RZ, RZ, -R10 ;  /* 0x000000ffff007224 */ /* 0x000fe400078e0a0a */
[C---:B------:R-:W-:Y:S02]  /*136e0*/  IMAD R5, R19.reuse, R5, R8 ;  /* 0x0000000513057224 */ /* 0x040fe400078e0208 */
[----:B------:R-:W-:Y:S02]  /*136f0*/  IMAD R8, R19, R0, R9 ;  /* 0x0000000013087224 */ /* 0x000fe400078e0209 */
[----:B------:R-:W-:-:S04]  /*13700*/  IMAD R9, RZ, RZ, -UR36 ;  /* 0x80000024ff097e24 */ /* 0x000fc8000f8e02ff */
[----:B------:R-:W-:Y:S01]  /*13710*/  IMAD R18, R18, R9, UR37 ;  /* 0x0000002512127e24 */ /* 0x000fe2000f8e0209 */
[----:B0-----:R-:W-:-:S04]  /*13720*/  @!P1 LEA R2, P0, R4, R2, 0x2 ;  /* 0x0000000204029211 */ /* 0x001fc800078010ff */
[----:B------:R-:W-:Y:S01]  /*13730*/  @!P1 LEA.HI.X R3, R4, R3, R7, 0x2, P0 ;  /* 0x0000000304039211 */ /* 0x000fe200000f1407 */
[----:B------:R-:W-:Y:S01]  /*13740*/  IMAD.MOV.U32 R7, RZ, RZ, RZ ;  /* 0x000000ffff077224 */ /* 0x000fe200078e00ff */
[----:B------:R-:W-:-:S05]  /*13750*/  SHF.R.S32.HI R0, RZ, 0x1f, R18 ;  /* 0x0000001fff007819 */ /* 0x000fca0000011412 */
[----:B------:R0:W5:Y:S01]  /*13760*/  @!P1 LDG.E R7, desc[UR48][R2.64] ;  /* 0x0000003002079981 */ /* 0x000162000c1e1900 */
[----:B------:R-:W-:Y:S01]  /*13770*/  ISETP.GT.U32.AND P0, PT, R11, 0x9f, PT ;  /* 0x0000009f0b00780c */ /* 0x000fe20003f04070 */
[----:B-1----:R-:W-:Y:S01]  /*13780*/  IMAD.U32 R12, RZ, RZ, UR44 ;  /* 0x0000002cff0c7e24 */ /* 0x002fe2000f8e00ff */
[----:B------:R-:W-:Y:S01]  /*13790*/  LOP3.LUT R16, R16, 0xfffffffb, RZ, 0xc0, !PT ;  /* 0xfffffffb10107812 */ /* 0x000fe200078ec0ff */
[----:B------:R1:W-:Y:S02]  /*137a0*/  STL [R1+0x14], R0 ;  /* 0x0000140001007387 */ /* 0x0003e40000100800 */
[----:B------:R-:W-:Y:S01]  /*137b0*/  VIADD R12, R12, 0xffffffff ;  /* 0xffffffff0c0c7836 */ /* 0x000fe20000000000 */
[----:B------:R-:W-:Y:S01]  /*137c0*/  LOP3.LUT R16, R16, 0xfffffffd, RZ, 0xc0, !PT ;  /* 0xfffffffd10107812 */ /* 0x000fe200078ec0ff */
[----:B0-----:R-:W-:-:S06]  /*137d0*/  IMAD.U32 R2, RZ, RZ, UR51 ;  /* 0x00000033ff027e24 */ /* 0x001fcc000f8e00ff */
[----:B------:R-:W-:Y:S02]  /*137e0*/  @P0 LOP3.LUT R16, R16, 0x2, RZ, 0xfc, !PT ;  /* 0x0000000210100812 */ /* 0x000fe400078efcff */
[----:B------:R-:W-:-:S13]  /*137f0*/  ISETP.NE.AND P2, PT, R2, 0x3, PT ;  /* 0x000000030200780c */ /* 0x000fda0003f45270 */
[----:B------:R-:W-:Y:S01]  /*13800*/  @P2 LOP3.LUT R16, R16, 0x4, RZ, 0xfc, !PT ;  /* 0x0000000410102812 */ /* 0x000fe200078efcff */
[----:B-1----:R-:W-:Y:S06]  /*13810*/  @!P2 BRA `(.L_x_14003) ;  /* 0x000000000004a947 */ /* 0x002fec0003800000 */
[----:B------:R-:W-:Y:S01]  /*13820*/  BPT.TRAP 0x1 ;  /* 0x000000040000795c */ /* 0x000fe20000300000 */
.L_x_14003:
[----:B------:R-:W2:Y:S04]  /*13830*/  LDL R0, [R1+0x4] ;  /* 0x0000040001007983 */ /* 0x000ea80000100800 */
[----:B------:R-:W3:Y:S01]  /*13840*/  LDL R2, [R1+0xc] ;  /* 0x00000c0001027983 */ /* 0x000ee20000100800 */
[----:B------:R-:W-:Y:S01]  /*13850*/  BSSY B0, `(.L_x_14004) ;  /* 0x0000007000007945 */ /* 0x000fe20003800000 */
[----:B------:R-:W-:Y:S01]  /*13860*/  SHF.R.S32.HI R29, RZ, 0x1f, R8 ;  /* 0x0000001fff1d7819 */ /* 0x000fe20000011408 */
[----:B--2---:R-:W-:Y:S01]  /*13870*/  IMAD R0, R0, 0x8, R17 ;  /* 0x0000000800007824 */ /* 0x004fe200078e0211 */
[----:B---3--:R-:W-:-:S04]  /*13880*/  SHF.L.U32 R2, R2, 0x1f, RZ ;  /* 0x0000001f02027819 */ /* 0x008fc800000006ff */
[----:B------:R-:W0:Y:S01]  /*13890*/  SYNCS.PHASECHK.TRANS64.TRYWAIT P0, [R0+URZ+0x13280], R2 ;  /* 0x01328002000075a7 */ /* 0x000e22000800017f */
[----:B------:R1:W-:Y:S02]  /*138a0*/  STL [R1+0x8], R2 ;  /* 0x0000080201007387 */ /* 0x0003e40000100800 */
[----:B01----:R-:W-:Y:S05]  /*138b0*/  @!P0 BRA `(.L_x_14005) ;  /* 0x00000040000c8947 */ /* 0x003fea0003800000 */
.L_x_14076:
[----:B------:R-:W-:Y:S05]  /*138c0*/  BSYNC B0 ;  /* 0x0000000000007941 */ /* 0x000fea0003800000 */
.L_x_14004:
[----:B------:R-:W2:Y:S01]  /*138d0*/  LDL R9, [R1+0x14] ;  /* 0x0000140001097983 */ /* 0x000ea20000100800 */
[----:B-----5:R-:W-:Y:S01]  /*138e0*/  SHF.R.S32.HI R10, RZ, 0x1f, R7 ;  /* 0x0000001fff0a7819 */ /* 0x020fe20000011407 */
[----:B------:R-:W-:Y:S01]  /*138f0*/  ULDC.64 UR4, c[0x0][0x328] ;  /* 0x0000ca0000047ab9 */ /* 0x000fe20000000a00 */
[----:B------:R-:W-:Y:S01]  /*13900*/  ULDC.64 UR6, c[0x0][0x338] ;  /* 0x0000ce0000067ab9 */ /* 0x000fe20000000a00 */
[----:B------:R-:W-:Y:S01]  /*13910*/  IMAD R4, R29, UR4, RZ ;  /* 0x000000041d047c24 */ /* 0x000fe2000f8e02ff */
[----:B------:R-:W-:Y:S01]  /*13920*/  ULDC.64 UR8, c[0x0][0x330] ;  /* 0x0000cc0000087ab9 */ /* 0x000fe20000000a00 */
[----:B------:R1:W-:Y:S01]  /*13930*/  STL [R1], R10 ;  /* 0x0000000a01007387 */ /* 0x0003e20000100800 */
[----:B0-----:R-:W-:Y:S01]  /*13940*/  IMAD.WIDE.U32 R2, R8, UR4, RZ ;  /* 0x0000000408027c25 */ /* 0x001fe2000f8e00ff */
[----:B------:R-:W-:Y:S01]  /*13950*/  ULDC.64 UR10, c[0x0][0x318] ;  /* 0x0000c600000a7ab9 */ /* 0x000fe20000000a00 */
[----:B------:R-:W-:Y:S01]  /*13960*/  LOP3.LUT P2, RZ, R16, 0x10, RZ, 0xc0, !PT ;  /* 0x0000001010ff7812 */ /* 0x000fe2000784c0ff */
[----:B------:R-:W3:Y:S01]  /*13970*/  LDL R14, [R1+0x24] ;  /* 0x00002400010e7983 */ /* 0x000ee20000100800 */
[----:B------:R-:W-:-:S03]  /*13980*/  IMAD R4, R8, UR5, R4 ;  /* 0x0000000508047c24 */ /* 0x000fc6000f8e0204 */
[----:B------:R-:W3:Y:S01]  /*13990*/  LDL R13, [R1+0x4] ;  /* 0x00000400010d7983 */ /* 0x000ee20000100800 */
[----:B------:R-:W-:Y:S02]  /*139a0*/  IMAD.IADD R3, R3, 0x1, R4 ;  /* 0x0000000103037824 */ /* 0x000fe400078e0204 */
[----:B------:R-:W-:Y:S01]  /*139b0*/  IMAD R4, R10, UR6, RZ ;  /* 0x000000060a047c24 */ /* 0x000fe2000f8e02ff */
[----:B------:R-:W0:Y:S01]  /*139c0*/  S2R R15, SR_TID.X ;  /* 0x00000000000f7919 */ /* 0x000e220000002100 */
[----:B------:R-:W-:Y:S01]  /*139d0*/  IMAD.WIDE.U32 R2, R7, UR6, R2 ;  /* 0x0000000607027c25 */ /* 0x000fe2000f8e0002 */
[----:B------:R-:W-:-:S03]  /*139e0*/  SHF.R.S32.HI R27, RZ, 0x1f, R5 ;  /* 0x0000001fff1b7819 */ /* 0x000fc60000011405 */
[----:B------:R-:W-:-:S04]  /*139f0*/  IMAD R4, R7, UR7, R4 ;  /* 0x0000000707047c24 */ /* 0x000fc8000f8e0204 */
[----:B------:R-:W-:Y:S01]  /*13a00*/  IMAD.IADD R3, R3, 0x1, R4 ;  /* 0x0000000103037824 */ /* 0x000fe200078e0204 */
[----:B------:R-:W-:Y:S01]  /*13a10*/  SHF.R.S32.HI R28, RZ, 0x1f, R6 ;  /* 0x0000001fff1c7819 */ /* 0x000fe20000011406 */
[----:B-1----:R-:W-:-:S04]  /*13a20*/  IMAD.WIDE.U32 R10, R5, UR4, RZ ;  /* 0x00000004050a7c25 */ /* 0x002fc8000f8e00ff */
[----:B------:R-:W-:-:S03]  /*13a30*/  IMAD.WIDE.U32 R2, R18, UR8, R2 ;  /* 0x0000000812027c25 */ /* 0x000fc6000f8e0002 */
[----:B------:R-:W-:Y:S02]  /*13a40*/  IADD3 R2, P0, R2, UR10, RZ ;  /* 0x0000000a02027c10 */ /* 0x000fe4000ff1e0ff */
[----:B0-----:R-:W-:-:S04]  /*13a50*/  LOP3.LUT R15, R15, 0x7f, RZ, 0xc0, !PT ;  /* 0x0000007f0f0f7812 */ /* 0x001fc800078ec0ff */
[----:B------:R-:W-:Y:S01]  /*13a60*/  SHF.R.U32.HI R15, RZ, 0x2, R15 ;  /* 0x00000002ff0f7819 */ /* 0x000fe2000001160f */
[----:B--2---:R-:W-:Y:S02]  /*13a70*/  IMAD R4, R9, UR8, RZ ;  /* 0x0000000809047c24 */ /* 0x004fe4000f8e02ff */
[----:B------:R-:W-:-:S04]  /*13a80*/  IMAD R9, R27, UR4, RZ ;  /* 0x000000041b097c24 */ /* 0x000fc8000f8e02ff */
[----:B------:R-:W-:-:S04]  /*13a90*/  IMAD R9, R5, UR5, R9 ;  /* 0x0000000505097c24 */ /* 0x000fc8000f8e0209 */
[----:B------:R-:W-:Y:S02]  /*13aa0*/  IMAD.IADD R11, R11, 0x1, R9 ;  /* 0x000000010b0b7824 */ /* 0x000fe400078e0209 */
[----:B------:R-:W-:Y:S02]  /*13ab0*/  IMAD R9, R28, UR6, RZ ;  /* 0x000000061c097c24 */ /* 0x000fe4000f8e02ff */
[----:B------:R-:W-:-:S04]  /*13ac0*/  IMAD.WIDE.U32 R10, R6, UR6, R10 ;  /* 0x00000006060a7c25 */ /* 0x000fc8000f8e000a */
[----:B------:R-:W-:-:S04]  /*13ad0*/  IMAD R9, R6, UR7, R9 ;  /* 0x0000000706097c24 */ /* 0x000fc8000f8e0209 */
[----:B------:R-:W-:Y:S02]  /*13ae0*/  IMAD.IADD R11, R11, 0x1, R9 ;  /* 0x000000010b0b7824 */ /* 0x000fe400078e0209 */
[C---:B------:R-:W-:Y:S02]  /*13af0*/  IMAD R4, R18.reuse, UR9, R4 ;  /* 0x0000000912047c24 */ /* 0x040fe4000f8e0204 */
[----:B------:R-:W-:Y:S02]  /*13b00*/  IMAD.MOV.U32 R9, RZ, RZ, -0xa0 ;  /* 0xffffff60ff097424 */ /* 0x000fe400078e00ff */
[----:B------:R-:W-:Y:S01]  /*13b10*/  IMAD.WIDE.U32 R10, R18, UR8, R10 ;  /* 0x00000008120a7c25 */ /* 0x000fe2000f8e000a */
[----:B------:R-:W-:-:S03]  /*13b20*/  IADD3.X R3, R3, UR11, R4, P0, !PT ;  /* 0x0000000b03037c10 */ /* 0x000fc600087fe404 */
[----:B------:R-:W-:Y:S01]  /*13b30*/  IMAD R9, R12, R9, UR42 ;  /* 0x0000002a0c097e24 */ /* 0x000fe2000f8e0209 */
[----:B------:R-:W-:Y:S01]  /*13b40*/  IADD3 R26, P0, R10, UR10, RZ ;  /* 0x0000000a0a1a7c10 */ /* 0x000fe2000ff1e0ff */
[----:B------:R-:W-:Y:S02]  /*13b50*/  UMOV UR4, 0xffffffff ;  /* 0xffffffff00047882 */ /* 0x000fe40000000000 */
[----:B------:R-:W-:Y:S01]  /*13b60*/  IMAD.IADD R9, R9, 0x1, -R15 ;  /* 0x0000000109097824 */ /* 0x000fe200078e0a0f */
[----:B------:R-:W-:Y:S01]  /*13b70*/  IADD3.X R25, R4, UR11, R11, P0, !PT ;  /* 0x0000000b04197c10 */ /* 0x000fe200087fe40b */
[----:B---3--:R-:W-:-:S03]  /*13b80*/  IMAD R19, R13, 0x2800, R14 ;  /* 0x000028000d137824 */ /* 0x008fc600078e020e */
[----:B------:R-:W-:Y:S01]  /*13b90*/  ISETP.GE.AND P5, PT, R9, 0x1, PT ;  /* 0x000000010900780c */ /* 0x000fe20003fa6270 */
[----:B------:R-:W-:-:S12]  /*13ba0*/  BRA.DIV UR4, `(.L_x_14006) ;  /* 0x0000003e04687947 */ /* 0x000fd8000b800000 */
[----:B------:R-:W0:Y:S01]  /*13bb0*/  S2R R10, SR_TID.X ;  /* 0x00000000000a7919 */ /* 0x000e220000002100 */
[----:B------:R-:W-:Y:S02]  /*13bc0*/  LOP3.LUT R16, R16, 0xffffffdf, RZ, 0xc0, !PT ;  /* 0xffffffdf10107812 */ /* 0x000fe400078ec0ff */
[C---:B------:R-:W-:Y:S01]  /*13bd0*/  ISETP.GE.AND P4, PT, R9.reuse, 0x21, PT ;  /* 0x000000210900780c */ /* 0x040fe20003f86270 */
[----:B------:R-:W-:Y:S01]  /*13be0*/  SHFL.IDX PT, R4, R3, RZ, 0x1c1f ;  /* 0x001c1fff03047589 */ /* 0x000fe200000e0000 */
[C---:B------:R-:W-:Y:S02]  /*13bf0*/  ISETP.GE.AND P3, PT, R9.reuse, 0x41, PT ;  /* 0x000000410900780c */ /* 0x040fe40003f66270 */
[----:B------:R-:W-:Y:S01]  /*13c00*/  ISETP.GE.AND P1, PT, R9, 0x61, PT ;  /* 0x000000610900780c */ /* 0x000fe20003f26270 */
[----:B------:R-:W-:Y:S01]  /*13c10*/  SHFL.IDX PT, R12, R2, 0x1, 0x1c1f ;  /* 0x003c1f00020c7f89 */ /* 0x000fe200000e0000 */
[----:B0-----:R-:W-:-:S03]  /*13c20*/  IMAD.SHL.U32 R14, R10, 0x10, RZ ;  /* 0x000000100a0e7824 */ /* 0x001fc600078e00ff */
[----:B------:R-:W0:Y:S02]  /*13c30*/  SHFL.IDX PT, R10, R2, RZ, 0x1c1f ;  /* 0x001c1fff020a7589 */ /* 0x000e2400000e0000 */
[----:B------:R-:W-:-:S04]  /*13c40*/  LOP3.LUT R14, R14, 0x30, RZ, 0xc0, !PT ;  /* 0x000000300e0e7812 */ /* 0x000fc800078ec0ff */
[----:B0-----:R-:W-:-:S05]  /*13c50*/  IADD3 R10, P0, R14, R10, RZ ;  /* 0x0000000a0e0a7210 */ /* 0x001fca0007f1e0ff */
[----:B------:R-:W-:Y:S01]  /*13c60*/  IMAD.X R11, RZ, RZ, R4, P0 ;  /* 0x000000ffff0b7224 */ /* 0x000fe200000e0604 */
[----:B------:R-:W-:Y:S01]  /*13c70*/  ISETP.LT.OR P0, PT, R9, 0x1, P2 ;  /* 0x000000010900780c */ /* 0x000fe20001701670 */
[----:B------:R-:W-:-:S12]  /*13c80*/  IMAD.IADD R4, R17, 0x1, R19 ;  /* 0x0000000111047824 */ /* 0x000fd800078e0213 */
[----:B------:R0:W-:Y:S01]  /*13c90*/  LDGSTS.E.BYPASS.LTC128B.128 [R4+0x6000], desc[UR48][R10.64], !P0 ;  /* 0x060000000a047fae */ /* 0x0001e2000c101d70 */
[----:B------:R-:W-:-:S03]  /*13ca0*/  IADD3 R12, P0, R14, R12, RZ ;  /* 0x0000000c0e0c7210 */ /* 0x000fc60007f1e0ff */
[----:B0-----:R-:W0:Y:S02]  /*13cb0*/  SHFL.IDX PT, R10, R3, 0x1, 0x1c1f ;  /* 0x003c1f00030a7f89 */ /* 0x001e2400000e0000 */
[----:B0-----:R-:W-:Y:S01]  /*13cc0*/  IMAD.X R13, RZ, RZ, R10, P0 ;  /* 0x000000ffff0d7224 */ /* 0x001fe200000e060a */
[----:B------:R-:W-:Y:S01]  /*13cd0*/  ISETP.LT.OR P0, PT, R9, 0x21, P2 ;  /* 0x000000210900780c */ /* 0x000fe20001701670 */
[----:B------:R-:W-:Y:S04]  /*13ce0*/  SHFL.IDX PT, R10, R3, 0x2, 0x1c1f ;  /* 0x005c1f00030a7f89 */ /* 0x000fe800000e0000 */
[----:B------:R-:W-:Y:S08]  /*13cf0*/  SHFL.IDX PT, R3, R3, 0x3, 0x1c1f ;  /* 0x007c1f0003037f89 */ /* 0x000ff000000e0000 */
[----:B------:R0:W-:Y:S04]  /*13d00*/  LDGSTS.E.BYPASS.LTC128B.128 [R4+0x6800], desc[UR48][R12.64], !P0 ;  /* 0x068000000c047fae */ /* 0x0001e8000c101d70 */
[----:B0-----:R-:W0:Y:S04]  /*13d10*/  SHFL.IDX PT, R12, R2, 0x2, 0x1c1f ;  /* 0x005c1f00020c7f89 */ /* 0x001e2800000e0000 */
[----:B------:R-:W1:Y:S01]  /*13d20*/  SHFL.IDX PT, R2, R2, 0x3, 0x1c1f ;  /* 0x007c1f0002027f89 */ /* 0x000e6200000e0000 */
[----:B0-----:R-:W-:-:S05]  /*13d30*/  IADD3 R12, P0, R14, R12, RZ ;  /* 0x0000000c0e0c7210 */ /* 0x001fca0007f1e0ff */
[----:B------:R-:W-:Y:S01]  /*13d40*/  IMAD.X R13, RZ, RZ, R10, P0 ;  /* 0x000000ffff0d7224 */ /* 0x000fe200000e060a */
[----:B------:R-:W-:-:S13]  /*13d50*/  ISETP.LT.OR P0, PT, R9, 0x41, P2 ;  /* 0x000000410900780c */ /* 0x000fda0001701670 */
[----:B------:R-:W-:Y:S01]  /*13d60*/  LDGSTS.E.BYPASS.LTC128B.128 [R4+0x7000], desc[UR48][R12.64], !P0 ;  /* 0x070000000c047fae */ /* 0x000fe2000c101d70 */
[----:B-1----:R-:W-:-:S05]  /*13d70*/  IADD3 R2, P0, R14, R2, RZ ;  /* 0x000000020e027210 */ /* 0x002fca0007f1e0ff */
[----:B------:R-:W-:Y:S01]  /*13d80*/  IMAD.X R3, RZ, RZ, R3, P0 ;  /* 0x000000ffff037224 */ /* 0x000fe200000e0603 */
[----:B------:R-:W-:-:S13]  /*13d90*/  ISETP.LT.OR P0, PT, R9, 0x61, P2 ;  /* 0x000000610900780c */ /* 0x000fda0001701670 */
[----:B------:R0:W-:Y:S01]  /*13da0*/  LDGSTS.E.BYPASS.LTC128B.128 [R4+0x7800], desc[UR48][R2.64], !P0 ;  /* 0x0780000002047fae */ /* 0x0001e2000c101d70 */
[----:B------:R-:W-:-:S03]  /*13db0*/  ISETP.GE.AND P0, PT, R9, 0x81, PT ;  /* 0x000000810900780c */ /* 0x000fc60003f06270 */
[----:B0-----:R0:W1:Y:S10]  /*13dc0*/  SHFL.IDX PT, R3, R25, RZ, 0x1c1f ;  /* 0x001c1fff19037589 */ /* 0x00107400000e0000 */
[----:B------:R-:W-:Y:S01]  /*13dd0*/  @P0 LOP3.LUT R16, R16, 0x20, RZ, 0xfc, !PT ;  /* 0x0000002010100812 */ /* 0x000fe200078efcff */
[----:B------:R0:W2:Y:S06]  /*13de0*/  SHFL.IDX PT, R2, R26, RZ, 0x1c1f ;  /* 0x001c1fff1a027589 */ /* 0x0000ac00000e0000 */
.L_x_14088:
[----:B------:R-:W3:Y:S02]  /*13df0*/  S2R R10, SR_TID.X ;  /* 0x00000000000a7919 */ /* 0x000ee40000002100 */
[----:B---3--:R-:W-:-:S05]  /*13e00*/  IMAD.SHL.U32 R10, R10, 0x10, RZ ;  /* 0x000000100a0a7824 */ /* 0x008fca00078e00ff */
[----:B------:R-:W-:-:S04]  /*13e10*/  LOP3.LUT R10, R10, 0x30, RZ, 0xc0, !PT ;  /* 0x000000300a0a7812 */ /* 0x000fc800078ec0ff */
[----:B--2---:R-:W-:-:S05]  /*13e20*/  IADD3 R2, P0, R10, R2, RZ ;  /* 0x000000020a027210 */ /* 0x004fca0007f1e0ff */
[----:B-1----:R-:W-:Y:S01]  /*13e30*/  IMAD.X R3, RZ, RZ, R3, P0 ;  /* 0x000000ffff037224 */ /* 0x002fe200000e0603 */
[----:B------:R-:W-:-:S13]  /*13e40*/  ISETP.LT.OR P0, PT, R9, 0x81, P2 ;  /* 0x000000810900780c */ /* 0x000fda0001701670 */
[----:B------:R-:W-:Y:S01]  /*13e50*/  @!PT LDS RZ, [RZ] ;  /* 0x00000000fffff984 */ /* 0x000fe20000000800 */
[----:B------:R-:W-:Y:S01]  /*13e60*/  @!PT LDS RZ, [RZ] ;  /* 0x00000000fffff984 */ /* 0x000fe20000000800 */
[----:B------:R-:W-:Y:S01]  /*13e70*/  @!PT LDS RZ, [RZ] ;  /* 0x00000000fffff984 */ /* 0x000fe20000000800 */
[----:B------:R1:W-:Y:S01]  /*13e80*/  LDGSTS.E.BYPASS.LTC128B.128 [R4+0x8000], desc[UR48][R2.64], !P0 ;  /* 0x0800000002047fae */ /* 0x0003e2000c101d70 */
[----:B------:R-:W-:Y:S01]  /*13e90*/  PLOP3.LUT P0, PT, PT, PT, PT, 0x80, 0x0 ;  /* 0x000000000000781c */ /* 0x000fe20003f0f070 */
[----:B------:R-:W-:-:S12]  /*13ea0*/  NOP ;  /* 0x0000000000007918 */ /* 0x000fd80000000000 */
.L_x_14007:
        /* <DEDUP_REMOVED lines=11> */
.L_x_14008:
[----:B------:R1:W-:Y:S01]  /*13f60*/  SYNCS.ARRIVE.TRANS64.A1T0 RZ, [R0+URZ+0x13270], RZ ;  /* 0x013270ff00ff79a7 */ /* 0x0003e2000810003f */
[----:B------:R-:W-:Y:S05]  /*13f70*/  @!P6 BRA `(.L_x_14009) ;  /* 0x000000000004e947 */ /* 0x000fea0003800000 */
[----:B------:R-:W-:Y:S01]  /*13f80*/  BPT.TRAP 0x1 ;  /* 0x000000040000795c */ /* 0x000fe20000300000 */
.L_x_14009:
[----:B------:R-:W2:Y:S01]  /*13f90*/  LDL R2, [R1+0x8] ;  /* 0x0000080001027983 */ /* 0x000ea20000100800 */
[----:B------:R-:W-:Y:S01]  /*13fa0*/  BSSY B0, `(.L_x_14010) ;  /* 0x0000003000007945 */ /* 0x000fe20003800000 */
[----:B--2---:R-:W2:Y:S03]  /*13fb0*/  SYNCS.PHASECHK.TRANS64.TRYWAIT P0, [R0+URZ+0x13240], R2 ;  /* 0x01324002000075a7 */ /* 0x004ea6000800017f */
[----:B--2---:R-:W-:Y:S05]  /*13fc0*/  @!P0 BRA `(.L_x_14011) ;  /* 0x0000004000008947 */ /* 0x004fea0003800000 */
.L_x_14089:
[----:B------:R-:W-:Y:S05]  /*13fd0*/  BSYNC B0 ;  /* 0x0000000000007941 */ /* 0x000fea0003800000 */
.L_x_14010:
        /* <DEDUP_REMOVED lines=8> */
[----:B------:R-:W-:-:S04]  /*14060*/  IMAD.WIDE.U32 R2, R7, UR6, R2 ;  /* 0x0000000607027c25 */ /* 0x000fc8000f8e0002 */
[----:B---3--:R-:W-:Y:S02]  /*14070*/  IMAD R8, R10, UR6, RZ ;  /* 0x000000060a087c24 */ /* 0x008fe4000f8e02ff */
[----:B------:R-:W-:Y:S02]  /*14080*/  IMAD R10, R28, UR6, RZ ;  /* 0x000000061c0a7c24 */ /* 0x000fe4000f8e02ff */
[----:B------:R-:W-:Y:S02]  /*14090*/  IMAD R8, R7, UR7, R8 ;  /* 0x0000000707087c24 */ /* 0x000fe4000f8e0208 */
[----:B------:R-:W-:Y:S02]  /*140a0*/  IMAD R7, R27, UR4, RZ ;  /* 0x000000041b077c24 */ /* 0x000fe4000f8e02ff */
[----:B------:R-:W-:Y:S02]  /*140b0*/  IMAD.IADD R9, R3, 0x1, R8 ;  /* 0x0000000103097824 */ /* 0x000fe400078e0208 */
[----:B------:R-:W-:-:S02]  /*140c0*/  IMAD.MOV.U32 R8, RZ, RZ, R2 ;  /* 0x000000ffff087224 */ /* 0x000fc400078e0002 */
        /* <DEDUP_REMOVED lines=19> */
[----:B------:R-:W-:Y:S01]  /*14200*/  LOP3.LUT P2, RZ, R16, 0x1, RZ, 0xc0, !PT ;  /* 0x0000000110ff7812 */ /* 0x000fe2000784c0ff */
[----:B------:R-:W3:Y:S04]  /*14210*/  SHFL.IDX PT, R3, R6, RZ, 0x1c1f ;  /* 0x001c1fff06037589 */ /* 0x000ee800000e0000 */
[----:B------:R-:W-:Y:S04]  /*14220*/  SHFL.IDX PT, R7, R7, RZ, 0x1c1f ;  /* 0x001c1fff07077589 */ /* 0x000fe800000e0000 */
[----:B------:R-:W-:Y:S01]  /*14230*/  SHFL.IDX PT, R14, R8, RZ, 0x1c1f ;  /* 0x001c1fff080e7589 */ /* 0x000fe200000e0000 */
[----:B--2---:R-:W-:-:S03]  /*14240*/  IMAD.SHL.U32 R9, R2, 0x10, RZ ;  /* 0x0000001002097824 */ /* 0x004fc600078e00ff */
[----:B------:R-:W2:Y:S02]  /*14250*/  SHFL.IDX PT, R2, R5, RZ, 0x1c1f ;  /* 0x001c1fff05027589 */ /* 0x000ea400000e0000 */
[----:B------:R-:W-:-:S04]  /*14260*/  LOP3.LUT R9, R9, 0x30, RZ, 0xc0, !PT ;  /* 0x0000003009097812 */ /* 0x000fc800078ec0ff */
[----:B---3--:R-:W-:-:S05]  /*14270*/  @P5 IADD3 R3, P0, R9, R3, RZ ;  /* 0x0000000309035210 */ /* 0x008fca0007f1e0ff */
[----:B--2---:R-:W-:-:S05]  /*14280*/  @P5 IMAD.X R2, RZ, RZ, R2, P0 ;  /* 0x000000ffff025224 */ /* 0x004fca00000e0602 */
        /* <DEDUP_REMOVED lines=16> */
[----:B--2---:R-:W-:-:S05]  /*14390*/  @P3 IADD3 R3, P0, R9, R3, RZ ;  /* 0x0000000309033210 */ /* 0x004fca0007f1e0ff */
[----:B---3--:R-:W-:-:S05]  /*143a0*/  @P3 IMAD.X R2, RZ, RZ, R2, P0 ;  /* 0x000000ffff023224 */ /* 0x008fca00000e0602 */
[----:B------:R-:W-:-:S04]  /*143b0*/  @P3 LOP3.LUT R3, R3, R2, RZ, 0x3c, !PT ;  /* 0x0000000203033212 */ /* 0x000fc800078e3cff */
[----:B------:R-:W-:-:S04]  /*143c0*/  @P3 LOP3.LUT R2, R3, R2, RZ, 0x3c, !PT ;  /* 0x0000000203023212 */ /* 0x000fc800078e3cff */
[----:B------:R-:W-:-:S05]  /*143d0*/  @P3 LOP3.LUT R3, R3, R2, RZ, 0x3c, !PT ;  /* 0x0000000203033212 */ /* 0x000fca00078e3cff */
[----:B------:R4:W-:Y:S02]  /*143e0*/  @P3 LDGSTS.E.BYPASS.LTC128B.128 [R4+0xf000], desc[UR48][R2.64], !P2 ;  /* 0x0f00000002043fae */ /* 0x0009e4000d101d70 */
[----:B----4-:R-:W-:-:S05]  /*143f0*/  @P1 IADD3 R2, P0, R9, R6, RZ ;  /* 0x0000000609021210 */ /* 0x010fca0007f1e0ff */
[----:B-----5:R-:W-:-:S05]  /*14400*/  @P1 IMAD.X R3, RZ, RZ, R5, P0 ;  /* 0x000000ffff031224 */ /* 0x020fca00000e0605 */
[----:B------:R2:W-:Y:S03]  /*14410*/  @P1 LDGSTS.E.BYPASS.LTC128B.128 [R4+0xf800], desc[UR48][R2.64], !P2 ;  /* 0x0f80000002041fae */ /* 0x0005e6000d101d70 */
.L_x_14101:
[----:B------:R-:W-:Y:S01]  /*14420*/  LOP3.LUT P0, RZ, R16, 0x20, RZ, 0xc0, !PT ;  /* 0x0000002010ff7812 */ /* 0x000fe2000780c0ff */
[----:B------:R-:W-:-:S12]  /*14430*/  BSSY B0, `(.L_x_14013) ;  /* 0x000000c000007945 */ /* 0x000fd80003800000 */
[----:B------:R-:W-:Y:S05]  /*14440*/  @!P0 BRA `(.L_x_14014) ;  /* 0x0000000000288947 */ /* 0x000fea0003800000 */
[----:B--2---:R-:W2:Y:S01]  /*14450*/  S2R R2, SR_TID.X ;  /* 0x0000000000027919 */ /* 0x004ea20000002100 */
[----:B------:R-:W-:Y:S01]  /*14460*/  LOP3.LUT P1, RZ, R16, 0x1, RZ, 0xc0, !PT ;  /* 0x0000000110ff7812 */ /* 0x000fe2000782c0ff */
[----:B--2---:R-:W-:-:S05]  /*14470*/  IMAD.SHL.U32 R2, R2, 0x10, RZ ;  /* 0x0000001002027824 */ /* 0x004fca00078e00ff */
[----:B------:R-:W-:-:S04]  /*14480*/  LOP3.LUT R2, R2, 0x30, RZ, 0xc0, !PT ;  /* 0x0000003002027812 */ /* 0x000fc800078ec0ff */
[----:B------:R-:W-:-:S05]  /*14490*/  IADD3 R2, P0, R2, R14, RZ ;  /* 0x0000000e02027210 */ /* 0x000fca0007f1e0ff */
[----:B------:R-:W-:-:S05]  /*144a0*/  IMAD.X R3, RZ, RZ, R7, P0 ;  /* 0x000000ffff037224 */ /* 0x000fca00000e0607 */
[----:B------:R-:W-:Y:S01]  /*144b0*/  @!PT LDS RZ, [RZ] ;  /* 0x00000000fffff984 */ /* 0x000fe20000000800 */
[----:B------:R-:W-:Y:S01]  /*144c0*/  @!PT LDS RZ, [RZ] ;  /* 0x00000000fffff984 */ /* 0x000fe20000000800 */
[----:B------:R-:W-:Y:S01]  /*144d0*/  @!PT LDS RZ, [RZ] ;  /* 0x00000000fffff984 */ /* 0x000fe20000000800 */
[----:B------:R3:W-:Y:S03]  /*144e0*/  LDGSTS.E.BYPASS.LTC128B.128 [R4+0x10000], desc[UR48][R2.64], !P1 ;  /* 0x1000000002047fae */ /* 0x0007e6000c901d70 */
.L_x_14014:
[----:B------:R-:W-:Y:S05]  /*144f0*/  BSYNC B0 ;  /* 0x0000000000007941 */ /* 0x000fea0003800000 */
.L_x_14013:
[----:B------:R-:W-:Y:S01]  /*14500*/  NOP ;  /* 0x0000000000007918 */ /* 0x000fe20000000000 */
[----:B------:R-:W-:-:S13]  /*14510*/  PLOP3.LUT P0, PT, PT, PT, PT, 0x80, 0x0 ;  /* 0x000000000000781c */ /* 0x000fda0003f0f070 */
.L_x_14015:
        /* <DEDUP_REMOVED lines=11> */
.L_x_14016:
[----:B------:R2:W-:Y:S02]  /*145d0*/  SYNCS.ARRIVE.TRANS64.A1T0 RZ, [R0+URZ+0x13230], RZ ;  /* 0x013230ff00ff79a7 */ /* 0x0005e4000810003f */
[----:B------:R-:W-:Y:S05]  /*145e0*/  WARPSYNC.ALL ;  /* 0x0000000000007948 */ /* 0x000fea0003800000 */
[----:B------:R-:W-:Y:S01]  /*145f0*/  BSSY B6, `(.L_x_14017) ;  /* 0x0000015000067945 */ /* 0x000fe20003800000 */
[----:B-12---:R-:W-:Y:S01]  /*14600*/  VIADD R0, R17, 0xb000 ;  /* 0x0000b00011007836 */ /* 0x006fe20000000000 */
        /* <DEDUP_REMOVED lines=19> */
.L_x_14018:
[----:B------:R-:W-:Y:S05]  /*14740*/  BSYNC B6 ;  /* 0x0000000000067941 */ /* 0x000fea0003800000 */
.L_x_14017:
[----:B------:R-:W1:Y:S01]  /*14750*/  S2R R2, SR_TID.X ;  /* 0x0000000000027919 */ /* 0x000e620000002100 */
[----:B------:R2:W5:Y:S01]  /*14760*/  LDL R9, [R1+0x2c] ;  /* 0x00002c0001097983 */ /* 0x0005620000100800 */
[----:B------:R-:W-:Y:S01]  /*14770*/  UISETP.NE.AND UP0, UPT, UR52, URZ, UPT ;  /* 0x0000003f3400728c */ /* 0x000fe2000bf05270 */
[----:B------:R-:W-:Y:S01]  /*14780*/  R2UR UR7, R18 ;  /* 0x00000000120772ca */ /* 0x000fe200000e0000 */
[----:B------:R-:W-:Y:S01]  /*14790*/  ULDC.64 UR8, c[0x0][0x2d8] ;  /* 0x0000b60000087ab9 */ /* 0x000fe20000000a00 */
[----:B------:R-:W-:Y:S01]  /*147a0*/  ULDC UR12, c[0x0][0x448] ;  /* 0x00011200000c7ab9 */ /* 0x000fe20000000800 */
[----:B------:R-:W-:Y:S01]  /*147b0*/  ULDC.64 UR10, c[0x0][0x280] ;  /* 0x0000a000000a7ab9 */ /* 0x000fe20000000a00 */
[----:B-1----:R-:W-:-:S06]  /*147c0*/  LOP3.LUT R19, R2, 0x7f, RZ, 0xc0, !PT ;  /* 0x0000007f02137812 */ /* 0x002fcc00078ec0ff */
[----:B------:R-:W-:Y:S01]  /*147d0*/  @UP0 ULDC UR4, c[0x0][0x44c] ;  /* 0x0001130000040ab9 */ /* 0x000fe20000000800 */
[----:B------:R-:W-:Y:S01]  /*147e0*/  @UP0 ULDC UR13, c[0x0][0x44c] ;  /* 0x00011300000d0ab9 */ /* 0x000fe20000000800 */
[----:B------:R-:W-:Y:S02]  /*147f0*/  SHF.R.U32.HI R20, RZ, 0x2, R19 ;  /* 0x00000002ff147819 */ /* 0x000fe40000011613 */
[----:B------:R-:W3:Y:S01]  /*14800*/  LDL R19, [R1+0x14] ;  /* 0x0000140001137983 */ /* 0x000ee20000100800 */
[----:B------:R-:W-:Y:S01]  /*14810*/  IMAD.SHL.U32 R2, R2, 0x20, RZ ;  /* 0x0000002002027824 */ /* 0x000fe200078e00ff */
[----:B------:R-:W-:Y:S02]  /*14820*/  PLOP3.LUT P0, PT, PT, PT, UP0, 0x80, 0x0 ;  /* 0x000000000000781c */ /* 0x000fe40003f0f008 */
[----:B------:R-:W-:Y:S02]  /*14830*/  LOP3.LUT P5, RZ, R16, 0x40, RZ, 0xc0, !PT ;  /* 0x0000004010ff7812 */ /* 0x000fe400078ac0ff */
[----:B------:R-:W-:-:S05]  /*14840*/  LOP3.LUT R2, R20, 0x60, R2, 0xf8, !PT ;  /* 0x0000006014027812 */ /* 0x000fca00078ef802 */
[----:B------:R-:W-:-:S04]  /*14850*/  VIADD R6, R2, UR43 ;  /* 0x0000002b02067c36 */ /* 0x000fc80008000000 */
[----:B------:R-:W-:Y:S01]  /*14860*/  @P0 IMAD.HI.U32 R0, R6, UR4, RZ ;  /* 0x0000000406000c27 */ /* 0x000fe2000f8e00ff */
[----:B------:R-:W-:Y:S01]  /*14870*/  PLOP3.LUT P0, PT, PT, PT, UP0, 0x80, 0x0 ;  /* 0x000000000000781c */ /* 0x000fe20003f0f008 */
[----:B------:R-:W-:Y:S02]  /*14880*/  @UP0 ULDC UR4, c[0x0][0x450] ;  /* 0x0001140000040ab9 */ /* 0x000fe40000000800 */
[----:B------:R-:W-:-:S10]  /*14890*/  IMAD.MOV.U32 R2, RZ, RZ, R6 ;  /* 0x000000ffff027224 */ /* 0x000fd400078e0006 */
[----:B------:R-:W-:Y:S02]  /*148a0*/  @P0 SHF.R.U32.HI R2, RZ, UR4, R0 ;  /* 0x00000004ff020c19 */ /* 0x000fe40008011600 */
[----:B------:R-:W-:Y:S02]  /*148b0*/  R2UR UR4, R18 ;  /* 0x00000000120472ca */ /* 0x000fe400000e0000 */
[----:B------:R-:W-:-:S11]  /*148c0*/  SHF.R.S32.HI R0, RZ, 0x1f, R2 ;  /* 0x0000001fff007819 */ /* 0x000fd60000011402 */
[----:B------:R-:W-:Y:S01]  /*148d0*/  UIMAD.WIDE.U32 UR4, UR4, UR8, URZ ;  /* 0x00000008040472a5 */ /* 0x000fe2000f8e003f */
[----:B------:R-:W1:Y:S02]  /*148e0*/  S2R R20, SR_TID.X ;  /* 0x0000000000147919 */ /* 0x000e640000002100 */
[----:B-1----:R-:W-:-:S05]  /*148f0*/  IMAD.SHL.U32 R10, R20, 0x10, RZ ;  /* 0x00000010140a7824 */ /* 0x002fca00078e00ff */
[----:B------:R-:W-:Y:S02]  /*14900*/  LOP3.LUT R10, R10, 0x30, RZ, 0xc0, !PT ;  /* 0x000000300a0a7812 */ /* 0x000fe400078ec0ff */
[----:B---3--:R-:W-:-:S13]  /*14910*/  R2UR UR6, R19 ;  /* 0x00000000130672ca */ /* 0x008fda00000e0000 */
        /* <DEDUP_REMOVED lines=13> */
[----:B------:R-:W-:Y:S02]  /*149f0*/  IMAD.MOV R0, RZ, RZ, -R2 ;  /* 0x000000ffff007224 */ /* 0x000fe400078e0a02 */
        /* <DEDUP_REMOVED lines=15> */
[----:B------:R-:W-:-:S10]  /*14af0*/  IMAD.MOV.U32 R2, RZ, RZ, R6 ;  /* 0x000000ffff027224 */ /* 0x000fd400078e0006 */
        /* <DEDUP_REMOVED lines=13> */
[----:B------:R-:W-:Y:S02]  /*14bd0*/  IADD3 R5, P0, R2, UR10, RZ ;  /* 0x0000000a02057c10 */ /* 0x000fe4000ff1e0ff */
[----:B------:R-:W-:Y:S02]  /*14be0*/  LOP3.LUT R19, R20, 0x7f, RZ, 0xc0, !PT ;  /* 0x0000007f14137812 */ /* 0x000fe400078ec0ff */
[----:B------:R-:W-:Y:S02]  /*14bf0*/  IADD3.X R7, R3, UR11, R7, P0, !PT ;  /* 0x0000000b03077c10 */ /* 0x000fe400087fe407 */
[----:B------:R-:W-:Y:S01]  /*14c00*/  SHF.R.U32.HI R19, RZ, 0x2, R19 ;  /* 0x00000002ff137819 */ /* 0x000fe20000011613 */
[----:B--2---:R-:W-:Y:S06]  /*14c10*/  BRA.DIV UR4, `(.L_x_14019) ;  /* 0x0000003a04907947 */ /* 0x004fec000b800000 */
[----:B------:R-:W1:Y:S01]  /*14c20*/  SHFL.IDX PT, R3, R0, RZ, 0x1c1f ;  /* 0x001c1fff00037589 */ /* 0x000e6200000e0000 */
[----:B------:R-:W-:-:S03]  /*14c30*/  VIADD R6, R19, UR43 ;  /* 0x0000002b13067c36 */ /* 0x000fc60008000000 */
[----:B------:R-:W2:Y:S02]  /*14c40*/  SHFL.IDX PT, R2, R4, RZ, 0x1c1f ;  /* 0x001c1fff04027589 */ /* 0x000ea400000e0000 */
[----:B------:R-:W-:Y:S02]  /*14c50*/  ISETP.GE.AND P1, PT, R6, UR41, PT ;  /* 0x0000002906007c0c */ /* 0x000fe4000bf26270 */
[----:B------:R-:W-:Y:S11]  /*14c60*/  SHFL.IDX PT, R14, R5, 0x1, 0x1c1f ;  /* 0x003c1f00050e7f89 */ /* 0x000ff600000e0000 */
[----:B-1----:R-:W-:-:S05]  /*14c70*/  @!P1 IADD3 R3, P0, R10, R3, RZ ;  /* 0x000000030a039210 */ /* 0x002fca0007f1e0ff */
[----:B--2---:R-:W-:-:S05]  /*14c80*/  @!P1 IMAD.X R2, RZ, RZ, R2, P0 ;  /* 0x000000ffff029224 */ /* 0x004fca00000e0602 */
[----:B------:R-:W-:-:S04]  /*14c90*/  @!P1 LOP3.LUT R3, R3, R2, RZ, 0x3c, !PT ;  /* 0x0000000203039212 */ /* 0x000fc800078e3cff */
[----:B------:R-:W-:-:S04]  /*14ca0*/  @!P1 LOP3.LUT R2, R3, R2, RZ, 0x3c, !PT ;  /* 0x0000000203029212 */ /* 0x000fc800078e3cff */
[----:B------:R-:W-:-:S05]  /*14cb0*/  @!P1 LOP3.LUT R3, R3, R2, RZ, 0x3c, !PT ;  /* 0x0000000203039212 */ /* 0x000fca00078e3cff */
[----:B-----5:R1:W-:Y:S02]  /*14cc0*/  @!P1 LDGSTS.E.BYPASS.LTC128B.128 [R9+0xb000], desc[UR48][R2.64], !P5 ;  /* 0x0b00000002099fae */ /* 0x0203e4000e901d70 */
[----:B-1----:R-:W-:Y:S02]  /*14cd0*/  VIADD R2, R6, 0x20 ;  /* 0x0000002006027836 */ /* 0x002fe40000000000 */
[----:B------:R-:W1:Y:S03]  /*14ce0*/  SHFL.IDX PT, R3, R0, 0x1, 0x1c1f ;  /* 0x003c1f0000037f89 */ /* 0x000e6600000e0000 */
[----:B------:R-:W-:Y:S02]  /*14cf0*/  ISETP.GE.AND P1, PT, R2, UR41, PT ;  /* 0x0000002902007c0c */ /* 0x000fe4000bf26270 */
[----:B------:R-:W2:Y:S11]  /*14d00*/  SHFL.IDX PT, R2, R4, 0x1, 0x1c1f ;  /* 0x003c1f0004027f89 */ /* 0x000eb600000e0000 */
[----:B-1----:R-:W-:-:S05]  /*14d10*/  @!P1 IADD3 R3, P0, R10, R3, RZ ;  /* 0x000000030a039210 */ /* 0x002fca0007f1e0ff */
[----:B--2---:R-:W-:-:S05]  /*14d20*/  @!P1 IMAD.X R2, RZ, RZ, R2, P0 ;  /* 0x000000ffff029224 */ /* 0x004fca00000e0602 */
[----:B------:R-:W-:-:S04]  /*14d30*/  @!P1 LOP3.LUT R3, R3, R2, RZ, 0x3c, !PT ;  /* 0x0000000203039212 */ /* 0x000fc800078e3cff */
[----:B------:R-:W-:-:S04]  /*14d40*/  @!P1 LOP3.LUT R2, R3, R2, RZ, 0x3c, !PT ;  /* 0x0000000203029212 */ /* 0x000fc800078e3cff */
[----:B------:R-:W-:-:S05]  /*14d50*/  @!P1 LOP3.LUT R3, R3, R2, RZ, 0x3c, !PT ;  /* 0x0000000203039212 */ /* 0x000fca00078e3cff */
[----:B------:R1:W-:Y:S02]  /*14d60*/  @!P1 LDGSTS.E.BYPASS.LTC128B.128 [R9+0xb800], desc[UR48][R2.64], !P5 ;  /* 0x0b80000002099fae */ /* 0x0003e4000e901d70 */
[----:B-1----:R-:W-:Y:S02]  /*14d70*/  VIADD R2, R6, 0x40 ;  /* 0x0000004006027836 */ /* 0x002fe40000000000 */
[----:B------:R-:W1:Y:S03]  /*14d80*/  SHFL.IDX PT, R3, R0, 0x2, 0x1c1f ;  /* 0x005c1f0000037f89 */ /* 0x000e6600000e0000 */
[----:B------:R-:W-:Y:S01]  /*14d90*/  ISETP.GE.AND P1, PT, R2, UR41, PT ;  /* 0x0000002902007c0c */ /* 0x000fe2000bf26270 */
[----:B------:R-:W-:Y:S04]  /*14da0*/  SHFL.IDX PT, R0, R0, 0x3, 0x1c1f ;  /* 0x007c1f0000007f89 */ /* 0x000fe800000e0000 */
[----:B------:R-:W2:Y:S04]  /*14db0*/  SHFL.IDX PT, R2, R4, 0x2, 0x1c1f ;  /* 0x005c1f0004027f89 */ /* 0x000ea800000e0000 */
[----:B------:R-:W3:Y:S04]  /*14dc0*/  SHFL.IDX PT, R4, R4, 0x3, 0x1c1f ;  /* 0x007c1f0004047f89 */ /* 0x000ee800000e0000 */
[----:B-1----:R-:W-:-:S05]  /*14dd0*/  @!P1 IADD3 R3, P0, R10, R3, RZ ;  /* 0x000000030a039210 */ /* 0x002fca0007f1e0ff */
[----:B--2---:R-:W-:-:S05]  /*14de0*/  @!P1 IMAD.X R2, RZ, RZ, R2, P0 ;  /* 0x000000ffff029224 */ /* 0x004fca00000e0602 */
[----:B------:R-:W-:-:S04]  /*14df0*/  @!P1 LOP3.LUT R3, R3, R2, RZ, 0x3c, !PT ;  /* 0x0000000203039212 */ /* 0x000fc800078e3cff */
[----:B------:R-:W-:-:S04]  /*14e00*/  @!P1 LOP3.LUT R2, R3, R2, RZ, 0x3c, !PT ;  /* 0x0000000203029212 */ /* 0x000fc800078e3cff */
[----:B------:R-:W-:-:S05]  /*14e10*/  @!P1 LOP3.LUT R3, R3, R2, RZ, 0x3c, !PT ;  /* 0x0000000203039212 */ /* 0x000fca00078e3cff */
[----:B------:R1:W-:Y:S02]  /*14e20*/  @!P1 LDGSTS.E.BYPASS.LTC128B.128 [R9+0xc000], desc[UR48][R2.64], !P5 ;  /* 0x0c00000002099fae */ /* 0x0003e4000e901d70 */
[----:B-1----:R-:W-:-:S05]  /*14e30*/  VIADD R2, R6, 0x60 ;  /* 0x0000006006027836 */ /* 0x002fca0000000000 */
[----:B------:R-:W-:-:S13]  /*14e40*/  ISETP.GE.AND P1, PT, R2, UR41, PT ;  /* 0x0000002902007c0c */ /* 0x000fda000bf26270 */
[----:B------:R-:W-:-:S05]  /*14e50*/  @!P1 IADD3 R0, P0, R10, R0, RZ ;  /* 0x000000000a009210 */ /* 0x000fca0007f1e0ff */
[----:B---3--:R-:W-:-:S04]  /*14e60*/  @!P1 IMAD.X R2, RZ, RZ, R4, P0 ;  /* 0x000000ffff029224 */ /* 0x008fc800000e0604 */
[----:B------:R-:W-:Y:S02]  /*14e70*/  @!P1 IMAD.MOV.U32 R3, RZ, RZ, R2 ;  /* 0x000000ffff039224 */ /* 0x000fe400078e0002 */
[----:B------:R-:W-:Y:S02]  /*14e80*/  @!P1 IMAD.MOV.U32 R2, RZ, RZ, R0 ;  /* 0x000000ffff029224 */ /* 0x000fe400078e0000 */
[----:B------:R-:W-:Y:S04]  /*14e90*/  SHFL.IDX PT, R0, R7, RZ, 0x1c1f ;  /* 0x001c1fff07007589 */ /* 0x000fe800000e0000 */
[----:B------:R1:W-:Y:S04]  /*14ea0*/  @!P1 LDGSTS.E.BYPASS.LTC128B.128 [R9+0xc800], desc[UR48][R2.64], !P5 ;  /* 0x0c80000002099fae */ /* 0x0003e8000e901d70 */
[----:B------:R-:W-:Y:S04]  /*14eb0*/  SHFL.IDX PT, R7, R7, 0x1, 0x1c1f ;  /* 0x003c1f0007077f89 */ /* 0x000fe800000e0000 */
[----:B-1----:R-:W1:Y:S01]  /*14ec0*/  SHFL.IDX PT, R2, R5, RZ, 0x1c1f ;  /* 0x001c1fff05027589 */ /* 0x002e6200000e0000 */
[----:B------:R-:W-:-:S05]  /*14ed0*/  VIADD R3, R6, 0x80 ;  /* 0x0000008006037836 */ /* 0x000fca0000000000 */
[----:B------:R-:W-:-:S13]  /*14ee0*/  ISETP.GE.AND P1, PT, R3, UR41, PT ;  /* 0x0000002903007c0c */ /* 0x000fda000bf26270 */
[----:B-1----:R-:W-:-:S05]  /*14ef0*/  @!P1 IADD3 R2, P0, R10, R2, RZ ;  /* 0x000000020a029210 */ /* 0x002fca0007f1e0ff */
[----:B------:R-:W-:-:S04]  /*14f00*/  @!P1 IMAD.X R0, RZ, RZ, R0, P0 ;  /* 0x000000ffff009224 */ /* 0x000fc800000e0600 */
[----:B------:R-:W-:-:S05]  /*14f10*/  @!P1 IMAD.MOV.U32 R3, RZ, RZ, R0 ;  /* 0x000000ffff039224 */ /* 0x000fca00078e0000 */
[----:B------:R1:W-:Y:S02]  /*14f20*/  @!P1 LDGSTS.E.BYPASS.LTC128B.128 [R9+0xd000], desc[UR48][R2.64], !P5 ;  /* 0x0d00000002099fae */ /* 0x0003e4000e901d70 */
.L_x_14114:
[----:B------:R-:W-:-:S05]  /*14f30*/  VIADD R6, R6, 0xa0 ;  /* 0x000000a006067836 */ /* 0x000fca0000000000 */
[----:B------:R-:W-:-:S13]  /*14f40*/  ISETP.GE.AND P0, PT, R6, UR41, PT ;  /* 0x0000002906007c0c */ /* 0x000fda000bf06270 */
        /* <DEDUP_REMOVED lines=8> */
.L_x_14020:
        /* <DEDUP_REMOVED lines=18> */
.L_x_14115:
[----:B------:R-:W-:Y:S05]  /*150f0*/  BSYNC B0 ;  /* 0x0000000000007941 */ /* 0x000fea0003800000 */
.L_x_14021:
[----:B------:R-:W-:-:S04]  /*15100*/  UIADD3 UR4, UR44, -0x2, URZ ;  /* 0xfffffffe2c047890 */ /* 0x000fc8000fffe03f */
[----:B------:R-:W-:-:S06]  /*15110*/  UISETP.GE.AND UP0, UPT, UR4, UR45, UPT ;  /* 0x0000002d0400728c */ /* 0x000fcc000bf06270 */
[----:B------:R-:W-:-:S13]  /*15120*/  PLOP3.LUT P0, PT, PT, PT, UP0, 0x40, 0x0 ;  /* 0x000000000000781c */ /* 0x000fda0003f0e808 */
[----:B------:R-:W-:Y:S05]  /*15130*/  @P0 BRA `(.L_x_14023) ;  /* 0x0000001400780947 */ /* 0x000fea0003800000 */
[----:B-1----:R-:W-:Y:S01]  /*15140*/  IMAD.U32 R0, RZ, RZ, UR4 ;  /* 0x00000004ff007e24 */ /* 0x002fe2000f8e00ff */
[----:B------:R1:W5:Y:S04]  /*15150*/  LDL.LU R21, [R1+0x4] ;  /* 0x0000040001157983 */ /* 0x0003680000300800 */
[----:B0-----:R1:W5:Y:S04]  /*15160*/  LDL.LU R25, [R1+0xc] ;  /* 0x00000c0001197983 */ /* 0x0013680000300800 */
[----:B------:R1:W-:Y:S02]  /*15170*/  STL [R1+0x8], R0 ;  /* 0x0000080001007387 */ /* 0x0003e40000100800 */
.L_x_14043:
[----:B--2---:R-:W2:Y:S01]  /*15180*/  LDL R2, [R1+0x1c] ;  /* 0x00001c0001027983 */ /* 0x004ea20000100800 */
[----:B0-----:R-:W0:Y:S03]  /*15190*/  LDC R3, c[0x0][0x430] ;  /* 0x00010c00ff037b82 */ /* 0x001e260000000800 */
[----:B------:R-:W3:Y:S04]  /*151a0*/  LDL R5, [R1+0x18] ;  /* 0x0000180001057983 */ /* 0x000ee80000100800 */
[----:B------:R-:W4:Y:S04]  /*151b0*/  LDL R10, [R1+0x10] ;  /* 0x00001000010a7983 */ /* 0x000f280000100800 */
[----:B------:R-:W2:Y:S01]  /*151c0*/  LDL.LU R14, [R1+0x8] ;  /* 0x00000800010e7983 */ /* 0x000ea20000300800 */
[----:B-1----:R-:W1:Y:S01]  /*151d0*/  S2R R0, SR_TID.X ;  /* 0x0000000000007919 */ /* 0x002e620000002100 */
[----:B------:R-:W1:Y:S01]  /*151e0*/  S2R R7, SR_TID.X ;  /* 0x0000000000077919 */ /* 0x000e620000002100 */
[----:B0-----:R-:W-:-:S13]  /*151f0*/  ISETP.NE.AND P0, PT, R3, 0x1, PT ;  /* 0x000000010300780c */ /* 0x001fda0003f05270 */
[----:B------:R-:W0:Y:S08]  /*15200*/  @P0 LDC R4, c[0x0][0x434] ;  /* 0x00010d00ff040b82 */ /* 0x000e300000000800 */
[----:B------:R-:W0:Y:S01]  /*15210*/  @P0 LDC R3, c[0x0][0x438] ;  /* 0x00010e00ff030b82 */ /* 0x000e220000000800 */
[----:B-1----:R-:W-:Y:S01]  /*15220*/  LOP3.LUT R6, R0, 0x7f, RZ, 0xc0, !PT ;  /* 0x0000007f00067812 */ /* 0x002fe200078ec0ff */
[----:B------:R-:W-:-:S03]  /*15230*/  IMAD.SHL.U32 R9, R7, 0x20, RZ ;  /* 0x0000002007097824 */ /* 0x000fc600078e00ff */
[----:B------:R-:W-:-:S03]  /*15240*/  SHF.R.U32.HI R6, RZ, 0x2, R6 ;  /* 0x00000002ff067819 */ /* 0x000fc60000011606 */
[----:B------:R-:W1:Y:S01]  /*15250*/  @P0 LDC R0, c[0x0][0x434] ;  /* 0x00010d00ff000b82 */ /* 0x000e620000000800 */
[----:B------:R-:W-:Y:S01]  /*15260*/  LOP3.LUT R9, R6, 0x60, R9, 0xf8, !PT ;  /* 0x0000006006097812 */ /* 0x000fe200078ef809 */
[C---:B------:R-:W-:Y:S01]  /*15270*/  IMAD.SHL.U32 R11, R7.reuse, 0x20, RZ ;  /* 0x00000020070b7824 */ /* 0x040fe200078e00ff */
[----:B------:R-:W-:Y:S05]  /*15280*/  YIELD ;  /* 0x0000000000007946 */ /* 0x000fea0003800000 */
[----:B------:R-:W-:Y:S01]  /*15290*/  ULDC.64 UR6, c[0x0][0x428] ;  /* 0x00010a0000067ab9 */ /* 0x000fe20000000a00 */
[----:B------:R-:W-:Y:S01]  /*152a0*/  ULDC.64 UR8, c[0x0][0x418] ;  /* 0x0001060000087ab9 */ /* 0x000fe20000000a00 */
[----:B------:R-:W-:Y:S01]  /*152b0*/  ULDC UR4, c[0x0][0x430] ;  /* 0x00010c0000047ab9 */ /* 0x000fe20000000800 */
[----:B--2---:R-:W-:Y:S01]  /*152c0*/  IMAD R8, R14, 0xa0, R2 ;  /* 0x000000a00e087824 */ /* 0x004fe200078e0202 */
[----:B------:R-:W-:-:S04]  /*152d0*/  LOP3.LUT R2, R7, 0x7f, RZ, 0xc0, !PT ;  /* 0x0000007f07027812 */ /* 0x000fc800078ec0ff */
[----:B------:R-:W-:Y:S02]  /*152e0*/  SHF.R.U32.HI R6, RZ, 0x2, R2 ;  /* 0x00000002ff067819 */ /* 0x000fe40000011602 */
[----:B------:R-:W2:Y:S02]  /*152f0*/  @P0 LDC R2, c[0x0][0x438] ;  /* 0x00010e00ff020b82 */ /* 0x000ea40000000800 */
[----:B------:R-:W-:Y:S01]  /*15300*/  LOP3.LUT R11, R6, 0x60, R11, 0xf8, !PT ;  /* 0x00000060060b7812 */ /* 0x000fe200078ef80b */
[----:B------:R-:W-:-:S03]  /*15310*/  IMAD.IADD R9, R9, 0x1, R8 ;  /* 0x0000000109097824 */ /* 0x000fc600078e0208 */
[----:B------:R-:W-:Y:S01]  /*15320*/  LOP3.LUT R11, R11, 0x80, RZ, 0xfc, !PT ;  /* 0x000000800b0b7812 */ /* 0x000fe200078efcff */
[----:B0-----:R-:W-:-:S04]  /*15330*/  @P0 IMAD.HI.U32 R4, R9, R4, RZ ;  /* 0x0000000409040227 */ /* 0x001fc800078e00ff */
[----:B------:R-:W-:Y:S02]  /*15340*/  IMAD.IADD R8, R11, 0x1, R8 ;  /* 0x000000010b087824 */ /* 0x000fe400078e0208 */
[----:B------:R-:W-:Y:S01]  /*15350*/  IMAD.MOV.U32 R7, RZ, RZ, R9 ;  /* 0x000000ffff077224 */ /* 0x000fe200078e0009 */
[----:B------:R-:W-:Y:S01]  /*15360*/  @P0 SHF.R.U32.HI R7, RZ, R3, R4 ;  /* 0x00000003ff070219 */ /* 0x000fe20000011604 */
[----:B-1----:R-:W-:-:S04]  /*15370*/  @P0 IMAD.HI.U32 R3, R8, R0, RZ ;  /* 0x0000000008030227 */ /* 0x002fc800078e00ff */
[----:B------:R-:W-:Y:S02]  /*15380*/  IMAD.MOV.U32 R0, RZ, RZ, R8 ;  /* 0x000000ffff007224 */ /* 0x000fe400078e0008 */
[----:B---3--:R-:W-:Y:S01]  /*15390*/  IMAD R6, R5, UR6, RZ ;  /* 0x0000000605067c24 */ /* 0x008fe2000f8e02ff */
[----:B--2---:R-:W-:Y:S01]  /*153a0*/  @P0 SHF.R.U32.HI R0, RZ, R2, R3 ;  /* 0x00000002ff000219 */ /* 0x004fe20000011603 */
[--C-:B------:R-:W-:Y:S01]  /*153b0*/  IMAD.MOV.U32 R2, RZ, RZ, R7.reuse ;  /* 0x000000ffff027224 */ /* 0x100fe200078e0007 */
[----:B------:R-:W-:Y:S01]  /*153c0*/  SHF.R.S32.HI R3, RZ, 0x1f, R7 ;  /* 0x0000001fff037819 */ /* 0x000fe20000011407 */
[C---:B----4-:R-:W-:Y:S02]  /*153d0*/  IMAD R6, R10.reuse, UR7, R6 ;  /* 0x000000070a067c24 */ /* 0x050fe4000f8e0206 */
[----:B------:R-:W-:-:S04]  /*153e0*/  IMAD.WIDE.U32 R2, R10, UR6, R2 ;  /* 0x000000060a027c25 */ /* 0x000fc8000f8e0002 */
[----:B------:R-:W-:Y:S01]  /*153f0*/  IMAD.IADD R3, R6, 0x1, R3 ;  /* 0x0000000106037824 */ /* 0x000fe200078e0203 */
[----:B------:R-:W-:-:S04]  /*15400*/  LEA R4, P0, R2, UR8, 0x2 ;  /* 0x0000000802047c11 */ /* 0x000fc8000f8010ff */
[----:B------:R-:W-:-:S05]  /*15410*/  LEA.HI.X R5, R2, UR9, R3, 0x2, P0 ;  /* 0x0000000902057c11 */ /* 0x000fca00080f1403 */
[----:B------:R-:W2:Y:S01]  /*15420*/  LDG.E R4, desc[UR48][R4.64] ;  /* 0x0000003004047981 */ /* 0x000ea2000c1e1900 */
[----:B------:R-:W-:Y:S01]  /*15430*/  ISETP.GT.U32.AND P1, PT, R11, 0x9f, PT ;  /* 0x0000009f0b00780c */ /* 0x000fe20003f24070 */
[----:B------:R-:W-:-:S04]  /*15440*/  IMAD.MOV R2, RZ, RZ, -R7 ;  /* 0x000000ffff027224 */ /* 0x000fc800078e0a07 */
[----:B------:R-:W-:-:S08]  /*15450*/  IMAD R9, R2, UR4, R9 ;  /* 0x0000000402097c24 */ /* 0x000fd0000f8e0209 */
[--C-:B------:R-:W-:Y:S01]  /*15460*/  @!P1 SHF.R.S32.HI R3, RZ, 0x1f, R0.reuse ;  /* 0x0000001fff039819 */ /* 0x100fe20000011400 */
[----:B------:R-:W-:-:S04]  /*15470*/  @!P1 IMAD.MOV.U32 R2, RZ, RZ, R0 ;  /* 0x000000ffff029224 */ /* 0x000fc800078e0000 */
[----:B------:R-:W-:-:S04]  /*15480*/  @!P1 IMAD.WIDE.U32 R2, R10, UR6, R2 ;  /* 0x000000060a029c25 */ /* 0x000fc8000f8e0002 */
[----:B------:R-:W-:Y:S01]  /*15490*/  @!P1 IMAD.IADD R6, R6, 0x1, R3 ;  /* 0x0000000106069824 */ /* 0x000fe200078e0203 */
[----:B------:R-:W-:-:S04]  /*154a0*/  @!P1 LEA R10, P0, R2, UR8, 0x2 ;  /* 0x00000008020a9c11 */ /* 0x000fc8000f8010ff */
[----:B------:R-:W-:Y:S01]  /*154b0*/  @!P1 LEA.HI.X R11, R2, UR9, R6, 0x2, P0 ;  /* 0x00000009020b9c11 */ /* 0x000fe200080f1406 */
[----:B-----5:R-:W-:Y:S02]  /*154c0*/  VIADD R2, R21, 0x1 ;  /* 0x0000000115027836 */ /* 0x020fe40000000000 */
[----:B------:R-:W-:-:S03]  /*154d0*/  IMAD.MOV R0, RZ, RZ, -R0 ;  /* 0x000000ffff007224 */ /* 0x000fc600078e0a00 */
[----:B------:R-:W-:Y:S01]  /*154e0*/  ISETP.NE.AND P0, PT, R2, 0x2, PT ;  /* 0x000000020200780c */ /* 0x000fe20003f05270 */
[----:B------:R-:W-:-:S03]  /*154f0*/  IMAD R8, R0, UR4, R8 ;  /* 0x0000000400087c24 */ /* 0x000fc6000f8e0208 */
[----:B------:R-:W-:Y:S02]  /*15500*/  SEL R12, R2, RZ, P0 ;  /* 0x000000ff020c7207 */ /* 0x000fe40000000000 */
[----:B------:R-:W-:Y:S01]  /*15510*/  SEL R2, RZ, 0x1, P0 ;  /* 0x00000001ff027807 */ /* 0x000fe20000000000 */
[----:B------:R-:W-:Y:S02]  /*15520*/  IMAD.MOV.U32 R0, RZ, RZ, R14 ;  /* 0x000000ffff007224 */ /* 0x000fe400078e000e */
[----:B------:R-:W-:Y:S01]  /*15530*/  VIADD R14, R14, 0xffffffff ;  /* 0xffffffff0e0e7836 */ /* 0x000fe20000000000 */
[----:B------:R-:W-:Y:S01]  /*15540*/  LOP3.LUT R2, R25, R2, RZ, 0x3c, !PT ;  /* 0x0000000219027212 */ /* 0x000fe200078e3cff */
[----:B------:R0:W-:Y:S01]  /*15550*/  STL [R1+0x4], R12 ;  /* 0x0000040c01007387 */ /* 0x0001e20000100800 */
[----:B------:R-:W-:-:S03]  /*15560*/  IMAD.U32 R13, RZ, RZ, UR51 ;  /* 0x00000033ff0d7e24 */ /* 0x000fc6000f8e00ff */
[----:B------:R0:W-:Y:S04]  /*15570*/  STL [R1+0x8], R14 ;  /* 0x0000080e01007387 */ /* 0x0001e80000100800 */
[----:B------:R0:W-:Y:S01]  /*15580*/  STL [R1+0xc], R2 ;  /* 0x00000c0201007387 */ /* 0x0001e20000100800 */
[----:B------:R-:W-:Y:S01]  /*15590*/  ISETP.NE.AND P2, PT, R13, 0x3, PT ;  /* 0x000000030d00780c */ /* 0x000fe20003f45270 */
[----:B------:R-:W-:-:S06]  /*155a0*/  IMAD.MOV.U32 R7, RZ, RZ, RZ ;  /* 0x000000ffff077224 */ /* 0x000fcc00078e00ff */
[----:B------:R0:W5:Y:S01]  /*155b0*/  @!P1 LDG.E R7, desc[UR48][R10.64] ;  /* 0x000000300a079981 */ /* 0x000162000c1e1900 */
[----:B------:R-:W-:Y:S02]  /*155c0*/  ISETP.GT.AND P1, PT, R0, UR45, PT ;  /* 0x0000002d00007c0c */ /* 0x000fe4000bf24270 */
[----:B--2---:R-:W-:-:S03]  /*155d0*/  SHF.R.S32.HI R29, RZ, 0x1f, R4 ;  /* 0x0000001fff1d7819 */ /* 0x004fc60000011404 */
[----:B0-----:R-:W-:Y:S08]  /*155e0*/  @!P2 BRA `(.L_x_14024) ;  /* 0x000000000004a947 */ /* 0x001ff00003800000 */
[----:B------:R-:W-:Y:S01]  /*155f0*/  BPT.TRAP 0x1 ;  /* 0x000000040000795c */ /* 0x000fe20000300000 */
.L_x_14024:
[----:B------:R-:W-:Y:S01]  /*15600*/  IMAD R0, R12, 0x8, R17 ;  /* 0x000000080c007824 */ /* 0x000fe200078e0211 */
[----:B------:R-:W-:Y:S01]  /*15610*/  SHF.L.U32 R2, R2, 0x1f, RZ ;  /* 0x0000001f02027819 */ /* 0x000fe200000006ff */
[----:B------:R-:W-:Y:S01]  /*15620*/  BSSY B0, `(.L_x_14025) ;  /* 0x0000005000007945 */ /* 0x000fe20003800000 */
[----:B------:R-:W-:Y:S02]  /*15630*/  SHF.R.S32.HI R28, RZ, 0x1f, R9 ;  /* 0x0000001fff1c7819 */ /* 0x000fe40000011409 */
[----:B------:R-:W0:Y:S01]  /*15640*/  SYNCS.PHASECHK.TRANS64.TRYWAIT P0, [R0+URZ+0x13280], R2 ;  /* 0x01328002000075a7 */ /* 0x000e22000800017f */
[----:B------:R1:W-:Y:S02]  /*15650*/  STL [R1], R2 ;  /* 0x0000000201007387 */ /* 0x0003e40000100800 */
[----:B01----:R-:W-:Y:S05]  /*15660*/  @!P0 BRA `(.L_x_14026) ;  /* 0x0000003400f08947 */ /* 0x003fea0003800000 */
.L_x_14116:
[----:B------:R-:W-:Y:S05]  /*15670*/  BSYNC B0 ;  /* 0x0000000000007941 */ /* 0x000fea0003800000 */
.L_x_14025:
[----:B------:R-:W2:Y:S01]  /*15680*/  LDL R6, [R1+0x14] ;  /* 0x0000140001067983 */ /* 0x000ea20000100800 */
[----:B------:R-:W-:Y:S01]  /*15690*/  ULDC.64 UR4, c[0x0][0x328] ;  /* 0x0000ca0000047ab9 */ /* 0x000fe20000000a00 */
[----:B------:R-:W-:Y:S02]  /*156a0*/  ULDC.64 UR6, c[0x0][0x338] ;  /* 0x0000ce0000067ab9 */ /* 0x000fe40000000a00 */
[----:B------:R-:W3:Y:S04]  /*156b0*/  LDL R12, [R1+0x24] ;  /* 0x00002400010c7983 */ /* 0x000ee80000100800 */
[----:B------:R-:W3:Y:S01]  /*156c0*/  LDL R11, [R1+0x4] ;  /* 0x00000400010b7983 */ /* 0x000ee20000100800 */
[----:B------:R-:W-:Y:S01]  /*156d0*/  IMAD R5, R28, UR4, RZ ;  /* 0x000000041c057c24 */ /* 0x000fe2000f8e02ff */
[----:B------:R-:W-:Y:S01]  /*156e0*/  ULDC.64 UR8, c[0x0][0x330] ;  /* 0x0000cc0000087ab9 */ /* 0x000fe20000000a00 */
[C---:B0-----:R-:W-:Y:S01]  /*156f0*/  IMAD.WIDE.U32 R2, R9.reuse, UR4, RZ ;  /* 0x0000000409027c25 */ /* 0x041fe2000f8e00ff */
[----:B------:R-:W-:Y:S01]  /*15700*/  SHF.R.S32.HI R26, RZ, 0x1f, R8 ;  /* 0x0000001fff1a7819 */ /* 0x000fe20000011408 */
[----:B------:R-:W-:Y:S01]  /*15710*/  ULDC.64 UR10, c[0x0][0x318] ;  /* 0x0000c600000a7ab9 */ /* 0x000fe20000000a00 */
[----:B-----5:R-:W-:Y:S01]  /*15720*/  SHF.R.S32.HI R27, RZ, 0x1f, R7 ;  /* 0x0000001fff1b7819 */ /* 0x020fe20000011407 */
[----:B------:R-:W-:Y:S01]  /*15730*/  IMAD R5, R9, UR5, R5 ;  /* 0x0000000509057c24 */ /* 0x000fe2000f8e0205 */
[----:B------:R-:W-:-:S03]  /*15740*/  LOP3.LUT P2, RZ, R16, 0x1, RZ, 0xc0, !PT ;  /* 0x0000000110ff7812 */ /* 0x000fc6000784c0ff */
[----:B------:R-:W-:Y:S02]  /*15750*/  IMAD.IADD R3, R3, 0x1, R5 ;  /* 0x0000000103037824 */ /* 0x000fe400078e0205 */
[----:B------:R-:W-:Y:S02]  /*15760*/  IMAD R5, R29, UR6, RZ ;  /* 0x000000061d057c24 */ /* 0x000fe4000f8e02ff */
[----:B------:R-:W-:-:S04]  /*15770*/  IMAD.WIDE.U32 R2, R4, UR6, R2 ;  /* 0x0000000604027c25 */ /* 0x000fc8000f8e0002 */
[----:B------:R-:W-:-:S04]  /*15780*/  IMAD R5, R4, UR7, R5 ;  /* 0x0000000704057c24 */ /* 0x000fc8000f8e0205 */
[----:B------:R-:W-:Y:S02]  /*15790*/  IMAD.IADD R3, R3, 0x1, R5 ;  /* 0x0000000103037824 */ /* 0x000fe400078e0205 */
[----:B------:R-:W-:-:S03]  /*157a0*/  IMAD.WIDE.U32 R2, R18, UR8, R2 ;  /* 0x0000000812027c25 */ /* 0x000fc6000f8e0002 */
[----:B------:R-:W-:Y:S01]  /*157b0*/  IADD3 R5, P0, R2, UR10, RZ ;  /* 0x0000000a02057c10 */ /* 0x000fe2000ff1e0ff */
[----:B--2---:R-:W-:Y:S02]  /*157c0*/  IMAD R19, R6, UR8, RZ ;  /* 0x0000000806137c24 */ /* 0x004fe4000f8e02ff */
[----:B------:R-:W-:Y:S02]  /*157d0*/  IMAD R6, R26, UR4, RZ ;  /* 0x000000041a067c24 */ /* 0x000fe4000f8e02ff */
[----:B------:R-:W-:Y:S02]  /*157e0*/  IMAD R19, R18, UR9, R19 ;  /* 0x0000000912137c24 */ /* 0x000fe4000f8e0213 */
[----:B------:R-:W-:-:S03]  /*157f0*/  IMAD R6, R8, UR5, R6 ;  /* 0x0000000508067c24 */ /* 0x000fc6000f8e0206 */
        /* <DEDUP_REMOVED lines=8> */
[----:B---3--:R-:W-:Y:S02]  /*15880*/  IMAD R6, R11, 0x2800, R12 ;  /* 0x000028000b067824 */ /* 0x008fe400078e020c */
[----:B------:R-:W-:-:S03]  /*15890*/  IMAD.WIDE.U32 R2, R18, UR8, R2 ;  /* 0x0000000812027c25 */ /* 0x000fc6000f8e0002 */
[----:B------:R-:W-:-:S04]  /*158a0*/  IADD3 R20, P0, R2, UR10, RZ ;  /* 0x0000000a02147c10 */ /* 0x000fc8000ff1e0ff */
        /* <DEDUP_REMOVED lines=28> */
.L_x_14128:
        /* <DEDUP_REMOVED lines=11> */
.L_x_14028:
        /* <DEDUP_REMOVED lines=11> */
.L_x_14029:
[----:B------:R1:W-:Y:S01]  /*15bd0*/  SYNCS.ARRIVE.TRANS64.A1T0 RZ, [R0+URZ+0x13270], RZ ;  /* 0x013270ff00ff79a7 */ /* 0x0003e2000810003f */
[----:B------:R-:W-:Y:S05]  /*15be0*/  @!P3 BRA `(.L_x_14030) ;  /* 0x000000000004b947 */ /* 0x000fea0003800000 */
[----:B------:R-:W-:Y:S01]  /*15bf0*/  BPT.TRAP 0x1 ;  /* 0x000000040000795c */ /* 0x000fe20000300000 */
.L_x_14030:
[----:B------:R-:W2:Y:S01]  /*15c00*/  LDL R2, [R1] ;  /* 0x0000000001027983 */ /* 0x000ea20000100800 */
[----:B------:R-:W-:Y:S01]  /*15c10*/  BSSY B0, `(.L_x_14031) ;  /* 0x0000003000007945 */ /* 0x000fe20003800000 */
[----:B--2---:R-:W2:Y:S03]  /*15c20*/  SYNCS.PHASECHK.TRANS64.TRYWAIT P0, [R0+URZ+0x13240], R2 ;  /* 0x01324002000075a7 */ /* 0x004ea6000800017f */
[----:B--2---:R-:W-:Y:S05]  /*15c30*/  @!P0 BRA `(.L_x_14032) ;  /* 0x0000003800308947 */ /* 0x004fea0003800000 */
.L_x_14129:
[----:B------:R-:W-:Y:S05]  /*15c40*/  BSYNC B0 ;  /* 0x0000000000007941 */ /* 0x000fea0003800000 */
.L_x_14031:
[----:B------:R-:W3:Y:S01]  /*15c50*/  LDL R10, [R1+0x14] ;  /* 0x00001400010a7983 */ /* 0x000ee20000100800 */
[----:B------:R-:W-:Y:S01]  /*15c60*/  ULDC.64 UR4, c[0x0][0x300] ;  /* 0x0000c00000047ab9 */ /* 0x000fe20000000a00 */
[----:B------:R-:W-:Y:S01]  /*15c70*/  ULDC.64 UR6, c[0x0][0x310] ;  /* 0x0000c40000067ab9 */ /* 0x000fe20000000a00 */
[----:B------:R-:W-:Y:S01]  /*15c80*/  IMAD R5, R28, UR4, RZ ;  /* 0x000000041c057c24 */ /* 0x000fe2000f8e02ff */
[----:B------:R-:W-:Y:S01]  /*15c90*/  LOP3.LUT P2, RZ, R16, 0x1, RZ, 0xc0, !PT ;  /* 0x0000000110ff7812 */ /* 0x000fe2000784c0ff */
[----:B--2---:R-:W-:-:S04]  /*15ca0*/  IMAD.WIDE.U32 R2, R9, UR4, RZ ;  /* 0x0000000409027c25 */ /* 0x004fc8000f8e00ff */
        /* <DEDUP_REMOVED lines=28> */
[----:B------:R-:W-:Y:S01]  /*15e70*/  LOP3.LUT R9, R9, 0x30, RZ, 0xc0, !PT ;  /* 0x0000003009097812 */ /* 0x000fe200078ec0ff */
[----:B------:R-:W-:Y:S06]  /*15e80*/  BRA.DIV UR4, `(.L_x_14033) ;  /* 0x0000003604b47947 */ /* 0x000fec000b800000 */
        /* <DEDUP_REMOVED lines=22> */
.L_x_14141:
        /* <DEDUP_REMOVED lines=8> */
.L_x_14034:
        /* <DEDUP_REMOVED lines=11> */
.L_x_14035:
[----:B------:R1:W-:Y:S02]  /*16120*/  SYNCS.ARRIVE.TRANS64.A1T0 RZ, [R0+URZ+0x13230], RZ ;  /* 0x013230ff00ff79a7 */ /* 0x0003e4000810003f */
[----:B-1----:R-:W-:-:S05]  /*16130*/  IMAD.U32 R0, RZ, RZ, UR50 ;  /* 0x00000032ff007e24 */ /* 0x002fca000f8e00ff */
[----:B------:R-:W-:-:S13]  /*16140*/  ISETP.NE.AND P0, PT, R0, 0x3, PT ;  /* 0x000000030000780c */ /* 0x000fda0003f05270 */
[----:B------:R-:W-:Y:S05]  /*16150*/  @!P0 BRA `(.L_x_14036) ;  /* 0x0000000000048947 */ /* 0x000fea0003800000 */
[----:B------:R-:W-:Y:S01]  /*16160*/  BPT.TRAP 0x1 ;  /* 0x000000040000795c */ /* 0x000fe20000300000 */
.L_x_14036:
[----:B------:R-:W-:Y:S01]  /*16170*/  LOP3.LUT R0, R25, 0x1, RZ, 0x3c, !PT ;  /* 0x0000000119007812 */ /* 0x000fe200078e3cff */
[----:B------:R-:W-:Y:S01]  /*16180*/  IMAD R2, R21, 0x8, R17 ;  /* 0x0000000815027824 */ /* 0x000fe200078e0211 */
[----:B------:R-:W-:Y:S02]  /*16190*/  BSSY B0, `(.L_x_14037) ;  /* 0x0000004000007945 */ /* 0x000fe40003800000 */
[----:B------:R-:W-:-:S04]  /*161a0*/  SHF.L.U32 R0, R0, 0x1f, RZ ;  /* 0x0000001f00007819 */ /* 0x000fc800000006ff */
[----:B------:R-:W1:Y:S02]  /*161b0*/  SYNCS.PHASECHK.TRANS64.TRYWAIT P2, [R2+URZ+0x13270], R0 ;  /* 0x01327000020075a7 */ /* 0x000e64000804017f */
[----:B-1----:R-:W-:Y:S05]  /*161c0*/  @!P2 BRA `(.L_x_14038) ;  /* 0x000000380040a947 */ /* 0x002fea0003800000 */
.L_x_14142:
[----:B------:R-:W-:Y:S05]  /*161d0*/  BSYNC B0 ;  /* 0x0000000000007941 */ /* 0x000fea0003800000 */
.L_x_14037:
[----:B------:R-:W-:-:S05]  /*161e0*/  IMAD.U32 R3, RZ, RZ, UR51 ;  /* 0x00000033ff037e24 */ /* 0x000fca000f8e00ff */
[----:B------:R-:W-:-:S13]  /*161f0*/  ISETP.NE.AND P2, PT, R3, 0x3, PT ;  /* 0x000000030300780c */ /* 0x000fda0003f45270 */
[----:B------:R-:W-:Y:S05]  /*16200*/  @!P2 BRA `(.L_x_14039) ;  /* 0x000000000004a947 */ /* 0x000fea0003800000 */
[----:B------:R-:W-:Y:S01]  /*16210*/  BPT.TRAP 0x1 ;  /* 0x000000040000795c */ /* 0x000fe20000300000 */
.L_x_14039:
[----:B------:R-:W-:Y:S01]  /*16220*/  SHF.L.U32 R3, R25, 0x1f, RZ ;  /* 0x0000001f19037819 */ /* 0x000fe200000006ff */
[----:B-1----:R-:W-:-:S03]  /*16230*/  IMAD R0, R21, 0x2800, RZ ;  /* 0x0000280015007824 */ /* 0x002fc600078e02ff */
[----:B------:R-:W1:Y:S02]  /*16240*/  SYNCS.PHASECHK.TRANS64.TRYWAIT P2, [R2+URZ+0x13260], R3 ;  /* 0x01326003020075a7 */ /* 0x000e64000804017f */
[----:B-1----:R-:W-:Y:S05]  /*16250*/  @!P2 BRA `(.L_x_14040) ;  /* 0x000000380030a947 */ /* 0x002fea0003800000 */
.L_x_14143:
[C---:B------:R-:W-:Y:S01]  /*16260*/  LOP3.LUT R4, R0.reuse, R24, RZ, 0xfc, !PT ;  /* 0x0000001800047212 */ /* 0x040fe200078efcff */
[----:B------:R-:W-:Y:S05]  /*16270*/  WARPSYNC.ALL ;  /* 0x0000000000007948 */ /* 0x000fea0003800000 */
[----:B------:R-:W-:Y:S01]  /*16280*/  IMAD.IADD R5, R17, 0x1, R4 ;  /* 0x0000000111057824 */ /* 0x000fe200078e0204 */
[----:B-1----:R-:W-:Y:S01]  /*16290*/  LOP3.LUT R3, R0, R23, RZ, 0xfc, !PT ;  /* 0x0000001700037212 */ /* 0x002fe200078efcff */
[----:B------:R-:W-:-:S04]  /*162a0*/  IMAD.U32 R12, RZ, RZ, UR51 ;  /* 0x00000033ff0c7e24 */ /* 0x000fc8000f8e00ff */
[----:B------:R-:W2:Y:S01]  /*162b0*/  LDSM.16.MT88.4 R4, [R5+0x6000] ;  /* 0x006000000504783b */ /* 0x000ea20000004200 */
[----:B------:R-:W-:Y:S01]  /*162c0*/  IMAD.IADD R3, R22, 0x1, R3 ;  /* 0x0000000116037824 */ /* 0x000fe200078e0203 */
[----:B------:R-:W-:Y:S02]  /*162d0*/  ISETP.NE.AND P2, PT, R12, 0x3, PT ;  /* 0x000000030c00780c */ /* 0x000fe40003f45270 */
        /* <DEDUP_REMOVED lines=43> */
[----:B------:R-:W1:Y:S02]  /*16590*/  LDSM.16.MT88.4 R4, [R6+0x6000] ;  /* 0x006000000604783b */ /* 0x000e640000004200 */
[C-C-:B-1----:R-:W-:Y:S02]  /*165a0*/  PRMT R8, R4.reuse, 0x6420, R5.reuse ;  /* 0x0000642004087816 */ /* 0x142fe40000000005 */
        /* <DEDUP_REMOVED lines=12> */
.L_x_14041:
[----:B--2---:R2:W-:Y:S01]  /*16670*/  SYNCS.ARRIVE.TRANS64.A1T0 RZ, [R2+URZ+0x13250], RZ ;  /* 0x013250ff02ff79a7 */ /* 0x0045e2000810003f */
[----:B------:R-:W-:Y:S06]  /*16680*/  BAR.SYNC.DEFER_BLOCKING 0x2, 0x80 ;  /* 0x0082000000007b1d */ /* 0x000fec0000010000 */
[----:B------:R-:W-:Y:S05]  /*16690*/  @!P0 BRA `(.L_x_14042) ;  /* 0x0000000000048947 */ /* 0x000fea0003800000 */
[----:B------:R-:W-:Y:S01]  /*166a0*/  BPT.TRAP 0x1 ;  /* 0x000000040000795c */ /* 0x000fe20000300000 */
.L_x_14042:
[----:B-1----:R-:W3:Y:S01]  /*166b0*/  LDL R0, [R1+0x20] ;  /* 0x0000200001007983 */ /* 0x002ee20000100800 */
[----:B--2---:R-:W-:-:S03]  /*166c0*/  VIADD R2, R2, 0x13280 ;  /* 0x0001328002027836 */ /* 0x004fc60000000000 */
[----:B------:R2:W5:Y:S04]  /*166d0*/  LDL R21, [R1+0x4] ;  /* 0x0000040001157983 */ /* 0x0005680000100800 */
[----:B------:R2:W5:Y:S01]  /*166e0*/  LDL R25, [R1+0xc] ;  /* 0x00000c0001197983 */ /* 0x0005620000100800 */
[----:B---3--:R-:W-:-:S04]  /*166f0*/  PRMT R2, R0, 0x654, R2 ;  /* 0x0000065400027816 */ /* 0x008fc80000000002 */
[----:B------:R2:W-:Y:S01]  /*16700*/  SYNCS.ARRIVE.TRANS64.RED.A1T0 RZ, [R2+URZ], RZ ;  /* 0x000000ff02ff79a7 */ /* 0x0005e2000810043f */
[----:B------:R-:W-:Y:S05]  /*16710*/  @P1 BRA `(.L_x_14043) ;  /* 0xffffffe800981947 */ /* 0x000fea000383ffff */
.L_x_14023:
[----:B-1----:R-:W1:Y:S01]  /*16720*/  S2R R0, SR_TID.X ;  /* 0x0000000000007919 */ /* 0x002e620000002100 */
[----:B------:R-:W-:Y:S01]  /*16730*/  BSSY B0, `(.L_x_14044) ;  /* 0x0000012000007945 */ /* 0x000fe20003800000 */
[----:B------:R-:W-:Y:S01]  /*16740*/  IMAD.U32 R6, RZ, RZ, UR50 ;  /* 0x00000032ff067e24 */ /* 0x000fe2000f8e00ff */
[----:B-1----:R-:W-:-:S04]  /*16750*/  LOP3.LUT R0, R0, 0x7f, RZ, 0xc0, !PT ;  /* 0x0000007f00007812 */ /* 0x002fc800078ec0ff */
[----:B------:R-:W-:-:S13]  /*16760*/  ISETP.NE.AND P0, PT, R0, RZ, PT ;  /* 0x000000ff0000720c */ /* 0x000fda0003f05270 */
[----:B------:R-:W-:Y:S05]  /*16770*/  @P0 BRA `(.L_x_14045) ;  /* 0x0000000000340947 */ /* 0x000fea0003800000 */
[----:B------:R-:W1:Y:S01]  /*16780*/  S2R R5, SR_LANEID ;  /* 0x0000000000057919 */ /* 0x000e620000000000 */
[----:B------:R-:W-:Y:S01]  /*16790*/  VOTEU.ANY UR4, UPT, PT ;  /* 0x0000000000047886 */ /* 0x000fe200038e0100 */
[----:B--2---:R-:W2:Y:S01]  /*167a0*/  LDC.64 R2, c[0x0][0xc80] ;  /* 0x00032000ff027b82 */ /* 0x004ea20000000a00 */
        /* <DEDUP_REMOVED lines=9> */
[----:B------:R1:W-:Y:S02]  /*16840*/  STL [R1+0x28], R0 ;  /* 0x0000280001007387 */ /* 0x0003e40000100800 */
.L_x_14045:
[----:B------:R-:W-:Y:S05]  /*16850*/  BSYNC B0 ;  /* 0x0000000000007941 */ /* 0x000fea0003800000 */
.L_x_14044:
[----:B------:R-:W-:-:S13]  /*16860*/  ISETP.NE.AND P1, PT, R6, 0x3, PT ;  /* 0x000000030600780c */ /* 0x000fda0003f25270 */
[----:B------:R-:W-:Y:S05]  /*16870*/  @!P1 BRA `(.L_x_14046) ;  /* 0x0000000000049947 */ /* 0x000fea0003800000 */
[----:B------:R-:W-:Y:S01]  /*16880*/  BPT.TRAP 0x1 ;  /* 0x000000040000795c */ /* 0x000fe20000300000 */
.L_x_14046:
[----:B--2---:R-:W2:Y:S04]  /*16890*/  LDL R2, [R1+0xc] ;  /* 0x00000c0001027983 */ /* 0x004ea80000100800 */
[----:B-1----:R-:W3:Y:S01]  /*168a0*/  LDL R0, [R1+0x4] ;  /* 0x0000040001007983 */ /* 0x002ee20000100800 */
[----:B------:R-:W-:Y:S01]  /*168b0*/  BSSY B0, `(.L_x_14047) ;  /* 0x0000006000007945 */ /* 0x000fe20003800000 */
[----:B--2---:R-:W-:-:S04]  /*168c0*/  LOP3.LUT R3, R2, 0x1, RZ, 0x3c, !PT ;  /* 0x0000000102037812 */ /* 0x004fc800078e3cff */
[----:B------:R-:W-:Y:S01]  /*168d0*/  SHF.L.U32 R3, R3, 0x1f, RZ ;  /* 0x0000001f03037819 */ /* 0x000fe200000006ff */
[----:B---3--:R-:W-:-:S04]  /*168e0*/  IMAD R0, R0, 0x8, R17 ;  /* 0x0000000800007824 */ /* 0x008fc800078e0211 */
[----:B------:R-:W1:Y:S02]  /*168f0*/  SYNCS.PHASECHK.TRANS64.TRYWAIT P2, [R0+URZ+0x13270], R3 ;  /* 0x01327003000075a7 */ /* 0x000e64000804017f */
[----:B-1----:R-:W-:Y:S05]  /*16900*/  @!P2 BRA `(.L_x_14048) ;  /* 0x000000300098a947 */ /* 0x002fea0003800000 */
.L_x_14144:
[----:B------:R-:W-:Y:S05]  /*16910*/  BSYNC B0 ;  /* 0x0000000000007941 */ /* 0x000fea0003800000 */
.L_x_14047:
[----:B------:R-:W-:-:S05]  /*16920*/  IMAD.U32 R2, RZ, RZ, UR51 ;  /* 0x00000033ff027e24 */ /* 0x000fca000f8e00ff */
[----:B------:R-:W-:-:S13]  /*16930*/  ISETP.NE.AND P2, PT, R2, 0x3, PT ;  /* 0x000000030200780c */ /* 0x000fda0003f45270 */
[----:B------:R-:W-:Y:S05]  /*16940*/  @!P2 BRA `(.L_x_14049) ;  /* 0x000000000004a947 */ /* 0x000fea0003800000 */
[----:B------:R-:W-:Y:S01]  /*16950*/  BPT.TRAP 0x1 ;  /* 0x000000040000795c */ /* 0x000fe20000300000 */
.L_x_14049:
[----:B------:R-:W1:Y:S02]  /*16960*/  LDL R2, [R1+0xc] ;  /* 0x00000c0001027983 */ /* 0x000e640000100800 */
[----:B-1----:R-:W-:-:S04]  /*16970*/  SHF.L.U32 R3, R2, 0x1f, RZ ;  /* 0x0000001f02037819 */ /* 0x002fc800000006ff */
[----:B------:R-:W1:Y:S02]  /*16980*/  SYNCS.PHASECHK.TRANS64.TRYWAIT P2, [R0+URZ+0x13260], R3 ;  /* 0x01326003000075a7 */ /* 0x000e64000804017f */
[----:B-1----:R-:W-:Y:S05]  /*16990*/  @!P2 BRA `(.L_x_14050) ;  /* 0x000000300088a947 */ /* 0x002fea0003800000 */
.L_x_14145:
[----:B------:R-:W2:Y:S01]  /*169a0*/  LDL R14, [R1+0x4] ;  /* 0x00000400010e7983 */ /* 0x000ea20000100800 */
[----:B------:R-:W-:Y:S05]  /*169b0*/  WARPSYNC.ALL ;  /* 0x0000000000007948 */ /* 0x000fea0003800000 */
[----:B------:R-:W-:-:S05]  /*169c0*/  IMAD.U32 R15, RZ, RZ, UR51 ;  /* 0x00000033ff0f7e24 */ /* 0x000fca000f8e00ff */
[----:B------:R-:W-:Y:S01]  /*169d0*/  ISETP.NE.AND P2, PT, R15, 0x3, PT ;  /* 0x000000030f00780c */ /* 0x000fe20003f45270 */
[----:B--2---:R-:W-:-:S05]  /*169e0*/  IMAD R2, R14, 0x2800, RZ ;  /* 0x000028000e027824 */ /* 0x004fca00078e02ff */
[C---:B------:R-:W-:Y:S02]  /*169f0*/  LOP3.LUT R4, R2.reuse, R24, RZ, 0xfc, !PT ;  /* 0x0000001802047212 */ /* 0x040fe400078efcff */
[----:B-1----:R-:W-:-:S03]  /*16a00*/  LOP3.LUT R3, R2, R23, RZ, 0xfc, !PT ;  /* 0x0000001702037212 */ /* 0x002fc600078efcff */
[----:B------:R-:W-:Y:S02]  /*16a10*/  IMAD.IADD R5, R17, 0x1, R4 ;  /* 0x0000000111057824 */ /* 0x000fe400078e0204 */
[----:B------:R-:W-:Y:S02]  /*16a20*/  IMAD.IADD R12, R22, 0x1, R3 ;  /* 0x00000001160c7824 */ /* 0x000fe400078e0203 */
[----:B------:R-:W-:Y:S02]  /*16a30*/  VIADD R3, R2, 0x800 ;  /* 0x0000080002037836 */ /* 0x000fe40000000000 */
[----:B------:R-:W1:Y:S02]  /*16a40*/  LDSM.16.MT88.4 R4, [R5+0x6000] ;  /* 0x006000000504783b */ /* 0x000e640000004200 */
[C-C-:B-1----:R-:W-:Y:S02]  /*16a50*/  PRMT R8, R4.reuse, 0x6420, R5.reuse ;  /* 0x0000642004087816 */ /* 0x142fe40000000005 */
[----:B------:R-:W-:-:S02]  /*16a60*/  PRMT R9, R4, 0x7531, R5 ;  /* 0x0000753104097816 */ /* 0x000fc40000000005 */
[----:B------:R-:W-:Y:S02]  /*16a70*/  LOP3.LUT R4, R3, R24, RZ, 0xfc, !PT ;  /* 0x0000001803047212 */ /* 0x000fe400078efcff */
[C-C-:B------:R-:W-:Y:S02]  /*16a80*/  PRMT R10, R6.reuse, 0x6420, R7.reuse ;  /* 0x00006420060a7816 */ /* 0x140fe40000000007 */
[----:B------:R-:W-:Y:S01]  /*16a90*/  PRMT R11, R6, 0x7531, R7 ;  /* 0x00007531060b7816 */ /* 0x000fe20000000007 */
[----:B------:R-:W-:Y:S01]  /*16aa0*/  IMAD.IADD R6, R17, 0x1, R4 ;  /* 0x0000000111067824 */ /* 0x000fe200078e0204 */
[----:B------:R-:W-:-:S03]  /*16ab0*/  LOP3.LUT R3, R3, R23, RZ, 0xfc, !PT ;  /* 0x0000001703037212 */ /* 0x000fc600078efcff */
[----:B------:R-:W-:Y:S02]  /*16ac0*/  STSM.16.M88.4 [R12], R8 ;  /* 0x000000080c007844 */ /* 0x000fe40000000200 */
[----:B------:R-:W-:Y:S02]  /*16ad0*/  IMAD.IADD R13, R22, 0x1, R3 ;  /* 0x00000001160d7824 */ /* 0x000fe400078e0203 */
[----:B------:R-:W1:Y:S01]  /*16ae0*/  LDSM.16.MT88.4 R4, [R6+0x6000] ;  /* 0x006000000604783b */ /* 0x000e620000004200 */
[----:B------:R-:W-:Y:S01]  /*16af0*/  VIADD R3, R2, 0x1000 ;  /* 0x0000100002037836 */ /* 0x000fe20000000000 */
        /* <DEDUP_REMOVED lines=10> */
[C---:B------:R-:W-:Y:S02]  /*16ba0*/  VIADD R3, R2.reuse, 0x1800 ;  /* 0x0000180002037836 */ /* 0x040fe40000000000 */
[----:B------:R-:W-:-:S05]  /*16bb0*/  VIADD R2, R2, 0x2000 ;  /* 0x0000200002027836 */ /* 0x000fca0000000000 */
[----:B-1----:R-:W-:-:S05]  /*16bc0*/  LOP3.LUT R13, R2, R23, RZ, 0xfc, !PT ;  /* 0x00000017020d7212 */ /* 0x002fca00078efcff */
[----:B------:R-:W-:Y:S01]  /*16bd0*/  IMAD.IADD R13, R22, 0x1, R13 ;  /* 0x00000001160d7824 */ /* 0x000fe200078e020d */
[C-C-:B--2---:R-:W-:Y:S02]  /*16be0*/  PRMT R8, R4.reuse, 0x6420, R5.reuse ;  /* 0x0000642004087816 */ /* 0x144fe40000000005 */
        /* <DEDUP_REMOVED lines=11> */
[----:B------:R-:W-:-:S02]  /*16ca0*/  LOP3.LUT R4, R2, R24, RZ, 0xfc, !PT ;  /* 0x0000001802047212 */ /* 0x000fc400078efcff */
[C-C-:B------:R-:W-:Y:S02]  /*16cb0*/  PRMT R10, R6.reuse, 0x6420, R7.reuse ;  /* 0x00006420060a7816 */ /* 0x140fe40000000007 */
[----:B------:R-:W-:Y:S01]  /*16cc0*/  PRMT R11, R6, 0x7531, R7 ;  /* 0x00007531060b7816 */ /* 0x000fe20000000007 */
[----:B------:R-:W-:-:S04]  /*16cd0*/  IMAD.IADD R4, R17, 0x1, R4 ;  /* 0x0000000111047824 */ /* 0x000fc800078e0204 */
[----:B------:R-:W-:Y:S04]  /*16ce0*/  STSM.16.M88.4 [R3], R8 ;  /* 0x0000000803007844 */ /* 0x000fe80000000200 */
        /* <DEDUP_REMOVED lines=14> */
.L_x_14051:
[----:B--2---:R2:W-:Y:S01]  /*16dd0*/  SYNCS.ARRIVE.TRANS64.A1T0 RZ, [R0+URZ+0x13250], RZ ;  /* 0x013250ff00ff79a7 */ /* 0x0045e2000810003f */
[----:B------:R-:W-:Y:S06]  /*16de0*/  BAR.SYNC.DEFER_BLOCKING 0x2, 0x80 ;  /* 0x0082000000007b1d */ /* 0x000fec0000010000 */
[----:B------:R-:W-:Y:S05]  /*16df0*/  @!P1 BRA `(.L_x_14052) ;  /* 0x0000000000049947 */ /* 0x000fea0003800000 */
[----:B------:R-:W-:Y:S01]  /*16e00*/  BPT.TRAP 0x1 ;  /* 0x000000040000795c */ /* 0x000fe20000300000 */
.L_x_14052:
[----:B------:R-:W3:Y:S04]  /*16e10*/  LDL R2, [R1+0x20] ;  /* 0x0000200001027983 */ /* 0x000ee80000100800 */
[----:B------:R-:W4:Y:S01]  /*16e20*/  LDL.LU R3, [R1+0xc] ;  /* 0x00000c0001037983 */ /* 0x000f220000300800 */
[----:B--2---:R-:W-:-:S05]  /*16e30*/  VIADD R0, R0, 0x13280 ;  /* 0x0001328000007836 */ /* 0x004fca0000000000 */
[----:B---3--:R-:W-:-:S04]  /*16e40*/  PRMT R0, R2, 0x654, R0 ;  /* 0x0000065402007816 */ /* 0x008fc80000000000 */
[----:B------:R2:W-:Y:S02]  /*16e50*/  SYNCS.ARRIVE.TRANS64.RED.A1T0 RZ, [R0+URZ], RZ ;  /* 0x000000ff00ff79a7 */ /* 0x0005e4000810043f */
[----:B--2---:R-:W-:-:S05]  /*16e60*/  VIADD R0, R14, 0x1 ;  /* 0x000000010e007836 */ /* 0x004fca0000000000 */
[----:B------:R-:W-:-:S04]  /*16e70*/  ISETP.NE.AND P1, PT, R0, 0x2, PT ;  /* 0x000000020000780c */ /* 0x000fc80003f25270 */
[----:B------:R-:W-:Y:S02]  /*16e80*/  SEL R2, RZ, 0x1, P1 ;  /* 0x00000001ff027807 */ /* 0x000fe40000800000 */
[----:B------:R-:W-:Y:S02]  /*16e90*/  SEL R0, R0, RZ, P1 ;  /* 0x000000ff00007207 */ /* 0x000fe40000800000 */
[----:B----4-:R-:W-:-:S03]  /*16ea0*/  LOP3.LUT R3, R3, R2, RZ, 0x3c, !PT ;  /* 0x0000000203037212 */ /* 0x010fc600078e3cff */
[----:B------:R2:W-:Y:S04]  /*16eb0*/  STL [R1+0x4], R0 ;  /* 0x0000040001007387 */ /* 0x0005e80000100800 */
[----:B------:R2:W-:Y:S02]  /*16ec0*/  STL [R1+0xc], R3 ;  /* 0x00000c0301007387 */ /* 0x0005e40000100800 */
.L_x_13993:
[----:B------:R-:W-:Y:S05]  /*16ed0*/  BSYNC B7 ;  /* 0x0000000000077941 */ /* 0x000fea0003800000 */
.L_x_13991:
[----:B--23--:R2:W5:Y:S04]  /*16ee0*/  LDL R0, [R1+0x20] ;  /* 0x0000200001007983 */ /* 0x00c5680000100800 */
[----:B------:R2:W5:Y:S01]  /*16ef0*/  LDL R2, [R1+0x28] ;  /* 0x0000280001027983 */ /* 0x0005620000100800 */
[----:B------:R-:W-:-:S13]  /*16f00*/  LOP3.LUT P1, RZ, R16, 0x80, RZ, 0xc0, !PT ;  /* 0x0000008010ff7812 */ /* 0x000fda000782c0ff */
[----:B--2---:R-:W-:Y:S05]  /*16f10*/  @!P1 BRA `(.L_x_14053) ;  /* 0x0000000000289947 */ /* 0x004fea0003800000 */
[----:B------:R-:W2:Y:S08]  /*16f20*/  S2UR UR4, SR_CgaCtaId ;  /* 0x00000000000479c3 */ /* 0x000eb00000008800 */
[----:B------:R-:W-:Y:S01]  /*16f30*/  BAR.SYNC.DEFER_BLOCKING 0x5, 0x200 ;  /* 0x0148000000007b1d */ /* 0x000fe20000010000 */
[----:B------:R-:W-:Y:S01]  /*16f40*/  MOV R17, 0x400 ;  /* 0x0000040000117802 */ /* 0x000fe20000000f00 */
[----:B--2--5:R-:W-:-:S05]  /*16f50*/  IMAD.U32 R0, RZ, RZ, UR4 ;  /* 0x00000004ff007e24 */ /* 0x024fca000f8e00ff */
[----:B------:R-:W-:Y:S01]  /*16f60*/  LEA R17, R0, R17, 0x18 ;  /* 0x0000001100117211 */ /* 0x000fe200078ec0ff */
[----:B------:R-:W-:Y:S04]  /*16f70*/  STL [R1+0x20], R0 ;  /* 0x0000200001007387 */ /* 0x000fe80000100800 */
[----:B------:R-:W2:Y:S04]  /*16f80*/  LDS R2, [R17+0x132d0] ;  /* 0x0132d00011027984 */ /* 0x000ea80000000800 */
[----:B--2---:R2:W-:Y:S01]  /*16f90*/  STL [R1+0x28], R2 ;  /* 0x0000280201007387 */ /* 0x0045e20000100800 */
[----:B------:R-:W-:Y:S06]  /*16fa0*/  BAR.ARV 0x4, 0x200 ;  /* 0x0108000000007b1d */ /* 0x000fec0000002000 */
[----:B------:R-:W-:Y:S05]  /*16fb0*/  BRA `(.L_x_14054) ;  /* 0x0000000000287947 */ /* 0x000fea0003800000 */
.L_x_14053:
[----:B-----5:R-:W-:Y:S01]  /*16fc0*/  IMAD.MOV.U32 R3, RZ, RZ, R0 ;  /* 0x000000ffff037224 */ /* 0x020fe200078e0000 */
[----:B------:R-:W-:Y:S01]  /*16fd0*/  @!P0 MOV R0, 0x400 ;  /* 0x0000040000008802 */ /* 0x000fe20000000f00 */
[----:B------:R-:W-:Y:S06]  /*16fe0*/  BAR.SYNC.DEFER_BLOCKING 0x4, 0x200 ;  /* 0x0108000000007b1d */ /* 0x000fec0000010000 */
[----:B------:R-:W2:Y:S02]  /*16ff0*/  @!P0 S2R R3, SR_CgaCtaId ;  /* 0x0000000000038919 */ /* 0x000ea40000008800 */
[----:B--2---:R-:W-:Y:S01]  /*17000*/  @!P0 LEA R17, R3, R0, 0x18 ;  /* 0x0000000003118211 */ /* 0x004fe200078ec0ff */
[----:B------:R-:W-:Y:S04]  /*17010*/  @!P0 STL [R1+0x20], R3 ;  /* 0x0000200301008387 */ /* 0x000fe80000100800 */
[----:B------:R-:W2:Y:S04]  /*17020*/  SHFL.IDX PT, R0, R2, RZ, 0x1f ;  /* 0x00001fff02007589 */ /* 0x000ea800000e0000 */
[----:B------:R3:W-:Y:S04]  /*17030*/  @!P0 STS [R17+0x132d0], R2 ;  /* 0x0132d00211008388 */ /* 0x0007e80000000800 */
[----:B--2---:R3:W-:Y:S01]  /*17040*/  STL [R1+0x28], R0 ;  /* 0x0000280001007387 */ /* 0x0047e20000100800 */
[----:B------:R-:W-:Y:S06]  /*17050*/  BAR.ARV 0x5, 0x200 ;  /* 0x0148000000007b1d */ /* 0x000fec0000002000 */
.L_x_14054:
[----:B---3--:R-:W3:Y:S01]  /*17060*/  LDL R0, [R1+0x28] ;  /* 0x0000280001007983 */ /* 0x008ee20000100800 */
[----:B------:R-:W-:Y:S02]  /*17070*/  ULDC UR4, c[0x0][0xc38] ;  /* 0x00030e0000047ab9 */ /* 0x000fe40000000800 */
[----:B---3--:R-:W-:-:S13]  /*17080*/  ISETP.GE.AND P0, PT, R0, UR4, PT ;  /* 0x0000000400007c0c */ /* 0x008fda000bf06270 */
[----:B------:R-:W-:Y:S05]  /*17090*/  @!P0 BRA `(.L_x_14055) ;  /* 0xffffffb000d48947 */ /* 0x000fea000383ffff */
.L_x_13982:
[----:B---3--:R-:W3:Y:S01]  /*170a0*/  LDL.LU R0, [R1+0x30] ;  /* 0x0000300001007983 */ /* 0x008ee20000300800 */
[----:B------:R-:W-:Y:S01]  /*170b0*/  BSSY B0, `(.L_x_14056) ;  /* 0x000000b000007945 */ /* 0x000fe20003800000 */
[----:B------:R-:W4:Y:S01]  /*170c0*/  S2R R5, SR_CgaCtaId ;  /* 0x0000000000057919 */ /* 0x000f220000008800 */
[----:B---3--:R-:W-:-:S05]  /*170d0*/  VIADD R0, R0, 0x1 ;  /* 0x0000000100007836 */ /* 0x008fca0000000000 */
[----:B--2---:R-:W-:-:S04]  /*170e0*/  LEA.HI R2, R0, R0, RZ, 0x1 ;  /* 0x0000000000027211 */ /* 0x004fc800078f08ff */
[----:B------:R-:W-:Y:S02]  /*170f0*/  LOP3.LUT R3, R2, 0xfffffffe, RZ, 0xc0, !PT ;  /* 0xfffffffe02037812 */ /* 0x000fe400078ec0ff */
[----:B------:R-:W-:-:S03]  /*17100*/  MOV R2, 0x400 ;  /* 0x0000040000027802 */ /* 0x000fc60000000f00 */
[----:B------:R-:W-:Y:S01]  /*17110*/  IMAD.IADD R0, R0, 0x1, -R3 ;  /* 0x0000000100007824 */ /* 0x000fe200078e0a03 */
[----:B----4-:R-:W-:-:S04]  /*17120*/  LEA R5, R5, R2, 0x18 ;  /* 0x0000000205057211 */ /* 0x010fc800078ec0ff */
[----:B------:R-:W-:-:S04]  /*17130*/  SHF.L.U32 R0, R0, 0x1f, RZ ;  /* 0x0000001f00007819 */ /* 0x000fc800000006ff */
[----:B------:R-:W2:Y:S02]  /*17140*/  SYNCS.PHASECHK.TRANS64.TRYWAIT P0, [R5+URZ+0x13220], R0 ;  /* 0x01322000050075a7 */ /* 0x000ea4000800017f */
[----:B--2---:R-:W-:Y:S05]  /*17150*/  @!P0 BRA `(.L_x_14057) ;  /* 0x0000002800ac8947 */ /* 0x004fea0003800000 */
.L_x_14146:
[----:B------:R-:W-:Y:S05]  /*17160*/  BSYNC B0 ;  /* 0x0000000000007941 */ /* 0x000fea0003800000 */
.L_x_14056:
[----:B------:R-:W-:-:S03]  /*17170*/  UMOV UR4, 0xffffffff ;  /* 0xffffffff00047882 */ /* 0x000fc60000000000 */
[----:B------:R-:W-:Y:S05]  /*17180*/  BRA.DIV UR4, `(.L_x_14058) ;  /* 0x0000002a04b47947 */ /* 0x000fea000b800000 */
[----:B--2---:R-:W2:Y:S02]  /*17190*/  S2R R0, SR_TID.X ;  /* 0x0000000000007919 */ /* 0x004ea40000002100 */
[----:B--2---:R-:W-:-:S04]  /*171a0*/  SHF.R.U32.HI R0, RZ, 0x5, R0 ;  /* 0x00000005ff007819 */ /* 0x004fc80000011600 */
[----:B------:R-:W-:-:S05]  /*171b0*/  LOP3.LUT R0, R0, 0x3, RZ, 0xc0, !PT ;  /* 0x0000000300007812 */ /* 0x000fca00078ec0ff */
[----:B------:R2:W3:Y:S02]  /*171c0*/  SHFL.IDX PT, R14, R0, RZ, 0x1f ;  /* 0x00001fff000e7589 */ /* 0x0004e400000e0000 */
.L_x_14149:
[----:B---3--:R-:W-:Y:S01]  /*171d0*/  ISETP.NE.AND P0, PT, R14, RZ, PT ;  /* 0x000000ff0e00720c */ /* 0x008fe20003f05270 */
[----:B------:R-:W-:-:S12]  /*171e0*/  BSSY B0, `(.L_x_14059) ;  /* 0x000002f000007945 */ /* 0x000fd80003800000 */
[----:B------:R-:W-:Y:S05]  /*171f0*/  @P0 BRA `(.L_x_14060) ;  /* 0x0000000000b40947 */ /* 0x000fea0003800000 */
[----:B------:R-:W-:-:S03]  /*17200*/  UMOV UR4, 0xffffffff ;  /* 0xffffffff00047882 */ /* 0x000fc60000000000 */
[----:B------:R-:W-:Y:S05]  /*17210*/  BRA.DIV UR4, `(.L_x_14061) ;  /* 0x0000002a04c47947 */ /* 0x000fea000b800000 */
[----:B------:R-:W-:-:S13]  /*17220*/  ELECT P6, URZ, PT ;  /* 0x00000000003f782f */ /* 0x000fda00038c0000 */
.L_x_14152:
[----:B------:R-:W-:Y:S05]  /*17230*/  @!P6 BRA `(.L_x_14060) ;  /* 0x0000000000a4e947 */ /* 0x000fea0003800000 */
[----:B------:R-:W-:-:S06]  /*17240*/  ULOP3.LUT UR4, UR38, 0x2, URZ, 0xfc, !UPT ;  /* 0x0000000226047892 */ /* 0x000fcc000f8efc3f */
[----:B--2---:R-:W-:-:S05]  /*17250*/  IMAD.U32 R0, RZ, RZ, UR4 ;  /* 0x00000004ff007e24 */ /* 0x004fca000f8e00ff */
[----:B------:R-:W-:-:S13]  /*17260*/  ISETP.NE.AND P0, PT, R0, 0x3, PT ;  /* 0x000000030000780c */ /* 0x000fda0003f05270 */
[----:B------:R-:W-:Y:S05]  /*17270*/  @!P0 BRA `(.L_x_14062) ;  /* 0x0000000000048947 */ /* 0x000fea0003800000 */
[----:B------:R-:W-:Y:S01]  /*17280*/  BPT.TRAP 0x1 ;  /* 0x000000040000795c */ /* 0x000fe20000300000 */
.L_x_14062:
[----:B------:R-:W2:Y:S04]  /*17290*/  LDL R2, [R1+0xc] ;  /* 0x00000c0001027983 */ /* 0x000ea80000100800 */
[----:B------:R-:W3:Y:S01]  /*172a0*/  LDL.LU R0, [R1+0x4] ;  /* 0x0000040001007983 */ /* 0x000ee20000300800 */
[----:B--2---:R-:W-:Y:S01]  /*172b0*/  SHF.L.U32 R3, R2, 0x1f, RZ ;  /* 0x0000001f02037819 */ /* 0x004fe200000006ff */
[C---:B---3--:R-:W-:Y:S02]  /*172c0*/  IMAD R4, R0.reuse, 0x8, R5 ;  /* 0x0000000800047824 */ /* 0x048fe400078e0205 */
[----:B------:R-:W-:Y:S02]  /*172d0*/  VIADD R0, R0, 0x1 ;  /* 0x0000000100007836 */ /* 0x000fe40000000000 */
[----:B------:R-:W2:Y:S03]  /*172e0*/  SYNCS.PHASECHK.TRANS64.TRYWAIT P1, [R4+URZ+0x13240], R3 ;  /* 0x01324003040075a7 */ /* 0x000ea6000802017f */
[----:B------:R-:W-:-:S04]  /*172f0*/  ISETP.NE.AND P2, PT, R0, 0x2, PT ;  /* 0x000000020000780c */ /* 0x000fc80003f45270 */
[----:B------:R-:W-:Y:S01]  /*17300*/  SEL R2, RZ, 0x1, P2 ;  /* 0x00000001ff027807 */ /* 0x000fe20001000000 */
[----:B--2---:R-:W-:Y:S08]  /*17310*/  @!P1 BRA `(.L_x_14063) ;  /* 0x0000002800a49947 */ /* 0x004ff00003800000 */
.L_x_14153:
[----:B------:R-:W3:Y:S01]  /*17320*/  LDL.LU R6, [R1+0xc] ;  /* 0x00000c0001067983 */ /* 0x000ee20000300800 */
[----:B------:R-:W-:Y:S02]  /*17330*/  SEL R0, R0, RZ, P2 ;  /* 0x000000ff00007207 */ /* 0x000fe40001000000 */
[----:B---3--:R-:W-:Y:S01]  /*17340*/  LOP3.LUT R2, R6, R2, RZ, 0x3c, !PT ;  /* 0x0000000206027212 */ /* 0x008fe200078e3cff */
[----:B------:R-:W-:Y:S06]  /*17350*/  @!P0 BRA `(.L_x_14064) ;  /* 0x0000000000048947 */ /* 0x000fec0003800000 */
[----:B------:R-:W-:Y:S01]  /*17360*/  BPT.TRAP 0x1 ;  /* 0x000000040000795c */ /* 0x000fe20000300000 */
.L_x_14064:
[----:B------:R-:W-:Y:S01]  /*17370*/  IMAD R5, R0, 0x8, R5 ;  /* 0x0000000800057824 */ /* 0x000fe200078e0205 */
[----:B------:R-:W-:-:S04]  /*17380*/  SHF.L.U32 R0, R2, 0x1f, RZ ;  /* 0x0000001f02007819 */ /* 0x000fc800000006ff */
[----:B------:R-:W3:Y:S02]  /*17390*/  SYNCS.PHASECHK.TRANS64.TRYWAIT P1, [R5+URZ+0x13240], R0 ;  /* 0x01324000050075a7 */ /* 0x000ee4000802017f */
[----:B---3--:R-:W-:Y:S05]  /*173a0*/  @!P1 BRA `(.L_x_14065) ;  /* 0x0000002800949947 */ /* 0x008fea0003800000 */
.L_x_14154:
[----:B------:R-:W-:Y:S05]  /*173b0*/  @!P0 BRA `(.L_x_14066) ;  /* 0x0000000000048947 */ /* 0x000fea0003800000 */
[----:B------:R-:W-:Y:S01]  /*173c0*/  BPT.TRAP 0x1 ;  /* 0x000000040000795c */ /* 0x000fe20000300000 */
.L_x_14066:
[----:B------:R-:W4:Y:S02]  /*173d0*/  SYNCS.PHASECHK.TRANS64.TRYWAIT P1, [R4+URZ+0x13260], R3 ;  /* 0x01326003040075a7 */ /* 0x000f24000802017f */
[----:B----4-:R-:W-:Y:S05]  /*173e0*/  @!P1 BRA `(.L_x_14067) ;  /* 0x0000002800989947 */ /* 0x010fea0003800000 */
.L_x_14155:
[----:B------:R-:W-:Y:S05]  /*173f0*/  @!P0 BRA `(.L_x_14068) ;  /* 0x0000000000048947 */ /* 0x000fea0003800000 */
[----:B------:R-:W-:Y:S01]  /*17400*/  BPT.TRAP 0x1 ;  /* 0x000000040000795c */ /* 0x000fe20000300000 */
.L_x_14068:
[----:B------:R-:W5:Y:S02]  /*17410*/  SYNCS.PHASECHK.TRANS64.TRYWAIT P1, [R5+URZ+0x13260], R0 ;  /* 0x01326000050075a7 */ /* 0x000f64000802017f */
[----:B-----5:R-:W-:Y:S05]  /*17420*/  @!P1 BRA `(.L_x_14069) ;  /* 0x00000028009c9947 */ /* 0x020fea0003800000 */
.L_x_14156:
[----:B------:R-:W-:Y:S05]  /*17430*/  @!P0 BRA `(.L_x_14070) ;  /* 0x0000000000048947 */ /* 0x000fea0003800000 */
[----:B------:R-:W-:Y:S01]  /*17440*/  BPT.TRAP 0x1 ;  /* 0x000000040000795c */ /* 0x000fe20000300000 */
.L_x_14070:
[----:B------:R-:W5:Y:S02]  /*17450*/  SYNCS.PHASECHK.TRANS64.TRYWAIT P1, [R4+URZ+0x13280], R3 ;  /* 0x01328003040075a7 */ /* 0x000f64000802017f */
[----:B-----5:R-:W-:Y:S05]  /*17460*/  @!P1 BRA `(.L_x_14071) ;  /* 0x0000002800a09947 */ /* 0x020fea0003800000 */
.L_x_14157:
[----:B------:R-:W-:Y:S05]  /*17470*/  @!P0 BRA `(.L_x_14072) ;  /* 0x0000000000048947 */ /* 0x000fea0003800000 */
[----:B------:R-:W-:Y:S01]  /*17480*/  BPT.TRAP 0x1 ;  /* 0x000000040000795c */ /* 0x000fe20000300000 */
.L_x_14072:
[----:B------:R0:W0:Y:S02]  /*17490*/  SYNCS.PHASECHK.TRANS64.TRYWAIT P0, [R5+URZ+0x13280], R0 ;  /* 0x01328000050075a7 */ /* 0x000024000800017f */
[----:B0-----:R-:W-:Y:S05]  /*174a0*/  @!P0 NANOSLEEP.SYNCS 0x989680 ;  /* 0x009896800000895d */ /* 0x001fea0003900000 */
[----:B------:R-:W0:Y:S02]  /*174b0*/  @!P0 SYNCS.PHASECHK.TRANS64 P0, [R5+URZ+0x13280], R0 ;  /* 0x01328000050085a7 */ /* 0x000e24000800007f */
[----:B0-----:R-:W-:Y:S05]  /*174c0*/  @!P0 BRA `(.L_x_14072) ;  /* 0xfffffffc00f08947 */ /* 0x001fea000383ffff */
.L_x_14060:
[----:B------:R-:W-:Y:S05]  /*174d0*/  BSYNC B0 ;  /* 0x0000000000007941 */ /* 0x000fea0003800000 */
.L_x_14059:
[----:B------:R-:W-:Y:S05]  /*174e0*/  EXIT ;  /* 0x000000000000794d */ /* 0x000fea0003800000 */
.L_x_13899:
[----:B0-----:R-:W-:-:S04]  /*174f0*/  IMAD.U32 R3, RZ, RZ, UR45 ;  /* 0x0000002dff037e24 */ /* 0x001fc8000f8e00ff */
[----:B------:R0:W1:Y:S03]  /*17500*/  SYNCS.PHASECHK.TRANS64.TRYWAIT P1, [R3+URZ+0x13200], R0 ;  /* 0x01320000030075a7 */ /* 0x000066000802017f */
[----:B-1----:R-:W-:Y:S05]  /*17510*/  @!P1 NANOSLEEP.SYNCS 0x989680 ;  /* 0x009896800000995d */ /* 0x002fea0003900000 */
[----:B------:R-:W1:Y:S02]  /*17520*/  @!P1 SYNCS.PHASECHK.TRANS64 P1, [R3+URZ+0x13200], R0 ;  /* 0x01320000030095a7 */ /* 0x000e64000802007f */
[----:B-1----:R-:W-:Y:S05]  /*17530*/  @!P1 BRA `(.L_x_13899) ;  /* 0xfffffffc00ec9947 */ /* 0x002fea000383ffff */
[----:B------:R-:W-:Y:S05]  /*17540*/  BRA `(.L_x_14073) ;  /* 0xfffffea400b07947 */ /* 0x000fea000383ffff */
.L_x_13903:
[----:B-1----:R1:W2:Y:S02]  /*17550*/  SYNCS.PHASECHK.TRANS64.TRYWAIT P1, [R3+URZ+0x13230], R0 ;  /* 0x01323000030075a7 */ /* 0x0022a4000802017f */
[----:B--2---:R-:W-:Y:S05]  /*17560*/  @!P1 NANOSLEEP.SYNCS 0x989680 ;  /* 0x009896800000995d */ /* 0x004fea0003900000 */
[----:B------:R-:W2:Y:S02]  /*17570*/  @!P1 SYNCS.PHASECHK.TRANS64 P1, [R3+URZ+0x13230], R0 ;  /* 0x01323000030095a7 */ /* 0x000ea4000802007f */
[----:B--2---:R-:W-:Y:S05]  /*17580*/  @!P1 BRA `(.L_x_13903) ;  /* 0xfffffffc00f09947 */ /* 0x004fea000383ffff */
[----:B------:R-:W-:Y:S05]  /*17590*/  BRA `(.L_x_13902) ;  /* 0xfffffea400cc7947 */ /* 0x000fea000383ffff */
.L_x_13920:
[----:B-1----:R-:W-:-:S04]  /*175a0*/  IMAD.U32 R6, RZ, RZ, UR23 ;  /* 0x00000017ff067e24 */ /* 0x002fc8000f8e00ff */
[----:B------:R1:W2:Y:S03]  /*175b0*/  SYNCS.PHASECHK.TRANS64.TRYWAIT P1, [R6+URZ+0x13230], R5 ;  /* 0x01323005060075a7 */ /* 0x0002a6000802017f */
[----:B--2---:R-:W-:Y:S05]  /*175c0*/  @!P1 NANOSLEEP.SYNCS 0x989680 ;  /* 0x009896800000995d */ /* 0x004fea0003900000 */
[----:B------:R-:W2:Y:S02]  /*175d0*/  @!P1 SYNCS.PHASECHK.TRANS64 P1, [R6+URZ+0x13230], R5 ;  /* 0x01323005060095a7 */ /* 0x000ea4000802007f */
[----:B--2---:R-:W-:Y:S05]  /*175e0*/  @!P1 BRA `(.L_x_13920) ;  /* 0xfffffffc00ec9947 */ /* 0x004fea000383ffff */
[----:B------:R-:W-:Y:S05]  /*175f0*/  BRA `(.L_x_13919) ;  /* 0xfffffee400387947 */ /* 0x000fea000383ffff */
.L_x_13924:
[----:B-1----:R-:W-:-:S04]  /*17600*/  IMAD.U32 R6, RZ, RZ, UR11 ;  /* 0x0000000bff067e24 */ /* 0x002fc8000f8e00ff */
[----:B------:R1:W2:Y:S03]  /*17610*/  SYNCS.PHASECHK.TRANS64.TRYWAIT P1, [R6+URZ+0x13250], R5 ;  /* 0x01325005060075a7 */ /* 0x0002a6000802017f */
[----:B--2---:R-:W-:Y:S05]  /*17620*/  @!P1 NANOSLEEP.SYNCS 0x989680 ;  /* 0x009896800000995d */ /* 0x004fea0003900000 */
[----:B------:R-:W2:Y:S02]  /*17630*/  @!P1 SYNCS.PHASECHK.TRANS64 P1, [R6+URZ+0x13250], R5 ;  /* 0x01325005060095a7 */ /* 0x000ea4000802007f */
[----:B--2---:R-:W-:Y:S05]  /*17640*/  @!P1 BRA `(.L_x_13924) ;  /* 0xfffffffc00ec9947 */ /* 0x004fea000383ffff */
[----:B------:R-:W-:Y:S05]  /*17650*/  BRA `(.L_x_13923) ;  /* 0xfffffee800447947 */ /* 0x000fea000383ffff */
.L_x_13943:
[----:B-1----:R-:W-:-:S04]  /*17660*/  IMAD.U32 R8, RZ, RZ, UR20 ;  /* 0x00000014ff087e24 */ /* 0x002fc8000f8e00ff */
[----:B------:R1:W2:Y:S03]  /*17670*/  SYNCS.PHASECHK.TRANS64.TRYWAIT P1, [R8+URZ+0x13230], R5 ;  /* 0x01323005080075a7 */ /* 0x0002a6000802017f */
[----:B--2---:R-:W-:Y:S05]  /*17680*/  @!P1 NANOSLEEP.SYNCS 0x989680 ;  /* 0x009896800000995d */ /* 0x004fea0003900000 */
[----:B------:R-:W2:Y:S02]  /*17690*/  @!P1 SYNCS.PHASECHK.TRANS64 P1, [R8+URZ+0x13230], R5 ;  /* 0x01323005080095a7 */ /* 0x000ea4000802007f */
[----:B--2---:R-:W-:Y:S05]  /*176a0*/  @!P1 BRA `(.L_x_13943) ;  /* 0xfffffffc00ec9947 */ /* 0x004fea000383ffff */
[----:B------:R-:W-:Y:S05]  /*176b0*/  BRA `(.L_x_13942) ;  /* 0xffffff2400787947 */ /* 0x000fea000383ffff */
.L_x_13947:
[----:B-1----:R-:W-:-:S04]  /*176c0*/  IMAD.U32 R8, RZ, RZ, UR11 ;  /* 0x0000000bff087e24 */ /* 0x002fc8000f8e00ff */
[----:B------:R1:W2:Y:S03]  /*176d0*/  SYNCS.PHASECHK.TRANS64.TRYWAIT P1, [R8+URZ+0x13250], R5 ;  /* 0x01325005080075a7 */ /* 0x0002a6000802017f */
[----:B--2---:R-:W-:Y:S05]  /*176e0*/  @!P1 NANOSLEEP.SYNCS 0x989680 ;  /* 0x009896800000995d */ /* 0x004fea0003900000 */
[----:B------:R-:W2:Y:S02]  /*176f0*/  @!P1 SYNCS.PHASECHK.TRANS64 P1, [R8+URZ+0x13250], R5 ;  /* 0x01325005080095a7 */ /* 0x000ea4000802007f */
[----:B--2---:R-:W-:Y:S05]  /*17700*/  @!P1 BRA `(.L_x_13947) ;  /* 0xfffffffc00ec9947 */ /* 0x004fea000383ffff */
[----:B------:R-:W-:Y:S05]  /*17710*/  BRA `(.L_x_13946) ;  /* 0xffffff2800847947 */ /* 0x000fea000383ffff */
.L_x_13955:
[----:B-1----:R-:W-:-:S04]  /*17720*/  IMAD.U32 R8, RZ, RZ, UR6 ;  /* 0x00000006ff087e24 */ /* 0x002fc8000f8e00ff */
[----:B------:R1:W2:Y:S03]  /*17730*/  SYNCS.PHASECHK.TRANS64.TRYWAIT P1, [R8+URZ+0x13230], R5 ;  /* 0x01323005080075a7 */ /* 0x0002a6000802017f */
[----:B--2---:R-:W-:Y:S05]  /*17740*/  @!P1 NANOSLEEP.SYNCS 0x989680 ;  /* 0x009896800000995d */ /* 0x004fea0003900000 */
[----:B------:R-:W2:Y:S02]  /*17750*/  @!P1 SYNCS.PHASECHK.TRANS64 P1, [R8+URZ+0x13230], R5 ;  /* 0x01323005080095a7 */ /* 0x000ea4000802007f */
[----:B--2---:R-:W-:Y:S05]  /*17760*/  @!P1 BRA `(.L_x_13955) ;  /* 0xfffffffc00ec9947 */ /* 0x004fea000383ffff */
[----:B------:R-:W-:Y:S05]  /*17770*/  BRA `(.L_x_13954) ;  /* 0xffffff4400f87947 */ /* 0x000fea000383ffff */
.L_x_13959:
[----:B-1----:R-:W-:-:S04]  /*17780*/  IMAD.U32 R8, RZ, RZ, UR11 ;  /* 0x0000000bff087e24 */ /* 0x002fc8000f8e00ff */
[----:B------:R1:W2:Y:S03]  /*17790*/  SYNCS.PHASECHK.TRANS64.TRYWAIT P1, [R8+URZ+0x13250], R5 ;  /* 0x01325005080075a7 */ /* 0x0002a6000802017f */
[----:B--2---:R-:W-:Y:S05]  /*177a0*/  @!P1 NANOSLEEP.SYNCS 0x989680 ;  /* 0x009896800000995d */ /* 0x004fea0003900000 */
[----:B------:R-:W2:Y:S02]  /*177b0*/  @!P1 SYNCS.PHASECHK.TRANS64 P1, [R8+URZ+0x13250], R5 ;  /* 0x01325005080095a7 */ /* 0x000ea4000802007f */
[----:B--2---:R-:W-:Y:S05]  /*177c0*/  @!P1 BRA `(.L_x_13959) ;  /* 0xfffffffc00ec9947 */ /* 0x004fea000383ffff */
[----:B------:R-:W-:Y:S05]  /*177d0*/  BRA `(.L_x_13958) ;  /* 0xffffff4c00047947 */ /* 0x000fea000383ffff */
.L_x_13974:
[----:B-1----:R-:W-:-:S04]  /*177e0*/  IMAD.U32 R7, RZ, RZ, UR14 ;  /* 0x0000000eff077e24 */ /* 0x002fc8000f8e00ff */
[----:B------:R1:W2:Y:S03]  /*177f0*/  SYNCS.PHASECHK.TRANS64.TRYWAIT P1, [R7+URZ+0x13250], R4 ;  /* 0x01325004070075a7 */ /* 0x0002a6000802017f */
[----:B--2---:R-:W-:Y:S05]  /*17800*/  @!P1 NANOSLEEP.SYNCS 0x989680 ;  /* 0x009896800000995d */ /* 0x004fea0003900000 */
[----:B------:R-:W2:Y:S02]  /*17810*/  @!P1 SYNCS.PHASECHK.TRANS64 P1, [R7+URZ+0x13250], R4 ;  /* 0x01325004070095a7 */ /* 0x000ea4000802007f */
[----:B--2---:R-:W-:Y:S05]  /*17820*/  @!P1 BRA `(.L_x_13974) ;  /* 0xfffffffc00ec9947 */ /* 0x004fea000383ffff */
[----:B------:R-:W-:Y:S05]  /*17830*/  BRA `(.L_x_13973) ;  /* 0xffffff84006c7947 */ /* 0x000fea000383ffff */
.L_x_14002:
        /* <DEDUP_REMOVED lines=10> */
.L_x_14074:
[----:B------:R-:W-:Y:S05]  /*178e0*/  BRA `(.L_x_14075) ;  /* 0xffffffb800ac7947 */ /* 0x000fea000383ffff */
.L_x_14005:
[----:B0-----:R-:W2:Y:S02]  /*178f0*/  LDL R2, [R1+0x8] ;  /* 0x0000080001027983 */ /* 0x001ea40000100800 */
[----:B--2---:R0:W1:Y:S02]  /*17900*/  SYNCS.PHASECHK.TRANS64.TRYWAIT P0, [R0+URZ+0x13280], R2 ;  /* 0x01328002000075a7 */ /* 0x004064000800017f */
[----:B-1----:R-:W-:Y:S05]  /*17910*/  @!P0 NANOSLEEP.SYNCS 0x989680 ;  /* 0x009896800000895d */ /* 0x002fea0003900000 */
[----:B------:R-:W1:Y:S02]  /*17920*/  @!P0 SYNCS.PHASECHK.TRANS64 P0, [R0+URZ+0x13280], R2 ;  /* 0x01328002000085a7 */ /* 0x000e64000800007f */
[----:B-1----:R-:W-:Y:S05]  /*17930*/  @!P0 BRA `(.L_x_14005) ;  /* 0xfffffffc00ec8947 */ /* 0x002fea000383ffff */
[----:B------:R-:W-:Y:S05]  /*17940*/  BRA `(.L_x_14076) ;  /* 0xffffffbc00dc7947 */ /* 0x000fea000383ffff */
.L_x_14006:
        /* <DEDUP_REMOVED lines=8> */
.L_x_14078:
[----:B------:R-:W-:Y:S05]  /*179d0*/  BSYNC B0 ;  /* 0x0000000000007941 */ /* 0x000fea0003800000 */
.L_x_14077:
[----:B------:R-:W0:Y:S01]  /*179e0*/  S2R R20, SR_TID.X ;  /* 0x0000000000147919 */ /* 0x000e220000002100 */
[----:B------:R-:W-:Y:S01]  /*179f0*/  IMAD.MOV.U32 R13, RZ, RZ, R2 ;  /* 0x000000ffff0d7224 */ /* 0x000fe200078e0002 */
[----:B------:R-:W-:Y:S01]  /*17a00*/  LOP3.LUT R16, R16, 0xffffffdf, RZ, 0xc0, !PT ;  /* 0xffffffdf10107812 */ /* 0x000fe200078ec0ff */
[----:B------:R-:W-:Y:S01]  /*17a10*/  IMAD.MOV.U32 R12, RZ, RZ, RZ ;  /* 0x000000ffff0c7224 */ /* 0x000fe200078e00ff */
[C---:B------:R-:W-:Y:S01]  /*17a20*/  ISETP.GE.AND P4, PT, R9.reuse, 0x21, PT ;  /* 0x000000210900780c */ /* 0x040fe20003f86270 */
[----:B------:R-:W-:Y:S01]  /*17a30*/  IMAD.MOV.U32 R11, RZ, RZ, 0x1c1f ;  /* 0x00001c1fff0b7424 */ /* 0x000fe200078e00ff */
[C---:B------:R-:W-:Y:S01]  /*17a40*/  ISETP.GE.AND P3, PT, R9.reuse, 0x41, PT ;  /* 0x000000410900780c */ /* 0x040fe20003f66270 */
[----:B------:R-:W-:Y:S01]  /*17a50*/  IMAD.MOV.U32 R15, RZ, RZ, -0x1 ;  /* 0xffffffffff0f7424 */ /* 0x000fe200078e00ff */
[----:B------:R-:W-:Y:S01]  /*17a60*/  ISETP.GE.AND P1, PT, R9, 0x61, PT ;  /* 0x000000610900780c */ /* 0x000fe20003f26270 */
[----:B------:R-:W-:-:S12]  /*17a70*/  IMAD.MOV.U32 R4, RZ, RZ, R14 ;  /* 0x000000ffff047224 */ /* 0x000fd800078e000e */
[----:B0-----:R-:W-:Y:S05]  /*17a80*/  WARPSYNC.COLLECTIVE R15, `(.L_x_14079) ;  /* 0x000000000f087348 */ /* 0x001fea0003c00000 */
[----:B------:R1:W2:Y:S02]  /*17a90*/  SHFL.IDX P6, R14, R13, R12, R11 ;  /* 0x0000000c0d0e7389 */ /* 0x0002a400000c000b */
[----:B012---:R-:W-:Y:S01]  /*17aa0*/  ENDCOLLECTIVE ;  /* 0x000000000000791b */ /* 0x007fe20003800000 */
.L_x_14079:
[----:B------:R-:W-:Y:S02]  /*17ab0*/  IMAD.MOV.U32 R13, RZ, RZ, R3 ;  /* 0x000000ffff0d7224 */ /* 0x000fe400078e0003 */
[----:B------:R-:W-:Y:S02]  /*17ac0*/  IMAD.MOV.U32 R12, RZ, RZ, 0x1 ;  /* 0x00000001ff0c7424 */ /* 0x000fe400078e00ff */
[----:B------:R-:W-:Y:S02]  /*17ad0*/  IMAD.SHL.U32 R20, R20, 0x10, RZ ;  /* 0x0000001014147824 */ /* 0x000fe400078e00ff */
[----:B------:R-:W-:-:S03]  /*17ae0*/  IMAD.MOV.U32 R10, RZ, RZ, R14 ;  /* 0x000000ffff0a7224 */ /* 0x000fc600078e000e */
[----:B------:R-:W-:-:S07]  /*17af0*/  LOP3.LUT R20, R20, 0x30, RZ, 0xc0, !PT ;  /* 0x0000003014147812 */ /* 0x000fce00078ec0ff */
[----:B------:R-:W-:Y:S05]  /*17b00*/  WARPSYNC.COLLECTIVE R15, `(.L_x_14080) ;  /* 0x000000000f087348 */ /* 0x000fea0003c00000 */
[----:B------:R0:W1:Y:S02]  /*17b10*/  SHFL.IDX P6, R14, R13, R12, R11 ;  /* 0x0000000c0d0e7389 */ /* 0x00006400000c000b */
[----:B01----:R-:W-:Y:S01]  /*17b20*/  ENDCOLLECTIVE ;  /* 0x000000000000791b */ /* 0x003fe20003800000 */
.L_x_14080:
[----:B------:R-:W-:-:S05]  /*17b30*/  IADD3 R20, P0, R20, R10, RZ ;  /* 0x0000000a14147210 */ /* 0x000fca0007f1e0ff */
[----:B------:R-:W-:Y:S01]  /*17b40*/  IMAD.X R21, RZ, RZ, R4, P0 ;  /* 0x000000ffff157224 */ /* 0x000fe200000e0604 */
[----:B------:R-:W-:Y:S01]  /*17b50*/  ISETP.LT.OR P0, PT, R9, 0x1, P2 ;  /* 0x000000010900780c */ /* 0x000fe20001701670 */
[----:B------:R-:W-:Y:S02]  /*17b60*/  IMAD.IADD R4, R17, 0x1, R19 ;  /* 0x0000000111047824 */ /* 0x000fe400078e0213 */
[----:B------:R-:W0:Y:S01]  /*17b70*/  S2R R19, SR_TID.X ;  /* 0x0000000000137919 */ /* 0x000e220000002100 */
[----:B------:R-:W-:-:S09]  /*17b80*/  IMAD.MOV.U32 R13, RZ, RZ, R2 ;  /* 0x000000ffff0d7224 */ /* 0x000fd200078e0002 */
        /* <DEDUP_REMOVED lines=8> */
.L_x_14081:
[----:B------:R-:W-:Y:S02]  /*17c10*/  IMAD.MOV.U32 R13, RZ, RZ, R3 ;  /* 0x000000ffff0d7224 */ /* 0x000fe400078e0003 */
[----:B------:R-:W-:-:S05]  /*17c20*/  IMAD.SHL.U32 R19, R19, 0x10, RZ ;  /* 0x0000001013137824 */ /* 0x000fca00078e00ff */
[----:B------:R-:W-:Y:S01]  /*17c30*/  LOP3.LUT R19, R19, 0x30, RZ, 0xc0, !PT ;  /* 0x0000003013137812 */ /* 0x000fe200078ec0ff */
[----:B------:R-:W-:-:S05]  /*17c40*/  IMAD.MOV.U32 R12, RZ, RZ, R14 ;  /* 0x000000ffff0c7224 */ /* 0x000fca00078e000e */
[----:B------:R-:W-:Y:S01]  /*17c50*/  IADD3 R20, P0, R19, R12, RZ ;  /* 0x0000000c13147210 */ /* 0x000fe20007f1e0ff */
[----:B------:R-:W-:-:S04]  /*17c60*/  IMAD.MOV.U32 R12, RZ, RZ, 0x2 ;  /* 0x00000002ff0c7424 */ /* 0x000fc800078e00ff */
[----:B------:R-:W-:-:S08]  /*17c70*/  IMAD.X R21, RZ, RZ, R10, P0 ;  /* 0x000000ffff157224 */ /* 0x000fd000000e060a */
[----:B------:R-:W-:Y:S05]  /*17c80*/  WARPSYNC.COLLECTIVE R15, `(.L_x_14082) ;  /* 0x000000000f087348 */ /* 0x000fea0003c00000 */
[----:B------:R0:W1:Y:S02]  /*17c90*/  SHFL.IDX P6, R14, R13, R12, R11 ;  /* 0x0000000c0d0e7389 */ /* 0x00006400000c000b */
[----:B01----:R-:W-:Y:S01]  /*17ca0*/  ENDCOLLECTIVE ;  /* 0x000000000000791b */ /* 0x003fe20003800000 */
.L_x_14082:
        /* <DEDUP_REMOVED lines=10> */
.L_x_14083:
        /* <DEDUP_REMOVED lines=8> */
.L_x_14084:
        /* <DEDUP_REMOVED lines=10> */
.L_x_14085:
[----:B------:R-:W-:Y:S02]  /*17e70*/  IMAD.MOV.U32 R13, RZ, RZ, R25 ;  /* 0x000000ffff0d7224 */ /* 0x000fe400078e0019 */
[----:B------:R-:W-:Y:S02]  /*17e80*/  IMAD.MOV.U32 R12, RZ, RZ, RZ ;  /* 0x000000ffff0c7224 */ /* 0x000fe400078e00ff */
[----:B------:R-:W-:-:S07]  /*17e90*/  IMAD.MOV.U32 R2, RZ, RZ, R14 ;  /* 0x000000ffff027224 */ /* 0x000fce00078e000e */
[----:B------:R-:W-:Y:S05]  /*17ea0*/  WARPSYNC.COLLECTIVE R15, `(.L_x_14086) ;  /* 0x000000000f087348 */ /* 0x000fea0003c00000 */
[----:B------:R0:W1:Y:S02]  /*17eb0*/  SHFL.IDX P6, R14, R13, R12, R11 ;  /* 0x0000000c0d0e7389 */ /* 0x00006400000c000b */
[----:B01----:R-:W-:Y:S01]  /*17ec0*/  ENDCOLLECTIVE ;  /* 0x000000000000791b */ /* 0x003fe20003800000 */
.L_x_14086:
        /* <DEDUP_REMOVED lines=9> */
[----:B0-----:R-:W-:-:S12]  /*17f60*/  IMAD.MOV.U32 R3, RZ, RZ, R14 ;  /* 0x000000ffff037224 */ /* 0x001fd800078e000e */
[----:B------:R-:W-:Y:S05]  /*17f70*/  WARPSYNC.COLLECTIVE R15, `(.L_x_14087) ;  /* 0x000000000f087348 */ /* 0x000fea0003c00000 */
[----:B------:R0:W1:Y:S02]  /*17f80*/  SHFL.IDX P6, R14, R13, R12, R11 ;  /* 0x0000000c0d0e7389 */ /* 0x00006400000c000b */
[----:B01----:R-:W-:Y:S01]  /*17f90*/  ENDCOLLECTIVE ;  /* 0x000000000000791b */ /* 0x003fe20003800000 */
.L_x_14087:
[----:B------:R-:W-:Y:S01]  /*17fa0*/  @P0 LOP3.LUT R16, R16, 0x20, RZ, 0xfc, !PT ;  /* 0x0000002010100812 */ /* 0x000fe200078efcff */
[----:B------:R-:W-:Y:S01]  /*17fb0*/  IMAD.MOV.U32 R2, RZ, RZ, R14 ;  /* 0x000000ffff027224 */ /* 0x000fe200078e000e */
[----:B------:R-:W-:Y:S06]  /*17fc0*/  BRA `(.L_x_14088) ;  /* 0xffffffbc00887947 */ /* 0x000fec000383ffff */
.L_x_14011:
[----:B--2---:R-:W2:Y:S02]  /*17fd0*/  LDL R2, [R1+0x8] ;  /* 0x0000080001027983 */ /* 0x004ea40000100800 */
[----:B--2---:R2:W3:Y:S02]  /*17fe0*/  SYNCS.PHASECHK.TRANS64.TRYWAIT P0, [R0+URZ+0x13240], R2 ;  /* 0x01324002000075a7 */ /* 0x0044e4000800017f */
[----:B---3--:R-:W-:Y:S05]  /*17ff0*/  @!P0 NANOSLEEP.SYNCS 0x989680 ;  /* 0x009896800000895d */ /* 0x008fea0003900000 */
[----:B------:R-:W3:Y:S02]  /*18000*/  @!P0 SYNCS.PHASECHK.TRANS64 P0, [R0+URZ+0x13240], R2 ;  /* 0x01324002000085a7 */ /* 0x000ee4000800007f */
[----:B---3--:R-:W-:Y:S05]  /*18010*/  @!P0 BRA `(.L_x_14011) ;  /* 0xfffffffc00ec8947 */ /* 0x008fea000383ffff */
[----:B------:R-:W-:Y:S05]  /*18020*/  BRA `(.L_x_14089) ;  /* 0xffffffbc00e87947 */ /* 0x000fea000383ffff */
.L_x_14012:
        /* <DEDUP_REMOVED lines=8> */
.L_x_14091:
[----:B------:R-:W-:Y:S05]  /*180b0*/  BSYNC B0 ;  /* 0x0000000000007941 */ /* 0x000fea0003800000 */
.L_x_14090:
[----:B------:R-:W0:Y:S01]  /*180c0*/  S2R R19, SR_TID.X ;  /* 0x0000000000137919 */ /* 0x000e220000002100 */
[----:B------:R-:W-:Y:S01]  /*180d0*/  IMAD.MOV.U32 R13, RZ, RZ, R6 ;  /* 0x000000ffff0d7224 */ /* 0x000fe200078e0006 */
[----:B------:R-:W-:Y:S01]  /*180e0*/  LOP3.LUT P2, RZ, R16, 0x1, RZ, 0xc0, !PT ;  /* 0x0000000110ff7812 */ /* 0x000fe2000784c0ff */
[----:B------:R-:W-:Y:S02]  /*180f0*/  IMAD.MOV.U32 R12, RZ, RZ, RZ ;  /* 0x000000ffff0c7224 */ /* 0x000fe400078e00ff */
[----:B------:R-:W-:Y:S02]  /*18100*/  IMAD.MOV.U32 R11, RZ, RZ, 0x1c1f ;  /* 0x00001c1fff0b7424 */ /* 0x000fe400078e00ff */
[----:B------:R-:W-:Y:S02]  /*18110*/  IMAD.MOV.U32 R15, RZ, RZ, -0x1 ;  /* 0xffffffffff0f7424 */ /* 0x000fe400078e00ff */
[----:B------:R-:W-:-:S07]  /*18120*/  IMAD.MOV.U32 R2, RZ, RZ, R14 ;  /* 0x000000ffff027224 */ /* 0x000fce00078e000e */
[----:B0-----:R-:W-:Y:S05]  /*18130*/  WARPSYNC.COLLECTIVE R15, `(.L_x_14092) ;  /* 0x000000000f087348 */ /* 0x001fea0003c00000 */
[----:B------:R1:W2:Y:S02]  /*18140*/  SHFL.IDX P6, R14, R13, R12, R11 ;  /* 0x0000000c0d0e7389 */ /* 0x0002a400000c000b */
[----:B012---:R-:W-:Y:S01]  /*18150*/  ENDCOLLECTIVE ;  /* 0x000000000000791b */ /* 0x007fe20003800000 */
.L_x_14092:
        /* <DEDUP_REMOVED lines=8> */
.L_x_14093:
        /* <DEDUP_REMOVED lines=14> */
.L_x_14094:
[----:B------:R-:W-:Y:S02]  /*182c0*/  IMAD.MOV.U32 R13, RZ, RZ, R5 ;  /* 0x000000ffff0d7224 */ /* 0x000fe400078e0005 */
[----:B------:R-:W-:Y:S02]  /*182d0*/  IMAD.MOV.U32 R12, RZ, RZ, 0x2 ;  /* 0x00000002ff0c7424 */ /* 0x000fe400078e00ff */
[----:B------:R-:W-:-:S07]  /*182e0*/  IMAD.MOV.U32 R3, RZ, RZ, R14 ;  /* 0x000000ffff037224 */ /* 0x000fce00078e000e */
[----:B------:R-:W-:Y:S05]  /*182f0*/  WARPSYNC.COLLECTIVE R15, `(.L_x_14095) ;  /* 0x000000000f087348 */ /* 0x000fea0003c00000 */
[----:B------:R0:W1:Y:S02]  /*18300*/  SHFL.IDX P6, R14, R13, R12, R11 ;  /* 0x0000000c0d0e7389 */ /* 0x00006400000c000b */
[----:B01----:R-:W-:Y:S01]  /*18310*/  ENDCOLLECTIVE ;  /* 0x000000000000791b */ /* 0x003fe20003800000 */
.L_x_14095:
        /* <DEDUP_REMOVED lines=14> */
.L_x_14096:
[----:B------:R-:W-:Y:S02]  /*18400*/  IMAD.MOV.U32 R13, RZ, RZ, R5 ;  /* 0x000000ffff0d7224 */ /* 0x000fe400078e0005 */
[----:B------:R-:W-:Y:S02]  /*18410*/  IMAD.MOV.U32 R12, RZ, RZ, 0x3 ;  /* 0x00000003ff0c7424 */ /* 0x000fe400078e00ff */
[----:B------:R-:W-:-:S07]  /*18420*/  IMAD.MOV.U32 R3, RZ, RZ, R14 ;  /* 0x000000ffff037224 */ /* 0x000fce00078e000e */
[----:B------:R-:W-:Y:S05]  /*18430*/  WARPSYNC.COLLECTIVE R15, `(.L_x_14097) ;  /* 0x000000000f087348 */ /* 0x000fea0003c00000 */
[----:B------:R0:W1:Y:S02]  /*18440*/  SHFL.IDX P6, R14, R13, R12, R11 ;  /* 0x0000000c0d0e7389 */ /* 0x00006400000c000b */
[----:B01----:R-:W-:Y:S01]  /*18450*/  ENDCOLLECTIVE ;  /* 0x000000000000791b */ /* 0x003fe20003800000 */
.L_x_14097:
        /* <DEDUP_REMOVED lines=10> */
.L_x_14098:
[----:B------:R-:W-:Y:S01]  /*18500*/  @!PT LDS RZ, [RZ] ;  /* 0x00000000fffff984 */ /* 0x000fe20000000800 */
[----:B------:R-:W-:Y:S01]  /*18510*/  @!PT LDS RZ, [RZ] ;  /* 0x00000000fffff984 */ /* 0x000fe20000000800 */
[----:B------:R-:W-:Y:S01]  /*18520*/  @!PT LDS RZ, [RZ] ;  /* 0x00000000fffff984 */ /* 0x000fe20000000800 */
[----:B------:R0:W-:Y:S01]  /*18530*/  @P3 LDGSTS.E.BYPASS.LTC128B.128 [R4+0xf000], desc[UR48][R2.64], !P2 ;  /* 0x0f00000002043fae */ /* 0x0001e2000d101d70 */
[----:B------:R-:W-:Y:S02]  /*18540*/  IMAD.MOV.U32 R13, RZ, RZ, R7 ;  /* 0x000000ffff0d7224 */ /* 0x000fe400078e0007 */
[----:B------:R-:W-:Y:S02]  /*18550*/  IMAD.MOV.U32 R12, RZ, RZ, RZ ;  /* 0x000000ffff0c7224 */ /* 0x000fe400078e00ff */
[----:B------:R-:W-:-:S07]  /*18560*/  IMAD.MOV.U32 R6, RZ, RZ, R14 ;  /* 0x000000ffff067224 */ /* 0x000fce00078e000e */
[----:B0-----:R-:W-:Y:S05]  /*18570*/  WARPSYNC.COLLECTIVE R15, `(.L_x_14099) ;  /* 0x000000000f087348 */ /* 0x001fea0003c00000 */
[----:B------:R1:W2:Y:S02]  /*18580*/  SHFL.IDX P6, R14, R13, R12, R11 ;  /* 0x0000000c0d0e7389 */ /* 0x0002a400000c000b */
[----:B012---:R-:W-:Y:S01]  /*18590*/  ENDCOLLECTIVE ;  /* 0x000000000000791b */ /* 0x007fe20003800000 */
.L_x_14099:
        /* <DEDUP_REMOVED lines=11> */
.L_x_14100:
[----:B------:R-:W-:Y:S05]  /*18650*/  BRA `(.L_x_14101) ;  /* 0xffffffbc00707947 */ /* 0x000fea000383ffff */
.L_x_14019:
[----:B------:R-:W-:Y:S02]  /*18660*/  IMAD.MOV.U32 R13, RZ, RZ, R4 ;  /* 0x000000ffff0d7224 */ /* 0x000fe400078e0004 */
[----:B------:R-:W-:Y:S02]  /*18670*/  IMAD.MOV.U32 R12, RZ, RZ, RZ ;  /* 0x000000ffff0c7224 */ /* 0x000fe400078e00ff */
[----:B------:R-:W-:Y:S02]  /*18680*/  IMAD.MOV.U32 R11, RZ, RZ, 0x1c1f ;  /* 0x00001c1fff0b7424 */ /* 0x000fe400078e00ff */
[----:B------:R-:W-:Y:S02]  /*18690*/  IMAD.MOV.U32 R15, RZ, RZ, -0x1 ;  /* 0xffffffffff0f7424 */ /* 0x000fe400078e00ff */
[----:B------:R-:W-:-:S07]  /*186a0*/  VIADD R6, R19, UR43 ;  /* 0x0000002b13067c36 */ /* 0x000fce0008000000 */
[----:B0----5:R-:W-:Y:S05]  /*186b0*/  WARPSYNC.COLLECTIVE R15, `(.L_x_14102) ;  /* 0x000000000f087348 */ /* 0x021fea0003c00000 */
[----:B------:R1:W2:Y:S02]  /*186c0*/  SHFL.IDX P6, R14, R13, R12, R11 ;  /* 0x0000000c0d0e7389 */ /* 0x0002a400000c000b */
[----:B012--5:R-:W-:Y:S01]  /*186d0*/  ENDCOLLECTIVE ;  /* 0x000000000000791b */ /* 0x027fe20003800000 */
.L_x_14102:
[C---:B------:R-:W-:Y:S01]  /*186e0*/  VIADD R8, R6.reuse, 0x20 ;  /* 0x0000002006087836 */ /* 0x040fe20000000000 */
[----:B------:R-:W-:Y:S01]  /*186f0*/  ISETP.GE.AND P1, PT, R6, UR41, PT ;  /* 0x0000002906007c0c */ /* 0x000fe2000bf26270 */
[----:B------:R-:W-:Y:S02]  /*18700*/  IMAD.MOV.U32 R13, RZ, RZ, R0 ;  /* 0x000000ffff0d7224 */ /* 0x000fe400078e0000 */
[----:B------:R-:W-:-:S10]  /*18710*/  IMAD.MOV.U32 R2, RZ, RZ, R14 ;  /* 0x000000ffff027224 */ /* 0x000fd400078e000e */
[----:B------:R-:W-:Y:S05]  /*18720*/  WARPSYNC.COLLECTIVE R15, `(.L_x_14103) ;  /* 0x000000000f087348 */ /* 0x000fea0003c00000 */
[----:B------:R0:W1:Y:S02]  /*18730*/  SHFL.IDX P6, R14, R13, R12, R11 ;  /* 0x0000000c0d0e7389 */ /* 0x00006400000c000b */
[----:B01----:R-:W-:Y:S01]  /*18740*/  ENDCOLLECTIVE ;  /* 0x000000000000791b */ /* 0x003fe20003800000 */
.L_x_14103:
[----:B------:R-:W-:Y:S02]  /*18750*/  IMAD.MOV.U32 R13, RZ, RZ, R4 ;  /* 0x000000ffff0d7224 */ /* 0x000fe400078e0004 */
[----:B------:R-:W-:Y:S02]  /*18760*/  IMAD.MOV.U32 R12, RZ, RZ, 0x1 ;  /* 0x00000001ff0c7424 */ /* 0x000fe400078e00ff */
[----:B------:R-:W-:-:S07]  /*18770*/  IMAD.MOV.U32 R3, RZ, RZ, R14 ;  /* 0x000000ffff037224 */ /* 0x000fce00078e000e */
[----:B------:R-:W-:Y:S05]  /*18780*/  WARPSYNC.COLLECTIVE R15, `(.L_x_14104) ;  /* 0x000000000f087348 */ /* 0x000fea0003c00000 */
[----:B------:R0:W1:Y:S02]  /*18790*/  SHFL.IDX P6, R14, R13, R12, R11 ;  /* 0x0000000c0d0e7389 */ /* 0x00006400000c000b */
[----:B01----:R-:W-:Y:S01]  /*187a0*/  ENDCOLLECTIVE ;  /* 0x000000000000791b */ /* 0x003fe20003800000 */
.L_x_14104:
        /* <DEDUP_REMOVED lines=15> */
.L_x_14105:
[----:B------:R-:W-:Y:S02]  /*188a0*/  IMAD.MOV.U32 R13, RZ, RZ, R4 ;  /* 0x000000ffff0d7224 */ /* 0x000fe400078e0004 */
[----:B------:R-:W-:Y:S02]  /*188b0*/  IMAD.MOV.U32 R12, RZ, RZ, 0x2 ;  /* 0x00000002ff0c7424 */ /* 0x000fe400078e00ff */
[----:B------:R-:W-:-:S07]  /*188c0*/  IMAD.MOV.U32 R3, RZ, RZ, R14 ;  /* 0x000000ffff037224 */ /* 0x000fce00078e000e */
[----:B------:R-:W-:Y:S05]  /*188d0*/  WARPSYNC.COLLECTIVE R15, `(.L_x_14106) ;  /* 0x000000000f087348 */ /* 0x000fea0003c00000 */
[----:B------:R0:W1:Y:S02]  /*188e0*/  SHFL.IDX P6, R14, R13, R12, R11 ;  /* 0x0000000c0d0e7389 */ /* 0x00006400000c000b */
[----:B01----:R-:W-:Y:S01]  /*188f0*/  ENDCOLLECTIVE ;  /* 0x000000000000791b */ /* 0x003fe20003800000 */
.L_x_14106:
        /* <DEDUP_REMOVED lines=11> */
[----:B------:R-:W-:Y:S01]  /*189b0*/  ISETP.GE.AND P1, PT, R2, UR41, PT ;  /* 0x0000002902007c0c */ /* 0x000fe2000bf26270 */
[----:B------:R-:W-:-:S12]  /*189c0*/  IMAD.MOV.U32 R2, RZ, RZ, R14 ;  /* 0x000000ffff027224 */ /* 0x000fd800078e000e */
[----:B------:R-:W-:Y:S05]  /*189d0*/  WARPSYNC.COLLECTIVE R15, `(.L_x_14107) ;  /* 0x000000000f087348 */ /* 0x000fea0003c00000 */
[----:B------:R0:W1:Y:S02]  /*189e0*/  SHFL.IDX P6, R14, R13, R12, R11 ;  /* 0x0000000c0d0e7389 */ /* 0x00006400000c000b */
[----:B01----:R-:W-:Y:S01]  /*189f0*/  ENDCOLLECTIVE ;  /* 0x000000000000791b */ /* 0x003fe20003800000 */
.L_x_14107:
[----:B------:R-:W-:Y:S02]  /*18a00*/  IMAD.MOV.U32 R13, RZ, RZ, R4 ;  /* 0x000000ffff0d7224 */ /* 0x000fe400078e0004 */
[----:B------:R-:W-:Y:S02]  /*18a10*/  IMAD.MOV.U32 R12, RZ, RZ, 0x3 ;  /* 0x00000003ff0c7424 */ /* 0x000fe400078e00ff */
[----:B------:R-:W-:-:S07]  /*18a20*/  IMAD.MOV.U32 R3, RZ, RZ, R14 ;  /* 0x000000ffff037224 */ /* 0x000fce00078e000e */
[----:B------:R-:W-:Y:S05]  /*18a30*/  WARPSYNC.COLLECTIVE R15, `(.L_x_14108) ;  /* 0x000000000f087348 */ /* 0x000fea0003c00000 */
[----:B------:R0:W1:Y:S02]  /*18a40*/  SHFL.IDX P6, R14, R13, R12, R11 ;  /* 0x0000000c0d0e7389 */ /* 0x00006400000c000b */
[----:B01----:R-:W-:Y:S01]  /*18a50*/  ENDCOLLECTIVE ;  /* 0x000000000000791b */ /* 0x003fe20003800000 */
.L_x_14108:
        /* <DEDUP_REMOVED lines=10> */
.L_x_14109:
[----:B------:R-:W-:Y:S01]  /*18b00*/  @!PT LDS RZ, [RZ] ;  /* 0x00000000fffff984 */ /* 0x000fe20000000800 */
[----:B------:R-:W-:Y:S01]  /*18b10*/  @!PT LDS RZ, [RZ] ;  /* 0x00000000fffff984 */ /* 0x000fe20000000800 */
[----:B------:R-:W-:Y:S01]  /*18b20*/  @!PT LDS RZ, [RZ] ;  /* 0x00000000fffff984 */ /* 0x000fe20000000800 */
[----:B------:R0:W-:Y:S01]  /*18b30*/  @!P1 LDGSTS.E.BYPASS.LTC128B.128 [R9+0xc000], desc[UR48][R2.64], !P5 ;  /* 0x0c00000002099fae */ /* 0x0001e2000e901d70 */
[----:B------:R-:W-:Y:S02]  /*18b40*/  IMAD.MOV.U32 R13, RZ, RZ, R7 ;  /* 0x000000ffff0d7224 */ /* 0x000fe400078e0007 */
[----:B0-----:R-:W-:Y:S02]  /*18b50*/  VIADD R2, R6, 0x60 ;  /* 0x0000006006027836 */ /* 0x001fe40000000000 */
[----:B------:R-:W-:-:S03]  /*18b60*/  IMAD.MOV.U32 R12, RZ, RZ, RZ ;  /* 0x000000ffff0c7224 */ /* 0x000fc600078e00ff */
[----:B------:R-:W-:Y:S01]  /*18b70*/  ISETP.GE.AND P1, PT, R2, UR41, PT ;  /* 0x0000002902007c0c */ /* 0x000fe2000bf26270 */
[----:B------:R-:W-:-:S12]  /*18b80*/  IMAD.MOV.U32 R0, RZ, RZ, R14 ;  /* 0x000000ffff007224 */ /* 0x000fd800078e000e */
[----:B------:R-:W-:Y:S05]  /*18b90*/  WARPSYNC.COLLECTIVE R15, `(.L_x_14110) ;  /* 0x000000000f087348 */ /* 0x000fea0003c00000 */
[----:B------:R0:W1:Y:S02]  /*18ba0*/  SHFL.IDX P6, R14, R13, R12, R11 ;  /* 0x0000000c0d0e7389 */ /* 0x00006400000c000b */
[----:B01----:R-:W-:Y:S01]  /*18bb0*/  ENDCOLLECTIVE ;  /* 0x000000000000791b */ /* 0x003fe20003800000 */
.L_x_14110:
[----:B------:R-:W-:-:S05]  /*18bc0*/  @!P1 IADD3 R0, P0, R10, R0, RZ ;  /* 0x000000000a009210 */ /* 0x000fca0007f1e0ff */
[----:B------:R-:W-:Y:S02]  /*18bd0*/  @!P1 IMAD.X R2, RZ, RZ, R4, P0 ;  /* 0x000000ffff029224 */ /* 0x000fe400000e0604 */
[----:B------:R-:W-:Y:S02]  /*18be0*/  IMAD.MOV.U32 R13, RZ, RZ, R5 ;  /* 0x000000ffff0d7224 */ /* 0x000fe400078e0005 */
[----:B------:R-:W-:Y:S02]  /*18bf0*/  @!P1 IMAD.MOV.U32 R3, RZ, RZ, R2 ;  /* 0x000000ffff039224 */ /* 0x000fe400078e0002 */
[----:B------:R-:W-:Y:S02]  /*18c00*/  @!P1 IMAD.MOV.U32 R2, RZ, RZ, R0 ;  /* 0x000000ffff029224 */ /* 0x000fe400078e0000 */
[----:B------:R-:W-:-:S03]  /*18c10*/  VIADD R0, R6, 0x80 ;  /* 0x0000008006007836 */ /* 0x000fc60000000000 */
[----:B------:R-:W-:Y:S01]  /*18c20*/  @!PT LDS RZ, [RZ] ;  /* 0x00000000fffff984 */ /* 0x000fe20000000800 */
[----:B------:R-:W-:Y:S01]  /*18c30*/  @!PT LDS RZ, [RZ] ;  /* 0x00000000fffff984 */ /* 0x000fe20000000800 */
[----:B------:R-:W-:Y:S01]  /*18c40*/  @!PT LDS RZ, [RZ] ;  /* 0x00000000fffff984 */ /* 0x000fe20000000800 */
[----:B------:R0:W-:Y:S02]  /*18c50*/  @!P1 LDGSTS.E.BYPASS.LTC128B.128 [R9+0xc800], desc[UR48][R2.64], !P5 ;  /* 0x0c80000002099fae */ /* 0x0001e4000e901d70 */
[----:B------:R-:W-:Y:S01]  /*18c60*/  ISETP.GE.AND P1, PT, R0, UR41, PT ;  /* 0x0000002900007c0c */ /* 0x000fe2000bf26270 */
[----:B------:R-:W-:-:S12]  /*18c70*/  IMAD.MOV.U32 R0, RZ, RZ, R14 ;  /* 0x000000ffff007224 */ /* 0x000fd800078e000e */
[----:B0-----:R-:W-:Y:S05]  /*18c80*/  WARPSYNC.COLLECTIVE R15, `(.L_x_14111) ;  /* 0x000000000f087348 */ /* 0x001fea0003c00000 */
[----:B------:R1:W2:Y:S02]  /*18c90*/  SHFL.IDX P6, R14, R13, R12, R11 ;  /* 0x0000000c0d0e7389 */ /* 0x0002a400000c000b */
[----:B012---:R-:W-:Y:S01]  /*18ca0*/  ENDCOLLECTIVE ;  /* 0x000000000000791b */ /* 0x007fe20003800000 */
.L_x_14111:
[----:B------:R-:W-:Y:S02]  /*18cb0*/  IMAD.MOV.U32 R13, RZ, RZ, R7 ;  /* 0x000000ffff0d7224 */ /* 0x000fe400078e0007 */
[----:B------:R-:W-:Y:S02]  /*18cc0*/  IMAD.MOV.U32 R12, RZ, RZ, 0x1 ;  /* 0x00000001ff0c7424 */ /* 0x000fe400078e00ff */
[----:B------:R-:W-:-:S07]  /*18cd0*/  IMAD.MOV.U32 R2, RZ, RZ, R14 ;  /* 0x000000ffff027224 */ /* 0x000fce00078e000e */
[----:B------:R-:W-:Y:S05]  /*18ce0*/  WARPSYNC.COLLECTIVE R15, `(.L_x_14112) ;  /* 0x000000000f087348 */ /* 0x000fea0003c00000 */
[----:B------:R0:W1:Y:S02]  /*18cf0*/  SHFL.IDX P6, R14, R13, R12, R11 ;  /* 0x0000000c0d0e7389 */ /* 0x00006400000c000b */
[----:B01----:R-:W-:Y:S01]  /*18d00*/  ENDCOLLECTIVE ;  /* 0x000000000000791b */ /* 0x003fe20003800000 */
.L_x_14112:
        /* <DEDUP_REMOVED lines=12> */
.L_x_14113:
[----:B------:R-:W-:Y:S05]  /*18dd0*/  BRA `(.L_x_14114) ;  /* 0xffffffc000547947 */ /* 0x000fea000383ffff */
.L_x_14022:
[----:B-1----:R1:W2:Y:S02]  /*18de0*/  SYNCS.PHASECHK.TRANS64.TRYWAIT P0, [R17+URZ+0x13220], R0 ;  /* 0x01322000110075a7 */ /* 0x0022a4000800017f */
[----:B--2---:R-:W-:Y:S05]  /*18df0*/  @!P0 NANOSLEEP.SYNCS 0x989680 ;  /* 0x009896800000895d */ /* 0x004fea0003900000 */
[----:B------:R-:W2:Y:S02]  /*18e00*/  @!P0 SYNCS.PHASECHK.TRANS64 P0, [R17+URZ+0x13220], R0 ;  /* 0x01322000110085a7 */ /* 0x000ea4000800007f */
[----:B--2---:R-:W-:Y:S05]  /*18e10*/  @!P0 BRA `(.L_x_14022) ;  /* 0xfffffffc00f08947 */ /* 0x004fea000383ffff */
[----:B------:R-:W-:Y:S05]  /*18e20*/  BRA `(.L_x_14115) ;  /* 0xffffffc000b07947 */ /* 0x000fea000383ffff */
.L_x_14026:
[----:B0-----:R-:W2:Y:S02]  /*18e30*/  LDL R2, [R1] ;  /* 0x0000000001027983 */ /* 0x001ea40000100800 */
[----:B--2---:R0:W1:Y:S02]  /*18e40*/  SYNCS.PHASECHK.TRANS64.TRYWAIT P0, [R0+URZ+0x13280], R2 ;  /* 0x01328002000075a7 */ /* 0x004064000800017f */
[----:B-1----:R-:W-:Y:S05]  /*18e50*/  @!P0 NANOSLEEP.SYNCS 0x989680 ;  /* 0x009896800000895d */ /* 0x002fea0003900000 */
[----:B------:R-:W1:Y:S02]  /*18e60*/  @!P0 SYNCS.PHASECHK.TRANS64 P0, [R0+URZ+0x13280], R2 ;  /* 0x01328002000085a7 */ /* 0x000e64000800007f */
[----:B-1----:R-:W-:Y:S05]  /*18e70*/  @!P0 BRA `(.L_x_14026) ;  /* 0xfffffffc00ec8947 */ /* 0x002fea000383ffff */
[----:B------:R-:W-:Y:S05]  /*18e80*/  BRA `(.L_x_14116) ;  /* 0xffffffc400f87947 */ /* 0x000fea000383ffff */
.L_x_14027:
        /* <DEDUP_REMOVED lines=8> */
.L_x_14118:
[----:B------:R-:W-:Y:S05]  /*18f10*/  BSYNC B0 ;  /* 0x0000000000007941 */ /* 0x000fea0003800000 */
.L_x_14117:
        /* <DEDUP_REMOVED lines=10> */
.L_x_14119:
        /* <DEDUP_REMOVED lines=11> */
.L_x_14120:
        /* <DEDUP_REMOVED lines=10> */
.L_x_14121:
        /* <DEDUP_REMOVED lines=11> */
.L_x_14122:
        /* <DEDUP_REMOVED lines=10> */
.L_x_14123:
        /* <DEDUP_REMOVED lines=11> */
.L_x_14124:
        /* <DEDUP_REMOVED lines=10> */
.L_x_14125:
[----:B------:R-:W-:Y:S02]  /*193b0*/  IMAD.MOV.U32 R13, RZ, RZ, R19 ;  /* 0x000000ffff0d7224 */ /* 0x000fe400078e0013 */
[----:B------:R-:W-:Y:S02]  /*193c0*/  IMAD.MOV.U32 R12, RZ, RZ, RZ ;  /* 0x000000ffff0c7224 */ /* 0x000fe400078e00ff */
[----:B------:R-:W-:Y:S02]  /*193d0*/  IMAD.SHL.U32 R3, R3, 0x10, RZ ;  /* 0x0000001003037824 */ /* 0x000fe400078e00ff */
[----:B------:R-:W-:-:S07]  /*193e0*/  IMAD.MOV.U32 R2, RZ, RZ, R14 ;  /* 0x000000ffff027224 */ /* 0x000fce00078e000e */
[----:B------:R-:W-:Y:S05]  /*193f0*/  WARPSYNC.COLLECTIVE R15, `(.L_x_14126) ;  /* 0x000000000f087348 */ /* 0x000fea0003c00000 */
[----:B------:R0:W1:Y:S02]  /*19400*/  SHFL.IDX P6, R14, R13, R12, R11 ;  /* 0x0000000c0d0e7389 */ /* 0x00006400000c000b */
[----:B01----:R-:W-:Y:S01]  /*19410*/  ENDCOLLECTIVE ;  /* 0x000000000000791b */ /* 0x003fe20003800000 */
.L_x_14126:
        /* <DEDUP_REMOVED lines=12> */
.L_x_14127:
[----:B------:R-:W-:Y:S01]  /*194e0*/  IMAD.MOV.U32 R2, RZ, RZ, R14 ;  /* 0x000000ffff027224 */ /* 0x000fe200078e000e */
[----:B------:R-:W-:Y:S06]  /*194f0*/  BRA `(.L_x_14128) ;  /* 0xffffffc4005c7947 */ /* 0x000fec000383ffff */
.L_x_14032:
[----:B--2---:R-:W2:Y:S02]  /*19500*/  LDL R2, [R1] ;  /* 0x0000000001027983 */ /* 0x004ea40000100800 */
[----:B--2---:R2:W3:Y:S02]  /*19510*/  SYNCS.PHASECHK.TRANS64.TRYWAIT P0, [R0+URZ+0x13240], R2 ;  /* 0x01324002000075a7 */ /* 0x0044e4000800017f */
[----:B---3--:R-:W-:Y:S05]  /*19520*/  @!P0 NANOSLEEP.SYNCS 0x989680 ;  /* 0x009896800000895d */ /* 0x008fea0003900000 */
[----:B------:R-:W3:Y:S02]  /*19530*/  @!P0 SYNCS.PHASECHK.TRANS64 P0, [R0+URZ+0x13240], R2 ;  /* 0x01324002000085a7 */ /* 0x000ee4000800007f */
[----:B---3--:R-:W-:Y:S05]  /*19540*/  @!P0 BRA `(.L_x_14032) ;  /* 0xfffffffc00ec8947 */ /* 0x008fea000383ffff */
[----:B------:R-:W-:Y:S05]  /*19550*/  BRA `(.L_x_14129) ;  /* 0xffffffc400b87947 */ /* 0x000fea000383ffff */
.L_x_14033:
        /* <DEDUP_REMOVED lines=8> */
.L_x_14131:
[----:B------:R-:W-:Y:S05]  /*195e0*/  BSYNC B0 ;  /* 0x0000000000007941 */ /* 0x000fea0003800000 */
.L_x_14130:
        /* <DEDUP_REMOVED lines=8> */
.L_x_14132:
[----:B------:R-:W-:Y:S02]  /*19670*/  IMAD.MOV.U32 R13, RZ, RZ, R5 ;  /* 0x000000ffff0d7224 */ /* 0x000fe400078e0005 */
[----:B------:R-:W-:Y:S02]  /*19680*/  IMAD.MOV.U32 R12, RZ, RZ, 0x1 ;  /* 0x00000001ff0c7424 */ /* 0x000fe400078e00ff */
[----:B------:R-:W-:-:S07]  /*19690*/  IMAD.MOV.U32 R2, RZ, RZ, R14 ;  /* 0x000000ffff027224 */ /* 0x000fce00078e000e */
[----:B------:R-:W-:Y:S05]  /*196a0*/  WARPSYNC.COLLECTIVE R15, `(.L_x_14133) ;  /* 0x000000000f087348 */ /* 0x000fea0003c00000 */
[----:B------:R0:W1:Y:S02]  /*196b0*/  SHFL.IDX P6, R14, R13, R12, R11 ;  /* 0x0000000c0d0e7389 */ /* 0x00006400000c000b */
[----:B01----:R-:W-:Y:S01]  /*196c0*/  ENDCOLLECTIVE ;  /* 0x000000000000791b */ /* 0x003fe20003800000 */
.L_x_14133:
        /* <DEDUP_REMOVED lines=11> */
.L_x_14134:
[----:B------:R-:W-:Y:S02]  /*19780*/  IMAD.MOV.U32 R13, RZ, RZ, R5 ;  /* 0x000000ffff0d7224 */ /* 0x000fe400078e0005 */
[----:B------:R-:W-:Y:S02]  /*19790*/  IMAD.MOV.U32 R12, RZ, RZ, 0x2 ;  /* 0x00000002ff0c7424 */ /* 0x000fe400078e00ff */
[----:B------:R-:W-:-:S07]  /*197a0*/  IMAD.MOV.U32 R2, RZ, RZ, R14 ;  /* 0x000000ffff027224 */ /* 0x000fce00078e000e */
[----:B------:R-:W-:Y:S05]  /*197b0*/  WARPSYNC.COLLECTIVE R15, `(.L_x_14135) ;  /* 0x000000000f087348 */ /* 0x000fea0003c00000 */
[----:B------:R0:W1:Y:S02]  /*197c0*/  SHFL.IDX P6, R14, R13, R12, R11 ;  /* 0x0000000c0d0e7389 */ /* 0x00006400000c000b */
[----:B01----:R-:W-:Y:S01]  /*197d0*/  ENDCOLLECTIVE ;  /* 0x000000000000791b */ /* 0x003fe20003800000 */
.L_x_14135:
        /* <DEDUP_REMOVED lines=11> */
.L_x_14136:
[----:B------:R-:W-:Y:S02]  /*19890*/  IMAD.MOV.U32 R13, RZ, RZ, R5 ;  /* 0x000000ffff0d7224 */ /* 0x000fe400078e0005 */
[----:B------:R-:W-:Y:S02]  /*198a0*/  IMAD.MOV.U32 R12, RZ, RZ, 0x3 ;  /* 0x00000003ff0c7424 */ /* 0x000fe400078e00ff */
[----:B------:R-:W-:-:S07]  /*198b0*/  IMAD.MOV.U32 R2, RZ, RZ, R14 ;  /* 0x000000ffff027224 */ /* 0x000fce00078e000e */
[----:B------:R-:W-:Y:S05]  /*198c0*/  WARPSYNC.COLLECTIVE R15, `(.L_x_14137) ;  /* 0x000000000f087348 */ /* 0x000fea0003c00000 */
[----:B------:R0:W1:Y:S02]  /*198d0*/  SHFL.IDX P6, R14, R13, R12, R11 ;  /* 0x0000000c0d0e7389 */ /* 0x00006400000c000b */
[----:B01----:R-:W-:Y:S01]  /*198e0*/  ENDCOLLECTIVE ;  /* 0x000000000000791b */ /* 0x003fe20003800000 */
.L_x_14137:
        /* <DEDUP_REMOVED lines=11> */
.L_x_14138:
[----:B------:R-:W-:Y:S02]  /*199a0*/  IMAD.MOV.U32 R13, RZ, RZ, R7 ;  /* 0x000000ffff0d7224 */ /* 0x000fe400078e0007 */
[----:B------:R-:W-:Y:S02]  /*199b0*/  IMAD.MOV.U32 R12, RZ, RZ, RZ ;  /* 0x000000ffff0c7224 */ /* 0x000fe400078e00ff */
[----:B------:R-:W-:-:S07]  /*199c0*/  IMAD.MOV.U32 R2, RZ, RZ, R14 ;  /* 0x000000ffff027224 */ /* 0x000fce00078e000e */
[----:B------:R-:W-:Y:S05]  /*199d0*/  WARPSYNC.COLLECTIVE R15, `(.L_x_14139) ;  /* 0x000000000f087348 */ /* 0x000fea0003c00000 */
[----:B------:R0:W1:Y:S02]  /*199e0*/  SHFL.IDX P6, R14, R13, R12, R11 ;  /* 0x0000000c0d0e7389 */ /* 0x00006400000c000b */
[----:B01----:R-:W-:Y:S01]  /*199f0*/  ENDCOLLECTIVE ;  /* 0x000000000000791b */ /* 0x003fe20003800000 */
.L_x_14139:
        /* <DEDUP_REMOVED lines=11> */
.L_x_14140:
[----:B------:R-:W-:Y:S01]  /*19ab0*/  IMAD.MOV.U32 R2, RZ, RZ, R14 ;  /* 0x000000ffff027224 */ /* 0x000fe200078e000e */
[----:B------:R-:W-:Y:S06]  /*19ac0*/  BRA `(.L_x_14141) ;  /* 0xffffffc400487947 */ /* 0x000fec000383ffff */
.L_x_14038:
[----:B-1----:R1:W3:Y:S02]  /*19ad0*/  SYNCS.PHASECHK.TRANS64.TRYWAIT P2, [R2+URZ+0x13270], R0 ;  /* 0x01327000020075a7 */ /* 0x0022e4000804017f */
[----:B---3--:R-:W-:Y:S05]  /*19ae0*/  @!P2 NANOSLEEP.SYNCS 0x989680 ;  /* 0x009896800000a95d */ /* 0x008fea0003900000 */
[----:B------:R-:W3:Y:S02]  /*19af0*/  @!P2 SYNCS.PHASECHK.TRANS64 P2, [R2+URZ+0x13270], R0 ;  /* 0x013270000200a5a7 */ /* 0x000ee4000804007f */
[----:B---3--:R-:W-:Y:S05]  /*19b00*/  @!P2 BRA `(.L_x_14038) ;  /* 0xfffffffc00f0a947 */ /* 0x008fea000383ffff */
[----:B------:R-:W-:Y:S05]  /*19b10*/  BRA `(.L_x_14142) ;  /* 0xffffffc400ac7947 */ /* 0x000fea000383ffff */
.L_x_14040:
[----:B-1----:R1:W3:Y:S02]  /*19b20*/  SYNCS.PHASECHK.TRANS64.TRYWAIT P2, [R2+URZ+0x13260], R3 ;  /* 0x01326003020075a7 */ /* 0x0022e4000804017f */
[----:B---3--:R-:W-:Y:S05]  /*19b30*/  @!P2 NANOSLEEP.SYNCS 0x989680 ;  /* 0x009896800000a95d */ /* 0x008fea0003900000 */
[----:B------:R-:W3:Y:S02]  /*19b40*/  @!P2 SYNCS.PHASECHK.TRANS64 P2, [R2+URZ+0x13260], R3 ;  /* 0x013260030200a5a7 */ /* 0x000ee4000804007f */
[----:B---3--:R-:W-:Y:S05]  /*19b50*/  @!P2 BRA `(.L_x_14040) ;  /* 0xfffffffc00f0a947 */ /* 0x008fea000383ffff */
[----:B------:R-:W-:Y:S05]  /*19b60*/  BRA `(.L_x_14143) ;  /* 0xffffffc400bc7947 */ /* 0x000fea000383ffff */
.L_x_14048:
[----:B-1----:R1:W2:Y:S02]  /*19b70*/  SYNCS.PHASECHK.TRANS64.TRYWAIT P2, [R0+URZ+0x13270], R3 ;  /* 0x01327003000075a7 */ /* 0x0022a4000804017f */
[----:B--2---:R-:W-:Y:S05]  /*19b80*/  @!P2 NANOSLEEP.SYNCS 0x989680 ;  /* 0x009896800000a95d */ /* 0x004fea0003900000 */
[----:B------:R-:W2:Y:S02]  /*19b90*/  @!P2 SYNCS.PHASECHK.TRANS64 P2, [R0+URZ+0x13270], R3 ;  /* 0x013270030000a5a7 */ /* 0x000ea4000804007f */
[----:B--2---:R-:W-:Y:S05]  /*19ba0*/  @!P2 BRA `(.L_x_14048) ;  /* 0xfffffffc00f0a947 */ /* 0x004fea000383ffff */
[----:B------:R-:W-:Y:S05]  /*19bb0*/  BRA `(.L_x_14144) ;  /* 0xffffffcc00547947 */ /* 0x000fea000383ffff */
.L_x_14050:
[----:B-1----:R1:W2:Y:S02]  /*19bc0*/  SYNCS.PHASECHK.TRANS64.TRYWAIT P2, [R0+URZ+0x13260], R3 ;  /* 0x01326003000075a7 */ /* 0x0022a4000804017f */
[----:B--2---:R-:W-:Y:S05]  /*19bd0*/  @!P2 NANOSLEEP.SYNCS 0x989680 ;  /* 0x009896800000a95d */ /* 0x004fea0003900000 */
[----:B------:R-:W2:Y:S02]  /*19be0*/  @!P2 SYNCS.PHASECHK.TRANS64 P2, [R0+URZ+0x13260], R3 ;  /* 0x013260030000a5a7 */ /* 0x000ea4000804007f */
[----:B--2---:R-:W-:Y:S05]  /*19bf0*/  @!P2 BRA `(.L_x_14050) ;  /* 0xfffffffc00f0a947 */ /* 0x004fea000383ffff */
[----:B------:R-:W-:Y:S05]  /*19c00*/  BRA `(.L_x_14145) ;  /* 0xffffffcc00647947 */ /* 0x000fea000383ffff */
.L_x_14057:
[----:B--2---:R2:W3:Y:S02]  /*19c10*/  SYNCS.PHASECHK.TRANS64.TRYWAIT P0, [R5+URZ+0x13220], R0 ;  /* 0x01322000050075a7 */ /* 0x0044e4000800017f */
[----:B---3--:R-:W-:Y:S05]  /*19c20*/  @!P0 NANOSLEEP.SYNCS 0x989680 ;  /* 0x009896800000895d */ /* 0x008fea0003900000 */
[----:B------:R-:W3:Y:S02]  /*19c30*/  @!P0 SYNCS.PHASECHK.TRANS64 P0, [R5+URZ+0x13220], R0 ;  /* 0x01322000050085a7 */ /* 0x000ee4000800007f */
[----:B---3--:R-:W-:Y:S05]  /*19c40*/  @!P0 BRA `(.L_x_14057) ;  /* 0xfffffffc00f08947 */ /* 0x008fea000383ffff */
[----:B------:R-:W-:Y:S05]  /*19c50*/  BRA `(.L_x_14146) ;  /* 0xffffffd400407947 */ /* 0x000fea000383ffff */
.L_x_14058:
[----:B------:R-:W3:Y:S01]  /*19c60*/  S2R R2, SR_TID.X ;  /* 0x0000000000027919 */ /* 0x000ee20000002100 */
[----:B------:R-:W-:Y:S01]  /*19c70*/  BSSY B0, `(.L_x_14147) ;  /* 0x000000a000007945 */ /* 0x000fe20003800000 */
[----:B------:R-:W-:Y:S02]  /*19c80*/  IMAD.MOV.U32 R12, RZ, RZ, RZ ;  /* 0x000000ffff0c7224 */ /* 0x000fe400078e00ff */
[----:B-1----:R-:W-:Y:S02]  /*19c90*/  IMAD.MOV.U32 R11, RZ, RZ, 0x1f ;  /* 0x0000001fff0b7424 */ /* 0x002fe400078e00ff */
[----:B------:R-:W-:Y:S01]  /*19ca0*/  IMAD.MOV.U32 R15, RZ, RZ, -0x1 ;  /* 0xffffffffff0f7424 */ /* 0x000fe200078e00ff */
[----:B---3--:R-:W-:-:S04]  /*19cb0*/  SHF.R.U32.HI R2, RZ, 0x5, R2 ;  /* 0x00000005ff027819 */ /* 0x008fc80000011602 */
[----:B------:R-:W-:-:S05]  /*19cc0*/  LOP3.LUT R2, R2, 0x3, RZ, 0xc0, !PT ;  /* 0x0000000302027812 */ /* 0x000fca00078ec0ff */
[----:B------:R-:W-:-:S07]  /*19cd0*/  IMAD.MOV.U32 R13, RZ, RZ, R2 ;  /* 0x000000ffff0d7224 */ /* 0x000fce00078e0002 */
[----:B0-2---:R-:W-:Y:S05]  /*19ce0*/  WARPSYNC.COLLECTIVE R15, `(.L_x_14148) ;  /* 0x000000000f087348 */ /* 0x005fea0003c00000 */
[----:B------:R1:W3:Y:S02]  /*19cf0*/  SHFL.IDX P6, R14, R13, R12, R11 ;  /* 0x0000000c0d0e7389 */ /* 0x0002e400000c000b */
[----:B0123--:R-:W-:Y:S01]  /*19d00*/  ENDCOLLECTIVE ;  /* 0x000000000000791b */ /* 0x00ffe20003800000 */
.L_x_14148:
[----:B------:R-:W-:Y:S05]  /*19d10*/  BSYNC B0 ;  /* 0x0000000000007941 */ /* 0x000fea0003800000 */
.L_x_14147:
[----:B------:R-:W-:Y:S05]  /*19d20*/  BRA `(.L_x_14149) ;  /* 0xffffffd400287947 */ /* 0x000fea000383ffff */
.L_x_14061:
[----:B------:R-:W-:Y:S01]  /*19d30*/  BSSY B1, `(.L_x_14150) ;  /* 0x0000006000017945 */ /* 0x000fe20003800000 */
[----:B------:R-:W-:-:S07]  /*19d40*/  IMAD.MOV.U32 R15, RZ, RZ, -0x1 ;  /* 0xffffffffff0f7424 */ /* 0x000fce00078e00ff */
[----:B012---:R-:W-:Y:S05]  /*19d50*/  WARPSYNC.COLLECTIVE R15, `(.L_x_14151) ;  /* 0x000000000f0c7348 */ /* 0x007fea0003c00000 */
[----:B------:R-:W-:Y:S02]  /*19d60*/  ELECT P6, UR62, PT ;  /* 0x00000000003e782f */ /* 0x000fe400038c0000 */
[----:B------:R-:W-:Y:S01]  /*19d70*/  MOV R14, UR62 ;  /* 0x0000003e000e7c02 */ /* 0x000fe20008000f00 */
[----:B012---:R-:W-:Y:S10]  /*19d80*/  ENDCOLLECTIVE ;  /* 0x000000000000791b */ /* 0x007ff40003800000 */
.L_x_14151:
[----:B------:R-:W-:Y:S05]  /*19d90*/  BSYNC B1 ;  /* 0x0000000000017941 */ /* 0x000fea0003800000 */
.L_x_14150:
[----:B------:R-:W-:Y:S05]  /*19da0*/  BRA `(.L_x_14152) ;  /* 0xffffffd400207947 */ /* 0x000fea000383ffff */
.L_x_14063:
[----:B--2---:R2:W3:Y:S02]  /*19db0*/  SYNCS.PHASECHK.TRANS64.TRYWAIT P1, [R4+URZ+0x13240], R3 ;  /* 0x01324003040075a7 */ /* 0x0044e4000802017f */
[----:B---3--:R-:W-:Y:S05]  /*19dc0*/  @!P1 NANOSLEEP.SYNCS 0x989680 ;  /* 0x009896800000995d */ /* 0x008fea0003900000 */
[----:B------:R-:W3:Y:S02]  /*19dd0*/  @!P1 SYNCS.PHASECHK.TRANS64 P1, [R4+URZ+0x13240], R3 ;  /* 0x01324003040095a7 */ /* 0x000ee4000802007f */
[----:B---3--:R-:W-:Y:S05]  /*19de0*/  @!P1 BRA `(.L_x_14063) ;  /* 0xfffffffc00f09947 */ /* 0x008fea000383ffff */
[----:B------:R-:W-:Y:S05]  /*19df0*/  BRA `(.L_x_14153) ;  /* 0xffffffd400487947 */ /* 0x000fea000383ffff */
.L_x_14065:
[----:B---3--:R3:W4:Y:S02]  /*19e00*/  SYNCS.PHASECHK.TRANS64.TRYWAIT P1, [R5+URZ+0x13240], R0 ;  /* 0x01324000050075a7 */ /* 0x008724000802017f */
[----:B----4-:R-:W-:Y:S05]  /*19e10*/  @!P1 NANOSLEEP.SYNCS 0x989680 ;  /* 0x009896800000995d */ /* 0x010fea0003900000 */
[----:B------:R-:W4:Y:S02]  /*19e20*/  @!P1 SYNCS.PHASECHK.TRANS64 P1, [R5+URZ+0x13240], R0 ;  /* 0x01324000050095a7 */ /* 0x000f24000802007f */
[----:B----4-:R-:W-:Y:S05]  /*19e30*/  @!P1 BRA `(.L_x_14065) ;  /* 0xfffffffc00f09947 */ /* 0x010fea000383ffff */
[----:B------:R-:W-:Y:S05]  /*19e40*/  BRA `(.L_x_14154) ;  /* 0xffffffd400587947 */ /* 0x000fea000383ffff */
.L_x_14067:
[----:B----4-:R4:W0:Y:S02]  /*19e50*/  SYNCS.PHASECHK.TRANS64.TRYWAIT P1, [R4+URZ+0x13260], R3 ;  /* 0x01326003040075a7 */ /* 0x010824000802017f */
[----:B0-----:R-:W-:Y:S05]  /*19e60*/  @!P1 NANOSLEEP.SYNCS 0x989680 ;  /* 0x009896800000995d */ /* 0x001fea0003900000 */
[----:B------:R-:W0:Y:S02]  /*19e70*/  @!P1 SYNCS.PHASECHK.TRANS64 P1, [R4+URZ+0x13260], R3 ;  /* 0x01326003040095a7 */ /* 0x000e24000802007f */
[----:B0-----:R-:W-:Y:S05]  /*19e80*/  @!P1 BRA `(.L_x_14067) ;  /* 0xfffffffc00f09947 */ /* 0x001fea000383ffff */
[----:B------:R-:W-:Y:S05]  /*19e90*/  BRA `(.L_x_14155) ;  /* 0xffffffd400547947 */ /* 0x000fea000383ffff */
.L_x_14069:
[----:B------:R0:W0:Y:S02]  /*19ea0*/  SYNCS.PHASECHK.TRANS64.TRYWAIT P1, [R5+URZ+0x13260], R0 ;  /* 0x01326000050075a7 */ /* 0x000024000802017f */
[----:B0-----:R-:W-:Y:S05]  /*19eb0*/  @!P1 NANOSLEEP.SYNCS 0x989680 ;  /* 0x009896800000995d */ /* 0x001fea0003900000 */
[----:B------:R-:W0:Y:S02]  /*19ec0*/  @!P1 SYNCS.PHASECHK.TRANS64 P1, [R5+URZ+0x13260], R0 ;  /* 0x01326000050095a7 */ /* 0x000e24000802007f */
[----:B0-----:R-:W-:Y:S05]  /*19ed0*/  @!P1 BRA `(.L_x_14069) ;  /* 0xfffffffc00f09947 */ /* 0x001fea000383ffff */
[----:B------:R-:W-:Y:S05]  /*19ee0*/  BRA `(.L_x_14156) ;  /* 0xffffffd400507947 */ /* 0x000fea000383ffff */
.L_x_14071:
[----:B------:R0:W0:Y:S02]  /*19ef0*/  SYNCS.PHASECHK.TRANS64.TRYWAIT P1, [R4+URZ+0x13280], R3 ;  /* 0x01328003040075a7 */ /* 0x000024000802017f */
[----:B0-----:R-:W-:Y:S05]  /*19f00*/  @!P1 NANOSLEEP.SYNCS 0x989680 ;  /* 0x009896800000995d */ /* 0x001fea0003900000 */
[----:B------:R-:W0:Y:S02]  /*19f10*/  @!P1 SYNCS.PHASECHK.TRANS64 P1, [R4+URZ+0x13280], R3 ;  /* 0x01328003040095a7 */ /* 0x000e24000802007f */
[----:B0-----:R-:W-:Y:S05]  /*19f20*/  @!P1 BRA `(.L_x_14071) ;  /* 0xfffffffc00f09947 */ /* 0x001fea000383ffff */
[----:B------:R-:W-:Y:S05]  /*19f30*/  BRA `(.L_x_14157) ;  /* 0xffffffd4004c7947 */ /* 0x000fea000383ffff */
.L_x_14158:
        /* <DEDUP_REMOVED lines=12> */
.L_x_15864:


//--------------------- .text._ZN7cutlass13device_kernelIN5flash11enable_sm90INS1_16FlashAttnFwdSm90INS1_25CollectiveMainloopFwdSm90ILi2EN4cute5tupleIJNS5_1CILi1EEES8_S8_EEENS6_IJNS7_ILi192EEENS7_ILi160EEENS7_ILi64EEEEEELi64ENS_12float_e4m3_tEfNS_4arch4Sm90ELb0ELb1ELb0ELb1ELb1ELb0ELb0ELb1ELb1ELb1ELb0ELb0EEENS1_21CollectiveEpilogueFwdINS6_IJSA_SC_SB_EEES9_NS_10bfloat16_tESG_Li384ELb1ELb1ELb0ELb1EEENS1_36VarlenDynamicPersistentTileSchedulerILi192ELi160ELi384ELi128ELb0ELb1ELb1ELb1ELb0ELb1EEEEEEEEEvNT_6ParamsE --------------------------
	.section	.text._ZN7cutlass13device_kernelIN5flash11enable_sm90INS1_16FlashAttnFwdSm90INS1_25CollectiveMainloopFwdSm90ILi2EN4cute5tupleIJNS5_1CILi1EEES8_S8_EEENS6_IJNS7_ILi192EEENS7_ILi160EEENS7_ILi64EEEEEELi64ENS_12float_e4m3_tEfNS_4arch4Sm90ELb0ELb1ELb0ELb1ELb1ELb0ELb0ELb1ELb1ELb1ELb0ELb0EEENS1_21CollectiveEpilogueFwdINS6_IJSA_SC_SB_EEES9_NS_10bfloat16_tESG_Li384ELb1ELb1ELb0ELb1EEENS1_36VarlenDynamicPersistentTileSchedulerILi192ELi160ELi384ELi128ELb0ELb1ELb1ELb1ELb0ELb1EEEEEEEEEvNT_6ParamsE,"ax",@progbits
	.align	128
.text._ZN7cutlass13device_kernelIN5flash11enable_sm90INS1_16FlashAttnFwdSm90INS1_25CollectiveMainloopFwdSm90ILi2EN4cute5tupleIJNS5_1CILi1EEES8_S8_EEENS6_IJNS7_ILi192EEENS7_ILi160EEENS7_ILi64EEEEEELi64ENS_12float_e4m3_tEfNS_4arch4Sm90ELb0ELb1ELb0ELb1ELb1ELb0ELb0ELb1ELb1ELb1ELb0ELb0EEENS1_21CollectiveEpilogueFwdINS6_IJSA_SC_SB_EEES9_NS_10bfloat16_tESG_Li384ELb1ELb1ELb0ELb1EEENS1_36VarlenDynamicPersistentTileSchedulerILi192ELi160ELi384ELi128ELb0ELb1ELb1ELb1ELb0ELb1EEEEEEEEEvNT_6ParamsE:
        .type           _ZN7cutlass13device_kernelIN5flash11enable_sm90INS1_16FlashAttnFwdSm90INS1_25CollectiveMainloopFwdSm90ILi2EN4cute5tupleIJNS5_1CILi1EEES8_S8_EEENS6_IJNS7_ILi192EEENS7_ILi160EEENS7_ILi64EEEEEELi64ENS_12float_e4m3_tEfNS_4arch4Sm90ELb0ELb1ELb0ELb1ELb1ELb0ELb0ELb1ELb1ELb1ELb0ELb0EEENS1_21CollectiveEpilogueFwdINS6_IJSA_SC_SB_EEES9_NS_10bfloat16_tESG_Li384ELb1ELb1ELb0ELb1EEENS1_36VarlenDynamicPersistentTileSchedulerILi192ELi160ELi384ELi128ELb0ELb1ELb1ELb1ELb0ELb1EEEEEEEEEvNT_6ParamsE,@function
        .size           _ZN7cutlass13device_kernelIN5flash11enable_sm90INS1_16FlashAttnFwdSm90INS1_25CollectiveMainloopFwdSm90ILi2EN4cute5tupleIJNS5_1CILi1EEES8_S8_EEENS6_IJNS7_ILi192EEENS7_ILi160EEENS7_ILi64EEEEEELi64ENS_12float_e4m3_tEfNS_4arch4Sm90ELb0ELb1ELb0ELb1ELb1ELb0ELb0ELb1ELb1ELb1ELb0ELb0EEENS1_21CollectiveEpilogueFwdINS6_IJSA_SC_SB_EEES9_NS_10bfloat16_tESG_Li384ELb1ELb1ELb0ELb1EEENS1_36VarlenDynamicPersistentTileSchedulerILi192ELi160ELi384ELi128ELb0ELb1ELb1ELb1ELb0ELb1EEEEEEEEEvNT_6ParamsE,(.L_x_15865 - _ZN7cutlass13device_kernelIN5flash11enable_sm90INS1_16FlashAttnFwdSm90INS1_25CollectiveMainloopFwdSm90ILi2EN4cute5tupleIJNS5_1CILi1EEES8_S8_EEENS6_IJNS7_ILi192EEENS7_ILi160EEENS7_ILi64EEEEEELi64ENS_12float_e4m3_tEfNS_4arch4Sm90ELb0ELb1ELb0ELb1ELb1ELb0ELb0ELb1ELb1ELb1ELb0ELb0EEENS1_21CollectiveEpilogueFwdINS6_IJSA_SC_SB_EEES9_NS_10bfloat16_tESG_Li384ELb1ELb1ELb0ELb1EEENS1_36VarlenDynamicPersistentTileSchedulerILi192ELi160ELi384ELi128ELb0ELb1ELb1ELb1ELb0ELb1EEEEEEEEEvNT_6ParamsE)
        .other          _ZN7cutlass13device_kernelIN5flash11enable_sm90INS1_16FlashAttnFwdSm90INS1_25CollectiveMainloopFwdSm90ILi2EN4cute5tupleIJNS5_1CILi1EEES8_S8_EEENS6_IJNS7_ILi192EEENS7_ILi160EEENS7_ILi64EEEEEELi64ENS_12float_e4m3_tEfNS_4arch4Sm90ELb0ELb1ELb0ELb1ELb1ELb0ELb0ELb1ELb1ELb1ELb0ELb0EEENS1_21CollectiveEpilogueFwdINS6_IJSA_SC_SB_EEES9_NS_10bfloat16_tESG_Li384ELb1ELb1ELb0ELb1EEENS1_36VarlenDynamicPersistentTileSchedulerILi192ELi160ELi384ELi128ELb0ELb1ELb1ELb1ELb0ELb1EEEEEEEEEvNT_6ParamsE,@"STO_CUDA_ENTRY STV_DEFAULT"
_ZN7cutlass13device_kernelIN5flash11enable_sm90INS1_16FlashAttnFwdSm90INS1_25CollectiveMainloopFwdSm90ILi2EN4cute5tupleIJNS5_1CILi1EEES8_S8_EEENS6_IJNS7_ILi192EEENS7_ILi160EEENS7_ILi64EEEEEELi64ENS_12float_e4m3_tEfNS_4arch4Sm90ELb0ELb1ELb0ELb1ELb1ELb0ELb0ELb1ELb1ELb1ELb0ELb0EEENS1_21CollectiveEpilogueFwdINS6_IJSA_SC_SB_EEES9_NS_10bfloat16_tESG_Li384ELb1ELb1ELb0ELb1EEENS1_36VarlenDynamicPersistentTileSchedulerILi192ELi160ELi384ELi128ELb0ELb1ELb1ELb1ELb0ELb1EEEEEEEEEvNT_6ParamsE:
        /* <DEDUP_REMOVED lines=45> */
.L_x_14159:
        /* <DEDUP_REMOVED lines=22> */
.L_x_14160:
        /* <DEDUP_REMOVED lines=18> */
.L_x_14161:
        /* <DEDUP_REMOVED lines=22> */
.L_x_14162:
        /* <DEDUP_REMOVED lines=24> */
.L_x_14163:
        /* <DEDUP_REMOVED lines=8> */
.L_x_14165:
        /* <DEDUP_REMOVED lines=28> */
[----:B------:R-:W-:Y:S01]  /*0a70*/  IMAD.SHL.U32 R5, R4, 0x20, RZ ;  /* 0x0000002004057824 */ /* 0x000fe200078e00ff */
[CC--:B------:R-:W-:Y:S01]  /*0a80*/  LEA.HI R11, R0.reuse, R13.reuse, RZ, 0x2 ;  /* 0x0000000d000b7211 */ /* 0x0c0fe200078f10ff */
[----:B------:R-:W-:Y:S01]  /*0a90*/  IMAD.IADD R12, R13, 0x1, -R3 ;  /* 0x000000010d0c7824 */ /* 0x000fe200078e0a03 */
[----:B------:R-:W-:Y:S01]  /*0aa0*/  LEA.HI R3, R0, R13, RZ, 0x4 ;  /* 0x0000000d00037211 */ /* 0x000fe200078f20ff */
[----:B------:R-:W-:Y:S01]  /*0ab0*/  IMAD.HI R2, R14, 0x55555556, RZ ;  /* 0x555555560e027827 */ /* 0x000fe200078e02ff */
[----:B------:R-:W-:-:S02]  /*0ac0*/  LOP3.LUT R5, R5, 0xfffffc00, RZ, 0xc0, !PT ;  /* 0xfffffc0005057812 */ /* 0x000fc400078ec0ff */
[----:B------:R-:W-:Y:S02]  /*0ad0*/  SHF.R.S32.HI R7, RZ, 0x1f, R12 ;  /* 0x0000001fff077819 */ /* 0x000fe4000001140c */
[----:B------:R-:W-:Y:S02]  /*0ae0*/  SHF.R.S32.HI R6, RZ, 0x4, R3 ;  /* 0x00000004ff067819 */ /* 0x000fe40000011403 */
[----:B------:R-:W-:Y:S02]  /*0af0*/  LEA.HI R8, R7, R12, RZ, 0x2 ;  /* 0x0000000c07087211 */ /* 0x000fe400078f10ff */
[----:B------:R-:W-:Y:S02]  /*0b00*/  LOP3.LUT R4, R3, 0x3fffff0, RZ, 0xc0, !PT ;  /* 0x03fffff003047812 */ /* 0x000fe400078ec0ff */
[--C-:B------:R-:W-:Y:S02]  /*0b10*/  SHF.R.S32.HI R9, RZ, 0x2, R8.reuse ;  /* 0x00000002ff097819 */ /* 0x100fe40000011408 */
[----:B------:R-:W-:Y:S01]  /*0b20*/  SHF.R.S32.HI R10, RZ, 0x1f, R8 ;  /* 0x0000001fff0a7819 */ /* 0x000fe20000011408 */
[----:B------:R-:W-:Y:S01]  /*0b30*/  IMAD.IADD R4, R13, 0x1, -R4 ;  /* 0x000000010d047824 */ /* 0x000fe200078e0a04 */
[----:B------:R-:W-:-:S02]  /*0b40*/  LEA.HI R3, R3, R6, RZ, 0x1 ;  /* 0x0000000603037211 */ /* 0x000fc400078f08ff */
[----:B------:R-:W-:Y:S01]  /*0b50*/  LEA.HI R10, R10, R9, RZ, 0x3 ;  /* 0x000000090a0a7211 */ /* 0x000fe200078f18ff */
[----:B------:R-:W-:Y:S01]  /*0b60*/  IMAD R4, R4, 0x40, R5 ;  /* 0x0000004004047824 */ /* 0x000fe200078e0205 */
        /* <DEDUP_REMOVED lines=8> */
[----:B------:R-:W-:Y:S01]  /*0bf0*/  IMAD R2, R2, -0x3, R14 ;  /* 0xfffffffd02027824 */ /* 0x000fe200078e020e */
[----:B------:R-:W-:Y:S01]  /*0c00*/  LEA.HI R0, R0, R13, RZ, 0x3 ;  /* 0x0000000d00007211 */ /* 0x000fe200078f18ff */
[----:B------:R-:W-:Y:S01]  /*0c10*/  IMAD R7, R7, 0x10, R10 ;  /* 0x0000001007077824 */ /* 0x000fe200078e020a */
[----:B------:R-:W-:Y:S01]  /*0c20*/  LOP3.LUT R19, R8, 0x7ffffffc, RZ, 0xc0, !PT ;  /* 0x7ffffffc08137812 */ /* 0x000fe200078ec0ff */
[----:B------:R-:W-:Y:S01]  /*0c30*/  IMAD R3, R3, 0x8, R4 ;  /* 0x0000000803037824 */ /* 0x000fe200078e0204 */
[----:B------:R-:W-:Y:S01]  /*0c40*/  LOP3.LUT R23, R0, 0xfffffff8, RZ, 0xc0, !PT ;  /* 0xfffffff800177812 */ /* 0x000fe200078ec0ff */
[----:B------:R-:W-:Y:S01]  /*0c50*/  IMAD R2, R2, 0x40, R7 ;  /* 0x0000004002027824 */ /* 0x000fe200078e0207 */
[----:B------:R-:W-:Y:S01]  /*0c60*/  SHF.R.S32.HI R157, RZ, 0x3, R0 ;  /* 0x00000003ff9d7819 */ /* 0x000fe20000011400 */
[C---:B------:R-:W-:Y:S01]  /*0c70*/  IMAD.IADD R11, R13.reuse, 0x1, -R11 ;  /* 0x000000010d0b7824 */ /* 0x040fe200078e0a0b */
[----:B------:R0:W-:Y:S01]  /*0c80*/  STL [R1+0x10], R3 ;  /* 0x0000100301007387 */ /* 0x0001e20000100800 */
[----:B------:R-:W-:-:S02]  /*0c90*/  IMAD.IADD R23, R13, 0x1, -R23 ;  /* 0x000000010d177824 */ /* 0x000fc400078e0a17 */
[----:B------:R-:W-:Y:S01]  /*0ca0*/  IMAD.IADD R19, R12, 0x1, -R19 ;  /* 0x000000010c137824 */ /* 0x000fe200078e0a13 */
[----:B------:R0:W-:Y:S01]  /*0cb0*/  STL [R1+0xc], R2 ;  /* 0x00000c0201007387 */ /* 0x0001e20000100800 */
[----:B------:R-:W-:Y:S01]  /*0cc0*/  LEA.HI R5, R11, R11, RZ, 0x1 ;  /* 0x0000000b0b057211 */ /* 0x000fe200078f08ff */
[----:B------:R-:W-:-:S03]  /*0cd0*/  IMAD.SHL.U32 R156, R23, 0x8, RZ ;  /* 0x00000008179c7824 */ /* 0x000fc600078e00ff */
[----:B------:R-:W-:-:S05]  /*0ce0*/  LOP3.LUT R6, R5, 0x1ffffffe, RZ, 0xc0, !PT ;  /* 0x1ffffffe05067812 */ /* 0x000fca00078ec0ff */
[----:B------:R-:W-:-:S04]  /*0cf0*/  IMAD.IADD R6, R11, 0x1, -R6 ;  /* 0x000000010b067824 */ /* 0x000fc800078e0a06 */
[----:B0-----:R-:W-:-:S07]  /*0d00*/  IMAD R22, R6, 0x8, R2 ;  /* 0x0000000806167824 */ /* 0x001fce00078e0202 */
.L_x_14261:
[----:B------:R-:W-:Y:S01]  /*0d10*/  ULDC.64 UR6, c[0x0][0xa28] ;  /* 0x00028a0000067ab9 */ /* 0x000fe20000000a00 */
[----:B------:R-:W-:Y:S01]  /*0d20*/  IMAD.MOV.U32 R0, RZ, RZ, RZ ;  /* 0x000000ffff007224 */ /* 0x000fe200078e00ff */
        /* <DEDUP_REMOVED lines=11> */
[----:B012---:R-:W-:Y:S02]  /*0de0*/  IMAD.U32 R4, RZ, RZ, UR6 ;  /* 0x00000006ff047e24 */ /* 0x007fe4000f8e00ff */
[----:B------:R-:W-:Y:S01]  /*0df0*/  IMAD.U32 R5, RZ, RZ, UR7 ;  /* 0x00000007ff057e24 */ /* 0x000fe2000f8e00ff */
[----:B------:R-:W-:-:S04]  /*0e00*/  @UP1 UIMAD.WIDE UR6, UR48, 0x4, UR8 ;  /* 0x00000004300618a5 */ /* 0x000fc8000f8e0208 */
[----:B-----5:R0:W5:Y:S02]  /*0e10*/  @P0 LDG.E R0, desc[UR50][R4.64] ;  /* 0x0000003204000981 */ /* 0x020164000c1e1900 */
        /* <DEDUP_REMOVED lines=12> */
[----:B0-----:R-:W-:-:S12]  /*0ee0*/  @P2 BRA `(.L_x_14166) ;  /* 0x0000000000302947 */ /* 0x001fd80003800000 */
        /* <DEDUP_REMOVED lines=12> */
.L_x_14166:
        /* <DEDUP_REMOVED lines=10> */
.L_x_14167:
        /* <DEDUP_REMOVED lines=11> */
.L_x_14168:
        /* <DEDUP_REMOVED lines=47> */
[----:B------:R-:W-:Y:S01]  /*13f0*/  UIMAD UR41, UR5, 0xc0, URZ ;  /* 0x000000c0052978a4 */ /* 0x000fe2000f8e023f */
[----:B---3--:R-:W-:Y:S01]  /*1400*/  ISETP.GE.AND P2, PT, R13, 0x1, PT ;  /* 0x000000010d00780c */ /* 0x008fe20003f46270 */
[----:B-----5:R-:W-:Y:S01]  /*1410*/  IMAD.IADD R17, R17, 0x1, -R0 ;  /* 0x0000000111117824 */ /* 0x020fe200078e0a00 */
[----:B------:R-:W-:Y:S01]  /*1420*/  ULDC UR5, c[0x0][0x988] ;  /* 0x0002620000057ab9 */ /* 0x000fe20000000800 */
[----:B------:R-:W-:Y:S01]  /*1430*/  UIADD3 UR4, UR41, 0xbf, URZ ;  /* 0x000000bf29047890 */ /* 0x000fe2000fffe03f */
[----:B------:R-:W-:-:S02]  /*1440*/  LOP3.LUT R2, R2, 0xffffffef, RZ, 0xc0, !PT ;  /* 0xffffffef02027812 */ /* 0x000fc400078ec0ff */
[----:B0-----:R-:W-:-:S05]  /*1450*/  IADD3 R0, R17, 0x1, -R18 ;  /* 0x0000000111007810 */ /* 0x001fca0007ffe812 */
[----:B------:R-:W1:Y:S01]  /*1460*/  @P3 LDC R9, c[0x0][0x44c] ;  /* 0x00011300ff093b82 */ /* 0x000e620000000800 */
[----:B------:R-:W-:-:S04]  /*1470*/  @P3 LOP3.LUT R2, R2, 0x10, RZ, 0xfc, !PT ;  /* 0x0000001002023812 */ /* 0x000fc800078efcff */
[----:B------:R-:W-:-:S03]  /*1480*/  LOP3.LUT R2, R2, 0xfffffff7, RZ, 0xc0, !PT ;  /* 0xfffffff702027812 */ /* 0x000fc600078ec0ff */
[----:B------:R-:W0:Y:S01]  /*1490*/  @P3 LDC R11, c[0x0][0x450] ;  /* 0x00011400ff0b3b82 */ /* 0x000e220000000800 */
[----:B------:R-:W-:Y:S01]  /*14a0*/  @P2 LOP3.LUT R2, R2, 0x8, RZ, 0xfc, !PT ;  /* 0x0000000802022812 */ /* 0x000fe200078efcff */
[----:B-1----:R-:W-:-:S04]  /*14b0*/  @P3 IMAD.HI.U32 R4, R9, UR4, RZ ;  /* 0x0000000409043c27 */ /* 0x002fc8000f8e00ff */
[----:B----4-:R-:W-:-:S04]  /*14c0*/  FMUL.FTZ R3, R8, R3 ;  /* 0x0000000308037220 */ /* 0x010fc80000410000 */
[----:B------:R-:W-:Y:S01]  /*14d0*/  FMUL.FTZ R5, R3, UR5 ;  /* 0x0000000503057c20 */ /* 0x000fe20008410000 */
[----:B------:R-:W-:Y:S01]  /*14e0*/  IMAD.U32 R3, RZ, RZ, UR4 ;  /* 0x00000004ff037e24 */ /* 0x000fe2000f8e00ff */
[----:B0-----:R-:W-:-:S03]  /*14f0*/  @P3 SHF.R.U32.HI R3, RZ, R11, R4 ;  /* 0x0000000bff033219 */ /* 0x001fc60000011604 */
[----:B------:R-:W-:Y:S02]  /*1500*/  R2UR UR42, R5 ;  /* 0x00000000052a72ca */ /* 0x000fe400000e0000 */
[----:B------:R-:W-:-:S04]  /*1510*/  IMAD.IADD R7, R0, 0x1, R3 ;  /* 0x0000000100077824 */ /* 0x000fc800078e0203 */
[----:B------:R-:W-:Y:S01]  /*1520*/  IMAD.IADD R0, R7, 0x1, R12 ;  /* 0x0000000107007824 */ /* 0x000fe200078e020c */
[----:B------:R-:W-:Y:S08]  /*1530*/  @!P2 BRA `(.L_x_14169) ;  /* 0x000000000040a947 */ /* 0x000ff00003800000 */
        /* <DEDUP_REMOVED lines=10> */
.L_x_14170:
[----:B------:R-:W-:-:S13]  /*15e0*/  ISETP.NE.AND P0, PT, R13, 0x1, PT ;  /* 0x000000010d00780c */ /* 0x000fda0003f05270 */
[----:B------:R-:W0:Y:S02]  /*15f0*/  @P0 LDC.64 R4, c[0x0][0x9e8] ;  /* 0x00027a00ff040b82 */ /* 0x000e240000000a00 */
[----:B0-----:R-:W-:-:S05]  /*1600*/  @P0 IMAD.HI.U32 R4, R3, R4, RZ ;  /* 0x0000000403040227 */ /* 0x001fca00078e00ff */
[----:B------:R-:W-:-:S07]  /*1610*/  @P0 SHF.R.U32.HI R3, RZ, R5, R4 ;  /* 0x00000005ff030219 */ /* 0x000fce0000011604 */
.L_x_14171:
[----:B------:R-:W-:-:S05]  /*1620*/  IMAD R3, R3, R13, R13 ;  /* 0x0000000d03037224 */ /* 0x000fca00078e020d */
[----:B------:R-:W-:-:S07]  /*1630*/  VIMNMX R0, R0, R3, PT ;  /* 0x0000000300007248 */ /* 0x000fce0003fe0100 */
.L_x_14169:
[----:B------:R-:W0:Y:S01]  /*1640*/  @P3 LDC R5, c[0x0][0x44c] ;  /* 0x00011300ff053b82 */ /* 0x000e220000000800 */
[----:B------:R-:W-:Y:S01]  /*1650*/  IMAD.U32 R4, RZ, RZ, UR41 ;  /* 0x00000029ff047e24 */ /* 0x000fe2000f8e00ff */
[----:B------:R-:W-:Y:S01]  /*1660*/  ULDC UR4, c[0x0][0x9dc] ;  /* 0x0002770000047ab9 */ /* 0x000fe20000000800 */
[----:B------:R-:W-:Y:S02]  /*1670*/  VIADD R3, R0, 0x9f ;  /* 0x0000009f00037836 */ /* 0x000fe40000000000 */
[C---:B------:R-:W-:Y:S02]  /*1680*/  IMAD.IADD R105, R17.reuse, 0x1, -R18 ;  /* 0x0000000111697824 */ /* 0x040fe400078e0a12 */
[----:B------:R-:W-:Y:S01]  /*1690*/  VIADD R0, R17, 0x9f ;  /* 0x0000009f11007836 */ /* 0x000fe20000000000 */
        /* <DEDUP_REMOVED lines=23> */
.L_x_14173:
[----:B------:R-:W-:-:S13]  /*1810*/  ISETP.NE.AND P0, PT, R13, 0x1, PT ;  /* 0x000000010d00780c */ /* 0x000fda0003f05270 */
[----:B------:R-:W0:Y:S02]  /*1820*/  @P0 LDC.64 R4, c[0x0][0x9e8] ;  /* 0x00027a00ff040b82 */ /* 0x000e240000000a00 */
[----:B0-----:R-:W-:-:S05]  /*1830*/  @P0 IMAD.HI.U32 R0, R6, R4, RZ ;  /* 0x0000000406000227 */ /* 0x001fca00078e00ff */
[----:B------:R-:W-:-:S07]  /*1840*/  @P0 SHF.R.U32.HI R6, RZ, R5, R0 ;  /* 0x00000005ff060219 */ /* 0x000fce0000011600 */
.L_x_14174:
[----:B------:R-:W-:-:S05]  /*1850*/  IMAD R6, R6, R13, RZ ;  /* 0x0000000d06067224 */ /* 0x000fca00078e02ff */
[----:B------:R-:W-:-:S13]  /*1860*/  R2UR UR5, R6 ;  /* 0x00000000060572ca */ /* 0x000fda00000e0000 */
[----:B------:R-:W-:-:S04]  /*1870*/  UISETP.LT.AND UP0, UPT, UR4, UR5, UPT ;  /* 0x000000050400728c */ /* 0x000fc8000bf01270 */
[----:B------:R-:W-:-:S12]  /*1880*/  USEL UR4, UR4, UR5, !UP0 ;  /* 0x0000000504047287 */ /* 0x000fd8000c000000 */
.L_x_14172:
        /* <DEDUP_REMOVED lines=62> */
.L_x_14176:
        /* <DEDUP_REMOVED lines=9> */
.L_x_14369:
[----:B------:R-:W-:Y:S05]  /*1d00*/  @!P0 BRA `(.L_x_14178) ;  /* 0x0000000000048947 */ /* 0x000fea0003800000 */
[----:B------:R-:W-:Y:S01]  /*1d10*/  BPT.TRAP 0x1 ;  /* 0x000000040000795c */ /* 0x000fe20000300000 */
.L_x_14178:
[----:B0-----:R-:W-:Y:S02]  /*1d20*/  IMAD.U32 R3, RZ, RZ, UR37 ;  /* 0x00000025ff037e24 */ /* 0x001fe4000f8e00ff */
[----:B------:R-:W-:-:S03]  /*1d30*/  IMAD.U32 R0, RZ, RZ, UR36 ;  /* 0x00000024ff007e24 */ /* 0x000fc6000f8e00ff */
[----:B------:R-:W-:Y:S02]  /*1d40*/  LEA R3, R3, UR45, 0x3 ;  /* 0x0000002d03037c11 */ /* 0x000fe4000f8e18ff */
[----:B------:R-:W-:-:S04]  /*1d50*/  SHF.L.U32 R0, R0, 0x1f, RZ ;  /* 0x0000001f00007819 */ /* 0x000fc800000006ff */
[----:B------:R0:W1:Y:S01]  /*1d60*/  SYNCS.PHASECHK.TRANS64.TRYWAIT P1, [R3+URZ+0x13230], R0 ;  /* 0x01323000030075a7 */ /* 0x000062000802017f */
[----:B------:R-:W-:Y:S05]  /*1d70*/  @!P0 BRA `(.L_x_14179) ;  /* 0x0000000000048947 */ /* 0x000fea0003800000 */
[----:B------:R-:W-:Y:S01]  /*1d80*/  BPT.TRAP 0x1 ;  /* 0x000000040000795c */ /* 0x000fe20000300000 */
.L_x_14179:
[----:B-1----:R-:W-:Y:S05]  /*1d90*/  @P1 BRA `(.L_x_14180) ;  /* 0x0000000000081947 */ /* 0x002fea0003800000 */
[----:B------:R-:W1:Y:S02]  /*1da0*/  SYNCS.PHASECHK.TRANS64.TRYWAIT P1, [R3+URZ+0x13230], R0 ;  /* 0x01323000030075a7 */ /* 0x000e64000802017f */
[----:B-1----:R-:W-:Y:S05]  /*1db0*/  @!P1 BRA `(.L_x_14181) ;  /* 0x0000017000c09947 */ /* 0x002fea0003800000 */
.L_x_14180:
        /* <DEDUP_REMOVED lines=73> */
.L_x_14182:
[----:B------:R-:W2:Y:S01]  /*2250*/  LDC R107, c[0x0][0x448] ;  /* 0x00011200ff6b7b82 */ /* 0x000ea20000000800 */
[----:B------:R-:W-:Y:S01]  /*2260*/  VIADD R5, R22, UR41 ;  /* 0x0000002916057c36 */ /* 0x000fe20008000000 */
[----:B------:R-:W-:Y:S01]  /*2270*/  R2UR UR6, R3 ;  /* 0x00000000030672ca */ /* 0x000fe200000e0000 */
[----:B01----:R-:W-:Y:S01]  /*2280*/  IMAD.MOV.U32 R3, RZ, RZ, -0xa0 ;  /* 0xffffff60ff037424 */ /* 0x003fe200078e00ff */
[----:B------:R-:W-:Y:S01]  /*2290*/  LOP3.LUT P1, RZ, R2, 0x8, RZ, 0xc0, !PT ;  /* 0x0000000802ff7812 */ /* 0x000fe2000782c0ff */
[----:B------:R-:W-:Y:S01]  /*22a0*/  ULDC UR21, c[0x0][0x9dc] ;  /* 0x0002770000157ab9 */ /* 0x000fe20000000800 */
[----:B------:R-:W-:Y:S01]  /*22b0*/  ULDC UR7, c[0x0][0x9e0] ;  /* 0x0002780000077ab9 */ /* 0x000fe20000000800 */
[----:B------:R-:W-:-:S04]  /*22c0*/  IMAD R8, R104, R3, 0xa1 ;  /* 0x000000a168087424 */ /* 0x000fc800078e0203 */
[----:B------:R-:W-:-:S04]  /*22d0*/  IMAD R9, R19, -0x2, R8 ;  /* 0xfffffffe13097824 */ /* 0x000fc800078e0208 */
[----:B------:R-:W-:-:S04]  /*22e0*/  UIADD3 UR6, UR6, 0x13240, URZ ;  /* 0x0001324006067890 */ /* 0x000fc8000fffe03f */
[----:B------:R-:W-:Y:S01]  /*22f0*/  UPRMT UR6, UR44, 0x654, UR6 ;  /* 0x000006542c067896 */ /* 0x000fe20008000006 */
[----:B--2---:R-:W-:-:S08]  /*2300*/  ISETP.NE.AND P2, PT, R107, 0x1, PT ;  /* 0x000000016b00780c */ /* 0x004fd00003f45270 */
[----:B------:R-:W-:Y:S01]  /*2310*/  SYNCS.ARRIVE.TRANS64.RED.A1T0 RZ, [UR6], RZ ;  /* 0x000000ffffff79a7 */ /* 0x000fe20008100406 */
[----:B------:R-:W-:-:S04]  /*2320*/  ULOP3.LUT UR6, URZ, UR21, URZ, 0x33, !UPT ;  /* 0x000000153f067292 */ /* 0x000fc8000f8e333f */
[----:B------:R-:W0:Y:S08]  /*2330*/  @P2 LDC R0, c[0x0][0x44c] ;  /* 0x00011300ff002b82 */ /* 0x000e300000000800 */
[----:B------:R-:W1:Y:S01]  /*2340*/  @P2 LDC R7, c[0x0][0x450] ;  /* 0x00011400ff072b82 */ /* 0x000e620000000800 */
[----:B0-----:R-:W-:-:S05]  /*2350*/  @P2 IMAD.HI.U32 R0, R5, R0, RZ ;  /* 0x0000000005002227 */ /* 0x001fca00078e00ff */
[----:B-1----:R-:W-:Y:S01]  /*2360*/  @P2 SHF.R.U32.HI R5, RZ, R7, R0 ;  /* 0x00000007ff052219 */ /* 0x002fe20000011600 */
[--C-:B------:R-:W-:Y:S01]  /*2370*/  IMAD R0, R104, -0xa0, R17.reuse ;  /* 0xffffff6068007824 */ /* 0x100fe200078e0211 */
[----:B------:R-:W-:-:S03]  /*2380*/  IADD3 R7, -R18, R9, R17 ;  /* 0x0000000912077210 */ /* 0x000fc60007ffe111 */
[----:B------:R-:W0:Y:S01]  /*2390*/  SHFL.IDX PT, R11, R5, RZ, 0x1c1f ;  /* 0x001c1fff050b7589 */ /* 0x000e2200000e0000 */
[----:B------:R-:W-:Y:S02]  /*23a0*/  VIADD R0, R0, 0xa0 ;  /* 0x000000a000007836 */ /* 0x000fe40000000000 */
[----:B------:R-:W-:Y:S02]  /*23b0*/  VIADD R3, R7, UR7 ;  /* 0x0000000707037c36 */ /* 0x000fe40008000000 */
[----:B------:R-:W-:Y:S02]  /*23c0*/  IMAD R6, R19, -0x2, R0 ;  /* 0xfffffffe13067824 */ /* 0x000fe400078e0200 */
[----:B------:R-:W-:Y:S02]  /*23d0*/  VIADD R0, R7, UR6 ;  /* 0x0000000607007c36 */ /* 0x000fe40008000000 */
[----:B------:R-:W-:Y:S02]  /*23e0*/  VIADD R7, R8, 0xffffffff ;  /* 0xffffffff08077836 */ /* 0x000fe40000000000 */
[----:B------:R-:W-:Y:S01]  /*23f0*/  VIADD R8, R9, 0xffffffff ;  /* 0xffffffff09087836 */ /* 0x000fe20000000000 */
        /* <DEDUP_REMOVED lines=16> */
.L_x_14185:
[----:B------:R-:W-:Y:S02]  /*2500*/  ULDC UR6, c[0x0][0x9e4] ;  /* 0x0002790000067ab9 */ /* 0x000fe40000000800 */
[----:B------:R-:W-:-:S05]  /*2510*/  IMAD.U32 R14, RZ, RZ, UR6 ;  /* 0x00000006ff0e7e24 */ /* 0x000fca000f8e00ff */
[----:B------:R-:W-:-:S13]  /*2520*/  ISETP.NE.AND P1, PT, R14, 0x1, PT ;  /* 0x000000010e00780c */ /* 0x000fda0003f25270 */
[----:B------:R-:W0:Y:S02]  /*2530*/  @P1 LDC.64 R12, c[0x0][0x9e8] ;  /* 0x00027a00ff0c1b82 */ /* 0x000e240000000a00 */
[----:B0-----:R-:W-:-:S05]  /*2540*/  @P1 IMAD.HI.U32 R12, R11, R12, RZ ;  /* 0x0000000c0b0c1227 */ /* 0x001fca00078e00ff */
[----:B------:R-:W-:-:S07]  /*2550*/  @P1 SHF.R.U32.HI R11, RZ, R13, R12 ;  /* 0x0000000dff0b1219 */ /* 0x000fce000001160c */
.L_x_14186:
[----:B------:R-:W-:Y:S05]  /*2560*/  BSYNC B0 ;  /* 0x0000000000007941 */ /* 0x000fea0003800000 */
.L_x_14184:
[----:B------:R-:W-:-:S05]  /*2570*/  IMAD R11, R11, R14, R8 ;  /* 0x0000000e0b0b7224 */ /* 0x000fca00078e0208 */
[----:B------:R-:W-:Y:S02]  /*2580*/  VIADDMNMX R9, R11, R14, R9, PT ;  /* 0x0000000e0b097246 */ /* 0x000fe40003800109 */
[----:B------:R-:W-:-:S07]  /*2590*/  VIMNMX R10, R10, R11, !PT ;  /* 0x0000000b0a0a7248 */ /* 0x000fce0007fe0100 */
.L_x_14183:
        /* <DEDUP_REMOVED lines=8> */
[----:B------:R-:W-:Y:S02]  /*2620*/  ISETP.GT.AND P2, PT, R10, 0x1, !P2 ;  /* 0x000000010a00780c */ /* 0x000fe40005744270 */
        /* <DEDUP_REMOVED lines=17> */
[C---:B------:R-:W-:Y:S02]  /*2740*/  ISETP.LT.OR P1, PT, R9.reuse, 0x11, P1 ;  /* 0x000000110900780c */ /* 0x040fe40000f21670 */
        /* <DEDUP_REMOVED lines=221> */
.L_x_14189:
[----:B------:R-:W-:Y:S02]  /*3520*/  ULDC UR6, c[0x0][0x9e4] ;  /* 0x0002790000067ab9 */ /* 0x000fe40000000800 */
[----:B------:R-:W-:-:S05]  /*3530*/  IMAD.U32 R10, RZ, RZ, UR6 ;  /* 0x00000006ff0a7e24 */ /* 0x000fca000f8e00ff */
[----:B------:R-:W-:-:S13]  /*3540*/  ISETP.NE.AND P6, PT, R10, 0x1, PT ;  /* 0x000000010a00780c */ /* 0x000fda0003fc5270 */
[----:B------:R-:W0:Y:S02]  /*3550*/  @P6 LDC.64 R6, c[0x0][0x9e8] ;  /* 0x00027a00ff066b82 */ /* 0x000e240000000a00 */
[----:B0-----:R-:W-:-:S05]  /*3560*/  @P6 IMAD.HI.U32 R6, R5, R6, RZ ;  /* 0x0000000605066227 */ /* 0x001fca00078e00ff */
[----:B------:R-:W-:-:S07]  /*3570*/  @P6 SHF.R.U32.HI R5, RZ, R7, R6 ;  /* 0x00000007ff056219 */ /* 0x000fce0000011606 */
.L_x_14190:
[----:B------:R-:W-:Y:S05]  /*3580*/  BSYNC B0 ;  /* 0x0000000000007941 */ /* 0x000fea0003800000 */
.L_x_14188:
[----:B------:R-:W-:-:S05]  /*3590*/  IMAD R5, R5, R10, R8 ;  /* 0x0000000a05057224 */ /* 0x000fca00078e0208 */
[----:B------:R-:W-:Y:S02]  /*35a0*/  VIADDMNMX R3, R5, R10, R3, PT ;  /* 0x0000000a05037246 */ /* 0x000fe40003800103 */
[----:B------:R-:W-:-:S07]  /*35b0*/  VIMNMX R0, R0, R5, !PT ;  /* 0x0000000500007248 */ /* 0x000fce0007fe0100 */
.L_x_14187:
        /* <DEDUP_REMOVED lines=240> */
[----:B0-----:R-:W-:-:S01]  /*44c0*/  FFMA.FTZ R84, R41, UR42, -R106 ;  /* 0x0000002a29547c23 */ /* 0x001fc2000801086a */
        /* <DEDUP_REMOVED lines=16> */
[----:B------:R-:W-:Y:S01]  /*45d0*/  ISETP.NE.AND P6, PT, R107, 0x1, PT ;  /* 0x000000016b00780c */ /* 0x000fe20003fc5270 */
[----:B------:R-:W-:-:S01]  /*45e0*/  FFMA.FTZ R28, R28, UR42, -R106 ;  /* 0x0000002a1c1c7c23 */ /* 0x000fc2000801086a */
[----:B------:R-:W-:Y:S01]  /*45f0*/  FMNMX.FTZ R81, R67, R6, !PT ;  /* 0x0000000643517209 */ /* 0x000fe20007810000 */
[----:B------:R-:W-:-:S01]  /*4600*/  FFMA.FTZ R29, R29, UR42, -R106 ;  /* 0x0000002a1d1d7c23 */ /* 0x000fc2000801086a */
[--C-:B------:R-:W-:Y:S01]  /*4610*/  FFMA.FTZ R24, R24, UR42, -R106.reuse ;  /* 0x0000002a18187c23 */ /* 0x100fe2000801086a */
[----:B------:R-:W-:-:S01]  /*4620*/  FFMA.FTZ R25, R25, UR42, -R106 ;  /* 0x0000002a19197c23 */ /* 0x000fc2000801086a */
[----:B------:R-:W-:Y:S01]  /*4630*/  FMNMX.FTZ R6, R70, R81, !PT ;  /* 0x0000005146067209 */ /* 0x000fe20007810000 */
[----:B------:R-:W-:Y:S01]  /*4640*/  MUFU.EX2 R3, R84 ;  /* 0x0000005400037308 */ /* 0x000fe20000000800 */
[----:B0-----:R-:W-:Y:S01]  /*4650*/  F2FP.SATFINITE.E4M3.F32.PACK_AB_MERGE_C R152, R10, R9, RZ ;  /* 0x000000090a98723e */ /* 0x001fe200048070ff */
[--C-:B------:R-:W-:Y:S01]  /*4660*/  FFMA.FTZ R36, R36, UR42, -R106.reuse ;  /* 0x0000002a24247c23 */ /* 0x100fe2000801086a */
[----:B------:R-:W-:Y:S01]  /*4670*/  FMNMX.FTZ R81, R71, R6, !PT ;  /* 0x0000000647517209 */ /* 0x000fe20007810000 */
[----:B------:R-:W-:Y:S01]  /*4680*/  FFMA.FTZ R32, R32, UR42, -R106 ;  /* 0x0000002a20207c23 */ /* 0x000fe2000801086a */
[----:B------:R-:W-:Y:S01]  /*4690*/  F2FP.SATFINITE.E4M3.F32.PACK_AB_MERGE_C R152, R8, R7, R152 ;  /* 0x000000070898723e */ /* 0x000fe20004807098 */
        /* <DEDUP_REMOVED lines=24> */
[----:B------:R-:W-:-:S01]  /*4820*/  FFMA.FTZ R41, R45, UR42, -R106 ;  /* 0x0000002a2d297c23 */ /* 0x000fc2000801086a */
[--C-:B------:R-:W-:Y:S01]  /*4830*/  FFMA.FTZ R45, R49, UR42, -R106.reuse ;  /* 0x0000002a312d7c23 */ /* 0x100fe2000801086a */
[----:B------:R-:W-:-:S01]  /*4840*/  FFMA.FTZ R49, R53, UR42, -R106 ;  /* 0x0000002a35317c23 */ /* 0x000fc2000801086a */
[----:B------:R-:W-:Y:S01]  /*4850*/  FMNMX.FTZ R6, R39, R6, !PT ;  /* 0x0000000627067209 */ /* 0x000fe20007810000 */
[----:B------:R-:W-:Y:S01]  /*4860*/  IMAD.U32 R53, RZ, RZ, UR42 ;  /* 0x0000002aff357e24 */ /* 0x000fe2000f8e00ff */
[----:B------:R-:W1:Y:S03]  /*4870*/  MUFU.EX2 R21, R76 ;  /* 0x0000004c00157308 */ /* 0x000e660000000800 */
[----:B------:R-:W2:Y:S01]  /*4880*/  SHFL.BFLY PT, R81, R6, 0x2, 0x1f ;  /* 0x0c401f0006517f89 */ /* 0x000ea200000e0000 */
[----:B0-----:R-:W-:-:S04]  /*4890*/  F2FP.SATFINITE.E4M3.F32.PACK_AB_MERGE_C R154, R14, R13, RZ ;  /* 0x0000000d0e9a723e */ /* 0x001fc800048070ff */
[----:B------:R-:W0:Y:S01]  /*48a0*/  MUFU.EX2 R76, R89 ;  /* 0x00000059004c7308 */ /* 0x000e220000000800 */
[----:B------:R-:W-:-:S07]  /*48b0*/  F2FP.SATFINITE.E4M3.F32.PACK_AB_MERGE_C R154, R12, R11, R154 ;  /* 0x0000000b0c9a723e */ /* 0x000fce000480709a */
[----:B------:R-:W3:Y:S01]  /*48c0*/  MUFU.EX2 R20, R20 ;  /* 0x0000001400147308 */ /* 0x000ee20000000800 */
[----:B-1----:R-:W-:-:S07]  /*48d0*/  F2FP.SATFINITE.E4M3.F32.PACK_AB_MERGE_C R148, R72, R21, RZ ;  /* 0x000000154894723e */ /* 0x002fce00048070ff */
[----:B------:R-:W-:Y:S01]  /*48e0*/  MUFU.EX2 R56, R56 ;  /* 0x0000003800387308 */ /* 0x000fe20000000800 */
[----:B0-----:R-:W-:Y:S02]  /*48f0*/  F2FP.SATFINITE.E4M3.F32.PACK_AB_MERGE_C R150, R76, R73, R150 ;  /* 0x000000494c96723e */ /* 0x001fe40004807096 */
[----:B--2---:R-:W-:-:S05]  /*4900*/  FMNMX.FTZ R81, R6, R81, !PT ;  /* 0x0000005106517209 */ /* 0x004fca0007810000 */
[----:B------:R-:W0:Y:S01]  /*4910*/  SHFL.BFLY PT, R6, R81, 0x1, 0x1f ;  /* 0x0c201f0051067f89 */ /* 0x000e2200000e0000 */
[----:B------:R-:W-:Y:S01]  /*4920*/  MUFU.EX2 R57, R57 ;  /* 0x0000003900397308 */ /* 0x000fe20000000800 */
[----:B---3--:R-:W-:-:S07]  /*4930*/  F2FP.SATFINITE.E4M3.F32.PACK_AB_MERGE_C R148, R20, R15, R148 ;  /* 0x0000000f1494723e */ /* 0x008fce0004807094 */
[----:B------:R-:W-:Y:S08]  /*4940*/  MUFU.EX2 R60, R60 ;  /* 0x0000003c003c7308 */ /* 0x000ff00000000800 */
[----:B------:R-:W1:Y:S01]  /*4950*/  MUFU.EX2 R61, R61 ;  /* 0x0000003d003d7308 */ /* 0x000e620000000800 */
[----:B0-----:R-:W-:-:S07]  /*4960*/  FMNMX.FTZ R6, R81, R6, !PT ;  /* 0x0000000651067209 */ /* 0x001fce0007810000 */
[----:B------:R-:W-:Y:S01]  /*4970*/  MUFU.EX2 R68, R68 ;  /* 0x0000004400447308 */ /* 0x000fe20000000800 */
[C---:B------:R-:W-:Y:S01]  /*4980*/  FSETP.NEU.FTZ.AND P1, PT, R6.reuse, -INF , PT ;  /* 0xff8000000600780b */ /* 0x040fe20003f3d000 */
[----:B------:R-:W-:Y:S01]  /*4990*/  FFMA.FTZ R52, R6, R53, -8 ;  /* 0xc100000006347423 */ /* 0x000fe20000010035 */
[----:B------:R-:W-:-:S05]  /*49a0*/  FFMA.FTZ R53, R37, UR42, -R106 ;  /* 0x0000002a25357c23 */ /* 0x000fca000801086a */
[----:B------:R-:W0:Y:S01]  /*49b0*/  MUFU.EX2 R69, R69 ;  /* 0x0000004500457308 */ /* 0x000e220000000800 */
[----:B------:R-:W-:Y:S02]  /*49c0*/  FSEL R37, R52, RZ, P1 ;  /* 0x000000ff34257208 */ /* 0x000fe40000800000 */
[----:B-1----:R-:W-:-:S03]  /*49d0*/  F2FP.SATFINITE.E4M3.F32.PACK_AB_MERGE_C R144, R61, R60, RZ ;  /* 0x0000003c3d90723e */ /* 0x002fc600048070ff */
        /* <DEDUP_REMOVED lines=10> */
[----:B------:R-:W-:Y:S01]  /*4a80*/  FADD.FTZ R66, R7, R8 ;  /* 0x0000000807427221 */ /* 0x000fe20000010000 */
        /* <DEDUP_REMOVED lines=20> */
[----:B------:R-:W-:Y:S01]  /*4bd0*/  FFMA.FTZ R58, R58, UR42, -R37 ;  /* 0x0000002a3a3a7c23 */ /* 0x000fe20008010825 */
[----:B------:R-:W-:-:S01]  /*4be0*/  FADD.FTZ R95, R13, R70 ;  /* 0x000000460d5f7221 */ /* 0x000fc20000010000 */
[----:B------:R-:W-:Y:S01]  /*4bf0*/  FFMA.FTZ R59, R59, UR42, -R37 ;  /* 0x0000002a3b3b7c23 */ /* 0x000fe20008010825 */
[----:B0-----:R-:W-:Y:S01]  /*4c00*/  F2FP.SATFINITE.E4M3.F32.PACK_AB_MERGE_C R146, R69, R68, RZ ;  /* 0x000000444592723e */ /* 0x001fe200048070ff */
        /* <DEDUP_REMOVED lines=26> */
[----:B------:R-:W-:-:S02]  /*4db0*/  F2FP.SATFINITE.E4M3.F32.PACK_AB_MERGE_C R84, R85, R84, RZ ;  /* 0x000000545554723e */ /* 0x000fc400048070ff */
[----:B------:R-:W-:Y:S02]  /*4dc0*/  F2FP.SATFINITE.E4M3.F32.PACK_AB_MERGE_C R144, R57, R56, R144 ;  /* 0x000000383990723e */ /* 0x000fe40004807090 */
[----:B------:R-:W-:Y:S02]  /*4dd0*/  F2FP.SATFINITE.E4M3.F32.PACK_AB_MERGE_C R153, R81, R52, R84 ;  /* 0x000000345199723e */ /* 0x000fe40004807054 */
        /* <DEDUP_REMOVED lines=11> */
[----:B------:R-:W-:-:S04]  /*4e90*/  FADD.FTZ R13, R77, R14 ;  /* 0x0000000e4d0d7221 */ /* 0x000fc80000010000 */
[----:B------:R-:W-:Y:S02]  /*4ea0*/  FADD.FTZ R13, R80, R13 ;  /* 0x0000000d500d7221 */ /* 0x000fe40000010000 */
[----:B------:R-:W2:Y:S01]  /*4eb0*/  MUFU.EX2 R93, R93 ;  /* 0x0000005d005d7308 */ /* 0x000ea20000000800 */
[----:B0-----:R-:W-:-:S01]  /*4ec0*/  FADD.FTZ R11, R75, R8 ;  /* 0x000000084b0b7221 */ /* 0x001fc20000010000 */
[----:B------:R-:W-:Y:S01]  /*4ed0*/  FADD.FTZ R20, R56, R13 ;  /* 0x0000000d38147221 */ /* 0x000fe20000010000 */
[----:B------:R-:W-:-:S03]  /*4ee0*/  FFMA.FTZ R8, R50, UR42, -R37 ;  /* 0x0000002a32087c23 */ /* 0x000fc60008010825 */
        /* <DEDUP_REMOVED lines=38> */
[----:B------:R-:W-:Y:S01]  /*5150*/  MUFU.EX2 R40, R40 ;  /* 0x0000002800287308 */ /* 0x000fe20000000800 */
[----:B--2---:R-:W-:-:S07]  /*5160*/  FADD.FTZ R14, R62, R13 ;  /* 0x0000000d3e0e7221 */ /* 0x004fce0000010000 */
[----:B------:R-:W0:Y:S01]  /*5170*/  MUFU.EX2 R41, R41 ;  /* 0x0000002900297308 */ /* 0x000e220000000800 */
[----:B-1----:R-:W-:-:S07]  /*5180*/  FADD.FTZ R13, R63, R14 ;  /* 0x0000000e3f0d7221 */ /* 0x002fce0000010000 */
        /* <DEDUP_REMOVED lines=25> */
[----:B0-----:R-:W-:-:S01]  /*5320*/  FADD.FTZ R3, R12, R3 ;  /* 0x000000030c037221 */ /* 0x001fc20000010000 */
[----:B------:R-:W-:Y:S02]  /*5330*/  F2FP.SATFINITE.E4M3.F32.PACK_AB_MERGE_C R7, R12, R7, RZ ;  /* 0x000000070c07723e */ /* 0x000fe400048070ff */
[----:B------:R-:W0:Y:S02]  /*5340*/  @P6 LDC R12, c[0x0][0x44c] ;  /* 0x00011300ff0c6b82 */ /* 0x000e240000000800 */
[----:B------:R-:W-:Y:S02]  /*5350*/  F2FP.SATFINITE.E4M3.F32.PACK_AB_MERGE_C R141, R10, R9, R7 ;  /* 0x000000090a8d723e */ /* 0x000fe40004807007 */
[----:B------:R-:W2:Y:S08]  /*5360*/  MUFU.EX2 R8, R8 ;  /* 0x0000000800087308 */ /* 0x000eb00000000800 */
[----:B------:R-:W3:Y:S01]  /*5370*/  MUFU.EX2 R11, R11 ;  /* 0x0000000b000b7308 */ /* 0x000ee20000000800 */
[C---:B-1----:R-:W-:Y:S01]  /*5380*/  F2FP.SATFINITE.E4M3.F32.PACK_AB_MERGE_C R142, R45.reuse, R44, R13 ;  /* 0x0000002c2d8e723e */ /* 0x042fe2000480700d */
[----:B------:R-:W-:Y:S01]  /*5390*/  FADD.FTZ R44, R44, R41 ;  /* 0x000000292c2c7221 */ /* 0x000fe20000010000 */
[----:B------:R-:W1:Y:S03]  /*53a0*/  @P6 LDC R13, c[0x0][0x450] ;  /* 0x00011400ff0d6b82 */ /* 0x000e660000000800 */
[----:B------:R-:W-:-:S02]  /*53b0*/  FADD.FTZ R45, R45, R44 ;  /* 0x0000002c2d2d7221 */ /* 0x000fc40000010000 */
[----:B------:R-:W4:Y:S01]  /*53c0*/  MUFU.EX2 R54, R54 ;  /* 0x0000003600367308 */ /* 0x000f220000000800 */
[----:B--2---:R-:W-:-:S01]  /*53d0*/  FADD.FTZ R0, R8, R3 ;  /* 0x0000000308007221 */ /* 0x004fc20000010000 */
[----:B------:R-:W-:Y:S01]  /*53e0*/  FADD.FTZ R48, R48, R45 ;  /* 0x0000002d30307221 */ /* 0x000fe20000010000 */
[----:B0-----:R-:W-:-:S04]  /*53f0*/  @P6 IMAD.HI.U32 R12, R12, UR41, RZ ;  /* 0x000000290c0c6c27 */ /* 0x001fc8000f8e00ff */
[----:B------:R-:W-:Y:S01]  /*5400*/  FADD.FTZ R49, R49, R48 ;  /* 0x0000003031317221 */ /* 0x000fe20000010000 */
[----:B------:R-:W-:Y:S01]  /*5410*/  MUFU.EX2 R28, R28 ;  /* 0x0000001c001c7308 */ /* 0x000fe20000000800 */
[----:B---3--:R-:W-:-:S07]  /*5420*/  FADD.FTZ R3, R11, R0 ;  /* 0x000000000b037221 */ /* 0x008fce0000010000 */
[----:B------:R-:W0:Y:S01]  /*5430*/  MUFU.EX2 R29, R29 ;  /* 0x0000001d001d7308 */ /* 0x000e220000000800 */
[----:B----4-:R-:W-:-:S07]  /*5440*/  FADD.FTZ R0, R54, R3 ;  /* 0x0000000336007221 */ /* 0x010fce0000010000 */
[----:B------:R-:W2:Y:S08]  /*5450*/  MUFU.EX2 R55, R55 ;  /* 0x0000003700377308 */ /* 0x000eb00000000800 */
[----:B------:R-:W-:Y:S01]  /*5460*/  MUFU.EX2 R24, R24 ;  /* 0x0000001800187308 */ /* 0x000fe20000000800 */
[----:B0-----:R-:W-:-:S07]  /*5470*/  F2FP.SATFINITE.E4M3.F32.PACK_AB_MERGE_C R3, R29, R28, RZ ;  /* 0x0000001c1d03723e */ /* 0x001fce00048070ff */
[----:B------:R-:W0:Y:S01]  /*5480*/  MUFU.EX2 R25, R25 ;  /* 0x0000001900197308 */ /* 0x000e220000000800 */
[C---:B--2---:R-:W-:Y:S01]  /*5490*/  F2FP.SATFINITE.E4M3.F32.PACK_AB_MERGE_C R54, R55.reuse, R54, RZ ;  /* 0x000000363736723e */ /* 0x044fe200048070ff */
[----:B------:R-:W-:-:S03]  /*54a0*/  FADD.FTZ R55, R55, R0 ;  /* 0x0000000037377221 */ /* 0x000fc60000010000 */
[----:B------:R-:W-:Y:S01]  /*54b0*/  F2FP.SATFINITE.E4M3.F32.PACK_AB_MERGE_C R143, R11, R8, R54 ;  /* 0x000000080b8f723e */ /* 0x000fe20004807036 */
[----:B------:R-:W-:Y:S01]  /*54c0*/  IMAD.U32 R8, RZ, RZ, UR41 ;  /* 0x00000029ff087e24 */ /* 0x000fe2000f8e00ff */
[----:B-1----:R-:W-:Y:S01]  /*54d0*/  @P6 SHF.R.U32.HI R8, RZ, R13, R12 ;  /* 0x0000000dff086219 */ /* 0x002fe2000001160c */
[----:B------:R-:W1:Y:S01]  /*54e0*/  MUFU.EX2 R26, R26 ;  /* 0x0000001a001a7308 */ /* 0x000e620000000800 */
[----:B------:R-:W-:-:S03]  /*54f0*/  LOP3.LUT P6, RZ, R2, 0x8, RZ, 0xc0, !PT ;  /* 0x0000000802ff7812 */ /* 0x000fc600078cc0ff */
[----:B------:R-:W-:-:S04]  /*5500*/  IMAD.IADD R8, R105, 0x1, R8 ;  /* 0x0000000169087824 */ /* 0x000fc800078e0208 */
[----:B------:R-:W2:Y:S01]  /*5510*/  MUFU.EX2 R27, R27 ;  /* 0x0000001b001b7308 */ /* 0x000ea20000000800 */
[----:B0-----:R-:W-:Y:S01]  /*5520*/  F2FP.SATFINITE.E4M3.F32.PACK_AB_MERGE_C R136, R25, R24, R3 ;  /* 0x000000181988723e */ /* 0x001fe20004807003 */
[----:B------:R-:W-:Y:S01]  /*5530*/  FADD.FTZ R24, R24, R49 ;  /* 0x0000003118187221 */ /* 0x000fe20000010000 */
[----:B------:R-:W-:-:S03]  /*5540*/  VIADD R9, R8, UR7 ;  /* 0x0000000708097c36 */ /* 0x000fc60008000000 */
[----:B------:R-:W-:Y:S02]  /*5550*/  FADD.FTZ R25, R25, R24 ;  /* 0x0000001819197221 */ /* 0x000fe40000010000 */
[----:B------:R-:W0:Y:S01]  /*5560*/  MUFU.EX2 R30, R30 ;  /* 0x0000001e001e7308 */ /* 0x000e220000000800 */
[----:B-1----:R-:W-:-:S01]  /*5570*/  FADD.FTZ R0, R26, R55 ;  /* 0x000000371a007221 */ /* 0x002fc20000010000 */
[----:B------:R-:W-:Y:S01]  /*5580*/  FADD.FTZ R28, R28, R25 ;  /* 0x000000191c1c7221 */ /* 0x000fe20000010000 */
[----:B------:R-:W-:Y:S01]  /*5590*/  R2UR UR10, R9 ;  /* 0x00000000090a72ca */ /* 0x000fe200000e0000 */
[----:B------:R-:W-:Y:S02]  /*55a0*/  VIADD R9, R104, 0xfffffffe ;  /* 0xfffffffe68097836 */ /* 0x000fe40000000000 */
[----:B------:R-:W-:-:S02]  /*55b0*/  FADD.FTZ R29, R29, R28 ;  /* 0x0000001c1d1d7221 */ /* 0x000fc40000010000 */
        /* <DEDUP_REMOVED lines=40> */
.L_x_14192:
[----:B------:R-:W-:Y:S02]  /*5840*/  ULDC UR12, c[0x0][0x9e4] ;  /* 0x00027900000c7ab9 */ /* 0x000fe40000000800 */
[----:B------:R-:W-:-:S11]  /*5850*/  UISETP.NE.AND UP0, UPT, UR12, 0x1, UPT ;  /* 0x000000010c00788c */ /* 0x000fd6000bf05270 */
[----:B------:R-:W-:Y:S02]  /*5860*/  @UP0 ULDC.64 UR14, c[0x0][0x9e8] ;  /* 0x00027a00000e0ab9 */ /* 0x000fe40000000a00 */
[----:B------:R-:W-:-:S04]  /*5870*/  UIMAD.WIDE.U32 UR6, UR11, UR14, URZ ;  /* 0x0000000e0b0672a5 */ /* 0x000fc8000f8e003f */
[----:B------:R-:W-:-:S12]  /*5880*/  @UP0 USHF.R.U32.HI UR11, URZ, UR15, UR7 ;  /* 0x0000000f3f0b0299 */ /* 0x000fd80008011607 */
.L_x_14193:
[----:B------:R-:W-:-:S04]  /*5890*/  UIMAD UR11, UR11, UR12, UR12 ;  /* 0x0000000c0b0b72a4 */ /* 0x000fc8000f8e020c */
[----:B------:R-:W-:-:S04]  /*58a0*/  UISETP.LT.AND UP0, UPT, UR10, UR11, UPT ;  /* 0x0000000b0a00728c */ /* 0x000fc8000bf01270 */
[----:B------:R-:W-:-:S12]  /*58b0*/  USEL UR10, UR10, UR11, UP0 ;  /* 0x0000000b0a0a7287 */ /* 0x000fd80008000000 */
.L_x_14191:
        /* <DEDUP_REMOVED lines=31> */
.L_x_14213:
[----:B------:R-:W-:-:S04]  /*5ab0*/  UISETP.NE.AND UP0, UPT, UR25, 0x1, UPT ;  /* 0x000000011900788c */ /* 0x000fc8000bf05270 */
[----:B------:R-:W-:-:S04]  /*5ac0*/  USEL UR36, URZ, 0x1, UP0 ;  /* 0x000000013f247887 */ /* 0x000fc80008000000 */
[----:B------:R-:W-:Y:S01]  /*5ad0*/  ULOP3.LUT UR36, UR26, UR36, URZ, 0x3c, !UPT ;  /* 0x000000241a247292 */ /* 0x000fe2000f8e3c3f */
[----:B------:R-:W-:Y:S11]  /*5ae0*/  @!P0 BRA `(.L_x_14195) ;  /* 0x0000000000048947 */ /* 0x000ff60003800000 */
[----:B------:R-:W-:Y:S01]  /*5af0*/  BPT.TRAP 0x1 ;  /* 0x000000040000795c */ /* 0x000fe20000300000 */
.L_x_14195:
        /* <DEDUP_REMOVED lines=9> */
.L_x_14196:
[----:B-1----:R-:W-:Y:S05]  /*5b90*/  @P1 BRA `(.L_x_14197) ;  /* 0x0000000000081947 */ /* 0x002fea0003800000 */
[----:B------:R-:W1:Y:S02]  /*5ba0*/  SYNCS.PHASECHK.TRANS64.TRYWAIT P1, [UR23+0x13230], R5 ;  /* 0x01323005ff0075a7 */ /* 0x000e640008020157 */
[----:B-1----:R-:W-:Y:S05]  /*5bb0*/  @!P1 BRA `(.L_x_14198) ;  /* 0x0000013400549947 */ /* 0x002fea0003800000 */
.L_x_14197:
        /* <DEDUP_REMOVED lines=64> */
.L_x_14199:
[----:B------:R-:W-:Y:S01]  /*5fc0*/  ULEA UR11, UR25, UR45, 0x3 ;  /* 0x0000002d190b7291 */ /* 0x000fe2000f8e183f */
[----:B01----:R-:W-:-:S05]  /*5fd0*/  IMAD.U32 R5, RZ, RZ, UR26 ;  /* 0x0000001aff057e24 */ /* 0x003fca000f8e00ff */
[----:B------:R-:W-:-:S04]  /*5fe0*/  SHF.L.U32 R5, R5, 0x1f, RZ ;  /* 0x0000001f05057819 */ /* 0x000fc800000006ff */
[----:B------:R0:W1:Y:S01]  /*5ff0*/  SYNCS.PHASECHK.TRANS64.TRYWAIT P1, [UR11+0x13250], R5 ;  /* 0x01325005ff0075a7 */ /* 0x000062000802014b */
[----:B------:R-:W-:Y:S05]  /*6000*/  @!P0 BRA `(.L_x_14200) ;  /* 0x0000000000048947 */ /* 0x000fea0003800000 */
[----:B------:R-:W-:Y:S01]  /*6010*/  BPT.TRAP 0x1 ;  /* 0x000000040000795c */ /* 0x000fe20000300000 */
.L_x_14200:
[----:B-1----:R-:W-:Y:S05]  /*6020*/  @P1 BRA `(.L_x_14201) ;  /* 0x0000000000081947 */ /* 0x002fea0003800000 */
[----:B------:R-:W1:Y:S02]  /*6030*/  SYNCS.PHASECHK.TRANS64.TRYWAIT P1, [UR11+0x13250], R5 ;  /* 0x01325005ff0075a7 */ /* 0x000e64000802014b */
[----:B-1----:R-:W-:Y:S05]  /*6040*/  @!P1 BRA `(.L_x_14202) ;  /* 0x0000013000489947 */ /* 0x002fea0003800000 */
.L_x_14201:
        /* <DEDUP_REMOVED lines=32> */
.L_x_14203:
        /* <DEDUP_REMOVED lines=16> */
[----:B------:R-:W-:Y:S01]  /*6350*/  VIADD R5, R6, 0xffffffff ;  /* 0xffffffff06057836 */ /* 0x000fe20000000000 */
        /* <DEDUP_REMOVED lines=18> */
.L_x_14206:
[----:B------:R-:W-:-:S05]  /*6480*/  IMAD.U32 R136, RZ, RZ, UR20 ;  /* 0x00000014ff887e24 */ /* 0x000fca000f8e00ff */
[----:B------:R-:W-:-:S13]  /*6490*/  ISETP.NE.AND P1, PT, R136, 0x1, PT ;  /* 0x000000018800780c */ /* 0x000fda0003f25270 */
[----:B------:R-:W0:Y:S02]  /*64a0*/  @P1 LDC.64 R10, c[0x0][0x9e8] ;  /* 0x00027a00ff0a1b82 */ /* 0x000e240000000a00 */
[----:B0-----:R-:W-:-:S05]  /*64b0*/  @P1 IMAD.HI.U32 R10, R21, R10, RZ ;  /* 0x0000000a150a1227 */ /* 0x001fca00078e00ff */
[----:B------:R-:W-:-:S07]  /*64c0*/  @P1 SHF.R.U32.HI R21, RZ, R11, R10 ;  /* 0x0000000bff151219 */ /* 0x000fce000001160a */
.L_x_14207:
[----:B------:R-:W-:Y:S05]  /*64d0*/  BSYNC B0 ;  /* 0x0000000000007941 */ /* 0x000fea0003800000 */
.L_x_14205:
[----:B------:R-:W-:-:S05]  /*64e0*/  IMAD R21, R21, R136, R5 ;  /* 0x0000008815157224 */ /* 0x000fca00078e0205 */
[----:B------:R-:W-:Y:S02]  /*64f0*/  VIADDMNMX R12, R21, R136, R12, PT ;  /* 0x00000088150c7246 */ /* 0x000fe4000380010c */
[----:B------:R-:W-:-:S07]  /*6500*/  VIMNMX R6, R6, R21, !PT ;  /* 0x0000001506067248 */ /* 0x000fce0007fe0100 */
.L_x_14204:
        /* <DEDUP_REMOVED lines=247> */
.L_x_14210:
[----:B------:R-:W-:-:S05]  /*7480*/  IMAD.U32 R12, RZ, RZ, UR20 ;  /* 0x00000014ff0c7e24 */ /* 0x000fca000f8e00ff */
[----:B------:R-:W-:-:S13]  /*7490*/  ISETP.NE.AND P6, PT, R12, 0x1, PT ;  /* 0x000000010c00780c */ /* 0x000fda0003fc5270 */
[----:B------:R-:W0:Y:S02]  /*74a0*/  @P6 LDC.64 R10, c[0x0][0x9e8] ;  /* 0x00027a00ff0a6b82 */ /* 0x000e240000000a00 */
[----:B0-----:R-:W-:-:S05]  /*74b0*/  @P6 IMAD.HI.U32 R10, R6, R10, RZ ;  /* 0x0000000a060a6227 */ /* 0x001fca00078e00ff */
[----:B------:R-:W-:-:S07]  /*74c0*/  @P6 SHF.R.U32.HI R6, RZ, R11, R10 ;  /* 0x0000000bff066219 */ /* 0x000fce000001160a */
.L_x_14211:
[----:B------:R-:W-:Y:S05]  /*74d0*/  BSYNC B0 ;  /* 0x0000000000007941 */ /* 0x000fea0003800000 */
.L_x_14209:
[----:B------:R-:W-:-:S05]  /*74e0*/  IMAD R5, R6, R12, R5 ;  /* 0x0000000c06057224 */ /* 0x000fca00078e0205 */
[----:B------:R-:W-:Y:S02]  /*74f0*/  VIADDMNMX R14, R5, R12, R14, PT ;  /* 0x0000000c050e7246 */ /* 0x000fe4000380010e */
[----:B------:R-:W-:-:S07]  /*7500*/  VIMNMX R13, R13, R5, !PT ;  /* 0x000000050d0d7248 */ /* 0x000fce0007fe0100 */
.L_x_14208:
        /* <DEDUP_REMOVED lines=293> */
[--C-:B------:R-:W-:Y:S01]  /*8760*/  FFMA.FTZ R81, R85, UR42, -R6.reuse ;  /* 0x0000002a55517c23 */ /* 0x100fe20008010806 */
[----:B------:R-:W-:-:S01]  /*8770*/  FFMA.FTZ R85, R69, UR42, -R6 ;  /* 0x0000002a45557c23 */ /* 0x000fc20008010806 */
[----:B------:R-:W-:Y:S01]  /*8780*/  FMNMX.FTZ R124, R71, R76, !PT ;  /* 0x0000004c477c7209 */ /* 0x000fe20007810000 */
[----:B------:R-:W-:Y:S01]  /*8790*/  MUFU.EX2 R113, R113 ;  /* 0x0000007100717308 */ /* 0x000fe20000000800 */
[----:B------:R-:W-:-:S03]  /*87a0*/  FSEL R69, R5, RZ, P1 ;  /* 0x000000ff05457208 */ /* 0x000fc60000800000 */
[----:B------:R-:W0:Y:S02]  /*87b0*/  SHFL.BFLY PT, R125, R124, 0x2, 0x1f ;  /* 0x0c401f007c7d7f89 */ /* 0x000e2400000e0000 */
[----:B------:R-:W-:-:S02]  /*87c0*/  FADD.FTZ R69, -R69, R8 ;  /* 0x0000000845457221 */ /* 0x000fc40000010100 */
[----:B------:R1:W-:Y:S02]  /*87d0*/  MUFU.EX2 R76, R128 ;  /* 0x00000080004c7308 */ /* 0x0003e40000000800 */
[----:B------:R-:W-:-:S06]  /*87e0*/  FMUL.FTZ R69, R69, UR42 ;  /* 0x0000002a45457c20 */ /* 0x000fcc0008410000 */
[----:B------:R-:W2:Y:S08]  /*87f0*/  MUFU.EX2 R69, R69 ;  /* 0x0000004500457308 */ /* 0x000eb00000000800 */
        /* <DEDUP_REMOVED lines=12> */
[----:B-1----:R-:W-:Y:S02]  /*88c0*/  FSEL R128, R6, RZ, P1 ;  /* 0x000000ff06807208 */ /* 0x002fe40000800000 */
[----:B------:R-:W-:-:S03]  /*88d0*/  FSEL R8, R8, RZ, P1 ;  /* 0x000000ff08087208 */ /* 0x000fc60000800000 */
        /* <DEDUP_REMOVED lines=13> */
[----:B------:R-:W-:Y:S01]  /*89b0*/  FFMA.FTZ R99, R102, UR42, -R8 ;  /* 0x0000002a66637c23 */ /* 0x000fe20008010808 */
[----:B--2---:R-:W-:-:S01]  /*89c0*/  FFMA.FTZ R102, R69, R3, R10 ;  /* 0x0000000345667223 */ /* 0x004fc2000001000a */
[--C-:B------:R-:W-:Y:S01]  /*89d0*/  FFMA.FTZ R126, R134, UR42, -R8.reuse ;  /* 0x0000002a867e7c23 */ /* 0x100fe20008010808 */
[----:B------:R-:W-:-:S01]  /*89e0*/  FFMA.FTZ R129, R135, UR42, -R8 ;  /* 0x0000002a87817c23 */ /* 0x000fc20008010808 */
[----:B------:R-:W0:Y:S01]  /*89f0*/  MUFU.EX2 R94, R94 ;  /* 0x0000005e005e7308 */ /* 0x000e220000000800 */
[----:B------:R-:W-:-:S01]  /*8a00*/  FADD.FTZ R131, R11, R102 ;  /* 0x000000660b837221 */ /* 0x000fc20000010000 */
        /* <DEDUP_REMOVED lines=33> */
[----:B------:R-:W-:-:S05]  /*8c20*/  FFMA.FTZ R71, R71, UR42, -R8 ;  /* 0x0000002a47477c23 */ /* 0x000fca0008010808 */
[----:B------:R-:W3:Y:S08]  /*8c30*/  MUFU.EX2 R127, R127 ;  /* 0x0000007f007f7308 */ /* 0x000ef00000000800 */
[----:B------:R-:W4:Y:S08]  /*8c40*/  MUFU.EX2 R126, R126 ;  /* 0x0000007e007e7308 */ /* 0x000f300000000800 */
[----:B------:R2:W-:Y:S08]  /*8c50*/  MUFU.EX2 R7, R130 ;  /* 0x0000008200077308 */ /* 0x0005f00000000800 */
[----:B------:R-:W5:Y:S01]  /*8c60*/  MUFU.EX2 R129, R129 ;  /* 0x0000008100817308 */ /* 0x000f620000000800 */
[----:B--2---:R-:W-:-:S01]  /*8c70*/  FADD.FTZ R130, R122, R3 ;  /* 0x000000037a827221 */ /* 0x004fc20000010000 */
[----:B------:R-:W-:-:S03]  /*8c80*/  FADD.FTZ R3, R15, R0 ;  /* 0x000000000f037221 */ /* 0x000fc60000010000 */
[----:B0-----:R-:W-:Y:S01]  /*8c90*/  FADD.FTZ R103, R123, R130 ;  /* 0x000000827b677221 */ /* 0x001fe20000010000 */
[----:B------:R-:W-:-:S02]  /*8ca0*/  FADD.FTZ R0, R20, R3 ;  /* 0x0000000314007221 */ /* 0x000fc40000010000 */
[----:B------:R-:W0:Y:S01]  /*8cb0*/  MUFU.EX2 R106, R106 ;  /* 0x0000006a006a7308 */ /* 0x000e220000000800 */
[----:B-1----:R-:W-:-:S01]  /*8cc0*/  FADD.FTZ R130, R124, R103 ;  /* 0x000000677c827221 */ /* 0x002fc20000010000 */
[----:B------:R-:W-:-:S03]  /*8cd0*/  FADD.FTZ R3, R21, R0 ;  /* 0x0000000015037221 */ /* 0x000fc60000010000 */
[----:B---3--:R-:W-:Y:S01]  /*8ce0*/  FADD.FTZ R103, R127, R130 ;  /* 0x000000827f677221 */ /* 0x008fe20000010000 */
[----:B------:R-:W-:-:S02]  /*8cf0*/  FADD.FTZ R0, R120, R3 ;  /* 0x0000000378007221 */ /* 0x000fc40000010000 */
[----:B------:R-:W1:Y:S01]  /*8d00*/  MUFU.EX2 R107, R107 ;  /* 0x0000006b006b7308 */ /* 0x000e620000000800 */
[----:B----4-:R-:W-:-:S01]  /*8d10*/  FADD.FTZ R130, R126, R103 ;  /* 0x000000677e827221 */ /* 0x010fc20000010000 */
[----:B------:R-:W-:-:S03]  /*8d20*/  FADD.FTZ R3, R121, R0 ;  /* 0x0000000079037221 */ /* 0x000fc60000010000 */
[----:B-----5:R-:W-:Y:S01]  /*8d30*/  FADD.FTZ R103, R129, R130 ;  /* 0x0000008281677221 */ /* 0x020fe20000010000 */
        /* <DEDUP_REMOVED lines=114> */
.L_x_14212:
        /* <DEDUP_REMOVED lines=82> */
.L_x_14194:
        /* <DEDUP_REMOVED lines=26> */
.L_x_14215:
[----:B------:R-:W-:Y:S02]  /*9b20*/  ULDC UR12, c[0x0][0x9e4] ;  /* 0x00027900000c7ab9 */ /* 0x000fe40000000800 */
[----:B------:R-:W-:-:S11]  /*9b30*/  UISETP.NE.AND UP0, UPT, UR12, 0x1, UPT ;  /* 0x000000010c00788c */ /* 0x000fd6000bf05270 */
[----:B------:R-:W-:Y:S02]  /*9b40*/  @UP0 ULDC.64 UR14, c[0x0][0x9e8] ;  /* 0x00027a00000e0ab9 */ /* 0x000fe40000000a00 */
[----:B------:R-:W-:-:S04]  /*9b50*/  UIMAD.WIDE.U32 UR6, UR10, UR14, URZ ;  /* 0x0000000e0a0672a5 */ /* 0x000fc8000f8e003f */
[----:B------:R-:W-:-:S12]  /*9b60*/  @UP0 USHF.R.U32.HI UR10, URZ, UR15, UR7 ;  /* 0x0000000f3f0a0299 */ /* 0x000fd80008011607 */
.L_x_14216:
[----:B------:R-:W-:-:S04]  /*9b70*/  UIMAD UR10, UR10, UR12, URZ ;  /* 0x0000000c0a0a72a4 */ /* 0x000fc8000f8e023f */
[----:B------:R-:W-:-:S04]  /*9b80*/  UISETP.LT.AND UP0, UPT, UR11, UR10, UPT ;  /* 0x0000000a0b00728c */ /* 0x000fc8000bf01270 */
[----:B------:R-:W-:-:S12]  /*9b90*/  USEL UR11, UR11, UR10, !UP0 ;  /* 0x0000000a0b0b7287 */ /* 0x000fd8000c000000 */
.L_x_14214:
        /* <DEDUP_REMOVED lines=12> */
.L_x_14228:
[----:B------:R-:W-:-:S04]  /*9c60*/  UISETP.NE.AND UP0, UPT, UR22, 0x1, UPT ;  /* 0x000000011600788c */ /* 0x000fc8000bf05270 */
[----:B------:R-:W-:-:S04]  /*9c70*/  USEL UR36, URZ, 0x1, UP0 ;  /* 0x000000013f247887 */ /* 0x000fc80008000000 */
[----:B------:R-:W-:Y:S01]  /*9c80*/  ULOP3.LUT UR36, UR23, UR36, URZ, 0x3c, !UPT ;  /* 0x0000002417247292 */ /* 0x000fe2000f8e3c3f */
[----:B------:R-:W-:Y:S11]  /*9c90*/  @!P0 BRA `(.L_x_14218) ;  /* 0x0000000000048947 */ /* 0x000ff60003800000 */
[----:B------:R-:W-:Y:S01]  /*9ca0*/  BPT.TRAP 0x1 ;  /* 0x000000040000795c */ /* 0x000fe20000300000 */
.L_x_14218:
        /* <DEDUP_REMOVED lines=9> */
.L_x_14219:
[----:B-1----:R-:W-:Y:S05]  /*9d40*/  @P1 BRA `(.L_x_14220) ;  /* 0x0000000000081947 */ /* 0x002fea0003800000 */
[----:B------:R-:W1:Y:S02]  /*9d50*/  SYNCS.PHASECHK.TRANS64.TRYWAIT P1, [UR20+0x13230], R5 ;  /* 0x01323005ff0075a7 */ /* 0x000e640008020154 */
[----:B-1----:R-:W-:Y:S05]  /*9d60*/  @!P1 BRA `(.L_x_14221) ;  /* 0x000000f400189947 */ /* 0x002fea0003800000 */
.L_x_14220:
        /* <DEDUP_REMOVED lines=64> */
.L_x_14222:
[----:B------:R-:W-:Y:S01]  /*a170*/  ULEA UR11, UR22, UR45, 0x3 ;  /* 0x0000002d160b7291 */ /* 0x000fe2000f8e183f */
[----:B01----:R-:W-:-:S05]  /*a180*/  IMAD.U32 R5, RZ, RZ, UR23 ;  /* 0x00000017ff057e24 */ /* 0x003fca000f8e00ff */
[----:B------:R-:W-:-:S04]  /*a190*/  SHF.L.U32 R5, R5, 0x1f, RZ ;  /* 0x0000001f05057819 */ /* 0x000fc800000006ff */
[----:B------:R0:W1:Y:S01]  /*a1a0*/  SYNCS.PHASECHK.TRANS64.TRYWAIT P1, [UR11+0x13250], R5 ;  /* 0x01325005ff0075a7 */ /* 0x000062000802014b */
[----:B------:R-:W-:Y:S05]  /*a1b0*/  @!P0 BRA `(.L_x_14223) ;  /* 0x0000000000048947 */ /* 0x000fea0003800000 */
[----:B------:R-:W-:Y:S01]  /*a1c0*/  BPT.TRAP 0x1 ;  /* 0x000000040000795c */ /* 0x000fe20000300000 */
.L_x_14223:
[----:B-1----:R-:W-:Y:S05]  /*a1d0*/  @P1 BRA `(.L_x_14224) ;  /* 0x0000000000081947 */ /* 0x002fea0003800000 */
[----:B------:R-:W1:Y:S02]  /*a1e0*/  SYNCS.PHASECHK.TRANS64.TRYWAIT P1, [UR11+0x13250], R5 ;  /* 0x01325005ff0075a7 */ /* 0x000e64000802014b */
[----:B-1----:R-:W-:Y:S05]  /*a1f0*/  @!P1 BRA `(.L_x_14225) ;  /* 0x000000f0000c9947 */ /* 0x002fea0003800000 */
.L_x_14224:
        /* <DEDUP_REMOVED lines=32> */
.L_x_14226:
        /* <DEDUP_REMOVED lines=94> */
[----:B------:R-:W-:Y:S01]  /*a9e0*/  FFMA.FTZ R12, R121, UR42, -R10 ;  /* 0x0000002a790c7c23 */ /* 0x000fe2000801080a */
[----:B------:R-:W-:Y:S01]  /*a9f0*/  FMUL.FTZ R14, R7, UR42 ;  /* 0x0000002a070e7c20 */ /* 0x000fe20008410000 */
[----:B------:R-:W-:Y:S02]  /*aa00*/  IMAD.U32 R121, RZ, RZ, UR42 ;  /* 0x0000002aff797e24 */ /* 0x000fe4000f8e00ff */
[----:B------:R-:W-:-:S01]  /*aa10*/  FADD.FTZ R7, -R6, R11 ;  /* 0x0000000b06077221 */ /* 0x000fc20000010100 */
        /* <DEDUP_REMOVED lines=88> */
[----:B------:R-:W-:Y:S08]  /*afa0*/  MUFU.EX2 R13, R13 ;  /* 0x0000000d000d7308 */ /* 0x000ff00000000800 */
[----:B------:R-:W1:Y:S01]  /*afb0*/  MUFU.EX2 R123, R123 ;  /* 0x0000007b007b7308 */ /* 0x000e620000000800 */
[----:B0-----:R-:W-:-:S07]  /*afc0*/  FADD.FTZ R0, R121, R0 ;  /* 0x0000000079007221 */ /* 0x001fce0000010000 */
[----:B------:R0:W2:Y:S08]  /*afd0*/  MUFU.EX2 R14, R125 ;  /* 0x0000007d000e7308 */ /* 0x0000b00000000800 */
[----:B------:R-:W3:Y:S01]  /*afe0*/  MUFU.EX2 R124, R124 ;  /* 0x0000007c007c7308 */ /* 0x000ee20000000800 */
[----:B0-----:R-:W-:-:S01]  /*aff0*/  FFMA.FTZ R125, R130, UR42, -R10 ;  /* 0x0000002a827d7c23 */ /* 0x001fc2000801080a */
[----:B------:R-:W-:Y:S01]  /*b000*/  FADD.FTZ R130, R12, R3 ;  /* 0x000000030c827221 */ /* 0x000fe20000010000 */
[----:B-1----:R-:W-:-:S03]  /*b010*/  FADD.FTZ R129, R123, R0 ;  /* 0x000000007b817221 */ /* 0x002fc60000010000 */
[----:B------:R-:W-:Y:S02]  /*b020*/  FADD.FTZ R3, R13, R130 ;  /* 0x000000820d037221 */ /* 0x000fe40000010000 */
[----:B------:R-:W0:Y:S02]  /*b030*/  MUFU.EX2 R15, R15 ;  /* 0x0000000f000f7308 */ /* 0x000e240000000800 */
[----:B--2---:R-:W-:-:S06]  /*b040*/  FADD.FTZ R0, R14, R3 ;  /* 0x000000030e007221 */ /* 0x004fcc0000010000 */
        /* <DEDUP_REMOVED lines=146> */
.L_x_14227:
        /* <DEDUP_REMOVED lines=82> */
.L_x_14217:
        /* <DEDUP_REMOVED lines=9> */
.L_x_14248:
[----:B------:R-:W-:-:S04]  /*bf20*/  UIADD3 UR37, UR23, 0x1, URZ ;  /* 0x0000000117257890 */ /* 0x000fc8000fffe03f */
[----:B------:R-:W-:-:S04]  /*bf30*/  UISETP.NE.AND UP0, UPT, UR37, 0x2, UPT ;  /* 0x000000022500788c */ /* 0x000fc8000bf05270 */
[----:B------:R-:W-:Y:S02]  /*bf40*/  USEL UR36, URZ, 0x1, UP0 ;  /* 0x000000013f247887 */ /* 0x000fe40008000000 */
[----:B------:R-:W-:Y:S02]  /*bf50*/  USEL UR37, UR37, URZ, UP0 ;  /* 0x0000003f25257287 */ /* 0x000fe40008000000 */
[----:B------:R-:W-:Y:S01]  /*bf60*/  ULOP3.LUT UR36, UR24, UR36, URZ, 0x3c, !UPT ;  /* 0x0000002418247292 */ /* 0x000fe2000f8e3c3f */
[----:B------:R-:W-:Y:S11]  /*bf70*/  @!P0 BRA `(.L_x_14230) ;  /* 0x0000000000048947 */ /* 0x000ff60003800000 */
[----:B------:R-:W-:Y:S01]  /*bf80*/  BPT.TRAP 0x1 ;  /* 0x000000040000795c */ /* 0x000fe20000300000 */
.L_x_14230:
[----:B------:R-:W-:Y:S01]  /*bf90*/  ULEA UR6, UR37, UR45, 0x3 ;  /* 0x0000002d25067291 */ /* 0x000fe2000f8e183f */
[----:B------:R-:W-:-:S05]  /*bfa0*/  IMAD.U32 R5, RZ, RZ, UR36 ;  /* 0x00000024ff057e24 */ /* 0x000fca000f8e00ff */
[----:B------:R-:W-:-:S04]  /*bfb0*/  SHF.L.U32 R5, R5, 0x1f, RZ ;  /* 0x0000001f05057819 */ /* 0x000fc800000006ff */
[----:B------:R0:W1:Y:S01]  /*bfc0*/  SYNCS.PHASECHK.TRANS64.TRYWAIT P1, [UR6+0x13230], R5 ;  /* 0x01323005ff0075a7 */ /* 0x0000620008020146 */
[----:B------:R-:W-:Y:S05]  /*bfd0*/  @!P0 BRA `(.L_x_14231) ;  /* 0x0000000000048947 */ /* 0x000fea0003800000 */
[----:B------:R-:W-:Y:S01]  /*bfe0*/  BPT.TRAP 0x1 ;  /* 0x000000040000795c */ /* 0x000fe20000300000 */
.L_x_14231:
[----:B-1----:R-:W-:Y:S05]  /*bff0*/  @P1 BRA `(.L_x_14232) ;  /* 0x0000000000081947 */ /* 0x002fea0003800000 */
[----:B------:R-:W1:Y:S02]  /*c000*/  SYNCS.PHASECHK.TRANS64.TRYWAIT P1, [UR6+0x13230], R5 ;  /* 0x01323005ff0075a7 */ /* 0x000e640008020146 */
[----:B-1----:R-:W-:Y:S05]  /*c010*/  @!P1 BRA `(.L_x_14233) ;  /* 0x000000d0009c9947 */ /* 0x002fea0003800000 */
.L_x_14232:
        /* <DEDUP_REMOVED lines=64> */
.L_x_14234:
[----:B------:R-:W-:Y:S01]  /*c420*/  ULEA UR11, UR23, UR45, 0x3 ;  /* 0x0000002d170b7291 */ /* 0x000fe2000f8e183f */
[----:B01----:R-:W-:-:S05]  /*c430*/  IMAD.U32 R5, RZ, RZ, UR24 ;  /* 0x00000018ff057e24 */ /* 0x003fca000f8e00ff */
[----:B------:R-:W-:-:S04]  /*c440*/  SHF.L.U32 R5, R5, 0x1f, RZ ;  /* 0x0000001f05057819 */ /* 0x000fc800000006ff */
[----:B------:R0:W1:Y:S01]  /*c450*/  SYNCS.PHASECHK.TRANS64.TRYWAIT P1, [UR11+0x13250], R5 ;  /* 0x01325005ff0075a7 */ /* 0x000062000802014b */
[----:B------:R-:W-:Y:S05]  /*c460*/  @!P0 BRA `(.L_x_14235) ;  /* 0x0000000000048947 */ /* 0x000fea0003800000 */
[----:B------:R-:W-:Y:S01]  /*c470*/  BPT.TRAP 0x1 ;  /* 0x000000040000795c */ /* 0x000fe20000300000 */
.L_x_14235:
[----:B-1----:R-:W-:Y:S05]  /*c480*/  @P1 BRA `(.L_x_14236) ;  /* 0x0000000000081947 */ /* 0x002fea0003800000 */
[----:B------:R-:W1:Y:S02]  /*c490*/  SYNCS.PHASECHK.TRANS64.TRYWAIT P1, [UR11+0x13250], R5 ;  /* 0x01325005ff0075a7 */ /* 0x000e64000802014b */
[----:B-1----:R-:W-:Y:S05]  /*c4a0*/  @!P1 BRA `(.L_x_14237) ;  /* 0x000000cc00909947 */ /* 0x002fea0003800000 */
.L_x_14236:
        /* <DEDUP_REMOVED lines=32> */
.L_x_14238:
        /* <DEDUP_REMOVED lines=36> */
.L_x_14241:
[----:B------:R-:W-:-:S05]  /*c8f0*/  IMAD.U32 R136, RZ, RZ, UR20 ;  /* 0x00000014ff887e24 */ /* 0x000fca000f8e00ff */
[----:B------:R-:W-:-:S13]  /*c900*/  ISETP.NE.AND P1, PT, R136, 0x1, PT ;  /* 0x000000018800780c */ /* 0x000fda0003f25270 */
[----:B------:R-:W0:Y:S02]  /*c910*/  @P1 LDC.64 R10, c[0x0][0x9e8] ;  /* 0x00027a00ff0a1b82 */ /* 0x000e240000000a00 */
[----:B0-----:R-:W-:-:S05]  /*c920*/  @P1 IMAD.HI.U32 R10, R21, R10, RZ ;  /* 0x0000000a150a1227 */ /* 0x001fca00078e00ff */
[----:B------:R-:W-:-:S07]  /*c930*/  @P1 SHF.R.U32.HI R21, RZ, R11, R10 ;  /* 0x0000000bff151219 */ /* 0x000fce000001160a */
.L_x_14242:
[----:B------:R-:W-:Y:S05]  /*c940*/  BSYNC B0 ;  /* 0x0000000000007941 */ /* 0x000fea0003800000 */
.L_x_14240:
[----:B------:R-:W-:-:S05]  /*c950*/  IMAD R21, R21, R136, R5 ;  /* 0x0000008815157224 */ /* 0x000fca00078e0205 */
[----:B------:R-:W-:Y:S02]  /*c960*/  VIADDMNMX R12, R21, R136, R12, PT ;  /* 0x00000088150c7246 */ /* 0x000fe4000380010c */
[----:B------:R-:W-:-:S07]  /*c970*/  VIMNMX R6, R6, R21, !PT ;  /* 0x0000001506067248 */ /* 0x000fce0007fe0100 */
.L_x_14239:
        /* <DEDUP_REMOVED lines=247> */
.L_x_14245:
[----:B------:R-:W-:-:S05]  /*d8f0*/  IMAD.U32 R12, RZ, RZ, UR20 ;  /* 0x00000014ff0c7e24 */ /* 0x000fca000f8e00ff */
[----:B------:R-:W-:-:S13]  /*d900*/  ISETP.NE.AND P6, PT, R12, 0x1, PT ;  /* 0x000000010c00780c */ /* 0x000fda0003fc5270 */
[----:B------:R-:W0:Y:S02]  /*d910*/  @P6 LDC.64 R10, c[0x0][0x9e8] ;  /* 0x00027a00ff0a6b82 */ /* 0x000e240000000a00 */
[----:B0-----:R-:W-:-:S05]  /*d920*/  @P6 IMAD.HI.U32 R10, R6, R10, RZ ;  /* 0x0000000a060a6227 */ /* 0x001fca00078e00ff */
[----:B------:R-:W-:-:S07]  /*d930*/  @P6 SHF.R.U32.HI R6, RZ, R11, R10 ;  /* 0x0000000bff066219 */ /* 0x000fce000001160a */
.L_x_14246:
[----:B------:R-:W-:Y:S05]  /*d940*/  BSYNC B0 ;  /* 0x0000000000007941 */ /* 0x000fea0003800000 */
.L_x_14244:
[----:B------:R-:W-:-:S05]  /*d950*/  IMAD R5, R6, R12, R5 ;  /* 0x0000000c06057224 */ /* 0x000fca00078e0205 */
[----:B------:R-:W-:Y:S02]  /*d960*/  VIADDMNMX R14, R5, R12, R14, PT ;  /* 0x0000000c050e7246 */ /* 0x000fe4000380010e */
[----:B------:R-:W-:-:S07]  /*d970*/  VIMNMX R13, R13, R5, !PT ;  /* 0x000000050d0d7248 */ /* 0x000fce0007fe0100 */
.L_x_14243:
        /* <DEDUP_REMOVED lines=501> */
.L_x_14247:
        /* <DEDUP_REMOVED lines=82> */
.L_x_14229:
[----:B------:R-:W-:Y:S06]  /*fdf0*/  BAR.ARV 0x8, 0x200 ;  /* 0x0208000000007b1d */ /* 0x000fec0000002000 */
[----:B------:R-:W-:Y:S05]  /*fe00*/  @!P0 BRA `(.L_x_14249) ;  /* 0x0000000000048947 */ /* 0x000fea0003800000 */
[----:B------:R-:W-:Y:S01]  /*fe10*/  BPT.TRAP 0x1 ;  /* 0x000000040000795c */ /* 0x000fe20000300000 */
.L_x_14249:
[----:B------:R-:W-:Y:S01]  /*fe20*/  ULEA UR14, UR37, UR45, 0x3 ;  /* 0x0000002d250e7291 */ /* 0x000fe2000f8e183f */
[----:B------:R-:W-:-:S05]  /*fe30*/  IMAD.U32 R4, RZ, RZ, UR36 ;  /* 0x00000024ff047e24 */ /* 0x000fca000f8e00ff */
[----:B------:R-:W-:-:S04]  /*fe40*/  SHF.L.U32 R4, R4, 0x1f, RZ ;  /* 0x0000001f04047819 */ /* 0x000fc800000006ff */
[----:B------:R0:W1:Y:S01]  /*fe50*/  SYNCS.PHASECHK.TRANS64.TRYWAIT P1, [UR14+0x13250], R4 ;  /* 0x01325004ff0075a7 */ /* 0x000062000802014e */
[----:B------:R-:W-:Y:S05]  /*fe60*/  @!P0 BRA `(.L_x_14250) ;  /* 0x0000000000048947 */ /* 0x000fea0003800000 */
[----:B------:R-:W-:Y:S01]  /*fe70*/  BPT.TRAP 0x1 ;  /* 0x000000040000795c */ /* 0x000fe20000300000 */
.L_x_14250:
[----:B-1----:R-:W-:Y:S05]  /*fe80*/  @P1 BRA `(.L_x_14251) ;  /* 0x0000000000081947 */ /* 0x002fea0003800000 */
[----:B------:R-:W1:Y:S02]  /*fe90*/  SYNCS.PHASECHK.TRANS64.TRYWAIT P1, [UR14+0x13250], R4 ;  /* 0x01325004ff0075a7 */ /* 0x000e64000802014e */
[----:B-1----:R-:W-:Y:S05]  /*fea0*/  @!P1 BRA `(.L_x_14252) ;  /* 0x0000009400289947 */ /* 0x002fea0003800000 */
.L_x_14251:
        /* <DEDUP_REMOVED lines=13> */
[----:B------:R-:W-:Y:S01]  /*ff80*/  @UP0 UIMAD UR6, UR6, UR10, URZ ;  /* 0x0000000a060602a4 */ /* 0x000fe2000f8e023f */
[----:B------:R-:W-:Y:S01]  /*ff90*/  @UP0 ULDC.64 UR12, c[0x0][0x9d0] ;  /* 0x00027400000c0ab9 */ /* 0x000fe20000000a00 */
[----:B------:R-:W-:Y:S02]  /*ffa0*/  @UP0 UIMAD.WIDE.U32 UR8, UR48, UR10, URZ ;  /* 0x0000000a300802a5 */ /* 0x000fe4000f8e003f */
[----:B------:R-:W-:Y:S02]  /*ffb0*/  @UP0 UIMAD UR6, UR48, UR11, UR6 ;  /* 0x0000000b300602a4 */ /* 0x000fe4000f8e0206 */
[----:B------:R-:W-:-:S02]  /*ffc0*/  UIMAD UR10, UR37, 0x280, UR45 ;  /* 0x00000280250a78a4 */ /* 0x000fc4000f8e022d */
[----:B------:R-:W-:Y:S02]  /*ffd0*/  @UP0 UIMAD UR7, UR7, UR12, URZ ;  /* 0x0000000c070702a4 */ /* 0x000fe4000f8e023f */
        /* <DEDUP_REMOVED lines=70> */
.L_x_14253:
        /* <DEDUP_REMOVED lines=42> */
.L_x_14175:
[----:B------:R-:W0:Y:S01]  /*106e0*/  S2R R6, SR_CgaCtaId ;  /* 0x0000000000067919 */ /* 0x000e220000008800 */
[----:B------:R-:W-:Y:S01]  /*106f0*/  MOV R5, 0x400 ;  /* 0x0000040000057802 */ /* 0x000fe20000000f00 */
[----:B------:R-:W-:Y:S01]  /*10700*/  BSSY B0, `(.L_x_14254) ;  /* 0x00001cf000007945 */ /* 0x000fe20003800000 */
[----:B------:R-:W-:Y:S01]  /*10710*/  SHF.R.S32.HI R3, RZ, 0x1f, R156 ;  /* 0x0000001fff037819 */ /* 0x000fe2000001149c */
[----:B------:R-:W-:Y:S01]  /*10720*/  BAR.SYNC.DEFER_BLOCKING 0x5, 0x200 ;  /* 0x0148000000007b1d */ /* 0x000fe20000010000 */
        /* <DEDUP_REMOVED lines=9> */
[----:B------:R-:W2:Y:S01]  /*107c0*/  LDL R35, [R1+0x10] ;  /* 0x0000100001237983 */ /* 0x000ea20000100800 */
        /* <DEDUP_REMOVED lines=26> */
[----:B------:R-:W-:Y:S01]  /*10970*/  USHF.R.S32.HI UR9, URZ, 0x1f, UR40 ;  /* 0x0000001f3f097899 */ /* 0x000fe20008011428 */
[----:B------:R-:W-:Y:S02]  /*10980*/  ULDC.64 UR14, c[0x0][0xb98] ;  /* 0x0002e600000e7ab9 */ /* 0x000fe40000000a00 */
[----:B------:R0:W3:Y:S01]  /*10990*/  LDG.E.CONSTANT R17, desc[UR50][R6.64] ;  /* 0x0000003206117981 */ /* 0x0000e2000c1e9900 */
[----:B------:R-:W-:Y:S01]  /*109a0*/  UISETP.NE.U32.AND UP0, UPT, UR6, URZ, UPT ;  /* 0x0000003f0600728c */ /* 0x000fe2000bf05070 */
[----:B------:R-:W-:-:S03]  /*109b0*/  ULDC.64 UR18, c[0x0][0xc08] ;  /* 0x0003020000127ab9 */ /* 0x000fc60000000a00 */
        /* <DEDUP_REMOVED lines=24> */
[C---:B------:R-:W-:Y:S02]  /*10b40*/  IADD3 R39, P1, R8.reuse, 0x60, RZ ;  /* 0x0000006008277810 */ /* 0x040fe40007f3e0ff */
[C---:B------:R-:W-:Y:S02]  /*10b50*/  IADD3 R35, P3, R8.reuse, 0x20, RZ ;  /* 0x0000002008237810 */ /* 0x040fe40007f7e0ff */
[----:B------:R-:W-:Y:S01]  /*10b60*/  LOP3.LUT R15, R8, 0x380, RZ, 0xc0, !PT ;  /* 0x00000380080f7812 */ /* 0x000fe200078ec0ff */
[----:B------:R-:W-:Y:S01]  /*10b70*/  IMAD.X R11, RZ, RZ, R9, P1 ;  /* 0x000000ffff0b7224 */ /* 0x000fe200008e0609 */
[----:B------:R-:W-:Y:S02]  /*10b80*/  LOP3.LUT R10, R35, 0x380, RZ, 0xc0, !PT ;  /* 0x00000380230a7812 */ /* 0x000fe400078ec0ff */
[----:B------:R-:W-:Y:S02]  /*10b90*/  LOP3.LUT R20, R39, 0x380, RZ, 0xc0, !PT ;  /* 0x0000038027147812 */ /* 0x000fe400078ec0ff */
[----:B------:R-:W-:-:S02]  /*10ba0*/  SHF.R.U64 R15, R15, 0x3, RZ ;  /* 0x000000030f0f7819 */ /* 0x000fc400000012ff */
[----:B------:R-:W-:Y:S02]  /*10bb0*/  IADD3 R37, P2, R8, 0x40, RZ ;  /* 0x0000004008257810 */ /* 0x000fe40007f5e0ff */
[----:B------:R-:W-:Y:S02]  /*10bc0*/  SHF.R.U64 R10, R10, 0x3, RZ ;  /* 0x000000030a0a7819 */ /* 0x000fe400000012ff */
[----:B------:R-:W-:Y:S01]  /*10bd0*/  SHF.R.U64 R20, R20, 0x3, RZ ;  /* 0x0000000314147819 */ /* 0x000fe200000012ff */
[--C-:B------:R-:W-:Y:S01]  /*10be0*/  IMAD.X R13, RZ, RZ, R9.reuse, P2 ;  /* 0x000000ffff0d7224 */ /* 0x100fe200010e0609 */
[----:B------:R-:W-:Y:S01]  /*10bf0*/  LOP3.LUT R8, R15, R8, RZ, 0x3c, !PT ;  /* 0x000000080f087212 */ /* 0x000fe200078e3cff */
[----:B------:R-:W-:Y:S01]  /*10c00*/  IMAD.X R15, RZ, RZ, R9, P3 ;  /* 0x000000ffff0f7224 */ /* 0x000fe200018e0609 */
[----:B------:R-:W-:Y:S02]  /*10c10*/  LOP3.LUT R14, R10, R35, RZ, 0x3c, !PT ;  /* 0x000000230a0e7212 */ /* 0x000fe400078e3cff */
[----:B------:R-:W-:-:S02]  /*10c20*/  LOP3.LUT R10, R20, R39, RZ, 0x3c, !PT ;  /* 0x00000027140a7212 */ /* 0x000fc400078e3cff */
[----:B------:R-:W-:Y:S02]  /*10c30*/  MOV R40, R8 ;  /* 0x0000000800287202 */ /* 0x000fe40000000f00 */
[----:B------:R-:W-:Y:S02]  /*10c40*/  LOP3.LUT R12, R37, 0x380, RZ, 0xc0, !PT ;  /* 0x00000380250c7812 */ /* 0x000fe400078ec0ff */
[----:B------:R-:W-:Y:S02]  /*10c50*/  MOV R35, R10 ;  /* 0x0000000a00237202 */ /* 0x000fe40000000f00 */
[----:B------:R-:W-:Y:S02]  /*10c60*/  SHF.R.U64 R12, R12, 0x3, RZ ;  /* 0x000000030c0c7819 */ /* 0x000fe400000012ff */
[----:B------:R-:W-:Y:S02]  /*10c70*/  MOV R39, R14 ;  /* 0x0000000e00277202 */ /* 0x000fe40000000f00 */
[----:B------:R-:W-:-:S02]  /*10c80*/  LOP3.LUT R12, R12, R37, RZ, 0x3c, !PT ;  /* 0x000000250c0c7212 */ /* 0x000fc400078e3cff */
[----:B------:R-:W-:Y:S02]  /*10c90*/  PLOP3.LUT P2, PT, PT, PT, UP0, 0x80, 0x0 ;  /* 0x000000000000781c */ /* 0x000fe40003f4f008 */
[----:B------:R-:W-:Y:S02]  /*10ca0*/  MOV R37, R12 ;  /* 0x0000000c00257202 */ /* 0x000fe40000000f00 */
        /* <DEDUP_REMOVED lines=15> */
[----:B------:R-:W-:Y:S01]  /*10da0*/  SHFL.IDX PT, R32, R32, R17, 0x1c1f ;  /* 0x001c1f1120207589 */ /* 0x000fe200000e0000 */
[----:B------:R-:W-:-:S03]  /*10db0*/  IMAD.U32 R20, RZ, RZ, UR6 ;  /* 0x00000006ff147e24 */ /* 0x000fc6000f8e00ff */
[----:B------:R-:W1:Y:S01]  /*10dc0*/  SHFL.IDX PT, R21, R21, R18, 0x1c1f ;  /* 0x001c1f1215157589 */ /* 0x000e6200000e0000 */
[----:B--2---:R-:W-:Y:S02]  /*10dd0*/  SEL R12, R28, R25, P0 ;  /* 0x000000191c0c7207 */ /* 0x004fe40000000000 */
[----:B------:R-:W-:Y:S01]  /*10de0*/  SEL R14, R25, R28, P0 ;  /* 0x0000001c190e7207 */ /* 0x000fe20000000000 */
[----:B------:R-:W-:Y:S04]  /*10df0*/  SHFL.IDX PT, R36, R36, R17, 0x1c1f ;  /* 0x001c1f1124247589 */ /* 0x000fe800000e0000 */
[----:B------:R-:W2:Y:S01]  /*10e00*/  SHFL.IDX PT, R33, R33, R18, 0x1c1f ;  /* 0x001c1f1221217589 */ /* 0x000ea200000e0000 */
[----:B---3--:R-:W-:Y:S02]  /*10e10*/  SEL R9, R34, R27, P0 ;  /* 0x0000001b22097207 */ /* 0x008fe40000000000 */
[----:B------:R-:W-:Y:S01]  /*10e20*/  SEL R11, R27, R34, P0 ;  /* 0x000000221b0b7207 */ /* 0x000fe20000000000 */
[----:B------:R-:W-:Y:S04]  /*10e30*/  SHFL.IDX PT, R38, R38, R17, 0x1c1f ;  /* 0x001c1f1126267589 */ /* 0x000fe800000e0000 */
[----:B------:R-:W3:Y:S01]  /*10e40*/  SHFL.IDX PT, R55, R55, R18, 0x1c1f ;  /* 0x001c1f1237377589 */ /* 0x000ee200000e0000 */
[----:B0-----:R-:W-:-:S02]  /*10e50*/  SEL R28, R30, R31, P0 ;  /* 0x0000001f1e1c7207 */ /* 0x001fc40000000000 */
[----:B------:R-:W-:Y:S01]  /*10e60*/  SEL R30, R31, R30, P0 ;  /* 0x0000001e1f1e7207 */ /* 0x000fe20000000000 */
[----:B------:R0:W-:Y:S01]  /*10e70*/  STSM.16.M88.4 [R40], R8 ;  /* 0x0000000828007844 */ /* 0x0001e20000000200 */
[----:B-1----:R-:W-:Y:S02]  /*10e80*/  SEL R13, R32, R21, P0 ;  /* 0x00000015200d7207 */ /* 0x002fe40000000000 */
[----:B------:R-:W-:Y:S01]  /*10e90*/  SEL R15, R21, R32, P0 ;  /* 0x00000020150f7207 */ /* 0x000fe20000000000 */
[----:B------:R-:W-:-:S04]  /*10ea0*/  IMAD.U32 R21, RZ, RZ, UR7 ;  /* 0x00000007ff157e24 */ /* 0x000fc8000f8e00ff */
[----:B------:R1:W-:Y:S01]  /*10eb0*/  STSM.16.M88.4 [R39], R12 ;  /* 0x0000000c27007844 */ /* 0x0003e20000000200 */
[----:B--2---:R-:W-:Y:S02]  /*10ec0*/  SEL R25, R36, R33, P0 ;  /* 0x0000002124197207 */ /* 0x004fe40000000000 */
[----:B------:R-:W-:Y:S02]  /*10ed0*/  SEL R27, R33, R36, P0 ;  /* 0x00000024211b7207 */ /* 0x000fe40000000000 */
[----:B------:R-:W2:Y:S03]  /*10ee0*/  LDC R33, c[0x0][0xbe8] ;  /* 0x0002fa00ff217b82 */ /* 0x000ea60000000800 */
[----:B------:R4:W-:Y:S01]  /*10ef0*/  STSM.16.M88.4 [R37], R24 ;  /* 0x0000001825007844 */ /* 0x0009e20000000200 */
[----:B---3--:R-:W-:Y:S02]  /*10f00*/  SEL R29, R38, R55, P0 ;  /* 0x00000037261d7207 */ /* 0x008fe40000000000 */
[----:B------:R-:W-:-:S05]  /*10f10*/  SEL R31, R55, R38, P0 ;  /* 0x00000026371f7207 */ /* 0x000fca0000000000 */
[----:B------:R4:W-:Y:S01]  /*10f20*/  STSM.16.M88.4 [R35], R28 ;  /* 0x0000001c23007844 */ /* 0x0009e20000000200 */
[----:B------:R-:W-:Y:S06]  /*10f30*/  BAR.SYNC.DEFER_BLOCKING 0x1, 0x180 ;  /* 0x0046000000007b1d */ /* 0x000fec0000010000 */
[----:B------:R-:W3:Y:S01]  /*10f40*/  @P2 LDG.E R17, desc[UR50][R20.64] ;  /* 0x0000003214112981 */ /* 0x000ee2000c1e1900 */
[----:B--2---:R-:W-:Y:S01]  /*10f50*/  ISETP.NE.AND P1, PT, R33, 0x1, PT ;  /* 0x000000012100780c */ /* 0x004fe20003f25270 */
[----:B0-----:R-:W-:Y:S01]  /*10f60*/  VIADD R11, R22, UR41 ;  /* 0x00000029160b7c36 */ /* 0x001fe20008000000 */
[----:B------:R-:W-:-:S02]  /*10f70*/  UIMAD UR6, UR16, UR10, URZ ;  /* 0x0000000a100672a4 */ /* 0x000fc4000f8e023f */
[----:B------:R-:W-:Y:S01]  /*10f80*/  USEL UR9, UR9, URZ, !UP0 ;  /* 0x0000003f09097287 */ /* 0x000fe2000c000000 */
[----:B------:R-:W-:Y:S01]  /*10f90*/  IMAD.MOV.U32 R8, RZ, RZ, R11 ;  /* 0x000000ffff087224 */ /* 0x000fe200078e000b */
[----:B------:R-:W-:Y:S02]  /*10fa0*/  UIMAD UR12, UR39, UR11, UR6 ;  /* 0x0000000b270c72a4 */ /* 0x000fe4000f8e0206 */
[----:B------:R-:W-:Y:S02]  /*10fb0*/  USEL UR8, UR40, URZ, !UP0 ;  /* 0x0000003f28087287 */ /* 0x000fe4000c000000 */
[----:B------:R-:W-:-:S03]  /*10fc0*/  UISETP.NE.U32.AND UP0, UPT, UR18, URZ, UPT ;  /* 0x0000003f1200728c */ /* 0x000fc6000bf05070 */
[----:B------:R-:W0:Y:S01]  /*10fd0*/  @P1 LDC R18, c[0x0][0xbec] ;  /* 0x0002fb00ff121b82 */ /* 0x000e220000000800 */
[----:B------:R-:W-:-:S06]  /*10fe0*/  UISETP.NE.AND.EX UP0, UPT, UR19, URZ, UPT, UP0 ;  /* 0x0000003f1300728c */ /* 0x000fcc000bf05300 */
[----:B------:R-:W-:Y:S01]  /*10ff0*/  PLOP3.LUT P3, PT, PT, PT, UP0, 0x80, 0x0 ;  /* 0x000000000000781c */ /* 0x000fe20003f6f008 */
[----:B------:R-:W2:Y:S01]  /*11000*/  @P1 LDC R32, c[0x0][0xbf0] ;  /* 0x0002fc00ff201b82 */ /* 0x000ea20000000800 */
[----:B0-----:R-:W-:-:S05]  /*11010*/  @P1 IMAD.HI.U32 R9, R11, R18, RZ ;  /* 0x000000120b091227 */ /* 0x001fca00078e00ff */
[----:B--2---:R-:W-:-:S05]  /*11020*/  @P1 SHF.R.U32.HI R8, RZ, R32, R9 ;  /* 0x00000020ff081219 */ /* 0x004fca0000011609 */
[----:B------:R-:W-:-:S04]  /*11030*/  IMAD.MOV R10, RZ, RZ, -R8 ;  /* 0x000000ffff0a7224 */ /* 0x000fc800078e0a08 */
[----:B------:R-:W-:Y:S01]  /*11040*/  IMAD R11, R33, R10, R11 ;  /* 0x0000000a210b7224 */ /* 0x000fe200078e020b */
[----:B------:R-:W-:-:S04]  /*11050*/  SHF.R.S32.HI R10, RZ, 0x1f, R8 ;  /* 0x0000001fff0a7819 */ /* 0x000fc80000011408 */
[----:B------:R-:W-:Y:S02]  /*11060*/  SHF.R.S32.HI R9, RZ, 0x1f, R11 ;  /* 0x0000001fff097819 */ /* 0x000fe4000001140b */
[----:B---3--:R-:W-:-:S13]  /*11070*/  @P2 R2UR UR4, R17 ;  /* 0x00000000110422ca */ /* 0x008fda00000e0000 */
[----:B------:R-:W-:Y:S02]  /*11080*/  USHF.R.S32.HI UR7, URZ, 0x1f, UR4 ;  /* 0x0000001f3f077899 */ /* 0x000fe40008011404 */
[----:B------:R-:W-:Y:S02]  /*11090*/  UMOV UR6, UR4 ;  /* 0x0000000400067c82 */ /* 0x000fe40008000000 */
[----:B------:R-:W-:-:S04]  /*110a0*/  UIMAD.WIDE.U32 UR10, UR39, UR10, UR6 ;  /* 0x0000000a270a72a5 */ /* 0x000fc8000f8e0006 */
[----:B------:R-:W-:Y:S02]  /*110b0*/  UIADD3 UR11, UR11, UR12, URZ ;  /* 0x0000000c0b0b7290 */ /* 0x000fe4000fffe03f */
[----:B------:R-:W-:Y:S02]  /*110c0*/  UIMAD UR12, UR9, UR14, URZ ;  /* 0x0000000e090c72a4 */ /* 0x000fe4000f8e023f */
[----:B------:R-:W-:Y:S02]  /*110d0*/  UIMAD.WIDE.U32 UR10, UR8, UR14, UR10 ;  /* 0x0000000e080a72a5 */ /* 0x000fe4000f8e000a */
[----:B------:R-:W-:Y:S01]  /*110e0*/  UIMAD UR12, UR8, UR15, UR12 ;  /* 0x0000000f080c72a4 */ /* 0x000fe2000f8e020c */
[----:B------:R-:W-:-:S03]  /*110f0*/  ULDC UR14, c[0x0][0xa88] ;  /* 0x0002a200000e7ab9 */ /* 0x000fc60000000800 */
[----:B------:R-:W-:Y:S02]  /*11100*/  IADD3 R8, P0, R8, UR10, RZ ;  /* 0x0000000a08087c10 */ /* 0x000fe4000ff1e0ff */
[----:B-1----:R-:W-:Y:S01]  /*11110*/  IMAD.U32 R13, RZ, RZ, UR12 ;  /* 0x0000000cff0d7e24 */ /* 0x002fe2000f8e00ff */
[----:B------:R-:W-:Y:S02]  /*11120*/  ULDC.64 UR12, c[0x0][0xb88] ;  /* 0x0002e200000c7ab9 */ /* 0x000fe40000000a00 */
[----:B------:R-:W-:Y:S02]  /*11130*/  IMAD R12, R9, UR12, RZ ;  /* 0x0000000c090c7c24 */ /* 0x000fe4000f8e02ff */
[----:B------:R-:W-:Y:S01]  /*11140*/  IADD3.X R9, R10, UR11, R13, P0, !PT ;  /* 0x0000000b0a097c10 */ /* 0x000fe200087fe40d */
[----:B------:R-:W-:Y:S01]  /*11150*/  @UP0 ULDC.64 UR10, c[0x0][0xc08] ;  /* 0x00030200000a0ab9 */ /* 0x000fe20000000a00 */
[----:B------:R-:W-:Y:S01]  /*11160*/  IMAD R13, R11, UR13, R12 ;  /* 0x0000000d0b0d7c24 */ /* 0x000fe2000f8e020c */
[----:B------:R-:W-:Y:S01]  /*11170*/  @UP0 UIMAD.WIDE UR10, UR40, 0x4, UR10 ;  /* 0x00000004280a08a5 */ /* 0x000fe2000f8e020a */
[----:B------:R-:W-:-:S02]  /*11180*/  IMAD.U32 R10, RZ, RZ, UR14 ;  /* 0x0000000eff0a7e24 */ /* 0x000fc4000f8e00ff */
[----:B------:R-:W-:Y:S01]  /*11190*/  IMAD.WIDE.U32 R8, R11, UR12, R8 ;  /* 0x0000000c0b087c25 */ /* 0x000fe2000f8e0008 */
[----:B------:R-:W-:-:S03]  /*111a0*/  ULDC.64 UR12, c[0x0][0xb50] ;  /* 0x0002d400000c7ab9 */ /* 0x000fc60000000a00 */
[----:B------:R-:W-:Y:S01]  /*111b0*/  IMAD.IADD R9, R9, 0x1, R13 ;  /* 0x0000000109097824 */ /* 0x000fe200078e020d */
[C---:B------:R-:W-:Y:S01]  /*111c0*/  LEA R11, P0, R8.reuse, UR12, 0x2 ;  /* 0x0000000c080b7c11 */ /* 0x040fe2000f8010ff */
[----:B------:R-:W-:Y:S02]  /*111d0*/  IMAD.U32 R12, RZ, RZ, UR10 ;  /* 0x0000000aff0c7e24 */ /* 0x000fe4000f8e00ff */
[----:B------:R-:W-:Y:S01]  /*111e0*/  IMAD.U32 R13, RZ, RZ, UR11 ;  /* 0x0000000bff0d7e24 */ /* 0x000fe2000f8e00ff */
[----:B------:R-:W-:Y:S01]  /*111f0*/  LEA.HI.X R14, R8, UR13, R9, 0x2, P0 ;  /* 0x0000000d080e7c11 */ /* 0x000fe200080f1409 */
[----:B------:R-:W-:-:S03]  /*11200*/  IMAD R9, R157, 0x40, R156 ;  /* 0x000000409d097824 */ /* 0x000fc600078e029c */
[----:B------:R4:W5:Y:S01]  /*11210*/  @P3 LDG.E R10, desc[UR50][R12.64] ;  /* 0x000000320c0a3981 */ /* 0x000962000c1e1900 */
[----:B------:R-:W-:Y:S05]  /*11220*/  @P3 BRA `(.L_x_14256) ;  /* 0x0000000000103947 */ /* 0x000fea0003800000 */
[----:B------:R-:W-:Y:S05]  /*11230*/  @!P2 BRA `(.L_x_14256) ;  /* 0x00000000000ca947 */ /* 0x000fea0003800000 */
[----:B----4-:R-:W2:Y:S04]  /*11240*/  LDG.E R13, desc[UR50][R20.64] ;  /* 0x00000032140d7981 */ /* 0x010ea8000c1e1900 */
[----:B-----5:R-:W2:Y:S02]  /*11250*/  LDG.E R10, desc[UR50][R20.64+0x4] ;  /* 0x00000432140a7981 */ /* 0x020ea4000c1e1900 */
[----:B--2---:R-:W-:-:S07]  /*11260*/  IMAD.IADD R10, R10, 0x1, -R13 ;  /* 0x000000010a0a7824 */ /* 0x004fce00078e0a0d */
.L_x_14256:
[----:B----4-:R-:W2:Y:S01]  /*11270*/  LDL R12, [R1+0xc] ;  /* 0x00000c00010c7983 */ /* 0x010ea20000100800 */
[----:B------:R-:W0:Y:S01]  /*11280*/  S2R R8, SR_TID.X ;  /* 0x0000000000087919 */ /* 0x000e220000002100 */
[----:B------:R-:W-:Y:S01]  /*11290*/  IMAD.WIDE R6, R9, 0x2, R6 ;  /* 0x0000000209067825 */ /* 0x000fe200078e0206 */
[----:B------:R-:W-:Y:S01]  /*112a0*/  ULDC.64 UR12, c[0x0][0xaa0] ;  /* 0x0002a800000c7ab9 */ /* 0x000fe20000000a00 */
[----:B------:R-:W-:Y:S04]  /*112b0*/  SHFL.IDX PT, R20, R11, RZ, 0x1c1f ;  /* 0x001c1fff0b147589 */ /* 0x000fe800000e0000 */
[----:B------:R-:W1:Y:S04]  /*112c0*/  SHFL.IDX PT, R21, R14, RZ, 0x1c1f ;  /* 0x001c1fff0e157589 */ /* 0x000e6800000e0000 */
[----:B------:R-:W-:Y:S01]  /*112d0*/  SHFL.IDX PT, R26, R11, 0x1, 0x1c1f ;  /* 0x003c1f000b1a7f89 */ /* 0x000fe200000e0000 */
[----:B0-----:R-:W-:-:S05]  /*112e0*/  VIADD R13, R8, 0xffffff80 ;  /* 0xffffff80080d7836 */ /* 0x001fca0000000000 */
[----:B------:R-:W-:-:S04]  /*112f0*/  SHF.R.S32.HI R8, RZ, 0x1f, R13 ;  /* 0x0000001fff087819 */ /* 0x000fc8000001140d */
[----:B------:R-:W-:-:S04]  /*11300*/  LEA.HI R8, R8, R13, RZ, 0x7 ;  /* 0x0000000d08087211 */ /* 0x000fc800078f38ff */
[----:B------:R-:W-:Y:S01]  /*11310*/  LOP3.LUT R8, R8, 0xffffff80, RZ, 0xc0, !PT ;  /* 0xffffff8008087812 */ /* 0x000fe200078ec0ff */
[----:B------:R-:W0:Y:S04]  /*11320*/  SHFL.IDX PT, R27, R14, 0x1, 0x1c1f ;  /* 0x003c1f000e1b7f89 */ /* 0x000e2800000e0000 */
[----:B------:R-:W-:Y:S02]  /*11330*/  IMAD.IADD R8, R13, 0x1, -R8 ;  /* 0x000000010d087824 */ /* 0x000fe400078e0a08 */
[----:B-----5:R-:W-:Y:S01]  /*11340*/  IMAD R35, R10, R33, RZ ;  /* 0x000000210a237224 */ /* 0x020fe200078e02ff */
[----:B------:R-:W-:Y:S02]  /*11350*/  IADD3 R13, P3, R6, 0x1800, RZ ;  /* 0x00001800060d7810 */ /* 0x000fe40007f7e0ff */
[----:B------:R-:W-:-:S02]  /*11360*/  LOP3.LUT P0, RZ, R8, 0x3, RZ, 0xc0, !PT ;  /* 0x0000000308ff7812 */ /* 0x000fc4000780c0ff */
[C---:B------:R-:W-:Y:S02]  /*11370*/  IADD3 R29, P4, R6.reuse, 0x3000, RZ ;  /* 0x00003000061d7810 */ /* 0x040fe40007f9e0ff */
[----:B------:R-:W-:Y:S02]  /*11380*/  LOP3.LUT R9, R6, 0x380, RZ, 0xc0, !PT ;  /* 0x0000038006097812 */ /* 0x000fe400078ec0ff */
[----:B------:R-:W-:Y:S02]  /*11390*/  LOP3.LUT R28, R29, 0x380, RZ, 0xc0, !PT ;  /* 0x000003801d1c7812 */ /* 0x000fe400078ec0ff */
[----:B------:R-:W-:Y:S02]  /*113a0*/  SHF.R.U64 R9, R9, 0x3, RZ ;  /* 0x0000000309097819 */ /* 0x000fe400000012ff */
[----:B------:R-:W-:-:S04]  /*113b0*/  SHF.R.U64 R28, R28, 0x3, RZ ;  /* 0x000000031c1c7819 */ /* 0x000fc800000012ff */
[----:B------:R-:W-:Y:S01]  /*113c0*/  LOP3.LUT R28, R28, R29, RZ, 0x3c, !PT ;  /* 0x0000001d1c1c7212 */ /* 0x000fe200078e3cff */
[----:B------:R-:W-:Y:S02]  /*113d0*/  IMAD.X R29, RZ, RZ, R7, P4 ;  /* 0x000000ffff1d7224 */ /* 0x000fe400020e0607 */
[----:B--2---:R-:W-:-:S04]  /*113e0*/  VIADD R12, R12, UR41 ;  /* 0x000000290c0c7c36 */ /* 0x004fc80008000000 */
[C---:B------:R-:W-:Y:S01]  /*113f0*/  VIADD R8, R12.reuse, 0x8 ;  /* 0x000000080c087836 */ /* 0x040fe20000000000 */
[-C--:B------:R-:W-:Y:S02]  /*11400*/  ISETP.GE.OR P2, PT, R12, R35.reuse, P0 ;  /* 0x000000230c00720c */ /* 0x080fe40000746670 */
[----:B------:R-:W-:Y:S02]  /*11410*/  LOP3.LUT R12, R13, 0x380, RZ, 0xc0, !PT ;  /* 0x000003800d0c7812 */ /* 0x000fe400078ec0ff */
[----:B------:R-:W-:Y:S02]  /*11420*/  ISETP.GE.OR P0, PT, R8, R35, P0 ;  /* 0x000000230800720c */ /* 0x000fe40000706670 */
[----:B------:R-:W-:Y:S02]  /*11430*/  SHF.R.U64 R12, R12, 0x3, RZ ;  /* 0x000000030c0c7819 */ /* 0x000fe400000012ff */
[----:B------:R-:W-:Y:S01]  /*11440*/  LOP3.LUT R8, R9, R6, RZ, 0x3c, !PT ;  /* 0x0000000609087212 */ /* 0x000fe200078e3cff */
[--C-:B------:R-:W-:Y:S01]  /*11450*/  IMAD.MOV.U32 R9, RZ, RZ, R7.reuse ;  /* 0x000000ffff097224 */ /* 0x100fe200078e0007 */
[----:B------:R-:W-:Y:S01]  /*11460*/  LOP3.LUT R12, R12, R13, RZ, 0x3c, !PT ;  /* 0x0000000d0c0c7212 */ /* 0x000fe200078e3cff */
[----:B------:R-:W-:-:S02]  /*11470*/  IMAD.X R13, RZ, RZ, R7, P3 ;  /* 0x000000ffff0d7224 */ /* 0x000fc400018e0607 */
[----:B-1----:R1:W-:Y:S04]  /*11480*/  @!P2 ST.E desc[UR50][R20.64], R4 ;  /* 0x000000041400a985 */ /* 0x0023e8000c101932 */
[----:B0-----:R0:W-:Y:S04]  /*11490*/  @!P0 ST.E desc[UR50][R26.64], R0 ;  /* 0x000000001a008985 */ /* 0x0011e8000c101932 */
[----:B------:R-:W2:Y:S04]  /*114a0*/  LD.E.128 R8, desc[UR50][R8.64] ;  /* 0x0000003208087980 */ /* 0x000ea8000c101d00 */
[----:B------:R-:W3:Y:S01]  /*114b0*/  LD.E.128 R12, desc[UR50][R12.64] ;  /* 0x000000320c0c7980 */ /* 0x000ee2000c101d00 */
[----:B-1----:R-:W1:Y:S03]  /*114c0*/  @P1 LDC R21, c[0x0][0xbf0] ;  /* 0x0002fc00ff151b82 */ /* 0x002e660000000800 */
[----:B------:R-:W4:Y:S01]  /*114d0*/  LD.E.128 R28, desc[UR50][R28.64] ;  /* 0x000000321c1c7980 */ /* 0x000f22000c101d00 */
[----:B------:R-:W-:-:S05]  /*114e0*/  IADD3 R17, P0, R6, 0x4800, RZ ;  /* 0x0000480006117810 */ /* 0x000fca0007f1e0ff */
[----:B------:R-:W-:Y:S02]  /*114f0*/  IMAD.X R25, RZ, RZ, R7, P0 ;  /* 0x000000ffff197224 */ /* 0x000fe400000e0607 */
[----:B------:R-:W1:Y:S01]  /*11500*/  @P1 LDC R7, c[0x0][0xbec] ;  /* 0x0002fb00ff071b82 */ /* 0x000e620000000800 */
[----:B------:R-:W-:Y:S02]  /*11510*/  UIMAD UR10, UR7, UR12, URZ ;  /* 0x0000000c070a72a4 */ /* 0x000fe4000f8e023f */
[----:B------:R-:W-:Y:S02]  /*11520*/  UIMAD.WIDE.U32 UR6, UR4, UR12, URZ ;  /* 0x0000000c040672a5 */ /* 0x000fe4000f8e003f */
[----:B------:R-:W-:Y:S01]  /*11530*/  UIMAD UR10, UR4, UR13, UR10 ;  /* 0x0000000d040a72a4 */ /* 0x000fe2000f8e020a */
[----:B0-----:R-:W-:Y:S02]  /*11540*/  IMAD R0, R23, 0x30, R157 ;  /* 0x0000003017007824 */ /* 0x001fe400078e029d */
[----:B------:R-:W-:Y:S01]  /*11550*/  ULDC.64 UR12, c[0x0][0xae8] ;  /* 0x0002ba00000c7ab9 */ /* 0x000fe20000000a00 */
[----:B------:R-:W-:Y:S01]  /*11560*/  UIADD3 UR7, UR7, UR10, URZ ;  /* 0x0000000a07077290 */ /* 0x000fe2000fffe03f */
[----:B------:R-:W-:Y:S01]  /*11570*/  LOP3.LUT R6, R17, 0x380, RZ, 0xc0, !PT ;  /* 0x0000038011067812 */ /* 0x000fe200078ec0ff */
[----:B------:R-:W-:Y:S01]  /*11580*/  UIMAD UR4, UR16, UR12, URZ ;  /* 0x0000000c100472a4 */ /* 0x000fe2000f8e023f */
[----:B------:R-:W-:Y:S01]  /*11590*/  VIADD R18, R0, UR41 ;  /* 0x0000002900127c36 */ /* 0x000fe20008000000 */
[----:B------:R-:W-:Y:S01]  /*115a0*/  UIMAD.WIDE.U32 UR6, UR39, UR12, UR6 ;  /* 0x0000000c270672a5 */ /* 0x000fe2000f8e0006 */
[----:B------:R-:W-:Y:S01]  /*115b0*/  SHF.R.U64 R4, R6, 0x3, RZ ;  /* 0x0000000306047819 */ /* 0x000fe200000012ff */
[----:B------:R-:W-:Y:S01]  /*115c0*/  UIMAD UR4, UR39, UR13, UR4 ;  /* 0x0000000d270472a4 */ /* 0x000fe2000f8e0204 */
[----:B------:R-:W-:-:S02]  /*115d0*/  ULDC.64 UR10, c[0x0][0xaf0] ;  /* 0x0002bc00000a7ab9 */ /* 0x000fc40000000a00 */
[----:B------:R-:W-:Y:S01]  /*115e0*/  UIMAD UR9, UR9, UR10, URZ ;  /* 0x0000000a090972a4 */ /* 0x000fe2000f8e023f */
[----:B------:R-:W-:Y:S01]  /*115f0*/  LOP3.LUT R24, R4, R17, RZ, 0x3c, !PT ;  /* 0x0000001104187212 */ /* 0x000fe200078e3cff */
[----:B------:R-:W-:Y:S01]  /*11600*/  UIADD3 UR7, UR7, UR4, URZ ;  /* 0x0000000407077290 */ /* 0x000fe2000fffe03f */
[----:B-1----:R-:W-:Y:S01]  /*11610*/  @P1 IMAD.HI.U32 R0, R18, R7, RZ ;  /* 0x0000000712001227 */ /* 0x002fe200078e00ff */
[----:B------:R-:W-:-:S03]  /*11620*/  UIMAD UR4, UR8, UR11, UR9 ;  /* 0x0000000b080472a4 */ /* 0x000fc6000f8e0209 */
[----:B------:R-:W5:Y:S01]  /*11630*/  LD.E.128 R24, desc[UR50][R24.64] ;  /* 0x0000003218187980 */ /* 0x000f62000c101d00 */
[----:B------:R-:W-:Y:S01]  /*11640*/  IMAD.MOV.U32 R17, RZ, RZ, R18 ;  /* 0x000000ffff117224 */ /* 0x000fe200078e0012 */
[----:B------:R-:W-:Y:S01]  /*11650*/  @P1 SHF.R.U32.HI R17, RZ, R21, R0 ;  /* 0x00000015ff111219 */ /* 0x000fe20000011600 */
[----:B------:R-:W-:Y:S01]  /*11660*/  UIMAD.WIDE.U32 UR8, UR8, UR10, UR6 ;  /* 0x0000000a080872a5 */ /* 0x000fe2000f8e0006 */
[----:B------:R-:W-:Y:S01]  /*11670*/  VIADD R32, R157, UR41 ;  /* 0x000000299d207c36 */ /* 0x000fe20008000000 */
[----:B------:R-:W-:Y:S01]  /*11680*/  @!PT LDS RZ, [RZ] ;  /* 0x00000000fffff984 */ /* 0x000fe20000000800 */
[----:B------:R-:W-:Y:S01]  /*11690*/  @!PT LDS RZ, [RZ] ;  /* 0x00000000fffff984 */ /* 0x000fe20000000800 */
[----:B------:R-:W-:Y:S01]  /*116a0*/  @!PT LDS RZ, [RZ] ;  /* 0x00000000fffff984 */ /* 0x000fe20000000800 */
[----:B------:R-:W-:Y:S01]  /*116b0*/  @!PT LDS RZ, [RZ] ;  /* 0x00000000fffff984 */ /* 0x000fe20000000800 */
[----:B------:R0:W-:Y:S06]  /*116c0*/  MEMBAR.ALL.CTA ;  /* 0x0000000000007992 */ /* 0x0001ec0000008000 */
[----:B0-----:R-:W0:Y:S01]  /*116d0*/  FENCE.VIEW.ASYNC.S ;  /* 0x00000000000073c6 */ /* 0x001e220000000000 */
[--C-:B------:R-:W-:Y:S01]  /*116e0*/  SHF.R.S32.HI R0, RZ, 0x1f, R17.reuse ;  /* 0x0000001fff007819 */ /* 0x100fe20000011411 */
[----:B------:R-:W-:Y:S01]  /*116f0*/  UIADD3 UR4, UR9, UR4, URZ ;  /* 0x0000000409047290 */ /* 0x000fe2000fffe03f */
[----:B------:R-:W-:Y:S01]  /*11700*/  IMAD.MOV R4, RZ, RZ, -R17 ;  /* 0x000000ffff047224 */ /* 0x000fe200078e0a11 */
[----:B------:R-:W-:Y:S01]  /*11710*/  ULDC.64 UR6, c[0x0][0xae0] ;  /* 0x0002b80000067ab9 */ /* 0x000fe20000000a00 */
[----:B------:R-:W-:-:S02]  /*11720*/  IMAD.U32 R7, RZ, RZ, UR9 ;  /* 0x00000009ff077e24 */ /* 0x000fc4000f8e00ff */
[----:B------:R-:W-:Y:S02]  /*11730*/  IMAD R0, R0, UR6, RZ ;  /* 0x0000000600007c24 */ /* 0x000fe4000f8e02ff */
[----:B------:R-:W-:Y:S02]  /*11740*/  IMAD R21, R33, R4, R18 ;  /* 0x0000000421157224 */ /* 0x000fe400078e0212 */
        /* <DEDUP_REMOVED lines=11> */
[----:B------:R-:W-:-:S03]  /*11800*/  ULDC.64 UR6, c[0x0][0xa80] ;  /* 0x0002a00000067ab9 */ /* 0x000fc60000000a00 */
[----:B------:R-:W-:Y:S01]  /*11810*/  IMAD.IADD R7, R7, 0x1, R17 ;  /* 0x0000000107077824 */ /* 0x000fe200078e0211 */
[----:B------:R-:W-:-:S04]  /*11820*/  LEA R17, P0, R6, UR6, 0x1 ;  /* 0x0000000606117c11 */ /* 0x000fc8000f8008ff */
[----:B------:R-:W-:Y:S01]  /*11830*/  LEA.HI.X R18, R6, UR7, R7, 0x1, P0 ;  /* 0x0000000706127c11 */ /* 0x000fe200080f0c07 */
[----:B0-----:R-:W0:Y:S04]  /*11840*/  SHFL.IDX PT, R21, R17, RZ, 0x181f ;  /* 0x00181fff11157589 */ /* 0x001e2800000e0000 */
[----:B------:R-:W1:Y:S04]  /*11850*/  SHFL.IDX PT, R37, R17, 0x1, 0x181f ;  /* 0x00381f0011257f89 */ /* 0x000e6800000e0000 */
[----:B------:R-:W1:Y:S01]  /*11860*/  SHFL.IDX PT, R39, R17, 0x2, 0x181f ;  /* 0x00581f0011277f89 */ /* 0x000e6200000e0000 */
[----:B------:R-:W-:-:S03]  /*11870*/  ISETP.GE.AND P0, PT, R156, UR4, PT ;  /* 0x000000049c007c0c */ /* 0x000fc6000bf06270 */
[----:B------:R-:W1:Y:S01]  /*11880*/  SHFL.IDX PT, R7, R18, RZ, 0x181f ;  /* 0x00181fff12077589 */ /* 0x000e6200000e0000 */
[----:B------:R-:W-:-:S03]  /*11890*/  VIADD R0, R32, 0x30 ;  /* 0x0000003020007836 */ /* 0x000fc60000000000 */
[----:B------:R-:W1:Y:S01]  /*118a0*/  SHFL.IDX PT, R33, R18, 0x1, 0x181f ;  /* 0x00381f0012217f89 */ /* 0x000e6200000e0000 */
[----:B------:R-:W-:-:S03]  /*118b0*/  VIADD R4, R32, 0x60 ;  /* 0x0000006020047836 */ /* 0x000fc60000000000 */
[----:B------:R-:W1:Y:S01]  /*118c0*/  SHFL.IDX PT, R34, R18, 0x2, 0x181f ;  /* 0x00581f0012227f89 */ /* 0x000e6200000e0000 */
[-C--:B------:R-:W-:Y:S02]  /*118d0*/  ISETP.GE.OR P1, PT, R32, R35.reuse, P0 ;  /* 0x000000232000720c */ /* 0x080fe40000726670 */
[-C--:B------:R-:W-:Y:S02]  /*118e0*/  ISETP.GE.OR P2, PT, R0, R35.reuse, P0 ;  /* 0x000000230000720c */ /* 0x080fe40000746670 */
[----:B------:R-:W-:Y:S01]  /*118f0*/  ISETP.GE.OR P3, PT, R4, R35, P0 ;  /* 0x000000230400720c */ /* 0x000fe20000766670 */
[----:B------:R-:W-:-:S05]  /*11900*/  VIADD R5, R5, 0x13220 ;  /* 0x0001322005057836 */ /* 0x000fca0000000000 */
[----:B------:R-:W-:-:S03]  /*11910*/  PRMT R0, RZ, 0x654, R5 ;  /* 0x00000654ff007816 */ /* 0x000fc60000000005 */
[C---:B0-----:R-:W-:Y:S01]  /*11920*/  @!P1 LEA R4, P4, R156.reuse, R21, 0x1 ;  /* 0x000000159c049211 */ /* 0x041fe200078808ff */
[----:B------:R0:W-:Y:S01]  /*11930*/  SYNCS.ARRIVE.TRANS64.RED.A1T0 RZ, [R0+URZ], RZ ;  /* 0x000000ff00ff79a7 */ /* 0x0001e2000810043f */
[C---:B-1----:R-:W-:Y:S02]  /*11940*/  @!P2 LEA R6, P5, R156.reuse, R37, 0x1 ;  /* 0x000000259c06a211 */ /* 0x042fe400078a08ff */
[C---:B------:R-:W-:Y:S02]  /*11950*/  @!P3 LEA R20, P6, R156.reuse, R39, 0x1 ;  /* 0x000000279c14b211 */ /* 0x040fe400078c08ff */
[C-C-:B------:R-:W-:Y:S02]  /*11960*/  @!P1 LEA.HI.X R5, R156.reuse, R7, R3.reuse, 0x1, P4 ;  /* 0x000000079c059211 */ /* 0x140fe400020f0c03 */
[C-C-:B------:R-:W-:Y:S02]  /*11970*/  @!P2 LEA.HI.X R7, R156.reuse, R33, R3.reuse, 0x1, P5 ;  /* 0x000000219c07a211 */ /* 0x140fe400028f0c03 */
[----:B------:R-:W-:Y:S01]  /*11980*/  @!P3 LEA.HI.X R21, R156, R34, R3, 0x1, P6 ;  /* 0x000000229c15b211 */ /* 0x000fe200030f0c03 */
[----:B0-----:R-:W-:-:S05]  /*11990*/  VIADD R0, R32, 0x90 ;  /* 0x0000009020007836 */ /* 0x001fca0000000000 */
[----:B------:R-:W-:Y:S01]  /*119a0*/  ISETP.GE.OR P0, PT, R0, R35, P0 ;  /* 0x000000230000720c */ /* 0x000fe20000706670 */
[----:B------:R-:W0:Y:S04]  /*119b0*/  SHFL.IDX PT, R17, R17, 0x3, 0x181f ;  /* 0x00781f0011117f89 */ /* 0x000e2800000e0000 */
[----:B------:R-:W1:Y:S04]  /*119c0*/  SHFL.IDX PT, R18, R18, 0x3, 0x181f ;  /* 0x00781f0012127f89 */ /* 0x000e6800000e0000 */
        /* <DEDUP_REMOVED lines=8> */
.L_x_14255:
        /* <DEDUP_REMOVED lines=34> */
.L_x_14258:
        /* <DEDUP_REMOVED lines=47> */
.L_x_14260:
[----:B------:R-:W-:Y:S05]  /*11f60*/  BSYNC B1 ;  /* 0x0000000000017941 */ /* 0x000fea0003800000 */
.L_x_14259:
[----:B0-----:R-:W0:Y:S01]  /*11f70*/  @P0 LDC R5, c[0x0][0xbf0] ;  /* 0x0002fc00ff050b82 */ /* 0x001e220000000800 */
[----:B------:R-:W-:Y:S01]  /*11f80*/  ULDC.64 UR14, c[0x0][0xaa0] ;  /* 0x0002a800000e7ab9 */ /* 0x000fe20000000a00 */
[----:B------:R-:W-:Y:S01]  /*11f90*/  IMAD R4, R23, 0x30, R157 ;  /* 0x0000003017047824 */ /* 0x000fe200078e029d */
[----:B------:R-:W-:Y:S01]  /*11fa0*/  UIMAD UR8, UR9, UR14, URZ ;  /* 0x0000000e090872a4 */ /* 0x000fe2000f8e023f */
[----:B-----5:R-:W-:Y:S01]  /*11fb0*/  IMAD R21, R0, R13, RZ ;  /* 0x0000000d00157224 */ /* 0x020fe200078e02ff */
        /* <DEDUP_REMOVED lines=37> */
[----:B------:R-:W-:-:S03]  /*12210*/  VIADD R8, R157, UR41 ;  /* 0x000000299d087c36 */ /* 0x000fc60008000000 */
[----:B------:R-:W-:Y:S01]  /*12220*/  LEA.HI.X R10, R4, UR7, R5, 0x1, P0 ;  /* 0x00000007040a7c11 */ /* 0x000fe200080f0c05 */
[----:B------:R-:W0:Y:S01]  /*12230*/  SHFL.IDX PT, R9, R6, RZ, 0x181f ;  /* 0x00181fff06097589 */ /* 0x000e2200000e0000 */
[----:B------:R-:W-:Y:S01]  /*12240*/  ISETP.GE.AND P0, PT, R156, UR4, PT ;  /* 0x000000049c007c0c */ /* 0x000fe2000bf06270 */
[C---:B------:R-:W-:Y:S02]  /*12250*/  VIADD R0, R8.reuse, 0x30 ;  /* 0x0000003008007836 */ /* 0x040fe40000000000 */
[----:B------:R-:W1:Y:S01]  /*12260*/  SHFL.IDX PT, R13, R6, 0x1, 0x181f ;  /* 0x00381f00060d7f89 */ /* 0x000e6200000e0000 */
[C---:B------:R-:W-:Y:S01]  /*12270*/  VIADD R4, R8.reuse, 0x60 ;  /* 0x0000006008047836 */ /* 0x040fe20000000000 */
[CC--:B------:R-:W-:Y:S01]  /*12280*/  ISETP.GE.OR P3, PT, R8.reuse, R21.reuse, P0 ;  /* 0x000000150800720c */ /* 0x0c0fe20000766670 */
[----:B------:R-:W-:Y:S01]  /*12290*/  VIADD R5, R8, 0x90 ;  /* 0x0000009008057836 */ /* 0x000fe20000000000 */
[----:B------:R-:W2:Y:S01]  /*122a0*/  SHFL.IDX PT, R15, R6, 0x2, 0x181f ;  /* 0x00581f00060f7f89 */ /* 0x000ea200000e0000 */
[----:B------:R-:W-:-:S02]  /*122b0*/  ISETP.GE.OR P2, PT, R0, R21, P0 ;  /* 0x000000150000720c */ /* 0x000fc40000746670 */
[-C--:B------:R-:W-:Y:S01]  /*122c0*/  ISETP.GE.OR P1, PT, R4, R21.reuse, P0 ;  /* 0x000000150400720c */ /* 0x080fe20000726670 */
[----:B------:R-:W3:Y:S01]  /*122d0*/  SHFL.IDX PT, R7, R10, RZ, 0x181f ;  /* 0x00181fff0a077589 */ /* 0x000ee200000e0000 */
[----:B------:R-:W-:-:S03]  /*122e0*/  ISETP.GE.OR P0, PT, R5, R21, P0 ;  /* 0x000000150500720c */ /* 0x000fc60000706670 */
        /* <DEDUP_REMOVED lines=16> */
.L_x_14257:
[----:B------:R-:W-:Y:S05]  /*123f0*/  BSYNC B0 ;  /* 0x0000000000007941 */ /* 0x000fea0003800000 */
.L_x_14254:
[----:B------:R-:W-:Y:S02]  /*12400*/  ULDC UR4, c[0x0][0xc3c] ;  /* 0x00030f0000047ab9 */ /* 0x000fe40000000800 */
[----:B------:R-:W-:-:S06]  /*12410*/  UISETP.GE.AND UP0, UPT, UR48, UR4, UPT ;  /* 0x000000043000728c */ /* 0x000fcc000bf06270 */
[----:B------:R-:W-:-:S13]  /*12420*/  PLOP3.LUT P0, PT, PT, PT, UP0, 0x80, 0x0 ;  /* 0x000000000000781c */ /* 0x000fda0003f0f008 */
[----:B------:R-:W-:Y:S05]  /*12430*/  @!P0 BRA `(.L_x_14261) ;  /* 0xfffffee800348947 */ /* 0x000fea000383ffff */
[----:B------:R-:W-:Y:S05]  /*12440*/  EXIT ;  /* 0x000000000000794d */ /* 0x000fea0003800000 */
.L_x_14164:
        /* <DEDUP_REMOVED lines=55> */
.L_x_14267:
        /* <DEDUP_REMOVED lines=11> */
.L_x_14266:
[----:B------:R-:W-:Y:S05]  /*12870*/  BSYNC B0 ;  /* 0x0000000000007941 */ /* 0x000fea0003800000 */
.L_x_14265:
        /* <DEDUP_REMOVED lines=21> */
.L_x_14263:
        /* <DEDUP_REMOVED lines=21> */
.L_x_14268:
[----:B---3--:R-:W-:Y:S01]  /*12b20*/  IMAD R24, R24, R9, R10 ;  /* 0x0000000918187224 */ /* 0x008fe200078e020a */
[----:B------:R-:W-:Y:S01]  /*12b30*/  IABS R2, R4 ;  /* 0x0000000400027213 */ /* 0x000fe20000000000 */
[----:B-1----:R-:W-:Y:S02]  /*12b40*/  IMAD.MOV R0, RZ, RZ, -R3 ;  /* 0x000000ffff007224 */ /* 0x002fe400078e0a03 */
[----:B------:R-:W-:Y:S02]  /*12b50*/  IMAD.IADD R7, R7, 0x1, -R24 ;  /* 0x0000000107077824 */ /* 0x000fe400078e0a18 */
[----:B--2---:R-:W-:Y:S02]  /*12b60*/  IMAD.MOV R8, RZ, RZ, -R2 ;  /* 0x000000ffff087224 */ /* 0x004fe400078e0a02 */
        /* <DEDUP_REMOVED lines=62> */
.L_x_14264:
[----:B------:R-:W0:Y:S01]  /*12f50*/  LDC R27, c[0x0][0xc3c] ;  /* 0x00030f00ff1b7b82 */ /* 0x000e220000000800 */
[----:B------:R-:W-:Y:S01]  /*12f60*/  IMAD.MOV.U32 R24, RZ, RZ, R7 ;  /* 0x000000ffff187224 */ /* 0x000fe200078e0007 */
[----:B------:R-:W-:Y:S01]  /*12f70*/  UMOV UR4, URZ ;  /* 0x0000003f00047c82 */ /* 0x000fe20008000000 */
[----:B------:R-:W-:-:S07]  /*12f80*/  IMAD.MOV.U32 R26, RZ, RZ, RZ ;  /* 0x000000ffff1a7224 */ /* 0x000fce00078e00ff */
.L_x_14269:
[----:B------:R-:W-:Y:S01]  /*12f90*/  ISETP.NE.AND P0, PT, R5, RZ, PT ;  /* 0x000000ff0500720c */ /* 0x000fe20003f05270 */
[----:B------:R-:W-:-:S12]  /*12fa0*/  IMAD.U32 R25, RZ, RZ, UR4 ;  /* 0x00000004ff197e24 */ /* 0x000fd8000f8e00ff */
[----:B------:R-:W1:Y:S01]  /*12fb0*/  @!P0 S2R R3, SR_CgaCtaId ;  /* 0x0000000000038919 */ /* 0x000e620000008800 */
[----:B------:R-:W-:-:S04]  /*12fc0*/  @!P0 MOV R0, 0x400 ;  /* 0x0000040000008802 */ /* 0x000fc80000000f00 */
[----:B-1----:R-:W-:-:S05]  /*12fd0*/  @!P0 LEA R0, R3, R0, 0x18 ;  /* 0x0000000003008211 */ /* 0x002fca00078ec0ff */
[----:B0-----:R0:W-:Y:S01]  /*12fe0*/  @!P0 STS.128 [R0+0x132d0], R24 ;  /* 0x0132d01800008388 */ /* 0x0011e20000000c00 */
[----:B------:R-:W-:Y:S06]  /*12ff0*/  BAR.ARV 0x5, 0x200 ;  /* 0x0148000000007b1d */ /* 0x000fec0000002000 */
.L_x_14262:
[----:B0-----:R-:W-:Y:S01]  /*13000*/  IMAD.MOV.U32 R0, RZ, RZ, 0x1 ;  /* 0x00000001ff007424 */ /* 0x001fe200078e00ff */
[----:B------:R0:W-:Y:S01]  /*13010*/  STL [R1+0xc], RZ ;  /* 0x00000cff01007387 */ /* 0x0001e20000100800 */
[----:B------:R-:W-:Y:S02]  /*13020*/  ULDC UR5, c[0x0][0xc3c] ;  /* 0x00030f0000057ab9 */ /* 0x000fe40000000800 */
[----:B------:R-:W-:Y:S01]  /*13030*/  ISETP.GE.AND P0, PT, R27, UR5, PT ;  /* 0x000000051b007c0c */ /* 0x000fe2000bf06270 */
[----:B------:R0:W-:Y:S04]  /*13040*/  STL [R1+0x18], R0 ;  /* 0x0000180001007387 */ /* 0x0001e80000100800 */
[----:B------:R0:W-:Y:S08]  /*13050*/  STL [R1+0x34], RZ ;  /* 0x000034ff01007387 */ /* 0x0001f00000100800 */
        /* <DEDUP_REMOVED lines=42> */
.L_x_14351:
[----:B0-2---:R-:W0:Y:S08]  /*13300*/  LDC.64 R4, c[0x0][0xa18] ;  /* 0x00028600ff047b82 */ /* 0x005e300000000a00 */
[----:B-1----:R-:W1:Y:S08]  /*13310*/  LDC.64 R2, c[0x0][0xa28] ;  /* 0x00028a00ff027b82 */ /* 0x002e700000000a00 */
[----:B------:R-:W2:Y:S01]  /*13320*/  LDC.64 R6, c[0x0][0xa00] ;  /* 0x00028000ff067b82 */ /* 0x000ea20000000a00 */
[----:B0-----:R-:W-:-:S07]  /*13330*/  ISETP.NE.U32.AND P1, PT, R4, RZ, PT ;  /* 0x000000ff0400720c */ /* 0x001fce0003f25070 */
[----:B------:R-:W0:Y:S01]  /*13340*/  LDC.64 R8, c[0x0][0xa00] ;  /* 0x00028000ff087b82 */ /* 0x000e220000000a00 */
[----:B------:R-:W-:Y:S02]  /*13350*/  ISETP.NE.AND.EX P2, PT, R5, RZ, PT, P1 ;  /* 0x000000ff0500720c */ /* 0x000fe40003f45310 */
[----:B-1----:R-:W-:-:S04]  /*13360*/  ISETP.NE.U32.AND P0, PT, R2, RZ, PT ;  /* 0x000000ff0200720c */ /* 0x002fc80003f05070 */
[----:B------:R-:W-:Y:S02]  /*13370*/  ISETP.NE.AND.EX P0, PT, R3, RZ, PT, P0 ;  /* 0x000000ff0300720c */ /* 0x000fe40003f05300 */
[----:B--2---:R-:W-:-:S05]  /*13380*/  ISETP.NE.U32.AND P1, PT, R6, RZ, PT ;  /* 0x000000ff0600720c */ /* 0x004fca0003f25070 */
[----:B------:R-:W1:Y:S01]  /*13390*/  @P2 LDC.64 R2, c[0x0][0xa18] ;  /* 0x00028600ff022b82 */ /* 0x000e620000000a00 */
[----:B------:R-:W-:-:S07]  /*133a0*/  ISETP.NE.AND.EX P3, PT, R7, RZ, PT, P1 ;  /* 0x000000ff0700720c */ /* 0x000fce0003f65310 */
[----:B------:R-:W2:Y:S01]  /*133b0*/  @P0 LDC.64 R4, c[0x0][0xa28] ;  /* 0x00028a00ff040b82 */ /* 0x000ea20000000a00 */
[----:B------:R-:W-:Y:S02]  /*133c0*/  IMAD.MOV.U32 R28, RZ, RZ, RZ ;  /* 0x000000ffff1c7224 */ /* 0x000fe400078e00ff */
[----:B-1----:R-:W-:-:S05]  /*133d0*/  @P2 IMAD.WIDE R2, R27, 0x4, R2 ;  /* 0x000000041b022825 */ /* 0x002fca00078e0202 */
[----:B------:R0:W3:Y:S01]  /*133e0*/  @P2 LDG.E R0, desc[UR50][R2.64] ;  /* 0x0000003202002981 */ /* 0x0000e2000c1e1900 */
[----:B--2---:R-:W-:-:S06]  /*133f0*/  @P0 IMAD.WIDE R4, R27, 0x4, R4 ;  /* 0x000000041b040825 */ /* 0x004fcc00078e0204 */
[----:B------:R1:W5:Y:S01]  /*13400*/  @P0 LDG.E R4, desc[UR50][R4.64] ;  /* 0x0000003204040981 */ /* 0x000362000c1e1900 */
[----:B0-----:R-:W-:Y:S01]  /*13410*/  IMAD.WIDE R2, R27, 0x4, R8 ;  /* 0x000000041b027825 */ /* 0x001fe200078e0208 */
[----:B------:R-:W-:-:S04]  /*13420*/  LOP3.LUT R16, R16, 0xffffffdf, RZ, 0xc0, !PT ;  /* 0xffffffdf10107812 */ /* 0x000fc800078ec0ff */
[----:B------:R1:W5:Y:S01]  /*13430*/  @P3 LDG.E R28, desc[UR50][R2.64] ;  /* 0x00000032021c3981 */ /* 0x000362000c1e1900 */
[----:B------:R-:W-:Y:S02]  /*13440*/  @P3 LOP3.LUT R16, R16, 0x20, RZ, 0xfc, !PT ;  /* 0x0000002010103812 */ /* 0x000fe400078efcff */
[----:B---3--:R-:W-:Y:S01]  /*13450*/  @P2 R2UR UR37, R0 ;  /* 0x00000000002522ca */ /* 0x008fe200000e0000 */
[----:B-1----:R-:W-:-:S14]  /*13460*/  @P2 BRA `(.L_x_14271) ;  /* 0x00000000001c2947 */ /* 0x002fdc0003800000 */
[----:B------:R-:W-:Y:S01]  /*13470*/  ULDC UR37, c[0x0][0x288] ;  /* 0x0000a20000257ab9 */ /* 0x000fe20000000800 */
[----:B------:R-:W-:Y:S05]  /*13480*/  @!P3 BRA `(.L_x_14271) ;  /* 0x000000000014b947 */ /* 0x000fea0003800000 */
[----:B------:R-:W2:Y:S04]  /*13490*/  LDG.E R5, desc[UR50][R2.64] ;  /* 0x0000003202057981 */ /* 0x000ea8000c1e1900 */
[----:B------:R-:W3:Y:S01]  /*134a0*/  LDG.E R0, desc[UR50][R2.64+0x4] ;  /* 0x0000043202007981 */ /* 0x000ee2000c1e1900 */
[----:B--2---:R-:W-:Y:S02]  /*134b0*/  R2UR UR5, R5 ;  /* 0x00000000050572ca */ /* 0x004fe400000e0000 */
[----:B---3--:R-:W-:-:S13]  /*134c0*/  R2UR UR37, R0 ;  /* 0x00000000002572ca */ /* 0x008fda00000e0000 */
[----:B------:R-:W-:-:S12]  /*134d0*/  UIADD3 UR37, -UR5, UR37, URZ ;  /* 0x0000002505257290 */ /* 0x000fd8000fffe13f */
.L_x_14271:
        /* <DEDUP_REMOVED lines=18> */
.L_x_14272:
        /* <DEDUP_REMOVED lines=11> */
.L_x_14273:
        /* <DEDUP_REMOVED lines=27> */
.L_x_14275:
[----:B------:R-:W-:-:S11]  /*13860*/  UISETP.NE.AND UP0, UPT, UR5, 0x1, UPT ;  /* 0x000000010500788c */ /* 0x000fd6000bf05270 */
[----:B------:R-:W-:Y:S02]  /*13870*/  @UP0 ULDC.64 UR10, c[0x0][0x9e8] ;  /* 0x00027a00000a0ab9 */ /* 0x000fe40000000a00 */
[----:B------:R-:W-:-:S04]  /*13880*/  UIMAD.WIDE.U32 UR6, UR8, UR10, URZ ;  /* 0x0000000a080672a5 */ /* 0x000fc8000f8e003f */
[----:B------:R-:W-:-:S12]  /*13890*/  @UP0 USHF.R.U32.HI UR8, URZ, UR11, UR7 ;  /* 0x0000000b3f080299 */ /* 0x000fd80008011607 */
.L_x_14276:
[----:B------:R-:W-:-:S04]  /*138a0*/  UIMAD UR8, UR8, UR5, UR5 ;  /* 0x00000005080872a4 */ /* 0x000fc8000f8e0205 */
[----:B------:R-:W-:-:S04]  /*138b0*/  UISETP.LT.AND UP0, UPT, UR4, UR8, UPT ;  /* 0x000000080400728c */ /* 0x000fc8000bf01270 */
[----:B------:R-:W-:-:S12]  /*138c0*/  USEL UR4, UR4, UR8, UP0 ;  /* 0x0000000804047287 */ /* 0x000fd80008000000 */
.L_x_14274:
        /* <DEDUP_REMOVED lines=31> */
.L_x_14278:
[----:B------:R-:W-:-:S11]  /*13ac0*/  UISETP.NE.AND UP0, UPT, UR5, 0x1, UPT ;  /* 0x000000010500788c */ /* 0x000fd6000bf05270 */
[----:B------:R-:W-:Y:S02]  /*13ad0*/  @UP0 ULDC.64 UR10, c[0x0][0x9e8] ;  /* 0x00027a00000a0ab9 */ /* 0x000fe40000000a00 */
[----:B------:R-:W-:-:S04]  /*13ae0*/  UIMAD.WIDE.U32 UR6, UR4, UR10, URZ ;  /* 0x0000000a040672a5 */ /* 0x000fc8000f8e003f */
[----:B------:R-:W-:-:S12]  /*13af0*/  @UP0 USHF.R.U32.HI UR4, URZ, UR11, UR7 ;  /* 0x0000000b3f040299 */ /* 0x000fd80008011607 */
.L_x_14279:
[----:B------:R-:W-:-:S04]  /*13b00*/  UIMAD UR4, UR4, UR5, URZ ;  /* 0x00000005040472a4 */ /* 0x000fc8000f8e023f */
[----:B------:R-:W-:-:S04]  /*13b10*/  UISETP.LT.AND UP0, UPT, UR8, UR4, UPT ;  /* 0x000000040800728c */ /* 0x000fc8000bf01270 */
[----:B------:R-:W-:-:S12]  /*13b20*/  USEL UR8, UR8, UR4, !UP0 ;  /* 0x0000000408087287 */ /* 0x000fd8000c000000 */
.L_x_14277:
        /* <DEDUP_REMOVED lines=26> */
.L_x_14281:
        /* <DEDUP_REMOVED lines=20> */
.L_x_14284:
[----:B------:R-:W-:Y:S05]  /*13e10*/  BSYNC B6 ;  /* 0x0000000000067941 */ /* 0x000fea0003800000 */
.L_x_14283:
        /* <DEDUP_REMOVED lines=22> */
.L_x_14286:
[----:B------:R-:W-:Y:S05]  /*13f80*/  BSYNC B6 ;  /* 0x0000000000067941 */ /* 0x000fea0003800000 */
.L_x_14285:
        /* <DEDUP_REMOVED lines=20> */
.L_x_14288:
[----:B------:R-:W-:Y:S05]  /*140d0*/  BSYNC B6 ;  /* 0x0000000000067941 */ /* 0x000fea0003800000 */
.L_x_14287:
        /* <DEDUP_REMOVED lines=19> */
.L_x_14290:
[----:B------:R-:W-:Y:S05]  /*14210*/  BSYNC B6 ;  /* 0x0000000000067941 */ /* 0x000fea0003800000 */
.L_x_14289:
[----:B------:R-:W0:Y:S01]  /*14220*/  LDC.64 R2, c[0x0][0x9f8] ;  /* 0x00027e00ff027b82 */ /* 0x000e220000000a00 */
[----:B------:R-:W-:-:S07]  /*14230*/  IMAD.MOV.U32 R20, RZ, RZ, R27 ;  /* 0x000000ffff147224 */ /* 0x000fce00078e001b */
[----:B------:R-:W1:Y:S01]  /*14240*/  LDC R18, c[0x0][0x430] ;  /* 0x00010c00ff127b82 */ /* 0x000e620000000800 */
[----:B0-----:R-:W-:-:S04]  /*14250*/  ISETP.NE.U32.AND P0, PT, R2, RZ, PT ;  /* 0x000000ff0200720c */ /* 0x001fc80003f05070 */
[----:B------:R-:W-:-:S13]  /*14260*/  ISETP.NE.AND.EX P0, PT, R3, RZ, PT, P0 ;  /* 0x000000ff0300720c */ /* 0x000fda0003f05300 */
[----:B------:R-:W0:Y:S02]  /*14270*/  @P0 LDC.64 R2, c[0x0][0x9f8] ;  /* 0x00027e00ff020b82 */ /* 0x000e240000000a00 */
[----:B0-----:R-:W-:-:S05]  /*14280*/  @P0 IMAD.WIDE R2, R27, 0x4, R2 ;  /* 0x000000041b020825 */ /* 0x001fca00078e0202 */
[----:B------:R-:W2:Y:S01]  /*14290*/  @P0 LDG.E R20, desc[UR50][R2.64] ;  /* 0x0000003202140981 */ /* 0x000ea2000c1e1900 */
[----:B-1----:R-:W-:Y:S01]  /*142a0*/  ISETP.NE.AND P2, PT, R18, 0x1, PT ;  /* 0x000000011200780c */ /* 0x002fe20003f45270 */
[----:B------:R-:W-:Y:S01]  /*142b0*/  UMOV UR4, 0xffffffff ;  /* 0xffffffff00047882 */ /* 0x000fe20000000000 */
[----:B------:R-:W-:-:S11]  /*142c0*/  LOP3.LUT R16, R16, 0xfffffff7, RZ, 0xc0, !PT ;  /* 0xfffffff710107812 */ /* 0x000fd600078ec0ff */
[----:B------:R-:W-:Y:S01]  /*142d0*/  @P2 LOP3.LUT R16, R16, 0x8, RZ, 0xfc, !PT ;  /* 0x0000000810102812 */ /* 0x000fe200078efcff */
[----:B--2---:R0:W-:Y:S01]  /*142e0*/  STL [R1+0x14], R20 ;  /* 0x0000141401007387 */ /* 0x0041e20000100800 */
[----:B------:R-:W-:Y:S05]  /*142f0*/  BRA.DIV UR4, `(.L_x_14291) ;  /* 0x00000052042c7947 */ /* 0x000fea000b800000 */
.L_x_14371:
[----:B------:R-:W1:Y:S01]  /*14300*/  S2R R0, SR_TID.X ;  /* 0x0000000000007919 */ /* 0x000e620000002100 */
[----:B------:R-:W-:Y:S01]  /*14310*/  UMOV UR4, 0xa0 ;  /* 0x000000a000047882 */ /* 0x000fe20000000000 */
[----:B------:R-:W2:Y:S01]  /*14320*/  @P2 LDC R4, c[0x0][0x438] ;  /* 0x00010e00ff042b82 */ /* 0x000ea20000000800 */
[----:B------:R-:W-:Y:S01]  /*14330*/  UIMAD UR4, UR41, UR4, -0xa0 ;  /* 0xffffff60290474a4 */ /* 0x000fe2000f8e0204 */
[----:B------:R-:W3:Y:S01]  /*14340*/  S2R R10, SR_TID.X ;  /* 0x00000000000a7919 */ /* 0x000ee20000002100 */
[----:B------:R-:W-:-:S05]  /*14350*/  SHF.R.S32.HI R12, RZ, 0x1f, R20 ;  /* 0x0000001fff0c7819 */ /* 0x000fca0000011414 */
[----:B------:R4:W-:Y:S01]  /*14360*/  STL [R1+0x20], R12 ;  /* 0x0000200c01007387 */ /* 0x0009e20000100800 */
[----:B-1----:R-:W-:Y:S01]  /*14370*/  LOP3.LUT R0, R0, 0x7f, RZ, 0xc0, !PT ;  /* 0x0000007f00007812 */ /* 0x002fe200078ec0ff */
[----:B---3--:R-:W-:-:S03]  /*14380*/  IMAD.SHL.U32 R11, R10, 0x20, RZ ;  /* 0x000000200a0b7824 */ /* 0x008fc600078e00ff */
[----:B------:R-:W-:Y:S01]  /*14390*/  SHF.R.U32.HI R13, RZ, 0x2, R0 ;  /* 0x00000002ff0d7819 */ /* 0x000fe20000011600 */
[----:B------:R-:W-:Y:S01]  /*143a0*/  IMAD.SHL.U32 R10, R10, 0x20, RZ ;  /* 0x000000200a0a7824 */ /* 0x000fe200078e00ff */
[----:B------:R-:W1:Y:S02]  /*143b0*/  @P2 LDC R0, c[0x0][0x434] ;  /* 0x00010d00ff002b82 */ /* 0x000e640000000800 */
        /* <DEDUP_REMOVED lines=9> */
[----:B--2---:R-:W-:-:S07]  /*14450*/  @P2 SHF.R.U32.HI R0, RZ, R4, R5 ;  /* 0x00000004ff002219 */ /* 0x004fce0000011605 */
[----:B------:R-:W1:Y:S01]  /*14460*/  @!P0 LDC.64 R2, c[0x0][0x428] ;  /* 0x00010a00ff028b82 */ /* 0x000e620000000a00 */
[--C-:B------:R-:W-:Y:S01]  /*14470*/  @!P0 SHF.R.S32.HI R7, RZ, 0x1f, R0.reuse ;  /* 0x0000001fff078819 */ /* 0x100fe20000011400 */
[----:B------:R-:W-:-:S06]  /*14480*/  @!P0 IMAD.MOV.U32 R6, RZ, RZ, R0 ;  /* 0x000000ffff068224 */ /* 0x000fcc00078e0000 */
[----:B------:R-:W2:Y:S01]  /*14490*/  @!P0 LDC.64 R4, c[0x0][0x418] ;  /* 0x00010600ff048b82 */ /* 0x000ea20000000a00 */
[----:B-1----:R-:W-:-:S04]  /*144a0*/  @!P0 IMAD R8, R12, R2, RZ ;  /* 0x000000020c088224 */ /* 0x002fc800078e02ff */
[C---:B------:R-:W-:Y:S02]  /*144b0*/  @!P0 IMAD R8, R20.reuse, R3, R8 ;  /* 0x0000000314088224 */ /* 0x040fe400078e0208 */
[----:B------:R-:W-:-:S04]  /*144c0*/  @!P0 IMAD.WIDE.U32 R2, R20, R2, R6 ;  /* 0x0000000214028225 */ /* 0x000fc800078e0006 */
[----:B------:R-:W-:Y:S01]  /*144d0*/  @!P0 IMAD.IADD R8, R8, 0x1, R3 ;  /* 0x0000000108088824 */ /* 0x000fe200078e0203 */
[C---:B--2---:R-:W-:Y:S02]  /*144e0*/  @!P0 LEA R6, P1, R2.reuse, R4, 0x2 ;  /* 0x0000000402068211 */ /* 0x044fe400078210ff */
[----:B------:R-:W1:Y:S02]  /*144f0*/  @P2 LDC R4, c[0x0][0x438] ;  /* 0x00010e00ff042b82 */ /* 0x000e640000000800 */
[----:B------:R-:W-:Y:S01]  /*14500*/  @!P0 LEA.HI.X R7, R2, R5, R8, 0x2, P1 ;  /* 0x0000000502078211 */ /* 0x000fe200008f1408 */
[----:B------:R-:W-:-:S05]  /*14510*/  VIADD R8, R10, UR4 ;  /* 0x000000040a087c36 */ /* 0x000fca0008000000 */
[----:B------:R-:W2:Y:S01]  /*14520*/  @P2 LDC R5, c[0x0][0x434] ;  /* 0x00010d00ff052b82 */ /* 0x000ea20000000800 */
[C---:B------:R-:W-:Y:S01]  /*14530*/  ISETP.GE.AND P1, PT, R8.reuse, UR40, PT ;  /* 0x0000002808007c0c */ /* 0x040fe2000bf26270 */
[----:B------:R-:W-:-:S04]  /*14540*/  VIADD R8, R8, UR36 ;  /* 0x0000002408087c36 */ /* 0x000fc80008000000 */
[----:B------:R-:W-:-:S08]  /*14550*/  IMAD.MOV.U32 R10, RZ, RZ, R8 ;  /* 0x000000ffff0a7224 */ /* 0x000fd000078e0008 */
[----:B------:R-:W3:Y:S01]  /*14560*/  @!P1 LDC.64 R2, c[0x0][0x428] ;  /* 0x00010a00ff029b82 */ /* 0x000ee20000000a00 */
[----:B--2---:R-:W-:-:S05]  /*14570*/  @P2 IMAD.HI.U32 R5, R8, R5, RZ ;  /* 0x0000000508052227 */ /* 0x004fca00078e00ff */
[----:B-1----:R-:W-:Y:S01]  /*14580*/  @P2 SHF.R.U32.HI R10, RZ, R4, R5 ;  /* 0x00000004ff0a2219 */ /* 0x002fe20000011605 */
[----:B------:R-:W-:-:S06]  /*14590*/  IMAD.MOV.U32 R4, RZ, RZ, RZ ;  /* 0x000000ffff047224 */ /* 0x000fcc00078e00ff */
[----:B------:R1:W5:Y:S01]  /*145a0*/  @!P0 LDG.E R4, desc[UR50][R6.64] ;  /* 0x0000003206048981 */ /* 0x000362000c1e1900 */
[----:B---3--:R-:W-:-:S04]  /*145b0*/  @!P1 IMAD R5, R12, R2, RZ ;  /* 0x000000020c059224 */ /* 0x008fc800078e02ff */
[----:B------:R-:W-:Y:S01]  /*145c0*/  @!P1 IMAD R5, R20, R3, R5 ;  /* 0x0000000314059224 */ /* 0x000fe200078e0205 */
[--C-:B-1----:R-:W-:Y:S01]  /*145d0*/  @!P1 SHF.R.S32.HI R7, RZ, 0x1f, R10.reuse ;  /* 0x0000001fff079819 */ /* 0x102fe2000001140a */
[----:B------:R-:W-:-:S04]  /*145e0*/  @!P1 IMAD.MOV.U32 R6, RZ, RZ, R10 ;  /* 0x000000ffff069224 */ /* 0x000fc800078e000a */
[----:B------:R-:W-:Y:S02]  /*145f0*/  @!P1 IMAD.WIDE.U32 R6, R20, R2, R6 ;  /* 0x0000000214069225 */ /* 0x000fe400078e0006 */
[----:B------:R-:W1:Y:S02]  /*14600*/  @!P1 LDC.64 R2, c[0x0][0x418] ;  /* 0x00010600ff029b82 */ /* 0x000e640000000a00 */
[----:B------:R-:W-:Y:S01]  /*14610*/  @!P1 IMAD.IADD R5, R7, 0x1, R5 ;  /* 0x0000000107059824 */ /* 0x000fe200078e0205 */
[----:B-1----:R-:W-:-:S04]  /*14620*/  @!P1 LEA R2, P0, R6, R2, 0x2 ;  /* 0x0000000206029211 */ /* 0x002fc800078010ff */
[----:B------:R-:W-:Y:S01]  /*14630*/  @!P1 LEA.HI.X R3, R6, R3, R5, 0x2, P0 ;  /* 0x0000000306039211 */ /* 0x000fe200000f1405 */
[----:B------:R-:W-:-:S06]  /*14640*/  IMAD.MOV.U32 R5, RZ, RZ, RZ ;  /* 0x000000ffff057224 */ /* 0x000fcc00078e00ff */
[----:B------:R1:W5:Y:S01]  /*14650*/  @!P1 LDG.E R5, desc[UR50][R2.64] ;  /* 0x0000003202059981 */ /* 0x000362000c1e1900 */
[----:B------:R-:W-:Y:S01]  /*14660*/  IMAD.MOV R0, RZ, RZ, -R0 ;  /* 0x000000ffff007224 */ /* 0x000fe200078e0a00 */
[----:B------:R-:W-:Y:S01]  /*14670*/  ISETP.GT.U32.AND P0, PT, R11, 0x9f, PT ;  /* 0x0000009f0b00780c */ /* 0x000fe20003f04070 */
[----:B------:R-:W-:Y:S01]  /*14680*/  IMAD.MOV R6, RZ, RZ, -R10 ;  /* 0x000000ffff067224 */ /* 0x000fe200078e0a0a */
[----:B------:R-:W-:Y:S01]  /*14690*/  LOP3.LUT R16, R16, 0xfffffffd, RZ, 0xc0, !PT ;  /* 0xfffffffd10107812 */ /* 0x000fe200078ec0ff */
[C---:B------:R-:W-:Y:S02]  /*146a0*/  IMAD R9, R18.reuse, R0, R9 ;  /* 0x0000000012097224 */ /* 0x040fe400078e0209 */
[----:B------:R-:W-:Y:S02]  /*146b0*/  IMAD.U32 R0, RZ, RZ, UR43 ;  /* 0x0000002bff007e24 */ /* 0x000fe4000f8e00ff */
[----:B----4-:R-:W-:Y:S02]  /*146c0*/  IMAD.U32 R12, RZ, RZ, UR41 ;  /* 0x00000029ff0c7e24 */ /* 0x010fe4000f8e00ff */
[----:B------:R-:W-:Y:S01]  /*146d0*/  IMAD R6, R18, R6, R8 ;  /* 0x0000000612067224 */ /* 0x000fe200078e0208 */
[----:B------:R-:W-:Y:S01]  /*146e0*/  ISETP.NE.AND P2, PT, R0, 0x3, PT ;  /* 0x000000030000780c */ /* 0x000fe20003f45270 */
[----:B------:R-:W-:Y:S01]  /*146f0*/  VIADD R12, R12, 0xffffffff ;  /* 0xffffffff0c0c7836 */ /* 0x000fe20000000000 */
[----:B------:R-:W-:-:S02]  /*14700*/  SHF.R.S32.HI R0, RZ, 0x1f, R26 ;  /* 0x0000001fff007819 */ /* 0x000fc4000001141a */
[----:B------:R-:W-:-:S03]  /*14710*/  @P0 LOP3.LUT R16, R16, 0x2, RZ, 0xfc, !PT ;  /* 0x0000000210100812 */ /* 0x000fc600078efcff */
[----:B------:R1:W-:Y:S01]  /*14720*/  STL [R1+0x1c], R0 ;  /* 0x00001c0001007387 */ /* 0x0003e20000100800 */
[----:B------:R-:W-:-:S05]  /*14730*/  LOP3.LUT R16, R16, 0xfffffffb, RZ, 0xc0, !PT ;  /* 0xfffffffb10107812 */ /* 0x000fca00078ec0ff */
[----:B------:R-:W-:Y:S01]  /*14740*/  @P2 LOP3.LUT R16, R16, 0x4, RZ, 0xfc, !PT ;  /* 0x0000000410102812 */ /* 0x000fe200078efcff */
[----:B------:R-:W-:Y:S06]  /*14750*/  @!P2 BRA `(.L_x_14292) ;  /* 0x000000000004a947 */ /* 0x000fec0003800000 */
[----:B------:R-:W-:Y:S01]  /*14760*/  BPT.TRAP 0x1 ;  /* 0x000000040000795c */ /* 0x000fe20000300000 */
.L_x_14292:
[----:B-1----:R-:W2:Y:S04]  /*14770*/  LDL R2, [R1+0xc] ;  /* 0x00000c0001027983 */ /* 0x002ea80000100800 */
[----:B------:R-:W3:Y:S01]  /*14780*/  LDL R0, [R1+0x18] ;  /* 0x0000180001007983 */ /* 0x000ee20000100800 */
[----:B------:R-:W-:Y:S01]  /*14790*/  BSSY B0, `(.L_x_14293) ;  /* 0x0000008000007945 */ /* 0x000fe20003800000 */
[----:B--2---:R-:W-:Y:S01]  /*147a0*/  IMAD R7, R2, 0x8, R17 ;  /* 0x0000000802077824 */ /* 0x004fe200078e0211 */
[----:B---3--:R-:W-:-:S04]  /*147b0*/  SHF.L.U32 R0, R0, 0x1f, RZ ;  /* 0x0000001f00007819 */ /* 0x008fc800000006ff */
[----:B------:R1:W2:Y:S01]  /*147c0*/  SYNCS.PHASECHK.TRANS64.TRYWAIT P0, [R7+URZ+0x13280], R0 ;  /* 0x01328000070075a7 */ /* 0x0002a2000800017f */
[----:B------:R1:W-:Y:S02]  /*147d0*/  STL [R1+0x2c], R0 ;  /* 0x00002c0001007387 */ /* 0x0003e40000100800 */
[----:B-1----:R-:W-:-:S05]  /*147e0*/  SHF.R.S32.HI R0, RZ, 0x1f, R6 ;  /* 0x0000001fff007819 */ /* 0x002fca0000011406 */
[----:B------:R1:W-:Y:S02]  /*147f0*/  STL [R1+0x8], R0 ;  /* 0x0000080001007387 */ /* 0x0003e40000100800 */
[----:B-12---:R-:W-:Y:S05]  /*14800*/  @!P0 BRA `(.L_x_14294) ;  /* 0x0000004c00148947 */ /* 0x006fea0003800000 */
.L_x_14372:
[----:B------:R-:W-:Y:S05]  /*14810*/  BSYNC B0 ;  /* 0x0000000000007941 */ /* 0x000fea0003800000 */
.L_x_14293:
[----:B-1----:R-:W2:Y:S04]  /*14820*/  LDL R0, [R1+0x8] ;  /* 0x0000080001007983 */ /* 0x002ea80000100800 */
[----:B------:R-:W3:Y:S01]  /*14830*/  LDL R8, [R1+0x1c] ;  /* 0x00001c0001087983 */ /* 0x000ee20000100800 */
[----:B-----5:R-:W-:Y:S01]  /*14840*/  SHF.R.S32.HI R10, RZ, 0x1f, R5 ;  /* 0x0000001fff0a7819 */ /* 0x020fe20000011405 */
[----:B------:R-:W-:Y:S01]  /*14850*/  ULDC.64 UR4, c[0x0][0x328] ;  /* 0x0000ca0000047ab9 */ /* 0x000fe20000000a00 */
[----:B------:R-:W-:Y:S01]  /*14860*/  ULDC.64 UR6, c[0x0][0x338] ;  /* 0x0000ce0000067ab9 */ /* 0x000fe20000000a00 */
[----:B------:R-:W0:Y:S01]  /*14870*/  S2R R15, SR_TID.X ;  /* 0x00000000000f7919 */ /* 0x000e220000002100 */
[----:B------:R-:W-:Y:S01]  /*14880*/  IMAD.WIDE.U32 R2, R6, UR4, RZ ;  /* 0x0000000406027c25 */ /* 0x000fe2000f8e00ff */
[----:B------:R-:W-:Y:S01]  /*14890*/  ULDC.64 UR8, c[0x0][0x330] ;  /* 0x0000cc0000087ab9 */ /* 0x000fe20000000a00 */
[----:B------:R-:W-:Y:S01]  /*148a0*/  ULDC.64 UR10, c[0x0][0x318] ;  /* 0x0000c600000a7ab9 */ /* 0x000fe20000000a00 */
[----:B------:R1:W-:Y:S04]  /*148b0*/  STL [R1+0x10], R10 ;  /* 0x0000100a01007387 */ /* 0x0003e80000100800 */
[----:B------:R-:W4:Y:S04]  /*148c0*/  LDL R13, [R1+0xc] ;  /* 0x00000c00010d7983 */ /* 0x000f280000100800 */
[----:B------:R-:W4:Y:S01]  /*148d0*/  LDL R14, [R1+0x28] ;  /* 0x00002800010e7983 */ /* 0x000f220000100800 */
[----:B------:R-:W-:Y:S01]  /*148e0*/  SHF.R.S32.HI R18, RZ, 0x1f, R4 ;  /* 0x0000001fff127819 */ /* 0x000fe20000011404 */
[----:B0-----:R-:W-:-:S05]  /*148f0*/  IMAD.SHL.U32 R20, R15, 0x10, RZ ;  /* 0x000000100f147824 */ /* 0x001fca00078e00ff */
[----:B------:R-:W-:Y:S02]  /*14900*/  LOP3.LUT R20, R20, 0x30, RZ, 0xc0, !PT ;  /* 0x0000003014147812 */ /* 0x000fe400078ec0ff */
[----:B------:R-:W-:Y:S02]  /*14910*/  LOP3.LUT R16, R16, 0xfffffffe, RZ, 0xc0, !PT ;  /* 0xfffffffe10107812 */ /* 0x000fe400078ec0ff */
[----:B------:R-:W-:-:S04]  /*14920*/  LOP3.LUT R15, R15, 0x7f, RZ, 0xc0, !PT ;  /* 0x0000007f0f0f7812 */ /* 0x000fc800078ec0ff */
[----:B------:R-:W-:Y:S01]  /*14930*/  SHF.R.U32.HI R15, RZ, 0x2, R15 ;  /* 0x00000002ff0f7819 */ /* 0x000fe2000001160f */
[----:B--2---:R-:W-:-:S04]  /*14940*/  IMAD R0, R0, UR4, RZ ;  /* 0x0000000400007c24 */ /* 0x004fc8000f8e02ff */
[----:B------:R-:W-:Y:S02]  /*14950*/  IMAD R0, R6, UR5, R0 ;  /* 0x0000000506007c24 */ /* 0x000fe4000f8e0200 */
[----:B---3--:R-:W-:Y:S02]  /*14960*/  IMAD R8, R8, UR8, RZ ;  /* 0x0000000808087c24 */ /* 0x008fe4000f8e02ff */
[----:B------:R-:W-:Y:S02]  /*14970*/  IMAD.IADD R3, R3, 0x1, R0 ;  /* 0x0000000103037824 */ /* 0x000fe400078e0200 */
[----:B------:R-:W-:Y:S02]  /*14980*/  IMAD R0, R10, UR6, RZ ;  /* 0x000000060a007c24 */ /* 0x000fe4000f8e02ff */
[C---:B------:R-:W-:Y:S01]  /*14990*/  IMAD.WIDE.U32 R2, R5.reuse, UR6, R2 ;  /* 0x0000000605027c25 */ /* 0x040fe2000f8e0002 */
[----:B-1----:R-:W0:Y:S03]  /*149a0*/  LDC R10, c[0x0][0x2f4] ;  /* 0x0000bd00ff0a7b82 */ /* 0x002e260000000800 */
[----:B------:R-:W-:-:S04]  /*149b0*/  IMAD R0, R5, UR7, R0 ;  /* 0x0000000705007c24 */ /* 0x000fc8000f8e0200 */
[----:B------:R-:W-:Y:S02]  /*149c0*/  IMAD.IADD R3, R3, 0x1, R0 ;  /* 0x0000000103037824 */ /* 0x000fe400078e0200 */
[----:B------:R-:W-:-:S04]  /*149d0*/  IMAD.WIDE.U32 R2, R26, UR8, R2 ;  /* 0x000000081a027c25 */ /* 0x000fc8000f8e0002 */
[----:B------:R-:W-:Y:S01]  /*149e0*/  IMAD R8, R26, UR9, R8 ;  /* 0x000000091a087c24 */ /* 0x000fe2000f8e0208 */
[----:B------:R-:W-:-:S04]  /*149f0*/  IADD3 R0, P0, R2, UR10, RZ ;  /* 0x0000000a02007c10 */ /* 0x000fc8000ff1e0ff */
[----:B------:R-:W-:Y:S02]  /*14a00*/  IADD3.X R2, R3, UR11, R8, P0, !PT ;  /* 0x0000000b03027c10 */ /* 0x000fe400087fe408 */
[----:B------:R-:W-:-:S05]  /*14a10*/  SHF.R.S32.HI R3, RZ, 0x1f, R9 ;  /* 0x0000001fff037819 */ /* 0x000fca0000011409 */
[----:B------:R1:W-:Y:S01]  /*14a20*/  STL [R1], R3 ;  /* 0x0000000301007387 */ /* 0x0003e20000100800 */
[CC--:B0-----:R-:W-:Y:S02]  /*14a30*/  ISETP.GE.AND P1, PT, R20.reuse, R10.reuse, PT ;  /* 0x0000000a1400720c */ /* 0x0c1fe40003f26270 */
[----:B------:R-:W-:Y:S01]  /*14a40*/  ISETP.GE.AND P0, PT, R20, R10, PT ;  /* 0x0000000a1400720c */ /* 0x000fe20003f06270 */
[----:B------:R-:W-:-:S04]  /*14a50*/  IMAD.WIDE.U32 R10, R9, UR4, RZ ;  /* 0x00000004090a7c25 */ /* 0x000fc8000f8e00ff */
[----:B-1----:R-:W-:-:S04]  /*14a60*/  IMAD R3, R3, UR4, RZ ;  /* 0x0000000403037c24 */ /* 0x002fc8000f8e02ff */
[----:B------:R-:W-:-:S04]  /*14a70*/  IMAD R3, R9, UR5, R3 ;  /* 0x0000000509037c24 */ /* 0x000fc8000f8e0203 */
[----:B------:R-:W-:Y:S02]  /*14a80*/  IMAD.IADD R11, R11, 0x1, R3 ;  /* 0x000000010b0b7824 */ /* 0x000fe400078e0203 */
[----:B------:R-:W-:Y:S02]  /*14a90*/  IMAD R3, R18, UR6, RZ ;  /* 0x0000000612037c24 */ /* 0x000fe4000f8e02ff */
[----:B------:R-:W-:-:S04]  /*14aa0*/  IMAD.WIDE.U32 R10, R4, UR6, R10 ;  /* 0x00000006040a7c25 */ /* 0x000fc8000f8e000a */
[----:B------:R-:W-:-:S04]  /*14ab0*/  IMAD R3, R4, UR7, R3 ;  /* 0x0000000704037c24 */ /* 0x000fc8000f8e0203 */
[----:B------:R-:W-:Y:S02]  /*14ac0*/  IMAD.IADD R11, R11, 0x1, R3 ;  /* 0x000000010b0b7824 */ /* 0x000fe400078e0203 */
[----:B------:R-:W-:Y:S01]  /*14ad0*/  IMAD.WIDE.U32 R10, R26, UR8, R10 ;  /* 0x000000081a0a7c25 */ /* 0x000fe2000f8e000a */
[----:B------:R-:W-:Y:S02]  /*14ae0*/  @P1 LOP3.LUT R16, R16, 0x1, RZ, 0xfc, !PT ;  /* 0x0000000110101812 */ /* 0x000fe400078efcff */
[----:B------:R-:W-:-:S04]  /*14af0*/  IADD3 R29, P1, R10, UR10, RZ ;  /* 0x0000000a0a1d7c10 */ /* 0x000fc8000ff3e0ff */
[----:B------:R-:W-:Y:S01]  /*14b00*/  IADD3.X R25, R8, UR11, R11, P1, !PT ;  /* 0x0000000b08197c10 */ /* 0x000fe20008ffe40b */
[----:B------:R-:W-:-:S04]  /*14b10*/  IMAD.MOV.U32 R8, RZ, RZ, -0xa0 ;  /* 0xffffff60ff087424 */ /* 0x000fc800078e00ff */
[----:B------:R-:W-:Y:S01]  /*14b20*/  IMAD R8, R12, R8, UR40 ;  /* 0x000000280c087e24 */ /* 0x000fe2000f8e0208 */
[----:B------:R-:W-:-:S03]  /*14b30*/  UMOV UR4, 0xffffffff ;  /* 0xffffffff00047882 */ /* 0x000fc60000000000 */
[----:B------:R-:W-:Y:S01]  /*14b40*/  IMAD.IADD R8, R8, 0x1, -R15 ;  /* 0x0000000108087824 */ /* 0x000fe200078e0a0f */
[----:B------:R4:W-:Y:S04]  /*14b50*/  STL [R1+0x4], R18 ;  /* 0x0000041201007387 */ /* 0x0009e80000100800 */
[----:B------:R-:W-:Y:S01]  /*14b60*/  ISETP.GE.AND P5, PT, R8, 0x1, PT ;  /* 0x000000010800780c */ /* 0x000fe20003fa6270 */
[----:B----4-:R-:W-:Y:S01]  /*14b70*/  IMAD R18, R13, 0x2800, R14 ;  /* 0x000028000d127824 */ /* 0x010fe200078e020e */
[----:B------:R-:W-:Y:S11]  /*14b80*/  BRA.DIV UR4, `(.L_x_14295) ;  /* 0x0000004a044c7947 */ /* 0x000ff6000b800000 */
[----:B------:R-:W0:Y:S01]  /*14b90*/  S2R R11, SR_TID.X ;  /* 0x00000000000b7919 */ /* 0x000e220000002100 */
[----:B------:R-:W-:Y:S02]  /*14ba0*/  ISETP.GE.AND P2, PT, R8, 0x81, PT ;  /* 0x000000810800780c */ /* 0x000fe40003f46270 */
[----:B------:R-:W-:Y:S01]  /*14bb0*/  LOP3.LUT R16, R16, 0xffffffef, RZ, 0xc0, !PT ;  /* 0xffffffef10107812 */ /* 0x000fe200078ec0ff */
[----:B------:R-:W1:Y:S01]  /*14bc0*/  SHFL.IDX PT, R10, R0, RZ, 0x1c1f ;  /* 0x001c1fff000a7589 */ /* 0x000e6200000e0000 */
[C---:B------:R-:W-:Y:S02]  /*14bd0*/  ISETP.GE.AND P4, PT, R8.reuse, 0x21, PT ;  /* 0x000000210800780c */ /* 0x040fe40003f86270 */
[----:B------:R-:W-:Y:S01]  /*14be0*/  ISETP.GE.AND P3, PT, R8, 0x41, PT ;  /* 0x000000410800780c */ /* 0x000fe20003f66270 */
[----:B------:R-:W2:Y:S04]  /*14bf0*/  SHFL.IDX PT, R3, R2, RZ, 0x1c1f ;  /* 0x001c1fff02037589 */ /* 0x000ea800000e0000 */
[----:B------:R-:W3:Y:S02]  /*14c00*/  SHFL.IDX PT, R12, R0, 0x1, 0x1c1f ;  /* 0x003c1f00000c7f89 */ /* 0x000ee400000e0000 */
[----:B------:R-:W-:Y:S01]  /*14c10*/  @P2 LOP3.LUT R16, R16, 0x10, RZ, 0xfc, !PT ;  /* 0x0000001010102812 */ /* 0x000fe200078efcff */
[----:B0-----:R-:W-:-:S05]  /*14c20*/  IMAD.SHL.U32 R14, R11, 0x10, RZ ;  /* 0x000000100b0e7824 */ /* 0x001fca00078e00ff */
[----:B------:R-:W-:-:S04]  /*14c30*/  LOP3.LUT R14, R14, 0x30, RZ, 0xc0, !PT ;  /* 0x000000300e0e7812 */ /* 0x000fc800078ec0ff */
[----:B-1----:R-:W-:-:S05]  /*14c40*/  IADD3 R10, P1, R14, R10, RZ ;  /* 0x0000000a0e0a7210 */ /* 0x002fca0007f3e0ff */
[----:B--2---:R-:W-:Y:S01]  /*14c50*/  IMAD.X R11, RZ, RZ, R3, P1 ;  /* 0x000000ffff0b7224 */ /* 0x004fe200008e0603 */
[----:B------:R-:W-:Y:S01]  /*14c60*/  ISETP.LT.OR P1, PT, R8, 0x1, P0 ;  /* 0x000000010800780c */ /* 0x000fe20000721670 */
[----:B------:R-:W-:-:S12]  /*14c70*/  IMAD.IADD R3, R17, 0x1, R18 ;  /* 0x0000000111037824 */ /* 0x000fd800078e0212 */
[----:B------:R0:W-:Y:S01]  /*14c80*/  LDGSTS.E.BYPASS.LTC128B.128 [R3+0x6000], desc[UR50][R10.64], !P1 ;  /* 0x060000000a037fae */ /* 0x0001e2000c901d72 */
[----:B---3--:R-:W-:-:S03]  /*14c90*/  IADD3 R12, P1, R14, R12, RZ ;  /* 0x0000000c0e0c7210 */ /* 0x008fc60007f3e0ff */
        /* <DEDUP_REMOVED lines=12> */
[----:B-1----:R-:W-:-:S03]  /*14d60*/  IADD3 R10, P1, R14, R0, RZ ;  /* 0x000000000e0a7210 */ /* 0x002fc60007f3e0ff */
[----:B------:R0:W1:Y:S02]  /*14d70*/  SHFL.IDX PT, R0, R25, RZ, 0x1c1f ;  /* 0x001c1fff19007589 */ /* 0x00006400000e0000 */
[----:B------:R-:W-:Y:S01]  /*14d80*/  IMAD.X R11, RZ, RZ, R2, P1 ;  /* 0x000000ffff0b7224 */ /* 0x000fe200008e0602 */
[----:B------:R-:W-:-:S13]  /*14d90*/  ISETP.LT.OR P1, PT, R8, 0x61, P0 ;  /* 0x000000610800780c */ /* 0x000fda0000721670 */
[----:B------:R2:W-:Y:S01]  /*14da0*/  LDGSTS.E.BYPASS.LTC128B.128 [R3+0x7800], desc[UR50][R10.64], !P1 ;  /* 0x078000000a037fae */ /* 0x0005e2000c901d72 */
[----:B------:R-:W-:-:S03]  /*14db0*/  ISETP.GE.AND P1, PT, R8, 0x61, PT ;  /* 0x000000610800780c */ /* 0x000fc60003f26270 */
[----:B-12---:R0:W2:Y:S10]  /*14dc0*/  SHFL.IDX PT, R10, R29, RZ, 0x1c1f ;  /* 0x001c1fff1d0a7589 */ /* 0x0060b400000e0000 */
.L_x_14384:
[----:B------:R-:W1:Y:S01]  /*14dd0*/  S2R R2, SR_TID.X ;  /* 0x0000000000027919 */ /* 0x000e620000002100 */
        /* <DEDUP_REMOVED lines=8> */
[----:B------:R1:W-:Y:S01]  /*14e60*/  LDGSTS.E.BYPASS.LTC128B.128 [R3+0x8000], desc[UR50][R10.64], !P0 ;  /* 0x080000000a037fae */ /* 0x0003e2000c101d72 */
[----:B------:R-:W-:Y:S01]  /*14e70*/  PLOP3.LUT P0, PT, PT, PT, PT, 0x80, 0x0 ;  /* 0x000000000000781c */ /* 0x000fe20003f0f070 */
[----:B------:R-:W-:-:S12]  /*14e80*/  NOP ;  /* 0x0000000000007918 */ /* 0x000fd80000000000 */
.L_x_14296:
        /* <DEDUP_REMOVED lines=11> */
.L_x_14297:
[----:B------:R2:W-:Y:S01]  /*14f40*/  SYNCS.ARRIVE.TRANS64.A1T0 RZ, [R7+URZ+0x13270], RZ ;  /* 0x013270ff07ff79a7 */ /* 0x0005e2000810003f */
[----:B------:R-:W-:Y:S05]  /*14f50*/  @!P6 BRA `(.L_x_14298) ;  /* 0x000000000004e947 */ /* 0x000fea0003800000 */
[----:B------:R-:W-:Y:S01]  /*14f60*/  BPT.TRAP 0x1 ;  /* 0x000000040000795c */ /* 0x000fe20000300000 */
.L_x_14298:
[----:B------:R-:W3:Y:S01]  /*14f70*/  LDL R0, [R1+0x2c] ;  /* 0x00002c0001007983 */ /* 0x000ee20000100800 */
[----:B------:R-:W-:Y:S01]  /*14f80*/  BSSY B0, `(.L_x_14299) ;  /* 0x0000003000007945 */ /* 0x000fe20003800000 */
[----:B---3--:R-:W3:Y:S03]  /*14f90*/  SYNCS.PHASECHK.TRANS64.TRYWAIT P0, [R7+URZ+0x13240], R0 ;  /* 0x01324000070075a7 */ /* 0x008ee6000800017f */
[----:B---3--:R-:W-:Y:S05]  /*14fa0*/  @!P0 BRA `(.L_x_14300) ;  /* 0x0000004800d88947 */ /* 0x008fea0003800000 */
.L_x_14385:
[----:B------:R-:W-:Y:S05]  /*14fb0*/  BSYNC B0 ;  /* 0x0000000000007941 */ /* 0x000fea0003800000 */
.L_x_14299:
[----:B---3--:R-:W3:Y:S01]  /*14fc0*/  LDL.LU R0, [R1+0x8] ;  /* 0x0000080001007983 */ /* 0x008ee20000300800 */
[----:B------:R-:W-:Y:S01]  /*14fd0*/  ULDC.64 UR4, c[0x0][0x300] ;  /* 0x0000c00000047ab9 */ /* 0x000fe20000000a00 */
[----:B------:R-:W-:Y:S02]  /*14fe0*/  ULDC.64 UR6, c[0x0][0x310] ;  /* 0x0000c40000067ab9 */ /* 0x000fe40000000a00 */
[----:B------:R-:W4:Y:S04]  /*14ff0*/  LDL.LU R13, [R1+0x10] ;  /* 0x00001000010d7983 */ /* 0x000f280000300800 */
[----:B------:R-:W5:Y:S04]  /*15000*/  LDL.LU R8, [R1] ;  /* 0x0000000001087983 */ /* 0x000f680000300800 */
[----:B------:R-:W2:Y:S04]  /*15010*/  LDL.LU R12, [R1+0x4] ;  /* 0x00000400010c7983 */ /* 0x000ea80000300800 */
[----:B------:R-:W5:Y:S01]  /*15020*/  LDL R2, [R1+0x1c] ;  /* 0x00001c0001027983 */ /* 0x000f620000100800 */
[----:B-1----:R-:W-:-:S04]  /*15030*/  IMAD.WIDE.U32 R10, R6, UR4, RZ ;  /* 0x00000004060a7c25 */ /* 0x002fc8000f8e00ff */
[----:B---3--:R-:W-:-:S04]  /*15040*/  IMAD R0, R0, UR4, RZ ;  /* 0x0000000400007c24 */ /* 0x008fc8000f8e02ff */
[----:B------:R-:W-:-:S04]  /*15050*/  IMAD R0, R6, UR5, R0 ;  /* 0x0000000506007c24 */ /* 0x000fc8000f8e0200 */
[----:B------:R-:W-:Y:S02]  /*15060*/  IMAD.IADD R11, R11, 0x1, R0 ;  /* 0x000000010b0b7824 */ /* 0x000fe400078e0200 */
[----:B----4-:R-:W-:Y:S02]  /*15070*/  IMAD R0, R13, UR6, RZ ;  /* 0x000000060d007c24 */ /* 0x010fe4000f8e02ff */
[----:B------:R-:W-:-:S04]  /*15080*/  IMAD.WIDE.U32 R10, R5, UR6, R10 ;  /* 0x00000006050a7c25 */ /* 0x000fc8000f8e000a */
[----:B------:R-:W-:Y:S02]  /*15090*/  IMAD R0, R5, UR7, R0 ;  /* 0x0000000705007c24 */ /* 0x000fe4000f8e0200 */
[----:B--2---:R-:W-:Y:S02]  /*150a0*/  IMAD R12, R12, UR6, RZ ;  /* 0x000000060c0c7c24 */ /* 0x004fe4000f8e02ff */
[----:B------:R-:W-:Y:S02]  /*150b0*/  IMAD.IADD R11, R11, 0x1, R0 ;  /* 0x000000010b0b7824 */ /* 0x000fe400078e0200 */
[----:B-----5:R-:W-:Y:S02]  /*150c0*/  IMAD R0, R8, UR4, RZ ;  /* 0x0000000408007c24 */ /* 0x020fe4000f8e02ff */
[----:B------:R-:W-:Y:S02]  /*150d0*/  IMAD R12, R4, UR7, R12 ;  /* 0x00000007040c7c24 */ /* 0x000fe4000f8e020c */
[----:B------:R-:W-:-:S02]  /*150e0*/  IMAD R0, R9, UR5, R0 ;  /* 0x0000000509007c24 */ /* 0x000fc4000f8e0200 */
[----:B------:R-:W-:Y:S01]  /*150f0*/  IMAD.WIDE.U32 R8, R9, UR4, RZ ;  /* 0x0000000409087c25 */ /* 0x000fe2000f8e00ff */
[----:B------:R-:W-:-:S03]  /*15100*/  ULDC.64 UR4, c[0x0][0x308] ;  /* 0x0000c20000047ab9 */ /* 0x000fc60000000a00 */
[----:B------:R-:W-:Y:S02]  /*15110*/  IMAD.IADD R9, R9, 0x1, R0 ;  /* 0x0000000109097824 */ /* 0x000fe400078e0200 */
[----:B------:R-:W-:-:S04]  /*15120*/  IMAD.WIDE.U32 R10, R26, UR4, R10 ;  /* 0x000000041a0a7c25 */ /* 0x000fc8000f8e000a */
[----:B------:R-:W-:Y:S01]  /*15130*/  IMAD.WIDE.U32 R4, R4, UR6, R8 ;  /* 0x0000000604047c25 */ /* 0x000fe2000f8e0008 */
[----:B------:R-:W-:-:S03]  /*15140*/  ULDC.64 UR6, c[0x0][0x2e8] ;  /* 0x0000ba0000067ab9 */ /* 0x000fc60000000a00 */
        /* <DEDUP_REMOVED lines=12> */
[----:B------:R-:W-:Y:S04]  /*15210*/  SHFL.IDX PT, R4, R0, RZ, 0x1c1f ;  /* 0x001c1fff00047589 */ /* 0x000fe800000e0000 */
[----:B------:R-:W-:Y:S01]  /*15220*/  SHFL.IDX PT, R6, R6, RZ, 0x1c1f ;  /* 0x001c1fff06067589 */ /* 0x000fe200000e0000 */
[----:B-1----:R-:W-:-:S03]  /*15230*/  IMAD.SHL.U32 R9, R5, 0x10, RZ ;  /* 0x0000001005097824 */ /* 0x002fc600078e00ff */
[----:B------:R-:W1:Y:S02]  /*15240*/  SHFL.IDX PT, R5, R2, RZ, 0x1c1f ;  /* 0x001c1fff02057589 */ /* 0x000e6400000e0000 */
[----:B------:R-:W-:-:S04]  /*15250*/  LOP3.LUT R9, R9, 0x30, RZ, 0xc0, !PT ;  /* 0x0000003009097812 */ /* 0x000fc800078ec0ff */
[C---:B--2---:R-:W-:Y:S02]  /*15260*/  ISETP.GE.AND P2, PT, R9.reuse, R10, PT ;  /* 0x0000000a0900720c */ /* 0x044fe40003f46270 */
[----:B-1----:R-:W-:-:S05]  /*15270*/  @P5 IADD3 R5, P0, R9, R5, RZ ;  /* 0x0000000509055210 */ /* 0x002fca0007f1e0ff */
[----:B------:R-:W-:-:S05]  /*15280*/  @P5 IMAD.X R4, RZ, RZ, R4, P0 ;  /* 0x000000ffff045224 */ /* 0x000fca00000e0604 */
[----:B------:R-:W-:-:S04]  /*15290*/  @P5 LOP3.LUT R5, R5, R4, RZ, 0x3c, !PT ;  /* 0x0000000405055212 */ /* 0x000fc800078e3cff */
[----:B------:R-:W-:-:S04]  /*152a0*/  @P5 LOP3.LUT R4, R5, R4, RZ, 0x3c, !PT ;  /* 0x0000000405045212 */ /* 0x000fc800078e3cff */
[----:B------:R-:W-:-:S05]  /*152b0*/  @P5 LOP3.LUT R5, R5, R4, RZ, 0x3c, !PT ;  /* 0x0000000405055212 */ /* 0x000fca00078e3cff */
        /* <DEDUP_REMOVED lines=8> */
[----:B------:R1:W-:Y:S04]  /*15340*/  @P4 LDGSTS.E.BYPASS.LTC128B.128 [R3+0xe800], desc[UR50][R4.64], !P2 ;  /* 0x0e80000004034fae */ /* 0x0003e8000d101d72 */
[----:B-1----:R-:W1:Y:S04]  /*15350*/  SHFL.IDX PT, R5, R2, 0x2, 0x1c1f ;  /* 0x005c1f0002057f89 */ /* 0x002e6800000e0000 */
[----:B------:R-:W2:Y:S04]  /*15360*/  SHFL.IDX PT, R4, R0, 0x2, 0x1c1f ;  /* 0x005c1f0000047f89 */ /* 0x000ea800000e0000 */
[----:B------:R-:W3:Y:S04]  /*15370*/  SHFL.IDX PT, R2, R2, 0x3, 0x1c1f ;  /* 0x007c1f0002027f89 */ /* 0x000ee800000e0000 */
[----:B------:R-:W4:Y:S01]  /*15380*/  SHFL.IDX PT, R0, R0, 0x3, 0x1c1f ;  /* 0x007c1f0000007f89 */ /* 0x000f2200000e0000 */
[----:B-1----:R-:W-:-:S05]  /*15390*/  @P3 IADD3 R5, P0, R9, R5, RZ ;  /* 0x0000000509053210 */ /* 0x002fca0007f1e0ff */
[----:B--2---:R-:W-:Y:S01]  /*153a0*/  @P3 IMAD.X R4, RZ, RZ, R4, P0 ;  /* 0x000000ffff043224 */ /* 0x004fe200000e0604 */
[----:B---3--:R-:W-:-:S04]  /*153b0*/  @P1 IADD3 R2, P0, R9, R2, RZ ;  /* 0x0000000209021210 */ /* 0x008fc80007f1e0ff */
[----:B------:R-:W-:Y:S01]  /*153c0*/  @P3 LOP3.LUT R5, R5, R4, RZ, 0x3c, !PT ;  /* 0x0000000405053212 */ /* 0x000fe200078e3cff */
[----:B----4-:R-:W-:-:S03]  /*153d0*/  @P1 IMAD.X R0, RZ, RZ, R0, P0 ;  /* 0x000000ffff001224 */ /* 0x010fc600000e0600 */
[----:B------:R-:W-:-:S04]  /*153e0*/  @P3 LOP3.LUT R4, R5, R4, RZ, 0x3c, !PT ;  /* 0x0000000405043212 */ /* 0x000fc800078e3cff */
[----:B------:R-:W-:-:S05]  /*153f0*/  @P3 LOP3.LUT R5, R5, R4, RZ, 0x3c, !PT ;  /* 0x0000000405053212 */ /* 0x000fca00078e3cff */
[----:B------:R1:W-:Y:S02]  /*15400*/  @P3 LDGSTS.E.BYPASS.LTC128B.128 [R3+0xf000], desc[UR50][R4.64], !P2 ;  /* 0x0f00000004033fae */ /* 0x0003e4000d101d72 */
[----:B-1----:R-:W-:Y:S02]  /*15410*/  @P1 IMAD.MOV.U32 R4, RZ, RZ, R2 ;  /* 0x000000ffff041224 */ /* 0x002fe400078e0002 */
[----:B------:R-:W-:-:S05]  /*15420*/  @P1 IMAD.MOV.U32 R5, RZ, RZ, R0 ;  /* 0x000000ffff051224 */ /* 0x000fca00078e0000 */
[----:B------:R1:W-:Y:S04]  /*15430*/  @P1 LDGSTS.E.BYPASS.LTC128B.128 [R3+0xf800], desc[UR50][R4.64], !P2 ;  /* 0x0f80000004031fae */ /* 0x0003e8000d101d72 */
[----:B-1----:R1:W2:Y:S02]  /*15440*/  SHFL.IDX PT, R4, R8, RZ, 0x1c1f ;  /* 0x001c1fff08047589 */ /* 0x0022a400000e0000 */
.L_x_14397:
[----:B------:R-:W-:Y:S01]  /*15450*/  LOP3.LUT P0, RZ, R16, 0x10, RZ, 0xc0, !PT ;  /* 0x0000001010ff7812 */ /* 0x000fe2000780c0ff */
[----:B------:R-:W-:-:S12]  /*15460*/  BSSY B0, `(.L_x_14302) ;  /* 0x000000d000007945 */ /* 0x000fd80003800000 */
[----:B------:R-:W-:Y:S05]  /*15470*/  @!P0 BRA `(.L_x_14303) ;  /* 0x00000000002c8947 */ /* 0x000fea0003800000 */
[----:B------:R-:W3:Y:S01]  /*15480*/  S2R R0, SR_TID.X ;  /* 0x0000000000007919 */ /* 0x000ee20000002100 */
[----:B------:R-:W4:Y:S01]  /*15490*/  LDC R2, c[0x0][0x2f4] ;  /* 0x0000bd00ff027b82 */ /* 0x000f220000000800 */
[----:B---3--:R-:W-:-:S05]  /*154a0*/  IMAD.SHL.U32 R0, R0, 0x10, RZ ;  /* 0x0000001000007824 */ /* 0x008fca00078e00ff */
[----:B------:R-:W-:-:S04]  /*154b0*/  LOP3.LUT R0, R0, 0x30, RZ, 0xc0, !PT ;  /* 0x0000003000007812 */ /* 0x000fc800078ec0ff */
[C---:B----4-:R-:W-:Y:S02]  /*154c0*/  ISETP.GE.AND P1, PT, R0.reuse, R2, PT ;  /* 0x000000020000720c */ /* 0x050fe40003f26270 */
[----:B--2---:R-:W-:-:S05]  /*154d0*/  IADD3 R4, P0, R0, R4, RZ ;  /* 0x0000000400047210 */ /* 0x004fca0007f1e0ff */
[----:B------:R-:W-:-:S06]  /*154e0*/  IMAD.X R5, RZ, RZ, R6, P0 ;  /* 0x000000ffff057224 */ /* 0x000fcc00000e0606 */
[----:B------:R-:W-:Y:S01]  /*154f0*/  @!PT LDS RZ, [RZ] ;  /* 0x00000000fffff984 */ /* 0x000fe20000000800 */
[----:B------:R-:W-:Y:S01]  /*15500*/  @!PT LDS RZ, [RZ] ;  /* 0x00000000fffff984 */ /* 0x000fe20000000800 */
[----:B------:R-:W-:Y:S01]  /*15510*/  @!PT LDS RZ, [RZ] ;  /* 0x00000000fffff984 */ /* 0x000fe20000000800 */
[----:B------:R3:W-:Y:S02]  /*15520*/  LDGSTS.E.BYPASS.LTC128B.128 [R3+0x10000], desc[UR50][R4.64], !P1 ;  /* 0x1000000004037fae */ /* 0x0007e4000c901d72 */
.L_x_14303:
[----:B------:R-:W-:Y:S05]  /*15530*/  BSYNC B0 ;  /* 0x0000000000007941 */ /* 0x000fea0003800000 */
.L_x_14302:
[----:B------:R-:W-:Y:S01]  /*15540*/  NOP ;  /* 0x0000000000007918 */ /* 0x000fe20000000000 */
[----:B------:R-:W-:-:S13]  /*15550*/  PLOP3.LUT P0, PT, PT, PT, PT, 0x80, 0x0 ;  /* 0x000000000000781c */ /* 0x000fda0003f0f070 */
.L_x_14304:
        /* <DEDUP_REMOVED lines=11> */
.L_x_14305:
[----:B------:R4:W-:Y:S02]  /*15610*/  SYNCS.ARRIVE.TRANS64.A1T0 RZ, [R7+URZ+0x13230], RZ ;  /* 0x013230ff07ff79a7 */ /* 0x0009e4000810003f */
[----:B------:R-:W-:Y:S05]  /*15620*/  WARPSYNC.ALL ;  /* 0x0000000000007948 */ /* 0x000fea0003800000 */
[----:B------:R-:W-:Y:S01]  /*15630*/  VIADD R0, R17, 0xb000 ;  /* 0x0000b00011007836 */ /* 0x000fe20000000000 */
[----:B------:R-:W-:Y:S01]  /*15640*/  SHF.R.S32.HI R18, RZ, 0x1f, R28 ;  /* 0x0000001fff127819 */ /* 0x000fe2000001141c */
[----:B------:R-:W-:Y:S01]  /*15650*/  ULDC.64 UR4, c[0x0][0x298] ;  /* 0x0000a60000047ab9 */ /* 0x000fe20000000a00 */
[----:B------:R-:W-:Y:S01]  /*15660*/  BSSY B6, `(.L_x_14306) ;  /* 0x0000018000067945 */ /* 0x000fe20003800000 */
[----:B------:R-:W-:Y:S01]  /*15670*/  BAR.SYNC.DEFER_BLOCKING 0x8, 0x200 ;  /* 0x0208000000007b1d */ /* 0x000fe20000010000 */
[----:B------:R-:W-:Y:S01]  /*15680*/  LOP3.LUT P0, RZ, R0, 0x1bf, RZ, 0xc0, !PT ;  /* 0x000001bf00ff7812 */ /* 0x000fe2000780c0ff */
[----:B------:R-:W-:-:S04]  /*15690*/  IMAD R18, R18, UR4, RZ ;  /* 0x0000000412127c24 */ /* 0x000fc8000f8e02ff */
[C---:B------:R-:W-:Y:S02]  /*156a0*/  IMAD R18, R28.reuse, UR5, R18 ;  /* 0x000000051c127c24 */ /* 0x040fe4000f8e0212 */
[----:B0-----:R-:W-:-:S04]  /*156b0*/  IMAD.WIDE.U32 R28, R28, UR4, RZ ;  /* 0x000000041c1c7c25 */ /* 0x001fc8000f8e00ff */
[----:B------:R-:W-:Y:S02]  /*156c0*/  IMAD.IADD R18, R29, 0x1, R18 ;  /* 0x000000011d127824 */ /* 0x000fe400078e0212 */
[----:B------:R-:W-:Y:S05]  /*156d0*/  @!P0 BRA `(.L_x_14307) ;  /* 0x0000000000408947 */ /* 0x000fea0003800000 */
[----:B------:R-:W-:Y:S01]  /*156e0*/  MOV R2, 0x0 ;  /* 0x0000000000027802 */ /* 0x000fe20000000f00 */
[----:B------:R-:W-:Y:S01]  /*156f0*/  ULDC.64 UR6, c[0x4][0x1b0] ;  /* 0x01006c0000067ab9 */ /* 0x000fe20000000a00 */
[----:B------:R-:W-:Y:S01]  /*15700*/  ULDC.64 UR8, c[0x4][0x1b8] ;  /* 0x01006e0000087ab9 */ /* 0x000fe20000000a00 */
[----:B------:R-:W-:Y:S01]  /*15710*/  ULDC.64 UR4, c[0x4][0x28] ;  /* 0x01000a0000047ab9 */ /* 0x000fe20000000a00 */
[----:B--23--:R-:W-:Y:S02]  /*15720*/  IMAD.U32 R4, RZ, RZ, UR6 ;  /* 0x00000006ff047e24 */ /* 0x00cfe4000f8e00ff */
[----:B------:R-:W0:Y:S01]  /*15730*/  LDC.64 R2, c[0x4][R2] ;  /* 0x0100000002027b82 */ /* 0x000e220000000a00 */
[----:B------:R-:W-:Y:S02]  /*15740*/  IMAD.U32 R5, RZ, RZ, UR7 ;  /* 0x00000007ff057e24 */ /* 0x000fe4000f8e00ff */
[----:B------:R-:W-:Y:S02]  /*15750*/  IMAD.U32 R6, RZ, RZ, UR8 ;  /* 0x00000008ff067e24 */ /* 0x000fe4000f8e00ff */
[----:B----4-:R-:W-:-:S02]  /*15760*/  IMAD.U32 R7, RZ, RZ, UR9 ;  /* 0x00000009ff077e24 */ /* 0x010fc4000f8e00ff */
[----:B------:R-:W-:Y:S02]  /*15770*/  IMAD.U32 R10, RZ, RZ, UR4 ;  /* 0x00000004ff0a7e24 */ /* 0x000fe4000f8e00ff */
[----:B------:R-:W-:Y:S02]  /*15780*/  IMAD.U32 R11, RZ, RZ, UR5 ;  /* 0x00000005ff0b7e24 */ /* 0x000fe4000f8e00ff */
[----:B-1----:R-:W-:Y:S02]  /*15790*/  IMAD.MOV.U32 R8, RZ, RZ, 0x70 ;  /* 0x00000070ff087424 */ /* 0x002fe400078e00ff */
[----:B------:R-:W-:Y:S02]  /*157a0*/  IMAD.MOV.U32 R12, RZ, RZ, 0x1 ;  /* 0x00000001ff0c7424 */ /* 0x000fe400078e00ff */
[----:B------:R-:W-:-:S07]  /*157b0*/  IMAD.MOV.U32 R13, RZ, RZ, RZ ;  /* 0x000000ffff0d7224 */ /* 0x000fce00078e00ff */
[----:B------:R-:W-:-:S07]  /*157c0*/  LEPC R20, `(.L_x_14307) ;  /* 0x000000001014794e */ /* 0x000fce0000000000 */
[----:B0-----:R-:W-:Y:S05]  /*157d0*/  CALL.ABS.NOINC R2 ;  /* 0x0000000002007343 */ /* 0x001fea0003c00000 */
.L_x_14307:
[----:B------:R-:W-:Y:S05]  /*157e0*/  BSYNC B6 ;  /* 0x0000000000067941 */ /* 0x000fea0003800000 */
.L_x_14306:
[----:B------:R-:W4:Y:S01]  /*157f0*/  LDL R20, [R1+0x1c] ;  /* 0x00001c0001147983 */ /* 0x000f220000100800 */
[----:B---3--:R-:W-:Y:S01]  /*15800*/  IMAD.MOV.U32 R3, RZ, RZ, R18 ;  /* 0x000000ffff037224 */ /* 0x008fe200078e0012 */
[----:B------:R-:W-:Y:S01]  /*15810*/  ULDC.64 UR4, c[0x0][0x2d8] ;  /* 0x0000b60000047ab9 */ /* 0x000fe20000000a00 */
[----:B------:R-:W-:Y:S01]  /*15820*/  IMAD.MOV.U32 R2, RZ, RZ, R28 ;  /* 0x000000ffff027224 */ /* 0x000fe200078e001c */
[----:B------:R0:W5:Y:S01]  /*15830*/  LDL R18, [R1+0x30] ;  /* 0x0000300001127983 */ /* 0x0001620000100800 */
[----:B------:R-:W-:Y:S01]  /*15840*/  UISETP.NE.AND UP0, UPT, UR46, URZ, UPT ;  /* 0x0000003f2e00728c */ /* 0x000fe2000bf05270 */
[----:B------:R-:W-:Y:S01]  /*15850*/  LOP3.LUT P6, RZ, R16, 0x20, RZ, 0xc0, !PT ;  /* 0x0000002010ff7812 */ /* 0x000fe200078cc0ff */
[----:B------:R-:W-:Y:S01]  /*15860*/  IMAD.WIDE.U32 R2, R26, UR4, R2 ;  /* 0x000000041a027c25 */ /* 0x000fe2000f8e0002 */
[----:B------:R-:W3:Y:S01]  /*15870*/  LDC R9, c[0x0][0x448] ;  /* 0x00011200ff097b82 */ /* 0x000ee20000000800 */
[----:B------:R-:W-:Y:S01]  /*15880*/  ULDC.64 UR6, c[0x0][0x2c8] ;  /* 0x0000b20000067ab9 */ /* 0x000fe20000000a00 */
[----:B--2---:R-:W-:Y:S01]  /*15890*/  SEL R4, R27, RZ, !P6 ;  /* 0x000000ff1b047207 */ /* 0x004fe20007000000 */
[----:B------:R-:W-:Y:S01]  /*158a0*/  ULDC.64 UR8, c[0x0][0x280] ;  /* 0x0000a00000087ab9 */ /* 0x000fe20000000a00 */
[----:B------:R-:W-:-:S02]  /*158b0*/  PLOP3.LUT P0, PT, PT, PT, UP0, 0x80, 0x0 ;  /* 0x000000000000781c */ /* 0x000fc40003f0f008 */
[----:B------:R-:W-:Y:S02]  /*158c0*/  PLOP3.LUT P1, PT, PT, PT, UP0, 0x80, 0x0 ;  /* 0x000000000000781c */ /* 0x000fe40003f2f008 */
[----:B------:R-:W-:Y:S01]  /*158d0*/  @UP0 ULDC UR10, c[0x0][0x44c] ;  /* 0x00011300000a0ab9 */ /* 0x000fe20000000800 */
[----:B----4-:R-:W-:Y:S02]  /*158e0*/  IMAD R0, R20, UR4, RZ ;  /* 0x0000000414007c24 */ /* 0x010fe4000f8e02ff */
[----:B------:R-:W2:Y:S02]  /*158f0*/  S2R R20, SR_TID.X ;  /* 0x0000000000147919 */ /* 0x000ea40000002100 */
[----:B------:R-:W-:Y:S01]  /*15900*/  IMAD R0, R26, UR5, R0 ;  /* 0x000000051a007c24 */ /* 0x000fe2000f8e0200 */
[----:B------:R-:W-:-:S03]  /*15910*/  ULDC.64 UR4, c[0x0][0x2e0] ;  /* 0x0000b80000047ab9 */ /* 0x000fc60000000a00 */
[----:B------:R-:W-:Y:S01]  /*15920*/  IMAD.IADD R3, R3, 0x1, R0 ;  /* 0x0000000103037824 */ /* 0x000fe200078e0200 */
[----:B------:R-:W-:Y:S01]  /*15930*/  SHF.R.S32.HI R0, RZ, 0x1f, R27 ;  /* 0x0000001fff007819 */ /* 0x000fe2000001141b */
[----:B------:R-:W-:-:S03]  /*15940*/  IMAD.WIDE.U32 R2, R4, UR4, R2 ;  /* 0x0000000404027c25 */ /* 0x000fc6000f8e0002 */
[----:B------:R-:W-:-:S05]  /*15950*/  SEL R0, R0, RZ, !P6 ;  /* 0x000000ff00007207 */ /* 0x000fca0007000000 */
[----:B------:R-:W-:Y:S01]  /*15960*/  IMAD R0, R0, UR4, RZ ;  /* 0x0000000400007c24 */ /* 0x000fe2000f8e02ff */
[----:B------:R-:W-:-:S03]  /*15970*/  @UP0 ULDC UR4, c[0x0][0x44c] ;  /* 0x0001130000040ab9 */ /* 0x000fc60000000800 */
[----:B------:R-:W-:-:S04]  /*15980*/  IMAD R0, R4, UR5, R0 ;  /* 0x0000000504007c24 */ /* 0x000fc8000f8e0200 */
[----:B------:R-:W-:Y:S01]  /*15990*/  IMAD.IADD R3, R3, 0x1, R0 ;  /* 0x0000000103037824 */ /* 0x000fe200078e0200 */
[C---:B--2---:R-:W-:Y:S01]  /*159a0*/  LOP3.LUT R21, R20.reuse, 0x7f, RZ, 0xc0, !PT ;  /* 0x0000007f14157812 */ /* 0x044fe200078ec0ff */
        /* <DEDUP_REMOVED lines=8> */
[----:B------:R-:W-:-:S03]  /*15a30*/  ULDC.64 UR4, c[0x0][0x2d0] ;  /* 0x0000b40000047ab9 */ /* 0x000fc60000000a00 */
[----:B------:R-:W-:-:S05]  /*15a40*/  SHF.R.S32.HI R0, RZ, 0x1f, R4 ;  /* 0x0000001fff007819 */ /* 0x000fca0000011404 */
[----:B------:R-:W-:-:S04]  /*15a50*/  IMAD R0, R0, UR4, RZ ;  /* 0x0000000400007c24 */ /* 0x000fc8000f8e02ff */
[C---:B------:R-:W-:Y:S02]  /*15a60*/  IMAD R7, R4.reuse, UR5, R0 ;  /* 0x0000000504077c24 */ /* 0x040fe4000f8e0200 */
[----:B------:R-:W-:Y:S02]  /*15a70*/  IMAD.MOV R0, RZ, RZ, -R4 ;  /* 0x000000ffff007224 */ /* 0x000fe400078e0a04 */
[----:B------:R-:W-:-:S04]  /*15a80*/  IMAD.WIDE.U32 R4, R4, UR4, R2 ;  /* 0x0000000404047c25 */ /* 0x000fc8000f8e0002 */
[----:B---3--:R-:W-:Y:S02]  /*15a90*/  IMAD R0, R9, R0, R6 ;  /* 0x0000000009007224 */ /* 0x008fe400078e0206 */
[----:B------:R-:W-:-:S03]  /*15aa0*/  IMAD.IADD R5, R5, 0x1, R7 ;  /* 0x0000000105057824 */ /* 0x000fc600078e0207 */
[----:B------:R-:W-:Y:S01]  /*15ab0*/  SHF.R.S32.HI R7, RZ, 0x1f, R0 ;  /* 0x0000001fff077819 */ /* 0x000fe20000011400 */
[----:B------:R-:W-:-:S04]  /*15ac0*/  IMAD.WIDE.U32 R4, R0, UR6, R4 ;  /* 0x0000000600047c25 */ /* 0x000fc8000f8e0004 */
[----:B------:R-:W-:-:S04]  /*15ad0*/  IMAD R7, R7, UR6, RZ ;  /* 0x0000000607077c24 */ /* 0x000fc8000f8e02ff */
[----:B------:R-:W-:Y:S01]  /*15ae0*/  IMAD R7, R0, UR7, R7 ;  /* 0x0000000700077c24 */ /* 0x000fe2000f8e0207 */
[----:B------:R-:W-:-:S04]  /*15af0*/  IADD3 R0, P0, R4, UR8, RZ ;  /* 0x0000000804007c10 */ /* 0x000fc8000ff1e0ff */
[----:B------:R-:W-:Y:S02]  /*15b00*/  IADD3.X R4, R5, UR9, R7, P0, !PT ;  /* 0x0000000905047c10 */ /* 0x000fe400087fe407 */
[----:B------:R-:W-:Y:S02]  /*15b10*/  PLOP3.LUT P0, PT, PT, PT, UP0, 0x80, 0x0 ;  /* 0x000000000000781c */ /* 0x000fe40003f0f008 */
[----:B------:R-:W-:Y:S01]  /*15b20*/  PLOP3.LUT P1, PT, PT, PT, UP0, 0x80, 0x0 ;  /* 0x000000000000781c */ /* 0x000fe20003f2f008 */
[----:B------:R-:W-:Y:S01]  /*15b30*/  VIADD R5, R6, 0x80 ;  /* 0x0000008006057836 */ /* 0x000fe20000000000 */
[----:B------:R-:W2:Y:S03]  /*15b40*/  S2R R21, SR_TID.X ;  /* 0x0000000000157919 */ /* 0x000ea60000002100 */
[----:B------:R-:W-:-:S06]  /*15b50*/  IMAD.MOV.U32 R6, RZ, RZ, R5 ;  /* 0x000000ffff067224 */ /* 0x000fcc00078e0005 */
[----:B------:R-:W-:Y:S01]  /*15b60*/  @P0 IMAD.HI.U32 R7, R5, UR10, RZ ;  /* 0x0000000a05070c27 */ /* 0x000fe2000f8e00ff */
[----:B------:R-:W-:-:S04]  /*15b70*/  @UP0 ULDC UR10, c[0x0][0x450] ;  /* 0x00011400000a0ab9 */ /* 0x000fc80000000800 */
        /* <DEDUP_REMOVED lines=8> */
[----:B------:R-:W-:-:S03]  /*15c00*/  SHF.R.S32.HI R6, RZ, 0x1f, R5 ;  /* 0x0000001fff067819 */ /* 0x000fc60000011405 */
[----:B------:R-:W-:Y:S02]  /*15c10*/  IMAD.IADD R3, R3, 0x1, R7 ;  /* 0x0000000103037824 */ /* 0x000fe400078e0207 */
[----:B------:R-:W-:Y:S02]  /*15c20*/  IMAD R6, R6, UR6, RZ ;  /* 0x0000000606067c24 */ /* 0x000fe4000f8e02ff */
[----:B------:R-:W-:-:S04]  /*15c30*/  IMAD.WIDE.U32 R2, R5, UR6, R2 ;  /* 0x0000000605027c25 */ /* 0x000fc8000f8e0002 */
[----:B--2---:R-:W-:Y:S01]  /*15c40*/  IMAD.SHL.U32 R20, R21, 0x10, RZ ;  /* 0x0000001015147824 */ /* 0x004fe200078e00ff */
[----:B------:R-:W-:Y:S01]  /*15c50*/  IADD3 R2, P0, R2, UR8, RZ ;  /* 0x0000000802027c10 */ /* 0x000fe2000ff1e0ff */
[----:B------:R-:W-:-:S03]  /*15c60*/  IMAD R6, R5, UR7, R6 ;  /* 0x0000000705067c24 */ /* 0x000fc6000f8e0206 */
[----:B------:R-:W-:Y:S02]  /*15c70*/  LOP3.LUT R20, R20, 0x30, RZ, 0xc0, !PT ;  /* 0x0000003014147812 */ /* 0x000fe400078ec0ff */
[----:B------:R-:W-:Y:S02]  /*15c80*/  IADD3.X R6, R3, UR9, R6, P0, !PT ;  /* 0x0000000903067c10 */ /* 0x000fe400087fe406 */
[----:B------:R-:W-:Y:S01]  /*15c90*/  ISETP.GE.AND P0, PT, R20, UR4, PT ;  /* 0x0000000414007c0c */ /* 0x000fe2000bf06270 */
[----:B------:R-:W-:Y:S01]  /*15ca0*/  UMOV UR4, 0xffffffff ;  /* 0xffffffff00047882 */ /* 0x000fe20000000000 */
[----:B------:R-:W-:-:S04]  /*15cb0*/  LOP3.LUT R21, R21, 0x7f, RZ, 0xc0, !PT ;  /* 0x0000007f15157812 */ /* 0x000fc800078ec0ff */
[----:B------:R-:W-:Y:S01]  /*15cc0*/  SHF.R.U32.HI R21, RZ, 0x2, R21 ;  /* 0x00000002ff157819 */ /* 0x000fe20000011615 */
[----:B0-----:R-:W-:Y:S06]  /*15cd0*/  BRA.DIV UR4, `(.L_x_14308) ;  /* 0x0000004604407947 */ /* 0x001fec000b800000 */
[----:B-1----:R-:W0:Y:S01]  /*15ce0*/  SHFL.IDX PT, R8, R0, RZ, 0x1c1f ;  /* 0x001c1fff00087589 */ /* 0x002e2200000e0000 */
[----:B------:R-:W-:Y:S02]  /*15cf0*/  IMAD R5, R9, UR37, RZ ;  /* 0x0000002509057c24 */ /* 0x000fe4000f8e02ff */
[----:B------:R-:W-:Y:S01]  /*15d00*/  VIADD R3, R21, UR39 ;  /* 0x0000002715037c36 */ /* 0x000fe20008000000 */
[----:B------:R-:W1:Y:S04]  /*15d10*/  SHFL.IDX PT, R7, R4, RZ, 0x1c1f ;  /* 0x001c1fff04077589 */ /* 0x000e6800000e0000 */
[----:B------:R-:W-:-:S13]  /*15d20*/  ISETP.GE.AND P2, PT, R3, R5, PT ;  /* 0x000000050300720c */ /* 0x000fda0003f46270 */
[----:B0-----:R-:W-:-:S05]  /*15d30*/  @!P2 IADD3 R8, P1, R20, R8, RZ ;  /* 0x000000081408a210 */ /* 0x001fca0007f3e0ff */
[----:B-1----:R-:W-:-:S04]  /*15d40*/  @!P2 IMAD.X R7, RZ, RZ, R7, P1 ;  /* 0x000000ffff07a224 */ /* 0x002fc800008e0607 */
[----:B------:R-:W-:Y:S02]  /*15d50*/  @!P2 IMAD.MOV.U32 R9, RZ, RZ, R7 ;  /* 0x000000ffff09a224 */ /* 0x000fe400078e0007 */
[----:B------:R-:W-:-:S03]  /*15d60*/  VIADD R7, R3, 0x20 ;  /* 0x0000002003077836 */ /* 0x000fc60000000000 */
[----:B------:R-:W-:Y:S01]  /*15d70*/  @!PT LDS RZ, [RZ] ;  /* 0x00000000fffff984 */ /* 0x000fe20000000800 */
[----:B-----5:R0:W-:Y:S02]  /*15d80*/  @!P2 LDGSTS.E.BYPASS.LTC128B.128 [R18+0xb000], desc[UR50][R8.64], !P0 ;  /* 0x0b0000000812afae */ /* 0x0201e4000c101d72 */
        /* <DEDUP_REMOVED lines=10> */
[----:B------:R-:W-:Y:S04]  /*15e30*/  SHFL.IDX PT, R4, R4, 0x3, 0x1c1f ;  /* 0x007c1f0004047f89 */ /* 0x000fe800000e0000 */
[----:B0-----:R-:W0:Y:S04]  /*15e40*/  SHFL.IDX PT, R8, R0, 0x2, 0x1c1f ;  /* 0x005c1f0000087f89 */ /* 0x001e2800000e0000 */
[----:B------:R-:W1:Y:S01]  /*15e50*/  SHFL.IDX PT, R0, R0, 0x3, 0x1c1f ;  /* 0x007c1f0000007f89 */ /* 0x000e6200000e0000 */
[----:B0-----:R-:W-:-:S05]  /*15e60*/  @!P2 IADD3 R8, P1, R20, R8, RZ ;  /* 0x000000081408a210 */ /* 0x001fca0007f3e0ff */
[----:B------:R-:W-:-:S04]  /*15e70*/  @!P2 IMAD.X R7, RZ, RZ, R7, P1 ;  /* 0x000000ffff07a224 */ /* 0x000fc800008e0607 */
[----:B------:R-:W-:Y:S02]  /*15e80*/  @!P2 IMAD.MOV.U32 R9, RZ, RZ, R7 ;  /* 0x000000ffff09a224 */ /* 0x000fe400078e0007 */
[----:B------:R-:W-:-:S03]  /*15e90*/  VIADD R7, R3, 0x60 ;  /* 0x0000006003077836 */ /* 0x000fc60000000000 */
[----:B------:R0:W-:Y:S02]  /*15ea0*/  @!P2 LDGSTS.E.BYPASS.LTC128B.128 [R18+0xc000], desc[UR50][R8.64], !P0 ;  /* 0x0c0000000812afae */ /* 0x0001e4000c101d72 */
[----:B------:R-:W-:-:S13]  /*15eb0*/  ISETP.GE.AND P2, PT, R7, R5, PT ;  /* 0x000000050700720c */ /* 0x000fda0003f46270 */
[----:B-1----:R-:W-:-:S05]  /*15ec0*/  @!P2 IADD3 R0, P1, R20, R0, RZ ;  /* 0x000000001400a210 */ /* 0x002fca0007f3e0ff */
[----:B------:R-:W-:Y:S02]  /*15ed0*/  @!P2 IMAD.X R4, RZ, RZ, R4, P1 ;  /* 0x000000ffff04a224 */ /* 0x000fe400008e0604 */
[----:B0-----:R-:W-:Y:S02]  /*15ee0*/  @!P2 IMAD.MOV.U32 R8, RZ, RZ, R0 ;  /* 0x000000ffff08a224 */ /* 0x001fe400078e0000 */
[----:B------:R-:W-:Y:S02]  /*15ef0*/  @!P2 IMAD.MOV.U32 R9, RZ, RZ, R4 ;  /* 0x000000ffff09a224 */ /* 0x000fe400078e0004 */
[----:B------:R-:W-:-:S03]  /*15f00*/  VIADD R0, R3, 0x80 ;  /* 0x0000008003007836 */ /* 0x000fc60000000000 */
[----:B------:R0:W-:Y:S02]  /*15f10*/  @!P2 LDGSTS.E.BYPASS.LTC128B.128 [R18+0xc800], desc[UR50][R8.64], !P0 ;  /* 0x0c8000000812afae */ /* 0x0001e4000c101d72 */
[----:B------:R-:W-:Y:S02]  /*15f20*/  ISETP.GE.AND P2, PT, R0, R5, PT ;  /* 0x000000050000720c */ /* 0x000fe40003f46270 */
[----:B------:R-:W-:Y:S04]  /*15f30*/  SHFL.IDX PT, R0, R6, RZ, 0x1c1f ;  /* 0x001c1fff06007589 */ /* 0x000fe800000e0000 */
[----:B------:R-:W-:Y:S04]  /*15f40*/  SHFL.IDX PT, R6, R6, 0x1, 0x1c1f ;  /* 0x003c1f0006067f89 */ /* 0x000fe800000e0000 */
[----:B0-----:R-:W0:Y:S04]  /*15f50*/  SHFL.IDX PT, R8, R2, RZ, 0x1c1f ;  /* 0x001c1fff02087589 */ /* 0x001e2800000e0000 */
[----:B------:R-:W1:Y:S01]  /*15f60*/  SHFL.IDX PT, R2, R2, 0x1, 0x1c1f ;  /* 0x003c1f0002027f89 */ /* 0x000e6200000e0000 */
[----:B0-----:R-:W-:-:S05]  /*15f70*/  @!P2 IADD3 R8, P1, R20, R8, RZ ;  /* 0x000000081408a210 */ /* 0x001fca0007f3e0ff */
[----:B------:R-:W-:-:S04]  /*15f80*/  @!P2 IMAD.X R0, RZ, RZ, R0, P1 ;  /* 0x000000ffff00a224 */ /* 0x000fc800008e0600 */
[----:B------:R-:W-:-:S05]  /*15f90*/  @!P2 IMAD.MOV.U32 R9, RZ, RZ, R0 ;  /* 0x000000ffff09a224 */ /* 0x000fca00078e0000 */
[----:B-1----:R0:W-:Y:S02]  /*15fa0*/  @!P2 LDGSTS.E.BYPASS.LTC128B.128 [R18+0xd000], desc[UR50][R8.64], !P0 ;  /* 0x0d0000000812afae */ /* 0x0021e4000c101d72 */
.L_x_14410:
        /* <DEDUP_REMOVED lines=10> */
.L_x_14309:
        /* <DEDUP_REMOVED lines=18> */
.L_x_14411:
[----:B------:R-:W-:Y:S05]  /*16170*/  BSYNC B0 ;  /* 0x0000000000007941 */ /* 0x000fea0003800000 */
.L_x_14310:
[----:B------:R-:W-:-:S04]  /*16180*/  UIADD3 UR4, UR41, -0x2, URZ ;  /* 0xfffffffe29047890 */ /* 0x000fc8000fffe03f */
[----:B------:R-:W-:-:S06]  /*16190*/  UISETP.GE.AND UP0, UPT, UR4, UR42, UPT ;  /* 0x0000002a0400728c */ /* 0x000fcc000bf06270 */
[----:B------:R-:W-:-:S13]  /*161a0*/  PLOP3.LUT P0, PT, PT, PT, UP0, 0x80, 0x0 ;  /* 0x000000000000781c */ /* 0x000fda0003f0f008 */
[----:B------:R-:W-:Y:S05]  /*161b0*/  @!P0 BRA `(.L_x_14312) ;  /* 0x0000001400a48947 */ /* 0x000fea0003800000 */
[----:B-1----:R-:W-:Y:S01]  /*161c0*/  IMAD.U32 R0, RZ, RZ, UR4 ;  /* 0x00000004ff007e24 */ /* 0x002fe2000f8e00ff */
[----:B------:R1:W5:Y:S04]  /*161d0*/  LDL.LU R21, [R1+0xc] ;  /* 0x00000c0001157983 */ /* 0x0003680000300800 */
[----:B------:R1:W5:Y:S04]  /*161e0*/  LDL.LU R25, [R1+0x18] ;  /* 0x0000180001197983 */ /* 0x0003680000300800 */
[----:B------:R1:W-:Y:S02]  /*161f0*/  STL [R1+0x10], R0 ;  /* 0x0000100001007387 */ /* 0x0003e40000100800 */
.L_x_14332:
[----:B--2---:R-:W2:Y:S01]  /*16200*/  LDL R12, [R1+0x20] ;  /* 0x00002000010c7983 */ /* 0x004ea20000100800 */
[----:B------:R-:W3:Y:S03]  /*16210*/  LDC R2, c[0x0][0x430] ;  /* 0x00010c00ff027b82 */ /* 0x000ee60000000800 */
[----:B------:R-:W4:Y:S04]  /*16220*/  LDL R10, [R1+0x14] ;  /* 0x00001400010a7983 */ /* 0x000f280000100800 */
[----:B------:R-:W2:Y:S01]  /*16230*/  LDL.LU R11, [R1+0x10] ;  /* 0x00001000010b7983 */ /* 0x000ea20000300800 */
[----:B0-----:R-:W-:Y:S01]  /*16240*/  IMAD.MOV.U32 R8, RZ, RZ, 0xa0 ;  /* 0x000000a0ff087424 */ /* 0x001fe200078e00ff */
[----:B------:R-:W-:Y:S05]  /*16250*/  YIELD ;  /* 0x0000000000007946 */ /* 0x000fea0003800000 */
[----:B-1----:R-:W0:Y:S01]  /*16260*/  S2R R0, SR_TID.X ;  /* 0x0000000000007919 */ /* 0x002e220000002100 */
[----:B------:R-:W-:Y:S01]  /*16270*/  ULDC.64 UR6, c[0x0][0x428] ;  /* 0x00010a0000067ab9 */ /* 0x000fe20000000a00 */
[----:B------:R-:W-:Y:S01]  /*16280*/  ULDC.64 UR8, c[0x0][0x418] ;  /* 0x0001060000087ab9 */ /* 0x000fe20000000a00 */
[----:B------:R-:W-:Y:S01]  /*16290*/  ULDC UR4, c[0x0][0x430] ;  /* 0x00010c0000047ab9 */ /* 0x000fe20000000800 */
[----:B------:R-:W1:Y:S01]  /*162a0*/  S2R R5, SR_TID.X ;  /* 0x0000000000057919 */ /* 0x000e620000002100 */
[----:B------:R-:W1:Y:S01]  /*162b0*/  S2R R7, SR_TID.X ;  /* 0x0000000000077919 */ /* 0x000e620000002100 */
[----:B---3--:R-:W-:-:S13]  /*162c0*/  ISETP.NE.AND P0, PT, R2, 0x1, PT ;  /* 0x000000010200780c */ /* 0x008fda0003f05270 */
[----:B------:R-:W3:Y:S08]  /*162d0*/  @P0 LDC R6, c[0x0][0x434] ;  /* 0x00010d00ff060b82 */ /* 0x000ef00000000800 */
[----:B------:R-:W3:Y:S01]  /*162e0*/  @P0 LDC R3, c[0x0][0x434] ;  /* 0x00010d00ff030b82 */ /* 0x000ee20000000800 */
[----:B0-----:R-:W-:-:S04]  /*162f0*/  LOP3.LUT R0, R0, 0x7f, RZ, 0xc0, !PT ;  /* 0x0000007f00007812 */ /* 0x001fc800078ec0ff */
[----:B------:R-:W-:Y:S02]  /*16300*/  SHF.R.U32.HI R2, RZ, 0x2, R0 ;  /* 0x00000002ff027819 */ /* 0x000fe40000011600 */
[C---:B-1----:R-:W-:Y:S01]  /*16310*/  LOP3.LUT R0, R5.reuse, 0x7f, RZ, 0xc0, !PT ;  /* 0x0000007f05007812 */ /* 0x042fe200078ec0ff */
[----:B------:R-:W-:Y:S01]  /*16320*/  IMAD.SHL.U32 R5, R5, 0x20, RZ ;  /* 0x0000002005057824 */ /* 0x000fe200078e00ff */
[----:B------:R-:W0:Y:S01]  /*16330*/  @P0 LDC R4, c[0x0][0x438] ;  /* 0x00010e00ff040b82 */ /* 0x000e220000000800 */
[----:B------:R-:W-:-:S03]  /*16340*/  IMAD.SHL.U32 R7, R7, 0x20, RZ ;  /* 0x0000002007077824 */ /* 0x000fc600078e00ff */
[----:B------:R-:W-:Y:S02]  /*16350*/  LOP3.LUT R5, R2, 0x60, R5, 0xf8, !PT ;  /* 0x0000006002057812 */ /* 0x000fe400078ef805 */
[----:B------:R-:W-:Y:S02]  /*16360*/  SHF.R.U32.HI R2, RZ, 0x2, R0 ;  /* 0x00000002ff027819 */ /* 0x000fe40000011600 */
[----:B------:R-:W1:Y:S02]  /*16370*/  @P0 LDC R0, c[0x0][0x438] ;  /* 0x00010e00ff000b82 */ /* 0x000e640000000800 */
[----:B------:R-:W-:-:S04]  /*16380*/  LOP3.LUT R7, R2, 0x60, R7, 0xf8, !PT ;  /* 0x0000006002077812 */ /* 0x000fc800078ef807 */
[----:B------:R-:W-:-:S04]  /*16390*/  LOP3.LUT R7, R7, 0x80, RZ, 0xfc, !PT ;  /* 0x0000008007077812 */ /* 0x000fc800078efcff */
[----:B------:R-:W-:Y:S01]  /*163a0*/  ISETP.GT.U32.AND P1, PT, R7, 0x9f, PT ;  /* 0x0000009f0700780c */ /* 0x000fe20003f24070 */
[----:B--2---:R-:W-:-:S04]  /*163b0*/  IMAD R8, R11, R8, UR36 ;  /* 0x000000240b087e24 */ /* 0x004fc8000f8e0208 */
[--C-:B------:R-:W-:Y:S02]  /*163c0*/  IMAD.IADD R5, R5, 0x1, R8.reuse ;  /* 0x0000000105057824 */ /* 0x100fe400078e0208 */
[----:B------:R-:W-:Y:S02]  /*163d0*/  IMAD.IADD R8, R7, 0x1, R8 ;  /* 0x0000000107087824 */ /* 0x000fe400078e0208 */
[----:B---3--:R-:W-:-:S04]  /*163e0*/  @P0 IMAD.HI.U32 R6, R5, R6, RZ ;  /* 0x0000000605060227 */ /* 0x008fc800078e00ff */
[----:B------:R-:W-:-:S04]  /*163f0*/  @P0 IMAD.HI.U32 R3, R8, R3, RZ ;  /* 0x0000000308030227 */ /* 0x000fc800078e00ff */
[----:B------:R-:W-:Y:S01]  /*16400*/  IMAD.MOV.U32 R2, RZ, RZ, R5 ;  /* 0x000000ffff027224 */ /* 0x000fe200078e0005 */
[----:B0-----:R-:W-:Y:S01]  /*16410*/  @P0 SHF.R.U32.HI R2, RZ, R4, R6 ;  /* 0x00000004ff020219 */ /* 0x001fe20000011606 */
[----:B------:R-:W-:Y:S01]  /*16420*/  IMAD.MOV.U32 R9, RZ, RZ, R8 ;  /* 0x000000ffff097224 */ /* 0x000fe200078e0008 */
[----:B-1----:R-:W-:Y:S01]  /*16430*/  @P0 SHF.R.U32.HI R9, RZ, R0, R3 ;  /* 0x00000000ff090219 */ /* 0x002fe20000011603 */
[----:B------:R-:W-:Y:S01]  /*16440*/  IMAD R0, R12, UR6, RZ ;  /* 0x000000060c007c24 */ /* 0x000fe2000f8e02ff */
[--C-:B------:R-:W-:Y:S01]  /*16450*/  SHF.R.S32.HI R3, RZ, 0x1f, R2.reuse ;  /* 0x0000001fff037819 */ /* 0x100fe20000011402 */
[----:B------:R-:W-:Y:S02]  /*16460*/  IMAD.MOV R4, RZ, RZ, -R2 ;  /* 0x000000ffff047224 */ /* 0x000fe400078e0a02 */
[C---:B----4-:R-:W-:Y:S02]  /*16470*/  IMAD R0, R10.reuse, UR7, R0 ;  /* 0x000000070a007c24 */ /* 0x050fe4000f8e0200 */
[----:B------:R-:W-:-:S04]  /*16480*/  IMAD.WIDE.U32 R2, R10, UR6, R2 ;  /* 0x000000060a027c25 */ /* 0x000fc8000f8e0002 */
[----:B------:R-:W-:Y:S01]  /*16490*/  IMAD.IADD R3, R0, 0x1, R3 ;  /* 0x0000000100037824 */ /* 0x000fe200078e0203 */
[----:B------:R-:W-:Y:S01]  /*164a0*/  LEA R6, P0, R2, UR8, 0x2 ;  /* 0x0000000802067c11 */ /* 0x000fe2000f8010ff */
[----:B------:R-:W-:-:S03]  /*164b0*/  IMAD R5, R4, UR4, R5 ;  /* 0x0000000404057c24 */ /* 0x000fc6000f8e0205 */
[----:B------:R-:W-:-:S05]  /*164c0*/  LEA.HI.X R7, R2, UR9, R3, 0x2, P0 ;  /* 0x0000000902077c11 */ /* 0x000fca00080f1403 */
[----:B------:R0:W2:Y:S01]  /*164d0*/  LDG.E R4, desc[UR50][R6.64] ;  /* 0x0000003206047981 */ /* 0x0000a2000c1e1900 */
[--C-:B------:R-:W-:Y:S01]  /*164e0*/  @!P1 SHF.R.S32.HI R3, RZ, 0x1f, R9.reuse ;  /* 0x0000001fff039819 */ /* 0x100fe20000011409 */
[----:B------:R-:W-:-:S04]  /*164f0*/  @!P1 IMAD.MOV.U32 R2, RZ, RZ, R9 ;  /* 0x000000ffff029224 */ /* 0x000fc800078e0009 */
[----:B------:R-:W-:-:S04]  /*16500*/  @!P1 IMAD.WIDE.U32 R2, R10, UR6, R2 ;  /* 0x000000060a029c25 */ /* 0x000fc8000f8e0002 */
[----:B0-----:R-:W-:Y:S02]  /*16510*/  IMAD.MOV R7, RZ, RZ, -R9 ;  /* 0x000000ffff077224 */ /* 0x001fe400078e0a09 */
[----:B------:R-:W-:Y:S02]  /*16520*/  @!P1 IMAD.IADD R0, R0, 0x1, R3 ;  /* 0x0000000100009824 */ /* 0x000fe400078e0203 */
[----:B------:R-:W-:Y:S01]  /*16530*/  IMAD R7, R7, UR4, R8 ;  /* 0x0000000407077c24 */ /* 0x000fe2000f8e0208 */
[----:B------:R-:W-:Y:S01]  /*16540*/  @!P1 LEA R8, P0, R2, UR8, 0x2 ;  /* 0x0000000802089c11 */ /* 0x000fe2000f8010ff */
[----:B------:R-:W-:-:S03]  /*16550*/  IMAD.MOV.U32 R6, RZ, RZ, RZ ;  /* 0x000000ffff067224 */ /* 0x000fc600078e00ff */
[----:B------:R-:W-:Y:S01]  /*16560*/  @!P1 LEA.HI.X R9, R2, UR9, R0, 0x2, P0 ;  /* 0x0000000902099c11 */ /* 0x000fe200080f1400 */
[----:B-----5:R-:W-:Y:S02]  /*16570*/  VIADD R0, R21, 0x1 ;  /* 0x0000000115007836 */ /* 0x020fe40000000000 */
[----:B------:R-:W-:Y:S02]  /*16580*/  IMAD.MOV.U32 R2, RZ, RZ, R11 ;  /* 0x000000ffff027224 */ /* 0x000fe400078e000b */
[----:B------:R0:W5:Y:S01]  /*16590*/  @!P1 LDG.E R6, desc[UR50][R8.64] ;  /* 0x0000003208069981 */ /* 0x000162000c1e1900 */
[----:B------:R-:W-:Y:S01]  /*165a0*/  ISETP.NE.AND P0, PT, R0, 0x2, PT ;  /* 0x000000020000780c */ /* 0x000fe20003f05270 */
[----:B------:R-:W-:Y:S01]  /*165b0*/  VIADD R11, R11, 0xffffffff ;  /* 0xffffffff0b0b7836 */ /* 0x000fe20000000000 */
[----:B------:R-:W-:Y:S01]  /*165c0*/  ISETP.GT.AND P1, PT, R2, UR42, PT ;  /* 0x0000002a02007c0c */ /* 0x000fe2000bf24270 */
[----:B------:R-:W-:Y:S01]  /*165d0*/  IMAD.U32 R12, RZ, RZ, UR43 ;  /* 0x0000002bff0c7e24 */ /* 0x000fe2000f8e00ff */
[----:B------:R-:W-:-:S02]  /*165e0*/  SEL R10, R0, RZ, P0 ;  /* 0x000000ff000a7207 */ /* 0x000fc40000000000 */
[----:B------:R-:W-:Y:S02]  /*165f0*/  SEL R0, RZ, 0x1, P0 ;  /* 0x00000001ff007807 */ /* 0x000fe40000000000 */
[----:B------:R-:W-:Y:S01]  /*16600*/  ISETP.NE.AND P2, PT, R12, 0x3, PT ;  /* 0x000000030c00780c */ /* 0x000fe20003f45270 */
[----:B------:R0:W-:Y:S01]  /*16610*/  STL [R1+0xc], R10 ;  /* 0x00000c0a01007387 */ /* 0x0001e20000100800 */
[----:B------:R-:W-:-:S03]  /*16620*/  LOP3.LUT R2, R25, R0, RZ, 0x3c, !PT ;  /* 0x0000000019027212 */ /* 0x000fc600078e3cff */
[----:B------:R0:W-:Y:S04]  /*16630*/  STL [R1+0x10], R11 ;  /* 0x0000100b01007387 */ /* 0x0001e80000100800 */
[----:B------:R0:W-:Y:S01]  /*16640*/  STL [R1+0x18], R2 ;  /* 0x0000180201007387 */ /* 0x0001e20000100800 */
[----:B--2---:R-:W-:-:S05]  /*16650*/  SHF.R.S32.HI R0, RZ, 0x1f, R4 ;  /* 0x0000001fff007819 */ /* 0x004fca0000011404 */
[----:B------:R0:W-:Y:S01]  /*16660*/  STL [R1+0x4], R0 ;  /* 0x0000040001007387 */ /* 0x0001e20000100800 */
[----:B------:R-:W-:Y:S05]  /*16670*/  @!P2 BRA `(.L_x_14313) ;  /* 0x000000000004a947 */ /* 0x000fea0003800000 */
[----:B------:R-:W-:Y:S01]  /*16680*/  BPT.TRAP 0x1 ;  /* 0x000000040000795c */ /* 0x000fe20000300000 */
.L_x_14313:
[----:B0-----:R-:W-:Y:S01]  /*16690*/  IMAD R0, R10, 0x8, R17 ;  /* 0x000000080a007824 */ /* 0x001fe200078e0211 */
[----:B------:R-:W-:Y:S01]  /*166a0*/  SHF.L.U32 R2, R2, 0x1f, RZ ;  /* 0x0000001f02027819 */ /* 0x000fe200000006ff */
[----:B------:R-:W-:Y:S03]  /*166b0*/  BSSY B0, `(.L_x_14314) ;  /* 0x0000006000007945 */ /* 0x000fe60003800000 */
[----:B------:R0:W1:Y:S01]  /*166c0*/  SYNCS.PHASECHK.TRANS64.TRYWAIT P0, [R0+URZ+0x13280], R2 ;  /* 0x01328002000075a7 */ /* 0x000062000800017f */
[----:B------:R0:W-:Y:S02]  /*166d0*/  STL [R1+0x8], R2 ;  /* 0x0000080201007387 */ /* 0x0001e40000100800 */
[----:B0-----:R-:W-:-:S05]  /*166e0*/  SHF.R.S32.HI R2, RZ, 0x1f, R5 ;  /* 0x0000001fff027819 */ /* 0x001fca0000011405 */
[----:B------:R0:W-:Y:S02]  /*166f0*/  STL [R1], R2 ;  /* 0x0000000201007387 */ /* 0x0001e40000100800 */
[----:B01----:R-:W-:Y:S05]  /*16700*/  @!P0 BRA `(.L_x_14315) ;  /* 0x0000004000988947 */ /* 0x003fea0003800000 */
.L_x_14412:
[----:B------:R-:W-:Y:S05]  /*16710*/  BSYNC B0 ;  /* 0x0000000000007941 */ /* 0x000fea0003800000 */
.L_x_14314:
[----:B0-----:R-:W2:Y:S01]  /*16720*/  LDL R2, [R1] ;  /* 0x0000000001027983 */ /* 0x001ea20000100800 */
[----:B------:R-:W-:Y:S01]  /*16730*/  ULDC.64 UR4, c[0x0][0x328] ;  /* 0x0000ca0000047ab9 */ /* 0x000fe20000000a00 */
[----:B------:R-:W-:Y:S01]  /*16740*/  ULDC.64 UR6, c[0x0][0x338] ;  /* 0x0000ce0000067ab9 */ /* 0x000fe20000000a00 */
[----:B------:R-:W-:Y:S01]  /*16750*/  ULDC.64 UR8, c[0x0][0x330] ;  /* 0x0000cc0000087ab9 */ /* 0x000fe20000000a00 */
[----:B------:R-:W3:Y:S04]  /*16760*/  LDL R10, [R1+0x4] ;  /* 0x00000400010a7983 */ /* 0x000ee80000100800 */
[----:B------:R-:W4:Y:S04]  /*16770*/  LDL R9, [R1+0x1c] ;  /* 0x00001c0001097983 */ /* 0x000f280000100800 */
[----:B------:R-:W4:Y:S04]  /*16780*/  LDL R13, [R1+0xc] ;  /* 0x00000c00010d7983 */ /* 0x000f280000100800 */
[----:B------:R-:W4:Y:S01]  /*16790*/  LDL R14, [R1+0x28] ;  /* 0x00002800010e7983 */ /* 0x000f220000100800 */
[----:B------:R-:W-:Y:S01]  /*167a0*/  SHF.R.S32.HI R29, RZ, 0x1f, R7 ;  /* 0x0000001fff1d7819 */ /* 0x000fe20000011407 */
[----:B------:R-:W-:Y:S01]  /*167b0*/  ULDC.64 UR10, c[0x0][0x318] ;  /* 0x0000c600000a7ab9 */ /* 0x000fe20000000a00 */
[----:B-----5:R-:W-:Y:S01]  /*167c0*/  SHF.R.S32.HI R28, RZ, 0x1f, R6 ;  /* 0x0000001fff1c7819 */ /* 0x020fe20000011406 */
[----:B------:R-:W0:Y:S01]  /*167d0*/  S2R R11, SR_TID.X ;  /* 0x00000000000b7919 */ /* 0x000e220000002100 */
[----:B------:R-:W1:Y:S01]  /*167e0*/  LDC R12, c[0x0][0x2f4] ;  /* 0x0000bd00ff0c7b82 */ /* 0x000e620000000800 */
[----:B0-----:R-:W-:-:S05]  /*167f0*/  IMAD.SHL.U32 R11, R11, 0x10, RZ ;  /* 0x000000100b0b7824 */ /* 0x001fca00078e00ff */
[----:B------:R-:W-:-:S04]  /*16800*/  LOP3.LUT R11, R11, 0x30, RZ, 0xc0, !PT ;  /* 0x000000300b0b7812 */ /* 0x000fc800078ec0ff */
[----:B-1----:R-:W-:Y:S01]  /*16810*/  ISETP.GE.AND P2, PT, R11, R12, PT ;  /* 0x0000000c0b00720c */ /* 0x002fe20003f46270 */
[----:B--2---:R-:W-:Y:S02]  /*16820*/  IMAD R8, R2, UR4, RZ ;  /* 0x0000000402087c24 */ /* 0x004fe4000f8e02ff */
[----:B------:R-:W-:-:S04]  /*16830*/  IMAD.WIDE.U32 R2, R5, UR4, RZ ;  /* 0x0000000405027c25 */ /* 0x000fc8000f8e00ff */
[----:B------:R-:W-:-:S04]  /*16840*/  IMAD R8, R5, UR5, R8 ;  /* 0x0000000505087c24 */ /* 0x000fc8000f8e0208 */
[----:B------:R-:W-:Y:S02]  /*16850*/  IMAD.IADD R3, R3, 0x1, R8 ;  /* 0x0000000103037824 */ /* 0x000fe400078e0208 */
[----:B---3--:R-:W-:Y:S02]  /*16860*/  IMAD R8, R10, UR6, RZ ;  /* 0x000000060a087c24 */ /* 0x008fe4000f8e02ff */
[----:B------:R-:W-:-:S04]  /*16870*/  IMAD.WIDE.U32 R2, R4, UR6, R2 ;  /* 0x0000000604027c25 */ /* 0x000fc8000f8e0002 */
[----:B------:R-:W-:-:S04]  /*16880*/  IMAD R8, R4, UR7, R8 ;  /* 0x0000000704087c24 */ /* 0x000fc8000f8e0208 */
[----:B------:R-:W-:Y:S02]  /*16890*/  IMAD.IADD R3, R3, 0x1, R8 ;  /* 0x0000000103037824 */ /* 0x000fe400078e0208 */
[----:B----4-:R-:W-:Y:S02]  /*168a0*/  IMAD R18, R9, UR8, RZ ;  /* 0x0000000809127c24 */ /* 0x010fe4000f8e02ff */
        /* <DEDUP_REMOVED lines=15> */
[----:B------:R-:W-:-:S03]  /*169a0*/  IMAD R8, R13, 0x2800, R14 ;  /* 0x000028000d087824 */ /* 0x000fc600078e020e */
        /* <DEDUP_REMOVED lines=28> */
.L_x_14424:
        /* <DEDUP_REMOVED lines=11> */
.L_x_14317:
        /* <DEDUP_REMOVED lines=11> */
.L_x_14318:
[----:B------:R1:W-:Y:S01]  /*16cd0*/  SYNCS.ARRIVE.TRANS64.A1T0 RZ, [R0+URZ+0x13270], RZ ;  /* 0x013270ff00ff79a7 */ /* 0x0003e2000810003f */
[----:B------:R-:W-:Y:S05]  /*16ce0*/  @!P3 BRA `(.L_x_14319) ;  /* 0x000000000004b947 */ /* 0x000fea0003800000 */
[----:B------:R-:W-:Y:S01]  /*16cf0*/  BPT.TRAP 0x1 ;  /* 0x000000040000795c */ /* 0x000fe20000300000 */
.L_x_14319:
[----:B------:R-:W2:Y:S01]  /*16d00*/  LDL R2, [R1+0x8] ;  /* 0x0000080001027983 */ /* 0x000ea20000100800 */
[----:B------:R-:W-:Y:S01]  /*16d10*/  BSSY B0, `(.L_x_14320) ;  /* 0x0000003000007945 */ /* 0x000fe20003800000 */
[----:B--2---:R-:W2:Y:S03]  /*16d20*/  SYNCS.PHASECHK.TRANS64.TRYWAIT P0, [R0+URZ+0x13240], R2 ;  /* 0x01324002000075a7 */ /* 0x004ea6000800017f */
[----:B--2---:R-:W-:Y:S05]  /*16d30*/  @!P0 BRA `(.L_x_14321) ;  /* 0x0000004000c08947 */ /* 0x004fea0003800000 */
.L_x_14425:
[----:B------:R-:W-:Y:S05]  /*16d40*/  BSYNC B0 ;  /* 0x0000000000007941 */ /* 0x000fea0003800000 */
.L_x_14320:
[----:B--2---:R-:W2:Y:S01]  /*16d50*/  LDL.LU R2, [R1] ;  /* 0x0000000001027983 */ /* 0x004ea20000300800 */
[----:B------:R-:W-:Y:S01]  /*16d60*/  ULDC.64 UR4, c[0x0][0x300] ;  /* 0x0000c00000047ab9 */ /* 0x000fe20000000a00 */
[----:B------:R-:W-:Y:S02]  /*16d70*/  ULDC.64 UR6, c[0x0][0x310] ;  /* 0x0000c40000067ab9 */ /* 0x000fe40000000a00 */
[----:B------:R-:W3:Y:S04]  /*16d80*/  LDL.LU R11, [R1+0x4] ;  /* 0x00000400010b7983 */ /* 0x000ee80000300800 */
[----:B------:R-:W4:Y:S01]  /*16d90*/  LDL R10, [R1+0x1c] ;  /* 0x00001c00010a7983 */ /* 0x000f220000100800 */
[----:B--2---:R-:W-:Y:S02]  /*16da0*/  IMAD R9, R2, UR4, RZ ;  /* 0x0000000402097c24 */ /* 0x004fe4000f8e02ff */
[----:B------:R-:W-:-:S04]  /*16db0*/  IMAD.WIDE.U32 R2, R5, UR4, RZ ;  /* 0x0000000405027c25 */ /* 0x000fc8000f8e00ff */
[----:B------:R-:W-:Y:S02]  /*16dc0*/  IMAD R9, R5, UR5, R9 ;  /* 0x0000000505097c24 */ /* 0x000fe4000f8e0209 */
[----:B---3--:R-:W-:Y:S02]  /*16dd0*/  IMAD R5, R11, UR6, RZ ;  /* 0x000000060b057c24 */ /* 0x008fe4000f8e02ff */
[----:B------:R-:W-:Y:S01]  /*16de0*/  IMAD.IADD R3, R3, 0x1, R9 ;  /* 0x0000000103037824 */ /* 0x000fe200078e0209 */
[----:B------:R-:W2:Y:S01]  /*16df0*/  LDC R11, c[0x0][0x2f4] ;  /* 0x0000bd00ff0b7b82 */ /* 0x000ea20000000800 */
        /* <DEDUP_REMOVED lines=9> */
[----:B----4-:R-:W-:Y:S02]  /*16e90*/  IMAD R9, R10, UR4, RZ ;  /* 0x000000040a097c24 */ /* 0x010fe4000f8e02ff */
[----:B------:R-:W3:Y:S01]  /*16ea0*/  S2R R10, SR_TID.X ;  /* 0x00000000000a7919 */ /* 0x000ee20000002100 */
[----:B------:R-:W-:Y:S02]  /*16eb0*/  IMAD R7, R28, UR6, RZ ;  /* 0x000000061c077c24 */ /* 0x000fe4000f8e02ff */
[----:B------:R-:W-:-:S04]  /*16ec0*/  IMAD.WIDE.U32 R2, R6, UR6, R2 ;  /* 0x0000000606027c25 */ /* 0x000fc8000f8e0002 */
[----:B------:R-:W-:Y:S01]  /*16ed0*/  IMAD R7, R6, UR7, R7 ;  /* 0x0000000706077c24 */ /* 0x000fe2000f8e0207 */
[----:B------:R-:W-:Y:S01]  /*16ee0*/  ULDC.64 UR6, c[0x0][0x2e8] ;  /* 0x0000ba0000067ab9 */ /* 0x000fe20000000a00 */
        /* <DEDUP_REMOVED lines=35> */
.L_x_14437:
        /* <DEDUP_REMOVED lines=8> */
.L_x_14323:
        /* <DEDUP_REMOVED lines=11> */
.L_x_14324:
[----:B------:R1:W-:Y:S02]  /*17250*/  SYNCS.ARRIVE.TRANS64.A1T0 RZ, [R0+URZ+0x13230], RZ ;  /* 0x013230ff00ff79a7 */ /* 0x0003e4000810003f */
[----:B-1----:R-:W-:-:S05]  /*17260*/  IMAD.U32 R0, RZ, RZ, UR44 ;  /* 0x0000002cff007e24 */ /* 0x002fca000f8e00ff */
[----:B------:R-:W-:-:S13]  /*17270*/  ISETP.NE.AND P0, PT, R0, 0x3, PT ;  /* 0x000000030000780c */ /* 0x000fda0003f05270 */
[----:B------:R-:W-:Y:S05]  /*17280*/  @!P0 BRA `(.L_x_14325) ;  /* 0x0000000000048947 */ /* 0x000fea0003800000 */
[----:B------:R-:W-:Y:S01]  /*17290*/  BPT.TRAP 0x1 ;  /* 0x000000040000795c */ /* 0x000fe20000300000 */
.L_x_14325:
[----:B------:R-:W-:Y:S01]  /*172a0*/  LOP3.LUT R0, R25, 0x1, RZ, 0x3c, !PT ;  /* 0x0000000119007812 */ /* 0x000fe200078e3cff */
[----:B------:R-:W-:Y:S01]  /*172b0*/  IMAD R2, R21, 0x8, R17 ;  /* 0x0000000815027824 */ /* 0x000fe200078e0211 */
[----:B------:R-:W-:Y:S02]  /*172c0*/  BSSY B0, `(.L_x_14326) ;  /* 0x0000004000007945 */ /* 0x000fe40003800000 */
[----:B------:R-:W-:-:S04]  /*172d0*/  SHF.L.U32 R0, R0, 0x1f, RZ ;  /* 0x0000001f00007819 */ /* 0x000fc800000006ff */
[----:B------:R-:W1:Y:S02]  /*172e0*/  SYNCS.PHASECHK.TRANS64.TRYWAIT P2, [R2+URZ+0x13270], R0 ;  /* 0x01327000020075a7 */ /* 0x000e64000804017f */
[----:B-1----:R-:W-:Y:S05]  /*172f0*/  @!P2 BRA `(.L_x_14327) ;  /* 0x0000004000c4a947 */ /* 0x002fea0003800000 */
.L_x_14438:
[----:B------:R-:W-:Y:S05]  /*17300*/  BSYNC B0 ;  /* 0x0000000000007941 */ /* 0x000fea0003800000 */
.L_x_14326:
[----:B------:R-:W-:-:S05]  /*17310*/  IMAD.U32 R3, RZ, RZ, UR43 ;  /* 0x0000002bff037e24 */ /* 0x000fca000f8e00ff */
[----:B------:R-:W-:-:S13]  /*17320*/  ISETP.NE.AND P2, PT, R3, 0x3, PT ;  /* 0x000000030300780c */ /* 0x000fda0003f45270 */
[----:B------:R-:W-:Y:S05]  /*17330*/  @!P2 BRA `(.L_x_14328) ;  /* 0x000000000004a947 */ /* 0x000fea0003800000 */
[----:B------:R-:W-:Y:S01]  /*17340*/  BPT.TRAP 0x1 ;  /* 0x000000040000795c */ /* 0x000fe20000300000 */
.L_x_14328:
[----:B------:R-:W-:Y:S01]  /*17350*/  SHF.L.U32 R3, R25, 0x1f, RZ ;  /* 0x0000001f19037819 */ /* 0x000fe200000006ff */
[----:B-1----:R-:W-:-:S03]  /*17360*/  IMAD R0, R21, 0x2800, RZ ;  /* 0x0000280015007824 */ /* 0x002fc600078e02ff */
[----:B------:R-:W1:Y:S02]  /*17370*/  SYNCS.PHASECHK.TRANS64.TRYWAIT P2, [R2+URZ+0x13260], R3 ;  /* 0x01326003020075a7 */ /* 0x000e64000804017f */
[----:B-1----:R-:W-:Y:S05]  /*17380*/  @!P2 BRA `(.L_x_14329) ;  /* 0x0000004000b4a947 */ /* 0x002fea0003800000 */
.L_x_14439:
        /* <DEDUP_REMOVED lines=65> */
.L_x_14330:
[----:B--2---:R2:W-:Y:S01]  /*177a0*/  SYNCS.ARRIVE.TRANS64.A1T0 RZ, [R2+URZ+0x13250], RZ ;  /* 0x013250ff02ff79a7 */ /* 0x0045e2000810003f */
[----:B------:R-:W-:Y:S06]  /*177b0*/  BAR.SYNC.DEFER_BLOCKING 0x2, 0x80 ;  /* 0x0082000000007b1d */ /* 0x000fec0000010000 */
[----:B------:R-:W-:Y:S05]  /*177c0*/  @!P0 BRA `(.L_x_14331) ;  /* 0x0000000000048947 */ /* 0x000fea0003800000 */
[----:B------:R-:W-:Y:S01]  /*177d0*/  BPT.TRAP 0x1 ;  /* 0x000000040000795c */ /* 0x000fe20000300000 */
.L_x_14331:
[----:B-1----:R-:W3:Y:S01]  /*177e0*/  LDL R0, [R1+0x24] ;  /* 0x0000240001007983 */ /* 0x002ee20000100800 */
[----:B--2---:R-:W-:-:S03]  /*177f0*/  VIADD R2, R2, 0x13280 ;  /* 0x0001328002027836 */ /* 0x004fc60000000000 */
[----:B------:R2:W5:Y:S04]  /*17800*/  LDL R21, [R1+0xc] ;  /* 0x00000c0001157983 */ /* 0x0005680000100800 */
[----:B------:R2:W5:Y:S01]  /*17810*/  LDL R25, [R1+0x18] ;  /* 0x0000180001197983 */ /* 0x0005620000100800 */
[----:B---3--:R-:W-:-:S04]  /*17820*/  PRMT R2, R0, 0x654, R2 ;  /* 0x0000065400027816 */ /* 0x008fc80000000002 */
[----:B------:R2:W-:Y:S01]  /*17830*/  SYNCS.ARRIVE.TRANS64.RED.A1T0 RZ, [R2+URZ], RZ ;  /* 0x000000ff02ff79a7 */ /* 0x0005e2000810043f */
[----:B------:R-:W-:Y:S05]  /*17840*/  @P1 BRA `(.L_x_14332) ;  /* 0xffffffe8006c1947 */ /* 0x000fea000383ffff */
.L_x_14312:
        /* <DEDUP_REMOVED lines=18> */
[----:B-1----:R-:W-:-:S07]  /*17970*/  IADD3 R24, R0, UR45, R7 ;  /* 0x0000002d00187c10 */ /* 0x002fce000fffe007 */
.L_x_14334:
[----:B------:R-:W-:Y:S05]  /*17980*/  BSYNC B0 ;  /* 0x0000000000007941 */ /* 0x000fea0003800000 */
.L_x_14333:
[----:B------:R-:W-:Y:S05]  /*17990*/  @!P0 BRA `(.L_x_14335) ;  /* 0x0000000000048947 */ /* 0x000fea0003800000 */
[----:B------:R-:W-:Y:S01]  /*179a0*/  BPT.TRAP 0x1 ;  /* 0x000000040000795c */ /* 0x000fe20000300000 */
.L_x_14335:
[----:B------:R-:W2:Y:S04]  /*179b0*/  LDL R2, [R1+0x18] ;  /* 0x0000180001027983 */ /* 0x000ea80000100800 */
[----:B------:R-:W3:Y:S01]  /*179c0*/  LDL R0, [R1+0xc] ;  /* 0x00000c0001007983 */ /* 0x000ee20000100800 */
[----:B------:R-:W-:Y:S01]  /*179d0*/  BSSY B0, `(.L_x_14336) ;  /* 0x0000006000007945 */ /* 0x000fe20003800000 */
[----:B--2---:R-:W-:-:S04]  /*179e0*/  LOP3.LUT R3, R2, 0x1, RZ, 0x3c, !PT ;  /* 0x0000000102037812 */ /* 0x004fc800078e3cff */
[----:B------:R-:W-:Y:S01]  /*179f0*/  SHF.L.U32 R3, R3, 0x1f, RZ ;  /* 0x0000001f03037819 */ /* 0x000fe200000006ff */
[----:B---3--:R-:W-:-:S04]  /*17a00*/  IMAD R0, R0, 0x8, R17 ;  /* 0x0000000800007824 */ /* 0x008fc800078e0211 */
[----:B------:R-:W1:Y:S02]  /*17a10*/  SYNCS.PHASECHK.TRANS64.TRYWAIT P1, [R0+URZ+0x13270], R3 ;  /* 0x01327003000075a7 */ /* 0x000e64000802017f */
[----:B-1----:R-:W-:Y:S05]  /*17a20*/  @!P1 BRA `(.L_x_14337) ;  /* 0x0000003c00209947 */ /* 0x002fea0003800000 */
.L_x_14440:
[----:B------:R-:W-:Y:S05]  /*17a30*/  BSYNC B0 ;  /* 0x0000000000007941 */ /* 0x000fea0003800000 */
.L_x_14336:
[----:B------:R-:W-:-:S05]  /*17a40*/  IMAD.U32 R2, RZ, RZ, UR43 ;  /* 0x0000002bff027e24 */ /* 0x000fca000f8e00ff */
[----:B------:R-:W-:-:S13]  /*17a50*/  ISETP.NE.AND P1, PT, R2, 0x3, PT ;  /* 0x000000030200780c */ /* 0x000fda0003f25270 */
[----:B------:R-:W-:Y:S05]  /*17a60*/  @!P1 BRA `(.L_x_14338) ;  /* 0x0000000000049947 */ /* 0x000fea0003800000 */
[----:B------:R-:W-:Y:S01]  /*17a70*/  BPT.TRAP 0x1 ;  /* 0x000000040000795c */ /* 0x000fe20000300000 */
.L_x_14338:
[----:B------:R-:W1:Y:S02]  /*17a80*/  LDL R2, [R1+0x18] ;  /* 0x0000180001027983 */ /* 0x000e640000100800 */
[----:B-1----:R-:W-:-:S04]  /*17a90*/  SHF.L.U32 R3, R2, 0x1f, RZ ;  /* 0x0000001f02037819 */ /* 0x002fc800000006ff */
[----:B------:R-:W1:Y:S02]  /*17aa0*/  SYNCS.PHASECHK.TRANS64.TRYWAIT P1, [R0+URZ+0x13260], R3 ;  /* 0x01326003000075a7 */ /* 0x000e64000802017f */
[----:B-1----:R-:W-:Y:S05]  /*17ab0*/  @!P1 BRA `(.L_x_14339) ;  /* 0x0000003c00109947 */ /* 0x002fea0003800000 */
.L_x_14441:
[----:B------:R-:W2:Y:S01]  /*17ac0*/  LDL R14, [R1+0xc] ;  /* 0x00000c00010e7983 */ /* 0x000ea20000100800 */
[----:B------:R-:W-:Y:S05]  /*17ad0*/  WARPSYNC.ALL ;  /* 0x0000000000007948 */ /* 0x000fea0003800000 */
[----:B------:R-:W-:-:S05]  /*17ae0*/  IMAD.U32 R15, RZ, RZ, UR43 ;  /* 0x0000002bff0f7e24 */ /* 0x000fca000f8e00ff */
[----:B------:R-:W-:Y:S01]  /*17af0*/  ISETP.NE.AND P1, PT, R15, 0x3, PT ;  /* 0x000000030f00780c */ /* 0x000fe20003f25270 */
[----:B--2---:R-:W-:-:S04]  /*17b00*/  IMAD R2, R14, 0x2800, RZ ;  /* 0x000028000e027824 */ /* 0x004fc800078e02ff */
[C---:B-1----:R-:W-:Y:S01]  /*17b10*/  VIADD R3, R2.reuse, 0x800 ;  /* 0x0000080002037836 */ /* 0x042fe20000000000 */
[----:B------:R-:W-:-:S05]  /*17b20*/  LOP3.LUT R4, R2, R23, RZ, 0xfc, !PT ;  /* 0x0000001702047212 */ /* 0x000fca00078efcff */
[----:B------:R-:W-:-:S06]  /*17b30*/  IMAD.IADD R5, R17, 0x1, R4 ;  /* 0x0000000111057824 */ /* 0x000fcc00078e0204 */
[----:B------:R-:W0:Y:S02]  /*17b40*/  LDSM.16.MT88.4 R4, [R5+0x6000] ;  /* 0x006000000504783b */ /* 0x000e240000004200 */
[C-C-:B0-----:R-:W-:Y:S02]  /*17b50*/  PRMT R8, R4.reuse, 0x6420, R5.reuse ;  /* 0x0000642004087816 */ /* 0x141fe40000000005 */
[----:B------:R-:W-:Y:S02]  /*17b60*/  PRMT R9, R4, 0x7531, R5 ;  /* 0x0000753104097816 */ /* 0x000fe40000000005 */
[----:B------:R-:W-:Y:S02]  /*17b70*/  LOP3.LUT R4, R2, R22, RZ, 0xfc, !PT ;  /* 0x0000001602047212 */ /* 0x000fe400078efcff */
[C-C-:B------:R-:W-:Y:S02]  /*17b80*/  PRMT R10, R6.reuse, 0x6420, R7.reuse ;  /* 0x00006420060a7816 */ /* 0x140fe40000000007 */
[----:B------:R-:W-:Y:S01]  /*17b90*/  PRMT R11, R6, 0x7531, R7 ;  /* 0x00007531060b7816 */ /* 0x000fe20000000007 */
[----:B------:R-:W-:Y:S01]  /*17ba0*/  IMAD.IADD R12, R19, 0x1, R4 ;  /* 0x00000001130c7824 */ /* 0x000fe200078e0204 */
[----:B------:R-:W-:-:S02]  /*17bb0*/  LOP3.LUT R4, R3, R23, RZ, 0xfc, !PT ;  /* 0x0000001703047212 */ /* 0x000fc400078efcff */
[----:B------:R-:W-:Y:S02]  /*17bc0*/  LOP3.LUT R3, R3, R22, RZ, 0xfc, !PT ;  /* 0x0000001603037212 */ /* 0x000fe400078efcff */
[----:B------:R-:W-:Y:S01]  /*17bd0*/  STSM.16.M88.4 [R12], R8 ;  /* 0x000000080c007844 */ /* 0x000fe20000000200 */
[----:B------:R-:W-:Y:S02]  /*17be0*/  IMAD.IADD R6, R17, 0x1, R4 ;  /* 0x0000000111067824 */ /* 0x000fe400078e0204 */
[----:B------:R-:W-:Y:S02]  /*17bf0*/  IMAD.IADD R13, R19, 0x1, R3 ;  /* 0x00000001130d7824 */ /* 0x000fe400078e0203 */
[----:B------:R-:W-:Y:S02]  /*17c00*/  VIADD R3, R2, 0x1000 ;  /* 0x0000100002037836 */ /* 0x000fe40000000000 */
        /* <DEDUP_REMOVED lines=10> */
[----:B------:R-:W0:Y:S01]  /*17cb0*/  LDSM.16.MT88.4 R4, [R5+0x6000] ;  /* 0x006000000504783b */ /* 0x000e220000004200 */
[C---:B------:R-:W-:Y:S02]  /*17cc0*/  VIADD R3, R2.reuse, 0x1800 ;  /* 0x0000180002037836 */ /* 0x040fe40000000000 */
[----:B------:R-:W-:Y:S01]  /*17cd0*/  VIADD R2, R2, 0x2000 ;  /* 0x0000200002027836 */ /* 0x000fe20000000000 */
[C-C-:B0-----:R-:W-:Y:S02]  /*17ce0*/  PRMT R8, R4.reuse, 0x6420, R5.reuse ;  /* 0x0000642004087816 */ /* 0x141fe40000000005 */
        /* <DEDUP_REMOVED lines=32> */
.L_x_14340:
[----:B-1----:R1:W-:Y:S01]  /*17ef0*/  SYNCS.ARRIVE.TRANS64.A1T0 RZ, [R0+URZ+0x13250], RZ ;  /* 0x013250ff00ff79a7 */ /* 0x0023e2000810003f */
[----:B------:R-:W-:Y:S06]  /*17f00*/  BAR.SYNC.DEFER_BLOCKING 0x2, 0x80 ;  /* 0x0082000000007b1d */ /* 0x000fec0000010000 */
[----:B------:R-:W-:Y:S05]  /*17f10*/  @!P0 BRA `(.L_x_14341) ;  /* 0x0000000000048947 */ /* 0x000fea0003800000 */
[----:B------:R-:W-:Y:S01]  /*17f20*/  BPT.TRAP 0x1 ;  /* 0x000000040000795c */ /* 0x000fe20000300000 */
.L_x_14341:
[----:B------:R-:W2:Y:S04]  /*17f30*/  LDL R2, [R1+0x24] ;  /* 0x0000240001027983 */ /* 0x000ea80000100800 */
[----:B------:R-:W3:Y:S01]  /*17f40*/  LDL.LU R3, [R1+0x18] ;  /* 0x0000180001037983 */ /* 0x000ee20000300800 */
[----:B-1----:R-:W-:-:S05]  /*17f50*/  VIADD R0, R0, 0x13280 ;  /* 0x0001328000007836 */ /* 0x002fca0000000000 */
[----:B--2---:R-:W-:-:S04]  /*17f60*/  PRMT R0, R2, 0x654, R0 ;  /* 0x0000065402007816 */ /* 0x004fc80000000000 */
[----:B------:R1:W-:Y:S02]  /*17f70*/  SYNCS.ARRIVE.TRANS64.RED.A1T0 RZ, [R0+URZ], RZ ;  /* 0x000000ff00ff79a7 */ /* 0x0003e4000810043f */
[----:B-1----:R-:W-:-:S05]  /*17f80*/  VIADD R0, R14, 0x1 ;  /* 0x000000010e007836 */ /* 0x002fca0000000000 */
[----:B------:R-:W-:-:S04]  /*17f90*/  ISETP.NE.AND P0, PT, R0, 0x2, PT ;  /* 0x000000020000780c */ /* 0x000fc80003f05270 */
[----:B------:R-:W-:Y:S02]  /*17fa0*/  SEL R2, RZ, 0x1, P0 ;  /* 0x00000001ff027807 */ /* 0x000fe40000000000 */
[----:B------:R-:W-:Y:S02]  /*17fb0*/  SEL R0, R0, RZ, P0 ;  /* 0x000000ff00007207 */ /* 0x000fe40000000000 */
[----:B---3--:R-:W-:-:S03]  /*17fc0*/  LOP3.LUT R3, R3, R2, RZ, 0x3c, !PT ;  /* 0x0000000203037212 */ /* 0x008fc600078e3cff */
[----:B------:R1:W-:Y:S04]  /*17fd0*/  STL [R1+0xc], R0 ;  /* 0x00000c0001007387 */ /* 0x0003e80000100800 */
[----:B------:R1:W-:Y:S02]  /*17fe0*/  STL [R1+0x18], R3 ;  /* 0x0000180301007387 */ /* 0x0003e40000100800 */
.L_x_14282:
[----:B------:R-:W-:Y:S05]  /*17ff0*/  BSYNC B7 ;  /* 0x0000000000077941 */ /* 0x000fea0003800000 */
.L_x_14280:
        /* <DEDUP_REMOVED lines=12> */
.L_x_14342:
        /* <DEDUP_REMOVED lines=15> */
[----:B------:R-:W-:Y:S02]  /*181b0*/  ISETP.GE.U32.AND P5, PT, R7, 0x10, PT ;  /* 0x000000100700780c */ /* 0x000fe40003fa6070 */
[----:B------:R-:W-:Y:S04]  /*181c0*/  SHFL.IDX PT, R7, R24, 0x1, 0x1f ;  /* 0x00201f0018077f89 */ /* 0x000fe800000e0000 */
        /* <DEDUP_REMOVED lines=11> */
[----:B-1----:R-:W-:-:S05]  /*18280*/  SEL R2, R2, RZ, P4 ;  /* 0x000000ff02027207 */ /* 0x002fca0002000000 */
        /* <DEDUP_REMOVED lines=10> */
.L_x_14348:
        /* <DEDUP_REMOVED lines=13> */
.L_x_14347:
[----:B------:R-:W-:Y:S05]  /*18400*/  BSYNC B0 ;  /* 0x0000000000007941 */ /* 0x000fea0003800000 */
.L_x_14346:
        /* <DEDUP_REMOVED lines=21> */
[----:B------:R-:W-:-:S07]  /*18560*/  IMAD.MOV.U32 R8, RZ, RZ, R10 ;  /* 0x000000ffff087224 */ /* 0x000fce00078e000a */
.L_x_14344:
        /* <DEDUP_REMOVED lines=8> */
[----:B------:R0:W5:Y:S01]  /*185f0*/  LDG.E R10, desc[UR50][R2.64] ;  /* 0x00000032020a7981 */ /* 0x000162000c1e1900 */
[----:B------:R-:W-:Y:S01]  /*18600*/  ISETP.NE.AND P0, PT, R8, RZ, PT ;  /* 0x000000ff0800720c */ /* 0x000fe20003f05270 */
[----:B------:R-:W-:Y:S02]  /*18610*/  IMAD.MOV.U32 R9, RZ, RZ, RZ ;  /* 0x000000ffff097224 */ /* 0x000fe400078e00ff */
[----:B------:R-:W1:Y:S02]  /*18620*/  SHFL.IDX PT, R4, R4, R7, 0x1f ;  /* 0x00001f0704047589 */ /* 0x000e6400000e0000 */
[----:B-1----:R-:W-:-:S08]  /*18630*/  R2UR UR7, R4 ;  /* 0x00000000040772ca */ /* 0x002fd000000e0000 */
[----:B0-----:R-:W-:Y:S07]  /*18640*/  @!P0 BRA `(.L_x_14349) ;  /* 0x0000000000088947 */ /* 0x001fee0003800000 */
[----:B------:R-:W-:-:S05]  /*18650*/  VIADD R7, R7, 0xffffffff ;  /* 0xffffffff07077836 */ /* 0x000fca0000000000 */
[----:B------:R0:W1:Y:S02]  /*18660*/  SHFL.IDX PT, R9, R6, R7, 0x1f ;  /* 0x00001f0706097589 */ /* 0x00006400000e0000 */
.L_x_14349:
[----:B-----5:R-:W-:Y:S02]  /*18670*/  IMAD R4, R10, UR7, RZ ;  /* 0x000000070a047c24 */ /* 0x020fe4000f8e02ff */
[----:B-1----:R-:W-:Y:S02]  /*18680*/  IMAD R24, R9, R5, R24 ;  /* 0x0000000509187224 */ /* 0x002fe400078e0218 */
[----:B------:R-:W-:Y:S01]  /*18690*/  IMAD.MOV.U32 R2, RZ, RZ, RZ ;  /* 0x000000ffff027224 */ /* 0x000fe200078e00ff */
[----:B0-----:R-:W-:-:S04]  /*186a0*/  IABS R6, R4 ;  /* 0x0000000400067213 */ /* 0x001fc80000000000 */
[----:B------:R-:W0:Y:S08]  /*186b0*/  I2F.RP R7, R6 ;  /* 0x0000000600077306 */ /* 0x000e300000209400 */
[----:B0-----:R-:W0:Y:S02]  /*186c0*/  MUFU.RCP R7, R7 ;  /* 0x0000000700077308 */ /* 0x001e240000001000 */
[----:B0-----:R-:W-:-:S06]  /*186d0*/  VIADD R8, R7, 0xffffffe ;  /* 0x0ffffffe07087836 */ /* 0x001fcc0000000000 */
[----:B------:R-:W0:Y:S02]  /*186e0*/  F2I.FTZ.U32.TRUNC.NTZ R3, R8 ;  /* 0x0000000800037305 */ /* 0x000e24000021f000 */
[----:B0-----:R-:W-:-:S04]  /*186f0*/  IMAD.MOV R11, RZ, RZ, -R3 ;  /* 0x000000ffff0b7224 */ /* 0x001fc800078e0a03 */
[----:B------:R-:W-:-:S04]  /*18700*/  IMAD R9, R11, R6, RZ ;  /* 0x000000060b097224 */ /* 0x000fc800078e02ff */
        /* <DEDUP_REMOVED lines=61> */
.L_x_14345:
[----:B------:R-:W0:Y:S01]  /*18ae0*/  LDC R27, c[0x0][0xc3c] ;  /* 0x00030f00ff1b7b82 */ /* 0x000e220000000800 */
[----:B------:R-:W-:Y:S01]  /*18af0*/  IMAD.MOV.U32 R24, RZ, RZ, R0 ;  /* 0x000000ffff187224 */ /* 0x000fe200078e0000 */
[----:B------:R-:W-:Y:S01]  /*18b00*/  UMOV UR4, URZ ;  /* 0x0000003f00047c82 */ /* 0x000fe20008000000 */
[----:B------:R-:W-:-:S07]  /*18b10*/  IMAD.MOV.U32 R26, RZ, RZ, RZ ;  /* 0x000000ffff1a7224 */ /* 0x000fce00078e00ff */
.L_x_14350:
        /* <DEDUP_REMOVED lines=12> */
.L_x_14343:
[----:B------:R-:W-:Y:S02]  /*18be0*/  ULDC UR5, c[0x0][0xc3c] ;  /* 0x00030f0000057ab9 */ /* 0x000fe40000000800 */
[----:B------:R-:W-:-:S13]  /*18bf0*/  ISETP.GE.AND P0, PT, R27, UR5, PT ;  /* 0x000000051b007c0c */ /* 0x000fda000bf06270 */
[----:B------:R-:W-:Y:S05]  /*18c00*/  @!P0 BRA `(.L_x_14351) ;  /* 0xffffffa400bc8947 */ /* 0x000fea000383ffff */
.L_x_14270:
        /* <DEDUP_REMOVED lines=12> */
.L_x_14442:
[----:B------:R-:W-:Y:S05]  /*18cd0*/  BSYNC B0 ;  /* 0x0000000000007941 */ /* 0x000fea0003800000 */
.L_x_14352:
[----:B------:R-:W-:-:S03]  /*18ce0*/  UMOV UR4, 0xffffffff ;  /* 0xffffffff00047882 */ /* 0x000fc60000000000 */
[----:B------:R-:W-:Y:S05]  /*18cf0*/  BRA.DIV UR4, `(.L_x_14354) ;  /* 0x0000002a04a87947 */ /* 0x000fea000b800000 */
[----:B-1----:R-:W1:Y:S02]  /*18d00*/  S2R R0, SR_TID.X ;  /* 0x0000000000007919 */ /* 0x002e640000002100 */
[----:B-1----:R-:W-:-:S04]  /*18d10*/  SHF.R.U32.HI R0, RZ, 0x5, R0 ;  /* 0x00000005ff007819 */ /* 0x002fc80000011600 */
[----:B------:R-:W-:-:S05]  /*18d20*/  LOP3.LUT R0, R0, 0x3, RZ, 0xc0, !PT ;  /* 0x0000000300007812 */ /* 0x000fca00078ec0ff */
[----:B------:R1:W2:Y:S02]  /*18d30*/  SHFL.IDX PT, R14, R0, RZ, 0x1f ;  /* 0x00001fff000e7589 */ /* 0x0002a400000e0000 */
.L_x_14445:
[----:B--2---:R-:W-:Y:S01]  /*18d40*/  ISETP.NE.AND P0, PT, R14, RZ, PT ;  /* 0x000000ff0e00720c */ /* 0x004fe20003f05270 */
[----:B------:R-:W-:-:S12]  /*18d50*/  BSSY B0, `(.L_x_14355) ;  /* 0x000002f000007945 */ /* 0x000fd80003800000 */
[----:B------:R-:W-:Y:S05]  /*18d60*/  @P0 BRA `(.L_x_14356) ;  /* 0x0000000000b40947 */ /* 0x000fea0003800000 */
[----:B------:R-:W-:-:S03]  /*18d70*/  UMOV UR4, 0xffffffff ;  /* 0xffffffff00047882 */ /* 0x000fc60000000000 */
[----:B------:R-:W-:Y:S05]  /*18d80*/  BRA.DIV UR4, `(.L_x_14357) ;  /* 0x0000002a04b87947 */ /* 0x000fea000b800000 */
[----:B------:R-:W-:-:S13]  /*18d90*/  ELECT P6, URZ, PT ;  /* 0x00000000003f782f */ /* 0x000fda00038c0000 */
.L_x_14448:
[----:B------:R-:W-:Y:S05]  /*18da0*/  @!P6 BRA `(.L_x_14356) ;  /* 0x0000000000a4e947 */ /* 0x000fea0003800000 */
[----:B------:R-:W-:-:S06]  /*18db0*/  ULOP3.LUT UR4, UR38, 0x2, URZ, 0xfc, !UPT ;  /* 0x0000000226047892 */ /* 0x000fcc000f8efc3f */
[----:B-1----:R-:W-:-:S05]  /*18dc0*/  IMAD.U32 R0, RZ, RZ, UR4 ;  /* 0x00000004ff007e24 */ /* 0x002fca000f8e00ff */
[----:B------:R-:W-:-:S13]  /*18dd0*/  ISETP.NE.AND P0, PT, R0, 0x3, PT ;  /* 0x000000030000780c */ /* 0x000fda0003f05270 */
[----:B------:R-:W-:Y:S05]  /*18de0*/  @!P0 BRA `(.L_x_14358) ;  /* 0x0000000000048947 */ /* 0x000fea0003800000 */
[----:B------:R-:W-:Y:S01]  /*18df0*/  BPT.TRAP 0x1 ;  /* 0x000000040000795c */ /* 0x000fe20000300000 */
.L_x_14358:
        /* <DEDUP_REMOVED lines=9> */
.L_x_14449:
[----:B------:R-:W2:Y:S01]  /*18e90*/  LDL.LU R6, [R1+0x18] ;  /* 0x0000180001067983 */ /* 0x000ea20000300800 */
[----:B------:R-:W-:Y:S02]  /*18ea0*/  SEL R0, R0, RZ, P2 ;  /* 0x000000ff00007207 */ /* 0x000fe40001000000 */
[----:B--2---:R-:W-:Y:S01]  /*18eb0*/  LOP3.LUT R2, R6, R2, RZ, 0x3c, !PT ;  /* 0x0000000206027212 */ /* 0x004fe200078e3cff */
[----:B------:R-:W-:Y:S06]  /*18ec0*/  @!P0 BRA `(.L_x_14360) ;  /* 0x0000000000048947 */ /* 0x000fec0003800000 */
[----:B------:R-:W-:Y:S01]  /*18ed0*/  BPT.TRAP 0x1 ;  /* 0x000000040000795c */ /* 0x000fe20000300000 */
.L_x_14360:
[----:B------:R-:W-:Y:S01]  /*18ee0*/  IMAD R5, R0, 0x8, R5 ;  /* 0x0000000800057824 */ /* 0x000fe200078e0205 */
[----:B------:R-:W-:-:S04]  /*18ef0*/  SHF.L.U32 R0, R2, 0x1f, RZ ;  /* 0x0000001f02007819 */ /* 0x000fc800000006ff */
[----:B------:R-:W2:Y:S02]  /*18f00*/  SYNCS.PHASECHK.TRANS64.TRYWAIT P1, [R5+URZ+0x13240], R0 ;  /* 0x01324000050075a7 */ /* 0x000ea4000802017f */
[----:B--2---:R-:W-:Y:S05]  /*18f10*/  @!P1 BRA `(.L_x_14361) ;  /* 0x0000002800889947 */ /* 0x004fea0003800000 */
.L_x_14450:
[----:B------:R-:W-:Y:S05]  /*18f20*/  @!P0 BRA `(.L_x_14362) ;  /* 0x0000000000048947 */ /* 0x000fea0003800000 */
[----:B------:R-:W-:Y:S01]  /*18f30*/  BPT.TRAP 0x1 ;  /* 0x000000040000795c */ /* 0x000fe20000300000 */
.L_x_14362:
[----:B------:R-:W3:Y:S02]  /*18f40*/  SYNCS.PHASECHK.TRANS64.TRYWAIT P1, [R4+URZ+0x13260], R3 ;  /* 0x01326003040075a7 */ /* 0x000ee4000802017f */
[----:B---3--:R-:W-:Y:S05]  /*18f50*/  @!P1 BRA `(.L_x_14363) ;  /* 0x00000028008c9947 */ /* 0x008fea0003800000 */
.L_x_14451:
[----:B------:R-:W-:Y:S05]  /*18f60*/  @!P0 BRA `(.L_x_14364) ;  /* 0x0000000000048947 */ /* 0x000fea0003800000 */
[----:B------:R-:W-:Y:S01]  /*18f70*/  BPT.TRAP 0x1 ;  /* 0x000000040000795c */ /* 0x000fe20000300000 */
.L_x_14364:
[----:B------:R-:W4:Y:S02]  /*18f80*/  SYNCS.PHASECHK.TRANS64.TRYWAIT P1, [R5+URZ+0x13260], R0 ;  /* 0x01326000050075a7 */ /* 0x000f24000802017f */
[----:B----4-:R-:W-:Y:S05]  /*18f90*/  @!P1 BRA `(.L_x_14365) ;  /* 0x0000002800909947 */ /* 0x010fea0003800000 */
.L_x_14452:
[----:B------:R-:W-:Y:S05]  /*18fa0*/  @!P0 BRA `(.L_x_14366) ;  /* 0x0000000000048947 */ /* 0x000fea0003800000 */
[----:B------:R-:W-:Y:S01]  /*18fb0*/  BPT.TRAP 0x1 ;  /* 0x000000040000795c */ /* 0x000fe20000300000 */
.L_x_14366:
[----:B------:R-:W5:Y:S02]  /*18fc0*/  SYNCS.PHASECHK.TRANS64.TRYWAIT P1, [R4+URZ+0x13280], R3 ;  /* 0x01328003040075a7 */ /* 0x000f64000802017f */
[----:B-----5:R-:W-:Y:S05]  /*18fd0*/  @!P1 BRA `(.L_x_14367) ;  /* 0x0000002800949947 */ /* 0x020fea0003800000 */
.L_x_14453:
[----:B------:R-:W-:Y:S05]  /*18fe0*/  @!P0 BRA `(.L_x_14368) ;  /* 0x0000000000048947 */ /* 0x000fea0003800000 */
[----:B------:R-:W-:Y:S01]  /*18ff0*/  BPT.TRAP 0x1 ;  /* 0x000000040000795c */ /* 0x000fe20000300000 */
.L_x_14368:
[----:B------:R0:W0:Y:S02]  /*19000*/  SYNCS.PHASECHK.TRANS64.TRYWAIT P0, [R5+URZ+0x13280], R0 ;  /* 0x01328000050075a7 */ /* 0x000024000800017f */
[----:B0-----:R-:W-:Y:S05]  /*19010*/  @!P0 NANOSLEEP.SYNCS 0x989680 ;  /* 0x009896800000895d */ /* 0x001fea0003900000 */
[----:B------:R-:W0:Y:S02]  /*19020*/  @!P0 SYNCS.PHASECHK.TRANS64 P0, [R5+URZ+0x13280], R0 ;  /* 0x01328000050085a7 */ /* 0x000e24000800007f */
[----:B0-----:R-:W-:Y:S05]  /*19030*/  @!P0 BRA `(.L_x_14368) ;  /* 0xfffffffc00f08947 */ /* 0x001fea000383ffff */
.L_x_14356:
[----:B------:R-:W-:Y:S05]  /*19040*/  BSYNC B0 ;  /* 0x0000000000007941 */ /* 0x000fea0003800000 */
.L_x_14355:
[----:B------:R-:W-:Y:S05]  /*19050*/  EXIT ;  /* 0x000000000000794d */ /* 0x000fea0003800000 */
.L_x_14177:
[----:B0-----:R-:W-:-:S04]  /*19060*/  IMAD.U32 R3, RZ, RZ, UR45 ;  /* 0x0000002dff037e24 */ /* 0x001fc8000f8e00ff */
[----:B------:R0:W1:Y:S03]  /*19070*/  SYNCS.PHASECHK.TRANS64.TRYWAIT P1, [R3+URZ+0x13200], R0 ;  /* 0x01320000030075a7 */ /* 0x000066000802017f */
[----:B-1----:R-:W-:Y:S05]  /*19080*/  @!P1 NANOSLEEP.SYNCS 0x989680 ;  /* 0x009896800000995d */ /* 0x002fea0003900000 */
[----:B------:R-:W1:Y:S02]  /*19090*/  @!P1 SYNCS.PHASECHK.TRANS64 P1, [R3+URZ+0x13200], R0 ;  /* 0x01320000030095a7 */ /* 0x000e64000802007f */
[----:B-1----:R-:W-:Y:S05]  /*190a0*/  @!P1 BRA `(.L_x_14177) ;  /* 0xfffffffc00ec9947 */ /* 0x002fea000383ffff */
[----:B------:R-:W-:Y:S05]  /*190b0*/  BRA `(.L_x_14369) ;  /* 0xfffffe8c00107947 */ /* 0x000fea000383ffff */
.L_x_14181:
[----:B-1----:R1:W2:Y:S02]  /*190c0*/  SYNCS.PHASECHK.TRANS64.TRYWAIT P1, [R3+URZ+0x13230], R0 ;  /* 0x01323000030075a7 */ /* 0x0022a4000802017f */
[----:B--2---:R-:W-:Y:S05]  /*190d0*/  @!P1 NANOSLEEP.SYNCS 0x989680 ;  /* 0x009896800000995d */ /* 0x004fea0003900000 */
[----:B------:R-:W2:Y:S02]  /*190e0*/  @!P1 SYNCS.PHASECHK.TRANS64 P1, [R3+URZ+0x13230], R0 ;  /* 0x01323000030095a7 */ /* 0x000ea4000802007f */
[----:B--2---:R-:W-:Y:S05]  /*190f0*/  @!P1 BRA `(.L_x_14181) ;  /* 0xfffffffc00f09947 */ /* 0x004fea000383ffff */
[----:B------:R-:W-:Y:S05]  /*19100*/  BRA `(.L_x_14180) ;  /* 0xfffffe8c002c7947 */ /* 0x000fea000383ffff */
.L_x_14198:
[----:B-1----:R-:W-:-:S04]  /*19110*/  IMAD.U32 R6, RZ, RZ, UR23 ;  /* 0x00000017ff067e24 */ /* 0x002fc8000f8e00ff */
[----:B------:R1:W2:Y:S03]  /*19120*/  SYNCS.PHASECHK.TRANS64.TRYWAIT P1, [R6+URZ+0x13230], R5 ;  /* 0x01323005060075a7 */ /* 0x0002a6000802017f */
[----:B--2---:R-:W-:Y:S05]  /*19130*/  @!P1 NANOSLEEP.SYNCS 0x989680 ;  /* 0x009896800000995d */ /* 0x004fea0003900000 */
[----:B------:R-:W2:Y:S02]  /*19140*/  @!P1 SYNCS.PHASECHK.TRANS64 P1, [R6+URZ+0x13230], R5 ;  /* 0x01323005060095a7 */ /* 0x000ea4000802007f */
[----:B--2---:R-:W-:Y:S05]  /*19150*/  @!P1 BRA `(.L_x_14198) ;  /* 0xfffffffc00ec9947 */ /* 0x004fea000383ffff */
[----:B------:R-:W-:Y:S05]  /*19160*/  BRA `(.L_x_14197) ;  /* 0xfffffec800947947 */ /* 0x000fea000383ffff */
.L_x_14202:
[----:B-1----:R-:W-:-:S04]  /*19170*/  IMAD.U32 R6, RZ, RZ, UR11 ;  /* 0x0000000bff067e24 */ /* 0x002fc8000f8e00ff */
[----:B------:R1:W2:Y:S03]  /*19180*/  SYNCS.PHASECHK.TRANS64.TRYWAIT P1, [R6+URZ+0x13250], R5 ;  /* 0x01325005060075a7 */ /* 0x0002a6000802017f */
[----:B--2---:R-:W-:Y:S05]  /*19190*/  @!P1 NANOSLEEP.SYNCS 0x989680 ;  /* 0x009896800000995d */ /* 0x004fea0003900000 */
[----:B------:R-:W2:Y:S02]  /*191a0*/  @!P1 SYNCS.PHASECHK.TRANS64 P1, [R6+URZ+0x13250], R5 ;  /* 0x01325005060095a7 */ /* 0x000ea4000802007f */
[----:B--2---:R-:W-:Y:S05]  /*191b0*/  @!P1 BRA `(.L_x_14202) ;  /* 0xfffffffc00ec9947 */ /* 0x004fea000383ffff */
[----:B------:R-:W-:Y:S05]  /*191c0*/  BRA `(.L_x_14201) ;  /* 0xfffffecc00a07947 */ /* 0x000fea000383ffff */
.L_x_14221:
[----:B-1----:R-:W-:-:S04]  /*191d0*/  IMAD.U32 R6, RZ, RZ, UR20 ;  /* 0x00000014ff067e24 */ /* 0x002fc8000f8e00ff */
[----:B------:R1:W2:Y:S03]  /*191e0*/  SYNCS.PHASECHK.TRANS64.TRYWAIT P1, [R6+URZ+0x13230], R5 ;  /* 0x01323005060075a7 */ /* 0x0002a6000802017f */
[----:B--2---:R-:W-:Y:S05]  /*191f0*/  @!P1 NANOSLEEP.SYNCS 0x989680 ;  /* 0x009896800000995d */ /* 0x004fea0003900000 */
[----:B------:R-:W2:Y:S02]  /*19200*/  @!P1 SYNCS.PHASECHK.TRANS64 P1, [R6+URZ+0x13230], R5 ;  /* 0x01323005060095a7 */ /* 0x000ea4000802007f */
[----:B--2---:R-:W-:Y:S05]  /*19210*/  @!P1 BRA `(.L_x_14221) ;  /* 0xfffffffc00ec9947 */ /* 0x004fea000383ffff */
[----:B------:R-:W-:Y:S05]  /*19220*/  BRA `(.L_x_14220) ;  /* 0xffffff0800d07947 */ /* 0x000fea000383ffff */
.L_x_14225:
[----:B-1----:R-:W-:-:S04]  /*19230*/  IMAD.U32 R6, RZ, RZ, UR11 ;  /* 0x0000000bff067e24 */ /* 0x002fc8000f8e00ff */
[----:B------:R1:W2:Y:S03]  /*19240*/  SYNCS.PHASECHK.TRANS64.TRYWAIT P1, [R6+URZ+0x13250], R5 ;  /* 0x01325005060075a7 */ /* 0x0002a6000802017f */
[----:B--2---:R-:W-:Y:S05]  /*19250*/  @!P1 NANOSLEEP.SYNCS 0x989680 ;  /* 0x009896800000995d */ /* 0x004fea0003900000 */
[----:B------:R-:W2:Y:S02]  /*19260*/  @!P1 SYNCS.PHASECHK.TRANS64 P1, [R6+URZ+0x13250], R5 ;  /* 0x01325005060095a7 */ /* 0x000ea4000802007f */
[----:B--2---:R-:W-:Y:S05]  /*19270*/  @!P1 BRA `(.L_x_14225) ;  /* 0xfffffffc00ec9947 */ /* 0x004fea000383ffff */
[----:B------:R-:W-:Y:S05]  /*19280*/  BRA `(.L_x_14224) ;  /* 0xffffff0c00dc7947 */ /* 0x000fea000383ffff */
.L_x_14233:
[----:B-1----:R-:W-:-:S04]  /*19290*/  IMAD.U32 R6, RZ, RZ, UR6 ;  /* 0x00000006ff067e24 */ /* 0x002fc8000f8e00ff */
[----:B------:R1:W2:Y:S03]  /*192a0*/  SYNCS.PHASECHK.TRANS64.TRYWAIT P1, [R6+URZ+0x13230], R5 ;  /* 0x01323005060075a7 */ /* 0x0002a6000802017f */
[----:B--2---:R-:W-:Y:S05]  /*192b0*/  @!P1 NANOSLEEP.SYNCS 0x989680 ;  /* 0x009896800000995d */ /* 0x004fea0003900000 */
[----:B------:R-:W2:Y:S02]  /*192c0*/  @!P1 SYNCS.PHASECHK.TRANS64 P1, [R6+URZ+0x13230], R5 ;  /* 0x01323005060095a7 */ /* 0x000ea4000802007f */
[----:B--2---:R-:W-:Y:S05]  /*192d0*/  @!P1 BRA `(.L_x_14233) ;  /* 0xfffffffc00ec9947 */ /* 0x004fea000383ffff */
[----:B------:R-:W-:Y:S05]  /*192e0*/  BRA `(.L_x_14232) ;  /* 0xffffff2c004c7947 */ /* 0x000fea000383ffff */
.L_x_14237:
[----:B-1----:R-:W-:-:S04]  /*192f0*/  IMAD.U32 R6, RZ, RZ, UR11 ;  /* 0x0000000bff067e24 */ /* 0x002fc8000f8e00ff */
[----:B------:R1:W2:Y:S03]  /*19300*/  SYNCS.PHASECHK.TRANS64.TRYWAIT P1, [R6+URZ+0x13250], R5 ;  /* 0x01325005060075a7 */ /* 0x0002a6000802017f */
[----:B--2---:R-:W-:Y:S05]  /*19310*/  @!P1 NANOSLEEP.SYNCS 0x989680 ;  /* 0x009896800000995d */ /* 0x004fea0003900000 */
[----:B------:R-:W2:Y:S02]  /*19320*/  @!P1 SYNCS.PHASECHK.TRANS64 P1, [R6+URZ+0x13250], R5 ;  /* 0x01325005060095a7 */ /* 0x000ea4000802007f */
[----:B--2---:R-:W-:Y:S05]  /*19330*/  @!P1 BRA `(.L_x_14237) ;  /* 0xfffffffc00ec9947 */ /* 0x004fea000383ffff */
[----:B------:R-:W-:Y:S05]  /*19340*/  BRA `(.L_x_14236) ;  /* 0xffffff3000587947 */ /* 0x000fea000383ffff */
.L_x_14252:
[----:B-1----:R-:W-:-:S04]  /*19350*/  IMAD.U32 R7, RZ, RZ, UR14 ;  /* 0x0000000eff077e24 */ /* 0x002fc8000f8e00ff */
[----:B------:R1:W2:Y:S03]  /*19360*/  SYNCS.PHASECHK.TRANS64.TRYWAIT P1, [R7+URZ+0x13250], R4 ;  /* 0x01325004070075a7 */ /* 0x0002a6000802017f */
[----:B--2---:R-:W-:Y:S05]  /*19370*/  @!P1 NANOSLEEP.SYNCS 0x989680 ;  /* 0x009896800000995d */ /* 0x004fea0003900000 */
[----:B------:R-:W2:Y:S02]  /*19380*/  @!P1 SYNCS.PHASECHK.TRANS64 P1, [R7+URZ+0x13250], R4 ;  /* 0x01325004070095a7 */ /* 0x000ea4000802007f */
[----:B--2---:R-:W-:Y:S05]  /*19390*/  @!P1 BRA `(.L_x_14252) ;  /* 0xfffffffc00ec9947 */ /* 0x004fea000383ffff */
[----:B------:R-:W-:Y:S05]  /*193a0*/  BRA `(.L_x_14251) ;  /* 0xffffff6800c07947 */ /* 0x000fea000383ffff */
.L_x_14291:
[----:B------:R-:W1:Y:S01]  /*193b0*/  S2R R21, SR_TID.X ;  /* 0x0000000000157919 */ /* 0x000e620000002100 */
        /* <DEDUP_REMOVED lines=9> */
.L_x_14370:
[----:B------:R-:W-:Y:S05]  /*19450*/  BRA `(.L_x_14371) ;  /* 0xffffffac00a87947 */ /* 0x000fea000383ffff */
.L_x_14294:
[----:B-1----:R-:W2:Y:S02]  /*19460*/  LDL R0, [R1+0x2c] ;  /* 0x00002c0001007983 */ /* 0x002ea40000100800 */
[----:B--2---:R1:W2:Y:S02]  /*19470*/  SYNCS.PHASECHK.TRANS64.TRYWAIT P0, [R7+URZ+0x13280], R0 ;  /* 0x01328000070075a7 */ /* 0x0042a4000800017f */
[----:B--2---:R-:W-:Y:S05]  /*19480*/  @!P0 NANOSLEEP.SYNCS 0x989680 ;  /* 0x009896800000895d */ /* 0x004fea0003900000 */
[----:B------:R-:W2:Y:S02]  /*19490*/  @!P0 SYNCS.PHASECHK.TRANS64 P0, [R7+URZ+0x13280], R0 ;  /* 0x01328000070085a7 */ /* 0x000ea4000800007f */
[----:B--2---:R-:W-:Y:S05]  /*194a0*/  @!P0 BRA `(.L_x_14294) ;  /* 0xfffffffc00ec8947 */ /* 0x004fea000383ffff */
[----:B------:R-:W-:Y:S05]  /*194b0*/  BRA `(.L_x_14372) ;  /* 0xffffffb000d47947 */ /* 0x000fea000383ffff */
.L_x_14295:
        /* <DEDUP_REMOVED lines=8> */
.L_x_14374:
[----:B------:R-:W-:Y:S05]  /*19540*/  BSYNC B0 ;  /* 0x0000000000007941 */ /* 0x000fea0003800000 */
.L_x_14373:
[----:B------:R-:W-:Y:S01]  /*19550*/  IMAD.MOV.U32 R13, RZ, RZ, R0 ;  /* 0x000000ffff0d7224 */ /* 0x000fe200078e0000 */
[----:B------:R-:W-:Y:S01]  /*19560*/  ISETP.GE.AND P2, PT, R8, 0x81, PT ;  /* 0x000000810800780c */ /* 0x000fe20003f46270 */
[----:B------:R-:W-:Y:S01]  /*19570*/  IMAD.MOV.U32 R12, RZ, RZ, RZ ;  /* 0x000000ffff0c7224 */ /* 0x000fe200078e00ff */
[----:B------:R-:W-:Y:S01]  /*19580*/  LOP3.LUT R16, R16, 0xffffffef, RZ, 0xc0, !PT ;  /* 0xffffffef10107812 */ /* 0x000fe200078ec0ff */
[----:B------:R-:W-:Y:S01]  /*19590*/  IMAD.MOV.U32 R11, RZ, RZ, 0x1c1f ;  /* 0x00001c1fff0b7424 */ /* 0x000fe200078e00ff */
[C---:B------:R-:W-:Y:S01]  /*195a0*/  ISETP.GE.AND P4, PT, R8.reuse, 0x21, PT ;  /* 0x000000210800780c */ /* 0x040fe20003f86270 */
[----:B------:R-:W-:Y:S01]  /*195b0*/  IMAD.MOV.U32 R15, RZ, RZ, -0x1 ;  /* 0xffffffffff0f7424 */ /* 0x000fe200078e00ff */
[----:B------:R-:W-:Y:S01]  /*195c0*/  ISETP.GE.AND P3, PT, R8, 0x41, PT ;  /* 0x000000410800780c */ /* 0x000fe20003f66270 */
[----:B------:R-:W-:-:S12]  /*195d0*/  IMAD.MOV.U32 R3, RZ, RZ, R14 ;  /* 0x000000ffff037224 */ /* 0x000fd800078e000e */
[----:B------:R-:W-:Y:S05]  /*195e0*/  WARPSYNC.COLLECTIVE R15, `(.L_x_14375) ;  /* 0x000000000f087348 */ /* 0x000fea0003c00000 */
[----:B------:R0:W1:Y:S02]  /*195f0*/  SHFL.IDX P6, R14, R13, R12, R11 ;  /* 0x0000000c0d0e7389 */ /* 0x00006400000c000b */
[----:B01----:R-:W-:Y:S01]  /*19600*/  ENDCOLLECTIVE ;  /* 0x000000000000791b */ /* 0x003fe20003800000 */
.L_x_14375:
[----:B------:R-:W-:Y:S01]  /*19610*/  @P2 LOP3.LUT R16, R16, 0x10, RZ, 0xfc, !PT ;  /* 0x0000001010102812 */ /* 0x000fe200078efcff */
[----:B------:R-:W-:Y:S02]  /*19620*/  IMAD.MOV.U32 R13, RZ, RZ, R2 ;  /* 0x000000ffff0d7224 */ /* 0x000fe400078e0002 */
[----:B------:R-:W-:Y:S02]  /*19630*/  IMAD.MOV.U32 R12, RZ, RZ, 0x1 ;  /* 0x00000001ff0c7424 */ /* 0x000fe400078e00ff */
[----:B------:R-:W-:-:S07]  /*19640*/  IMAD.MOV.U32 R10, RZ, RZ, R14 ;  /* 0x000000ffff0a7224 */ /* 0x000fce00078e000e */
[----:B------:R-:W-:Y:S05]  /*19650*/  WARPSYNC.COLLECTIVE R15, `(.L_x_14376) ;  /* 0x000000000f087348 */ /* 0x000fea0003c00000 */
[----:B------:R0:W1:Y:S02]  /*19660*/  SHFL.IDX P6, R14, R13, R12, R11 ;  /* 0x0000000c0d0e7389 */ /* 0x00006400000c000b */
[----:B01----:R-:W-:Y:S01]  /*19670*/  ENDCOLLECTIVE ;  /* 0x000000000000791b */ /* 0x003fe20003800000 */
.L_x_14376:
        /* <DEDUP_REMOVED lines=14> */
.L_x_14377:
        /* <DEDUP_REMOVED lines=10> */
.L_x_14378:
        /* <DEDUP_REMOVED lines=10> */
.L_x_14379:
        /* <DEDUP_REMOVED lines=8> */
.L_x_14380:
        /* <DEDUP_REMOVED lines=10> */
.L_x_14381:
[----:B------:R-:W-:Y:S02]  /*199c0*/  IMAD.MOV.U32 R13, RZ, RZ, R25 ;  /* 0x000000ffff0d7224 */ /* 0x000fe400078e0019 */
[----:B------:R-:W-:Y:S02]  /*199d0*/  IMAD.MOV.U32 R12, RZ, RZ, RZ ;  /* 0x000000ffff0c7224 */ /* 0x000fe400078e00ff */
[----:B------:R-:W-:-:S07]  /*199e0*/  IMAD.MOV.U32 R0, RZ, RZ, R14 ;  /* 0x000000ffff007224 */ /* 0x000fce00078e000e */
[----:B------:R-:W-:Y:S05]  /*199f0*/  WARPSYNC.COLLECTIVE R15, `(.L_x_14382) ;  /* 0x000000000f087348 */ /* 0x000fea0003c00000 */
[----:B------:R0:W1:Y:S02]  /*19a00*/  SHFL.IDX P6, R14, R13, R12, R11 ;  /* 0x0000000c0d0e7389 */ /* 0x00006400000c000b */
[----:B01----:R-:W-:Y:S01]  /*19a10*/  ENDCOLLECTIVE ;  /* 0x000000000000791b */ /* 0x003fe20003800000 */
.L_x_14382:
        /* <DEDUP_REMOVED lines=13> */
.L_x_14383:
[----:B------:R-:W-:Y:S01]  /*19af0*/  IMAD.MOV.U32 R10, RZ, RZ, R14 ;  /* 0x000000ffff0a7224 */ /* 0x000fe200078e000e */
[----:B------:R-:W-:Y:S06]  /*19b00*/  BRA `(.L_x_14384) ;  /* 0xffffffb000b07947 */ /* 0x000fec000383ffff */
.L_x_14300:
[----:B---3--:R-:W3:Y:S02]  /*19b10*/  LDL R0, [R1+0x2c] ;  /* 0x00002c0001007983 */ /* 0x008ee40000100800 */
[----:B---3--:R3:W4:Y:S02]  /*19b20*/  SYNCS.PHASECHK.TRANS64.TRYWAIT P0, [R7+URZ+0x13240], R0 ;  /* 0x01324000070075a7 */ /* 0x008724000800017f */
[----:B----4-:R-:W-:Y:S05]  /*19b30*/  @!P0 NANOSLEEP.SYNCS 0x989680 ;  /* 0x009896800000895d */ /* 0x010fea0003900000 */
[----:B------:R-:W4:Y:S02]  /*19b40*/  @!P0 SYNCS.PHASECHK.TRANS64 P0, [R7+URZ+0x13240], R0 ;  /* 0x01324000070085a7 */ /* 0x000f24000800007f */
[----:B----4-:R-:W-:Y:S05]  /*19b50*/  @!P0 BRA `(.L_x_14300) ;  /* 0xfffffffc00ec8947 */ /* 0x010fea000383ffff */
[----:B------:R-:W-:Y:S05]  /*19b60*/  BRA `(.L_x_14385) ;  /* 0xffffffb400107947 */ /* 0x000fea000383ffff */
.L_x_14301:
        /* <DEDUP_REMOVED lines=8> */
.L_x_14387:
[----:B------:R-:W-:Y:S05]  /*19bf0*/  BSYNC B0 ;  /* 0x0000000000007941 */ /* 0x000fea0003800000 */
.L_x_14386:
[----:B------:R-:W0:Y:S01]  /*19c00*/  S2R R18, SR_TID.X ;  /* 0x0000000000127919 */ /* 0x000e220000002100 */
[----:B------:R-:W-:Y:S01]  /*19c10*/  IMAD.MOV.U32 R13, RZ, RZ, R2 ;  /* 0x000000ffff0d7224 */ /* 0x000fe200078e0002 */
[----:B------:R-:W1:Y:S01]  /*19c20*/  LDC R20, c[0x0][0x2f4] ;  /* 0x0000bd00ff147b82 */ /* 0x000e620000000800 */
[----:B------:R-:W-:Y:S02]  /*19c30*/  IMAD.MOV.U32 R12, RZ, RZ, RZ ;  /* 0x000000ffff0c7224 */ /* 0x000fe400078e00ff */
[----:B------:R-:W-:Y:S02]  /*19c40*/  IMAD.MOV.U32 R11, RZ, RZ, 0x1c1f ;  /* 0x00001c1fff0b7424 */ /* 0x000fe400078e00ff */
[----:B------:R-:W-:Y:S02]  /*19c50*/  IMAD.MOV.U32 R15, RZ, RZ, -0x1 ;  /* 0xffffffffff0f7424 */ /* 0x000fe400078e00ff */
[----:B------:R-:W-:-:S07]  /*19c60*/  IMAD.MOV.U32 R4, RZ, RZ, R14 ;  /* 0x000000ffff047224 */ /* 0x000fce00078e000e */
[----:B01----:R-:W-:Y:S05]  /*19c70*/  WARPSYNC.COLLECTIVE R15, `(.L_x_14388) ;  /* 0x000000000f087348 */ /* 0x003fea0003c00000 */
[----:B------:R2:W3:Y:S02]  /*19c80*/  SHFL.IDX P6, R14, R13, R12, R11 ;  /* 0x0000000c0d0e7389 */ /* 0x0004e400000c000b */
[----:B0123--:R-:W-:Y:S01]  /*19c90*/  ENDCOLLECTIVE ;  /* 0x000000000000791b */ /* 0x00ffe20003800000 */
.L_x_14388:
        /* <DEDUP_REMOVED lines=8> */
.L_x_14389:
[C---:B------:R-:W-:Y:S02]  /*19d20*/  @P5 IADD3 R5, P0, R18.reuse, R5, RZ ;  /* 0x0000000512055210 */ /* 0x040fe40007f1e0ff */
[----:B------:R-:W-:-:S03]  /*19d30*/  ISETP.GE.AND P2, PT, R18, R20, PT ;  /* 0x000000141200720c */ /* 0x000fc60003f46270 */
        /* <DEDUP_REMOVED lines=13> */
.L_x_14390:
[----:B------:R-:W-:Y:S02]  /*19e10*/  IMAD.MOV.U32 R13, RZ, RZ, R0 ;  /* 0x000000ffff0d7224 */ /* 0x000fe400078e0000 */
[----:B------:R-:W-:Y:S02]  /*19e20*/  IMAD.MOV.U32 R12, RZ, RZ, 0x2 ;  /* 0x00000002ff0c7424 */ /* 0x000fe400078e00ff */
[----:B------:R-:W-:-:S07]  /*19e30*/  IMAD.MOV.U32 R5, RZ, RZ, R14 ;  /* 0x000000ffff057224 */ /* 0x000fce00078e000e */
[----:B------:R-:W-:Y:S05]  /*19e40*/  WARPSYNC.COLLECTIVE R15, `(.L_x_14391) ;  /* 0x000000000f087348 */ /* 0x000fea0003c00000 */
[----:B------:R0:W1:Y:S02]  /*19e50*/  SHFL.IDX P6, R14, R13, R12, R11 ;  /* 0x0000000c0d0e7389 */ /* 0x00006400000c000b */
[----:B01----:R-:W-:Y:S01]  /*19e60*/  ENDCOLLECTIVE ;  /* 0x000000000000791b */ /* 0x003fe20003800000 */
.L_x_14391:
        /* <DEDUP_REMOVED lines=14> */
.L_x_14392:
[----:B------:R-:W-:Y:S02]  /*19f50*/  IMAD.MOV.U32 R13, RZ, RZ, R0 ;  /* 0x000000ffff0d7224 */ /* 0x000fe400078e0000 */
[----:B------:R-:W-:Y:S02]  /*19f60*/  IMAD.MOV.U32 R12, RZ, RZ, 0x3 ;  /* 0x00000003ff0c7424 */ /* 0x000fe400078e00ff */
[----:B------:R-:W-:-:S07]  /*19f70*/  IMAD.MOV.U32 R5, RZ, RZ, R14 ;  /* 0x000000ffff057224 */ /* 0x000fce00078e000e */
[----:B------:R-:W-:Y:S05]  /*19f80*/  WARPSYNC.COLLECTIVE R15, `(.L_x_14393) ;  /* 0x000000000f087348 */ /* 0x000fea0003c00000 */
[----:B------:R0:W1:Y:S02]  /*19f90*/  SHFL.IDX P6, R14, R13, R12, R11 ;  /* 0x0000000c0d0e7389 */ /* 0x00006400000c000b */
[----:B01----:R-:W-:Y:S01]  /*19fa0*/  ENDCOLLECTIVE ;  /* 0x000000000000791b */ /* 0x003fe20003800000 */
.L_x_14393:
        /* <DEDUP_REMOVED lines=10> */
.L_x_14394:
        /* <DEDUP_REMOVED lines=10> */
.L_x_14395:
        /* <DEDUP_REMOVED lines=13> */
.L_x_14396:
[----:B------:R-:W-:Y:S01]  /*1a1c0*/  IMAD.MOV.U32 R4, RZ, RZ, R14 ;  /* 0x000000ffff047224 */ /* 0x000fe200078e000e */
[----:B------:R-:W-:Y:S06]  /*1a1d0*/  BRA `(.L_x_14397) ;  /* 0xffffffb0009c7947 */ /* 0x000fec000383ffff */
.L_x_14308:
[----:B------:R-:W-:Y:S02]  /*1a1e0*/  IMAD.MOV.U32 R13, RZ, RZ, R4 ;  /* 0x000000ffff0d7224 */ /* 0x000fe400078e0004 */
[----:B------:R-:W-:Y:S02]  /*1a1f0*/  IMAD.MOV.U32 R12, RZ, RZ, RZ ;  /* 0x000000ffff0c7224 */ /* 0x000fe400078e00ff */
[----:B------:R-:W-:Y:S02]  /*1a200*/  IMAD.MOV.U32 R11, RZ, RZ, 0x1c1f ;  /* 0x00001c1fff0b7424 */ /* 0x000fe400078e00ff */
[----:B------:R-:W-:Y:S02]  /*1a210*/  IMAD.MOV.U32 R15, RZ, RZ, -0x1 ;  /* 0xffffffffff0f7424 */ /* 0x000fe400078e00ff */
[----:B------:R-:W-:Y:S02]  /*1a220*/  IMAD R5, R9, UR37, RZ ;  /* 0x0000002509057c24 */ /* 0x000fe4000f8e02ff */
[----:B------:R-:W-:-:S07]  /*1a230*/  VIADD R3, R21, UR39 ;  /* 0x0000002715037c36 */ /* 0x000fce0008000000 */
[----:B-1---5:R-:W-:Y:S05]  /*1a240*/  WARPSYNC.COLLECTIVE R15, `(.L_x_14398) ;  /* 0x000000000f087348 */ /* 0x022fea0003c00000 */
[----:B------:R0:W2:Y:S02]  /*1a250*/  SHFL.IDX P6, R14, R13, R12, R11 ;  /* 0x0000000c0d0e7389 */ /* 0x0000a400000c000b */
[----:B012--5:R-:W-:Y:S01]  /*1a260*/  ENDCOLLECTIVE ;  /* 0x000000000000791b */ /* 0x027fe20003800000 */
.L_x_14398:
[C---:B------:R-:W-:Y:S01]  /*1a270*/  VIADD R10, R3.reuse, 0x20 ;  /* 0x00000020030a7836 */ /* 0x040fe20000000000 */
[----:B------:R-:W-:Y:S01]  /*1a280*/  ISETP.GE.AND P2, PT, R3, R5, PT ;  /* 0x000000050300720c */ /* 0x000fe20003f46270 */
[----:B------:R-:W-:Y:S02]  /*1a290*/  IMAD.MOV.U32 R13, RZ, RZ, R0 ;  /* 0x000000ffff0d7224 */ /* 0x000fe400078e0000 */
[----:B------:R-:W-:-:S10]  /*1a2a0*/  IMAD.MOV.U32 R7, RZ, RZ, R14 ;  /* 0x000000ffff077224 */ /* 0x000fd400078e000e */
[----:B------:R-:W-:Y:S05]  /*1a2b0*/  WARPSYNC.COLLECTIVE R15, `(.L_x_14399) ;  /* 0x000000000f087348 */ /* 0x000fea0003c00000 */
[----:B------:R0:W1:Y:S02]  /*1a2c0*/  SHFL.IDX P6, R14, R13, R12, R11 ;  /* 0x0000000c0d0e7389 */ /* 0x00006400000c000b */
[----:B01----:R-:W-:Y:S01]  /*1a2d0*/  ENDCOLLECTIVE ;  /* 0x000000000000791b */ /* 0x003fe20003800000 */
.L_x_14399:
[----:B------:R-:W-:Y:S02]  /*1a2e0*/  IMAD.MOV.U32 R13, RZ, RZ, R4 ;  /* 0x000000ffff0d7224 */ /* 0x000fe400078e0004 */
[----:B------:R-:W-:Y:S02]  /*1a2f0*/  IMAD.MOV.U32 R12, RZ, RZ, 0x1 ;  /* 0x00000001ff0c7424 */ /* 0x000fe400078e00ff */
[----:B------:R-:W-:-:S07]  /*1a300*/  IMAD.MOV.U32 R8, RZ, RZ, R14 ;  /* 0x000000ffff087224 */ /* 0x000fce00078e000e */
[----:B------:R-:W-:Y:S05]  /*1a310*/  WARPSYNC.COLLECTIVE R15, `(.L_x_14400) ;  /* 0x000000000f087348 */ /* 0x000fea0003c00000 */
[----:B------:R0:W1:Y:S02]  /*1a320*/  SHFL.IDX P6, R14, R13, R12, R11 ;  /* 0x0000000c0d0e7389 */ /* 0x00006400000c000b */
[----:B01----:R-:W-:Y:S01]  /*1a330*/  ENDCOLLECTIVE ;  /* 0x000000000000791b */ /* 0x003fe20003800000 */
.L_x_14400:
        /* <DEDUP_REMOVED lines=8> */
[----:B------:R-:W-:Y:S01]  /*1a3c0*/  ISETP.GE.AND P2, PT, R10, R5, PT ;  /* 0x000000050a00720c */ /* 0x000fe20003f46270 */
[----:B------:R-:W-:-:S12]  /*1a3d0*/  IMAD.MOV.U32 R7, RZ, RZ, R14 ;  /* 0x000000ffff077224 */ /* 0x000fd800078e000e */
[----:B0-----:R-:W-:Y:S05]  /*1a3e0*/  WARPSYNC.COLLECTIVE R15, `(.L_x_14401) ;  /* 0x000000000f087348 */ /* 0x001fea0003c00000 */
[----:B------:R1:W2:Y:S02]  /*1a3f0*/  SHFL.IDX P6, R14, R13, R12, R11 ;  /* 0x0000000c0d0e7389 */ /* 0x0002a400000c000b */
[----:B012---:R-:W-:Y:S01]  /*1a400*/  ENDCOLLECTIVE ;  /* 0x000000000000791b */ /* 0x007fe20003800000 */
.L_x_14401:
[----:B------:R-:W-:Y:S02]  /*1a410*/  IMAD.MOV.U32 R13, RZ, RZ, R4 ;  /* 0x000000ffff0d7224 */ /* 0x000fe400078e0004 */
[----:B------:R-:W-:Y:S02]  /*1a420*/  IMAD.MOV.U32 R12, RZ, RZ, 0x2 ;  /* 0x00000002ff0c7424 */ /* 0x000fe400078e00ff */
[----:B------:R-:W-:-:S07]  /*1a430*/  IMAD.MOV.U32 R8, RZ, RZ, R14 ;  /* 0x000000ffff087224 */ /* 0x000fce00078e000e */
[----:B------:R-:W-:Y:S05]  /*1a440*/  WARPSYNC.COLLECTIVE R15, `(.L_x_14402) ;  /* 0x000000000f087348 */ /* 0x000fea0003c00000 */
[----:B------:R0:W1:Y:S02]  /*1a450*/  SHFL.IDX P6, R14, R13, R12, R11 ;  /* 0x0000000c0d0e7389 */ /* 0x00006400000c000b */
[----:B01----:R-:W-:Y:S01]  /*1a460*/  ENDCOLLECTIVE ;  /* 0x000000000000791b */ /* 0x003fe20003800000 */
.L_x_14402:
        /* <DEDUP_REMOVED lines=14> */
.L_x_14403:
[----:B------:R-:W-:Y:S02]  /*1a550*/  IMAD.MOV.U32 R13, RZ, RZ, R4 ;  /* 0x000000ffff0d7224 */ /* 0x000fe400078e0004 */
[----:B------:R-:W-:Y:S02]  /*1a560*/  IMAD.MOV.U32 R12, RZ, RZ, 0x3 ;  /* 0x00000003ff0c7424 */ /* 0x000fe400078e00ff */
[----:B------:R-:W-:-:S07]  /*1a570*/  IMAD.MOV.U32 R8, RZ, RZ, R14 ;  /* 0x000000ffff087224 */ /* 0x000fce00078e000e */
[----:B------:R-:W-:Y:S05]  /*1a580*/  WARPSYNC.COLLECTIVE R15, `(.L_x_14404) ;  /* 0x000000000f087348 */ /* 0x000fea0003c00000 */
[----:B------:R0:W1:Y:S02]  /*1a590*/  SHFL.IDX P6, R14, R13, R12, R11 ;  /* 0x0000000c0d0e7389 */ /* 0x00006400000c000b */
[----:B01----:R-:W-:Y:S01]  /*1a5a0*/  ENDCOLLECTIVE ;  /* 0x000000000000791b */ /* 0x003fe20003800000 */
.L_x_14404:
[----:B------:R-:W-:-:S05]  /*1a5b0*/  @!P2 IADD3 R8, P1, R20, R8, RZ ;  /* 0x000000081408a210 */ /* 0x000fca0007f3e0ff */
[----:B------:R-:W-:-:S04]  /*1a5c0*/  @!P2 IMAD.X R7, RZ, RZ, R7, P1 ;  /* 0x000000ffff07a224 */ /* 0x000fc800008e0607 */
[----:B------:R-:W-:Y:S02]  /*1a5d0*/  @!P2 IMAD.MOV.U32 R9, RZ, RZ, R7 ;  /* 0x000000ffff09a224 */ /* 0x000fe400078e0007 */
[----:B------:R-:W-:Y:S02]  /*1a5e0*/  IMAD.MOV.U32 R13, RZ, RZ, R0 ;  /* 0x000000ffff0d7224 */ /* 0x000fe400078e0000 */
[----:B------:R-:W-:Y:S01]  /*1a5f0*/  VIADD R7, R3, 0x60 ;  /* 0x0000006003077836 */ /* 0x000fe20000000000 */
[----:B------:R-:W-:Y:S01]  /*1a600*/  @!PT LDS RZ, [RZ] ;  /* 0x00000000fffff984 */ /* 0x000fe20000000800 */
[----:B------:R-:W-:Y:S01]  /*1a610*/  @!PT LDS RZ, [RZ] ;  /* 0x00000000fffff984 */ /* 0x000fe20000000800 */
[----:B------:R-:W-:Y:S01]  /*1a620*/  @!PT LDS RZ, [RZ] ;  /* 0x00000000fffff984 */ /* 0x000fe20000000800 */
[----:B------:R0:W-:Y:S04]  /*1a630*/  @!P2 LDGSTS.E.BYPASS.LTC128B.128 [R18+0xc000], desc[UR50][R8.64], !P0 ;  /* 0x0c0000000812afae */ /* 0x0001e8000c101d72 */
[----:B------:R-:W-:Y:S01]  /*1a640*/  ISETP.GE.AND P2, PT, R7, R5, PT ;  /* 0x000000050700720c */ /* 0x000fe20003f46270 */
[----:B------:R-:W-:-:S12]  /*1a650*/  IMAD.MOV.U32 R4, RZ, RZ, R14 ;  /* 0x000000ffff047224 */ /* 0x000fd800078e000e */
[----:B0-----:R-:W-:Y:S05]  /*1a660*/  WARPSYNC.COLLECTIVE R15, `(.L_x_14405) ;  /* 0x000000000f087348 */ /* 0x001fea0003c00000 */
[----:B------:R1:W2:Y:S02]  /*1a670*/  SHFL.IDX P6, R14, R13, R12, R11 ;  /* 0x0000000c0d0e7389 */ /* 0x0002a400000c000b */
[----:B012---:R-:W-:Y:S01]  /*1a680*/  ENDCOLLECTIVE ;  /* 0x000000000000791b */ /* 0x007fe20003800000 */
.L_x_14405:
[----:B------:R-:W-:Y:S02]  /*1a690*/  IMAD.MOV.U32 R13, RZ, RZ, R6 ;  /* 0x000000ffff0d7224 */ /* 0x000fe400078e0006 */
[----:B------:R-:W-:Y:S02]  /*1a6a0*/  IMAD.MOV.U32 R12, RZ, RZ, RZ ;  /* 0x000000ffff0c7224 */ /* 0x000fe400078e00ff */
[----:B------:R-:W-:-:S07]  /*1a6b0*/  IMAD.MOV.U32 R0, RZ, RZ, R14 ;  /* 0x000000ffff007224 */ /* 0x000fce00078e000e */
[----:B------:R-:W-:Y:S05]  /*1a6c0*/  WARPSYNC.COLLECTIVE R15, `(.L_x_14406) ;  /* 0x000000000f087348 */ /* 0x000fea0003c00000 */
[----:B------:R0:W1:Y:S02]  /*1a6d0*/  SHFL.IDX P6, R14, R13, R12, R11 ;  /* 0x0000000c0d0e7389 */ /* 0x00006400000c000b */
[----:B01----:R-:W-:Y:S01]  /*1a6e0*/  ENDCOLLECTIVE ;  /* 0x000000000000791b */ /* 0x003fe20003800000 */
.L_x_14406:
[----:B------:R-:W-:-:S05]  /*1a6f0*/  @!P2 IADD3 R0, P1, R20, R0, RZ ;  /* 0x000000001400a210 */ /* 0x000fca0007f3e0ff */
[----:B------:R-:W-:Y:S02]  /*1a700*/  @!P2 IMAD.MOV.U32 R8, RZ, RZ, R0 ;  /* 0x000000ffff08a224 */ /* 0x000fe400078e0000 */
[----:B------:R-:W-:Y:S02]  /*1a710*/  @!P2 IMAD.X R4, RZ, RZ, R4, P1 ;  /* 0x000000ffff04a224 */ /* 0x000fe400008e0604 */
[----:B------:R-:W-:Y:S02]  /*1a720*/  IMAD.MOV.U32 R13, RZ, RZ, R2 ;  /* 0x000000ffff0d7224 */ /* 0x000fe400078e0002 */
[----:B------:R-:W-:Y:S02]  /*1a730*/  @!P2 IMAD.MOV.U32 R9, RZ, RZ, R4 ;  /* 0x000000ffff09a224 */ /* 0x000fe400078e0004 */
[----:B------:R-:W-:-:S03]  /*1a740*/  VIADD R4, R3, 0x80 ;  /* 0x0000008003047836 */ /* 0x000fc60000000000 */
        /* <DEDUP_REMOVED lines=9> */
.L_x_14407:
[----:B------:R-:W-:Y:S02]  /*1a7e0*/  IMAD.MOV.U32 R13, RZ, RZ, R6 ;  /* 0x000000ffff0d7224 */ /* 0x000fe400078e0006 */
[----:B------:R-:W-:Y:S02]  /*1a7f0*/  IMAD.MOV.U32 R12, RZ, RZ, 0x1 ;  /* 0x00000001ff0c7424 */ /* 0x000fe400078e00ff */
[----:B------:R-:W-:-:S07]  /*1a800*/  IMAD.MOV.U32 R8, RZ, RZ, R14 ;  /* 0x000000ffff087224 */ /* 0x000fce00078e000e */
[----:B------:R-:W-:Y:S05]  /*1a810*/  WARPSYNC.COLLECTIVE R15, `(.L_x_14408) ;  /* 0x000000000f087348 */ /* 0x000fea0003c00000 */
[----:B------:R0:W1:Y:S02]  /*1a820*/  SHFL.IDX P6, R14, R13, R12, R11 ;  /* 0x0000000c0d0e7389 */ /* 0x00006400000c000b */
[----:B01----:R-:W-:Y:S01]  /*1a830*/  ENDCOLLECTIVE ;  /* 0x000000000000791b */ /* 0x003fe20003800000 */
.L_x_14408:
        /* <DEDUP_REMOVED lines=12> */
.L_x_14409:
[----:B------:R-:W-:Y:S01]  /*1a900*/  IMAD.MOV.U32 R2, RZ, RZ, R14 ;  /* 0x000000ffff027224 */ /* 0x000fe200078e000e */
[----:B------:R-:W-:Y:S06]  /*1a910*/  BRA `(.L_x_14410) ;  /* 0xffffffb400a47947 */ /* 0x000fec000383ffff */
.L_x_14311:
[----:B-1----:R1:W2:Y:S02]  /*1a920*/  SYNCS.PHASECHK.TRANS64.TRYWAIT P0, [R17+URZ+0x13220], R0 ;  /* 0x01322000110075a7 */ /* 0x0022a4000800017f */
[----:B--2---:R-:W-:Y:S05]  /*1a930*/  @!P0 NANOSLEEP.SYNCS 0x989680 ;  /* 0x009896800000895d */ /* 0x004fea0003900000 */
[----:B------:R-:W2:Y:S02]  /*1a940*/  @!P0 SYNCS.PHASECHK.TRANS64 P0, [R17+URZ+0x13220], R0 ;  /* 0x01322000110085a7 */ /* 0x000ea4000800007f */
[----:B--2---:R-:W-:Y:S05]  /*1a950*/  @!P0 BRA `(.L_x_14311) ;  /* 0xfffffffc00f08947 */ /* 0x004fea000383ffff */
[----:B------:R-:W-:Y:S05]  /*1a960*/  BRA `(.L_x_14411) ;  /* 0xffffffb800007947 */ /* 0x000fea000383ffff */
.L_x_14315:
[----:B0-----:R-:W2:Y:S02]  /*1a970*/  LDL R2, [R1+0x8] ;  /* 0x0000080001027983 */ /* 0x001ea40000100800 */
[----:B--2---:R0:W1:Y:S02]  /*1a980*/  SYNCS.PHASECHK.TRANS64.TRYWAIT P0, [R0+URZ+0x13280], R2 ;  /* 0x01328002000075a7 */ /* 0x004064000800017f */
[----:B-1----:R-:W-:Y:S05]  /*1a990*/  @!P0 NANOSLEEP.SYNCS 0x989680 ;  /* 0x009896800000895d */ /* 0x002fea0003900000 */
[----:B------:R-:W1:Y:S02]  /*1a9a0*/  @!P0 SYNCS.PHASECHK.TRANS64 P0, [R0+URZ+0x13280], R2 ;  /* 0x01328002000085a7 */ /* 0x000e64000800007f */
[----:B-1----:R-:W-:Y:S05]  /*1a9b0*/  @!P0 BRA `(.L_x_14315) ;  /* 0xfffffffc00ec8947 */ /* 0x002fea000383ffff */
[----:B------:R-:W-:Y:S05]  /*1a9c0*/  BRA `(.L_x_14412) ;  /* 0xffffffbc00507947 */ /* 0x000fea000383ffff */
.L_x_14316:
        /* <DEDUP_REMOVED lines=8> */
.L_x_14414:
[----:B------:R-:W-:Y:S05]  /*1aa50*/  BSYNC B0 ;  /* 0x0000000000007941 */ /* 0x000fea0003800000 */
.L_x_14413:
        /* <DEDUP_REMOVED lines=10> */
.L_x_14415:
        /* <DEDUP_REMOVED lines=11> */
.L_x_14416:
        /* <DEDUP_REMOVED lines=10> */
.L_x_14417:
        /* <DEDUP_REMOVED lines=11> */
.L_x_14418:
        /* <DEDUP_REMOVED lines=10> */
.L_x_14419:
        /* <DEDUP_REMOVED lines=11> */
.L_x_14420:
        /* <DEDUP_REMOVED lines=10> */
.L_x_14421:
[----:B------:R-:W-:Y:S02]  /*1aef0*/  IMAD.MOV.U32 R13, RZ, RZ, R18 ;  /* 0x000000ffff0d7224 */ /* 0x000fe400078e0012 */
[----:B------:R-:W-:Y:S02]  /*1af00*/  IMAD.MOV.U32 R12, RZ, RZ, RZ ;  /* 0x000000ffff0c7224 */ /* 0x000fe400078e00ff */
[----:B------:R-:W-:Y:S02]  /*1af10*/  IMAD.SHL.U32 R3, R3, 0x10, RZ ;  /* 0x0000001003037824 */ /* 0x000fe400078e00ff */
[----:B------:R-:W-:-:S07]  /*1af20*/  IMAD.MOV.U32 R2, RZ, RZ, R14 ;  /* 0x000000ffff027224 */ /* 0x000fce00078e000e */
[----:B------:R-:W-:Y:S05]  /*1af30*/  WARPSYNC.COLLECTIVE R15, `(.L_x_14422) ;  /* 0x000000000f087348 */ /* 0x000fea0003c00000 */
[----:B------:R0:W1:Y:S02]  /*1af40*/  SHFL.IDX P6, R14, R13, R12, R11 ;  /* 0x0000000c0d0e7389 */ /* 0x00006400000c000b */
[----:B01----:R-:W-:Y:S01]  /*1af50*/  ENDCOLLECTIVE ;  /* 0x000000000000791b */ /* 0x003fe20003800000 */
.L_x_14422:
        /* <DEDUP_REMOVED lines=12> */
.L_x_14423:
[----:B------:R-:W-:Y:S01]  /*1b020*/  IMAD.MOV.U32 R2, RZ, RZ, R14 ;  /* 0x000000ffff027224 */ /* 0x000fe200078e000e */
[----:B------:R-:W-:Y:S06]  /*1b030*/  BRA `(.L_x_14424) ;  /* 0xffffffb800cc7947 */ /* 0x000fec000383ffff */
.L_x_14321:
[----:B--2---:R-:W2:Y:S02]  /*1b040*/  LDL R2, [R1+0x8] ;  /* 0x0000080001027983 */ /* 0x004ea40000100800 */
[----:B--2---:R2:W3:Y:S02]  /*1b050*/  SYNCS.PHASECHK.TRANS64.TRYWAIT P0, [R0+URZ+0x13240], R2 ;  /* 0x01324002000075a7 */ /* 0x0044e4000800017f */
[----:B---3--:R-:W-:Y:S05]  /*1b060*/  @!P0 NANOSLEEP.SYNCS 0x989680 ;  /* 0x009896800000895d */ /* 0x008fea0003900000 */
[----:B------:R-:W3:Y:S02]  /*1b070*/  @!P0 SYNCS.PHASECHK.TRANS64 P0, [R0+URZ+0x13240], R2 ;  /* 0x01324002000085a7 */ /* 0x000ee4000800007f */
[----:B---3--:R-:W-:Y:S05]  /*1b080*/  @!P0 BRA `(.L_x_14321) ;  /* 0xfffffffc00ec8947 */ /* 0x008fea000383ffff */
[----:B------:R-:W-:Y:S05]  /*1b090*/  BRA `(.L_x_14425) ;  /* 0xffffffbc00287947 */ /* 0x000fea000383ffff */
.L_x_14322:
        /* <DEDUP_REMOVED lines=8> */
.L_x_14427:
[----:B------:R-:W-:Y:S05]  /*1b120*/  BSYNC B0 ;  /* 0x0000000000007941 */ /* 0x000fea0003800000 */
.L_x_14426:
        /* <DEDUP_REMOVED lines=8> */
.L_x_14428:
[----:B------:R-:W-:Y:S02]  /*1b1b0*/  IMAD.MOV.U32 R13, RZ, RZ, R6 ;  /* 0x000000ffff0d7224 */ /* 0x000fe400078e0006 */
[----:B------:R-:W-:Y:S02]  /*1b1c0*/  IMAD.MOV.U32 R12, RZ, RZ, 0x1 ;  /* 0x00000001ff0c7424 */ /* 0x000fe400078e00ff */
[----:B------:R-:W-:-:S07]  /*1b1d0*/  IMAD.MOV.U32 R2, RZ, RZ, R14 ;  /* 0x000000ffff027224 */ /* 0x000fce00078e000e */
[----:B------:R-:W-:Y:S05]  /*1b1e0*/  WARPSYNC.COLLECTIVE R15, `(.L_x_14429) ;  /* 0x000000000f087348 */ /* 0x000fea0003c00000 */
[----:B------:R0:W1:Y:S02]  /*1b1f0*/  SHFL.IDX P6, R14, R13, R12, R11 ;  /* 0x0000000c0d0e7389 */ /* 0x00006400000c000b */
[----:B01----:R-:W-:Y:S01]  /*1b200*/  ENDCOLLECTIVE ;  /* 0x000000000000791b */ /* 0x003fe20003800000 */
.L_x_14429:
        /* <DEDUP_REMOVED lines=11> */
.L_x_14430:
[----:B------:R-:W-:Y:S02]  /*1b2c0*/  IMAD.MOV.U32 R13, RZ, RZ, R6 ;  /* 0x000000ffff0d7224 */ /* 0x000fe400078e0006 */
[----:B------:R-:W-:Y:S02]  /*1b2d0*/  IMAD.MOV.U32 R12, RZ, RZ, 0x2 ;  /* 0x00000002ff0c7424 */ /* 0x000fe400078e00ff */
[----:B------:R-:W-:-:S07]  /*1b2e0*/  IMAD.MOV.U32 R2, RZ, RZ, R14 ;  /* 0x000000ffff027224 */ /* 0x000fce00078e000e */
[----:B------:R-:W-:Y:S05]  /*1b2f0*/  WARPSYNC.COLLECTIVE R15, `(.L_x_14431) ;  /* 0x000000000f087348 */ /* 0x000fea0003c00000 */
[----:B------:R0:W1:Y:S02]  /*1b300*/  SHFL.IDX P6, R14, R13, R12, R11 ;  /* 0x0000000c0d0e7389 */ /* 0x00006400000c000b */
[----:B01----:R-:W-:Y:S01]  /*1b310*/  ENDCOLLECTIVE ;  /* 0x000000000000791b */ /* 0x003fe20003800000 */
.L_x_14431:
        /* <DEDUP_REMOVED lines=11> */
.L_x_14432:
[----:B------:R-:W-:Y:S02]  /*1b3d0*/  IMAD.MOV.U32 R13, RZ, RZ, R6 ;  /* 0x000000ffff0d7224 */ /* 0x000fe400078e0006 */
[----:B------:R-:W-:Y:S02]  /*1b3e0*/  IMAD.MOV.U32 R12, RZ, RZ, 0x3 ;  /* 0x00000003ff0c7424 */ /* 0x000fe400078e00ff */
[----:B------:R-:W-:-:S07]  /*1b3f0*/  IMAD.MOV.U32 R2, RZ, RZ, R14 ;  /* 0x000000ffff027224 */ /* 0x000fce00078e000e */
[----:B------:R-:W-:Y:S05]  /*1b400*/  WARPSYNC.COLLECTIVE R15, `(.L_x_14433) ;  /* 0x000000000f087348 */ /* 0x000fea0003c00000 */
[----:B------:R0:W1:Y:S02]  /*1b410*/  SHFL.IDX P6, R14, R13, R12, R11 ;  /* 0x0000000c0d0e7389 */ /* 0x00006400000c000b */
[----:B01----:R-:W-:Y:S01]  /*1b420*/  ENDCOLLECTIVE ;  /* 0x000000000000791b */ /* 0x003fe20003800000 */
.L_x_14433:
        /* <DEDUP_REMOVED lines=11> */
.L_x_14434:
[----:B------:R-:W-:Y:S02]  /*1b4e0*/  IMAD.MOV.U32 R13, RZ, RZ, R5 ;  /* 0x000000ffff0d7224 */ /* 0x000fe400078e0005 */
[----:B------:R-:W-:Y:S02]  /*1b4f0*/  IMAD.MOV.U32 R12, RZ, RZ, RZ ;  /* 0x000000ffff0c7224 */ /* 0x000fe400078e00ff */
[----:B------:R-:W-:-:S07]  /*1b500*/  IMAD.MOV.U32 R2, RZ, RZ, R14 ;  /* 0x000000ffff027224 */ /* 0x000fce00078e000e */
[----:B------:R-:W-:Y:S05]  /*1b510*/  WARPSYNC.COLLECTIVE R15, `(.L_x_14435) ;  /* 0x000000000f087348 */ /* 0x000fea0003c00000 */
[----:B------:R0:W1:Y:S02]  /*1b520*/  SHFL.IDX P6, R14, R13, R12, R11 ;  /* 0x0000000c0d0e7389 */ /* 0x00006400000c000b */
[----:B01----:R-:W-:Y:S01]  /*1b530*/  ENDCOLLECTIVE ;  /* 0x000000000000791b */ /* 0x003fe20003800000 */
.L_x_14435:
        /* <DEDUP_REMOVED lines=11> */
.L_x_14436:
[----:B------:R-:W-:Y:S01]  /*1b5f0*/  IMAD.MOV.U32 R2, RZ, RZ, R14 ;  /* 0x000000ffff027224 */ /* 0x000fe200078e000e */
[----:B------:R-:W-:Y:S06]  /*1b600*/  BRA `(.L_x_14437) ;  /* 0xffffffb800c47947 */ /* 0x000fec000383ffff */
.L_x_14327:
[----:B-1----:R1:W3:Y:S02]  /*1b610*/  SYNCS.PHASECHK.TRANS64.TRYWAIT P2, [R2+URZ+0x13270], R0 ;  /* 0x01327000020075a7 */ /* 0x0022e4000804017f */
[----:B---3--:R-:W-:Y:S05]  /*1b620*/  @!P2 NANOSLEEP.SYNCS 0x989680 ;  /* 0x009896800000a95d */ /* 0x008fea0003900000 */
[----:B------:R-:W3:Y:S02]  /*1b630*/  @!P2 SYNCS.PHASECHK.TRANS64 P2, [R2+URZ+0x13270], R0 ;  /* 0x013270000200a5a7 */ /* 0x000ee4000804007f */
[----:B---3--:R-:W-:Y:S05]  /*1b640*/  @!P2 BRA `(.L_x_14327) ;  /* 0xfffffffc00f0a947 */ /* 0x008fea000383ffff */
[----:B------:R-:W-:Y:S05]  /*1b650*/  BRA `(.L_x_14438) ;  /* 0xffffffbc00287947 */ /* 0x000fea000383ffff */
.L_x_14329:
[----:B-1----:R1:W3:Y:S02]  /*1b660*/  SYNCS.PHASECHK.TRANS64.TRYWAIT P2, [R2+URZ+0x13260], R3 ;  /* 0x01326003020075a7 */ /* 0x0022e4000804017f */
[----:B---3--:R-:W-:Y:S05]  /*1b670*/  @!P2 NANOSLEEP.SYNCS 0x989680 ;  /* 0x009896800000a95d */ /* 0x008fea0003900000 */
[----:B------:R-:W3:Y:S02]  /*1b680*/  @!P2 SYNCS.PHASECHK.TRANS64 P2, [R2+URZ+0x13260], R3 ;  /* 0x013260030200a5a7 */ /* 0x000ee4000804007f */
[----:B---3--:R-:W-:Y:S05]  /*1b690*/  @!P2 BRA `(.L_x_14329) ;  /* 0xfffffffc00f0a947 */ /* 0x008fea000383ffff */
[----:B------:R-:W-:Y:S05]  /*1b6a0*/  BRA `(.L_x_14439) ;  /* 0xffffffbc00387947 */ /* 0x000fea000383ffff */
.L_x_14337:
[----:B-1----:R1:W2:Y:S02]  /*1b6b0*/  SYNCS.PHASECHK.TRANS64.TRYWAIT P1, [R0+URZ+0x13270], R3 ;  /* 0x01327003000075a7 */ /* 0x0022a4000802017f */
[----:B--2---:R-:W-:Y:S05]  /*1b6c0*/  @!P1 NANOSLEEP.SYNCS 0x989680 ;  /* 0x009896800000995d */ /* 0x004fea0003900000 */
[----:B------:R-:W2:Y:S02]  /*1b6d0*/  @!P1 SYNCS.PHASECHK.TRANS64 P1, [R0+URZ+0x13270], R3 ;  /* 0x01327003000095a7 */ /* 0x000ea4000802007f */
[----:B--2---:R-:W-:Y:S05]  /*1b6e0*/  @!P1 BRA `(.L_x_14337) ;  /* 0xfffffffc00f09947 */ /* 0x004fea000383ffff */
[----:B------:R-:W-:Y:S05]  /*1b6f0*/  BRA `(.L_x_14440) ;  /* 0xffffffc000cc7947 */ /* 0x000fea000383ffff */
.L_x_14339:
[----:B-1----:R1:W2:Y:S02]  /*1b700*/  SYNCS.PHASECHK.TRANS64.TRYWAIT P1, [R0+URZ+0x13260], R3 ;  /* 0x01326003000075a7 */ /* 0x0022a4000802017f */
[----:B--2---:R-:W-:Y:S05]  /*1b710*/  @!P1 NANOSLEEP.SYNCS 0x989680 ;  /* 0x009896800000995d */ /* 0x004fea0003900000 */
[----:B------:R-:W2:Y:S02]  /*1b720*/  @!P1 SYNCS.PHASECHK.TRANS64 P1, [R0+URZ+0x13260], R3 ;  /* 0x01326003000095a7 */ /* 0x000ea4000802007f */
[----:B--2---:R-:W-:Y:S05]  /*1b730*/  @!P1 BRA `(.L_x_14339) ;  /* 0xfffffffc00f09947 */ /* 0x004fea000383ffff */
[----:B------:R-:W-:Y:S05]  /*1b740*/  BRA `(.L_x_14441) ;  /* 0xffffffc000dc7947 */ /* 0x000fea000383ffff */
.L_x_14353:
[----:B-1----:R1:W2:Y:S02]  /*1b750*/  SYNCS.PHASECHK.TRANS64.TRYWAIT P0, [R5+URZ+0x13220], R0 ;  /* 0x01322000050075a7 */ /* 0x0022a4000800017f */
[----:B--2---:R-:W-:Y:S05]  /*1b760*/  @!P0 NANOSLEEP.SYNCS 0x989680 ;  /* 0x009896800000895d */ /* 0x004fea0003900000 */
[----:B------:R-:W2:Y:S02]  /*1b770*/  @!P0 SYNCS.PHASECHK.TRANS64 P0, [R5+URZ+0x13220], R0 ;  /* 0x01322000050085a7 */ /* 0x000ea4000800007f */
[----:B--2---:R-:W-:Y:S05]  /*1b780*/  @!P0 BRA `(.L_x_14353) ;  /* 0xfffffffc00f08947 */ /* 0x004fea000383ffff */
[----:B------:R-:W-:Y:S05]  /*1b790*/  BRA `(.L_x_14442) ;  /* 0xffffffd4004c7947 */ /* 0x000fea000383ffff */
.L_x_14354:
        /* <DEDUP_REMOVED lines=11> */
.L_x_14444:
[----:B------:R-:W-:Y:S05]  /*1b850*/  BSYNC B0 ;  /* 0x0000000000007941 */ /* 0x000fea0003800000 */
.L_x_14443:
[----:B------:R-:W-:Y:S05]  /*1b860*/  BRA `(.L_x_14445) ;  /* 0xffffffd400347947 */ /* 0x000fea000383ffff */
.L_x_14357:
[----:B------:R-:W-:Y:S01]  /*1b870*/  BSSY B1, `(.L_x_14446) ;  /* 0x0000006000017945 */ /* 0x000fe20003800000 */
[----:B------:R-:W-:-:S07]  /*1b880*/  IMAD.MOV.U32 R15, RZ, RZ, -0x1 ;  /* 0xffffffffff0f7424 */ /* 0x000fce00078e00ff */
[----:B01----:R-:W-:Y:S05]  /*1b890*/  WARPSYNC.COLLECTIVE R15, `(.L_x_14447) ;  /* 0x000000000f0c7348 */ /* 0x003fea0003c00000 */
[----:B------:R-:W-:Y:S02]  /*1b8a0*/  ELECT P6, UR62, PT ;  /* 0x00000000003e782f */ /* 0x000fe400038c0000 */
[----:B------:R-:W-:Y:S01]  /*1b8b0*/  MOV R14, UR62 ;  /* 0x0000003e000e7c02 */ /* 0x000fe20008000f00 */
[----:B01----:R-:W-:Y:S10]  /*1b8c0*/  ENDCOLLECTIVE ;  /* 0x000000000000791b */ /* 0x003ff40003800000 */
.L_x_14447:
[----:B------:R-:W-:Y:S05]  /*1b8d0*/  BSYNC B1 ;  /* 0x0000000000017941 */ /* 0x000fea0003800000 */
.L_x_14446:
[----:B------:R-:W-:Y:S05]  /*1b8e0*/  BRA `(.L_x_14448) ;  /* 0xffffffd4002c7947 */ /* 0x000fea000383ffff */
.L_x_14359:
[----:B-1----:R1:W2:Y:S02]  /*1b8f0*/  SYNCS.PHASECHK.TRANS64.TRYWAIT P1, [R4+URZ+0x13240], R3 ;  /* 0x01324003040075a7 */ /* 0x0022a4000802017f */
[----:B--2---:R-:W-:Y:S05]  /*1b900*/  @!P1 NANOSLEEP.SYNCS 0x989680 ;  /* 0x009896800000995d */ /* 0x004fea0003900000 */
[----:B------:R-:W2:Y:S02]  /*1b910*/  @!P1 SYNCS.PHASECHK.TRANS64 P1, [R4+URZ+0x13240], R3 ;  /* 0x01324003040095a7 */ /* 0x000ea4000802007f */
[----:B--2---:R-:W-:Y:S05]  /*1b920*/  @!P1 BRA `(.L_x_14359) ;  /* 0xfffffffc00f09947 */ /* 0x004fea000383ffff */
[----:B------:R-:W-:Y:S05]  /*1b930*/  BRA `(.L_x_14449) ;  /* 0xffffffd400547947 */ /* 0x000fea000383ffff */
.L_x_14361:
[----:B--2---:R2:W3:Y:S02]  /*1b940*/  SYNCS.PHASECHK.TRANS64.TRYWAIT P1, [R5+URZ+0x13240], R0 ;  /* 0x01324000050075a7 */ /* 0x0044e4000802017f */
[----:B---3--:R-:W-:Y:S05]  /*1b950*/  @!P1 NANOSLEEP.SYNCS 0x989680 ;  /* 0x009896800000995d */ /* 0x008fea0003900000 */
[----:B------:R-:W3:Y:S02]  /*1b960*/  @!P1 SYNCS.PHASECHK.TRANS64 P1, [R5+URZ+0x13240], R0 ;  /* 0x01324000050095a7 */ /* 0x000ee4000802007f */
[----:B---3--:R-:W-:Y:S05]  /*1b970*/  @!P1 BRA `(.L_x_14361) ;  /* 0xfffffffc00f09947 */ /* 0x008fea000383ffff */
[----:B------:R-:W-:Y:S05]  /*1b980*/  BRA `(.L_x_14450) ;  /* 0xffffffd400647947 */ /* 0x000fea000383ffff */
.L_x_14363:
[----:B---3--:R3:W4:Y:S02]  /*1b990*/  SYNCS.PHASECHK.TRANS64.TRYWAIT P1, [R4+URZ+0x13260], R3 ;  /* 0x01326003040075a7 */ /* 0x008724000802017f */
[----:B----4-:R-:W-:Y:S05]  /*1b9a0*/  @!P1 NANOSLEEP.SYNCS 0x989680 ;  /* 0x009896800000995d */ /* 0x010fea0003900000 */
[----:B------:R-:W4:Y:S02]  /*1b9b0*/  @!P1 SYNCS.PHASECHK.TRANS64 P1, [R4+URZ+0x13260], R3 ;  /* 0x01326003040095a7 */ /* 0x000f24000802007f */
[----:B----4-:R-:W-:Y:S05]  /*1b9c0*/  @!P1 BRA `(.L_x_14363) ;  /* 0xfffffffc00f09947 */ /* 0x010fea000383ffff */
[----:B------:R-:W-:Y:S05]  /*1b9d0*/  BRA `(.L_x_14451) ;  /* 0xffffffd400607947 */ /* 0x000fea000383ffff */
.L_x_14365:
[----:B----4-:R4:W0:Y:S02]  /*1b9e0*/  SYNCS.PHASECHK.TRANS64.TRYWAIT P1, [R5+URZ+0x13260], R0 ;  /* 0x01326000050075a7 */ /* 0x010824000802017f */
[----:B0-----:R-:W-:Y:S05]  /*1b9f0*/  @!P1 NANOSLEEP.SYNCS 0x989680 ;  /* 0x009896800000995d */ /* 0x001fea0003900000 */
[----:B------:R-:W0:Y:S02]  /*1ba00*/  @!P1 SYNCS.PHASECHK.TRANS64 P1, [R5+URZ+0x13260], R0 ;  /* 0x01326000050095a7 */ /* 0x000e24000802007f */
[----:B0-----:R-:W-:Y:S05]  /*1ba10*/  @!P1 BRA `(.L_x_14365) ;  /* 0xfffffffc00f09947 */ /* 0x001fea000383ffff */
[----:B------:R-:W-:Y:S05]  /*1ba20*/  BRA `(.L_x_14452) ;  /* 0xffffffd4005c7947 */ /* 0x000fea000383ffff */
.L_x_14367:
[----:B------:R0:W0:Y:S02]  /*1ba30*/  SYNCS.PHASECHK.TRANS64.TRYWAIT P1, [R4+URZ+0x13280], R3 ;  /* 0x01328003040075a7 */ /* 0x000024000802017f */
[----:B0-----:R-:W-:Y:S05]  /*1ba40*/  @!P1 NANOSLEEP.SYNCS 0x989680 ;  /* 0x009896800000995d */ /* 0x001fea0003900000 */
[----:B------:R-:W0:Y:S02]  /*1ba50*/  @!P1 SYNCS.PHASECHK.TRANS64 P1, [R4+URZ+0x13280], R3 ;  /* 0x01328003040095a7 */ /* 0x000e24000802007f */
[----:B0-----:R-:W-:Y:S05]  /*1ba60*/  @!P1 BRA `(.L_x_14367) ;  /* 0xfffffffc00f09947 */ /* 0x001fea000383ffff */
[----:B------:R-:W-:Y:S05]  /*1ba70*/  BRA `(.L_x_14453) ;  /* 0xffffffd400587947 */ /* 0x000fea000383ffff */
.L_x_14454:
        /* <DEDUP_REMOVED lines=16> */
.L_x_15865:


//--------------------- .text._ZN7cutlass13device_kernelIN5flash11enable_sm90INS1_16FlashAttnFwdSm90INS1_25CollectiveMainloopFwdSm90ILi2EN4cute5tupleIJNS5_1CILi1EEES8_S8_EEENS6_IJNS7_ILi192EEENS7_ILi160EEENS7_ILi64EEEEEELi64ENS_12float_e4m3_tEfNS_4arch4Sm90ELb0ELb1ELb0ELb1ELb1ELb1ELb0ELb1ELb1ELb1ELb0ELb0EEENS1_21CollectiveEpilogueFwdINS6_IJSA_SC_SB_EEES9_NS_10bfloat16_tESG_Li384ELb1ELb1ELb0ELb1EEENS1_36VarlenDynamicPersistentTileSchedulerILi192ELi160ELi384ELi128ELb0ELb1ELb1ELb1ELb0ELb1EEEEEEEEEvNT_6ParamsE --------------------------
	.section	.text._ZN7cutlass13device_kernelIN5flash11enable_sm90INS1_16FlashAttnFwdSm90INS1_25CollectiveMainloopFwdSm90ILi2EN4cute5tupleIJNS5_1CILi1EEES8_S8_EEENS6_IJNS7_ILi192EEENS7_ILi160EEENS7_ILi64EEEEEELi64ENS_12float_e4m3_tEfNS_4arch4Sm90ELb0ELb1ELb0ELb1ELb1ELb1ELb0ELb1ELb1ELb1ELb0ELb0EEENS1_21CollectiveEpilogueFwdINS6_IJSA_SC_SB_EEES9_NS_10bfloat16_tESG_Li384ELb1ELb1ELb0ELb1EEENS1_36VarlenDynamicPersistentTileSchedulerILi192ELi160ELi384ELi128ELb0ELb1ELb1ELb1ELb0ELb1EEEEEEEEEvNT_6ParamsE,"ax",@progbits
	.align	128
.text._ZN7cutlass13device_kernelIN5flash11enable_sm90INS1_16FlashAttnFwdSm90INS1_25CollectiveMainloopFwdSm90ILi2EN4cute5tupleIJNS5_1CILi1EEES8_S8_EEENS6_IJNS7_ILi192EEENS7_ILi160EEENS7_ILi64EEEEEELi64ENS_12float_e4m3_tEfNS_4arch4Sm90ELb0ELb1ELb0ELb1ELb1ELb1ELb0ELb1ELb1ELb1ELb0ELb0EEENS1_21CollectiveEpilogueFwdINS6_IJSA_SC_SB_EEES9_NS_10bfloat16_tESG_Li384ELb1ELb1ELb0ELb1EEENS1_36VarlenDynamicPersistentTileSchedulerILi192ELi160ELi384ELi128ELb0ELb1ELb1ELb1ELb0ELb1EEEEEEEEEvNT_6ParamsE:
        .type           _ZN7cutlass13device_kernelIN5flash11enable_sm90INS1_16FlashAttnFwdSm90INS1_25CollectiveMainloopFwdSm90ILi2EN4cute5tupleIJNS5_1CILi1EEES8_S8_EEENS6_IJNS7_ILi192EEENS7_ILi160EEENS7_ILi64EEEEEELi64ENS_12float_e4m3_tEfNS_4arch4Sm90ELb0ELb1ELb0ELb1ELb1ELb1ELb0ELb1ELb1ELb1ELb0ELb0EEENS1_21CollectiveEpilogueFwdINS6_IJSA_SC_SB_EEES9_NS_10bfloat16_tESG_Li384ELb1ELb1ELb0ELb1EEENS1_36VarlenDynamicPersistentTileSchedulerILi192ELi160ELi384ELi128ELb0ELb1ELb1ELb1ELb0ELb1EEEEEEEEEvNT_6ParamsE,@function
        .size           _ZN7cutlass13device_kernelIN5flash11enable_sm90INS1_16FlashAttnFwdSm90INS1_25CollectiveMainloopFwdSm90ILi2EN4cute5tupleIJNS5_1CILi1EEES8_S8_EEENS6_IJNS7_ILi192EEENS7_ILi160EEENS7_ILi64EEEEEELi64ENS_12float_e4m3_tEfNS_4arch4Sm90ELb0ELb1ELb0ELb1ELb1ELb1ELb0ELb1ELb1ELb1ELb0ELb0EEENS1_21CollectiveEpilogueFwdINS6_IJSA_SC_SB_EEES9_NS_10bfloat16_tESG_Li384ELb1ELb1ELb0ELb1EEENS1_36VarlenDynamicPersistentTileSchedulerILi192ELi160ELi384ELi128ELb0ELb1ELb1ELb1ELb0ELb1EEEEEEEEEvNT_6ParamsE,(.L_x_15866 - _ZN7cutlass13device_kernelIN5flash11enable_sm90INS1_16FlashAttnFwdSm90INS1_25CollectiveMainloopFwdSm90ILi2EN4cute5tupleIJNS5_1CILi1EEES8_S8_EEENS6_IJNS7_ILi192EEENS7_ILi160EEENS7_ILi64EEEEEELi64ENS_12float_e4m3_tEfNS_4arch4Sm90ELb0ELb1ELb0ELb1ELb1ELb1ELb0ELb1ELb1ELb1ELb0ELb0EEENS1_21CollectiveEpilogueFwdINS6_IJSA_SC_SB_EEES9_NS_10bfloat16_tESG_Li384ELb1ELb1ELb0ELb1EEENS1_36VarlenDynamicPersistentTileSchedulerILi192ELi160ELi384ELi128ELb0ELb1ELb1ELb1ELb0ELb1EEEEEEEEEvNT_6ParamsE)
        .other          _ZN7cutlass13device_kernelIN5flash11enable_sm90INS1_16FlashAttnFwdSm90INS1_25CollectiveMainloopFwdSm90ILi2EN4cute5tupleIJNS5_1CILi1EEES8_S8_EEENS6_IJNS7_ILi192EEENS7_ILi160EEENS7_ILi64EEEEEELi64ENS_12float_e4m3_tEfNS_4arch4Sm90ELb0ELb1ELb0ELb1ELb1ELb1ELb0ELb1ELb1ELb1ELb0ELb0EEENS1_21CollectiveEpilogueFwdINS6_IJSA_SC_SB_EEES9_NS_10bfloat16_tESG_Li384ELb1ELb1ELb0ELb1EEENS1_36VarlenDynamicPersistentTileSchedulerILi192ELi160ELi384ELi128ELb0ELb1ELb1ELb1ELb0ELb1EEEEEEEEEvNT_6ParamsE,@"STO_CUDA_ENTRY STV_DEFAULT"
_ZN7cutlass13device_kernelIN5flash11enable_sm90INS1_16FlashAttnFwdSm90INS1_25CollectiveMainloopFwdSm90ILi2EN4cute5tupleIJNS5_1CILi1EEES8_S8_EEENS6_IJNS7_ILi192EEENS7_ILi160EEENS7_ILi64EEEEEELi64ENS_12float_e4m3_tEfNS_4arch4Sm90ELb0ELb1ELb0ELb1ELb1ELb1ELb0ELb1ELb1ELb1ELb0ELb0EEENS1_21CollectiveEpilogueFwdINS6_IJSA_SC_SB_EEES9_NS_10bfloat16_tESG_Li384ELb1ELb1ELb0ELb1EEENS1_36VarlenDynamicPersistentTileSchedulerILi192ELi160ELi384ELi128ELb0ELb1ELb1ELb1ELb0ELb1EEEEEEEEEvNT_6ParamsE:
        /* <DEDUP_REMOVED lines=17> */
.L_x_14456:
[----:B------:R-:W-:Y:S05]  /*0110*/  BSYNC B0 ;  /* 0x0000000000007941 */ /* 0x000fea0003800000 */
.L_x_14455:
[----:B------:R-:W-:Y:S01]  /*0120*/  VOTEU.ANY UP0, P0 ;  /* 0x00000000003f7886 */ /* 0x000fe20000000100 */
[----:B------:R-:W0:Y:S01]  /*0130*/  SHFL.IDX PT, R2, R0, RZ, 0x1f ;  /* 0x00001fff00027589 */ /* 0x000e2200000e0000 */
[----:B------:R-:W-:Y:S01]  /*0140*/  UMOV UR4, 0x80 ;  /* 0x0000008000047882 */ /* 0x000fe20000000000 */
[----:B------:R-:W-:Y:S01]  /*0150*/  UMOV UR7, 0x180 ;  /* 0x0000018000077882 */ /* 0x000fe20000000000 */
[----:B------:R-:W-:Y:S01]  /*0160*/  VOTEU.ANY UP1, P0 ;  /* 0x00000000003f7886 */ /* 0x000fe20000020100 */
[----:B------:R-:W1:Y:S01]  /*0170*/  @UP0 S2UR UR8, SR_CgaCtaId ;  /* 0x00000000000809c3 */ /* 0x000e620000008800 */
[----:B------:R-:W-:Y:S01]  /*0180*/  @UP0 UMOV UR6, 0x400 ;  /* 0x0000040000060882 */ /* 0x000fe20000000000 */
[----:B------:R-:W-:-:S04]  /*0190*/  @UP0 UIADD3 UR4, -UR4, 0x100000, URZ ;  /* 0x0010000004040890 */ /* 0x000fc8000fffe13f */
[----:B------:R-:W-:Y:S02]  /*01a0*/  @UP0 USHF.L.U32 UR5, UR4, 0xb, URZ ;  /* 0x0000000b04050899 */ /* 0x000fe4000800063f */
[----:B------:R-:W-:Y:S01]  /*01b0*/  @UP0 USHF.L.U32 UR4, UR4, 0x1, URZ ;  /* 0x0000000104040899 */ /* 0x000fe2000800063f */
[----:B0-----:R-:W-:Y:S02]  /*01c0*/  ISETP.NE.AND P1, PT, R2, RZ, PT ;  /* 0x000000ff0200720c */ /* 0x001fe40003f25270 */
[----:B------:R-:W-:Y:S01]  /*01d0*/  SHF.R.U32.HI R2, RZ, 0x7, R3 ;  /* 0x00000007ff027819 */ /* 0x000fe20000011603 */
[----:B-1----:R-:W-:Y:S02]  /*01e0*/  @UP0 ULEA UR8, UR8, UR6, 0x18 ;  /* 0x0000000608080291 */ /* 0x002fe4000f8ec03f */
[----:B------:R-:W-:-:S04]  /*01f0*/  @UP0 UIADD3 UR6, -UR7, 0x100000, URZ ;  /* 0x0010000007060890 */ /* 0x000fc8000fffe13f */
[----:B------:R-:W-:Y:S02]  /*0200*/  @UP0 USHF.L.U32 UR7, UR6, 0xb, URZ ;  /* 0x0000000b06070899 */ /* 0x000fe4000800063f */
[----:B------:R-:W-:Y:S01]  /*0210*/  @UP0 USHF.L.U32 UR6, UR6, 0x1, URZ ;  /* 0x0000000106060899 */ /* 0x000fe2000800063f */
[----:B------:R-:W-:Y:S01]  /*0220*/  VOTEU.ANY UP0, P0 ;  /* 0x00000000003f7886 */ /* 0x000fe20000000100 */
[----:B------:R-:W0:Y:S04]  /*0230*/  SHFL.IDX PT, R2, R2, RZ, 0x1f ;  /* 0x00001fff02027589 */ /* 0x000e2800000e0000 */
[----:B------:R-:W1:Y:S02]  /*0240*/  FENCE.VIEW.ASYNC.S ;  /* 0x00000000000073c6 */ /* 0x000e640000000000 */
[----:B-1----:R1:W2:Y:S04]  /*0250*/  @UP0 SYNCS.EXCH.64 URZ, [UR8+0x13200], UR4 ;  /* 0x01320004083f05b2 */ /* 0x0022a80008000100 */
[----:B------:R1:W3:Y:S01]  /*0260*/  @UP1 SYNCS.EXCH.64 URZ, [UR8+0x13220], UR6 ;  /* 0x01322006083f15b2 */ /* 0x0002e20008000100 */
        /* <DEDUP_REMOVED lines=14> */
[----:B-1----:R4:W1:Y:S08]  /*0350*/  SYNCS.EXCH.64 URZ, [UR8+0x13230], UR4 ;  /* 0x01323004083f75b2 */ /* 0x0028700008000100 */
[----:B------:R4:W0:Y:S01]  /*0360*/  SYNCS.EXCH.64 URZ, [UR8+0x13240], UR6 ;  /* 0x01324006083f75b2 */ /* 0x0008220008000100 */
[----:B------:R4:W0:Y:S01]  /*0370*/  SYNCS.EXCH.64 URZ, [UR8+0x13238], UR4 ;  /* 0x01323804083f75b2 */ /* 0x0008220008000100 */
[----:B------:R4:W0:Y:S02]  /*0380*/  SYNCS.EXCH.64 URZ, [UR8+0x13248], UR6 ;  /* 0x01324806083f75b2 */ /* 0x0008240008000100 */
[----:B----4-:R-:W-:Y:S01]  /*0390*/  NOP ;  /* 0x0000000000007918 */ /* 0x010fe20000000000 */
.L_x_14457:
[----:B------:R-:W4:Y:S01]  /*03a0*/  SHFL.IDX PT, R3, R0, RZ, 0x1f ;  /* 0x00001fff00037589 */ /* 0x000f2200000e0000 */
[----:B------:R-:W-:Y:S01]  /*03b0*/  NOP ;  /* 0x0000000000007918 */ /* 0x000fe20000000000 */
[----:B----4-:R-:W-:-:S13]  /*03c0*/  ISETP.NE.AND P0, PT, R3, RZ, PT ;  /* 0x000000ff0300720c */ /* 0x010fda0003f05270 */
        /* <DEDUP_REMOVED lines=19> */
.L_x_14458:
[----:B------:R-:W4:Y:S01]  /*0500*/  SHFL.IDX PT, R3, R0, RZ, 0x1f ;  /* 0x00001fff00037589 */ /* 0x000f2200000e0000 */
[----:B------:R-:W-:Y:S01]  /*0510*/  NOP ;  /* 0x0000000000007918 */ /* 0x000fe20000000000 */
[----:B----4-:R-:W-:-:S13]  /*0520*/  ISETP.NE.AND P0, PT, R3, RZ, PT ;  /* 0x000000ff0300720c */ /* 0x010fda0003f05270 */
        /* <DEDUP_REMOVED lines=10> */
[----:B-1----:R4:W1:Y:S01]  /*05d0*/  SYNCS.EXCH.64 URZ, [UR6+0x13270], UR4 ;  /* 0x01327004063f75b2 */ /* 0x0028620008000100 */
[----:B------:R4:W0:Y:S01]  /*05e0*/  SYNCS.EXCH.64 URZ, [UR6+0x13280], UR4 ;  /* 0x01328004063f75b2 */ /* 0x0008220008000100 */
[----:B------:R4:W0:Y:S01]  /*05f0*/  SYNCS.EXCH.64 URZ, [UR6+0x13278], UR4 ;  /* 0x01327804063f75b2 */ /* 0x0008220008000100 */
[----:B------:R4:W0:Y:S02]  /*0600*/  SYNCS.EXCH.64 URZ, [UR6+0x13288], UR4 ;  /* 0x01328804063f75b2 */ /* 0x0008240008000100 */
[----:B----4-:R-:W-:Y:S01]  /*0610*/  NOP ;  /* 0x0000000000007918 */ /* 0x010fe20000000000 */
.L_x_14459:
        /* <DEDUP_REMOVED lines=22> */
.L_x_14460:
[----:B------:R-:W4:Y:S01]  /*0780*/  SHFL.IDX PT, R4, R0, RZ, 0x1f ;  /* 0x00001fff00047589 */ /* 0x000f2200000e0000 */
[----:B------:R-:W-:Y:S01]  /*0790*/  NOP ;  /* 0x0000000000007918 */ /* 0x000fe20000000000 */
[----:B------:R-:W0:Y:S01]  /*07a0*/  S2R R3, SR_CgaCtaId ;  /* 0x0000000000037919 */ /* 0x000e220000008800 */
[----:B----4-:R-:W-:-:S13]  /*07b0*/  ISETP.NE.AND P0, PT, R4, RZ, PT ;  /* 0x000000ff0400720c */ /* 0x010fda0003f05270 */
        /* <DEDUP_REMOVED lines=15> */
[----:B------:R0:W1:Y:S01]  /*08b0*/  SYNCS.EXCH.64 URZ, [UR8+0x132c0], UR6 ;  /* 0x0132c006083f75b2 */ /* 0x0000620008000100 */
[----:B------:R0:W0:Y:S01]  /*08c0*/  SYNCS.EXCH.64 URZ, [UR8+0x132b8], UR4 ;  /* 0x0132b804083f75b2 */ /* 0x0000220008000100 */
[----:B------:R0:W0:Y:S01]  /*08d0*/  SYNCS.EXCH.64 URZ, [UR8+0x132c8], UR6 ;  /* 0x0132c806083f75b2 */ /* 0x0000220008000100 */
[----:B------:R-:W-:Y:S01]  /*08e0*/  NOP ;  /* 0x0000000000007918 */ /* 0x000fe20000000000 */
.L_x_14461:
[----:B------:R-:W-:Y:S01]  /*08f0*/  ISETP.NE.AND P0, PT, R2, RZ, PT ;  /* 0x000000ff0200720c */ /* 0x000fe20003f05270 */
[----:B------:R-:W-:Y:S01]  /*0900*/  IMAD.MOV.U32 R2, RZ, RZ, 0x1 ;  /* 0x00000001ff027424 */ /* 0x000fe200078e00ff */
[----:B------:R-:W-:Y:S01]  /*0910*/  NOP ;  /* 0x0000000000007918 */ /* 0x000fe20000000000 */
[----:B------:R-:W-:Y:S01]  /*0920*/  ULDC.64 UR40, c[0x0][0x208] ;  /* 0x0000820000287ab9 */ /* 0x000fe20000000a00 */
[----:B------:R-:W-:Y:S02]  /*0930*/  BSSY B8, `(.L_x_14462) ;  /* 0x0002186000087945 */ /* 0x000fe40003800000 */
[----:B------:R-:W-:-:S05]  /*0940*/  SEL R2, R2, 0x2, !P0 ;  /* 0x0000000202027807 */ /* 0x000fca0004000000 */
[----:B------:R0:W-:Y:S02]  /*0950*/  STL [R1+0x40], R2 ;  /* 0x0000400201007387 */ /* 0x0001e40000100800 */
[----:B01234-:R-:W-:Y:S06]  /*0960*/  BAR.SYNC.DEFER_BLOCKING 0x0 ;  /* 0x0000000000007b1d */ /* 0x01ffec0000010000 */
[----:B------:R-:W-:Y:S05]  /*0970*/  @!P0 BRA `(.L_x_14463) ;  /* 0x00000198001c8947 */ /* 0x000fea0003800000 */
.L_x_14464:
        /* <DEDUP_REMOVED lines=16> */
[----:B------:R-:W2:Y:S01]  /*0a80*/  LDL.LU R20, [R1+0x40] ;  /* 0x0000400001147983 */ /* 0x000ea20000300800 */
[----:B------:R-:W0:Y:S02]  /*0a90*/  S2R R0, SR_TID.X ;  /* 0x0000000000007919 */ /* 0x000e240000002100 */
[----:B0-----:R-:W-:-:S05]  /*0aa0*/  VIADD R0, R0, 0xffffff80 ;  /* 0xffffff8000007836 */ /* 0x001fca0000000000 */
[----:B------:R-:W-:-:S04]  /*0ab0*/  SHF.R.S32.HI R3, RZ, 0x1f, R0 ;  /* 0x0000001fff037819 */ /* 0x000fc80000011400 */
[CC--:B------:R-:W-:Y:S02]  /*0ac0*/  LEA.HI R2, R3.reuse, R0.reuse, RZ, 0x7 ;  /* 0x0000000003027211 */ /* 0x0c0fe400078f38ff */
[-C--:B------:R-:W-:Y:S02]  /*0ad0*/  LEA.HI R4, R0, R0.reuse, RZ, 0x1 ;  /* 0x0000000000047211 */ /* 0x080fe400078f08ff */
[----:B------:R-:W-:Y:S02]  /*0ae0*/  LOP3.LUT R9, R2, 0xffffff80, RZ, 0xc0, !PT ;  /* 0xffffff8002097812 */ /* 0x000fe400078ec0ff */
[----:B------:R-:W-:Y:S02]  /*0af0*/  LEA.HI R6, R3, R0, RZ, 0x2 ;  /* 0x0000000003067211 */ /* 0x000fe400078f10ff */
[----:B------:R-:W-:Y:S01]  /*0b00*/  LOP3.LUT R5, R4, 0xfffffffe, RZ, 0xc0, !PT ;  /* 0xfffffffe04057812 */ /* 0x000fe200078ec0ff */
[----:B------:R-:W-:Y:S01]  /*0b10*/  IMAD.IADD R9, R0, 0x1, -R9 ;  /* 0x0000000100097824 */ /* 0x000fe200078e0a09 */
[----:B------:R-:W-:-:S02]  /*0b20*/  LOP3.LUT R11, R6, 0xfffffffc, RZ, 0xc0, !PT ;  /* 0xfffffffc060b7812 */ /* 0x000fc400078ec0ff */
[----:B------:R-:W-:Y:S01]  /*0b30*/  LEA.HI R7, R3, R0, RZ, 0x4 ;  /* 0x0000000003077211 */ /* 0x000fe200078f20ff */
[C---:B------:R-:W-:Y:S01]  /*0b40*/  IMAD.IADD R5, R0.reuse, 0x1, -R5 ;  /* 0x0000000100057824 */ /* 0x040fe200078e0a05 */
[----:B------:R-:W-:Y:S01]  /*0b50*/  SHF.R.S32.HI R8, RZ, 0x1f, R9 ;  /* 0x0000001fff087819 */ /* 0x000fe20000011409 */
[----:B------:R-:W-:Y:S01]  /*0b60*/  IMAD.IADD R16, R0, 0x1, -R11 ;  /* 0x0000000100107824 */ /* 0x000fe200078e0a0b */
[--C-:B------:R-:W-:Y:S02]  /*0b70*/  SHF.R.S32.HI R0, RZ, 0x2, R6.reuse ;  /* 0x00000002ff007819 */ /* 0x100fe40000011406 */
[----:B------:R-:W-:Y:S02]  /*0b80*/  SHF.R.S32.HI R3, RZ, 0x1f, R6 ;  /* 0x0000001fff037819 */ /* 0x000fe40000011406 */
[----:B------:R-:W-:Y:S02]  /*0b90*/  LEA.HI R10, R8, R9, RZ, 0x2 ;  /* 0x00000009080a7211 */ /* 0x000fe400078f10ff */
[----:B------:R-:W-:-:S02]  /*0ba0*/  LEA.HI R3, R3, R0, RZ, 0x2 ;  /* 0x0000000003037211 */ /* 0x000fc400078f10ff */
[----:B------:R-:W-:Y:S02]  /*0bb0*/  SHF.R.S32.HI R18, RZ, 0x1, R4 ;  /* 0x00000001ff127819 */ /* 0x000fe40000011404 */
[--C-:B------:R-:W-:Y:S02]  /*0bc0*/  SHF.R.S32.HI R12, RZ, 0x2, R10.reuse ;  /* 0x00000002ff0c7819 */ /* 0x100fe4000001140a */
[----:B------:R-:W-:Y:S02]  /*0bd0*/  SHF.R.S32.HI R17, RZ, 0x1f, R10 ;  /* 0x0000001fff117819 */ /* 0x000fe4000001140a */
[----:B------:R-:W-:Y:S02]  /*0be0*/  LOP3.LUT R3, R3, 0xfffffffc, RZ, 0xc0, !PT ;  /* 0xfffffffc03037812 */ /* 0x000fe400078ec0ff */
[----:B------:R-:W-:Y:S02]  /*0bf0*/  SHF.R.S32.HI R2, RZ, 0x7, R2 ;  /* 0x00000007ff027819 */ /* 0x000fe40000011402 */
[----:B------:R-:W-:-:S02]  /*0c00*/  LEA.HI R4, R4, R18, RZ, 0x1 ;  /* 0x0000001204047211 */ /* 0x000fc400078f08ff */
[----:B------:R-:W-:Y:S01]  /*0c10*/  LEA.HI R17, R17, R12, RZ, 0x3 ;  /* 0x0000000c11117211 */ /* 0x000fe200078f18ff */
[----:B------:R-:W-:Y:S01]  /*0c20*/  IMAD.IADD R3, R0, 0x1, -R3 ;  /* 0x0000000100037824 */ /* 0x000fe200078e0a03 */
[----:B------:R-:W-:Y:S01]  /*0c30*/  LOP3.LUT R4, R4, 0x3fffffe, RZ, 0xc0, !PT ;  /* 0x03fffffe04047812 */ /* 0x000fe200078ec0ff */
[----:B------:R-:W-:Y:S01]  /*0c40*/  IMAD.HI R6, R2, 0x55555556, RZ ;  /* 0x5555555602067827 */ /* 0x000fe200078e02ff */
[----:B------:R-:W-:Y:S02]  /*0c50*/  LOP3.LUT R17, R17, 0xfffffff8, RZ, 0xc0, !PT ;  /* 0xfffffff811117812 */ /* 0x000fe400078ec0ff */
[----:B------:R-:W-:Y:S01]  /*0c60*/  LEA.HI R8, R8, R9, RZ, 0x5 ;  /* 0x0000000908087211 */ /* 0x000fe200078f28ff */
[----:B------:R-:W-:Y:S01]  /*0c70*/  IMAD.SHL.U32 R3, R3, 0x80, RZ ;  /* 0x0000008003037824 */ /* 0x000fe200078e00ff */
[----:B------:R-:W-:Y:S01]  /*0c80*/  SHF.R.S32.HI R7, RZ, 0x4, R7 ;  /* 0x00000004ff077819 */ /* 0x000fe20000011407 */
[----:B------:R-:W-:Y:S01]  /*0c90*/  IMAD.IADD R4, R18, 0x1, -R4 ;  /* 0x0000000112047824 */ /* 0x000fe200078e0a04 */
[----:B------:R-:W-:Y:S01]  /*0ca0*/  LEA.HI R11, R6, R6, RZ, 0x1 ;  /* 0x00000006060b7211 */ /* 0x000fe200078f08ff */
[----:B------:R-:W-:Y:S01]  /*0cb0*/  IMAD.IADD R17, R12, 0x1, -R17 ;  /* 0x000000010c117824 */ /* 0x000fe200078e0a11 */
[----:B------:R-:W-:-:S02]  /*0cc0*/  LEA.HI R0, R16, R16, RZ, 0x1 ;  /* 0x0000001010007211 */ /* 0x000fc400078f08ff */
[----:B------:R-:W-:Y:S01]  /*0cd0*/  SHF.R.S32.HI R8, RZ, 0x5, R8 ;  /* 0x00000005ff087819 */ /* 0x000fe20000011408 */
[----:B------:R-:W-:Y:S01]  /*0ce0*/  IMAD.SHL.U32 R18, R5, 0x10, RZ ;  /* 0x0000001005127824 */ /* 0x000fe200078e00ff */
[----:B------:R-:W-:Y:S01]  /*0cf0*/  LOP3.LUT R6, R3, 0x180, RZ, 0xc0, !PT ;  /* 0x0000018003067812 */ /* 0x000fe200078ec0ff */
[----:B------:R-:W-:Y:S01]  /*0d00*/  IMAD R4, R7, 0x8, R4 ;  /* 0x0000000807047824 */ /* 0x000fe200078e0204 */
[----:B------:R-:W-:Y:S01]  /*0d10*/  LOP3.LUT R7, R0, 0x1ffffffe, RZ, 0xc0, !PT ;  /* 0x1ffffffe00077812 */ /* 0x000fe200078ec0ff */
[----:B------:R-:W-:Y:S01]  /*0d20*/  IMAD R11, R11, -0x3, R2 ;  /* 0xfffffffd0b0b7824 */ /* 0x000fe200078e0202 */
[----:B------:R-:W-:Y:S01]  /*0d30*/  LOP3.LUT R10, R10, 0x7ffffffc, RZ, 0xc0, !PT ;  /* 0x7ffffffc0a0a7812 */ /* 0x000fe200078ec0ff */
[----:B------:R-:W-:Y:S01]  /*0d40*/  IMAD R8, R8, 0x10, R17 ;  /* 0x0000001008087824 */ /* 0x000fe200078e0211 */
[----:B------:R-:W-:Y:S02]  /*0d50*/  LOP3.LUT R0, R6, 0x10, R18, 0xf8, !PT ;  /* 0x0000001006007812 */ /* 0x000fe400078ef812 */
[----:B------:R-:W-:Y:S01]  /*0d60*/  SHF.R.U32.HI R3, RZ, 0x3, R6 ;  /* 0x00000003ff037819 */ /* 0x000fe20000011606 */
[----:B------:R-:W-:Y:S01]  /*0d70*/  IMAD.IADD R7, R16, 0x1, -R7 ;  /* 0x0000000110077824 */ /* 0x000fe200078e0a07 */
[----:B------:R-:W-:Y:S01]  /*0d80*/  LOP3.LUT R2, R6, 0x30, R18, 0xf8, !PT ;  /* 0x0000003006027812 */ /* 0x000fe200078ef812 */
[----:B------:R-:W-:Y:S01]  /*0d90*/  IMAD R8, R11, 0x40, R8 ;  /* 0x000000400b087824 */ /* 0x000fe200078e0208 */
[-C--:B------:R-:W-:Y:S01]  /*0da0*/  LOP3.LUT R0, R0, R3.reuse, RZ, 0x3c, !PT ;  /* 0x0000000300007212 */ /* 0x080fe200078e3cff */
[----:B------:R-:W-:Y:S01]  /*0db0*/  IMAD.IADD R5, R9, 0x1, -R10 ;  /* 0x0000000109057824 */ /* 0x000fe200078e0a0a */
[----:B------:R-:W-:Y:S01]  /*0dc0*/  LOP3.LUT R3, R2, R3, RZ, 0x3c, !PT ;  /* 0x0000000302037212 */ /* 0x000fe200078e3cff */
[----:B------:R-:W-:Y:S01]  /*0dd0*/  IMAD R2, R7, 0x8, R8 ;  /* 0x0000000807027824 */ /* 0x000fe200078e0208 */
[----:B------:R-:W-:Y:S04]  /*0de0*/  STL [R1+0x44], R6 ;  /* 0x0000440601007387 */ /* 0x000fe80000100800 */
[----:B------:R0:W-:Y:S04]  /*0df0*/  STL [R1+0x38], R5 ;  /* 0x0000380501007387 */ /* 0x0001e80000100800 */
[----:B------:R-:W-:Y:S04]  /*0e00*/  STL [R1+0x4], R13 ;  /* 0x0000040d01007387 */ /* 0x000fe80000100800 */
[----:B------:R2:W-:Y:S01]  /*0e10*/  STL [R1+0x3c], R2 ;  /* 0x00003c0201007387 */ /* 0x0005e20000100800 */
[----:B0-----:R-:W-:-:S03]  /*0e20*/  VIADD R5, R18, 0x20 ;  /* 0x0000002012057836 */ /* 0x001fc60000000000 */
[----:B------:R-:W-:Y:S04]  /*0e30*/  STL [R1+0x8], R14 ;  /* 0x0000080e01007387 */ /* 0x000fe80000100800 */
[----:B------:R-:W-:Y:S04]  /*0e40*/  STL [R1+0xc], R15 ;  /* 0x00000c0f01007387 */ /* 0x000fe80000100800 */
[----:B------:R-:W-:Y:S01]  /*0e50*/  STL [R1+0x54], RZ ;  /* 0x000054ff01007387 */ /* 0x000fe20000100800 */
[----:B------:R-:W-:Y:S01]  /*0e60*/  CS2R R156, SRZ ;  /* 0x00000000009c7805 */ /* 0x000fe2000001ff00 */
[----:B------:R-:W-:Y:S01]  /*0e70*/  IMAD.MOV.U32 R23, RZ, RZ, RZ ;  /* 0x000000ffff177224 */ /* 0x000fe200078e00ff */
[----:B------:R-:W-:-:S02]  /*0e80*/  SHF.R.S32.HI R19, RZ, 0x1f, R18 ;  /* 0x0000001fff137819 */ /* 0x000fc40000011412 */
[----:B--2---:R-:W-:-:S05]  /*0e90*/  LOP3.LUT R2, R20, 0x1, RZ, 0xfc, !PT ;  /* 0x0000000114027812 */ /* 0x004fca00078efcff */
[----:B------:R0:W-:Y:S04]  /*0ea0*/  STL [R1+0x18], R2 ;  /* 0x0000180201007387 */ /* 0x0001e80000100800 */
[----:B------:R-:W-:Y:S01]  /*0eb0*/  STL [R1+0x24], RZ ;  /* 0x000024ff01007387 */ /* 0x000fe20000100800 */
[----:B0-----:R-:W-:-:S03]  /*0ec0*/  IMAD.SHL.U32 R2, R4, 0x40, RZ ;  /* 0x0000004004027824 */ /* 0x001fc600078e00ff */
[----:B------:R0:W-:Y:S01]  /*0ed0*/  STL [R1+0x20], R5 ;  /* 0x0000200501007387 */ /* 0x0001e20000100800 */
[----:B------:R-:W-:Y:S01]  /*0ee0*/  IMAD.IADD R4, R2, 0x1, R0 ;  /* 0x0000000102047824 */ /* 0x000fe200078e0200 */
[----:B------:R-:W-:Y:S02]  /*0ef0*/  IADD3 R0, R22, R2, R3 ;  /* 0x0000000216007210 */ /* 0x000fe40007ffe003 */
[----:B------:R1:W-:Y:S01]  /*0f00*/  STL [R1+0x48], R2 ;  /* 0x0000480201007387 */ /* 0x0003e20000100800 */
[----:B0-----:R-:W-:-:S05]  /*0f10*/  SHF.R.S32.HI R5, RZ, 0x1f, R5 ;  /* 0x0000001fff057819 */ /* 0x001fca0000011405 */
[----:B------:R1:W-:Y:S04]  /*0f20*/  STL [R1+0x2c], R5 ;  /* 0x00002c0501007387 */ /* 0x0003e80000100800 */
[----:B------:R1:W-:Y:S04]  /*0f30*/  STL [R1+0x58], R0 ;  /* 0x0000580001007387 */ /* 0x0003e80000100800 */
[----:B------:R1:W-:Y:S02]  /*0f40*/  STL [R1+0x34], R4 ;  /* 0x0000340401007387 */ /* 0x0003e40000100800 */
.L_x_14647:
[----:B0-2--5:R-:W2:Y:S01]  /*0f50*/  LDL R26, [R1+0xc] ;  /* 0x00000c00011a7983 */ /* 0x025ea20000100800 */
[----:B------:R-:W-:Y:S01]  /*0f60*/  ULDC.64 UR4, c[0x0][0xa28] ;  /* 0x00028a0000047ab9 */ /* 0x000fe20000000a00 */
[----:B-1-3--:R-:W2:Y:S01]  /*0f70*/  LDC.64 R4, c[0x0][0xa08] ;  /* 0x00028200ff047b82 */ /* 0x00aea20000000a00 */
[----:B------:R-:W-:Y:S01]  /*0f80*/  ISETP.NE.U32.AND P0, PT, RZ, UR4, PT ;  /* 0x00000004ff007c0c */ /* 0x000fe2000bf05070 */
[----:B------:R-:W3:Y:S01]  /*0f90*/  LDL R30, [R1+0x8] ;  /* 0x00000800011e7983 */ /* 0x000ee20000100800 */
[----:B------:R-:W-:Y:S01]  /*0fa0*/  IMAD.MOV.U32 R11, RZ, RZ, RZ ;  /* 0x000000ffff0b7224 */ /* 0x000fe200078e00ff */
[----:B------:R-:W-:Y:S01]  /*0fb0*/  ULDC.64 UR6, c[0x0][0xa20] ;  /* 0x0002880000067ab9 */ /* 0x000fe20000000a00 */
[----:B------:R-:W-:Y:S01]  /*0fc0*/  ISETP.NE.AND.EX P0, PT, RZ, UR5, PT, P0 ;  /* 0x00000005ff007c0c */ /* 0x000fe2000bf05300 */
[----:B------:R-:W-:Y:S01]  /*0fd0*/  ULDC.64 UR4, c[0x0][0xa18] ;  /* 0x0002860000047ab9 */ /* 0x000fe20000000a00 */
[----:B------:R-:W-:Y:S01]  /*0fe0*/  IMAD.MOV.U32 R63, RZ, RZ, RZ ;  /* 0x000000ffff3f7224 */ /* 0x000fe200078e00ff */
[----:B------:R-:W-:-:S04]  /*0ff0*/  ISETP.NE.U32.AND P1, PT, RZ, UR4, PT ;  /* 0x00000004ff007c0c */ /* 0x000fc8000bf25070 */
[----:B------:R-:W-:Y:S01]  /*1000*/  ISETP.NE.AND.EX P1, PT, RZ, UR5, PT, P1 ;  /* 0x00000005ff007c0c */ /* 0x000fe2000bf25310 */
[----:B------:R-:W-:Y:S02]  /*1010*/  ULDC.64 UR4, c[0x0][0xa08] ;  /* 0x0002820000047ab9 */ /* 0x000fe40000000a00 */
[----:B------:R-:W-:-:S03]  /*1020*/  ISETP.NE.U32.AND P3, PT, RZ, UR4, PT ;  /* 0x00000004ff007c0c */ /* 0x000fc6000bf65070 */
[----:B------:R-:W0:Y:S08]  /*1030*/  @P0 LDC.64 R2, c[0x0][0xa28] ;  /* 0x00028a00ff020b82 */ /* 0x000e300000000a00 */
[----:B------:R-:W1:Y:S01]  /*1040*/  @P1 LDC.64 R6, c[0x0][0xa18] ;  /* 0x00028600ff061b82 */ /* 0x000e620000000a00 */
[----:B------:R-:W-:Y:S01]  /*1050*/  ULDC UR4, c[0x0][0x288] ;  /* 0x0000a20000047ab9 */ /* 0x000fe20000000800 */
[----:B------:R-:W-:Y:S01]  /*1060*/  ISETP.NE.AND.EX P3, PT, RZ, UR5, PT, P3 ;  /* 0x00000005ff007c0c */ /* 0x000fe2000bf65330 */
[----:B------:R-:W-:Y:S01]  /*1070*/  IMAD.U32 R0, RZ, RZ, UR4 ;  /* 0x00000004ff007e24 */ /* 0x000fe2000f8e00ff */
[----:B------:R-:W-:Y:S01]  /*1080*/  ULDC.64 UR4, c[0x0][0x418] ;  /* 0x0001060000047ab9 */ /* 0x000fe20000000a00 */
[----:B--2---:R-:W-:-:S04]  /*1090*/  IMAD.WIDE R8, R26, 0x4, R4 ;  /* 0x000000041a087825 */ /* 0x004fc800078e0204 */
[----:B-1----:R-:W-:-:S06]  /*10a0*/  @P1 IMAD.WIDE R4, R26, 0x4, R6 ;  /* 0x000000041a041825 */ /* 0x002fcc00078e0206 */
[----:B------:R1:W5:Y:S01]  /*10b0*/  @P3 LDG.E R63, desc[UR40][R8.64] ;  /* 0x00000028083f3981 */ /* 0x000362000c1e1900 */
[----:B0-----:R-:W-:-:S03]  /*10c0*/  @P0 IMAD.WIDE R2, R26, 0x4, R2 ;  /* 0x000000041a020825 */ /* 0x001fc600078e0202 */
[----:B------:R-:W2:Y:S04]  /*10d0*/  @P1 LDG.E R0, desc[UR40][R4.64] ;  /* 0x0000002804001981 */ /* 0x000ea8000c1e1900 */
[----:B------:R1:W5:Y:S01]  /*10e0*/  @P0 LDG.E R11, desc[UR40][R2.64] ;  /* 0x00000028020b0981 */ /* 0x000362000c1e1900 */
        /* <DEDUP_REMOVED lines=9> */
[----:B--2---:R1:W-:Y:S04]  /*1180*/  STL [R1+0x10], R0 ;  /* 0x0000100001007387 */ /* 0x0043e80000100800 */
[----:B---3--:R1:W-:Y:S04]  /*1190*/  STL [R1+0x4c], R30 ;  /* 0x00004c1e01007387 */ /* 0x0083e80000100800 */
[----:B------:R1:W-:Y:S01]  /*11a0*/  STL [R1+0x50], R26 ;  /* 0x0000501a01007387 */ /* 0x0003e20000100800 */
[----:B------:R-:W-:Y:S01]  /*11b0*/  IMAD.MOV.U32 R10, RZ, RZ, R0 ;  /* 0x000000ffff0a7224 */ /* 0x000fe200078e0000 */
[----:B------:R-:W-:Y:S06]  /*11c0*/  @P1 BRA `(.L_x_14466) ;  /* 0x0000000000281947 */ /* 0x000fec0003800000 */
        /* <DEDUP_REMOVED lines=10> */
.L_x_14466:
[----:B------:R-:W-:Y:S02]  /*1270*/  IMAD.U32 R46, RZ, RZ, UR5 ;  /* 0x00000005ff2e7e24 */ /* 0x000fe4000f8e00ff */
[----:B------:R-:W-:Y:S01]  /*1280*/  IMAD.U32 R24, RZ, RZ, UR4 ;  /* 0x00000004ff187e24 */ /* 0x000fe2000f8e00ff */
[----:B------:R-:W-:Y:S06]  /*1290*/  @!P2 BRA `(.L_x_14467) ;  /* 0x000000000010a947 */ /* 0x000fec0003800000 */
[----:B------:R-:W2:Y:S02]  /*12a0*/  LDC.64 R24, c[0x0][0xa20] ;  /* 0x00028800ff187b82 */ /* 0x000ea40000000a00 */
[----:B--2---:R-:W-:-:S06]  /*12b0*/  IMAD.WIDE R24, R26, 0x4, R24 ;  /* 0x000000041a187825 */ /* 0x004fcc00078e0218 */
[----:B------:R2:W5:Y:S01]  /*12c0*/  LDG.E R24, desc[UR40][R24.64] ;  /* 0x0000002818187981 */ /* 0x000562000c1e1900 */
[----:B------:R-:W-:Y:S05]  /*12d0*/  BRA `(.L_x_14468) ;  /* 0x0000000000107947 */ /* 0x000fea0003800000 */
.L_x_14467:
[----:B------:R-:W-:Y:S05]  /*12e0*/  @!P3 BRA `(.L_x_14468) ;  /* 0x00000000000cb947 */ /* 0x000fea0003800000 */
[----:B-1----:R-:W2:Y:S04]  /*12f0*/  LDG.E R3, desc[UR40][R8.64] ;  /* 0x0000002808037981 */ /* 0x002ea8000c1e1900 */
[----:B------:R-:W2:Y:S02]  /*1300*/  LDG.E R24, desc[UR40][R8.64+0x4] ;  /* 0x0000042808187981 */ /* 0x000ea4000c1e1900 */
[----:B--2---:R-:W-:-:S07]  /*1310*/  IMAD.IADD R24, R24, 0x1, -R3 ;  /* 0x0000000118187824 */ /* 0x004fce00078e0a03 */
.L_x_14468:
[----:B------:R-:W-:Y:S01]  /*1320*/  ULDC.64 UR4, c[0x0][0xa10] ;  /* 0x0002840000047ab9 */ /* 0x000fe20000000a00 */
[----:B-1----:R-:W3:Y:S01]  /*1330*/  LDL R8, [R1+0x4] ;  /* 0x0000040001087983 */ /* 0x002ee20000100800 */
[----:B------:R-:W-:Y:S01]  /*1340*/  ISETP.NE.U32.AND P0, PT, RZ, UR4, PT ;  /* 0x00000004ff007c0c */ /* 0x000fe2000bf05070 */
[----:B------:R-:W1:Y:S03]  /*1350*/  LDC R6, c[0x0][0x448] ;  /* 0x00011200ff067b82 */ /* 0x000e660000000800 */
[----:B------:R-:W-:Y:S01]  /*1360*/  ISETP.NE.AND.EX P0, PT, RZ, UR5, PT, P0 ;  /* 0x00000005ff007c0c */ /* 0x000fe2000bf05300 */
[----:B------:R-:W-:Y:S02]  /*1370*/  ULDC.64 UR4, c[0x0][0xa30] ;  /* 0x00028c0000047ab9 */ /* 0x000fe40000000a00 */
[----:B------:R-:W-:Y:S01]  /*1380*/  ISETP.NE.U32.AND P1, PT, RZ, UR4, PT ;  /* 0x00000004ff007c0c */ /* 0x000fe2000bf25070 */
[----:B-----5:R-:W-:Y:S01]  /*1390*/  IMAD.MOV.U32 R45, RZ, RZ, R24 ;  /* 0x000000ffff2d7224 */ /* 0x020fe200078e0018 */
[----:B------:R-:W4:Y:S02]  /*13a0*/  LDC.64 R12, c[0x0][0x9e0] ;  /* 0x00027800ff0c7b82 */ /* 0x000f240000000a00 */
[----:B------:R-:W-:-:S06]  /*13b0*/  ISETP.NE.AND.EX P1, PT, RZ, UR5, PT, P1 ;  /* 0x00000005ff007c0c */ /* 0x000fcc000bf25310 */
[----:B------:R-:W0:Y:S08]  /*13c0*/  @P0 LDC.64 R2, c[0x0][0xa10] ;  /* 0x00028400ff020b82 */ /* 0x000e300000000a00 */
[----:B------:R-:W2:Y:S01]  /*13d0*/  @P1 LDC.64 R4, c[0x0][0xa30] ;  /* 0x00028c00ff041b82 */ /* 0x000ea20000000a00 */
[----:B0-----:R-:W-:-:S05]  /*13e0*/  @P0 IMAD.WIDE R2, R26, 0x4, R2 ;  /* 0x000000041a020825 */ /* 0x001fca00078e0202 */
[----:B------:R-:W3:Y:S04]  /*13f0*/  @P0 LDG.E R0, desc[UR40][R2.64] ;  /* 0x0000002802000981 */ /* 0x000ee8000c1e1900 */
[----:B------:R0:W3:Y:S01]  /*1400*/  @P0 LDG.E R7, desc[UR40][R2.64+0x4] ;  /* 0x0000042802070981 */ /* 0x0000e2000c1e1900 */
[----:B--2---:R-:W-:-:S05]  /*1410*/  @P1 IMAD.WIDE R4, R26, 0x4, R4 ;  /* 0x000000041a041825 */ /* 0x004fca00078e0204 */
[----:B------:R2:W5:Y:S01]  /*1420*/  @P1 LDG.E R45, desc[UR40][R4.64] ;  /* 0x00000028042d1981 */ /* 0x000562000c1e1900 */
[----:B-1----:R-:W-:Y:S01]  /*1430*/  ISETP.NE.AND P1, PT, R6, 0x1, PT ;  /* 0x000000010600780c */ /* 0x002fe20003f25270 */
[----:B------:R-:W-:Y:S01]  /*1440*/  IMAD.IADD R11, R24, 0x1, -R11 ;  /* 0x00000001180b7824 */ /* 0x000fe200078e0a0b */
[----:B----4-:R-:W-:-:S11]  /*1450*/  ISETP.GE.AND P2, PT, R13, 0x1, PT ;  /* 0x000000010d00780c */ /* 0x010fd60003f46270 */
[----:B------:R-:W1:Y:S08]  /*1460*/  @P1 LDC R9, c[0x0][0x44c] ;  /* 0x00011300ff091b82 */ /* 0x000e700000000800 */
[----:B------:R-:W4:Y:S01]  /*1470*/  @P1 LDC R6, c[0x0][0x450] ;  /* 0x00011400ff061b82 */ /* 0x000f220000000800 */
[----:B---3--:R-:W-:-:S04]  /*1480*/  IMAD R14, R8, 0xc0, RZ ;  /* 0x000000c0080e7824 */ /* 0x008fc800078e02ff */
[----:B0-----:R-:W-:Y:S01]  /*1490*/  VIADD R2, R14, 0xbf ;  /* 0x000000bf0e027836 */ /* 0x001fe20000000000 */
[----:B------:R2:W-:Y:S03]  /*14a0*/  STL [R1+0x28], R14 ;  /* 0x0000280e01007387 */ /* 0x0005e60000100800 */
[----:B-1----:R-:W-:-:S05]  /*14b0*/  @P1 IMAD.HI.U32 R3, R2, R9, RZ ;  /* 0x0000000902031227 */ /* 0x002fca00078e00ff */
[----:B----4-:R-:W-:Y:S01]  /*14c0*/  @P1 SHF.R.U32.HI R2, RZ, R6, R3 ;  /* 0x00000006ff021219 */ /* 0x010fe20000011603 */
[----:B------:R-:W-:-:S04]  /*14d0*/  @P0 IMAD.IADD R46, R7, 0x1, -R0 ;  /* 0x00000001072e0824 */ /* 0x000fc800078e0a00 */
[----:B------:R-:W-:-:S04]  /*14e0*/  IMAD.IADD R8, R11, 0x1, R46 ;  /* 0x000000010b087824 */ /* 0x000fc800078e022e */
[C---:B------:R-:W-:Y:S01]  /*14f0*/  VIADD R0, R8.reuse, 0x9f ;  /* 0x0000009f08007836 */ /* 0x040fe20000000000 */
[----:B------:R2:W-:Y:S01]  /*1500*/  STL [R1+0x14], R8 ;  /* 0x0000140801007387 */ /* 0x0005e20000100800 */
[----:B------:R-:W-:Y:S02]  /*1510*/  IADD3 R3, R8, 0x1, -R10 ;  /* 0x0000000108037810 */ /* 0x000fe40007ffe80a */
[----:B------:R-:W-:-:S04]  /*1520*/  IMAD.HI R0, R0, 0x66666667, RZ ;  /* 0x6666666700007827 */ /* 0x000fc800078e02ff */
[----:B------:R-:W-:Y:S01]  /*1530*/  IMAD.IADD R3, R3, 0x1, R2 ;  /* 0x0000000103037824 */ /* 0x000fe200078e0202 */
[----:B------:R-:W-:-:S04]  /*1540*/  SHF.R.U32.HI R105, RZ, 0x1f, R0 ;  /* 0x0000001fff697819 */ /* 0x000fc80000011600 */
[----:B------:R-:W-:Y:S01]  /*1550*/  LEA.HI.SX32 R105, R0, R105, 0x1a ;  /* 0x0000006900697211 */ /* 0x000fe200078fd2ff */
[----:B------:R-:W-:Y:S01]  /*1560*/  IMAD.IADD R0, R3, 0x1, R12 ;  /* 0x0000000103007824 */ /* 0x000fe200078e020c */
[----:B--2---:R-:W-:Y:S06]  /*1570*/  @!P2 BRA `(.L_x_14469) ;  /* 0x000000000048a947 */ /* 0x004fec0003800000 */
        /* <DEDUP_REMOVED lines=11> */
.L_x_14471:
[----:B------:R-:W-:-:S13]  /*1630*/  ISETP.NE.AND P0, PT, R13, 0x1, PT ;  /* 0x000000010d00780c */ /* 0x000fda0003f05270 */
[----:B------:R-:W0:Y:S02]  /*1640*/  @P0 LDC.64 R4, c[0x0][0x9e8] ;  /* 0x00027a00ff040b82 */ /* 0x000e240000000a00 */
[----:B0-----:R-:W-:-:S05]  /*1650*/  @P0 IMAD.HI.U32 R4, R2, R4, RZ ;  /* 0x0000000402040227 */ /* 0x001fca00078e00ff */
[----:B------:R-:W-:-:S07]  /*1660*/  @P0 SHF.R.U32.HI R2, RZ, R5, R4 ;  /* 0x00000005ff020219 */ /* 0x000fce0000011604 */
.L_x_14472:
[----:B------:R-:W-:Y:S05]  /*1670*/  BSYNC B0 ;  /* 0x0000000000007941 */ /* 0x000fea0003800000 */
.L_x_14470:
[----:B------:R-:W-:-:S05]  /*1680*/  IMAD R3, R2, R13, R13 ;  /* 0x0000000d02037224 */ /* 0x000fca00078e020d */
[----:B------:R-:W-:-:S07]  /*1690*/  VIMNMX R0, R0, R3, PT ;  /* 0x0000000300007248 */ /* 0x000fce0003fe0100 */
.L_x_14469:
        /* <DEDUP_REMOVED lines=20> */
.L_x_14475:
[----:B------:R-:W-:-:S13]  /*17e0*/  ISETP.NE.AND P0, PT, R13, 0x1, PT ;  /* 0x000000010d00780c */ /* 0x000fda0003f05270 */
[----:B------:R-:W0:Y:S02]  /*17f0*/  @P0 LDC.64 R4, c[0x0][0x9e8] ;  /* 0x00027a00ff040b82 */ /* 0x000e240000000a00 */
[----:B0-----:R-:W-:-:S05]  /*1800*/  @P0 IMAD.HI.U32 R4, R2, R4, RZ ;  /* 0x0000000402040227 */ /* 0x001fca00078e00ff */
[----:B------:R-:W-:-:S07]  /*1810*/  @P0 SHF.R.U32.HI R2, RZ, R5, R4 ;  /* 0x00000005ff020219 */ /* 0x000fce0000011604 */
.L_x_14476:
[----:B------:R-:W-:Y:S05]  /*1820*/  BSYNC B0 ;  /* 0x0000000000007941 */ /* 0x000fea0003800000 */
.L_x_14474:
[----:B------:R-:W-:-:S05]  /*1830*/  IMAD R2, R2, R13, RZ ;  /* 0x0000000d02027224 */ /* 0x000fca00078e02ff */
[----:B------:R-:W-:-:S07]  /*1840*/  VIMNMX R3, R3, R2, !PT ;  /* 0x0000000203037248 */ /* 0x000fce0007fe0100 */
.L_x_14473:
[----:B------:R-:W-:Y:S01]  /*1850*/  VIADD R0, R0, 0x9f ;  /* 0x0000009f00007836 */ /* 0x000fe20000000000 */
[----:B------:R-:W-:Y:S01]  /*1860*/  PLOP3.LUT P3, PT, PT, PT, PT, 0x80, 0x0 ;  /* 0x000000000000781c */ /* 0x000fe20003f6f070 */
        /* <DEDUP_REMOVED lines=11> */
[----:B------:R-:W-:-:S03]  /*1920*/  VIMNMX R0, R3, R46, PT ;  /* 0x0000002e03007248 */ /* 0x000fc60003fe0100 */
[----:B------:R-:W-:Y:S01]  /*1930*/  IMAD.WIDE.U32 R2, R5, -0x33333333, RZ ;  /* 0xcccccccd05027825 */ /* 0x000fe200078e00ff */
[----:B------:R-:W-:-:S04]  /*1940*/  ISETP.GT.AND P0, PT, R0, R5, PT ;  /* 0x000000050000720c */ /* 0x000fc80003f04270 */
[----:B------:R-:W-:-:S05]  /*1950*/  SHF.R.U32.HI R44, RZ, 0x7, R3 ;  /* 0x00000007ff2c7819 */ /* 0x000fca0000011603 */
[----:B------:R-:W-:-:S04]  /*1960*/  IMAD.MOV.U32 R47, RZ, RZ, R44 ;  /* 0x000000ffff2f7224 */ /* 0x000fc800078e002c */
[----:B------:R-:W-:-:S04]  /*1970*/  @P0 VIADD R0, R0, 0x9f ;  /* 0x0000009f00000836 */ /* 0x000fc80000000000 */
[----:B------:R-:W-:-:S05]  /*1980*/  @P0 IMAD.HI R0, R0, 0x66666667, RZ ;  /* 0x6666666700000827 */ /* 0x000fca00078e02ff */
[----:B------:R-:W-:-:S04]  /*1990*/  @P0 SHF.R.U32.HI R3, RZ, 0x1f, R0 ;  /* 0x0000001fff030819 */ /* 0x000fc80000011600 */
[----:B------:R-:W-:-:S04]  /*19a0*/  @P0 LEA.HI.SX32 R47, R0, R3, 0x1a ;  /* 0x00000003002f0211 */ /* 0x000fc800078fd2ff */
        /* <DEDUP_REMOVED lines=22> */
.L_x_14479:
[----:B------:R-:W-:Y:S05]  /*1b10*/  BSYNC B6 ;  /* 0x0000000000067941 */ /* 0x000fea0003800000 */
.L_x_14478:
        /* <DEDUP_REMOVED lines=20> */
.L_x_14481:
[----:B------:R-:W-:Y:S05]  /*1c60*/  BSYNC B6 ;  /* 0x0000000000067941 */ /* 0x000fea0003800000 */
.L_x_14480:
[----:B------:R-:W-:Y:S01]  /*1c70*/  ULDC.64 UR4, c[0x0][0x9f8] ;  /* 0x00027e0000047ab9 */ /* 0x000fe20000000a00 */
[----:B------:R-:W2:Y:S01]  /*1c80*/  LDL R29, [R1+0x20] ;  /* 0x00002000011d7983 */ /* 0x000ea20000100800 */
[----:B------:R-:W-:-:S03]  /*1c90*/  ISETP.NE.U32.AND P0, PT, RZ, UR4, PT ;  /* 0x00000004ff007c0c */ /* 0x000fc6000bf05070 */
[----:B------:R-:W3:Y:S01]  /*1ca0*/  LDL R28, [R1+0x44] ;  /* 0x00004400011c7983 */ /* 0x000ee20000100800 */
[----:B------:R-:W-:Y:S01]  /*1cb0*/  ISETP.NE.AND.EX P0, PT, RZ, UR5, PT, P0 ;  /* 0x00000005ff007c0c */ /* 0x000fe2000bf05300 */
[----:B------:R-:W-:Y:S01]  /*1cc0*/  IMAD.MOV.U32 R64, RZ, RZ, R26 ;  /* 0x000000ffff407224 */ /* 0x000fe200078e001a */
[----:B------:R-:W0:Y:S01]  /*1cd0*/  LDC.64 R36, c[0x0][0x3f8] ;  /* 0x0000fe00ff247b82 */ /* 0x000e220000000a00 */
[----:B------:R-:W4:Y:S01]  /*1ce0*/  LDL R25, [R1+0x48] ;  /* 0x0000480001197983 */ /* 0x000f220000100800 */
[----:B------:R-:W-:Y:S01]  /*1cf0*/  ULDC UR4, c[0x0][0x2f4] ;  /* 0x0000bd0000047ab9 */ /* 0x000fe20000000800 */
[----:B------:R-:W1:Y:S05]  /*1d00*/  S2R R31, SR_TID.X ;  /* 0x00000000001f7919 */ /* 0x000e6a0000002100 */
[----:B------:R-:W0:Y:S08]  /*1d10*/  LDC R57, c[0x0][0x3f4] ;  /* 0x0000fd00ff397b82 */ /* 0x000e300000000800 */
[----:B------:R-:W1:Y:S08]  /*1d20*/  @P0 LDC.64 R2, c[0x0][0x9f8] ;  /* 0x00027e00ff020b82 */ /* 0x000e700000000a00 */
[----:B------:R-:W0:Y:S01]  /*1d30*/  LDC.64 R20, c[0x0][0x408] ;  /* 0x00010200ff147b82 */ /* 0x000e220000000a00 */
[----:B-1----:R-:W-:-:S05]  /*1d40*/  @P0 IMAD.WIDE R2, R26, 0x4, R2 ;  /* 0x000000041a020825 */ /* 0x002fca00078e0202 */
[----:B------:R1:W4:Y:S01]  /*1d50*/  @P0 LDG.E R64, desc[UR40][R2.64] ;  /* 0x0000002802400981 */ /* 0x000322000c1e1900 */
[C---:B------:R-:W-:Y:S01]  /*1d60*/  VIADD R0, R31.reuse, 0xffffff80 ;  /* 0xffffff801f007836 */ /* 0x040fe20000000000 */
[C---:B0-----:R-:W-:Y:S01]  /*1d70*/  ISETP.GE.AND P1, PT, R18.reuse, R57, PT ;  /* 0x000000391200720c */ /* 0x041fe20003f26270 */
[C---:B------:R-:W-:Y:S01]  /*1d80*/  VIADD R27, R31.reuse, 0xffffff80 ;  /* 0xffffff801f1b7836 */ /* 0x040fe20000000000 */
[----:B------:R-:W-:Y:S01]  /*1d90*/  ISETP.GE.AND P3, PT, R18, UR4, PT ;  /* 0x0000000412007c0c */ /* 0x000fe2000bf66270 */
[----:B------:R-:W-:Y:S01]  /*1da0*/  VIADD R26, R31, 0xffffff80 ;  /* 0xffffff801f1a7836 */ /* 0x000fe20000000000 */
[----:B------:R-:W-:Y:S01]  /*1db0*/  LEA.HI R4, R0, R0, RZ, 0x1 ;  /* 0x0000000000047211 */ /* 0x000fe200078f08ff */
[----:B------:R-:W-:Y:S01]  /*1dc0*/  IMAD.IADD R63, R63, 0x1, R24 ;  /* 0x000000013f3f7824 */ /* 0x000fe200078e0218 */
[----:B------:R-:W-:Y:S02]  /*1dd0*/  SHF.R.S32.HI R7, RZ, 0x1f, R0 ;  /* 0x0000001fff077819 */ /* 0x000fe40000011400 */
[----:B------:R-:W-:-:S02]  /*1de0*/  LEA.HI R26, R26, R27, RZ, 0x1 ;  /* 0x0000001b1a1a7211 */ /* 0x000fc400078f08ff */
[----:B------:R-:W-:Y:S02]  /*1df0*/  LOP3.LUT R9, R4, 0xfffffffe, RZ, 0xc0, !PT ;  /* 0xfffffffe04097812 */ /* 0x000fe400078ec0ff */
[----:B------:R-:W-:Y:S02]  /*1e00*/  SHF.R.S32.HI R26, RZ, 0x1, R26 ;  /* 0x00000001ff1a7819 */ /* 0x000fe4000001141a */
[----:B------:R-:W-:Y:S01]  /*1e10*/  LEA.HI R7, R7, R0, RZ, 0x2 ;  /* 0x0000000007077211 */ /* 0x000fe200078f10ff */
[----:B------:R-:W-:Y:S01]  /*1e20*/  IMAD.IADD R56, R0, 0x1, -R9 ;  /* 0x0000000100387824 */ /* 0x000fe200078e0a09 */
[----:B------:R-:W-:Y:S01]  /*1e30*/  SHF.R.S32.HI R5, RZ, 0x1f, R26 ;  /* 0x0000001fff057819 */ /* 0x000fe2000001141a */
[-C--:B-1----:R-:W-:Y:S01]  /*1e40*/  IMAD.WIDE.U32 R2, R26, R36.reuse, R18 ;  /* 0x000000241a027225 */ /* 0x082fe200078e0012 */
[--C-:B------:R-:W-:Y:S02]  /*1e50*/  SHF.R.S32.HI R4, RZ, 0x2, R7.reuse ;  /* 0x00000002ff047819 */ /* 0x100fe40000011407 */
[----:B------:R-:W-:Y:S01]  /*1e60*/  SHF.R.S32.HI R7, RZ, 0x1f, R7 ;  /* 0x0000001fff077819 */ /* 0x000fe20000011407 */
[----:B------:R-:W-:Y:S01]  /*1e70*/  IMAD.SHL.U32 R42, R56, 0x8, RZ ;  /* 0x00000008382a7824 */ /* 0x000fe200078e00ff */
[----:B------:R-:W-:Y:S01]  /*1e80*/  SEL R9, R57, RZ, P1 ;  /* 0x000000ff39097207 */ /* 0x000fe20000800000 */
[----:B------:R-:W-:Y:S01]  /*1e90*/  IMAD R0, R5, R36, RZ ;  /* 0x0000002405007224 */ /* 0x000fe200078e02ff */
[----:B------:R-:W-:Y:S01]  /*1ea0*/  LEA.HI R7, R7, R4, RZ, 0x2 ;  /* 0x0000000407077211 */ /* 0x000fe200078f10ff */
[----:B------:R-:W-:Y:S01]  /*1eb0*/  IMAD.MOV.U32 R40, RZ, RZ, R2 ;  /* 0x000000ffff287224 */ /* 0x000fe200078e0002 */
[----:B------:R-:W-:Y:S01]  /*1ec0*/  SHF.R.S32.HI R43, RZ, 0x1f, R42 ;  /* 0x0000001fff2b7819 */ /* 0x000fe2000001142a */
[----:B------:R-:W-:Y:S01]  /*1ed0*/  IMAD R11, R26, R37, R0 ;  /* 0x000000251a0b7224 */ /* 0x000fe200078e0200 */
[----:B------:R-:W-:Y:S01]  /*1ee0*/  LOP3.LUT R7, R7, 0xfffffffc, RZ, 0xc0, !PT ;  /* 0xfffffffc07077812 */ /* 0x000fe200078ec0ff */
[----:B------:R-:W-:Y:S01]  /*1ef0*/  IMAD R0, R5, R20, RZ ;  /* 0x0000001405007224 */ /* 0x000fe200078e02ff */
[----:B------:R-:W-:Y:S01]  /*1f00*/  LOP3.LUT R16, R16, 0xfffffffd, RZ, 0xc0, !PT ;  /* 0xfffffffd10107812 */ /* 0x000fe200078ec0ff */
[----:B------:R-:W-:Y:S01]  /*1f10*/  IMAD.IADD R41, R11, 0x1, R3 ;  /* 0x000000010b297824 */ /* 0x000fe200078e0203 */
[----:B------:R-:W-:Y:S01]  /*1f20*/  SHF.R.U32.HI R59, RZ, 0x7, R31 ;  /* 0x00000007ff3b7819 */ /* 0x000fe2000001161f */
[----:B------:R-:W-:Y:S01]  /*1f30*/  IMAD.WIDE.U32 R2, R26, R36, R42 ;  /* 0x000000241a027225 */ /* 0x000fe200078e002a */
[----:B------:R-:W-:-:S02]  /*1f40*/  @P3 LOP3.LUT R16, R16, 0x2, RZ, 0xfc, !PT ;  /* 0x0000000210103812 */ /* 0x000fc400078efcff */
[----:B------:R-:W-:Y:S01]  /*1f50*/  SHF.R.S32.HI R74, RZ, 0x1f, R30 ;  /* 0x0000001fff4a7819 */ /* 0x000fe2000001141e */
[----:B------:R-:W-:Y:S01]  /*1f60*/  IMAD.IADD R7, R4, 0x1, -R7 ;  /* 0x0000000104077824 */ /* 0x000fe200078e0a07 */
[----:B------:R-:W-:Y:S01]  /*1f70*/  LOP3.LUT R16, R16, 0xfffffffe, RZ, 0xc0, !PT ;  /* 0xfffffffe10107812 */ /* 0x000fe200078ec0ff */
[----:B------:R-:W-:Y:S01]  /*1f80*/  IMAD.IADD R3, R3, 0x1, R11 ;  /* 0x0000000103037824 */ /* 0x000fe200078e020b */
[----:B-----5:R-:W-:Y:S01]  /*1f90*/  SHF.R.S32.HI R11, RZ, 0x1f, R45 ;  /* 0x0000001fff0b7819 */ /* 0x020fe2000001142d */
[----:B------:R-:W-:Y:S01]  /*1fa0*/  IMAD.IADD R9, R18, 0x1, R9 ;  /* 0x0000000112097824 */ /* 0x000fe200078e0209 */
[----:B------:R-:W-:Y:S01]  /*1fb0*/  LOP3.LUT P0, RZ, R7, 0x2, RZ, 0xc0, !PT ;  /* 0x0000000207ff7812 */ /* 0x000fe2000780c0ff */
[----:B------:R-:W-:-:S03]  /*1fc0*/  IMAD.WIDE.U32 R6, R26, R20, R18 ;  /* 0x000000141a067225 */ /* 0x000fc600078e0012 */
[----:B------:R-:W-:Y:S01]  /*1fd0*/  SHF.R.S32.HI R62, RZ, 0x1f, R9 ;  /* 0x0000001fff3e7819 */ /* 0x000fe20000011409 */
[C---:B------:R-:W-:Y:S02]  /*1fe0*/  IMAD R13, R26.reuse, R21, R0 ;  /* 0x000000151a0d7224 */ /* 0x040fe400078e0200 */
[----:B------:R-:W-:Y:S01]  /*1ff0*/  IMAD.WIDE.U32 R4, R26, R20, R42 ;  /* 0x000000141a047225 */ /* 0x000fe200078e002a */
[----:B------:R-:W-:-:S03]  /*2000*/  LEA.HI R62, R62, R9, RZ, 0x4 ;  /* 0x000000093e3e7211 */ /* 0x000fc600078f20ff */
[----:B------:R-:W-:Y:S01]  /*2010*/  IMAD R0, R11, R36, RZ ;  /* 0x000000240b007224 */ /* 0x000fe200078e02ff */
[----:B------:R-:W-:Y:S01]  /*2020*/  LOP3.LUT R51, R62, 0xfffffff0, RZ, 0xc0, !PT ;  /* 0xfffffff03e337812 */ /* 0x000fe200078ec0ff */
[----:B------:R-:W-:Y:S02]  /*2030*/  IMAD.IADD R7, R13, 0x1, R7 ;  /* 0x000000010d077824 */ /* 0x000fe400078e0207 */
[----:B------:R-:W-:Y:S02]  /*2040*/  IMAD.IADD R5, R5, 0x1, R13 ;  /* 0x0000000105057824 */ /* 0x000fe400078e020d */
[----:B------:R-:W-:Y:S02]  /*2050*/  IMAD R13, R45, R37, R0 ;  /* 0x000000252d0d7224 */ /* 0x000fe400078e0200 */
[----:B------:R-:W-:Y:S02]  /*2060*/  IMAD R0, R11, R20, RZ ;  /* 0x000000140b007224 */ /* 0x000fe400078e02ff */
[----:B------:R-:W-:-:S04]  /*2070*/  IMAD.WIDE.U32 R38, R45, R36, R2 ;  /* 0x000000242d267225 */ /* 0x000fc800078e0002 */
[----:B------:R-:W-:Y:S02]  /*2080*/  IMAD R49, R45, R21, R0 ;  /* 0x000000152d317224 */ /* 0x000fe400078e0200 */
[----:B------:R-:W-:Y:S02]  /*2090*/  IMAD R9, R37, 0xa0, RZ ;  /* 0x000000a025097824 */ /* 0x000fe400078e02ff */
[----:B------:R-:W-:-:S04]  /*20a0*/  IMAD.WIDE.U32 R40, R45, R36, R40 ;  /* 0x000000242d287225 */ /* 0x000fc800078e0028 */
[----:B------:R-:W-:Y:S02]  /*20b0*/  IMAD R3, R21, 0xa0, RZ ;  /* 0x000000a015037824 */ /* 0x000fe400078e02ff */
[----:B------:R-:W-:-:S04]  /*20c0*/  IMAD.WIDE.U32 R34, R45, R20, R6 ;  /* 0x000000142d227225 */ /* 0x000fc800078e0006 */
[----:B------:R-:W-:-:S04]  /*20d0*/  IMAD.WIDE.U32 R32, R45, R20, R4 ;  /* 0x000000142d207225 */ /* 0x000fc800078e0004 */
[----:B------:R-:W-:-:S04]  /*20e0*/  IMAD.WIDE.U32 R36, R36, 0xa0, RZ ;  /* 0x000000a024247825 */ /* 0x000fc800078e00ff */
[----:B------:R-:W-:-:S04]  /*20f0*/  IMAD.WIDE.U32 R20, R20, 0xa0, RZ ;  /* 0x000000a014147825 */ /* 0x000fc800078e00ff */
[----:B------:R-:W-:Y:S02]  /*2100*/  IMAD.IADD R55, R49, 0x1, R35 ;  /* 0x0000000131377824 */ /* 0x000fe400078e0223 */
[----:B------:R-:W-:Y:S02]  /*2110*/  VIADD R59, R59, 0x8 ;  /* 0x000000083b3b7836 */ /* 0x000fe40000000000 */
[----:B------:R-:W-:Y:S02]  /*2120*/  IMAD.SHL.U32 R57, R57, 0x2, RZ ;  /* 0x0000000239397824 */ /* 0x000fe400078e00ff */
[----:B------:R-:W-:Y:S02]  /*2130*/  IMAD.IADD R60, R37, 0x1, R9 ;  /* 0x00000001253c7824 */ /* 0x000fe400078e0209 */
[----:B------:R-:W-:Y:S02]  /*2140*/  IMAD.IADD R58, R21, 0x1, R3 ;  /* 0x00000001153a7824 */ /* 0x000fe400078e0203 */
[----:B------:R-:W-:-:S02]  /*2150*/  IMAD R56, R56, 0xc0, R26 ;  /* 0x000000c038387824 */ /* 0x000fc400078e021a */
[----:B------:R-:W-:Y:S02]  /*2160*/  IMAD.IADD R54, R13, 0x1, R41 ;  /* 0x000000010d367824 */ /* 0x000fe400078e0229 */
[----:B------:R-:W-:Y:S02]  /*2170*/  IMAD.IADD R50, R39, 0x1, R13 ;  /* 0x0000000127327824 */ /* 0x000fe400078e020d */
[----:B------:R-:W-:Y:S01]  /*2180*/  IMAD.IADD R49, R33, 0x1, R49 ;  /* 0x0000000121317824 */ /* 0x000fe200078e0231 */
[----:B--2---:R-:W-:Y:S02]  /*2190*/  ISETP.GE.AND P2, PT, R29, UR4, PT ;  /* 0x000000041d007c0c */ /* 0x004fe4000bf46270 */
[----:B---3--:R-:W-:Y:S02]  /*21a0*/  SHF.R.U32.HI R61, RZ, 0x3, R28 ;  /* 0x00000003ff3d7819 */ /* 0x008fe4000001161c */
[----:B------:R-:W-:-:S04]  /*21b0*/  LOP3.LUT R0, R28, 0x30, R62, 0xf8, !PT ;  /* 0x000000301c007812 */ /* 0x000fc800078ef83e */
[----:B------:R-:W-:-:S05]  /*21c0*/  LOP3.LUT R0, R0, R61, RZ, 0x3c, !PT ;  /* 0x0000003d00007212 */ /* 0x000fca00078e3cff */
[----:B------:R-:W-:Y:S01]  /*21d0*/  @P2 LOP3.LUT R16, R16, 0x1, RZ, 0xfc, !PT ;  /* 0x0000000110102812 */ /* 0x000fe200078efcff */
[----:B----4-:R-:W-:Y:S01]  /*21e0*/  IMAD.IADD R52, R25, 0x1, R0 ;  /* 0x0000000119347824 */ /* 0x010fe200078e0200 */
[----:B------:R-:W-:-:S07]  /*21f0*/  SHF.R.S32.HI R53, RZ, 0x1f, R64 ;  /* 0x0000001fff357819 */ /* 0x000fce0000011440 */
.L_x_14514:
[----:B------:R-:W2:Y:S01]  /*2200*/  LDL R6, [R1+0x34] ;  /* 0x0000340001067983 */ /* 0x000ea20000100800 */
[----:B0-----:R-:W0:Y:S01]  /*2210*/  LDC R67, c[0x0][0x430] ;  /* 0x00010c00ff437b82 */ /* 0x001e220000000800 */
[----:B------:R-:W-:Y:S02]  /*2220*/  VIADD R47, R47, 0xffffffff ;  /* 0xffffffff2f2f7836 */ /* 0x000fe40000000000 */
[----:B------:R-:W-:Y:S02]  /*2230*/  IMAD.MOV.U32 R66, RZ, RZ, RZ ;  /* 0x000000ffff427224 */ /* 0x000fe400078e00ff */
[----:B-1----:R-:W-:-:S03]  /*2240*/  IMAD R2, R47, 0xa0, R56 ;  /* 0x000000a02f027824 */ /* 0x002fc600078e0238 */
[----:B------:R-:W1:Y:S01]  /*2250*/  LDC R31, c[0x0][0x3f4] ;  /* 0x0000fd00ff1f7b82 */ /* 0x000e620000000800 */
[----:B----4-:R-:W-:Y:S01]  /*2260*/  IMAD.IADD R9, R63, 0x1, R2 ;  /* 0x000000013f097824 */ /* 0x010fe200078e0202 */
[----:B------:R-:W-:-:S03]  /*2270*/  ISETP.GE.AND P2, PT, R2, R46, PT ;  /* 0x0000002e0200720c */ /* 0x000fc60003f46270 */
[----:B------:R-:W-:Y:S01]  /*2280*/  IMAD.MOV.U32 R7, RZ, RZ, R9 ;  /* 0x000000ffff077224 */ /* 0x000fe200078e0009 */
[----:B------:R-:W-:Y:S02]  /*2290*/  ISETP.GT.OR P2, PT, R56, 0x9f, P2 ;  /* 0x0000009f3800780c */ /* 0x000fe40001744670 */
[----:B0-----:R-:W-:-:S11]  /*22a0*/  ISETP.NE.AND P3, PT, R67, 0x1, PT ;  /* 0x000000014300780c */ /* 0x001fd60003f65270 */
[----:B---3--:R-:W0:Y:S08]  /*22b0*/  @!P2 LDC.64 R4, c[0x0][0x428] ;  /* 0x00010a00ff04ab82 */ /* 0x008e300000000a00 */
[----:B------:R-:W3:Y:S08]  /*22c0*/  @!P2 LDC.64 R10, c[0x0][0x418] ;  /* 0x00010600ff0aab82 */ /* 0x000ef00000000a00 */
[----:B------:R-:W4:Y:S08]  /*22d0*/  @P3 LDC R0, c[0x0][0x434] ;  /* 0x00010d00ff003b82 */ /* 0x000f300000000800 */
[----:B------:R-:W1:Y:S01]  /*22e0*/  @P3 LDC R3, c[0x0][0x438] ;  /* 0x00010e00ff033b82 */ /* 0x000e620000000800 */
[----:B----4-:R-:W-:-:S05]  /*22f0*/  @P3 IMAD.HI.U32 R0, R9, R0, RZ ;  /* 0x0000000009003227 */ /* 0x010fca00078e00ff */
[----:B-1----:R-:W-:Y:S01]  /*2300*/  @P3 SHF.R.U32.HI R7, RZ, R3, R0 ;  /* 0x00000003ff073219 */ /* 0x002fe20000011600 */
[----:B0-----:R-:W-:-:S03]  /*2310*/  @!P2 IMAD R0, R53, R4, RZ ;  /* 0x000000043500a224 */ /* 0x001fc600078e02ff */
[--C-:B------:R-:W-:Y:S01]  /*2320*/  @!P2 SHF.R.S32.HI R3, RZ, 0x1f, R7.reuse ;  /* 0x0000001fff03a819 */ /* 0x100fe20000011407 */
[----:B------:R-:W-:Y:S02]  /*2330*/  @!P2 IMAD.MOV.U32 R2, RZ, RZ, R7 ;  /* 0x000000ffff02a224 */ /* 0x000fe400078e0007 */
        /* <DEDUP_REMOVED lines=37> */
[-C--:B------:R-:W-:Y:S02]  /*2590*/  IMAD R7, R60, R47.reuse, RZ ;  /* 0x0000002f3c077224 */ /* 0x080fe400078e02ff */
[----:B------:R-:W-:-:S04]  /*25a0*/  IMAD.WIDE.U32 R4, R36, R47, RZ ;  /* 0x0000002f24047225 */ /* 0x000fc800078e00ff */
[----:B------:R-:W-:-:S04]  /*25b0*/  IMAD R7, R11, R36, R7 ;  /* 0x000000240b077224 */ /* 0x000fc800078e0207 */
[----:B------:R-:W-:Y:S02]  /*25c0*/  IMAD.IADD R7, R5, 0x1, R7 ;  /* 0x0000000105077824 */ /* 0x000fe400078e0207 */
[----:B--2---:R-:W-:-:S04]  /*25d0*/  IMAD.WIDE.U32 R2, R6, UR4, R2 ;  /* 0x0000000406027c25 */ /* 0x004fc8000f8e0002 */
[----:B------:R-:W-:Y:S01]  /*25e0*/  IMAD R13, R6, UR5, R0 ;  /* 0x00000005060d7c24 */ /* 0x000fe2000f8e0200 */
[----:B------:R-:W-:-:S04]  /*25f0*/  IADD3 R2, P4, R2, UR6, RZ ;  /* 0x0000000602027c10 */ /* 0x000fc8000ff9e0ff */
[----:B------:R-:W-:Y:S01]  /*2600*/  IADD3.X R13, R3, UR7, R13, P4, !PT ;  /* 0x00000007030d7c10 */ /* 0x000fe2000a7fe40d */
[----:B------:R-:W-:Y:S08]  /*2610*/  @!P3 BRA `(.L_x_14484) ;  /* 0x00000010009cb947 */ /* 0x000ff00003800000 */
[----:B------:R-:W0:Y:S01]  /*2620*/  S2R R6, SR_TID.X ;  /* 0x0000000000067919 */ /* 0x000e220000002100 */
[----:B------:R-:W-:Y:S01]  /*2630*/  IMAD R71, R47, -0xa0, R46 ;  /* 0xffffff602f477824 */ /* 0x000fe200078e022e */
[----:B------:R-:W-:Y:S01]  /*2640*/  BSSY B1, `(.L_x_14485) ;  /* 0x000001f000017945 */ /* 0x000fe20003800000 */
[----:B------:R-:W-:Y:S01]  /*2650*/  VIADD R0, R42, 0x10 ;  /* 0x000000102a007836 */ /* 0x000fe20000000000 */
[----:B------:R-:W-:Y:S02]  /*2660*/  CS2R R26, SRZ ;  /* 0x00000000001a7805 */ /* 0x000fe4000001ff00 */
[----:B------:R-:W-:Y:S02]  /*2670*/  CS2R R24, SRZ ;  /* 0x0000000000187805 */ /* 0x000fe4000001ff00 */
[----:B------:R-:W-:Y:S02]  /*2680*/  VIMNMX R71, R71, 0xa0, PT ;  /* 0x000000a047477848 */ /* 0x000fe40003fe0100 */
[----:B------:R-:W-:Y:S01]  /*2690*/  CS2R R28, SRZ ;  /* 0x00000000001c7805 */ /* 0x000fe2000001ff00 */
[----:B0-----:R-:W-:-:S02]  /*26a0*/  VIADD R8, R6, 0xffffff80 ;  /* 0xffffff8006087836 */ /* 0x001fc40000000000 */
[----:B------:R-:W-:-:S05]  /*26b0*/  VIADD R6, R6, 0xffffff80 ;  /* 0xffffff8006067836 */ /* 0x000fca0000000000 */
[----:B------:R-:W-:Y:S02]  /*26c0*/  LEA.HI R6, R6, R8, RZ, 0x1 ;  /* 0x0000000806067211 */ /* 0x000fe400078f08ff */
[----:B------:R-:W-:Y:S02]  /*26d0*/  CS2R R8, SRZ ;  /* 0x0000000000087805 */ /* 0x000fe4000001ff00 */
[----:B------:R-:W-:-:S04]  /*26e0*/  SHF.R.S32.HI R6, RZ, 0x1, R6 ;  /* 0x00000001ff067819 */ /* 0x000fc80000011406 */
[----:B------:R-:W-:-:S13]  /*26f0*/  ISETP.GE.AND P3, PT, R6, R71, PT ;  /* 0x000000470600720c */ /* 0x000fda0003f66270 */
[----:B------:R-:W-:Y:S05]  /*2700*/  @P3 BRA `(.L_x_14486) ;  /* 0x0000000000483947 */ /* 0x000fea0003800000 */
[----:B------:R-:W-:Y:S01]  /*2710*/  ULDC.64 UR4, c[0x0][0x3e8] ;  /* 0x0000fa0000047ab9 */ /* 0x000fe20000000a00 */
[----:B------:R-:W-:Y:S01]  /*2720*/  IMAD.MOV.U32 R48, RZ, RZ, R32 ;  /* 0x000000ffff307224 */ /* 0x000fe200078e0020 */
[----:B------:R-:W-:Y:S01]  /*2730*/  IADD3 R4, P4, P5, R38, UR4, R4 ;  /* 0x0000000426047c10 */ /* 0x000fe2000fd9e004 */
[----:B------:R-:W-:-:S03]  /*2740*/  IMAD R3, R58, R47, RZ ;  /* 0x0000002f3a037224 */ /* 0x000fc600078e02ff */
[----:B------:R-:W-:Y:S01]  /*2750*/  IADD3.X R5, R50, UR5, R7, P4, P5 ;  /* 0x0000000532057c10 */ /* 0x000fe2000a7ea407 */
[----:B------:R-:W-:Y:S01]  /*2760*/  IMAD.WIDE.U32 R6, R47, R20, R48 ;  /* 0x000000142f067225 */ /* 0x000fe200078e0030 */
[----:B------:R-:W-:-:S03]  /*2770*/  ULDC.64 UR4, c[0x0][0x400] ;  /* 0x0001000000047ab9 */ /* 0x000fc60000000a00 */
[----:B------:R-:W-:Y:S01]  /*2780*/  IMAD R3, R11, R20, R3 ;  /* 0x000000140b037224 */ /* 0x000fe200078e0203 */
[----:B------:R-:W-:-:S04]  /*2790*/  IADD3 R6, P4, R6, UR4, RZ ;  /* 0x0000000406067c10 */ /* 0x000fc8000ff9e0ff */
[----:B------:R-:W-:Y:S02]  /*27a0*/  IADD3.X R7, R7, UR5, R3, P4, !PT ;  /* 0x0000000507077c10 */ /* 0x000fe4000a7fe403 */
        /* <DEDUP_REMOVED lines=8> */
.L_x_14486:
[----:B------:R-:W-:Y:S05]  /*2830*/  BSYNC B1 ;  /* 0x0000000000017941 */ /* 0x000fea0003800000 */
.L_x_14485:
[----:B------:R-:W2:Y:S01]  /*2840*/  LDL R3, [R1+0x18] ;  /* 0x0000180001037983 */ /* 0x000ea20000100800 */
[----:B-----5:R-:W-:Y:S02]  /*2850*/  IMAD.MOV.U32 R30, RZ, RZ, R8 ;  /* 0x000000ffff1e7224 */ /* 0x020fe400078e0008 */
[----:B------:R-:W-:Y:S02]  /*2860*/  IMAD.MOV.U32 R82, RZ, RZ, R26 ;  /* 0x000000ffff527224 */ /* 0x000fe400078e001a */
[----:B------:R-:W-:Y:S02]  /*2870*/  IMAD.MOV.U32 R72, RZ, RZ, R24 ;  /* 0x000000ffff487224 */ /* 0x000fe400078e0018 */
[----:B------:R-:W-:Y:S01]  /*2880*/  IMAD.MOV.U32 R80, RZ, RZ, R28 ;  /* 0x000000ffff507224 */ /* 0x000fe200078e001c */
[----:B--2---:R-:W-:-:S13]  /*2890*/  ISETP.NE.AND P4, PT, R3, 0x3, PT ;  /* 0x000000030300780c */ /* 0x004fda0003f85270 */
[----:B------:R-:W-:Y:S05]  /*28a0*/  @!P4 BRA `(.L_x_14487) ;  /* 0x000000000004c947 */ /* 0x000fea0003800000 */
[----:B------:R-:W-:Y:S01]  /*28b0*/  BPT.TRAP 0x1 ;  /* 0x000000040000795c */ /* 0x000fe20000300000 */
.L_x_14487:
[----:B------:R-:W2:Y:S01]  /*28c0*/  LDL R3, [R1+0x24] ;  /* 0x0000240001037983 */ /* 0x000ea20000100800 */
[----:B------:R-:W-:Y:S01]  /*28d0*/  IMAD R48, R157, 0x8, R22 ;  /* 0x000000089d307824 */ /* 0x000fe200078e0216 */
[----:B------:R-:W-:Y:S01]  /*28e0*/  BSSY B1, `(.L_x_14488) ;  /* 0x0000004000017945 */ /* 0x000fe20003800000 */
[----:B--2---:R-:W-:-:S04]  /*28f0*/  SHF.L.U32 R73, R3, 0x1f, RZ ;  /* 0x0000001f03497819 */ /* 0x004fc800000006ff */
[----:B------:R-:W1:Y:S02]  /*2900*/  SYNCS.PHASECHK.TRANS64.TRYWAIT P5, [R48+URZ+0x13290], R73 ;  /* 0x01329049300075a7 */ /* 0x000e6400080a017f */
[----:B-1----:R-:W-:Y:S05]  /*2910*/  @!P5 BRA `(.L_x_14489) ;  /* 0x000001f80024d947 */ /* 0x002fea0003800000 */
.L_x_14798:
[----:B------:R-:W-:Y:S05]  /*2920*/  BSYNC B1 ;  /* 0x0000000000017941 */ /* 0x000fea0003800000 */
.L_x_14488:
[----:B------:R-:W-:-:S03]  /*2930*/  UMOV UR4, 0xffffffff ;  /* 0xffffffff00047882 */ /* 0x000fc60000000000 */
[----:B------:R-:W-:Y:S05]  /*2940*/  BRA.DIV UR4, `(.L_x_14490) ;  /* 0x000001fa042c7947 */ /* 0x000fea000b800000 */
[----:B------:R2:W3:Y:S04]  /*2950*/  SHFL.IDX PT, R3, R13, RZ, 0x1e1f ;  /* 0x001e1fff0d037589 */ /* 0x0004e800000e0000 */
[----:B------:R2:W4:Y:S02]  /*2960*/  SHFL.IDX PT, R14, R2, RZ, 0x1e1f ;  /* 0x001e1fff020e7589 */ /* 0x00052400000e0000 */
.L_x_14802:
[----:B------:R-:W-:Y:S05]  /*2970*/  @P3 BRA `(.L_x_14491) ;  /* 0x0000002400343947 */ /* 0x000fea0003800000 */
[----:B------:R-:W-:Y:S01]  /*2980*/  LOP3.LUT P5, RZ, R16, 0x2, RZ, 0xc0, !PT ;  /* 0x0000000210ff7812 */ /* 0x000fe200078ac0ff */
[----:B------:R-:W-:-:S12]  /*2990*/  BSSY B1, `(.L_x_14492) ;  /* 0x0000074000017945 */ /* 0x000fd80003800000 */
[----:B------:R-:W-:Y:S05]  /*29a0*/  @P5 BRA `(.L_x_14493) ;  /* 0x0000000400c85947 */ /* 0x000fea0003800000 */
[----:B0-----:R0:W0:Y:S01]  /*29b0*/  LDS.128 R4, [R68+0xe000] ;  /* 0x00e0000044047984 */ /* 0x0010220000000c00 */
[----:B----4-:R-:W-:Y:S01]  /*29c0*/  IADD3 R10, P3, R18, R14, RZ ;  /* 0x0000000e120a7210 */ /* 0x010fe20007f7e0ff */
[----:B------:R-:W-:Y:S04]  /*29d0*/  BSSY B2, `(.L_x_14494) ;  /* 0x000006e000027945 */ /* 0x000fe80003800000 */
[----:B---3--:R-:W-:Y:S01]  /*29e0*/  IMAD.X R11, R3, 0x1, R19, P3 ;  /* 0x00000001030b7824 */ /* 0x008fe200018e0613 */
[----:B------:R-:W-:-:S13]  /*29f0*/  ISETP.GE.AND P3, PT, R42, R31, PT ;  /* 0x0000001f2a00720c */ /* 0x000fda0003f66270 */
[----:B------:R-:W-:Y:S05]  /*2a00*/  @P3 BRA `(.L_x_14495) ;  /* 0x0000000400a83947 */ /* 0x000fea0003800000 */
[--C-:B------:R-:W-:Y:S02]  /*2a10*/  SHF.R.U32.HI R26, RZ, 0x8, R29.reuse ;  /* 0x00000008ff1a7819 */ /* 0x100fe4000001161d */
[----:B------:R-:W-:Y:S02]  /*2a20*/  LOP3.LUT R12, R29, 0xff, RZ, 0xc0, !PT ;  /* 0x000000ff1d0c7812 */ /* 0x000fe400078ec0ff */
[----:B------:R-:W-:Y:S02]  /*2a30*/  SHF.R.U32.HI R15, RZ, 0x18, R29 ;  /* 0x00000018ff0f7819 */ /* 0x000fe4000001161d */
[--C-:B------:R-:W-:Y:S02]  /*2a40*/  SHF.R.U32.HI R75, RZ, 0x8, R27.reuse ;  /* 0x00000008ff4b7819 */ /* 0x100fe4000001161b */
[----:B--2---:R-:W-:Y:S02]  /*2a50*/  LOP3.LUT R2, R27, 0xff, RZ, 0xc0, !PT ;  /* 0x000000ff1b027812 */ /* 0x004fe400078ec0ff */
[----:B------:R-:W-:-:S02]  /*2a60*/  SHF.R.U32.HI R13, RZ, 0x18, R27 ;  /* 0x00000018ff0d7819 */ /* 0x000fc4000001161b */
[----:B------:R-:W-:Y:S01]  /*2a70*/  PRMT R15, R15, 0x654, R12 ;  /* 0x000006540f0f7816 */ /* 0x000fe2000000000c */
[----:B------:R-:W-:Y:S01]  /*2a80*/  IMAD.SHL.U32 R12, R26, 0x100, RZ ;  /* 0x000001001a0c7824 */ /* 0x000fe200078e00ff */
[----:B------:R-:W-:Y:S01]  /*2a90*/  PRMT R13, R13, 0x654, R2 ;  /* 0x000006540d0d7816 */ /* 0x000fe20000000002 */
[----:B------:R-:W-:Y:S01]  /*2aa0*/  IMAD.SHL.U32 R2, R75, 0x100, RZ ;  /* 0x000001004b027824 */ /* 0x000fe200078e00ff */
[----:B------:R-:W-:Y:S02]  /*2ab0*/  SHF.R.U32.HI R76, RZ, 0x10, R27 ;  /* 0x00000010ff4c7819 */ /* 0x000fe4000001161b */
[----:B------:R-:W-:Y:S02]  /*2ac0*/  SHF.R.U32.HI R28, RZ, 0x10, R29 ;  /* 0x00000010ff1c7819 */ /* 0x000fe4000001161d */
[----:B------:R-:W-:Y:S01]  /*2ad0*/  LOP3.LUT R27, R15, 0xff00, R12, 0xf8, !PT ;  /* 0x0000ff000f1b7812 */ /* 0x000fe200078ef80c */
[----:B------:R-:W-:Y:S01]  /*2ae0*/  IMAD.U32 R12, R76, 0x10000, RZ ;  /* 0x000100004c0c7824 */ /* 0x000fe200078e00ff */
[----:B------:R-:W-:Y:S01]  /*2af0*/  LOP3.LUT R13, R13, 0xff00, R2, 0xf8, !PT ;  /* 0x0000ff000d0d7812 */ /* 0x000fe200078ef802 */
[----:B------:R-:W-:Y:S01]  /*2b00*/  IMAD.U32 R26, R28, 0x10000, RZ ;  /* 0x000100001c1a7824 */ /* 0x000fe200078e00ff */
[----:B0-----:R-:W-:-:S02]  /*2b10*/  F2FP.F16.E4M3.UNPACK_B R2, R5 ;  /* 0x00000005ff02723e */ /* 0x001fc400020006ff */
        /* <DEDUP_REMOVED lines=11> */
[--C-:B------:R-:W-:Y:S02]  /*2bd0*/  HADD2.F32 R15, -RZ, R5.reuse.H1_H1 ;  /* 0x30000005ff0f7230 */ /* 0x100fe40000004100 */
[----:B------:R-:W-:Y:S02]  /*2be0*/  HADD2.F32 R13, -RZ, R5.H0_H0 ;  /* 0x20000005ff0d7230 */ /* 0x000fe40000004100 */
[C---:B------:R-:W-:Y:S01]  /*2bf0*/  FMUL.FTZ R5, R2.reuse, R75 ;  /* 0x0000004b02057220 */ /* 0x040fe20000410000 */
[----:B------:R-:W-:Y:S02]  /*2c00*/  HADD2.F32 R26, -RZ, R26.H1_H1 ;  /* 0x3000001aff1a7230 */ /* 0x000fe40000004100 */
[-C--:B------:R-:W-:Y:S01]  /*2c10*/  FMUL.FTZ R76, R15, R28.reuse ;  /* 0x0000001c0f4c7220 */ /* 0x080fe20000410000 */
[-C--:B------:R-:W-:Y:S01]  /*2c20*/  FFMA.FTZ R2, R2, R27.reuse, -R79 ;  /* 0x0000001b02027223 */ /* 0x080fe2000001084f */
[----:B------:R-:W-:Y:S01]  /*2c30*/  FFMA.FTZ R5, R12, R27, R5 ;  /* 0x0000001b0c057223 */ /* 0x000fe20000010005 */
[----:B------:R-:W-:Y:S01]  /*2c40*/  FMUL.FTZ R78, R13, R28 ;  /* 0x0000001c0d4e7220 */ /* 0x000fe20000410000 */
[----:B------:R-:W-:-:S02]  /*2c50*/  F2FP.F16.E4M3.UNPACK_B R12, R4.H1 ;  /* 0x00000004ff0c723e */ /* 0x000fc400030006ff */
[----:B------:R-:W-:Y:S01]  /*2c60*/  F2FP.F16.E4M3.UNPACK_B R28, R80 ;  /* 0x00000050ff1c723e */ /* 0x000fe200020006ff */
[----:B------:R-:W-:Y:S01]  /*2c70*/  FFMA.FTZ R80, R13, R26, -R76 ;  /* 0x0000001a0d507223 */ /* 0x000fe2000001084c */
[----:B------:R-:W-:Y:S01]  /*2c80*/  F2FP.F16.E4M3.UNPACK_B R4, R4 ;  /* 0x00000004ff04723e */ /* 0x000fe200020006ff */
[----:B------:R-:W-:Y:S01]  /*2c90*/  FFMA.FTZ R81, R15, R26, R78 ;  /* 0x0000001a0f517223 */ /* 0x000fe2000001004e */
[----:B------:R-:W-:Y:S01]  /*2ca0*/  F2FP.F16.E4M3.UNPACK_B R26, R82 ;  /* 0x00000052ff1a723e */ /* 0x000fe200020006ff */
[--C-:B------:R-:W-:Y:S02]  /*2cb0*/  HADD2.F32 R13, -RZ, R12.reuse.H0_H0 ;  /* 0x2000000cff0d7230 */ /* 0x100fe40000004100 */
[----:B------:R-:W-:Y:S01]  /*2cc0*/  HADD2.F32 R15, -RZ, R12.H1_H1 ;  /* 0x3000000cff0f7230 */ /* 0x000fe20000004100 */
[----:B------:R-:W-:Y:S01]  /*2cd0*/  F2FP.SATFINITE.E4M3.F32.PACK_AB_MERGE_C R84, R81, R80, RZ ;  /* 0x000000505154723e */ /* 0x000fe200048070ff */
[----:B------:R-:W-:Y:S02]  /*2ce0*/  HADD2.F32 R76, -RZ, R28.H1_H1 ;  /* 0x3000001cff4c7230 */ /* 0x000fe40000004100 */
[----:B------:R-:W-:Y:S01]  /*2cf0*/  HADD2.F32 R12, -RZ, R4.H0_H0 ;  /* 0x20000004ff0c7230 */ /* 0x000fe20000004100 */
[----:B------:R-:W-:Y:S01]  /*2d00*/  F2FP.SATFINITE.E4M3.F32.PACK_AB_MERGE_C R5, R5, R2, R84 ;  /* 0x000000020505723e */ /* 0x000fe20004807054 */
[----:B------:R-:W-:-:S02]  /*2d10*/  HADD2.F32 R75, -RZ, R28.H0_H0 ;  /* 0x2000001cff4b7230 */ /* 0x000fc40000004100 */
[----:B------:R-:W-:Y:S02]  /*2d20*/  HADD2.F32 R4, -RZ, R4.H1_H1 ;  /* 0x30000004ff047230 */ /* 0x000fe40000004100 */
[--C-:B------:R-:W-:Y:S02]  /*2d30*/  HADD2.F32 R28, -RZ, R26.reuse.H1_H1 ;  /* 0x3000001aff1c7230 */ /* 0x100fe40000004100 */
        /* <DEDUP_REMOVED lines=35> */
[----:B------:R-:W-:Y:S01]  /*2f70*/  HADD2.F32 R12, -RZ, R7.H0_H0 ;  /* 0x20000007ff0c7230 */ /* 0x000fe20000004100 */
        /* <DEDUP_REMOVED lines=18> */
[----:B------:R-:W-:-:S07]  /*30a0*/  F2FP.SATFINITE.E4M3.F32.PACK_AB_MERGE_C R6, R6, R13, R28 ;  /* 0x0000000d0606723e */ /* 0x000fce000480701c */
.L_x_14495:
[----:B------:R-:W-:Y:S05]  /*30b0*/  BSYNC B2 ;  /* 0x0000000000027941 */ /* 0x000fea0003800000 */
.L_x_14494:
[----:B0-----:R0:W-:Y:S02]  /*30c0*/  ST.E.128 desc[UR40][R10.64], R4 ;  /* 0x000000040a007985 */ /* 0x0011e4000c101d28 */
.L_x_14493:
[----:B------:R-:W-:Y:S05]  /*30d0*/  BSYNC B1 ;  /* 0x0000000000017941 */ /* 0x000fea0003800000 */
.L_x_14492:
[----:B------:R-:W-:-:S13]  /*30e0*/  LOP3.LUT P3, RZ, R16, 0x1, RZ, 0xc0, !PT ;  /* 0x0000000110ff7812 */ /* 0x000fda000786c0ff */
[----:B------:R-:W-:Y:S05]  /*30f0*/  @P3 BRA `(.L_x_14491) ;  /* 0x0000001c00543947 */ /* 0x000fea0003800000 */
[----:B0-----:R-:W5:Y:S04]  /*3100*/  LDL R7, [R1+0x34] ;  /* 0x0000340001077983 */ /* 0x001f680000100800 */
[----:B------:R-:W4:Y:S04]  /*3110*/  LDL R4, [R1+0x20] ;  /* 0x0000200001047983 */ /* 0x000f280000100800 */
[----:B------:R-:W3:Y:S01]  /*3120*/  LDL R6, [R1+0x2c] ;  /* 0x00002c0001067983 */ /* 0x000ee20000100800 */
[----:B------:R-:W-:Y:S01]  /*3130*/  IMAD.MOV.U32 R5, RZ, RZ, 0x20 ;  /* 0x00000020ff057424 */ /* 0x000fe200078e00ff */
[----:B------:R-:W-:Y:S01]  /*3140*/  BSSY B1, `(.L_x_14496) ;  /* 0x0000072000017945 */ /* 0x000fe20003800000 */
[----:B--2---:R-:W-:-:S03]  /*3150*/  IMAD R2, R157, 0x2800, RZ ;  /* 0x000028009d027824 */ /* 0x004fc600078e02ff */
[----:B------:R-:W-:-:S04]  /*3160*/  SEL R5, R5, 0xffffffe0, !P0 ;  /* 0xffffffe005057807 */ /* 0x000fc80004000000 */
[----:B-----5:R-:W-:Y:S02]  /*3170*/  IADD3 R5, R5, R7, R2 ;  /* 0x0000000705057210 */ /* 0x020fe40007ffe002 */
[----:B----4-:R-:W-:-:S03]  /*3180*/  IADD3 R14, P3, R4, R14, RZ ;  /* 0x0000000e040e7210 */ /* 0x010fc60007f7e0ff */
[----:B------:R-:W-:Y:S02]  /*3190*/  IMAD.IADD R4, R22, 0x1, R5 ;  /* 0x0000000116047824 */ /* 0x000fe400078e0205 */
[----:B---3--:R-:W-:Y:S01]  /*31a0*/  IMAD.X R15, R3, 0x1, R6, P3 ;  /* 0x00000001030f7824 */ /* 0x008fe200018e0606 */
[----:B------:R-:W-:-:S03]  /*31b0*/  ISETP.GE.AND P3, PT, R0, R31, PT ;  /* 0x0000001f0000720c */ /* 0x000fc60003f66270 */
[----:B------:R-:W0:Y:S10]  /*31c0*/  LDS.128 R4, [R4+0xe000] ;  /* 0x00e0000004047984 */ /* 0x000e340000000c00 */
[----:B------:R-:W-:Y:S05]  /*31d0*/  @P3 BRA `(.L_x_14497) ;  /* 0x0000000400a03947 */ /* 0x000fea0003800000 */
[--C-:B------:R-:W-:Y:S02]  /*31e0*/  SHF.R.U32.HI R13, RZ, 0x18, R9.reuse ;  /* 0x00000018ff0d7819 */ /* 0x100fe40000011609 */
[----:B------:R-:W-:Y:S02]  /*31f0*/  LOP3.LUT R0, R9, 0xff, RZ, 0xc0, !PT ;  /* 0x000000ff09007812 */ /* 0x000fe400078ec0ff */
[--C-:B------:R-:W-:Y:S02]  /*3200*/  SHF.R.U32.HI R3, RZ, 0x8, R9.reuse ;  /* 0x00000008ff037819 */ /* 0x100fe40000011609 */
[----:B------:R-:W-:Y:S02]  /*3210*/  SHF.R.U32.HI R10, RZ, 0x10, R9 ;  /* 0x00000010ff0a7819 */ /* 0x000fe40000011609 */
[----:B------:R-:W-:Y:S01]  /*3220*/  SHF.R.U32.HI R9, RZ, 0x8, R25 ;  /* 0x00000008ff097819 */ /* 0x000fe20000011619 */
[----:B------:R-:W-:Y:S01]  /*3230*/  IMAD.SHL.U32 R3, R3, 0x100, RZ ;  /* 0x0000010003037824 */ /* 0x000fe200078e00ff */
[----:B------:R-:W-:-:S02]  /*3240*/  LOP3.LUT R2, R25, 0xff0000ff, RZ, 0xc0, !PT ;  /* 0xff0000ff19027812 */ /* 0x000fc400078ec0ff */
[----:B------:R-:W-:Y:S01]  /*3250*/  SHF.R.U32.HI R11, RZ, 0x10, R25 ;  /* 0x00000010ff0b7819 */ /* 0x000fe20000011619 */
[----:B------:R-:W-:Y:S01]  /*3260*/  IMAD.SHL.U32 R9, R9, 0x100, RZ ;  /* 0x0000010009097824 */ /* 0x000fe200078e00ff */
[----:B------:R-:W-:-:S03]  /*3270*/  PRMT R0, R13, 0x654, R0 ;  /* 0x000006540d007816 */ /* 0x000fc60000000000 */
[----:B------:R-:W-:Y:S01]  /*3280*/  IMAD.U32 R11, R11, 0x10000, RZ ;  /* 0x000100000b0b7824 */ /* 0x000fe200078e00ff */
[----:B------:R-:W-:Y:S01]  /*3290*/  LOP3.LUT R8, R2, 0xff00, R9, 0xf8, !PT ;  /* 0x0000ff0002087812 */ /* 0x000fe200078ef809 */
[----:B------:R-:W-:Y:S01]  /*32a0*/  IMAD.U32 R2, R10, 0x10000, RZ ;  /* 0x000100000a027824 */ /* 0x000fe200078e00ff */
[----:B------:R-:W-:Y:S02]  /*32b0*/  LOP3.LUT R3, R0, 0xff00, R3, 0xf8, !PT ;  /* 0x0000ff0000037812 */ /* 0x000fe400078ef803 */
[----:B------:R-:W-:Y:S02]  /*32c0*/  F2FP.F16.E4M3.UNPACK_B R9, R72.H1 ;  /* 0x00000048ff09723e */ /* 0x000fe400030006ff */
[-C--:B0-----:R-:W-:Y:S02]  /*32d0*/  F2FP.F16.E4M3.UNPACK_B R0, R5.reuse ;  /* 0x00000005ff00723e */ /* 0x081fe400020006ff */
        /* <DEDUP_REMOVED lines=12> */
[----:B------:R-:W-:Y:S01]  /*33a0*/  FMUL.FTZ R11, R0, R11 ;  /* 0x0000000b000b7220 */ /* 0x000fe20000410000 */
[----:B------:R-:W-:Y:S01]  /*33b0*/  HADD2.F32 R5, -RZ, R5.H0_H0 ;  /* 0x20000005ff057230 */ /* 0x000fe20000004100 */
[----:B------:R-:W-:Y:S01]  /*33c0*/  F2FP.F16.E4M3.UNPACK_B R30, R30 ;  /* 0x0000001eff1e723e */ /* 0x000fe200020006ff */
[----:B------:R-:W-:Y:S02]  /*33d0*/  HADD2.F32 R8, -RZ, R8.H1_H1 ;  /* 0x30000008ff087230 */ /* 0x000fe40000004100 */
[-C--:B------:R-:W-:Y:S01]  /*33e0*/  FMUL.FTZ R24, R3, R12.reuse ;  /* 0x0000000c03187220 */ /* 0x080fe20000410000 */
[----:B------:R-:W-:Y:S01]  /*33f0*/  FFMA.FTZ R27, R2, R9, R11 ;  /* 0x00000009021b7223 */ /* 0x000fe2000001000b */
[C---:B------:R-:W-:Y:S01]  /*3400*/  FMUL.FTZ R12, R5.reuse, R12 ;  /* 0x0000000c050c7220 */ /* 0x040fe20000410000 */
[----:B------:R-:W-:Y:S01]  /*3410*/  F2FP.F16.E4M3.UNPACK_B R2, R4.H1 ;  /* 0x00000004ff02723e */ /* 0x000fe200030006ff */
[----:B------:R-:W-:Y:S01]  /*3420*/  FFMA.FTZ R28, R5, R8, -R24 ;  /* 0x00000008051c7223 */ /* 0x000fe20000010818 */
[----:B------:R-:W-:Y:S01]  /*3430*/  F2FP.F16.E4M3.UNPACK_B R4, R4 ;  /* 0x00000004ff04723e */ /* 0x000fe200020006ff */
[----:B------:R-:W-:Y:S01]  /*3440*/  FFMA.FTZ R29, R3, R8, R12 ;  /* 0x00000008031d7223 */ /* 0x000fe2000001000c */
[----:B------:R-:W-:-:S02]  /*3450*/  HADD2.F32 R12, -RZ, R72.H1_H1 ;  /* 0x30000048ff0c7230 */ /* 0x000fc40000004100 */
[----:B------:R-:W-:Y:S01]  /*3460*/  FFMA.FTZ R0, R0, R9, -R25 ;  /* 0x0000000900007223 */ /* 0x000fe20000010819 */
[--C-:B------:R-:W-:Y:S02]  /*3470*/  HADD2.F32 R3, -RZ, R2.reuse.H0_H0 ;  /* 0x20000002ff037230 */ /* 0x100fe40000004100 */
[----:B------:R-:W-:Y:S02]  /*3480*/  HADD2.F32 R5, -RZ, R2.H1_H1 ;  /* 0x30000002ff057230 */ /* 0x000fe40000004100 */
[----:B------:R-:W-:Y:S02]  /*3490*/  HADD2.F32 R2, -RZ, R4.H0_H0 ;  /* 0x20000004ff027230 */ /* 0x000fe40000004100 */
[----:B------:R-:W-:Y:S02]  /*34a0*/  HADD2.F32 R11, -RZ, R72.H0_H0 ;  /* 0x20000048ff0b7230 */ /* 0x000fe40000004100 */
[----:B------:R-:W-:Y:S01]  /*34b0*/  FMUL.FTZ R24, R5, R12 ;  /* 0x0000000c05187220 */ /* 0x000fe20000410000 */
[----:B------:R-:W-:-:S02]  /*34c0*/  HADD2.F32 R4, -RZ, R4.H1_H1 ;  /* 0x30000004ff047230 */ /* 0x000fc40000004100 */
[----:B------:R-:W-:Y:S01]  /*34d0*/  FMUL.FTZ R12, R3, R12 ;  /* 0x0000000c030c7220 */ /* 0x000fe20000410000 */
[--C-:B------:R-:W-:Y:S01]  /*34e0*/  HADD2.F32 R8, -RZ, R30.reuse.H1_H1 ;  /* 0x3000001eff087230 */ /* 0x100fe20000004100 */
[----:B------:R-:W-:Y:S01]  /*34f0*/  F2FP.SATFINITE.E4M3.F32.PACK_AB_MERGE_C R72, R29, R28, RZ ;  /* 0x0000001c1d48723e */ /* 0x000fe200048070ff */
        /* <DEDUP_REMOVED lines=54> */
.L_x_14497:
[----:B------:R-:W-:Y:S05]  /*3860*/  BSYNC B1 ;  /* 0x0000000000017941 */ /* 0x000fea0003800000 */
.L_x_14496:
[----:B0-----:R0:W-:Y:S01]  /*3870*/  ST.E.128 desc[UR40][R14.64], R4 ;  /* 0x000000040e007985 */ /* 0x0011e2000c101d28 */
[----:B------:R-:W-:Y:S05]  /*3880*/  BRA `(.L_x_14491) ;  /* 0x0000001400707947 */ /* 0x000fea0003800000 */
.L_x_14484:
[----:B------:R-:W0:Y:S01]  /*3890*/  S2R R0, SR_TID.X ;  /* 0x0000000000007919 */ /* 0x000e220000002100 */
[----:B------:R-:W-:Y:S01]  /*38a0*/  IMAD R71, R47, -0xa0, R46 ;  /* 0xffffff602f477824 */ /* 0x000fe200078e022e */
[----:B------:R-:W2:Y:S04]  /*38b0*/  LDL R3, [R1+0x18] ;  /* 0x0000180001037983 */ /* 0x000ea80000100800 */
[----:B------:R-:W-:Y:S01]  /*38c0*/  VIMNMX R71, R71, 0xa0, PT ;  /* 0x000000a047477848 */ /* 0x000fe20003fe0100 */
[C---:B0-----:R-:W-:Y:S02]  /*38d0*/  VIADD R6, R0.reuse, 0xffffff80 ;  /* 0xffffff8000067836 */ /* 0x041fe40000000000 */
[----:B------:R-:W-:-:S05]  /*38e0*/  VIADD R0, R0, 0xffffff80 ;  /* 0xffffff8000007836 */ /* 0x000fca0000000000 */
[----:B------:R-:W-:-:S04]  /*38f0*/  LEA.HI R0, R0, R6, RZ, 0x1 ;  /* 0x0000000600007211 */ /* 0x000fc800078f08ff */
[----:B------:R-:W-:-:S04]  /*3900*/  SHF.R.S32.HI R0, RZ, 0x1, R0 ;  /* 0x00000001ff007819 */ /* 0x000fc80000011400 */
[----:B------:R-:W-:-:S04]  /*3910*/  ISETP.GE.AND P3, PT, R0, R71, PT ;  /* 0x000000470000720c */ /* 0x000fc80003f66270 */
[----:B------:R-:W-:-:S13]  /*3920*/  ISETP.GE.OR P4, PT, R18, R31, P3 ;  /* 0x0000001f1200720c */ /* 0x000fda0001f86670 */
[----:B------:R-:W0:Y:S01]  /*3930*/  @!P4 LDC.64 R8, c[0x0][0x3e8] ;  /* 0x0000fa00ff08cb82 */ /* 0x000e220000000a00 */
[----:B------:R-:W-:Y:S01]  /*3940*/  @!P4 IMAD.MOV.U32 R5, RZ, RZ, R55 ;  /* 0x000000ffff05c224 */ /* 0x000fe200078e0037 */
[----:B0-----:R-:W-:-:S04]  /*3950*/  @!P4 IADD3 R8, P5, P6, R40, R8, R4 ;  /* 0x000000082808c210 */ /* 0x001fc80007ebe004 */
[----:B------:R-:W-:Y:S02]  /*3960*/  @!P4 IADD3.X R9, R54, R9, R7, P5, P6 ;  /* 0x000000093609c210 */ /* 0x000fe40002fec407 */
[----:B------:R-:W0:Y:S01]  /*3970*/  @!P4 LDC.64 R6, c[0x0][0x400] ;  /* 0x00010000ff06cb82 */ /* 0x000e220000000a00 */
[----:B------:R-:W-:Y:S02]  /*3980*/  @!P4 IMAD.MOV.U32 R4, RZ, RZ, R34 ;  /* 0x000000ffff04c224 */ /* 0x000fe400078e0022 */
[----:B------:R-:W-:Y:S02]  /*3990*/  @!P4 IMAD R0, R58, R47, RZ ;  /* 0x0000002f3a00c224 */ /* 0x000fe400078e02ff */
[----:B------:R-:W-:-:S04]  /*39a0*/  @!P4 IMAD.WIDE.U32 R4, R47, R20, R4 ;  /* 0x000000142f04c225 */ /* 0x000fc800078e0004 */
[----:B------:R-:W-:Y:S01]  /*39b0*/  @!P4 IMAD R0, R11, R20, R0 ;  /* 0x000000140b00c224 */ /* 0x000fe200078e0200 */
[----:B------:R-:W-:Y:S02]  /*39c0*/  CS2R R24, SRZ ;  /* 0x0000000000187805 */ /* 0x000fe4000001ff00 */
[----:B------:R-:W-:-:S06]  /*39d0*/  CS2R R26, SRZ ;  /* 0x00000000001a7805 */ /* 0x000fcc000001ff00 */
[----:B------:R-:W3:Y:S01]  /*39e0*/  @!P4 LDG.E.128 R24, desc[UR40][R8.64] ;  /* 0x000000280818c981 */ /* 0x000ee2000c1e1d00 */
[----:B0-----:R-:W-:-:S04]  /*39f0*/  @!P4 IADD3 R10, P5, R4, R6, RZ ;  /* 0x00000006040ac210 */ /* 0x001fc80007fbe0ff */
[----:B------:R-:W-:Y:S02]  /*3a00*/  @!P4 IADD3.X R11, R7, R0, R5, P5, !PT ;  /* 0x00000000070bc210 */ /* 0x000fe40002ffe405 */
[----:B------:R-:W-:Y:S02]  /*3a10*/  CS2R R6, SRZ ;  /* 0x0000000000067805 */ /* 0x000fe4000001ff00 */
[----:B------:R-:W-:-:S06]  /*3a20*/  CS2R R4, SRZ ;  /* 0x0000000000047805 */ /* 0x000fcc000001ff00 */
[----:B------:R-:W4:Y:S01]  /*3a30*/  @!P4 LDG.E.128 R4, desc[UR40][R10.64] ;  /* 0x000000280a04c981 */ /* 0x000f22000c1e1d00 */
[----:B------:R-:W-:Y:S02]  /*3a40*/  ISETP.GE.AND P5, PT, R18, R31, PT ;  /* 0x0000001f1200720c */ /* 0x000fe40003fa6270 */
[----:B--2---:R-:W-:Y:S01]  /*3a50*/  ISETP.NE.AND P4, PT, R3, 0x3, PT ;  /* 0x000000030300780c */ /* 0x004fe20003f85270 */
[----:B---3--:R-:W-:Y:S02]  /*3a60*/  IMAD.MOV.U32 R76, RZ, RZ, R24 ;  /* 0x000000ffff4c7224 */ /* 0x008fe400078e0018 */
[----:B------:R-:W-:Y:S02]  /*3a70*/  IMAD.MOV.U32 R72, RZ, RZ, R26 ;  /* 0x000000ffff487224 */ /* 0x000fe400078e001a */
[----:B----4-:R-:W-:Y:S02]  /*3a80*/  IMAD.MOV.U32 R75, RZ, RZ, R6 ;  /* 0x000000ffff4b7224 */ /* 0x010fe400078e0006 */
[----:B------:R-:W-:-:S06]  /*3a90*/  IMAD.MOV.U32 R77, RZ, RZ, R4 ;  /* 0x000000ffff4d7224 */ /* 0x000fcc00078e0004 */
[----:B------:R-:W-:Y:S05]  /*3aa0*/  @!P4 BRA `(.L_x_14498) ;  /* 0x000000000004c947 */ /* 0x000fea0003800000 */
[----:B------:R-:W-:Y:S01]  /*3ab0*/  BPT.TRAP 0x1 ;  /* 0x000000040000795c */ /* 0x000fe20000300000 */
.L_x_14498:
[----:B------:R-:W2:Y:S01]  /*3ac0*/  LDL R0, [R1+0x24] ;  /* 0x0000240001007983 */ /* 0x000ea20000100800 */
[----:B------:R-:W-:Y:S01]  /*3ad0*/  IMAD R48, R157, 0x8, R22 ;  /* 0x000000089d307824 */ /* 0x000fe200078e0216 */
[----:B------:R-:W-:Y:S01]  /*3ae0*/  BSSY B1, `(.L_x_14499) ;  /* 0x0000004000017945 */ /* 0x000fe20003800000 */
[----:B--2---:R-:W-:-:S04]  /*3af0*/  SHF.L.U32 R73, R0, 0x1f, RZ ;  /* 0x0000001f00497819 */ /* 0x004fc800000006ff */
[----:B------:R-:W0:Y:S02]  /*3b00*/  SYNCS.PHASECHK.TRANS64.TRYWAIT P6, [R48+URZ+0x13290], R73 ;  /* 0x01329049300075a7 */ /* 0x000e2400080c017f */
[----:B0-----:R-:W-:Y:S05]  /*3b10*/  @!P6 BRA `(.L_x_14500) ;  /* 0x000001e400fce947 */ /* 0x001fea0003800000 */
.L_x_14803:
[----:B------:R-:W-:Y:S05]  /*3b20*/  BSYNC B1 ;  /* 0x0000000000017941 */ /* 0x000fea0003800000 */
.L_x_14499:
[----:B------:R-:W-:-:S03]  /*3b30*/  UMOV UR4, 0xffffffff ;  /* 0xffffffff00047882 */ /* 0x000fc60000000000 */
[----:B------:R-:W-:Y:S05]  /*3b40*/  BRA.DIV UR4, `(.L_x_14501) ;  /* 0x000001ea04047947 */ /* 0x000fea000b800000 */
[----:B------:R1:W2:Y:S04]  /*3b50*/  SHFL.IDX PT, R0, R13, RZ, 0x1e1f ;  /* 0x001e1fff0d007589 */ /* 0x0002a800000e0000 */
[----:B------:R1:W3:Y:S02]  /*3b60*/  SHFL.IDX PT, R14, R2, RZ, 0x1e1f ;  /* 0x001e1fff020e7589 */ /* 0x0002e400000e0000 */
.L_x_14807:
[----:B------:R-:W4:Y:S02]  /*3b70*/  LDC R12, c[0x0][0x2f4] ;  /* 0x0000bd00ff0c7b82 */ /* 0x000f240000000800 */
[----:B----4-:R-:W-:-:S13]  /*3b80*/  ISETP.GE.OR P3, PT, R18, R12, P3 ;  /* 0x0000000c1200720c */ /* 0x010fda0001f66670 */
[----:B------:R-:W-:Y:S05]  /*3b90*/  @P3 BRA `(.L_x_14491) ;  /* 0x0000001000ac3947 */ /* 0x000fea0003800000 */
[----:B------:R-:W4:Y:S04]  /*3ba0*/  LDL R11, [R1+0x44] ;  /* 0x00004400010b7983 */ /* 0x000f280000100800 */
[----:B------:R-:W5:Y:S01]  /*3bb0*/  LDL R10, [R1+0x48] ;  /* 0x00004800010a7983 */ /* 0x000f620000100800 */
[----:B------:R-:W-:Y:S01]  /*3bc0*/  IMAD.IADD R8, R12, 0x1, -R57 ;  /* 0x000000010c087824 */ /* 0x000fe200078e0a39 */
[----:B-1-3--:R-:W-:Y:S01]  /*3bd0*/  IADD3 R2, P3, R51, R14, RZ ;  /* 0x0000000e33027210 */ /* 0x00afe20007f7e0ff */
[----:B------:R-:W-:Y:S03]  /*3be0*/  BSSY B1, `(.L_x_14502) ;  /* 0x00000e6000017945 */ /* 0x000fe60003800000 */
[----:B------:R-:W-:-:S02]  /*3bf0*/  SEL R8, R57, R8, !P1 ;  /* 0x0000000839087207 */ /* 0x000fc40004800000 */
[----:B--2---:R-:W-:Y:S02]  /*3c00*/  LEA.HI.X.SX32 R3, R51, R0, 0x1, P3 ;  /* 0x0000000033037211 */ /* 0x004fe400018f0eff */
[----:B------:R-:W-:-:S04]  /*3c10*/  SHF.R.S32.HI R9, RZ, 0x1f, R8 ;  /* 0x0000001fff097819 */ /* 0x000fc80000011408 */
[----:B------:R-:W-:-:S04]  /*3c20*/  LEA.HI R9, R9, R8, RZ, 0x5 ;  /* 0x0000000809097211 */ /* 0x000fc800078f28ff */
[----:B------:R-:W-:-:S04]  /*3c30*/  SHF.R.S32.HI R9, RZ, 0x5, R9 ;  /* 0x00000005ff097819 */ /* 0x000fc80000011409 */
[----:B------:R-:W-:-:S05]  /*3c40*/  LEA.HI.SX32 R9, R62, R9, 0x1c ;  /* 0x000000093e097211 */ /* 0x000fca00078fe2ff */
[----:B------:R-:W-:Y:S02]  /*3c50*/  IMAD.SHL.U32 R13, R9, 0x10, RZ ;  /* 0x00000010090d7824 */ /* 0x000fe400078e00ff */
[----:B------:R-:W-:-:S04]  /*3c60*/  IMAD R9, R157, 0x2800, R52 ;  /* 0x000028009d097824 */ /* 0x000fc800078e0234 */
[----:B------:R-:W-:Y:S01]  /*3c70*/  IMAD.IADD R9, R22, 0x1, R9 ;  /* 0x0000000116097824 */ /* 0x000fe200078e0209 */
[----:B----4-:R-:W-:-:S04]  /*3c80*/  LOP3.LUT R8, R11, 0x30, R13, 0xf8, !PT ;  /* 0x000000300b087812 */ /* 0x010fc800078ef80d */
[----:B------:R-:W-:-:S05]  /*3c90*/  LOP3.LUT R8, R8, R61, RZ, 0x3c, !PT ;  /* 0x0000003d08087212 */ /* 0x000fca00078e3cff */
[----:B-----5:R-:W-:-:S04]  /*3ca0*/  IMAD.IADD R8, R10, 0x1, R8 ;  /* 0x000000010a087824 */ /* 0x020fc800078e0208 */
[----:B------:R-:W-:-:S04]  /*3cb0*/  IMAD R11, R157, 0x2800, R8 ;  /* 0x000028009d0b7824 */ /* 0x000fc800078e0208 */
[----:B------:R-:W-:Y:S02]  /*3cc0*/  IMAD.IADD R28, R22, 0x1, R11 ;  /* 0x00000001161c7824 */ /* 0x000fe400078e020b */
[----:B------:R-:W1:Y:S04]  /*3cd0*/  LDS.128 R8, [R9+0xe000] ;  /* 0x00e0000009087984 */ /* 0x000e680000000c00 */
[----:B------:R-:W2:Y:S01]  /*3ce0*/  LDS.128 R28, [R28+0xe000] ;  /* 0x00e000001c1c7984 */ /* 0x000ea20000000c00 */
[----:B------:R-:W-:Y:S05]  /*3cf0*/  @P5 BRA `(.L_x_14503) ;  /* 0x0000000c00505947 */ /* 0x000fea0003800000 */
[--C-:B------:R-:W-:Y:S01]  /*3d00*/  SHF.R.U32.HI R85, RZ, 0x8, R25.reuse ;  /* 0x00000008ff557819 */ /* 0x100fe20000011619 */
[----:B-1----:R-:W-:Y:S01]  /*3d10*/  IMAD.MOV.U32 R24, RZ, RZ, R8 ;  /* 0x000000ffff187224 */ /* 0x002fe200078e0008 */
[----:B------:R-:W-:Y:S02]  /*3d20*/  SHF.R.U32.HI R87, RZ, 0x18, R25 ;  /* 0x00000018ff577819 */ /* 0x000fe40000011619 */
        /* <DEDUP_REMOVED lines=27> */
[----:B------:R-:W-:Y:S02]  /*3ee0*/  F2FP.F16.E4M3.UNPACK_B R79, R77.H1 ;  /* 0x0000004dff4f723e */ /* 0x000fe400030006ff */
[----:B--2---:R-:W-:Y:S02]  /*3ef0*/  F2FP.F16.E4M3.UNPACK_B R26, R28.H1 ;  /* 0x0000001cff1a723e */ /* 0x004fe400030006ff */
[----:B------:R-:W-:Y:S01]  /*3f00*/  F2FP.F16.E4M3.UNPACK_B R25, R24.H1 ;  /* 0x00000018ff19723e */ /* 0x000fe200030006ff */
[----:B------:R-:W-:Y:S01]  /*3f10*/  HADD2.F32 R5, -RZ, R79.H0_H0 ;  /* 0x2000004fff057230 */ /* 0x000fe20000004100 */
[----:B------:R-:W-:Y:S01]  /*3f20*/  LOP3.LUT R80, R15, 0xff00, R8, 0xf8, !PT ;  /* 0x0000ff000f507812 */ /* 0x000fe200078ef808 */
[----:B------:R-:W-:Y:S01]  /*3f30*/  HADD2.F32 R15, -RZ, R26.H0_H0 ;  /* 0x2000001aff0f7230 */ /* 0x000fe20000004100 */
[----:B------:R-:W-:Y:S01]  /*3f40*/  LOP3.LUT R4, R7, 0xff0000, R4, 0xf8, !PT ;  /* 0x00ff000007047812 */ /* 0x000fe200078ef804 */
[----:B------:R-:W-:Y:S01]  /*3f50*/  HADD2.F32 R8, -RZ, R25.H0_H0 ;  /* 0x20000019ff087230 */ /* 0x000fe20000004100 */
[----:B------:R-:W-:Y:S01]  /*3f60*/  F2FP.F16.E4M3.UNPACK_B R27, R76.H1 ;  /* 0x0000004cff1b723e */ /* 0x000fe200030006ff */
[----:B------:R-:W-:-:S02]  /*3f70*/  IMAD.U32 R7, R78, 0x10000, RZ ;  /* 0x000100004e077824 */ /* 0x000fc400078e00ff */
[-C--:B------:R-:W-:Y:S01]  /*3f80*/  FMUL.FTZ R83, R15, R5.reuse ;  /* 0x000000050f537220 */ /* 0x080fe20000410000 */
[----:B------:R-:W-:Y:S02]  /*3f90*/  HADD2.F32 R25, -RZ, R25.H1_H1 ;  /* 0x30000019ff197230 */ /* 0x000fe40000004100 */
[----:B------:R-:W-:Y:S01]  /*3fa0*/  FMUL.FTZ R84, R8, R5 ;  /* 0x0000000508547220 */ /* 0x000fe20000410000 */
[----:B------:R-:W-:Y:S01]  /*3fb0*/  LOP3.LUT R5, R81, 0xff0000, R82, 0xf8, !PT ;  /* 0x00ff000051057812 */ /* 0x000fe200078ef852 */
[----:B------:R-:W-:Y:S01]  /*3fc0*/  HADD2.F32 R82, -RZ, R79.H1_H1 ;  /* 0x3000004fff527230 */ /* 0x000fe20000004100 */
[----:B------:R-:W-:Y:S01]  /*3fd0*/  F2FP.F16.E4M3.UNPACK_B R79, R77 ;  /* 0x0000004dff4f723e */ /* 0x000fe200020006ff */
[--C-:B------:R-:W-:Y:S01]  /*3fe0*/  HADD2.F32 R78, -RZ, R27.reuse.H0_H0 ;  /* 0x2000001bff4e7230 */ /* 0x100fe20000004100 */
[----:B------:R-:W-:Y:S01]  /*3ff0*/  LOP3.LUT R7, R80, 0xff0000, R7, 0xf8, !PT ;  /* 0x00ff000050077812 */ /* 0x000fe200078ef807 */
[----:B------:R-:W-:Y:S01]  /*4000*/  HADD2.F32 R77, -RZ, R26.H1_H1 ;  /* 0x3000001aff4d7230 */ /* 0x000fe20000004100 */
[----:B------:R-:W-:Y:S01]  /*4010*/  F2FP.F16.E4M3.UNPACK_B R28, R28 ;  /* 0x0000001cff1c723e */ /* 0x000fe200020006ff */
[----:B------:R-:W-:Y:S01]  /*4020*/  HADD2.F32 R80, -RZ, R27.H1_H1 ;  /* 0x3000001bff507230 */ /* 0x000fe20000004100 */
[----:B------:R-:W-:Y:S01]  /*4030*/  F2FP.F16.E4M3.UNPACK_B R27, R24 ;  /* 0x00000018ff1b723e */ /* 0x000fe200020006ff */
[-C--:B------:R-:W-:Y:S01]  /*4040*/  FFMA.FTZ R8, R8, R78.reuse, -R83 ;  /* 0x0000004e08087223 */ /* 0x080fe20000010853 */
[----:B------:R-:W-:Y:S01]  /*4050*/  FFMA.FTZ R15, R15, R78, R84 ;  /* 0x0000004e0f0f7223 */ /* 0x000fe20000010054 */
[----:B------:R-:W-:Y:S01]  /*4060*/  F2FP.F16.E4M3.UNPACK_B R78, R76 ;  /* 0x0000004cff4e723e */ /* 0x000fe200020006ff */
[----:B------:R-:W-:Y:S01]  /*4070*/  FMUL.FTZ R24, R77, R82 ;  /* 0x000000524d187220 */ /* 0x000fe20000410000 */
        /* <DEDUP_REMOVED lines=9> */
[----:B------:R-:W-:Y:S01]  /*4110*/  FMUL.FTZ R81, R26, R81 ;  /* 0x000000511a517220 */ /* 0x000fe20000410000 */
[----:B------:R-:W-:Y:S01]  /*4120*/  HADD2.F32 R28, -RZ, R28.H1_H1 ;  /* 0x3000001cff1c7230 */ /* 0x000fe20000004100 */
[----:B------:R-:W-:Y:S01]  /*4130*/  F2FP.F16.E4M3.UNPACK_B R80, R75.H1 ;  /* 0x0000004bff50723e */ /* 0x000fe200030006ff */
[----:B------:R-:W-:Y:S02]  /*4140*/  HADD2.F32 R27, -RZ, R27.H1_H1 ;  /* 0x3000001bff1b7230 */ /* 0x000fe40000004100 */
[----:B------:R-:W-:Y:S01]  /*4150*/  FFMA.FTZ R82, R76, R77, R81 ;  /* 0x0000004d4c527223 */ /* 0x000fe20000010051 */
[----:B------:R-:W-:Y:S02]  /*4160*/  HADD2.F32 R78, -RZ, R78.H1_H1 ;  /* 0x3000004eff4e7230 */ /* 0x000fe40000004100 */
[----:B------:R-:W-:Y:S01]  /*4170*/  FMUL.FTZ R84, R28, R79 ;  /* 0x0000004f1c547220 */ /* 0x000fe20000410000 */
[----:B------:R-:W-:Y:S01]  /*4180*/  F2FP.F16.E4M3.UNPACK_B R76, R30.H1 ;  /* 0x0000001eff4c723e */ /* 0x000fe200030006ff */
[----:B------:R-:W-:Y:S01]  /*4190*/  FFMA.FTZ R26, R26, R77, -R83 ;  /* 0x0000004d1a1a7223 */ /* 0x000fe20000010853 */
[C---:B------:R-:W-:Y:S01]  /*41a0*/  FMUL.FTZ R85, R27.reuse, R79 ;  /* 0x0000004f1b557220 */ /* 0x040fe20000410000 */
        /* <DEDUP_REMOVED lines=8> */
[--C-:B------:R-:W-:Y:S02]  /*4230*/  HADD2.F32 R28, -RZ, R27.reuse.H0_H0 ;  /* 0x2000001bff1c7230 */ /* 0x100fe40000004100 */
[----:B------:R-:W-:Y:S01]  /*4240*/  FMUL.FTZ R87, R77, R81 ;  /* 0x000000514d577220 */ /* 0x000fe20000410000 */
[----:B------:R-:W-:Y:S01]  /*4250*/  HADD2.F32 R80, -RZ, R80.H1_H1 ;  /* 0x30000050ff507230 */ /* 0x000fe20000004100 */
        /* <DEDUP_REMOVED lines=10> */
[-C--:B------:R-:W-:Y:S01]  /*4300*/  FFMA.FTZ R89, R27, R79.reuse, -R28 ;  /* 0x0000004f1b597223 */ /* 0x080fe2000001081c */
[----:B------:R-:W-:Y:S02]  /*4310*/  HADD2.F32 R28, -RZ, R30.H0_H0 ;  /* 0x2000001eff1c7230 */ /* 0x000fe40000004100 */
[----:B------:R-:W-:Y:S01]  /*4320*/  FFMA.FTZ R91, R76, R79, R81 ;  /* 0x0000004f4c5b7223 */ /* 0x000fe20000010051 */
[--C-:B------:R-:W-:Y:S01]  /*4330*/  HADD2.F32 R76, -RZ, R75.reuse.H0_H0 ;  /* 0x2000004bff4c7230 */ /* 0x100fe20000004100 */
[----:B------:R-:W-:Y:S01]  /*4340*/  F2FP.SATFINITE.E4M3.F32.PACK_AB_MERGE_C R8, R25, R8, RZ ;  /* 0x000000081908723e */ /* 0x000fe200048070ff */
[----:B------:R-:W-:-:S02]  /*4350*/  HADD2.F32 R79, -RZ, R75.H1_H1 ;  /* 0x3000004bff4f7230 */ /* 0x000fc40000004100 */
[----:B------:R-:W-:Y:S01]  /*4360*/  FFMA.FTZ R86, R77, R78, R86 ;  /* 0x0000004e4d567223 */ /* 0x000fe20000010056 */
[----:B------:R-:W-:Y:S01]  /*4370*/  HADD2.F32 R27, -RZ, R10.H0_H0 ;  /* 0x2000000aff1b7230 */ /* 0x000fe20000004100 */
[----:B------:R-:W-:Y:S01]  /*4380*/  F2FP.SATFINITE.E4M3.F32.PACK_AB_MERGE_C R8, R83, R26, R8 ;  /* 0x0000001a5308723e */ /* 0x000fe20004807008 */
[----:B------:R-:W-:Y:S01]  /*4390*/  HADD2.F32 R30, -RZ, R30.H1_H1 ;  /* 0x3000001eff1e7230 */ /* 0x000fe20000004100 */
[----:B------:R-:W-:Y:S01]  /*43a0*/  F2FP.SATFINITE.E4M3.F32.PACK_AB_MERGE_C R15, R24, R15, RZ ;  /* 0x0000000f180f723e */ /* 0x000fe200048070ff */
[----:B------:R-:W-:Y:S02]  /*43b0*/  HADD2.F32 R10, -RZ, R10.H1_H1 ;  /* 0x3000000aff0a7230 */ /* 0x000fe40000004100 */
[----:B------:R-:W-:Y:S01]  /*43c0*/  FMUL.FTZ R81, R27, R76 ;  /* 0x0000004c1b517220 */ /* 0x000fe20000410000 */
[--C-:B------:R-:W-:Y:S02]  /*43d0*/  HADD2.F32 R75, -RZ, R72.reuse.H0_H0 ;  /* 0x20000048ff4b7230 */ /* 0x100fe40000004100 */
[----:B------:R-:W-:Y:S01]  /*43e0*/  FMUL.FTZ R87, R30, R79 ;  /* 0x0000004f1e577220 */ /* 0x000fe20000410000 */
[----:B------:R-:W-:-:S02]  /*43f0*/  HADD2.F32 R77, -RZ, R72.H1_H1 ;  /* 0x30000048ff4d7230 */ /* 0x000fc40000004100 */
[----:B------:R-:W-:Y:S01]  /*4400*/  FMUL.FTZ R72, R28, R76 ;  /* 0x0000004c1c487220 */ /* 0x000fe20000410000 */
[----:B------:R-:W-:Y:S01]  /*4410*/  F2FP.F16.E4M3.UNPACK_B R25, R29 ;  /* 0x0000001dff19723e */ /* 0x000fe200020006ff */
[----:B------:R-:W-:Y:S01]  /*4420*/  FMUL.FTZ R79, R10, R79 ;  /* 0x0000004f0a4f7220 */ /* 0x000fe20000410000 */
[----:B------:R-:W-:Y:S01]  /*4430*/  F2FP.F16.E4M3.UNPACK_B R26, R7 ;  /* 0x00000007ff1a723e */ /* 0x000fe200020006ff */
[----:B------:R-:W-:Y:S01]  /*4440*/  FFMA.FTZ R76, R27, R75, -R72 ;  /* 0x0000004b1b4c7223 */ /* 0x000fe20000010848 */
[----:B------:R-:W-:Y:S01]  /*4450*/  F2FP.F16.E4M3.UNPACK_B R24, R9 ;  /* 0x00000009ff18723e */ /* 0x000fe200020006ff */
[----:B------:R-:W-:Y:S01]  /*4460*/  FFMA.FTZ R81, R28, R75, R81 ;  /* 0x0000004b1c517223 */ /* 0x000fe20000010051 */
        /* <DEDUP_REMOVED lines=19> */
[----:B------:R-:W-:Y:S01]  /*45a0*/  FMUL.FTZ R76, R26, R75 ;  /* 0x0000004b1a4c7220 */ /* 0x000fe20000410000 */
[----:B------:R-:W-:Y:S01]  /*45b0*/  F2FP.F16.E4M3.UNPACK_B R29, R29.H1 ;  /* 0x0000001dff1d723e */ /* 0x000fe200030006ff */
[----:B------:R-:W-:Y:S01]  /*45c0*/  FFMA.FTZ R30, R30, R77, R79 ;  /* 0x0000004d1e1e7223 */ /* 0x000fe2000001004f */
[----:B------:R-:W-:Y:S01]  /*45d0*/  F2FP.F16.E4M3.UNPACK_B R75, R7.H1 ;  /* 0x00000007ff4b723e */ /* 0x000fe200030006ff */
[-C--:B------:R-:W-:Y:S01]  /*45e0*/  FFMA.FTZ R26, R26, R72.reuse, -R27 ;  /* 0x000000481a1a7223 */ /* 0x080fe2000001081b */
[----:B------:R-:W-:Y:S01]  /*45f0*/  FFMA.FTZ R7, R25, R72, R76 ;  /* 0x0000004819077223 */ /* 0x000fe2000001004c */
[----:B------:R-:W-:Y:S01]  /*4600*/  HADD2.F32 R25, -RZ, R9.H0_H0 ;  /* 0x20000009ff197230 */ /* 0x000fe20000004100 */
[----:B------:R-:W-:Y:S01]  /*4610*/  F2FP.F16.E4M3.UNPACK_B R6, R6.H1 ;  /* 0x00000006ff06723e */ /* 0x000fe200030006ff */
[----:B------:R-:W-:Y:S01]  /*4620*/  HADD2.F32 R27, -RZ, R29.H0_H0 ;  /* 0x2000001dff1b7230 */ /* 0x000fe20000004100 */
[----:B------:R-:W-:Y:S01]  /*4630*/  F2FP.SATFINITE.E4M3.F32.PACK_AB_MERGE_C R86, R91, R86, RZ ;  /* 0x000000565b56723e */ /* 0x000fe200048070ff */
[----:B------:R-:W-:Y:S01]  /*4640*/  HADD2.F32 R76, -RZ, R75.H0_H0 ;  /* 0x2000004bff4c7230 */ /* 0x000fe20000004100 */
[----:B------:R-:W-:Y:S01]  /*4650*/  F2FP.F16.E4M3.UNPACK_B R77, R5 ;  /* 0x00000005ff4d723e */ /* 0x000fe200020006ff */
[----:B------:R-:W-:Y:S01]  /*4660*/  HADD2.F32 R29, -RZ, R29.H1_H1 ;  /* 0x3000001dff1d7230 */ /* 0x000fe20000004100 */
[----:B------:R-:W-:Y:S01]  /*4670*/  F2FP.SATFINITE.E4M3.F32.PACK_AB_MERGE_C R30, R30, R81, R86 ;  /* 0x000000511e1e723e */ /* 0x000fe20004807056 */
[----:B------:R-:W-:-:S02]  /*4680*/  HADD2.F32 R78, -RZ, R75.H1_H1 ;  /* 0x3000004bff4e7230 */ /* 0x000fc40000004100 */
[-C--:B------:R-:W-:Y:S01]  /*4690*/  FMUL.FTZ R80, R27, R76.reuse ;  /* 0x0000004c1b507220 */ /* 0x080fe20000410000 */
[----:B------:R-:W-:Y:S02]  /*46a0*/  HADD2.F32 R9, -RZ, R9.H1_H1 ;  /* 0x30000009ff097230 */ /* 0x000fe40000004100 */
[----:B------:R-:W-:Y:S01]  /*46b0*/  FMUL.FTZ R82, R25, R76 ;  /* 0x0000004c19527220 */ /* 0x000fe20000410000 */
[--C-:B------:R-:W-:Y:S02]  /*46c0*/  HADD2.F32 R72, -RZ, R6.reuse.H0_H0 ;  /* 0x20000006ff487230 */ /* 0x100fe40000004100 */
[----:B------:R-:W-:Y:S02]  /*46d0*/  HADD2.F32 R76, -RZ, R6.H1_H1 ;  /* 0x30000006ff4c7230 */ /* 0x000fe40000004100 */
[-C--:B------:R-:W-:Y:S01]  /*46e0*/  FMUL.FTZ R6, R29, R78.reuse ;  /* 0x0000004e1d067220 */ /* 0x080fe20000410000 */
[----:B------:R-:W-:Y:S01]  /*46f0*/  FMUL.FTZ R78, R9, R78 ;  /* 0x0000004e094e7220 */ /* 0x000fe20000410000 */
[----:B------:R-:W-:Y:S01]  /*4700*/  FFMA.FTZ R82, R27, R72, R82 ;  /* 0x000000481b527223 */ /* 0x000fe20000010052 */
        /* <DEDUP_REMOVED lines=18> */
[----:B------:R-:W-:Y:S02]  /*4830*/  HADD2.F32 R25, -RZ, R11.H0_H0 ;  /* 0x2000000bff197230 */ /* 0x000fe40000004100 */
[----:B------:R-:W-:Y:S01]  /*4840*/  FMUL.FTZ R88, R4, R79 ;  /* 0x0000004f04587220 */ /* 0x000fe20000410000 */
[----:B------:R-:W-:Y:S02]  /*4850*/  HADD2.F32 R31, -RZ, R31.H1_H1 ;  /* 0x3000001fff1f7230 */ /* 0x000fe40000004100 */
[----:B------:R-:W-:Y:S01]  /*4860*/  FFMA.FTZ R86, R9, R76, -R86 ;  /* 0x0000004c09567223 */ /* 0x000fe20000010856 */
[----:B------:R-:W-:-:S02]  /*4870*/  HADD2.F32 R78, -RZ, R78.H1_H1 ;  /* 0x3000004eff4e7230 */ /* 0x000fc40000004100 */
[----:B------:R-:W-:Y:S01]  /*4880*/  FFMA.FTZ R80, R29, R76, R80 ;  /* 0x0000004c1d507223 */ /* 0x000fe20000010050 */
        /* <DEDUP_REMOVED lines=20> */
[----:B------:R-:W-:-:S02]  /*49d0*/  F2FP.SATFINITE.E4M3.F32.PACK_AB_MERGE_C R15, R26, R15, R81 ;  /* 0x0000000f1a0f723e */ /* 0x000fc40004807051 */
[----:B------:R-:W-:Y:S02]  /*49e0*/  F2FP.SATFINITE.E4M3.F32.PACK_AB_MERGE_C R82, R83, R82, RZ ;  /* 0x000000525352723e */ /* 0x000fe400048070ff */
[----:B------:R-:W-:Y:S02]  /*49f0*/  F2FP.SATFINITE.E4M3.F32.PACK_AB_MERGE_C R78, R78, R79, RZ ;  /* 0x0000004f4e4e723e */ /* 0x000fe400048070ff */
[----:B------:R-:W-:Y:S01]  /*4a00*/  F2FP.SATFINITE.E4M3.F32.PACK_AB_MERGE_C R11, R9, R86, R11 ;  /* 0x00000056090b723e */ /* 0x000fe2000480700b */
[----:B------:R-:W-:Y:S01]  /*4a10*/  IMAD.MOV.U32 R9, RZ, RZ, R15 ;  /* 0x000000ffff097224 */ /* 0x000fe200078e000f */
[----:B------:R-:W-:Y:S02]  /*4a20*/  F2FP.SATFINITE.E4M3.F32.PACK_AB_MERGE_C R29, R7, R24, R82 ;  /* 0x00000018071d723e */ /* 0x000fe40004807052 */
[----:B------:R-:W-:-:S07]  /*4a30*/  F2FP.SATFINITE.E4M3.F32.PACK_AB_MERGE_C R31, R5, R80, R78 ;  /* 0x00000050051f723e */ /* 0x000fce000480704e */
.L_x_14503:
[----:B------:R-:W-:Y:S05]  /*4a40*/  BSYNC B1 ;  /* 0x0000000000017941 */ /* 0x000fea0003800000 */
.L_x_14502:
[----:B-1----:R1:W-:Y:S01]  /*4a50*/  ST.E.128 desc[UR40][R2.64], R8 ;  /* 0x0000000802007985 */ /* 0x0023e2000c101d28 */
[----:B------:R-:W-:-:S13]  /*4a60*/  ISETP.GE.AND P3, PT, R13, R12, PT ;  /* 0x0000000c0d00720c */ /* 0x000fda0003f66270 */
[----:B------:R-:W-:Y:S05]  /*4a70*/  @P3 BRA `(.L_x_14491) ;  /* 0x0000000000f43947 */ /* 0x000fea0003800000 */
[----:B------:R-:W-:-:S04]  /*4a80*/  IADD3 R14, P3, R14, R13, RZ ;  /* 0x0000000d0e0e7210 */ /* 0x000fc80007f7e0ff */
[----:B------:R-:W-:-:S05]  /*4a90*/  LEA.HI.X.SX32 R15, R13, R0, 0x1, P3 ;  /* 0x000000000d0f7211 */ /* 0x000fca00018f0eff */
[----:B--2---:R2:W-:Y:S01]  /*4aa0*/  ST.E.128 desc[UR40][R14.64], R28 ;  /* 0x0000001c0e007985 */ /* 0x0045e2000c101d28 */
[----:B------:R-:W-:Y:S05]  /*4ab0*/  BRA `(.L_x_14491) ;  /* 0x0000000000e47947 */ /* 0x000fea0003800000 */
.L_x_14483:
[----:B------:R-:W2:Y:S02]  /*4ac0*/  LDL R0, [R1+0x18] ;  /* 0x0000180001007983 */ /* 0x000ea40000100800 */
[----:B--2---:R-:W-:-:S13]  /*4ad0*/  ISETP.NE.AND P4, PT, R0, 0x3, PT ;  /* 0x000000030000780c */ /* 0x004fda0003f85270 */
[----:B------:R-:W-:Y:S05]  /*4ae0*/  @!P4 BRA `(.L_x_14504) ;  /* 0x000000000004c947 */ /* 0x000fea0003800000 */
[----:B------:R-:W-:Y:S01]  /*4af0*/  BPT.TRAP 0x1 ;  /* 0x000000040000795c */ /* 0x000fe20000300000 */
.L_x_14504:
[----:B------:R-:W2:Y:S01]  /*4b00*/  LDL R0, [R1+0x24] ;  /* 0x0000240001007983 */ /* 0x000ea20000100800 */
[----:B------:R-:W-:Y:S01]  /*4b10*/  IMAD R48, R157, 0x8, R22 ;  /* 0x000000089d307824 */ /* 0x000fe200078e0216 */
[----:B------:R-:W-:Y:S01]  /*4b20*/  BSSY B1, `(.L_x_14505) ;  /* 0x0000005000017945 */ /* 0x000fe20003800000 */
[----:B------:R-:W-:Y:S02]  /*4b30*/  SHF.R.S32.HI R69, RZ, 0x1f, R67 ;  /* 0x0000001fff457819 */ /* 0x000fe40000011443 */
[----:B--2---:R-:W-:-:S04]  /*4b40*/  SHF.L.U32 R73, R0, 0x1f, RZ ;  /* 0x0000001f00497819 */ /* 0x004fc800000006ff */
[----:B------:R-:W0:Y:S02]  /*4b50*/  SYNCS.PHASECHK.TRANS64.TRYWAIT P3, [R48+URZ+0x13290], R73 ;  /* 0x01329049300075a7 */ /* 0x000e24000806017f */
[----:B0-----:R-:W-:Y:S05]  /*4b60*/  @!P3 BRA `(.L_x_14506) ;  /* 0x000001d80040b947 */ /* 0x001fea0003800000 */
.L_x_14808:
[----:B------:R-:W-:Y:S05]  /*4b70*/  BSYNC B1 ;  /* 0x0000000000017941 */ /* 0x000fea0003800000 */
.L_x_14505:
        /* <DEDUP_REMOVED lines=18> */
[----:B--2---:R-:W-:Y:S01]  /*4ca0*/  IMAD.WIDE.U32 R2, R6, UR4, R2 ;  /* 0x0000000406027c25 */ /* 0x004fe2000f8e0002 */
        /* <DEDUP_REMOVED lines=8> */
[----:B------:R-:W-:Y:S01]  /*4d30*/  ISETP.GT.AND P3, PT, R71, R4, PT ;  /* 0x000000044700720c */ /* 0x000fe20003f64270 */
[----:B------:R-:W-:-:S12]  /*4d40*/  BRA.DIV UR4, `(.L_x_14507) ;  /* 0x000001d604dc7947 */ /* 0x000fd8000b800000 */
[----:B------:R1:W2:Y:S04]  /*4d50*/  SHFL.IDX PT, R3, R13, RZ, 0x1e1f ;  /* 0x001e1fff0d037589 */ /* 0x0002a800000e0000 */
[----:B------:R1:W3:Y:S02]  /*4d60*/  SHFL.IDX PT, R14, R0, RZ, 0x1e1f ;  /* 0x001e1fff000e7589 */ /* 0x0002e400000e0000 */
.L_x_14812:
[----:B------:R-:W-:Y:S05]  /*4d70*/  @!P3 BRA `(.L_x_14491) ;  /* 0x000000000034b947 */ /* 0x000fea0003800000 */
[----:B------:R-:W4:Y:S01]  /*4d80*/  LDL R2, [R1+0x20] ;  /* 0x0000200001027983 */ /* 0x000f220000100800 */
[----:B------:R-:W-:-:S03]  /*4d90*/  ULDC UR4, c[0x0][0x2f4] ;  /* 0x0000bd0000047ab9 */ /* 0x000fc60000000800 */
[----:B-1----:R-:W5:Y:S01]  /*4da0*/  LDL R0, [R1+0x2c] ;  /* 0x00002c0001007983 */ /* 0x002f620000100800 */
[----:B------:R-:W-:-:S13]  /*4db0*/  ISETP.GE.AND P3, PT, R18, UR4, PT ;  /* 0x0000000412007c0c */ /* 0x000fda000bf66270 */
[----:B------:R-:W1:Y:S01]  /*4dc0*/  @!P3 LDS.128 R4, [R68+0xe000] ;  /* 0x00e000004404b984 */ /* 0x000e620000000c00 */
[----:B---3--:R-:W-:-:S05]  /*4dd0*/  @!P3 IADD3 R12, P5, R18, R14, RZ ;  /* 0x0000000e120cb210 */ /* 0x008fca0007fbe0ff */
[----:B--2---:R-:W-:-:S05]  /*4de0*/  @!P3 IMAD.X R13, R3, 0x1, R19, P5 ;  /* 0x00000001030db824 */ /* 0x004fca00028e0613 */
[----:B-1----:R-:W-:Y:S01]  /*4df0*/  @!P3 ST.E.128 desc[UR40][R12.64], R4 ;  /* 0x000000040c00b985 */ /* 0x002fe2000c101d28 */
[----:B----4-:R-:W-:-:S13]  /*4e00*/  ISETP.GE.AND P5, PT, R2, UR4, PT ;  /* 0x0000000402007c0c */ /* 0x010fda000bfa6270 */
[----:B------:R-:W1:Y:S01]  /*4e10*/  @!P5 LDS.128 R8, [R65+0xe000] ;  /* 0x00e000004108d984 */ /* 0x000e620000000c00 */
[----:B------:R-:W-:-:S05]  /*4e20*/  @!P5 IADD3 R14, P6, R2, R14, RZ ;  /* 0x0000000e020ed210 */ /* 0x000fca0007fde0ff */
[----:B-----5:R-:W-:-:S05]  /*4e30*/  @!P5 IMAD.X R15, R3, 0x1, R0, P6 ;  /* 0x00000001030fd824 */ /* 0x020fca00030e0600 */
[----:B-1----:R4:W-:Y:S03]  /*4e40*/  @!P5 ST.E.128 desc[UR40][R14.64], R8 ;  /* 0x000000080e00d985 */ /* 0x0029e6000c101d28 */
.L_x_14491:
[----:B------:R-:W-:Y:S05]  /*4e50*/  BSYNC B0 ;  /* 0x0000000000007941 */ /* 0x000fea0003800000 */
.L_x_14482:
[----:B-12---:R-:W1:Y:S01]  /*4e60*/  S2R R0, SR_TID.X ;  /* 0x0000000000007919 */ /* 0x006e620000002100 */
        /* <DEDUP_REMOVED lines=15> */
.L_x_14509:
[----:B------:R-:W-:Y:S05]  /*4f60*/  BSYNC B0 ;  /* 0x0000000000007941 */ /* 0x000fea0003800000 */
.L_x_14508:
[----:B------:R-:W1:Y:S01]  /*4f70*/  SYNCS.PHASECHK.TRANS64.TRYWAIT P4, [R48+URZ+0x132b0], R73 ;  /* 0x0132b049300075a7 */ /* 0x000e62000808017f */
[----:B------:R-:W-:Y:S04]  /*4f80*/  BSSY B0, `(.L_x_14510) ;  /* 0x0000002000007945 */ /* 0x000fe80003800000 */
[----:B-1----:R-:W-:Y:S05]  /*4f90*/  @!P4 BRA `(.L_x_14511) ;  /* 0x000001d4008cc947 */ /* 0x002fea0003800000 */
.L_x_14813:
[----:B------:R-:W-:Y:S05]  /*4fa0*/  BSYNC B0 ;  /* 0x0000000000007941 */ /* 0x000fea0003800000 */
.L_x_14510:
[----:B0-----:R-:W5:Y:S01]  /*4fb0*/  LDL R6, [R1+0x8] ;  /* 0x0000080001067983 */ /* 0x001f620000100800 */
[----:B------:R-:W-:Y:S01]  /*4fc0*/  ULDC.64 UR4, c[0x0][0x328] ;  /* 0x0000ca0000047ab9 */ /* 0x000fe20000000a00 */
[----:B------:R-:W-:Y:S01]  /*4fd0*/  ULDC.64 UR6, c[0x0][0x318] ;  /* 0x0000c60000067ab9 */ /* 0x000fe20000000a00 */
[----:B--2---:R-:W-:Y:S01]  /*4fe0*/  IMAD R0, R69, UR4, RZ ;  /* 0x0000000445007c24 */ /* 0x004fe2000f8e02ff */
[----:B------:R-:W0:Y:S01]  /*4ff0*/  S2R R4, SR_TID.X ;  /* 0x0000000000047919 */ /* 0x000e220000002100 */
[C---:B---3--:R-:W-:Y:S01]  /*5000*/  IMAD.WIDE.U32 R2, R67.reuse, UR4, RZ ;  /* 0x0000000443027c25 */ /* 0x048fe2000f8e00ff */
        /* <DEDUP_REMOVED lines=10> */
[----:B-----5:R-:W-:-:S04]  /*50b0*/  IMAD.WIDE.U32 R2, R6, UR4, R66 ;  /* 0x0000000406027c25 */ /* 0x020fc8000f8e0042 */
[----:B------:R-:W-:Y:S01]  /*50c0*/  IMAD R5, R6, UR5, R0 ;  /* 0x0000000506057c24 */ /* 0x000fe2000f8e0200 */
[----:B------:R-:W-:Y:S01]  /*50d0*/  IADD3 R0, P4, R2, UR6, RZ ;  /* 0x0000000602007c10 */ /* 0x000fe2000ff9e0ff */
[C---:B0-----:R-:W-:Y:S02]  /*50e0*/  VIADD R6, R4.reuse, 0xffffff80 ;  /* 0xffffff8004067836 */ /* 0x041fe40000000000 */
[----:B------:R-:W-:Y:S01]  /*50f0*/  VIADD R4, R4, 0xffffff80 ;  /* 0xffffff8004047836 */ /* 0x000fe20000000000 */
[----:B------:R-:W-:Y:S01]  /*5100*/  IADD3.X R2, R3, UR7, R5, P4, !PT ;  /* 0x0000000703027c10 */ /* 0x000fe2000a7fe405 */
[----:B------:R0:W2:Y:S03]  /*5110*/  SHFL.IDX PT, R13, R0, RZ, 0x1e1f ;  /* 0x001e1fff000d7589 */ /* 0x0000a600000e0000 */
[----:B------:R-:W-:Y:S01]  /*5120*/  LEA.HI R4, R4, R6, RZ, 0x1 ;  /* 0x0000000604047211 */ /* 0x000fe200078f08ff */
[----:B------:R0:W3:Y:S03]  /*5130*/  SHFL.IDX PT, R5, R2, RZ, 0x1e1f ;  /* 0x001e1fff02057589 */ /* 0x0000e600000e0000 */
[----:B------:R-:W-:-:S04]  /*5140*/  SHF.R.S32.HI R4, RZ, 0x1, R4 ;  /* 0x00000001ff047819 */ /* 0x000fc80000011404 */
[----:B------:R-:W-:-:S13]  /*5150*/  ISETP.GT.AND P4, PT, R71, R4, PT ;  /* 0x000000044700720c */ /* 0x000fda0003f84270 */
[----:B0-2---:R-:W-:Y:S05]  /*5160*/  @!P4 BRA `(.L_x_14513) ;  /* 0x000000000034c947 */ /* 0x005fea0003800000 */
[----:B------:R-:W2:Y:S01]  /*5170*/  LDL R6, [R1+0x20] ;  /* 0x0000200001067983 */ /* 0x000ea20000100800 */
[----:B------:R-:W-:-:S03]  /*5180*/  ULDC UR4, c[0x0][0x2f4] ;  /* 0x0000bd0000047ab9 */ /* 0x000fc60000000800 */
[----:B------:R-:W5:Y:S01]  /*5190*/  LDL R4, [R1+0x2c] ;  /* 0x00002c0001047983 */ /* 0x000f620000100800 */
[----:B------:R-:W-:-:S13]  /*51a0*/  ISETP.GE.AND P4, PT, R18, UR4, PT ;  /* 0x0000000412007c0c */ /* 0x000fda000bf86270 */
[----:B------:R-:W-:-:S05]  /*51b0*/  @!P4 IADD3 R2, P5, R18, R13, RZ ;  /* 0x0000000d1202c210 */ /* 0x000fca0007fbe0ff */
[----:B---3--:R-:W-:Y:S01]  /*51c0*/  @!P4 IMAD.X R3, R5, 0x1, R19, P5 ;  /* 0x000000010503c824 */ /* 0x008fe200028e0613 */
[----:B--2---:R-:W-:-:S13]  /*51d0*/  ISETP.GE.AND P5, PT, R6, UR4, PT ;  /* 0x0000000406007c0c */ /* 0x004fda000bfa6270 */
[----:B------:R-:W-:-:S05]  /*51e0*/  @!P5 IADD3 R12, P6, R6, R13, RZ ;  /* 0x0000000d060cd210 */ /* 0x000fca0007fde0ff */
[----:B-----5:R-:W-:Y:S02]  /*51f0*/  @!P5 IMAD.X R13, R5, 0x1, R4, P6 ;  /* 0x00000001050dd824 */ /* 0x020fe400030e0604 */
[----:B------:R-:W0:Y:S04]  /*5200*/  @!P4 LDS.128 R4, [R68+0x6000] ;  /* 0x006000004404c984 */ /* 0x000e280000000c00 */
[----:B0-----:R-:W-:Y:S04]  /*5210*/  @!P4 ST.E.128 desc[UR40][R2.64], R4 ;  /* 0x000000040200c985 */ /* 0x001fe8000c101d28 */
[----:B----4-:R-:W0:Y:S04]  /*5220*/  @!P5 LDS.128 R8, [R65+0x6000] ;  /* 0x006000004108d984 */ /* 0x010e280000000c00 */
[----:B0-----:R0:W-:Y:S02]  /*5230*/  @!P5 ST.E.128 desc[UR40][R12.64], R8 ;  /* 0x000000080c00d985 */ /* 0x0011e4000c101d28 */
.L_x_14513:
[----:B------:R-:W-:Y:S05]  /*5240*/  BSYNC B0 ;  /* 0x0000000000007941 */ /* 0x000fea0003800000 */
.L_x_14512:
[----:B------:R-:W2:Y:S01]  /*5250*/  LDL.LU R2, [R1+0x24] ;  /* 0x0000240001027983 */ /* 0x000ea20000300800 */
[----:B------:R-:W-:Y:S02]  /*5260*/  VIADD R157, R157, 0x1 ;  /* 0x000000019d9d7836 */ /* 0x000fe40000000000 */
[----:B-1----:R-:W-:Y:S01]  /*5270*/  @!P3 VIADD R48, R48, 0x132c0 ;  /* 0x000132c03030b836 */ /* 0x002fe20000000000 */
        /* <DEDUP_REMOVED lines=9> */
[----:B------:R-:W-:Y:S02]  /*5310*/  SEL R0, RZ, 0x1, P4 ;  /* 0x00000001ff007807 */ /* 0x000fe40002000000 */
[----:B------:R-:W-:Y:S01]  /*5320*/  SEL R157, R157, RZ, P4 ;  /* 0x000000ff9d9d7207 */ /* 0x000fe20002000000 */
[----:B------:R1:W-:Y:S01]  /*5330*/  @!P3 SYNCS.ARRIVE.TRANS64.RED.A1T0 RZ, [R48+URZ], RZ ;  /* 0x000000ff30ffb9a7 */ /* 0x0003e2000810043f */
[----:B------:R-:W-:Y:S02]  /*5340*/  PLOP3.LUT P3, PT, PT, PT, PT, 0x8, 0x0 ;  /* 0x000000000000781c */ /* 0x000fe40003f6e170 */
[----:B--2---:R-:W-:-:S05]  /*5350*/  LOP3.LUT R2, R2, R0, RZ, 0x3c, !PT ;  /* 0x0000000002027212 */ /* 0x004fca00078e3cff */
[----:B------:R1:W-:Y:S01]  /*5360*/  STL [R1+0x24], R2 ;  /* 0x0000240201007387 */ /* 0x0003e20000100800 */
[----:B------:R-:W-:Y:S05]  /*5370*/  @P2 BRA `(.L_x_14514) ;  /* 0xffffffcc00a02947 */ /* 0x000fea000383ffff */
.L_x_14477:
[----:B------:R-:W-:Y:S04]  /*5380*/  BSSY B0, `(.L_x_14515) ;  /* 0x0000004000007945 */ /* 0x000fe80003800000 */
[----:B------:R-:W-:Y:S05]  /*5390*/  @P3 BRA `(.L_x_14516) ;  /* 0x0000000000083947 */ /* 0x000fea0003800000 */
[----:B------:R-:W2:Y:S02]  /*53a0*/  FENCE.VIEW.ASYNC.G ;  /* 0x00000000000073c6 */ /* 0x000ea40000000100 */
[----:B--2---:R-:W-:Y:S06]  /*53b0*/  BAR.ARV 0xc, 0x200 ;  /* 0x0308000000007b1d */ /* 0x004fec0000002000 */
.L_x_14516:
[----:B------:R-:W-:Y:S05]  /*53c0*/  BSYNC B0 ;  /* 0x0000000000007941 */ /* 0x000fea0003800000 */
.L_x_14515:
[----:B------:R-:W2:Y:S01]  /*53d0*/  LDL R25, [R1+0xc] ;  /* 0x00000c0001197983 */ /* 0x000ea20000100800 */
[----:B------:R-:W-:Y:S01]  /*53e0*/  ULDC.64 UR4, c[0x0][0x990] ;  /* 0x0002640000047ab9 */ /* 0x000fe20000000a00 */
[----:B------:R-:W-:Y:S02]  /*53f0*/  ULDC.64 UR6, c[0x0][0x998] ;  /* 0x0002660000067ab9 */ /* 0x000fe40000000a00 */
[----:B------:R-:W3:Y:S01]  /*5400*/  LDL R0, [R1+0x8] ;  /* 0x0000080001007983 */ /* 0x000ee20000100800 */
[----:B------:R-:W-:Y:S02]  /*5410*/  ISETP.NE.U32.AND P0, PT, RZ, UR4, PT ;  /* 0x00000004ff007c0c */ /* 0x000fe4000bf05070 */
[----:B------:R-:W-:Y:S01]  /*5420*/  ISETP.NE.U32.AND P1, PT, RZ, UR6, PT ;  /* 0x00000006ff007c0c */ /* 0x000fe2000bf25070 */
[----:B----4-:R-:W4:Y:S01]  /*5430*/  LDL R14, [R1+0x28] ;  /* 0x00002800010e7983 */ /* 0x010f220000100800 */
[----:B------:R-:W-:Y:S02]  /*5440*/  ISETP.NE.AND.EX P0, PT, RZ, UR5, PT, P0 ;  /* 0x00000005ff007c0c */ /* 0x000fe4000bf05300 */
[----:B------:R-:W-:Y:S01]  /*5450*/  ISETP.NE.AND.EX P1, PT, RZ, UR7, PT, P1 ;  /* 0x00000007ff007c0c */ /* 0x000fe2000bf25310 */
[----:B------:R-:W4:Y:S04]  /*5460*/  LDL R21, [R1+0x10] ;  /* 0x0000100001157983 */ /* 0x000f280000100800 */
[----:B------:R-:W4:Y:S06]  /*5470*/  LDL R20, [R1+0x14] ;  /* 0x0000140001147983 */ /* 0x000f2c0000100800 */
[----:B------:R-:W1:Y:S08]  /*5480*/  @P0 LDC.64 R6, c[0x0][0x9a8] ;  /* 0x00026a00ff060b82 */ /* 0x000e700000000a00 */
[----:B0-----:R-:W0:Y:S08]  /*5490*/  @P1 LDC.64 R8, c[0x0][0x9b8] ;  /* 0x00026e00ff081b82 */ /* 0x001e300000000a00 */
[----:B------:R-:W0:Y:S08]  /*54a0*/  @P0 LDC.64 R10, c[0x0][0x9b0] ;  /* 0x00026c00ff0a0b82 */ /* 0x000e300000000a00 */
[----:B------:R-:W0:Y:S01]  /*54b0*/  @P1 LDC.64 R12, c[0x0][0x9c0] ;  /* 0x00027000ff0c1b82 */ /* 0x000e220000000a00 */
[----:B--2---:R-:W-:-:S02]  /*54c0*/  @P0 SHF.R.S32.HI R3, RZ, 0x1f, R25 ;  /* 0x0000001fff030819 */ /* 0x004fc40000011419 */
[----:B---3--:R-:W-:Y:S01]  /*54d0*/  @P1 SHF.R.S32.HI R5, RZ, 0x1f, R25 ;  /* 0x0000001fff051819 */ /* 0x008fe20000011419 */
[----:B------:R-:W-:Y:S02]  /*54e0*/  IMAD.MOV.U32 R24, RZ, RZ, R0 ;  /* 0x000000ffff187224 */ /* 0x000fe400078e0000 */
[-C--:B-1----:R-:W-:Y:S02]  /*54f0*/  @P0 IMAD R0, R3, R6.reuse, RZ ;  /* 0x0000000603000224 */ /* 0x082fe400078e02ff */
[----:B------:R-:W-:-:S04]  /*5500*/  @P0 IMAD.WIDE.U32 R2, R25, R6, RZ ;  /* 0x0000000619020225 */ /* 0x000fc800078e00ff */
[----:B------:R-:W-:Y:S02]  /*5510*/  @P0 IMAD R7, R25, R7, R0 ;  /* 0x0000000719070224 */ /* 0x000fe400078e0200 */
[-C--:B0-----:R-:W-:Y:S01]  /*5520*/  @P1 IMAD R4, R5, R8.reuse, RZ ;  /* 0x0000000805041224 */ /* 0x081fe200078e02ff */
[--C-:B------:R-:W-:Y:S01]  /*5530*/  @P0 SHF.R.S32.HI R15, RZ, 0x1f, R24.reuse ;  /* 0x0000001fff0f0819 */ /* 0x100fe20000011418 */
[----:B------:R-:W-:Y:S01]  /*5540*/  @P0 IMAD.IADD R3, R3, 0x1, R7 ;  /* 0x0000000103030824 */ /* 0x000fe200078e0207 */
[----:B------:R-:W-:Y:S01]  /*5550*/  @P1 SHF.R.S32.HI R7, RZ, 0x1f, R24 ;  /* 0x0000001fff071819 */ /* 0x000fe20000011418 */
[C---:B------:R-:W-:Y:S02]  /*5560*/  @P1 IMAD R9, R25.reuse, R9, R4 ;  /* 0x0000000919091224 */ /* 0x040fe400078e0204 */
[----:B------:R-:W-:-:S04]  /*5570*/  @P1 IMAD.WIDE.U32 R4, R25, R8, RZ ;  /* 0x0000000819041225 */ /* 0x000fc800078e00ff */
[----:B------:R-:W-:Y:S02]  /*5580*/  @P0 IMAD R0, R15, R10, RZ ;  /* 0x0000000a0f000224 */ /* 0x000fe400078e02ff */
[----:B------:R-:W-:Y:S02]  /*5590*/  @P1 IMAD R6, R7, R12, RZ ;  /* 0x0000000c07061224 */ /* 0x000fe400078e02ff */
        /* <DEDUP_REMOVED lines=10> */
[----:B------:R-:W0:Y:S01]  /*5640*/  LDC.64 R10, c[0x0][0x9e0] ;  /* 0x00027800ff0a7b82 */ /* 0x000e220000000a00 */
[----:B------:R-:W-:Y:S01]  /*5650*/  ULDC UR4, c[0x0][0x988] ;  /* 0x0002620000047ab9 */ /* 0x000fe20000000800 */
[----:B------:R-:W-:Y:S01]  /*5660*/  @P1 LEA.HI.X R9, R6, UR7, R3, 0x2, P3 ;  /* 0x0000000706091c11 */ /* 0x000fe200098f1403 */
[----:B------:R-:W-:Y:S01]  /*5670*/  IMAD.MOV.U32 R3, RZ, RZ, 0x3f800000 ;  /* 0x3f800000ff037424 */ /* 0x000fe200078e00ff */
[----:B------:R-:W-:-:S03]  /*5680*/  @P0 LEA.HI.X R5, R2, UR5, R5, 0x2, P2 ;  /* 0x0000000502050c11 */ /* 0x000fc600090f1405 */
[----:B------:R-:W2:Y:S01]  /*5690*/  @P1 LDG.E R0, desc[UR40][R8.64] ;  /* 0x0000002808001981 */ /* 0x000ea2000c1e1900 */
[----:B------:R-:W1:Y:S03]  /*56a0*/  LDC R2, c[0x0][0x448] ;  /* 0x00011200ff027b82 */ /* 0x000e660000000800 */
[----:B------:R3:W2:Y:S01]  /*56b0*/  @P0 LDG.E R3, desc[UR40][R4.64] ;  /* 0x0000002804030981 */ /* 0x0006a2000c1e1900 */
[----:B-1----:R-:W-:-:S13]  /*56c0*/  ISETP.NE.AND P1, PT, R2, 0x1, PT ;  /* 0x000000010200780c */ /* 0x002fda0003f25270 */
[----:B------:R-:W1:Y:S08]  /*56d0*/  @P1 LDC R7, c[0x0][0x44c] ;  /* 0x00011300ff071b82 */ /* 0x000e700000000800 */
[----:B------:R-:W1:Y:S01]  /*56e0*/  @P1 LDC R6, c[0x0][0x450] ;  /* 0x00011400ff061b82 */ /* 0x000e620000000800 */
[----:B----4-:R-:W-:Y:S01]  /*56f0*/  VIADD R2, R14, 0xbf ;  /* 0x000000bf0e027836 */ /* 0x010fe20000000000 */
[----:B0-----:R-:W-:-:S02]  /*5700*/  ISETP.GE.AND P2, PT, R11, 0x1, PT ;  /* 0x000000010b00780c */ /* 0x001fc40003f46270 */
[----:B---3--:R-:W-:Y:S01]  /*5710*/  IADD3 R5, R20, 0x1, -R21 ;  /* 0x0000000114057810 */ /* 0x008fe20007ffe815 */
[----:B-1----:R-:W-:-:S05]  /*5720*/  @P1 IMAD.HI.U32 R7, R2, R7, RZ ;  /* 0x0000000702071227 */ /* 0x002fca00078e00ff */
[----:B------:R-:W-:-:S05]  /*5730*/  @P1 SHF.R.U32.HI R2, RZ, R6, R7 ;  /* 0x00000006ff021219 */ /* 0x000fca0000011607 */
[----:B------:R-:W-:Y:S02]  /*5740*/  IMAD.IADD R5, R5, 0x1, R2 ;  /* 0x0000000105057824 */ /* 0x000fe400078e0202 */
        /* <DEDUP_REMOVED lines=15> */
.L_x_14519:
[----:B------:R-:W-:-:S13]  /*5840*/  ISETP.NE.AND P0, PT, R11, 0x1, PT ;  /* 0x000000010b00780c */ /* 0x000fda0003f05270 */
[----:B------:R-:W0:Y:S02]  /*5850*/  @P0 LDC.64 R4, c[0x0][0x9e8] ;  /* 0x00027a00ff040b82 */ /* 0x000e240000000a00 */
[----:B0-----:R-:W-:-:S05]  /*5860*/  @P0 IMAD.HI.U32 R4, R0, R4, RZ ;  /* 0x0000000400040227 */ /* 0x001fca00078e00ff */
[----:B------:R-:W-:-:S07]  /*5870*/  @P0 SHF.R.U32.HI R0, RZ, R5, R4 ;  /* 0x00000005ff000219 */ /* 0x000fce0000011604 */
.L_x_14520:
[----:B------:R-:W-:Y:S05]  /*5880*/  BSYNC B0 ;  /* 0x0000000000007941 */ /* 0x000fea0003800000 */
.L_x_14518:
[----:B------:R-:W-:-:S05]  /*5890*/  IMAD R0, R0, R11, R11 ;  /* 0x0000000b00007224 */ /* 0x000fca00078e020b */
[----:B------:R-:W-:-:S07]  /*58a0*/  VIMNMX R3, R3, R0, PT ;  /* 0x0000000003037248 */ /* 0x000fce0003fe0100 */
.L_x_14517:
[----:B------:R-:W0:Y:S01]  /*58b0*/  @P1 LDC R0, c[0x0][0x44c] ;  /* 0x00011300ff001b82 */ /* 0x000e220000000800 */
[----:B------:R-:W-:Y:S01]  /*58c0*/  VIADD R3, R3, 0x9f ;  /* 0x0000009f03037836 */ /* 0x000fe20000000000 */
[----:B------:R-:W-:Y:S01]  /*58d0*/  ULDC UR4, c[0x0][0x9dc] ;  /* 0x0002770000047ab9 */ /* 0x000fe20000000800 */
[----:B------:R-:W-:Y:S02]  /*58e0*/  IMAD.MOV.U32 R5, RZ, RZ, R14 ;  /* 0x000000ffff057224 */ /* 0x000fe400078e000e */
[----:B------:R-:W-:-:S03]  /*58f0*/  IMAD.HI R3, R3, 0x66666667, RZ ;  /* 0x6666666703037827 */ /* 0x000fc600078e02ff */
[----:B------:R-:W1:Y:S01]  /*5900*/  @P1 LDC R7, c[0x0][0x450] ;  /* 0x00011400ff071b82 */ /* 0x000e620000000800 */
[----:B0-----:R-:W-:Y:S01]  /*5910*/  @P1 IMAD.HI.U32 R4, R14, R0, RZ ;  /* 0x000000000e041227 */ /* 0x001fe200078e00ff */
[----:B------:R-:W-:-:S04]  /*5920*/  SHF.R.U32.HI R0, RZ, 0x1f, R3 ;  /* 0x0000001fff007819 */ /* 0x000fc80000011603 */
[----:B------:R-:W-:Y:S02]  /*5930*/  LEA.HI.SX32 R0, R3, R0, 0x1a ;  /* 0x0000000003007211 */ /* 0x000fe400078fd2ff */
[----:B-1----:R-:W-:Y:S02]  /*5940*/  @P1 SHF.R.U32.HI R5, RZ, R7, R4 ;  /* 0x00000007ff051219 */ /* 0x002fe40000011604 */
[----:B------:R-:W-:-:S03]  /*5950*/  VIMNMX R105, R105, R0, PT ;  /* 0x0000000069697248 */ /* 0x000fc60003fe0100 */
        /* <DEDUP_REMOVED lines=13> */
.L_x_14523:
[----:B------:R-:W-:-:S13]  /*5a30*/  ISETP.NE.AND P0, PT, R11, 0x1, PT ;  /* 0x000000010b00780c */ /* 0x000fda0003f05270 */
[----:B------:R-:W0:Y:S02]  /*5a40*/  @P0 LDC.64 R4, c[0x0][0x9e8] ;  /* 0x00027a00ff040b82 */ /* 0x000e240000000a00 */
[----:B0-----:R-:W-:-:S05]  /*5a50*/  @P0 IMAD.HI.U32 R4, R3, R4, RZ ;  /* 0x0000000403040227 */ /* 0x001fca00078e00ff */
[----:B------:R-:W-:-:S07]  /*5a60*/  @P0 SHF.R.U32.HI R3, RZ, R5, R4 ;  /* 0x00000005ff030219 */ /* 0x000fce0000011604 */
.L_x_14524:
[----:B------:R-:W-:Y:S05]  /*5a70*/  BSYNC B0 ;  /* 0x0000000000007941 */ /* 0x000fea0003800000 */
.L_x_14522:
[----:B------:R-:W-:-:S05]  /*5a80*/  IMAD R3, R3, R11, RZ ;  /* 0x0000000b03037224 */ /* 0x000fca00078e02ff */
[----:B------:R-:W-:-:S07]  /*5a90*/  VIMNMX R0, R0, R3, !PT ;  /* 0x0000000300007248 */ /* 0x000fce0007fe0100 */
.L_x_14521:
[----:B------:R-:W-:Y:S01]  /*5aa0*/  IMAD.HI R0, R0, 0x66666667, RZ ;  /* 0x6666666700007827 */ /* 0x000fe200078e02ff */
[----:B------:R-:W-:Y:S02]  /*5ab0*/  PLOP3.LUT P0, PT, PT, PT, PT, 0x80, 0x0 ;  /* 0x000000000000781c */ /* 0x000fe40003f0f070 */
[----:B------:R-:W-:Y:S02]  /*5ac0*/  CS2R R56, SRZ ;  /* 0x0000000000387805 */ /* 0x000fe4000001ff00 */
[----:B------:R-:W-:Y:S01]  /*5ad0*/  CS2R R54, SRZ ;  /* 0x0000000000367805 */ /* 0x000fe2000001ff00 */
[----:B------:R-:W-:Y:S01]  /*5ae0*/  IMAD.MOV.U32 R20, RZ, RZ, RZ ;  /* 0x000000ffff147224 */ /* 0x000fe200078e00ff */
[----:B------:R-:W-:Y:S02]  /*5af0*/  SHF.R.U32.HI R3, RZ, 0x1f, R0 ;  /* 0x0000001fff037819 */ /* 0x000fe40000011600 */
[----:B------:R-:W-:Y:S02]  /*5b00*/  CS2R R6, SRZ ;  /* 0x0000000000067805 */ /* 0x000fe4000001ff00 */
[----:B------:R-:W-:-:S02]  /*5b10*/  CS2R R52, SRZ ;  /* 0x0000000000347805 */ /* 0x000fc4000001ff00 */
[----:B------:R-:W-:Y:S02]  /*5b20*/  CS2R R8, SRZ ;  /* 0x0000000000087805 */ /* 0x000fe4000001ff00 */
[----:B------:R-:W-:Y:S02]  /*5b30*/  LEA.HI.SX32 R3, R0, R3, 0x1a ;  /* 0x0000000300037211 */ /* 0x000fe400078fd2ff */
[----:B------:R-:W-:Y:S02]  /*5b40*/  CS2R R46, SRZ ;  /* 0x00000000002e7805 */ /* 0x000fe4000001ff00 */
[----:B------:R-:W-:Y:S02]  /*5b50*/  CS2R R10, SRZ ;  /* 0x00000000000a7805 */ /* 0x000fe4000001ff00 */
[----:B------:R-:W-:Y:S02]  /*5b60*/  CS2R R12, SRZ ;  /* 0x00000000000c7805 */ /* 0x000fe4000001ff00 */
[----:B------:R-:W-:Y:S01]  /*5b70*/  VIMNMX R4, RZ, R3, !PT ;  /* 0x00000003ff047248 */ /* 0x000fe20007fe0100 */
[----:B------:R-:W-:Y:S01]  /*5b80*/  IMAD.MOV.U32 R44, RZ, RZ, RZ ;  /* 0x000000ffff2c7224 */ /* 0x000fe200078e00ff */
[----:B------:R-:W-:-:S02]  /*5b90*/  CS2R R14, SRZ ;  /* 0x00000000000e7805 */ /* 0x000fc4000001ff00 */
[----:B------:R-:W-:Y:S02]  /*5ba0*/  CS2R R38, SRZ ;  /* 0x0000000000267805 */ /* 0x000fe4000001ff00 */
[----:B------:R-:W-:Y:S01]  /*5bb0*/  ISETP.GT.AND P1, PT, R105, R4, PT ;  /* 0x000000046900720c */ /* 0x000fe20003f24270 */
[----:B------:R0:W-:Y:S01]  /*5bc0*/  STL [R1+0x40], R4 ;  /* 0x0000400401007387 */ /* 0x0001e20000100800 */
[----:B------:R-:W-:Y:S02]  /*5bd0*/  CS2R R36, SRZ ;  /* 0x0000000000247805 */ /* 0x000fe4000001ff00 */
[----:B------:R-:W-:Y:S02]  /*5be0*/  CS2R R24, SRZ ;  /* 0x0000000000187805 */ /* 0x000fe4000001ff00 */
[----:B------:R-:W-:Y:S02]  /*5bf0*/  CS2R R28, SRZ ;  /* 0x00000000001c7805 */ /* 0x000fe4000001ff00 */
[----:B------:R-:W-:-:S02]  /*5c00*/  CS2R R26, SRZ ;  /* 0x00000000001a7805 */ /* 0x000fc4000001ff00 */
[----:B------:R-:W-:Y:S02]  /*5c10*/  CS2R R32, SRZ ;  /* 0x0000000000207805 */ /* 0x000fe4000001ff00 */
[----:B------:R-:W-:Y:S01]  /*5c20*/  CS2R R58, SRZ ;  /* 0x00000000003a7805 */ /* 0x000fe2000001ff00 */
[----:B0-----:R-:W-:Y:S06]  /*5c30*/  @!P1 BRA `(.L_x_14525) ;  /* 0x0000012400e89947 */ /* 0x001fec0003800000 */
[----:B------:R-:W0:Y:S01]  /*5c40*/  S2R R4, SR_TID.X ;  /* 0x0000000000047919 */ /* 0x000e220000002100 */
[----:B------:R-:W-:Y:S01]  /*5c50*/  VIADD R26, R22, 0xb000 ;  /* 0x0000b000161a7836 */ /* 0x000fe20000000000 */
[----:B------:R-:W-:Y:S04]  /*5c60*/  BSSY B6, `(.L_x_14526) ;  /* 0x000001e000067945 */ /* 0x000fe80003800000 */
[----:B------:R-:W-:Y:S01]  /*5c70*/  LOP3.LUT P0, RZ, R26, 0x9f, RZ, 0xc0, !PT ;  /* 0x0000009f1aff7812 */ /* 0x000fe2000780c0ff */
[----:B0-----:R-:W-:-:S05]  /*5c80*/  VIADD R24, R4, 0xffffff80 ;  /* 0xffffff8004187836 */ /* 0x001fca0000000000 */
[----:B------:R-:W-:-:S04]  /*5c90*/  SHF.R.S32.HI R25, RZ, 0x1f, R24 ;  /* 0x0000001fff197819 */ /* 0x000fc80000011418 */
[----:B------:R-:W-:-:S04]  /*5ca0*/  LEA.HI R0, R25, R24, RZ, 0x7 ;  /* 0x0000001819007211 */ /* 0x000fc800078f38ff */
[----:B------:R-:W-:-:S06]  /*5cb0*/  SHF.R.S32.HI R0, RZ, 0x7, R0 ;  /* 0x00000007ff007819 */ /* 0x000fcc0000011400 */
        /* <DEDUP_REMOVED lines=24> */
.L_x_14527:
[----:B------:R-:W-:Y:S05]  /*5e40*/  BSYNC B6 ;  /* 0x0000000000067941 */ /* 0x000fea0003800000 */
.L_x_14526:
        /* <DEDUP_REMOVED lines=13> */
.L_x_14531:
[----:B-1----:R1:W2:Y:S02]  /*5f20*/  SYNCS.PHASECHK.TRANS64.TRYWAIT P0, [R22+URZ+0x13200], R3 ;  /* 0x01320003160075a7 */ /* 0x0022a4000800017f */
[----:B--2---:R-:W-:Y:S05]  /*5f30*/  @!P0 NANOSLEEP.SYNCS 0x989680 ;  /* 0x009896800000895d */ /* 0x004fea0003900000 */
[----:B------:R-:W2:Y:S02]  /*5f40*/  @!P0 SYNCS.PHASECHK.TRANS64 P0, [R22+URZ+0x13200], R3 ;  /* 0x01320003160085a7 */ /* 0x000ea4000800007f */
[----:B--2---:R-:W-:Y:S05]  /*5f50*/  @!P0 BRA `(.L_x_14531) ;  /* 0xfffffffc00f08947 */ /* 0x004fea000383ffff */
.L_x_14530:
[----:B------:R-:W-:Y:S05]  /*5f60*/  BSYNC B0 ;  /* 0x0000000000007941 */ /* 0x000fea0003800000 */
.L_x_14529:
[----:B------:R-:W-:Y:S05]  /*5f70*/  BRA `(.L_x_14532) ;  /* 0x0000002c00387947 */ /* 0x000fea0003800000 */
.L_x_14528:
        /* <DEDUP_REMOVED lines=30> */
.L_x_14534:
[----:B------:R-:W-:Y:S05]  /*6160*/  BSYNC B6 ;  /* 0x0000000000067941 */ /* 0x000fea0003800000 */
.L_x_14533:
[----:B------:R-:W2:Y:S01]  /*6170*/  LDL R20, [R1+0x28] ;  /* 0x0000280001147983 */ /* 0x000ea20000100800 */
[----:B------:R-:W-:Y:S01]  /*6180*/  ULDC.U8 UR4, c[0x0][0x410] ;  /* 0x0001040000047ab9 */ /* 0x000fe20000000000 */
[----:B------:R-:W0:Y:S01]  /*6190*/  S2R R21, SR_TID.X ;  /* 0x0000000000157919 */ /* 0x000e220000002100 */
[----:B------:R-:W-:Y:S01]  /*61a0*/  ISETP.NE.AND P0, PT, RZ, UR4, PT ;  /* 0x00000004ff007c0c */ /* 0x000fe2000bf05270 */
[----:B------:R-:W-:Y:S01]  /*61b0*/  BSSY B0, `(.L_x_14535) ;  /* 0x00002a2000007945 */ /* 0x000fe20003800000 */
[C---:B0-----:R-:W-:Y:S02]  /*61c0*/  VIADD R36, R21.reuse, 0xffffff80 ;  /* 0xffffff8015247836 */ /* 0x041fe40000000000 */
[----:B------:R-:W-:-:S05]  /*61d0*/  VIADD R32, R21, 0xffffff80 ;  /* 0xffffff8015207836 */ /* 0x000fca0000000000 */
[----:B------:R-:W-:-:S04]  /*61e0*/  LEA.HI R32, R32, R36, RZ, 0x1 ;  /* 0x0000002420207211 */ /* 0x000fc800078f08ff */
[----:B------:R-:W-:-:S05]  /*61f0*/  SHF.R.S32.HI R32, RZ, 0x1, R32 ;  /* 0x00000001ff207819 */ /* 0x000fca0000011420 */
[----:B--2---:R-:W-:Y:S01]  /*6200*/  IMAD.IADD R10, R32, 0x1, R20 ;  /* 0x00000001200a7824 */ /* 0x004fe200078e0214 */
[----:B------:R-:W-:Y:S06]  /*6210*/  @!P0 BRA `(.L_x_14536) ;  /* 0x0000001400588947 */ /* 0x000fec0003800000 */
[----:B------:R-:W0:Y:S01]  /*6220*/  LDC R20, c[0x0][0x448] ;  /* 0x00011200ff147b82 */ /* 0x000e220000000800 */
[----:B------:R-:W-:Y:S01]  /*6230*/  ULDC.64 UR4, c[0x0][0x3f8] ;  /* 0x0000fe0000047ab9 */ /* 0x000fe20000000a00 */
[----:B------:R-:W-:Y:S01]  /*6240*/  ULDC.64 UR6, c[0x0][0x408] ;  /* 0x0001020000067ab9 */ /* 0x000fe20000000a00 */
[----:B------:R-:W-:Y:S02]  /*6250*/  IMAD.MOV.U32 R6, RZ, RZ, R26 ;  /* 0x000000ffff067224 */ /* 0x000fe400078e001a */
[----:B------:R-:W-:Y:S02]  /*6260*/  IMAD.MOV.U32 R7, RZ, RZ, R29 ;  /* 0x000000ffff077224 */ /* 0x000fe400078e001d */
[----:B------:R-:W-:Y:S02]  /*6270*/  IMAD.MOV.U32 R8, RZ, RZ, R30 ;  /* 0x000000ffff087224 */ /* 0x000fe400078e001e */
[----:B------:R-:W-:Y:S01]  /*6280*/  IMAD.MOV.U32 R9, RZ, RZ, R33 ;  /* 0x000000ffff097224 */ /* 0x000fe200078e0021 */
[----:B0-----:R-:W-:-:S13]  /*6290*/  ISETP.NE.AND P0, PT, R20, 0x1, PT ;  /* 0x000000011400780c */ /* 0x001fda0003f05270 */
[----:B------:R-:W0:Y:S08]  /*62a0*/  @P0 LDC R3, c[0x0][0x44c] ;  /* 0x00011300ff030b82 */ /* 0x000e300000000800 */
[----:B------:R-:W1:Y:S01]  /*62b0*/  @P0 LDC R5, c[0x0][0x450] ;  /* 0x00011400ff050b82 */ /* 0x000e620000000800 */
[----:B0-----:R-:W-:-:S04]  /*62c0*/  @P0 IMAD.HI.U32 R0, R10, R3, RZ ;  /* 0x000000030a000227 */ /* 0x001fc800078e00ff */
[----:B------:R-:W-:Y:S01]  /*62d0*/  IMAD.MOV.U32 R3, RZ, RZ, R10 ;  /* 0x000000ffff037224 */ /* 0x000fe200078e000a */
[----:B-1----:R-:W-:-:S04]  /*62e0*/  @P0 SHF.R.U32.HI R3, RZ, R5, R0 ;  /* 0x00000005ff030219 */ /* 0x002fc80000011600 */
[----:B------:R-:W-:Y:S01]  /*62f0*/  SHF.R.S32.HI R0, RZ, 0x1f, R3 ;  /* 0x0000001fff007819 */ /* 0x000fe20000011403 */
[----:B------:R-:W-:-:S04]  /*6300*/  IMAD.WIDE.U32 R6, R3, UR4, R6 ;  /* 0x0000000403067c25 */ /* 0x000fc8000f8e0006 */
[C---:B------:R-:W-:Y:S02]  /*6310*/  IMAD R4, R0.reuse, UR4, RZ ;  /* 0x0000000400047c24 */ /* 0x040fe4000f8e02ff */
[----:B------:R-:W-:Y:S02]  /*6320*/  IMAD R0, R0, UR6, RZ ;  /* 0x0000000600007c24 */ /* 0x000fe4000f8e02ff */
[----:B------:R-:W-:-:S04]  /*6330*/  IMAD.WIDE.U32 R8, R3, UR6, R8 ;  /* 0x0000000603087c25 */ /* 0x000fc8000f8e0008 */
[C---:B------:R-:W-:Y:S01]  /*6340*/  IMAD R11, R3.reuse, UR7, R0 ;  /* 0x00000007030b7c24 */ /* 0x040fe2000f8e0200 */
[----:B------:R-:W-:Y:S01]  /*6350*/  LEA.HI R0, R24, R24, RZ, 0x1 ;  /* 0x0000001818007211 */ /* 0x000fe200078f08ff */
[----:B------:R-:W-:Y:S01]  /*6360*/  IMAD R13, R3, UR5, R4 ;  /* 0x00000005030d7c24 */ /* 0x000fe2000f8e0204 */
[----:B------:R-:W-:Y:S01]  /*6370*/  ULDC.64 UR4, c[0x0][0x3e8] ;  /* 0x0000fa0000047ab9 */ /* 0x000fe20000000a00 */
[----:B------:R-:W-:Y:S01]  /*6380*/  ULDC.64 UR6, c[0x0][0x400] ;  /* 0x0001000000067ab9 */ /* 0x000fe20000000a00 */
[----:B------:R-:W-:Y:S02]  /*6390*/  LOP3.LUT R15, R0, 0xfffffffe, RZ, 0xc0, !PT ;  /* 0xfffffffe000f7812 */ /* 0x000fe400078ec0ff */
[----:B------:R-:W-:Y:S01]  /*63a0*/  IADD3 R3, P0, R6, UR4, RZ ;  /* 0x0000000406037c10 */ /* 0x000fe2000ff1e0ff */
[----:B------:R-:W-:Y:S01]  /*63b0*/  UMOV UR4, 0xffffffff ;  /* 0xffffffff00047882 */ /* 0x000fe20000000000 */
[----:B------:R-:W-:Y:S01]  /*63c0*/  IADD3 R5, P1, R8, UR6, RZ ;  /* 0x0000000608057c10 */ /* 0x000fe2000ff3e0ff */
[----:B------:R-:W-:Y:S01]  /*63d0*/  IMAD.IADD R15, R24, 0x1, -R15 ;  /* 0x00000001180f7824 */ /* 0x000fe200078e0a0f */
[----:B------:R-:W-:-:S02]  /*63e0*/  IADD3.X R13, R7, UR5, R13, P0, !PT ;  /* 0x00000005070d7c10 */ /* 0x000fc400087fe40d */
[----:B------:R-:W-:Y:S01]  /*63f0*/  IADD3.X R4, R9, UR7, R11, P1, !PT ;  /* 0x0000000709047c10 */ /* 0x000fe20008ffe40b */
[----:B------:R-:W-:-:S04]  /*6400*/  IMAD.SHL.U32 R31, R15, 0x8, RZ ;  /* 0x000000080f1f7824 */ /* 0x000fc800078e00ff */
[----:B------:R-:W-:Y:S01]  /*6410*/  VIADD R33, R31, 0x10 ;  /* 0x000000101f217836 */ /* 0x000fe20000000000 */
[----:B------:R-:W-:Y:S06]  /*6420*/  BRA.DIV UR4, `(.L_x_14537) ;  /* 0x000001c2047c7947 */ /* 0x000fec000b800000 */
[----:B------:R0:W1:Y:S04]  /*6430*/  SHFL.IDX PT, R0, R13, RZ, 0x1e1f ;  /* 0x001e1fff0d007589 */ /* 0x00006800000e0000 */
[----:B------:R-:W2:Y:S04]  /*6440*/  SHFL.IDX PT, R3, R3, RZ, 0x1e1f ;  /* 0x001e1fff03037589 */ /* 0x000ea800000e0000 */
[----:B------:R-:W3:Y:S04]  /*6450*/  SHFL.IDX PT, R4, R4, RZ, 0x1e1f ;  /* 0x001e1fff04047589 */ /* 0x000ee800000e0000 */
[----:B------:R0:W4:Y:S02]  /*6460*/  SHFL.IDX PT, R14, R5, RZ, 0x1e1f ;  /* 0x001e1fff050e7589 */ /* 0x00012400000e0000 */
.L_x_14819:
[----:B0-----:R-:W5:Y:S04]  /*6470*/  LDL R5, [R1+0x10] ;  /* 0x0000100001057983 */ /* 0x001f680000100800 */
[----:B------:R-:W2:Y:S01]  /*6480*/  LDL R6, [R1+0x54] ;  /* 0x0000540001067983 */ /* 0x000ea20000100800 */
[----:B------:R-:W-:Y:S01]  /*6490*/  BSSY B1, `(.L_x_14538) ;  /* 0x0000021000017945 */ /* 0x000fe20003800000 */
[----:B------:R-:W-:Y:S02]  /*64a0*/  CS2R R12, SRZ ;  /* 0x00000000000c7805 */ /* 0x000fe4000001ff00 */
[----:B------:R-:W-:Y:S01]  /*64b0*/  CS2R R8, SRZ ;  /* 0x0000000000087805 */ /* 0x000fe2000001ff00 */
[----:B-----5:R-:W-:Y:S01]  /*64c0*/  IMAD R29, R5, R20, RZ ;  /* 0x00000014051d7224 */ /* 0x020fe200078e02ff */
[----:B------:R-:W-:-:S02]  /*64d0*/  CS2R R20, SRZ ;  /* 0x0000000000147805 */ /* 0x000fc4000001ff00 */
[----:B--2---:R-:W-:Y:S02]  /*64e0*/  LEA.HI R5, R6, R6, RZ, 0x1 ;  /* 0x0000000606057211 */ /* 0x004fe400078f08ff */
[----:B------:R-:W-:Y:S02]  /*64f0*/  ISETP.GE.AND P0, PT, R10, R29, PT ;  /* 0x0000001d0a00720c */ /* 0x000fe40003f06270 */
[----:B------:R-:W-:Y:S02]  /*6500*/  CS2R R10, SRZ ;  /* 0x00000000000a7805 */ /* 0x000fe4000001ff00 */
[----:B------:R-:W-:-:S05]  /*6510*/  LOP3.LUT R5, R5, 0xfffffffe, RZ, 0xc0, !PT ;  /* 0xfffffffe05057812 */ /* 0x000fca00078ec0ff */
[----:B------:R-:W-:-:S05]  /*6520*/  IMAD.IADD R5, R6, 0x1, -R5 ;  /* 0x0000000106057824 */ /* 0x000fca00078e0a05 */
[----:B------:R-:W-:Y:S01]  /*6530*/  SHF.L.U32 R5, R5, 0x1f, RZ ;  /* 0x0000001f05057819 */ /* 0x000fe200000006ff */
[----:B------:R-:W-:Y:S06]  /*6540*/  @P0 BRA `(.L_x_14539) ;  /* 0x0000000000540947 */ /* 0x000fec0003800000 */
[----:B------:R-:W-:Y:S01]  /*6550*/  ULDC UR4, c[0x0][0x3f4] ;  /* 0x0000fd0000047ab9 */ /* 0x000fe20000000800 */
[----:B------:R-:W-:Y:S02]  /*6560*/  SHF.R.S32.HI R9, RZ, 0x1f, R33 ;  /* 0x0000001fff097819 */ /* 0x000fe40000011421 */
[----:B------:R-:W-:Y:S02]  /*6570*/  CS2R R10, SRZ ;  /* 0x00000000000a7805 */ /* 0x000fe4000001ff00 */
[----:B------:R-:W-:Y:S02]  /*6580*/  ISETP.GE.AND P4, PT, R31, UR4, PT ;  /* 0x000000041f007c0c */ /* 0x000fe4000bf86270 */
[----:B------:R-:W-:Y:S02]  /*6590*/  ISETP.GE.AND P5, PT, R33, UR4, PT ;  /* 0x0000000421007c0c */ /* 0x000fe4000bfa6270 */
[----:B------:R-:W-:Y:S02]  /*65a0*/  CS2R R20, SRZ ;  /* 0x0000000000147805 */ /* 0x000fe4000001ff00 */
[----:B------:R-:W-:-:S07]  /*65b0*/  CS2R R12, SRZ ;  /* 0x00000000000c7805 */ /* 0x000fce000001ff00 */
[-C--:B----4-:R-:W-:Y:S02]  /*65c0*/  @!P4 IADD3 R34, P1, R31, R14.reuse, RZ ;  /* 0x0000000e1f22c210 */ /* 0x090fe40007f3e0ff */
[CC--:B------:R-:W-:Y:S02]  /*65d0*/  @!P5 IADD3 R26, P2, R33.reuse, R3.reuse, RZ ;  /* 0x00000003211ad210 */ /* 0x0c0fe40007f5e0ff */
[----:B------:R-:W-:Y:S02]  /*65e0*/  @!P5 IADD3 R14, P3, R33, R14, RZ ;  /* 0x0000000e210ed210 */ /* 0x000fe40007f7e0ff */
[----:B------:R-:W-:Y:S01]  /*65f0*/  @!P4 IADD3 R6, P0, R31, R3, RZ ;  /* 0x000000031f06c210 */ /* 0x000fe20007f1e0ff */
[----:B-1----:R-:W-:Y:S01]  /*6600*/  @!P5 IMAD.X R27, R0, 0x1, R9, P2 ;  /* 0x00000001001bd824 */ /* 0x002fe200010e0609 */
[----:B------:R-:W-:Y:S01]  /*6610*/  @!P4 SHF.R.S32.HI R3, RZ, 0x1f, R31 ;  /* 0x0000001fff03c819 */ /* 0x000fe2000001141f */
[----:B---3--:R-:W-:Y:S01]  /*6620*/  @!P5 IMAD.X R15, R4, 0x1, R9, P3 ;  /* 0x00000001040fd824 */ /* 0x008fe200018e0609 */
[----:B------:R-:W-:-:S02]  /*6630*/  CS2R R8, SRZ ;  /* 0x0000000000087805 */ /* 0x000fc4000001ff00 */
[----:B------:R0:W5:Y:S01]  /*6640*/  @!P5 LD.E.64 R10, desc[UR40][R26.64] ;  /* 0x000000281a0ad980 */ /* 0x000162000c101b00 */
[--C-:B------:R-:W-:Y:S02]  /*6650*/  @!P4 IMAD.X R7, R0, 0x1, R3.reuse, P0 ;  /* 0x000000010007c824 */ /* 0x100fe400000e0603 */
[----:B------:R-:W-:Y:S01]  /*6660*/  @!P4 IMAD.X R35, R4, 0x1, R3, P1 ;  /* 0x000000010423c824 */ /* 0x000fe200008e0603 */
[----:B------:R0:W5:Y:S04]  /*6670*/  @!P5 LD.E.64 R8, desc[UR40][R14.64] ;  /* 0x000000280e08d980 */ /* 0x000168000c101b00 */
[----:B------:R0:W5:Y:S04]  /*6680*/  @!P4 LD.E.64 R20, desc[UR40][R6.64] ;  /* 0x000000280614c980 */ /* 0x000168000c101b00 */
[----:B------:R0:W5:Y:S02]  /*6690*/  @!P4 LD.E.64 R12, desc[UR40][R34.64] ;  /* 0x00000028220cc980 */ /* 0x000164000c101b00 */
.L_x_14539:
[----:B------:R-:W-:Y:S05]  /*66a0*/  BSYNC B1 ;  /* 0x0000000000017941 */ /* 0x000fea0003800000 */
.L_x_14538:
[----:B-1----:R-:W2:Y:S01]  /*66b0*/  LDL.LU R0, [R1+0x4] ;  /* 0x0000040001007983 */ /* 0x002ea20000300800 */
[----:B------:R-:W1:Y:S01]  /*66c0*/  SYNCS.PHASECHK.TRANS64.TRYWAIT P0, [R22+URZ+0x13200], R5 ;  /* 0x01320005160075a7 */ /* 0x000e62000800017f */
[----:B------:R-:W-:Y:S01]  /*66d0*/  BSSY B1, `(.L_x_14540) ;  /* 0x0000005000017945 */ /* 0x000fe20003800000 */
[----:B--2---:R-:W-:-:S05]  /*66e0*/  IMAD R0, R0, -0xc0, R29 ;  /* 0xffffff4000007824 */ /* 0x004fca00078e021d */
[----:B------:R-:W-:-:S04]  /*66f0*/  VIMNMX R0, R0, 0xc0, PT ;  /* 0x000000c000007848 */ /* 0x000fc80003fe0100 */
[----:B------:R-:W-:Y:S01]  /*6700*/  ISETP.GE.AND P1, PT, R32, R0, PT ;  /* 0x000000002000720c */ /* 0x000fe20003f26270 */
[----:B-1----:R-:W-:-:S12]  /*6710*/  @!P0 BRA `(.L_x_14541) ;  /* 0x000001c0002c8947 */ /* 0x002fd80003800000 */
.L_x_14820:
[----:B------:R-:W-:Y:S05]  /*6720*/  BSYNC B1 ;  /* 0x0000000000017941 */ /* 0x000fea0003800000 */
.L_x_14540:
[----:B------:R-:W-:Y:S05]  /*6730*/  @P1 BRA `(.L_x_14542) ;  /* 0x0000002400241947 */ /* 0x000fea0003800000 */
[----:B------:R2:W5:Y:S01]  /*6740*/  LDL R39, [R1+0x34] ;  /* 0x0000340001277983 */ /* 0x0005620000100800 */
[----:B------:R-:W0:Y:S01]  /*6750*/  LDC R0, c[0x0][0x3f4] ;  /* 0x0000fd00ff007b82 */ /* 0x000e220000000800 */
[----:B------:R-:W-:Y:S01]  /*6760*/  BSSY B1, `(.L_x_14543) ;  /* 0x000007b000017945 */ /* 0x000fe20003800000 */
[-C--:B0-----:R-:W-:Y:S02]  /*6770*/  ISETP.GE.AND P0, PT, R31, R0.reuse, PT ;  /* 0x000000001f00720c */ /* 0x081fe40003f06270 */
[----:B------:R-:W-:-:S11]  /*6780*/  ISETP.GE.AND P1, PT, R33, R0, PT ;  /* 0x000000002100720c */ /* 0x000fd60003f26270 */
[----:B--2---:R-:W-:Y:S05]  /*6790*/  @P0 BRA `(.L_x_14544) ;  /* 0x0000000400dc0947 */ /* 0x004fea0003800000 */
[----:B-----5:R-:W-:Y:S01]  /*67a0*/  IMAD.IADD R0, R22, 0x1, R39 ;  /* 0x0000000116007824 */ /* 0x020fe200078e0227 */
[----:B----4-:R-:W-:Y:S02]  /*67b0*/  SHF.R.U32.HI R14, RZ, 0x8, R20 ;  /* 0x00000008ff0e7819 */ /* 0x010fe40000011614 */
[----:B------:R-:W-:Y:S02]  /*67c0*/  LOP3.LUT R3, R20, 0xff, RZ, 0xc0, !PT ;  /* 0x000000ff14037812 */ /* 0x000fe400078ec0ff */
[----:B-1-3--:R-:W0:Y:S01]  /*67d0*/  LDS.128 R4, [R0+0xb000] ;  /* 0x00b0000000047984 */ /* 0x00ae220000000c00 */
        /* <DEDUP_REMOVED lines=13> */
[----:B------:R-:W-:Y:S01]  /*68b0*/  LOP3.LUT R27, R14, 0xff, RZ, 0xc0, !PT ;  /* 0x000000ff0e1b7812 */ /* 0x000fe200078ec0ff */
        /* <DEDUP_REMOVED lines=101> */
.L_x_14544:
[----:B------:R-:W-:Y:S05]  /*6f10*/  BSYNC B1 ;  /* 0x0000000000017941 */ /* 0x000fea0003800000 */
.L_x_14543:
[----:B------:R-:W-:Y:S05]  /*6f20*/  @P1 BRA `(.L_x_14542) ;  /* 0x0000001c00281947 */ /* 0x000fea0003800000 */
[----:B------:R-:W-:Y:S02]  /*6f30*/  LEA.HI R24, R25, R24, RZ, 0x2 ;  /* 0x0000001819187211 */ /* 0x000fe400078f10ff */
[----:B-----5:R-:W-:Y:S02]  /*6f40*/  SHF.R.U32.HI R13, RZ, 0x8, R11 ;  /* 0x00000008ff0d7819 */ /* 0x020fe4000001160b */
[--C-:B0-----:R-:W-:Y:S02]  /*6f50*/  SHF.R.S32.HI R0, RZ, 0x2, R24.reuse ;  /* 0x00000002ff007819 */ /* 0x101fe40000011418 */
[----:B------:R-:W-:Y:S02]  /*6f60*/  SHF.R.S32.HI R3, RZ, 0x1f, R24 ;  /* 0x0000001fff037819 */ /* 0x000fe40000011418 */
[----:B------:R-:W-:Y:S02]  /*6f70*/  SHF.R.U32.HI R24, RZ, 0x8, R9 ;  /* 0x00000008ff187819 */ /* 0x000fe40000011609 */
[----:B------:R-:W-:-:S02]  /*6f80*/  LEA.HI R3, R3, R0, RZ, 0x2 ;  /* 0x0000000003037211 */ /* 0x000fc400078f10ff */
[----:B------:R-:W-:Y:S02]  /*6f90*/  SHF.R.U32.HI R15, RZ, 0x8, R8 ;  /* 0x00000008ff0f7819 */ /* 0x000fe40000011608 */
[----:B------:R-:W-:Y:S02]  /*6fa0*/  LOP3.LUT R3, R3, 0xfffffffc, RZ, 0xc0, !PT ;  /* 0xfffffffc03037812 */ /* 0x000fe400078ec0ff */
[----:B----4-:R-:W-:Y:S02]  /*6fb0*/  LOP3.LUT R14, R11, 0xff, RZ, 0xc0, !PT ;  /* 0x000000ff0b0e7812 */ /* 0x010fe400078ec0ff */
[----:B------:R-:W-:Y:S01]  /*6fc0*/  LOP3.LUT R25, R9, 0xff, RZ, 0xc0, !PT ;  /* 0x000000ff09197812 */ /* 0x000fe200078ec0ff */
[----:B------:R-:W-:Y:S01]  /*6fd0*/  IMAD.IADD R3, R0, 0x1, -R3 ;  /* 0x0000000100037824 */ /* 0x000fe200078e0a03 */
[----:B------:R-:W-:Y:S02]  /*6fe0*/  LOP3.LUT R13, R13, 0xff, RZ, 0xc0, !PT ;  /* 0x000000ff0d0d7812 */ /* 0x000fe400078ec0ff */
[----:B------:R-:W-:-:S02]  /*6ff0*/  LOP3.LUT R24, R24, 0xff, RZ, 0xc0, !PT ;  /* 0x000000ff18187812 */ /* 0x000fc400078ec0ff */
[----:B------:R-:W-:Y:S01]  /*7000*/  LOP3.LUT P0, RZ, R3, 0x2, RZ, 0xc0, !PT ;  /* 0x0000000203ff7812 */ /* 0x000fe2000780c0ff */
[----:B------:R-:W-:Y:S01]  /*7010*/  IMAD.IADD R3, R22, 0x1, R39 ;  /* 0x0000000116037824 */ /* 0x000fe200078e0227 */
[----:B------:R-:W-:Y:S02]  /*7020*/  LOP3.LUT R20, R8, 0xff, RZ, 0xc0, !PT ;  /* 0x000000ff08147812 */ /* 0x000fe400078ec0ff */
[----:B------:R-:W-:Y:S01]  /*7030*/  LOP3.LUT R15, R15, 0xff, RZ, 0xc0, !PT ;  /* 0x000000ff0f0f7812 */ /* 0x000fe200078ec0ff */
[----:B------:R-:W-:Y:S01]  /*7040*/  VIADD R0, R3, 0x20 ;  /* 0x0000002003007836 */ /* 0x000fe20000000000 */
[----:B------:R-:W-:Y:S02]  /*7050*/  PRMT R14, R13, 0x7604, R14 ;  /* 0x000076040d0e7816 */ /* 0x000fe4000000000e */
[----:B------:R-:W-:Y:S02]  /*7060*/  PRMT R25, R24, 0x7604, R25 ;  /* 0x0000760418197816 */ /* 0x000fe40000000019 */
[----:B------:R-:W-:-:S02]  /*7070*/  SHF.R.U32.HI R13, RZ, 0x10, R11 ;  /* 0x00000010ff0d7819 */ /* 0x000fc4000001160b */
[----:B------:R-:W-:Y:S01]  /*7080*/  SHF.R.U32.HI R24, RZ, 0x10, R9 ;  /* 0x00000010ff187819 */ /* 0x000fe20000011609 */
[----:B------:R-:W-:Y:S01]  /*7090*/  @P0 VIADD R0, R3, 0xffffffe0 ;  /* 0xffffffe003000836 */ /* 0x000fe20000000000 */
[----:B------:R-:W-:Y:S02]  /*70a0*/  SHF.R.U32.HI R3, RZ, 0x8, R10 ;  /* 0x00000008ff037819 */ /* 0x000fe4000001160a */
[----:B------:R-:W-:Y:S02]  /*70b0*/  LOP3.LUT R12, R10, 0xff, RZ, 0xc0, !PT ;  /* 0x000000ff0a0c7812 */ /* 0x000fe400078ec0ff */
[----:B-1-3--:R-:W0:Y:S01]  /*70c0*/  LDS.128 R4, [R0+0xb000] ;  /* 0x00b0000000047984 */ /* 0x00ae220000000c00 */
        /* <DEDUP_REMOVED lines=11> */
[----:B------:R-:W-:Y:S02]  /*7180*/  LOP3.LUT R15, R15, 0xff000000, R11, 0xf8, !PT ;  /* 0xff0000000f0f7812 */ /* 0x000fe400078ef80b */
[----:B------:R-:W-:Y:S02]  /*7190*/  LOP3.LUT R25, R25, 0xff000000, R9, 0xf8, !PT ;  /* 0xff00000019197812 */ /* 0x000fe400078ef809 */
[----:B------:R-:W-:Y:S02]  /*71a0*/  PRMT R13, R3, 0x7054, R12 ;  /* 0x00007054030d7816 */ /* 0x000fe4000000000c */
[----:B------:R-:W-:-:S02]  /*71b0*/  PRMT R21, R20, 0x7054, R21 ;  /* 0x0000705414157816 */ /* 0x000fc40000000015 */
[----:B------:R-:W-:Y:S02]  /*71c0*/  F2FP.F16.E4M3.UNPACK_B R12, R15 ;  /* 0x0000000fff0c723e */ /* 0x000fe400020006ff */
[-C--:B------:R-:W-:Y:S02]  /*71d0*/  F2FP.F16.E4M3.UNPACK_B R20, R25.reuse ;  /* 0x00000019ff14723e */ /* 0x080fe400020006ff */
[----:B------:R-:W-:Y:S01]  /*71e0*/  LOP3.LUT R21, R21, 0xff000000, R8, 0xf8, !PT ;  /* 0xff00000015157812 */ /* 0x000fe200078ef808 */
[----:B------:R-:W-:Y:S01]  /*71f0*/  HADD2.F32 R14, -RZ, R12.H1_H1 ;  /* 0x3000000cff0e7230 */ /* 0x000fe20000004100 */
[----:B------:R-:W-:Y:S01]  /*7200*/  LOP3.LUT R13, R13, 0xff000000, R10, 0xf8, !PT ;  /* 0xff0000000d0d7812 */ /* 0x000fe200078ef80a */
[--C-:B------:R-:W-:Y:S01]  /*7210*/  HADD2.F32 R24, -RZ, R20.reuse.H1_H1 ;  /* 0x30000014ff187230 */ /* 0x100fe20000004100 */
[----:B------:R-:W-:Y:S01]  /*7220*/  F2FP.F16.E4M3.UNPACK_B R25, R25.H1 ;  /* 0x00000019ff19723e */ /* 0x000fe200030006ff */
[----:B------:R-:W-:Y:S01]  /*7230*/  HADD2.F32 R20, -RZ, R20.H0_H0 ;  /* 0x20000014ff147230 */ /* 0x000fe20000004100 */
[-C--:B0-----:R-:W-:Y:S01]  /*7240*/  F2FP.F16.E4M3.UNPACK_B R3, R6.reuse.H1 ;  /* 0x00000006ff03723e */ /* 0x081fe200030006ff */
[----:B------:R-:W-:Y:S01]  /*7250*/  HADD2.F32 R12, -RZ, R12.H0_H0 ;  /* 0x2000000cff0c7230 */ /* 0x000fe20000004100 */
[----:B------:R-:W-:-:S02]  /*7260*/  F2FP.F16.E4M3.UNPACK_B R6, R6 ;  /* 0x00000006ff06723e */ /* 0x000fc400020006ff */
[-C--:B------:R-:W-:Y:S01]  /*7270*/  F2FP.F16.E4M3.UNPACK_B R10, R7.reuse ;  /* 0x00000007ff0a723e */ /* 0x080fe200020006ff */
[--C-:B------:R-:W-:Y:S01]  /*7280*/  HADD2.F32 R8, -RZ, R3.reuse.H1_H1 ;  /* 0x30000003ff087230 */ /* 0x100fe20000004100 */
[----:B------:R-:W-:Y:S01]  /*7290*/  F2FP.F16.E4M3.UNPACK_B R11, R7.H1 ;  /* 0x00000007ff0b723e */ /* 0x000fe200030006ff */
[----:B------:R-:W-:Y:S01]  /*72a0*/  HADD2.F32 R9, -RZ, R3.H0_H0 ;  /* 0x20000003ff097230 */ /* 0x000fe20000004100 */
[-C--:B------:R-:W-:Y:S02]  /*72b0*/  F2FP.F16.E4M3.UNPACK_B R7, R5.reuse ;  /* 0x00000005ff07723e */ /* 0x080fe400020006ff */
[C---:B------:R-:W-:Y:S01]  /*72c0*/  FMUL.FTZ R26, R8.reuse, R24 ;  /* 0x00000018081a7220 */ /* 0x040fe20000410000 */
[-C--:B------:R-:W-:Y:S01]  /*72d0*/  FMUL.FTZ R27, R8, R14.reuse ;  /* 0x0000000e081b7220 */ /* 0x080fe20000410000 */
[----:B------:R-:W-:Y:S01]  /*72e0*/  F2FP.F16.E4M3.UNPACK_B R8, R5.H1 ;  /* 0x00000005ff08723e */ /* 0x000fe200030006ff */
[--C-:B------:R-:W-:Y:S02]  /*72f0*/  HADD2.F32 R5, -RZ, R6.reuse.H1_H1 ;  /* 0x30000006ff057230 */ /* 0x100fe40000004100 */
[C---:B------:R-:W-:Y:S01]  /*7300*/  FFMA.FTZ R29, R9.reuse, R14, -R26 ;  /* 0x0000000e091d7223 */ /* 0x040fe2000001081a */
[----:B------:R-:W-:Y:S01]  /*7310*/  FFMA.FTZ R30, R9, R24, R27 ;  /* 0x00000018091e7223 */ /* 0x000fe2000001001b */
[----:B------:R-:W-:Y:S01]  /*7320*/  HADD2.F32 R6, -RZ, R6.H0_H0 ;  /* 0x20000006ff067230 */ /* 0x000fe20000004100 */
[----:B------:R-:W-:Y:S01]  /*7330*/  F2FP.F16.E4M3.UNPACK_B R15, R15.H1 ;  /* 0x0000000fff0f723e */ /* 0x000fe200030006ff */
[C---:B------:R-:W-:Y:S01]  /*7340*/  FMUL.FTZ R9, R5.reuse, R20 ;  /* 0x0000001405097220 */ /* 0x040fe20000410000 */
[----:B------:R-:W-:Y:S01]  /*7350*/  FMUL.FTZ R27, R5, R12 ;  /* 0x0000000c051b7220 */ /* 0x000fe20000410000 */
[----:B------:R-:W-:Y:S01]  /*7360*/  HADD2.F32 R14, -RZ, R25.H0_H0 ;  /* 0x20000019ff0e7230 */ /* 0x000fe20000004100 */
[----:B------:R-:W-:Y:S01]  /*7370*/  F2FP.F16.E4M3.UNPACK_B R3, R4 ;  /* 0x00000004ff03723e */ /* 0x000fe200020006ff */
[----:B------:R-:W-:-:S02]  /*7380*/  HADD2.F32 R5, -RZ, R10.H1_H1 ;  /* 0x3000000aff057230 */ /* 0x000fc40000004100 */
        /* <DEDUP_REMOVED lines=11> */
[----:B------:R-:W-:Y:S01]  /*7440*/  HADD2.F32 R11, -RZ, R11.H0_H0 ;  /* 0x2000000bff0b7230 */ /* 0x000fe20000004100 */
[----:B------:R-:W-:Y:S01]  /*7450*/  F2FP.F16.E4M3.UNPACK_B R5, R13 ;  /* 0x0000000dff05723e */ /* 0x000fe200020006ff */
[C---:B------:R-:W-:Y:S01]  /*7460*/  FMUL.FTZ R10, R6.reuse, R15 ;  /* 0x0000000f060a7220 */ /* 0x040fe20000410000 */
[----:B------:R-:W-:Y:S01]  /*7470*/  F2FP.F16.E4M3.UNPACK_B R4, R4.H1 ;  /* 0x00000004ff04723e */ /* 0x000fe200030006ff */
[----:B------:R-:W-:Y:S01]  /*7480*/  FMUL.FTZ R20, R6, R25 ;  /* 0x0000001906147220 */ /* 0x000fe20000410000 */
[----:B------:R-:W-:Y:S01]  /*7490*/  F2FP.F16.E4M3.UNPACK_B R12, R21 ;  /* 0x00000015ff0c723e */ /* 0x000fe200020006ff */
[----:B------:R-:W-:Y:S01]  /*74a0*/  FFMA.FTZ R34, R11, R25, R10 ;  /* 0x000000190b227223 */ /* 0x000fe2000001000a */
[----:B------:R-:W-:-:S02]  /*74b0*/  HADD2.F32 R10, -RZ, R5.H1_H1 ;  /* 0x30000005ff0a7230 */ /* 0x000fc40000004100 */
[----:B------:R-:W-:Y:S01]  /*74c0*/  FFMA.FTZ R33, R11, R15, -R20 ;  /* 0x0000000f0b217223 */ /* 0x000fe20000010814 */
[----:B------:R-:W-:Y:S01]  /*74d0*/  HADD2.F32 R9, -RZ, R5.H0_H0 ;  /* 0x20000005ff097230 */ /* 0x000fe20000004100 */
[----:B------:R-:W-:Y:S01]  /*74e0*/  F2FP.F16.E4M3.UNPACK_B R13, R13.H1 ;  /* 0x0000000dff0d723e */ /* 0x000fe200030006ff */
[----:B------:R-:W-:Y:S01]  /*74f0*/  HADD2.F32 R14, -RZ, R12.H1_H1 ;  /* 0x3000000cff0e7230 */ /* 0x000fe20000004100 */
[----:B------:R-:W-:Y:S01]  /*7500*/  F2FP.F16.E4M3.UNPACK_B R21, R21.H1 ;  /* 0x00000015ff15723e */ /* 0x000fe200030006ff */
[--C-:B------:R-:W-:Y:S02]  /*7510*/  HADD2.F32 R6, -RZ, R4.reuse.H1_H1 ;  /* 0x30000004ff067230 */ /* 0x100fe40000004100 */
[----:B------:R-:W-:Y:S02]  /*7520*/  HADD2.F32 R5, -RZ, R4.H0_H0 ;  /* 0x20000004ff057230 */ /* 0x000fe40000004100 */
[----:B------:R-:W-:Y:S02]  /*7530*/  HADD2.F32 R12, -RZ, R12.H0_H0 ;  /* 0x2000000cff0c7230 */ /* 0x000fe40000004100 */
[----:B------:R-:W-:Y:S01]  /*7540*/  FMUL.FTZ R20, R6, R14 ;  /* 0x0000000e06147220 */ /* 0x000fe20000410000 */
[----:B------:R-:W-:-:S02]  /*7550*/  HADD2.F32 R4, -RZ, R3.H1_H1 ;  /* 0x30000003ff047230 */ /* 0x000fc40000004100 */
[-C--:B------:R-:W-:Y:S01]  /*7560*/  FMUL.FTZ R24, R6, R10.reuse ;  /* 0x0000000a06187220 */ /* 0x080fe20000410000 */
[----:B------:R-:W-:Y:S02]  /*7570*/  HADD2.F32 R3, -RZ, R3.H0_H0 ;  /* 0x20000003ff037230 */ /* 0x000fe40000004100 */
[C---:B------:R-:W-:Y:S01]  /*7580*/  FFMA.FTZ R20, R5.reuse, R10, -R20 ;  /* 0x0000000a05147223 */ /* 0x040fe20000010814 */
[----:B------:R-:W-:Y:S02]  /*7590*/  HADD2.F32 R10, -RZ, R21.H0_H0 ;  /* 0x20000015ff0a7230 */ /* 0x000fe40000004100 */
[C---:B------:R-:W-:Y:S01]  /*75a0*/  FMUL.FTZ R6, R4.reuse, R12 ;  /* 0x0000000c04067220 */ /* 0x040fe20000410000 */
[-C--:B------:R-:W-:Y:S01]  /*75b0*/  FMUL.FTZ R15, R4, R9.reuse ;  /* 0x00000009040f7220 */ /* 0x080fe20000410000 */
[----:B------:R-:W-:Y:S01]  /*75c0*/  FFMA.FTZ R25, R5, R14, R24 ;  /* 0x0000000e05197223 */ /* 0x000fe20000010018 */
[----:B------:R-:W-:Y:S02]  /*75d0*/  HADD2.F32 R5, -RZ, R13.H1_H1 ;  /* 0x3000000dff057230 */ /* 0x000fe40000004100 */
[----:B------:R-:W-:Y:S01]  /*75e0*/  FFMA.FTZ R11, R3, R9, -R6 ;  /* 0x00000009030b7223 */ /* 0x000fe20000010806 */
[----:B------:R-:W-:-:S02]  /*75f0*/  HADD2.F32 R9, -RZ, R21.H1_H1 ;  /* 0x30000015ff097230 */ /* 0x000fc40000004100 */
[----:B------:R-:W-:Y:S01]  /*7600*/  FFMA.FTZ R12, R3, R12, R15 ;  /* 0x0000000c030c7223 */ /* 0x000fe2000001000f */
[--C-:B------:R-:W-:Y:S02]  /*7610*/  HADD2.F32 R4, -RZ, R8.reuse.H1_H1 ;  /* 0x30000008ff047230 */ /* 0x100fe40000004100 */
[----:B------:R-:W-:Y:S02]  /*7620*/  HADD2.F32 R3, -RZ, R7.H1_H1 ;  /* 0x30000007ff037230 */ /* 0x000fe40000004100 */
[----:B------:R-:W-:Y:S02]  /*7630*/  HADD2.F32 R6, -RZ, R13.H0_H0 ;  /* 0x2000000dff067230 */ /* 0x000fe40000004100 */
[C---:B------:R-:W-:Y:S01]  /*7640*/  FMUL.FTZ R13, R4.reuse, R9 ;  /* 0x00000009040d7220 */ /* 0x040fe20000410000 */
[----:B------:R-:W-:Y:S02]  /*7650*/  HADD2.F32 R8, -RZ, R8.H0_H0 ;  /* 0x20000008ff087230 */ /* 0x000fe40000004100 */
[----:B------:R-:W-:Y:S01]  /*7660*/  FMUL.FTZ R14, R4, R5 ;  /* 0x00000005040e7220 */ /* 0x000fe20000410000 */
[----:B------:R-:W-:-:S02]  /*7670*/  HADD2.F32 R7, -RZ, R7.H0_H0 ;  /* 0x20000007ff077230 */ /* 0x000fc40000004100 */
[C---:B------:R-:W-:Y:S01]  /*7680*/  FMUL.FTZ R4, R3.reuse, R10 ;  /* 0x0000000a03047220 */ /* 0x040fe20000410000 */
[-C--:B------:R-:W-:Y:S01]  /*7690*/  FMUL.FTZ R3, R3, R6.reuse ;  /* 0x0000000603037220 */ /* 0x080fe20000410000 */
        /* <DEDUP_REMOVED lines=11> */
[----:B------:R-:W-:-:S05]  /*7750*/  F2FP.SATFINITE.E4M3.F32.PACK_AB_MERGE_C R5, R10, R5, R13 ;  /* 0x000000050a05723e */ /* 0x000fca000480700d */
[----:B------:R2:W-:Y:S01]  /*7760*/  STS.128 [R0+0xb000], R4 ;  /* 0x00b0000400007388 */ /* 0x0005e20000000c00 */
[----:B------:R-:W-:Y:S05]  /*7770*/  BRA `(.L_x_14542) ;  /* 0x0000001400147947 */ /* 0x000fea0003800000 */
.L_x_14536:
        /* <DEDUP_REMOVED lines=32> */
.L_x_14826:
[----:B0-----:R-:W5:Y:S01]  /*7980*/  LDL R0, [R1+0x10] ;  /* 0x0000100001007983 */ /* 0x001f620000100800 */
[----:B------:R-:W0:Y:S03]  /*7990*/  LDC R29, c[0x0][0x3f4] ;  /* 0x0000fd00ff1d7b82 */ /* 0x000e260000000800 */
[----:B------:R-:W2:Y:S01]  /*79a0*/  LDL R4, [R1+0x54] ;  /* 0x0000540001047983 */ /* 0x000ea20000100800 */
[----:B------:R-:W-:Y:S01]  /*79b0*/  BSSY B1, `(.L_x_14546) ;  /* 0x0000016000017945 */ /* 0x000fe20003800000 */
[----:B------:R-:W-:Y:S02]  /*79c0*/  CS2R R24, SRZ ;  /* 0x0000000000187805 */ /* 0x000fe4000001ff00 */
        /* <DEDUP_REMOVED lines=9> */
[----:B0-----:R-:W-:Y:S06]  /*7a60*/  @P0 BRA `(.L_x_14547) ;  /* 0x0000000000280947 */ /* 0x001fec0003800000 */
[----:B------:R-:W-:Y:S01]  /*7a70*/  ULDC UR4, c[0x0][0x3f4] ;  /* 0x0000fd0000047ab9 */ /* 0x000fe20000000800 */
[C---:B------:R-:W-:Y:S02]  /*7a80*/  IADD3 R4, P0, R18.reuse, R5, RZ ;  /* 0x0000000512047210 */ /* 0x040fe40007f1e0ff */
[----:B------:R-:W-:Y:S02]  /*7a90*/  CS2R R24, SRZ ;  /* 0x0000000000187805 */ /* 0x000fe4000001ff00 */
[C---:B------:R-:W-:Y:S02]  /*7aa0*/  ISETP.GE.AND P2, PT, R18.reuse, UR4, PT ;  /* 0x0000000412007c0c */ /* 0x040fe4000bf46270 */
[----:B----4-:R-:W-:Y:S01]  /*7ab0*/  IADD3 R14, P1, R18, R14, RZ ;  /* 0x0000000e120e7210 */ /* 0x010fe20007f3e0ff */
[----:B-1----:R-:W-:-:S04]  /*7ac0*/  IMAD.X R5, R3, 0x1, R19, P0 ;  /* 0x0000000103057824 */ /* 0x002fc800000e0613 */
[----:B---3--:R-:W-:-:S06]  /*7ad0*/  IMAD.X R15, R7, 0x1, R19, P1 ;  /* 0x00000001070f7824 */ /* 0x008fcc00008e0613 */
[----:B------:R-:W-:Y:S05]  /*7ae0*/  @P2 BRA `(.L_x_14547) ;  /* 0x0000000000082947 */ /* 0x000fea0003800000 */
[----:B------:R0:W5:Y:S04]  /*7af0*/  LD.E.128 R24, desc[UR40][R4.64] ;  /* 0x0000002804187980 */ /* 0x000168000c101d00 */
[----:B------:R0:W5:Y:S02]  /*7b00*/  LD.E.128 R8, desc[UR40][R14.64] ;  /* 0x000000280e087980 */ /* 0x000164000c101d00 */
.L_x_14547:
[----:B------:R-:W-:Y:S05]  /*7b10*/  BSYNC B1 ;  /* 0x0000000000017941 */ /* 0x000fea0003800000 */
.L_x_14546:
[----:B------:R-:W2:Y:S01]  /*7b20*/  LDL.LU R0, [R1+0x4] ;  /* 0x0000040001007983 */ /* 0x000ea20000300800 */
[----:B------:R-:W3:Y:S01]  /*7b30*/  SYNCS.PHASECHK.TRANS64.TRYWAIT P1, [R22+URZ+0x13200], R13 ;  /* 0x0132000d160075a7 */ /* 0x000ee2000802017f */
[----:B-1----:R-:W0:Y:S01]  /*7b40*/  S2R R3, SR_TID.X ;  /* 0x0000000000037919 */ /* 0x002e220000002100 */
[----:B------:R-:W-:Y:S01]  /*7b50*/  ISETP.GE.AND P0, PT, R18, R29, PT ;  /* 0x0000001d1200720c */ /* 0x000fe20003f06270 */
[----:B------:R-:W-:Y:S01]  /*7b60*/  BSSY B1, `(.L_x_14548) ;  /* 0x0000009000017945 */ /* 0x000fe20003800000 */
[C---:B0-----:R-:W-:Y:S02]  /*7b70*/  VIADD R4, R3.reuse, 0xffffff80 ;  /* 0xffffff8003047836 */ /* 0x041fe40000000000 */
[----:B------:R-:W-:-:S05]  /*7b80*/  VIADD R3, R3, 0xffffff80 ;  /* 0xffffff8003037836 */ /* 0x000fca0000000000 */
[----:B------:R-:W-:-:S04]  /*7b90*/  LEA.HI R3, R3, R4, RZ, 0x1 ;  /* 0x0000000403037211 */ /* 0x000fc800078f08ff */
[----:B------:R-:W-:Y:S01]  /*7ba0*/  SHF.R.S32.HI R3, RZ, 0x1, R3 ;  /* 0x00000001ff037819 */ /* 0x000fe20000011403 */
[----:B--2---:R-:W-:-:S05]  /*7bb0*/  IMAD R0, R0, -0xc0, R21 ;  /* 0xffffff4000007824 */ /* 0x004fca00078e0215 */
[----:B------:R-:W-:-:S04]  /*7bc0*/  VIMNMX R0, R0, 0xc0, PT ;  /* 0x000000c000007848 */ /* 0x000fc80003fe0100 */
[----:B------:R-:W-:Y:S01]  /*7bd0*/  ISETP.GE.OR P0, PT, R3, R0, P0 ;  /* 0x000000000300720c */ /* 0x000fe20000706670 */
[----:B---3--:R-:W-:-:S12]  /*7be0*/  @!P1 BRA `(.L_x_14549) ;  /* 0x000001ac00789947 */ /* 0x008fd80003800000 */
.L_x_14827:
[----:B------:R-:W-:Y:S05]  /*7bf0*/  BSYNC B1 ;  /* 0x0000000000017941 */ /* 0x000fea0003800000 */
.L_x_14548:
[----:B------:R-:W-:Y:S05]  /*7c00*/  @P0 BRA `(.L_x_14542) ;  /* 0x0000000c00f00947 */ /* 0x000fea0003800000 */
[----:B----4-:R-:W0:Y:S04]  /*7c10*/  LDL R14, [R1+0x44] ;  /* 0x00004400010e7983 */ /* 0x010e280000100800 */
[----:B------:R-:W2:Y:S04]  /*7c20*/  LDL R31, [R1+0x48] ;  /* 0x00004800011f7983 */ /* 0x000ea80000100800 */
[----:B------:R-:W3:Y:S01]  /*7c30*/  LDL R51, [R1+0x58] ;  /* 0x0000580001337983 */ /* 0x000ee20000100800 */
[----:B-----5:R-:W-:Y:S02]  /*7c40*/  SHF.R.U32.HI R0, RZ, 0x8, R24 ;  /* 0x00000008ff007819 */ /* 0x020fe40000011618 */
[----:B------:R-:W-:-:S02]  /*7c50*/  SHF.R.U32.HI R4, RZ, 0x8, R25 ;  /* 0x00000008ff047819 */ /* 0x000fc40000011619 */
[----:B------:R-:W-:Y:S02]  /*7c60*/  LOP3.LUT R3, R24, 0xff, RZ, 0xc0, !PT ;  /* 0x000000ff18037812 */ /* 0x000fe400078ec0ff */
[----:B------:R-:W-:Y:S02]  /*7c70*/  LOP3.LUT R0, R0, 0xff, RZ, 0xc0, !PT ;  /* 0x000000ff00007812 */ /* 0x000fe400078ec0ff */
[----:B------:R-:W-:Y:S02]  /*7c80*/  LOP3.LUT R5, R25, 0xff, RZ, 0xc0, !PT ;  /* 0x000000ff19057812 */ /* 0x000fe400078ec0ff */
[----:B------:R-:W-:Y:S02]  /*7c90*/  LOP3.LUT R4, R4, 0xff, RZ, 0xc0, !PT ;  /* 0x000000ff04047812 */ /* 0x000fe400078ec0ff */
[----:B------:R-:W-:Y:S01]  /*7ca0*/  PRMT R20, R0, 0x7604, R3 ;  /* 0x0000760400147816 */ /* 0x000fe20000000003 */
[----:B------:R-:W-:Y:S01]  /*7cb0*/  IMAD.IADD R0, R18, 0x1, R29 ;  /* 0x0000000112007824 */ /* 0x000fe200078e021d */
[----:B------:R-:W-:-:S02]  /*7cc0*/  SHF.R.U32.HI R3, RZ, 0x8, R26 ;  /* 0x00000008ff037819 */ /* 0x000fc4000001161a */
[----:B------:R-:W-:Y:S02]  /*7cd0*/  PRMT R30, R4, 0x7604, R5 ;  /* 0x00007604041e7816 */ /* 0x000fe40000000005 */
[----:B------:R-:W-:Y:S02]  /*7ce0*/  LOP3.LUT R4, R26, 0xff, RZ, 0xc0, !PT ;  /* 0x000000ff1a047812 */ /* 0x000fe400078ec0ff */
[----:B------:R-:W-:Y:S02]  /*7cf0*/  LOP3.LUT R3, R3, 0xff, RZ, 0xc0, !PT ;  /* 0x000000ff03037812 */ /* 0x000fe400078ec0ff */
[----:B------:R-:W-:Y:S02]  /*7d00*/  SHF.R.U32.HI R7, RZ, 0x8, R8 ;  /* 0x00000008ff077819 */ /* 0x000fe40000011608 */
[----:B------:R-:W-:Y:S02]  /*7d10*/  PRMT R32, R3, 0x7604, R4 ;  /* 0x0000760403207816 */ /* 0x000fe40000000004 */
[----:B------:R-:W-:-:S02]  /*7d20*/  LOP3.LUT R12, R8, 0xff, RZ, 0xc0, !PT ;  /* 0x000000ff080c7812 */ /* 0x000fc400078ec0ff */
[----:B------:R-:W-:Y:S02]  /*7d30*/  LOP3.LUT R7, R7, 0xff, RZ, 0xc0, !PT ;  /* 0x000000ff07077812 */ /* 0x000fe400078ec0ff */
[----:B------:R-:W-:Y:S02]  /*7d40*/  SHF.R.U32.HI R5, RZ, 0x8, R27 ;  /* 0x00000008ff057819 */ /* 0x000fe4000001161b */
[----:B------:R-:W-:Y:S02]  /*7d50*/  PRMT R35, R7, 0x7604, R12 ;  /* 0x0000760407237816 */ /* 0x000fe4000000000c */
[----:B------:R-:W-:Y:S02]  /*7d60*/  SHF.R.U32.HI R12, RZ, 0x8, R10 ;  /* 0x00000008ff0c7819 */ /* 0x000fe4000001160a */
[----:B------:R-:W-:Y:S02]  /*7d70*/  LOP3.LUT R15, R10, 0xff, RZ, 0xc0, !PT ;  /* 0x000000ff0a0f7812 */ /* 0x000fe400078ec0ff */
[----:B------:R-:W-:-:S02]  /*7d80*/  LOP3.LUT R12, R12, 0xff, RZ, 0xc0, !PT ;  /* 0x000000ff0c0c7812 */ /* 0x000fc400078ec0ff */
[----:B------:R-:W-:Y:S02]  /*7d90*/  LOP3.LUT R21, R11, 0xff, RZ, 0xc0, !PT ;  /* 0x000000ff0b157812 */ /* 0x000fe400078ec0ff */
[----:B------:R-:W-:Y:S02]  /*7da0*/  LOP3.LUT R6, R27, 0xff, RZ, 0xc0, !PT ;  /* 0x000000ff1b067812 */ /* 0x000fe400078ec0ff */
[----:B------:R-:W-:Y:S02]  /*7db0*/  LOP3.LUT R5, R5, 0xff, RZ, 0xc0, !PT ;  /* 0x000000ff05057812 */ /* 0x000fe400078ec0ff */
[----:B------:R-:W-:Y:S02]  /*7dc0*/  PRMT R37, R12, 0x7604, R15 ;  /* 0x000076040c257816 */ /* 0x000fe4000000000f */
[----:B------:R-:W-:Y:S02]  /*7dd0*/  PRMT R34, R5, 0x7604, R6 ;  /* 0x0000760405227816 */ /* 0x000fe40000000006 */
[----:B------:R-:W-:-:S02]  /*7de0*/  SHF.R.U32.HI R29, RZ, 0x10, R26 ;  /* 0x00000010ff1d7819 */ /* 0x000fc4000001161a */
[----:B------:R-:W-:-:S04]  /*7df0*/  SHF.R.U32.HI R33, RZ, 0x10, R27 ;  /* 0x00000010ff217819 */ /* 0x000fc8000001161b */
[----:B------:R-:W-:-:S04]  /*7e00*/  LOP3.LUT R33, R33, 0xff, RZ, 0xc0, !PT ;  /* 0x000000ff21217812 */ /* 0x000fc800078ec0ff */
[----:B------:R-:W-:Y:S02]  /*7e10*/  PRMT R33, R33, 0x7054, R34 ;  /* 0x0000705421217816 */ /* 0x000fe40000000022 */
[----:B0-----:R-:W-:Y:S02]  /*7e20*/  SHF.R.U32.HI R13, RZ, 0x3, R14 ;  /* 0x00000003ff0d7819 */ /* 0x001fe4000001160e */
[----:B------:R-:W-:Y:S02]  /*7e30*/  LOP3.LUT R0, R14, 0x30, R0, 0xf8, !PT ;  /* 0x000000300e007812 */ /* 0x000fe400078ef800 */
[----:B------:R-:W-:Y:S02]  /*7e40*/  SHF.R.U32.HI R14, RZ, 0x8, R11 ;  /* 0x00000008ff0e7819 */ /* 0x000fe4000001160b */
[----:B------:R-:W-:Y:S02]  /*7e50*/  LOP3.LUT R3, R0, R13, RZ, 0x3c, !PT ;  /* 0x0000000d00037212 */ /* 0x000fe400078e3cff */
[----:B------:R-:W-:Y:S01]  /*7e60*/  SHF.R.U32.HI R0, RZ, 0x8, R9 ;  /* 0x00000008ff007819 */ /* 0x000fe20000011609 */
[----:B---3--:R-:W-:Y:S01]  /*7e70*/  LDS.128 R4, [R51+0xb000] ;  /* 0x00b0000033047984 */ /* 0x008fe20000000c00 */
[----:B------:R-:W-:-:S02]  /*7e80*/  LOP3.LUT R13, R9, 0xff, RZ, 0xc0, !PT ;  /* 0x000000ff090d7812 */ /* 0x000fc400078ec0ff */
[----:B------:R-:W-:Y:S02]  /*7e90*/  LOP3.LUT R0, R0, 0xff, RZ, 0xc0, !PT ;  /* 0x000000ff00007812 */ /* 0x000fe400078ec0ff */
[----:B------:R-:W-:Y:S02]  /*7ea0*/  LOP3.LUT R14, R14, 0xff, RZ, 0xc0, !PT ;  /* 0x000000ff0e0e7812 */ /* 0x000fe400078ec0ff */
[----:B------:R-:W-:Y:S02]  /*7eb0*/  PRMT R36, R0, 0x7604, R13 ;  /* 0x0000760400247816 */ /* 0x000fe4000000000d */
[----:B--2---:R-:W-:Y:S02]  /*7ec0*/  IADD3 R0, R22, R31, R3 ;  /* 0x0000001f16007210 */ /* 0x004fe40007ffe003 */
[----:B------:R-:W-:Y:S02]  /*7ed0*/  PRMT R43, R14, 0x7604, R21 ;  /* 0x000076040e2b7816 */ /* 0x000fe40000000015 */
[----:B------:R-:W-:Y:S01]  /*7ee0*/  SHF.R.U32.HI R21, RZ, 0x10, R25 ;  /* 0x00000010ff157819 */ /* 0x000fe20000011619 */
[----:B------:R-:W0:Y:S01]  /*7ef0*/  LDS.128 R12, [R0+0xb000] ;  /* 0x00b00000000c7984 */ /* 0x000e220000000c00 */
[----:B------:R-:W-:-:S02]  /*7f00*/  SHF.R.U32.HI R3, RZ, 0x10, R24 ;  /* 0x00000010ff037819 */ /* 0x000fc40000011618 */
[----:B------:R-:W-:Y:S02]  /*7f10*/  LOP3.LUT R21, R21, 0xff, RZ, 0xc0, !PT ;  /* 0x000000ff15157812 */ /* 0x000fe400078ec0ff */
        /* <DEDUP_REMOVED lines=9> */
[----:B------:R-:W-:Y:S02]  /*7fb0*/  SHF.R.U32.HI R30, RZ, 0x10, R10 ;  /* 0x00000010ff1e7819 */ /* 0x000fe4000001160a */
[----:B------:R-:W-:-:S02]  /*7fc0*/  LOP3.LUT R32, R32, 0xff, RZ, 0xc0, !PT ;  /* 0x000000ff20207812 */ /* 0x000fc400078ec0ff */
[----:B------:R-:W-:Y:S02]  /*7fd0*/  PRMT R39, R21, 0x7054, R36 ;  /* 0x0000705415277816 */ /* 0x000fe40000000024 */
[----:B------:R-:W-:Y:S02]  /*7fe0*/  LOP3.LUT R20, R20, 0xff, RZ, 0xc0, !PT ;  /* 0x000000ff14147812 */ /* 0x000fe400078ec0ff */
[----:B------:R-:W-:Y:S02]  /*7ff0*/  LOP3.LUT R30, R30, 0xff, RZ, 0xc0, !PT ;  /* 0x000000ff1e1e7812 */ /* 0x000fe400078ec0ff */
[----:B------:R-:W-:Y:S02]  /*8000*/  PRMT R43, R32, 0x7054, R43 ;  /* 0x00007054202b7816 */ /* 0x000fe4000000002b */
[----:B------:R-:W-:Y:S02]  /*8010*/  LOP3.LUT R39, R39, 0xff000000, R9, 0xf8, !PT ;  /* 0xff00000027277812 */ /* 0x000fe400078ef809 */
[----:B------:R-:W-:-:S02]  /*8020*/  PRMT R35, R20, 0x7054, R35 ;  /* 0x0000705414237816 */ /* 0x000fc40000000023 */
[----:B------:R-:W-:Y:S02]  /*8030*/  LOP3.LUT R21, R3, 0xff000000, R24, 0xf8, !PT ;  /* 0xff00000003157812 */ /* 0x000fe400078ef818 */
[----:B------:R-:W-:Y:S02]  /*8040*/  PRMT R41, R30, 0x7054, R37 ;  /* 0x000070541e297816 */ /* 0x000fe40000000025 */
[----:B------:R-:W-:Y:S02]  /*8050*/  LOP3.LUT R24, R29, 0xff000000, R25, 0xf8, !PT ;  /* 0xff0000001d187812 */ /* 0x000fe400078ef819 */
[----:B------:R-:W-:Y:S02]  /*8060*/  LOP3.LUT R43, R43, 0xff000000, R11, 0xf8, !PT ;  /* 0xff0000002b2b7812 */ /* 0x000fe400078ef80b */
[----:B------:R-:W-:Y:S02]  /*8070*/  F2FP.F16.E4M3.UNPACK_B R40, R39 ;  /* 0x00000027ff28723e */ /* 0x000fe400020006ff */
[----:B0-----:R-:W-:-:S02]  /*8080*/  F2FP.F16.E4M3.UNPACK_B R11, R13 ;  /* 0x0000000dff0b723e */ /* 0x001fc400020006ff */
[----:B------:R-:W-:Y:S01]  /*8090*/  LOP3.LUT R3, R31, 0xff000000, R26, 0xf8, !PT ;  /* 0xff0000001f037812 */ /* 0x000fe200078ef81a */
[--C-:B------:R-:W-:Y:S01]  /*80a0*/  HADD2.F32 R42, -RZ, R40.reuse.H0_H0 ;  /* 0x20000028ff2a7230 */ /* 0x100fe20000004100 */
[----:B------:R-:W-:Y:S01]  /*80b0*/  LOP3.LUT R29, R35, 0xff000000, R8, 0xf8, !PT ;  /* 0xff000000231d7812 */ /* 0x000fe200078ef808 */
[----:B------:R-:W-:Y:S01]  /*80c0*/  HADD2.F32 R40, -RZ, R40.H1_H1 ;  /* 0x30000028ff287230 */ /* 0x000fe20000004100 */
[----:B------:R-:W-:Y:S02]  /*80d0*/  LOP3.LUT R8, R41, 0xff000000, R10, 0xf8, !PT ;  /* 0xff00000029087812 */ /* 0x000fe400078ef80a */
[----:B------:R-:W-:Y:S02]  /*80e0*/  F2FP.F16.E4M3.UNPACK_B R31, R24 ;  /* 0x00000018ff1f723e */ /* 0x000fe400020006ff */
[-C--:B------:R-:W-:Y:S02]  /*80f0*/  F2FP.F16.E4M3.UNPACK_B R10, R5.reuse ;  /* 0x00000005ff0a723e */ /* 0x080fe400020006ff */
[----:B------:R-:W-:Y:S01]  /*8100*/  F2FP.F16.E4M3.UNPACK_B R20, R5.H1 ;  /* 0x00000005ff14723e */ /* 0x000fe200030006ff */
[----:B------:R-:W-:Y:S01]  /*8110*/  HADD2.F32 R5, -RZ, R11.H0_H0 ;  /* 0x2000000bff057230 */ /* 0x000fe20000004100 */
[----:B------:R-:W-:Y:S01]  /*8120*/  LOP3.LUT R37, R33, 0xff000000, R27, 0xf8, !PT ;  /* 0xff00000021257812 */ /* 0x000fe200078ef81b */
[----:B------:R-:W-:Y:S01]  /*8130*/  HADD2.F32 R38, -RZ, R31.H0_H0 ;  /* 0x2000001fff267230 */ /* 0x000fe20000004100 */
[-C--:B------:R-:W-:Y:S01]  /*8140*/  F2FP.F16.E4M3.UNPACK_B R27, R12.reuse ;  /* 0x0000000cff1b723e */ /* 0x080fe200020006ff */
[--C-:B------:R-:W-:Y:S01]  /*8150*/  HADD2.F32 R9, -RZ, R10.reuse.H0_H0 ;  /* 0x2000000aff097230 */ /* 0x100fe20000004100 */
[----:B------:R-:W-:Y:S01]  /*8160*/  F2FP.F16.E4M3.UNPACK_B R35, R12.H1 ;  /* 0x0000000cff23723e */ /* 0x000fe200030006ff */
[C---:B------:R-:W-:Y:S01]  /*8170*/  FMUL.FTZ R12, R5.reuse, R42 ;  /* 0x0000002a050c7220 */ /* 0x040fe20000410000 */
[----:B------:R-:W-:Y:S01]  /*8180*/  F2FP.F16.E4M3.UNPACK_B R26, R13.H1 ;  /* 0x0000000dff1a723e */ /* 0x000fe200030006ff */
[-C--:B------:R-:W-:Y:S01]  /*8190*/  FMUL.FTZ R13, R5, R38.reuse ;  /* 0x00000026050d7220 */ /* 0x080fe20000410000 */
[----:B------:R-:W-:Y:S01]  /*81a0*/  F2FP.F16.E4M3.UNPACK_B R39, R39.H1 ;  /* 0x00000027ff27723e */ /* 0x000fe200030006ff */
[----:B------:R-:W-:Y:S01]  /*81b0*/  FFMA.FTZ R5, R9, R38, -R12 ;  /* 0x0000002609057223 */ /* 0x000fe2000001080c */
[----:B------:R-:W-:Y:S01]  /*81c0*/  F2FP.F16.E4M3.UNPACK_B R24, R24.H1 ;  /* 0x00000018ff18723e */ /* 0x000fe200030006ff */
[----:B------:R-:W-:Y:S01]  /*81d0*/  HADD2.F32 R11, -RZ, R11.H1_H1 ;  /* 0x3000000bff0b7230 */ /* 0x000fe20000004100 */
[-C--:B------:R-:W-:Y:S01]  /*81e0*/  F2FP.F16.E4M3.UNPACK_B R34, R15.reuse ;  /* 0x0000000fff22723e */ /* 0x080fe200020006ff */
[----:B------:R-:W-:Y:S01]  /*81f0*/  HADD2.F32 R31, -RZ, R31.H1_H1 ;  /* 0x3000001fff1f7230 */ /* 0x000fe20000004100 */
[----:B------:R-:W-:Y:S01]  /*8200*/  F2FP.F16.E4M3.UNPACK_B R36, R15.H1 ;  /* 0x0000000fff24723e */ /* 0x000fe200030006ff */
[----:B------:R-:W-:-:S02]  /*8210*/  HADD2.F32 R12, -RZ, R10.H1_H1 ;  /* 0x3000000aff0c7230 */ /* 0x000fc40000004100 */
[----:B------:R-:W-:Y:S01]  /*8220*/  FFMA.FTZ R9, R9, R42, R13 ;  /* 0x0000002a09097223 */ /* 0x000fe2000001000d */
[--C-:B------:R-:W-:Y:S02]  /*8230*/  HADD2.F32 R38, -RZ, R39.reuse.H0_H0 ;  /* 0x20000027ff267230 */ /* 0x100fe40000004100 */
[C---:B------:R-:W-:Y:S01]  /*8240*/  FMUL.FTZ R41, R11.reuse, R40 ;  /* 0x000000280b297220 */ /* 0x040fe20000410000 */
[----:B------:R-:W-:Y:S02]  /*8250*/  HADD2.F32 R10, -RZ, R26.H0_H0 ;  /* 0x2000001aff0a7230 */ /* 0x000fe40000004100 */
[----:B------:R-:W-:Y:S01]  /*8260*/  FMUL.FTZ R11, R11, R31 ;  /* 0x0000001f0b0b7220 */ /* 0x000fe20000410000 */
[----:B------:R-:W-:Y:S01]  /*8270*/  HADD2.F32 R15, -RZ, R24.H0_H0 ;  /* 0x20000018ff0f7230 */ /* 0x000fe20000004100 */
[-C--:B------:R-:W-:Y:S01]  /*8280*/  F2FP.F16.E4M3.UNPACK_B R30, R7.reuse ;  /* 0x00000007ff1e723e */ /* 0x080fe200020006ff */
[----:B------:R-:W-:Y:S02]  /*8290*/  HADD2.F32 R13, -RZ, R20.H0_H0 ;  /* 0x20000014ff0d7230 */ /* 0x000fe40000004100 */
[C---:B------:R-:W-:Y:S01]  /*82a0*/  FMUL.FTZ R42, R10.reuse, R38 ;  /* 0x000000260a2a7220 */ /* 0x040fe20000410000 */
[----:B------:R-:W-:Y:S01]  /*82b0*/  F2FP.F16.E4M3.UNPACK_B R33, R7.H1 ;  /* 0x00000007ff21723e */ /* 0x000fe200030006ff */
[----:B------:R-:W-:Y:S01]  /*82c0*/  FMUL.FTZ R45, R10, R15 ;  /* 0x0000000f0a2d7220 */ /* 0x000fe20000410000 */
[C---:B------:R-:W-:Y:S01]  /*82d0*/  FFMA.FTZ R10, R12.reuse, R31, -R41 ;  /* 0x0000001f0c0a7223 */ /* 0x040fe20000010829 */
[----:B------:R-:W-:Y:S01]  /*82e0*/  FFMA.FTZ R12, R12, R40, R11 ;  /* 0x000000280c0c7223 */ /* 0x000fe2000001000b */
[C---:B------:R-:W-:Y:S01]  /*82f0*/  FFMA.FTZ R11, R13.reuse, R15, -R42 ;  /* 0x0000000f0d0b7223 */ /* 0x040fe2000001082a */
[----:B------:R-:W-:Y:S01]  /*8300*/  FFMA.FTZ R13, R13, R38, R45 ;  /* 0x000000260d0d7223 */ /* 0x000fe2000001002d */
[----:B------:R-:W-:Y:S01]  /*8310*/  F2FP.F16.E4M3.UNPACK_B R41, R43 ;  /* 0x0000002bff29723e */ /* 0x000fe200020006ff */
[----:B------:R-:W-:Y:S01]  /*8320*/  HADD2.F32 R31, -RZ, R24.H1_H1 ;  /* 0x30000018ff1f7230 */ /* 0x000fe20000004100 */
[----:B------:R-:W-:Y:S01]  /*8330*/  F2FP.F16.E4M3.UNPACK_B R38, R37 ;  /* 0x00000025ff26723e */ /* 0x000fe200020006ff */
[----:B------:R-:W-:Y:S01]  /*8340*/  HADD2.F32 R40, -RZ, R39.H1_H1 ;  /* 0x30000027ff287230 */ /* 0x000fe20000004100 */
[----:B------:R-:W-:Y:S01]  /*8350*/  F2FP.F16.E4M3.UNPACK_B R43, R43.H1 ;  /* 0x0000002bff2b723e */ /* 0x000fe200030006ff */
[----:B------:R-:W-:Y:S01]  /*8360*/  HADD2.F32 R15, -RZ, R26.H1_H1 ;  /* 0x3000001aff0f7230 */ /* 0x000fe20000004100 */
[-C--:B------:R-:W-:Y:S01]  /*8370*/  F2FP.F16.E4M3.UNPACK_B R32, R4.reuse.H1 ;  /* 0x00000004ff20723e */ /* 0x080fe200030006ff */
[----:B------:R-:W-:Y:S01]  /*8380*/  HADD2.F32 R24, -RZ, R20.H1_H1 ;  /* 0x30000014ff187230 */ /* 0x000fe20000004100 */
[----:B------:R-:W-:Y:S01]  /*8390*/  F2FP.F16.E4M3.UNPACK_B R25, R4 ;  /* 0x00000004ff19723e */ /* 0x000fe200020006ff */
[----:B------:R-:W-:-:S02]  /*83a0*/  HADD2.F32 R45, -RZ, R41.H0_H0 ;  /* 0x20000029ff2d7230 */ /* 0x000fc40000004100 */
[C---:B------:R-:W-:Y:S01]  /*83b0*/  FMUL.FTZ R47, R15.reuse, R40 ;  /* 0x000000280f2f7220 */ /* 0x040fe20000410000 */
[----:B------:R-:W-:Y:S02]  /*83c0*/  HADD2.F32 R20, -RZ, R34.H0_H0 ;  /* 0x20000022ff147230 */ /* 0x000fe40000004100 */
[----:B------:R-:W-:Y:S01]  /*83d0*/  FMUL.FTZ R15, R15, R31 ;  /* 0x0000001f0f0f7220 */ /* 0x000fe20000410000 */
[----:B------:R-:W-:Y:S01]  /*83e0*/  HADD2.F32 R39, -RZ, R38.H0_H0 ;  /* 0x20000026ff277230 */ /* 0x000fe20000004100 */
[----:B------:R-:W-:Y:S01]  /*83f0*/  F2FP.F16.E4M3.UNPACK_B R4, R6 ;  /* 0x00000006ff04723e */ /* 0x000fe200020006ff */
[----:B------:R-:W-:Y:S02]  /*8400*/  HADD2.F32 R26, -RZ, R30.H0_H0 ;  /* 0x2000001eff1a7230 */ /* 0x000fe40000004100 */
[C---:B------:R-:W-:Y:S01]  /*8410*/  FMUL.FTZ R49, R20.reuse, R45 ;  /* 0x0000002d14317220 */ /* 0x040fe20000410000 */
[----:B------:R-:W-:Y:S02]  /*8420*/  HADD2.F32 R41, -RZ, R41.H1_H1 ;  /* 0x30000029ff297230 */ /* 0x000fe40000004100 */
[----:B------:R-:W-:Y:S01]  /*8430*/  FMUL.FTZ R42, R20, R39 ;  /* 0x00000027142a7220 */ /* 0x000fe20000410000 */
[C---:B------:R-:W-:Y:S01]  /*8440*/  FFMA.FTZ R20, R24.reuse, R31, -R47 ;  /* 0x0000001f18147223 */ /* 0x040fe2000001082f */
[----:B------:R-:W-:Y:S01]  /*8450*/  FFMA.FTZ R24, R24, R40, R15 ;  /* 0x0000002818187223 */ /* 0x000fe2000001000f */
[C---:B------:R-:W-:Y:S01]  /*8460*/  FFMA.FTZ R15, R26.reuse, R39, -R49 ;  /* 0x000000271a0f7223 */ /* 0x040fe20000010831 */
[----:B------:R-:W-:Y:S01]  /*8470*/  HADD2.F32 R39, -RZ, R38.H1_H1 ;  /* 0x30000026ff277230 */ /* 0x000fe20000004100 */
[----:B------:R-:W-:Y:S01]  /*8480*/  F2FP.F16.E4M3.UNPACK_B R38, R37.H1 ;  /* 0x00000025ff26723e */ /* 0x000fe200030006ff */
        /* <DEDUP_REMOVED lines=9> */
[--C-:B------:R-:W-:Y:S02]  /*8520*/  HADD2.F32 R40, -RZ, R38.reuse.H0_H0 ;  /* 0x20000026ff287230 */ /* 0x100fe40000004100 */
[-C--:B------:R-:W-:Y:S01]  /*8530*/  FMUL.FTZ R46, R30, R39.reuse ;  /* 0x000000271e2e7220 */ /* 0x080fe20000410000 */
[----:B------:R-:W-:Y:S02]  /*8540*/  HADD2.F32 R34, -RZ, R33.H0_H0 ;  /* 0x20000021ff227230 */ /* 0x000fe40000004100 */
[----:B------:R-:W-:Y:S01]  /*8550*/  FMUL.FTZ R45, R37, R42 ;  /* 0x0000002a252d7220 */ /* 0x000fe20000410000 */
[----:B------:R-:W-:Y:S01]  /*8560*/  FFMA.FTZ R30, R31, R39, -R44 ;  /* 0x000000271f1e7223 */ /* 0x000fe2000001082c */
[-C--:B------:R-:W-:Y:S01]  /*8570*/  FMUL.FTZ R37, R37, R40.reuse ;  /* 0x0000002825257220 */ /* 0x080fe20000410000 */
[----:B------:R-:W-:Y:S01]  /*8580*/  FFMA.FTZ R31, R31, R41, R46 ;  /* 0x000000291f1f7223 */ /* 0x000fe2000001002e */
[C---:B------:R-:W-:Y:S01]  /*8590*/  FFMA.FTZ R45, R34.reuse, R40, -R45 ;  /* 0x00000028222d7223 */ /* 0x040fe2000001082d */
[----:B------:R-:W-:Y:S01]  /*85a0*/  HADD2.F32 R40, -RZ, R38.H1_H1 ;  /* 0x30000026ff287230 */ /* 0x000fe20000004100 */
[----:B------:R-:W-:Y:S01]  /*85b0*/  F2FP.F16.E4M3.UNPACK_B R41, R29.H1 ;  /* 0x0000001dff29723e */ /* 0x000fe200030006ff */
[----:B------:R-:W-:Y:S01]  /*85c0*/  FFMA.FTZ R47, R34, R42, R37 ;  /* 0x0000002a222f7223 */ /* 0x000fe20000010025 */
        /* <DEDUP_REMOVED lines=18> */
[----:B------:R-:W-:Y:S01]  /*86f0*/  HADD2.F32 R35, -RZ, R35.H1_H1 ;  /* 0x30000023ff237230 */ /* 0x000fe20000004100 */
[----:B------:R-:W-:Y:S01]  /*8700*/  F2FP.F16.E4M3.UNPACK_B R34, R29 ;  /* 0x0000001dff22723e */ /* 0x000fe200020006ff */
[----:B------:R-:W-:Y:S02]  /*8710*/  HADD2.F32 R38, -RZ, R38.H1_H1 ;  /* 0x30000026ff267230 */ /* 0x000fe40000004100 */
[C---:B------:R-:W-:Y:S01]  /*8720*/  FFMA.FTZ R44, R33.reuse, R39, -R44 ;  /* 0x00000027212c7223 */ /* 0x040fe2000001082c */
[----:B------:R-:W-:Y:S01]  /*8730*/  FFMA.FTZ R37, R33, R42, R37 ;  /* 0x0000002a21257223 */ /* 0x000fe20000010025 */
[----:B------:R-:W-:Y:S01]  /*8740*/  HADD2.F32 R32, -RZ, R32.H1_H1 ;  /* 0x30000020ff207230 */ /* 0x000fe20000004100 */
[----:B------:R-:W-:Y:S01]  /*8750*/  F2FP.F16.E4M3.UNPACK_B R33, R21 ;  /* 0x00000015ff21723e */ /* 0x000fe200020006ff */
[C---:B------:R-:W-:Y:S01]  /*8760*/  FMUL.FTZ R21, R35.reuse, R41 ;  /* 0x0000002923157220 */ /* 0x040fe20000410000 */
[----:B------:R-:W-:Y:S01]  /*8770*/  FMUL.FTZ R40, R35, R38 ;  /* 0x0000002623287220 */ /* 0x000fe20000410000 */
[----:B------:R-:W-:Y:S01]  /*8780*/  HADD2.F32 R36, -RZ, R34.H0_H0 ;  /* 0x20000022ff247230 */ /* 0x000fe20000004100 */
[----:B------:R-:W-:Y:S01]  /*8790*/  F2FP.SATFINITE.E4M3.F32.PACK_AB_MERGE_C R47, R50, R47, RZ ;  /* 0x0000002f322f723e */ /* 0x000fe200048070ff */
[----:B------:R-:W-:-:S02]  /*87a0*/  HADD2.F32 R29, -RZ, R27.H0_H0 ;  /* 0x2000001bff1d7230 */ /* 0x000fc40000004100 */
[C---:B------:R-:W-:Y:S01]  /*87b0*/  FFMA.FTZ R39, R32.reuse, R38, -R21 ;  /* 0x0000002620277223 */ /* 0x040fe20000010815 */
[----:B------:R-:W-:Y:S01]  /*87c0*/  FFMA.FTZ R46, R32, R41, R40 ;  /* 0x00000029202e7223 */ /* 0x000fe20000010028 */
[----:B------:R-:W-:Y:S01]  /*87d0*/  HADD2.F32 R32, -RZ, R33.H0_H0 ;  /* 0x20000021ff207230 */ /* 0x000fe20000004100 */
[----:B------:R-:W-:Y:S01]  /*87e0*/  F2FP.SATFINITE.E4M3.F32.PACK_AB_MERGE_C R9, R12, R9, R13 ;  /* 0x000000090c09723e */ /* 0x000fe2000480700d */
        /* <DEDUP_REMOVED lines=9> */
[----:B------:R-:W-:Y:S01]  /*8880*/  FFMA.FTZ R40, R21, R36, R40 ;  /* 0x0000002415287223 */ /* 0x000fe20000010028 */
[C---:B------:R-:W-:Y:S01]  /*8890*/  FMUL.FTZ R42, R27.reuse, R34 ;  /* 0x000000221b2a7220 */ /* 0x040fe20000410000 */
        /* <DEDUP_REMOVED lines=18> */
[--C-:B------:R-:W-:Y:S02]  /*89c0*/  HADD2.F32 R21, -RZ, R3.reuse.H1_H1 ;  /* 0x30000003ff157230 */ /* 0x100fe40000004100 */
[C---:B------:R-:W-:Y:S01]  /*89d0*/  FMUL.FTZ R32, R14.reuse, R29 ;  /* 0x0000001d0e207220 */ /* 0x040fe20000410000 */
[-C--:B------:R-:W-:Y:S01]  /*89e0*/  FMUL.FTZ R34, R14, R25.reuse ;  /* 0x000000190e227220 */ /* 0x080fe20000410000 */
[----:B------:R-:W-:Y:S01]  /*89f0*/  F2FP.F16.E4M3.UNPACK_B R14, R8 ;  /* 0x00000008ff0e723e */ /* 0x000fe200020006ff */
[----:B------:R-:W-:Y:S02]  /*8a00*/  HADD2.F32 R8, -RZ, R3.H0_H0 ;  /* 0x20000003ff087230 */ /* 0x000fe40000004100 */
[C---:B------:R-:W-:Y:S01]  /*8a10*/  FFMA.FTZ R36, R7.reuse, R25, -R32 ;  /* 0x0000001907247223 */ /* 0x040fe20000010820 */
[----:B------:R-:W-:Y:S01]  /*8a20*/  FFMA.FTZ R29, R7, R29, R34 ;  /* 0x0000001d071d7223 */ /* 0x000fe20000010022 */
[----:B------:R-:W-:-:S02]  /*8a30*/  HADD2.F32 R7, -RZ, R6.H0_H0 ;  /* 0x20000006ff077230 */ /* 0x000fc40000004100 */
[--C-:B------:R-:W-:Y:S01]  /*8a40*/  HADD2.F32 R32, -RZ, R14.reuse.H0_H0 ;  /* 0x2000000eff207230 */ /* 0x100fe20000004100 */
[----:B------:R-:W-:Y:S01]  /*8a50*/  F2FP.SATFINITE.E4M3.F32.PACK_AB_MERGE_C R36, R36, R41, RZ ;  /* 0x000000292424723e */ /* 0x000fe200048070ff */
[----:B------:R-:W-:Y:S01]  /*8a60*/  HADD2.F32 R25, -RZ, R14.H1_H1 ;  /* 0x3000000eff197230 */ /* 0x000fe20000004100 */
[----:B------:R-:W-:Y:S01]  /*8a70*/  F2FP.SATFINITE.E4M3.F32.PACK_AB_MERGE_C R29, R29, R42, RZ ;  /* 0x0000002a1d1d723e */ /* 0x000fe200048070ff */
[----:B------:R-:W-:Y:S02]  /*8a80*/  HADD2.F32 R6, -RZ, R6.H1_H1 ;  /* 0x30000006ff067230 */ /* 0x000fe40000004100 */
[C---:B------:R-:W-:Y:S01]  /*8a90*/  FMUL.FTZ R14, R7.reuse, R32 ;  /* 0x00000020070e7220 */ /* 0x040fe20000410000 */
[--C-:B------:R-:W-:Y:S02]  /*8aa0*/  HADD2.F32 R3, -RZ, R4.reuse.H0_H0 ;  /* 0x20000004ff037230 */ /* 0x100fe40000004100 */
[----:B------:R-:W-:Y:S01]  /*8ab0*/  FMUL.FTZ R7, R7, R8 ;  /* 0x0000000807077220 */ /* 0x000fe20000410000 */
[----:B------:R-:W-:-:S02]  /*8ac0*/  HADD2.F32 R4, -RZ, R4.H1_H1 ;  /* 0x30000004ff047230 */ /* 0x000fc40000004100 */
        /* <DEDUP_REMOVED lines=12> */
[----:B------:R-:W-:Y:S02]  /*8b90*/  F2FP.SATFINITE.E4M3.F32.PACK_AB_MERGE_C R8, R35, R40, R8 ;  /* 0x000000282308723e */ /* 0x000fe40004807008 */
[----:B------:R-:W-:Y:S01]  /*8ba0*/  F2FP.SATFINITE.E4M3.F32.PACK_AB_MERGE_C R10, R34, R3, R29 ;  /* 0x00000003220a723e */ /* 0x000fe2000480701d */
[----:B------:R0:W-:Y:S04]  /*8bb0*/  STS.128 [R51+0xb000], R4 ;  /* 0x00b0000433007388 */ /* 0x0001e80000000c00 */
[----:B------:R0:W-:Y:S02]  /*8bc0*/  STS.128 [R0+0xb000], R8 ;  /* 0x00b0000800007388 */ /* 0x0001e40000000c00 */
.L_x_14542:
[----:B------:R-:W-:Y:S05]  /*8bd0*/  BSYNC B0 ;  /* 0x0000000000007941 */ /* 0x000fea0003800000 */
.L_x_14535:
        /* <DEDUP_REMOVED lines=8> */
.L_x_14532:
[----:B0-2---:R-:W2:Y:S02]  /*8c60*/  LDL R0, [R1+0x18] ;  /* 0x0000180001007983 */ /* 0x005ea40000100800 */
[----:B--2---:R-:W-:-:S13]  /*8c70*/  ISETP.NE.AND P0, PT, R0, 0x3, PT ;  /* 0x000000030000780c */ /* 0x004fda0003f05270 */
[----:B------:R-:W-:Y:S05]  /*8c80*/  @!P0 BRA `(.L_x_14550) ;  /* 0x0000000000048947 */ /* 0x000fea0003800000 */
[----:B------:R-:W-:Y:S01]  /*8c90*/  BPT.TRAP 0x1 ;  /* 0x000000040000795c */ /* 0x000fe20000300000 */
.L_x_14550:
[----:B-----5:R-:W-:Y:S01]  /*8ca0*/  IMAD R12, R23, 0x8, R22 ;  /* 0x00000008170c7824 */ /* 0x020fe200078e0216 */
[----:B-1----:R-:W-:-:S04]  /*8cb0*/  SHF.L.U32 R3, R156, 0x1f, RZ ;  /* 0x0000001f9c037819 */ /* 0x002fc800000006ff */
[----:B------:R0:W1:Y:S01]  /*8cc0*/  SYNCS.PHASECHK.TRANS64.TRYWAIT P1, [R12+URZ+0x13230], R3 ;  /* 0x013230030c0075a7 */ /* 0x000062000802017f */
[----:B------:R-:W-:Y:S05]  /*8cd0*/  @!P0 BRA `(.L_x_14551) ;  /* 0x0000000000048947 */ /* 0x000fea0003800000 */
[----:B------:R-:W-:Y:S01]  /*8ce0*/  BPT.TRAP 0x1 ;  /* 0x000000040000795c */ /* 0x000fe20000300000 */
.L_x_14551:
[----:B------:R-:W-:-:S05]  /*8cf0*/  VIADD R0, R22, 0xe000 ;  /* 0x0000e00016007836 */ /* 0x000fca0000000000 */
[----:B------:R-:W-:-:S04]  /*8d00*/  SHF.R.U32.HI R0, RZ, 0x4, R0 ;  /* 0x00000004ff007819 */ /* 0x000fc80000011600 */
[----:B------:R-:W-:-:S04]  /*8d10*/  LOP3.LUT R0, R0, 0x3fff, RZ, 0xc0, !PT ;  /* 0x00003fff00007812 */ /* 0x000fc800078ec0ff */
[----:B---3--:R-:W-:-:S05]  /*8d20*/  LOP3.LUT R4, R0, 0x10000, RZ, 0xfc, !PT ;  /* 0x0001000000047812 */ /* 0x008fca00078efcff */
[----:B------:R2:W-:Y:S01]  /*8d30*/  STL [R1+0x4], R4 ;  /* 0x0000040401007387 */ /* 0x0005e20000100800 */
[----:B------:R-:W-:Y:S01]  /*8d40*/  IMAD R8, R23, 0x280, R4 ;  /* 0x0000028017087824 */ /* 0x000fe200078e0204 */
[----:B-1----:R-:W-:Y:S06]  /*8d50*/  @P1 BRA `(.L_x_14552) ;  /* 0x0000000000081947 */ /* 0x002fec0003800000 */
[----:B------:R-:W1:Y:S02]  /*8d60*/  SYNCS.PHASECHK.TRANS64.TRYWAIT P1, [R12+URZ+0x13230], R3 ;  /* 0x013230030c0075a7 */ /* 0x000e64000802017f */
[----:B-1----:R-:W-:Y:S05]  /*8d70*/  @!P1 BRA `(.L_x_14553) ;  /* 0x0000019c00289947 */ /* 0x002fea0003800000 */
.L_x_14552:
[----:B--2---:R-:W-:Y:S01]  /*8d80*/  IMAD.MOV.U32 R4, RZ, RZ, R8 ;  /* 0x000000ffff047224 */ /* 0x004fe200078e0008 */
        /* <DEDUP_REMOVED lines=15> */
[----:B----4-:R-:W-:Y:S01]  /*8e80*/  VIADD R14, R8, 0x200 ;  /* 0x00000200080e7836 */ /* 0x010fe20000000000 */
[----:B------:R-:W-:Y:S01]  /*8e90*/  R2UR UR8, R4 ;  /* 0x00000000040872ca */ /* 0x000fe200000e0000 */
[----:B------:R-:W-:Y:S01]  /*8ea0*/  IMAD.MOV.U32 R15, RZ, RZ, -0x7fffffe0 ;  /* 0x80000020ff0f7424 */ /* 0x000fe200078e00ff */
[----:B------:R-:W-:Y:S01]  /*8eb0*/  R2UR UR9, R5 ;  /* 0x00000000050972ca */ /* 0x000fe200000e0000 */
[----:B------:R-:W-:Y:S01]  /*8ec0*/  IMAD.MOV.U32 R9, RZ, RZ, -0x7fffffe0 ;  /* 0x80000020ff097424 */ /* 0x000fe200078e00ff */
        /* <DEDUP_REMOVED lines=15> */
[----:B------:R-:W-:Y:S02]  /*8fc0*/  R2UR UR20, R4 ;  /* 0x00000000041472ca */ /* 0x000fe400000e0000 */
[----:B------:R-:W-:Y:S02]  /*8fd0*/  R2UR UR21, R5 ;  /* 0x00000000051572ca */ /* 0x000fe400000e0000 */
        /* <DEDUP_REMOVED lines=16> */
[----:B------:R-:W-:Y:S01]  /*90e0*/  VIADD R6, R4, 0x2 ;  /* 0x0000000204067836 */ /* 0x000fe20000000000 */
[----:B------:R-:W-:Y:S01]  /*90f0*/  R2UR UR15, R7 ;  /* 0x00000000070f72ca */ /* 0x000fe200000e0000 */
[----:B------:R-:W-:-:S03]  /*9100*/  IMAD.MOV.U32 R7, RZ, RZ, -0x7fffffe0 ;  /* 0x80000020ff077424 */ /* 0x000fc600078e00ff */
        /* <DEDUP_REMOVED lines=38> */
.L_x_14554:
[----:B------:R-:W2:Y:S01]  /*9370*/  LDL R8, [R1+0x3c] ;  /* 0x00003c0001087983 */ /* 0x000ea20000100800 */
[----:B------:R-:W3:Y:S03]  /*9380*/  LDC R110, c[0x0][0x448] ;  /* 0x00011200ff6e7b82 */ /* 0x000ee60000000800 */
[----:B------:R-:W2:Y:S04]  /*9390*/  LDL R108, [R1+0x28] ;  /* 0x00002800016c7983 */ /* 0x000ea80000100800 */
[----:B------:R-:W4:Y:S01]  /*93a0*/  LDL R13, [R1+0x1c] ;  /* 0x00001c00010d7983 */ /* 0x000f220000100800 */
[----:B------:R-:W5:Y:S03]  /*93b0*/  LDC.64 R10, c[0x0][0x9e0] ;  /* 0x00027800ff0a7b82 */ /* 0x000f660000000a00 */
[----:B------:R-:W5:Y:S04]  /*93c0*/  LDL R9, [R1+0x38] ;  /* 0x0000380001097983 */ /* 0x000f680000100800 */
[----:B------:R-:W5:Y:S04]  /*93d0*/  LDL R114, [R1+0x14] ;  /* 0x0000140001727983 */ /* 0x000f680000100800 */
[----:B------:R-:W5:Y:S01]  /*93e0*/  LDL R112, [R1+0x10] ;  /* 0x0000100001707983 */ /* 0x000f620000100800 */
[----:B------:R-:W-:Y:S01]  /*93f0*/  LOP3.LUT R17, R17, 0xffffffef, RZ, 0xc0, !PT ;  /* 0xffffffef11117812 */ /* 0x000fe200078ec0ff */
[----:B------:R-:W-:Y:S01]  /*9400*/  ULDC UR4, c[0x0][0x9dc] ;  /* 0x0002770000047ab9 */ /* 0x000fe20000000800 */
[----:B---3--:R-:W-:-:S13]  /*9410*/  ISETP.NE.AND P1, PT, R110, 0x1, PT ;  /* 0x000000016e00780c */ /* 0x008fda0003f25270 */
[----:B------:R-:W3:Y:S08]  /*9420*/  @P1 LDC R0, c[0x0][0x44c] ;  /* 0x00011300ff001b82 */ /* 0x000ef00000000800 */
[----:B01----:R-:W0:Y:S01]  /*9430*/  @P1 LDC R3, c[0x0][0x450] ;  /* 0x00011400ff031b82 */ /* 0x003e220000000800 */
[----:B------:R-:W-:-:S04]  /*9440*/  @P1 LOP3.LUT R17, R17, 0x10, RZ, 0xfc, !PT ;  /* 0x0000001011111812 */ /* 0x000fc800078efcff */
[----:B------:R-:W-:Y:S01]  /*9450*/  LOP3.LUT R17, R17, 0xfffffff7, RZ, 0xc0, !PT ;  /* 0xfffffff711117812 */ /* 0x000fe200078ec0ff */
[----:B--2---:R-:W-:-:S04]  /*9460*/  IMAD.IADD R21, R8, 0x1, R108 ;  /* 0x0000000108157824 */ /* 0x004fc800078e026c */
[----:B---3--:R-:W-:-:S05]  /*9470*/  @P1 IMAD.HI.U32 R0, R21, R0, RZ ;  /* 0x0000000015001227 */ /* 0x008fca00078e00ff */
[----:B0-----:R-:W-:Y:S01]  /*9480*/  @P1 SHF.R.U32.HI R21, RZ, R3, R0 ;  /* 0x00000003ff151219 */ /* 0x001fe20000011600 */
[----:B------:R-:W-:Y:S02]  /*9490*/  VIADD R0, R12, 0x13240 ;  /* 0x000132400c007836 */ /* 0x000fe40000000000 */
[----:B------:R-:W-:Y:S02]  /*94a0*/  IMAD.MOV.U32 R8, RZ, RZ, -0xa0 ;  /* 0xffffff60ff087424 */ /* 0x000fe400078e00ff */
[----:B------:R-:W0:Y:S01]  /*94b0*/  SHFL.IDX PT, R107, R21, RZ, 0x1c1f ;  /* 0x001c1fff156b7589 */ /* 0x000e2200000e0000 */
[----:B----4-:R-:W-:Y:S01]  /*94c0*/  PRMT R0, R13, 0x654, R0 ;  /* 0x000006540d007816 */ /* 0x010fe20000000000 */
[----:B------:R-:W-:Y:S01]  /*94d0*/  IMAD R13, R105, R8, 0xa1 ;  /* 0x000000a1690d7424 */ /* 0x000fe200078e0208 */
[----:B-----5:R-:W-:Y:S01]  /*94e0*/  ISETP.GE.AND P1, PT, R11, 0x1, PT ;  /* 0x000000010b00780c */ /* 0x020fe20003f26270 */
[----:B------:R-:W-:Y:S01]  /*94f0*/  IMAD.U32 R12, RZ, RZ, UR4 ;  /* 0x00000004ff0c7e24 */ /* 0x000fe2000f8e00ff */
[----:B------:R1:W-:Y:S01]  /*9500*/  SYNCS.ARRIVE.TRANS64.RED.A1T0 RZ, [R0+URZ], RZ ;  /* 0x000000ff00ff79a7 */ /* 0x0003e2000810043f */
[----:B------:R-:W-:-:S03]  /*9510*/  IMAD R3, R9, -0x2, R13 ;  /* 0xfffffffe09037824 */ /* 0x000fc600078e020d */
[----:B------:R-:W-:Y:S02]  /*9520*/  LOP3.LUT R20, RZ, R12, RZ, 0x33, !PT ;  /* 0x0000000cff147212 */ /* 0x000fe400078e33ff */
[--C-:B------:R-:W-:Y:S01]  /*9530*/  IADD3 R15, -R112, R3, R114.reuse ;  /* 0x00000003700f7210 */ /* 0x100fe20007ffe172 */
[----:B-1----:R-:W-:-:S04]  /*9540*/  IMAD R0, R105, -0xa0, R114 ;  /* 0xffffff6069007824 */ /* 0x002fc800078e0272 */
[----:B------:R-:W-:Y:S02]  /*9550*/  VIADD R0, R0, 0xa0 ;  /* 0x000000a000007836 */ /* 0x000fe40000000000 */
[----:B------:R-:W-:Y:S02]  /*9560*/  IMAD.IADD R20, R15, 0x1, R20 ;  /* 0x000000010f147824 */ /* 0x000fe400078e0214 */
[----:B------:R-:W-:Y:S02]  /*9570*/  IMAD R106, R9, -0x2, R0 ;  /* 0xfffffffe096a7824 */ /* 0x000fe400078e0200 */
[----:B------:R-:W-:Y:S01]  /*9580*/  IMAD.IADD R15, R15, 0x1, R10 ;  /* 0x000000010f0f7824 */ /* 0x000fe200078e020a */
[----:B------:R-:W-:Y:S01]  /*9590*/  @P1 LOP3.LUT R17, R17, 0x8, RZ, 0xfc, !PT ;  /* 0x0000000811111812 */ /* 0x000fe200078efcff */
        /* <DEDUP_REMOVED lines=16> */
.L_x_14557:
[----:B------:R-:W-:-:S13]  /*96a0*/  ISETP.NE.AND P1, PT, R11, 0x1, PT ;  /* 0x000000010b00780c */ /* 0x000fda0003f25270 */
[----:B------:R-:W0:Y:S02]  /*96b0*/  @P1 LDC.64 R8, c[0x0][0x9e8] ;  /* 0x00027a00ff081b82 */ /* 0x000e240000000a00 */
[----:B0-----:R-:W-:-:S05]  /*96c0*/  @P1 IMAD.HI.U32 R8, R107, R8, RZ ;  /* 0x000000086b081227 */ /* 0x001fca00078e00ff */
[----:B------:R-:W-:-:S07]  /*96d0*/  @P1 SHF.R.U32.HI R107, RZ, R9, R8 ;  /* 0x00000009ff6b1219 */ /* 0x000fce0000011608 */
.L_x_14558:
[----:B------:R-:W-:Y:S05]  /*96e0*/  BSYNC B0 ;  /* 0x0000000000007941 */ /* 0x000fea0003800000 */
.L_x_14556:
[----:B------:R-:W-:-:S05]  /*96f0*/  IMAD R8, R107, R11, R0 ;  /* 0x0000000b6b087224 */ /* 0x000fca00078e0200 */
[----:B------:R-:W-:Y:S02]  /*9700*/  VIMNMX R3, R3, R8, !PT ;  /* 0x0000000803037248 */ /* 0x000fe40007fe0100 */
[----:B------:R-:W-:-:S07]  /*9710*/  VIADDMNMX R14, R8, R11, R14, PT ;  /* 0x0000000b080e7246 */ /* 0x000fce000380010e */
.L_x_14555:
[C---:B------:R-:W-:Y:S02]  /*9720*/  ISETP.GE.AND P2, PT, R13.reuse, 0x2, PT ;  /* 0x000000020d00780c */ /* 0x040fe40003f46270 */
[C---:B------:R-:W-:Y:S02]  /*9730*/  ISETP.GE.AND P1, PT, R13.reuse, 0x9, PT ;  /* 0x000000090d00780c */ /* 0x040fe40003f26270 */
[----:B------:R-:W-:Y:S02]  /*9740*/  LOP3.LUT R16, R16, 0xefffffff, RZ, 0xc0, !PT ;  /* 0xefffffff10107812 */ /* 0x000fe400078ec0ff */
[----:B------:R-:W-:Y:S02]  /*9750*/  ISETP.GE.AND P3, PT, R13, 0xa, PT ;  /* 0x0000000a0d00780c */ /* 0x000fe40003f66270 */
        /* <DEDUP_REMOVED lines=8> */
[----:B------:R-:W-:Y:S02]  /*97e0*/  FSEL R89, R89, -INF , !P2 ;  /* 0xff80000059597808 */ /* 0x000fe40005000000 */
        /* <DEDUP_REMOVED lines=36> */
[----:B------:R-:W-:Y:S02]  /*9a30*/  ISETP.GE.AND P2, PT, R13, 0x22, PT ;  /* 0x000000220d00780c */ /* 0x000fe40003f46270 */
[----:B------:R-:W-:Y:S02]  /*9a40*/  LOP3.LUT R16, R16, 0xffefffff, RZ, 0xc0, !PT ;  /* 0xffefffff10107812 */ /* 0x000fe400078ec0ff */
        /* <DEDUP_REMOVED lines=195> */
.L_x_14561:
[----:B------:R-:W-:-:S13]  /*a680*/  ISETP.NE.AND P6, PT, R11, 0x1, PT ;  /* 0x000000010b00780c */ /* 0x000fda0003fc5270 */
[----:B------:R-:W0:Y:S02]  /*a690*/  @P6 LDC.64 R8, c[0x0][0x9e8] ;  /* 0x00027a00ff086b82 */ /* 0x000e240000000a00 */
[----:B0-----:R-:W-:-:S05]  /*a6a0*/  @P6 IMAD.HI.U32 R8, R3, R8, RZ ;  /* 0x0000000803086227 */ /* 0x001fca00078e00ff */
[----:B------:R-:W-:-:S07]  /*a6b0*/  @P6 SHF.R.U32.HI R3, RZ, R9, R8 ;  /* 0x00000009ff036219 */ /* 0x000fce0000011608 */
.L_x_14562:
[----:B------:R-:W-:Y:S05]  /*a6c0*/  BSYNC B0 ;  /* 0x0000000000007941 */ /* 0x000fea0003800000 */
.L_x_14560:
[----:B------:R-:W-:-:S05]  /*a6d0*/  IMAD R3, R3, R11, R0 ;  /* 0x0000000b03037224 */ /* 0x000fca00078e0200 */
[----:B------:R-:W-:Y:S02]  /*a6e0*/  VIMNMX R20, R20, R3, !PT ;  /* 0x0000000314147248 */ /* 0x000fe40007fe0100 */
[----:B------:R-:W-:-:S07]  /*a6f0*/  VIADDMNMX R106, R3, R11, R106, PT ;  /* 0x0000000b036a7246 */ /* 0x000fce000380016a */
.L_x_14559:
[----:B------:R-:W-:Y:S02]  /*a700*/  ISETP.GT.AND P1, PT, R20, 0x20, !P1 ;  /* 0x000000201400780c */ /* 0x000fe40004f24270 */
        /* <DEDUP_REMOVED lines=9> */
[----:B------:R-:W-:Y:S02]  /*a7a0*/  LOP3.LUT P1, RZ, R16, 0x100000, RZ, 0xc0, !PT ;  /* 0x0010000010ff7812 */ /* 0x000fe4000782c0ff */
[----:B------:R-:W-:-:S02]  /*a7b0*/  ISETP.GT.AND P2, PT, R20, 0x21, !P2 ;  /* 0x000000211400780c */ /* 0x000fc40005744270 */
[----:B------:R-:W-:Y:S02]  /*a7c0*/  ISETP.GT.AND P1, PT, R20, 0x30, !P1 ;  /* 0x000000301400780c */ /* 0x000fe40004f24270 */
[----:B------:R-:W-:Y:S02]  /*a7d0*/  LOP3.LUT P3, RZ, R16, 0x2000, RZ, 0xc0, !PT ;  /* 0x0000200010ff7812 */ /* 0x000fe4000786c0ff */
        /* <DEDUP_REMOVED lines=50> */
[----:B------:R-:W-:Y:S02]  /*ab00*/  ISETP.GT.AND P1, PT, R20, 0x50, !P2 ;  /* 0x000000501400780c */ /* 0x000fe40005724270 */
[----:B------:R-:W-:-:S02]  /*ab10*/  LOP3.LUT P2, RZ, R16, 0x4, RZ, 0xc0, !PT ;  /* 0x0000000410ff7812 */ /* 0x000fc4000784c0ff */
[----:B------:R-:W-:Y:S02]  /*ab20*/  ISETP.LT.OR P1, PT, R106, 0x51, P1 ;  /* 0x000000516a00780c */ /* 0x000fe40000f21670 */
[----:B------:R-:W-:Y:S02]  /*ab30*/  FMNMX.FTZ R0, R57, R0, !PT ;  /* 0x0000000039007209 */ /* 0x000fe40007810000 */
[----:B------:R-:W-:Y:S02]  /*ab40*/  FSEL R149, R66, -INF , !P1 ;  /* 0xff80000042957808 */ /* 0x000fe40004800000 */
[----:B------:R-:W-:Y:S02]  /*ab50*/  ISETP.GT.AND P1, PT, R20, 0x51, !P6 ;  /* 0x000000511400780c */ /* 0x000fe40007724270 */
[----:B------:R-:W-:Y:S02]  /*ab60*/  FMNMX.FTZ R0, R123, R0, !PT ;  /* 0x000000007b007209 */ /* 0x000fe40007810000 */
[----:B------:R-:W-:-:S02]  /*ab70*/  ISETP.LT.OR P1, PT, R106, 0x52, P1 ;  /* 0x000000526a00780c */ /* 0x000fc40000f21670 */
[C---:B------:R-:W-:Y:S02]  /*ab80*/  LOP3.LUT P6, RZ, R16.reuse, 0x2, RZ, 0xc0, !PT ;  /* 0x0000000210ff7812 */ /* 0x040fe400078cc0ff */
        /* <DEDUP_REMOVED lines=50> */
[----:B------:R-:W-:Y:S01]  /*aeb0*/  ISETP.GT.AND P1, PT, R20, 0x71, !P3 ;  /* 0x000000711400780c */ /* 0x000fe20005f24270 */
[----:B------:R-:W0:Y:S01]  /*aec0*/  SHFL.BFLY PT, R3, R0, 0x2, 0x1f ;  /* 0x0c401f0000037f89 */ /* 0x000e2200000e0000 */
[----:B------:R-:W-:Y:S02]  /*aed0*/  LOP3.LUT P3, RZ, R16, 0x2000000, RZ, 0xc0, !PT ;  /* 0x0200000010ff7812 */ /* 0x000fe4000786c0ff */
[----:B------:R-:W-:-:S02]  /*aee0*/  ISETP.LT.OR P1, PT, R106, 0x72, P1 ;  /* 0x000000726a00780c */ /* 0x000fc40000f21670 */
[C---:B------:R-:W-:Y:S02]  /*aef0*/  ISETP.GT.AND P4, PT, R20.reuse, 0x91, !P4 ;  /* 0x000000911400780c */ /* 0x040fe40006784270 */
[----:B------:R-:W-:Y:S02]  /*af00*/  FSEL R51, R51, -INF , !P1 ;  /* 0xff80000033337808 */ /* 0x000fe40004800000 */
[----:B------:R-:W-:Y:S02]  /*af10*/  ISETP.GT.AND P1, PT, R20, 0x78, !P2 ;  /* 0x000000781400780c */ /* 0x000fe40005724270 */
[----:B------:R-:W-:Y:S02]  /*af20*/  LOP3.LUT P2, RZ, R16, 0x1000000, RZ, 0xc0, !PT ;  /* 0x0100000010ff7812 */ /* 0x000fe4000784c0ff */
[----:B------:R-:W-:Y:S02]  /*af30*/  ISETP.LT.OR P1, PT, R106, 0x79, P1 ;  /* 0x000000796a00780c */ /* 0x000fe40000f21670 */
[----:B------:R-:W-:-:S02]  /*af40*/  ISETP.GT.AND P5, PT, R20, 0x98, !P5 ;  /* 0x000000981400780c */ /* 0x000fc40006fa4270 */
[----:B------:R-:W-:Y:S02]  /*af50*/  FSEL R54, R54, -INF , !P1 ;  /* 0xff80000036367808 */ /* 0x000fe40004800000 */
[----:B------:R-:W-:Y:S02]  /*af60*/  ISETP.GT.AND P1, PT, R20, 0x79, !P6 ;  /* 0x000000791400780c */ /* 0x000fe40007724270 */
[----:B------:R-:W-:Y:S02]  /*af70*/  LOP3.LUT P6, RZ, R16, 0x800000, RZ, 0xc0, !PT ;  /* 0x0080000010ff7812 */ /* 0x000fe400078cc0ff */
[----:B------:R-:W-:Y:S02]  /*af80*/  ISETP.LT.OR P1, PT, R106, 0x7a, P1 ;  /* 0x0000007a6a00780c */ /* 0x000fe40000f21670 */
[----:B0-----:R-:W-:Y:S02]  /*af90*/  FMNMX.FTZ R24, R0, R3, !PT ;  /* 0x0000000300187209 */ /* 0x001fe40007810000 */
[----:B------:R-:W-:-:S02]  /*afa0*/  FSEL R55, R55, -INF , !P1 ;  /* 0xff80000037377808 */ /* 0x000fc40004800000 */
[----:B------:R-:W-:Y:S01]  /*afb0*/  LOP3.LUT P1, RZ, R16, 0x10000000, RZ, 0xc0, !PT ;  /* 0x1000000010ff7812 */ /* 0x000fe2000782c0ff */
[----:B------:R-:W0:Y:S01]  /*afc0*/  SHFL.BFLY PT, R3, R24, 0x1, 0x1f ;  /* 0x0c201f0018037f89 */ /* 0x000e2200000e0000 */
[----:B------:R-:W-:Y:S02]  /*afd0*/  ISETP.LT.OR P4, PT, R106, 0x92, P4 ;  /* 0x000000926a00780c */ /* 0x000fe40002781670 */
[----:B------:R-:W-:Y:S02]  /*afe0*/  ISETP.GT.AND P1, PT, R20, 0x1, !P1 ;  /* 0x000000011400780c */ /* 0x000fe40004f24270 */
[C---:B------:R-:W-:Y:S02]  /*aff0*/  ISETP.LT.OR P5, PT, R106.reuse, 0x99, P5 ;  /* 0x000000996a00780c */ /* 0x040fe40002fa1670 */
[----:B------:R-:W-:Y:S02]  /*b000*/  ISETP.LT.OR P1, PT, R106, 0x2, P1 ;  /* 0x000000026a00780c */ /* 0x000fe40000f21670 */
[----:B------:R-:W-:-:S02]  /*b010*/  FSEL R35, R35, -INF , !P4 ;  /* 0xff80000023237808 */ /* 0x000fc40006000000 */
[----:B------:R-:W-:Y:S02]  /*b020*/  FSEL R91, R91, -INF , !P1 ;  /* 0xff8000005b5b7808 */ /* 0x000fe40004800000 */
[----:B------:R-:W-:-:S04]  /*b030*/  LOP3.LUT P1, RZ, R16, 0x20000000, RZ, 0xc0, !PT ;  /* 0x2000000010ff7812 */ /* 0x000fc8000782c0ff */
[----:B------:R-:W-:-:S04]  /*b040*/  ISETP.GT.AND P1, PT, R20, 0x8, !P1 ;  /* 0x000000081400780c */ /* 0x000fc80004f24270 */
        /* <DEDUP_REMOVED lines=25> */
[----:B------:R-:W-:-:S04]  /*b1e0*/  ISETP.GT.AND P1, PT, R20, RZ, !P1 ;  /* 0x000000ff1400720c */ /* 0x000fc80004f24270 */
[----:B------:R-:W-:-:S04]  /*b1f0*/  ISETP.LT.OR P1, PT, R106, 0x1, P1 ;  /* 0x000000016a00780c */ /* 0x000fc80000f21670 */
[----:B------:R-:W-:Y:S02]  /*b200*/  FSEL R90, R90, -INF , !P1 ;  /* 0xff8000005a5a7808 */ /* 0x000fe40004800000 */
        /* <DEDUP_REMOVED lines=15> */
[----:B------:R-:W-:-:S01]  /*b300*/  FFMA.FTZ R24, R2, R107, -R8 ;  /* 0x0000006b02187223 */ /* 0x000fc20000010808 */
        /* <DEDUP_REMOVED lines=18> */
[----:B------:R-:W-:Y:S01]  /*b430*/  ISETP.GT.AND P2, PT, R20, 0x99, !P6 ;  /* 0x000000991400780c */ /* 0x000fe20007744270 */
[--C-:B------:R-:W-:Y:S01]  /*b440*/  FFMA.FTZ R101, R2, R101, -R8.reuse ;  /* 0x0000006502657223 */ /* 0x100fe20000010808 */
[----:B------:R-:W-:Y:S01]  /*b450*/  FMNMX.FTZ R0, R102, R107, !PT ;  /* 0x0000006b66007209 */ /* 0x000fe20007810000 */
[--C-:B------:R-:W-:Y:S01]  /*b460*/  FFMA.FTZ R73, R2, R73, -R8.reuse ;  /* 0x0000004902497223 */ /* 0x100fe20000010808 */
        /* <DEDUP_REMOVED lines=42> */
[----:B------:R-:W-:-:S02]  /*b710*/  FMNMX.FTZ R0, R59, R0, !PT ;  /* 0x000000003b007209 */ /* 0x000fc40007810000 */
[----:B------:R-:W-:Y:S02]  /*b720*/  ISETP.NE.AND P6, PT, R110, 0x1, PT ;  /* 0x000000016e00780c */ /* 0x000fe40003fc5270 */
[----:B------:R-:W-:-:S03]  /*b730*/  FMNMX.FTZ R0, R147, R0, !PT ;  /* 0x0000000093007209 */ /* 0x000fc60007810000 */
[----:B------:R-:W-:Y:S01]  /*b740*/  MUFU.EX2 R28, R28 ;  /* 0x0000001c001c7308 */ /* 0x000fe20000000800 */
[----:B------:R-:W-:-:S04]  /*b750*/  FMNMX.FTZ R0, R63, R0, !PT ;  /* 0x000000003f007209 */ /* 0x000fc80007810000 */
[----:B------:R-:W-:-:S03]  /*b760*/  FMNMX.FTZ R0, R149, R0, !PT ;  /* 0x0000000095007209 */ /* 0x000fc60007810000 */
[----:B------:R-:W-:Y:S01]  /*b770*/  MUFU.EX2 R97, R97 ;  /* 0x0000006100617308 */ /* 0x000fe20000000800 */
[----:B------:R-:W-:Y:S02]  /*b780*/  FMNMX.FTZ R0, R67, R0, !PT ;  /* 0x0000000043007209 */ /* 0x000fe40007810000 */
[----:B0-----:R-:W-:Y:S02]  /*b790*/  F2FP.SATFINITE.E4M3.F32.PACK_AB_MERGE_C R152, R93, R24, RZ ;  /* 0x000000185d98723e */ /* 0x001fe400048070ff */
[----:B------:R-:W-:Y:S02]  /*b7a0*/  FMNMX.FTZ R0, R151, R0, !PT ;  /* 0x0000000097007209 */ /* 0x000fe40007810000 */
[----:B------:R-:W-:Y:S01]  /*b7b0*/  F2FP.SATFINITE.E4M3.F32.PACK_AB_MERGE_C R152, R89, R14, R152 ;  /* 0x0000000e5998723e */ /* 0x000fe20004807098 */
        /* <DEDUP_REMOVED lines=19> */
[----:B------:R-:W-:Y:S02]  /*b8f0*/  FMNMX.FTZ R0, R30, R107, !PT ;  /* 0x0000006b1e007209 */ /* 0x000fe40007810000 */
[----:B------:R-:W-:Y:S01]  /*b900*/  FSEL R107, R34, -INF , !P1 ;  /* 0xff800000226b7808 */ /* 0x000fe20004800000 */
[----:B------:R-:W-:Y:S01]  /*b910*/  FFMA.FTZ R34, R2, R131, -R8 ;  /* 0x0000008302227223 */ /* 0x000fe20000010808 */
        /* <DEDUP_REMOVED lines=9> */
[----:B------:R-:W-:Y:S04]  /*b9b0*/  MUFU.EX2 R44, R44 ;  /* 0x0000002c002c7308 */ /* 0x000fe80000000800 */
[----:B------:R-:W0:Y:S04]  /*b9c0*/  SHFL.BFLY PT, R111, R0, 0x2, 0x1f ;  /* 0x0c401f00006f7f89 */ /* 0x000e2800000e0000 */
[----:B------:R-:W1:Y:S08]  /*b9d0*/  MUFU.EX2 R85, R85 ;  /* 0x0000005500557308 */ /* 0x000e700000000800 */
[----:B------:R-:W-:Y:S08]  /*b9e0*/  MUFU.EX2 R46, R46 ;  /* 0x0000002e002e7308 */ /* 0x000ff00000000800 */
[----:B------:R-:W-:Y:S01]  /*b9f0*/  MUFU.EX2 R57, R57 ;  /* 0x0000003900397308 */ /* 0x000fe20000000800 */
[----:B-1----:R-:W-:-:S02]  /*ba00*/  F2FP.SATFINITE.E4M3.F32.PACK_AB_MERGE_C R150, R85, R44, RZ ;  /* 0x0000002c5596723e */ /* 0x002fc400048070ff */
[----:B0-----:R-:W-:Y:S01]  /*ba10*/  FMNMX.FTZ R66, R0, R111, !PT ;  /* 0x0000006f00427209 */ /* 0x001fe20007810000 */
[----:B------:R-:W-:-:S01]  /*ba20*/  FFMA.FTZ R111, R2, R143, -R8 ;  /* 0x0000008f026f7223 */ /* 0x000fc20000010808 */
[----:B------:R-:W-:-:S03]  /*ba30*/  F2FP.SATFINITE.E4M3.F32.PACK_AB_MERGE_C R150, R81, R42, R150 ;  /* 0x0000002a5196723e */ /* 0x000fc60004807096 */
[----:B------:R-:W-:Y:S01]  /*ba40*/  MUFU.EX2 R48, R48 ;  /* 0x0000003000307308 */ /* 0x000fe20000000800 */
[----:B------:R-:W0:Y:S07]  /*ba50*/  SHFL.BFLY PT, R113, R66, 0x1, 0x1f ;  /* 0x0c201f0042717f89 */ /* 0x000e2e00000e0000 */
[----:B------:R-:W1:Y:S08]  /*ba60*/  MUFU.EX2 R61, R61 ;  /* 0x0000003d003d7308 */ /* 0x000e700000000800 */
[----:B------:R-:W-:Y:S08]  /*ba70*/  MUFU.EX2 R56, R56 ;  /* 0x0000003800387308 */ /* 0x000ff00000000800 */
[----:B------:R-:W-:Y:S01]  /*ba80*/  MUFU.EX2 R69, R69 ;  /* 0x0000004500457308 */ /* 0x000fe20000000800 */
[----:B0-----:R-:W-:Y:S01]  /*ba90*/  FMNMX.FTZ R0, R66, R113, !PT ;  /* 0x0000007142007209 */ /* 0x001fe20007810000 */
[----:B------:R-:W-:Y:S01]  /*baa0*/  FFMA.FTZ R66, R2, R37, -R8 ;  /* 0x0000002502427223 */ /* 0x000fe20000010808 */
[----:B-1----:R-:W-:-:S02]  /*bab0*/  F2FP.SATFINITE.E4M3.F32.PACK_AB_MERGE_C R144, R61, R48, RZ ;  /* 0x000000303d90723e */ /* 0x002fc400048070ff */
[----:B------:R-:W-:Y:S01]  /*bac0*/  FSETP.NEU.FTZ.AND P1, PT, R0, -INF , PT ;  /* 0xff8000000000780b */ /* 0x000fe20003f3d000 */
[----:B------:R-:W-:-:S01]  /*bad0*/  FFMA.FTZ R68, R2, R0, -8 ;  /* 0xc100000002447423 */ /* 0x000fc20000010000 */
[----:B------:R-:W-:Y:S01]  /*bae0*/  F2FP.SATFINITE.E4M3.F32.PACK_AB_MERGE_C R144, R57, R46, R144 ;  /* 0x0000002e3990723e */ /* 0x000fe20004807090 */
[----:B------:R-:W-:Y:S03]  /*baf0*/  MUFU.EX2 R52, R52 ;  /* 0x0000003400347308 */ /* 0x000fe60000000800 */
[----:B------:R-:W-:-:S05]  /*bb00*/  FSEL R8, R68, RZ, P1 ;  /* 0x000000ff44087208 */ /* 0x000fca0000800000 */
[C-C-:B------:R-:W-:Y:S01]  /*bb10*/  FFMA.FTZ R37, R2.reuse, R90, -R8.reuse ;  /* 0x0000005a02257223 */ /* 0x140fe20000010808 */
[----:B------:R-:W-:-:S01]  /*bb20*/  FFMA.FTZ R68, R2, R91, -R8 ;  /* 0x0000005b02447223 */ /* 0x000fc20000010808 */
[C-C-:B------:R-:W-:Y:S01]  /*bb30*/  FFMA.FTZ R70, R2.reuse, R94, -R8.reuse ;  /* 0x0000005e02467223 */ /* 0x140fe20000010808 */
[----:B------:R-:W-:-:S01]  /*bb40*/  FFMA.FTZ R88, R2, R67, -R8 ;  /* 0x0000004302587223 */ /* 0x000fc20000010808 */
[----:B------:R-:W-:Y:S01]  /*bb50*/  FADD.FTZ R67, R14, R89 ;  /* 0x000000590e437221 */ /* 0x000fe20000010000 */
[----:B------:R-:W-:-:S01]  /*bb60*/  FFMA.FTZ R91, R2, R95, -R8 ;  /* 0x0000005f025b7223 */ /* 0x000fc20000010808 */
[----:B------:R-:W-:Y:S01]  /*bb70*/  MUFU.EX2 R37, R37 ;  /* 0x0000002500257308 */ /* 0x000fe20000000800 */
[----:B------:R-:W-:-:S01]  /*bb80*/  FFMA.FTZ R72, R2, R98, -R8 ;  /* 0x0000006202487223 */ /* 0x000fc20000010808 */
[----:B------:R-:W-:Y:S01]  /*bb90*/  FADD.FTZ R90, R24, R67 ;  /* 0x00000043185a7221 */ /* 0x000fe20000010000 */
        /* <DEDUP_REMOVED lines=18> */
[----:B------:R-:W-:-:S01]  /*bcc0*/  FFMA.FTZ R82, R2, R87, -R8 ;  /* 0x0000005702527223 */ /* 0x000fc20000010808 */
[----:B------:R-:W-:Y:S01]  /*bcd0*/  FADD.FTZ R83, R101, R94 ;  /* 0x0000005e65537221 */ /* 0x000fe20000010000 */
[----:B------:R-:W-:-:S01]  /*bce0*/  FFMA.FTZ R75, R2, R145, -R8 ;  /* 0x00000091024b7223 */ /* 0x000fc20000010808 */
[----:B------:R-:W2:Y:S01]  /*bcf0*/  MUFU.EX2 R91, R91 ;  /* 0x0000005b005b7308 */ /* 0x000ea20000000800 */
        /* <DEDUP_REMOVED lines=8> */
[----:B-1----:R-:W-:-:S01]  /*bd80*/  FADD.FTZ R92, R70, R71 ;  /* 0x00000047465c7221 */ /* 0x002fc20000010000 */
[----:B------:R-:W-:Y:S01]  /*bd90*/  FADD.FTZ R94, R40, R83 ;  /* 0x00000053285e7221 */ /* 0x000fe20000010000 */
[----:B------:R-:W-:-:S01]  /*bda0*/  FFMA.FTZ R67, R2, R151, -R8 ;  /* 0x0000009702437223 */ /* 0x000fc20000010808 */
[C-C-:B------:R-:W-:Y:S01]  /*bdb0*/  FFMA.FTZ R71, R2.reuse, R153, -R8.reuse ;  /* 0x0000009902477223 */ /* 0x140fe20000010808 */
[----:B------:R-:W-:Y:S01]  /*bdc0*/  F2FP.SATFINITE.E4M3.F32.PACK_AB_MERGE_C R146, R69, R56, RZ ;  /* 0x000000384592723e */ /* 0x000fe200048070ff */
        /* <DEDUP_REMOVED lines=12> */
[----:B------:R-:W-:-:S04]  /*be90*/  F2FP.SATFINITE.E4M3.F32.PACK_AB_MERGE_C R70, R91, R70, RZ ;  /* 0x000000465b46723e */ /* 0x000fc800048070ff */
[----:B------:R-:W-:Y:S02]  /*bea0*/  F2FP.SATFINITE.E4M3.F32.PACK_AB_MERGE_C R153, R68, R37, R70 ;  /* 0x000000254499723e */ /* 0x000fe40004807046 */
        /* <DEDUP_REMOVED lines=14> */
[----:B------:R-:W2:Y:S08]  /*bf90*/  MUFU.EX2 R15, R15 ;  /* 0x0000000f000f7308 */ /* 0x000eb00000000800 */
[----:B------:R3:W-:Y:S08]  /*bfa0*/  MUFU.EX2 R24, R43 ;  /* 0x0000002b00187308 */ /* 0x0007f00000000800 */
[----:B------:R-:W4:Y:S01]  /*bfb0*/  MUFU.EX2 R80, R80 ;  /* 0x0000005000507308 */ /* 0x000f220000000800 */
[----:B---3--:R-:W-:-:S01]  /*bfc0*/  FFMA.FTZ R43, R2, R47, -R8 ;  /* 0x0000002f022b7223 */ /* 0x008fc20000010808 */
[----:B------:R-:W-:-:S04]  /*bfd0*/  FADD.FTZ R47, R81, R40 ;  /* 0x00000028512f7221 */ /* 0x000fc80000010000 */
[----:B------:R-:W-:Y:S01]  /*bfe0*/  FADD.FTZ R28, R44, R47 ;  /* 0x0000002f2c1c7221 */ /* 0x000fe20000010000 */
[----:B0-----:R-:W-:-:S01]  /*bff0*/  FADD.FTZ R47, R13, R14 ;  /* 0x0000000e0d2f7221 */ /* 0x001fc20000010000 */
[----:B------:R-:W0:Y:S01]  /*c000*/  MUFU.EX2 R21, R21 ;  /* 0x0000001500157308 */ /* 0x000e220000000800 */
[----:B------:R-:W-:-:S01]  /*c010*/  FFMA.FTZ R14, R2, R50, -R8 ;  /* 0x00000032020e7223 */ /* 0x000fc20000010808 */
[----:B------:R-:W-:Y:S01]  /*c020*/  FADD.FTZ R85, R85, R28 ;  /* 0x0000001c55557221 */ /* 0x000fe20000010000 */
[----:B-1----:R-:W-:-:S01]  /*c030*/  FADD.FTZ R28, R78, R47 ;  /* 0x0000002f4e1c7221 */ /* 0x002fc20000010000 */
[----:B------:R-:W-:Y:S01]  /*c040*/  FFMA.FTZ R47, R2, R51, -R8 ;  /* 0x00000033022f7223 */ /* 0x000fe20000010808 */
[----:B------:R-:W-:Y:S01]  /*c050*/  F2FP.SATFINITE.E4M3.F32.PACK_AB_MERGE_C R78, R78, R13, RZ ;  /* 0x0000000d4e4e723e */ /* 0x000fe200048070ff */
[----:B------:R-:W-:Y:S01]  /*c060*/  FADD.FTZ R36, R46, R85 ;  /* 0x000000552e247221 */ /* 0x000fe20000010000 */
[----:B--2---:R-:W-:-:S01]  /*c070*/  FADD.FTZ R73, R15, R28 ;  /* 0x0000001c0f497221 */ /* 0x004fc20000010000 */
[----:B------:R-:W1:Y:S01]  /*c080*/  MUFU.EX2 R82, R82 ;  /* 0x0000005200527308 */ /* 0x000e620000000800 */
[----:B------:R-:W-:Y:S01]  /*c090*/  F2FP.SATFINITE.E4M3.F32.PACK_AB_MERGE_C R149, R76, R9, R78 ;  /* 0x000000094c95723e */ /* 0x000fe2000480704e */
[----:B------:R-:W-:Y:S01]  /*c0a0*/  FADD.FTZ R51, R57, R36 ;  /* 0x0000002439337221 */ /* 0x000fe20000010000 */
[----:B----4-:R-:W-:-:S03]  /*c0b0*/  FADD.FTZ R28, R80, R73 ;  /* 0x00000049501c7221 */ /* 0x010fc60000010000 */
[----:B------:R-:W-:Y:S02]  /*c0c0*/  FADD.FTZ R48, R48, R51 ;  /* 0x0000003330307221 */ /* 0x000fe40000010000 */
[----:B------:R-:W2:Y:S01]  /*c0d0*/  MUFU.EX2 R75, R75 ;  /* 0x0000004b004b7308 */ /* 0x000ea20000000800 */
[----:B0-----:R-:W-:-:S01]  /*c0e0*/  FADD.FTZ R51, R21, R28 ;  /* 0x0000001c15337221 */ /* 0x001fc20000010000 */
[----:B------:R-:W-:Y:S01]  /*c0f0*/  FADD.FTZ R61, R61, R48 ;  /* 0x000000303d3d7221 */ /* 0x000fe20000010000 */
[----:B------:R-:W-:-:S03]  /*c100*/  FFMA.FTZ R28, R2, R54, -R8 ;  /* 0x00000036021c7223 */ /* 0x000fc60000010808 */
[----:B------:R-:W-:Y:S02]  /*c110*/  FADD.FTZ R40, R52, R61 ;  /* 0x0000003d34287221 */ /* 0x000fe40000010000 */
[----:B------:R-:W0:Y:S01]  /*c120*/  MUFU.EX2 R84, R84 ;  /* 0x0000005400547308 */ /* 0x000e220000000800 */
[----:B-1----:R-:W-:-:S01]  /*c130*/  FADD.FTZ R36, R82, R51 ;  /* 0x0000003352247221 */ /* 0x002fc20000010000 */
[C-C-:B------:R-:W-:Y:S01]  /*c140*/  FFMA.FTZ R51, R2.reuse, R55, -R8.reuse ;  /* 0x0000003702337223 */ /* 0x140fe20000010808 */
[----:B------:R-:W-:-:S01]  /*c150*/  FFMA.FTZ R8, R2, R39, -R8 ;  /* 0x0000002702087223 */ /* 0x000fc20000010808 */
[----:B------:R-:W-:-:S04]  /*c160*/  F2FP.SATFINITE.E4M3.F32.PACK_AB_MERGE_C R21, R82, R21, RZ ;  /* 0x000000155215723e */ /* 0x000fc800048070ff */
[----:B------:R-:W1:Y:S01]  /*c170*/  MUFU.EX2 R59, R59 ;  /* 0x0000003b003b7308 */ /* 0x000e620000000800 */
[----:B--2---:R-:W-:-:S01]  /*c180*/  FADD.FTZ R57, R75, R36 ;  /* 0x000000244b397221 */ /* 0x004fc20000010000 */
[----:B------:R-:W-:Y:S02]  /*c190*/  F2FP.SATFINITE.E4M3.F32.PACK_AB_MERGE_C R151, R80, R15, R21 ;  /* 0x0000000f5097723e */ /* 0x000fe40004807015 */
[----:B------:R-:W2:Y:S04]  /*c1a0*/  @P6 LDC R21, c[0x0][0x44c] ;  /* 0x00011300ff156b82 */ /* 0x000ea80000000800 */
[----:B------:R-:W3:Y:S01]  /*c1b0*/  MUFU.EX2 R86, R86 ;  /* 0x0000005600567308 */ /* 0x000ee20000000800 */
[----:B0-----:R-:W-:-:S07]  /*c1c0*/  FADD.FTZ R36, R84, R57 ;  /* 0x0000003954247221 */ /* 0x001fce0000010000 */
[----:B------:R-:W0:Y:S01]  /*c1d0*/  MUFU.EX2 R65, R65 ;  /* 0x0000004100417308 */ /* 0x000e220000000800 */
[----:B-1----:R-:W-:-:S07]  /*c1e0*/  FADD.FTZ R55, R59, R36 ;  /* 0x000000243b377221 */ /* 0x002fce0000010000 */
[----:B------:R-:W1:Y:S01]  /*c1f0*/  MUFU.EX2 R63, R63 ;  /* 0x0000003f003f7308 */ /* 0x000e620000000800 */
[----:B---3--:R-:W-:-:S01]  /*c200*/  FADD.FTZ R36, R86, R55 ;  /* 0x0000003756247221 */ /* 0x008fc20000010000 */
[----:B------:R-:W-:Y:S01]  /*c210*/  F2FP.SATFINITE.E4M3.F32.PACK_AB_MERGE_C R59, R86, R59, RZ ;  /* 0x0000003b563b723e */ /* 0x000fe200048070ff */
[----:B--2---:R-:W-:-:S03]  /*c220*/  @P6 IMAD.HI.U32 R21, R108, R21, RZ ;  /* 0x000000156c156227 */ /* 0x004fc600078e00ff */
[----:B------:R-:W-:Y:S02]  /*c230*/  F2FP.SATFINITE.E4M3.F32.PACK_AB_MERGE_C R145, R84, R75, R59 ;  /* 0x0000004b5491723e */ /* 0x000fe4000480703b */
[----:B------:R-:W2:Y:S01]  /*c240*/  MUFU.EX2 R88, R88 ;  /* 0x0000005800587308 */ /* 0x000ea20000000800 */
[C---:B0-----:R-:W-:Y:S01]  /*c250*/  F2FP.SATFINITE.E4M3.F32.PACK_AB_MERGE_C R146, R65.reuse, R52, R146 ;  /* 0x000000344192723e */ /* 0x041fe20004807092 */
[----:B------:R-:W-:-:S04]  /*c260*/  FADD.FTZ R65, R65, R40 ;  /* 0x0000002841417221 */ /* 0x000fc80000010000 */
[----:B------:R-:W-:Y:S02]  /*c270*/  FADD.FTZ R56, R56, R65 ;  /* 0x0000004138387221 */ /* 0x000fe40000010000 */
[----:B------:R-:W-:Y:S01]  /*c280*/  MUFU.EX2 R34, R34 ;  /* 0x0000002200227308 */ /* 0x000fe20000000800 */
[----:B-1----:R-:W-:-:S01]  /*c290*/  FADD.FTZ R39, R63, R36 ;  /* 0x000000243f277221 */ /* 0x002fc20000010000 */
[----:B------:R-:W-:-:S06]  /*c2a0*/  FADD.FTZ R69, R69, R56 ;  /* 0x0000003845457221 */ /* 0x000fcc0000010000 */
        /* <DEDUP_REMOVED lines=15> */
[----:B------:R-:W-:Y:S01]  /*c3a0*/  FADD.FTZ R45, R45, R34 ;  /* 0x000000222d2d7221 */ /* 0x000fe20000010000 */
[----:B------:R-:W-:-:S04]  /*c3b0*/  F2FP.SATFINITE.E4M3.F32.PACK_AB_MERGE_C R67, R90, R67, RZ ;  /* 0x000000435a43723e */ /* 0x000fc800048070ff */
[----:B------:R-:W-:Y:S01]  /*c3c0*/  F2FP.SATFINITE.E4M3.F32.PACK_AB_MERGE_C R147, R88, R63, R67 ;  /* 0x0000003f5893723e */ /* 0x000fe20004807043 */
[----:B------:R-:W-:Y:S01]  /*c3d0*/  MUFU.EX2 R58, R58 ;  /* 0x0000003a003a7308 */ /* 0x000fe20000000800 */
[----:B--2---:R-:W-:-:S04]  /*c3e0*/  FADD.FTZ R13, R71, R20 ;  /* 0x00000014470d7221 */ /* 0x004fc80000010000 */
[----:B------:R-:W-:-:S03]  /*c3f0*/  FADD.FTZ R13, R24, R13 ;  /* 0x0000000d180d7221 */ /* 0x000fc60000010000 */
        /* <DEDUP_REMOVED lines=9> */
[----:B------:R-:W-:Y:S02]  /*c490*/  IMAD.MOV.U32 R13, RZ, RZ, R108 ;  /* 0x000000ffff0d7224 */ /* 0x000fe400078e006c */
        /* <DEDUP_REMOVED lines=18> */
[----:B------:R-:W-:Y:S02]  /*c5c0*/  FADD.FTZ R51, R51, R32 ;  /* 0x0000002033337221 */ /* 0x000fe40000010000 */
[----:B------:R-:W1:Y:S01]  /*c5d0*/  @P6 LDC R32, c[0x0][0x450] ;  /* 0x00011400ff206b82 */ /* 0x000e620000000800 */
[----:B------:R-:W-:-:S03]  /*c5e0*/  F2FP.SATFINITE.E4M3.F32.PACK_AB_MERGE_C R143, R47, R14, R15 ;  /* 0x0000000e2f8f723e */ /* 0x000fc6000480700f */
[----:B------:R-:W2:Y:S08]  /*c5f0*/  MUFU.EX2 R26, R26 ;  /* 0x0000001a001a7308 */ /* 0x000eb00000000800 */
[----:B------:R-:W3:Y:S01]  /*c600*/  MUFU.EX2 R27, R27 ;  /* 0x0000001b001b7308 */ /* 0x000ee20000000800 */
[----:B0-----:R-:W-:Y:S01]  /*c610*/  F2FP.SATFINITE.E4M3.F32.PACK_AB_MERGE_C R136, R25, R60, R9 ;  /* 0x0000003c1988723e */ /* 0x001fe20004807009 */
[----:B------:R-:W-:-:S04]  /*c620*/  FADD.FTZ R60, R60, R53 ;  /* 0x000000353c3c7221 */ /* 0x000fc80000010000 */
[----:B------:R-:W-:Y:S02]  /*c630*/  FADD.FTZ R25, R25, R60 ;  /* 0x0000003c19197221 */ /* 0x000fe40000010000 */
[----:B------:R-:W0:Y:S01]  /*c640*/  MUFU.EX2 R30, R30 ;  /* 0x0000001e001e7308 */ /* 0x000e220000000800 */
[----:B--2---:R-:W-:-:S01]  /*c650*/  FADD.FTZ R28, R26, R51 ;  /* 0x000000331a1c7221 */ /* 0x004fc20000010000 */
[----:B------:R-:W-:Y:S01]  /*c660*/  FADD.FTZ R62, R62, R25 ;  /* 0x000000193e3e7221 */ /* 0x000fe20000010000 */
[----:B-1----:R-:W-:-:S03]  /*c670*/  @P6 SHF.R.U32.HI R13, RZ, R32, R21 ;  /* 0x00000020ff0d6219 */ /* 0x002fc60000011615 */
[----:B------:R-:W-:Y:S01]  /*c680*/  FADD.FTZ R29, R29, R62 ;  /* 0x0000003e1d1d7221 */ /* 0x000fe20000010000 */
[----:B------:R-:W-:Y:S01]  /*c690*/  ISETP.GE.AND P6, PT, R11, 0x1, PT ;  /* 0x000000010b00780c */ /* 0x000fe20003fc6270 */
[----:B------:R-:W-:Y:S01]  /*c6a0*/  MUFU.EX2 R33, R33 ;  /* 0x0000002100217308 */ /* 0x000fe20000000800 */
[----:B---3--:R-:W-:-:S01]  /*c6b0*/  FADD.FTZ R9, R27, R28 ;  /* 0x0000001c1b097221 */ /* 0x008fc20000010000 */
[----:B------:R-:W-:-:S04]  /*c6c0*/  IMAD.IADD R13, R104, 0x1, R13 ;  /* 0x00000001680d7824 */ /* 0x000fc800078e020d */
[----:B------:R-:W-:Y:S02]  /*c6d0*/  IMAD.IADD R10, R13, 0x1, R10 ;  /* 0x000000010d0a7824 */ /* 0x000fe400078e020a */
[----:B------:R-:W1:Y:S01]  /*c6e0*/  MUFU.EX2 R66, R66 ;  /* 0x0000004200427308 */ /* 0x000e620000000800 */
[----:B0-----:R-:W-:-:S07]  /*c6f0*/  FADD.FTZ R14, R30, R9 ;  /* 0x000000091e0e7221 */ /* 0x001fce0000010000 */
[----:B------:R-:W0:Y:S08]  /*c700*/  MUFU.EX2 R31, R31 ;  /* 0x0000001f001f7308 */ /* 0x000e300000000800 */
[----:B------:R-:W-:Y:S01]  /*c710*/  MUFU.EX2 R64, R64 ;  /* 0x0000004000407308 */ /* 0x000fe20000000800 */
[----:B-1----:R-:W-:-:S07]  /*c720*/  F2FP.SATFINITE.E4M3.F32.PACK_AB_MERGE_C R9, R66, R33, RZ ;  /* 0x000000214209723e */ /* 0x002fce00048070ff */
[----:B------:R-:W1:Y:S01]  /*c730*/  MUFU.EX2 R111, R111 ;  /* 0x0000006f006f7308 */ /* 0x000e620000000800 */
[----:B0-----:R-:W-:-:S01]  /*c740*/  FADD.FTZ R14, R31, R14 ;  /* 0x0000000e1f0e7221 */ /* 0x001fc20000010000 */
[----:B------:R-:W-:-:S04]  /*c750*/  F2FP.SATFINITE.E4M3.F32.PACK_AB_MERGE_C R30, R31, R30, RZ ;  /* 0x0000001e1f1e723e */ /* 0x000fc800048070ff */
[----:B------:R-:W-:Y:S02]  /*c760*/  F2FP.SATFINITE.E4M3.F32.PACK_AB_MERGE_C R137, R27, R26, R30 ;  /* 0x0000001a1b89723e */ /* 0x000fe4000480701e */
        /* <DEDUP_REMOVED lines=11> */
[----:B0-----:R-:W-:-:S03]  /*c820*/  F2FP.SATFINITE.E4M3.F32.PACK_AB_MERGE_C R9, R8, R41, RZ ;  /* 0x000000290809723e */ /* 0x001fc600048070ff */
[----:B------:R-:W-:Y:S01]  /*c830*/  FADD.FTZ R21, R8, R21 ;  /* 0x0000001508157221 */ /* 0x000fe20000010000 */
[----:B------:R-:W-:Y:S01]  /*c840*/  VIADD R8, R105, 0xfffffffe ;  /* 0xfffffffe69087836 */ /* 0x000fe20000000000 */
[----:B------:R-:W-:Y:S01]  /*c850*/  F2FP.SATFINITE.E4M3.F32.PACK_AB_MERGE_C R139, R20, R107, R9 ;  /* 0x0000006b148b723e */ /* 0x000fe20004807009 */
[----:B------:R-:W-:-:S05]  /*c860*/  FADD.FTZ R9, R66, R33 ;  /* 0x0000002142097221 */ /* 0x000fca0000010000 */
[----:B------:R0:W-:Y:S01]  /*c870*/  STL [R1], R9 ;  /* 0x0000000901007387 */ /* 0x0001e20000100800 */
[----:B------:R-:W-:Y:S05]  /*c880*/  @!P6 BRA `(.L_x_14563) ;  /* 0x000000000048e947 */ /* 0x000fea0003800000 */
[C---:B------:R-:W-:Y:S01]  /*c890*/  ISETP.GT.AND P1, PT, R13.reuse, RZ, PT ;  /* 0x000000ff0d00720c */ /* 0x040fe20003f24270 */
[----:B------:R-:W-:Y:S01]  /*c8a0*/  BSSY B0, `(.L_x_14564) ;  /* 0x000000e000007945 */ /* 0x000fe20003800000 */
[----:B0-----:R-:W-:-:S11]  /*c8b0*/  VIADD R9, R13, 0xffffffff ;  /* 0xffffffff0d097836 */ /* 0x001fd60000000000 */
        /* <DEDUP_REMOVED lines=8> */
.L_x_14565:
[----:B------:R-:W-:-:S13]  /*c940*/  ISETP.NE.AND P1, PT, R11, 0x1, PT ;  /* 0x000000010b00780c */ /* 0x000fda0003f25270 */
[----:B------:R-:W0:Y:S02]  /*c950*/  @P1 LDC.64 R14, c[0x0][0x9e8] ;  /* 0x00027a00ff0e1b82 */ /* 0x000e240000000a00 */
[----:B0-----:R-:W-:-:S05]  /*c960*/  @P1 IMAD.HI.U32 R14, R9, R14, RZ ;  /* 0x0000000e090e1227 */ /* 0x001fca00078e00ff */
[----:B------:R-:W-:-:S07]  /*c970*/  @P1 SHF.R.U32.HI R9, RZ, R15, R14 ;  /* 0x0000000fff091219 */ /* 0x000fce000001160e */
.L_x_14566:
[----:B------:R-:W-:Y:S05]  /*c980*/  BSYNC B0 ;  /* 0x0000000000007941 */ /* 0x000fea0003800000 */
.L_x_14564:
[----:B------:R-:W-:-:S05]  /*c990*/  IMAD R9, R9, R11, R11 ;  /* 0x0000000b09097224 */ /* 0x000fca00078e020b */
[----:B------:R-:W-:-:S07]  /*c9a0*/  VIMNMX R10, R10, R9, PT ;  /* 0x000000090a0a7248 */ /* 0x000fce0003fe0100 */
.L_x_14563:
[----:B------:R-:W2:Y:S01]  /*c9b0*/  LDL R11, [R1+0x40] ;  /* 0x00004000010b7983 */ /* 0x000ea20000100800 */
[----:B------:R-:W-:Y:S01]  /*c9c0*/  IMAD.HI R10, R10, 0x66666667, RZ ;  /* 0x666666670a0a7827 */ /* 0x000fe200078e02ff */
[----:B------:R-:W-:Y:S01]  /*c9d0*/  ULDC UR37, c[0x0][0x9e4] ;  /* 0x0002790000257ab9 */ /* 0x000fe20000000800 */
[----:B------:R-:W-:Y:S01]  /*c9e0*/  ULDC UR36, c[0x0][0x9e4] ;  /* 0x0002790000247ab9 */ /* 0x000fe20000000800 */
[----:B------:R-:W-:Y:S01]  /*c9f0*/  ULDC UR38, c[0x0][0x9dc] ;  /* 0x0002770000267ab9 */ /* 0x000fe20000000800 */
[----:B------:R-:W-:Y:S01]  /*ca00*/  ULDC UR42, c[0x0][0x9dc] ;  /* 0x00027700002a7ab9 */ /* 0x000fe20000000800 */
[----:B0-----:R-:W-:Y:S01]  /*ca10*/  SHF.R.U32.HI R9, RZ, 0x1f, R10 ;  /* 0x0000001fff097819 */ /* 0x001fe2000001160a */
[----:B------:R-:W-:Y:S01]  /*ca20*/  ULDC UR43, c[0x0][0x9e0] ;  /* 0x00027800002b7ab9 */ /* 0x000fe20000000800 */
[----:B------:R-:W-:Y:S01]  /*ca30*/  ULDC UR39, c[0x0][0x9e0] ;  /* 0x0002780000277ab9 */ /* 0x000fe20000000800 */
[----:B------:R-:W-:Y:S01]  /*ca40*/  BSSY B1, `(.L_x_14567) ;  /* 0x0000449000017945 */ /* 0x000fe20003800000 */
[----:B------:R-:W-:-:S02]  /*ca50*/  LEA.HI.SX32 R9, R10, R9, 0x1a ;  /* 0x000000090a097211 */ /* 0x000fc400078fd2ff */
        /* <DEDUP_REMOVED lines=22> */
.L_x_14590:
[----:B------:R-:W-:-:S05]  /*cbc0*/  VIADD R9, R23, 0x1 ;  /* 0x0000000117097836 */ /* 0x000fca0000000000 */
[----:B------:R-:W-:-:S04]  /*cbd0*/  ISETP.NE.AND P1, PT, R9, 0x2, PT ;  /* 0x000000020900780c */ /* 0x000fc80003f25270 */
[----:B------:R-:W-:Y:S02]  /*cbe0*/  SEL R11, RZ, 0x1, P1 ;  /* 0x00000001ff0b7807 */ /* 0x000fe40000800000 */
[----:B------:R-:W-:Y:S02]  /*cbf0*/  SEL R9, R9, RZ, P1 ;  /* 0x000000ff09097207 */ /* 0x000fe40000800000 */
[----:B------:R-:W-:Y:S01]  /*cc00*/  LOP3.LUT R20, R156, R11, RZ, 0x3c, !PT ;  /* 0x0000000b9c147212 */ /* 0x000fe200078e3cff */
[----:B------:R-:W-:Y:S06]  /*cc10*/  @!P0 BRA `(.L_x_14570) ;  /* 0x0000000000048947 */ /* 0x000fec0003800000 */
[----:B------:R-:W-:Y:S01]  /*cc20*/  BPT.TRAP 0x1 ;  /* 0x000000040000795c */ /* 0x000fe20000300000 */
.L_x_14570:
[----:B------:R-:W-:Y:S01]  /*cc30*/  IMAD R14, R9, 0x8, R22 ;  /* 0x00000008090e7824 */ /* 0x000fe200078e0216 */
[----:B------:R-:W-:-:S04]  /*cc40*/  SHF.L.U32 R11, R20, 0x1f, RZ ;  /* 0x0000001f140b7819 */ /* 0x000fc800000006ff */
[----:B------:R0:W1:Y:S01]  /*cc50*/  SYNCS.PHASECHK.TRANS64.TRYWAIT P1, [R14+URZ+0x13230], R11 ;  /* 0x0132300b0e0075a7 */ /* 0x000062000802017f */
[----:B------:R-:W-:Y:S05]  /*cc60*/  @!P0 BRA `(.L_x_14571) ;  /* 0x0000000000048947 */ /* 0x000fea0003800000 */
[----:B------:R-:W-:Y:S01]  /*cc70*/  BPT.TRAP 0x1 ;  /* 0x000000040000795c */ /* 0x000fe20000300000 */
.L_x_14571:
[----:B------:R-:W2:Y:S01]  /*cc80*/  LDL R10, [R1+0x4] ;  /* 0x00000400010a7983 */ /* 0x000ea20000100800 */
[----:B------:R-:W-:Y:S01]  /*cc90*/  BSSY B2, `(.L_x_14572) ;  /* 0x0000007000027945 */ /* 0x000fe20003800000 */
[----:B--2---:R-:W-:-:S04]  /*cca0*/  IMAD R15, R9, 0x280, R10 ;  /* 0x00000280090f7824 */ /* 0x004fc800078e020a */
[C---:B------:R-:W-:Y:S02]  /*ccb0*/  VIADD R12, R15.reuse, 0x80 ;  /* 0x000000800f0c7836 */ /* 0x040fe40000000000 */
[----:B------:R-:W-:Y:S01]  /*ccc0*/  VIADD R56, R15, 0x100 ;  /* 0x000001000f387836 */ /* 0x000fe20000000000 */
[----:B-1----:R-:W-:Y:S06]  /*ccd0*/  @P1 BRA `(.L_x_14573) ;  /* 0x0000000000081947 */ /* 0x002fec0003800000 */
[----:B------:R-:W1:Y:S02]  /*cce0*/  SYNCS.PHASECHK.TRANS64.TRYWAIT P1, [R14+URZ+0x13230], R11 ;  /* 0x0132300b0e0075a7 */ /* 0x000e64000802017f */
[----:B-1----:R-:W-:Y:S05]  /*ccf0*/  @!P1 BRA `(.L_x_14574) ;  /* 0x0000015c005c9947 */ /* 0x002fea0003800000 */
.L_x_14573:
[----:B------:R-:W-:Y:S05]  /*cd00*/  BSYNC B2 ;  /* 0x0000000000027941 */ /* 0x000fea0003800000 */
.L_x_14572:
[----:B------:R-:W-:Y:S01]  /*cd10*/  IMAD.MOV.U32 R10, RZ, RZ, R15 ;  /* 0x000000ffff0a7224 */ /* 0x000fe200078e000f */
[----:B------:R-:W-:Y:S01]  /*cd20*/  R2UR UR16, R4 ;  /* 0x00000000041072ca */ /* 0x000fe200000e0000 */
[----:B01----:R-:W-:Y:S01]  /*cd30*/  IMAD.MOV.U32 R11, RZ, RZ, -0x7fffffe0 ;  /* 0x80000020ff0b7424 */ /* 0x003fe200078e00ff */
[----:B------:R-:W-:Y:S01]  /*cd40*/  R2UR UR17, R5 ;  /* 0x00000000051172ca */ /* 0x000fe200000e0000 */
        /* <DEDUP_REMOVED lines=8> */
[----:B------:R-:W-:Y:S01]  /*cdd0*/  VIADD R56, R15, 0x182 ;  /* 0x000001820f387836 */ /* 0x000fe20000000000 */
[----:B------:R-:W-:Y:S01]  /*cde0*/  R2UR UR20, R4 ;  /* 0x00000000041472ca */ /* 0x000fe200000e0000 */
[----:B------:R-:W-:Y:S01]  /*cdf0*/  IMAD.MOV.U32 R57, RZ, RZ, -0x7fffffe0 ;  /* 0x80000020ff397424 */ /* 0x000fe200078e00ff */
[----:B------:R-:W-:-:S02]  /*ce00*/  R2UR UR21, R5 ;  /* 0x00000000051572ca */ /* 0x000fc400000e0000 */
[----:B------:R-:W-:Y:S01]  /*ce10*/  R2UR UR26, R10 ;  /* 0x000000000a1a72ca */ /* 0x000fe200000e0000 */
[----:B------:R-:W-:Y:S01]  /*ce20*/  VIADD R10, R15, 0x200 ;  /* 0x000002000f0a7836 */ /* 0x000fe20000000000 */
[----:B------:R-:W-:Y:S01]  /*ce30*/  R2UR UR27, R11 ;  /* 0x000000000b1b72ca */ /* 0x000fe200000e0000 */
[----:B------:R-:W-:Y:S01]  /*ce40*/  QGMMA.64x32x32.F32.E4M3.E4M3 R120, gdesc[UR16], RZ, !UPT, gsb0 ;  /* 0x00600000107879f3 */ /* 0x000fe2000c0008ff */
[----:B------:R-:W-:Y:S02]  /*ce50*/  R2UR UR24, R4 ;  /* 0x00000000041872ca */ /* 0x000fe400000e0000 */
[----:B------:R-:W-:Y:S02]  /*ce60*/  R2UR UR25, R5 ;  /* 0x00000000051972ca */ /* 0x000fe400000e0000 */
        /* <DEDUP_REMOVED lines=8> */
[----:B------:R-:W-:Y:S01]  /*cef0*/  IMAD.MOV.U32 R11, RZ, RZ, -0x7fffffe0 ;  /* 0x80000020ff0b7424 */ /* 0x000fe200078e00ff */
[----:B------:R-:W-:Y:S02]  /*cf00*/  R2UR UR4, R4 ;  /* 0x00000000040472ca */ /* 0x000fe400000e0000 */
[----:B------:R-:W-:-:S02]  /*cf10*/  R2UR UR5, R5 ;  /* 0x00000000050572ca */ /* 0x000fc400000e0000 */
[----:B------:R-:W-:Y:S01]  /*cf20*/  R2UR UR14, R12 ;  /* 0x000000000c0e72ca */ /* 0x000fe200000e0000 */
[----:B------:R-:W-:Y:S01]  /*cf30*/  VIADD R12, R15, 0x102 ;  /* 0x000001020f0c7836 */ /* 0x000fe20000000000 */
[----:B------:R-:W-:Y:S01]  /*cf40*/  R2UR UR15, R13 ;  /* 0x000000000d0f72ca */ /* 0x000fe200000e0000 */
[----:B------:R-:W-:Y:S01]  /*cf50*/  IMAD.MOV.U32 R13, RZ, RZ, -0x7fffffe0 ;  /* 0x80000020ff0d7424 */ /* 0x000fe200078e00ff */
[----:B------:R-:W-:Y:S02]  /*cf60*/  R2UR UR12, R6 ;  /* 0x00000000060c72ca */ /* 0x000fe400000e0000 */
[----:B------:R-:W-:Y:S02]  /*cf70*/  R2UR UR13, R7 ;  /* 0x00000000070d72ca */ /* 0x000fe400000e0000 */
[----:B------:R-:W-:Y:S01]  /*cf80*/  R2UR UR18, R10 ;  /* 0x000000000a1272ca */ /* 0x000fe200000e0000 */
[----:B------:R-:W-:Y:S01]  /*cf90*/  VIADD R10, R15, 0x202 ;  /* 0x000002020f0a7836 */ /* 0x000fe20000000000 */
[----:B------:R-:W-:Y:S01]  /*cfa0*/  R2UR UR19, R11 ;  /* 0x000000000b1372ca */ /* 0x000fe200000e0000 */
[----:B------:R-:W-:Y:S01]  /*cfb0*/  IMAD.MOV.U32 R11, RZ, RZ, -0x7fffffe0 ;  /* 0x80000020ff0b7424 */ /* 0x000fe200078e00ff */
[----:B------:R-:W-:-:S02]  /*cfc0*/  R2UR UR16, R6 ;  /* 0x00000000061072ca */ /* 0x000fc400000e0000 */
        /* <DEDUP_REMOVED lines=43> */
.L_x_14575:
[----:B------:R-:W-:Y:S01]  /*d280*/  SHF.L.U32 R10, R156, 0x1f, RZ ;  /* 0x0000001f9c0a7819 */ /* 0x000fe200000006ff */
[----:B------:R-:W-:-:S04]  /*d290*/  IMAD R15, R23, 0x8, R22 ;  /* 0x00000008170f7824 */ /* 0x000fc800078e0216 */
[----:B------:R0:W1:Y:S01]  /*d2a0*/  SYNCS.PHASECHK.TRANS64.TRYWAIT P1, [R15+URZ+0x13250], R10 ;  /* 0x0132500a0f0075a7 */ /* 0x000062000802017f */
[----:B------:R-:W-:Y:S05]  /*d2b0*/  @!P0 BRA `(.L_x_14576) ;  /* 0x0000000000048947 */ /* 0x000fea0003800000 */
[----:B------:R-:W-:Y:S01]  /*d2c0*/  BPT.TRAP 0x1 ;  /* 0x000000040000795c */ /* 0x000fe20000300000 */
.L_x_14576:
[----:B------:R-:W-:Y:S04]  /*d2d0*/  BSSY B2, `(.L_x_14577) ;  /* 0x0000004000027945 */ /* 0x000fe80003800000 */
[----:B-1----:R-:W-:Y:S05]  /*d2e0*/  @P1 BRA `(.L_x_14578) ;  /* 0x0000000000081947 */ /* 0x002fea0003800000 */
[----:B------:R-:W1:Y:S02]  /*d2f0*/  SYNCS.PHASECHK.TRANS64.TRYWAIT P1, [R15+URZ+0x13250], R10 ;  /* 0x0132500a0f0075a7 */ /* 0x000e64000802017f */
[----:B-1----:R-:W-:Y:S05]  /*d300*/  @!P1 BRA `(.L_x_14579) ;  /* 0x0000015400ec9947 */ /* 0x002fea0003800000 */
.L_x_14578:
[----:B------:R-:W-:Y:S05]  /*d310*/  BSYNC B2 ;  /* 0x0000000000027941 */ /* 0x000fea0003800000 */
.L_x_14577:
[----:B01----:R-:W-:Y:S01]  /*d320*/  VIADD R10, R22, 0x1000 ;  /* 0x00001000160a7836 */ /* 0x003fe20000000000 */
[----:B------:R-:W-:Y:S01]  /*d330*/  WARPGROUP.ARRIVE ;  /* 0x00000000000079c5 */ /* 0x000fe20000000000 */
[----:B------:R-:W-:Y:S02]  /*d340*/  IMAD.MOV.U32 R11, RZ, RZ, -0x3ffffff0 ;  /* 0xc0000010ff0b7424 */ /* 0x000fe400078e00ff */
[----:B------:R-:W-:Y:S01]  /*d350*/  IMAD.MOV.U32 R13, RZ, RZ, -0x3ffffff0 ;  /* 0xc0000010ff0d7424 */ /* 0x000fe200078e00ff */
[----:B------:R-:W-:Y:S02]  /*d360*/  SHF.R.U32.HI R10, RZ, 0x4, R10 ;  /* 0x00000004ff0a7819 */ /* 0x000fe4000001160a */
[----:B------:R-:W-:Y:S01]  /*d370*/  R2UR UR7, R11 ;  /* 0x000000000b0772ca */ /* 0x000fe200000e0000 */
[----:B------:R-:W-:Y:S01]  /*d380*/  IMAD.MOV.U32 R11, RZ, RZ, -0x3ffffff0 ;  /* 0xc0000010ff0b7424 */ /* 0x000fe200078e00ff */
[----:B------:R-:W-:-:S04]  /*d390*/  LOP3.LUT R10, R10, 0x3fff, RZ, 0xc0, !PT ;  /* 0x00003fff0a0a7812 */ /* 0x000fc800078ec0ff */
[----:B------:R-:W-:-:S05]  /*d3a0*/  LOP3.LUT R10, R10, 0x10000, RZ, 0xfc, !PT ;  /* 0x000100000a0a7812 */ /* 0x000fca00078efcff */
[----:B------:R-:W-:-:S04]  /*d3b0*/  IMAD R10, R23, 0x280, R10 ;  /* 0x00000280170a7824 */ /* 0x000fc800078e020a */
[C---:B------:R-:W-:Y:S01]  /*d3c0*/  VIADD R12, R10.reuse, 0x80 ;  /* 0x000000800a0c7836 */ /* 0x040fe20000000000 */
[----:B------:R-:W-:-:S13]  /*d3d0*/  R2UR UR6, R10 ;  /* 0x000000000a0672ca */ /* 0x000fda00000e0000 */
        /* <DEDUP_REMOVED lines=29> */
.L_x_14580:
        /* <DEDUP_REMOVED lines=10> */
[----:B------:R-:W-:Y:S01]  /*d650*/  VIADD R14, R14, 0x13240 ;  /* 0x000132400e0e7836 */ /* 0x000fe20000000000 */
[----:B------:R-:W-:Y:S01]  /*d660*/  LOP3.LUT P1, RZ, R17, 0x8, RZ, 0xc0, !PT ;  /* 0x0000000811ff7812 */ /* 0x000fe2000782c0ff */
[----:B--2---:R-:W-:-:S04]  /*d670*/  IMAD.IADD R13, R13, 0x1, R23 ;  /* 0x000000010d0d7824 */ /* 0x004fc800078e0217 */
[----:B0-----:R-:W-:Y:S01]  /*d680*/  @P2 IMAD.HI.U32 R11, R13, R11, RZ ;  /* 0x0000000b0d0b2227 */ /* 0x001fe200078e00ff */
[----:B---3--:R-:W-:-:S04]  /*d690*/  PRMT R14, R142, 0x654, R14 ;  /* 0x000006548e0e7816 */ /* 0x008fc8000000000e */
[----:B-1----:R-:W-:Y:S01]  /*d6a0*/  @P2 SHF.R.U32.HI R13, RZ, R10, R11 ;  /* 0x0000000aff0d2219 */ /* 0x002fe2000001160b */
[----:B------:R0:W-:Y:S04]  /*d6b0*/  SYNCS.ARRIVE.TRANS64.RED.A1T0 RZ, [R14+URZ], RZ ;  /* 0x000000ff0eff79a7 */ /* 0x0001e8000810043f */
[----:B------:R-:W1:Y:S01]  /*d6c0*/  SHFL.IDX PT, R140, R13, RZ, 0x1c1f ;  /* 0x001c1fff0d8c7589 */ /* 0x000e6200000e0000 */
[----:B0-----:R-:W-:-:S04]  /*d6d0*/  IMAD R14, R8, -0xa0, RZ ;  /* 0xffffff60080e7824 */ /* 0x001fc800078e02ff */
[----:B------:R-:W-:-:S04]  /*d6e0*/  VIADD R137, R14, 0x1 ;  /* 0x000000010e897836 */ /* 0x000fc80000000000 */
[----:B----4-:R-:W-:Y:S02]  /*d6f0*/  IMAD R137, R12, -0x2, R137 ;  /* 0xfffffffe0c897824 */ /* 0x010fe400078e0289 */
[----:B------:R-:W-:-:S03]  /*d700*/  IMAD.U32 R12, RZ, RZ, UR38 ;  /* 0x00000026ff0c7e24 */ /* 0x000fc6000f8e00ff */
[----:B-----5:R-:W-:Y:S02]  /*d710*/  IADD3 R136, -R143, R137, R144 ;  /* 0x000000898f887210 */ /* 0x020fe40007ffe190 */
[----:B------:R-:W-:-:S05]  /*d720*/  LOP3.LUT R23, RZ, R12, RZ, 0x33, !PT ;  /* 0x0000000cff177212 */ /* 0x000fca00078e33ff */
[----:B------:R-:W-:Y:S02]  /*d730*/  IMAD.IADD R23, R23, 0x1, R136 ;  /* 0x0000000117177824 */ /* 0x000fe400078e0288 */
[----:B------:R-:W-:Y:S02]  /*d740*/  VIADD R136, R136, UR43 ;  /* 0x0000002b88887c36 */ /* 0x000fe40008000000 */
[----:B------:R-:W-:Y:S02]  /*d750*/  VIADD R137, R137, 0xffffffff ;  /* 0xffffffff89897836 */ /* 0x000fe40000000000 */
        /* <DEDUP_REMOVED lines=15> */
.L_x_14583:
[----:B------:R-:W-:-:S05]  /*d850*/  IMAD.U32 R141, RZ, RZ, UR37 ;  /* 0x00000025ff8d7e24 */ /* 0x000fca000f8e00ff */
[----:B------:R-:W-:-:S13]  /*d860*/  ISETP.NE.AND P1, PT, R141, 0x1, PT ;  /* 0x000000018d00780c */ /* 0x000fda0003f25270 */
[----:B------:R-:W0:Y:S02]  /*d870*/  @P1 LDC.64 R10, c[0x0][0x9e8] ;  /* 0x00027a00ff0a1b82 */ /* 0x000e240000000a00 */
[----:B0-----:R-:W-:-:S05]  /*d880*/  @P1 IMAD.HI.U32 R10, R140, R10, RZ ;  /* 0x0000000a8c0a1227 */ /* 0x001fca00078e00ff */
[----:B------:R-:W-:-:S07]  /*d890*/  @P1 SHF.R.U32.HI R140, RZ, R11, R10 ;  /* 0x0000000bff8c1219 */ /* 0x000fce000001160a */
.L_x_14584:
[----:B------:R-:W-:Y:S05]  /*d8a0*/  BSYNC B2 ;  /* 0x0000000000027941 */ /* 0x000fea0003800000 */
.L_x_14582:
[----:B------:R-:W-:-:S05]  /*d8b0*/  IMAD R140, R140, R141, R137 ;  /* 0x0000008d8c8c7224 */ /* 0x000fca00078e0289 */
[----:B------:R-:W-:Y:S02]  /*d8c0*/  VIMNMX R139, R139, R140, !PT ;  /* 0x0000008c8b8b7248 */ /* 0x000fe40007fe0100 */
[----:B------:R-:W-:-:S07]  /*d8d0*/  VIADDMNMX R138, R140, R141, R138, PT ;  /* 0x0000008d8c8a7246 */ /* 0x000fce000380018a */
.L_x_14581:
[C---:B------:R-:W-:Y:S01]  /*d8e0*/  ISETP.GE.AND P2, PT, R14.reuse, 0x2, PT ;  /* 0x000000020e00780c */ /* 0x040fe20003f46270 */
[----:B------:R-:W0:Y:S01]  /*d8f0*/  SHFL.IDX PT, R13, R13, 0x1, 0x1c1f ;  /* 0x003c1f000d0d7f89 */ /* 0x000e2200000e0000 */
[----:B------:R-:W-:Y:S02]  /*d900*/  ISETP.GE.AND P1, PT, R14, 0x9, PT ;  /* 0x000000090e00780c */ /* 0x000fe40003f26270 */
        /* <DEDUP_REMOVED lines=65> */
[----:B------:R-:W-:Y:S02]  /*dd20*/  ISETP.GT.AND P6, PT, R139, 0x31, !P6 ;  /* 0x000000318b00780c */ /* 0x000fe400077c4270 */
[----:B------:R-:W-:Y:S02]  /*dd30*/  LOP3.LUT R16, R16, 0xffbfffff, RZ, 0xc0, !PT ;  /* 0xffbfffff10107812 */ /* 0x000fe400078ec0ff */
        /* <DEDUP_REMOVED lines=177> */
.L_x_14587:
[----:B------:R-:W-:-:S05]  /*e850*/  IMAD.U32 R14, RZ, RZ, UR37 ;  /* 0x00000025ff0e7e24 */ /* 0x000fca000f8e00ff */
[----:B------:R-:W-:-:S13]  /*e860*/  ISETP.NE.AND P6, PT, R14, 0x1, PT ;  /* 0x000000010e00780c */ /* 0x000fda0003fc5270 */
[----:B------:R-:W0:Y:S02]  /*e870*/  @P6 LDC.64 R10, c[0x0][0x9e8] ;  /* 0x00027a00ff0a6b82 */ /* 0x000e240000000a00 */
[----:B0-----:R-:W-:-:S05]  /*e880*/  @P6 IMAD.HI.U32 R10, R13, R10, RZ ;  /* 0x0000000a0d0a6227 */ /* 0x001fca00078e00ff */
[----:B------:R-:W-:-:S07]  /*e890*/  @P6 SHF.R.U32.HI R13, RZ, R11, R10 ;  /* 0x0000000bff0d6219 */ /* 0x000fce000001160a */
.L_x_14588:
[----:B------:R-:W-:Y:S05]  /*e8a0*/  BSYNC B2 ;  /* 0x0000000000027941 */ /* 0x000fea0003800000 */
.L_x_14586:
[----:B------:R-:W-:-:S05]  /*e8b0*/  IMAD R13, R13, R14, R137 ;  /* 0x0000000e0d0d7224 */ /* 0x000fca00078e0289 */
[----:B------:R-:W-:Y:S02]  /*e8c0*/  VIMNMX R23, R23, R13, !PT ;  /* 0x0000000d17177248 */ /* 0x000fe40007fe0100 */
[----:B------:R-:W-:-:S07]  /*e8d0*/  VIADDMNMX R136, R13, R14, R136, PT ;  /* 0x0000000e0d887246 */ /* 0x000fce0003800188 */
.L_x_14585:
[C---:B------:R-:W-:Y:S01]  /*e8e0*/  ISETP.GT.AND P1, PT, R23.reuse, 0x20, !P1 ;  /* 0x000000201700780c */ /* 0x040fe20004f24270 */
[----:B------:R-:W2:Y:S01]  /*e8f0*/  LDL.LU R137, [R1] ;  /* 0x0000000001897983 */ /* 0x000ea20000300800 */
[----:B------:R-:W-:Y:S02]  /*e900*/  LOP3.LUT P6, RZ, R16, 0x800000, RZ, 0xc0, !PT ;  /* 0x0080000010ff7812 */ /* 0x000fe400078cc0ff */
        /* <DEDUP_REMOVED lines=17> */
[C---:B------:R-:W-:Y:S02]  /*ea20*/  ISETP.GT.AND P1, PT, R23.reuse, 0x39, !P1 ;  /* 0x000000391700780c */ /* 0x040fe40004f24270 */
[----:B------:R-:W-:Y:S02]  /*ea30*/  ISETP.GT.AND P3, PT, R23, 0x28, !P3 ;  /* 0x000000281700780c */ /* 0x000fe40005f64270 */
[----:B------:R-:W-:Y:S02]  /*ea40*/  ISETP.LT.OR P1, PT, R136, 0x3a, P1 ;  /* 0x0000003a8800780c */ /* 0x000fe40000f21670 */
[----:B------:R-:W-:Y:S02]  /*ea50*/  LOP3.LUT P4, RZ, R16, 0x40000, RZ, 0xc0, !PT ;  /* 0x0004000010ff7812 */ /* 0x000fe4000788c0ff */
[----:B------:R-:W-:-:S02]  /*ea60*/  FSEL R119, R119, -INF , !P1 ;  /* 0xff80000077777808 */ /* 0x000fc40004800000 */
[----:B------:R-:W-:Y:S02]  /*ea70*/  LOP3.LUT P1, RZ, R16, 0x100000, RZ, 0xc0, !PT ;  /* 0x0010000010ff7812 */ /* 0x000fe4000782c0ff */
[----:B------:R-:W-:Y:S02]  /*ea80*/  ISETP.LT.OR P3, PT, R136, 0x29, P3 ;  /* 0x000000298800780c */ /* 0x000fe40001f61670 */
[C---:B------:R-:W-:Y:S02]  /*ea90*/  ISETP.GT.AND P1, PT, R23.reuse, 0x40, !P1 ;  /* 0x000000401700780c */ /* 0x040fe40004f24270 */
[----:B------:R-:W-:Y:S02]  /*eaa0*/  FSEL R110, R110, -INF , !P3 ;  /* 0xff8000006e6e7808 */ /* 0x000fe40005800000 */
[----:B------:R-:W-:Y:S02]  /*eab0*/  ISETP.LT.OR P1, PT, R136, 0x41, P1 ;  /* 0x000000418800780c */ /* 0x000fe40000f21670 */
[----:B------:R-:W-:-:S02]  /*eac0*/  ISETP.GT.AND P2, PT, R23, 0x21, !P2 ;  /* 0x000000211700780c */ /* 0x000fc40005744270 */
[----:B------:R-:W-:Y:S02]  /*ead0*/  FSEL R90, R90, -INF , !P1 ;  /* 0xff8000005a5a7808 */ /* 0x000fe40004800000 */
[----:B------:R-:W-:Y:S02]  /*eae0*/  ISETP.GT.AND P1, PT, R23, 0x41, !P5 ;  /* 0x000000411700780c */ /* 0x000fe40006f24270 */
[----:B------:R-:W-:Y:S02]  /*eaf0*/  LOP3.LUT P3, RZ, R16, 0x20000, RZ, 0xc0, !PT ;  /* 0x0002000010ff7812 */ /* 0x000fe4000786c0ff */
[C---:B------:R-:W-:Y:S02]  /*eb00*/  ISETP.LT.OR P1, PT, R136.reuse, 0x42, P1 ;  /* 0x000000428800780c */ /* 0x040fe40000f21670 */
[----:B------:R-:W-:Y:S02]  /*eb10*/  ISETP.LT.OR P2, PT, R136, 0x22, P2 ;  /* 0x000000228800780c */ /* 0x000fe40001741670 */
[----:B------:R-:W-:-:S02]  /*eb20*/  FSEL R91, R91, -INF , !P1 ;  /* 0xff8000005b5b7808 */ /* 0x000fc40004800000 */
[----:B------:R-:W-:Y:S02]  /*eb30*/  ISETP.GT.AND P1, PT, R23, 0x48, !P4 ;  /* 0x000000481700780c */ /* 0x000fe40006724270 */
[----:B------:R-:W-:Y:S02]  /*eb40*/  FSEL R107, R107, -INF , !P2 ;  /* 0xff8000006b6b7808 */ /* 0x000fe40005000000 */
[----:B------:R-:W-:Y:S02]  /*eb50*/  ISETP.LT.OR P1, PT, R136, 0x49, P1 ;  /* 0x000000498800780c */ /* 0x000fe40000f21670 */
[----:B------:R-:W-:Y:S02]  /*eb60*/  LOP3.LUT P2, RZ, R16, 0x10000, RZ, 0xc0, !PT ;  /* 0x0001000010ff7812 */ /* 0x000fe4000784c0ff */
[----:B------:R-:W-:Y:S02]  /*eb70*/  FSEL R94, R94, -INF , !P1 ;  /* 0xff8000005e5e7808 */ /* 0x000fe40004800000 */
[----:B------:R-:W-:-:S02]  /*eb80*/  ISETP.GT.AND P1, PT, R23, 0x49, !P3 ;  /* 0x000000491700780c */ /* 0x000fc40005f24270 */
[----:B------:R-:W-:Y:S02]  /*eb90*/  LOP3.LUT R17, R17, 0xffffffdf, RZ, 0xc0, !PT ;  /* 0xffffffdf11117812 */ /* 0x000fe400078ec0ff */
[----:B------:R-:W-:Y:S02]  /*eba0*/  ISETP.LT.OR P1, PT, R136, 0x4a, P1 ;  /* 0x0000004a8800780c */ /* 0x000fe40000f21670 */
[----:B------:R-:W-:Y:S02]  /*ebb0*/  @P0 LOP3.LUT R17, R17, 0x20, RZ, 0xfc, !PT ;  /* 0x0000002011110812 */ /* 0x000fe400078efcff */
[----:B------:R-:W-:Y:S02]  /*ebc0*/  FSEL R95, R95, -INF , !P1 ;  /* 0xff8000005f5f7808 */ /* 0x000fe40004800000 */
[----:B------:R-:W-:Y:S02]  /*ebd0*/  ISETP.GT.AND P1, PT, R23, 0x50, !P2 ;  /* 0x000000501700780c */ /* 0x000fe40005724270 */
[----:B------:R-:W-:-:S02]  /*ebe0*/  LOP3.LUT P0, RZ, R16, 0x8000, RZ, 0xc0, !PT ;  /* 0x0000800010ff7812 */ /* 0x000fc4000780c0ff */
[----:B------:R-:W-:Y:S02]  /*ebf0*/  ISETP.LT.OR P1, PT, R136, 0x51, P1 ;  /* 0x000000518800780c */ /* 0x000fe40000f21670 */
[----:B------:R-:W-:Y:S02]  /*ec00*/  LOP3.LUT P6, RZ, R16, 0x4000, RZ, 0xc0, !PT ;  /* 0x0000400010ff7812 */ /* 0x000fe400078cc0ff */
[----:B------:R-:W-:Y:S02]  /*ec10*/  FSEL R98, R98, -INF , !P1 ;  /* 0xff80000062627808 */ /* 0x000fe40004800000 */
[----:B------:R-:W-:Y:S02]  /*ec20*/  ISETP.GT.AND P1, PT, R23, 0x51, !P0 ;  /* 0x000000511700780c */ /* 0x000fe40004724270 */
[----:B------:R-:W-:Y:S02]  /*ec30*/  LOP3.LUT P5, RZ, R16, 0x200, RZ, 0xc0, !PT ;  /* 0x0000020010ff7812 */ /* 0x000fe400078ac0ff */
[----:B------:R-:W-:-:S02]  /*ec40*/  ISETP.LT.OR P1, PT, R136, 0x52, P1 ;  /* 0x000000528800780c */ /* 0x000fc40000f21670 */
[C---:B------:R-:W-:Y:S02]  /*ec50*/  LOP3.LUT P4, RZ, R16.reuse, 0x100, RZ, 0xc0, !PT ;  /* 0x0000010010ff7812 */ /* 0x040fe4000788c0ff */
[----:B------:R-:W-:Y:S02]  /*ec60*/  FSEL R99, R99, -INF , !P1 ;  /* 0xff80000063637808 */ /* 0x000fe40004800000 */
[----:B------:R-:W-:Y:S02]  /*ec70*/  ISETP.GT.AND P1, PT, R23, 0x58, !P6 ;  /* 0x000000581700780c */ /* 0x000fe40007724270 */
[----:B------:R-:W-:Y:S02]  /*ec80*/  LOP3.LUT P3, RZ, R16, 0x80, RZ, 0xc0, !PT ;  /* 0x0000008010ff7812 */ /* 0x000fe4000786c0ff */
[----:B------:R-:W-:Y:S02]  /*ec90*/  ISETP.LT.OR P1, PT, R136, 0x59, P1 ;  /* 0x000000598800780c */ /* 0x000fe40000f21670 */
[----:B------:R-:W-:-:S02]  /*eca0*/  LOP3.LUT P2, RZ, R16, 0x40, RZ, 0xc0, !PT ;  /* 0x0000004010ff7812 */ /* 0x000fc4000784c0ff */
[----:B------:R-:W-:Y:S02]  /*ecb0*/  FSEL R102, R102, -INF , !P1 ;  /* 0xff80000066667808 */ /* 0x000fe40004800000 */
[C---:B------:R-:W-:Y:S02]  /*ecc0*/  LOP3.LUT P1, RZ, R16.reuse, 0x2000, RZ, 0xc0, !PT ;  /* 0x0000200010ff7812 */ /* 0x040fe4000782c0ff */
[----:B------:R-:W-:Y:S02]  /*ecd0*/  LOP3.LUT P0, RZ, R16, 0x20, RZ, 0xc0, !PT ;  /* 0x0000002010ff7812 */ /* 0x000fe4000780c0ff */
        /* <DEDUP_REMOVED lines=31> */
[----:B------:R-:W-:Y:S02]  /*eed0*/  ISETP.GT.AND P1, PT, R23, 0x70, !P4 ;  /* 0x000000701700780c */ /* 0x000fe40006724270 */
[----:B------:R-:W-:-:S02]  /*eee0*/  FMNMX.FTZ R10, R112, R10, !PT ;  /* 0x0000000a700a7209 */ /* 0x000fc40007810000 */
[----:B------:R-:W-:Y:S02]  /*eef0*/  ISETP.LT.OR P1, PT, R136, 0x71, P1 ;  /* 0x000000718800780c */ /* 0x000fe40000f21670 */
[----:B------:R-:W-:Y:S02]  /*ef00*/  FMNMX.FTZ R10, R113, R10, !PT ;  /* 0x0000000a710a7209 */ /* 0x000fe40007810000 */
[----:B------:R-:W-:Y:S02]  /*ef10*/  FSEL R82, R82, -INF , !P1 ;  /* 0xff80000052527808 */ /* 0x000fe40004800000 */
[----:B------:R-:W-:Y:S02]  /*ef20*/  ISETP.GT.AND P1, PT, R23, 0x71, !P3 ;  /* 0x000000711700780c */ /* 0x000fe40005f24270 */
[----:B------:R-:W-:Y:S02]  /*ef30*/  FMNMX.FTZ R10, R116, R10, !PT ;  /* 0x0000000a740a7209 */ /* 0x000fe40007810000 */
[----:B------:R-:W-:-:S02]  /*ef40*/  ISETP.LT.OR P1, PT, R136, 0x72, P1 ;  /* 0x000000728800780c */ /* 0x000fc40000f21670 */
[----:B------:R-:W-:Y:S02]  /*ef50*/  FMNMX.FTZ R10, R117, R10, !PT ;  /* 0x0000000a750a7209 */ /* 0x000fe40007810000 */
[----:B------:R-:W-:Y:S02]  /*ef60*/  FSEL R83, R83, -INF , !P1 ;  /* 0xff80000053537808 */ /* 0x000fe40004800000 */
        /* <DEDUP_REMOVED lines=51> */
[----:B------:R-:W-:-:S02]  /*f2a0*/  LOP3.LUT P0, RZ, R16, 0x4000000, RZ, 0xc0, !PT ;  /* 0x0400000010ff7812 */ /* 0x000fc4000780c0ff */
[----:B------:R-:W-:Y:S02]  /*f2b0*/  ISETP.GT.AND P1, PT, R23, 0x19, !P1 ;  /* 0x000000191700780c */ /* 0x000fe40004f24270 */
[----:B------:R-:W-:Y:S02]  /*f2c0*/  FMNMX.FTZ R10, R65, R10, !PT ;  /* 0x0000000a410a7209 */ /* 0x000fe40007810000 */
[----:B------:R-:W-:Y:S02]  /*f2d0*/  ISETP.LT.OR P1, PT, R136, 0x1a, P1 ;  /* 0x0000001a8800780c */ /* 0x000fe40000f21670 */
[----:B------:R-:W-:Y:S02]  /*f2e0*/  ISETP.GT.AND P0, PT, R23, 0x80, !P0 ;  /* 0x000000801700780c */ /* 0x000fe40004704270 */
[----:B------:R-:W-:Y:S02]  /*f2f0*/  FSEL R135, R135, -INF , !P1 ;  /* 0xff80000087877808 */ /* 0x000fe40004800000 */
[----:B------:R-:W-:-:S02]  /*f300*/  LOP3.LUT P1, RZ, R16, 0x1, RZ, 0xc0, !PT ;  /* 0x0000000110ff7812 */ /* 0x000fc4000782c0ff */
[----:B------:R-:W-:Y:S02]  /*f310*/  FMNMX.FTZ R10, R68, R10, !PT ;  /* 0x0000000a440a7209 */ /* 0x000fe40007810000 */
[----:B------:R-:W-:Y:S02]  /*f320*/  ISETP.GT.AND P1, PT, R23, RZ, !P1 ;  /* 0x000000ff1700720c */ /* 0x000fe40004f24270 */
[----:B------:R-:W-:Y:S02]  /*f330*/  FMNMX.FTZ R10, R69, R10, !PT ;  /* 0x0000000a450a7209 */ /* 0x000fe40007810000 */
[----:B------:R-:W-:Y:S02]  /*f340*/  ISETP.LT.OR P1, PT, R136, 0x1, P1 ;  /* 0x000000018800780c */ /* 0x000fe40000f21670 */
[----:B------:R-:W-:Y:S01]  /*f350*/  LOP3.LUT R17, R17, 0xffffff7f, RZ, 0xc0, !PT ;  /* 0xffffff7f11117812 */ /* 0x000fe200078ec0ff */
[----:B------:R-:W0:Y:S01]  /*f360*/  SHFL.BFLY PT, R11, R10, 0x2, 0x1f ;  /* 0x0c401f000a0b7f89 */ /* 0x000e2200000e0000 */
[----:B------:R-:W-:-:S02]  /*f370*/  FSEL R122, R122, -INF , !P1 ;  /* 0xff8000007a7a7808 */ /* 0x000fc40004800000 */
[----:B------:R-:W-:Y:S02]  /*f380*/  @P0 LOP3.LUT R17, R17, 0x80, RZ, 0xfc, !PT ;  /* 0x0000008011110812 */ /* 0x000fe400078efcff */
[----:B------:R-:W-:Y:S02]  /*f390*/  FMNMX.FTZ R13, R122, R0, !PT ;  /* 0x000000007a0d7209 */ /* 0x000fe40007810000 */
[----:B------:R-:W-:Y:S02]  /*f3a0*/  LOP3.LUT P0, RZ, R16, 0x8000000, RZ, 0xc0, !PT ;  /* 0x0800000010ff7812 */ /* 0x000fe4000780c0ff */
[----:B------:R-:W-:Y:S02]  /*f3b0*/  FMNMX.FTZ R13, R123, R13, !PT ;  /* 0x0000000d7b0d7209 */ /* 0x000fe40007810000 */
[----:B------:R-:W-:Y:S02]  /*f3c0*/  ISETP.GT.AND P0, PT, R23, 0x99, !P0 ;  /* 0x000000991700780c */ /* 0x000fe40004704270 */
[----:B------:R-:W-:-:S02]  /*f3d0*/  FMNMX.FTZ R13, R126, R13, !PT ;  /* 0x0000000d7e0d7209 */ /* 0x000fc40007810000 */
[C---:B------:R-:W-:Y:S02]  /*f3e0*/  LOP3.LUT P2, RZ, R16.reuse, 0x1000000, RZ, 0xc0, !PT ;  /* 0x0100000010ff7812 */ /* 0x040fe4000784c0ff */
[----:B------:R-:W-:Y:S02]  /*f3f0*/  FMNMX.FTZ R13, R127, R13, !PT ;  /* 0x0000000d7f0d7209 */ /* 0x000fe40007810000 */
[----:B------:R-:W-:Y:S02]  /*f400*/  LOP3.LUT P3, RZ, R16, 0x10, RZ, 0xc0, !PT ;  /* 0x0000001010ff7812 */ /* 0x000fe4000786c0ff */
[----:B------:R-:W-:Y:S02]  /*f410*/  FMNMX.FTZ R13, R130, R13, !PT ;  /* 0x0000000d820d7209 */ /* 0x000fe40007810000 */
[----:B------:R-:W-:Y:S02]  /*f420*/  LOP3.LUT P4, RZ, R16, 0x8, RZ, 0xc0, !PT ;  /* 0x0000000810ff7812 */ /* 0x000fe4000788c0ff */
[----:B------:R-:W-:-:S02]  /*f430*/  FMNMX.FTZ R13, R131, R13, !PT ;  /* 0x0000000d830d7209 */ /* 0x000fc40007810000 */
[----:B------:R-:W-:Y:S02]  /*f440*/  LOP3.LUT P5, RZ, R16, 0x4, RZ, 0xc0, !PT ;  /* 0x0000000410ff7812 */ /* 0x000fe400078ac0ff */
[----:B------:R-:W-:Y:S02]  /*f450*/  FMNMX.FTZ R13, R134, R13, !PT ;  /* 0x0000000d860d7209 */ /* 0x000fe40007810000 */
[C---:B------:R-:W-:Y:S02]  /*f460*/  LOP3.LUT P6, RZ, R16.reuse, 0x2, RZ, 0xc0, !PT ;  /* 0x0000000210ff7812 */ /* 0x040fe400078cc0ff */
[----:B------:R-:W-:Y:S02]  /*f470*/  FMNMX.FTZ R13, R135, R13, !PT ;  /* 0x0000000d870d7209 */ /* 0x000fe40007810000 */
[----:B------:R-:W-:Y:S02]  /*f480*/  LOP3.LUT P1, RZ, R16, 0x2000000, RZ, 0xc0, !PT ;  /* 0x0200000010ff7812 */ /* 0x000fe4000782c0ff */
[----:B------:R-:W-:-:S02]  /*f490*/  FMNMX.FTZ R13, R106, R13, !PT ;  /* 0x0000000d6a0d7209 */ /* 0x000fc40007810000 */
[----:B------:R-:W-:Y:S02]  /*f4a0*/  LOP3.LUT R16, R16, 0xfffffffd, RZ, 0xc0, !PT ;  /* 0xfffffffd10107812 */ /* 0x000fe400078ec0ff */
[----:B------:R-:W-:Y:S02]  /*f4b0*/  FMNMX.FTZ R13, R107, R13, !PT ;  /* 0x0000000d6b0d7209 */ /* 0x000fe40007810000 */
[----:B------:R-:W-:Y:S02]  /*f4c0*/  @P0 LOP3.LUT R16, R16, 0x2, RZ, 0xfc, !PT ;  /* 0x0000000210100812 */ /* 0x000fe400078efcff */
[----:B------:R-:W-:Y:S02]  /*f4d0*/  FMNMX.FTZ R13, R110, R13, !PT ;  /* 0x0000000d6e0d7209 */ /* 0x000fe40007810000 */
[----:B------:R-:W-:Y:S02]  /*f4e0*/  LOP3.LUT P0, RZ, R17, 0x80, RZ, 0xc0, !PT ;  /* 0x0000008011ff7812 */ /* 0x000fe4000780c0ff */
[----:B------:R-:W-:-:S02]  /*f4f0*/  FMNMX.FTZ R13, R111, R13, !PT ;  /* 0x0000000d6f0d7209 */ /* 0x000fc40007810000 */
[----:B0-----:R-:W-:Y:S02]  /*f500*/  FMNMX.FTZ R10, R10, R11, !PT ;  /* 0x0000000b0a0a7209 */ /* 0x001fe40007810000 */
[----:B------:R-:W-:Y:S02]  /*f510*/  FMNMX.FTZ R13, R114, R13, !PT ;  /* 0x0000000d720d7209 */ /* 0x000fe40007810000 */
[----:B------:R-:W-:Y:S01]  /*f520*/  ISETP.LT.OR P0, PT, R136, 0x81, P0 ;  /* 0x000000818800780c */ /* 0x000fe20000701670 */
[----:B------:R-:W0:Y:S01]  /*f530*/  SHFL.BFLY PT, R11, R10, 0x1, 0x1f ;  /* 0x0c201f000a0b7f89 */ /* 0x000e2200000e0000 */
[----:B------:R-:W-:Y:S02]  /*f540*/  FMNMX.FTZ R13, R115, R13, !PT ;  /* 0x0000000d730d7209 */ /* 0x000fe40007810000 */
[----:B------:R-:W-:Y:S02]  /*f550*/  LOP3.LUT R16, R16, 0xfffffff7, RZ, 0xc0, !PT ;  /* 0xfffffff710107812 */ /* 0x000fe400078ec0ff */
[----:B------:R-:W-:-:S02]  /*f560*/  FMNMX.FTZ R13, R118, R13, !PT ;  /* 0x0000000d760d7209 */ /* 0x000fc40007810000 */
[----:B------:R-:W-:Y:S02]  /*f570*/  ISETP.GT.AND P1, PT, R23, 0x81, !P1 ;  /* 0x000000811700780c */ /* 0x000fe40004f24270 */
[----:B------:R-:W-:Y:S02]  /*f580*/  FMNMX.FTZ R13, R119, R13, !PT ;  /* 0x0000000d770d7209 */ /* 0x000fe40007810000 */
[----:B------:R-:W-:Y:S02]  /*f590*/  ISETP.GT.AND P2, PT, R23, 0x88, !P2 ;  /* 0x000000881700780c */ /* 0x000fe40005744270 */
[----:B------:R-:W-:Y:S02]  /*f5a0*/  FMNMX.FTZ R13, R90, R13, !PT ;  /* 0x0000000d5a0d7209 */ /* 0x000fe40007810000 */
[----:B------:R-:W-:Y:S02]  /*f5b0*/  @P0 LOP3.LUT R16, R16, 0x8, RZ, 0xfc, !PT ;  /* 0x0000000810100812 */ /* 0x000fe400078efcff */
[----:B------:R-:W-:-:S02]  /*f5c0*/  FMNMX.FTZ R13, R91, R13, !PT ;  /* 0x0000000d5b0d7209 */ /* 0x000fc40007810000 */
[----:B------:R-:W-:Y:S02]  /*f5d0*/  ISETP.LT.OR P0, PT, R136, 0x82, P1 ;  /* 0x000000828800780c */ /* 0x000fe40000f01670 */
[----:B------:R-:W-:Y:S02]  /*f5e0*/  FMNMX.FTZ R13, R94, R13, !PT ;  /* 0x0000000d5e0d7209 */ /* 0x000fe40007810000 */
[C---:B------:R-:W-:Y:S02]  /*f5f0*/  LOP3.LUT P1, RZ, R16.reuse, 0x2, RZ, 0xc0, !PT ;  /* 0x0000000210ff7812 */ /* 0x040fe4000782c0ff */
[----:B------:R-:W-:Y:S02]  /*f600*/  FMNMX.FTZ R13, R95, R13, !PT ;  /* 0x0000000d5f0d7209 */ /* 0x000fe40007810000 */
[----:B------:R-:W-:Y:S02]  /*f610*/  LOP3.LUT R16, R16, 0xfffffffb, RZ, 0xc0, !PT ;  /* 0xfffffffb10107812 */ /* 0x000fe400078ec0ff */
[----:B------:R-:W-:-:S02]  /*f620*/  FMNMX.FTZ R13, R98, R13, !PT ;  /* 0x0000000d620d7209 */ /* 0x000fc40007810000 */
[----:B0-----:R-:W-:Y:S02]  /*f630*/  FMNMX.FTZ R10, R10, R11, !PT ;  /* 0x0000000b0a0a7209 */ /* 0x001fe40007810000 */
[----:B------:R-:W-:Y:S02]  /*f640*/  FMNMX.FTZ R13, R99, R13, !PT ;  /* 0x0000000d630d7209 */ /* 0x000fe40007810000 */
[----:B------:R-:W-:Y:S02]  /*f650*/  @P0 LOP3.LUT R16, R16, 0x4, RZ, 0xfc, !PT ;  /* 0x0000000410100812 */ /* 0x000fe400078efcff */
[----:B------:R-:W-:Y:S02]  /*f660*/  FMNMX.FTZ R13, R102, R13, !PT ;  /* 0x0000000d660d7209 */ /* 0x000fe40007810000 */
[----:B------:R-:W-:Y:S02]  /*f670*/  ISETP.LT.OR P0, PT, R136, 0x89, P2 ;  /* 0x000000898800780c */ /* 0x000fe40001701670 */
[----:B------:R-:W-:-:S02]  /*f680*/  FMNMX.FTZ R13, R103, R13, !PT ;  /* 0x0000000d670d7209 */ /* 0x000fc40007810000 */
[----:B------:R-:W-:Y:S02]  /*f690*/  FSETP.NEU.FTZ.AND P2, PT, R10, -INF , PT ;  /* 0xff8000000a00780b */ /* 0x000fe40003f5d000 */
[----:B------:R-:W-:Y:S02]  /*f6a0*/  FMNMX.FTZ R13, R74, R13, !PT ;  /* 0x0000000d4a0d7209 */ /* 0x000fe40007810000 */
[----:B------:R-:W-:Y:S02]  /*f6b0*/  FSEL R11, R10, RZ, P2 ;  /* 0x000000ff0a0b7208 */ /* 0x000fe40001000000 */
[----:B------:R-:W-:Y:S02]  /*f6c0*/  FMNMX.FTZ R13, R75, R13, !PT ;  /* 0x0000000d4b0d7209 */ /* 0x000fe40007810000 */
[----:B------:R-:W-:Y:S01]  /*f6d0*/  LOP3.LUT R17, R17, 0xffffffbf, RZ, 0xc0, !PT ;  /* 0xffffffbf11117812 */ /* 0x000fe200078ec0ff */
[----:B------:R-:W-:-:S01]  /*f6e0*/  FADD.FTZ R3, -R11, R3 ;  /* 0x000000030b037221 */ /* 0x000fc20000010100 */
[----:B------:R-:W-:Y:S01]  /*f6f0*/  FMNMX.FTZ R13, R78, R13, !PT ;  /* 0x0000000d4e0d7209 */ /* 0x000fe20007810000 */
[----:B------:R-:W-:-:S01]  /*f700*/  FFMA.FTZ R11, R2, R10, -8 ;  /* 0xc1000000020b7423 */ /* 0x000fc2000001000a */
[----:B------:R-:W-:Y:S01]  /*f710*/  @P0 LOP3.LUT R17, R17, 0x40, RZ, 0xfc, !PT ;  /* 0x0000004011110812 */ /* 0x000fe200078efcff */
[----:B------:R-:W-:Y:S01]  /*f720*/  FMUL.FTZ R3, R2, R3 ;  /* 0x0000000302037220 */ /* 0x000fe20000410000 */
[----:B------:R-:W-:-:S02]  /*f730*/  FMNMX.FTZ R13, R79, R13, !PT ;  /* 0x0000000d4f0d7209 */ /* 0x000fc40007810000 */
[----:B------:R-:W-:Y:S02]  /*f740*/  LOP3.LUT P0, RZ, R16, 0x8, RZ, 0xc0, !PT ;  /* 0x0000000810ff7812 */ /* 0x000fe4000780c0ff */
[----:B------:R-:W-:Y:S01]  /*f750*/  FMNMX.FTZ R13, R82, R13, !PT ;  /* 0x0000000d520d7209 */ /* 0x000fe20007810000 */
[----:B------:R-:W-:Y:S01]  /*f760*/  MUFU.EX2 R3, R3 ;  /* 0x0000000300037308 */ /* 0x000fe20000000800 */
[----:B------:R-:W-:Y:S02]  /*f770*/  FSEL R11, R11, RZ, P2 ;  /* 0x000000ff0b0b7208 */ /* 0x000fe40001000000 */
[----:B------:R-:W-:Y:S02]  /*f780*/  FMNMX.FTZ R13, R83, R13, !PT ;  /* 0x0000000d530d7209 */ /* 0x000fe40007810000 */
[----:B------:R-:W-:Y:S01]  /*f790*/  LOP3.LUT P2, RZ, R16, 0x4, RZ, 0xc0, !PT ;  /* 0x0000000410ff7812 */ /* 0x000fe2000784c0ff */
[--C-:B------:R-:W-:Y:S01]  /*f7a0*/  FFMA.FTZ R120, R2, R120, -R11.reuse ;  /* 0x0000007802787223 */ /* 0x100fe2000001080b */
[----:B------:R-:W-:Y:S01]  /*f7b0*/  FMNMX.FTZ R13, R86, R13, !PT ;  /* 0x0000000d560d7209 */ /* 0x000fe20007810000 */
[--C-:B------:R-:W-:Y:S01]  /*f7c0*/  FFMA.FTZ R121, R2, R121, -R11.reuse ;  /* 0x0000007902797223 */ /* 0x100fe2000001080b */
[----:B------:R-:W-:Y:S01]  /*f7d0*/  FSEL R58, R58, -INF , !P0 ;  /* 0xff8000003a3a7808 */ /* 0x000fe20004000000 */
[C-C-:B------:R-:W-:Y:S01]  /*f7e0*/  FFMA.FTZ R124, R2.reuse, R124, -R11.reuse ;  /* 0x0000007c027c7223 */ /* 0x140fe2000001080b */
[----:B------:R-:W-:Y:S01]  /*f7f0*/  FMNMX.FTZ R13, R87, R13, !PT ;  /* 0x0000000d570d7209 */ /* 0x000fe20007810000 */
[----:B------:R-:W2:Y:S01]  /*f800*/  MUFU.EX2 R120, R120 ;  /* 0x0000007800787308 */ /* 0x000ea20000000800 */
[----:B------:R-:W-:Y:S01]  /*f810*/  ISETP.GT.AND P3, PT, R23, 0x89, !P3 ;  /* 0x000000891700780c */ /* 0x000fe20005f64270 */
[C-C-:B------:R-:W-:Y:S01]  /*f820*/  FFMA.FTZ R125, R2.reuse, R125, -R11.reuse ;  /* 0x0000007d027d7223 */ /* 0x140fe2000001080b */
[----:B------:R-:W-:Y:S01]  /*f830*/  LOP3.LUT P0, RZ, R17, 0x40, RZ, 0xc0, !PT ;  /* 0x0000004011ff7812 */ /* 0x000fe2000780c0ff */
[C-C-:B------:R-:W-:Y:S01]  /*f840*/  FFMA.FTZ R128, R2.reuse, R128, -R11.reuse ;  /* 0x0000008002807223 */ /* 0x140fe2000001080b */
[----:B------:R-:W-:Y:S01]  /*f850*/  FSEL R59, R59, -INF , !P2 ;  /* 0xff8000003b3b7808 */ /* 0x000fe20005000000 */
[--C-:B------:R-:W-:Y:S01]  /*f860*/  FFMA.FTZ R129, R2, R129, -R11.reuse ;  /* 0x0000008102817223 */ /* 0x100fe2000001080b */
[----:B------:R-:W-:Y:S01]  /*f870*/  FMNMX.FTZ R13, R58, R13, !PT ;  /* 0x0000000d3a0d7209 */ /* 0x000fe20007810000 */
[----:B------:R-:W0:Y:S01]  /*f880*/  MUFU.EX2 R121, R121 ;  /* 0x0000007900797308 */ /* 0x000e220000000800 */
[----:B------:R-:W-:Y:S01]  /*f890*/  ISETP.GT.AND P4, PT, R23, 0x90, !P4 ;  /* 0x000000901700780c */ /* 0x000fe20006784270 */
[--C-:B------:R-:W-:Y:S01]  /*f8a0*/  FFMA.FTZ R132, R2, R132, -R11.reuse ;  /* 0x0000008402847223 */ /* 0x100fe2000001080b */
[----:B------:R-:W-:Y:S01]  /*f8b0*/  ISETP.LT.OR P3, PT, R136, 0x8a, P3 ;  /* 0x0000008a8800780c */ /* 0x000fe20001f61670 */
[--C-:B------:R-:W-:Y:S01]  /*f8c0*/  FFMA.FTZ R133, R2, R133, -R11.reuse ;  /* 0x0000008502857223 */ /* 0x100fe2000001080b */
[----:B------:R-:W-:Y:S01]  /*f8d0*/  FSEL R62, R62, -INF , !P0 ;  /* 0xff8000003e3e7808 */ /* 0x000fe20004000000 */
[C-C-:B------:R-:W-:Y:S01]  /*f8e0*/  FFMA.FTZ R104, R2.reuse, R104, -R11.reuse ;  /* 0x0000006802687223 */ /* 0x140fe2000001080b */
[----:B------:R-:W-:Y:S01]  /*f8f0*/  FMNMX.FTZ R13, R59, R13, !PT ;  /* 0x0000000d3b0d7209 */ /* 0x000fe20007810000 */
[----:B------:R-:W1:Y:S01]  /*f900*/  MUFU.EX2 R124, R124 ;  /* 0x0000007c007c7308 */ /* 0x000e620000000800 */
[----:B------:R-:W-:Y:S01]  /*f910*/  ISETP.GT.AND P5, PT, R23, 0x91, !P5 ;  /* 0x000000911700780c */ /* 0x000fe20006fa4270 */
[--C-:B------:R-:W-:Y:S01]  /*f920*/  FFMA.FTZ R105, R2, R105, -R11.reuse ;  /* 0x0000006902697223 */ /* 0x100fe2000001080b */
[----:B------:R-:W-:Y:S01]  /*f930*/  ISETP.LT.OR P4, PT, R136, 0x91, P4 ;  /* 0x000000918800780c */ /* 0x000fe20002781670 */
[C-C-:B------:R-:W-:Y:S01]  /*f940*/  FFMA.FTZ R108, R2.reuse, R108, -R11.reuse ;  /* 0x0000006c026c7223 */ /* 0x140fe2000001080b */
[----:B------:R-:W-:Y:S01]  /*f950*/  FSEL R63, R63, -INF , !P3 ;  /* 0xff8000003f3f7808 */ /* 0x000fe20005800000 */
[--C-:B------:R-:W-:Y:S01]  /*f960*/  FFMA.FTZ R109, R2, R109, -R11.reuse ;  /* 0x0000006d026d7223 */ /* 0x100fe2000001080b */
[----:B------:R-:W-:Y:S01]  /*f970*/  FMNMX.FTZ R13, R62, R13, !PT ;  /* 0x0000000d3e0d7209 */ /* 0x000fe20007810000 */
[----:B------:R-:W3:Y:S01]  /*f980*/  MUFU.EX2 R125, R125 ;  /* 0x0000007d007d7308 */ /* 0x000ee20000000800 */
[----:B------:R-:W-:Y:S01]  /*f990*/  ISETP.GT.AND P6, PT, R23, 0x98, !P6 ;  /* 0x000000981700780c */ /* 0x000fe200077c4270 */
[--C-:B------:R-:W-:Y:S01]  /*f9a0*/  FFMA.FTZ R112, R2, R112, -R11.reuse ;  /* 0x0000007002707223 */ /* 0x100fe2000001080b */
[----:B------:R-:W-:Y:S01]  /*f9b0*/  ISETP.LT.OR P5, PT, R136, 0x92, P5 ;  /* 0x000000928800780c */ /* 0x000fe20002fa1670 */
[--C-:B------:R-:W-:Y:S01]  /*f9c0*/  FFMA.FTZ R113, R2, R113, -R11.reuse ;  /* 0x0000007102717223 */ /* 0x100fe2000001080b */
[----:B------:R-:W-:Y:S01]  /*f9d0*/  FSEL R66, R66, -INF , !P4 ;  /* 0xff80000042427808 */ /* 0x000fe20006000000 */
[--C-:B------:R-:W-:Y:S01]  /*f9e0*/  FFMA.FTZ R116, R2, R116, -R11.reuse ;  /* 0x0000007402747223 */ /* 0x100fe2000001080b */
[----:B------:R-:W-:Y:S01]  /*f9f0*/  FMNMX.FTZ R13, R63, R13, !PT ;  /* 0x0000000d3f0d7209 */ /* 0x000fe20007810000 */
[----:B------:R-:W4:Y:S01]  /*fa00*/  MUFU.EX2 R128, R128 ;  /* 0x0000008000807308 */ /* 0x000f220000000800 */
[----:B------:R-:W-:Y:S01]  /*fa10*/  ISETP.LT.OR P6, PT, R136, 0x99, P6 ;  /* 0x000000998800780c */ /* 0x000fe200037c1670 */
[C-C-:B------:R-:W-:Y:S01]  /*fa20*/  FFMA.FTZ R117, R2.reuse, R117, -R11.reuse ;  /* 0x0000007502757223 */ /* 0x140fe2000001080b */
[----:B------:R-:W-:Y:S01]  /*fa30*/  FSEL R67, R67, -INF , !P5 ;  /* 0xff80000043437808 */ /* 0x000fe20006800000 */
[--C-:B------:R-:W-:Y:S01]  /*fa40*/  FFMA.FTZ R88, R2, R88, -R11.reuse ;  /* 0x0000005802587223 */ /* 0x100fe2000001080b */
[----:B------:R-:W-:Y:S01]  /*fa50*/  FMNMX.FTZ R13, R66, R13, !PT ;  /* 0x0000000d420d7209 */ /* 0x000fe20007810000 */
[--C-:B------:R-:W-:Y:S01]  /*fa60*/  FFMA.FTZ R89, R2, R89, -R11.reuse ;  /* 0x0000005902597223 */ /* 0x100fe2000001080b */
[----:B------:R-:W-:Y:S01]  /*fa70*/  ISETP.LT.OR P1, PT, R136, 0x9a, P1 ;  /* 0x0000009a8800780c */ /* 0x000fe20000f21670 */
[----:B------:R-:W5:Y:S01]  /*fa80*/  MUFU.EX2 R129, R129 ;  /* 0x0000008100817308 */ /* 0x000f620000000800 */
[----:B------:R-:W-:Y:S01]  /*fa90*/  FSEL R70, R70, -INF , !P6 ;  /* 0xff80000046467808 */ /* 0x000fe20007000000 */
[C-C-:B------:R-:W-:Y:S01]  /*faa0*/  FFMA.FTZ R92, R2.reuse, R92, -R11.reuse ;  /* 0x0000005c025c7223 */ /* 0x140fe2000001080b */
[----:B------:R-:W-:Y:S01]  /*fab0*/  FMNMX.FTZ R13, R67, R13, !PT ;  /* 0x0000000d430d7209 */ /* 0x000fe20007810000 */
[C-C-:B------:R-:W-:Y:S01]  /*fac0*/  FFMA.FTZ R93, R2.reuse, R93, -R11.reuse ;  /* 0x0000005d025d7223 */ /* 0x140fe2000001080b */
[----:B------:R-:W-:Y:S01]  /*fad0*/  FSEL R71, R71, -INF , !P1 ;  /* 0xff80000047477808 */ /* 0x000fe20004800000 */
[--C-:B------:R-:W-:Y:S01]  /*fae0*/  FFMA.FTZ R96, R2, R96, -R11.reuse ;  /* 0x0000006002607223 */ /* 0x100fe2000001080b */
[----:B------:R-:W-:Y:S01]  /*faf0*/  FMNMX.FTZ R13, R70, R13, !PT ;  /* 0x0000000d460d7209 */ /* 0x000fe20007810000 */
[----:B------:R-:W5:Y:S01]  /*fb00*/  MUFU.EX2 R132, R132 ;  /* 0x0000008400847308 */ /* 0x000f620000000800 */
[----:B------:R-:W-:-:S01]  /*fb10*/  FFMA.FTZ R97, R2, R97, -R11 ;  /* 0x0000006102617223 */ /* 0x000fc2000001080b */
[C-C-:B------:R-:W-:Y:S01]  /*fb20*/  FFMA.FTZ R100, R2.reuse, R100, -R11.reuse ;  /* 0x0000006402647223 */ /* 0x140fe2000001080b */
[----:B------:R-:W-:Y:S01]  /*fb30*/  FMNMX.FTZ R13, R71, R13, !PT ;  /* 0x0000000d470d7209 */ /* 0x000fe20007810000 */
[C-C-:B------:R-:W-:Y:S01]  /*fb40*/  FFMA.FTZ R101, R2.reuse, R101, -R11.reuse ;  /* 0x0000006502657223 */ /* 0x140fe2000001080b */
[----:B------:R-:W-:-:S01]  /*fb50*/  FFMA.FTZ R72, R2, R72, -R11 ;  /* 0x0000004802487223 */ /* 0x000fc2000001080b */
[C-C-:B------:R-:W-:Y:S01]  /*fb60*/  FFMA.FTZ R73, R2.reuse, R73, -R11.reuse ;  /* 0x0000004902497223 */ /* 0x140fe2000001080b */
[----:B------:R-:W-:-:S01]  /*fb70*/  FFMA.FTZ R76, R2, R76, -R11 ;  /* 0x0000004c024c7223 */ /* 0x000fc2000001080b */
[----:B------:R-:W2:Y:S01]  /*fb80*/  SHFL.BFLY PT, R14, R13, 0x2, 0x1f ;  /* 0x0c401f000d0e7f89 */ /* 0x000ea200000e0000 */
        /* <DEDUP_REMOVED lines=14> */
[----:B------:R-:W-:Y:S01]  /*fc70*/  FFMA.FTZ R11, R2, R69, -R11 ;  /* 0x00000045020b7223 */ /* 0x000fe2000001080b */
[----:B------:R-:W-:Y:S01]  /*fc80*/  LOP3.LUT P0, RZ, R17, 0x20, RZ, 0xc0, !PT ;  /* 0x0000002011ff7812 */ /* 0x000fe2000780c0ff */
[----:B------:R-:W-:Y:S01]  /*fc90*/  MUFU.EX2 R105, R105 ;  /* 0x0000006900697308 */ /* 0x000fe20000000800 */
[----:B--2---:R-:W-:-:S07]  /*fca0*/  FMNMX.FTZ R13, R13, R14, !PT ;  /* 0x0000000e0d0d7209 */ /* 0x004fce0007810000 */
[----:B------:R-:W-:Y:S01]  /*fcb0*/  MUFU.EX2 R108, R108 ;  /* 0x0000006c006c7308 */ /* 0x000fe20000000800 */
[----:B------:R-:W2:Y:S07]  /*fcc0*/  SHFL.BFLY PT, R14, R13, 0x1, 0x1f ;  /* 0x0c201f000d0e7f89 */ /* 0x000eae00000e0000 */
[----:B------:R-:W-:Y:S08]  /*fcd0*/  MUFU.EX2 R109, R109 ;  /* 0x0000006d006d7308 */ /* 0x000ff00000000800 */
[----:B------:R-:W-:Y:S08]  /*fce0*/  MUFU.EX2 R112, R112 ;  /* 0x0000007000707308 */ /* 0x000ff00000000800 */
[----:B------:R-:W-:Y:S01]  /*fcf0*/  MUFU.EX2 R113, R113 ;  /* 0x0000007100717308 */ /* 0x000fe20000000800 */
[----:B--2---:R-:W-:-:S04]  /*fd00*/  FMNMX.FTZ R13, R13, R14, !PT ;  /* 0x0000000e0d0d7209 */ /* 0x004fc80007810000 */
[----:B------:R-:W-:-:S03]  /*fd10*/  FSETP.NEU.FTZ.AND P1, PT, R13, -INF , PT ;  /* 0xff8000000d00780b */ /* 0x000fc60003f3d000 */
[----:B------:R-:W-:Y:S01]  /*fd20*/  MUFU.EX2 R116, R116 ;  /* 0x0000007400747308 */ /* 0x000fe20000000800 */
[----:B------:R-:W-:-:S05]  /*fd30*/  FSEL R14, R13, RZ, P1 ;  /* 0x000000ff0d0e7208 */ /* 0x000fca0000800000 */
[----:B------:R-:W-:Y:S01]  /*fd40*/  FADD.FTZ R0, -R14, R0 ;  /* 0x000000000e007221 */ /* 0x000fe20000010100 */
[----:B------:R-:W-:-:S01]  /*fd50*/  FFMA.FTZ R14, R2, R13, -8 ;  /* 0xc1000000020e7423 */ /* 0x000fc2000001000d */
[----:B------:R-:W-:Y:S02]  /*fd60*/  MUFU.EX2 R117, R117 ;  /* 0x0000007500757308 */ /* 0x000fe40000000800 */
[----:B------:R-:W-:Y:S02]  /*fd70*/  FMUL.FTZ R0, R2, R0 ;  /* 0x0000000002007220 */ /* 0x000fe40000410000 */
[----:B------:R-:W-:Y:S01]  /*fd80*/  FSEL R23, R14, RZ, P1 ;  /* 0x000000ff0e177208 */ /* 0x000fe20000800000 */
[----:B------:R-:W-:-:S03]  /*fd90*/  FFMA.FTZ R14, R3, R137, R120 ;  /* 0x00000089030e7223 */ /* 0x000fc60000010078 */
[----:B------:R-:W-:Y:S01]  /*fda0*/  MUFU.EX2 R0, R0 ;  /* 0x0000000000007308 */ /* 0x000fe20000000800 */
[----:B------:R-:W-:-:S01]  /*fdb0*/  FFMA.FTZ R122, R2, R122, -R23 ;  /* 0x0000007a027a7223 */ /* 0x000fc20000010817 */
[----:B0-----:R-:W-:Y:S01]  /*fdc0*/  FADD.FTZ R14, R121, R14 ;  /* 0x0000000e790e7221 */ /* 0x001fe20000010000 */
[----:B------:R-:W-:-:S01]  /*fdd0*/  FFMA.FTZ R123, R2, R123, -R23 ;  /* 0x0000007b027b7223 */ /* 0x000fc20000010817 */
[C-C-:B------:R-:W-:Y:S01]  /*fde0*/  FFMA.FTZ R126, R2.reuse, R126, -R23.reuse ;  /* 0x0000007e027e7223 */ /* 0x140fe20000010817 */
[----:B------:R-:W-:-:S01]  /*fdf0*/  FFMA.FTZ R127, R2, R127, -R23 ;  /* 0x0000007f027f7223 */ /* 0x000fc20000010817 */
[----:B-1----:R-:W-:Y:S01]  /*fe00*/  FADD.FTZ R14, R124, R14 ;  /* 0x0000000e7c0e7221 */ /* 0x002fe20000010000 */
[----:B------:R-:W-:-:S01]  /*fe10*/  FFMA.FTZ R130, R2, R130, -R23 ;  /* 0x0000008202827223 */ /* 0x000fc20000010817 */
[----:B------:R-:W0:Y:S01]  /*fe20*/  MUFU.EX2 R122, R122 ;  /* 0x0000007a007a7308 */ /* 0x000e220000000800 */
[----:B------:R-:W-:-:S01]  /*fe30*/  FFMA.FTZ R131, R2, R131, -R23 ;  /* 0x0000008302837223 */ /* 0x000fc20000010817 */
[----:B---3--:R-:W-:Y:S01]  /*fe40*/  FADD.FTZ R14, R125, R14 ;  /* 0x0000000e7d0e7221 */ /* 0x008fe20000010000 */
[----:B------:R-:W-:-:S01]  /*fe50*/  FFMA.FTZ R134, R2, R134, -R23 ;  /* 0x0000008602867223 */ /* 0x000fc20000010817 */
[C-C-:B------:R-:W-:Y:S01]  /*fe60*/  FFMA.FTZ R135, R2.reuse, R135, -R23.reuse ;  /* 0x0000008702877223 */ /* 0x140fe20000010817 */
[----:B------:R-:W-:-:S01]  /*fe70*/  FFMA.FTZ R106, R2, R106, -R23 ;  /* 0x0000006a026a7223 */ /* 0x000fc20000010817 */
[----:B----4-:R-:W-:Y:S01]  /*fe80*/  FADD.FTZ R14, R128, R14 ;  /* 0x0000000e800e7221 */ /* 0x010fe20000010000 */
[----:B------:R-:W-:-:S01]  /*fe90*/  FFMA.FTZ R107, R2, R107, -R23 ;  /* 0x0000006b026b7223 */ /* 0x000fc20000010817 */
[----:B------:R-:W1:Y:S01]  /*fea0*/  MUFU.EX2 R123, R123 ;  /* 0x0000007b007b7308 */ /* 0x000e620000000800 */
[----:B------:R-:W-:-:S01]  /*feb0*/  FFMA.FTZ R110, R2, R110, -R23 ;  /* 0x0000006e026e7223 */ /* 0x000fc20000010817 */
[----:B-----5:R-:W-:Y:S01]  /*fec0*/  FADD.FTZ R14, R129, R14 ;  /* 0x0000000e810e7221 */ /* 0x020fe20000010000 */
[----:B------:R-:W-:-:S01]  /*fed0*/  FFMA.FTZ R111, R2, R111, -R23 ;  /* 0x0000006f026f7223 */ /* 0x000fc20000010817 */
[C-C-:B------:R-:W-:Y:S01]  /*fee0*/  FFMA.FTZ R114, R2.reuse, R114, -R23.reuse ;  /* 0x0000007202727223 */ /* 0x140fe20000010817 */
[----:B------:R-:W-:-:S01]  /*fef0*/  FFMA.FTZ R115, R2, R115, -R23 ;  /* 0x0000007302737223 */ /* 0x000fc20000010817 */
[----:B------:R-:W-:Y:S01]  /*ff00*/  FADD.FTZ R14, R132, R14 ;  /* 0x0000000e840e7221 */ /* 0x000fe20000010000 */
[----:B------:R-:W-:-:S01]  /*ff10*/  FFMA.FTZ R118, R2, R118, -R23 ;  /* 0x0000007602767223 */ /* 0x000fc20000010817 */
[----:B------:R-:W2:Y:S01]  /*ff20*/  MUFU.EX2 R126, R126 ;  /* 0x0000007e007e7308 */ /* 0x000ea20000000800 */
[----:B0-----:R-:W-:-:S01]  /*ff30*/  FFMA.FTZ R21, R0, R21, R122 ;  /* 0x0000001500157223 */ /* 0x001fc2000001007a */
        /* <DEDUP_REMOVED lines=43> */
[----:B------:R-:W-:-:S03]  /*101f0*/  FFMA.FTZ R23, R2, R71, -R23 ;  /* 0x0000004702177223 */ /* 0x000fc60000010817 */
        /* <DEDUP_REMOVED lines=101> */
[----:B--2---:R-:W-:-:S05]  /*10850*/  FADD.FTZ R14, R11, R14 ;  /* 0x0000000e0b0e7221 */ /* 0x004fca0000010000 */
[----:B------:R2:W-:Y:S02]  /*10860*/  STL [R1], R14 ;  /* 0x0000000e01007387 */ /* 0x0005e40000100800 */
[----:B------:R-:W3:Y:S01]  /*10870*/  MUFU.EX2 R63, R63 ;  /* 0x0000003f003f7308 */ /* 0x000ee20000000800 */
[----:B0-----:R-:W-:-:S07]  /*10880*/  FADD.FTZ R21, R59, R21 ;  /* 0x000000153b157221 */ /* 0x001fce0000010000 */
[----:B------:R-:W0:Y:S01]  /*10890*/  MUFU.EX2 R66, R66 ;  /* 0x0000004200427308 */ /* 0x000e220000000800 */
[----:B-1----:R-:W-:-:S07]  /*108a0*/  FADD.FTZ R21, R62, R21 ;  /* 0x000000153e157221 */ /* 0x002fce0000010000 */
[----:B------:R-:W1:Y:S01]  /*108b0*/  MUFU.EX2 R67, R67 ;  /* 0x0000004300437308 */ /* 0x000e620000000800 */
[----:B---3--:R-:W-:-:S07]  /*108c0*/  FADD.FTZ R21, R63, R21 ;  /* 0x000000153f157221 */ /* 0x008fce0000010000 */
[----:B------:R-:W3:Y:S01]  /*108d0*/  MUFU.EX2 R70, R70 ;  /* 0x0000004600467308 */ /* 0x000ee20000000800 */
[----:B0-----:R-:W-:-:S07]  /*108e0*/  FADD.FTZ R21, R66, R21 ;  /* 0x0000001542157221 */ /* 0x001fce0000010000 */
[----:B------:R-:W0:Y:S01]  /*108f0*/  MUFU.EX2 R23, R23 ;  /* 0x0000001700177308 */ /* 0x000e220000000800 */
[----:B-1----:R-:W-:-:S04]  /*10900*/  FADD.FTZ R21, R67, R21 ;  /* 0x0000001543157221 */ /* 0x002fc80000010000 */
[----:B---3--:R-:W-:-:S04]  /*10910*/  FADD.FTZ R21, R70, R21 ;  /* 0x0000001546157221 */ /* 0x008fc80000010000 */
[----:B0-----:R-:W-:Y:S01]  /*10920*/  FADD.FTZ R21, R23, R21 ;  /* 0x0000001517157221 */ /* 0x001fe20000010000 */
[----:B--2---:R-:W-:Y:S06]  /*10930*/  @!P0 BRA `(.L_x_14589) ;  /* 0x0000000000048947 */ /* 0x004fec0003800000 */
[----:B------:R-:W-:Y:S01]  /*10940*/  BPT.TRAP 0x1 ;  /* 0x000000040000795c */ /* 0x000fe20000300000 */
.L_x_14589:
[----:B------:R-:W2:Y:S01]  /*10950*/  LDL R14, [R1+0x30] ;  /* 0x00003000010e7983 */ /* 0x000ea20000100800 */
[----:B------:R-:W-:Y:S01]  /*10960*/  VIADD R15, R15, 0x13260 ;  /* 0x000132600f0f7836 */ /* 0x000fe20000000000 */
[----:B------:R-:W-:-:S04]  /*10970*/  F2FP.SATFINITE.E4M3.F32.PACK_AB_MERGE_C R23, R23, R70, RZ ;  /* 0x000000461717723e */ /* 0x000fc800048070ff */
[----:B------:R-:W-:Y:S02]  /*10980*/  PRMT R15, R142, 0x654, R15 ;  /* 0x000006548e0f7816 */ /* 0x000fe4000000000f */
[----:B------:R-:W-:Y:S02]  /*10990*/  F2FP.SATFINITE.E4M3.F32.PACK_AB_MERGE_C R124, R125, R124, RZ ;  /* 0x0000007c7d7c723e */ /* 0x000fe400048070ff */
[----:B------:R-:W-:Y:S01]  /*109a0*/  F2FP.SATFINITE.E4M3.F32.PACK_AB_MERGE_C R126, R127, R126, RZ ;  /* 0x0000007e7f7e723e */ /* 0x000fe200048070ff */
[----:B------:R0:W-:Y:S01]  /*109b0*/  SYNCS.ARRIVE.TRANS64.RED.A1T0 RZ, [R15+URZ], RZ ;  /* 0x000000ff0fff79a7 */ /* 0x0001e2000810043f */
[----:B------:R-:W-:Y:S02]  /*109c0*/  F2FP.SATFINITE.E4M3.F32.PACK_AB_MERGE_C R132, R133, R132, RZ ;  /* 0x000000848584723e */ /* 0x000fe400048070ff */
        /* <DEDUP_REMOVED lines=72> */
[C---:B--2---:R-:W-:Y:S01]  /*10e50*/  ISETP.GT.AND P1, PT, R8.reuse, R14, PT ;  /* 0x0000000e0800720c */ /* 0x044fe20003f24270 */
[----:B------:R-:W-:-:S12]  /*10e60*/  VIADD R8, R8, 0xffffffff ;  /* 0xffffffff08087836 */ /* 0x000fd80000000000 */
[----:B0-----:R-:W-:Y:S05]  /*10e70*/  @P1 BRA `(.L_x_14590) ;  /* 0xffffffbc00501947 */ /* 0x001fea000383ffff */
[----:B------:R-:W-:Y:S05]  /*10e80*/  BSYNC B0 ;  /* 0x0000000000007941 */ /* 0x000fea0003800000 */
.L_x_14569:
[----:B------:R-:W-:Y:S02]  /*10e90*/  IMAD.MOV.U32 R0, RZ, RZ, R13 ;  /* 0x000000ffff007224 */ /* 0x000fe400078e000d */
[----:B------:R-:W-:Y:S02]  /*10ea0*/  IMAD.MOV.U32 R3, RZ, RZ, R10 ;  /* 0x000000ffff037224 */ /* 0x000fe400078e000a */
[----:B------:R-:W-:Y:S02]  /*10eb0*/  IMAD.MOV.U32 R23, RZ, RZ, R9 ;  /* 0x000000ffff177224 */ /* 0x000fe400078e0009 */
[----:B------:R-:W-:-:S07]  /*10ec0*/  IMAD.MOV.U32 R156, RZ, RZ, R20 ;  /* 0x000000ffff9c7224 */ /* 0x000fce00078e0014 */
.L_x_14568:
[----:B------:R-:W-:Y:S05]  /*10ed0*/  BSYNC B1 ;  /* 0x0000000000017941 */ /* 0x000fea0003800000 */
.L_x_14567:
[----:B------:R-:W2:Y:S01]  /*10ee0*/  LDL R9, [R1+0x28] ;  /* 0x0000280001097983 */ /* 0x000ea20000100800 */
[----:B------:R-:W0:Y:S03]  /*10ef0*/  LDC R10, c[0x0][0x448] ;  /* 0x00011200ff0a7b82 */ /* 0x000e260000000800 */
[----:B------:R-:W3:Y:S04]  /*10f00*/  LDL R15, [R1+0x10] ;  /* 0x00001000010f7983 */ /* 0x000ee80000100800 */
[----:B------:R-:W3:Y:S01]  /*10f10*/  LDL R14, [R1+0x14] ;  /* 0x00001400010e7983 */ /* 0x000ee20000100800 */
[----:B------:R-:W1:Y:S01]  /*10f20*/  LDC R13, c[0x0][0x9e4] ;  /* 0x00027900ff0d7b82 */ /* 0x000e620000000800 */
[----:B------:R-:W-:-:S02]  /*10f30*/  LOP3.LUT R17, R17, 0xfffffff7, RZ, 0xc0, !PT ;  /* 0xfffffff711117812 */ /* 0x000fc400078ec0ff */
        /* <DEDUP_REMOVED lines=24> */
.L_x_14593:
[----:B------:R-:W-:-:S13]  /*110c0*/  ISETP.NE.AND P1, PT, R13, 0x1, PT ;  /* 0x000000010d00780c */ /* 0x000fda0003f25270 */
[----:B------:R-:W0:Y:S02]  /*110d0*/  @P1 LDC.64 R10, c[0x0][0x9e8] ;  /* 0x00027a00ff0a1b82 */ /* 0x000e240000000a00 */
[----:B0-----:R-:W-:-:S05]  /*110e0*/  @P1 IMAD.HI.U32 R10, R9, R10, RZ ;  /* 0x0000000a090a1227 */ /* 0x001fca00078e00ff */
[----:B------:R-:W-:-:S07]  /*110f0*/  @P1 SHF.R.U32.HI R9, RZ, R11, R10 ;  /* 0x0000000bff091219 */ /* 0x000fce000001160a */
.L_x_14594:
[----:B------:R-:W-:Y:S05]  /*11100*/  BSYNC B0 ;  /* 0x0000000000007941 */ /* 0x000fea0003800000 */
.L_x_14592:
[----:B------:R-:W-:-:S05]  /*11110*/  IMAD R9, R9, R13, RZ ;  /* 0x0000000d09097224 */ /* 0x000fca00078e02ff */
[----:B------:R-:W-:-:S07]  /*11120*/  VIMNMX R12, R12, R9, !PT ;  /* 0x000000090c0c7248 */ /* 0x000fce0007fe0100 */
.L_x_14591:
[----:B------:R-:W2:Y:S01]  /*11130*/  LDL R10, [R1+0x40] ;  /* 0x00004000010a7983 */ /* 0x000ea20000100800 */
[----:B------:R-:W-:Y:S01]  /*11140*/  VIADD R12, R12, 0x9f ;  /* 0x0000009f0c0c7836 */ /* 0x000fe20000000000 */
[----:B------:R-:W-:Y:S03]  /*11150*/  BSSY B0, `(.L_x_14595) ;  /* 0x0000259000007945 */ /* 0x000fe60003800000 */
[----:B------:R-:W-:-:S05]  /*11160*/  IMAD.HI R12, R12, 0x66666667, RZ ;  /* 0x666666670c0c7827 */ /* 0x000fca00078e02ff */
[----:B------:R-:W-:-:S04]  /*11170*/  SHF.R.U32.HI R9, RZ, 0x1f, R12 ;  /* 0x0000001fff097819 */ /* 0x000fc8000001160c */
[----:B------:R-:W-:-:S04]  /*11180*/  LEA.HI.SX32 R9, R12, R9, 0x1a ;  /* 0x000000090c097211 */ /* 0x000fc800078fd2ff */
[----:B--2---:R-:W-:-:S04]  /*11190*/  VIMNMX R20, R10, R9, !PT ;  /* 0x000000090a147248 */ /* 0x004fc80007fe0100 */
[----:B------:R-:W-:-:S13]  /*111a0*/  ISETP.GE.AND P1, PT, R8, R20, PT ;  /* 0x000000140800720c */ /* 0x000fda0003f26270 */
[----:B------:R-:W-:Y:S05]  /*111b0*/  @!P1 BRA `(.L_x_14596) ;  /* 0x0000002400489947 */ /* 0x000fea0003800000 */
[----:B------:R-:W-:Y:S01]  /*111c0*/  BSSY B1, `(.L_x_14597) ;  /* 0x0000250000017945 */ /* 0x000fe20003800000 */
[----:B------:R-:W-:Y:S02]  /*111d0*/  IMAD.MOV.U32 R15, RZ, RZ, R8 ;  /* 0x000000ffff0f7224 */ /* 0x000fe400078e0008 */
[----:B------:R-:W-:Y:S02]  /*111e0*/  IMAD.MOV.U32 R10, RZ, RZ, R0 ;  /* 0x000000ffff0a7224 */ /* 0x000fe400078e0000 */
[----:B------:R-:W-:Y:S02]  /*111f0*/  IMAD.MOV.U32 R11, RZ, RZ, R3 ;  /* 0x000000ffff0b7224 */ /* 0x000fe400078e0003 */
[----:B------:R-:W-:Y:S02]  /*11200*/  IMAD.MOV.U32 R9, RZ, RZ, R156 ;  /* 0x000000ffff097224 */ /* 0x000fe400078e009c */
[----:B------:R-:W-:-:S07]  /*11210*/  IMAD.MOV.U32 R8, RZ, RZ, R23 ;  /* 0x000000ffff087224 */ /* 0x000fce00078e0017 */
.L_x_14610:
[----:B------:R-:W-:-:S04]  /*11220*/  ISETP.NE.AND P1, PT, R8, 0x1, PT ;  /* 0x000000010800780c */ /* 0x000fc80003f25270 */
[----:B------:R-:W-:-:S04]  /*11230*/  SEL R156, RZ, 0x1, P1 ;  /* 0x00000001ff9c7807 */ /* 0x000fc80000800000 */
[----:B------:R-:W-:Y:S01]  /*11240*/  LOP3.LUT R156, R9, R156, RZ, 0x3c, !PT ;  /* 0x0000009c099c7212 */ /* 0x000fe200078e3cff */
[----:B------:R-:W-:Y:S06]  /*11250*/  @!P0 BRA `(.L_x_14598) ;  /* 0x0000000000048947 */ /* 0x000fec0003800000 */
[----:B------:R-:W-:Y:S01]  /*11260*/  BPT.TRAP 0x1 ;  /* 0x000000040000795c */ /* 0x000fe20000300000 */
.L_x_14598:
        /* <DEDUP_REMOVED lines=8> */
.L_x_14599:
        /* <DEDUP_REMOVED lines=8> */
.L_x_14601:
[----:B------:R-:W-:Y:S05]  /*11370*/  BSYNC B2 ;  /* 0x0000000000027941 */ /* 0x000fea0003800000 */
.L_x_14600:
[----:B------:R-:W-:Y:S01]  /*11380*/  IMAD.MOV.U32 R12, RZ, RZ, R14 ;  /* 0x000000ffff0c7224 */ /* 0x000fe200078e000e */
[----:B------:R-:W-:Y:S01]  /*11390*/  R2UR UR16, R4 ;  /* 0x00000000041072ca */ /* 0x000fe200000e0000 */
[----:B------:R-:W-:Y:S01]  /*113a0*/  IMAD.MOV.U32 R13, RZ, RZ, -0x7fffffe0 ;  /* 0x80000020ff0d7424 */ /* 0x000fe200078e00ff */
[----:B------:R-:W-:Y:S01]  /*113b0*/  R2UR UR17, R5 ;  /* 0x00000000051172ca */ /* 0x000fe200000e0000 */
[----:B------:R-:W-:Y:S01]  /*113c0*/  WARPGROUP.ARRIVE ;  /* 0x00000000000079c5 */ /* 0x000fe20000000000 */
[----:B------:R-:W-:Y:S01]  /*113d0*/  R2UR UR18, R12 ;  /* 0x000000000c1272ca */ /* 0x000fe200000e0000 */
[----:B------:R-:W-:Y:S01]  /*113e0*/  IMAD.MOV.U32 R57, RZ, RZ, -0x7fffffe0 ;  /* 0x80000020ff397424 */ /* 0x000fe200078e00ff */
[----:B------:R-:W-:Y:S01]  /*113f0*/  R2UR UR19, R13 ;  /* 0x000000000d1372ca */ /* 0x000fe200000e0000 */
[----:B------:R-:W-:Y:S01]  /*11400*/  IMAD.MOV.U32 R12, RZ, RZ, R58 ;  /* 0x000000ffff0c7224 */ /* 0x000fe200078e003a */
[----:B------:R-:W-:Y:S01]  /*11410*/  R2UR UR22, R56 ;  /* 0x00000000381672ca */ /* 0x000fe200000e0000 */
[C---:B------:R-:W-:Y:S01]  /*11420*/  VIADD R56, R14.reuse, 0x180 ;  /* 0x000001800e387836 */ /* 0x040fe20000000000 */
        /* <DEDUP_REMOVED lines=20> */
[----:B------:R-:W-:Y:S01]  /*11570*/  R2UR UR14, R56 ;  /* 0x00000000380e72ca */ /* 0x000fe200000e0000 */
[----:B------:R-:W-:Y:S01]  /*11580*/  VIADD R56, R14, 0x102 ;  /* 0x000001020e387836 */ /* 0x000fe20000000000 */
[----:B------:R-:W-:Y:S01]  /*11590*/  R2UR UR15, R57 ;  /* 0x00000000390f72ca */ /* 0x000fe200000e0000 */
[----:B------:R-:W-:Y:S01]  /*115a0*/  IMAD.MOV.U32 R57, RZ, RZ, -0x7fffffe0 ;  /* 0x80000020ff397424 */ /* 0x000fe200078e00ff */
[----:B------:R-:W-:-:S02]  /*115b0*/  R2UR UR4, R4 ;  /* 0x00000000040472ca */ /* 0x000fc400000e0000 */
[----:B------:R-:W-:Y:S02]  /*115c0*/  R2UR UR5, R5 ;  /* 0x00000000050572ca */ /* 0x000fe400000e0000 */
        /* <DEDUP_REMOVED lines=50> */
.L_x_14603:
[----:B01----:R-:W-:Y:S01]  /*118f0*/  SHF.L.U32 R3, R9, 0x1f, RZ ;  /* 0x0000001f09037819 */ /* 0x003fe200000006ff */
[----:B------:R-:W-:-:S04]  /*11900*/  IMAD R14, R8, 0x8, R22 ;  /* 0x00000008080e7824 */ /* 0x000fc800078e0216 */
[----:B------:R0:W1:Y:S01]  /*11910*/  SYNCS.PHASECHK.TRANS64.TRYWAIT P1, [R14+URZ+0x13250], R3 ;  /* 0x013250030e0075a7 */ /* 0x000062000802017f */
[----:B------:R-:W-:Y:S05]  /*11920*/  @!P0 BRA `(.L_x_14604) ;  /* 0x0000000000048947 */ /* 0x000fea0003800000 */
[----:B------:R-:W-:Y:S01]  /*11930*/  BPT.TRAP 0x1 ;  /* 0x000000040000795c */ /* 0x000fe20000300000 */
.L_x_14604:
[----:B------:R-:W-:Y:S04]  /*11940*/  BSSY B2, `(.L_x_14605) ;  /* 0x0000004000027945 */ /* 0x000fe80003800000 */
[----:B-1----:R-:W-:Y:S05]  /*11950*/  @P1 BRA `(.L_x_14606) ;  /* 0x0000000000081947 */ /* 0x002fea0003800000 */
[----:B------:R-:W1:Y:S02]  /*11960*/  SYNCS.PHASECHK.TRANS64.TRYWAIT P1, [R14+URZ+0x13250], R3 ;  /* 0x013250030e0075a7 */ /* 0x000e64000802017f */
[----:B-1----:R-:W-:Y:S05]  /*11970*/  @!P1 BRA `(.L_x_14607) ;  /* 0x0000011000789947 */ /* 0x002fea0003800000 */
.L_x_14606:
[----:B------:R-:W-:Y:S05]  /*11980*/  BSYNC B2 ;  /* 0x0000000000027941 */ /* 0x000fea0003800000 */
.L_x_14605:
[----:B------:R-:W-:Y:S01]  /*11990*/  VIADD R9, R22, 0x1000 ;  /* 0x0000100016097836 */ /* 0x000fe20000000000 */
[----:B------:R-:W-:Y:S01]  /*119a0*/  WARPGROUP.ARRIVE ;  /* 0x00000000000079c5 */ /* 0x000fe20000000000 */
[----:B------:R-:W-:-:S03]  /*119b0*/  IMAD.MOV.U32 R13, RZ, RZ, -0x3ffffff0 ;  /* 0xc0000010ff0d7424 */ /* 0x000fc600078e00ff */
[----:B------:R-:W-:-:S04]  /*119c0*/  SHF.R.U32.HI R9, RZ, 0x4, R9 ;  /* 0x00000004ff097819 */ /* 0x000fc80000011609 */
[----:B------:R-:W-:-:S04]  /*119d0*/  LOP3.LUT R9, R9, 0x3fff, RZ, 0xc0, !PT ;  /* 0x00003fff09097812 */ /* 0x000fc800078ec0ff */
[----:B------:R-:W-:-:S05]  /*119e0*/  LOP3.LUT R9, R9, 0x10000, RZ, 0xfc, !PT ;  /* 0x0001000009097812 */ /* 0x000fca00078efcff */
[----:B------:R-:W-:Y:S02]  /*119f0*/  IMAD R8, R8, 0x280, R9 ;  /* 0x0000028008087824 */ /* 0x000fe400078e0209 */
[----:B------:R-:W-:Y:S02]  /*11a00*/  IMAD.MOV.U32 R9, RZ, RZ, -0x3ffffff0 ;  /* 0xc0000010ff097424 */ /* 0x000fe400078e00ff */
[C---:B------:R-:W-:Y:S01]  /*11a10*/  VIADD R12, R8.reuse, 0x80 ;  /* 0x00000080080c7836 */ /* 0x040fe20000000000 */
[----:B------:R-:W-:Y:S02]  /*11a20*/  R2UR UR6, R8 ;  /* 0x00000000080672ca */ /* 0x000fe400000e0000 */
[----:B------:R-:W-:Y:S01]  /*11a30*/  R2UR UR7, R9 ;  /* 0x00000000090772ca */ /* 0x000fe200000e0000 */
[----:B------:R-:W-:-:S12]  /*11a40*/  IMAD.MOV.U32 R9, RZ, RZ, -0x3ffffff0 ;  /* 0xc0000010ff097424 */ /* 0x000fd800078e00ff */
        /* <DEDUP_REMOVED lines=29> */
.L_x_14608:
[----:B------:R-:W2:Y:S04]  /*11c20*/  LDL.LU R12, [R1] ;  /* 0x00000000010c7983 */ /* 0x000ea80000300800 */
[----:B------:R-:W3:Y:S01]  /*11c30*/  LDL R137, [R1+0x1c] ;  /* 0x00001c0001897983 */ /* 0x000ee20000100800 */
[----:B------:R-:W-:-:S05]  /*11c40*/  VIADD R0, R0, 0x13240 ;  /* 0x0001324000007836 */ /* 0x000fca0000000000 */
[----:B---3--:R-:W-:-:S04]  /*11c50*/  PRMT R0, R137, 0x654, R0 ;  /* 0x0000065489007816 */ /* 0x008fc80000000000 */
[----:B------:R3:W-:Y:S02]  /*11c60*/  SYNCS.ARRIVE.TRANS64.RED.A1T0 RZ, [R0+URZ], RZ ;  /* 0x000000ff00ff79a7 */ /* 0x0007e4000810043f */
[----:B---3--:R-:W-:-:S04]  /*11c70*/  FMNMX.FTZ R0, R120, R11, !PT ;  /* 0x0000000b78007209 */ /* 0x008fc80007810000 */
        /* <DEDUP_REMOVED lines=39> */
[----:B01----:R-:W0:Y:S02]  /*11ef0*/  SHFL.BFLY PT, R3, R0, 0x2, 0x1f ;  /* 0x0c401f0000037f89 */ /* 0x003e2400000e0000 */
        /* <DEDUP_REMOVED lines=115> */
[----:B------:R-:W-:Y:S01]  /*12630*/  FMUL.FTZ R8, R2, R8 ;  /* 0x0000000802087220 */ /* 0x000fe20000410000 */
[----:B------:R-:W-:-:S01]  /*12640*/  FADD.FTZ R10, -R0, R10 ;  /* 0x0000000a000a7221 */ /* 0x000fc20000010100 */
[C---:B------:R-:W-:Y:S01]  /*12650*/  FFMA.FTZ R11, R2.reuse, R0, -8 ;  /* 0xc1000000020b7423 */ /* 0x040fe20000010000 */
[----:B------:R-:W-:Y:S02]  /*12660*/  MUFU.EX2 R76, R76 ;  /* 0x0000004c004c7308 */ /* 0x000fe40000000800 */
[C---:B------:R-:W-:Y:S01]  /*12670*/  FMUL.FTZ R10, R2.reuse, R10 ;  /* 0x0000000a020a7220 */ /* 0x040fe20000410000 */
[C-C-:B------:R-:W-:Y:S01]  /*12680*/  FFMA.FTZ R122, R2.reuse, R122, -R11.reuse ;  /* 0x0000007a027a7223 */ /* 0x140fe2000001080b */
[----:B------:R-:W-:-:S01]  /*12690*/  FFMA.FTZ R123, R2, R123, -R11 ;  /* 0x0000007b027b7223 */ /* 0x000fc2000001080b */
[C-C-:B------:R-:W-:Y:S01]  /*126a0*/  FFMA.FTZ R126, R2.reuse, R126, -R11.reuse ;  /* 0x0000007e027e7223 */ /* 0x140fe2000001080b */
[----:B------:R-:W-:-:S01]  /*126b0*/  FFMA.FTZ R127, R2, R127, -R11 ;  /* 0x0000007f027f7223 */ /* 0x000fc2000001080b */
[C-C-:B------:R-:W-:Y:S01]  /*126c0*/  FFMA.FTZ R130, R2.reuse, R130, -R11.reuse ;  /* 0x0000008202827223 */ /* 0x140fe2000001080b */
        /* <DEDUP_REMOVED lines=17> */
[----:B--2---:R-:W-:-:S01]  /*127e0*/  FFMA.FTZ R12, R8, R12, R120 ;  /* 0x0000000c080c7223 */ /* 0x004fc20000010078 */
        /* <DEDUP_REMOVED lines=16> */
[----:B0-----:R-:W-:Y:S01]  /*128f0*/  FFMA.FTZ R21, R10, R21, R122 ;  /* 0x000000150a157223 */ /* 0x001fe2000001007a */
[----:B------:R-:W-:-:S01]  /*12900*/  FFMA.FTZ R83, R2, R83, -R11 ;  /* 0x0000005302537223 */ /* 0x000fc2000001080b */
[----:B------:R-:W-:Y:S01]  /*12910*/  FFMA.FTZ R86, R2, R86, -R11 ;  /* 0x0000005602567223 */ /* 0x000fe2000001080b */
[----:B------:R-:W-:-:S01]  /*12920*/  FADD.FTZ R12, R129, R12 ;  /* 0x0000000c810c7221 */ /* 0x000fc20000010000 */
[C-C-:B------:R-:W-:Y:S01]  /*12930*/  FFMA.FTZ R87, R2.reuse, R87, -R11.reuse ;  /* 0x0000005702577223 */ /* 0x140fe2000001080b */
[----:B------:R-:W-:-:S01]  /*12940*/  FFMA.FTZ R58, R2, R58, -R11 ;  /* 0x0000003a023a7223 */ /* 0x000fc2000001080b */
[----:B------:R-:W0:Y:S01]  /*12950*/  MUFU.EX2 R127, R127 ;  /* 0x0000007f007f7308 */ /* 0x000e220000000800 */
[----:B------:R-:W-:-:S01]  /*12960*/  FADD.FTZ R12, R132, R12 ;  /* 0x0000000c840c7221 */ /* 0x000fc20000010000 */
[----:B-1----:R-:W-:Y:S01]  /*12970*/  FADD.FTZ R13, R123, R21 ;  /* 0x000000157b0d7221 */ /* 0x002fe20000010000 */
[----:B------:R-:W-:-:S01]  /*12980*/  FFMA.FTZ R59, R2, R59, -R11 ;  /* 0x0000003b023b7223 */ /* 0x000fc2000001080b */
[----:B------:R-:W-:Y:S01]  /*12990*/  FFMA.FTZ R62, R2, R62, -R11 ;  /* 0x0000003e023e7223 */ /* 0x000fe2000001080b */
[----:B------:R-:W-:-:S01]  /*129a0*/  FADD.FTZ R12, R133, R12 ;  /* 0x0000000c850c7221 */ /* 0x000fc20000010000 */
[C-C-:B------:R-:W-:Y:S01]  /*129b0*/  FFMA.FTZ R63, R2.reuse, R63, -R11.reuse ;  /* 0x0000003f023f7223 */ /* 0x140fe2000001080b */
[----:B------:R-:W-:-:S01]  /*129c0*/  FFMA.FTZ R66, R2, R66, -R11 ;  /* 0x0000004202427223 */ /* 0x000fc2000001080b */
[----:B------:R-:W1:Y:S01]  /*129d0*/  MUFU.EX2 R130, R130 ;  /* 0x0000008200827308 */ /* 0x000e620000000800 */
[----:B------:R-:W-:-:S01]  /*129e0*/  FADD.FTZ R12, R104, R12 ;  /* 0x0000000c680c7221 */ /* 0x000fc20000010000 */
[----:B--2---:R-:W-:Y:S01]  /*129f0*/  FADD.FTZ R13, R126, R13 ;  /* 0x0000000d7e0d7221 */ /* 0x004fe20000010000 */
[----:B------:R-:W-:-:S01]  /*12a00*/  FFMA.FTZ R67, R2, R67, -R11 ;  /* 0x0000004302437223 */ /* 0x000fc2000001080b */
[----:B------:R-:W-:Y:S01]  /*12a10*/  FFMA.FTZ R70, R2, R70, -R11 ;  /* 0x0000004602467223 */ /* 0x000fe2000001080b */
[----:B------:R-:W-:-:S01]  /*12a20*/  FADD.FTZ R12, R105, R12 ;  /* 0x0000000c690c7221 */ /* 0x000fc20000010000 */
[----:B------:R-:W-:-:S02]  /*12a30*/  FFMA.FTZ R11, R2, R71, -R11 ;  /* 0x00000047020b7223 */ /* 0x000fc4000001080b */
        /* <DEDUP_REMOVED lines=102> */
[----:B0-----:R-:W-:-:S05]  /*130a0*/  FADD.FTZ R12, R9, R12 ;  /* 0x0000000c090c7221 */ /* 0x001fca0000010000 */
[----:B------:R0:W-:Y:S02]  /*130b0*/  STL [R1], R12 ;  /* 0x0000000c01007387 */ /* 0x0001e40000100800 */
        /* <DEDUP_REMOVED lines=9> */
[----:B--2---:R-:W-:-:S04]  /*13150*/  FADD.FTZ R13, R67, R13 ;  /* 0x0000000d430d7221 */ /* 0x004fc80000010000 */
[----:B---3--:R-:W-:-:S04]  /*13160*/  FADD.FTZ R13, R70, R13 ;  /* 0x0000000d460d7221 */ /* 0x008fc80000010000 */
[----:B-1----:R-:W-:Y:S01]  /*13170*/  FADD.FTZ R21, R11, R13 ;  /* 0x0000000d0b157221 */ /* 0x002fe20000010000 */
[----:B0-----:R-:W-:Y:S06]  /*13180*/  @!P0 BRA `(.L_x_14609) ;  /* 0x0000000000048947 */ /* 0x001fec0003800000 */
[----:B------:R-:W-:Y:S01]  /*13190*/  BPT.TRAP 0x1 ;  /* 0x000000040000795c */ /* 0x000fe20000300000 */
.L_x_14609:
[----:B------:R-:W-:Y:S01]  /*131a0*/  ISETP.GT.AND P1, PT, R15, R20, PT ;  /* 0x000000140f00720c */ /* 0x000fe20003f24270 */
        /* <DEDUP_REMOVED lines=80> */
[----:B0-----:R-:W-:Y:S06]  /*136b0*/  @P1 BRA `(.L_x_14610) ;  /* 0xffffffd800d81947 */ /* 0x001fec000383ffff */
[----:B------:R-:W-:Y:S05]  /*136c0*/  BSYNC B1 ;  /* 0x0000000000017941 */ /* 0x000fea0003800000 */
.L_x_14597:
[----:B------:R-:W-:-:S07]  /*136d0*/  IMAD.MOV.U32 R8, RZ, RZ, R15 ;  /* 0x000000ffff087224 */ /* 0x000fce00078e000f */
.L_x_14596:
[----:B------:R-:W-:Y:S05]  /*136e0*/  BSYNC B0 ;  /* 0x0000000000007941 */ /* 0x000fea0003800000 */
.L_x_14595:
        /* <DEDUP_REMOVED lines=8> */
.L_x_14633:
        /* <DEDUP_REMOVED lines=8> */
.L_x_14613:
[----:B------:R-:W-:Y:S01]  /*137f0*/  IMAD R3, R23, 0x8, R22 ;  /* 0x0000000817037824 */ /* 0x000fe200078e0216 */
[----:B------:R-:W-:-:S04]  /*13800*/  SHF.L.U32 R12, R156, 0x1f, RZ ;  /* 0x0000001f9c0c7819 */ /* 0x000fc800000006ff */
[----:B------:R0:W1:Y:S01]  /*13810*/  SYNCS.PHASECHK.TRANS64.TRYWAIT P1, [R3+URZ+0x13230], R12 ;  /* 0x0132300c030075a7 */ /* 0x000062000802017f */
[----:B------:R-:W-:Y:S05]  /*13820*/  @!P0 BRA `(.L_x_14614) ;  /* 0x0000000000048947 */ /* 0x000fea0003800000 */
[----:B------:R-:W-:Y:S01]  /*13830*/  BPT.TRAP 0x1 ;  /* 0x000000040000795c */ /* 0x000fe20000300000 */
.L_x_14614:
        /* <DEDUP_REMOVED lines=8> */
.L_x_14616:
[----:B------:R-:W-:Y:S05]  /*138c0*/  BSYNC B1 ;  /* 0x0000000000017941 */ /* 0x000fea0003800000 */
.L_x_14615:
[----:B01----:R-:W-:Y:S01]  /*138d0*/  IMAD.MOV.U32 R12, RZ, RZ, R11 ;  /* 0x000000ffff0c7224 */ /* 0x003fe200078e000b */
        /* <DEDUP_REMOVED lines=86> */
.L_x_14618:
[----:B------:R-:W-:Y:S01]  /*13e40*/  SHF.L.U32 R3, R9, 0x1f, RZ ;  /* 0x0000001f09037819 */ /* 0x000fe200000006ff */
[----:B------:R-:W-:-:S04]  /*13e50*/  IMAD R9, R10, 0x8, R22 ;  /* 0x000000080a097824 */ /* 0x000fc800078e0216 */
[----:B------:R0:W1:Y:S01]  /*13e60*/  SYNCS.PHASECHK.TRANS64.TRYWAIT P1, [R9+URZ+0x13250], R3 ;  /* 0x01325003090075a7 */ /* 0x000062000802017f */
[----:B------:R-:W-:Y:S05]  /*13e70*/  @!P0 BRA `(.L_x_14619) ;  /* 0x0000000000048947 */ /* 0x000fea0003800000 */
[----:B------:R-:W-:Y:S01]  /*13e80*/  BPT.TRAP 0x1 ;  /* 0x000000040000795c */ /* 0x000fe20000300000 */
.L_x_14619:
[----:B------:R-:W-:Y:S04]  /*13e90*/  BSSY B1, `(.L_x_14620) ;  /* 0x0000004000017945 */ /* 0x000fe80003800000 */
[----:B-1----:R-:W-:Y:S05]  /*13ea0*/  @P1 BRA `(.L_x_14621) ;  /* 0x0000000000081947 */ /* 0x002fea0003800000 */
[----:B------:R-:W1:Y:S02]  /*13eb0*/  SYNCS.PHASECHK.TRANS64.TRYWAIT P1, [R9+URZ+0x13250], R3 ;  /* 0x01325003090075a7 */ /* 0x000e64000802017f */
[----:B-1----:R-:W-:Y:S05]  /*13ec0*/  @!P1 BRA `(.L_x_14622) ;  /* 0x000000ec004c9947 */ /* 0x002fea0003800000 */
.L_x_14621:
[----:B------:R-:W-:Y:S05]  /*13ed0*/  BSYNC B1 ;  /* 0x0000000000017941 */ /* 0x000fea0003800000 */
.L_x_14620:
        /* <DEDUP_REMOVED lines=41> */
.L_x_14623:
[----:B------:R-:W2:Y:S01]  /*14170*/  LDL R13, [R1+0x28] ;  /* 0x00002800010d7983 */ /* 0x000ea20000100800 */
[----:B------:R-:W3:Y:S03]  /*14180*/  LDC R10, c[0x0][0x448] ;  /* 0x00011200ff0a7b82 */ /* 0x000ee60000000800 */
[----:B01----:R-:W2:Y:S04]  /*14190*/  LDL R3, [R1+0x3c] ;  /* 0x00003c0001037983 */ /* 0x003ea80000100800 */
[----:B------:R-:W4:Y:S01]  /*141a0*/  LDL R140, [R1+0x1c] ;  /* 0x00001c00018c7983 */ /* 0x000f220000100800 */
[----:B------:R-:W0:Y:S03]  /*141b0*/  LDC R143, c[0x0][0x9e4] ;  /* 0x00027900ff8f7b82 */ /* 0x000e260000000800 */
[----:B------:R-:W5:Y:S04]  /*141c0*/  LDL R12, [R1+0x38] ;  /* 0x00003800010c7983 */ /* 0x000f680000100800 */
[----:B------:R-:W5:Y:S04]  /*141d0*/  LDL R142, [R1+0x14] ;  /* 0x00001400018e7983 */ /* 0x000f680000100800 */
[----:B------:R-:W5:Y:S01]  /*141e0*/  LDL R141, [R1+0x10] ;  /* 0x00001000018d7983 */ /* 0x000f620000100800 */
[----:B---3--:R-:W-:-:S13]  /*141f0*/  ISETP.NE.AND P1, PT, R10, 0x1, PT ;  /* 0x000000010a00780c */ /* 0x008fda0003f25270 */
[----:B------:R-:W1:Y:S08]  /*14200*/  @P1 LDC R11, c[0x0][0x44c] ;  /* 0x00011300ff0b1b82 */ /* 0x000e700000000800 */
[----:B------:R-:W3:Y:S01]  /*14210*/  @P1 LDC R10, c[0x0][0x450] ;  /* 0x00011400ff0a1b82 */ /* 0x000ee20000000800 */
[----:B------:R-:W-:-:S04]  /*14220*/  IMAD R0, R0, 0x8, R22 ;  /* 0x0000000800007824 */ /* 0x000fc800078e0216 */
[----:B------:R-:W-:Y:S01]  /*14230*/  VIADD R0, R0, 0x13240 ;  /* 0x0001324000007836 */ /* 0x000fe20000000000 */
[----:B------:R-:W-:Y:S01]  /*14240*/  ULOP3.LUT UR4, URZ, UR42, URZ, 0x33, !UPT ;  /* 0x0000002a3f047292 */ /* 0x000fe2000f8e333f */
[----:B--2---:R-:W-:-:S04]  /*14250*/  IMAD.IADD R3, R3, 0x1, R13 ;  /* 0x0000000103037824 */ /* 0x004fc800078e020d */
[----:B-1----:R-:W-:Y:S01]  /*14260*/  @P1 IMAD.HI.U32 R11, R3, R11, RZ ;  /* 0x0000000b030b1227 */ /* 0x002fe200078e00ff */
[----:B----4-:R-:W-:-:S04]  /*14270*/  PRMT R0, R140, 0x654, R0 ;  /* 0x000006548c007816 */ /* 0x010fc80000000000 */
[----:B---3--:R-:W-:Y:S01]  /*14280*/  @P1 SHF.R.U32.HI R3, RZ, R10, R11 ;  /* 0x0000000aff031219 */ /* 0x008fe2000001160b */
[----:B------:R1:W-:Y:S04]  /*14290*/  SYNCS.ARRIVE.TRANS64.RED.A1T0 RZ, [R0+URZ], RZ ;  /* 0x000000ff00ff79a7 */ /* 0x0003e8000810043f */
[----:B------:R-:W2:Y:S01]  /*142a0*/  SHFL.IDX PT, R138, R3, RZ, 0x1c1f ;  /* 0x001c1fff038a7589 */ /* 0x000ea200000e0000 */
[----:B-1----:R-:W-:-:S04]  /*142b0*/  IMAD R0, R8, -0xa0, RZ ;  /* 0xffffff6008007824 */ /* 0x002fc800078e02ff */
[----:B------:R-:W-:Y:S01]  /*142c0*/  VIADD R20, R0, 0x1 ;  /* 0x0000000100147836 */ /* 0x000fe20000000000 */
[----:B0-----:R-:W-:-:S03]  /*142d0*/  ISETP.GE.AND P1, PT, R143, 0x1, PT ;  /* 0x000000018f00780c */ /* 0x001fc60003f26270 */
[----:B-----5:R-:W-:-:S05]  /*142e0*/  IMAD R20, R12, -0x2, R20 ;  /* 0xfffffffe0c147824 */ /* 0x020fca00078e0214 */
[----:B------:R-:W-:-:S05]  /*142f0*/  IADD3 R13, -R141, R20, R142 ;  /* 0x000000148d0d7210 */ /* 0x000fca0007ffe18e */
[C---:B------:R-:W-:Y:S02]  /*14300*/  VIADD R12, R13.reuse, UR39 ;  /* 0x000000270d0c7c36 */ /* 0x040fe40008000000 */
[----:B------:R-:W-:Y:S02]  /*14310*/  VIADD R13, R13, UR4 ;  /* 0x000000040d0d7c36 */ /* 0x000fe40008000000 */
[----:B------:R-:W-:Y:S02]  /*14320*/  VIADD R20, R20, 0xffffffff ;  /* 0xffffffff14147836 */ /* 0x000fe40000000000 */
[--C-:B--2---:R-:W-:Y:S02]  /*14330*/  IMAD.IADD R136, R12, 0x1, R138.reuse ;  /* 0x000000010c887824 */ /* 0x104fe400078e028a */
        /* <DEDUP_REMOVED lines=14> */
.L_x_14626:
[----:B------:R-:W-:-:S05]  /*14420*/  IMAD.U32 R139, RZ, RZ, UR36 ;  /* 0x00000024ff8b7e24 */ /* 0x000fca000f8e00ff */
[----:B------:R-:W-:-:S13]  /*14430*/  ISETP.NE.AND P1, PT, R139, 0x1, PT ;  /* 0x000000018b00780c */ /* 0x000fda0003f25270 */
[----:B------:R-:W0:Y:S02]  /*14440*/  @P1 LDC.64 R10, c[0x0][0x9e8] ;  /* 0x00027a00ff0a1b82 */ /* 0x000e240000000a00 */
[----:B0-----:R-:W-:-:S05]  /*14450*/  @P1 IMAD.HI.U32 R10, R138, R10, RZ ;  /* 0x0000000a8a0a1227 */ /* 0x001fca00078e00ff */
[----:B------:R-:W-:-:S07]  /*14460*/  @P1 SHF.R.U32.HI R138, RZ, R11, R10 ;  /* 0x0000000bff8a1219 */ /* 0x000fce000001160a */
.L_x_14627:
[----:B------:R-:W-:Y:S05]  /*14470*/  BSYNC B1 ;  /* 0x0000000000017941 */ /* 0x000fea0003800000 */
.L_x_14625:
[----:B------:R-:W-:-:S05]  /*14480*/  IMAD R138, R138, R139, R20 ;  /* 0x0000008b8a8a7224 */ /* 0x000fca00078e0214 */
[----:B------:R-:W-:Y:S02]  /*14490*/  VIMNMX R137, R137, R138, !PT ;  /* 0x0000008a89897248 */ /* 0x000fe40007fe0100 */
[----:B------:R-:W-:-:S07]  /*144a0*/  VIADDMNMX R136, R138, R139, R136, PT ;  /* 0x0000008b8a887246 */ /* 0x000fce0003800188 */
.L_x_14624:
[C---:B------:R-:W-:Y:S02]  /*144b0*/  ISETP.GE.AND P2, PT, R0.reuse, 0x2, PT ;  /* 0x000000020000780c */ /* 0x040fe40003f46270 */
        /* <DEDUP_REMOVED lines=224> */
[----:B------:R-:W-:Y:S02]  /*152c0*/  ISETP.GE.AND P6, PT, R0, 0x9a, PT ;  /* 0x0000009a0000780c */ /* 0x000fe40003fc6270 */
[----:B------:R-:W0:Y:S11]  /*152d0*/  SHFL.IDX PT, R0, R3, 0x1, 0x1c1f ;  /* 0x003c1f0003007f89 */ /* 0x000e3600000e0000 */
[----:B------:R-:W-:-:S02]  /*152e0*/  @P6 LOP3.LUT R16, R16, 0x8000000, RZ, 0xfc, !PT ;  /* 0x0800000010106812 */ /* 0x000fc400078efcff */
[----:B------:R-:W-:-:S04]  /*152f0*/  ISETP.GT.AND P6, PT, R137, 0x99, !P6 ;  /* 0x000000998900780c */ /* 0x000fc800077c4270 */
[----:B------:R-:W-:-:S04]  /*15300*/  ISETP.LT.OR P6, PT, R136, 0x9a, P6 ;  /* 0x0000009a8800780c */ /* 0x000fc800037c1670 */
[----:B------:R-:W-:Y:S02]  /*15310*/  FSEL R69, R69, -INF , !P6 ;  /* 0xff80000045457808 */ /* 0x000fe40007000000 */
[----:B------:R-:W-:Y:S01]  /*15320*/  ISETP.GE.AND P6, PT, R143, 0x1, PT ;  /* 0x000000018f00780c */ /* 0x000fe20003fc6270 */
        /* <DEDUP_REMOVED lines=15> */
.L_x_14630:
[----:B------:R-:W-:-:S05]  /*15420*/  IMAD.U32 R3, RZ, RZ, UR36 ;  /* 0x00000024ff037e24 */ /* 0x000fca000f8e00ff */
[----:B------:R-:W-:-:S13]  /*15430*/  ISETP.NE.AND P6, PT, R3, 0x1, PT ;  /* 0x000000010300780c */ /* 0x000fda0003fc5270 */
[----:B------:R-:W0:Y:S02]  /*15440*/  @P6 LDC.64 R10, c[0x0][0x9e8] ;  /* 0x00027a00ff0a6b82 */ /* 0x000e240000000a00 */
[----:B0-----:R-:W-:-:S05]  /*15450*/  @P6 IMAD.HI.U32 R10, R0, R10, RZ ;  /* 0x0000000a000a6227 */ /* 0x001fca00078e00ff */
[----:B------:R-:W-:-:S07]  /*15460*/  @P6 SHF.R.U32.HI R0, RZ, R11, R10 ;  /* 0x0000000bff006219 */ /* 0x000fce000001160a */
.L_x_14631:
[----:B------:R-:W-:Y:S05]  /*15470*/  BSYNC B1 ;  /* 0x0000000000017941 */ /* 0x000fea0003800000 */
.L_x_14629:
[----:B------:R-:W-:-:S05]  /*15480*/  IMAD R0, R0, R3, R20 ;  /* 0x0000000300007224 */ /* 0x000fca00078e0214 */
[----:B------:R-:W-:Y:S02]  /*15490*/  VIMNMX R13, R13, R0, !PT ;  /* 0x000000000d0d7248 */ /* 0x000fe40007fe0100 */
[----:B------:R-:W-:-:S07]  /*154a0*/  VIADDMNMX R12, R0, R3, R12, PT ;  /* 0x00000003000c7246 */ /* 0x000fce000380010c */
.L_x_14628:
        /* <DEDUP_REMOVED lines=76> */
[----:B------:R-:W-:Y:S02]  /*15970*/  FMNMX.FTZ R0, R108, R0, !PT ;  /* 0x000000006c007209 */ /* 0x000fe40007810000 */
        /* <DEDUP_REMOVED lines=12> */
[----:B------:R-:W-:Y:S02]  /*15a40*/  LOP3.LUT P5, RZ, R16, 0x200, RZ, 0xc0, !PT ;  /* 0x0000020010ff7812 */ /* 0x000fe400078ac0ff */
[----:B------:R-:W-:-:S02]  /*15a50*/  FMNMX.FTZ R0, R88, R0, !PT ;  /* 0x0000000058007209 */ /* 0x000fc40007810000 */
[----:B------:R-:W-:Y:S02]  /*15a60*/  FSEL R78, R78, -INF , !P1 ;  /* 0xff8000004e4e7808 */ /* 0x000fe40004800000 */
        /* <DEDUP_REMOVED lines=9> */
[----:B------:R-:W-:Y:S02]  /*15b00*/  FMNMX.FTZ R0, R96, R0, !PT ;  /* 0x0000000060007209 */ /* 0x000fe40007810000 */
[----:B------:R-:W-:-:S02]  /*15b10*/  LOP3.LUT P3, RZ, R16, 0x80, RZ, 0xc0, !PT ;  /* 0x0000008010ff7812 */ /* 0x000fc4000786c0ff */
[----:B------:R-:W-:Y:S02]  /*15b20*/  FSEL R82, R82, -INF , !P1 ;  /* 0xff80000052527808 */ /* 0x000fe40004800000 */
[----:B------:R-:W-:Y:S02]  /*15b30*/  FMNMX.FTZ R0, R97, R0, !PT ;  /* 0x0000000061007209 */ /* 0x000fe40007810000 */
[----:B------:R-:W-:Y:S02]  /*15b40*/  ISETP.GT.AND P1, PT, R13, 0x71, !P3 ;  /* 0x000000710d00780c */ /* 0x000fe40005f24270 */
[----:B------:R-:W-:Y:S02]  /*15b50*/  FMNMX.FTZ R0, R100, R0, !PT ;  /* 0x0000000064007209 */ /* 0x000fe40007810000 */
[----:B------:R-:W-:Y:S02]  /*15b60*/  ISETP.LT.OR P1, PT, R12, 0x72, P1 ;  /* 0x000000720c00780c */ /* 0x000fe40000f21670 */
[----:B------:R-:W-:-:S02]  /*15b70*/  LOP3.LUT P2, RZ, R16, 0x40, RZ, 0xc0, !PT ;  /* 0x0000004010ff7812 */ /* 0x000fc4000784c0ff */
[----:B------:R-:W-:Y:S02]  /*15b80*/  FMNMX.FTZ R0, R101, R0, !PT ;  /* 0x0000000065007209 */ /* 0x000fe40007810000 */
[----:B------:R-:W-:Y:S02]  /*15b90*/  FSEL R83, R83, -INF , !P1 ;  /* 0xff80000053537808 */ /* 0x000fe40004800000 */
        /* <DEDUP_REMOVED lines=39> */
[----:B------:R-:W-:Y:S01]  /*15e10*/  LOP3.LUT P1, RZ, R17, 0x1, RZ, 0xc0, !PT ;  /* 0x0000000111ff7812 */ /* 0x000fe2000782c0ff */
[----:B------:R-:W0:Y:S01]  /*15e20*/  SHFL.BFLY PT, R3, R0, 0x2, 0x1f ;  /* 0x0c401f0000037f89 */ /* 0x000e2200000e0000 */
[----:B------:R-:W-:-:S02]  /*15e30*/  LOP3.LUT P0, RZ, R16, 0x4000000, RZ, 0xc0, !PT ;  /* 0x0400000010ff7812 */ /* 0x000fc4000780c0ff */
[C---:B------:R-:W-:Y:S02]  /*15e40*/  ISETP.GT.AND P1, PT, R13.reuse, 0x11, !P1 ;  /* 0x000000110d00780c */ /* 0x040fe40004f24270 */
[----:B------:R-:W-:Y:S02]  /*15e50*/  ISETP.GT.AND P0, PT, R13, 0x80, !P0 ;  /* 0x000000800d00780c */ /* 0x000fe40004704270 */
[----:B------:R-:W-:Y:S02]  /*15e60*/  ISETP.LT.OR P1, PT, R12, 0x12, P1 ;  /* 0x000000120c00780c */ /* 0x000fe40000f21670 */
[----:B------:R-:W-:Y:S02]  /*15e70*/  LOP3.LUT P2, RZ, R16, 0x1000000, RZ, 0xc0, !PT ;  /* 0x0100000010ff7812 */ /* 0x000fe4000784c0ff */
[----:B------:R-:W-:Y:S02]  /*15e80*/  FSEL R131, R131, -INF , !P1 ;  /* 0xff80000083837808 */ /* 0x000fe40004800000 */
[----:B------:R-:W-:-:S02]  /*15e90*/  LOP3.LUT P1, RZ, R17, 0x4, RZ, 0xc0, !PT ;  /* 0x0000000411ff7812 */ /* 0x000fc4000782c0ff */
[C---:B------:R-:W-:Y:S02]  /*15ea0*/  LOP3.LUT P3, RZ, R16.reuse, 0x10, RZ, 0xc0, !PT ;  /* 0x0000001010ff7812 */ /* 0x040fe4000786c0ff */
[----:B------:R-:W-:Y:S02]  /*15eb0*/  ISETP.GT.AND P1, PT, R13, 0x18, !P1 ;  /* 0x000000180d00780c */ /* 0x000fe40004f24270 */
[----:B------:R-:W-:Y:S02]  /*15ec0*/  LOP3.LUT P4, RZ, R16, 0x8, RZ, 0xc0, !PT ;  /* 0x0000000810ff7812 */ /* 0x000fe4000788c0ff */
[----:B------:R-:W-:Y:S02]  /*15ed0*/  ISETP.LT.OR P1, PT, R12, 0x19, P1 ;  /* 0x000000190c00780c */ /* 0x000fe40000f21670 */
[----:B------:R-:W-:Y:S02]  /*15ee0*/  LOP3.LUT P5, RZ, R16, 0x4, RZ, 0xc0, !PT ;  /* 0x0000000410ff7812 */ /* 0x000fe400078ac0ff */
[----:B------:R-:W-:-:S02]  /*15ef0*/  FSEL R134, R134, -INF , !P1 ;  /* 0xff80000086867808 */ /* 0x000fc40004800000 */
[----:B0-----:R-:W-:Y:S02]  /*15f00*/  FMNMX.FTZ R3, R0, R3, !PT ;  /* 0x0000000300037209 */ /* 0x001fe40007810000 */
[C---:B------:R-:W-:Y:S02]  /*15f10*/  LOP3.LUT P1, RZ, R17.reuse, 0x2, RZ, 0xc0, !PT ;  /* 0x0000000211ff7812 */ /* 0x040fe4000782c0ff */
[----:B------:R-:W-:Y:S01]  /*15f20*/  LOP3.LUT R17, R17, 0xffffff7f, RZ, 0xc0, !PT ;  /* 0xffffff7f11117812 */ /* 0x000fe200078ec0ff */
[----:B------:R-:W0:Y:S01]  /*15f30*/  SHFL.BFLY PT, R0, R3, 0x1, 0x1f ;  /* 0x0c201f0003007f89 */ /* 0x000e2200000e0000 */
[----:B------:R-:W-:Y:S02]  /*15f40*/  ISETP.GT.AND P1, PT, R13, 0x19, !P1 ;  /* 0x000000190d00780c */ /* 0x000fe40004f24270 */
[----:B------:R-:W-:Y:S02]  /*15f50*/  @P0 LOP3.LUT R17, R17, 0x80, RZ, 0xfc, !PT ;  /* 0x0000008011110812 */ /* 0x000fe400078efcff */
[----:B------:R-:W-:-:S02]  /*15f60*/  ISETP.LT.OR P1, PT, R12, 0x1a, P1 ;  /* 0x0000001a0c00780c */ /* 0x000fc40000f21670 */
[C---:B------:R-:W-:Y:S02]  /*15f70*/  LOP3.LUT P0, RZ, R16.reuse, 0x8000000, RZ, 0xc0, !PT ;  /* 0x0800000010ff7812 */ /* 0x040fe4000780c0ff */
[----:B------:R-:W-:Y:S02]  /*15f80*/  FSEL R135, R135, -INF , !P1 ;  /* 0xff80000087877808 */ /* 0x000fe40004800000 */
[C---:B------:R-:W-:Y:S02]  /*15f90*/  LOP3.LUT P1, RZ, R16.reuse, 0x1, RZ, 0xc0, !PT ;  /* 0x0000000110ff7812 */ /* 0x040fe4000782c0ff */
[C---:B------:R-:W-:Y:S02]  /*15fa0*/  ISETP.GT.AND P0, PT, R13.reuse, 0x99, !P0 ;  /* 0x000000990d00780c */ /* 0x040fe40004704270 */
[----:B------:R-:W-:Y:S02]  /*15fb0*/  ISETP.GT.AND P1, PT, R13, RZ, !P1 ;  /* 0x000000ff0d00720c */ /* 0x000fe40004f24270 */
[----:B------:R-:W-:-:S02]  /*15fc0*/  LOP3.LUT P6, RZ, R16, 0x2, RZ, 0xc0, !PT ;  /* 0x0000000210ff7812 */ /* 0x000fc400078cc0ff */
[----:B------:R-:W-:Y:S02]  /*15fd0*/  ISETP.LT.OR P1, PT, R12, 0x1, P1 ;  /* 0x000000010c00780c */ /* 0x000fe40000f21670 */
[----:B------:R-:W-:Y:S02]  /*15fe0*/  ISETP.GT.AND P2, PT, R13, 0x88, !P2 ;  /* 0x000000880d00780c */ /* 0x000fe40005744270 */
[----:B------:R-:W-:Y:S02]  /*15ff0*/  FSEL R122, R122, -INF , !P1 ;  /* 0xff8000007a7a7808 */ /* 0x000fe40004800000 */
[----:B0-----:R-:W-:Y:S02]  /*16000*/  FMNMX.FTZ R3, R3, R0, !PT ;  /* 0x0000000003037209 */ /* 0x001fe40007810000 */
[----:B------:R-:W-:Y:S02]  /*16010*/  FMNMX.FTZ R0, R122, R15, !PT ;  /* 0x0000000f7a007209 */ /* 0x000fe40007810000 */
[----:B------:R-:W-:Y:S01]  /*16020*/  LOP3.LUT P1, RZ, R16, 0x2000000, RZ, 0xc0, !PT ;  /* 0x0200000010ff7812 */ /* 0x000fe2000782c0ff */
[----:B------:R-:W-:-:S01]  /*16030*/  FFMA.FTZ R11, R2, R3, -8 ;  /* 0xc1000000020b7423 */ /* 0x000fc20000010003 */
[----:B------:R-:W-:-:S02]  /*16040*/  FMNMX.FTZ R0, R123, R0, !PT ;  /* 0x000000007b007209 */ /* 0x000fc40007810000 */
[----:B------:R-:W-:Y:S02]  /*16050*/  LOP3.LUT R16, R16, 0xfffffffd, RZ, 0xc0, !PT ;  /* 0xfffffffd10107812 */ /* 0x000fe400078ec0ff */
[----:B------:R-:W-:Y:S02]  /*16060*/  FMNMX.FTZ R0, R126, R0, !PT ;  /* 0x000000007e007209 */ /* 0x000fe40007810000 */
[----:B------:R-:W-:Y:S02]  /*16070*/  @P0 LOP3.LUT R16, R16, 0x2, RZ, 0xfc, !PT ;  /* 0x0000000210100812 */ /* 0x000fe400078efcff */
[----:B------:R-:W-:Y:S02]  /*16080*/  FMNMX.FTZ R0, R127, R0, !PT ;  /* 0x000000007f007209 */ /* 0x000fe40007810000 */
[----:B------:R-:W-:Y:S02]  /*16090*/  LOP3.LUT P0, RZ, R17, 0x80, RZ, 0xc0, !PT ;  /* 0x0000008011ff7812 */ /* 0x000fe4000780c0ff */
[----:B------:R-:W-:-:S02]  /*160a0*/  FMNMX.FTZ R0, R130, R0, !PT ;  /* 0x0000000082007209 */ /* 0x000fc40007810000 */
[----:B------:R-:W-:Y:S02]  /*160b0*/  ISETP.LT.OR P0, PT, R12, 0x81, P0 ;  /* 0x000000810c00780c */ /* 0x000fe40000701670 */
[----:B------:R-:W-:Y:S02]  /*160c0*/  FMNMX.FTZ R0, R131, R0, !PT ;  /* 0x0000000083007209 */ /* 0x000fe40007810000 */
[----:B------:R-:W-:Y:S02]  /*160d0*/  LOP3.LUT R16, R16, 0xfffffff7, RZ, 0xc0, !PT ;  /* 0xfffffff710107812 */ /* 0x000fe400078ec0ff */
[----:B------:R-:W-:Y:S02]  /*160e0*/  FMNMX.FTZ R0, R134, R0, !PT ;  /* 0x0000000086007209 */ /* 0x000fe40007810000 */
[----:B------:R-:W-:Y:S02]  /*160f0*/  ISETP.GT.AND P1, PT, R13, 0x81, !P1 ;  /* 0x000000810d00780c */ /* 0x000fe40004f24270 */
[----:B------:R-:W-:-:S02]  /*16100*/  FMNMX.FTZ R0, R135, R0, !PT ;  /* 0x0000000087007209 */ /* 0x000fc40007810000 */
[----:B------:R-:W-:Y:S02]  /*16110*/  LOP3.LUT R17, R17, 0xffffffbf, RZ, 0xc0, !PT ;  /* 0xffffffbf11117812 */ /* 0x000fe400078ec0ff */
[----:B------:R-:W-:Y:S02]  /*16120*/  FMNMX.FTZ R0, R106, R0, !PT ;  /* 0x000000006a007209 */ /* 0x000fe40007810000 */
[----:B------:R-:W-:Y:S02]  /*16130*/  @P0 LOP3.LUT R16, R16, 0x8, RZ, 0xfc, !PT ;  /* 0x0000000810100812 */ /* 0x000fe400078efcff */
[----:B------:R-:W-:Y:S02]  /*16140*/  FMNMX.FTZ R0, R107, R0, !PT ;  /* 0x000000006b007209 */ /* 0x000fe40007810000 */
[----:B------:R-:W-:Y:S02]  /*16150*/  ISETP.LT.OR P0, PT, R12, 0x82, P1 ;  /* 0x000000820c00780c */ /* 0x000fe40000f01670 */
[----:B------:R-:W-:-:S02]  /*16160*/  FMNMX.FTZ R0, R110, R0, !PT ;  /* 0x000000006e007209 */ /* 0x000fc40007810000 */
[C---:B------:R-:W-:Y:S02]  /*16170*/  LOP3.LUT P1, RZ, R16.reuse, 0x2, RZ, 0xc0, !PT ;  /* 0x0000000210ff7812 */ /* 0x040fe4000782c0ff */
[----:B------:R-:W-:Y:S02]  /*16180*/  FMNMX.FTZ R0, R111, R0, !PT ;  /* 0x000000006f007209 */ /* 0x000fe40007810000 */
[----:B------:R-:W-:Y:S02]  /*16190*/  LOP3.LUT R16, R16, 0xfffffffb, RZ, 0xc0, !PT ;  /* 0xfffffffb10107812 */ /* 0x000fe400078ec0ff */
[----:B------:R-:W-:Y:S02]  /*161a0*/  FMNMX.FTZ R0, R114, R0, !PT ;  /* 0x0000000072007209 */ /* 0x000fe40007810000 */
[----:B------:R-:W-:Y:S02]  /*161b0*/  ISETP.GT.AND P3, PT, R13, 0x89, !P3 ;  /* 0x000000890d00780c */ /* 0x000fe40005f64270 */
[----:B------:R-:W-:-:S02]  /*161c0*/  FMNMX.FTZ R0, R115, R0, !PT ;  /* 0x0000000073007209 */ /* 0x000fc40007810000 */
[----:B------:R-:W-:Y:S02]  /*161d0*/  @P0 LOP3.LUT R16, R16, 0x4, RZ, 0xfc, !PT ;  /* 0x0000000410100812 */ /* 0x000fe400078efcff */
[----:B------:R-:W-:Y:S02]  /*161e0*/  FMNMX.FTZ R0, R118, R0, !PT ;  /* 0x0000000076007209 */ /* 0x000fe40007810000 */
[----:B------:R-:W-:Y:S02]  /*161f0*/  ISETP.LT.OR P0, PT, R12, 0x89, P2 ;  /* 0x000000890c00780c */ /* 0x000fe40001701670 */
[----:B------:R-:W-:Y:S02]  /*16200*/  FMNMX.FTZ R0, R119, R0, !PT ;  /* 0x0000000077007209 */ /* 0x000fe40007810000 */
[----:B------:R-:W-:Y:S02]  /*16210*/  FSETP.NEU.FTZ.AND P2, PT, R3, -INF , PT ;  /* 0xff8000000300780b */ /* 0x000fe40003f5d000 */
[----:B------:R-:W-:-:S02]  /*16220*/  FMNMX.FTZ R0, R90, R0, !PT ;  /* 0x000000005a007209 */ /* 0x000fc40007810000 */
[----:B------:R-:W-:Y:S02]  /*16230*/  FSEL R10, R3, RZ, P2 ;  /* 0x000000ff030a7208 */ /* 0x000fe40001000000 */
[----:B------:R-:W-:Y:S02]  /*16240*/  FMNMX.FTZ R0, R91, R0, !PT ;  /* 0x000000005b007209 */ /* 0x000fe40007810000 */
[----:B------:R-:W-:Y:S01]  /*16250*/  FSEL R11, R11, RZ, P2 ;  /* 0x000000ff0b0b7208 */ /* 0x000fe20001000000 */
[----:B------:R-:W-:Y:S01]  /*16260*/  FADD.FTZ R10, -R10, R14 ;  /* 0x0000000e0a0a7221 */ /* 0x000fe20000010100 */
[----:B------:R-:W-:Y:S02]  /*16270*/  FMNMX.FTZ R0, R94, R0, !PT ;  /* 0x000000005e007209 */ /* 0x000fe40007810000 */
[----:B------:R-:W-:Y:S01]  /*16280*/  @P0 LOP3.LUT R17, R17, 0x40, RZ, 0xfc, !PT ;  /* 0x0000004011110812 */ /* 0x000fe200078efcff */
[----:B------:R-:W-:-:S01]  /*16290*/  FFMA.FTZ R120, R2, R120, -R11 ;  /* 0x0000007802787223 */ /* 0x000fc2000001080b */
[----:B------:R-:W-:Y:S01]  /*162a0*/  FMNMX.FTZ R0, R95, R0, !PT ;  /* 0x000000005f007209 */ /* 0x000fe20007810000 */
[----:B------:R-:W-:Y:S01]  /*162b0*/  FMUL.FTZ R10, R2, R10 ;  /* 0x0000000a020a7220 */ /* 0x000fe20000410000 */
[----:B------:R-:W-:Y:S01]  /*162c0*/  LOP3.LUT P0, RZ, R16, 0x8, RZ, 0xc0, !PT ;  /* 0x0000000810ff7812 */ /* 0x000fe2000780c0ff */
[----:B------:R-:W-:-:S01]  /*162d0*/  FFMA.FTZ R121, R2, R121, -R11 ;  /* 0x0000007902797223 */ /* 0x000fc2000001080b */
[----:B------:R-:W-:Y:S01]  /*162e0*/  FMNMX.FTZ R0, R98, R0, !PT ;  /* 0x0000000062007209 */ /* 0x000fe20007810000 */
[----:B------:R-:W-:Y:S01]  /*162f0*/  MUFU.EX2 R120, R120 ;  /* 0x0000007800787308 */ /* 0x000fe20000000800 */
[----:B------:R-:W-:Y:S01]  /*16300*/  LOP3.LUT P2, RZ, R16, 0x4, RZ, 0xc0, !PT ;  /* 0x0000000410ff7812 */ /* 0x000fe2000784c0ff */
[C-C-:B------:R-:W-:Y:S01]  /*16310*/  FFMA.FTZ R124, R2.reuse, R124, -R11.reuse ;  /* 0x0000007c027c7223 */ /* 0x140fe2000001080b */
[----:B------:R-:W-:Y:S01]  /*16320*/  FMNMX.FTZ R0, R99, R0, !PT ;  /* 0x0000000063007209 */ /* 0x000fe20007810000 */
[--C-:B------:R-:W-:Y:S01]  /*16330*/  FFMA.FTZ R125, R2, R125, -R11.reuse ;  /* 0x0000007d027d7223 */ /* 0x100fe2000001080b */
[----:B------:R-:W-:Y:S01]  /*16340*/  FSEL R58, R58, -INF , !P0 ;  /* 0xff8000003a3a7808 */ /* 0x000fe20004000000 */
[--C-:B------:R-:W-:Y:S01]  /*16350*/  FFMA.FTZ R128, R2, R128, -R11.reuse ;  /* 0x0000008002807223 */ /* 0x100fe2000001080b */
[----:B------:R-:W-:Y:S01]  /*16360*/  FMNMX.FTZ R0, R102, R0, !PT ;  /* 0x0000000066007209 */ /* 0x000fe20007810000 */
[----:B------:R-:W2:Y:S01]  /*16370*/  MUFU.EX2 R10, R10 ;  /* 0x0000000a000a7308 */ /* 0x000ea20000000800 */
        /* <DEDUP_REMOVED lines=8> */
[----:B------:R-:W-:Y:S01]  /*16400*/  ISETP.GT.AND P4, PT, R13, 0x90, !P4 ;  /* 0x000000900d00780c */ /* 0x000fe20006784270 */
[C-C-:B------:R-:W-:Y:S01]  /*16410*/  FFMA.FTZ R104, R2.reuse, R104, -R11.reuse ;  /* 0x0000006802687223 */ /* 0x140fe2000001080b */
[----:B------:R-:W-:Y:S01]  /*16420*/  FMNMX.FTZ R0, R75, R0, !PT ;  /* 0x000000004b007209 */ /* 0x000fe20007810000 */
[--C-:B------:R-:W-:Y:S01]  /*16430*/  FFMA.FTZ R105, R2, R105, -R11.reuse ;  /* 0x0000006902697223 */ /* 0x100fe2000001080b */
[----:B------:R-:W-:Y:S01]  /*16440*/  ISETP.LT.OR P3, PT, R12, 0x8a, P3 ;  /* 0x0000008a0c00780c */ /* 0x000fe20001f61670 */
[--C-:B------:R-:W-:Y:S01]  /*16450*/  FFMA.FTZ R108, R2, R108, -R11.reuse ;  /* 0x0000006c026c7223 */ /* 0x100fe2000001080b */
[----:B------:R-:W-:Y:S01]  /*16460*/  FMNMX.FTZ R0, R78, R0, !PT ;  /* 0x000000004e007209 */ /* 0x000fe20007810000 */
[----:B------:R-:W1:Y:S01]  /*16470*/  MUFU.EX2 R124, R124 ;  /* 0x0000007c007c7308 */ /* 0x000e620000000800 */
[----:B------:R-:W-:Y:S01]  /*16480*/  FSEL R62, R62, -INF , !P0 ;  /* 0xff8000003e3e7808 */ /* 0x000fe20004000000 */
[----:B--2---:R-:W-:Y:S01]  /*16490*/  FFMA.FTZ R14, R10, R20, R120 ;  /* 0x000000140a0e7223 */ /* 0x004fe20000010078 */
[----:B------:R-:W-:Y:S01]  /*164a0*/  FMNMX.FTZ R0, R79, R0, !PT ;  /* 0x000000004f007209 */ /* 0x000fe20007810000 */
[C-C-:B------:R-:W-:Y:S01]  /*164b0*/  FFMA.FTZ R109, R2.reuse, R109, -R11.reuse ;  /* 0x0000006d026d7223 */ /* 0x140fe2000001080b */
[----:B------:R-:W-:Y:S01]  /*164c0*/  ISETP.GT.AND P5, PT, R13, 0x91, !P5 ;  /* 0x000000910d00780c */ /* 0x000fe20006fa4270 */
[--C-:B------:R-:W-:Y:S01]  /*164d0*/  FFMA.FTZ R112, R2, R112, -R11.reuse ;  /* 0x0000007002707223 */ /* 0x100fe2000001080b */
[----:B------:R-:W-:Y:S01]  /*164e0*/  FMNMX.FTZ R0, R82, R0, !PT ;  /* 0x0000000052007209 */ /* 0x000fe20007810000 */
[----:B------:R-:W2:Y:S01]  /*164f0*/  MUFU.EX2 R125, R125 ;  /* 0x0000007d007d7308 */ /* 0x000ea20000000800 */
[----:B------:R-:W-:Y:S01]  /*16500*/  ISETP.LT.OR P4, PT, R12, 0x91, P4 ;  /* 0x000000910c00780c */ /* 0x000fe20002781670 */
[----:B0-----:R-:W-:Y:S01]  /*16510*/  FADD.FTZ R14, R121, R14 ;  /* 0x0000000e790e7221 */ /* 0x001fe20000010000 */
[----:B------:R-:W-:Y:S01]  /*16520*/  FMNMX.FTZ R0, R83, R0, !PT ;  /* 0x0000000053007209 */ /* 0x000fe20007810000 */
[C-C-:B------:R-:W-:Y:S01]  /*16530*/  FFMA.FTZ R113, R2.reuse, R113, -R11.reuse ;  /* 0x0000007102717223 */ /* 0x140fe2000001080b */
[----:B------:R-:W-:Y:S01]  /*16540*/  FSEL R63, R63, -INF , !P3 ;  /* 0xff8000003f3f7808 */ /* 0x000fe20005800000 */
[--C-:B------:R-:W-:Y:S01]  /*16550*/  FFMA.FTZ R116, R2, R116, -R11.reuse ;  /* 0x0000007402747223 */ /* 0x100fe2000001080b */
[----:B------:R-:W-:Y:S01]  /*16560*/  FMNMX.FTZ R0, R86, R0, !PT ;  /* 0x0000000056007209 */ /* 0x000fe20007810000 */
[----:B------:R-:W0:Y:S01]  /*16570*/  MUFU.EX2 R128, R128 ;  /* 0x0000008000807308 */ /* 0x000e220000000800 */
[----:B------:R-:W-:Y:S01]  /*16580*/  ISETP.GT.AND P6, PT, R13, 0x98, !P6 ;  /* 0x000000980d00780c */ /* 0x000fe200077c4270 */
[----:B-1----:R-:W-:Y:S01]  /*16590*/  FADD.FTZ R14, R124, R14 ;  /* 0x0000000e7c0e7221 */ /* 0x002fe20000010000 */
[----:B------:R-:W-:Y:S01]  /*165a0*/  FMNMX.FTZ R0, R87, R0, !PT ;  /* 0x0000000057007209 */ /* 0x000fe20007810000 */
[--C-:B------:R-:W-:Y:S01]  /*165b0*/  FFMA.FTZ R117, R2, R117, -R11.reuse ;  /* 0x0000007502757223 */ /* 0x100fe2000001080b */
[----:B------:R-:W-:Y:S01]  /*165c0*/  ISETP.LT.OR P5, PT, R12, 0x92, P5 ;  /* 0x000000920c00780c */ /* 0x000fe20002fa1670 */
[--C-:B------:R-:W-:Y:S01]  /*165d0*/  FFMA.FTZ R88, R2, R88, -R11.reuse ;  /* 0x0000005802587223 */ /* 0x100fe2000001080b */
[----:B------:R-:W-:Y:S01]  /*165e0*/  FMNMX.FTZ R0, R58, R0, !PT ;  /* 0x000000003a007209 */ /* 0x000fe20007810000 */
[----:B------:R-:W1:Y:S01]  /*165f0*/  MUFU.EX2 R129, R129 ;  /* 0x0000008100817308 */ /* 0x000e620000000800 */
[----:B------:R-:W-:Y:S01]  /*16600*/  FSEL R66, R66, -INF , !P4 ;  /* 0xff80000042427808 */ /* 0x000fe20006000000 */
[----:B--2---:R-:W-:Y:S01]  /*16610*/  FADD.FTZ R14, R125, R14 ;  /* 0x0000000e7d0e7221 */ /* 0x004fe20000010000 */
[----:B------:R-:W-:Y:S01]  /*16620*/  FMNMX.FTZ R0, R59, R0, !PT ;  /* 0x000000003b007209 */ /* 0x000fe20007810000 */
[--C-:B------:R-:W-:Y:S01]  /*16630*/  FFMA.FTZ R89, R2, R89, -R11.reuse ;  /* 0x0000005902597223 */ /* 0x100fe2000001080b */
[----:B------:R-:W-:Y:S01]  /*16640*/  ISETP.LT.OR P6, PT, R12, 0x99, P6 ;  /* 0x000000990c00780c */ /* 0x000fe200037c1670 */
[--C-:B------:R-:W-:Y:S01]  /*16650*/  FFMA.FTZ R92, R2, R92, -R11.reuse ;  /* 0x0000005c025c7223 */ /* 0x100fe2000001080b */
[----:B------:R-:W-:Y:S01]  /*16660*/  FMNMX.FTZ R0, R62, R0, !PT ;  /* 0x000000003e007209 */ /* 0x000fe20007810000 */
[----:B------:R-:W2:Y:S01]  /*16670*/  MUFU.EX2 R132, R132 ;  /* 0x0000008400847308 */ /* 0x000ea20000000800 */
[----:B------:R-:W-:Y:S01]  /*16680*/  FSEL R67, R67, -INF , !P5 ;  /* 0xff80000043437808 */ /* 0x000fe20006800000 */
[----:B0-----:R-:W-:Y:S01]  /*16690*/  FADD.FTZ R14, R128, R14 ;  /* 0x0000000e800e7221 */ /* 0x001fe20000010000 */
[----:B------:R-:W-:Y:S01]  /*166a0*/  FMNMX.FTZ R0, R63, R0, !PT ;  /* 0x000000003f007209 */ /* 0x000fe20007810000 */
[--C-:B------:R-:W-:Y:S01]  /*166b0*/  FFMA.FTZ R93, R2, R93, -R11.reuse ;  /* 0x0000005d025d7223 */ /* 0x100fe2000001080b */
[----:B------:R-:W-:Y:S01]  /*166c0*/  ISETP.LT.OR P1, PT, R12, 0x9a, P1 ;  /* 0x0000009a0c00780c */ /* 0x000fe20000f21670 */
[--C-:B------:R-:W-:Y:S01]  /*166d0*/  FFMA.FTZ R96, R2, R96, -R11.reuse ;  /* 0x0000006002607223 */ /* 0x100fe2000001080b */
[----:B------:R-:W-:Y:S01]  /*166e0*/  FMNMX.FTZ R0, R66, R0, !PT ;  /* 0x0000000042007209 */ /* 0x000fe20007810000 */
[----:B------:R-:W0:Y:S01]  /*166f0*/  MUFU.EX2 R133, R133 ;  /* 0x0000008500857308 */ /* 0x000e220000000800 */
[----:B------:R-:W-:Y:S01]  /*16700*/  FSEL R70, R70, -INF , !P6 ;  /* 0xff80000046467808 */ /* 0x000fe20007000000 */
[----:B-1----:R-:W-:Y:S01]  /*16710*/  FADD.FTZ R14, R129, R14 ;  /* 0x0000000e810e7221 */ /* 0x002fe20000010000 */
[----:B------:R-:W-:Y:S01]  /*16720*/  FMNMX.FTZ R0, R67, R0, !PT ;  /* 0x0000000043007209 */ /* 0x000fe20007810000 */
[C-C-:B------:R-:W-:Y:S01]  /*16730*/  FFMA.FTZ R97, R2.reuse, R97, -R11.reuse ;  /* 0x0000006102617223 */ /* 0x140fe2000001080b */
[----:B------:R-:W-:Y:S01]  /*16740*/  FSEL R71, R71, -INF , !P1 ;  /* 0xff80000047477808 */ /* 0x000fe20004800000 */
[----:B------:R-:W-:Y:S01]  /*16750*/  FFMA.FTZ R100, R2, R100, -R11 ;  /* 0x0000006402647223 */ /* 0x000fe2000001080b */
[----:B------:R-:W-:Y:S01]  /*16760*/  FMNMX.FTZ R0, R70, R0, !PT ;  /* 0x0000000046007209 */ /* 0x000fe20007810000 */
[----:B------:R-:W1:Y:S01]  /*16770*/  MUFU.EX2 R104, R104 ;  /* 0x0000006800687308 */ /* 0x000e620000000800 */
[----:B--2---:R-:W-:-:S01]  /*16780*/  FADD.FTZ R14, R132, R14 ;  /* 0x0000000e840e7221 */ /* 0x004fc20000010000 */
[C-C-:B------:R-:W-:Y:S01]  /*16790*/  FFMA.FTZ R101, R2.reuse, R101, -R11.reuse ;  /* 0x0000006502657223 */ /* 0x140fe2000001080b */
[----:B------:R-:W-:Y:S01]  /*167a0*/  FMNMX.FTZ R0, R71, R0, !PT ;  /* 0x0000000047007209 */ /* 0x000fe20007810000 */
[C-C-:B------:R-:W-:Y:S01]  /*167b0*/  FFMA.FTZ R72, R2.reuse, R72, -R11.reuse ;  /* 0x0000004802487223 */ /* 0x140fe2000001080b */
[----:B------:R-:W-:-:S01]  /*167c0*/  FFMA.FTZ R73, R2, R73, -R11 ;  /* 0x0000004902497223 */ /* 0x000fc2000001080b */
[C-C-:B------:R-:W-:Y:S01]  /*167d0*/  FFMA.FTZ R76, R2.reuse, R76, -R11.reuse ;  /* 0x0000004c024c7223 */ /* 0x140fe2000001080b */
[----:B------:R-:W-:-:S01]  /*167e0*/  FFMA.FTZ R77, R2, R77, -R11 ;  /* 0x0000004d024d7223 */ /* 0x000fc2000001080b */
[----:B------:R-:W2:Y:S01]  /*167f0*/  SHFL.BFLY PT, R12, R0, 0x2, 0x1f ;  /* 0x0c401f00000c7f89 */ /* 0x000ea200000e0000 */
        /* <DEDUP_REMOVED lines=17> */
[----:B---3--:R-:W-:-:S01]  /*16910*/  FADD.FTZ R14, R105, R14 ;  /* 0x0000000e690e7221 */ /* 0x008fc20000010000 */
[----:B------:R-:W-:-:S02]  /*16920*/  LOP3.LUT P0, RZ, R17, 0x20, RZ, 0xc0, !PT ;  /* 0x0000002011ff7812 */ /* 0x000fc4000780c0ff */
[----:B--2---:R-:W-:-:S04]  /*16930*/  FMNMX.FTZ R0, R0, R12, !PT ;  /* 0x0000000c00007209 */ /* 0x004fc80007810000 */
[----:B------:R-:W2:Y:S01]  /*16940*/  MUFU.EX2 R112, R112 ;  /* 0x0000007000707308 */ /* 0x000ea20000000800 */
[----:B0-----:R-:W-:-:S01]  /*16950*/  FADD.FTZ R14, R108, R14 ;  /* 0x0000000e6c0e7221 */ /* 0x001fc20000010000 */
[----:B------:R-:W0:Y:S06]  /*16960*/  SHFL.BFLY PT, R12, R0, 0x1, 0x1f ;  /* 0x0c201f00000c7f89 */ /* 0x000e2c00000e0000 */
[----:B------:R-:W3:Y:S01]  /*16970*/  MUFU.EX2 R113, R113 ;  /* 0x0000007100717308 */ /* 0x000ee20000000800 */
[----:B-1----:R-:W-:-:S07]  /*16980*/  FADD.FTZ R14, R109, R14 ;  /* 0x0000000e6d0e7221 */ /* 0x002fce0000010000 */
[----:B------:R-:W1:Y:S01]  /*16990*/  MUFU.EX2 R116, R116 ;  /* 0x0000007400747308 */ /* 0x000e620000000800 */
[----:B--2---:R-:W-:-:S07]  /*169a0*/  FADD.FTZ R14, R112, R14 ;  /* 0x0000000e700e7221 */ /* 0x004fce0000010000 */
[----:B------:R-:W2:Y:S01]  /*169b0*/  MUFU.EX2 R117, R117 ;  /* 0x0000007500757308 */ /* 0x000ea20000000800 */
[----:B---3--:R-:W-:-:S01]  /*169c0*/  FADD.FTZ R14, R113, R14 ;  /* 0x0000000e710e7221 */ /* 0x008fc20000010000 */
[----:B0-----:R-:W-:-:S04]  /*169d0*/  FMNMX.FTZ R0, R0, R12, !PT ;  /* 0x0000000c00007209 */ /* 0x001fc80007810000 */
[----:B------:R-:W-:Y:S01]  /*169e0*/  FSETP.NEU.FTZ.AND P1, PT, R0, -INF , PT ;  /* 0xff8000000000780b */ /* 0x000fe20003f3d000 */
[----:B------:R-:W-:-:S01]  /*169f0*/  FFMA.FTZ R13, R2, R0, -8 ;  /* 0xc1000000020d7423 */ /* 0x000fc20000010000 */
[----:B------:R-:W0:Y:S01]  /*16a00*/  MUFU.EX2 R88, R88 ;  /* 0x0000005800587308 */ /* 0x000e220000000800 */
[----:B-1----:R-:W-:-:S01]  /*16a10*/  FADD.FTZ R14, R116, R14 ;  /* 0x0000000e740e7221 */ /* 0x002fc20000010000 */
[----:B------:R-:W-:Y:S02]  /*16a20*/  FSEL R12, R0, RZ, P1 ;  /* 0x000000ff000c7208 */ /* 0x000fe40000800000 */
[----:B------:R-:W-:-:S03]  /*16a30*/  FSEL R13, R13, RZ, P1 ;  /* 0x000000ff0d0d7208 */ /* 0x000fc60000800000 */
[----:B------:R-:W-:Y:S01]  /*16a40*/  FADD.FTZ R12, -R12, R15 ;  /* 0x0000000f0c0c7221 */ /* 0x000fe20000010100 */
[----:B------:R-:W1:Y:S01]  /*16a50*/  MUFU.EX2 R89, R89 ;  /* 0x0000005900597308 */ /* 0x000e620000000800 */
        /* <DEDUP_REMOVED lines=17> */
[----:B------:R-:W-:Y:S01]  /*16b70*/  FFMA.FTZ R118, R2, R118, -R13 ;  /* 0x0000007602767223 */ /* 0x000fe2000001080d */
[----:B--2---:R-:W-:-:S01]  /*16b80*/  FADD.FTZ R14, R117, R14 ;  /* 0x0000000e750e7221 */ /* 0x004fc20000010000 */
[C-C-:B------:R-:W-:Y:S01]  /*16b90*/  FFMA.FTZ R119, R2.reuse, R119, -R13.reuse ;  /* 0x0000007702777223 */ /* 0x140fe2000001080d */
[----:B------:R-:W-:-:S01]  /*16ba0*/  FFMA.FTZ R90, R2, R90, -R13 ;  /* 0x0000005a025a7223 */ /* 0x000fc2000001080d */
[----:B------:R-:W-:Y:S01]  /*16bb0*/  FFMA.FTZ R91, R2, R91, -R13 ;  /* 0x0000005b025b7223 */ /* 0x000fe2000001080d */
[----:B0-----:R-:W-:-:S01]  /*16bc0*/  FADD.FTZ R14, R88, R14 ;  /* 0x0000000e580e7221 */ /* 0x001fc20000010000 */
[----:B------:R-:W0:Y:S01]  /*16bd0*/  MUFU.EX2 R123, R123 ;  /* 0x0000007b007b7308 */ /* 0x000e220000000800 */
[----:B------:R-:W-:-:S01]  /*16be0*/  FFMA.FTZ R94, R2, R94, -R13 ;  /* 0x0000005e025e7223 */ /* 0x000fc2000001080d */
[----:B------:R-:W-:Y:S01]  /*16bf0*/  FFMA.FTZ R95, R2, R95, -R13 ;  /* 0x0000005f025f7223 */ /* 0x000fe2000001080d */
[----:B-1----:R-:W-:-:S01]  /*16c00*/  FADD.FTZ R14, R89, R14 ;  /* 0x0000000e590e7221 */ /* 0x002fc20000010000 */
[C-C-:B------:R-:W-:Y:S01]  /*16c10*/  FFMA.FTZ R98, R2.reuse, R98, -R13.reuse ;  /* 0x0000006202627223 */ /* 0x140fe2000001080d */
[----:B------:R-:W-:-:S01]  /*16c20*/  FFMA.FTZ R99, R2, R99, -R13 ;  /* 0x0000006302637223 */ /* 0x000fc2000001080d */
[C-C-:B------:R-:W-:Y:S01]  /*16c30*/  FFMA.FTZ R102, R2.reuse, R102, -R13.reuse ;  /* 0x0000006602667223 */ /* 0x140fe2000001080d */
[----:B------:R-:W-:-:S01]  /*16c40*/  FFMA.FTZ R103, R2, R103, -R13 ;  /* 0x0000006702677223 */ /* 0x000fc2000001080d */
[----:B------:R-:W1:Y:S01]  /*16c50*/  MUFU.EX2 R126, R126 ;  /* 0x0000007e007e7308 */ /* 0x000e620000000800 */
[----:B---3--:R-:W-:-:S01]  /*16c60*/  FFMA.FTZ R21, R12, R21, R122 ;  /* 0x000000150c157223 */ /* 0x008fc2000001007a */
        /* <DEDUP_REMOVED lines=19> */
[----:B------:R-:W-:-:S03]  /*16da0*/  FFMA.FTZ R13, R2, R71, -R13 ;  /* 0x00000047020d7223 */ /* 0x000fc6000001080d */
        /* <DEDUP_REMOVED lines=119> */
.L_x_14632:
[----:B------:R-:W-:Y:S01]  /*17520*/  IMAD.MOV.U32 R14, RZ, RZ, R140 ;  /* 0x000000ffff0e7224 */ /* 0x000fe200078e008c */
[----:B------:R-:W-:Y:S01]  /*17530*/  F2FP.SATFINITE.E4M3.F32.PACK_AB_MERGE_C R124, R125, R124, RZ ;  /* 0x0000007c7d7c723e */ /* 0x000fe200048070ff */
[----:B------:R-:W-:Y:S01]  /*17540*/  VIADD R9, R9, 0x13260 ;  /* 0x0001326009097836 */ /* 0x000fe20000000000 */
[----:B------:R-:W-:Y:S02]  /*17550*/  F2FP.SATFINITE.E4M3.F32.PACK_AB_MERGE_C R126, R127, R126, RZ ;  /* 0x0000007e7f7e723e */ /* 0x000fe400048070ff */
[----:B------:R-:W-:Y:S02]  /*17560*/  F2FP.SATFINITE.E4M3.F32.PACK_AB_MERGE_C R132, R133, R132, RZ ;  /* 0x000000848584723e */ /* 0x000fe400048070ff */
[----:B------:R-:W-:Y:S02]  /*17570*/  PRMT R9, R14, 0x654, R9 ;  /* 0x000006540e097816 */ /* 0x000fe40000000009 */
[----:B------:R-:W2:Y:S01]  /*17580*/  LDL R14, [R1+0x40] ;  /* 0x00004000010e7983 */ /* 0x000ea20000100800 */
[----:B------:R-:W-:Y:S01]  /*17590*/  F2FP.SATFINITE.E4M3.F32.PACK_AB_MERGE_C R134, R135, R134, RZ ;  /* 0x000000868786723e */ /* 0x000fe200048070ff */
[----:B------:R0:W-:Y:S01]  /*175a0*/  SYNCS.ARRIVE.TRANS64.RED.A1T0 RZ, [R9+URZ], RZ ;  /* 0x000000ff09ff79a7 */ /* 0x0001e2000810043f */
        /* <DEDUP_REMOVED lines=67> */
[----:B0-----:R-:W-:Y:S01]  /*179e0*/  IMAD.MOV.U32 R9, RZ, RZ, R156 ;  /* 0x000000ffff097224 */ /* 0x001fe200078e009c */
[----:B------:R-:W-:Y:S01]  /*179f0*/  F2FP.SATFINITE.E4M3.F32.PACK_AB_MERGE_C R138, R65, R64, R11 ;  /* 0x00000040418a723e */ /* 0x000fe2000480700b */
[----:B------:R-:W-:Y:S01]  /*17a00*/  IMAD.MOV.U32 R10, RZ, RZ, R23 ;  /* 0x000000ffff0a7224 */ /* 0x000fe200078e0017 */
[----:B------:R-:W-:-:S02]  /*17a10*/  F2FP.SATFINITE.E4M3.F32.PACK_AB_MERGE_C R139, R67, R66, R13 ;  /* 0x00000042438b723e */ /* 0x000fc4000480700d */
[C---:B--2---:R-:W-:Y:S01]  /*17a20*/  ISETP.GT.AND P1, PT, R8.reuse, R14, PT ;  /* 0x0000000e0800720c */ /* 0x044fe20003f24270 */
[----:B------:R-:W-:Y:S02]  /*17a30*/  VIADD R8, R8, 0xffffffff ;  /* 0xffffffff08087836 */ /* 0x000fe40000000000 */
[----:B------:R-:W-:-:S10]  /*17a40*/  IMAD.MOV.U32 R14, RZ, RZ, R3 ;  /* 0x000000ffff0e7224 */ /* 0x000fd400078e0003 */
[----:B------:R-:W-:Y:S05]  /*17a50*/  @P1 BRA `(.L_x_14633) ;  /* 0xffffffbc00441947 */ /* 0x000fea000383ffff */
.L_x_14612:
[----:B------:R-:W-:Y:S05]  /*17a60*/  BSYNC B0 ;  /* 0x0000000000007941 */ /* 0x000fea0003800000 */
.L_x_14611:
[----:B------:R-:W-:Y:S06]  /*17a70*/  BAR.ARV 0x8, 0x200 ;  /* 0x0208000000007b1d */ /* 0x000fec0000002000 */
[----:B------:R-:W-:Y:S05]  /*17a80*/  @!P0 BRA `(.L_x_14634) ;  /* 0x0000000000048947 */ /* 0x000fea0003800000 */
[----:B------:R-:W-:Y:S01]  /*17a90*/  BPT.TRAP 0x1 ;  /* 0x000000040000795c */ /* 0x000fe20000300000 */
.L_x_14634:
[----:B------:R-:W-:Y:S01]  /*17aa0*/  IMAD R13, R23, 0x8, R22 ;  /* 0x00000008170d7824 */ /* 0x000fe200078e0216 */
[----:B------:R-:W-:-:S04]  /*17ab0*/  SHF.L.U32 R4, R156, 0x1f, RZ ;  /* 0x0000001f9c047819 */ /* 0x000fc800000006ff */
[----:B------:R0:W1:Y:S01]  /*17ac0*/  SYNCS.PHASECHK.TRANS64.TRYWAIT P1, [R13+URZ+0x13250], R4 ;  /* 0x013250040d0075a7 */ /* 0x000062000802017f */
[----:B------:R-:W-:Y:S05]  /*17ad0*/  @!P0 BRA `(.L_x_14635) ;  /* 0x0000000000048947 */ /* 0x000fea0003800000 */
[----:B------:R-:W-:Y:S01]  /*17ae0*/  BPT.TRAP 0x1 ;  /* 0x000000040000795c */ /* 0x000fe20000300000 */
.L_x_14635:
[----:B------:R-:W-:Y:S04]  /*17af0*/  BSSY B0, `(.L_x_14636) ;  /* 0x0000004000007945 */ /* 0x000fe80003800000 */
[----:B-1----:R-:W-:Y:S05]  /*17b00*/  @P1 BRA `(.L_x_14637) ;  /* 0x0000000000081947 */ /* 0x002fea0003800000 */
[----:B------:R-:W1:Y:S02]  /*17b10*/  SYNCS.PHASECHK.TRANS64.TRYWAIT P1, [R13+URZ+0x13250], R4 ;  /* 0x013250040d0075a7 */ /* 0x000e64000802017f */
[----:B-1----:R-:W-:Y:S05]  /*17b20*/  @!P1 BRA `(.L_x_14638) ;  /* 0x000000b000489947 */ /* 0x002fea0003800000 */
.L_x_14637:
[----:B------:R-:W-:Y:S05]  /*17b30*/  BSYNC B0 ;  /* 0x0000000000007941 */ /* 0x000fea0003800000 */
.L_x_14636:
[----:B------:R-:W2:Y:S01]  /*17b40*/  LDL.LU R15, [R1+0xc] ;  /* 0x00000c00010f7983 */ /* 0x000ea20000300800 */
[----:B------:R-:W-:-:S03]  /*17b50*/  ULDC.64 UR4, c[0x0][0x9a0] ;  /* 0x0002680000047ab9 */ /* 0x000fc60000000a00 */
[----:B------:R-:W3:Y:S04]  /*17b60*/  LDL.LU R14, [R1+0x8] ;  /* 0x00000800010e7983 */ /* 0x000ee80000300800 */
[----:B------:R-:W4:Y:S01]  /*17b70*/  LDL.LU R12, [R1] ;  /* 0x00000000010c7983 */ /* 0x000f220000300800 */
        /* <DEDUP_REMOVED lines=8> */
[----:B------:R-:W-:-:S05]  /*17c00*/  LOP3.LUT R22, R22, 0x10000, RZ, 0xfc, !PT ;  /* 0x0001000016167812 */ /* 0x000fca00078efcff */
[----:B01----:R-:W-:-:S05]  /*17c10*/  IMAD R4, R23, 0x280, R22 ;  /* 0x0000028017047824 */ /* 0x003fca00078e0216 */
[----:B------:R-:W-:Y:S01]  /*17c20*/  R2UR UR6, R4 ;  /* 0x00000000040672ca */ /* 0x000fe200000e0000 */
[----:B------:R-:W0:Y:S08]  /*17c30*/  @P1 LDC.64 R8, c[0x0][0x9c8] ;  /* 0x00027200ff081b82 */ /* 0x000e300000000a00 */
[----:B------:R-:W1:Y:S04]  /*17c40*/  @P1 LDC.64 R10, c[0x0][0x9d0] ;  /* 0x00027400ff0a1b82 */ /* 0x000e680000000a00 */
[----:B------:R-:W-:Y:S03]  /*17c50*/  QGMMA.64x64x32.F32.E4M3.E4M3 R24, R152, gdesc[UR4], R24, gsb0 ;  /* 0x00e0000498187df3 */ /* 0x000fe60008000818 */
[----:B------:R-:W-:-:S02]  /*17c60*/  WARPGROUP.DEPBAR.LE gsb0, 0x0 ;  /* 0x00008000000079c5 */ /* 0x000fc40000010000 */
[----:B------:R-:W-:Y:S01]  /*17c70*/  WARPGROUP.ARRIVE ;  /* 0x00000000000079c5 */ /* 0x000fe20000000000 */
[----:B--2---:R-:W-:-:S05]  /*17c80*/  @P1 SHF.R.S32.HI R7, RZ, 0x1f, R15 ;  /* 0x0000001fff071819 */ /* 0x004fca000001140f */
[----:B0-----:R-:W-:-:S04]  /*17c90*/  @P1 IMAD R6, R7, R8, RZ ;  /* 0x0000000807061224 */ /* 0x001fc800078e02ff */
[C---:B------:R-:W-:Y:S01]  /*17ca0*/  @P1 IMAD R5, R15.reuse, R9, R6 ;  /* 0x000000090f051224 */ /* 0x040fe200078e0206 */
[----:B---3--:R-:W-:Y:S01]  /*17cb0*/  @P1 SHF.R.S32.HI R9, RZ, 0x1f, R14 ;  /* 0x0000001fff091819 */ /* 0x008fe2000001140e */
[----:B------:R-:W-:-:S04]  /*17cc0*/  @P1 IMAD.WIDE.U32 R6, R15, R8, RZ ;  /* 0x000000080f061225 */ /* 0x000fc800078e00ff */
[-C--:B-1----:R-:W-:Y:S02]  /*17cd0*/  @P1 IMAD R8, R9, R10.reuse, RZ ;  /* 0x0000000a09081224 */ /* 0x082fe400078e02ff */
[----:B------:R-:W-:Y:S02]  /*17ce0*/  @P1 IMAD.IADD R7, R7, 0x1, R5 ;  /* 0x0000000107071824 */ /* 0x000fe400078e0205 */
[C---:B------:R-:W-:Y:S02]  /*17cf0*/  @P1 IMAD R5, R14.reuse, R11, R8 ;  /* 0x0000000b0e051224 */ /* 0x040fe400078e0208 */
[----:B------:R-:W-:-:S04]  /*17d00*/  @P1 IMAD.WIDE.U32 R6, R14, R10, R6 ;  /* 0x0000000a0e061225 */ /* 0x000fc800078e0006 */
[----:B------:R-:W-:Y:S01]  /*17d10*/  @P1 IMAD.IADD R5, R7, 0x1, R5 ;  /* 0x0000000107051824 */ /* 0x000fe200078e0205 */
[C---:B------:R-:W-:Y:S01]  /*17d20*/  @P1 LEA R8, P2, R6.reuse, UR4, 0x2 ;  /* 0x0000000406081c11 */ /* 0x040fe2000f8410ff */
[----:B------:R-:W-:Y:S02]  /*17d30*/  IMAD.MOV.U32 R10, RZ, RZ, 0x3f800000 ;  /* 0x3f800000ff0a7424 */ /* 0x000fe400078e00ff */
[----:B------:R-:W-:Y:S01]  /*17d40*/  IMAD.MOV.U32 R7, RZ, RZ, -0x3ffffff0 ;  /* 0xc0000010ff077424 */ /* 0x000fe200078e00ff */
[----:B------:R-:W-:Y:S01]  /*17d50*/  @P1 LEA.HI.X R9, R6, UR5, R5, 0x2, P2 ;  /* 0x0000000506091c11 */ /* 0x000fe200090f1405 */
[----:B------:R-:W-:-:S03]  /*17d60*/  VIADD R6, R4, 0x80 ;  /* 0x0000008004067836 */ /* 0x000fc60000000000 */
[----:B------:R-:W-:Y:S01]  /*17d70*/  R2UR UR7, R7 ;  /* 0x00000000070772ca */ /* 0x000fe200000e0000 */
[----:B------:R0:W2:Y:S01]  /*17d80*/  @P1 LDG.E R10, desc[UR40][R8.64] ;  /* 0x00000028080a1981 */ /* 0x0000a2000c1e1900 */
[----:B------:R-:W-:Y:S01]  /*17d90*/  R2UR UR6, R6 ;  /* 0x00000000060672ca */ /* 0x000fe200000e0000 */
[----:B------:R-:W-:Y:S02]  /*17da0*/  VIADD R6, R4, 0x100 ;  /* 0x0000010004067836 */ /* 0x000fe40000000000 */
[----:B------:R-:W-:Y:S01]  /*17db0*/  IMAD.MOV.U32 R7, RZ, RZ, -0x3ffffff0 ;  /* 0xc0000010ff077424 */ /* 0x000fe200078e00ff */
[----:B----4-:R-:W-:Y:S01]  /*17dc0*/  SHFL.BFLY PT, R5, R12, 0x2, 0x1f ;  /* 0x0c401f000c057f89 */ /* 0x010fe200000e0000 */
[----:B------:R-:W-:Y:S02]  /*17dd0*/  IMAD.MOV.U32 R20, RZ, RZ, -0x800000 ;  /* 0xff800000ff147424 */ /* 0x000fe400078e00ff */
[----:B------:R-:W-:Y:S01]  /*17de0*/  IMAD.MOV.U32 R56, RZ, RZ, -0x800000 ;  /* 0xff800000ff387424 */ /* 0x000fe200078e00ff */
[----:B0-----:R-:W0:Y:S01]  /*17df0*/  SHFL.BFLY PT, R8, R21, 0x2, 0x1f ;  /* 0x0c401f0015087f89 */ /* 0x001e2200000e0000 */
[----:B------:R-:W-:-:S04]  /*17e00*/  IMAD.MOV.U32 R9, RZ, RZ, RZ ;  /* 0x000000ffff097224 */ /* 0x000fc800078e00ff */
[----:B------:R-:W-:Y:S01]  /*17e10*/  QGMMA.64x64x32.F32.E4M3.E4M3 R24, R148, gdesc[UR4], R24, gsb0 ;  /* 0x00e0000494187df3 */ /* 0x000fe20008000818 */
[----:B------:R-:W-:Y:S01]  /*17e20*/  R2UR UR6, R6 ;  /* 0x00000000060672ca */ /* 0x000fe200000e0000 */
[C---:B------:R-:W-:Y:S01]  /*17e30*/  VIADD R6, R4.reuse, 0x180 ;  /* 0x0000018004067836 */ /* 0x040fe20000000000 */
[----:B------:R-:W-:Y:S01]  /*17e40*/  R2UR UR7, R7 ;  /* 0x00000000070772ca */ /* 0x000fe200000e0000 */
[----:B------:R-:W-:Y:S02]  /*17e50*/  IMAD.MOV.U32 R7, RZ, RZ, -0x3ffffff0 ;  /* 0xc0000010ff077424 */ /* 0x000fe400078e00ff */
[----:B------:R-:W-:Y:S02]  /*17e60*/  VIADD R4, R4, 0x200 ;  /* 0x0000020004047836 */ /* 0x000fe40000000000 */
[----:B0-----:R-:W-:-:S01]  /*17e70*/  FADD.FTZ R8, R8, R21 ;  /* 0x0000001508087221 */ /* 0x001fc20000010000 */
[----:B------:R-:W-:Y:S02]  /*17e80*/  WARPGROUP.DEPBAR.LE gsb0, 0x0 ;  /* 0x00008000000079c5 */ /* 0x000fe40000010000 */
[----:B------:R-:W-:-:S06]  /*17e90*/  WARPGROUP.ARRIVE ;  /* 0x00000000000079c5 */ /* 0x000fcc0000000000 */
[----:B------:R-:W-:Y:S01]  /*17ea0*/  QGMMA.64x64x32.F32.E4M3.E4M3 R24, R144, gdesc[UR4], R24, gsb0 ;  /* 0x00e0000490187df3 */ /* 0x000fe20008000818 */
[----:B------:R-:W-:Y:S01]  /*17eb0*/  R2UR UR6, R6 ;  /* 0x00000000060672ca */ /* 0x000fe200000e0000 */
[----:B------:R-:W-:Y:S01]  /*17ec0*/  FADD.FTZ R6, R5, R12 ;  /* 0x0000000c05067221 */ /* 0x000fe20000010000 */
[----:B------:R-:W-:Y:S01]  /*17ed0*/  R2UR UR7, R7 ;  /* 0x00000000070772ca */ /* 0x000fe200000e0000 */
[----:B------:R-:W-:-:S03]  /*17ee0*/  IMAD.MOV.U32 R5, RZ, RZ, -0x3ffffff0 ;  /* 0xc0000010ff057424 */ /* 0x000fc600078e00ff */
[----:B------:R-:W0:Y:S02]  /*17ef0*/  SHFL.BFLY PT, R7, R6, 0x1, 0x1f ;  /* 0x0c201f0006077f89 */ /* 0x000e2400000e0000 */
[----:B0-----:R-:W-:-:S04]  /*17f00*/  FADD.FTZ R7, R6, R7 ;  /* 0x0000000706077221 */ /* 0x001fc80000010000 */
[C---:B------:R-:W-:Y:S01]  /*17f10*/  FMUL.FTZ R14, R7.reuse, 0.00390625 ;  /* 0x3b800000070e7820 */ /* 0x040fe20000410000 */
[----:B------:R-:W-:-:S04]  /*17f20*/  FSETP.NE.FTZ.AND P1, PT, R7, RZ, PT ;  /* 0x000000ff0700720b */ /* 0x000fc80003f35000 */
[----:B------:R-:W-:-:S13]  /*17f30*/  FSETP.NE.FTZ.AND P2, PT, R14, RZ, PT ;  /* 0x000000ff0e00720b */ /* 0x000fda0003f55000 */
[----:B------:R-:W0:Y:S01]  /*17f40*/  @P2 MUFU.LG2 R6, R14 ;  /* 0x0000000e00062308 */ /* 0x000e220000000c00 */
[----:B------:R-:W-:Y:S02]  /*17f50*/  WARPGROUP.DEPBAR.LE gsb0, 0x0 ;  /* 0x00008000000079c5 */ /* 0x000fe40000010000 */
[----:B------:R-:W-:-:S06]  /*17f60*/  WARPGROUP.ARRIVE ;  /* 0x00000000000079c5 */ /* 0x000fcc0000000000 */
[----:B------:R-:W-:Y:S01]  /*17f70*/  QGMMA.64x64x32.F32.E4M3.E4M3 R24, R140, gdesc[UR4], R24, gsb0 ;  /* 0x00e000048c187df3 */ /* 0x000fe20008000818 */
[----:B------:R-:W-:Y:S01]  /*17f80*/  R2UR UR6, R4 ;  /* 0x00000000040672ca */ /* 0x000fe200000e0000 */
[----:B------:R-:W-:Y:S01]  /*17f90*/  @P2 FMUL.FTZ R4, R2, 0.69314718246459960938 ;  /* 0x3f31721802042820 */ /* 0x000fe20000410000 */
[----:B------:R-:W-:Y:S02]  /*17fa0*/  R2UR UR7, R5 ;  /* 0x00000000050772ca */ /* 0x000fe400000e0000 */
[----:B------:R-:W1:Y:S02]  /*17fb0*/  SHFL.BFLY PT, R5, R8, 0x1, 0x1f ;  /* 0x0c201f0008057f89 */ /* 0x000e6400000e0000 */
[----:B-1----:R-:W-:-:S01]  /*17fc0*/  FADD.FTZ R12, R8, R5 ;  /* 0x00000005080c7221 */ /* 0x002fc20000010000 */
[----:B------:R-:W-:-:S03]  /*17fd0*/  IMAD.MOV.U32 R5, RZ, RZ, RZ ;  /* 0x000000ffff057224 */ /* 0x000fc600078e00ff */
[----:B------:R-:W-:-:S03]  /*17fe0*/  FMUL.FTZ R15, R12, 0.00390625 ;  /* 0x3b8000000c0f7820 */ /* 0x000fc60000410000 */
[----:B------:R0:W-:Y:S01]  /*17ff0*/  @P1 MUFU.RCP R5, R7 ;  /* 0x0000000700051308 */ /* 0x0001e20000001000 */
[----:B------:R-:W-:Y:S02]  /*18000*/  FSETP.NE.FTZ.AND P1, PT, R12, RZ, PT ;  /* 0x000000ff0c00720b */ /* 0x000fe40003f35000 */
[----:B------:R-:W-:Y:S01]  /*18010*/  FSETP.NE.FTZ.AND P3, PT, R15, RZ, PT ;  /* 0x000000ff0f00720b */ /* 0x000fe20003f75000 */
[----:B0-----:R-:W-:-:S04]  /*18020*/  @P2 FMUL.FTZ R7, R6, 0.69314718246459960938 ;  /* 0x3f31721806072820 */ /* 0x001fc80000410000 */
[----:B------:R-:W-:-:S06]  /*18030*/  @P2 FFMA.FTZ R56, R4, R3, R7 ;  /* 0x0000000304382223 */ /* 0x000fcc0000010007 */
[----:B------:R-:W-:Y:S02]  /*18040*/  @P1 MUFU.RCP R9, R12 ;  /* 0x0000000c00091308 */ /* 0x000fe40000001000 */
[----:B------:R-:W-:-:S06]  /*18050*/  @P3 FMUL.FTZ R2, R2, 0.69314718246459960938 ;  /* 0x3f31721802023820 */ /* 0x000fcc0000410000 */
[----:B------:R-:W0:Y:S02]  /*18060*/  @P3 MUFU.LG2 R8, R15 ;  /* 0x0000000f00083308 */ /* 0x000e240000000c00 */
[----:B0-----:R-:W-:Y:S01]  /*18070*/  @P3 FMUL.FTZ R11, R8, 0.69314718246459960938 ;  /* 0x3f317218080b3820 */ /* 0x001fe20000410000 */
[----:B------:R-:W-:Y:S02]  /*18080*/  WARPGROUP.DEPBAR.LE gsb0, 0x0 ;  /* 0x00008000000079c5 */ /* 0x000fe40000010000 */
[----:B------:R-:W-:Y:S01]  /*18090*/  WARPGROUP.ARRIVE ;  /* 0x00000000000079c5 */ /* 0x000fe20000000000 */
[----:B------:R-:W-:-:S05]  /*180a0*/  @P3 FFMA.FTZ R20, R2, R0, R11 ;  /* 0x0000000002143223 */ /* 0x000fca000001000b */
[----:B------:R-:W-:Y:S01]  /*180b0*/  QGMMA.64x64x32.F32.E4M3.E4M3 R24, R136, gdesc[UR4], R24, gsb0 ;  /* 0x00e0000488187df3 */ /* 0x000fe20008000818 */
[-C--:B--2---:R-:W-:Y:S01]  /*180c0*/  FMUL.FTZ R5, R5, R10.reuse ;  /* 0x0000000a05057220 */ /* 0x084fe20000410000 */
[----:B------:R-:W-:Y:S01]  /*180d0*/  FMUL.FTZ R2, R9, R10 ;  /* 0x0000000a09027220 */ /* 0x000fe20000410000 */
[----:B------:R-:W-:Y:S02]  /*180e0*/  WARPGROUP.DEPBAR.LE gsb0, 0x0 ;  /* 0x00008000000079c5 */ /* 0x000fe40000010000 */
[----:B------:R-:W-:Y:S05]  /*180f0*/  @!P0 BRA `(.L_x_14639) ;  /* 0x0000000000048947 */ /* 0x000fea0003800000 */
[----:B------:R-:W-:Y:S01]  /*18100*/  BPT.TRAP 0x1 ;  /* 0x000000040000795c */ /* 0x000fe20000300000 */
.L_x_14639:
[----:B------:R-:W2:Y:S01]  /*18110*/  LDL.LU R3, [R1+0x1c] ;  /* 0x00001c0001037983 */ /* 0x000ea20000300800 */
[----:B------:R-:W-:Y:S02]  /*18120*/  VIADD R0, R13, 0x13260 ;  /* 0x000132600d007836 */ /* 0x000fe40000000000 */
[-C--:B------:R-:W-:Y:S01]  /*18130*/  FMUL.FTZ R59, R24, R5.reuse ;  /* 0x00000005183b7220 */ /* 0x080fe20000410000 */
[----:B------:R-:W-:Y:S01]  /*18140*/  FMUL.FTZ R57, R25, R5 ;  /* 0x0000000519397220 */ /* 0x000fe20000410000 */
[----:B------:R-:W3:Y:S01]  /*18150*/  LDL.LU R4, [R1+0x54] ;  /* 0x0000540001047983 */ /* 0x000ee20000300800 */
[----:B------:R-:W-:-:S05]  /*18160*/  VIADD R23, R23, 0x1 ;  /* 0x0000000117177836 */ /* 0x000fca0000000000 */
        /* <DEDUP_REMOVED lines=39> */
.L_x_14525:
[----:B------:R-:W0:Y:S08]  /*183e0*/  S2UR UR4, SR_CgaCtaId ;  /* 0x00000000000479c3 */ /* 0x000e300000008800 */
[----:B------:R-:W-:Y:S01]  /*183f0*/  BAR.SYNC.DEFER_BLOCKING 0x5, 0x200 ;  /* 0x0148000000007b1d */ /* 0x000fe20000010000 */
[----:B------:R-:W-:-:S05]  /*18400*/  MOV R22, 0x400 ;  /* 0x0000040000167802 */ /* 0x000fca0000000f00 */
[----:B------:R-:W-:Y:S01]  /*18410*/  BSSY B0, `(.L_x_14640) ;  /* 0x00001d8000007945 */ /* 0x000fe20003800000 */
[----:B------:R-:W1:Y:S01]  /*18420*/  S2R R50, SR_TID.X ;  /* 0x0000000000327919 */ /* 0x000e620000002100 */
[----:B0-----:R-:W-:-:S05]  /*18430*/  IMAD.U32 R0, RZ, RZ, UR4 ;  /* 0x00000004ff007e24 */ /* 0x001fca000f8e00ff */
[----:B------:R-:W-:Y:S01]  /*18440*/  LEA R22, R0, R22, 0x18 ;  /* 0x0000001600167211 */ /* 0x000fe200078ec0ff */
[----:B------:R0:W-:Y:S04]  /*18450*/  STL [R1+0x1c], R0 ;  /* 0x00001c0001007387 */ /* 0x0001e80000100800 */
[----:B------:R-:W2:Y:S01]  /*18460*/  LDS.128 R40, [R22+0x132d0] ;  /* 0x0132d00016287984 */ /* 0x000ea20000000c00 */
[----:B-1----:R-:W-:-:S05]  /*18470*/  VIADD R30, R50, 0xffffff80 ;  /* 0xffffff80321e7836 */ /* 0x002fca0000000000 */
[----:B------:R-:W-:-:S04]  /*18480*/  SHF.R.S32.HI R31, RZ, 0x1f, R30 ;  /* 0x0000001fff1f7819 */ /* 0x000fc8000001141e */
[----:B------:R-:W-:-:S04]  /*18490*/  LEA.HI R2, R31, R30, RZ, 0x3 ;  /* 0x0000001e1f027211 */ /* 0x000fc800078f18ff */
[----:B------:R-:W-:Y:S02]  /*184a0*/  LOP3.LUT R21, R2, 0xfffffff8, RZ, 0xc0, !PT ;  /* 0xfffffff802157812 */ /* 0x000fe400078ec0ff */
[----:B------:R-:W-:-:S03]  /*184b0*/  SHF.R.S32.HI R2, RZ, 0x3, R2 ;  /* 0x00000003ff027819 */ /* 0x000fc60000011402 */
[----:B------:R-:W-:-:S04]  /*184c0*/  IMAD.IADD R21, R30, 0x1, -R21 ;  /* 0x000000011e157824 */ /* 0x000fc800078e0a15 */
[----:B------:R-:W-:-:S05]  /*184d0*/  IMAD.SHL.U32 R3, R21, 0x8, RZ ;  /* 0x0000000815037824 */ /* 0x000fca00078e00ff */
[----:B0-----:R-:W-:Y:S01]  /*184e0*/  SHF.R.S32.HI R0, RZ, 0x1f, R3 ;  /* 0x0000001fff007819 */ /* 0x001fe20000011403 */
[----:B--2---:R0:W-:Y:S04]  /*184f0*/  STL.64 [R1], R40 ;  /* 0x0000002801007387 */ /* 0x0041e80000100a00 */
[----:B------:R0:W-:Y:S01]  /*18500*/  STL.64 [R1+0x8], R42 ;  /* 0x0000082a01007387 */ /* 0x0001e20000100a00 */
[----:B------:R-:W-:Y:S06]  /*18510*/  BAR.ARV 0x4, 0x200 ;  /* 0x0108000000007b1d */ /* 0x000fec0000002000 */
[----:B------:R-:W-:Y:S05]  /*18520*/  @P0 BRA `(.L_x_14641) ;  /* 0x0000001000e00947 */ /* 0x000fea0003800000 */
[----:B------:R-:W-:Y:S01]  /*18530*/  IMAD.SHL.U32 R4, R50, 0x4, RZ ;  /* 0x0000000432047824 */ /* 0x000fe200078e00ff */
[----:B------:R-:W-:Y:S01]  /*18540*/  ULDC.64 UR4, c[0x4][0x38] ;  /* 0x01000e0000047ab9 */ /* 0x000fe20000000a00 */
[----:B------:R-:W2:Y:S01]  /*18550*/  LDL R64, [R1+0x3c] ;  /* 0x00003c0001407983 */ /* 0x000ea20000100800 */
[----:B0-----:R-:W0:Y:S02]  /*18560*/  S2R R41, SR_SWINHI ;  /* 0x0000000000297919 */ /* 0x001e240000002f00 */
[----:B------:R-:W-:Y:S01]  /*18570*/  LOP3.LUT R4, R4, 0xc, RZ, 0xc0, !PT ;  /* 0x0000000c04047812 */ /* 0x000fe200078ec0ff */
[----:B------:R-:W-:Y:S01]  /*18580*/  ULDC.64 UR6, c[0x0][0xb90] ;  /* 0x0002e40000067ab9 */ /* 0x000fe20000000a00 */
[----:B------:R-:W3:Y:S02]  /*18590*/  LDL.LU R63, [R1+0x50] ;  /* 0x00005000013f7983 */ /* 0x000ee40000300800 */
[----:B------:R-:W-:Y:S02]  /*185a0*/  IADD3 R4, P0, R4, UR4, RZ ;  /* 0x0000000404047c10 */ /* 0x000fe4000ff1e0ff */
[----:B------:R-:W-:Y:S01]  /*185b0*/  F2FP.BF16.F32.PACK_AB R12, R11, R12 ;  /* 0x0000000c0b0c723e */ /* 0x000fe200000010ff */
[----:B------:R-:W4:Y:S02]  /*185c0*/  LDL R62, [R1+0x4c] ;  /* 0x00004c00013e7983 */ /* 0x000f240000100800 */
[----:B------:R-:W-:Y:S01]  /*185d0*/  IMAD.X R5, RZ, RZ, UR5, P0 ;  /* 0x00000005ff057e24 */ /* 0x000fe200080e06ff */
[----:B------:R-:W-:Y:S01]  /*185e0*/  LEA.HI R11, R31, R30, RZ, 0x5 ;  /* 0x0000001e1f0b7211 */ /* 0x000fe200078f28ff */
[----:B------:R-:W-:Y:S01]  /*185f0*/  ULDC.64 UR4, c[0x0][0xc00] ;  /* 0x0003000000047ab9 */ /* 0x000fe20000000a00 */
[----:B------:R-:W-:Y:S01]  /*18600*/  F2FP.BF16.F32.PACK_AB R27, R26, R27 ;  /* 0x0000001b1a1b723e */ /* 0x000fe200000010ff */
[----:B------:R-:W2:Y:S04]  /*18610*/  LDL R60, [R1+0x28] ;  /* 0x00002800013c7983 */ /* 0x000ea80000100800 */
[----:B------:R1:W3:Y:S01]  /*18620*/  LDG.E.CONSTANT R40, desc[UR40][R4.64] ;  /* 0x0000002804287981 */ /* 0x0002e2000c1e9900 */
[----:B------:R-:W-:Y:S01]  /*18630*/  IMAD.SHL.U32 R26, R11, 0x20, RZ ;  /* 0x000000200b1a7824 */ /* 0x000fe200078e00ff */
[----:B------:R-:W-:-:S02]  /*18640*/  F2FP.BF16.F32.PACK_AB R57, R28, R57 ;  /* 0x000000391c39723e */ /* 0x000fc400000010ff */
[----:B------:R-:W-:Y:S02]  /*18650*/  LOP3.LUT P0, R28, R50, 0x3, RZ, 0xc0, !PT ;  /* 0x00000003321c7812 */ /* 0x000fe4000780c0ff */
[----:B------:R-:W-:Y:S02]  /*18660*/  LOP3.LUT R26, R26, 0xfffffc00, RZ, 0xc0, !PT ;  /* 0xfffffc001a1a7812 */ /* 0x000fe400078ec0ff */
[----:B------:R-:W-:Y:S02]  /*18670*/  F2FP.BF16.F32.PACK_AB R29, R36, R29 ;  /* 0x0000001d241d723e */ /* 0x000fe400000010ff */
[----:B-1----:R-:W-:Y:S02]  /*18680*/  LEA.HI R4, R31, R30, RZ, 0x4 ;  /* 0x0000001e1f047211 */ /* 0x002fe400078f20ff */
[----:B------:R-:W-:Y:S02]  /*18690*/  F2FP.BF16.F32.PACK_AB R24, R37, R24 ;  /* 0x000000182518723e */ /* 0x000fe400000010ff */
[----:B------:R-:W-:-:S02]  /*186a0*/  SHF.R.S32.HI R5, RZ, 0x4, R4 ;  /* 0x00000004ff057819 */ /* 0x000fc40000011404 */
[C---:B------:R-:W-:Y:S02]  /*186b0*/  LOP3.LUT R11, R4.reuse, 0x3fffff0, RZ, 0xc0, !PT ;  /* 0x03fffff0040b7812 */ /* 0x040fe400078ec0ff */
[----:B------:R-:W-:Y:S02]  /*186c0*/  LEA.HI R4, R4, R5, RZ, 0x1 ;  /* 0x0000000504047211 */ /* 0x000fe400078f08ff */
[----:B------:R-:W-:Y:S01]  /*186d0*/  ISETP.EQ.OR P0, PT, R28, 0x3, !P0 ;  /* 0x000000031c00780c */ /* 0x000fe20004702670 */
[----:B------:R-:W-:Y:S01]  /*186e0*/  IMAD.IADD R11, R30, 0x1, -R11 ;  /* 0x000000011e0b7824 */ /* 0x000fe200078e0a0b */
[----:B------:R-:W-:Y:S02]  /*186f0*/  LOP3.LUT R4, R4, 0x1ffffffe, RZ, 0xc0, !PT ;  /* 0x1ffffffe04047812 */ /* 0x000fe400078ec0ff */
[----:B------:R-:W-:Y:S01]  /*18700*/  SEL R35, R29, R24, P0 ;  /* 0x000000181d237207 */ /* 0x000fe20000000000 */
[----:B------:R-:W-:Y:S01]  /*18710*/  IMAD R11, R11, 0x40, R26 ;  /* 0x000000400b0b7824 */ /* 0x000fe200078e021a */
[----:B------:R-:W-:Y:S01]  /*18720*/  SEL R37, R24, R29, P0 ;  /* 0x0000001d18257207 */ /* 0x000fe20000000000 */
[----:B------:R-:W-:Y:S01]  /*18730*/  IMAD.IADD R4, R5, 0x1, -R4 ;  /* 0x0000000105047824 */ /* 0x000fe200078e0a04 */
[----:B------:R-:W-:-:S02]  /*18740*/  F2FP.BF16.F32.PACK_AB R9, R52, R9 ;  /* 0x000000093409723e */ /* 0x000fc400000010ff */
[----:B------:R-:W-:Y:S01]  /*18750*/  F2FP.BF16.F32.PACK_AB R8, R53, R8 ;  /* 0x000000083508723e */ /* 0x000fe200000010ff */
[----:B------:R-:W-:Y:S01]  /*18760*/  IMAD R11, R4, 0x8, R11 ;  /* 0x00000008040b7824 */ /* 0x000fe200078e020b */
[----:B------:R-:W-:Y:S02]  /*18770*/  MOV R28, R22 ;  /* 0x00000016001c7202 */ /* 0x000fe40000000f00 */
[----:B0-----:R-:W-:Y:S02]  /*18780*/  MOV R29, R41 ;  /* 0x00000029001d7202 */ /* 0x001fe40000000f00 */
[----:B------:R-:W-:Y:S02]  /*18790*/  SEL R41, R9, R8, P0 ;  /* 0x0000000809297207 */ /* 0x000fe40000000000 */
[----:B------:R-:W-:Y:S01]  /*187a0*/  SEL R43, R8, R9, P0 ;  /* 0x00000009082b7207 */ /* 0x000fe20000000000 */
[----:B------:R-:W-:Y:S01]  /*187b0*/  IMAD.WIDE R8, R11, 0x2, R28 ;  /* 0x000000020b087825 */ /* 0x000fe200078e021c */
[----:B------:R-:W-:-:S02]  /*187c0*/  F2FP.BF16.F32.PACK_AB R25, R38, R25 ;  /* 0x000000192619723e */ /* 0x000fc400000010ff */
[----:B------:R-:W-:Y:S02]  /*187d0*/  F2FP.BF16.F32.PACK_AB R14, R39, R14 ;  /* 0x0000000e270e723e */ /* 0x000fe400000010ff */
[----:B------:R-:W-:Y:S02]  /*187e0*/  F2FP.BF16.F32.PACK_AB R10, R47, R10 ;  /* 0x0000000a2f0a723e */ /* 0x000fe400000010ff */
[----:B------:R-:W-:Y:S02]  /*187f0*/  SEL R47, R25, R14, P0 ;  /* 0x0000000e192f7207 */ /* 0x000fe40000000000 */
[----:B------:R-:W-:Y:S02]  /*18800*/  SEL R49, R14, R25, P0 ;  /* 0x000000190e317207 */ /* 0x000fe40000000000 */
[----:B------:R-:W-:Y:S02]  /*18810*/  IADD3 R25, P3, R8, 0x20, RZ ;  /* 0x0000002008197810 */ /* 0x000fe40007f7e0ff */
[----:B------:R-:W-:-:S02]  /*18820*/  F2FP.BF16.F32.PACK_AB R13, R46, R13 ;  /* 0x0000000d2e0d723e */ /* 0x000fc400000010ff */
[----:B------:R-:W-:Y:S01]  /*18830*/  LOP3.LUT R4, R25, 0x380, RZ, 0xc0, !PT ;  /* 0x0000038019047812 */ /* 0x000fe200078ec0ff */
[----:B------:R-:W-:Y:S01]  /*18840*/  IMAD.X R11, RZ, RZ, R9, P3 ;  /* 0x000000ffff0b7224 */ /* 0x000fe200018e0609 */
[----:B------:R-:W-:Y:S02]  /*18850*/  F2FP.BF16.F32.PACK_AB R15, R44, R15 ;  /* 0x0000000f2c0f723e */ /* 0x000fe400000010ff */
[----:B------:R-:W-:Y:S02]  /*18860*/  LOP3.LUT R5, R8, 0x380, RZ, 0xc0, !PT ;  /* 0x0000038008057812 */ /* 0x000fe400078ec0ff */
[----:B------:R-:W-:Y:S02]  /*18870*/  F2FP.BF16.F32.PACK_AB R58, R58, R59 ;  /* 0x0000003b3a3a723e */ /* 0x000fe400000010ff */
[----:B------:R-:W-:Y:S02]  /*18880*/  SHF.R.U64 R4, R4, 0x3, RZ ;  /* 0x0000000304047819 */ /* 0x000fe400000012ff */
[----:B------:R-:W-:-:S02]  /*18890*/  IADD3 R61, P1, R8, 0x60, RZ ;  /* 0x00000060083d7810 */ /* 0x000fc40007f3e0ff */
[----:B------:R-:W-:Y:S02]  /*188a0*/  IADD3 R59, P2, R8, 0x40, RZ ;  /* 0x00000040083b7810 */ /* 0x000fe40007f5e0ff */
[----:B------:R-:W-:Y:S02]  /*188b0*/  SEL R51, R13, R10, P0 ;  /* 0x0000000a0d337207 */ /* 0x000fe40000000000 */
[----:B------:R-:W-:Y:S02]  /*188c0*/  F2FP.BF16.F32.PACK_AB R32, R32, R33 ;  /* 0x000000212020723e */ /* 0x000fe400000010ff */
[----:B------:R-:W-:Y:S02]  /*188d0*/  SEL R39, R15, R12, P0 ;  /* 0x0000000c0f277207 */ /* 0x000fe40000000000 */
[----:B------:R-:W-:Y:S02]  /*188e0*/  SEL R13, R10, R13, P0 ;  /* 0x0000000d0a0d7207 */ /* 0x000fe40000000000 */
[----:B------:R-:W-:-:S02]  /*188f0*/  SHF.R.U64 R5, R5, 0x3, RZ ;  /* 0x0000000305057819 */ /* 0x000fc400000012ff */
[----:B------:R-:W-:Y:S02]  /*18900*/  SEL R33, R58, R57, P0 ;  /* 0x000000393a217207 */ /* 0x000fe40000000000 */
[----:B------:R-:W-:Y:S02]  /*18910*/  SEL R15, R12, R15, P0 ;  /* 0x0000000f0c0f7207 */ /* 0x000fe40000000000 */
[----:B------:R-:W-:Y:S02]  /*18920*/  LOP3.LUT R10, R4, R25, RZ, 0x3c, !PT ;  /* 0x00000019040a7212 */ /* 0x000fe400078e3cff */
[----:B------:R-:W-:Y:S02]  /*18930*/  SEL R57, R57, R58, P0 ;  /* 0x0000003a39397207 */ /* 0x000fe40000000000 */
[----:B------:R-:W-:Y:S02]  /*18940*/  LOP3.LUT R4, R59, 0x380, RZ, 0xc0, !PT ;  /* 0x000003803b047812 */ /* 0x000fe400078ec0ff */
[----:B------:R-:W-:-:S02]  /*18950*/  LOP3.LUT R14, R61, 0x380, RZ, 0xc0, !PT ;  /* 0x000003803d0e7812 */ /* 0x000fc400078ec0ff */
[----:B------:R-:W-:Y:S02]  /*18960*/  F2FP.BF16.F32.PACK_AB R7, R54, R7 ;  /* 0x000000073607723e */ /* 0x000fe400000010ff */
[----:B------:R-:W-:Y:S02]  /*18970*/  F2FP.BF16.F32.PACK_AB R6, R55, R6 ;  /* 0x000000063706723e */ /* 0x000fe400000010ff */
[----:B-----5:R-:W-:Y:S02]  /*18980*/  SEL R45, R32, R27, P0 ;  /* 0x0000001b202d7207 */ /* 0x020fe40000000000 */
[----:B------:R-:W-:Y:S01]  /*18990*/  LOP3.LUT R8, R5, R8, RZ, 0x3c, !PT ;  /* 0x0000000805087212 */ /* 0x000fe200078e3cff */
[----:B------:R-:W-:Y:S01]  /*189a0*/  IMAD.X R5, RZ, RZ, R9, P1 ;  /* 0x000000ffff057224 */ /* 0x000fe200008e0609 */
[----:B------:R-:W-:Y:S02]  /*189b0*/  SEL R27, R27, R32, P0 ;  /* 0x000000201b1b7207 */ /* 0x000fe40000000000 */
[----:B------:R-:W-:-:S02]  /*189c0*/  SHF.R.U64 R4, R4, 0x3, RZ ;  /* 0x0000000304047819 */ /* 0x000fc400000012ff */
[----:B------:R-:W-:Y:S02]  /*189d0*/  SHF.R.U64 R14, R14, 0x3, RZ ;  /* 0x000000030e0e7819 */ /* 0x000fe400000012ff */
[----:B------:R-:W-:Y:S02]  /*189e0*/  SEL R53, R7, R6, P0 ;  /* 0x0000000607357207 */ /* 0x000fe40000000000 */
[----:B------:R-:W-:Y:S01]  /*189f0*/  SEL R55, R6, R7, P0 ;  /* 0x0000000706377207 */ /* 0x000fe20000000000 */
[----:B------:R-:W-:Y:S01]  /*18a00*/  IMAD.X R7, RZ, RZ, R9, P2 ;  /* 0x000000ffff077224 */ /* 0x000fe200010e0609 */
[----:B------:R-:W-:Y:S02]  /*18a10*/  MOV R48, R8 ;  /* 0x0000000800307202 */ /* 0x000fe40000000f00 */
[----:B------:R-:W-:Y:S02]  /*18a20*/  LOP3.LUT R6, R4, R59, RZ, 0x3c, !PT ;  /* 0x0000003b04067212 */ /* 0x000fe400078e3cff */
[----:B------:R-:W-:-:S02]  /*18a30*/  MOV R46, R10 ;  /* 0x0000000a002e7202 */ /* 0x000fc40000000f00 */
[----:B------:R-:W-:Y:S02]  /*18a40*/  LOP3.LUT R4, R14, R61, RZ, 0x3c, !PT ;  /* 0x0000003d0e047212 */ /* 0x000fe400078e3cff */
[----:B------:R-:W-:Y:S02]  /*18a50*/  MOV R44, R6 ;  /* 0x00000006002c7202 */ /* 0x000fe40000000f00 */
[----:B------:R-:W-:-:S04]  /*18a60*/  ISETP.NE.U32.AND P1, PT, RZ, UR4, PT ;  /* 0x00000004ff007c0c */ /* 0x000fc8000bf25070 */
[----:B------:R-:W-:Y:S01]  /*18a70*/  ISETP.NE.AND.EX P1, PT, RZ, UR5, PT, P1 ;  /* 0x00000005ff007c0c */ /* 0x000fe2000bf25310 */
[----:B------:R-:W-:Y:S01]  /*18a80*/  ULDC.64 UR4, c[0x0][0xc08] ;  /* 0x0003020000047ab9 */ /* 0x000fe20000000a00 */
[----:B---3--:R-:W-:Y:S01]  /*18a90*/  LOP3.LUT R12, R40, 0x2, RZ, 0x3c, !PT ;  /* 0x00000002280c7812 */ /* 0x008fe200078e3cff */
[----:B------:R-:W-:Y:S04]  /*18aa0*/  SHFL.IDX PT, R33, R33, R40, 0x1c1f ;  /* 0x001c1f2821217589 */ /* 0x000fe800000e0000 */
[----:B------:R-:W0:Y:S04]  /*18ab0*/  SHFL.IDX PT, R26, R57, R12, 0x1c1f ;  /* 0x001c1f0c391a7589 */ /* 0x000e2800000e0000 */
[----:B------:R-:W-:Y:S04]  /*18ac0*/  SHFL.IDX PT, R45, R45, R40, 0x1c1f ;  /* 0x001c1f282d2d7589 */ /* 0x000fe800000e0000 */
[----:B------:R-:W1:Y:S04]  /*18ad0*/  SHFL.IDX PT, R32, R27, R12, 0x1c1f ;  /* 0x001c1f0c1b207589 */ /* 0x000e6800000e0000 */
[----:B------:R3:W-:Y:S04]  /*18ae0*/  SHFL.IDX PT, R8, R35, R40, 0x1c1f ;  /* 0x001c1f2823087589 */ /* 0x0007e800000e0000 */
[----:B------:R-:W4:Y:S04]  /*18af0*/  SHFL.IDX PT, R37, R37, R12, 0x1c1f ;  /* 0x001c1f0c25257589 */ /* 0x000f2800000e0000 */
[----:B------:R-:W-:Y:S01]  /*18b00*/  SHFL.IDX PT, R39, R39, R40, 0x1c1f ;  /* 0x001c1f2827277589 */ /* 0x000fe200000e0000 */
[----:B---3--:R-:W3:Y:S03]  /*18b10*/  LDC.64 R34, c[0x0][0xc00] ;  /* 0x00030000ff227b82 */ /* 0x008ee60000000a00 */
[----:B------:R-:W2:Y:S01]  /*18b20*/  SHFL.IDX PT, R10, R15, R12, 0x1c1f ;  /* 0x001c1f0c0f0a7589 */ /* 0x000ea200000e0000 */
[----:B0-----:R-:W-:-:S02]  /*18b30*/  SEL R24, R33, R26, P0 ;  /* 0x0000001a21187207 */ /* 0x001fc40000000000 */
[----:B------:R-:W-:Y:S01]  /*18b40*/  SEL R26, R26, R33, P0 ;  /* 0x000000211a1a7207 */ /* 0x000fe20000000000 */
[----:B------:R-:W-:Y:S01]  /*18b50*/  SHFL.IDX PT, R47, R47, R40, 0x1c1f ;  /* 0x001c1f282f2f7589 */ /* 0x000fe200000e0000 */
[----:B------:R-:W-:-:S03]  /*18b60*/  MOV R33, R4 ;  /* 0x0000000400217202 */ /* 0x000fc60000000f00 */
[----:B------:R-:W0:Y:S01]  /*18b70*/  SHFL.IDX PT, R36, R49, R12, 0x1c1f ;  /* 0x001c1f0c31247589 */ /* 0x000e2200000e0000 */
[----:B-1----:R-:W-:Y:S02]  /*18b80*/  SEL R25, R45, R32, P0 ;  /* 0x000000202d197207 */ /* 0x002fe40000000000 */
[----:B------:R-:W-:Y:S01]  /*18b90*/  SEL R27, R32, R45, P0 ;  /* 0x0000002d201b7207 */ /* 0x000fe20000000000 */
[----:B------:R-:W-:Y:S01]  /*18ba0*/  SHFL.IDX PT, R41, R41, R40, 0x1c1f ;  /* 0x001c1f2829297589 */ /* 0x000fe200000e0000 */
[----:B------:R-:W-:-:S03]  /*18bb0*/  IMAD.MOV.U32 R32, RZ, RZ, RZ ;  /* 0x000000ffff207224 */ /* 0x000fc600078e00ff */
[----:B------:R-:W1:Y:S01]  /*18bc0*/  SHFL.IDX PT, R14, R43, R12, 0x1c1f ;  /* 0x001c1f0c2b0e7589 */ /* 0x000e6200000e0000 */
[----:B----4-:R-:W-:Y:S02]  /*18bd0*/  SEL R4, R8, R37, P0 ;  /* 0x0000002508047207 */ /* 0x010fe40000000000 */
[----:B------:R-:W-:Y:S01]  /*18be0*/  SEL R6, R37, R8, P0 ;  /* 0x0000000825067207 */ /* 0x000fe20000000000 */
[----:B------:R-:W-:Y:S04]  /*18bf0*/  SHFL.IDX PT, R51, R51, R40, 0x1c1f ;  /* 0x001c1f2833337589 */ /* 0x000fe800000e0000 */
[----:B------:R-:W4:Y:S01]  /*18c00*/  SHFL.IDX PT, R38, R13, R12, 0x1c1f ;  /* 0x001c1f0c0d267589 */ /* 0x000f2200000e0000 */
[----:B--2---:R-:W-:Y:S02]  /*18c10*/  SEL R8, R39, R10, P0 ;  /* 0x0000000a27087207 */ /* 0x004fe40000000000 */
[----:B------:R-:W-:Y:S01]  /*18c20*/  SEL R10, R10, R39, P0 ;  /* 0x000000270a0a7207 */ /* 0x000fe20000000000 */
[----:B------:R-:W-:Y:S04]  /*18c30*/  SHFL.IDX PT, R53, R53, R40, 0x1c1f ;  /* 0x001c1f2835357589 */ /* 0x000fe800000e0000 */
[----:B------:R1:W2:Y:S01]  /*18c40*/  SHFL.IDX PT, R42, R55, R12, 0x1c1f ;  /* 0x001c1f0c372a7589 */ /* 0x0002a200000e0000 */
[----:B0-----:R-:W-:-:S02]  /*18c50*/  SEL R5, R47, R36, P0 ;  /* 0x000000242f057207 */ /* 0x001fc40000000000 */
[----:B------:R-:W-:Y:S01]  /*18c60*/  SEL R7, R36, R47, P0 ;  /* 0x0000002f24077207 */ /* 0x000fe20000000000 */
[----:B------:R-:W-:Y:S01]  /*18c70*/  BAR.SYNC.DEFER_BLOCKING 0x1, 0x180 ;  /* 0x0046000000007b1d */ /* 0x000fe20000010000 */
[----:B-1----:R-:W-:Y:S02]  /*18c80*/  SEL R12, R41, R14, P0 ;  /* 0x0000000e290c7207 */ /* 0x002fe40000000000 */
[----:B------:R-:W-:Y:S02]  /*18c90*/  SEL R14, R14, R41, P0 ;  /* 0x000000290e0e7207 */ /* 0x000fe40000000000 */
[----:B----4-:R-:W-:Y:S02]  /*18ca0*/  SEL R9, R51, R38, P0 ;  /* 0x0000002633097207 */ /* 0x010fe40000000000 */
[----:B------:R-:W-:Y:S02]  /*18cb0*/  SEL R11, R38, R51, P0 ;  /* 0x00000033260b7207 */ /* 0x000fe40000000000 */
[----:B--2---:R-:W-:-:S02]  /*18cc0*/  SEL R13, R53, R42, P0 ;  /* 0x0000002a350d7207 */ /* 0x004fc40000000000 */
[----:B------:R-:W-:Y:S01]  /*18cd0*/  SEL R15, R42, R53, P0 ;  /* 0x000000352a0f7207 */ /* 0x000fe20000000000 */
[----:B------:R3:W-:Y:S04]  /*18ce0*/  STSM.16.M88.4 [R48], R24 ;  /* 0x0000001830007844 */ /* 0x0007e80000000200 */
[----:B------:R-:W-:Y:S04]  /*18cf0*/  STSM.16.M88.4 [R46], R4 ;  /* 0x000000042e007844 */ /* 0x000fe80000000200 */
[----:B------:R-:W-:Y:S04]  /*18d00*/  STSM.16.M88.4 [R44], R8 ;  /* 0x000000082c007844 */ /* 0x000fe80000000200 */
[----:B------:R0:W-:Y:S01]  /*18d10*/  STSM.16.M88.4 [R33], R12 ;  /* 0x0000000c21007844 */ /* 0x0001e20000000200 */
[----:B---3--:R-:W-:Y:S01]  /*18d20*/  IMAD.WIDE R24, R63, 0x4, R34 ;  /* 0x000000043f187825 */ /* 0x008fe200078e0222 */
[----:B------:R-:W-:Y:S08]  /*18d30*/  BAR.SYNC.DEFER_BLOCKING 0x1, 0x180 ;  /* 0x0046000000007b1d */ /* 0x000ff00000010000 */
[----:B------:R-:W1:Y:S01]  /*18d40*/  LDC R34, c[0x0][0xbe8] ;  /* 0x0002fa00ff227b82 */ /* 0x000e620000000800 */
[----:B------:R-:W2:Y:S01]  /*18d50*/  @P1 LDG.E R32, desc[UR40][R24.64] ;  /* 0x0000002818201981 */ /* 0x000ea2000c1e1900 */
[----:B------:R-:W-:Y:S01]  /*18d60*/  ISETP.NE.U32.AND P0, PT, RZ, UR4, PT ;  /* 0x00000004ff007c0c */ /* 0x000fe2000bf05070 */
[----:B0-----:R-:W-:Y:S01]  /*18d70*/  IMAD.IADD R13, R64, 0x1, R60 ;  /* 0x00000001400d7824 */ /* 0x001fe200078e023c */
[----:B------:R-:W-:-:S02]  /*18d80*/  LEA.HI R31, R31, R30, RZ, 0x7 ;  /* 0x0000001e1f1f7211 */ /* 0x000fc400078f38ff */
[----:B------:R-:W-:Y:S01]  /*18d90*/  ISETP.NE.AND.EX P0, PT, RZ, UR5, PT, P0 ;  /* 0x00000005ff007c0c */ /* 0x000fe2000bf05300 */
[----:B------:R-:W-:Y:S01]  /*18da0*/  ULDC.64 UR4, c[0x0][0xb98] ;  /* 0x0002e60000047ab9 */ /* 0x000fe20000000a00 */
[----:B-1----:R-:W-:Y:S02]  /*18db0*/  ISETP.NE.AND P2, PT, R34, 0x1, PT ;  /* 0x000000012200780c */ /* 0x002fe40003f45270 */
[----:B------:R-:W-:Y:S02]  /*18dc0*/  SHF.R.S32.HI R38, RZ, 0x1f, R62 ;  /* 0x0000001fff267819 */ /* 0x000fe4000001143e */
[----:B------:R-:W-:Y:S02]  /*18dd0*/  LOP3.LUT R9, R31, 0xffffff80, RZ, 0xc0, !PT ;  /* 0xffffff801f097812 */ /* 0x000fe400078ec0ff */
[----:B------:R-:W-:Y:S01]  /*18de0*/  SHF.R.S32.HI R36, RZ, 0x1f, R63 ;  /* 0x0000001fff247819 */ /* 0x000fe2000001143f */
[----:B------:R-:W-:Y:S01]  /*18df0*/  IMAD R4, R38, UR6, RZ ;  /* 0x0000000626047c24 */ /* 0x000fe2000f8e02ff */
[----:B------:R-:W-:Y:S01]  /*18e00*/  SEL R35, R63, RZ, !P1 ;  /* 0x000000ff3f237207 */ /* 0x000fe20004800000 */
[----:B------:R-:W-:Y:S01]  /*18e10*/  IMAD.IADD R30, R30, 0x1, -R9 ;  /* 0x000000011e1e7824 */ /* 0x000fe200078e0a09 */
[----:B------:R-:W-:Y:S01]  /*18e20*/  SEL R36, R36, RZ, !P1 ;  /* 0x000000ff24247207 */ /* 0x000fe20004800000 */
[----:B------:R-:W0:Y:S01]  /*18e30*/  @P0 LDC.64 R8, c[0x0][0xc08] ;  /* 0x00030200ff080b82 */ /* 0x000e220000000a00 */
[----:B------:R-:W-:Y:S01]  /*18e40*/  IMAD R7, R62, UR7, R4 ;  /* 0x000000073e077c24 */ /* 0x000fe2000f8e0204 */
[----:B------:R-:W-:-:S02]  /*18e50*/  SHF.R.S32.HI R31, RZ, 0x7, R31 ;  /* 0x00000007ff1f7819 */ /* 0x000fc4000001141f */
[----:B------:R-:W-:-:S04]  /*18e60*/  SHF.R.S32.HI R15, RZ, 0x1f, R30 ;  /* 0x0000001fff0f7819 */ /* 0x000fc8000001141e */
[----:B------:R-:W1:Y:S01]  /*18e70*/  @P2 LDC R26, c[0x0][0xbec] ;  /* 0x0002fb00ff1a2b82 */ /* 0x000e620000000800 */
[CC--:B------:R-:W-:Y:S02]  /*18e80*/  LEA.HI R10, R15.reuse, R30.reuse, RZ, 0x2 ;  /* 0x0000001e0f0a7211 */ /* 0x0c0fe400078f10ff */
[----:B------:R-:W-:Y:S02]  /*18e90*/  LEA.HI R15, R15, R30, RZ, 0x5 ;  /* 0x0000001e0f0f7211 */ /* 0x000fe400078f28ff */
[----:B------:R-:W-:Y:S02]  /*18ea0*/  SHF.R.S32.HI R14, RZ, 0x2, R10 ;  /* 0x00000002ff0e7819 */ /* 0x000fe4000001140a */
[----:B------:R-:W-:Y:S01]  /*18eb0*/  SHF.R.S32.HI R15, RZ, 0x5, R15 ;  /* 0x00000005ff0f7819 */ /* 0x000fe2000001140f */
[----:B------:R-:W3:Y:S01]  /*18ec0*/  @P2 LDC R27, c[0x0][0xbf0] ;  /* 0x0002fc00ff1b2b82 */ /* 0x000ee20000000800 */
[----:B-1----:R-:W-:Y:S01]  /*18ed0*/  @P2 IMAD.HI.U32 R6, R13, R26, RZ ;  /* 0x0000001a0d062227 */ /* 0x002fe200078e00ff */
[----:B--2---:R-:W-:-:S03]  /*18ee0*/  SHF.R.S32.HI R33, RZ, 0x1f, R32 ;  /* 0x0000001fff217819 */ /* 0x004fc60000011420 */
[----:B------:R-:W-:Y:S01]  /*18ef0*/  IMAD.WIDE.U32 R4, R62, UR6, R32 ;  /* 0x000000063e047c25 */ /* 0x000fe2000f8e0020 */
[----:B------:R-:W-:-:S03]  /*18f00*/  ULDC UR6, c[0x0][0xa88] ;  /* 0x0002a20000067ab9 */ /* 0x000fc60000000800 */
[----:B------:R-:W-:Y:S02]  /*18f10*/  IMAD.IADD R5, R5, 0x1, R7 ;  /* 0x0000000105057824 */ /* 0x000fe400078e0207 */
[----:B------:R-:W-:Y:S01]  /*18f20*/  IMAD.MOV.U32 R7, RZ, RZ, R13 ;  /* 0x000000ffff077224 */ /* 0x000fe200078e000d */
[----:B---3--:R-:W-:Y:S01]  /*18f30*/  @P2 SHF.R.U32.HI R7, RZ, R27, R6 ;  /* 0x0000001bff072219 */ /* 0x008fe20000011606 */
[----:B------:R-:W-:Y:S01]  /*18f40*/  IMAD R6, R36, UR4, RZ ;  /* 0x0000000424067c24 */ /* 0x000fe2000f8e02ff */
[----:B------:R-:W-:Y:S01]  /*18f50*/  SHF.R.S32.HI R27, RZ, 0x1f, R10 ;  /* 0x0000001fff1b7819 */ /* 0x000fe2000001140a */
[----:B------:R-:W-:-:S03]  /*18f60*/  IMAD.WIDE.U32 R4, R35, UR4, R4 ;  /* 0x0000000423047c25 */ /* 0x000fc6000f8e0004 */
[----:B------:R-:W-:Y:S01]  /*18f70*/  LEA.HI R27, R27, R14, RZ, 0x3 ;  /* 0x0000000e1b1b7211 */ /* 0x000fe200078f18ff */
[----:B------:R-:W-:Y:S02]  /*18f80*/  IMAD.MOV R11, RZ, RZ, -R7 ;  /* 0x000000ffff0b7224 */ /* 0x000fe400078e0a07 */
[----:B------:R-:W-:Y:S01]  /*18f90*/  IMAD R12, R35, UR5, R6 ;  /* 0x00000005230c7c24 */ /* 0x000fe2000f8e0206 */
[----:B------:R-:W-:Y:S01]  /*18fa0*/  IADD3 R6, P3, R7, R4, RZ ;  /* 0x0000000407067210 */ /* 0x000fe20007f7e0ff */
[----:B------:R-:W-:Y:S01]  /*18fb0*/  IMAD R11, R34, R11, R13 ;  /* 0x0000000b220b7224 */ /* 0x000fe200078e020d */
[----:B------:R-:W-:Y:S01]  /*18fc0*/  SHF.R.S32.HI R13, RZ, 0x1f, R7 ;  /* 0x0000001fff0d7819 */ /* 0x000fe20000011407 */
[----:B------:R-:W-:Y:S01]  /*18fd0*/  ULDC.64 UR4, c[0x0][0xb88] ;  /* 0x0002e20000047ab9 */ /* 0x000fe20000000a00 */
[----:B------:R-:W-:Y:S02]  /*18fe0*/  LOP3.LUT R27, R27, 0xfffffff8, RZ, 0xc0, !PT ;  /* 0xfffffff81b1b7812 */ /* 0x000fe400078ec0ff */
[----:B------:R-:W-:Y:S01]  /*18ff0*/  IADD3.X R7, R13, R5, R12, P3, !PT ;  /* 0x000000050d077210 */ /* 0x000fe20001ffe40c */
[----:B0-----:R-:W-:Y:S01]  /*19000*/  @P0 IMAD.WIDE R4, R63, 0x4, R8 ;  /* 0x000000043f040825 */ /* 0x001fe200078e0208 */
[----:B------:R-:W-:-:S03]  /*19010*/  SHF.R.S32.HI R10, RZ, 0x1f, R11 ;  /* 0x0000001fff0a7819 */ /* 0x000fc6000001140b */
[----:B------:R-:W-:Y:S02]  /*19020*/  IMAD.U32 R9, RZ, RZ, UR6 ;  /* 0x00000006ff097e24 */ /* 0x000fe4000f8e00ff */
[----:B------:R-:W-:Y:S02]  /*19030*/  IMAD R10, R10, UR4, RZ ;  /* 0x000000040a0a7c24 */ /* 0x000fe4000f8e02ff */
[C---:B------:R-:W-:Y:S02]  /*19040*/  IMAD.WIDE.U32 R6, R11.reuse, UR4, R6 ;  /* 0x000000040b067c25 */ /* 0x040fe4000f8e0006 */
[----:B------:R0:W5:Y:S02]  /*19050*/  @P0 LDG.E R9, desc[UR40][R4.64] ;  /* 0x0000002804090981 */ /* 0x000164000c1e1900 */
[----:B------:R-:W-:Y:S01]  /*19060*/  IMAD R13, R11, UR5, R10 ;  /* 0x000000050b0d7c24 */ /* 0x000fe2000f8e020a */
[----:B------:R-:W-:Y:S01]  /*19070*/  ULDC.64 UR4, c[0x0][0xb50] ;  /* 0x0002d40000047ab9 */ /* 0x000fe20000000a00 */
[----:B------:R-:W-:Y:S01]  /*19080*/  IMAD.HI R8, R31, 0x55555556, RZ ;  /* 0x555555561f087827 */ /* 0x000fe200078e02ff */
[----:B------:R-:W-:-:S03]  /*19090*/  LEA R10, P3, R6, UR4, 0x2 ;  /* 0x00000004060a7c11 */ /* 0x000fc6000f8610ff */
[----:B------:R-:W-:Y:S01]  /*190a0*/  IMAD.IADD R7, R7, 0x1, R13 ;  /* 0x0000000107077824 */ /* 0x000fe200078e020d */
[----:B------:R-:W-:Y:S01]  /*190b0*/  LEA.HI R8, R8, R8, RZ, 0x1 ;  /* 0x0000000808087211 */ /* 0x000fe200078f08ff */
[----:B------:R-:W-:-:S03]  /*190c0*/  IMAD.IADD R14, R14, 0x1, -R27 ;  /* 0x000000010e0e7824 */ /* 0x000fc600078e0a1b */
[----:B------:R-:W-:Y:S01]  /*190d0*/  LEA.HI.X R7, R6, UR5, R7, 0x2, P3 ;  /* 0x0000000506077c11 */ /* 0x000fe200098f1407 */
[----:B------:R-:W-:Y:S02]  /*190e0*/  IMAD R8, R8, -0x3, R31 ;  /* 0xfffffffd08087824 */ /* 0x000fe400078e021f */
[----:B------:R-:W-:Y:S01]  /*190f0*/  IMAD R15, R15, 0x10, R14 ;  /* 0x000000100f0f7824 */ /* 0x000fe200078e020e */
[----:B0-----:R-:W-:Y:S06]  /*19100*/  @P0 BRA `(.L_x_14642) ;  /* 0x0000000000100947 */ /* 0x001fec0003800000 */
[----:B------:R-:W-:Y:S05]  /*19110*/  @!P1 BRA `(.L_x_14642) ;  /* 0x00000000000c9947 */ /* 0x000fea0003800000 */
[----:B------:R-:W2:Y:S04]  /*19120*/  LDG.E R4, desc[UR40][R24.64] ;  /* 0x0000002818047981 */ /* 0x000ea8000c1e1900 */
[----:B-----5:R-:W2:Y:S02]  /*19130*/  LDG.E R9, desc[UR40][R24.64+0x4] ;  /* 0x0000042818097981 */ /* 0x020ea4000c1e1900 */
[----:B--2---:R-:W-:-:S07]  /*19140*/  IMAD.IADD R9, R9, 0x1, -R4 ;  /* 0x0000000109097824 */ /* 0x004fce00078e0a04 */
.L_x_14642:
[----:B------:R-:W-:Y:S01]  /*19150*/  IMAD R5, R2, 0x40, R3 ;  /* 0x0000004002057824 */ /* 0x000fe200078e0203 */
[----:B------:R-:W-:Y:S01]  /*19160*/  SHFL.IDX PT, R24, R10, RZ, 0x1c1f ;  /* 0x001c1fff0a187589 */ /* 0x000fe200000e0000 */
[----:B------:R-:W-:Y:S01]  /*19170*/  IMAD R6, R8, 0x40, R15 ;  /* 0x0000004008067824 */ /* 0x000fe200078e020f */
[----:B------:R-:W-:Y:S01]  /*19180*/  LOP3.LUT P0, RZ, R30, 0x3, RZ, 0xc0, !PT ;  /* 0x000000031eff7812 */ /* 0x000fe2000780c0ff */
[----:B------:R-:W-:Y:S01]  /*19190*/  IMAD.WIDE R28, R5, 0x2, R28 ;  /* 0x00000002051c7825 */ /* 0x000fe200078e021c */
[----:B------:R-:W0:Y:S01]  /*191a0*/  SHFL.IDX PT, R25, R7, RZ, 0x1c1f ;  /* 0x001c1fff07197589 */ /* 0x000e2200000e0000 */
[----:B------:R-:W1:Y:S01]  /*191b0*/  @P2 LDC R39, c[0x0][0xbec] ;  /* 0x0002fb00ff272b82 */ /* 0x000e620000000800 */
[----:B------:R-:W-:Y:S01]  /*191c0*/  ULDC.64 UR4, c[0x0][0xaa0] ;  /* 0x0002a80000047ab9 */ /* 0x000fe20000000a00 */
[----:B------:R-:W-:Y:S01]  /*191d0*/  IMAD.IADD R6, R6, 0x1, R60 ;  /* 0x0000000106067824 */ /* 0x000fe200078e023c */
[----:B------:R-:W-:Y:S01]  /*191e0*/  SHFL.IDX PT, R26, R10, 0x1, 0x1c1f ;  /* 0x003c1f000a1a7f89 */ /* 0x000fe200000e0000 */
[----:B-----5:R-:W-:Y:S01]  /*191f0*/  IMAD R37, R9, R34, RZ ;  /* 0x0000002209257224 */ /* 0x020fe200078e02ff */
[----:B------:R-:W-:Y:S01]  /*19200*/  IADD3 R9, P3, R28, 0x1800, RZ ;  /* 0x000018001c097810 */ /* 0x000fe20007f7e0ff */
[----:B------:R-:W-:Y:S01]  /*19210*/  VIADD R4, R6, 0x8 ;  /* 0x0000000806047836 */ /* 0x000fe20000000000 */
[----:B------:R-:W2:Y:S01]  /*19220*/  SHFL.IDX PT, R27, R7, 0x1, 0x1c1f ;  /* 0x003c1f00071b7f89 */ /* 0x000ea200000e0000 */
[----:B------:R-:W-:-:S02]  /*19230*/  IADD3 R13, P4, R28, 0x3000, RZ ;  /* 0x000030001c0d7810 */ /* 0x000fc40007f9e0ff */
[-C--:B------:R-:W-:Y:S02]  /*19240*/  ISETP.GE.OR P1, PT, R6, R37.reuse, P0 ;  /* 0x000000250600720c */ /* 0x080fe40000726670 */
[----:B------:R-:W-:Y:S02]  /*19250*/  LOP3.LUT R5, R28, 0x380, RZ, 0xc0, !PT ;  /* 0x000003801c057812 */ /* 0x000fe400078ec0ff */
[----:B------:R-:W-:Y:S02]  /*19260*/  LOP3.LUT R8, R9, 0x380, RZ, 0xc0, !PT ;  /* 0x0000038009087812 */ /* 0x000fe400078ec0ff */
[----:B------:R-:W-:Y:S02]  /*19270*/  ISETP.GE.OR P0, PT, R4, R37, P0 ;  /* 0x000000250400720c */ /* 0x000fe40000706670 */
[----:B------:R-:W-:Y:S02]  /*19280*/  LOP3.LUT R12, R13, 0x380, RZ, 0xc0, !PT ;  /* 0x000003800d0c7812 */ /* 0x000fe400078ec0ff */
[----:B------:R-:W-:-:S02]  /*19290*/  SHF.R.U64 R5, R5, 0x3, RZ ;  /* 0x0000000305057819 */ /* 0x000fc400000012ff */
[----:B------:R-:W-:Y:S01]  /*192a0*/  SHF.R.U64 R8, R8, 0x3, RZ ;  /* 0x0000000308087819 */ /* 0x000fe200000012ff */
[----:B0-----:R0:W-:Y:S01]  /*192b0*/  @!P1 ST.E desc[UR40][R24.64], R56 ;  /* 0x0000003818009985 */ /* 0x0011e2000c101928 */
[----:B------:R-:W-:Y:S02]  /*192c0*/  SHF.R.U64 R12, R12, 0x3, RZ ;  /* 0x000000030c0c7819 */ /* 0x000fe400000012ff */
[----:B------:R-:W-:Y:S01]  /*192d0*/  LOP3.LUT R4, R5, R28, RZ, 0x3c, !PT ;  /* 0x0000001c05047212 */ /* 0x000fe200078e3cff */
[--C-:B------:R-:W-:Y:S01]  /*192e0*/  IMAD.MOV.U32 R5, RZ, RZ, R29.reuse ;  /* 0x000000ffff057224 */ /* 0x100fe200078e001d */
[----:B------:R-:W-:Y:S01]  /*192f0*/  LOP3.LUT R8, R8, R9, RZ, 0x3c, !PT ;  /* 0x0000000908087212 */ /* 0x000fe200078e3cff */
[--C-:B------:R-:W-:Y:S01]  /*19300*/  IMAD.X R9, RZ, RZ, R29.reuse, P3 ;  /* 0x000000ffff097224 */ /* 0x100fe200018e061d */
[----:B------:R-:W-:Y:S01]  /*19310*/  LOP3.LUT R12, R12, R13, RZ, 0x3c, !PT ;  /* 0x0000000d0c0c7212 */ /* 0x000fe200078e3cff */
[----:B------:R-:W-:Y:S01]  /*19320*/  IMAD.X R13, RZ, RZ, R29, P4 ;  /* 0x000000ffff0d7224 */ /* 0x000fe200020e061d */
[----:B--2---:R2:W-:Y:S04]  /*19330*/  @!P0 ST.E desc[UR40][R26.64], R20 ;  /* 0x000000141a008985 */ /* 0x0045e8000c101928 */
[----:B------:R-:W3:Y:S04]  /*19340*/  LD.E.128 R4, desc[UR40][R4.64] ;  /* 0x0000002804047980 */ /* 0x000ee8000c101d00 */
[----:B------:R-:W4:Y:S04]  /*19350*/  LD.E.128 R8, desc[UR40][R8.64] ;  /* 0x0000002808087980 */ /* 0x000f28000c101d00 */
[----:B------:R-:W4:Y:S01]  /*19360*/  LD.E.128 R12, desc[UR40][R12.64] ;  /* 0x000000280c0c7980 */ /* 0x000f22000c101d00 */
[----:B------:R-:W-:-:S04]  /*19370*/  IADD3 R31, P0, R28, 0x4800, RZ ;  /* 0x000048001c1f7810 */ /* 0x000fc80007f1e0ff */
[----:B------:R-:W-:Y:S01]  /*19380*/  LOP3.LUT R28, R31, 0x380, RZ, 0xc0, !PT ;  /* 0x000003801f1c7812 */ /* 0x000fe200078ec0ff */
[----:B0-----:R-:W-:Y:S02]  /*19390*/  IMAD.X R25, RZ, RZ, R29, P0 ;  /* 0x000000ffff197224 */ /* 0x001fe400000e061d */
[----:B------:R-:W-:Y:S01]  /*193a0*/  IMAD R29, R33, UR4, RZ ;  /* 0x00000004211d7c24 */ /* 0x000fe2000f8e02ff */
[----:B------:R-:W-:Y:S01]  /*193b0*/  SHF.R.U64 R24, R28, 0x3, RZ ;  /* 0x000000031c187819 */ /* 0x000fe200000012ff */
[----:B------:R-:W0:Y:S03]  /*193c0*/  @P2 LDC R33, c[0x0][0xbf0] ;  /* 0x0002fc00ff212b82 */ /* 0x000e260000000800 */
[----:B------:R-:W-:Y:S01]  /*193d0*/  LOP3.LUT R24, R24, R31, RZ, 0x3c, !PT ;  /* 0x0000001f18187212 */ /* 0x000fe200078e3cff */
[C---:B------:R-:W-:Y:S02]  /*193e0*/  IMAD R31, R32.reuse, UR5, R29 ;  /* 0x00000005201f7c24 */ /* 0x040fe4000f8e021d */
[----:B------:R-:W-:Y:S01]  /*193f0*/  IMAD.WIDE.U32 R28, R32, UR4, RZ ;  /* 0x00000004201c7c25 */ /* 0x000fe2000f8e00ff */
[----:B------:R-:W-:-:S02]  /*19400*/  ULDC.64 UR4, c[0x0][0xae8] ;  /* 0x0002ba0000047ab9 */ /* 0x000fc40000000a00 */
[----:B--2---:R-:W5:Y:S01]  /*19410*/  LD.E.128 R24, desc[UR40][R24.64] ;  /* 0x0000002818187980 */ /* 0x004f62000c101d00 */
[----:B------:R-:W-:Y:S02]  /*19420*/  IMAD R30, R21, 0x30, R2 ;  /* 0x00000030151e7824 */ /* 0x000fe400078e0202 */
[----:B------:R-:W-:Y:S01]  /*19430*/  IMAD R20, R38, UR4, RZ ;  /* 0x0000000426147c24 */ /* 0x000fe2000f8e02ff */
[----:B------:R-:W-:Y:S01]  /*19440*/  @!PT LDS RZ, [RZ] ;  /* 0x00000000fffff984 */ /* 0x000fe20000000800 */
[----:B------:R-:W-:Y:S01]  /*19450*/  @!PT LDS RZ, [RZ] ;  /* 0x00000000fffff984 */ /* 0x000fe20000000800 */
[----:B------:R-:W-:Y:S01]  /*19460*/  @!PT LDS RZ, [RZ] ;  /* 0x00000000fffff984 */ /* 0x000fe20000000800 */
[----:B------:R-:W-:Y:S01]  /*19470*/  @!PT LDS RZ, [RZ] ;  /* 0x00000000fffff984 */ /* 0x000fe20000000800 */
[----:B------:R2:W-:Y:S06]  /*19480*/  MEMBAR.ALL.CTA ;  /* 0x0000000000007992 */ /* 0x0005ec0000008000 */
[----:B--2---:R-:W2:Y:S01]  /*19490*/  FENCE.VIEW.ASYNC.S ;  /* 0x00000000000073c6 */ /* 0x004ea20000000000 */
[----:B------:R-:W-:-:S02]  /*194a0*/  IMAD.IADD R29, R29, 0x1, R31 ;  /* 0x000000011d1d7824 */ /* 0x000fc400078e021f */
[----:B------:R-:W-:Y:S02]  /*194b0*/  IMAD.IADD R32, R60, 0x1, R30 ;  /* 0x000000013c207824 */ /* 0x000fe400078e021e */
[C---:B------:R-:W-:Y:S02]  /*194c0*/  IMAD R31, R62.reuse, UR5, R20 ;  /* 0x000000053e1f7c24 */ /* 0x040fe4000f8e0214 */
[----:B------:R-:W-:Y:S01]  /*194d0*/  IMAD.WIDE.U32 R20, R62, UR4, R28 ;  /* 0x000000043e147c25 */ /* 0x000fe2000f8e001c */
[----:B------:R-:W-:-:S03]  /*194e0*/  ULDC.64 UR4, c[0x0][0xaf0] ;  /* 0x0002bc0000047ab9 */ /* 0x000fc60000000a00 */
[----:B-1----:R-:W-:-:S04]  /*194f0*/  @P2 IMAD.HI.U32 R28, R32, R39, RZ ;  /* 0x00000027201c2227 */ /* 0x002fc800078e00ff */
[----:B------:R-:W-:Y:S01]  /*19500*/  IMAD.MOV.U32 R29, RZ, RZ, R32 ;  /* 0x000000ffff1d7224 */ /* 0x000fe200078e0020 */
[----:B0-----:R-:W-:Y:S01]  /*19510*/  @P2 SHF.R.U32.HI R29, RZ, R33, R28 ;  /* 0x00000021ff1d2219 */ /* 0x001fe2000001161c */
[----:B------:R-:W-:Y:S02]  /*19520*/  IMAD.IADD R21, R21, 0x1, R31 ;  /* 0x0000000115157824 */ /* 0x000fe400078e021f */
[----:B------:R-:W-:Y:S01]  /*19530*/  IMAD R30, R36, UR4, RZ ;  /* 0x00000004241e7c24 */ /* 0x000fe2000f8e02ff */
[----:B------:R-:W-:Y:S01]  /*19540*/  SHF.R.S32.HI R28, RZ, 0x1f, R29 ;  /* 0x0000001fff1c7819 */ /* 0x000fe2000001141d */
[----:B------:R-:W-:-:S04]  /*19550*/  IMAD.WIDE.U32 R20, R35, UR4, R20 ;  /* 0x0000000423147c25 */ /* 0x000fc8000f8e0014 */
        /* <DEDUP_REMOVED lines=18> */
[----:B------:R-:W-:Y:S01]  /*19680*/  ULDC UR4, c[0x0][0xac8] ;  /* 0x0002b20000047ab9 */ /* 0x000fe20000000800 */
[----:B------:R-:W-:Y:S02]  /*19690*/  VIADD R2, R34, 0x30 ;  /* 0x0000003022027836 */ /* 0x000fe40000000000 */
[----:B--2---:R-:W0:Y:S01]  /*196a0*/  SHFL.IDX PT, R28, R32, RZ, 0x181f ;  /* 0x00181fff201c7589 */ /* 0x004e2200000e0000 */
[----:B------:R-:W-:Y:S01]  /*196b0*/  LEA.HI.X R33, R20, UR5, R21, 0x1, P0 ;  /* 0x0000000514217c11 */ /* 0x000fe200080f0c15 */
[C---:B------:R-:W-:Y:S01]  /*196c0*/  VIADD R20, R34.reuse, 0x60 ;  /* 0x0000006022147836 */ /* 0x040fe20000000000 */
[C---:B------:R-:W-:Y:S01]  /*196d0*/  ISETP.GE.AND P0, PT, R3.reuse, UR4, PT ;  /* 0x0000000403007c0c */ /* 0x040fe2000bf06270 */
[----:B------:R-:W1:Y:S03]  /*196e0*/  SHFL.IDX PT, R30, R32, 0x1, 0x181f ;  /* 0x00381f00201e7f89 */ /* 0x000e6600000e0000 */
[-C--:B------:R-:W-:Y:S01]  /*196f0*/  ISETP.GE.OR P1, PT, R34, R37.reuse, P0 ;  /* 0x000000252200720c */ /* 0x080fe20000726670 */
[----:B------:R-:W2:Y:S01]  /*19700*/  SHFL.IDX PT, R36, R32, 0x2, 0x181f ;  /* 0x00581f0020247f89 */ /* 0x000ea200000e0000 */
[-C--:B------:R-:W-:Y:S01]  /*19710*/  ISETP.GE.OR P2, PT, R2, R37.reuse, P0 ;  /* 0x000000250200720c */ /* 0x080fe20000746670 */
[----:B------:R-:W-:Y:S01]  /*19720*/  VIADD R2, R22, 0x13220 ;  /* 0x0001322016027836 */ /* 0x000fe20000000000 */
[----:B------:R-:W-:Y:S01]  /*19730*/  ISETP.GE.OR P3, PT, R20, R37, P0 ;  /* 0x000000251400720c */ /* 0x000fe20000766670 */
[----:B------:R-:W2:Y:S03]  /*19740*/  SHFL.IDX PT, R21, R33, RZ, 0x181f ;  /* 0x00181fff21157589 */ /* 0x000ea600000e0000 */
[----:B------:R-:W-:Y:S01]  /*19750*/  PRMT R2, RZ, 0x654, R2 ;  /* 0x00000654ff027816 */ /* 0x000fe20000000002 */
[----:B------:R-:W2:Y:S03]  /*19760*/  SHFL.IDX PT, R29, R33, 0x1, 0x181f ;  /* 0x00381f00211d7f89 */ /* 0x000ea600000e0000 */
[----:B------:R1:W-:Y:S01]  /*19770*/  SYNCS.ARRIVE.TRANS64.RED.A1T0 RZ, [R2+URZ], RZ ;  /* 0x000000ff02ff79a7 */ /* 0x0003e2000810043f */
[----:B------:R-:W2:Y:S01]  /*19780*/  SHFL.IDX PT, R31, R33, 0x2, 0x181f ;  /* 0x00581f00211f7f89 */ /* 0x000ea200000e0000 */
[----:B0-----:R-:W-:-:S03]  /*19790*/  @!P1 LEA R20, P4, R3, R28, 0x1 ;  /* 0x0000001c03149211 */ /* 0x001fc600078808ff */
[----:B------:R-:W0:Y:S01]  /*197a0*/  SHFL.IDX PT, R32, R32, 0x3, 0x181f ;  /* 0x00781f0020207f89 */ /* 0x000e2200000e0000 */
[----:B-1----:R-:W-:Y:S01]  /*197b0*/  VIADD R2, R34, 0x90 ;  /* 0x0000009022027836 */ /* 0x002fe20000000000 */
[C---:B------:R-:W-:Y:S02]  /*197c0*/  @!P2 LEA R28, P5, R3.reuse, R30, 0x1 ;  /* 0x0000001e031ca211 */ /* 0x040fe400078a08ff */
[----:B------:R-:W1:Y:S01]  /*197d0*/  SHFL.IDX PT, R33, R33, 0x3, 0x181f ;  /* 0x00781f0021217f89 */ /* 0x000e6200000e0000 */
[C---:B--2---:R-:W-:Y:S02]  /*197e0*/  @!P3 LEA R30, P6, R3.reuse, R36, 0x1 ;  /* 0x00000024031eb211 */ /* 0x044fe400078c08ff */
[----:B------:R-:W-:Y:S02]  /*197f0*/  ISETP.GE.OR P0, PT, R2, R37, P0 ;  /* 0x000000250200720c */ /* 0x000fe40000706670 */
[C-C-:B------:R-:W-:Y:S02]  /*19800*/  @!P1 LEA.HI.X R21, R3.reuse, R21, R0.reuse, 0x1, P4 ;  /* 0x0000001503159211 */ /* 0x140fe400020f0c00 */
[----:B------:R-:W-:-:S02]  /*19810*/  @!P2 LEA.HI.X R29, R3, R29, R0, 0x1, P5 ;  /* 0x0000001d031da211 */ /* 0x000fc400028f0c00 */
[----:B------:R-:W-:Y:S01]  /*19820*/  @!P3 LEA.HI.X R31, R3, R31, R0, 0x1, P6 ;  /* 0x0000001f031fb211 */ /* 0x000fe200030f0c00 */
[----:B---3--:R2:W-:Y:S04]  /*19830*/  @!P1 ST.E.128 desc[UR40][R20.64], R4 ;  /* 0x0000000414009985 */ /* 0x0085e8000c101d28 */
[----:B----4-:R2:W-:Y:S04]  /*19840*/  @!P2 ST.E.128 desc[UR40][R28.64], R8 ;  /* 0x000000081c00a985 */ /* 0x0105e8000c101d28 */
[----:B------:R2:W-:Y:S01]  /*19850*/  @!P3 ST.E.128 desc[UR40][R30.64], R12 ;  /* 0x0000000c1e00b985 */ /* 0x0005e2000c101d28 */
[----:B01----:R-:W-:Y:S05]  /*19860*/  @P0 BRA `(.L_x_14643) ;  /* 0x0000000800480947 */ /* 0x003fea0003800000 */
[----:B------:R-:W-:-:S04]  /*19870*/  LEA R2, P0, R3, R32, 0x1 ;  /* 0x0000002003027211 */ /* 0x000fc800078008ff */
[----:B------:R-:W-:-:S05]  /*19880*/  LEA.HI.X R3, R3, R33, R0, 0x1, P0 ;  /* 0x0000002103037211 */ /* 0x000fca00000f0c00 */
[----:B-----5:R0:W-:Y:S01]  /*19890*/  ST.E.128 desc[UR40][R2.64], R24 ;  /* 0x0000001802007985 */ /* 0x0201e2000c101d28 */
[----:B------:R-:W-:Y:S05]  /*198a0*/  BRA `(.L_x_14643) ;  /* 0x0000000800387947 */ /* 0x000fea0003800000 */
.L_x_14641:
        /* <DEDUP_REMOVED lines=8> */
[----:B------:R-:W1:Y:S03]  /*19930*/  LDC R27, c[0x0][0xbe8] ;  /* 0x0002fa00ff1b7b82 */ /* 0x000e660000000800 */
[----:B------:R-:W-:-:S13]  /*19940*/  ISETP.NE.AND.EX P1, PT, RZ, UR5, PT, P1 ;  /* 0x00000005ff007c0c */ /* 0x000fda000bf25310 */
[----:B------:R-:W3:Y:S01]  /*19950*/  @P1 LDC.64 R6, c[0x0][0xc08] ;  /* 0x00030200ff061b82 */ /* 0x000ee20000000a00 */
[----:B------:R-:W-:Y:S02]  /*19960*/  ULDC UR4, c[0x0][0xa88] ;  /* 0x0002a20000047ab9 */ /* 0x000fe40000000800 */
[----:B------:R-:W-:Y:S02]  /*19970*/  IMAD.U32 R8, RZ, RZ, UR4 ;  /* 0x00000004ff087e24 */ /* 0x000fe4000f8e00ff */
[----:B--2---:R-:W-:-:S04]  /*19980*/  IMAD.WIDE R4, R11, 0x4, R4 ;  /* 0x000000040b047825 */ /* 0x004fc800078e0204 */
[----:B---3--:R-:W-:Y:S01]  /*19990*/  @P1 IMAD.WIDE R6, R11, 0x4, R6 ;  /* 0x000000040b061825 */ /* 0x008fe200078e0206 */
[----:B------:R2:W5:Y:S04]  /*199a0*/  @P0 LDG.E R9, desc[UR40][R4.64] ;  /* 0x0000002804090981 */ /* 0x000568000c1e1900 */
[----:B------:R2:W5:Y:S01]  /*199b0*/  @P1 LDG.E R8, desc[UR40][R6.64] ;  /* 0x0000002806081981 */ /* 0x000562000c1e1900 */
[----:B-1----:R-:W-:Y:S02]  /*199c0*/  ISETP.NE.AND P2, PT, R27, 0x1, PT ;  /* 0x000000011b00780c */ /* 0x002fe40003f45270 */
[----:B------:R-:W-:Y:S02]  /*199d0*/  ISETP.GE.AND P3, PT, R30, 0xc0, PT ;  /* 0x000000c01e00780c */ /* 0x000fe40003f66270 */
[----:B------:R-:W-:-:S09]  /*199e0*/  SHF.R.S32.HI R10, RZ, 0x1f, R11 ;  /* 0x0000001fff0a7819 */ /* 0x000fd2000001140b */
[----:B------:R-:W1:Y:S01]  /*199f0*/  @P2 LDC R26, c[0x0][0xbec] ;  /* 0x0002fb00ff1a2b82 */ /* 0x000e620000000800 */
[----:B--2---:R-:W-:Y:S05]  /*19a00*/  @P1 BRA `(.L_x_14644) ;  /* 0x0000000000101947 */ /* 0x004fea0003800000 */
[----:B------:R-:W-:Y:S05]  /*19a10*/  @!P0 BRA `(.L_x_14644) ;  /* 0x00000000000c8947 */ /* 0x000fea0003800000 */
[----:B------:R-:W2:Y:S04]  /*19a20*/  LDG.E R7, desc[UR40][R4.64] ;  /* 0x0000002804077981 */ /* 0x000ea8000c1e1900 */
[----:B-----5:R-:W2:Y:S02]  /*19a30*/  LDG.E R8, desc[UR40][R4.64+0x4] ;  /* 0x0000042804087981 */ /* 0x020ea4000c1e1900 */
[----:B--2---:R-:W-:-:S07]  /*19a40*/  IMAD.IADD R8, R8, 0x1, -R7 ;  /* 0x0000000108087824 */ /* 0x004fce00078e0a07 */
.L_x_14644:
        /* <DEDUP_REMOVED lines=46> */
.L_x_14646:
[----:B------:R-:W-:Y:S05]  /*19d30*/  BSYNC B1 ;  /* 0x0000000000017941 */ /* 0x000fea0003800000 */
.L_x_14645:
[----:B------:R-:W3:Y:S01]  /*19d40*/  @P2 LDC R11, c[0x0][0xbf0] ;  /* 0x0002fc00ff0b2b82 */ /* 0x000ee20000000800 */
[----:B------:R-:W-:Y:S01]  /*19d50*/  ULDC.64 UR4, c[0x0][0xaa0] ;  /* 0x0002a80000047ab9 */ /* 0x000fe20000000a00 */
[----:B------:R-:W-:Y:S02]  /*19d60*/  IMAD R21, R21, 0x30, R2 ;  /* 0x0000003015157824 */ /* 0x000fe400078e0202 */
[----:B------:R-:W-:Y:S02]  /*19d70*/  IMAD R4, R12, UR4, RZ ;  /* 0x000000040c047c24 */ /* 0x000fe4000f8e02ff */
[----:B------:R-:W-:Y:S02]  /*19d80*/  IMAD.IADD R21, R28, 0x1, R21 ;  /* 0x000000011c157824 */ /* 0x000fe400078e0215 */
[C---:B--2---:R-:W-:Y:S02]  /*19d90*/  IMAD R7, R9.reuse, UR5, R4 ;  /* 0x0000000509077c24 */ /* 0x044fe4000f8e0204 */
[----:B------:R-:W-:Y:S01]  /*19da0*/  IMAD.WIDE.U32 R4, R9, UR4, RZ ;  /* 0x0000000409047c25 */ /* 0x000fe2000f8e00ff */
[----:B------:R-:W-:-:S03]  /*19db0*/  ULDC.64 UR4, c[0x0][0xae8] ;  /* 0x0002ba0000047ab9 */ /* 0x000fc60000000a00 */
[----:B------:R-:W-:Y:S02]  /*19dc0*/  IMAD R6, R14, UR4, RZ ;  /* 0x000000040e067c24 */ /* 0x000fe4000f8e02ff */
[----:B------:R-:W-:Y:S02]  /*19dd0*/  IMAD.IADD R5, R5, 0x1, R7 ;  /* 0x0000000105057824 */ /* 0x000fe400078e0207 */
[----:B------:R-:W-:Y:S02]  /*19de0*/  IMAD R9, R29, UR5, R6 ;  /* 0x000000051d097c24 */ /* 0x000fe4000f8e0206 */
[----:B-1----:R-:W-:-:S04]  /*19df0*/  @P2 IMAD.HI.U32 R6, R21, R26, RZ ;  /* 0x0000001a15062227 */ /* 0x002fc800078e00ff */
        /* <DEDUP_REMOVED lines=22> */
[----:B------:R-:W-:-:S03]  /*19f60*/  ULDC.64 UR4, c[0x0][0xa80] ;  /* 0x0002a00000047ab9 */ /* 0x000fc60000000a00 */
[----:B------:R-:W-:Y:S01]  /*19f70*/  IMAD.IADD R5, R5, 0x1, R7 ;  /* 0x0000000105057824 */ /* 0x000fe200078e0207 */
[----:B------:R-:W-:Y:S01]  /*19f80*/  LEA R6, P0, R4, UR4, 0x1 ;  /* 0x0000000404067c11 */ /* 0x000fe2000f8008ff */
[----:B------:R-:W-:Y:S01]  /*19f90*/  IMAD R27, R8, R27, RZ ;  /* 0x0000001b081b7224 */ /* 0x000fe200078e02ff */
[----:B------:R-:W-:Y:S01]  /*19fa0*/  ULDC UR4, c[0x0][0xac8] ;  /* 0x0002b20000047ab9 */ /* 0x000fe20000000800 */
[----:B------:R-:W-:Y:S01]  /*19fb0*/  IMAD.IADD R24, R2, 0x1, R28 ;  /* 0x0000000102187824 */ /* 0x000fe200078e021c */
[----:B------:R-:W-:Y:S01]  /*19fc0*/  LEA.HI.X R10, R4, UR5, R5, 0x1, P0 ;  /* 0x00000005040a7c11 */ /* 0x000fe200080f0c05 */
[----:B------:R-:W1:Y:S01]  /*19fd0*/  SHFL.IDX PT, R8, R6, RZ, 0x181f ;  /* 0x00181fff06087589 */ /* 0x000e6200000e0000 */
[----:B------:R-:W-:Y:S01]  /*19fe0*/  ISETP.GE.AND P0, PT, R3, UR4, PT ;  /* 0x0000000403007c0c */ /* 0x000fe2000bf06270 */
[C---:B------:R-:W-:Y:S02]  /*19ff0*/  VIADD R2, R24.reuse, 0x30 ;  /* 0x0000003018027836 */ /* 0x040fe40000000000 */
[----:B------:R-:W2:Y:S01]  /*1a000*/  SHFL.IDX PT, R12, R6, 0x1, 0x181f ;  /* 0x00381f00060c7f89 */ /* 0x000ea200000e0000 */
[C---:B------:R-:W-:Y:S01]  /*1a010*/  VIADD R4, R24.reuse, 0x60 ;  /* 0x0000006018047836 */ /* 0x040fe20000000000 */
[CC--:B------:R-:W-:Y:S01]  /*1a020*/  ISETP.GE.OR P3, PT, R24.reuse, R27.reuse, P0 ;  /* 0x0000001b1800720c */ /* 0x0c0fe20000766670 */
[----:B------:R-:W-:Y:S01]  /*1a030*/  VIADD R5, R24, 0x90 ;  /* 0x0000009018057836 */ /* 0x000fe20000000000 */
[----:B------:R-:W3:Y:S01]  /*1a040*/  SHFL.IDX PT, R14, R6, 0x2, 0x181f ;  /* 0x00581f00060e7f89 */ /* 0x000ee200000e0000 */
[----:B------:R-:W-:-:S02]  /*1a050*/  ISETP.GE.OR P2, PT, R2, R27, P0 ;  /* 0x0000001b0200720c */ /* 0x000fc40000746670 */
[-C--:B------:R-:W-:Y:S01]  /*1a060*/  ISETP.GE.OR P1, PT, R4, R27.reuse, P0 ;  /* 0x0000001b0400720c */ /* 0x080fe20000726670 */
[----:B------:R-:W4:Y:S01]  /*1a070*/  SHFL.IDX PT, R7, R10, RZ, 0x181f ;  /* 0x00181fff0a077589 */ /* 0x000f2200000e0000 */
[----:B------:R-:W-:-:S03]  /*1a080*/  ISETP.GE.OR P0, PT, R5, R27, P0 ;  /* 0x0000001b0500720c */ /* 0x000fc60000706670 */
[----:B------:R2:W5:Y:S04]  /*1a090*/  SHFL.IDX PT, R20, R6, 0x3, 0x181f ;  /* 0x00781f0006147f89 */ /* 0x00056800000e0000 */
[----:B------:R-:W0:Y:S04]  /*1a0a0*/  SHFL.IDX PT, R9, R10, 0x1, 0x181f ;  /* 0x00381f000a097f89 */ /* 0x000e2800000e0000 */
[----:B------:R-:W0:Y:S01]  /*1a0b0*/  SHFL.IDX PT, R11, R10, 0x2, 0x181f ;  /* 0x00581f000a0b7f89 */ /* 0x000e2200000e0000 */
[----:B-1----:R-:W-:-:S03]  /*1a0c0*/  @!P3 LEA R4, P6, R3, R8, 0x1 ;  /* 0x000000080304b211 */ /* 0x002fc600078c08ff */
[----:B------:R-:W1:Y:S01]  /*1a0d0*/  SHFL.IDX PT, R13, R10, 0x3, 0x181f ;  /* 0x00781f000a0d7f89 */ /* 0x000e6200000e0000 */
[C---:B--2---:R-:W-:Y:S02]  /*1a0e0*/  @!P2 LEA R6, P5, R3.reuse, R12, 0x1 ;  /* 0x0000000c0306a211 */ /* 0x044fe400078a08ff */
[C---:B---3--:R-:W-:Y:S02]  /*1a0f0*/  @!P1 LEA R8, P4, R3.reuse, R14, 0x1 ;  /* 0x0000000e03089211 */ /* 0x048fe400078808ff */
[C---:B----4-:R-:W-:Y:S02]  /*1a100*/  @!P3 LEA.HI.X R5, R3.reuse, R7, R0, 0x1, P6 ;  /* 0x000000070305b211 */ /* 0x050fe400030f0c00 */
[----:B-----5:R-:W-:-:S03]  /*1a110*/  @!P0 LEA R2, P6, R3, R20, 0x1 ;  /* 0x0000001403028211 */ /* 0x020fc600078c08ff */
[----:B------:R3:W-:Y:S01]  /*1a120*/  @!P3 ST.E.128 desc[UR40][R4.64], RZ ;  /* 0x000000ff0400b985 */ /* 0x0007e2000c101d28 */
[C-C-:B0-----:R-:W-:Y:S02]  /*1a130*/  @!P2 LEA.HI.X R7, R3.reuse, R9, R0.reuse, 0x1, P5 ;  /* 0x000000090307a211 */ /* 0x141fe400028f0c00 */
[----:B------:R-:W-:-:S03]  /*1a140*/  @!P1 LEA.HI.X R9, R3, R11, R0, 0x1, P4 ;  /* 0x0000000b03099211 */ /* 0x000fc600020f0c00 */
[----:B------:R3:W-:Y:S01]  /*1a150*/  @!P2 ST.E.128 desc[UR40][R6.64], RZ ;  /* 0x000000ff0600a985 */ /* 0x0007e2000c101d28 */
[----:B-1----:R-:W-:-:S03]  /*1a160*/  @!P0 LEA.HI.X R3, R3, R13, R0, 0x1, P6 ;  /* 0x0000000d03038211 */ /* 0x002fc600030f0c00 */
[----:B------:R3:W-:Y:S04]  /*1a170*/  @!P1 ST.E.128 desc[UR40][R8.64], RZ ;  /* 0x000000ff08009985 */ /* 0x0007e8000c101d28 */
[----:B------:R3:W-:Y:S02]  /*1a180*/  @!P0 ST.E.128 desc[UR40][R2.64], RZ ;  /* 0x000000ff02008985 */ /* 0x0007e4000c101d28 */
.L_x_14643:
[----:B------:R-:W-:Y:S05]  /*1a190*/  BSYNC B0 ;  /* 0x0000000000007941 */ /* 0x000fea0003800000 */
.L_x_14640:
[----:B------:R-:W4:Y:S01]  /*1a1a0*/  LDL R0, [R1+0xc] ;  /* 0x00000c0001007983 */ /* 0x000f220000100800 */
[----:B------:R-:W-:Y:S02]  /*1a1b0*/  ULDC UR4, c[0x0][0xc3c] ;  /* 0x00030f0000047ab9 */ /* 0x000fe40000000800 */
[----:B----4-:R-:W-:-:S13]  /*1a1c0*/  ISETP.GE.AND P0, PT, R0, UR4, PT ;  /* 0x0000000400007c0c */ /* 0x010fda000bf06270 */
[----:B------:R-:W-:Y:S05]  /*1a1d0*/  @!P0 BRA `(.L_x_14647) ;  /* 0xfffffe6c005c8947 */ /* 0x000fea000383ffff */
[----:B------:R-:W-:Y:S05]  /*1a1e0*/  BRA `(.L_x_14465) ;  /* 0x0000007c00e87947 */ /* 0x000fea0003800000 */
.L_x_14463:
        /* <DEDUP_REMOVED lines=56> */
.L_x_14653:
        /* <DEDUP_REMOVED lines=12> */
.L_x_14652:
[----:B------:R-:W-:Y:S05]  /*1a630*/  BSYNC B0 ;  /* 0x0000000000007941 */ /* 0x000fea0003800000 */
.L_x_14651:
        /* <DEDUP_REMOVED lines=20> */
[----:B------:R-:W-:Y:S02]  /*1a780*/  IMAD.MOV.U32 R6, RZ, RZ, R9 ;  /* 0x000000ffff067224 */ /* 0x000fe400078e0009 */
[----:B------:R-:W-:-:S07]  /*1a790*/  IMAD.MOV.U32 R9, RZ, RZ, R3 ;  /* 0x000000ffff097224 */ /* 0x000fce00078e0003 */
.L_x_14649:
        /* <DEDUP_REMOVED lines=21> */
.L_x_14654:
[----:B-1----:R-:W-:Y:S01]  /*1a8f0*/  IMAD R24, R24, UR5, R9 ;  /* 0x0000000518187c24 */ /* 0x002fe2000f8e0209 */
[----:B0-----:R-:W-:Y:S01]  /*1a900*/  IABS R6, R4 ;  /* 0x0000000400067213 */ /* 0x001fe20000000000 */
[----:B------:R-:W-:Y:S02]  /*1a910*/  IMAD R11, R15, R8, RZ ;  /* 0x000000080f0b7224 */ /* 0x000fe400078e02ff */
[----:B------:R-:W-:Y:S01]  /*1a920*/  IMAD.MOV.U32 R2, RZ, RZ, RZ ;  /* 0x000000ffff027224 */ /* 0x000fe200078e00ff */
[----:B------:R-:W-:Y:S01]  /*1a930*/  IADD3 R9, -R24, UR6, RZ ;  /* 0x0000000618097c10 */ /* 0x000fe2000fffe1ff */
        /* <DEDUP_REMOVED lines=50> */
.L_x_14650:
[----:B------:R-:W-:Y:S02]  /*1ac60*/  IMAD.MOV.U32 R25, RZ, RZ, RZ ;  /* 0x000000ffff197224 */ /* 0x000fe400078e00ff */
[----:B------:R-:W-:Y:S02]  /*1ac70*/  IMAD.U32 R24, RZ, RZ, UR6 ;  /* 0x00000006ff187e24 */ /* 0x000fe4000f8e00ff */
[----:B------:R-:W-:-:S07]  /*1ac80*/  IMAD.MOV.U32 R26, RZ, RZ, RZ ;  /* 0x000000ffff1a7224 */ /* 0x000fce00078e00ff */
.L_x_14655:
[----:B------:R-:W-:-:S13]  /*1ac90*/  ISETP.NE.AND P0, PT, R5, RZ, PT ;  /* 0x000000ff0500720c */ /* 0x000fda0003f05270 */
[----:B------:R-:W0:Y:S01]  /*1aca0*/  @!P0 S2R R3, SR_CgaCtaId ;  /* 0x0000000000038919 */ /* 0x000e220000008800 */
[----:B------:R-:W-:-:S04]  /*1acb0*/  @!P0 MOV R0, 0x400 ;  /* 0x0000040000008802 */ /* 0x000fc80000000f00 */
[----:B0-----:R-:W-:-:S05]  /*1acc0*/  @!P0 LEA R0, R3, R0, 0x18 ;  /* 0x0000000003008211 */ /* 0x001fca00078ec0ff */
[----:B------:R2:W-:Y:S01]  /*1acd0*/  @!P0 STS.128 [R0+0x132d0], R24 ;  /* 0x0132d01800008388 */ /* 0x0005e20000000c00 */
[----:B------:R-:W-:Y:S06]  /*1ace0*/  BAR.ARV 0x5, 0x200 ;  /* 0x0148000000007b1d */ /* 0x000fec0000002000 */
.L_x_14648:
[----:B0-2---:R-:W-:Y:S01]  /*1acf0*/  IMAD.MOV.U32 R0, RZ, RZ, 0x1 ;  /* 0x00000001ff007424 */ /* 0x005fe200078e00ff */
[----:B------:R0:W-:Y:S01]  /*1ad00*/  STL [R1+0xc], RZ ;  /* 0x00000cff01007387 */ /* 0x0001e20000100800 */
[----:B------:R-:W-:Y:S02]  /*1ad10*/  ULDC UR4, c[0x0][0xc3c] ;  /* 0x00030f0000047ab9 */ /* 0x000fe40000000800 */
[----:B-1----:R-:W-:Y:S01]  /*1ad20*/  ISETP.GE.AND P0, PT, R27, UR4, PT ;  /* 0x000000041b007c0c */ /* 0x002fe2000bf06270 */
        /* <DEDUP_REMOVED lines=26> */
[----:B------:R-:W-:Y:S01]  /*1aed0*/  LOP3.LUT R22, R3, 0x100, R2, 0xf8, !PT ;  /* 0x0000010003167812 */ /* 0x000fe200078ef802 */
[----:B-1----:R-:W-:Y:S01]  /*1aee0*/  IMAD.U32 R3, RZ, RZ, UR4 ;  /* 0x00000004ff037e24 */ /* 0x002fe2000f8e00ff */
[----:B------:R-:W-:-:S04]  /*1aef0*/  LOP3.LUT R9, R7, R8, RZ, 0xfc, !PT ;  /* 0x0000000807097212 */ /* 0x000fc800078efcff */
[----:B------:R-:W-:Y:S01]  /*1af00*/  LEA R17, R3, R17, 0x18 ;  /* 0x0000001103117211 */ /* 0x000fe200078ec0ff */
[----:B------:R-:W-:Y:S04]  /*1af10*/  STL [R1+0x38], R9 ;  /* 0x0000380901007387 */ /* 0x000fe80000100800 */
[----:B------:R0:W-:Y:S01]  /*1af20*/  STL [R1+0x34], R3 ;  /* 0x0000340301007387 */ /* 0x0001e20000100800 */
[----:B------:R-:W-:Y:S02]  /*1af30*/  SHF.R.U32.HI R11, RZ, 0x2, R11 ;  /* 0x00000002ff0b7819 */ /* 0x000fe4000001160b */
[----:B------:R-:W-:Y:S02]  /*1af40*/  LOP3.LUT R5, R5, 0x10, R6, 0x78, !PT ;  /* 0x0000001005057812 */ /* 0x000fe400078e7806 */
[----:B------:R-:W-:Y:S01]  /*1af50*/  LOP3.LUT R2, R11, 0x60, R2, 0xf8, !PT ;  /* 0x000000600b027812 */ /* 0x000fe200078ef802 */
[----:B------:R-:W-:Y:S01]  /*1af60*/  BSSY B7, `(.L_x_14656) ;  /* 0x00006e0000077945 */ /* 0x000fe20003800000 */
[----:B------:R-:W-:-:S02]  /*1af70*/  LOP3.LUT R23, R4, 0x640, R23, 0xf8, !PT ;  /* 0x0000064004177812 */ /* 0x000fc400078ef817 */
[----:B------:R-:W-:Y:S02]  /*1af80*/  LOP3.LUT R22, R22, R5, RZ, 0xfc, !PT ;  /* 0x0000000516167212 */ /* 0x000fe400078efcff */
[----:B------:R-:W-:Y:S01]  /*1af90*/  LOP3.LUT R2, R2, 0x80, RZ, 0xfc, !PT ;  /* 0x0000008002027812 */ /* 0x000fe200078efcff */
[----:B------:R-:W-:Y:S01]  /*1afa0*/  ULDC.64 UR38, c[0x0][0x198] ;  /* 0x0000660000267ab9 */ /* 0x000fe20000000a00 */
[----:B------:R-:W-:Y:S01]  /*1afb0*/  ULDC UR36, c[0x0][0xc] ;  /* 0x0000030000247ab9 */ /* 0x000fe20000000800 */
[C---:B--2---:R-:W-:Y:S02]  /*1afc0*/  LOP3.LUT R0, R10.reuse, 0x2, RZ, 0xfc, !PT ;  /* 0x000000020a007812 */ /* 0x044fe400078efcff */
[----:B0-----:R-:W-:-:S03]  /*1afd0*/  LOP3.LUT R3, R10, 0x1, RZ, 0xfc, !PT ;  /* 0x000000010a037812 */ /* 0x001fc600078efcff */
[----:B------:R0:W-:Y:S04]  /*1afe0*/  STL [R1+0x60], R0 ;  /* 0x0000600001007387 */ /* 0x0001e80000100800 */
[----:B------:R1:W-:Y:S01]  /*1aff0*/  STL [R1+0x54], R3 ;  /* 0x0000540301007387 */ /* 0x0003e20000100800 */
[----:B0-----:R-:W-:-:S03]  /*1b000*/  IMAD.MOV.U32 R0, RZ, RZ, 0x1 ;  /* 0x00000001ff007424 */ /* 0x001fc600078e00ff */
[----:B------:R-:W-:Y:S01]  /*1b010*/  STL [R1+0x5c], RZ ;  /* 0x00005cff01007387 */ /* 0x000fe20000100800 */
[----:B-1----:R-:W-:-:S03]  /*1b020*/  IMAD.MOV.U32 R3, RZ, RZ, 0x1 ;  /* 0x00000001ff037424 */ /* 0x002fc600078e00ff */
[----:B------:R0:W-:Y:S04]  /*1b030*/  STL [R1+0x20], R0 ;  /* 0x0000200001007387 */ /* 0x0001e80000100800 */
[----:B------:R1:W-:Y:S01]  /*1b040*/  STL [R1+0x14], RZ ;  /* 0x000014ff01007387 */ /* 0x0003e20000100800 */
[----:B0-----:R-:W-:-:S03]  /*1b050*/  IMAD.IADD R0, R17, 0x1, R9 ;  /* 0x0000000111007824 */ /* 0x001fc600078e0209 */
[----:B------:R1:W-:Y:S04]  /*1b060*/  STL [R1+0xc], RZ ;  /* 0x00000cff01007387 */ /* 0x0003e80000100800 */
[----:B------:R1:W-:Y:S04]  /*1b070*/  STL [R1+0x1c], R3 ;  /* 0x00001c0301007387 */ /* 0x0003e80000100800 */
[----:B------:R1:W-:Y:S02]  /*1b080*/  STL [R1+0x58], R0 ;  /* 0x0000580001007387 */ /* 0x0003e40000100800 */
.L_x_14782:
[----:B------:R-:W-:Y:S05]  /*1b090*/  YIELD ;  /* 0x0000000000007946 */ /* 0x000fea0003800000 */
[----:B------:R-:W-:Y:S01]  /*1b0a0*/  ULDC.64 UR4, c[0x0][0xa28] ;  /* 0x00028a0000047ab9 */ /* 0x000fe20000000a00 */
[----:B0-2---:R-:W-:Y:S02]  /*1b0b0*/  CS2R R8, SRZ ;  /* 0x0000000000087805 */ /* 0x005fe4000001ff00 */
[----:B------:R-:W-:Y:S01]  /*1b0c0*/  ISETP.NE.U32.AND P0, PT, RZ, UR4, PT ;  /* 0x00000004ff007c0c */ /* 0x000fe2000bf05070 */
[----:B------:R-:W0:Y:S01]  /*1b0d0*/  LDC.64 R4, c[0x0][0xa00] ;  /* 0x00028000ff047b82 */ /* 0x000e220000000a00 */
[----:B------:R-:W-:-:S02]  /*1b0e0*/  ULDC.64 UR6, c[0x0][0xa10] ;  /* 0x0002840000067ab9 */ /* 0x000fc40000000a00 */
[----:B------:R-:W-:Y:S01]  /*1b0f0*/  ISETP.NE.AND.EX P0, PT, RZ, UR5, PT, P0 ;  /* 0x00000005ff007c0c */ /* 0x000fe2000bf05300 */
[----:B------:R-:W-:-:S12]  /*1b100*/  ULDC.64 UR4, c[0x0][0xa18] ;  /* 0x0002860000047ab9 */ /* 0x000fd80000000a00 */
[----:B-1----:R-:W1:Y:S02]  /*1b110*/  @P0 LDC.64 R2, c[0x0][0xa28] ;  /* 0x00028a00ff020b82 */ /* 0x002e640000000a00 */
[----:B-1----:R-:W-:-:S05]  /*1b120*/  @P0 IMAD.WIDE R2, R27, 0x4, R2 ;  /* 0x000000041b020825 */ /* 0x002fca00078e0202 */
[----:B------:R1:W2:Y:S01]  /*1b130*/  @P0 LDG.E R9, desc[UR40][R2.64] ;  /* 0x0000002802090981 */ /* 0x0002a2000c1e1900 */
[----:B------:R-:W-:Y:S01]  /*1b140*/  ISETP.NE.U32.AND P0, PT, RZ, UR4, PT ;  /* 0x00000004ff007c0c */ /* 0x000fe2000bf05070 */
[----:B0-----:R-:W-:Y:S01]  /*1b150*/  IMAD.WIDE R4, R27, 0x4, R4 ;  /* 0x000000041b047825 */ /* 0x001fe200078e0204 */
[----:B------:R-:W-:Y:S02]  /*1b160*/  ISETP.NE.U32.AND P1, PT, RZ, UR6, PT ;  /* 0x00000006ff007c0c */ /* 0x000fe4000bf25070 */
[----:B------:R-:W-:Y:S01]  /*1b170*/  ISETP.NE.AND.EX P2, PT, RZ, UR5, PT, P0 ;  /* 0x00000005ff007c0c */ /* 0x000fe2000bf45300 */
[----:B------:R-:W-:Y:S01]  /*1b180*/  ULDC.64 UR4, c[0x0][0xa00] ;  /* 0x0002800000047ab9 */ /* 0x000fe20000000a00 */
[----:B------:R-:W-:Y:S01]  /*1b190*/  ISETP.NE.AND.EX P1, PT, RZ, UR7, PT, P1 ;  /* 0x00000007ff007c0c */ /* 0x000fe2000bf25310 */
[----:B---3--:R-:W-:Y:S01]  /*1b1a0*/  IMAD.MOV.U32 R0, RZ, RZ, RZ ;  /* 0x000000ffff007224 */ /* 0x008fe200078e00ff */
[----:B------:R-:W-:Y:S01]  /*1b1b0*/  ISETP.NE.U32.AND P0, PT, RZ, UR4, PT ;  /* 0x00000004ff007c0c */ /* 0x000fe2000bf05070 */
[----:B-1----:R-:W0:Y:S03]  /*1b1c0*/  LDC.64 R2, c[0x0][0xa10] ;  /* 0x00028400ff027b82 */ /* 0x002e260000000a00 */
[----:B------:R-:W-:-:S05]  /*1b1d0*/  ISETP.NE.AND.EX P0, PT, RZ, UR5, PT, P0 ;  /* 0x00000005ff007c0c */ /* 0x000fca000bf05300 */
[----:B------:R-:W1:Y:S08]  /*1b1e0*/  @P2 LDC.64 R6, c[0x0][0xa18] ;  /* 0x00028600ff062b82 */ /* 0x000e700000000a00 */
[----:B------:R-:W3:Y:S01]  /*1b1f0*/  @P0 LDG.E R8, desc[UR40][R4.64] ;  /* 0x0000002804080981 */ /* 0x000ee2000c1e1900 */
[----:B------:R-:W-:Y:S01]  /*1b200*/  ULDC UR4, c[0x0][0x288] ;  /* 0x0000a20000047ab9 */ /* 0x000fe20000000800 */
[----:B0-----:R-:W-:-:S05]  /*1b210*/  IMAD.WIDE R2, R27, 0x4, R2 ;  /* 0x000000041b027825 */ /* 0x001fca00078e0202 */
[----:B------:R-:W5:Y:S01]  /*1b220*/  @P1 LDG.E R0, desc[UR40][R2.64] ;  /* 0x0000002802001981 */ /* 0x000f62000c1e1900 */
[----:B-1----:R-:W-:-:S03]  /*1b230*/  @P2 IMAD.WIDE R6, R27, 0x4, R6 ;  /* 0x000000041b062825 */ /* 0x002fc600078e0206 */
[----:B---3--:R0:W-:Y:S02]  /*1b240*/  STL [R1+0x4c], R8 ;  /* 0x00004c0801007387 */ /* 0x0081e40000100800 */
[----:B0-----:R-:W-:Y:S01]  /*1b250*/  IMAD.U32 R8, RZ, RZ, UR4 ;  /* 0x00000004ff087e24 */ /* 0x001fe2000f8e00ff */
[----:B------:R-:W-:-:S05]  /*1b260*/  ULDC.64 UR4, c[0x0][0x418] ;  /* 0x0001060000047ab9 */ /* 0x000fca0000000a00 */
        /* <DEDUP_REMOVED lines=10> */
[----:B---3--:R0:W-:Y:S04]  /*1b310*/  STL [R1], R8 ;  /* 0x0000000801007387 */ /* 0x0081e80000100800 */
[----:B--2---:R0:W-:Y:S01]  /*1b320*/  STL [R1+0x28], R9 ;  /* 0x0000280901007387 */ /* 0x0041e20000100800 */
[----:B------:R-:W-:Y:S01]  /*1b330*/  IMAD.MOV.U32 R11, RZ, RZ, R8 ;  /* 0x000000ffff0b7224 */ /* 0x000fe200078e0008 */
[----:B------:R-:W-:Y:S06]  /*1b340*/  @P2 BRA `(.L_x_14657) ;  /* 0x0000000000142947 */ /* 0x000fec0003800000 */
[----:B------:R-:W-:Y:S05]  /*1b350*/  @!P0 BRA `(.L_x_14657) ;  /* 0x0000000000108947 */ /* 0x000fea0003800000 */
[----:B0-----:R-:W2:Y:S04]  /*1b360*/  LDG.E R8, desc[UR40][R4.64] ;  /* 0x0000002804087981 */ /* 0x001ea8000c1e1900 */
[----:B------:R-:W2:Y:S02]  /*1b370*/  LDG.E R4, desc[UR40][R4.64+0x4] ;  /* 0x0000042804047981 */ /* 0x000ea4000c1e1900 */
[----:B--2---:R-:W-:-:S05]  /*1b380*/  IMAD.IADD R11, R4, 0x1, -R8 ;  /* 0x00000001040b7824 */ /* 0x004fca00078e0a08 */
[----:B------:R1:W-:Y:S02]  /*1b390*/  STL [R1], R11 ;  /* 0x0000000b01007387 */ /* 0x0003e40000100800 */
.L_x_14657:
        /* <DEDUP_REMOVED lines=8> */
.L_x_14658:
        /* <DEDUP_REMOVED lines=9> */
.L_x_14659:
[----:B--2---:R-:W2:Y:S04]  /*1b4b0*/  @P1 LDG.E R4, desc[UR40][R2.64] ;  /* 0x0000002802041981 */ /* 0x004ea8000c1e1900 */
[----:B------:R3:W2:Y:S01]  /*1b4c0*/  @P1 LDG.E R5, desc[UR40][R2.64+0x4] ;  /* 0x0000042802051981 */ /* 0x0006a2000c1e1900 */
[----:B-----5:R-:W-:Y:S02]  /*1b4d0*/  IMAD.IADD R6, R6, 0x1, -R9 ;  /* 0x0000000106067824 */ /* 0x020fe400078e0a09 */
[----:B------:R-:W-:-:S04]  /*1b4e0*/  IMAD R25, R25, 0xc0, RZ ;  /* 0x000000c019197824 */ /* 0x000fc800078e02ff */
[----:B0-----:R-:W-:Y:S01]  /*1b4f0*/  VIADD R8, R25, 0xbf ;  /* 0x000000bf19087836 */ /* 0x001fe20000000000 */
[----:B---3--:R-:W0:Y:S02]  /*1b500*/  LDC R2, c[0x0][0x448] ;  /* 0x00011200ff027b82 */ /* 0x008e240000000800 */
        /* <DEDUP_REMOVED lines=8> */
[----:B------:R-:W-:-:S03]  /*1b590*/  IADD3 R10, R18, 0x1, -R11 ;  /* 0x00000001120a7810 */ /* 0x000fc60007ffe80b */
        /* <DEDUP_REMOVED lines=19> */
.L_x_14662:
[----:B------:R-:W-:-:S13]  /*1b6d0*/  ISETP.NE.AND P0, PT, R3, 0x1, PT ;  /* 0x000000010300780c */ /* 0x000fda0003f05270 */
[----:B------:R-:W0:Y:S02]  /*1b6e0*/  @P0 LDC.64 R4, c[0x0][0x9e8] ;  /* 0x00027a00ff040b82 */ /* 0x000e240000000a00 */
[----:B0-----:R-:W-:-:S05]  /*1b6f0*/  @P0 IMAD.HI.U32 R4, R9, R4, RZ ;  /* 0x0000000409040227 */ /* 0x001fca00078e00ff */
[----:B------:R-:W-:-:S07]  /*1b700*/  @P0 SHF.R.U32.HI R9, RZ, R5, R4 ;  /* 0x00000005ff090219 */ /* 0x000fce0000011604 */
.L_x_14663:
[----:B------:R-:W-:Y:S05]  /*1b710*/  BSYNC B0 ;  /* 0x0000000000007941 */ /* 0x000fea0003800000 */
.L_x_14661:
[----:B------:R-:W-:-:S05]  /*1b720*/  IMAD R9, R9, R3, R3 ;  /* 0x0000000309097224 */ /* 0x000fca00078e0203 */
[----:B------:R-:W-:-:S07]  /*1b730*/  VIMNMX R2, R2, R9, PT ;  /* 0x0000000902027248 */ /* 0x000fce0003fe0100 */
.L_x_14660:
        /* <DEDUP_REMOVED lines=20> */
.L_x_14666:
[----:B------:R-:W-:-:S13]  /*1b880*/  ISETP.NE.AND P0, PT, R3, 0x1, PT ;  /* 0x000000010300780c */ /* 0x000fda0003f05270 */
[----:B------:R-:W0:Y:S02]  /*1b890*/  @P0 LDC.64 R4, c[0x0][0x9e8] ;  /* 0x00027a00ff040b82 */ /* 0x000e240000000a00 */
[----:B0-----:R-:W-:-:S05]  /*1b8a0*/  @P0 IMAD.HI.U32 R4, R9, R4, RZ ;  /* 0x0000000409040227 */ /* 0x001fca00078e00ff */
[----:B------:R-:W-:-:S07]  /*1b8b0*/  @P0 SHF.R.U32.HI R9, RZ, R5, R4 ;  /* 0x00000005ff090219 */ /* 0x000fce0000011604 */
.L_x_14667:
[----:B------:R-:W-:Y:S05]  /*1b8c0*/  BSYNC B0 ;  /* 0x0000000000007941 */ /* 0x000fea0003800000 */
.L_x_14665:
[----:B------:R-:W-:-:S05]  /*1b8d0*/  IMAD R3, R9, R3, RZ ;  /* 0x0000000309037224 */ /* 0x000fca00078e02ff */
[----:B------:R-:W-:-:S07]  /*1b8e0*/  VIMNMX R8, R8, R3, !PT ;  /* 0x0000000308087248 */ /* 0x000fce0007fe0100 */
.L_x_14664:
[----:B------:R-:W-:Y:S01]  /*1b8f0*/  VIADD R2, R2, 0x9f ;  /* 0x0000009f02027836 */ /* 0x000fe20000000000 */
[----:B------:R-:W-:Y:S01]  /*1b900*/  BSSY B0, `(.L_x_14668) ;  /* 0x00000ea000007945 */ /* 0x000fe20003800000 */
[----:B------:R-:W-:-:S04]  /*1b910*/  IMAD.HI R8, R8, 0x66666667, RZ ;  /* 0x6666666708087827 */ /* 0x000fc800078e02ff */
[----:B------:R-:W-:-:S05]  /*1b920*/  IMAD.HI R2, R2, 0x66666667, RZ ;  /* 0x6666666702027827 */ /* 0x000fca00078e02ff */
[----:B------:R-:W-:-:S04]  /*1b930*/  SHF.R.U32.HI R4, RZ, 0x1f, R2 ;  /* 0x0000001fff047819 */ /* 0x000fc80000011602 */
[----:B------:R-:W-:Y:S02]  /*1b940*/  LEA.HI.SX32 R4, R2, R4, 0x1a ;  /* 0x0000000402047211 */ /* 0x000fe400078fd2ff */
[----:B------:R-:W-:-:S04]  /*1b950*/  SHF.R.U32.HI R2, RZ, 0x1f, R8 ;  /* 0x0000001fff027819 */ /* 0x000fc80000011608 */
[----:B------:R-:W-:-:S04]  /*1b960*/  LEA.HI.SX32 R2, R8, R2, 0x1a ;  /* 0x0000000208027211 */ /* 0x000fc800078fd2ff */
        /* <DEDUP_REMOVED lines=24> */
.L_x_14830:
[----:B--2---:R-:W-:Y:S02]  /*1baf0*/  ISETP.NE.AND P0, PT, R14, RZ, PT ;  /* 0x000000ff0e00720c */ /* 0x004fe40003f05270 */
[----:B------:R-:W-:-:S11]  /*1bb00*/  PLOP3.LUT P6, PT, PT, PT, PT, 0x8, 0x0 ;  /* 0x000000000000781c */ /* 0x000fd60003fce170 */
[----:B------:R-:W-:Y:S05]  /*1bb10*/  @P0 BRA `(.L_x_14671) ;  /* 0x00000000000c0947 */ /* 0x000fea0003800000 */
[----:B------:R-:W-:-:S03]  /*1bb20*/  UMOV UR4, 0xffffffff ;  /* 0xffffffff00047882 */ /* 0x000fc60000000000 */
[----:B------:R-:W-:Y:S05]  /*1bb30*/  BRA.DIV UR4, `(.L_x_14672) ;  /* 0x00000072048c7947 */ /* 0x000fea000b800000 */
[----:B------:R-:W-:-:S13]  /*1bb40*/  ELECT P6, URZ, PT ;  /* 0x00000000003f782f */ /* 0x000fda00038c0000 */
.L_x_14671:
        /* <DEDUP_REMOVED lines=9> */
.L_x_14833:
[----:B------:R-:W-:Y:S05]  /*1bbe0*/  BSYNC B1 ;  /* 0x0000000000017941 */ /* 0x000fea0003800000 */
.L_x_14673:
[----:B------:R-:W-:Y:S04]  /*1bbf0*/  BSSY B1, `(.L_x_14675) ;  /* 0x0000050000017945 */ /* 0x000fe80003800000 */
[----:B------:R-:W-:Y:S05]  /*1bc00*/  @!P6 BRA `(.L_x_14676) ;  /* 0x000000040038e947 */ /* 0x000fea0003800000 */
[----:B------:R-:W0:Y:S04]  /*1bc10*/  LDL R8, [R1+0x14] ;  /* 0x0000140001087983 */ /* 0x000e280000100800 */
[----:B------:R-:W2:Y:S01]  /*1bc20*/  LDL R6, [R1+0x20] ;  /* 0x0000200001067983 */ /* 0x000ea20000100800 */
[----:B------:R-:W3:Y:S01]  /*1bc30*/  S2R R7, SR_TID.X ;  /* 0x0000000000077919 */ /* 0x000ee20000002100 */
[----:B------:R-:W-:Y:S01]  /*1bc40*/  BSSY B2, `(.L_x_14677) ;  /* 0x0000007000027945 */ /* 0x000fe20003800000 */
[----:B---3--:R-:W-:-:S04]  /*1bc50*/  LOP3.LUT R7, R7, 0x7f, RZ, 0xc0, !PT ;  /* 0x0000007f07077812 */ /* 0x008fc800078ec0ff */
[----:B------:R-:W-:Y:S01]  /*1bc60*/  ISETP.NE.AND P1, PT, R7, RZ, PT ;  /* 0x000000ff0700720c */ /* 0x000fe20003f25270 */
[----:B0-----:R-:W-:Y:S01]  /*1bc70*/  IMAD R5, R8, 0x8, R17 ;  /* 0x0000000808057824 */ /* 0x001fe200078e0211 */
[----:B--2---:R-:W-:-:S04]  /*1bc80*/  SHF.L.U32 R6, R6, 0x1f, RZ ;  /* 0x0000001f06067819 */ /* 0x004fc800000006ff */
[----:B------:R-:W0:Y:S02]  /*1bc90*/  SYNCS.PHASECHK.TRANS64.TRYWAIT P0, [R5+URZ+0x132a0], R6 ;  /* 0x0132a006050075a7 */ /* 0x000e24000800017f */
[----:B0-----:R-:W-:Y:S05]  /*1bca0*/  @!P0 BRA `(.L_x_14678) ;  /* 0x0000007000648947 */ /* 0x001fea0003800000 */
.L_x_14834:
[----:B------:R-:W-:Y:S05]  /*1bcb0*/  BSYNC B2 ;  /* 0x0000000000027941 */ /* 0x000fea0003800000 */
.L_x_14677:
        /* <DEDUP_REMOVED lines=9> */
.L_x_14680:
[----:B------:R-:W-:Y:S05]  /*1bd50*/  BSYNC B2 ;  /* 0x0000000000027941 */ /* 0x000fea0003800000 */
.L_x_14679:
[----:B------:R-:W2:Y:S01]  /*1bd60*/  LDL R7, [R1+0x14] ;  /* 0x0000140001077983 */ /* 0x000ea20000100800 */
        /* <DEDUP_REMOVED lines=11> */
[----:B-1----:R-:W-:-:S07]  /*1be20*/  VIADD R11, R7, 0xe000 ;  /* 0x0000e000070b7836 */ /* 0x002fce0000000000 */
.L_x_14681:
        /* <DEDUP_REMOVED lines=13> */
.L_x_14835:
[----:B------:R-:W-:Y:S05]  /*1bf00*/  BSYNC B2 ;  /* 0x0000000000027941 */ /* 0x000fea0003800000 */
.L_x_14682:
        /* <DEDUP_REMOVED lines=11> */
.L_x_14685:
[----:B------:R-:W-:Y:S05]  /*1bfc0*/  BSYNC B2 ;  /* 0x0000000000027941 */ /* 0x000fea0003800000 */
.L_x_14684:
        /* <DEDUP_REMOVED lines=8> */
.L_x_14686:
        /* <DEDUP_REMOVED lines=10> */
.L_x_14676:
[----:B------:R-:W-:Y:S05]  /*1c0f0*/  BSYNC B1 ;  /* 0x0000000000017941 */ /* 0x000fea0003800000 */
.L_x_14675:
        /* <DEDUP_REMOVED lines=13> */
.L_x_14699:
[----:B------:R-:W-:Y:S05]  /*1c1d0*/  YIELD ;  /* 0x0000000000007946 */ /* 0x000fea0003800000 */
[----:B------:R-:W-:Y:S04]  /*1c1e0*/  BSSY B1, `(.L_x_14687) ;  /* 0x000004f000017945 */ /* 0x000fe80003800000 */
[----:B--2---:R-:W-:Y:S05]  /*1c1f0*/  @!P6 BRA `(.L_x_14688) ;  /* 0x000000040034e947 */ /* 0x004fea0003800000 */
        /* <DEDUP_REMOVED lines=10> */
.L_x_14836:
[----:B------:R-:W-:Y:S05]  /*1c2a0*/  BSYNC B2 ;  /* 0x0000000000027941 */ /* 0x000fea0003800000 */
.L_x_14689:
        /* <DEDUP_REMOVED lines=9> */
.L_x_14692:
[----:B------:R-:W-:Y:S05]  /*1c340*/  BSYNC B2 ;  /* 0x0000000000027941 */ /* 0x000fea0003800000 */
.L_x_14691:
        /* <DEDUP_REMOVED lines=11> */
[----:B-1----:R-:W-:-:S07]  /*1c400*/  VIADD R11, R7, 0xe000 ;  /* 0x0000e000070b7836 */ /* 0x002fce0000000000 */
.L_x_14693:
        /* <DEDUP_REMOVED lines=13> */
.L_x_14837:
[----:B------:R-:W-:Y:S05]  /*1c4e0*/  BSYNC B2 ;  /* 0x0000000000027941 */ /* 0x000fea0003800000 */
.L_x_14694:
        /* <DEDUP_REMOVED lines=11> */
.L_x_14697:
[----:B------:R-:W-:Y:S05]  /*1c5a0*/  BSYNC B2 ;  /* 0x0000000000027941 */ /* 0x000fea0003800000 */
.L_x_14696:
        /* <DEDUP_REMOVED lines=8> */
.L_x_14698:
        /* <DEDUP_REMOVED lines=10> */
.L_x_14688:
[----:B------:R-:W-:Y:S05]  /*1c6d0*/  BSYNC B1 ;  /* 0x0000000000017941 */ /* 0x000fea0003800000 */
.L_x_14687:
[----:B------:R-:W2:Y:S04]  /*1c6e0*/  LDL.LU R6, [R1+0x14] ;  /* 0x0000140001067983 */ /* 0x000ea80000300800 */
        /* <DEDUP_REMOVED lines=9> */
[----:B------:R2:W-:Y:S01]  /*1c780*/  STL [R1+0x14], R5 ;  /* 0x0000140501007387 */ /* 0x0005e20000100800 */
[----:B------:R-:W-:Y:S05]  /*1c790*/  @P2 BRA `(.L_x_14699) ;  /* 0xfffffff8008c2947 */ /* 0x000fea000383ffff */
.L_x_14669:
[----:B------:R-:W-:Y:S05]  /*1c7a0*/  BSYNC B0 ;  /* 0x0000000000007941 */ /* 0x000fea0003800000 */
.L_x_14668:
[----:B------:R-:W3:Y:S01]  /*1c7b0*/  LDC R0, c[0x0][0x448] ;  /* 0x00011200ff007b82 */ /* 0x000ee20000000800 */
[----:B------:R-:W-:Y:S01]  /*1c7c0*/  VIADD R2, R25, 0xbf ;  /* 0x000000bf19027836 */ /* 0x000fe20000000000 */
[----:B------:R-:W-:Y:S06]  /*1c7d0*/  @!P0 WARPSYNC.ALL ;  /* 0x0000000000008948 */ /* 0x000fec0003800000 */
[----:B------:R-:W-:Y:S01]  /*1c7e0*/  @!P0 BAR.SYNC.DEFER_BLOCKING 0xc, 0x200 ;  /* 0x0308000000008b1d */ /* 0x000fe20000010000 */
[----:B---3--:R-:W-:-:S13]  /*1c7f0*/  ISETP.NE.AND P1, PT, R0, 0x1, PT ;  /* 0x000000010000780c */ /* 0x008fda0003f25270 */
[----:B------:R-:W3:Y:S08]  /*1c800*/  @P1 LDC R3, c[0x0][0x44c] ;  /* 0x00011300ff031b82 */ /* 0x000ef00000000800 */
[----:B------:R-:W4:Y:S01]  /*1c810*/  @P1 LDC R0, c[0x0][0x450] ;  /* 0x00011400ff001b82 */ /* 0x000f220000000800 */
[----:B---3--:R-:W-:-:S05]  /*1c820*/  @P1 IMAD.HI.U32 R3, R2, R3, RZ ;  /* 0x0000000302031227 */ /* 0x008fca00078e00ff */
[----:B----4-:R-:W-:-:S05]  /*1c830*/  @P1 SHF.R.U32.HI R2, RZ, R0, R3 ;  /* 0x00000000ff021219 */ /* 0x010fca0000011603 */
[----:B------:R-:W-:Y:S02]  /*1c840*/  IMAD.IADD R10, R10, 0x1, R2 ;  /* 0x000000010a0a7824 */ /* 0x000fe400078e0202 */
[----:B------:R-:W3:Y:S02]  /*1c850*/  LDC.64 R2, c[0x0][0x9e0] ;  /* 0x00027800ff027b82 */ /* 0x000ee40000000a00 */
[----:B---3--:R-:W-:Y:S01]  /*1c860*/  ISETP.GE.AND P2, PT, R3, 0x1, PT ;  /* 0x000000010300780c */ /* 0x008fe20003f46270 */
        /* <DEDUP_REMOVED lines=8> */
[----:B0-2---:R-:W0:Y:S02]  /*1c8f0*/  @P0 LDC.64 R4, c[0x0][0x9e8] ;  /* 0x00027a00ff040b82 */ /* 0x005e240000000a00 */
[----:B0-----:R-:W-:-:S05]  /*1c900*/  @P0 IMAD.HI.U32 R4, R0, R4, RZ ;  /* 0x0000000400040227 */ /* 0x001fca00078e00ff */
[----:B------:R-:W-:-:S04]  /*1c910*/  @P0 SHF.R.U32.HI R0, RZ, R5, R4 ;  /* 0x00000005ff000219 */ /* 0x000fc80000011604 */
[----:B------:R-:W-:Y:S01]  /*1c920*/  LOP3.LUT R0, RZ, R0, RZ, 0x33, !PT ;  /* 0x00000000ff007212 */ /* 0x000fe200078e33ff */
[----:B------:R-:W-:Y:S06]  /*1c930*/  BRA `(.L_x_14703) ;  /* 0x0000000000107947 */ /* 0x000fec0003800000 */
.L_x_14702:
[----:B------:R-:W-:-:S13]  /*1c940*/  ISETP.NE.AND P0, PT, R3, 0x1, PT ;  /* 0x000000010300780c */ /* 0x000fda0003f05270 */
[----:B0-2---:R-:W0:Y:S02]  /*1c950*/  @P0 LDC.64 R4, c[0x0][0x9e8] ;  /* 0x00027a00ff040b82 */ /* 0x005e240000000a00 */
[----:B0-----:R-:W-:-:S05]  /*1c960*/  @P0 IMAD.HI.U32 R4, R0, R4, RZ ;  /* 0x0000000400040227 */ /* 0x001fca00078e00ff */
[----:B------:R-:W-:-:S07]  /*1c970*/  @P0 SHF.R.U32.HI R0, RZ, R5, R4 ;  /* 0x00000005ff000219 */ /* 0x000fce0000011604 */
.L_x_14703:
[----:B------:R-:W-:Y:S05]  /*1c980*/  BSYNC B0 ;  /* 0x0000000000007941 */ /* 0x000fea0003800000 */
.L_x_14701:
[----:B------:R-:W-:-:S05]  /*1c990*/  IMAD R0, R0, R3, R3 ;  /* 0x0000000300007224 */ /* 0x000fca00078e0203 */
[----:B------:R-:W-:-:S07]  /*1c9a0*/  VIMNMX R2, R2, R0, PT ;  /* 0x0000000002027248 */ /* 0x000fce0003fe0100 */
.L_x_14700:
[----:B------:R-:W-:Y:S01]  /*1c9b0*/  VIADD R0, R2, 0x9f ;  /* 0x0000009f02007836 */ /* 0x000fe20000000000 */
[----:B------:R-:W-:Y:S01]  /*1c9c0*/  ULDC UR4, c[0x0][0x9dc] ;  /* 0x0002770000047ab9 */ /* 0x000fe20000000800 */
[----:B------:R-:W-:Y:S02]  /*1c9d0*/  IMAD.MOV.U32 R4, RZ, RZ, R25 ;  /* 0x000000ffff047224 */ /* 0x000fe400078e0019 */
[----:B------:R-:W-:-:S05]  /*1c9e0*/  IMAD.HI R0, R0, 0x66666667, RZ ;  /* 0x6666666700007827 */ /* 0x000fca00078e02ff */
[----:B------:R-:W-:-:S04]  /*1c9f0*/  SHF.R.U32.HI R2, RZ, 0x1f, R0 ;  /* 0x0000001fff027819 */ /* 0x000fc80000011600 */
[----:B------:R-:W-:Y:S02]  /*1ca00*/  LEA.HI.SX32 R2, R0, R2, 0x1a ;  /* 0x0000000200027211 */ /* 0x000fe400078fd2ff */
[----:B------:R-:W3:Y:S02]  /*1ca10*/  @P1 LDC R0, c[0x0][0x450] ;  /* 0x00011400ff001b82 */ /* 0x000ee40000000800 */
[----:B------:R-:W-:-:S05]  /*1ca20*/  VIMNMX R6, R20, R2, PT ;  /* 0x0000000214067248 */ /* 0x000fca0003fe0100 */
[----:B------:R4:W-:Y:S01]  /*1ca30*/  STL [R1+0x50], R6 ;  /* 0x0000500601007387 */ /* 0x0009e20000100800 */
[----:B------:R-:W5:Y:S02]  /*1ca40*/  @P1 LDC R2, c[0x0][0x44c] ;  /* 0x00011300ff021b82 */ /* 0x000f640000000800 */
[----:B-----5:R-:W-:-:S05]  /*1ca50*/  @P1 IMAD.HI.U32 R2, R25, R2, RZ ;  /* 0x0000000219021227 */ /* 0x020fca00078e00ff */
[----:B---3--:R-:W-:-:S05]  /*1ca60*/  @P1 SHF.R.U32.HI R4, RZ, R0, R2 ;  /* 0x00000000ff041219 */ /* 0x008fca0000011602 */
[----:B------:R-:W-:-:S04]  /*1ca70*/  IMAD.IADD R2, R19, 0x1, R4 ;  /* 0x0000000113027824 */ /* 0x000fc800078e0204 */
[----:B------:R-:W-:Y:S01]  /*1ca80*/  VIADD R0, R2, -UR4 ;  /* 0x8000000402007c36 */ /* 0x000fe20008000000 */
[----:B----4-:R-:W-:Y:S06]  /*1ca90*/  @!P2 BRA `(.L_x_14704) ;  /* 0x000000000044a947 */ /* 0x010fec0003800000 */
[----:B------:R-:W-:Y:S01]  /*1caa0*/  ISETP.GT.AND P0, PT, R2, -0x1, PT ;  /* 0xffffffff0200780c */ /* 0x000fe20003f04270 */
[----:B------:R-:W-:-:S12]  /*1cab0*/  BSSY B0, `(.L_x_14705) ;  /* 0x000000d000007945 */ /* 0x000fd80003800000 */
[----:B------:R-:W-:Y:S05]  /*1cac0*/  @P0 BRA `(.L_x_14706) ;  /* 0x00000000001c0947 */ /* 0x000fea0003800000 */
[----:B------:R-:W-:Y:S02]  /*1cad0*/  ISETP.NE.AND P0, PT, R3, 0x1, PT ;  /* 0x000000010300780c */ /* 0x000fe40003f05270 */
[----:B------:R-:W-:-:S11]  /*1cae0*/  LOP3.LUT R2, RZ, R2, RZ, 0x33, !PT ;  /* 0x00000002ff027212 */ /* 0x000fd600078e33ff */
[----:B0-2---:R-:W0:Y:S02]  /*1caf0*/  @P0 LDC.64 R4, c[0x0][0x9e8] ;  /* 0x00027a00ff040b82 */ /* 0x005e240000000a00 */
[----:B0-----:R-:W-:-:S05]  /*1cb00*/  @P0 IMAD.HI.U32 R4, R2, R4, RZ ;  /* 0x0000000402040227 */ /* 0x001fca00078e00ff */
[----:B------:R-:W-:-:S04]  /*1cb10*/  @P0 SHF.R.U32.HI R2, RZ, R5, R4 ;  /* 0x00000005ff020219 */ /* 0x000fc80000011604 */
[----:B------:R-:W-:Y:S01]  /*1cb20*/  LOP3.LUT R2, RZ, R2, RZ, 0x33, !PT ;  /* 0x00000002ff027212 */ /* 0x000fe200078e33ff */
[----:B------:R-:W-:Y:S06]  /*1cb30*/  BRA `(.L_x_14707) ;  /* 0x0000000000107947 */ /* 0x000fec0003800000 */
.L_x_14706:
[----:B------:R-:W-:-:S13]  /*1cb40*/  ISETP.NE.AND P0, PT, R3, 0x1, PT ;  /* 0x000000010300780c */ /* 0x000fda0003f05270 */
[----:B0-2---:R-:W0:Y:S02]  /*1cb50*/  @P0 LDC.64 R4, c[0x0][0x9e8] ;  /* 0x00027a00ff040b82 */ /* 0x005e240000000a00 */
[----:B0-----:R-:W-:-:S05]  /*1cb60*/  @P0 IMAD.HI.U32 R4, R2, R4, RZ ;  /* 0x0000000402040227 */ /* 0x001fca00078e00ff */
[----:B------:R-:W-:-:S07]  /*1cb70*/  @P0 SHF.R.U32.HI R2, RZ, R5, R4 ;  /* 0x00000005ff020219 */ /* 0x000fce0000011604 */
.L_x_14707:
[----:B------:R-:W-:Y:S05]  /*1cb80*/  BSYNC B0 ;  /* 0x0000000000007941 */ /* 0x000fea0003800000 */
.L_x_14705:
[----:B------:R-:W-:-:S05]  /*1cb90*/  IMAD R2, R2, R3, RZ ;  /* 0x0000000302027224 */ /* 0x000fca00078e02ff */
[----:B------:R-:W-:-:S07]  /*1cba0*/  VIMNMX R0, R0, R2, !PT ;  /* 0x0000000200007248 */ /* 0x000fce0007fe0100 */
.L_x_14704:
[----:B------:R-:W-:-:S05]  /*1cbb0*/  IMAD.HI R0, R0, 0x66666667, RZ ;  /* 0x6666666700007827 */ /* 0x000fca00078e02ff */
[----:B------:R-:W-:-:S04]  /*1cbc0*/  SHF.R.U32.HI R2, RZ, 0x1f, R0 ;  /* 0x0000001fff027819 */ /* 0x000fc80000011600 */
[----:B------:R-:W-:-:S04]  /*1cbd0*/  LEA.HI.SX32 R2, R0, R2, 0x1a ;  /* 0x0000000200027211 */ /* 0x000fc800078fd2ff */
[----:B------:R-:W-:-:S04]  /*1cbe0*/  VIMNMX R3, RZ, R2, !PT ;  /* 0x00000002ff037248 */ /* 0x000fc80007fe0100 */
[----:B------:R-:W-:Y:S01]  /*1cbf0*/  ISETP.GT.AND P0, PT, R6, R3, PT ;  /* 0x000000030600720c */ /* 0x000fe20003f04270 */
[----:B------:R3:W-:-:S12]  /*1cc00*/  STL [R1+0x30], R3 ;  /* 0x0000300301007387 */ /* 0x0007d80000100800 */
[----:B---3--:R-:W-:Y:S05]  /*1cc10*/  @P0 BRA `(.L_x_14708) ;  /* 0x0000000000440947 */ /* 0x008fea0003800000 */
[----:B------:R-:W3:Y:S02]  /*1cc20*/  S2R R3, SR_TID.X ;  /* 0x0000000000037919 */ /* 0x000ee40000002100 */
[----:B---3--:R-:W-:-:S04]  /*1cc30*/  LOP3.LUT R3, R3, 0x7f, RZ, 0xc0, !PT ;  /* 0x0000007f03037812 */ /* 0x008fc800078ec0ff */
[----:B------:R-:W-:-:S13]  /*1cc40*/  ISETP.NE.AND P0, PT, R3, RZ, PT ;  /* 0x000000ff0300720c */ /* 0x000fda0003f05270 */
[----:B------:R-:W-:Y:S05]  /*1cc50*/  @P0 BRA `(.L_x_14709) ;  /* 0x0000004400300947 */ /* 0x000fea0003800000 */
[----:B0-2---:R-:W0:Y:S01]  /*1cc60*/  S2R R5, SR_LANEID ;  /* 0x0000000000057919 */ /* 0x005e220000000000 */
        /* <DEDUP_REMOVED lines=12> */
.L_x_14708:
        /* <DEDUP_REMOVED lines=9> */
[----:B------:R-:W3:Y:S01]  /*1cdc0*/  LDC.64 R2, c[0x4][R2] ;  /* 0x0100000002027b82 */ /* 0x000ee20000000a00 */
[----:B0-2---:R-:W-:Y:S02]  /*1cdd0*/  IMAD.U32 R5, RZ, RZ, UR7 ;  /* 0x00000007ff057e24 */ /* 0x005fe4000f8e00ff */
[----:B------:R-:W-:Y:S02]  /*1cde0*/  IMAD.U32 R6, RZ, RZ, UR8 ;  /* 0x00000008ff067e24 */ /* 0x000fe4000f8e00ff */
[----:B------:R-:W-:-:S02]  /*1cdf0*/  IMAD.U32 R7, RZ, RZ, UR9 ;  /* 0x00000009ff077e24 */ /* 0x000fc4000f8e00ff */
[----:B------:R-:W-:Y:S02]  /*1ce00*/  IMAD.U32 R10, RZ, RZ, UR4 ;  /* 0x00000004ff0a7e24 */ /* 0x000fe4000f8e00ff */
[----:B-1----:R-:W-:Y:S02]  /*1ce10*/  IMAD.U32 R11, RZ, RZ, UR5 ;  /* 0x00000005ff0b7e24 */ /* 0x002fe4000f8e00ff */
[----:B------:R-:W-:Y:S02]  /*1ce20*/  IMAD.MOV.U32 R8, RZ, RZ, 0x70 ;  /* 0x00000070ff087424 */ /* 0x000fe400078e00ff */
[----:B------:R-:W-:Y:S02]  /*1ce30*/  IMAD.MOV.U32 R12, RZ, RZ, 0x1 ;  /* 0x00000001ff0c7424 */ /* 0x000fe400078e00ff */
[----:B------:R-:W-:-:S07]  /*1ce40*/  IMAD.MOV.U32 R13, RZ, RZ, RZ ;  /* 0x000000ffff0d7224 */ /* 0x000fce00078e00ff */
[----:B------:R-:W-:-:S07]  /*1ce50*/  LEPC R20, `(.L_x_14711) ;  /* 0x000000001014794e */ /* 0x000fce0000000000 */
[----:B---3--:R-:W-:Y:S05]  /*1ce60*/  CALL.ABS.NOINC R2 ;  /* 0x0000000002007343 */ /* 0x008fea0003c00000 */
.L_x_14711:
[----:B------:R-:W-:Y:S05]  /*1ce70*/  BSYNC B6 ;  /* 0x0000000000067941 */ /* 0x000fea0003800000 */
.L_x_14710:
        /* <DEDUP_REMOVED lines=22> */
.L_x_14713:
[----:B------:R-:W-:Y:S05]  /*1cfe0*/  BSYNC B6 ;  /* 0x0000000000067941 */ /* 0x000fea0003800000 */
.L_x_14712:
        /* <DEDUP_REMOVED lines=20> */
.L_x_14715:
[----:B------:R-:W-:Y:S05]  /*1d130*/  BSYNC B6 ;  /* 0x0000000000067941 */ /* 0x000fea0003800000 */
.L_x_14714:
        /* <DEDUP_REMOVED lines=19> */
.L_x_14717:
[----:B------:R-:W-:Y:S05]  /*1d270*/  BSYNC B6 ;  /* 0x0000000000067941 */ /* 0x000fea0003800000 */
.L_x_14716:
[----:B------:R-:W-:Y:S01]  /*1d280*/  ULDC.64 UR4, c[0x0][0x9f8] ;  /* 0x00027e0000047ab9 */ /* 0x000fe20000000a00 */
[----:B------:R-:W3:Y:S01]  /*1d290*/  LDL R7, [R1+0x28] ;  /* 0x0000280001077983 */ /* 0x000ee20000100800 */
[----:B------:R-:W-:Y:S01]  /*1d2a0*/  ISETP.NE.U32.AND P0, PT, RZ, UR4, PT ;  /* 0x00000004ff007c0c */ /* 0x000fe2000bf05070 */
[----:B------:R-:W4:Y:S02]  /*1d2b0*/  LDC R14, c[0x0][0x430] ;  /* 0x00010c00ff0e7b82 */ /* 0x000f240000000800 */
[----:B------:R0:W-:Y:S01]  /*1d2c0*/  STL [R1+0x64], R17 ;  /* 0x0000641101007387 */ /* 0x0001e20000100800 */
[----:B------:R-:W-:-:S03]  /*1d2d0*/  ISETP.NE.AND.EX P0, PT, RZ, UR5, PT, P0 ;  /* 0x00000005ff007c0c */ /* 0x000fc6000bf05300 */
[----:B------:R-:W3:Y:S01]  /*1d2e0*/  LDL R20, [R1+0x50] ;  /* 0x0000500001147983 */ /* 0x000ee20000100800 */
[----:B------:R-:W1:Y:S01]  /*1d2f0*/  S2R R21, SR_TID.X ;  /* 0x0000000000157919 */ /* 0x000e620000002100 */
[----:B0-----:R-:W-:-:S08]  /*1d300*/  IMAD.MOV.U32 R17, RZ, RZ, R27 ;  /* 0x000000ffff117224 */ /* 0x001fd000078e001b */
[----:B------:R-:W0:Y:S02]  /*1d310*/  @P0 LDC.64 R2, c[0x0][0x9f8] ;  /* 0x00027e00ff020b82 */ /* 0x000e240000000a00 */
[----:B0-----:R-:W-:-:S05]  /*1d320*/  @P0 IMAD.WIDE R2, R27, 0x4, R2 ;  /* 0x000000041b020825 */ /* 0x001fca00078e0202 */
[----:B------:R0:W3:Y:S01]  /*1d330*/  @P0 LDG.E R17, desc[UR40][R2.64] ;  /* 0x0000002802110981 */ /* 0x0000e2000c1e1900 */
[----:B-1----:R-:W-:Y:S01]  /*1d340*/  LOP3.LUT R21, R21, 0x7f, RZ, 0xc0, !PT ;  /* 0x0000007f15157812 */ /* 0x002fe200078ec0ff */
[----:B------:R-:W-:Y:S01]  /*1d350*/  IMAD.MOV.U32 R4, RZ, RZ, 0xa0 ;  /* 0x000000a0ff047424 */ /* 0x000fe200078e00ff */
[----:B----4-:R-:W-:Y:S01]  /*1d360*/  ISETP.NE.AND P0, PT, R14, 0x1, PT ;  /* 0x000000010e00780c */ /* 0x010fe20003f05270 */
[----:B------:R-:W1:Y:S01]  /*1d370*/  S2R R0, SR_TID.X ;  /* 0x0000000000007919 */ /* 0x000e620000002100 */
[----:B------:R-:W-:-:S11]  /*1d380*/  SHF.R.U32.HI R21, RZ, 0x2, R21 ;  /* 0x00000002ff157819 */ /* 0x000fd60000011615 */
[----:B0-----:R-:W0:Y:S08]  /*1d390*/  @P0 LDC R2, c[0x0][0x434] ;  /* 0x00010d00ff020b82 */ /* 0x001e300000000800 */
[----:B------:R-:W4:Y:S08]  /*1d3a0*/  @P0 LDC R3, c[0x0][0x438] ;  /* 0x00010e00ff030b82 */ /* 0x000f300000000800 */
[----:B--2---:R-:W2:Y:S01]  /*1d3b0*/  @P0 LDC R5, c[0x0][0x434] ;  /* 0x00010d00ff050b82 */ /* 0x004ea20000000800 */
[----:B-1----:R-:W-:-:S07]  /*1d3c0*/  IMAD.SHL.U32 R0, R0, 0x20, RZ ;  /* 0x0000002000007824 */ /* 0x002fce00078e00ff */
[----:B------:R-:W1:Y:S01]  /*1d3d0*/  @P0 LDC R6, c[0x0][0x438] ;  /* 0x00010e00ff060b82 */ /* 0x000e620000000800 */
[----:B------:R-:W-:Y:S02]  /*1d3e0*/  LOP3.LUT R0, R21, 0x60, R0, 0xf8, !PT ;  /* 0x0000006015007812 */ /* 0x000fe400078ef800 */
[----:B------:R-:W0:Y:S01]  /*1d3f0*/  S2R R21, SR_TID.X ;  /* 0x0000000000157919 */ /* 0x000e220000002100 */
[----:B---3--:R-:W-:-:S04]  /*1d400*/  IMAD R4, R20, R4, -0xa0 ;  /* 0xffffff6014047424 */ /* 0x008fc800078e0204 */
[----:B------:R-:W-:Y:S01]  /*1d410*/  IMAD.IADD R8, R0, 0x1, R4 ;  /* 0x0000000100087824 */ /* 0x000fe200078e0204 */
[C---:B0-----:R-:W-:Y:S01]  /*1d420*/  LOP3.LUT R0, R21.reuse, 0x7f, RZ, 0xc0, !PT ;  /* 0x0000007f15007812 */ /* 0x041fe200078ec0ff */
[----:B------:R-:W-:-:S03]  /*1d430*/  IMAD.SHL.U32 R21, R21, 0x20, RZ ;  /* 0x0000002015157824 */ /* 0x000fc600078e00ff */
[----:B------:R-:W-:Y:S02]  /*1d440*/  SHF.R.U32.HI R0, RZ, 0x2, R0 ;  /* 0x00000002ff007819 */ /* 0x000fe40000011600 */
[C---:B------:R-:W-:Y:S01]  /*1d450*/  ISETP.GE.AND P1, PT, R8.reuse, R18, PT ;  /* 0x000000120800720c */ /* 0x040fe20003f26270 */
[----:B------:R-:W-:Y:S01]  /*1d460*/  IMAD.IADD R8, R8, 0x1, R7 ;  /* 0x0000000108087824 */ /* 0x000fe200078e0207 */
[----:B------:R-:W-:-:S03]  /*1d470*/  LOP3.LUT R21, R0, 0x60, R21, 0xf8, !PT ;  /* 0x0000006000157812 */ /* 0x000fc600078ef815 */
[----:B------:R-:W-:Y:S01]  /*1d480*/  @P0 IMAD.HI.U32 R2, R8, R2, RZ ;  /* 0x0000000208020227 */ /* 0x000fe200078e00ff */
[----:B------:R-:W-:-:S03]  /*1d490*/  LOP3.LUT R21, R21, 0x80, RZ, 0xfc, !PT ;  /* 0x0000008015157812 */ /* 0x000fc600078efcff */
[----:B------:R-:W-:Y:S01]  /*1d4a0*/  IMAD.MOV.U32 R0, RZ, RZ, R8 ;  /* 0x000000ffff007224 */ /* 0x000fe200078e0008 */
[----:B----4-:R-:W-:Y:S01]  /*1d4b0*/  @P0 SHF.R.U32.HI R0, RZ, R3, R2 ;  /* 0x00000003ff000219 */ /* 0x010fe20000011602 */
[----:B------:R-:W-:Y:S02]  /*1d4c0*/  IMAD.IADD R4, R21, 0x1, R4 ;  /* 0x0000000115047824 */ /* 0x000fe400078e0204 */
[----:B------:R-:W0:Y:S02]  /*1d4d0*/  @!P1 LDC.64 R2, c[0x0][0x428] ;  /* 0x00010a00ff029b82 */ /* 0x000e240000000a00 */
[----:B------:R-:W-:Y:S01]  /*1d4e0*/  IMAD.IADD R10, R4, 0x1, R7 ;  /* 0x00000001040a7824 */ /* 0x000fe200078e0207 */
[----:B------:R-:W-:-:S03]  /*1d4f0*/  @!P1 SHF.R.S32.HI R7, RZ, 0x1f, R0 ;  /* 0x0000001fff079819 */ /* 0x000fc60000011400 */
[----:B--2---:R-:W-:-:S04]  /*1d500*/  @P0 IMAD.HI.U32 R5, R10, R5, RZ ;  /* 0x000000050a050227 */ /* 0x004fc800078e00ff */
[----:B------:R-:W-:Y:S01]  /*1d510*/  IMAD.MOV.U32 R9, RZ, RZ, R10 ;  /* 0x000000ffff097224 */ /* 0x000fe200078e000a */
[----:B-1----:R-:W-:Y:S02]  /*1d520*/  @P0 SHF.R.U32.HI R9, RZ, R6, R5 ;  /* 0x00000006ff090219 */ /* 0x002fe40000011605 */
[----:B------:R-:W-:Y:S02]  /*1d530*/  ISETP.GE.AND P0, PT, R4, R18, PT ;  /* 0x000000120400720c */ /* 0x000fe40003f06270 */
[----:B------:R-:W1:Y:S01]  /*1d540*/  @!P1 LDC.64 R4, c[0x0][0x418] ;  /* 0x00010600ff049b82 */ /* 0x000e620000000a00 */
[----:B------:R-:W-:Y:S01]  /*1d550*/  SHF.R.S32.HI R15, RZ, 0x1f, R17 ;  /* 0x0000001fff0f7819 */ /* 0x000fe20000011411 */
[----:B------:R-:W-:Y:S01]  /*1d560*/  STL [R1+0x18], R17 ;  /* 0x0000181101007387 */ /* 0x000fe20000100800 */
[----:B------:R-:W-:-:S03]  /*1d570*/  ISETP.GT.U32.OR P0, PT, R21, 0x9f, P0 ;  /* 0x0000009f1500780c */ /* 0x000fc60000704470 */
[----:B------:R2:W-:Y:S01]  /*1d580*/  STL [R1+0x2c], R15 ;  /* 0x00002c0f01007387 */ /* 0x0005e20000100800 */
[----:B0-----:R-:W-:-:S04]  /*1d590*/  @!P1 IMAD R6, R15, R2, RZ ;  /* 0x000000020f069224 */ /* 0x001fc800078e02ff */
[C---:B------:R-:W-:Y:S02]  /*1d5a0*/  @!P1 IMAD R11, R17.reuse, R3, R6 ;  /* 0x00000003110b9224 */ /* 0x040fe400078e0206 */
[--C-:B------:R-:W-:Y:S02]  /*1d5b0*/  @!P1 IMAD.MOV.U32 R6, RZ, RZ, R0.reuse ;  /* 0x000000ffff069224 */ /* 0x100fe400078e0000 */
[----:B------:R-:W-:Y:S02]  /*1d5c0*/  IMAD.MOV R0, RZ, RZ, -R0 ;  /* 0x000000ffff007224 */ /* 0x000fe400078e0a00 */
[----:B------:R-:W-:-:S04]  /*1d5d0*/  @!P1 IMAD.WIDE.U32 R2, R17, R2, R6 ;  /* 0x0000000211029225 */ /* 0x000fc800078e0006 */
[----:B------:R-:W-:Y:S01]  /*1d5e0*/  @!P1 IMAD.IADD R3, R3, 0x1, R11 ;  /* 0x0000000103039824 */ /* 0x000fe200078e020b */
[----:B-1----:R-:W-:Y:S01]  /*1d5f0*/  @!P1 LEA R12, P2, R2, R4, 0x2 ;  /* 0x00000004020c9211 */ /* 0x002fe200078410ff */
[----:B------:R-:W-:-:S03]  /*1d600*/  IMAD R8, R14, R0, R8 ;  /* 0x000000000e087224 */ /* 0x000fc600078e0208 */
[----:B------:R-:W-:Y:S02]  /*1d610*/  @!P1 LEA.HI.X R13, R2, R5, R3, 0x2, P2 ;  /* 0x00000005020d9211 */ /* 0x000fe400010f1403 */
[----:B------:R-:W0:Y:S01]  /*1d620*/  @!P0 LDC.64 R2, c[0x0][0x428] ;  /* 0x00010a00ff028b82 */ /* 0x000e220000000a00 */
[--C-:B------:R-:W-:Y:S01]  /*1d630*/  @!P0 SHF.R.S32.HI R5, RZ, 0x1f, R9.reuse ;  /* 0x0000001fff058819 */ /* 0x100fe20000011409 */
[----:B------:R-:W-:Y:S02]  /*1d640*/  @!P0 IMAD.MOV.U32 R4, RZ, RZ, R9 ;  /* 0x000000ffff048224 */ /* 0x000fe400078e0009 */
[-C--:B0-----:R-:W-:Y:S02]  /*1d650*/  @!P0 IMAD R0, R15, R2.reuse, RZ ;  /* 0x000000020f008224 */ /* 0x081fe400078e02ff */
[----:B--2---:R-:W2:Y:S01]  /*1d660*/  LDL R15, [R1+0x60] ;  /* 0x00006000010f7983 */ /* 0x004ea20000100800 */
[----:B------:R-:W-:-:S04]  /*1d670*/  @!P0 IMAD.WIDE.U32 R4, R17, R2, R4 ;  /* 0x0000000211048225 */ /* 0x000fc800078e0004 */
[----:B------:R-:W-:Y:S02]  /*1d680*/  @!P0 IMAD R0, R17, R3, R0 ;  /* 0x0000000311008224 */ /* 0x000fe400078e0200 */
[----:B------:R0:W5:Y:S01]  /*1d690*/  LDL.LU R17, [R1+0x64] ;  /* 0x0000640001117983 */ /* 0x0001620000300800 */
[----:B------:R-:W1:Y:S01]  /*1d6a0*/  @!P0 LDC.64 R2, c[0x0][0x418] ;  /* 0x00010600ff028b82 */ /* 0x000e620000000a00 */
[----:B------:R-:W-:Y:S01]  /*1d6b0*/  @!P0 IMAD.IADD R0, R0, 0x1, R5 ;  /* 0x0000000100008824 */ /* 0x000fe200078e0205 */
[----:B------:R-:W-:Y:S01]  /*1d6c0*/  CS2R R6, SRZ ;  /* 0x0000000000067805 */ /* 0x000fe2000001ff00 */
[----:B------:R-:W3:Y:S01]  /*1d6d0*/  S2R R11, SR_TID.X ;  /* 0x00000000000b7919 */ /* 0x000ee20000002100 */
[----:B------:R-:W-:-:S04]  /*1d6e0*/  LOP3.LUT R16, R16, 0xfffffffd, RZ, 0xc0, !PT ;  /* 0xfffffffd10107812 */ /* 0x000fc800078ec0ff */
[----:B------:R0:W5:Y:S01]  /*1d6f0*/  @!P1 LDG.E R7, desc[UR40][R12.64] ;  /* 0x000000280c079981 */ /* 0x000162000c1e1900 */
[----:B-1----:R-:W-:-:S04]  /*1d700*/  @!P0 LEA R2, P2, R4, R2, 0x2 ;  /* 0x0000000204028211 */ /* 0x002fc800078410ff */
[----:B------:R-:W-:Y:S02]  /*1d710*/  @!P0 LEA.HI.X R3, R4, R3, R0, 0x2, P2 ;  /* 0x0000000304038211 */ /* 0x000fe400010f1400 */
[----:B------:R-:W1:Y:S01]  /*1d720*/  LDC R0, c[0x0][0x2f4] ;  /* 0x0000bd00ff007b82 */ /* 0x000e620000000800 */
[----:B------:R-:W-:Y:S02]  /*1d730*/  ISETP.GT.U32.AND P2, PT, R21, 0x9f, PT ;  /* 0x0000009f1500780c */ /* 0x000fe40003f44070 */
[----:B------:R0:W5:Y:S01]  /*1d740*/  @!P0 LDG.E R6, desc[UR40][R2.64] ;  /* 0x0000002802068981 */ /* 0x000162000c1e1900 */
[----:B---3--:R-:W-:-:S05]  /*1d750*/  IMAD.SHL.U32 R11, R11, 0x10, RZ ;  /* 0x000000100b0b7824 */ /* 0x008fca00078e00ff */
[----:B------:R-:W-:-:S05]  /*1d760*/  LOP3.LUT R11, R11, 0x30, RZ, 0xc0, !PT ;  /* 0x000000300b0b7812 */ /* 0x000fca00078ec0ff */
[----:B------:R-:W-:-:S04]  /*1d770*/  @P2 LOP3.LUT R16, R16, 0x2, RZ, 0xfc, !PT ;  /* 0x0000000210102812 */ /* 0x000fc800078efcff */
[----:B------:R-:W-:Y:S02]  /*1d780*/  LOP3.LUT R16, R16, 0xfffffffb, RZ, 0xc0, !PT ;  /* 0xfffffffb10107812 */ /* 0x000fe400078ec0ff */
[----:B-1----:R-:W-:Y:S02]  /*1d790*/  ISETP.GE.AND P1, PT, R11, R0, PT ;  /* 0x000000000b00720c */ /* 0x002fe40003f26270 */
[----:B------:R-:W-:Y:S01]  /*1d7a0*/  LOP3.LUT R16, R16, 0xfffffffe, RZ, 0xc0, !PT ;  /* 0xfffffffe10107812 */ /* 0x000fe200078ec0ff */
[----:B------:R-:W-:Y:S01]  /*1d7b0*/  UMOV UR4, 0xffffffff ;  /* 0xffffffff00047882 */ /* 0x000fe20000000000 */
[----:B------:R-:W-:-:S04]  /*1d7c0*/  IMAD.MOV R9, RZ, RZ, -R9 ;  /* 0x000000ffff097224 */ /* 0x000fc800078e0a09 */
[----:B------:R-:W-:-:S05]  /*1d7d0*/  IMAD R9, R14, R9, R10 ;  /* 0x000000090e097224 */ /* 0x000fca00078e020a */
[----:B------:R-:W-:Y:S02]  /*1d7e0*/  @P1 LOP3.LUT R16, R16, 0x1, RZ, 0xfc, !PT ;  /* 0x0000000110101812 */ /* 0x000fe400078efcff */
[----:B--2---:R-:W-:-:S13]  /*1d7f0*/  ISETP.NE.AND P0, PT, R15, 0x3, PT ;  /* 0x000000030f00780c */ /* 0x004fda0003f05270 */
[----:B------:R-:W-:Y:S01]  /*1d800*/  @P0 LOP3.LUT R16, R16, 0x4, RZ, 0xfc, !PT ;  /* 0x0000000410100812 */ /* 0x000fe200078efcff */
[----:B0-----:R-:W-:Y:S06]  /*1d810*/  BRA.DIV UR4, `(.L_x_14718) ;  /* 0x0000005604d87947 */ /* 0x001fec000b800000 */
.L_x_14840:
[----:B------:R-:W-:Y:S01]  /*1d820*/  SHF.R.S32.HI R0, RZ, 0x1f, R26 ;  /* 0x0000001fff007819 */ /* 0x000fe2000001141a */
[----:B------:R-:W-:-:S04]  /*1d830*/  VIADD R5, R20, 0xffffffff ;  /* 0xffffffff14057836 */ /* 0x000fc80000000000 */
[----:B------:R0:W-:Y:S01]  /*1d840*/  STL [R1+0x24], R0 ;  /* 0x0000240001007387 */ /* 0x0001e20000100800 */
[----:B------:R-:W-:Y:S05]  /*1d850*/  @!P0 BRA `(.L_x_14719) ;  /* 0x0000000000048947 */ /* 0x000fea0003800000 */
[----:B------:R-:W-:Y:S01]  /*1d860*/  BPT.TRAP 0x1 ;  /* 0x000000040000795c */ /* 0x000fe20000300000 */
.L_x_14719:
[----:B------:R-:W2:Y:S04]  /*1d870*/  LDL R2, [R1+0xc] ;  /* 0x00000c0001027983 */ /* 0x000ea80000100800 */
[----:B0-----:R-:W3:Y:S01]  /*1d880*/  LDL R0, [R1+0x1c] ;  /* 0x00001c0001007983 */ /* 0x001ee20000100800 */
[----:B------:R-:W-:Y:S01]  /*1d890*/  BSSY B0, `(.L_x_14720) ;  /* 0x0000008000007945 */ /* 0x000fe20003800000 */
[----:B--2--5:R-:W-:Y:S01]  /*1d8a0*/  IMAD R4, R2, 0x8, R17 ;  /* 0x0000000802047824 */ /* 0x024fe200078e0211 */
[----:B---3--:R-:W-:-:S04]  /*1d8b0*/  SHF.L.U32 R0, R0, 0x1f, RZ ;  /* 0x0000001f00007819 */ /* 0x008fc800000006ff */
[----:B------:R0:W1:Y:S01]  /*1d8c0*/  SYNCS.PHASECHK.TRANS64.TRYWAIT P0, [R4+URZ+0x13280], R0 ;  /* 0x01328000040075a7 */ /* 0x000062000800017f */
[----:B------:R0:W-:Y:S02]  /*1d8d0*/  STL [R1+0x48], R0 ;  /* 0x0000480001007387 */ /* 0x0001e40000100800 */
[----:B0-----:R-:W-:-:S05]  /*1d8e0*/  SHF.R.S32.HI R0, RZ, 0x1f, R8 ;  /* 0x0000001fff007819 */ /* 0x001fca0000011408 */
[----:B------:R0:W-:Y:S02]  /*1d8f0*/  STL [R1+0x44], R0 ;  /* 0x0000440001007387 */ /* 0x0001e40000100800 */
[----:B01----:R-:W-:Y:S05]  /*1d900*/  @!P0 BRA `(.L_x_14721) ;  /* 0x0000005400d08947 */ /* 0x003fea0003800000 */
.L_x_14841:
[----:B------:R-:W-:Y:S05]  /*1d910*/  BSYNC B0 ;  /* 0x0000000000007941 */ /* 0x000fea0003800000 */
.L_x_14720:
[----:B0-----:R-:W2:Y:S04]  /*1d920*/  LDL R0, [R1+0x44] ;  /* 0x0000440001007983 */ /* 0x001ea80000100800 */
[----:B------:R-:W3:Y:S01]  /*1d930*/  LDL R10, [R1+0x24] ;  /* 0x00002400010a7983 */ /* 0x000ee20000100800 */
[----:B------:R-:W-:Y:S01]  /*1d940*/  SHF.R.S32.HI R11, RZ, 0x1f, R7 ;  /* 0x0000001fff0b7819 */ /* 0x000fe20000011407 */
[----:B------:R-:W-:Y:S01]  /*1d950*/  ULDC.64 UR4, c[0x0][0x328] ;  /* 0x0000ca0000047ab9 */ /* 0x000fe20000000a00 */
[----:B------:R-:W-:Y:S01]  /*1d960*/  ULDC.64 UR6, c[0x0][0x338] ;  /* 0x0000ce0000067ab9 */ /* 0x000fe20000000a00 */
[----:B------:R-:W0:Y:S01]  /*1d970*/  S2R R15, SR_TID.X ;  /* 0x00000000000f7919 */ /* 0x000e220000002100 */
[----:B------:R-:W-:Y:S01]  /*1d980*/  IMAD.WIDE.U32 R2, R8, UR4, RZ ;  /* 0x0000000408027c25 */ /* 0x000fe2000f8e00ff */
[----:B------:R-:W-:Y:S01]  /*1d990*/  ULDC.64 UR8, c[0x0][0x330] ;  /* 0x0000cc0000087ab9 */ /* 0x000fe20000000a00 */
[----:B------:R-:W-:Y:S01]  /*1d9a0*/  ULDC.64 UR10, c[0x0][0x318] ;  /* 0x0000c600000a7ab9 */ /* 0x000fe20000000a00 */
[----:B------:R1:W-:Y:S01]  /*1d9b0*/  STL [R1+0x8], R11 ;  /* 0x0000080b01007387 */ /* 0x0003e20000100800 */
[----:B------:R-:W-:-:S03]  /*1d9c0*/  IMAD R5, R5, -0xa0, R18 ;  /* 0xffffff6005057824 */ /* 0x000fc600078e0212 */
[----:B------:R-:W4:Y:S04]  /*1d9d0*/  LDL R13, [R1+0xc] ;  /* 0x00000c00010d7983 */ /* 0x000f280000100800 */
[----:B------:R-:W4:Y:S01]  /*1d9e0*/  LDL R14, [R1+0x38] ;  /* 0x00003800010e7983 */ /* 0x000f220000100800 */
[----:B------:R-:W-:Y:S01]  /*1d9f0*/  SHF.R.S32.HI R18, RZ, 0x1f, R6 ;  /* 0x0000001fff127819 */ /* 0x000fe20000011406 */
[----:B0-----:R-:W-:-:S05]  /*1da00*/  IMAD.SHL.U32 R20, R15, 0x10, RZ ;  /* 0x000000100f147824 */ /* 0x001fca00078e00ff */
[----:B------:R-:W-:Y:S02]  /*1da10*/  LOP3.LUT R20, R20, 0x30, RZ, 0xc0, !PT ;  /* 0x0000003014147812 */ /* 0x000fe400078ec0ff */
[----:B------:R-:W-:-:S04]  /*1da20*/  LOP3.LUT R15, R15, 0x7f, RZ, 0xc0, !PT ;  /* 0x0000007f0f0f7812 */ /* 0x000fc800078ec0ff */
[----:B------:R-:W-:-:S05]  /*1da30*/  SHF.R.U32.HI R15, RZ, 0x2, R15 ;  /* 0x00000002ff0f7819 */ /* 0x000fca000001160f */
[----:B------:R-:W-:-:S05]  /*1da40*/  IMAD.IADD R5, R5, 0x1, -R15 ;  /* 0x0000000105057824 */ /* 0x000fca00078e0a0f */
[----:B------:R-:W-:Y:S01]  /*1da50*/  ISETP.GE.AND P5, PT, R5, 0x1, PT ;  /* 0x000000010500780c */ /* 0x000fe20003fa6270 */
[----:B--2---:R-:W-:-:S04]  /*1da60*/  IMAD R0, R0, UR4, RZ ;  /* 0x0000000400007c24 */ /* 0x004fc8000f8e02ff */
[----:B------:R-:W-:-:S04]  /*1da70*/  IMAD R0, R8, UR5, R0 ;  /* 0x0000000508007c24 */ /* 0x000fc8000f8e0200 */
[----:B------:R-:W-:Y:S02]  /*1da80*/  IMAD.IADD R3, R3, 0x1, R0 ;  /* 0x0000000103037824 */ /* 0x000fe400078e0200 */
[----:B------:R-:W-:Y:S02]  /*1da90*/  IMAD R0, R11, UR6, RZ ;  /* 0x000000060b007c24 */ /* 0x000fe4000f8e02ff */
[----:B-1----:R-:W0:Y:S01]  /*1daa0*/  LDC R11, c[0x0][0x2f4] ;  /* 0x0000bd00ff0b7b82 */ /* 0x002e220000000800 */
        /* <DEDUP_REMOVED lines=22> */
[----:B------:R4:W-:Y:S03]  /*1dc10*/  STL [R1+0x4], R18 ;  /* 0x0000041201007387 */ /* 0x0009e60000100800 */
[----:B------:R-:W-:Y:S01]  /*1dc20*/  IADD3.X R28, R12, UR11, R11, P1, !PT ;  /* 0x0000000b0c1c7c10 */ /* 0x000fe20008ffe40b */
[----:B----4-:R-:W-:Y:S01]  /*1dc30*/  IMAD R18, R13, 0x2800, R14 ;  /* 0x000028000d127824 */ /* 0x010fe200078e020e */
[----:B------:R-:W-:Y:S07]  /*1dc40*/  BRA.DIV UR4, `(.L_x_14722) ;  /* 0x0000005604187947 */ /* 0x000fee000b800000 */
[----:B------:R-:W0:Y:S01]  /*1dc50*/  S2R R11, SR_TID.X ;  /* 0x00000000000b7919 */ /* 0x000e220000002100 */
[C---:B------:R-:W-:Y:S02]  /*1dc60*/  ISETP.GE.AND P3, PT, R5.reuse, 0x81, PT ;  /* 0x000000810500780c */ /* 0x040fe40003f66270 */
[----:B------:R-:W-:Y:S01]  /*1dc70*/  LOP3.LUT R16, R16, 0xfffffff7, RZ, 0xc0, !PT ;  /* 0xfffffff710107812 */ /* 0x000fe200078ec0ff */
[----:B------:R-:W1:Y:S01]  /*1dc80*/  SHFL.IDX PT, R3, R0, RZ, 0x1c1f ;  /* 0x001c1fff00037589 */ /* 0x000e6200000e0000 */
[C---:B------:R-:W-:Y:S02]  /*1dc90*/  ISETP.GE.AND P4, PT, R5.reuse, 0x21, PT ;  /* 0x000000210500780c */ /* 0x040fe40003f86270 */
[----:B------:R-:W-:Y:S01]  /*1dca0*/  ISETP.GE.AND P2, PT, R5, 0x61, PT ;  /* 0x000000610500780c */ /* 0x000fe20003f46270 */
[----:B------:R-:W2:Y:S06]  /*1dcb0*/  SHFL.IDX PT, R10, R2, RZ, 0x1c1f ;  /* 0x001c1fff020a7589 */ /* 0x000eac00000e0000 */
[----:B------:R-:W-:Y:S01]  /*1dcc0*/  @P3 LOP3.LUT R16, R16, 0x8, RZ, 0xfc, !PT ;  /* 0x0000000810103812 */ /* 0x000fe200078efcff */
[----:B0-----:R-:W-:-:S05]  /*1dcd0*/  IMAD.SHL.U32 R14, R11, 0x10, RZ ;  /* 0x000000100b0e7824 */ /* 0x001fca00078e00ff */
[----:B------:R-:W-:-:S04]  /*1dce0*/  LOP3.LUT R14, R14, 0x30, RZ, 0xc0, !PT ;  /* 0x000000300e0e7812 */ /* 0x000fc800078ec0ff */
[----:B-1----:R-:W-:Y:S01]  /*1dcf0*/  IADD3 R12, P1, R14, R3, RZ ;  /* 0x000000030e0c7210 */ /* 0x002fe20007f3e0ff */
[----:B------:R-:W-:Y:S02]  /*1dd00*/  IMAD.IADD R3, R17, 0x1, R18 ;  /* 0x0000000111037824 */ /* 0x000fe400078e0212 */
[----:B------:R-:W-:Y:S02]  /*1dd10*/  SHFL.IDX PT, R18, R2, 0x1, 0x1c1f ;  /* 0x003c1f0002127f89 */ /* 0x000fe400000e0000 */
[----:B--2---:R-:W-:Y:S01]  /*1dd20*/  IMAD.X R13, RZ, RZ, R10, P1 ;  /* 0x000000ffff0d7224 */ /* 0x004fe200008e060a */
[----:B------:R-:W-:Y:S01]  /*1dd30*/  ISETP.LT.OR P1, PT, R5, 0x1, P0 ;  /* 0x000000010500780c */ /* 0x000fe20000721670 */
[----:B------:R-:W0:-:S12]  /*1dd40*/  SHFL.IDX PT, R10, R0, 0x1, 0x1c1f ;  /* 0x003c1f00000a7f89 */ /* 0x000e1800000e0000 */
[----:B------:R-:W-:Y:S01]  /*1dd50*/  LDGSTS.E.BYPASS.LTC128B.128 [R3+0x6000], desc[UR40][R12.64], !P1 ;  /* 0x060000000c037fae */ /* 0x000fe2000c901d68 */
[----:B0-----:R-:W-:-:S05]  /*1dd60*/  IADD3 R10, P1, R14, R10, RZ ;  /* 0x0000000a0e0a7210 */ /* 0x001fca0007f3e0ff */
[----:B------:R-:W-:Y:S01]  /*1dd70*/  IMAD.X R11, RZ, RZ, R18, P1 ;  /* 0x000000ffff0b7224 */ /* 0x000fe200008e0612 */
        /* <DEDUP_REMOVED lines=9> */
[----:B------:R1:W-:Y:S02]  /*1de10*/  LDGSTS.E.BYPASS.LTC128B.128 [R3+0x7000], desc[UR40][R10.64], !P1 ;  /* 0x070000000a037fae */ /* 0x0003e4000c901d68 */
[----:B-1----:R-:W-:Y:S02]  /*1de20*/  IADD3 R10, P1, R14, R0, RZ ;  /* 0x000000000e0a7210 */ /* 0x002fe40007f3e0ff */
[----:B------:R0:W1:Y:S03]  /*1de30*/  SHFL.IDX PT, R0, R28, RZ, 0x1c1f ;  /* 0x001c1fff1c007589 */ /* 0x00006600000e0000 */
[----:B------:R-:W-:Y:S01]  /*1de40*/  IMAD.X R11, RZ, RZ, R2, P1 ;  /* 0x000000ffff0b7224 */ /* 0x000fe200008e0602 */
[----:B------:R-:W-:-:S13]  /*1de50*/  ISETP.LT.OR P1, PT, R5, 0x61, P0 ;  /* 0x000000610500780c */ /* 0x000fda0000721670 */
[----:B------:R2:W-:Y:S01]  /*1de60*/  LDGSTS.E.BYPASS.LTC128B.128 [R3+0x7800], desc[UR40][R10.64], !P1 ;  /* 0x078000000a037fae */ /* 0x0005e2000c901d68 */
[----:B------:R-:W-:-:S03]  /*1de70*/  ISETP.GE.AND P1, PT, R5, 0x41, PT ;  /* 0x000000410500780c */ /* 0x000fc60003f26270 */
[----:B-12---:R0:W2:Y:S10]  /*1de80*/  SHFL.IDX PT, R10, R29, RZ, 0x1c1f ;  /* 0x001c1fff1d0a7589 */ /* 0x0060b400000e0000 */
.L_x_14853:
        /* <DEDUP_REMOVED lines=12> */
.L_x_14723:
        /* <DEDUP_REMOVED lines=11> */
.L_x_14724:
[----:B------:R2:W-:Y:S01]  /*1e000*/  SYNCS.ARRIVE.TRANS64.A1T0 RZ, [R4+URZ+0x13270], RZ ;  /* 0x013270ff04ff79a7 */ /* 0x0005e2000810003f */
[----:B------:R-:W-:Y:S05]  /*1e010*/  @!P6 BRA `(.L_x_14725) ;  /* 0x000000000004e947 */ /* 0x000fea0003800000 */
[----:B------:R-:W-:Y:S01]  /*1e020*/  BPT.TRAP 0x1 ;  /* 0x000000040000795c */ /* 0x000fe20000300000 */
.L_x_14725:
[----:B------:R-:W3:Y:S01]  /*1e030*/  LDL R0, [R1+0x48] ;  /* 0x0000480001007983 */ /* 0x000ee20000100800 */
[----:B------:R-:W-:Y:S01]  /*1e040*/  BSSY B0, `(.L_x_14726) ;  /* 0x0000003000007945 */ /* 0x000fe20003800000 */
[----:B---3--:R-:W3:Y:S03]  /*1e050*/  SYNCS.PHASECHK.TRANS64.TRYWAIT P0, [R4+URZ+0x13240], R0 ;  /* 0x01324000040075a7 */ /* 0x008ee6000800017f */
[----:B---3--:R-:W-:Y:S05]  /*1e060*/  @!P0 BRA `(.L_x_14727) ;  /* 0x0000005400bc8947 */ /* 0x008fea0003800000 */
.L_x_14854:
[----:B------:R-:W-:Y:S05]  /*1e070*/  BSYNC B0 ;  /* 0x0000000000007941 */ /* 0x000fea0003800000 */
.L_x_14726:
        /* <DEDUP_REMOVED lines=9> */
[----:B------:R-:W-:-:S04]  /*1e110*/  IMAD R0, R7, UR5, R0 ;  /* 0x0000000507007c24 */ /* 0x000fc8000f8e0200 */
[----:B------:R-:W-:Y:S02]  /*1e120*/  IMAD.IADD R11, R11, 0x1, R0 ;  /* 0x000000010b0b7824 */ /* 0x000fe400078e0200 */
        /* <DEDUP_REMOVED lines=38> */
[----:B------:R-:W-:-:S04]  /*1e390*/  @P4 IMAD.X R5, RZ, RZ, R5, P0 ;  /* 0x000000ffff054224 */ /* 0x000fc800000e0605 */
[----:B------:R-:W-:Y:S02]  /*1e3a0*/  @P4 IMAD.MOV.U32 R7, RZ, RZ, R5 ;  /* 0x000000ffff074224 */ /* 0x000fe400078e0005 */
        /* <DEDUP_REMOVED lines=16> */
.L_x_14866:
[----:B------:R-:W-:Y:S01]  /*1e4b0*/  LOP3.LUT P0, RZ, R16, 0x8, RZ, 0xc0, !PT ;  /* 0x0000000810ff7812 */ /* 0x000fe2000780c0ff */
[----:B------:R-:W-:-:S12]  /*1e4c0*/  BSSY B0, `(.L_x_14729) ;  /* 0x000000d000007945 */ /* 0x000fd80003800000 */
        /* <DEDUP_REMOVED lines=12> */
.L_x_14730:
[----:B------:R-:W-:Y:S05]  /*1e590*/  BSYNC B0 ;  /* 0x0000000000007941 */ /* 0x000fea0003800000 */
.L_x_14729:
[----:B------:R-:W-:Y:S01]  /*1e5a0*/  NOP ;  /* 0x0000000000007918 */ /* 0x000fe20000000000 */
[----:B------:R-:W-:-:S13]  /*1e5b0*/  PLOP3.LUT P0, PT, PT, PT, PT, 0x80, 0x0 ;  /* 0x000000000000781c */ /* 0x000fda0003f0f070 */
.L_x_14731:
        /* <DEDUP_REMOVED lines=11> */
.L_x_14732:
[----:B----4-:R2:W5:Y:S01]  /*1e670*/  LDL.LU R3, [R1+0x4c] ;  /* 0x00004c0001037983 */ /* 0x0105620000300800 */
        /* <DEDUP_REMOVED lines=12> */
[----:B0-----:R-:W-:-:S04]  /*1e740*/  IMAD.WIDE.U32 R28, R3, UR4, RZ ;  /* 0x00000004031c7c25 */ /* 0x001fc8000f8e00ff */
[----:B------:R-:W-:-:S04]  /*1e750*/  IMAD R2, R2, UR4, RZ ;  /* 0x0000000402027c24 */ /* 0x000fc8000f8e02ff */
        /* <DEDUP_REMOVED lines=11> */
[----:B--2---:R-:W-:Y:S02]  /*1e810*/  IMAD.U32 R4, RZ, RZ, UR4 ;  /* 0x00000004ff047e24 */ /* 0x004fe4000f8e00ff */
[----:B0-----:R-:W0:Y:S01]  /*1e820*/  LDC.64 R2, c[0x4][R2] ;  /* 0x0100000002027b82 */ /* 0x001e220000000a00 */
[----:B------:R-:W-:Y:S02]  /*1e830*/  IMAD.U32 R5, RZ, RZ, UR5 ;  /* 0x00000005ff057e24 */ /* 0x000fe4000f8e00ff */
[----:B---3--:R-:W-:Y:S02]  /*1e840*/  IMAD.U32 R6, RZ, RZ, UR6 ;  /* 0x00000006ff067e24 */ /* 0x008fe4000f8e00ff */
[----:B------:R-:W-:-:S02]  /*1e850*/  IMAD.U32 R7, RZ, RZ, UR7 ;  /* 0x00000007ff077e24 */ /* 0x000fc4000f8e00ff */
[----:B------:R-:W-:Y:S02]  /*1e860*/  IMAD.U32 R10, RZ, RZ, UR8 ;  /* 0x00000008ff0a7e24 */ /* 0x000fe4000f8e00ff */
[----:B------:R-:W-:Y:S02]  /*1e870*/  IMAD.U32 R11, RZ, RZ, UR9 ;  /* 0x00000009ff0b7e24 */ /* 0x000fe4000f8e00ff */
[----:B-1----:R-:W-:Y:S02]  /*1e880*/  IMAD.MOV.U32 R8, RZ, RZ, 0x70 ;  /* 0x00000070ff087424 */ /* 0x002fe400078e00ff */
[----:B------:R-:W-:Y:S02]  /*1e890*/  IMAD.MOV.U32 R12, RZ, RZ, 0x1 ;  /* 0x00000001ff0c7424 */ /* 0x000fe400078e00ff */
[----:B------:R-:W-:-:S07]  /*1e8a0*/  IMAD.MOV.U32 R13, RZ, RZ, RZ ;  /* 0x000000ffff0d7224 */ /* 0x000fce00078e00ff */
[----:B------:R-:W-:-:S07]  /*1e8b0*/  LEPC R20, `(.L_x_14734) ;  /* 0x000000001014794e */ /* 0x000fce0000000000 */
[----:B0-----:R-:W-:Y:S05]  /*1e8c0*/  CALL.ABS.NOINC R2 ;  /* 0x0000000002007343 */ /* 0x001fea0003c00000 */
.L_x_14734:
[----:B------:R-:W-:Y:S05]  /*1e8d0*/  BSYNC B6 ;  /* 0x0000000000067941 */ /* 0x000fea0003800000 */
.L_x_14733:
[----:B------:R-:W4:Y:S01]  /*1e8e0*/  LDL.LU R21, [R1+0x8] ;  /* 0x0000080001157983 */ /* 0x000f220000300800 */
[----:B------:R-:W-:Y:S01]  /*1e8f0*/  ULDC.64 UR4, c[0x0][0x2d8] ;  /* 0x0000b60000047ab9 */ /* 0x000fe20000000a00 */
[----:B-1----:R-:W1:Y:S01]  /*1e900*/  LDC R9, c[0x0][0x448] ;  /* 0x00011200ff097b82 */ /* 0x002e620000000800 */
[----:B------:R-:W-:Y:S01]  /*1e910*/  ULDC.64 UR6, c[0x0][0x2c8] ;  /* 0x0000b20000067ab9 */ /* 0x000fe20000000a00 */
[----:B------:R-:W0:Y:S01]  /*1e920*/  LDL.LU R2, [R1+0x4] ;  /* 0x0000040001027983 */ /* 0x000e220000300800 */
[----:B------:R-:W-:-:S03]  /*1e930*/  ULDC.64 UR8, c[0x0][0x280] ;  /* 0x0000a00000087ab9 */ /* 0x000fc60000000a00 */
[----:B------:R-:W3:Y:S04]  /*1e940*/  LDL R20, [R1+0x24] ;  /* 0x0000240001147983 */ /* 0x000ee80000100800 */
[----:B------:R0:W5:Y:S01]  /*1e950*/  LDL R10, [R1+0x58] ;  /* 0x00005800010a7983 */ /* 0x0001620000100800 */
[----:B-1----:R-:W-:-:S13]  /*1e960*/  ISETP.NE.AND P1, PT, R9, 0x1, PT ;  /* 0x000000010900780c */ /* 0x002fda0003f25270 */
[----:B--2---:R-:W1:Y:S08]  /*1e970*/  @P1 LDC R4, c[0x0][0x44c] ;  /* 0x00011300ff041b82 */ /* 0x004e700000000800 */
[----:B------:R-:W2:Y:S08]  /*1e980*/  @P1 LDC R5, c[0x0][0x450] ;  /* 0x00011400ff051b82 */ /* 0x000eb00000000800 */
[----:B------:R-:W2:Y:S01]  /*1e990*/  @P1 LDC R8, c[0x0][0x450] ;  /* 0x00011400ff081b82 */ /* 0x000ea20000000800 */
[----:B0-----:R-:W-:-:S02]  /*1e9a0*/  IMAD.MOV.U32 R3, RZ, RZ, R2 ;  /* 0x000000ffff037224 */ /* 0x001fc400078e0002 */
[----:B------:R-:W-:Y:S02]  /*1e9b0*/  IMAD.MOV.U32 R2, RZ, RZ, R28 ;  /* 0x000000ffff027224 */ /* 0x000fe400078e001c */
[----:B---3--:R-:W-:Y:S02]  /*1e9c0*/  IMAD R0, R20, UR4, RZ ;  /* 0x0000000414007c24 */ /* 0x008fe4000f8e02ff */
[----:B------:R-:W0:Y:S01]  /*1e9d0*/  S2R R20, SR_TID.X ;  /* 0x0000000000147919 */ /* 0x000e220000002100 */
[----:B------:R-:W-:-:S04]  /*1e9e0*/  IMAD.WIDE.U32 R2, R26, UR4, R2 ;  /* 0x000000041a027c25 */ /* 0x000fc8000f8e0002 */
[----:B------:R-:W-:Y:S01]  /*1e9f0*/  IMAD R0, R26, UR5, R0 ;  /* 0x000000051a007c24 */ /* 0x000fe2000f8e0200 */
[----:B------:R-:W-:-:S03]  /*1ea00*/  ULDC.64 UR4, c[0x0][0x2e0] ;  /* 0x0000b80000047ab9 */ /* 0x000fc60000000a00 */
[----:B------:R-:W-:Y:S02]  /*1ea10*/  IMAD.IADD R3, R3, 0x1, R0 ;  /* 0x0000000103037824 */ /* 0x000fe400078e0200 */
[----:B----4-:R-:W-:Y:S02]  /*1ea20*/  IMAD R0, R21, UR4, RZ ;  /* 0x0000000415007c24 */ /* 0x010fe4000f8e02ff */
[----:B------:R-:W-:-:S04]  /*1ea30*/  IMAD.WIDE.U32 R2, R18, UR4, R2 ;  /* 0x0000000412027c25 */ /* 0x000fc8000f8e0002 */
[----:B------:R-:W-:Y:S01]  /*1ea40*/  IMAD R0, R18, UR5, R0 ;  /* 0x0000000512007c24 */ /* 0x000fe2000f8e0200 */
[----:B------:R-:W-:-:S03]  /*1ea50*/  ULDC.64 UR4, c[0x0][0x2d0] ;  /* 0x0000b40000047ab9 */ /* 0x000fc60000000a00 */
[----:B------:R-:W-:Y:S01]  /*1ea60*/  IMAD.IADD R3, R3, 0x1, R0 ;  /* 0x0000000103037824 */ /* 0x000fe200078e0200 */
[C---:B0-----:R-:W-:Y:S01]  /*1ea70*/  LOP3.LUT R21, R20.reuse, 0x7f, RZ, 0xc0, !PT ;  /* 0x0000007f14157812 */ /* 0x041fe200078ec0ff */
[----:B------:R-:W-:-:S03]  /*1ea80*/  IMAD.SHL.U32 R20, R20, 0x20, RZ ;  /* 0x0000002014147824 */ /* 0x000fc600078e00ff */
[----:B------:R-:W-:-:S04]  /*1ea90*/  SHF.R.U32.HI R21, RZ, 0x2, R21 ;  /* 0x00000002ff157819 */ /* 0x000fc80000011615 */
[----:B------:R-:W-:Y:S02]  /*1eaa0*/  LOP3.LUT R20, R21, 0x60, R20, 0xf8, !PT ;  /* 0x0000006015147812 */ /* 0x000fe400078ef814 */
[----:B------:R0:W5:Y:S03]  /*1eab0*/  LDL R21, [R1] ;  /* 0x0000000001157983 */ /* 0x0001660000100800 */
[----:B------:R-:W-:-:S04]  /*1eac0*/  IMAD.IADD R6, R20, 0x1, R25 ;  /* 0x0000000114067824 */ /* 0x000fc800078e0219 */
[----:B-1----:R-:W-:-:S04]  /*1ead0*/  @P1 IMAD.HI.U32 R0, R6, R4, RZ ;  /* 0x0000000406001227 */ /* 0x002fc800078e00ff */
[----:B------:R-:W-:Y:S01]  /*1eae0*/  IMAD.MOV.U32 R4, RZ, RZ, R6 ;  /* 0x000000ffff047224 */ /* 0x000fe200078e0006 */
        /* <DEDUP_REMOVED lines=12> */
[----:B------:R-:W1:Y:S01]  /*1ebb0*/  @P1 LDC R7, c[0x0][0x44c] ;  /* 0x00011300ff071b82 */ /* 0x000e620000000800 */
[----:B------:R-:W-:-:S04]  /*1ebc0*/  IADD3 R4, P0, R4, UR8, RZ ;  /* 0x0000000804047c10 */ /* 0x000fc8000ff1e0ff */
[----:B------:R-:W-:Y:S01]  /*1ebd0*/  IADD3.X R0, R5, UR9, R0, P0, !PT ;  /* 0x0000000905007c10 */ /* 0x000fe200087fe400 */
[----:B------:R-:W-:Y:S01]  /*1ebe0*/  VIADD R5, R6, 0x80 ;  /* 0x0000008006057836 */ /* 0x000fe20000000000 */
[----:B------:R-:W2:Y:S03]  /*1ebf0*/  S2R R20, SR_TID.X ;  /* 0x0000000000147919 */ /* 0x000ea60000002100 */
[----:B------:R-:W-:Y:S02]  /*1ec00*/  IMAD.MOV.U32 R6, RZ, RZ, R5 ;  /* 0x000000ffff067224 */ /* 0x000fe400078e0005 */
[----:B-1----:R-:W-:-:S05]  /*1ec10*/  @P1 IMAD.HI.U32 R7, R5, R7, RZ ;  /* 0x0000000705071227 */ /* 0x002fca00078e00ff */
[----:B------:R-:W-:-:S05]  /*1ec20*/  @P1 SHF.R.U32.HI R6, RZ, R8, R7 ;  /* 0x00000008ff061219 */ /* 0x000fca0000011607 */
        /* <DEDUP_REMOVED lines=9> */
[----:B--2---:R-:W-:Y:S02]  /*1ecc0*/  IMAD.SHL.U32 R18, R20, 0x10, RZ ;  /* 0x0000001014127824 */ /* 0x004fe400078e00ff */
[----:B------:R-:W-:-:S04]  /*1ecd0*/  IMAD.WIDE.U32 R2, R5, UR6, R2 ;  /* 0x0000000605027c25 */ /* 0x000fc8000f8e0002 */
[----:B------:R-:W-:Y:S01]  /*1ece0*/  IMAD R6, R6, UR6, RZ ;  /* 0x0000000606067c24 */ /* 0x000fe2000f8e02ff */
        /* <DEDUP_REMOVED lines=8> */
[----:B0-----:R-:W-:Y:S06]  /*1ed70*/  BRA.DIV UR4, `(.L_x_14735) ;  /* 0x0000005204147947 */ /* 0x001fec000b800000 */
        /* <DEDUP_REMOVED lines=45> */
[----:B------:R-:W-:Y:S01]  /*1f050*/  @!P2 LOP3.LUT R7, R7, R6, RZ, 0x3c, !PT ;  /* 0x000000060707a212 */ /* 0x000fe200078e3cff */
[----:B--2---:R-:W-:-:S03]  /*1f060*/  @!P1 IMAD.X R0, RZ, RZ, R0, P3 ;  /* 0x000000ffff009224 */ /* 0x004fc600018e0600 */
[----:B------:R-:W-:-:S04]  /*1f070*/  @!P2 LOP3.LUT R6, R7, R6, RZ, 0x3c, !PT ;  /* 0x000000060706a212 */ /* 0x000fc800078e3cff */
[----:B------:R-:W-:-:S05]  /*1f080*/  @!P2 LOP3.LUT R7, R7, R6, RZ, 0x3c, !PT ;  /* 0x000000060707a212 */ /* 0x000fca00078e3cff */
[----:B------:R0:W-:Y:S02]  /*1f090*/  @!P2 LDGSTS.E.BYPASS.LTC128B.128 [R10+0xc800], desc[UR40][R6.64], !P0 ;  /* 0x0c800000060aafae */ /* 0x0001e4000c101d68 */
[----:B0-----:R-:W-:Y:S02]  /*1f0a0*/  @!P1 IMAD.MOV.U32 R6, RZ, RZ, R4 ;  /* 0x000000ffff069224 */ /* 0x001fe400078e0004 */
[----:B------:R-:W-:-:S05]  /*1f0b0*/  @!P1 IMAD.MOV.U32 R7, RZ, RZ, R0 ;  /* 0x000000ffff079224 */ /* 0x000fca00078e0000 */
[----:B----4-:R0:W-:Y:S02]  /*1f0c0*/  @!P1 LDGSTS.E.BYPASS.LTC128B.128 [R10+0xd000], desc[UR40][R6.64], !P0 ;  /* 0x0d000000060a9fae */ /* 0x0101e4000c101d68 */
.L_x_14879:
        /* <DEDUP_REMOVED lines=10> */
.L_x_14736:
        /* <DEDUP_REMOVED lines=18> */
.L_x_14880:
[----:B------:R-:W-:Y:S05]  /*1f290*/  BSYNC B0 ;  /* 0x0000000000007941 */ /* 0x000fea0003800000 */
.L_x_14737:
[----:B------:R-:W1:Y:S04]  /*1f2a0*/  LDL.LU R3, [R1+0x50] ;  /* 0x0000500001037983 */ /* 0x000e680000300800 */
[----:B------:R-:W2:Y:S01]  /*1f2b0*/  LDL R2, [R1+0x30] ;  /* 0x0000300001027983 */ /* 0x000ea20000100800 */
[----:B-1----:R-:W-:-:S05]  /*1f2c0*/  VIADD R0, R3, 0xfffffffe ;  /* 0xfffffffe03007836 */ /* 0x002fca0000000000 */
[----:B--2---:R-:W-:-:S13]  /*1f2d0*/  ISETP.GE.AND P0, PT, R0, R2, PT ;  /* 0x000000020000720c */ /* 0x004fda0003f06270 */
[----:B------:R-:W-:Y:S05]  /*1f2e0*/  @!P0 BRA `(.L_x_14739) ;  /* 0x0000001400a48947 */ /* 0x000fea0003800000 */
[----:B------:R1:W-:Y:S04]  /*1f2f0*/  STL [R1+0x10], R0 ;  /* 0x0000100001007387 */ /* 0x0003e80000100800 */
[----:B------:R1:W5:Y:S04]  /*1f300*/  LDL.LU R21, [R1+0xc] ;  /* 0x00000c0001157983 */ /* 0x0003680000300800 */
[----:B------:R1:W5:Y:S02]  /*1f310*/  LDL.LU R25, [R1+0x1c] ;  /* 0x00001c0001197983 */ /* 0x0003640000300800 */
.L_x_14759:
[----:B-1----:R-:W2:Y:S01]  /*1f320*/  LDL R0, [R1+0x28] ;  /* 0x0000280001007983 */ /* 0x002ea20000100800 */
[----:B0-----:R-:W0:Y:S03]  /*1f330*/  LDC R7, c[0x0][0x430] ;  /* 0x00010c00ff077b82 */ /* 0x001e260000000800 */
[----:B---3--:R-:W3:Y:S04]  /*1f340*/  LDL R8, [R1+0x2c] ;  /* 0x00002c0001087983 */ /* 0x008ee80000100800 */
[----:B------:R-:W4:Y:S04]  /*1f350*/  LDL R12, [R1+0x18] ;  /* 0x00001800010c7983 */ /* 0x000f280000100800 */
[----:B------:R-:W2:Y:S01]  /*1f360*/  LDL.LU R10, [R1+0x10] ;  /* 0x00001000010a7983 */ /* 0x000ea20000300800 */
[----:B------:R-:W1:Y:S01]  /*1f370*/  S2R R2, SR_TID.X ;  /* 0x0000000000027919 */ /* 0x000e620000002100 */
[----:B------:R-:W1:Y:S01]  /*1f380*/  S2R R3, SR_TID.X ;  /* 0x0000000000037919 */ /* 0x000e620000002100 */
[----:B------:R-:W1:Y:S01]  /*1f390*/  S2R R13, SR_TID.X ;  /* 0x00000000000d7919 */ /* 0x000e620000002100 */
[----:B0-----:R-:W-:Y:S01]  /*1f3a0*/  ISETP.NE.AND P0, PT, R7, 0x1, PT ;  /* 0x000000010700780c */ /* 0x001fe20003f05270 */
[----:B------:R-:W-:Y:S05]  /*1f3b0*/  YIELD ;  /* 0x0000000000007946 */ /* 0x000fea0003800000 */
[----:B------:R-:W-:Y:S01]  /*1f3c0*/  ULDC.64 UR4, c[0x0][0x428] ;  /* 0x00010a0000047ab9 */ /* 0x000fe20000000a00 */
[----:B------:R-:W-:Y:S01]  /*1f3d0*/  ULDC.64 UR6, c[0x0][0x418] ;  /* 0x0001060000067ab9 */ /* 0x000fe20000000a00 */
[----:B------:R-:W4:Y:S04]  /*1f3e0*/  LDL R11, [R1+0x30] ;  /* 0x00003000010b7983 */ /* 0x000f280000100800 */
[----:B------:R-:W4:Y:S01]  /*1f3f0*/  LDL R9, [R1+0x60] ;  /* 0x0000600001097983 */ /* 0x000f220000100800 */
[----:B------:R-:W0:Y:S01]  /*1f400*/  @P0 LDC R5, c[0x0][0x434] ;  /* 0x00010d00ff050b82 */ /* 0x000e220000000800 */
[----:B-1----:R-:W-:-:S04]  /*1f410*/  LOP3.LUT R2, R2, 0x7f, RZ, 0xc0, !PT ;  /* 0x0000007f02027812 */ /* 0x002fc800078ec0ff */
[----:B------:R-:W-:Y:S01]  /*1f420*/  SHF.R.U32.HI R2, RZ, 0x2, R2 ;  /* 0x00000002ff027819 */ /* 0x000fe20000011602 */
[----:B------:R-:W-:Y:S02]  /*1f430*/  IMAD.SHL.U32 R4, R3, 0x20, RZ ;  /* 0x0000002003047824 */ /* 0x000fe400078e00ff */
[----:B------:R-:W1:Y:S03]  /*1f440*/  @P0 LDC R3, c[0x0][0x438] ;  /* 0x00010e00ff030b82 */ /* 0x000e660000000800 */
[----:B------:R-:W-:Y:S02]  /*1f450*/  LOP3.LUT R4, R2, 0x60, R4, 0xf8, !PT ;  /* 0x0000006002047812 */ /* 0x000fe400078ef804 */
[----:B------:R-:W0:Y:S01]  /*1f460*/  S2R R2, SR_TID.X ;  /* 0x0000000000027919 */ /* 0x000e220000002100 */
[----:B------:R-:W-:Y:S01]  /*1f470*/  IMAD.SHL.U32 R13, R13, 0x20, RZ ;  /* 0x000000200d0d7824 */ /* 0x000fe200078e00ff */
[----:B0-----:R-:W-:-:S04]  /*1f480*/  LOP3.LUT R2, R2, 0x7f, RZ, 0xc0, !PT ;  /* 0x0000007f02027812 */ /* 0x001fc800078ec0ff */
[----:B------:R-:W-:-:S04]  /*1f490*/  SHF.R.U32.HI R6, RZ, 0x2, R2 ;  /* 0x00000002ff067819 */ /* 0x000fc80000011602 */
[----:B------:R-:W-:Y:S02]  /*1f4a0*/  LOP3.LUT R13, R6, 0x60, R13, 0xf8, !PT ;  /* 0x00000060060d7812 */ /* 0x000fe400078ef80d */
[----:B------:R-:W0:Y:S02]  /*1f4b0*/  @P0 LDC R6, c[0x0][0x434] ;  /* 0x00010d00ff060b82 */ /* 0x000e240000000800 */
[----:B------:R-:W-:-:S04]  /*1f4c0*/  LOP3.LUT R13, R13, 0x80, RZ, 0xfc, !PT ;  /* 0x000000800d0d7812 */ /* 0x000fc800078efcff */
[----:B------:R-:W-:Y:S01]  /*1f4d0*/  ISETP.GT.U32.AND P1, PT, R13, 0x9f, PT ;  /* 0x0000009f0d00780c */ /* 0x000fe20003f24070 */
        /* <DEDUP_REMOVED lines=8> */
[----:B------:R-:W-:Y:S02]  /*1f560*/  IMAD.MOV.U32 R5, RZ, RZ, R0 ;  /* 0x000000ffff057224 */ /* 0x000fe400078e0000 */
[----:B---3--:R-:W-:Y:S01]  /*1f570*/  IMAD R8, R8, UR4, RZ ;  /* 0x0000000408087c24 */ /* 0x008fe2000f8e02ff */
[----:B-1----:R-:W-:-:S05]  /*1f580*/  @P0 SHF.R.U32.HI R5, RZ, R3, R6 ;  /* 0x00000003ff050219 */ /* 0x002fca0000011606 */
[----:B------:R-:W-:-:S04]  /*1f590*/  IMAD.MOV R3, RZ, RZ, -R5 ;  /* 0x000000ffff037224 */ /* 0x000fc800078e0a05 */
[----:B------:R-:W-:Y:S01]  /*1f5a0*/  IMAD R0, R7, R3, R0 ;  /* 0x0000000307007224 */ /* 0x000fe200078e0200 */
[--C-:B------:R-:W-:Y:S01]  /*1f5b0*/  SHF.R.S32.HI R3, RZ, 0x1f, R2.reuse ;  /* 0x0000001fff037819 */ /* 0x100fe20000011402 */
[----:B------:R-:W-:Y:S02]  /*1f5c0*/  IMAD.MOV R6, RZ, RZ, -R2 ;  /* 0x000000ffff067224 */ /* 0x000fe400078e0a02 */
[C---:B----4-:R-:W-:Y:S02]  /*1f5d0*/  IMAD R8, R12.reuse, UR5, R8 ;  /* 0x000000050c087c24 */ /* 0x050fe4000f8e0208 */
[----:B------:R-:W-:-:S04]  /*1f5e0*/  IMAD.WIDE.U32 R2, R12, UR4, R2 ;  /* 0x000000040c027c25 */ /* 0x000fc8000f8e0002 */
[----:B------:R-:W-:Y:S01]  /*1f5f0*/  IMAD R4, R7, R6, R4 ;  /* 0x0000000607047224 */ /* 0x000fe200078e0204 */
[----:B------:R-:W-:Y:S01]  /*1f600*/  LEA R6, P0, R2, UR6, 0x2 ;  /* 0x0000000602067c11 */ /* 0x000fe2000f8010ff */
[----:B------:R-:W-:-:S05]  /*1f610*/  IMAD.IADD R3, R8, 0x1, R3 ;  /* 0x0000000108037824 */ /* 0x000fca00078e0203 */
        /* <DEDUP_REMOVED lines=13> */
[----:B------:R-:W-:Y:S02]  /*1f6f0*/  ISETP.GT.AND P1, PT, R2, R11, PT ;  /* 0x0000000b0200720c */ /* 0x000fe40003f24270 */
        /* <DEDUP_REMOVED lines=9> */
[----:B------:R0:W-:Y:S06]  /*1f790*/  STL [R1+0x4], R6 ;  /* 0x0000040601007387 */ /* 0x0001ec0000100800 */
[----:B------:R-:W-:Y:S05]  /*1f7a0*/  @!P2 BRA `(.L_x_14740) ;  /* 0x000000000004a947 */ /* 0x000fea0003800000 */
[----:B------:R-:W-:Y:S01]  /*1f7b0*/  BPT.TRAP 0x1 ;  /* 0x000000040000795c */ /* 0x000fe20000300000 */
.L_x_14740:
        /* <DEDUP_REMOVED lines=8> */
.L_x_14881:
[----:B------:R-:W-:Y:S05]  /*1f840*/  BSYNC B0 ;  /* 0x0000000000007941 */ /* 0x000fea0003800000 */
.L_x_14741:
        /* <DEDUP_REMOVED lines=69> */
.L_x_14893:
        /* <DEDUP_REMOVED lines=11> */
.L_x_14744:
        /* <DEDUP_REMOVED lines=11> */
.L_x_14745:
[----:B------:R1:W-:Y:S01]  /*1fe00*/  SYNCS.ARRIVE.TRANS64.A1T0 RZ, [R6+URZ+0x13270], RZ ;  /* 0x013270ff06ff79a7 */ /* 0x0003e2000810003f */
[----:B------:R-:W-:Y:S05]  /*1fe10*/  @!P3 BRA `(.L_x_14746) ;  /* 0x000000000004b947 */ /* 0x000fea0003800000 */
[----:B------:R-:W-:Y:S01]  /*1fe20*/  BPT.TRAP 0x1 ;  /* 0x000000040000795c */ /* 0x000fe20000300000 */
.L_x_14746:
[----:B------:R-:W2:Y:S01]  /*1fe30*/  LDL R2, [R1+0x8] ;  /* 0x0000080001027983 */ /* 0x000ea20000100800 */
[----:B------:R-:W-:Y:S01]  /*1fe40*/  BSSY B0, `(.L_x_14747) ;  /* 0x0000003000007945 */ /* 0x000fe20003800000 */
[----:B--2---:R-:W2:Y:S03]  /*1fe50*/  SYNCS.PHASECHK.TRANS64.TRYWAIT P0, [R6+URZ+0x13240], R2 ;  /* 0x01324002060075a7 */ /* 0x004ea6000800017f */
[----:B--2---:R-:W-:Y:S05]  /*1fe60*/  @!P0 BRA `(.L_x_14748) ;  /* 0x0000004c00908947 */ /* 0x004fea0003800000 */
.L_x_14894:
[----:B------:R-:W-:Y:S05]  /*1fe70*/  BSYNC B0 ;  /* 0x0000000000007941 */ /* 0x000fea0003800000 */
.L_x_14747:
        /* <DEDUP_REMOVED lines=61> */
.L_x_14906:
        /* <DEDUP_REMOVED lines=8> */
.L_x_14750:
        /* <DEDUP_REMOVED lines=11> */
.L_x_14751:
[----:B------:R-:W4:Y:S01]  /*20380*/  LDL R0, [R1+0x54] ;  /* 0x0000540001007983 */ /* 0x000f220000100800 */
[----:B------:R0:W-:Y:S01]  /*20390*/  SYNCS.ARRIVE.TRANS64.A1T0 RZ, [R6+URZ+0x13230], RZ ;  /* 0x013230ff06ff79a7 */ /* 0x0001e2000810003f */
[----:B----4-:R-:W-:-:S13]  /*203a0*/  ISETP.NE.AND P0, PT, R0, 0x3, PT ;  /* 0x000000030000780c */ /* 0x010fda0003f05270 */
[----:B0-----:R-:W-:Y:S05]  /*203b0*/  @!P0 BRA `(.L_x_14752) ;  /* 0x0000000000048947 */ /* 0x001fea0003800000 */
[----:B------:R-:W-:Y:S01]  /*203c0*/  BPT.TRAP 0x1 ;  /* 0x000000040000795c */ /* 0x000fe20000300000 */
.L_x_14752:
[----:B------:R-:W-:Y:S01]  /*203d0*/  LOP3.LUT R0, R25, 0x1, RZ, 0x3c, !PT ;  /* 0x0000000119007812 */ /* 0x000fe200078e3cff */
[----:B---3--:R-:W-:Y:S01]  /*203e0*/  IMAD R2, R21, 0x8, R17 ;  /* 0x0000000815027824 */ /* 0x008fe200078e0211 */
[----:B------:R-:W-:Y:S02]  /*203f0*/  BSSY B0, `(.L_x_14753) ;  /* 0x0000004000007945 */ /* 0x000fe40003800000 */
[----:B------:R-:W-:-:S04]  /*20400*/  SHF.L.U32 R0, R0, 0x1f, RZ ;  /* 0x0000001f00007819 */ /* 0x000fc800000006ff */
[----:B------:R-:W0:Y:S02]  /*20410*/  SYNCS.PHASECHK.TRANS64.TRYWAIT P2, [R2+URZ+0x13270], R0 ;  /* 0x01327000020075a7 */ /* 0x000e24000804017f */
[----:B0-----:R-:W-:Y:S05]  /*20420*/  @!P2 BRA `(.L_x_14754) ;  /* 0x0000004c0094a947 */ /* 0x001fea0003800000 */
.L_x_14907:
[----:B------:R-:W-:Y:S05]  /*20430*/  BSYNC B0 ;  /* 0x0000000000007941 */ /* 0x000fea0003800000 */
.L_x_14753:
[----:B------:R-:W3:Y:S02]  /*20440*/  LDL R3, [R1+0x60] ;  /* 0x0000600001037983 */ /* 0x000ee40000100800 */
[----:B---3--:R-:W-:-:S13]  /*20450*/  ISETP.NE.AND P2, PT, R3, 0x3, PT ;  /* 0x000000030300780c */ /* 0x008fda0003f45270 */
[----:B------:R-:W-:Y:S05]  /*20460*/  @!P2 BRA `(.L_x_14755) ;  /* 0x000000000004a947 */ /* 0x000fea0003800000 */
[----:B------:R-:W-:Y:S01]  /*20470*/  BPT.TRAP 0x1 ;  /* 0x000000040000795c */ /* 0x000fe20000300000 */
.L_x_14755:
[----:B------:R-:W-:Y:S01]  /*20480*/  SHF.L.U32 R3, R25, 0x1f, RZ ;  /* 0x0000001f19037819 */ /* 0x000fe200000006ff */
[----:B0-----:R-:W-:-:S03]  /*20490*/  IMAD R0, R21, 0x2800, RZ ;  /* 0x0000280015007824 */ /* 0x001fc600078e02ff */
[----:B------:R-:W0:Y:S02]  /*204a0*/  SYNCS.PHASECHK.TRANS64.TRYWAIT P2, [R2+URZ+0x13260], R3 ;  /* 0x01326003020075a7 */ /* 0x000e24000804017f */
[----:B0-----:R-:W-:Y:S05]  /*204b0*/  @!P2 BRA `(.L_x_14756) ;  /* 0x0000004c0084a947 */ /* 0x001fea0003800000 */
.L_x_14908:
[----:B------:R-:W3:Y:S01]  /*204c0*/  LDL R12, [R1+0x60] ;  /* 0x00006000010c7983 */ /* 0x000ee20000100800 */
[----:B0-----:R-:W-:Y:S01]  /*204d0*/  LOP3.LUT R3, R0, R23, RZ, 0xfc, !PT ;  /* 0x0000001700037212 */ /* 0x001fe200078efcff */
[----:B------:R-:W-:Y:S05]  /*204e0*/  WARPSYNC.ALL ;  /* 0x0000000000007948 */ /* 0x000fea0003800000 */
[----:B------:R-:W-:-:S05]  /*204f0*/  IMAD.IADD R3, R17, 0x1, R3 ;  /* 0x0000000111037824 */ /* 0x000fca00078e0203 */
[----:B-1----:R0:W2:Y:S02]  /*20500*/  LDSM.16.MT88.4 R4, [R3+0x6000] ;  /* 0x006000000304783b */ /* 0x0020a40000004200 */
[----:B0-----:R-:W-:-:S05]  /*20510*/  LOP3.LUT R3, R0, R22, RZ, 0xfc, !PT ;  /* 0x0000001600037212 */ /* 0x001fca00078efcff */
[----:B------:R-:W-:Y:S01]  /*20520*/  IMAD.IADD R3, R19, 0x1, R3 ;  /* 0x0000000113037824 */ /* 0x000fe200078e0203 */
        /* <DEDUP_REMOVED lines=58> */
.L_x_14757:
[----:B-1----:R1:W-:Y:S01]  /*208d0*/  SYNCS.ARRIVE.TRANS64.A1T0 RZ, [R2+URZ+0x13250], RZ ;  /* 0x013250ff02ff79a7 */ /* 0x0023e2000810003f */
[----:B------:R-:W-:Y:S06]  /*208e0*/  BAR.SYNC.DEFER_BLOCKING 0x2, 0x80 ;  /* 0x0082000000007b1d */ /* 0x000fec0000010000 */
[----:B------:R-:W-:Y:S05]  /*208f0*/  @!P0 BRA `(.L_x_14758) ;  /* 0x0000000000048947 */ /* 0x000fea0003800000 */
[----:B------:R-:W-:Y:S01]  /*20900*/  BPT.TRAP 0x1 ;  /* 0x000000040000795c */ /* 0x000fe20000300000 */
.L_x_14758:
[----:B0-----:R-:W2:Y:S01]  /*20910*/  LDL R0, [R1+0x34] ;  /* 0x0000340001007983 */ /* 0x001ea20000100800 */
[----:B-1----:R-:W-:-:S03]  /*20920*/  VIADD R2, R2, 0x13280 ;  /* 0x0001328002027836 */ /* 0x002fc60000000000 */
[----:B------:R3:W5:Y:S04]  /*20930*/  LDL R21, [R1+0xc] ;  /* 0x00000c0001157983 */ /* 0x0007680000100800 */
[----:B------:R3:W5:Y:S01]  /*20940*/  LDL R25, [R1+0x1c] ;  /* 0x00001c0001197983 */ /* 0x0007620000100800 */
[----:B--2---:R-:W-:-:S04]  /*20950*/  PRMT R2, R0, 0x654, R2 ;  /* 0x0000065400027816 */ /* 0x004fc80000000002 */
[----:B------:R3:W-:Y:S01]  /*20960*/  SYNCS.ARRIVE.TRANS64.RED.A1T0 RZ, [R2+URZ], RZ ;  /* 0x000000ff02ff79a7 */ /* 0x0007e2000810043f */
[----:B------:R-:W-:Y:S05]  /*20970*/  @P1 BRA `(.L_x_14759) ;  /* 0xffffffe800681947 */ /* 0x000fea000383ffff */
.L_x_14739:
[----:B------:R-:W3:Y:S02]  /*20980*/  S2R R0, SR_TID.X ;  /* 0x0000000000007919 */ /* 0x000ee40000002100 */
[----:B---3--:R-:W-:Y:S02]  /*20990*/  LOP3.LUT R2, R0, 0x7f, RZ, 0xc0, !PT ;  /* 0x0000007f00027812 */ /* 0x008fe400078ec0ff */
[----:B------:R-:W2:Y:S01]  /*209a0*/  LDL R0, [R1+0x54] ;  /* 0x0000540001007983 */ /* 0x000ea20000100800 */
[----:B------:R-:W-:Y:S01]  /*209b0*/  BSSY B0, `(.L_x_14760) ;  /* 0x0000010000007945 */ /* 0x000fe20003800000 */
[----:B------:R-:W-:Y:S02]  /*209c0*/  ISETP.NE.AND P1, PT, R2, RZ, PT ;  /* 0x000000ff0200720c */ /* 0x000fe40003f25270 */
[----:B--2---:R-:W-:-:S11]  /*209d0*/  ISETP.NE.AND P0, PT, R0, 0x3, PT ;  /* 0x000000030000780c */ /* 0x004fd60003f05270 */
[----:B------:R-:W-:Y:S05]  /*209e0*/  @P1 BRA `(.L_x_14761) ;  /* 0x0000000000301947 */ /* 0x000fea0003800000 */
[----:B------:R-:W1:Y:S01]  /*209f0*/  S2R R3, SR_LANEID ;  /* 0x0000000000037919 */ /* 0x000e620000000000 */
[----:B------:R-:W-:Y:S02]  /*20a00*/  VOTEU.ANY UR4, UPT, PT ;  /* 0x0000000000047886 */ /* 0x000fe400038e0100 */
[----:B------:R-:W1:Y:S08]  /*20a10*/  FLO.U32 R0, UR4 ;  /* 0x0000000400007d00 */ /* 0x000e7000080e0000 */
[----:B------:R-:W2:Y:S01]  /*20a20*/  POPC R5, UR4 ;  /* 0x0000000400057d09 */ /* 0x000ea20008000000 */
[----:B-1----:R-:W-:-:S02]  /*20a30*/  ISETP.EQ.U32.AND P1, PT, R0, R3, PT ;  /* 0x000000030000720c */ /* 0x002fc40003f22070 */
[----:B------:R-:W2:Y:S11]  /*20a40*/  LDC.64 R2, c[0x0][0xc60] ;  /* 0x00031800ff027b82 */ /* 0x000eb60000000a00 */
[----:B--2---:R-:W2:Y:S01]  /*20a50*/  @P1 ATOMG.E.ADD.STRONG.GPU PT, R3, desc[UR40][R2.64], R5 ;  /* 0x00000005020319a8 */ /* 0x004ea200081ee1e8 */
[----:B------:R-:W1:Y:S02]  /*20a60*/  S2R R4, SR_LTMASK ;  /* 0x0000000000047919 */ /* 0x000e640000003900 */
[----:B-1----:R-:W-:-:S04]  /*20a70*/  LOP3.LUT R4, R4, UR4, RZ, 0xc0, !PT ;  /* 0x0000000404047c12 */ /* 0x002fc8000f8ec0ff */
[----:B0-----:R-:W0:Y:S01]  /*20a80*/  POPC R7, R4 ;  /* 0x0000000400077309 */ /* 0x001e220000000000 */
[----:B--2---:R-:W0:Y:S02]  /*20a90*/  SHFL.IDX PT, R0, R3, R0, 0x1f ;  /* 0x00001f0003007589 */ /* 0x004e2400000e0000 */
[----:B0-----:R-:W-:-:S07]  /*20aa0*/  IADD3 R24, R0, UR36, R7 ;  /* 0x0000002400187c10 */ /* 0x001fce000fffe007 */
.L_x_14761:
[----:B------:R-:W-:Y:S05]  /*20ab0*/  BSYNC B0 ;  /* 0x0000000000007941 */ /* 0x000fea0003800000 */
.L_x_14760:
[----:B------:R-:W-:Y:S05]  /*20ac0*/  @!P0 BRA `(.L_x_14762) ;  /* 0x0000000000048947 */ /* 0x000fea0003800000 */
[----:B------:R-:W-:Y:S01]  /*20ad0*/  BPT.TRAP 0x1 ;  /* 0x000000040000795c */ /* 0x000fe20000300000 */
.L_x_14762:
        /* <DEDUP_REMOVED lines=8> */
.L_x_14909:
[----:B------:R-:W-:Y:S05]  /*20b60*/  BSYNC B0 ;  /* 0x0000000000007941 */ /* 0x000fea0003800000 */
.L_x_14763:
[----:B------:R-:W2:Y:S02]  /*20b70*/  LDL R2, [R1+0x60] ;  /* 0x0000600001027983 */ /* 0x000ea40000100800 */
[----:B--2---:R-:W-:-:S13]  /*20b80*/  ISETP.NE.AND P1, PT, R2, 0x3, PT ;  /* 0x000000030200780c */ /* 0x004fda0003f25270 */
[----:B------:R-:W-:Y:S05]  /*20b90*/  @!P1 BRA `(.L_x_14765) ;  /* 0x0000000000049947 */ /* 0x000fea0003800000 */
[----:B------:R-:W-:Y:S01]  /*20ba0*/  BPT.TRAP 0x1 ;  /* 0x000000040000795c */ /* 0x000fe20000300000 */
.L_x_14765:
[----:B------:R-:W1:Y:S02]  /*20bb0*/  LDL R2, [R1+0x1c] ;  /* 0x00001c0001027983 */ /* 0x000e640000100800 */
[----:B-1----:R-:W-:-:S04]  /*20bc0*/  SHF.L.U32 R3, R2, 0x1f, RZ ;  /* 0x0000001f02037819 */ /* 0x002fc800000006ff */
[----:B------:R-:W1:Y:S02]  /*20bd0*/  SYNCS.PHASECHK.TRANS64.TRYWAIT P1, [R0+URZ+0x13260], R3 ;  /* 0x01326003000075a7 */ /* 0x000e64000802017f */
[----:B-1----:R-:W-:Y:S05]  /*20be0*/  @!P1 BRA `(.L_x_14766) ;  /* 0x0000004400e09947 */ /* 0x002fea0003800000 */
.L_x_14910:
[----:B------:R-:W2:Y:S04]  /*20bf0*/  LDL R12, [R1+0xc] ;  /* 0x00000c00010c7983 */ /* 0x000ea80000100800 */
[----:B------:R-:W3:Y:S01]  /*20c00*/  LDL R13, [R1+0x60] ;  /* 0x00006000010d7983 */ /* 0x000ee20000100800 */
[----:B------:R-:W-:Y:S05]  /*20c10*/  WARPSYNC.ALL ;  /* 0x0000000000007948 */ /* 0x000fea0003800000 */
[----:B--2---:R-:W-:-:S05]  /*20c20*/  IMAD R2, R12, 0x2800, RZ ;  /* 0x000028000c027824 */ /* 0x004fca00078e02ff */
[----:B------:R-:W-:-:S05]  /*20c30*/  LOP3.LUT R4, R2, R23, RZ, 0xfc, !PT ;  /* 0x0000001702047212 */ /* 0x000fca00078efcff */
[----:B------:R-:W-:-:S06]  /*20c40*/  IMAD.IADD R5, R17, 0x1, R4 ;  /* 0x0000000111057824 */ /* 0x000fcc00078e0204 */
[----:B0-----:R-:W0:Y:S01]  /*20c50*/  LDSM.16.MT88.4 R4, [R5+0x6000] ;  /* 0x006000000504783b */ /* 0x001e220000004200 */
        /* <DEDUP_REMOVED lines=44> */
[----:B---3--:R-:W-:Y:S02]  /*20f20*/  ISETP.NE.AND P1, PT, R13, 0x3, PT ;  /* 0x000000030d00780c */ /* 0x008fe40003f25270 */
        /* <DEDUP_REMOVED lines=15> */
.L_x_14767:
[----:B-1----:R1:W-:Y:S01]  /*21020*/  SYNCS.ARRIVE.TRANS64.A1T0 RZ, [R0+URZ+0x13250], RZ ;  /* 0x013250ff00ff79a7 */ /* 0x0023e2000810003f */
[----:B------:R-:W-:Y:S06]  /*21030*/  BAR.SYNC.DEFER_BLOCKING 0x2, 0x80 ;  /* 0x0082000000007b1d */ /* 0x000fec0000010000 */
[----:B------:R-:W-:Y:S05]  /*21040*/  @!P0 BRA `(.L_x_14768) ;  /* 0x0000000000048947 */ /* 0x000fea0003800000 */
[----:B------:R-:W-:Y:S01]  /*21050*/  BPT.TRAP 0x1 ;  /* 0x000000040000795c */ /* 0x000fe20000300000 */
.L_x_14768:
        /* <DEDUP_REMOVED lines=12> */
.L_x_14709:
[----:B------:R-:W-:-:S13]  /*21120*/  LOP3.LUT P0, RZ, R16, 0x10, RZ, 0xc0, !PT ;  /* 0x0000001010ff7812 */ /* 0x000fda000780c0ff */
        /* <DEDUP_REMOVED lines=8> */
[----:B-----5:R3:W4:Y:S01]  /*211b0*/  LDS.128 R24, [R17+0x132d0] ;  /* 0x0132d00011187984 */ /* 0x0207220000000c00 */
[----:B------:R-:W-:Y:S06]  /*211c0*/  BAR.ARV 0x4, 0x200 ;  /* 0x0108000000007b1d */ /* 0x000fec0000002000 */
[----:B------:R-:W-:Y:S05]  /*211d0*/  BRA `(.L_x_14770) ;  /* 0x0000000800d47947 */ /* 0x000fea0003800000 */
.L_x_14769:
[----:B-1----:R-:W1:Y:S01]  /*211e0*/  S2R R0, SR_TID.X ;  /* 0x0000000000007919 */ /* 0x002e620000002100 */
[----:B------:R-:W-:Y:S01]  /*211f0*/  UMOV UR4, 0xffffffff ;  /* 0xffffffff00047882 */ /* 0x000fe20000000000 */
[----:B-1----:R-:W-:-:S04]  /*21200*/  LOP3.LUT R4, R0, 0x1f, RZ, 0xc0, !PT ;  /* 0x0000001f00047812 */ /* 0x002fc800078ec0ff */
[----:B------:R-:W-:Y:S01]  /*21210*/  ISETP.NE.AND P0, PT, R4, 0x1f, PT ;  /* 0x0000001f0400780c */ /* 0x000fe20003f05270 */
[----:B------:R-:W-:-:S12]  /*21220*/  BRA.DIV UR4, `(.L_x_14771) ;  /* 0x0000004204647947 */ /* 0x000fd8000b800000 */
[----:B0-2---:R-:W-:Y:S01]  /*21230*/  IMAD.IADD R5, R27, 0x1, R4 ;  /* 0x000000011b057824 */ /* 0x005fe200078e0204 */
        /* <DEDUP_REMOVED lines=30> */
.L_x_14920:
[----:B------:R-:W-:Y:S02]  /*21420*/  ULDC UR4, c[0x0][0xc38] ;  /* 0x00030e0000047ab9 */ /* 0x000fe40000000800 */
[----:B------:R-:W-:-:S04]  /*21430*/  IMAD.U32 R4, RZ, RZ, UR4 ;  /* 0x00000004ff047e24 */ /* 0x000fc8000f8e00ff */
[----:B-1----:R-:W-:-:S04]  /*21440*/  IMAD R24, R14, R4, RZ ;  /* 0x000000040e187224 */ /* 0x002fc800078e02ff */
[----:B------:R-:W-:-:S05]  /*21450*/  IMAD.IADD R5, R5, 0x1, R24 ;  /* 0x0000000105057824 */ /* 0x000fca00078e0218 */
[----:B------:R-:W-:-:S13]  /*21460*/  ISETP.GT.AND P6, PT, R5, R0, PT ;  /* 0x000000000500720c */ /* 0x000fda0003fc4270 */
[----:B------:R-:W-:Y:S05]  /*21470*/  @P6 BRA `(.L_x_14772) ;  /* 0x00000000009c6947 */ /* 0x000fea0003800000 */
.L_x_14777:
[----:B------:R-:W1:Y:S01]  /*21480*/  LDC R2, c[0x0][0xc3c] ;  /* 0x00030f00ff027b82 */ /* 0x000e620000000800 */
[----:B------:R-:W-:-:S05]  /*21490*/  VIADD R27, R27, 0x1f ;  /* 0x0000001f1b1b7836 */ /* 0x000fca0000000000 */
[----:B-1----:R-:W-:-:S13]  /*214a0*/  ISETP.GE.AND P6, PT, R27, R2, PT ;  /* 0x000000021b00720c */ /* 0x002fda0003fc6270 */
[----:B------:R-:W-:Y:S05]  /*214b0*/  @P6 BRA `(.L_x_14773) ;  /* 0x0000000400d06947 */ /* 0x000fea0003800000 */
[----:B0-----:R-:W0:Y:S01]  /*214c0*/  S2R R3, SR_TID.X ;  /* 0x0000000000037919 */ /* 0x001e220000002100 */
[----:B------:R-:W-:Y:S01]  /*214d0*/  BSSY B0, `(.L_x_14774) ;  /* 0x0000009000007945 */ /* 0x000fe20003800000 */
[----:B0-----:R-:W-:-:S05]  /*214e0*/  LOP3.LUT R3, R3, 0x1f, RZ, 0xc0, !PT ;  /* 0x0000001f03037812 */ /* 0x001fca00078ec0ff */
[----:B------:R-:W-:-:S05]  /*214f0*/  IMAD.IADD R7, R27, 0x1, R3 ;  /* 0x000000011b077824 */ /* 0x000fca00078e0203 */
[----:B------:R-:W-:Y:S01]  /*21500*/  ISETP.GE.OR P6, PT, R7, R2, !P0 ;  /* 0x000000020700720c */ /* 0x000fe200047c6670 */
[----:B------:R-:W-:-:S12]  /*21510*/  IMAD.MOV.U32 R2, RZ, RZ, RZ ;  /* 0x000000ffff027224 */ /* 0x000fd800078e00ff */
[----:B------:R-:W-:Y:S05]  /*21520*/  @P6 BRA `(.L_x_14775) ;  /* 0x00000000000c6947 */ /* 0x000fea0003800000 */
[----:B------:R-:W0:Y:S02]  /*21530*/  LDC.64 R2, c[0x0][0xc80] ;  /* 0x00032000ff027b82 */ /* 0x000e240000000a00 */
[----:B0-----:R-:W-:-:S06]  /*21540*/  IMAD.WIDE R2, R7, 0x4, R2 ;  /* 0x0000000407027825 */ /* 0x001fcc00078e0202 */
[----:B------:R0:W5:Y:S02]  /*21550*/  LDG.E R2, desc[UR40][R2.64] ;  /* 0x0000002802027981 */ /* 0x000164000c1e1900 */
.L_x_14775:
[----:B------:R-:W-:Y:S05]  /*21560*/  BSYNC B0 ;  /* 0x0000000000007941 */ /* 0x000fea0003800000 */
.L_x_14774:
[----:B------:R-:W-:-:S03]  /*21570*/  UMOV UR4, 0xffffffff ;  /* 0xffffffff00047882 */ /* 0x000fc60000000000 */
[----:B------:R-:W-:Y:S05]  /*21580*/  BRA.DIV UR4, `(.L_x_14776) ;  /* 0x0000004204b07947 */ /* 0x000fea000b800000 */
        /* <DEDUP_REMOVED lines=16> */
.L_x_14928:
[----:B------:R-:W-:Y:S02]  /*21690*/  ULDC UR4, c[0x0][0xc38] ;  /* 0x00030e0000047ab9 */ /* 0x000fe40000000800 */
[----:B------:R-:W-:-:S04]  /*216a0*/  IMAD.U32 R4, RZ, RZ, UR4 ;  /* 0x00000004ff047e24 */ /* 0x000fc8000f8e00ff */
[----:B-1----:R-:W-:-:S04]  /*216b0*/  IMAD R24, R14, R4, RZ ;  /* 0x000000040e187224 */ /* 0x002fc800078e02ff */
[----:B------:R-:W-:-:S05]  /*216c0*/  IMAD.IADD R5, R24, 0x1, R5 ;  /* 0x0000000118057824 */ /* 0x000fca00078e0205 */
[----:B------:R-:W-:-:S13]  /*216d0*/  ISETP.GT.AND P6, PT, R5, R0, PT ;  /* 0x000000000500720c */ /* 0x000fda0003fc4270 */
[----:B------:R-:W-:Y:S05]  /*216e0*/  @!P6 BRA `(.L_x_14777) ;  /* 0xfffffffc0064e947 */ /* 0x000fea000383ffff */
.L_x_14772:
[----:B------:R-:W-:Y:S01]  /*216f0*/  IMAD.IADD R24, R5, 0x1, -R24 ;  /* 0x0000000105187824 */ /* 0x000fe200078e0a18 */
[----:B------:R-:W-:-:S03]  /*21700*/  UMOV UR4, 0xffffffff ;  /* 0xffffffff00047882 */ /* 0x000fc60000000000 */
[----:B------:R-:W-:-:S05]  /*21710*/  IMAD R5, R3, R4, R24 ;  /* 0x0000000403057224 */ /* 0x000fca00078e0218 */
[----:B------:R-:W-:Y:S01]  /*21720*/  ISETP.GT.AND P6, PT, R5, R0, PT ;  /* 0x000000000500720c */ /* 0x000fe20003fc4270 */
[----:B------:R-:W-:-:S12]  /*21730*/  BRA.DIV UR4, `(.L_x_14778) ;  /* 0x0000004604047947 */ /* 0x000fd8000b800000 */
[----:B------:R-:W-:-:S04]  /*21740*/  VOTE.ANY R5, PT, !P6 ;  /* 0x0000000000057806 */ /* 0x000fc800070e0100 */
[----:B------:R-:W1:Y:S02]  /*21750*/  POPC R6, R5 ;  /* 0x0000000500067309 */ /* 0x000e640000000000 */
[----:B-1---5:R1:W2:Y:S02]  /*21760*/  SHFL.IDX PT, R25, R2, R6, 0x1f ;  /* 0x00001f0602197589 */ /* 0x0222a400000e0000 */
.L_x_14932:
[----:B------:R-:W-:Y:S01]  /*21770*/  ISETP.NE.AND P0, PT, R5, RZ, PT ;  /* 0x000000ff0500720c */ /* 0x000fe20003f05270 */
[----:B------:R-:W-:-:S12]  /*21780*/  IMAD.MOV.U32 R5, RZ, RZ, RZ ;  /* 0x000000ffff057224 */ /* 0x000fd800078e00ff */
[----:B------:R-:W-:Y:S05]  /*21790*/  @!P0 BRA `(.L_x_14779) ;  /* 0x0000000000108947 */ /* 0x000fea0003800000 */
[----:B------:R-:W-:Y:S01]  /*217a0*/  UMOV UR4, 0xffffffff ;  /* 0xffffffff00047882 */ /* 0x000fe20000000000 */
[----:B------:R-:W-:Y:S02]  /*217b0*/  VIADD R12, R6, 0xffffffff ;  /* 0xffffffff060c7836 */ /* 0x000fe40000000000 */
[----:B------:R-:W-:Y:S05]  /*217c0*/  BRA.DIV UR4, `(.L_x_14780) ;  /* 0x0000004604287947 */ /* 0x000fea000b800000 */
[----:B------:R3:W4:Y:S02]  /*217d0*/  SHFL.IDX PT, R5, R3, R12, 0x1f ;  /* 0x00001f0c03057589 */ /* 0x00072400000e0000 */
.L_x_14779:
        /* <DEDUP_REMOVED lines=66> */
.L_x_14773:
[----:B------:R-:W-:Y:S01]  /*21c00*/  UMOV UR4, URZ ;  /* 0x0000003f00047c82 */ /* 0x000fe20008000000 */
[----:B------:R-:W-:Y:S01]  /*21c10*/  UMOV UR5, URZ ;  /* 0x0000003f00057c82 */ /* 0x000fe20008000000 */
[----:B------:R-:W-:Y:S01]  /*21c20*/  ULDC UR6, c[0x0][0xc3c] ;  /* 0x00030f0000067ab9 */ /* 0x000fe20000000800 */
[----:B------:R-:W-:Y:S02]  /*21c30*/  IMAD.MOV.U32 R24, RZ, RZ, R0 ;  /* 0x000000ffff187224 */ /* 0x000fe400078e0000 */
[----:B-----5:R-:W-:Y:S02]  /*21c40*/  IMAD.U32 R25, RZ, RZ, UR4 ;  /* 0x00000004ff197e24 */ /* 0x020fe4000f8e00ff */
[----:B------:R-:W-:Y:S02]  /*21c50*/  IMAD.U32 R26, RZ, RZ, UR5 ;  /* 0x00000005ff1a7e24 */ /* 0x000fe4000f8e00ff */
[----:B------:R-:W-:-:S07]  /*21c60*/  IMAD.U32 R27, RZ, RZ, UR6 ;  /* 0x00000006ff1b7e24 */ /* 0x000fce000f8e00ff */
.L_x_14781:
        /* <DEDUP_REMOVED lines=12> */
.L_x_14770:
[----:B------:R-:W-:Y:S02]  /*21d30*/  ULDC UR4, c[0x0][0xc3c] ;  /* 0x00030f0000047ab9 */ /* 0x000fe40000000800 */
[----:B----4-:R-:W-:-:S13]  /*21d40*/  ISETP.GE.AND P0, PT, R27, UR4, PT ;  /* 0x000000041b007c0c */ /* 0x010fda000bf06270 */
[----:B------:R-:W-:Y:S05]  /*21d50*/  @!P0 BRA `(.L_x_14782) ;  /* 0xffffff9000cc8947 */ /* 0x000fea000383ffff */
[----:B------:R-:W-:Y:S05]  /*21d60*/  BSYNC B7 ;  /* 0x0000000000077941 */ /* 0x000fea0003800000 */
.L_x_14656:
[----:B---3--:R-:W3:Y:S01]  /*21d70*/  LDL.LU R0, [R1+0x5c] ;  /* 0x00005c0001007983 */ /* 0x008ee20000300800 */
[----:B------:R-:W-:Y:S01]  /*21d80*/  BSSY B0, `(.L_x_14783) ;  /* 0x000000b000007945 */ /* 0x000fe20003800000 */
[----:B0-2---:R-:W0:Y:S01]  /*21d90*/  S2R R5, SR_CgaCtaId ;  /* 0x0000000000057919 */ /* 0x005e220000008800 */
        /* <DEDUP_REMOVED lines=9> */
.L_x_14935:
[----:B------:R-:W-:Y:S05]  /*21e30*/  BSYNC B0 ;  /* 0x0000000000007941 */ /* 0x000fea0003800000 */
.L_x_14783:
[----:B------:R-:W-:-:S03]  /*21e40*/  UMOV UR4, 0xffffffff ;  /* 0xffffffff00047882 */ /* 0x000fc60000000000 */
[----:B------:R-:W-:Y:S05]  /*21e50*/  BRA.DIV UR4, `(.L_x_14785) ;  /* 0x0000003e04c07947 */ /* 0x000fea000b800000 */
[----:B0-----:R-:W0:Y:S02]  /*21e60*/  S2R R0, SR_TID.X ;  /* 0x0000000000007919 */ /* 0x001e240000002100 */
[----:B0-----:R-:W-:-:S04]  /*21e70*/  SHF.R.U32.HI R0, RZ, 0x5, R0 ;  /* 0x00000005ff007819 */ /* 0x001fc80000011600 */
[----:B------:R-:W-:-:S05]  /*21e80*/  LOP3.LUT R0, R0, 0x3, RZ, 0xc0, !PT ;  /* 0x0000000300007812 */ /* 0x000fca00078ec0ff */
[----:B------:R0:W1:Y:S02]  /*21e90*/  SHFL.IDX PT, R14, R0, RZ, 0x1f ;  /* 0x00001fff000e7589 */ /* 0x00006400000e0000 */
.L_x_14938:
[----:B-1----:R-:W-:-:S13]  /*21ea0*/  ISETP.NE.AND P0, PT, R14, RZ, PT ;  /* 0x000000ff0e00720c */ /* 0x002fda0003f05270 */
[----:B------:R-:W-:Y:S05]  /*21eb0*/  @P0 BRA `(.L_x_14465) ;  /* 0x0000000000b40947 */ /* 0x000fea0003800000 */
[----:B------:R-:W-:-:S03]  /*21ec0*/  UMOV UR4, 0xffffffff ;  /* 0xffffffff00047882 */ /* 0x000fc60000000000 */
[----:B------:R-:W-:Y:S05]  /*21ed0*/  BRA.DIV UR4, `(.L_x_14786) ;  /* 0x0000003e04d47947 */ /* 0x000fea000b800000 */
[----:B------:R-:W-:-:S13]  /*21ee0*/  ELECT P6, URZ, PT ;  /* 0x00000000003f782f */ /* 0x000fda00038c0000 */
.L_x_14941:
[----:B------:R-:W-:Y:S05]  /*21ef0*/  @!P6 BRA `(.L_x_14465) ;  /* 0x0000000000a4e947 */ /* 0x000fea0003800000 */
[----:B0-----:R-:W2:Y:S02]  /*21f00*/  LDL.LU R0, [R1+0x40] ;  /* 0x0000400001007983 */ /* 0x001ea40000300800 */
[----:B--2---:R-:W-:-:S04]  /*21f10*/  LOP3.LUT R0, R0, 0x2, RZ, 0xfc, !PT ;  /* 0x0000000200007812 */ /* 0x004fc800078efcff */
[----:B------:R-:W-:-:S13]  /*21f20*/  ISETP.NE.AND P0, PT, R0, 0x3, PT ;  /* 0x000000030000780c */ /* 0x000fda0003f05270 */
[----:B------:R-:W-:Y:S05]  /*21f30*/  @!P0 BRA `(.L_x_14787) ;  /* 0x0000000000048947 */ /* 0x000fea0003800000 */
[----:B------:R-:W-:Y:S01]  /*21f40*/  BPT.TRAP 0x1 ;  /* 0x000000040000795c */ /* 0x000fe20000300000 */
.L_x_14787:
[----:B------:R-:W2:Y:S04]  /*21f50*/  LDL R2, [R1+0x1c] ;  /* 0x00001c0001027983 */ /* 0x000ea80000100800 */
[----:B------:R-:W3:Y:S01]  /*21f60*/  LDL.LU R0, [R1+0xc] ;  /* 0x00000c0001007983 */ /* 0x000ee20000300800 */
[----:B--2---:R-:W-:Y:S01]  /*21f70*/  SHF.L.U32 R3, R2, 0x1f, RZ ;  /* 0x0000001f02037819 */ /* 0x004fe200000006ff */
[C---:B---3--:R-:W-:Y:S02]  /*21f80*/  IMAD R4, R0.reuse, 0x8, R5 ;  /* 0x0000000800047824 */ /* 0x048fe400078e0205 */
[----:B------:R-:W-:Y:S02]  /*21f90*/  VIADD R0, R0, 0x1 ;  /* 0x0000000100007836 */ /* 0x000fe40000000000 */
[----:B------:R-:W0:Y:S03]  /*21fa0*/  SYNCS.PHASECHK.TRANS64.TRYWAIT P1, [R4+URZ+0x13240], R3 ;  /* 0x01324003040075a7 */ /* 0x000e26000802017f */
[----:B------:R-:W-:-:S04]  /*21fb0*/  ISETP.NE.AND P2, PT, R0, 0x2, PT ;  /* 0x000000020000780c */ /* 0x000fc80003f45270 */
[----:B------:R-:W-:Y:S01]  /*21fc0*/  SEL R2, RZ, 0x1, P2 ;  /* 0x00000001ff027807 */ /* 0x000fe20001000000 */
[----:B0-----:R-:W-:Y:S08]  /*21fd0*/  @!P1 BRA `(.L_x_14788) ;  /* 0x0000003c00b49947 */ /* 0x001ff00003800000 */
.L_x_14942:
[----:B------:R-:W2:Y:S01]  /*21fe0*/  LDL.LU R6, [R1+0x1c] ;  /* 0x00001c0001067983 */ /* 0x000ea20000300800 */
[----:B------:R-:W-:Y:S02]  /*21ff0*/  SEL R0, R0, RZ, P2 ;  /* 0x000000ff00007207 */ /* 0x000fe40001000000 */
[----:B--2---:R-:W-:Y:S01]  /*22000*/  LOP3.LUT R2, R6, R2, RZ, 0x3c, !PT ;  /* 0x0000000206027212 */ /* 0x004fe200078e3cff */
[----:B------:R-:W-:Y:S06]  /*22010*/  @!P0 BRA `(.L_x_14789) ;  /* 0x0000000000048947 */ /* 0x000fec0003800000 */
[----:B------:R-:W-:Y:S01]  /*22020*/  BPT.TRAP 0x1 ;  /* 0x000000040000795c */ /* 0x000fe20000300000 */
.L_x_14789:
[----:B------:R-:W-:Y:S01]  /*22030*/  IMAD R5, R0, 0x8, R5 ;  /* 0x0000000800057824 */ /* 0x000fe200078e0205 */
[----:B------:R-:W-:-:S04]  /*22040*/  SHF.L.U32 R0, R2, 0x1f, RZ ;  /* 0x0000001f02007819 */ /* 0x000fc800000006ff */
[----:B------:R-:W1:Y:S02]  /*22050*/  SYNCS.PHASECHK.TRANS64.TRYWAIT P1, [R5+URZ+0x13240], R0 ;  /* 0x01324000050075a7 */ /* 0x000e64000802017f */
[----:B-1----:R-:W-:Y:S05]  /*22060*/  @!P1 BRA `(.L_x_14790) ;  /* 0x0000003c00a49947 */ /* 0x002fea0003800000 */
.L_x_14943:
[----:B------:R-:W-:Y:S05]  /*22070*/  @!P0 BRA `(.L_x_14791) ;  /* 0x0000000000048947 */ /* 0x000fea0003800000 */
[----:B------:R-:W-:Y:S01]  /*22080*/  BPT.TRAP 0x1 ;  /* 0x000000040000795c */ /* 0x000fe20000300000 */
.L_x_14791:
[----:B------:R-:W2:Y:S02]  /*22090*/  SYNCS.PHASECHK.TRANS64.TRYWAIT P1, [R4+URZ+0x13260], R3 ;  /* 0x01326003040075a7 */ /* 0x000ea4000802017f */
[----:B--2---:R-:W-:Y:S05]  /*220a0*/  @!P1 BRA `(.L_x_14792) ;  /* 0x0000003c00a89947 */ /* 0x004fea0003800000 */
.L_x_14944:
[----:B------:R-:W-:Y:S05]  /*220b0*/  @!P0 BRA `(.L_x_14793) ;  /* 0x0000000000048947 */ /* 0x000fea0003800000 */
[----:B------:R-:W-:Y:S01]  /*220c0*/  BPT.TRAP 0x1 ;  /* 0x000000040000795c */ /* 0x000fe20000300000 */
.L_x_14793:
[----:B------:R-:W3:Y:S02]  /*220d0*/  SYNCS.PHASECHK.TRANS64.TRYWAIT P1, [R5+URZ+0x13260], R0 ;  /* 0x01326000050075a7 */ /* 0x000ee4000802017f */
[----:B---3--:R-:W-:Y:S05]  /*220e0*/  @!P1 BRA `(.L_x_14794) ;  /* 0x0000003c00ac9947 */ /* 0x008fea0003800000 */
.L_x_14945:
[----:B------:R-:W-:Y:S05]  /*220f0*/  @!P0 BRA `(.L_x_14795) ;  /* 0x0000000000048947 */ /* 0x000fea0003800000 */
[----:B------:R-:W-:Y:S01]  /*22100*/  BPT.TRAP 0x1 ;  /* 0x000000040000795c */ /* 0x000fe20000300000 */
.L_x_14795:
[----:B------:R-:W4:Y:S02]  /*22110*/  SYNCS.PHASECHK.TRANS64.TRYWAIT P1, [R4+URZ+0x13280], R3 ;  /* 0x01328003040075a7 */ /* 0x000f24000802017f */
[----:B----4-:R-:W-:Y:S05]  /*22120*/  @!P1 BRA `(.L_x_14796) ;  /* 0x0000003c00b09947 */ /* 0x010fea0003800000 */
.L_x_14946:
[----:B------:R-:W-:Y:S05]  /*22130*/  @!P0 BRA `(.L_x_14797) ;  /* 0x0000000000048947 */ /* 0x000fea0003800000 */
[----:B------:R-:W-:Y:S01]  /*22140*/  BPT.TRAP 0x1 ;  /* 0x000000040000795c */ /* 0x000fe20000300000 */
.L_x_14797:
[----:B------:R0:W0:Y:S02]  /*22150*/  SYNCS.PHASECHK.TRANS64.TRYWAIT P0, [R5+URZ+0x13280], R0 ;  /* 0x01328000050075a7 */ /* 0x000024000800017f */
[----:B0-----:R-:W-:Y:S05]  /*22160*/  @!P0 NANOSLEEP.SYNCS 0x989680 ;  /* 0x009896800000895d */ /* 0x001fea0003900000 */
[----:B------:R-:W0:Y:S02]  /*22170*/  @!P0 SYNCS.PHASECHK.TRANS64 P0, [R5+URZ+0x13280], R0 ;  /* 0x01328000050085a7 */ /* 0x000e24000800007f */
[----:B0-----:R-:W-:Y:S05]  /*22180*/  @!P0 BRA `(.L_x_14797) ;  /* 0xfffffffc00f08947 */ /* 0x001fea000383ffff */
.L_x_14465:
[----:B------:R-:W-:Y:S05]  /*22190*/  BSYNC B8 ;  /* 0x0000000000087941 */ /* 0x000fea0003800000 */
.L_x_14462:
[----:B------:R-:W-:Y:S05]  /*221a0*/  EXIT ;  /* 0x000000000000794d */ /* 0x000fea0003800000 */
.L_x_14489:
[----:B-1----:R1:W2:Y:S02]  /*221b0*/  SYNCS.PHASECHK.TRANS64.TRYWAIT P5, [R48+URZ+0x13290], R73 ;  /* 0x01329049300075a7 */ /* 0x0022a400080a017f */
[----:B--2---:R-:W-:Y:S05]  /*221c0*/  @!P5 NANOSLEEP.SYNCS 0x989680 ;  /* 0x009896800000d95d */ /* 0x004fea0003900000 */
[----:B------:R-:W2:Y:S02]  /*221d0*/  @!P5 SYNCS.PHASECHK.TRANS64 P5, [R48+URZ+0x13290], R73 ;  /* 0x013290493000d5a7 */ /* 0x000ea400080a007f */
[----:B--2---:R-:W-:Y:S05]  /*221e0*/  @!P5 BRA `(.L_x_14489) ;  /* 0xfffffffc00f0d947 */ /* 0x004fea000383ffff */
[----:B------:R-:W-:Y:S05]  /*221f0*/  BRA `(.L_x_14798) ;  /* 0xfffffe0400c87947 */ /* 0x000fea000383ffff */
.L_x_14490:
[----:B------:R-:W-:Y:S01]  /*22200*/  BSSY B1, `(.L_x_14799) ;  /* 0x0000007000017945 */ /* 0x000fe20003800000 */
[----:B------:R-:W-:Y:S02]  /*22210*/  IMAD.MOV.U32 R12, RZ, RZ, RZ ;  /* 0x000000ffff0c7224 */ /* 0x000fe400078e00ff */
[----:B------:R-:W-:Y:S02]  /*22220*/  IMAD.MOV.U32 R11, RZ, RZ, 0x1e1f ;  /* 0x00001e1fff0b7424 */ /* 0x000fe400078e00ff */
[----:B------:R-:W-:-:S07]  /*22230*/  IMAD.MOV.U32 R15, RZ, RZ, -0x1 ;  /* 0xffffffffff0f7424 */ /* 0x000fce00078e00ff */
[----:B01----:R-:W-:Y:S05]  /*22240*/  WARPSYNC.COLLECTIVE R15, `(.L_x_14800) ;  /* 0x000000000f087348 */ /* 0x003fea0003c00000 */
[----:B------:R2:W3:Y:S02]  /*22250*/  SHFL.IDX P6, R14, R13, R12, R11 ;  /* 0x0000000c0d0e7389 */ /* 0x0004e400000c000b */
[----:B0123--:R-:W-:Y:S01]  /*22260*/  ENDCOLLECTIVE ;  /* 0x000000000000791b */ /* 0x00ffe20003800000 */
.L_x_14800:
[----:B------:R-:W-:Y:S05]  /*22270*/  BSYNC B1 ;  /* 0x0000000000017941 */ /* 0x000fea0003800000 */
.L_x_14799:
        /* <DEDUP_REMOVED lines=8> */
.L_x_14801:
[----:B------:R-:W-:Y:S05]  /*22300*/  BRA `(.L_x_14802) ;  /* 0xfffffe0400987947 */ /* 0x000fea000383ffff */
.L_x_14500:
[----:B0-----:R0:W1:Y:S02]  /*22310*/  SYNCS.PHASECHK.TRANS64.TRYWAIT P6, [R48+URZ+0x13290], R73 ;  /* 0x01329049300075a7 */ /* 0x00106400080c017f */
[----:B-1----:R-:W-:Y:S05]  /*22320*/  @!P6 NANOSLEEP.SYNCS 0x989680 ;  /* 0x009896800000e95d */ /* 0x002fea0003900000 */
[----:B------:R-:W1:Y:S02]  /*22330*/  @!P6 SYNCS.PHASECHK.TRANS64 P6, [R48+URZ+0x13290], R73 ;  /* 0x013290493000e5a7 */ /* 0x000e6400080c007f */
[----:B-1----:R-:W-:Y:S05]  /*22340*/  @!P6 BRA `(.L_x_14500) ;  /* 0xfffffffc00f0e947 */ /* 0x002fea000383ffff */
[----:B------:R-:W-:Y:S05]  /*22350*/  BRA `(.L_x_14803) ;  /* 0xfffffe1400f07947 */ /* 0x000fea000383ffff */
.L_x_14501:
[----:B------:R-:W-:Y:S01]  /*22360*/  BSSY B1, `(.L_x_14804) ;  /* 0x0000007000017945 */ /* 0x000fe20003800000 */
[----:B------:R-:W-:Y:S02]  /*22370*/  IMAD.MOV.U32 R12, RZ, RZ, RZ ;  /* 0x000000ffff0c7224 */ /* 0x000fe400078e00ff */
[----:B------:R-:W-:Y:S02]  /*22380*/  IMAD.MOV.U32 R11, RZ, RZ, 0x1e1f ;  /* 0x00001e1fff0b7424 */ /* 0x000fe400078e00ff */
[----:B------:R-:W-:-:S07]  /*22390*/  IMAD.MOV.U32 R15, RZ, RZ, -0x1 ;  /* 0xffffffffff0f7424 */ /* 0x000fce00078e00ff */
[----:B0-----:R-:W-:Y:S05]  /*223a0*/  WARPSYNC.COLLECTIVE R15, `(.L_x_14805) ;  /* 0x000000000f087348 */ /* 0x001fea0003c00000 */
[----:B------:R1:W2:Y:S02]  /*223b0*/  SHFL.IDX P6, R14, R13, R12, R11 ;  /* 0x0000000c0d0e7389 */ /* 0x0002a400000c000b */
[----:B012---:R-:W-:Y:S01]  /*223c0*/  ENDCOLLECTIVE ;  /* 0x000000000000791b */ /* 0x007fe20003800000 */
.L_x_14805:
[----:B------:R-:W-:Y:S05]  /*223d0*/  BSYNC B1 ;  /* 0x0000000000017941 */ /* 0x000fea0003800000 */
.L_x_14804:
        /* <DEDUP_REMOVED lines=8> */
.L_x_14806:
[----:B------:R-:W-:Y:S05]  /*22460*/  BRA `(.L_x_14807) ;  /* 0xfffffe1400c07947 */ /* 0x000fea000383ffff */
.L_x_14506:
[----:B0-----:R0:W1:Y:S02]  /*22470*/  SYNCS.PHASECHK.TRANS64.TRYWAIT P3, [R48+URZ+0x13290], R73 ;  /* 0x01329049300075a7 */ /* 0x001064000806017f */
[----:B-1----:R-:W-:Y:S05]  /*22480*/  @!P3 NANOSLEEP.SYNCS 0x989680 ;  /* 0x009896800000b95d */ /* 0x002fea0003900000 */
[----:B------:R-:W1:Y:S02]  /*22490*/  @!P3 SYNCS.PHASECHK.TRANS64 P3, [R48+URZ+0x13290], R73 ;  /* 0x013290493000b5a7 */ /* 0x000e64000806007f */
[----:B-1----:R-:W-:Y:S05]  /*224a0*/  @!P3 BRA `(.L_x_14506) ;  /* 0xfffffffc00f0b947 */ /* 0x002fea000383ffff */
[----:B------:R-:W-:Y:S05]  /*224b0*/  BRA `(.L_x_14808) ;  /* 0xfffffe2400ac7947 */ /* 0x000fea000383ffff */
.L_x_14507:
[----:B------:R-:W-:Y:S01]  /*224c0*/  BSSY B1, `(.L_x_14809) ;  /* 0x0000007000017945 */ /* 0x000fe20003800000 */
[----:B------:R-:W-:Y:S02]  /*224d0*/  IMAD.MOV.U32 R12, RZ, RZ, RZ ;  /* 0x000000ffff0c7224 */ /* 0x000fe400078e00ff */
[----:B------:R-:W-:Y:S02]  /*224e0*/  IMAD.MOV.U32 R11, RZ, RZ, 0x1e1f ;  /* 0x00001e1fff0b7424 */ /* 0x000fe400078e00ff */
[----:B------:R-:W-:-:S07]  /*224f0*/  IMAD.MOV.U32 R15, RZ, RZ, -0x1 ;  /* 0xffffffffff0f7424 */ /* 0x000fce00078e00ff */
[----:B0-----:R-:W-:Y:S05]  /*22500*/  WARPSYNC.COLLECTIVE R15, `(.L_x_14810) ;  /* 0x000000000f087348 */ /* 0x001fea0003c00000 */
[----:B------:R1:W2:Y:S02]  /*22510*/  SHFL.IDX P6, R14, R13, R12, R11 ;  /* 0x0000000c0d0e7389 */ /* 0x0002a400000c000b */
[----:B012---:R-:W-:Y:S01]  /*22520*/  ENDCOLLECTIVE ;  /* 0x000000000000791b */ /* 0x007fe20003800000 */
.L_x_14810:
[----:B------:R-:W-:Y:S05]  /*22530*/  BSYNC B1 ;  /* 0x0000000000017941 */ /* 0x000fea0003800000 */
.L_x_14809:
        /* <DEDUP_REMOVED lines=8> */
.L_x_14811:
[----:B------:R-:W-:Y:S05]  /*225c0*/  BRA `(.L_x_14812) ;  /* 0xfffffe2400e87947 */ /* 0x000fea000383ffff */
.L_x_14511:
[----:B-1----:R1:W0:Y:S02]  /*225d0*/  SYNCS.PHASECHK.TRANS64.TRYWAIT P4, [R48+URZ+0x132b0], R73 ;  /* 0x0132b049300075a7 */ /* 0x002224000808017f */
[----:B0-----:R-:W-:Y:S05]  /*225e0*/  @!P4 NANOSLEEP.SYNCS 0x989680 ;  /* 0x009896800000c95d */ /* 0x001fea0003900000 */
[----:B------:R-:W0:Y:S02]  /*225f0*/  @!P4 SYNCS.PHASECHK.TRANS64 P4, [R48+URZ+0x132b0], R73 ;  /* 0x0132b0493000c5a7 */ /* 0x000e24000808007f */
[----:B0-----:R-:W-:Y:S05]  /*22600*/  @!P4 BRA `(.L_x_14511) ;  /* 0xfffffffc00f0c947 */ /* 0x001fea000383ffff */
[----:B------:R-:W-:Y:S05]  /*22610*/  BRA `(.L_x_14813) ;  /* 0xfffffe2800607947 */ /* 0x000fea000383ffff */
.L_x_14537:
[----:B------:R-:W-:Y:S01]  /*22620*/  BSSY B1, `(.L_x_14814) ;  /* 0x0000007000017945 */ /* 0x000fe20003800000 */
[----:B------:R-:W-:Y:S02]  /*22630*/  IMAD.MOV.U32 R12, RZ, RZ, RZ ;  /* 0x000000ffff0c7224 */ /* 0x000fe400078e00ff */
[----:B------:R-:W-:Y:S02]  /*22640*/  IMAD.MOV.U32 R11, RZ, RZ, 0x1e1f ;  /* 0x00001e1fff0b7424 */ /* 0x000fe400078e00ff */
[----:B------:R-:W-:-:S07]  /*22650*/  IMAD.MOV.U32 R15, RZ, RZ, -0x1 ;  /* 0xffffffffff0f7424 */ /* 0x000fce00078e00ff */
[----:B------:R-:W-:Y:S05]  /*22660*/  WARPSYNC.COLLECTIVE R15, `(.L_x_14815) ;  /* 0x000000000f087348 */ /* 0x000fea0003c00000 */
[----:B------:R0:W1:Y:S02]  /*22670*/  SHFL.IDX P6, R14, R13, R12, R11 ;  /* 0x0000000c0d0e7389 */ /* 0x00006400000c000b */
[----:B01----:R-:W-:Y:S01]  /*22680*/  ENDCOLLECTIVE ;  /* 0x000000000000791b */ /* 0x003fe20003800000 */
.L_x_14815:
[----:B------:R-:W-:Y:S05]  /*22690*/  BSYNC B1 ;  /* 0x0000000000017941 */ /* 0x000fea0003800000 */
.L_x_14814:
        /* <DEDUP_REMOVED lines=8> */
.L_x_14816:
[----:B------:R-:W-:Y:S02]  /*22720*/  IMAD.MOV.U32 R13, RZ, RZ, R4 ;  /* 0x000000ffff0d7224 */ /* 0x000fe400078e0004 */
[----:B------:R-:W-:-:S07]  /*22730*/  IMAD.MOV.U32 R3, RZ, RZ, R14 ;  /* 0x000000ffff037224 */ /* 0x000fce00078e000e */
[----:B------:R-:W-:Y:S05]  /*22740*/  WARPSYNC.COLLECTIVE R15, `(.L_x_14817) ;  /* 0x000000000f087348 */ /* 0x000fea0003c00000 */
[----:B------:R0:W1:Y:S02]  /*22750*/  SHFL.IDX P6, R14, R13, R12, R11 ;  /* 0x0000000c0d0e7389 */ /* 0x00006400000c000b */
[----:B01----:R-:W-:Y:S01]  /*22760*/  ENDCOLLECTIVE ;  /* 0x000000000000791b */ /* 0x003fe20003800000 */
.L_x_14817:
[----:B------:R-:W-:Y:S02]  /*22770*/  IMAD.MOV.U32 R13, RZ, RZ, R5 ;  /* 0x000000ffff0d7224 */ /* 0x000fe400078e0005 */
[----:B------:R-:W-:-:S07]  /*22780*/  IMAD.MOV.U32 R4, RZ, RZ, R14 ;  /* 0x000000ffff047224 */ /* 0x000fce00078e000e */
[----:B------:R-:W-:Y:S05]  /*22790*/  WARPSYNC.COLLECTIVE R15, `(.L_x_14818) ;  /* 0x000000000f087348 */ /* 0x000fea0003c00000 */
[----:B------:R0:W1:Y:S02]  /*227a0*/  SHFL.IDX P6, R14, R13, R12, R11 ;  /* 0x0000000c0d0e7389 */ /* 0x00006400000c000b */
[----:B01----:R-:W-:Y:S01]  /*227b0*/  ENDCOLLECTIVE ;  /* 0x000000000000791b */ /* 0x003fe20003800000 */
.L_x_14818:
[----:B------:R-:W-:Y:S05]  /*227c0*/  BRA `(.L_x_14819) ;  /* 0xfffffe3c00287947 */ /* 0x000fea000383ffff */
.L_x_14541:
[----:B-1----:R1:W2:Y:S02]  /*227d0*/  SYNCS.PHASECHK.TRANS64.TRYWAIT P0, [R22+URZ+0x13200], R5 ;  /* 0x01320005160075a7 */ /* 0x0022a4000800017f */
[----:B--2---:R-:W-:Y:S05]  /*227e0*/  @!P0 NANOSLEEP.SYNCS 0x989680 ;  /* 0x009896800000895d */ /* 0x004fea0003900000 */
[----:B------:R-:W2:Y:S02]  /*227f0*/  @!P0 SYNCS.PHASECHK.TRANS64 P0, [R22+URZ+0x13200], R5 ;  /* 0x01320005160085a7 */ /* 0x000ea4000800007f */
[----:B--2---:R-:W-:Y:S05]  /*22800*/  @!P0 BRA `(.L_x_14541) ;  /* 0xfffffffc00f08947 */ /* 0x004fea000383ffff */
[----:B------:R-:W-:Y:S05]  /*22810*/  BRA `(.L_x_14820) ;  /* 0xfffffe3c00c07947 */ /* 0x000fea000383ffff */
.L_x_14545:
[----:B------:R-:W-:Y:S01]  /*22820*/  BSSY B1, `(.L_x_14821) ;  /* 0x0000007000017945 */ /* 0x000fe20003800000 */
[----:B------:R-:W-:Y:S02]  /*22830*/  IMAD.MOV.U32 R12, RZ, RZ, RZ ;  /* 0x000000ffff0c7224 */ /* 0x000fe400078e00ff */
[----:B------:R-:W-:Y:S02]  /*22840*/  IMAD.MOV.U32 R11, RZ, RZ, 0x1e1f ;  /* 0x00001e1fff0b7424 */ /* 0x000fe400078e00ff */
[----:B------:R-:W-:-:S07]  /*22850*/  IMAD.MOV.U32 R15, RZ, RZ, -0x1 ;  /* 0xffffffffff0f7424 */ /* 0x000fce00078e00ff */
[----:B------:R-:W-:Y:S05]  /*22860*/  WARPSYNC.COLLECTIVE R15, `(.L_x_14822) ;  /* 0x000000000f087348 */ /* 0x000fea0003c00000 */
[----:B------:R0:W1:Y:S02]  /*22870*/  SHFL.IDX P6, R14, R13, R12, R11 ;  /* 0x0000000c0d0e7389 */ /* 0x00006400000c000b */
[----:B01----:R-:W-:Y:S01]  /*22880*/  ENDCOLLECTIVE ;  /* 0x000000000000791b */ /* 0x003fe20003800000 */
.L_x_14822:
[----:B------:R-:W-:Y:S05]  /*22890*/  BSYNC B1 ;  /* 0x0000000000017941 */ /* 0x000fea0003800000 */
.L_x_14821:
        /* <DEDUP_REMOVED lines=8> */
.L_x_14823:
[----:B------:R-:W-:Y:S02]  /*22920*/  IMAD.MOV.U32 R13, RZ, RZ, R7 ;  /* 0x000000ffff0d7224 */ /* 0x000fe400078e0007 */
[----:B------:R-:W-:-:S07]  /*22930*/  IMAD.MOV.U32 R5, RZ, RZ, R14 ;  /* 0x000000ffff057224 */ /* 0x000fce00078e000e */
[----:B------:R-:W-:Y:S05]  /*22940*/  WARPSYNC.COLLECTIVE R15, `(.L_x_14824) ;  /* 0x000000000f087348 */ /* 0x000fea0003c00000 */
[----:B------:R0:W1:Y:S02]  /*22950*/  SHFL.IDX P6, R14, R13, R12, R11 ;  /* 0x0000000c0d0e7389 */ /* 0x00006400000c000b */
[----:B01----:R-:W-:Y:S01]  /*22960*/  ENDCOLLECTIVE ;  /* 0x000000000000791b */ /* 0x003fe20003800000 */
.L_x_14824:
[----:B------:R-:W-:Y:S02]  /*22970*/  IMAD.MOV.U32 R13, RZ, RZ, R0 ;  /* 0x000000ffff0d7224 */ /* 0x000fe400078e0000 */
[----:B------:R-:W-:-:S07]  /*22980*/  IMAD.MOV.U32 R7, RZ, RZ, R14 ;  /* 0x000000ffff077224 */ /* 0x000fce00078e000e */
[----:B------:R-:W-:Y:S05]  /*22990*/  WARPSYNC.COLLECTIVE R15, `(.L_x_14825) ;  /* 0x000000000f087348 */ /* 0x000fea0003c00000 */
[----:B------:R0:W1:Y:S02]  /*229a0*/  SHFL.IDX P6, R14, R13, R12, R11 ;  /* 0x0000000c0d0e7389 */ /* 0x00006400000c000b */
[----:B01----:R-:W-:Y:S01]  /*229b0*/  ENDCOLLECTIVE ;  /* 0x000000000000791b */ /* 0x003fe20003800000 */
.L_x_14825:
[----:B------:R-:W-:Y:S05]  /*229c0*/  BRA `(.L_x_14826) ;  /* 0xfffffe4c00ec7947 */ /* 0x000fea000383ffff */
.L_x_14549:
[----:B0-----:R0:W1:Y:S02]  /*229d0*/  SYNCS.PHASECHK.TRANS64.TRYWAIT P1, [R22+URZ+0x13200], R13 ;  /* 0x0132000d160075a7 */ /* 0x001064000802017f */
[----:B-1----:R-:W-:Y:S05]  /*229e0*/  @!P1 NANOSLEEP.SYNCS 0x989680 ;  /* 0x009896800000995d */ /* 0x002fea0003900000 */
[----:B------:R-:W1:Y:S02]  /*229f0*/  @!P1 SYNCS.PHASECHK.TRANS64 P1, [R22+URZ+0x13200], R13 ;  /* 0x0132000d160095a7 */ /* 0x000e64000802007f */
[----:B-1----:R-:W-:Y:S05]  /*22a00*/  @!P1 BRA `(.L_x_14549) ;  /* 0xfffffffc00f09947 */ /* 0x002fea000383ffff */
[----:B------:R-:W-:Y:S05]  /*22a10*/  BRA `(.L_x_14827) ;  /* 0xfffffe5000747947 */ /* 0x000fea000383ffff */
.L_x_14553:
[----:B-1----:R1:W3:Y:S02]  /*22a20*/  SYNCS.PHASECHK.TRANS64.TRYWAIT P1, [R12+URZ+0x13230], R3 ;  /* 0x013230030c0075a7 */ /* 0x0022e4000802017f */
[----:B---3--:R-:W-:Y:S05]  /*22a30*/  @!P1 NANOSLEEP.SYNCS 0x989680 ;  /* 0x009896800000995d */ /* 0x008fea0003900000 */
[----:B------:R-:W3:Y:S02]  /*22a40*/  @!P1 SYNCS.PHASECHK.TRANS64 P1, [R12+URZ+0x13230], R3 ;  /* 0x013230030c0095a7 */ /* 0x000ee4000802007f */
[----:B---3--:R-:W-:Y:S05]  /*22a50*/  @!P1 BRA `(.L_x_14553) ;  /* 0xfffffffc00f09947 */ /* 0x008fea000383ffff */
[----:B------:R-:W-:Y:S05]  /*22a60*/  BRA `(.L_x_14552) ;  /* 0xfffffe6000c47947 */ /* 0x000fea000383ffff */
.L_x_14574:
[----:B-1----:R1:W2:Y:S02]  /*22a70*/  SYNCS.PHASECHK.TRANS64.TRYWAIT P1, [R14+URZ+0x13230], R11 ;  /* 0x0132300b0e0075a7 */ /* 0x0022a4000802017f */
[----:B--2---:R-:W-:Y:S05]  /*22a80*/  @!P1 NANOSLEEP.SYNCS 0x989680 ;  /* 0x009896800000995d */ /* 0x004fea0003900000 */
[----:B------:R-:W2:Y:S02]  /*22a90*/  @!P1 SYNCS.PHASECHK.TRANS64 P1, [R14+URZ+0x13230], R11 ;  /* 0x0132300b0e0095a7 */ /* 0x000ea4000802007f */
[----:B--2---:R-:W-:Y:S05]  /*22aa0*/  @!P1 BRA `(.L_x_14574) ;  /* 0xfffffffc00f09947 */ /* 0x004fea000383ffff */
[----:B------:R-:W-:Y:S05]  /*22ab0*/  BRA `(.L_x_14573) ;  /* 0xfffffea000907947 */ /* 0x000fea000383ffff */
.L_x_14579:
[----:B-1----:R1:W2:Y:S02]  /*22ac0*/  SYNCS.PHASECHK.TRANS64.TRYWAIT P1, [R15+URZ+0x13250], R10 ;  /* 0x0132500a0f0075a7 */ /* 0x0022a4000802017f */
[----:B--2---:R-:W-:Y:S05]  /*22ad0*/  @!P1 NANOSLEEP.SYNCS 0x989680 ;  /* 0x009896800000995d */ /* 0x004fea0003900000 */
[----:B------:R-:W2:Y:S02]  /*22ae0*/  @!P1 SYNCS.PHASECHK.TRANS64 P1, [R15+URZ+0x13250], R10 ;  /* 0x0132500a0f0095a7 */ /* 0x000ea4000802007f */
[----:B--2---:R-:W-:Y:S05]  /*22af0*/  @!P1 BRA `(.L_x_14579) ;  /* 0xfffffffc00f09947 */ /* 0x004fea000383ffff */
[----:B------:R-:W-:Y:S05]  /*22b00*/  BRA `(.L_x_14578) ;  /* 0xfffffea800007947 */ /* 0x000fea000383ffff */
.L_x_14602:
[----:B-1----:R1:W2:Y:S02]  /*22b10*/  SYNCS.PHASECHK.TRANS64.TRYWAIT P1, [R0+URZ+0x13230], R3 ;  /* 0x01323003000075a7 */ /* 0x0022a4000802017f */
[----:B--2---:R-:W-:Y:S05]  /*22b20*/  @!P1 NANOSLEEP.SYNCS 0x989680 ;  /* 0x009896800000995d */ /* 0x004fea0003900000 */
[----:B------:R-:W2:Y:S02]  /*22b30*/  @!P1 SYNCS.PHASECHK.TRANS64 P1, [R0+URZ+0x13230], R3 ;  /* 0x01323003000095a7 */ /* 0x000ea4000802007f */
[----:B--2---:R-:W-:Y:S05]  /*22b40*/  @!P1 BRA `(.L_x_14602) ;  /* 0xfffffffc00f09947 */ /* 0x004fea000383ffff */
[----:B------:R-:W-:Y:S05]  /*22b50*/  BRA `(.L_x_14601) ;  /* 0xfffffee800047947 */ /* 0x000fea000383ffff */
.L_x_14607:
[----:B-1----:R1:W2:Y:S02]  /*22b60*/  SYNCS.PHASECHK.TRANS64.TRYWAIT P1, [R14+URZ+0x13250], R3 ;  /* 0x013250030e0075a7 */ /* 0x0022a4000802017f */
[----:B--2---:R-:W-:Y:S05]  /*22b70*/  @!P1 NANOSLEEP.SYNCS 0x989680 ;  /* 0x009896800000995d */ /* 0x004fea0003900000 */
[----:B------:R-:W2:Y:S02]  /*22b80*/  @!P1 SYNCS.PHASECHK.TRANS64 P1, [R14+URZ+0x13250], R3 ;  /* 0x013250030e0095a7 */ /* 0x000ea4000802007f */
[----:B--2---:R-:W-:Y:S05]  /*22b90*/  @!P1 BRA `(.L_x_14607) ;  /* 0xfffffffc00f09947 */ /* 0x004fea000383ffff */
[----:B------:R-:W-:Y:S05]  /*22ba0*/  BRA `(.L_x_14606) ;  /* 0xfffffeec00747947 */ /* 0x000fea000383ffff */
.L_x_14617:
[----:B-1----:R1:W2:Y:S02]  /*22bb0*/  SYNCS.PHASECHK.TRANS64.TRYWAIT P1, [R3+URZ+0x13230], R12 ;  /* 0x0132300c030075a7 */ /* 0x0022a4000802017f */
[----:B--2---:R-:W-:Y:S05]  /*22bc0*/  @!P1 NANOSLEEP.SYNCS 0x989680 ;  /* 0x009896800000995d */ /* 0x004fea0003900000 */
[----:B------:R-:W2:Y:S02]  /*22bd0*/  @!P1 SYNCS.PHASECHK.TRANS64 P1, [R3+URZ+0x13230], R12 ;  /* 0x0132300c030095a7 */ /* 0x000ea4000802007f */
[----:B--2---:R-:W-:Y:S05]  /*22be0*/  @!P1 BRA `(.L_x_14617) ;  /* 0xfffffffc00f09947 */ /* 0x004fea000383ffff */
[----:B------:R-:W-:Y:S05]  /*22bf0*/  BRA `(.L_x_14616) ;  /* 0xffffff0c00307947 */ /* 0x000fea000383ffff */
.L_x_14622:
[----:B-1----:R1:W2:Y:S02]  /*22c00*/  SYNCS.PHASECHK.TRANS64.TRYWAIT P1, [R9+URZ+0x13250], R3 ;  /* 0x01325003090075a7 */ /* 0x0022a4000802017f */
[----:B--2---:R-:W-:Y:S05]  /*22c10*/  @!P1 NANOSLEEP.SYNCS 0x989680 ;  /* 0x009896800000995d */ /* 0x004fea0003900000 */
[----:B------:R-:W2:Y:S02]  /*22c20*/  @!P1 SYNCS.PHASECHK.TRANS64 P1, [R9+URZ+0x13250], R3 ;  /* 0x01325003090095a7 */ /* 0x000ea4000802007f */
[----:B--2---:R-:W-:Y:S05]  /*22c30*/  @!P1 BRA `(.L_x_14622) ;  /* 0xfffffffc00f09947 */ /* 0x004fea000383ffff */
[----:B------:R-:W-:Y:S05]  /*22c40*/  BRA `(.L_x_14621) ;  /* 0xffffff1000a07947 */ /* 0x000fea000383ffff */
.L_x_14638:
[----:B-1----:R1:W2:Y:S02]  /*22c50*/  SYNCS.PHASECHK.TRANS64.TRYWAIT P1, [R13+URZ+0x13250], R4 ;  /* 0x013250040d0075a7 */ /* 0x0022a4000802017f */
[----:B--2---:R-:W-:Y:S05]  /*22c60*/  @!P1 NANOSLEEP.SYNCS 0x989680 ;  /* 0x009896800000995d */ /* 0x004fea0003900000 */
[----:B------:R-:W2:Y:S02]  /*22c70*/  @!P1 SYNCS.PHASECHK.TRANS64 P1, [R13+URZ+0x13250], R4 ;  /* 0x013250040d0095a7 */ /* 0x000ea4000802007f */
[----:B--2---:R-:W-:Y:S05]  /*22c80*/  @!P1 BRA `(.L_x_14638) ;  /* 0xfffffffc00f09947 */ /* 0x004fea000383ffff */
[----:B------:R-:W-:Y:S05]  /*22c90*/  BRA `(.L_x_14637) ;  /* 0xffffff4c00a47947 */ /* 0x000fea000383ffff */
.L_x_14670:
[----:B------:R-:W0:Y:S01]  /*22ca0*/  S2R R9, SR_TID.X ;  /* 0x0000000000097919 */ /* 0x000e220000002100 */
[----:B------:R-:W-:Y:S01]  /*22cb0*/  BSSY B1, `(.L_x_14828) ;  /* 0x000000a000017945 */ /* 0x000fe20003800000 */
[----:B------:R-:W-:Y:S02]  /*22cc0*/  IMAD.MOV.U32 R12, RZ, RZ, RZ ;  /* 0x000000ffff0c7224 */ /* 0x000fe400078e00ff */
[----:B-1----:R-:W-:Y:S02]  /*22cd0*/  IMAD.MOV.U32 R11, RZ, RZ, 0x1f ;  /* 0x0000001fff0b7424 */ /* 0x002fe400078e00ff */
[----:B------:R-:W-:Y:S01]  /*22ce0*/  IMAD.MOV.U32 R15, RZ, RZ, -0x1 ;  /* 0xffffffffff0f7424 */ /* 0x000fe200078e00ff */
[----:B0-----:R-:W-:-:S04]  /*22cf0*/  SHF.R.U32.HI R9, RZ, 0x5, R9 ;  /* 0x00000005ff097819 */ /* 0x001fc80000011609 */
[----:B------:R-:W-:-:S05]  /*22d00*/  LOP3.LUT R9, R9, 0x3, RZ, 0xc0, !PT ;  /* 0x0000000309097812 */ /* 0x000fca00078ec0ff */
[----:B------:R-:W-:-:S07]  /*22d10*/  IMAD.MOV.U32 R13, RZ, RZ, R9 ;  /* 0x000000ffff0d7224 */ /* 0x000fce00078e0009 */
[----:B------:R-:W-:Y:S05]  /*22d20*/  WARPSYNC.COLLECTIVE R15, `(.L_x_14829) ;  /* 0x000000000f087348 */ /* 0x000fea0003c00000 */
[----:B------:R0:W1:Y:S02]  /*22d30*/  SHFL.IDX P6, R14, R13, R12, R11 ;  /* 0x0000000c0d0e7389 */ /* 0x00006400000c000b */
[----:B01----:R-:W-:Y:S01]  /*22d40*/  ENDCOLLECTIVE ;  /* 0x000000000000791b */ /* 0x003fe20003800000 */
.L_x_14829:
[----:B------:R-:W-:Y:S05]  /*22d50*/  BSYNC B1 ;  /* 0x0000000000017941 */ /* 0x000fea0003800000 */
.L_x_14828:
[----:B------:R-:W-:Y:S05]  /*22d60*/  BRA `(.L_x_14830) ;  /* 0xffffff8c00607947 */ /* 0x000fea000383ffff */
.L_x_14672:
[----:B------:R-:W-:Y:S01]  /*22d70*/  BSSY B1, `(.L_x_14831) ;  /* 0x0000006000017945 */ /* 0x000fe20003800000 */
[----:B------:R-:W-:-:S07]  /*22d80*/  IMAD.MOV.U32 R15, RZ, RZ, -0x1 ;  /* 0xffffffffff0f7424 */ /* 0x000fce00078e00ff */
[----:B01----:R-:W-:Y:S05]  /*22d90*/  WARPSYNC.COLLECTIVE R15, `(.L_x_14832) ;  /* 0x000000000f0c7348 */ /* 0x003fea0003c00000 */
[----:B------:R-:W-:Y:S02]  /*22da0*/  ELECT P6, UR62, PT ;  /* 0x00000000003e782f */ /* 0x000fe400038c0000 */
[----:B------:R-:W-:Y:S01]  /*22db0*/  MOV R14, UR62 ;  /* 0x0000003e000e7c02 */ /* 0x000fe20008000f00 */
[----:B01----:R-:W-:Y:S10]  /*22dc0*/  ENDCOLLECTIVE ;  /* 0x000000000000791b */ /* 0x003ff40003800000 */
.L_x_14832:
[----:B------:R-:W-:Y:S05]  /*22dd0*/  BSYNC B1 ;  /* 0x0000000000017941 */ /* 0x000fea0003800000 */
.L_x_14831:
[----:B------:R-:W-:Y:S05]  /*22de0*/  BRA `(.L_x_14671) ;  /* 0xffffff8c00587947 */ /* 0x000fea000383ffff */
.L_x_14674:
[----:B0-----:R0:W2:Y:S02]  /*22df0*/  SYNCS.PHASECHK.TRANS64.TRYWAIT P0, [R17+URZ+0x13220], R5 ;  /* 0x01322005110075a7 */ /* 0x0010a4000800017f */
[----:B--2---:R-:W-:Y:S05]  /*22e00*/  @!P0 NANOSLEEP.SYNCS 0x989680 ;  /* 0x009896800000895d */ /* 0x004fea0003900000 */
[----:B------:R-:W2:Y:S02]  /*22e10*/  @!P0 SYNCS.PHASECHK.TRANS64 P0, [R17+URZ+0x13220], R5 ;  /* 0x01322005110085a7 */ /* 0x000ea4000800007f */
[----:B--2---:R-:W-:Y:S05]  /*22e20*/  @!P0 BRA `(.L_x_14674) ;  /* 0xfffffffc00f08947 */ /* 0x004fea000383ffff */
[----:B------:R-:W-:Y:S05]  /*22e30*/  BRA `(.L_x_14833) ;  /* 0xffffff8c00687947 */ /* 0x000fea000383ffff */
.L_x_14678:
[----:B0-----:R0:W2:Y:S02]  /*22e40*/  SYNCS.PHASECHK.TRANS64.TRYWAIT P0, [R5+URZ+0x132a0], R6 ;  /* 0x0132a006050075a7 */ /* 0x0010a4000800017f */
[----:B--2---:R-:W-:Y:S05]  /*22e50*/  @!P0 NANOSLEEP.SYNCS 0x989680 ;  /* 0x009896800000895d */ /* 0x004fea0003900000 */
[----:B------:R-:W2:Y:S02]  /*22e60*/  @!P0 SYNCS.PHASECHK.TRANS64 P0, [R5+URZ+0x132a0], R6 ;  /* 0x0132a006050085a7 */ /* 0x000ea4000800007f */
[----:B--2---:R-:W-:Y:S05]  /*22e70*/  @!P0 BRA `(.L_x_14678) ;  /* 0xfffffffc00f08947 */ /* 0x004fea000383ffff */
[----:B------:R-:W-:Y:S05]  /*22e80*/  BRA `(.L_x_14834) ;  /* 0xffffff8c00887947 */ /* 0x000fea000383ffff */
.L_x_14683:
[----:B-1----:R1:W2:Y:S02]  /*22e90*/  SYNCS.PHASECHK.TRANS64.TRYWAIT P0, [R5+URZ+0x132c0], R6 ;  /* 0x0132c006050075a7 */ /* 0x0022a4000800017f */
[----:B--2---:R-:W-:Y:S05]  /*22ea0*/  @!P0 NANOSLEEP.SYNCS 0x989680 ;  /* 0x009896800000895d */ /* 0x004fea0003900000 */
[----:B------:R-:W2:Y:S02]  /*22eb0*/  @!P0 SYNCS.PHASECHK.TRANS64 P0, [R5+URZ+0x132c0], R6 ;  /* 0x0132c006050085a7 */ /* 0x000ea4000800007f */
[----:B--2---:R-:W-:Y:S05]  /*22ec0*/  @!P0 BRA `(.L_x_14683) ;  /* 0xfffffffc00f08947 */ /* 0x004fea000383ffff */
[----:B------:R-:W-:Y:S05]  /*22ed0*/  BRA `(.L_x_14835) ;  /* 0xffffff9000087947 */ /* 0x000fea000383ffff */
.L_x_14690:
[----:B0-----:R0:W2:Y:S02]  /*22ee0*/  SYNCS.PHASECHK.TRANS64.TRYWAIT P1, [R5+URZ+0x132a0], R6 ;  /* 0x0132a006050075a7 */ /* 0x0010a4000802017f */
[----:B--2---:R-:W-:Y:S05]  /*22ef0*/  @!P1 NANOSLEEP.SYNCS 0x989680 ;  /* 0x009896800000995d */ /* 0x004fea0003900000 */
[----:B------:R-:W2:Y:S02]  /*22f00*/  @!P1 SYNCS.PHASECHK.TRANS64 P1, [R5+URZ+0x132a0], R6 ;  /* 0x0132a006050095a7 */ /* 0x000ea4000802007f */
[----:B--2---:R-:W-:Y:S05]  /*22f10*/  @!P1 BRA `(.L_x_14690) ;  /* 0xfffffffc00f09947 */ /* 0x004fea000383ffff */
[----:B------:R-:W-:Y:S05]  /*22f20*/  BRA `(.L_x_14836) ;  /* 0xffffff9000dc7947 */ /* 0x000fea000383ffff */
.L_x_14695:
[----:B-1----:R1:W2:Y:S02]  /*22f30*/  SYNCS.PHASECHK.TRANS64.TRYWAIT P1, [R5+URZ+0x132c0], R6 ;  /* 0x0132c006050075a7 */ /* 0x0022a4000802017f */
[----:B--2---:R-:W-:Y:S05]  /*22f40*/  @!P1 NANOSLEEP.SYNCS 0x989680 ;  /* 0x009896800000995d */ /* 0x004fea0003900000 */
[----:B------:R-:W2:Y:S02]  /*22f50*/  @!P1 SYNCS.PHASECHK.TRANS64 P1, [R5+URZ+0x132c0], R6 ;  /* 0x0132c006050095a7 */ /* 0x000ea4000802007f */
[----:B--2---:R-:W-:Y:S05]  /*22f60*/  @!P1 BRA `(.L_x_14695) ;  /* 0xfffffffc00f09947 */ /* 0x004fea000383ffff */
[----:B------:R-:W-:Y:S05]  /*22f70*/  BRA `(.L_x_14837) ;  /* 0xffffff9400587947 */ /* 0x000fea000383ffff */
.L_x_14718:
[----:B------:R-:W0:Y:S01]  /*22f80*/  S2R R21, SR_TID.X ;  /* 0x0000000000157919 */ /* 0x000e220000002100 */
[----:B------:R-:W-:Y:S01]  /*22f90*/  BSSY B0, `(.L_x_14838) ;  /* 0x000000a000007945 */ /* 0x000fe20003800000 */
[----:B------:R-:W-:Y:S02]  /*22fa0*/  IMAD.MOV.U32 R12, RZ, RZ, RZ ;  /* 0x000000ffff0c7224 */ /* 0x000fe400078e00ff */
[----:B------:R-:W-:Y:S01]  /*22fb0*/  IMAD.MOV.U32 R15, RZ, RZ, -0x1 ;  /* 0xffffffffff0f7424 */ /* 0x000fe200078e00ff */
[----:B0-----:R-:W-:-:S04]  /*22fc0*/  SHF.R.U32.HI R11, RZ, 0x5, R21 ;  /* 0x00000005ff0b7819 */ /* 0x001fc80000011615 */
[----:B------:R-:W-:-:S05]  /*22fd0*/  LOP3.LUT R11, R11, 0x3, RZ, 0xc0, !PT ;  /* 0x000000030b0b7812 */ /* 0x000fca00078ec0ff */
[----:B------:R-:W-:Y:S02]  /*22fe0*/  IMAD.MOV.U32 R13, RZ, RZ, R11 ;  /* 0x000000ffff0d7224 */ /* 0x000fe400078e000b */
[----:B------:R-:W-:-:S07]  /*22ff0*/  IMAD.MOV.U32 R11, RZ, RZ, 0x1f ;  /* 0x0000001fff0b7424 */ /* 0x000fce00078e00ff */
[----:B-----5:R-:W-:Y:S05]  /*23000*/  WARPSYNC.COLLECTIVE R15, `(.L_x_14839) ;  /* 0x000000000f087348 */ /* 0x020fea0003c00000 */
[----:B------:R0:W1:Y:S02]  /*23010*/  SHFL.IDX P6, R14, R13, R12, R11 ;  /* 0x0000000c0d0e7389 */ /* 0x00006400000c000b */
[----:B01---5:R-:W-:Y:S01]  /*23020*/  ENDCOLLECTIVE ;  /* 0x000000000000791b */ /* 0x023fe20003800000 */
.L_x_14839:
[----:B------:R-:W-:Y:S05]  /*23030*/  BSYNC B0 ;  /* 0x0000000000007941 */ /* 0x000fea0003800000 */
.L_x_14838:
[----:B------:R-:W-:Y:S05]  /*23040*/  BRA `(.L_x_14840) ;  /* 0xffffffa400f47947 */ /* 0x000fea000383ffff */
.L_x_14721:
[----:B0-----:R-:W2:Y:S02]  /*23050*/  LDL R0, [R1+0x48] ;  /* 0x0000480001007983 */ /* 0x001ea40000100800 */
[----:B--2---:R0:W1:Y:S02]  /*23060*/  SYNCS.PHASECHK.TRANS64.TRYWAIT P0, [R4+URZ+0x13280], R0 ;  /* 0x01328000040075a7 */ /* 0x004064000800017f */
[----:B-1----:R-:W-:Y:S05]  /*23070*/  @!P0 NANOSLEEP.SYNCS 0x989680 ;  /* 0x009896800000895d */ /* 0x002fea0003900000 */
[----:B------:R-:W1:Y:S02]  /*23080*/  @!P0 SYNCS.PHASECHK.TRANS64 P0, [R4+URZ+0x13280], R0 ;  /* 0x01328000040085a7 */ /* 0x000e64000800007f */
[----:B-1----:R-:W-:Y:S05]  /*23090*/  @!P0 BRA `(.L_x_14721) ;  /* 0xfffffffc00ec8947 */ /* 0x002fea000383ffff */
[----:B------:R-:W-:Y:S05]  /*230a0*/  BRA `(.L_x_14841) ;  /* 0xffffffa800187947 */ /* 0x000fea000383ffff */
.L_x_14722:
        /* <DEDUP_REMOVED lines=8> */
.L_x_14843:
[----:B------:R-:W-:Y:S05]  /*23130*/  BSYNC B0 ;  /* 0x0000000000007941 */ /* 0x000fea0003800000 */
.L_x_14842:
[----:B------:R-:W-:Y:S01]  /*23140*/  IMAD.MOV.U32 R13, RZ, RZ, R0 ;  /* 0x000000ffff0d7224 */ /* 0x000fe200078e0000 */
[C---:B------:R-:W-:Y:S01]  /*23150*/  ISETP.GE.AND P3, PT, R5.reuse, 0x81, PT ;  /* 0x000000810500780c */ /* 0x040fe20003f66270 */
        /* <DEDUP_REMOVED lines=10> */
.L_x_14844:
[----:B------:R-:W-:Y:S01]  /*23200*/  @P3 LOP3.LUT R16, R16, 0x8, RZ, 0xfc, !PT ;  /* 0x0000000810103812 */ /* 0x000fe200078efcff */
[----:B------:R-:W-:Y:S02]  /*23210*/  IMAD.MOV.U32 R13, RZ, RZ, R2 ;  /* 0x000000ffff0d7224 */ /* 0x000fe400078e0002 */
[----:B------:R-:W-:Y:S02]  /*23220*/  IMAD.MOV.U32 R12, RZ, RZ, 0x1 ;  /* 0x00000001ff0c7424 */ /* 0x000fe400078e00ff */
[----:B------:R-:W-:-:S07]  /*23230*/  IMAD.MOV.U32 R3, RZ, RZ, R14 ;  /* 0x000000ffff037224 */ /* 0x000fce00078e000e */
[----:B------:R-:W-:Y:S05]  /*23240*/  WARPSYNC.COLLECTIVE R15, `(.L_x_14845) ;  /* 0x000000000f087348 */ /* 0x000fea0003c00000 */
[----:B------:R0:W1:Y:S02]  /*23250*/  SHFL.IDX P6, R14, R13, R12, R11 ;  /* 0x0000000c0d0e7389 */ /* 0x00006400000c000b */
[----:B01----:R-:W-:Y:S01]  /*23260*/  ENDCOLLECTIVE ;  /* 0x000000000000791b */ /* 0x003fe20003800000 */
.L_x_14845:
[----:B------:R-:W-:Y:S01]  /*23270*/  IADD3 R20, P1, R20, R3, RZ ;  /* 0x0000000314147210 */ /* 0x000fe20007f3e0ff */
[----:B------:R-:W-:-:S04]  /*23280*/  IMAD.IADD R3, R17, 0x1, R18 ;  /* 0x0000000111037824 */ /* 0x000fc800078e0212 */
[----:B------:R-:W-:Y:S01]  /*23290*/  IMAD.X R21, RZ, RZ, R10, P1 ;  /* 0x000000ffff157224 */ /* 0x000fe200008e060a */
        /* <DEDUP_REMOVED lines=11> */
.L_x_14846:
[----:B------:R-:W-:Y:S02]  /*23350*/  IMAD.MOV.U32 R13, RZ, RZ, R2 ;  /* 0x000000ffff0d7224 */ /* 0x000fe400078e0002 */
[----:B------:R-:W-:Y:S02]  /*23360*/  IMAD.MOV.U32 R12, RZ, RZ, 0x2 ;  /* 0x00000002ff0c7424 */ /* 0x000fe400078e00ff */
[----:B------:R-:W-:-:S05]  /*23370*/  IMAD.SHL.U32 R21, R10, 0x10, RZ ;  /* 0x000000100a157824 */ /* 0x000fca00078e00ff */
[----:B------:R-:W-:Y:S01]  /*23380*/  LOP3.LUT R21, R21, 0x30, RZ, 0xc0, !PT ;  /* 0x0000003015157812 */ /* 0x000fe200078ec0ff */
[----:B------:R-:W-:-:S07]  /*23390*/  IMAD.MOV.U32 R10, RZ, RZ, R14 ;  /* 0x000000ffff0a7224 */ /* 0x000fce00078e000e */
[----:B------:R-:W-:Y:S05]  /*233a0*/  WARPSYNC.COLLECTIVE R15, `(.L_x_14847) ;  /* 0x000000000f087348 */ /* 0x000fea0003c00000 */
[----:B------:R0:W1:Y:S02]  /*233b0*/  SHFL.IDX P6, R14, R13, R12, R11 ;  /* 0x0000000c0d0e7389 */ /* 0x00006400000c000b */
[----:B01----:R-:W-:Y:S01]  /*233c0*/  ENDCOLLECTIVE ;  /* 0x000000000000791b */ /* 0x003fe20003800000 */
.L_x_14847:
[----:B------:R-:W-:Y:S02]  /*233d0*/  IADD3 R20, P1, R21, R10, RZ ;  /* 0x0000000a15147210 */ /* 0x000fe40007f3e0ff */
[----:B------:R-:W0:Y:S03]  /*233e0*/  S2R R10, SR_TID.X ;  /* 0x00000000000a7919 */ /* 0x000e260000002100 */
        /* <DEDUP_REMOVED lines=11> */
.L_x_14848:
[----:B------:R-:W-:Y:S02]  /*234a0*/  IMAD.SHL.U32 R21, R10, 0x10, RZ ;  /* 0x000000100a157824 */ /* 0x000fe400078e00ff */
[----:B------:R-:W-:Y:S02]  /*234b0*/  IMAD.MOV.U32 R13, RZ, RZ, R2 ;  /* 0x000000ffff0d7224 */ /* 0x000fe400078e0002 */
[----:B------:R-:W-:Y:S01]  /*234c0*/  IMAD.MOV.U32 R12, RZ, RZ, 0x3 ;  /* 0x00000003ff0c7424 */ /* 0x000fe200078e00ff */
[----:B------:R-:W-:Y:S01]  /*234d0*/  LOP3.LUT R21, R21, 0x30, RZ, 0xc0, !PT ;  /* 0x0000003015157812 */ /* 0x000fe200078ec0ff */
[----:B------:R-:W-:-:S07]  /*234e0*/  IMAD.MOV.U32 R10, RZ, RZ, R14 ;  /* 0x000000ffff0a7224 */ /* 0x000fce00078e000e */
[----:B------:R-:W-:Y:S05]  /*234f0*/  WARPSYNC.COLLECTIVE R15, `(.L_x_14849) ;  /* 0x000000000f087348 */ /* 0x000fea0003c00000 */
[----:B------:R0:W1:Y:S02]  /*23500*/  SHFL.IDX P6, R14, R13, R12, R11 ;  /* 0x0000000c0d0e7389 */ /* 0x00006400000c000b */
[----:B01----:R-:W-:Y:S01]  /*23510*/  ENDCOLLECTIVE ;  /* 0x000000000000791b */ /* 0x003fe20003800000 */
.L_x_14849:
        /* <DEDUP_REMOVED lines=13> */
.L_x_14850:
[----:B------:R-:W-:Y:S02]  /*235f0*/  IMAD.SHL.U32 R10, R10, 0x10, RZ ;  /* 0x000000100a0a7824 */ /* 0x000fe400078e00ff */
[----:B------:R-:W-:Y:S02]  /*23600*/  IMAD.MOV.U32 R13, RZ, RZ, R28 ;  /* 0x000000ffff0d7224 */ /* 0x000fe400078e001c */
[----:B------:R-:W-:Y:S01]  /*23610*/  IMAD.MOV.U32 R12, RZ, RZ, RZ ;  /* 0x000000ffff0c7224 */ /* 0x000fe200078e00ff */
[----:B------:R-:W-:Y:S01]  /*23620*/  LOP3.LUT R10, R10, 0x30, RZ, 0xc0, !PT ;  /* 0x000000300a0a7812 */ /* 0x000fe200078ec0ff */
[----:B------:R-:W-:-:S07]  /*23630*/  IMAD.MOV.U32 R0, RZ, RZ, R14 ;  /* 0x000000ffff007224 */ /* 0x000fce00078e000e */
[----:B------:R-:W-:Y:S05]  /*23640*/  WARPSYNC.COLLECTIVE R15, `(.L_x_14851) ;  /* 0x000000000f087348 */ /* 0x000fea0003c00000 */
[----:B------:R0:W1:Y:S02]  /*23650*/  SHFL.IDX P6, R14, R13, R12, R11 ;  /* 0x0000000c0d0e7389 */ /* 0x00006400000c000b */
[----:B01----:R-:W-:Y:S01]  /*23660*/  ENDCOLLECTIVE ;  /* 0x000000000000791b */ /* 0x003fe20003800000 */
.L_x_14851:
        /* <DEDUP_REMOVED lines=13> */
.L_x_14852:
[----:B------:R-:W-:Y:S01]  /*23740*/  IMAD.MOV.U32 R10, RZ, RZ, R14 ;  /* 0x000000ffff0a7224 */ /* 0x000fe200078e000e */
[----:B------:R-:W-:Y:S06]  /*23750*/  BRA `(.L_x_14853) ;  /* 0xffffffa400cc7947 */ /* 0x000fec000383ffff */
.L_x_14727:
[----:B---3--:R-:W3:Y:S02]  /*23760*/  LDL R0, [R1+0x48] ;  /* 0x0000480001007983 */ /* 0x008ee40000100800 */
[----:B---3--:R3:W4:Y:S02]  /*23770*/  SYNCS.PHASECHK.TRANS64.TRYWAIT P0, [R4+URZ+0x13240], R0 ;  /* 0x01324000040075a7 */ /* 0x008724000800017f */
[----:B----4-:R-:W-:Y:S05]  /*23780*/  @!P0 NANOSLEEP.SYNCS 0x989680 ;  /* 0x009896800000895d */ /* 0x010fea0003900000 */
[----:B------:R-:W4:Y:S02]  /*23790*/  @!P0 SYNCS.PHASECHK.TRANS64 P0, [R4+URZ+0x13240], R0 ;  /* 0x01324000040085a7 */ /* 0x000f24000800007f */
[----:B----4-:R-:W-:Y:S05]  /*237a0*/  @!P0 BRA `(.L_x_14727) ;  /* 0xfffffffc00ec8947 */ /* 0x010fea000383ffff */
[----:B------:R-:W-:Y:S05]  /*237b0*/  BRA `(.L_x_14854) ;  /* 0xffffffa8002c7947 */ /* 0x000fea000383ffff */
.L_x_14728:
        /* <DEDUP_REMOVED lines=8> */
.L_x_14856:
[----:B------:R-:W-:Y:S05]  /*23840*/  BSYNC B0 ;  /* 0x0000000000007941 */ /* 0x000fea0003800000 */
.L_x_14855:
        /* <DEDUP_REMOVED lines=10> */
.L_x_14857:
[----:B------:R-:W-:Y:S02]  /*238f0*/  IMAD.MOV.U32 R13, RZ, RZ, R2 ;  /* 0x000000ffff0d7224 */ /* 0x000fe400078e0002 */
[----:B------:R-:W-:Y:S02]  /*23900*/  IMAD.MOV.U32 R12, RZ, RZ, 0x1 ;  /* 0x00000001ff0c7424 */ /* 0x000fe400078e00ff */
[----:B------:R-:W-:Y:S02]  /*23910*/  IMAD.SHL.U32 R18, R18, 0x10, RZ ;  /* 0x0000001012127824 */ /* 0x000fe400078e00ff */
[----:B------:R-:W-:-:S07]  /*23920*/  IMAD.MOV.U32 R6, RZ, RZ, R14 ;  /* 0x000000ffff067224 */ /* 0x000fce00078e000e */
[----:B------:R-:W-:Y:S05]  /*23930*/  WARPSYNC.COLLECTIVE R15, `(.L_x_14858) ;  /* 0x000000000f087348 */ /* 0x000fea0003c00000 */
[----:B------:R0:W1:Y:S02]  /*23940*/  SHFL.IDX P6, R14, R13, R12, R11 ;  /* 0x0000000c0d0e7389 */ /* 0x00006400000c000b */
[----:B01----:R-:W-:Y:S01]  /*23950*/  ENDCOLLECTIVE ;  /* 0x000000000000791b */ /* 0x003fe20003800000 */
.L_x_14858:
[----:B------:R-:W-:-:S04]  /*23960*/  LOP3.LUT R18, R18, 0x30, RZ, 0xc0, !PT ;  /* 0x0000003012127812 */ /* 0x000fc800078ec0ff */
[C---:B------:R-:W-:Y:S02]  /*23970*/  @P5 IADD3 R6, P0, R18.reuse, R6, RZ ;  /* 0x0000000612065210 */ /* 0x040fe40007f1e0ff */
[----:B------:R-:W-:-:S03]  /*23980*/  ISETP.GE.AND P3, PT, R18, R20, PT ;  /* 0x000000141200720c */ /* 0x000fc60003f66270 */
[----:B------:R-:W-:Y:S02]  /*23990*/  @P5 IMAD.X R5, RZ, RZ, R5, P0 ;  /* 0x000000ffff055224 */ /* 0x000fe400000e0605 */
[----:B------:R-:W-:Y:S02]  /*239a0*/  IMAD.MOV.U32 R13, RZ, RZ, R0 ;  /* 0x000000ffff0d7224 */ /* 0x000fe400078e0000 */
[----:B------:R-:W-:-:S06]  /*239b0*/  @P5 IMAD.MOV.U32 R7, RZ, RZ, R5 ;  /* 0x000000ffff075224 */ /* 0x000fcc00078e0005 */
        /* <DEDUP_REMOVED lines=8> */
.L_x_14859:
[----:B------:R-:W-:Y:S02]  /*23a40*/  IMAD.MOV.U32 R13, RZ, RZ, R2 ;  /* 0x000000ffff0d7224 */ /* 0x000fe400078e0002 */
[----:B------:R-:W-:Y:S02]  /*23a50*/  IMAD.MOV.U32 R12, RZ, RZ, 0x2 ;  /* 0x00000002ff0c7424 */ /* 0x000fe400078e00ff */
[----:B------:R-:W-:-:S07]  /*23a60*/  IMAD.MOV.U32 R6, RZ, RZ, R14 ;  /* 0x000000ffff067224 */ /* 0x000fce00078e000e */
[----:B------:R-:W-:Y:S05]  /*23a70*/  WARPSYNC.COLLECTIVE R15, `(.L_x_14860) ;  /* 0x000000000f087348 */ /* 0x000fea0003c00000 */
[----:B------:R0:W1:Y:S02]  /*23a80*/  SHFL.IDX P6, R14, R13, R12, R11 ;  /* 0x0000000c0d0e7389 */ /* 0x00006400000c000b */
[----:B01----:R-:W-:Y:S01]  /*23a90*/  ENDCOLLECTIVE ;  /* 0x000000000000791b */ /* 0x003fe20003800000 */
.L_x_14860:
        /* <DEDUP_REMOVED lines=12> */
.L_x_14861:
[----:B------:R-:W-:Y:S02]  /*23b60*/  IMAD.MOV.U32 R13, RZ, RZ, R2 ;  /* 0x000000ffff0d7224 */ /* 0x000fe400078e0002 */
[----:B------:R-:W-:Y:S02]  /*23b70*/  IMAD.MOV.U32 R12, RZ, RZ, 0x3 ;  /* 0x00000003ff0c7424 */ /* 0x000fe400078e00ff */
[----:B------:R-:W-:-:S07]  /*23b80*/  IMAD.MOV.U32 R6, RZ, RZ, R14 ;  /* 0x000000ffff067224 */ /* 0x000fce00078e000e */
[----:B------:R-:W-:Y:S05]  /*23b90*/  WARPSYNC.COLLECTIVE R15, `(.L_x_14862) ;  /* 0x000000000f087348 */ /* 0x000fea0003c00000 */
[----:B------:R0:W1:Y:S02]  /*23ba0*/  SHFL.IDX P6, R14, R13, R12, R11 ;  /* 0x0000000c0d0e7389 */ /* 0x00006400000c000b */
[----:B01----:R-:W-:Y:S01]  /*23bb0*/  ENDCOLLECTIVE ;  /* 0x000000000000791b */ /* 0x003fe20003800000 */
.L_x_14862:
        /* <DEDUP_REMOVED lines=12> */
.L_x_14863:
[----:B------:R-:W-:Y:S02]  /*23c80*/  IMAD.MOV.U32 R13, RZ, RZ, R8 ;  /* 0x000000ffff0d7224 */ /* 0x000fe400078e0008 */
[----:B------:R-:W-:Y:S02]  /*23c90*/  IMAD.MOV.U32 R12, RZ, RZ, RZ ;  /* 0x000000ffff0c7224 */ /* 0x000fe400078e00ff */
[----:B------:R-:W-:-:S07]  /*23ca0*/  IMAD.MOV.U32 R0, RZ, RZ, R14 ;  /* 0x000000ffff007224 */ /* 0x000fce00078e000e */
[----:B------:R-:W-:Y:S05]  /*23cb0*/  WARPSYNC.COLLECTIVE R15, `(.L_x_14864) ;  /* 0x000000000f087348 */ /* 0x000fea0003c00000 */
[----:B------:R0:W1:Y:S02]  /*23cc0*/  SHFL.IDX P6, R14, R13, R12, R11 ;  /* 0x0000000c0d0e7389 */ /* 0x00006400000c000b */
[----:B01----:R-:W-:Y:S01]  /*23cd0*/  ENDCOLLECTIVE ;  /* 0x000000000000791b */ /* 0x003fe20003800000 */
.L_x_14864:
        /* <DEDUP_REMOVED lines=13> */
.L_x_14865:
[----:B------:R-:W-:Y:S01]  /*23db0*/  IMAD.MOV.U32 R6, RZ, RZ, R14 ;  /* 0x000000ffff067224 */ /* 0x000fe200078e000e */
[----:B------:R-:W-:Y:S06]  /*23dc0*/  BRA `(.L_x_14866) ;  /* 0xffffffa400b87947 */ /* 0x000fec000383ffff */
.L_x_14735:
        /* <DEDUP_REMOVED lines=9> */
.L_x_14867:
[C---:B------:R-:W-:Y:S01]  /*23e60*/  VIADD R9, R25.reuse, 0x20 ;  /* 0x0000002019097836 */ /* 0x040fe20000000000 */
[----:B------:R-:W-:Y:S01]  /*23e70*/  ISETP.GE.AND P2, PT, R25, R2, PT ;  /* 0x000000021900720c */ /* 0x000fe20003f46270 */
[----:B------:R-:W-:Y:S02]  /*23e80*/  IMAD.MOV.U32 R13, RZ, RZ, R4 ;  /* 0x000000ffff0d7224 */ /* 0x000fe400078e0004 */
[----:B------:R-:W-:-:S10]  /*23e90*/  IMAD.MOV.U32 R6, RZ, RZ, R14 ;  /* 0x000000ffff067224 */ /* 0x000fd400078e000e */
[----:B------:R-:W-:Y:S05]  /*23ea0*/  WARPSYNC.COLLECTIVE R15, `(.L_x_14868) ;  /* 0x000000000f087348 */ /* 0x000fea0003c00000 */
[----:B------:R0:W1:Y:S02]  /*23eb0*/  SHFL.IDX P6, R14, R13, R12, R11 ;  /* 0x0000000c0d0e7389 */ /* 0x00006400000c000b */
[----:B01----:R-:W-:Y:S01]  /*23ec0*/  ENDCOLLECTIVE ;  /* 0x000000000000791b */ /* 0x003fe20003800000 */
.L_x_14868:
[----:B------:R-:W-:Y:S02]  /*23ed0*/  IMAD.MOV.U32 R13, RZ, RZ, R0 ;  /* 0x000000ffff0d7224 */ /* 0x000fe400078e0000 */
[----:B------:R-:W-:Y:S02]  /*23ee0*/  IMAD.MOV.U32 R12, RZ, RZ, 0x1 ;  /* 0x00000001ff0c7424 */ /* 0x000fe400078e00ff */
[----:B------:R-:W-:-:S07]  /*23ef0*/  IMAD.MOV.U32 R7, RZ, RZ, R14 ;  /* 0x000000ffff077224 */ /* 0x000fce00078e000e */
[----:B------:R-:W-:Y:S05]  /*23f00*/  WARPSYNC.COLLECTIVE R15, `(.L_x_14869) ;  /* 0x000000000f087348 */ /* 0x000fea0003c00000 */
[----:B------:R0:W1:Y:S02]  /*23f10*/  SHFL.IDX P6, R14, R13, R12, R11 ;  /* 0x0000000c0d0e7389 */ /* 0x00006400000c000b */
[----:B01----:R-:W-:Y:S01]  /*23f20*/  ENDCOLLECTIVE ;  /* 0x000000000000791b */ /* 0x003fe20003800000 */
.L_x_14869:
        /* <DEDUP_REMOVED lines=15> */
.L_x_14870:
[----:B------:R-:W-:Y:S02]  /*24020*/  IMAD.MOV.U32 R13, RZ, RZ, R0 ;  /* 0x000000ffff0d7224 */ /* 0x000fe400078e0000 */
[----:B------:R-:W-:Y:S02]  /*24030*/  IMAD.MOV.U32 R12, RZ, RZ, 0x2 ;  /* 0x00000002ff0c7424 */ /* 0x000fe400078e00ff */
[----:B------:R-:W-:-:S07]  /*24040*/  IMAD.MOV.U32 R7, RZ, RZ, R14 ;  /* 0x000000ffff077224 */ /* 0x000fce00078e000e */
[----:B------:R-:W-:Y:S05]  /*24050*/  WARPSYNC.COLLECTIVE R15, `(.L_x_14871) ;  /* 0x000000000f087348 */ /* 0x000fea0003c00000 */
[----:B------:R0:W1:Y:S02]  /*24060*/  SHFL.IDX P6, R14, R13, R12, R11 ;  /* 0x0000000c0d0e7389 */ /* 0x00006400000c000b */
[----:B01----:R-:W-:Y:S01]  /*24070*/  ENDCOLLECTIVE ;  /* 0x000000000000791b */ /* 0x003fe20003800000 */
.L_x_14871:
        /* <DEDUP_REMOVED lines=16> */
.L_x_14872:
[----:B------:R-:W-:Y:S02]  /*24180*/  IMAD.MOV.U32 R13, RZ, RZ, R0 ;  /* 0x000000ffff0d7224 */ /* 0x000fe400078e0000 */
[----:B------:R-:W-:Y:S02]  /*24190*/  IMAD.MOV.U32 R12, RZ, RZ, 0x3 ;  /* 0x00000003ff0c7424 */ /* 0x000fe400078e00ff */
[----:B------:R-:W-:Y:S02]  /*241a0*/  VIADD R0, R25, 0x60 ;  /* 0x0000006019007836 */ /* 0x000fe40000000000 */
[----:B------:R-:W-:-:S07]  /*241b0*/  IMAD.MOV.U32 R7, RZ, RZ, R14 ;  /* 0x000000ffff077224 */ /* 0x000fce00078e000e */
[----:B------:R-:W-:Y:S05]  /*241c0*/  WARPSYNC.COLLECTIVE R15, `(.L_x_14873) ;  /* 0x000000000f087348 */ /* 0x000fea0003c00000 */
[----:B------:R0:W1:Y:S02]  /*241d0*/  SHFL.IDX P6, R14, R13, R12, R11 ;  /* 0x0000000c0d0e7389 */ /* 0x00006400000c000b */
[----:B01----:R-:W-:Y:S01]  /*241e0*/  ENDCOLLECTIVE ;  /* 0x000000000000791b */ /* 0x003fe20003800000 */
.L_x_14873:
        /* <DEDUP_REMOVED lines=15> */
.L_x_14874:
[----:B------:R-:W-:Y:S02]  /*242e0*/  IMAD.MOV.U32 R13, RZ, RZ, R3 ;  /* 0x000000ffff0d7224 */ /* 0x000fe400078e0003 */
[----:B------:R-:W-:Y:S02]  /*242f0*/  IMAD.MOV.U32 R12, RZ, RZ, RZ ;  /* 0x000000ffff0c7224 */ /* 0x000fe400078e00ff */
[----:B------:R-:W-:-:S07]  /*24300*/  IMAD.MOV.U32 R7, RZ, RZ, R14 ;  /* 0x000000ffff077224 */ /* 0x000fce00078e000e */
[----:B------:R-:W-:Y:S05]  /*24310*/  WARPSYNC.COLLECTIVE R15, `(.L_x_14875) ;  /* 0x000000000f087348 */ /* 0x000fea0003c00000 */
[----:B------:R0:W1:Y:S02]  /*24320*/  SHFL.IDX P6, R14, R13, R12, R11 ;  /* 0x0000000c0d0e7389 */ /* 0x00006400000c000b */
[----:B01----:R-:W-:Y:S01]  /*24330*/  ENDCOLLECTIVE ;  /* 0x000000000000791b */ /* 0x003fe20003800000 */
.L_x_14875:
        /* <DEDUP_REMOVED lines=10> */
.L_x_14876:
        /* <DEDUP_REMOVED lines=12> */
.L_x_14877:
[----:B------:R-:W-:Y:S01]  /*244a0*/  @!P1 IADD3 R4, P3, R18, R4, RZ ;  /* 0x0000000412049210 */ /* 0x000fe20007f7e0ff */
[----:B------:R-:W-:-:S04]  /*244b0*/  IMAD.MOV.U32 R13, RZ, RZ, R5 ;  /* 0x000000ffff0d7224 */ /* 0x000fc800078e0005 */
[----:B------:R-:W-:Y:S02]  /*244c0*/  @!P1 IMAD.X R0, RZ, RZ, R0, P3 ;  /* 0x000000ffff009224 */ /* 0x000fe400018e0600 */
        /* <DEDUP_REMOVED lines=10> */
.L_x_14878:
[----:B------:R-:W-:Y:S01]  /*24570*/  IMAD.MOV.U32 R5, RZ, RZ, R14 ;  /* 0x000000ffff057224 */ /* 0x000fe200078e000e */
[----:B------:R-:W-:Y:S06]  /*24580*/  BRA `(.L_x_14879) ;  /* 0xffffffa800d07947 */ /* 0x000fec000383ffff */
.L_x_14738:
[----:B-1----:R1:W2:Y:S02]  /*24590*/  SYNCS.PHASECHK.TRANS64.TRYWAIT P0, [R17+URZ+0x13220], R0 ;  /* 0x01322000110075a7 */ /* 0x0022a4000800017f */
[----:B--2---:R-:W-:Y:S05]  /*245a0*/  @!P0 NANOSLEEP.SYNCS 0x989680 ;  /* 0x009896800000895d */ /* 0x004fea0003900000 */
[----:B------:R-:W2:Y:S02]  /*245b0*/  @!P0 SYNCS.PHASECHK.TRANS64 P0, [R17+URZ+0x13220], R0 ;  /* 0x01322000110085a7 */ /* 0x000ea4000800007f */
[----:B--2---:R-:W-:Y:S05]  /*245c0*/  @!P0 BRA `(.L_x_14738) ;  /* 0xfffffffc00f08947 */ /* 0x004fea000383ffff */
[----:B------:R-:W-:Y:S05]  /*245d0*/  BRA `(.L_x_14880) ;  /* 0xffffffac002c7947 */ /* 0x000fea000383ffff */
.L_x_14742:
[----:B0-----:R-:W2:Y:S02]  /*245e0*/  LDL R2, [R1+0x8] ;  /* 0x0000080001027983 */ /* 0x001ea40000100800 */
[----:B--2---:R0:W1:Y:S02]  /*245f0*/  SYNCS.PHASECHK.TRANS64.TRYWAIT P0, [R6+URZ+0x13280], R2 ;  /* 0x01328002060075a7 */ /* 0x004064000800017f */
[----:B-1----:R-:W-:Y:S05]  /*24600*/  @!P0 NANOSLEEP.SYNCS 0x989680 ;  /* 0x009896800000895d */ /* 0x002fea0003900000 */
[----:B------:R-:W1:Y:S02]  /*24610*/  @!P0 SYNCS.PHASECHK.TRANS64 P0, [R6+URZ+0x13280], R2 ;  /* 0x01328002060085a7 */ /* 0x000e64000800007f */
[----:B-1----:R-:W-:Y:S05]  /*24620*/  @!P0 BRA `(.L_x_14742) ;  /* 0xfffffffc00ec8947 */ /* 0x002fea000383ffff */
[----:B------:R-:W-:Y:S05]  /*24630*/  BRA `(.L_x_14881) ;  /* 0xffffffb000807947 */ /* 0x000fea000383ffff */
.L_x_14743:
        /* <DEDUP_REMOVED lines=8> */
.L_x_14883:
[----:B------:R-:W-:Y:S05]  /*246c0*/  BSYNC B0 ;  /* 0x0000000000007941 */ /* 0x000fea0003800000 */
.L_x_14882:
        /* <DEDUP_REMOVED lines=10> */
.L_x_14884:
        /* <DEDUP_REMOVED lines=11> */
.L_x_14885:
        /* <DEDUP_REMOVED lines=10> */
.L_x_14886:
        /* <DEDUP_REMOVED lines=11> */
.L_x_14887:
        /* <DEDUP_REMOVED lines=10> */
.L_x_14888:
        /* <DEDUP_REMOVED lines=11> */
.L_x_14889:
        /* <DEDUP_REMOVED lines=10> */
.L_x_14890:
[----:B------:R-:W-:Y:S02]  /*24b60*/  IMAD.MOV.U32 R13, RZ, RZ, R18 ;  /* 0x000000ffff0d7224 */ /* 0x000fe400078e0012 */
[----:B------:R-:W-:Y:S02]  /*24b70*/  IMAD.MOV.U32 R12, RZ, RZ, RZ ;  /* 0x000000ffff0c7224 */ /* 0x000fe400078e00ff */
[----:B------:R-:W-:Y:S02]  /*24b80*/  IMAD.SHL.U32 R3, R3, 0x10, RZ ;  /* 0x0000001003037824 */ /* 0x000fe400078e00ff */
[----:B------:R-:W-:-:S07]  /*24b90*/  IMAD.MOV.U32 R2, RZ, RZ, R14 ;  /* 0x000000ffff027224 */ /* 0x000fce00078e000e */
[----:B------:R-:W-:Y:S05]  /*24ba0*/  WARPSYNC.COLLECTIVE R15, `(.L_x_14891) ;  /* 0x000000000f087348 */ /* 0x000fea0003c00000 */
[----:B------:R0:W1:Y:S02]  /*24bb0*/  SHFL.IDX P6, R14, R13, R12, R11 ;  /* 0x0000000c0d0e7389 */ /* 0x00006400000c000b */
[----:B01----:R-:W-:Y:S01]  /*24bc0*/  ENDCOLLECTIVE ;  /* 0x000000000000791b */ /* 0x003fe20003800000 */
.L_x_14891:
        /* <DEDUP_REMOVED lines=12> */
.L_x_14892:
[----:B------:R-:W-:Y:S01]  /*24c90*/  IMAD.MOV.U32 R2, RZ, RZ, R14 ;  /* 0x000000ffff027224 */ /* 0x000fe200078e000e */
[----:B------:R-:W-:Y:S06]  /*24ca0*/  BRA `(.L_x_14893) ;  /* 0xffffffac00fc7947 */ /* 0x000fec000383ffff */
.L_x_14748:
[----:B--2---:R-:W2:Y:S02]  /*24cb0*/  LDL R2, [R1+0x8] ;  /* 0x0000080001027983 */ /* 0x004ea40000100800 */
[----:B--2---:R2:W3:Y:S02]  /*24cc0*/  SYNCS.PHASECHK.TRANS64.TRYWAIT P0, [R6+URZ+0x13240], R2 ;  /* 0x01324002060075a7 */ /* 0x0044e4000800017f */
[----:B---3--:R-:W-:Y:S05]  /*24cd0*/  @!P0 NANOSLEEP.SYNCS 0x989680 ;  /* 0x009896800000895d */ /* 0x008fea0003900000 */
[----:B------:R-:W3:Y:S02]  /*24ce0*/  @!P0 SYNCS.PHASECHK.TRANS64 P0, [R6+URZ+0x13240], R2 ;  /* 0x01324002060085a7 */ /* 0x000ee4000800007f */
[----:B---3--:R-:W-:Y:S05]  /*24cf0*/  @!P0 BRA `(.L_x_14748) ;  /* 0xfffffffc00ec8947 */ /* 0x008fea000383ffff */
[----:B------:R-:W-:Y:S05]  /*24d00*/  BRA `(.L_x_14894) ;  /* 0xffffffb000587947 */ /* 0x000fea000383ffff */
.L_x_14749:
        /* <DEDUP_REMOVED lines=8> */
.L_x_14896:
[----:B------:R-:W-:Y:S05]  /*24d90*/  BSYNC B0 ;  /* 0x0000000000007941 */ /* 0x000fea0003800000 */
.L_x_14895:
        /* <DEDUP_REMOVED lines=8> */
.L_x_14897:
[----:B------:R-:W-:Y:S02]  /*24e20*/  IMAD.MOV.U32 R13, RZ, RZ, R5 ;  /* 0x000000ffff0d7224 */ /* 0x000fe400078e0005 */
[----:B------:R-:W-:Y:S02]  /*24e30*/  IMAD.MOV.U32 R12, RZ, RZ, 0x1 ;  /* 0x00000001ff0c7424 */ /* 0x000fe400078e00ff */
[----:B------:R-:W-:-:S07]  /*24e40*/  IMAD.MOV.U32 R2, RZ, RZ, R14 ;  /* 0x000000ffff027224 */ /* 0x000fce00078e000e */
[----:B------:R-:W-:Y:S05]  /*24e50*/  WARPSYNC.COLLECTIVE R15, `(.L_x_14898) ;  /* 0x000000000f087348 */ /* 0x000fea0003c00000 */
[----:B------:R0:W1:Y:S02]  /*24e60*/  SHFL.IDX P6, R14, R13, R12, R11 ;  /* 0x0000000c0d0e7389 */ /* 0x00006400000c000b */
[----:B01----:R-:W-:Y:S01]  /*24e70*/  ENDCOLLECTIVE ;  /* 0x000000000000791b */ /* 0x003fe20003800000 */
.L_x_14898:
        /* <DEDUP_REMOVED lines=11> */
.L_x_14899:
[----:B------:R-:W-:Y:S02]  /*24f30*/  IMAD.MOV.U32 R13, RZ, RZ, R5 ;  /* 0x000000ffff0d7224 */ /* 0x000fe400078e0005 */
[----:B------:R-:W-:Y:S02]  /*24f40*/  IMAD.MOV.U32 R12, RZ, RZ, 0x2 ;  /* 0x00000002ff0c7424 */ /* 0x000fe400078e00ff */
[----:B------:R-:W-:-:S07]  /*24f50*/  IMAD.MOV.U32 R2, RZ, RZ, R14 ;  /* 0x000000ffff027224 */ /* 0x000fce00078e000e */
[----:B------:R-:W-:Y:S05]  /*24f60*/  WARPSYNC.COLLECTIVE R15, `(.L_x_14900) ;  /* 0x000000000f087348 */ /* 0x000fea0003c00000 */
[----:B------:R0:W1:Y:S02]  /*24f70*/  SHFL.IDX P6, R14, R13, R12, R11 ;  /* 0x0000000c0d0e7389 */ /* 0x00006400000c000b */
[----:B01----:R-:W-:Y:S01]  /*24f80*/  ENDCOLLECTIVE ;  /* 0x000000000000791b */ /* 0x003fe20003800000 */
.L_x_14900:
        /* <DEDUP_REMOVED lines=11> */
.L_x_14901:
[----:B------:R-:W-:Y:S02]  /*25040*/  IMAD.MOV.U32 R13, RZ, RZ, R5 ;  /* 0x000000ffff0d7224 */ /* 0x000fe400078e0005 */
[----:B------:R-:W-:Y:S02]  /*25050*/  IMAD.MOV.U32 R12, RZ, RZ, 0x3 ;  /* 0x00000003ff0c7424 */ /* 0x000fe400078e00ff */
[----:B------:R-:W-:-:S07]  /*25060*/  IMAD.MOV.U32 R2, RZ, RZ, R14 ;  /* 0x000000ffff027224 */ /* 0x000fce00078e000e */
[----:B------:R-:W-:Y:S05]  /*25070*/  WARPSYNC.COLLECTIVE R15, `(.L_x_14902) ;  /* 0x000000000f087348 */ /* 0x000fea0003c00000 */
[----:B------:R0:W1:Y:S02]  /*25080*/  SHFL.IDX P6, R14, R13, R12, R11 ;  /* 0x0000000c0d0e7389 */ /* 0x00006400000c000b */
[----:B01----:R-:W-:Y:S01]  /*25090*/  ENDCOLLECTIVE ;  /* 0x000000000000791b */ /* 0x003fe20003800000 */
.L_x_14902:
        /* <DEDUP_REMOVED lines=11> */
.L_x_14903:
[----:B------:R-:W-:Y:S02]  /*25150*/  IMAD.MOV.U32 R13, RZ, RZ, R4 ;  /* 0x000000ffff0d7224 */ /* 0x000fe400078e0004 */
[----:B------:R-:W-:Y:S02]  /*25160*/  IMAD.MOV.U32 R12, RZ, RZ, RZ ;  /* 0x000000ffff0c7224 */ /* 0x000fe400078e00ff */
[----:B------:R-:W-:-:S07]  /*25170*/  IMAD.MOV.U32 R2, RZ, RZ, R14 ;  /* 0x000000ffff027224 */ /* 0x000fce00078e000e */
[----:B------:R-:W-:Y:S05]  /*25180*/  WARPSYNC.COLLECTIVE R15, `(.L_x_14904) ;  /* 0x000000000f087348 */ /* 0x000fea0003c00000 */
[----:B------:R0:W1:Y:S02]  /*25190*/  SHFL.IDX P6, R14, R13, R12, R11 ;  /* 0x0000000c0d0e7389 */ /* 0x00006400000c000b */
[----:B01----:R-:W-:Y:S01]  /*251a0*/  ENDCOLLECTIVE ;  /* 0x000000000000791b */ /* 0x003fe20003800000 */
.L_x_14904:
        /* <DEDUP_REMOVED lines=11> */
.L_x_14905:
[----:B------:R-:W-:Y:S01]  /*25260*/  IMAD.MOV.U32 R2, RZ, RZ, R14 ;  /* 0x000000ffff027224 */ /* 0x000fe200078e000e */
[----:B------:R-:W-:Y:S06]  /*25270*/  BRA `(.L_x_14906) ;  /* 0xffffffac00f47947 */ /* 0x000fec000383ffff */
.L_x_14754:
[----:B0-----:R0:W3:Y:S02]  /*25280*/  SYNCS.PHASECHK.TRANS64.TRYWAIT P2, [R2+URZ+0x13270], R0 ;  /* 0x01327000020075a7 */ /* 0x0010e4000804017f */
[----:B---3--:R-:W-:Y:S05]  /*25290*/  @!P2 NANOSLEEP.SYNCS 0x989680 ;  /* 0x009896800000a95d */ /* 0x008fea0003900000 */
[----:B------:R-:W3:Y:S02]  /*252a0*/  @!P2 SYNCS.PHASECHK.TRANS64 P2, [R2+URZ+0x13270], R0 ;  /* 0x013270000200a5a7 */ /* 0x000ee4000804007f */
[----:B---3--:R-:W-:Y:S05]  /*252b0*/  @!P2 BRA `(.L_x_14754) ;  /* 0xfffffffc00f0a947 */ /* 0x008fea000383ffff */
[----:B------:R-:W-:Y:S05]  /*252c0*/  BRA `(.L_x_14907) ;  /* 0xffffffb000587947 */ /* 0x000fea000383ffff */
.L_x_14756:
[----:B0-----:R0:W3:Y:S02]  /*252d0*/  SYNCS.PHASECHK.TRANS64.TRYWAIT P2, [R2+URZ+0x13260], R3 ;  /* 0x01326003020075a7 */ /* 0x0010e4000804017f */
[----:B---3--:R-:W-:Y:S05]  /*252e0*/  @!P2 NANOSLEEP.SYNCS 0x989680 ;  /* 0x009896800000a95d */ /* 0x008fea0003900000 */
[----:B------:R-:W3:Y:S02]  /*252f0*/  @!P2 SYNCS.PHASECHK.TRANS64 P2, [R2+URZ+0x13260], R3 ;  /* 0x013260030200a5a7 */ /* 0x000ee4000804007f */
[----:B---3--:R-:W-:Y:S05]  /*25300*/  @!P2 BRA `(.L_x_14756) ;  /* 0xfffffffc00f0a947 */ /* 0x008fea000383ffff */
[----:B------:R-:W-:Y:S05]  /*25310*/  BRA `(.L_x_14908) ;  /* 0xffffffb000687947 */ /* 0x000fea000383ffff */
.L_x_14764:
[----:B-1----:R1:W2:Y:S02]  /*25320*/  SYNCS.PHASECHK.TRANS64.TRYWAIT P1, [R0+URZ+0x13270], R3 ;  /* 0x01327003000075a7 */ /* 0x0022a4000802017f */
[----:B--2---:R-:W-:Y:S05]  /*25330*/  @!P1 NANOSLEEP.SYNCS 0x989680 ;  /* 0x009896800000995d */ /* 0x004fea0003900000 */
[----:B------:R-:W2:Y:S02]  /*25340*/  @!P1 SYNCS.PHASECHK.TRANS64 P1, [R0+URZ+0x13270], R3 ;  /* 0x01327003000095a7 */ /* 0x000ea4000802007f */
[----:B--2---:R-:W-:Y:S05]  /*25350*/  @!P1 BRA `(.L_x_14764) ;  /* 0xfffffffc00f09947 */ /* 0x004fea000383ffff */
[----:B------:R-:W-:Y:S05]  /*25360*/  BRA `(.L_x_14909) ;  /* 0xffffffb400fc7947 */ /* 0x000fea000383ffff */
.L_x_14766:
[----:B-1----:R1:W2:Y:S02]  /*25370*/  SYNCS.PHASECHK.TRANS64.TRYWAIT P1, [R0+URZ+0x13260], R3 ;  /* 0x01326003000075a7 */ /* 0x0022a4000802017f */
[----:B--2---:R-:W-:Y:S05]  /*25380*/  @!P1 NANOSLEEP.SYNCS 0x989680 ;  /* 0x009896800000995d */ /* 0x004fea0003900000 */
[----:B------:R-:W2:Y:S02]  /*25390*/  @!P1 SYNCS.PHASECHK.TRANS64 P1, [R0+URZ+0x13260], R3 ;  /* 0x01326003000095a7 */ /* 0x000ea4000802007f */
[----:B--2---:R-:W-:Y:S05]  /*253a0*/  @!P1 BRA `(.L_x_14766) ;  /* 0xfffffffc00f09947 */ /* 0x004fea000383ffff */
[----:B------:R-:W-:Y:S05]  /*253b0*/  BRA `(.L_x_14910) ;  /* 0xffffffb8000c7947 */ /* 0x000fea000383ffff */
.L_x_14771:
[----:B------:R-:W-:Y:S01]  /*253c0*/  BSSY B0, `(.L_x_14911) ;  /* 0x0000008000007945 */ /* 0x000fe20003800000 */
[----:B------:R-:W-:Y:S02]  /*253d0*/  IMAD.MOV.U32 R13, RZ, RZ, R24 ;  /* 0x000000ffff0d7224 */ /* 0x000fe400078e0018 */
[----:B------:R-:W-:Y:S02]  /*253e0*/  IMAD.MOV.U32 R12, RZ, RZ, RZ ;  /* 0x000000ffff0c7224 */ /* 0x000fe400078e00ff */
[----:B0-----:R-:W-:Y:S02]  /*253f0*/  IMAD.MOV.U32 R11, RZ, RZ, 0x1f ;  /* 0x0000001fff0b7424 */ /* 0x001fe400078e00ff */
[----:B------:R-:W-:-:S07]  /*25400*/  IMAD.MOV.U32 R15, RZ, RZ, -0x1 ;  /* 0xffffffffff0f7424 */ /* 0x000fce00078e00ff */
[----:B--2--5:R-:W-:Y:S05]  /*25410*/  WARPSYNC.COLLECTIVE R15, `(.L_x_14912) ;  /* 0x000000000f087348 */ /* 0x024fea0003c00000 */
[----:B------:R0:W1:Y:S02]  /*25420*/  SHFL.IDX P6, R14, R13, R12, R11 ;  /* 0x0000000c0d0e7389 */ /* 0x00006400000c000b */
[----:B012--5:R-:W-:Y:S01]  /*25430*/  ENDCOLLECTIVE ;  /* 0x000000000000791b */ /* 0x027fe20003800000 */
.L_x_14912:
[----:B------:R-:W-:Y:S05]  /*25440*/  BSYNC B0 ;  /* 0x0000000000007941 */ /* 0x000fea0003800000 */
.L_x_14911:
        /* <DEDUP_REMOVED lines=9> */
.L_x_14913:
        /* <DEDUP_REMOVED lines=18> */
.L_x_14914:
[----:B------:R-:W-:Y:S01]  /*25600*/  IMAD.MOV.U32 R12, RZ, RZ, 0x2 ;  /* 0x00000002ff0c7424 */ /* 0x000fe200078e00ff */
[----:B------:R-:W-:-:S05]  /*25610*/  SEL R7, R14, RZ, P1 ;  /* 0x000000ff0e077207 */ /* 0x000fca0000800000 */
[----:B------:R-:W-:-:S04]  /*25620*/  IMAD.IADD R3, R2, 0x1, R7 ;  /* 0x0000000102037824 */ /* 0x000fc800078e0207 */
[----:B------:R-:W-:-:S07]  /*25630*/  IMAD.MOV.U32 R13, RZ, RZ, R3 ;  /* 0x000000ffff0d7224 */ /* 0x000fce00078e0003 */
[----:B------:R-:W-:Y:S05]  /*25640*/  WARPSYNC.COLLECTIVE R15, `(.L_x_14915) ;  /* 0x000000000f087348 */ /* 0x000fea0003c00000 */
[----:B------:R0:W1:Y:S02]  /*25650*/  SHFL.UP P6, R14, R13, R12, R11 ;  /* 0x0400000c0d0e7389 */ /* 0x00006400000c000b */
[----:B01----:R-:W-:Y:S01]  /*25660*/  ENDCOLLECTIVE ;  /* 0x000000000000791b */ /* 0x003fe20003800000 */
.L_x_14915:
[----:B------:R-:W-:Y:S01]  /*25670*/  IMAD.MOV.U32 R12, RZ, RZ, 0x4 ;  /* 0x00000004ff0c7424 */ /* 0x000fe200078e00ff */
[----:B------:R-:W-:-:S05]  /*25680*/  SEL R14, R14, RZ, P2 ;  /* 0x000000ff0e0e7207 */ /* 0x000fca0001000000 */
[----:B------:R-:W-:-:S04]  /*25690*/  IMAD.IADD R3, R3, 0x1, R14 ;  /* 0x0000000103037824 */ /* 0x000fc800078e020e */
[----:B------:R-:W-:-:S07]  /*256a0*/  IMAD.MOV.U32 R13, RZ, RZ, R3 ;  /* 0x000000ffff0d7224 */ /* 0x000fce00078e0003 */
[----:B------:R-:W-:Y:S05]  /*256b0*/  WARPSYNC.COLLECTIVE R15, `(.L_x_14916) ;  /* 0x000000000f087348 */ /* 0x000fea0003c00000 */
[----:B------:R0:W1:Y:S02]  /*256c0*/  SHFL.UP P6, R14, R13, R12, R11 ;  /* 0x0400000c0d0e7389 */ /* 0x00006400000c000b */
[----:B01----:R-:W-:Y:S01]  /*256d0*/  ENDCOLLECTIVE ;  /* 0x000000000000791b */ /* 0x003fe20003800000 */
.L_x_14916:
[----:B------:R-:W-:Y:S01]  /*256e0*/  IMAD.MOV.U32 R12, RZ, RZ, 0x8 ;  /* 0x00000008ff0c7424 */ /* 0x000fe200078e00ff */
[----:B------:R-:W-:-:S05]  /*256f0*/  SEL R14, R14, RZ, P3 ;  /* 0x000000ff0e0e7207 */ /* 0x000fca0001800000 */
[----:B------:R-:W-:-:S04]  /*25700*/  IMAD.IADD R3, R3, 0x1, R14 ;  /* 0x0000000103037824 */ /* 0x000fc800078e020e */
[----:B------:R-:W-:-:S07]  /*25710*/  IMAD.MOV.U32 R13, RZ, RZ, R3 ;  /* 0x000000ffff0d7224 */ /* 0x000fce00078e0003 */
[----:B------:R-:W-:Y:S05]  /*25720*/  WARPSYNC.COLLECTIVE R15, `(.L_x_14917) ;  /* 0x000000000f087348 */ /* 0x000fea0003c00000 */
[----:B------:R0:W1:Y:S02]  /*25730*/  SHFL.UP P6, R14, R13, R12, R11 ;  /* 0x0400000c0d0e7389 */ /* 0x00006400000c000b */
[----:B01----:R-:W-:Y:S01]  /*25740*/  ENDCOLLECTIVE ;  /* 0x000000000000791b */ /* 0x003fe20003800000 */
.L_x_14917:
[----:B------:R-:W-:Y:S01]  /*25750*/  IMAD.MOV.U32 R12, RZ, RZ, 0x10 ;  /* 0x00000010ff0c7424 */ /* 0x000fe200078e00ff */
[----:B------:R-:W-:-:S05]  /*25760*/  SEL R14, R14, RZ, P4 ;  /* 0x000000ff0e0e7207 */ /* 0x000fca0002000000 */
[----:B------:R-:W-:-:S04]  /*25770*/  IMAD.IADD R3, R3, 0x1, R14 ;  /* 0x0000000103037824 */ /* 0x000fc800078e020e */
[----:B------:R-:W-:-:S07]  /*25780*/  IMAD.MOV.U32 R13, RZ, RZ, R3 ;  /* 0x000000ffff0d7224 */ /* 0x000fce00078e0003 */
[----:B------:R-:W-:Y:S05]  /*25790*/  WARPSYNC.COLLECTIVE R15, `(.L_x_14918) ;  /* 0x000000000f087348 */ /* 0x000fea0003c00000 */
[----:B------:R0:W1:Y:S02]  /*257a0*/  SHFL.UP P6, R14, R13, R12, R11 ;  /* 0x0400000c0d0e7389 */ /* 0x00006400000c000b */
[----:B01----:R-:W-:Y:S01]  /*257b0*/  ENDCOLLECTIVE ;  /* 0x000000000000791b */ /* 0x003fe20003800000 */
.L_x_14918:
        /* <DEDUP_REMOVED lines=8> */
.L_x_14919:
[----:B------:R-:W-:Y:S05]  /*25840*/  BRA `(.L_x_14920) ;  /* 0xffffffb800f47947 */ /* 0x000fea000383ffff */
.L_x_14776:
        /* <DEDUP_REMOVED lines=8> */
.L_x_14922:
[----:B------:R-:W-:Y:S05]  /*258d0*/  BSYNC B0 ;  /* 0x0000000000007941 */ /* 0x000fea0003800000 */
.L_x_14921:
        /* <DEDUP_REMOVED lines=9> */
.L_x_14923:
[----:B------:R-:W-:Y:S01]  /*25970*/  IMAD.MOV.U32 R12, RZ, RZ, 0x4 ;  /* 0x00000004ff0c7424 */ /* 0x000fe200078e00ff */
[----:B------:R-:W-:-:S05]  /*25980*/  SEL R14, R14, RZ, P2 ;  /* 0x000000ff0e0e7207 */ /* 0x000fca0001000000 */
[----:B------:R-:W-:-:S04]  /*25990*/  IMAD.IADD R3, R3, 0x1, R14 ;  /* 0x0000000103037824 */ /* 0x000fc800078e020e */
[----:B------:R-:W-:-:S07]  /*259a0*/  IMAD.MOV.U32 R13, RZ, RZ, R3 ;  /* 0x000000ffff0d7224 */ /* 0x000fce00078e0003 */
[----:B------:R-:W-:Y:S05]  /*259b0*/  WARPSYNC.COLLECTIVE R15, `(.L_x_14924) ;  /* 0x000000000f087348 */ /* 0x000fea0003c00000 */
[----:B------:R0:W1:Y:S02]  /*259c0*/  SHFL.UP P6, R14, R13, R12, R11 ;  /* 0x0400000c0d0e7389 */ /* 0x00006400000c000b */
[----:B01----:R-:W-:Y:S01]  /*259d0*/  ENDCOLLECTIVE ;  /* 0x000000000000791b */ /* 0x003fe20003800000 */
.L_x_14924:
[----:B------:R-:W-:Y:S01]  /*259e0*/  IMAD.MOV.U32 R12, RZ, RZ, 0x8 ;  /* 0x00000008ff0c7424 */ /* 0x000fe200078e00ff */
[----:B------:R-:W-:-:S05]  /*259f0*/  SEL R14, R14, RZ, P3 ;  /* 0x000000ff0e0e7207 */ /* 0x000fca0001800000 */
[----:B------:R-:W-:-:S04]  /*25a00*/  IMAD.IADD R3, R3, 0x1, R14 ;  /* 0x0000000103037824 */ /* 0x000fc800078e020e */
[----:B------:R-:W-:-:S07]  /*25a10*/  IMAD.MOV.U32 R13, RZ, RZ, R3 ;  /* 0x000000ffff0d7224 */ /* 0x000fce00078e0003 */
[----:B------:R-:W-:Y:S05]  /*25a20*/  WARPSYNC.COLLECTIVE R15, `(.L_x_14925) ;  /* 0x000000000f087348 */ /* 0x000fea0003c00000 */
[----:B------:R0:W1:Y:S02]  /*25a30*/  SHFL.UP P6, R14, R13, R12, R11 ;  /* 0x0400000c0d0e7389 */ /* 0x00006400000c000b */
[----:B01----:R-:W-:Y:S01]  /*25a40*/  ENDCOLLECTIVE ;  /* 0x000000000000791b */ /* 0x003fe20003800000 */
.L_x_14925:
[----:B------:R-:W-:Y:S01]  /*25a50*/  IMAD.MOV.U32 R12, RZ, RZ, 0x10 ;  /* 0x00000010ff0c7424 */ /* 0x000fe200078e00ff */
[----:B------:R-:W-:-:S05]  /*25a60*/  SEL R14, R14, RZ, P4 ;  /* 0x000000ff0e0e7207 */ /* 0x000fca0002000000 */
[----:B------:R-:W-:-:S04]  /*25a70*/  IMAD.IADD R3, R3, 0x1, R14 ;  /* 0x0000000103037824 */ /* 0x000fc800078e020e */
[----:B------:R-:W-:-:S07]  /*25a80*/  IMAD.MOV.U32 R13, RZ, RZ, R3 ;  /* 0x000000ffff0d7224 */ /* 0x000fce00078e0003 */
[----:B------:R-:W-:Y:S05]  /*25a90*/  WARPSYNC.COLLECTIVE R15, `(.L_x_14926) ;  /* 0x000000000f087348 */ /* 0x000fea0003c00000 */
[----:B------:R0:W1:Y:S02]  /*25aa0*/  SHFL.UP P6, R14, R13, R12, R11 ;  /* 0x0400000c0d0e7389 */ /* 0x00006400000c000b */
[----:B01----:R-:W-:Y:S01]  /*25ab0*/  ENDCOLLECTIVE ;  /* 0x000000000000791b */ /* 0x003fe20003800000 */
.L_x_14926:
        /* <DEDUP_REMOVED lines=8> */
.L_x_14927:
[----:B------:R-:W-:Y:S05]  /*25b40*/  BRA `(.L_x_14928) ;  /* 0xffffffb800d07947 */ /* 0x000fea000383ffff */
.L_x_14778:
[----:B------:R-:W-:Y:S01]  /*25b50*/  BSSY B0, `(.L_x_14929) ;  /* 0x0000006000007945 */ /* 0x000fe20003800000 */
[----:B------:R-:W-:Y:S01]  /*25b60*/  PLOP3.LUT P6, PT, P6, PT, PT, 0x8, 0x0 ;  /* 0x000000000000781c */ /* 0x000fe200037ce170 */
[----:B------:R-:W-:-:S12]  /*25b70*/  IMAD.MOV.U32 R15, RZ, RZ, -0x1 ;  /* 0xffffffffff0f7424 */ /* 0x000fd800078e00ff */
[----:B0----5:R-:W-:Y:S05]  /*25b80*/  WARPSYNC.COLLECTIVE R15, `(.L_x_14930) ;  /* 0x000000000f087348 */ /* 0x021fea0003c00000 */
[----:B------:R-:W-:Y:S01]  /*25b90*/  VOTE.ANY R14, PT, P6 ;  /* 0x00000000000e7806 */ /* 0x000fe200030e0100 */
[----:B0----5:R-:W-:Y:S06]  /*25ba0*/  ENDCOLLECTIVE ;  /* 0x000000000000791b */ /* 0x021fec0003800000 */
.L_x_14930:
[----:B------:R-:W-:Y:S05]  /*25bb0*/  BSYNC B0 ;  /* 0x0000000000007941 */ /* 0x000fea0003800000 */
.L_x_14929:
        /* <DEDUP_REMOVED lines=9> */
.L_x_14931:
[----:B------:R-:W-:Y:S01]  /*25c50*/  IMAD.MOV.U32 R25, RZ, RZ, R14 ;  /* 0x000000ffff197224 */ /* 0x000fe200078e000e */
[----:B------:R-:W-:Y:S06]  /*25c60*/  BRA `(.L_x_14932) ;  /* 0xffffffb800c07947 */ /* 0x000fec000383ffff */
.L_x_14780:
[----:B------:R-:W-:Y:S01]  /*25c70*/  BSSY B0, `(.L_x_14933) ;  /* 0x0000007000007945 */ /* 0x000fe20003800000 */
[----:B------:R-:W-:Y:S02]  /*25c80*/  IMAD.MOV.U32 R13, RZ, RZ, R3 ;  /* 0x000000ffff0d7224 */ /* 0x000fe400078e0003 */
[----:B------:R-:W-:Y:S02]  /*25c90*/  IMAD.MOV.U32 R11, RZ, RZ, 0x1f ;  /* 0x0000001fff0b7424 */ /* 0x000fe400078e00ff */
[----:B------:R-:W-:-:S07]  /*25ca0*/  IMAD.MOV.U32 R15, RZ, RZ, -0x1 ;  /* 0xffffffffff0f7424 */ /* 0x000fce00078e00ff */
[----:B012---:R-:W-:Y:S05]  /*25cb0*/  WARPSYNC.COLLECTIVE R15, `(.L_x_14934) ;  /* 0x000000000f087348 */ /* 0x007fea0003c00000 */
[----:B------:R3:W4:Y:S02]  /*25cc0*/  SHFL.IDX P6, R14, R13, R12, R11 ;  /* 0x0000000c0d0e7389 */ /* 0x00072400000c000b */
[----:B01234-:R-:W-:Y:S01]  /*25cd0*/  ENDCOLLECTIVE ;  /* 0x000000000000791b */ /* 0x01ffe20003800000 */
.L_x_14934:
[----:B------:R-:W-:Y:S05]  /*25ce0*/  BSYNC B0 ;  /* 0x0000000000007941 */ /* 0x000fea0003800000 */
.L_x_14933:
[----:B------:R-:W-:Y:S01]  /*25cf0*/  IMAD.MOV.U32 R5, RZ, RZ, R14 ;  /* 0x000000ffff057224 */ /* 0x000fe200078e000e */
[----:B------:R-:W-:Y:S06]  /*25d00*/  BRA `(.L_x_14779) ;  /* 0xffffffb800b47947 */ /* 0x000fec000383ffff */
.L_x_14784:
[----:B0-----:R0:W1:Y:S02]  /*25d10*/  SYNCS.PHASECHK.TRANS64.TRYWAIT P0, [R5+URZ+0x13220], R0 ;  /* 0x01322000050075a7 */ /* 0x001064000800017f */
[----:B-1----:R-:W-:Y:S05]  /*25d20*/  @!P0 NANOSLEEP.SYNCS 0x989680 ;  /* 0x009896800000895d */ /* 0x002fea0003900000 */
[----:B------:R-:W1:Y:S02]  /*25d30*/  @!P0 SYNCS.PHASECHK.TRANS64 P0, [R5+URZ+0x13220], R0 ;  /* 0x01322000050085a7 */ /* 0x000e64000800007f */
[----:B-1----:R-:W-:Y:S05]  /*25d40*/  @!P0 BRA `(.L_x_14784) ;  /* 0xfffffffc00f08947 */ /* 0x002fea000383ffff */
[----:B------:R-:W-:Y:S05]  /*25d50*/  BRA `(.L_x_14935) ;  /* 0xffffffc000347947 */ /* 0x000fea000383ffff */
.L_x_14785:
        /* <DEDUP_REMOVED lines=11> */
.L_x_14937:
[----:B------:R-:W-:Y:S05]  /*25e10*/  BSYNC B0 ;  /* 0x0000000000007941 */ /* 0x000fea0003800000 */
.L_x_14936:
[----:B------:R-:W-:Y:S05]  /*25e20*/  BRA `(.L_x_14938) ;  /* 0xffffffc0001c7947 */ /* 0x000fea000383ffff */
.L_x_14786:
[----:B------:R-:W-:Y:S01]  /*25e30*/  BSSY B0, `(.L_x_14939) ;  /* 0x0000006000007945 */ /* 0x000fe20003800000 */
[----:B------:R-:W-:-:S07]  /*25e40*/  IMAD.MOV.U32 R15, RZ, RZ, -0x1 ;  /* 0xffffffffff0f7424 */ /* 0x000fce00078e00ff */
[----:B0-----:R-:W-:Y:S05]  /*25e50*/  WARPSYNC.COLLECTIVE R15, `(.L_x_14940) ;  /* 0x000000000f0c7348 */ /* 0x001fea0003c00000 */
[----:B------:R-:W-:Y:S02]  /*25e60*/  ELECT P6, UR62, PT ;  /* 0x00000000003e782f */ /* 0x000fe400038c0000 */
[----:B------:R-:W-:Y:S01]  /*25e70*/  MOV R14, UR62 ;  /* 0x0000003e000e7c02 */ /* 0x000fe20008000f00 */
[----:B0-----:R-:W-:Y:S10]  /*25e80*/  ENDCOLLECTIVE ;  /* 0x000000000000791b */ /* 0x001ff40003800000 */
.L_x_14940:
[----:B------:R-:W-:Y:S05]  /*25e90*/  BSYNC B0 ;  /* 0x0000000000007941 */ /* 0x000fea0003800000 */
.L_x_14939:
[----:B------:R-:W-:Y:S05]  /*25ea0*/  BRA `(.L_x_14941) ;  /* 0xffffffc000107947 */ /* 0x000fea000383ffff */
.L_x_14788:
[----:B0-----:R0:W1:Y:S02]  /*25eb0*/  SYNCS.PHASECHK.TRANS64.TRYWAIT P1, [R4+URZ+0x13240], R3 ;  /* 0x01324003040075a7 */ /* 0x001064000802017f */
[----:B-1----:R-:W-:Y:S05]  /*25ec0*/  @!P1 NANOSLEEP.SYNCS 0x989680 ;  /* 0x009896800000995d */ /* 0x002fea0003900000 */
[----:B------:R-:W1:Y:S02]  /*25ed0*/  @!P1 SYNCS.PHASECHK.TRANS64 P1, [R4+URZ+0x13240], R3 ;  /* 0x01324003040095a7 */ /* 0x000e64000802007f */
[----:B-1----:R-:W-:Y:S05]  /*25ee0*/  @!P1 BRA `(.L_x_14788) ;  /* 0xfffffffc00f09947 */ /* 0x002fea000383ffff */
[----:B------:R-:W-:Y:S05]  /*25ef0*/  BRA `(.L_x_14942) ;  /* 0xffffffc000387947 */ /* 0x000fea000383ffff */
.L_x_14790:
[----:B-1----:R1:W2:Y:S02]  /*25f00*/  SYNCS.PHASECHK.TRANS64.TRYWAIT P1, [R5+URZ+0x13240], R0 ;  /* 0x01324000050075a7 */ /* 0x0022a4000802017f */
[----:B--2---:R-:W-:Y:S05]  /*25f10*/  @!P1 NANOSLEEP.SYNCS 0x989680 ;  /* 0x009896800000995d */ /* 0x004fea0003900000 */
[----:B------:R-:W2:Y:S02]  /*25f20*/  @!P1 SYNCS.PHASECHK.TRANS64 P1, [R5+URZ+0x13240], R0 ;  /* 0x01324000050095a7 */ /* 0x000ea4000802007f */
[----:B--2---:R-:W-:Y:S05]  /*25f30*/  @!P1 BRA `(.L_x_14790) ;  /* 0xfffffffc00f09947 */ /* 0x004fea000383ffff */
[----:B------:R-:W-:Y:S05]  /*25f40*/  BRA `(.L_x_14943) ;  /* 0xffffffc000487947 */ /* 0x000fea000383ffff */
.L_x_14792:
[----:B--2---:R2:W3:Y:S02]  /*25f50*/  SYNCS.PHASECHK.TRANS64.TRYWAIT P1, [R4+URZ+0x13260], R3 ;  /* 0x01326003040075a7 */ /* 0x0044e4000802017f */
[----:B---3--:R-:W-:Y:S05]  /*25f60*/  @!P1 NANOSLEEP.SYNCS 0x989680 ;  /* 0x009896800000995d */ /* 0x008fea0003900000 */
[----:B------:R-:W3:Y:S02]  /*25f70*/  @!P1 SYNCS.PHASECHK.TRANS64 P1, [R4+URZ+0x13260], R3 ;  /* 0x01326003040095a7 */ /* 0x000ee4000802007f */
[----:B---3--:R-:W-:Y:S05]  /*25f80*/  @!P1 BRA `(.L_x_14792) ;  /* 0xfffffffc00f09947 */ /* 0x008fea000383ffff */
[----:B------:R-:W-:Y:S05]  /*25f90*/  BRA `(.L_x_14944) ;  /* 0xffffffc000447947 */ /* 0x000fea000383ffff */
.L_x_14794:
[----:B---3--:R3:W4:Y:S02]  /*25fa0*/  SYNCS.PHASECHK.TRANS64.TRYWAIT P1, [R5+URZ+0x13260], R0 ;  /* 0x01326000050075a7 */ /* 0x008724000802017f */
[----:B----4-:R-:W-:Y:S05]  /*25fb0*/  @!P1 NANOSLEEP.SYNCS 0x989680 ;  /* 0x009896800000995d */ /* 0x010fea0003900000 */
[----:B------:R-:W4:Y:S02]  /*25fc0*/  @!P1 SYNCS.PHASECHK.TRANS64 P1, [R5+URZ+0x13260], R0 ;  /* 0x01326000050095a7 */ /* 0x000f24000802007f */
[----:B----4-:R-:W-:Y:S05]  /*25fd0*/  @!P1 BRA `(.L_x_14794) ;  /* 0xfffffffc00f09947 */ /* 0x010fea000383ffff */
[----:B------:R-:W-:Y:S05]  /*25fe0*/  BRA `(.L_x_14945) ;  /* 0xffffffc000407947 */ /* 0x000fea000383ffff */
.L_x_14796:
[----:B----4-:R4:W0:Y:S02]  /*25ff0*/  SYNCS.PHASECHK.TRANS64.TRYWAIT P1, [R4+URZ+0x13280], R3 ;  /* 0x01328003040075a7 */ /* 0x010824000802017f */
[----:B0-----:R-:W-:Y:S05]  /*26000*/  @!P1 NANOSLEEP.SYNCS 0x989680 ;  /* 0x009896800000995d */ /* 0x001fea0003900000 */
[----:B------:R-:W0:Y:S02]  /*26010*/  @!P1 SYNCS.PHASECHK.TRANS64 P1, [R4+URZ+0x13280], R3 ;  /* 0x01328003040095a7 */ /* 0x000e24000802007f */
[----:B0-----:R-:W-:Y:S05]  /*26020*/  @!P1 BRA `(.L_x_14796) ;  /* 0xfffffffc00f09947 */ /* 0x001fea000383ffff */
[----:B------:R-:W-:Y:S05]  /*26030*/  BRA `(.L_x_14946) ;  /* 0xffffffc0003c7947 */ /* 0x000fea000383ffff */
.L_x_14947:
        /* <DEDUP_REMOVED lines=12> */
.L_x_15866:


//--------------------- .text._ZN7cutlass13device_kernelIN5flash11enable_sm90INS1_16FlashAttnFwdSm90INS1_25CollectiveMainloopFwdSm90ILi2EN4cute5tupleIJNS5_1CILi1EEES8_S8_EEENS6_IJNS7_ILi192EEENS7_ILi160EEENS7_ILi64EEEEEELi64ENS_12float_e4m3_tEfNS_4arch4Sm90ELb1ELb0ELb0ELb0ELb1ELb0ELb0ELb1ELb1ELb1ELb0ELb0EEENS1_21CollectiveEpilogueFwdINS6_IJSA_SC_SB_EEES9_NS_10bfloat16_tESG_Li384ELb0ELb1ELb0ELb1EEENS1_30DynamicPersistentTileSchedulerILi384ELi128ELb0ELb1ELb1EEEEEEEEEvNT_6ParamsE --------------------------
	.section	.text._ZN7cutlass13device_kernelIN5flash11enable_sm90INS1_16FlashAttnFwdSm90INS1_25CollectiveMainloopFwdSm90ILi2EN4cute5tupleIJNS5_1CILi1EEES8_S8_EEENS6_IJNS7_ILi192EEENS7_ILi160EEENS7_ILi64EEEEEELi64ENS_12float_e4m3_tEfNS_4arch4Sm90ELb1ELb0ELb0ELb0ELb1ELb0ELb0ELb1ELb1ELb1ELb0ELb0EEENS1_21CollectiveEpilogueFwdINS6_IJSA_SC_SB_EEES9_NS_10bfloat16_tESG_Li384ELb0ELb1ELb0ELb1EEENS1_30DynamicPersistentTileSchedulerILi384ELi128ELb0ELb1ELb1EEEEEEEEEvNT_6ParamsE,"ax",@progbits
	.align	128
.text._ZN7cutlass13device_kernelIN5flash11enable_sm90INS1_16FlashAttnFwdSm90INS1_25CollectiveMainloopFwdSm90ILi2EN4cute5tupleIJNS5_1CILi1EEES8_S8_EEENS6_IJNS7_ILi192EEENS7_ILi160EEENS7_ILi64EEEEEELi64ENS_12float_e4m3_tEfNS_4arch4Sm90ELb1ELb0ELb0ELb0ELb1ELb0ELb0ELb1ELb1ELb1ELb0ELb0EEENS1_21CollectiveEpilogueFwdINS6_IJSA_SC_SB_EEES9_NS_10bfloat16_tESG_Li384ELb0ELb1ELb0ELb1EEENS1_30DynamicPersistentTileSchedulerILi384ELi128ELb0ELb1ELb1EEEEEEEEEvNT_6ParamsE:
        .type           _ZN7cutlass13device_kernelIN5flash11enable_sm90INS1_16FlashAttnFwdSm90INS1_25CollectiveMainloopFwdSm90ILi2EN4cute5tupleIJNS5_1CILi1EEES8_S8_EEENS6_IJNS7_ILi192EEENS7_ILi160EEENS7_ILi64EEEEEELi64ENS_12float_e4m3_tEfNS_4arch4Sm90ELb1ELb0ELb0ELb0ELb1ELb0ELb0ELb1ELb1ELb1ELb0ELb0EEENS1_21CollectiveEpilogueFwdINS6_IJSA_SC_SB_EEES9_NS_10bfloat16_tESG_Li384ELb0ELb1ELb0ELb1EEENS1_30DynamicPersistentTileSchedulerILi384ELi128ELb0ELb1ELb1EEEEEEEEEvNT_6ParamsE,@function
        .size           _ZN7cutlass13device_kernelIN5flash11enable_sm90INS1_16FlashAttnFwdSm90INS1_25CollectiveMainloopFwdSm90ILi2EN4cute5tupleIJNS5_1CILi1EEES8_S8_EEENS6_IJNS7_ILi192EEENS7_ILi160EEENS7_ILi64EEEEEELi64ENS_12float_e4m3_tEfNS_4arch4Sm90ELb1ELb0ELb0ELb0ELb1ELb0ELb0ELb1ELb1ELb1ELb0ELb0EEENS1_21CollectiveEpilogueFwdINS6_IJSA_SC_SB_EEES9_NS_10bfloat16_tESG_Li384ELb0ELb1ELb0ELb1EEENS1_30DynamicPersistentTileSchedulerILi384ELi128ELb0ELb1ELb1EEEEEEEEEvNT_6ParamsE,(.L_x_15867 - _ZN7cutlass13device_kernelIN5flash11enable_sm90INS1_16FlashAttnFwdSm90INS1_25CollectiveMainloopFwdSm90ILi2EN4cute5tupleIJNS5_1CILi1EEES8_S8_EEENS6_IJNS7_ILi192EEENS7_ILi160EEENS7_ILi64EEEEEELi64ENS_12float_e4m3_tEfNS_4arch4Sm90ELb1ELb0ELb0ELb0ELb1ELb0ELb0ELb1ELb1ELb1ELb0ELb0EEENS1_21CollectiveEpilogueFwdINS6_IJSA_SC_SB_EEES9_NS_10bfloat16_tESG_Li384ELb0ELb1ELb0ELb1EEENS1_30DynamicPersistentTileSchedulerILi384ELi128ELb0ELb1ELb1EEEEEEEEEvNT_6ParamsE)
        .other          _ZN7cutlass13device_kernelIN5flash11enable_sm90INS1_16FlashAttnFwdSm90INS1_25CollectiveMainloopFwdSm90ILi2EN4cute5tupleIJNS5_1CILi1EEES8_S8_EEENS6_IJNS7_ILi192EEENS7_ILi160EEENS7_ILi64EEEEEELi64ENS_12float_e4m3_tEfNS_4arch4Sm90ELb1ELb0ELb0ELb0ELb1ELb0ELb0ELb1ELb1ELb1ELb0ELb0EEENS1_21CollectiveEpilogueFwdINS6_IJSA_SC_SB_EEES9_NS_10bfloat16_tESG_Li384ELb0ELb1ELb0ELb1EEENS1_30DynamicPersistentTileSchedulerILi384ELi128ELb0ELb1ELb1EEEEEEEEEvNT_6ParamsE,@"STO_CUDA_ENTRY STV_DEFAULT"
_ZN7cutlass13device_kernelIN5flash11enable_sm90INS1_16FlashAttnFwdSm90INS1_25CollectiveMainloopFwdSm90ILi2EN4cute5tupleIJNS5_1CILi1EEES8_S8_EEENS6_IJNS7_ILi192EEENS7_ILi160EEENS7_ILi64EEEEEELi64ENS_12float_e4m3_tEfNS_4arch4Sm90ELb1ELb0ELb0ELb0ELb1ELb0ELb0ELb1ELb1ELb1ELb0ELb0EEENS1_21CollectiveEpilogueFwdINS6_IJSA_SC_SB_EEES9_NS_10bfloat16_tESG_Li384ELb0ELb1ELb0ELb1EEENS1_30DynamicPersistentTileSchedulerILi384ELi128ELb0ELb1ELb1EEEEEEEEEvNT_6ParamsE:
        /* <DEDUP_REMOVED lines=45> */
.L_x_14948:
        /* <DEDUP_REMOVED lines=22> */
.L_x_14949:
        /* <DEDUP_REMOVED lines=18> */
.L_x_14950:
        /* <DEDUP_REMOVED lines=22> */
.L_x_14951:
        /* <DEDUP_REMOVED lines=24> */
.L_x_14952:
        /* <DEDUP_REMOVED lines=10> */
.L_x_14954:
        /* <DEDUP_REMOVED lines=40> */
[----:B------:R0:W-:Y:S01]  /*0b50*/  STL [R1], R2 ;  /* 0x0000000201007387 */ /* 0x0001e20000100800 */
[----:B------:R-:W-:Y:S01]  /*0b60*/  LEA.HI R0, R0, R10, RZ, 0x3 ;  /* 0x0000000a00007211 */ /* 0x000fe200078f18ff */
[----:B------:R-:W-:Y:S01]  /*0b70*/  IMAD.IADD R7, R10, 0x1, -R7 ;  /* 0x000000010a077824 */ /* 0x000fe200078e0a07 */
[----:B------:R-:W-:-:S02]  /*0b80*/  LOP3.LUT R8, R8, 0xfffffff8, RZ, 0xc0, !PT ;  /* 0xfffffff808087812 */ /* 0x000fc400078ec0ff */
[----:B------:R-:W-:Y:S02]  /*0b90*/  LEA.HI R6, R6, R23, RZ, 0x5 ;  /* 0x0000001706067211 */ /* 0x000fe400078f28ff */
[----:B------:R-:W-:Y:S01]  /*0ba0*/  LOP3.LUT R18, R0, 0xfffffff8, RZ, 0xc0, !PT ;  /* 0xfffffff800127812 */ /* 0x000fe200078ec0ff */
[----:B------:R-:W-:Y:S01]  /*0bb0*/  IMAD.IADD R5, R5, 0x1, -R8 ;  /* 0x0000000105057824 */ /* 0x000fe200078e0a08 */
[----:B------:R-:W-:Y:S01]  /*0bc0*/  LEA.HI R9, R7, R7, RZ, 0x1 ;  /* 0x0000000707097211 */ /* 0x000fe200078f08ff */
[----:B0-----:R-:W-:Y:S01]  /*0bd0*/  IMAD.HI R2, R156, 0x55555556, RZ ;  /* 0x555555569c027827 */ /* 0x001fe200078e02ff */
[----:B------:R-:W-:Y:S02]  /*0be0*/  SHF.R.S32.HI R6, RZ, 0x5, R6 ;  /* 0x00000005ff067819 */ /* 0x000fe40000011406 */
[----:B------:R-:W-:Y:S01]  /*0bf0*/  LOP3.LUT R16, R4, 0x7ffffffc, RZ, 0xc0, !PT ;  /* 0x7ffffffc04107812 */ /* 0x000fe200078ec0ff */
[----:B------:R-:W-:Y:S01]  /*0c00*/  IMAD.IADD R18, R10, 0x1, -R18 ;  /* 0x000000010a127824 */ /* 0x000fe200078e0a12 */
[----:B------:R-:W-:Y:S01]  /*0c10*/  LEA.HI R3, R2, R2, RZ, 0x1 ;  /* 0x0000000202037211 */ /* 0x000fe200078f08ff */
[----:B------:R-:W-:Y:S01]  /*0c20*/  IMAD R6, R6, 0x10, R5 ;  /* 0x0000001006067824 */ /* 0x000fe200078e0205 */
[----:B------:R-:W-:Y:S01]  /*0c30*/  LOP3.LUT R2, R9, 0x1ffffffe, RZ, 0xc0, !PT ;  /* 0x1ffffffe09027812 */ /* 0x000fe200078ec0ff */
[----:B------:R-:W-:Y:S01]  /*0c40*/  IMAD.SHL.U32 R19, R18, 0x8, RZ ;  /* 0x0000000812137824 */ /* 0x000fe200078e00ff */
[----:B------:R-:W-:Y:S01]  /*0c50*/  SHF.R.S32.HI R22, RZ, 0x3, R0 ;  /* 0x00000003ff167819 */ /* 0x000fe20000011400 */
[----:B------:R-:W-:-:S02]  /*0c60*/  IMAD R3, R3, -0x3, R156 ;  /* 0xfffffffd03037824 */ /* 0x000fc400078e029c */
[----:B------:R-:W-:Y:S01]  /*0c70*/  IMAD.IADD R2, R7, 0x1, -R2 ;  /* 0x0000000107027824 */ /* 0x000fe200078e0a02 */
[----:B------:R-:W-:Y:S01]  /*0c80*/  SHF.R.S32.HI R0, RZ, 0x1f, R19 ;  /* 0x0000001fff007819 */ /* 0x000fe20000011413 */
[----:B------:R-:W-:Y:S02]  /*0c90*/  IMAD R157, R3, 0x40, R6 ;  /* 0x00000040039d7824 */ /* 0x000fe400078e0206 */
[----:B------:R-:W-:Y:S02]  /*0ca0*/  IMAD.IADD R16, R23, 0x1, -R16 ;  /* 0x0000000117107824 */ /* 0x000fe400078e0a10 */
[----:B------:R-:W-:-:S07]  /*0cb0*/  IMAD R17, R2, 0x8, R157 ;  /* 0x0000000802117824 */ /* 0x000fce00078e029d */
.L_x_14999:
        /* <DEDUP_REMOVED lines=21> */
.L_x_14955:
[----:B------:R-:W-:Y:S01]  /*0e10*/  ULDC UR6, c[0x0][0xc54] ;  /* 0x0003150000067ab9 */ /* 0x000fe20000000800 */
[----:B------:R-:W-:Y:S01]  /*0e20*/  UMOV UR8, UR7 ;  /* 0x0000000700087c82 */ /* 0x000fe20008000000 */
[----:B------:R-:W-:-:S11]  /*0e30*/  UISETP.NE.AND UP0, UPT, UR6, 0x1, UPT ;  /* 0x000000010600788c */ /* 0x000fd6000bf05270 */
[----:B------:R-:W-:Y:S02]  /*0e40*/  @UP0 ULDC.64 UR10, c[0x0][0xc58] ;  /* 0x00031600000a0ab9 */ /* 0x000fe40000000a00 */
[----:B------:R-:W-:-:S04]  /*0e50*/  UIMAD.WIDE.U32 UR4, UR7, UR10, URZ ;  /* 0x0000000a070472a5 */ /* 0x000fc8000f8e003f */
[----:B------:R-:W-:-:S04]  /*0e60*/  @UP0 USHF.R.U32.HI UR8, URZ, UR11, UR5 ;  /* 0x0000000b3f080299 */ /* 0x000fc80008011605 */
[----:B------:R-:W-:-:S12]  /*0e70*/  UIMAD UR4, UR8, UR6, URZ ;  /* 0x00000006080472a4 */ /* 0x000fd8000f8e023f */
.L_x_14956:
        /* <DEDUP_REMOVED lines=57> */
[----:B------:R-:W-:Y:S02]  /*1210*/  ULDC UR47, c[0x0][0x424] ;  /* 0x00010900002f7ab9 */ /* 0x000fe40000000800 */
[----:B------:R0:W2:Y:S01]  /*1220*/  @P0 LDG.E R7, desc[UR50][R2.64] ;  /* 0x0000003202070981 */ /* 0x0000a2000c1e1900 */
[----:B------:R-:W-:Y:S02]  /*1230*/  UISETP.NE.U32.AND UP0, UPT, UR4, URZ, UPT ;  /* 0x0000003f0400728c */ /* 0x000fe4000bf05070 */
[----:B------:R-:W-:Y:S01]  /*1240*/  UISETP.NE.AND UP4, UPT, UR6, 0x1, UPT ;  /* 0x000000010600788c */ /* 0x000fe2000bf85270 */
[----:B------:R1:W2:Y:S01]  /*1250*/  @P1 LDG.E R0, desc[UR50][R4.64] ;  /* 0x0000003204001981 */ /* 0x0002a2000c1e1900 */
[----:B------:R-:W-:Y:S01]  /*1260*/  ULDC UR4, c[0x0][0xc3c] ;  /* 0x00030f0000047ab9 */ /* 0x000fe20000000800 */
[----:B------:R-:W-:Y:S01]  /*1270*/  UISETP.NE.AND.EX UP0, UPT, UR5, URZ, UPT, UP0 ;  /* 0x0000003f0500728c */ /* 0x000fe2000bf05300 */
[----:B------:R-:W-:Y:S01]  /*1280*/  PLOP3.LUT P0, PT, PT, PT, PT, 0x80, 0x0 ;  /* 0x000000000000781c */ /* 0x000fe20003f0f070 */
[----:B------:R-:W-:Y:S01]  /*1290*/  UIADD3 UR4, UR8, UR4, URZ ;  /* 0x0000000408047290 */ /* 0x000fe2000fffe03f */
[----:B------:R-:W-:Y:S01]  /*12a0*/  CS2R R54, SRZ ;  /* 0x0000000000367805 */ /* 0x000fe2000001ff00 */
[----:B------:R-:W-:Y:S01]  /*12b0*/  ULDC UR5, c[0x0][0x988] ;  /* 0x0002620000057ab9 */ /* 0x000fe20000000800 */
[----:B------:R-:W-:Y:S01]  /*12c0*/  ULDC UR7, c[0x0][0x288] ;  /* 0x0000a20000077ab9 */ /* 0x000fe20000000800 */
[----:B------:R-:W-:Y:S01]  /*12d0*/  UIMAD UR43, UR4, 0xc0, URZ ;  /* 0x000000c0042b78a4 */ /* 0x000fe2000f8e023f */
[----:B0-----:R-:W-:Y:S01]  /*12e0*/  CS2R R2, SRZ ;  /* 0x0000000000027805 */ /* 0x001fe2000001ff00 */
[----:B------:R-:W-:Y:S01]  /*12f0*/  UIADD3 UR7, -UR7, 0xa0, URZ ;  /* 0x000000a007077890 */ /* 0x000fe2000fffe13f */
[----:B-1----:R-:W-:Y:S01]  /*1300*/  CS2R R4, SRZ ;  /* 0x0000000000047805 */ /* 0x002fe2000001ff00 */
[----:B------:R-:W-:Y:S01]  /*1310*/  UIADD3 UR6, UR43, 0xbf, URZ ;  /* 0x000000bf2b067890 */ /* 0x000fe2000fffe03f */
[----:B------:R-:W-:Y:S01]  /*1320*/  CS2R R8, SRZ ;  /* 0x0000000000087805 */ /* 0x000fe2000001ff00 */
[----:B------:R-:W-:Y:S01]  /*1330*/  @UP4 ULDC UR4, c[0x0][0x44c] ;  /* 0x0001130000044ab9 */ /* 0x000fe20000000800 */
[----:B------:R-:W-:Y:S01]  /*1340*/  USEL UR47, UR47, 0x1, UP0 ;  /* 0x000000012f2f7887 */ /* 0x000fe20008000000 */
[----:B------:R-:W-:Y:S01]  /*1350*/  CS2R R52, SRZ ;  /* 0x0000000000347805 */ /* 0x000fe2000001ff00 */
[----:B------:R-:W-:Y:S01]  /*1360*/  ULDC UR8, c[0x0][0x2f0] ;  /* 0x0000bc0000087ab9 */ /* 0x000fe20000000800 */
[----:B------:R-:W-:Y:S01]  /*1370*/  @UP4 ULDC UR9, c[0x0][0x450] ;  /* 0x0001140000094ab9 */ /* 0x000fe20000000800 */
[----:B------:R-:W-:Y:S01]  /*1380*/  UIMAD UR7, UR47, UR8, UR7 ;  /* 0x000000082f0772a4 */ /* 0x000fe2000f8e0207 */
[----:B------:R-:W-:Y:S01]  /*1390*/  CS2R R10, SRZ ;  /* 0x00000000000a7805 */ /* 0x000fe2000001ff00 */
[----:B------:R-:W-:Y:S01]  /*13a0*/  UP2UR UR48, UPR, URZ, 0x10 ;  /* 0x000000103f307883 */ /* 0x000fe20008000000 */
        /* <DEDUP_REMOVED lines=11> */
[----:B--2---:R-:W-:-:S04]  /*1460*/  FMUL.FTZ R0, R7, R0 ;  /* 0x0000000007007220 */ /* 0x004fc80000410000 */
[----:B------:R-:W-:Y:S01]  /*1470*/  FMUL.FTZ R0, R0, UR5 ;  /* 0x0000000500007c20 */ /* 0x000fe20008410000 */
[----:B------:R-:W-:Y:S02]  /*1480*/  UIMAD.WIDE.U32 UR4, UR6, UR4, URZ ;  /* 0x00000004060472a5 */ /* 0x000fe4000f8e003f */
[----:B------:R-:W-:Y:S02]  /*1490*/  UIMAD UR4, UR47, UR8, 0x9f ;  /* 0x0000009f2f0474a4 */ /* 0x000fe4000f8e0208 */
[----:B------:R-:W-:Y:S01]  /*14a0*/  @UP4 USHF.R.U32.HI UR6, URZ, UR9, UR5 ;  /* 0x000000093f064299 */ /* 0x000fe20008011605 */
[----:B------:R-:W-:Y:S01]  /*14b0*/  R2UR UR42, R0 ;  /* 0x00000000002a72ca */ /* 0x000fe200000e0000 */
        /* <DEDUP_REMOVED lines=43> */
.L_x_14958:
        /* <DEDUP_REMOVED lines=9> */
.L_x_15085:
[----:B------:R-:W-:Y:S05]  /*1800*/  @!P0 BRA `(.L_x_14960) ;  /* 0x0000000000048947 */ /* 0x000fea0003800000 */
[----:B------:R-:W-:Y:S01]  /*1810*/  BPT.TRAP 0x1 ;  /* 0x000000040000795c */ /* 0x000fe20000300000 */
.L_x_14960:
[----:B0-----:R-:W-:Y:S02]  /*1820*/  IMAD.U32 R3, RZ, RZ, UR38 ;  /* 0x00000026ff037e24 */ /* 0x001fe4000f8e00ff */
[----:B------:R-:W-:-:S03]  /*1830*/  IMAD.U32 R0, RZ, RZ, UR37 ;  /* 0x00000025ff007e24 */ /* 0x000fc6000f8e00ff */
[----:B------:R-:W-:Y:S02]  /*1840*/  LEA R3, R3, UR45, 0x3 ;  /* 0x0000002d03037c11 */ /* 0x000fe4000f8e18ff */
[----:B------:R-:W-:-:S04]  /*1850*/  SHF.L.U32 R0, R0, 0x1f, RZ ;  /* 0x0000001f00007819 */ /* 0x000fc800000006ff */
[----:B------:R0:W1:Y:S01]  /*1860*/  SYNCS.PHASECHK.TRANS64.TRYWAIT P1, [R3+URZ+0x13230], R0 ;  /* 0x01323000030075a7 */ /* 0x000062000802017f */
[----:B------:R-:W-:Y:S05]  /*1870*/  @!P0 BRA `(.L_x_14961) ;  /* 0x0000000000048947 */ /* 0x000fea0003800000 */
[----:B------:R-:W-:Y:S01]  /*1880*/  BPT.TRAP 0x1 ;  /* 0x000000040000795c */ /* 0x000fe20000300000 */
.L_x_14961:
[----:B-1----:R-:W-:Y:S05]  /*1890*/  @P1 BRA `(.L_x_14962) ;  /* 0x0000000000081947 */ /* 0x002fea0003800000 */
[----:B------:R-:W1:Y:S02]  /*18a0*/  SYNCS.PHASECHK.TRANS64.TRYWAIT P1, [R3+URZ+0x13230], R0 ;  /* 0x01323000030075a7 */ /* 0x000e64000802017f */
[----:B-1----:R-:W-:Y:S05]  /*18b0*/  @!P1 BRA `(.L_x_14963) ;  /* 0x000000ec00fc9947 */ /* 0x002fea0003800000 */
.L_x_14962:
        /* <DEDUP_REMOVED lines=73> */
.L_x_14964:
        /* <DEDUP_REMOVED lines=173> */
[----:B------:R0:W-:Y:S01]  /*2820*/  MUFU.EX2 R9, R12 ;  /* 0x0000000c00097308 */ /* 0x0001e20000000800 */
[----:B------:R-:W-:-:S01]  /*2830*/  FFMA.FTZ R83, R83, UR42, -R4 ;  /* 0x0000002a53537c23 */ /* 0x000fc20008010804 */
[----:B------:R-:W-:Y:S01]  /*2840*/  VIADDMNMX R2, R10, R95, R2, PT ;  /* 0x0000005f0a027246 */ /* 0x000fe20003800102 */
[----:B------:R-:W-:-:S01]  /*2850*/  FFMA.FTZ R86, R86, UR42, -R4 ;  /* 0x0000002a56567c23 */ /* 0x000fc20008010804 */
[--C-:B------:R-:W-:Y:S01]  /*2860*/  FFMA.FTZ R87, R87, UR42, -R4.reuse ;  /* 0x0000002a57577c23 */ /* 0x100fe20008010804 */
[----:B------:R-:W-:-:S01]  /*2870*/  FFMA.FTZ R6, R107, UR42, -R4 ;  /* 0x0000002a6b067c23 */ /* 0x000fc20008010804 */
[----:B------:R-:W-:Y:S01]  /*2880*/  ISETP.GT.AND P1, PT, R2, RZ, PT ;  /* 0x000000ff0200720c */ /* 0x000fe20003f24270 */
[----:B------:R-:W-:-:S01]  /*2890*/  FFMA.FTZ R7, R7, UR42, -R4 ;  /* 0x0000002a07077c23 */ /* 0x000fc20008010804 */
[----:B------:R-:W-:Y:S01]  /*28a0*/  ISETP.GT.AND P2, PT, R2, 0x1, PT ;  /* 0x000000010200780c */ /* 0x000fe20003f44270 */
[----:B0-----:R-:W-:-:S01]  /*28b0*/  FFMA.FTZ R12, R13, UR42, -R4 ;  /* 0x0000002a0d0c7c23 */ /* 0x001fc20008010804 */
        /* <DEDUP_REMOVED lines=37> */
[----:B------:R-:W-:Y:S01]  /*2b10*/  MUFU.EX2 R11, R11 ;  /* 0x0000000b000b7308 */ /* 0x000fe20000000800 */
[----:B------:R-:W-:Y:S01]  /*2b20*/  ISETP.GT.AND P1, PT, R2, 0x20, PT ;  /* 0x000000200200780c */ /* 0x000fe20003f24270 */
        /* <DEDUP_REMOVED lines=9> */
[----:B------:R-:W1:Y:S01]  /*2bc0*/  MUFU.EX2 R13, R103 ;  /* 0x00000067000d7308 */ /* 0x000e620000000800 */
[----:B------:R-:W-:-:S02]  /*2bd0*/  ISETP.GT.AND P2, PT, R2, 0x29, PT ;  /* 0x000000290200780c */ /* 0x000fc40003f44270 */
[----:B------:R-:W-:Y:S02]  /*2be0*/  FSEL R76, R76, -INF , P1 ;  /* 0xff8000004c4c7808 */ /* 0x000fe40000800000 */
[----:B------:R-:W-:Y:S01]  /*2bf0*/  FMNMX.FTZ R91, R73, R20, !PT ;  /* 0x00000014495b7209 */ /* 0x000fe20007810000 */
[----:B------:R-:W-:Y:S01]  /*2c00*/  FFMA.FTZ R20, R21, UR42, -R4 ;  /* 0x0000002a15147c23 */ /* 0x000fe20008010804 */
        /* <DEDUP_REMOVED lines=16> */
[----:B------:R2:W3:Y:S01]  /*2d10*/  MUFU.EX2 R21, R82 ;  /* 0x0000005200157308 */ /* 0x0004e20000000800 */
[----:B------:R-:W-:Y:S02]  /*2d20*/  ISETP.GT.AND P1, PT, R2, 0x40, PT ;  /* 0x000000400200780c */ /* 0x000fe40003f24270 */
        /* <DEDUP_REMOVED lines=15> */
[----:B--2---:R-:W-:Y:S02]  /*2e20*/  FMNMX.FTZ R82, R60, R79, !PT ;  /* 0x0000004f3c527209 */ /* 0x004fe40007810000 */
        /* <DEDUP_REMOVED lines=10> */
[----:B----4-:R-:W-:Y:S02]  /*2ed0*/  FMNMX.FTZ R83, R65, R82, !PT ;  /* 0x0000005241537209 */ /* 0x010fe40007810000 */
[----:B------:R-:W-:Y:S01]  /*2ee0*/  FSEL R69, R69, -INF , P2 ;  /* 0xff80000045457808 */ /* 0x000fe20001000000 */
[----:B------:R4:W-:Y:S01]  /*2ef0*/  MUFU.EX2 R79, R87 ;  /* 0x00000057004f7308 */ /* 0x0009e20000000800 */
[----:B------:R-:W-:Y:S01]  /*2f00*/  ISETP.GT.AND P1, PT, R2, 0x60, PT ;  /* 0x000000600200780c */ /* 0x000fe20003f24270 */
[----:B--2---:R-:W-:Y:S01]  /*2f10*/  FFMA.FTZ R86, R58, UR42, -R4 ;  /* 0x0000002a3a567c23 */ /* 0x004fe20008010804 */
[----:B------:R-:W-:Y:S02]  /*2f20*/  FMNMX.FTZ R82, R68, R83, !PT ;  /* 0x0000005344527209 */ /* 0x000fe40007810000 */
[----:B------:R-:W-:-:S02]  /*2f30*/  ISETP.GT.AND P2, PT, R2, 0x61, PT ;  /* 0x000000610200780c */ /* 0x000fc40003f44270 */
[----:B------:R-:W-:Y:S01]  /*2f40*/  FSEL R58, R40, -INF , P1 ;  /* 0xff800000283a7808 */ /* 0x000fe20000800000 */
[----:B------:R-:W-:Y:S01]  /*2f50*/  MUFU.EX2 R26, R26 ;  /* 0x0000001a001a7308 */ /* 0x000fe20000000800 */
[----:B------:R-:W-:Y:S01]  /*2f60*/  FMNMX.FTZ R83, R69, R82, !PT ;  /* 0x0000005245537209 */ /* 0x000fe20007810000 */
[----:B----4-:R-:W-:Y:S01]  /*2f70*/  FFMA.FTZ R87, R66, UR42, -R4 ;  /* 0x0000002a42577c23 */ /* 0x010fe20008010804 */
        /* <DEDUP_REMOVED lines=10> */
[----:B--2---:R-:W-:Y:S01]  /*3020*/  FFMA.FTZ R86, R62, UR42, -R4 ;  /* 0x0000002a3e567c23 */ /* 0x004fe20008010804 */
        /* <DEDUP_REMOVED lines=12> */
[----:B------:R-:W-:Y:S02]  /*30f0*/  FMNMX.FTZ R83, R82, R83, !PT ;  /* 0x0000005352537209 */ /* 0x000fe40007810000 */
[----:B------:R-:W-:Y:S01]  /*3100*/  FSEL R53, R53, -INF , P2 ;  /* 0xff80000035357808 */ /* 0x000fe20001000000 */
[----:B------:R-:W-:Y:S01]  /*3110*/  MUFU.EX2 R49, R49 ;  /* 0x0000003100317308 */ /* 0x000fe20000000800 */
[----:B------:R-:W-:Y:S02]  /*3120*/  ISETP.GT.AND P1, PT, R2, 0x80, PT ;  /* 0x000000800200780c */ /* 0x000fe40003f24270 */
[----:B------:R-:W-:Y:S02]  /*3130*/  FMNMX.FTZ R66, R52, R83, !PT ;  /* 0x0000005334427209 */ /* 0x000fe40007810000 */
[----:B------:R-:W-:-:S02]  /*3140*/  ISETP.GT.AND P2, PT, R2, 0x81, PT ;  /* 0x000000810200780c */ /* 0x000fc40003f44270 */
[----:B------:R-:W-:Y:S01]  /*3150*/  FSEL R63, R24, -INF , P1 ;  /* 0xff800000183f7808 */ /* 0x000fe20000800000 */
[----:B------:R-:W-:Y:S01]  /*3160*/  MUFU.EX2 R31, R31 ;  /* 0x0000001f001f7308 */ /* 0x000fe20000000800 */
[----:B--2---:R-:W-:Y:S02]  /*3170*/  FMNMX.FTZ R86, R53, R66, !PT ;  /* 0x0000004235567209 */ /* 0x004fe40007810000 */
[----:B------:R-:W-:Y:S02]  /*3180*/  ISETP.GT.AND P1, PT, R2, 0x88, PT ;  /* 0x000000880200780c */ /* 0x000fe40003f24270 */
[----:B------:R-:W-:Y:S01]  /*3190*/  FSEL R66, R25, -INF , P2 ;  /* 0xff80000019427808 */ /* 0x000fe20001000000 */
[----:B------:R-:W-:Y:S01]  /*31a0*/  FFMA.FTZ R25, R67, UR42, -R4 ;  /* 0x0000002a43197c23 */ /* 0x000fe20008010804 */
[----:B------:R-:W-:Y:S01]  /*31b0*/  FMNMX.FTZ R83, R63, R86, !PT ;  /* 0x000000563f537209 */ /* 0x000fe20007810000 */
[----:B------:R2:W-:Y:S01]  /*31c0*/  MUFU.EX2 R24, R87 ;  /* 0x0000005700187308 */ /* 0x0005e20000000800 */
[----:B------:R-:W-:-:S02]  /*31d0*/  FSEL R67, R28, -INF , P1 ;  /* 0xff8000001c437808 */ /* 0x000fc40000800000 */
[----:B------:R-:W-:Y:S02]  /*31e0*/  ISETP.GT.AND P2, PT, R2, 0x89, PT ;  /* 0x000000890200780c */ /* 0x000fe40003f44270 */
[----:B------:R-:W-:Y:S02]  /*31f0*/  FMNMX.FTZ R28, R66, R83, !PT ;  /* 0x00000053421c7209 */ /* 0x000fe40007810000 */
[----:B------:R-:W-:Y:S01]  /*3200*/  ISETP.GT.AND P1, PT, R2, 0x90, PT ;  /* 0x000000900200780c */ /* 0x000fe20003f24270 */
[----:B------:R-:W-:Y:S01]  /*3210*/  MUFU.EX2 R25, R25 ;  /* 0x0000001900197308 */ /* 0x000fe20000000800 */
[----:B--2---:R-:W-:-:S01]  /*3220*/  FFMA.FTZ R87, R70, UR42, -R4 ;  /* 0x0000002a46577c23 */ /* 0x004fc20008010804 */
[----:B------:R-:W-:Y:S02]  /*3230*/  FSEL R29, R29, -INF , P2 ;  /* 0xff8000001d1d7808 */ /* 0x000fe40001000000 */
[----:B------:R-:W-:Y:S02]  /*3240*/  FMNMX.FTZ R70, R67, R28, !PT ;  /* 0x0000001c43467209 */ /* 0x000fe40007810000 */
[----:B------:R-:W-:-:S02]  /*3250*/  ISETP.GT.AND P2, PT, R2, 0x91, PT ;  /* 0x000000910200780c */ /* 0x000fc40003f44270 */
[----:B------:R-:W-:Y:S01]  /*3260*/  FSEL R32, R32, -INF , P1 ;  /* 0xff80000020207808 */ /* 0x000fe20000800000 */
[----:B------:R2:W-:Y:S01]  /*3270*/  MUFU.EX2 R28, R87 ;  /* 0x00000057001c7308 */ /* 0x0005e20000000800 */
[----:B------:R-:W-:Y:S02]  /*3280*/  FMNMX.FTZ R83, R29, R70, !PT ;  /* 0x000000461d537209 */ /* 0x000fe40007810000 */
[----:B------:R-:W-:Y:S02]  /*3290*/  FSEL R70, R33, -INF , P2 ;  /* 0xff80000021467808 */ /* 0x000fe40001000000 */
[----:B------:R-:W-:Y:S02]  /*32a0*/  ISETP.GT.AND P1, PT, R2, 0x98, PT ;  /* 0x000000980200780c */ /* 0x000fe40003f24270 */
        /* <DEDUP_REMOVED lines=10> */
[----:B------:R-:W-:Y:S02]  /*3350*/  IMAD.U32 R55, RZ, RZ, UR42 ;  /* 0x0000002aff377e24 */ /* 0x000fe4000f8e00ff */
[--C-:B------:R-:W-:Y:S01]  /*3360*/  FFMA.FTZ R33, R42, UR42, -R4.reuse ;  /* 0x0000002a2a217c23 */ /* 0x100fe20008010804 */
[----:B------:R-:W-:-:S01]  /*3370*/  FFMA.FTZ R42, R47, UR42, -R4 ;  /* 0x0000002a2f2a7c23 */ /* 0x000fc20008010804 */
[----:B------:R-:W-:Y:S01]  /*3380*/  FMNMX.FTZ R2, R86, R37, !PT ;  /* 0x0000002556027209 */ /* 0x000fe20007810000 */
[----:B------:R-:W-:-:S01]  /*3390*/  FFMA.FTZ R37, R46, UR42, -R4 ;  /* 0x0000002a2e257c23 */ /* 0x000fc20008010804 */
[--C-:B------:R-:W-:Y:S01]  /*33a0*/  FFMA.FTZ R46, R51, UR42, -R4.reuse ;  /* 0x0000002a332e7c23 */ /* 0x100fe20008010804 */
[----:B------:R-:W-:-:S01]  /*33b0*/  FFMA.FTZ R47, R54, UR42, -R4 ;  /* 0x0000002a362f7c23 */ /* 0x000fc20008010804 */
[----:B------:R-:W-:Y:S01]  /*33c0*/  FFMA.FTZ R4, R39, UR42, -R4 ;  /* 0x0000002a27047c23 */ /* 0x000fe20008010804 */
[----:B--2---:R-:W2:Y:S01]  /*33d0*/  SHFL.BFLY PT, R87, R2, 0x2, 0x1f ;  /* 0x0c401f0002577f89 */ /* 0x004ea200000e0000 */
[----:B0-----:R-:W-:Y:S01]  /*33e0*/  F2FP.SATFINITE.E4M3.F32.PACK_AB_MERGE_C R153, R9, R8, RZ ;  /* 0x000000080999723e */ /* 0x001fe200048070ff */
[----:B------:R-:W-:Y:S01]  /*33f0*/  MUFU.EX2 R33, R33 ;  /* 0x0000002100217308 */ /* 0x000fe20000000800 */
[----:B-1----:R-:W-:-:S02]  /*3400*/  F2FP.SATFINITE.E4M3.F32.PACK_AB_MERGE_C R155, R13, R12, RZ ;  /* 0x0000000c0d9b723e */ /* 0x002fc400048070ff */
[----:B---3--:R-:W-:Y:S02]  /*3410*/  F2FP.SATFINITE.E4M3.F32.PACK_AB_MERGE_C R149, R21, R20, RZ ;  /* 0x000000141595723e */ /* 0x008fe400048070ff */
[----:B------:R-:W-:Y:S02]  /*3420*/  F2FP.SATFINITE.E4M3.F32.PACK_AB_MERGE_C R153, R7, R6, R153 ;  /* 0x000000060799723e */ /* 0x000fe40004807099 */
[----:B------:R-:W-:Y:S01]  /*3430*/  F2FP.SATFINITE.E4M3.F32.PACK_AB_MERGE_C R155, R11, R10, R155 ;  /* 0x0000000a0b9b723e */ /* 0x000fe2000480709b */
[----:B------:R-:W-:Y:S01]  /*3440*/  MUFU.EX2 R36, R36 ;  /* 0x0000002400247308 */ /* 0x000fe20000000800 */
[----:B------:R-:W-:-:S07]  /*3450*/  F2FP.SATFINITE.E4M3.F32.PACK_AB_MERGE_C R149, R15, R14, R149 ;  /* 0x0000000e0f95723e */ /* 0x000fce0004807095 */
[----:B------:R-:W-:Y:S01]  /*3460*/  MUFU.EX2 R37, R37 ;  /* 0x0000002500257308 */ /* 0x000fe20000000800 */
[----:B--2---:R-:W-:-:S07]  /*3470*/  FMNMX.FTZ R87, R2, R87, !PT ;  /* 0x0000005702577209 */ /* 0x004fce0007810000 */
        /* <DEDUP_REMOVED lines=61> */
[----:B------:R-:W-:Y:S01]  /*3850*/  FFMA.FTZ R83, R83, UR42, -R55 ;  /* 0x0000002a53537c23 */ /* 0x000fe20008010837 */
[----:B------:R-:W-:-:S04]  /*3860*/  F2FP.SATFINITE.E4M3.F32.PACK_AB_MERGE_C R152, R90, R87, RZ ;  /* 0x000000575a98723e */ /* 0x000fc800048070ff */
        /* <DEDUP_REMOVED lines=13> */
[----:B------:R-:W-:Y:S01]  /*3940*/  FFMA.FTZ R45, R52, UR42, -R55 ;  /* 0x0000002a342d7c23 */ /* 0x000fe20008010837 */
[----:B------:R-:W-:-:S04]  /*3950*/  F2FP.SATFINITE.E4M3.F32.PACK_AB_MERGE_C R154, R92, R91, RZ ;  /* 0x0000005b5c9a723e */ /* 0x000fc800048070ff */
[----:B------:R-:W-:Y:S01]  /*3960*/  F2FP.SATFINITE.E4M3.F32.PACK_AB_MERGE_C R154, R89, R88, R154 ;  /* 0x00000058599a723e */ /* 0x000fe2000480709a */
[----:B------:R-:W0:Y:S01]  /*3970*/  MUFU.EX2 R93, R93 ;  /* 0x0000005d005d7308 */ /* 0x000e220000000800 */
[----:B-1----:R-:W-:-:S01]  /*3980*/  FADD.FTZ R52, R72, R69 ;  /* 0x0000004548347221 */ /* 0x002fc20000010000 */
[----:B------:R-:W-:-:S04]  /*3990*/  FADD.FTZ R69, R15, R62 ;  /* 0x0000003e0f457221 */ /* 0x000fc80000010000 */
[----:B------:R-:W-:Y:S02]  /*39a0*/  FADD.FTZ R62, R20, R69 ;  /* 0x00000045143e7221 */ /* 0x000fe40000010000 */
[----:B------:R-:W1:Y:S01]  /*39b0*/  MUFU.EX2 R94, R94 ;  /* 0x0000005e005e7308 */ /* 0x000e620000000800 */
[----:B--2---:R-:W-:-:S01]  /*39c0*/  FADD.FTZ R52, R73, R52 ;  /* 0x0000003449347221 */ /* 0x004fc20000010000 */
[----:B------:R-:W-:Y:S01]  /*39d0*/  FADD.FTZ R95, R21, R62 ;  /* 0x0000003e155f7221 */ /* 0x000fe20000010000 */
[----:B------:R-:W-:-:S01]  /*39e0*/  FFMA.FTZ R62, R29, UR42, -R55 ;  /* 0x0000002a1d3e7c23 */ /* 0x000fc20008010837 */
[----:B------:R-:W-:Y:S02]  /*39f0*/  FFMA.FTZ R55, R86, UR42, -R55 ;  /* 0x0000002a56377c23 */ /* 0x000fe40008010837 */
[----:B------:R-:W-:-:S02]  /*3a00*/  FADD.FTZ R96, R56, R95 ;  /* 0x0000005f38607221 */ /* 0x000fc40000010000 */
        /* <DEDUP_REMOVED lines=13> */
[----:B-1----:R-:W-:-:S01]  /*3ae0*/  FADD.FTZ R78, R80, R69 ;  /* 0x00000045504e7221 */ /* 0x002fc20000010000 */
[C---:B------:R-:W-:Y:S01]  /*3af0*/  FADD.FTZ R69, R79.reuse, R96 ;  /* 0x000000604f457221 */ /* 0x040fe20000010000 */
[----:B------:R-:W-:-:S04]  /*3b00*/  F2FP.SATFINITE.E4M3.F32.PACK_AB_MERGE_C R79, R79, R64, RZ ;  /* 0x000000404f4f723e */ /* 0x000fc800048070ff */
[----:B------:R-:W-:Y:S01]  /*3b10*/  F2FP.SATFINITE.E4M3.F32.PACK_AB_MERGE_C R151, R75, R56, R79 ;  /* 0x000000384b97723e */ /* 0x000fe2000480704f */
        /* <DEDUP_REMOVED lines=8> */
[----:B------:R-:W-:Y:S01]  /*3ba0*/  FADD.FTZ R78, R48, R13 ;  /* 0x0000000d304e7221 */ /* 0x000fe20000010000 */
[----:B------:R-:W-:-:S03]  /*3bb0*/  F2FP.SATFINITE.E4M3.F32.PACK_AB_MERGE_C R48, R49, R48, RZ ;  /* 0x000000303130723e */ /* 0x000fc600048070ff */
[----:B------:R-:W-:Y:S01]  /*3bc0*/  FADD.FTZ R21, R49, R78 ;  /* 0x0000004e31157221 */ /* 0x000fe20000010000 */
[----:B------:R-:W-:Y:S01]  /*3bd0*/  F2FP.SATFINITE.E4M3.F32.PACK_AB_MERGE_C R145, R59, R40, R48 ;  /* 0x000000283b91723e */ /* 0x000fe20004807030 */
[----:B------:R-:W0:Y:S01]  /*3be0*/  MUFU.EX2 R85, R85 ;  /* 0x0000005500557308 */ /* 0x000e220000000800 */
[----:B-1----:R-:W-:-:S01]  /*3bf0*/  FADD.FTZ R9, R57, R8 ;  /* 0x0000000839097221 */ /* 0x002fc20000010000 */
[----:B------:R-:W-:Y:S01]  /*3c00*/  FADD.FTZ R64, R24, R21 ;  /* 0x0000001518407221 */ /* 0x000fe20000010000 */
[----:B------:R-:W-:-:S05]  /*3c10*/  CS2R R48, SRZ ;  /* 0x0000000000307805 */ /* 0x000fca000001ff00 */
        /* <DEDUP_REMOVED lines=25> */
[----:B------:R-:W-:Y:S02]  /*3db0*/  F2FP.SATFINITE.E4M3.F32.PACK_AB_MERGE_C R65, R68, R65, RZ ;  /* 0x000000414441723e */ /* 0x000fe400048070ff */
[----:B------:R-:W-:Y:S01]  /*3dc0*/  F2FP.SATFINITE.E4M3.F32.PACK_AB_MERGE_C R141, R36, R33, R37 ;  /* 0x00000021248d723e */ /* 0x000fe20004807025 */
[----:B------:R-:W-:-:S01]  /*3dd0*/  FADD.FTZ R11, R43, R42 ;  /* 0x0000002a2b0b7221 */ /* 0x000fc20000010000 */
[----:B------:R-:W-:Y:S01]  /*3de0*/  F2FP.SATFINITE.E4M3.F32.PACK_AB_MERGE_C R146, R61, R60, R65 ;  /* 0x0000003c3d92723e */ /* 0x000fe20004807041 */
[----:B------:R-:W1:Y:S01]  /*3df0*/  MUFU.EX2 R3, R3 ;  /* 0x0000000300037308 */ /* 0x000e620000000800 */
[----:B--2---:R-:W-:-:S01]  /*3e00*/  FADD.FTZ R6, R58, R7 ;  /* 0x000000073a067221 */ /* 0x004fc20000010000 */
[----:B------:R-:W-:Y:S01]  /*3e10*/  FADD.FTZ R10, R46, R11 ;  /* 0x0000000b2e0a7221 */ /* 0x000fe20000010000 */
[----:B------:R-:W-:-:S03]  /*3e20*/  CS2R R36, SRZ ;  /* 0x0000000000247805 */ /* 0x000fc6000001ff00 */
[----:B------:R-:W-:Y:S01]  /*3e30*/  FADD.FTZ R11, R47, R10 ;  /* 0x0000000a2f0b7221 */ /* 0x000fe20000010000 */
[----:B------:R-:W-:Y:S01]  /*3e40*/  F2FP.SATFINITE.E4M3.F32.PACK_AB_MERGE_C R47, R50, R47, RZ ;  /* 0x0000002f322f723e */ /* 0x000fe200048070ff */
[----:B------:R-:W2:Y:S01]  /*3e50*/  MUFU.EX2 R44, R44 ;  /* 0x0000002c002c7308 */ /* 0x000ea20000000800 */
[----:B0-----:R-:W-:-:S01]  /*3e60*/  FADD.FTZ R6, R41, R6 ;  /* 0x0000000629067221 */ /* 0x001fc20000010000 */
[----:B------:R-:W-:Y:S01]  /*3e70*/  FADD.FTZ R11, R50, R11 ;  /* 0x0000000b320b7221 */ /* 0x000fe20000010000 */
[----:B------:R-:W-:Y:S02]  /*3e80*/  F2FP.SATFINITE.E4M3.F32.PACK_AB_MERGE_C R143, R46, R43, R47 ;  /* 0x0000002b2e8f723e */ /* 0x000fe4000480702f */
[----:B------:R-:W-:Y:S02]  /*3e90*/  CS2R R50, SRZ ;  /* 0x0000000000327805 */ /* 0x000fe4000001ff00 */
[----:B------:R-:W-:Y:S02]  /*3ea0*/  CS2R R46, SRZ ;  /* 0x00000000002e7805 */ /* 0x000fe4000001ff00 */
[----:B------:R-:W-:Y:S01]  /*3eb0*/  CS2R R42, SRZ ;  /* 0x00000000002a7805 */ /* 0x000fe2000001ff00 */
[----:B------:R-:W0:Y:S01]  /*3ec0*/  MUFU.EX2 R39, R39 ;  /* 0x0000002700277308 */ /* 0x000e220000000800 */
[----:B-1----:R-:W-:-:S07]  /*3ed0*/  FADD.FTZ R7, R3, R6 ;  /* 0x0000000603077221 */ /* 0x002fce0000010000 */
[----:B------:R-:W1:Y:S01]  /*3ee0*/  MUFU.EX2 R52, R82 ;  /* 0x0000005200347308 */ /* 0x000e620000000800 */
[C---:B--2---:R-:W-:Y:S01]  /*3ef0*/  F2FP.SATFINITE.E4M3.F32.PACK_AB_MERGE_C R13, R44.reuse, R3, RZ ;  /* 0x000000032c0d723e */ /* 0x044fe200048070ff */
[----:B------:R-:W-:-:S03]  /*3f00*/  FADD.FTZ R44, R44, R7 ;  /* 0x000000072c2c7221 */ /* 0x000fc60000010000 */
[----:B------:R-:W-:Y:S02]  /*3f10*/  F2FP.SATFINITE.E4M3.F32.PACK_AB_MERGE_C R140, R41, R58, R13 ;  /* 0x0000003a298c723e */ /* 0x000fe4000480700d */
[----:B------:R-:W-:Y:S01]  /*3f20*/  CS2R R40, SRZ ;  /* 0x0000000000287805 */ /* 0x000fe2000001ff00 */
        /* <DEDUP_REMOVED lines=8> */
[----:B0-----:R-:W-:-:S01]  /*3fb0*/  FADD.FTZ R7, R12, R7 ;  /* 0x000000070c077221 */ /* 0x001fc20000010000 */
[----:B------:R-:W-:Y:S01]  /*3fc0*/  F2FP.SATFINITE.E4M3.F32.PACK_AB_MERGE_C R29, R12, R29, RZ ;  /* 0x0000001d0c1d723e */ /* 0x000fe200048070ff */
[----:B------:R-:W-:-:S03]  /*3fd0*/  FADD.FTZ R12, R26, R11 ;  /* 0x0000000b1a0c7221 */ /* 0x000fc60000010000 */
[----:B------:R-:W-:Y:S01]  /*3fe0*/  F2FP.SATFINITE.E4M3.F32.PACK_AB_MERGE_C R142, R52, R39, R29 ;  /* 0x00000027348e723e */ /* 0x000fe2000480701d */
[----:B------:R-:W-:-:S01]  /*3ff0*/  FADD.FTZ R11, R27, R12 ;  /* 0x0000000c1b0b7221 */ /* 0x000fc20000010000 */
[----:B------:R-:W0:Y:S01]  /*4000*/  MUFU.EX2 R67, R67 ;  /* 0x0000004300437308 */ /* 0x000e220000000800 */
[----:B-1----:R-:W-:-:S01]  /*4010*/  FADD.FTZ R10, R8, R7 ;  /* 0x00000007080a7221 */ /* 0x002fc20000010000 */
[----:B------:R-:W-:Y:S01]  /*4020*/  CS2R R52, SRZ ;  /* 0x0000000000347805 */ /* 0x000fe2000001ff00 */
[----:B------:R-:W-:-:S01]  /*4030*/  FADD.FTZ R12, R30, R11 ;  /* 0x0000000b1e0c7221 */ /* 0x000fc20000010000 */
[C---:B------:R-:W-:Y:S02]  /*4040*/  F2FP.SATFINITE.E4M3.F32.PACK_AB_MERGE_C R30, R31.reuse, R30, RZ ;  /* 0x0000001e1f1e723e */ /* 0x040fe400048070ff */
[----:B------:R-:W-:Y:S01]  /*4050*/  CS2R R28, SRZ ;  /* 0x00000000001c7805 */ /* 0x000fe2000001ff00 */
[----:B------:R-:W-:Y:S01]  /*4060*/  FADD.FTZ R31, R31, R12 ;  /* 0x0000000c1f1f7221 */ /* 0x000fe20000010000 */
[----:B------:R-:W1:Y:S01]  /*4070*/  MUFU.EX2 R62, R62 ;  /* 0x0000003e003e7308 */ /* 0x000e620000000800 */
[----:B--2---:R-:W-:-:S01]  /*4080*/  FADD.FTZ R10, R9, R10 ;  /* 0x0000000a090a7221 */ /* 0x004fc20000010000 */
[----:B------:R-:W-:-:S02]  /*4090*/  F2FP.SATFINITE.E4M3.F32.PACK_AB_MERGE_C R137, R27, R26, R30 ;  /* 0x0000001a1b89723e */ /* 0x000fc4000480701e */
[----:B------:R-:W-:-:S04]  /*40a0*/  CS2R R26, SRZ ;  /* 0x00000000001a7805 */ /* 0x000fc8000001ff00 */
[----:B------:R-:W2:Y:S01]  /*40b0*/  MUFU.EX2 R32, R32 ;  /* 0x0000002000207308 */ /* 0x000ea20000000800 */
[----:B0-----:R-:W-:-:S01]  /*40c0*/  FADD.FTZ R11, R67, R10 ;  /* 0x0000000a430b7221 */ /* 0x001fc20000010000 */
[----:B------:R-:W-:Y:S01]  /*40d0*/  FADD.FTZ R10, R34, R31 ;  /* 0x0000001f220a7221 */ /* 0x000fe20000010000 */
[----:B------:R-:W-:-:S05]  /*40e0*/  CS2R R30, SRZ ;  /* 0x00000000001e7805 */ /* 0x000fca000001ff00 */
[----:B------:R-:W-:Y:S01]  /*40f0*/  MUFU.EX2 R3, R70 ;  /* 0x0000004600037308 */ /* 0x000fe20000000800 */
[----:B-1----:R-:W-:-:S01]  /*4100*/  FADD.FTZ R11, R62, R11 ;  /* 0x0000000b3e0b7221 */ /* 0x002fc20000010000 */
[----:B------:R-:W-:-:S04]  /*4110*/  F2FP.SATFINITE.E4M3.F32.PACK_AB_MERGE_C R67, R62, R67, RZ ;  /* 0x000000433e43723e */ /* 0x000fc800048070ff */
[----:B------:R-:W-:Y:S01]  /*4120*/  F2FP.SATFINITE.E4M3.F32.PACK_AB_MERGE_C R136, R9, R8, R67 ;  /* 0x000000080988723e */ /* 0x000fe20004807043 */
[----:B------:R-:W-:-:S01]  /*4130*/  FADD.FTZ R9, R35, R10 ;  /* 0x0000000a23097221 */ /* 0x000fc20000010000 */
[----:B------:R-:W-:Y:S08]  /*4140*/  MUFU.EX2 R38, R38 ;  /* 0x0000002600267308 */ /* 0x000ff00000000800 */
[----:B------:R-:W-:Y:S08]  /*4150*/  MUFU.EX2 R83, R83 ;  /* 0x0000005300537308 */ /* 0x000ff00000000800 */
[----:B------:R0:W1:Y:S08]  /*4160*/  MUFU.EX2 R6, R55 ;  /* 0x0000003700067308 */ /* 0x0000700000000800 */
[----:B------:R2:W3:Y:S01]  /*4170*/  MUFU.EX2 R7, R4 ;  /* 0x0000000400077308 */ /* 0x0004e20000000800 */
[----:B0-----:R-:W-:Y:S01]  /*4180*/  CS2R R54, SRZ ;  /* 0x0000000000367805 */ /* 0x001fe2000001ff00 */
[----:B--2---:R-:W-:Y:S01]  /*4190*/  FADD.FTZ R4, R32, R11 ;  /* 0x0000000b20047221 */ /* 0x004fe20000010000 */
[----:B-1----:R-:W-:-:S03]  /*41a0*/  F2FP.SATFINITE.E4M3.F32.PACK_AB_MERGE_C R8, R6, R83, RZ ;  /* 0x000000530608723e */ /* 0x002fc600048070ff */
[C---:B------:R-:W-:Y:S01]  /*41b0*/  FADD.FTZ R4, R3.reuse, R4 ;  /* 0x0000000403047221 */ /* 0x040fe20000010000 */
[----:B------:R-:W-:Y:S02]  /*41c0*/  F2FP.SATFINITE.E4M3.F32.PACK_AB_MERGE_C R138, R3, R32, R8 ;  /* 0x00000020038a723e */ /* 0x000fe40004807008 */
[----:B------:R-:W-:Y:S02]  /*41d0*/  CS2R R32, SRZ ;  /* 0x0000000000207805 */ /* 0x000fe4000001ff00 */
[----:B---3--:R-:W-:Y:S01]  /*41e0*/  F2FP.SATFINITE.E4M3.F32.PACK_AB_MERGE_C R10, R7, R38, RZ ;  /* 0x00000026070a723e */ /* 0x008fe200048070ff */
[----:B------:R-:W-:Y:S01]  /*41f0*/  FADD.FTZ R38, R38, R9 ;  /* 0x0000000926267221 */ /* 0x000fe20000010000 */
[----:B------:R-:W-:-:S02]  /*4200*/  FADD.FTZ R83, R83, R4 ;  /* 0x0000000453537221 */ /* 0x000fc40000010000 */
[----:B------:R-:W-:Y:S01]  /*4210*/  F2FP.SATFINITE.E4M3.F32.PACK_AB_MERGE_C R139, R35, R34, R10 ;  /* 0x00000022238b723e */ /* 0x000fe2000480700a */
[----:B------:R-:W-:-:S01]  /*4220*/  FADD.FTZ R3, R7, R38 ;  /* 0x0000002607037221 */ /* 0x000fc20000010000 */
[----:B------:R-:W-:Y:S01]  /*4230*/  FADD.FTZ R4, R6, R83 ;  /* 0x0000005306047221 */ /* 0x000fe20000010000 */
[----:B------:R-:W-:-:S02]  /*4240*/  CS2R R38, SRZ ;  /* 0x0000000000267805 */ /* 0x000fc4000001ff00 */
        /* <DEDUP_REMOVED lines=8> */
.L_x_14976:
[----:B------:R-:W-:-:S04]  /*42d0*/  UISETP.NE.AND UP0, UPT, UR24, 0x1, UPT ;  /* 0x000000011800788c */ /* 0x000fc8000bf05270 */
[----:B------:R-:W-:-:S04]  /*42e0*/  USEL UR37, URZ, 0x1, UP0 ;  /* 0x000000013f257887 */ /* 0x000fc80008000000 */
[----:B------:R-:W-:Y:S01]  /*42f0*/  ULOP3.LUT UR37, UR25, UR37, URZ, 0x3c, !UPT ;  /* 0x0000002519257292 */ /* 0x000fe2000f8e3c3f */
[----:B------:R-:W-:Y:S11]  /*4300*/  @!P0 BRA `(.L_x_14966) ;  /* 0x0000000000048947 */ /* 0x000ff60003800000 */
[----:B------:R-:W-:Y:S01]  /*4310*/  BPT.TRAP 0x1 ;  /* 0x000000040000795c */ /* 0x000fe20000300000 */
.L_x_14966:
        /* <DEDUP_REMOVED lines=9> */
.L_x_14967:
[----:B-1----:R-:W-:Y:S05]  /*43b0*/  @P1 BRA `(.L_x_14968) ;  /* 0x0000000000081947 */ /* 0x002fea0003800000 */
[----:B------:R-:W1:Y:S02]  /*43c0*/  SYNCS.PHASECHK.TRANS64.TRYWAIT P1, [UR21+0x13230], R0 ;  /* 0x01323000ff0075a7 */ /* 0x000e640008020155 */
[----:B-1----:R-:W-:Y:S05]  /*43d0*/  @!P1 BRA `(.L_x_14969) ;  /* 0x000000c400489947 */ /* 0x002fea0003800000 */
.L_x_14968:
        /* <DEDUP_REMOVED lines=64> */
.L_x_14970:
[----:B------:R-:W-:Y:S01]  /*47e0*/  ULEA UR11, UR24, UR45, 0x3 ;  /* 0x0000002d180b7291 */ /* 0x000fe2000f8e183f */
[----:B01----:R-:W-:-:S05]  /*47f0*/  IMAD.U32 R0, RZ, RZ, UR25 ;  /* 0x00000019ff007e24 */ /* 0x003fca000f8e00ff */
[----:B------:R-:W-:-:S04]  /*4800*/  SHF.L.U32 R0, R0, 0x1f, RZ ;  /* 0x0000001f00007819 */ /* 0x000fc800000006ff */
[----:B------:R0:W1:Y:S01]  /*4810*/  SYNCS.PHASECHK.TRANS64.TRYWAIT P1, [UR11+0x13250], R0 ;  /* 0x01325000ff0075a7 */ /* 0x000062000802014b */
[----:B------:R-:W-:Y:S05]  /*4820*/  @!P0 BRA `(.L_x_14971) ;  /* 0x0000000000048947 */ /* 0x000fea0003800000 */
[----:B------:R-:W-:Y:S01]  /*4830*/  BPT.TRAP 0x1 ;  /* 0x000000040000795c */ /* 0x000fe20000300000 */
.L_x_14971:
[----:B-1----:R-:W-:Y:S05]  /*4840*/  @P1 BRA `(.L_x_14972) ;  /* 0x0000000000081947 */ /* 0x002fea0003800000 */
[----:B------:R-:W1:Y:S02]  /*4850*/  SYNCS.PHASECHK.TRANS64.TRYWAIT P1, [UR11+0x13250], R0 ;  /* 0x01325000ff0075a7 */ /* 0x000e64000802014b */
[----:B-1----:R-:W-:Y:S05]  /*4860*/  @!P1 BRA `(.L_x_14973) ;  /* 0x000000c0003c9947 */ /* 0x002fea0003800000 */
.L_x_14972:
        /* <DEDUP_REMOVED lines=32> */
.L_x_14974:
[----:B------:R-:W-:Y:S01]  /*4a70*/  UISETP.NE.AND UP0, UPT, UR48, URZ, UPT ;  /* 0x0000003f3000728c */ /* 0x000fe2000bf05270 */
[----:B01----:R-:W-:Y:S01]  /*4a80*/  VIADD R0, R17, UR43 ;  /* 0x0000002b11007c36 */ /* 0x003fe20008000000 */
[----:B------:R-:W0:Y:S01]  /*4a90*/  LDC R11, c[0x0][0x2f0] ;  /* 0x0000bc00ff0b7b82 */ /* 0x000e220000000800 */
[----:B------:R-:W-:Y:S01]  /*4aa0*/  IMAD.MOV.U32 R13, RZ, RZ, -0x2 ;  /* 0xfffffffeff0d7424 */ /* 0x000fe200078e00ff */
[----:B------:R-:W-:Y:S01]  /*4ab0*/  UIADD3 UR21, UR21, 0x13240, URZ ;  /* 0x0001324015157890 */ /* 0x000fe2000fffe03f */
[----:B------:R-:W-:Y:S01]  /*4ac0*/  IMAD.U32 R15, RZ, RZ, UR42 ;  /* 0x0000002aff0f7e24 */ /* 0x000fe2000f8e00ff */
[----:B------:R-:W-:Y:S02]  /*4ad0*/  PLOP3.LUT P1, PT, PT, PT, UP0, 0x80, 0x0 ;  /* 0x000000000000781c */ /* 0x000fe40003f2f008 */
[----:B------:R-:W-:Y:S01]  /*4ae0*/  PLOP3.LUT P2, PT, PT, PT, UP0, 0x80, 0x0 ;  /* 0x000000000000781c */ /* 0x000fe20003f4f008 */
[----:B------:R-:W-:Y:S02]  /*4af0*/  UPRMT UR21, UR44, 0x654, UR21 ;  /* 0x000006542c157896 */ /* 0x000fe40008000015 */
[----:B------:R-:W-:-:S07]  /*4b00*/  @UP0 ULDC UR6, c[0x0][0x44c] ;  /* 0x0001130000060ab9 */ /* 0x000fce0000000800 */
[----:B------:R-:W-:Y:S01]  /*4b10*/  SYNCS.ARRIVE.TRANS64.RED.A1T0 RZ, [UR21], RZ ;  /* 0x000000ffffff79a7 */ /* 0x000fe20008100415 */
[----:B------:R-:W-:Y:S01]  /*4b20*/  @P1 IMAD.HI.U32 R2, R0, UR6, RZ ;  /* 0x0000000600021c27 */ /* 0x000fe2000f8e00ff */
[----:B------:R-:W-:-:S04]  /*4b30*/  @UP0 ULDC UR6, c[0x0][0x450] ;  /* 0x0001140000060ab9 */ /* 0x000fc80000000800 */
[----:B------:R-:W-:Y:S01]  /*4b40*/  @P2 SHF.R.U32.HI R0, RZ, UR6, R2 ;  /* 0x00000006ff002c19 */ /* 0x000fe20008011602 */
[----:B------:R-:W-:Y:S02]  /*4b50*/  UMOV UR6, 0x1 ;  /* 0x0000000100067882 */ /* 0x000fe40000000000 */
[----:B------:R-:W-:Y:S02]  /*4b60*/  UIMAD UR6, UR23, -0xa0, UR6 ;  /* 0xffffff60170678a4 */ /* 0x000fe4000f8e0206 */
[----:B------:R-:W1:Y:S04]  /*4b70*/  SHFL.IDX PT, R9, R0, RZ, 0x1c1f ;  /* 0x001c1fff00097589 */ /* 0x000e6800000e0000 */
[----:B------:R-:W-:-:S04]  /*4b80*/  IMAD R8, R16, R13, UR6 ;  /* 0x0000000610087e24 */ /* 0x000fc8000f8e020d */
[----:B0-----:R-:W-:-:S05]  /*4b90*/  IMAD R8, R11, UR47, R8 ;  /* 0x0000002f0b087c24 */ /* 0x001fca000f8e0208 */
        /* <DEDUP_REMOVED lines=126> */
[----:B------:R-:W-:-:S02]  /*5380*/  FFMA.FTZ R10, R2, R15, -8 ;  /* 0xc1000000020a7423 */ /* 0x000fc4000001000f */
[----:B------:R-:W0:Y:S03]  /*5390*/  SHFL.IDX PT, R15, R0, 0x1, 0x1c1f ;  /* 0x003c1f00000f7f89 */ /* 0x000e2600000e0000 */
        /* <DEDUP_REMOVED lines=17> */
[----:B0-----:R-:W-:Y:S01]  /*54b0*/  IADD3 R15, R15, -UR20, R8 ;  /* 0x800000140f0f7c10 */ /* 0x001fe2000fffe008 */
[----:B------:R-:W-:-:S01]  /*54c0*/  FFMA.FTZ R8, R129, UR42, -R10 ;  /* 0x0000002a81087c23 */ /* 0x000fc2000801080a */
[--C-:B------:R-:W-:Y:S01]  /*54d0*/  FFMA.FTZ R89, R89, UR42, -R10.reuse ;  /* 0x0000002a59597c23 */ /* 0x100fe2000801080a */
[----:B------:R-:W-:-:S01]  /*54e0*/  FFMA.FTZ R93, R93, UR42, -R10 ;  /* 0x0000002a5d5d7c23 */ /* 0x000fc2000801080a */
[----:B------:R-:W-:Y:S01]  /*54f0*/  ISETP.GT.AND P2, PT, R15, RZ, PT ;  /* 0x000000ff0f00720c */ /* 0x000fe20003f44270 */
[----:B------:R-:W-:-:S01]  /*5500*/  FFMA.FTZ R97, R97, UR42, -R10 ;  /* 0x0000002a61617c23 */ /* 0x000fc2000801080a */
[----:B------:R-:W-:Y:S01]  /*5510*/  ISETP.GT.AND P3, PT, R15, 0x1, PT ;  /* 0x000000010f00780c */ /* 0x000fe20003f64270 */
[----:B------:R-:W-:-:S01]  /*5520*/  FFMA.FTZ R101, R101, UR42, -R10 ;  /* 0x0000002a65657c23 */ /* 0x000fc2000801080a */
[----:B------:R-:W-:Y:S01]  /*5530*/  FSEL R122, R122, -INF , P2 ;  /* 0xff8000007a7a7808 */ /* 0x000fe20001000000 */
        /* <DEDUP_REMOVED lines=29> */
[----:B------:R-:W-:Y:S02]  /*5710*/  FSEL R135, R135, -INF , P3 ;  /* 0xff80000087877808 */ /* 0x000fe40001800000 */
[----:B------:R-:W-:Y:S01]  /*5720*/  ISETP.GT.AND P2, PT, R15, 0x20, PT ;  /* 0x000000200f00780c */ /* 0x000fe20003f44270 */
        /* <DEDUP_REMOVED lines=129> */
[----:B------:R-:W-:Y:S01]  /*5f40*/  FFMA.FTZ R84, R85, UR42, -R10 ;  /* 0x0000002a55547c23 */ /* 0x000fe2000801080a */
[----:B------:R-:W-:Y:S01]  /*5f50*/  IMAD.U32 R85, RZ, RZ, UR42 ;  /* 0x0000002aff557e24 */ /* 0x000fe2000f8e00ff */
[----:B------:R0:W-:Y:S01]  /*5f60*/  MUFU.EX2 R15, R120 ;  /* 0x00000078000f7308 */ /* 0x0001e20000000800 */
[----:B------:R-:W-:-:S05]  /*5f70*/  FMNMX.FTZ R0, R71, R0, !PT ;  /* 0x0000000047007209 */ /* 0x000fca0007810000 */
[----:B------:R-:W1:Y:S02]  /*5f80*/  SHFL.BFLY PT, R121, R0, 0x2, 0x1f ;  /* 0x0c401f0000797f89 */ /* 0x000e6400000e0000 */
        /* <DEDUP_REMOVED lines=17> */
[----:B0-----:R-:W-:-:S01]  /*60a0*/  FFMA.FTZ R120, R122, UR42, -R10 ;  /* 0x0000002a7a787c23 */ /* 0x001fc2000801080a */
[--C-:B------:R-:W-:Y:S01]  /*60b0*/  FFMA.FTZ R122, R127, UR42, -R10.reuse ;  /* 0x0000002a7f7a7c23 */ /* 0x100fe2000801080a */
[----:B------:R-:W-:Y:S01]  /*60c0*/  FSEL R127, R2, RZ, P1 ;  /* 0x000000ff027f7208 */ /* 0x000fe20000800000 */
        /* <DEDUP_REMOVED lines=8> */
[----:B------:R-:W-:Y:S01]  /*6150*/  FMUL.FTZ R116, R127, UR42 ;  /* 0x0000002a7f747c20 */ /* 0x000fe20008410000 */
        /* <DEDUP_REMOVED lines=42> */
[----:B------:R-:W-:-:S03]  /*6400*/  FFMA.FTZ R71, R71, UR42, -R10 ;  /* 0x0000002a47477c23 */ /* 0x000fc6000801080a */
        /* <DEDUP_REMOVED lines=12> */
[----:B------:R-:W-:-:S06]  /*64d0*/  FADD.FTZ R127, R21, R128 ;  /* 0x00000080157f7221 */ /* 0x000fcc0000010000 */
[----:B------:R-:W0:Y:S01]  /*64e0*/  MUFU.EX2 R106, R106 ;  /* 0x0000006a006a7308 */ /* 0x000e220000000800 */
[----:B-1----:R-:W-:-:S01]  /*64f0*/  FADD.FTZ R3, R125, R4 ;  /* 0x000000047d037221 */ /* 0x002fc20000010000 */
        /* <DEDUP_REMOVED lines=102> */
.L_x_14975:
        /* <DEDUP_REMOVED lines=83> */
.L_x_14965:
[----:B------:R-:W-:-:S13]  /*7090*/  ISETP.LE.AND P1, PT, RZ, UR23, PT ;  /* 0x00000017ff007c0c */ /* 0x000fda000bf23270 */
[----:B------:R-:W-:Y:S05]  /*70a0*/  @!P1 BRA `(.L_x_14977) ;  /* 0x0000002000a09947 */ /* 0x000fea0003800000 */
[----:B------:R-:W-:Y:S01]  /*70b0*/  IMAD.MOV.U32 R9, RZ, RZ, R0 ;  /* 0x000000ffff097224 */ /* 0x000fe200078e0000 */
[----:B------:R-:W-:Y:S01]  /*70c0*/  UMOV UR22, UR37 ;  /* 0x0000002500167c82 */ /* 0x000fe20008000000 */
[----:B------:R-:W-:Y:S01]  /*70d0*/  IMAD.MOV.U32 R7, RZ, RZ, R2 ;  /* 0x000000ffff077224 */ /* 0x000fe200078e0002 */
[----:B------:R-:W-:-:S06]  /*70e0*/  UMOV UR21, UR38 ;  /* 0x0000002600157c82 */ /* 0x000fcc0008000000 */
.L_x_14988:
[----:B------:R-:W-:-:S04]  /*70f0*/  UISETP.NE.AND UP0, UPT, UR21, 0x1, UPT ;  /* 0x000000011500788c */ /* 0x000fc8000bf05270 */
[----:B------:R-:W-:-:S04]  /*7100*/  USEL UR37, URZ, 0x1, UP0 ;  /* 0x000000013f257887 */ /* 0x000fc80008000000 */
[----:B------:R-:W-:Y:S01]  /*7110*/  ULOP3.LUT UR37, UR22, UR37, URZ, 0x3c, !UPT ;  /* 0x0000002516257292 */ /* 0x000fe2000f8e3c3f */
[----:B------:R-:W-:Y:S11]  /*7120*/  @!P0 BRA `(.L_x_14978) ;  /* 0x0000000000048947 */ /* 0x000ff60003800000 */
[----:B------:R-:W-:Y:S01]  /*7130*/  BPT.TRAP 0x1 ;  /* 0x000000040000795c */ /* 0x000fe20000300000 */
.L_x_14978:
        /* <DEDUP_REMOVED lines=9> */
.L_x_14979:
[----:B-1----:R-:W-:Y:S05]  /*71d0*/  @P1 BRA `(.L_x_14980) ;  /* 0x0000000000081947 */ /* 0x002fea0003800000 */
[----:B------:R-:W1:Y:S02]  /*71e0*/  SYNCS.PHASECHK.TRANS64.TRYWAIT P1, [UR20+0x13230], R0 ;  /* 0x01323000ff0075a7 */ /* 0x000e640008020154 */
[----:B-1----:R-:W-:Y:S05]  /*71f0*/  @!P1 BRA `(.L_x_14981) ;  /* 0x0000009400f09947 */ /* 0x002fea0003800000 */
.L_x_14980:
        /* <DEDUP_REMOVED lines=64> */
.L_x_14982:
[----:B------:R-:W-:Y:S01]  /*7600*/  ULEA UR11, UR21, UR45, 0x3 ;  /* 0x0000002d150b7291 */ /* 0x000fe2000f8e183f */
[----:B01----:R-:W-:-:S05]  /*7610*/  IMAD.U32 R0, RZ, RZ, UR22 ;  /* 0x00000016ff007e24 */ /* 0x003fca000f8e00ff */
[----:B------:R-:W-:-:S04]  /*7620*/  SHF.L.U32 R0, R0, 0x1f, RZ ;  /* 0x0000001f00007819 */ /* 0x000fc800000006ff */
[----:B------:R0:W1:Y:S01]  /*7630*/  SYNCS.PHASECHK.TRANS64.TRYWAIT P1, [UR11+0x13250], R0 ;  /* 0x01325000ff0075a7 */ /* 0x000062000802014b */
[----:B------:R-:W-:Y:S05]  /*7640*/  @!P0 BRA `(.L_x_14983) ;  /* 0x0000000000048947 */ /* 0x000fea0003800000 */
[----:B------:R-:W-:Y:S01]  /*7650*/  BPT.TRAP 0x1 ;  /* 0x000000040000795c */ /* 0x000fe20000300000 */
.L_x_14983:
[----:B-1----:R-:W-:Y:S05]  /*7660*/  @P1 BRA `(.L_x_14984) ;  /* 0x0000000000081947 */ /* 0x002fea0003800000 */
[----:B------:R-:W1:Y:S02]  /*7670*/  SYNCS.PHASECHK.TRANS64.TRYWAIT P1, [UR11+0x13250], R0 ;  /* 0x01325000ff0075a7 */ /* 0x000e64000802014b */
[----:B-1----:R-:W-:Y:S05]  /*7680*/  @!P1 BRA `(.L_x_14985) ;  /* 0x0000009000e49947 */ /* 0x002fea0003800000 */
.L_x_14984:
        /* <DEDUP_REMOVED lines=32> */
.L_x_14986:
        /* <DEDUP_REMOVED lines=137> */
[----:B------:R-:W-:Y:S01]  /*8120*/  FMUL.FTZ R7, R7, UR42 ;  /* 0x0000002a07077c20 */ /* 0x000fe20008410000 */
        /* <DEDUP_REMOVED lines=205> */
.L_x_14987:
        /* <DEDUP_REMOVED lines=83> */
.L_x_14977:
[----:B------:R-:W-:Y:S06]  /*9330*/  BAR.ARV 0x8, 0x200 ;  /* 0x0208000000007b1d */ /* 0x000fec0000002000 */
[----:B------:R-:W-:Y:S05]  /*9340*/  @!P0 BRA `(.L_x_14989) ;  /* 0x0000000000048947 */ /* 0x000fea0003800000 */
[----:B------:R-:W-:Y:S01]  /*9350*/  BPT.TRAP 0x1 ;  /* 0x000000040000795c */ /* 0x000fe20000300000 */
.L_x_14989:
[----:B------:R-:W-:Y:S01]  /*9360*/  ULEA UR14, UR38, UR45, 0x3 ;  /* 0x0000002d260e7291 */ /* 0x000fe2000f8e183f */
[----:B------:R-:W-:-:S05]  /*9370*/  IMAD.U32 R5, RZ, RZ, UR37 ;  /* 0x00000025ff057e24 */ /* 0x000fca000f8e00ff */
[----:B------:R-:W-:-:S04]  /*9380*/  SHF.L.U32 R5, R5, 0x1f, RZ ;  /* 0x0000001f05057819 */ /* 0x000fc800000006ff */
[----:B------:R0:W1:Y:S01]  /*9390*/  SYNCS.PHASECHK.TRANS64.TRYWAIT P1, [UR14+0x13250], R5 ;  /* 0x01325005ff0075a7 */ /* 0x000062000802014e */
[----:B------:R-:W-:Y:S05]  /*93a0*/  @!P0 BRA `(.L_x_14990) ;  /* 0x0000000000048947 */ /* 0x000fea0003800000 */
[----:B------:R-:W-:Y:S01]  /*93b0*/  BPT.TRAP 0x1 ;  /* 0x000000040000795c */ /* 0x000fe20000300000 */
.L_x_14990:
[----:B-1----:R-:W-:Y:S05]  /*93c0*/  @P1 BRA `(.L_x_14991) ;  /* 0x0000000000081947 */ /* 0x002fea0003800000 */
[----:B------:R-:W1:Y:S02]  /*93d0*/  SYNCS.PHASECHK.TRANS64.TRYWAIT P1, [UR14+0x13250], R5 ;  /* 0x01325005ff0075a7 */ /* 0x000e64000802014e */
[----:B-1----:R-:W-:Y:S05]  /*93e0*/  @!P1 BRA `(.L_x_14992) ;  /* 0x0000007400a49947 */ /* 0x002fea0003800000 */
.L_x_14991:
        /* <DEDUP_REMOVED lines=88> */
.L_x_14993:
        /* <DEDUP_REMOVED lines=42> */
.L_x_14957:
        /* <DEDUP_REMOVED lines=11> */
[----:B------:R-:W2:Y:S01]  /*9cc0*/  LDL R40, [R1] ;  /* 0x0000000001287983 */ /* 0x000ea20000100800 */
[----:B------:R-:W1:Y:S01]  /*9cd0*/  S2R R35, SR_SWINHI ;  /* 0x0000000000237919 */ /* 0x000e620000002f00 */
[----:B------:R-:W-:Y:S02]  /*9ce0*/  F2FP.BF16.F32.PACK_AB R47, R47, R2 ;  /* 0x000000022f2f723e */ /* 0x000fe400000010ff */
[----:B------:R-:W-:Y:S01]  /*9cf0*/  F2FP.BF16.F32.PACK_AB R9, R52, R9 ;  /* 0x000000093409723e */ /* 0x000fe200000010ff */
[----:B------:R-:W3:Y:S01]  /*9d00*/  LDC R2, c[0x0][0xbe8] ;  /* 0x0002fa00ff027b82 */ /* 0x000ee20000000800 */
        /* <DEDUP_REMOVED lines=23> */
[----:B------:R0:W4:Y:S01]  /*9e80*/  LDG.E.CONSTANT R26, desc[UR50][R6.64] ;  /* 0x00000032061a7981 */ /* 0x000122000c1e9900 */
[----:B---3--:R-:W-:Y:S01]  /*9e90*/  ISETP.NE.AND P2, PT, R2, 0x1, PT ;  /* 0x000000010200780c */ /* 0x008fe20003f45270 */
        /* <DEDUP_REMOVED lines=8> */
[----:B------:R-:W0:Y:S01]  /*9f20*/  @P2 LDC R42, c[0x0][0xbec] ;  /* 0x0002fb00ff2a2b82 */ /* 0x000e220000000800 */
[----:B------:R-:W-:Y:S02]  /*9f30*/  MOV R6, R0 ;  /* 0x0000000000067202 */ /* 0x000fe40000000f00 */
[----:B-1----:R-:W-:Y:S01]  /*9f40*/  MOV R7, R35 ;  /* 0x0000002300077202 */ /* 0x002fe20000000f00 */
[----:B------:R-:W-:Y:S01]  /*9f50*/  UIMAD.WIDE.U32 UR6, UR40, UR10, UR6 ;  /* 0x0000000a280672a5 */ /* 0x000fe2000f8e0006 */
[----:B------:R-:W-:Y:S01]  /*9f60*/  SEL R31, R9, R10, P0 ;  /* 0x0000000a091f7207 */ /* 0x000fe20000000000 */
[----:B------:R-:W-:Y:S01]  /*9f70*/  ULDC UR5, c[0x0][0xa88] ;  /* 0x0002a20000057ab9 */ /* 0x000fe20000000800 */
[----:B------:R-:W-:Y:S01]  /*9f80*/  SEL R36, R10, R9, P0 ;  /* 0x000000090a247207 */ /* 0x000fe20000000000 */
[----:B------:R-:W-:Y:S01]  /*9f90*/  IMAD R9, R22, 0x40, R19 ;  /* 0x0000004016097824 */ /* 0x000fe200078e0213 */
[----:B------:R-:W-:Y:S01]  /*9fa0*/  SEL R27, R28, R29, P0 ;  /* 0x0000001d1c1b7207 */ /* 0x000fe20000000000 */
[----:B------:R-:W-:Y:S01]  /*9fb0*/  IMAD R43, R2, UR5, RZ ;  /* 0x00000005022b7c24 */ /* 0x000fe2000f8e02ff */
[----:B------:R-:W-:Y:S01]  /*9fc0*/  SEL R30, R29, R28, P0 ;  /* 0x0000001c1d1e7207 */ /* 0x000fe20000000000 */
[----:B------:R-:W-:Y:S01]  /*9fd0*/  ULDC.64 UR10, c[0x0][0xaf0] ;  /* 0x0002bc00000a7ab9 */ /* 0x000fe20000000a00 */
        /* <DEDUP_REMOVED lines=11> */
[----:B--2---:R-:W-:Y:S01]  /*a090*/  IMAD.WIDE R10, R40, 0x2, R6 ;  /* 0x00000002280a7825 */ /* 0x004fe200078e0206 */
[----:B------:R-:W-:-:S03]  /*a0a0*/  SEL R40, R8, R5, P0 ;  /* 0x0000000508287207 */ /* 0x000fc60000000000 */
[----:B------:R-:W-:Y:S01]  /*a0b0*/  IMAD.WIDE R6, R9, 0x2, R6 ;  /* 0x0000000209067825 */ /* 0x000fe200078e0206 */
[C---:B------:R-:W-:Y:S02]  /*a0c0*/  IADD3 R41, P4, R10.reuse, 0x20, RZ ;  /* 0x000000200a297810 */ /* 0x040fe40007f9e0ff */
[C---:B------:R-:W-:Y:S02]  /*a0d0*/  IADD3 R39, P1, R10.reuse, 0x60, RZ ;  /* 0x000000600a277810 */ /* 0x040fe40007f3e0ff */
[----:B------:R-:W-:Y:S01]  /*a0e0*/  LOP3.LUT R8, R41, 0x380, RZ, 0xc0, !PT ;  /* 0x0000038029087812 */ /* 0x000fe200078ec0ff */
[--C-:B------:R-:W-:Y:S01]  /*a0f0*/  IMAD.X R9, RZ, RZ, R11.reuse, P4 ;  /* 0x000000ffff097224 */ /* 0x100fe200020e060b */
[----:B------:R-:W-:Y:S01]  /*a100*/  LOP3.LUT R5, R10, 0x380, RZ, 0xc0, !PT ;  /* 0x000003800a057812 */ /* 0x000fe200078ec0ff */
[----:B------:R-:W-:Y:S01]  /*a110*/  IMAD.X R13, RZ, RZ, R11, P1 ;  /* 0x000000ffff0d7224 */ /* 0x000fe200008e060b */
[----:B------:R-:W-:Y:S02]  /*a120*/  LOP3.LUT R12, R39, 0x380, RZ, 0xc0, !PT ;  /* 0x00000380270c7812 */ /* 0x000fe400078ec0ff */
[----:B------:R-:W-:-:S02]  /*a130*/  SHF.R.U64 R8, R8, 0x3, RZ ;  /* 0x0000000308087819 */ /* 0x000fc400000012ff */
[----:B------:R-:W-:Y:S02]  /*a140*/  SHF.R.U64 R5, R5, 0x3, RZ ;  /* 0x0000000305057819 */ /* 0x000fe400000012ff */
[----:B------:R-:W-:Y:S02]  /*a150*/  IADD3 R14, P3, R10, 0x40, RZ ;  /* 0x000000400a0e7810 */ /* 0x000fe40007f7e0ff */
[----:B------:R-:W-:Y:S02]  /*a160*/  SHF.R.U64 R12, R12, 0x3, RZ ;  /* 0x000000030c0c7819 */ /* 0x000fe400000012ff */
[----:B------:R-:W-:Y:S01]  /*a170*/  LOP3.LUT R8, R8, R41, RZ, 0x3c, !PT ;  /* 0x0000002908087212 */ /* 0x000fe200078e3cff */
[----:B------:R-:W-:Y:S01]  /*a180*/  IMAD.X R15, RZ, RZ, R11, P3 ;  /* 0x000000ffff0f7224 */ /* 0x000fe200018e060b */
[----:B------:R-:W-:Y:S01]  /*a190*/  LOP3.LUT R10, R5, R10, RZ, 0x3c, !PT ;  /* 0x0000000a050a7212 */ /* 0x000fe200078e3cff */
[----:B------:R-:W1:Y:S01]  /*a1a0*/  @P2 LDC R41, c[0x0][0xbf0] ;  /* 0x0002fc00ff292b82 */ /* 0x000e620000000800 */
[----:B------:R-:W-:-:S02]  /*a1b0*/  LOP3.LUT R5, R14, 0x380, RZ, 0xc0, !PT ;  /* 0x000003800e057812 */ /* 0x000fc400078ec0ff */
[----:B------:R-:W-:Y:S02]  /*a1c0*/  LOP3.LUT R12, R12, R39, RZ, 0x3c, !PT ;  /* 0x000000270c0c7212 */ /* 0x000fe400078e3cff */
[C---:B------:R-:W-:Y:S02]  /*a1d0*/  IADD3 R39, P4, R6.reuse, 0x1800, RZ ;  /* 0x0000180006277810 */ /* 0x040fe40007f9e0ff */
[----:B------:R-:W-:Y:S02]  /*a1e0*/  SHF.R.U64 R5, R5, 0x3, RZ ;  /* 0x0000000305057819 */ /* 0x000fe400000012ff */
[----:B------:R-:W-:Y:S02]  /*a1f0*/  LOP3.LUT R28, R39, 0x380, RZ, 0xc0, !PT ;  /* 0x00000380271c7812 */ /* 0x000fe400078ec0ff */
[----:B------:R-:W-:Y:S02]  /*a200*/  LOP3.LUT R14, R5, R14, RZ, 0x3c, !PT ;  /* 0x0000000e050e7212 */ /* 0x000fe400078e3cff */
[----:B------:R-:W-:-:S02]  /*a210*/  IADD3 R5, P3, R6, 0x3000, RZ ;  /* 0x0000300006057810 */ /* 0x000fc40007f7e0ff */
[----:B------:R-:W-:Y:S02]  /*a220*/  SHF.R.U64 R28, R28, 0x3, RZ ;  /* 0x000000031c1c7819 */ /* 0x000fe400000012ff */
[----:B------:R-:W-:Y:S02]  /*a230*/  LOP3.LUT R20, R5, 0x380, RZ, 0xc0, !PT ;  /* 0x0000038005147812 */ /* 0x000fe400078ec0ff */
[----:B------:R-:W-:Y:S01]  /*a240*/  LOP3.LUT R28, R28, R39, RZ, 0x3c, !PT ;  /* 0x000000271c1c7212 */ /* 0x000fe200078e3cff */
[----:B------:R-:W-:Y:S01]  /*a250*/  VIADD R39, R17, UR43 ;  /* 0x0000002b11277c36 */ /* 0x000fe20008000000 */
[----:B------:R-:W-:Y:S02]  /*a260*/  SHF.R.U64 R20, R20, 0x3, RZ ;  /* 0x0000000314147819 */ /* 0x000fe400000012ff */
[----:B------:R-:W-:Y:S01]  /*a270*/  MOV R49, R10 ;  /* 0x0000000a00317202 */ /* 0x000fe20000000f00 */
[----:B0-----:R-:W-:Y:S01]  /*a280*/  @P2 IMAD.HI.U32 R10, R39, R42, RZ ;  /* 0x0000002a270a2227 */ /* 0x001fe200078e00ff */
[----:B------:R-:W-:Y:S01]  /*a290*/  LOP3.LUT R20, R20, R5, RZ, 0x3c, !PT ;  /* 0x0000000514147212 */ /* 0x000fe200078e3cff */
[----:B----4-:R-:W-:Y:S01]  /*a2a0*/  SHFL.IDX PT, R27, R27, R26, 0x1c1f ;  /* 0x001c1f1a1b1b7589 */ /* 0x010fe200000e0000 */
[----:B------:R-:W-:Y:S01]  /*a2b0*/  MOV R45, R12 ;  /* 0x0000000c002d7202 */ /* 0x000fe20000000f00 */
[----:B------:R-:W-:Y:S01]  /*a2c0*/  IMAD.MOV.U32 R5, RZ, RZ, R39 ;  /* 0x000000ffff057224 */ /* 0x000fe200078e0027 */
[----:B-1----:R-:W-:Y:S01]  /*a2d0*/  @P2 SHF.R.U32.HI R5, RZ, R41, R10 ;  /* 0x00000029ff052219 */ /* 0x002fe2000001160a */
[----:B------:R-:W-:Y:S01]  /*a2e0*/  IMAD.U32 R12, RZ, RZ, UR8 ;  /* 0x00000008ff0c7e24 */ /* 0x000fe2000f8e00ff */
[----:B------:R-:W-:Y:S01]  /*a2f0*/  SHFL.IDX PT, R33, R33, R26, 0x1c1f ;  /* 0x001c1f1a21217589 */ /* 0x000fe200000e0000 */
[----:B------:R-:W-:Y:S01]  /*a300*/  MOV R47, R14 ;  /* 0x0000000e002f7202 */ /* 0x000fe20000000f00 */
[----:B------:R-:W-:Y:S01]  /*a310*/  VIADD R14, R157, UR43 ;  /* 0x0000002b9d0e7c36 */ /* 0x000fe20008000000 */
[--C-:B------:R-:W-:Y:S01]  /*a320*/  SHF.R.S32.HI R11, RZ, 0x1f, R5.reuse ;  /* 0x0000001fff0b7819 */ /* 0x100fe20000011405 */
[----:B------:R-:W-:Y:S01]  /*a330*/  IMAD.MOV R13, RZ, RZ, -R5 ;  /* 0x000000ffff0d7224 */ /* 0x000fe200078e0a05 */
[----:B------:R-:W-:Y:S01]  /*a340*/  IADD3 R10, P1, R5, UR6, RZ ;  /* 0x00000006050a7c10 */ /* 0x000fe2000ff3e0ff */
[----:B------:R-:W-:Y:S01]  /*a350*/  SHFL.IDX PT, R29, R29, R26, 0x1c1f ;  /* 0x001c1f1a1d1d7589 */ /* 0x000fe200000e0000 */
[----:B------:R-:W-:Y:S01]  /*a360*/  LOP3.LUT R5, R26, 0x2, RZ, 0x3c, !PT ;  /* 0x000000021a057812 */ /* 0x000fe200078e3cff */
[----:B------:R-:W-:Y:S01]  /*a370*/  IMAD R13, R2, R13, R39 ;  /* 0x0000000d020d7224 */ /* 0x000fe200078e0227 */
[----:B------:R-:W-:Y:S01]  /*a380*/  IADD3.X R11, R11, UR7, R12, P1, !PT ;  /* 0x000000070b0b7c10 */ /* 0x000fe20008ffe40c */
[----:B------:R-:W-:Y:S01]  /*a390*/  SHFL.IDX PT, R25, R25, R26, 0x1c1f ;  /* 0x001c1f1a19197589 */ /* 0x000fe200000e0000 */
[----:B------:R-:W-:Y:S01]  /*a3a0*/  ULDC.64 UR6, c[0x0][0xb88] ;  /* 0x0002e20000067ab9 */ /* 0x000fe20000000a00 */
[----:B------:R-:W-:Y:S01]  /*a3b0*/  LOP3.LUT P1, RZ, R23, 0x3, RZ, 0xc0, !PT ;  /* 0x0000000317ff7812 */ /* 0x000fe2000782c0ff */
[----:B------:R-:W-:Y:S01]  /*a3c0*/  ULDC.64 UR8, c[0x0][0xae8] ;  /* 0x0002ba0000087ab9 */ /* 0x000fe20000000a00 */
[----:B------:R-:W0:Y:S01]  /*a3d0*/  SHFL.IDX PT, R30, R30, R5, 0x1c1f ;  /* 0x001c1f051e1e7589 */ /* 0x000e2200000e0000 */
[----:B------:R-:W-:Y:S01]  /*a3e0*/  SHF.R.S32.HI R12, RZ, 0x1f, R13 ;  /* 0x0000001fff0c7819 */ /* 0x000fe2000001140d */
[----:B------:R-:W-:Y:S01]  /*a3f0*/  IMAD.WIDE.U32 R10, R13, UR6, R10 ;  /* 0x000000060d0a7c25 */ /* 0x000fe2000f8e000a */
[----:B------:R-:W-:Y:S01]  /*a400*/  ISETP.GE.OR P5, PT, R14, R43, P1 ;  /* 0x0000002b0e00720c */ /* 0x000fe20000fa6670 */
[----:B------:R-:W1:Y:S02]  /*a410*/  SHFL.IDX PT, R42, R24, R5, 0x1c1f ;  /* 0x001c1f05182a7589 */ /* 0x000e6400000e0000 */
[----:B------:R-:W-:-:S02]  /*a420*/  IMAD R12, R12, UR6, RZ ;  /* 0x000000060c0c7c24 */ /* 0x000fc4000f8e02ff */
[----:B------:R-:W2:Y:S02]  /*a430*/  SHFL.IDX PT, R32, R32, R5, 0x1c1f ;  /* 0x001c1f0520207589 */ /* 0x000ea400000e0000 */
[----:B------:R-:W-:Y:S01]  /*a440*/  IMAD R13, R13, UR7, R12 ;  /* 0x000000070d0d7c24 */ /* 0x000fe2000f8e020c */
[----:B------:R-:W-:Y:S01]  /*a450*/  ULDC.64 UR6, c[0x0][0xb50] ;  /* 0x0002d40000067ab9 */ /* 0x000fe20000000a00 */
[----:B------:R-:W3:Y:S01]  /*a460*/  SHFL.IDX PT, R44, R38, R5, 0x1c1f ;  /* 0x001c1f05262c7589 */ /* 0x000ee200000e0000 */
[----:B------:R-:W-:Y:S01]  /*a470*/  VIADD R12, R14, 0x8 ;  /* 0x000000080e0c7836 */ /* 0x000fe20000000000 */
[----:B------:R-:W-:Y:S01]  /*a480*/  LEA R50, P6, R10, UR6, 0x2 ;  /* 0x000000060a327c11 */ /* 0x000fe2000f8c10ff */
[----:B------:R-:W-:Y:S01]  /*a490*/  IMAD.IADD R11, R11, 0x1, R13 ;  /* 0x000000010b0b7824 */ /* 0x000fe200078e020d */
[----:B------:R-:W-:Y:S02]  /*a4a0*/  SHFL.IDX PT, R21, R21, R26, 0x1c1f ;  /* 0x001c1f1a15157589 */ /* 0x000fe400000e0000 */
[----:B------:R-:W-:-:S02]  /*a4b0*/  ISETP.GE.OR P1, PT, R12, R43, P1 ;  /* 0x0000002b0c00720c */ /* 0x000fc40000f26670 */
[----:B------:R-:W-:Y:S01]  /*a4c0*/  SHFL.IDX PT, R35, R35, R26, 0x1c1f ;  /* 0x001c1f1a23237589 */ /* 0x000fe200000e0000 */
[----:B------:R-:W-:-:S03]  /*a4d0*/  LEA.HI.X R51, R10, UR7, R11, 0x2, P6 ;  /* 0x000000070a337c11 */ /* 0x000fc6000b0f140b */
[----:B------:R-:W4:Y:S01]  /*a4e0*/  SHFL.IDX PT, R34, R34, R5, 0x1c1f ;  /* 0x001c1f0522227589 */ /* 0x000f2200000e0000 */
[----:B0-----:R-:W-:-:S03]  /*a4f0*/  SEL R10, R30, R27, P0 ;  /* 0x0000001b1e0a7207 */ /* 0x001fc60000000000 */
[----:B------:R-:W0:Y:S01]  /*a500*/  SHFL.IDX PT, R46, R46, R5, 0x1c1f ;  /* 0x001c1f052e2e7589 */ /* 0x000e2200000e0000 */
[----:B-1----:R-:W-:-:S03]  /*a510*/  SEL R11, R42, R33, P0 ;  /* 0x000000212a0b7207 */ /* 0x002fc60000000000 */
[----:B------:R-:W-:Y:S01]  /*a520*/  SHFL.IDX PT, R31, R31, R26, 0x1c1f ;  /* 0x001c1f1a1f1f7589 */ /* 0x000fe200000e0000 */
[----:B--2---:R-:W-:Y:S02]  /*a530*/  SEL R12, R29, R32, P0 ;  /* 0x000000201d0c7207 */ /* 0x004fe40000000000 */
[----:B------:R-:W-:Y:S01]  /*a540*/  SEL R14, R32, R29, P0 ;  /* 0x0000001d200e7207 */ /* 0x000fe20000000000 */
[----:B------:R1:W-:Y:S01]  /*a550*/  SHFL.IDX PT, R37, R37, R26, 0x1c1f ;  /* 0x001c1f1a25257589 */ /* 0x0003e200000e0000 */
[----:B---3--:R-:W-:Y:S01]  /*a560*/  SEL R13, R25, R44, P0 ;  /* 0x0000002c190d7207 */ /* 0x008fe20000000000 */
[----:B------:R-:W-:Y:S01]  /*a570*/  IMAD.X R29, RZ, RZ, R7, P4 ;  /* 0x000000ffff1d7224 */ /* 0x000fe200020e0607 */
[----:B------:R-:W-:Y:S01]  /*a580*/  SEL R15, R44, R25, P0 ;  /* 0x000000192c0f7207 */ /* 0x000fe20000000000 */
[----:B------:R-:W2:Y:S04]  /*a590*/  SHFL.IDX PT, R36, R36, R5, 0x1c1f ;  /* 0x001c1f0524247589 */ /* 0x000ea800000e0000 */
[----:B------:R3:W2:Y:S01]  /*a5a0*/  SHFL.IDX PT, R48, R40, R5, 0x1c1f ;  /* 0x001c1f0528307589 */ /* 0x0006a200000e0000 */
[----:B----4-:R-:W-:-:S03]  /*a5b0*/  SEL R24, R21, R34, P0 ;  /* 0x0000002215187207 */ /* 0x010fc60000000000 */
[----:B------:R-:W-:Y:S01]  /*a5c0*/  SHFL.IDX PT, R38, R50, RZ, 0x1c1f ;  /* 0x001c1fff32267589 */ /* 0x000fe200000e0000 */
[----:B-1----:R-:W-:Y:S01]  /*a5d0*/  SEL R26, R34, R21, P0 ;  /* 0x00000015221a7207 */ /* 0x002fe20000000000 */
[----:B------:R-:W-:Y:S01]  /*a5e0*/  IMAD.X R21, RZ, RZ, R7, P3 ;  /* 0x000000ffff157224 */ /* 0x000fe200018e0607 */
[----:B0-----:R-:W-:Y:S01]  /*a5f0*/  SEL R25, R35, R46, P0 ;  /* 0x0000002e23197207 */ /* 0x001fe20000000000 */
[----:B------:R-:W0:Y:S01]  /*a600*/  SHFL.IDX PT, R39, R51, RZ, 0x1c1f ;  /* 0x001c1fff33277589 */ /* 0x000e2200000e0000 */
[----:B---3--:R-:W-:Y:S02]  /*a610*/  MOV R5, R8 ;  /* 0x0000000800057202 */ /* 0x008fe40000000f00 */
[----:B------:R-:W-:Y:S01]  /*a620*/  SEL R8, R27, R30, P0 ;  /* 0x0000001e1b087207 */ /* 0x000fe20000000000 */
[----:B------:R-:W-:Y:S01]  /*a630*/  SHFL.IDX PT, R40, R50, 0x1, 0x1c1f ;  /* 0x003c1f0032287f89 */ /* 0x000fe200000e0000 */
[----:B------:R-:W-:Y:S02]  /*a640*/  SEL R9, R33, R42, P0 ;  /* 0x0000002a21097207 */ /* 0x000fe40000000000 */
[----:B------:R-:W-:Y:S01]  /*a650*/  SEL R27, R46, R35, P0 ;  /* 0x000000232e1b7207 */ /* 0x000fe20000000000 */
[----:B------:R-:W1:Y:S01]  /*a660*/  SHFL.IDX PT, R41, R51, 0x1, 0x1c1f ;  /* 0x003c1f0033297f89 */ /* 0x000e6200000e0000 */
[----:B--2---:R-:W-:-:S03]  /*a670*/  SEL R32, R31, R36, P0 ;  /* 0x000000241f207207 */ /* 0x004fc60000000000 */
[----:B------:R-:W-:Y:S01]  /*a680*/  STSM.16.M88.4 [R49], R8 ;  /* 0x0000000831007844 */ /* 0x000fe20000000200 */
[----:B------:R-:W-:Y:S02]  /*a690*/  SEL R34, R36, R31, P0 ;  /* 0x0000001f24227207 */ /* 0x000fe40000000000 */
[----:B------:R-:W-:Y:S01]  /*a6a0*/  SEL R33, R37, R48, P0 ;  /* 0x0000003025217207 */ /* 0x000fe20000000000 */
[----:B------:R-:W-:Y:S01]  /*a6b0*/  STSM.16.M88.4 [R5], R12 ;  /* 0x0000000c05007844 */ /* 0x000fe20000000200 */
[----:B------:R-:W-:Y:S02]  /*a6c0*/  SEL R35, R48, R37, P0 ;  /* 0x0000002530237207 */ /* 0x000fe40000000000 */
[----:B------:R-:W-:Y:S01]  /*a6d0*/  LOP3.LUT R37, R6, 0x380, RZ, 0xc0, !PT ;  /* 0x0000038006257812 */ /* 0x000fe200078ec0ff */
[----:B------:R2:W-:Y:S03]  /*a6e0*/  STSM.16.M88.4 [R47], R24 ;  /* 0x000000182f007844 */ /* 0x0005e60000000200 */
[----:B------:R-:W-:Y:S01]  /*a6f0*/  SHF.R.U64 R37, R37, 0x3, RZ ;  /* 0x0000000325257819 */ /* 0x000fe200000012ff */
[----:B------:R-:W-:Y:S03]  /*a700*/  STSM.16.M88.4 [R45], R32 ;  /* 0x000000202d007844 */ /* 0x000fe60000000200 */
[----:B------:R-:W-:Y:S01]  /*a710*/  LOP3.LUT R36, R37, R6, RZ, 0x3c, !PT ;  /* 0x0000000625247212 */ /* 0x000fe200078e3cff */
[----:B------:R-:W-:Y:S01]  /*a720*/  BAR.SYNC.DEFER_BLOCKING 0x1, 0x180 ;  /* 0x0046000000007b1d */ /* 0x000fe20000010000 */
[----:B------:R-:W-:-:S07]  /*a730*/  IMAD.MOV.U32 R37, RZ, RZ, R7 ;  /* 0x000000ffff257224 */ /* 0x000fce00078e0007 */
[----:B--2---:R-:W2:Y:S08]  /*a740*/  @P2 LDC R27, c[0x0][0xbec] ;  /* 0x0002fb00ff1b2b82 */ /* 0x004eb00000000800 */
[----:B------:R-:W3:Y:S01]  /*a750*/  @P2 LDC R24, c[0x0][0xbf0] ;  /* 0x0002fc00ff182b82 */ /* 0x000ee20000000800 */
[----:B0-----:R-:W-:Y:S04]  /*a760*/  @!P5 ST.E desc[UR50][R38.64], R4 ;  /* 0x000000042600d985 */ /* 0x001fe8000c101932 */
[----:B-1----:R0:W-:Y:S04]  /*a770*/  @!P1 ST.E desc[UR50][R40.64], R3 ;  /* 0x0000000328009985 */ /* 0x0021e8000c101932 */
[----:B------:R-:W4:Y:S04]  /*a780*/  LD.E.128 R8, desc[UR50][R36.64] ;  /* 0x0000003224087980 */ /* 0x000f28000c101d00 */
[----:B------:R-:W4:Y:S04]  /*a790*/  LD.E.128 R28, desc[UR50][R28.64] ;  /* 0x000000321c1c7980 */ /* 0x000f28000c101d00 */
[----:B------:R1:W4:Y:S01]  /*a7a0*/  LD.E.128 R12, desc[UR50][R20.64] ;  /* 0x00000032140c7980 */ /* 0x000322000c101d00 */
[----:B------:R-:W-:Y:S01]  /*a7b0*/  IADD3 R25, P0, R6, 0x4800, RZ ;  /* 0x0000480006197810 */ /* 0x000fe20007f1e0ff */
[----:B0-----:R-:W-:Y:S01]  /*a7c0*/  IMAD R3, R18, 0x30, R22 ;  /* 0x0000003012037824 */ /* 0x001fe200078e0216 */
[----:B------:R-:W-:-:S02]  /*a7d0*/  UIMAD UR5, UR12, UR8, URZ ;  /* 0x000000080c0572a4 */ /* 0x000fc4000f8e023f */
[----:B------:R-:W-:Y:S01]  /*a7e0*/  LOP3.LUT R5, R25, 0x380, RZ, 0xc0, !PT ;  /* 0x0000038019057812 */ /* 0x000fe200078ec0ff */
[----:B------:R-:W-:Y:S01]  /*a7f0*/  VIADD R26, R3, UR43 ;  /* 0x0000002b031a7c36 */ /* 0x000fe20008000000 */
[----:B------:R-:W-:Y:S01]  /*a800*/  UIMAD.WIDE.U32 UR6, UR41, UR8, URZ ;  /* 0x00000008290672a5 */ /* 0x000fe2000f8e003f */
[----:B------:R-:W-:Y:S01]  /*a810*/  IMAD.X R7, RZ, RZ, R7, P0 ;  /* 0x000000ffff077224 */ /* 0x000fe200000e0607 */
[----:B------:R-:W-:Y:S01]  /*a820*/  UIMAD UR5, UR41, UR9, UR5 ;  /* 0x00000009290572a4 */ /* 0x000fe2000f8e0205 */
[----:B------:R-:W-:Y:S01]  /*a830*/  SHF.R.U64 R4, R5, 0x3, RZ ;  /* 0x0000000305047819 */ /* 0x000fe200000012ff */
[----:B--2---:R-:W-:Y:S01]  /*a840*/  @P2 IMAD.HI.U32 R3, R26, R27, RZ ;  /* 0x0000001b1a032227 */ /* 0x004fe200078e00ff */
[----:B------:R-:W-:Y:S02]  /*a850*/  UIMAD UR8, UR13, UR10, URZ ;  /* 0x0000000a0d0872a4 */ /* 0x000fe4000f8e023f */
[----:B------:R-:W-:Y:S01]  /*a860*/  UIADD3 UR7, UR7, UR5, URZ ;  /* 0x0000000507077290 */ /* 0x000fe2000fffe03f */
[----:B------:R-:W-:Y:S01]  /*a870*/  LOP3.LUT R6, R4, R25, RZ, 0x3c, !PT ;  /* 0x0000001904067212 */ /* 0x000fe200078e3cff */
[--C-:B------:R-:W-:Y:S01]  /*a880*/  IMAD.MOV.U32 R25, RZ, RZ, R26.reuse ;  /* 0x000000ffff197224 */ /* 0x100fe200078e001a */
[----:B------:R-:W-:Y:S01]  /*a890*/  UIMAD UR5, UR40, UR11, UR8 ;  /* 0x0000000b280572a4 */ /* 0x000fe2000f8e0208 */
[----:B---3--:R-:W-:Y:S01]  /*a8a0*/  @P2 SHF.R.U32.HI R25, RZ, R24, R3 ;  /* 0x00000018ff192219 */ /* 0x008fe20000011603 */
[----:B------:R-:W-:Y:S01]  /*a8b0*/  UIMAD.WIDE.U32 UR40, UR40, UR10, UR6 ;  /* 0x0000000a282872a5 */ /* 0x000fe2000f8e0006 */
[----:B------:R-:W-:Y:S01]  /*a8c0*/  VIADD R34, R22, UR43 ;  /* 0x0000002b16227c36 */ /* 0x000fe20008000000 */
[----:B------:R-:W5:Y:S01]  /*a8d0*/  LD.E.128 R4, desc[UR50][R6.64] ;  /* 0x0000003206047980 */ /* 0x000f62000c101d00 */
[--C-:B------:R-:W-:Y:S01]  /*a8e0*/  SHF.R.S32.HI R24, RZ, 0x1f, R25.reuse ;  /* 0x0000001fff187819 */ /* 0x100fe20000011419 */
[----:B------:R-:W-:Y:S01]  /*a8f0*/  UIADD3 UR5, UR41, UR5, URZ ;  /* 0x0000000529057290 */ /* 0x000fe2000fffe03f */
[----:B------:R-:W-:Y:S01]  /*a900*/  IMAD.MOV R27, RZ, RZ, -R25 ;  /* 0x000000ffff1b7224 */ /* 0x000fe200078e0a19 */
[----:B------:R-:W-:Y:S01]  /*a910*/  ULDC.64 UR6, c[0x0][0xae0] ;  /* 0x0002b80000067ab9 */ /* 0x000fe20000000a00 */
[----:B-1----:R-:W-:Y:S01]  /*a920*/  IMAD.U32 R20, RZ, RZ, UR40 ;  /* 0x00000028ff147e24 */ /* 0x002fe2000f8e00ff */
[----:B------:R-:W-:Y:S01]  /*a930*/  @!PT LDS RZ, [RZ] ;  /* 0x00000000fffff984 */ /* 0x000fe20000000800 */
[----:B------:R-:W-:Y:S01]  /*a940*/  @!PT LDS RZ, [RZ] ;  /* 0x00000000fffff984 */ /* 0x000fe20000000800 */
[----:B------:R-:W-:Y:S01]  /*a950*/  @!PT LDS RZ, [RZ] ;  /* 0x00000000fffff984 */ /* 0x000fe20000000800 */
[----:B------:R-:W-:Y:S01]  /*a960*/  @!PT LDS RZ, [RZ] ;  /* 0x00000000fffff984 */ /* 0x000fe20000000800 */
[----:B------:R0:W-:Y:S06]  /*a970*/  MEMBAR.ALL.CTA ;  /* 0x0000000000007992 */ /* 0x0001ec0000008000 */
[----:B0-----:R-:W0:Y:S01]  /*a980*/  FENCE.VIEW.ASYNC.S ;  /* 0x00000000000073c6 */ /* 0x001e220000000000 */
[----:B------:R-:W-:Y:S01]  /*a990*/  IMAD.U32 R21, RZ, RZ, UR41 ;  /* 0x00000029ff157e24 */ /* 0x000fe2000f8e00ff */
[----:B------:R-:W-:Y:S01]  /*a9a0*/  SHF.R.S32.HI R52, RZ, 0x1f, R19 ;  /* 0x0000001fff347819 */ /* 0x000fe20000011413 */
[----:B------:R-:W-:-:S02]  /*a9b0*/  IMAD R21, R2, R27, R26 ;  /* 0x0000001b02157224 */ /* 0x000fc400078e021a */
[----:B------:R-:W-:Y:S01]  /*a9c0*/  IMAD.U32 R3, RZ, RZ, UR5 ;  /* 0x00000005ff037e24 */ /* 0x000fe2000f8e00ff */
[----:B------:R-:W-:Y:S01]  /*a9d0*/  ULDC UR5, c[0x0][0xac8] ;  /* 0x0002b20000057ab9 */ /* 0x000fe20000000800 */
[----:B------:R-:W-:Y:S02]  /*a9e0*/  IMAD R24, R24, UR6, RZ ;  /* 0x0000000618187c24 */ /* 0x000fe4000f8e02ff */
[----:B------:R-:W-:Y:S01]  /*a9f0*/  IMAD.MOV.U32 R2, RZ, RZ, R20 ;  /* 0x000000ffff027224 */ /* 0x000fe200078e0014 */
        /* <DEDUP_REMOVED lines=11> */
[----:B------:R-:W-:Y:S02]  /*aab0*/  IMAD.IADD R3, R3, 0x1, R25 ;  /* 0x0000000103037824 */ /* 0x000fe400078e0219 */
[----:B------:R-:W-:Y:S02]  /*aac0*/  VIADD R0, R0, 0x13220 ;  /* 0x0001322000007836 */ /* 0x000fe40000000000 */
[----:B0-----:R-:W0:Y:S01]  /*aad0*/  SHFL.IDX PT, R24, R26, RZ, 0x181f ;  /* 0x00181fff1a187589 */ /* 0x001e2200000e0000 */
[----:B------:R-:W-:Y:S01]  /*aae0*/  LEA.HI.X R27, R2, UR7, R3, 0x1, P0 ;  /* 0x00000007021b7c11 */ /* 0x000fe200080f0c03 */
[----:B------:R-:W-:Y:S01]  /*aaf0*/  VIADD R2, R34, 0x30 ;  /* 0x0000003022027836 */ /* 0x000fe20000000000 */
[----:B------:R-:W-:Y:S01]  /*ab00*/  ISETP.GE.AND P0, PT, R19, UR5, PT ;  /* 0x0000000513007c0c */ /* 0x000fe2000bf06270 */
[----:B------:R-:W1:Y:S01]  /*ab10*/  SHFL.IDX PT, R38, R26, 0x1, 0x181f ;  /* 0x00381f001a267f89 */ /* 0x000e6200000e0000 */
[----:B------:R-:W-:-:S02]  /*ab20*/  PRMT R0, RZ, 0x654, R0 ;  /* 0x00000654ff007816 */ /* 0x000fc40000000000 */
[-C--:B------:R-:W-:Y:S01]  /*ab30*/  ISETP.GE.OR P1, PT, R34, R43.reuse, P0 ;  /* 0x0000002b2200720c */ /* 0x080fe20000726670 */
[----:B------:R-:W2:Y:S01]  /*ab40*/  SHFL.IDX PT, R42, R26, 0x2, 0x181f ;  /* 0x00581f001a2a7f89 */ /* 0x000ea200000e0000 */
[-C--:B------:R-:W-:Y:S01]  /*ab50*/  ISETP.GE.OR P2, PT, R2, R43.reuse, P0 ;  /* 0x0000002b0200720c */ /* 0x080fe20000746670 */
[----:B------:R3:W-:Y:S01]  /*ab60*/  SYNCS.ARRIVE.TRANS64.RED.A1T0 RZ, [R0+URZ], RZ ;  /* 0x000000ff00ff79a7 */ /* 0x0007e2000810043f */
[----:B------:R-:W-:Y:S01]  /*ab70*/  ISETP.GE.OR P3, PT, R20, R43, P0 ;  /* 0x0000002b1400720c */ /* 0x000fe20000766670 */
[----:B------:R-:W2:Y:S04]  /*ab80*/  SHFL.IDX PT, R32, R27, RZ, 0x181f ;  /* 0x00181fff1b207589 */ /* 0x000ea800000e0000 */
[----:B------:R-:W2:Y:S01]  /*ab90*/  SHFL.IDX PT, R36, R27, 0x1, 0x181f ;  /* 0x00381f001b247f89 */ /* 0x000ea200000e0000 */
[----:B---3--:R-:W-:-:S03]  /*aba0*/  VIADD R0, R34, 0x90 ;  /* 0x0000009022007836 */ /* 0x008fc60000000000 */
[----:B------:R-:W3:Y:S02]  /*abb0*/  SHFL.IDX PT, R40, R27, 0x2, 0x181f ;  /* 0x00581f001b287f89 */ /* 0x000ee400000e0000 */
[----:B------:R-:W-:Y:S02]  /*abc0*/  ISETP.GE.OR P0, PT, R0, R43, P0 ;  /* 0x0000002b0000720c */ /* 0x000fe40000706670 */
[----:B------:R-:W4:Y:S01]  /*abd0*/  SHFL.IDX PT, R26, R26, 0x3, 0x181f ;  /* 0x00781f001a1a7f89 */ /* 0x000f2200000e0000 */
[C---:B0-----:R-:W-:Y:S02]  /*abe0*/  @!P1 LEA R2, P4, R19.reuse, R24, 0x1 ;  /* 0x0000001813029211 */ /* 0x041fe400078808ff */
[C---:B-1----:R-:W-:Y:S02]  /*abf0*/  @!P2 LEA R20, P5, R19.reuse, R38, 0x1 ;  /* 0x000000261314a211 */ /* 0x042fe400078a08ff */
[C---:B--2---:R-:W-:Y:S02]  /*ac00*/  @!P3 LEA R24, P6, R19.reuse, R42, 0x1 ;  /* 0x0000002a1318b211 */ /* 0x044fe400078c08ff */
[----:B------:R-:W-:-:S02]  /*ac10*/  @!P1 LEA.HI.X R3, R19, R32, R52, 0x1, P4 ;  /* 0x0000002013039211 */ /* 0x000fc400020f0c34 */
[----:B------:R0:W2:Y:S01]  /*ac20*/  SHFL.IDX PT, R32, R27, 0x3, 0x181f ;  /* 0x00781f001b207f89 */ /* 0x0000a200000e0000 */
[C-C-:B------:R-:W-:Y:S02]  /*ac30*/  @!P2 LEA.HI.X R21, R19.reuse, R36, R52.reuse, 0x1, P5 ;  /* 0x000000241315a211 */ /* 0x140fe400028f0c34 */
[----:B---3--:R-:W-:Y:S01]  /*ac40*/  @!P3 LEA.HI.X R25, R19, R40, R52, 0x1, P6 ;  /* 0x000000281319b211 */ /* 0x008fe200030f0c34 */
[----:B----4-:R0:W-:Y:S04]  /*ac50*/  @!P1 ST.E.128 desc[UR50][R2.64], R8 ;  /* 0x0000000802009985 */ /* 0x0101e8000c101d32 */
[----:B------:R0:W-:Y:S04]  /*ac60*/  @!P2 ST.E.128 desc[UR50][R20.64], R28 ;  /* 0x0000001c1400a985 */ /* 0x0001e8000c101d32 */
[----:B------:R0:W-:Y:S01]  /*ac70*/  @!P3 ST.E.128 desc[UR50][R24.64], R12 ;  /* 0x0000000c1800b985 */ /* 0x0001e2000c101d32 */
[----:B--2---:R-:W-:Y:S05]  /*ac80*/  @P0 BRA `(.L_x_14996) ;  /* 0x0000000400f00947 */ /* 0x004fea0003800000 */
[----:B0-----:R-:W-:-:S04]  /*ac90*/  LEA R2, P0, R19, R26, 0x1 ;  /* 0x0000001a13027211 */ /* 0x001fc800078008ff */
[----:B------:R-:W-:-:S05]  /*aca0*/  LEA.HI.X R3, R19, R32, R52, 0x1, P0 ;  /* 0x0000002013037211 */ /* 0x000fca00000f0c34 */
[----:B-----5:R2:W-:Y:S01]  /*acb0*/  ST.E.128 desc[UR50][R2.64], R4 ;  /* 0x0000000402007985 */ /* 0x0205e2000c101d32 */
[----:B------:R-:W-:Y:S05]  /*acc0*/  BRA `(.L_x_14996) ;  /* 0x0000000400e07947 */ /* 0x000fea0003800000 */
.L_x_14995:
        /* <DEDUP_REMOVED lines=52> */
.L_x_14998:
[----:B------:R-:W-:Y:S05]  /*b010*/  BSYNC B1 ;  /* 0x0000000000017941 */ /* 0x000fea0003800000 */
.L_x_14997:
        /* <DEDUP_REMOVED lines=67> */
.L_x_14996:
[----:B------:R-:W-:Y:S05]  /*b450*/  BSYNC B0 ;  /* 0x0000000000007941 */ /* 0x000fea0003800000 */
.L_x_14994:
[----:B------:R-:W-:Y:S02]  /*b460*/  ULDC UR5, c[0x0][0xc38] ;  /* 0x00030e0000057ab9 */ /* 0x000fe40000000800 */
[----:B------:R-:W-:-:S06]  /*b470*/  UISETP.GE.AND UP0, UPT, UR4, UR5, UPT ;  /* 0x000000050400728c */ /* 0x000fcc000bf06270 */
[----:B------:R-:W-:-:S13]  /*b480*/  PLOP3.LUT P0, PT, PT, PT, UP0, 0x80, 0x0 ;  /* 0x000000000000781c */ /* 0x000fda0003f0f008 */
[----:B------:R-:W-:Y:S05]  /*b490*/  @!P0 BRA `(.L_x_14999) ;  /* 0xffffff5800088947 */ /* 0x000fea000383ffff */
[----:B------:R-:W-:Y:S05]  /*b4a0*/  EXIT ;  /* 0x000000000000794d */ /* 0x000fea0003800000 */
.L_x_14953:
[----:B------:R-:W-:-:S08]  /*b4b0*/  NOP ;  /* 0x0000000000007918 */ /* 0x000fd00000000000 */
[----:B------:R-:W0:-:S00]  /*b4c0*/  USETMAXREG.DEALLOC.CTAPOOL 0x20 ;  /* 0x00000020000079c8 */ /* 0x000e0000080e0500 */
[----:B0-----:R-:W2:Y:S01]  /*b4d0*/  LDL.LU R3, [R1+0x8] ;  /* 0x0000080001037983 */ /* 0x001ea20000300800 */
[----:B------:R-:W-:-:S05]  /*b4e0*/  LOP3.LUT R0, R0, 0x3, RZ, 0xc0, !PT ;  /* 0x0000000300007812 */ /* 0x000fca00078ec0ff */
[----:B------:R-:W0:Y:S01]  /*b4f0*/  S2UR UR7, SR_CTAID.X ;  /* 0x00000000000779c3 */ /* 0x000e220000002500 */
[----:B------:R-:W-:Y:S04]  /*b500*/  STL [R1+0x30], RZ ;  /* 0x000030ff01007387 */ /* 0x000fe80000100800 */
[----:B------:R1:W3:Y:S03]  /*b510*/  SHFL.IDX PT, R2, R0, RZ, 0x1f ;  /* 0x00001fff00027589 */ /* 0x0002e600000e0000 */
[----:B-1----:R-:W0:Y:S01]  /*b520*/  LDC R0, c[0x0][0xc38] ;  /* 0x00030e00ff007b82 */ /* 0x002e220000000800 */
[----:B---3--:R-:W-:-:S13]  /*b530*/  ISETP.NE.AND P0, PT, R2, RZ, PT ;  /* 0x000000ff0200720c */ /* 0x008fda0003f05270 */
[----:B------:R-:W-:Y:S06]  /*b540*/  @P0 BAR.ARV 0x4, 0x200 ;  /* 0x0108000000000b1d */ /* 0x000fec0000002000 */
[----:B--2---:R-:W-:-:S04]  /*b550*/  LOP3.LUT R3, R3, 0xffffff7f, RZ, 0xc0, !PT ;  /* 0xffffff7f03037812 */ /* 0x004fc800078ec0ff */
[----:B------:R-:W-:Y:S02]  /*b560*/  @P0 LOP3.LUT R3, R3, 0x80, RZ, 0xfc, !PT ;  /* 0x0000008003030812 */ /* 0x000fe400078efcff */
[----:B0-----:R-:W-:Y:S01]  /*b570*/  ISETP.LE.AND P0, PT, R0, UR7, PT ;  /* 0x0000000700007c0c */ /* 0x001fe2000bf03270 */
[----:B------:R-:W-:Y:S02]  /*b580*/  IMAD.MOV.U32 R0, RZ, RZ, 0x1 ;  /* 0x00000001ff007424 */ /* 0x000fe400078e00ff */
[----:B------:R0:W-:Y:S04]  /*b590*/  STL [R1+0x8], R3 ;  /* 0x0000080301007387 */ /* 0x0001e80000100800 */
[----:B------:R0:W-:Y:S04]  /*b5a0*/  STL [R1], RZ ;  /* 0x000000ff01007387 */ /* 0x0001e80000100800 */
[----:B------:R0:W-:Y:S02]  /*b5b0*/  STL [R1+0xc], R0 ;  /* 0x00000c0001007387 */ /* 0x0001e40000100800 */
[----:B------:R-:W-:Y:S05]  /*b5c0*/  @P0 BRA `(.L_x_15000) ;  /* 0x0000004c008c0947 */ /* 0x000fea0003800000 */
[----:B------:R-:W2:Y:S01]  /*b5d0*/  LDL R10, [R1+0x20] ;  /* 0x00002000010a7983 */ /* 0x000ea20000100800 */
[----:B------:R-:W-:Y:S01]  /*b5e0*/  ULDC.64 UR36, c[0x0][0x2f0] ;  /* 0x0000bc0000247ab9 */ /* 0x000fe20000000a00 */
[----:B------:R-:W-:Y:S01]  /*b5f0*/  IMAD.MOV.U32 R11, RZ, RZ, R3 ;  /* 0x000000ffff0b7224 */ /* 0x000fe200078e0003 */
[----:B------:R-:W-:Y:S01]  /*b600*/  ULDC UR6, c[0x0][0x2b8] ;  /* 0x0000ae0000067ab9 */ /* 0x000fe20000000800 */
[----:B------:R-:W1:Y:S01]  /*b610*/  S2R R13, SR_TID.X ;  /* 0x00000000000d7919 */ /* 0x000e620000002100 */
[----:B------:R-:W-:Y:S01]  /*b620*/  ULDC.64 UR4, c[0x0][0x418] ;  /* 0x0001060000047ab9 */ /* 0x000fe20000000a00 */
[----:B------:R-:W-:Y:S01]  /*b630*/  ULDC UR38, c[0x0][0x288] ;  /* 0x0000a20000267ab9 */ /* 0x000fe20000000800 */
[----:B------:R-:W-:Y:S01]  /*b640*/  LOP3.LUT R11, R11, 0xfffffffe, RZ, 0xc0, !PT ;  /* 0xfffffffe0b0b7812 */ /* 0x000fe200078ec0ff */
[----:B-1----:R-:W-:-:S05]  /*b650*/  IMAD.SHL.U32 R5, R13, 0x10, RZ ;  /* 0x000000100d057824 */ /* 0x002fca00078e00ff */
[----:B------:R-:W-:-:S04]  /*b660*/  LOP3.LUT R12, R5, 0x30, RZ, 0xc0, !PT ;  /* 0x00000030050c7812 */ /* 0x000fc800078ec0ff */
[C---:B------:R-:W-:Y:S01]  /*b670*/  ISETP.GE.AND P1, PT, R12.reuse, UR37, PT ;  /* 0x000000250c007c0c */ /* 0x040fe2000bf26270 */
[C---:B------:R-:W-:Y:S01]  /*b680*/  IMAD.SHL.U32 R24, R13.reuse, 0x40, RZ ;  /* 0x000000400d187824 */ /* 0x040fe200078e00ff */
[----:B------:R-:W-:Y:S01]  /*b690*/  ISETP.GE.AND P0, PT, R12, UR37, PT ;  /* 0x000000250c007c0c */ /* 0x000fe2000bf06270 */
[C---:B------:R-:W-:Y:S01]  /*b6a0*/  IMAD.SHL.U32 R7, R13.reuse, 0x2, RZ ;  /* 0x000000020d077824 */ /* 0x040fe200078e00ff */
[----:B------:R-:W-:Y:S01]  /*b6b0*/  SHF.R.U32.HI R2, RZ, 0x1, R13 ;  /* 0x00000001ff027819 */ /* 0x000fe2000001160d */
[C---:B0-----:R-:W-:Y:S01]  /*b6c0*/  IMAD.SHL.U32 R0, R13.reuse, 0x20, RZ ;  /* 0x000000200d007824 */ /* 0x041fe200078e00ff */
[----:B------:R-:W-:Y:S01]  /*b6d0*/  LOP3.LUT R3, R24, 0x180, RZ, 0xc0, !PT ;  /* 0x0000018018037812 */ /* 0x000fe200078ec0ff */
[----:B------:R-:W-:Y:S01]  /*b6e0*/  IMAD.SHL.U32 R9, R13, 0x4, RZ ;  /* 0x000000040d097824 */ /* 0x000fe200078e00ff */
[----:B------:R-:W-:Y:S02]  /*b6f0*/  LOP3.LUT R6, R5, 0x1b0, RZ, 0xc0, !PT ;  /* 0x000001b005067812 */ /* 0x000fe400078ec0ff */
[----:B------:R-:W-:Y:S01]  /*b700*/  MOV R16, 0x400 ;  /* 0x0000040000107802 */ /* 0x000fe20000000f00 */
[----:B------:R-:W-:-:S02]  /*b710*/  UISETP.NE.U32.AND UP0, UPT, UR4, URZ, UPT ;  /* 0x0000003f0400728c */ /* 0x000fc4000bf05070 */
[----:B------:R-:W-:Y:S01]  /*b720*/  @P1 LOP3.LUT R11, R11, 0x1, RZ, 0xfc, !PT ;  /* 0x000000010b0b1812 */ /* 0x000fe200078efcff */
[----:B------:R-:W-:Y:S01]  /*b730*/  ULDC UR4, c[0x0][0x424] ;  /* 0x0001090000047ab9 */ /* 0x000fe20000000800 */
[----:B------:R-:W-:Y:S01]  /*b740*/  LOP3.LUT R2, R3, 0x30, R2, 0xf8, !PT ;  /* 0x0000003003027812 */ /* 0x000fe200078ef802 */
[----:B------:R-:W-:Y:S01]  /*b750*/  IMAD.SHL.U32 R3, R13, 0x8, RZ ;  /* 0x000000080d037824 */ /* 0x000fe200078e00ff */
[----:B------:R-:W-:Y:S01]  /*b760*/  LOP3.LUT R11, R11, 0xffffffef, RZ, 0xc0, !PT ;  /* 0xffffffef0b0b7812 */ /* 0x000fe200078ec0ff */
[----:B------:R-:W-:Y:S01]  /*b770*/  ULDC UR37, c[0x0][0x448] ;  /* 0x0001120000257ab9 */ /* 0x000fe20000000800 */
[----:B------:R-:W-:Y:S02]  /*b780*/  LOP3.LUT R6, R6, 0x30, R7, 0x78, !PT ;  /* 0x0000003006067812 */ /* 0x000fe400078e7807 */
[----:B------:R-:W-:Y:S02]  /*b790*/  LOP3.LUT R4, R0, 0x80, RZ, 0xc0, !PT ;  /* 0x0000008000047812 */ /* 0x000fe400078ec0ff */
[----:B------:R-:W-:-:S02]  /*b7a0*/  @P0 LOP3.LUT R11, R11, 0x10, RZ, 0xfc, !PT ;  /* 0x000000100b0b0812 */ /* 0x000fc400078efcff */
[----:B------:R-:W-:Y:S01]  /*b7b0*/  LOP3.LUT R3, R2, 0x30, R3, 0x78, !PT ;  /* 0x0000003002037812 */ /* 0x000fe200078e7803 */
[----:B------:R-:W-:Y:S01]  /*b7c0*/  IMAD.U32 R2, RZ, RZ, UR7 ;  /* 0x00000007ff027e24 */ /* 0x000fe2000f8e00ff */
[----:B------:R-:W-:Y:S02]  /*b7d0*/  LOP3.LUT R8, R6, 0x640, R5, 0xf8, !PT ;  /* 0x0000064006087812 */ /* 0x000fe400078ef805 */
[----:B------:R-:W-:Y:S02]  /*b7e0*/  ISETP.GE.AND P0, PT, R12, UR6, PT ;  /* 0x000000060c007c0c */ /* 0x000fe4000bf06270 */
[----:B------:R-:W-:Y:S02]  /*b7f0*/  LOP3.LUT R4, R4, 0x10, R13, 0xf8, !PT ;  /* 0x0000001004047812 */ /* 0x000fe400078ef80d */
[----:B------:R-:W-:Y:S02]  /*b800*/  LOP3.LUT R7, R5, 0x600, RZ, 0xc0, !PT ;  /* 0x0000060005077812 */ /* 0x000fe400078ec0ff */
[----:B------:R-:W-:Y:S01]  /*b810*/  LOP3.LUT R13, R13, 0x7f, RZ, 0xc0, !PT ;  /* 0x0000007f0d0d7812 */ /* 0x000fe200078ec0ff */
[----:B------:R-:W-:Y:S01]  /*b820*/  STL [R1+0x24], R8 ;  /* 0x0000240801007387 */ /* 0x000fe20000100800 */
[----:B------:R-:W-:-:S03]  /*b830*/  LOP3.LUT R7, R7, 0x60, R0, 0xf8, !PT ;  /* 0x0000006007077812 */ /* 0x000fc600078ef800 */
[----:B------:R0:W-:Y:S01]  /*b840*/  STL [R1+0x28], R2 ;  /* 0x0000280201007387 */ /* 0x0001e20000100800 */
[----:B------:R-:W-:Y:S02]  /*b850*/  LOP3.LUT R11, R11, 0xffffffbf, RZ, 0xc0, !PT ;  /* 0xffffffbf0b0b7812 */ /* 0x000fe400078ec0ff */
[----:B------:R-:W-:Y:S02]  /*b860*/  LOP3.LUT R7, R7, 0x100, R0, 0xf8, !PT ;  /* 0x0000010007077812 */ /* 0x000fe400078ef800 */
[----:B------:R-:W-:Y:S02]  /*b870*/  LOP3.LUT R24, R3, 0x640, R24, 0xf8, !PT ;  /* 0x0000064003187812 */ /* 0x000fe400078ef818 */
[----:B0-----:R-:W-:Y:S01]  /*b880*/  SHF.R.U32.HI R2, RZ, 0x2, R13 ;  /* 0x00000002ff027819 */ /* 0x001fe2000001160d */
[----:B------:R-:W-:Y:S01]  /*b890*/  IMAD.MOV.U32 R3, RZ, RZ, 0x1 ;  /* 0x00000001ff037424 */ /* 0x000fe200078e00ff */
[----:B------:R-:W-:Y:S02]  /*b8a0*/  @P0 LOP3.LUT R11, R11, 0x40, RZ, 0xfc, !PT ;  /* 0x000000400b0b0812 */ /* 0x000fe400078efcff */
[----:B------:R-:W-:-:S02]  /*b8b0*/  LOP3.LUT R0, R2, 0x60, R0, 0xf8, !PT ;  /* 0x0000006002007812 */ /* 0x000fc400078ef800 */
[----:B------:R0:W-:Y:S02]  /*b8c0*/  STL [R1+0xc], R3 ;  /* 0x00000c0301007387 */ /* 0x0001e40000100800 */
[----:B------:R-:W-:Y:S02]  /*b8d0*/  LOP3.LUT R2, R0, 0x80, RZ, 0xfc, !PT ;  /* 0x0000008000027812 */ /* 0x000fe400078efcff */
[----:B------:R0:W-:Y:S01]  /*b8e0*/  STL [R1+0x8], R11 ;  /* 0x0000080b01007387 */ /* 0x0001e20000100800 */
[----:B------:R-:W-:-:S03]  /*b8f0*/  UISETP.NE.AND.EX UP0, UPT, UR5, URZ, UPT, UP0 ;  /* 0x0000003f0500728c */ /* 0x000fc6000bf05300 */
[----:B------:R0:W-:Y:S04]  /*b900*/  STL [R1], RZ ;  /* 0x000000ff01007387 */ /* 0x0001e80000100800 */
[----:B------:R0:W-:Y:S01]  /*b910*/  STL [R1+0x30], RZ ;  /* 0x000030ff01007387 */ /* 0x0001e20000100800 */
[----:B------:R-:W-:-:S04]  /*b920*/  USEL UR4, UR4, 0x1, UP0 ;  /* 0x0000000104047887 */ /* 0x000fc80008000000 */
[----:B------:R-:W-:-:S04]  /*b930*/  UIMAD UR36, UR4, UR36, URZ ;  /* 0x00000024042472a4 */ /* 0x000fc8000f8e023f */
[----:B------:R-:W-:Y:S01]  /*b940*/  UIADD3 UR4, UR36, 0x9f, URZ ;  /* 0x0000009f24047890 */ /* 0x000fe2000fffe03f */
[----:B------:R-:W-:-:S03]  /*b950*/  LOP3.LUT R4, R4, 0x10, R9, 0x78, !PT ;  /* 0x0000001004047812 */ /* 0x000fc600078e7809 */
[----:B------:R-:W-:Y:S01]  /*b960*/  UIMAD.WIDE UR4, UR4, 0x66666667, URZ ;  /* 0x66666667040478a5 */ /* 0x000fe2000f8e023f */
[----:B------:R-:W-:-:S03]  /*b970*/  LOP3.LUT R23, R7, R4, RZ, 0xfc, !PT ;  /* 0x0000000407177212 */ /* 0x000fc600078efcff */
[----:B------:R-:W-:Y:S02]  /*b980*/  USHF.R.U32.HI UR40, URZ, 0x1f, UR5 ;  /* 0x0000001f3f287899 */ /* 0x000fe40008011605 */
[----:B------:R-:W-:Y:S02]  /*b990*/  UIMAD UR37, UR37, UR38, URZ ;  /* 0x00000026252572a4 */ /* 0x000fe4000f8e023f */
[----:B------:R-:W-:Y:S02]  /*b9a0*/  ULOP3.LUT UR45, UR39, 0x2, URZ, 0xfc, !UPT ;  /* 0x00000002272d7892 */ /* 0x000fe4000f8efc3f */
[----:B------:R-:W-:Y:S02]  /*b9b0*/  ULOP3.LUT UR46, UR39, 0x1, URZ, 0xfc, !UPT ;  /* 0x00000001272e7892 */ /* 0x000fe4000f8efc3f */
[----:B------:R-:W-:Y:S02]  /*b9c0*/  UIADD3 UR38, UR36, 0xa0, -UR38 ;  /* 0x000000a024267890 */ /* 0x000fe4000fffe826 */
[----:B------:R-:W-:Y:S01]  /*b9d0*/  ULEA.HI.SX32 UR40, UR5, UR40, 0x1a ;  /* 0x0000002805287291 */ /* 0x000fe2000f8fd23f */
[----:B------:R-:W-:Y:S01]  /*b9e0*/  ULDC UR47, c[0x0][0xc] ;  /* 0x00000300002f7ab9 */ /* 0x000fe20000000800 */
[----:B--2---:R-:W-:-:S05]  /*b9f0*/  LEA R16, R10, R16, 0x18 ;  /* 0x000000100a107211 */ /* 0x004fca00078ec0ff */
[----:B------:R-:W-:-:S05]  /*ba00*/  IMAD.IADD R0, R16, 0x1, R8 ;  /* 0x0000000110007824 */ /* 0x000fca00078e0208 */
[----:B------:R0:W-:Y:S02]  /*ba10*/  STL [R1+0x2c], R0 ;  /* 0x00002c0001007387 */ /* 0x0001e40000100800 */
.L_x_15067:
        /* <DEDUP_REMOVED lines=23> */
.L_x_15001:
[----:B------:R-:W-:Y:S01]  /*bb90*/  ULDC UR8, c[0x0][0xc54] ;  /* 0x0003150000087ab9 */ /* 0x000fe20000000800 */
[----:B------:R-:W-:Y:S01]  /*bba0*/  UMOV UR6, UR7 ;  /* 0x0000000700067c82 */ /* 0x000fe20008000000 */
[----:B------:R-:W-:-:S11]  /*bbb0*/  UISETP.NE.AND UP0, UPT, UR8, 0x1, UPT ;  /* 0x000000010800788c */ /* 0x000fd6000bf05270 */
[----:B------:R-:W-:Y:S02]  /*bbc0*/  @UP0 ULDC.64 UR10, c[0x0][0xc58] ;  /* 0x00031600000a0ab9 */ /* 0x000fe40000000a00 */
[----:B------:R-:W-:-:S04]  /*bbd0*/  UIMAD.WIDE.U32 UR4, UR7, UR10, URZ ;  /* 0x0000000a070472a5 */ /* 0x000fc8000f8e003f */
[----:B------:R-:W-:-:S04]  /*bbe0*/  @UP0 USHF.R.U32.HI UR6, URZ, UR11, UR5 ;  /* 0x0000000b3f060299 */ /* 0x000fc80008011605 */
[----:B------:R-:W-:-:S12]  /*bbf0*/  UIMAD UR4, UR6, UR8, URZ ;  /* 0x00000008060472a4 */ /* 0x000fd8000f8e023f */
.L_x_15002:
        /* <DEDUP_REMOVED lines=60> */
.L_x_15004:
        /* <DEDUP_REMOVED lines=20> */
.L_x_15007:
[----:B------:R-:W-:Y:S05]  /*c100*/  BSYNC B6 ;  /* 0x0000000000067941 */ /* 0x000fea0003800000 */
.L_x_15006:
        /* <DEDUP_REMOVED lines=23> */
[----:B012---:R-:W-:Y:S05]  /*c280*/  CALL.ABS.NOINC R2 ;  /* 0x0000000002007343 */ /* 0x007fea0003c00000 */
.L_x_15009:
[----:B------:R-:W-:Y:S05]  /*c290*/  BSYNC B6 ;  /* 0x0000000000067941 */ /* 0x000fea0003800000 */
.L_x_15008:
        /* <DEDUP_REMOVED lines=20> */
.L_x_15011:
[----:B------:R-:W-:Y:S05]  /*c3e0*/  BSYNC B6 ;  /* 0x0000000000067941 */ /* 0x000fea0003800000 */
.L_x_15010:
        /* <DEDUP_REMOVED lines=20> */
.L_x_15013:
[----:B------:R-:W-:Y:S05]  /*c530*/  BSYNC B6 ;  /* 0x0000000000067941 */ /* 0x000fea0003800000 */
.L_x_15012:
        /* <DEDUP_REMOVED lines=8> */
[----:B------:R-:W-:Y:S01]  /*c5c0*/  IMAD.U32 R2, RZ, RZ, UR4 ;  /* 0x00000004ff027e24 */ /* 0x000fe2000f8e00ff */
[----:B------:R-:W-:Y:S01]  /*c5d0*/  LOP3.LUT R26, R26, 0xfffffff7, RZ, 0xc0, !PT ;  /* 0xfffffff71a1a7812 */ /* 0x000fe200078ec0ff */
[----:B------:R-:W-:Y:S01]  /*c5e0*/  IMAD.U32 R3, RZ, RZ, UR5 ;  /* 0x00000005ff037e24 */ /* 0x000fe2000f8e00ff */
[----:B--2---:R-:W-:Y:S01]  /*c5f0*/  ISETP.NE.AND P2, PT, R18, 0x1, PT ;  /* 0x000000011200780c */ /* 0x004fe20003f45270 */
[----:B------:R-:W-:-:S03]  /*c600*/  ULDC UR4, c[0x0][0xc48] ;  /* 0x0003120000047ab9 */ /* 0x000fc60000000800 */
[----:B------:R-:W2:Y:S01]  /*c610*/  @P0 LDG.E R19, desc[UR50][R2.64] ;  /* 0x0000003202130981 */ /* 0x000ea2000c1e1900 */
[----:B------:R-:W-:Y:S01]  /*c620*/  UMOV UR5, 0xffffffff ;  /* 0xffffffff00057882 */ /* 0x000fe20000000000 */
[----:B-1----:R-:W-:-:S07]  /*c630*/  IMAD.U32 R17, RZ, RZ, UR4 ;  /* 0x00000004ff117e24 */ /* 0x002fce000f8e00ff */
[----:B------:R-:W-:Y:S01]  /*c640*/  @P2 LOP3.LUT R26, R26, 0x8, RZ, 0xfc, !PT ;  /* 0x000000081a1a2812 */ /* 0x000fe200078efcff */
[----:B--2---:R1:W-:Y:S04]  /*c650*/  STL [R1+0x10], R19 ;  /* 0x0000101301007387 */ /* 0x0043e80000100800 */
[----:B------:R1:W-:Y:S01]  /*c660*/  STL [R1+0x8], R26 ;  /* 0x0000081a01007387 */ /* 0x0003e20000100800 */
[----:B------:R-:W-:Y:S05]  /*c670*/  BRA.DIV UR5, `(.L_x_15014) ;  /* 0x0000004605187947 */ /* 0x000fea000b800000 */
.L_x_15087:
        /* <DEDUP_REMOVED lines=13> */
[----:B------:R-:W-:Y:S01]  /*c750*/  LOP3.LUT R10, R11, 0x60, R10, 0xf8, !PT ;  /* 0x000000600b0a7812 */ /* 0x000fe200078ef80a */
[----:B------:R-:W-:Y:S01]  /*c760*/  IMAD.MOV.U32 R11, RZ, RZ, R26 ;  /* 0x000000ffff0b7224 */ /* 0x000fe200078e001a */
        /* <DEDUP_REMOVED lines=37> */
[----:B------:R-:W-:Y:S01]  /*c9c0*/  IMAD.MOV R0, RZ, RZ, -R10 ;  /* 0x000000ffff007224 */ /* 0x000fe200078e0a0a */
[----:B0-----:R-:W-:-:S04]  /*c9d0*/  @!P1 LEA R2, P0, R4, R2, 0x2 ;  /* 0x0000000204029211 */ /* 0x001fc800078010ff */
[----:B------:R-:W-:Y:S01]  /*c9e0*/  @!P1 LEA.HI.X R3, R4, R3, R7, 0x2, P0 ;  /* 0x0000000304039211 */ /* 0x000fe200000f1407 */
[----:B------:R-:W-:Y:S01]  /*c9f0*/  IMAD.MOV.U32 R7, RZ, RZ, RZ ;  /* 0x000000ffff077224 */ /* 0x000fe200078e00ff */
[----:B------:R-:W-:-:S05]  /*ca00*/  ISETP.GT.U32.AND P0, PT, R12, 0x9f, PT ;  /* 0x0000009f0c00780c */ /* 0x000fca0003f04070 */
[----:B------:R0:W5:Y:S01]  /*ca10*/  @!P1 LDG.E R7, desc[UR50][R2.64] ;  /* 0x0000003202079981 */ /* 0x000162000c1e1900 */
[C---:B------:R-:W-:Y:S01]  /*ca20*/  IMAD R5, R18.reuse, R5, R8 ;  /* 0x0000000512057224 */ /* 0x040fe200078e0208 */
[----:B------:R-:W-:Y:S01]  /*ca30*/  LOP3.LUT R11, R11, 0xfffffffb, RZ, 0xc0, !PT ;  /* 0xfffffffb0b0b7812 */ /* 0x000fe200078ec0ff */
[----:B------:R-:W-:Y:S02]  /*ca40*/  IMAD R8, R18, R0, R9 ;  /* 0x0000000012087224 */ /* 0x000fe400078e0209 */
[----:B------:R-:W-:Y:S01]  /*ca50*/  IMAD R0, RZ, RZ, -UR42 ;  /* 0x8000002aff007e24 */ /* 0x000fe2000f8e02ff */
[----:B------:R-:W-:Y:S01]  /*ca60*/  LOP3.LUT R11, R11, 0xfffffffd, RZ, 0xc0, !PT ;  /* 0xfffffffd0b0b7812 */ /* 0x000fe200078ec0ff */
[----:B------:R-:W-:Y:S02]  /*ca70*/  IMAD.U32 R12, RZ, RZ, UR44 ;  /* 0x0000002cff0c7e24 */ /* 0x000fe4000f8e00ff */
[----:B------:R-:W-:Y:S01]  /*ca80*/  IMAD R17, R17, R0, UR41 ;  /* 0x0000002911117e24 */ /* 0x000fe2000f8e0200 */
[----:B------:R-:W-:Y:S01]  /*ca90*/  @P0 LOP3.LUT R11, R11, 0x2, RZ, 0xfc, !PT ;  /* 0x000000020b0b0812 */ /* 0x000fe200078efcff */
[----:B0-----:R-:W-:-:S02]  /*caa0*/  IMAD.U32 R2, RZ, RZ, UR45 ;  /* 0x0000002dff027e24 */ /* 0x001fc4000f8e00ff */
[----:B------:R-:W-:Y:S01]  /*cab0*/  VIADD R12, R12, 0xffffffff ;  /* 0xffffffff0c0c7836 */ /* 0x000fe20000000000 */
[----:B------:R-:W-:Y:S02]  /*cac0*/  SHF.R.S32.HI R0, RZ, 0x1f, R17 ;  /* 0x0000001fff007819 */ /* 0x000fe40000011411 */
[----:B------:R-:W-:-:S03]  /*cad0*/  ISETP.NE.AND P2, PT, R2, 0x3, PT ;  /* 0x000000030200780c */ /* 0x000fc60003f45270 */
[----:B------:R0:W-:Y:S10]  /*cae0*/  STL [R1+0x14], R0 ;  /* 0x0000140001007387 */ /* 0x0001f40000100800 */
[----:B------:R-:W-:-:S05]  /*caf0*/  @P2 LOP3.LUT R11, R11, 0x4, RZ, 0xfc, !PT ;  /* 0x000000040b0b2812 */ /* 0x000fca00078efcff */
[----:B------:R0:W-:Y:S01]  /*cb00*/  STL [R1+0x8], R11 ;  /* 0x0000080b01007387 */ /* 0x0001e20000100800 */
[----:B------:R-:W-:Y:S05]  /*cb10*/  @!P2 BRA `(.L_x_15015) ;  /* 0x000000000004a947 */ /* 0x000fea0003800000 */
[----:B------:R-:W-:Y:S01]  /*cb20*/  BPT.TRAP 0x1 ;  /* 0x000000040000795c */ /* 0x000fe20000300000 */
.L_x_15015:
[----:B0-----:R-:W2:Y:S04]  /*cb30*/  LDL R0, [R1] ;  /* 0x0000000001007983 */ /* 0x001ea80000100800 */
[----:B------:R-:W3:Y:S01]  /*cb40*/  LDL R2, [R1+0xc] ;  /* 0x00000c0001027983 */ /* 0x000ee20000100800 */
[----:B------:R-:W-:Y:S01]  /*cb50*/  BSSY B0, `(.L_x_15016) ;  /* 0x0000007000007945 */ /* 0x000fe20003800000 */
[----:B------:R-:W-:Y:S01]  /*cb60*/  SHF.R.S32.HI R28, RZ, 0x1f, R8 ;  /* 0x0000001fff1c7819 */ /* 0x000fe20000011408 */
[----:B--2---:R-:W-:Y:S01]  /*cb70*/  IMAD R0, R0, 0x8, R16 ;  /* 0x0000000800007824 */ /* 0x004fe200078e0210 */
[----:B---3--:R-:W-:-:S04]  /*cb80*/  SHF.L.U32 R2, R2, 0x1f, RZ ;  /* 0x0000001f02027819 */ /* 0x008fc800000006ff */
[----:B------:R-:W0:Y:S01]  /*cb90*/  SYNCS.PHASECHK.TRANS64.TRYWAIT P0, [R0+URZ+0x13280], R2 ;  /* 0x01328002000075a7 */ /* 0x000e22000800017f */
[----:B------:R2:W-:Y:S02]  /*cba0*/  STL [R1+0x4], R2 ;  /* 0x0000040201007387 */ /* 0x0005e40000100800 */
[----:B0-2---:R-:W-:Y:S05]  /*cbb0*/  @!P0 BRA `(.L_x_15017) ;  /* 0x0000003c00f48947 */ /* 0x005fea0003800000 */
.L_x_15088:
[----:B------:R-:W-:Y:S05]  /*cbc0*/  BSYNC B0 ;  /* 0x0000000000007941 */ /* 0x000fea0003800000 */
.L_x_15016:
[----:B0-----:R-:W2:Y:S01]  /*cbd0*/  LDL R2, [R1+0x8] ;  /* 0x0000080001027983 */ /* 0x001ea20000100800 */
[----:B------:R-:W-:-:S03]  /*cbe0*/  ULDC.64 UR4, c[0x0][0x328] ;  /* 0x0000ca0000047ab9 */ /* 0x000fc60000000a00 */
[----:B------:R-:W3:Y:S04]  /*cbf0*/  LDL R9, [R1+0x14] ;  /* 0x0000140001097983 */ /* 0x000ee80000100800 */
[----:B------:R-:W4:Y:S04]  /*cc00*/  LDL R14, [R1+0x24] ;  /* 0x00002400010e7983 */ /* 0x000f280000100800 */
[----:B------:R-:W4:Y:S01]  /*cc10*/  LDL R13, [R1] ;  /* 0x00000000010d7983 */ /* 0x000f220000100800 */
[----:B------:R-:W-:Y:S01]  /*cc20*/  IMAD R4, R28, UR4, RZ ;  /* 0x000000041c047c24 */ /* 0x000fe2000f8e02ff */
[----:B-----5:R-:W-:Y:S01]  /*cc30*/  SHF.R.S32.HI R29, RZ, 0x1f, R7 ;  /* 0x0000001fff1d7819 */ /* 0x020fe20000011407 */
[----:B------:R-:W-:Y:S01]  /*cc40*/  ULDC.64 UR6, c[0x0][0x338] ;  /* 0x0000ce0000067ab9 */ /* 0x000fe20000000a00 */
[----:B------:R-:W-:Y:S01]  /*cc50*/  ULDC.64 UR8, c[0x0][0x330] ;  /* 0x0000cc0000087ab9 */ /* 0x000fe20000000a00 */
[----:B------:R-:W-:Y:S01]  /*cc60*/  IMAD R4, R8, UR5, R4 ;  /* 0x0000000508047c24 */ /* 0x000fe2000f8e0204 */
[----:B------:R-:W0:Y:S01]  /*cc70*/  S2R R15, SR_TID.X ;  /* 0x00000000000f7919 */ /* 0x000e220000002100 */
[----:B-1----:R-:W-:Y:S01]  /*cc80*/  SHF.R.S32.HI R26, RZ, 0x1f, R5 ;  /* 0x0000001fff1a7819 */ /* 0x002fe20000011405 */
[----:B------:R-:W-:Y:S01]  /*cc90*/  IMAD.WIDE.U32 R10, R5, UR4, RZ ;  /* 0x00000004050a7c25 */ /* 0x000fe2000f8e00ff */
[----:B------:R-:W-:Y:S01]  /*cca0*/  SHF.R.S32.HI R27, RZ, 0x1f, R6 ;  /* 0x0000001fff1b7819 */ /* 0x000fe20000011406 */
[----:B------:R-:W-:Y:S01]  /*ccb0*/  ULDC.64 UR10, c[0x0][0x318] ;  /* 0x0000c600000a7ab9 */ /* 0x000fe20000000a00 */
[----:B0-----:R-:W-:-:S04]  /*ccc0*/  LOP3.LUT R15, R15, 0x7f, RZ, 0xc0, !PT ;  /* 0x0000007f0f0f7812 */ /* 0x001fc800078ec0ff */
[----:B------:R-:W-:Y:S02]  /*ccd0*/  SHF.R.U32.HI R15, RZ, 0x2, R15 ;  /* 0x00000002ff0f7819 */ /* 0x000fe4000001160f */
        /* <DEDUP_REMOVED lines=8> */
[----:B------:R-:W-:-:S04]  /*cd60*/  IMAD R9, R26, UR4, RZ ;  /* 0x000000041a097c24 */ /* 0x000fc8000f8e02ff */
        /* <DEDUP_REMOVED lines=17> */
[----:B----4-:R-:W-:-:S03]  /*ce80*/  IMAD R20, R13, 0x2800, R14 ;  /* 0x000028000d147824 */ /* 0x010fc600078e020e */
[----:B------:R-:W-:Y:S01]  /*ce90*/  ISETP.GE.AND P5, PT, R9, 0x1, PT ;  /* 0x000000010900780c */ /* 0x000fe20003fa6270 */
[----:B------:R-:W-:-:S12]  /*cea0*/  BRA.DIV UR4, `(.L_x_15018) ;  /* 0x0000003e04507947 */ /* 0x000fd8000b800000 */
[----:B------:R-:W2:Y:S01]  /*ceb0*/  LDL.LU R14, [R1+0x8] ;  /* 0x00000800010e7983 */ /* 0x000ea20000300800 */
[----:B------:R-:W0:Y:S03]  /*cec0*/  S2R R10, SR_TID.X ;  /* 0x00000000000a7919 */ /* 0x000e260000002100 */
[----:B------:R-:W-:Y:S01]  /*ced0*/  SHFL.IDX PT, R4, R3, RZ, 0x1c1f ;  /* 0x001c1fff03047589 */ /* 0x000fe200000e0000 */
[----:B0-----:R-:W-:-:S03]  /*cee0*/  IMAD.SHL.U32 R15, R10, 0x10, RZ ;  /* 0x000000100a0f7824 */ /* 0x001fc600078e00ff */
[----:B------:R-:W0:Y:S02]  /*cef0*/  SHFL.IDX PT, R10, R2, RZ, 0x1c1f ;  /* 0x001c1fff020a7589 */ /* 0x000e2400000e0000 */
[----:B------:R-:W-:Y:S02]  /*cf00*/  LOP3.LUT R15, R15, 0x30, RZ, 0xc0, !PT ;  /* 0x000000300f0f7812 */ /* 0x000fe400078ec0ff */
[----:B------:R-:W1:Y:S02]  /*cf10*/  SHFL.IDX PT, R12, R2, 0x1, 0x1c1f ;  /* 0x003c1f00020c7f89 */ /* 0x000e6400000e0000 */
[----:B0-----:R-:W-:-:S05]  /*cf20*/  IADD3 R10, P0, R15, R10, RZ ;  /* 0x0000000a0f0a7210 */ /* 0x001fca0007f1e0ff */
[----:B------:R-:W-:Y:S01]  /*cf30*/  IMAD.X R11, RZ, RZ, R4, P0 ;  /* 0x000000ffff0b7224 */ /* 0x000fe200000e0604 */
[----:B------:R-:W-:Y:S01]  /*cf40*/  ISETP.LT.OR P0, PT, R9, 0x1, P2 ;  /* 0x000000010900780c */ /* 0x000fe20001701670 */
[----:B------:R-:W-:-:S12]  /*cf50*/  IMAD.IADD R4, R16, 0x1, R20 ;  /* 0x0000000110047824 */ /* 0x000fd800078e0214 */
[----:B------:R0:W-:Y:S04]  /*cf60*/  LDGSTS.E.BYPASS.LTC128B.128 [R4+0x6000], desc[UR50][R10.64], !P0 ;  /* 0x060000000a047fae */ /* 0x0001e8000c101d72 */
[----:B0-----:R-:W0:Y:S01]  /*cf70*/  SHFL.IDX PT, R10, R3, 0x1, 0x1c1f ;  /* 0x003c1f00030a7f89 */ /* 0x001e2200000e0000 */
[----:B-1----:R-:W-:-:S05]  /*cf80*/  IADD3 R12, P0, R15, R12, RZ ;  /* 0x0000000c0f0c7210 */ /* 0x002fca0007f1e0ff */
[----:B0-----:R-:W-:Y:S01]  /*cf90*/  IMAD.X R13, RZ, RZ, R10, P0 ;  /* 0x000000ffff0d7224 */ /* 0x001fe200000e060a */
        /* <DEDUP_REMOVED lines=8> */
[----:B------:R-:W-:-:S13]  /*d020*/  ISETP.LT.OR P0, PT, R9, 0x41, P2 ;  /* 0x000000410900780c */ /* 0x000fda0001701670 */
[----:B------:R-:W-:Y:S01]  /*d030*/  LDGSTS.E.BYPASS.LTC128B.128 [R4+0x7000], desc[UR50][R12.64], !P0 ;  /* 0x070000000c047fae */ /* 0x000fe2000c101d72 */
[----:B-1----:R-:W-:-:S05]  /*d040*/  IADD3 R2, P0, R15, R2, RZ ;  /* 0x000000020f027210 */ /* 0x002fca0007f1e0ff */
[----:B---3--:R-:W-:Y:S01]  /*d050*/  IMAD.X R3, RZ, RZ, R3, P0 ;  /* 0x000000ffff037224 */ /* 0x008fe200000e0603 */
[----:B------:R-:W-:-:S13]  /*d060*/  ISETP.LT.OR P0, PT, R9, 0x61, P2 ;  /* 0x000000610900780c */ /* 0x000fda0001701670 */
[----:B------:R0:W-:Y:S01]  /*d070*/  LDGSTS.E.BYPASS.LTC128B.128 [R4+0x7800], desc[UR50][R2.64], !P0 ;  /* 0x0780000002047fae */ /* 0x0001e2000c101d72 */
[----:B------:R-:W-:-:S03]  /*d080*/  ISETP.GE.AND P0, PT, R9, 0x81, PT ;  /* 0x000000810900780c */ /* 0x000fc60003f06270 */
[----:B0-----:R0:W1:Y:S04]  /*d090*/  SHFL.IDX PT, R3, R21, RZ, 0x1c1f ;  /* 0x001c1fff15037589 */ /* 0x00106800000e0000 */
[----:B------:R0:W3:Y:S01]  /*d0a0*/  SHFL.IDX PT, R2, R25, RZ, 0x1c1f ;  /* 0x001c1fff19027589 */ /* 0x0000e200000e0000 */
[C---:B------:R-:W-:Y:S02]  /*d0b0*/  ISETP.GE.AND P4, PT, R9.reuse, 0x21, PT ;  /* 0x000000210900780c */ /* 0x040fe40003f86270 */
[C---:B------:R-:W-:Y:S02]  /*d0c0*/  ISETP.GE.AND P3, PT, R9.reuse, 0x41, PT ;  /* 0x000000410900780c */ /* 0x040fe40003f66270 */
[----:B------:R-:W-:Y:S02]  /*d0d0*/  ISETP.GE.AND P1, PT, R9, 0x61, PT ;  /* 0x000000610900780c */ /* 0x000fe40003f26270 */
[----:B--2---:R-:W-:-:S04]  /*d0e0*/  LOP3.LUT R14, R14, 0xffffffdf, RZ, 0xc0, !PT ;  /* 0xffffffdf0e0e7812 */ /* 0x004fc800078ec0ff */
[----:B------:R-:W-:-:S05]  /*d0f0*/  @P0 LOP3.LUT R14, R14, 0x20, RZ, 0xfc, !PT ;  /* 0x000000200e0e0812 */ /* 0x000fca00078efcff */
[----:B-1-3--:R0:W-:Y:S02]  /*d100*/  STL [R1+0x8], R14 ;  /* 0x0000080e01007387 */ /* 0x00a1e40000100800 */
.L_x_15100:
[----:B------:R-:W2:Y:S02]  /*d110*/  S2R R10, SR_TID.X ;  /* 0x00000000000a7919 */ /* 0x000ea40000002100 */
[----:B--2---:R-:W-:-:S05]  /*d120*/  IMAD.SHL.U32 R10, R10, 0x10, RZ ;  /* 0x000000100a0a7824 */ /* 0x004fca00078e00ff */
[----:B------:R-:W-:-:S04]  /*d130*/  LOP3.LUT R10, R10, 0x30, RZ, 0xc0, !PT ;  /* 0x000000300a0a7812 */ /* 0x000fc800078ec0ff */
[----:B------:R-:W-:-:S05]  /*d140*/  IADD3 R2, P0, R10, R2, RZ ;  /* 0x000000020a027210 */ /* 0x000fca0007f1e0ff */
        /* <DEDUP_REMOVED lines=8> */
.L_x_15019:
        /* <DEDUP_REMOVED lines=11> */
.L_x_15020:
[----:B------:R2:W-:Y:S01]  /*d280*/  SYNCS.ARRIVE.TRANS64.A1T0 RZ, [R0+URZ+0x13270], RZ ;  /* 0x013270ff00ff79a7 */ /* 0x0005e2000810003f */
[----:B------:R-:W-:Y:S05]  /*d290*/  @!P6 BRA `(.L_x_15021) ;  /* 0x000000000004e947 */ /* 0x000fea0003800000 */
[----:B------:R-:W-:Y:S01]  /*d2a0*/  BPT.TRAP 0x1 ;  /* 0x000000040000795c */ /* 0x000fe20000300000 */
.L_x_15021:
[----:B------:R-:W3:Y:S01]  /*d2b0*/  LDL R2, [R1+0x4] ;  /* 0x0000040001027983 */ /* 0x000ee20000100800 */
[----:B------:R-:W-:Y:S01]  /*d2c0*/  BSSY B0, `(.L_x_15022) ;  /* 0x0000003000007945 */ /* 0x000fe20003800000 */
[----:B---3--:R-:W3:Y:S03]  /*d2d0*/  SYNCS.PHASECHK.TRANS64.TRYWAIT P0, [R0+URZ+0x13240], R2 ;  /* 0x01324002000075a7 */ /* 0x008ee6000800017f */
[----:B---3--:R-:W-:Y:S05]  /*d2e0*/  @!P0 BRA `(.L_x_15023) ;  /* 0x0000004000008947 */ /* 0x008fea0003800000 */
.L_x_15101:
[----:B------:R-:W-:Y:S05]  /*d2f0*/  BSYNC B0 ;  /* 0x0000000000007941 */ /* 0x000fea0003800000 */
.L_x_15022:
[----:B------:R-:W4:Y:S01]  /*d300*/  LDL R11, [R1+0x14] ;  /* 0x00001400010b7983 */ /* 0x000f220000100800 */
[----:B------:R-:W-:Y:S01]  /*d310*/  ULDC.64 UR4, c[0x0][0x300] ;  /* 0x0000c00000047ab9 */ /* 0x000fe20000000a00 */
[----:B------:R-:W-:Y:S02]  /*d320*/  ULDC.64 UR6, c[0x0][0x310] ;  /* 0x0000c40000067ab9 */ /* 0x000fe40000000a00 */
[----:B------:R0:W5:Y:S01]  /*d330*/  LDL R18, [R1+0x8] ;  /* 0x0000080001127983 */ /* 0x0001620000100800 */
[----:B------:R-:W-:Y:S02]  /*d340*/  IMAD R9, R28, UR4, RZ ;  /* 0x000000041c097c24 */ /* 0x000fe4000f8e02ff */
[----:B---3--:R-:W-:-:S04]  /*d350*/  IMAD.WIDE.U32 R2, R8, UR4, RZ ;  /* 0x0000000408027c25 */ /* 0x008fc8000f8e00ff */
        /* <DEDUP_REMOVED lines=27> */
[----:B------:R-:W0:Y:S01]  /*d510*/  S2R R2, SR_TID.X ;  /* 0x0000000000027919 */ /* 0x000e220000002100 */
[----:B-----5:R-:W-:Y:S01]  /*d520*/  LOP3.LUT P2, RZ, R18, 0x1, RZ, 0xc0, !PT ;  /* 0x0000000112ff7812 */ /* 0x020fe2000784c0ff */
[----:B------:R-:W3:Y:S04]  /*d530*/  SHFL.IDX PT, R3, R6, RZ, 0x1c1f ;  /* 0x001c1fff06037589 */ /* 0x000ee800000e0000 */
[----:B------:R-:W-:Y:S04]  /*d540*/  SHFL.IDX PT, R7, R7, RZ, 0x1c1f ;  /* 0x001c1fff07077589 */ /* 0x000fe800000e0000 */
[----:B------:R-:W-:Y:S01]  /*d550*/  SHFL.IDX PT, R14, R8, RZ, 0x1c1f ;  /* 0x001c1fff080e7589 */ /* 0x000fe200000e0000 */
[----:B0-----:R-:W-:-:S03]  /*d560*/  IMAD.SHL.U32 R9, R2, 0x10, RZ ;  /* 0x0000001002097824 */ /* 0x001fc600078e00ff */
[----:B------:R-:W0:Y:S02]  /*d570*/  SHFL.IDX PT, R2, R5, RZ, 0x1c1f ;  /* 0x001c1fff05027589 */ /* 0x000e2400000e0000 */
[----:B------:R-:W-:-:S04]  /*d580*/  LOP3.LUT R9, R9, 0x30, RZ, 0xc0, !PT ;  /* 0x0000003009097812 */ /* 0x000fc800078ec0ff */
[----:B---3--:R-:W-:-:S05]  /*d590*/  @P5 IADD3 R3, P0, R9, R3, RZ ;  /* 0x0000000309035210 */ /* 0x008fca0007f1e0ff */
[----:B0-----:R-:W-:-:S05]  /*d5a0*/  @P5 IMAD.X R2, RZ, RZ, R2, P0 ;  /* 0x000000ffff025224 */ /* 0x001fca00000e0602 */
[----:B------:R-:W-:-:S04]  /*d5b0*/  @P5 LOP3.LUT R3, R3, R2, RZ, 0x3c, !PT ;  /* 0x0000000203035212 */ /* 0x000fc800078e3cff */
[----:B------:R-:W-:-:S04]  /*d5c0*/  @P5 LOP3.LUT R2, R3, R2, RZ, 0x3c, !PT ;  /* 0x0000000203025212 */ /* 0x000fc800078e3cff */
[----:B------:R-:W-:-:S05]  /*d5d0*/  @P5 LOP3.LUT R3, R3, R2, RZ, 0x3c, !PT ;  /* 0x0000000203035212 */ /* 0x000fca00078e3cff */
[----:B------:R0:W-:Y:S04]  /*d5e0*/  @P5 LDGSTS.E.BYPASS.LTC128B.128 [R4+0xe000], desc[UR50][R2.64], !P2 ;  /* 0x0e00000002045fae */ /* 0x0001e8000d101d72 */
[----:B0-----:R-:W0:Y:S04]  /*d5f0*/  SHFL.IDX PT, R3, R6, 0x1, 0x1c1f ;  /* 0x003c1f0006037f89 */ /* 0x001e2800000e0000 */
[----:B------:R-:W3:Y:S01]  /*d600*/  SHFL.IDX PT, R2, R5, 0x1, 0x1c1f ;  /* 0x003c1f0005027f89 */ /* 0x000ee200000e0000 */
[----:B0-----:R-:W-:-:S05]  /*d610*/  @P4 IADD3 R3, P0, R9, R3, RZ ;  /* 0x0000000309034210 */ /* 0x001fca0007f1e0ff */
[----:B---3--:R-:W-:-:S05]  /*d620*/  @P4 IMAD.X R2, RZ, RZ, R2, P0 ;  /* 0x000000ffff024224 */ /* 0x008fca00000e0602 */
[----:B------:R-:W-:-:S04]  /*d630*/  @P4 LOP3.LUT R3, R3, R2, RZ, 0x3c, !PT ;  /* 0x0000000203034212 */ /* 0x000fc800078e3cff */
[----:B------:R-:W-:-:S04]  /*d640*/  @P4 LOP3.LUT R2, R3, R2, RZ, 0x3c, !PT ;  /* 0x0000000203024212 */ /* 0x000fc800078e3cff */
[----:B------:R-:W-:-:S05]  /*d650*/  @P4 LOP3.LUT R3, R3, R2, RZ, 0x3c, !PT ;  /* 0x0000000203034212 */ /* 0x000fca00078e3cff */
[----:B------:R0:W-:Y:S04]  /*d660*/  @P4 LDGSTS.E.BYPASS.LTC128B.128 [R4+0xe800], desc[UR50][R2.64], !P2 ;  /* 0x0e80000002044fae */ /* 0x0001e8000d101d72 */
[----:B0-----:R-:W0:Y:S04]  /*d670*/  SHFL.IDX PT, R3, R6, 0x2, 0x1c1f ;  /* 0x005c1f0006037f89 */ /* 0x001e2800000e0000 */
[----:B------:R-:W3:Y:S04]  /*d680*/  SHFL.IDX PT, R2, R5, 0x2, 0x1c1f ;  /* 0x005c1f0005027f89 */ /* 0x000ee800000e0000 */
[----:B------:R-:W4:Y:S04]  /*d690*/  SHFL.IDX PT, R6, R6, 0x3, 0x1c1f ;  /* 0x007c1f0006067f89 */ /* 0x000f2800000e0000 */
[----:B------:R-:W1:Y:S01]  /*d6a0*/  SHFL.IDX PT, R5, R5, 0x3, 0x1c1f ;  /* 0x007c1f0005057f89 */ /* 0x000e6200000e0000 */
[----:B0-----:R-:W-:-:S05]  /*d6b0*/  @P3 IADD3 R3, P0, R9, R3, RZ ;  /* 0x0000000309033210 */ /* 0x001fca0007f1e0ff */
[----:B---3--:R-:W-:-:S05]  /*d6c0*/  @P3 IMAD.X R2, RZ, RZ, R2, P0 ;  /* 0x000000ffff023224 */ /* 0x008fca00000e0602 */
[----:B------:R-:W-:-:S04]  /*d6d0*/  @P3 LOP3.LUT R3, R3, R2, RZ, 0x3c, !PT ;  /* 0x0000000203033212 */ /* 0x000fc800078e3cff */
[----:B------:R-:W-:-:S04]  /*d6e0*/  @P3 LOP3.LUT R2, R3, R2, RZ, 0x3c, !PT ;  /* 0x0000000203023212 */ /* 0x000fc800078e3cff */
[----:B------:R-:W-:-:S05]  /*d6f0*/  @P3 LOP3.LUT R3, R3, R2, RZ, 0x3c, !PT ;  /* 0x0000000203033212 */ /* 0x000fca00078e3cff */
[----:B------:R4:W-:Y:S02]  /*d700*/  @P3 LDGSTS.E.BYPASS.LTC128B.128 [R4+0xf000], desc[UR50][R2.64], !P2 ;  /* 0x0f00000002043fae */ /* 0x0009e4000d101d72 */
[----:B----4-:R-:W-:-:S05]  /*d710*/  @P1 IADD3 R2, P0, R9, R6, RZ ;  /* 0x0000000609021210 */ /* 0x010fca0007f1e0ff */
[----:B-1----:R-:W-:-:S05]  /*d720*/  @P1 IMAD.X R3, RZ, RZ, R5, P0 ;  /* 0x000000ffff031224 */ /* 0x002fca00000e0605 */
[----:B------:R0:W-:Y:S03]  /*d730*/  @P1 LDGSTS.E.BYPASS.LTC128B.128 [R4+0xf800], desc[UR50][R2.64], !P2 ;  /* 0x0f80000002041fae */ /* 0x0001e6000d101d72 */
.L_x_15113:
[----:B------:R-:W-:Y:S01]  /*d740*/  LOP3.LUT P0, RZ, R18, 0x20, RZ, 0xc0, !PT ;  /* 0x0000002012ff7812 */ /* 0x000fe2000780c0ff */
[----:B------:R-:W-:-:S12]  /*d750*/  BSSY B0, `(.L_x_15025) ;  /* 0x000000c000007945 */ /* 0x000fd80003800000 */
[----:B------:R-:W-:Y:S05]  /*d760*/  @!P0 BRA `(.L_x_15026) ;  /* 0x0000000000288947 */ /* 0x000fea0003800000 */
[----:B0-----:R-:W0:Y:S01]  /*d770*/  S2R R2, SR_TID.X ;  /* 0x0000000000027919 */ /* 0x001e220000002100 */
[----:B------:R-:W-:Y:S01]  /*d780*/  LOP3.LUT P1, RZ, R18, 0x1, RZ, 0xc0, !PT ;  /* 0x0000000112ff7812 */ /* 0x000fe2000782c0ff */
[----:B0-----:R-:W-:-:S05]  /*d790*/  IMAD.SHL.U32 R2, R2, 0x10, RZ ;  /* 0x0000001002027824 */ /* 0x001fca00078e00ff */
[----:B------:R-:W-:-:S04]  /*d7a0*/  LOP3.LUT R2, R2, 0x30, RZ, 0xc0, !PT ;  /* 0x0000003002027812 */ /* 0x000fc800078ec0ff */
[----:B------:R-:W-:-:S05]  /*d7b0*/  IADD3 R2, P0, R2, R14, RZ ;  /* 0x0000000e02027210 */ /* 0x000fca0007f1e0ff */
[----:B------:R-:W-:-:S05]  /*d7c0*/  IMAD.X R3, RZ, RZ, R7, P0 ;  /* 0x000000ffff037224 */ /* 0x000fca00000e0607 */
[----:B------:R-:W-:Y:S01]  /*d7d0*/  @!PT LDS RZ, [RZ] ;  /* 0x00000000fffff984 */ /* 0x000fe20000000800 */
[----:B------:R-:W-:Y:S01]  /*d7e0*/  @!PT LDS RZ, [RZ] ;  /* 0x00000000fffff984 */ /* 0x000fe20000000800 */
[----:B------:R-:W-:Y:S01]  /*d7f0*/  @!PT LDS RZ, [RZ] ;  /* 0x00000000fffff984 */ /* 0x000fe20000000800 */
[----:B------:R1:W-:Y:S03]  /*d800*/  LDGSTS.E.BYPASS.LTC128B.128 [R4+0x10000], desc[UR50][R2.64], !P1 ;  /* 0x1000000002047fae */ /* 0x0003e6000c901d72 */
.L_x_15026:
[----:B------:R-:W-:Y:S05]  /*d810*/  BSYNC B0 ;  /* 0x0000000000007941 */ /* 0x000fea0003800000 */
.L_x_15025:
[----:B------:R-:W-:Y:S01]  /*d820*/  NOP ;  /* 0x0000000000007918 */ /* 0x000fe20000000000 */
[----:B------:R-:W-:-:S13]  /*d830*/  PLOP3.LUT P0, PT, PT, PT, PT, 0x80, 0x0 ;  /* 0x000000000000781c */ /* 0x000fda0003f0f070 */
.L_x_15027:
        /* <DEDUP_REMOVED lines=11> */
.L_x_15028:
[----:B------:R0:W-:Y:S02]  /*d8f0*/  SYNCS.ARRIVE.TRANS64.A1T0 RZ, [R0+URZ+0x13230], RZ ;  /* 0x013230ff00ff79a7 */ /* 0x0001e4000810003f */
[----:B------:R-:W-:Y:S05]  /*d900*/  WARPSYNC.ALL ;  /* 0x0000000000007948 */ /* 0x000fea0003800000 */
[----:B------:R-:W-:Y:S01]  /*d910*/  BSSY B6, `(.L_x_15029) ;  /* 0x0000015000067945 */ /* 0x000fe20003800000 */
[----:B0-2---:R-:W-:Y:S01]  /*d920*/  VIADD R0, R16, 0xb000 ;  /* 0x0000b00010007836 */ /* 0x005fe20000000000 */
        /* <DEDUP_REMOVED lines=19> */
.L_x_15030:
[----:B------:R-:W-:Y:S05]  /*da60*/  BSYNC B6 ;  /* 0x0000000000067941 */ /* 0x000fea0003800000 */
.L_x_15029:
[----:B------:R-:W0:Y:S01]  /*da70*/  S2R R2, SR_TID.X ;  /* 0x0000000000027919 */ /* 0x000e220000002100 */
[----:B------:R-:W2:Y:S04]  /*da80*/  LDL R20, [R1+0x8] ;  /* 0x0000080001147983 */ /* 0x000ea80000100800 */
[----:B------:R1:W5:Y:S01]  /*da90*/  LDL R8, [R1+0x2c] ;  /* 0x00002c0001087983 */ /* 0x0003620000100800 */
[----:B------:R-:W-:Y:S01]  /*daa0*/  UISETP.NE.AND UP0, UPT, UR48, URZ, UPT ;  /* 0x0000003f3000728c */ /* 0x000fe2000bf05270 */
[----:B------:R-:W-:Y:S01]  /*dab0*/  IMAD.U32 R6, RZ, RZ, UR43 ;  /* 0x0000002bff067e24 */ /* 0x000fe2000f8e00ff */
[----:B------:R-:W-:Y:S01]  /*dac0*/  R2UR UR7, R17 ;  /* 0x00000000110772ca */ /* 0x000fe200000e0000 */
[----:B------:R-:W-:Y:S01]  /*dad0*/  ULDC.64 UR8, c[0x0][0x2d8] ;  /* 0x0000b60000087ab9 */ /* 0x000fe20000000a00 */
[----:B------:R-:W-:Y:S01]  /*dae0*/  ULDC UR12, c[0x0][0x448] ;  /* 0x00011200000c7ab9 */ /* 0x000fe20000000800 */
[----:B------:R-:W-:Y:S01]  /*daf0*/  ULDC.64 UR10, c[0x0][0x280] ;  /* 0x0000a000000a7ab9 */ /* 0x000fe20000000a00 */
[----:B0-----:R-:W-:-:S05]  /*db00*/  LOP3.LUT R18, R2, 0x7f, RZ, 0xc0, !PT ;  /* 0x0000007f02127812 */ /* 0x001fca00078ec0ff */
[----:B------:R-:W-:Y:S01]  /*db10*/  @UP0 ULDC UR4, c[0x0][0x44c] ;  /* 0x0001130000040ab9 */ /* 0x000fe20000000800 */
[----:B------:R-:W-:Y:S01]  /*db20*/  @UP0 ULDC UR13, c[0x0][0x44c] ;  /* 0x00011300000d0ab9 */ /* 0x000fe20000000800 */
[----:B------:R-:W-:Y:S02]  /*db30*/  SHF.R.U32.HI R19, RZ, 0x2, R18 ;  /* 0x00000002ff137819 */ /* 0x000fe40000011612 */
[----:B------:R-:W3:Y:S01]  /*db40*/  LDL R18, [R1+0x14] ;  /* 0x0000140001127983 */ /* 0x000ee20000100800 */
[----:B------:R-:W-:Y:S01]  /*db50*/  IMAD.SHL.U32 R2, R2, 0x20, RZ ;  /* 0x0000002002027824 */ /* 0x000fe200078e00ff */
[----:B------:R-:W-:-:S04]  /*db60*/  PLOP3.LUT P0, PT, PT, PT, UP0, 0x80, 0x0 ;  /* 0x000000000000781c */ /* 0x000fc80003f0f008 */
[----:B------:R-:W-:-:S05]  /*db70*/  LOP3.LUT R2, R19, 0x60, R2, 0xf8, !PT ;  /* 0x0000006013027812 */ /* 0x000fca00078ef802 */
[----:B------:R-:W-:-:S04]  /*db80*/  IMAD R6, R6, 0xc0, R2 ;  /* 0x000000c006067824 */ /* 0x000fc800078e0202 */
        /* <DEDUP_REMOVED lines=8> */
[----:B------:R-:W0:Y:S02]  /*dc10*/  S2R R19, SR_TID.X ;  /* 0x0000000000137919 */ /* 0x000e240000002100 */
[----:B0-----:R-:W-:-:S05]  /*dc20*/  IMAD.SHL.U32 R9, R19, 0x10, RZ ;  /* 0x0000001013097824 */ /* 0x001fca00078e00ff */
        /* <DEDUP_REMOVED lines=48> */
[----:B--2---:R-:W-:Y:S02]  /*df30*/  LOP3.LUT P5, RZ, R20, 0x40, RZ, 0xc0, !PT ;  /* 0x0000004014ff7812 */ /* 0x004fe400078ac0ff */
[----:B------:R-:W-:Y:S01]  /*df40*/  SHF.R.U32.HI R10, RZ, 0x2, R18 ;  /* 0x00000002ff0a7819 */ /* 0x000fe20000011612 */
[----:B-1----:R-:W-:Y:S10]  /*df50*/  BRA.DIV UR4, `(.L_x_15031) ;  /* 0x0000003a04887947 */ /* 0x002ff4000b800000 */
[----:B------:R-:W0:Y:S01]  /*df60*/  SHFL.IDX PT, R3, R0, RZ, 0x1c1f ;  /* 0x001c1fff00037589 */ /* 0x000e2200000e0000 */
[----:B------:R-:W-:-:S03]  /*df70*/  IMAD.U32 R6, RZ, RZ, UR43 ;  /* 0x0000002bff067e24 */ /* 0x000fc6000f8e00ff */
[----:B------:R-:W1:Y:S01]  /*df80*/  SHFL.IDX PT, R2, R4, RZ, 0x1c1f ;  /* 0x001c1fff04027589 */ /* 0x000e6200000e0000 */
[----:B------:R-:W-:-:S03]  /*df90*/  IMAD R6, R6, 0xc0, R10 ;  /* 0x000000c006067824 */ /* 0x000fc600078e020a */
[----:B------:R-:W-:Y:S02]  /*dfa0*/  SHFL.IDX PT, R14, R5, 0x1, 0x1c1f ;  /* 0x003c1f00050e7f89 */ /* 0x000fe400000e0000 */
[----:B------:R-:W-:-:S13]  /*dfb0*/  ISETP.GE.AND P1, PT, R6, UR37, PT ;  /* 0x0000002506007c0c */ /* 0x000fda000bf26270 */
[----:B0-----:R-:W-:-:S05]  /*dfc0*/  @!P1 IADD3 R3, P0, R9, R3, RZ ;  /* 0x0000000309039210 */ /* 0x001fca0007f1e0ff */
[----:B-1----:R-:W-:-:S05]  /*dfd0*/  @!P1 IMAD.X R2, RZ, RZ, R2, P0 ;  /* 0x000000ffff029224 */ /* 0x002fca00000e0602 */
[----:B------:R-:W-:-:S04]  /*dfe0*/  @!P1 LOP3.LUT R3, R3, R2, RZ, 0x3c, !PT ;  /* 0x0000000203039212 */ /* 0x000fc800078e3cff */
[----:B------:R-:W-:-:S04]  /*dff0*/  @!P1 LOP3.LUT R2, R3, R2, RZ, 0x3c, !PT ;  /* 0x0000000203029212 */ /* 0x000fc800078e3cff */
[----:B------:R-:W-:-:S05]  /*e000*/  @!P1 LOP3.LUT R3, R3, R2, RZ, 0x3c, !PT ;  /* 0x0000000203039212 */ /* 0x000fca00078e3cff */
[----:B-----5:R0:W-:Y:S02]  /*e010*/  @!P1 LDGSTS.E.BYPASS.LTC128B.128 [R8+0xb000], desc[UR50][R2.64], !P5 ;  /* 0x0b00000002089fae */ /* 0x0201e4000e901d72 */
[----:B0-----:R-:W-:Y:S02]  /*e020*/  VIADD R2, R6, 0x20 ;  /* 0x0000002006027836 */ /* 0x001fe40000000000 */
        /* <DEDUP_REMOVED lines=22> */
[----:B------:R-:W-:-:S13]  /*e190*/  ISETP.GE.AND P1, PT, R2, UR37, PT ;  /* 0x0000002502007c0c */ /* 0x000fda000bf26270 */
[----:B------:R-:W-:-:S05]  /*e1a0*/  @!P1 IADD3 R0, P0, R9, R0, RZ ;  /* 0x0000000009009210 */ /* 0x000fca0007f1e0ff */
[----:B--2---:R-:W-:-:S04]  /*e1b0*/  @!P1 IMAD.X R2, RZ, RZ, R4, P0 ;  /* 0x000000ffff029224 */ /* 0x004fc800000e0604 */
[----:B------:R-:W-:Y:S02]  /*e1c0*/  @!P1 IMAD.MOV.U32 R3, RZ, RZ, R2 ;  /* 0x000000ffff039224 */ /* 0x000fe400078e0002 */
[----:B------:R-:W-:Y:S02]  /*e1d0*/  @!P1 IMAD.MOV.U32 R2, RZ, RZ, R0 ;  /* 0x000000ffff029224 */ /* 0x000fe400078e0000 */
[----:B------:R-:W-:Y:S04]  /*e1e0*/  SHFL.IDX PT, R0, R7, RZ, 0x1c1f ;  /* 0x001c1fff07007589 */ /* 0x000fe800000e0000 */
[----:B------:R0:W-:Y:S04]  /*e1f0*/  @!P1 LDGSTS.E.BYPASS.LTC128B.128 [R8+0xc800], desc[UR50][R2.64], !P5 ;  /* 0x0c80000002089fae */ /* 0x0001e8000e901d72 */
[----:B------:R-:W-:Y:S04]  /*e200*/  SHFL.IDX PT, R7, R7, 0x1, 0x1c1f ;  /* 0x003c1f0007077f89 */ /* 0x000fe800000e0000 */
[----:B0-----:R-:W0:Y:S01]  /*e210*/  SHFL.IDX PT, R2, R5, RZ, 0x1c1f ;  /* 0x001c1fff05027589 */ /* 0x001e2200000e0000 */
[----:B------:R-:W-:-:S05]  /*e220*/  VIADD R3, R6, 0x80 ;  /* 0x0000008006037836 */ /* 0x000fca0000000000 */
[----:B------:R-:W-:-:S13]  /*e230*/  ISETP.GE.AND P1, PT, R3, UR37, PT ;  /* 0x0000002503007c0c */ /* 0x000fda000bf26270 */
[----:B0-----:R-:W-:-:S05]  /*e240*/  @!P1 IADD3 R2, P0, R9, R2, RZ ;  /* 0x0000000209029210 */ /* 0x001fca0007f1e0ff */
[----:B------:R-:W-:-:S04]  /*e250*/  @!P1 IMAD.X R0, RZ, RZ, R0, P0 ;  /* 0x000000ffff009224 */ /* 0x000fc800000e0600 */
[----:B------:R-:W-:-:S05]  /*e260*/  @!P1 IMAD.MOV.U32 R3, RZ, RZ, R0 ;  /* 0x000000ffff039224 */ /* 0x000fca00078e0000 */
[----:B------:R0:W-:Y:S02]  /*e270*/  @!P1 LDGSTS.E.BYPASS.LTC128B.128 [R8+0xd000], desc[UR50][R2.64], !P5 ;  /* 0x0d00000002089fae */ /* 0x0001e4000e901d72 */
.L_x_15126:
[----:B------:R-:W-:-:S05]  /*e280*/  VIADD R6, R6, 0xa0 ;  /* 0x000000a006067836 */ /* 0x000fca0000000000 */
[----:B------:R-:W-:-:S13]  /*e290*/  ISETP.GE.AND P0, PT, R6, UR37, PT ;  /* 0x0000002506007c0c */ /* 0x000fda000bf06270 */
[----:B0-----:R-:W-:-:S05]  /*e2a0*/  @!P0 IADD3 R2, P1, R9, R14, RZ ;  /* 0x0000000e09028210 */ /* 0x001fca0007f3e0ff */
[----:B------:R-:W-:-:S05]  /*e2b0*/  @!P0 IMAD.X R3, RZ, RZ, R7, P1 ;  /* 0x000000ffff038224 */ /* 0x000fca00008e0607 */
[----:B------:R-:W-:Y:S01]  /*e2c0*/  @!PT LDS RZ, [RZ] ;  /* 0x00000000fffff984 */ /* 0x000fe20000000800 */
[----:B------:R-:W-:Y:S01]  /*e2d0*/  @!PT LDS RZ, [RZ] ;  /* 0x00000000fffff984 */ /* 0x000fe20000000800 */
[----:B------:R-:W-:Y:S01]  /*e2e0*/  @!PT LDS RZ, [RZ] ;  /* 0x00000000fffff984 */ /* 0x000fe20000000800 */
[----:B------:R0:W-:Y:S01]  /*e2f0*/  @!P0 LDGSTS.E.BYPASS.LTC128B.128 [R8+0xd800], desc[UR50][R2.64], !P5 ;  /* 0x0d80000002088fae */ /* 0x0001e2000e901d72 */
[----:B------:R-:W-:Y:S01]  /*e300*/  PLOP3.LUT P0, PT, PT, PT, PT, 0x80, 0x0 ;  /* 0x000000000000781c */ /* 0x000fe20003f0f070 */
[----:B------:R-:W-:-:S12]  /*e310*/  NOP ;  /* 0x0000000000007918 */ /* 0x000fd80000000000 */
.L_x_15032:
        /* <DEDUP_REMOVED lines=18> */
.L_x_15127:
[----:B------:R-:W-:Y:S05]  /*e440*/  BSYNC B0 ;  /* 0x0000000000007941 */ /* 0x000fea0003800000 */
.L_x_15033:
[----:B------:R-:W-:-:S06]  /*e450*/  UISETP.GE.AND UP0, UPT, UR44, 0x2, UPT ;  /* 0x000000022c00788c */ /* 0x000fcc000bf06270 */
[----:B------:R-:W-:-:S13]  /*e460*/  PLOP3.LUT P0, PT, PT, PT, UP0, 0x40, 0x0 ;  /* 0x000000000000781c */ /* 0x000fda0003f0e808 */
[----:B------:R-:W-:Y:S05]  /*e470*/  @P0 BRA `(.L_x_15035) ;  /* 0x00000014007c0947 */ /* 0x000fea0003800000 */
[----:B------:R-:W-:Y:S01]  /*e480*/  UIADD3 UR4, UR44, -0x2, URZ ;  /* 0xfffffffe2c047890 */ /* 0x000fe2000fffe03f */
[----:B------:R1:W5:Y:S04]  /*e490*/  LDL.LU R21, [R1+0xc] ;  /* 0x00000c0001157983 */ /* 0x0003680000300800 */
[----:B------:R1:W5:Y:S01]  /*e4a0*/  LDL.LU R20, [R1] ;  /* 0x0000000001147983 */ /* 0x0003620000300800 */
[----:B------:R-:W-:-:S05]  /*e4b0*/  IMAD.U32 R0, RZ, RZ, UR4 ;  /* 0x00000004ff007e24 */ /* 0x000fca000f8e00ff */
[----:B------:R1:W-:Y:S02]  /*e4c0*/  STL [R1+0x4], R0 ;  /* 0x0000040001007387 */ /* 0x0003e40000100800 */
.L_x_15055:
        /* <DEDUP_REMOVED lines=61> */
[----:B------:R0:W-:Y:S01]  /*e8a0*/  STL [R1], R12 ;  /* 0x0000000c01007387 */ /* 0x0001e20000100800 */
[----:B------:R-:W-:-:S03]  /*e8b0*/  IMAD.U32 R13, RZ, RZ, UR45 ;  /* 0x0000002dff0d7e24 */ /* 0x000fc6000f8e00ff */
[----:B------:R0:W-:Y:S04]  /*e8c0*/  STL [R1+0x4], R14 ;  /* 0x0000040e01007387 */ /* 0x0001e80000100800 */
[----:B------:R0:W-:Y:S01]  /*e8d0*/  STL [R1+0xc], R2 ;  /* 0x00000c0201007387 */ /* 0x0001e20000100800 */
[----:B------:R-:W-:Y:S01]  /*e8e0*/  ISETP.NE.AND P2, PT, R13, 0x3, PT ;  /* 0x000000030d00780c */ /* 0x000fe20003f45270 */
[----:B------:R-:W-:-:S06]  /*e8f0*/  IMAD.MOV.U32 R7, RZ, RZ, RZ ;  /* 0x000000ffff077224 */ /* 0x000fcc00078e00ff */
[----:B------:R0:W5:Y:S01]  /*e900*/  @!P1 LDG.E R7, desc[UR50][R10.64] ;  /* 0x000000320a079981 */ /* 0x000162000c1e1900 */
[----:B------:R-:W-:Y:S02]  /*e910*/  ISETP.GT.AND P1, PT, R0, RZ, PT ;  /* 0x000000ff0000720c */ /* 0x000fe40003f24270 */
[----:B--2---:R-:W-:-:S03]  /*e920*/  SHF.R.S32.HI R28, RZ, 0x1f, R4 ;  /* 0x0000001fff1c7819 */ /* 0x004fc60000011404 */
[----:B0-----:R-:W-:Y:S08]  /*e930*/  @!P2 BRA `(.L_x_15036) ;  /* 0x000000000004a947 */ /* 0x001ff00003800000 */
[----:B------:R-:W-:Y:S01]  /*e940*/  BPT.TRAP 0x1 ;  /* 0x000000040000795c */ /* 0x000fe20000300000 */
.L_x_15036:
[----:B------:R-:W-:Y:S01]  /*e950*/  IMAD R0, R12, 0x8, R16 ;  /* 0x000000080c007824 */ /* 0x000fe200078e0210 */
[----:B------:R-:W-:Y:S01]  /*e960*/  SHF.L.U32 R29, R2, 0x1f, RZ ;  /* 0x0000001f021d7819 */ /* 0x000fe200000006ff */
[----:B------:R-:W-:Y:S01]  /*e970*/  BSSY B0, `(.L_x_15037) ;  /* 0x0000004000007945 */ /* 0x000fe20003800000 */
[----:B------:R-:W-:Y:S02]  /*e980*/  SHF.R.S32.HI R27, RZ, 0x1f, R9 ;  /* 0x0000001fff1b7819 */ /* 0x000fe40000011409 */
[----:B------:R-:W0:Y:S02]  /*e990*/  SYNCS.PHASECHK.TRANS64.TRYWAIT P0, [R0+URZ+0x13280], R29 ;  /* 0x0132801d000075a7 */ /* 0x000e24000800017f */
[----:B0-----:R-:W-:Y:S05]  /*e9a0*/  @!P0 BRA `(.L_x_15038) ;  /* 0x0000003400ec8947 */ /* 0x001fea0003800000 */
.L_x_15128:
[----:B------:R-:W-:Y:S05]  /*e9b0*/  BSYNC B0 ;  /* 0x0000000000007941 */ /* 0x000fea0003800000 */
.L_x_15037:
[----:B------:R-:W2:Y:S01]  /*e9c0*/  LDL R2, [R1+0x8] ;  /* 0x0000080001027983 */ /* 0x000ea20000100800 */
[----:B------:R-:W-:Y:S01]  /*e9d0*/  ULDC.64 UR4, c[0x0][0x328] ;  /* 0x0000ca0000047ab9 */ /* 0x000fe20000000a00 */
[----:B------:R-:W-:Y:S02]  /*e9e0*/  ULDC.64 UR6, c[0x0][0x338] ;  /* 0x0000ce0000067ab9 */ /* 0x000fe40000000a00 */
[----:B------:R-:W3:Y:S04]  /*e9f0*/  LDL R6, [R1+0x14] ;  /* 0x0000140001067983 */ /* 0x000ee80000100800 */
[----:B------:R-:W4:Y:S04]  /*ea00*/  LDL R12, [R1+0x24] ;  /* 0x00002400010c7983 */ /* 0x000f280000100800 */
[----:B------:R-:W4:Y:S01]  /*ea10*/  LDL R11, [R1] ;  /* 0x00000000010b7983 */ /* 0x000f220000100800 */
        /* <DEDUP_REMOVED lines=32> */
[----:B------:R-:W1:Y:S01]  /*ec20*/  S2R R3, SR_TID.X ;  /* 0x0000000000037919 */ /* 0x000e620000002100 */
[----:B------:R-:W-:Y:S01]  /*ec30*/  IMAD.IADD R6, R16, 0x1, R6 ;  /* 0x0000000110067824 */ /* 0x000fe200078e0206 */
        /* <DEDUP_REMOVED lines=24> */
.L_x_15140:
        /* <DEDUP_REMOVED lines=11> */
.L_x_15040:
        /* <DEDUP_REMOVED lines=11> */
.L_x_15041:
[----:B------:R2:W-:Y:S01]  /*ef20*/  SYNCS.ARRIVE.TRANS64.A1T0 RZ, [R0+URZ+0x13270], RZ ;  /* 0x013270ff00ff79a7 */ /* 0x0005e2000810003f */
[----:B------:R-:W-:Y:S05]  /*ef30*/  @!P3 BRA `(.L_x_15042) ;  /* 0x000000000004b947 */ /* 0x000fea0003800000 */
[----:B------:R-:W-:Y:S01]  /*ef40*/  BPT.TRAP 0x1 ;  /* 0x000000040000795c */ /* 0x000fe20000300000 */
.L_x_15042:
[----:B------:R-:W3:Y:S01]  /*ef50*/  SYNCS.PHASECHK.TRANS64.TRYWAIT P0, [R0+URZ+0x13240], R29 ;  /* 0x0132401d000075a7 */ /* 0x000ee2000800017f */
[----:B------:R-:W-:Y:S04]  /*ef60*/  BSSY B0, `(.L_x_15043) ;  /* 0x0000002000007945 */ /* 0x000fe80003800000 */
[----:B---3--:R-:W-:Y:S05]  /*ef70*/  @!P0 BRA `(.L_x_15044) ;  /* 0x0000003800288947 */ /* 0x008fea0003800000 */
.L_x_15141:
[----:B------:R-:W-:Y:S05]  /*ef80*/  BSYNC B0 ;  /* 0x0000000000007941 */ /* 0x000fea0003800000 */
.L_x_15043:
        /* <DEDUP_REMOVED lines=34> */
[----:B----4-:R-:W-:-:S05]  /*f1b0*/  IMAD.SHL.U32 R10, R10, 0x10, RZ ;  /* 0x000000100a0a7824 */ /* 0x010fca00078e00ff */
[----:B------:R-:W-:Y:S01]  /*f1c0*/  LOP3.LUT R10, R10, 0x30, RZ, 0xc0, !PT ;  /* 0x000000300a0a7812 */ /* 0x000fe200078ec0ff */
[----:B------:R-:W-:Y:S06]  /*f1d0*/  BRA.DIV UR4, `(.L_x_15045) ;  /* 0x0000003604a47947 */ /* 0x000fec000b800000 */
[----:B------:R-:W4:Y:S04]  /*f1e0*/  SHFL.IDX PT, R2, R4, RZ, 0x1c1f ;  /* 0x001c1fff04027589 */ /* 0x000f2800000e0000 */
[----:B------:R-:W5:Y:S04]  /*f1f0*/  SHFL.IDX PT, R3, R5, RZ, 0x1c1f ;  /* 0x001c1fff05037589 */ /* 0x000f6800000e0000 */
        /* <DEDUP_REMOVED lines=18> */
[----:B------:R4:W-:Y:S04]  /*f320*/  LDGSTS.E.BYPASS.LTC128B.128 [R6+0xf800], desc[UR50][R2.64], !P2 ;  /* 0x0f80000002067fae */ /* 0x0009e8000d101d72 */
[----:B----4-:R4:W0:Y:S02]  /*f330*/  SHFL.IDX PT, R2, R7, RZ, 0x1c1f ;  /* 0x001c1fff07027589 */ /* 0x01082400000e0000 */
.L_x_15153:
        /* <DEDUP_REMOVED lines=8> */
.L_x_15046:
        /* <DEDUP_REMOVED lines=11> */
.L_x_15047:
[----:B------:R2:W-:Y:S02]  /*f470*/  SYNCS.ARRIVE.TRANS64.A1T0 RZ, [R0+URZ+0x13230], RZ ;  /* 0x013230ff00ff79a7 */ /* 0x0005e4000810003f */
[----:B--23--:R-:W-:-:S05]  /*f480*/  IMAD.U32 R0, RZ, RZ, UR46 ;  /* 0x0000002eff007e24 */ /* 0x00cfca000f8e00ff */
[----:B------:R-:W-:-:S13]  /*f490*/  ISETP.NE.AND P0, PT, R0, 0x3, PT ;  /* 0x000000030000780c */ /* 0x000fda0003f05270 */
[----:B------:R-:W-:Y:S05]  /*f4a0*/  @!P0 BRA `(.L_x_15048) ;  /* 0x0000000000048947 */ /* 0x000fea0003800000 */
[----:B------:R-:W-:Y:S01]  /*f4b0*/  BPT.TRAP 0x1 ;  /* 0x000000040000795c */ /* 0x000fe20000300000 */
.L_x_15048:
[----:B------:R-:W-:Y:S01]  /*f4c0*/  LOP3.LUT R0, R21, 0x1, RZ, 0x3c, !PT ;  /* 0x0000000115007812 */ /* 0x000fe200078e3cff */
[----:B------:R-:W-:Y:S01]  /*f4d0*/  IMAD R2, R20, 0x8, R16 ;  /* 0x0000000814027824 */ /* 0x000fe200078e0210 */
[----:B------:R-:W-:Y:S02]  /*f4e0*/  BSSY B0, `(.L_x_15049) ;  /* 0x0000004000007945 */ /* 0x000fe40003800000 */
[----:B------:R-:W-:-:S04]  /*f4f0*/  SHF.L.U32 R0, R0, 0x1f, RZ ;  /* 0x0000001f00007819 */ /* 0x000fc800000006ff */
[----:B------:R-:W0:Y:S02]  /*f500*/  SYNCS.PHASECHK.TRANS64.TRYWAIT P2, [R2+URZ+0x13270], R0 ;  /* 0x01327000020075a7 */ /* 0x000e24000804017f */
[----:B0-----:R-:W-:Y:S05]  /*f510*/  @!P2 BRA `(.L_x_15050) ;  /* 0x000000380030a947 */ /* 0x001fea0003800000 */
.L_x_15154:
[----:B------:R-:W-:Y:S05]  /*f520*/  BSYNC B0 ;  /* 0x0000000000007941 */ /* 0x000fea0003800000 */
.L_x_15049:
[----:B------:R-:W-:-:S05]  /*f530*/  IMAD.U32 R3, RZ, RZ, UR45 ;  /* 0x0000002dff037e24 */ /* 0x000fca000f8e00ff */
[----:B------:R-:W-:-:S13]  /*f540*/  ISETP.NE.AND P2, PT, R3, 0x3, PT ;  /* 0x000000030300780c */ /* 0x000fda0003f45270 */
[----:B------:R-:W-:Y:S05]  /*f550*/  @!P2 BRA `(.L_x_15051) ;  /* 0x000000000004a947 */ /* 0x000fea0003800000 */
[----:B------:R-:W-:Y:S01]  /*f560*/  BPT.TRAP 0x1 ;  /* 0x000000040000795c */ /* 0x000fe20000300000 */
.L_x_15051:
[----:B------:R-:W-:Y:S01]  /*f570*/  SHF.L.U32 R3, R21, 0x1f, RZ ;  /* 0x0000001f15037819 */ /* 0x000fe200000006ff */
[----:B0-----:R-:W-:-:S03]  /*f580*/  IMAD R0, R20, 0x2800, RZ ;  /* 0x0000280014007824 */ /* 0x001fc600078e02ff */
[----:B------:R-:W0:Y:S02]  /*f590*/  SYNCS.PHASECHK.TRANS64.TRYWAIT P2, [R2+URZ+0x13260], R3 ;  /* 0x01326003020075a7 */ /* 0x000e24000804017f */
[----:B0-----:R-:W-:Y:S05]  /*f5a0*/  @!P2 BRA `(.L_x_15052) ;  /* 0x000000380020a947 */ /* 0x001fea0003800000 */
.L_x_15155:
[----:B0-----:R-:W-:Y:S01]  /*f5b0*/  LOP3.LUT R3, R0, R24, RZ, 0xfc, !PT ;  /* 0x0000001800037212 */ /* 0x001fe200078efcff */
[----:B------:R-:W-:Y:S05]  /*f5c0*/  WARPSYNC.ALL ;  /* 0x0000000000007948 */ /* 0x000fea0003800000 */
[----:B------:R-:W-:Y:S01]  /*f5d0*/  IMAD.IADD R5, R16, 0x1, R3 ;  /* 0x0000000110057824 */ /* 0x000fe200078e0203 */
[----:B------:R-:W-:Y:S01]  /*f5e0*/  LOP3.LUT R3, R0, R23, RZ, 0xfc, !PT ;  /* 0x0000001700037212 */ /* 0x000fe200078efcff */
[----:B------:R-:W-:-:S04]  /*f5f0*/  IMAD.U32 R12, RZ, RZ, UR45 ;  /* 0x0000002dff0c7e24 */ /* 0x000fc8000f8e00ff */
[----:B----4-:R-:W0:Y:S01]  /*f600*/  LDSM.16.MT88.4 R4, [R5+0x6000] ;  /* 0x006000000504783b */ /* 0x010e220000004200 */
[----:B------:R-:W-:Y:S01]  /*f610*/  IMAD.IADD R3, R22, 0x1, R3 ;  /* 0x0000000116037824 */ /* 0x000fe200078e0203 */
[----:B------:R-:W-:Y:S02]  /*f620*/  ISETP.NE.AND P2, PT, R12, 0x3, PT ;  /* 0x000000030c00780c */ /* 0x000fe40003f45270 */
        /* <DEDUP_REMOVED lines=57> */
.L_x_15053:
[----:B--2---:R2:W-:Y:S01]  /*f9c0*/  SYNCS.ARRIVE.TRANS64.A1T0 RZ, [R2+URZ+0x13250], RZ ;  /* 0x013250ff02ff79a7 */ /* 0x0045e2000810003f */
[----:B------:R-:W-:Y:S06]  /*f9d0*/  BAR.SYNC.DEFER_BLOCKING 0x2, 0x80 ;  /* 0x0082000000007b1d */ /* 0x000fec0000010000 */
[----:B------:R-:W-:Y:S05]  /*f9e0*/  @!P0 BRA `(.L_x_15054) ;  /* 0x0000000000048947 */ /* 0x000fea0003800000 */
[----:B------:R-:W-:Y:S01]  /*f9f0*/  BPT.TRAP 0x1 ;  /* 0x000000040000795c */ /* 0x000fe20000300000 */
.L_x_15054:
[----:B0-----:R-:W3:Y:S01]  /*fa00*/  LDL R0, [R1+0x20] ;  /* 0x0000200001007983 */ /* 0x001ee20000100800 */
[----:B--2---:R-:W-:-:S03]  /*fa10*/  VIADD R2, R2, 0x13280 ;  /* 0x0001328002027836 */ /* 0x004fc60000000000 */
[----:B------:R2:W5:Y:S04]  /*fa20*/  LDL R21, [R1+0xc] ;  /* 0x00000c0001157983 */ /* 0x0005680000100800 */
[----:B------:R2:W5:Y:S01]  /*fa30*/  LDL R20, [R1] ;  /* 0x0000000001147983 */ /* 0x0005620000100800 */
[----:B---3--:R-:W-:-:S04]  /*fa40*/  PRMT R2, R0, 0x654, R2 ;  /* 0x0000065400027816 */ /* 0x008fc80000000002 */
[----:B------:R2:W-:Y:S01]  /*fa50*/  SYNCS.ARRIVE.TRANS64.RED.A1T0 RZ, [R2+URZ], RZ ;  /* 0x000000ff02ff79a7 */ /* 0x0005e2000810043f */
[----:B------:R-:W-:Y:S05]  /*fa60*/  @P1 BRA `(.L_x_15055) ;  /* 0xffffffe800981947 */ /* 0x000fea000383ffff */
.L_x_15035:
[----:B------:R-:W3:Y:S01]  /*fa70*/  S2R R0, SR_TID.X ;  /* 0x0000000000007919 */ /* 0x000ee20000002100 */
[----:B------:R-:W-:Y:S01]  /*fa80*/  BSSY B0, `(.L_x_15056) ;  /* 0x0000012000007945 */ /* 0x000fe20003800000 */
[----:B------:R-:W-:Y:S01]  /*fa90*/  IMAD.U32 R6, RZ, RZ, UR46 ;  /* 0x0000002eff067e24 */ /* 0x000fe2000f8e00ff */
[----:B---3--:R-:W-:-:S04]  /*faa0*/  LOP3.LUT R0, R0, 0x7f, RZ, 0xc0, !PT ;  /* 0x0000007f00007812 */ /* 0x008fc800078ec0ff */
[----:B------:R-:W-:-:S13]  /*fab0*/  ISETP.NE.AND P0, PT, R0, RZ, PT ;  /* 0x000000ff0000720c */ /* 0x000fda0003f05270 */
[----:B------:R-:W-:Y:S05]  /*fac0*/  @P0 BRA `(.L_x_15057) ;  /* 0x0000000000340947 */ /* 0x000fea0003800000 */
[----:B------:R-:W3:Y:S01]  /*fad0*/  S2R R5, SR_LANEID ;  /* 0x0000000000057919 */ /* 0x000ee20000000000 */
[----:B------:R-:W-:Y:S01]  /*fae0*/  VOTEU.ANY UR4, UPT, PT ;  /* 0x0000000000047886 */ /* 0x000fe200038e0100 */
[----:B0-2---:R-:W0:Y:S01]  /*faf0*/  LDC.64 R2, c[0x0][0xc80] ;  /* 0x00032000ff027b82 */ /* 0x005e220000000a00 */
[----:B------:R-:W3:Y:S02]  /*fb00*/  FLO.U32 R0, UR4 ;  /* 0x0000000400007d00 */ /* 0x000ee400080e0000 */
[----:B---3--:R-:W-:-:S06]  /*fb10*/  ISETP.EQ.U32.AND P1, PT, R0, R5, PT ;  /* 0x000000050000720c */ /* 0x008fcc0003f22070 */
[----:B------:R-:W0:Y:S07]  /*fb20*/  POPC R5, UR4 ;  /* 0x0000000400057d09 */ /* 0x000e2e0008000000 */
[----:B0-----:R-:W2:Y:S01]  /*fb30*/  @P1 ATOMG.E.ADD.STRONG.GPU PT, R3, desc[UR50][R2.64], R5 ;  /* 0x00000005020319a8 */ /* 0x001ea200081ee1f2 */
[----:B------:R-:W0:Y:S02]  /*fb40*/  S2R R4, SR_LTMASK ;  /* 0x0000000000047919 */ /* 0x000e240000003900 */
[----:B0-----:R-:W-:-:S04]  /*fb50*/  LOP3.LUT R4, R4, UR4, RZ, 0xc0, !PT ;  /* 0x0000000404047c12 */ /* 0x001fc8000f8ec0ff */
[----:B------:R-:W0:Y:S01]  /*fb60*/  POPC R7, R4 ;  /* 0x0000000400077309 */ /* 0x000e220000000000 */
[----:B--2---:R-:W0:Y:S02]  /*fb70*/  SHFL.IDX PT, R0, R3, R0, 0x1f ;  /* 0x00001f0003007589 */ /* 0x004e2400000e0000 */
[----:B0-----:R-:W-:-:S05]  /*fb80*/  IADD3 R0, R0, UR47, R7 ;  /* 0x0000002f00007c10 */ /* 0x001fca000fffe007 */
[----:B------:R3:W-:Y:S02]  /*fb90*/  STL [R1+0x28], R0 ;  /* 0x0000280001007387 */ /* 0x0007e40000100800 */
.L_x_15057:
[----:B------:R-:W-:Y:S05]  /*fba0*/  BSYNC B0 ;  /* 0x0000000000007941 */ /* 0x000fea0003800000 */
.L_x_15056:
[----:B------:R-:W-:-:S13]  /*fbb0*/  ISETP.NE.AND P1, PT, R6, 0x3, PT ;  /* 0x000000030600780c */ /* 0x000fda0003f25270 */
[----:B------:R-:W-:Y:S05]  /*fbc0*/  @!P1 BRA `(.L_x_15058) ;  /* 0x0000000000049947 */ /* 0x000fea0003800000 */
[----:B------:R-:W-:Y:S01]  /*fbd0*/  BPT.TRAP 0x1 ;  /* 0x000000040000795c */ /* 0x000fe20000300000 */
.L_x_15058:
[----:B--2---:R-:W0:Y:S04]  /*fbe0*/  LDL R2, [R1+0xc] ;  /* 0x00000c0001027983 */ /* 0x004e280000100800 */
[----:B---3--:R-:W2:Y:S01]  /*fbf0*/  LDL R0, [R1] ;  /* 0x0000000001007983 */ /* 0x008ea20000100800 */
[----:B------:R-:W-:Y:S01]  /*fc00*/  BSSY B0, `(.L_x_15059) ;  /* 0x0000006000007945 */ /* 0x000fe20003800000 */
[----:B0-----:R-:W-:-:S04]  /*fc10*/  LOP3.LUT R3, R2, 0x1, RZ, 0x3c, !PT ;  /* 0x0000000102037812 */ /* 0x001fc800078e3cff */
[----:B------:R-:W-:Y:S01]  /*fc20*/  SHF.L.U32 R3, R3, 0x1f, RZ ;  /* 0x0000001f03037819 */ /* 0x000fe200000006ff */
[----:B--2---:R-:W-:-:S04]  /*fc30*/  IMAD R0, R0, 0x8, R16 ;  /* 0x0000000800007824 */ /* 0x004fc800078e0210 */
[----:B------:R-:W0:Y:S02]  /*fc40*/  SYNCS.PHASECHK.TRANS64.TRYWAIT P2, [R0+URZ+0x13270], R3 ;  /* 0x01327003000075a7 */ /* 0x000e24000804017f */
[----:B0-----:R-:W-:Y:S05]  /*fc50*/  @!P2 BRA `(.L_x_15060) ;  /* 0x000000300088a947 */ /* 0x001fea0003800000 */
.L_x_15156:
[----:B------:R-:W-:Y:S05]  /*fc60*/  BSYNC B0 ;  /* 0x0000000000007941 */ /* 0x000fea0003800000 */
.L_x_15059:
[----:B------:R-:W-:-:S05]  /*fc70*/  IMAD.U32 R2, RZ, RZ, UR45 ;  /* 0x0000002dff027e24 */ /* 0x000fca000f8e00ff */
[----:B------:R-:W-:-:S13]  /*fc80*/  ISETP.NE.AND P2, PT, R2, 0x3, PT ;  /* 0x000000030200780c */ /* 0x000fda0003f45270 */
[----:B------:R-:W-:Y:S05]  /*fc90*/  @!P2 BRA `(.L_x_15061) ;  /* 0x000000000004a947 */ /* 0x000fea0003800000 */
[----:B------:R-:W-:Y:S01]  /*fca0*/  BPT.TRAP 0x1 ;  /* 0x000000040000795c */ /* 0x000fe20000300000 */
.L_x_15061:
[----:B------:R-:W0:Y:S02]  /*fcb0*/  LDL R2, [R1+0xc] ;  /* 0x00000c0001027983 */ /* 0x000e240000100800 */
[----:B0-----:R-:W-:-:S04]  /*fcc0*/  SHF.L.U32 R3, R2, 0x1f, RZ ;  /* 0x0000001f02037819 */ /* 0x001fc800000006ff */
[----:B------:R-:W0:Y:S02]  /*fcd0*/  SYNCS.PHASECHK.TRANS64.TRYWAIT P2, [R0+URZ+0x13260], R3 ;  /* 0x01326003000075a7 */ /* 0x000e24000804017f */
[----:B0-----:R-:W-:Y:S05]  /*fce0*/  @!P2 BRA `(.L_x_15062) ;  /* 0x000000300078a947 */ /* 0x001fea0003800000 */
.L_x_15157:
[----:B------:R-:W2:Y:S01]  /*fcf0*/  LDL R14, [R1] ;  /* 0x00000000010e7983 */ /* 0x000ea20000100800 */
[----:B------:R-:W-:Y:S05]  /*fd00*/  WARPSYNC.ALL ;  /* 0x0000000000007948 */ /* 0x000fea0003800000 */
[----:B------:R-:W-:-:S05]  /*fd10*/  IMAD.U32 R15, RZ, RZ, UR45 ;  /* 0x0000002dff0f7e24 */ /* 0x000fca000f8e00ff */
[----:B------:R-:W-:Y:S01]  /*fd20*/  ISETP.NE.AND P2, PT, R15, 0x3, PT ;  /* 0x000000030f00780c */ /* 0x000fe20003f45270 */
[----:B--2---:R-:W-:-:S05]  /*fd30*/  IMAD R2, R14, 0x2800, RZ ;  /* 0x000028000e027824 */ /* 0x004fca00078e02ff */
[----:B0-----:R-:W-:-:S05]  /*fd40*/  LOP3.LUT R3, R2, R24, RZ, 0xfc, !PT ;  /* 0x0000001802037212 */ /* 0x001fca00078efcff */
[----:B------:R-:W-:Y:S01]  /*fd50*/  IMAD.IADD R4, R16, 0x1, R3 ;  /* 0x0000000110047824 */ /* 0x000fe200078e0203 */
[----:B------:R-:W-:-:S05]  /*fd60*/  LOP3.LUT R3, R2, R23, RZ, 0xfc, !PT ;  /* 0x0000001702037212 */ /* 0x000fca00078efcff */
[----:B------:R-:W0:Y:S01]  /*fd70*/  LDSM.16.MT88.4 R4, [R4+0x6000] ;  /* 0x006000000404783b */ /* 0x000e220000004200 */
[----:B------:R-:W-:Y:S02]  /*fd80*/  IMAD.IADD R12, R22, 0x1, R3 ;  /* 0x00000001160c7824 */ /* 0x000fe400078e0203 */
[----:B------:R-:W-:Y:S01]  /*fd90*/  VIADD R3, R2, 0x800 ;  /* 0x0000080002037836 */ /* 0x000fe20000000000 */
[C-C-:B0-----:R-:W-:Y:S02]  /*fda0*/  PRMT R8, R4.reuse, 0x6420, R5.reuse ;  /* 0x0000642004087816 */ /* 0x141fe40000000005 */
[----:B------:R-:W-:Y:S02]  /*fdb0*/  PRMT R9, R4, 0x7531, R5 ;  /* 0x0000753104097816 */ /* 0x000fe40000000005 */
[----:B------:R-:W-:Y:S02]  /*fdc0*/  LOP3.LUT R5, R3, R24, RZ, 0xfc, !PT ;  /* 0x0000001803057212 */ /* 0x000fe400078efcff */
[----:B------:R-:W-:-:S02]  /*fdd0*/  PRMT R10, R6, 0x6420, R7 ;  /* 0x00006420060a7816 */ /* 0x000fc40000000007 */
        /* <DEDUP_REMOVED lines=19> */
[----:B0-----:R-:W-:-:S05]  /*ff10*/  LOP3.LUT R13, R2, R23, RZ, 0xfc, !PT ;  /* 0x00000017020d7212 */ /* 0x001fca00078efcff */
[----:B------:R-:W-:Y:S01]  /*ff20*/  IMAD.IADD R13, R22, 0x1, R13 ;  /* 0x00000001160d7824 */ /* 0x000fe200078e020d */
[C-C-:B--2---:R-:W-:Y:S02]  /*ff30*/  PRMT R8, R4.reuse, 0x6420, R5.reuse ;  /* 0x0000642004087816 */ /* 0x144fe40000000005 */
[----:B------:R-:W-:Y:S02]  /*ff40*/  PRMT R9, R4, 0x7531, R5 ;  /* 0x0000753104097816 */ /* 0x000fe40000000005 */
[C---:B------:R-:W-:Y:S02]  /*ff50*/  LOP3.LUT R5, R3.reuse, R24, RZ, 0xfc, !PT ;  /* 0x0000001803057212 */ /* 0x040fe400078efcff */
        /* <DEDUP_REMOVED lines=28> */
.L_x_15063:
[----:B--2---:R2:W-:Y:S01]  /*10120*/  SYNCS.ARRIVE.TRANS64.A1T0 RZ, [R0+URZ+0x13250], RZ ;  /* 0x013250ff00ff79a7 */ /* 0x0045e2000810003f */
[----:B------:R-:W-:Y:S06]  /*10130*/  BAR.SYNC.DEFER_BLOCKING 0x2, 0x80 ;  /* 0x0082000000007b1d */ /* 0x000fec0000010000 */
[----:B------:R-:W-:Y:S05]  /*10140*/  @!P1 BRA `(.L_x_15064) ;  /* 0x0000000000049947 */ /* 0x000fea0003800000 */
[----:B------:R-:W-:Y:S01]  /*10150*/  BPT.TRAP 0x1 ;  /* 0x000000040000795c */ /* 0x000fe20000300000 */
.L_x_15064:
        /* <DEDUP_REMOVED lines=10> */
[----:B------:R2:W-:Y:S04]  /*10200*/  STL [R1], R0 ;  /* 0x0000000001007387 */ /* 0x0005e80000100800 */
[----:B------:R2:W-:Y:S02]  /*10210*/  STL [R1+0xc], R3 ;  /* 0x00000c0301007387 */ /* 0x0005e40000100800 */
.L_x_15005:
[----:B------:R-:W-:Y:S05]  /*10220*/  BSYNC B7 ;  /* 0x0000000000077941 */ /* 0x000fea0003800000 */
.L_x_15003:
[----:B--2---:R-:W2:Y:S04]  /*10230*/  LDL R3, [R1+0x8] ;  /* 0x0000080001037983 */ /* 0x004ea80000100800 */
[----:B---3--:R3:W5:Y:S04]  /*10240*/  LDL R0, [R1+0x20] ;  /* 0x0000200001007983 */ /* 0x0087680000100800 */
[----:B------:R3:W5:Y:S01]  /*10250*/  LDL R2, [R1+0x28] ;  /* 0x0000280001027983 */ /* 0x0007620000100800 */
[----:B--2---:R-:W-:-:S13]  /*10260*/  LOP3.LUT P1, RZ, R3, 0x80, RZ, 0xc0, !PT ;  /* 0x0000008003ff7812 */ /* 0x004fda000782c0ff */
[----:B---3--:R-:W-:Y:S05]  /*10270*/  @!P1 BRA `(.L_x_15065) ;  /* 0x0000000000289947 */ /* 0x008fea0003800000 */
        /* <DEDUP_REMOVED lines=10> */
.L_x_15065:
        /* <DEDUP_REMOVED lines=10> */
.L_x_15066:
[----:B---3--:R-:W3:Y:S01]  /*103c0*/  LDL R0, [R1+0x28] ;  /* 0x0000280001007983 */ /* 0x008ee20000100800 */
[----:B------:R-:W-:Y:S02]  /*103d0*/  ULDC UR4, c[0x0][0xc38] ;  /* 0x00030e0000047ab9 */ /* 0x000fe40000000800 */
[----:B---3--:R-:W-:-:S13]  /*103e0*/  ISETP.GE.AND P0, PT, R0, UR4, PT ;  /* 0x0000000400007c0c */ /* 0x008fda000bf06270 */
[----:B------:R-:W-:Y:S05]  /*103f0*/  @!P0 BRA `(.L_x_15067) ;  /* 0xffffffb400888947 */ /* 0x000fea000383ffff */
.L_x_15000:
        /* <DEDUP_REMOVED lines=12> */
.L_x_15158:
[----:B------:R-:W-:Y:S05]  /*104c0*/  BSYNC B0 ;  /* 0x0000000000007941 */ /* 0x000fea0003800000 */
.L_x_15068:
[----:B------:R-:W-:-:S03]  /*104d0*/  UMOV UR4, 0xffffffff ;  /* 0xffffffff00047882 */ /* 0x000fc60000000000 */
[----:B------:R-:W-:Y:S05]  /*104e0*/  BRA.DIV UR4, `(.L_x_15070) ;  /* 0x0000002a04a07947 */ /* 0x000fea000b800000 */
[----:B0-----:R-:W0:Y:S02]  /*104f0*/  S2R R0, SR_TID.X ;  /* 0x0000000000007919 */ /* 0x001e240000002100 */
[----:B0-----:R-:W-:-:S04]  /*10500*/  SHF.R.U32.HI R0, RZ, 0x5, R0 ;  /* 0x00000005ff007819 */ /* 0x001fc80000011600 */
[----:B------:R-:W-:-:S05]  /*10510*/  LOP3.LUT R0, R0, 0x3, RZ, 0xc0, !PT ;  /* 0x0000000300007812 */ /* 0x000fca00078ec0ff */
[----:B------:R0:W2:Y:S02]  /*10520*/  SHFL.IDX PT, R14, R0, RZ, 0x1f ;  /* 0x00001fff000e7589 */ /* 0x0000a400000e0000 */
.L_x_15161:
[----:B--2---:R-:W-:Y:S01]  /*10530*/  ISETP.NE.AND P0, PT, R14, RZ, PT ;  /* 0x000000ff0e00720c */ /* 0x004fe20003f05270 */
[----:B------:R-:W-:-:S12]  /*10540*/  BSSY B0, `(.L_x_15071) ;  /* 0x000002f000007945 */ /* 0x000fd80003800000 */
[----:B------:R-:W-:Y:S05]  /*10550*/  @P0 BRA `(.L_x_15072) ;  /* 0x0000000000b40947 */ /* 0x000fea0003800000 */
[----:B------:R-:W-:-:S03]  /*10560*/  UMOV UR4, 0xffffffff ;  /* 0xffffffff00047882 */ /* 0x000fc60000000000 */
[----:B------:R-:W-:Y:S05]  /*10570*/  BRA.DIV UR4, `(.L_x_15073) ;  /* 0x0000002a04b07947 */ /* 0x000fea000b800000 */
[----:B------:R-:W-:-:S13]  /*10580*/  ELECT P6, URZ, PT ;  /* 0x00000000003f782f */ /* 0x000fda00038c0000 */
.L_x_15164:
[----:B------:R-:W-:Y:S05]  /*10590*/  @!P6 BRA `(.L_x_15072) ;  /* 0x0000000000a4e947 */ /* 0x000fea0003800000 */
[----:B------:R-:W-:-:S06]  /*105a0*/  ULOP3.LUT UR4, UR39, 0x2, URZ, 0xfc, !UPT ;  /* 0x0000000227047892 */ /* 0x000fcc000f8efc3f */
[----:B0-----:R-:W-:-:S05]  /*105b0*/  IMAD.U32 R0, RZ, RZ, UR4 ;  /* 0x00000004ff007e24 */ /* 0x001fca000f8e00ff */
[----:B------:R-:W-:-:S13]  /*105c0*/  ISETP.NE.AND P0, PT, R0, 0x3, PT ;  /* 0x000000030000780c */ /* 0x000fda0003f05270 */
[----:B------:R-:W-:Y:S05]  /*105d0*/  @!P0 BRA `(.L_x_15074) ;  /* 0x0000000000048947 */ /* 0x000fea0003800000 */
[----:B------:R-:W-:Y:S01]  /*105e0*/  BPT.TRAP 0x1 ;  /* 0x000000040000795c */ /* 0x000fe20000300000 */
.L_x_15074:
[----:B------:R-:W2:Y:S04]  /*105f0*/  LDL R2, [R1+0xc] ;  /* 0x00000c0001027983 */ /* 0x000ea80000100800 */
[----:B------:R-:W3:Y:S01]  /*10600*/  LDL.LU R0, [R1] ;  /* 0x0000000001007983 */ /* 0x000ee20000300800 */
[----:B--2---:R-:W-:Y:S01]  /*10610*/  SHF.L.U32 R3, R2, 0x1f, RZ ;  /* 0x0000001f02037819 */ /* 0x004fe200000006ff */
[C---:B---3--:R-:W-:Y:S02]  /*10620*/  IMAD R4, R0.reuse, 0x8, R5 ;  /* 0x0000000800047824 */ /* 0x048fe400078e0205 */
[----:B------:R-:W-:Y:S02]  /*10630*/  VIADD R0, R0, 0x1 ;  /* 0x0000000100007836 */ /* 0x000fe40000000000 */
[----:B------:R-:W0:Y:S03]  /*10640*/  SYNCS.PHASECHK.TRANS64.TRYWAIT P1, [R4+URZ+0x13240], R3 ;  /* 0x01324003040075a7 */ /* 0x000e26000802017f */
[----:B------:R-:W-:-:S04]  /*10650*/  ISETP.NE.AND P2, PT, R0, 0x2, PT ;  /* 0x000000020000780c */ /* 0x000fc80003f45270 */
[----:B------:R-:W-:Y:S01]  /*10660*/  SEL R2, RZ, 0x1, P2 ;  /* 0x00000001ff027807 */ /* 0x000fe20001000000 */
[----:B0-----:R-:W-:Y:S08]  /*10670*/  @!P1 BRA `(.L_x_15075) ;  /* 0x0000002800909947 */ /* 0x001ff00003800000 */
.L_x_15165:
[----:B------:R-:W2:Y:S01]  /*10680*/  LDL.LU R6, [R1+0xc] ;  /* 0x00000c0001067983 */ /* 0x000ea20000300800 */
[----:B------:R-:W-:Y:S02]  /*10690*/  SEL R0, R0, RZ, P2 ;  /* 0x000000ff00007207 */ /* 0x000fe40001000000 */
[----:B--2---:R-:W-:Y:S01]  /*106a0*/  LOP3.LUT R2, R6, R2, RZ, 0x3c, !PT ;  /* 0x0000000206027212 */ /* 0x004fe200078e3cff */
[----:B------:R-:W-:Y:S06]  /*106b0*/  @!P0 BRA `(.L_x_15076) ;  /* 0x0000000000048947 */ /* 0x000fec0003800000 */
[----:B------:R-:W-:Y:S01]  /*106c0*/  BPT.TRAP 0x1 ;  /* 0x000000040000795c */ /* 0x000fe20000300000 */
.L_x_15076:
[----:B------:R-:W-:Y:S01]  /*106d0*/  IMAD R5, R0, 0x8, R5 ;  /* 0x0000000800057824 */ /* 0x000fe200078e0205 */
[----:B------:R-:W-:-:S04]  /*106e0*/  SHF.L.U32 R0, R2, 0x1f, RZ ;  /* 0x0000001f02007819 */ /* 0x000fc800000006ff */
[----:B------:R-:W2:Y:S02]  /*106f0*/  SYNCS.PHASECHK.TRANS64.TRYWAIT P1, [R5+URZ+0x13240], R0 ;  /* 0x01324000050075a7 */ /* 0x000ea4000802017f */
[----:B--2---:R-:W-:Y:S05]  /*10700*/  @!P1 BRA `(.L_x_15077) ;  /* 0x0000002800809947 */ /* 0x004fea0003800000 */
.L_x_15166:
[----:B------:R-:W-:Y:S05]  /*10710*/  @!P0 BRA `(.L_x_15078) ;  /* 0x0000000000048947 */ /* 0x000fea0003800000 */
[----:B------:R-:W-:Y:S01]  /*10720*/  BPT.TRAP 0x1 ;  /* 0x000000040000795c */ /* 0x000fe20000300000 */
.L_x_15078:
[----:B------:R-:W3:Y:S02]  /*10730*/  SYNCS.PHASECHK.TRANS64.TRYWAIT P1, [R4+URZ+0x13260], R3 ;  /* 0x01326003040075a7 */ /* 0x000ee4000802017f */
[----:B---3--:R-:W-:Y:S05]  /*10740*/  @!P1 BRA `(.L_x_15079) ;  /* 0x0000002800849947 */ /* 0x008fea0003800000 */
.L_x_15167:
[----:B------:R-:W-:Y:S05]  /*10750*/  @!P0 BRA `(.L_x_15080) ;  /* 0x0000000000048947 */ /* 0x000fea0003800000 */
[----:B------:R-:W-:Y:S01]  /*10760*/  BPT.TRAP 0x1 ;  /* 0x000000040000795c */ /* 0x000fe20000300000 */
.L_x_15080:
[----:B------:R-:W4:Y:S02]  /*10770*/  SYNCS.PHASECHK.TRANS64.TRYWAIT P1, [R5+URZ+0x13260], R0 ;  /* 0x01326000050075a7 */ /* 0x000f24000802017f */
[----:B----4-:R-:W-:Y:S05]  /*10780*/  @!P1 BRA `(.L_x_15081) ;  /* 0x0000002800889947 */ /* 0x010fea0003800000 */
.L_x_15168:
[----:B------:R-:W-:Y:S05]  /*10790*/  @!P0 BRA `(.L_x_15082) ;  /* 0x0000000000048947 */ /* 0x000fea0003800000 */
[----:B------:R-:W-:Y:S01]  /*107a0*/  BPT.TRAP 0x1 ;  /* 0x000000040000795c */ /* 0x000fe20000300000 */
.L_x_15082:
[----:B------:R-:W5:Y:S02]  /*107b0*/  SYNCS.PHASECHK.TRANS64.TRYWAIT P1, [R4+URZ+0x13280], R3 ;  /* 0x01328003040075a7 */ /* 0x000f64000802017f */
[----:B-----5:R-:W-:Y:S05]  /*107c0*/  @!P1 BRA `(.L_x_15083) ;  /* 0x00000028008c9947 */ /* 0x020fea0003800000 */
.L_x_15169:
[----:B------:R-:W-:Y:S05]  /*107d0*/  @!P0 BRA `(.L_x_15084) ;  /* 0x0000000000048947 */ /* 0x000fea0003800000 */
[----:B------:R-:W-:Y:S01]  /*107e0*/  BPT.TRAP 0x1 ;  /* 0x000000040000795c */ /* 0x000fe20000300000 */
.L_x_15084:
[----:B------:R0:W0:Y:S02]  /*107f0*/  SYNCS.PHASECHK.TRANS64.TRYWAIT P0, [R5+URZ+0x13280], R0 ;  /* 0x01328000050075a7 */ /* 0x000024000800017f */
[----:B0-----:R-:W-:Y:S05]  /*10800*/  @!P0 NANOSLEEP.SYNCS 0x989680 ;  /* 0x009896800000895d */ /* 0x001fea0003900000 */
[----:B------:R-:W0:Y:S02]  /*10810*/  @!P0 SYNCS.PHASECHK.TRANS64 P0, [R5+URZ+0x13280], R0 ;  /* 0x01328000050085a7 */ /* 0x000e24000800007f */
[----:B0-----:R-:W-:Y:S05]  /*10820*/  @!P0 BRA `(.L_x_15084) ;  /* 0xfffffffc00f08947 */ /* 0x001fea000383ffff */
.L_x_15072:
[----:B------:R-:W-:Y:S05]  /*10830*/  BSYNC B0 ;  /* 0x0000000000007941 */ /* 0x000fea0003800000 */
.L_x_15071:
[----:B------:R-:W-:Y:S05]  /*10840*/  EXIT ;  /* 0x000000000000794d */ /* 0x000fea0003800000 */
.L_x_14959:
[----:B0-----:R-:W-:-:S04]  /*10850*/  IMAD.U32 R3, RZ, RZ, UR45 ;  /* 0x0000002dff037e24 */ /* 0x001fc8000f8e00ff */
[----:B------:R0:W1:Y:S03]  /*10860*/  SYNCS.PHASECHK.TRANS64.TRYWAIT P1, [R3+URZ+0x13200], R0 ;  /* 0x01320000030075a7 */ /* 0x000066000802017f */
[----:B-1----:R-:W-:Y:S05]  /*10870*/  @!P1 NANOSLEEP.SYNCS 0x989680 ;  /* 0x009896800000995d */ /* 0x002fea0003900000 */
[----:B------:R-:W1:Y:S02]  /*10880*/  @!P1 SYNCS.PHASECHK.TRANS64 P1, [R3+URZ+0x13200], R0 ;  /* 0x01320000030095a7 */ /* 0x000e64000802007f */
[----:B-1----:R-:W-:Y:S05]  /*10890*/  @!P1 BRA `(.L_x_14959) ;  /* 0xfffffffc00ec9947 */ /* 0x002fea000383ffff */
[----:B------:R-:W-:Y:S05]  /*108a0*/  BRA `(.L_x_15085) ;  /* 0xffffff0c00d47947 */ /* 0x000fea000383ffff */
.L_x_14963:
[----:B-1----:R1:W2:Y:S02]  /*108b0*/  SYNCS.PHASECHK.TRANS64.TRYWAIT P1, [R3+URZ+0x13230], R0 ;  /* 0x01323000030075a7 */ /* 0x0022a4000802017f */
[----:B--2---:R-:W-:Y:S05]  /*108c0*/  @!P1 NANOSLEEP.SYNCS 0x989680 ;  /* 0x009896800000995d */ /* 0x004fea0003900000 */
[----:B------:R-:W2:Y:S02]  /*108d0*/  @!P1 SYNCS.PHASECHK.TRANS64 P1, [R3+URZ+0x13230], R0 ;  /* 0x01323000030095a7 */ /* 0x000ea4000802007f */
[----:B--2---:R-:W-:Y:S05]  /*108e0*/  @!P1 BRA `(.L_x_14963) ;  /* 0xfffffffc00f09947 */ /* 0x004fea000383ffff */
[----:B------:R-:W-:Y:S05]  /*108f0*/  BRA `(.L_x_14962) ;  /* 0xffffff0c00f07947 */ /* 0x000fea000383ffff */
.L_x_14969:
[----:B-1----:R-:W-:-:S04]  /*10900*/  IMAD.U32 R9, RZ, RZ, UR21 ;  /* 0x00000015ff097e24 */ /* 0x002fc8000f8e00ff */
[----:B------:R1:W2:Y:S03]  /*10910*/  SYNCS.PHASECHK.TRANS64.TRYWAIT P1, [R9+URZ+0x13230], R0 ;  /* 0x01323000090075a7 */ /* 0x0002a6000802017f */
[----:B--2---:R-:W-:Y:S05]  /*10920*/  @!P1 NANOSLEEP.SYNCS 0x989680 ;  /* 0x009896800000995d */ /* 0x004fea0003900000 */
[----:B------:R-:W2:Y:S02]  /*10930*/  @!P1 SYNCS.PHASECHK.TRANS64 P1, [R9+URZ+0x13230], R0 ;  /* 0x01323000090095a7 */ /* 0x000ea4000802007f */
[----:B--2---:R-:W-:Y:S05]  /*10940*/  @!P1 BRA `(.L_x_14969) ;  /* 0xfffffffc00ec9947 */ /* 0x004fea000383ffff */
[----:B------:R-:W-:Y:S05]  /*10950*/  BRA `(.L_x_14968) ;  /* 0xffffff3800a07947 */ /* 0x000fea000383ffff */
.L_x_14973:
[----:B-1----:R-:W-:-:S04]  /*10960*/  IMAD.U32 R9, RZ, RZ, UR11 ;  /* 0x0000000bff097e24 */ /* 0x002fc8000f8e00ff */
[----:B------:R1:W2:Y:S03]  /*10970*/  SYNCS.PHASECHK.TRANS64.TRYWAIT P1, [R9+URZ+0x13250], R0 ;  /* 0x01325000090075a7 */ /* 0x0002a6000802017f */
[----:B--2---:R-:W-:Y:S05]  /*10980*/  @!P1 NANOSLEEP.SYNCS 0x989680 ;  /* 0x009896800000995d */ /* 0x004fea0003900000 */
[----:B------:R-:W2:Y:S02]  /*10990*/  @!P1 SYNCS.PHASECHK.TRANS64 P1, [R9+URZ+0x13250], R0 ;  /* 0x01325000090095a7 */ /* 0x000ea4000802007f */
[----:B--2---:R-:W-:Y:S05]  /*109a0*/  @!P1 BRA `(.L_x_14973) ;  /* 0xfffffffc00ec9947 */ /* 0x004fea000383ffff */
[----:B------:R-:W-:Y:S05]  /*109b0*/  BRA `(.L_x_14972) ;  /* 0xffffff3c00ac7947 */ /* 0x000fea000383ffff */
.L_x_14981:
[----:B-1----:R-:W-:-:S04]  /*109c0*/  IMAD.U32 R11, RZ, RZ, UR20 ;  /* 0x00000014ff0b7e24 */ /* 0x002fc8000f8e00ff */
[----:B------:R1:W2:Y:S03]  /*109d0*/  SYNCS.PHASECHK.TRANS64.TRYWAIT P1, [R11+URZ+0x13230], R0 ;  /* 0x013230000b0075a7 */ /* 0x0002a6000802017f */
[----:B--2---:R-:W-:Y:S05]  /*109e0*/  @!P1 NANOSLEEP.SYNCS 0x989680 ;  /* 0x009896800000995d */ /* 0x004fea0003900000 */
[----:B------:R-:W2:Y:S02]  /*109f0*/  @!P1 SYNCS.PHASECHK.TRANS64 P1, [R11+URZ+0x13230], R0 ;  /* 0x013230000b0095a7 */ /* 0x000ea4000802007f */
[----:B--2---:R-:W-:Y:S05]  /*10a00*/  @!P1 BRA `(.L_x_14981) ;  /* 0xfffffffc00ec9947 */ /* 0x004fea000383ffff */
[----:B------:R-:W-:Y:S05]  /*10a10*/  BRA `(.L_x_14980) ;  /* 0xffffff6400f87947 */ /* 0x000fea000383ffff */
.L_x_14985:
[----:B-1----:R-:W-:-:S04]  /*10a20*/  IMAD.U32 R11, RZ, RZ, UR11 ;  /* 0x0000000bff0b7e24 */ /* 0x002fc8000f8e00ff */
[----:B------:R1:W2:Y:S03]  /*10a30*/  SYNCS.PHASECHK.TRANS64.TRYWAIT P1, [R11+URZ+0x13250], R0 ;  /* 0x013250000b0075a7 */ /* 0x0002a6000802017f */
[----:B--2---:R-:W-:Y:S05]  /*10a40*/  @!P1 NANOSLEEP.SYNCS 0x989680 ;  /* 0x009896800000995d */ /* 0x004fea0003900000 */
[----:B------:R-:W2:Y:S02]  /*10a50*/  @!P1 SYNCS.PHASECHK.TRANS64 P1, [R11+URZ+0x13250], R0 ;  /* 0x013250000b0095a7 */ /* 0x000ea4000802007f */
[----:B--2---:R-:W-:Y:S05]  /*10a60*/  @!P1 BRA `(.L_x_14985) ;  /* 0xfffffffc00ec9947 */ /* 0x004fea000383ffff */
[----:B------:R-:W-:Y:S05]  /*10a70*/  BRA `(.L_x_14984) ;  /* 0xffffff6c00047947 */ /* 0x000fea000383ffff */
.L_x_14992:
[----:B-1----:R-:W-:-:S04]  /*10a80*/  IMAD.U32 R6, RZ, RZ, UR14 ;  /* 0x0000000eff067e24 */ /* 0x002fc8000f8e00ff */
[----:B------:R1:W2:Y:S03]  /*10a90*/  SYNCS.PHASECHK.TRANS64.TRYWAIT P1, [R6+URZ+0x13250], R5 ;  /* 0x01325005060075a7 */ /* 0x0002a6000802017f */
[----:B--2---:R-:W-:Y:S05]  /*10aa0*/  @!P1 NANOSLEEP.SYNCS 0x989680 ;  /* 0x009896800000995d */ /* 0x004fea0003900000 */
[----:B------:R-:W2:Y:S02]  /*10ab0*/  @!P1 SYNCS.PHASECHK.TRANS64 P1, [R6+URZ+0x13250], R5 ;  /* 0x01325005060095a7 */ /* 0x000ea4000802007f */
[----:B--2---:R-:W-:Y:S05]  /*10ac0*/  @!P1 BRA `(.L_x_14992) ;  /* 0xfffffffc00ec9947 */ /* 0x004fea000383ffff */
[----:B------:R-:W-:Y:S05]  /*10ad0*/  BRA `(.L_x_14991) ;  /* 0xffffff8800447947 */ /* 0x000fea000383ffff */
.L_x_15014:
        /* <DEDUP_REMOVED lines=10> */
.L_x_15086:
[----:B------:R-:W-:Y:S05]  /*10b80*/  BRA `(.L_x_15087) ;  /* 0xffffffb800bc7947 */ /* 0x000fea000383ffff */
.L_x_15017:
[----:B0-----:R-:W2:Y:S02]  /*10b90*/  LDL R2, [R1+0x4] ;  /* 0x0000040001027983 */ /* 0x001ea40000100800 */
[----:B--2---:R0:W2:Y:S02]  /*10ba0*/  SYNCS.PHASECHK.TRANS64.TRYWAIT P0, [R0+URZ+0x13280], R2 ;  /* 0x01328002000075a7 */ /* 0x0040a4000800017f */
[----:B--2---:R-:W-:Y:S05]  /*10bb0*/  @!P0 NANOSLEEP.SYNCS 0x989680 ;  /* 0x009896800000895d */ /* 0x004fea0003900000 */
[----:B------:R-:W2:Y:S02]  /*10bc0*/  @!P0 SYNCS.PHASECHK.TRANS64 P0, [R0+URZ+0x13280], R2 ;  /* 0x01328002000085a7 */ /* 0x000ea4000800007f */
[----:B--2---:R-:W-:Y:S05]  /*10bd0*/  @!P0 BRA `(.L_x_15017) ;  /* 0xfffffffc00ec8947 */ /* 0x004fea000383ffff */
[----:B------:R-:W-:Y:S05]  /*10be0*/  BRA `(.L_x_15088) ;  /* 0xffffffbc00f47947 */ /* 0x000fea000383ffff */
.L_x_15018:
        /* <DEDUP_REMOVED lines=8> */
.L_x_15090:
[----:B------:R-:W-:Y:S05]  /*10c70*/  BSYNC B0 ;  /* 0x0000000000007941 */ /* 0x000fea0003800000 */
.L_x_15089:
        /* <DEDUP_REMOVED lines=9> */
.L_x_15091:
[----:B------:R-:W-:Y:S02]  /*10d10*/  IMAD.SHL.U32 R18, R18, 0x10, RZ ;  /* 0x0000001012127824 */ /* 0x000fe400078e00ff */
[----:B------:R-:W-:-:S03]  /*10d20*/  IMAD.MOV.U32 R10, RZ, RZ, R14 ;  /* 0x000000ffff0a7224 */ /* 0x000fc600078e000e */
[----:B------:R-:W-:-:S04]  /*10d30*/  LOP3.LUT R18, R18, 0x30, RZ, 0xc0, !PT ;  /* 0x0000003012127812 */ /* 0x000fc800078ec0ff */
        /* <DEDUP_REMOVED lines=12> */
.L_x_15092:
        /* <DEDUP_REMOVED lines=11> */
.L_x_15093:
[----:B------:R-:W-:Y:S02]  /*10eb0*/  IMAD.MOV.U32 R13, RZ, RZ, R3 ;  /* 0x000000ffff0d7224 */ /* 0x000fe400078e0003 */
        /* <DEDUP_REMOVED lines=10> */
.L_x_15094:
        /* <DEDUP_REMOVED lines=10> */
.L_x_15095:
        /* <DEDUP_REMOVED lines=10> */
.L_x_15096:
        /* <DEDUP_REMOVED lines=11> */
.L_x_15097:
        /* <DEDUP_REMOVED lines=8> */
.L_x_15098:
        /* <DEDUP_REMOVED lines=13> */
.L_x_15099:
[----:B------:R-:W-:Y:S01]  /*112a0*/  IMAD.MOV.U32 R2, RZ, RZ, R14 ;  /* 0x000000ffff027224 */ /* 0x000fe200078e000e */
[----:B------:R-:W-:-:S04]  /*112b0*/  LOP3.LUT R20, R20, 0xffffffdf, RZ, 0xc0, !PT ;  /* 0xffffffdf14147812 */ /* 0x000fc800078ec0ff */
[----:B------:R-:W-:-:S05]  /*112c0*/  @P0 LOP3.LUT R20, R20, 0x20, RZ, 0xfc, !PT ;  /* 0x0000002014140812 */ /* 0x000fca00078efcff */
[----:B------:R1:W-:Y:S01]  /*112d0*/  STL [R1+0x8], R20 ;  /* 0x0000081401007387 */ /* 0x0003e20000100800 */
[----:B------:R-:W-:Y:S05]  /*112e0*/  BRA `(.L_x_15100) ;  /* 0xffffffbc00887947 */ /* 0x000fea000383ffff */
.L_x_15023:
[----:B---3--:R-:W3:Y:S02]  /*112f0*/  LDL R2, [R1+0x4] ;  /* 0x0000040001027983 */ /* 0x008ee40000100800 */
[----:B---3--:R3:W4:Y:S02]  /*11300*/  SYNCS.PHASECHK.TRANS64.TRYWAIT P0, [R0+URZ+0x13240], R2 ;  /* 0x01324002000075a7 */ /* 0x008724000800017f */
[----:B----4-:R-:W-:Y:S05]  /*11310*/  @!P0 NANOSLEEP.SYNCS 0x989680 ;  /* 0x009896800000895d */ /* 0x010fea0003900000 */
[----:B------:R-:W4:Y:S02]  /*11320*/  @!P0 SYNCS.PHASECHK.TRANS64 P0, [R0+URZ+0x13240], R2 ;  /* 0x01324002000085a7 */ /* 0x000f24000800007f */
[----:B----4-:R-:W-:Y:S05]  /*11330*/  @!P0 BRA `(.L_x_15023) ;  /* 0xfffffffc00ec8947 */ /* 0x010fea000383ffff */
[----:B------:R-:W-:Y:S05]  /*11340*/  BRA `(.L_x_15101) ;  /* 0xffffffbc00e87947 */ /* 0x000fea000383ffff */
.L_x_15024:
[----:B------:R-:W-:Y:S01]  /*11350*/  BSSY B0, `(.L_x_15102) ;  /* 0x0000008000007945 */ /* 0x000fe20003800000 */
[----:B------:R-:W-:Y:S02]  /*11360*/  IMAD.MOV.U32 R13, RZ, RZ, R5 ;  /* 0x000000ffff0d7224 */ /* 0x000fe400078e0005 */
[----:B------:R-:W-:Y:S02]  /*11370*/  IMAD.MOV.U32 R12, RZ, RZ, RZ ;  /* 0x000000ffff0c7224 */ /* 0x000fe400078e00ff */
[----:B------:R-:W-:Y:S02]  /*11380*/  IMAD.MOV.U32 R11, RZ, RZ, 0x1c1f ;  /* 0x00001c1fff0b7424 */ /* 0x000fe400078e00ff */
[----:B------:R-:W-:-:S07]  /*11390*/  IMAD.MOV.U32 R15, RZ, RZ, -0x1 ;  /* 0xffffffffff0f7424 */ /* 0x000fce00078e00ff */
[----:B-12--5:R-:W-:Y:S05]  /*113a0*/  WARPSYNC.COLLECTIVE R15, `(.L_x_15103) ;  /* 0x000000000f087348 */ /* 0x026fea0003c00000 */
[----:B------:R0:W3:Y:S02]  /*113b0*/  SHFL.IDX P6, R14, R13, R12, R11 ;  /* 0x0000000c0d0e7389 */ /* 0x0000e400000c000b */
[----:B0123-5:R-:W-:Y:S01]  /*113c0*/  ENDCOLLECTIVE ;  /* 0x000000000000791b */ /* 0x02ffe20003800000 */
.L_x_15103:
[----:B------:R-:W-:Y:S05]  /*113d0*/  BSYNC B0 ;  /* 0x0000000000007941 */ /* 0x000fea0003800000 */
.L_x_15102:
        /* <DEDUP_REMOVED lines=10> */
.L_x_15104:
        /* <DEDUP_REMOVED lines=8> */
.L_x_15105:
        /* <DEDUP_REMOVED lines=14> */
.L_x_15106:
[----:B------:R-:W-:Y:S02]  /*115e0*/  IMAD.MOV.U32 R13, RZ, RZ, R5 ;  /* 0x000000ffff0d7224 */ /* 0x000fe400078e0005 */
[----:B------:R-:W-:Y:S02]  /*115f0*/  IMAD.MOV.U32 R12, RZ, RZ, 0x2 ;  /* 0x00000002ff0c7424 */ /* 0x000fe400078e00ff */
[----:B------:R-:W-:-:S07]  /*11600*/  IMAD.MOV.U32 R3, RZ, RZ, R14 ;  /* 0x000000ffff037224 */ /* 0x000fce00078e000e */
[----:B------:R-:W-:Y:S05]  /*11610*/  WARPSYNC.COLLECTIVE R15, `(.L_x_15107) ;  /* 0x000000000f087348 */ /* 0x000fea0003c00000 */
[----:B------:R0:W1:Y:S02]  /*11620*/  SHFL.IDX P6, R14, R13, R12, R11 ;  /* 0x0000000c0d0e7389 */ /* 0x00006400000c000b */
[----:B01----:R-:W-:Y:S01]  /*11630*/  ENDCOLLECTIVE ;  /* 0x000000000000791b */ /* 0x003fe20003800000 */
.L_x_15107:
        /* <DEDUP_REMOVED lines=14> */
.L_x_15108:
[----:B------:R-:W-:Y:S02]  /*11720*/  IMAD.MOV.U32 R13, RZ, RZ, R5 ;  /* 0x000000ffff0d7224 */ /* 0x000fe400078e0005 */
[----:B------:R-:W-:Y:S02]  /*11730*/  IMAD.MOV.U32 R12, RZ, RZ, 0x3 ;  /* 0x00000003ff0c7424 */ /* 0x000fe400078e00ff */
[----:B------:R-:W-:-:S07]  /*11740*/  IMAD.MOV.U32 R3, RZ, RZ, R14 ;  /* 0x000000ffff037224 */ /* 0x000fce00078e000e */
[----:B------:R-:W-:Y:S05]  /*11750*/  WARPSYNC.COLLECTIVE R15, `(.L_x_15109) ;  /* 0x000000000f087348 */ /* 0x000fea0003c00000 */
[----:B------:R0:W1:Y:S02]  /*11760*/  SHFL.IDX P6, R14, R13, R12, R11 ;  /* 0x0000000c0d0e7389 */ /* 0x00006400000c000b */
[----:B01----:R-:W-:Y:S01]  /*11770*/  ENDCOLLECTIVE ;  /* 0x000000000000791b */ /* 0x003fe20003800000 */
.L_x_15109:
        /* <DEDUP_REMOVED lines=10> */
.L_x_15110:
        /* <DEDUP_REMOVED lines=10> */
.L_x_15111:
        /* <DEDUP_REMOVED lines=11> */
.L_x_15112:
[----:B------:R-:W-:Y:S05]  /*11970*/  BRA `(.L_x_15113) ;  /* 0xffffffbc00707947 */ /* 0x000fea000383ffff */
.L_x_15031:
        /* <DEDUP_REMOVED lines=8> */
.L_x_15114:
[----:B------:R-:W-:-:S05]  /*11a00*/  IMAD R6, R6, 0xc0, R10 ;  /* 0x000000c006067824 */ /* 0x000fca00078e020a */
[----:B------:R-:W-:Y:S01]  /*11a10*/  ISETP.GE.AND P1, PT, R6, UR37, PT ;  /* 0x0000002506007c0c */ /* 0x000fe2000bf26270 */
[----:B------:R-:W-:Y:S02]  /*11a20*/  IMAD.MOV.U32 R13, RZ, RZ, R0 ;  /* 0x000000ffff0d7224 */ /* 0x000fe400078e0000 */
[----:B------:R-:W-:-:S10]  /*11a30*/  IMAD.MOV.U32 R2, RZ, RZ, R14 ;  /* 0x000000ffff027224 */ /* 0x000fd400078e000e */
[----:B------:R-:W-:Y:S05]  /*11a40*/  WARPSYNC.COLLECTIVE R15, `(.L_x_15115) ;  /* 0x000000000f087348 */ /* 0x000fea0003c00000 */
[----:B------:R0:W1:Y:S02]  /*11a50*/  SHFL.IDX P6, R14, R13, R12, R11 ;  /* 0x0000000c0d0e7389 */ /* 0x00006400000c000b */
[----:B01----:R-:W-:Y:S01]  /*11a60*/  ENDCOLLECTIVE ;  /* 0x000000000000791b */ /* 0x003fe20003800000 */
.L_x_15115:
[----:B------:R-:W-:Y:S02]  /*11a70*/  IMAD.MOV.U32 R13, RZ, RZ, R4 ;  /* 0x000000ffff0d7224 */ /* 0x000fe400078e0004 */
[----:B------:R-:W-:Y:S02]  /*11a80*/  IMAD.MOV.U32 R12, RZ, RZ, 0x1 ;  /* 0x00000001ff0c7424 */ /* 0x000fe400078e00ff */
[----:B------:R-:W-:-:S07]  /*11a90*/  IMAD.MOV.U32 R3, RZ, RZ, R14 ;  /* 0x000000ffff037224 */ /* 0x000fce00078e000e */
[----:B------:R-:W-:Y:S05]  /*11aa0*/  WARPSYNC.COLLECTIVE R15, `(.L_x_15116) ;  /* 0x000000000f087348 */ /* 0x000fea0003c00000 */
[----:B------:R0:W1:Y:S02]  /*11ab0*/  SHFL.IDX P6, R14, R13, R12, R11 ;  /* 0x0000000c0d0e7389 */ /* 0x00006400000c000b */
[----:B01----:R-:W-:Y:S01]  /*11ac0*/  ENDCOLLECTIVE ;  /* 0x000000000000791b */ /* 0x003fe20003800000 */
.L_x_15116:
        /* <DEDUP_REMOVED lines=16> */
.L_x_15117:
[----:B------:R-:W-:Y:S02]  /*11bd0*/  IMAD.MOV.U32 R13, RZ, RZ, R4 ;  /* 0x000000ffff0d7224 */ /* 0x000fe400078e0004 */
[----:B------:R-:W-:Y:S02]  /*11be0*/  IMAD.MOV.U32 R12, RZ, RZ, 0x2 ;  /* 0x00000002ff0c7424 */ /* 0x000fe400078e00ff */
[----:B------:R-:W-:-:S07]  /*11bf0*/  IMAD.MOV.U32 R3, RZ, RZ, R14 ;  /* 0x000000ffff037224 */ /* 0x000fce00078e000e */
[----:B------:R-:W-:Y:S05]  /*11c00*/  WARPSYNC.COLLECTIVE R15, `(.L_x_15118) ;  /* 0x000000000f087348 */ /* 0x000fea0003c00000 */
[----:B------:R0:W1:Y:S02]  /*11c10*/  SHFL.IDX P6, R14, R13, R12, R11 ;  /* 0x0000000c0d0e7389 */ /* 0x00006400000c000b */
[----:B01----:R-:W-:Y:S01]  /*11c20*/  ENDCOLLECTIVE ;  /* 0x000000000000791b */ /* 0x003fe20003800000 */
.L_x_15118:
        /* <DEDUP_REMOVED lines=16> */
.L_x_15119:
[----:B------:R-:W-:Y:S02]  /*11d30*/  IMAD.MOV.U32 R13, RZ, RZ, R4 ;  /* 0x000000ffff0d7224 */ /* 0x000fe400078e0004 */
[----:B------:R-:W-:Y:S02]  /*11d40*/  IMAD.MOV.U32 R12, RZ, RZ, 0x3 ;  /* 0x00000003ff0c7424 */ /* 0x000fe400078e00ff */
[----:B------:R-:W-:-:S07]  /*11d50*/  IMAD.MOV.U32 R3, RZ, RZ, R14 ;  /* 0x000000ffff037224 */ /* 0x000fce00078e000e */
[----:B------:R-:W-:Y:S05]  /*11d60*/  WARPSYNC.COLLECTIVE R15, `(.L_x_15120) ;  /* 0x000000000f087348 */ /* 0x000fea0003c00000 */
[----:B------:R0:W1:Y:S02]  /*11d70*/  SHFL.IDX P6, R14, R13, R12, R11 ;  /* 0x0000000c0d0e7389 */ /* 0x00006400000c000b */
[----:B01----:R-:W-:Y:S01]  /*11d80*/  ENDCOLLECTIVE ;  /* 0x000000000000791b */ /* 0x003fe20003800000 */
.L_x_15120:
        /* <DEDUP_REMOVED lines=10> */
.L_x_15121:
        /* <DEDUP_REMOVED lines=12> */
.L_x_15122:
        /* <DEDUP_REMOVED lines=15> */
.L_x_15123:
[----:B------:R-:W-:Y:S02]  /*11fe0*/  IMAD.MOV.U32 R13, RZ, RZ, R7 ;  /* 0x000000ffff0d7224 */ /* 0x000fe400078e0007 */
[----:B------:R-:W-:Y:S02]  /*11ff0*/  IMAD.MOV.U32 R12, RZ, RZ, 0x1 ;  /* 0x00000001ff0c7424 */ /* 0x000fe400078e00ff */
[----:B------:R-:W-:-:S07]  /*12000*/  IMAD.MOV.U32 R2, RZ, RZ, R14 ;  /* 0x000000ffff027224 */ /* 0x000fce00078e000e */
[----:B------:R-:W-:Y:S05]  /*12010*/  WARPSYNC.COLLECTIVE R15, `(.L_x_15124) ;  /* 0x000000000f087348 */ /* 0x000fea0003c00000 */
[----:B------:R0:W1:Y:S02]  /*12020*/  SHFL.IDX P6, R14, R13, R12, R11 ;  /* 0x0000000c0d0e7389 */ /* 0x00006400000c000b */
[----:B01----:R-:W-:Y:S01]  /*12030*/  ENDCOLLECTIVE ;  /* 0x000000000000791b */ /* 0x003fe20003800000 */
.L_x_15124:
        /* <DEDUP_REMOVED lines=12> */
.L_x_15125:
[----:B------:R-:W-:Y:S05]  /*12100*/  BRA `(.L_x_15126) ;  /* 0xffffffc0005c7947 */ /* 0x000fea000383ffff */
.L_x_15034:
[----:B0-----:R0:W1:Y:S02]  /*12110*/  SYNCS.PHASECHK.TRANS64.TRYWAIT P0, [R16+URZ+0x13220], R3 ;  /* 0x01322003100075a7 */ /* 0x001064000800017f */
[----:B-1----:R-:W-:Y:S05]  /*12120*/  @!P0 NANOSLEEP.SYNCS 0x989680 ;  /* 0x009896800000895d */ /* 0x002fea0003900000 */
[----:B------:R-:W1:Y:S02]  /*12130*/  @!P0 SYNCS.PHASECHK.TRANS64 P0, [R16+URZ+0x13220], R3 ;  /* 0x01322003100085a7 */ /* 0x000e64000800007f */
[----:B-1----:R-:W-:Y:S05]  /*12140*/  @!P0 BRA `(.L_x_15034) ;  /* 0xfffffffc00f08947 */ /* 0x002fea000383ffff */
[----:B------:R-:W-:Y:S05]  /*12150*/  BRA `(.L_x_15127) ;  /* 0xffffffc000b87947 */ /* 0x000fea000383ffff */
.L_x_15038:
[----:B0-----:R0:W1:Y:S02]  /*12160*/  SYNCS.PHASECHK.TRANS64.TRYWAIT P0, [R0+URZ+0x13280], R29 ;  /* 0x0132801d000075a7 */ /* 0x001064000800017f */
[----:B-1----:R-:W-:Y:S05]  /*12170*/  @!P0 NANOSLEEP.SYNCS 0x989680 ;  /* 0x009896800000895d */ /* 0x002fea0003900000 */
[----:B------:R-:W1:Y:S02]  /*12180*/  @!P0 SYNCS.PHASECHK.TRANS64 P0, [R0+URZ+0x13280], R29 ;  /* 0x0132801d000085a7 */ /* 0x000e64000800007f */
[----:B-1----:R-:W-:Y:S05]  /*12190*/  @!P0 BRA `(.L_x_15038) ;  /* 0xfffffffc00f08947 */ /* 0x002fea000383ffff */
[----:B------:R-:W-:Y:S05]  /*121a0*/  BRA `(.L_x_15128) ;  /* 0xffffffc800007947 */ /* 0x000fea000383ffff */
.L_x_15039:
        /* <DEDUP_REMOVED lines=8> */
.L_x_15130:
[----:B------:R-:W-:Y:S05]  /*12230*/  BSYNC B0 ;  /* 0x0000000000007941 */ /* 0x000fea0003800000 */
.L_x_15129:
        /* <DEDUP_REMOVED lines=10> */
.L_x_15131:
        /* <DEDUP_REMOVED lines=11> */
.L_x_15132:
        /* <DEDUP_REMOVED lines=10> */
.L_x_15133:
        /* <DEDUP_REMOVED lines=11> */
.L_x_15134:
        /* <DEDUP_REMOVED lines=10> */
.L_x_15135:
        /* <DEDUP_REMOVED lines=11> */
.L_x_15136:
        /* <DEDUP_REMOVED lines=10> */
.L_x_15137:
[----:B------:R-:W-:Y:S02]  /*126d0*/  IMAD.MOV.U32 R13, RZ, RZ, R18 ;  /* 0x000000ffff0d7224 */ /* 0x000fe400078e0012 */
[----:B------:R-:W-:Y:S02]  /*126e0*/  IMAD.MOV.U32 R12, RZ, RZ, RZ ;  /* 0x000000ffff0c7224 */ /* 0x000fe400078e00ff */
[----:B------:R-:W-:Y:S02]  /*126f0*/  IMAD.SHL.U32 R3, R3, 0x10, RZ ;  /* 0x0000001003037824 */ /* 0x000fe400078e00ff */
[----:B------:R-:W-:-:S07]  /*12700*/  IMAD.MOV.U32 R2, RZ, RZ, R14 ;  /* 0x000000ffff027224 */ /* 0x000fce00078e000e */
[----:B------:R-:W-:Y:S05]  /*12710*/  WARPSYNC.COLLECTIVE R15, `(.L_x_15138) ;  /* 0x000000000f087348 */ /* 0x000fea0003c00000 */
[----:B------:R0:W1:Y:S02]  /*12720*/  SHFL.IDX P6, R14, R13, R12, R11 ;  /* 0x0000000c0d0e7389 */ /* 0x00006400000c000b */
[----:B01----:R-:W-:Y:S01]  /*12730*/  ENDCOLLECTIVE ;  /* 0x000000000000791b */ /* 0x003fe20003800000 */
.L_x_15138:
        /* <DEDUP_REMOVED lines=12> */
.L_x_15139:
[----:B------:R-:W-:Y:S01]  /*12800*/  IMAD.MOV.U32 R2, RZ, RZ, R14 ;  /* 0x000000ffff027224 */ /* 0x000fe200078e000e */
[----:B------:R-:W-:Y:S06]  /*12810*/  BRA `(.L_x_15140) ;  /* 0xffffffc400687947 */ /* 0x000fec000383ffff */
.L_x_15044:
[----:B---3--:R3:W4:Y:S02]  /*12820*/  SYNCS.PHASECHK.TRANS64.TRYWAIT P0, [R0+URZ+0x13240], R29 ;  /* 0x0132401d000075a7 */ /* 0x008724000800017f */
[----:B----4-:R-:W-:Y:S05]  /*12830*/  @!P0 NANOSLEEP.SYNCS 0x989680 ;  /* 0x009896800000895d */ /* 0x010fea0003900000 */
[----:B------:R-:W4:Y:S02]  /*12840*/  @!P0 SYNCS.PHASECHK.TRANS64 P0, [R0+URZ+0x13240], R29 ;  /* 0x0132401d000085a7 */ /* 0x000f24000800007f */
[----:B----4-:R-:W-:Y:S05]  /*12850*/  @!P0 BRA `(.L_x_15044) ;  /* 0xfffffffc00f08947 */ /* 0x010fea000383ffff */
[----:B------:R-:W-:Y:S05]  /*12860*/  BRA `(.L_x_15141) ;  /* 0xffffffc400c47947 */ /* 0x000fea000383ffff */
.L_x_15045:
        /* <DEDUP_REMOVED lines=8> */
.L_x_15143:
[----:B------:R-:W-:Y:S05]  /*128f0*/  BSYNC B0 ;  /* 0x0000000000007941 */ /* 0x000fea0003800000 */
.L_x_15142:
        /* <DEDUP_REMOVED lines=8> */
.L_x_15144:
[----:B------:R-:W-:Y:S02]  /*12980*/  IMAD.MOV.U32 R13, RZ, RZ, R5 ;  /* 0x000000ffff0d7224 */ /* 0x000fe400078e0005 */
[----:B------:R-:W-:Y:S02]  /*12990*/  IMAD.MOV.U32 R12, RZ, RZ, 0x1 ;  /* 0x00000001ff0c7424 */ /* 0x000fe400078e00ff */
[----:B------:R-:W-:-:S07]  /*129a0*/  IMAD.MOV.U32 R2, RZ, RZ, R14 ;  /* 0x000000ffff027224 */ /* 0x000fce00078e000e */
[----:B------:R-:W-:Y:S05]  /*129b0*/  WARPSYNC.COLLECTIVE R15, `(.L_x_15145) ;  /* 0x000000000f087348 */ /* 0x000fea0003c00000 */
[----:B------:R0:W1:Y:S02]  /*129c0*/  SHFL.IDX P6, R14, R13, R12, R11 ;  /* 0x0000000c0d0e7389 */ /* 0x00006400000c000b */
[----:B01----:R-:W-:Y:S01]  /*129d0*/  ENDCOLLECTIVE ;  /* 0x000000000000791b */ /* 0x003fe20003800000 */
.L_x_15145:
        /* <DEDUP_REMOVED lines=11> */
.L_x_15146:
[----:B------:R-:W-:Y:S02]  /*12a90*/  IMAD.MOV.U32 R13, RZ, RZ, R5 ;  /* 0x000000ffff0d7224 */ /* 0x000fe400078e0005 */
[----:B------:R-:W-:Y:S02]  /*12aa0*/  IMAD.MOV.U32 R12, RZ, RZ, 0x2 ;  /* 0x00000002ff0c7424 */ /* 0x000fe400078e00ff */
[----:B------:R-:W-:-:S07]  /*12ab0*/  IMAD.MOV.U32 R2, RZ, RZ, R14 ;  /* 0x000000ffff027224 */ /* 0x000fce00078e000e */
[----:B------:R-:W-:Y:S05]  /*12ac0*/  WARPSYNC.COLLECTIVE R15, `(.L_x_15147) ;  /* 0x000000000f087348 */ /* 0x000fea0003c00000 */
[----:B------:R0:W1:Y:S02]  /*12ad0*/  SHFL.IDX P6, R14, R13, R12, R11 ;  /* 0x0000000c0d0e7389 */ /* 0x00006400000c000b */
[----:B01----:R-:W-:Y:S01]  /*12ae0*/  ENDCOLLECTIVE ;  /* 0x000000000000791b */ /* 0x003fe20003800000 */
.L_x_15147:
        /* <DEDUP_REMOVED lines=11> */
.L_x_15148:
[----:B------:R-:W-:Y:S02]  /*12ba0*/  IMAD.MOV.U32 R13, RZ, RZ, R5 ;  /* 0x000000ffff0d7224 */ /* 0x000fe400078e0005 */
[----:B------:R-:W-:Y:S02]  /*12bb0*/  IMAD.MOV.U32 R12, RZ, RZ, 0x3 ;  /* 0x00000003ff0c7424 */ /* 0x000fe400078e00ff */
[----:B------:R-:W-:-:S07]  /*12bc0*/  IMAD.MOV.U32 R2, RZ, RZ, R14 ;  /* 0x000000ffff027224 */ /* 0x000fce00078e000e */
[----:B------:R-:W-:Y:S05]  /*12bd0*/  WARPSYNC.COLLECTIVE R15, `(.L_x_15149) ;  /* 0x000000000f087348 */ /* 0x000fea0003c00000 */
[----:B------:R0:W1:Y:S02]  /*12be0*/  SHFL.IDX P6, R14, R13, R12, R11 ;  /* 0x0000000c0d0e7389 */ /* 0x00006400000c000b */
[----:B01----:R-:W-:Y:S01]  /*12bf0*/  ENDCOLLECTIVE ;  /* 0x000000000000791b */ /* 0x003fe20003800000 */
.L_x_15149:
        /* <DEDUP_REMOVED lines=11> */
.L_x_15150:
[----:B------:R-:W-:Y:S02]  /*12cb0*/  IMAD.MOV.U32 R13, RZ, RZ, R8 ;  /* 0x000000ffff0d7224 */ /* 0x000fe400078e0008 */
[----:B------:R-:W-:Y:S02]  /*12cc0*/  IMAD.MOV.U32 R12, RZ, RZ, RZ ;  /* 0x000000ffff0c7224 */ /* 0x000fe400078e00ff */
[----:B------:R-:W-:-:S07]  /*12cd0*/  IMAD.MOV.U32 R2, RZ, RZ, R14 ;  /* 0x000000ffff027224 */ /* 0x000fce00078e000e */
[----:B------:R-:W-:Y:S05]  /*12ce0*/  WARPSYNC.COLLECTIVE R15, `(.L_x_15151) ;  /* 0x000000000f087348 */ /* 0x000fea0003c00000 */
[----:B------:R0:W1:Y:S02]  /*12cf0*/  SHFL.IDX P6, R14, R13, R12, R11 ;  /* 0x0000000c0d0e7389 */ /* 0x00006400000c000b */
[----:B01----:R-:W-:Y:S01]  /*12d00*/  ENDCOLLECTIVE ;  /* 0x000000000000791b */ /* 0x003fe20003800000 */
.L_x_15151:
        /* <DEDUP_REMOVED lines=11> */
.L_x_15152:
[----:B------:R-:W-:Y:S01]  /*12dc0*/  IMAD.MOV.U32 R2, RZ, RZ, R14 ;  /* 0x000000ffff027224 */ /* 0x000fe200078e000e */
[----:B------:R-:W-:Y:S06]  /*12dd0*/  BRA `(.L_x_15153) ;  /* 0xffffffc400587947 */ /* 0x000fec000383ffff */
.L_x_15050:
[----:B0-----:R0:W2:Y:S02]  /*12de0*/  SYNCS.PHASECHK.TRANS64.TRYWAIT P2, [R2+URZ+0x13270], R0 ;  /* 0x01327000020075a7 */ /* 0x0010a4000804017f */
[----:B--2---:R-:W-:Y:S05]  /*12df0*/  @!P2 NANOSLEEP.SYNCS 0x989680 ;  /* 0x009896800000a95d */ /* 0x004fea0003900000 */
[----:B------:R-:W2:Y:S02]  /*12e00*/  @!P2 SYNCS.PHASECHK.TRANS64 P2, [R2+URZ+0x13270], R0 ;  /* 0x013270000200a5a7 */ /* 0x000ea4000804007f */
[----:B--2---:R-:W-:Y:S05]  /*12e10*/  @!P2 BRA `(.L_x_15050) ;  /* 0xfffffffc00f0a947 */ /* 0x004fea000383ffff */
[----:B------:R-:W-:Y:S05]  /*12e20*/  BRA `(.L_x_15154) ;  /* 0xffffffc400bc7947 */ /* 0x000fea000383ffff */
.L_x_15052:
[----:B0-----:R0:W2:Y:S02]  /*12e30*/  SYNCS.PHASECHK.TRANS64.TRYWAIT P2, [R2+URZ+0x13260], R3 ;  /* 0x01326003020075a7 */ /* 0x0010a4000804017f */
[----:B--2---:R-:W-:Y:S05]  /*12e40*/  @!P2 NANOSLEEP.SYNCS 0x989680 ;  /* 0x009896800000a95d */ /* 0x004fea0003900000 */
[----:B------:R-:W2:Y:S02]  /*12e50*/  @!P2 SYNCS.PHASECHK.TRANS64 P2, [R2+URZ+0x13260], R3 ;  /* 0x013260030200a5a7 */ /* 0x000ea4000804007f */
[----:B--2---:R-:W-:Y:S05]  /*12e60*/  @!P2 BRA `(.L_x_15052) ;  /* 0xfffffffc00f0a947 */ /* 0x004fea000383ffff */
[----:B------:R-:W-:Y:S05]  /*12e70*/  BRA `(.L_x_15155) ;  /* 0xffffffc400cc7947 */ /* 0x000fea000383ffff */
.L_x_15060:
[----:B0-----:R0:W2:Y:S02]  /*12e80*/  SYNCS.PHASECHK.TRANS64.TRYWAIT P2, [R0+URZ+0x13270], R3 ;  /* 0x01327003000075a7 */ /* 0x0010a4000804017f */
[----:B--2---:R-:W-:Y:S05]  /*12e90*/  @!P2 NANOSLEEP.SYNCS 0x989680 ;  /* 0x009896800000a95d */ /* 0x004fea0003900000 */
[----:B------:R-:W2:Y:S02]  /*12ea0*/  @!P2 SYNCS.PHASECHK.TRANS64 P2, [R0+URZ+0x13270], R3 ;  /* 0x013270030000a5a7 */ /* 0x000ea4000804007f */
[----:B--2---:R-:W-:Y:S05]  /*12eb0*/  @!P2 BRA `(.L_x_15060) ;  /* 0xfffffffc00f0a947 */ /* 0x004fea000383ffff */
[----:B------:R-:W-:Y:S05]  /*12ec0*/  BRA `(.L_x_15156) ;  /* 0xffffffcc00647947 */ /* 0x000fea000383ffff */
.L_x_15062:
[----:B0-----:R0:W2:Y:S02]  /*12ed0*/  SYNCS.PHASECHK.TRANS64.TRYWAIT P2, [R0+URZ+0x13260], R3 ;  /* 0x01326003000075a7 */ /* 0x0010a4000804017f */
[----:B--2---:R-:W-:Y:S05]  /*12ee0*/  @!P2 NANOSLEEP.SYNCS 0x989680 ;  /* 0x009896800000a95d */ /* 0x004fea0003900000 */
[----:B------:R-:W2:Y:S02]  /*12ef0*/  @!P2 SYNCS.PHASECHK.TRANS64 P2, [R0+URZ+0x13260], R3 ;  /* 0x013260030000a5a7 */ /* 0x000ea4000804007f */
[----:B--2---:R-:W-:Y:S05]  /*12f00*/  @!P2 BRA `(.L_x_15062) ;  /* 0xfffffffc00f0a947 */ /* 0x004fea000383ffff */
[----:B------:R-:W-:Y:S05]  /*12f10*/  BRA `(.L_x_15157) ;  /* 0xffffffcc00747947 */ /* 0x000fea000383ffff */
.L_x_15069:
[----:B0-----:R0:W2:Y:S02]  /*12f20*/  SYNCS.PHASECHK.TRANS64.TRYWAIT P0, [R5+URZ+0x13220], R0 ;  /* 0x01322000050075a7 */ /* 0x0010a4000800017f */
[----:B--2---:R-:W-:Y:S05]  /*12f30*/  @!P0 NANOSLEEP.SYNCS 0x989680 ;  /* 0x009896800000895d */ /* 0x004fea0003900000 */
[----:B------:R-:W2:Y:S02]  /*12f40*/  @!P0 SYNCS.PHASECHK.TRANS64 P0, [R5+URZ+0x13220], R0 ;  /* 0x01322000050085a7 */ /* 0x000ea4000800007f */
[----:B--2---:R-:W-:Y:S05]  /*12f50*/  @!P0 BRA `(.L_x_15069) ;  /* 0xfffffffc00f08947 */ /* 0x004fea000383ffff */
[----:B------:R-:W-:Y:S05]  /*12f60*/  BRA `(.L_x_15158) ;  /* 0xffffffd400547947 */ /* 0x000fea000383ffff */
.L_x_15070:
        /* <DEDUP_REMOVED lines=11> */
.L_x_15160:
[----:B------:R-:W-:Y:S05]  /*13020*/  BSYNC B0 ;  /* 0x0000000000007941 */ /* 0x000fea0003800000 */
.L_x_15159:
[----:B------:R-:W-:Y:S05]  /*13030*/  BRA `(.L_x_15161) ;  /* 0xffffffd4003c7947 */ /* 0x000fea000383ffff */
.L_x_15073:
[----:B------:R-:W-:Y:S01]  /*13040*/  BSSY B1, `(.L_x_15162) ;  /* 0x0000006000017945 */ /* 0x000fe20003800000 */
[----:B------:R-:W-:-:S07]  /*13050*/  IMAD.MOV.U32 R15, RZ, RZ, -0x1 ;  /* 0xffffffffff0f7424 */ /* 0x000fce00078e00ff */
[----:B01----:R-:W-:Y:S05]  /*13060*/  WARPSYNC.COLLECTIVE R15, `(.L_x_15163) ;  /* 0x000000000f0c7348 */ /* 0x003fea0003c00000 */
[----:B------:R-:W-:Y:S02]  /*13070*/  ELECT P6, UR62, PT ;  /* 0x00000000003e782f */ /* 0x000fe400038c0000 */
[----:B------:R-:W-:Y:S01]  /*13080*/  MOV R14, UR62 ;  /* 0x0000003e000e7c02 */ /* 0x000fe20008000f00 */
[----:B01----:R-:W-:Y:S10]  /*13090*/  ENDCOLLECTIVE ;  /* 0x000000000000791b */ /* 0x003ff40003800000 */
.L_x_15163:
[----:B------:R-:W-:Y:S05]  /*130a0*/  BSYNC B1 ;  /* 0x0000000000017941 */ /* 0x000fea0003800000 */
.L_x_15162:
[----:B------:R-:W-:Y:S05]  /*130b0*/  BRA `(.L_x_15164) ;  /* 0xffffffd400347947 */ /* 0x000fea000383ffff */
.L_x_15075:
[----:B0-----:R0:W2:Y:S02]  /*130c0*/  SYNCS.PHASECHK.TRANS64.TRYWAIT P1, [R4+URZ+0x13240], R3 ;  /* 0x01324003040075a7 */ /* 0x0010a4000802017f */
[----:B--2---:R-:W-:Y:S05]  /*130d0*/  @!P1 NANOSLEEP.SYNCS 0x989680 ;  /* 0x009896800000995d */ /* 0x004fea0003900000 */
[----:B------:R-:W2:Y:S02]  /*130e0*/  @!P1 SYNCS.PHASECHK.TRANS64 P1, [R4+URZ+0x13240], R3 ;  /* 0x01324003040095a7 */ /* 0x000ea4000802007f */
[----:B--2---:R-:W-:Y:S05]  /*130f0*/  @!P1 BRA `(.L_x_15075) ;  /* 0xfffffffc00f09947 */ /* 0x004fea000383ffff */
[----:B------:R-:W-:Y:S05]  /*13100*/  BRA `(.L_x_15165) ;  /* 0xffffffd4005c7947 */ /* 0x000fea000383ffff */
.L_x_15077:
[----:B--2---:R2:W3:Y:S02]  /*13110*/  SYNCS.PHASECHK.TRANS64.TRYWAIT P1, [R5+URZ+0x13240], R0 ;  /* 0x01324000050075a7 */ /* 0x0044e4000802017f */
[----:B---3--:R-:W-:Y:S05]  /*13120*/  @!P1 NANOSLEEP.SYNCS 0x989680 ;  /* 0x009896800000995d */ /* 0x008fea0003900000 */
[----:B------:R-:W3:Y:S02]  /*13130*/  @!P1 SYNCS.PHASECHK.TRANS64 P1, [R5+URZ+0x13240], R0 ;  /* 0x01324000050095a7 */ /* 0x000ee4000802007f */
[----:B---3--:R-:W-:Y:S05]  /*13140*/  @!P1 BRA `(.L_x_15077) ;  /* 0xfffffffc00f09947 */ /* 0x008fea000383ffff */
[----:B------:R-:W-:Y:S05]  /*13150*/  BRA `(.L_x_15166) ;  /* 0xffffffd4006c7947 */ /* 0x000fea000383ffff */
.L_x_15079:
[----:B---3--:R3:W4:Y:S02]  /*13160*/  SYNCS.PHASECHK.TRANS64.TRYWAIT P1, [R4+URZ+0x13260], R3 ;  /* 0x01326003040075a7 */ /* 0x008724000802017f */
[----:B----4-:R-:W-:Y:S05]  /*13170*/  @!P1 NANOSLEEP.SYNCS 0x989680 ;  /* 0x009896800000995d */ /* 0x010fea0003900000 */
[----:B------:R-:W4:Y:S02]  /*13180*/  @!P1 SYNCS.PHASECHK.TRANS64 P1, [R4+URZ+0x13260], R3 ;  /* 0x01326003040095a7 */ /* 0x000f24000802007f */
[----:B----4-:R-:W-:Y:S05]  /*13190*/  @!P1 BRA `(.L_x_15079) ;  /* 0xfffffffc00f09947 */ /* 0x010fea000383ffff */
[----:B------:R-:W-:Y:S05]  /*131a0*/  BRA `(.L_x_15167) ;  /* 0xffffffd400687947 */ /* 0x000fea000383ffff */
.L_x_15081:
[----:B----4-:R4:W0:Y:S02]  /*131b0*/  SYNCS.PHASECHK.TRANS64.TRYWAIT P1, [R5+URZ+0x13260], R0 ;  /* 0x01326000050075a7 */ /* 0x010824000802017f */
[----:B0-----:R-:W-:Y:S05]  /*131c0*/  @!P1 NANOSLEEP.SYNCS 0x989680 ;  /* 0x009896800000995d */ /* 0x001fea0003900000 */
[----:B------:R-:W0:Y:S02]  /*131d0*/  @!P1 SYNCS.PHASECHK.TRANS64 P1, [R5+URZ+0x13260], R0 ;  /* 0x01326000050095a7 */ /* 0x000e24000802007f */
[----:B0-----:R-:W-:Y:S05]  /*131e0*/  @!P1 BRA `(.L_x_15081) ;  /* 0xfffffffc00f09947 */ /* 0x001fea000383ffff */
[----:B------:R-:W-:Y:S05]  /*131f0*/  BRA `(.L_x_15168) ;  /* 0xffffffd400647947 */ /* 0x000fea000383ffff */
.L_x_15083:
[----:B------:R0:W0:Y:S02]  /*13200*/  SYNCS.PHASECHK.TRANS64.TRYWAIT P1, [R4+URZ+0x13280], R3 ;  /* 0x01328003040075a7 */ /* 0x000024000802017f */
[----:B0-----:R-:W-:Y:S05]  /*13210*/  @!P1 NANOSLEEP.SYNCS 0x989680 ;  /* 0x009896800000995d */ /* 0x001fea0003900000 */
[----:B------:R-:W0:Y:S02]  /*13220*/  @!P1 SYNCS.PHASECHK.TRANS64 P1, [R4+URZ+0x13280], R3 ;  /* 0x01328003040095a7 */ /* 0x000e24000802007f */
[----:B0-----:R-:W-:Y:S05]  /*13230*/  @!P1 BRA `(.L_x_15083) ;  /* 0xfffffffc00f09947 */ /* 0x001fea000383ffff */
[----:B------:R-:W-:Y:S05]  /*13240*/  BRA `(.L_x_15169) ;  /* 0xffffffd400607947 */ /* 0x000fea000383ffff */
.L_x_15170:
        /* <DEDUP_REMOVED lines=11> */
.L_x_15867:


//--------------------- .text._ZN7cutlass13device_kernelIN5flash11enable_sm90INS1_16FlashAttnFwdSm90INS1_25CollectiveMainloopFwdSm90ILi2EN4cute5tupleIJNS5_1CILi1EEES8_S8_EEENS6_IJNS7_ILi192EEENS7_ILi160EEENS7_ILi64EEEEEELi64ENS_12float_e4m3_tEfNS_4arch4Sm90ELb1ELb0ELb0ELb1ELb1ELb0ELb0ELb1ELb1ELb1ELb0ELb0EEENS1_21CollectiveEpilogueFwdINS6_IJSA_SC_SB_EEES9_NS_10bfloat16_tESG_Li384ELb1ELb1ELb0ELb1EEENS1_36VarlenDynamicPersistentTileSchedulerILi192ELi160ELi384ELi128ELb0ELb1ELb1ELb1ELb1ELb1EEEEEEEEEvNT_6ParamsE --------------------------
	.section	.text._ZN7cutlass13device_kernelIN5flash11enable_sm90INS1_16FlashAttnFwdSm90INS1_25CollectiveMainloopFwdSm90ILi2EN4cute5tupleIJNS5_1CILi1EEES8_S8_EEENS6_IJNS7_ILi192EEENS7_ILi160EEENS7_ILi64EEEEEELi64ENS_12float_e4m3_tEfNS_4arch4Sm90ELb1ELb0ELb0ELb1ELb1ELb0ELb0ELb1ELb1ELb1ELb0ELb0EEENS1_21CollectiveEpilogueFwdINS6_IJSA_SC_SB_EEES9_NS_10bfloat16_tESG_Li384ELb1ELb1ELb0ELb1EEENS1_36VarlenDynamicPersistentTileSchedulerILi192ELi160ELi384ELi128ELb0ELb1ELb1ELb1ELb1ELb1EEEEEEEEEvNT_6ParamsE,"ax",@progbits
	.align	128
.text._ZN7cutlass13device_kernelIN5flash11enable_sm90INS1_16FlashAttnFwdSm90INS1_25CollectiveMainloopFwdSm90ILi2EN4cute5tupleIJNS5_1CILi1EEES8_S8_EEENS6_IJNS7_ILi192EEENS7_ILi160EEENS7_ILi64EEEEEELi64ENS_12float_e4m3_tEfNS_4arch4Sm90ELb1ELb0ELb0ELb1ELb1ELb0ELb0ELb1ELb1ELb1ELb0ELb0EEENS1_21CollectiveEpilogueFwdINS6_IJSA_SC_SB_EEES9_NS_10bfloat16_tESG_Li384ELb1ELb1ELb0ELb1EEENS1_36VarlenDynamicPersistentTileSchedulerILi192ELi160ELi384ELi128ELb0ELb1ELb1ELb1ELb1ELb1EEEEEEEEEvNT_6ParamsE:
        .type           _ZN7cutlass13device_kernelIN5flash11enable_sm90INS1_16FlashAttnFwdSm90INS1_25CollectiveMainloopFwdSm90ILi2EN4cute5tupleIJNS5_1CILi1EEES8_S8_EEENS6_IJNS7_ILi192EEENS7_ILi160EEENS7_ILi64EEEEEELi64ENS_12float_e4m3_tEfNS_4arch4Sm90ELb1ELb0ELb0ELb1ELb1ELb0ELb0ELb1ELb1ELb1ELb0ELb0EEENS1_21CollectiveEpilogueFwdINS6_IJSA_SC_SB_EEES9_NS_10bfloat16_tESG_Li384ELb1ELb1ELb0ELb1EEENS1_36VarlenDynamicPersistentTileSchedulerILi192ELi160ELi384ELi128ELb0ELb1ELb1ELb1ELb1ELb1EEEEEEEEEvNT_6ParamsE,@function
        .size           _ZN7cutlass13device_kernelIN5flash11enable_sm90INS1_16FlashAttnFwdSm90INS1_25CollectiveMainloopFwdSm90ILi2EN4cute5tupleIJNS5_1CILi1EEES8_S8_EEENS6_IJNS7_ILi192EEENS7_ILi160EEENS7_ILi64EEEEEELi64ENS_12float_e4m3_tEfNS_4arch4Sm90ELb1ELb0ELb0ELb1ELb1ELb0ELb0ELb1ELb1ELb1ELb0ELb0EEENS1_21CollectiveEpilogueFwdINS6_IJSA_SC_SB_EEES9_NS_10bfloat16_tESG_Li384ELb1ELb1ELb0ELb1EEENS1_36VarlenDynamicPersistentTileSchedulerILi192ELi160ELi384ELi128ELb0ELb1ELb1ELb1ELb1ELb1EEEEEEEEEvNT_6ParamsE,(.L_x_15868 - _ZN7cutlass13device_kernelIN5flash11enable_sm90INS1_16FlashAttnFwdSm90INS1_25CollectiveMainloopFwdSm90ILi2EN4cute5tupleIJNS5_1CILi1EEES8_S8_EEENS6_IJNS7_ILi192EEENS7_ILi160EEENS7_ILi64EEEEEELi64ENS_12float_e4m3_tEfNS_4arch4Sm90ELb1ELb0ELb0ELb1ELb1ELb0ELb0ELb1ELb1ELb1ELb0ELb0EEENS1_21CollectiveEpilogueFwdINS6_IJSA_SC_SB_EEES9_NS_10bfloat16_tESG_Li384ELb1ELb1ELb0ELb1EEENS1_36VarlenDynamicPersistentTileSchedulerILi192ELi160ELi384ELi128ELb0ELb1ELb1ELb1ELb1ELb1EEEEEEEEEvNT_6ParamsE)
        .other          _ZN7cutlass13device_kernelIN5flash11enable_sm90INS1_16FlashAttnFwdSm90INS1_25CollectiveMainloopFwdSm90ILi2EN4cute5tupleIJNS5_1CILi1EEES8_S8_EEENS6_IJNS7_ILi192EEENS7_ILi160EEENS7_ILi64EEEEEELi64ENS_12float_e4m3_tEfNS_4arch4Sm90ELb1ELb0ELb0ELb1ELb1ELb0ELb0ELb1ELb1ELb1ELb0ELb0EEENS1_21CollectiveEpilogueFwdINS6_IJSA_SC_SB_EEES9_NS_10bfloat16_tESG_Li384ELb1ELb1ELb0ELb1EEENS1_36VarlenDynamicPersistentTileSchedulerILi192ELi160ELi384ELi128ELb0ELb1ELb1ELb1ELb1ELb1EEEEEEEEEvNT_6ParamsE,@"STO_CUDA_ENTRY STV_DEFAULT"
_ZN7cutlass13device_kernelIN5flash11enable_sm90INS1_16FlashAttnFwdSm90INS1_25CollectiveMainloopFwdSm90ILi2EN4cute5tupleIJNS5_1CILi1EEES8_S8_EEENS6_IJNS7_ILi192EEENS7_ILi160EEENS7_ILi64EEEEEELi64ENS_12float_e4m3_tEfNS_4arch4Sm90ELb1ELb0ELb0ELb1ELb1ELb0ELb0ELb1ELb1ELb1ELb0ELb0EEENS1_21CollectiveEpilogueFwdINS6_IJSA_SC_SB_EEES9_NS_10bfloat16_tESG_Li384ELb1ELb1ELb0ELb1EEENS1_36VarlenDynamicPersistentTileSchedulerILi192ELi160ELi384ELi128ELb0ELb1ELb1ELb1ELb1ELb1EEEEEEEEEvNT_6ParamsE:
        /* <DEDUP_REMOVED lines=45> */
.L_x_15171:
        /* <DEDUP_REMOVED lines=22> */
.L_x_15172:
        /* <DEDUP_REMOVED lines=18> */
.L_x_15173:
        /* <DEDUP_REMOVED lines=22> */
.L_x_15174:
        /* <DEDUP_REMOVED lines=24> */
.L_x_15175:
        /* <DEDUP_REMOVED lines=8> */
.L_x_15177:
        /* <DEDUP_REMOVED lines=34> */
[----:B------:R-:W-:Y:S02]  /*0ad0*/  LOP3.LUT R2, R2, 0x1ffffffe, RZ, 0xc0, !PT ;  /* 0x1ffffffe02027812 */ /* 0x000fe400078ec0ff */
[----:B------:R-:W-:Y:S01]  /*0ae0*/  SHF.R.S32.HI R6, RZ, 0x1f, R23 ;  /* 0x0000001fff067819 */ /* 0x000fe20000011417 */
[----:B------:R-:W-:Y:S01]  /*0af0*/  IMAD R3, R3, 0x40, R4 ;  /* 0x0000004003037824 */ /* 0x000fe200078e0204 */
[----:B------:R-:W-:Y:S01]  /*0b00*/  LEA.HI R10, R0, R12, RZ, 0x2 ;  /* 0x0000000c000a7211 */ /* 0x000fe200078f10ff */
[----:B------:R-:W-:Y:S01]  /*0b10*/  IMAD.IADD R2, R5, 0x1, -R2 ;  /* 0x0000000105027824 */ /* 0x000fe200078e0a02 */
[----:B------:R-:W-:Y:S02]  /*0b20*/  LEA.HI R7, R6, R23, RZ, 0x2 ;  /* 0x0000001706077211 */ /* 0x000fe400078f10ff */
[----:B------:R-:W-:Y:S01]  /*0b30*/  SHF.R.S32.HI R156, RZ, 0x7, R156 ;  /* 0x00000007ff9c7819 */ /* 0x000fe2000001149c */
[----:B------:R-:W-:Y:S01]  /*0b40*/  IMAD R2, R2, 0x8, R3 ;  /* 0x0000000802027824 */ /* 0x000fe200078e0203 */
[----:B------:R-:W-:-:S02]  /*0b50*/  SHF.R.S32.HI R8, RZ, 0x2, R7 ;  /* 0x00000002ff087819 */ /* 0x000fc40000011407 */
[----:B------:R-:W-:Y:S01]  /*0b60*/  SHF.R.S32.HI R9, RZ, 0x1f, R7 ;  /* 0x0000001fff097819 */ /* 0x000fe20000011407 */
[----:B------:R-:W-:Y:S01]  /*0b70*/  IMAD.HI R4, R156, 0x55555556, RZ ;  /* 0x555555569c047827 */ /* 0x000fe200078e02ff */
[----:B------:R-:W-:Y:S01]  /*0b80*/  LOP3.LUT R10, R10, 0xfffffffc, RZ, 0xc0, !PT ;  /* 0xfffffffc0a0a7812 */ /* 0x000fe200078ec0ff */
[----:B------:R0:W-:Y:S01]  /*0b90*/  STL [R1], R2 ;  /* 0x0000000201007387 */ /* 0x0001e20000100800 */
[----:B------:R-:W-:Y:S02]  /*0ba0*/  LEA.HI R9, R9, R8, RZ, 0x3 ;  /* 0x0000000809097211 */ /* 0x000fe400078f18ff */
[----:B------:R-:W-:Y:S01]  /*0bb0*/  LEA.HI R0, R0, R12, RZ, 0x3 ;  /* 0x0000000c00007211 */ /* 0x000fe200078f18ff */
[----:B------:R-:W-:Y:S01]  /*0bc0*/  IMAD.IADD R10, R12, 0x1, -R10 ;  /* 0x000000010c0a7824 */ /* 0x000fe200078e0a0a */
[----:B------:R-:W-:Y:S02]  /*0bd0*/  LOP3.LUT R9, R9, 0xfffffff8, RZ, 0xc0, !PT ;  /* 0xfffffff809097812 */ /* 0x000fe400078ec0ff */
[----:B------:R-:W-:-:S02]  /*0be0*/  LEA.HI R6, R6, R23, RZ, 0x5 ;  /* 0x0000001706067211 */ /* 0x000fc400078f28ff */
[----:B------:R-:W-:Y:S01]  /*0bf0*/  LEA.HI R5, R4, R4, RZ, 0x1 ;  /* 0x0000000404057211 */ /* 0x000fe200078f08ff */
[----:B------:R-:W-:Y:S01]  /*0c00*/  IMAD.IADD R9, R8, 0x1, -R9 ;  /* 0x0000000108097824 */ /* 0x000fe200078e0a09 */
[----:B------:R-:W-:Y:S02]  /*0c10*/  LOP3.LUT R18, R0, 0xfffffff8, RZ, 0xc0, !PT ;  /* 0xfffffff800127812 */ /* 0x000fe400078ec0ff */
[----:B------:R-:W-:Y:S01]  /*0c20*/  LEA.HI R4, R10, R10, RZ, 0x1 ;  /* 0x0000000a0a047211 */ /* 0x000fe200078f08ff */
[----:B------:R-:W-:Y:S01]  /*0c30*/  IMAD R5, R5, -0x3, R156 ;  /* 0xfffffffd05057824 */ /* 0x000fe200078e029c */
[----:B------:R-:W-:Y:S01]  /*0c40*/  SHF.R.S32.HI R6, RZ, 0x5, R6 ;  /* 0x00000005ff067819 */ /* 0x000fe20000011406 */
[----:B------:R-:W-:Y:S01]  /*0c50*/  IMAD.IADD R18, R12, 0x1, -R18 ;  /* 0x000000010c127824 */ /* 0x000fe200078e0a12 */
[----:B------:R-:W-:Y:S02]  /*0c60*/  LOP3.LUT R11, R4, 0x1ffffffe, RZ, 0xc0, !PT ;  /* 0x1ffffffe040b7812 */ /* 0x000fe400078ec0ff */
[----:B------:R-:W-:Y:S01]  /*0c70*/  LOP3.LUT R16, R7, 0x7ffffffc, RZ, 0xc0, !PT ;  /* 0x7ffffffc07107812 */ /* 0x000fe200078ec0ff */
[----:B------:R-:W-:Y:S01]  /*0c80*/  IMAD R6, R6, 0x10, R9 ;  /* 0x0000001006067824 */ /* 0x000fe200078e0209 */
[----:B------:R-:W-:Y:S01]  /*0c90*/  SHF.R.S32.HI R22, RZ, 0x3, R0 ;  /* 0x00000003ff167819 */ /* 0x000fe20000011400 */
[----:B------:R-:W-:-:S02]  /*0ca0*/  IMAD.SHL.U32 R19, R18, 0x8, RZ ;  /* 0x0000000812137824 */ /* 0x000fc400078e00ff */
[----:B------:R-:W-:Y:S02]  /*0cb0*/  IMAD.IADD R10, R10, 0x1, -R11 ;  /* 0x000000010a0a7824 */ /* 0x000fe400078e0a0b */
[----:B------:R-:W-:Y:S01]  /*0cc0*/  IMAD R157, R5, 0x40, R6 ;  /* 0x00000040059d7824 */ /* 0x000fe200078e0206 */
[----:B------:R-:W-:Y:S01]  /*0cd0*/  SHF.R.S32.HI R0, RZ, 0x1f, R19 ;  /* 0x0000001fff007819 */ /* 0x000fe20000011413 */
[----:B------:R-:W-:Y:S02]  /*0ce0*/  IMAD.IADD R16, R23, 0x1, -R16 ;  /* 0x0000000117107824 */ /* 0x000fe400078e0a10 */
[----:B0-----:R-:W-:-:S07]  /*0cf0*/  IMAD R17, R10, 0x8, R157 ;  /* 0x000000080a117824 */ /* 0x001fce00078e029d */
.L_x_15225:
        /* <DEDUP_REMOVED lines=51> */
.L_x_15178:
        /* <DEDUP_REMOVED lines=9> */
.L_x_15179:
        /* <DEDUP_REMOVED lines=13> */
.L_x_15180:
        /* <DEDUP_REMOVED lines=54> */
[----:B-1----:R-:W-:Y:S02]  /*14f0*/  CS2R R4, SRZ ;  /* 0x0000000000047805 */ /* 0x002fe4000001ff00 */
        /* <DEDUP_REMOVED lines=14> */
[----:B------:R-:W-:Y:S02]  /*15e0*/  IMAD.MOV.U32 R58, RZ, RZ, RZ ;  /* 0x000000ffff3a7224 */ /* 0x000fe400078e00ff */
[----:B--2---:R-:W-:-:S04]  /*15f0*/  FMUL.FTZ R0, R7, R0 ;  /* 0x0000000007007220 */ /* 0x004fc80000410000 */
        /* <DEDUP_REMOVED lines=49> */
.L_x_15182:
        /* <DEDUP_REMOVED lines=9> */
.L_x_15327:
[----:B------:R-:W-:Y:S05]  /*19a0*/  @!P0 BRA `(.L_x_15184) ;  /* 0x0000000000048947 */ /* 0x000fea0003800000 */
[----:B------:R-:W-:Y:S01]  /*19b0*/  BPT.TRAP 0x1 ;  /* 0x000000040000795c */ /* 0x000fe20000300000 */
.L_x_15184:
[----:B0-----:R-:W-:Y:S02]  /*19c0*/  IMAD.U32 R3, RZ, RZ, UR37 ;  /* 0x00000025ff037e24 */ /* 0x001fe4000f8e00ff */
[----:B------:R-:W-:-:S03]  /*19d0*/  IMAD.U32 R0, RZ, RZ, UR36 ;  /* 0x00000024ff007e24 */ /* 0x000fc6000f8e00ff */
[----:B------:R-:W-:Y:S02]  /*19e0*/  LEA R3, R3, UR45, 0x3 ;  /* 0x0000002d03037c11 */ /* 0x000fe4000f8e18ff */
[----:B------:R-:W-:-:S04]  /*19f0*/  SHF.L.U32 R0, R0, 0x1f, RZ ;  /* 0x0000001f00007819 */ /* 0x000fc800000006ff */
[----:B------:R0:W1:Y:S01]  /*1a00*/  SYNCS.PHASECHK.TRANS64.TRYWAIT P1, [R3+URZ+0x13230], R0 ;  /* 0x01323000030075a7 */ /* 0x000062000802017f */
[----:B------:R-:W-:Y:S05]  /*1a10*/  @!P0 BRA `(.L_x_15185) ;  /* 0x0000000000048947 */ /* 0x000fea0003800000 */
[----:B------:R-:W-:Y:S01]  /*1a20*/  BPT.TRAP 0x1 ;  /* 0x000000040000795c */ /* 0x000fe20000300000 */
.L_x_15185:
[----:B-1----:R-:W-:Y:S05]  /*1a30*/  @P1 BRA `(.L_x_15186) ;  /* 0x0000000000081947 */ /* 0x002fea0003800000 */
[----:B------:R-:W1:Y:S02]  /*1a40*/  SYNCS.PHASECHK.TRANS64.TRYWAIT P1, [R3+URZ+0x13230], R0 ;  /* 0x01323000030075a7 */ /* 0x000e64000802017f */
[----:B-1----:R-:W-:Y:S05]  /*1a50*/  @!P1 BRA `(.L_x_15187) ;  /* 0x0000010800c49947 */ /* 0x002fea0003800000 */
.L_x_15186:
        /* <DEDUP_REMOVED lines=73> */
.L_x_15188:
        /* <DEDUP_REMOVED lines=10> */
[----:B------:R-:W-:Y:S01]  /*1f90*/  IMAD.U32 R11, RZ, RZ, UR7 ;  /* 0x00000007ff0b7e24 */ /* 0x000fe2000f8e00ff */
[----:B------:R-:W-:Y:S01]  /*1fa0*/  @UP0 ULDC UR6, c[0x0][0x44c] ;  /* 0x0001130000060ab9 */ /* 0x000fe20000000800 */
[----:B------:R-:W-:Y:S01]  /*1fb0*/  R2UR UR11, R3 ;  /* 0x00000000030b72ca */ /* 0x000fe200000e0000 */
[----:B------:R-:W-:Y:S01]  /*1fc0*/  @UP0 ULDC UR12, c[0x0][0x450] ;  /* 0x00011400000c0ab9 */ /* 0x000fe20000000800 */
[----:B------:R-:W-:-:S05]  /*1fd0*/  IMAD R11, R16, -0x2, R11 ;  /* 0xfffffffe100b7824 */ /* 0x000fca00078e020b */
[----:B01----:R-:W-:Y:S01]  /*1fe0*/  @P1 IMAD.HI.U32 R0, R10, UR6, RZ ;  /* 0x000000060a001c27 */ /* 0x003fe2000f8e00ff */
[----:B------:R-:W-:Y:S01]  /*1ff0*/  @UP0 ULDC UR6, c[0x0][0x450] ;  /* 0x0001140000060ab9 */ /* 0x000fe20000000800 */
[----:B------:R-:W-:-:S03]  /*2000*/  IADD3 R11, -R4, UR49, R11 ;  /* 0x00000031040b7c10 */ /* 0x000fc6000fffe10b */
[----:B------:R-:W-:Y:S01]  /*2010*/  @P2 SHF.R.U32.HI R10, RZ, UR6, R0 ;  /* 0x00000006ff0a2c19 */ /* 0x000fe20008011600 */
[----:B------:R-:W-:-:S04]  /*2020*/  UIMAD UR6, UR54, -0xa0, UR49 ;  /* 0xffffff60360678a4 */ /* 0x000fc8000f8e0231 */
[----:B------:R-:W0:Y:S01]  /*2030*/  SHFL.IDX PT, R0, R10, 0x1, 0x1c1f ;  /* 0x003c1f000a007f89 */ /* 0x000e2200000e0000 */
[----:B------:R-:W-:-:S03]  /*2040*/  UIADD3 UR6, UR6, 0xa0, URZ ;  /* 0x000000a006067890 */ /* 0x000fc6000fffe03f */
[----:B------:R-:W1:Y:S03]  /*2050*/  SHFL.IDX PT, R10, R10, RZ, 0x1c1f ;  /* 0x001c1fff0a0a7589 */ /* 0x000e6600000e0000 */
[----:B------:R-:W-:Y:S01]  /*2060*/  IMAD.U32 R7, RZ, RZ, UR6 ;  /* 0x00000006ff077e24 */ /* 0x000fe2000f8e00ff */
[----:B------:R-:W-:Y:S02]  /*2070*/  @UP0 ULDC UR6, c[0x0][0x44c] ;  /* 0x0001130000060ab9 */ /* 0x000fe40000000800 */
[----:B------:R-:W-:Y:S01]  /*2080*/  UIMAD.WIDE.U32 UR6, UR42, UR6, URZ ;  /* 0x000000062a0672a5 */ /* 0x000fe2000f8e003f */
[----:B------:R-:W-:-:S03]  /*2090*/  IMAD R2, R16, -0x2, R7 ;  /* 0xfffffffe10027824 */ /* 0x000fc600078e0207 */
[----:B------:R-:W-:-:S04]  /*20a0*/  @UP0 USHF.R.U32.HI UR10, URZ, UR12, UR7 ;  /* 0x0000000c3f0a0299 */ /* 0x000fc80008011607 */
[----:B------:R-:W-:-:S04]  /*20b0*/  UIADD3 UR6, UR10, UR49, -UR50 ;  /* 0x000000310a067290 */ /* 0x000fc8000fffe832 */
[----:B------:R-:W-:Y:S01]  /*20c0*/  UIMAD.WIDE UR6, UR6, 0x66666667, URZ ;  /* 0x66666667060678a5 */ /* 0x000fe2000f8e023f */
[----:B0-----:R-:W-:-:S03]  /*20d0*/  VIADDMNMX R0, R0, R11, R2, PT ;  /* 0x0000000b00007246 */ /* 0x001fc60003800102 */
[----:B------:R-:W-:Y:S01]  /*20e0*/  USHF.R.U32.HI UR6, URZ, 0x1f, UR7 ;  /* 0x0000001f3f067899 */ /* 0x000fe20008011607 */
[C---:B------:R-:W-:Y:S02]  /*20f0*/  ISETP.GT.AND P1, PT, R0.reuse, RZ, PT ;  /* 0x000000ff0000720c */ /* 0x040fe40003f24270 */
[C---:B------:R-:W-:Y:S01]  /*2100*/  ISETP.GT.AND P2, PT, R0.reuse, 0x1, PT ;  /* 0x000000010000780c */ /* 0x040fe20003f44270 */
[----:B------:R-:W-:Y:S01]  /*2110*/  ULEA.HI.SX32 UR7, UR7, UR6, 0x1a ;  /* 0x0000000607077291 */ /* 0x000fe2000f8fd23f */
[----:B------:R-:W-:Y:S01]  /*2120*/  ISETP.GT.AND P3, PT, R0, 0x8, PT ;  /* 0x000000080000780c */ /* 0x000fe20003f64270 */
[----:B------:R-:W-:Y:S01]  /*2130*/  UIADD3 UR6, UR11, 0x13240, URZ ;  /* 0x000132400b067890 */ /* 0x000fe2000fffe03f */
[----:B------:R-:W-:Y:S01]  /*2140*/  FSEL R107, R90, -INF , P1 ;  /* 0xff8000005a6b7808 */ /* 0x000fe20000800000 */
[----:B------:R-:W-:Y:S01]  /*2150*/  UISETP.LT.AND UP0, UPT, URZ, UR7, UPT ;  /* 0x000000073f00728c */ /* 0x000fe2000bf01270 */
[----:B------:R-:W-:Y:S01]  /*2160*/  FSEL R7, R91, -INF , P2 ;  /* 0xff8000005b077808 */ /* 0x000fe20001000000 */
[----:B------:R-:W-:Y:S01]  /*2170*/  UPRMT UR6, UR44, 0x654, UR6 ;  /* 0x000006542c067896 */ /* 0x000fe20008000006 */
[----:B------:R-:W-:Y:S01]  /*2180*/  ISETP.GT.AND P1, PT, R0, 0x9, PT ;  /* 0x000000090000780c */ /* 0x000fe20003f24270 */
[----:B------:R-:W-:Y:S01]  /*2190*/  USEL UR21, URZ, UR7, !UP0 ;  /* 0x000000073f157287 */ /* 0x000fe2000c000000 */
[----:B------:R-:W-:-:S02]  /*21a0*/  FSEL R9, R94, -INF , P3 ;  /* 0xff8000005e097808 */ /* 0x000fc40001800000 */
[----:B------:R-:W-:Y:S01]  /*21b0*/  FMNMX.FTZ R4, R107, R7, !PT ;  /* 0x000000076b047209 */ /* 0x000fe20007810000 */
[----:B------:R-:W-:Y:S01]  /*21c0*/  UISETP.GE.AND UP0, UPT, UR22, UR21, UPT ;  /* 0x000000151600728c */ /* 0x000fe2000bf06270 */
[C---:B------:R-:W-:Y:S02]  /*21d0*/  ISETP.GT.AND P2, PT, R0.reuse, 0x10, PT ;  /* 0x000000100000780c */ /* 0x040fe40003f44270 */
[----:B------:R-:W-:Y:S01]  /*21e0*/  FSEL R95, R95, -INF , P1 ;  /* 0xff8000005f5f7808 */ /* 0x000fe20000800000 */
[----:B------:R-:W-:Y:S01]  /*21f0*/  SYNCS.ARRIVE.TRANS64.RED.A1T0 RZ, [UR6], RZ ;  /* 0x000000ffffff79a7 */ /* 0x000fe20008100406 */
        /* <DEDUP_REMOVED lines=106> */
[----:B------:R-:W-:Y:S02]  /*28a0*/  FSEL R39, R39, -INF , P1 ;  /* 0xff80000027277808 */ /* 0x000fe40000800000 */
[----:B------:R-:W-:Y:S02]  /*28b0*/  FMNMX.FTZ R0, R38, R109, !PT ;  /* 0x0000006d26007209 */ /* 0x000fe40007810000 */
[----:B-1----:R-:W-:Y:S02]  /*28c0*/  VIADDMNMX R2, R10, R11, R2, PT ;  /* 0x0000000b0a027246 */ /* 0x002fe40003800102 */
[----:B------:R-:W-:Y:S02]  /*28d0*/  FMNMX.FTZ R8, R39, R0, !PT ;  /* 0x0000000027087209 */ /* 0x000fe40007810000 */
[----:B------:R-:W-:-:S02]  /*28e0*/  ISETP.GT.AND P2, PT, R2, 0x1, PT ;  /* 0x000000010200780c */ /* 0x000fc40003f44270 */
        /* <DEDUP_REMOVED lines=50> */
[C---:B------:R-:W-:Y:S01]  /*2c10*/  ISETP.GT.AND P1, PT, R2.reuse, 0x19, PT ;  /* 0x000000190200780c */ /* 0x040fe20003f24270 */
[----:B------:R-:W-:Y:S01]  /*2c20*/  MUFU.EX2 R8, R8 ;  /* 0x0000000800087308 */ /* 0x000fe20000000800 */
[----:B------:R-:W-:Y:S01]  /*2c30*/  FMNMX.FTZ R95, R97, R14, !PT ;  /* 0x0000000e615f7209 */ /* 0x000fe20007810000 */
[--C-:B------:R-:W-:Y:S01]  /*2c40*/  FFMA.FTZ R14, R91, UR43, -R4.reuse ;  /* 0x0000002b5b0e7c23 */ /* 0x100fe20008010804 */
[----:B------:R-:W-:Y:S01]  /*2c50*/  FSEL R101, R101, -INF , P1 ;  /* 0xff80000065657808 */ /* 0x000fe20000800000 */
[--C-:B------:R-:W-:Y:S01]  /*2c60*/  FFMA.FTZ R105, R105, UR43, -R4.reuse ;  /* 0x0000002b69697c23 */ /* 0x100fe20008010804 */
[----:B------:R-:W-:Y:S01]  /*2c70*/  ISETP.GT.AND P1, PT, R2, 0x20, PT ;  /* 0x000000200200780c */ /* 0x000fe20003f24270 */
[--C-:B------:R-:W-:Y:S01]  /*2c80*/  FFMA.FTZ R11, R99, UR43, -R4.reuse ;  /* 0x0000002b630b7c23 */ /* 0x100fe20008010804 */
[----:B------:R-:W-:Y:S01]  /*2c90*/  FMNMX.FTZ R20, R100, R95, !PT ;  /* 0x0000005f64147209 */ /* 0x000fe20007810000 */
[----:B------:R-:W-:Y:S01]  /*2ca0*/  MUFU.EX2 R6, R6 ;  /* 0x0000000600067308 */ /* 0x000fe20000000800 */
[----:B------:R-:W-:Y:S01]  /*2cb0*/  FSEL R72, R72, -INF , P1 ;  /* 0xff80000048487808 */ /* 0x000fe20000800000 */
[--C-:B------:R-:W-:Y:S01]  /*2cc0*/  FFMA.FTZ R103, R103, UR43, -R4.reuse ;  /* 0x0000002b67677c23 */ /* 0x100fe20008010804 */
[----:B------:R-:W-:Y:S01]  /*2cd0*/  FMNMX.FTZ R91, R101, R20, !PT ;  /* 0x00000014655b7209 */ /* 0x000fe20007810000 */
        /* <DEDUP_REMOVED lines=12> */
[----:B------:R-:W0:Y:S01]  /*2da0*/  MUFU.EX2 R9, R9 ;  /* 0x0000000900097308 */ /* 0x000e220000000800 */
        /* <DEDUP_REMOVED lines=13> */
[----:B------:R-:W-:Y:S01]  /*2e80*/  FFMA.FTZ R38, R38, UR43, -R4 ;  /* 0x0000002b26267c23 */ /* 0x000fe20008010804 */
[----:B------:R-:W-:Y:S01]  /*2e90*/  FMNMX.FTZ R78, R84, R79, !PT ;  /* 0x0000004f544e7209 */ /* 0x000fe20007810000 */
[----:B------:R1:W-:Y:S01]  /*2ea0*/  MUFU.EX2 R21, R82 ;  /* 0x0000005200157308 */ /* 0x0003e20000000800 */
[----:B------:R-:W-:-:S02]  /*2eb0*/  FSEL R74, R56, -INF , P1 ;  /* 0xff800000384a7808 */ /* 0x000fc40000800000 */
[----:B------:R-:W-:Y:S02]  /*2ec0*/  FMNMX.FTZ R75, R85, R78, !PT ;  /* 0x0000004e554b7209 */ /* 0x000fe40007810000 */
[----:B------:R-:W-:Y:S02]  /*2ed0*/  ISETP.GT.AND P1, PT, R2, 0x48, PT ;  /* 0x000000480200780c */ /* 0x000fe40003f24270 */
[----:B------:R-:W-:Y:S01]  /*2ee0*/  FMNMX.FTZ R78, R74, R75, !PT ;  /* 0x0000004b4a4e7209 */ /* 0x000fe20007810000 */
[----:B------:R-:W-:Y:S01]  /*2ef0*/  MUFU.EX2 R56, R90 ;  /* 0x0000005a00387308 */ /* 0x000fe20000000800 */
[----:B------:R-:W-:Y:S02]  /*2f00*/  FSEL R60, R60, -INF , P1 ;  /* 0xff8000003c3c7808 */ /* 0x000fe40000800000 */
[----:B------:R-:W-:Y:S02]  /*2f10*/  FMNMX.FTZ R79, R57, R78, !PT ;  /* 0x0000004e394f7209 */ /* 0x000fe40007810000 */
[----:B------:R-:W-:-:S02]  /*2f20*/  ISETP.GT.AND P1, PT, R2, 0x50, PT ;  /* 0x000000500200780c */ /* 0x000fc40003f24270 */
[----:B-1----:R-:W-:Y:S01]  /*2f30*/  FMNMX.FTZ R82, R60, R79, !PT ;  /* 0x0000004f3c527209 */ /* 0x002fe20007810000 */
[----:B------:R1:W-:Y:S01]  /*2f40*/  MUFU.EX2 R75, R83 ;  /* 0x00000053004b7308 */ /* 0x0003e20000000800 */
[----:B------:R-:W-:Y:S02]  /*2f50*/  FSEL R78, R64, -INF , P1 ;  /* 0xff800000404e7808 */ /* 0x000fe40000800000 */
[----:B------:R-:W-:Y:S02]  /*2f60*/  FMNMX.FTZ R79, R61, R82, !PT ;  /* 0x000000523d4f7209 */ /* 0x000fe40007810000 */
[----:B------:R-:W-:Y:S02]  /*2f70*/  ISETP.GT.AND P1, PT, R2, 0x58, PT ;  /* 0x000000580200780c */ /* 0x000fe40003f24270 */
[----:B------:R-:W-:Y:S01]  /*2f80*/  FMNMX.FTZ R82, R78, R79, !PT ;  /* 0x0000004f4e527209 */ /* 0x000fe20007810000 */
[----:B------:R2:W-:Y:S01]  /*2f90*/  MUFU.EX2 R64, R86 ;  /* 0x0000005600407308 */ /* 0x0005e20000000800 */
[----:B------:R-:W-:-:S02]  /*2fa0*/  FSEL R68, R68, -INF , P1 ;  /* 0xff80000044447808 */ /* 0x000fc40000800000 */
[----:B-1----:R-:W-:Y:S02]  /*2fb0*/  FMNMX.FTZ R83, R65, R82, !PT ;  /* 0x0000005241537209 */ /* 0x002fe40007810000 */
[----:B------:R-:W-:Y:S02]  /*2fc0*/  ISETP.GT.AND P1, PT, R2, 0x60, PT ;  /* 0x000000600200780c */ /* 0x000fe40003f24270 */
[----:B------:R-:W-:Y:S01]  /*2fd0*/  FMNMX.FTZ R82, R68, R83, !PT ;  /* 0x0000005344527209 */ /* 0x000fe20007810000 */
[----:B------:R1:W-:Y:S01]  /*2fe0*/  MUFU.EX2 R79, R87 ;  /* 0x00000057004f7308 */ /* 0x0003e20000000800 */
[----:B--2---:R-:W-:-:S01]  /*2ff0*/  FFMA.FTZ R86, R58, UR43, -R4 ;  /* 0x0000002b3a567c23 */ /* 0x004fc20008010804 */
[----:B------:R-:W-:Y:S02]  /*3000*/  ISETP.GT.AND P2, PT, R2, 0x61, PT ;  /* 0x000000610200780c */ /* 0x000fe40003f44270 */
[----:B------:R-:W-:Y:S02]  /*3010*/  FSEL R58, R40, -INF , P1 ;  /* 0xff800000283a7808 */ /* 0x000fe40000800000 */
[----:B------:R-:W-:-:S02]  /*3020*/  FMNMX.FTZ R83, R69, R82, !PT ;  /* 0x0000005245537209 */ /* 0x000fc40007810000 */
[----:B------:R-:W-:Y:S01]  /*3030*/  ISETP.GT.AND P1, PT, R2, 0x68, PT ;  /* 0x000000680200780c */ /* 0x000fe20003f24270 */
[----:B------:R2:W-:Y:S01]  /*3040*/  MUFU.EX2 R40, R86 ;  /* 0x0000005600287308 */ /* 0x0005e20000000800 */
[----:B------:R-:W-:Y:S01]  /*3050*/  FSEL R41, R41, -INF , P2 ;  /* 0xff80000029297808 */ /* 0x000fe20001000000 */
[--C-:B-1----:R-:W-:Y:S01]  /*3060*/  FFMA.FTZ R87, R66, UR43, -R4.reuse ;  /* 0x0000002b42577c23 */ /* 0x102fe20008010804 */
[----:B------:R-:W-:Y:S02]  /*3070*/  FMNMX.FTZ R82, R58, R83, !PT ;  /* 0x000000533a527209 */ /* 0x000fe40007810000 */
[----:B------:R-:W-:Y:S02]  /*3080*/  ISETP.GT.AND P2, PT, R2, 0x69, PT ;  /* 0x000000690200780c */ /* 0x000fe40003f44270 */
[----:B------:R-:W-:Y:S01]  /*3090*/  FSEL R44, R44, -INF , P1 ;  /* 0xff8000002c2c7808 */ /* 0x000fe20000800000 */
[----:B------:R-:W-:Y:S01]  /*30a0*/  MUFU.EX2 R11, R11 ;  /* 0x0000000b000b7308 */ /* 0x000fe20000000800 */
[----:B------:R-:W-:Y:S01]  /*30b0*/  FMNMX.FTZ R83, R41, R82, !PT ;  /* 0x0000005229537209 */ /* 0x000fe20007810000 */
[----:B--2---:R-:W-:Y:S01]  /*30c0*/  FFMA.FTZ R86, R62, UR43, -R4 ;  /* 0x0000002b3e567c23 */ /* 0x004fe20008010804 */
        /* <DEDUP_REMOVED lines=8> */
[----:B------:R1:W-:Y:S01]  /*3150*/  MUFU.EX2 R48, R86 ;  /* 0x0000005600307308 */ /* 0x0003e20000000800 */
[----:B------:R-:W-:Y:S01]  /*3160*/  FSEL R82, R49, -INF , P2 ;  /* 0xff80000031527808 */ /* 0x000fe20001000000 */
[----:B------:R-:W-:Y:S01]  /*3170*/  FFMA.FTZ R49, R63, UR43, -R4 ;  /* 0x0000002b3f317c23 */ /* 0x000fe20008010804 */
[----:B------:R-:W-:-:S02]  /*3180*/  FMNMX.FTZ R83, R62, R83, !PT ;  /* 0x000000533e537209 */ /* 0x000fc40007810000 */
[----:B------:R-:W-:Y:S02]  /*3190*/  ISETP.GT.AND P2, PT, R2, 0x79, PT ;  /* 0x000000790200780c */ /* 0x000fe40003f44270 */
[----:B------:R-:W-:Y:S01]  /*31a0*/  FSEL R52, R52, -INF , P1 ;  /* 0xff80000034347808 */ /* 0x000fe20000800000 */
[----:B------:R-:W2:Y:S01]  /*31b0*/  MUFU.EX2 R13, R103 ;  /* 0x00000067000d7308 */ /* 0x000ea20000000800 */
[----:B------:R-:W-:Y:S02]  /*31c0*/  FMNMX.FTZ R83, R82, R83, !PT ;  /* 0x0000005352537209 */ /* 0x000fe40007810000 */
[----:B------:R-:W-:Y:S02]  /*31d0*/  FSEL R53, R53, -INF , P2 ;  /* 0xff80000035357808 */ /* 0x000fe40001000000 */
[----:B------:R-:W-:Y:S02]  /*31e0*/  ISETP.GT.AND P1, PT, R2, 0x80, PT ;  /* 0x000000800200780c */ /* 0x000fe40003f24270 */
[----:B------:R-:W-:Y:S01]  /*31f0*/  FMNMX.FTZ R66, R52, R83, !PT ;  /* 0x0000005334427209 */ /* 0x000fe20007810000 */
[----:B------:R-:W-:Y:S01]  /*3200*/  MUFU.EX2 R14, R14 ;  /* 0x0000000e000e7308 */ /* 0x000fe20000000800 */
[----:B------:R-:W-:-:S02]  /*3210*/  ISETP.GT.AND P2, PT, R2, 0x81, PT ;  /* 0x000000810200780c */ /* 0x000fc40003f44270 */
[----:B------:R-:W-:Y:S02]  /*3220*/  FSEL R63, R24, -INF , P1 ;  /* 0xff800000183f7808 */ /* 0x000fe40000800000 */
[----:B-1----:R-:W-:Y:S02]  /*3230*/  FMNMX.FTZ R86, R53, R66, !PT ;  /* 0x0000004235567209 */ /* 0x002fe40007810000 */
[----:B------:R-:W-:Y:S01]  /*3240*/  ISETP.GT.AND P1, PT, R2, 0x88, PT ;  /* 0x000000880200780c */ /* 0x000fe20003f24270 */
[----:B------:R1:W-:Y:S01]  /*3250*/  MUFU.EX2 R24, R87 ;  /* 0x0000005700187308 */ /* 0x0003e20000000800 */
[----:B------:R-:W-:Y:S01]  /*3260*/  FSEL R66, R25, -INF , P2 ;  /* 0xff80000019427808 */ /* 0x000fe20001000000 */
[----:B------:R-:W-:Y:S01]  /*3270*/  FFMA.FTZ R25, R67, UR43, -R4 ;  /* 0x0000002b43197c23 */ /* 0x000fe20008010804 */
[----:B------:R-:W-:Y:S02]  /*3280*/  FMNMX.FTZ R83, R63, R86, !PT ;  /* 0x000000563f537209 */ /* 0x000fe40007810000 */
[----:B------:R-:W-:-:S02]  /*3290*/  FSEL R67, R28, -INF , P1 ;  /* 0xff8000001c437808 */ /* 0x000fc40000800000 */
[----:B------:R-:W-:Y:S01]  /*32a0*/  ISETP.GT.AND P2, PT, R2, 0x89, PT ;  /* 0x000000890200780c */ /* 0x000fe20003f44270 */
[----:B------:R-:W-:Y:S01]  /*32b0*/  MUFU.EX2 R15, R15 ;  /* 0x0000000f000f7308 */ /* 0x000fe20000000800 */
[----:B------:R-:W-:Y:S01]  /*32c0*/  FMNMX.FTZ R28, R66, R83, !PT ;  /* 0x00000053421c7209 */ /* 0x000fe20007810000 */
[----:B-1----:R-:W-:Y:S01]  /*32d0*/  FFMA.FTZ R87, R70, UR43, -R4 ;  /* 0x0000002b46577c23 */ /* 0x002fe20008010804 */
[C---:B------:R-:W-:Y:S02]  /*32e0*/  ISETP.GT.AND P1, PT, R2.reuse, 0x90, PT ;  /* 0x000000900200780c */ /* 0x040fe40003f24270 */
[----:B------:R-:W-:Y:S02]  /*32f0*/  FSEL R29, R29, -INF , P2 ;  /* 0xff8000001d1d7808 */ /* 0x000fe40001000000 */
[----:B------:R-:W-:Y:S01]  /*3300*/  FMNMX.FTZ R70, R67, R28, !PT ;  /* 0x0000001c43467209 */ /* 0x000fe20007810000 */
[----:B------:R-:W1:Y:S01]  /*3310*/  MUFU.EX2 R20, R20 ;  /* 0x0000001400147308 */ /* 0x000e620000000800 */
        /* <DEDUP_REMOVED lines=23> */
[----:B---3--:R-:W3:Y:S01]  /*3490*/  SHFL.BFLY PT, R87, R2, 0x2, 0x1f ;  /* 0x0c401f0002577f89 */ /* 0x008ee200000e0000 */
[----:B------:R-:W-:Y:S01]  /*34a0*/  MUFU.EX2 R59, R59 ;  /* 0x0000003b003b7308 */ /* 0x000fe20000000800 */
[----:B0-----:R-:W-:-:S02]  /*34b0*/  F2FP.SATFINITE.E4M3.F32.PACK_AB_MERGE_C R153, R9, R8, RZ ;  /* 0x000000080999723e */ /* 0x001fc400048070ff */
[----:B--2---:R-:W-:Y:S02]  /*34c0*/  F2FP.SATFINITE.E4M3.F32.PACK_AB_MERGE_C R155, R13, R12, RZ ;  /* 0x0000000c0d9b723e */ /* 0x004fe400048070ff */
[----:B-1----:R-:W-:Y:S02]  /*34d0*/  F2FP.SATFINITE.E4M3.F32.PACK_AB_MERGE_C R149, R21, R20, RZ ;  /* 0x000000141595723e */ /* 0x002fe400048070ff */
[----:B------:R-:W-:Y:S01]  /*34e0*/  F2FP.SATFINITE.E4M3.F32.PACK_AB_MERGE_C R153, R7, R6, R153 ;  /* 0x000000060799723e */ /* 0x000fe20004807099 */
[----:B------:R-:W-:Y:S01]  /*34f0*/  MUFU.EX2 R49, R49 ;  /* 0x0000003100317308 */ /* 0x000fe20000000800 */
[----:B------:R-:W-:Y:S02]  /*3500*/  F2FP.SATFINITE.E4M3.F32.PACK_AB_MERGE_C R155, R11, R10, R155 ;  /* 0x0000000a0b9b723e */ /* 0x000fe4000480709b */
[----:B------:R-:W-:-:S05]  /*3510*/  F2FP.SATFINITE.E4M3.F32.PACK_AB_MERGE_C R149, R15, R14, R149 ;  /* 0x0000000e0f95723e */ /* 0x000fca0004807095 */
[----:B------:R-:W-:Y:S01]  /*3520*/  MUFU.EX2 R25, R25 ;  /* 0x0000001900197308 */ /* 0x000fe20000000800 */
[----:B---3--:R-:W-:-:S07]  /*3530*/  FMNMX.FTZ R87, R2, R87, !PT ;  /* 0x0000005702577209 */ /* 0x008fce0007810000 */
        /* <DEDUP_REMOVED lines=159> */
[C---:B--2---:R-:W-:Y:S01]  /*3f30*/  F2FP.SATFINITE.E4M3.F32.PACK_AB_MERGE_C R13, R44.reuse, R3, RZ ;  /* 0x000000032c0d723e */ /* 0x044fe200048070ff */
[----:B------:R-:W-:-:S03]  /*3f40*/  FADD.FTZ R44, R44, R7 ;  /* 0x000000072c2c7221 */ /* 0x000fc60000010000 */
[----:B------:R-:W-:Y:S02]  /*3f50*/  F2FP.SATFINITE.E4M3.F32.PACK_AB_MERGE_C R140, R41, R58, R13 ;  /* 0x0000003a298c723e */ /* 0x000fe4000480700d */
[----:B------:R-:W-:Y:S01]  /*3f60*/  CS2R R40, SRZ ;  /* 0x0000000000287805 */ /* 0x000fe2000001ff00 */
[----:B------:R-:W2:Y:S01]  /*3f70*/  MUFU.EX2 R52, R82 ;  /* 0x0000005200347308 */ /* 0x000ea20000000800 */
[----:B0-----:R-:W-:-:S07]  /*3f80*/  FADD.FTZ R7, R39, R44 ;  /* 0x0000002c27077221 */ /* 0x001fce0000010000 */
[----:B------:R-:W0:Y:S01]  /*3f90*/  MUFU.EX2 R47, R47 ;  /* 0x0000002f002f7308 */ /* 0x000e220000000800 */
[----:B-1----:R-:W-:-:S07]  /*3fa0*/  FADD.FTZ R10, R46, R11 ;  /* 0x0000000b2e0a7221 */ /* 0x002fce0000010000 */
[----:B------:R1:W3:Y:S01]  /*3fb0*/  MUFU.EX2 R29, R45 ;  /* 0x0000002d001d7308 */ /* 0x0002e20000000800 */
[----:B--2---:R-:W-:-:S07]  /*3fc0*/  FADD.FTZ R6, R52, R7 ;  /* 0x0000000734067221 */ /* 0x004fce0000010000 */
[----:B------:R-:W2:Y:S01]  /*3fd0*/  MUFU.EX2 R50, R50 ;  /* 0x0000003200327308 */ /* 0x000ea20000000800 */
[----:B0-----:R-:W-:-:S01]  /*3fe0*/  FADD.FTZ R11, R47, R10 ;  /* 0x0000000a2f0b7221 */ /* 0x001fc20000010000 */
[----:B-1----:R-:W-:-:S06]  /*3ff0*/  CS2R R44, SRZ ;  /* 0x00000000002c7805 */ /* 0x002fcc000001ff00 */
[----:B------:R-:W0:Y:S01]  /*4000*/  MUFU.EX2 R12, R53 ;  /* 0x00000035000c7308 */ /* 0x000e220000000800 */
[----:B---3--:R-:W-:-:S07]  /*4010*/  FADD.FTZ R7, R29, R6 ;  /* 0x000000061d077221 */ /* 0x008fce0000010000 */
[----:B------:R-:W1:Y:S01]  /*4020*/  MUFU.EX2 R26, R26 ;  /* 0x0000001a001a7308 */ /* 0x000e620000000800 */
[----:B--2---:R-:W-:-:S01]  /*4030*/  FADD.FTZ R11, R50, R11 ;  /* 0x0000000b320b7221 */ /* 0x004fc20000010000 */
[----:B------:R-:W-:Y:S02]  /*4040*/  F2FP.SATFINITE.E4M3.F32.PACK_AB_MERGE_C R47, R50, R47, RZ ;  /* 0x0000002f322f723e */ /* 0x000fe400048070ff */
[----:B------:R-:W-:Y:S02]  /*4050*/  CS2R R50, SRZ ;  /* 0x0000000000327805 */ /* 0x000fe4000001ff00 */
[----:B------:R-:W-:Y:S02]  /*4060*/  F2FP.SATFINITE.E4M3.F32.PACK_AB_MERGE_C R143, R46, R43, R47 ;  /* 0x0000002b2e8f723e */ /* 0x000fe4000480702f */
[----:B------:R-:W-:Y:S01]  /*4070*/  CS2R R46, SRZ ;  /* 0x00000000002e7805 */ /* 0x000fe2000001ff00 */
[----:B------:R-:W2:Y:S01]  /*4080*/  MUFU.EX2 R8, R63 ;  /* 0x0000003f00087308 */ /* 0x000ea20000000800 */
[----:B0-----:R-:W-:-:S01]  /*4090*/  FADD.FTZ R7, R12, R7 ;  /* 0x000000070c077221 */ /* 0x001fc20000010000 */
[----:B------:R-:W-:-:S02]  /*40a0*/  F2FP.SATFINITE.E4M3.F32.PACK_AB_MERGE_C R29, R12, R29, RZ ;  /* 0x0000001d0c1d723e */ /* 0x000fc400048070ff */
[----:B------:R-:W-:Y:S02]  /*40b0*/  CS2R R42, SRZ ;  /* 0x00000000002a7805 */ /* 0x000fe4000001ff00 */
[----:B------:R-:W-:Y:S02]  /*40c0*/  F2FP.SATFINITE.E4M3.F32.PACK_AB_MERGE_C R142, R52, R39, R29 ;  /* 0x00000027348e723e */ /* 0x000fe4000480701d */
[----:B------:R-:W-:Y:S01]  /*40d0*/  CS2R R52, SRZ ;  /* 0x0000000000347805 */ /* 0x000fe2000001ff00 */
[----:B------:R-:W0:Y:S01]  /*40e0*/  MUFU.EX2 R27, R27 ;  /* 0x0000001b001b7308 */ /* 0x000e220000000800 */
[----:B-1----:R-:W-:-:S01]  /*40f0*/  FADD.FTZ R12, R26, R11 ;  /* 0x0000000b1a0c7221 */ /* 0x002fc20000010000 */
[----:B------:R-:W-:-:S06]  /*4100*/  CS2R R28, SRZ ;  /* 0x00000000001c7805 */ /* 0x000fcc000001ff00 */
        /* <DEDUP_REMOVED lines=14> */
[----:B------:R-:W-:Y:S01]  /*41f0*/  CS2R R26, SRZ ;  /* 0x00000000001a7805 */ /* 0x000fe2000001ff00 */
[----:B------:R-:W-:Y:S01]  /*4200*/  MUFU.EX2 R32, R32 ;  /* 0x0000002000207308 */ /* 0x000fe20000000800 */
[----:B--2---:R-:W-:-:S01]  /*4210*/  FADD.FTZ R11, R62, R11 ;  /* 0x0000000b3e0b7221 */ /* 0x004fc20000010000 */
[----:B------:R-:W-:-:S04]  /*4220*/  F2FP.SATFINITE.E4M3.F32.PACK_AB_MERGE_C R67, R62, R67, RZ ;  /* 0x000000433e43723e */ /* 0x000fc800048070ff */
[----:B------:R-:W-:Y:S02]  /*4230*/  F2FP.SATFINITE.E4M3.F32.PACK_AB_MERGE_C R136, R9, R8, R67 ;  /* 0x000000080988723e */ /* 0x000fe40004807043 */
[----:B------:R-:W1:Y:S01]  /*4240*/  MUFU.EX2 R35, R35 ;  /* 0x0000002300237308 */ /* 0x000e620000000800 */
[----:B0-----:R-:W-:-:S01]  /*4250*/  FADD.FTZ R10, R34, R31 ;  /* 0x0000001f220a7221 */ /* 0x001fc20000010000 */
[----:B------:R-:W-:-:S06]  /*4260*/  CS2R R30, SRZ ;  /* 0x00000000001e7805 */ /* 0x000fcc000001ff00 */
[----:B------:R-:W-:Y:S08]  /*4270*/  MUFU.EX2 R3, R70 ;  /* 0x0000004600037308 */ /* 0x000ff00000000800 */
[----:B------:R-:W-:Y:S01]  /*4280*/  MUFU.EX2 R38, R38 ;  /* 0x0000002600267308 */ /* 0x000fe20000000800 */
[----:B-1----:R-:W-:-:S07]  /*4290*/  FADD.FTZ R9, R35, R10 ;  /* 0x0000000a23097221 */ /* 0x002fce0000010000 */
        /* <DEDUP_REMOVED lines=22> */
[----:B------:R-:W-:-:S07]  /*4400*/  IMAD.MOV.U32 R55, RZ, RZ, RZ ;  /* 0x000000ffff377224 */ /* 0x000fce00078e00ff */
.L_x_15200:
[----:B------:R-:W-:-:S04]  /*4410*/  UISETP.NE.AND UP0, UPT, UR23, 0x1, UPT ;  /* 0x000000011700788c */ /* 0x000fc8000bf05270 */
[----:B------:R-:W-:-:S04]  /*4420*/  USEL UR36, URZ, 0x1, UP0 ;  /* 0x000000013f247887 */ /* 0x000fc80008000000 */
[----:B------:R-:W-:Y:S01]  /*4430*/  ULOP3.LUT UR36, UR24, UR36, URZ, 0x3c, !UPT ;  /* 0x0000002418247292 */ /* 0x000fe2000f8e3c3f */
[----:B------:R-:W-:Y:S11]  /*4440*/  @!P0 BRA `(.L_x_15190) ;  /* 0x0000000000048947 */ /* 0x000ff60003800000 */
[----:B------:R-:W-:Y:S01]  /*4450*/  BPT.TRAP 0x1 ;  /* 0x000000040000795c */ /* 0x000fe20000300000 */
.L_x_15190:
        /* <DEDUP_REMOVED lines=9> */
.L_x_15191:
[----:B-1----:R-:W-:Y:S05]  /*44f0*/  @P1 BRA `(.L_x_15192) ;  /* 0x0000000000081947 */ /* 0x002fea0003800000 */
[----:B------:R-:W1:Y:S02]  /*4500*/  SYNCS.PHASECHK.TRANS64.TRYWAIT P1, [UR20+0x13230], R0 ;  /* 0x01323000ff0075a7 */ /* 0x000e640008020154 */
[----:B-1----:R-:W-:Y:S05]  /*4510*/  @!P1 BRA `(.L_x_15193) ;  /* 0x000000e000289947 */ /* 0x002fea0003800000 */
.L_x_15192:
        /* <DEDUP_REMOVED lines=64> */
.L_x_15194:
[----:B------:R-:W-:Y:S01]  /*4920*/  ULEA UR11, UR23, UR45, 0x3 ;  /* 0x0000002d170b7291 */ /* 0x000fe2000f8e183f */
[----:B01----:R-:W-:-:S05]  /*4930*/  IMAD.U32 R0, RZ, RZ, UR24 ;  /* 0x00000018ff007e24 */ /* 0x003fca000f8e00ff */
[----:B------:R-:W-:-:S04]  /*4940*/  SHF.L.U32 R0, R0, 0x1f, RZ ;  /* 0x0000001f00007819 */ /* 0x000fc800000006ff */
[----:B------:R0:W1:Y:S01]  /*4950*/  SYNCS.PHASECHK.TRANS64.TRYWAIT P1, [UR11+0x13250], R0 ;  /* 0x01325000ff0075a7 */ /* 0x000062000802014b */
[----:B------:R-:W-:Y:S05]  /*4960*/  @!P0 BRA `(.L_x_15195) ;  /* 0x0000000000048947 */ /* 0x000fea0003800000 */
[----:B------:R-:W-:Y:S01]  /*4970*/  BPT.TRAP 0x1 ;  /* 0x000000040000795c */ /* 0x000fe20000300000 */
.L_x_15195:
[----:B-1----:R-:W-:Y:S05]  /*4980*/  @P1 BRA `(.L_x_15196) ;  /* 0x0000000000081947 */ /* 0x002fea0003800000 */
[----:B------:R-:W1:Y:S02]  /*4990*/  SYNCS.PHASECHK.TRANS64.TRYWAIT P1, [UR11+0x13250], R0 ;  /* 0x01325000ff0075a7 */ /* 0x000e64000802014b */
[----:B-1----:R-:W-:Y:S05]  /*49a0*/  @!P1 BRA `(.L_x_15197) ;  /* 0x000000dc001c9947 */ /* 0x002fea0003800000 */
.L_x_15196:
        /* <DEDUP_REMOVED lines=32> */
.L_x_15198:
[----:B------:R-:W-:Y:S01]  /*4bb0*/  UISETP.NE.AND UP0, UPT, UR51, URZ, UPT ;  /* 0x0000003f3300728c */ /* 0x000fe2000bf05270 */
[----:B------:R-:W-:Y:S01]  /*4bc0*/  VIADD R8, R17, UR42 ;  /* 0x0000002a11087c36 */ /* 0x000fe20008000000 */
[----:B------:R-:W-:Y:S01]  /*4bd0*/  UIADD3 UR20, UR20, 0x13240, URZ ;  /* 0x0001324014147890 */ /* 0x000fe2000fffe03f */
[----:B------:R-:W-:Y:S02]  /*4be0*/  IMAD.MOV.U32 R11, RZ, RZ, -0x2 ;  /* 0xfffffffeff0b7424 */ /* 0x000fe400078e00ff */
[----:B------:R-:W-:Y:S01]  /*4bf0*/  IMAD.U32 R15, RZ, RZ, UR43 ;  /* 0x0000002bff0f7e24 */ /* 0x000fe2000f8e00ff */
[----:B------:R-:W-:Y:S01]  /*4c00*/  PLOP3.LUT P1, PT, PT, PT, UP0, 0x80, 0x0 ;  /* 0x000000000000781c */ /* 0x000fe20003f2f008 */
[----:B------:R-:W-:Y:S01]  /*4c10*/  UPRMT UR20, UR44, 0x654, UR20 ;  /* 0x000006542c147896 */ /* 0x000fe20008000014 */
[----:B------:R-:W-:-:S03]  /*4c20*/  PLOP3.LUT P2, PT, PT, PT, UP0, 0x80, 0x0 ;  /* 0x000000000000781c */ /* 0x000fc60003f4f008 */
[----:B------:R-:W-:-:S05]  /*4c30*/  @UP0 ULDC UR6, c[0x0][0x44c] ;  /* 0x0001130000060ab9 */ /* 0x000fca0000000800 */
[----:B------:R-:W-:Y:S03]  /*4c40*/  SYNCS.ARRIVE.TRANS64.RED.A1T0 RZ, [UR20], RZ ;  /* 0x000000ffffff79a7 */ /* 0x000fe60008100414 */
[----:B01----:R-:W-:Y:S01]  /*4c50*/  @P1 IMAD.HI.U32 R0, R8, UR6, RZ ;  /* 0x0000000608001c27 */ /* 0x003fe2000f8e00ff */
[----:B------:R-:W-:-:S04]  /*4c60*/  @UP0 ULDC UR6, c[0x0][0x450] ;  /* 0x0001140000060ab9 */ /* 0x000fc80000000800 */
[----:B------:R-:W-:Y:S01]  /*4c70*/  @P2 SHF.R.U32.HI R8, RZ, UR6, R0 ;  /* 0x00000006ff082c19 */ /* 0x000fe20008011600 */
[----:B------:R-:W-:Y:S02]  /*4c80*/  UMOV UR6, 0x1 ;  /* 0x0000000100067882 */ /* 0x000fe40000000000 */
[----:B------:R-:W-:Y:S02]  /*4c90*/  UIMAD UR6, UR22, -0xa0, UR6 ;  /* 0xffffff60160678a4 */ /* 0x000fe4000f8e0206 */
[----:B------:R-:W0:Y:S04]  /*4ca0*/  SHFL.IDX PT, R9, R8, RZ, 0x1c1f ;  /* 0x001c1fff08097589 */ /* 0x000e2800000e0000 */
[----:B------:R-:W-:Y:S02]  /*4cb0*/  IMAD R0, R16, R11, UR6 ;  /* 0x0000000610007e24 */ /* 0x000fe4000f8e020b */
[----:B------:R-:W-:-:S05]  /*4cc0*/  IMAD.U32 R11, RZ, RZ, UR50 ;  /* 0x00000032ff0b7e24 */ /* 0x000fca000f8e00ff */
[----:B------:R-:W-:-:S05]  /*4cd0*/  IADD3 R0, -R11, UR49, R0 ;  /* 0x000000310b007c10 */ /* 0x000fca000fffe100 */
        /* <DEDUP_REMOVED lines=127> */
[----:B------:R0:W1:Y:S03]  /*54d0*/  SHFL.IDX PT, R15, R8, 0x1, 0x1c1f ;  /* 0x003c1f00080f7f89 */ /* 0x00006600000e0000 */
[----:B------:R-:W-:-:S05]  /*54e0*/  FSEL R10, R10, RZ, P1 ;  /* 0x000000ff0a0a7208 */ /* 0x000fca0000800000 */
[--C-:B------:R-:W-:Y:S01]  /*54f0*/  FFMA.FTZ R11, R124, UR43, -R10.reuse ;  /* 0x0000002b7c0b7c23 */ /* 0x100fe2000801080a */
[----:B------:R-:W-:-:S01]  /*5500*/  FFMA.FTZ R124, R104, UR43, -R10 ;  /* 0x0000002b687c7c23 */ /* 0x000fc2000801080a */
[--C-:B------:R-:W-:Y:S01]  /*5510*/  FFMA.FTZ R12, R121, UR43, -R10.reuse ;  /* 0x0000002b790c7c23 */ /* 0x100fe2000801080a */
[----:B------:R-:W-:-:S01]  /*5520*/  FFMA.FTZ R14, R125, UR43, -R10 ;  /* 0x0000002b7d0e7c23 */ /* 0x000fc2000801080a */
[--C-:B------:R-:W-:Y:S01]  /*5530*/  FFMA.FTZ R125, R113, UR43, -R10.reuse ;  /* 0x0000002b717d7c23 */ /* 0x100fe2000801080a */
[----:B0-----:R-:W-:-:S01]  /*5540*/  FFMA.FTZ R8, R129, UR43, -R10 ;  /* 0x0000002b81087c23 */ /* 0x001fc2000801080a */
[--C-:B------:R-:W-:Y:S01]  /*5550*/  FFMA.FTZ R13, R128, UR43, -R10.reuse ;  /* 0x0000002b800d7c23 */ /* 0x100fe2000801080a */
[----:B------:R-:W-:Y:S01]  /*5560*/  FSEL R129, R2, RZ, P1 ;  /* 0x000000ff02817208 */ /* 0x000fe20000800000 */
        /* <DEDUP_REMOVED lines=8> */
[----:B-1----:R-:W-:-:S02]  /*55f0*/  IMAD.IADD R0, R0, 0x1, R15 ;  /* 0x0000000100007824 */ /* 0x002fc400078e020f */
[----:B------:R-:W-:-:S01]  /*5600*/  FFMA.FTZ R15, R132, UR43, -R10 ;  /* 0x0000002b840f7c23 */ /* 0x000fc2000801080a */
[--C-:B------:R-:W-:Y:S01]  /*5610*/  FFMA.FTZ R76, R76, UR43, -R10.reuse ;  /* 0x0000002b4c4c7c23 */ /* 0x100fe2000801080a */
[----:B------:R-:W-:-:S01]  /*5620*/  FFMA.FTZ R77, R77, UR43, -R10 ;  /* 0x0000002b4d4d7c23 */ /* 0x000fc2000801080a */
[--C-:B------:R-:W-:Y:S01]  /*5630*/  FFMA.FTZ R80, R80, UR43, -R10.reuse ;  /* 0x0000002b50507c23 */ /* 0x100fe2000801080a */
[C---:B------:R-:W-:Y:S01]  /*5640*/  ISETP.GT.AND P2, PT, R0.reuse, RZ, PT ;  /* 0x000000ff0000720c */ /* 0x040fe20003f44270 */
[--C-:B------:R-:W-:Y:S01]  /*5650*/  FFMA.FTZ R81, R81, UR43, -R10.reuse ;  /* 0x0000002b51517c23 */ /* 0x100fe2000801080a */
[----:B------:R-:W-:Y:S01]  /*5660*/  ISETP.GT.AND P3, PT, R0, 0x1, PT ;  /* 0x000000010000780c */ /* 0x000fe20003f64270 */
[--C-:B------:R-:W-:Y:S01]  /*5670*/  FFMA.FTZ R84, R84, UR43, -R10.reuse ;  /* 0x0000002b54547c23 */ /* 0x100fe2000801080a */
[----:B------:R-:W-:Y:S01]  /*5680*/  FSEL R122, R122, -INF , P2 ;  /* 0xff8000007a7a7808 */ /* 0x000fe20001000000 */
[--C-:B------:R-:W-:Y:S01]  /*5690*/  FFMA.FTZ R85, R85, UR43, -R10.reuse ;  /* 0x0000002b55557c23 */ /* 0x100fe2000801080a */
[----:B------:R-:W-:Y:S01]  /*56a0*/  ISETP.GT.AND P2, PT, R0, 0x8, PT ;  /* 0x000000080000780c */ /* 0x000fe20003f44270 */
[--C-:B------:R-:W-:Y:S01]  /*56b0*/  FFMA.FTZ R56, R56, UR43, -R10.reuse ;  /* 0x0000002b38387c23 */ /* 0x100fe2000801080a */
        /* <DEDUP_REMOVED lines=17> */
[----:B------:R-:W-:Y:S01]  /*57d0*/  FADD.FTZ R129, -R129, R6 ;  /* 0x0000000681817221 */ /* 0x000fe20000010100 */
        /* <DEDUP_REMOVED lines=11> */
[----:B------:R-:W-:Y:S01]  /*5890*/  FSEL R135, R135, -INF , P3 ;  /* 0xff80000087877808 */ /* 0x000fe20001800000 */
[----:B------:R0:W-:Y:S01]  /*58a0*/  MUFU.EX2 R21, R124 ;  /* 0x0000007c00157308 */ /* 0x0001e20000000800 */
[----:B------:R-:W-:-:S02]  /*58b0*/  ISETP.GT.AND P2, PT, R0, 0x20, PT ;  /* 0x000000200000780c */ /* 0x000fc40003f44270 */
[----:B------:R-:W-:Y:S02]  /*58c0*/  FMNMX.FTZ R120, R134, R121, !PT ;  /* 0x0000007986787209 */ /* 0x000fe40007810000 */
[----:B------:R-:W-:Y:S02]  /*58d0*/  ISETP.GT.AND P3, PT, R0, 0x21, PT ;  /* 0x000000210000780c */ /* 0x000fe40003f64270 */
[----:B------:R-:W-:Y:S01]  /*58e0*/  FSEL R106, R106, -INF , P2 ;  /* 0xff8000006a6a7808 */ /* 0x000fe20001000000 */
[----:B------:R-:W-:Y:S01]  /*58f0*/  MUFU.EX2 R11, R11 ;  /* 0x0000000b000b7308 */ /* 0x000fe20000000800 */
[----:B------:R-:W-:Y:S01]  /*5900*/  FMNMX.FTZ R105, R135, R120, !PT ;  /* 0x0000007887697209 */ /* 0x000fe20007810000 */
[----:B0-----:R-:W-:Y:S01]  /*5910*/  FFMA.FTZ R124, R108, UR43, -R10 ;  /* 0x0000002b6c7c7c23 */ /* 0x001fe2000801080a */
        /* <DEDUP_REMOVED lines=9> */
[----:B------:R0:W-:Y:S01]  /*59b0*/  MUFU.EX2 R105, R124 ;  /* 0x0000007c00697308 */ /* 0x0001e20000000800 */
[----:B------:R-:W-:-:S02]  /*59c0*/  FSEL R111, R111, -INF , P3 ;  /* 0xff8000006f6f7808 */ /* 0x000fc40001800000 */
        /* <DEDUP_REMOVED lines=12> */
[----:B------:R-:W-:Y:S02]  /*5a90*/  FMNMX.FTZ R121, R115, R112, !PT ;  /* 0x0000007073797209 */ /* 0x000fe40007810000 */
[----:B------:R-:W-:Y:S01]  /*5aa0*/  FSEL R119, R119, -INF , P3 ;  /* 0xff80000077777808 */ /* 0x000fe20001800000 */
[----:B------:R-:W-:Y:S01]  /*5ab0*/  MUFU.EX2 R109, R124 ;  /* 0x0000007c006d7308 */ /* 0x000fe20000000800 */
[----:B------:R-:W-:-:S02]  /*5ac0*/  ISETP.GT.AND P2, PT, R0, 0x40, PT ;  /* 0x000000400000780c */ /* 0x000fc40003f44270 */
[----:B------:R-:W-:Y:S02]  /*5ad0*/  FMNMX.FTZ R120, R118, R121, !PT ;  /* 0x0000007976787209 */ /* 0x000fe40007810000 */
[----:B------:R-:W-:Y:S02]  /*5ae0*/  ISETP.GT.AND P3, PT, R0, 0x41, PT ;  /* 0x000000410000780c */ /* 0x000fe40003f64270 */
[----:B------:R-:W-:Y:S01]  /*5af0*/  FSEL R112, R90, -INF , P2 ;  /* 0xff8000005a707808 */ /* 0x000fe20001000000 */
[----:B------:R-:W-:Y:S01]  /*5b00*/  MUFU.EX2 R15, R15 ;  /* 0x0000000f000f7308 */ /* 0x000fe20000000800 */
[----:B------:R-:W-:Y:S01]  /*5b10*/  FMNMX.FTZ R113, R119, R120, !PT ;  /* 0x0000007877717209 */ /* 0x000fe20007810000 */
[----:B------:R-:W-:Y:S01]  /*5b20*/  FFMA.FTZ R120, R116, UR43, -R10 ;  /* 0x0000002b74787c23 */ /* 0x000fe2000801080a */
        /* <DEDUP_REMOVED lines=95> */
[----:B-1----:R-:W-:-:S05]  /*6120*/  FMNMX.FTZ R121, R0, R121, !PT ;  /* 0x0000007900797209 */ /* 0x002fca0007810000 */
[----:B------:R-:W1:Y:S02]  /*6130*/  SHFL.BFLY PT, R0, R121, 0x1, 0x1f ;  /* 0x0c201f0079007f89 */ /* 0x000e6400000e0000 */
[----:B------:R-:W-:Y:S08]  /*6140*/  MUFU.EX2 R85, R85 ;  /* 0x0000005500557308 */ /* 0x000ff00000000800 */
[----:B------:R-:W-:Y:S08]  /*6150*/  MUFU.EX2 R56, R56 ;  /* 0x0000003800387308 */ /* 0x000ff00000000800 */
[----:B------:R-:W-:Y:S01]  /*6160*/  MUFU.EX2 R57, R57 ;  /* 0x0000003900397308 */ /* 0x000fe20000000800 */
[----:B-1----:R-:W-:Y:S01]  /*6170*/  FMNMX.FTZ R0, R121, R0, !PT ;  /* 0x0000000079007209 */ /* 0x002fe20007810000 */
[----:B------:R-:W-:-:S06]  /*6180*/  IMAD.U32 R121, RZ, RZ, UR43 ;  /* 0x0000002bff797e24 */ /* 0x000fcc000f8e00ff */
[----:B------:R-:W-:Y:S01]  /*6190*/  MUFU.EX2 R60, R60 ;  /* 0x0000003c003c7308 */ /* 0x000fe20000000800 */
[C---:B------:R-:W-:Y:S01]  /*61a0*/  FSETP.NEU.FTZ.AND P2, PT, R0.reuse, -INF , PT ;  /* 0xff8000000000780b */ /* 0x040fe20003f5d000 */
[----:B------:R-:W-:-:S03]  /*61b0*/  FFMA.FTZ R116, R0, R121, -8 ;  /* 0xc100000000747423 */ /* 0x000fc60000010079 */
[----:B------:R-:W-:Y:S02]  /*61c0*/  FSEL R128, R0, RZ, P2 ;  /* 0x000000ff00807208 */ /* 0x000fe40001000000 */
[----:B------:R-:W-:Y:S01]  /*61d0*/  FSEL R10, R116, RZ, P2 ;  /* 0x000000ff740a7208 */ /* 0x000fe20001000000 */
[----:B------:R-:W-:Y:S02]  /*61e0*/  MUFU.EX2 R61, R61 ;  /* 0x0000003d003d7308 */ /* 0x000fe40000000800 */
[----:B------:R-:W-:-:S02]  /*61f0*/  FADD.FTZ R128, -R128, R7 ;  /* 0x0000000780807221 */ /* 0x000fc40000010100 */
[--C-:B0-----:R-:W-:Y:S01]  /*6200*/  FFMA.FTZ R120, R126, UR43, -R10.reuse ;  /* 0x0000002b7e787c23 */ /* 0x101fe2000801080a */
[----:B------:R-:W-:Y:S01]  /*6210*/  FMUL.FTZ R126, R129, UR43 ;  /* 0x0000002b817e7c20 */ /* 0x000fe20008410000 */
[--C-:B------:R-:W-:Y:S01]  /*6220*/  FFMA.FTZ R116, R122, UR43, -R10.reuse ;  /* 0x0000002b7a747c23 */ /* 0x100fe2000801080a */
        /* <DEDUP_REMOVED lines=53> */
[----:B------:R-:W-:Y:S01]  /*6580*/  FADD.FTZ R113, R15, R128 ;  /* 0x000000800f717221 */ /* 0x000fe20000010000 */
[----:B------:R-:W-:-:S02]  /*6590*/  FFMA.FTZ R71, R71, UR43, -R10 ;  /* 0x0000002b47477c23 */ /* 0x000fc4000801080a */
        /* <DEDUP_REMOVED lines=112> */
.L_x_15199:
        /* <DEDUP_REMOVED lines=83> */
.L_x_15189:
[----:B------:R-:W-:-:S13]  /*71d0*/  ISETP.LE.AND P1, PT, RZ, UR22, PT ;  /* 0x00000016ff007c0c */ /* 0x000fda000bf23270 */
[----:B------:R-:W-:Y:S05]  /*71e0*/  @!P1 BRA `(.L_x_15201) ;  /* 0x0000002000a09947 */ /* 0x000fea0003800000 */
[----:B------:R-:W-:Y:S01]  /*71f0*/  IMAD.MOV.U32 R9, RZ, RZ, R0 ;  /* 0x000000ffff097224 */ /* 0x000fe200078e0000 */
[----:B------:R-:W-:Y:S01]  /*7200*/  UMOV UR21, UR36 ;  /* 0x0000002400157c82 */ /* 0x000fe20008000000 */
[----:B------:R-:W-:Y:S01]  /*7210*/  IMAD.MOV.U32 R7, RZ, RZ, R2 ;  /* 0x000000ffff077224 */ /* 0x000fe200078e0002 */
[----:B------:R-:W-:-:S06]  /*7220*/  UMOV UR20, UR37 ;  /* 0x0000002500147c82 */ /* 0x000fcc0008000000 */
.L_x_15212:
[----:B------:R-:W-:-:S04]  /*7230*/  UIADD3 UR37, UR20, 0x1, URZ ;  /* 0x0000000114257890 */ /* 0x000fc8000fffe03f */
[----:B------:R-:W-:-:S04]  /*7240*/  UISETP.NE.AND UP0, UPT, UR37, 0x2, UPT ;  /* 0x000000022500788c */ /* 0x000fc8000bf05270 */
[----:B------:R-:W-:Y:S02]  /*7250*/  USEL UR36, URZ, 0x1, UP0 ;  /* 0x000000013f247887 */ /* 0x000fe40008000000 */
[----:B------:R-:W-:Y:S02]  /*7260*/  USEL UR37, UR37, URZ, UP0 ;  /* 0x0000003f25257287 */ /* 0x000fe40008000000 */
[----:B------:R-:W-:Y:S01]  /*7270*/  ULOP3.LUT UR36, UR21, UR36, URZ, 0x3c, !UPT ;  /* 0x0000002415247292 */ /* 0x000fe2000f8e3c3f */
[----:B------:R-:W-:Y:S11]  /*7280*/  @!P0 BRA `(.L_x_15202) ;  /* 0x0000000000048947 */ /* 0x000ff60003800000 */
[----:B------:R-:W-:Y:S01]  /*7290*/  BPT.TRAP 0x1 ;  /* 0x000000040000795c */ /* 0x000fe20000300000 */
.L_x_15202:
[----:B------:R-:W-:Y:S01]  /*72a0*/  ULEA UR6, UR37, UR45, 0x3 ;  /* 0x0000002d25067291 */ /* 0x000fe2000f8e183f */
[----:B------:R-:W-:-:S05]  /*72b0*/  IMAD.U32 R0, RZ, RZ, UR36 ;  /* 0x00000024ff007e24 */ /* 0x000fca000f8e00ff */
[----:B------:R-:W-:-:S04]  /*72c0*/  SHF.L.U32 R0, R0, 0x1f, RZ ;  /* 0x0000001f00007819 */ /* 0x000fc800000006ff */
[----:B------:R0:W1:Y:S01]  /*72d0*/  SYNCS.PHASECHK.TRANS64.TRYWAIT P1, [UR6+0x13230], R0 ;  /* 0x01323000ff0075a7 */ /* 0x0000620008020146 */
[----:B------:R-:W-:Y:S05]  /*72e0*/  @!P0 BRA `(.L_x_15203) ;  /* 0x0000000000048947 */ /* 0x000fea0003800000 */
[----:B------:R-:W-:Y:S01]  /*72f0*/  BPT.TRAP 0x1 ;  /* 0x000000040000795c */ /* 0x000fe20000300000 */
.L_x_15203:
[----:B-1----:R-:W-:Y:S05]  /*7300*/  @P1 BRA `(.L_x_15204) ;  /* 0x0000000000081947 */ /* 0x002fea0003800000 */
[----:B------:R-:W1:Y:S02]  /*7310*/  SYNCS.PHASECHK.TRANS64.TRYWAIT P1, [UR6+0x13230], R0 ;  /* 0x01323000ff0075a7 */ /* 0x000e640008020146 */
[----:B-1----:R-:W-:Y:S05]  /*7320*/  @!P1 BRA `(.L_x_15205) ;  /* 0x000000b000d49947 */ /* 0x002fea0003800000 */
.L_x_15204:
        /* <DEDUP_REMOVED lines=64> */
.L_x_15206:
[----:B------:R-:W-:Y:S01]  /*7730*/  ULEA UR11, UR20, UR45, 0x3 ;  /* 0x0000002d140b7291 */ /* 0x000fe2000f8e183f */
[----:B01----:R-:W-:-:S05]  /*7740*/  IMAD.U32 R0, RZ, RZ, UR21 ;  /* 0x00000015ff007e24 */ /* 0x003fca000f8e00ff */
[----:B------:R-:W-:-:S04]  /*7750*/  SHF.L.U32 R0, R0, 0x1f, RZ ;  /* 0x0000001f00007819 */ /* 0x000fc800000006ff */
[----:B------:R0:W1:Y:S01]  /*7760*/  SYNCS.PHASECHK.TRANS64.TRYWAIT P1, [UR11+0x13250], R0 ;  /* 0x01325000ff0075a7 */ /* 0x000062000802014b */
[----:B------:R-:W-:Y:S05]  /*7770*/  @!P0 BRA `(.L_x_15207) ;  /* 0x0000000000048947 */ /* 0x000fea0003800000 */
[----:B------:R-:W-:Y:S01]  /*7780*/  BPT.TRAP 0x1 ;  /* 0x000000040000795c */ /* 0x000fe20000300000 */
.L_x_15207:
[----:B-1----:R-:W-:Y:S05]  /*7790*/  @P1 BRA `(.L_x_15208) ;  /* 0x0000000000081947 */ /* 0x002fea0003800000 */
[----:B------:R-:W1:Y:S02]  /*77a0*/  SYNCS.PHASECHK.TRANS64.TRYWAIT P1, [UR11+0x13250], R0 ;  /* 0x01325000ff0075a7 */ /* 0x000e64000802014b */
[----:B-1----:R-:W-:Y:S05]  /*77b0*/  @!P1 BRA `(.L_x_15209) ;  /* 0x000000ac00c89947 */ /* 0x002fea0003800000 */
.L_x_15208:
        /* <DEDUP_REMOVED lines=32> */
.L_x_15210:
        /* <DEDUP_REMOVED lines=344> */
.L_x_15211:
        /* <DEDUP_REMOVED lines=83> */
.L_x_15201:
[----:B------:R-:W-:Y:S06]  /*9470*/  BAR.ARV 0x8, 0x200 ;  /* 0x0208000000007b1d */ /* 0x000fec0000002000 */
[----:B------:R-:W-:Y:S05]  /*9480*/  @!P0 BRA `(.L_x_15213) ;  /* 0x0000000000048947 */ /* 0x000fea0003800000 */
[----:B------:R-:W-:Y:S01]  /*9490*/  BPT.TRAP 0x1 ;  /* 0x000000040000795c */ /* 0x000fe20000300000 */
.L_x_15213:
[----:B------:R-:W-:Y:S01]  /*94a0*/  ULEA UR14, UR37, UR45, 0x3 ;  /* 0x0000002d250e7291 */ /* 0x000fe2000f8e183f */
[----:B------:R-:W-:-:S05]  /*94b0*/  IMAD.U32 R5, RZ, RZ, UR36 ;  /* 0x00000024ff057e24 */ /* 0x000fca000f8e00ff */
[----:B------:R-:W-:-:S04]  /*94c0*/  SHF.L.U32 R5, R5, 0x1f, RZ ;  /* 0x0000001f05057819 */ /* 0x000fc800000006ff */
[----:B------:R0:W1:Y:S01]  /*94d0*/  SYNCS.PHASECHK.TRANS64.TRYWAIT P1, [UR14+0x13250], R5 ;  /* 0x01325005ff0075a7 */ /* 0x000062000802014e */
[----:B------:R-:W-:Y:S05]  /*94e0*/  @!P0 BRA `(.L_x_15214) ;  /* 0x0000000000048947 */ /* 0x000fea0003800000 */
[----:B------:R-:W-:Y:S01]  /*94f0*/  BPT.TRAP 0x1 ;  /* 0x000000040000795c */ /* 0x000fe20000300000 */
.L_x_15214:
[----:B-1----:R-:W-:Y:S05]  /*9500*/  @P1 BRA `(.L_x_15215) ;  /* 0x0000000000081947 */ /* 0x002fea0003800000 */
[----:B------:R-:W1:Y:S02]  /*9510*/  SYNCS.PHASECHK.TRANS64.TRYWAIT P1, [UR14+0x13250], R5 ;  /* 0x01325005ff0075a7 */ /* 0x000e64000802014e */
[----:B-1----:R-:W-:Y:S05]  /*9520*/  @!P1 BRA `(.L_x_15216) ;  /* 0x0000009000849947 */ /* 0x002fea0003800000 */
.L_x_15215:
        /* <DEDUP_REMOVED lines=12> */
[----:B------:R-:W-:Y:S01]  /*95f0*/  @UP0 UIMAD UR6, UR40, UR10, URZ ;  /* 0x0000000a280602a4 */ /* 0x000fe2000f8e023f */
[----:B------:R-:W-:Y:S01]  /*9600*/  @UP0 ULDC.64 UR12, c[0x0][0x9d0] ;  /* 0x00027400000c0ab9 */ /* 0x000fe20000000a00 */
[----:B------:R-:W-:Y:S02]  /*9610*/  @UP0 UIMAD.WIDE.U32 UR8, UR39, UR10, URZ ;  /* 0x0000000a270802a5 */ /* 0x000fe4000f8e003f */
[----:B------:R-:W-:Y:S02]  /*9620*/  @UP0 UIMAD UR6, UR39, UR11, UR6 ;  /* 0x0000000b270602a4 */ /* 0x000fe4000f8e0206 */
[----:B------:R-:W-:Y:S02]  /*9630*/  UIMAD UR10, UR37, 0x280, UR45 ;  /* 0x00000280250a78a4 */ /* 0x000fe4000f8e022d */
        /* <DEDUP_REMOVED lines=71> */
.L_x_15217:
[----:B------:R-:W-:Y:S01]  /*9ab0*/  UIADD3 UR4, UR14, 0x13260, URZ ;  /* 0x000132600e047890 */ /* 0x000fe2000fffe03f */
[-C--:B------:R-:W-:Y:S01]  /*9ac0*/  FMUL.FTZ R20, R33, R6.reuse ;  /* 0x0000000621147220 */ /* 0x080fe20000410000 */
[----:B------:R-:W-:Y:S01]  /*9ad0*/  UIADD3 UR37, UR37, 0x1, URZ ;  /* 0x0000000125257890 */ /* 0x000fe2000fffe03f */
[-C--:B------:R-:W-:Y:S01]  /*9ae0*/  FMUL.FTZ R58, R24, R6.reuse ;  /* 0x00000006183a7220 */ /* 0x080fe20000410000 */
[----:B------:R-:W-:Y:S01]  /*9af0*/  UPRMT UR4, UR44, 0x654, UR4 ;  /* 0x000006542c047896 */ /* 0x000fe20008000004 */
[----:B------:R-:W-:Y:S01]  /*9b00*/  FMUL.FTZ R56, R25, R6 ;  /* 0x0000000619387220 */ /* 0x000fe20000410000 */
[----:B------:R-:W-:Y:S01]  /*9b10*/  UISETP.NE.AND UP0, UPT, UR37, 0x2, UPT ;  /* 0x000000022500788c */ /* 0x000fe2000bf05270 */
[----:B------:R-:W-:Y:S01]  /*9b20*/  FMUL.FTZ R33, R26, R0 ;  /* 0x000000001a217220 */ /* 0x000fe20000410000 */
        /* <DEDUP_REMOVED lines=34> */
.L_x_15181:
        /* <DEDUP_REMOVED lines=69> */
[----:B------:R-:W-:Y:S02]  /*a1a0*/  IADD3 R55, P2, R8, 0x40, RZ ;  /* 0x0000004008377810 */ /* 0x000fe40007f5e0ff */
[----:B------:R-:W-:Y:S01]  /*a1b0*/  LOP3.LUT R2, R53, 0x380, RZ, 0xc0, !PT ;  /* 0x0000038035027812 */ /* 0x000fe200078ec0ff */
[--C-:B------:R-:W-:Y:S01]  /*a1c0*/  IMAD.X R11, RZ, RZ, R9.reuse, P1 ;  /* 0x000000ffff0b7224 */ /* 0x100fe200008e0609 */
[----:B------:R-:W-:Y:S01]  /*a1d0*/  LOP3.LUT R10, R55, 0x380, RZ, 0xc0, !PT ;  /* 0x00000380370a7812 */ /* 0x000fe200078ec0ff */
[----:B------:R-:W-:Y:S01]  /*a1e0*/  IMAD.X R13, RZ, RZ, R9, P2 ;  /* 0x000000ffff0d7224 */ /* 0x000fe200010e0609 */
[----:B------:R-:W-:-:S02]  /*a1f0*/  LOP3.LUT R20, R59, 0x380, RZ, 0xc0, !PT ;  /* 0x000003803b147812 */ /* 0x000fc400078ec0ff */
[----:B------:R-:W-:Y:S02]  /*a200*/  SHF.R.U64 R2, R2, 0x3, RZ ;  /* 0x0000000302027819 */ /* 0x000fe400000012ff */
[----:B------:R-:W-:Y:S02]  /*a210*/  SHF.R.U64 R10, R10, 0x3, RZ ;  /* 0x000000030a0a7819 */ /* 0x000fe400000012ff */
[----:B------:R-:W-:Y:S02]  /*a220*/  SHF.R.U64 R20, R20, 0x3, RZ ;  /* 0x0000000314147819 */ /* 0x000fe400000012ff */
[----:B------:R-:W-:Y:S02]  /*a230*/  LOP3.LUT R14, R2, R53, RZ, 0x3c, !PT ;  /* 0x00000035020e7212 */ /* 0x000fe400078e3cff */
[----:B------:R-:W-:Y:S02]  /*a240*/  LOP3.LUT R12, R10, R55, RZ, 0x3c, !PT ;  /* 0x000000370a0c7212 */ /* 0x000fe400078e3cff */
[----:B------:R-:W-:-:S02]  /*a250*/  LOP3.LUT R10, R20, R59, RZ, 0x3c, !PT ;  /* 0x0000003b140a7212 */ /* 0x000fc400078e3cff */
[----:B------:R-:W-:Y:S02]  /*a260*/  LOP3.LUT R15, R8, 0x380, RZ, 0xc0, !PT ;  /* 0x00000380080f7812 */ /* 0x000fe400078ec0ff */
[----:B------:R-:W-:Y:S02]  /*a270*/  MOV R44, R12 ;  /* 0x0000000c002c7202 */ /* 0x000fe40000000f00 */
[----:B------:R-:W-:Y:S02]  /*a280*/  SHF.R.U64 R15, R15, 0x3, RZ ;  /* 0x000000030f0f7819 */ /* 0x000fe400000012ff */
[----:B------:R-:W-:Y:S02]  /*a290*/  PLOP3.LUT P2, PT, PT, PT, UP0, 0x80, 0x0 ;  /* 0x000000000000781c */ /* 0x000fe40003f4f008 */
[----:B------:R-:W-:Y:S01]  /*a2a0*/  LOP3.LUT R8, R15, R8, RZ, 0x3c, !PT ;  /* 0x000000080f087212 */ /* 0x000fe200078e3cff */
[----:B------:R-:W-:-:S03]  /*a2b0*/  IMAD.X R15, RZ, RZ, R9, P3 ;  /* 0x000000ffff0f7224 */ /* 0x000fc600018e0609 */
[----:B------:R-:W-:Y:S02]  /*a2c0*/  MOV R48, R8 ;  /* 0x0000000800307202 */ /* 0x000fe40000000f00 */
[----:B------:R-:W-:Y:S02]  /*a2d0*/  MOV R46, R14 ;  /* 0x0000000e002e7202 */ /* 0x000fe40000000f00 */
[----:B---3--:R-:W-:Y:S01]  /*a2e0*/  LOP3.LUT R2, R28, 0x2, RZ, 0x3c, !PT ;  /* 0x000000021c027812 */ /* 0x008fe200078e3cff */
[----:B------:R-:W-:Y:S04]  /*a2f0*/  SHFL.IDX PT, R25, R25, R28, 0x1c1f ;  /* 0x001c1f1c19197589 */ /* 0x000fe800000e0000 */
[----:B------:R-:W0:Y:S04]  /*a300*/  SHFL.IDX PT, R20, R57, R2, 0x1c1f ;  /* 0x001c1f0239147589 */ /* 0x000e2800000e0000 */
[----:B------:R-:W-:Y:S04]  /*a310*/  SHFL.IDX PT, R29, R29, R28, 0x1c1f ;  /* 0x001c1f1c1d1d7589 */ /* 0x000fe800000e0000 */
[----:B------:R1:W2:Y:S04]  /*a320*/  SHFL.IDX PT, R24, R21, R2, 0x1c1f ;  /* 0x001c1f0215187589 */ /* 0x0002a800000e0000 */
[----:B------:R-:W-:Y:S04]  /*a330*/  SHFL.IDX PT, R41, R41, R28, 0x1c1f ;  /* 0x001c1f1c29297589 */ /* 0x000fe800000e0000 */
[----:B------:R-:W3:Y:S01]  /*a340*/  SHFL.IDX PT, R36, R27, R2, 0x1c1f ;  /* 0x001c1f021b247589 */ /* 0x000ee200000e0000 */
[----:B-1----:R-:W-:-:S03]  /*a350*/  IMAD.U32 R21, RZ, RZ, UR7 ;  /* 0x00000007ff157e24 */ /* 0x002fc6000f8e00ff */
[----:B------:R-:W-:Y:S04]  /*a360*/  SHFL.IDX PT, R33, R33, R28, 0x1c1f ;  /* 0x001c1f1c21217589 */ /* 0x000fe800000e0000 */
[----:B------:R-:W1:Y:S01]  /*a370*/  SHFL.IDX PT, R26, R35, R2, 0x1c1f ;  /* 0x001c1f02231a7589 */ /* 0x000e6200000e0000 */
[----:B0-----:R-:W-:-:S03]  /*a380*/  SEL R8, R25, R20, P0 ;  /* 0x0000001419087207 */ /* 0x001fc60000000000 */
[----:B------:R-:W-:Y:S04]  /*a390*/  SHFL.IDX PT, R43, R43, R28, 0x1c1f ;  /* 0x001c1f1c2b2b7589 */ /* 0x000fe800000e0000 */
[----:B------:R-:W0:Y:S01]  /*a3a0*/  SHFL.IDX PT, R38, R45, R2, 0x1c1f ;  /* 0x001c1f022d267589 */ /* 0x000e2200000e0000 */
[----:B--2---:R-:W-:Y:S02]  /*a3b0*/  SEL R12, R29, R24, P0 ;  /* 0x000000181d0c7207 */ /* 0x004fe40000000000 */
[----:B------:R-:W-:Y:S01]  /*a3c0*/  SEL R14, R24, R29, P0 ;  /* 0x0000001d180e7207 */ /* 0x000fe20000000000 */
[----:B------:R-:W-:Y:S04]  /*a3d0*/  SHFL.IDX PT, R47, R47, R28, 0x1c1f ;  /* 0x001c1f1c2f2f7589 */ /* 0x000fe800000e0000 */
[----:B------:R-:W2:Y:S01]  /*a3e0*/  SHFL.IDX PT, R40, R49, R2, 0x1c1f ;  /* 0x001c1f0231287589 */ /* 0x000ea200000e0000 */
[----:B---3--:R-:W-:-:S03]  /*a3f0*/  SEL R9, R41, R36, P0 ;  /* 0x0000002429097207 */ /* 0x008fc60000000000 */
[----:B------:R-:W-:Y:S04]  /*a400*/  SHFL.IDX PT, R37, R37, R28, 0x1c1f ;  /* 0x001c1f1c25257589 */ /* 0x000fe800000e0000 */
[----:B------:R3:W4:Y:S01]  /*a410*/  SHFL.IDX PT, R30, R39, R2, 0x1c1f ;  /* 0x001c1f02271e7589 */ /* 0x00072200000e0000 */
[----:B-1----:R-:W-:Y:S02]  /*a420*/  SEL R24, R33, R26, P0 ;  /* 0x0000001a21187207 */ /* 0x002fe40000000000 */
[----:B------:R-:W-:Y:S01]  /*a430*/  SEL R26, R26, R33, P0 ;  /* 0x000000211a1a7207 */ /* 0x000fe20000000000 */
[----:B------:R-:W-:Y:S04]  /*a440*/  SHFL.IDX PT, R51, R51, R28, 0x1c1f ;  /* 0x001c1f1c33337589 */ /* 0x000fe800000e0000 */
[----:B------:R-:W1:Y:S01]  /*a450*/  SHFL.IDX PT, R42, R5, R2, 0x1c1f ;  /* 0x001c1f02052a7589 */ /* 0x000e6200000e0000 */
[----:B0-----:R-:W-:-:S02]  /*a460*/  SEL R13, R43, R38, P0 ;  /* 0x000000262b0d7207 */ /* 0x001fc40000000000 */
[----:B---3--:R-:W-:Y:S02]  /*a470*/  MOV R39, R10 ;  /* 0x0000000a00277202 */ /* 0x008fe40000000f00 */
[----:B------:R-:W-:Y:S01]  /*a480*/  SEL R10, R20, R25, P0 ;  /* 0x00000019140a7207 */ /* 0x000fe20000000000 */
[----:B------:R-:W-:Y:S01]  /*a490*/  IMAD.U32 R20, RZ, RZ, UR6 ;  /* 0x00000006ff147e24 */ /* 0x000fe2000f8e00ff */
[----:B------:R-:W-:Y:S02]  /*a4a0*/  SEL R11, R36, R41, P0 ;  /* 0x00000029240b7207 */ /* 0x000fe40000000000 */
[----:B------:R-:W-:Y:S02]  /*a4b0*/  SEL R15, R38, R43, P0 ;  /* 0x0000002b260f7207 */ /* 0x000fe40000000000 */
[----:B--2---:R-:W-:Y:S01]  /*a4c0*/  SEL R25, R47, R40, P0 ;  /* 0x000000282f197207 */ /* 0x004fe20000000000 */
[----:B------:R0:W-:Y:S01]  /*a4d0*/  STSM.16.M88.4 [R48], R8 ;  /* 0x0000000830007844 */ /* 0x0001e20000000200 */
[----:B------:R-:W-:-:S02]  /*a4e0*/  SEL R27, R40, R47, P0 ;  /* 0x0000002f281b7207 */ /* 0x000fc40000000000 */
[----:B----4-:R-:W-:Y:S01]  /*a4f0*/  SEL R32, R37, R30, P0 ;  /* 0x0000001e25207207 */ /* 0x010fe20000000000 */
[----:B------:R2:W-:Y:S01]  /*a500*/  STSM.16.M88.4 [R46], R12 ;  /* 0x0000000c2e007844 */ /* 0x0005e20000000200 */
[----:B------:R-:W-:Y:S02]  /*a510*/  SEL R34, R30, R37, P0 ;  /* 0x000000251e227207 */ /* 0x000fe40000000000 */
[----:B------:R-:W3:Y:S01]  /*a520*/  LDC R37, c[0x0][0xbe8] ;  /* 0x0002fa00ff257b82 */ /* 0x000ee20000000800 */
[----:B------:R2:W-:Y:S01]  /*a530*/  STSM.16.M88.4 [R44], R24 ;  /* 0x000000182c007844 */ /* 0x0005e20000000200 */
[----:B-1----:R-:W-:Y:S02]  /*a540*/  SEL R33, R51, R42, P0 ;  /* 0x0000002a33217207 */ /* 0x002fe40000000000 */
[----:B------:R-:W-:-:S05]  /*a550*/  SEL R35, R42, R51, P0 ;  /* 0x000000332a237207 */ /* 0x000fca0000000000 */
[----:B------:R2:W-:Y:S01]  /*a560*/  STSM.16.M88.4 [R39], R32 ;  /* 0x0000002027007844 */ /* 0x0005e20000000200 */
[----:B------:R-:W-:Y:S06]  /*a570*/  BAR.SYNC.DEFER_BLOCKING 0x1, 0x180 ;  /* 0x0046000000007b1d */ /* 0x000fec0000010000 */
[----:B------:R-:W4:Y:S01]  /*a580*/  @P2 LDG.E R2, desc[UR52][R20.64] ;  /* 0x0000003414022981 */ /* 0x000f22000c1e1900 */
[----:B---3--:R-:W-:Y:S01]  /*a590*/  ISETP.NE.AND P1, PT, R37, 0x1, PT ;  /* 0x000000012500780c */ /* 0x008fe20003f25270 */
[----:B------:R-:W-:Y:S01]  /*a5a0*/  UIMAD UR6, UR14, UR8, URZ ;  /* 0x000000080e0672a4 */ /* 0x000fe2000f8e023f */
[----:B0-----:R-:W-:Y:S01]  /*a5b0*/  VIADD R10, R17, UR42 ;  /* 0x0000002a110a7c36 */ /* 0x001fe20008000000 */
[----:B------:R-:W-:-:S02]  /*a5c0*/  USEL UR40, UR40, URZ, !UP0 ;  /* 0x0000003f28287287 */ /* 0x000fc4000c000000 */
[----:B------:R-:W-:Y:S01]  /*a5d0*/  UIMAD UR9, UR41, UR9, UR6 ;  /* 0x00000009290972a4 */ /* 0x000fe2000f8e0206 */
[----:B------:R-:W-:-:S07]  /*a5e0*/  IMAD.MOV.U32 R8, RZ, RZ, R10 ;  /* 0x000000ffff087224 */ /* 0x000fce00078e000a */
[----:B------:R-:W0:Y:S08]  /*a5f0*/  @P1 LDC R5, c[0x0][0xbec] ;  /* 0x0002fb00ff051b82 */ /* 0x000e300000000800 */
[----:B------:R-:W1:Y:S01]  /*a600*/  @P1 LDC R29, c[0x0][0xbf0] ;  /* 0x0002fc00ff1d1b82 */ /* 0x000e620000000800 */
[----:B----4-:R-:W-:Y:S01]  /*a610*/  @P2 R2UR UR4, R2 ;  /* 0x00000000020422ca */ /* 0x010fe200000e0000 */
        /* <DEDUP_REMOVED lines=12> */
[----:B------:R-:W-:Y:S02]  /*a6e0*/  UISETP.NE.U32.AND UP0, UPT, UR16, URZ, UPT ;  /* 0x0000003f1000728c */ /* 0x000fe4000bf05070 */
[----:B------:R-:W-:Y:S02]  /*a6f0*/  UIMAD UR9, UR8, UR13, UR9 ;  /* 0x0000000d080972a4 */ /* 0x000fe4000f8e0209 */
[----:B------:R-:W-:Y:S02]  /*a700*/  UIMAD.WIDE.U32 UR10, UR8, UR12, UR10 ;  /* 0x0000000c080a72a5 */ /* 0x000fe4000f8e000a */
[----:B------:R-:W-:Y:S02]  /*a710*/  UISETP.NE.AND.EX UP0, UPT, UR17, URZ, UPT, UP0 ;  /* 0x0000003f1100728c */ /* 0x000fe4000bf05300 */
[----:B------:R-:W-:Y:S01]  /*a720*/  IMAD.U32 R10, RZ, RZ, UR9 ;  /* 0x00000009ff0a7e24 */ /* 0x000fe2000f8e00ff */
[----:B------:R-:W-:Y:S01]  /*a730*/  ULDC.64 UR12, c[0x0][0xb88] ;  /* 0x0002e200000c7ab9 */ /* 0x000fe20000000a00 */
[----:B------:R-:W-:Y:S01]  /*a740*/  IADD3 R8, P0, R8, UR10, RZ ;  /* 0x0000000a08087c10 */ /* 0x000fe2000ff1e0ff */
[----:B------:R-:W-:Y:S01]  /*a750*/  IMAD R2, R2, UR12, RZ ;  /* 0x0000000c02027c24 */ /* 0x000fe2000f8e02ff */
[----:B------:R-:W-:Y:S01]  /*a760*/  PLOP3.LUT P3, PT, PT, PT, UP0, 0x80, 0x0 ;  /* 0x000000000000781c */ /* 0x000fe20003f6f008 */
[----:B------:R-:W-:Y:S01]  /*a770*/  ULDC UR9, c[0x0][0xa88] ;  /* 0x0002a20000097ab9 */ /* 0x000fe20000000800 */
[----:B------:R-:W-:Y:S01]  /*a780*/  IADD3.X R9, R9, UR11, R10, P0, !PT ;  /* 0x0000000b09097c10 */ /* 0x000fe200087fe40a */
[----:B------:R-:W-:-:S02]  /*a790*/  IMAD R11, R5, UR13, R2 ;  /* 0x0000000d050b7c24 */ /* 0x000fc4000f8e0202 */
[----:B------:R-:W-:Y:S01]  /*a7a0*/  @UP0 ULDC.64 UR10, c[0x0][0xc08] ;  /* 0x00030200000a0ab9 */ /* 0x000fe20000000a00 */
[----:B------:R-:W-:Y:S01]  /*a7b0*/  IMAD.U32 R2, RZ, RZ, UR9 ;  /* 0x00000009ff027e24 */ /* 0x000fe2000f8e00ff */
[----:B------:R-:W-:Y:S01]  /*a7c0*/  @UP0 UIMAD.WIDE UR10, UR39, 0x4, UR10 ;  /* 0x00000004270a08a5 */ /* 0x000fe2000f8e020a */
        /* <DEDUP_REMOVED lines=11> */
[----:B--2---:R-:W2:Y:S04]  /*a880*/  LDG.E R11, desc[UR52][R20.64] ;  /* 0x00000034140b7981 */ /* 0x004ea8000c1e1900 */
[----:B-----5:R-:W2:Y:S02]  /*a890*/  LDG.E R2, desc[UR52][R20.64+0x4] ;  /* 0x0000043414027981 */ /* 0x020ea4000c1e1900 */
[----:B--2---:R-:W-:-:S07]  /*a8a0*/  IMAD.IADD R2, R2, 0x1, -R11 ;  /* 0x0000000102027824 */ /* 0x004fce00078e0a0b */
.L_x_15220:
[----:B------:R-:W-:Y:S01]  /*a8b0*/  SHFL.IDX PT, R20, R9, RZ, 0x1c1f ;  /* 0x001c1fff09147589 */ /* 0x000fe200000e0000 */
[----:B------:R-:W-:Y:S01]  /*a8c0*/  IMAD.WIDE R6, R5, 0x2, R6 ;  /* 0x0000000205067825 */ /* 0x000fe200078e0206 */
[----:B------:R-:W-:Y:S01]  /*a8d0*/  LOP3.LUT P0, RZ, R23, 0x3, RZ, 0xc0, !PT ;  /* 0x0000000317ff7812 */ /* 0x000fe2000780c0ff */
[----:B------:R-:W-:Y:S01]  /*a8e0*/  ULDC.64 UR10, c[0x0][0xaa0] ;  /* 0x0002a800000a7ab9 */ /* 0x000fe20000000a00 */
[----:B------:R-:W0:Y:S01]  /*a8f0*/  SHFL.IDX PT, R21, R8, RZ, 0x1c1f ;  /* 0x001c1fff08157589 */ /* 0x000e2200000e0000 */
[----:B--2---:R-:W-:Y:S01]  /*a900*/  VIADD R10, R157, UR42 ;  /* 0x0000002a9d0a7c36 */ /* 0x004fe20008000000 */
[----:B------:R-:W-:Y:S01]  /*a910*/  IADD3 R13, P3, R6, 0x1800, RZ ;  /* 0x00001800060d7810 */ /* 0x000fe20007f7e0ff */
[----:B-----5:R-:W-:Y:S01]  /*a920*/  IMAD R35, R2, R37, RZ ;  /* 0x0000002502237224 */ /* 0x020fe200078e02ff */
[----:B------:R1:W-:Y:S01]  /*a930*/  SHFL.IDX PT, R28, R9, 0x1, 0x1c1f ;  /* 0x003c1f00091c7f89 */ /* 0x0003e200000e0000 */
[----:B------:R-:W-:Y:S01]  /*a940*/  VIADD R2, R10, 0x8 ;  /* 0x000000080a027836 */ /* 0x000fe20000000000 */
[----:B------:R-:W-:-:S02]  /*a950*/  IADD3 R25, P4, R6, 0x3000, RZ ;  /* 0x0000300006197810 */ /* 0x000fc40007f9e0ff */
[----:B------:R2:W3:Y:S01]  /*a960*/  SHFL.IDX PT, R29, R8, 0x1, 0x1c1f ;  /* 0x003c1f00081d7f89 */ /* 0x0004e200000e0000 */
[-C--:B------:R-:W-:Y:S02]  /*a970*/  ISETP.GE.OR P2, PT, R10, R35.reuse, P0 ;  /* 0x000000230a00720c */ /* 0x080fe40000746670 */
[----:B------:R-:W-:Y:S02]  /*a980*/  LOP3.LUT R12, R13, 0x380, RZ, 0xc0, !PT ;  /* 0x000003800d0c7812 */ /* 0x000fe400078ec0ff */
[----:B-1----:R-:W-:Y:S02]  /*a990*/  LOP3.LUT R9, R6, 0x380, RZ, 0xc0, !PT ;  /* 0x0000038006097812 */ /* 0x002fe400078ec0ff */
[----:B------:R-:W-:Y:S02]  /*a9a0*/  ISETP.GE.OR P0, PT, R2, R35, P0 ;  /* 0x000000230200720c */ /* 0x000fe40000706670 */
[----:B------:R-:W-:Y:S02]  /*a9b0*/  LOP3.LUT R24, R25, 0x380, RZ, 0xc0, !PT ;  /* 0x0000038019187812 */ /* 0x000fe400078ec0ff */
[----:B------:R-:W-:-:S02]  /*a9c0*/  SHF.R.U64 R9, R9, 0x3, RZ ;  /* 0x0000000309097819 */ /* 0x000fc400000012ff */
[----:B------:R-:W-:Y:S02]  /*a9d0*/  SHF.R.U64 R12, R12, 0x3, RZ ;  /* 0x000000030c0c7819 */ /* 0x000fe400000012ff */
[----:B------:R-:W-:Y:S01]  /*a9e0*/  SHF.R.U64 R24, R24, 0x3, RZ ;  /* 0x0000000318187819 */ /* 0x000fe200000012ff */
[----:B0-----:R0:W-:Y:S01]  /*a9f0*/  @!P2 ST.E desc[UR52][R20.64], R4 ;  /* 0x000000041400a985 */ /* 0x0011e2000c101934 */
[----:B--2---:R-:W-:Y:S01]  /*aa00*/  LOP3.LUT R8, R9, R6, RZ, 0x3c, !PT ;  /* 0x0000000609087212 */ /* 0x004fe200078e3cff */
[--C-:B------:R-:W-:Y:S01]  /*aa10*/  IMAD.MOV.U32 R9, RZ, RZ, R7.reuse ;  /* 0x000000ffff097224 */ /* 0x100fe200078e0007 */
[----:B------:R-:W-:Y:S01]  /*aa20*/  LOP3.LUT R12, R12, R13, RZ, 0x3c, !PT ;  /* 0x0000000d0c0c7212 */ /* 0x000fe200078e3cff */
[--C-:B------:R-:W-:Y:S01]  /*aa30*/  IMAD.X R13, RZ, RZ, R7.reuse, P3 ;  /* 0x000000ffff0d7224 */ /* 0x100fe200018e0607 */
[----:B------:R-:W-:Y:S01]  /*aa40*/  LOP3.LUT R24, R24, R25, RZ, 0x3c, !PT ;  /* 0x0000001918187212 */ /* 0x000fe200078e3cff */
[----:B------:R-:W-:Y:S01]  /*aa50*/  IMAD.X R25, RZ, RZ, R7, P4 ;  /* 0x000000ffff197224 */ /* 0x000fe200020e0607 */
[----:B---3--:R1:W-:Y:S04]  /*aa60*/  @!P0 ST.E desc[UR52][R28.64], R3 ;  /* 0x000000031c008985 */ /* 0x0083e8000c101934 */
[----:B------:R-:W2:Y:S01]  /*aa70*/  LD.E.128 R8, desc[UR52][R8.64] ;  /* 0x0000003408087980 */ /* 0x000ea2000c101d00 */
[----:B0-----:R-:W0:Y:S03]  /*aa80*/  @P1 LDC R20, c[0x0][0xbec] ;  /* 0x0002fb00ff141b82 */ /* 0x001e260000000800 */
[----:B------:R-:W3:Y:S04]  /*aa90*/  LD.E.128 R12, desc[UR52][R12.64] ;  /* 0x000000340c0c7980 */ /* 0x000ee8000c101d00 */
[----:B------:R-:W4:Y:S01]  /*aaa0*/  LD.E.128 R24, desc[UR52][R24.64] ;  /* 0x0000003418187980 */ /* 0x000f22000c101d00 */
[----:B------:R-:W-:Y:S01]  /*aab0*/  IADD3 R5, P0, R6, 0x4800, RZ ;  /* 0x0000480006057810 */ /* 0x000fe20007f1e0ff */
[----:B-1----:R-:W1:Y:S01]  /*aac0*/  @P1 LDC R3, c[0x0][0xbf0] ;  /* 0x0002fc00ff031b82 */ /* 0x002e620000000800 */
[----:B------:R-:W-:-:S02]  /*aad0*/  UIMAD UR9, UR7, UR10, URZ ;  /* 0x0000000a070972a4 */ /* 0x000fc4000f8e023f */
[----:B------:R-:W-:Y:S01]  /*aae0*/  LOP3.LUT R2, R5, 0x380, RZ, 0xc0, !PT ;  /* 0x0000038005027812 */ /* 0x000fe200078ec0ff */
[----:B------:R-:W-:Y:S01]  /*aaf0*/  UIMAD.WIDE.U32 UR6, UR4, UR10, URZ ;  /* 0x0000000a040672a5 */ /* 0x000fe2000f8e003f */
[----:B------:R-:W-:Y:S01]  /*ab00*/  IMAD.X R7, RZ, RZ, R7, P0 ;  /* 0x000000ffff077224 */ /* 0x000fe200000e0607 */
[----:B------:R-:W-:Y:S01]  /*ab10*/  UIMAD UR9, UR4, UR11, UR9 ;  /* 0x0000000b040972a4 */ /* 0x000fe2000f8e0209 */
[----:B------:R-:W-:Y:S02]  /*ab20*/  SHF.R.U64 R2, R2, 0x3, RZ ;  /* 0x0000000302027819 */ /* 0x000fe400000012ff */
[----:B------:R-:W-:Y:S01]  /*ab30*/  ULDC.64 UR10, c[0x0][0xae8] ;  /* 0x0002ba00000a7ab9 */ /* 0x000fe20000000a00 */
[----:B------:R-:W-:Y:S01]  /*ab40*/  UIADD3 UR7, UR7, UR9, URZ ;  /* 0x0000000907077290 */ /* 0x000fe2000fffe03f */
[----:B------:R-:W-:Y:S01]  /*ab50*/  LOP3.LUT R6, R2, R5, RZ, 0x3c, !PT ;  /* 0x0000000502067212 */ /* 0x000fe200078e3cff */
[----:B------:R-:W-:Y:S01]  /*ab60*/  UIMAD UR4, UR14, UR10, URZ ;  /* 0x0000000a0e0472a4 */ /* 0x000fe2000f8e023f */
[----:B------:R-:W-:Y:S01]  /*ab70*/  IMAD R2, R18, 0x30, R22 ;  /* 0x0000003012027824 */ /* 0x000fe200078e0216 */
[----:B------:R-:W-:-:S02]  /*ab80*/  UIMAD.WIDE.U32 UR6, UR41, UR10, UR6 ;  /* 0x0000000a290672a5 */ /* 0x000fc4000f8e0006 */
[----:B------:R-:W-:Y:S01]  /*ab90*/  UIMAD UR4, UR41, UR11, UR4 ;  /* 0x0000000b290472a4 */ /* 0x000fe2000f8e0204 */
[----:B------:R-:W-:Y:S01]  /*aba0*/  VIADD R29, R2, UR42 ;  /* 0x0000002a021d7c36 */ /* 0x000fe20008000000 */
        /* <DEDUP_REMOVED lines=11> */
[----:B------:R-:W-:Y:S01]  /*ac60*/  SHF.R.S32.HI R39, RZ, 0x1f, R19 ;  /* 0x0000001fff277819 */ /* 0x000fe20000011413 */
[----:B------:R-:W-:Y:S01]  /*ac70*/  IMAD.MOV.U32 R21, RZ, RZ, R29 ;  /* 0x000000ffff157224 */ /* 0x000fe200078e001d */
[----:B------:R-:W-:Y:S01]  /*ac80*/  UIMAD UR4, UR8, UR11, UR4 ;  /* 0x0000000b080472a4 */ /* 0x000fe2000f8e0204 */
[----:B-1----:R-:W-:Y:S01]  /*ac90*/  @P1 SHF.R.U32.HI R21, RZ, R3, R2 ;  /* 0x00000003ff151219 */ /* 0x002fe20000011602 */
[----:B------:R-:W-:Y:S01]  /*aca0*/  UIMAD.WIDE.U32 UR8, UR8, UR10, UR6 ;  /* 0x0000000a080872a5 */ /* 0x000fe2000f8e0006 */
[----:B------:R-:W-:-:S02]  /*acb0*/  VIADD R36, R22, UR42 ;  /* 0x0000002a16247c36 */ /* 0x000fc40008000000 */
[--C-:B------:R-:W-:Y:S01]  /*acc0*/  SHF.R.S32.HI R20, RZ, 0x1f, R21.reuse ;  /* 0x0000001fff147819 */ /* 0x100fe20000011415 */
[----:B------:R-:W-:Y:S01]  /*acd0*/  UIADD3 UR4, UR9, UR4, URZ ;  /* 0x0000000409047290 */ /* 0x000fe2000fffe03f */
[----:B------:R-:W-:Y:S01]  /*ace0*/  IMAD.MOV R28, RZ, RZ, -R21 ;  /* 0x000000ffff1c7224 */ /* 0x000fe200078e0a15 */
[----:B------:R-:W-:Y:S01]  /*acf0*/  ULDC.64 UR6, c[0x0][0xae0] ;  /* 0x0002b80000067ab9 */ /* 0x000fe20000000a00 */
[----:B------:R-:W-:Y:S02]  /*ad00*/  IMAD.U32 R3, RZ, RZ, UR9 ;  /* 0x00000009ff037e24 */ /* 0x000fe4000f8e00ff */
[----:B------:R-:W-:Y:S02]  /*ad10*/  IMAD R20, R20, UR6, RZ ;  /* 0x0000000614147c24 */ /* 0x000fe4000f8e02ff */
[----:B------:R-:W-:Y:S02]  /*ad20*/  IMAD R29, R37, R28, R29 ;  /* 0x0000001c251d7224 */ /* 0x000fe400078e021d */
[----:B------:R-:W-:-:S02]  /*ad30*/  IMAD.U32 R2, RZ, RZ, UR8 ;  /* 0x00000008ff027e24 */ /* 0x000fc4000f8e00ff */
        /* <DEDUP_REMOVED lines=13> */
[----:B------:R-:W-:-:S03]  /*ae10*/  IMAD.IADD R3, R3, 0x1, R21 ;  /* 0x0000000103037824 */ /* 0x000fc600078e0215 */
[----:B------:R-:W-:Y:S01]  /*ae20*/  PRMT R0, RZ, 0x654, R0 ;  /* 0x00000654ff007816 */ /* 0x000fe20000000000 */
[----:B0-----:R-:W0:Y:S01]  /*ae30*/  SHFL.IDX PT, R20, R30, RZ, 0x181f ;  /* 0x00181fff1e147589 */ /* 0x001e2200000e0000 */
[----:B------:R-:W-:Y:S01]  /*ae40*/  LEA.HI.X R32, R2, UR7, R3, 0x1, P0 ;  /* 0x0000000702207c11 */ /* 0x000fe200080f0c03 */
[C---:B------:R-:W-:Y:S01]  /*ae50*/  VIADD R2, R36.reuse, 0x30 ;  /* 0x0000003024027836 */ /* 0x040fe20000000000 */
[----:B------:R-:W-:Y:S01]  /*ae60*/  ISETP.GE.AND P0, PT, R19, UR4, PT ;  /* 0x0000000413007c0c */ /* 0x000fe2000bf06270 */
[----:B------:R-:W1:Y:S01]  /*ae70*/  SHFL.IDX PT, R28, R30, 0x1, 0x181f ;  /* 0x00381f001e1c7f89 */ /* 0x000e6200000e0000 */
[C---:B------:R-:W-:Y:S01]  /*ae80*/  VIADD R3, R36.reuse, 0x60 ;  /* 0x0000006024037836 */ /* 0x040fe20000000000 */
[----:B------:R0:W-:Y:S01]  /*ae90*/  SYNCS.ARRIVE.TRANS64.RED.A1T0 RZ, [R0+URZ], RZ ;  /* 0x000000ff00ff79a7 */ /* 0x0001e2000810043f */
[-C--:B------:R-:W-:Y:S01]  /*aea0*/  ISETP.GE.OR P1, PT, R36, R35.reuse, P0 ;  /* 0x000000232400720c */ /* 0x080fe20000726670 */
[----:B------:R-:W1:Y:S01]  /*aeb0*/  SHFL.IDX PT, R42, R30, 0x2, 0x181f ;  /* 0x00581f001e2a7f89 */ /* 0x000e6200000e0000 */
[----:B------:R-:W-:-:S02]  /*aec0*/  ISETP.GE.OR P2, PT, R2, R35, P0 ;  /* 0x000000230200720c */ /* 0x000fc40000746670 */
[----:B------:R-:W-:Y:S01]  /*aed0*/  ISETP.GE.OR P3, PT, R3, R35, P0 ;  /* 0x000000230300720c */ /* 0x000fe20000766670 */
[----:B------:R-:W1:Y:S01]  /*aee0*/  SHFL.IDX PT, R34, R32, RZ, 0x181f ;  /* 0x00181fff20227589 */ /* 0x000e6200000e0000 */
[----:B0-----:R-:W-:-:S03]  /*aef0*/  VIADD R0, R36, 0x90 ;  /* 0x0000009024007836 */ /* 0x001fc60000000000 */
[----:B------:R-:W0:Y:S02]  /*af00*/  SHFL.IDX PT, R38, R32, 0x1, 0x181f ;  /* 0x00381f0020267f89 */ /* 0x000e2400000e0000 */
[----:B------:R-:W-:Y:S02]  /*af10*/  ISETP.GE.OR P0, PT, R0, R35, P0 ;  /* 0x000000230000720c */ /* 0x000fe40000706670 */
[----:B------:R-:W0:Y:S01]  /*af20*/  SHFL.IDX PT, R40, R32, 0x2, 0x181f ;  /* 0x00581f0020287f89 */ /* 0x000e2200000e0000 */
[----:B------:R-:W-:-:S03]  /*af30*/  @!P1 LEA R2, P4, R19, R20, 0x1 ;  /* 0x0000001413029211 */ /* 0x000fc600078808ff */
[----:B------:R-:W2:Y:S01]  /*af40*/  SHFL.IDX PT, R30, R30, 0x3, 0x181f ;  /* 0x00781f001e1e7f89 */ /* 0x000ea200000e0000 */
[----:B-1----:R-:W-:-:S03]  /*af50*/  @!P2 LEA R20, P5, R19, R28, 0x1 ;  /* 0x0000001c1314a211 */ /* 0x002fc600078a08ff */
[----:B------:R-:W1:Y:S01]  /*af60*/  SHFL.IDX PT, R32, R32, 0x3, 0x181f ;  /* 0x00781f0020207f89 */ /* 0x000e6200000e0000 */
[C---:B------:R-:W-:Y:S02]  /*af70*/  @!P3 LEA R28, P6, R19.reuse, R42, 0x1 ;  /* 0x0000002a131cb211 */ /* 0x040fe400078c08ff */
[C-C-:B------:R-:W-:Y:S02]  /*af80*/  @!P1 LEA.HI.X R3, R19.reuse, R34, R39.reuse, 0x1, P4 ;  /* 0x0000002213039211 */ /* 0x140fe400020f0c27 */
[C-C-:B0-----:R-:W-:Y:S02]  /*af90*/  @!P2 LEA.HI.X R21, R19.reuse, R38, R39.reuse, 0x1, P5 ;  /* 0x000000261315a211 */ /* 0x141fe400028f0c27 */
[----:B------:R-:W-:Y:S01]  /*afa0*/  @!P3 LEA.HI.X R29, R19, R40, R39, 0x1, P6 ;  /* 0x00000028131db211 */ /* 0x000fe200030f0c27 */
[----:B--2---:R0:W-:Y:S04]  /*afb0*/  @!P1 ST.E.128 desc[UR52][R2.64], R8 ;  /* 0x0000000802009985 */ /* 0x0041e8000c101d34 */
[----:B---3--:R0:W-:Y:S04]  /*afc0*/  @!P2 ST.E.128 desc[UR52][R20.64], R12 ;  /* 0x0000000c1400a985 */ /* 0x0081e8000c101d34 */
[----:B----4-:R0:W-:Y:S01]  /*afd0*/  @!P3 ST.E.128 desc[UR52][R28.64], R24 ;  /* 0x000000181c00b985 */ /* 0x0101e2000c101d34 */
[----:B-1----:R-:W-:Y:S05]  /*afe0*/  @P0 BRA `(.L_x_15221) ;  /* 0x0000000800780947 */ /* 0x002fea0003800000 */
[----:B0-----:R-:W-:-:S04]  /*aff0*/  LEA R2, P0, R19, R30, 0x1 ;  /* 0x0000001e13027211 */ /* 0x001fc800078008ff */
[----:B------:R-:W-:-:S05]  /*b000*/  LEA.HI.X R3, R19, R32, R39, 0x1, P0 ;  /* 0x0000002013037211 */ /* 0x000fca00000f0c27 */
[----:B-----5:R1:W-:Y:S01]  /*b010*/  ST.E.128 desc[UR52][R2.64], R4 ;  /* 0x0000000402007985 */ /* 0x0203e2000c101d34 */
[----:B------:R-:W-:Y:S05]  /*b020*/  BRA `(.L_x_15221) ;  /* 0x0000000800687947 */ /* 0x000fea0003800000 */
.L_x_15219:
        /* <DEDUP_REMOVED lines=35> */
.L_x_15222:
        /* <DEDUP_REMOVED lines=45> */
.L_x_15224:
[----:B------:R-:W-:Y:S05]  /*b530*/  BSYNC B1 ;  /* 0x0000000000017941 */ /* 0x000fea0003800000 */
.L_x_15223:
[----:B0-----:R-:W0:Y:S01]  /*b540*/  @P0 LDC R3, c[0x0][0xbf0] ;  /* 0x0002fc00ff030b82 */ /* 0x001e220000000800 */
[----:B------:R-:W-:Y:S01]  /*b550*/  ULDC.64 UR12, c[0x0][0xaa0] ;  /* 0x0002a800000c7ab9 */ /* 0x000fe20000000a00 */
[----:B------:R-:W-:Y:S01]  /*b560*/  IMAD R2, R18, 0x30, R22 ;  /* 0x0000003012027824 */ /* 0x000fe200078e0216 */
[----:B------:R-:W-:Y:S01]  /*b570*/  UIMAD UR8, UR9, UR12, URZ ;  /* 0x0000000c090872a4 */ /* 0x000fe2000f8e023f */
[----:B------:R-:W-:Y:S01]  /*b580*/  VIADD R30, R22, UR42 ;  /* 0x0000002a161e7c36 */ /* 0x000fe20008000000 */
        /* <DEDUP_REMOVED lines=38> */
[----:B-----5:R-:W-:Y:S02]  /*b7f0*/  IMAD R11, R0, R11, RZ ;  /* 0x0000000b000b7224 */ /* 0x020fe400078e02ff */
[----:B------:R-:W-:Y:S01]  /*b800*/  VIADD R0, R30, 0x30 ;  /* 0x000000301e007836 */ /* 0x000fe20000000000 */
[----:B------:R-:W-:Y:S01]  /*b810*/  LEA.HI.X R8, R2, UR7, R3, 0x1, P0 ;  /* 0x0000000702087c11 */ /* 0x000fe200080f0c03 */
[----:B------:R-:W0:Y:S01]  /*b820*/  SHFL.IDX PT, R6, R4, RZ, 0x181f ;  /* 0x00181fff04067589 */ /* 0x000e2200000e0000 */
[----:B------:R-:W-:Y:S01]  /*b830*/  ISETP.GE.AND P0, PT, R19, UR4, PT ;  /* 0x0000000413007c0c */ /* 0x000fe2000bf06270 */
[C---:B------:R-:W-:Y:S02]  /*b840*/  VIADD R2, R30.reuse, 0x60 ;  /* 0x000000601e027836 */ /* 0x040fe40000000000 */
[----:B------:R-:W1:Y:S01]  /*b850*/  SHFL.IDX PT, R14, R4, 0x1, 0x181f ;  /* 0x00381f00040e7f89 */ /* 0x000e6200000e0000 */
[CC--:B------:R-:W-:Y:S01]  /*b860*/  ISETP.GE.OR P3, PT, R30.reuse, R11.reuse, P0 ;  /* 0x0000000b1e00720c */ /* 0x0c0fe20000766670 */
[----:B------:R-:W-:Y:S01]  /*b870*/  VIADD R3, R30, 0x90 ;  /* 0x000000901e037836 */ /* 0x000fe20000000000 */
[-C--:B------:R-:W-:Y:S01]  /*b880*/  ISETP.GE.OR P2, PT, R0, R11.reuse, P0 ;  /* 0x0000000b0000720c */ /* 0x080fe20000746670 */
[----:B------:R-:W2:Y:S01]  /*b890*/  SHFL.IDX PT, R24, R4, 0x2, 0x181f ;  /* 0x00581f0004187f89 */ /* 0x000ea200000e0000 */
[----:B------:R-:W-:-:S02]  /*b8a0*/  ISETP.GE.OR P1, PT, R2, R11, P0 ;  /* 0x0000000b0200720c */ /* 0x000fc40000726670 */
[----:B------:R-:W-:Y:S01]  /*b8b0*/  ISETP.GE.OR P0, PT, R3, R11, P0 ;  /* 0x0000000b0300720c */ /* 0x000fe20000706670 */
[----:B------:R-:W3:Y:S04]  /*b8c0*/  SHFL.IDX PT, R10, R8, RZ, 0x181f ;  /* 0x00181fff080a7589 */ /* 0x000ee800000e0000 */
        /* <DEDUP_REMOVED lines=16> */
.L_x_15221:
[----:B------:R-:W-:Y:S05]  /*b9d0*/  BSYNC B0 ;  /* 0x0000000000007941 */ /* 0x000fea0003800000 */
.L_x_15218:
[----:B------:R-:W-:Y:S02]  /*b9e0*/  ULDC UR4, c[0x0][0xc3c] ;  /* 0x00030f0000047ab9 */ /* 0x000fe40000000800 */
[----:B------:R-:W-:-:S13]  /*b9f0*/  ISETP.GE.AND P0, PT, R31, UR4, PT ;  /* 0x000000041f007c0c */ /* 0x000fda000bf06270 */
[----:B------:R-:W-:Y:S05]  /*ba00*/  @!P0 BRA `(.L_x_15225) ;  /* 0xffffff5000bc8947 */ /* 0x000fea000383ffff */
[----:B------:R-:W-:Y:S05]  /*ba10*/  EXIT ;  /* 0x000000000000794d */ /* 0x000fea0003800000 */
.L_x_15176:
        /* <DEDUP_REMOVED lines=57> */
.L_x_15231:
        /* <DEDUP_REMOVED lines=12> */
.L_x_15230:
[----:B------:R-:W-:Y:S05]  /*be70*/  BSYNC B0 ;  /* 0x0000000000007941 */ /* 0x000fea0003800000 */
.L_x_15229:
        /* <DEDUP_REMOVED lines=21> */
.L_x_15227:
        /* <DEDUP_REMOVED lines=24> */
.L_x_15232:
[----:B---3--:R-:W-:Y:S01]  /*c150*/  IMAD R16, R16, R9, R13 ;  /* 0x0000000910107224 */ /* 0x008fe200078e020d */
[----:B------:R-:W-:Y:S01]  /*c160*/  IABS R2, R4 ;  /* 0x0000000400027213 */ /* 0x000fe20000000000 */
[----:B-12---:R-:W-:Y:S02]  /*c170*/  IMAD.MOV R11, RZ, RZ, -R3 ;  /* 0x000000ffff0b7224 */ /* 0x006fe400078e0a03 */
[----:B------:R-:W-:Y:S02]  /*c180*/  IMAD.IADD R7, R7, 0x1, -R16 ;  /* 0x0000000107077824 */ /* 0x000fe400078e0a10 */
[----:B0-----:R-:W-:Y:S02]  /*c190*/  IMAD.MOV R12, RZ, RZ, -R2 ;  /* 0x000000ffff0c7224 */ /* 0x001fe400078e0a02 */
        /* <DEDUP_REMOVED lines=31> */
[----:B------:R-:W-:Y:S01]  /*c390*/  IMAD.MOV.U32 R2, RZ, RZ, R11 ;  /* 0x000000ffff027224 */ /* 0x000fe200078e000b */
[----:B------:R-:W-:-:S03]  /*c3a0*/  IABS R11, R13 ;  /* 0x0000000d000b7213 */ /* 0x000fc60000000000 */
        /* <DEDUP_REMOVED lines=21> */
.L_x_15228:
[----:B------:R-:W-:Y:S01]  /*c500*/  IMAD.MOV.U32 R16, RZ, RZ, R7 ;  /* 0x000000ffff107224 */ /* 0x000fe200078e0007 */
[----:B------:R-:W-:Y:S01]  /*c510*/  ULDC UR40, c[0x0][0xc3c] ;  /* 0x00030f0000287ab9 */ /* 0x000fe20000000800 */
[----:B------:R-:W-:Y:S02]  /*c520*/  IMAD.MOV.U32 R17, RZ, RZ, RZ ;  /* 0x000000ffff117224 */ /* 0x000fe400078e00ff */
[----:B------:R-:W-:-:S07]  /*c530*/  IMAD.MOV.U32 R18, RZ, RZ, RZ ;  /* 0x000000ffff127224 */ /* 0x000fce00078e00ff */
.L_x_15233:
[----:B------:R-:W-:Y:S01]  /*c540*/  ISETP.NE.AND P0, PT, R5, RZ, PT ;  /* 0x000000ff0500720c */ /* 0x000fe20003f05270 */
[----:B------:R-:W-:-:S12]  /*c550*/  IMAD.U32 R19, RZ, RZ, UR40 ;  /* 0x00000028ff137e24 */ /* 0x000fd8000f8e00ff */
[----:B------:R-:W0:Y:S01]  /*c560*/  @!P0 S2R R3, SR_CgaCtaId ;  /* 0x0000000000038919 */ /* 0x000e220000008800 */
[----:B------:R-:W-:-:S04]  /*c570*/  @!P0 MOV R0, 0x400 ;  /* 0x0000040000008802 */ /* 0x000fc80000000f00 */
[----:B0-----:R-:W-:-:S05]  /*c580*/  @!P0 LEA R0, R3, R0, 0x18 ;  /* 0x0000000003008211 */ /* 0x001fca00078ec0ff */
[----:B------:R0:W-:Y:S01]  /*c590*/  @!P0 STS.128 [R0+0x132d0], R16 ;  /* 0x0132d01000008388 */ /* 0x0001e20000000c00 */
[----:B------:R-:W-:Y:S06]  /*c5a0*/  BAR.ARV 0x5, 0x200 ;  /* 0x0148000000007b1d */ /* 0x000fec0000002000 */
.L_x_15226:
        /* <DEDUP_REMOVED lines=49> */
.L_x_15309:
[----:B------:R-:W-:Y:S01]  /*c8c0*/  ULDC.64 UR4, c[0x0][0xc88] ;  /* 0x0003220000047ab9 */ /* 0x000fe20000000a00 */
[----:B------:R-:W-:Y:S01]  /*c8d0*/  ULDC.64 UR6, c[0x0][0xa18] ;  /* 0x0002860000067ab9 */ /* 0x000fe20000000a00 */
[----:B------:R-:W-:Y:S01]  /*c8e0*/  UIMAD.WIDE UR4, UR40, 0x4, UR4 ;  /* 0x00000004280478a5 */ /* 0x000fe2000f8e0204 */
[----:B------:R-:W-:-:S05]  /*c8f0*/  ULDC.64 UR8, c[0x0][0xa00] ;  /* 0x0002800000087ab9 */ /* 0x000fca0000000a00 */
[----:B-12---:R-:W-:Y:S02]  /*c900*/  IMAD.U32 R2, RZ, RZ, UR4 ;  /* 0x00000004ff027e24 */ /* 0x006fe4000f8e00ff */
        /* <DEDUP_REMOVED lines=45> */
.L_x_15235:
        /* <DEDUP_REMOVED lines=22> */
.L_x_15236:
        /* <DEDUP_REMOVED lines=11> */
.L_x_15237:
        /* <DEDUP_REMOVED lines=42> */
.L_x_15239:
        /* <DEDUP_REMOVED lines=20> */
.L_x_15242:
[----:B------:R-:W-:Y:S05]  /*d1d0*/  BSYNC B6 ;  /* 0x0000000000067941 */ /* 0x000fea0003800000 */
.L_x_15241:
        /* <DEDUP_REMOVED lines=24> */
.L_x_15244:
[----:B------:R-:W-:Y:S05]  /*d360*/  BSYNC B6 ;  /* 0x0000000000067941 */ /* 0x000fea0003800000 */
.L_x_15243:
        /* <DEDUP_REMOVED lines=20> */
.L_x_15246:
[----:B------:R-:W-:Y:S05]  /*d4b0*/  BSYNC B6 ;  /* 0x0000000000067941 */ /* 0x000fea0003800000 */
.L_x_15245:
        /* <DEDUP_REMOVED lines=20> */
.L_x_15248:
[----:B------:R-:W-:Y:S05]  /*d600*/  BSYNC B6 ;  /* 0x0000000000067941 */ /* 0x000fea0003800000 */
.L_x_15247:
        /* <DEDUP_REMOVED lines=18> */
.L_x_15329:
[----:B------:R-:W1:Y:S01]  /*d730*/  S2R R0, SR_TID.X ;  /* 0x0000000000007919 */ /* 0x000e620000002100 */
[----:B------:R-:W-:Y:S01]  /*d740*/  UMOV UR4, 0xa0 ;  /* 0x000000a000047882 */ /* 0x000fe20000000000 */
[----:B0-----:R-:W0:Y:S01]  /*d750*/  @P2 LDC R5, c[0x0][0x434] ;  /* 0x00010d00ff052b82 */ /* 0x001e220000000800 */
[----:B------:R-:W-:Y:S01]  /*d760*/  UIMAD UR4, UR42, UR4, -0xa0 ;  /* 0xffffff602a0474a4 */ /* 0x000fe2000f8e0204 */
[----:B------:R-:W3:Y:S01]  /*d770*/  S2R R9, SR_TID.X ;  /* 0x0000000000097919 */ /* 0x000ee20000002100 */
[----:B------:R-:W-:Y:S01]  /*d780*/  SHF.R.S32.HI R13, RZ, 0x1f, R20 ;  /* 0x0000001fff0d7819 */ /* 0x000fe20000011414 */
[----:B------:R-:W-:Y:S01]  /*d790*/  IMAD.MOV.U32 R11, RZ, RZ, R26 ;  /* 0x000000ffff0b7224 */ /* 0x000fe200078e001a */
[----:B------:R-:W4:Y:S03]  /*d7a0*/  S2R R12, SR_TID.X ;  /* 0x00000000000c7919 */ /* 0x000f260000002100 */
        /* <DEDUP_REMOVED lines=55> */
[----:B------:R-:W-:Y:S01]  /*db20*/  @P0 LOP3.LUT R11, R11, 0x2, RZ, 0xfc, !PT ;  /* 0x000000020b0b0812 */ /* 0x000fe200078efcff */
[----:B------:R-:W-:-:S03]  /*db30*/  IMAD.MOV R0, RZ, RZ, -R8 ;  /* 0x000000ffff007224 */ /* 0x000fc600078e0a08 */
[----:B------:R-:W-:Y:S01]  /*db40*/  LOP3.LUT R11, R11, 0xfffffffb, RZ, 0xc0, !PT ;  /* 0xfffffffb0b0b7812 */ /* 0x000fe200078ec0ff */
        /* <DEDUP_REMOVED lines=10> */
.L_x_15250:
        /* <DEDUP_REMOVED lines=10> */
.L_x_15330:
[----:B------:R-:W-:Y:S05]  /*dc90*/  BSYNC B0 ;  /* 0x0000000000007941 */ /* 0x000fea0003800000 */
.L_x_15251:
        /* <DEDUP_REMOVED lines=64> */
[----:B------:R-:W-:Y:S01]  /*e0a0*/  IMAD.IADD R3, R22, 0x1, R19 ;  /* 0x0000000116037824 */ /* 0x000fe200078e0213 */
[----:B------:R-:W0:Y:S11]  /*e0b0*/  SHFL.IDX PT, R12, R0, 0x1, 0x1c1f ;  /* 0x003c1f00000c7f89 */ /* 0x000e3600000e0000 */
        /* <DEDUP_REMOVED lines=27> */
.L_x_15342:
        /* <DEDUP_REMOVED lines=12> */
.L_x_15254:
        /* <DEDUP_REMOVED lines=11> */
.L_x_15255:
[----:B------:R3:W-:Y:S01]  /*e3e0*/  SYNCS.ARRIVE.TRANS64.A1T0 RZ, [R7+URZ+0x13270], RZ ;  /* 0x013270ff07ff79a7 */ /* 0x0007e2000810003f */
[----:B------:R-:W-:Y:S05]  /*e3f0*/  @!P6 BRA `(.L_x_15256) ;  /* 0x000000000004e947 */ /* 0x000fea0003800000 */
[----:B------:R-:W-:Y:S01]  /*e400*/  BPT.TRAP 0x1 ;  /* 0x000000040000795c */ /* 0x000fe20000300000 */
.L_x_15256:
[----:B------:R-:W4:Y:S01]  /*e410*/  LDL R0, [R1+0x28] ;  /* 0x0000280001007983 */ /* 0x000f220000100800 */
[----:B------:R-:W-:Y:S01]  /*e420*/  BSSY B0, `(.L_x_15257) ;  /* 0x0000003000007945 */ /* 0x000fe20003800000 */
[----:B----4-:R-:W4:Y:S03]  /*e430*/  SYNCS.PHASECHK.TRANS64.TRYWAIT P0, [R7+URZ+0x13240], R0 ;  /* 0x01324000070075a7 */ /* 0x010f26000800017f */
[----:B----4-:R-:W-:Y:S05]  /*e440*/  @!P0 BRA `(.L_x_15258) ;  /* 0x0000004800cc8947 */ /* 0x010fea0003800000 */
.L_x_15343:
[----:B------:R-:W-:Y:S05]  /*e450*/  BSYNC B0 ;  /* 0x0000000000007941 */ /* 0x000fea0003800000 */
.L_x_15257:
        /* <DEDUP_REMOVED lines=66> */
[----:B------:R2:W-:Y:S02]  /*e880*/  @P3 LDGSTS.E.BYPASS.LTC128B.128 [R3+0xf000], desc[UR52][R4.64], !P2 ;  /* 0x0f00000004033fae */ /* 0x0005e4000d101d74 */
[----:B--2---:R-:W-:Y:S02]  /*e890*/  @P1 IMAD.MOV.U32 R4, RZ, RZ, R2 ;  /* 0x000000ffff041224 */ /* 0x004fe400078e0002 */
[----:B------:R-:W-:-:S05]  /*e8a0*/  @P1 IMAD.MOV.U32 R5, RZ, RZ, R0 ;  /* 0x000000ffff051224 */ /* 0x000fca00078e0000 */
[----:B------:R2:W-:Y:S04]  /*e8b0*/  @P1 LDGSTS.E.BYPASS.LTC128B.128 [R3+0xf800], desc[UR52][R4.64], !P2 ;  /* 0x0f80000004031fae */ /* 0x0005e8000d101d74 */
[----:B--2---:R2:W3:Y:S02]  /*e8c0*/  SHFL.IDX PT, R4, R8, RZ, 0x1c1f ;  /* 0x001c1fff08047589 */ /* 0x0044e400000e0000 */
.L_x_15355:
        /* <DEDUP_REMOVED lines=15> */
.L_x_15261:
[----:B------:R-:W-:Y:S05]  /*e9c0*/  BSYNC B0 ;  /* 0x0000000000007941 */ /* 0x000fea0003800000 */
.L_x_15260:
[----:B------:R-:W-:Y:S01]  /*e9d0*/  NOP ;  /* 0x0000000000007918 */ /* 0x000fe20000000000 */
[----:B------:R-:W-:-:S13]  /*e9e0*/  PLOP3.LUT P0, PT, PT, PT, PT, 0x80, 0x0 ;  /* 0x000000000000781c */ /* 0x000fda0003f0f070 */
.L_x_15262:
        /* <DEDUP_REMOVED lines=11> */
.L_x_15263:
        /* <DEDUP_REMOVED lines=23> */
[----:B---34-:R-:W-:Y:S02]  /*ec10*/  IMAD.U32 R4, RZ, RZ, UR6 ;  /* 0x00000006ff047e24 */ /* 0x018fe4000f8e00ff */
[----:B------:R-:W3:Y:S01]  /*ec20*/  LDC.64 R2, c[0x4][R2] ;  /* 0x0100000002027b82 */ /* 0x000ee20000000a00 */
[----:B------:R-:W-:Y:S02]  /*ec30*/  IMAD.U32 R5, RZ, RZ, UR7 ;  /* 0x00000007ff057e24 */ /* 0x000fe4000f8e00ff */
[----:B------:R-:W-:Y:S02]  /*ec40*/  IMAD.U32 R6, RZ, RZ, UR8 ;  /* 0x00000008ff067e24 */ /* 0x000fe4000f8e00ff */
[----:B0-----:R-:W-:-:S02]  /*ec50*/  IMAD.U32 R7, RZ, RZ, UR9 ;  /* 0x00000009ff077e24 */ /* 0x001fc4000f8e00ff */
[----:B------:R-:W-:Y:S02]  /*ec60*/  IMAD.U32 R10, RZ, RZ, UR4 ;  /* 0x00000004ff0a7e24 */ /* 0x000fe4000f8e00ff */
[----:B------:R-:W-:Y:S02]  /*ec70*/  IMAD.U32 R11, RZ, RZ, UR5 ;  /* 0x00000005ff0b7e24 */ /* 0x000fe4000f8e00ff */
[----:B--2---:R-:W-:Y:S02]  /*ec80*/  IMAD.MOV.U32 R8, RZ, RZ, 0x70 ;  /* 0x00000070ff087424 */ /* 0x004fe400078e00ff */
[----:B------:R-:W-:Y:S02]  /*ec90*/  IMAD.MOV.U32 R12, RZ, RZ, 0x1 ;  /* 0x00000001ff0c7424 */ /* 0x000fe400078e00ff */
[----:B------:R-:W-:-:S07]  /*eca0*/  IMAD.MOV.U32 R13, RZ, RZ, RZ ;  /* 0x000000ffff0d7224 */ /* 0x000fce00078e00ff */
[----:B------:R-:W-:-:S07]  /*ecb0*/  LEPC R20, `(.L_x_15265) ;  /* 0x000000001014794e */ /* 0x000fce0000000000 */
[----:B-1-3--:R-:W-:Y:S05]  /*ecc0*/  CALL.ABS.NOINC R2 ;  /* 0x0000000002007343 */ /* 0x00afea0003c00000 */
.L_x_15265:
[----:B------:R-:W-:Y:S05]  /*ecd0*/  BSYNC B6 ;  /* 0x0000000000067941 */ /* 0x000fea0003800000 */
.L_x_15264:
[----:B0-----:R-:W3:Y:S01]  /*ece0*/  LDL R19, [R1+0x14] ;  /* 0x0000140001137983 */ /* 0x001ee20000100800 */
[----:B------:R-:W-:Y:S01]  /*ecf0*/  UISETP.NE.AND UP0, UPT, UR49, URZ, UPT ;  /* 0x0000003f3100728c */ /* 0x000fe2000bf05270 */
[C---:B------:R-:W-:Y:S01]  /*ed00*/  R2UR UR8, R18.reuse ;  /* 0x00000000120872ca */ /* 0x040fe200000e0000 */
[----:B------:R-:W-:Y:S01]  /*ed10*/  ULDC.64 UR6, c[0x0][0x2d8] ;  /* 0x0000b60000067ab9 */ /* 0x000fe20000000a00 */
[----:B------:R0:W5:Y:S01]  /*ed20*/  LDL R9, [R1+0x30] ;  /* 0x0000300001097983 */ /* 0x0001620000100800 */
[----:B------:R-:W-:Y:S01]  /*ed30*/  R2UR UR10, R18 ;  /* 0x00000000120a72ca */ /* 0x000fe200000e0000 */
[----:B------:R-:W-:Y:S01]  /*ed40*/  UMOV UR4, UR36 ;  /* 0x0000002400047c82 */ /* 0x000fe20008000000 */
[----:B------:R-:W-:Y:S01]  /*ed50*/  PLOP3.LUT P0, PT, PT, PT, UP0, 0x80, 0x0 ;  /* 0x000000000000781c */ /* 0x000fe20003f0f008 */
[----:B------:R-:W1:Y:S01]  /*ed60*/  S2R R2, SR_TID.X ;  /* 0x0000000000027919 */ /* 0x000e620000002100 */
[----:B------:R-:W-:Y:S01]  /*ed70*/  PLOP3.LUT P1, PT, PT, PT, UP0, 0x80, 0x0 ;  /* 0x000000000000781c */ /* 0x000fe20003f2f008 */
[----:B------:R-:W-:Y:S01]  /*ed80*/  UMOV UR5, UR45 ;  /* 0x0000002d00057c82 */ /* 0x000fe20008000000 */
[----:B--2---:R-:W2:Y:S01]  /*ed90*/  LDC R8, c[0x0][0x448] ;  /* 0x00011200ff087b82 */ /* 0x004ea20000000800 */
[----:B------:R-:W-:Y:S01]  /*eda0*/  @UP0 ULDC UR11, c[0x0][0x44c] ;  /* 0x00011300000b0ab9 */ /* 0x000fe20000000800 */
[----:B------:R-:W-:-:S02]  /*edb0*/  @UP0 ULDC UR12, c[0x0][0x44c] ;  /* 0x00011300000c0ab9 */ /* 0x000fc40000000800 */
[----:B------:R-:W-:Y:S01]  /*edc0*/  UIMAD.WIDE.U32 UR4, UR8, UR6, UR4 ;  /* 0x00000006080472a5 */ /* 0x000fe2000f8e0004 */
[----:B---3--:R-:W-:Y:S02]  /*edd0*/  R2UR UR9, R19 ;  /* 0x00000000130972ca */ /* 0x008fe400000e0000 */
[C---:B-1----:R-:W-:Y:S01]  /*ede0*/  LOP3.LUT R19, R2.reuse, 0x7f, RZ, 0xc0, !PT ;  /* 0x0000007f02137812 */ /* 0x042fe200078ec0ff */
[----:B------:R-:W-:-:S03]  /*edf0*/  IMAD.SHL.U32 R2, R2, 0x20, RZ ;  /* 0x0000002002027824 */ /* 0x000fc600078e00ff */
[----:B------:R-:W-:-:S04]  /*ee00*/  SHF.R.U32.HI R19, RZ, 0x2, R19 ;  /* 0x00000002ff137819 */ /* 0x000fc80000011613 */
[----:B------:R-:W-:-:S03]  /*ee10*/  LOP3.LUT R2, R19, 0x60, R2, 0xf8, !PT ;  /* 0x0000006013027812 */ /* 0x000fc600078ef802 */
[----:B------:R-:W-:Y:S02]  /*ee20*/  UIMAD UR6, UR9, UR6, URZ ;  /* 0x00000006090672a4 */ /* 0x000fe4000f8e023f */
[----:B------:R-:W-:Y:S01]  /*ee30*/  IMAD R6, R17, 0xc0, R2 ;  /* 0x000000c011067824 */ /* 0x000fe200078e0202 */
[----:B------:R-:W-:Y:S01]  /*ee40*/  ULDC.64 UR8, c[0x0][0x2e0] ;  /* 0x0000b80000087ab9 */ /* 0x000fe20000000a00 */
[----:B------:R-:W-:Y:S02]  /*ee50*/  UIMAD UR6, UR10, UR7, UR6 ;  /* 0x000000070a0672a4 */ /* 0x000fe4000f8e0206 */
[----:B------:R-:W-:Y:S01]  /*ee60*/  @P0 IMAD.HI.U32 R0, R6, UR11, RZ ;  /* 0x0000000b06000c27 */ /* 0x000fe2000f8e00ff */
[----:B------:R-:W-:Y:S01]  /*ee70*/  @UP0 ULDC UR7, c[0x0][0x450] ;  /* 0x0001140000070ab9 */ /* 0x000fe20000000800 */
[----:B------:R-:W-:Y:S02]  /*ee80*/  UIADD3 UR5, UR5, UR6, URZ ;  /* 0x0000000605057290 */ /* 0x000fe4000fffe03f */
[----:B------:R-:W-:Y:S01]  /*ee90*/  IMAD.MOV.U32 R2, RZ, RZ, R6 ;  /* 0x000000ffff027224 */ /* 0x000fe200078e0006 */
[----:B------:R-:W-:Y:S01]  /*eea0*/  @P1 SHF.R.U32.HI R2, RZ, UR7, R0 ;  /* 0x00000007ff021c19 */ /* 0x000fe20008011600 */
[----:B------:R-:W-:-:S02]  /*eeb0*/  UIMAD UR6, UR44, UR8, URZ ;  /* 0x000000082c0672a4 */ /* 0x000fc4000f8e023f */
[----:B------:R-:W-:Y:S01]  /*eec0*/  UIMAD.WIDE.U32 UR4, UR43, UR8, UR4 ;  /* 0x000000082b0472a5 */ /* 0x000fe2000f8e0004 */
[--C-:B----4-:R-:W-:Y:S01]  /*eed0*/  SHF.R.S32.HI R4, RZ, 0x1f, R2.reuse ;  /* 0x0000001fff047819 */ /* 0x110fe20000011402 */
[----:B------:R-:W-:Y:S01]  /*eee0*/  UIMAD UR6, UR43, UR9, UR6 ;  /* 0x000000092b0672a4 */ /* 0x000fe2000f8e0206 */
[----:B------:R-:W-:Y:S02]  /*eef0*/  ULDC.64 UR10, c[0x0][0x280] ;  /* 0x0000a000000a7ab9 */ /* 0x000fe40000000a00 */
[----:B------:R-:W-:Y:S01]  /*ef00*/  ULDC.64 UR8, c[0x0][0x2d0] ;  /* 0x0000b40000087ab9 */ /* 0x000fe20000000a00 */
[----:B------:R-:W-:Y:S01]  /*ef10*/  UIADD3 UR5, UR5, UR6, URZ ;  /* 0x0000000605057290 */ /* 0x000fe2000fffe03f */
[----:B------:R-:W-:Y:S02]  /*ef20*/  IMAD R4, R4, UR8, RZ ;  /* 0x0000000804047c24 */ /* 0x000fe4000f8e02ff */
[----:B------:R-:W-:Y:S01]  /*ef30*/  IMAD.U32 R5, RZ, RZ, UR8 ;  /* 0x00000008ff057e24 */ /* 0x000fe2000f8e00ff */
[----:B------:R-:W-:Y:S01]  /*ef40*/  ULDC.64 UR6, c[0x0][0x2c8] ;  /* 0x0000b20000067ab9 */ /* 0x000fe20000000a00 */
[----:B------:R-:W-:-:S02]  /*ef50*/  IMAD.MOV R0, RZ, RZ, -R2 ;  /* 0x000000ffff007224 */ /* 0x000fc400078e0a02 */
[C---:B------:R-:W-:Y:S02]  /*ef60*/  IMAD R4, R2.reuse, UR9, R4 ;  /* 0x0000000902047c24 */ /* 0x040fe4000f8e0204 */
[----:B------:R-:W-:-:S04]  /*ef70*/  IMAD.WIDE.U32 R2, R2, R5, UR4 ;  /* 0x0000000402027e25 */ /* 0x000fc8000f8e0005 */
[----:B--2---:R-:W-:Y:S02]  /*ef80*/  IMAD R0, R8, R0, R6 ;  /* 0x0000000008007224 */ /* 0x004fe400078e0206 */
        /* <DEDUP_REMOVED lines=10> */
[----:B------:R-:W1:Y:S03]  /*f030*/  S2R R19, SR_TID.X ;  /* 0x0000000000137919 */ /* 0x000e660000002100 */
[----:B------:R-:W-:-:S06]  /*f040*/  IMAD.MOV.U32 R2, RZ, RZ, R6 ;  /* 0x000000ffff027224 */ /* 0x000fcc00078e0006 */
[----:B------:R-:W-:Y:S01]  /*f050*/  @P0 IMAD.HI.U32 R3, R6, UR12, RZ ;  /* 0x0000000c06030c27 */ /* 0x000fe2000f8e00ff */
[----:B------:R-:W-:-:S04]  /*f060*/  @UP0 ULDC UR12, c[0x0][0x450] ;  /* 0x00011400000c0ab9 */ /* 0x000fc80000000800 */
        /* <DEDUP_REMOVED lines=12> */
[----:B-1----:R-:W-:Y:S02]  /*f130*/  IMAD.SHL.U32 R10, R19, 0x10, RZ ;  /* 0x00000010130a7824 */ /* 0x002fe400078e00ff */
        /* <DEDUP_REMOVED lines=8> */
[----:B0-----:R-:W-:Y:S06]  /*f1c0*/  BRA.DIV UR4, `(.L_x_15266) ;  /* 0x0000004604207947 */ /* 0x001fec000b800000 */
        /* <DEDUP_REMOVED lines=51> */
.L_x_15368:
        /* <DEDUP_REMOVED lines=10> */
.L_x_15267:
        /* <DEDUP_REMOVED lines=18> */
.L_x_15369:
[----:B------:R-:W-:Y:S05]  /*f6c0*/  BSYNC B0 ;  /* 0x0000000000007941 */ /* 0x000fea0003800000 */
.L_x_15268:
        /* <DEDUP_REMOVED lines=8> */
.L_x_15290:
        /* <DEDUP_REMOVED lines=47> */
[----:B------:R-:W-:-:S04]  /*fa40*/  @!P1 IMAD.WIDE.U32 R2, R8, UR6, R2 ;  /* 0x0000000608029c25 */ /* 0x000fc8000f8e0002 */
[----:B------:R-:W-:Y:S01]  /*fa50*/  @!P1 IMAD.IADD R0, R0, 0x1, R3 ;  /* 0x0000000100009824 */ /* 0x000fe200078e0203 */
[C---:B------:R-:W-:Y:S01]  /*fa60*/  @!P1 LEA R10, P0, R2.reuse, UR8, 0x2 ;  /* 0x00000008020a9c11 */ /* 0x040fe2000f8010ff */
[----:B------:R-:W-:Y:S02]  /*fa70*/  IMAD.MOV.U32 R8, RZ, RZ, RZ ;  /* 0x000000ffff087224 */ /* 0x000fe400078e00ff */
[----:B0-----:R-:W-:Y:S01]  /*fa80*/  IMAD.MOV R5, RZ, RZ, -R6 ;  /* 0x000000ffff057224 */ /* 0x001fe200078e0a06 */
[----:B------:R-:W-:Y:S01]  /*fa90*/  @!P1 LEA.HI.X R11, R2, UR9, R0, 0x2, P0 ;  /* 0x00000009020b9c11 */ /* 0x000fe200080f1400 */
[----:B-----5:R-:W-:Y:S02]  /*faa0*/  VIADD R0, R20, 0x1 ;  /* 0x0000000114007836 */ /* 0x020fe40000000000 */
[----:B------:R-:W-:Y:S02]  /*fab0*/  IMAD.MOV.U32 R2, RZ, RZ, R12 ;  /* 0x000000ffff027224 */ /* 0x000fe400078e000c */
[----:B------:R0:W5:Y:S01]  /*fac0*/  @!P1 LDG.E R8, desc[UR52][R10.64] ;  /* 0x000000340a089981 */ /* 0x000162000c1e1900 */
[----:B------:R-:W-:Y:S01]  /*fad0*/  ISETP.NE.AND P0, PT, R0, 0x2, PT ;  /* 0x000000020000780c */ /* 0x000fe20003f05270 */
[----:B------:R-:W-:-:S02]  /*fae0*/  IMAD.U32 R13, RZ, RZ, UR46 ;  /* 0x0000002eff0d7e24 */ /* 0x000fc4000f8e00ff */
[----:B------:R-:W-:Y:S01]  /*faf0*/  IMAD R9, R5, UR4, R9 ;  /* 0x0000000405097c24 */ /* 0x000fe2000f8e0209 */
[----:B------:R-:W-:Y:S02]  /*fb00*/  SEL R6, R0, RZ, P0 ;  /* 0x000000ff00067207 */ /* 0x000fe40000000000 */
        /* <DEDUP_REMOVED lines=11> */
.L_x_15271:
[----:B------:R-:W-:Y:S01]  /*fbc0*/  IMAD R0, R6, 0x8, R22 ;  /* 0x0000000806007824 */ /* 0x000fe200078e0216 */
[----:B------:R-:W-:Y:S01]  /*fbd0*/  SHF.L.U32 R2, R2, 0x1f, RZ ;  /* 0x0000001f02027819 */ /* 0x000fe200000006ff */
[----:B------:R-:W-:Y:S01]  /*fbe0*/  BSSY B0, `(.L_x_15272) ;  /* 0x0000005000007945 */ /* 0x000fe20003800000 */
[----:B------:R-:W-:Y:S02]  /*fbf0*/  SHF.R.S32.HI R28, RZ, 0x1f, R7 ;  /* 0x0000001fff1c7819 */ /* 0x000fe40000011407 */
[----:B------:R-:W0:Y:S01]  /*fc00*/  SYNCS.PHASECHK.TRANS64.TRYWAIT P0, [R0+URZ+0x13280], R2 ;  /* 0x01328002000075a7 */ /* 0x000e22000800017f */
[----:B------:R1:W-:Y:S02]  /*fc10*/  STL [R1], R2 ;  /* 0x0000000201007387 */ /* 0x0003e40000100800 */
[----:B01----:R-:W-:Y:S05]  /*fc20*/  @!P0 BRA `(.L_x_15273) ;  /* 0x0000004000848947 */ /* 0x003fea0003800000 */
.L_x_15370:
[----:B------:R-:W-:Y:S05]  /*fc30*/  BSYNC B0 ;  /* 0x0000000000007941 */ /* 0x000fea0003800000 */
.L_x_15272:
        /* <DEDUP_REMOVED lines=67> */
.L_x_15382:
        /* <DEDUP_REMOVED lines=11> */
.L_x_15275:
        /* <DEDUP_REMOVED lines=11> */
.L_x_15276:
[----:B------:R1:W-:Y:S01]  /*101d0*/  SYNCS.ARRIVE.TRANS64.A1T0 RZ, [R0+URZ+0x13270], RZ ;  /* 0x013270ff00ff79a7 */ /* 0x0003e2000810003f */
[----:B------:R-:W-:Y:S05]  /*101e0*/  @!P3 BRA `(.L_x_15277) ;  /* 0x000000000004b947 */ /* 0x000fea0003800000 */
[----:B------:R-:W-:Y:S01]  /*101f0*/  BPT.TRAP 0x1 ;  /* 0x000000040000795c */ /* 0x000fe20000300000 */
.L_x_15277:
[----:B------:R-:W2:Y:S01]  /*10200*/  LDL R2, [R1] ;  /* 0x0000000001027983 */ /* 0x000ea20000100800 */
[----:B------:R-:W-:Y:S01]  /*10210*/  BSSY B0, `(.L_x_15278) ;  /* 0x0000003000007945 */ /* 0x000fe20003800000 */
[----:B--2---:R-:W2:Y:S03]  /*10220*/  SYNCS.PHASECHK.TRANS64.TRYWAIT P0, [R0+URZ+0x13240], R2 ;  /* 0x01324002000075a7 */ /* 0x004ea6000800017f */
[----:B--2---:R-:W-:Y:S05]  /*10230*/  @!P0 BRA `(.L_x_15279) ;  /* 0x0000004000b48947 */ /* 0x004fea0003800000 */
.L_x_15383:
[----:B------:R-:W-:Y:S05]  /*10240*/  BSYNC B0 ;  /* 0x0000000000007941 */ /* 0x000fea0003800000 */
.L_x_15278:
        /* <DEDUP_REMOVED lines=59> */
.L_x_15395:
        /* <DEDUP_REMOVED lines=8> */
.L_x_15281:
        /* <DEDUP_REMOVED lines=11> */
.L_x_15282:
[----:B------:R1:W-:Y:S02]  /*10730*/  SYNCS.ARRIVE.TRANS64.A1T0 RZ, [R0+URZ+0x13230], RZ ;  /* 0x013230ff00ff79a7 */ /* 0x0003e4000810003f */
[----:B-1----:R-:W-:-:S05]  /*10740*/  IMAD.U32 R0, RZ, RZ, UR47 ;  /* 0x0000002fff007e24 */ /* 0x002fca000f8e00ff */
[----:B------:R-:W-:-:S13]  /*10750*/  ISETP.NE.AND P0, PT, R0, 0x3, PT ;  /* 0x000000030000780c */ /* 0x000fda0003f05270 */
[----:B------:R-:W-:Y:S05]  /*10760*/  @!P0 BRA `(.L_x_15283) ;  /* 0x0000000000048947 */ /* 0x000fea0003800000 */
[----:B------:R-:W-:Y:S01]  /*10770*/  BPT.TRAP 0x1 ;  /* 0x000000040000795c */ /* 0x000fe20000300000 */
.L_x_15283:
[----:B------:R-:W-:Y:S01]  /*10780*/  LOP3.LUT R0, R21, 0x1, RZ, 0x3c, !PT ;  /* 0x0000000115007812 */ /* 0x000fe200078e3cff */
[----:B------:R-:W-:Y:S01]  /*10790*/  IMAD R2, R20, 0x8, R22 ;  /* 0x0000000814027824 */ /* 0x000fe200078e0216 */
[----:B------:R-:W-:Y:S02]  /*107a0*/  BSSY B0, `(.L_x_15284) ;  /* 0x0000004000007945 */ /* 0x000fe40003800000 */
[----:B------:R-:W-:-:S04]  /*107b0*/  SHF.L.U32 R0, R0, 0x1f, RZ ;  /* 0x0000001f00007819 */ /* 0x000fc800000006ff */
[----:B------:R-:W1:Y:S02]  /*107c0*/  SYNCS.PHASECHK.TRANS64.TRYWAIT P2, [R2+URZ+0x13270], R0 ;  /* 0x01327000020075a7 */ /* 0x000e64000804017f */
[----:B-1----:R-:W-:Y:S05]  /*107d0*/  @!P2 BRA `(.L_x_15285) ;  /* 0x0000004000c0a947 */ /* 0x002fea0003800000 */
.L_x_15396:
[----:B------:R-:W-:Y:S05]  /*107e0*/  BSYNC B0 ;  /* 0x0000000000007941 */ /* 0x000fea0003800000 */
.L_x_15284:
[----:B------:R-:W-:-:S05]  /*107f0*/  IMAD.U32 R3, RZ, RZ, UR46 ;  /* 0x0000002eff037e24 */ /* 0x000fca000f8e00ff */
[----:B------:R-:W-:-:S13]  /*10800*/  ISETP.NE.AND P2, PT, R3, 0x3, PT ;  /* 0x000000030300780c */ /* 0x000fda0003f45270 */
[----:B------:R-:W-:Y:S05]  /*10810*/  @!P2 BRA `(.L_x_15286) ;  /* 0x000000000004a947 */ /* 0x000fea0003800000 */
[----:B------:R-:W-:Y:S01]  /*10820*/  BPT.TRAP 0x1 ;  /* 0x000000040000795c */ /* 0x000fe20000300000 */
.L_x_15286:
[----:B------:R-:W-:Y:S01]  /*10830*/  SHF.L.U32 R3, R21, 0x1f, RZ ;  /* 0x0000001f15037819 */ /* 0x000fe200000006ff */
[----:B-1----:R-:W-:-:S03]  /*10840*/  IMAD R0, R20, 0x2800, RZ ;  /* 0x0000280014007824 */ /* 0x002fc600078e02ff */
[----:B------:R-:W1:Y:S02]  /*10850*/  SYNCS.PHASECHK.TRANS64.TRYWAIT P2, [R2+URZ+0x13260], R3 ;  /* 0x01326003020075a7 */ /* 0x000e64000804017f */
[----:B-1----:R-:W-:Y:S05]  /*10860*/  @!P2 BRA `(.L_x_15287) ;  /* 0x0000004000b0a947 */ /* 0x002fea0003800000 */
.L_x_15397:
        /* <DEDUP_REMOVED lines=65> */
.L_x_15288:
[----:B--2---:R2:W-:Y:S01]  /*10c80*/  SYNCS.ARRIVE.TRANS64.A1T0 RZ, [R2+URZ+0x13250], RZ ;  /* 0x013250ff02ff79a7 */ /* 0x0045e2000810003f */
[----:B------:R-:W-:Y:S06]  /*10c90*/  BAR.SYNC.DEFER_BLOCKING 0x2, 0x80 ;  /* 0x0082000000007b1d */ /* 0x000fec0000010000 */
[----:B------:R-:W-:Y:S05]  /*10ca0*/  @!P0 BRA `(.L_x_15289) ;  /* 0x0000000000048947 */ /* 0x000fea0003800000 */
[----:B------:R-:W-:Y:S01]  /*10cb0*/  BPT.TRAP 0x1 ;  /* 0x000000040000795c */ /* 0x000fe20000300000 */
.L_x_15289:
[----:B-1----:R-:W3:Y:S01]  /*10cc0*/  LDL R0, [R1+0x20] ;  /* 0x0000200001007983 */ /* 0x002ee20000100800 */
[----:B--2---:R-:W-:-:S03]  /*10cd0*/  VIADD R2, R2, 0x13280 ;  /* 0x0001328002027836 */ /* 0x004fc60000000000 */
[----:B------:R4:W5:Y:S04]  /*10ce0*/  LDL R21, [R1+0x10] ;  /* 0x0000100001157983 */ /* 0x0009680000100800 */
[----:B------:R4:W5:Y:S01]  /*10cf0*/  LDL R20, [R1+0x4] ;  /* 0x0000040001147983 */ /* 0x0009620000100800 */
[----:B---3--:R-:W-:-:S04]  /*10d00*/  PRMT R2, R0, 0x654, R2 ;  /* 0x0000065400027816 */ /* 0x008fc80000000002 */
[----:B------:R4:W-:Y:S01]  /*10d10*/  SYNCS.ARRIVE.TRANS64.RED.A1T0 RZ, [R2+URZ], RZ ;  /* 0x000000ff02ff79a7 */ /* 0x0009e2000810043f */
[----:B------:R-:W-:Y:S05]  /*10d20*/  @P1 BRA `(.L_x_15290) ;  /* 0xffffffe800881947 */ /* 0x000fea000383ffff */
.L_x_15270:
        /* <DEDUP_REMOVED lines=19> */
.L_x_15292:
[----:B------:R-:W-:Y:S05]  /*10e60*/  BSYNC B0 ;  /* 0x0000000000007941 */ /* 0x000fea0003800000 */
.L_x_15291:
[----:B------:R-:W-:Y:S05]  /*10e70*/  @!P0 BRA `(.L_x_15293) ;  /* 0x0000000000048947 */ /* 0x000fea0003800000 */
[----:B------:R-:W-:Y:S01]  /*10e80*/  BPT.TRAP 0x1 ;  /* 0x000000040000795c */ /* 0x000fe20000300000 */
.L_x_15293:
        /* <DEDUP_REMOVED lines=8> */
.L_x_15398:
[----:B------:R-:W-:Y:S05]  /*10f10*/  BSYNC B0 ;  /* 0x0000000000007941 */ /* 0x000fea0003800000 */
.L_x_15294:
[----:B------:R-:W-:-:S05]  /*10f20*/  IMAD.U32 R2, RZ, RZ, UR46 ;  /* 0x0000002eff027e24 */ /* 0x000fca000f8e00ff */
[----:B------:R-:W-:-:S13]  /*10f30*/  ISETP.NE.AND P1, PT, R2, 0x3, PT ;  /* 0x000000030200780c */ /* 0x000fda0003f25270 */
[----:B------:R-:W-:Y:S05]  /*10f40*/  @!P1 BRA `(.L_x_15296) ;  /* 0x0000000000049947 */ /* 0x000fea0003800000 */
[----:B------:R-:W-:Y:S01]  /*10f50*/  BPT.TRAP 0x1 ;  /* 0x000000040000795c */ /* 0x000fe20000300000 */
.L_x_15296:
[----:B------:R-:W1:Y:S02]  /*10f60*/  LDL R2, [R1+0x10] ;  /* 0x0000100001027983 */ /* 0x000e640000100800 */
[----:B-1----:R-:W-:-:S04]  /*10f70*/  SHF.L.U32 R3, R2, 0x1f, RZ ;  /* 0x0000001f02037819 */ /* 0x002fc800000006ff */
[----:B------:R-:W1:Y:S02]  /*10f80*/  SYNCS.PHASECHK.TRANS64.TRYWAIT P1, [R0+URZ+0x13260], R3 ;  /* 0x01326003000075a7 */ /* 0x000e64000802017f */
[----:B-1----:R-:W-:Y:S05]  /*10f90*/  @!P1 BRA `(.L_x_15297) ;  /* 0x0000003c000c9947 */ /* 0x002fea0003800000 */
.L_x_15399:
[----:B------:R-:W2:Y:S01]  /*10fa0*/  LDL R14, [R1+0x4] ;  /* 0x00000400010e7983 */ /* 0x000ea20000100800 */
[----:B------:R-:W-:Y:S05]  /*10fb0*/  WARPSYNC.ALL ;  /* 0x0000000000007948 */ /* 0x000fea0003800000 */
[----:B------:R-:W-:-:S05]  /*10fc0*/  IMAD.U32 R15, RZ, RZ, UR46 ;  /* 0x0000002eff0f7e24 */ /* 0x000fca000f8e00ff */
[----:B------:R-:W-:Y:S01]  /*10fd0*/  ISETP.NE.AND P1, PT, R15, 0x3, PT ;  /* 0x000000030f00780c */ /* 0x000fe20003f25270 */
[----:B--2---:R-:W-:-:S05]  /*10fe0*/  IMAD R2, R14, 0x2800, RZ ;  /* 0x000028000e027824 */ /* 0x004fca00078e02ff */
[----:B-1----:R-:W-:-:S05]  /*10ff0*/  LOP3.LUT R3, R2, R25, RZ, 0xfc, !PT ;  /* 0x0000001902037212 */ /* 0x002fca00078efcff */
[----:B------:R-:W-:Y:S02]  /*11000*/  IMAD.IADD R6, R22, 0x1, R3 ;  /* 0x0000000116067824 */ /* 0x000fe400078e0203 */
[----:B------:R-:W-:-:S04]  /*11010*/  VIADD R3, R2, 0x800 ;  /* 0x0000080002037836 */ /* 0x000fc80000000000 */
        /* <DEDUP_REMOVED lines=59> */
.L_x_15298:
[----:B-1----:R1:W-:Y:S01]  /*113d0*/  SYNCS.ARRIVE.TRANS64.A1T0 RZ, [R0+URZ+0x13250], RZ ;  /* 0x013250ff00ff79a7 */ /* 0x0023e2000810003f */
[----:B------:R-:W-:Y:S06]  /*113e0*/  BAR.SYNC.DEFER_BLOCKING 0x2, 0x80 ;  /* 0x0082000000007b1d */ /* 0x000fec0000010000 */
[----:B------:R-:W-:Y:S05]  /*113f0*/  @!P0 BRA `(.L_x_15299) ;  /* 0x0000000000048947 */ /* 0x000fea0003800000 */
[----:B------:R-:W-:Y:S01]  /*11400*/  BPT.TRAP 0x1 ;  /* 0x000000040000795c */ /* 0x000fe20000300000 */
.L_x_15299:
[----:B0-----:R-:W2:Y:S04]  /*11410*/  LDL R2, [R1+0x20] ;  /* 0x0000200001027983 */ /* 0x001ea80000100800 */
[----:B------:R-:W3:Y:S01]  /*11420*/  LDL.LU R3, [R1+0x10] ;  /* 0x0000100001037983 */ /* 0x000ee20000300800 */
[----:B-1----:R-:W-:-:S05]  /*11430*/  VIADD R0, R0, 0x13280 ;  /* 0x0001328000007836 */ /* 0x002fca0000000000 */
[----:B--2---:R-:W-:-:S04]  /*11440*/  PRMT R0, R2, 0x654, R0 ;  /* 0x0000065402007816 */ /* 0x004fc80000000000 */
[----:B------:R0:W-:Y:S02]  /*11450*/  SYNCS.ARRIVE.TRANS64.RED.A1T0 RZ, [R0+URZ], RZ ;  /* 0x000000ff00ff79a7 */ /* 0x0001e4000810043f */
[----:B0-----:R-:W-:-:S05]  /*11460*/  VIADD R0, R14, 0x1 ;  /* 0x000000010e007836 */ /* 0x001fca0000000000 */
[----:B------:R-:W-:-:S04]  /*11470*/  ISETP.NE.AND P0, PT, R0, 0x2, PT ;  /* 0x000000020000780c */ /* 0x000fc80003f05270 */
[----:B------:R-:W-:Y:S02]  /*11480*/  SEL R2, RZ, 0x1, P0 ;  /* 0x00000001ff027807 */ /* 0x000fe40000000000 */
[----:B------:R-:W-:Y:S02]  /*11490*/  SEL R0, R0, RZ, P0 ;  /* 0x000000ff00007207 */ /* 0x000fe40000000000 */
[----:B---3--:R-:W-:-:S03]  /*114a0*/  LOP3.LUT R3, R3, R2, RZ, 0x3c, !PT ;  /* 0x0000000203037212 */ /* 0x008fc600078e3cff */
[----:B------:R1:W-:Y:S04]  /*114b0*/  STL [R1+0x4], R0 ;  /* 0x0000040001007387 */ /* 0x0003e80000100800 */
[----:B------:R1:W-:Y:S02]  /*114c0*/  STL [R1+0x10], R3 ;  /* 0x0000100301007387 */ /* 0x0003e40000100800 */
.L_x_15240:
[----:B------:R-:W-:Y:S05]  /*114d0*/  BSYNC B7 ;  /* 0x0000000000077941 */ /* 0x000fea0003800000 */
.L_x_15238:
        /* <DEDUP_REMOVED lines=13> */
.L_x_15300:
[----:B------:R-:W1:Y:S01]  /*115b0*/  S2R R0, SR_TID.X ;  /* 0x0000000000007919 */ /* 0x000e620000002100 */
[----:B------:R-:W-:Y:S01]  /*115c0*/  ULDC UR4, c[0x0][0xc3c] ;  /* 0x00030f0000047ab9 */ /* 0x000fe20000000800 */
[----:B------:R-:W-:Y:S01]  /*115d0*/  IMAD.MOV.U32 R17, RZ, RZ, RZ ;  /* 0x000000ffff117224 */ /* 0x000fe200078e00ff */
[----:B-1----:R-:W-:-:S04]  /*115e0*/  LOP3.LUT R6, R0, 0x1f, RZ, 0xc0, !PT ;  /* 0x0000001f00067812 */ /* 0x002fc800078ec0ff */
        /* <DEDUP_REMOVED lines=35> */
.L_x_15306:
        /* <DEDUP_REMOVED lines=14> */
.L_x_15305:
[----:B------:R-:W-:Y:S05]  /*11900*/  BSYNC B0 ;  /* 0x0000000000007941 */ /* 0x000fea0003800000 */
.L_x_15304:
        /* <DEDUP_REMOVED lines=22> */
.L_x_15302:
        /* <DEDUP_REMOVED lines=23> */
[----:B------:R-:W-:-:S06]  /*11be0*/  IMAD.U32 R16, RZ, RZ, UR4 ;  /* 0x00000004ff107e24 */ /* 0x000fcc000f8e00ff */
[----:B------:R2:W3:Y:S02]  /*11bf0*/  SHFL.IDX PT, R16, R7, R16, 0x1f ;  /* 0x00001f1007107589 */ /* 0x0004e400000e0000 */
.L_x_15307:
[----:B-12---:R-:W-:Y:S02]  /*11c00*/  IMAD.MOV R7, RZ, RZ, -R3 ;  /* 0x000000ffff077224 */ /* 0x006fe400078e0a03 */
[----:B---3--:R-:W-:Y:S02]  /*11c10*/  IMAD R16, R16, R0, R9 ;  /* 0x0000000010107224 */ /* 0x008fe400078e0209 */
[----:B------:R-:W-:Y:S02]  /*11c20*/  IMAD R7, R7, R8, RZ ;  /* 0x0000000807077224 */ /* 0x000fe400078e02ff */
[----:B------:R-:W-:Y:S02]  /*11c30*/  IMAD.MOV.U32 R2, RZ, RZ, RZ ;  /* 0x000000ffff027224 */ /* 0x000fe400078e00ff */
        /* <DEDUP_REMOVED lines=23> */
[----:B------:R-:W1:Y:S08]  /*11db0*/  I2F.RP R8, R6 ;  /* 0x0000000600087306 */ /* 0x000e700000209400 */
[----:B-1----:R-:W1:Y:S02]  /*11dc0*/  MUFU.RCP R8, R8 ;  /* 0x0000000800087308 */ /* 0x002e640000001000 */
[----:B-1----:R-:W-:Y:S01]  /*11dd0*/  VIADD R2, R8, 0xffffffe ;  /* 0x0ffffffe08027836 */ /* 0x002fe20000000000 */
[----:B------:R-:W-:-:S05]  /*11de0*/  IABS R8, R4 ;  /* 0x0000000400087213 */ /* 0x000fca0000000000 */
[----:B------:R1:W2:Y:S02]  /*11df0*/  F2I.FTZ.U32.TRUNC.NTZ R3, R2 ;  /* 0x0000000200037305 */ /* 0x0002a4000021f000 */
[----:B-1----:R-:W-:Y:S02]  /*11e00*/  IMAD.MOV.U32 R2, RZ, RZ, RZ ;  /* 0x000000ffff027224 */ /* 0x002fe400078e00ff */
[----:B--2---:R-:W-:-:S04]  /*11e10*/  IMAD.MOV R5, RZ, RZ, -R3 ;  /* 0x000000ffff057224 */ /* 0x004fc800078e0a03 */
        /* <DEDUP_REMOVED lines=22> */
.L_x_15303:
[----:B------:R-:W-:Y:S01]  /*11f80*/  IMAD.MOV.U32 R16, RZ, RZ, R5 ;  /* 0x000000ffff107224 */ /* 0x000fe200078e0005 */
[----:B------:R-:W-:Y:S01]  /*11f90*/  ULDC UR40, c[0x0][0xc3c] ;  /* 0x00030f0000287ab9 */ /* 0x000fe20000000800 */
[----:B------:R-:W-:Y:S02]  /*11fa0*/  IMAD.MOV.U32 R17, RZ, RZ, RZ ;  /* 0x000000ffff117224 */ /* 0x000fe400078e00ff */
[----:B------:R-:W-:-:S07]  /*11fb0*/  IMAD.MOV.U32 R18, RZ, RZ, RZ ;  /* 0x000000ffff127224 */ /* 0x000fce00078e00ff */
.L_x_15308:
        /* <DEDUP_REMOVED lines=12> */
.L_x_15301:
[----:B------:R-:W-:Y:S02]  /*12080*/  ULDC UR4, c[0x0][0xc3c] ;  /* 0x00030f0000047ab9 */ /* 0x000fe40000000800 */
[----:B------:R-:W-:-:S06]  /*12090*/  UISETP.GE.AND UP0, UPT, UR40, UR4, UPT ;  /* 0x000000042800728c */ /* 0x000fcc000bf06270 */
[----:B------:R-:W-:-:S13]  /*120a0*/  PLOP3.LUT P0, PT, PT, PT, UP0, 0x80, 0x0 ;  /* 0x000000000000781c */ /* 0x000fda0003f0f008 */
[----:B------:R-:W-:Y:S05]  /*120b0*/  @!P0 BRA `(.L_x_15309) ;  /* 0xffffffa800008947 */ /* 0x000fea000383ffff */
.L_x_15234:
        /* <DEDUP_REMOVED lines=12> */
.L_x_15400:
[----:B------:R-:W-:Y:S05]  /*12180*/  BSYNC B0 ;  /* 0x0000000000007941 */ /* 0x000fea0003800000 */
.L_x_15310:
[----:B------:R-:W-:-:S03]  /*12190*/  UMOV UR4, 0xffffffff ;  /* 0xffffffff00047882 */ /* 0x000fc60000000000 */
[----:B------:R-:W-:Y:S05]  /*121a0*/  BRA.DIV UR4, `(.L_x_15312) ;  /* 0x0000002a04b07947 */ /* 0x000fea000b800000 */
[----:B0-----:R-:W0:Y:S02]  /*121b0*/  S2R R0, SR_TID.X ;  /* 0x0000000000007919 */ /* 0x001e240000002100 */
[----:B0-----:R-:W-:-:S04]  /*121c0*/  SHF.R.U32.HI R0, RZ, 0x5, R0 ;  /* 0x00000005ff007819 */ /* 0x001fc80000011600 */
[----:B------:R-:W-:-:S05]  /*121d0*/  LOP3.LUT R0, R0, 0x3, RZ, 0xc0, !PT ;  /* 0x0000000300007812 */ /* 0x000fca00078ec0ff */
[----:B------:R0:W1:Y:S02]  /*121e0*/  SHFL.IDX PT, R14, R0, RZ, 0x1f ;  /* 0x00001fff000e7589 */ /* 0x00006400000e0000 */
.L_x_15403:
[----:B-1----:R-:W-:Y:S01]  /*121f0*/  ISETP.NE.AND P0, PT, R14, RZ, PT ;  /* 0x000000ff0e00720c */ /* 0x002fe20003f05270 */
[----:B------:R-:W-:-:S12]  /*12200*/  BSSY B0, `(.L_x_15313) ;  /* 0x000002f000007945 */ /* 0x000fd80003800000 */
[----:B------:R-:W-:Y:S05]  /*12210*/  @P0 BRA `(.L_x_15314) ;  /* 0x0000000000b40947 */ /* 0x000fea0003800000 */
[----:B------:R-:W-:-:S03]  /*12220*/  UMOV UR4, 0xffffffff ;  /* 0xffffffff00047882 */ /* 0x000fc60000000000 */
[----:B------:R-:W-:Y:S05]  /*12230*/  BRA.DIV UR4, `(.L_x_15315) ;  /* 0x0000002a04c07947 */ /* 0x000fea000b800000 */
[----:B------:R-:W-:-:S13]  /*12240*/  ELECT P6, URZ, PT ;  /* 0x00000000003f782f */ /* 0x000fda00038c0000 */
.L_x_15406:
[----:B------:R-:W-:Y:S05]  /*12250*/  @!P6 BRA `(.L_x_15314) ;  /* 0x0000000000a4e947 */ /* 0x000fea0003800000 */
[----:B------:R-:W-:-:S06]  /*12260*/  ULOP3.LUT UR4, UR38, 0x2, URZ, 0xfc, !UPT ;  /* 0x0000000226047892 */ /* 0x000fcc000f8efc3f */
[----:B0-----:R-:W-:-:S05]  /*12270*/  IMAD.U32 R0, RZ, RZ, UR4 ;  /* 0x00000004ff007e24 */ /* 0x001fca000f8e00ff */
[----:B------:R-:W-:-:S13]  /*12280*/  ISETP.NE.AND P0, PT, R0, 0x3, PT ;  /* 0x000000030000780c */ /* 0x000fda0003f05270 */
[----:B------:R-:W-:Y:S05]  /*12290*/  @!P0 BRA `(.L_x_15316) ;  /* 0x0000000000048947 */ /* 0x000fea0003800000 */
[----:B------:R-:W-:Y:S01]  /*122a0*/  BPT.TRAP 0x1 ;  /* 0x000000040000795c */ /* 0x000fe20000300000 */
.L_x_15316:
        /* <DEDUP_REMOVED lines=9> */
.L_x_15407:
[----:B------:R-:W2:Y:S01]  /*12340*/  LDL.LU R6, [R1+0x10] ;  /* 0x0000100001067983 */ /* 0x000ea20000300800 */
[----:B------:R-:W-:Y:S02]  /*12350*/  SEL R0, R0, RZ, P2 ;  /* 0x000000ff00007207 */ /* 0x000fe40001000000 */
[----:B--2---:R-:W-:Y:S01]  /*12360*/  LOP3.LUT R2, R6, R2, RZ, 0x3c, !PT ;  /* 0x0000000206027212 */ /* 0x004fe200078e3cff */
[----:B------:R-:W-:Y:S06]  /*12370*/  @!P0 BRA `(.L_x_15318) ;  /* 0x0000000000048947 */ /* 0x000fec0003800000 */
[----:B------:R-:W-:Y:S01]  /*12380*/  BPT.TRAP 0x1 ;  /* 0x000000040000795c */ /* 0x000fe20000300000 */
.L_x_15318:
[----:B------:R-:W-:Y:S01]  /*12390*/  IMAD R5, R0, 0x8, R5 ;  /* 0x0000000800057824 */ /* 0x000fe200078e0205 */
[----:B------:R-:W-:-:S04]  /*123a0*/  SHF.L.U32 R0, R2, 0x1f, RZ ;  /* 0x0000001f02007819 */ /* 0x000fc800000006ff */
[----:B------:R-:W1:Y:S02]  /*123b0*/  SYNCS.PHASECHK.TRANS64.TRYWAIT P1, [R5+URZ+0x13240], R0 ;  /* 0x01324000050075a7 */ /* 0x000e64000802017f */
[----:B-1----:R-:W-:Y:S05]  /*123c0*/  @!P1 BRA `(.L_x_15319) ;  /* 0x0000002800909947 */ /* 0x002fea0003800000 */
.L_x_15408:
[----:B------:R-:W-:Y:S05]  /*123d0*/  @!P0 BRA `(.L_x_15320) ;  /* 0x0000000000048947 */ /* 0x000fea0003800000 */
[----:B------:R-:W-:Y:S01]  /*123e0*/  BPT.TRAP 0x1 ;  /* 0x000000040000795c */ /* 0x000fe20000300000 */
.L_x_15320:
[----:B------:R-:W2:Y:S02]  /*123f0*/  SYNCS.PHASECHK.TRANS64.TRYWAIT P1, [R4+URZ+0x13260], R3 ;  /* 0x01326003040075a7 */ /* 0x000ea4000802017f */
[----:B--2---:R-:W-:Y:S05]  /*12400*/  @!P1 BRA `(.L_x_15321) ;  /* 0x0000002800949947 */ /* 0x004fea0003800000 */
.L_x_15409:
[----:B------:R-:W-:Y:S05]  /*12410*/  @!P0 BRA `(.L_x_15322) ;  /* 0x0000000000048947 */ /* 0x000fea0003800000 */
[----:B------:R-:W-:Y:S01]  /*12420*/  BPT.TRAP 0x1 ;  /* 0x000000040000795c */ /* 0x000fe20000300000 */
.L_x_15322:
[----:B------:R-:W3:Y:S02]  /*12430*/  SYNCS.PHASECHK.TRANS64.TRYWAIT P1, [R5+URZ+0x13260], R0 ;  /* 0x01326000050075a7 */ /* 0x000ee4000802017f */
[----:B---3--:R-:W-:Y:S05]  /*12440*/  @!P1 BRA `(.L_x_15323) ;  /* 0x0000002800989947 */ /* 0x008fea0003800000 */
.L_x_15410:
[----:B------:R-:W-:Y:S05]  /*12450*/  @!P0 BRA `(.L_x_15324) ;  /* 0x0000000000048947 */ /* 0x000fea0003800000 */
[----:B------:R-:W-:Y:S01]  /*12460*/  BPT.TRAP 0x1 ;  /* 0x000000040000795c */ /* 0x000fe20000300000 */
.L_x_15324:
[----:B------:R-:W4:Y:S02]  /*12470*/  SYNCS.PHASECHK.TRANS64.TRYWAIT P1, [R4+URZ+0x13280], R3 ;  /* 0x01328003040075a7 */ /* 0x000f24000802017f */
[----:B----4-:R-:W-:Y:S05]  /*12480*/  @!P1 BRA `(.L_x_15325) ;  /* 0x00000028009c9947 */ /* 0x010fea0003800000 */
.L_x_15411:
[----:B------:R-:W-:Y:S05]  /*12490*/  @!P0 BRA `(.L_x_15326) ;  /* 0x0000000000048947 */ /* 0x000fea0003800000 */
[----:B------:R-:W-:Y:S01]  /*124a0*/  BPT.TRAP 0x1 ;  /* 0x000000040000795c */ /* 0x000fe20000300000 */
.L_x_15326:
[----:B------:R0:W0:Y:S02]  /*124b0*/  SYNCS.PHASECHK.TRANS64.TRYWAIT P0, [R5+URZ+0x13280], R0 ;  /* 0x01328000050075a7 */ /* 0x000024000800017f */
[----:B0-----:R-:W-:Y:S05]  /*124c0*/  @!P0 NANOSLEEP.SYNCS 0x989680 ;  /* 0x009896800000895d */ /* 0x001fea0003900000 */
[----:B------:R-:W0:Y:S02]  /*124d0*/  @!P0 SYNCS.PHASECHK.TRANS64 P0, [R5+URZ+0x13280], R0 ;  /* 0x01328000050085a7 */ /* 0x000e24000800007f */
[----:B0-----:R-:W-:Y:S05]  /*124e0*/  @!P0 BRA `(.L_x_15326) ;  /* 0xfffffffc00f08947 */ /* 0x001fea000383ffff */
.L_x_15314:
[----:B------:R-:W-:Y:S05]  /*124f0*/  BSYNC B0 ;  /* 0x0000000000007941 */ /* 0x000fea0003800000 */
.L_x_15313:
[----:B------:R-:W-:Y:S05]  /*12500*/  EXIT ;  /* 0x000000000000794d */ /* 0x000fea0003800000 */
.L_x_15183:
[----:B0-----:R-:W-:-:S04]  /*12510*/  IMAD.U32 R3, RZ, RZ, UR45 ;  /* 0x0000002dff037e24 */ /* 0x001fc8000f8e00ff */
[----:B------:R0:W1:Y:S03]  /*12520*/  SYNCS.PHASECHK.TRANS64.TRYWAIT P1, [R3+URZ+0x13200], R0 ;  /* 0x01320000030075a7 */ /* 0x000066000802017f */
[----:B-1----:R-:W-:Y:S05]  /*12530*/  @!P1 NANOSLEEP.SYNCS 0x989680 ;  /* 0x009896800000995d */ /* 0x002fea0003900000 */
[----:B------:R-:W1:Y:S02]  /*12540*/  @!P1 SYNCS.PHASECHK.TRANS64 P1, [R3+URZ+0x13200], R0 ;  /* 0x01320000030095a7 */ /* 0x000e64000802007f */
[----:B-1----:R-:W-:Y:S05]  /*12550*/  @!P1 BRA `(.L_x_15183) ;  /* 0xfffffffc00ec9947 */ /* 0x002fea000383ffff */
[----:B------:R-:W-:Y:S05]  /*12560*/  BRA `(.L_x_15327) ;  /* 0xfffffef4000c7947 */ /* 0x000fea000383ffff */
.L_x_15187:
[----:B-1----:R1:W2:Y:S02]  /*12570*/  SYNCS.PHASECHK.TRANS64.TRYWAIT P1, [R3+URZ+0x13230], R0 ;  /* 0x01323000030075a7 */ /* 0x0022a4000802017f */
[----:B--2---:R-:W-:Y:S05]  /*12580*/  @!P1 NANOSLEEP.SYNCS 0x989680 ;  /* 0x009896800000995d */ /* 0x004fea0003900000 */
[----:B------:R-:W2:Y:S02]  /*12590*/  @!P1 SYNCS.PHASECHK.TRANS64 P1, [R3+URZ+0x13230], R0 ;  /* 0x01323000030095a7 */ /* 0x000ea4000802007f */
[----:B--2---:R-:W-:Y:S05]  /*125a0*/  @!P1 BRA `(.L_x_15187) ;  /* 0xfffffffc00f09947 */ /* 0x004fea000383ffff */
[----:B------:R-:W-:Y:S05]  /*125b0*/  BRA `(.L_x_15186) ;  /* 0xfffffef400287947 */ /* 0x000fea000383ffff */
.L_x_15193:
[----:B-1----:R-:W-:-:S04]  /*125c0*/  IMAD.U32 R9, RZ, RZ, UR20 ;  /* 0x00000014ff097e24 */ /* 0x002fc8000f8e00ff */
[----:B------:R1:W2:Y:S03]  /*125d0*/  SYNCS.PHASECHK.TRANS64.TRYWAIT P1, [R9+URZ+0x13230], R0 ;  /* 0x01323000090075a7 */ /* 0x0002a6000802017f */
[----:B--2---:R-:W-:Y:S05]  /*125e0*/  @!P1 NANOSLEEP.SYNCS 0x989680 ;  /* 0x009896800000995d */ /* 0x004fea0003900000 */
[----:B------:R-:W2:Y:S02]  /*125f0*/  @!P1 SYNCS.PHASECHK.TRANS64 P1, [R9+URZ+0x13230], R0 ;  /* 0x01323000090095a7 */ /* 0x000ea4000802007f */
[----:B--2---:R-:W-:Y:S05]  /*12600*/  @!P1 BRA `(.L_x_15193) ;  /* 0xfffffffc00ec9947 */ /* 0x004fea000383ffff */
[----:B------:R-:W-:Y:S05]  /*12610*/  BRA `(.L_x_15192) ;  /* 0xffffff1c00c07947 */ /* 0x000fea000383ffff */
.L_x_15197:
[----:B-1----:R-:W-:-:S04]  /*12620*/  IMAD.U32 R9, RZ, RZ, UR11 ;  /* 0x0000000bff097e24 */ /* 0x002fc8000f8e00ff */
[----:B------:R1:W2:Y:S03]  /*12630*/  SYNCS.PHASECHK.TRANS64.TRYWAIT P1, [R9+URZ+0x13250], R0 ;  /* 0x01325000090075a7 */ /* 0x0002a6000802017f */
[----:B--2---:R-:W-:Y:S05]  /*12640*/  @!P1 NANOSLEEP.SYNCS 0x989680 ;  /* 0x009896800000995d */ /* 0x004fea0003900000 */
[----:B------:R-:W2:Y:S02]  /*12650*/  @!P1 SYNCS.PHASECHK.TRANS64 P1, [R9+URZ+0x13250], R0 ;  /* 0x01325000090095a7 */ /* 0x000ea4000802007f */
[----:B--2---:R-:W-:Y:S05]  /*12660*/  @!P1 BRA `(.L_x_15197) ;  /* 0xfffffffc00ec9947 */ /* 0x004fea000383ffff */
[----:B------:R-:W-:Y:S05]  /*12670*/  BRA `(.L_x_15196) ;  /* 0xffffff2000cc7947 */ /* 0x000fea000383ffff */
.L_x_15205:
[----:B-1----:R-:W-:-:S04]  /*12680*/  IMAD.U32 R11, RZ, RZ, UR6 ;  /* 0x00000006ff0b7e24 */ /* 0x002fc8000f8e00ff */
[----:B------:R1:W2:Y:S03]  /*12690*/  SYNCS.PHASECHK.TRANS64.TRYWAIT P1, [R11+URZ+0x13230], R0 ;  /* 0x013230000b0075a7 */ /* 0x0002a6000802017f */
[----:B--2---:R-:W-:Y:S05]  /*126a0*/  @!P1 NANOSLEEP.SYNCS 0x989680 ;  /* 0x009896800000995d */ /* 0x004fea0003900000 */
[----:B------:R-:W2:Y:S02]  /*126b0*/  @!P1 SYNCS.PHASECHK.TRANS64 P1, [R11+URZ+0x13230], R0 ;  /* 0x013230000b0095a7 */ /* 0x000ea4000802007f */
[----:B--2---:R-:W-:Y:S05]  /*126c0*/  @!P1 BRA `(.L_x_15205) ;  /* 0xfffffffc00ec9947 */ /* 0x004fea000383ffff */
[----:B------:R-:W-:Y:S05]  /*126d0*/  BRA `(.L_x_15204) ;  /* 0xffffff4c00147947 */ /* 0x000fea000383ffff */
.L_x_15209:
[----:B-1----:R-:W-:-:S04]  /*126e0*/  IMAD.U32 R11, RZ, RZ, UR11 ;  /* 0x0000000bff0b7e24 */ /* 0x002fc8000f8e00ff */
[----:B------:R1:W2:Y:S03]  /*126f0*/  SYNCS.PHASECHK.TRANS64.TRYWAIT P1, [R11+URZ+0x13250], R0 ;  /* 0x013250000b0075a7 */ /* 0x0002a6000802017f */
[----:B--2---:R-:W-:Y:S05]  /*12700*/  @!P1 NANOSLEEP.SYNCS 0x989680 ;  /* 0x009896800000995d */ /* 0x004fea0003900000 */
[----:B------:R-:W2:Y:S02]  /*12710*/  @!P1 SYNCS.PHASECHK.TRANS64 P1, [R11+URZ+0x13250], R0 ;  /* 0x013250000b0095a7 */ /* 0x000ea4000802007f */
[----:B--2---:R-:W-:Y:S05]  /*12720*/  @!P1 BRA `(.L_x_15209) ;  /* 0xfffffffc00ec9947 */ /* 0x004fea000383ffff */
[----:B------:R-:W-:Y:S05]  /*12730*/  BRA `(.L_x_15208) ;  /* 0xffffff5000207947 */ /* 0x000fea000383ffff */
.L_x_15216:
[----:B-1----:R-:W-:-:S04]  /*12740*/  IMAD.U32 R6, RZ, RZ, UR14 ;  /* 0x0000000eff067e24 */ /* 0x002fc8000f8e00ff */
[----:B------:R1:W2:Y:S03]  /*12750*/  SYNCS.PHASECHK.TRANS64.TRYWAIT P1, [R6+URZ+0x13250], R5 ;  /* 0x01325005060075a7 */ /* 0x0002a6000802017f */
[----:B--2---:R-:W-:Y:S05]  /*12760*/  @!P1 NANOSLEEP.SYNCS 0x989680 ;  /* 0x009896800000995d */ /* 0x004fea0003900000 */
[----:B------:R-:W2:Y:S02]  /*12770*/  @!P1 SYNCS.PHASECHK.TRANS64 P1, [R6+URZ+0x13250], R5 ;  /* 0x01325005060095a7 */ /* 0x000ea4000802007f */
[----:B--2---:R-:W-:Y:S05]  /*12780*/  @!P1 BRA `(.L_x_15216) ;  /* 0xfffffffc00ec9947 */ /* 0x004fea000383ffff */
[----:B------:R-:W-:Y:S05]  /*12790*/  BRA `(.L_x_15215) ;  /* 0xffffff6c00647947 */ /* 0x000fea000383ffff */
.L_x_15249:
        /* <DEDUP_REMOVED lines=10> */
.L_x_15328:
[----:B------:R-:W-:Y:S05]  /*12840*/  BRA `(.L_x_15329) ;  /* 0xffffffac00b87947 */ /* 0x000fea000383ffff */
.L_x_15252:
[----:B0-----:R-:W2:Y:S02]  /*12850*/  LDL R0, [R1+0x28] ;  /* 0x0000280001007983 */ /* 0x001ea40000100800 */
[----:B--2---:R0:W1:Y:S02]  /*12860*/  SYNCS.PHASECHK.TRANS64.TRYWAIT P0, [R7+URZ+0x13280], R0 ;  /* 0x01328000070075a7 */ /* 0x004064000800017f */
[----:B-1----:R-:W-:Y:S05]  /*12870*/  @!P0 NANOSLEEP.SYNCS 0x989680 ;  /* 0x009896800000895d */ /* 0x002fea0003900000 */
[----:B------:R-:W1:Y:S02]  /*12880*/  @!P0 SYNCS.PHASECHK.TRANS64 P0, [R7+URZ+0x13280], R0 ;  /* 0x01328000070085a7 */ /* 0x000e64000800007f */
[----:B-1----:R-:W-:Y:S05]  /*12890*/  @!P0 BRA `(.L_x_15252) ;  /* 0xfffffffc00ec8947 */ /* 0x002fea000383ffff */
[----:B------:R-:W-:Y:S05]  /*128a0*/  BRA `(.L_x_15330) ;  /* 0xffffffb000f87947 */ /* 0x000fea000383ffff */
.L_x_15253:
        /* <DEDUP_REMOVED lines=8> */
.L_x_15332:
[----:B------:R-:W-:Y:S05]  /*12930*/  BSYNC B0 ;  /* 0x0000000000007941 */ /* 0x000fea0003800000 */
.L_x_15331:
        /* <DEDUP_REMOVED lines=8> */
.L_x_15333:
        /* <DEDUP_REMOVED lines=13> */
.L_x_15334:
        /* <DEDUP_REMOVED lines=11> */
.L_x_15335:
        /* <DEDUP_REMOVED lines=11> */
.L_x_15336:
        /* <DEDUP_REMOVED lines=10> */
.L_x_15337:
        /* <DEDUP_REMOVED lines=10> */
.L_x_15338:
        /* <DEDUP_REMOVED lines=11> */
.L_x_15339:
        /* <DEDUP_REMOVED lines=8> */
.L_x_15340:
        /* <DEDUP_REMOVED lines=13> */
.L_x_15341:
[----:B------:R-:W-:Y:S01]  /*12f30*/  IMAD.MOV.U32 R10, RZ, RZ, R14 ;  /* 0x000000ffff0a7224 */ /* 0x000fe200078e000e */
[----:B------:R-:W-:-:S04]  /*12f40*/  LOP3.LUT R19, R19, 0xffffffef, RZ, 0xc0, !PT ;  /* 0xffffffef13137812 */ /* 0x000fc800078ec0ff */
[----:B------:R-:W-:-:S05]  /*12f50*/  @P2 LOP3.LUT R19, R19, 0x10, RZ, 0xfc, !PT ;  /* 0x0000001013132812 */ /* 0x000fca00078efcff */
[----:B------:R0:W-:Y:S01]  /*12f60*/  STL [R1+0x18], R19 ;  /* 0x0000181301007387 */ /* 0x0001e20000100800 */
[----:B------:R-:W-:Y:S05]  /*12f70*/  BRA `(.L_x_15342) ;  /* 0xffffffb000bc7947 */ /* 0x000fea000383ffff */
.L_x_15258:
[----:B----4-:R-:W4:Y:S02]  /*12f80*/  LDL R0, [R1+0x28] ;  /* 0x0000280001007983 */ /* 0x010f240000100800 */
[----:B----4-:R4:W0:Y:S02]  /*12f90*/  SYNCS.PHASECHK.TRANS64.TRYWAIT P0, [R7+URZ+0x13240], R0 ;  /* 0x01324000070075a7 */ /* 0x010824000800017f */
[----:B0-----:R-:W-:Y:S05]  /*12fa0*/  @!P0 NANOSLEEP.SYNCS 0x989680 ;  /* 0x009896800000895d */ /* 0x001fea0003900000 */
[----:B------:R-:W0:Y:S02]  /*12fb0*/  @!P0 SYNCS.PHASECHK.TRANS64 P0, [R7+URZ+0x13240], R0 ;  /* 0x01324000070085a7 */ /* 0x000e24000800007f */
[----:B0-----:R-:W-:Y:S05]  /*12fc0*/  @!P0 BRA `(.L_x_15258) ;  /* 0xfffffffc00ec8947 */ /* 0x001fea000383ffff */
[----:B------:R-:W-:Y:S05]  /*12fd0*/  BRA `(.L_x_15343) ;  /* 0xffffffb4001c7947 */ /* 0x000fea000383ffff */
.L_x_15259:
        /* <DEDUP_REMOVED lines=8> */
.L_x_15345:
[----:B------:R-:W-:Y:S05]  /*13060*/  BSYNC B0 ;  /* 0x0000000000007941 */ /* 0x000fea0003800000 */
.L_x_15344:
        /* <DEDUP_REMOVED lines=10> */
.L_x_15346:
        /* <DEDUP_REMOVED lines=8> */
.L_x_15347:
        /* <DEDUP_REMOVED lines=15> */
.L_x_15348:
[----:B------:R-:W-:Y:S02]  /*13280*/  IMAD.MOV.U32 R13, RZ, RZ, R0 ;  /* 0x000000ffff0d7224 */ /* 0x000fe400078e0000 */
[----:B------:R-:W-:Y:S02]  /*13290*/  IMAD.MOV.U32 R12, RZ, RZ, 0x2 ;  /* 0x00000002ff0c7424 */ /* 0x000fe400078e00ff */
[----:B------:R-:W-:-:S07]  /*132a0*/  IMAD.MOV.U32 R5, RZ, RZ, R14 ;  /* 0x000000ffff057224 */ /* 0x000fce00078e000e */
[----:B------:R-:W-:Y:S05]  /*132b0*/  WARPSYNC.COLLECTIVE R15, `(.L_x_15349) ;  /* 0x000000000f087348 */ /* 0x000fea0003c00000 */
[----:B------:R0:W1:Y:S02]  /*132c0*/  SHFL.IDX P6, R14, R13, R12, R11 ;  /* 0x0000000c0d0e7389 */ /* 0x00006400000c000b */
[----:B01----:R-:W-:Y:S01]  /*132d0*/  ENDCOLLECTIVE ;  /* 0x000000000000791b */ /* 0x003fe20003800000 */
.L_x_15349:
        /* <DEDUP_REMOVED lines=14> */
.L_x_15350:
[----:B------:R-:W-:Y:S02]  /*133c0*/  IMAD.MOV.U32 R13, RZ, RZ, R0 ;  /* 0x000000ffff0d7224 */ /* 0x000fe400078e0000 */
[----:B------:R-:W-:Y:S02]  /*133d0*/  IMAD.MOV.U32 R12, RZ, RZ, 0x3 ;  /* 0x00000003ff0c7424 */ /* 0x000fe400078e00ff */
[----:B------:R-:W-:-:S07]  /*133e0*/  IMAD.MOV.U32 R5, RZ, RZ, R14 ;  /* 0x000000ffff057224 */ /* 0x000fce00078e000e */
[----:B------:R-:W-:Y:S05]  /*133f0*/  WARPSYNC.COLLECTIVE R15, `(.L_x_15351) ;  /* 0x000000000f087348 */ /* 0x000fea0003c00000 */
[----:B------:R0:W1:Y:S02]  /*13400*/  SHFL.IDX P6, R14, R13, R12, R11 ;  /* 0x0000000c0d0e7389 */ /* 0x00006400000c000b */
[----:B01----:R-:W-:Y:S01]  /*13410*/  ENDCOLLECTIVE ;  /* 0x000000000000791b */ /* 0x003fe20003800000 */
.L_x_15351:
        /* <DEDUP_REMOVED lines=10> */
.L_x_15352:
        /* <DEDUP_REMOVED lines=10> */
.L_x_15353:
        /* <DEDUP_REMOVED lines=13> */
.L_x_15354:
[----:B------:R-:W-:Y:S01]  /*13630*/  IMAD.MOV.U32 R4, RZ, RZ, R14 ;  /* 0x000000ffff047224 */ /* 0x000fe200078e000e */
[----:B------:R-:W-:Y:S06]  /*13640*/  BRA `(.L_x_15355) ;  /* 0xffffffb000a07947 */ /* 0x000fec000383ffff */
.L_x_15266:
        /* <DEDUP_REMOVED lines=9> */
.L_x_15356:
[C---:B------:R-:W-:Y:S01]  /*136e0*/  VIADD R8, R17.reuse, 0x20 ;  /* 0x0000002011087836 */ /* 0x040fe20000000000 */
[----:B------:R-:W-:Y:S01]  /*136f0*/  ISETP.GE.AND P2, PT, R17, R7, PT ;  /* 0x000000071100720c */ /* 0x000fe20003f46270 */
[----:B------:R-:W-:Y:S02]  /*13700*/  IMAD.MOV.U32 R13, RZ, RZ, R0 ;  /* 0x000000ffff0d7224 */ /* 0x000fe400078e0000 */
[----:B------:R-:W-:-:S10]  /*13710*/  IMAD.MOV.U32 R2, RZ, RZ, R14 ;  /* 0x000000ffff027224 */ /* 0x000fd400078e000e */
[----:B------:R-:W-:Y:S05]  /*13720*/  WARPSYNC.COLLECTIVE R15, `(.L_x_15357) ;  /* 0x000000000f087348 */ /* 0x000fea0003c00000 */
[----:B------:R0:W1:Y:S02]  /*13730*/  SHFL.IDX P6, R14, R13, R12, R11 ;  /* 0x0000000c0d0e7389 */ /* 0x00006400000c000b */
[----:B01----:R-:W-:Y:S01]  /*13740*/  ENDCOLLECTIVE ;  /* 0x000000000000791b */ /* 0x003fe20003800000 */
.L_x_15357:
[----:B------:R-:W-:Y:S02]  /*13750*/  IMAD.MOV.U32 R13, RZ, RZ, R4 ;  /* 0x000000ffff0d7224 */ /* 0x000fe400078e0004 */
[----:B------:R-:W-:Y:S02]  /*13760*/  IMAD.MOV.U32 R12, RZ, RZ, 0x1 ;  /* 0x00000001ff0c7424 */ /* 0x000fe400078e00ff */
[----:B------:R-:W-:-:S07]  /*13770*/  IMAD.MOV.U32 R3, RZ, RZ, R14 ;  /* 0x000000ffff037224 */ /* 0x000fce00078e000e */
[----:B------:R-:W-:Y:S05]  /*13780*/  WARPSYNC.COLLECTIVE R15, `(.L_x_15358) ;  /* 0x000000000f087348 */ /* 0x000fea0003c00000 */
[----:B------:R0:W1:Y:S02]  /*13790*/  SHFL.IDX P6, R14, R13, R12, R11 ;  /* 0x0000000c0d0e7389 */ /* 0x00006400000c000b */
[----:B01----:R-:W-:Y:S01]  /*137a0*/  ENDCOLLECTIVE ;  /* 0x000000000000791b */ /* 0x003fe20003800000 */
.L_x_15358:
        /* <DEDUP_REMOVED lines=15> */
.L_x_15359:
[----:B------:R-:W-:Y:S02]  /*138a0*/  IMAD.MOV.U32 R13, RZ, RZ, R4 ;  /* 0x000000ffff0d7224 */ /* 0x000fe400078e0004 */
[----:B------:R-:W-:Y:S02]  /*138b0*/  IMAD.MOV.U32 R12, RZ, RZ, 0x2 ;  /* 0x00000002ff0c7424 */ /* 0x000fe400078e00ff */
[----:B------:R-:W-:-:S07]  /*138c0*/  IMAD.MOV.U32 R3, RZ, RZ, R14 ;  /* 0x000000ffff037224 */ /* 0x000fce00078e000e */
[----:B------:R-:W-:Y:S05]  /*138d0*/  WARPSYNC.COLLECTIVE R15, `(.L_x_15360) ;  /* 0x000000000f087348 */ /* 0x000fea0003c00000 */
[----:B------:R0:W1:Y:S02]  /*138e0*/  SHFL.IDX P6, R14, R13, R12, R11 ;  /* 0x0000000c0d0e7389 */ /* 0x00006400000c000b */
[----:B01----:R-:W-:Y:S01]  /*138f0*/  ENDCOLLECTIVE ;  /* 0x000000000000791b */ /* 0x003fe20003800000 */
.L_x_15360:
        /* <DEDUP_REMOVED lines=16> */
.L_x_15361:
[----:B------:R-:W-:Y:S02]  /*13a00*/  IMAD.MOV.U32 R13, RZ, RZ, R4 ;  /* 0x000000ffff0d7224 */ /* 0x000fe400078e0004 */
[----:B------:R-:W-:Y:S02]  /*13a10*/  IMAD.MOV.U32 R12, RZ, RZ, 0x3 ;  /* 0x00000003ff0c7424 */ /* 0x000fe400078e00ff */
[----:B------:R-:W-:-:S07]  /*13a20*/  IMAD.MOV.U32 R3, RZ, RZ, R14 ;  /* 0x000000ffff037224 */ /* 0x000fce00078e000e */
[----:B------:R-:W-:Y:S05]  /*13a30*/  WARPSYNC.COLLECTIVE R15, `(.L_x_15362) ;  /* 0x000000000f087348 */ /* 0x000fea0003c00000 */
[----:B------:R0:W1:Y:S02]  /*13a40*/  SHFL.IDX P6, R14, R13, R12, R11 ;  /* 0x0000000c0d0e7389 */ /* 0x00006400000c000b */
[----:B01----:R-:W-:Y:S01]  /*13a50*/  ENDCOLLECTIVE ;  /* 0x000000000000791b */ /* 0x003fe20003800000 */
.L_x_15362:
        /* <DEDUP_REMOVED lines=10> */
.L_x_15363:
        /* <DEDUP_REMOVED lines=12> */
.L_x_15364:
        /* <DEDUP_REMOVED lines=13> */
.L_x_15365:
        /* <DEDUP_REMOVED lines=8> */
.L_x_15366:
        /* <DEDUP_REMOVED lines=12> */
.L_x_15367:
[----:B------:R-:W-:Y:S01]  /*13dd0*/  IMAD.MOV.U32 R2, RZ, RZ, R14 ;  /* 0x000000ffff027224 */ /* 0x000fe200078e000e */
[----:B------:R-:W-:Y:S06]  /*13de0*/  BRA `(.L_x_15368) ;  /* 0xffffffb400c47947 */ /* 0x000fec000383ffff */
.L_x_15269:
[----:B-1----:R1:W2:Y:S02]  /*13df0*/  SYNCS.PHASECHK.TRANS64.TRYWAIT P0, [R22+URZ+0x13220], R3 ;  /* 0x01322003160075a7 */ /* 0x0022a4000800017f */
[----:B--2---:R-:W-:Y:S05]  /*13e00*/  @!P0 NANOSLEEP.SYNCS 0x989680 ;  /* 0x009896800000895d */ /* 0x004fea0003900000 */
[----:B------:R-:W2:Y:S02]  /*13e10*/  @!P0 SYNCS.PHASECHK.TRANS64 P0, [R22+URZ+0x13220], R3 ;  /* 0x01322003160085a7 */ /* 0x000ea4000800007f */
[----:B--2---:R-:W-:Y:S05]  /*13e20*/  @!P0 BRA `(.L_x_15269) ;  /* 0xfffffffc00f08947 */ /* 0x004fea000383ffff */
[----:B------:R-:W-:Y:S05]  /*13e30*/  BRA `(.L_x_15369) ;  /* 0xffffffb800207947 */ /* 0x000fea000383ffff */
.L_x_15273:
[----:B0-----:R-:W2:Y:S02]  /*13e40*/  LDL R2, [R1] ;  /* 0x0000000001027983 */ /* 0x001ea40000100800 */
[----:B--2---:R0:W1:Y:S02]  /*13e50*/  SYNCS.PHASECHK.TRANS64.TRYWAIT P0, [R0+URZ+0x13280], R2 ;  /* 0x01328002000075a7 */ /* 0x004064000800017f */
[----:B-1----:R-:W-:Y:S05]  /*13e60*/  @!P0 NANOSLEEP.SYNCS 0x989680 ;  /* 0x009896800000895d */ /* 0x002fea0003900000 */
[----:B------:R-:W1:Y:S02]  /*13e70*/  @!P0 SYNCS.PHASECHK.TRANS64 P0, [R0+URZ+0x13280], R2 ;  /* 0x01328002000085a7 */ /* 0x000e64000800007f */
[----:B-1----:R-:W-:Y:S05]  /*13e80*/  @!P0 BRA `(.L_x_15273) ;  /* 0xfffffffc00ec8947 */ /* 0x002fea000383ffff */
[----:B------:R-:W-:Y:S05]  /*13e90*/  BRA `(.L_x_15370) ;  /* 0xffffffbc00647947 */ /* 0x000fea000383ffff */
.L_x_15274:
        /* <DEDUP_REMOVED lines=8> */
.L_x_15372:
[----:B------:R-:W-:Y:S05]  /*13f20*/  BSYNC B0 ;  /* 0x0000000000007941 */ /* 0x000fea0003800000 */
.L_x_15371:
        /* <DEDUP_REMOVED lines=10> */
.L_x_15373:
        /* <DEDUP_REMOVED lines=11> */
.L_x_15374:
        /* <DEDUP_REMOVED lines=10> */
.L_x_15375:
        /* <DEDUP_REMOVED lines=11> */
.L_x_15376:
        /* <DEDUP_REMOVED lines=10> */
.L_x_15377:
        /* <DEDUP_REMOVED lines=11> */
.L_x_15378:
        /* <DEDUP_REMOVED lines=10> */
.L_x_15379:
[----:B------:R-:W-:Y:S02]  /*143c0*/  IMAD.MOV.U32 R13, RZ, RZ, R17 ;  /* 0x000000ffff0d7224 */ /* 0x000fe400078e0011 */
[----:B------:R-:W-:Y:S02]  /*143d0*/  IMAD.MOV.U32 R12, RZ, RZ, RZ ;  /* 0x000000ffff0c7224 */ /* 0x000fe400078e00ff */
[----:B------:R-:W-:Y:S02]  /*143e0*/  IMAD.SHL.U32 R3, R3, 0x10, RZ ;  /* 0x0000001003037824 */ /* 0x000fe400078e00ff */
[----:B------:R-:W-:-:S07]  /*143f0*/  IMAD.MOV.U32 R2, RZ, RZ, R14 ;  /* 0x000000ffff027224 */ /* 0x000fce00078e000e */
[----:B------:R-:W-:Y:S05]  /*14400*/  WARPSYNC.COLLECTIVE R15, `(.L_x_15380) ;  /* 0x000000000f087348 */ /* 0x000fea0003c00000 */
[----:B------:R0:W1:Y:S02]  /*14410*/  SHFL.IDX P6, R14, R13, R12, R11 ;  /* 0x0000000c0d0e7389 */ /* 0x00006400000c000b */
[----:B01----:R-:W-:Y:S01]  /*14420*/  ENDCOLLECTIVE ;  /* 0x000000000000791b */ /* 0x003fe20003800000 */
.L_x_15380:
        /* <DEDUP_REMOVED lines=12> */
.L_x_15381:
[----:B------:R-:W-:Y:S01]  /*144f0*/  IMAD.MOV.U32 R2, RZ, RZ, R14 ;  /* 0x000000ffff027224 */ /* 0x000fe200078e000e */
[----:B------:R-:W-:Y:S06]  /*14500*/  BRA `(.L_x_15382) ;  /* 0xffffffb800d87947 */ /* 0x000fec000383ffff */
.L_x_15279:
[----:B--2---:R-:W2:Y:S02]  /*14510*/  LDL R2, [R1] ;  /* 0x0000000001027983 */ /* 0x004ea40000100800 */
[----:B--2---:R2:W3:Y:S02]  /*14520*/  SYNCS.PHASECHK.TRANS64.TRYWAIT P0, [R0+URZ+0x13240], R2 ;  /* 0x01324002000075a7 */ /* 0x0044e4000800017f */
[----:B---3--:R-:W-:Y:S05]  /*14530*/  @!P0 NANOSLEEP.SYNCS 0x989680 ;  /* 0x009896800000895d */ /* 0x008fea0003900000 */
[----:B------:R-:W3:Y:S02]  /*14540*/  @!P0 SYNCS.PHASECHK.TRANS64 P0, [R0+URZ+0x13240], R2 ;  /* 0x01324002000085a7 */ /* 0x000ee4000800007f */
[----:B---3--:R-:W-:Y:S05]  /*14550*/  @!P0 BRA `(.L_x_15279) ;  /* 0xfffffffc00ec8947 */ /* 0x008fea000383ffff */
[----:B------:R-:W-:Y:S05]  /*14560*/  BRA `(.L_x_15383) ;  /* 0xffffffbc00347947 */ /* 0x000fea000383ffff */
.L_x_15280:
        /* <DEDUP_REMOVED lines=8> */
.L_x_15385:
[----:B------:R-:W-:Y:S05]  /*145f0*/  BSYNC B0 ;  /* 0x0000000000007941 */ /* 0x000fea0003800000 */
.L_x_15384:
        /* <DEDUP_REMOVED lines=8> */
.L_x_15386:
[----:B------:R-:W-:Y:S02]  /*14680*/  IMAD.MOV.U32 R13, RZ, RZ, R8 ;  /* 0x000000ffff0d7224 */ /* 0x000fe400078e0008 */
[----:B------:R-:W-:Y:S02]  /*14690*/  IMAD.MOV.U32 R12, RZ, RZ, 0x1 ;  /* 0x00000001ff0c7424 */ /* 0x000fe400078e00ff */
[----:B------:R-:W-:-:S07]  /*146a0*/  IMAD.MOV.U32 R2, RZ, RZ, R14 ;  /* 0x000000ffff027224 */ /* 0x000fce00078e000e */
[----:B------:R-:W-:Y:S05]  /*146b0*/  WARPSYNC.COLLECTIVE R15, `(.L_x_15387) ;  /* 0x000000000f087348 */ /* 0x000fea0003c00000 */
[----:B------:R0:W1:Y:S02]  /*146c0*/  SHFL.IDX P6, R14, R13, R12, R11 ;  /* 0x0000000c0d0e7389 */ /* 0x00006400000c000b */
[----:B01----:R-:W-:Y:S01]  /*146d0*/  ENDCOLLECTIVE ;  /* 0x000000000000791b */ /* 0x003fe20003800000 */
.L_x_15387:
        /* <DEDUP_REMOVED lines=11> */
.L_x_15388:
[----:B------:R-:W-:Y:S02]  /*14790*/  IMAD.MOV.U32 R13, RZ, RZ, R8 ;  /* 0x000000ffff0d7224 */ /* 0x000fe400078e0008 */
[----:B------:R-:W-:Y:S02]  /*147a0*/  IMAD.MOV.U32 R12, RZ, RZ, 0x2 ;  /* 0x00000002ff0c7424 */ /* 0x000fe400078e00ff */
[----:B------:R-:W-:-:S07]  /*147b0*/  IMAD.MOV.U32 R2, RZ, RZ, R14 ;  /* 0x000000ffff027224 */ /* 0x000fce00078e000e */
[----:B------:R-:W-:Y:S05]  /*147c0*/  WARPSYNC.COLLECTIVE R15, `(.L_x_15389) ;  /* 0x000000000f087348 */ /* 0x000fea0003c00000 */
[----:B------:R0:W1:Y:S02]  /*147d0*/  SHFL.IDX P6, R14, R13, R12, R11 ;  /* 0x0000000c0d0e7389 */ /* 0x00006400000c000b */
[----:B01----:R-:W-:Y:S01]  /*147e0*/  ENDCOLLECTIVE ;  /* 0x000000000000791b */ /* 0x003fe20003800000 */
.L_x_15389:
        /* <DEDUP_REMOVED lines=11> */
.L_x_15390:
[----:B------:R-:W-:Y:S02]  /*148a0*/  IMAD.MOV.U32 R13, RZ, RZ, R8 ;  /* 0x000000ffff0d7224 */ /* 0x000fe400078e0008 */
[----:B------:R-:W-:Y:S02]  /*148b0*/  IMAD.MOV.U32 R12, RZ, RZ, 0x3 ;  /* 0x00000003ff0c7424 */ /* 0x000fe400078e00ff */
[----:B------:R-:W-:-:S07]  /*148c0*/  IMAD.MOV.U32 R2, RZ, RZ, R14 ;  /* 0x000000ffff027224 */ /* 0x000fce00078e000e */
[----:B------:R-:W-:Y:S05]  /*148d0*/  WARPSYNC.COLLECTIVE R15, `(.L_x_15391) ;  /* 0x000000000f087348 */ /* 0x000fea0003c00000 */
[----:B------:R0:W1:Y:S02]  /*148e0*/  SHFL.IDX P6, R14, R13, R12, R11 ;  /* 0x0000000c0d0e7389 */ /* 0x00006400000c000b */
[----:B01----:R-:W-:Y:S01]  /*148f0*/  ENDCOLLECTIVE ;  /* 0x000000000000791b */ /* 0x003fe20003800000 */
.L_x_15391:
        /* <DEDUP_REMOVED lines=11> */
.L_x_15392:
[----:B------:R-:W-:Y:S02]  /*149b0*/  IMAD.MOV.U32 R13, RZ, RZ, R5 ;  /* 0x000000ffff0d7224 */ /* 0x000fe400078e0005 */
[----:B------:R-:W-:Y:S02]  /*149c0*/  IMAD.MOV.U32 R12, RZ, RZ, RZ ;  /* 0x000000ffff0c7224 */ /* 0x000fe400078e00ff */
[----:B------:R-:W-:-:S07]  /*149d0*/  IMAD.MOV.U32 R2, RZ, RZ, R14 ;  /* 0x000000ffff027224 */ /* 0x000fce00078e000e */
[----:B------:R-:W-:Y:S05]  /*149e0*/  WARPSYNC.COLLECTIVE R15, `(.L_x_15393) ;  /* 0x000000000f087348 */ /* 0x000fea0003c00000 */
[----:B------:R0:W1:Y:S02]  /*149f0*/  SHFL.IDX P6, R14, R13, R12, R11 ;  /* 0x0000000c0d0e7389 */ /* 0x00006400000c000b */
[----:B01----:R-:W-:Y:S01]  /*14a00*/  ENDCOLLECTIVE ;  /* 0x000000000000791b */ /* 0x003fe20003800000 */
.L_x_15393:
        /* <DEDUP_REMOVED lines=11> */
.L_x_15394:
[----:B------:R-:W-:Y:S01]  /*14ac0*/  IMAD.MOV.U32 R2, RZ, RZ, R14 ;  /* 0x000000ffff027224 */ /* 0x000fe200078e000e */
[----:B------:R-:W-:Y:S06]  /*14ad0*/  BRA `(.L_x_15395) ;  /* 0xffffffb800c87947 */ /* 0x000fec000383ffff */
.L_x_15285:
[----:B-1----:R1:W3:Y:S02]  /*14ae0*/  SYNCS.PHASECHK.TRANS64.TRYWAIT P2, [R2+URZ+0x13270], R0 ;  /* 0x01327000020075a7 */ /* 0x0022e4000804017f */
[----:B---3--:R-:W-:Y:S05]  /*14af0*/  @!P2 NANOSLEEP.SYNCS 0x989680 ;  /* 0x009896800000a95d */ /* 0x008fea0003900000 */
[----:B------:R-:W3:Y:S02]  /*14b00*/  @!P2 SYNCS.PHASECHK.TRANS64 P2, [R2+URZ+0x13270], R0 ;  /* 0x013270000200a5a7 */ /* 0x000ee4000804007f */
[----:B---3--:R-:W-:Y:S05]  /*14b10*/  @!P2 BRA `(.L_x_15285) ;  /* 0xfffffffc00f0a947 */ /* 0x008fea000383ffff */
[----:B------:R-:W-:Y:S05]  /*14b20*/  BRA `(.L_x_15396) ;  /* 0xffffffbc002c7947 */ /* 0x000fea000383ffff */
.L_x_15287:
[----:B-1----:R1:W3:Y:S02]  /*14b30*/  SYNCS.PHASECHK.TRANS64.TRYWAIT P2, [R2+URZ+0x13260], R3 ;  /* 0x01326003020075a7 */ /* 0x0022e4000804017f */
[----:B---3--:R-:W-:Y:S05]  /*14b40*/  @!P2 NANOSLEEP.SYNCS 0x989680 ;  /* 0x009896800000a95d */ /* 0x008fea0003900000 */
[----:B------:R-:W3:Y:S02]  /*14b50*/  @!P2 SYNCS.PHASECHK.TRANS64 P2, [R2+URZ+0x13260], R3 ;  /* 0x013260030200a5a7 */ /* 0x000ee4000804007f */
[----:B---3--:R-:W-:Y:S05]  /*14b60*/  @!P2 BRA `(.L_x_15287) ;  /* 0xfffffffc00f0a947 */ /* 0x008fea000383ffff */
[----:B------:R-:W-:Y:S05]  /*14b70*/  BRA `(.L_x_15397) ;  /* 0xffffffbc003c7947 */ /* 0x000fea000383ffff */
.L_x_15295:
[----:B-1----:R1:W2:Y:S02]  /*14b80*/  SYNCS.PHASECHK.TRANS64.TRYWAIT P1, [R0+URZ+0x13270], R3 ;  /* 0x01327003000075a7 */ /* 0x0022a4000802017f */
[----:B--2---:R-:W-:Y:S05]  /*14b90*/  @!P1 NANOSLEEP.SYNCS 0x989680 ;  /* 0x009896800000995d */ /* 0x004fea0003900000 */
[----:B------:R-:W2:Y:S02]  /*14ba0*/  @!P1 SYNCS.PHASECHK.TRANS64 P1, [R0+URZ+0x13270], R3 ;  /* 0x01327003000095a7 */ /* 0x000ea4000802007f */
[----:B--2---:R-:W-:Y:S05]  /*14bb0*/  @!P1 BRA `(.L_x_15295) ;  /* 0xfffffffc00f09947 */ /* 0x004fea000383ffff */
[----:B------:R-:W-:Y:S05]  /*14bc0*/  BRA `(.L_x_15398) ;  /* 0xffffffc000d07947 */ /* 0x000fea000383ffff */
.L_x_15297:
[----:B-1----:R1:W2:Y:S02]  /*14bd0*/  SYNCS.PHASECHK.TRANS64.TRYWAIT P1, [R0+URZ+0x13260], R3 ;  /* 0x01326003000075a7 */ /* 0x0022a4000802017f */
[----:B--2---:R-:W-:Y:S05]  /*14be0*/  @!P1 NANOSLEEP.SYNCS 0x989680 ;  /* 0x009896800000995d */ /* 0x004fea0003900000 */
[----:B------:R-:W2:Y:S02]  /*14bf0*/  @!P1 SYNCS.PHASECHK.TRANS64 P1, [R0+URZ+0x13260], R3 ;  /* 0x01326003000095a7 */ /* 0x000ea4000802007f */
[----:B--2---:R-:W-:Y:S05]  /*14c00*/  @!P1 BRA `(.L_x_15297) ;  /* 0xfffffffc00f09947 */ /* 0x004fea000383ffff */
[----:B------:R-:W-:Y:S05]  /*14c10*/  BRA `(.L_x_15399) ;  /* 0xffffffc000e07947 */ /* 0x000fea000383ffff */
.L_x_15311:
[----:B0-----:R0:W1:Y:S02]  /*14c20*/  SYNCS.PHASECHK.TRANS64.TRYWAIT P0, [R5+URZ+0x13220], R0 ;  /* 0x01322000050075a7 */ /* 0x001064000800017f */
[----:B-1----:R-:W-:Y:S05]  /*14c30*/  @!P0 NANOSLEEP.SYNCS 0x989680 ;  /* 0x009896800000895d */ /* 0x002fea0003900000 */
[----:B------:R-:W1:Y:S02]  /*14c40*/  @!P0 SYNCS.PHASECHK.TRANS64 P0, [R5+URZ+0x13220], R0 ;  /* 0x01322000050085a7 */ /* 0x000e64000800007f */
[----:B-1----:R-:W-:Y:S05]  /*14c50*/  @!P0 BRA `(.L_x_15311) ;  /* 0xfffffffc00f08947 */ /* 0x002fea000383ffff */
[----:B------:R-:W-:Y:S05]  /*14c60*/  BRA `(.L_x_15400) ;  /* 0xffffffd400447947 */ /* 0x000fea000383ffff */
.L_x_15312:
        /* <DEDUP_REMOVED lines=11> */
.L_x_15402:
[----:B------:R-:W-:Y:S05]  /*14d20*/  BSYNC B0 ;  /* 0x0000000000007941 */ /* 0x000fea0003800000 */
.L_x_15401:
[----:B------:R-:W-:Y:S05]  /*14d30*/  BRA `(.L_x_15403) ;  /* 0xffffffd4002c7947 */ /* 0x000fea000383ffff */
.L_x_15315:
[----:B------:R-:W-:Y:S01]  /*14d40*/  BSSY B1, `(.L_x_15404) ;  /* 0x0000006000017945 */ /* 0x000fe20003800000 */
[----:B------:R-:W-:-:S07]  /*14d50*/  IMAD.MOV.U32 R15, RZ, RZ, -0x1 ;  /* 0xffffffffff0f7424 */ /* 0x000fce00078e00ff */
[----:B0----5:R-:W-:Y:S05]  /*14d60*/  WARPSYNC.COLLECTIVE R15, `(.L_x_15405) ;  /* 0x000000000f0c7348 */ /* 0x021fea0003c00000 */
[----:B------:R-:W-:Y:S02]  /*14d70*/  ELECT P6, UR62, PT ;  /* 0x00000000003e782f */ /* 0x000fe400038c0000 */
[----:B------:R-:W-:Y:S01]  /*14d80*/  MOV R14, UR62 ;  /* 0x0000003e000e7c02 */ /* 0x000fe20008000f00 */
[----:B0----5:R-:W-:Y:S10]  /*14d90*/  ENDCOLLECTIVE ;  /* 0x000000000000791b */ /* 0x021ff40003800000 */
.L_x_15405:
[----:B------:R-:W-:Y:S05]  /*14da0*/  BSYNC B1 ;  /* 0x0000000000017941 */ /* 0x000fea0003800000 */
.L_x_15404:
[----:B------:R-:W-:Y:S05]  /*14db0*/  BRA `(.L_x_15406) ;  /* 0xffffffd400247947 */ /* 0x000fea000383ffff */
.L_x_15317:
[----:B0-----:R0:W1:Y:S02]  /*14dc0*/  SYNCS.PHASECHK.TRANS64.TRYWAIT P1, [R4+URZ+0x13240], R3 ;  /* 0x01324003040075a7 */ /* 0x001064000802017f */
[----:B-1----:R-:W-:Y:S05]  /*14dd0*/  @!P1 NANOSLEEP.SYNCS 0x989680 ;  /* 0x009896800000995d */ /* 0x002fea0003900000 */
[----:B------:R-:W1:Y:S02]  /*14de0*/  @!P1 SYNCS.PHASECHK.TRANS64 P1, [R4+URZ+0x13240], R3 ;  /* 0x01324003040095a7 */ /* 0x000e64000802007f */
[----:B-1----:R-:W-:Y:S05]  /*14df0*/  @!P1 BRA `(.L_x_15317) ;  /* 0xfffffffc00f09947 */ /* 0x002fea000383ffff */
[----:B------:R-:W-:Y:S05]  /*14e00*/  BRA `(.L_x_15407) ;  /* 0xffffffd4004c7947 */ /* 0x000fea000383ffff */
.L_x_15319:
[----:B-1----:R1:W2:Y:S02]  /*14e10*/  SYNCS.PHASECHK.TRANS64.TRYWAIT P1, [R5+URZ+0x13240], R0 ;  /* 0x01324000050075a7 */ /* 0x0022a4000802017f */
[----:B--2---:R-:W-:Y:S05]  /*14e20*/  @!P1 NANOSLEEP.SYNCS 0x989680 ;  /* 0x009896800000995d */ /* 0x004fea0003900000 */
[----:B------:R-:W2:Y:S02]  /*14e30*/  @!P1 SYNCS.PHASECHK.TRANS64 P1, [R5+URZ+0x13240], R0 ;  /* 0x01324000050095a7 */ /* 0x000ea4000802007f */
[----:B--2---:R-:W-:Y:S05]  /*14e40*/  @!P1 BRA `(.L_x_15319) ;  /* 0xfffffffc00f09947 */ /* 0x004fea000383ffff */
[----:B------:R-:W-:Y:S05]  /*14e50*/  BRA `(.L_x_15408) ;  /* 0xffffffd4005c7947 */ /* 0x000fea000383ffff */
.L_x_15321:
[----:B--2---:R2:W3:Y:S02]  /*14e60*/  SYNCS.PHASECHK.TRANS64.TRYWAIT P1, [R4+URZ+0x13260], R3 ;  /* 0x01326003040075a7 */ /* 0x0044e4000802017f */
[----:B---3--:R-:W-:Y:S05]  /*14e70*/  @!P1 NANOSLEEP.SYNCS 0x989680 ;  /* 0x009896800000995d */ /* 0x008fea0003900000 */
[----:B------:R-:W3:Y:S02]  /*14e80*/  @!P1 SYNCS.PHASECHK.TRANS64 P1, [R4+URZ+0x13260], R3 ;  /* 0x01326003040095a7 */ /* 0x000ee4000802007f */
[----:B---3--:R-:W-:Y:S05]  /*14e90*/  @!P1 BRA `(.L_x_15321) ;  /* 0xfffffffc00f09947 */ /* 0x008fea000383ffff */
[----:B------:R-:W-:Y:S05]  /*14ea0*/  BRA `(.L_x_15409) ;  /* 0xffffffd400587947 */ /* 0x000fea000383ffff */
.L_x_15323:
[----:B---3--:R3:W4:Y:S02]  /*14eb0*/  SYNCS.PHASECHK.TRANS64.TRYWAIT P1, [R5+URZ+0x13260], R0 ;  /* 0x01326000050075a7 */ /* 0x008724000802017f */
[----:B----4-:R-:W-:Y:S05]  /*14ec0*/  @!P1 NANOSLEEP.SYNCS 0x989680 ;  /* 0x009896800000995d */ /* 0x010fea0003900000 */
[----:B------:R-:W4:Y:S02]  /*14ed0*/  @!P1 SYNCS.PHASECHK.TRANS64 P1, [R5+URZ+0x13260], R0 ;  /* 0x01326000050095a7 */ /* 0x000f24000802007f */
[----:B----4-:R-:W-:Y:S05]  /*14ee0*/  @!P1 BRA `(.L_x_15323) ;  /* 0xfffffffc00f09947 */ /* 0x010fea000383ffff */
[----:B------:R-:W-:Y:S05]  /*14ef0*/  BRA `(.L_x_15410) ;  /* 0xffffffd400547947 */ /* 0x000fea000383ffff */
.L_x_15325:
[----:B----4-:R4:W0:Y:S02]  /*14f00*/  SYNCS.PHASECHK.TRANS64.TRYWAIT P1, [R4+URZ+0x13280], R3 ;  /* 0x01328003040075a7 */ /* 0x010824000802017f */
[----:B0-----:R-:W-:Y:S05]  /*14f10*/  @!P1 NANOSLEEP.SYNCS 0x989680 ;  /* 0x009896800000995d */ /* 0x001fea0003900000 */
[----:B------:R-:W0:Y:S02]  /*14f20*/  @!P1 SYNCS.PHASECHK.TRANS64 P1, [R4+URZ+0x13280], R3 ;  /* 0x01328003040095a7 */ /* 0x000e24000802007f */
[----:B0-----:R-:W-:Y:S05]  /*14f30*/  @!P1 BRA `(.L_x_15325) ;  /* 0xfffffffc00f09947 */ /* 0x001fea000383ffff */
[----:B------:R-:W-:Y:S05]  /*14f40*/  BRA `(.L_x_15411) ;  /* 0xffffffd400507947 */ /* 0x000fea000383ffff */
.L_x_15412:
        /* <DEDUP_REMOVED lines=11> */
.L_x_15868:


//--------------------- .text._ZN7cutlass13device_kernelIN5flash11enable_sm90INS1_16FlashAttnFwdSm90INS1_25CollectiveMainloopFwdSm90ILi2EN4cute5tupleIJNS5_1CILi1EEES8_S8_EEENS6_IJNS7_ILi192EEENS7_ILi160EEENS7_ILi64EEEEEELi64ENS_12float_e4m3_tEfNS_4arch4Sm90ELb1ELb0ELb0ELb1ELb1ELb1ELb0ELb1ELb1ELb1ELb0ELb0EEENS1_21CollectiveEpilogueFwdINS6_IJSA_SC_SB_EEES9_NS_10bfloat16_tESG_Li384ELb1ELb1ELb0ELb1EEENS1_36VarlenDynamicPersistentTileSchedulerILi192ELi160ELi384ELi128ELb0ELb1ELb1ELb1ELb1ELb1EEEEEEEEEvNT_6ParamsE --------------------------
	.section	.text._ZN7cutlass13device_kernelIN5flash11enable_sm90INS1_16FlashAttnFwdSm90INS1_25CollectiveMainloopFwdSm90ILi2EN4cute5tupleIJNS5_1CILi1EEES8_S8_EEENS6_IJNS7_ILi192EEENS7_ILi160EEENS7_ILi64EEEEEELi64ENS_12float_e4m3_tEfNS_4arch4Sm90ELb1ELb0ELb0ELb1ELb1ELb1ELb0ELb1ELb1ELb1ELb0ELb0EEENS1_21CollectiveEpilogueFwdINS6_IJSA_SC_SB_EEES9_NS_10bfloat16_tESG_Li384ELb1ELb1ELb0ELb1EEENS1_36VarlenDynamicPersistentTileSchedulerILi192ELi160ELi384ELi128ELb0ELb1ELb1ELb1ELb1ELb1EEEEEEEEEvNT_6ParamsE,"ax",@progbits
	.align	128
.text._ZN7cutlass13device_kernelIN5flash11enable_sm90INS1_16FlashAttnFwdSm90INS1_25CollectiveMainloopFwdSm90ILi2EN4cute5tupleIJNS5_1CILi1EEES8_S8_EEENS6_IJNS7_ILi192EEENS7_ILi160EEENS7_ILi64EEEEEELi64ENS_12float_e4m3_tEfNS_4arch4Sm90ELb1ELb0ELb0ELb1ELb1ELb1ELb0ELb1ELb1ELb1ELb0ELb0EEENS1_21CollectiveEpilogueFwdINS6_IJSA_SC_SB_EEES9_NS_10bfloat16_tESG_Li384ELb1ELb1ELb0ELb1EEENS1_36VarlenDynamicPersistentTileSchedulerILi192ELi160ELi384ELi128ELb0ELb1ELb1ELb1ELb1ELb1EEEEEEEEEvNT_6ParamsE:
        .type           _ZN7cutlass13device_kernelIN5flash11enable_sm90INS1_16FlashAttnFwdSm90INS1_25CollectiveMainloopFwdSm90ILi2EN4cute5tupleIJNS5_1CILi1EEES8_S8_EEENS6_IJNS7_ILi192EEENS7_ILi160EEENS7_ILi64EEEEEELi64ENS_12float_e4m3_tEfNS_4arch4Sm90ELb1ELb0ELb0ELb1ELb1ELb1ELb0ELb1ELb1ELb1ELb0ELb0EEENS1_21CollectiveEpilogueFwdINS6_IJSA_SC_SB_EEES9_NS_10bfloat16_tESG_Li384ELb1ELb1ELb0ELb1EEENS1_36VarlenDynamicPersistentTileSchedulerILi192ELi160ELi384ELi128ELb0ELb1ELb1ELb1ELb1ELb1EEEEEEEEEvNT_6ParamsE,@function
        .size           _ZN7cutlass13device_kernelIN5flash11enable_sm90INS1_16FlashAttnFwdSm90INS1_25CollectiveMainloopFwdSm90ILi2EN4cute5tupleIJNS5_1CILi1EEES8_S8_EEENS6_IJNS7_ILi192EEENS7_ILi160EEENS7_ILi64EEEEEELi64ENS_12float_e4m3_tEfNS_4arch4Sm90ELb1ELb0ELb0ELb1ELb1ELb1ELb0ELb1ELb1ELb1ELb0ELb0EEENS1_21CollectiveEpilogueFwdINS6_IJSA_SC_SB_EEES9_NS_10bfloat16_tESG_Li384ELb1ELb1ELb0ELb1EEENS1_36VarlenDynamicPersistentTileSchedulerILi192ELi160ELi384ELi128ELb0ELb1ELb1ELb1ELb1ELb1EEEEEEEEEvNT_6ParamsE,(.L_x_15869 - _ZN7cutlass13device_kernelIN5flash11enable_sm90INS1_16FlashAttnFwdSm90INS1_25CollectiveMainloopFwdSm90ILi2EN4cute5tupleIJNS5_1CILi1EEES8_S8_EEENS6_IJNS7_ILi192EEENS7_ILi160EEENS7_ILi64EEEEEELi64ENS_12float_e4m3_tEfNS_4arch4Sm90ELb1ELb0ELb0ELb1ELb1ELb1ELb0ELb1ELb1ELb1ELb0ELb0EEENS1_21CollectiveEpilogueFwdINS6_IJSA_SC_SB_EEES9_NS_10bfloat16_tESG_Li384ELb1ELb1ELb0ELb1EEENS1_36VarlenDynamicPersistentTileSchedulerILi192ELi160ELi384ELi128ELb0ELb1ELb1ELb1ELb1ELb1EEEEEEEEEvNT_6ParamsE)
        .other          _ZN7cutlass13device_kernelIN5flash11enable_sm90INS1_16FlashAttnFwdSm90INS1_25CollectiveMainloopFwdSm90ILi2EN4cute5tupleIJNS5_1CILi1EEES8_S8_EEENS6_IJNS7_ILi192EEENS7_ILi160EEENS7_ILi64EEEEEELi64ENS_12float_e4m3_tEfNS_4arch4Sm90ELb1ELb0ELb0ELb1ELb1ELb1ELb0ELb1ELb1ELb1ELb0ELb0EEENS1_21CollectiveEpilogueFwdINS6_IJSA_SC_SB_EEES9_NS_10bfloat16_tESG_Li384ELb1ELb1ELb0ELb1EEENS1_36VarlenDynamicPersistentTileSchedulerILi192ELi160ELi384ELi128ELb0ELb1ELb1ELb1ELb1ELb1EEEEEEEEEvNT_6ParamsE,@"STO_CUDA_ENTRY STV_DEFAULT"
_ZN7cutlass13device_kernelIN5flash11enable_sm90INS1_16FlashAttnFwdSm90INS1_25CollectiveMainloopFwdSm90ILi2EN4cute5tupleIJNS5_1CILi1EEES8_S8_EEENS6_IJNS7_ILi192EEENS7_ILi160EEENS7_ILi64EEEEEELi64ENS_12float_e4m3_tEfNS_4arch4Sm90ELb1ELb0ELb0ELb1ELb1ELb1ELb0ELb1ELb1ELb1ELb0ELb0EEENS1_21CollectiveEpilogueFwdINS6_IJSA_SC_SB_EEES9_NS_10bfloat16_tESG_Li384ELb1ELb1ELb0ELb1EEENS1_36VarlenDynamicPersistentTileSchedulerILi192ELi160ELi384ELi128ELb0ELb1ELb1ELb1ELb1ELb1EEEEEEEEEvNT_6ParamsE:
        /* <DEDUP_REMOVED lines=17> */
.L_x_15414:
[----:B------:R-:W-:Y:S05]  /*0110*/  BSYNC B0 ;  /* 0x0000000000007941 */ /* 0x000fea0003800000 */
.L_x_15413:
        /* <DEDUP_REMOVED lines=40> */
.L_x_15415:
        /* <DEDUP_REMOVED lines=22> */
.L_x_15416:
        /* <DEDUP_REMOVED lines=18> */
.L_x_15417:
        /* <DEDUP_REMOVED lines=22> */
.L_x_15418:
        /* <DEDUP_REMOVED lines=23> */
.L_x_15419:
        /* <DEDUP_REMOVED lines=9> */
.L_x_15422:
        /* <DEDUP_REMOVED lines=19> */
[----:B------:R-:W-:Y:S02]  /*0ab0*/  SHF.R.S32.HI R0, RZ, 0x1f, R16 ;  /* 0x0000001fff007819 */ /* 0x000fe40000011410 */
[-C--:B------:R-:W-:Y:S02]  /*0ac0*/  LEA.HI R3, R16, R16.reuse, RZ, 0x1 ;  /* 0x0000001010037211 */ /* 0x080fe400078f08ff */
[CC--:B------:R-:W-:Y:S02]  /*0ad0*/  LEA.HI R4, R0.reuse, R16.reuse, RZ, 0x5 ;  /* 0x0000001000047211 */ /* 0x0c0fe400078f28ff */
[----:B------:R-:W-:Y:S02]  /*0ae0*/  SHF.R.S32.HI R10, RZ, 0x1, R3 ;  /* 0x00000001ff0a7819 */ /* 0x000fe40000011403 */
[----:B------:R-:W-:Y:S01]  /*0af0*/  LEA.HI R5, R0, R16, RZ, 0x4 ;  /* 0x0000001000057211 */ /* 0x000fe200078f20ff */
[----:B------:R-:W-:Y:S01]  /*0b00*/  IMAD.SHL.U32 R8, R4, 0x20, RZ ;  /* 0x0000002004087824 */ /* 0x000fe200078e00ff */
[----:B------:R-:W-:-:S02]  /*0b10*/  LEA.HI R4, R3, R10, RZ, 0x1 ;  /* 0x0000000a03047211 */ /* 0x000fc400078f08ff */
[----:B--2---:R-:W-:Y:S02]  /*0b20*/  LEA.HI R2, R0, R16, RZ, 0x7 ;  /* 0x0000001000027211 */ /* 0x004fe400078f38ff */
[----:B------:R-:W-:Y:S02]  /*0b30*/  SHF.R.S32.HI R6, RZ, 0x4, R5 ;  /* 0x00000004ff067819 */ /* 0x000fe40000011405 */
[----:B------:R-:W-:Y:S02]  /*0b40*/  LOP3.LUT R4, R4, 0x3fffffe, RZ, 0xc0, !PT ;  /* 0x03fffffe04047812 */ /* 0x000fe400078ec0ff */
[----:B------:R-:W-:Y:S02]  /*0b50*/  LOP3.LUT R9, R2, 0xffffff80, RZ, 0xc0, !PT ;  /* 0xffffff8002097812 */ /* 0x000fe400078ec0ff */
[C---:B------:R-:W-:Y:S01]  /*0b60*/  LOP3.LUT R7, R5.reuse, 0x3fffff0, RZ, 0xc0, !PT ;  /* 0x03fffff005077812 */ /* 0x040fe200078ec0ff */
[----:B------:R-:W-:Y:S01]  /*0b70*/  IMAD.IADD R4, R10, 0x1, -R4 ;  /* 0x000000010a047824 */ /* 0x000fe200078e0a04 */
[----:B------:R-:W-:Y:S01]  /*0b80*/  LEA.HI R5, R5, R6, RZ, 0x1 ;  /* 0x0000000605057211 */ /* 0x000fe200078f08ff */
[----:B------:R-:W-:Y:S01]  /*0b90*/  IMAD.IADD R21, R16, 0x1, -R9 ;  /* 0x0000000110157824 */ /* 0x000fe200078e0a09 */
[----:B------:R-:W-:Y:S01]  /*0ba0*/  LOP3.LUT R8, R8, 0xfffffc00, RZ, 0xc0, !PT ;  /* 0xfffffc0008087812 */ /* 0x000fe200078ec0ff */
[----:B------:R-:W-:Y:S01]  /*0bb0*/  IMAD R20, R6, 0x8, R4 ;  /* 0x0000000806147824 */ /* 0x000fe200078e0204 */
[----:B------:R-:W-:Y:S01]  /*0bc0*/  LOP3.LUT R5, R5, 0x1ffffffe, RZ, 0xc0, !PT ;  /* 0x1ffffffe05057812 */ /* 0x000fe200078ec0ff */
[----:B------:R-:W-:Y:S01]  /*0bd0*/  IMAD.IADD R7, R16, 0x1, -R7 ;  /* 0x0000000110077824 */ /* 0x000fe200078e0a07 */
[----:B------:R-:W-:-:S02]  /*0be0*/  LEA.HI R4, R0, R16, RZ, 0x2 ;  /* 0x0000001000047211 */ /* 0x000fc400078f10ff */
[----:B------:R-:W-:Y:S01]  /*0bf0*/  SHF.R.S32.HI R9, RZ, 0x1f, R21 ;  /* 0x0000001fff097819 */ /* 0x000fe20000011415 */
[----:B------:R-:W-:Y:S01]  /*0c00*/  IMAD.IADD R6, R6, 0x1, -R5 ;  /* 0x0000000106067824 */ /* 0x000fe200078e0a05 */
[----:B------:R-:W-:Y:S01]  /*0c10*/  SHF.R.S32.HI R22, RZ, 0x7, R2 ;  /* 0x00000007ff167819 */ /* 0x000fe20000011402 */
[----:B------:R-:W-:Y:S01]  /*0c20*/  IMAD R7, R7, 0x40, R8 ;  /* 0x0000004007077824 */ /* 0x000fe200078e0208 */
[--C-:B------:R-:W-:Y:S02]  /*0c30*/  SHF.R.S32.HI R2, RZ, 0x2, R4.reuse ;  /* 0x00000002ff027819 */ /* 0x100fe40000011404 */
[----:B------:R-:W-:Y:S02]  /*0c40*/  SHF.R.S32.HI R5, RZ, 0x1f, R4 ;  /* 0x0000001fff057819 */ /* 0x000fe40000011404 */
[----:B------:R-:W-:Y:S02]  /*0c50*/  LEA.HI R8, R9, R21, RZ, 0x2 ;  /* 0x0000001509087211 */ /* 0x000fe400078f10ff */
[----:B------:R-:W-:-:S02]  /*0c60*/  LEA.HI R5, R5, R2, RZ, 0x2 ;  /* 0x0000000205057211 */ /* 0x000fc400078f10ff */
[--C-:B------:R-:W-:Y:S02]  /*0c70*/  SHF.R.S32.HI R10, RZ, 0x2, R8.reuse ;  /* 0x00000002ff0a7819 */ /* 0x100fe40000011408 */
[----:B------:R-:W-:Y:S02]  /*0c80*/  SHF.R.S32.HI R11, RZ, 0x1f, R8 ;  /* 0x0000001fff0b7819 */ /* 0x000fe40000011408 */
[----:B------:R-:W-:Y:S02]  /*0c90*/  LOP3.LUT R5, R5, 0xfffffffc, RZ, 0xc0, !PT ;  /* 0xfffffffc05057812 */ /* 0x000fe400078ec0ff */
[----:B------:R-:W-:Y:S02]  /*0ca0*/  LEA.HI R11, R11, R10, RZ, 0x3 ;  /* 0x0000000a0b0b7211 */ /* 0x000fe400078f18ff */
[----:B------:R-:W-:Y:S01]  /*0cb0*/  LOP3.LUT R12, R4, 0xfffffffc, RZ, 0xc0, !PT ;  /* 0xfffffffc040c7812 */ /* 0x000fe200078ec0ff */
[----:B------:R-:W-:Y:S01]  /*0cc0*/  IMAD.HI R4, R22, 0x55555556, RZ ;  /* 0x5555555616047827 */ /* 0x000fe200078e02ff */
[----:B------:R-:W-:-:S02]  /*0cd0*/  LOP3.LUT R11, R11, 0xfffffff8, RZ, 0xc0, !PT ;  /* 0xfffffff80b0b7812 */ /* 0x000fc400078ec0ff */
[----:B------:R-:W-:Y:S01]  /*0ce0*/  LEA.HI R9, R9, R21, RZ, 0x5 ;  /* 0x0000001509097211 */ /* 0x000fe200078f28ff */
[----:B------:R-:W-:Y:S02]  /*0cf0*/  IMAD.IADD R5, R2, 0x1, -R5 ;  /* 0x0000000102057824 */ /* 0x000fe400078e0a05 */
[----:B------:R-:W-:Y:S01]  /*0d00*/  IMAD R2, R6, 0x8, R7 ;  /* 0x0000000806027824 */ /* 0x000fe200078e0207 */
[----:B------:R-:W-:Y:S02]  /*0d10*/  LEA.HI R0, R0, R16, RZ, 0x3 ;  /* 0x0000001000007211 */ /* 0x000fe400078f18ff */
[----:B------:R-:W-:Y:S01]  /*0d20*/  LOP3.LUT R3, R3, 0xfffffffe, RZ, 0xc0, !PT ;  /* 0xfffffffe03037812 */ /* 0x000fe200078ec0ff */
[----:B------:R-:W-:Y:S01]  /*0d30*/  IMAD.IADD R10, R10, 0x1, -R11 ;  /* 0x000000010a0a7824 */ /* 0x000fe200078e0a0b */
[----:B------:R-:W-:Y:S02]  /*0d40*/  LEA.HI R4, R4, R4, RZ, 0x1 ;  /* 0x0000000404047211 */ /* 0x000fe400078f08ff */
[----:B------:R-:W-:Y:S01]  /*0d50*/  SHF.R.S32.HI R9, RZ, 0x5, R9 ;  /* 0x00000005ff097819 */ /* 0x000fe20000011409 */
[----:B------:R0:W-:Y:S01]  /*0d60*/  STL [R1+0x84], R2 ;  /* 0x0000840201007387 */ /* 0x0001e20000100800 */
[----:B------:R-:W-:-:S02]  /*0d70*/  IMAD.IADD R3, R16, 0x1, -R3 ;  /* 0x0000000110037824 */ /* 0x000fc400078e0a03 */
[----:B------:R-:W-:Y:S02]  /*0d80*/  IMAD R4, R4, -0x3, R22 ;  /* 0xfffffffd04047824 */ /* 0x000fe400078e0216 */
[----:B------:R-:W-:Y:S01]  /*0d90*/  IMAD R9, R9, 0x10, R10 ;  /* 0x0000001009097824 */ /* 0x000fe200078e020a */
[----:B0-----:R-:W-:Y:S01]  /*0da0*/  LOP3.LUT R2, R0, 0xfffffff8, RZ, 0xc0, !PT ;  /* 0xfffffff800027812 */ /* 0x001fe200078ec0ff */
[----:B------:R-:W-:Y:S01]  /*0db0*/  IMAD.IADD R12, R16, 0x1, -R12 ;  /* 0x00000001100c7824 */ /* 0x000fe200078e0a0c */
[----:B------:R0:W-:Y:S01]  /*0dc0*/  STL [R1+0x70], R5 ;  /* 0x0000700501007387 */ /* 0x0001e20000100800 */
[----:B------:R-:W-:Y:S02]  /*0dd0*/  IMAD R4, R4, 0x40, R9 ;  /* 0x0000004004047824 */ /* 0x000fe400078e0209 */
[----:B------:R-:W-:Y:S01]  /*0de0*/  IMAD.IADD R2, R16, 0x1, -R2 ;  /* 0x0000000110027824 */ /* 0x000fe200078e0a02 */
[C---:B------:R-:W-:Y:S01]  /*0df0*/  SHF.L.U32 R16, R3.reuse, 0x4, RZ ;  /* 0x0000000403107819 */ /* 0x040fe200000006ff */
[----:B------:R-:W-:Y:S01]  /*0e00*/  STL [R1+0x4], R13 ;  /* 0x0000040d01007387 */ /* 0x000fe20000100800 */
[----:B------:R-:W-:Y:S01]  /*0e10*/  SHF.R.S32.HI R0, RZ, 0x3, R0 ;  /* 0x00000003ff007819 */ /* 0x000fe20000011400 */
[----:B------:R-:W-:-:S02]  /*0e20*/  IMAD.SHL.U32 R6, R3, 0x8, RZ ;  /* 0x0000000803067824 */ /* 0x000fc400078e00ff */
[----:B------:R-:W-:Y:S01]  /*0e30*/  STL [R1+0x8], R14 ;  /* 0x0000080e01007387 */ /* 0x000fe20000100800 */
[----:B------:R-:W-:Y:S02]  /*0e40*/  IMAD.SHL.U32 R0, R5, 0x80, RZ ;  /* 0x0000008005007824 */ /* 0x000fe400078e00ff */
[----:B0-----:R-:W-:Y:S01]  /*0e50*/  IMAD.SHL.U32 R5, R2, 0x8, RZ ;  /* 0x0000000802057824 */ /* 0x001fe200078e00ff */
[----:B------:R-:W-:Y:S01]  /*0e60*/  STL [R1+0xc], R15 ;  /* 0x00000c0f01007387 */ /* 0x000fe20000100800 */
[----:B------:R-:W-:-:S03]  /*0e70*/  VIADD R3, R16, 0x20 ;  /* 0x0000002010037836 */ /* 0x000fc60000000000 */
[----:B------:R-:W-:Y:S01]  /*0e80*/  STL [R1+0x80], R4 ;  /* 0x0000800401007387 */ /* 0x000fe20000100800 */
[----:B------:R-:W-:-:S03]  /*0e90*/  LOP3.LUT R2, R0, 0x180, RZ, 0xc0, !PT ;  /* 0x0000018000027812 */ /* 0x000fc600078ec0ff */
[----:B------:R-:W-:Y:S01]  /*0ea0*/  STL [R1+0x64], RZ ;  /* 0x000064ff01007387 */ /* 0x000fe20000100800 */
[----:B------:R-:W-:-:S03]  /*0eb0*/  SHF.R.S32.HI R0, RZ, 0x1f, R5 ;  /* 0x0000001fff007819 */ /* 0x000fc60000011405 */
[----:B------:R-:W-:Y:S04]  /*0ec0*/  STL [R1+0x14], RZ ;  /* 0x000014ff01007387 */ /* 0x000fe80000100800 */
[----:B------:R0:W-:Y:S04]  /*0ed0*/  STL [R1+0x18], R6 ;  /* 0x0000180601007387 */ /* 0x0001e80000100800 */
[----:B------:R-:W-:Y:S04]  /*0ee0*/  STL [R1+0x6c], R5 ;  /* 0x00006c0501007387 */ /* 0x000fe80000100800 */
[----:B------:R1:W-:Y:S01]  /*0ef0*/  STL [R1+0x10], R3 ;  /* 0x0000100301007387 */ /* 0x0003e20000100800 */
[----:B------:R-:W-:Y:S01]  /*0f00*/  LEA.HI R11, R12, R12, RZ, 0x1 ;  /* 0x0000000c0c0b7211 */ /* 0x000fe200078f08ff */
[----:B0-----:R-:W-:-:S02]  /*0f10*/  VIADD R6, R6, 0x10 ;  /* 0x0000001006067836 */ /* 0x001fc40000000000 */
[----:B------:R0:W-:Y:S01]  /*0f20*/  STL [R1+0x88], R0 ;  /* 0x0000880001007387 */ /* 0x0001e20000100800 */
[----:B-1----:R-:W-:-:S03]  /*0f30*/  SHF.R.S32.HI R3, RZ, 0x1f, R3 ;  /* 0x0000001fff037819 */ /* 0x002fc60000011403 */
[----:B------:R-:W-:Y:S04]  /*0f40*/  STL [R1+0x3c], R2 ;  /* 0x00003c0201007387 */ /* 0x000fe80000100800 */
[----:B------:R1:W-:Y:S01]  /*0f50*/  STL [R1+0x28], R3 ;  /* 0x0000280301007387 */ /* 0x0003e20000100800 */
[----:B0-----:R-:W-:Y:S02]  /*0f60*/  LOP3.LUT R0, R2, 0x10, R16, 0xf8, !PT ;  /* 0x0000001002007812 */ /* 0x001fe400078ef810 */
[----:B------:R-:W-:Y:S01]  /*0f70*/  LOP3.LUT R11, R11, 0x1ffffffe, RZ, 0xc0, !PT ;  /* 0x1ffffffe0b0b7812 */ /* 0x000fe200078ec0ff */
[----:B------:R-:W-:Y:S01]  /*0f80*/  STL [R1+0x2c], R6 ;  /* 0x00002c0601007387 */ /* 0x000fe20000100800 */
[----:B------:R-:W-:Y:S02]  /*0f90*/  LOP3.LUT R8, R8, 0x7ffffffc, RZ, 0xc0, !PT ;  /* 0x7ffffffc08087812 */ /* 0x000fe400078ec0ff */
[----:B-1----:R-:W-:-:S02]  /*0fa0*/  SHF.R.U32.HI R3, RZ, 0x3, R2 ;  /* 0x00000003ff037819 */ /* 0x002fc40000011602 */
[----:B------:R-:W-:Y:S01]  /*0fb0*/  LOP3.LUT R2, R2, 0x30, R16, 0xf8, !PT ;  /* 0x0000003002027812 */ /* 0x000fe200078ef810 */
[----:B------:R-:W-:Y:S01]  /*0fc0*/  IMAD.SHL.U32 R5, R20, 0x40, RZ ;  /* 0x0000004014057824 */ /* 0x000fe200078e00ff */
[-C--:B------:R-:W-:Y:S01]  /*0fd0*/  LOP3.LUT R0, R0, R3.reuse, RZ, 0x3c, !PT ;  /* 0x0000000300007212 */ /* 0x080fe200078e3cff */
[----:B------:R0:W-:Y:S01]  /*0fe0*/  STL [R1+0x40], R3 ;  /* 0x0000400301007387 */ /* 0x0001e20000100800 */
[----:B------:R-:W-:Y:S02]  /*0ff0*/  IMAD.IADD R11, R12, 0x1, -R11 ;  /* 0x000000010c0b7824 */ /* 0x000fe400078e0a0b */
[----:B------:R-:W-:Y:S01]  /*1000*/  IMAD.IADD R7, R21, 0x1, -R8 ;  /* 0x0000000115077824 */ /* 0x000fe200078e0a08 */
[----:B------:R-:W-:Y:S01]  /*1010*/  STL [R1+0x44], R5 ;  /* 0x0000440501007387 */ /* 0x000fe20000100800 */
[----:B0-----:R-:W-:Y:S02]  /*1020*/  LOP3.LUT R3, R2, R3, RZ, 0x3c, !PT ;  /* 0x0000000302037212 */ /* 0x001fe400078e3cff */
[----:B------:R-:W-:Y:S01]  /*1030*/  SHF.R.S32.HI R2, RZ, 0x1f, R6 ;  /* 0x0000001fff027819 */ /* 0x000fe20000011406 */
[----:B------:R-:W-:-:S02]  /*1040*/  IMAD.IADD R6, R5, 0x1, R0 ;  /* 0x0000000105067824 */ /* 0x000fc400078e0200 */
[----:B------:R-:W-:Y:S02]  /*1050*/  IMAD R0, R11, 0x8, R4 ;  /* 0x000000080b007824 */ /* 0x000fe400078e0204 */
[----:B------:R0:W-:Y:S04]  /*1060*/  STL [R1+0x78], R2 ;  /* 0x0000780201007387 */ /* 0x0001e80000100800 */
[----:B------:R1:W-:Y:S01]  /*1070*/  STL [R1+0x48], R7 ;  /* 0x0000480701007387 */ /* 0x0003e20000100800 */
[----:B0-----:R-:W-:-:S03]  /*1080*/  IADD3 R2, R18, R5, R3 ;  /* 0x0000000512027210 */ /* 0x001fc60007ffe003 */
[----:B------:R1:W-:Y:S04]  /*1090*/  STL [R1+0x30], R6 ;  /* 0x0000300601007387 */ /* 0x0003e80000100800 */
[----:B------:R1:W-:Y:S04]  /*10a0*/  STL [R1+0x4c], R0 ;  /* 0x00004c0001007387 */ /* 0x0003e80000100800 */
[----:B------:R1:W-:Y:S01]  /*10b0*/  STL [R1+0x7c], R2 ;  /* 0x00007c0201007387 */ /* 0x0003e20000100800 */
[----:B------:R-:W-:Y:S01]  /*10c0*/  IMAD.MOV.U32 R156, RZ, RZ, RZ ;  /* 0x000000ffff9c7224 */ /* 0x000fe200078e00ff */
[----:B------:R-:W-:Y:S01]  /*10d0*/  SHF.R.S32.HI R17, RZ, 0x1f, R16 ;  /* 0x0000001fff117819 */ /* 0x000fe20000011410 */
[----:B------:R-:W-:Y:S01]  /*10e0*/  IMAD.MOV.U32 R22, RZ, RZ, RZ ;  /* 0x000000ffff167224 */ /* 0x000fe200078e00ff */
[----:B---3--:R-:W-:Y:S01]  /*10f0*/  LOP3.LUT R157, R19, 0x1, RZ, 0xfc, !PT ;  /* 0x00000001139d7812 */ /* 0x008fe200078efcff */
[----:B-1----:R-:W-:-:S07]  /*1100*/  IMAD.MOV.U32 R19, RZ, RZ, RZ ;  /* 0x000000ffff137224 */ /* 0x002fce00078e00ff */
.L_x_15540:
[----:B--2---:R-:W2:Y:S01]  /*1110*/  LDL.LU R0, [R1+0xc] ;  /* 0x00000c0001007983 */ /* 0x004ea20000300800 */
[----:B01----:R-:W2:Y:S01]  /*1120*/  LDC.64 R2, c[0x0][0xc88] ;  /* 0x00032200ff027b82 */ /* 0x003ea20000000a00 */
[----:B------:R-:W-:Y:S01]  /*1130*/  ULDC.64 UR4, c[0x0][0xa28] ;  /* 0x00028a0000047ab9 */ /* 0x000fe20000000a00 */
[----:B------:R-:W-:Y:S01]  /*1140*/  ULDC.64 UR8, c[0x0][0xa18] ;  /* 0x0002860000087ab9 */ /* 0x000fe20000000a00 */
[----:B------:R-:W-:Y:S01]  /*1150*/  ISETP.NE.U32.AND P2, PT, RZ, UR4, PT ;  /* 0x00000004ff007c0c */ /* 0x000fe2000bf45070 */
[----:B------:R-:W-:Y:S01]  /*1160*/  IMAD.MOV.U32 R9, RZ, RZ, RZ ;  /* 0x000000ffff097224 */ /* 0x000fe200078e00ff */
[----:B------:R-:W3:Y:S01]  /*1170*/  LDL R33, [R1+0x8] ;  /* 0x0000080001217983 */ /* 0x000ee20000100800 */
[----:B------:R-:W-:Y:S01]  /*1180*/  ULDC.64 UR6, c[0x0][0xa08] ;  /* 0x0002820000067ab9 */ /* 0x000fe20000000a00 */
[----:B------:R-:W-:Y:S01]  /*1190*/  ISETP.NE.AND.EX P2, PT, RZ, UR5, PT, P2 ;  /* 0x00000005ff007c0c */ /* 0x000fe2000bf45320 */
[----:B--2---:R-:W-:-:S05]  /*11a0*/  IMAD.WIDE R2, R0, 0x4, R2 ;  /* 0x0000000400027825 */ /* 0x004fca00078e0202 */
[----:B------:R-:W2:Y:S01]  /*11b0*/  LDG.E R0, desc[UR40][R2.64] ;  /* 0x0000002802007981 */ /* 0x000ea2000c1e1900 */
[----:B------:R-:W-:Y:S01]  /*11c0*/  ISETP.NE.U32.AND P1, PT, RZ, UR8, PT ;  /* 0x00000008ff007c0c */ /* 0x000fe2000bf25070 */
[----:B------:R-:W-:Y:S01]  /*11d0*/  IMAD.MOV.U32 R25, RZ, RZ, RZ ;  /* 0x000000ffff197224 */ /* 0x000fe200078e00ff */
[----:B------:R-:W-:Y:S02]  /*11e0*/  ISETP.NE.U32.AND P0, PT, RZ, UR6, PT ;  /* 0x00000006ff007c0c */ /* 0x000fe4000bf05070 */
[----:B------:R-:W-:Y:S02]  /*11f0*/  ISETP.NE.AND.EX P1, PT, RZ, UR9, PT, P1 ;  /* 0x00000009ff007c0c */ /* 0x000fe4000bf25310 */
[----:B------:R-:W-:Y:S02]  /*1200*/  ISETP.NE.AND.EX P0, PT, RZ, UR7, PT, P0 ;  /* 0x00000007ff007c0c */ /* 0x000fe4000bf05300 */
[----:B--2--5:R-:W-:Y:S01]  /*1210*/  SHF.R.S32.HI R4, RZ, 0x1f, R0 ;  /* 0x0000001fff047819 */ /* 0x024fe20000011400 */
[C---:B------:R-:W-:Y:S01]  /*1220*/  IMAD.SHL.U32 R35, R0.reuse, 0x4, RZ ;  /* 0x0000000400237824 */ /* 0x040fe200078e00ff */
[C---:B------:R-:W-:Y:S01]  /*1230*/  @P2 LEA R2, P3, R0.reuse, UR4, 0x2 ;  /* 0x0000000400022c11 */ /* 0x040fe2000f8610ff */
[----:B------:R-:W-:Y:S01]  /*1240*/  STL [R1+0x50], R0 ;  /* 0x0000500001007387 */ /* 0x000fe20000100800 */
[----:B------:R-:W-:-:S02]  /*1250*/  SHF.L.U64.HI R34, R0, 0x2, R4 ;  /* 0x0000000200227819 */ /* 0x000fc40000010204 */
[----:B------:R-:W-:Y:S01]  /*1260*/  @P2 LEA.HI.X R3, R0, UR5, R4, 0x2, P3 ;  /* 0x0000000500032c11 */ /* 0x000fe200098f1404 */
[----:B------:R0:W-:Y:S01]  /*1270*/  STL [R1+0x68], R4 ;  /* 0x0000680401007387 */ /* 0x0001e20000100800 */
[----:B------:R-:W-:Y:S01]  /*1280*/  ULDC UR4, c[0x0][0x288] ;  /* 0x0000a20000047ab9 */ /* 0x000fe20000000800 */
[C---:B------:R-:W-:Y:S02]  /*1290*/  IADD3 R6, P4, R35.reuse, UR6, RZ ;  /* 0x0000000623067c10 */ /* 0x040fe4000ff9e0ff */
[----:B------:R1:W5:Y:S01]  /*12a0*/  @P2 LDG.E R9, desc[UR40][R2.64] ;  /* 0x0000002802092981 */ /* 0x000362000c1e1900 */
        /* <DEDUP_REMOVED lines=11> */
[----:B------:R-:W4:Y:S01]  /*1360*/  @P1 LDG.E R8, desc[UR40][R4.64] ;  /* 0x0000002804081981 */ /* 0x000f22000c1e1900 */
[----:B------:R-:W-:Y:S01]  /*1370*/  UISETP.NE.AND.EX UP0, UPT, UR5, URZ, UPT, UP0 ;  /* 0x0000003f0500728c */ /* 0x000fe2000bf05300 */
[----:B------:R-:W-:-:S02]  /*1380*/  ISETP.NE.U32.AND P2, PT, RZ, UR8, PT ;  /* 0x00000008ff007c0c */ /* 0x000fc4000bf45070 */
[----:B------:R-:W-:Y:S01]  /*1390*/  ULDC UR5, c[0x0][0x2f0] ;  /* 0x0000bc0000057ab9 */ /* 0x000fe20000000800 */
[----:B------:R-:W-:Y:S01]  /*13a0*/  USEL UR4, UR4, 0x1, UP0 ;  /* 0x0000000104047887 */ /* 0x000fe20008000000 */
[----:B------:R-:W-:-:S03]  /*13b0*/  ISETP.NE.AND.EX P2, PT, RZ, UR9, PT, P2 ;  /* 0x00000009ff007c0c */ /* 0x000fc6000bf45320 */
[----:B------:R-:W-:-:S03]  /*13c0*/  UIMAD UR4, UR4, UR5, URZ ;  /* 0x00000005040472a4 */ /* 0x000fc6000f8e023f */
[----:B------:R-:W-:Y:S01]  /*13d0*/  ULDC UR5, c[0x0][0x348] ;  /* 0x0000d20000057ab9 */ /* 0x000fe20000000800 */
[----:B-1----:R-:W-:Y:S01]  /*13e0*/  IMAD.MOV.U32 R2, RZ, RZ, R0 ;  /* 0x000000ffff027224 */ /* 0x002fe200078e0000 */
[----:B----4-:R2:W-:Y:S04]  /*13f0*/  STL [R1+0xc], R8 ;  /* 0x00000c0801007387 */ /* 0x0105e80000100800 */
[----:B---3--:R2:W-:Y:S01]  /*1400*/  STL [R1+0x54], R33 ;  /* 0x0000542101007387 */ /* 0x0085e20000100800 */
[----:B------:R-:W-:Y:S01]  /*1410*/  IMAD.MOV.U32 R10, RZ, RZ, R8 ;  /* 0x000000ffff0a7224 */ /* 0x000fe200078e0008 */
[----:B------:R-:W-:Y:S06]  /*1420*/  @P1 BRA `(.L_x_15424) ;  /* 0x0000000000281947 */ /* 0x000fec0003800000 */
[----:B------:R-:W-:Y:S02]  /*1430*/  ULDC.64 UR6, c[0x0][0xa00] ;  /* 0x0002800000067ab9 */ /* 0x000fe40000000a00 */
[----:B------:R-:W-:-:S04]  /*1440*/  ISETP.NE.U32.AND P1, PT, RZ, UR6, PT ;  /* 0x00000006ff007c0c */ /* 0x000fc8000bf25070 */
[----:B------:R-:W-:-:S13]  /*1450*/  ISETP.NE.AND.EX P1, PT, RZ, UR7, PT, P1 ;  /* 0x00000007ff007c0c */ /* 0x000fda000bf25310 */
[----:B------:R-:W-:Y:S05]  /*1460*/  @!P1 BRA `(.L_x_15424) ;  /* 0x0000000000189947 */ /* 0x000fea0003800000 */
[----:B------:R-:W0:Y:S02]  /*1470*/  LDC.64 R4, c[0x0][0xa00] ;  /* 0x00028000ff047b82 */ /* 0x000e240000000a00 */
[----:B0-----:R-:W-:-:S05]  /*1480*/  IMAD.WIDE R4, R2, 0x4, R4 ;  /* 0x0000000402047825 */ /* 0x001fca00078e0204 */
[----:B------:R-:W3:Y:S04]  /*1490*/  LDG.E R0, desc[UR40][R4.64] ;  /* 0x0000002804007981 */ /* 0x000ee8000c1e1900 */
[----:B------:R-:W3:Y:S02]  /*14a0*/  LDG.E R3, desc[UR40][R4.64+0x4] ;  /* 0x0000042804037981 */ /* 0x000ee4000c1e1900 */
[----:B---3--:R-:W-:-:S05]  /*14b0*/  IMAD.IADD R10, R3, 0x1, -R0 ;  /* 0x00000001030a7824 */ /* 0x008fca00078e0a00 */
[----:B------:R0:W-:Y:S02]  /*14c0*/  STL [R1+0xc], R10 ;  /* 0x00000c0a01007387 */ /* 0x0001e40000100800 */
.L_x_15424:
[----:B------:R-:W-:Y:S02]  /*14d0*/  IMAD.U32 R29, RZ, RZ, UR5 ;  /* 0x00000005ff1d7e24 */ /* 0x000fe4000f8e00ff */
[----:B------:R-:W-:Y:S01]  /*14e0*/  IMAD.U32 R24, RZ, RZ, UR4 ;  /* 0x00000004ff187e24 */ /* 0x000fe2000f8e00ff */
[----:B------:R-:W-:Y:S06]  /*14f0*/  @!P2 BRA `(.L_x_15425) ;  /* 0x000000000010a947 */ /* 0x000fec0003800000 */
[----:B------:R-:W-:-:S04]  /*1500*/  IADD3 R4, P0, R35, UR8, RZ ;  /* 0x0000000823047c10 */ /* 0x000fc8000ff1e0ff */
[----:B------:R-:W-:-:S05]  /*1510*/  IADD3.X R5, R34, UR9, RZ, P0, !PT ;  /* 0x0000000922057c10 */ /* 0x000fca00087fe4ff */
[----:B------:R1:W5:Y:S01]  /*1520*/  LDG.E R24, desc[UR40][R4.64] ;  /* 0x0000002804187981 */ /* 0x000362000c1e1900 */
[----:B------:R-:W-:Y:S05]  /*1530*/  BRA `(.L_x_15426) ;  /* 0x0000000000107947 */ /* 0x000fea0003800000 */
.L_x_15425:
[----:B------:R-:W-:Y:S05]  /*1540*/  @!P0 BRA `(.L_x_15426) ;  /* 0x00000000000c8947 */ /* 0x000fea0003800000 */
[----:B------:R-:W3:Y:S04]  /*1550*/  LDG.E R3, desc[UR40][R6.64] ;  /* 0x0000002806037981 */ /* 0x000ee8000c1e1900 */
[----:B------:R-:W3:Y:S02]  /*1560*/  LDG.E R24, desc[UR40][R6.64+0x4] ;  /* 0x0000042806187981 */ /* 0x000ee4000c1e1900 */
[----:B---3--:R-:W-:-:S07]  /*1570*/  IMAD.IADD R24, R24, 0x1, -R3 ;  /* 0x0000000118187824 */ /* 0x008fce00078e0a03 */
.L_x_15426:
[----:B------:R-:W-:Y:S01]  /*1580*/  ULDC.64 UR4, c[0x0][0xa10] ;  /* 0x0002840000047ab9 */ /* 0x000fe20000000a00 */
[----:B------:R-:W3:Y:S01]  /*1590*/  LDL R12, [R1+0x4] ;  /* 0x00000400010c7983 */ /* 0x000ee20000100800 */
[----:B------:R-:W-:Y:S01]  /*15a0*/  ISETP.NE.U32.AND P0, PT, RZ, UR4, PT ;  /* 0x00000004ff007c0c */ /* 0x000fe2000bf05070 */
[----:B--2---:R-:W2:Y:S03]  /*15b0*/  LDC R8, c[0x0][0x448] ;  /* 0x00011200ff087b82 */ /* 0x004ea60000000800 */
[----:B------:R-:W-:Y:S01]  /*15c0*/  ISETP.NE.AND.EX P0, PT, RZ, UR5, PT, P0 ;  /* 0x00000005ff007c0c */ /* 0x000fe2000bf05300 */
[----:B------:R-:W-:-:S12]  /*15d0*/  ULDC.64 UR4, c[0x0][0xa30] ;  /* 0x00028c0000047ab9 */ /* 0x000fd80000000a00 */
[----:B-1----:R-:W1:Y:S02]  /*15e0*/  @P0 LDC.64 R4, c[0x0][0xa10] ;  /* 0x00028400ff040b82 */ /* 0x002e640000000a00 */
[----:B-1----:R-:W-:-:S05]  /*15f0*/  @P0 IMAD.WIDE R4, R2, 0x4, R4 ;  /* 0x0000000402040825 */ /* 0x002fca00078e0204 */
[----:B------:R-:W4:Y:S04]  /*1600*/  @P0 LDG.E R0, desc[UR40][R4.64] ;  /* 0x0000002804000981 */ /* 0x000f28000c1e1900 */
[----:B------:R1:W4:Y:S01]  /*1610*/  @P0 LDG.E R3, desc[UR40][R4.64+0x4] ;  /* 0x0000042804030981 */ /* 0x000322000c1e1900 */
[----:B------:R-:W-:Y:S01]  /*1620*/  ISETP.NE.U32.AND P1, PT, RZ, UR4, PT ;  /* 0x00000004ff007c0c */ /* 0x000fe2000bf25070 */
[----:B-----5:R-:W-:-:S03]  /*1630*/  IMAD.MOV.U32 R28, RZ, RZ, R24 ;  /* 0x000000ffff1c7224 */ /* 0x020fc600078e0018 */
[----:B------:R-:W-:-:S13]  /*1640*/  ISETP.NE.AND.EX P1, PT, RZ, UR5, PT, P1 ;  /* 0x00000005ff007c0c */ /* 0x000fda000bf25310 */
[----:B------:R-:W-:-:S04]  /*1650*/  @P1 IADD3 R6, P2, R35, UR4, RZ ;  /* 0x0000000423061c10 */ /* 0x000fc8000ff5e0ff */
[----:B------:R-:W-:-:S05]  /*1660*/  @P1 IADD3.X R7, R34, UR5, RZ, P2, !PT ;  /* 0x0000000522071c10 */ /* 0x000fca00097fe4ff */
[----:B------:R0:W5:Y:S01]  /*1670*/  @P1 LDG.E R28, desc[UR40][R6.64] ;  /* 0x00000028061c1981 */ /* 0x000162000c1e1900 */
[----:B--2---:R-:W-:Y:S02]  /*1680*/  ISETP.NE.AND P1, PT, R8, 0x1, PT ;  /* 0x000000010800780c */ /* 0x004fe40003f25270 */
[----:B------:R-:W-:Y:S02]  /*1690*/  IADD3 R8, -R9, R24, RZ ;  /* 0x0000001809087210 */ /* 0x000fe40007ffe1ff */
[----:B------:R-:W-:-:S09]  /*16a0*/  PLOP3.LUT P3, PT, PT, PT, PT, 0x80, 0x0 ;  /* 0x000000000000781c */ /* 0x000fd20003f6f070 */
[----:B------:R-:W2:Y:S08]  /*16b0*/  @P1 LDC R11, c[0x0][0x44c] ;  /* 0x00011300ff0b1b82 */ /* 0x000eb00000000800 */
[----:B-1----:R-:W1:Y:S01]  /*16c0*/  @P1 LDC R5, c[0x0][0x450] ;  /* 0x00011400ff051b82 */ /* 0x002e620000000800 */
[----:B---3--:R-:W-:-:S04]  /*16d0*/  IMAD R12, R12, 0xc0, RZ ;  /* 0x000000c00c0c7824 */ /* 0x008fc800078e02ff */
[----:B------:R-:W-:Y:S01]  /*16e0*/  VIADD R4, R12, 0xbf ;  /* 0x000000bf0c047836 */ /* 0x000fe20000000000 */
[----:B------:R3:W-:Y:S01]  /*16f0*/  STL [R1+0x34], R12 ;  /* 0x0000340c01007387 */ /* 0x0007e20000100800 */
[----:B----4-:R-:W-:Y:S02]  /*1700*/  @P0 IMAD.IADD R29, R3, 0x1, -R0 ;  /* 0x00000001031d0824 */ /* 0x010fe400078e0a00 */
[----:B--2---:R-:W-:-:S04]  /*1710*/  @P1 IMAD.HI.U32 R0, R4, R11, RZ ;  /* 0x0000000b04001227 */ /* 0x004fc800078e00ff */
[----:B0-----:R-:W-:Y:S01]  /*1720*/  IMAD.IADD R6, R8, 0x1, R29 ;  /* 0x0000000108067824 */ /* 0x001fe200078e021d */
[----:B-1----:R-:W-:-:S03]  /*1730*/  @P1 SHF.R.U32.HI R4, RZ, R5, R0 ;  /* 0x00000005ff041219 */ /* 0x002fc60000011600 */
[C---:B------:R-:W-:Y:S01]  /*1740*/  VIADD R0, R6.reuse, 0x9f ;  /* 0x0000009f06007836 */ /* 0x040fe20000000000 */
[----:B------:R-:W-:Y:S01]  /*1750*/  IADD3 R30, R6, 0xa0, -R10 ;  /* 0x000000a0061e7810 */ /* 0x000fe20007ffe80a */
[----:B------:R3:W-:Y:S02]  /*1760*/  STL [R1+0x38], R6 ;  /* 0x0000380601007387 */ /* 0x0007e40000100800 */
        /* <DEDUP_REMOVED lines=42> */
.L_x_15429:
[----:B------:R-:W-:Y:S05]  /*1a10*/  BSYNC B6 ;  /* 0x0000000000067941 */ /* 0x000fea0003800000 */
.L_x_15428:
        /* <DEDUP_REMOVED lines=20> */
.L_x_15431:
[----:B------:R-:W-:Y:S05]  /*1b60*/  BSYNC B6 ;  /* 0x0000000000067941 */ /* 0x000fea0003800000 */
.L_x_15430:
[----:B------:R-:W2:Y:S01]  /*1b70*/  LDL.64 R20, [R1+0x18] ;  /* 0x0000180001147983 */ /* 0x000ea20000100a00 */
[----:B------:R-:W-:Y:S01]  /*1b80*/  ULDC.64 UR4, c[0x0][0x9f8] ;  /* 0x00027e0000047ab9 */ /* 0x000fe20000000a00 */
[----:B------:R-:W0:Y:S02]  /*1b90*/  LDC.64 R42, c[0x0][0x408] ;  /* 0x00010200ff2a7b82 */ /* 0x000e240000000a00 */
[----:B------:R-:W2:Y:S01]  /*1ba0*/  LDL.64 R26, [R1+0x18] ;  /* 0x00001800011a7983 */ /* 0x000ea20000100a00 */
[----:B------:R-:W-:Y:S01]  /*1bb0*/  ISETP.NE.U32.AND P0, PT, RZ, UR4, PT ;  /* 0x00000004ff007c0c */ /* 0x000fe2000bf05070 */
[----:B------:R-:W1:Y:S03]  /*1bc0*/  S2R R44, SR_TID.X ;  /* 0x00000000002c7919 */ /* 0x000e660000002100 */
[----:B------:R-:W-:Y:S01]  /*1bd0*/  ISETP.NE.AND.EX P0, PT, RZ, UR5, PT, P0 ;  /* 0x00000005ff007c0c */ /* 0x000fe2000bf05300 */
[----:B------:R-:W3:Y:S08]  /*1be0*/  LDC.64 R36, c[0x0][0x3f8] ;  /* 0x0000fe00ff247b82 */ /* 0x000ef00000000a00 */
[----:B------:R-:W4:Y:S04]  /*1bf0*/  LDC R15, c[0x0][0x3f4] ;  /* 0x0000fd00ff0f7b82 */ /* 0x000f280000000800 */
[----:B------:R-:W-:Y:S01]  /*1c00*/  @P0 IADD3 R4, P1, R35, UR4, RZ ;  /* 0x0000000423040c10 */ /* 0x000fe2000ff3e0ff */
[----:B------:R-:W-:-:S03]  /*1c10*/  ULDC UR4, c[0x0][0x2f4] ;  /* 0x0000bd0000047ab9 */ /* 0x000fc60000000800 */
[----:B------:R-:W-:-:S05]  /*1c20*/  @P0 IADD3.X R5, R34, UR5, RZ, P1, !PT ;  /* 0x0000000522050c10 */ /* 0x000fca0008ffe4ff */
[----:B------:R0:W4:Y:S01]  /*1c30*/  @P0 LDG.E R2, desc[UR40][R4.64] ;  /* 0x0000002804020981 */ /* 0x000122000c1e1900 */
[----:B-1----:R-:W-:-:S05]  /*1c40*/  VIADD R48, R44, 0xffffff80 ;  /* 0xffffff802c307836 */ /* 0x002fca0000000000 */
[----:B------:R-:W-:-:S04]  /*1c50*/  LEA.HI R45, R48, R48, RZ, 0x1 ;  /* 0x00000030302d7211 */ /* 0x000fc800078f08ff */
[----:B------:R-:W-:-:S04]  /*1c60*/  SHF.R.S32.HI R45, RZ, 0x1, R45 ;  /* 0x00000001ff2d7819 */ /* 0x000fc8000001142d */
[----:B------:R-:W-:-:S05]  /*1c70*/  SHF.R.S32.HI R3, RZ, 0x1f, R45 ;  /* 0x0000001fff037819 */ /* 0x000fca000001142d */
[C---:B0-----:R-:W-:Y:S02]  /*1c80*/  IMAD R4, R3.reuse, R42, RZ ;  /* 0x0000002a03047224 */ /* 0x041fe400078e02ff */
[----:B---3--:R-:W-:Y:S02]  /*1c90*/  IMAD R0, R3, R36, RZ ;  /* 0x0000002403007224 */ /* 0x008fe400078e02ff */
[C---:B------:R-:W-:Y:S02]  /*1ca0*/  IMAD R13, R45.reuse, R43, R4 ;  /* 0x0000002b2d0d7224 */ /* 0x040fe400078e0204 */
[----:B------:R-:W-:Y:S02]  /*1cb0*/  IMAD R11, R45, R37, R0 ;  /* 0x000000252d0b7224 */ /* 0x000fe400078e0200 */
[----:B------:R-:W-:Y:S02]  /*1cc0*/  IMAD.IADD R0, R25, 0x1, R24 ;  /* 0x0000000119007824 */ /* 0x000fe400078e0218 */
[----:B--2---:R-:W-:-:S05]  /*1cd0*/  IMAD.MOV.U32 R26, RZ, RZ, R20 ;  /* 0x000000ffff1a7224 */ /* 0x004fca00078e0014 */
[----:B------:R-:W-:-:S05]  /*1ce0*/  SHF.R.S32.HI R27, RZ, 0x1f, R26 ;  /* 0x0000001fff1b7819 */ /* 0x000fca000001141a */
[----:B------:R0:W-:Y:S01]  /*1cf0*/  STL [R1+0x1c], R27 ;  /* 0x00001c1b01007387 */ /* 0x0001e20000100800 */
[----:B------:R-:W-:-:S03]  /*1d00*/  IMAD.WIDE.U32 R20, R45, R36, R26 ;  /* 0x000000242d147225 */ /* 0x000fc600078e001a */
[----:B------:R-:W2:Y:S01]  /*1d10*/  LDL R25, [R1+0x3c] ;  /* 0x00003c0001197983 */ /* 0x000ea20000100800 */
[----:B------:R-:W-:-:S03]  /*1d20*/  IMAD.WIDE.U32 R4, R45, R42, R26 ;  /* 0x0000002a2d047225 */ /* 0x000fc600078e001a */
[----:B------:R-:W3:Y:S04]  /*1d30*/  LDL R26, [R1+0x10] ;  /* 0x00001000011a7983 */ /* 0x000ee80000100800 */
[----:B------:R-:W3:Y:S04]  /*1d40*/  LDL R24, [R1+0x40] ;  /* 0x0000400001187983 */ /* 0x000ee80000100800 */
[----:B------:R-:W3:Y:S04]  /*1d50*/  LDL R46, [R1+0x70] ;  /* 0x00007000012e7983 */ /* 0x000ee80000100800 */
[----:B------:R-:W3:Y:S01]  /*1d60*/  LDL R14, [R1+0x44] ;  /* 0x00004400010e7983 */ /* 0x000ee20000100800 */
[----:B----4-:R-:W-:-:S04]  /*1d70*/  ISETP.GE.AND P0, PT, R16, R15, PT ;  /* 0x0000000f1000720c */ /* 0x010fc80003f06270 */
[----:B------:R-:W-:Y:S01]  /*1d80*/  SEL R3, R15, RZ, P0 ;  /* 0x000000ff0f037207 */ /* 0x000fe20000000000 */
[----:B------:R-:W-:Y:S01]  /*1d90*/  IMAD.WIDE.U32 R6, R45, R36, R16 ;  /* 0x000000242d067225 */ /* 0x000fe200078e0010 */
[----:B------:R-:W-:-:S03]  /*1da0*/  ISETP.GE.AND P3, PT, R16, UR4, PT ;  /* 0x0000000410007c0c */ /* 0x000fc6000bf66270 */
[----:B------:R-:W-:Y:S02]  /*1db0*/  IMAD.IADD R3, R16, 0x1, R3 ;  /* 0x0000000110037824 */ /* 0x000fe400078e0203 */
[----:B------:R-:W-:Y:S02]  /*1dc0*/  IMAD.IADD R21, R21, 0x1, R11 ;  /* 0x0000000115157824 */ /* 0x000fe400078e020b */
[----:B------:R-:W-:Y:S01]  /*1dd0*/  IMAD.IADD R7, R11, 0x1, R7 ;  /* 0x000000010b077824 */ /* 0x000fe200078e0207 */
[----:B------:R-:W-:Y:S01]  /*1de0*/  SHF.R.S32.HI R10, RZ, 0x1f, R3 ;  /* 0x0000001fff0a7819 */ /* 0x000fe20000011403 */
[----:B------:R-:W-:Y:S01]  /*1df0*/  IMAD.IADD R5, R5, 0x1, R13 ;  /* 0x0000000105057824 */ /* 0x000fe200078e020d */
[----:B-----5:R-:W-:Y:S01]  /*1e00*/  SHF.R.S32.HI R11, RZ, 0x1f, R28 ;  /* 0x0000001fff0b7819 */ /* 0x020fe2000001141c */
[----:B------:R-:W-:Y:S01]  /*1e10*/  IMAD.WIDE.U32 R8, R45, R42, R16 ;  /* 0x0000002a2d087225 */ /* 0x000fe200078e0010 */
[----:B------:R-:W-:Y:S02]  /*1e20*/  LEA.HI R3, R10, R3, RZ, 0x4 ;  /* 0x000000030a037211 */ /* 0x000fe400078f20ff */
[----:B0-----:R-:W-:-:S02]  /*1e30*/  LEA.HI R27, R48, R48, RZ, 0x1 ;  /* 0x00000030301b7211 */ /* 0x001fc400078f08ff */
[----:B------:R-:W-:Y:S01]  /*1e40*/  LOP3.LUT R23, R23, 0xfffffffd, RZ, 0xc0, !PT ;  /* 0xfffffffd17177812 */ /* 0x000fe200078ec0ff */
[----:B------:R-:W-:Y:S01]  /*1e50*/  IMAD R12, R11, R36, RZ ;  /* 0x000000240b0c7224 */ /* 0x000fe200078e02ff */
[----:B------:R-:W-:Y:S01]  /*1e60*/  LOP3.LUT R27, R27, 0xfffffffe, RZ, 0xc0, !PT ;  /* 0xfffffffe1b1b7812 */ /* 0x000fe200078ec0ff */
[----:B------:R-:W-:Y:S01]  /*1e70*/  IMAD.WIDE.U32 R38, R28, R42, R4 ;  /* 0x0000002a1c267225 */ /* 0x000fe200078e0004 */
[----:B------:R-:W-:-:S03]  /*1e80*/  @P3 LOP3.LUT R23, R23, 0x2, RZ, 0xfc, !PT ;  /* 0x0000000217173812 */ /* 0x000fc600078efcff */
[----:B------:R-:W-:Y:S02]  /*1e90*/  IMAD.IADD R9, R13, 0x1, R9 ;  /* 0x000000010d097824 */ /* 0x000fe400078e0209 */
[----:B------:R-:W-:Y:S01]  /*1ea0*/  IMAD R11, R11, R42, RZ ;  /* 0x0000002a0b0b7224 */ /* 0x000fe200078e02ff */
[----:B------:R-:W-:Y:S01]  /*1eb0*/  SHF.R.U32.HI R44, RZ, 0x7, R44 ;  /* 0x00000007ff2c7819 */ /* 0x000fe2000001162c */
[----:B------:R-:W-:Y:S01]  /*1ec0*/  IMAD.WIDE.U32 R34, R28, R36, R6 ;  /* 0x000000241c227225 */ /* 0x000fe200078e0006 */
[----:B------:R-:W-:-:S03]  /*1ed0*/  LOP3.LUT R23, R23, 0xfffffffe, RZ, 0xc0, !PT ;  /* 0xfffffffe17177812 */ /* 0x000fc600078ec0ff */
[C---:B------:R-:W-:Y:S02]  /*1ee0*/  IMAD R13, R28.reuse, R37, R12 ;  /* 0x000000251c0d7224 */ /* 0x040fe400078e020c */
[----:B------:R-:W-:Y:S02]  /*1ef0*/  IMAD R47, R37, 0xa0, RZ ;  /* 0x000000a0252f7824 */ /* 0x000fe400078e02ff */
[----:B------:R-:W-:-:S04]  /*1f00*/  IMAD.WIDE.U32 R20, R28, R36, R20 ;  /* 0x000000241c147225 */ /* 0x000fc800078e0014 */
[C---:B------:R-:W-:Y:S02]  /*1f10*/  IMAD R11, R28.reuse, R43, R11 ;  /* 0x0000002b1c0b7224 */ /* 0x040fe400078e020b */
[----:B------:R-:W-:Y:S02]  /*1f20*/  IMAD R7, R43, 0xa0, RZ ;  /* 0x000000a02b077824 */ /* 0x000fe400078e02ff */
[----:B------:R-:W-:-:S04]  /*1f30*/  IMAD.WIDE.U32 R40, R28, R42, R8 ;  /* 0x0000002a1c287225 */ /* 0x000fc800078e0008 */
[----:B------:R-:W-:-:S04]  /*1f40*/  IMAD.WIDE.U32 R36, R36, 0xa0, RZ ;  /* 0x000000a024247825 */ /* 0x000fc800078e00ff */
[----:B------:R-:W-:-:S04]  /*1f50*/  IMAD.WIDE.U32 R42, R42, 0xa0, RZ ;  /* 0x000000a02a2a7825 */ /* 0x000fc800078e00ff */
[----:B------:R-:W-:Y:S01]  /*1f60*/  IMAD.IADD R27, R48, 0x1, -R27 ;  /* 0x00000001301b7824 */ /* 0x000fe200078e0a1b */
[----:B------:R-:W-:Y:S01]  /*1f70*/  SHF.R.S32.HI R33, RZ, 0x1f, R33 ;  /* 0x0000001fff217819 */ /* 0x000fe20000011421 */
[----:B------:R-:W-:Y:S01]  /*1f80*/  VIADD R44, R44, 0x8 ;  /* 0x000000082c2c7836 */ /* 0x000fe20000000000 */
[----:B------:R-:W-:Y:S01]  /*1f90*/  LOP3.LUT R53, R3, 0xfffffff0, RZ, 0xc0, !PT ;  /* 0xfffffff003357812 */ /* 0x000fe200078ec0ff */
[----:B------:R-:W-:Y:S01]  /*1fa0*/  IMAD R45, R27, 0xc0, R45 ;  /* 0x000000c01b2d7824 */ /* 0x000fe200078e022d */
[----:B------:R-:W-:Y:S01]  /*1fb0*/  SHF.R.S32.HI R54, RZ, 0x1f, R2 ;  /* 0x0000001fff367819 */ /* 0x000fe20000011402 */
[----:B------:R-:W-:Y:S02]  /*1fc0*/  IMAD.IADD R47, R37, 0x1, R47 ;  /* 0x00000001252f7824 */ /* 0x000fe400078e022f */
[----:B------:R-:W-:Y:S02]  /*1fd0*/  IMAD.IADD R48, R43, 0x1, R7 ;  /* 0x000000012b307824 */ /* 0x000fe400078e0207 */
[----:B------:R-:W-:-:S02]  /*1fe0*/  IMAD.IADD R49, R21, 0x1, R13 ;  /* 0x0000000115317824 */ /* 0x000fc400078e020d */
[----:B------:R-:W-:Y:S02]  /*1ff0*/  IMAD.IADD R50, R13, 0x1, R35 ;  /* 0x000000010d327824 */ /* 0x000fe400078e0223 */
[----:B------:R-:W-:Y:S02]  /*2000*/  IMAD.IADD R51, R39, 0x1, R11 ;  /* 0x0000000127337824 */ /* 0x000fe400078e020b */
[----:B------:R-:W-:Y:S01]  /*2010*/  IMAD.IADD R52, R11, 0x1, R41 ;  /* 0x000000010b347824 */ /* 0x000fe200078e0229 */
[----:B--2---:R-:W-:Y:S02]  /*2020*/  LOP3.LUT R4, R25, 0x30, R3, 0xf8, !PT ;  /* 0x0000003019047812 */ /* 0x004fe400078ef803 */
[----:B---3--:R-:W-:Y:S02]  /*2030*/  ISETP.GE.AND P2, PT, R26, UR4, PT ;  /* 0x000000041a007c0c */ /* 0x008fe4000bf46270 */
[----:B------:R-:W-:Y:S02]  /*2040*/  LOP3.LUT R4, R4, R24, RZ, 0x3c, !PT ;  /* 0x0000001804047212 */ /* 0x000fe400078e3cff */
[----:B------:R-:W-:Y:S01]  /*2050*/  LOP3.LUT P1, RZ, R46, 0x2, RZ, 0xc0, !PT ;  /* 0x000000022eff7812 */ /* 0x000fe2000782c0ff */
[----:B------:R-:W-:-:S02]  /*2060*/  IMAD.SHL.U32 R46, R15, 0x2, RZ ;  /* 0x000000020f2e7824 */ /* 0x000fc400078e00ff */
[----:B------:R-:W-:-:S06]  /*2070*/  IMAD.IADD R55, R14, 0x1, R4 ;  /* 0x000000010e377824 */ /* 0x000fcc00078e0204 */
[----:B------:R-:W-:-:S07]  /*2080*/  @P2 LOP3.LUT R23, R23, 0x1, RZ, 0xfc, !PT ;  /* 0x0000000117172812 */ /* 0x000fce00078efcff */
.L_x_15464:
[----:B------:R-:W2:Y:S01]  /*2090*/  LDL R13, [R1+0x30] ;  /* 0x00003000010d7983 */ /* 0x000ea20000100800 */
[----:B0-----:R-:W0:Y:S01]  /*20a0*/  LDC R60, c[0x0][0x430] ;  /* 0x00010c00ff3c7b82 */ /* 0x001e220000000800 */
[----:B------:R-:W-:Y:S02]  /*20b0*/  VIADD R32, R32, 0xffffffff ;  /* 0xffffffff20207836 */ /* 0x000fe40000000000 */
[----:B------:R-:W-:Y:S02]  /*20c0*/  IMAD.MOV.U32 R59, RZ, RZ, RZ ;  /* 0x000000ffff3b7224 */ /* 0x000fe400078e00ff */
[----:B------:R-:W-:-:S03]  /*20d0*/  IMAD R4, R32, 0xa0, R45 ;  /* 0x000000a020047824 */ /* 0x000fc600078e022d */
[----:B------:R-:W1:Y:S02]  /*20e0*/  LDC R67, c[0x0][0x3f4] ;  /* 0x0000fd00ff437b82 */ /* 0x000e640000000800 */
[----:B------:R-:W-:Y:S02]  /*20f0*/  ISETP.GE.AND P2, PT, R4, R29, PT ;  /* 0x0000001d0400720c */ /* 0x000fe40003f46270 */
[----:B------:R-:W-:Y:S02]  /*2100*/  IADD3 R12, R0, R4, RZ ;  /* 0x00000004000c7210 */ /* 0x000fe40007ffe0ff */
[----:B------:R-:W-:-:S03]  /*2110*/  ISETP.GT.OR P2, PT, R45, 0x9f, P2 ;  /* 0x0000009f2d00780c */ /* 0x000fc60001744670 */
[----:B------:R-:W-:Y:S01]  /*2120*/  IMAD.MOV.U32 R8, RZ, RZ, R12 ;  /* 0x000000ffff087224 */ /* 0x000fe200078e000c */
[----:B0-----:R-:W-:-:S09]  /*2130*/  ISETP.NE.AND P3, PT, R60, 0x1, PT ;  /* 0x000000013c00780c */ /* 0x001fd20003f65270 */
        /* <DEDUP_REMOVED lines=35> */
[----:B------:R-:W-:Y:S01]  /*2370*/  ISETP.NE.AND P3, PT, RZ, UR8, PT ;  /* 0x00000008ff007c0c */ /* 0x000fe2000bf65270 */
[----:B------:R-:W-:-:S02]  /*2380*/  IMAD R9, R47, R32, RZ ;  /* 0x000000202f097224 */ /* 0x000fc400078e02ff */
[----:B------:R-:W-:Y:S01]  /*2390*/  IMAD R7, R60, UR5, R7 ;  /* 0x000000053c077c24 */ /* 0x000fe2000f8e0207 */
[----:B------:R-:W-:Y:S01]  /*23a0*/  ULDC.64 UR4, c[0x0][0x310] ;  /* 0x0000c40000047ab9 */ /* 0x000fe20000000a00 */
[----:B------:R-:W-:Y:S02]  /*23b0*/  IMAD R9, R15, R36, R9 ;  /* 0x000000240f097224 */ /* 0x000fe400078e0209 */
[----:B------:R-:W-:Y:S02]  /*23c0*/  IMAD R6, R63, UR4, RZ ;  /* 0x000000043f067c24 */ /* 0x000fe4000f8e02ff */
[----:B------:R-:W-:Y:S02]  /*23d0*/  IMAD.IADD R5, R5, 0x1, R7 ;  /* 0x0000000105057824 */ /* 0x000fe400078e0207 */
[C---:B------:R-:W-:Y:S02]  /*23e0*/  IMAD R7, R59.reuse, UR5, R6 ;  /* 0x000000053b077c24 */ /* 0x040fe4000f8e0206 */
[----:B------:R-:W-:Y:S01]  /*23f0*/  IMAD.WIDE.U32 R4, R59, UR4, R4 ;  /* 0x000000043b047c25 */ /* 0x000fe2000f8e0004 */
[----:B------:R-:W-:-:S03]  /*2400*/  ULDC.64 UR4, c[0x0][0x308] ;  /* 0x0000c20000047ab9 */ /* 0x000fc60000000a00 */
[----:B------:R-:W-:Y:S02]  /*2410*/  IMAD.IADD R7, R5, 0x1, R7 ;  /* 0x0000000105077824 */ /* 0x000fe400078e0207 */
[----:B------:R-:W-:Y:S02]  /*2420*/  IMAD.MOV.U32 R6, RZ, RZ, R4 ;  /* 0x000000ffff067224 */ /* 0x000fe400078e0004 */
[----:B------:R-:W-:Y:S02]  /*2430*/  IMAD R8, R33, UR4, RZ ;  /* 0x0000000421087c24 */ /* 0x000fe4000f8e02ff */
[----:B------:R-:W-:-:S04]  /*2440*/  IMAD.WIDE.U32 R4, R36, R32, RZ ;  /* 0x0000002024047225 */ /* 0x000fc800078e00ff */
        /* <DEDUP_REMOVED lines=19> */
[----:B------:R-:W2:Y:S01]  /*2580*/  LDL.64 R68, [R1+0x18] ;  /* 0x0000180001447983 */ /* 0x000ea20000100a00 */
[----:B------:R-:W-:-:S03]  /*2590*/  ULDC.64 UR4, c[0x0][0x3e8] ;  /* 0x0000fa0000047ab9 */ /* 0x000fc60000000a00 */
[----:B------:R-:W3:Y:S01]  /*25a0*/  LDL R10, [R1+0x2c] ;  /* 0x00002c00010a7983 */ /* 0x000ee20000100800 */
[----:B------:R-:W-:Y:S01]  /*25b0*/  IADD3 R4, P4, P5, R20, UR4, R4 ;  /* 0x0000000414047c10 */ /* 0x000fe2000fd9e004 */
[----:B------:R-:W-:Y:S02]  /*25c0*/  IMAD.MOV.U32 R7, RZ, RZ, R51 ;  /* 0x000000ffff077224 */ /* 0x000fe400078e0033 */
[----:B------:R-:W-:Y:S01]  /*25d0*/  IMAD R9, R48, R32, RZ ;  /* 0x0000002030097224 */ /* 0x000fe200078e02ff */
[----:B------:R-:W-:Y:S01]  /*25e0*/  IADD3.X R5, R49, UR5, R6, P4, P5 ;  /* 0x0000000531057c10 */ /* 0x000fe2000a7ea406 */
[----:B------:R-:W-:Y:S01]  /*25f0*/  IMAD.MOV.U32 R6, RZ, RZ, R38 ;  /* 0x000000ffff067224 */ /* 0x000fe200078e0026 */
[----:B------:R-:W-:Y:S01]  /*2600*/  ULDC.64 UR4, c[0x0][0x400] ;  /* 0x0001000000047ab9 */ /* 0x000fe20000000a00 */
[-C--:B------:R-:W-:Y:S02]  /*2610*/  IMAD R9, R15, R42.reuse, R9 ;  /* 0x0000002a0f097224 */ /* 0x080fe400078e0209 */
[----:B------:R-:W-:-:S03]  /*2620*/  IMAD.WIDE.U32 R6, R32, R42, R6 ;  /* 0x0000002a20067225 */ /* 0x000fc600078e0006 */
[----:B------:R-:W-:-:S04]  /*2630*/  IADD3 R6, P4, R6, UR4, RZ ;  /* 0x0000000406067c10 */ /* 0x000fc8000ff9e0ff */
[----:B------:R-:W-:Y:S02]  /*2640*/  IADD3.X R7, R7, UR5, R9, P4, !PT ;  /* 0x0000000507077c10 */ /* 0x000fe4000a7fe409 */
[----:B------:R-:W-:Y:S02]  /*2650*/  CS2R R8, SRZ ;  /* 0x0000000000087805 */ /* 0x000fe4000001ff00 */
[----:B------:R-:W-:Y:S02]  /*2660*/  CS2R R24, SRZ ;  /* 0x0000000000187805 */ /* 0x000fe4000001ff00 */
[----:B--2---:R-:W-:-:S13]  /*2670*/  ISETP.GE.AND P4, PT, R68, R67, PT ;  /* 0x000000434400720c */ /* 0x004fda0003f86270 */
[----:B------:R0:W5:Y:S04]  /*2680*/  @!P4 LDG.E.64 R26, desc[UR40][R4.64] ;  /* 0x00000028041ac981 */ /* 0x000168000c1e1b00 */
[----:B------:R0:W5:Y:S01]  /*2690*/  @!P4 LDG.E.64 R56, desc[UR40][R6.64] ;  /* 0x000000280638c981 */ /* 0x000162000c1e1b00 */
[----:B---3--:R-:W-:-:S13]  /*26a0*/  ISETP.GE.AND P4, PT, R10, R67, PT ;  /* 0x000000430a00720c */ /* 0x008fda0003f86270 */
[----:B------:R0:W5:Y:S04]  /*26b0*/  @!P4 LDG.E.64 R8, desc[UR40][R4.64+0x10] ;  /* 0x000010280408c981 */ /* 0x000168000c1e1b00 */
[----:B------:R0:W5:Y:S02]  /*26c0*/  @!P4 LDG.E.64 R24, desc[UR40][R6.64+0x10] ;  /* 0x000010280618c981 */ /* 0x000164000c1e1b00 */
.L_x_15436:
[----:B------:R-:W-:Y:S05]  /*26d0*/  BSYNC B1 ;  /* 0x0000000000017941 */ /* 0x000fea0003800000 */
.L_x_15435:
[----:B------:R-:W-:Y:S01]  /*26e0*/  ISETP.NE.AND P4, PT, R157, 0x3, PT ;  /* 0x000000039d00780c */ /* 0x000fe20003f85270 */
[----:B-----5:R-:W-:Y:S02]  /*26f0*/  IMAD.MOV.U32 R68, RZ, RZ, R8 ;  /* 0x000000ffff447224 */ /* 0x020fe400078e0008 */
[----:B------:R-:W-:Y:S02]  /*2700*/  IMAD.MOV.U32 R72, RZ, RZ, R26 ;  /* 0x000000ffff487224 */ /* 0x000fe400078e001a */
[----:B------:R-:W-:Y:S02]  /*2710*/  IMAD.MOV.U32 R71, RZ, RZ, R24 ;  /* 0x000000ffff477224 */ /* 0x000fe400078e0018 */
[----:B------:R-:W-:-:S06]  /*2720*/  IMAD.MOV.U32 R73, RZ, RZ, R56 ;  /* 0x000000ffff497224 */ /* 0x000fcc00078e0038 */
[----:B------:R-:W-:Y:S05]  /*2730*/  @!P4 BRA `(.L_x_15437) ;  /* 0x000000000004c947 */ /* 0x000fea0003800000 */
[----:B------:R-:W-:Y:S01]  /*2740*/  BPT.TRAP 0x1 ;  /* 0x000000040000795c */ /* 0x000fe20000300000 */
.L_x_15437:
[----:B0-----:R-:W2:Y:S01]  /*2750*/  LDL R4, [R1+0x14] ;  /* 0x0000140001047983 */ /* 0x001ea20000100800 */
[----:B------:R-:W-:Y:S01]  /*2760*/  IMAD R65, R19, 0x8, R18 ;  /* 0x0000000813417824 */ /* 0x000fe200078e0212 */
[----:B------:R-:W-:Y:S01]  /*2770*/  BSSY B1, `(.L_x_15438) ;  /* 0x0000004000017945 */ /* 0x000fe20003800000 */
[----:B--2---:R-:W-:-:S04]  /*2780*/  SHF.L.U32 R66, R4, 0x1f, RZ ;  /* 0x0000001f04427819 */ /* 0x004fc800000006ff */
[----:B------:R-:W0:Y:S02]  /*2790*/  SYNCS.PHASECHK.TRANS64.TRYWAIT P5, [R65+URZ+0x13290], R66 ;  /* 0x01329042410075a7 */ /* 0x000e2400080a017f */
[----:B0-----:R-:W-:Y:S05]  /*27a0*/  @!P5 BRA `(.L_x_15439) ;  /* 0x0000018000acd947 */ /* 0x001fea0003800000 */
.L_x_15675:
[----:B------:R-:W-:Y:S05]  /*27b0*/  BSYNC B1 ;  /* 0x0000000000017941 */ /* 0x000fea0003800000 */
.L_x_15438:
[----:B------:R-:W-:-:S03]  /*27c0*/  UMOV UR4, 0xffffffff ;  /* 0xffffffff00047882 */ /* 0x000fc60000000000 */
[----:B------:R-:W-:Y:S05]  /*27d0*/  BRA.DIV UR4, `(.L_x_15440) ;  /* 0x0000018204b47947 */ /* 0x000fea000b800000 */
[----:B------:R1:W2:Y:S04]  /*27e0*/  SHFL.IDX PT, R69, R13, RZ, 0x1e1f ;  /* 0x001e1fff0d457589 */ /* 0x0002a800000e0000 */
[----:B------:R1:W3:Y:S02]  /*27f0*/  SHFL.IDX PT, R14, R70, RZ, 0x1e1f ;  /* 0x001e1fff460e7589 */ /* 0x0002e400000e0000 */
.L_x_15679:
[----:B------:R-:W-:Y:S05]  /*2800*/  @P3 BRA `(.L_x_15441) ;  /* 0x00000024003c3947 */ /* 0x000fea0003800000 */
[----:B------:R-:W-:Y:S01]  /*2810*/  LOP3.LUT P5, RZ, R23, 0x2, RZ, 0xc0, !PT ;  /* 0x0000000217ff7812 */ /* 0x000fe200078ac0ff */
[----:B------:R-:W-:-:S12]  /*2820*/  BSSY B1, `(.L_x_15442) ;  /* 0x0000077000017945 */ /* 0x000fd80003800000 */
[----:B------:R-:W-:Y:S05]  /*2830*/  @P5 BRA `(.L_x_15443) ;  /* 0x0000000400d45947 */ /* 0x000fea0003800000 */
[----:B-1----:R-:W4:Y:S01]  /*2840*/  LDL.64 R12, [R1+0x18] ;  /* 0x00001800010c7983 */ /* 0x002f220000100a00 */
[----:B---3--:R-:W-:Y:S01]  /*2850*/  IADD3 R10, P3, R16, R14, RZ ;  /* 0x0000000e100a7210 */ /* 0x008fe20007f7e0ff */
[----:B------:R-:W-:Y:S02]  /*2860*/  BSSY B2, `(.L_x_15444) ;  /* 0x0000071000027945 */ /* 0x000fe40003800000 */
[----:B------:R1:W3:Y:S02]  /*2870*/  LDS.128 R4, [R61+0xe000] ;  /* 0x00e000003d047984 */ /* 0x0002e40000000c00 */
[----:B--2---:R-:W-:Y:S01]  /*2880*/  IMAD.X R11, R69, 0x1, R17, P3 ;  /* 0x00000001450b7824 */ /* 0x004fe200018e0611 */
[----:B----4-:R-:W-:-:S13]  /*2890*/  ISETP.GE.AND P3, PT, R12, R67, PT ;  /* 0x000000430c00720c */ /* 0x010fda0003f66270 */
[----:B-1-3--:R-:W-:Y:S05]  /*28a0*/  @P3 BRA `(.L_x_15445) ;  /* 0x0000000400b03947 */ /* 0x00afea0003800000 */
[--C-:B------:R-:W-:Y:S02]  /*28b0*/  SHF.R.U32.HI R74, RZ, 0x10, R27.reuse ;  /* 0x00000010ff4a7819 */ /* 0x100fe4000001161b */
[--C-:B------:R-:W-:Y:S02]  /*28c0*/  SHF.R.U32.HI R70, RZ, 0x8, R27.reuse ;  /* 0x00000008ff467819 */ /* 0x100fe4000001161b */
[----:B------:R-:W-:Y:S02]  /*28d0*/  LOP3.LUT R12, R27, 0xff, RZ, 0xc0, !PT ;  /* 0x000000ff1b0c7812 */ /* 0x000fe400078ec0ff */
[----:B------:R-:W-:Y:S02]  /*28e0*/  SHF.R.U32.HI R27, RZ, 0x18, R27 ;  /* 0x00000018ff1b7819 */ /* 0x000fe4000001161b */
[----:B------:R-:W-:Y:S02]  /*28f0*/  LOP3.LUT R13, R57, 0xff, RZ, 0xc0, !PT ;  /* 0x000000ff390d7812 */ /* 0x000fe400078ec0ff */
[----:B------:R-:W-:-:S02]  /*2900*/  SHF.R.U32.HI R26, RZ, 0x18, R57 ;  /* 0x00000018ff1a7819 */ /* 0x000fc40000011639 */
[--C-:B------:R-:W-:Y:S02]  /*2910*/  SHF.R.U32.HI R15, RZ, 0x8, R57.reuse ;  /* 0x00000008ff0f7819 */ /* 0x100fe40000011639 */
[----:B------:R-:W-:Y:S02]  /*2920*/  SHF.R.U32.HI R56, RZ, 0x10, R57 ;  /* 0x00000010ff387819 */ /* 0x000fe40000011639 */
[----:B------:R-:W-:Y:S01]  /*2930*/  PRMT R27, R27, 0x654, R12 ;  /* 0x000006541b1b7816 */ /* 0x000fe2000000000c */
[----:B------:R-:W-:Y:S01]  /*2940*/  IMAD.SHL.U32 R12, R70, 0x100, RZ ;  /* 0x00000100460c7824 */ /* 0x000fe200078e00ff */
[----:B------:R-:W-:Y:S01]  /*2950*/  PRMT R57, R26, 0x654, R13 ;  /* 0x000006541a397816 */ /* 0x000fe2000000000d */
[----:B------:R-:W-:Y:S01]  /*2960*/  IMAD.MOV.U32 R13, RZ, RZ, R5 ;  /* 0x000000ffff0d7224 */ /* 0x000fe200078e0005 */
[----:B------:R-:W-:Y:S01]  /*2970*/  SHF.L.U32 R26, R15, 0x8, RZ ;  /* 0x000000080f1a7819 */ /* 0x000fe200000006ff */
[----:B------:R-:W-:Y:S01]  /*2980*/  IMAD.U32 R5, R74, 0x10000, RZ ;  /* 0x000100004a057824 */ /* 0x000fe200078e00ff */
[----:B------:R-:W-:Y:S01]  /*2990*/  LOP3.LUT R12, R27, 0xff00, R12, 0xf8, !PT ;  /* 0x0000ff001b0c7812 */ /* 0x000fe200078ef80c */
[----:B------:R-:W-:Y:S01]  /*29a0*/  IMAD.MOV.U32 R15, RZ, RZ, R4 ;  /* 0x000000ffff0f7224 */ /* 0x000fe200078e0004 */
        /* <DEDUP_REMOVED lines=44> */
[----:B------:R-:W-:Y:S01]  /*2c70*/  F2FP.F16.E4M3.UNPACK_B R56, R7.H1 ;  /* 0x00000007ff38723e */ /* 0x000fe200030006ff */
[----:B------:R-:W-:Y:S01]  /*2c80*/  FFMA.FTZ R26, R27, R72, R70 ;  /* 0x000000481b1a7223 */ /* 0x000fe20000010046 */
[----:B------:R-:W-:-:S02]  /*2c90*/  F2FP.F16.E4M3.UNPACK_B R75, R12.H1 ;  /* 0x0000000cff4b723e */ /* 0x000fc400030006ff */
[----:B------:R-:W-:Y:S01]  /*2ca0*/  F2FP.SATFINITE.E4M3.F32.PACK_AB_MERGE_C R81, R74, R77, RZ ;  /* 0x0000004d4a51723e */ /* 0x000fe200048070ff */
[--C-:B------:R-:W-:Y:S01]  /*2cb0*/  HADD2.F32 R57, -RZ, R56.reuse.H0_H0 ;  /* 0x20000038ff397230 */ /* 0x100fe20000004100 */
[----:B------:R-:W-:Y:S01]  /*2cc0*/  F2FP.F16.E4M3.UNPACK_B R27, R6.H1 ;  /* 0x00000006ff1b723e */ /* 0x000fe200030006ff */
[----:B------:R-:W-:Y:S01]  /*2cd0*/  HADD2.F32 R56, -RZ, R56.H1_H1 ;  /* 0x30000038ff387230 */ /* 0x000fe20000004100 */
[-C--:B------:R-:W-:Y:S01]  /*2ce0*/  F2FP.F16.E4M3.UNPACK_B R72, R5.reuse.H1 ;  /* 0x00000005ff48723e */ /* 0x080fe200030006ff */
        /* <DEDUP_REMOVED lines=40> */
.L_x_15445:
[----:B------:R-:W-:Y:S05]  /*2f70*/  BSYNC B2 ;  /* 0x0000000000027941 */ /* 0x000fea0003800000 */
.L_x_15444:
[----:B------:R4:W-:Y:S02]  /*2f80*/  ST.E.128 desc[UR40][R10.64], R4 ;  /* 0x000000040a007985 */ /* 0x0009e4000c101d28 */
.L_x_15443:
[----:B------:R-:W-:Y:S05]  /*2f90*/  BSYNC B1 ;  /* 0x0000000000017941 */ /* 0x000fea0003800000 */
.L_x_15442:
[----:B------:R-:W-:-:S13]  /*2fa0*/  LOP3.LUT P3, RZ, R23, 0x1, RZ, 0xc0, !PT ;  /* 0x0000000117ff7812 */ /* 0x000fda000786c0ff */
[----:B------:R-:W-:Y:S05]  /*2fb0*/  @P3 BRA `(.L_x_15441) ;  /* 0x0000001c00503947 */ /* 0x000fea0003800000 */
[----:B----4-:R-:W4:Y:S04]  /*2fc0*/  LDL R10, [R1+0x30] ;  /* 0x00003000010a7983 */ /* 0x010f280000100800 */
[----:B------:R-:W3:Y:S04]  /*2fd0*/  LDL R7, [R1+0x10] ;  /* 0x0000100001077983 */ /* 0x000ee80000100800 */
[----:B------:R-:W2:Y:S04]  /*2fe0*/  LDL R6, [R1+0x28] ;  /* 0x0000280001067983 */ /* 0x000ea80000100800 */
[----:B------:R-:W5:Y:S01]  /*2ff0*/  LDL R12, [R1+0x2c] ;  /* 0x00002c00010c7983 */ /* 0x000f620000100800 */
[----:B------:R-:W-:Y:S01]  /*3000*/  IMAD.MOV.U32 R5, RZ, RZ, 0x20 ;  /* 0x00000020ff057424 */ /* 0x000fe200078e00ff */
[----:B------:R-:W-:Y:S01]  /*3010*/  BSSY B1, `(.L_x_15446) ;  /* 0x0000073000017945 */ /* 0x000fe20003800000 */
[----:B------:R-:W-:-:S03]  /*3020*/  IMAD R4, R19, 0x2800, RZ ;  /* 0x0000280013047824 */ /* 0x000fc600078e02ff */
[----:B------:R-:W-:-:S04]  /*3030*/  SEL R5, R5, 0xffffffe0, !P1 ;  /* 0xffffffe005057807 */ /* 0x000fc80004800000 */
[----:B----4-:R-:W-:Y:S02]  /*3040*/  IADD3 R5, R5, R10, R4 ;  /* 0x0000000a05057210 */ /* 0x010fe40007ffe004 */
[----:B---3--:R-:W-:-:S03]  /*3050*/  IADD3 R10, P3, R7, R14, RZ ;  /* 0x0000000e070a7210 */ /* 0x008fc60007f7e0ff */
[----:B------:R-:W-:Y:S02]  /*3060*/  IMAD.IADD R4, R18, 0x1, R5 ;  /* 0x0000000112047824 */ /* 0x000fe400078e0205 */
[----:B--2---:R-:W-:-:S04]  /*3070*/  IMAD.X R11, R69, 0x1, R6, P3 ;  /* 0x00000001450b7824 */ /* 0x004fc800018e0606 */
[----:B------:R-:W2:Y:S01]  /*3080*/  LDS.128 R4, [R4+0xe000] ;  /* 0x00e0000004047984 */ /* 0x000ea20000000c00 */
[----:B-----5:R-:W-:-:S13]  /*3090*/  ISETP.GE.AND P3, PT, R12, R67, PT ;  /* 0x000000430c00720c */ /* 0x020fda0003f66270 */
        /* <DEDUP_REMOVED lines=16> */
[----:B------:R-:W-:Y:S02]  /*31a0*/  F2FP.F16.E4M3.UNPACK_B R4, R5 ;  /* 0x00000005ff04723e */ /* 0x000fe400020006ff */
        /* <DEDUP_REMOVED lines=20> */
[----:B------:R-:W-:Y:S01]  /*32f0*/  F2FP.F16.E4M3.UNPACK_B R8, R8 ;  /* 0x00000008ff08723e */ /* 0x000fe200020006ff */
[----:B------:R-:W-:Y:S01]  /*3300*/  FFMA.FTZ R4, R4, R15, -R57 ;  /* 0x0000000f04047223 */ /* 0x000fe20000010839 */
        /* <DEDUP_REMOVED lines=54> */
[----:B------:R-:W-:-:S02]  /*3670*/  HADD2.F32 R25, -RZ, R25.H0_H0 ;  /* 0x20000019ff197230 */ /* 0x000fc40000004100 */
[----:B------:R-:W-:Y:S02]  /*3680*/  HADD2.F32 R14, -RZ, R14.H0_H0 ;  /* 0x2000000eff0e7230 */ /* 0x000fe40000004100 */
        /* <DEDUP_REMOVED lines=11> */
.L_x_15447:
[----:B------:R-:W-:Y:S05]  /*3740*/  BSYNC B1 ;  /* 0x0000000000017941 */ /* 0x000fea0003800000 */
.L_x_15446:
[----:B--2---:R2:W-:Y:S01]  /*3750*/  ST.E.128 desc[UR40][R10.64], R4 ;  /* 0x000000040a007985 */ /* 0x0045e2000c101d28 */
[----:B------:R-:W-:Y:S05]  /*3760*/  BRA `(.L_x_15441) ;  /* 0x0000001400647947 */ /* 0x000fea0003800000 */
.L_x_15434:
[----:B------:R-:W0:Y:S01]  /*3770*/  S2R R7, SR_TID.X ;  /* 0x0000000000077919 */ /* 0x000e220000002100 */
[----:B------:R-:W-:Y:S01]  /*3780*/  IMAD R64, R32, -0xa0, R29 ;  /* 0xffffff6020407824 */ /* 0x000fe200078e021d */
[----:B------:R-:W-:Y:S02]  /*3790*/  CS2R R26, SRZ ;  /* 0x00000000001a7805 */ /* 0x000fe4000001ff00 */
[----:B------:R-:W-:Y:S02]  /*37a0*/  CS2R R24, SRZ ;  /* 0x0000000000187805 */ /* 0x000fe4000001ff00 */
[----:B------:R-:W-:Y:S01]  /*37b0*/  VIMNMX R64, R64, 0xa0, PT ;  /* 0x000000a040407848 */ /* 0x000fe20003fe0100 */
[----:B0-----:R-:W-:-:S05]  /*37c0*/  VIADD R7, R7, 0xffffff80 ;  /* 0xffffff8007077836 */ /* 0x001fca0000000000 */
[----:B------:R-:W-:-:S04]  /*37d0*/  LEA.HI R7, R7, R7, RZ, 0x1 ;  /* 0x0000000707077211 */ /* 0x000fc800078f08ff */
[----:B------:R-:W-:-:S04]  /*37e0*/  SHF.R.S32.HI R7, RZ, 0x1, R7 ;  /* 0x00000001ff077819 */ /* 0x000fc80000011407 */
[----:B------:R-:W-:-:S04]  /*37f0*/  ISETP.GE.AND P3, PT, R7, R64, PT ;  /* 0x000000400700720c */ /* 0x000fc80003f66270 */
[----:B------:R-:W-:-:S13]  /*3800*/  ISETP.GE.OR P4, PT, R16, R67, P3 ;  /* 0x000000431000720c */ /* 0x000fda0001f86670 */
[----:B------:R-:W0:Y:S01]  /*3810*/  @!P4 LDC.64 R8, c[0x0][0x3e8] ;  /* 0x0000fa00ff08cb82 */ /* 0x000e220000000a00 */
[----:B------:R-:W-:-:S07]  /*3820*/  @!P4 IMAD.MOV.U32 R5, RZ, RZ, R52 ;  /* 0x000000ffff05c224 */ /* 0x000fce00078e0034 */
[----:B------:R-:W1:Y:S01]  /*3830*/  @!P4 LDC.64 R10, c[0x0][0x400] ;  /* 0x00010000ff0acb82 */ /* 0x000e620000000a00 */
[----:B0-----:R-:W-:Y:S01]  /*3840*/  @!P4 IADD3 R8, P5, P6, R34, R8, R4 ;  /* 0x000000082208c210 */ /* 0x001fe20007ebe004 */
[----:B------:R-:W-:-:S03]  /*3850*/  @!P4 IMAD.MOV.U32 R4, RZ, RZ, R40 ;  /* 0x000000ffff04c224 */ /* 0x000fc600078e0028 */
[----:B------:R-:W-:Y:S01]  /*3860*/  @!P4 IADD3.X R9, R50, R9, R6, P5, P6 ;  /* 0x000000093209c210 */ /* 0x000fe20002fec406 */
[----:B------:R-:W-:Y:S02]  /*3870*/  @!P4 IMAD R6, R48, R32, RZ ;  /* 0x000000203006c224 */ /* 0x000fe400078e02ff */
[----:B------:R-:W-:-:S04]  /*3880*/  @!P4 IMAD.WIDE.U32 R4, R32, R42, R4 ;  /* 0x0000002a2004c225 */ /* 0x000fc800078e0004 */
[----:B------:R-:W-:Y:S01]  /*3890*/  @!P4 IMAD R6, R15, R42, R6 ;  /* 0x0000002a0f06c224 */ /* 0x000fe200078e0206 */
[----:B-1----:R-:W-:-:S04]  /*38a0*/  @!P4 IADD3 R10, P5, R4, R10, RZ ;  /* 0x0000000a040ac210 */ /* 0x002fc80007fbe0ff */
[----:B------:R-:W-:Y:S02]  /*38b0*/  @!P4 IADD3.X R11, R11, R6, R5, P5, !PT ;  /* 0x000000060b0bc210 */ /* 0x000fe40002ffe405 */
[----:B------:R-:W-:Y:S02]  /*38c0*/  CS2R R4, SRZ ;  /* 0x0000000000047805 */ /* 0x000fe4000001ff00 */
[----:B------:R-:W-:Y:S01]  /*38d0*/  CS2R R6, SRZ ;  /* 0x0000000000067805 */ /* 0x000fe2000001ff00 */
[----:B------:R-:W2:Y:S05]  /*38e0*/  @!P4 LDG.E.128 R24, desc[UR40][R10.64] ;  /* 0x000000280a18c981 */ /* 0x000eaa000c1e1d00 */
[----:B------:R-:W3:Y:S01]  /*38f0*/  @!P4 LDG.E.128 R4, desc[UR40][R8.64] ;  /* 0x000000280804c981 */ /* 0x000ee2000c1e1d00 */
[----:B------:R-:W-:-:S02]  /*3900*/  ISETP.NE.AND P4, PT, R157, 0x3, PT ;  /* 0x000000039d00780c */ /* 0x000fc40003f85270 */
[----:B------:R-:W-:Y:S01]  /*3910*/  ISETP.GE.AND P5, PT, R16, R67, PT ;  /* 0x000000431000720c */ /* 0x000fe20003fa6270 */
[----:B--2---:R-:W-:Y:S02]  /*3920*/  IMAD.MOV.U32 R69, RZ, RZ, R26 ;  /* 0x000000ffff457224 */ /* 0x004fe400078e001a */
[----:B------:R-:W-:Y:S02]  /*3930*/  IMAD.MOV.U32 R74, RZ, RZ, R24 ;  /* 0x000000ffff4a7224 */ /* 0x000fe400078e0018 */
[----:B---3--:R-:W-:Y:S02]  /*3940*/  IMAD.MOV.U32 R72, RZ, RZ, R4 ;  /* 0x000000ffff487224 */ /* 0x008fe400078e0004 */
[----:B------:R-:W-:-:S04]  /*3950*/  IMAD.MOV.U32 R71, RZ, RZ, R6 ;  /* 0x000000ffff477224 */ /* 0x000fc800078e0006 */
[----:B------:R-:W-:Y:S05]  /*3960*/  @!P4 BRA `(.L_x_15448) ;  /* 0x000000000004c947 */ /* 0x000fea0003800000 */
[----:B------:R-:W-:Y:S01]  /*3970*/  BPT.TRAP 0x1 ;  /* 0x000000040000795c */ /* 0x000fe20000300000 */
.L_x_15448:
[----:B------:R-:W2:Y:S01]  /*3980*/  LDL R8, [R1+0x14] ;  /* 0x0000140001087983 */ /* 0x000ea20000100800 */
[----:B------:R-:W-:Y:S01]  /*3990*/  IMAD R65, R19, 0x8, R18 ;  /* 0x0000000813417824 */ /* 0x000fe200078e0212 */
[----:B------:R-:W-:Y:S01]  /*39a0*/  BSSY B1, `(.L_x_15449) ;  /* 0x0000004000017945 */ /* 0x000fe20003800000 */
[----:B--2---:R-:W-:-:S04]  /*39b0*/  SHF.L.U32 R66, R8, 0x1f, RZ ;  /* 0x0000001f08427819 */ /* 0x004fc800000006ff */
[----:B------:R-:W0:Y:S02]  /*39c0*/  SYNCS.PHASECHK.TRANS64.TRYWAIT P6, [R65+URZ+0x13290], R66 ;  /* 0x01329042410075a7 */ /* 0x000e2400080c017f */
[----:B0-----:R-:W-:Y:S05]  /*39d0*/  @!P6 BRA `(.L_x_15450) ;  /* 0x000001700078e947 */ /* 0x001fea0003800000 */
.L_x_15680:
[----:B------:R-:W-:Y:S05]  /*39e0*/  BSYNC B1 ;  /* 0x0000000000017941 */ /* 0x000fea0003800000 */
.L_x_15449:
[----:B------:R-:W-:-:S03]  /*39f0*/  UMOV UR4, 0xffffffff ;  /* 0xffffffff00047882 */ /* 0x000fc60000000000 */
[----:B------:R-:W-:Y:S05]  /*3a00*/  BRA.DIV UR4, `(.L_x_15451) ;  /* 0x0000017204807947 */ /* 0x000fea000b800000 */
[----:B------:R1:W2:Y:S04]  /*3a10*/  SHFL.IDX PT, R68, R13, RZ, 0x1e1f ;  /* 0x001e1fff0d447589 */ /* 0x0002a800000e0000 */
[----:B------:R-:W3:Y:S02]  /*3a20*/  SHFL.IDX PT, R70, R70, RZ, 0x1e1f ;  /* 0x001e1fff46467589 */ /* 0x000ee400000e0000 */
.L_x_15684:
[----:B------:R-:W4:Y:S02]  /*3a30*/  LDC R67, c[0x0][0x2f4] ;  /* 0x0000bd00ff437b82 */ /* 0x000f240000000800 */
[----:B----4-:R-:W-:-:S13]  /*3a40*/  ISETP.GE.OR P3, PT, R16, R67, P3 ;  /* 0x000000431000720c */ /* 0x010fda0001f66670 */
        /* <DEDUP_REMOVED lines=10> */
[----:B------:R-:W-:Y:S01]  /*3af0*/  LEA.HI R8, R8, R9, RZ, 0x5 ;  /* 0x0000000908087211 */ /* 0x000fe200078f28ff */
[----:B------:R-:W-:-:S03]  /*3b00*/  IMAD R9, R19, 0x2800, R55 ;  /* 0x0000280013097824 */ /* 0x000fc600078e0237 */
[----:B------:R-:W-:Y:S01]  /*3b10*/  SHF.R.S32.HI R8, RZ, 0x5, R8 ;  /* 0x00000005ff087819 */ /* 0x000fe20000011408 */
[----:B------:R-:W-:-:S03]  /*3b20*/  IMAD.IADD R9, R18, 0x1, R9 ;  /* 0x0000000112097824 */ /* 0x000fc600078e0209 */
[----:B------:R-:W-:-:S05]  /*3b30*/  LEA.HI.SX32 R8, R3, R8, 0x1c ;  /* 0x0000000803087211 */ /* 0x000fca00078fe2ff */
[----:B------:R-:W-:-:S05]  /*3b40*/  IMAD.SHL.U32 R73, R8, 0x10, RZ ;  /* 0x0000001008497824 */ /* 0x000fca00078e00ff */
[----:B----4-:R-:W-:-:S04]  /*3b50*/  LOP3.LUT R8, R12, 0x30, R73, 0xf8, !PT ;  /* 0x000000300c087812 */ /* 0x010fc800078ef849 */
[----:B-----5:R-:W-:-:S04]  /*3b60*/  LOP3.LUT R8, R8, R11, RZ, 0x3c, !PT ;  /* 0x0000000b08087212 */ /* 0x020fc800078e3cff */
[----:B------:R-:W-:-:S05]  /*3b70*/  IADD3 R8, R10, R8, RZ ;  /* 0x000000080a087210 */ /* 0x000fca0007ffe0ff */
[----:B------:R-:W-:-:S04]  /*3b80*/  IMAD R11, R19, 0x2800, R8 ;  /* 0x00002800130b7824 */ /* 0x000fc800078e0208 */
[----:B------:R-:W-:Y:S02]  /*3b90*/  IMAD.IADD R12, R18, 0x1, R11 ;  /* 0x00000001120c7824 */ /* 0x000fe400078e020b */
[----:B------:R-:W2:Y:S04]  /*3ba0*/  LDS.128 R8, [R9+0xe000] ;  /* 0x00e0000009087984 */ /* 0x000ea80000000c00 */
[----:B-1----:R-:W1:Y:S01]  /*3bb0*/  LDS.128 R12, [R12+0xe000] ;  /* 0x00e000000c0c7984 */ /* 0x002e620000000c00 */
[----:B------:R-:W-:Y:S05]  /*3bc0*/  @P5 BRA `(.L_x_15453) ;  /* 0x0000000c00505947 */ /* 0x000fea0003800000 */
[--C-:B------:R-:W-:Y:S01]  /*3bd0*/  SHF.R.U32.HI R84, RZ, 0x8, R5.reuse ;  /* 0x00000008ff547819 */ /* 0x100fe20000011605 */
[----:B--2---:R-:W-:Y:S01]  /*3be0*/  IMAD.MOV.U32 R24, RZ, RZ, R8 ;  /* 0x000000ffff187224 */ /* 0x004fe200078e0008 */
        /* <DEDUP_REMOVED lines=8> */
[----:B------:R-:W-:Y:S02]  /*3c70*/  SHF.R.U32.HI R76, RZ, 0x8, R25 ;  /* 0x00000008ff4c7819 */ /* 0x000fe40000011619 */
[----:B------:R-:W-:Y:S02]  /*3c80*/  SHF.R.U32.HI R75, RZ, 0x8, R27 ;  /* 0x00000008ff4b7819 */ /* 0x000fe4000001161b */
[----:B------:R-:W-:Y:S02]  /*3c90*/  SHF.R.U32.HI R78, RZ, 0x18, R25 ;  /* 0x00000018ff4e7819 */ /* 0x000fe40000011619 */
[----:B------:R-:W-:Y:S01]  /*3ca0*/  LOP3.LUT R7, R25, 0xff, RZ, 0xc0, !PT ;  /* 0x000000ff19077812 */ /* 0x000fe200078ec0ff */
[----:B------:R-:W-:Y:S01]  /*3cb0*/  IMAD.SHL.U32 R75, R75, 0x100, RZ ;  /* 0x000001004b4b7824 */ /* 0x000fe200078e00ff */
[----:B------:R-:W-:-:S02]  /*3cc0*/  PRMT R4, R85, 0x654, R4 ;  /* 0x0000065455047816 */ /* 0x000fc40000000004 */
[----:B------:R-:W-:Y:S02]  /*3cd0*/  LOP3.LUT R26, R27, 0xff0000ff, RZ, 0xc0, !PT ;  /* 0xff0000ff1b1a7812 */ /* 0x000fe400078ec0ff */
[----:B------:R-:W-:Y:S01]  /*3ce0*/  SHF.R.U32.HI R80, RZ, 0x10, R27 ;  /* 0x00000010ff507819 */ /* 0x000fe2000001161b */
[----:B------:R-:W-:Y:S01]  /*3cf0*/  IMAD.SHL.U32 R27, R76, 0x100, RZ ;  /* 0x000001004c1b7824 */ /* 0x000fe200078e00ff */
[----:B------:R-:W-:Y:S01]  /*3d00*/  SHF.R.U32.HI R77, RZ, 0x10, R25 ;  /* 0x00000010ff4d7819 */ /* 0x000fe20000011619 */
[----:B-1----:R-:W-:Y:S01]  /*3d10*/  IMAD.MOV.U32 R25, RZ, RZ, R12 ;  /* 0x000000ffff197224 */ /* 0x002fe200078e000c */
[----:B------:R-:W-:Y:S01]  /*3d20*/  PRMT R8, R78, 0x654, R7 ;  /* 0x000006544e087816 */ /* 0x000fe20000000007 */
[----:B------:R-:W-:Y:S01]  /*3d30*/  IMAD.SHL.U32 R7, R79, 0x100, RZ ;  /* 0x000001004f077824 */ /* 0x000fe200078e00ff */
[----:B------:R-:W-:Y:S01]  /*3d40*/  LOP3.LUT R4, R4, 0xff00, R5, 0xf8, !PT ;  /* 0x0000ff0004047812 */ /* 0x000fe200078ef805 */
[----:B------:R-:W-:Y:S01]  /*3d50*/  IMAD.U32 R5, R82, 0x10000, RZ ;  /* 0x0001000052057824 */ /* 0x000fe200078e00ff */
[----:B------:R-:W-:Y:S01]  /*3d60*/  PRMT R6, R83, 0x654, R6 ;  /* 0x0000065453067816 */ /* 0x000fe20000000006 */
[----:B------:R-:W-:Y:S01]  /*3d70*/  IMAD.U32 R80, R80, 0x10000, RZ ;  /* 0x0001000050507824 */ /* 0x000fe200078e00ff */
[----:B------:R-:W-:-:S02]  /*3d80*/  LOP3.LUT R78, R8, 0xff00, R27, 0xf8, !PT ;  /* 0x0000ff00084e7812 */ /* 0x000fc400078ef81b */
[----:B------:R-:W-:Y:S02]  /*3d90*/  LOP3.LUT R79, R26, 0xff00, R75, 0xf8, !PT ;  /* 0x0000ff001a4f7812 */ /* 0x000fe400078ef84b */
[----:B------:R-:W-:Y:S02]  /*3da0*/  LOP3.LUT R7, R6, 0xff00, R7, 0xf8, !PT ;  /* 0x0000ff0006077812 */ /* 0x000fe400078ef807 */
[----:B------:R-:W-:Y:S02]  /*3db0*/  F2FP.F16.E4M3.UNPACK_B R76, R74.H1 ;  /* 0x0000004aff4c723e */ /* 0x000fe400030006ff */
[----:B------:R-:W-:Y:S02]  /*3dc0*/  F2FP.F16.E4M3.UNPACK_B R27, R25.H1 ;  /* 0x00000019ff1b723e */ /* 0x000fe400030006ff */
[----:B------:R-:W-:Y:S02]  /*3dd0*/  F2FP.F16.E4M3.UNPACK_B R26, R24.H1 ;  /* 0x00000018ff1a723e */ /* 0x000fe400030006ff */
[----:B------:R-:W-:Y:S01]  /*3de0*/  LOP3.LUT R6, R4, 0xff0000, R5, 0xf8, !PT ;  /* 0x00ff000004067812 */ /* 0x000fe200078ef805 */
[----:B------:R-:W-:Y:S01]  /*3df0*/  IMAD.U32 R4, R81, 0x10000, RZ ;  /* 0x0001000051047824 */ /* 0x000fe200078e00ff */
[----:B------:R-:W-:Y:S01]  /*3e00*/  F2FP.F16.E4M3.UNPACK_B R75, R72.H1 ;  /* 0x00000048ff4b723e */ /* 0x000fe200030006ff */
[----:B------:R-:W-:-:S02]  /*3e10*/  HADD2.F32 R5, -RZ, R76.H0_H0 ;  /* 0x2000004cff057230 */ /* 0x000fc40000004100 */
[----:B------:R-:W-:Y:S01]  /*3e20*/  HADD2.F32 R12, -RZ, R27.H0_H0 ;  /* 0x2000001bff0c7230 */ /* 0x000fe20000004100 */
[----:B------:R-:W-:Y:S01]  /*3e30*/  LOP3.LUT R4, R7, 0xff0000, R4, 0xf8, !PT ;  /* 0x00ff000007047812 */ /* 0x000fe200078ef804 */
[--C-:B------:R-:W-:Y:S02]  /*3e40*/  HADD2.F32 R8, -RZ, R26.reuse.H0_H0 ;  /* 0x2000001aff087230 */ /* 0x100fe40000004100 */
[----:B------:R-:W-:Y:S02]  /*3e50*/  IMAD.U32 R7, R77, 0x10000, RZ ;  /* 0x000100004d077824 */ /* 0x000fe400078e00ff */
[-C--:B------:R-:W-:Y:S01]  /*3e60*/  FMUL.FTZ R81, R12, R5.reuse ;  /* 0x000000050c517220 */ /* 0x080fe20000410000 */
[----:B------:R-:W-:Y:S02]  /*3e70*/  HADD2.F32 R77, -RZ, R75.H0_H0 ;  /* 0x2000004bff4d7230 */ /* 0x000fe40000004100 */
[----:B------:R-:W-:Y:S01]  /*3e80*/  FMUL.FTZ R83, R8, R5 ;  /* 0x0000000508537220 */ /* 0x000fe20000410000 */
[----:B------:R-:W-:Y:S01]  /*3e90*/  HADD2.F32 R26, -RZ, R26.H1_H1 ;  /* 0x3000001aff1a7230 */ /* 0x000fe20000004100 */
[----:B------:R-:W-:Y:S01]  /*3ea0*/  LOP3.LUT R7, R78, 0xff0000, R7, 0xf8, !PT ;  /* 0x00ff00004e077812 */ /* 0x000fe200078ef807 */
[----:B------:R-:W-:-:S02]  /*3eb0*/  HADD2.F32 R27, -RZ, R27.H1_H1 ;  /* 0x3000001bff1b7230 */ /* 0x000fc40000004100 */
[-C--:B------:R-:W-:Y:S01]  /*3ec0*/  FFMA.FTZ R8, R8, R77.reuse, -R81 ;  /* 0x0000004d08087223 */ /* 0x080fe20000010851 */
[----:B------:R-:W-:Y:S01]  /*3ed0*/  FFMA.FTZ R12, R12, R77, R83 ;  /* 0x0000004d0c0c7223 */ /* 0x000fe20000010053 */
[----:B------:R-:W-:Y:S01]  /*3ee0*/  HADD2.F32 R77, -RZ, R75.H1_H1 ;  /* 0x3000004bff4d7230 */ /* 0x000fe20000004100 */
[----:B------:R-:W-:Y:S01]  /*3ef0*/  F2FP.F16.E4M3.UNPACK_B R78, R74 ;  /* 0x0000004aff4e723e */ /* 0x000fe200020006ff */
[----:B------:R-:W-:Y:S01]  /*3f00*/  HADD2.F32 R75, -RZ, R76.H1_H1 ;  /* 0x3000004cff4b7230 */ /* 0x000fe20000004100 */
[----:B------:R-:W-:Y:S02]  /*3f10*/  F2FP.F16.E4M3.UNPACK_B R76, R72 ;  /* 0x00000048ff4c723e */ /* 0x000fe400020006ff */
[----:B------:R-:W-:Y:S02]  /*3f20*/  F2FP.F16.E4M3.UNPACK_B R74, R25 ;  /* 0x00000019ff4a723e */ /* 0x000fe400020006ff */
[----:B------:R-:W-:Y:S01]  /*3f30*/  F2FP.F16.E4M3.UNPACK_B R72, R24 ;  /* 0x00000018ff48723e */ /* 0x000fe200020006ff */
[-C--:B------:R-:W-:Y:S01]  /*3f40*/  FMUL.FTZ R25, R27, R75.reuse ;  /* 0x0000004b1b197220 */ /* 0x080fe20000410000 */
[----:B------:R-:W-:Y:S01]  /*3f50*/  LOP3.LUT R5, R79, 0xff0000, R80, 0xf8, !PT ;  /* 0x00ff00004f057812 */ /* 0x000fe200078ef850 */
[----:B------:R-:W-:Y:S01]  /*3f60*/  FMUL.FTZ R80, R26, R75 ;  /* 0x0000004b1a507220 */ /* 0x000fe20000410000 */
[----:B------:R-:W-:-:S02]  /*3f70*/  HADD2.F32 R79, -RZ, R78.H0_H0 ;  /* 0x2000004eff4f7230 */ /* 0x000fc40000004100 */
[-C--:B------:R-:W-:Y:S01]  /*3f80*/  FFMA.FTZ R25, R26, R77.reuse, -R25 ;  /* 0x0000004d1a197223 */ /* 0x080fe20000010819 */
[----:B------:R-:W-:Y:S02]  /*3f90*/  HADD2.F32 R75, -RZ, R74.H0_H0 ;  /* 0x2000004aff4b7230 */ /* 0x000fe40000004100 */
[----:B------:R-:W-:Y:S01]  /*3fa0*/  FFMA.FTZ R27, R27, R77, R80 ;  /* 0x0000004d1b1b7223 */ /* 0x000fe20000010050 */
[----:B------:R-:W-:Y:S02]  /*3fb0*/  HADD2.F32 R24, -RZ, R72.H0_H0 ;  /* 0x20000048ff187230 */ /* 0x000fe40000004100 */
        /* <DEDUP_REMOVED lines=21> */
[----:B------:R-:W-:Y:S02]  /*4110*/  HADD2.F32 R74, -RZ, R72.H0_H0 ;  /* 0x20000048ff4a7230 */ /* 0x000fe40000004100 */
[-C--:B------:R-:W-:Y:S01]  /*4120*/  FMUL.FTZ R87, R78, R83.reuse ;  /* 0x000000534e577220 */ /* 0x080fe20000410000 */
[----:B------:R-:W-:Y:S01]  /*4130*/  HADD2.F32 R85, -RZ, R80.H1_H1 ;  /* 0x30000050ff557230 */ /* 0x000fe20000004100 */
[----:B------:R-:W-:Y:S01]  /*4140*/  F2FP.SATFINITE.E4M3.F32.PACK_AB_MERGE_C R8, R25, R8, RZ ;  /* 0x000000081908723e */ /* 0x000fe200048070ff */
[----:B------:R-:W-:Y:S02]  /*4150*/  HADD2.F32 R76, -RZ, R76.H1_H1 ;  /* 0x3000004cff4c7230 */ /* 0x000fe40000004100 */
[----:B------:R-:W-:Y:S01]  /*4160*/  FMUL.FTZ R83, R74, R83 ;  /* 0x000000534a537220 */ /* 0x000fe20000410000 */
[----:B------:R-:W-:-:S02]  /*4170*/  HADD2.F32 R72, -RZ, R72.H1_H1 ;  /* 0x30000048ff487230 */ /* 0x000fc40000004100 */
[----:B------:R-:W-:Y:S01]  /*4180*/  FFMA.FTZ R87, R74, R81, -R87 ;  /* 0x000000514a577223 */ /* 0x000fe20000010857 */
[----:B------:R-:W-:Y:S02]  /*4190*/  HADD2.F32 R79, -RZ, R79.H1_H1 ;  /* 0x3000004fff4f7230 */ /* 0x000fe40000004100 */
[----:B------:R-:W-:Y:S01]  /*41a0*/  FMUL.FTZ R89, R76, R85 ;  /* 0x000000554c597220 */ /* 0x000fe20000410000 */
[----:B------:R-:W-:Y:S01]  /*41b0*/  F2FP.F16.E4M3.UNPACK_B R74, R69 ;  /* 0x00000045ff4a723e */ /* 0x000fe200020006ff */
[C---:B------:R-:W-:Y:S01]  /*41c0*/  FMUL.FTZ R85, R72.reuse, R85 ;  /* 0x0000005548557220 */ /* 0x040fe20000410000 */
[----:B------:R-:W-:Y:S01]  /*41d0*/  F2FP.F16.E4M3.UNPACK_B R69, R14 ;  /* 0x0000000eff45723e */ /* 0x000fe200020006ff */
[----:B------:R-:W-:Y:S01]  /*41e0*/  FFMA.FTZ R80, R72, R79, -R89 ;  /* 0x0000004f48507223 */ /* 0x000fe20000010859 */
[----:B------:R-:W-:Y:S01]  /*41f0*/  F2FP.F16.E4M3.UNPACK_B R72, R71 ;  /* 0x00000047ff48723e */ /* 0x000fe200020006ff */
[----:B------:R-:W-:Y:S01]  /*4200*/  FFMA.FTZ R82, R76, R79, R85 ;  /* 0x0000004f4c527223 */ /* 0x000fe20000010055 */
[----:B------:R-:W-:Y:S01]  /*4210*/  FFMA.FTZ R83, R78, R81, R83 ;  /* 0x000000514e537223 */ /* 0x000fe20000010053 */
[--C-:B------:R-:W-:Y:S01]  /*4220*/  HADD2.F32 R76, -RZ, R74.reuse.H0_H0 ;  /* 0x2000004aff4c7230 */ /* 0x100fe20000004100 */
[----:B------:R-:W-:Y:S01]  /*4230*/  F2FP.SATFINITE.E4M3.F32.PACK_AB_MERGE_C R12, R27, R12, RZ ;  /* 0x0000000c1b0c723e */ /* 0x000fe200048070ff */
[----:B------:R-:W-:Y:S01]  /*4240*/  HADD2.F32 R71, -RZ, R69.H0_H0 ;  /* 0x20000045ff477230 */ /* 0x000fe20000004100 */
[----:B------:R-:W-:Y:S01]  /*4250*/  F2FP.SATFINITE.E4M3.F32.PACK_AB_MERGE_C R8, R75, R24, R8 ;  /* 0x000000184b08723e */ /* 0x000fe20004807008 */
[----:B------:R-:W-:Y:S01]  /*4260*/  HADD2.F32 R78, -RZ, R74.H1_H1 ;  /* 0x3000004aff4e7230 */ /* 0x000fe20000004100 */
[----:B------:R-:W-:Y:S01]  /*4270*/  F2FP.F16.E4M3.UNPACK_B R27, R13 ;  /* 0x0000000dff1b723e */ /* 0x000fe200020006ff */
        /* <DEDUP_REMOVED lines=32> */
[C---:B------:R-:W-:Y:S01]  /*4480*/  FMUL.FTZ R69, R71.reuse, R75 ;  /* 0x0000004b47457220 */ /* 0x040fe20000410000 */
[----:B------:R-:W-:Y:S01]  /*4490*/  F2FP.F16.E4M3.UNPACK_B R74, R7.H1 ;  /* 0x00000007ff4a723e */ /* 0x000fe200030006ff */
[C---:B------:R-:W-:Y:S01]  /*44a0*/  FMUL.FTZ R76, R26.reuse, R75 ;  /* 0x0000004b1a4c7220 */ /* 0x040fe20000410000 */
[----:B------:R-:W-:Y:S01]  /*44b0*/  F2FP.F16.E4M3.UNPACK_B R27, R9.H1 ;  /* 0x00000009ff1b723e */ /* 0x000fe200030006ff */
[----:B------:R-:W-:Y:S01]  /*44c0*/  FFMA.FTZ R9, R26, R72, -R69 ;  /* 0x000000481a097223 */ /* 0x000fe20000010845 */
[----:B------:R-:W-:Y:S01]  /*44d0*/  F2FP.F16.E4M3.UNPACK_B R6, R6.H1 ;  /* 0x00000006ff06723e */ /* 0x000fe200030006ff */
[----:B------:R-:W-:Y:S01]  /*44e0*/  FFMA.FTZ R26, R71, R72, R76 ;  /* 0x00000048471a7223 */ /* 0x000fe2000001004c */
[----:B------:R-:W-:Y:S01]  /*44f0*/  F2FP.SATFINITE.E4M3.F32.PACK_AB_MERGE_C R80, R80, R87, RZ ;  /* 0x000000575050723e */ /* 0x000fe200048070ff */
        /* <DEDUP_REMOVED lines=9> */
[--C-:B------:R-:W-:Y:S01]  /*4590*/  HADD2.F32 R72, -RZ, R6.reuse.H0_H0 ;  /* 0x20000006ff487230 */ /* 0x100fe20000004100 */
[----:B------:R-:W-:Y:S01]  /*45a0*/  F2FP.F16.E4M3.UNPACK_B R13, R11 ;  /* 0x0000000bff0d723e */ /* 0x000fe200020006ff */
[----:B------:R-:W-:Y:S02]  /*45b0*/  HADD2.F32 R27, -RZ, R27.H1_H1 ;  /* 0x3000001bff1b7230 */ /* 0x000fe40000004100 */
[----:B------:R-:W-:Y:S01]  /*45c0*/  FMUL.FTZ R82, R71, R78 ;  /* 0x0000004e47527220 */ /* 0x000fe20000410000 */
[----:B------:R-:W-:-:S02]  /*45d0*/  HADD2.F32 R74, -RZ, R6.H1_H1 ;  /* 0x30000006ff4a7230 */ /* 0x000fc40000004100 */
[-C--:B------:R-:W-:Y:S01]  /*45e0*/  FFMA.FTZ R6, R7, R72.reuse, -R80 ;  /* 0x0000004807067223 */ /* 0x080fe20000010850 */
[----:B------:R-:W-:Y:S01]  /*45f0*/  FFMA.FTZ R7, R69, R72, R76 ;  /* 0x0000004845077223 */ /* 0x000fe2000001004c */
[C---:B------:R-:W-:Y:S01]  /*4600*/  FMUL.FTZ R78, R27.reuse, R78 ;  /* 0x0000004e1b4e7220 */ /* 0x040fe20000410000 */
[----:B------:R-:W-:Y:S01]  /*4610*/  F2FP.F16.E4M3.UNPACK_B R69, R15 ;  /* 0x0000000fff45723e */ /* 0x000fe200020006ff */
[-C--:B------:R-:W-:Y:S01]  /*4620*/  FFMA.FTZ R81, R27, R74.reuse, -R82 ;  /* 0x0000004a1b517223 */ /* 0x080fe20000010852 */
[----:B------:R-:W-:Y:S01]  /*4630*/  F2FP.F16.E4M3.UNPACK_B R11, R11.H1 ;  /* 0x0000000bff0b723e */ /* 0x000fe200030006ff */
[----:B------:R-:W-:Y:S01]  /*4640*/  FFMA.FTZ R82, R71, R74, R78 ;  /* 0x0000004a47527223 */ /* 0x000fe2000001004e */
        /* <DEDUP_REMOVED lines=8> */
[CC--:B------:R-:W-:Y:S01]  /*46d0*/  FMUL.FTZ R84, R72.reuse, R79.reuse ;  /* 0x0000004f48547220 */ /* 0x0c0fe20000410000 */
[--C-:B------:R-:W-:Y:S02]  /*46e0*/  HADD2.F32 R80, -RZ, R78.reuse.H0_H0 ;  /* 0x2000004eff507230 */ /* 0x100fe40000004100 */
[----:B------:R-:W-:Y:S01]  /*46f0*/  FMUL.FTZ R79, R15, R79 ;  /* 0x0000004f0f4f7220 */ /* 0x000fe20000410000 */
[----:B------:R-:W-:Y:S01]  /*4700*/  HADD2.F32 R75, -RZ, R5.H0_H0 ;  /* 0x20000005ff4b7230 */ /* 0x000fe20000004100 */
[----:B------:R-:W-:Y:S01]  /*4710*/  F2FP.SATFINITE.E4M3.F32.PACK_AB_MERGE_C R6, R81, R6, RZ ;  /* 0x000000065106723e */ /* 0x000fe200048070ff */
[--C-:B------:R-:W-:Y:S02]  /*4720*/  HADD2.F32 R4, -RZ, R71.reuse.H0_H0 ;  /* 0x20000047ff047230 */ /* 0x100fe40000004100 */
[----:B------:R-:W-:Y:S01]  /*4730*/  FMUL.FTZ R83, R27, R80 ;  /* 0x000000501b537220 */ /* 0x000fe20000410000 */
[----:B------:R-:W-:Y:S02]  /*4740*/  HADD2.F32 R71, -RZ, R71.H1_H1 ;  /* 0x30000047ff477230 */ /* 0x000fe40000004100 */
[----:B------:R-:W-:Y:S01]  /*4750*/  FFMA.FTZ R79, R72, R75, R79 ;  /* 0x0000004b484f7223 */ /* 0x000fe2000001004f */
[----:B------:R-:W-:-:S02]  /*4760*/  HADD2.F32 R78, -RZ, R78.H1_H1 ;  /* 0x3000004eff4e7230 */ /* 0x000fc40000004100 */
[----:B------:R-:W-:Y:S01]  /*4770*/  FMUL.FTZ R86, R4, R80 ;  /* 0x0000005004567220 */ /* 0x000fe20000410000 */
[----:B------:R-:W-:Y:S02]  /*4780*/  HADD2.F32 R11, -RZ, R11.H1_H1 ;  /* 0x3000000bff0b7230 */ /* 0x000fe40000004100 */
[----:B------:R-:W-:Y:S01]  /*4790*/  FFMA.FTZ R84, R15, R75, -R84 ;  /* 0x0000004b0f547223 */ /* 0x000fe20000010854 */
        /* <DEDUP_REMOVED lines=10> */
[----:B------:R-:W-:Y:S02]  /*4840*/  HADD2.F32 R4, -RZ, R5.H1_H1 ;  /* 0x30000005ff047230 */ /* 0x000fe40000004100 */
[-C--:B------:R-:W-:Y:S01]  /*4850*/  FFMA.FTZ R11, R11, R74.reuse, -R80 ;  /* 0x0000004a0b0b7223 */ /* 0x080fe20000010850 */
[----:B------:R-:W-:Y:S01]  /*4860*/  FFMA.FTZ R78, R71, R74, R78 ;  /* 0x0000004a474e7223 */ /* 0x000fe2000001004e */
[C---:B------:R-:W-:Y:S01]  /*4870*/  FMUL.FTZ R72, R13.reuse, R72 ;  /* 0x000000480d487220 */ /* 0x040fe20000410000 */
[----:B------:R-:W-:Y:S01]  /*4880*/  F2FP.SATFINITE.E4M3.F32.PACK_AB_MERGE_C R7, R82, R7, RZ ;  /* 0x000000075207723e */ /* 0x000fe200048070ff */
[----:B------:R-:W-:Y:S01]  /*4890*/  FFMA.FTZ R13, R13, R4, -R76 ;  /* 0x000000040d0d7223 */ /* 0x000fe2000001084c */
[----:B------:R-:W-:Y:S01]  /*48a0*/  F2FP.SATFINITE.E4M3.F32.PACK_AB_MERGE_C R11, R11, R86, RZ ;  /* 0x000000560b0b723e */ /* 0x000fe200048070ff */
[----:B------:R-:W-:Y:S01]  /*48b0*/  FFMA.FTZ R72, R69, R4, R72 ;  /* 0x0000000445487223 */ /* 0x000fe20000010048 */
[----:B------:R-:W-:-:S02]  /*48c0*/  F2FP.SATFINITE.E4M3.F32.PACK_AB_MERGE_C R78, R78, R83, RZ ;  /* 0x000000534e4e723e */ /* 0x000fc400048070ff */
[----:B------:R-:W-:Y:S02]  /*48d0*/  F2FP.SATFINITE.E4M3.F32.PACK_AB_MERGE_C R11, R13, R84, R11 ;  /* 0x000000540d0b723e */ /* 0x000fe4000480700b */
[----:B------:R-:W-:Y:S02]  /*48e0*/  F2FP.SATFINITE.E4M3.F32.PACK_AB_MERGE_C R9, R9, R24, R6 ;  /* 0x000000180909723e */ /* 0x000fe40004807006 */
[----:B------:R-:W-:Y:S02]  /*48f0*/  F2FP.SATFINITE.E4M3.F32.PACK_AB_MERGE_C R13, R26, R25, R7 ;  /* 0x000000191a0d723e */ /* 0x000fe40004807007 */
[----:B------:R-:W-:-:S07]  /*4900*/  F2FP.SATFINITE.E4M3.F32.PACK_AB_MERGE_C R15, R72, R79, R78 ;  /* 0x0000004f480f723e */ /* 0x000fce000480704e */
.L_x_15453:
[----:B------:R-:W-:Y:S05]  /*4910*/  BSYNC B1 ;  /* 0x0000000000017941 */ /* 0x000fea0003800000 */
.L_x_15452:
[----:B--2---:R2:W-:Y:S01]  /*4920*/  ST.E.128 desc[UR40][R56.64], R8 ;  /* 0x0000000838007985 */ /* 0x0045e2000c101d28 */
[----:B------:R-:W-:-:S13]  /*4930*/  ISETP.GE.AND P3, PT, R73, R67, PT ;  /* 0x000000434900720c */ /* 0x000fda0003f66270 */
[----:B------:R-:W-:Y:S05]  /*4940*/  @P3 BRA `(.L_x_15441) ;  /* 0x0000000000ec3947 */ /* 0x000fea0003800000 */
[----:B------:R-:W-:-:S04]  /*4950*/  IADD3 R4, P3, R70, R73, RZ ;  /* 0x0000004946047210 */ /* 0x000fc80007f7e0ff */
[----:B------:R-:W-:-:S05]  /*4960*/  LEA.HI.X.SX32 R5, R73, R68, 0x1, P3 ;  /* 0x0000004449057211 */ /* 0x000fca00018f0eff */
[----:B-1----:R1:W-:Y:S01]  /*4970*/  ST.E.128 desc[UR40][R4.64], R12 ;  /* 0x0000000c04007985 */ /* 0x0023e2000c101d28 */
[----:B------:R-:W-:Y:S05]  /*4980*/  BRA `(.L_x_15441) ;  /* 0x0000000000dc7947 */ /* 0x000fea0003800000 */
.L_x_15433:
[----:B------:R-:W-:-:S13]  /*4990*/  ISETP.NE.AND P4, PT, R157, 0x3, PT ;  /* 0x000000039d00780c */ /* 0x000fda0003f85270 */
[----:B------:R-:W-:Y:S05]  /*49a0*/  @!P4 BRA `(.L_x_15454) ;  /* 0x000000000004c947 */ /* 0x000fea0003800000 */
[----:B------:R-:W-:Y:S01]  /*49b0*/  BPT.TRAP 0x1 ;  /* 0x000000040000795c */ /* 0x000fe20000300000 */
.L_x_15454:
[----:B------:R-:W2:Y:S01]  /*49c0*/  LDL R4, [R1+0x14] ;  /* 0x0000140001047983 */ /* 0x000ea20000100800 */
[----:B------:R-:W-:Y:S01]  /*49d0*/  IMAD R65, R19, 0x8, R18 ;  /* 0x0000000813417824 */ /* 0x000fe200078e0212 */
[----:B------:R-:W-:Y:S01]  /*49e0*/  BSSY B1, `(.L_x_15455) ;  /* 0x0000005000017945 */ /* 0x000fe20003800000 */
[----:B------:R-:W-:Y:S02]  /*49f0*/  SHF.R.S32.HI R62, RZ, 0x1f, R60 ;  /* 0x0000001fff3e7819 */ /* 0x000fe4000001143c */
[----:B--2---:R-:W-:-:S04]  /*4a00*/  SHF.L.U32 R66, R4, 0x1f, RZ ;  /* 0x0000001f04427819 */ /* 0x004fc800000006ff */
[----:B------:R-:W0:Y:S02]  /*4a10*/  SYNCS.PHASECHK.TRANS64.TRYWAIT P3, [R65+URZ+0x13290], R66 ;  /* 0x01329042410075a7 */ /* 0x000e24000806017f */
[----:B0-----:R-:W-:Y:S05]  /*4a20*/  @!P3 BRA `(.L_x_15456) ;  /* 0x0000016000c0b947 */ /* 0x001fea0003800000 */
.L_x_15685:
[----:B------:R-:W-:Y:S05]  /*4a30*/  BSYNC B1 ;  /* 0x0000000000017941 */ /* 0x000fea0003800000 */
.L_x_15455:
        /* <DEDUP_REMOVED lines=30> */
.L_x_15689:
[----:B------:R-:W-:Y:S05]  /*4c20*/  @!P3 BRA `(.L_x_15441) ;  /* 0x000000000034b947 */ /* 0x000fea0003800000 */
[----:B------:R-:W4:Y:S01]  /*4c30*/  LDL R6, [R1+0x10] ;  /* 0x0000100001067983 */ /* 0x000f220000100800 */
[----:B------:R-:W-:-:S03]  /*4c40*/  ULDC UR4, c[0x0][0x2f4] ;  /* 0x0000bd0000047ab9 */ /* 0x000fc60000000800 */
[----:B-1----:R-:W5:Y:S01]  /*4c50*/  LDL R4, [R1+0x28] ;  /* 0x0000280001047983 */ /* 0x002f620000100800 */
[----:B------:R-:W-:-:S13]  /*4c60*/  ISETP.GE.AND P3, PT, R16, UR4, PT ;  /* 0x0000000410007c0c */ /* 0x000fda000bf66270 */
[----:B---3--:R-:W-:-:S05]  /*4c70*/  @!P3 IADD3 R10, P5, R16, R14, RZ ;  /* 0x0000000e100ab210 */ /* 0x008fca0007fbe0ff */
[----:B--2---:R-:W-:Y:S01]  /*4c80*/  @!P3 IMAD.X R11, R5, 0x1, R17, P5 ;  /* 0x00000001050bb824 */ /* 0x004fe200028e0611 */
[----:B----4-:R-:W-:-:S13]  /*4c90*/  ISETP.GE.AND P5, PT, R6, UR4, PT ;  /* 0x0000000406007c0c */ /* 0x010fda000bfa6270 */
[----:B------:R-:W-:-:S05]  /*4ca0*/  @!P5 IADD3 R8, P6, R6, R14, RZ ;  /* 0x0000000e0608d210 */ /* 0x000fca0007fde0ff */
[----:B-----5:R-:W-:Y:S02]  /*4cb0*/  @!P5 IMAD.X R9, R5, 0x1, R4, P6 ;  /* 0x000000010509d824 */ /* 0x020fe400030e0604 */
[----:B------:R-:W1:Y:S04]  /*4cc0*/  @!P3 LDS.128 R4, [R61+0xe000] ;  /* 0x00e000003d04b984 */ /* 0x000e680000000c00 */
[----:B-1----:R-:W-:Y:S04]  /*4cd0*/  @!P3 ST.E.128 desc[UR40][R10.64], R4 ;  /* 0x000000040a00b985 */ /* 0x002fe8000c101d28 */
[----:B------:R-:W1:Y:S04]  /*4ce0*/  @!P5 LDS.128 R4, [R58+0xe000] ;  /* 0x00e000003a04d984 */ /* 0x000e680000000c00 */
[----:B-1----:R4:W-:Y:S02]  /*4cf0*/  @!P5 ST.E.128 desc[UR40][R8.64], R4 ;  /* 0x000000040800d985 */ /* 0x0029e4000c101d28 */
.L_x_15441:
[----:B------:R-:W-:Y:S05]  /*4d00*/  BSYNC B0 ;  /* 0x0000000000007941 */ /* 0x000fea0003800000 */
.L_x_15432:
        /* <DEDUP_REMOVED lines=16> */
.L_x_15459:
[----:B------:R-:W-:Y:S05]  /*4e10*/  BSYNC B0 ;  /* 0x0000000000007941 */ /* 0x000fea0003800000 */
.L_x_15458:
[----:B------:R-:W1:Y:S01]  /*4e20*/  SYNCS.PHASECHK.TRANS64.TRYWAIT P4, [R65+URZ+0x132b0], R66 ;  /* 0x0132b042410075a7 */ /* 0x000e62000808017f */
[----:B------:R-:W-:Y:S04]  /*4e30*/  BSSY B0, `(.L_x_15460) ;  /* 0x0000002000007945 */ /* 0x000fe80003800000 */
[----:B-1----:R-:W-:Y:S05]  /*4e40*/  @!P4 BRA `(.L_x_15461) ;  /* 0x000001600010c947 */ /* 0x002fea0003800000 */
.L_x_15690:
[----:B------:R-:W-:Y:S05]  /*4e50*/  BSYNC B0 ;  /* 0x0000000000007941 */ /* 0x000fea0003800000 */
.L_x_15460:
        /* <DEDUP_REMOVED lines=28> */
[----:B------:R-:W-:-:S03]  /*5020*/  ULDC UR4, c[0x0][0x2f4] ;  /* 0x0000bd0000047ab9 */ /* 0x000fc60000000800 */
[----:B------:R-:W5:Y:S01]  /*5030*/  LDL R12, [R1+0x28] ;  /* 0x00002800010c7983 */ /* 0x000f620000100800 */
[----:B------:R-:W-:-:S13]  /*5040*/  ISETP.GE.AND P4, PT, R16, UR4, PT ;  /* 0x0000000410007c0c */ /* 0x000fda000bf86270 */
[----:B----4-:R-:W-:-:S04]  /*5050*/  @!P4 IADD3 R10, P5, R16, R9, RZ ;  /* 0x00000009100ac210 */ /* 0x010fc80007fbe0ff */
[----:B0-----:R-:W-:Y:S02]  /*5060*/  @!P4 IADD3.X R11, R5, R17, RZ, P5, !PT ;  /* 0x00000011050bc210 */ /* 0x001fe40002ffe4ff */
[----:B--2---:R-:W-:-:S13]  /*5070*/  ISETP.GE.AND P5, PT, R8, UR4, PT ;  /* 0x0000000408007c0c */ /* 0x004fda000bfa6270 */
[----:B------:R-:W-:-:S05]  /*5080*/  @!P5 IADD3 R8, P6, R8, R9, RZ ;  /* 0x000000090808d210 */ /* 0x000fca0007fde0ff */
[----:B-----5:R-:W-:Y:S02]  /*5090*/  @!P5 IMAD.X R9, R5, 0x1, R12, P6 ;  /* 0x000000010509d824 */ /* 0x020fe400030e060c */
[----:B------:R-:W0:Y:S04]  /*50a0*/  @!P4 LDS.128 R4, [R61+0x6000] ;  /* 0x006000003d04c984 */ /* 0x000e280000000c00 */
[----:B0-----:R-:W-:Y:S04]  /*50b0*/  @!P4 ST.E.128 desc[UR40][R10.64], R4 ;  /* 0x000000040a00c985 */ /* 0x001fe8000c101d28 */
[----:B------:R-:W0:Y:S04]  /*50c0*/  @!P5 LDS.128 R4, [R58+0x6000] ;  /* 0x006000003a04d984 */ /* 0x000e280000000c00 */
[----:B0-----:R2:W-:Y:S02]  /*50d0*/  @!P5 ST.E.128 desc[UR40][R8.64], R4 ;  /* 0x000000040800d985 */ /* 0x0015e4000c101d28 */
.L_x_15463:
[----:B------:R-:W-:Y:S05]  /*50e0*/  BSYNC B0 ;  /* 0x0000000000007941 */ /* 0x000fea0003800000 */
.L_x_15462:
[----:B0-2---:R-:W2:Y:S01]  /*50f0*/  LDL.LU R5, [R1+0x14] ;  /* 0x0000140001057983 */ /* 0x005ea20000300800 */
[----:B------:R-:W-:Y:S02]  /*5100*/  VIADD R19, R19, 0x1 ;  /* 0x0000000113137836 */ /* 0x000fe40000000000 */
[----:B-1----:R-:W-:Y:S01]  /*5110*/  @!P3 VIADD R65, R65, 0x132c0 ;  /* 0x000132c04141b836 */ /* 0x002fe20000000000 */
[----:B------:R-:W-:Y:S01]  /*5120*/  @!PT LDS RZ, [RZ] ;  /* 0x00000000fffff984 */ /* 0x000fe20000000800 */
[----:B------:R-:W-:Y:S01]  /*5130*/  @!PT LDS RZ, [RZ] ;  /* 0x00000000fffff984 */ /* 0x000fe20000000800 */
[----:B------:R-:W-:Y:S01]  /*5140*/  @!PT LDS RZ, [RZ] ;  /* 0x00000000fffff984 */ /* 0x000fe20000000800 */
[----:B------:R-:W-:Y:S01]  /*5150*/  @!PT LDS RZ, [RZ] ;  /* 0x00000000fffff984 */ /* 0x000fe20000000800 */
[----:B------:R0:W-:Y:S06]  /*5160*/  MEMBAR.ALL.CTA ;  /* 0x0000000000007992 */ /* 0x0001ec0000008000 */
[----:B0-----:R-:W0:Y:S02]  /*5170*/  FENCE.VIEW.ASYNC.S ;  /* 0x00000000000073c6 */ /* 0x001e240000000000 */
[----:B0-----:R0:W-:Y:S01]  /*5180*/  BAR.SYNC.DEFER_BLOCKING R44, 0x80 ;  /* 0x0002002c0000751d */ /* 0x0011e20000010000 */
        /* <DEDUP_REMOVED lines=9> */
.L_x_15427:
[----:B------:R-:W-:Y:S04]  /*5220*/  BSSY B0, `(.L_x_15465) ;  /* 0x0000004000007945 */ /* 0x000fe80003800000 */
[----:B------:R-:W-:Y:S05]  /*5230*/  @P3 BRA `(.L_x_15466) ;  /* 0x0000000000083947 */ /* 0x000fea0003800000 */
[----:B------:R-:W1:Y:S02]  /*5240*/  FENCE.VIEW.ASYNC.G ;  /* 0x00000000000073c6 */ /* 0x000e640000000100 */
[----:B-1----:R-:W-:Y:S06]  /*5250*/  BAR.ARV 0xc, 0x200 ;  /* 0x0308000000007b1d */ /* 0x002fec0000002000 */
.L_x_15466:
[----:B------:R-:W-:Y:S05]  /*5260*/  BSYNC B0 ;  /* 0x0000000000007941 */ /* 0x000fea0003800000 */
.L_x_15465:
[----:B------:R-:W2:Y:S01]  /*5270*/  LDL R0, [R1+0x8] ;  /* 0x0000080001007983 */ /* 0x000ea20000100800 */
[----:B------:R-:W-:Y:S01]  /*5280*/  ULDC.64 UR4, c[0x0][0x990] ;  /* 0x0002640000047ab9 */ /* 0x000fe20000000a00 */
[----:B------:R-:W-:Y:S02]  /*5290*/  ULDC.64 UR6, c[0x0][0x998] ;  /* 0x0002660000067ab9 */ /* 0x000fe40000000a00 */
[----:B------:R-:W2:Y:S04]  /*52a0*/  LDL R2, [R1+0x68] ;  /* 0x0000680001027983 */ /* 0x000ea80000100800 */
[----:B0-----:R-:W2:Y:S01]  /*52b0*/  LDL R5, [R1+0x50] ;  /* 0x0000500001057983 */ /* 0x001ea20000100800 */
[----:B------:R-:W-:Y:S02]  /*52c0*/  ISETP.NE.U32.AND P0, PT, RZ, UR4, PT ;  /* 0x00000004ff007c0c */ /* 0x000fe4000bf05070 */
[----:B------:R-:W-:Y:S01]  /*52d0*/  ISETP.NE.U32.AND P1, PT, RZ, UR6, PT ;  /* 0x00000006ff007c0c */ /* 0x000fe2000bf25070 */
[----:B---3--:R-:W3:Y:S01]  /*52e0*/  LDL R14, [R1+0x34] ;  /* 0x00003400010e7983 */ /* 0x008ee20000100800 */
[----:B------:R-:W-:-:S02]  /*52f0*/  ISETP.NE.AND.EX P0, PT, RZ, UR5, PT, P0 ;  /* 0x00000005ff007c0c */ /* 0x000fc4000bf05300 */
[----:B------:R-:W-:-:S11]  /*5300*/  ISETP.NE.AND.EX P1, PT, RZ, UR7, PT, P1 ;  /* 0x00000007ff007c0c */ /* 0x000fd6000bf25310 */
[----:B------:R-:W0:Y:S08]  /*5310*/  @P0 LDC.64 R6, c[0x0][0x9a8] ;  /* 0x00026a00ff060b82 */ /* 0x000e300000000a00 */
[----:B----4-:R-:W1:Y:S08]  /*5320*/  @P1 LDC.64 R8, c[0x0][0x9b8] ;  /* 0x00026e00ff081b82 */ /* 0x010e700000000a00 */
[----:B------:R-:W4:Y:S08]  /*5330*/  @P0 LDC.64 R10, c[0x0][0x9b0] ;  /* 0x00026c00ff0a0b82 */ /* 0x000f300000000a00 */
[----:B------:R-:W4:Y:S01]  /*5340*/  @P1 LDC.64 R12, c[0x0][0x9c0] ;  /* 0x00027000ff0c1b82 */ /* 0x000f220000000a00 */
[----:B--2---:R-:W-:-:S02]  /*5350*/  IMAD.MOV.U32 R20, RZ, RZ, R0 ;  /* 0x000000ffff147224 */ /* 0x004fc400078e0000 */
[C---:B0-----:R-:W-:Y:S02]  /*5360*/  @P0 IMAD R0, R2.reuse, R6, RZ ;  /* 0x0000000602000224 */ /* 0x041fe400078e02ff */
[----:B-1----:R-:W-:Y:S02]  /*5370*/  @P1 IMAD R4, R2, R8, RZ ;  /* 0x0000000802041224 */ /* 0x002fe400078e02ff */
[C---:B------:R-:W-:Y:S02]  /*5380*/  @P0 IMAD R7, R5.reuse, R7, R0 ;  /* 0x0000000705070224 */ /* 0x040fe400078e0200 */
[----:B------:R-:W-:Y:S01]  /*5390*/  @P0 IMAD.WIDE.U32 R2, R5, R6, RZ ;  /* 0x0000000605020225 */ /* 0x000fe200078e00ff */
[----:B------:R-:W-:-:S03]  /*53a0*/  @P0 SHF.R.S32.HI R15, RZ, 0x1f, R20 ;  /* 0x0000001fff0f0819 */ /* 0x000fc60000011414 */
[----:B------:R-:W-:Y:S01]  /*53b0*/  @P0 IMAD.IADD R3, R3, 0x1, R7 ;  /* 0x0000000103030824 */ /* 0x000fe200078e0207 */
[----:B------:R-:W-:Y:S01]  /*53c0*/  @P1 SHF.R.S32.HI R7, RZ, 0x1f, R20 ;  /* 0x0000001fff071819 */ /* 0x000fe20000011414 */
[C---:B------:R-:W-:Y:S02]  /*53d0*/  @P1 IMAD R9, R5.reuse, R9, R4 ;  /* 0x0000000905091224 */ /* 0x040fe400078e0204 */
[----:B------:R-:W-:-:S04]  /*53e0*/  @P1 IMAD.WIDE.U32 R4, R5, R8, RZ ;  /* 0x0000000805041225 */ /* 0x000fc800078e00ff */
[----:B----4-:R-:W-:Y:S02]  /*53f0*/  @P0 IMAD R0, R15, R10, RZ ;  /* 0x0000000a0f000224 */ /* 0x010fe400078e02ff */
        /* <DEDUP_REMOVED lines=24> */
[----:B------:R-:W-:-:S04]  /*5580*/  IMAD.IADD R7, R30, 0x1, R7 ;  /* 0x000000011e077824 */ /* 0x000fc800078e0207 */
[----:B------:R-:W-:-:S05]  /*5590*/  IMAD.HI R7, R7, 0x66666667, RZ ;  /* 0x6666666707077827 */ /* 0x000fca00078e02ff */
[----:B------:R-:W-:-:S04]  /*55a0*/  SHF.R.U32.HI R2, RZ, 0x1f, R7 ;  /* 0x0000001fff027819 */ /* 0x000fc80000011607 */
[----:B------:R-:W-:-:S04]  /*55b0*/  LEA.HI.SX32 R7, R7, R2, 0x1a ;  /* 0x0000000207077211 */ /* 0x000fc800078fd2ff */
[----:B------:R-:W-:-:S04]  /*55c0*/  VIMNMX R104, R104, R7, PT ;  /* 0x0000000768687248 */ /* 0x000fc80003fe0100 */
[----:B------:R-:W-:Y:S02]  /*55d0*/  ISETP.GE.AND P1, PT, R104, 0x1, PT ;  /* 0x000000016800780c */ /* 0x000fe40003f26270 */
[----:B------:R-:W-:Y:S02]  /*55e0*/  CS2R R20, SRZ ;  /* 0x0000000000147805 */ /* 0x000fe4000001ff00 */
[----:B------:R-:W-:Y:S02]  /*55f0*/  PLOP3.LUT P0, PT, PT, PT, PT, 0x80, 0x0 ;  /* 0x000000000000781c */ /* 0x000fe40003f0f070 */
[----:B------:R-:W-:Y:S02]  /*5600*/  CS2R R54, SRZ ;  /* 0x0000000000367805 */ /* 0x000fe4000001ff00 */
[----:B-1----:R-:W-:Y:S02]  /*5610*/  CS2R R4, SRZ ;  /* 0x0000000000047805 */ /* 0x002fe4000001ff00 */
        /* <DEDUP_REMOVED lines=50> */
.L_x_15469:
[----:B------:R-:W-:Y:S05]  /*5940*/  BSYNC B6 ;  /* 0x0000000000067941 */ /* 0x000fea0003800000 */
.L_x_15468:
        /* <DEDUP_REMOVED lines=13> */
.L_x_15473:
[----:B-1----:R1:W2:Y:S02]  /*5a20*/  SYNCS.PHASECHK.TRANS64.TRYWAIT P0, [R18+URZ+0x13200], R3 ;  /* 0x01320003120075a7 */ /* 0x0022a4000800017f */
[----:B--2---:R-:W-:Y:S05]  /*5a30*/  @!P0 NANOSLEEP.SYNCS 0x989680 ;  /* 0x009896800000895d */ /* 0x004fea0003900000 */
[----:B------:R-:W2:Y:S02]  /*5a40*/  @!P0 SYNCS.PHASECHK.TRANS64 P0, [R18+URZ+0x13200], R3 ;  /* 0x01320003120085a7 */ /* 0x000ea4000800007f */
[----:B--2---:R-:W-:Y:S05]  /*5a50*/  @!P0 BRA `(.L_x_15473) ;  /* 0xfffffffc00f08947 */ /* 0x004fea000383ffff */
.L_x_15472:
[----:B------:R-:W-:Y:S05]  /*5a60*/  BSYNC B0 ;  /* 0x0000000000007941 */ /* 0x000fea0003800000 */
.L_x_15471:
[----:B------:R-:W-:Y:S05]  /*5a70*/  BRA `(.L_x_15474) ;  /* 0x0000002c00187947 */ /* 0x000fea0003800000 */
.L_x_15470:
        /* <DEDUP_REMOVED lines=30> */
.L_x_15476:
[----:B------:R-:W-:Y:S05]  /*5c60*/  BSYNC B6 ;  /* 0x0000000000067941 */ /* 0x000fea0003800000 */
.L_x_15475:
[----:B------:R-:W0:Y:S01]  /*5c70*/  S2R R20, SR_TID.X ;  /* 0x0000000000147919 */ /* 0x000e220000002100 */
[----:B------:R-:W-:Y:S01]  /*5c80*/  ULDC.U8 UR4, c[0x0][0x410] ;  /* 0x0001040000047ab9 */ /* 0x000fe20000000000 */
[----:B0-----:R-:W-:Y:S02]  /*5c90*/  VIADD R21, R20, 0xffffff80 ;  /* 0xffffff8014157836 */ /* 0x001fe40000000000 */
[----:B------:R-:W2:Y:S01]  /*5ca0*/  LDL R20, [R1+0x34] ;  /* 0x0000340001147983 */ /* 0x000ea20000100800 */
[----:B------:R-:W-:Y:S01]  /*5cb0*/  ISETP.NE.AND P0, PT, RZ, UR4, PT ;  /* 0x00000004ff007c0c */ /* 0x000fe2000bf05270 */
[----:B------:R-:W-:Y:S01]  /*5cc0*/  BSSY B0, `(.L_x_15477) ;  /* 0x0000299000007945 */ /* 0x000fe20003800000 */
[----:B------:R-:W-:-:S04]  /*5cd0*/  LEA.HI R28, R21, R21, RZ, 0x1 ;  /* 0x00000015151c7211 */ /* 0x000fc800078f08ff */
[----:B------:R-:W-:-:S05]  /*5ce0*/  SHF.R.S32.HI R28, RZ, 0x1, R28 ;  /* 0x00000001ff1c7819 */ /* 0x000fca000001141c */
[----:B--2---:R-:W-:Y:S02]  /*5cf0*/  IMAD.IADD R10, R28, 0x1, R20 ;  /* 0x000000011c0a7824 */ /* 0x004fe400078e0214 */
        /* <DEDUP_REMOVED lines=33> */
.L_x_15696:
[----:B0-----:R-:W5:Y:S04]  /*5f10*/  LDL R5, [R1+0xc] ;  /* 0x00000c0001057983 */ /* 0x001f680000100800 */
        /* <DEDUP_REMOVED lines=9> */
[----:B------:R-:W-:-:S04]  /*5fb0*/  LOP3.LUT R5, R5, 0xfffffffe, RZ, 0xc0, !PT ;  /* 0xfffffffe05057812 */ /* 0x000fc800078ec0ff */
[----:B------:R-:W-:-:S04]  /*5fc0*/  IADD3 R5, R6, -R5, RZ ;  /* 0x8000000506057210 */ /* 0x000fc80007ffe0ff */
[----:B------:R-:W-:Y:S01]  /*5fd0*/  SHF.L.U32 R5, R5, 0x1f, RZ ;  /* 0x0000001f05057819 */ /* 0x000fe200000006ff */
[----:B------:R-:W-:Y:S06]  /*5fe0*/  @P0 BRA `(.L_x_15481) ;  /* 0x00000000005c0947 */ /* 0x000fec0003800000 */
[----:B------:R-:W2:Y:S01]  /*5ff0*/  LDL.64 R30, [R1+0x18] ;  /* 0x00001800011e7983 */ /* 0x000ea20000100a00 */
[----:B------:R-:W-:-:S03]  /*6000*/  ULDC UR4, c[0x0][0x3f4] ;  /* 0x0000fd0000047ab9 */ /* 0x000fc60000000800 */
[----:B------:R-:W3:Y:S04]  /*6010*/  LDL R15, [R1+0x2c] ;  /* 0x00002c00010f7983 */ /* 0x000ee80000100800 */
[----:B------:R-:W1:Y:S01]  /*6020*/  LDL R26, [R1+0x78] ;  /* 0x00007800011a7983 */ /* 0x000e620000100800 */
[----:B------:R-:W-:Y:S02]  /*6030*/  CS2R R10, SRZ ;  /* 0x00000000000a7805 */ /* 0x000fe4000001ff00 */
[----:B------:R-:W-:Y:S02]  /*6040*/  CS2R R8, SRZ ;  /* 0x0000000000087805 */ /* 0x000fe4000001ff00 */
[----:B------:R-:W-:Y:S02]  /*6050*/  CS2R R20, SRZ ;  /* 0x0000000000147805 */ /* 0x000fe4000001ff00 */
[----:B------:R-:W-:-:S02]  /*6060*/  CS2R R12, SRZ ;  /* 0x00000000000c7805 */ /* 0x000fc4000001ff00 */
[----:B--2---:R-:W-:Y:S02]  /*6070*/  ISETP.GE.AND P4, PT, R30, UR4, PT ;  /* 0x000000041e007c0c */ /* 0x004fe4000bf86270 */
[----:B---3--:R-:W-:-:S11]  /*6080*/  ISETP.GE.AND P5, PT, R15, UR4, PT ;  /* 0x000000040f007c0c */ /* 0x008fd6000bfa6270 */
[CC--:B------:R-:W-:Y:S02]  /*6090*/  @!P4 IADD3 R6, P0, R30.reuse, R3.reuse, RZ ;  /* 0x000000031e06c210 */ /* 0x0c0fe40007f1e0ff */
[C---:B------:R-:W-:Y:S02]  /*60a0*/  @!P5 IADD3 R24, P2, R15.reuse, R3, RZ ;  /* 0x000000030f18d210 */ /* 0x040fe40007f5e0ff */
[----:B------:R-:W-:Y:S02]  /*60b0*/  @!P4 SHF.R.S32.HI R3, RZ, 0x1f, R30 ;  /* 0x0000001fff03c819 */ /* 0x000fe4000001141e */
[-C--:B----4-:R-:W-:Y:S01]  /*60c0*/  @!P4 IADD3 R30, P1, R30, R14.reuse, RZ ;  /* 0x0000000e1e1ec210 */ /* 0x090fe20007f3e0ff */
[C-C-:B-1----:R-:W-:Y:S01]  /*60d0*/  @!P5 IMAD.X R25, R0.reuse, 0x1, R26.reuse, P2 ;  /* 0x000000010019d824 */ /* 0x142fe200010e061a */
[----:B------:R-:W-:Y:S01]  /*60e0*/  @!P5 IADD3 R14, P3, R15, R14, RZ ;  /* 0x0000000e0f0ed210 */ /* 0x000fe20007f7e0ff */
[--C-:B------:R-:W-:Y:S02]  /*60f0*/  @!P4 IMAD.X R7, R0, 0x1, R3.reuse, P0 ;  /* 0x000000010007c824 */ /* 0x100fe400000e0603 */
[C---:B------:R-:W-:Y:S01]  /*6100*/  @!P4 IMAD.X R31, R4.reuse, 0x1, R3, P1 ;  /* 0x00000001041fc824 */ /* 0x040fe200008e0603 */
[----:B------:R0:W5:Y:S01]  /*6110*/  @!P5 LD.E.64 R10, desc[UR40][R24.64] ;  /* 0x00000028180ad980 */ /* 0x000162000c101b00 */
[----:B------:R-:W-:-:S03]  /*6120*/  @!P5 IMAD.X R15, R4, 0x1, R26, P3 ;  /* 0x00000001040fd824 */ /* 0x000fc600018e061a */
[----:B------:R0:W5:Y:S04]  /*6130*/  @!P4 LD.E.64 R20, desc[UR40][R6.64] ;  /* 0x000000280614c980 */ /* 0x000168000c101b00 */
[----:B------:R0:W5:Y:S04]  /*6140*/  @!P5 LD.E.64 R8, desc[UR40][R14.64] ;  /* 0x000000280e08d980 */ /* 0x000168000c101b00 */
[----:B------:R0:W5:Y:S02]  /*6150*/  @!P4 LD.E.64 R12, desc[UR40][R30.64] ;  /* 0x000000281e0cc980 */ /* 0x000164000c101b00 */
.L_x_15481:
[----:B------:R-:W-:Y:S05]  /*6160*/  BSYNC B1 ;  /* 0x0000000000017941 */ /* 0x000fea0003800000 */
.L_x_15480:
[----:B-1----:R-:W2:Y:S01]  /*6170*/  LDL.LU R0, [R1+0x4] ;  /* 0x0000040001007983 */ /* 0x002ea20000300800 */
[----:B------:R-:W1:Y:S01]  /*6180*/  SYNCS.PHASECHK.TRANS64.TRYWAIT P0, [R18+URZ+0x13200], R5 ;  /* 0x01320005120075a7 */ /* 0x000e62000800017f */
[----:B------:R-:W-:Y:S01]  /*6190*/  BSSY B1, `(.L_x_15482) ;  /* 0x0000005000017945 */ /* 0x000fe20003800000 */
[----:B--2---:R-:W-:-:S05]  /*61a0*/  IMAD R0, R0, -0xc0, R27 ;  /* 0xffffff4000007824 */ /* 0x004fca00078e021b */
[----:B------:R-:W-:-:S04]  /*61b0*/  VIMNMX R0, R0, 0xc0, PT ;  /* 0x000000c000007848 */ /* 0x000fc80003fe0100 */
[----:B------:R-:W-:Y:S01]  /*61c0*/  ISETP.GE.AND P1, PT, R28, R0, PT ;  /* 0x000000001c00720c */ /* 0x000fe20003f26270 */
[----:B-1----:R-:W-:-:S12]  /*61d0*/  @!P0 BRA `(.L_x_15483) ;  /* 0x0000014c00ac8947 */ /* 0x002fd80003800000 */
.L_x_15697:
[----:B------:R-:W-:Y:S05]  /*61e0*/  BSYNC B1 ;  /* 0x0000000000017941 */ /* 0x000fea0003800000 */
.L_x_15482:
[----:B------:R-:W-:Y:S05]  /*61f0*/  @P1 BRA `(.L_x_15484) ;  /* 0x0000002400141947 */ /* 0x000fea0003800000 */
[----:B0-----:R-:W2:Y:S01]  /*6200*/  LDL.64 R6, [R1+0x18] ;  /* 0x0000180001067983 */ /* 0x001ea20000100a00 */
[----:B------:R-:W2:Y:S03]  /*6210*/  LDC R0, c[0x0][0x3f4] ;  /* 0x0000fd00ff007b82 */ /* 0x000ea60000000800 */
[----:B------:R-:W3:Y:S04]  /*6220*/  LDL R3, [R1+0x2c] ;  /* 0x00002c0001037983 */ /* 0x000ee80000100800 */
[----:B------:R0:W5:Y:S01]  /*6230*/  LDL R36, [R1+0x30] ;  /* 0x0000300001247983 */ /* 0x0001620000100800 */
[----:B------:R-:W-:Y:S01]  /*6240*/  BSSY B1, `(.L_x_15485) ;  /* 0x000007b000017945 */ /* 0x000fe20003800000 */
[----:B--2---:R-:W-:-:S02]  /*6250*/  ISETP.GE.AND P0, PT, R6, R0, PT ;  /* 0x000000000600720c */ /* 0x004fc40003f06270 */
[----:B---3--:R-:W-:-:S11]  /*6260*/  ISETP.GE.AND P1, PT, R3, R0, PT ;  /* 0x000000000300720c */ /* 0x008fd60003f26270 */
[----:B0-----:R-:W-:Y:S05]  /*6270*/  @P0 BRA `(.L_x_15486) ;  /* 0x0000000400dc0947 */ /* 0x001fea0003800000 */
[----:B-----5:R-:W-:Y:S01]  /*6280*/  IMAD.IADD R0, R18, 0x1, R36 ;  /* 0x0000000112007824 */ /* 0x020fe200078e0224 */
[----:B----4-:R-:W-:Y:S02]  /*6290*/  SHF.R.U32.HI R14, RZ, 0x8, R20 ;  /* 0x00000008ff0e7819 */ /* 0x010fe40000011614 */
[----:B------:R-:W-:Y:S02]  /*62a0*/  LOP3.LUT R3, R20, 0xff, RZ, 0xc0, !PT ;  /* 0x000000ff14037812 */ /* 0x000fe400078ec0ff */
[----:B-1----:R-:W0:Y:S01]  /*62b0*/  LDS.128 R4, [R0+0xb000] ;  /* 0x00b0000000047984 */ /* 0x002e220000000c00 */
        /* <DEDUP_REMOVED lines=115> */
.L_x_15486:
[----:B------:R-:W-:Y:S05]  /*69f0*/  BSYNC B1 ;  /* 0x0000000000017941 */ /* 0x000fea0003800000 */
.L_x_15485:
[----:B------:R-:W-:Y:S05]  /*6a00*/  @P1 BRA `(.L_x_15484) ;  /* 0x0000001c00101947 */ /* 0x000fea0003800000 */
[----:B0-----:R-:W2:Y:S01]  /*6a10*/  LDL R0, [R1+0x70] ;  /* 0x0000700001007983 */ /* 0x001ea20000100800 */
[----:B-----5:R-:W-:Y:S01]  /*6a20*/  IMAD.IADD R3, R18, 0x1, R36 ;  /* 0x0000000112037824 */ /* 0x020fe200078e0224 */
[----:B------:R-:W-:Y:S02]  /*6a30*/  SHF.R.U32.HI R13, RZ, 0x8, R11 ;  /* 0x00000008ff0d7819 */ /* 0x000fe4000001160b */
[----:B------:R-:W-:Y:S02]  /*6a40*/  SHF.R.U32.HI R24, RZ, 0x8, R9 ;  /* 0x00000008ff187819 */ /* 0x000fe40000011609 */
[----:B------:R-:W-:Y:S02]  /*6a50*/  SHF.R.U32.HI R15, RZ, 0x8, R8 ;  /* 0x00000008ff0f7819 */ /* 0x000fe40000011608 */
[----:B----4-:R-:W-:Y:S02]  /*6a60*/  LOP3.LUT R14, R11, 0xff, RZ, 0xc0, !PT ;  /* 0x000000ff0b0e7812 */ /* 0x010fe400078ec0ff */
[----:B------:R-:W-:-:S02]  /*6a70*/  LOP3.LUT R25, R9, 0xff, RZ, 0xc0, !PT ;  /* 0x000000ff09197812 */ /* 0x000fc400078ec0ff */
        /* <DEDUP_REMOVED lines=24> */
[----:B--2---:R-:W-:Y:S01]  /*6c00*/  LOP3.LUT P0, RZ, R0, 0x2, RZ, 0xc0, !PT ;  /* 0x0000000200ff7812 */ /* 0x004fe2000780c0ff */
[----:B------:R-:W-:-:S12]  /*6c10*/  VIADD R0, R3, 0x20 ;  /* 0x0000002003007836 */ /* 0x000fd80000000000 */
[----:B------:R-:W-:Y:S01]  /*6c20*/  @P0 VIADD R0, R3, 0xffffffe0 ;  /* 0xffffffe003000836 */ /* 0x000fe20000000000 */
[----:B------:R-:W-:-:S04]  /*6c30*/  SHF.R.U32.HI R3, RZ, 0x8, R10 ;  /* 0x00000008ff037819 */ /* 0x000fc8000001160a */
[----:B-1----:R-:W0:Y:S01]  /*6c40*/  LDS.128 R4, [R0+0xb000] ;  /* 0x00b0000000047984 */ /* 0x002e220000000c00 */
        /* <DEDUP_REMOVED lines=92> */
.L_x_15478:
[----:B------:R-:W0:Y:S01]  /*7210*/  LDC R9, c[0x0][0x448] ;  /* 0x00011200ff097b82 */ /* 0x000e220000000800 */
        /* <DEDUP_REMOVED lines=17> */
[C---:B------:R-:W-:Y:S01]  /*7330*/  IMAD R13, R3.reuse, UR5, R8 ;  /* 0x00000005030d7c24 */ /* 0x040fe2000f8e0208 */
[----:B------:R-:W-:Y:S01]  /*7340*/  ULDC.64 UR4, c[0x0][0x3e8] ;  /* 0x0000fa0000047ab9 */ /* 0x000fe20000000a00 */
[----:B------:R-:W-:Y:S01]  /*7350*/  IMAD R8, R0, UR6, RZ ;  /* 0x0000000600087c24 */ /* 0x000fe2000f8e02ff */
[----:B------:R-:W-:Y:S01]  /*7360*/  IADD3 R21, P0, R4, UR4, RZ ;  /* 0x0000000404157c10 */ /* 0x000fe2000ff1e0ff */
[----:B------:R-:W-:Y:S01]  /*7370*/  UMOV UR4, 0xffffffff ;  /* 0xffffffff00047882 */ /* 0x000fe20000000000 */
[----:B------:R-:W-:Y:S01]  /*7380*/  IADD3 R0, P1, R6, UR8, RZ ;  /* 0x0000000806007c10 */ /* 0x000fe2000ff3e0ff */
[----:B------:R-:W-:Y:S01]  /*7390*/  IMAD R25, R3, UR7, R8 ;  /* 0x0000000703197c24 */ /* 0x000fe2000f8e0208 */
[----:B------:R-:W-:-:S04]  /*73a0*/  IADD3.X R13, R5, UR5, R13, P0, !PT ;  /* 0x00000005050d7c10 */ /* 0x000fc800087fe40d */
[----:B------:R-:W-:Y:S01]  /*73b0*/  IADD3.X R25, R7, UR9, R25, P1, !PT ;  /* 0x0000000907197c10 */ /* 0x000fe20008ffe419 */
[----:B------:R-:W-:Y:S06]  /*73c0*/  BRA.DIV UR4, `(.L_x_15487) ;  /* 0x0000013e04447947 */ /* 0x000fec000b800000 */
[----:B------:R0:W1:Y:S04]  /*73d0*/  SHFL.IDX PT, R3, R13, RZ, 0x1e1f ;  /* 0x001e1fff0d037589 */ /* 0x00006800000e0000 */
[----:B------:R-:W2:Y:S04]  /*73e0*/  SHFL.IDX PT, R21, R21, RZ, 0x1e1f ;  /* 0x001e1fff15157589 */ /* 0x000ea800000e0000 */
[----:B------:R-:W3:Y:S04]  /*73f0*/  SHFL.IDX PT, R25, R25, RZ, 0x1e1f ;  /* 0x001e1fff19197589 */ /* 0x000ee800000e0000 */
[----:B------:R0:W4:Y:S02]  /*7400*/  SHFL.IDX PT, R14, R0, RZ, 0x1e1f ;  /* 0x001e1fff000e7589 */ /* 0x00012400000e0000 */
.L_x_15703:
[----:B0-----:R-:W5:Y:S01]  /*7410*/  LDL R0, [R1+0xc] ;  /* 0x00000c0001007983 */ /* 0x001f620000100800 */
[----:B------:R-:W0:Y:S03]  /*7420*/  LDC R33, c[0x0][0x3f4] ;  /* 0x0000fd00ff217b82 */ /* 0x000e260000000800 */
[----:B------:R-:W2:Y:S01]  /*7430*/  LDL R4, [R1+0x64] ;  /* 0x0000640001047983 */ /* 0x000ea20000100800 */
[----:B------:R-:W-:Y:S01]  /*7440*/  BSSY B1, `(.L_x_15488) ;  /* 0x0000016000017945 */ /* 0x000fe20003800000 */
[----:B------:R-:W-:Y:S01]  /*7450*/  CS2R R6, SRZ ;  /* 0x0000000000067805 */ /* 0x000fe2000001ff00 */
[----:B-----5:R-:W-:Y:S01]  /*7460*/  IMAD R31, R0, R9, RZ ;  /* 0x00000009001f7224 */ /* 0x020fe200078e02ff */
[----:B------:R-:W-:Y:S02]  /*7470*/  CS2R R8, SRZ ;  /* 0x0000000000087805 */ /* 0x000fe4000001ff00 */
[----:B--2---:R-:W-:-:S02]  /*7480*/  LEA.HI R0, R4, R4, RZ, 0x1 ;  /* 0x0000000404007211 */ /* 0x004fc400078f08ff */
[----:B------:R-:W-:Y:S02]  /*7490*/  ISETP.GE.AND P0, PT, R10, R31, PT ;  /* 0x0000001f0a00720c */ /* 0x000fe40003f06270 */
[----:B------:R-:W-:Y:S02]  /*74a0*/  CS2R R10, SRZ ;  /* 0x00000000000a7805 */ /* 0x000fe4000001ff00 */
[----:B------:R-:W-:-:S05]  /*74b0*/  LOP3.LUT R0, R0, 0xfffffffe, RZ, 0xc0, !PT ;  /* 0xfffffffe00007812 */ /* 0x000fca00078ec0ff */
[----:B------:R-:W-:Y:S01]  /*74c0*/  IMAD.IADD R0, R4, 0x1, -R0 ;  /* 0x0000000104007824 */ /* 0x000fe200078e0a00 */
[----:B------:R-:W-:-:S04]  /*74d0*/  CS2R R4, SRZ ;  /* 0x0000000000047805 */ /* 0x000fc8000001ff00 */
        /* <DEDUP_REMOVED lines=12> */
.L_x_15489:
[----:B------:R-:W-:Y:S05]  /*75a0*/  BSYNC B1 ;  /* 0x0000000000017941 */ /* 0x000fea0003800000 */
.L_x_15488:
[----:B------:R-:W1:Y:S01]  /*75b0*/  S2R R0, SR_TID.X ;  /* 0x0000000000007919 */ /* 0x000e620000002100 */
[----:B------:R-:W2:Y:S01]  /*75c0*/  SYNCS.PHASECHK.TRANS64.TRYWAIT P1, [R18+URZ+0x13200], R27 ;  /* 0x0132001b120075a7 */ /* 0x000ea2000802017f */
[----:B-1----:R-:W-:Y:S02]  /*75d0*/  VIADD R3, R0, 0xffffff80 ;  /* 0xffffff8000037836 */ /* 0x002fe40000000000 */
        /* <DEDUP_REMOVED lines=8> */
[----:B--2---:R-:W-:-:S12]  /*7660*/  @!P1 BRA `(.L_x_15491) ;  /* 0x0000013c00089947 */ /* 0x004fd80003800000 */
.L_x_15704:
[----:B------:R-:W-:Y:S05]  /*7670*/  BSYNC B1 ;  /* 0x0000000000017941 */ /* 0x000fea0003800000 */
.L_x_15490:
[----:B------:R-:W-:Y:S05]  /*7680*/  @P0 BRA `(.L_x_15484) ;  /* 0x0000000c00f00947 */ /* 0x000fea0003800000 */
[----:B------:R-:W2:Y:S04]  /*7690*/  LDL R39, [R1+0x3c] ;  /* 0x00003c0001277983 */ /* 0x000ea80000100800 */
[----:B------:R-:W3:Y:S04]  /*76a0*/  LDL R34, [R1+0x40] ;  /* 0x0000400001227983 */ /* 0x000ee80000100800 */
[----:B------:R-:W3:Y:S04]  /*76b0*/  LDL R32, [R1+0x44] ;  /* 0x0000440001207983 */ /* 0x000ee80000100800 */
[----:B------:R-:W3:Y:S01]  /*76c0*/  LDL R50, [R1+0x7c] ;  /* 0x00007c0001327983 */ /* 0x000ee20000100800 */
[----:B-----5:R-:W-:-:S02]  /*76d0*/  SHF.R.U32.HI R0, RZ, 0x8, R4 ;  /* 0x00000008ff007819 */ /* 0x020fc40000011604 */
[----:B------:R-:W-:Y:S02]  /*76e0*/  LOP3.LUT R3, R4, 0xff, RZ, 0xc0, !PT ;  /* 0x000000ff04037812 */ /* 0x000fe400078ec0ff */
[----:B------:R-:W-:Y:S02]  /*76f0*/  LOP3.LUT R0, R0, 0xff, RZ, 0xc0, !PT ;  /* 0x000000ff00007812 */ /* 0x000fe400078ec0ff */
[----:B------:R-:W-:Y:S02]  /*7700*/  SHF.R.U32.HI R25, RZ, 0x8, R5 ;  /* 0x00000008ff197819 */ /* 0x000fe40000011605 */
        /* <DEDUP_REMOVED lines=8> */
[----:B------:R-:W-:Y:S02]  /*7790*/  SHF.R.U32.HI R21, RZ, 0x8, R8 ;  /* 0x00000008ff157819 */ /* 0x000fe40000011608 */
[----:B------:R-:W-:-:S02]  /*77a0*/  PRMT R31, R3, 0x7604, R12 ;  /* 0x00007604031f7816 */ /* 0x000fc4000000000c */
[----:B------:R-:W-:Y:S02]  /*77b0*/  LOP3.LUT R24, R8, 0xff, RZ, 0xc0, !PT ;  /* 0x000000ff08187812 */ /* 0x000fe400078ec0ff */
[----:B------:R-:W-:Y:S02]  /*77c0*/  LOP3.LUT R21, R21, 0xff, RZ, 0xc0, !PT ;  /* 0x000000ff15157812 */ /* 0x000fe400078ec0ff */
[----:B------:R-:W-:Y:S02]  /*77d0*/  SHF.R.U32.HI R3, RZ, 0x8, R10 ;  /* 0x00000008ff037819 */ /* 0x000fe4000001160a */
[----:B------:R-:W-:Y:S02]  /*77e0*/  PRMT R37, R21, 0x7604, R24 ;  /* 0x0000760415257816 */ /* 0x000fe40000000018 */
[----:B-1----:R-:W-:Y:S02]  /*77f0*/  SHF.R.U32.HI R27, RZ, 0x8, R11 ;  /* 0x00000008ff1b7819 */ /* 0x002fe4000001160b */
[----:B------:R-:W-:-:S02]  /*7800*/  LOP3.LUT R25, R3, 0xff, RZ, 0xc0, !PT ;  /* 0x000000ff03197812 */ /* 0x000fc400078ec0ff */
[----:B------:R-:W-:Y:S02]  /*7810*/  SHF.R.U32.HI R21, RZ, 0x8, R9 ;  /* 0x00000008ff157819 */ /* 0x000fe40000011609 */
[----:B----4-:R-:W-:Y:S02]  /*7820*/  SHF.R.U32.HI R14, RZ, 0x8, R7 ;  /* 0x00000008ff0e7819 */ /* 0x010fe40000011607 */
        /* <DEDUP_REMOVED lines=9> */
[----:B--2---:R-:W-:-:S02]  /*78c0*/  LOP3.LUT R0, R39, 0x30, R0, 0xf8, !PT ;  /* 0x0000003027007812 */ /* 0x004fc400078ef800 */
[----:B------:R-:W-:Y:S02]  /*78d0*/  PRMT R39, R21, 0x7604, R24 ;  /* 0x0000760415277816 */ /* 0x000fe40000000018 */
[----:B---3--:R-:W-:Y:S02]  /*78e0*/  LOP3.LUT R3, R0, R34, RZ, 0x3c, !PT ;  /* 0x0000002200037212 */ /* 0x008fe400078e3cff */
[----:B------:R-:W-:Y:S02]  /*78f0*/  PRMT R34, R27, 0x7604, R30 ;  /* 0x000076041b227816 */ /* 0x000fe4000000001e */
[----:B------:R-:W-:Y:S02]  /*7900*/  IADD3 R0, R18, R32, R3 ;  /* 0x0000002012007210 */ /* 0x000fe40007ffe003 */
[----:B------:R-:W-:Y:S01]  /*7910*/  SHF.R.U32.HI R21, RZ, 0x10, R5 ;  /* 0x00000010ff157819 */ /* 0x000fe20000011605 */
[----:B------:R-:W-:Y:S01]  /*7920*/  LDS.128 R12, [R50+0xb000] ;  /* 0x00b00000320c7984 */ /* 0x000fe20000000c00 */
[----:B------:R-:W-:-:S02]  /*7930*/  SHF.R.U32.HI R3, RZ, 0x10, R4 ;  /* 0x00000010ff037819 */ /* 0x000fc40000011604 */
[----:B------:R-:W-:Y:S01]  /*7940*/  SHF.R.U32.HI R30, RZ, 0x10, R6 ;  /* 0x00000010ff1e7819 */ /* 0x000fe20000011606 */
[----:B------:R-:W0:Y:S01]  /*7950*/  LDS.128 R24, [R0+0xb000] ;  /* 0x00b0000000187984 */ /* 0x000e220000000c00 */
[----:B------:R-:W-:Y:S02]  /*7960*/  LOP3.LUT R21, R21, 0xff, RZ, 0xc0, !PT ;  /* 0x000000ff15157812 */ /* 0x000fe400078ec0ff */
[----:B------:R-:W-:Y:S02]  /*7970*/  LOP3.LUT R3, R3, 0xff, RZ, 0xc0, !PT ;  /* 0x000000ff03037812 */ /* 0x000fe400078ec0ff */
[----:B------:R-:W-:Y:S02]  /*7980*/  LOP3.LUT R30, R30, 0xff, RZ, 0xc0, !PT ;  /* 0x000000ff1e1e7812 */ /* 0x000fe400078ec0ff */
[----:B------:R-:W-:Y:S02]  /*7990*/  PRMT R21, R21, 0x7054, R28 ;  /* 0x0000705415157816 */ /* 0x000fe4000000001c */
[----:B------:R-:W-:-:S02]  /*79a0*/  SHF.R.U32.HI R28, RZ, 0x10, R9 ;  /* 0x00000010ff1c7819 */ /* 0x000fc40000011609 */
[----:B------:R-:W-:Y:S02]  /*79b0*/  PRMT R3, R3, 0x7054, R20 ;  /* 0x0000705403037816 */ /* 0x000fe40000000014 */
[----:B------:R-:W-:Y:S02]  /*79c0*/  PRMT R33, R30, 0x7054, R31 ;  /* 0x000070541e217816 */ /* 0x000fe4000000001f */
[----:B------:R-:W-:Y:S02]  /*79d0*/  SHF.R.U32.HI R20, RZ, 0x10, R8 ;  /* 0x00000010ff147819 */ /* 0x000fe40000011608 */
[----:B------:R-:W-:Y:S02]  /*79e0*/  SHF.R.U32.HI R30, RZ, 0x10, R10 ;  /* 0x00000010ff1e7819 */ /* 0x000fe4000001160a */
        /* <DEDUP_REMOVED lines=9> */
[----:B------:R-:W-:Y:S02]  /*7a80*/  PRMT R43, R31, 0x7054, R34 ;  /* 0x000070541f2b7816 */ /* 0x000fe40000000022 */
[----:B------:R-:W-:Y:S02]  /*7a90*/  LOP3.LUT R39, R39, 0xff000000, R9, 0xf8, !PT ;  /* 0xff00000027277812 */ /* 0x000fe400078ef809 */
[----:B------:R-:W-:Y:S02]  /*7aa0*/  LOP3.LUT R31, R21, 0xff000000, R5, 0xf8, !PT ;  /* 0xff000000151f7812 */ /* 0x000fe400078ef805 */
[----:B------:R-:W-:Y:S02]  /*7ab0*/  LOP3.LUT R20, R3, 0xff000000, R4, 0xf8, !PT ;  /* 0xff00000003147812 */ /* 0x000fe400078ef804 */
[----:B------:R-:W-:-:S02]  /*7ac0*/  LOP3.LUT R28, R37, 0xff000000, R8, 0xf8, !PT ;  /* 0xff000000251c7812 */ /* 0x000fc400078ef808 */
[----:B------:R-:W-:Y:S02]  /*7ad0*/  LOP3.LUT R4, R41, 0xff000000, R10, 0xf8, !PT ;  /* 0xff00000029047812 */ /* 0x000fe400078ef80a */
[----:B------:R-:W-:Y:S02]  /*7ae0*/  LOP3.LUT R32, R32, 0xff, RZ, 0xc0, !PT ;  /* 0x000000ff20207812 */ /* 0x000fe400078ec0ff */
[----:B------:R-:W-:Y:S02]  /*7af0*/  LOP3.LUT R43, R43, 0xff000000, R11, 0xf8, !PT ;  /* 0xff0000002b2b7812 */ /* 0x000fe400078ef80b */
[----:B------:R-:W-:Y:S02]  /*7b00*/  F2FP.F16.E4M3.UNPACK_B R37, R39 ;  /* 0x00000027ff25723e */ /* 0x000fe400020006ff */
[----:B0-----:R-:W-:Y:S02]  /*7b10*/  F2FP.F16.E4M3.UNPACK_B R10, R25 ;  /* 0x00000019ff0a723e */ /* 0x001fe400020006ff */
[----:B------:R-:W-:-:S02]  /*7b20*/  F2FP.F16.E4M3.UNPACK_B R11, R31 ;  /* 0x0000001fff0b723e */ /* 0x000fc400020006ff */
[----:B------:R-:W-:Y:S02]  /*7b30*/  PRMT R35, R32, 0x7054, R35 ;  /* 0x0000705420237816 */ /* 0x000fe40000000023 */
[----:B------:R-:W-:Y:S01]  /*7b40*/  LOP3.LUT R3, R33, 0xff000000, R6, 0xf8, !PT ;  /* 0xff00000021037812 */ /* 0x000fe200078ef806 */
[--C-:B------:R-:W-:Y:S01]  /*7b50*/  HADD2.F32 R6, -RZ, R10.reuse.H0_H0 ;  /* 0x2000000aff067230 */ /* 0x100fe20000004100 */
[-C--:B------:R-:W-:Y:S01]  /*7b60*/  F2FP.F16.E4M3.UNPACK_B R8, R13.reuse ;  /* 0x0000000dff08723e */ /* 0x080fe200020006ff */
[----:B------:R-:W-:Y:S01]  /*7b70*/  HADD2.F32 R10, -RZ, R10.H1_H1 ;  /* 0x3000000aff0a7230 */ /* 0x000fe20000004100 */
[----:B------:R-:W-:Y:S02]  /*7b80*/  F2FP.F16.E4M3.UNPACK_B R21, R13.H1 ;  /* 0x0000000dff15723e */ /* 0x000fe400030006ff */
[-C--:B------:R-:W-:Y:S01]  /*7b90*/  F2FP.F16.E4M3.UNPACK_B R30, R15.reuse ;  /* 0x0000000fff1e723e */ /* 0x080fe200020006ff */
[--C-:B------:R-:W-:Y:S01]  /*7ba0*/  HADD2.F32 R9, -RZ, R8.reuse.H0_H0 ;  /* 0x20000008ff097230 */ /* 0x100fe20000004100 */
[----:B------:R-:W-:Y:S01]  /*7bb0*/  F2FP.F16.E4M3.UNPACK_B R36, R15.H1 ;  /* 0x0000000fff24723e */ /* 0x000fe200030006ff */
[--C-:B------:R-:W-:Y:S01]  /*7bc0*/  HADD2.F32 R15, -RZ, R37.reuse.H0_H0 ;  /* 0x20000025ff0f7230 */ /* 0x100fe20000004100 */
[-C--:B------:R-:W-:Y:S01]  /*7bd0*/  F2FP.F16.E4M3.UNPACK_B R13, R12.reuse ;  /* 0x0000000cff0d723e */ /* 0x080fe200020006ff */
[----:B------:R-:W-:Y:S01]  /*7be0*/  HADD2.F32 R37, -RZ, R37.H1_H1 ;  /* 0x30000025ff257230 */ /* 0x000fe20000004100 */
[----:B------:R-:W-:Y:S01]  /*7bf0*/  F2FP.F16.E4M3.UNPACK_B R33, R12.H1 ;  /* 0x0000000cff21723e */ /* 0x000fe200030006ff */
[----:B------:R-:W-:Y:S01]  /*7c00*/  HADD2.F32 R12, -RZ, R11.H0_H0 ;  /* 0x2000000bff0c7230 */ /* 0x000fe20000004100 */
[----:B------:R-:W-:Y:S01]  /*7c10*/  LOP3.LUT R34, R35, 0xff000000, R7, 0xf8, !PT ;  /* 0xff00000023227812 */ /* 0x000fe200078ef807 */
[----:B------:R-:W-:Y:S01]  /*7c20*/  HADD2.F32 R8, -RZ, R8.H1_H1 ;  /* 0x30000008ff087230 */ /* 0x000fe20000004100 */
[----:B------:R-:W-:Y:S01]  /*7c30*/  F2FP.F16.E4M3.UNPACK_B R32, R27 ;  /* 0x0000001bff20723e */ /* 0x000fe200020006ff */
[----:B------:R-:W-:Y:S01]  /*7c40*/  FMUL.FTZ R41, R10, R37 ;  /* 0x000000250a297220 */ /* 0x000fe20000410000 */
[----:B------:R-:W-:Y:S01]  /*7c50*/  F2FP.F16.E4M3.UNPACK_B R38, R27.H1 ;  /* 0x0000001bff26723e */ /* 0x000fe200030006ff */
[----:B------:R-:W-:Y:S01]  /*7c60*/  FMUL.FTZ R40, R6, R12 ;  /* 0x0000000c06287220 */ /* 0x000fe20000410000 */
[----:B------:R-:W-:-:S02]  /*7c70*/  F2FP.F16.E4M3.UNPACK_B R27, R24 ;  /* 0x00000018ff1b723e */ /* 0x000fc400020006ff */
[----:B------:R-:W-:Y:S01]  /*7c80*/  F2FP.F16.E4M3.UNPACK_B R35, R24.H1 ;  /* 0x00000018ff23723e */ /* 0x000fe200030006ff */
[----:B------:R-:W-:Y:S01]  /*7c90*/  FMUL.FTZ R24, R6, R15 ;  /* 0x0000000f06187220 */ /* 0x000fe20000410000 */
[----:B------:R-:W-:Y:S02]  /*7ca0*/  F2FP.F16.E4M3.UNPACK_B R25, R25.H1 ;  /* 0x00000019ff19723e */ /* 0x000fe400030006ff */
        /* <DEDUP_REMOVED lines=9> */
[-C--:B------:R-:W-:Y:S01]  /*7d40*/  FMUL.FTZ R10, R10, R15.reuse ;  /* 0x0000000f0a0a7220 */ /* 0x080fe20000410000 */
        /* <DEDUP_REMOVED lines=8> */
[----:B------:R-:W-:Y:S01]  /*7dd0*/  F2FP.F16.E4M3.UNPACK_B R37, R34 ;  /* 0x00000022ff25723e */ /* 0x000fe200020006ff */
[----:B------:R-:W-:Y:S01]  /*7de0*/  FFMA.FTZ R10, R12, R24, -R45 ;  /* 0x000000180c0a7223 */ /* 0x000fe2000001082d */
[----:B------:R-:W-:Y:S01]  /*7df0*/  F2FP.F16.E4M3.UNPACK_B R41, R43 ;  /* 0x0000002bff29723e */ /* 0x000fe200020006ff */
        /* <DEDUP_REMOVED lines=8> */
[----:B------:R-:W-:Y:S02]  /*7e80*/  HADD2.F32 R44, -RZ, R41.H0_H0 ;  /* 0x20000029ff2c7230 */ /* 0x000fe40000004100 */
[----:B------:R-:W-:-:S02]  /*7e90*/  HADD2.F32 R21, -RZ, R21.H1_H1 ;  /* 0x30000015ff157230 */ /* 0x000fc40000004100 */
[C---:B------:R-:W-:Y:S01]  /*7ea0*/  FMUL.FTZ R39, R15.reuse, R40 ;  /* 0x000000280f277220 */ /* 0x040fe20000410000 */
[----:B------:R-:W-:Y:S02]  /*7eb0*/  HADD2.F32 R31, -RZ, R30.H0_H0 ;  /* 0x2000001eff1f7230 */ /* 0x000fe40000004100 */
[----:B------:R-:W-:Y:S01]  /*7ec0*/  FMUL.FTZ R48, R15, R44 ;  /* 0x0000002c0f307220 */ /* 0x000fe20000410000 */
[----:B------:R-:W-:Y:S02]  /*7ed0*/  HADD2.F32 R41, -RZ, R41.H1_H1 ;  /* 0x30000029ff297230 */ /* 0x000fe40000004100 */
[C---:B------:R-:W-:Y:S01]  /*7ee0*/  FFMA.FTZ R15, R21.reuse, R24, -R46 ;  /* 0x00000018150f7223 */ /* 0x040fe2000001082e */
[----:B------:R-:W-:Y:S01]  /*7ef0*/  FFMA.FTZ R25, R21, R42, R25 ;  /* 0x0000002a15197223 */ /* 0x000fe20000010019 */
[C---:B------:R-:W-:Y:S01]  /*7f00*/  FFMA.FTZ R21, R31.reuse, R44, R39 ;  /* 0x0000002c1f157223 */ /* 0x040fe20000010027 */
[----:B------:R-:W-:Y:S01]  /*7f10*/  HADD2.F32 R39, -RZ, R37.H1_H1 ;  /* 0x30000025ff277230 */ /* 0x000fe20000004100 */
[----:B------:R-:W-:Y:S01]  /*7f20*/  F2FP.F16.E4M3.UNPACK_B R44, R43.H1 ;  /* 0x0000002bff2c723e */ /* 0x000fe200030006ff */
[----:B------:R-:W-:Y:S01]  /*7f30*/  HADD2.F32 R32, -RZ, R32.H1_H1 ;  /* 0x30000020ff207230 */ /* 0x000fe20000004100 */
[----:B------:R-:W-:Y:S01]  /*7f40*/  F2FP.F16.E4M3.UNPACK_B R37, R34.H1 ;  /* 0x00000022ff25723e */ /* 0x000fe200030006ff */
[----:B------:R-:W-:Y:S01]  /*7f50*/  FFMA.FTZ R24, R31, R40, -R48 ;  /* 0x000000281f187223 */ /* 0x000fe20000010830 */
        /* <DEDUP_REMOVED lines=19> */
[----:B------:R-:W-:Y:S02]  /*8090*/  HADD2.F32 R39, -RZ, R38.H1_H1 ;  /* 0x30000026ff277230 */ /* 0x000fe40000004100 */
[----:B------:R-:W-:-:S02]  /*80a0*/  HADD2.F32 R45, -RZ, R43.H0_H0 ;  /* 0x2000002bff2d7230 */ /* 0x000fc40000004100 */
[----:B------:R-:W-:Y:S02]  /*80b0*/  HADD2.F32 R38, -RZ, R35.H0_H0 ;  /* 0x20000023ff267230 */ /* 0x000fe40000004100 */
        /* <DEDUP_REMOVED lines=21> */
[----:B------:R-:W-:Y:S02]  /*8210*/  HADD2.F32 R27, -RZ, R27.H1_H1 ;  /* 0x3000001bff1b7230 */ /* 0x000fe40000004100 */
[----:B------:R-:W-:Y:S01]  /*8220*/  FFMA.FTZ R44, R33, R38, R39 ;  /* 0x00000026212c7223 */ /* 0x000fe20000010027 */
[--C-:B------:R-:W-:Y:S01]  /*8230*/  HADD2.F32 R35, -RZ, R37.reuse.H0_H0 ;  /* 0x20000025ff237230 */ /* 0x100fe20000004100 */
[----:B------:R-:W-:Y:S01]  /*8240*/  F2FP.SATFINITE.E4M3.F32.PACK_AB_MERGE_C R34, R49, R34, RZ ;  /* 0x000000223122723e */ /* 0x000fe200048070ff */
[--C-:B------:R-:W-:Y:S02]  /*8250*/  HADD2.F32 R33, -RZ, R36.reuse.H0_H0 ;  /* 0x20000024ff217230 */ /* 0x100fe40000004100 */
[----:B------:R-:W-:Y:S02]  /*8260*/  HADD2.F32 R38, -RZ, R37.H1_H1 ;  /* 0x30000025ff267230 */ /* 0x000fe40000004100 */
[----:B------:R-:W-:Y:S01]  /*8270*/  FMUL.FTZ R39, R28, R35 ;  /* 0x000000231c277220 */ /* 0x000fe20000410000 */
[----:B------:R-:W-:-:S02]  /*8280*/  HADD2.F32 R36, -RZ, R36.H1_H1 ;  /* 0x30000024ff247230 */ /* 0x000fc40000004100 */
[----:B------:R-:W-:Y:S01]  /*8290*/  FMUL.FTZ R41, R28, R33 ;  /* 0x000000211c297220 */ /* 0x000fe20000410000 */
[--C-:B------:R-:W-:Y:S01]  /*82a0*/  HADD2.F32 R20, -RZ, R13.reuse.H0_H0 ;  /* 0x2000000dff147230 */ /* 0x100fe20000004100 */
[----:B------:R-:W-:Y:S01]  /*82b0*/  F2FP.F16.E4M3.UNPACK_B R37, R4.H1 ;  /* 0x00000004ff25723e */ /* 0x000fe200030006ff */
[----:B------:R-:W-:Y:S02]  /*82c0*/  HADD2.F32 R13, -RZ, R13.H1_H1 ;  /* 0x3000000dff0d7230 */ /* 0x000fe40000004100 */
[C---:B------:R-:W-:Y:S01]  /*82d0*/  FMUL.FTZ R40, R27.reuse, R38 ;  /* 0x000000261b287220 */ /* 0x040fe20000410000 */
[----:B------:R-:W-:Y:S01]  /*82e0*/  F2FP.F16.E4M3.UNPACK_B R28, R3.H1 ;  /* 0x00000003ff1c723e */ /* 0x000fe200030006ff */
[----:B------:R-:W-:Y:S01]  /*82f0*/  FMUL.FTZ R27, R27, R36 ;  /* 0x000000241b1b7220 */ /* 0x000fe20000410000 */
[C---:B------:R-:W-:Y:S01]  /*8300*/  FFMA.FTZ R39, R20.reuse, R33, -R39 ;  /* 0x0000002114277223 */ /* 0x040fe20000010827 */
[----:B------:R-:W-:Y:S01]  /*8310*/  FFMA.FTZ R41, R20, R35, R41 ;  /* 0x0000002314297223 */ /* 0x000fe20000010029 */
[----:B------:R-:W-:-:S02]  /*8320*/  HADD2.F32 R35, -RZ, R37.H0_H0 ;  /* 0x20000025ff237230 */ /* 0x000fc40000004100 */
[C---:B------:R-:W-:Y:S01]  /*8330*/  FFMA.FTZ R38, R13.reuse, R38, R27 ;  /* 0x000000260d267223 */ /* 0x040fe2000001001b */
[----:B------:R-:W-:Y:S02]  /*8340*/  HADD2.F32 R20, -RZ, R26.H0_H0 ;  /* 0x2000001aff147230 */ /* 0x000fe40000004100 */
[----:B------:R-:W-:Y:S01]  /*8350*/  FFMA.FTZ R40, R13, R36, -R40 ;  /* 0x000000240d287223 */ /* 0x000fe20000010828 */
[--C-:B------:R-:W-:Y:S01]  /*8360*/  HADD2.F32 R27, -RZ, R28.reuse.H0_H0 ;  /* 0x2000001cff1b7230 */ /* 0x100fe20000004100 */
[----:B------:R-:W-:Y:S01]  /*8370*/  F2FP.F16.E4M3.UNPACK_B R3, R3 ;  /* 0x00000003ff03723e */ /* 0x000fe200020006ff */
[----:B------:R-:W-:Y:S02]  /*8380*/  HADD2.F32 R33, -RZ, R28.H1_H1 ;  /* 0x3000001cff217230 */ /* 0x000fe40000004100 */
[C---:B------:R-:W-:Y:S01]  /*8390*/  FMUL.FTZ R28, R20.reuse, R35 ;  /* 0x00000023141c7220 */ /* 0x040fe20000410000 */
[----:B------:R-:W-:Y:S02]  /*83a0*/  HADD2.F32 R13, -RZ, R14.H0_H0 ;  /* 0x2000000eff0d7230 */ /* 0x000fe40000004100 */
[----:B------:R-:W-:Y:S01]  /*83b0*/  FMUL.FTZ R20, R20, R27 ;  /* 0x0000001b14147220 */ /* 0x000fe20000410000 */
[----:B------:R-:W-:Y:S01]  /*83c0*/  HADD2.F32 R37, -RZ, R37.H1_H1 ;  /* 0x30000025ff257230 */ /* 0x000fe20000004100 */
[----:B------:R-:W-:Y:S01]  /*83d0*/  F2FP.SATFINITE.E4M3.F32.PACK_AB_MERGE_C R44, R44, R45, RZ ;  /* 0x0000002d2c2c723e */ /* 0x000fe200048070ff */
[----:B------:R-:W-:-:S02]  /*83e0*/  HADD2.F32 R26, -RZ, R26.H1_H1 ;  /* 0x3000001aff1a7230 */ /* 0x000fc40000004100 */
        /* <DEDUP_REMOVED lines=8> */
[----:B------:R-:W-:Y:S02]  /*8470*/  HADD2.F32 R4, -RZ, R7.H0_H0 ;  /* 0x20000007ff047230 */ /* 0x000fe40000004100 */
[----:B------:R-:W-:Y:S01]  /*8480*/  FFMA.FTZ R46, R14, R37, R26 ;  /* 0x000000250e2e7223 */ /* 0x000fe2000001001a */
[----:B------:R-:W-:-:S02]  /*8490*/  HADD2.F32 R26, -RZ, R20.H0_H0 ;  /* 0x20000014ff1a7230 */ /* 0x000fc40000004100 */
[----:B------:R-:W-:Y:S01]  /*84a0*/  FFMA.FTZ R33, R14, R33, -R27 ;  /* 0x000000210e217223 */ /* 0x000fe2000001081b */
        /* <DEDUP_REMOVED lines=9> */
[----:B------:R-:W-:Y:S01]  /*8540*/  FMUL.FTZ R7, R7, R14 ;  /* 0x0000000e07077220 */ /* 0x000fe20000410000 */
        /* <DEDUP_REMOVED lines=14> */
[----:B------:R0:W-:Y:S04]  /*8630*/  STS.128 [R50+0xb000], R4 ;  /* 0x00b0000432007388 */ /* 0x0001e80000000c00 */
[----:B------:R0:W-:Y:S02]  /*8640*/  STS.128 [R0+0xb000], R8 ;  /* 0x00b0000800007388 */ /* 0x0001e40000000c00 */
.L_x_15484:
[----:B------:R-:W-:Y:S05]  /*8650*/  BSYNC B0 ;  /* 0x0000000000007941 */ /* 0x000fea0003800000 */
.L_x_15477:
        /* <DEDUP_REMOVED lines=8> */
.L_x_15474:
[----:B------:R-:W-:-:S13]  /*86e0*/  ISETP.NE.AND P0, PT, R157, 0x3, PT ;  /* 0x000000039d00780c */ /* 0x000fda0003f05270 */
[----:B------:R-:W-:Y:S05]  /*86f0*/  @!P0 BRA `(.L_x_15492) ;  /* 0x0000000000048947 */ /* 0x000fea0003800000 */
[----:B------:R-:W-:Y:S01]  /*8700*/  BPT.TRAP 0x1 ;  /* 0x000000040000795c */ /* 0x000fe20000300000 */
.L_x_15492:
[----:B0----5:R-:W-:Y:S01]  /*8710*/  IMAD R12, R22, 0x8, R18 ;  /* 0x00000008160c7824 */ /* 0x021fe200078e0212 */
[----:B-1----:R-:W-:-:S04]  /*8720*/  SHF.L.U32 R3, R156, 0x1f, RZ ;  /* 0x0000001f9c037819 */ /* 0x002fc800000006ff */
[----:B------:R0:W1:Y:S01]  /*8730*/  SYNCS.PHASECHK.TRANS64.TRYWAIT P1, [R12+URZ+0x13230], R3 ;  /* 0x013230030c0075a7 */ /* 0x000062000802017f */
[----:B------:R-:W-:Y:S05]  /*8740*/  @!P0 BRA `(.L_x_15493) ;  /* 0x0000000000048947 */ /* 0x000fea0003800000 */
[----:B------:R-:W-:Y:S01]  /*8750*/  BPT.TRAP 0x1 ;  /* 0x000000040000795c */ /* 0x000fe20000300000 */
.L_x_15493:
[----:B--2---:R-:W-:-:S05]  /*8760*/  VIADD R0, R18, 0xe000 ;  /* 0x0000e00012007836 */ /* 0x004fca0000000000 */
        /* <DEDUP_REMOVED lines=8> */
.L_x_15494:
[----:B--2---:R-:W-:Y:S01]  /*87f0*/  IMAD.MOV.U32 R4, RZ, RZ, R10 ;  /* 0x000000ffff047224 */ /* 0x004fe200078e000a */
[----:B------:R-:W-:Y:S05]  /*8800*/  WARPSYNC.ALL ;  /* 0x0000000000007948 */ /* 0x000fea0003800000 */
[----:B------:R-:W-:Y:S01]  /*8810*/  IMAD.MOV.U32 R5, RZ, RZ, -0x7fffffe0 ;  /* 0x80000020ff057424 */ /* 0x000fe200078e00ff */
[----:B------:R-:W-:Y:S01]  /*8820*/  R2UR UR6, R4 ;  /* 0x00000000040672ca */ /* 0x000fe200000e0000 */
[----:B------:R-:W-:Y:S01]  /*8830*/  WARPGROUP.ARRIVE ;  /* 0x00000000000079c5 */ /* 0x000fe20000000000 */
[----:B------:R-:W-:Y:S01]  /*8840*/  LOP3.LUT R4, R29, 0x10000, RZ, 0xfc, !PT ;  /* 0x000100001d047812 */ /* 0x000fe200078efcff */
[----:B------:R-:W-:Y:S01]  /*8850*/  IMAD.MOV.U32 R7, RZ, RZ, -0x7fffffe0 ;  /* 0x80000020ff077424 */ /* 0x000fe200078e00ff */
[C---:B------:R-:W-:Y:S01]  /*8860*/  R2UR UR7, R5.reuse ;  /* 0x00000000050772ca */ /* 0x040fe200000e0000 */
[----:B------:R-:W-:Y:S01]  /*8870*/  VIADD R8, R10, 0x100 ;  /* 0x000001000a087836 */ /* 0x000fe20000000000 */
[----:B------:R-:W-:Y:S01]  /*8880*/  R2UR UR4, R4 ;  /* 0x00000000040472ca */ /* 0x000fe200000e0000 */
[----:B------:R-:W-:Y:S01]  /*8890*/  IMAD.MOV.U32 R9, RZ, RZ, -0x7fffffe0 ;  /* 0x80000020ff097424 */ /* 0x000fe200078e00ff */
[----:B------:R-:W-:Y:S01]  /*88a0*/  R2UR UR5, R5 ;  /* 0x00000000050572ca */ /* 0x000fe200000e0000 */
[C---:B----4-:R-:W-:Y:S01]  /*88b0*/  VIADD R14, R10.reuse, 0x200 ;  /* 0x000002000a0e7836 */ /* 0x050fe20000000000 */
[----:B------:R-:W-:Y:S01]  /*88c0*/  IADD3 R6, R10, 0x80, RZ ;  /* 0x000000800a067810 */ /* 0x000fe20007ffe0ff */
[----:B------:R-:W-:Y:S01]  /*88d0*/  IMAD.MOV.U32 R15, RZ, RZ, -0x7fffffe0 ;  /* 0x80000020ff0f7424 */ /* 0x000fe200078e00ff */
[----:B------:R-:W-:Y:S01]  /*88e0*/  R2UR UR11, R7 ;  /* 0x00000000070b72ca */ /* 0x000fe200000e0000 */
[----:B------:R-:W-:Y:S01]  /*88f0*/  IMAD.MOV.U32 R11, RZ, RZ, -0x7fffffe0 ;  /* 0x80000020ff0b7424 */ /* 0x000fe200078e00ff */
[----:B------:R-:W-:Y:S01]  /*8900*/  R2UR UR10, R6 ;  /* 0x00000000060a72ca */ /* 0x000fe200000e0000 */
[----:B------:R-:W-:Y:S01]  /*8910*/  VIADD R6, R10, 0x180 ;  /* 0x000001800a067836 */ /* 0x000fe20000000000 */
[----:B------:R-:W-:-:S02]  /*8920*/  R2UR UR8, R4 ;  /* 0x00000000040872ca */ /* 0x000fc400000e0000 */
[----:B------:R-:W-:Y:S02]  /*8930*/  R2UR UR9, R5 ;  /* 0x00000000050972ca */ /* 0x000fe400000e0000 */
[----:B------:R-:W-:Y:S01]  /*8940*/  R2UR UR14, R8 ;  /* 0x00000000080e72ca */ /* 0x000fe200000e0000 */
[----:B------:R-:W-:Y:S01]  /*8950*/  QGMMA.64x32x32.F32.E4M3.E4M3 R88, gdesc[UR4], RZ, !UPT, gsb0 ;  /* 0x00600000045879f3 */ /* 0x000fe2000c0008ff */
[----:B------:R-:W-:Y:S01]  /*8960*/  R2UR UR15, R9 ;  /* 0x00000000090f72ca */ /* 0x000fe200000e0000 */
[----:B------:R-:W-:Y:S01]  /*8970*/  VIADD R8, R10, 0x82 ;  /* 0x000000820a087836 */ /* 0x000fe20000000000 */
[----:B------:R-:W-:Y:S01]  /*8980*/  R2UR UR12, R4 ;  /* 0x00000000040c72ca */ /* 0x000fe200000e0000 */
[----:B------:R-:W-:Y:S01]  /*8990*/  IMAD.MOV.U32 R9, RZ, RZ, -0x7fffffe0 ;  /* 0x80000020ff097424 */ /* 0x000fe200078e00ff */
[----:B------:R-:W-:Y:S02]  /*89a0*/  R2UR UR13, R5 ;  /* 0x00000000050d72ca */ /* 0x000fe400000e0000 */
        /* <DEDUP_REMOVED lines=8> */
[----:B------:R-:W-:Y:S02]  /*8a30*/  R2UR UR20, R4 ;  /* 0x00000000041472ca */ /* 0x000fe400000e0000 */
[----:B------:R-:W-:Y:S02]  /*8a40*/  R2UR UR21, R5 ;  /* 0x00000000051572ca */ /* 0x000fe400000e0000 */
[----:B------:R-:W-:Y:S01]  /*8a50*/  R2UR UR6, R6 ;  /* 0x00000000060672ca */ /* 0x000fe200000e0000 */
[----:B------:R-:W-:Y:S01]  /*8a60*/  VIADD R6, R10, 0x102 ;  /* 0x000001020a067836 */ /* 0x000fe20000000000 */
[----:B------:R-:W-:Y:S01]  /*8a70*/  R2UR UR7, R7 ;  /* 0x00000000070772ca */ /* 0x000fe200000e0000 */
[----:B------:R-:W-:Y:S01]  /*8a80*/  IMAD.MOV.U32 R7, RZ, RZ, -0x7fffffe0 ;  /* 0x80000020ff077424 */ /* 0x000fe200078e00ff */
        /* <DEDUP_REMOVED lines=53> */
.L_x_15496:
[----:B------:R-:W2:Y:S01]  /*8de0*/  LDL R0, [R1+0x4c] ;  /* 0x00004c0001007983 */ /* 0x000ea20000100800 */
[----:B01----:R-:W0:Y:S03]  /*8df0*/  LDC R3, c[0x0][0x448] ;  /* 0x00011200ff037b82 */ /* 0x003e260000000800 */
        /* <DEDUP_REMOVED lines=10> */
[----:B-1----:R-:W-:-:S05]  /*8ea0*/  @P4 SHF.R.U32.HI R8, RZ, R9, R0 ;  /* 0x00000009ff084219 */ /* 0x002fca0000011600 */
[----:B------:R-:W0:Y:S01]  /*8eb0*/  SHFL.IDX PT, R9, R8, 0x1, 0x1c1f ;  /* 0x003c1f0008097f89 */ /* 0x000e2200000e0000 */
[----:B------:R-:W-:Y:S02]  /*8ec0*/  IMAD.MOV.U32 R3, RZ, RZ, -0xa0 ;  /* 0xffffff60ff037424 */ /* 0x000fe400078e00ff */
[C---:B---3--:R-:W-:Y:S02]  /*8ed0*/  IMAD R0, R104.reuse, -0xa0, R106 ;  /* 0xffffff6068007824 */ /* 0x048fe400078e026a */
[----:B------:R-:W-:-:S03]  /*8ee0*/  IMAD R3, R104, R3, 0xa1 ;  /* 0x000000a168037424 */ /* 0x000fc600078e0203 */
[----:B------:R-:W-:Y:S01]  /*8ef0*/  IADD3 R0, R0, 0xa0, RZ ;  /* 0x000000a000007810 */ /* 0x000fe20007ffe0ff */
[----:B----4-:R-:W-:-:S04]  /*8f00*/  IMAD R3, R10, -0x2, R3 ;  /* 0xfffffffe0a037824 */ /* 0x010fc800078e0203 */
[----:B------:R-:W-:Y:S01]  /*8f10*/  IMAD R10, R10, -0x2, R0 ;  /* 0xfffffffe0a0a7824 */ /* 0x000fe200078e0200 */
        /* <DEDUP_REMOVED lines=135> */
[----:B------:R-:W-:Y:S01]  /*9790*/  FFMA.FTZ R30, R2, R13, -R39 ;  /* 0x0000000d021e7223 */ /* 0x000fe20000010827 */
[----:B------:R-:W-:Y:S02]  /*97a0*/  FSEL R13, R88, -INF , P1 ;  /* 0xff800000580d7808 */ /* 0x000fe40000800000 */
[----:B------:R0:W-:Y:S01]  /*97b0*/  MUFU.EX2 R20, R91 ;  /* 0x0000005b00147308 */ /* 0x0001e20000000800 */
[----:B------:R-:W-:-:S02]  /*97c0*/  ISETP.GT.AND P1, PT, R3, 0x9, PT ;  /* 0x000000090300780c */ /* 0x000fc40003f24270 */
[----:B------:R-:W-:Y:S02]  /*97d0*/  FMNMX.FTZ R10, R13, R89, !PT ;  /* 0x000000590d0a7209 */ /* 0x000fe40007810000 */
[----:B------:R-:W-:Y:S02]  /*97e0*/  ISETP.GT.AND P2, PT, R3, 0x10, PT ;  /* 0x000000100300780c */ /* 0x000fe40003f44270 */
[----:B0-----:R-:W-:Y:S01]  /*97f0*/  FSEL R91, R92, -INF , P3 ;  /* 0xff8000005c5b7808 */ /* 0x001fe20001800000 */
[----:B------:R0:W-:Y:S01]  /*9800*/  MUFU.EX2 R8, R30 ;  /* 0x0000001e00087308 */ /* 0x0001e20000000800 */
[----:B------:R-:W-:Y:S01]  /*9810*/  FSEL R93, R93, -INF , P1 ;  /* 0xff8000005d5d7808 */ /* 0x000fe20000800000 */
[----:B------:R-:W-:Y:S01]  /*9820*/  FFMA.FTZ R34, R2, R15, -R39 ;  /* 0x0000000f02227223 */ /* 0x000fe20000010827 */
[----:B------:R-:W-:Y:S02]  /*9830*/  ISETP.GT.AND P1, PT, R3, 0x11, PT ;  /* 0x000000110300780c */ /* 0x000fe40003f24270 */
[----:B------:R-:W-:-:S02]  /*9840*/  FSEL R15, R96, -INF , P2 ;  /* 0xff800000600f7808 */ /* 0x000fc40001000000 */
[----:B0-----:R-:W-:-:S04]  /*9850*/  FMNMX.FTZ R30, R91, R10, !PT ;  /* 0x0000000a5b1e7209 */ /* 0x001fc80007810000 */
[----:B------:R-:W-:Y:S02]  /*9860*/  FMNMX.FTZ R30, R93, R30, !PT ;  /* 0x0000001e5d1e7209 */ /* 0x000fe40007810000 */
[----:B------:R-:W-:Y:S02]  /*9870*/  ISETP.GT.AND P2, PT, R3, 0x18, PT ;  /* 0x000000180300780c */ /* 0x000fe40003f44270 */
[----:B------:R-:W-:Y:S02]  /*9880*/  FSEL R97, R97, -INF , P1 ;  /* 0xff80000061617808 */ /* 0x000fe40000800000 */
[----:B------:R-:W-:Y:S01]  /*9890*/  FMNMX.FTZ R30, R15, R30, !PT ;  /* 0x0000001e0f1e7209 */ /* 0x000fe20007810000 */
[C-C-:B------:R-:W-:Y:S01]  /*98a0*/  FFMA.FTZ R26, R2.reuse, R95, -R39.reuse ;  /* 0x0000005f021a7223 */ /* 0x140fe20000010827 */
[----:B------:R-:W-:-:S01]  /*98b0*/  FFMA.FTZ R95, R2, R99, -R39 ;  /* 0x00000063025f7223 */ /* 0x000fc20000010827 */
[----:B------:R-:W-:Y:S02]  /*98c0*/  ISETP.GT.AND P1, PT, R3, 0x19, PT ;  /* 0x000000190300780c */ /* 0x000fe40003f24270 */
[----:B------:R-:W-:-:S02]  /*98d0*/  FSEL R99, R100, -INF , P2 ;  /* 0xff80000064637808 */ /* 0x000fc40001000000 */
[----:B------:R-:W-:Y:S02]  /*98e0*/  FMNMX.FTZ R30, R97, R30, !PT ;  /* 0x0000001e611e7209 */ /* 0x000fe40007810000 */
[----:B------:R-:W-:Y:S02]  /*98f0*/  FSEL R101, R101, -INF , P1 ;  /* 0xff80000065657808 */ /* 0x000fe40000800000 */
[----:B------:R-:W-:Y:S02]  /*9900*/  ISETP.GT.AND P1, PT, R3, 0x20, PT ;  /* 0x000000200300780c */ /* 0x000fe40003f24270 */
[----:B------:R-:W-:Y:S02]  /*9910*/  FMNMX.FTZ R30, R99, R30, !PT ;  /* 0x0000001e631e7209 */ /* 0x000fe40007810000 */
[----:B------:R-:W-:Y:S02]  /*9920*/  ISETP.GT.AND P2, PT, R3, 0x21, PT ;  /* 0x000000210300780c */ /* 0x000fe40003f44270 */
[----:B------:R-:W-:-:S02]  /*9930*/  FSEL R135, R72, -INF , P1 ;  /* 0xff80000048877808 */ /* 0x000fc40000800000 */
[----:B------:R-:W-:Y:S01]  /*9940*/  FMNMX.FTZ R30, R101, R30, !PT ;  /* 0x0000001e651e7209 */ /* 0x000fe20007810000 */
[----:B------:R0:W-:Y:S01]  /*9950*/  MUFU.EX2 R10, R34 ;  /* 0x00000022000a7308 */ /* 0x0001e20000000800 */
[----:B------:R-:W-:Y:S02]  /*9960*/  ISETP.GT.AND P1, PT, R3, 0x28, PT ;  /* 0x000000280300780c */ /* 0x000fe40003f24270 */
[----:B------:R-:W-:Y:S01]  /*9970*/  FSEL R73, R73, -INF , P2 ;  /* 0xff80000049497808 */ /* 0x000fe20001000000 */
[----:B------:R-:W-:-:S01]  /*9980*/  FFMA.FTZ R42, R2, R75, -R39 ;  /* 0x0000004b022a7223 */ /* 0x000fc20000010827 */
[----:B------:R-:W-:Y:S02]  /*9990*/  ISETP.GT.AND P2, PT, R3, 0x29, PT ;  /* 0x000000290300780c */ /* 0x000fe40003f44270 */
[----:B0-----:R-:W-:Y:S02]  /*99a0*/  FMNMX.FTZ R34, R135, R30, !PT ;  /* 0x0000001e87227209 */ /* 0x001fe40007810000 */
[----:B------:R-:W-:-:S02]  /*99b0*/  FSEL R75, R76, -INF , P1 ;  /* 0xff8000004c4b7808 */ /* 0x000fc40000800000 */
        /* <DEDUP_REMOVED lines=10> */
[----:B------:R-:W-:Y:S01]  /*9a60*/  FMNMX.FTZ R38, R105, R38, !PT ;  /* 0x0000002669267209 */ /* 0x000fe20007810000 */
[----:B------:R-:W-:Y:S01]  /*9a70*/  FFMA.FTZ R137, R2, R79, -R39 ;  /* 0x0000004f02897223 */ /* 0x000fe20000010827 */
[----:B------:R-:W-:Y:S02]  /*9a80*/  ISETP.GT.AND P2, PT, R3, 0x39, PT ;  /* 0x000000390300780c */ /* 0x000fe40003f44270 */
[----:B------:R-:W-:-:S02]  /*9a90*/  FSEL R79, R84, -INF , P1 ;  /* 0xff800000544f7808 */ /* 0x000fc40000800000 */
[----:B------:R-:W-:Y:S01]  /*9aa0*/  FMNMX.FTZ R38, R81, R38, !PT ;  /* 0x0000002651267209 */ /* 0x000fe20007810000 */
[----:B------:R0:W-:Y:S01]  /*9ab0*/  MUFU.EX2 R30, R42 ;  /* 0x0000002a001e7308 */ /* 0x0001e20000000800 */
[----:B------:R-:W-:Y:S02]  /*9ac0*/  FSEL R85, R85, -INF , P2 ;  /* 0xff80000055557808 */ /* 0x000fe40001000000 */
[C---:B------:R-:W-:Y:S02]  /*9ad0*/  ISETP.GT.AND P1, PT, R3.reuse, 0x40, PT ;  /* 0x000000400300780c */ /* 0x040fe40003f24270 */
[----:B------:R-:W-:Y:S02]  /*9ae0*/  ISETP.GT.AND P2, PT, R3, 0x41, PT ;  /* 0x000000410300780c */ /* 0x000fe40003f44270 */
[----:B0-----:R-:W-:Y:S01]  /*9af0*/  FMNMX.FTZ R42, R79, R38, !PT ;  /* 0x000000264f2a7209 */ /* 0x001fe20007810000 */
[----:B------:R0:W-:Y:S03]  /*9b00*/  MUFU.EX2 R34, R46 ;  /* 0x0000002e00227308 */ /* 0x0001e60000000800 */
[----:B------:R-:W-:Y:S01]  /*9b10*/  FMNMX.FTZ R42, R85, R42, !PT ;  /* 0x0000002a552a7209 */ /* 0x000fe20007810000 */
[----:B0-----:R-:W-:Y:S01]  /*9b20*/  FFMA.FTZ R46, R2, R107, -R39 ;  /* 0x0000006b022e7223 */ /* 0x001fe20000010827 */
[----:B------:R-:W-:-:S02]  /*9b30*/  FSEL R107, R56, -INF , P1 ;  /* 0xff800000386b7808 */ /* 0x000fc40000800000 */
[----:B------:R-:W-:Y:S02]  /*9b40*/  ISETP.GT.AND P1, PT, R3, 0x48, PT ;  /* 0x000000480300780c */ /* 0x000fe40003f24270 */
[----:B------:R-:W-:Y:S02]  /*9b50*/  FSEL R57, R57, -INF , P2 ;  /* 0xff80000039397808 */ /* 0x000fe40001000000 */
[----:B------:R-:W-:Y:S01]  /*9b60*/  FMNMX.FTZ R42, R107, R42, !PT ;  /* 0x0000002a6b2a7209 */ /* 0x000fe20007810000 */
[----:B------:R-:W-:-:S01]  /*9b70*/  FFMA.FTZ R139, R2, R83, -R39 ;  /* 0x00000053028b7223 */ /* 0x000fc20000010827 */
[----:B------:R-:W-:Y:S02]  /*9b80*/  ISETP.GT.AND P2, PT, R3, 0x49, PT ;  /* 0x000000490300780c */ /* 0x000fe40003f44270 */
[----:B------:R-:W-:Y:S02]  /*9b90*/  FSEL R83, R60, -INF , P1 ;  /* 0xff8000003c537808 */ /* 0x000fe40000800000 */
[----:B------:R-:W-:Y:S01]  /*9ba0*/  FMNMX.FTZ R42, R57, R42, !PT ;  /* 0x0000002a392a7209 */ /* 0x000fe20007810000 */
[----:B------:R0:W-:Y:S01]  /*9bb0*/  MUFU.EX2 R38, R46 ;  /* 0x0000002e00267308 */ /* 0x0001e20000000800 */
[----:B------:R-:W-:-:S02]  /*9bc0*/  ISETP.GT.AND P1, PT, R3, 0x50, PT ;  /* 0x000000500300780c */ /* 0x000fc40003f24270 */
[----:B------:R-:W-:Y:S01]  /*9bd0*/  FSEL R61, R61, -INF , P2 ;  /* 0xff8000003d3d7808 */ /* 0x000fe20001000000 */
[----:B------:R-:W-:-:S01]  /*9be0*/  FFMA.FTZ R50, R2, R109, -R39 ;  /* 0x0000006d02327223 */ /* 0x000fc20000010827 */
[----:B------:R-:W-:Y:S02]  /*9bf0*/  ISETP.GT.AND P2, PT, R3, 0x51, PT ;  /* 0x000000510300780c */ /* 0x000fe40003f44270 */
[----:B0-----:R-:W-:Y:S02]  /*9c00*/  FMNMX.FTZ R46, R83, R42, !PT ;  /* 0x0000002a532e7209 */ /* 0x001fe40007810000 */
[----:B------:R-:W-:Y:S02]  /*9c10*/  FSEL R109, R64, -INF , P1 ;  /* 0xff800000406d7808 */ /* 0x000fe40000800000 */
[----:B------:R-:W-:Y:S02]  /*9c20*/  FMNMX.FTZ R46, R61, R46, !PT ;  /* 0x0000002e3d2e7209 */ /* 0x000fe40007810000 */
[----:B------:R-:W-:-:S02]  /*9c30*/  ISETP.GT.AND P1, PT, R3, 0x58, PT ;  /* 0x000000580300780c */ /* 0x000fc40003f24270 */
[----:B------:R-:W-:Y:S02]  /*9c40*/  FSEL R65, R65, -INF , P2 ;  /* 0xff80000041417808 */ /* 0x000fe40001000000 */
[----:B------:R-:W-:Y:S01]  /*9c50*/  FMNMX.FTZ R46, R109, R46, !PT ;  /* 0x0000002e6d2e7209 */ /* 0x000fe20007810000 */
[----:B------:R-:W-:-:S01]  /*9c60*/  FFMA.FTZ R141, R2, R87, -R39 ;  /* 0x00000057028d7223 */ /* 0x000fc20000010827 */
[----:B------:R-:W-:Y:S02]  /*9c70*/  ISETP.GT.AND P2, PT, R3, 0x59, PT ;  /* 0x000000590300780c */ /* 0x000fe40003f44270 */
[----:B------:R-:W-:Y:S02]  /*9c80*/  FSEL R87, R68, -INF , P1 ;  /* 0xff80000044577808 */ /* 0x000fe40000800000 */
[----:B------:R-:W-:Y:S02]  /*9c90*/  FMNMX.FTZ R46, R65, R46, !PT ;  /* 0x0000002e412e7209 */ /* 0x000fe40007810000 */
[----:B------:R-:W-:-:S02]  /*9ca0*/  FSEL R69, R69, -INF , P2 ;  /* 0xff80000045457808 */ /* 0x000fc40001000000 */
[----:B------:R-:W-:Y:S02]  /*9cb0*/  ISETP.GT.AND P1, PT, R3, 0x60, PT ;  /* 0x000000600300780c */ /* 0x000fe40003f24270 */
[----:B------:R-:W-:Y:S01]  /*9cc0*/  FMNMX.FTZ R46, R87, R46, !PT ;  /* 0x0000002e572e7209 */ /* 0x000fe20007810000 */
[----:B------:R0:W-:Y:S01]  /*9cd0*/  MUFU.EX2 R42, R50 ;  /* 0x00000032002a7308 */ /* 0x0001e20000000800 */
[----:B------:R-:W-:Y:S02]  /*9ce0*/  ISETP.GT.AND P2, PT, R3, 0x61, PT ;  /* 0x000000610300780c */ /* 0x000fe40003f44270 */
[----:B------:R-:W-:Y:S01]  /*9cf0*/  FMNMX.FTZ R46, R69, R46, !PT ;  /* 0x0000002e452e7209 */ /* 0x000fe20007810000 */
[----:B0-----:R-:W-:-:S01]  /*9d00*/  FFMA.FTZ R50, R2, R111, -R39 ;  /* 0x0000006f02327223 */ /* 0x001fc20000010827 */
[----:B------:R-:W-:Y:S02]  /*9d10*/  FSEL R111, R40, -INF , P1 ;  /* 0xff800000286f7808 */ /* 0x000fe40000800000 */
[----:B------:R-:W-:-:S02]  /*9d20*/  ISETP.GT.AND P1, PT, R3, 0x68, PT ;  /* 0x000000680300780c */ /* 0x000fc40003f24270 */
[----:B------:R-:W-:Y:S02]  /*9d30*/  FSEL R41, R41, -INF , P2 ;  /* 0xff80000029297808 */ /* 0x000fe40001000000 */
[----:B------:R-:W-:Y:S01]  /*9d40*/  FMNMX.FTZ R46, R111, R46, !PT ;  /* 0x0000002e6f2e7209 */ /* 0x000fe20007810000 */
[----:B------:R-:W-:Y:S01]  /*9d50*/  FFMA.FTZ R143, R2, R59, -R39 ;  /* 0x0000003b028f7223 */ /* 0x000fe20000010827 */
[----:B------:R-:W-:Y:S02]  /*9d60*/  ISETP.GT.AND P2, PT, R3, 0x69, PT ;  /* 0x000000690300780c */ /* 0x000fe40003f44270 */
        /* <DEDUP_REMOVED lines=9> */
[----:B------:R-:W-:-:S02]  /*9e00*/  ISETP.GT.AND P1, PT, R3, 0x78, PT ;  /* 0x000000780300780c */ /* 0x000fc40003f24270 */
[----:B------:R-:W-:Y:S02]  /*9e10*/  FSEL R49, R49, -INF , P2 ;  /* 0xff80000031317808 */ /* 0x000fe40001000000 */
[----:B------:R-:W-:Y:S01]  /*9e20*/  FMNMX.FTZ R46, R113, R46, !PT ;  /* 0x0000002e712e7209 */ /* 0x000fe20007810000 */
[----:B------:R-:W-:Y:S01]  /*9e30*/  FFMA.FTZ R145, R2, R63, -R39 ;  /* 0x0000003f02917223 */ /* 0x000fe20000010827 */
[----:B------:R-:W-:Y:S02]  /*9e40*/  ISETP.GT.AND P2, PT, R3, 0x79, PT ;  /* 0x000000790300780c */ /* 0x000fe40003f44270 */
[----:B------:R-:W-:Y:S02]  /*9e50*/  FSEL R63, R52, -INF , P1 ;  /* 0xff800000343f7808 */ /* 0x000fe40000800000 */
[----:B------:R-:W-:Y:S02]  /*9e60*/  FMNMX.FTZ R46, R49, R46, !PT ;  /* 0x0000002e312e7209 */ /* 0x000fe40007810000 */
[----:B------:R-:W-:-:S02]  /*9e70*/  FSEL R53, R53, -INF , P2 ;  /* 0xff80000035357808 */ /* 0x000fc40001000000 */
[----:B------:R-:W-:Y:S02]  /*9e80*/  ISETP.GT.AND P1, PT, R3, 0x80, PT ;  /* 0x000000800300780c */ /* 0x000fe40003f24270 */
        /* <DEDUP_REMOVED lines=27> */
[----:B------:R-:W-:-:S04]  /*a040*/  FMNMX.FTZ R46, R71, R46, !PT ;  /* 0x0000002e472e7209 */ /* 0x000fc80007810000 */
[----:B------:R-:W-:Y:S01]  /*a050*/  FMNMX.FTZ R3, R37, R46, !PT ;  /* 0x0000002e25037209 */ /* 0x000fe20007810000 */
[----:B------:R0:W-:Y:S04]  /*a060*/  MUFU.EX2 R24, R48 ;  /* 0x0000003000187308 */ /* 0x0001e80000000800 */
[----:B0-----:R-:W0:Y:S02]  /*a070*/  SHFL.BFLY PT, R48, R3, 0x2, 0x1f ;  /* 0x0c401f0003307f89 */ /* 0x001e2400000e0000 */
        /* <DEDUP_REMOVED lines=10> */
[C-C-:B------:R-:W-:Y:S01]  /*a120*/  FFMA.FTZ R60, R2.reuse, R91, -R56.reuse ;  /* 0x0000005b023c7223 */ /* 0x140fe20000010838 */
[----:B------:R-:W0:Y:S01]  /*a130*/  MUFU.EX2 R9, R9 ;  /* 0x0000000900097308 */ /* 0x000e220000000800 */
[----:B------:R-:W-:-:S01]  /*a140*/  FFMA.FTZ R89, R2, R93, -R56 ;  /* 0x0000005d02597223 */ /* 0x000fc20000010838 */
[----:B------:R-:W-:-:S06]  /*a150*/  FFMA.FTZ R15, R2, R15, -R56 ;  /* 0x0000000f020f7223 */ /* 0x000fcc0000010838 */
[----:B------:R-:W-:Y:S08]  /*a160*/  MUFU.EX2 R13, R13 ;  /* 0x0000000d000d7308 */ /* 0x000ff00000000800 */
[----:B------:R-:W1:Y:S01]  /*a170*/  MUFU.EX2 R58, R58 ;  /* 0x0000003a003a7308 */ /* 0x000e620000000800 */
[----:B------:R-:W-:-:S07]  /*a180*/  FFMA.FTZ R62, R2, R97, -R56 ;  /* 0x00000061023e7223 */ /* 0x000fce0000010838 */
[----:B------:R-:W2:Y:S08]  /*a190*/  MUFU.EX2 R11, R11 ;  /* 0x0000000b000b7308 */ /* 0x000eb00000000800 */
[----:B------:R-:W3:Y:S01]  /*a1a0*/  MUFU.EX2 R60, R60 ;  /* 0x0000003c003c7308 */ /* 0x000ee20000000800 */
[----:B------:R-:W-:-:S07]  /*a1b0*/  FFMA.FTZ R64, R2, R99, -R56 ;  /* 0x0000006302407223 */ /* 0x000fce0000010838 */
[----:B------:R-:W4:Y:S08]  /*a1c0*/  MUFU.EX2 R26, R26 ;  /* 0x0000001a001a7308 */ /* 0x000f300000000800 */
[----:B------:R-:W5:Y:S01]  /*a1d0*/  MUFU.EX2 R89, R89 ;  /* 0x0000005900597308 */ /* 0x000f620000000800 */
[----:B------:R-:W-:-:S01]  /*a1e0*/  FFMA.FTZ R32, R2, R119, -R39 ;  /* 0x0000007702207223 */ /* 0x000fc20000010827 */
[----:B------:R-:W-:Y:S01]  /*a1f0*/  FFMA.FTZ R54, R2, R35, -R39 ;  /* 0x0000002302367223 */ /* 0x000fe20000010827 */
[----:B0-----:R-:W-:-:S01]  /*a200*/  FADD.FTZ R84, R9, R20 ;  /* 0x0000001409547221 */ /* 0x001fc20000010000 */
[----:B------:R-:W-:-:S04]  /*a210*/  FFMA.FTZ R82, R2, R45, -R56 ;  /* 0x0000002d02527223 */ /* 0x000fc80000010838 */
[----:B------:R-:W0:Y:S01]  /*a220*/  MUFU.EX2 R15, R15 ;  /* 0x0000000f000f7308 */ /* 0x000e220000000800 */
[----:B------:R-:W-:-:S01]  /*a230*/  FFMA.FTZ R103, R2, R103, -R39 ;  /* 0x0000006702677223 */ /* 0x000fc20000010827 */
[C-C-:B------:R-:W-:Y:S01]  /*a240*/  FFMA.FTZ R21, R2.reuse, R21, -R39.reuse ;  /* 0x0000001502157223 */ /* 0x140fe20000010827 */
[----:B------:R-:W-:-:S01]  /*a250*/  FFMA.FTZ R43, R2, R43, -R39 ;  /* 0x0000002b022b7223 */ /* 0x000fc20000010827 */
[C-C-:B------:R-:W-:Y:S01]  /*a260*/  FFMA.FTZ R36, R2.reuse, R121, -R39.reuse ;  /* 0x0000007902247223 */ /* 0x140fe20000010827 */
[----:B------:R-:W-:-:S01]  /*a270*/  FFMA.FTZ R47, R2, R47, -R39 ;  /* 0x0000002f022f7223 */ /* 0x000fc20000010827 */
[C-C-:B------:R-:W-:Y:S02]  /*a280*/  FFMA.FTZ R46, R2.reuse, R123, -R39.reuse ;  /* 0x0000007b022e7223 */ /* 0x140fe40000010827 */
        /* <DEDUP_REMOVED lines=10> */
[----:B------:R-:W-:Y:S01]  /*a330*/  FFMA.FTZ R14, R2, R14, -R39 ;  /* 0x0000000e020e7223 */ /* 0x000fe20000010827 */
[----:B-1----:R-:W-:-:S01]  /*a340*/  FADD.FTZ R45, R13, R58 ;  /* 0x0000003a0d2d7221 */ /* 0x002fc20000010000 */
[----:B------:R-:W-:-:S04]  /*a350*/  FFMA.FTZ R91, R2, R101, -R56 ;  /* 0x00000065025b7223 */ /* 0x000fc80000010838 */
[----:B------:R-:W1:Y:S01]  /*a360*/  MUFU.EX2 R62, R62 ;  /* 0x0000003e003e7308 */ /* 0x000e620000000800 */
[----:B--2---:R-:W-:-:S01]  /*a370*/  FFMA.FTZ R50, R2, R127, -R39 ;  /* 0x0000007f02327223 */ /* 0x004fc20000010827 */
[C-C-:B------:R-:W-:Y:S01]  /*a380*/  FFMA.FTZ R39, R2.reuse, R41, -R56.reuse ;  /* 0x0000002902277223 */ /* 0x140fe20000010838 */
[----:B------:R-:W-:-:S01]  /*a390*/  FFMA.FTZ R41, R2, R59, -R56 ;  /* 0x0000003b02297223 */ /* 0x000fc20000010838 */
[----:B------:R-:W-:Y:S01]  /*a3a0*/  FADD.FTZ R59, R11, R84 ;  /* 0x000000540b3b7221 */ /* 0x000fe20000010000 */
[----:B---3--:R-:W-:-:S01]  /*a3b0*/  FADD.FTZ R84, R60, R45 ;  /* 0x0000002d3c547221 */ /* 0x008fc20000010000 */
[----:B------:R-:W-:Y:S02]  /*a3c0*/  FFMA.FTZ R66, R2, R135, -R56 ;  /* 0x0000008702427223 */ /* 0x000fe40000010838 */
[----:B------:R-:W2:Y:S01]  /*a3d0*/  MUFU.EX2 R64, R64 ;  /* 0x0000004000407308 */ /* 0x000ea20000000800 */
[----:B------:R-:W-:Y:S02]  /*a3e0*/  VIADD R12, R12, 0x13240 ;  /* 0x000132400c0c7836 */ /* 0x000fe40000000000 */
[----:B----4-:R-:W-:Y:S01]  /*a3f0*/  FADD.FTZ R59, R26, R59 ;  /* 0x0000003b1a3b7221 */ /* 0x010fe20000010000 */
[----:B-----5:R-:W-:-:S01]  /*a400*/  FADD.FTZ R84, R89, R84 ;  /* 0x0000005459547221 */ /* 0x020fc20000010000 */
[C-C-:B------:R-:W-:Y:S01]  /*a410*/  FFMA.FTZ R73, R2.reuse, R73, -R56.reuse ;  /* 0x0000004902497223 */ /* 0x140fe20000010838 */
[----:B------:R-:W-:-:S02]  /*a420*/  FFMA.FTZ R80, R2, R69, -R56 ;  /* 0x0000004502507223 */ /* 0x000fc40000010838 */
[----:B------:R-:W3:Y:S01]  /*a430*/  MUFU.EX2 R103, R103 ;  /* 0x0000006700677308 */ /* 0x000ee20000000800 */
[----:B------:R-:W-:Y:S01]  /*a440*/  PRMT R69, R112, 0x654, R12 ;  /* 0x0000065470457816 */ /* 0x000fe2000000000c */
[----:B------:R-:W-:Y:S01]  /*a450*/  FADD.FTZ R86, R8, R59 ;  /* 0x0000003b08567221 */ /* 0x000fe20000010000 */
[----:B0-----:R-:W-:-:S01]  /*a460*/  FADD.FTZ R59, R15, R84 ;  /* 0x000000540f3b7221 */ /* 0x001fc20000010000 */
[----:B------:R-:W-:Y:S01]  /*a470*/  FFMA.FTZ R70, R2, R75, -R56 ;  /* 0x0000004b02467223 */ /* 0x000fe20000010838 */
[----:B------:R0:W-:Y:S03]  /*a480*/  SYNCS.ARRIVE.TRANS64.RED.A1T0 RZ, [R69+URZ], RZ ;  /* 0x000000ff45ff79a7 */ /* 0x0001e6000810043f */
[----:B------:R-:W4:Y:S01]  /*a490*/  MUFU.EX2 R91, R91 ;  /* 0x0000005b005b7308 */ /* 0x000f220000000800 */
[----:B-1----:R-:W-:-:S07]  /*a4a0*/  FADD.FTZ R59, R62, R59 ;  /* 0x0000003b3e3b7221 */ /* 0x002fce0000010000 */
[----:B------:R-:W1:Y:S01]  /*a4b0*/  MUFU.EX2 R21, R21 ;  /* 0x0000001500157308 */ /* 0x000e620000000800 */
[----:B0-----:R-:W-:-:S01]  /*a4c0*/  FADD.FTZ R69, R95, R86 ;  /* 0x000000565f457221 */ /* 0x001fc20000010000 */
[----:B------:R-:W-:-:S06]  /*a4d0*/  FFMA.FTZ R77, R2, R77, -R56 ;  /* 0x0000004d024d7223 */ /* 0x000fcc0000010838 */
[----:B------:R-:W0:Y:S01]  /*a4e0*/  MUFU.EX2 R66, R66 ;  /* 0x0000004200427308 */ /* 0x000e220000000800 */
[----:B------:R-:W-:-:S01]  /*a4f0*/  FADD.FTZ R86, R10, R69 ;  /* 0x000000450a567221 */ /* 0x000fc20000010000 */
[----:B--2---:R-:W-:-:S06]  /*a500*/  FADD.FTZ R84, R64, R59 ;  /* 0x0000003b40547221 */ /* 0x004fcc0000010000 */
[----:B------:R-:W2:Y:S01]  /*a510*/  MUFU.EX2 R73, R73 ;  /* 0x0000004900497308 */ /* 0x000ea20000000800 */
[----:B------:R-:W-:-:S01]  /*a520*/  FFMA.FTZ R68, R2, R105, -R56 ;  /* 0x0000006902447223 */ /* 0x000fc20000010838 */
[----:B---3--:R-:W-:Y:S01]  /*a530*/  FADD.FTZ R86, R103, R86 ;  /* 0x0000005667567221 */ /* 0x008fe20000010000 */
[----:B----4-:R-:W-:-:S05]  /*a540*/  FADD.FTZ R59, R91, R84 ;  /* 0x000000545b3b7221 */ /* 0x010fca0000010000 */
[----:B------:R-:W3:Y:S01]  /*a550*/  MUFU.EX2 R70, R70 ;  /* 0x0000004600467308 */ /* 0x000ee20000000800 */
[----:B------:R-:W-:-:S01]  /*a560*/  FFMA.FTZ R75, R2, R81, -R56 ;  /* 0x00000051024b7223 */ /* 0x000fc20000010838 */
[----:B-1----:R-:W-:-:S06]  /*a570*/  FADD.FTZ R69, R21, R86 ;  /* 0x0000005615457221 */ /* 0x002fcc0000010000 */
[----:B------:R-:W1:Y:S01]  /*a580*/  MUFU.EX2 R137, R137 ;  /* 0x0000008900897308 */ /* 0x000e620000000800 */
[----:B0-----:R-:W-:-:S01]  /*a590*/  FADD.FTZ R84, R66, R59 ;  /* 0x0000003b42547221 */ /* 0x001fc20000010000 */
[----:B------:R-:W-:-:S06]  /*a5a0*/  FFMA.FTZ R74, R2, R79, -R56 ;  /* 0x0000004f024a7223 */ /* 0x000fcc0000010838 */
[----:B------:R-:W0:Y:S01]  /*a5b0*/  MUFU.EX2 R77, R77 ;  /* 0x0000004d004d7308 */ /* 0x000e220000000800 */
[----:B------:R-:W-:-:S01]  /*a5c0*/  FADD.FTZ R69, R30, R69 ;  /* 0x000000451e457221 */ /* 0x000fc20000010000 */
[----:B------:R-:W-:Y:S01]  /*a5d0*/  FFMA.FTZ R81, R2, R85, -R56 ;  /* 0x0000005502517223 */ /* 0x000fe20000010838 */
[----:B--2---:R-:W-:-:S05]  /*a5e0*/  FADD.FTZ R59, R73, R84 ;  /* 0x00000054493b7221 */ /* 0x004fca0000010000 */
[----:B------:R-:W2:Y:S01]  /*a5f0*/  MUFU.EX2 R68, R68 ;  /* 0x0000004400447308 */ /* 0x000ea20000000800 */
[----:B------:R-:W-:-:S01]  /*a600*/  FADD.FTZ R84, R34, R69 ;  /* 0x0000004522547221 */ /* 0x000fc20000010000 */
[----:B------:R-:W-:-:S06]  /*a610*/  F2FP.SATFINITE.E4M3.F32.PACK_AB_MERGE_C R153, R26, R11, RZ ;  /* 0x0000000b1a99723e */ /* 0x000fcc00048070ff */
[----:B------:R-:W-:Y:S01]  /*a620*/  MUFU.EX2 R139, R139 ;  /* 0x0000008b008b7308 */ /* 0x000fe20000000800 */
[----:B---3--:R-:W-:-:S01]  /*a630*/  FADD.FTZ R26, R70, R59 ;  /* 0x0000003b461a7221 */ /* 0x008fc20000010000 */
[----:B------:R-:W-:-:S06]  /*a640*/  FFMA.FTZ R72, R2, R107, -R56 ;  /* 0x0000006b02487223 */ /* 0x000fcc0000010838 */
[----:B------:R-:W3:Y:S01]  /*a650*/  MUFU.EX2 R75, R75 ;  /* 0x0000004b004b7308 */ /* 0x000ee20000000800 */
[----:B-1----:R-:W-:-:S01]  /*a660*/  FADD.FTZ R59, R137, R84 ;  /* 0x00000054893b7221 */ /* 0x002fc20000010000 */
[----:B0-----:R-:W-:-:S06]  /*a670*/  FADD.FTZ R11, R77, R26 ;  /* 0x0000001a4d0b7221 */ /* 0x001fcc0000010000 */
[----:B------:R-:W0:Y:S01]  /*a680*/  MUFU.EX2 R74, R74 ;  /* 0x0000004a004a7308 */ /* 0x000e220000000800 */
[----:B------:R-:W-:-:S01]  /*a690*/  FFMA.FTZ R57, R2, R57, -R56 ;  /* 0x0000003902397223 */ /* 0x000fc20000010838 */
[----:B------:R-:W-:-:S06]  /*a6a0*/  FFMA.FTZ R49, R2, R49, -R56 ;  /* 0x0000003102317223 */ /* 0x000fcc0000010838 */
[----:B------:R-:W1:Y:S01]  /*a6b0*/  MUFU.EX2 R141, R141 ;  /* 0x0000008d008d7308 */ /* 0x000e620000000800 */
[----:B------:R-:W-:Y:S01]  /*a6c0*/  F2FP.SATFINITE.E4M3.F32.PACK_AB_MERGE_C R155, R103, R10, RZ ;  /* 0x0000000a679b723e */ /* 0x000fe200048070ff */
[----:B------:R-:W-:-:S06]  /*a6d0*/  FADD.FTZ R26, R38, R59 ;  /* 0x0000003b261a7221 */ /* 0x000fcc0000010000 */
[----:B------:R-:W4:Y:S01]  /*a6e0*/  MUFU.EX2 R81, R81 ;  /* 0x0000005100517308 */ /* 0x000f220000000800 */
[----:B------:R-:W-:-:S01]  /*a6f0*/  FFMA.FTZ R79, R2, R61, -R56 ;  /* 0x0000003d024f7223 */ /* 0x000fc20000010838 */
[----:B------:R-:W-:Y:S01]  /*a700*/  FFMA.FTZ R78, R2, R65, -R56 ;  /* 0x00000041024e7223 */ /* 0x000fe20000010838 */
[----:B--2---:R-:W-:-:S01]  /*a710*/  FADD.FTZ R10, R68, R11 ;  /* 0x0000000b440a7221 */ /* 0x004fc20000010000 */
[C-C-:B------:R-:W-:Y:S01]  /*a720*/  FFMA.FTZ R76, R2.reuse, R83, -R56.reuse ;  /* 0x00000053024c7223 */ /* 0x140fe20000010838 */
[----:B------:R-:W-:-:S01]  /*a730*/  FFMA.FTZ R61, R2, R109, -R56 ;  /* 0x0000006d023d7223 */ /* 0x000fc20000010838 */
[C-C-:B------:R-:W-:Y:S02]  /*a740*/  FFMA.FTZ R65, R2.reuse, R87, -R56.reuse ;  /* 0x0000005702417223 */ /* 0x140fe40000010838 */
        /* <DEDUP_REMOVED lines=12> */
[----:B------:R-:W-:Y:S01]  /*a810*/  FFMA.FTZ R37, R2, R37, -R56 ;  /* 0x0000002502257223 */ /* 0x000fe20000010838 */
[----:B------:R-:W5:Y:S01]  /*a820*/  MUFU.EX2 R143, R143 ;  /* 0x0000008f008f7308 */ /* 0x000f620000000800 */
[----:B---3--:R-:W-:-:S01]  /*a830*/  FADD.FTZ R11, R75, R10 ;  /* 0x0000000a4b0b7221 */ /* 0x008fc20000010000 */
[----:B------:R-:W-:-:S06]  /*a840*/  F2FP.SATFINITE.E4M3.F32.PACK_AB_MERGE_C R153, R20, R9, R153 ;  /* 0x000000091499723e */ /* 0x000fcc0004807099 */
[----:B------:R3:W-:Y:S01]  /*a850*/  MUFU.EX2 R56, R49 ;  /* 0x0000003100387308 */ /* 0x0007e20000000800 */
[----:B0-----:R-:W-:-:S07]  /*a860*/  FADD.FTZ R20, R74, R11 ;  /* 0x0000000b4a147221 */ /* 0x001fce0000010000 */
[----:B------:R-:W0:Y:S01]  /*a870*/  MUFU.EX2 R57, R57 ;  /* 0x0000003900397308 */ /* 0x000e220000000800 */
[----:B---3--:R-:W-:-:S01]  /*a880*/  FADD.FTZ R49, R139, R26 ;  /* 0x0000001a8b317221 */ /* 0x008fc20000010000 */
[----:B-1----:R-:W-:-:S03]  /*a890*/  F2FP.SATFINITE.E4M3.F32.PACK_AB_MERGE_C R151, R141, R42, RZ ;  /* 0x0000002a8d97723e */ /* 0x002fc600048070ff */
[----:B------:R-:W-:-:S03]  /*a8a0*/  FADD.FTZ R26, R42, R49 ;  /* 0x000000312a1a7221 */ /* 0x000fc60000010000 */
[----:B------:R-:W1:Y:S01]  /*a8b0*/  MUFU.EX2 R44, R44 ;  /* 0x0000002c002c7308 */ /* 0x000e620000000800 */
[----:B------:R-:W-:-:S01]  /*a8c0*/  FADD.FTZ R141, R141, R26 ;  /* 0x0000001a8d8d7221 */ /* 0x000fc20000010000 */
[C---:B----4-:R-:W-:Y:S01]  /*a8d0*/  F2FP.SATFINITE.E4M3.F32.PACK_AB_MERGE_C R150, R81.reuse, R74, RZ ;  /* 0x0000004a5196723e */ /* 0x050fe200048070ff */
[----:B------:R-:W-:-:S05]  /*a8e0*/  FADD.FTZ R81, R81, R20 ;  /* 0x0000001451517221 */ /* 0x000fca0000010000 */
[----:B------:R-:W3:Y:S01]  /*a8f0*/  MUFU.EX2 R76, R76 ;  /* 0x0000004c004c7308 */ /* 0x000ee20000000800 */
[----:B------:R-:W-:-:S01]  /*a900*/  FADD.FTZ R20, R40, R141 ;  /* 0x0000008d28147221 */ /* 0x000fc20000010000 */
[----:B------:R-:W-:-:S06]  /*a910*/  F2FP.SATFINITE.E4M3.F32.PACK_AB_MERGE_C R155, R95, R8, R155 ;  /* 0x000000085f9b723e */ /* 0x000fcc000480709b */
[----:B------:R-:W4:Y:S01]  /*a920*/  MUFU.EX2 R145, R145 ;  /* 0x0000009100917308 */ /* 0x000f220000000800 */
[----:B--2---:R-:W-:-:S07]  /*a930*/  FADD.FTZ R8, R72, R81 ;  /* 0x0000005148087221 */ /* 0x004fce0000010000 */
[----:B------:R-:W2:Y:S01]  /*a940*/  MUFU.EX2 R79, R79 ;  /* 0x0000004f004f7308 */ /* 0x000ea20000000800 */
[----:B-----5:R-:W-:-:S01]  /*a950*/  FADD.FTZ R11, R143, R20 ;  /* 0x000000148f0b7221 */ /* 0x020fc20000010000 */
[----:B0-----:R-:W-:-:S06]  /*a960*/  FADD.FTZ R9, R57, R8 ;  /* 0x0000000839097221 */ /* 0x001fcc0000010000 */
[----:B------:R-:W0:Y:S01]  /*a970*/  MUFU.EX2 R61, R61 ;  /* 0x0000003d003d7308 */ /* 0x000e220000000800 */
[----:B-1----:R-:W-:-:S01]  /*a980*/  FADD.FTZ R26, R44, R11 ;  /* 0x0000000b2c1a7221 */ /* 0x002fc20000010000 */
[----:B---3--:R-:W-:-:S06]  /*a990*/  FADD.FTZ R8, R76, R9 ;  /* 0x000000094c087221 */ /* 0x008fcc0000010000 */
[----:B------:R-:W1:Y:S01]  /*a9a0*/  MUFU.EX2 R147, R147 ;  /* 0x0000009300937308 */ /* 0x000e620000000800 */
[----:B----4-:R-:W-:-:S07]  /*a9b0*/  F2FP.SATFINITE.E4M3.F32.PACK_AB_MERGE_C R44, R145, R44, RZ ;  /* 0x0000002c912c723e */ /* 0x010fce00048070ff */
[----:B------:R-:W3:Y:S01]  /*a9c0*/  MUFU.EX2 R78, R78 ;  /* 0x0000004e004e7308 */ /* 0x000ee20000000800 */
[----:B------:R-:W-:-:S01]  /*a9d0*/  FADD.FTZ R145, R145, R26 ;  /* 0x0000001a91917221 */ /* 0x000fc20000010000 */
[----:B--2---:R-:W-:-:S06]  /*a9e0*/  FADD.FTZ R26, R79, R8 ;  /* 0x000000084f1a7221 */ /* 0x004fcc0000010000 */
[----:B------:R-:W2:Y:S08]  /*a9f0*/  MUFU.EX2 R28, R28 ;  /* 0x0000001c001c7308 */ /* 0x000eb00000000800 */
[----:B------:R-:W4:Y:S01]  /*aa00*/  MUFU.EX2 R65, R65 ;  /* 0x0000004100417308 */ /* 0x000f220000000800 */
[----:B------:R-:W-:Y:S01]  /*aa10*/  F2FP.SATFINITE.E4M3.F32.PACK_AB_MERGE_C R34, R137, R34, RZ ;  /* 0x000000228922723e */ /* 0x000fe200048070ff */
[----:B------:R-:W-:-:S06]  /*aa20*/  FADD.FTZ R42, R24, R145 ;  /* 0x00000091182a7221 */ /* 0x000fcc0000010000 */
[----:B------:R-:W5:Y:S01]  /*aa30*/  MUFU.EX2 R149, R149 ;  /* 0x0000009500957308 */ /* 0x000f620000000800 */
[----:B0-----:R-:W-:-:S07]  /*aa40*/  FADD.FTZ R9, R61, R26 ;  /* 0x0000001a3d097221 */ /* 0x001fce0000010000 */
[----:B------:R-:W0:Y:S01]  /*aa50*/  MUFU.EX2 R80, R80 ;  /* 0x0000005000507308 */ /* 0x000e220000000800 */
[----:B------:R-:W-:Y:S01]  /*aa60*/  F2FP.SATFINITE.E4M3.F32.PACK_AB_MERGE_C R8, R30, R21, R34 ;  /* 0x000000151e08723e */ /* 0x000fe20004807022 */
[----:B-1----:R-:W-:-:S06]  /*aa70*/  FADD.FTZ R11, R147, R42 ;  /* 0x0000002a930b7221 */ /* 0x002fcc0000010000 */
[----:B------:R-:W1:Y:S01]  /*aa80*/  MUFU.EX2 R32, R32 ;  /* 0x0000002000207308 */ /* 0x000e620000000800 */
[----:B---3--:R-:W-:-:S07]  /*aa90*/  FADD.FTZ R30, R78, R9 ;  /* 0x000000094e1e7221 */ /* 0x008fce0000010000 */
[----:B------:R-:W3:Y:S01]  /*aaa0*/  MUFU.EX2 R12, R111 ;  /* 0x0000006f000c7308 */ /* 0x000ee20000000800 */
[----:B--2---:R-:W-:-:S01]  /*aab0*/  FADD.FTZ R34, R28, R11 ;  /* 0x0000000b1c227221 */ /* 0x004fc20000010000 */
[----:B----4-:R-:W-:-:S06]  /*aac0*/  FADD.FTZ R9, R65, R30 ;  /* 0x0000001e41097221 */ /* 0x010fcc0000010000 */
[----:B------:R-:W2:Y:S01]  /*aad0*/  MUFU.EX2 R43, R43 ;  /* 0x0000002b002b7308 */ /* 0x000ea20000000800 */
[----:B-----5:R-:W-:-:S07]  /*aae0*/  F2FP.SATFINITE.E4M3.F32.PACK_AB_MERGE_C R11, R149, R28, RZ ;  /* 0x0000001c950b723e */ /* 0x020fce00048070ff */
[----:B------:R-:W4:Y:S01]  /*aaf0*/  MUFU.EX2 R39, R39 ;  /* 0x0000002700277308 */ /* 0x000f220000000800 */
[----:B------:R-:W-:-:S01]  /*ab00*/  FADD.FTZ R149, R149, R34 ;  /* 0x0000002295957221 */ /* 0x000fc20000010000 */
[----:B0-----:R-:W-:-:S06]  /*ab10*/  FADD.FTZ R9, R80, R9 ;  /* 0x0000000950097221 */ /* 0x001fcc0000010000 */
[----:B------:R-:W0:Y:S08]  /*ab20*/  MUFU.EX2 R36, R36 ;  /* 0x0000002400247308 */ /* 0x000e300000000800 */
[----:B------:R-:W5:Y:S01]  /*ab30*/  MUFU.EX2 R41, R41 ;  /* 0x0000002900297308 */ /* 0x000f620000000800 */
[----:B-1----:R-:W-:-:S07]  /*ab40*/  FADD.FTZ R30, R32, R149 ;  /* 0x00000095201e7221 */ /* 0x002fce0000010000 */
[----:B------:R-:W-:Y:S01]  /*ab50*/  MUFU.EX2 R47, R47 ;  /* 0x0000002f002f7308 */ /* 0x000fe20000000800 */
[----:B---3--:R-:W-:-:S07]  /*ab60*/  FADD.FTZ R28, R12, R9 ;  /* 0x000000090c1c7221 */ /* 0x008fce0000010000 */
[----:B------:R-:W1:Y:S01]  /*ab70*/  MUFU.EX2 R82, R82 ;  /* 0x0000005200527308 */ /* 0x000e620000000800 */
[----:B--2---:R-:W-:-:S01]  /*ab80*/  FADD.FTZ R9, R43, R30 ;  /* 0x0000001e2b097221 */ /* 0x004fc20000010000 */
[----:B----4-:R-:W-:-:S06]  /*ab90*/  FADD.FTZ R28, R39, R28 ;  /* 0x0000001c271c7221 */ /* 0x010fcc0000010000 */
[----:B------:R-:W2:Y:S08]  /*aba0*/  MUFU.EX2 R46, R46 ;  /* 0x0000002e002e7308 */ /* 0x000eb00000000800 */
[----:B------:R-:W3:Y:S01]  /*abb0*/  MUFU.EX2 R25, R113 ;  /* 0x0000007100197308 */ /* 0x000ee20000000800 */
[----:B0-----:R-:W-:-:S01]  /*abc0*/  FADD.FTZ R30, R36, R9 ;  /* 0x00000009241e7221 */ /* 0x001fc20000010000 */
[----:B------:R-:W-:-:S06]  /*abd0*/  F2FP.SATFINITE.E4M3.F32.PACK_AB_MERGE_C R154, R91, R64, RZ ;  /* 0x000000405b9a723e */ /* 0x000fcc00048070ff */
[----:B------:R-:W0:Y:S01]  /*abe0*/  MUFU.EX2 R51, R51 ;  /* 0x0000003300337308 */ /* 0x000e220000000800 */
[----:B-----5:R-:W-:-:S01]  /*abf0*/  FADD.FTZ R9, R41, R28 ;  /* 0x0000001c29097221 */ /* 0x020fc20000010000 */
[----:B-1----:R-:W-:Y:S02]  /*ac00*/  F2FP.SATFINITE.E4M3.F32.PACK_AB_MERGE_C R140, R82, R41, RZ ;  /* 0x00000029528c723e */ /* 0x002fe400048070ff */
[----:B------:R-:W-:-:S04]  /*ac10*/  F2FP.SATFINITE.E4M3.F32.PACK_AB_MERGE_C R141, R47, R36, RZ ;  /* 0x000000242f8d723e */ /* 0x000fc800048070ff */
[----:B------:R-:W-:Y:S01]  /*ac20*/  MUFU.EX2 R63, R63 ;  /* 0x0000003f003f7308 */ /* 0x000fe20000000800 */
[----:B------:R-:W-:-:S01]  /*ac30*/  FADD.FTZ R47, R47, R30 ;  /* 0x0000001e2f2f7221 */ /* 0x000fc20000010000 */
[----:B------:R-:W-:-:S06]  /*ac40*/  F2FP.SATFINITE.E4M3.F32.PACK_AB_MERGE_C R154, R62, R15, R154 ;  /* 0x0000000f3e9a723e */ /* 0x000fcc000480709a */
[----:B------:R-:W1:Y:S01]  /*ac50*/  MUFU.EX2 R10, R53 ;  /* 0x00000035000a7308 */ /* 0x000e620000000800 */
[----:B------:R-:W-:-:S01]  /*ac60*/  FADD.FTZ R82, R82, R9 ;  /* 0x0000000952527221 */ /* 0x000fc20000010000 */
[----:B------:R-:W4:Y:S01]  /*ac70*/  @P4 LDC R15, c[0x0][0x44c] ;  /* 0x00011300ff0f4b82 */ /* 0x000f220000000800 */
[----:B------:R-:W-:Y:S01]  /*ac80*/  F2FP.SATFINITE.E4M3.F32.PACK_AB_MERGE_C R140, R39, R12, R140 ;  /* 0x0000000c278c723e */ /* 0x000fe2000480708c */
[----:B--2---:R-:W-:Y:S01]  /*ac90*/  FADD.FTZ R12, R46, R47 ;  /* 0x0000002f2e0c7221 */ /* 0x004fe20000010000 */
[----:B---3--:R-:W-:-:S03]  /*aca0*/  FADD.FTZ R9, R25, R82 ;  /* 0x0000005219097221 */ /* 0x008fc60000010000 */
[----:B------:R-:W-:Y:S01]  /*acb0*/  MUFU.EX2 R48, R125 ;  /* 0x0000007d00307308 */ /* 0x000fe20000000800 */
[----:B------:R-:W-:Y:S01]  /*acc0*/  F2FP.SATFINITE.E4M3.F32.PACK_AB_MERGE_C R147, R147, R24, R11 ;  /* 0x000000189393723e */ /* 0x000fe2000480700b */
[----:B------:R-:W2:Y:S01]  /*acd0*/  @P4 LDC R30, c[0x0][0x450] ;  /* 0x00011400ff1e4b82 */ /* 0x000ea20000000800 */
[----:B0-----:R-:W-:-:S05]  /*ace0*/  FADD.FTZ R11, R51, R12 ;  /* 0x0000000c330b7221 */ /* 0x001fca0000010000 */
[----:B------:R-:W0:Y:S01]  /*acf0*/  MUFU.EX2 R55, R55 ;  /* 0x0000003700377308 */ /* 0x000e220000000800 */
[----:B------:R-:W-:-:S07]  /*ad00*/  FADD.FTZ R12, R56, R9 ;  /* 0x00000009380c7221 */ /* 0x000fce0000010000 */
[----:B------:R-:W3:Y:S01]  /*ad10*/  MUFU.EX2 R115, R115 ;  /* 0x0000007300737308 */ /* 0x000ee20000000800 */
[----:B-1----:R-:W-:Y:S01]  /*ad20*/  F2FP.SATFINITE.E4M3.F32.PACK_AB_MERGE_C R142, R10, R63, RZ ;  /* 0x0000003f0a8e723e */ /* 0x002fe200048070ff */
[----:B------:R-:W-:-:S06]  /*ad30*/  FADD.FTZ R63, R63, R12 ;  /* 0x0000000c3f3f7221 */ /* 0x000fcc0000010000 */
[----:B------:R-:W1:Y:S01]  /*ad40*/  MUFU.EX2 R20, R45 ;  /* 0x0000002d00147308 */ /* 0x000e620000000800 */
[----:B------:R-:W-:-:S07]  /*ad50*/  FADD.FTZ R12, R10, R63 ;  /* 0x0000003f0a0c7221 */ /* 0x000fce0000010000 */
[----:B------:R-:W-:Y:S08]  /*ad60*/  MUFU.EX2 R67, R67 ;  /* 0x0000004300437308 */ /* 0x000ff00000000800 */
[----:B------:R-:W5:Y:S01]  /*ad70*/  MUFU.EX2 R26, R29 ;  /* 0x0000001d001a7308 */ /* 0x000f620000000800 */
[----:B------:R-:W-:-:S07]  /*ad80*/  F2FP.SATFINITE.E4M3.F32.PACK_AB_MERGE_C R145, R143, R40, R44 ;  /* 0x000000288f91723e */ /* 0x000fce000480702c */
[----:B------:R-:W2:Y:S01]  /*ad90*/  MUFU.EX2 R50, R50 ;  /* 0x0000003200327308 */ /* 0x000ea20000000800 */
[----:B0-----:R-:W-:Y:S01]  /*ada0*/  F2FP.SATFINITE.E4M3.F32.PACK_AB_MERGE_C R143, R55, R48, RZ ;  /* 0x00000030378f723e */ /* 0x001fe200048070ff */
[----:B---3--:R-:W-:Y:S01]  /*adb0*/  FADD.FTZ R9, R115, R12 ;  /* 0x0000000c73097221 */ /* 0x008fe20000010000 */
[----:B------:R-:W-:-:S05]  /*adc0*/  FADD.FTZ R48, R48, R11 ;  /* 0x0000000b30307221 */ /* 0x000fca0000010000 */
[----:B------:R-:W0:Y:S01]  /*add0*/  MUFU.EX2 R27, R27 ;  /* 0x0000001b001b7308 */ /* 0x000e220000000800 */
[----:B------:R-:W-:Y:S01]  /*ade0*/  F2FP.SATFINITE.E4M3.F32.PACK_AB_MERGE_C R152, R89, R60, RZ ;  /* 0x0000003c5998723e */ /* 0x000fe200048070ff */
[----:B-1----:R-:W-:-:S06]  /*adf0*/  FADD.FTZ R12, R20, R9 ;  /* 0x00000009140c7221 */ /* 0x002fcc0000010000 */
[----:B------:R-:W1:Y:S01]  /*ae00*/  MUFU.EX2 R117, R117 ;  /* 0x0000007500757308 */ /* 0x000e620000000800 */
[----:B------:R-:W-:-:S01]  /*ae10*/  FADD.FTZ R55, R55, R48 ;  /* 0x0000003037377221 */ /* 0x000fc20000010000 */
[----:B----4-:R-:W-:-:S06]  /*ae20*/  @P4 IMAD.HI.U32 R15, R110, R15, RZ ;  /* 0x0000000f6e0f4227 */ /* 0x010fcc00078e00ff */
[----:B------:R-:W3:Y:S01]  /*ae30*/  MUFU.EX2 R52, R52 ;  /* 0x0000003400347308 */ /* 0x000ee20000000800 */
[----:B-----5:R-:W-:Y:S01]  /*ae40*/  F2FP.SATFINITE.E4M3.F32.PACK_AB_MERGE_C R136, R26, R67, RZ ;  /* 0x000000431a88723e */ /* 0x020fe200048070ff */
[----:B------:R-:W-:Y:S01]  /*ae50*/  FADD.FTZ R67, R67, R12 ;  /* 0x0000000c43437221 */ /* 0x000fe20000010000 */
[----:B------:R-:W-:-:S05]  /*ae60*/  F2FP.SATFINITE.E4M3.F32.PACK_AB_MERGE_C R152, R58, R13, R152 ;  /* 0x0000000d3a98723e */ /* 0x000fca0004807098 */
[----:B------:R-:W4:Y:S01]  /*ae70*/  MUFU.EX2 R24, R33 ;  /* 0x0000002100187308 */ /* 0x000f220000000800 */
[----:B------:R-:W-:Y:S02]  /*ae80*/  IMAD.MOV.U32 R13, RZ, RZ, R110 ;  /* 0x000000ffff0d7224 */ /* 0x000fe400078e006e */
[----:B--2---:R-:W-:-:S05]  /*ae90*/  FADD.FTZ R28, R50, R55 ;  /* 0x00000037321c7221 */ /* 0x004fca0000010000 */
[----:B------:R-:W2:Y:S01]  /*aea0*/  MUFU.EX2 R119, R119 ;  /* 0x0000007700777308 */ /* 0x000ea20000000800 */
[----:B------:R-:W-:Y:S01]  /*aeb0*/  @P4 SHF.R.U32.HI R13, RZ, R30, R15 ;  /* 0x0000001eff0d4219 */ /* 0x000fe2000001160f */
[----:B------:R-:W-:-:S06]  /*aec0*/  FADD.FTZ R26, R26, R67 ;  /* 0x000000431a1a7221 */ /* 0x000fcc0000010000 */
[----:B------:R-:W5:Y:S01]  /*aed0*/  MUFU.EX2 R71, R71 ;  /* 0x0000004700477308 */ /* 0x000f620000000800 */
[----:B0-----:R-:W-:-:S01]  /*aee0*/  FADD.FTZ R11, R27, R28 ;  /* 0x0000001c1b0b7221 */ /* 0x001fc20000010000 */
[----:B------:R-:W-:-:S06]  /*aef0*/  IADD3 R12, R13, R106, -R108 ;  /* 0x0000006a0d0c7210 */ /* 0x000fcc0007ffe86c */
[----:B------:R-:W0:Y:S01]  /*af00*/  MUFU.EX2 R31, R31 ;  /* 0x0000001f001f7308 */ /* 0x000e220000000800 */
[----:B------:R-:W-:Y:S01]  /*af10*/  F2FP.SATFINITE.E4M3.F32.PACK_AB_MERGE_C R136, R20, R115, R136 ;  /* 0x000000731488723e */ /* 0x000fe20004807088 */
[----:B-1----:R-:W-:Y:S01]  /*af20*/  FADD.FTZ R9, R117, R26 ;  /* 0x0000001a75097221 */ /* 0x002fe20000010000 */
[----:B---3--:R-:W-:-:S05]  /*af30*/  FADD.FTZ R20, R52, R11 ;  /* 0x0000000b34147221 */ /* 0x008fca0000010000 */
[----:B------:R-:W1:Y:S01]  /*af40*/  MUFU.EX2 R54, R54 ;  /* 0x0000003600367308 */ /* 0x000e620000000800 */
[----:B------:R-:W-:-:S04]  /*af50*/  IMAD.HI R15, R12, 0x66666667, RZ ;  /* 0x666666670c0f7827 */ /* 0x000fc800078e02ff */
[----:B----4-:R-:W-:-:S03]  /*af60*/  FADD.FTZ R12, R24, R9 ;  /* 0x00000009180c7221 */ /* 0x010fc60000010000 */
[----:B------:R-:W-:Y:S01]  /*af70*/  MUFU.EX2 R35, R35 ;  /* 0x0000002300237308 */ /* 0x000fe20000000800 */
[----:B--2---:R-:W-:-:S07]  /*af80*/  FADD.FTZ R20, R119, R20 ;  /* 0x0000001477147221 */ /* 0x004fce0000010000 */
[----:B------:R-:W2:Y:S01]  /*af90*/  MUFU.EX2 R14, R14 ;  /* 0x0000000e000e7308 */ /* 0x000ea20000000800 */
[----:B-----5:R-:W-:-:S01]  /*afa0*/  FADD.FTZ R21, R71, R12 ;  /* 0x0000000c47157221 */ /* 0x020fc20000010000 */
[----:B0-----:R-:W-:Y:S01]  /*afb0*/  FADD.FTZ R11, R31, R20 ;  /* 0x000000141f0b7221 */ /* 0x001fe20000010000 */
[----:B------:R-:W-:-:S03]  /*afc0*/  SHF.R.U32.HI R12, RZ, 0x1f, R15 ;  /* 0x0000001fff0c7819 */ /* 0x000fc6000001160f */
[----:B-1----:R-:W-:Y:S01]  /*afd0*/  FADD.FTZ R20, R54, R11 ;  /* 0x0000000b36147221 */ /* 0x002fe20000010000 */
[----:B------:R-:W-:Y:S02]  /*afe0*/  LEA.HI.SX32 R12, R15, R12, 0x1a ;  /* 0x0000000c0f0c7211 */ /* 0x000fe400078fd2ff */
[----:B------:R-:W-:Y:S02]  /*aff0*/  F2FP.SATFINITE.E4M3.F32.PACK_AB_MERGE_C R142, R56, R25, R142 ;  /* 0x00000019388e723e */ /* 0x000fe4000480708e */
[----:B------:R-:W-:Y:S01]  /*b000*/  VIMNMX R56, RZ, R12, !PT ;  /* 0x0000000cff387248 */ /* 0x000fe20007fe0100 */
[----:B------:R-:W0:Y:S01]  /*b010*/  MUFU.EX2 R10, R37 ;  /* 0x00000025000a7308 */ /* 0x000e220000000800 */
[C---:B--2---:R-:W-:Y:S01]  /*b020*/  F2FP.SATFINITE.E4M3.F32.PACK_AB_MERGE_C R9, R14.reuse, R35, RZ ;  /* 0x000000230e09723e */ /* 0x044fe200048070ff */
[----:B------:R-:W-:Y:S02]  /*b030*/  FADD.FTZ R35, R35, R20 ;  /* 0x0000001423237221 */ /* 0x000fe40000010000 */
[----:B------:R1:W-:Y:S02]  /*b040*/  STL [R1], R56 ;  /* 0x0000003801007387 */ /* 0x0003e40000100800 */
[----:B------:R-:W-:-:S01]  /*b050*/  FADD.FTZ R20, R14, R35 ;  /* 0x000000230e147221 */ /* 0x000fc20000010000 */
[----:B------:R-:W-:-:S05]  /*b060*/  VIADD R14, R104, 0xfffffffe ;  /* 0xfffffffe680e7836 */ /* 0x000fca0000000000 */
[----:B------:R-:W-:Y:S02]  /*b070*/  ISETP.GE.AND P1, PT, R14, R56, PT ;  /* 0x000000380e00720c */ /* 0x000fe40003f26270 */
[----:B------:R-:W-:Y:S02]  /*b080*/  F2FP.SATFINITE.E4M3.F32.PACK_AB_MERGE_C R52, R119, R52, RZ ;  /* 0x000000347734723e */ /* 0x000fe400048070ff */
[----:B0-----:R-:W-:Y:S01]  /*b090*/  F2FP.SATFINITE.E4M3.F32.PACK_AB_MERGE_C R13, R10, R71, RZ ;  /* 0x000000470a0d723e */ /* 0x001fe200048070ff */
[----:B------:R-:W-:Y:S01]  /*b0a0*/  BSSY B0, `(.L_x_15497) ;  /* 0x0000336000007945 */ /* 0x000fe20003800000 */
[----:B------:R-:W-:Y:S02]  /*b0b0*/  LOP3.LUT R23, R23, 0xffffffef, RZ, 0xc0, !PT ;  /* 0xffffffef17177812 */ /* 0x000fe400078ec0ff */
[----:B------:R-:W-:Y:S02]  /*b0c0*/  F2FP.SATFINITE.E4M3.F32.PACK_AB_MERGE_C R148, R77, R70, RZ ;  /* 0x000000464d94723e */ /* 0x000fe400048070ff */
[----:B------:R-:W-:-:S02]  /*b0d0*/  F2FP.SATFINITE.E4M3.F32.PACK_AB_MERGE_C R144, R79, R76, RZ ;  /* 0x0000004c4f90723e */ /* 0x000fc400048070ff */
[----:B------:R-:W-:Y:S02]  /*b0e0*/  F2FP.SATFINITE.E4M3.F32.PACK_AB_MERGE_C R146, R80, R65, RZ ;  /* 0x000000415092723e */ /* 0x000fe400048070ff */
[----:B------:R-:W-:Y:S01]  /*b0f0*/  F2FP.SATFINITE.E4M3.F32.PACK_AB_MERGE_C R151, R139, R38, R151 ;  /* 0x000000268b97723e */ /* 0x000fe20004807097 */
[----:B------:R-:W-:Y:S01]  /*b100*/  FADD.FTZ R21, R10, R21 ;  /* 0x000000150a157221 */ /* 0x000fe20000010000 */
        /* <DEDUP_REMOVED lines=10> */
[----:B------:R-:W-:Y:S02]  /*b1b0*/  @P4 LOP3.LUT R23, R23, 0x10, RZ, 0xfc, !PT ;  /* 0x0000001017174812 */ /* 0x000fe400078efcff */
        /* <DEDUP_REMOVED lines=9> */
[----:B------:R-:W-:Y:S02]  /*b250*/  CS2R R34, SRZ ;  /* 0x0000000000227805 */ /* 0x000fe4000001ff00 */
[----:B------:R-:W-:-:S02]  /*b260*/  CS2R R32, SRZ ;  /* 0x0000000000207805 */ /* 0x000fc4000001ff00 */
[----:B------:R-:W-:Y:S02]  /*b270*/  CS2R R30, SRZ ;  /* 0x00000000001e7805 */ /* 0x000fe4000001ff00 */
[----:B------:R-:W-:Y:S02]  /*b280*/  CS2R R28, SRZ ;  /* 0x00000000001c7805 */ /* 0x000fe4000001ff00 */
[----:B------:R-:W-:Y:S02]  /*b290*/  CS2R R26, SRZ ;  /* 0x00000000001a7805 */ /* 0x000fe4000001ff00 */
[----:B------:R-:W-:Y:S01]  /*b2a0*/  CS2R R24, SRZ ;  /* 0x0000000000187805 */ /* 0x000fe2000001ff00 */
[----:B------:R-:W-:Y:S01]  /*b2b0*/  IMAD.MOV.U32 R149, RZ, RZ, R8 ;  /* 0x000000ffff957224 */ /* 0x000fe200078e0008 */
[----:B-1----:R-:W-:Y:S06]  /*b2c0*/  @!P1 BRA `(.L_x_15498) ;  /* 0x00000030004c9947 */ /* 0x002fec0003800000 */
[----:B------:R-:W-:Y:S01]  /*b2d0*/  BSSY B1, `(.L_x_15498) ;  /* 0x0000312000017945 */ /* 0x000fe20003800000 */
[----:B------:R-:W-:Y:S02]  /*b2e0*/  IMAD.MOV.U32 R8, RZ, RZ, R0 ;  /* 0x000000ffff087224 */ /* 0x000fe400078e0000 */
[----:B------:R-:W-:Y:S02]  /*b2f0*/  IMAD.MOV.U32 R9, RZ, RZ, R3 ;  /* 0x000000ffff097224 */ /* 0x000fe400078e0003 */
[----:B------:R-:W-:Y:S02]  /*b300*/  IMAD.MOV.U32 R11, RZ, RZ, R156 ;  /* 0x000000ffff0b7224 */ /* 0x000fe400078e009c */
[----:B------:R-:W-:Y:S02]  /*b310*/  IMAD.MOV.U32 R10, RZ, RZ, R22 ;  /* 0x000000ffff0a7224 */ /* 0x000fe400078e0016 */
[----:B------:R-:W-:-:S07]  /*b320*/  IMAD.MOV.U32 R55, RZ, RZ, RZ ;  /* 0x000000ffff377224 */ /* 0x000fce00078e00ff */
.L_x_15511:
[----:B------:R-:W-:-:S04]  /*b330*/  ISETP.NE.AND P1, PT, R10, 0x1, PT ;  /* 0x000000010a00780c */ /* 0x000fc80003f25270 */
[----:B------:R-:W-:-:S04]  /*b340*/  SEL R156, RZ, 0x1, P1 ;  /* 0x00000001ff9c7807 */ /* 0x000fc80000800000 */
[----:B------:R-:W-:Y:S01]  /*b350*/  LOP3.LUT R156, R11, R156, RZ, 0x3c, !PT ;  /* 0x0000009c0b9c7212 */ /* 0x000fe200078e3cff */
[----:B------:R-:W-:Y:S06]  /*b360*/  @!P0 BRA `(.L_x_15499) ;  /* 0x0000000000048947 */ /* 0x000fec0003800000 */
[----:B------:R-:W-:Y:S01]  /*b370*/  BPT.TRAP 0x1 ;  /* 0x000000040000795c */ /* 0x000fe20000300000 */
.L_x_15499:
        /* <DEDUP_REMOVED lines=8> */
.L_x_15500:
        /* <DEDUP_REMOVED lines=8> */
.L_x_15502:
[----:B------:R-:W-:Y:S05]  /*b480*/  BSYNC B2 ;  /* 0x0000000000027941 */ /* 0x000fea0003800000 */
.L_x_15501:
[----:B------:R-:W-:Y:S01]  /*b490*/  IMAD.MOV.U32 R12, RZ, RZ, R15 ;  /* 0x000000ffff0c7224 */ /* 0x000fe200078e000f */
[----:B------:R-:W-:Y:S01]  /*b4a0*/  R2UR UR4, R4 ;  /* 0x00000000040472ca */ /* 0x000fe200000e0000 */
[----:B------:R-:W-:Y:S01]  /*b4b0*/  IMAD.MOV.U32 R13, RZ, RZ, -0x7fffffe0 ;  /* 0x80000020ff0d7424 */ /* 0x000fe200078e00ff */
[----:B------:R-:W-:Y:S01]  /*b4c0*/  R2UR UR5, R5 ;  /* 0x00000000050572ca */ /* 0x000fe200000e0000 */
[----:B------:R-:W-:Y:S01]  /*b4d0*/  WARPGROUP.ARRIVE ;  /* 0x00000000000079c5 */ /* 0x000fe20000000000 */
[----:B------:R-:W-:Y:S01]  /*b4e0*/  R2UR UR6, R12 ;  /* 0x000000000c0672ca */ /* 0x000fe200000e0000 */
[----:B------:R-:W-:Y:S01]  /*b4f0*/  IMAD.MOV.U32 R12, RZ, RZ, R57 ;  /* 0x000000ffff0c7224 */ /* 0x000fe200078e0039 */
[----:B------:R-:W-:Y:S01]  /*b500*/  R2UR UR7, R13 ;  /* 0x000000000d0772ca */ /* 0x000fe200000e0000 */
[----:B------:R-:W-:Y:S01]  /*b510*/  VIADD R56, R15, 0x180 ;  /* 0x000001800f387836 */ /* 0x000fe20000000000 */
[----:B------:R-:W-:Y:S01]  /*b520*/  R2UR UR11, R13 ;  /* 0x000000000d0b72ca */ /* 0x000fe200000e0000 */
[----:B------:R-:W-:Y:S01]  /*b530*/  IMAD.MOV.U32 R57, RZ, RZ, -0x7fffffe0 ;  /* 0x80000020ff397424 */ /* 0x000fe200078e00ff */
[----:B------:R-:W-:Y:S01]  /*b540*/  R2UR UR10, R12 ;  /* 0x000000000c0a72ca */ /* 0x000fe200000e0000 */
[----:B------:R-:W-:Y:S01]  /*b550*/  IMAD.MOV.U32 R12, RZ, RZ, R58 ;  /* 0x000000ffff0c7224 */ /* 0x000fe200078e003a */
        /* <DEDUP_REMOVED lines=16> */
[----:B------:R-:W-:Y:S02]  /*b660*/  R2UR UR23, R13 ;  /* 0x000000000d1772ca */ /* 0x000fe400000e0000 */
[----:B------:R-:W-:Y:S01]  /*b670*/  R2UR UR26, R56 ;  /* 0x00000000381a72ca */ /* 0x000fe200000e0000 */
[----:B------:R-:W-:Y:S01]  /*b680*/  VIADD R56, R15, 0x202 ;  /* 0x000002020f387836 */ /* 0x000fe20000000000 */
[----:B------:R-:W-:Y:S01]  /*b690*/  R2UR UR27, R57 ;  /* 0x00000000391b72ca */ /* 0x000fe200000e0000 */
[----:B------:R-:W-:Y:S01]  /*b6a0*/  IMAD.MOV.U32 R57, RZ, RZ, -0x7fffffe0 ;  /* 0x80000020ff397424 */ /* 0x000fe200078e00ff */
[----:B------:R-:W-:-:S02]  /*b6b0*/  R2UR UR20, R4 ;  /* 0x00000000041472ca */ /* 0x000fc400000e0000 */
[----:B------:R-:W-:Y:S02]  /*b6c0*/  R2UR UR21, R5 ;  /* 0x00000000051572ca */ /* 0x000fe400000e0000 */
[----:B------:R-:W-:Y:S02]  /*b6d0*/  IADD3 R58, R15, 0x102, RZ ;  /* 0x000001020f3a7810 */ /* 0x000fe40007ffe0ff */
[----:B------:R-:W-:Y:S02]  /*b6e0*/  R2UR UR30, R56 ;  /* 0x00000000381e72ca */ /* 0x000fe400000e0000 */
[----:B------:R-:W-:Y:S02]  /*b6f0*/  R2UR UR31, R57 ;  /* 0x00000000391f72ca */ /* 0x000fe400000e0000 */
[----:B------:R-:W-:Y:S02]  /*b700*/  R2UR UR24, R6 ;  /* 0x00000000061872ca */ /* 0x000fe400000e0000 */
[----:B------:R-:W-:-:S02]  /*b710*/  R2UR UR25, R7 ;  /* 0x00000000071972ca */ /* 0x000fc400000e0000 */
[----:B------:R-:W-:Y:S01]  /*b720*/  R2UR UR6, R12 ;  /* 0x000000000c0672ca */ /* 0x000fe200000e0000 */
[----:B------:R-:W-:Y:S01]  /*b730*/  VIADD R12, R15, 0x182 ;  /* 0x000001820f0c7836 */ /* 0x000fe20000000000 */
[----:B------:R-:W-:Y:S01]  /*b740*/  R2UR UR7, R13 ;  /* 0x000000000d0772ca */ /* 0x000fe200000e0000 */
[----:B------:R-:W-:Y:S01]  /*b750*/  IMAD.MOV.U32 R13, RZ, RZ, -0x7fffffe0 ;  /* 0x80000020ff0d7424 */ /* 0x000fe200078e00ff */
        /* <DEDUP_REMOVED lines=42> */
.L_x_15504:
[----:B01----:R-:W-:Y:S01]  /*ba00*/  SHF.L.U32 R3, R11, 0x1f, RZ ;  /* 0x0000001f0b037819 */ /* 0x003fe200000006ff */
[----:B------:R-:W-:-:S04]  /*ba10*/  IMAD R15, R10, 0x8, R18 ;  /* 0x000000080a0f7824 */ /* 0x000fc800078e0212 */
[----:B------:R0:W1:Y:S01]  /*ba20*/  SYNCS.PHASECHK.TRANS64.TRYWAIT P1, [R15+URZ+0x13250], R3 ;  /* 0x013250030f0075a7 */ /* 0x000062000802017f */
[----:B------:R-:W-:Y:S05]  /*ba30*/  @!P0 BRA `(.L_x_15505) ;  /* 0x0000000000048947 */ /* 0x000fea0003800000 */
[----:B------:R-:W-:Y:S01]  /*ba40*/  BPT.TRAP 0x1 ;  /* 0x000000040000795c */ /* 0x000fe20000300000 */
.L_x_15505:
[----:B------:R-:W-:Y:S04]  /*ba50*/  BSSY B2, `(.L_x_15506) ;  /* 0x0000004000027945 */ /* 0x000fe80003800000 */
[----:B-1----:R-:W-:Y:S05]  /*ba60*/  @P1 BRA `(.L_x_15507) ;  /* 0x0000000000081947 */ /* 0x002fea0003800000 */
[----:B------:R-:W1:Y:S02]  /*ba70*/  SYNCS.PHASECHK.TRANS64.TRYWAIT P1, [R15+URZ+0x13250], R3 ;  /* 0x013250030f0075a7 */ /* 0x000e64000802017f */
[----:B-1----:R-:W-:Y:S05]  /*ba80*/  @!P1 BRA `(.L_x_15508) ;  /* 0x000000f8003c9947 */ /* 0x002fea0003800000 */
.L_x_15507:
[----:B------:R-:W-:Y:S05]  /*ba90*/  BSYNC B2 ;  /* 0x0000000000027941 */ /* 0x000fea0003800000 */
.L_x_15506:
        /* <DEDUP_REMOVED lines=41> */
.L_x_15509:
[----:B------:R-:W2:Y:S01]  /*bd30*/  LDL R136, [R1+0x24] ;  /* 0x0000240001887983 */ /* 0x000ea20000100800 */
[----:B01----:R-:W0:Y:S03]  /*bd40*/  LDC R3, c[0x0][0x448] ;  /* 0x00011200ff037b82 */ /* 0x003e260000000800 */
        /* <DEDUP_REMOVED lines=111> */
[----:B------:R-:W0:Y:S03]  /*c440*/  SHFL.IDX PT, R0, R0, 0x1, 0x1c1f ;  /* 0x003c1f0000007f89 */ /* 0x000e2600000e0000 */
[----:B------:R-:W-:-:S04]  /*c450*/  FMNMX.FTZ R3, R88, R3, !PT ;  /* 0x0000000358037209 */ /* 0x000fc80007810000 */
[----:B------:R-:W-:-:S04]  /*c460*/  FMNMX.FTZ R3, R89, R3, !PT ;  /* 0x0000000359037209 */ /* 0x000fc80007810000 */
[----:B------:R-:W-:-:S04]  /*c470*/  FMNMX.FTZ R3, R92, R3, !PT ;  /* 0x000000035c037209 */ /* 0x000fc80007810000 */
[----:B------:R-:W-:-:S04]  /*c480*/  FMNMX.FTZ R3, R93, R3, !PT ;  /* 0x000000035d037209 */ /* 0x000fc80007810000 */
[----:B------:R-:W-:-:S04]  /*c490*/  FMNMX.FTZ R3, R96, R3, !PT ;  /* 0x0000000360037209 */ /* 0x000fc80007810000 */
[----:B------:R-:W-:Y:S01]  /*c4a0*/  FMNMX.FTZ R3, R97, R3, !PT ;  /* 0x0000000361037209 */ /* 0x000fe20007810000 */
[----:B0-----:R-:W-:-:S03]  /*c4b0*/  IMAD.IADD R0, R10, 0x1, R0 ;  /* 0x000000010a007824 */ /* 0x001fc600078e0200 */
[----:B------:R-:W-:Y:S02]  /*c4c0*/  FMNMX.FTZ R3, R100, R3, !PT ;  /* 0x0000000364037209 */ /* 0x000fe40007810000 */
[----:B------:R-:W-:Y:S02]  /*c4d0*/  FSEL R61, R61, -INF , P2 ;  /* 0xff8000003d3d7808 */ /* 0x000fe40001000000 */
[----:B------:R-:W-:Y:S02]  /*c4e0*/  FMNMX.FTZ R3, R101, R3, !PT ;  /* 0x0000000365037209 */ /* 0x000fe40007810000 */
[----:B------:R-:W-:Y:S02]  /*c4f0*/  ISETP.GT.AND P2, PT, R0, RZ, PT ;  /* 0x000000ff0000720c */ /* 0x000fe40003f44270 */
[----:B------:R-:W-:Y:S02]  /*c500*/  FMNMX.FTZ R3, R72, R3, !PT ;  /* 0x0000000348037209 */ /* 0x000fe40007810000 */
[----:B------:R-:W-:-:S02]  /*c510*/  FSEL R122, R122, -INF , P2 ;  /* 0xff8000007a7a7808 */ /* 0x000fc40001000000 */
[----:B------:R-:W-:Y:S02]  /*c520*/  ISETP.GT.AND P2, PT, R0, 0x1, PT ;  /* 0x000000010000780c */ /* 0x000fe40003f44270 */
[----:B------:R-:W-:Y:S02]  /*c530*/  FMNMX.FTZ R3, R73, R3, !PT ;  /* 0x0000000349037209 */ /* 0x000fe40007810000 */
        /* <DEDUP_REMOVED lines=15> */
[----:B------:R-:W-:-:S02]  /*c630*/  ISETP.GT.AND P2, PT, R0, 0x18, PT ;  /* 0x000000180000780c */ /* 0x000fc40003f44270 */
[----:B------:R-:W-:Y:S02]  /*c640*/  FMNMX.FTZ R3, R56, R3, !PT ;  /* 0x0000000338037209 */ /* 0x000fe40007810000 */
[----:B------:R-:W-:Y:S02]  /*c650*/  FSEL R134, R134, -INF , P2 ;  /* 0xff80000086867808 */ /* 0x000fe40001000000 */
[C---:B------:R-:W-:Y:S02]  /*c660*/  ISETP.GT.AND P2, PT, R0.reuse, 0x19, PT ;  /* 0x000000190000780c */ /* 0x040fe40003f44270 */
[----:B------:R-:W-:Y:S02]  /*c670*/  FMNMX.FTZ R3, R57, R3, !PT ;  /* 0x0000000339037209 */ /* 0x000fe40007810000 */
[----:B------:R-:W-:Y:S02]  /*c680*/  FSEL R135, R135, -INF , P2 ;  /* 0xff80000087877808 */ /* 0x000fe40001000000 */
[----:B------:R-:W-:-:S02]  /*c690*/  ISETP.GT.AND P2, PT, R0, 0x20, PT ;  /* 0x000000200000780c */ /* 0x000fc40003f44270 */
        /* <DEDUP_REMOVED lines=17> */
[----:B------:R-:W-:-:S02]  /*c7b0*/  FMNMX.FTZ R3, R69, R3, !PT ;  /* 0x0000000345037209 */ /* 0x000fc40007810000 */
[----:B------:R-:W-:Y:S02]  /*c7c0*/  FSEL R114, R114, -INF , P2 ;  /* 0xff80000072727808 */ /* 0x000fe40001000000 */
[C---:B------:R-:W-:Y:S01]  /*c7d0*/  ISETP.GT.AND P2, PT, R0.reuse, 0x31, PT ;  /* 0x000000310000780c */ /* 0x040fe20003f44270 */
[----:B------:R-:W0:Y:S03]  /*c7e0*/  SHFL.BFLY PT, R10, R3, 0x2, 0x1f ;  /* 0x0c401f00030a7f89 */ /* 0x000e2600000e0000 */
        /* <DEDUP_REMOVED lines=8> */
[----:B0-----:R-:W-:Y:S02]  /*c870*/  FMNMX.FTZ R3, R3, R10, !PT ;  /* 0x0000000a03037209 */ /* 0x001fe40007810000 */
[----:B------:R-:W-:Y:S02]  /*c880*/  FSEL R91, R91, -INF , P2 ;  /* 0xff8000005b5b7808 */ /* 0x000fe40001000000 */
[----:B------:R-:W-:Y:S01]  /*c890*/  ISETP.GT.AND P2, PT, R0, 0x48, PT ;  /* 0x000000480000780c */ /* 0x000fe20003f44270 */
[----:B------:R-:W0:Y:S03]  /*c8a0*/  SHFL.BFLY PT, R10, R3, 0x1, 0x1f ;  /* 0x0c201f00030a7f89 */ /* 0x000e2600000e0000 */
[----:B------:R-:W-:-:S02]  /*c8b0*/  FSEL R94, R94, -INF , P2 ;  /* 0xff8000005e5e7808 */ /* 0x000fc40001000000 */
[----:B------:R-:W-:-:S04]  /*c8c0*/  ISETP.GT.AND P2, PT, R0, 0x49, PT ;  /* 0x000000490000780c */ /* 0x000fc80003f44270 */
[----:B------:R-:W-:Y:S02]  /*c8d0*/  FSEL R95, R95, -INF , P2 ;  /* 0xff8000005f5f7808 */ /* 0x000fe40001000000 */
[----:B------:R-:W-:Y:S02]  /*c8e0*/  ISETP.GT.AND P2, PT, R0, 0x50, PT ;  /* 0x000000500000780c */ /* 0x000fe40003f44270 */
[----:B------:R-:W-:Y:S02]  /*c8f0*/  LOP3.LUT R23, R23, 0xffffffdf, RZ, 0xc0, !PT ;  /* 0xffffffdf17177812 */ /* 0x000fe400078ec0ff */
[----:B------:R-:W-:Y:S02]  /*c900*/  FSEL R98, R98, -INF , P2 ;  /* 0xff80000062627808 */ /* 0x000fe40001000000 */
[C---:B------:R-:W-:Y:S02]  /*c910*/  ISETP.GT.AND P2, PT, R0.reuse, 0x51, PT ;  /* 0x000000510000780c */ /* 0x040fe40003f44270 */
[----:B------:R-:W-:-:S02]  /*c920*/  ISETP.GT.AND P1, PT, R0, 0x61, PT ;  /* 0x000000610000780c */ /* 0x000fc40003f24270 */
[----:B------:R-:W-:Y:S02]  /*c930*/  @P0 LOP3.LUT R23, R23, 0x20, RZ, 0xfc, !PT ;  /* 0x0000002017170812 */ /* 0x000fe400078efcff */
[C---:B------:R-:W-:Y:S02]  /*c940*/  ISETP.GT.AND P0, PT, R0.reuse, 0x81, PT ;  /* 0x000000810000780c */ /* 0x040fe40003f04270 */
[----:B------:R-:W-:Y:S02]  /*c950*/  FSEL R99, R99, -INF , P2 ;  /* 0xff80000063637808 */ /* 0x000fe40001000000 */
[C---:B------:R-:W-:Y:S02]  /*c960*/  ISETP.GT.AND P2, PT, R0.reuse, 0x58, PT ;  /* 0x000000580000780c */ /* 0x040fe40003f44270 */
[----:B------:R-:W-:Y:S02]  /*c970*/  FSEL R75, R75, -INF , P1 ;  /* 0xff8000004b4b7808 */ /* 0x000fe40000800000 */
[----:B------:R-:W-:-:S02]  /*c980*/  ISETP.GT.AND P1, PT, R0, 0x78, PT ;  /* 0x000000780000780c */ /* 0x000fc40003f24270 */
[----:B------:R-:W-:Y:S02]  /*c990*/  FSEL R102, R102, -INF , P2 ;  /* 0xff80000066667808 */ /* 0x000fe40001000000 */
[----:B------:R-:W-:Y:S02]  /*c9a0*/  ISETP.GT.AND P2, PT, R0, 0x59, PT ;  /* 0x000000590000780c */ /* 0x000fe40003f44270 */
[----:B------:R-:W-:Y:S02]  /*c9b0*/  FSEL R86, R86, -INF , P1 ;  /* 0xff80000056567808 */ /* 0x000fe40000800000 */
[----:B------:R-:W-:Y:S02]  /*c9c0*/  ISETP.GT.AND P1, PT, R0, 0x89, PT ;  /* 0x000000890000780c */ /* 0x000fe40003f24270 */
[----:B------:R-:W-:Y:S02]  /*c9d0*/  LOP3.LUT R23, R23, 0xffffffbf, RZ, 0xc0, !PT ;  /* 0xffffffbf17177812 */ /* 0x000fe400078ec0ff */
[----:B------:R-:W-:-:S02]  /*c9e0*/  FSEL R103, R103, -INF , P2 ;  /* 0xff80000067677808 */ /* 0x000fc40001000000 */
[----:B0-----:R-:W-:Y:S02]  /*c9f0*/  FMNMX.FTZ R3, R3, R10, !PT ;  /* 0x0000000a03037209 */ /* 0x001fe40007810000 */
[----:B------:R-:W-:Y:S02]  /*ca00*/  ISETP.GT.AND P2, PT, R0, 0x60, PT ;  /* 0x000000600000780c */ /* 0x000fe40003f44270 */
[----:B------:R-:W-:Y:S01]  /*ca10*/  @P0 LOP3.LUT R23, R23, 0x40, RZ, 0xfc, !PT ;  /* 0x0000004017170812 */ /* 0x000fe200078efcff */
[----:B------:R-:W-:-:S01]  /*ca20*/  FFMA.FTZ R11, R2, R3, -8 ;  /* 0xc1000000020b7423 */ /* 0x000fc20000010003 */
[----:B------:R-:W-:Y:S02]  /*ca30*/  FSEL R74, R74, -INF , P2 ;  /* 0xff8000004a4a7808 */ /* 0x000fe40001000000 */
[C---:B------:R-:W-:Y:S02]  /*ca40*/  ISETP.GT.AND P5, PT, R0.reuse, 0x68, PT ;  /* 0x000000680000780c */ /* 0x040fe40003fa4270 */
[----:B------:R-:W-:-:S02]  /*ca50*/  ISETP.GT.AND P4, PT, R0, 0x69, PT ;  /* 0x000000690000780c */ /* 0x000fc40003f84270 */
[C---:B------:R-:W-:Y:S02]  /*ca60*/  ISETP.GT.AND P3, PT, R0.reuse, 0x70, PT ;  /* 0x000000700000780c */ /* 0x040fe40003f64270 */
[----:B------:R-:W-:Y:S02]  /*ca70*/  ISETP.GT.AND P2, PT, R0, 0x71, PT ;  /* 0x000000710000780c */ /* 0x000fe40003f44270 */
[----:B------:R-:W-:Y:S02]  /*ca80*/  LOP3.LUT R23, R23, 0xffffff7f, RZ, 0xc0, !PT ;  /* 0xffffff7f17177812 */ /* 0x000fe400078ec0ff */
[----:B------:R-:W-:Y:S02]  /*ca90*/  FSETP.NEU.FTZ.AND P6, PT, R3, -INF , PT ;  /* 0xff8000000300780b */ /* 0x000fe40003fdd000 */
[----:B------:R-:W-:Y:S02]  /*caa0*/  FSEL R78, R78, -INF , P5 ;  /* 0xff8000004e4e7808 */ /* 0x000fe40002800000 */
[----:B------:R-:W-:-:S02]  /*cab0*/  FSEL R79, R79, -INF , P4 ;  /* 0xff8000004f4f7808 */ /* 0x000fc40002000000 */
[----:B------:R-:W-:Y:S02]  /*cac0*/  FSEL R82, R82, -INF , P3 ;  /* 0xff80000052527808 */ /* 0x000fe40001800000 */
[----:B------:R-:W-:Y:S02]  /*cad0*/  FSEL R83, R83, -INF , P2 ;  /* 0xff80000053537808 */ /* 0x000fe40001000000 */
[----:B------:R-:W-:Y:S02]  /*cae0*/  @P1 LOP3.LUT R23, R23, 0x80, RZ, 0xfc, !PT ;  /* 0x0000008017171812 */ /* 0x000fe400078efcff */
[----:B------:R-:W-:Y:S02]  /*caf0*/  FSEL R10, R3, RZ, P6 ;  /* 0x000000ff030a7208 */ /* 0x000fe40003000000 */
[----:B------:R-:W-:Y:S02]  /*cb00*/  FSEL R11, R11, RZ, P6 ;  /* 0x000000ff0b0b7208 */ /* 0x000fe40003000000 */
[----:B------:R-:W-:-:S02]  /*cb10*/  ISETP.GT.AND P2, PT, R0, 0x90, PT ;  /* 0x000000900000780c */ /* 0x000fc40003f44270 */
[C---:B------:R-:W-:Y:S02]  /*cb20*/  ISETP.GT.AND P3, PT, R0.reuse, 0x91, PT ;  /* 0x000000910000780c */ /* 0x040fe40003f64270 */
[C---:B------:R-:W-:Y:S02]  /*cb30*/  ISETP.GT.AND P4, PT, R0.reuse, 0x98, PT ;  /* 0x000000980000780c */ /* 0x040fe40003f84270 */
[C---:B------:R-:W-:Y:S02]  /*cb40*/  ISETP.GT.AND P5, PT, R0.reuse, 0x99, PT ;  /* 0x000000990000780c */ /* 0x040fe40003fa4270 */
[C---:B------:R-:W-:Y:S02]  /*cb50*/  ISETP.GT.AND P1, PT, R0.reuse, 0x79, PT ;  /* 0x000000790000780c */ /* 0x040fe40003f24270 */
[C---:B------:R-:W-:Y:S02]  /*cb60*/  ISETP.GT.AND P0, PT, R0.reuse, 0x80, PT ;  /* 0x000000800000780c */ /* 0x040fe40003f04270 */
[----:B------:R-:W-:-:S02]  /*cb70*/  ISETP.GT.AND P6, PT, R0, 0x88, PT ;  /* 0x000000880000780c */ /* 0x000fc40003fc4270 */
        /* <DEDUP_REMOVED lines=50> */
[----:B------:R-:W-:Y:S01]  /*cea0*/  FMNMX.FTZ R0, R71, R0, !PT ;  /* 0x0000000047007209 */ /* 0x000fe20007810000 */
[----:B------:R-:W-:-:S04]  /*ceb0*/  FADD.FTZ R9, -R10, R9 ;  /* 0x000000090a097221 */ /* 0x000fc80000010100 */
[----:B------:R-:W0:Y:S02]  /*cec0*/  SHFL.BFLY PT, R10, R0, 0x2, 0x1f ;  /* 0x0c401f00000a7f89 */ /* 0x000e2400000e0000 */
[----:B0-----:R-:W-:-:S05]  /*ced0*/  FMNMX.FTZ R0, R0, R10, !PT ;  /* 0x0000000a00007209 */ /* 0x001fca0007810000 */
[----:B------:R-:W0:Y:S01]  /*cee0*/  SHFL.BFLY PT, R10, R0, 0x1, 0x1f ;  /* 0x0c201f00000a7f89 */ /* 0x000e2200000e0000 */
[----:B------:R-:W-:-:S01]  /*cef0*/  FFMA.FTZ R120, R2, R120, -R11 ;  /* 0x0000007802787223 */ /* 0x000fc2000001080b */
[C---:B------:R-:W-:Y:S01]  /*cf00*/  FMUL.FTZ R9, R2.reuse, R9 ;  /* 0x0000000902097220 */ /* 0x040fe20000410000 */
[----:B------:R-:W-:-:S01]  /*cf10*/  FFMA.FTZ R121, R2, R121, -R11 ;  /* 0x0000007902797223 */ /* 0x000fc2000001080b */
        /* <DEDUP_REMOVED lines=9> */
[----:B------:R-:W-:Y:S01]  /*cfb0*/  MUFU.EX2 R120, R120 ;  /* 0x0000007800787308 */ /* 0x000fe20000000800 */
[----:B------:R-:W-:-:S01]  /*cfc0*/  FFMA.FTZ R124, R2, R124, -R11 ;  /* 0x0000007c027c7223 */ /* 0x000fc2000001080b */
[----:B------:R-:W-:-:S06]  /*cfd0*/  FFMA.FTZ R126, R2, R126, -R13 ;  /* 0x0000007e027e7223 */ /* 0x000fcc000001080d */
[----:B------:R-:W-:Y:S01]  /*cfe0*/  MUFU.EX2 R122, R122 ;  /* 0x0000007a007a7308 */ /* 0x000fe20000000800 */
[----:B------:R-:W-:-:S01]  /*cff0*/  FFMA.FTZ R125, R2, R125, -R11 ;  /* 0x0000007d027d7223 */ /* 0x000fc2000001080b */
[----:B------:R-:W-:-:S06]  /*d000*/  FFMA.FTZ R127, R2, R127, -R13 ;  /* 0x0000007f027f7223 */ /* 0x000fcc000001080d */
[----:B------:R-:W0:Y:S08]  /*d010*/  MUFU.EX2 R9, R9 ;  /* 0x0000000900097308 */ /* 0x000e300000000800 */
[----:B------:R-:W1:Y:S01]  /*d020*/  MUFU.EX2 R8, R8 ;  /* 0x0000000800087308 */ /* 0x000e620000000800 */
[----:B------:R-:W-:-:S01]  /*d030*/  FFMA.FTZ R128, R2, R128, -R11 ;  /* 0x0000008002807223 */ /* 0x000fc2000001080b */
[----:B------:R-:W-:-:S06]  /*d040*/  FFMA.FTZ R130, R2, R130, -R13 ;  /* 0x0000008202827223 */ /* 0x000fcc000001080d */
[----:B------:R-:W2:Y:S08]  /*d050*/  MUFU.EX2 R121, R121 ;  /* 0x0000007900797308 */ /* 0x000eb00000000800 */
[----:B------:R-:W3:Y:S01]  /*d060*/  MUFU.EX2 R123, R123 ;  /* 0x0000007b007b7308 */ /* 0x000ee20000000800 */
[----:B------:R-:W-:-:S01]  /*d070*/  FFMA.FTZ R129, R2, R129, -R11 ;  /* 0x0000008102817223 */ /* 0x000fc2000001080b */
[----:B------:R-:W-:-:S06]  /*d080*/  FFMA.FTZ R131, R2, R131, -R13 ;  /* 0x0000008302837223 */ /* 0x000fcc000001080d */
[----:B------:R-:W4:Y:S08]  /*d090*/  MUFU.EX2 R124, R124 ;  /* 0x0000007c007c7308 */ /* 0x000f300000000800 */
[----:B------:R-:W5:Y:S01]  /*d0a0*/  MUFU.EX2 R126, R126 ;  /* 0x0000007e007e7308 */ /* 0x000f620000000800 */
[----:B0-----:R-:W-:-:S01]  /*d0b0*/  FFMA.FTZ R21, R9, R21, R120 ;  /* 0x0000001509157223 */ /* 0x001fc20000010078 */
[----:B-1----:R-:W-:-:S06]  /*d0c0*/  FFMA.FTZ R20, R8, R20, R122 ;  /* 0x0000001408147223 */ /* 0x002fcc000001007a */
[----:B------:R-:W0:Y:S01]  /*d0d0*/  MUFU.EX2 R125, R125 ;  /* 0x0000007d007d7308 */ /* 0x000e220000000800 */
[----:B------:R-:W-:-:S01]  /*d0e0*/  FFMA.FTZ R132, R2, R132, -R11 ;  /* 0x0000008402847223 */ /* 0x000fc2000001080b */
[----:B------:R-:W-:-:S06]  /*d0f0*/  FFMA.FTZ R134, R2, R134, -R13 ;  /* 0x0000008602867223 */ /* 0x000fcc000001080d */
[----:B------:R-:W1:Y:S01]  /*d100*/  MUFU.EX2 R127, R127 ;  /* 0x0000007f007f7308 */ /* 0x000e620000000800 */
[----:B--2---:R-:W-:-:S01]  /*d110*/  FADD.FTZ R10, R121, R21 ;  /* 0x00000015790a7221 */ /* 0x004fc20000010000 */
[----:B---3--:R-:W-:-:S06]  /*d120*/  FADD.FTZ R12, R123, R20 ;  /* 0x000000147b0c7221 */ /* 0x008fcc0000010000 */
[----:B------:R-:W2:Y:S01]  /*d130*/  MUFU.EX2 R128, R128 ;  /* 0x0000008000807308 */ /* 0x000ea20000000800 */
[----:B------:R-:W-:-:S01]  /*d140*/  FFMA.FTZ R133, R2, R133, -R11 ;  /* 0x0000008502857223 */ /* 0x000fc2000001080b */
[----:B------:R-:W-:-:S06]  /*d150*/  FFMA.FTZ R135, R2, R135, -R13 ;  /* 0x0000008702877223 */ /* 0x000fcc000001080d */
[----:B------:R-:W3:Y:S01]  /*d160*/  MUFU.EX2 R130, R130 ;  /* 0x0000008200827308 */ /* 0x000ee20000000800 */
[----:B----4-:R-:W-:-:S01]  /*d170*/  FADD.FTZ R10, R124, R10 ;  /* 0x0000000a7c0a7221 */ /* 0x010fc20000010000 */
[----:B-----5:R-:W-:-:S06]  /*d180*/  FADD.FTZ R12, R126, R12 ;  /* 0x0000000c7e0c7221 */ /* 0x020fcc0000010000 */
[----:B------:R-:W4:Y:S01]  /*d190*/  MUFU.EX2 R129, R129 ;  /* 0x0000008100817308 */ /* 0x000f220000000800 */
[----:B------:R-:W-:-:S01]  /*d1a0*/  FFMA.FTZ R104, R2, R104, -R11 ;  /* 0x0000006802687223 */ /* 0x000fc2000001080b */
[----:B------:R-:W-:-:S06]  /*d1b0*/  FFMA.FTZ R106, R2, R106, -R13 ;  /* 0x0000006a026a7223 */ /* 0x000fcc000001080d */
[----:B------:R-:W5:Y:S01]  /*d1c0*/  MUFU.EX2 R131, R131 ;  /* 0x0000008300837308 */ /* 0x000f620000000800 */
[----:B0-----:R-:W-:-:S01]  /*d1d0*/  FADD.FTZ R10, R125, R10 ;  /* 0x0000000a7d0a7221 */ /* 0x001fc20000010000 */
[----:B-1----:R-:W-:-:S06]  /*d1e0*/  FADD.FTZ R12, R127, R12 ;  /* 0x0000000c7f0c7221 */ /* 0x002fcc0000010000 */
        /* <DEDUP_REMOVED lines=186> */
[----:B------:R-:W2:Y:S08]  /*dd90*/  MUFU.EX2 R65, R65 ;  /* 0x0000004100417308 */ /* 0x000eb00000000800 */
[----:B------:R-:W3:Y:S01]  /*dda0*/  MUFU.EX2 R67, R67 ;  /* 0x0000004300437308 */ /* 0x000ee20000000800 */
[----:B----4-:R-:W-:-:S01]  /*ddb0*/  FADD.FTZ R10, R61, R10 ;  /* 0x0000000a3d0a7221 */ /* 0x010fc20000010000 */
[----:B-----5:R-:W-:-:S06]  /*ddc0*/  FADD.FTZ R12, R63, R12 ;  /* 0x0000000c3f0c7221 */ /* 0x020fcc0000010000 */
[----:B------:R-:W4:Y:S01]  /*ddd0*/  MUFU.EX2 R68, R68 ;  /* 0x0000004400447308 */ /* 0x000f220000000800 */
[----:B------:R-:W-:-:S07]  /*dde0*/  LOP3.LUT P0, RZ, R23, 0x20, RZ, 0xc0, !PT ;  /* 0x0000002017ff7812 */ /* 0x000fce000780c0ff */
[----:B------:R-:W5:Y:S01]  /*ddf0*/  MUFU.EX2 R70, R70 ;  /* 0x0000004600467308 */ /* 0x000f620000000800 */
[----:B0-----:R-:W-:-:S01]  /*de00*/  FADD.FTZ R10, R64, R10 ;  /* 0x0000000a400a7221 */ /* 0x001fc20000010000 */
[----:B-1----:R-:W-:-:S06]  /*de10*/  FADD.FTZ R12, R66, R12 ;  /* 0x0000000c420c7221 */ /* 0x002fcc0000010000 */
[----:B------:R-:W0:Y:S08]  /*de20*/  MUFU.EX2 R11, R11 ;  /* 0x0000000b000b7308 */ /* 0x000e300000000800 */
[----:B------:R-:W1:Y:S01]  /*de30*/  MUFU.EX2 R13, R13 ;  /* 0x0000000d000d7308 */ /* 0x000e620000000800 */
[----:B--2---:R-:W-:-:S01]  /*de40*/  FADD.FTZ R10, R65, R10 ;  /* 0x0000000a410a7221 */ /* 0x004fc20000010000 */
[----:B---3--:R-:W-:-:S03]  /*de50*/  FADD.FTZ R12, R67, R12 ;  /* 0x0000000c430c7221 */ /* 0x008fc60000010000 */
[----:B----4-:R-:W-:Y:S01]  /*de60*/  FADD.FTZ R10, R68, R10 ;  /* 0x0000000a440a7221 */ /* 0x010fe20000010000 */
[----:B-----5:R-:W-:-:S03]  /*de70*/  FADD.FTZ R12, R70, R12 ;  /* 0x0000000c460c7221 */ /* 0x020fc60000010000 */
[----:B0-----:R-:W-:Y:S01]  /*de80*/  FADD.FTZ R21, R11, R10 ;  /* 0x0000000a0b157221 */ /* 0x001fe20000010000 */
[----:B-1----:R-:W-:-:S01]  /*de90*/  FADD.FTZ R20, R13, R12 ;  /* 0x0000000c0d147221 */ /* 0x002fc20000010000 */
[----:B------:R-:W-:Y:S06]  /*dea0*/  @!P0 BRA `(.L_x_15510) ;  /* 0x0000000000048947 */ /* 0x000fec0003800000 */
[----:B------:R-:W-:Y:S01]  /*deb0*/  BPT.TRAP 0x1 ;  /* 0x000000040000795c */ /* 0x000fe20000300000 */
.L_x_15510:
[----:B------:R-:W2:Y:S01]  /*dec0*/  LDL R10, [R1] ;  /* 0x00000000010a7983 */ /* 0x000ea20000100800 */
        /* <DEDUP_REMOVED lines=78> */
[C---:B--2---:R-:W-:Y:S01]  /*e3b0*/  ISETP.GT.AND P1, PT, R14.reuse, R10, PT ;  /* 0x0000000a0e00720c */ /* 0x044fe20003f24270 */
[----:B------:R-:W-:Y:S01]  /*e3c0*/  IMAD.MOV.U32 R10, RZ, RZ, R22 ;  /* 0x000000ffff0a7224 */ /* 0x000fe200078e0016 */
[----:B------:R-:W-:-:S11]  /*e3d0*/  IADD3 R14, R14, -0x1, RZ ;  /* 0xffffffff0e0e7810 */ /* 0x000fd60007ffe0ff */
[----:B0-----:R-:W-:Y:S05]  /*e3e0*/  @P1 BRA `(.L_x_15511) ;  /* 0xffffffcc00d01947 */ /* 0x001fea000383ffff */
[----:B------:R-:W-:Y:S05]  /*e3f0*/  BSYNC B1 ;  /* 0x0000000000017941 */ /* 0x000fea0003800000 */
.L_x_15498:
[----:B------:R-:W-:Y:S05]  /*e400*/  BSYNC B0 ;  /* 0x0000000000007941 */ /* 0x000fea0003800000 */
.L_x_15497:
[----:B------:R-:W-:Y:S01]  /*e410*/  ISETP.GE.AND P1, PT, R14, RZ, PT ;  /* 0x000000ff0e00720c */ /* 0x000fe20003f26270 */
[----:B------:R-:W-:-:S12]  /*e420*/  BSSY B0, `(.L_x_15512) ;  /* 0x000024f000007945 */ /* 0x000fd80003800000 */
[----:B------:R-:W-:Y:S05]  /*e430*/  @!P1 BRA `(.L_x_15513) ;  /* 0x0000002400349947 */ /* 0x000fea0003800000 */
[----:B------:R-:W-:Y:S02]  /*e440*/  IMAD.MOV.U32 R10, RZ, RZ, R0 ;  /* 0x000000ffff0a7224 */ /* 0x000fe400078e0000 */
[----:B------:R-:W-:Y:S02]  /*e450*/  IMAD.MOV.U32 R11, RZ, RZ, R3 ;  /* 0x000000ffff0b7224 */ /* 0x000fe400078e0003 */
[----:B------:R-:W-:Y:S02]  /*e460*/  IMAD.MOV.U32 R9, RZ, RZ, R156 ;  /* 0x000000ffff097224 */ /* 0x000fe400078e009c */
[----:B------:R-:W-:-:S07]  /*e470*/  IMAD.MOV.U32 R8, RZ, RZ, R22 ;  /* 0x000000ffff087224 */ /* 0x000fce00078e0016 */
.L_x_15526:
        /* <DEDUP_REMOVED lines=8> */
.L_x_15514:
[----:B------:R-:W-:Y:S01]  /*e500*/  IMAD R12, R22, 0x8, R18 ;  /* 0x00000008160c7824 */ /* 0x000fe200078e0212 */
[----:B------:R-:W-:-:S04]  /*e510*/  SHF.L.U32 R13, R156, 0x1f, RZ ;  /* 0x0000001f9c0d7819 */ /* 0x000fc800000006ff */
[----:B------:R0:W1:Y:S01]  /*e520*/  SYNCS.PHASECHK.TRANS64.TRYWAIT P1, [R12+URZ+0x13230], R13 ;  /* 0x0132300d0c0075a7 */ /* 0x000062000802017f */
[----:B------:R-:W-:Y:S05]  /*e530*/  @!P0 BRA `(.L_x_15515) ;  /* 0x0000000000048947 */ /* 0x000fea0003800000 */
[----:B------:R-:W-:Y:S01]  /*e540*/  BPT.TRAP 0x1 ;  /* 0x000000040000795c */ /* 0x000fe20000300000 */
.L_x_15515:
        /* <DEDUP_REMOVED lines=8> */
.L_x_15517:
[----:B------:R-:W-:Y:S05]  /*e5d0*/  BSYNC B1 ;  /* 0x0000000000017941 */ /* 0x000fea0003800000 */
.L_x_15516:
        /* <DEDUP_REMOVED lines=38> */
[----:B------:R-:W-:Y:S02]  /*e840*/  MOV R13, 0x80000020 ;  /* 0x80000020000d7802 */ /* 0x000fe40000000f00 */
        /* <DEDUP_REMOVED lines=48> */
.L_x_15519:
[----:B------:R-:W-:Y:S01]  /*eb50*/  SHF.L.U32 R3, R9, 0x1f, RZ ;  /* 0x0000001f09037819 */ /* 0x000fe200000006ff */
[----:B------:R-:W-:-:S04]  /*eb60*/  IMAD R15, R8, 0x8, R18 ;  /* 0x00000008080f7824 */ /* 0x000fc800078e0212 */
[----:B------:R0:W1:Y:S01]  /*eb70*/  SYNCS.PHASECHK.TRANS64.TRYWAIT P1, [R15+URZ+0x13250], R3 ;  /* 0x013250030f0075a7 */ /* 0x000062000802017f */
[----:B------:R-:W-:Y:S05]  /*eb80*/  @!P0 BRA `(.L_x_15520) ;  /* 0x0000000000048947 */ /* 0x000fea0003800000 */
[----:B------:R-:W-:Y:S01]  /*eb90*/  BPT.TRAP 0x1 ;  /* 0x000000040000795c */ /* 0x000fe20000300000 */
.L_x_15520:
[----:B------:R-:W-:Y:S04]  /*eba0*/  BSSY B1, `(.L_x_15521) ;  /* 0x0000004000017945 */ /* 0x000fe80003800000 */
[----:B-1----:R-:W-:Y:S05]  /*ebb0*/  @P1 BRA `(.L_x_15522) ;  /* 0x0000000000081947 */ /* 0x002fea0003800000 */
[----:B------:R-:W1:Y:S02]  /*ebc0*/  SYNCS.PHASECHK.TRANS64.TRYWAIT P1, [R15+URZ+0x13250], R3 ;  /* 0x013250030f0075a7 */ /* 0x000e64000802017f */
[----:B-1----:R-:W-:Y:S05]  /*ebd0*/  @!P1 BRA `(.L_x_15523) ;  /* 0x000000c800109947 */ /* 0x002fea0003800000 */
.L_x_15522:
[----:B------:R-:W-:Y:S05]  /*ebe0*/  BSYNC B1 ;  /* 0x0000000000017941 */ /* 0x000fea0003800000 */
.L_x_15521:
        /* <DEDUP_REMOVED lines=41> */
.L_x_15524:
[----:B------:R-:W2:Y:S01]  /*ee80*/  LDL R136, [R1+0x24] ;  /* 0x0000240001887983 */ /* 0x000ea20000100800 */
[----:B------:R-:W-:-:S04]  /*ee90*/  IMAD R0, R0, 0x8, R18 ;  /* 0x0000000800007824 */ /* 0x000fc800078e0212 */
[----:B------:R-:W-:-:S05]  /*eea0*/  VIADD R0, R0, 0x13240 ;  /* 0x0001324000007836 */ /* 0x000fca0000000000 */
[----:B--2---:R-:W-:-:S04]  /*eeb0*/  PRMT R0, R136, 0x654, R0 ;  /* 0x0000065488007816 */ /* 0x004fc80000000000 */
        /* <DEDUP_REMOVED lines=204> */
[C-C-:B------:R-:W-:Y:S01]  /*fb80*/  FFMA.FTZ R87, R2.reuse, R87, -R11.reuse ;  /* 0x0000005702577223 */ /* 0x140fe2000001080b */
[----:B------:R-:W-:-:S01]  /*fb90*/  FFMA.FTZ R58, R2, R58, -R11 ;  /* 0x0000003a023a7223 */ /* 0x000fc2000001080b */
[----:B------:R-:W-:Y:S01]  /*fba0*/  FADD.FTZ R12, R129, R12 ;  /* 0x0000000c810c7221 */ /* 0x000fe20000010000 */
        /* <DEDUP_REMOVED lines=13> */
[----:B------:R-:W-:-:S02]  /*fc80*/  FFMA.FTZ R11, R2, R71, -R11 ;  /* 0x00000047020b7223 */ /* 0x000fc4000001080b */
[----:B------:R-:W-:-:S02]  /*fc90*/  FADD.FTZ R12, R105, R12 ;  /* 0x0000000c690c7221 */ /* 0x000fc40000010000 */
        /* <DEDUP_REMOVED lines=117> */
.L_x_15525:
        /* <DEDUP_REMOVED lines=80> */
[----:B------:R-:W-:Y:S01]  /*108f0*/  MOV R9, R156 ;  /* 0x0000009c00097202 */ /* 0x000fe20000000f00 */
[----:B0-----:R-:W-:Y:S06]  /*10900*/  @P1 BRA `(.L_x_15526) ;  /* 0xffffffd800dc1947 */ /* 0x001fec000383ffff */
.L_x_15513:
[----:B------:R-:W-:Y:S05]  /*10910*/  BSYNC B0 ;  /* 0x0000000000007941 */ /* 0x000fea0003800000 */
.L_x_15512:
[----:B------:R-:W-:Y:S06]  /*10920*/  BAR.ARV 0x8, 0x200 ;  /* 0x0208000000007b1d */ /* 0x000fec0000002000 */
[----:B------:R-:W-:Y:S05]  /*10930*/  @!P0 BRA `(.L_x_15527) ;  /* 0x0000000000048947 */ /* 0x000fea0003800000 */
[----:B------:R-:W-:Y:S01]  /*10940*/  BPT.TRAP 0x1 ;  /* 0x000000040000795c */ /* 0x000fe20000300000 */
.L_x_15527:
[----:B------:R-:W-:Y:S01]  /*10950*/  IMAD R10, R22, 0x8, R18 ;  /* 0x00000008160a7824 */ /* 0x000fe200078e0212 */
[----:B------:R-:W-:-:S04]  /*10960*/  SHF.L.U32 R5, R156, 0x1f, RZ ;  /* 0x0000001f9c057819 */ /* 0x000fc800000006ff */
[----:B------:R0:W1:Y:S01]  /*10970*/  SYNCS.PHASECHK.TRANS64.TRYWAIT P1, [R10+URZ+0x13250], R5 ;  /* 0x013250050a0075a7 */ /* 0x000062000802017f */
[----:B------:R-:W-:Y:S05]  /*10980*/  @!P0 BRA `(.L_x_15528) ;  /* 0x0000000000048947 */ /* 0x000fea0003800000 */
[----:B------:R-:W-:Y:S01]  /*10990*/  BPT.TRAP 0x1 ;  /* 0x000000040000795c */ /* 0x000fe20000300000 */
.L_x_15528:
[----:B------:R-:W-:Y:S04]  /*109a0*/  BSSY B0, `(.L_x_15529) ;  /* 0x0000004000007945 */ /* 0x000fe80003800000 */
[----:B-1----:R-:W-:Y:S05]  /*109b0*/  @P1 BRA `(.L_x_15530) ;  /* 0x0000000000081947 */ /* 0x002fea0003800000 */
[----:B------:R-:W1:Y:S02]  /*109c0*/  SYNCS.PHASECHK.TRANS64.TRYWAIT P1, [R10+URZ+0x13250], R5 ;  /* 0x013250050a0075a7 */ /* 0x000e64000802017f */
[----:B-1----:R-:W-:Y:S05]  /*109d0*/  @!P1 BRA `(.L_x_15531) ;  /* 0x000000a800a49947 */ /* 0x002fea0003800000 */
.L_x_15530:
[----:B------:R-:W-:Y:S05]  /*109e0*/  BSYNC B0 ;  /* 0x0000000000007941 */ /* 0x000fea0003800000 */
.L_x_15529:
[----:B------:R-:W2:Y:S04]  /*109f0*/  LDL R11, [R1+0x68] ;  /* 0x00006800010b7983 */ /* 0x000ea80000100800 */
[----:B------:R-:W3:Y:S01]  /*10a00*/  LDL R14, [R1+0x50] ;  /* 0x00005000010e7983 */ /* 0x000ee20000100800 */
[----:B------:R-:W-:-:S03]  /*10a10*/  ULDC.64 UR4, c[0x0][0x9a0] ;  /* 0x0002680000047ab9 */ /* 0x000fc60000000a00 */
[----:B------:R-:W4:Y:S01]  /*10a20*/  LDL.LU R13, [R1+0x8] ;  /* 0x00000800010d7983 */ /* 0x000f220000300800 */
[----:B------:R-:W-:Y:S01]  /*10a30*/  VIADD R18, R18, 0x1000 ;  /* 0x0000100012127836 */ /* 0x000fe20000000000 */
[----:B------:R-:W-:Y:S01]  /*10a40*/  ISETP.NE.U32.AND P1, PT, RZ, UR4, PT ;  /* 0x00000004ff007c0c */ /* 0x000fe2000bf25070 */
[----:B------:R-:W-:-:S03]  /*10a50*/  WARPGROUP.ARRIVE ;  /* 0x00000000000079c5 */ /* 0x000fc60000000000 */
[----:B------:R-:W-:Y:S02]  /*10a60*/  SHF.R.U32.HI R18, RZ, 0x4, R18 ;  /* 0x00000004ff127819 */ /* 0x000fe40000011612 */
[----:B------:R-:W-:Y:S02]  /*10a70*/  ISETP.NE.AND.EX P1, PT, RZ, UR5, PT, P1 ;  /* 0x00000005ff007c0c */ /* 0x000fe4000bf25310 */
[----:B------:R-:W-:-:S04]  /*10a80*/  LOP3.LUT R18, R18, 0x3fff, RZ, 0xc0, !PT ;  /* 0x00003fff12127812 */ /* 0x000fc800078ec0ff */
[----:B01----:R-:W-:-:S05]  /*10a90*/  LOP3.LUT R5, R18, 0x10000, RZ, 0xfc, !PT ;  /* 0x0001000012057812 */ /* 0x003fca00078efcff */
[----:B------:R-:W-:Y:S02]  /*10aa0*/  IMAD R4, R22, 0x280, R5 ;  /* 0x0000028016047824 */ /* 0x000fe400078e0205 */
[----:B------:R-:W-:Y:S01]  /*10ab0*/  IMAD.MOV.U32 R5, RZ, RZ, -0x3ffffff0 ;  /* 0xc0000010ff057424 */ /* 0x000fe200078e00ff */
[----:B------:R-:W2:Y:S02]  /*10ac0*/  @P1 LDC.64 R8, c[0x0][0x9c8] ;  /* 0x00027200ff081b82 */ /* 0x000ea40000000a00 */
[----:B------:R-:W-:Y:S02]  /*10ad0*/  R2UR UR6, R4 ;  /* 0x00000000040672ca */ /* 0x000fe400000e0000 */
[----:B------:R-:W-:-:S04]  /*10ae0*/  R2UR UR7, R5 ;  /* 0x00000000050772ca */ /* 0x000fc800000e0000 */
[----:B------:R-:W0:Y:S09]  /*10af0*/  @P1 LDC.64 R6, c[0x0][0x9d0] ;  /* 0x00027400ff061b82 */ /* 0x000e320000000a00 */
[----:B------:R-:W-:Y:S03]  /*10b00*/  QGMMA.64x64x32.F32.E4M3.E4M3 R24, R152, gdesc[UR4], R24, gsb0 ;  /* 0x00e0000498187df3 */ /* 0x000fe60008000818 */
[----:B------:R-:W-:-:S02]  /*10b10*/  WARPGROUP.DEPBAR.LE gsb0, 0x0 ;  /* 0x00008000000079c5 */ /* 0x000fc40000010000 */
[----:B------:R-:W-:Y:S01]  /*10b20*/  WARPGROUP.ARRIVE ;  /* 0x00000000000079c5 */ /* 0x000fe20000000000 */
[----:B--2---:R-:W-:-:S04]  /*10b30*/  @P1 IMAD R12, R11, R8, RZ ;  /* 0x000000080b0c1224 */ /* 0x004fc800078e02ff */
[C---:B---3--:R-:W-:Y:S02]  /*10b40*/  @P1 IMAD R5, R14.reuse, R9, R12 ;  /* 0x000000090e051224 */ /* 0x048fe400078e020c */
[----:B------:R-:W-:Y:S01]  /*10b50*/  @P1 IMAD.WIDE.U32 R8, R14, R8, RZ ;  /* 0x000000080e081225 */ /* 0x000fe200078e00ff */
[----:B----4-:R-:W-:-:S03]  /*10b60*/  @P1 SHF.R.S32.HI R11, RZ, 0x1f, R13 ;  /* 0x0000001fff0b1819 */ /* 0x010fc6000001140d */
[----:B------:R-:W-:Y:S02]  /*10b70*/  @P1 IMAD.IADD R9, R9, 0x1, R5 ;  /* 0x0000000109091824 */ /* 0x000fe400078e0205 */
[-C--:B0-----:R-:W-:Y:S02]  /*10b80*/  @P1 IMAD R12, R11, R6.reuse, RZ ;  /* 0x000000060b0c1224 */ /* 0x081fe400078e02ff */
[----:B------:R-:W-:Y:S02]  /*10b90*/  IMAD.MOV.U32 R11, RZ, RZ, 0x3f800000 ;  /* 0x3f800000ff0b7424 */ /* 0x000fe400078e00ff */
[C---:B------:R-:W-:Y:S02]  /*10ba0*/  @P1 IMAD R5, R13.reuse, R7, R12 ;  /* 0x000000070d051224 */ /* 0x040fe400078e020c */
[----:B------:R-:W-:-:S04]  /*10bb0*/  @P1 IMAD.WIDE.U32 R6, R13, R6, R8 ;  /* 0x000000060d061225 */ /* 0x000fc800078e0008 */
[----:B------:R-:W-:Y:S01]  /*10bc0*/  @P1 IMAD.IADD R5, R7, 0x1, R5 ;  /* 0x0000000107051824 */ /* 0x000fe200078e0205 */
[----:B------:R-:W-:Y:S01]  /*10bd0*/  @P1 LEA R8, P2, R6, UR4, 0x2 ;  /* 0x0000000406081c11 */ /* 0x000fe2000f8410ff */
[----:B------:R-:W-:-:S03]  /*10be0*/  IMAD.MOV.U32 R7, RZ, RZ, -0x3ffffff0 ;  /* 0xc0000010ff077424 */ /* 0x000fc600078e00ff */
[----:B------:R-:W-:Y:S01]  /*10bf0*/  @P1 LEA.HI.X R9, R6, UR5, R5, 0x2, P2 ;  /* 0x0000000506091c11 */ /* 0x000fe200090f1405 */
[----:B------:R-:W-:Y:S01]  /*10c00*/  VIADD R6, R4, 0x80 ;  /* 0x0000008004067836 */ /* 0x000fe20000000000 */
[----:B------:R-:W-:-:S03]  /*10c10*/  R2UR UR7, R7 ;  /* 0x00000000070772ca */ /* 0x000fc600000e0000 */
[----:B------:R0:W2:Y:S01]  /*10c20*/  @P1 LDG.E R11, desc[UR40][R8.64] ;  /* 0x00000028080b1981 */ /* 0x0000a2000c1e1900 */
[----:B------:R-:W-:Y:S01]  /*10c30*/  R2UR UR6, R6 ;  /* 0x00000000060672ca */ /* 0x000fe200000e0000 */
[----:B------:R-:W-:Y:S02]  /*10c40*/  VIADD R6, R4, 0x100 ;  /* 0x0000010004067836 */ /* 0x000fe40000000000 */
[----:B------:R-:W-:Y:S01]  /*10c50*/  IMAD.MOV.U32 R7, RZ, RZ, -0x3ffffff0 ;  /* 0xc0000010ff077424 */ /* 0x000fe200078e00ff */
[----:B------:R-:W0:Y:S09]  /*10c60*/  SHFL.BFLY PT, R5, R20, 0x2, 0x1f ;  /* 0x0c401f0014057f89 */ /* 0x000e3200000e0000 */
[----:B------:R-:W-:Y:S01]  /*10c70*/  QGMMA.64x64x32.F32.E4M3.E4M3 R24, R148, gdesc[UR4], R24, gsb0 ;  /* 0x00e0000494187df3 */ /* 0x000fe20008000818 */
[----:B------:R-:W-:Y:S01]  /*10c80*/  R2UR UR6, R6 ;  /* 0x00000000060672ca */ /* 0x000fe200000e0000 */
[----:B------:R-:W-:Y:S01]  /*10c90*/  VIADD R6, R4, 0x180 ;  /* 0x0000018004067836 */ /* 0x000fe20000000000 */
[----:B------:R-:W-:Y:S01]  /*10ca0*/  R2UR UR7, R7 ;  /* 0x00000000070772ca */ /* 0x000fe200000e0000 */
[----:B------:R-:W-:-:S02]  /*10cb0*/  IMAD.MOV.U32 R7, RZ, RZ, -0x3ffffff0 ;  /* 0xc0000010ff077424 */ /* 0x000fc400078e00ff */
[----:B------:R-:W-:Y:S02]  /*10cc0*/  VIADD R4, R4, 0x200 ;  /* 0x0000020004047836 */ /* 0x000fe40000000000 */
[----:B0-----:R-:W-:-:S01]  /*10cd0*/  FADD.FTZ R8, R5, R20 ;  /* 0x0000001405087221 */ /* 0x001fc20000010000 */
[----:B------:R-:W-:Y:S02]  /*10ce0*/  IMAD.MOV.U32 R5, RZ, RZ, -0x3ffffff0 ;  /* 0xc0000010ff057424 */ /* 0x000fe400078e00ff */
[----:B------:R-:W-:Y:S01]  /*10cf0*/  IMAD.MOV.U32 R20, RZ, RZ, -0x800000 ;  /* 0xff800000ff147424 */ /* 0x000fe200078e00ff */
[----:B------:R-:W-:Y:S02]  /*10d00*/  WARPGROUP.DEPBAR.LE gsb0, 0x0 ;  /* 0x00008000000079c5 */ /* 0x000fe40000010000 */
[----:B------:R-:W-:-:S06]  /*10d10*/  WARPGROUP.ARRIVE ;  /* 0x00000000000079c5 */ /* 0x000fcc0000000000 */
[----:B------:R-:W-:Y:S01]  /*10d20*/  QGMMA.64x64x32.F32.E4M3.E4M3 R24, R144, gdesc[UR4], R24, gsb0 ;  /* 0x00e0000490187df3 */ /* 0x000fe20008000818 */
[----:B------:R-:W-:Y:S02]  /*10d30*/  R2UR UR6, R6 ;  /* 0x00000000060672ca */ /* 0x000fe400000e0000 */
[----:B------:R-:W-:Y:S01]  /*10d40*/  R2UR UR7, R7 ;  /* 0x00000000070772ca */ /* 0x000fe200000e0000 */
[----:B------:R-:W0:Y:S02]  /*10d50*/  SHFL.BFLY PT, R6, R21, 0x2, 0x1f ;  /* 0x0c401f0015067f89 */ /* 0x000e2400000e0000 */
[----:B0-----:R-:W-:-:S01]  /*10d60*/  FADD.FTZ R6, R6, R21 ;  /* 0x0000001506067221 */ /* 0x001fc20000010000 */
[----:B------:R-:W-:-:S04]  /*10d70*/  IMAD.MOV.U32 R21, RZ, RZ, -0x800000 ;  /* 0xff800000ff157424 */ /* 0x000fc800078e00ff */
[----:B------:R-:W0:Y:S02]  /*10d80*/  SHFL.BFLY PT, R7, R6, 0x1, 0x1f ;  /* 0x0c201f0006077f89 */ /* 0x000e2400000e0000 */
[----:B0-----:R-:W-:-:S04]  /*10d90*/  FADD.FTZ R9, R6, R7 ;  /* 0x0000000706097221 */ /* 0x001fc80000010000 */
[C---:B------:R-:W-:Y:S01]  /*10da0*/  FMUL.FTZ R13, R9.reuse, 0.00390625 ;  /* 0x3b800000090d7820 */ /* 0x040fe20000410000 */
[----:B------:R-:W-:-:S04]  /*10db0*/  FSETP.NE.FTZ.AND P1, PT, R9, RZ, PT ;  /* 0x000000ff0900720b */ /* 0x000fc80003f35000 */
[----:B------:R-:W-:Y:S01]  /*10dc0*/  FSETP.NE.FTZ.AND P2, PT, R13, RZ, PT ;  /* 0x000000ff0d00720b */ /* 0x000fe20003f55000 */
[----:B------:R-:W-:Y:S02]  /*10dd0*/  WARPGROUP.DEPBAR.LE gsb0, 0x0 ;  /* 0x00008000000079c5 */ /* 0x000fe40000010000 */
[----:B------:R-:W-:-:S10]  /*10de0*/  WARPGROUP.ARRIVE ;  /* 0x00000000000079c5 */ /* 0x000fd40000000000 */
[----:B------:R-:W-:Y:S01]  /*10df0*/  @P2 FMUL.FTZ R6, R2, 0.69314718246459960938 ;  /* 0x3f31721802062820 */ /* 0x000fe20000410000 */
[----:B------:R-:W-:Y:S01]  /*10e00*/  QGMMA.64x64x32.F32.E4M3.E4M3 R24, R140, gdesc[UR4], R24, gsb0 ;  /* 0x00e000048c187df3 */ /* 0x000fe20008000818 */
[----:B------:R-:W-:Y:S01]  /*10e10*/  R2UR UR6, R4 ;  /* 0x00000000040672ca */ /* 0x000fe200000e0000 */
[----:B------:R-:W-:Y:S01]  /*10e20*/  IMAD.MOV.U32 R4, RZ, RZ, RZ ;  /* 0x000000ffff047224 */ /* 0x000fe200078e00ff */
[----:B------:R-:W-:Y:S02]  /*10e30*/  R2UR UR7, R5 ;  /* 0x00000000050772ca */ /* 0x000fe400000e0000 */
[----:B------:R-:W0:Y:S03]  /*10e40*/  SHFL.BFLY PT, R5, R8, 0x1, 0x1f ;  /* 0x0c201f0008057f89 */ /* 0x000e2600000e0000 */
[----:B------:R-:W-:Y:S01]  /*10e50*/  @P1 MUFU.RCP R4, R9 ;  /* 0x0000000900041308 */ /* 0x000fe20000001000 */
[----:B0-----:R-:W-:-:S01]  /*10e60*/  FADD.FTZ R12, R8, R5 ;  /* 0x00000005080c7221 */ /* 0x001fc20000010000 */
[----:B------:R-:W-:-:S06]  /*10e70*/  IMAD.MOV.U32 R8, RZ, RZ, RZ ;  /* 0x000000ffff087224 */ /* 0x000fcc00078e00ff */
[----:B------:R-:W0:Y:S01]  /*10e80*/  @P2 MUFU.LG2 R5, R13 ;  /* 0x0000000d00052308 */ /* 0x000e220000000c00 */
[C---:B------:R-:W-:Y:S01]  /*10e90*/  FMUL.FTZ R14, R12.reuse, 0.00390625 ;  /* 0x3b8000000c0e7820 */ /* 0x040fe20000410000 */
[----:B------:R-:W-:-:S04]  /*10ea0*/  FSETP.NE.FTZ.AND P1, PT, R12, RZ, PT ;  /* 0x000000ff0c00720b */ /* 0x000fc80003f35000 */
[----:B------:R-:W-:-:S09]  /*10eb0*/  FSETP.NE.FTZ.AND P3, PT, R14, RZ, PT ;  /* 0x000000ff0e00720b */ /* 0x000fd20003f75000 */
[----:B------:R-:W-:Y:S01]  /*10ec0*/  @P1 MUFU.RCP R8, R12 ;  /* 0x0000000c00081308 */ /* 0x000fe20000001000 */
[----:B0-----:R-:W-:-:S03]  /*10ed0*/  @P2 FMUL.FTZ R5, R5, 0.69314718246459960938 ;  /* 0x3f31721805052820 */ /* 0x001fc60000410000 */
[----:B------:R-:W-:Y:S01]  /*10ee0*/  @P3 FMUL.FTZ R2, R2, 0.69314718246459960938 ;  /* 0x3f31721802023820 */ /* 0x000fe20000410000 */
[----:B------:R-:W-:-:S03]  /*10ef0*/  @P2 FFMA.FTZ R21, R6, R3, R5 ;  /* 0x0000000306152223 */ /* 0x000fc60000010005 */
[----:B------:R-:W0:Y:S02]  /*10f00*/  @P3 MUFU.LG2 R7, R14 ;  /* 0x0000000e00073308 */ /* 0x000e240000000c00 */
[----:B0-----:R-:W-:-:S04]  /*10f10*/  @P3 FMUL.FTZ R7, R7, 0.69314718246459960938 ;  /* 0x3f31721807073820 */ /* 0x001fc80000410000 */
[----:B------:R-:W-:Y:S01]  /*10f20*/  @P3 FFMA.FTZ R20, R2, R0, R7 ;  /* 0x0000000002143223 */ /* 0x000fe20000010007 */
[----:B------:R-:W-:Y:S02]  /*10f30*/  WARPGROUP.DEPBAR.LE gsb0, 0x0 ;  /* 0x00008000000079c5 */ /* 0x000fe40000010000 */
[----:B------:R-:W-:-:S06]  /*10f40*/  WARPGROUP.ARRIVE ;  /* 0x00000000000079c5 */ /* 0x000fcc0000000000 */
[----:B------:R-:W-:Y:S01]  /*10f50*/  QGMMA.64x64x32.F32.E4M3.E4M3 R24, R136, gdesc[UR4], R24, gsb0 ;  /* 0x00e0000488187df3 */ /* 0x000fe20008000818 */
[-C--:B--2---:R-:W-:Y:S01]  /*10f60*/  FMUL.FTZ R4, R4, R11.reuse ;  /* 0x0000000b04047220 */ /* 0x084fe20000410000 */
[----:B------:R-:W-:Y:S01]  /*10f70*/  FMUL.FTZ R2, R8, R11 ;  /* 0x0000000b08027220 */ /* 0x000fe20000410000 */
[----:B------:R-:W-:Y:S02]  /*10f80*/  WARPGROUP.DEPBAR.LE gsb0, 0x0 ;  /* 0x00008000000079c5 */ /* 0x000fe40000010000 */
[----:B------:R-:W-:Y:S05]  /*10f90*/  @!P0 BRA `(.L_x_15532) ;  /* 0x0000000000048947 */ /* 0x000fea0003800000 */
[----:B------:R-:W-:Y:S01]  /*10fa0*/  BPT.TRAP 0x1 ;  /* 0x000000040000795c */ /* 0x000fe20000300000 */
.L_x_15532:
[----:B------:R-:W2:Y:S01]  /*10fb0*/  LDL.LU R0, [R1+0x24] ;  /* 0x0000240001007983 */ /* 0x000ea20000300800 */
[----:B------:R-:W-:Y:S02]  /*10fc0*/  VIADD R10, R10, 0x13260 ;  /* 0x000132600a0a7836 */ /* 0x000fe40000000000 */
[-C--:B------:R-:W-:Y:S01]  /*10fd0*/  FMUL.FTZ R58, R24, R4.reuse ;  /* 0x00000004183a7220 */ /* 0x080fe20000410000 */
[----:B------:R-:W-:Y:S01]  /*10fe0*/  FMUL.FTZ R56, R25, R4 ;  /* 0x0000000419387220 */ /* 0x000fe20000410000 */
[----:B------:R-:W3:Y:S01]  /*10ff0*/  LDL.LU R18, [R1+0x64] ;  /* 0x0000640001127983 */ /* 0x000ee20000300800 */
[----:B------:R-:W-:-:S05]  /*11000*/  VIADD R22, R22, 0x1 ;  /* 0x0000000116167836 */ /* 0x000fca0000000000 */
[----:B------:R-:W-:Y:S01]  /*11010*/  ISETP.NE.AND P1, PT, R22, 0x2, PT ;  /* 0x000000021600780c */ /* 0x000fe20003f25270 */
[----:B------:R-:W-:-:S03]  /*11020*/  FMUL.FTZ R57, R28, R4 ;  /* 0x000000041c397220 */ /* 0x000fc60000410000 */
        /* <DEDUP_REMOVED lines=35> */
[----:B------:R-:W-:Y:S01]  /*11260*/  FMUL.FTZ R10, R41, R4 ;  /* 0x00000004290a7220 */ /* 0x000fe20000410000 */
[----:B------:R-:W-:-:S07]  /*11270*/  FMUL.FTZ R4, R51, R2 ;  /* 0x0000000233047220 */ /* 0x000fce0000410000 */
.L_x_15467:
[----:B------:R-:W1:Y:S08]  /*11280*/  S2UR UR4, SR_CgaCtaId ;  /* 0x00000000000479c3 */ /* 0x000e700000008800 */
[----:B------:R-:W-:Y:S01]  /*11290*/  BAR.SYNC.DEFER_BLOCKING 0x5, 0x200 ;  /* 0x0148000000007b1d */ /* 0x000fe20000010000 */
[----:B0-----:R-:W-:-:S05]  /*112a0*/  MOV R18, 0x400 ;  /* 0x0000040000127802 */ /* 0x001fca0000000f00 */
[----:B------:R-:W-:Y:S01]  /*112b0*/  BSSY B0, `(.L_x_15533) ;  /* 0x00001d7000007945 */ /* 0x000fe20003800000 */
[----:B-1----:R-:W-:-:S04]  /*112c0*/  MOV R0, UR4 ;  /* 0x0000000400007c02 */ /* 0x002fc80008000f00 */
        /* <DEDUP_REMOVED lines=13> */
[----:B0-----:R-:W4:Y:S04]  /*113a0*/  LDL R32, [R1+0x84] ;  /* 0x0000840001207983 */ /* 0x001f280000100800 */
[----:B------:R-:W4:Y:S01]  /*113b0*/  LDL R52, [R1+0x4c] ;  /* 0x00004c0001347983 */ /* 0x000f220000100800 */
[----:B------:R-:W-:-:S03]  /*113c0*/  F2FP.BF16.F32.PACK_AB R9, R46, R9 ;  /* 0x000000092e09723e */ /* 0x000fc600000010ff */
[----:B------:R-:W4:Y:S04]  /*113d0*/  LDL.LU R48, [R1+0x58] ;  /* 0x0000580001307983 */ /* 0x000f280000300800 */
[----:B------:R-:W4:Y:S01]  /*113e0*/  LDL.LU R46, [R1+0x5c] ;  /* 0x00005c00012e7983 */ /* 0x000f220000300800 */
[----:B------:R-:W0:Y:S01]  /*113f0*/  S2R R41, SR_SWINHI ;  /* 0x0000000000297919 */ /* 0x000e220000002f00 */
[----:B------:R-:W-:Y:S02]  /*11400*/  F2FP.BF16.F32.PACK_AB R6, R53, R6 ;  /* 0x000000063506723e */ /* 0x000fe400000010ff */
[----:B------:R-:W-:Y:S01]  /*11410*/  F2FP.BF16.F32.PACK_AB R14, R37, R14 ;  /* 0x0000000e250e723e */ /* 0x000fe200000010ff */
[----:B------:R-:W4:Y:S01]  /*11420*/  LDL R42, [R1+0x34] ;  /* 0x00003400012a7983 */ /* 0x000f220000100800 */
        /* <DEDUP_REMOVED lines=12> */
[----:B------:R-:W4:Y:S01]  /*114f0*/  LDL R44, [R1+0x54] ;  /* 0x00005400012c7983 */ /* 0x000f220000100800 */
[----:B------:R-:W-:Y:S01]  /*11500*/  BAR.SYNC.DEFER_BLOCKING 0x1, 0x180 ;  /* 0x0046000000007b1d */ /* 0x000fe20000010000 */
[----:B--2---:R-:W-:-:S02]  /*11510*/  IMAD.MOV.U32 R26, RZ, RZ, R2 ;  /* 0x000000ffff1a7224 */ /* 0x004fc400078e0002 */
[----:B---3-5:R-:W-:Y:S02]  /*11520*/  IMAD.MOV.U32 R28, RZ, RZ, R0 ;  /* 0x000000ffff1c7224 */ /* 0x028fe400078e0000 */
[----:B-1----:R-:W-:-:S05]  /*11530*/  IMAD.SHL.U32 R0, R27, 0x4, RZ ;  /* 0x000000041b007824 */ /* 0x002fca00078e00ff */
[----:B------:R-:W-:-:S04]  /*11540*/  LOP3.LUT R0, R0, 0xc, RZ, 0xc0, !PT ;  /* 0x0000000c00007812 */ /* 0x000fc800078ec0ff */
[----:B------:R-:W-:-:S05]  /*11550*/  IADD3 R2, P0, R0, UR4, RZ ;  /* 0x0000000400027c10 */ /* 0x000fca000ff1e0ff */
[----:B------:R-:W-:Y:S01]  /*11560*/  IMAD.X R3, RZ, RZ, UR5, P0 ;  /* 0x00000005ff037e24 */ /* 0x000fe200080e06ff */
[----:B------:R-:W-:-:S04]  /*11570*/  ULDC.64 UR4, c[0x0][0xc00] ;  /* 0x0003000000047ab9 */ /* 0x000fc80000000a00 */
[----:B------:R1:W2:Y:S02]  /*11580*/  LDG.E.CONSTANT R0, desc[UR40][R2.64] ;  /* 0x0000002802007981 */ /* 0x0002a4000c1e9900 */
[----:B-1----:R-:W-:-:S04]  /*11590*/  LOP3.LUT P1, R2, R27, 0x3, RZ, 0xc0, !PT ;  /* 0x000000031b027812 */ /* 0x002fc8000782c0ff */
[----:B------:R-:W-:Y:S02]  /*115a0*/  ISETP.EQ.OR P1, PT, R2, 0x3, !P1 ;  /* 0x000000030200780c */ /* 0x000fe40004f22670 */
[----:B------:R-:W-:Y:S02]  /*115b0*/  MOV R2, R18 ;  /* 0x0000001200027202 */ /* 0x000fe40000000f00 */
[----:B0-----:R-:W-:Y:S02]  /*115c0*/  MOV R3, R41 ;  /* 0x0000002900037202 */ /* 0x001fe40000000f00 */
[----:B------:R-:W-:Y:S02]  /*115d0*/  SEL R35, R7, R6, P1 ;  /* 0x0000000607237207 */ /* 0x000fe40000800000 */
[----:B------:R-:W-:Y:S01]  /*115e0*/  SEL R37, R6, R7, P1 ;  /* 0x0000000706257207 */ /* 0x000fe20000800000 */
[----:B----4-:R-:W-:Y:S01]  /*115f0*/  IMAD.WIDE R6, R32, 0x2, R2 ;  /* 0x0000000220067825 */ /* 0x010fe200078e0202 */
[----:B------:R-:W-:-:S02]  /*11600*/  SEL R41, R13, R12, P1 ;  /* 0x0000000c0d297207 */ /* 0x000fc40000800000 */
[----:B------:R-:W-:Y:S02]  /*11610*/  SEL R27, R57, R56, P1 ;  /* 0x00000038391b7207 */ /* 0x000fe40000800000 */
[C---:B------:R-:W-:Y:S02]  /*11620*/  IADD3 R59, P0, R6.reuse, 0x60, RZ ;  /* 0x00000060063b7810 */ /* 0x040fe40007f1e0ff */
[----:B------:R-:W-:Y:S02]  /*11630*/  IADD3 R55, P2, R6, 0x40, RZ ;  /* 0x0000004006377810 */ /* 0x000fe40007f5e0ff */
[----:B------:R-:W-:Y:S02]  /*11640*/  SEL R39, R25, R24, P1 ;  /* 0x0000001819277207 */ /* 0x000fe40000800000 */
[----:B------:R-:W-:Y:S02]  /*11650*/  SEL R13, R12, R13, P1 ;  /* 0x0000000d0c0d7207 */ /* 0x000fe40000800000 */
[----:B------:R-:W-:-:S02]  /*11660*/  SEL R57, R56, R57, P1 ;  /* 0x0000003938397207 */ /* 0x000fc40000800000 */
[----:B------:R-:W-:Y:S02]  /*11670*/  SEL R25, R24, R25, P1 ;  /* 0x0000001918197207 */ /* 0x000fe40000800000 */
[----:B------:R-:W-:Y:S02]  /*11680*/  SEL R43, R9, R8, P1 ;  /* 0x00000008092b7207 */ /* 0x000fe40000800000 */
[----:B------:R-:W-:Y:S02]  /*11690*/  SEL R45, R8, R9, P1 ;  /* 0x00000009082d7207 */ /* 0x000fe40000800000 */
[----:B------:R-:W-:Y:S02]  /*116a0*/  LOP3.LUT R8, R55, 0x380, RZ, 0xc0, !PT ;  /* 0x0000038037087812 */ /* 0x000fe400078ec0ff */
[----:B------:R-:W-:Y:S02]  /*116b0*/  LOP3.LUT R24, R59, 0x380, RZ, 0xc0, !PT ;  /* 0x000003803b187812 */ /* 0x000fe400078ec0ff */
[----:B------:R-:W-:-:S02]  /*116c0*/  SEL R29, R15, R14, P1 ;  /* 0x0000000e0f1d7207 */ /* 0x000fc40000800000 */
[----:B------:R-:W-:Y:S02]  /*116d0*/  SEL R15, R14, R15, P1 ;  /* 0x0000000f0e0f7207 */ /* 0x000fe40000800000 */
[----:B------:R-:W-:Y:S02]  /*116e0*/  SHF.R.U64 R8, R8, 0x3, RZ ;  /* 0x0000000308087819 */ /* 0x000fe400000012ff */
[----:B------:R-:W-:Y:S02]  /*116f0*/  SHF.R.U64 R24, R24, 0x3, RZ ;  /* 0x0000000318187819 */ /* 0x000fe400000012ff */
[----:B------:R-:W-:Y:S02]  /*11700*/  SEL R31, R11, R10, P1 ;  /* 0x0000000a0b1f7207 */ /* 0x000fe40000800000 */
[----:B------:R-:W-:Y:S02]  /*11710*/  SEL R33, R10, R11, P1 ;  /* 0x0000000b0a217207 */ /* 0x000fe40000800000 */
[----:B------:R-:W-:-:S02]  /*11720*/  SEL R47, R5, R4, P1 ;  /* 0x00000004052f7207 */ /* 0x000fc40000800000 */
[----:B------:R-:W-:Y:S02]  /*11730*/  SEL R49, R4, R5, P1 ;  /* 0x0000000504317207 */ /* 0x000fe40000800000 */
[----:B------:R-:W-:Y:S01]  /*11740*/  LOP3.LUT R10, R8, R55, RZ, 0x3c, !PT ;  /* 0x00000037080a7212 */ /* 0x000fe200078e3cff */
[----:B------:R-:W-:Y:S01]  /*11750*/  IMAD.MOV.U32 R60, RZ, RZ, R26 ;  /* 0x000000ffff3c7224 */ /* 0x000fe200078e001a */
[----:B------:R-:W-:Y:S01]  /*11760*/  LOP3.LUT R8, R24, R59, RZ, 0x3c, !PT ;  /* 0x0000003b18087212 */ /* 0x000fe200078e3cff */
[----:B------:R-:W-:Y:S01]  /*11770*/  IMAD.MOV.U32 R50, RZ, RZ, R28 ;  /* 0x000000ffff327224 */ /* 0x000fe200078e001c */
[C---:B------:R-:W-:Y:S02]  /*11780*/  IADD3 R53, P3, R6.reuse, 0x20, RZ ;  /* 0x0000002006357810 */ /* 0x040fe40007f7e0ff */
[----:B------:R-:W-:Y:S02]  /*11790*/  LOP3.LUT R51, R6, 0x380, RZ, 0xc0, !PT ;  /* 0x0000038006337812 */ /* 0x000fe400078ec0ff */
[----:B------:R-:W-:-:S02]  /*117a0*/  LOP3.LUT R4, R53, 0x380, RZ, 0xc0, !PT ;  /* 0x0000038035047812 */ /* 0x000fc400078ec0ff */
[----:B------:R-:W-:Y:S02]  /*117b0*/  SHF.R.U64 R51, R51, 0x3, RZ ;  /* 0x0000000333337819 */ /* 0x000fe400000012ff */
[----:B------:R-:W-:Y:S01]  /*117c0*/  SHF.R.U64 R4, R4, 0x3, RZ ;  /* 0x0000000304047819 */ /* 0x000fe200000012ff */
[--C-:B------:R-:W-:Y:S01]  /*117d0*/  IMAD.X R5, RZ, RZ, R7.reuse, P3 ;  /* 0x000000ffff057224 */ /* 0x100fe200018e0607 */
[----:B------:R-:W-:Y:S02]  /*117e0*/  LOP3.LUT R6, R51, R6, RZ, 0x3c, !PT ;  /* 0x0000000633067212 */ /* 0x000fe400078e3cff */
[----:B------:R-:W-:Y:S01]  /*117f0*/  LOP3.LUT R4, R4, R53, RZ, 0x3c, !PT ;  /* 0x0000003504047212 */ /* 0x000fe200078e3cff */
[--C-:B------:R-:W-:Y:S01]  /*11800*/  IMAD.X R9, RZ, RZ, R7.reuse, P0 ;  /* 0x000000ffff097224 */ /* 0x100fe200000e0607 */
[----:B------:R-:W-:Y:S01]  /*11810*/  MOV R40, R6 ;  /* 0x0000000600287202 */ /* 0x000fe20000000f00 */
[----:B------:R-:W-:Y:S01]  /*11820*/  IMAD.X R11, RZ, RZ, R7, P2 ;  /* 0x000000ffff0b7224 */ /* 0x000fe200010e0607 */
[----:B------:R-:W-:-:S02]  /*11830*/  MOV R38, R4 ;  /* 0x0000000400267202 */ /* 0x000fc40000000f00 */
        /* <DEDUP_REMOVED lines=14> */
[----:B------:R-:W3:Y:S04]  /*11920*/  SHFL.IDX PT, R34, R45, R12, 0x1c1f ;  /* 0x001c1f0c2d227589 */ /* 0x000ee800000e0000 */
[----:B------:R-:W-:Y:S04]  /*11930*/  SHFL.IDX PT, R35, R35, R0, 0x1c1f ;  /* 0x001c1f0023237589 */ /* 0x000fe800000e0000 */
[----:B------:R-:W4:Y:S04]  /*11940*/  SHFL.IDX PT, R28, R37, R12, 0x1c1f ;  /* 0x001c1f0c251c7589 */ /* 0x000f2800000e0000 */
[----:B------:R2:W-:Y:S04]  /*11950*/  SHFL.IDX PT, R47, R47, R0, 0x1c1f ;  /* 0x001c1f002f2f7589 */ /* 0x0005e800000e0000 */
[----:B------:R4:W4:Y:S01]  /*11960*/  SHFL.IDX PT, R36, R49, R12, 0x1c1f ;  /* 0x001c1f0c31247589 */ /* 0x00092200000e0000 */
        /* <DEDUP_REMOVED lines=10> */
[----:B---3--:R-:W-:Y:S02]  /*11a10*/  SEL R9, R43, R34, P1 ;  /* 0x000000222b097207 */ /* 0x008fe40000800000 */
[----:B------:R-:W-:Y:S02]  /*11a20*/  SEL R11, R34, R43, P1 ;  /* 0x0000002b220b7207 */ /* 0x000fe40000800000 */
[----:B----4-:R-:W-:Y:S02]  /*11a30*/  SEL R12, R35, R28, P1 ;  /* 0x0000001c230c7207 */ /* 0x010fe40000800000 */
[----:B------:R-:W-:Y:S02]  /*11a40*/  SEL R14, R28, R35, P1 ;  /* 0x000000231c0e7207 */ /* 0x000fe40000800000 */
[----:B------:R-:W-:-:S02]  /*11a50*/  SEL R13, R47, R36, P1 ;  /* 0x000000242f0d7207 */ /* 0x000fc40000800000 */
[----:B-1----:R-:W-:Y:S02]  /*11a60*/  SEL R4, R29, R24, P1 ;  /* 0x000000181d047207 */ /* 0x002fe40000800000 */
[----:B------:R-:W-:Y:S02]  /*11a70*/  SEL R6, R24, R29, P1 ;  /* 0x0000001d18067207 */ /* 0x000fe40000800000 */
[----:B------:R-:W-:Y:S02]  /*11a80*/  SEL R5, R41, R32, P1 ;  /* 0x0000002029057207 */ /* 0x000fe40000800000 */
[----:B------:R-:W-:Y:S02]  /*11a90*/  SEL R7, R32, R41, P1 ;  /* 0x0000002920077207 */ /* 0x000fe40000800000 */
[----:B------:R-:W-:Y:S01]  /*11aa0*/  SEL R15, R36, R47, P1 ;  /* 0x0000002f240f7207 */ /* 0x000fe20000800000 */
[----:B------:R-:W-:Y:S01]  /*11ab0*/  IMAD.IADD R31, R52, 0x1, R42 ;  /* 0x00000001341f7824 */ /* 0x000fe200078e022a */
[----:B------:R-:W-:Y:S01]  /*11ac0*/  SEL R33, R50, RZ, !P0 ;  /* 0x000000ff32217207 */ /* 0x000fe20004000000 */
[----:B------:R1:W-:Y:S04]  /*11ad0*/  STSM.16.M88.4 [R38], R4 ;  /* 0x0000000426007844 */ /* 0x0003e80000000200 */
[----:B------:R2:W-:Y:S04]  /*11ae0*/  STSM.16.M88.4 [R30], R8 ;  /* 0x000000081e007844 */ /* 0x0005e80000000200 */
[----:B------:R3:W-:Y:S01]  /*11af0*/  STSM.16.M88.4 [R27], R12 ;  /* 0x0000000c1b007844 */ /* 0x0007e20000000200 */
[----:B------:R-:W-:Y:S01]  /*11b00*/  IADD3 R24, P2, R48, UR4, RZ ;  /* 0x0000000430187c10 */ /* 0x000fe2000ff5e0ff */
[----:B------:R-:W-:Y:S01]  /*11b10*/  IMAD.MOV.U32 R28, RZ, RZ, RZ ;  /* 0x000000ffff1c7224 */ /* 0x000fe200078e00ff */
[----:B------:R-:W-:Y:S01]  /*11b20*/  ULDC UR8, c[0x0][0xa88] ;  /* 0x0002a20000087ab9 */ /* 0x000fe20000000800 */
[----:B------:R-:W4:Y:S01]  /*11b30*/  LDL R34, [R1+0x6c] ;  /* 0x00006c0001227983 */ /* 0x000f220000100800 */
[----:B------:R-:W-:Y:S01]  /*11b40*/  IADD3.X R25, R46, UR5, RZ, P2, !PT ;  /* 0x000000052e197c10 */ /* 0x000fe200097fe4ff */
[----:B------:R-:W-:Y:S01]  /*11b50*/  ULDC.64 UR4, c[0x0][0xb90] ;  /* 0x0002e40000047ab9 */ /* 0x000fe20000000a00 */
[----:B------:R-:W-:Y:S06]  /*11b60*/  BAR.SYNC.DEFER_BLOCKING 0x1, 0x180 ;  /* 0x0046000000007b1d */ /* 0x000fec0000010000 */
[----:B------:R-:W3:Y:S01]  /*11b70*/  @P0 LDG.E R28, desc[UR40][R24.64] ;  /* 0x00000028181c0981 */ /* 0x000ee2000c1e1900 */
[----:B0-----:R-:W-:-:S13]  /*11b80*/  ISETP.NE.AND P2, PT, R0, 0x1, PT ;  /* 0x000000010000780c */ /* 0x001fda0003f45270 */
[----:B------:R-:W0:Y:S08]  /*11b90*/  @P2 LDC R26, c[0x0][0xbec] ;  /* 0x0002fb00ff1a2b82 */ /* 0x000e300000000800 */
[----:B------:R-:W2:Y:S01]  /*11ba0*/  @P2 LDC R29, c[0x0][0xbf0] ;  /* 0x0002fc00ff1d2b82 */ /* 0x000ea20000000800 */
[----:B------:R-:W-:Y:S01]  /*11bb0*/  SHF.R.S32.HI R32, RZ, 0x1f, R44 ;  /* 0x0000001fff207819 */ /* 0x000fe2000001142c */
[----:B-1----:R-:W-:-:S04]  /*11bc0*/  IMAD.MOV.U32 R7, RZ, RZ, R31 ;  /* 0x000000ffff077224 */ /* 0x002fc800078e001f */
[----:B------:R-:W-:Y:S02]  /*11bd0*/  IMAD R5, R32, UR4, RZ ;  /* 0x0000000420057c24 */ /* 0x000fe4000f8e02ff */
[----:B0-----:R-:W-:-:S05]  /*11be0*/  @P2 IMAD.HI.U32 R4, R31, R26, RZ ;  /* 0x0000001a1f042227 */ /* 0x001fca00078e00ff */
[----:B--2---:R-:W-:Y:S01]  /*11bf0*/  @P2 SHF.R.U32.HI R7, RZ, R29, R4 ;  /* 0x0000001dff072219 */ /* 0x004fe20000011604 */
[----:B------:R-:W-:Y:S01]  /*11c00*/  IMAD R11, R44, UR5, R5 ;  /* 0x000000052c0b7c24 */ /* 0x000fe2000f8e0205 */
[----:B------:R-:W-:-:S03]  /*11c10*/  SEL R30, R60, RZ, !P0 ;  /* 0x000000ff3c1e7207 */ /* 0x000fc60004000000 */
[----:B------:R-:W-:Y:S02]  /*11c20*/  IMAD.MOV R9, RZ, RZ, -R7 ;  /* 0x000000ffff097224 */ /* 0x000fe400078e0a07 */
[----:B------:R-:W-:Y:S02]  /*11c30*/  IMAD R6, R30, UR6, RZ ;  /* 0x000000061e067c24 */ /* 0x000fe4000f8e02ff */
        /* <DEDUP_REMOVED lines=36> */
.L_x_15535:
[----:B------:R-:W2:Y:S01]  /*11e80*/  LDL R12, [R1+0x80] ;  /* 0x00008000010c7983 */ /* 0x000ea20000100800 */
[----:B------:R-:W-:Y:S01]  /*11e90*/  VIADD R13, R13, 0xffffff80 ;  /* 0xffffff800d0d7836 */ /* 0x000fe20000000000 */
[----:B------:R-:W-:Y:S01]  /*11ea0*/  ULDC.64 UR4, c[0x0][0xaa0] ;  /* 0x0002a80000047ab9 */ /* 0x000fe20000000a00 */
[----:B-----5:R-:W-:Y:S01]  /*11eb0*/  IMAD R35, R9, R0, RZ ;  /* 0x0000000009237224 */ /* 0x020fe200078e02ff */
[----:B------:R-:W-:Y:S01]  /*11ec0*/  SHFL.IDX PT, R4, R10, RZ, 0x1c1f ;  /* 0x001c1fff0a047589 */ /* 0x000fe200000e0000 */
[----:B------:R-:W-:Y:S01]  /*11ed0*/  IMAD.WIDE R2, R11, 0x2, R2 ;  /* 0x000000020b027825 */ /* 0x000fe200078e0202 */
[----:B------:R-:W-:Y:S02]  /*11ee0*/  SHF.R.S32.HI R8, RZ, 0x1f, R13 ;  /* 0x0000001fff087819 */ /* 0x000fe4000001140d */
[----:B------:R-:W0:Y:S02]  /*11ef0*/  SHFL.IDX PT, R5, R14, RZ, 0x1c1f ;  /* 0x001c1fff0e057589 */ /* 0x000e2400000e0000 */
[----:B------:R-:W-:-:S02]  /*11f00*/  LEA.HI R8, R8, R13, RZ, 0x7 ;  /* 0x0000000d08087211 */ /* 0x000fc400078f38ff */
[----:B------:R-:W-:Y:S04]  /*11f10*/  SHFL.IDX PT, R6, R10, 0x1, 0x1c1f ;  /* 0x003c1f000a067f89 */ /* 0x000fe800000e0000 */
[----:B------:R-:W1:Y:S01]  /*11f20*/  SHFL.IDX PT, R7, R14, 0x1, 0x1c1f ;  /* 0x003c1f000e077f89 */ /* 0x000e6200000e0000 */
[----:B------:R-:W-:Y:S02]  /*11f30*/  LOP3.LUT R8, R8, 0xffffff80, RZ, 0xc0, !PT ;  /* 0xffffff8008087812 */ /* 0x000fe400078ec0ff */
[----:B------:R-:W-:Y:S02]  /*11f40*/  SHF.R.S32.HI R36, RZ, 0x1f, R48 ;  /* 0x0000001fff247819 */ /* 0x000fe40000011430 */
[----:B------:R-:W-:Y:S01]  /*11f50*/  IADD3 R25, P4, R2, 0x3000, RZ ;  /* 0x0000300002197810 */ /* 0x000fe20007f9e0ff */
[----:B------:R-:W-:Y:S01]  /*11f60*/  IMAD.IADD R8, R13, 0x1, -R8 ;  /* 0x000000010d087824 */ /* 0x000fe200078e0a08 */
[----:B------:R-:W-:-:S02]  /*11f70*/  LEA.HI R36, R36, R48, RZ, 0x3 ;  /* 0x0000003024247211 */ /* 0x000fc400078f18ff */
[----:B------:R-:W-:Y:S02]  /*11f80*/  IADD3 R13, P3, R2, 0x1800, RZ ;  /* 0x00001800020d7810 */ /* 0x000fe40007f7e0ff */
[----:B------:R-:W-:Y:S02]  /*11f90*/  LOP3.LUT P0, RZ, R8, 0x3, RZ, 0xc0, !PT ;  /* 0x0000000308ff7812 */ /* 0x000fe4000780c0ff */
[----:B------:R-:W-:Y:S02]  /*11fa0*/  LOP3.LUT R36, R36, 0xfffffff8, RZ, 0xc0, !PT ;  /* 0xfffffff824247812 */ /* 0x000fe400078ec0ff */
[----:B------:R-:W-:Y:S02]  /*11fb0*/  LOP3.LUT R9, R2, 0x380, RZ, 0xc0, !PT ;  /* 0x0000038002097812 */ /* 0x000fe400078ec0ff */
[----:B------:R-:W-:Y:S01]  /*11fc0*/  LOP3.LUT R24, R25, 0x380, RZ, 0xc0, !PT ;  /* 0x0000038019187812 */ /* 0x000fe200078ec0ff */
[----:B------:R-:W-:Y:S01]  /*11fd0*/  IMAD.IADD R36, R48, 0x1, -R36 ;  /* 0x0000000130247824 */ /* 0x000fe200078e0a24 */
[----:B------:R-:W-:-:S02]  /*11fe0*/  SHF.R.U64 R9, R9, 0x3, RZ ;  /* 0x0000000309097819 */ /* 0x000fc400000012ff */
[----:B------:R-:W-:-:S04]  /*11ff0*/  SHF.R.U64 R24, R24, 0x3, RZ ;  /* 0x0000000318187819 */ /* 0x000fc800000012ff */
[----:B------:R-:W-:Y:S01]  /*12000*/  LOP3.LUT R24, R24, R25, RZ, 0x3c, !PT ;  /* 0x0000001918187212 */ /* 0x000fe200078e3cff */
[----:B------:R-:W-:Y:S02]  /*12010*/  IMAD.X R25, RZ, RZ, R3, P4 ;  /* 0x000000ffff197224 */ /* 0x000fe400020e0603 */
[----:B--2---:R-:W-:-:S05]  /*12020*/  IMAD.IADD R12, R12, 0x1, R42 ;  /* 0x000000010c0c7824 */ /* 0x004fca00078e022a */
[C---:B------:R-:W-:Y:S02]  /*12030*/  IADD3 R8, R12.reuse, 0x8, RZ ;  /* 0x000000080c087810 */ /* 0x040fe40007ffe0ff */
[-C--:B------:R-:W-:Y:S02]  /*12040*/  ISETP.GE.OR P1, PT, R12, R35.reuse, P0 ;  /* 0x000000230c00720c */ /* 0x080fe40000726670 */
[----:B------:R-:W-:Y:S02]  /*12050*/  ISETP.GE.OR P0, PT, R8, R35, P0 ;  /* 0x000000230800720c */ /* 0x000fe40000706670 */
[----:B------:R-:W-:Y:S02]  /*12060*/  LOP3.LUT R12, R13, 0x380, RZ, 0xc0, !PT ;  /* 0x000003800d0c7812 */ /* 0x000fe400078ec0ff */
[----:B------:R-:W-:Y:S01]  /*12070*/  LOP3.LUT R8, R9, R2, RZ, 0x3c, !PT ;  /* 0x0000000209087212 */ /* 0x000fe200078e3cff */
[----:B------:R-:W-:Y:S01]  /*12080*/  IMAD.MOV.U32 R9, RZ, RZ, R3 ;  /* 0x000000ffff097224 */ /* 0x000fe200078e0003 */
[----:B------:R-:W-:-:S04]  /*12090*/  SHF.R.U64 R12, R12, 0x3, RZ ;  /* 0x000000030c0c7819 */ /* 0x000fc800000012ff */
[----:B------:R-:W-:Y:S01]  /*120a0*/  LOP3.LUT R12, R12, R13, RZ, 0x3c, !PT ;  /* 0x0000000d0c0c7212 */ /* 0x000fe200078e3cff */
[----:B0-----:R-:W-:Y:S01]  /*120b0*/  @!P1 ST.E desc[UR40][R4.64], R21 ;  /* 0x0000001504009985 */ /* 0x001fe2000c101928 */
[----:B------:R-:W-:-:S03]  /*120c0*/  IMAD.X R13, RZ, RZ, R3, P3 ;  /* 0x000000ffff0d7224 */ /* 0x000fc600018e0603 */
[----:B-1----:R0:W-:Y:S04]  /*120d0*/  @!P0 ST.E desc[UR40][R6.64], R20 ;  /* 0x0000001406008985 */ /* 0x0021e8000c101928 */
[----:B------:R-:W2:Y:S04]  /*120e0*/  LD.E.128 R8, desc[UR40][R8.64] ;  /* 0x0000002808087980 */ /* 0x000ea8000c101d00 */
[----:B------:R-:W3:Y:S01]  /*120f0*/  LD.E.128 R12, desc[UR40][R12.64] ;  /* 0x000000280c0c7980 */ /* 0x000ee2000c101d00 */
[----:B0-----:R-:W-:-:S03]  /*12100*/  IMAD R20, R36, 0x30, R37 ;  /* 0x0000003024147824 */ /* 0x001fc600078e0225 */
[----:B------:R-:W4:Y:S01]  /*12110*/  LD.E.128 R24, desc[UR40][R24.64] ;  /* 0x0000002818187980 */ /* 0x000f22000c101d00 */
[----:B------:R-:W-:-:S03]  /*12120*/  IADD3 R31, P0, R2, 0x4800, RZ ;  /* 0x00004800021f7810 */ /* 0x000fc60007f1e0ff */
[----:B------:R-:W2:Y:S01]  /*12130*/  LDL R36, [R1+0x88] ;  /* 0x0000880001247983 */ /* 0x000ea20000100800 */
[----:B------:R-:W-:Y:S01]  /*12140*/  LOP3.LUT R2, R31, 0x380, RZ, 0xc0, !PT ;  /* 0x000003801f027812 */ /* 0x000fe200078ec0ff */
[----:B------:R-:W-:-:S03]  /*12150*/  IMAD.X R5, RZ, RZ, R3, P0 ;  /* 0x000000ffff057224 */ /* 0x000fc600000e0603 */
[----:B------:R-:W-:-:S04]  /*12160*/  SHF.R.U64 R2, R2, 0x3, RZ ;  /* 0x0000000302027819 */ /* 0x000fc800000012ff */
[----:B------:R-:W-:Y:S02]  /*12170*/  LOP3.LUT R4, R2, R31, RZ, 0x3c, !PT ;  /* 0x0000001f02047212 */ /* 0x000fe400078e3cff */
[----:B------:R-:W0:Y:S01]  /*12180*/  @P2 LDC R31, c[0x0][0xbec] ;  /* 0x0002fb00ff1f2b82 */ /* 0x000e220000000800 */
[----:B------:R-:W-:-:S03]  /*12190*/  IMAD R3, R29, UR4, RZ ;  /* 0x000000041d037c24 */ /* 0x000fc6000f8e02ff */
[----:B------:R-:W5:Y:S01]  /*121a0*/  LD.E.128 R4, desc[UR40][R4.64] ;  /* 0x0000002804047980 */ /* 0x000f62000c101d00 */
[C---:B------:R-:W-:Y:S02]  /*121b0*/  IMAD R21, R28.reuse, UR5, R3 ;  /* 0x000000051c157c24 */ /* 0x040fe4000f8e0203 */
[----:B------:R-:W-:Y:S01]  /*121c0*/  IMAD.WIDE.U32 R2, R28, UR4, RZ ;  /* 0x000000041c027c25 */ /* 0x000fe2000f8e00ff */
[----:B------:R-:W1:Y:S01]  /*121d0*/  @P2 LDC R29, c[0x0][0xbf0] ;  /* 0x0002fc00ff1d2b82 */ /* 0x000e620000000800 */
        /* <DEDUP_REMOVED lines=12> */
[----:B------:R-:W-:-:S03]  /*122a0*/  ULDC.64 UR4, c[0x0][0xaf0] ;  /* 0x0002bc0000047ab9 */ /* 0x000fc60000000a00 */
[----:B------:R-:W-:-:S04]  /*122b0*/  @P2 IMAD.HI.U32 R20, R32, R31, RZ ;  /* 0x0000001f20142227 */ /* 0x000fc800078e00ff */
[----:B------:R-:W-:Y:S02]  /*122c0*/  IMAD.IADD R3, R3, 0x1, R21 ;  /* 0x0000000103037824 */ /* 0x000fe400078e0215 */
[----:B------:R-:W-:Y:S02]  /*122d0*/  IMAD.MOV.U32 R21, RZ, RZ, R32 ;  /* 0x000000ffff157224 */ /* 0x000fe400078e0020 */
        /* <DEDUP_REMOVED lines=20> */
[C---:B------:R-:W-:Y:S01]  /*12420*/  LEA R30, P0, R2.reuse, UR4, 0x1 ;  /* 0x00000004021e7c11 */ /* 0x040fe2000f8008ff */
[----:B------:R-:W-:Y:S01]  /*12430*/  IMAD.IADD R32, R37, 0x1, R42 ;  /* 0x0000000125207824 */ /* 0x000fe200078e022a */
        /* <DEDUP_REMOVED lines=35> */
.L_x_15534:
[----:B------:R-:W2:Y:S01]  /*12670*/  LDL.LU R4, [R1+0x58] ;  /* 0x0000580001047983 */ /* 0x000ea20000300800 */
[----:B------:R-:W-:Y:S01]  /*12680*/  ULDC.64 UR4, c[0x0][0xc00] ;  /* 0x0003000000047ab9 */ /* 0x000fe20000000a00 */
[----:B------:R-:W-:Y:S01]  /*12690*/  IMAD.MOV.U32 R6, RZ, RZ, RZ ;  /* 0x000000ffff067224 */ /* 0x000fe200078e00ff */
        /* <DEDUP_REMOVED lines=17> */
[----:B---3-5:R-:W-:-:S12]  /*127b0*/  VIADD R28, R7, 0xffffff80 ;  /* 0xffffff80071c7836 */ /* 0x028fd80000000000 */
[----:B------:R-:W1:Y:S01]  /*127c0*/  @P2 LDC R27, c[0x0][0xbec] ;  /* 0x0002fb00ff1b2b82 */ /* 0x000e620000000800 */
[----:B------:R-:W-:Y:S01]  /*127d0*/  ISETP.GE.AND P3, PT, R28, 0xc0, PT ;  /* 0x000000c01c00780c */ /* 0x000fe20003f66270 */
[----:B--2---:R-:W-:-:S12]  /*127e0*/  @P1 BRA `(.L_x_15537) ;  /* 0x0000000000101947 */ /* 0x004fd80003800000 */
[----:B------:R-:W-:Y:S05]  /*127f0*/  @!P0 BRA `(.L_x_15537) ;  /* 0x00000000000c8947 */ /* 0x000fea0003800000 */
[----:B------:R-:W2:Y:S04]  /*12800*/  LDG.E R5, desc[UR40][R2.64] ;  /* 0x0000002802057981 */ /* 0x000ea8000c1e1900 */
[----:B------:R-:W2:Y:S02]  /*12810*/  LDG.E R0, desc[UR40][R2.64+0x4] ;  /* 0x0000042802007981 */ /* 0x000ea4000c1e1900 */
[----:B--2---:R-:W-:-:S07]  /*12820*/  IMAD.IADD R0, R0, 0x1, -R5 ;  /* 0x0000000100007824 */ /* 0x004fce00078e0a05 */
.L_x_15537:
[----:B------:R-:W2:Y:S04]  /*12830*/  LDL.LU R3, [R1+0x50] ;  /* 0x0000500001037983 */ /* 0x000ea80000300800 */
[----:B------:R-:W3:Y:S04]  /*12840*/  LDL.LU R2, [R1+0x68] ;  /* 0x0000680001027983 */ /* 0x000ee80000300800 */
[----:B------:R-:W4:Y:S04]  /*12850*/  LDL R26, [R1+0x54] ;  /* 0x00005400011a7983 */ /* 0x000f280000100800 */
[----:B------:R0:W5:Y:S01]  /*12860*/  LDL R24, [R1+0x34] ;  /* 0x0000340001187983 */ /* 0x0001620000100800 */
[----:B------:R-:W-:Y:S01]  /*12870*/  BSSY B1, `(.L_x_15538) ;  /* 0x000002c000017945 */ /* 0x000fe20003800000 */
[----:B------:R-:W-:-:S02]  /*12880*/  SHF.R.S32.HI R11, RZ, 0x1f, R6 ;  /* 0x0000001fff0b7819 */ /* 0x000fc40000011406 */
[----:B--2---:R-:W-:Y:S02]  /*12890*/  SEL R13, R3, RZ, !P0 ;  /* 0x000000ff030d7207 */ /* 0x004fe40004000000 */
[----:B---3--:R-:W-:Y:S02]  /*128a0*/  SEL R12, R2, RZ, !P0 ;  /* 0x000000ff020c7207 */ /* 0x008fe40004000000 */
[----:B----4-:R-:W-:Y:S01]  /*128b0*/  SHF.R.S32.HI R10, RZ, 0x1f, R26 ;  /* 0x0000001fff0a7819 */ /* 0x010fe2000001141a */
[----:B0-----:R-:W-:Y:S06]  /*128c0*/  @P3 BRA `(.L_x_15539) ;  /* 0x0000000000983947 */ /* 0x001fec0003800000 */
[----:B------:R-:W0:Y:S01]  /*128d0*/  LDC R9, c[0x0][0xbe8] ;  /* 0x0002fa00ff097b82 */ /* 0x000e220000000800 */
[----:B-----5:R-:W-:Y:S01]  /*128e0*/  IADD3 R8, R24, -0x80, R7 ;  /* 0xffffff8018087810 */ /* 0x020fe20007ffe007 */
[----:B0-----:R-:W-:-:S05]  /*128f0*/  IMAD R2, R0, R9, RZ ;  /* 0x0000000900027224 */ /* 0x001fca00078e02ff */
        /* <DEDUP_REMOVED lines=11> */
[----:B------:R-:W0:Y:S01]  /*129b0*/  @P0 LDC R15, c[0x0][0xbec] ;  /* 0x0002fb00ff0f0b82 */ /* 0x000e220000000800 */
[----:B------:R-:W-:Y:S02]  /*129c0*/  IMAD.IADD R3, R3, 0x1, R7 ;  /* 0x0000000103037824 */ /* 0x000fe400078e0207 */
[----:B------:R-:W-:-:S05]  /*129d0*/  IMAD.WIDE.U32 R2, R13, UR4, R2 ;  /* 0x000000040d027c25 */ /* 0x000fca000f8e0002 */
[----:B------:R-:W2:Y:S01]  /*129e0*/  @P0 LDC R21, c[0x0][0xbf0] ;  /* 0x0002fc00ff150b82 */ /* 0x000ea20000000800 */
        /* <DEDUP_REMOVED lines=20> */
.L_x_15539:
[----:B------:R-:W-:Y:S05]  /*12b30*/  BSYNC B1 ;  /* 0x0000000000017941 */ /* 0x000fea0003800000 */
.L_x_15538:
        /* <DEDUP_REMOVED lines=18> */
[----:B-----5:R-:W-:Y:S02]  /*12c60*/  IMAD.IADD R8, R24, 0x1, R6 ;  /* 0x0000000118087824 */ /* 0x020fe400078e0206 */
        /* <DEDUP_REMOVED lines=27> */
[----:B------:R-:W-:Y:S01]  /*12e20*/  IMAD.IADD R14, R14, 0x1, R24 ;  /* 0x000000010e0e7824 */ /* 0x000fe200078e0218 */
[----:B------:R-:W-:Y:S01]  /*12e30*/  ULDC UR4, c[0x0][0xac8] ;  /* 0x0002b20000047ab9 */ /* 0x000fe20000000800 */
[----:B------:R-:W-:Y:S01]  /*12e40*/  IMAD R25, R0, R25, RZ ;  /* 0x0000001900197224 */ /* 0x000fe200078e02ff */
        /* <DEDUP_REMOVED lines=8> */
[----:B------:R1:W3:Y:S04]  /*12ed0*/  SHFL.IDX PT, R13, R4, 0x3, 0x181f ;  /* 0x00781f00040d7f89 */ /* 0x0002e800000e0000 */
[----:B------:R-:W3:Y:S04]  /*12ee0*/  SHFL.IDX PT, R7, R8, 0x1, 0x181f ;  /* 0x00381f0008077f89 */ /* 0x000ee800000e0000 */
[----:B------:R-:W3:Y:S04]  /*12ef0*/  SHFL.IDX PT, R10, R8, 0x2, 0x181f ;  /* 0x00581f00080a7f89 */ /* 0x000ee800000e0000 */
[----:B------:R3:W3:Y:S01]  /*12f00*/  SHFL.IDX PT, R12, R8, 0x3, 0x181f ;  /* 0x00781f00080c7f89 */ /* 0x0006e200000e0000 */
        /* <DEDUP_REMOVED lines=9> */
[C---:B------:R-:W-:Y:S02]  /*12fa0*/  @!P0 LEA R8, P6, R15.reuse, R13, 0x1 ;  /* 0x0000000d0f088211 */ /* 0x040fe400078c08ff */
[C-C-:B------:R-:W-:Y:S01]  /*12fb0*/  @!P2 LEA.HI.X R5, R15.reuse, R7, R20.reuse, 0x1, P5 ;  /* 0x000000070f05a211 */ /* 0x140fe200028f0c14 */
[----:B------:R1:W-:Y:S01]  /*12fc0*/  @!P3 ST.E.128 desc[UR40][R2.64], RZ ;  /* 0x000000ff0200b985 */ /* 0x0003e2000c101d28 */
[----:B------:R-:W-:-:S02]  /*12fd0*/  @!P1 LEA.HI.X R7, R15, R10, R20, 0x1, P4 ;  /* 0x0000000a0f079211 */ /* 0x000fc400020f0c14 */
[----:B------:R-:W-:Y:S01]  /*12fe0*/  @!P0 LEA.HI.X R9, R15, R12, R20, 0x1, P6 ;  /* 0x0000000c0f098211 */ /* 0x000fe200030f0c14 */
[----:B------:R1:W-:Y:S04]  /*12ff0*/  @!P2 ST.E.128 desc[UR40][R4.64], RZ ;  /* 0x000000ff0400a985 */ /* 0x0003e8000c101d28 */
[----:B------:R1:W-:Y:S04]  /*13000*/  @!P1 ST.E.128 desc[UR40][R6.64], RZ ;  /* 0x000000ff06009985 */ /* 0x0003e8000c101d28 */
[----:B------:R1:W-:Y:S02]  /*13010*/  @!P0 ST.E.128 desc[UR40][R8.64], RZ ;  /* 0x000000ff08008985 */ /* 0x0003e4000c101d28 */
.L_x_15536:
[----:B------:R-:W-:Y:S05]  /*13020*/  BSYNC B0 ;  /* 0x0000000000007941 */ /* 0x000fea0003800000 */
.L_x_15533:
[----:B------:R-:W3:Y:S01]  /*13030*/  LDL R0, [R1+0xc] ;  /* 0x00000c0001007983 */ /* 0x000ee20000100800 */
[----:B------:R-:W-:Y:S02]  /*13040*/  ULDC UR4, c[0x0][0xc3c] ;  /* 0x00030f0000047ab9 */ /* 0x000fe40000000800 */
[----:B---3--:R-:W-:-:S13]  /*13050*/  ISETP.GE.AND P0, PT, R0, UR4, PT ;  /* 0x0000000400007c0c */ /* 0x008fda000bf06270 */
[----:B------:R-:W-:Y:S05]  /*13060*/  @!P0 BRA `(.L_x_15540) ;  /* 0xfffffee000288947 */ /* 0x000fea000383ffff */
[----:B------:R-:W-:Y:S05]  /*13070*/  BRA `(.L_x_15423) ;  /* 0x0000007800707947 */ /* 0x000fea0003800000 */
.L_x_15421:
        /* <DEDUP_REMOVED lines=56> */
.L_x_15546:
        /* <DEDUP_REMOVED lines=12> */
.L_x_15545:
[----:B------:R-:W-:Y:S05]  /*134c0*/  BSYNC B0 ;  /* 0x0000000000007941 */ /* 0x000fea0003800000 */
.L_x_15544:
        /* <DEDUP_REMOVED lines=22> */
.L_x_15542:
        /* <DEDUP_REMOVED lines=21> */
.L_x_15547:
[----:B-1----:R-:W-:Y:S01]  /*13780*/  IMAD R16, R16, UR5, R9 ;  /* 0x0000000510107c24 */ /* 0x002fe2000f8e0209 */
[----:B0-----:R-:W-:Y:S01]  /*13790*/  IABS R6, R4 ;  /* 0x0000000400067213 */ /* 0x001fe20000000000 */
[----:B------:R-:W-:Y:S02]  /*137a0*/  IMAD R11, R15, R8, RZ ;  /* 0x000000080f0b7224 */ /* 0x000fe400078e02ff */
[----:B------:R-:W-:Y:S01]  /*137b0*/  IMAD.MOV.U32 R2, RZ, RZ, RZ ;  /* 0x000000ffff027224 */ /* 0x000fe200078e00ff */
[----:B------:R-:W-:Y:S02]  /*137c0*/  IADD3 R9, -R16, UR6, RZ ;  /* 0x0000000610097c10 */ /* 0x000fe4000fffe1ff */
[----:B------:R-:W-:Y:S01]  /*137d0*/  IADD3 R6, RZ, -R6, RZ ;  /* 0x80000006ff067210 */ /* 0x000fe20007ffe0ff */
        /* <DEDUP_REMOVED lines=49> */
.L_x_15543:
[----:B------:R-:W-:Y:S02]  /*13af0*/  IMAD.MOV.U32 R17, RZ, RZ, RZ ;  /* 0x000000ffff117224 */ /* 0x000fe400078e00ff */
[----:B------:R-:W-:Y:S02]  /*13b00*/  IMAD.U32 R16, RZ, RZ, UR6 ;  /* 0x00000006ff107e24 */ /* 0x000fe4000f8e00ff */
[----:B------:R-:W-:-:S07]  /*13b10*/  IMAD.MOV.U32 R18, RZ, RZ, RZ ;  /* 0x000000ffff127224 */ /* 0x000fce00078e00ff */
.L_x_15548:
[----:B------:R-:W-:-:S13]  /*13b20*/  ISETP.NE.AND P0, PT, R5, RZ, PT ;  /* 0x000000ff0500720c */ /* 0x000fda0003f05270 */
[----:B------:R-:W0:Y:S01]  /*13b30*/  @!P0 S2R R3, SR_CgaCtaId ;  /* 0x0000000000038919 */ /* 0x000e220000008800 */
[----:B------:R-:W-:-:S04]  /*13b40*/  @!P0 MOV R0, 0x400 ;  /* 0x0000040000008802 */ /* 0x000fc80000000f00 */
[----:B0-----:R-:W-:-:S05]  /*13b50*/  @!P0 LEA R0, R3, R0, 0x18 ;  /* 0x0000000003008211 */ /* 0x001fca00078ec0ff */
[----:B------:R2:W-:Y:S01]  /*13b60*/  @!P0 STS.128 [R0+0x132d0], R16 ;  /* 0x0132d01000008388 */ /* 0x0005e20000000c00 */
[----:B------:R-:W-:Y:S06]  /*13b70*/  BAR.ARV 0x5, 0x200 ;  /* 0x0148000000007b1d */ /* 0x000fec0000002000 */
.L_x_15541:
        /* <DEDUP_REMOVED lines=12> */
[----:B------:R-:W-:Y:S02]  /*13c40*/  SHF.R.U32.HI R2, RZ, 0x1, R9 ;  /* 0x00000001ff027819 */ /* 0x000fe40000011609 */
[C---:B------:R-:W-:Y:S02]  /*13c50*/  SHF.L.U32 R0, R9.reuse, 0x4, RZ ;  /* 0x0000000409007819 */ /* 0x040fe400000006ff */
[----:B------:R-:W-:Y:S02]  /*13c60*/  LOP3.LUT R3, R26, 0x180, RZ, 0xc0, !PT ;  /* 0x000001801a037812 */ /* 0x000fe400078ec0ff */
[C---:B------:R-:W-:Y:S01]  /*13c70*/  LOP3.LUT R12, R9.reuse, 0x7f, RZ, 0xc0, !PT ;  /* 0x0000007f090c7812 */ /* 0x040fe200078ec0ff */
[----:B------:R-:W-:Y:S01]  /*13c80*/  IMAD.SHL.U32 R8, R9, 0x2, RZ ;  /* 0x0000000209087824 */ /* 0x000fe200078e00ff */
[----:B------:R-:W-:Y:S01]  /*13c90*/  LOP3.LUT R3, R3, 0x30, R2, 0xf8, !PT ;  /* 0x0000003003037812 */ /* 0x000fe200078ef802 */
[----:B------:R-:W-:Y:S01]  /*13ca0*/  IMAD.SHL.U32 R2, R9, 0x20, RZ ;  /* 0x0000002009027824 */ /* 0x000fe200078e00ff */
[----:B------:R-:W-:Y:S01]  /*13cb0*/  LOP3.LUT R5, R0, 0x1b0, RZ, 0xc0, !PT ;  /* 0x000001b000057812 */ /* 0x000fe200078ec0ff */
[----:B------:R-:W-:-:S02]  /*13cc0*/  IMAD.SHL.U32 R6, R12, 0x10, RZ ;  /* 0x000000100c067824 */ /* 0x000fc400078e00ff */
[----:B------:R-:W-:Y:S01]  /*13cd0*/  IMAD.SHL.U32 R4, R9, 0x8, RZ ;  /* 0x0000000809047824 */ /* 0x000fe200078e00ff */
[----:B------:R-:W-:Y:S02]  /*13ce0*/  LOP3.LUT R8, R5, 0x30, R8, 0x78, !PT ;  /* 0x0000003005087812 */ /* 0x000fe400078e7808 */
[----:B------:R-:W-:Y:S02]  /*13cf0*/  LOP3.LUT R5, R2, 0x80, RZ, 0xc0, !PT ;  /* 0x0000008002057812 */ /* 0x000fe400078ec0ff */
[----:B------:R-:W-:Y:S02]  /*13d00*/  LOP3.LUT R7, R6, 0x600, RZ, 0xc0, !PT ;  /* 0x0000060006077812 */ /* 0x000fe400078ec0ff */
[----:B------:R-:W-:Y:S01]  /*13d10*/  LOP3.LUT R3, R3, 0x30, R4, 0x78, !PT ;  /* 0x0000003003037812 */ /* 0x000fe200078e7804 */
[----:B------:R-:W-:Y:S01]  /*13d20*/  IMAD.SHL.U32 R4, R9, 0x4, RZ ;  /* 0x0000000409047824 */ /* 0x000fe200078e00ff */
[----:B------:R-:W-:Y:S02]  /*13d30*/  LOP3.LUT R5, R5, 0x10, R9, 0xf8, !PT ;  /* 0x0000001005057812 */ /* 0x000fe400078ef809 */
[----:B------:R-:W-:-:S02]  /*13d40*/  LOP3.LUT R9, R7, 0x60, R2, 0xf8, !PT ;  /* 0x0000006007097812 */ /* 0x000fc400078ef802 */
        /* <DEDUP_REMOVED lines=9> */
[----:B------:R-:W-:-:S02]  /*13de0*/  LOP3.LUT R4, R9, 0x100, R2, 0xf8, !PT ;  /* 0x0000010009047812 */ /* 0x000fc400078ef802 */
[----:B------:R-:W-:Y:S01]  /*13df0*/  LOP3.LUT R2, R12, 0x60, R2, 0xf8, !PT ;  /* 0x000000600c027812 */ /* 0x000fe200078ef802 */
[----:B------:R-:W-:Y:S01]  /*13e00*/  BSSY B7, `(.L_x_15549) ;  /* 0x0000681000077945 */ /* 0x000fe20003800000 */
        /* <DEDUP_REMOVED lines=17> */
.L_x_15659:
[----:B012---:R-:W0:Y:S02]  /*13f20*/  LDC.64 R2, c[0x0][0xc88] ;  /* 0x00032200ff027b82 */ /* 0x007e240000000a00 */
[----:B0-----:R-:W-:-:S05]  /*13f30*/  IMAD.WIDE R2, R19, 0x4, R2 ;  /* 0x0000000413027825 */ /* 0x001fca00078e0202 */
[----:B-----5:R-:W2:Y:S01]  /*13f40*/  LDG.E R27, desc[UR40][R2.64] ;  /* 0x00000028021b7981 */ /* 0x020ea2000c1e1900 */
[----:B------:R-:W-:Y:S05]  /*13f50*/  YIELD ;  /* 0x0000000000007946 */ /* 0x000fea0003800000 */
[----:B------:R-:W-:Y:S01]  /*13f60*/  ULDC.64 UR4, c[0x0][0xa28] ;  /* 0x00028a0000047ab9 */ /* 0x000fe20000000a00 */
[----:B------:R-:W-:Y:S01]  /*13f70*/  IMAD.MOV.U32 R10, RZ, RZ, RZ ;  /* 0x000000ffff0a7224 */ /* 0x000fe200078e00ff */
[----:B------:R-:W-:Y:S01]  /*13f80*/  ISETP.NE.U32.AND P0, PT, RZ, UR4, PT ;  /* 0x00000004ff007c0c */ /* 0x000fe2000bf05070 */
[----:B------:R-:W-:Y:S01]  /*13f90*/  IMAD.MOV.U32 R6, RZ, RZ, RZ ;  /* 0x000000ffff067224 */ /* 0x000fe200078e00ff */
[----:B------:R-:W-:Y:S01]  /*13fa0*/  ULDC.64 UR8, c[0x0][0xa18] ;  /* 0x0002860000087ab9 */ /* 0x000fe20000000a00 */
[----:B------:R-:W-:Y:S01]  /*13fb0*/  ULDC.64 UR6, c[0x0][0xa10] ;  /* 0x0002840000067ab9 */ /* 0x000fe20000000a00 */
[----:B------:R-:W-:-:S02]  /*13fc0*/  ISETP.NE.AND.EX P0, PT, RZ, UR5, PT, P0 ;  /* 0x00000005ff007c0c */ /* 0x000fc4000bf05300 */
[----:B--23--:R-:W-:-:S11]  /*13fd0*/  SHF.R.S32.HI R0, RZ, 0x1f, R27 ;  /* 0x0000001fff007819 */ /* 0x00cfd6000001141b */
        /* <DEDUP_REMOVED lines=12> */
[----:B------:R-:W-:Y:S02]  /*140a0*/  ISETP.NE.U32.AND P1, PT, RZ, UR6, PT ;  /* 0x00000006ff007c0c */ /* 0x000fe4000bf25070 */
[----:B-1----:R-:W-:-:S02]  /*140b0*/  IADD3 R2, P3, R28, UR4, RZ ;  /* 0x000000041c027c10 */ /* 0x002fc4000ff7e0ff */
[----:B------:R-:W-:Y:S02]  /*140c0*/  ISETP.NE.AND.EX P1, PT, RZ, UR7, PT, P1 ;  /* 0x00000007ff007c0c */ /* 0x000fe4000bf25310 */
[----:B------:R-:W-:Y:S02]  /*140d0*/  IADD3.X R3, R29, UR5, RZ, P3, !PT ;  /* 0x000000051d037c10 */ /* 0x000fe40009ffe4ff */
[----:B------:R-:W-:-:S03]  /*140e0*/  IADD3 R4, P4, R28, UR6, RZ ;  /* 0x000000061c047c10 */ /* 0x000fc6000ff9e0ff */
[----:B------:R-:W3:Y:S01]  /*140f0*/  @P0 LDG.E R6, desc[UR40][R2.64] ;  /* 0x0000002802060981 */ /* 0x000ee2000c1e1900 */
[----:B------:R-:W-:Y:S01]  /*14100*/  ULDC UR4, c[0x0][0x288] ;  /* 0x0000a20000047ab9 */ /* 0x000fe20000000800 */
[----:B------:R-:W-:Y:S01]  /*14110*/  IADD3.X R5, R29, UR7, RZ, P4, !PT ;  /* 0x000000071d057c10 */ /* 0x000fe2000a7fe4ff */
[----:B------:R-:W-:Y:S01]  /*14120*/  IMAD.U32 R8, RZ, RZ, UR4 ;  /* 0x00000004ff087e24 */ /* 0x000fe2000f8e00ff */
[----:B------:R-:W-:-:S03]  /*14130*/  ULDC.64 UR4, c[0x0][0x418] ;  /* 0x0001060000047ab9 */ /* 0x000fc60000000a00 */
[----:B------:R-:W5:Y:S04]  /*14140*/  @P1 LDG.E R0, desc[UR40][R4.64] ;  /* 0x0000002804001981 */ /* 0x000f68000c1e1900 */
[----:B---3--:R0:W-:Y:S02]  /*14150*/  STL [R1+0x48], R6 ;  /* 0x0000480601007387 */ /* 0x0081e40000100800 */
[----:B0-----:R-:W-:-:S04]  /*14160*/  @P2 IADD3 R6, P3, R28, UR8, RZ ;  /* 0x000000081c062c10 */ /* 0x001fc8000ff7e0ff */
[----:B------:R-:W-:-:S05]  /*14170*/  @P2 IADD3.X R7, R29, UR9, RZ, P3, !PT ;  /* 0x000000091d072c10 */ /* 0x000fca0009ffe4ff */
        /* <DEDUP_REMOVED lines=10> */
[----:B---3--:R0:W-:Y:S04]  /*14220*/  STL [R1+0x58], R8 ;  /* 0x0000580801007387 */ /* 0x0081e80000100800 */
[----:B--2---:R0:W-:Y:S01]  /*14230*/  STL [R1+0x2c], R10 ;  /* 0x00002c0a01007387 */ /* 0x0041e20000100800 */
[----:B------:R-:W-:Y:S01]  /*14240*/  IMAD.MOV.U32 R9, RZ, RZ, R8 ;  /* 0x000000ffff097224 */ /* 0x000fe200078e0008 */
[----:B------:R-:W-:Y:S06]  /*14250*/  @P2 BRA `(.L_x_15550) ;  /* 0x0000000000142947 */ /* 0x000fec0003800000 */
[----:B------:R-:W-:Y:S05]  /*14260*/  @!P0 BRA `(.L_x_15550) ;  /* 0x0000000000108947 */ /* 0x000fea0003800000 */
[----:B0-----:R-:W2:Y:S04]  /*14270*/  LDG.E R8, desc[UR40][R2.64] ;  /* 0x0000002802087981 */ /* 0x001ea8000c1e1900 */
[----:B------:R-:W2:Y:S02]  /*14280*/  LDG.E R2, desc[UR40][R2.64+0x4] ;  /* 0x0000042802027981 */ /* 0x000ea4000c1e1900 */
[----:B--2---:R-:W-:-:S05]  /*14290*/  IMAD.IADD R9, R2, 0x1, -R8 ;  /* 0x0000000102097824 */ /* 0x004fca00078e0a08 */
[----:B------:R1:W-:Y:S02]  /*142a0*/  STL [R1+0x58], R9 ;  /* 0x0000580901007387 */ /* 0x0003e40000100800 */
.L_x_15550:
[----:B0-----:R-:W-:Y:S01]  /*142b0*/  IMAD.MOV.U32 R8, RZ, RZ, R27 ;  /* 0x000000ffff087224 */ /* 0x001fe200078e001b */
[----:B------:R-:W-:Y:S02]  /*142c0*/  ULDC.64 UR4, c[0x0][0xa20] ;  /* 0x0002880000047ab9 */ /* 0x000fe40000000a00 */
[----:B------:R-:W-:Y:S02]  /*142d0*/  ISETP.NE.U32.AND P0, PT, RZ, UR4, PT ;  /* 0x00000004ff007c0c */ /* 0x000fe4000bf05070 */
[----:B------:R0:W-:Y:S02]  /*142e0*/  STL [R1+0x18], R8 ;  /* 0x0000180801007387 */ /* 0x0001e40000100800 */
[----:B------:R-:W-:-:S13]  /*142f0*/  ISETP.NE.AND.EX P0, PT, RZ, UR5, PT, P0 ;  /* 0x00000005ff007c0c */ /* 0x000fda000bf05300 */
[----:B0-----:R-:W-:Y:S05]  /*14300*/  @!P0 BRA `(.L_x_15551) ;  /* 0x0000000000108947 */ /* 0x001fea0003800000 */
[----:B------:R-:W-:-:S04]  /*14310*/  IADD3 R2, P0, R28, UR4, RZ ;  /* 0x000000041c027c10 */ /* 0x000fc8000ff1e0ff */
[----:B------:R-:W-:-:S05]  /*14320*/  IADD3.X R3, R29, UR5, RZ, P0, !PT ;  /* 0x000000051d037c10 */ /* 0x000fca00087fe4ff */
[----:B------:R0:W5:Y:S01]  /*14330*/  LDG.E R7, desc[UR40][R2.64] ;  /* 0x0000002802077981 */ /* 0x000162000c1e1900 */
[----:B------:R-:W-:Y:S05]  /*14340*/  BRA `(.L_x_15552) ;  /* 0x0000000000247947 */ /* 0x000fea0003800000 */
.L_x_15551:
        /* <DEDUP_REMOVED lines=9> */
.L_x_15552:
[----:B0-----:R-:W2:Y:S01]  /*143e0*/  @P1 LDG.E R2, desc[UR40][R4.64] ;  /* 0x0000002804021981 */ /* 0x001ea2000c1e1900 */
[----:B------:R-:W0:Y:S03]  /*143f0*/  LDC R3, c[0x0][0x448] ;  /* 0x00011200ff037b82 */ /* 0x000e260000000800 */
[----:B------:R3:W2:Y:S01]  /*14400*/  @P1 LDG.E R4, desc[UR40][R4.64+0x4] ;  /* 0x0000042804041981 */ /* 0x0006a2000c1e1900 */
[----:B-----5:R-:W-:Y:S01]  /*14410*/  IADD3 R7, -R10, R7, RZ ;  /* 0x000000070a077210 */ /* 0x020fe20007ffe1ff */
[----:B------:R-:W-:Y:S01]  /*14420*/  BSSY B0, `(.L_x_15553) ;  /* 0x00000f6000007945 */ /* 0x000fe20003800000 */
[----:B0-----:R-:W-:-:S13]  /*14430*/  ISETP.NE.AND P0, PT, R3, 0x1, PT ;  /* 0x000000010300780c */ /* 0x001fda0003f05270 */
[----:B------:R-:W0:Y:S08]  /*14440*/  @P0 LDC R3, c[0x0][0x44c] ;  /* 0x00011300ff030b82 */ /* 0x000e300000000800 */
[----:B---3--:R-:W3:Y:S01]  /*14450*/  @P0 LDC R5, c[0x0][0x450] ;  /* 0x00011400ff050b82 */ /* 0x008ee20000000800 */
[----:B--2---:R-:W-:Y:S02]  /*14460*/  @P1 IMAD.IADD R6, R4, 0x1, -R2 ;  /* 0x0000000104061824 */ /* 0x004fe400078e0a02 */
[----:B------:R-:W-:-:S02]  /*14470*/  IMAD R2, R17, 0xc0, RZ ;  /* 0x000000c011027824 */ /* 0x000fc400078e02ff */
[----:B------:R-:W-:Y:S02]  /*14480*/  IMAD.IADD R4, R7, 0x1, R6 ;  /* 0x0000000107047824 */ /* 0x000fe400078e0206 */
[----:B------:R-:W-:Y:S02]  /*14490*/  VIADD R2, R2, 0xbf ;  /* 0x000000bf02027836 */ /* 0x000fe40000000000 */
[C---:B------:R-:W-:Y:S01]  /*144a0*/  VIADD R21, R4.reuse, 0x9f ;  /* 0x0000009f04157836 */ /* 0x040fe20000000000 */
[----:B------:R-:W-:Y:S01]  /*144b0*/  IADD3 R20, R4, 0xa0, -R9 ;  /* 0x000000a004147810 */ /* 0x000fe20007ffe809 */
[----:B0-----:R-:W-:Y:S01]  /*144c0*/  @P0 IMAD.HI.U32 R3, R2, R3, RZ ;  /* 0x0000000302030227 */ /* 0x001fe200078e00ff */
[----:B------:R0:W-:Y:S03]  /*144d0*/  STL [R1], R4 ;  /* 0x0000000401007387 */ /* 0x0001e60000100800 */
[----:B------:R-:W-:Y:S01]  /*144e0*/  IMAD.HI R21, R21, 0x66666667, RZ ;  /* 0x6666666715157827 */ /* 0x000fe200078e02ff */
[----:B---3--:R-:W-:-:S04]  /*144f0*/  @P0 SHF.R.U32.HI R2, RZ, R5, R3 ;  /* 0x00000005ff020219 */ /* 0x008fc80000011603 */
[----:B------:R-:W-:Y:S01]  /*14500*/  SHF.R.U32.HI R3, RZ, 0x1f, R21 ;  /* 0x0000001fff037819 */ /* 0x000fe20000011615 */
[----:B------:R-:W-:Y:S02]  /*14510*/  IMAD.IADD R2, R20, 0x1, R2 ;  /* 0x0000000114027824 */ /* 0x000fe400078e0202 */
[----:B0-----:R-:W-:Y:S01]  /*14520*/  IMAD.MOV R4, RZ, RZ, -R7 ;  /* 0x000000ffff047224 */ /* 0x001fe200078e0a07 */
[----:B------:R-:W-:Y:S01]  /*14530*/  LEA.HI.SX32 R21, R21, R3, 0x1a ;  /* 0x0000000315157211 */ /* 0x000fe200078fd2ff */
[----:B------:R-:W-:-:S03]  /*14540*/  IMAD.HI R2, R2, 0x66666667, RZ ;  /* 0x6666666702027827 */ /* 0x000fc600078e02ff */
[----:B------:R-:W-:Y:S02]  /*14550*/  VIMNMX R4, RZ, R4, !PT ;  /* 0x00000004ff047248 */ /* 0x000fe40007fe0100 */
        /* <DEDUP_REMOVED lines=23> */
.L_x_15707:
[----:B--2---:R-:W-:Y:S02]  /*146d0*/  ISETP.NE.AND P0, PT, R14, RZ, PT ;  /* 0x000000ff0e00720c */ /* 0x004fe40003f05270 */
[----:B------:R-:W-:-:S11]  /*146e0*/  PLOP3.LUT P6, PT, PT, PT, PT, 0x8, 0x0 ;  /* 0x000000000000781c */ /* 0x000fd60003fce170 */
[----:B------:R-:W-:Y:S05]  /*146f0*/  @P0 BRA `(.L_x_15556) ;  /* 0x00000000000c0947 */ /* 0x000fea0003800000 */
[----:B------:R-:W-:-:S03]  /*14700*/  UMOV UR4, 0xffffffff ;  /* 0xffffffff00047882 */ /* 0x000fc60000000000 */
[----:B------:R-:W-:Y:S05]  /*14710*/  BRA.DIV UR4, `(.L_x_15557) ;  /* 0x0000006e049c7947 */ /* 0x000fea000b800000 */
[----:B------:R-:W-:-:S13]  /*14720*/  ELECT P6, URZ, PT ;  /* 0x00000000003f782f */ /* 0x000fda00038c0000 */
.L_x_15556:
        /* <DEDUP_REMOVED lines=9> */
.L_x_15710:
[----:B------:R-:W-:Y:S05]  /*147c0*/  BSYNC B1 ;  /* 0x0000000000017941 */ /* 0x000fea0003800000 */
.L_x_15558:
[----:B------:R-:W-:Y:S04]  /*147d0*/  BSSY B1, `(.L_x_15560) ;  /* 0x0000050000017945 */ /* 0x000fe80003800000 */
[----:B------:R-:W-:Y:S05]  /*147e0*/  @!P6 BRA `(.L_x_15561) ;  /* 0x000000040038e947 */ /* 0x000fea0003800000 */
[----:B------:R-:W0:Y:S04]  /*147f0*/  LDL R8, [R1+0x14] ;  /* 0x0000140001087983 */ /* 0x000e280000100800 */
[----:B------:R-:W1:Y:S01]  /*14800*/  LDL R7, [R1+0x20] ;  /* 0x0000200001077983 */ /* 0x000e620000100800 */
[----:B------:R-:W2:Y:S01]  /*14810*/  S2R R6, SR_TID.X ;  /* 0x0000000000067919 */ /* 0x000ea20000002100 */
[----:B------:R-:W-:Y:S01]  /*14820*/  BSSY B2, `(.L_x_15562) ;  /* 0x0000007000027945 */ /* 0x000fe20003800000 */
[----:B--2---:R-:W-:-:S04]  /*14830*/  LOP3.LUT R6, R6, 0x7f, RZ, 0xc0, !PT ;  /* 0x0000007f06067812 */ /* 0x004fc800078ec0ff */
[----:B------:R-:W-:Y:S01]  /*14840*/  ISETP.NE.AND P1, PT, R6, RZ, PT ;  /* 0x000000ff0600720c */ /* 0x000fe20003f25270 */
[----:B0-----:R-:W-:Y:S01]  /*14850*/  IMAD R5, R8, 0x8, R22 ;  /* 0x0000000808057824 */ /* 0x001fe200078e0216 */
[----:B-1----:R-:W-:-:S04]  /*14860*/  SHF.L.U32 R9, R7, 0x1f, RZ ;  /* 0x0000001f07097819 */ /* 0x002fc800000006ff */
[----:B------:R-:W0:Y:S02]  /*14870*/  SYNCS.PHASECHK.TRANS64.TRYWAIT P0, [R5+URZ+0x132a0], R9 ;  /* 0x0132a009050075a7 */ /* 0x000e24000800017f */
[----:B0-----:R-:W-:Y:S05]  /*14880*/  @!P0 BRA `(.L_x_15563) ;  /* 0x0000006c00748947 */ /* 0x001fea0003800000 */
.L_x_15711:
[----:B------:R-:W-:Y:S05]  /*14890*/  BSYNC B2 ;  /* 0x0000000000027941 */ /* 0x000fea0003800000 */
.L_x_15562:
        /* <DEDUP_REMOVED lines=9> */
.L_x_15565:
[----:B------:R-:W-:Y:S05]  /*14930*/  BSYNC B2 ;  /* 0x0000000000027941 */ /* 0x000fea0003800000 */
.L_x_15564:
[----:B------:R-:W2:Y:S01]  /*14940*/  LDL R7, [R1+0x14] ;  /* 0x0000140001077983 */ /* 0x000ea20000100800 */
[----:B------:R-:W-:Y:S01]  /*14950*/  IMAD.MOV.U32 R11, RZ, RZ, RZ ;  /* 0x000000ffff0b7224 */ /* 0x000fe200078e00ff */
[----:B------:R-:W-:Y:S01]  /*14960*/  UIADD3 UR4, UP0, UR38, 0x570, URZ ;  /* 0x0000057026047890 */ /* 0x000fe2000ff1e03f */
[----:B------:R-:W-:Y:S01]  /*14970*/  IMAD R6, R4, 0xa0, R0 ;  /* 0x000000a004067824 */ /* 0x000fe200078e0200 */
        /* <DEDUP_REMOVED lines=9> */
.L_x_15566:
        /* <DEDUP_REMOVED lines=13> */
.L_x_15712:
[----:B------:R-:W-:Y:S05]  /*14ae0*/  BSYNC B2 ;  /* 0x0000000000027941 */ /* 0x000fea0003800000 */
.L_x_15567:
        /* <DEDUP_REMOVED lines=11> */
.L_x_15570:
[----:B------:R-:W-:Y:S05]  /*14ba0*/  BSYNC B2 ;  /* 0x0000000000027941 */ /* 0x000fea0003800000 */
.L_x_15569:
        /* <DEDUP_REMOVED lines=8> */
.L_x_15571:
        /* <DEDUP_REMOVED lines=10> */
.L_x_15561:
[----:B------:R-:W-:Y:S05]  /*14cd0*/  BSYNC B1 ;  /* 0x0000000000017941 */ /* 0x000fea0003800000 */
.L_x_15560:
        /* <DEDUP_REMOVED lines=13> */
.L_x_15584:
        /* <DEDUP_REMOVED lines=13> */
.L_x_15713:
[----:B------:R-:W-:Y:S05]  /*14e80*/  BSYNC B2 ;  /* 0x0000000000027941 */ /* 0x000fea0003800000 */
.L_x_15574:
[----:B------:R-:W-:Y:S04]  /*14e90*/  BSSY B2, `(.L_x_15576) ;  /* 0x0000009000027945 */ /* 0x000fe80003800000 */
[----:B------:R-:W-:Y:S05]  /*14ea0*/  @P2 BRA `(.L_x_15577) ;  /* 0x00000000001c2947 */ /* 0x000fea0003800000 */
[----:B------:R-:W2:Y:S02]  /*14eb0*/  S2R R7, SR_TID.X ;  /* 0x0000000000077919 */ /* 0x000ea40000002100 */
[----:B--2---:R-:W-:Y:S02]  /*14ec0*/  LOP3.LUT R8, R7, 0x1f, RZ, 0xc0, !PT ;  /* 0x0000001f07087812 */ /* 0x004fe400078ec0ff */
[----:B------:R-:W-:Y:S02]  /*14ed0*/  MOV R7, 0x2800 ;  /* 0x0000280000077802 */ /* 0x000fe40000000f00 */
[----:B------:R-:W-:Y:S02]  /*14ee0*/  ISETP.NE.AND P1, PT, R8, RZ, PT ;  /* 0x000000ff0800720c */ /* 0x000fe40003f25270 */
[----:B------:R2:W-:Y:S11]  /*14ef0*/  SYNCS.ARRIVE.TRANS64 RZ, [R5+URZ+0x13290], R7 ;  /* 0x0132900705ff79a7 */ /* 0x0005f6000800003f */
[----:B--2---:R-:W-:Y:S05]  /*14f00*/  @!P1 BRA `(.L_x_15577) ;  /* 0x0000000000049947 */ /* 0x004fea0003800000 */
[----:B------:R-:W-:Y:S01]  /*14f10*/  BPT.TRAP 0x1 ;  /* 0x000000040000795c */ /* 0x000fe20000300000 */
.L_x_15577:
[----:B------:R-:W-:Y:S05]  /*14f20*/  BSYNC B2 ;  /* 0x0000000000027941 */ /* 0x000fea0003800000 */
.L_x_15576:
[----:B------:R-:W2:Y:S01]  /*14f30*/  LDL R7, [R1+0x14] ;  /* 0x0000140001077983 */ /* 0x000ea20000100800 */
[----:B------:R-:W-:Y:S01]  /*14f40*/  IMAD.MOV.U32 R11, RZ, RZ, RZ ;  /* 0x000000ffff0b7224 */ /* 0x000fe200078e00ff */
[----:B------:R-:W-:Y:S01]  /*14f50*/  UIADD3 UR4, UP0, UR38, 0x570, URZ ;  /* 0x0000057026047890 */ /* 0x000fe2000ff1e03f */
[----:B------:R-:W-:Y:S01]  /*14f60*/  PLOP3.LUT P1, PT, PT, PT, PT, 0x80, 0x0 ;  /* 0x000000000000781c */ /* 0x000fe20003f2f070 */
[----:B------:R-:W-:Y:S01]  /*14f70*/  IMAD R8, R4, 0xa0, R0 ;  /* 0x000000a004087824 */ /* 0x000fe200078e0200 */
[----:B------:R-:W-:Y:S01]  /*14f80*/  UMOV UR6, 0x0 ;  /* 0x0000000000067882 */ /* 0x000fe20000000000 */
[----:B------:R-:W-:Y:S01]  /*14f90*/  R2UR UR10, R11 ;  /* 0x000000000b0a72ca */ /* 0x000fe200000e0000 */
[----:B-1----:R-:W-:Y:S01]  /*14fa0*/  VIADD R9, R5, 0x13290 ;  /* 0x0001329005097836 */ /* 0x002fe20000000000 */
[----:B------:R-:W-:Y:S01]  /*14fb0*/  UIADD3.X UR5, URZ, UR39, URZ, UP0, !UPT ;  /* 0x000000273f057290 */ /* 0x000fe200087fe43f */
[----:B------:R-:W-:Y:S01]  /*14fc0*/  UMOV UR7, 0x12f00000 ;  /* 0x12f0000000077882 */ /* 0x000fe20000000000 */
[----:B--2---:R-:W-:-:S04]  /*14fd0*/  IMAD R7, R7, 0x2800, R22 ;  /* 0x0000280007077824 */ /* 0x004fc800078e0216 */
[----:B------:R-:W-:-:S07]  /*14fe0*/  VIADD R10, R7, 0xe000 ;  /* 0x0000e000070a7836 */ /* 0x000fce0000000000 */
.L_x_15578:
        /* <DEDUP_REMOVED lines=13> */
.L_x_15714:
[----:B------:R-:W-:Y:S05]  /*150c0*/  BSYNC B2 ;  /* 0x0000000000027941 */ /* 0x000fea0003800000 */
.L_x_15579:
        /* <DEDUP_REMOVED lines=11> */
.L_x_15582:
[----:B------:R-:W-:Y:S05]  /*15180*/  BSYNC B2 ;  /* 0x0000000000027941 */ /* 0x000fea0003800000 */
.L_x_15581:
        /* <DEDUP_REMOVED lines=8> */
.L_x_15583:
        /* <DEDUP_REMOVED lines=10> */
.L_x_15573:
[----:B------:R-:W-:Y:S05]  /*152b0*/  BSYNC B1 ;  /* 0x0000000000017941 */ /* 0x000fea0003800000 */
.L_x_15572:
[----:B------:R-:W0:Y:S04]  /*152c0*/  LDL.LU R6, [R1+0x14] ;  /* 0x0000140001067983 */ /* 0x000e280000300800 */
[----:B-1----:R-:W2:Y:S01]  /*152d0*/  LDL.LU R9, [R1+0x20] ;  /* 0x0000200001097983 */ /* 0x002ea20000300800 */
        /* <DEDUP_REMOVED lines=10> */
.L_x_15554:
[----:B------:R-:W-:Y:S05]  /*15380*/  BSYNC B0 ;  /* 0x0000000000007941 */ /* 0x000fea0003800000 */
.L_x_15553:
[----:B------:R-:W3:Y:S01]  /*15390*/  LDC R0, c[0x0][0x448] ;  /* 0x00011200ff007b82 */ /* 0x000ee20000000800 */
[----:B------:R-:W-:Y:S01]  /*153a0*/  IMAD.MOV.U32 R2, RZ, RZ, 0xc0 ;  /* 0x000000c0ff027424 */ /* 0x000fe200078e00ff */
[----:B------:R-:W-:Y:S05]  /*153b0*/  @!P0 WARPSYNC.ALL ;  /* 0x0000000000008948 */ /* 0x000fea0003800000 */
[----:B------:R-:W-:Y:S01]  /*153c0*/  IMAD R2, R17, R2, 0xbf ;  /* 0x000000bf11027424 */ /* 0x000fe200078e0202 */
        /* <DEDUP_REMOVED lines=11> */
[----:B------:R-:W-:Y:S01]  /*15480*/  ISETP.GT.AND P0, PT, R4, RZ, PT ;  /* 0x000000ff0400720c */ /* 0x000fe20003f04270 */
[----:B------:R3:W-:-:S12]  /*15490*/  STL [R1+0x4], R4 ;  /* 0x0000040401007387 */ /* 0x0007d80000100800 */
[----:B---3--:R-:W-:Y:S05]  /*154a0*/  @P0 BRA `(.L_x_15585) ;  /* 0x0000000000440947 */ /* 0x008fea0003800000 */
[----:B0-2---:R-:W0:Y:S02]  /*154b0*/  S2R R5, SR_TID.X ;  /* 0x0000000000057919 */ /* 0x005e240000002100 */
[----:B0-----:R-:W-:-:S04]  /*154c0*/  LOP3.LUT R5, R5, 0x7f, RZ, 0xc0, !PT ;  /* 0x0000007f05057812 */ /* 0x001fc800078ec0ff */
[----:B------:R-:W-:-:S13]  /*154d0*/  ISETP.NE.AND P0, PT, R5, RZ, PT ;  /* 0x000000ff0500720c */ /* 0x000fda0003f05270 */
        /* <DEDUP_REMOVED lines=14> */
.L_x_15585:
        /* <DEDUP_REMOVED lines=19> */
[----:B-1-3--:R-:W-:Y:S05]  /*156f0*/  CALL.ABS.NOINC R2 ;  /* 0x0000000002007343 */ /* 0x00afea0003c00000 */
.L_x_15588:
[----:B------:R-:W-:Y:S05]  /*15700*/  BSYNC B6 ;  /* 0x0000000000067941 */ /* 0x000fea0003800000 */
.L_x_15587:
        /* <DEDUP_REMOVED lines=22> */
.L_x_15590:
[----:B------:R-:W-:Y:S05]  /*15870*/  BSYNC B6 ;  /* 0x0000000000067941 */ /* 0x000fea0003800000 */
.L_x_15589:
        /* <DEDUP_REMOVED lines=20> */
.L_x_15592:
[----:B------:R-:W-:Y:S05]  /*159c0*/  BSYNC B6 ;  /* 0x0000000000067941 */ /* 0x000fea0003800000 */
.L_x_15591:
        /* <DEDUP_REMOVED lines=19> */
.L_x_15594:
[----:B------:R-:W-:Y:S05]  /*15b00*/  BSYNC B6 ;  /* 0x0000000000067941 */ /* 0x000fea0003800000 */
.L_x_15593:
[----:B-12---:R-:W2:Y:S01]  /*15b10*/  LDL R9, [R1+0x2c] ;  /* 0x00002c0001097983 */ /* 0x006ea20000100800 */
[----:B------:R-:W-:Y:S01]  /*15b20*/  ULDC.64 UR4, c[0x0][0x9f8] ;  /* 0x00027e0000047ab9 */ /* 0x000fe20000000a00 */
[----:B------:R-:W1:Y:S02]  /*15b30*/  LDC R14, c[0x0][0x430] ;  /* 0x00010c00ff0e7b82 */ /* 0x000e640000000800 */
[----:B------:R-:W3:Y:S04]  /*15b40*/  LDL R8, [R1] ;  /* 0x0000000001087983 */ /* 0x000ee80000100800 */
[----:B------:R4:W-:Y:S01]  /*15b50*/  STL [R1+0x8c], R16 ;  /* 0x00008c1001007387 */ /* 0x0009e20000100800 */
[----:B------:R-:W-:-:S03]  /*15b60*/  ISETP.NE.U32.AND P0, PT, RZ, UR4, PT ;  /* 0x00000004ff007c0c */ /* 0x000fc6000bf05070 */
[----:B------:R-:W2:Y:S04]  /*15b70*/  LDL R20, [R1+0x4] ;  /* 0x0000040001147983 */ /* 0x000ea80000100800 */
[----:B----4-:R4:W4:Y:S01]  /*15b80*/  LDL R16, [R1+0x18] ;  /* 0x0000180001107983 */ /* 0x0109220000100800 */
[----:B------:R-:W-:-:S13]  /*15b90*/  ISETP.NE.AND.EX P0, PT, RZ, UR5, PT, P0 ;  /* 0x00000005ff007c0c */ /* 0x000fda000bf05300 */
[----:B------:R-:W-:-:S04]  /*15ba0*/  @P0 IADD3 R28, P1, R28, UR4, RZ ;  /* 0x000000041c1c0c10 */ /* 0x000fc8000ff3e0ff */
[----:B------:R-:W-:Y:S01]  /*15bb0*/  @P0 IADD3.X R29, R29, UR5, RZ, P1, !PT ;  /* 0x000000051d1d0c10 */ /* 0x000fe20008ffe4ff */
[----:B------:R-:W0:Y:S01]  /*15bc0*/  S2R R2, SR_TID.X ;  /* 0x0000000000027919 */ /* 0x000e220000002100 */
[----:B------:R-:W1:Y:S03]  /*15bd0*/  S2R R0, SR_TID.X ;  /* 0x0000000000007919 */ /* 0x000e660000002100 */
[----:B----4-:R-:W4:Y:S01]  /*15be0*/  @P0 LDG.E R16, desc[UR40][R28.64] ;  /* 0x000000281c100981 */ /* 0x010f22000c1e1900 */
[----:B0-----:R-:W-:Y:S01]  /*15bf0*/  LOP3.LUT R2, R2, 0x7f, RZ, 0xc0, !PT ;  /* 0x0000007f02027812 */ /* 0x001fe200078ec0ff */
[----:B-1----:R-:W-:-:S03]  /*15c00*/  IMAD.SHL.U32 R0, R0, 0x20, RZ ;  /* 0x0000002000007824 */ /* 0x002fc600078e00ff */
[----:B------:R-:W-:-:S04]  /*15c10*/  SHF.R.U32.HI R21, RZ, 0x2, R2 ;  /* 0x00000002ff157819 */ /* 0x000fc80000011602 */
[----:B------:R-:W-:Y:S02]  /*15c20*/  LOP3.LUT R0, R21, 0x60, R0, 0xf8, !PT ;  /* 0x0000006015007812 */ /* 0x000fe400078ef800 */
[----:B------:R-:W0:Y:S01]  /*15c30*/  S2R R21, SR_TID.X ;  /* 0x0000000000157919 */ /* 0x000e220000002100 */
[----:B------:R-:W-:-:S04]  /*15c40*/  IMAD.MOV.U32 R7, RZ, RZ, 0xa0 ;  /* 0x000000a0ff077424 */ /* 0x000fc800078e00ff */
[----:B--2---:R-:W-:-:S04]  /*15c50*/  IMAD R7, R20, R7, -0xa0 ;  /* 0xffffff6014077424 */ /* 0x004fc800078e0207 */
[----:B------:R-:W-:-:S04]  /*15c60*/  IMAD.IADD R0, R0, 0x1, R7 ;  /* 0x0000000100007824 */ /* 0x000fc800078e0207 */
[C---:B------:R-:W-:Y:S01]  /*15c70*/  IMAD.IADD R10, R0.reuse, 0x1, R9 ;  /* 0x00000001000a7824 */ /* 0x040fe200078e0209 */
[----:B---3--:R-:W-:Y:S02]  /*15c80*/  ISETP.GE.AND P1, PT, R0, R8, PT ;  /* 0x000000080000720c */ /* 0x008fe40003f26270 */
[C---:B0-----:R-:W-:Y:S01]  /*15c90*/  LOP3.LUT R5, R21.reuse, 0x7f, RZ, 0xc0, !PT ;  /* 0x0000007f15057812 */ /* 0x041fe200078ec0ff */
        /* <DEDUP_REMOVED lines=8> */
[----:B----4-:R-:W-:Y:S01]  /*15d20*/  @P0 STL [R1+0x18], R16 ;  /* 0x0000181001000387 */ /* 0x010fe20000100800 */
[----:B------:R-:W-:-:S13]  /*15d30*/  ISETP.NE.AND P0, PT, R14, 0x1, PT ;  /* 0x000000010e00780c */ /* 0x000fda0003f05270 */
[----:B------:R-:W0:Y:S08]  /*15d40*/  @P0 LDC R2, c[0x0][0x434] ;  /* 0x00010d00ff020b82 */ /* 0x000e300000000800 */
[----:B------:R-:W1:Y:S08]  /*15d50*/  @P0 LDC R3, c[0x0][0x438] ;  /* 0x00010e00ff030b82 */ /* 0x000e700000000800 */
[----:B------:R-:W2:Y:S08]  /*15d60*/  @P0 LDC R4, c[0x0][0x434] ;  /* 0x00010d00ff040b82 */ /* 0x000eb00000000800 */
[----:B------:R-:W3:Y:S01]  /*15d70*/  @P0 LDC R5, c[0x0][0x438] ;  /* 0x00010e00ff050b82 */ /* 0x000ee20000000800 */
[----:B0-----:R-:W-:-:S05]  /*15d80*/  @P0 IMAD.HI.U32 R2, R10, R2, RZ ;  /* 0x000000020a020227 */ /* 0x001fca00078e00ff */
[----:B-1----:R-:W-:Y:S01]  /*15d90*/  @P0 SHF.R.U32.HI R6, RZ, R3, R2 ;  /* 0x00000003ff060219 */ /* 0x002fe20000011602 */
[----:B--2---:R-:W-:-:S05]  /*15da0*/  @P0 IMAD.HI.U32 R2, R11, R4, RZ ;  /* 0x000000040b020227 */ /* 0x004fca00078e00ff */
[----:B---3--:R-:W-:Y:S02]  /*15db0*/  @P0 SHF.R.U32.HI R0, RZ, R5, R2 ;  /* 0x00000005ff000219 */ /* 0x008fe40000011602 */
[----:B------:R-:W0:Y:S08]  /*15dc0*/  @!P1 LDC.64 R2, c[0x0][0x428] ;  /* 0x00010a00ff029b82 */ /* 0x000e300000000a00 */
[----:B------:R-:W1:Y:S01]  /*15dd0*/  @!P1 LDC.64 R4, c[0x0][0x418] ;  /* 0x00010600ff049b82 */ /* 0x000e620000000a00 */
[----:B------:R-:W-:-:S02]  /*15de0*/  ISETP.GE.AND P0, PT, R7, R8, PT ;  /* 0x000000080700720c */ /* 0x000fc40003f06270 */
[----:B------:R-:W-:Y:S02]  /*15df0*/  @!P1 SHF.R.S32.HI R7, RZ, 0x1f, R6 ;  /* 0x0000001fff079819 */ /* 0x000fe40000011406 */
[----:B------:R-:W-:Y:S02]  /*15e00*/  SHF.R.S32.HI R15, RZ, 0x1f, R16 ;  /* 0x0000001fff0f7819 */ /* 0x000fe40000011410 */
[----:B------:R-:W-:Y:S01]  /*15e10*/  ISETP.GT.U32.OR P0, PT, R21, 0x9f, P0 ;  /* 0x0000009f1500780c */ /* 0x000fe20000704470 */
[----:B0-----:R-:W-:-:S04]  /*15e20*/  @!P1 IMAD.WIDE.U32 R8, R16, R2, R6 ;  /* 0x0000000210089225 */ /* 0x001fc800078e0006 */
[----:B------:R-:W-:-:S04]  /*15e30*/  @!P1 IMAD R2, R15, R2, RZ ;  /* 0x000000020f029224 */ /* 0x000fc800078e02ff */
[----:B------:R-:W-:Y:S01]  /*15e40*/  @!P1 IMAD R2, R16, R3, R2 ;  /* 0x0000000310029224 */ /* 0x000fe200078e0202 */
[----:B-1----:R-:W-:-:S03]  /*15e50*/  @!P1 LEA R12, P2, R8, R4, 0x2 ;  /* 0x00000004080c9211 */ /* 0x002fc600078410ff */
[----:B------:R-:W-:-:S05]  /*15e60*/  @!P1 IMAD.IADD R2, R9, 0x1, R2 ;  /* 0x0000000109029824 */ /* 0x000fca00078e0202 */
[----:B------:R-:W-:Y:S02]  /*15e70*/  @!P1 LEA.HI.X R13, R8, R5, R2, 0x2, P2 ;  /* 0x00000005080d9211 */ /* 0x000fe400010f1402 */
[----:B------:R-:W0:Y:S01]  /*15e80*/  @!P0 LDC.64 R2, c[0x0][0x428] ;  /* 0x00010a00ff028b82 */ /* 0x000e220000000a00 */
[----:B------:R1:W-:Y:S01]  /*15e90*/  STL [R1+0x30], R15 ;  /* 0x0000300f01007387 */ /* 0x0003e20000100800 */
[----:B------:R-:W-:Y:S01]  /*15ea0*/  IMAD.MOV R8, RZ, RZ, -R6 ;  /* 0x000000ffff087224 */ /* 0x000fe200078e0a06 */
[----:B------:R-:W-:Y:S01]  /*15eb0*/  @!P0 SHF.R.S32.HI R5, RZ, 0x1f, R0 ;  /* 0x0000001fff058819 */ /* 0x000fe20000011400 */
[----:B0-----:R-:W-:Y:S02]  /*15ec0*/  @!P0 IMAD R4, R15, R2, RZ ;  /* 0x000000020f048224 */ /* 0x001fe400078e02ff */
[----:B-1----:R-:W2:Y:S02]  /*15ed0*/  LDL R15, [R1+0x74] ;  /* 0x00007400010f7983 */ /* 0x002ea40000100800 */
[----:B------:R-:W-:-:S02]  /*15ee0*/  @!P0 IMAD R6, R16, R3, R4 ;  /* 0x0000000310068224 */ /* 0x000fc400078e0204 */
[----:B------:R-:W-:-:S04]  /*15ef0*/  @!P0 IMAD.MOV.U32 R4, RZ, RZ, R0 ;  /* 0x000000ffff048224 */ /* 0x000fc800078e0000 */
[----:B------:R-:W-:Y:S02]  /*15f00*/  @!P0 IMAD.WIDE.U32 R4, R16, R2, R4 ;  /* 0x0000000210048225 */ /* 0x000fe400078e0004 */
[----:B------:R0:W5:Y:S01]  /*15f10*/  LDL.LU R16, [R1+0x8c] ;  /* 0x00008c0001107983 */ /* 0x0001620000300800 */
[----:B------:R-:W1:Y:S01]  /*15f20*/  @!P0 LDC.64 R2, c[0x0][0x418] ;  /* 0x00010600ff028b82 */ /* 0x000e620000000a00 */
[----:B------:R-:W-:Y:S02]  /*15f30*/  IMAD R8, R14, R8, R10 ;  /* 0x000000080e087224 */ /* 0x000fe400078e020a */
[----:B------:R-:W3:Y:S01]  /*15f40*/  S2R R10, SR_TID.X ;  /* 0x00000000000a7919 */ /* 0x000ee20000002100 */
[----:B------:R-:W-:-:S04]  /*15f50*/  IMAD.MOV R9, RZ, RZ, -R0 ;  /* 0x000000ffff097224 */ /* 0x000fc800078e0a00 */
[----:B------:R-:W4:Y:S01]  /*15f60*/  LDC R0, c[0x0][0x2f4] ;  /* 0x0000bd00ff007b82 */ /* 0x000f220000000800 */
[----:B------:R-:W-:Y:S01]  /*15f70*/  @!P0 IMAD.IADD R5, R6, 0x1, R5 ;  /* 0x0000000106058824 */ /* 0x000fe200078e0205 */
[----:B------:R-:W-:Y:S02]  /*15f80*/  CS2R R6, SRZ ;  /* 0x0000000000067805 */ /* 0x000fe4000001ff00 */
[----:B------:R-:W-:-:S04]  /*15f90*/  LOP3.LUT R23, R23, 0xfffffffd, RZ, 0xc0, !PT ;  /* 0xfffffffd17177812 */ /* 0x000fc800078ec0ff */
[----:B------:R0:W5:Y:S01]  /*15fa0*/  @!P1 LDG.E R7, desc[UR40][R12.64] ;  /* 0x000000280c079981 */ /* 0x000162000c1e1900 */
[----:B-1----:R-:W-:-:S04]  /*15fb0*/  @!P0 LEA R2, P2, R4, R2, 0x2 ;  /* 0x0000000204028211 */ /* 0x002fc800078410ff */
[----:B------:R-:W-:Y:S02]  /*15fc0*/  @!P0 LEA.HI.X R3, R4, R3, R5, 0x2, P2 ;  /* 0x0000000304038211 */ /* 0x000fe400010f1405 */
[----:B------:R-:W-:-:S03]  /*15fd0*/  ISETP.GT.U32.AND P2, PT, R21, 0x9f, PT ;  /* 0x0000009f1500780c */ /* 0x000fc60003f44070 */
[----:B------:R0:W5:Y:S01]  /*15fe0*/  @!P0 LDG.E R6, desc[UR40][R2.64] ;  /* 0x0000002802068981 */ /* 0x000162000c1e1900 */
[----:B---3--:R-:W-:-:S05]  /*15ff0*/  IMAD.SHL.U32 R10, R10, 0x10, RZ ;  /* 0x000000100a0a7824 */ /* 0x008fca00078e00ff */
[----:B------:R-:W-:-:S04]  /*16000*/  LOP3.LUT R10, R10, 0x30, RZ, 0xc0, !PT ;  /* 0x000000300a0a7812 */ /* 0x000fc800078ec0ff */
[----:B------:R-:W-:Y:S02]  /*16010*/  @P2 LOP3.LUT R23, R23, 0x2, RZ, 0xfc, !PT ;  /* 0x0000000217172812 */ /* 0x000fe400078efcff */
[----:B----4-:R-:W-:Y:S02]  /*16020*/  ISETP.GE.AND P1, PT, R10, R0, PT ;  /* 0x000000000a00720c */ /* 0x010fe40003f26270 */
[----:B------:R-:W-:Y:S01]  /*16030*/  LOP3.LUT R23, R23, 0xfffffffb, RZ, 0xc0, !PT ;  /* 0xfffffffb17177812 */ /* 0x000fe200078ec0ff */
[----:B------:R-:W-:-:S03]  /*16040*/  UMOV UR4, 0xffffffff ;  /* 0xffffffff00047882 */ /* 0x000fc60000000000 */
[----:B------:R-:W-:Y:S01]  /*16050*/  LOP3.LUT R23, R23, 0xfffffffe, RZ, 0xc0, !PT ;  /* 0xfffffffe17177812 */ /* 0x000fe200078ec0ff */
[----:B------:R-:W-:-:S06]  /*16060*/  IMAD R9, R14, R9, R11 ;  /* 0x000000090e097224 */ /* 0x000fcc00078e020b */
[----:B------:R-:W-:Y:S02]  /*16070*/  @P1 LOP3.LUT R23, R23, 0x1, RZ, 0xfc, !PT ;  /* 0x0000000117171812 */ /* 0x000fe400078efcff */
[----:B--2---:R-:W-:-:S13]  /*16080*/  ISETP.NE.AND P0, PT, R15, 0x3, PT ;  /* 0x000000030f00780c */ /* 0x004fda0003f05270 */
[----:B------:R-:W-:Y:S01]  /*16090*/  @P0 LOP3.LUT R23, R23, 0x4, RZ, 0xfc, !PT ;  /* 0x0000000417170812 */ /* 0x000fe200078efcff */
[----:B0-----:R-:W-:Y:S06]  /*160a0*/  BRA.DIV UR4, `(.L_x_15595) ;  /* 0x0000005604bc7947 */ /* 0x001fec000b800000 */
.L_x_15717:
[----:B------:R-:W-:Y:S01]  /*160b0*/  SHF.R.S32.HI R0, RZ, 0x1f, R18 ;  /* 0x0000001fff007819 */ /* 0x000fe20000011412 */
[----:B------:R-:W-:-:S04]  /*160c0*/  VIADD R5, R20, 0xffffffff ;  /* 0xffffffff14057836 */ /* 0x000fc80000000000 */
[----:B------:R0:W-:Y:S01]  /*160d0*/  STL [R1+0x24], R0 ;  /* 0x0000240001007387 */ /* 0x0001e20000100800 */
[----:B------:R-:W-:Y:S05]  /*160e0*/  @!P0 BRA `(.L_x_15596) ;  /* 0x0000000000048947 */ /* 0x000fea0003800000 */
[----:B------:R-:W-:Y:S01]  /*160f0*/  BPT.TRAP 0x1 ;  /* 0x000000040000795c */ /* 0x000fe20000300000 */
.L_x_15596:
        /* <DEDUP_REMOVED lines=8> */
[----:B------:R0:W-:Y:S02]  /*16180*/  STL [R1+0x50], R0 ;  /* 0x0000500001007387 */ /* 0x0001e40000100800 */
[----:B01----:R-:W-:Y:S05]  /*16190*/  @!P0 BRA `(.L_x_15598) ;  /* 0x0000005400b48947 */ /* 0x003fea0003800000 */
.L_x_15718:
[----:B------:R-:W-:Y:S05]  /*161a0*/  BSYNC B0 ;  /* 0x0000000000007941 */ /* 0x000fea0003800000 */
.L_x_15597:
[----:B0-----:R-:W2:Y:S01]  /*161b0*/  LDL R0, [R1+0x50] ;  /* 0x0000500001007983 */ /* 0x001ea20000100800 */
[----:B-----5:R-:W-:Y:S01]  /*161c0*/  SHF.R.S32.HI R11, RZ, 0x1f, R7 ;  /* 0x0000001fff0b7819 */ /* 0x020fe20000011407 */
[----:B------:R-:W-:Y:S01]  /*161d0*/  ULDC.64 UR4, c[0x0][0x328] ;  /* 0x0000ca0000047ab9 */ /* 0x000fe20000000a00 */
[----:B------:R-:W-:Y:S01]  /*161e0*/  ULDC.64 UR6, c[0x0][0x338] ;  /* 0x0000ce0000067ab9 */ /* 0x000fe20000000a00 */
[----:B------:R-:W3:Y:S01]  /*161f0*/  LDL.LU R12, [R1] ;  /* 0x00000000010c7983 */ /* 0x000ee20000300800 */
[----:B------:R-:W-:Y:S01]  /*16200*/  ULDC.64 UR8, c[0x0][0x330] ;  /* 0x0000cc0000087ab9 */ /* 0x000fe20000000a00 */
[----:B------:R-:W-:Y:S02]  /*16210*/  ULDC.64 UR10, c[0x0][0x318] ;  /* 0x0000c600000a7ab9 */ /* 0x000fe40000000a00 */
[----:B------:R-:W4:Y:S01]  /*16220*/  LDL R10, [R1+0x24] ;  /* 0x00002400010a7983 */ /* 0x000f220000100800 */
[----:B------:R-:W-:-:S03]  /*16230*/  IMAD.WIDE.U32 R2, R8, UR4, RZ ;  /* 0x0000000408027c25 */ /* 0x000fc6000f8e00ff */
[----:B------:R0:W-:Y:S04]  /*16240*/  STL [R1+0x44], R11 ;  /* 0x0000440b01007387 */ /* 0x0001e80000100800 */
[----:B------:R-:W4:Y:S04]  /*16250*/  LDL R14, [R1+0x38] ;  /* 0x00003800010e7983 */ /* 0x000f280000100800 */
[----:B------:R-:W4:Y:S01]  /*16260*/  LDL R13, [R1+0xc] ;  /* 0x00000c00010d7983 */ /* 0x000f220000100800 */
[----:B------:R-:W1:Y:S01]  /*16270*/  S2R R15, SR_TID.X ;  /* 0x00000000000f7919 */ /* 0x000e620000002100 */
[----:B------:R-:W-:Y:S01]  /*16280*/  SHF.R.S32.HI R20, RZ, 0x1f, R6 ;  /* 0x0000001fff147819 */ /* 0x000fe20000011406 */
[----:B-1----:R-:W-:-:S05]  /*16290*/  IMAD.SHL.U32 R21, R15, 0x10, RZ ;  /* 0x000000100f157824 */ /* 0x002fca00078e00ff */
[----:B------:R-:W-:Y:S02]  /*162a0*/  LOP3.LUT R21, R21, 0x30, RZ, 0xc0, !PT ;  /* 0x0000003015157812 */ /* 0x000fe400078ec0ff */
[----:B------:R-:W-:-:S04]  /*162b0*/  LOP3.LUT R15, R15, 0x7f, RZ, 0xc0, !PT ;  /* 0x0000007f0f0f7812 */ /* 0x000fc800078ec0ff */
[----:B------:R-:W-:Y:S01]  /*162c0*/  SHF.R.U32.HI R15, RZ, 0x2, R15 ;  /* 0x00000002ff0f7819 */ /* 0x000fe2000001160f */
[----:B--2---:R-:W-:-:S04]  /*162d0*/  IMAD R0, R0, UR4, RZ ;  /* 0x0000000400007c24 */ /* 0x004fc8000f8e02ff */
[----:B------:R-:W-:Y:S02]  /*162e0*/  IMAD R0, R8, UR5, R0 ;  /* 0x0000000508007c24 */ /* 0x000fe4000f8e0200 */
[----:B---3--:R-:W-:Y:S02]  /*162f0*/  IMAD R5, R5, -0xa0, R12 ;  /* 0xffffff6005057824 */ /* 0x008fe400078e020c */
[----:B----4-:R-:W-:Y:S01]  /*16300*/  IMAD R12, R10, UR8, RZ ;  /* 0x000000080a0c7c24 */ /* 0x010fe2000f8e02ff */
[----:B------:R-:W-:Y:S01]  /*16310*/  IADD3 R3, R3, R0, RZ ;  /* 0x0000000003037210 */ /* 0x000fe20007ffe0ff */
[----:B------:R-:W-:Y:S02]  /*16320*/  IMAD R0, R11, UR6, RZ ;  /* 0x000000060b007c24 */ /* 0x000fe4000f8e02ff */
[----:B0-----:R-:W0:Y:S02]  /*16330*/  LDC R11, c[0x0][0x2f4] ;  /* 0x0000bd00ff0b7b82 */ /* 0x001e240000000800 */
[----:B------:R-:W-:-:S02]  /*16340*/  IMAD R0, R7, UR7, R0 ;  /* 0x0000000707007c24 */ /* 0x000fc4000f8e0200 */
[----:B------:R-:W-:-:S04]  /*16350*/  IMAD.WIDE.U32 R2, R7, UR6, R2 ;  /* 0x0000000607027c25 */ /* 0x000fc8000f8e0002 */
[----:B------:R-:W-:Y:S02]  /*16360*/  IMAD.IADD R3, R3, 0x1, R0 ;  /* 0x0000000103037824 */ /* 0x000fe400078e0200 */
[----:B------:R-:W-:Y:S01]  /*16370*/  IMAD.WIDE.U32 R2, R18, UR8, R2 ;  /* 0x0000000812027c25 */ /* 0x000fe2000f8e0002 */
[----:B------:R-:W-:-:S03]  /*16380*/  SHF.R.S32.HI R10, RZ, 0x1f, R9 ;  /* 0x0000001fff0a7819 */ /* 0x000fc60000011409 */
[----:B------:R-:W-:Y:S01]  /*16390*/  IMAD R12, R18, UR9, R12 ;  /* 0x00000009120c7c24 */ /* 0x000fe2000f8e020c */
[----:B------:R-:W-:-:S04]  /*163a0*/  IADD3 R0, P1, R2, UR10, RZ ;  /* 0x0000000a02007c10 */ /* 0x000fc8000ff3e0ff */
[----:B------:R-:W-:Y:S01]  /*163b0*/  IADD3.X R2, R3, UR11, R12, P1, !PT ;  /* 0x0000000b03027c10 */ /* 0x000fe20008ffe40c */
[----:B------:R-:W-:Y:S01]  /*163c0*/  IMAD R3, R10, UR4, RZ ;  /* 0x000000040a037c24 */ /* 0x000fe2000f8e02ff */
[----:B------:R1:W-:Y:S01]  /*163d0*/  STL [R1+0x4c], R10 ;  /* 0x00004c0a01007387 */ /* 0x0003e20000100800 */
[----:B0-----:R-:W-:Y:S02]  /*163e0*/  ISETP.GE.AND P0, PT, R21, R11, PT ;  /* 0x0000000b1500720c */ /* 0x001fe40003f06270 */
[C---:B------:R-:W-:Y:S02]  /*163f0*/  IMAD R3, R9.reuse, UR5, R3 ;  /* 0x0000000509037c24 */ /* 0x040fe4000f8e0203 */
[----:B-1----:R-:W-:-:S04]  /*16400*/  IMAD.WIDE.U32 R10, R9, UR4, RZ ;  /* 0x00000004090a7c25 */ /* 0x002fc8000f8e00ff */
[----:B------:R-:W-:Y:S02]  /*16410*/  IMAD.IADD R11, R11, 0x1, R3 ;  /* 0x000000010b0b7824 */ /* 0x000fe400078e0203 */
[----:B------:R-:W-:Y:S02]  /*16420*/  IMAD R3, R20, UR6, RZ ;  /* 0x0000000614037c24 */ /* 0x000fe4000f8e02ff */
[----:B------:R-:W-:-:S04]  /*16430*/  IMAD.WIDE.U32 R10, R6, UR6, R10 ;  /* 0x00000006060a7c25 */ /* 0x000fc8000f8e000a */
[----:B------:R-:W-:-:S04]  /*16440*/  IMAD R3, R6, UR7, R3 ;  /* 0x0000000706037c24 */ /* 0x000fc8000f8e0203 */
[----:B------:R-:W-:Y:S02]  /*16450*/  IMAD.IADD R11, R11, 0x1, R3 ;  /* 0x000000010b0b7824 */ /* 0x000fe400078e0203 */
        /* <DEDUP_REMOVED lines=9> */
[----:B0-----:R-:W-:Y:S01]  /*164f0*/  IMAD R20, R13, 0x2800, R14 ;  /* 0x000028000d147824 */ /* 0x001fe200078e020e */
[----:B------:R-:W-:Y:S11]  /*16500*/  BRA.DIV UR4, `(.L_x_15599) ;  /* 0x0000005204f07947 */ /* 0x000ff6000b800000 */
[----:B-1----:R-:W2:Y:S04]  /*16510*/  LDL.LU R15, [R1] ;  /* 0x00000000010f7983 */ /* 0x002ea80000300800 */
[----:B------:R-:W3:Y:S01]  /*16520*/  LDL.LU R14, [R1+0x8] ;  /* 0x00000800010e7983 */ /* 0x000ee20000300800 */
[----:B------:R-:W0:Y:S03]  /*16530*/  S2R R11, SR_TID.X ;  /* 0x00000000000b7919 */ /* 0x000e260000002100 */
[----:B------:R-:W1:Y:S04]  /*16540*/  SHFL.IDX PT, R3, R0, RZ, 0x1c1f ;  /* 0x001c1fff00037589 */ /* 0x000e6800000e0000 */
[----:B------:R-:W4:Y:S01]  /*16550*/  SHFL.IDX PT, R10, R2, RZ, 0x1c1f ;  /* 0x001c1fff020a7589 */ /* 0x000f2200000e0000 */
[----:B0-----:R-:W-:-:S05]  /*16560*/  IMAD.SHL.U32 R21, R11, 0x10, RZ ;  /* 0x000000100b157824 */ /* 0x001fca00078e00ff */
[----:B------:R-:W-:-:S04]  /*16570*/  LOP3.LUT R21, R21, 0x30, RZ, 0xc0, !PT ;  /* 0x0000003015157812 */ /* 0x000fc800078ec0ff */
[----:B-1----:R-:W-:-:S05]  /*16580*/  IADD3 R12, P1, R21, R3, RZ ;  /* 0x00000003150c7210 */ /* 0x002fca0007f3e0ff */
[----:B----4-:R-:W-:Y:S02]  /*16590*/  IMAD.X R13, RZ, RZ, R10, P1 ;  /* 0x000000ffff0d7224 */ /* 0x010fe400008e060a */
[----:B------:R-:W0:Y:S01]  /*165a0*/  SHFL.IDX PT, R10, R0, 0x1, 0x1c1f ;  /* 0x003c1f00000a7f89 */ /* 0x000e2200000e0000 */
[----:B------:R-:W-:-:S03]  /*165b0*/  IMAD.IADD R3, R22, 0x1, R20 ;  /* 0x0000000116037824 */ /* 0x000fc600078e0214 */
[----:B------:R-:W1:Y:S01]  /*165c0*/  SHFL.IDX PT, R20, R2, 0x1, 0x1c1f ;  /* 0x003c1f0002147f89 */ /* 0x000e6200000e0000 */
[----:B------:R-:W-:-:S13]  /*165d0*/  ISETP.LT.OR P1, PT, R5, 0x1, P0 ;  /* 0x000000010500780c */ /* 0x000fda0000721670 */
[----:B------:R-:W-:Y:S01]  /*165e0*/  LDGSTS.E.BYPASS.LTC128B.128 [R3+0x6000], desc[UR40][R12.64], !P1 ;  /* 0x060000000c037fae */ /* 0x000fe2000c901d68 */
[----:B0-----:R-:W-:-:S05]  /*165f0*/  IADD3 R10, P1, R21, R10, RZ ;  /* 0x0000000a150a7210 */ /* 0x001fca0007f3e0ff */
[----:B-1----:R-:W-:Y:S01]  /*16600*/  IMAD.X R11, RZ, RZ, R20, P1 ;  /* 0x000000ffff0b7224 */ /* 0x002fe200008e0614 */
[----:B------:R-:W-:Y:S01]  /*16610*/  ISETP.LT.OR P1, PT, R5, 0x21, P0 ;  /* 0x000000210500780c */ /* 0x000fe20000721670 */
[----:B------:R-:W-:-:S12]  /*16620*/  SHFL.IDX PT, R20, R2, 0x2, 0x1c1f ;  /* 0x005c1f0002147f89 */ /* 0x000fd800000e0000 */
[----:B------:R0:W-:Y:S04]  /*16630*/  LDGSTS.E.BYPASS.LTC128B.128 [R3+0x6800], desc[UR40][R10.64], !P1 ;  /* 0x068000000a037fae */ /* 0x0001e8000c901d68 */
[----:B0-----:R-:W0:Y:S04]  /*16640*/  SHFL.IDX PT, R10, R0, 0x2, 0x1c1f ;  /* 0x005c1f00000a7f89 */ /* 0x001e2800000e0000 */
[----:B------:R-:W1:Y:S04]  /*16650*/  SHFL.IDX PT, R0, R0, 0x3, 0x1c1f ;  /* 0x007c1f0000007f89 */ /* 0x000e6800000e0000 */
[----:B------:R-:W4:Y:S01]  /*16660*/  SHFL.IDX PT, R2, R2, 0x3, 0x1c1f ;  /* 0x007c1f0002027f89 */ /* 0x000f2200000e0000 */
[----:B0-----:R-:W-:-:S05]  /*16670*/  IADD3 R10, P1, R21, R10, RZ ;  /* 0x0000000a150a7210 */ /* 0x001fca0007f3e0ff */
[----:B------:R-:W-:Y:S01]  /*16680*/  IMAD.X R11, RZ, RZ, R20, P1 ;  /* 0x000000ffff0b7224 */ /* 0x000fe200008e0614 */
[----:B------:R-:W-:-:S13]  /*16690*/  ISETP.LT.OR P1, PT, R5, 0x41, P0 ;  /* 0x000000410500780c */ /* 0x000fda0000721670 */
[----:B------:R1:W-:Y:S02]  /*166a0*/  LDGSTS.E.BYPASS.LTC128B.128 [R3+0x7000], desc[UR40][R10.64], !P1 ;  /* 0x070000000a037fae */ /* 0x0003e4000c901d68 */
[----:B-1----:R-:W-:-:S05]  /*166b0*/  IADD3 R10, P1, R21, R0, RZ ;  /* 0x00000000150a7210 */ /* 0x002fca0007f3e0ff */
[----:B----4-:R-:W-:Y:S01]  /*166c0*/  IMAD.X R11, RZ, RZ, R2, P1 ;  /* 0x000000ffff0b7224 */ /* 0x010fe200008e0602 */
[C---:B------:R-:W-:Y:S02]  /*166d0*/  ISETP.LT.OR P1, PT, R5.reuse, 0x61, P0 ;  /* 0x000000610500780c */ /* 0x040fe40000721670 */
[----:B------:R-:W-:-:S11]  /*166e0*/  ISETP.GE.AND P3, PT, R5, 0x81, PT ;  /* 0x000000810500780c */ /* 0x000fd60003f66270 */
[----:B------:R3:W-:Y:S01]  /*166f0*/  LDGSTS.E.BYPASS.LTC128B.128 [R3+0x7800], desc[UR40][R10.64], !P1 ;  /* 0x078000000a037fae */ /* 0x0007e2000c901d68 */
[----:B------:R-:W-:Y:S02]  /*16700*/  LOP3.LUT R23, R23, 0xfffffff7, RZ, 0xc0, !PT ;  /* 0xfffffff717177812 */ /* 0x000fe400078ec0ff */
[C---:B------:R-:W-:Y:S02]  /*16710*/  ISETP.GE.AND P4, PT, R5.reuse, 0x21, PT ;  /* 0x000000210500780c */ /* 0x040fe40003f86270 */
[C---:B------:R-:W-:Y:S02]  /*16720*/  ISETP.GE.AND P1, PT, R5.reuse, 0x41, PT ;  /* 0x000000410500780c */ /* 0x040fe40003f26270 */
[----:B------:R-:W-:Y:S02]  /*16730*/  ISETP.GE.AND P2, PT, R5, 0x61, PT ;  /* 0x000000610500780c */ /* 0x000fe40003f46270 */
[----:B------:R-:W-:Y:S01]  /*16740*/  @P3 LOP3.LUT R23, R23, 0x8, RZ, 0xfc, !PT ;  /* 0x0000000817173812 */ /* 0x000fe200078efcff */
[----:B--2---:R0:W1:Y:S04]  /*16750*/  SHFL.IDX PT, R0, R15, RZ, 0x1c1f ;  /* 0x001c1fff0f007589 */ /* 0x00406800000e0000 */
[----:B---3--:R0:W2:Y:S06]  /*16760*/  SHFL.IDX PT, R10, R14, RZ, 0x1c1f ;  /* 0x001c1fff0e0a7589 */ /* 0x0080ac00000e0000 */
.L_x_15730:
        /* <DEDUP_REMOVED lines=12> */
.L_x_15600:
        /* <DEDUP_REMOVED lines=11> */
.L_x_15601:
[----:B------:R2:W-:Y:S01]  /*168e0*/  SYNCS.ARRIVE.TRANS64.A1T0 RZ, [R4+URZ+0x13270], RZ ;  /* 0x013270ff04ff79a7 */ /* 0x0005e2000810003f */
[----:B------:R-:W-:Y:S05]  /*168f0*/  @!P6 BRA `(.L_x_15602) ;  /* 0x000000000004e947 */ /* 0x000fea0003800000 */
[----:B------:R-:W-:Y:S01]  /*16900*/  BPT.TRAP 0x1 ;  /* 0x000000040000795c */ /* 0x000fe20000300000 */
.L_x_15602:
[----:B------:R-:W3:Y:S01]  /*16910*/  LDL R0, [R1+0x54] ;  /* 0x0000540001007983 */ /* 0x000ee20000100800 */
[----:B------:R-:W-:Y:S01]  /*16920*/  BSSY B0, `(.L_x_15603) ;  /* 0x0000003000007945 */ /* 0x000fe20003800000 */
[----:B---3--:R-:W3:Y:S03]  /*16930*/  SYNCS.PHASECHK.TRANS64.TRYWAIT P0, [R4+URZ+0x13240], R0 ;  /* 0x01324000040075a7 */ /* 0x008ee6000800017f */
[----:B---3--:R-:W-:Y:S05]  /*16940*/  @!P0 BRA `(.L_x_15604) ;  /* 0x0000005400688947 */ /* 0x008fea0003800000 */
.L_x_15731:
[----:B------:R-:W-:Y:S05]  /*16950*/  BSYNC B0 ;  /* 0x0000000000007941 */ /* 0x000fea0003800000 */
.L_x_15603:
        /* <DEDUP_REMOVED lines=56> */
[----:B-1----:R-:W-:-:S04]  /*16ce0*/  @P1 IADD3 R6, P0, R10, R6, RZ ;  /* 0x000000060a061210 */ /* 0x002fc80007f1e0ff */
[----:B------:R-:W-:Y:S02]  /*16cf0*/  @P1 IADD3.X R5, RZ, R5, RZ, P0, !PT ;  /* 0x00000005ff051210 */ /* 0x000fe400007fe4ff */
        /* <DEDUP_REMOVED lines=9> */
.L_x_15743:
        /* <DEDUP_REMOVED lines=14> */
.L_x_15607:
[----:B------:R-:W-:Y:S05]  /*16e70*/  BSYNC B0 ;  /* 0x0000000000007941 */ /* 0x000fea0003800000 */
.L_x_15606:
[----:B------:R-:W-:Y:S01]  /*16e80*/  NOP ;  /* 0x0000000000007918 */ /* 0x000fe20000000000 */
[----:B------:R-:W-:-:S13]  /*16e90*/  PLOP3.LUT P0, PT, PT, PT, PT, 0x80, 0x0 ;  /* 0x000000000000781c */ /* 0x000fda0003f0f070 */
.L_x_15608:
        /* <DEDUP_REMOVED lines=11> */
.L_x_15609:
[----:B------:R2:W5:Y:S01]  /*16f50*/  LDL.LU R5, [R1+0x48] ;  /* 0x0000480001057983 */ /* 0x0005620000300800 */
[----:B------:R2:W-:Y:S03]  /*16f60*/  SYNCS.ARRIVE.TRANS64.A1T0 RZ, [R4+URZ+0x13230], RZ ;  /* 0x013230ff04ff79a7 */ /* 0x0005e6000810003f */
[----:B----4-:R2:W5:Y:S02]  /*16f70*/  LDL.LU R3, [R1+0x60] ;  /* 0x0000600001037983 */ /* 0x0105640000300800 */
        /* <DEDUP_REMOVED lines=23> */
[----:B--2---:R-:W-:Y:S02]  /*170f0*/  IMAD.U32 R4, RZ, RZ, UR4 ;  /* 0x00000004ff047e24 */ /* 0x004fe4000f8e00ff */
[----:B------:R-:W2:Y:S01]  /*17100*/  LDC.64 R2, c[0x4][R2] ;  /* 0x0100000002027b82 */ /* 0x000ea20000000a00 */
        /* <DEDUP_REMOVED lines=9> */
[----:B0-2---:R-:W-:Y:S05]  /*171a0*/  CALL.ABS.NOINC R2 ;  /* 0x0000000002007343 */ /* 0x005fea0003c00000 */
.L_x_15611:
[----:B------:R-:W-:Y:S05]  /*171b0*/  BSYNC B6 ;  /* 0x0000000000067941 */ /* 0x000fea0003800000 */
.L_x_15610:
[----:B------:R-:W3:Y:S01]  /*171c0*/  LDL.LU R21, [R1+0x8] ;  /* 0x0000080001157983 */ /* 0x000ee20000300800 */
[----:B------:R-:W-:Y:S01]  /*171d0*/  ULDC.64 UR4, c[0x0][0x2d8] ;  /* 0x0000b60000047ab9 */ /* 0x000fe20000000a00 */
[----:B-1----:R-:W1:Y:S01]  /*171e0*/  LDC R9, c[0x0][0x448] ;  /* 0x00011200ff097b82 */ /* 0x002e620000000800 */
[----:B------:R-:W-:Y:S01]  /*171f0*/  ULDC.64 UR6, c[0x0][0x2c8] ;  /* 0x0000b20000067ab9 */ /* 0x000fe20000000a00 */
[----:B----4-:R-:W4:Y:S01]  /*17200*/  LDL.LU R2, [R1] ;  /* 0x0000000001027983 */ /* 0x010f220000300800 */
[----:B------:R-:W-:-:S03]  /*17210*/  ULDC.64 UR8, c[0x0][0x280] ;  /* 0x0000a00000087ab9 */ /* 0x000fc60000000a00 */
[----:B------:R-:W3:Y:S04]  /*17220*/  LDL R20, [R1+0x24] ;  /* 0x0000240001147983 */ /* 0x000ee80000100800 */
[----:B------:R0:W5:Y:S01]  /*17230*/  LDL R10, [R1+0x64] ;  /* 0x00006400010a7983 */ /* 0x0001620000100800 */
[----:B-1----:R-:W-:-:S13]  /*17240*/  ISETP.NE.AND P1, PT, R9, 0x1, PT ;  /* 0x000000010900780c */ /* 0x002fda0003f25270 */
[----:B--2---:R-:W1:Y:S08]  /*17250*/  @P1 LDC R4, c[0x0][0x44c] ;  /* 0x00011300ff041b82 */ /* 0x004e700000000800 */
[----:B------:R-:W2:Y:S08]  /*17260*/  @P1 LDC R5, c[0x0][0x450] ;  /* 0x00011400ff051b82 */ /* 0x000eb00000000800 */
[----:B------:R-:W0:Y:S01]  /*17270*/  @P1 LDC R8, c[0x0][0x450] ;  /* 0x00011400ff081b82 */ /* 0x000e220000000800 */
        /* <DEDUP_REMOVED lines=19> */
[----:B-1----:R-:W-:Y:S01]  /*173b0*/  @P1 IMAD.HI.U32 R0, R6, R4, RZ ;  /* 0x0000000406001227 */ /* 0x002fe200078e00ff */
        /* <DEDUP_REMOVED lines=14> */
[----:B------:R-:W-:Y:S01]  /*174a0*/  IADD3 R4, P0, R4, UR8, RZ ;  /* 0x0000000804047c10 */ /* 0x000fe2000ff1e0ff */
[----:B------:R-:W2:Y:S03]  /*174b0*/  S2R R21, SR_TID.X ;  /* 0x0000000000157919 */ /* 0x000ea60000002100 */
[----:B------:R-:W-:Y:S01]  /*174c0*/  IADD3.X R0, R5, UR9, R0, P0, !PT ;  /* 0x0000000905007c10 */ /* 0x000fe200087fe400 */
[----:B------:R-:W-:-:S04]  /*174d0*/  VIADD R5, R6, 0x80 ;  /* 0x0000008006057836 */ /* 0x000fc80000000000 */
[----:B------:R-:W-:Y:S02]  /*174e0*/  IMAD.MOV.U32 R6, RZ, RZ, R5 ;  /* 0x000000ffff067224 */ /* 0x000fe400078e0005 */
[----:B-1----:R-:W-:-:S05]  /*174f0*/  @P1 IMAD.HI.U32 R7, R5, R7, RZ ;  /* 0x0000000705071227 */ /* 0x002fca00078e00ff */
[----:B0-----:R-:W-:-:S05]  /*17500*/  @P1 SHF.R.U32.HI R6, RZ, R8, R7 ;  /* 0x00000008ff061219 */ /* 0x001fca0000011607 */
        /* <DEDUP_REMOVED lines=74> */
.L_x_15756:
        /* <DEDUP_REMOVED lines=10> */
.L_x_15613:
        /* <DEDUP_REMOVED lines=18> */
.L_x_15757:
[----:B------:R-:W-:Y:S05]  /*17b70*/  BSYNC B0 ;  /* 0x0000000000007941 */ /* 0x000fea0003800000 */
.L_x_15614:
[----:B------:R-:W2:Y:S02]  /*17b80*/  LDL R2, [R1+0x4] ;  /* 0x0000040001027983 */ /* 0x000ea40000100800 */
[----:B--2---:R-:W-:-:S13]  /*17b90*/  ISETP.GE.AND P0, PT, R2, 0x2, PT ;  /* 0x000000020200780c */ /* 0x004fda0003f06270 */
[----:B------:R-:W-:Y:S05]  /*17ba0*/  @!P0 BRA `(.L_x_15616) ;  /* 0x0000001400a08947 */ /* 0x000fea0003800000 */
[----:B-1----:R-:W-:Y:S01]  /*17bb0*/  IADD3 R0, R2, -0x2, RZ ;  /* 0xfffffffe02007810 */ /* 0x002fe20007ffe0ff */
[----:B------:R1:W5:Y:S04]  /*17bc0*/  LDL.LU R21, [R1+0xc] ;  /* 0x00000c0001157983 */ /* 0x0003680000300800 */
[----:B------:R1:W-:Y:S04]  /*17bd0*/  STL [R1+0x10], R0 ;  /* 0x0000100001007387 */ /* 0x0003e80000100800 */
[----:B------:R1:W5:Y:S02]  /*17be0*/  LDL.LU R27, [R1+0x1c] ;  /* 0x00001c00011b7983 */ /* 0x0003640000300800 */
.L_x_15636:
[----:B------:R-:W2:Y:S04]  /*17bf0*/  LDL R3, [R1+0x2c] ;  /* 0x00002c0001037983 */ /* 0x000ea80000100800 */
[----:B---3--:R-:W3:Y:S04]  /*17c00*/  LDL R8, [R1+0x30] ;  /* 0x0000300001087983 */ /* 0x008ee80000100800 */
[----:B------:R-:W4:Y:S04]  /*17c10*/  LDL R11, [R1+0x18] ;  /* 0x00001800010b7983 */ /* 0x000f280000100800 */
[----:B0-----:R-:W2:Y:S01]  /*17c20*/  LDL.LU R10, [R1+0x10] ;  /* 0x00001000010a7983 */ /* 0x001ea20000300800 */
[----:B-1----:R-:W0:Y:S01]  /*17c30*/  S2R R0, SR_TID.X ;  /* 0x0000000000007919 */ /* 0x002e220000002100 */
[----:B------:R-:W1:Y:S01]  /*17c40*/  S2R R2, SR_TID.X ;  /* 0x0000000000027919 */ /* 0x000e620000002100 */
[----:B------:R-:W1:Y:S01]  /*17c50*/  S2R R12, SR_TID.X ;  /* 0x00000000000c7919 */ /* 0x000e620000002100 */
[----:B------:R-:W-:Y:S05]  /*17c60*/  YIELD ;  /* 0x0000000000007946 */ /* 0x000fea0003800000 */
[----:B------:R-:W-:Y:S01]  /*17c70*/  ULDC.64 UR4, c[0x0][0x428] ;  /* 0x00010a0000047ab9 */ /* 0x000fe20000000a00 */
[----:B------:R-:W-:Y:S01]  /*17c80*/  ULDC.64 UR6, c[0x0][0x418] ;  /* 0x0001060000067ab9 */ /* 0x000fe20000000a00 */
[----:B------:R-:W4:Y:S01]  /*17c90*/  LDL R9, [R1+0x74] ;  /* 0x0000740001097983 */ /* 0x000f220000100800 */
[----:B0-----:R-:W-:-:S02]  /*17ca0*/  LOP3.LUT R4, R0, 0x7f, RZ, 0xc0, !PT ;  /* 0x0000007f00047812 */ /* 0x001fc400078ec0ff */
[----:B------:R-:W0:Y:S02]  /*17cb0*/  LDC R0, c[0x0][0x430] ;  /* 0x00010c00ff007b82 */ /* 0x000e240000000800 */
[----:B------:R-:W-:Y:S01]  /*17cc0*/  SHF.R.U32.HI R5, RZ, 0x2, R4 ;  /* 0x00000002ff057819 */ /* 0x000fe20000011604 */
[----:B-1----:R-:W-:Y:S01]  /*17cd0*/  IMAD.SHL.U32 R4, R2, 0x20, RZ ;  /* 0x0000002002047824 */ /* 0x002fe200078e00ff */
[----:B0-----:R-:W-:-:S04]  /*17ce0*/  ISETP.NE.AND P0, PT, R0, 0x1, PT ;  /* 0x000000010000780c */ /* 0x001fc80003f05270 */
[----:B------:R-:W-:-:S09]  /*17cf0*/  LOP3.LUT R4, R5, 0x60, R4, 0xf8, !PT ;  /* 0x0000006005047812 */ /* 0x000fd200078ef804 */
[----:B------:R-:W0:Y:S08]  /*17d00*/  @P0 LDC R6, c[0x0][0x434] ;  /* 0x00010d00ff060b82 */ /* 0x000e300000000800 */
[----:B------:R-:W1:Y:S01]  /*17d10*/  @P0 LDC R5, c[0x0][0x438] ;  /* 0x00010e00ff050b82 */ /* 0x000e620000000800 */
[----:B------:R-:W-:Y:S01]  /*17d20*/  LOP3.LUT R2, R2, 0x7f, RZ, 0xc0, !PT ;  /* 0x0000007f02027812 */ /* 0x000fe200078ec0ff */
[----:B------:R-:W-:-:S03]  /*17d30*/  IMAD.SHL.U32 R12, R12, 0x20, RZ ;  /* 0x000000200c0c7824 */ /* 0x000fc600078e00ff */
[----:B------:R-:W-:-:S04]  /*17d40*/  SHF.R.U32.HI R7, RZ, 0x2, R2 ;  /* 0x00000002ff077819 */ /* 0x000fc80000011602 */
[----:B------:R-:W-:Y:S02]  /*17d50*/  LOP3.LUT R12, R7, 0x60, R12, 0xf8, !PT ;  /* 0x00000060070c7812 */ /* 0x000fe400078ef80c */
[----:B------:R-:W1:Y:S02]  /*17d60*/  @P0 LDC R7, c[0x0][0x434] ;  /* 0x00010d00ff070b82 */ /* 0x000e640000000800 */
        /* <DEDUP_REMOVED lines=10> */
[----:B------:R-:W-:Y:S02]  /*17e10*/  IMAD.MOV.U32 R5, RZ, RZ, R3 ;  /* 0x000000ffff057224 */ /* 0x000fe400078e0003 */
[----:B---3--:R-:W-:Y:S01]  /*17e20*/  IMAD R8, R8, UR4, RZ ;  /* 0x0000000408087c24 */ /* 0x008fe2000f8e02ff */
[----:B0-----:R-:W-:Y:S01]  /*17e30*/  @P0 SHF.R.U32.HI R5, RZ, R6, R7 ;  /* 0x00000006ff050219 */ /* 0x001fe20000011607 */
[----:B------:R-:W-:-:S04]  /*17e40*/  IMAD.MOV R7, RZ, RZ, -R2 ;  /* 0x000000ffff077224 */ /* 0x000fc800078e0a02 */
[----:B------:R-:W-:Y:S02]  /*17e50*/  IMAD.MOV R6, RZ, RZ, -R5 ;  /* 0x000000ffff067224 */ /* 0x000fe400078e0a05 */
[C---:B------:R-:W-:Y:S02]  /*17e60*/  IMAD R4, R0.reuse, R7, R4 ;  /* 0x0000000700047224 */ /* 0x040fe400078e0204 */
[----:B------:R-:W-:Y:S01]  /*17e70*/  IMAD R0, R0, R6, R3 ;  /* 0x0000000600007224 */ /* 0x000fe200078e0203 */
[----:B------:R-:W-:Y:S01]  /*17e80*/  SHF.R.S32.HI R3, RZ, 0x1f, R2 ;  /* 0x0000001fff037819 */ /* 0x000fe20000011402 */
        /* <DEDUP_REMOVED lines=30> */
.L_x_15617:
        /* <DEDUP_REMOVED lines=8> */
.L_x_15758:
[----:B------:R-:W-:Y:S05]  /*180f0*/  BSYNC B0 ;  /* 0x0000000000007941 */ /* 0x000fea0003800000 */
.L_x_15618:
        /* <DEDUP_REMOVED lines=50> */
[----:B-1----:R-:W-:-:S04]  /*18420*/  IADD3 R2, P0, R11, R2, RZ ;  /* 0x000000020b027210 */ /* 0x002fc80007f1e0ff */
[----:B0-----:R-:W-:-:S05]  /*18430*/  IADD3.X R3, RZ, R3, RZ, P0, !PT ;  /* 0x00000003ff037210 */ /* 0x001fca00007fe4ff */
        /* <DEDUP_REMOVED lines=17> */
.L_x_15770:
        /* <DEDUP_REMOVED lines=11> */
.L_x_15621:
        /* <DEDUP_REMOVED lines=11> */
.L_x_15622:
[----:B------:R1:W-:Y:S01]  /*186b0*/  SYNCS.ARRIVE.TRANS64.A1T0 RZ, [R6+URZ+0x13270], RZ ;  /* 0x013270ff06ff79a7 */ /* 0x0003e2000810003f */
[----:B------:R-:W-:Y:S05]  /*186c0*/  @!P3 BRA `(.L_x_15623) ;  /* 0x000000000004b947 */ /* 0x000fea0003800000 */
[----:B------:R-:W-:Y:S01]  /*186d0*/  BPT.TRAP 0x1 ;  /* 0x000000040000795c */ /* 0x000fe20000300000 */
.L_x_15623:
[----:B------:R-:W2:Y:S01]  /*186e0*/  LDL R2, [R1+0x8] ;  /* 0x0000080001027983 */ /* 0x000ea20000100800 */
[----:B------:R-:W-:Y:S01]  /*186f0*/  BSSY B0, `(.L_x_15624) ;  /* 0x0000003000007945 */ /* 0x000fe20003800000 */
[----:B--2---:R-:W2:Y:S03]  /*18700*/  SYNCS.PHASECHK.TRANS64.TRYWAIT P0, [R6+URZ+0x13240], R2 ;  /* 0x01324002060075a7 */ /* 0x004ea6000800017f */
[----:B--2---:R-:W-:Y:S05]  /*18710*/  @!P0 BRA `(.L_x_15625) ;  /* 0x0000004c00488947 */ /* 0x004fea0003800000 */
.L_x_15771:
[----:B------:R-:W-:Y:S05]  /*18720*/  BSYNC B0 ;  /* 0x0000000000007941 */ /* 0x000fea0003800000 */
.L_x_15624:
        /* <DEDUP_REMOVED lines=61> */
.L_x_15783:
        /* <DEDUP_REMOVED lines=8> */
.L_x_15627:
        /* <DEDUP_REMOVED lines=11> */
.L_x_15628:
[----:B------:R-:W4:Y:S01]  /*18c30*/  LDL R0, [R1+0x5c] ;  /* 0x00005c0001007983 */ /* 0x000f220000100800 */
[----:B------:R0:W-:Y:S01]  /*18c40*/  SYNCS.ARRIVE.TRANS64.A1T0 RZ, [R6+URZ+0x13230], RZ ;  /* 0x013230ff06ff79a7 */ /* 0x0001e2000810003f */
[----:B----4-:R-:W-:-:S13]  /*18c50*/  ISETP.NE.AND P0, PT, R0, 0x3, PT ;  /* 0x000000030000780c */ /* 0x010fda0003f05270 */
[----:B0-----:R-:W-:Y:S05]  /*18c60*/  @!P0 BRA `(.L_x_15629) ;  /* 0x0000000000048947 */ /* 0x001fea0003800000 */
[----:B------:R-:W-:Y:S01]  /*18c70*/  BPT.TRAP 0x1 ;  /* 0x000000040000795c */ /* 0x000fe20000300000 */
.L_x_15629:
[----:B------:R-:W-:Y:S01]  /*18c80*/  LOP3.LUT R0, R27, 0x1, RZ, 0x3c, !PT ;  /* 0x000000011b007812 */ /* 0x000fe200078e3cff */
[----:B---3--:R-:W-:Y:S01]  /*18c90*/  IMAD R2, R21, 0x8, R22 ;  /* 0x0000000815027824 */ /* 0x008fe200078e0216 */
[----:B------:R-:W-:Y:S02]  /*18ca0*/  BSSY B0, `(.L_x_15630) ;  /* 0x0000004000007945 */ /* 0x000fe40003800000 */
[----:B------:R-:W-:-:S04]  /*18cb0*/  SHF.L.U32 R0, R0, 0x1f, RZ ;  /* 0x0000001f00007819 */ /* 0x000fc800000006ff */
[----:B------:R-:W0:Y:S02]  /*18cc0*/  SYNCS.PHASECHK.TRANS64.TRYWAIT P2, [R2+URZ+0x13270], R0 ;  /* 0x01327000020075a7 */ /* 0x000e24000804017f */
[----:B0-----:R-:W-:Y:S05]  /*18cd0*/  @!P2 BRA `(.L_x_15631) ;  /* 0x0000004c004ca947 */ /* 0x001fea0003800000 */
.L_x_15784:
[----:B------:R-:W-:Y:S05]  /*18ce0*/  BSYNC B0 ;  /* 0x0000000000007941 */ /* 0x000fea0003800000 */
.L_x_15630:
[----:B------:R-:W3:Y:S02]  /*18cf0*/  LDL R3, [R1+0x74] ;  /* 0x0000740001037983 */ /* 0x000ee40000100800 */
[----:B---3--:R-:W-:-:S13]  /*18d00*/  ISETP.NE.AND P2, PT, R3, 0x3, PT ;  /* 0x000000030300780c */ /* 0x008fda0003f45270 */
[----:B------:R-:W-:Y:S05]  /*18d10*/  @!P2 BRA `(.L_x_15632) ;  /* 0x000000000004a947 */ /* 0x000fea0003800000 */
[----:B------:R-:W-:Y:S01]  /*18d20*/  BPT.TRAP 0x1 ;  /* 0x000000040000795c */ /* 0x000fe20000300000 */
.L_x_15632:
[----:B------:R-:W-:Y:S01]  /*18d30*/  SHF.L.U32 R3, R27, 0x1f, RZ ;  /* 0x0000001f1b037819 */ /* 0x000fe200000006ff */
[----:B0-----:R-:W-:-:S03]  /*18d40*/  IMAD R0, R21, 0x2800, RZ ;  /* 0x0000280015007824 */ /* 0x001fc600078e02ff */
[----:B------:R-:W0:Y:S02]  /*18d50*/  SYNCS.PHASECHK.TRANS64.TRYWAIT P2, [R2+URZ+0x13260], R3 ;  /* 0x01326003020075a7 */ /* 0x000e24000804017f */
[----:B0-----:R-:W-:Y:S05]  /*18d60*/  @!P2 BRA `(.L_x_15633) ;  /* 0x0000004c003ca947 */ /* 0x001fea0003800000 */
.L_x_15785:
        /* <DEDUP_REMOVED lines=65> */
.L_x_15634:
[----:B-1----:R1:W-:Y:S01]  /*19180*/  SYNCS.ARRIVE.TRANS64.A1T0 RZ, [R2+URZ+0x13250], RZ ;  /* 0x013250ff02ff79a7 */ /* 0x0023e2000810003f */
[----:B------:R-:W-:Y:S06]  /*19190*/  BAR.SYNC.DEFER_BLOCKING 0x2, 0x80 ;  /* 0x0082000000007b1d */ /* 0x000fec0000010000 */
[----:B------:R-:W-:Y:S05]  /*191a0*/  @!P0 BRA `(.L_x_15635) ;  /* 0x0000000000048947 */ /* 0x000fea0003800000 */
[----:B------:R-:W-:Y:S01]  /*191b0*/  BPT.TRAP 0x1 ;  /* 0x000000040000795c */ /* 0x000fe20000300000 */
.L_x_15635:
[----:B0-----:R-:W2:Y:S01]  /*191c0*/  LDL R0, [R1+0x34] ;  /* 0x0000340001007983 */ /* 0x001ea20000100800 */
[----:B-1----:R-:W-:-:S03]  /*191d0*/  VIADD R2, R2, 0x13280 ;  /* 0x0001328002027836 */ /* 0x002fc60000000000 */
[----:B------:R3:W5:Y:S04]  /*191e0*/  LDL R21, [R1+0xc] ;  /* 0x00000c0001157983 */ /* 0x0007680000100800 */
[----:B------:R3:W5:Y:S01]  /*191f0*/  LDL R27, [R1+0x1c] ;  /* 0x00001c00011b7983 */ /* 0x0007620000100800 */
[----:B--2---:R-:W-:-:S04]  /*19200*/  PRMT R2, R0, 0x654, R2 ;  /* 0x0000065400027816 */ /* 0x004fc80000000002 */
[----:B------:R3:W-:Y:S01]  /*19210*/  SYNCS.ARRIVE.TRANS64.RED.A1T0 RZ, [R2+URZ], RZ ;  /* 0x000000ff02ff79a7 */ /* 0x0007e2000810043f */
[----:B------:R-:W-:Y:S05]  /*19220*/  @P1 BRA `(.L_x_15636) ;  /* 0xffffffe800701947 */ /* 0x000fea000383ffff */
.L_x_15616:
[----:B-1----:R-:W3:Y:S02]  /*19230*/  S2R R0, SR_TID.X ;  /* 0x0000000000007919 */ /* 0x002ee40000002100 */
        /* <DEDUP_REMOVED lines=18> */
.L_x_15638:
[----:B------:R-:W-:Y:S05]  /*19360*/  BSYNC B0 ;  /* 0x0000000000007941 */ /* 0x000fea0003800000 */
.L_x_15637:
[----:B------:R-:W-:Y:S05]  /*19370*/  @!P0 BRA `(.L_x_15639) ;  /* 0x0000000000048947 */ /* 0x000fea0003800000 */
[----:B------:R-:W-:Y:S01]  /*19380*/  BPT.TRAP 0x1 ;  /* 0x000000040000795c */ /* 0x000fe20000300000 */
.L_x_15639:
        /* <DEDUP_REMOVED lines=8> */
.L_x_15786:
[----:B------:R-:W-:Y:S05]  /*19410*/  BSYNC B0 ;  /* 0x0000000000007941 */ /* 0x000fea0003800000 */
.L_x_15640:
[----:B------:R-:W2:Y:S02]  /*19420*/  LDL R2, [R1+0x74] ;  /* 0x0000740001027983 */ /* 0x000ea40000100800 */
[----:B--2---:R-:W-:-:S13]  /*19430*/  ISETP.NE.AND P1, PT, R2, 0x3, PT ;  /* 0x000000030200780c */ /* 0x004fda0003f25270 */
[----:B------:R-:W-:Y:S05]  /*19440*/  @!P1 BRA `(.L_x_15642) ;  /* 0x0000000000049947 */ /* 0x000fea0003800000 */
[----:B------:R-:W-:Y:S01]  /*19450*/  BPT.TRAP 0x1 ;  /* 0x000000040000795c */ /* 0x000fe20000300000 */
.L_x_15642:
[----:B------:R-:W1:Y:S02]  /*19460*/  LDL R2, [R1+0x1c] ;  /* 0x00001c0001027983 */ /* 0x000e640000100800 */
[----:B-1----:R-:W-:-:S04]  /*19470*/  SHF.L.U32 R3, R2, 0x1f, RZ ;  /* 0x0000001f02037819 */ /* 0x002fc800000006ff */
[----:B------:R-:W1:Y:S02]  /*19480*/  SYNCS.PHASECHK.TRANS64.TRYWAIT P1, [R0+URZ+0x13260], R3 ;  /* 0x01326003000075a7 */ /* 0x000e64000802017f */
[----:B-1----:R-:W-:Y:S05]  /*19490*/  @!P1 BRA `(.L_x_15643) ;  /* 0x0000004400989947 */ /* 0x002fea0003800000 */
.L_x_15787:
[----:B------:R-:W2:Y:S04]  /*194a0*/  LDL R12, [R1+0xc] ;  /* 0x00000c00010c7983 */ /* 0x000ea80000100800 */
[----:B------:R-:W3:Y:S01]  /*194b0*/  LDL R13, [R1+0x74] ;  /* 0x00007400010d7983 */ /* 0x000ee20000100800 */
[----:B------:R-:W-:Y:S05]  /*194c0*/  WARPSYNC.ALL ;  /* 0x0000000000007948 */ /* 0x000fea0003800000 */
[----:B--2---:R-:W-:-:S05]  /*194d0*/  IMAD R2, R12, 0x2800, RZ ;  /* 0x000028000c027824 */ /* 0x004fca00078e02ff */
[----:B-1----:R-:W-:-:S05]  /*194e0*/  LOP3.LUT R3, R2, R26, RZ, 0xfc, !PT ;  /* 0x0000001a02037212 */ /* 0x002fca00078efcff */
[----:B------:R-:W-:-:S06]  /*194f0*/  IMAD.IADD R4, R22, 0x1, R3 ;  /* 0x0000000116047824 */ /* 0x000fcc00078e0203 */
[----:B0-----:R-:W0:Y:S01]  /*19500*/  LDSM.16.MT88.4 R4, [R4+0x6000] ;  /* 0x006000000404783b */ /* 0x001e220000004200 */
        /* <DEDUP_REMOVED lines=33> */
[----:B------:R-:W-:Y:S02]  /*19720*/  IADD3 R2, R2, 0x2000, RZ ;  /* 0x0000200002027810 */ /* 0x000fe40007ffe0ff */
[----:B------:R-:W-:-:S05]  /*19730*/  LOP3.LUT R3, R3, R25, RZ, 0xfc, !PT ;  /* 0x0000001903037212 */ /* 0x000fca00078efcff */
[----:B------:R-:W-:Y:S01]  /*19740*/  IMAD.IADD R3, R24, 0x1, R3 ;  /* 0x0000000118037824 */ /* 0x000fe200078e0203 */
        /* <DEDUP_REMOVED lines=10> */
[----:B---3--:R-:W-:Y:S02]  /*197f0*/  ISETP.NE.AND P1, PT, R13, 0x3, PT ;  /* 0x000000030d00780c */ /* 0x008fe40003f25270 */
        /* <DEDUP_REMOVED lines=13> */
.L_x_15644:
[----:B-1----:R1:W-:Y:S01]  /*198d0*/  SYNCS.ARRIVE.TRANS64.A1T0 RZ, [R0+URZ+0x13250], RZ ;  /* 0x013250ff00ff79a7 */ /* 0x0023e2000810003f */
[----:B------:R-:W-:Y:S06]  /*198e0*/  BAR.SYNC.DEFER_BLOCKING 0x2, 0x80 ;  /* 0x0082000000007b1d */ /* 0x000fec0000010000 */
[----:B------:R-:W-:Y:S05]  /*198f0*/  @!P0 BRA `(.L_x_15645) ;  /* 0x0000000000048947 */ /* 0x000fea0003800000 */
[----:B------:R-:W-:Y:S01]  /*19900*/  BPT.TRAP 0x1 ;  /* 0x000000040000795c */ /* 0x000fe20000300000 */
.L_x_15645:
        /* <DEDUP_REMOVED lines=12> */
.L_x_15586:
        /* <DEDUP_REMOVED lines=9> */
[----:B------:R3:W4:Y:S01]  /*19a60*/  LDS.128 R16, [R22+0x132d0] ;  /* 0x0132d00016107984 */ /* 0x0007220000000c00 */
[----:B------:R-:W-:Y:S06]  /*19a70*/  BAR.ARV 0x4, 0x200 ;  /* 0x0108000000007b1d */ /* 0x000fec0000002000 */
[----:B------:R-:W-:Y:S05]  /*19a80*/  BRA `(.L_x_15647) ;  /* 0x0000000800d47947 */ /* 0x000fea0003800000 */
.L_x_15646:
[----:B-1----:R-:W1:Y:S01]  /*19a90*/  S2R R0, SR_TID.X ;  /* 0x0000000000007919 */ /* 0x002e620000002100 */
        /* <DEDUP_REMOVED lines=15> */
[----:B-1----:R-:W-:Y:S02]  /*19b90*/  IMAD.MOV.U32 R2, RZ, RZ, RZ ;  /* 0x000000ffff027224 */ /* 0x002fe400078e00ff */
[----:B--2---:R-:W-:Y:S01]  /*19ba0*/  @!P1 IMAD.MOV.U32 R2, RZ, RZ, R3 ;  /* 0x000000ffff029224 */ /* 0x004fe200078e0003 */
[----:B------:R-:W-:-:S04]  /*19bb0*/  ISETP.NE.AND P1, PT, R4, RZ, PT ;  /* 0x000000ff0400720c */ /* 0x000fc80003f25270 */
        /* <DEDUP_REMOVED lines=17> */
.L_x_15797:
[----:B------:R-:W-:Y:S02]  /*19cd0*/  ULDC UR4, c[0x0][0xc38] ;  /* 0x00030e0000047ab9 */ /* 0x000fe40000000800 */
[----:B------:R-:W-:-:S04]  /*19ce0*/  IMAD.U32 R4, RZ, RZ, UR4 ;  /* 0x00000004ff047e24 */ /* 0x000fc8000f8e00ff */
[----:B--2---:R-:W-:-:S04]  /*19cf0*/  IMAD R16, R14, R4, RZ ;  /* 0x000000040e107224 */ /* 0x004fc800078e02ff */
[----:B------:R-:W-:-:S05]  /*19d00*/  IMAD.IADD R5, R5, 0x1, R16 ;  /* 0x0000000105057824 */ /* 0x000fca00078e0210 */
[----:B------:R-:W-:-:S13]  /*19d10*/  ISETP.GT.AND P6, PT, R5, R0, PT ;  /* 0x000000000500720c */ /* 0x000fda0003fc4270 */
[----:B------:R-:W-:Y:S05]  /*19d20*/  @P6 BRA `(.L_x_15649) ;  /* 0x00000000009c6947 */ /* 0x000fea0003800000 */
.L_x_15654:
        /* <DEDUP_REMOVED lines=14> */
.L_x_15652:
[----:B------:R-:W-:Y:S05]  /*19e10*/  BSYNC B0 ;  /* 0x0000000000007941 */ /* 0x000fea0003800000 */
.L_x_15651:
        /* <DEDUP_REMOVED lines=17> */
[----:B------:R1:W2:Y:S02]  /*19f30*/  SHFL.IDX PT, R14, R3, 0x1f, 0x1f ;  /* 0x03e01f00030e7f89 */ /* 0x0002a400000e0000 */
.L_x_15805:
[----:B------:R-:W-:Y:S02]  /*19f40*/  ULDC UR4, c[0x0][0xc38] ;  /* 0x00030e0000047ab9 */ /* 0x000fe40000000800 */
[----:B------:R-:W-:-:S04]  /*19f50*/  IMAD.U32 R4, RZ, RZ, UR4 ;  /* 0x00000004ff047e24 */ /* 0x000fc8000f8e00ff */
[----:B--2---:R-:W-:-:S04]  /*19f60*/  IMAD R16, R14, R4, RZ ;  /* 0x000000040e107224 */ /* 0x004fc800078e02ff */
[----:B------:R-:W-:-:S05]  /*19f70*/  IMAD.IADD R5, R16, 0x1, R5 ;  /* 0x0000000110057824 */ /* 0x000fca00078e0205 */
[----:B------:R-:W-:-:S13]  /*19f80*/  ISETP.GT.AND P6, PT, R5, R0, PT ;  /* 0x000000000500720c */ /* 0x000fda0003fc4270 */
[----:B------:R-:W-:Y:S05]  /*19f90*/  @!P6 BRA `(.L_x_15654) ;  /* 0xfffffffc0064e947 */ /* 0x000fea000383ffff */
.L_x_15649:
        /* <DEDUP_REMOVED lines=8> */
.L_x_15809:
[----:B------:R-:W-:Y:S01]  /*1a020*/  ISETP.NE.AND P0, PT, R5, RZ, PT ;  /* 0x000000ff0500720c */ /* 0x000fe20003f05270 */
[----:B------:R-:W-:-:S12]  /*1a030*/  IMAD.MOV.U32 R5, RZ, RZ, RZ ;  /* 0x000000ffff057224 */ /* 0x000fd800078e00ff */
[----:B------:R-:W-:Y:S05]  /*1a040*/  @!P0 BRA `(.L_x_15656) ;  /* 0x0000000000108947 */ /* 0x000fea0003800000 */
[----:B------:R-:W-:Y:S01]  /*1a050*/  UMOV UR4, 0xffffffff ;  /* 0xffffffff00047882 */ /* 0x000fe20000000000 */
[----:B------:R-:W-:Y:S02]  /*1a060*/  VIADD R12, R6, 0xffffffff ;  /* 0xffffffff060c7836 */ /* 0x000fe40000000000 */
[----:B------:R-:W-:Y:S05]  /*1a070*/  BRA.DIV UR4, `(.L_x_15657) ;  /* 0x0000004204e07947 */ /* 0x000fea000b800000 */
[----:B------:R4:W0:Y:S02]  /*1a080*/  SHFL.IDX PT, R5, R3, R12, 0x1f ;  /* 0x00001f0c03057589 */ /* 0x00082400000e0000 */
.L_x_15656:
        /* <DEDUP_REMOVED lines=66> */
.L_x_15650:
[----:B------:R-:W-:Y:S01]  /*1a4b0*/  UMOV UR4, URZ ;  /* 0x0000003f00047c82 */ /* 0x000fe20008000000 */
[----:B------:R-:W-:Y:S01]  /*1a4c0*/  UMOV UR5, URZ ;  /* 0x0000003f00057c82 */ /* 0x000fe20008000000 */
[----:B------:R-:W-:Y:S01]  /*1a4d0*/  ULDC UR6, c[0x0][0xc3c] ;  /* 0x00030f0000067ab9 */ /* 0x000fe20000000800 */
[----:B------:R-:W-:Y:S02]  /*1a4e0*/  IMAD.MOV.U32 R16, RZ, RZ, R0 ;  /* 0x000000ffff107224 */ /* 0x000fe400078e0000 */
[----:B------:R-:W-:Y:S02]  /*1a4f0*/  IMAD.U32 R17, RZ, RZ, UR4 ;  /* 0x00000004ff117e24 */ /* 0x000fe4000f8e00ff */
[----:B------:R-:W-:Y:S02]  /*1a500*/  IMAD.U32 R18, RZ, RZ, UR5 ;  /* 0x00000005ff127e24 */ /* 0x000fe4000f8e00ff */
[----:B------:R-:W-:-:S07]  /*1a510*/  IMAD.U32 R19, RZ, RZ, UR6 ;  /* 0x00000006ff137e24 */ /* 0x000fce000f8e00ff */
.L_x_15658:
        /* <DEDUP_REMOVED lines=12> */
.L_x_15647:
[----:B------:R-:W-:Y:S02]  /*1a5e0*/  ULDC UR4, c[0x0][0xc3c] ;  /* 0x00030f0000047ab9 */ /* 0x000fe40000000800 */
[----:B----4-:R-:W-:-:S13]  /*1a5f0*/  ISETP.GE.AND P0, PT, R19, UR4, PT ;  /* 0x0000000413007c0c */ /* 0x010fda000bf06270 */
[----:B------:R-:W-:Y:S05]  /*1a600*/  @!P0 BRA `(.L_x_15659) ;  /* 0xffffff9800448947 */ /* 0x000fea000383ffff */
[----:B------:R-:W-:Y:S05]  /*1a610*/  BSYNC B7 ;  /* 0x0000000000077941 */ /* 0x000fea0003800000 */
.L_x_15549:
[----:B---3--:R-:W3:Y:S01]  /*1a620*/  LDL.LU R0, [R1+0x68] ;  /* 0x0000680001007983 */ /* 0x008ee20000300800 */
[----:B------:R-:W-:Y:S01]  /*1a630*/  BSSY B0, `(.L_x_15660) ;  /* 0x000000b000007945 */ /* 0x000fe20003800000 */
[----:B------:R-:W4:Y:S01]  /*1a640*/  S2R R5, SR_CgaCtaId ;  /* 0x0000000000057919 */ /* 0x000f220000008800 */
[----:B---3--:R-:W-:-:S05]  /*1a650*/  VIADD R0, R0, 0x1 ;  /* 0x0000000100007836 */ /* 0x008fca0000000000 */
[----:B--2---:R-:W-:-:S04]  /*1a660*/  LEA.HI R2, R0, R0, RZ, 0x1 ;  /* 0x0000000000027211 */ /* 0x004fc800078f08ff */
[----:B-1----:R-:W-:Y:S02]  /*1a670*/  LOP3.LUT R3, R2, 0xfffffffe, RZ, 0xc0, !PT ;  /* 0xfffffffe02037812 */ /* 0x002fe400078ec0ff */
[----:B------:R-:W-:-:S03]  /*1a680*/  MOV R2, 0x400 ;  /* 0x0000040000027802 */ /* 0x000fc60000000f00 */
[----:B------:R-:W-:Y:S01]  /*1a690*/  IMAD.IADD R0, R0, 0x1, -R3 ;  /* 0x0000000100007824 */ /* 0x000fe200078e0a03 */
[----:B----4-:R-:W-:-:S04]  /*1a6a0*/  LEA R5, R5, R2, 0x18 ;  /* 0x0000000205057211 */ /* 0x010fc800078ec0ff */
[----:B------:R-:W-:-:S04]  /*1a6b0*/  SHF.L.U32 R0, R0, 0x1f, RZ ;  /* 0x0000001f00007819 */ /* 0x000fc800000006ff */
[----:B------:R-:W1:Y:S02]  /*1a6c0*/  SYNCS.PHASECHK.TRANS64.TRYWAIT P0, [R5+URZ+0x13220], R0 ;  /* 0x01322000050075a7 */ /* 0x000e64000800017f */
[----:B-1----:R-:W-:Y:S05]  /*1a6d0*/  @!P0 BRA `(.L_x_15661) ;  /* 0x0000003c00708947 */ /* 0x002fea0003800000 */
.L_x_15812:
[----:B------:R-:W-:Y:S05]  /*1a6e0*/  BSYNC B0 ;  /* 0x0000000000007941 */ /* 0x000fea0003800000 */
.L_x_15660:
[----:B------:R-:W-:-:S03]  /*1a6f0*/  UMOV UR4, 0xffffffff ;  /* 0xffffffff00047882 */ /* 0x000fc60000000000 */
[----:B------:R-:W-:Y:S05]  /*1a700*/  BRA.DIV UR4, `(.L_x_15662) ;  /* 0x0000003e04787947 */ /* 0x000fea000b800000 */
[----:B-1----:R-:W1:Y:S02]  /*1a710*/  S2R R0, SR_TID.X ;  /* 0x0000000000007919 */ /* 0x002e640000002100 */
[----:B-1----:R-:W-:-:S04]  /*1a720*/  SHF.R.U32.HI R0, RZ, 0x5, R0 ;  /* 0x00000005ff007819 */ /* 0x002fc80000011600 */
[----:B------:R-:W-:-:S05]  /*1a730*/  LOP3.LUT R0, R0, 0x3, RZ, 0xc0, !PT ;  /* 0x0000000300007812 */ /* 0x000fca00078ec0ff */
[----:B------:R1:W2:Y:S02]  /*1a740*/  SHFL.IDX PT, R14, R0, RZ, 0x1f ;  /* 0x00001fff000e7589 */ /* 0x0002a400000e0000 */
.L_x_15815:
[----:B--2---:R-:W-:-:S13]  /*1a750*/  ISETP.NE.AND P0, PT, R14, RZ, PT ;  /* 0x000000ff0e00720c */ /* 0x004fda0003f05270 */
[----:B------:R-:W-:Y:S05]  /*1a760*/  @P0 BRA `(.L_x_15423) ;  /* 0x0000000000b40947 */ /* 0x000fea0003800000 */
[----:B------:R-:W-:-:S03]  /*1a770*/  UMOV UR4, 0xffffffff ;  /* 0xffffffff00047882 */ /* 0x000fc60000000000 */
[----:B------:R-:W-:Y:S05]  /*1a780*/  BRA.DIV UR4, `(.L_x_15663) ;  /* 0x0000003e048c7947 */ /* 0x000fea000b800000 */
[----:B------:R-:W-:-:S13]  /*1a790*/  ELECT P6, URZ, PT ;  /* 0x00000000003f782f */ /* 0x000fda00038c0000 */
.L_x_15818:
[----:B------:R-:W-:Y:S05]  /*1a7a0*/  @!P6 BRA `(.L_x_15423) ;  /* 0x0000000000a4e947 */ /* 0x000fea0003800000 */
[----:B-1----:R-:W2:Y:S02]  /*1a7b0*/  LDL.LU R0, [R1+0x3c] ;  /* 0x00003c0001007983 */ /* 0x002ea40000300800 */
[----:B--2---:R-:W-:-:S04]  /*1a7c0*/  LOP3.LUT R0, R0, 0x2, RZ, 0xfc, !PT ;  /* 0x0000000200007812 */ /* 0x004fc800078efcff */
[----:B------:R-:W-:-:S13]  /*1a7d0*/  ISETP.NE.AND P0, PT, R0, 0x3, PT ;  /* 0x000000030000780c */ /* 0x000fda0003f05270 */
[----:B------:R-:W-:Y:S05]  /*1a7e0*/  @!P0 BRA `(.L_x_15664) ;  /* 0x0000000000048947 */ /* 0x000fea0003800000 */
[----:B------:R-:W-:Y:S01]  /*1a7f0*/  BPT.TRAP 0x1 ;  /* 0x000000040000795c */ /* 0x000fe20000300000 */
.L_x_15664:
        /* <DEDUP_REMOVED lines=9> */
.L_x_15819:
[----:B------:R-:W2:Y:S01]  /*1a890*/  LDL.LU R6, [R1+0x1c] ;  /* 0x00001c0001067983 */ /* 0x000ea20000300800 */
[----:B------:R-:W-:Y:S02]  /*1a8a0*/  SEL R0, R0, RZ, P2 ;  /* 0x000000ff00007207 */ /* 0x000fe40001000000 */
[----:B--2---:R-:W-:Y:S01]  /*1a8b0*/  LOP3.LUT R2, R6, R2, RZ, 0x3c, !PT ;  /* 0x0000000206027212 */ /* 0x004fe200078e3cff */
[----:B------:R-:W-:Y:S06]  /*1a8c0*/  @!P0 BRA `(.L_x_15666) ;  /* 0x0000000000048947 */ /* 0x000fec0003800000 */
[----:B------:R-:W-:Y:S01]  /*1a8d0*/  BPT.TRAP 0x1 ;  /* 0x000000040000795c */ /* 0x000fe20000300000 */
.L_x_15666:
[----:B------:R-:W-:Y:S01]  /*1a8e0*/  IMAD R5, R0, 0x8, R5 ;  /* 0x0000000800057824 */ /* 0x000fe200078e0205 */
[----:B------:R-:W-:-:S04]  /*1a8f0*/  SHF.L.U32 R0, R2, 0x1f, RZ ;  /* 0x0000001f02007819 */ /* 0x000fc800000006ff */
[----:B------:R-:W2:Y:S02]  /*1a900*/  SYNCS.PHASECHK.TRANS64.TRYWAIT P1, [R5+URZ+0x13240], R0 ;  /* 0x01324000050075a7 */ /* 0x000ea4000802017f */
[----:B--2---:R-:W-:Y:S05]  /*1a910*/  @!P1 BRA `(.L_x_15667) ;  /* 0x0000003c005c9947 */ /* 0x004fea0003800000 */
.L_x_15820:
[----:B------:R-:W-:Y:S05]  /*1a920*/  @!P0 BRA `(.L_x_15668) ;  /* 0x0000000000048947 */ /* 0x000fea0003800000 */
[----:B------:R-:W-:Y:S01]  /*1a930*/  BPT.TRAP 0x1 ;  /* 0x000000040000795c */ /* 0x000fe20000300000 */
.L_x_15668:
[----:B------:R-:W3:Y:S02]  /*1a940*/  SYNCS.PHASECHK.TRANS64.TRYWAIT P1, [R4+URZ+0x13260], R3 ;  /* 0x01326003040075a7 */ /* 0x000ee4000802017f */
[----:B---3--:R-:W-:Y:S05]  /*1a950*/  @!P1 BRA `(.L_x_15669) ;  /* 0x0000003c00609947 */ /* 0x008fea0003800000 */
.L_x_15821:
[----:B------:R-:W-:Y:S05]  /*1a960*/  @!P0 BRA `(.L_x_15670) ;  /* 0x0000000000048947 */ /* 0x000fea0003800000 */
[----:B------:R-:W-:Y:S01]  /*1a970*/  BPT.TRAP 0x1 ;  /* 0x000000040000795c */ /* 0x000fe20000300000 */
.L_x_15670:
[----:B------:R-:W4:Y:S02]  /*1a980*/  SYNCS.PHASECHK.TRANS64.TRYWAIT P1, [R5+URZ+0x13260], R0 ;  /* 0x01326000050075a7 */ /* 0x000f24000802017f */
[----:B----4-:R-:W-:Y:S05]  /*1a990*/  @!P1 BRA `(.L_x_15671) ;  /* 0x0000003c00649947 */ /* 0x010fea0003800000 */
.L_x_15822:
[----:B------:R-:W-:Y:S05]  /*1a9a0*/  @!P0 BRA `(.L_x_15672) ;  /* 0x0000000000048947 */ /* 0x000fea0003800000 */
[----:B------:R-:W-:Y:S01]  /*1a9b0*/  BPT.TRAP 0x1 ;  /* 0x000000040000795c */ /* 0x000fe20000300000 */
.L_x_15672:
[----:B------:R-:W0:Y:S02]  /*1a9c0*/  SYNCS.PHASECHK.TRANS64.TRYWAIT P1, [R4+URZ+0x13280], R3 ;  /* 0x01328003040075a7 */ /* 0x000e24000802017f */
[----:B0-----:R-:W-:Y:S05]  /*1a9d0*/  @!P1 BRA `(.L_x_15673) ;  /* 0x0000003c00689947 */ /* 0x001fea0003800000 */
.L_x_15823:
[----:B------:R-:W-:Y:S05]  /*1a9e0*/  @!P0 BRA `(.L_x_15674) ;  /* 0x0000000000048947 */ /* 0x000fea0003800000 */
[----:B------:R-:W-:Y:S01]  /*1a9f0*/  BPT.TRAP 0x1 ;  /* 0x000000040000795c */ /* 0x000fe20000300000 */
.L_x_15674:
[----:B------:R0:W0:Y:S02]  /*1aa00*/  SYNCS.PHASECHK.TRANS64.TRYWAIT P0, [R5+URZ+0x13280], R0 ;  /* 0x01328000050075a7 */ /* 0x000024000800017f */
[----:B0-----:R-:W-:Y:S05]  /*1aa10*/  @!P0 NANOSLEEP.SYNCS 0x989680 ;  /* 0x009896800000895d */ /* 0x001fea0003900000 */
[----:B------:R-:W0:Y:S02]  /*1aa20*/  @!P0 SYNCS.PHASECHK.TRANS64 P0, [R5+URZ+0x13280], R0 ;  /* 0x01328000050085a7 */ /* 0x000e24000800007f */
[----:B0-----:R-:W-:Y:S05]  /*1aa30*/  @!P0 BRA `(.L_x_15674) ;  /* 0xfffffffc00f08947 */ /* 0x001fea000383ffff */
.L_x_15423:
[----:B------:R-:W-:Y:S05]  /*1aa40*/  BSYNC B8 ;  /* 0x0000000000087941 */ /* 0x000fea0003800000 */
.L_x_15420:
[----:B------:R-:W-:Y:S05]  /*1aa50*/  EXIT ;  /* 0x000000000000794d */ /* 0x000fea0003800000 */
.L_x_15439:
[----:B0-----:R0:W1:Y:S02]  /*1aa60*/  SYNCS.PHASECHK.TRANS64.TRYWAIT P5, [R65+URZ+0x13290], R66 ;  /* 0x01329042410075a7 */ /* 0x00106400080a017f */
[----:B-1----:R-:W-:Y:S05]  /*1aa70*/  @!P5 NANOSLEEP.SYNCS 0x989680 ;  /* 0x009896800000d95d */ /* 0x002fea0003900000 */
[----:B------:R-:W1:Y:S02]  /*1aa80*/  @!P5 SYNCS.PHASECHK.TRANS64 P5, [R65+URZ+0x13290], R66 ;  /* 0x013290424100d5a7 */ /* 0x000e6400080a007f */
[----:B-1----:R-:W-:Y:S05]  /*1aa90*/  @!P5 BRA `(.L_x_15439) ;  /* 0xfffffffc00f0d947 */ /* 0x002fea000383ffff */
[----:B------:R-:W-:Y:S05]  /*1aaa0*/  BRA `(.L_x_15675) ;  /* 0xfffffe7c00407947 */ /* 0x000fea000383ffff */
.L_x_15440:
[----:B------:R-:W-:Y:S01]  /*1aab0*/  BSSY B1, `(.L_x_15676) ;  /* 0x0000007000017945 */ /* 0x000fe20003800000 */
[----:B------:R-:W-:Y:S02]  /*1aac0*/  IMAD.MOV.U32 R12, RZ, RZ, RZ ;  /* 0x000000ffff0c7224 */ /* 0x000fe400078e00ff */
[----:B------:R-:W-:Y:S02]  /*1aad0*/  IMAD.MOV.U32 R11, RZ, RZ, 0x1e1f ;  /* 0x00001e1fff0b7424 */ /* 0x000fe400078e00ff */
[----:B------:R-:W-:-:S07]  /*1aae0*/  IMAD.MOV.U32 R15, RZ, RZ, -0x1 ;  /* 0xffffffffff0f7424 */ /* 0x000fce00078e00ff */
[----:B0-----:R-:W-:Y:S05]  /*1aaf0*/  WARPSYNC.COLLECTIVE R15, `(.L_x_15677) ;  /* 0x000000000f087348 */ /* 0x001fea0003c00000 */
[----:B------:R1:W2:Y:S02]  /*1ab00*/  SHFL.IDX P6, R14, R13, R12, R11 ;  /* 0x0000000c0d0e7389 */ /* 0x0002a400000c000b */
[----:B012---:R-:W-:Y:S01]  /*1ab10*/  ENDCOLLECTIVE ;  /* 0x000000000000791b */ /* 0x007fe20003800000 */
.L_x_15677:
[----:B------:R-:W-:Y:S05]  /*1ab20*/  BSYNC B1 ;  /* 0x0000000000017941 */ /* 0x000fea0003800000 */
.L_x_15676:
        /* <DEDUP_REMOVED lines=8> */
.L_x_15678:
[----:B------:R-:W-:Y:S05]  /*1abb0*/  BRA `(.L_x_15679) ;  /* 0xfffffe7c00107947 */ /* 0x000fea000383ffff */
.L_x_15450:
[----:B0-----:R0:W1:Y:S02]  /*1abc0*/  SYNCS.PHASECHK.TRANS64.TRYWAIT P6, [R65+URZ+0x13290], R66 ;  /* 0x01329042410075a7 */ /* 0x00106400080c017f */
[----:B-1----:R-:W-:Y:S05]  /*1abd0*/  @!P6 NANOSLEEP.SYNCS 0x989680 ;  /* 0x009896800000e95d */ /* 0x002fea0003900000 */
[----:B------:R-:W1:Y:S02]  /*1abe0*/  @!P6 SYNCS.PHASECHK.TRANS64 P6, [R65+URZ+0x13290], R66 ;  /* 0x013290424100e5a7 */ /* 0x000e6400080c007f */
[----:B-1----:R-:W-:Y:S05]  /*1abf0*/  @!P6 BRA `(.L_x_15450) ;  /* 0xfffffffc00f0e947 */ /* 0x002fea000383ffff */
[----:B------:R-:W-:Y:S05]  /*1ac00*/  BRA `(.L_x_15680) ;  /* 0xfffffe8c00747947 */ /* 0x000fea000383ffff */
.L_x_15451:
[----:B------:R-:W-:Y:S01]  /*1ac10*/  BSSY B1, `(.L_x_15681) ;  /* 0x0000007000017945 */ /* 0x000fe20003800000 */
[----:B------:R-:W-:Y:S01]  /*1ac20*/  MOV R12, RZ ;  /* 0x000000ff000c7202 */ /* 0x000fe20000000f00 */
[----:B------:R-:W-:Y:S02]  /*1ac30*/  IMAD.MOV.U32 R11, RZ, RZ, 0x1e1f ;  /* 0x00001e1fff0b7424 */ /* 0x000fe400078e00ff */
[----:B------:R-:W-:-:S07]  /*1ac40*/  IMAD.MOV.U32 R15, RZ, RZ, -0x1 ;  /* 0xffffffffff0f7424 */ /* 0x000fce00078e00ff */
[----:B0-----:R-:W-:Y:S05]  /*1ac50*/  WARPSYNC.COLLECTIVE R15, `(.L_x_15682) ;  /* 0x000000000f087348 */ /* 0x001fea0003c00000 */
[----:B------:R1:W2:Y:S02]  /*1ac60*/  SHFL.IDX P6, R14, R13, R12, R11 ;  /* 0x0000000c0d0e7389 */ /* 0x0002a400000c000b */
[----:B012---:R-:W-:Y:S01]  /*1ac70*/  ENDCOLLECTIVE ;  /* 0x000000000000791b */ /* 0x007fe20003800000 */
.L_x_15682:
[----:B------:R-:W-:Y:S05]  /*1ac80*/  BSYNC B1 ;  /* 0x0000000000017941 */ /* 0x000fea0003800000 */
.L_x_15681:
        /* <DEDUP_REMOVED lines=8> */
.L_x_15683:
[----:B------:R-:W-:Y:S01]  /*1ad10*/  IMAD.MOV.U32 R70, RZ, RZ, R14 ;  /* 0x000000ffff467224 */ /* 0x000fe200078e000e */
[----:B------:R-:W-:Y:S06]  /*1ad20*/  BRA `(.L_x_15684) ;  /* 0xfffffe8c00407947 */ /* 0x000fec000383ffff */
.L_x_15456:
[----:B0-----:R0:W1:Y:S02]  /*1ad30*/  SYNCS.PHASECHK.TRANS64.TRYWAIT P3, [R65+URZ+0x13290], R66 ;  /* 0x01329042410075a7 */ /* 0x001064000806017f */
[----:B-1----:R-:W-:Y:S05]  /*1ad40*/  @!P3 NANOSLEEP.SYNCS 0x989680 ;  /* 0x009896800000b95d */ /* 0x002fea0003900000 */
[----:B------:R-:W1:Y:S02]  /*1ad50*/  @!P3 SYNCS.PHASECHK.TRANS64 P3, [R65+URZ+0x13290], R66 ;  /* 0x013290424100b5a7 */ /* 0x000e64000806007f */
[----:B-1----:R-:W-:Y:S05]  /*1ad60*/  @!P3 BRA `(.L_x_15456) ;  /* 0xfffffffc00f0b947 */ /* 0x002fea000383ffff */
[----:B------:R-:W-:Y:S05]  /*1ad70*/  BRA `(.L_x_15685) ;  /* 0xfffffe9c002c7947 */ /* 0x000fea000383ffff */
.L_x_15457:
[----:B------:R-:W-:Y:S01]  /*1ad80*/  BSSY B1, `(.L_x_15686) ;  /* 0x0000007000017945 */ /* 0x000fe20003800000 */
[----:B------:R-:W-:Y:S02]  /*1ad90*/  IMAD.MOV.U32 R12, RZ, RZ, RZ ;  /* 0x000000ffff0c7224 */ /* 0x000fe400078e00ff */
[----:B------:R-:W-:Y:S02]  /*1ada0*/  IMAD.MOV.U32 R11, RZ, RZ, 0x1e1f ;  /* 0x00001e1fff0b7424 */ /* 0x000fe400078e00ff */
[----:B------:R-:W-:-:S07]  /*1adb0*/  IMAD.MOV.U32 R15, RZ, RZ, -0x1 ;  /* 0xffffffffff0f7424 */ /* 0x000fce00078e00ff */
[----:B0-----:R-:W-:Y:S05]  /*1adc0*/  WARPSYNC.COLLECTIVE R15, `(.L_x_15687) ;  /* 0x000000000f087348 */ /* 0x001fea0003c00000 */
[----:B------:R1:W2:Y:S02]  /*1add0*/  SHFL.IDX P6, R14, R13, R12, R11 ;  /* 0x0000000c0d0e7389 */ /* 0x0002a400000c000b */
[----:B012---:R-:W-:Y:S01]  /*1ade0*/  ENDCOLLECTIVE ;  /* 0x000000000000791b */ /* 0x007fe20003800000 */
.L_x_15687:
[----:B------:R-:W-:Y:S05]  /*1adf0*/  BSYNC B1 ;  /* 0x0000000000017941 */ /* 0x000fea0003800000 */
.L_x_15686:
        /* <DEDUP_REMOVED lines=8> */
.L_x_15688:
[----:B------:R-:W-:Y:S05]  /*1ae80*/  BRA `(.L_x_15689) ;  /* 0xfffffe9c00647947 */ /* 0x000fea000383ffff */
.L_x_15461:
[----:B-1----:R1:W4:Y:S02]  /*1ae90*/  SYNCS.PHASECHK.TRANS64.TRYWAIT P4, [R65+URZ+0x132b0], R66 ;  /* 0x0132b042410075a7 */ /* 0x002324000808017f */
[----:B----4-:R-:W-:Y:S05]  /*1aea0*/  @!P4 NANOSLEEP.SYNCS 0x989680 ;  /* 0x009896800000c95d */ /* 0x010fea0003900000 */
[----:B------:R-:W4:Y:S02]  /*1aeb0*/  @!P4 SYNCS.PHASECHK.TRANS64 P4, [R65+URZ+0x132b0], R66 ;  /* 0x0132b0424100c5a7 */ /* 0x000f24000808007f */
[----:B----4-:R-:W-:Y:S05]  /*1aec0*/  @!P4 BRA `(.L_x_15461) ;  /* 0xfffffffc00f0c947 */ /* 0x010fea000383ffff */
[----:B------:R-:W-:Y:S05]  /*1aed0*/  BRA `(.L_x_15690) ;  /* 0xfffffe9c00dc7947 */ /* 0x000fea000383ffff */
.L_x_15479:
[----:B------:R-:W-:Y:S01]  /*1aee0*/  BSSY B1, `(.L_x_15691) ;  /* 0x0000007000017945 */ /* 0x000fe20003800000 */
[----:B------:R-:W-:Y:S02]  /*1aef0*/  IMAD.MOV.U32 R12, RZ, RZ, RZ ;  /* 0x000000ffff0c7224 */ /* 0x000fe400078e00ff */
[----:B------:R-:W-:Y:S02]  /*1af00*/  IMAD.MOV.U32 R11, RZ, RZ, 0x1e1f ;  /* 0x00001e1fff0b7424 */ /* 0x000fe400078e00ff */
[----:B------:R-:W-:-:S07]  /*1af10*/  IMAD.MOV.U32 R15, RZ, RZ, -0x1 ;  /* 0xffffffffff0f7424 */ /* 0x000fce00078e00ff */
[----:B------:R-:W-:Y:S05]  /*1af20*/  WARPSYNC.COLLECTIVE R15, `(.L_x_15692) ;  /* 0x000000000f087348 */ /* 0x000fea0003c00000 */
[----:B------:R0:W1:Y:S02]  /*1af30*/  SHFL.IDX P6, R14, R13, R12, R11 ;  /* 0x0000000c0d0e7389 */ /* 0x00006400000c000b */
[----:B01----:R-:W-:Y:S01]  /*1af40*/  ENDCOLLECTIVE ;  /* 0x000000000000791b */ /* 0x003fe20003800000 */
.L_x_15692:
[----:B------:R-:W-:Y:S05]  /*1af50*/  BSYNC B1 ;  /* 0x0000000000017941 */ /* 0x000fea0003800000 */
.L_x_15691:
        /* <DEDUP_REMOVED lines=8> */
.L_x_15693:
[----:B------:R-:W-:Y:S02]  /*1afe0*/  IMAD.MOV.U32 R13, RZ, RZ, R4 ;  /* 0x000000ffff0d7224 */ /* 0x000fe400078e0004 */
[----:B------:R-:W-:-:S07]  /*1aff0*/  IMAD.MOV.U32 R3, RZ, RZ, R14 ;  /* 0x000000ffff037224 */ /* 0x000fce00078e000e */
[----:B------:R-:W-:Y:S05]  /*1b000*/  WARPSYNC.COLLECTIVE R15, `(.L_x_15694) ;  /* 0x000000000f087348 */ /* 0x000fea0003c00000 */
[----:B------:R0:W1:Y:S02]  /*1b010*/  SHFL.IDX P6, R14, R13, R12, R11 ;  /* 0x0000000c0d0e7389 */ /* 0x00006400000c000b */
[----:B01----:R-:W-:Y:S01]  /*1b020*/  ENDCOLLECTIVE ;  /* 0x000000000000791b */ /* 0x003fe20003800000 */
.L_x_15694:
[----:B------:R-:W-:Y:S02]  /*1b030*/  IMAD.MOV.U32 R13, RZ, RZ, R5 ;  /* 0x000000ffff0d7224 */ /* 0x000fe400078e0005 */
[----:B------:R-:W-:-:S07]  /*1b040*/  IMAD.MOV.U32 R4, RZ, RZ, R14 ;  /* 0x000000ffff047224 */ /* 0x000fce00078e000e */
[----:B------:R-:W-:Y:S05]  /*1b050*/  WARPSYNC.COLLECTIVE R15, `(.L_x_15695) ;  /* 0x000000000f087348 */ /* 0x000fea0003c00000 */
[----:B------:R0:W1:Y:S02]  /*1b060*/  SHFL.IDX P6, R14, R13, R12, R11 ;  /* 0x0000000c0d0e7389 */ /* 0x00006400000c000b */
[----:B01----:R-:W-:Y:S01]  /*1b070*/  ENDCOLLECTIVE ;  /* 0x000000000000791b */ /* 0x003fe20003800000 */
.L_x_15695:
[----:B------:R-:W-:Y:S05]  /*1b080*/  BRA `(.L_x_15696) ;  /* 0xfffffeac00a07947 */ /* 0x000fea000383ffff */
.L_x_15483:
[----:B-1----:R1:W2:Y:S02]  /*1b090*/  SYNCS.PHASECHK.TRANS64.TRYWAIT P0, [R18+URZ+0x13200], R5 ;  /* 0x01320005120075a7 */ /* 0x0022a4000800017f */
[----:B--2---:R-:W-:Y:S05]  /*1b0a0*/  @!P0 NANOSLEEP.SYNCS 0x989680 ;  /* 0x009896800000895d */ /* 0x004fea0003900000 */
[----:B------:R-:W2:Y:S02]  /*1b0b0*/  @!P0 SYNCS.PHASECHK.TRANS64 P0, [R18+URZ+0x13200], R5 ;  /* 0x01320005120085a7 */ /* 0x000ea4000800007f */
[----:B--2---:R-:W-:Y:S05]  /*1b0c0*/  @!P0 BRA `(.L_x_15483) ;  /* 0xfffffffc00f08947 */ /* 0x004fea000383ffff */
[----:B------:R-:W-:Y:S05]  /*1b0d0*/  BRA `(.L_x_15697) ;  /* 0xfffffeb000407947 */ /* 0x000fea000383ffff */
.L_x_15487:
[----:B------:R-:W-:Y:S01]  /*1b0e0*/  BSSY B1, `(.L_x_15698) ;  /* 0x0000007000017945 */ /* 0x000fe20003800000 */
[----:B------:R-:W-:Y:S02]  /*1b0f0*/  IMAD.MOV.U32 R12, RZ, RZ, RZ ;  /* 0x000000ffff0c7224 */ /* 0x000fe400078e00ff */
[----:B------:R-:W-:Y:S02]  /*1b100*/  IMAD.MOV.U32 R11, RZ, RZ, 0x1e1f ;  /* 0x00001e1fff0b7424 */ /* 0x000fe400078e00ff */
[----:B------:R-:W-:-:S07]  /*1b110*/  IMAD.MOV.U32 R15, RZ, RZ, -0x1 ;  /* 0xffffffffff0f7424 */ /* 0x000fce00078e00ff */
[----:B------:R-:W-:Y:S05]  /*1b120*/  WARPSYNC.COLLECTIVE R15, `(.L_x_15699) ;  /* 0x000000000f087348 */ /* 0x000fea0003c00000 */
[----:B------:R0:W1:Y:S02]  /*1b130*/  SHFL.IDX P6, R14, R13, R12, R11 ;  /* 0x0000000c0d0e7389 */ /* 0x00006400000c000b */
[----:B01----:R-:W-:Y:S01]  /*1b140*/  ENDCOLLECTIVE ;  /* 0x000000000000791b */ /* 0x003fe20003800000 */
.L_x_15699:
[----:B------:R-:W-:Y:S05]  /*1b150*/  BSYNC B1 ;  /* 0x0000000000017941 */ /* 0x000fea0003800000 */
.L_x_15698:
        /* <DEDUP_REMOVED lines=8> */
.L_x_15700:
[----:B------:R-:W-:Y:S02]  /*1b1e0*/  IMAD.MOV.U32 R13, RZ, RZ, R25 ;  /* 0x000000ffff0d7224 */ /* 0x000fe400078e0019 */
[----:B------:R-:W-:-:S07]  /*1b1f0*/  IMAD.MOV.U32 R21, RZ, RZ, R14 ;  /* 0x000000ffff157224 */ /* 0x000fce00078e000e */
[----:B------:R-:W-:Y:S05]  /*1b200*/  WARPSYNC.COLLECTIVE R15, `(.L_x_15701) ;  /* 0x000000000f087348 */ /* 0x000fea0003c00000 */
[----:B------:R0:W1:Y:S02]  /*1b210*/  SHFL.IDX P6, R14, R13, R12, R11 ;  /* 0x0000000c0d0e7389 */ /* 0x00006400000c000b */
[----:B01----:R-:W-:Y:S01]  /*1b220*/  ENDCOLLECTIVE ;  /* 0x000000000000791b */ /* 0x003fe20003800000 */
.L_x_15701:
[----:B------:R-:W-:Y:S02]  /*1b230*/  IMAD.MOV.U32 R13, RZ, RZ, R0 ;  /* 0x000000ffff0d7224 */ /* 0x000fe400078e0000 */
[----:B------:R-:W-:-:S07]  /*1b240*/  IMAD.MOV.U32 R25, RZ, RZ, R14 ;  /* 0x000000ffff197224 */ /* 0x000fce00078e000e */
[----:B------:R-:W-:Y:S05]  /*1b250*/  WARPSYNC.COLLECTIVE R15, `(.L_x_15702) ;  /* 0x000000000f087348 */ /* 0x000fea0003c00000 */
[----:B------:R0:W1:Y:S02]  /*1b260*/  SHFL.IDX P6, R14, R13, R12, R11 ;  /* 0x0000000c0d0e7389 */ /* 0x00006400000c000b */
[----:B01----:R-:W-:Y:S01]  /*1b270*/  ENDCOLLECTIVE ;  /* 0x000000000000791b */ /* 0x003fe20003800000 */
.L_x_15702:
[----:B------:R-:W-:Y:S05]  /*1b280*/  BRA `(.L_x_15703) ;  /* 0xfffffec000607947 */ /* 0x000fea000383ffff */
.L_x_15491:
[----:B-1----:R1:W2:Y:S02]  /*1b290*/  SYNCS.PHASECHK.TRANS64.TRYWAIT P1, [R18+URZ+0x13200], R27 ;  /* 0x0132001b120075a7 */ /* 0x0022a4000802017f */
[----:B--2---:R-:W-:Y:S05]  /*1b2a0*/  @!P1 NANOSLEEP.SYNCS 0x989680 ;  /* 0x009896800000995d */ /* 0x004fea0003900000 */
[----:B------:R-:W2:Y:S02]  /*1b2b0*/  @!P1 SYNCS.PHASECHK.TRANS64 P1, [R18+URZ+0x13200], R27 ;  /* 0x0132001b120095a7 */ /* 0x000ea4000802007f */
[----:B--2---:R-:W-:Y:S05]  /*1b2c0*/  @!P1 BRA `(.L_x_15491) ;  /* 0xfffffffc00f09947 */ /* 0x004fea000383ffff */
[----:B------:R-:W-:Y:S05]  /*1b2d0*/  BRA `(.L_x_15704) ;  /* 0xfffffec000e47947 */ /* 0x000fea000383ffff */
.L_x_15495:
[----:B-1----:R1:W3:Y:S02]  /*1b2e0*/  SYNCS.PHASECHK.TRANS64.TRYWAIT P1, [R12+URZ+0x13230], R3 ;  /* 0x013230030c0075a7 */ /* 0x0022e4000802017f */
[----:B---3--:R-:W-:Y:S05]  /*1b2f0*/  @!P1 NANOSLEEP.SYNCS 0x989680 ;  /* 0x009896800000995d */ /* 0x008fea0003900000 */
[----:B------:R-:W3:Y:S02]  /*1b300*/  @!P1 SYNCS.PHASECHK.TRANS64 P1, [R12+URZ+0x13230], R3 ;  /* 0x013230030c0095a7 */ /* 0x000ee4000802007f */
[----:B---3--:R-:W-:Y:S05]  /*1b310*/  @!P1 BRA `(.L_x_15495) ;  /* 0xfffffffc00f09947 */ /* 0x008fea000383ffff */
[----:B------:R-:W-:Y:S05]  /*1b320*/  BRA `(.L_x_15494) ;  /* 0xfffffed400307947 */ /* 0x000fea000383ffff */
.L_x_15503:
[----:B-1----:R1:W2:Y:S02]  /*1b330*/  SYNCS.PHASECHK.TRANS64.TRYWAIT P1, [R0+URZ+0x13230], R3 ;  /* 0x01323003000075a7 */ /* 0x0022a4000802017f */
[----:B--2---:R-:W-:Y:S05]  /*1b340*/  @!P1 NANOSLEEP.SYNCS 0x989680 ;  /* 0x009896800000995d */ /* 0x004fea0003900000 */
[----:B------:R-:W2:Y:S02]  /*1b350*/  @!P1 SYNCS.PHASECHK.TRANS64 P1, [R0+URZ+0x13230], R3 ;  /* 0x01323003000095a7 */ /* 0x000ea4000802007f */
[----:B--2---:R-:W-:Y:S05]  /*1b360*/  @!P1 BRA `(.L_x_15503) ;  /* 0xfffffffc00f09947 */ /* 0x004fea000383ffff */
[----:B------:R-:W-:Y:S05]  /*1b370*/  BRA `(.L_x_15502) ;  /* 0xffffff0000407947 */ /* 0x000fea000383ffff */
.L_x_15508:
[----:B-1----:R1:W2:Y:S02]  /*1b380*/  SYNCS.PHASECHK.TRANS64.TRYWAIT P1, [R15+URZ+0x13250], R3 ;  /* 0x013250030f0075a7 */ /* 0x0022a4000802017f */
[----:B--2---:R-:W-:Y:S05]  /*1b390*/  @!P1 NANOSLEEP.SYNCS 0x989680 ;  /* 0x009896800000995d */ /* 0x004fea0003900000 */
[----:B------:R-:W2:Y:S02]  /*1b3a0*/  @!P1 SYNCS.PHASECHK.TRANS64 P1, [R15+URZ+0x13250], R3 ;  /* 0x013250030f0095a7 */ /* 0x000ea4000802007f */
[----:B--2---:R-:W-:Y:S05]  /*1b3b0*/  @!P1 BRA `(.L_x_15508) ;  /* 0xfffffffc00f09947 */ /* 0x004fea000383ffff */
[----:B------:R-:W-:Y:S05]  /*1b3c0*/  BRA `(.L_x_15507) ;  /* 0xffffff0400b07947 */ /* 0x000fea000383ffff */
.L_x_15518:
[----:B-1----:R1:W2:Y:S02]  /*1b3d0*/  SYNCS.PHASECHK.TRANS64.TRYWAIT P1, [R12+URZ+0x13230], R13 ;  /* 0x0132300d0c0075a7 */ /* 0x0022a4000802017f */
[----:B--2---:R-:W-:Y:S05]  /*1b3e0*/  @!P1 NANOSLEEP.SYNCS 0x989680 ;  /* 0x009896800000995d */ /* 0x004fea0003900000 */
[----:B------:R-:W2:Y:S02]  /*1b3f0*/  @!P1 SYNCS.PHASECHK.TRANS64 P1, [R12+URZ+0x13230], R13 ;  /* 0x0132300d0c0095a7 */ /* 0x000ea4000802007f */
[----:B--2---:R-:W-:Y:S05]  /*1b400*/  @!P1 BRA `(.L_x_15518) ;  /* 0xfffffffc00f09947 */ /* 0x004fea000383ffff */
[----:B------:R-:W-:Y:S05]  /*1b410*/  BRA `(.L_x_15517) ;  /* 0xffffff30006c7947 */ /* 0x000fea000383ffff */
.L_x_15523:
[----:B-1----:R1:W2:Y:S02]  /*1b420*/  SYNCS.PHASECHK.TRANS64.TRYWAIT P1, [R15+URZ+0x13250], R3 ;  /* 0x013250030f0075a7 */ /* 0x0022a4000802017f */
[----:B--2---:R-:W-:Y:S05]  /*1b430*/  @!P1 NANOSLEEP.SYNCS 0x989680 ;  /* 0x009896800000995d */ /* 0x004fea0003900000 */
[----:B------:R-:W2:Y:S02]  /*1b440*/  @!P1 SYNCS.PHASECHK.TRANS64 P1, [R15+URZ+0x13250], R3 ;  /* 0x013250030f0095a7 */ /* 0x000ea4000802007f */
[----:B--2---:R-:W-:Y:S05]  /*1b450*/  @!P1 BRA `(.L_x_15523) ;  /* 0xfffffffc00f09947 */ /* 0x004fea000383ffff */
[----:B------:R-:W-:Y:S05]  /*1b460*/  BRA `(.L_x_15522) ;  /* 0xffffff3400dc7947 */ /* 0x000fea000383ffff */
.L_x_15531:
[----:B-1----:R1:W2:Y:S02]  /*1b470*/  SYNCS.PHASECHK.TRANS64.TRYWAIT P1, [R10+URZ+0x13250], R5 ;  /* 0x013250050a0075a7 */ /* 0x0022a4000802017f */
[----:B--2---:R-:W-:Y:S05]  /*1b480*/  @!P1 NANOSLEEP.SYNCS 0x989680 ;  /* 0x009896800000995d */ /* 0x004fea0003900000 */
[----:B------:R-:W2:Y:S02]  /*1b490*/  @!P1 SYNCS.PHASECHK.TRANS64 P1, [R10+URZ+0x13250], R5 ;  /* 0x013250050a0095a7 */ /* 0x000ea4000802007f */
[----:B--2---:R-:W-:Y:S05]  /*1b4a0*/  @!P1 BRA `(.L_x_15531) ;  /* 0xfffffffc00f09947 */ /* 0x004fea000383ffff */
[----:B------:R-:W-:Y:S05]  /*1b4b0*/  BRA `(.L_x_15530) ;  /* 0xffffff5400487947 */ /* 0x000fea000383ffff */
.L_x_15555:
        /* <DEDUP_REMOVED lines=11> */
.L_x_15706:
[----:B------:R-:W-:Y:S05]  /*1b570*/  BSYNC B1 ;  /* 0x0000000000017941 */ /* 0x000fea0003800000 */
.L_x_15705:
[----:B------:R-:W-:Y:S05]  /*1b580*/  BRA `(.L_x_15707) ;  /* 0xffffff9000507947 */ /* 0x000fea000383ffff */
.L_x_15557:
[----:B------:R-:W-:Y:S01]  /*1b590*/  BSSY B1, `(.L_x_15708) ;  /* 0x0000006000017945 */ /* 0x000fe20003800000 */
[----:B------:R-:W-:-:S07]  /*1b5a0*/  IMAD.MOV.U32 R15, RZ, RZ, -0x1 ;  /* 0xffffffffff0f7424 */ /* 0x000fce00078e00ff */
[----:B01----:R-:W-:Y:S05]  /*1b5b0*/  WARPSYNC.COLLECTIVE R15, `(.L_x_15709) ;  /* 0x000000000f0c7348 */ /* 0x003fea0003c00000 */
[----:B------:R-:W-:Y:S02]  /*1b5c0*/  ELECT P6, UR62, PT ;  /* 0x00000000003e782f */ /* 0x000fe400038c0000 */
[----:B------:R-:W-:Y:S01]  /*1b5d0*/  MOV R14, UR62 ;  /* 0x0000003e000e7c02 */ /* 0x000fe20008000f00 */
[----:B01----:R-:W-:Y:S10]  /*1b5e0*/  ENDCOLLECTIVE ;  /* 0x000000000000791b */ /* 0x003ff40003800000 */
.L_x_15709:
[----:B------:R-:W-:Y:S05]  /*1b5f0*/  BSYNC B1 ;  /* 0x0000000000017941 */ /* 0x000fea0003800000 */
.L_x_15708:
[----:B------:R-:W-:Y:S05]  /*1b600*/  BRA `(.L_x_15556) ;  /* 0xffffff9000487947 */ /* 0x000fea000383ffff */
.L_x_15559:
[----:B0-----:R0:W2:Y:S02]  /*1b610*/  SYNCS.PHASECHK.TRANS64.TRYWAIT P0, [R22+URZ+0x13220], R5 ;  /* 0x01322005160075a7 */ /* 0x0010a4000800017f */
[----:B--2---:R-:W-:Y:S05]  /*1b620*/  @!P0 NANOSLEEP.SYNCS 0x989680 ;  /* 0x009896800000895d */ /* 0x004fea0003900000 */
[----:B------:R-:W2:Y:S02]  /*1b630*/  @!P0 SYNCS.PHASECHK.TRANS64 P0, [R22+URZ+0x13220], R5 ;  /* 0x01322005160085a7 */ /* 0x000ea4000800007f */
[----:B--2---:R-:W-:Y:S05]  /*1b640*/  @!P0 BRA `(.L_x_15559) ;  /* 0xfffffffc00f08947 */ /* 0x004fea000383ffff */
[----:B------:R-:W-:Y:S05]  /*1b650*/  BRA `(.L_x_15710) ;  /* 0xffffff9000587947 */ /* 0x000fea000383ffff */
.L_x_15563:
[----:B0-----:R0:W1:Y:S02]  /*1b660*/  SYNCS.PHASECHK.TRANS64.TRYWAIT P0, [R5+URZ+0x132a0], R9 ;  /* 0x0132a009050075a7 */ /* 0x001064000800017f */
[----:B-1----:R-:W-:Y:S05]  /*1b670*/  @!P0 NANOSLEEP.SYNCS 0x989680 ;  /* 0x009896800000895d */ /* 0x002fea0003900000 */
[----:B------:R-:W1:Y:S02]  /*1b680*/  @!P0 SYNCS.PHASECHK.TRANS64 P0, [R5+URZ+0x132a0], R9 ;  /* 0x0132a009050085a7 */ /* 0x000e64000800007f */
[----:B-1----:R-:W-:Y:S05]  /*1b690*/  @!P0 BRA `(.L_x_15563) ;  /* 0xfffffffc00f08947 */ /* 0x002fea000383ffff */
[----:B------:R-:W-:Y:S05]  /*1b6a0*/  BRA `(.L_x_15711) ;  /* 0xffffff9000787947 */ /* 0x000fea000383ffff */
.L_x_15568:
[----:B-1----:R1:W2:Y:S02]  /*1b6b0*/  SYNCS.PHASECHK.TRANS64.TRYWAIT P0, [R5+URZ+0x132c0], R9 ;  /* 0x0132c009050075a7 */ /* 0x0022a4000800017f */
[----:B--2---:R-:W-:Y:S05]  /*1b6c0*/  @!P0 NANOSLEEP.SYNCS 0x989680 ;  /* 0x009896800000895d */ /* 0x004fea0003900000 */
[----:B------:R-:W2:Y:S02]  /*1b6d0*/  @!P0 SYNCS.PHASECHK.TRANS64 P0, [R5+URZ+0x132c0], R9 ;  /* 0x0132c009050085a7 */ /* 0x000ea4000800007f */
[----:B--2---:R-:W-:Y:S05]  /*1b6e0*/  @!P0 BRA `(.L_x_15568) ;  /* 0xfffffffc00f08947 */ /* 0x004fea000383ffff */
[----:B------:R-:W-:Y:S05]  /*1b6f0*/  BRA `(.L_x_15712) ;  /* 0xffffff9000f87947 */ /* 0x000fea000383ffff */
.L_x_15575:
[----:B0-----:R0:W2:Y:S02]  /*1b700*/  SYNCS.PHASECHK.TRANS64.TRYWAIT P1, [R5+URZ+0x132a0], R6 ;  /* 0x0132a006050075a7 */ /* 0x0010a4000802017f */
[----:B--2---:R-:W-:Y:S05]  /*1b710*/  @!P1 NANOSLEEP.SYNCS 0x989680 ;  /* 0x009896800000995d */ /* 0x004fea0003900000 */
[----:B------:R-:W2:Y:S02]  /*1b720*/  @!P1 SYNCS.PHASECHK.TRANS64 P1, [R5+URZ+0x132a0], R6 ;  /* 0x0132a006050095a7 */ /* 0x000ea4000802007f */
[----:B--2---:R-:W-:Y:S05]  /*1b730*/  @!P1 BRA `(.L_x_15575) ;  /* 0xfffffffc00f09947 */ /* 0x004fea000383ffff */
[----:B------:R-:W-:Y:S05]  /*1b740*/  BRA `(.L_x_15713) ;  /* 0xffffff9400cc7947 */ /* 0x000fea000383ffff */
.L_x_15580:
[----:B-1----:R1:W2:Y:S02]  /*1b750*/  SYNCS.PHASECHK.TRANS64.TRYWAIT P1, [R5+URZ+0x132c0], R6 ;  /* 0x0132c006050075a7 */ /* 0x0022a4000802017f */
[----:B--2---:R-:W-:Y:S05]  /*1b760*/  @!P1 NANOSLEEP.SYNCS 0x989680 ;  /* 0x009896800000995d */ /* 0x004fea0003900000 */
[----:B------:R-:W2:Y:S02]  /*1b770*/  @!P1 SYNCS.PHASECHK.TRANS64 P1, [R5+URZ+0x132c0], R6 ;  /* 0x0132c006050095a7 */ /* 0x000ea4000802007f */
[----:B--2---:R-:W-:Y:S05]  /*1b780*/  @!P1 BRA `(.L_x_15580) ;  /* 0xfffffffc00f09947 */ /* 0x004fea000383ffff */
[----:B------:R-:W-:Y:S05]  /*1b790*/  BRA `(.L_x_15714) ;  /* 0xffffff9800487947 */ /* 0x000fea000383ffff */
.L_x_15595:
        /* <DEDUP_REMOVED lines=8> */
[----:B-----5:R-:W-:Y:S05]  /*1b820*/  WARPSYNC.COLLECTIVE R15, `(.L_x_15716) ;  /* 0x000000000f087348 */ /* 0x020fea0003c00000 */
[----:B------:R0:W1:Y:S02]  /*1b830*/  SHFL.IDX P6, R14, R13, R12, R11 ;  /* 0x0000000c0d0e7389 */ /* 0x00006400000c000b */
[----:B01---5:R-:W-:Y:S01]  /*1b840*/  ENDCOLLECTIVE ;  /* 0x000000000000791b */ /* 0x023fe20003800000 */
.L_x_15716:
[----:B------:R-:W-:Y:S05]  /*1b850*/  BSYNC B0 ;  /* 0x0000000000007941 */ /* 0x000fea0003800000 */
.L_x_15715:
[----:B------:R-:W-:Y:S05]  /*1b860*/  BRA `(.L_x_15717) ;  /* 0xffffffa800107947 */ /* 0x000fea000383ffff */
.L_x_15598:
[----:B0-----:R-:W2:Y:S02]  /*1b870*/  LDL R0, [R1+0x54] ;  /* 0x0000540001007983 */ /* 0x001ea40000100800 */
[----:B--2---:R0:W1:Y:S02]  /*1b880*/  SYNCS.PHASECHK.TRANS64.TRYWAIT P0, [R4+URZ+0x13280], R0 ;  /* 0x01328000040075a7 */ /* 0x004064000800017f */
[----:B-1----:R-:W-:Y:S05]  /*1b890*/  @!P0 NANOSLEEP.SYNCS 0x989680 ;  /* 0x009896800000895d */ /* 0x002fea0003900000 */
[----:B------:R-:W1:Y:S02]  /*1b8a0*/  @!P0 SYNCS.PHASECHK.TRANS64 P0, [R4+URZ+0x13280], R0 ;  /* 0x01328000040085a7 */ /* 0x000e64000800007f */
[----:B-1----:R-:W-:Y:S05]  /*1b8b0*/  @!P0 BRA `(.L_x_15598) ;  /* 0xfffffffc00ec8947 */ /* 0x002fea000383ffff */
[----:B------:R-:W-:Y:S05]  /*1b8c0*/  BRA `(.L_x_15718) ;  /* 0xffffffa800347947 */ /* 0x000fea000383ffff */
.L_x_15599:
[----:B------:R-:W-:Y:S01]  /*1b8d0*/  BSSY B0, `(.L_x_15719) ;  /* 0x0000008000007945 */ /* 0x000fe20003800000 */
[----:B------:R-:W-:Y:S02]  /*1b8e0*/  IMAD.MOV.U32 R13, RZ, RZ, R2 ;  /* 0x000000ffff0d7224 */ /* 0x000fe400078e0002 */
[----:B------:R-:W-:Y:S02]  /*1b8f0*/  IMAD.MOV.U32 R12, RZ, RZ, RZ ;  /* 0x000000ffff0c7224 */ /* 0x000fe400078e00ff */
[----:B------:R-:W-:Y:S02]  /*1b900*/  IMAD.MOV.U32 R11, RZ, RZ, 0x1c1f ;  /* 0x00001c1fff0b7424 */ /* 0x000fe400078e00ff */
[----:B-1----:R-:W-:-:S07]  /*1b910*/  IMAD.MOV.U32 R15, RZ, RZ, -0x1 ;  /* 0xffffffffff0f7424 */ /* 0x002fce00078e00ff */
[----:B------:R-:W-:Y:S05]  /*1b920*/  WARPSYNC.COLLECTIVE R15, `(.L_x_15720) ;  /* 0x000000000f087348 */ /* 0x000fea0003c00000 */
[----:B------:R0:W1:Y:S02]  /*1b930*/  SHFL.IDX P6, R14, R13, R12, R11 ;  /* 0x0000000c0d0e7389 */ /* 0x00006400000c000b */
[----:B01----:R-:W-:Y:S01]  /*1b940*/  ENDCOLLECTIVE ;  /* 0x000000000000791b */ /* 0x003fe20003800000 */
.L_x_15720:
[----:B------:R-:W-:Y:S05]  /*1b950*/  BSYNC B0 ;  /* 0x0000000000007941 */ /* 0x000fea0003800000 */
.L_x_15719:
        /* <DEDUP_REMOVED lines=8> */
.L_x_15721:
[----:B------:R-:W-:Y:S02]  /*1b9e0*/  IMAD.MOV.U32 R13, RZ, RZ, R2 ;  /* 0x000000ffff0d7224 */ /* 0x000fe400078e0002 */
[----:B------:R-:W-:Y:S02]  /*1b9f0*/  IMAD.MOV.U32 R12, RZ, RZ, 0x1 ;  /* 0x00000001ff0c7424 */ /* 0x000fe400078e00ff */
[----:B------:R-:W-:-:S07]  /*1ba00*/  IMAD.MOV.U32 R3, RZ, RZ, R14 ;  /* 0x000000ffff037224 */ /* 0x000fce00078e000e */
[----:B------:R-:W-:Y:S05]  /*1ba10*/  WARPSYNC.COLLECTIVE R15, `(.L_x_15722) ;  /* 0x000000000f087348 */ /* 0x000fea0003c00000 */
[----:B------:R0:W1:Y:S02]  /*1ba20*/  SHFL.IDX P6, R14, R13, R12, R11 ;  /* 0x0000000c0d0e7389 */ /* 0x00006400000c000b */
[----:B01----:R-:W-:Y:S01]  /*1ba30*/  ENDCOLLECTIVE ;  /* 0x000000000000791b */ /* 0x003fe20003800000 */
.L_x_15722:
        /* <DEDUP_REMOVED lines=13> */
.L_x_15723:
[----:B------:R-:W-:Y:S01]  /*1bb10*/  IMAD.MOV.U32 R13, RZ, RZ, R2 ;  /* 0x000000ffff0d7224 */ /* 0x000fe200078e0002 */
[----:B------:R-:W-:Y:S01]  /*1bb20*/  MOV R12, 0x2 ;  /* 0x00000002000c7802 */ /* 0x000fe20000000f00 */
[----:B------:R-:W-:-:S07]  /*1bb30*/  IMAD.MOV.U32 R10, RZ, RZ, R14 ;  /* 0x000000ffff0a7224 */ /* 0x000fce00078e000e */
[----:B------:R-:W-:Y:S05]  /*1bb40*/  WARPSYNC.COLLECTIVE R15, `(.L_x_15724) ;  /* 0x000000000f087348 */ /* 0x000fea0003c00000 */
[----:B------:R0:W1:Y:S02]  /*1bb50*/  SHFL.IDX P6, R14, R13, R12, R11 ;  /* 0x0000000c0d0e7389 */ /* 0x00006400000c000b */
[----:B01----:R-:W-:Y:S01]  /*1bb60*/  ENDCOLLECTIVE ;  /* 0x000000000000791b */ /* 0x003fe20003800000 */
.L_x_15724:
        /* <DEDUP_REMOVED lines=12> */
.L_x_15725:
[----:B------:R-:W-:Y:S02]  /*1bc30*/  IMAD.MOV.U32 R13, RZ, RZ, R2 ;  /* 0x000000ffff0d7224 */ /* 0x000fe400078e0002 */
[----:B------:R-:W-:Y:S02]  /*1bc40*/  IMAD.MOV.U32 R12, RZ, RZ, 0x3 ;  /* 0x00000003ff0c7424 */ /* 0x000fe400078e00ff */
[----:B------:R-:W-:-:S07]  /*1bc50*/  IMAD.MOV.U32 R10, RZ, RZ, R14 ;  /* 0x000000ffff0a7224 */ /* 0x000fce00078e000e */
[----:B------:R-:W-:Y:S05]  /*1bc60*/  WARPSYNC.COLLECTIVE R15, `(.L_x_15726) ;  /* 0x000000000f087348 */ /* 0x000fea0003c00000 */
[----:B------:R0:W1:Y:S02]  /*1bc70*/  SHFL.IDX P6, R14, R13, R12, R11 ;  /* 0x0000000c0d0e7389 */ /* 0x00006400000c000b */
[----:B01----:R-:W-:Y:S01]  /*1bc80*/  ENDCOLLECTIVE ;  /* 0x000000000000791b */ /* 0x003fe20003800000 */
.L_x_15726:
        /* <DEDUP_REMOVED lines=12> */
.L_x_15727:
[----:B------:R0:W5:Y:S01]  /*1bd50*/  LDL.LU R13, [R1] ;  /* 0x00000000010d7983 */ /* 0x0001620000300800 */
[----:B------:R-:W-:Y:S02]  /*1bd60*/  IMAD.MOV.U32 R12, RZ, RZ, RZ ;  /* 0x000000ffff0c7224 */ /* 0x000fe400078e00ff */
[----:B------:R-:W-:-:S05]  /*1bd70*/  IMAD.MOV.U32 R0, RZ, RZ, R14 ;  /* 0x000000ffff007224 */ /* 0x000fca00078e000e */
[----:B------:R-:W-:Y:S02]  /*1bd80*/  IADD3 R20, P1, R21, R0, RZ ;  /* 0x0000000015147210 */ /* 0x000fe40007f3e0ff */
[----:B------:R-:W-:-:S03]  /*1bd90*/  ISETP.GE.AND P3, PT, R5, 0x81, PT ;  /* 0x000000810500780c */ /* 0x000fc60003f66270 */
[----:B------:R-:W-:Y:S01]  /*1bda0*/  IMAD.X R21, RZ, RZ, R2, P1 ;  /* 0x000000ffff157224 */ /* 0x000fe200008e0602 */
[----:B------:R-:W-:Y:S02]  /*1bdb0*/  ISETP.LT.OR P1, PT, R5, 0x61, P0 ;  /* 0x000000610500780c */ /* 0x000fe40000721670 */
[----:B0-----:R-:W-:-:S11]  /*1bdc0*/  LOP3.LUT R23, R23, 0xfffffff7, RZ, 0xc0, !PT ;  /* 0xfffffff717177812 */ /* 0x001fd600078ec0ff */
[----:B-----5:R-:W-:Y:S05]  /*1bdd0*/  WARPSYNC.COLLECTIVE R15, `(.L_x_15728) ;  /* 0x000000000f087348 */ /* 0x020fea0003c00000 */
[----:B-----5:R0:W1:Y:S02]  /*1bde0*/  SHFL.IDX P6, R14, R13, R12, R11 ;  /* 0x0000000c0d0e7389 */ /* 0x02006400000c000b */
[----:B01----:R-:W-:Y:S01]  /*1bdf0*/  ENDCOLLECTIVE ;  /* 0x000000000000791b */ /* 0x003fe20003800000 */
.L_x_15728:
[C---:B------:R-:W-:Y:S02]  /*1be00*/  ISETP.GE.AND P4, PT, R5.reuse, 0x21, PT ;  /* 0x000000210500780c */ /* 0x040fe40003f86270 */
[C---:B------:R-:W-:Y:S01]  /*1be10*/  ISETP.GE.AND P2, PT, R5.reuse, 0x61, PT ;  /* 0x000000610500780c */ /* 0x040fe20003f46270 */
[----:B------:R-:W-:Y:S01]  /*1be20*/  @!PT LDS RZ, [RZ] ;  /* 0x00000000fffff984 */ /* 0x000fe20000000800 */
[----:B------:R-:W-:Y:S01]  /*1be30*/  @!PT LDS RZ, [RZ] ;  /* 0x00000000fffff984 */ /* 0x000fe20000000800 */
[----:B------:R-:W-:Y:S01]  /*1be40*/  @!PT LDS RZ, [RZ] ;  /* 0x00000000fffff984 */ /* 0x000fe20000000800 */
[----:B------:R0:W-:Y:S04]  /*1be50*/  LDGSTS.E.BYPASS.LTC128B.128 [R3+0x7800], desc[UR40][R20.64], !P1 ;  /* 0x0780000014037fae */ /* 0x0001e8000c901d68 */
[----:B------:R0:W5:Y:S01]  /*1be60*/  LDL.LU R13, [R1+0x8] ;  /* 0x00000800010d7983 */ /* 0x0001620000300800 */
[----:B------:R-:W-:Y:S01]  /*1be70*/  IMAD.MOV.U32 R0, RZ, RZ, R14 ;  /* 0x000000ffff007224 */ /* 0x000fe200078e000e */
[----:B------:R-:W-:Y:S02]  /*1be80*/  ISETP.GE.AND P1, PT, R5, 0x41, PT ;  /* 0x000000410500780c */ /* 0x000fe40003f26270 */
[----:B------:R-:W-:-:S11]  /*1be90*/  @P3 LOP3.LUT R23, R23, 0x8, RZ, 0xfc, !PT ;  /* 0x0000000817173812 */ /* 0x000fd600078efcff */
[----:B0----5:R-:W-:Y:S05]  /*1bea0*/  WARPSYNC.COLLECTIVE R15, `(.L_x_15729) ;  /* 0x000000000f087348 */ /* 0x021fea0003c00000 */
[----:B-----5:R1:W2:Y:S02]  /*1beb0*/  SHFL.IDX P6, R14, R13, R12, R11 ;  /* 0x0000000c0d0e7389 */ /* 0x0202a400000c000b */
[----:B012---:R-:W-:Y:S01]  /*1bec0*/  ENDCOLLECTIVE ;  /* 0x000000000000791b */ /* 0x007fe20003800000 */
.L_x_15729:
[----:B------:R-:W-:Y:S01]  /*1bed0*/  IMAD.MOV.U32 R10, RZ, RZ, R14 ;  /* 0x000000ffff0a7224 */ /* 0x000fe200078e000e */
[----:B------:R-:W-:Y:S06]  /*1bee0*/  BRA `(.L_x_15730) ;  /* 0xffffffa800207947 */ /* 0x000fec000383ffff */
.L_x_15604:
[----:B---3--:R-:W3:Y:S02]  /*1bef0*/  LDL R0, [R1+0x54] ;  /* 0x0000540001007983 */ /* 0x008ee40000100800 */
[----:B---3--:R3:W4:Y:S02]  /*1bf00*/  SYNCS.PHASECHK.TRANS64.TRYWAIT P0, [R4+URZ+0x13240], R0 ;  /* 0x01324000040075a7 */ /* 0x008724000800017f */
[----:B----4-:R-:W-:Y:S05]  /*1bf10*/  @!P0 NANOSLEEP.SYNCS 0x989680 ;  /* 0x009896800000895d */ /* 0x010fea0003900000 */
[----:B------:R-:W4:Y:S02]  /*1bf20*/  @!P0 SYNCS.PHASECHK.TRANS64 P0, [R4+URZ+0x13240], R0 ;  /* 0x01324000040085a7 */ /* 0x000f24000800007f */
[----:B----4-:R-:W-:Y:S05]  /*1bf30*/  @!P0 BRA `(.L_x_15604) ;  /* 0xfffffffc00ec8947 */ /* 0x010fea000383ffff */
[----:B------:R-:W-:Y:S05]  /*1bf40*/  BRA `(.L_x_15731) ;  /* 0xffffffa800807947 */ /* 0x000fea000383ffff */
.L_x_15605:
        /* <DEDUP_REMOVED lines=8> */
.L_x_15733:
[----:B------:R-:W-:Y:S05]  /*1bfd0*/  BSYNC B0 ;  /* 0x0000000000007941 */ /* 0x000fea0003800000 */
.L_x_15732:
[----:B------:R-:W-:Y:S01]  /*1bfe0*/  IMAD.MOV.U32 R13, RZ, RZ, R0 ;  /* 0x000000ffff0d7224 */ /* 0x000fe200078e0000 */
[----:B------:R-:W-:Y:S01]  /*1bff0*/  MOV R15, 0xffffffff ;  /* 0xffffffff000f7802 */ /* 0x000fe20000000f00 */
[----:B------:R-:W-:Y:S01]  /*1c000*/  IMAD.MOV.U32 R12, RZ, RZ, RZ ;  /* 0x000000ffff0c7224 */ /* 0x000fe200078e00ff */
[----:B------:R-:W0:Y:S01]  /*1c010*/  S2R R20, SR_TID.X ;  /* 0x0000000000147919 */ /* 0x000e220000002100 */
[----:B------:R-:W-:Y:S01]  /*1c020*/  IMAD.MOV.U32 R11, RZ, RZ, 0x1c1f ;  /* 0x00001c1fff0b7424 */ /* 0x000fe200078e00ff */
[----:B------:R-:W1:Y:S01]  /*1c030*/  LDC R21, c[0x0][0x2f4] ;  /* 0x0000bd00ff157b82 */ /* 0x000e620000000800 */
[----:B------:R-:W-:-:S07]  /*1c040*/  IMAD.MOV.U32 R5, RZ, RZ, R14 ;  /* 0x000000ffff057224 */ /* 0x000fce00078e000e */
[----:B01----:R-:W-:Y:S05]  /*1c050*/  WARPSYNC.COLLECTIVE R15, `(.L_x_15734) ;  /* 0x000000000f087348 */ /* 0x003fea0003c00000 */
[----:B------:R2:W3:Y:S02]  /*1c060*/  SHFL.IDX P6, R14, R13, R12, R11 ;  /* 0x0000000c0d0e7389 */ /* 0x0004e400000c000b */
[----:B0123--:R-:W-:Y:S01]  /*1c070*/  ENDCOLLECTIVE ;  /* 0x000000000000791b */ /* 0x00ffe20003800000 */
.L_x_15734:
[----:B------:R-:W-:Y:S02]  /*1c080*/  IMAD.MOV.U32 R13, RZ, RZ, R2 ;  /* 0x000000ffff0d7224 */ /* 0x000fe400078e0002 */
[----:B------:R-:W-:Y:S02]  /*1c090*/  IMAD.MOV.U32 R12, RZ, RZ, 0x1 ;  /* 0x00000001ff0c7424 */ /* 0x000fe400078e00ff */
[----:B------:R-:W-:-:S07]  /*1c0a0*/  IMAD.MOV.U32 R6, RZ, RZ, R14 ;  /* 0x000000ffff067224 */ /* 0x000fce00078e000e */
[----:B------:R-:W-:Y:S05]  /*1c0b0*/  WARPSYNC.COLLECTIVE R15, `(.L_x_15735) ;  /* 0x000000000f087348 */ /* 0x000fea0003c00000 */
[----:B------:R0:W1:Y:S02]  /*1c0c0*/  SHFL.IDX P6, R14, R13, R12, R11 ;  /* 0x0000000c0d0e7389 */ /* 0x00006400000c000b */
[----:B01----:R-:W-:Y:S01]  /*1c0d0*/  ENDCOLLECTIVE ;  /* 0x000000000000791b */ /* 0x003fe20003800000 */
.L_x_15735:
        /* <DEDUP_REMOVED lines=15> */
.L_x_15736:
[----:B------:R-:W-:Y:S02]  /*1c1d0*/  IMAD.MOV.U32 R13, RZ, RZ, R2 ;  /* 0x000000ffff0d7224 */ /* 0x000fe400078e0002 */
[----:B------:R-:W-:Y:S02]  /*1c1e0*/  IMAD.MOV.U32 R12, RZ, RZ, 0x2 ;  /* 0x00000002ff0c7424 */ /* 0x000fe400078e00ff */
[----:B------:R-:W-:-:S07]  /*1c1f0*/  IMAD.MOV.U32 R6, RZ, RZ, R14 ;  /* 0x000000ffff067224 */ /* 0x000fce00078e000e */
[----:B------:R-:W-:Y:S05]  /*1c200*/  WARPSYNC.COLLECTIVE R15, `(.L_x_15737) ;  /* 0x000000000f087348 */ /* 0x000fea0003c00000 */
[----:B------:R0:W1:Y:S02]  /*1c210*/  SHFL.IDX P6, R14, R13, R12, R11 ;  /* 0x0000000c0d0e7389 */ /* 0x00006400000c000b */
[----:B01----:R-:W-:Y:S01]  /*1c220*/  ENDCOLLECTIVE ;  /* 0x000000000000791b */ /* 0x003fe20003800000 */
.L_x_15737:
        /* <DEDUP_REMOVED lines=12> */
.L_x_15738:
[----:B------:R-:W-:Y:S02]  /*1c2f0*/  IMAD.MOV.U32 R13, RZ, RZ, R2 ;  /* 0x000000ffff0d7224 */ /* 0x000fe400078e0002 */
[----:B------:R-:W-:Y:S02]  /*1c300*/  IMAD.MOV.U32 R12, RZ, RZ, 0x3 ;  /* 0x00000003ff0c7424 */ /* 0x000fe400078e00ff */
[----:B------:R-:W-:-:S07]  /*1c310*/  IMAD.MOV.U32 R6, RZ, RZ, R14 ;  /* 0x000000ffff067224 */ /* 0x000fce00078e000e */
[----:B------:R-:W-:Y:S05]  /*1c320*/  WARPSYNC.COLLECTIVE R15, `(.L_x_15739) ;  /* 0x000000000f087348 */ /* 0x000fea0003c00000 */
[----:B------:R0:W1:Y:S02]  /*1c330*/  SHFL.IDX P6, R14, R13, R12, R11 ;  /* 0x0000000c0d0e7389 */ /* 0x00006400000c000b */
[----:B01----:R-:W-:Y:S01]  /*1c340*/  ENDCOLLECTIVE ;  /* 0x000000000000791b */ /* 0x003fe20003800000 */
.L_x_15739:
        /* <DEDUP_REMOVED lines=12> */
.L_x_15740:
[----:B------:R-:W-:Y:S02]  /*1c410*/  IMAD.MOV.U32 R13, RZ, RZ, R8 ;  /* 0x000000ffff0d7224 */ /* 0x000fe400078e0008 */
[----:B------:R-:W-:Y:S01]  /*1c420*/  IMAD.MOV.U32 R12, RZ, RZ, RZ ;  /* 0x000000ffff0c7224 */ /* 0x000fe200078e00ff */
[----:B------:R-:W-:-:S07]  /*1c430*/  MOV R0, R14 ;  /* 0x0000000e00007202 */ /* 0x000fce0000000f00 */
[----:B------:R-:W-:Y:S05]  /*1c440*/  WARPSYNC.COLLECTIVE R15, `(.L_x_15741) ;  /* 0x000000000f087348 */ /* 0x000fea0003c00000 */
[----:B------:R0:W1:Y:S02]  /*1c450*/  SHFL.IDX P6, R14, R13, R12, R11 ;  /* 0x0000000c0d0e7389 */ /* 0x00006400000c000b */
[----:B01----:R-:W-:Y:S01]  /*1c460*/  ENDCOLLECTIVE ;  /* 0x000000000000791b */ /* 0x003fe20003800000 */
.L_x_15741:
[----:B------:R-:W-:-:S05]  /*1c470*/  @P2 IADD3 R0, P0, R20, R0, RZ ;  /* 0x0000000014002210 */ /* 0x000fca0007f1e0ff */
[----:B------:R-:W-:Y:S02]  /*1c480*/  @P2 IMAD.MOV.U32 R6, RZ, RZ, R0 ;  /* 0x000000ffff062224 */ /* 0x000fe400078e0000 */
        /* <DEDUP_REMOVED lines=11> */
.L_x_15742:
[----:B------:R-:W-:Y:S01]  /*1c540*/  IMAD.MOV.U32 R6, RZ, RZ, R14 ;  /* 0x000000ffff067224 */ /* 0x000fe200078e000e */
[----:B------:R-:W-:Y:S06]  /*1c550*/  BRA `(.L_x_15743) ;  /* 0xffffffa8000c7947 */ /* 0x000fec000383ffff */
.L_x_15612:
        /* <DEDUP_REMOVED lines=9> */
.L_x_15744:
[C---:B------:R-:W-:Y:S01]  /*1c5f0*/  VIADD R9, R17.reuse, 0x20 ;  /* 0x0000002011097836 */ /* 0x040fe20000000000 */
[----:B------:R-:W-:Y:S01]  /*1c600*/  ISETP.GE.AND P2, PT, R17, R2, PT ;  /* 0x000000021100720c */ /* 0x000fe20003f46270 */
[----:B------:R-:W-:Y:S02]  /*1c610*/  IMAD.MOV.U32 R13, RZ, RZ, R4 ;  /* 0x000000ffff0d7224 */ /* 0x000fe400078e0004 */
[----:B------:R-:W-:-:S10]  /*1c620*/  IMAD.MOV.U32 R6, RZ, RZ, R14 ;  /* 0x000000ffff067224 */ /* 0x000fd400078e000e */
[----:B------:R-:W-:Y:S05]  /*1c630*/  WARPSYNC.COLLECTIVE R15, `(.L_x_15745) ;  /* 0x000000000f087348 */ /* 0x000fea0003c00000 */
[----:B------:R0:W1:Y:S02]  /*1c640*/  SHFL.IDX P6, R14, R13, R12, R11 ;  /* 0x0000000c0d0e7389 */ /* 0x00006400000c000b */
[----:B01----:R-:W-:Y:S01]  /*1c650*/  ENDCOLLECTIVE ;  /* 0x000000000000791b */ /* 0x003fe20003800000 */
.L_x_15745:
[----:B------:R-:W-:Y:S02]  /*1c660*/  IMAD.MOV.U32 R13, RZ, RZ, R0 ;  /* 0x000000ffff0d7224 */ /* 0x000fe400078e0000 */
[----:B------:R-:W-:Y:S02]  /*1c670*/  IMAD.MOV.U32 R12, RZ, RZ, 0x1 ;  /* 0x00000001ff0c7424 */ /* 0x000fe400078e00ff */
[----:B------:R-:W-:-:S07]  /*1c680*/  IMAD.MOV.U32 R7, RZ, RZ, R14 ;  /* 0x000000ffff077224 */ /* 0x000fce00078e000e */
[----:B------:R-:W-:Y:S05]  /*1c690*/  WARPSYNC.COLLECTIVE R15, `(.L_x_15746) ;  /* 0x000000000f087348 */ /* 0x000fea0003c00000 */
[----:B------:R0:W1:Y:S02]  /*1c6a0*/  SHFL.IDX P6, R14, R13, R12, R11 ;  /* 0x0000000c0d0e7389 */ /* 0x00006400000c000b */
[----:B01----:R-:W-:Y:S01]  /*1c6b0*/  ENDCOLLECTIVE ;  /* 0x000000000000791b */ /* 0x003fe20003800000 */
.L_x_15746:
        /* <DEDUP_REMOVED lines=15> */
.L_x_15747:
[----:B------:R-:W-:Y:S02]  /*1c7b0*/  IMAD.MOV.U32 R13, RZ, RZ, R0 ;  /* 0x000000ffff0d7224 */ /* 0x000fe400078e0000 */
[----:B------:R-:W-:Y:S01]  /*1c7c0*/  IMAD.MOV.U32 R12, RZ, RZ, 0x2 ;  /* 0x00000002ff0c7424 */ /* 0x000fe200078e00ff */
[----:B------:R-:W-:-:S07]  /*1c7d0*/  MOV R7, R14 ;  /* 0x0000000e00077202 */ /* 0x000fce0000000f00 */
[----:B------:R-:W-:Y:S05]  /*1c7e0*/  WARPSYNC.COLLECTIVE R15, `(.L_x_15748) ;  /* 0x000000000f087348 */ /* 0x000fea0003c00000 */
[----:B------:R0:W1:Y:S02]  /*1c7f0*/  SHFL.IDX P6, R14, R13, R12, R11 ;  /* 0x0000000c0d0e7389 */ /* 0x00006400000c000b */
[----:B01----:R-:W-:Y:S01]  /*1c800*/  ENDCOLLECTIVE ;  /* 0x000000000000791b */ /* 0x003fe20003800000 */
.L_x_15748:
        /* <DEDUP_REMOVED lines=16> */
.L_x_15749:
[----:B------:R-:W-:Y:S02]  /*1c910*/  IMAD.MOV.U32 R13, RZ, RZ, R0 ;  /* 0x000000ffff0d7224 */ /* 0x000fe400078e0000 */
[----:B------:R-:W-:Y:S02]  /*1c920*/  IMAD.MOV.U32 R12, RZ, RZ, 0x3 ;  /* 0x00000003ff0c7424 */ /* 0x000fe400078e00ff */
[----:B------:R-:W-:Y:S02]  /*1c930*/  VIADD R0, R17, 0x60 ;  /* 0x0000006011007836 */ /* 0x000fe40000000000 */
[----:B------:R-:W-:-:S07]  /*1c940*/  IMAD.MOV.U32 R7, RZ, RZ, R14 ;  /* 0x000000ffff077224 */ /* 0x000fce00078e000e */
[----:B------:R-:W-:Y:S05]  /*1c950*/  WARPSYNC.COLLECTIVE R15, `(.L_x_15750) ;  /* 0x000000000f087348 */ /* 0x000fea0003c00000 */
[----:B------:R0:W1:Y:S02]  /*1c960*/  SHFL.IDX P6, R14, R13, R12, R11 ;  /* 0x0000000c0d0e7389 */ /* 0x00006400000c000b */
[----:B01----:R-:W-:Y:S01]  /*1c970*/  ENDCOLLECTIVE ;  /* 0x000000000000791b */ /* 0x003fe20003800000 */
.L_x_15750:
        /* <DEDUP_REMOVED lines=15> */
.L_x_15751:
[----:B------:R-:W-:Y:S02]  /*1ca70*/  IMAD.MOV.U32 R13, RZ, RZ, R3 ;  /* 0x000000ffff0d7224 */ /* 0x000fe400078e0003 */
[----:B------:R-:W-:Y:S02]  /*1ca80*/  IMAD.MOV.U32 R12, RZ, RZ, RZ ;  /* 0x000000ffff0c7224 */ /* 0x000fe400078e00ff */
[----:B------:R-:W-:-:S07]  /*1ca90*/  IMAD.MOV.U32 R7, RZ, RZ, R14 ;  /* 0x000000ffff077224 */ /* 0x000fce00078e000e */
[----:B------:R-:W-:Y:S05]  /*1caa0*/  WARPSYNC.COLLECTIVE R15, `(.L_x_15752) ;  /* 0x000000000f087348 */ /* 0x000fea0003c00000 */
[----:B------:R0:W1:Y:S02]  /*1cab0*/  SHFL.IDX P6, R14, R13, R12, R11 ;  /* 0x0000000c0d0e7389 */ /* 0x00006400000c000b */
[----:B01----:R-:W-:Y:S01]  /*1cac0*/  ENDCOLLECTIVE ;  /* 0x000000000000791b */ /* 0x003fe20003800000 */
.L_x_15752:
        /* <DEDUP_REMOVED lines=10> */
.L_x_15753:
        /* <DEDUP_REMOVED lines=12> */
.L_x_15754:
[----:B------:R-:W-:-:S04]  /*1cc30*/  @!P1 IADD3 R4, P3, R20, R4, RZ ;  /* 0x0000000414049210 */ /* 0x000fc80007f7e0ff */
[----:B------:R-:W-:Y:S01]  /*1cc40*/  @!P1 IADD3.X R0, RZ, R0, RZ, P3, !PT ;  /* 0x00000000ff009210 */ /* 0x000fe20001ffe4ff */
        /* <DEDUP_REMOVED lines=11> */
.L_x_15755:
[----:B------:R-:W-:Y:S01]  /*1cd00*/  IMAD.MOV.U32 R5, RZ, RZ, R14 ;  /* 0x000000ffff057224 */ /* 0x000fe200078e000e */
[----:B------:R-:W-:Y:S06]  /*1cd10*/  BRA `(.L_x_15756) ;  /* 0xffffffac00247947 */ /* 0x000fec000383ffff */
.L_x_15615:
[----:B-1----:R1:W2:Y:S02]  /*1cd20*/  SYNCS.PHASECHK.TRANS64.TRYWAIT P0, [R22+URZ+0x13220], R0 ;  /* 0x01322000160075a7 */ /* 0x0022a4000800017f */
[----:B--2---:R-:W-:Y:S05]  /*1cd30*/  @!P0 NANOSLEEP.SYNCS 0x989680 ;  /* 0x009896800000895d */ /* 0x004fea0003900000 */
[----:B------:R-:W2:Y:S02]  /*1cd40*/  @!P0 SYNCS.PHASECHK.TRANS64 P0, [R22+URZ+0x13220], R0 ;  /* 0x01322000160085a7 */ /* 0x000ea4000800007f */
[----:B--2---:R-:W-:Y:S05]  /*1cd50*/  @!P0 BRA `(.L_x_15615) ;  /* 0xfffffffc00f08947 */ /* 0x004fea000383ffff */
[----:B------:R-:W-:Y:S05]  /*1cd60*/  BRA `(.L_x_15757) ;  /* 0xffffffac00807947 */ /* 0x000fea000383ffff */
.L_x_15619:
[----:B0-----:R-:W2:Y:S02]  /*1cd70*/  LDL R2, [R1+0x8] ;  /* 0x0000080001027983 */ /* 0x001ea40000100800 */
[----:B--2---:R0:W1:Y:S02]  /*1cd80*/  SYNCS.PHASECHK.TRANS64.TRYWAIT P0, [R6+URZ+0x13280], R2 ;  /* 0x01328002060075a7 */ /* 0x004064000800017f */
[----:B-1----:R-:W-:Y:S05]  /*1cd90*/  @!P0 NANOSLEEP.SYNCS 0x989680 ;  /* 0x009896800000895d */ /* 0x002fea0003900000 */
[----:B------:R-:W1:Y:S02]  /*1cda0*/  @!P0 SYNCS.PHASECHK.TRANS64 P0, [R6+URZ+0x13280], R2 ;  /* 0x01328002060085a7 */ /* 0x000e64000800007f */
[----:B-1----:R-:W-:Y:S05]  /*1cdb0*/  @!P0 BRA `(.L_x_15619) ;  /* 0xfffffffc00ec8947 */ /* 0x002fea000383ffff */
[----:B------:R-:W-:Y:S05]  /*1cdc0*/  BRA `(.L_x_15758) ;  /* 0xffffffb000c87947 */ /* 0x000fea000383ffff */
.L_x_15620:
        /* <DEDUP_REMOVED lines=8> */
.L_x_15760:
[----:B------:R-:W-:Y:S05]  /*1ce50*/  BSYNC B0 ;  /* 0x0000000000007941 */ /* 0x000fea0003800000 */
.L_x_15759:
        /* <DEDUP_REMOVED lines=10> */
.L_x_15761:
        /* <DEDUP_REMOVED lines=11> */
.L_x_15762:
        /* <DEDUP_REMOVED lines=10> */
.L_x_15763:
        /* <DEDUP_REMOVED lines=11> */
.L_x_15764:
        /* <DEDUP_REMOVED lines=10> */
.L_x_15765:
        /* <DEDUP_REMOVED lines=11> */
.L_x_15766:
        /* <DEDUP_REMOVED lines=10> */
.L_x_15767:
[----:B------:R-:W-:Y:S02]  /*1d2f0*/  IMAD.MOV.U32 R13, RZ, RZ, R17 ;  /* 0x000000ffff0d7224 */ /* 0x000fe400078e0011 */
[----:B------:R-:W-:Y:S02]  /*1d300*/  IMAD.MOV.U32 R12, RZ, RZ, RZ ;  /* 0x000000ffff0c7224 */ /* 0x000fe400078e00ff */
[----:B------:R-:W-:Y:S02]  /*1d310*/  IMAD.SHL.U32 R3, R3, 0x10, RZ ;  /* 0x0000001003037824 */ /* 0x000fe400078e00ff */
[----:B------:R-:W-:-:S07]  /*1d320*/  IMAD.MOV.U32 R2, RZ, RZ, R14 ;  /* 0x000000ffff027224 */ /* 0x000fce00078e000e */
[----:B------:R-:W-:Y:S05]  /*1d330*/  WARPSYNC.COLLECTIVE R15, `(.L_x_15768) ;  /* 0x000000000f087348 */ /* 0x000fea0003c00000 */
[----:B------:R0:W1:Y:S02]  /*1d340*/  SHFL.IDX P6, R14, R13, R12, R11 ;  /* 0x0000000c0d0e7389 */ /* 0x00006400000c000b */
[----:B01----:R-:W-:Y:S01]  /*1d350*/  ENDCOLLECTIVE ;  /* 0x000000000000791b */ /* 0x003fe20003800000 */
.L_x_15768:
[----:B------:R-:W-:-:S04]  /*1d360*/  LOP3.LUT R3, R3, 0x30, RZ, 0xc0, !PT ;  /* 0x0000003003037812 */ /* 0x000fc800078ec0ff */
[----:B------:R-:W-:-:S04]  /*1d370*/  IADD3 R2, P0, R3, R2, RZ ;  /* 0x0000000203027210 */ /* 0x000fc80007f1e0ff */
[----:B------:R-:W-:Y:S01]  /*1d380*/  IADD3.X R3, RZ, R10, RZ, P0, !PT ;  /* 0x0000000aff037210 */ /* 0x000fe200007fe4ff */
[----:B------:R-:W-:-:S04]  /*1d390*/  IMAD.MOV.U32 R13, RZ, RZ, R20 ;  /* 0x000000ffff0d7224 */ /* 0x000fc800078e0014 */
        /* <DEDUP_REMOVED lines=8> */
.L_x_15769:
[----:B------:R-:W-:Y:S01]  /*1d420*/  IMAD.MOV.U32 R2, RZ, RZ, R14 ;  /* 0x000000ffff027224 */ /* 0x000fe200078e000e */
[----:B------:R-:W-:Y:S06]  /*1d430*/  BRA `(.L_x_15770) ;  /* 0xffffffb000447947 */ /* 0x000fec000383ffff */
.L_x_15625:
[----:B--2---:R-:W2:Y:S02]  /*1d440*/  LDL R2, [R1+0x8] ;  /* 0x0000080001027983 */ /* 0x004ea40000100800 */
[----:B--2---:R2:W3:Y:S02]  /*1d450*/  SYNCS.PHASECHK.TRANS64.TRYWAIT P0, [R6+URZ+0x13240], R2 ;  /* 0x01324002060075a7 */ /* 0x0044e4000800017f */
[----:B---3--:R-:W-:Y:S05]  /*1d460*/  @!P0 NANOSLEEP.SYNCS 0x989680 ;  /* 0x009896800000895d */ /* 0x008fea0003900000 */
[----:B------:R-:W3:Y:S02]  /*1d470*/  @!P0 SYNCS.PHASECHK.TRANS64 P0, [R6+URZ+0x13240], R2 ;  /* 0x01324002060085a7 */ /* 0x000ee4000800007f */
[----:B---3--:R-:W-:Y:S05]  /*1d480*/  @!P0 BRA `(.L_x_15625) ;  /* 0xfffffffc00ec8947 */ /* 0x008fea000383ffff */
[----:B------:R-:W-:Y:S05]  /*1d490*/  BRA `(.L_x_15771) ;  /* 0xffffffb000a07947 */ /* 0x000fea000383ffff */
.L_x_15626:
        /* <DEDUP_REMOVED lines=8> */
.L_x_15773:
[----:B------:R-:W-:Y:S05]  /*1d520*/  BSYNC B0 ;  /* 0x0000000000007941 */ /* 0x000fea0003800000 */
.L_x_15772:
        /* <DEDUP_REMOVED lines=8> */
.L_x_15774:
[----:B------:R-:W-:Y:S02]  /*1d5b0*/  IMAD.MOV.U32 R13, RZ, RZ, R5 ;  /* 0x000000ffff0d7224 */ /* 0x000fe400078e0005 */
[----:B------:R-:W-:Y:S02]  /*1d5c0*/  IMAD.MOV.U32 R12, RZ, RZ, 0x1 ;  /* 0x00000001ff0c7424 */ /* 0x000fe400078e00ff */
[----:B------:R-:W-:-:S07]  /*1d5d0*/  IMAD.MOV.U32 R2, RZ, RZ, R14 ;  /* 0x000000ffff027224 */ /* 0x000fce00078e000e */
[----:B------:R-:W-:Y:S05]  /*1d5e0*/  WARPSYNC.COLLECTIVE R15, `(.L_x_15775) ;  /* 0x000000000f087348 */ /* 0x000fea0003c00000 */
[----:B------:R0:W1:Y:S02]  /*1d5f0*/  SHFL.IDX P6, R14, R13, R12, R11 ;  /* 0x0000000c0d0e7389 */ /* 0x00006400000c000b */
[----:B01----:R-:W-:Y:S01]  /*1d600*/  ENDCOLLECTIVE ;  /* 0x000000000000791b */ /* 0x003fe20003800000 */
.L_x_15775:
        /* <DEDUP_REMOVED lines=11> */
.L_x_15776:
[----:B------:R-:W-:Y:S02]  /*1d6c0*/  IMAD.MOV.U32 R13, RZ, RZ, R5 ;  /* 0x000000ffff0d7224 */ /* 0x000fe400078e0005 */
[----:B------:R-:W-:Y:S02]  /*1d6d0*/  IMAD.MOV.U32 R12, RZ, RZ, 0x2 ;  /* 0x00000002ff0c7424 */ /* 0x000fe400078e00ff */
[----:B------:R-:W-:-:S07]  /*1d6e0*/  IMAD.MOV.U32 R2, RZ, RZ, R14 ;  /* 0x000000ffff027224 */ /* 0x000fce00078e000e */
[----:B------:R-:W-:Y:S05]  /*1d6f0*/  WARPSYNC.COLLECTIVE R15, `(.L_x_15777) ;  /* 0x000000000f087348 */ /* 0x000fea0003c00000 */
[----:B------:R0:W1:Y:S02]  /*1d700*/  SHFL.IDX P6, R14, R13, R12, R11 ;  /* 0x0000000c0d0e7389 */ /* 0x00006400000c000b */
[----:B01----:R-:W-:Y:S01]  /*1d710*/  ENDCOLLECTIVE ;  /* 0x000000000000791b */ /* 0x003fe20003800000 */
.L_x_15777:
        /* <DEDUP_REMOVED lines=11> */
.L_x_15778:
[----:B------:R-:W-:Y:S02]  /*1d7d0*/  IMAD.MOV.U32 R13, RZ, RZ, R5 ;  /* 0x000000ffff0d7224 */ /* 0x000fe400078e0005 */
[----:B------:R-:W-:Y:S02]  /*1d7e0*/  IMAD.MOV.U32 R12, RZ, RZ, 0x3 ;  /* 0x00000003ff0c7424 */ /* 0x000fe400078e00ff */
[----:B------:R-:W-:-:S07]  /*1d7f0*/  IMAD.MOV.U32 R2, RZ, RZ, R14 ;  /* 0x000000ffff027224 */ /* 0x000fce00078e000e */
[----:B------:R-:W-:Y:S05]  /*1d800*/  WARPSYNC.COLLECTIVE R15, `(.L_x_15779) ;  /* 0x000000000f087348 */ /* 0x000fea0003c00000 */
[----:B------:R0:W1:Y:S02]  /*1d810*/  SHFL.IDX P6, R14, R13, R12, R11 ;  /* 0x0000000c0d0e7389 */ /* 0x00006400000c000b */
[----:B01----:R-:W-:Y:S01]  /*1d820*/  ENDCOLLECTIVE ;  /* 0x000000000000791b */ /* 0x003fe20003800000 */
.L_x_15779:
        /* <DEDUP_REMOVED lines=11> */
.L_x_15780:
[----:B------:R-:W-:Y:S02]  /*1d8e0*/  IMAD.MOV.U32 R13, RZ, RZ, R4 ;  /* 0x000000ffff0d7224 */ /* 0x000fe400078e0004 */
[----:B------:R-:W-:Y:S02]  /*1d8f0*/  IMAD.MOV.U32 R12, RZ, RZ, RZ ;  /* 0x000000ffff0c7224 */ /* 0x000fe400078e00ff */
[----:B------:R-:W-:-:S07]  /*1d900*/  IMAD.MOV.U32 R2, RZ, RZ, R14 ;  /* 0x000000ffff027224 */ /* 0x000fce00078e000e */
[----:B------:R-:W-:Y:S05]  /*1d910*/  WARPSYNC.COLLECTIVE R15, `(.L_x_15781) ;  /* 0x000000000f087348 */ /* 0x000fea0003c00000 */
[----:B------:R0:W1:Y:S02]  /*1d920*/  SHFL.IDX P6, R14, R13, R12, R11 ;  /* 0x0000000c0d0e7389 */ /* 0x00006400000c000b */
[----:B01----:R-:W-:Y:S01]  /*1d930*/  ENDCOLLECTIVE ;  /* 0x000000000000791b */ /* 0x003fe20003800000 */
.L_x_15781:
        /* <DEDUP_REMOVED lines=11> */
.L_x_15782:
[----:B------:R-:W-:Y:S01]  /*1d9f0*/  IMAD.MOV.U32 R2, RZ, RZ, R14 ;  /* 0x000000ffff027224 */ /* 0x000fe200078e000e */
[----:B------:R-:W-:Y:S06]  /*1da00*/  BRA `(.L_x_15783) ;  /* 0xffffffb0003c7947 */ /* 0x000fec000383ffff */
.L_x_15631:
[----:B0-----:R0:W3:Y:S02]  /*1da10*/  SYNCS.PHASECHK.TRANS64.TRYWAIT P2, [R2+URZ+0x13270], R0 ;  /* 0x01327000020075a7 */ /* 0x0010e4000804017f */
[----:B---3--:R-:W-:Y:S05]  /*1da20*/  @!P2 NANOSLEEP.SYNCS 0x989680 ;  /* 0x009896800000a95d */ /* 0x008fea0003900000 */
[----:B------:R-:W3:Y:S02]  /*1da30*/  @!P2 SYNCS.PHASECHK.TRANS64 P2, [R2+URZ+0x13270], R0 ;  /* 0x013270000200a5a7 */ /* 0x000ee4000804007f */
[----:B---3--:R-:W-:Y:S05]  /*1da40*/  @!P2 BRA `(.L_x_15631) ;  /* 0xfffffffc00f0a947 */ /* 0x008fea000383ffff */
[----:B------:R-:W-:Y:S05]  /*1da50*/  BRA `(.L_x_15784) ;  /* 0xffffffb000a07947 */ /* 0x000fea000383ffff */
.L_x_15633:
[----:B0-----:R0:W3:Y:S02]  /*1da60*/  SYNCS.PHASECHK.TRANS64.TRYWAIT P2, [R2+URZ+0x13260], R3 ;  /* 0x01326003020075a7 */ /* 0x0010e4000804017f */
[----:B---3--:R-:W-:Y:S05]  /*1da70*/  @!P2 NANOSLEEP.SYNCS 0x989680 ;  /* 0x009896800000a95d */ /* 0x008fea0003900000 */
[----:B------:R-:W3:Y:S02]  /*1da80*/  @!P2 SYNCS.PHASECHK.TRANS64 P2, [R2+URZ+0x13260], R3 ;  /* 0x013260030200a5a7 */ /* 0x000ee4000804007f */
[----:B---3--:R-:W-:Y:S05]  /*1da90*/  @!P2 BRA `(.L_x_15633) ;  /* 0xfffffffc00f0a947 */ /* 0x008fea000383ffff */
[----:B------:R-:W-:Y:S05]  /*1daa0*/  BRA `(.L_x_15785) ;  /* 0xffffffb000b07947 */ /* 0x000fea000383ffff */
.L_x_15641:
[----:B-1----:R1:W2:Y:S02]  /*1dab0*/  SYNCS.PHASECHK.TRANS64.TRYWAIT P1, [R0+URZ+0x13270], R3 ;  /* 0x01327003000075a7 */ /* 0x0022a4000802017f */
[----:B--2---:R-:W-:Y:S05]  /*1dac0*/  @!P1 NANOSLEEP.SYNCS 0x989680 ;  /* 0x009896800000995d */ /* 0x004fea0003900000 */
[----:B------:R-:W2:Y:S02]  /*1dad0*/  @!P1 SYNCS.PHASECHK.TRANS64 P1, [R0+URZ+0x13270], R3 ;  /* 0x01327003000095a7 */ /* 0x000ea4000802007f */
[----:B--2---:R-:W-:Y:S05]  /*1dae0*/  @!P1 BRA `(.L_x_15641) ;  /* 0xfffffffc00f09947 */ /* 0x004fea000383ffff */
[----:B------:R-:W-:Y:S05]  /*1daf0*/  BRA `(.L_x_15786) ;  /* 0xffffffb800447947 */ /* 0x000fea000383ffff */
.L_x_15643:
[----:B-1----:R1:W2:Y:S02]  /*1db00*/  SYNCS.PHASECHK.TRANS64.TRYWAIT P1, [R0+URZ+0x13260], R3 ;  /* 0x01326003000075a7 */ /* 0x0022a4000802017f */
[----:B--2---:R-:W-:Y:S05]  /*1db10*/  @!P1 NANOSLEEP.SYNCS 0x989680 ;  /* 0x009896800000995d */ /* 0x004fea0003900000 */
[----:B------:R-:W2:Y:S02]  /*1db20*/  @!P1 SYNCS.PHASECHK.TRANS64 P1, [R0+URZ+0x13260], R3 ;  /* 0x01326003000095a7 */ /* 0x000ea4000802007f */
[----:B--2---:R-:W-:Y:S05]  /*1db30*/  @!P1 BRA `(.L_x_15643) ;  /* 0xfffffffc00f09947 */ /* 0x004fea000383ffff */
[----:B------:R-:W-:Y:S05]  /*1db40*/  BRA `(.L_x_15787) ;  /* 0xffffffb800547947 */ /* 0x000fea000383ffff */
.L_x_15648:
        /* <DEDUP_REMOVED lines=8> */
.L_x_15789:
[----:B------:R-:W-:Y:S05]  /*1dbd0*/  BSYNC B0 ;  /* 0x0000000000007941 */ /* 0x000fea0003800000 */
.L_x_15788:
        /* <DEDUP_REMOVED lines=9> */
.L_x_15790:
        /* <DEDUP_REMOVED lines=18> */
.L_x_15791:
[----:B------:R-:W-:Y:S01]  /*1dd90*/  IMAD.MOV.U32 R12, RZ, RZ, 0x2 ;  /* 0x00000002ff0c7424 */ /* 0x000fe200078e00ff */
[----:B------:R-:W-:-:S05]  /*1dda0*/  SEL R7, R14, RZ, P1 ;  /* 0x000000ff0e077207 */ /* 0x000fca0000800000 */
[----:B------:R-:W-:-:S04]  /*1ddb0*/  IMAD.IADD R3, R2, 0x1, R7 ;  /* 0x0000000102037824 */ /* 0x000fc800078e0207 */
[----:B------:R-:W-:-:S07]  /*1ddc0*/  IMAD.MOV.U32 R13, RZ, RZ, R3 ;  /* 0x000000ffff0d7224 */ /* 0x000fce00078e0003 */
[----:B------:R-:W-:Y:S05]  /*1ddd0*/  WARPSYNC.COLLECTIVE R15, `(.L_x_15792) ;  /* 0x000000000f087348 */ /* 0x000fea0003c00000 */
[----:B------:R0:W1:Y:S02]  /*1dde0*/  SHFL.UP P6, R14, R13, R12, R11 ;  /* 0x0400000c0d0e7389 */ /* 0x00006400000c000b */
[----:B01----:R-:W-:Y:S01]  /*1ddf0*/  ENDCOLLECTIVE ;  /* 0x000000000000791b */ /* 0x003fe20003800000 */
.L_x_15792:
[----:B------:R-:W-:Y:S01]  /*1de00*/  IMAD.MOV.U32 R12, RZ, RZ, 0x4 ;  /* 0x00000004ff0c7424 */ /* 0x000fe200078e00ff */
[----:B------:R-:W-:-:S05]  /*1de10*/  SEL R14, R14, RZ, P2 ;  /* 0x000000ff0e0e7207 */ /* 0x000fca0001000000 */
[----:B------:R-:W-:-:S04]  /*1de20*/  IMAD.IADD R3, R3, 0x1, R14 ;  /* 0x0000000103037824 */ /* 0x000fc800078e020e */
[----:B------:R-:W-:-:S07]  /*1de30*/  IMAD.MOV.U32 R13, RZ, RZ, R3 ;  /* 0x000000ffff0d7224 */ /* 0x000fce00078e0003 */
[----:B------:R-:W-:Y:S05]  /*1de40*/  WARPSYNC.COLLECTIVE R15, `(.L_x_15793) ;  /* 0x000000000f087348 */ /* 0x000fea0003c00000 */
[----:B------:R0:W1:Y:S02]  /*1de50*/  SHFL.UP P6, R14, R13, R12, R11 ;  /* 0x0400000c0d0e7389 */ /* 0x00006400000c000b */
[----:B01----:R-:W-:Y:S01]  /*1de60*/  ENDCOLLECTIVE ;  /* 0x000000000000791b */ /* 0x003fe20003800000 */
.L_x_15793:
[----:B------:R-:W-:Y:S01]  /*1de70*/  IMAD.MOV.U32 R12, RZ, RZ, 0x8 ;  /* 0x00000008ff0c7424 */ /* 0x000fe200078e00ff */
[----:B------:R-:W-:-:S05]  /*1de80*/  SEL R14, R14, RZ, P3 ;  /* 0x000000ff0e0e7207 */ /* 0x000fca0001800000 */
[----:B------:R-:W-:-:S04]  /*1de90*/  IMAD.IADD R3, R3, 0x1, R14 ;  /* 0x0000000103037824 */ /* 0x000fc800078e020e */
[----:B------:R-:W-:-:S07]  /*1dea0*/  IMAD.MOV.U32 R13, RZ, RZ, R3 ;  /* 0x000000ffff0d7224 */ /* 0x000fce00078e0003 */
[----:B------:R-:W-:Y:S05]  /*1deb0*/  WARPSYNC.COLLECTIVE R15, `(.L_x_15794) ;  /* 0x000000000f087348 */ /* 0x000fea0003c00000 */
[----:B------:R0:W1:Y:S02]  /*1dec0*/  SHFL.UP P6, R14, R13, R12, R11 ;  /* 0x0400000c0d0e7389 */ /* 0x00006400000c000b */
[----:B01----:R-:W-:Y:S01]  /*1ded0*/  ENDCOLLECTIVE ;  /* 0x000000000000791b */ /* 0x003fe20003800000 */
.L_x_15794:
[----:B------:R-:W-:Y:S02]  /*1dee0*/  MOV R12, 0x10 ;  /* 0x00000010000c7802 */ /* 0x000fe40000000f00 */
[----:B------:R-:W-:-:S05]  /*1def0*/  SEL R14, R14, RZ, P4 ;  /* 0x000000ff0e0e7207 */ /* 0x000fca0002000000 */
[----:B------:R-:W-:-:S04]  /*1df00*/  IMAD.IADD R3, R3, 0x1, R14 ;  /* 0x0000000103037824 */ /* 0x000fc800078e020e */
[----:B------:R-:W-:-:S07]  /*1df10*/  IMAD.MOV.U32 R13, RZ, RZ, R3 ;  /* 0x000000ffff0d7224 */ /* 0x000fce00078e0003 */
[----:B------:R-:W-:Y:S05]  /*1df20*/  WARPSYNC.COLLECTIVE R15, `(.L_x_15795) ;  /* 0x000000000f087348 */ /* 0x000fea0003c00000 */
[----:B------:R0:W1:Y:S02]  /*1df30*/  SHFL.UP P6, R14, R13, R12, R11 ;  /* 0x0400000c0d0e7389 */ /* 0x00006400000c000b */
[----:B01----:R-:W-:Y:S01]  /*1df40*/  ENDCOLLECTIVE ;  /* 0x000000000000791b */ /* 0x003fe20003800000 */
.L_x_15795:
        /* <DEDUP_REMOVED lines=8> */
.L_x_15796:
[----:B------:R-:W-:Y:S05]  /*1dfd0*/  BRA `(.L_x_15797) ;  /* 0xffffffbc003c7947 */ /* 0x000fea000383ffff */
.L_x_15653:
        /* <DEDUP_REMOVED lines=8> */
.L_x_15799:
[----:B------:R-:W-:Y:S05]  /*1e060*/  BSYNC B0 ;  /* 0x0000000000007941 */ /* 0x000fea0003800000 */
.L_x_15798:
        /* <DEDUP_REMOVED lines=9> */
.L_x_15800:
[----:B------:R-:W-:Y:S01]  /*1e100*/  IMAD.MOV.U32 R12, RZ, RZ, 0x4 ;  /* 0x00000004ff0c7424 */ /* 0x000fe200078e00ff */
[----:B------:R-:W-:-:S05]  /*1e110*/  SEL R14, R14, RZ, P2 ;  /* 0x000000ff0e0e7207 */ /* 0x000fca0001000000 */
[----:B------:R-:W-:-:S04]  /*1e120*/  IMAD.IADD R3, R3, 0x1, R14 ;  /* 0x0000000103037824 */ /* 0x000fc800078e020e */
[----:B------:R-:W-:-:S07]  /*1e130*/  IMAD.MOV.U32 R13, RZ, RZ, R3 ;  /* 0x000000ffff0d7224 */ /* 0x000fce00078e0003 */
[----:B------:R-:W-:Y:S05]  /*1e140*/  WARPSYNC.COLLECTIVE R15, `(.L_x_15801) ;  /* 0x000000000f087348 */ /* 0x000fea0003c00000 */
[----:B------:R0:W1:Y:S02]  /*1e150*/  SHFL.UP P6, R14, R13, R12, R11 ;  /* 0x0400000c0d0e7389 */ /* 0x00006400000c000b */
[----:B01----:R-:W-:Y:S01]  /*1e160*/  ENDCOLLECTIVE ;  /* 0x000000000000791b */ /* 0x003fe20003800000 */
.L_x_15801:
[----:B------:R-:W-:Y:S01]  /*1e170*/  IMAD.MOV.U32 R12, RZ, RZ, 0x8 ;  /* 0x00000008ff0c7424 */ /* 0x000fe200078e00ff */
[----:B------:R-:W-:-:S05]  /*1e180*/  SEL R14, R14, RZ, P3 ;  /* 0x000000ff0e0e7207 */ /* 0x000fca0001800000 */
[----:B------:R-:W-:-:S04]  /*1e190*/  IMAD.IADD R3, R3, 0x1, R14 ;  /* 0x0000000103037824 */ /* 0x000fc800078e020e */
[----:B------:R-:W-:-:S07]  /*1e1a0*/  IMAD.MOV.U32 R13, RZ, RZ, R3 ;  /* 0x000000ffff0d7224 */ /* 0x000fce00078e0003 */
[----:B------:R-:W-:Y:S05]  /*1e1b0*/  WARPSYNC.COLLECTIVE R15, `(.L_x_15802) ;  /* 0x000000000f087348 */ /* 0x000fea0003c00000 */
[----:B------:R0:W1:Y:S02]  /*1e1c0*/  SHFL.UP P6, R14, R13, R12, R11 ;  /* 0x0400000c0d0e7389 */ /* 0x00006400000c000b */
[----:B01----:R-:W-:Y:S01]  /*1e1d0*/  ENDCOLLECTIVE ;  /* 0x000000000000791b */ /* 0x003fe20003800000 */
.L_x_15802:
[----:B------:R-:W-:Y:S02]  /*1e1e0*/  MOV R12, 0x10 ;  /* 0x00000010000c7802 */ /* 0x000fe40000000f00 */
[----:B------:R-:W-:-:S05]  /*1e1f0*/  SEL R14, R14, RZ, P4 ;  /* 0x000000ff0e0e7207 */ /* 0x000fca0002000000 */
[----:B------:R-:W-:-:S04]  /*1e200*/  IMAD.IADD R3, R3, 0x1, R14 ;  /* 0x0000000103037824 */ /* 0x000fc800078e020e */
[----:B------:R-:W-:-:S07]  /*1e210*/  IMAD.MOV.U32 R13, RZ, RZ, R3 ;  /* 0x000000ffff0d7224 */ /* 0x000fce00078e0003 */
[----:B------:R-:W-:Y:S05]  /*1e220*/  WARPSYNC.COLLECTIVE R15, `(.L_x_15803) ;  /* 0x000000000f087348 */ /* 0x000fea0003c00000 */
[----:B------:R0:W1:Y:S02]  /*1e230*/  SHFL.UP P6, R14, R13, R12, R11 ;  /* 0x0400000c0d0e7389 */ /* 0x00006400000c000b */
[----:B01----:R-:W-:Y:S01]  /*1e240*/  ENDCOLLECTIVE ;  /* 0x000000000000791b */ /* 0x003fe20003800000 */
.L_x_15803:
        /* <DEDUP_REMOVED lines=8> */
.L_x_15804:
[----:B------:R-:W-:Y:S05]  /*1e2d0*/  BRA `(.L_x_15805) ;  /* 0xffffffbc00187947 */ /* 0x000fea000383ffff */
.L_x_15655:
[----:B------:R-:W-:Y:S01]  /*1e2e0*/  BSSY B0, `(.L_x_15806) ;  /* 0x0000006000007945 */ /* 0x000fe20003800000 */
[----:B------:R-:W-:Y:S01]  /*1e2f0*/  PLOP3.LUT P6, PT, P6, PT, PT, 0x8, 0x0 ;  /* 0x000000000000781c */ /* 0x000fe200037ce170 */
[----:B------:R-:W-:-:S12]  /*1e300*/  IMAD.MOV.U32 R15, RZ, RZ, -0x1 ;  /* 0xffffffffff0f7424 */ /* 0x000fd800078e00ff */
[----:B01---5:R-:W-:Y:S05]  /*1e310*/  WARPSYNC.COLLECTIVE R15, `(.L_x_15807) ;  /* 0x000000000f087348 */ /* 0x023fea0003c00000 */
[----:B------:R-:W-:Y:S01]  /*1e320*/  VOTE.ANY R14, PT, P6 ;  /* 0x00000000000e7806 */ /* 0x000fe200030e0100 */
[----:B01---5:R-:W-:Y:S06]  /*1e330*/  ENDCOLLECTIVE ;  /* 0x000000000000791b */ /* 0x023fec0003800000 */
.L_x_15807:
[----:B------:R-:W-:Y:S05]  /*1e340*/  BSYNC B0 ;  /* 0x0000000000007941 */ /* 0x000fea0003800000 */
.L_x_15806:
        /* <DEDUP_REMOVED lines=9> */
.L_x_15808:
[----:B------:R-:W-:Y:S01]  /*1e3e0*/  IMAD.MOV.U32 R17, RZ, RZ, R14 ;  /* 0x000000ffff117224 */ /* 0x000fe200078e000e */
[----:B------:R-:W-:Y:S06]  /*1e3f0*/  BRA `(.L_x_15809) ;  /* 0xffffffbc00087947 */ /* 0x000fec000383ffff */
.L_x_15657:
[----:B------:R-:W-:Y:S01]  /*1e400*/  BSSY B0, `(.L_x_15810) ;  /* 0x0000007000007945 */ /* 0x000fe20003800000 */
[----:B------:R-:W-:Y:S02]  /*1e410*/  IMAD.MOV.U32 R13, RZ, RZ, R3 ;  /* 0x000000ffff0d7224 */ /* 0x000fe400078e0003 */
[----:B0-----:R-:W-:Y:S02]  /*1e420*/  IMAD.MOV.U32 R11, RZ, RZ, 0x1f ;  /* 0x0000001fff0b7424 */ /* 0x001fe400078e00ff */
[----:B------:R-:W-:-:S07]  /*1e430*/  IMAD.MOV.U32 R15, RZ, RZ, -0x1 ;  /* 0xffffffffff0f7424 */ /* 0x000fce00078e00ff */
[----:B-123-5:R-:W-:Y:S05]  /*1e440*/  WARPSYNC.COLLECTIVE R15, `(.L_x_15811) ;  /* 0x000000000f087348 */ /* 0x02efea0003c00000 */
[----:B------:R0:W4:Y:S02]  /*1e450*/  SHFL.IDX P6, R14, R13, R12, R11 ;  /* 0x0000000c0d0e7389 */ /* 0x00012400000c000b */
[----:B012345:R-:W-:Y:S01]  /*1e460*/  ENDCOLLECTIVE ;  /* 0x000000000000791b */ /* 0x03ffe20003800000 */
.L_x_15811:
[----:B------:R-:W-:Y:S05]  /*1e470*/  BSYNC B0 ;  /* 0x0000000000007941 */ /* 0x000fea0003800000 */
.L_x_15810:
[----:B------:R-:W-:Y:S01]  /*1e480*/  IMAD.MOV.U32 R5, RZ, RZ, R14 ;  /* 0x000000ffff057224 */ /* 0x000fe200078e000e */
[----:B------:R-:W-:Y:S06]  /*1e490*/  BRA `(.L_x_15656) ;  /* 0xffffffb800fc7947 */ /* 0x000fec000383ffff */
.L_x_15661:
[----:B-1----:R1:W2:Y:S02]  /*1e4a0*/  SYNCS.PHASECHK.TRANS64.TRYWAIT P0, [R5+URZ+0x13220], R0 ;  /* 0x01322000050075a7 */ /* 0x0022a4000800017f */
[----:B--2---:R-:W-:Y:S05]  /*1e4b0*/  @!P0 NANOSLEEP.SYNCS 0x989680 ;  /* 0x009896800000895d */ /* 0x004fea0003900000 */
[----:B------:R-:W2:Y:S02]  /*1e4c0*/  @!P0 SYNCS.PHASECHK.TRANS64 P0, [R5+URZ+0x13220], R0 ;  /* 0x01322000050085a7 */ /* 0x000ea4000800007f */
[----:B--2---:R-:W-:Y:S05]  /*1e4d0*/  @!P0 BRA `(.L_x_15661) ;  /* 0xfffffffc00f08947 */ /* 0x004fea000383ffff */
[----:B------:R-:W-:Y:S05]  /*1e4e0*/  BRA `(.L_x_15812) ;  /* 0xffffffc0007c7947 */ /* 0x000fea000383ffff */
.L_x_15662:
        /* <DEDUP_REMOVED lines=11> */
.L_x_15814:
[----:B------:R-:W-:Y:S05]  /*1e5a0*/  BSYNC B0 ;  /* 0x0000000000007941 */ /* 0x000fea0003800000 */
.L_x_15813:
[----:B------:R-:W-:Y:S05]  /*1e5b0*/  BRA `(.L_x_15815) ;  /* 0xffffffc000647947 */ /* 0x000fea000383ffff */
.L_x_15663:
[----:B------:R-:W-:Y:S01]  /*1e5c0*/  BSSY B0, `(.L_x_15816) ;  /* 0x0000006000007945 */ /* 0x000fe20003800000 */
[----:B------:R-:W-:-:S07]  /*1e5d0*/  IMAD.MOV.U32 R15, RZ, RZ, -0x1 ;  /* 0xffffffffff0f7424 */ /* 0x000fce00078e00ff */
[----:B01---5:R-:W-:Y:S05]  /*1e5e0*/  WARPSYNC.COLLECTIVE R15, `(.L_x_15817) ;  /* 0x000000000f0c7348 */ /* 0x023fea0003c00000 */
[----:B------:R-:W-:Y:S02]  /*1e5f0*/  ELECT P6, UR62, PT ;  /* 0x00000000003e782f */ /* 0x000fe400038c0000 */
[----:B------:R-:W-:Y:S01]  /*1e600*/  MOV R14, UR62 ;  /* 0x0000003e000e7c02 */ /* 0x000fe20008000f00 */
[----:B01---5:R-:W-:Y:S10]  /*1e610*/  ENDCOLLECTIVE ;  /* 0x000000000000791b */ /* 0x023ff40003800000 */
.L_x_15817:
[----:B------:R-:W-:Y:S05]  /*1e620*/  BSYNC B0 ;  /* 0x0000000000007941 */ /* 0x000fea0003800000 */
.L_x_15816:
[----:B------:R-:W-:Y:S05]  /*1e630*/  BRA `(.L_x_15818) ;  /* 0xffffffc000587947 */ /* 0x000fea000383ffff */
.L_x_15665:
[----:B-1----:R1:W2:Y:S02]  /*1e640*/  SYNCS.PHASECHK.TRANS64.TRYWAIT P1, [R4+URZ+0x13240], R3 ;  /* 0x01324003040075a7 */ /* 0x0022a4000802017f */
[----:B--2---:R-:W-:Y:S05]  /*1e650*/  @!P1 NANOSLEEP.SYNCS 0x989680 ;  /* 0x009896800000995d */ /* 0x004fea0003900000 */
[----:B------:R-:W2:Y:S02]  /*1e660*/  @!P1 SYNCS.PHASECHK.TRANS64 P1, [R4+URZ+0x13240], R3 ;  /* 0x01324003040095a7 */ /* 0x000ea4000802007f */
[----:B--2---:R-:W-:Y:S05]  /*1e670*/  @!P1 BRA `(.L_x_15665) ;  /* 0xfffffffc00f09947 */ /* 0x004fea000383ffff */
[----:B------:R-:W-:Y:S05]  /*1e680*/  BRA `(.L_x_15819) ;  /* 0xffffffc000807947 */ /* 0x000fea000383ffff */
.L_x_15667:
[----:B--2---:R2:W3:Y:S02]  /*1e690*/  SYNCS.PHASECHK.TRANS64.TRYWAIT P1, [R5+URZ+0x13240], R0 ;  /* 0x01324000050075a7 */ /* 0x0044e4000802017f */
[----:B---3--:R-:W-:Y:S05]  /*1e6a0*/  @!P1 NANOSLEEP.SYNCS 0x989680 ;  /* 0x009896800000995d */ /* 0x008fea0003900000 */
[----:B------:R-:W3:Y:S02]  /*1e6b0*/  @!P1 SYNCS.PHASECHK.TRANS64 P1, [R5+URZ+0x13240], R0 ;  /* 0x01324000050095a7 */ /* 0x000ee4000802007f */
[----:B---3--:R-:W-:Y:S05]  /*1e6c0*/  @!P1 BRA `(.L_x_15667) ;  /* 0xfffffffc00f09947 */ /* 0x008fea000383ffff */
[----:B------:R-:W-:Y:S05]  /*1e6d0*/  BRA `(.L_x_15820) ;  /* 0xffffffc000907947 */ /* 0x000fea000383ffff */
.L_x_15669:
[----:B---3--:R3:W4:Y:S02]  /*1e6e0*/  SYNCS.PHASECHK.TRANS64.TRYWAIT P1, [R4+URZ+0x13260], R3 ;  /* 0x01326003040075a7 */ /* 0x008724000802017f */
[----:B----4-:R-:W-:Y:S05]  /*1e6f0*/  @!P1 NANOSLEEP.SYNCS 0x989680 ;  /* 0x009896800000995d */ /* 0x010fea0003900000 */
[----:B------:R-:W4:Y:S02]  /*1e700*/  @!P1 SYNCS.PHASECHK.TRANS64 P1, [R4+URZ+0x13260], R3 ;  /* 0x01326003040095a7 */ /* 0x000f24000802007f */
[----:B----4-:R-:W-:Y:S05]  /*1e710*/  @!P1 BRA `(.L_x_15669) ;  /* 0xfffffffc00f09947 */ /* 0x010fea000383ffff */
[----:B------:R-:W-:Y:S05]  /*1e720*/  BRA `(.L_x_15821) ;  /* 0xffffffc0008c7947 */ /* 0x000fea000383ffff */
.L_x_15671:
[----:B----4-:R4:W0:Y:S02]  /*1e730*/  SYNCS.PHASECHK.TRANS64.TRYWAIT P1, [R5+URZ+0x13260], R0 ;  /* 0x01326000050075a7 */ /* 0x010824000802017f */
[----:B0-----:R-:W-:Y:S05]  /*1e740*/  @!P1 NANOSLEEP.SYNCS 0x989680 ;  /* 0x009896800000995d */ /* 0x001fea0003900000 */
[----:B------:R-:W0:Y:S02]  /*1e750*/  @!P1 SYNCS.PHASECHK.TRANS64 P1, [R5+URZ+0x13260], R0 ;  /* 0x01326000050095a7 */ /* 0x000e24000802007f */
[----:B0-----:R-:W-:Y:S05]  /*1e760*/  @!P1 BRA `(.L_x_15671) ;  /* 0xfffffffc00f09947 */ /* 0x001fea000383ffff */
[----:B------:R-:W-:Y:S05]  /*1e770*/  BRA `(.L_x_15822) ;  /* 0xffffffc000887947 */ /* 0x000fea000383ffff */
.L_x_15673:
[----:B------:R0:W0:Y:S02]  /*1e780*/  SYNCS.PHASECHK.TRANS64.TRYWAIT P1, [R4+URZ+0x13280], R3 ;  /* 0x01328003040075a7 */ /* 0x000024000802017f */
[----:B0-----:R-:W-:Y:S05]  /*1e790*/  @!P1 NANOSLEEP.SYNCS 0x989680 ;  /* 0x009896800000995d */ /* 0x001fea0003900000 */
[----:B------:R-:W0:Y:S02]  /*1e7a0*/  @!P1 SYNCS.PHASECHK.TRANS64 P1, [R4+URZ+0x13280], R3 ;  /* 0x01328003040095a7 */ /* 0x000e24000802007f */
[----:B0-----:R-:W-:Y:S05]  /*1e7b0*/  @!P1 BRA `(.L_x_15673) ;  /* 0xfffffffc00f09947 */ /* 0x001fea000383ffff */
[----:B------:R-:W-:Y:S05]  /*1e7c0*/  BRA `(.L_x_15823) ;  /* 0xffffffc000847947 */ /* 0x000fea000383ffff */
.L_x_15824:
        /* <DEDUP_REMOVED lines=11> */
.L_x_15869:


//--------------------- .nv.global.init           --------------------------
	.section	.nv.global.init,"aw",@progbits
	.align	4
.nv.global.init:
	.type		_ZZN5flash28permute_output_fp8_VcolmajorIN4cute6TensorINS1_11ArrayEngineIN7cutlass10bfloat16_tELm96EEENS1_6LayoutINS1_5tupleIJNS8_IJNS1_1CILi2EEESA_NS9_ILi24EEEEEENS9_ILi1EEESD_EEENS8_IJNS8_IJSD_SA_NS9_ILi4EEEEEENS9_ILi0EEESH_EEEEEEEEEvRT_E9upper_map,@object
	.size		_ZZN5flash28permute_output_fp8_VcolmajorIN4cute6TensorINS1_11ArrayEngineIN7cutlass10bfloat16_tELm96EEENS1_6LayoutINS1_5tupleIJNS8_IJNS1_1CILi2EEESA_NS9_ILi24EEEEEENS9_ILi1EEESD_EEENS8_IJNS8_IJSD_SA_NS9_ILi4EEEEEENS9_ILi0EEESH_EEEEEEEEEvRT_E9upper_map,(_ZZN5flash28permute_output_fp8_VcolmajorIN4cute6TensorINS1_11ArrayEngineIN7cutlass10bfloat16_tELm32EEENS1_6LayoutINS1_5tupleIJNS8_IJNS1_1CILi2EEESA_NS9_ILi8EEEEEENS9_ILi1EEESD_EEENS8_IJNS8_IJSD_SA_NS9_ILi4EEEEEENS9_ILi0EEESH_EEEEEEEEEvRT_E9upper_map - _ZZN5flash28permute_output_fp8_VcolmajorIN4cute6TensorINS1_11ArrayEngineIN7cutlass10bfloat16_tELm96EEENS1_6LayoutINS1_5tupleIJNS8_IJNS1_1CILi2EEESA_NS9_ILi24EEEEEENS9_ILi1EEESD_EEENS8_IJNS8_IJSD_SA_NS9_ILi4EEEEEENS9_ILi0EEESH_EEEEEEEEEvRT_E9upper_map)
_ZZN5flash28permute_output_fp8_VcolmajorIN4cute6TensorINS1_11ArrayEngineIN7cutlass10bfloat16_tELm96EEENS1_6LayoutINS1_5tupleIJNS8_IJNS1_1CILi2EEESA_NS9_ILi24EEEEEENS9_ILi1EEESD_EEENS8_IJNS8_IJSD_SA_NS9_ILi4EEEEEENS9_ILi0EEESH_EEEEEEEEEvRT_E9upper_map:
        /*0000*/ 	.byte	0x00, 0x00, 0x00, 0x00, 0x02, 0x00, 0x00, 0x00, 0x03, 0x00, 0x00, 0x00, 0x01, 0x00, 0x00, 0x00
	.type		_ZZN5flash28permute_output_fp8_VcolmajorIN4cute6TensorINS1_11ArrayEngineIN7cutlass10bfloat16_tELm32EEENS1_6LayoutINS1_5tupleIJNS8_IJNS1_1CILi2EEESA_NS9_ILi8EEEEEENS9_ILi1EEESD_EEENS8_IJNS8_IJSD_SA_NS9_ILi4EEEEEENS9_ILi0EEESH_EEEEEEEEEvRT_E9upper_map,@object
	.size		_ZZN5flash28permute_output_fp8_VcolmajorIN4cute6TensorINS1_11ArrayEngineIN7cutlass10bfloat16_tELm32EEENS1_6LayoutINS1_5tupleIJNS8_IJNS1_1CILi2EEESA_NS9_ILi8EEEEEENS9_ILi1EEESD_EEENS8_IJNS8_IJSD_SA_NS9_ILi4EEEEEENS9_ILi0EEESH_EEEEEEEEEvRT_E9upper_map,(_ZZN5flash28permute_output_fp8_VcolmajorIN4cute6TensorINS1_11ArrayEngineIN7cutlass10bfloat16_tELm128EEENS1_6LayoutINS1_5tupleIJNS8_IJNS1_1CILi2EEESA_NS9_ILi32EEEEEENS9_ILi1EEESD_EEENS8_IJNS8_IJSD_SA_NS9_ILi4EEEEEENS9_ILi0EEESH_EEEEEEEEEvRT_E9upper_map - _ZZN5flash28permute_output_fp8_VcolmajorIN4cute6TensorINS1_11ArrayEngineIN7cutlass10bfloat16_tELm32EEENS1_6LayoutINS1_5tupleIJNS8_IJNS1_1CILi2EEESA_NS9_ILi8EEEEEENS9_ILi1EEESD_EEENS8_IJNS8_IJSD_SA_NS9_ILi4EEEEEENS9_ILi0EEESH_EEEEEEEEEvRT_E9upper_map)
_ZZN5flash28permute_output_fp8_VcolmajorIN4cute6TensorINS1_11ArrayEngineIN7cutlass10bfloat16_tELm32EEENS1_6LayoutINS1_5tupleIJNS8_IJNS1_1CILi2EEESA_NS9_ILi8EEEEEENS9_ILi1EEESD_EEENS8_IJNS8_IJSD_SA_NS9_ILi4EEEEEENS9_ILi0EEESH_EEEEEEEEEvRT_E9upper_map:
        /*0010*/ 	.byte	0x00, 0x00, 0x00, 0x00, 0x02, 0x00, 0x00, 0x00, 0x03, 0x00, 0x00, 0x00, 0x01, 0x00, 0x00, 0x00
	.type		_ZZN5flash28permute_output_fp8_VcolmajorIN4cute6TensorINS1_11ArrayEngineIN7cutlass10bfloat16_tELm128EEENS1_6LayoutINS1_5tupleIJNS8_IJNS1_1CILi2EEESA_NS9_ILi32EEEEEENS9_ILi1EEESD_EEENS8_IJNS8_IJSD_SA_NS9_ILi4EEEEEENS9_ILi0EEESH_EEEEEEEEEvRT_E9upper_map,@object
	.size		_ZZN5flash28permute_output_fp8_VcolmajorIN4cute6TensorINS1_11ArrayEngineIN7cutlass10bfloat16_tELm128EEENS1_6LayoutINS1_5tupleIJNS8_IJNS1_1CILi2EEESA_NS9_ILi32EEEEEENS9_ILi1EEESD_EEENS8_IJNS8_IJSD_SA_NS9_ILi4EEEEEENS9_ILi0EEESH_EEEEEEEEEvRT_E9upper_map,(_ZZN5flash28permute_output_fp8_VcolmajorIN4cute6TensorINS1_11ArrayEngineIN7cutlass10bfloat16_tELm64EEENS1_6LayoutINS1_5tupleIJNS8_IJNS1_1CILi2EEESA_NS9_ILi16EEEEEENS9_ILi1EEESD_EEENS8_IJNS8_IJSD_SA_NS9_ILi4EEEEEENS9_ILi0EEESH_EEEEEEEEEvRT_E9upper_map - _ZZN5flash28permute_output_fp8_VcolmajorIN4cute6TensorINS1_11ArrayEngineIN7cutlass10bfloat16_tELm128EEENS1_6LayoutINS1_5tupleIJNS8_IJNS1_1CILi2EEESA_NS9_ILi32EEEEEENS9_ILi1EEESD_EEENS8_IJNS8_IJSD_SA_NS9_ILi4EEEEEENS9_ILi0EEESH_EEEEEEEEEvRT_E9upper_map)
_ZZN5flash28permute_output_fp8_VcolmajorIN4cute6TensorINS1_11ArrayEngineIN7cutlass10bfloat16_tELm128EEENS1_6LayoutINS1_5tupleIJNS8_IJNS1_1CILi2EEESA_NS9_ILi32EEEEEENS9_ILi1EEESD_EEENS8_IJNS8_IJSD_SA_NS9_ILi4EEEEEENS9_ILi0EEESH_EEEEEEEEEvRT_E9upper_map:
        /*0020*/ 	.byte	0x00, 0x00, 0x00, 0x00, 0x02, 0x00, 0x00, 0x00, 0x03, 0x00, 0x00, 0x00, 0x01, 0x00, 0x00, 0x00
	.type		_ZZN5flash28permute_output_fp8_VcolmajorIN4cute6TensorINS1_11ArrayEngineIN7cutlass10bfloat16_tELm64EEENS1_6LayoutINS1_5tupleIJNS8_IJNS1_1CILi2EEESA_NS9_ILi16EEEEEENS9_ILi1EEESD_EEENS8_IJNS8_IJSD_SA_NS9_ILi4EEEEEENS9_ILi0EEESH_EEEEEEEEEvRT_E9upper_map,@object
	.size		_ZZN5flash28permute_output_fp8_VcolmajorIN4cute6TensorINS1_11ArrayEngineIN7cutlass10bfloat16_tELm64EEENS1_6LayoutINS1_5tupleIJNS8_IJNS1_1CILi2EEESA_NS9_ILi16EEEEEENS9_ILi1EEESD_EEENS8_IJNS8_IJSD_SA_NS9_ILi4EEEEEENS9_ILi0EEESH_EEEEEEEEEvRT_E9upper_map,(_ZZN5flash28permute_output_fp8_VcolmajorIN4cute6TensorINS1_11ArrayEngineIN7cutlass10bfloat16_tELm48EEENS1_6LayoutINS1_5tupleIJNS8_IJNS1_1CILi2EEESA_NS9_ILi12EEEEEENS9_ILi1EEESD_EEENS8_IJNS8_IJSD_SA_NS9_ILi4EEEEEENS9_ILi0EEESH_EEEEEEEEEvRT_E9upper_map - _ZZN5flash28permute_output_fp8_VcolmajorIN4cute6TensorINS1_11ArrayEngineIN7cutlass10bfloat16_tELm64EEENS1_6LayoutINS1_5tupleIJNS8_IJNS1_1CILi2EEESA_NS9_ILi16EEEEEENS9_ILi1EEESD_EEENS8_IJNS8_IJSD_SA_NS9_ILi4EEEEEENS9_ILi0EEESH_EEEEEEEEEvRT_E9upper_map)
_ZZN5flash28permute_output_fp8_VcolmajorIN4cute6TensorINS1_11ArrayEngineIN7cutlass10bfloat16_tELm64EEENS1_6LayoutINS1_5tupleIJNS8_IJNS1_1CILi2EEESA_NS9_ILi16EEEEEENS9_ILi1EEESD_EEENS8_IJNS8_IJSD_SA_NS9_ILi4EEEEEENS9_ILi0EEESH_EEEEEEEEEvRT_E9upper_map:
        /*0030*/ 	.byte	0x00, 0x00, 0x00, 0x00, 0x02, 0x00, 0x00, 0x00, 0x03, 0x00, 0x00, 0x00, 0x01, 0x00, 0x00, 0x00
	.type		_ZZN5flash28permute_output_fp8_VcolmajorIN4cute6TensorINS1_11ArrayEngineIN7cutlass10bfloat16_tELm48EEENS1_6LayoutINS1_5tupleIJNS8_IJNS1_1CILi2EEESA_NS9_ILi12EEEEEENS9_ILi1EEESD_EEENS8_IJNS8_IJSD_SA_NS9_ILi4EEEEEENS9_ILi0EEESH_EEEEEEEEEvRT_E9upper_map,@object
	.size		_ZZN5flash28permute_output_fp8_VcolmajorIN4cute6TensorINS1_11ArrayEngineIN7cutlass10bfloat16_tELm48EEENS1_6LayoutINS1_5tupleIJNS8_IJNS1_1CILi2EEESA_NS9_ILi12EEEEEENS9_ILi1EEESD_EEENS8_IJNS8_IJSD_SA_NS9_ILi4EEEEEENS9_ILi0EEESH_EEEEEEEEEvRT_E9upper_map,($str$23 - _ZZN5flash28permute_output_fp8_VcolmajorIN4cute6TensorINS1_11ArrayEngineIN7cutlass10bfloat16_tELm48EEENS1_6LayoutINS1_5tupleIJNS8_IJNS1_1CILi2EEESA_NS9_ILi12EEEEEENS9_ILi1EEESD_EEENS8_IJNS8_IJSD_SA_NS9_ILi4EEEEEENS9_ILi0EEESH_EEEEEEEEEvRT_E9upper_map)
_ZZN5flash28permute_output_fp8_VcolmajorIN4cute6TensorINS1_11ArrayEngineIN7cutlass10bfloat16_tELm48EEENS1_6LayoutINS1_5tupleIJNS8_IJNS1_1CILi2EEESA_NS9_ILi12EEEEEENS9_ILi1EEESD_EEENS8_IJNS8_IJSD_SA_NS9_ILi4EEEEEENS9_ILi0EEESH_EEEEEEEEEvRT_E9upper_map:
        /*0040*/ 	.byte	0x00, 0x00, 0x00, 0x00, 0x02, 0x00, 0x00, 0x00, 0x03, 0x00, 0x00, 0x00, 0x01, 0x00, 0x00, 0x00
	.type		$str$23,@object
	.size		$str$23,($str$24 - $str$23)
$str$23:
        /*0050*/ 	.byte	0x28, 0x61, 0x64, 0x64, 0x72, 0x65, 0x73, 0x73, 0x20, 0x26, 0x20, 0x6d, 0x61, 0x73, 0x6b, 0x29
        /*0060*/ 	.byte	0x20, 0x3d, 0x3d, 0x20, 0x30, 0x00
	.type		$str$24,@object
	.size		$str$24,(__unnamed_5 - $str$24)
$str$24:
        /*0066*/ 	.byte	0x2f, 0x74, 0x6d, 0x70, 0x2f, 0x6f, 0x73, 0x73, 0x5f, 0x6b, 0x65, 0x72, 0x6e, 0x65, 0x6c, 0x73
        /*0076*/ 	.byte	0x5f, 0x73, 0x72, 0x63, 0x2f, 0x66, 0x6c, 0x61, 0x73, 0x68, 0x5f, 0x61, 0x74, 0x74, 0x65, 0x6e
        /*0086*/ 	.byte	0x74, 0x69, 0x6f, 0x6e, 0x2f, 0x63, 0x73, 0x72, 0x63, 0x2f, 0x63, 0x75, 0x74, 0x6c, 0x61, 0x73
        /*0096*/ 	.byte	0x73, 0x2f, 0x69, 0x6e, 0x63, 0x6c, 0x75, 0x64, 0x65, 0x2f, 0x63, 0x75, 0x74, 0x65, 0x2f, 0x70
        /*00a6*/ 	.byte	0x6f, 0x69, 0x6e, 0x74, 0x65, 0x72, 0x5f, 0x66, 0x6c, 0x61, 0x67, 0x67, 0x65, 0x64, 0x2e, 0x68
        /*00b6*/ 	.byte	0x70, 0x70, 0x00
	.type		__unnamed_5,@object
	.size		__unnamed_5,(__unnamed_37 - __unnamed_5)
__unnamed_5:
        /* <DEDUP_REMOVED lines=24> */
        /*0239*/ 	.byte	0x26, 0x5d, 0x00
	.type		__unnamed_37,@object
	.size		__unnamed_37,(__unnamed_17 - __unnamed_37)
__unnamed_37:
        /* <DEDUP_REMOVED lines=25> */
	.type		__unnamed_17,@object
	.size		__unnamed_17,(__unnamed_12 - __unnamed_17)
__unnamed_17:
        /* <DEDUP_REMOVED lines=24> */
        /*053f*/ 	.byte	0x3e, 0x3e, 0x20, 0x26, 0x5d, 0x00
	.type		__unnamed_12,@object
	.size		__unnamed_12,(__unnamed_11 - __unnamed_12)
__unnamed_12:
        /* <DEDUP_REMOVED lines=25> */
	.type		__unnamed_11,@object
	.size		__unnamed_11,(__unnamed_18 - __unnamed_11)
__unnamed_11:
        /* <DEDUP_REMOVED lines=25> */
	.type		__unnamed_18,@object
	.size		__unnamed_18,(__unnamed_23 - __unnamed_18)
__unnamed_18:
        /* <DEDUP_REMOVED lines=25> */
	.type		__unnamed_23,@object
	.size		__unnamed_23,(__unnamed_6 - __unnamed_23)
__unnamed_23:
        /* <DEDUP_REMOVED lines=25> */
	.type		__unnamed_6,@object
	.size		__unnamed_6,(__unnamed_32 - __unnamed_6)
__unnamed_6:
        /* <DEDUP_REMOVED lines=25> */
	.type		__unnamed_32,@object
	.size		__unnamed_32,(__unnamed_4 - __unnamed_32)
__unnamed_32:
        /* <DEDUP_REMOVED lines=24> */
        /*0e63*/ 	.byte	0x34, 0x3e, 0x3e, 0x3e, 0x3e, 0x3e, 0x20, 0x26, 0x5d, 0x00
	.type		__unnamed_4,@object
	.size		__unnamed_4,(__unnamed_35 - __unnamed_4)
__unnamed_4:
        /* <DEDUP_REMOVED lines=28> */
        /*102d*/ 	.byte	0x3a, 0x43, 0x3c, 0x31, 0x30, 0x32, 0x34, 0x30, 0x3e, 0x3e, 0x3e, 0x3e, 0x3e, 0x5d, 0x00
	.type		__unnamed_35,@object
	.size		__unnamed_35,(__unnamed_2 - __unnamed_35)
__unnamed_35:
        /* <DEDUP_REMOVED lines=29> */
	.type		__unnamed_2,@object
	.size		__unnamed_2,(__unnamed_3 - __unnamed_2)
__unnamed_2:
        /* <DEDUP_REMOVED lines=29> */
	.type		__unnamed_3,@object
	.size		__unnamed_3,(__unnamed_1 - __unnamed_3)
__unnamed_3:
        /* <DEDUP_REMOVED lines=29> */
        /*15aa*/ 	.byte	0x00
	.type		__unnamed_1,@object
	.size		__unnamed_1,(__unnamed_10 - __unnamed_1)
__unnamed_1:
        /* <DEDUP_REMOVED lines=30> */
	.type		__unnamed_10,@object
	.size		__unnamed_10,(__unnamed_27 - __unnamed_10)
__unnamed_10:
        /* <DEDUP_REMOVED lines=29> */
        /*194c*/ 	.byte	0x5d, 0x00
	.type		__unnamed_27,@object
	.size		__unnamed_27,(__unnamed_8 - __unnamed_27)
__unnamed_27:
        /* <DEDUP_REMOVED lines=30> */
	.type		__unnamed_8,@object
	.size		__unnamed_8,(__unnamed_15 - __unnamed_8)
__unnamed_8:
        /* <DEDUP_REMOVED lines=30> */
	.type		__unnamed_15,@object
	.size		__unnamed_15,(__unnamed_25 - __unnamed_15)
__unnamed_15:
        /* <DEDUP_REMOVED lines=30> */
	.type		__unnamed_25,@object
	.size		__unnamed_25,(__unnamed_21 - __unnamed_25)
__unnamed_25:
        /* <DEDUP_REMOVED lines=30> */
	.type		__unnamed_21,@object
	.size		__unnamed_21,(__unnamed_14 - __unnamed_21)
__unnamed_21:
        /* <DEDUP_REMOVED lines=30> */
	.type		__unnamed_14,@object
	.size		__unnamed_14,(__unnamed_9 - __unnamed_14)
__unnamed_14:
        /* <DEDUP_REMOVED lines=30> */
	.type		__unnamed_9,@object
	.size		__unnamed_9,(__unnamed_30 - __unnamed_9)
__unnamed_9:
        /* <DEDUP_REMOVED lines=30> */
	.type		__unnamed_30,@object
	.size		__unnamed_30,(__unnamed_16 - __unnamed_30)
__unnamed_30:
        /* <DEDUP_REMOVED lines=30> */
	.type		__unnamed_16,@object
	.size		__unnamed_16,(__unnamed_26 - __unnamed_16)
__unnamed_16:
        /* <DEDUP_REMOVED lines=30> */
	.type		__unnamed_26,@object
	.size		__unnamed_26,(__unnamed_20 - __unnamed_26)
__unnamed_26:
        /* <DEDUP_REMOVED lines=30> */
	.type		__unnamed_20,@object
	.size		__unnamed_20,(__unnamed_22 - __unnamed_20)
__unnamed_20:
        /* <DEDUP_REMOVED lines=30> */
	.type		__unnamed_22,@object
	.size		__unnamed_22,(__unnamed_34 - __unnamed_22)
__unnamed_22:
        /* <DEDUP_REMOVED lines=30> */
	.type		__unnamed_34,@object
	.size		__unnamed_34,(__unnamed_13 - __unnamed_34)
__unnamed_34:
        /* <DEDUP_REMOVED lines=30> */
	.type		__unnamed_13,@object
	.size		__unnamed_13,(__unnamed_36 - __unnamed_13)
__unnamed_13:
        /* <DEDUP_REMOVED lines=30> */
	.type		__unnamed_36,@object
	.size		__unnamed_36,(__unnamed_24 - __unnamed_36)
__unnamed_36:
        /* <DEDUP_REMOVED lines=30> */
	.type		__unnamed_24,@object
	.size		__unnamed_24,(__unnamed_7 - __unnamed_24)
__unnamed_24:
        /* <DEDUP_REMOVED lines=30> */
	.type		__unnamed_7,@object
	.size		__unnamed_7,(__unnamed_19 - __unnamed_7)
__unnamed_7:
        /* <DEDUP_REMOVED lines=30> */
	.type		__unnamed_19,@object
	.size		__unnamed_19,(__unnamed_31 - __unnamed_19)
__unnamed_19:
        /* <DEDUP_REMOVED lines=29> */
        /*3a1c*/ 	.byte	0x3e, 0x20, 0x26, 0x5d, 0x00
	.type		__unnamed_31,@object
	.size		__unnamed_31,(__unnamed_29 - __unnamed_31)
__unnamed_31:
        /* <DEDUP_REMOVED lines=30> */
	.type		__unnamed_29,@object
	.size		__unnamed_29,(__unnamed_33 - __unnamed_29)
__unnamed_29:
        /* <DEDUP_REMOVED lines=30> */
	.type		__unnamed_33,@object
	.size		__unnamed_33,(__unnamed_28 - __unnamed_33)
__unnamed_33:
        /* <DEDUP_REMOVED lines=30> */
	.type		__unnamed_28,@object
	.size		__unnamed_28,(.L_31 - __unnamed_28)
__unnamed_28:
        /* <DEDUP_REMOVED lines=29> */
        /*4173*/ 	.byte	0x3e, 0x3e, 0x3e, 0x3e, 0x20, 0x26, 0x5d, 0x00
.L_31:


//--------------------- .nv.shared._ZN7cutlass13device_kernelIN5flash11enable_sm90INS1_16FlashAttnFwdSm90INS1_25CollectiveMainloopFwdSm90ILi2EN4cute5tupleIJNS5_1CILi1EEES8_S8_EEENS6_IJNS7_ILi128EEESA_NS7_ILi256EEEEEELi256ENS_12float_e4m3_tEfNS_4arch4Sm90ELb0ELb0ELb0ELb0ELb1ELb0ELb0ELb1ELb0ELb1ELb0ELb0EEENS1_21CollectiveEpilogueFwdINS6_IJSA_SB_SA_EEES9_NS_10bfloat16_tESF_Li256ELb0ELb1ELb0ELb1EEENS1_29StaticPersistentTileSchedulerILb0EEEEEEEEEvNT_6ParamsE --------------------------
	.section	.nv.shared._ZN7cutlass13device_kernelIN5flash11enable_sm90INS1_16FlashAttnFwdSm90INS1_25CollectiveMainloopFwdSm90ILi2EN4cute5tupleIJNS5_1CILi1EEES8_S8_EEENS6_IJNS7_ILi128EEESA_NS7_ILi256EEEEEELi256ENS_12float_e4m3_tEfNS_4arch4Sm90ELb0ELb0ELb0ELb0ELb1ELb0ELb0ELb1ELb0ELb1ELb0ELb0EEENS1_21CollectiveEpilogueFwdINS6_IJSA_SB_SA_EEES9_NS_10bfloat16_tESF_Li256ELb0ELb1ELb0ELb1EEENS1_29StaticPersistentTileSchedulerILb0EEEEEEEEEvNT_6ParamsE,"aw",@nobits
	.sectionflags	@""
	.align	16
	.zero		1024


//--------------------- .nv.shared.reserved.0     --------------------------
	.section	.nv.shared.reserved.0,"aw",@nobits
	.weak		__nv_reservedSMEM_offset_0_alias
	.size		__nv_reservedSMEM_offset_0_alias, 0, 0
	.other		__nv_reservedSMEM_offset_0_alias,@"STO_CUDA_RESERVED_SHARED STV_DEFAULT"
__nv_reservedSMEM_offset_0_alias:
	.zero		0


//--------------------- .nv.global                --------------------------
	.section	.nv.global,"aw",@nobits
.nv.global:
	.type		_ZN72_INTERNAL_39bee7f1_36_flash_fwd_hdimall_e4m3_paged_sm90_cu_2acf44d3_33174cute1_E,@object
	.size		_ZN72_INTERNAL_39bee7f1_36_flash_fwd_hdimall_e4m3_paged_sm90_cu_2acf44d3_33174cute1_E,(_ZN72_INTERNAL_39bee7f1_36_flash_fwd_hdimall_e4m3_paged_sm90_cu_2acf44d3_33174cuda3std3__45__cpo6cbeginE - _ZN72_INTERNAL_39bee7f1_36_flash_fwd_hdimall_e4m3_paged_sm90_cu_2acf44d3_33174cute1_E)
_ZN72_INTERNAL_39bee7f1_36_flash_fwd_hdimall_e4m3_paged_sm90_cu_2acf44d3_33174cute1_E:
	.zero		1
	.type		_ZN72_INTERNAL_39bee7f1_36_flash_fwd_hdimall_e4m3_paged_sm90_cu_2acf44d3_33174cuda3std3__45__cpo6cbeginE,@object
	.size		_ZN72_INTERNAL_39bee7f1_36_flash_fwd_hdimall_e4m3_paged_sm90_cu_2acf44d3_33174cuda3std3__45__cpo6cbeginE,(_ZN72_INTERNAL_39bee7f1_36_flash_fwd_hdimall_e4m3_paged_sm90_cu_2acf44d3_33174cuda3std3__48in_placeE - _ZN72_INTERNAL_39bee7f1_36_flash_fwd_hdimall_e4m3_paged_sm90_cu_2acf44d3_33174cuda3std3__45__cpo6cbeginE)
_ZN72_INTERNAL_39bee7f1_36_flash_fwd_hdimall_e4m3_paged_sm90_cu_2acf44d3_33174cuda3std3__45__cpo6cbeginE:
	.zero		1
	.type		_ZN72_INTERNAL_39bee7f1_36_flash_fwd_hdimall_e4m3_paged_sm90_cu_2acf44d3_33174cuda3std3__48in_placeE,@object
	.size		_ZN72_INTERNAL_39bee7f1_36_flash_fwd_hdimall_e4m3_paged_sm90_cu_2acf44d3_33174cuda3std3__48in_placeE,(_ZN72_INTERNAL_39bee7f1_36_flash_fwd_hdimall_e4m3_paged_sm90_cu_2acf44d3_33174cuda3std6ranges3__45__cpo9iter_moveE - _ZN72_INTERNAL_39bee7f1_36_flash_fwd_hdimall_e4m3_paged_sm90_cu_2acf44d3_33174cuda3std3__48in_placeE)
_ZN72_INTERNAL_39bee7f1_36_flash_fwd_hdimall_e4m3_paged_sm90_cu_2acf44d3_33174cuda3std3__48in_placeE:
	.zero		1
	.type		_ZN72_INTERNAL_39bee7f1_36_flash_fwd_hdimall_e4m3_paged_sm90_cu_2acf44d3_33174cuda3std6ranges3__45__cpo9iter_moveE,@object
	.size		_ZN72_INTERNAL_39bee7f1_36_flash_fwd_hdimall_e4m3_paged_sm90_cu_2acf44d3_33174cuda3std6ranges3__45__cpo9iter_moveE,(_ZN72_INTERNAL_39bee7f1_36_flash_fwd_hdimall_e4m3_paged_sm90_cu_2acf44d3_33174cuda3std3__45__cpo5beginE - _ZN72_INTERNAL_39bee7f1_36_flash_fwd_hdimall_e4m3_paged_sm90_cu_2acf44d3_33174cuda3std6ranges3__45__cpo9iter_moveE)
_ZN72_INTERNAL_39bee7f1_36_flash_fwd_hdimall_e4m3_paged_sm90_cu_2acf44d3_33174cuda3std6ranges3__45__cpo9iter_moveE:
	.zero		1
	.type		_ZN72_INTERNAL_39bee7f1_36_flash_fwd_hdimall_e4m3_paged_sm90_cu_2acf44d3_33174cuda3std3__45__cpo5beginE,@object
	.size		_ZN72_INTERNAL_39bee7f1_36_flash_fwd_hdimall_e4m3_paged_sm90_cu_2acf44d3_33174cuda3std3__45__cpo5beginE,(_ZN72_INTERNAL_39bee7f1_36_flash_fwd_hdimall_e4m3_paged_sm90_cu_2acf44d3_33174cuda3std3__474_GLOBAL__N__39bee7f1_36_flash_fwd_hdimall_e4m3_paged_sm90_cu_2acf44d3_33176ignoreE - _ZN72_INTERNAL_39bee7f1_36_flash_fwd_hdimall_e4m3_paged_sm90_cu_2acf44d3_33174cuda3std3__45__cpo5beginE)
_ZN72_INTERNAL_39bee7f1_36_flash_fwd_hdimall_e4m3_paged_sm90_cu_2acf44d3_33174cuda3std3__45__cpo5beginE:
	.zero		1
	.type		_ZN72_INTERNAL_39bee7f1_36_flash_fwd_hdimall_e4m3_paged_sm90_cu_2acf44d3_33174cuda3std3__474_GLOBAL__N__39bee7f1_36_flash_fwd_hdimall_e4m3_paged_sm90_cu_2acf44d3_33176ignoreE,@object
	.size		_ZN72_INTERNAL_39bee7f1_36_flash_fwd_hdimall_e4m3_paged_sm90_cu_2acf44d3_33174cuda3std3__474_GLOBAL__N__39bee7f1_36_flash_fwd_hdimall_e4m3_paged_sm90_cu_2acf44d3_33176ignoreE,(_ZN72_INTERNAL_39bee7f1_36_flash_fwd_hdimall_e4m3_paged_sm90_cu_2acf44d3_33174cute7productE - _ZN72_INTERNAL_39bee7f1_36_flash_fwd_hdimall_e4m3_paged_sm90_cu_2acf44d3_33174cuda3std3__474_GLOBAL__N__39bee7f1_36_flash_fwd_hdimall_e4m3_paged_sm90_cu_2acf44d3_33176ignoreE)
_ZN72_INTERNAL_39bee7f1_36_flash_fwd_hdimall_e4m3_paged_sm90_cu_2acf44d3_33174cuda3std3__474_GLOBAL__N__39bee7f1_36_flash_fwd_hdimall_e4m3_paged_sm90_cu_2acf44d3_33176ignoreE:
	.zero		1
	.type		_ZN72_INTERNAL_39bee7f1_36_flash_fwd_hdimall_e4m3_paged_sm90_cu_2acf44d3_33174cute7productE,@object
	.size		_ZN72_INTERNAL_39bee7f1_36_flash_fwd_hdimall_e4m3_paged_sm90_cu_2acf44d3_33174cute7productE,(_ZN72_INTERNAL_39bee7f1_36_flash_fwd_hdimall_e4m3_paged_sm90_cu_2acf44d3_33174cuda3std3__45__cpo3endE - _ZN72_INTERNAL_39bee7f1_36_flash_fwd_hdimall_e4m3_paged_sm90_cu_2acf44d3_33174cute7productE)
_ZN72_INTERNAL_39bee7f1_36_flash_fwd_hdimall_e4m3_paged_sm90_cu_2acf44d3_33174cute7productE:
	.zero		1
	.type		_ZN72_INTERNAL_39bee7f1_36_flash_fwd_hdimall_e4m3_paged_sm90_cu_2acf44d3_33174cuda3std3__45__cpo3endE,@object
	.size		_ZN72_INTERNAL_39bee7f1_36_flash_fwd_hdimall_e4m3_paged_sm90_cu_2acf44d3_33174cuda3std3__45__cpo3endE,(_ZN72_INTERNAL_39bee7f1_36_flash_fwd_hdimall_e4m3_paged_sm90_cu_2acf44d3_33174cuda3std3__419piecewise_constructE - _ZN72_INTERNAL_39bee7f1_36_flash_fwd_hdimall_e4m3_paged_sm90_cu_2acf44d3_33174cuda3std3__45__cpo3endE)
_ZN72_INTERNAL_39bee7f1_36_flash_fwd_hdimall_e4m3_paged_sm90_cu_2acf44d3_33174cuda3std3__45__cpo3endE:
	.zero		1
	.type		_ZN72_INTERNAL_39bee7f1_36_flash_fwd_hdimall_e4m3_paged_sm90_cu_2acf44d3_33174cuda3std3__419piecewise_constructE,@object
	.size		_ZN72_INTERNAL_39bee7f1_36_flash_fwd_hdimall_e4m3_paged_sm90_cu_2acf44d3_33174cuda3std3__419piecewise_constructE,(_ZN72_INTERNAL_39bee7f1_36_flash_fwd_hdimall_e4m3_paged_sm90_cu_2acf44d3_33174cuda3std3__45__cpo4cendE - _ZN72_INTERNAL_39bee7f1_36_flash_fwd_hdimall_e4m3_paged_sm90_cu_2acf44d3_33174cuda3std3__419piecewise_constructE)
_ZN72_INTERNAL_39bee7f1_36_flash_fwd_hdimall_e4m3_paged_sm90_cu_2acf44d3_33174cuda3std3__419piecewise_constructE:
	.zero		1
	.type		_ZN72_INTERNAL_39bee7f1_36_flash_fwd_hdimall_e4m3_paged_sm90_cu_2acf44d3_33174cuda3std3__45__cpo4cendE,@object
	.size		_ZN72_INTERNAL_39bee7f1_36_flash_fwd_hdimall_e4m3_paged_sm90_cu_2acf44d3_33174cuda3std3__45__cpo4cendE,(_ZN72_INTERNAL_39bee7f1_36_flash_fwd_hdimall_e4m3_paged_sm90_cu_2acf44d3_33174cuda3std6ranges3__45__cpo4swapE - _ZN72_INTERNAL_39bee7f1_36_flash_fwd_hdimall_e4m3_paged_sm90_cu_2acf44d3_33174cuda3std3__45__cpo4cendE)
_ZN72_INTERNAL_39bee7f1_36_flash_fwd_hdimall_e4m3_paged_sm90_cu_2acf44d3_33174cuda3std3__45__cpo4cendE:
	.zero		1
	.type		_ZN72_INTERNAL_39bee7f1_36_flash_fwd_hdimall_e4m3_paged_sm90_cu_2acf44d3_33174cuda3std6ranges3__45__cpo4swapE,@object
	.size		_ZN72_INTERNAL_39bee7f1_36_flash_fwd_hdimall_e4m3_paged_sm90_cu_2acf44d3_33174cuda3std6ranges3__45__cpo4swapE,(.L_49 - _ZN72_INTERNAL_39bee7f1_36_flash_fwd_hdimall_e4m3_paged_sm90_cu_2acf44d3_33174cuda3std6ranges3__45__cpo4swapE)
_ZN72_INTERNAL_39bee7f1_36_flash_fwd_hdimall_e4m3_paged_sm90_cu_2acf44d3_33174cuda3std6ranges3__45__cpo4swapE:
	.zero		1
.L_49:


//--------------------- .nv.shared._ZN7cutlass13device_kernelIN5flash11enable_sm90INS1_16FlashAttnFwdSm90INS1_25CollectiveMainloopFwdSm90ILi2EN4cute5tupleIJNS5_1CILi1EEES8_S8_EEENS6_IJNS7_ILi128EEESA_NS7_ILi256EEEEEELi256ENS_12float_e4m3_tEfNS_4arch4Sm90ELb0ELb0ELb0ELb1ELb1ELb0ELb0ELb1ELb0ELb1ELb0ELb0EEENS1_21CollectiveEpilogueFwdINS6_IJSA_SB_SA_EEES9_NS_10bfloat16_tESF_Li256ELb1ELb1ELb0ELb1EEENS1_36VarlenDynamicPersistentTileSchedulerILi128ELi128ELi256ELi128ELb0ELb1ELb1ELb0ELb1ELb1EEEEEEEEEvNT_6ParamsE --------------------------
	.section	.nv.shared._ZN7cutlass13device_kernelIN5flash11enable_sm90INS1_16FlashAttnFwdSm90INS1_25CollectiveMainloopFwdSm90ILi2EN4cute5tupleIJNS5_1CILi1EEES8_S8_EEENS6_IJNS7_ILi128EEESA_NS7_ILi256EEEEEELi256ENS_12float_e4m3_tEfNS_4arch4Sm90ELb0ELb0ELb0ELb1ELb1ELb0ELb0ELb1ELb0ELb1ELb0ELb0EEENS1_21CollectiveEpilogueFwdINS6_IJSA_SB_SA_EEES9_NS_10bfloat16_tESF_Li256ELb1ELb1ELb0ELb1EEENS1_36VarlenDynamicPersistentTileSchedulerILi128ELi128ELi256ELi128ELb0ELb1ELb1ELb0ELb1ELb1EEEEEEEEEvNT_6ParamsE,"aw",@nobits
	.sectionflags	@""
	.align	16
	.zero		1024


//--------------------- .nv.shared._ZN7cutlass13device_kernelIN5flash11enable_sm90INS1_16FlashAttnFwdSm90INS1_25CollectiveMainloopFwdSm90ILi2EN4cute5tupleIJNS5_1CILi1EEES8_S8_EEENS6_IJNS7_ILi128EEESA_NS7_ILi256EEEEEELi256ENS_12float_e4m3_tEfNS_4arch4Sm90ELb0ELb0ELb0ELb1ELb1ELb1ELb0ELb1ELb0ELb1ELb0ELb0EEENS1_21CollectiveEpilogueFwdINS6_IJSA_SB_SA_EEES9_NS_10bfloat16_tESF_Li256ELb1ELb1ELb0ELb1EEENS1_36VarlenDynamicPersistentTileSchedulerILi128ELi128ELi256ELi128ELb0ELb1ELb1ELb0ELb1ELb1EEEEEEEEEvNT_6ParamsE --------------------------
	.section	.nv.shared._ZN7cutlass13device_kernelIN5flash11enable_sm90INS1_16FlashAttnFwdSm90INS1_25CollectiveMainloopFwdSm90ILi2EN4cute5tupleIJNS5_1CILi1EEES8_S8_EEENS6_IJNS7_ILi128EEESA_NS7_ILi256EEEEEELi256ENS_12float_e4m3_tEfNS_4arch4Sm90ELb0ELb0ELb0ELb1ELb1ELb1ELb0ELb1ELb0ELb1ELb0ELb0EEENS1_21CollectiveEpilogueFwdINS6_IJSA_SB_SA_EEES9_NS_10bfloat16_tESF_Li256ELb1ELb1ELb0ELb1EEENS1_36VarlenDynamicPersistentTileSchedulerILi128ELi128ELi256ELi128ELb0ELb1ELb1ELb0ELb1ELb1EEEEEEEEEvNT_6ParamsE,"aw",@nobits
	.sectionflags	@""
	.align	16
	.zero		1024


//--------------------- .nv.shared._ZN7cutlass13device_kernelIN5flash11enable_sm90INS1_16FlashAttnFwdSm90INS1_25CollectiveMainloopFwdSm90ILi2EN4cute5tupleIJNS5_1CILi1EEES8_S8_EEENS6_IJNS7_ILi128EEENS7_ILi64EEENS7_ILi256EEEEEELi256ENS_12float_e4m3_tEfNS_4arch4Sm90ELb0ELb1ELb0ELb0ELb1ELb0ELb0ELb1ELb0ELb1ELb0ELb0EEENS1_21CollectiveEpilogueFwdINS6_IJSA_SC_SB_EEES9_NS_10bfloat16_tESG_Li256ELb0ELb1ELb0ELb1EEENS1_30DynamicPersistentTileSchedulerILi256ELi128ELb0ELb1ELb1EEEEEEEEEvNT_6ParamsE --------------------------
	.section	.nv.shared._ZN7cutlass13device_kernelIN5flash11enable_sm90INS1_16FlashAttnFwdSm90INS1_25CollectiveMainloopFwdSm90ILi2EN4cute5tupleIJNS5_1CILi1EEES8_S8_EEENS6_IJNS7_ILi128EEENS7_ILi64EEENS7_ILi256EEEEEELi256ENS_12float_e4m3_tEfNS_4arch4Sm90ELb0ELb1ELb0ELb0ELb1ELb0ELb0ELb1ELb0ELb1ELb0ELb0EEENS1_21CollectiveEpilogueFwdINS6_IJSA_SC_SB_EEES9_NS_10bfloat16_tESG_Li256ELb0ELb1ELb0ELb1EEENS1_30DynamicPersistentTileSchedulerILi256ELi128ELb0ELb1ELb1EEEEEEEEEvNT_6ParamsE,"aw",@nobits
	.sectionflags	@""
	.align	16
	.zero		1024


//--------------------- .nv.shared._ZN7cutlass13device_kernelIN5flash11enable_sm90INS1_16FlashAttnFwdSm90INS1_25CollectiveMainloopFwdSm90ILi2EN4cute5tupleIJNS5_1CILi1EEES8_S8_EEENS6_IJNS7_ILi128EEENS7_ILi64EEENS7_ILi256EEEEEELi256ENS_12float_e4m3_tEfNS_4arch4Sm90ELb0ELb1ELb0ELb1ELb1ELb0ELb0ELb1ELb0ELb1ELb0ELb0EEENS1_21CollectiveEpilogueFwdINS6_IJSA_SC_SB_EEES9_NS_10bfloat16_tESG_Li256ELb1ELb1ELb0ELb1EEENS1_36VarlenDynamicPersistentTileSchedulerILi128ELi64ELi256ELi128ELb0ELb1ELb1ELb1ELb0ELb1EEEEEEEEEvNT_6ParamsE --------------------------
	.section	.nv.shared._ZN7cutlass13device_kernelIN5flash11enable_sm90INS1_16FlashAttnFwdSm90INS1_25CollectiveMainloopFwdSm90ILi2EN4cute5tupleIJNS5_1CILi1EEES8_S8_EEENS6_IJNS7_ILi128EEENS7_ILi64EEENS7_ILi256EEEEEELi256ENS_12float_e4m3_tEfNS_4arch4Sm90ELb0ELb1ELb0ELb1ELb1ELb0ELb0ELb1ELb0ELb1ELb0ELb0EEENS1_21CollectiveEpilogueFwdINS6_IJSA_SC_SB_EEES9_NS_10bfloat16_tESG_Li256ELb1ELb1ELb0ELb1EEENS1_36VarlenDynamicPersistentTileSchedulerILi128ELi64ELi256ELi128ELb0ELb1ELb1ELb1ELb0ELb1EEEEEEEEEvNT_6ParamsE,"aw",@nobits
	.sectionflags	@""
	.align	16
	.zero		1024


//--------------------- .nv.shared._ZN7cutlass13device_kernelIN5flash11enable_sm90INS1_16FlashAttnFwdSm90INS1_25CollectiveMainloopFwdSm90ILi2EN4cute5tupleIJNS5_1CILi1EEES8_S8_EEENS6_IJNS7_ILi128EEENS7_ILi64EEENS7_ILi256EEEEEELi256ENS_12float_e4m3_tEfNS_4arch4Sm90ELb0ELb1ELb0ELb1ELb1ELb1ELb0ELb1ELb0ELb1ELb0ELb0EEENS1_21CollectiveEpilogueFwdINS6_IJSA_SC_SB_EEES9_NS_10bfloat16_tESG_Li256ELb1ELb1ELb0ELb1EEENS1_36VarlenDynamicPersistentTileSchedulerILi128ELi64ELi256ELi128ELb0ELb1ELb1ELb1ELb0ELb1EEEEEEEEEvNT_6ParamsE --------------------------
	.section	.nv.shared._ZN7cutlass13device_kernelIN5flash11enable_sm90INS1_16FlashAttnFwdSm90INS1_25CollectiveMainloopFwdSm90ILi2EN4cute5tupleIJNS5_1CILi1EEES8_S8_EEENS6_IJNS7_ILi128EEENS7_ILi64EEENS7_ILi256EEEEEELi256ENS_12float_e4m3_tEfNS_4arch4Sm90ELb0ELb1ELb0ELb1ELb1ELb1ELb0ELb1ELb0ELb1ELb0ELb0EEENS1_21CollectiveEpilogueFwdINS6_IJSA_SC_SB_EEES9_NS_10bfloat16_tESG_Li256ELb1ELb1ELb0ELb1EEENS1_36VarlenDynamicPersistentTileSchedulerILi128ELi64ELi256ELi128ELb0ELb1ELb1ELb1ELb0ELb1EEEEEEEEEvNT_6ParamsE,"aw",@nobits
	.sectionflags	@""
	.align	16
	.zero		1024


//--------------------- .nv.shared._ZN7cutlass13device_kernelIN5flash11enable_sm90INS1_16FlashAttnFwdSm90INS1_25CollectiveMainloopFwdSm90ILi2EN4cute5tupleIJNS5_1CILi1EEES8_S8_EEENS6_IJNS7_ILi128EEESA_NS7_ILi256EEEEEELi256ENS_12float_e4m3_tEfNS_4arch4Sm90ELb1ELb0ELb0ELb0ELb1ELb0ELb0ELb1ELb0ELb1ELb0ELb0EEENS1_21CollectiveEpilogueFwdINS6_IJSA_SB_SA_EEES9_NS_10bfloat16_tESF_Li256ELb0ELb1ELb0ELb1EEENS1_30DynamicPersistentTileSchedulerILi256ELi128ELb0ELb1ELb1EEEEEEEEEvNT_6ParamsE --------------------------
	.section	.nv.shared._ZN7cutlass13device_kernelIN5flash11enable_sm90INS1_16FlashAttnFwdSm90INS1_25CollectiveMainloopFwdSm90ILi2EN4cute5tupleIJNS5_1CILi1EEES8_S8_EEENS6_IJNS7_ILi128EEESA_NS7_ILi256EEEEEELi256ENS_12float_e4m3_tEfNS_4arch4Sm90ELb1ELb0ELb0ELb0ELb1ELb0ELb0ELb1ELb0ELb1ELb0ELb0EEENS1_21CollectiveEpilogueFwdINS6_IJSA_SB_SA_EEES9_NS_10bfloat16_tESF_Li256ELb0ELb1ELb0ELb1EEENS1_30DynamicPersistentTileSchedulerILi256ELi128ELb0ELb1ELb1EEEEEEEEEvNT_6ParamsE,"aw",@nobits
	.sectionflags	@""
	.align	16
	.zero		1024


//--------------------- .nv.shared._ZN7cutlass13device_kernelIN5flash11enable_sm90INS1_16FlashAttnFwdSm90INS1_25CollectiveMainloopFwdSm90ILi2EN4cute5tupleIJNS5_1CILi1EEES8_S8_EEENS6_IJNS7_ILi128EEESA_NS7_ILi256EEEEEELi256ENS_12float_e4m3_tEfNS_4arch4Sm90ELb1ELb0ELb0ELb1ELb1ELb0ELb0ELb1ELb0ELb1ELb0ELb0EEENS1_21CollectiveEpilogueFwdINS6_IJSA_SB_SA_EEES9_NS_10bfloat16_tESF_Li256ELb1ELb1ELb0ELb1EEENS1_36VarlenDynamicPersistentTileSchedulerILi128ELi128ELi256ELi128ELb0ELb1ELb1ELb1ELb1ELb1EEEEEEEEEvNT_6ParamsE --------------------------
	.section	.nv.shared._ZN7cutlass13device_kernelIN5flash11enable_sm90INS1_16FlashAttnFwdSm90INS1_25CollectiveMainloopFwdSm90ILi2EN4cute5tupleIJNS5_1CILi1EEES8_S8_EEENS6_IJNS7_ILi128EEESA_NS7_ILi256EEEEEELi256ENS_12float_e4m3_tEfNS_4arch4Sm90ELb1ELb0ELb0ELb1ELb1ELb0ELb0ELb1ELb0ELb1ELb0ELb0EEENS1_21CollectiveEpilogueFwdINS6_IJSA_SB_SA_EEES9_NS_10bfloat16_tESF_Li256ELb1ELb1ELb0ELb1EEENS1_36VarlenDynamicPersistentTileSchedulerILi128ELi128ELi256ELi128ELb0ELb1ELb1ELb1ELb1ELb1EEEEEEEEEvNT_6ParamsE,"aw",@nobits
	.sectionflags	@""
	.align	16
	.zero		1024


//--------------------- .nv.shared._ZN7cutlass13device_kernelIN5flash11enable_sm90INS1_16FlashAttnFwdSm90INS1_25CollectiveMainloopFwdSm90ILi2EN4cute5tupleIJNS5_1CILi1EEES8_S8_EEENS6_IJNS7_ILi128EEESA_NS7_ILi256EEEEEELi256ENS_12float_e4m3_tEfNS_4arch4Sm90ELb1ELb0ELb0ELb1ELb1ELb1ELb0ELb1ELb0ELb1ELb0ELb0EEENS1_21CollectiveEpilogueFwdINS6_IJSA_SB_SA_EEES9_NS_10bfloat16_tESF_Li256ELb1ELb1ELb0ELb1EEENS1_36VarlenDynamicPersistentTileSchedulerILi128ELi128ELi256ELi128ELb0ELb1ELb1ELb1ELb1ELb1EEEEEEEEEvNT_6ParamsE --------------------------
	.section	.nv.shared._ZN7cutlass13device_kernelIN5flash11enable_sm90INS1_16FlashAttnFwdSm90INS1_25CollectiveMainloopFwdSm90ILi2EN4cute5tupleIJNS5_1CILi1EEES8_S8_EEENS6_IJNS7_ILi128EEESA_NS7_ILi256EEEEEELi256ENS_12float_e4m3_tEfNS_4arch4Sm90ELb1ELb0ELb0ELb1ELb1ELb1ELb0ELb1ELb0ELb1ELb0ELb0EEENS1_21CollectiveEpilogueFwdINS6_IJSA_SB_SA_EEES9_NS_10bfloat16_tESF_Li256ELb1ELb1ELb0ELb1EEENS1_36VarlenDynamicPersistentTileSchedulerILi128ELi128ELi256ELi128ELb0ELb1ELb1ELb1ELb1ELb1EEEEEEEEEvNT_6ParamsE,"aw",@nobits
	.sectionflags	@""
	.align	16
	.zero		1024


//--------------------- .nv.shared._ZN7cutlass13device_kernelIN5flash11enable_sm90INS1_16FlashAttnFwdSm90INS1_25CollectiveMainloopFwdSm90ILi2EN4cute5tupleIJNS5_1CILi1EEES8_S8_EEENS6_IJNS7_ILi128EEENS7_ILi160EEENS7_ILi192EEEEEELi192ENS_12float_e4m3_tEfNS_4arch4Sm90ELb0ELb0ELb0ELb0ELb1ELb0ELb0ELb1ELb1ELb1ELb0ELb0EEENS1_21CollectiveEpilogueFwdINS6_IJSA_SC_SB_EEES9_NS_10bfloat16_tESG_Li256ELb0ELb1ELb0ELb1EEENS1_29StaticPersistentTileSchedulerILb0EEEEEEEEEvNT_6ParamsE --------------------------
	.section	.nv.shared._ZN7cutlass13device_kernelIN5flash11enable_sm90INS1_16FlashAttnFwdSm90INS1_25CollectiveMainloopFwdSm90ILi2EN4cute5tupleIJNS5_1CILi1EEES8_S8_EEENS6_IJNS7_ILi128EEENS7_ILi160EEENS7_ILi192EEEEEELi192ENS_12float_e4m3_tEfNS_4arch4Sm90ELb0ELb0ELb0ELb0ELb1ELb0ELb0ELb1ELb1ELb1ELb0ELb0EEENS1_21CollectiveEpilogueFwdINS6_IJSA_SC_SB_EEES9_NS_10bfloat16_tESG_Li256ELb0ELb1ELb0ELb1EEENS1_29StaticPersistentTileSchedulerILb0EEEEEEEEEvNT_6ParamsE,"aw",@nobits
	.sectionflags	@""
	.align	16
	.zero		1024


//--------------------- .nv.shared._ZN7cutlass13device_kernelIN5flash11enable_sm90INS1_16FlashAttnFwdSm90INS1_25CollectiveMainloopFwdSm90ILi2EN4cute5tupleIJNS5_1CILi1EEES8_S8_EEENS6_IJNS7_ILi128EEENS7_ILi160EEENS7_ILi192EEEEEELi192ENS_12float_e4m3_tEfNS_4arch4Sm90ELb0ELb0ELb0ELb1ELb1ELb0ELb0ELb1ELb1ELb1ELb0ELb0EEENS1_21CollectiveEpilogueFwdINS6_IJSA_SC_SB_EEES9_NS_10bfloat16_tESG_Li256ELb1ELb1ELb0ELb1EEENS1_36VarlenDynamicPersistentTileSchedulerILi128ELi160ELi256ELi128ELb0ELb1ELb1ELb0ELb1ELb1EEEEEEEEEvNT_6ParamsE --------------------------
	.section	.nv.shared._ZN7cutlass13device_kernelIN5flash11enable_sm90INS1_16FlashAttnFwdSm90INS1_25CollectiveMainloopFwdSm90ILi2EN4cute5tupleIJNS5_1CILi1EEES8_S8_EEENS6_IJNS7_ILi128EEENS7_ILi160EEENS7_ILi192EEEEEELi192ENS_12float_e4m3_tEfNS_4arch4Sm90ELb0ELb0ELb0ELb1ELb1ELb0ELb0ELb1ELb1ELb1ELb0ELb0EEENS1_21CollectiveEpilogueFwdINS6_IJSA_SC_SB_EEES9_NS_10bfloat16_tESG_Li256ELb1ELb1ELb0ELb1EEENS1_36VarlenDynamicPersistentTileSchedulerILi128ELi160ELi256ELi128ELb0ELb1ELb1ELb0ELb1ELb1EEEEEEEEEvNT_6ParamsE,"aw",@nobits
	.sectionflags	@""
	.align	16
	.zero		1024


//--------------------- .nv.shared._ZN7cutlass13device_kernelIN5flash11enable_sm90INS1_16FlashAttnFwdSm90INS1_25CollectiveMainloopFwdSm90ILi2EN4cute5tupleIJNS5_1CILi1EEES8_S8_EEENS6_IJNS7_ILi128EEENS7_ILi160EEENS7_ILi192EEEEEELi192ENS_12float_e4m3_tEfNS_4arch4Sm90ELb0ELb0ELb0ELb1ELb1ELb1ELb0ELb1ELb1ELb1ELb0ELb0EEENS1_21CollectiveEpilogueFwdINS6_IJSA_SC_SB_EEES9_NS_10bfloat16_tESG_Li256ELb1ELb1ELb0ELb1EEENS1_36VarlenDynamicPersistentTileSchedulerILi128ELi160ELi256ELi128ELb0ELb1ELb1ELb0ELb1ELb1EEEEEEEEEvNT_6ParamsE --------------------------
	.section	.nv.shared._ZN7cutlass13device_kernelIN5flash11enable_sm90INS1_16FlashAttnFwdSm90INS1_25CollectiveMainloopFwdSm90ILi2EN4cute5tupleIJNS5_1CILi1EEES8_S8_EEENS6_IJNS7_ILi128EEENS7_ILi160EEENS7_ILi192EEEEEELi192ENS_12float_e4m3_tEfNS_4arch4Sm90ELb0ELb0ELb0ELb1ELb1ELb1ELb0ELb1ELb1ELb1ELb0ELb0EEENS1_21CollectiveEpilogueFwdINS6_IJSA_SC_SB_EEES9_NS_10bfloat16_tESG_Li256ELb1ELb1ELb0ELb1EEENS1_36VarlenDynamicPersistentTileSchedulerILi128ELi160ELi256ELi128ELb0ELb1ELb1ELb0ELb1ELb1EEEEEEEEEvNT_6ParamsE,"aw",@nobits
	.sectionflags	@""
	.align	16
	.zero		1024


//--------------------- .nv.shared._ZN7cutlass13device_kernelIN5flash11enable_sm90INS1_16FlashAttnFwdSm90INS1_25CollectiveMainloopFwdSm90ILi2EN4cute5tupleIJNS5_1CILi1EEES8_S8_EEENS6_IJNS7_ILi128EEESA_NS7_ILi192EEEEEELi192ENS_12float_e4m3_tEfNS_4arch4Sm90ELb0ELb1ELb0ELb0ELb1ELb0ELb0ELb1ELb1ELb1ELb0ELb0EEENS1_21CollectiveEpilogueFwdINS6_IJSA_SB_SA_EEES9_NS_10bfloat16_tESF_Li256ELb0ELb1ELb0ELb1EEENS1_30DynamicPersistentTileSchedulerILi256ELi128ELb0ELb1ELb1EEEEEEEEEvNT_6ParamsE --------------------------
	.section	.nv.shared._ZN7cutlass13device_kernelIN5flash11enable_sm90INS1_16FlashAttnFwdSm90INS1_25CollectiveMainloopFwdSm90ILi2EN4cute5tupleIJNS5_1CILi1EEES8_S8_EEENS6_IJNS7_ILi128EEESA_NS7_ILi192EEEEEELi192ENS_12float_e4m3_tEfNS_4arch4Sm90ELb0ELb1ELb0ELb0ELb1ELb0ELb0ELb1ELb1ELb1ELb0ELb0EEENS1_21CollectiveEpilogueFwdINS6_IJSA_SB_SA_EEES9_NS_10bfloat16_tESF_Li256ELb0ELb1ELb0ELb1EEENS1_30DynamicPersistentTileSchedulerILi256ELi128ELb0ELb1ELb1EEEEEEEEEvNT_6ParamsE,"aw",@nobits
	.sectionflags	@""
	.align	16
	.zero		1024


//--------------------- .nv.shared._ZN7cutlass13device_kernelIN5flash11enable_sm90INS1_16FlashAttnFwdSm90INS1_25CollectiveMainloopFwdSm90ILi2EN4cute5tupleIJNS5_1CILi1EEES8_S8_EEENS6_IJNS7_ILi128EEESA_NS7_ILi192EEEEEELi192ENS_12float_e4m3_tEfNS_4arch4Sm90ELb0ELb1ELb0ELb1ELb1ELb0ELb0ELb1ELb1ELb1ELb0ELb0EEENS1_21CollectiveEpilogueFwdINS6_IJSA_SB_SA_EEES9_NS_10bfloat16_tESF_Li256ELb1ELb1ELb0ELb1EEENS1_36VarlenDynamicPersistentTileSchedulerILi128ELi128ELi256ELi128ELb0ELb1ELb1ELb1ELb0ELb1EEEEEEEEEvNT_6ParamsE --------------------------
	.section	.nv.shared._ZN7cutlass13device_kernelIN5flash11enable_sm90INS1_16FlashAttnFwdSm90INS1_25CollectiveMainloopFwdSm90ILi2EN4cute5tupleIJNS5_1CILi1EEES8_S8_EEENS6_IJNS7_ILi128EEESA_NS7_ILi192EEEEEELi192ENS_12float_e4m3_tEfNS_4arch4Sm90ELb0ELb1ELb0ELb1ELb1ELb0ELb0ELb1ELb1ELb1ELb0ELb0EEENS1_21CollectiveEpilogueFwdINS6_IJSA_SB_SA_EEES9_NS_10bfloat16_tESF_Li256ELb1ELb1ELb0ELb1EEENS1_36VarlenDynamicPersistentTileSchedulerILi128ELi128ELi256ELi128ELb0ELb1ELb1ELb1ELb0ELb1EEEEEEEEEvNT_6ParamsE,"aw",@nobits
	.sectionflags	@""
	.align	16
	.zero		1024


//--------------------- .nv.shared._ZN7cutlass13device_kernelIN5flash11enable_sm90INS1_16FlashAttnFwdSm90INS1_25CollectiveMainloopFwdSm90ILi2EN4cute5tupleIJNS5_1CILi1EEES8_S8_EEENS6_IJNS7_ILi128EEESA_NS7_ILi192EEEEEELi192ENS_12float_e4m3_tEfNS_4arch4Sm90ELb0ELb1ELb0ELb1ELb1ELb1ELb0ELb1ELb1ELb1ELb0ELb0EEENS1_21CollectiveEpilogueFwdINS6_IJSA_SB_SA_EEES9_NS_10bfloat16_tESF_Li256ELb1ELb1ELb0ELb1EEENS1_36VarlenDynamicPersistentTileSchedulerILi128ELi128ELi256ELi128ELb0ELb1ELb1ELb1ELb0ELb1EEEEEEEEEvNT_6ParamsE --------------------------
	.section	.nv.shared._ZN7cutlass13device_kernelIN5flash11enable_sm90INS1_16FlashAttnFwdSm90INS1_25CollectiveMainloopFwdSm90ILi2EN4cute5tupleIJNS5_1CILi1EEES8_S8_EEENS6_IJNS7_ILi128EEESA_NS7_ILi192EEEEEELi192ENS_12float_e4m3_tEfNS_4arch4Sm90ELb0ELb1ELb0ELb1ELb1ELb1ELb0ELb1ELb1ELb1ELb0ELb0EEENS1_21CollectiveEpilogueFwdINS6_IJSA_SB_SA_EEES9_NS_10bfloat16_tESF_Li256ELb1ELb1ELb0ELb1EEENS1_36VarlenDynamicPersistentTileSchedulerILi128ELi128ELi256ELi128ELb0ELb1ELb1ELb1ELb0ELb1EEEEEEEEEvNT_6ParamsE,"aw",@nobits
	.sectionflags	@""
	.align	16
	.zero		1024


//--------------------- .nv.shared._ZN7cutlass13device_kernelIN5flash11enable_sm90INS1_16FlashAttnFwdSm90INS1_25CollectiveMainloopFwdSm90ILi2EN4cute5tupleIJNS5_1CILi1EEES8_S8_EEENS6_IJNS7_ILi128EEENS7_ILi160EEENS7_ILi192EEEEEELi192ENS_12float_e4m3_tEfNS_4arch4Sm90ELb1ELb0ELb0ELb0ELb1ELb0ELb0ELb1ELb1ELb1ELb0ELb0EEENS1_21CollectiveEpilogueFwdINS6_IJSA_SC_SB_EEES9_NS_10bfloat16_tESG_Li256ELb0ELb1ELb0ELb1EEENS1_30DynamicPersistentTileSchedulerILi256ELi128ELb0ELb1ELb1EEEEEEEEEvNT_6ParamsE --------------------------
	.section	.nv.shared._ZN7cutlass13device_kernelIN5flash11enable_sm90INS1_16FlashAttnFwdSm90INS1_25CollectiveMainloopFwdSm90ILi2EN4cute5tupleIJNS5_1CILi1EEES8_S8_EEENS6_IJNS7_ILi128EEENS7_ILi160EEENS7_ILi192EEEEEELi192ENS_12float_e4m3_tEfNS_4arch4Sm90ELb1ELb0ELb0ELb0ELb1ELb0ELb0ELb1ELb1ELb1ELb0ELb0EEENS1_21CollectiveEpilogueFwdINS6_IJSA_SC_SB_EEES9_NS_10bfloat16_tESG_Li256ELb0ELb1ELb0ELb1EEENS1_30DynamicPersistentTileSchedulerILi256ELi128ELb0ELb1ELb1EEEEEEEEEvNT_6ParamsE,"aw",@nobits
	.sectionflags	@""
	.align	16
	.zero		1024


//--------------------- .nv.shared._ZN7cutlass13device_kernelIN5flash11enable_sm90INS1_16FlashAttnFwdSm90INS1_25CollectiveMainloopFwdSm90ILi2EN4cute5tupleIJNS5_1CILi1EEES8_S8_EEENS6_IJNS7_ILi128EEENS7_ILi160EEENS7_ILi192EEEEEELi192ENS_12float_e4m3_tEfNS_4arch4Sm90ELb1ELb0ELb0ELb1ELb1ELb0ELb0ELb1ELb1ELb1ELb0ELb0EEENS1_21CollectiveEpilogueFwdINS6_IJSA_SC_SB_EEES9_NS_10bfloat16_tESG_Li256ELb1ELb1ELb0ELb1EEENS1_36VarlenDynamicPersistentTileSchedulerILi128ELi160ELi256ELi128ELb0ELb1ELb1ELb1ELb1ELb1EEEEEEEEEvNT_6ParamsE --------------------------
	.section	.nv.shared._ZN7cutlass13device_kernelIN5flash11enable_sm90INS1_16FlashAttnFwdSm90INS1_25CollectiveMainloopFwdSm90ILi2EN4cute5tupleIJNS5_1CILi1EEES8_S8_EEENS6_IJNS7_ILi128EEENS7_ILi160EEENS7_ILi192EEEEEELi192ENS_12float_e4m3_tEfNS_4arch4Sm90ELb1ELb0ELb0ELb1ELb1ELb0ELb0ELb1ELb1ELb1ELb0ELb0EEENS1_21CollectiveEpilogueFwdINS6_IJSA_SC_SB_EEES9_NS_10bfloat16_tESG_Li256ELb1ELb1ELb0ELb1EEENS1_36VarlenDynamicPersistentTileSchedulerILi128ELi160ELi256ELi128ELb0ELb1ELb1ELb1ELb1ELb1EEEEEEEEEvNT_6ParamsE,"aw",@nobits
	.sectionflags	@""
	.align	16
	.zero		1024


//--------------------- .nv.shared._ZN7cutlass13device_kernelIN5flash11enable_sm90INS1_16FlashAttnFwdSm90INS1_25CollectiveMainloopFwdSm90ILi2EN4cute5tupleIJNS5_1CILi1EEES8_S8_EEENS6_IJNS7_ILi128EEENS7_ILi160EEENS7_ILi192EEEEEELi192ENS_12float_e4m3_tEfNS_4arch4Sm90ELb1ELb0ELb0ELb1ELb1ELb1ELb0ELb1ELb1ELb1ELb0ELb0EEENS1_21CollectiveEpilogueFwdINS6_IJSA_SC_SB_EEES9_NS_10bfloat16_tESG_Li256ELb1ELb1ELb0ELb1EEENS1_36VarlenDynamicPersistentTileSchedulerILi128ELi160ELi256ELi128ELb0ELb1ELb1ELb1ELb1ELb1EEEEEEEEEvNT_6ParamsE --------------------------
	.section	.nv.shared._ZN7cutlass13device_kernelIN5flash11enable_sm90INS1_16FlashAttnFwdSm90INS1_25CollectiveMainloopFwdSm90ILi2EN4cute5tupleIJNS5_1CILi1EEES8_S8_EEENS6_IJNS7_ILi128EEENS7_ILi160EEENS7_ILi192EEEEEELi192ENS_12float_e4m3_tEfNS_4arch4Sm90ELb1ELb0ELb0ELb1ELb1ELb1ELb0ELb1ELb1ELb1ELb0ELb0EEENS1_21CollectiveEpilogueFwdINS6_IJSA_SC_SB_EEES9_NS_10bfloat16_tESG_Li256ELb1ELb1ELb0ELb1EEENS1_36VarlenDynamicPersistentTileSchedulerILi128ELi160ELi256ELi128ELb0ELb1ELb1ELb1ELb1ELb1EEEEEEEEEvNT_6ParamsE,"aw",@nobits
	.sectionflags	@""
	.align	16
	.zero		1024


//--------------------- .nv.shared._ZN7cutlass13device_kernelIN5flash11enable_sm90INS1_16FlashAttnFwdSm90INS1_25CollectiveMainloopFwdSm90ILi2EN4cute5tupleIJNS5_1CILi1EEES8_S8_EEENS6_IJNS7_ILi128EEENS7_ILi160EEESA_EEELi128ENS_12float_e4m3_tEfNS_4arch4Sm90ELb0ELb0ELb0ELb0ELb1ELb0ELb0ELb1ELb1ELb1ELb0ELb0EEENS1_21CollectiveEpilogueFwdINS6_IJSA_SA_SB_EEES9_NS_10bfloat16_tESF_Li256ELb0ELb1ELb0ELb1EEENS1_29StaticPersistentTileSchedulerILb0EEEEEEEEEvNT_6ParamsE --------------------------
	.section	.nv.shared._ZN7cutlass13device_kernelIN5flash11enable_sm90INS1_16FlashAttnFwdSm90INS1_25CollectiveMainloopFwdSm90ILi2EN4cute5tupleIJNS5_1CILi1EEES8_S8_EEENS6_IJNS7_ILi128EEENS7_ILi160EEESA_EEELi128ENS_12float_e4m3_tEfNS_4arch4Sm90ELb0ELb0ELb0ELb0ELb1ELb0ELb0ELb1ELb1ELb1ELb0ELb0EEENS1_21CollectiveEpilogueFwdINS6_IJSA_SA_SB_EEES9_NS_10bfloat16_tESF_Li256ELb0ELb1ELb0ELb1EEENS1_29StaticPersistentTileSchedulerILb0EEEEEEEEEvNT_6ParamsE,"aw",@nobits
	.sectionflags	@""
	.align	16
	.zero		1024


//--------------------- .nv.shared._ZN7cutlass13device_kernelIN5flash11enable_sm90INS1_16FlashAttnFwdSm90INS1_25CollectiveMainloopFwdSm90ILi2EN4cute5tupleIJNS5_1CILi1EEES8_S8_EEENS6_IJNS7_ILi128EEENS7_ILi160EEESA_EEELi128ENS_12float_e4m3_tEfNS_4arch4Sm90ELb0ELb0ELb0ELb1ELb1ELb0ELb0ELb1ELb1ELb1ELb0ELb0EEENS1_21CollectiveEpilogueFwdINS6_IJSA_SA_SB_EEES9_NS_10bfloat16_tESF_Li256ELb1ELb1ELb0ELb1EEENS1_36VarlenDynamicPersistentTileSchedulerILi128ELi160ELi256ELi128ELb0ELb1ELb1ELb0ELb1ELb1EEEEEEEEEvNT_6ParamsE --------------------------
	.section	.nv.shared._ZN7cutlass13device_kernelIN5flash11enable_sm90INS1_16FlashAttnFwdSm90INS1_25CollectiveMainloopFwdSm90ILi2EN4cute5tupleIJNS5_1CILi1EEES8_S8_EEENS6_IJNS7_ILi128EEENS7_ILi160EEESA_EEELi128ENS_12float_e4m3_tEfNS_4arch4Sm90ELb0ELb0ELb0ELb1ELb1ELb0ELb0ELb1ELb1ELb1ELb0ELb0EEENS1_21CollectiveEpilogueFwdINS6_IJSA_SA_SB_EEES9_NS_10bfloat16_tESF_Li256ELb1ELb1ELb0ELb1EEENS1_36VarlenDynamicPersistentTileSchedulerILi128ELi160ELi256ELi128ELb0ELb1ELb1ELb0ELb1ELb1EEEEEEEEEvNT_6ParamsE,"aw",@nobits
	.sectionflags	@""
	.align	16
	.zero		1024


//--------------------- .nv.shared._ZN7cutlass13device_kernelIN5flash11enable_sm90INS1_16FlashAttnFwdSm90INS1_25CollectiveMainloopFwdSm90ILi2EN4cute5tupleIJNS5_1CILi1EEES8_S8_EEENS6_IJNS7_ILi128EEENS7_ILi160EEESA_EEELi128ENS_12float_e4m3_tEfNS_4arch4Sm90ELb0ELb0ELb0ELb1ELb1ELb1ELb0ELb1ELb1ELb1ELb0ELb0EEENS1_21CollectiveEpilogueFwdINS6_IJSA_SA_SB_EEES9_NS_10bfloat16_tESF_Li256ELb1ELb1ELb0ELb1EEENS1_36VarlenDynamicPersistentTileSchedulerILi128ELi160ELi256ELi128ELb0ELb1ELb1ELb0ELb1ELb1EEEEEEEEEvNT_6ParamsE --------------------------
	.section	.nv.shared._ZN7cutlass13device_kernelIN5flash11enable_sm90INS1_16FlashAttnFwdSm90INS1_25CollectiveMainloopFwdSm90ILi2EN4cute5tupleIJNS5_1CILi1EEES8_S8_EEENS6_IJNS7_ILi128EEENS7_ILi160EEESA_EEELi128ENS_12float_e4m3_tEfNS_4arch4Sm90ELb0ELb0ELb0ELb1ELb1ELb1ELb0ELb1ELb1ELb1ELb0ELb0EEENS1_21CollectiveEpilogueFwdINS6_IJSA_SA_SB_EEES9_NS_10bfloat16_tESF_Li256ELb1ELb1ELb0ELb1EEENS1_36VarlenDynamicPersistentTileSchedulerILi128ELi160ELi256ELi128ELb0ELb1ELb1ELb0ELb1ELb1EEEEEEEEEvNT_6ParamsE,"aw",@nobits
	.sectionflags	@""
	.align	16
	.zero		1024


//--------------------- .nv.shared._ZN7cutlass13device_kernelIN5flash11enable_sm90INS1_16FlashAttnFwdSm90INS1_25CollectiveMainloopFwdSm90ILi2EN4cute5tupleIJNS5_1CILi1EEES8_S8_EEENS6_IJNS7_ILi128EEENS7_ILi160EEESA_EEELi128ENS_12float_e4m3_tEfNS_4arch4Sm90ELb0ELb1ELb0ELb0ELb1ELb0ELb0ELb1ELb1ELb1ELb0ELb0EEENS1_21CollectiveEpilogueFwdINS6_IJSA_SA_SB_EEES9_NS_10bfloat16_tESF_Li256ELb0ELb1ELb0ELb1EEENS1_30DynamicPersistentTileSchedulerILi256ELi128ELb0ELb1ELb1EEEEEEEEEvNT_6ParamsE --------------------------
	.section	.nv.shared._ZN7cutlass13device_kernelIN5flash11enable_sm90INS1_16FlashAttnFwdSm90INS1_25CollectiveMainloopFwdSm90ILi2EN4cute5tupleIJNS5_1CILi1EEES8_S8_EEENS6_IJNS7_ILi128EEENS7_ILi160EEESA_EEELi128ENS_12float_e4m3_tEfNS_4arch4Sm90ELb0ELb1ELb0ELb0ELb1ELb0ELb0ELb1ELb1ELb1ELb0ELb0EEENS1_21CollectiveEpilogueFwdINS6_IJSA_SA_SB_EEES9_NS_10bfloat16_tESF_Li256ELb0ELb1ELb0ELb1EEENS1_30DynamicPersistentTileSchedulerILi256ELi128ELb0ELb1ELb1EEEEEEEEEvNT_6ParamsE,"aw",@nobits
	.sectionflags	@""
	.align	16
	.zero		1024


//--------------------- .nv.shared._ZN7cutlass13device_kernelIN5flash11enable_sm90INS1_16FlashAttnFwdSm90INS1_25CollectiveMainloopFwdSm90ILi2EN4cute5tupleIJNS5_1CILi1EEES8_S8_EEENS6_IJNS7_ILi128EEENS7_ILi160EEESA_EEELi128ENS_12float_e4m3_tEfNS_4arch4Sm90ELb0ELb1ELb0ELb1ELb1ELb0ELb0ELb1ELb1ELb1ELb0ELb0EEENS1_21CollectiveEpilogueFwdINS6_IJSA_SA_SB_EEES9_NS_10bfloat16_tESF_Li256ELb1ELb1ELb0ELb1EEENS1_36VarlenDynamicPersistentTileSchedulerILi128ELi160ELi256ELi128ELb0ELb1ELb1ELb1ELb0ELb1EEEEEEEEEvNT_6ParamsE --------------------------
	.section	.nv.shared._ZN7cutlass13device_kernelIN5flash11enable_sm90INS1_16FlashAttnFwdSm90INS1_25CollectiveMainloopFwdSm90ILi2EN4cute5tupleIJNS5_1CILi1EEES8_S8_EEENS6_IJNS7_ILi128EEENS7_ILi160EEESA_EEELi128ENS_12float_e4m3_tEfNS_4arch4Sm90ELb0ELb1ELb0ELb1ELb1ELb0ELb0ELb1ELb1ELb1ELb0ELb0EEENS1_21CollectiveEpilogueFwdINS6_IJSA_SA_SB_EEES9_NS_10bfloat16_tESF_Li256ELb1ELb1ELb0ELb1EEENS1_36VarlenDynamicPersistentTileSchedulerILi128ELi160ELi256ELi128ELb0ELb1ELb1ELb1ELb0ELb1EEEEEEEEEvNT_6ParamsE,"aw",@nobits
	.sectionflags	@""
	.align	16
	.zero		1024


//--------------------- .nv.shared._ZN7cutlass13device_kernelIN5flash11enable_sm90INS1_16FlashAttnFwdSm90INS1_25CollectiveMainloopFwdSm90ILi2EN4cute5tupleIJNS5_1CILi1EEES8_S8_EEENS6_IJNS7_ILi128EEENS7_ILi160EEESA_EEELi128ENS_12float_e4m3_tEfNS_4arch4Sm90ELb0ELb1ELb0ELb1ELb1ELb1ELb0ELb1ELb1ELb1ELb0ELb0EEENS1_21CollectiveEpilogueFwdINS6_IJSA_SA_SB_EEES9_NS_10bfloat16_tESF_Li256ELb1ELb1ELb0ELb1EEENS1_36VarlenDynamicPersistentTileSchedulerILi128ELi160ELi256ELi128ELb0ELb1ELb1ELb1ELb0ELb1EEEEEEEEEvNT_6ParamsE --------------------------
	.section	.nv.shared._ZN7cutlass13device_kernelIN5flash11enable_sm90INS1_16FlashAttnFwdSm90INS1_25CollectiveMainloopFwdSm90ILi2EN4cute5tupleIJNS5_1CILi1EEES8_S8_EEENS6_IJNS7_ILi128EEENS7_ILi160EEESA_EEELi128ENS_12float_e4m3_tEfNS_4arch4Sm90ELb0ELb1ELb0ELb1ELb1ELb1ELb0ELb1ELb1ELb1ELb0ELb0EEENS1_21CollectiveEpilogueFwdINS6_IJSA_SA_SB_EEES9_NS_10bfloat16_tESF_Li256ELb1ELb1ELb0ELb1EEENS1_36VarlenDynamicPersistentTileSchedulerILi128ELi160ELi256ELi128ELb0ELb1ELb1ELb1ELb0ELb1EEEEEEEEEvNT_6ParamsE,"aw",@nobits
	.sectionflags	@""
	.align	16
	.zero		1024


//--------------------- .nv.shared._ZN7cutlass13device_kernelIN5flash11enable_sm90INS1_16FlashAttnFwdSm90INS1_25CollectiveMainloopFwdSm90ILi2EN4cute5tupleIJNS5_1CILi1EEES8_S8_EEENS6_IJNS7_ILi128EEENS7_ILi160EEESA_EEELi128ENS_12float_e4m3_tEfNS_4arch4Sm90ELb1ELb0ELb0ELb0ELb1ELb0ELb0ELb1ELb1ELb1ELb0ELb0EEENS1_21CollectiveEpilogueFwdINS6_IJSA_SA_SB_EEES9_NS_10bfloat16_tESF_Li256ELb0ELb1ELb0ELb1EEENS1_30DynamicPersistentTileSchedulerILi256ELi128ELb0ELb1ELb1EEEEEEEEEvNT_6ParamsE --------------------------
	.section	.nv.shared._ZN7cutlass13device_kernelIN5flash11enable_sm90INS1_16FlashAttnFwdSm90INS1_25CollectiveMainloopFwdSm90ILi2EN4cute5tupleIJNS5_1CILi1EEES8_S8_EEENS6_IJNS7_ILi128EEENS7_ILi160EEESA_EEELi128ENS_12float_e4m3_tEfNS_4arch4Sm90ELb1ELb0ELb0ELb0ELb1ELb0ELb0ELb1ELb1ELb1ELb0ELb0EEENS1_21CollectiveEpilogueFwdINS6_IJSA_SA_SB_EEES9_NS_10bfloat16_tESF_Li256ELb0ELb1ELb0ELb1EEENS1_30DynamicPersistentTileSchedulerILi256ELi128ELb0ELb1ELb1EEEEEEEEEvNT_6ParamsE,"aw",@nobits
	.sectionflags	@""
	.align	16
	.zero		1024


//--------------------- .nv.shared._ZN7cutlass13device_kernelIN5flash11enable_sm90INS1_16FlashAttnFwdSm90INS1_25CollectiveMainloopFwdSm90ILi2EN4cute5tupleIJNS5_1CILi1EEES8_S8_EEENS6_IJNS7_ILi128EEENS7_ILi160EEESA_EEELi128ENS_12float_e4m3_tEfNS_4arch4Sm90ELb1ELb0ELb0ELb1ELb1ELb0ELb0ELb1ELb1ELb1ELb0ELb0EEENS1_21CollectiveEpilogueFwdINS6_IJSA_SA_SB_EEES9_NS_10bfloat16_tESF_Li256ELb1ELb1ELb0ELb1EEENS1_36VarlenDynamicPersistentTileSchedulerILi128ELi160ELi256ELi128ELb0ELb1ELb1ELb1ELb1ELb1EEEEEEEEEvNT_6ParamsE --------------------------
	.section	.nv.shared._ZN7cutlass13device_kernelIN5flash11enable_sm90INS1_16FlashAttnFwdSm90INS1_25CollectiveMainloopFwdSm90ILi2EN4cute5tupleIJNS5_1CILi1EEES8_S8_EEENS6_IJNS7_ILi128EEENS7_ILi160EEESA_EEELi128ENS_12float_e4m3_tEfNS_4arch4Sm90ELb1ELb0ELb0ELb1ELb1ELb0ELb0ELb1ELb1ELb1ELb0ELb0EEENS1_21CollectiveEpilogueFwdINS6_IJSA_SA_SB_EEES9_NS_10bfloat16_tESF_Li256ELb1ELb1ELb0ELb1EEENS1_36VarlenDynamicPersistentTileSchedulerILi128ELi160ELi256ELi128ELb0ELb1ELb1ELb1ELb1ELb1EEEEEEEEEvNT_6ParamsE,"aw",@nobits
	.sectionflags	@""
	.align	16
	.zero		1024


//--------------------- .nv.shared._ZN7cutlass13device_kernelIN5flash11enable_sm90INS1_16FlashAttnFwdSm90INS1_25CollectiveMainloopFwdSm90ILi2EN4cute5tupleIJNS5_1CILi1EEES8_S8_EEENS6_IJNS7_ILi128EEENS7_ILi160EEESA_EEELi128ENS_12float_e4m3_tEfNS_4arch4Sm90ELb1ELb0ELb0ELb1ELb1ELb1ELb0ELb1ELb1ELb1ELb0ELb0EEENS1_21CollectiveEpilogueFwdINS6_IJSA_SA_SB_EEES9_NS_10bfloat16_tESF_Li256ELb1ELb1ELb0ELb1EEENS1_36VarlenDynamicPersistentTileSchedulerILi128ELi160ELi256ELi128ELb0ELb1ELb1ELb1ELb1ELb1EEEEEEEEEvNT_6ParamsE --------------------------
	.section	.nv.shared._ZN7cutlass13device_kernelIN5flash11enable_sm90INS1_16FlashAttnFwdSm90INS1_25CollectiveMainloopFwdSm90ILi2EN4cute5tupleIJNS5_1CILi1EEES8_S8_EEENS6_IJNS7_ILi128EEENS7_ILi160EEESA_EEELi128ENS_12float_e4m3_tEfNS_4arch4Sm90ELb1ELb0ELb0ELb1ELb1ELb1ELb0ELb1ELb1ELb1ELb0ELb0EEENS1_21CollectiveEpilogueFwdINS6_IJSA_SA_SB_EEES9_NS_10bfloat16_tESF_Li256ELb1ELb1ELb0ELb1EEENS1_36VarlenDynamicPersistentTileSchedulerILi128ELi160ELi256ELi128ELb0ELb1ELb1ELb1ELb1ELb1EEEEEEEEEvNT_6ParamsE,"aw",@nobits
	.sectionflags	@""
	.align	16
	.zero		1024


//--------------------- .nv.shared._ZN7cutlass13device_kernelIN5flash11enable_sm90INS1_16FlashAttnFwdSm90INS1_25CollectiveMainloopFwdSm90ILi2EN4cute5tupleIJNS5_1CILi1EEES8_S8_EEENS6_IJNS7_ILi192EEENS7_ILi128EEENS7_ILi96EEEEEELi96ENS_12float_e4m3_tEfNS_4arch4Sm90ELb0ELb0ELb0ELb0ELb1ELb0ELb0ELb1ELb1ELb1ELb0ELb0EEENS1_21CollectiveEpilogueFwdINS6_IJSA_SC_SB_EEES9_NS_10bfloat16_tESG_Li384ELb0ELb1ELb0ELb1EEENS1_29StaticPersistentTileSchedulerILb0EEEEEEEEEvNT_6ParamsE --------------------------
	.section	.nv.shared._ZN7cutlass13device_kernelIN5flash11enable_sm90INS1_16FlashAttnFwdSm90INS1_25CollectiveMainloopFwdSm90ILi2EN4cute5tupleIJNS5_1CILi1EEES8_S8_EEENS6_IJNS7_ILi192EEENS7_ILi128EEENS7_ILi96EEEEEELi96ENS_12float_e4m3_tEfNS_4arch4Sm90ELb0ELb0ELb0ELb0ELb1ELb0ELb0ELb1ELb1ELb1ELb0ELb0EEENS1_21CollectiveEpilogueFwdINS6_IJSA_SC_SB_EEES9_NS_10bfloat16_tESG_Li384ELb0ELb1ELb0ELb1EEENS1_29StaticPersistentTileSchedulerILb0EEEEEEEEEvNT_6ParamsE,"aw",@nobits
	.sectionflags	@""
	.align	16
	.zero		1024


//--------------------- .nv.shared._ZN7cutlass13device_kernelIN5flash11enable_sm90INS1_16FlashAttnFwdSm90INS1_25CollectiveMainloopFwdSm90ILi2EN4cute5tupleIJNS5_1CILi1EEES8_S8_EEENS6_IJNS7_ILi192EEENS7_ILi128EEENS7_ILi96EEEEEELi96ENS_12float_e4m3_tEfNS_4arch4Sm90ELb0ELb0ELb0ELb1ELb1ELb0ELb0ELb1ELb1ELb1ELb0ELb0EEENS1_21CollectiveEpilogueFwdINS6_IJSA_SC_SB_EEES9_NS_10bfloat16_tESG_Li384ELb1ELb1ELb0ELb1EEENS1_36VarlenDynamicPersistentTileSchedulerILi192ELi128ELi384ELi128ELb0ELb1ELb1ELb0ELb1ELb1EEEEEEEEEvNT_6ParamsE --------------------------
	.section	.nv.shared._ZN7cutlass13device_kernelIN5flash11enable_sm90INS1_16FlashAttnFwdSm90INS1_25CollectiveMainloopFwdSm90ILi2EN4cute5tupleIJNS5_1CILi1EEES8_S8_EEENS6_IJNS7_ILi192EEENS7_ILi128EEENS7_ILi96EEEEEELi96ENS_12float_e4m3_tEfNS_4arch4Sm90ELb0ELb0ELb0ELb1ELb1ELb0ELb0ELb1ELb1ELb1ELb0ELb0EEENS1_21CollectiveEpilogueFwdINS6_IJSA_SC_SB_EEES9_NS_10bfloat16_tESG_Li384ELb1ELb1ELb0ELb1EEENS1_36VarlenDynamicPersistentTileSchedulerILi192ELi128ELi384ELi128ELb0ELb1ELb1ELb0ELb1ELb1EEEEEEEEEvNT_6ParamsE,"aw",@nobits
	.sectionflags	@""
	.align	16
	.zero		1024


//--------------------- .nv.shared._ZN7cutlass13device_kernelIN5flash11enable_sm90INS1_16FlashAttnFwdSm90INS1_25CollectiveMainloopFwdSm90ILi2EN4cute5tupleIJNS5_1CILi1EEES8_S8_EEENS6_IJNS7_ILi192EEENS7_ILi128EEENS7_ILi96EEEEEELi96ENS_12float_e4m3_tEfNS_4arch4Sm90ELb0ELb0ELb0ELb1ELb1ELb1ELb0ELb1ELb1ELb1ELb0ELb0EEENS1_21CollectiveEpilogueFwdINS6_IJSA_SC_SB_EEES9_NS_10bfloat16_tESG_Li384ELb1ELb1ELb0ELb1EEENS1_36VarlenDynamicPersistentTileSchedulerILi192ELi128ELi384ELi128ELb0ELb1ELb1ELb0ELb1ELb1EEEEEEEEEvNT_6ParamsE --------------------------
	.section	.nv.shared._ZN7cutlass13device_kernelIN5flash11enable_sm90INS1_16FlashAttnFwdSm90INS1_25CollectiveMainloopFwdSm90ILi2EN4cute5tupleIJNS5_1CILi1EEES8_S8_EEENS6_IJNS7_ILi192EEENS7_ILi128EEENS7_ILi96EEEEEELi96ENS_12float_e4m3_tEfNS_4arch4Sm90ELb0ELb0ELb0ELb1ELb1ELb1ELb0ELb1ELb1ELb1ELb0ELb0EEENS1_21CollectiveEpilogueFwdINS6_IJSA_SC_SB_EEES9_NS_10bfloat16_tESG_Li384ELb1ELb1ELb0ELb1EEENS1_36VarlenDynamicPersistentTileSchedulerILi192ELi128ELi384ELi128ELb0ELb1ELb1ELb0ELb1ELb1EEEEEEEEEvNT_6ParamsE,"aw",@nobits
	.sectionflags	@""
	.align	16
	.zero		1024


//--------------------- .nv.shared._ZN7cutlass13device_kernelIN5flash11enable_sm90INS1_16FlashAttnFwdSm90INS1_25CollectiveMainloopFwdSm90ILi2EN4cute5tupleIJNS5_1CILi1EEES8_S8_EEENS6_IJNS7_ILi192EEENS7_ILi128EEENS7_ILi96EEEEEELi96ENS_12float_e4m3_tEfNS_4arch4Sm90ELb0ELb1ELb0ELb0ELb1ELb0ELb0ELb1ELb1ELb1ELb0ELb0EEENS1_21CollectiveEpilogueFwdINS6_IJSA_SC_SB_EEES9_NS_10bfloat16_tESG_Li384ELb0ELb1ELb0ELb1EEENS1_30DynamicPersistentTileSchedulerILi384ELi128ELb0ELb1ELb1EEEEEEEEEvNT_6ParamsE --------------------------
	.section	.nv.shared._ZN7cutlass13device_kernelIN5flash11enable_sm90INS1_16FlashAttnFwdSm90INS1_25CollectiveMainloopFwdSm90ILi2EN4cute5tupleIJNS5_1CILi1EEES8_S8_EEENS6_IJNS7_ILi192EEENS7_ILi128EEENS7_ILi96EEEEEELi96ENS_12float_e4m3_tEfNS_4arch4Sm90ELb0ELb1ELb0ELb0ELb1ELb0ELb0ELb1ELb1ELb1ELb0ELb0EEENS1_21CollectiveEpilogueFwdINS6_IJSA_SC_SB_EEES9_NS_10bfloat16_tESG_Li384ELb0ELb1ELb0ELb1EEENS1_30DynamicPersistentTileSchedulerILi384ELi128ELb0ELb1ELb1EEEEEEEEEvNT_6ParamsE,"aw",@nobits
	.sectionflags	@""
	.align	16
	.zero		1024


//--------------------- .nv.shared._ZN7cutlass13device_kernelIN5flash11enable_sm90INS1_16FlashAttnFwdSm90INS1_25CollectiveMainloopFwdSm90ILi2EN4cute5tupleIJNS5_1CILi1EEES8_S8_EEENS6_IJNS7_ILi192EEENS7_ILi128EEENS7_ILi96EEEEEELi96ENS_12float_e4m3_tEfNS_4arch4Sm90ELb0ELb1ELb0ELb1ELb1ELb0ELb0ELb1ELb1ELb1ELb0ELb0EEENS1_21CollectiveEpilogueFwdINS6_IJSA_SC_SB_EEES9_NS_10bfloat16_tESG_Li384ELb1ELb1ELb0ELb1EEENS1_36VarlenDynamicPersistentTileSchedulerILi192ELi128ELi384ELi128ELb0ELb1ELb1ELb1ELb0ELb1EEEEEEEEEvNT_6ParamsE --------------------------
	.section	.nv.shared._ZN7cutlass13device_kernelIN5flash11enable_sm90INS1_16FlashAttnFwdSm90INS1_25CollectiveMainloopFwdSm90ILi2EN4cute5tupleIJNS5_1CILi1EEES8_S8_EEENS6_IJNS7_ILi192EEENS7_ILi128EEENS7_ILi96EEEEEELi96ENS_12float_e4m3_tEfNS_4arch4Sm90ELb0ELb1ELb0ELb1ELb1ELb0ELb0ELb1ELb1ELb1ELb0ELb0EEENS1_21CollectiveEpilogueFwdINS6_IJSA_SC_SB_EEES9_NS_10bfloat16_tESG_Li384ELb1ELb1ELb0ELb1EEENS1_36VarlenDynamicPersistentTileSchedulerILi192ELi128ELi384ELi128ELb0ELb1ELb1ELb1ELb0ELb1EEEEEEEEEvNT_6ParamsE,"aw",@nobits
	.sectionflags	@""
	.align	16
	.zero		1024


//--------------------- .nv.shared._ZN7cutlass13device_kernelIN5flash11enable_sm90INS1_16FlashAttnFwdSm90INS1_25CollectiveMainloopFwdSm90ILi2EN4cute5tupleIJNS5_1CILi1EEES8_S8_EEENS6_IJNS7_ILi192EEENS7_ILi128EEENS7_ILi96EEEEEELi96ENS_12float_e4m3_tEfNS_4arch4Sm90ELb0ELb1ELb0ELb1ELb1ELb1ELb0ELb1ELb1ELb1ELb0ELb0EEENS1_21CollectiveEpilogueFwdINS6_IJSA_SC_SB_EEES9_NS_10bfloat16_tESG_Li384ELb1ELb1ELb0ELb1EEENS1_36VarlenDynamicPersistentTileSchedulerILi192ELi128ELi384ELi128ELb0ELb1ELb1ELb1ELb0ELb1EEEEEEEEEvNT_6ParamsE --------------------------
	.section	.nv.shared._ZN7cutlass13device_kernelIN5flash11enable_sm90INS1_16FlashAttnFwdSm90INS1_25CollectiveMainloopFwdSm90ILi2EN4cute5tupleIJNS5_1CILi1EEES8_S8_EEENS6_IJNS7_ILi192EEENS7_ILi128EEENS7_ILi96EEEEEELi96ENS_12float_e4m3_tEfNS_4arch4Sm90ELb0ELb1ELb0ELb1ELb1ELb1ELb0ELb1ELb1ELb1ELb0ELb0EEENS1_21CollectiveEpilogueFwdINS6_IJSA_SC_SB_EEES9_NS_10bfloat16_tESG_Li384ELb1ELb1ELb0ELb1EEENS1_36VarlenDynamicPersistentTileSchedulerILi192ELi128ELi384ELi128ELb0ELb1ELb1ELb1ELb0ELb1EEEEEEEEEvNT_6ParamsE,"aw",@nobits
	.sectionflags	@""
	.align	16
	.zero		1024


//--------------------- .nv.shared._ZN7cutlass13device_kernelIN5flash11enable_sm90INS1_16FlashAttnFwdSm90INS1_25CollectiveMainloopFwdSm90ILi2EN4cute5tupleIJNS5_1CILi1EEES8_S8_EEENS6_IJNS7_ILi192EEENS7_ILi128EEENS7_ILi96EEEEEELi96ENS_12float_e4m3_tEfNS_4arch4Sm90ELb1ELb0ELb0ELb0ELb1ELb0ELb0ELb1ELb1ELb1ELb0ELb0EEENS1_21CollectiveEpilogueFwdINS6_IJSA_SC_SB_EEES9_NS_10bfloat16_tESG_Li384ELb0ELb1ELb0ELb1EEENS1_30DynamicPersistentTileSchedulerILi384ELi128ELb0ELb1ELb1EEEEEEEEEvNT_6ParamsE --------------------------
	.section	.nv.shared._ZN7cutlass13device_kernelIN5flash11enable_sm90INS1_16FlashAttnFwdSm90INS1_25CollectiveMainloopFwdSm90ILi2EN4cute5tupleIJNS5_1CILi1EEES8_S8_EEENS6_IJNS7_ILi192EEENS7_ILi128EEENS7_ILi96EEEEEELi96ENS_12float_e4m3_tEfNS_4arch4Sm90ELb1ELb0ELb0ELb0ELb1ELb0ELb0ELb1ELb1ELb1ELb0ELb0EEENS1_21CollectiveEpilogueFwdINS6_IJSA_SC_SB_EEES9_NS_10bfloat16_tESG_Li384ELb0ELb1ELb0ELb1EEENS1_30DynamicPersistentTileSchedulerILi384ELi128ELb0ELb1ELb1EEEEEEEEEvNT_6ParamsE,"aw",@nobits
	.sectionflags	@""
	.align	16
	.zero		1024


//--------------------- .nv.shared._ZN7cutlass13device_kernelIN5flash11enable_sm90INS1_16FlashAttnFwdSm90INS1_25CollectiveMainloopFwdSm90ILi2EN4cute5tupleIJNS5_1CILi1EEES8_S8_EEENS6_IJNS7_ILi192EEENS7_ILi128EEENS7_ILi96EEEEEELi96ENS_12float_e4m3_tEfNS_4arch4Sm90ELb1ELb0ELb0ELb1ELb1ELb0ELb0ELb1ELb1ELb1ELb0ELb0EEENS1_21CollectiveEpilogueFwdINS6_IJSA_SC_SB_EEES9_NS_10bfloat16_tESG_Li384ELb1ELb1ELb0ELb1EEENS1_36VarlenDynamicPersistentTileSchedulerILi192ELi128ELi384ELi128ELb0ELb1ELb1ELb1ELb1ELb1EEEEEEEEEvNT_6ParamsE --------------------------
	.section	.nv.shared._ZN7cutlass13device_kernelIN5flash11enable_sm90INS1_16FlashAttnFwdSm90INS1_25CollectiveMainloopFwdSm90ILi2EN4cute5tupleIJNS5_1CILi1EEES8_S8_EEENS6_IJNS7_ILi192EEENS7_ILi128EEENS7_ILi96EEEEEELi96ENS_12float_e4m3_tEfNS_4arch4Sm90ELb1ELb0ELb0ELb1ELb1ELb0ELb0ELb1ELb1ELb1ELb0ELb0EEENS1_21CollectiveEpilogueFwdINS6_IJSA_SC_SB_EEES9_NS_10bfloat16_tESG_Li384ELb1ELb1ELb0ELb1EEENS1_36VarlenDynamicPersistentTileSchedulerILi192ELi128ELi384ELi128ELb0ELb1ELb1ELb1ELb1ELb1EEEEEEEEEvNT_6ParamsE,"aw",@nobits
	.sectionflags	@""
	.align	16
	.zero		1024


//--------------------- .nv.shared._ZN7cutlass13device_kernelIN5flash11enable_sm90INS1_16FlashAttnFwdSm90INS1_25CollectiveMainloopFwdSm90ILi2EN4cute5tupleIJNS5_1CILi1EEES8_S8_EEENS6_IJNS7_ILi192EEENS7_ILi128EEENS7_ILi96EEEEEELi96ENS_12float_e4m3_tEfNS_4arch4Sm90ELb1ELb0ELb0ELb1ELb1ELb1ELb0ELb1ELb1ELb1ELb0ELb0EEENS1_21CollectiveEpilogueFwdINS6_IJSA_SC_SB_EEES9_NS_10bfloat16_tESG_Li384ELb1ELb1ELb0ELb1EEENS1_36VarlenDynamicPersistentTileSchedulerILi192ELi128ELi384ELi128ELb0ELb1ELb1ELb1ELb1ELb1EEEEEEEEEvNT_6ParamsE --------------------------
	.section	.nv.shared._ZN7cutlass13device_kernelIN5flash11enable_sm90INS1_16FlashAttnFwdSm90INS1_25CollectiveMainloopFwdSm90ILi2EN4cute5tupleIJNS5_1CILi1EEES8_S8_EEENS6_IJNS7_ILi192EEENS7_ILi128EEENS7_ILi96EEEEEELi96ENS_12float_e4m3_tEfNS_4arch4Sm90ELb1ELb0ELb0ELb1ELb1ELb1ELb0ELb1ELb1ELb1ELb0ELb0EEENS1_21CollectiveEpilogueFwdINS6_IJSA_SC_SB_EEES9_NS_10bfloat16_tESG_Li384ELb1ELb1ELb0ELb1EEENS1_36VarlenDynamicPersistentTileSchedulerILi192ELi128ELi384ELi128ELb0ELb1ELb1ELb1ELb1ELb1EEEEEEEEEvNT_6ParamsE,"aw",@nobits
	.sectionflags	@""
	.align	16
	.zero		1024


//--------------------- .nv.shared._ZN7cutlass13device_kernelIN5flash11enable_sm90INS1_16FlashAttnFwdSm90INS1_25CollectiveMainloopFwdSm90ILi2EN4cute5tupleIJNS5_1CILi1EEES8_S8_EEENS6_IJNS7_ILi192EEENS7_ILi160EEENS7_ILi64EEEEEELi64ENS_12float_e4m3_tEfNS_4arch4Sm90ELb0ELb0ELb0ELb0ELb1ELb0ELb0ELb1ELb1ELb1ELb0ELb0EEENS1_21CollectiveEpilogueFwdINS6_IJSA_SC_SB_EEES9_NS_10bfloat16_tESG_Li384ELb0ELb1ELb0ELb1EEENS1_29StaticPersistentTileSchedulerILb0EEEEEEEEEvNT_6ParamsE --------------------------
	.section	.nv.shared._ZN7cutlass13device_kernelIN5flash11enable_sm90INS1_16FlashAttnFwdSm90INS1_25CollectiveMainloopFwdSm90ILi2EN4cute5tupleIJNS5_1CILi1EEES8_S8_EEENS6_IJNS7_ILi192EEENS7_ILi160EEENS7_ILi64EEEEEELi64ENS_12float_e4m3_tEfNS_4arch4Sm90ELb0ELb0ELb0ELb0ELb1ELb0ELb0ELb1ELb1ELb1ELb0ELb0EEENS1_21CollectiveEpilogueFwdINS6_IJSA_SC_SB_EEES9_NS_10bfloat16_tESG_Li384ELb0ELb1ELb0ELb1EEENS1_29StaticPersistentTileSchedulerILb0EEEEEEEEEvNT_6ParamsE,"aw",@nobits
	.sectionflags	@""
	.align	16
	.zero		1024


//--------------------- .nv.shared._ZN7cutlass13device_kernelIN5flash11enable_sm90INS1_16FlashAttnFwdSm90INS1_25CollectiveMainloopFwdSm90ILi2EN4cute5tupleIJNS5_1CILi1EEES8_S8_EEENS6_IJNS7_ILi192EEENS7_ILi160EEENS7_ILi64EEEEEELi64ENS_12float_e4m3_tEfNS_4arch4Sm90ELb0ELb0ELb0ELb1ELb1ELb0ELb0ELb1ELb1ELb1ELb0ELb0EEENS1_21CollectiveEpilogueFwdINS6_IJSA_SC_SB_EEES9_NS_10bfloat16_tESG_Li384ELb1ELb1ELb0ELb1EEENS1_36VarlenDynamicPersistentTileSchedulerILi192ELi160ELi384ELi128ELb0ELb1ELb1ELb0ELb1ELb1EEEEEEEEEvNT_6ParamsE --------------------------
	.section	.nv.shared._ZN7cutlass13device_kernelIN5flash11enable_sm90INS1_16FlashAttnFwdSm90INS1_25CollectiveMainloopFwdSm90ILi2EN4cute5tupleIJNS5_1CILi1EEES8_S8_EEENS6_IJNS7_ILi192EEENS7_ILi160EEENS7_ILi64EEEEEELi64ENS_12float_e4m3_tEfNS_4arch4Sm90ELb0ELb0ELb0ELb1ELb1ELb0ELb0ELb1ELb1ELb1ELb0ELb0EEENS1_21CollectiveEpilogueFwdINS6_IJSA_SC_SB_EEES9_NS_10bfloat16_tESG_Li384ELb1ELb1ELb0ELb1EEENS1_36VarlenDynamicPersistentTileSchedulerILi192ELi160ELi384ELi128ELb0ELb1ELb1ELb0ELb1ELb1EEEEEEEEEvNT_6ParamsE,"aw",@nobits
	.sectionflags	@""
	.align	16
	.zero		1024


//--------------------- .nv.shared._ZN7cutlass13device_kernelIN5flash11enable_sm90INS1_16FlashAttnFwdSm90INS1_25CollectiveMainloopFwdSm90ILi2EN4cute5tupleIJNS5_1CILi1EEES8_S8_EEENS6_IJNS7_ILi192EEENS7_ILi160EEENS7_ILi64EEEEEELi64ENS_12float_e4m3_tEfNS_4arch4Sm90ELb0ELb0ELb0ELb1ELb1ELb1ELb0ELb1ELb1ELb1ELb0ELb0EEENS1_21CollectiveEpilogueFwdINS6_IJSA_SC_SB_EEES9_NS_10bfloat16_tESG_Li384ELb1ELb1ELb0ELb1EEENS1_36VarlenDynamicPersistentTileSchedulerILi192ELi160ELi384ELi128ELb0ELb1ELb1ELb0ELb1ELb1EEEEEEEEEvNT_6ParamsE --------------------------
	.section	.nv.shared._ZN7cutlass13device_kernelIN5flash11enable_sm90INS1_16FlashAttnFwdSm90INS1_25CollectiveMainloopFwdSm90ILi2EN4cute5tupleIJNS5_1CILi1EEES8_S8_EEENS6_IJNS7_ILi192EEENS7_ILi160EEENS7_ILi64EEEEEELi64ENS_12float_e4m3_tEfNS_4arch4Sm90ELb0ELb0ELb0ELb1ELb1ELb1ELb0ELb1ELb1ELb1ELb0ELb0EEENS1_21CollectiveEpilogueFwdINS6_IJSA_SC_SB_EEES9_NS_10bfloat16_tESG_Li384ELb1ELb1ELb0ELb1EEENS1_36VarlenDynamicPersistentTileSchedulerILi192ELi160ELi384ELi128ELb0ELb1ELb1ELb0ELb1ELb1EEEEEEEEEvNT_6ParamsE,"aw",@nobits
	.sectionflags	@""
	.align	16
	.zero		1024


//--------------------- .nv.shared._ZN7cutlass13device_kernelIN5flash11enable_sm90INS1_16FlashAttnFwdSm90INS1_25CollectiveMainloopFwdSm90ILi2EN4cute5tupleIJNS5_1CILi1EEES8_S8_EEENS6_IJNS7_ILi192EEENS7_ILi160EEENS7_ILi64EEEEEELi64ENS_12float_e4m3_tEfNS_4arch4Sm90ELb0ELb1ELb0ELb0ELb1ELb0ELb0ELb1ELb1ELb1ELb0ELb0EEENS1_21CollectiveEpilogueFwdINS6_IJSA_SC_SB_EEES9_NS_10bfloat16_tESG_Li384ELb0ELb1ELb0ELb1EEENS1_30DynamicPersistentTileSchedulerILi384ELi128ELb0ELb1ELb1EEEEEEEEEvNT_6ParamsE --------------------------
	.section	.nv.shared._ZN7cutlass13device_kernelIN5flash11enable_sm90INS1_16FlashAttnFwdSm90INS1_25CollectiveMainloopFwdSm90ILi2EN4cute5tupleIJNS5_1CILi1EEES8_S8_EEENS6_IJNS7_ILi192EEENS7_ILi160EEENS7_ILi64EEEEEELi64ENS_12float_e4m3_tEfNS_4arch4Sm90ELb0ELb1ELb0ELb0ELb1ELb0ELb0ELb1ELb1ELb1ELb0ELb0EEENS1_21CollectiveEpilogueFwdINS6_IJSA_SC_SB_EEES9_NS_10bfloat16_tESG_Li384ELb0ELb1ELb0ELb1EEENS1_30DynamicPersistentTileSchedulerILi384ELi128ELb0ELb1ELb1EEEEEEEEEvNT_6ParamsE,"aw",@nobits
	.sectionflags	@""
	.align	16
	.zero		1024


//--------------------- .nv.shared._ZN7cutlass13device_kernelIN5flash11enable_sm90INS1_16FlashAttnFwdSm90INS1_25CollectiveMainloopFwdSm90ILi2EN4cute5tupleIJNS5_1CILi1EEES8_S8_EEENS6_IJNS7_ILi192EEENS7_ILi160EEENS7_ILi64EEEEEELi64ENS_12float_e4m3_tEfNS_4arch4Sm90ELb0ELb1ELb0ELb1ELb1ELb0ELb0ELb1ELb1ELb1ELb0ELb0EEENS1_21CollectiveEpilogueFwdINS6_IJSA_SC_SB_EEES9_NS_10bfloat16_tESG_Li384ELb1ELb1ELb0ELb1EEENS1_36VarlenDynamicPersistentTileSchedulerILi192ELi160ELi384ELi128ELb0ELb1ELb1ELb1ELb0ELb1EEEEEEEEEvNT_6ParamsE --------------------------
	.section	.nv.shared._ZN7cutlass13device_kernelIN5flash11enable_sm90INS1_16FlashAttnFwdSm90INS1_25CollectiveMainloopFwdSm90ILi2EN4cute5tupleIJNS5_1CILi1EEES8_S8_EEENS6_IJNS7_ILi192EEENS7_ILi160EEENS7_ILi64EEEEEELi64ENS_12float_e4m3_tEfNS_4arch4Sm90ELb0ELb1ELb0ELb1ELb1ELb0ELb0ELb1ELb1ELb1ELb0ELb0EEENS1_21CollectiveEpilogueFwdINS6_IJSA_SC_SB_EEES9_NS_10bfloat16_tESG_Li384ELb1ELb1ELb0ELb1EEENS1_36VarlenDynamicPersistentTileSchedulerILi192ELi160ELi384ELi128ELb0ELb1ELb1ELb1ELb0ELb1EEEEEEEEEvNT_6ParamsE,"aw",@nobits
	.sectionflags	@""
	.align	16
	.zero		1024


//--------------------- .nv.shared._ZN7cutlass13device_kernelIN5flash11enable_sm90INS1_16FlashAttnFwdSm90INS1_25CollectiveMainloopFwdSm90ILi2EN4cute5tupleIJNS5_1CILi1EEES8_S8_EEENS6_IJNS7_ILi192EEENS7_ILi160EEENS7_ILi64EEEEEELi64ENS_12float_e4m3_tEfNS_4arch4Sm90ELb0ELb1ELb0ELb1ELb1ELb1ELb0ELb1ELb1ELb1ELb0ELb0EEENS1_21CollectiveEpilogueFwdINS6_IJSA_SC_SB_EEES9_NS_10bfloat16_tESG_Li384ELb1ELb1ELb0ELb1EEENS1_36VarlenDynamicPersistentTileSchedulerILi192ELi160ELi384ELi128ELb0ELb1ELb1ELb1ELb0ELb1EEEEEEEEEvNT_6ParamsE --------------------------
	.section	.nv.shared._ZN7cutlass13device_kernelIN5flash11enable_sm90INS1_16FlashAttnFwdSm90INS1_25CollectiveMainloopFwdSm90ILi2EN4cute5tupleIJNS5_1CILi1EEES8_S8_EEENS6_IJNS7_ILi192EEENS7_ILi160EEENS7_ILi64EEEEEELi64ENS_12float_e4m3_tEfNS_4arch4Sm90ELb0ELb1ELb0ELb1ELb1ELb1ELb0ELb1ELb1ELb1ELb0ELb0EEENS1_21CollectiveEpilogueFwdINS6_IJSA_SC_SB_EEES9_NS_10bfloat16_tESG_Li384ELb1ELb1ELb0ELb1EEENS1_36VarlenDynamicPersistentTileSchedulerILi192ELi160ELi384ELi128ELb0ELb1ELb1ELb1ELb0ELb1EEEEEEEEEvNT_6ParamsE,"aw",@nobits
	.sectionflags	@""
	.align	16
	.zero		1024


//--------------------- .nv.shared._ZN7cutlass13device_kernelIN5flash11enable_sm90INS1_16FlashAttnFwdSm90INS1_25CollectiveMainloopFwdSm90ILi2EN4cute5tupleIJNS5_1CILi1EEES8_S8_EEENS6_IJNS7_ILi192EEENS7_ILi160EEENS7_ILi64EEEEEELi64ENS_12float_e4m3_tEfNS_4arch4Sm90ELb1ELb0ELb0ELb0ELb1ELb0ELb0ELb1ELb1ELb1ELb0ELb0EEENS1_21CollectiveEpilogueFwdINS6_IJSA_SC_SB_EEES9_NS_10bfloat16_tESG_Li384ELb0ELb1ELb0ELb1EEENS1_30DynamicPersistentTileSchedulerILi384ELi128ELb0ELb1ELb1EEEEEEEEEvNT_6ParamsE --------------------------
	.section	.nv.shared._ZN7cutlass13device_kernelIN5flash11enable_sm90INS1_16FlashAttnFwdSm90INS1_25CollectiveMainloopFwdSm90ILi2EN4cute5tupleIJNS5_1CILi1EEES8_S8_EEENS6_IJNS7_ILi192EEENS7_ILi160EEENS7_ILi64EEEEEELi64ENS_12float_e4m3_tEfNS_4arch4Sm90ELb1ELb0ELb0ELb0ELb1ELb0ELb0ELb1ELb1ELb1ELb0ELb0EEENS1_21CollectiveEpilogueFwdINS6_IJSA_SC_SB_EEES9_NS_10bfloat16_tESG_Li384ELb0ELb1ELb0ELb1EEENS1_30DynamicPersistentTileSchedulerILi384ELi128ELb0ELb1ELb1EEEEEEEEEvNT_6ParamsE,"aw",@nobits
	.sectionflags	@""
	.align	16
	.zero		1024


//--------------------- .nv.shared._ZN7cutlass13device_kernelIN5flash11enable_sm90INS1_16FlashAttnFwdSm90INS1_25CollectiveMainloopFwdSm90ILi2EN4cute5tupleIJNS5_1CILi1EEES8_S8_EEENS6_IJNS7_ILi192EEENS7_ILi160EEENS7_ILi64EEEEEELi64ENS_12float_e4m3_tEfNS_4arch4Sm90ELb1ELb0ELb0ELb1ELb1ELb0ELb0ELb1ELb1ELb1ELb0ELb0EEENS1_21CollectiveEpilogueFwdINS6_IJSA_SC_SB_EEES9_NS_10bfloat16_tESG_Li384ELb1ELb1ELb0ELb1EEENS1_36VarlenDynamicPersistentTileSchedulerILi192ELi160ELi384ELi128ELb0ELb1ELb1ELb1ELb1ELb1EEEEEEEEEvNT_6ParamsE --------------------------
	.section	.nv.shared._ZN7cutlass13device_kernelIN5flash11enable_sm90INS1_16FlashAttnFwdSm90INS1_25CollectiveMainloopFwdSm90ILi2EN4cute5tupleIJNS5_1CILi1EEES8_S8_EEENS6_IJNS7_ILi192EEENS7_ILi160EEENS7_ILi64EEEEEELi64ENS_12float_e4m3_tEfNS_4arch4Sm90ELb1ELb0ELb0ELb1ELb1ELb0ELb0ELb1ELb1ELb1ELb0ELb0EEENS1_21CollectiveEpilogueFwdINS6_IJSA_SC_SB_EEES9_NS_10bfloat16_tESG_Li384ELb1ELb1ELb0ELb1EEENS1_36VarlenDynamicPersistentTileSchedulerILi192ELi160ELi384ELi128ELb0ELb1ELb1ELb1ELb1ELb1EEEEEEEEEvNT_6ParamsE,"aw",@nobits
	.sectionflags	@""
	.align	16
	.zero		1024


//--------------------- .nv.shared._ZN7cutlass13device_kernelIN5flash11enable_sm90INS1_16FlashAttnFwdSm90INS1_25CollectiveMainloopFwdSm90ILi2EN4cute5tupleIJNS5_1CILi1EEES8_S8_EEENS6_IJNS7_ILi192EEENS7_ILi160EEENS7_ILi64EEEEEELi64ENS_12float_e4m3_tEfNS_4arch4Sm90ELb1ELb0ELb0ELb1ELb1ELb1ELb0ELb1ELb1ELb1ELb0ELb0EEENS1_21CollectiveEpilogueFwdINS6_IJSA_SC_SB_EEES9_NS_10bfloat16_tESG_Li384ELb1ELb1ELb0ELb1EEENS1_36VarlenDynamicPersistentTileSchedulerILi192ELi160ELi384ELi128ELb0ELb1ELb1ELb1ELb1ELb1EEEEEEEEEvNT_6ParamsE --------------------------
	.section	.nv.shared._ZN7cutlass13device_kernelIN5flash11enable_sm90INS1_16FlashAttnFwdSm90INS1_25CollectiveMainloopFwdSm90ILi2EN4cute5tupleIJNS5_1CILi1EEES8_S8_EEENS6_IJNS7_ILi192EEENS7_ILi160EEENS7_ILi64EEEEEELi64ENS_12float_e4m3_tEfNS_4arch4Sm90ELb1ELb0ELb0ELb1ELb1ELb1ELb0ELb1ELb1ELb1ELb0ELb0EEENS1_21CollectiveEpilogueFwdINS6_IJSA_SC_SB_EEES9_NS_10bfloat16_tESG_Li384ELb1ELb1ELb0ELb1EEENS1_36VarlenDynamicPersistentTileSchedulerILi192ELi160ELi384ELi128ELb0ELb1ELb1ELb1ELb1ELb1EEEEEEEEEvNT_6ParamsE,"aw",@nobits
	.sectionflags	@""
	.align	16
	.zero		1024


//--------------------- .nv.constant0._ZN7cutlass13device_kernelIN5flash11enable_sm90INS1_16FlashAttnFwdSm90INS1_25CollectiveMainloopFwdSm90ILi2EN4cute5tupleIJNS5_1CILi1EEES8_S8_EEENS6_IJNS7_ILi128EEESA_NS7_ILi256EEEEEELi256ENS_12float_e4m3_tEfNS_4arch4Sm90ELb0ELb0ELb0ELb0ELb1ELb0ELb0ELb1ELb0ELb1ELb0ELb0EEENS1_21CollectiveEpilogueFwdINS6_IJSA_SB_SA_EEES9_NS_10bfloat16_tESF_Li256ELb0ELb1ELb0ELb1EEENS1_29StaticPersistentTileSchedulerILb0EEEEEEEEEvNT_6ParamsE --------------------------
	.section	.nv.constant0._ZN7cutlass13device_kernelIN5flash11enable_sm90INS1_16FlashAttnFwdSm90INS1_25CollectiveMainloopFwdSm90ILi2EN4cute5tupleIJNS5_1CILi1EEES8_S8_EEENS6_IJNS7_ILi128EEESA_NS7_ILi256EEEEEELi256ENS_12float_e4m3_tEfNS_4arch4Sm90ELb0ELb0ELb0ELb0ELb1ELb0ELb0ELb1ELb0ELb1ELb0ELb0EEENS1_21CollectiveEpilogueFwdINS6_IJSA_SB_SA_EEES9_NS_10bfloat16_tESF_Li256ELb0ELb1ELb0ELb1EEENS1_29StaticPersistentTileSchedulerILb0EEEEEEEEEvNT_6ParamsE,"a",@progbits
	.sectionflags	@""
	.align	4
.nv.constant0._ZN7cutlass13device_kernelIN5flash11enable_sm90INS1_16FlashAttnFwdSm90INS1_25CollectiveMainloopFwdSm90ILi2EN4cute5tupleIJNS5_1CILi1EEES8_S8_EEENS6_IJNS7_ILi128EEESA_NS7_ILi256EEEEEELi256ENS_12float_e4m3_tEfNS_4arch4Sm90ELb0ELb0ELb0ELb0ELb1ELb0ELb0ELb1ELb0ELb1ELb0ELb0EEENS1_21CollectiveEpilogueFwdINS6_IJSA_SB_SA_EEES9_NS_10bfloat16_tESF_Li256ELb0ELb1ELb0ELb1EEENS1_29StaticPersistentTileSchedulerILb0EEEEEEEEEvNT_6ParamsE:
	.zero		3200


//--------------------- .nv.constant0._ZN7cutlass13device_kernelIN5flash11enable_sm90INS1_16FlashAttnFwdSm90INS1_25CollectiveMainloopFwdSm90ILi2EN4cute5tupleIJNS5_1CILi1EEES8_S8_EEENS6_IJNS7_ILi128EEESA_NS7_ILi256EEEEEELi256ENS_12float_e4m3_tEfNS_4arch4Sm90ELb0ELb0ELb0ELb1ELb1ELb0ELb0ELb1ELb0ELb1ELb0ELb0EEENS1_21CollectiveEpilogueFwdINS6_IJSA_SB_SA_EEES9_NS_10bfloat16_tESF_Li256ELb1ELb1ELb0ELb1EEENS1_36VarlenDynamicPersistentTileSchedulerILi128ELi128ELi256ELi128ELb0ELb1ELb1ELb0ELb1ELb1EEEEEEEEEvNT_6ParamsE --------------------------
	.section	.nv.constant0._ZN7cutlass13device_kernelIN5flash11enable_sm90INS1_16FlashAttnFwdSm90INS1_25CollectiveMainloopFwdSm90ILi2EN4cute5tupleIJNS5_1CILi1EEES8_S8_EEENS6_IJNS7_ILi128EEESA_NS7_ILi256EEEEEELi256ENS_12float_e4m3_tEfNS_4arch4Sm90ELb0ELb0ELb0ELb1ELb1ELb0ELb0ELb1ELb0ELb1ELb0ELb0EEENS1_21CollectiveEpilogueFwdINS6_IJSA_SB_SA_EEES9_NS_10bfloat16_tESF_Li256ELb1ELb1ELb0ELb1EEENS1_36VarlenDynamicPersistentTileSchedulerILi128ELi128ELi256ELi128ELb0ELb1ELb1ELb0ELb1ELb1EEEEEEEEEvNT_6ParamsE,"a",@progbits
	.sectionflags	@""
	.align	4
.nv.constant0._ZN7cutlass13device_kernelIN5flash11enable_sm90INS1_16FlashAttnFwdSm90INS1_25CollectiveMainloopFwdSm90ILi2EN4cute5tupleIJNS5_1CILi1EEES8_S8_EEENS6_IJNS7_ILi128EEESA_NS7_ILi256EEEEEELi256ENS_12float_e4m3_tEfNS_4arch4Sm90ELb0ELb0ELb0ELb1ELb1ELb0ELb0ELb1ELb0ELb1ELb0ELb0EEENS1_21CollectiveEpilogueFwdINS6_IJSA_SB_SA_EEES9_NS_10bfloat16_tESF_Li256ELb1ELb1ELb0ELb1EEENS1_36VarlenDynamicPersistentTileSchedulerILi128ELi128ELi256ELi128ELb0ELb1ELb1ELb0ELb1ELb1EEEEEEEEEvNT_6ParamsE:
	.zero		3328


//--------------------- .nv.constant0._ZN7cutlass13device_kernelIN5flash11enable_sm90INS1_16FlashAttnFwdSm90INS1_25CollectiveMainloopFwdSm90ILi2EN4cute5tupleIJNS5_1CILi1EEES8_S8_EEENS6_IJNS7_ILi128EEESA_NS7_ILi256EEEEEELi256ENS_12float_e4m3_tEfNS_4arch4Sm90ELb0ELb0ELb0ELb1ELb1ELb1ELb0ELb1ELb0ELb1ELb0ELb0EEENS1_21CollectiveEpilogueFwdINS6_IJSA_SB_SA_EEES9_NS_10bfloat16_tESF_Li256ELb1ELb1ELb0ELb1EEENS1_36VarlenDynamicPersistentTileSchedulerILi128ELi128ELi256ELi128ELb0ELb1ELb1ELb0ELb1ELb1EEEEEEEEEvNT_6ParamsE --------------------------
	.section	.nv.constant0._ZN7cutlass13device_kernelIN5flash11enable_sm90INS1_16FlashAttnFwdSm90INS1_25CollectiveMainloopFwdSm90ILi2EN4cute5tupleIJNS5_1CILi1EEES8_S8_EEENS6_IJNS7_ILi128EEESA_NS7_ILi256EEEEEELi256ENS_12float_e4m3_tEfNS_4arch4Sm90ELb0ELb0ELb0ELb1ELb1ELb1ELb0ELb1ELb0ELb1ELb0ELb0EEENS1_21CollectiveEpilogueFwdINS6_IJSA_SB_SA_EEES9_NS_10bfloat16_tESF_Li256ELb1ELb1ELb0ELb1EEENS1_36VarlenDynamicPersistentTileSchedulerILi128ELi128ELi256ELi128ELb0ELb1ELb1ELb0ELb1ELb1EEEEEEEEEvNT_6ParamsE,"a",@progbits
	.sectionflags	@""
	.align	4
.nv.constant0._ZN7cutlass13device_kernelIN5flash11enable_sm90INS1_16FlashAttnFwdSm90INS1_25CollectiveMainloopFwdSm90ILi2EN4cute5tupleIJNS5_1CILi1EEES8_S8_EEENS6_IJNS7_ILi128EEESA_NS7_ILi256EEEEEELi256ENS_12float_e4m3_tEfNS_4arch4Sm90ELb0ELb0ELb0ELb1ELb1ELb1ELb0ELb1ELb0ELb1ELb0ELb0EEENS1_21CollectiveEpilogueFwdINS6_IJSA_SB_SA_EEES9_NS_10bfloat16_tESF_Li256ELb1ELb1ELb0ELb1EEENS1_36VarlenDynamicPersistentTileSchedulerILi128ELi128ELi256ELi128ELb0ELb1ELb1ELb0ELb1ELb1EEEEEEEEEvNT_6ParamsE:
	.zero		3328


//--------------------- .nv.constant0._ZN7cutlass13device_kernelIN5flash11enable_sm90INS1_16FlashAttnFwdSm90INS1_25CollectiveMainloopFwdSm90ILi2EN4cute5tupleIJNS5_1CILi1EEES8_S8_EEENS6_IJNS7_ILi128EEENS7_ILi64EEENS7_ILi256EEEEEELi256ENS_12float_e4m3_tEfNS_4arch4Sm90ELb0ELb1ELb0ELb0ELb1ELb0ELb0ELb1ELb0ELb1ELb0ELb0EEENS1_21CollectiveEpilogueFwdINS6_IJSA_SC_SB_EEES9_NS_10bfloat16_tESG_Li256ELb0ELb1ELb0ELb1EEENS1_30DynamicPersistentTileSchedulerILi256ELi128ELb0ELb1ELb1EEEEEEEEEvNT_6ParamsE --------------------------
	.section	.nv.constant0._ZN7cutlass13device_kernelIN5flash11enable_sm90INS1_16FlashAttnFwdSm90INS1_25CollectiveMainloopFwdSm90ILi2EN4cute5tupleIJNS5_1CILi1EEES8_S8_EEENS6_IJNS7_ILi128EEENS7_ILi64EEENS7_ILi256EEEEEELi256ENS_12float_e4m3_tEfNS_4arch4Sm90ELb0ELb1ELb0ELb0ELb1ELb0ELb0ELb1ELb0ELb1ELb0ELb0EEENS1_21CollectiveEpilogueFwdINS6_IJSA_SC_SB_EEES9_NS_10bfloat16_tESG_Li256ELb0ELb1ELb0ELb1EEENS1_30DynamicPersistentTileSchedulerILi256ELi128ELb0ELb1ELb1EEEEEEEEEvNT_6ParamsE,"a",@progbits
	.sectionflags	@""
	.align	4
.nv.constant0._ZN7cutlass13device_kernelIN5flash11enable_sm90INS1_16FlashAttnFwdSm90INS1_25CollectiveMainloopFwdSm90ILi2EN4cute5tupleIJNS5_1CILi1EEES8_S8_EEENS6_IJNS7_ILi128EEENS7_ILi64EEENS7_ILi256EEEEEELi256ENS_12float_e4m3_tEfNS_4arch4Sm90ELb0ELb1ELb0ELb0ELb1ELb0ELb0ELb1ELb0ELb1ELb0ELb0EEENS1_21CollectiveEpilogueFwdINS6_IJSA_SC_SB_EEES9_NS_10bfloat16_tESG_Li256ELb0ELb1ELb0ELb1EEENS1_30DynamicPersistentTileSchedulerILi256ELi128ELb0ELb1ELb1EEEEEEEEEvNT_6ParamsE:
	.zero		3328


//--------------------- .nv.constant0._ZN7cutlass13device_kernelIN5flash11enable_sm90INS1_16FlashAttnFwdSm90INS1_25CollectiveMainloopFwdSm90ILi2EN4cute5tupleIJNS5_1CILi1EEES8_S8_EEENS6_IJNS7_ILi128EEENS7_ILi64EEENS7_ILi256EEEEEELi256ENS_12float_e4m3_tEfNS_4arch4Sm90ELb0ELb1ELb0ELb1ELb1ELb0ELb0ELb1ELb0ELb1ELb0ELb0EEENS1_21CollectiveEpilogueFwdINS6_IJSA_SC_SB_EEES9_NS_10bfloat16_tESG_Li256ELb1ELb1ELb0ELb1EEENS1_36VarlenDynamicPersistentTileSchedulerILi128ELi64ELi256ELi128ELb0ELb1ELb1ELb1ELb0ELb1EEEEEEEEEvNT_6ParamsE --------------------------
	.section	.nv.constant0._ZN7cutlass13device_kernelIN5flash11enable_sm90INS1_16FlashAttnFwdSm90INS1_25CollectiveMainloopFwdSm90ILi2EN4cute5tupleIJNS5_1CILi1EEES8_S8_EEENS6_IJNS7_ILi128EEENS7_ILi64EEENS7_ILi256EEEEEELi256ENS_12float_e4m3_tEfNS_4arch4Sm90ELb0ELb1ELb0ELb1ELb1ELb0ELb0ELb1ELb0ELb1ELb0ELb0EEENS1_21CollectiveEpilogueFwdINS6_IJSA_SC_SB_EEES9_NS_10bfloat16_tESG_Li256ELb1ELb1ELb0ELb1EEENS1_36VarlenDynamicPersistentTileSchedulerILi128ELi64ELi256ELi128ELb0ELb1ELb1ELb1ELb0ELb1EEEEEEEEEvNT_6ParamsE,"a",@progbits
	.sectionflags	@""
	.align	4
.nv.constant0._ZN7cutlass13device_kernelIN5flash11enable_sm90INS1_16FlashAttnFwdSm90INS1_25CollectiveMainloopFwdSm90ILi2EN4cute5tupleIJNS5_1CILi1EEES8_S8_EEENS6_IJNS7_ILi128EEENS7_ILi64EEENS7_ILi256EEEEEELi256ENS_12float_e4m3_tEfNS_4arch4Sm90ELb0ELb1ELb0ELb1ELb1ELb0ELb0ELb1ELb0ELb1ELb0ELb0EEENS1_21CollectiveEpilogueFwdINS6_IJSA_SC_SB_EEES9_NS_10bfloat16_tESG_Li256ELb1ELb1ELb0ELb1EEENS1_36VarlenDynamicPersistentTileSchedulerILi128ELi64ELi256ELi128ELb0ELb1ELb1ELb1ELb0ELb1EEEEEEEEEvNT_6ParamsE:
	.zero		3328


//--------------------- .nv.constant0._ZN7cutlass13device_kernelIN5flash11enable_sm90INS1_16FlashAttnFwdSm90INS1_25CollectiveMainloopFwdSm90ILi2EN4cute5tupleIJNS5_1CILi1EEES8_S8_EEENS6_IJNS7_ILi128EEENS7_ILi64EEENS7_ILi256EEEEEELi256ENS_12float_e4m3_tEfNS_4arch4Sm90ELb0ELb1ELb0ELb1ELb1ELb1ELb0ELb1ELb0ELb1ELb0ELb0EEENS1_21CollectiveEpilogueFwdINS6_IJSA_SC_SB_EEES9_NS_10bfloat16_tESG_Li256ELb1ELb1ELb0ELb1EEENS1_36VarlenDynamicPersistentTileSchedulerILi128ELi64ELi256ELi128ELb0ELb1ELb1ELb1ELb0ELb1EEEEEEEEEvNT_6ParamsE --------------------------
	.section	.nv.constant0._ZN7cutlass13device_kernelIN5flash11enable_sm90INS1_16FlashAttnFwdSm90INS1_25CollectiveMainloopFwdSm90ILi2EN4cute5tupleIJNS5_1CILi1EEES8_S8_EEENS6_IJNS7_ILi128EEENS7_ILi64EEENS7_ILi256EEEEEELi256ENS_12float_e4m3_tEfNS_4arch4Sm90ELb0ELb1ELb0ELb1ELb1ELb1ELb0ELb1ELb0ELb1ELb0ELb0EEENS1_21CollectiveEpilogueFwdINS6_IJSA_SC_SB_EEES9_NS_10bfloat16_tESG_Li256ELb1ELb1ELb0ELb1EEENS1_36VarlenDynamicPersistentTileSchedulerILi128ELi64ELi256ELi128ELb0ELb1ELb1ELb1ELb0ELb1EEEEEEEEEvNT_6ParamsE,"a",@progbits
	.sectionflags	@""
	.align	4
.nv.constant0._ZN7cutlass13device_kernelIN5flash11enable_sm90INS1_16FlashAttnFwdSm90INS1_25CollectiveMainloopFwdSm90ILi2EN4cute5tupleIJNS5_1CILi1EEES8_S8_EEENS6_IJNS7_ILi128EEENS7_ILi64EEENS7_ILi256EEEEEELi256ENS_12float_e4m3_tEfNS_4arch4Sm90ELb0ELb1ELb0ELb1ELb1ELb1ELb0ELb1ELb0ELb1ELb0ELb0EEENS1_21CollectiveEpilogueFwdINS6_IJSA_SC_SB_EEES9_NS_10bfloat16_tESG_Li256ELb1ELb1ELb0ELb1EEENS1_36VarlenDynamicPersistentTileSchedulerILi128ELi64ELi256ELi128ELb0ELb1ELb1ELb1ELb0ELb1EEEEEEEEEvNT_6ParamsE:
	.zero		3328


//--------------------- .nv.constant0._ZN7cutlass13device_kernelIN5flash11enable_sm90INS1_16FlashAttnFwdSm90INS1_25CollectiveMainloopFwdSm90ILi2EN4cute5tupleIJNS5_1CILi1EEES8_S8_EEENS6_IJNS7_ILi128EEESA_NS7_ILi256EEEEEELi256ENS_12float_e4m3_tEfNS_4arch4Sm90ELb1ELb0ELb0ELb0ELb1ELb0ELb0ELb1ELb0ELb1ELb0ELb0EEENS1_21CollectiveEpilogueFwdINS6_IJSA_SB_SA_EEES9_NS_10bfloat16_tESF_Li256ELb0ELb1ELb0ELb1EEENS1_30DynamicPersistentTileSchedulerILi256ELi128ELb0ELb1ELb1EEEEEEEEEvNT_6ParamsE --------------------------
	.section	.nv.constant0._ZN7cutlass13device_kernelIN5flash11enable_sm90INS1_16FlashAttnFwdSm90INS1_25CollectiveMainloopFwdSm90ILi2EN4cute5tupleIJNS5_1CILi1EEES8_S8_EEENS6_IJNS7_ILi128EEESA_NS7_ILi256EEEEEELi256ENS_12float_e4m3_tEfNS_4arch4Sm90ELb1ELb0ELb0ELb0ELb1ELb0ELb0ELb1ELb0ELb1ELb0ELb0EEENS1_21CollectiveEpilogueFwdINS6_IJSA_SB_SA_EEES9_NS_10bfloat16_tESF_Li256ELb0ELb1ELb0ELb1EEENS1_30DynamicPersistentTileSchedulerILi256ELi128ELb0ELb1ELb1EEEEEEEEEvNT_6ParamsE,"a",@progbits
	.sectionflags	@""
	.align	4
.nv.constant0._ZN7cutlass13device_kernelIN5flash11enable_sm90INS1_16FlashAttnFwdSm90INS1_25CollectiveMainloopFwdSm90ILi2EN4cute5tupleIJNS5_1CILi1EEES8_S8_EEENS6_IJNS7_ILi128EEESA_NS7_ILi256EEEEEELi256ENS_12float_e4m3_tEfNS_4arch4Sm90ELb1ELb0ELb0ELb0ELb1ELb0ELb0ELb1ELb0ELb1ELb0ELb0EEENS1_21CollectiveEpilogueFwdINS6_IJSA_SB_SA_EEES9_NS_10bfloat16_tESF_Li256ELb0ELb1ELb0ELb1EEENS1_30DynamicPersistentTileSchedulerILi256ELi128ELb0ELb1ELb1EEEEEEEEEvNT_6ParamsE:
	.zero		3328


//--------------------- .nv.constant0._ZN7cutlass13device_kernelIN5flash11enable_sm90INS1_16FlashAttnFwdSm90INS1_25CollectiveMainloopFwdSm90ILi2EN4cute5tupleIJNS5_1CILi1EEES8_S8_EEENS6_IJNS7_ILi128EEESA_NS7_ILi256EEEEEELi256ENS_12float_e4m3_tEfNS_4arch4Sm90ELb1ELb0ELb0ELb1ELb1ELb0ELb0ELb1ELb0ELb1ELb0ELb0EEENS1_21CollectiveEpilogueFwdINS6_IJSA_SB_SA_EEES9_NS_10bfloat16_tESF_Li256ELb1ELb1ELb0ELb1EEENS1_36VarlenDynamicPersistentTileSchedulerILi128ELi128ELi256ELi128ELb0ELb1ELb1ELb1ELb1ELb1EEEEEEEEEvNT_6ParamsE --------------------------
	.section	.nv.constant0._ZN7cutlass13device_kernelIN5flash11enable_sm90INS1_16FlashAttnFwdSm90INS1_25CollectiveMainloopFwdSm90ILi2EN4cute5tupleIJNS5_1CILi1EEES8_S8_EEENS6_IJNS7_ILi128EEESA_NS7_ILi256EEEEEELi256ENS_12float_e4m3_tEfNS_4arch4Sm90ELb1ELb0ELb0ELb1ELb1ELb0ELb0ELb1ELb0ELb1ELb0ELb0EEENS1_21CollectiveEpilogueFwdINS6_IJSA_SB_SA_EEES9_NS_10bfloat16_tESF_Li256ELb1ELb1ELb0ELb1EEENS1_36VarlenDynamicPersistentTileSchedulerILi128ELi128ELi256ELi128ELb0ELb1ELb1ELb1ELb1ELb1EEEEEEEEEvNT_6ParamsE,"a",@progbits
	.sectionflags	@""
	.align	4
.nv.constant0._ZN7cutlass13device_kernelIN5flash11enable_sm90INS1_16FlashAttnFwdSm90INS1_25CollectiveMainloopFwdSm90ILi2EN4cute5tupleIJNS5_1CILi1EEES8_S8_EEENS6_IJNS7_ILi128EEESA_NS7_ILi256EEEEEELi256ENS_12float_e4m3_tEfNS_4arch4Sm90ELb1ELb0ELb0ELb1ELb1ELb0ELb0ELb1ELb0ELb1ELb0ELb0EEENS1_21CollectiveEpilogueFwdINS6_IJSA_SB_SA_EEES9_NS_10bfloat16_tESF_Li256ELb1ELb1ELb0ELb1EEENS1_36VarlenDynamicPersistentTileSchedulerILi128ELi128ELi256ELi128ELb0ELb1ELb1ELb1ELb1ELb1EEEEEEEEEvNT_6ParamsE:
	.zero		3328


//--------------------- .nv.constant0._ZN7cutlass13device_kernelIN5flash11enable_sm90INS1_16FlashAttnFwdSm90INS1_25CollectiveMainloopFwdSm90ILi2EN4cute5tupleIJNS5_1CILi1EEES8_S8_EEENS6_IJNS7_ILi128EEESA_NS7_ILi256EEEEEELi256ENS_12float_e4m3_tEfNS_4arch4Sm90ELb1ELb0ELb0ELb1ELb1ELb1ELb0ELb1ELb0ELb1ELb0ELb0EEENS1_21CollectiveEpilogueFwdINS6_IJSA_SB_SA_EEES9_NS_10bfloat16_tESF_Li256ELb1ELb1ELb0ELb1EEENS1_36VarlenDynamicPersistentTileSchedulerILi128ELi128ELi256ELi128ELb0ELb1ELb1ELb1ELb1ELb1EEEEEEEEEvNT_6ParamsE --------------------------
	.section	.nv.constant0._ZN7cutlass13device_kernelIN5flash11enable_sm90INS1_16FlashAttnFwdSm90INS1_25CollectiveMainloopFwdSm90ILi2EN4cute5tupleIJNS5_1CILi1EEES8_S8_EEENS6_IJNS7_ILi128EEESA_NS7_ILi256EEEEEELi256ENS_12float_e4m3_tEfNS_4arch4Sm90ELb1ELb0ELb0ELb1ELb1ELb1ELb0ELb1ELb0ELb1ELb0ELb0EEENS1_21CollectiveEpilogueFwdINS6_IJSA_SB_SA_EEES9_NS_10bfloat16_tESF_Li256ELb1ELb1ELb0ELb1EEENS1_36VarlenDynamicPersistentTileSchedulerILi128ELi128ELi256ELi128ELb0ELb1ELb1ELb1ELb1ELb1EEEEEEEEEvNT_6ParamsE,"a",@progbits
	.sectionflags	@""
	.align	4
.nv.constant0._ZN7cutlass13device_kernelIN5flash11enable_sm90INS1_16FlashAttnFwdSm90INS1_25CollectiveMainloopFwdSm90ILi2EN4cute5tupleIJNS5_1CILi1EEES8_S8_EEENS6_IJNS7_ILi128EEESA_NS7_ILi256EEEEEELi256ENS_12float_e4m3_tEfNS_4arch4Sm90ELb1ELb0ELb0ELb1ELb1ELb1ELb0ELb1ELb0ELb1ELb0ELb0EEENS1_21CollectiveEpilogueFwdINS6_IJSA_SB_SA_EEES9_NS_10bfloat16_tESF_Li256ELb1ELb1ELb0ELb1EEENS1_36VarlenDynamicPersistentTileSchedulerILi128ELi128ELi256ELi128ELb0ELb1ELb1ELb1ELb1ELb1EEEEEEEEEvNT_6ParamsE:
	.zero		3328


//--------------------- .nv.constant0._ZN7cutlass13device_kernelIN5flash11enable_sm90INS1_16FlashAttnFwdSm90INS1_25CollectiveMainloopFwdSm90ILi2EN4cute5tupleIJNS5_1CILi1EEES8_S8_EEENS6_IJNS7_ILi128EEENS7_ILi160EEENS7_ILi192EEEEEELi192ENS_12float_e4m3_tEfNS_4arch4Sm90ELb0ELb0ELb0ELb0ELb1ELb0ELb0ELb1ELb1ELb1ELb0ELb0EEENS1_21CollectiveEpilogueFwdINS6_IJSA_SC_SB_EEES9_NS_10bfloat16_tESG_Li256ELb0ELb1ELb0ELb1EEENS1_29StaticPersistentTileSchedulerILb0EEEEEEEEEvNT_6ParamsE --------------------------
	.section	.nv.constant0._ZN7cutlass13device_kernelIN5flash11enable_sm90INS1_16FlashAttnFwdSm90INS1_25CollectiveMainloopFwdSm90ILi2EN4cute5tupleIJNS5_1CILi1EEES8_S8_EEENS6_IJNS7_ILi128EEENS7_ILi160EEENS7_ILi192EEEEEELi192ENS_12float_e4m3_tEfNS_4arch4Sm90ELb0ELb0ELb0ELb0ELb1ELb0ELb0ELb1ELb1ELb1ELb0ELb0EEENS1_21CollectiveEpilogueFwdINS6_IJSA_SC_SB_EEES9_NS_10bfloat16_tESG_Li256ELb0ELb1ELb0ELb1EEENS1_29StaticPersistentTileSchedulerILb0EEEEEEEEEvNT_6ParamsE,"a",@progbits
	.sectionflags	@""
	.align	4
.nv.constant0._ZN7cutlass13device_kernelIN5flash11enable_sm90INS1_16FlashAttnFwdSm90INS1_25CollectiveMainloopFwdSm90ILi2EN4cute5tupleIJNS5_1CILi1EEES8_S8_EEENS6_IJNS7_ILi128EEENS7_ILi160EEENS7_ILi192EEEEEELi192ENS_12float_e4m3_tEfNS_4arch4Sm90ELb0ELb0ELb0ELb0ELb1ELb0ELb0ELb1ELb1ELb1ELb0ELb0EEENS1_21CollectiveEpilogueFwdINS6_IJSA_SC_SB_EEES9_NS_10bfloat16_tESG_Li256ELb0ELb1ELb0ELb1EEENS1_29StaticPersistentTileSchedulerILb0EEEEEEEEEvNT_6ParamsE:
	.zero		3200


//--------------------- .nv.constant0._ZN7cutlass13device_kernelIN5flash11enable_sm90INS1_16FlashAttnFwdSm90INS1_25CollectiveMainloopFwdSm90ILi2EN4cute5tupleIJNS5_1CILi1EEES8_S8_EEENS6_IJNS7_ILi128EEENS7_ILi160EEENS7_ILi192EEEEEELi192ENS_12float_e4m3_tEfNS_4arch4Sm90ELb0ELb0ELb0ELb1ELb1ELb0ELb0ELb1ELb1ELb1ELb0ELb0EEENS1_21CollectiveEpilogueFwdINS6_IJSA_SC_SB_EEES9_NS_10bfloat16_tESG_Li256ELb1ELb1ELb0ELb1EEENS1_36VarlenDynamicPersistentTileSchedulerILi128ELi160ELi256ELi128ELb0ELb1ELb1ELb0ELb1ELb1EEEEEEEEEvNT_6ParamsE --------------------------
	.section	.nv.constant0._ZN7cutlass13device_kernelIN5flash11enable_sm90INS1_16FlashAttnFwdSm90INS1_25CollectiveMainloopFwdSm90ILi2EN4cute5tupleIJNS5_1CILi1EEES8_S8_EEENS6_IJNS7_ILi128EEENS7_ILi160EEENS7_ILi192EEEEEELi192ENS_12float_e4m3_tEfNS_4arch4Sm90ELb0ELb0ELb0ELb1ELb1ELb0ELb0ELb1ELb1ELb1ELb0ELb0EEENS1_21CollectiveEpilogueFwdINS6_IJSA_SC_SB_EEES9_NS_10bfloat16_tESG_Li256ELb1ELb1ELb0ELb1EEENS1_36VarlenDynamicPersistentTileSchedulerILi128ELi160ELi256ELi128ELb0ELb1ELb1ELb0ELb1ELb1EEEEEEEEEvNT_6ParamsE,"a",@progbits
	.sectionflags	@""
	.align	4
.nv.constant0._ZN7cutlass13device_kernelIN5flash11enable_sm90INS1_16FlashAttnFwdSm90INS1_25CollectiveMainloopFwdSm90ILi2EN4cute5tupleIJNS5_1CILi1EEES8_S8_EEENS6_IJNS7_ILi128EEENS7_ILi160EEENS7_ILi192EEEEEELi192ENS_12float_e4m3_tEfNS_4arch4Sm90ELb0ELb0ELb0ELb1ELb1ELb0ELb0ELb1ELb1ELb1ELb0ELb0EEENS1_21CollectiveEpilogueFwdINS6_IJSA_SC_SB_EEES9_NS_10bfloat16_tESG_Li256ELb1ELb1ELb0ELb1EEENS1_36VarlenDynamicPersistentTileSchedulerILi128ELi160ELi256ELi128ELb0ELb1ELb1ELb0ELb1ELb1EEEEEEEEEvNT_6ParamsE:
	.zero		3328


//--------------------- .nv.constant0._ZN7cutlass13device_kernelIN5flash11enable_sm90INS1_16FlashAttnFwdSm90INS1_25CollectiveMainloopFwdSm90ILi2EN4cute5tupleIJNS5_1CILi1EEES8_S8_EEENS6_IJNS7_ILi128EEENS7_ILi160EEENS7_ILi192EEEEEELi192ENS_12float_e4m3_tEfNS_4arch4Sm90ELb0ELb0ELb0ELb1ELb1ELb1ELb0ELb1ELb1ELb1ELb0ELb0EEENS1_21CollectiveEpilogueFwdINS6_IJSA_SC_SB_EEES9_NS_10bfloat16_tESG_Li256ELb1ELb1ELb0ELb1EEENS1_36VarlenDynamicPersistentTileSchedulerILi128ELi160ELi256ELi128ELb0ELb1ELb1ELb0ELb1ELb1EEEEEEEEEvNT_6ParamsE --------------------------
	.section	.nv.constant0._ZN7cutlass13device_kernelIN5flash11enable_sm90INS1_16FlashAttnFwdSm90INS1_25CollectiveMainloopFwdSm90ILi2EN4cute5tupleIJNS5_1CILi1EEES8_S8_EEENS6_IJNS7_ILi128EEENS7_ILi160EEENS7_ILi192EEEEEELi192ENS_12float_e4m3_tEfNS_4arch4Sm90ELb0ELb0ELb0ELb1ELb1ELb1ELb0ELb1ELb1ELb1ELb0ELb0EEENS1_21CollectiveEpilogueFwdINS6_IJSA_SC_SB_EEES9_NS_10bfloat16_tESG_Li256ELb1ELb1ELb0ELb1EEENS1_36VarlenDynamicPersistentTileSchedulerILi128ELi160ELi256ELi128ELb0ELb1ELb1ELb0ELb1ELb1EEEEEEEEEvNT_6ParamsE,"a",@progbits
	.sectionflags	@""
	.align	4
.nv.constant0._ZN7cutlass13device_kernelIN5flash11enable_sm90INS1_16FlashAttnFwdSm90INS1_25CollectiveMainloopFwdSm90ILi2EN4cute5tupleIJNS5_1CILi1EEES8_S8_EEENS6_IJNS7_ILi128EEENS7_ILi160EEENS7_ILi192EEEEEELi192ENS_12float_e4m3_tEfNS_4arch4Sm90ELb0ELb0ELb0ELb1ELb1ELb1ELb0ELb1ELb1ELb1ELb0ELb0EEENS1_21CollectiveEpilogueFwdINS6_IJSA_SC_SB_EEES9_NS_10bfloat16_tESG_Li256ELb1ELb1ELb0ELb1EEENS1_36VarlenDynamicPersistentTileSchedulerILi128ELi160ELi256ELi128ELb0ELb1ELb1ELb0ELb1ELb1EEEEEEEEEvNT_6ParamsE:
	.zero		3328


//--------------------- .nv.constant0._ZN7cutlass13device_kernelIN5flash11enable_sm90INS1_16FlashAttnFwdSm90INS1_25CollectiveMainloopFwdSm90ILi2EN4cute5tupleIJNS5_1CILi1EEES8_S8_EEENS6_IJNS7_ILi128EEESA_NS7_ILi192EEEEEELi192ENS_12float_e4m3_tEfNS_4arch4Sm90ELb0ELb1ELb0ELb0ELb1ELb0ELb0ELb1ELb1ELb1ELb0ELb0EEENS1_21CollectiveEpilogueFwdINS6_IJSA_SB_SA_EEES9_NS_10bfloat16_tESF_Li256ELb0ELb1ELb0ELb1EEENS1_30DynamicPersistentTileSchedulerILi256ELi128ELb0ELb1ELb1EEEEEEEEEvNT_6ParamsE --------------------------
	.section	.nv.constant0._ZN7cutlass13device_kernelIN5flash11enable_sm90INS1_16FlashAttnFwdSm90INS1_25CollectiveMainloopFwdSm90ILi2EN4cute5tupleIJNS5_1CILi1EEES8_S8_EEENS6_IJNS7_ILi128EEESA_NS7_ILi192EEEEEELi192ENS_12float_e4m3_tEfNS_4arch4Sm90ELb0ELb1ELb0ELb0ELb1ELb0ELb0ELb1ELb1ELb1ELb0ELb0EEENS1_21CollectiveEpilogueFwdINS6_IJSA_SB_SA_EEES9_NS_10bfloat16_tESF_Li256ELb0ELb1ELb0ELb1EEENS1_30DynamicPersistentTileSchedulerILi256ELi128ELb0ELb1ELb1EEEEEEEEEvNT_6ParamsE,"a",@progbits
	.sectionflags	@""
	.align	4
.nv.constant0._ZN7cutlass13device_kernelIN5flash11enable_sm90INS1_16FlashAttnFwdSm90INS1_25CollectiveMainloopFwdSm90ILi2EN4cute5tupleIJNS5_1CILi1EEES8_S8_EEENS6_IJNS7_ILi128EEESA_NS7_ILi192EEEEEELi192ENS_12float_e4m3_tEfNS_4arch4Sm90ELb0ELb1ELb0ELb0ELb1ELb0ELb0ELb1ELb1ELb1ELb0ELb0EEENS1_21CollectiveEpilogueFwdINS6_IJSA_SB_SA_EEES9_NS_10bfloat16_tESF_Li256ELb0ELb1ELb0ELb1EEENS1_30DynamicPersistentTileSchedulerILi256ELi128ELb0ELb1ELb1EEEEEEEEEvNT_6ParamsE:
	.zero		3328


//--------------------- .nv.constant0._ZN7cutlass13device_kernelIN5flash11enable_sm90INS1_16FlashAttnFwdSm90INS1_25CollectiveMainloopFwdSm90ILi2EN4cute5tupleIJNS5_1CILi1EEES8_S8_EEENS6_IJNS7_ILi128EEESA_NS7_ILi192EEEEEELi192ENS_12float_e4m3_tEfNS_4arch4Sm90ELb0ELb1ELb0ELb1ELb1ELb0ELb0ELb1ELb1ELb1ELb0ELb0EEENS1_21CollectiveEpilogueFwdINS6_IJSA_SB_SA_EEES9_NS_10bfloat16_tESF_Li256ELb1ELb1ELb0ELb1EEENS1_36VarlenDynamicPersistentTileSchedulerILi128ELi128ELi256ELi128ELb0ELb1ELb1ELb1ELb0ELb1EEEEEEEEEvNT_6ParamsE --------------------------
	.section	.nv.constant0._ZN7cutlass13device_kernelIN5flash11enable_sm90INS1_16FlashAttnFwdSm90INS1_25CollectiveMainloopFwdSm90ILi2EN4cute5tupleIJNS5_1CILi1EEES8_S8_EEENS6_IJNS7_ILi128EEESA_NS7_ILi192EEEEEELi192ENS_12float_e4m3_tEfNS_4arch4Sm90ELb0ELb1ELb0ELb1ELb1ELb0ELb0ELb1ELb1ELb1ELb0ELb0EEENS1_21CollectiveEpilogueFwdINS6_IJSA_SB_SA_EEES9_NS_10bfloat16_tESF_Li256ELb1ELb1ELb0ELb1EEENS1_36VarlenDynamicPersistentTileSchedulerILi128ELi128ELi256ELi128ELb0ELb1ELb1ELb1ELb0ELb1EEEEEEEEEvNT_6ParamsE,"a",@progbits
	.sectionflags	@""
	.align	4
.nv.constant0._ZN7cutlass13device_kernelIN5flash11enable_sm90INS1_16FlashAttnFwdSm90INS1_25CollectiveMainloopFwdSm90ILi2EN4cute5tupleIJNS5_1CILi1EEES8_S8_EEENS6_IJNS7_ILi128EEESA_NS7_ILi192EEEEEELi192ENS_12float_e4m3_tEfNS_4arch4Sm90ELb0ELb1ELb0ELb1ELb1ELb0ELb0ELb1ELb1ELb1ELb0ELb0EEENS1_21CollectiveEpilogueFwdINS6_IJSA_SB_SA_EEES9_NS_10bfloat16_tESF_Li256ELb1ELb1ELb0ELb1EEENS1_36VarlenDynamicPersistentTileSchedulerILi128ELi128ELi256ELi128ELb0ELb1ELb1ELb1ELb0ELb1EEEEEEEEEvNT_6ParamsE:
	.zero		3328


//--------------------- .nv.constant0._ZN7cutlass13device_kernelIN5flash11enable_sm90INS1_16FlashAttnFwdSm90INS1_25CollectiveMainloopFwdSm90ILi2EN4cute5tupleIJNS5_1CILi1EEES8_S8_EEENS6_IJNS7_ILi128EEESA_NS7_ILi192EEEEEELi192ENS_12float_e4m3_tEfNS_4arch4Sm90ELb0ELb1ELb0ELb1ELb1ELb1ELb0ELb1ELb1ELb1ELb0ELb0EEENS1_21CollectiveEpilogueFwdINS6_IJSA_SB_SA_EEES9_NS_10bfloat16_tESF_Li256ELb1ELb1ELb0ELb1EEENS1_36VarlenDynamicPersistentTileSchedulerILi128ELi128ELi256ELi128ELb0ELb1ELb1ELb1ELb0ELb1EEEEEEEEEvNT_6ParamsE --------------------------
	.section	.nv.constant0._ZN7cutlass13device_kernelIN5flash11enable_sm90INS1_16FlashAttnFwdSm90INS1_25CollectiveMainloopFwdSm90ILi2EN4cute5tupleIJNS5_1CILi1EEES8_S8_EEENS6_IJNS7_ILi128EEESA_NS7_ILi192EEEEEELi192ENS_12float_e4m3_tEfNS_4arch4Sm90ELb0ELb1ELb0ELb1ELb1ELb1ELb0ELb1ELb1ELb1ELb0ELb0EEENS1_21CollectiveEpilogueFwdINS6_IJSA_SB_SA_EEES9_NS_10bfloat16_tESF_Li256ELb1ELb1ELb0ELb1EEENS1_36VarlenDynamicPersistentTileSchedulerILi128ELi128ELi256ELi128ELb0ELb1ELb1ELb1ELb0ELb1EEEEEEEEEvNT_6ParamsE,"a",@progbits
	.sectionflags	@""
	.align	4
.nv.constant0._ZN7cutlass13device_kernelIN5flash11enable_sm90INS1_16FlashAttnFwdSm90INS1_25CollectiveMainloopFwdSm90ILi2EN4cute5tupleIJNS5_1CILi1EEES8_S8_EEENS6_IJNS7_ILi128EEESA_NS7_ILi192EEEEEELi192ENS_12float_e4m3_tEfNS_4arch4Sm90ELb0ELb1ELb0ELb1ELb1ELb1ELb0ELb1ELb1ELb1ELb0ELb0EEENS1_21CollectiveEpilogueFwdINS6_IJSA_SB_SA_EEES9_NS_10bfloat16_tESF_Li256ELb1ELb1ELb0ELb1EEENS1_36VarlenDynamicPersistentTileSchedulerILi128ELi128ELi256ELi128ELb0ELb1ELb1ELb1ELb0ELb1EEEEEEEEEvNT_6ParamsE:
	.zero		3328


//--------------------- .nv.constant0._ZN7cutlass13device_kernelIN5flash11enable_sm90INS1_16FlashAttnFwdSm90INS1_25CollectiveMainloopFwdSm90ILi2EN4cute5tupleIJNS5_1CILi1EEES8_S8_EEENS6_IJNS7_ILi128EEENS7_ILi160EEENS7_ILi192EEEEEELi192ENS_12float_e4m3_tEfNS_4arch4Sm90ELb1ELb0ELb0ELb0ELb1ELb0ELb0ELb1ELb1ELb1ELb0ELb0EEENS1_21CollectiveEpilogueFwdINS6_IJSA_SC_SB_EEES9_NS_10bfloat16_tESG_Li256ELb0ELb1ELb0ELb1EEENS1_30DynamicPersistentTileSchedulerILi256ELi128ELb0ELb1ELb1EEEEEEEEEvNT_6ParamsE --------------------------
	.section	.nv.constant0._ZN7cutlass13device_kernelIN5flash11enable_sm90INS1_16FlashAttnFwdSm90INS1_25CollectiveMainloopFwdSm90ILi2EN4cute5tupleIJNS5_1CILi1EEES8_S8_EEENS6_IJNS7_ILi128EEENS7_ILi160EEENS7_ILi192EEEEEELi192ENS_12float_e4m3_tEfNS_4arch4Sm90ELb1ELb0ELb0ELb0ELb1ELb0ELb0ELb1ELb1ELb1ELb0ELb0EEENS1_21CollectiveEpilogueFwdINS6_IJSA_SC_SB_EEES9_NS_10bfloat16_tESG_Li256ELb0ELb1ELb0ELb1EEENS1_30DynamicPersistentTileSchedulerILi256ELi128ELb0ELb1ELb1EEEEEEEEEvNT_6ParamsE,"a",@progbits
	.sectionflags	@""
	.align	4
.nv.constant0._ZN7cutlass13device_kernelIN5flash11enable_sm90INS1_16FlashAttnFwdSm90INS1_25CollectiveMainloopFwdSm90ILi2EN4cute5tupleIJNS5_1CILi1EEES8_S8_EEENS6_IJNS7_ILi128EEENS7_ILi160EEENS7_ILi192EEEEEELi192ENS_12float_e4m3_tEfNS_4arch4Sm90ELb1ELb0ELb0ELb0ELb1ELb0ELb0ELb1ELb1ELb1ELb0ELb0EEENS1_21CollectiveEpilogueFwdINS6_IJSA_SC_SB_EEES9_NS_10bfloat16_tESG_Li256ELb0ELb1ELb0ELb1EEENS1_30DynamicPersistentTileSchedulerILi256ELi128ELb0ELb1ELb1EEEEEEEEEvNT_6ParamsE:
	.zero		3328


//--------------------- .nv.constant0._ZN7cutlass13device_kernelIN5flash11enable_sm90INS1_16FlashAttnFwdSm90INS1_25CollectiveMainloopFwdSm90ILi2EN4cute5tupleIJNS5_1CILi1EEES8_S8_EEENS6_IJNS7_ILi128EEENS7_ILi160EEENS7_ILi192EEEEEELi192ENS_12float_e4m3_tEfNS_4arch4Sm90ELb1ELb0ELb0ELb1ELb1ELb0ELb0ELb1ELb1ELb1ELb0ELb0EEENS1_21CollectiveEpilogueFwdINS6_IJSA_SC_SB_EEES9_NS_10bfloat16_tESG_Li256ELb1ELb1ELb0ELb1EEENS1_36VarlenDynamicPersistentTileSchedulerILi128ELi160ELi256ELi128ELb0ELb1ELb1ELb1ELb1ELb1EEEEEEEEEvNT_6ParamsE --------------------------
	.section	.nv.constant0._ZN7cutlass13device_kernelIN5flash11enable_sm90INS1_16FlashAttnFwdSm90INS1_25CollectiveMainloopFwdSm90ILi2EN4cute5tupleIJNS5_1CILi1EEES8_S8_EEENS6_IJNS7_ILi128EEENS7_ILi160EEENS7_ILi192EEEEEELi192ENS_12float_e4m3_tEfNS_4arch4Sm90ELb1ELb0ELb0ELb1ELb1ELb0ELb0ELb1ELb1ELb1ELb0ELb0EEENS1_21CollectiveEpilogueFwdINS6_IJSA_SC_SB_EEES9_NS_10bfloat16_tESG_Li256ELb1ELb1ELb0ELb1EEENS1_36VarlenDynamicPersistentTileSchedulerILi128ELi160ELi256ELi128ELb0ELb1ELb1ELb1ELb1ELb1EEEEEEEEEvNT_6ParamsE,"a",@progbits
	.sectionflags	@""
	.align	4
.nv.constant0._ZN7cutlass13device_kernelIN5flash11enable_sm90INS1_16FlashAttnFwdSm90INS1_25CollectiveMainloopFwdSm90ILi2EN4cute5tupleIJNS5_1CILi1EEES8_S8_EEENS6_IJNS7_ILi128EEENS7_ILi160EEENS7_ILi192EEEEEELi192ENS_12float_e4m3_tEfNS_4arch4Sm90ELb1ELb0ELb0ELb1ELb1ELb0ELb0ELb1ELb1ELb1ELb0ELb0EEENS1_21CollectiveEpilogueFwdINS6_IJSA_SC_SB_EEES9_NS_10bfloat16_tESG_Li256ELb1ELb1ELb0ELb1EEENS1_36VarlenDynamicPersistentTileSchedulerILi128ELi160ELi256ELi128ELb0ELb1ELb1ELb1ELb1ELb1EEEEEEEEEvNT_6ParamsE:
	.zero		3328


//--------------------- .nv.constant0._ZN7cutlass13device_kernelIN5flash11enable_sm90INS1_16FlashAttnFwdSm90INS1_25CollectiveMainloopFwdSm90ILi2EN4cute5tupleIJNS5_1CILi1EEES8_S8_EEENS6_IJNS7_ILi128EEENS7_ILi160EEENS7_ILi192EEEEEELi192ENS_12float_e4m3_tEfNS_4arch4Sm90ELb1ELb0ELb0ELb1ELb1ELb1ELb0ELb1ELb1ELb1ELb0ELb0EEENS1_21CollectiveEpilogueFwdINS6_IJSA_SC_SB_EEES9_NS_10bfloat16_tESG_Li256ELb1ELb1ELb0ELb1EEENS1_36VarlenDynamicPersistentTileSchedulerILi128ELi160ELi256ELi128ELb0ELb1ELb1ELb1ELb1ELb1EEEEEEEEEvNT_6ParamsE --------------------------
	.section	.nv.constant0._ZN7cutlass13device_kernelIN5flash11enable_sm90INS1_16FlashAttnFwdSm90INS1_25CollectiveMainloopFwdSm90ILi2EN4cute5tupleIJNS5_1CILi1EEES8_S8_EEENS6_IJNS7_ILi128EEENS7_ILi160EEENS7_ILi192EEEEEELi192ENS_12float_e4m3_tEfNS_4arch4Sm90ELb1ELb0ELb0ELb1ELb1ELb1ELb0ELb1ELb1ELb1ELb0ELb0EEENS1_21CollectiveEpilogueFwdINS6_IJSA_SC_SB_EEES9_NS_10bfloat16_tESG_Li256ELb1ELb1ELb0ELb1EEENS1_36VarlenDynamicPersistentTileSchedulerILi128ELi160ELi256ELi128ELb0ELb1ELb1ELb1ELb1ELb1EEEEEEEEEvNT_6ParamsE,"a",@progbits
	.sectionflags	@""
	.align	4
.nv.constant0._ZN7cutlass13device_kernelIN5flash11enable_sm90INS1_16FlashAttnFwdSm90INS1_25CollectiveMainloopFwdSm90ILi2EN4cute5tupleIJNS5_1CILi1EEES8_S8_EEENS6_IJNS7_ILi128EEENS7_ILi160EEENS7_ILi192EEEEEELi192ENS_12float_e4m3_tEfNS_4arch4Sm90ELb1ELb0ELb0ELb1ELb1ELb1ELb0ELb1ELb1ELb1ELb0ELb0EEENS1_21CollectiveEpilogueFwdINS6_IJSA_SC_SB_EEES9_NS_10bfloat16_tESG_Li256ELb1ELb1ELb0ELb1EEENS1_36VarlenDynamicPersistentTileSchedulerILi128ELi160ELi256ELi128ELb0ELb1ELb1ELb1ELb1ELb1EEEEEEEEEvNT_6ParamsE:
	.zero		3328


//--------------------- .nv.constant0._ZN7cutlass13device_kernelIN5flash11enable_sm90INS1_16FlashAttnFwdSm90INS1_25CollectiveMainloopFwdSm90ILi2EN4cute5tupleIJNS5_1CILi1EEES8_S8_EEENS6_IJNS7_ILi128EEENS7_ILi160EEESA_EEELi128ENS_12float_e4m3_tEfNS_4arch4Sm90ELb0ELb0ELb0ELb0ELb1ELb0ELb0ELb1ELb1ELb1ELb0ELb0EEENS1_21CollectiveEpilogueFwdINS6_IJSA_SA_SB_EEES9_NS_10bfloat16_tESF_Li256ELb0ELb1ELb0ELb1EEENS1_29StaticPersistentTileSchedulerILb0EEEEEEEEEvNT_6ParamsE --------------------------
	.section	.nv.constant0._ZN7cutlass13device_kernelIN5flash11enable_sm90INS1_16FlashAttnFwdSm90INS1_25CollectiveMainloopFwdSm90ILi2EN4cute5tupleIJNS5_1CILi1EEES8_S8_EEENS6_IJNS7_ILi128EEENS7_ILi160EEESA_EEELi128ENS_12float_e4m3_tEfNS_4arch4Sm90ELb0ELb0ELb0ELb0ELb1ELb0ELb0ELb1ELb1ELb1ELb0ELb0EEENS1_21CollectiveEpilogueFwdINS6_IJSA_SA_SB_EEES9_NS_10bfloat16_tESF_Li256ELb0ELb1ELb0ELb1EEENS1_29StaticPersistentTileSchedulerILb0EEEEEEEEEvNT_6ParamsE,"a",@progbits
	.sectionflags	@""
	.align	4
.nv.constant0._ZN7cutlass13device_kernelIN5flash11enable_sm90INS1_16FlashAttnFwdSm90INS1_25CollectiveMainloopFwdSm90ILi2EN4cute5tupleIJNS5_1CILi1EEES8_S8_EEENS6_IJNS7_ILi128EEENS7_ILi160EEESA_EEELi128ENS_12float_e4m3_tEfNS_4arch4Sm90ELb0ELb0ELb0ELb0ELb1ELb0ELb0ELb1ELb1ELb1ELb0ELb0EEENS1_21CollectiveEpilogueFwdINS6_IJSA_SA_SB_EEES9_NS_10bfloat16_tESF_Li256ELb0ELb1ELb0ELb1EEENS1_29StaticPersistentTileSchedulerILb0EEEEEEEEEvNT_6ParamsE:
	.zero		3200


//--------------------- .nv.constant0._ZN7cutlass13device_kernelIN5flash11enable_sm90INS1_16FlashAttnFwdSm90INS1_25CollectiveMainloopFwdSm90ILi2EN4cute5tupleIJNS5_1CILi1EEES8_S8_EEENS6_IJNS7_ILi128EEENS7_ILi160EEESA_EEELi128ENS_12float_e4m3_tEfNS_4arch4Sm90ELb0ELb0ELb0ELb1ELb1ELb0ELb0ELb1ELb1ELb1ELb0ELb0EEENS1_21CollectiveEpilogueFwdINS6_IJSA_SA_SB_EEES9_NS_10bfloat16_tESF_Li256ELb1ELb1ELb0ELb1EEENS1_36VarlenDynamicPersistentTileSchedulerILi128ELi160ELi256ELi128ELb0ELb1ELb1ELb0ELb1ELb1EEEEEEEEEvNT_6ParamsE --------------------------
	.section	.nv.constant0._ZN7cutlass13device_kernelIN5flash11enable_sm90INS1_16FlashAttnFwdSm90INS1_25CollectiveMainloopFwdSm90ILi2EN4cute5tupleIJNS5_1CILi1EEES8_S8_EEENS6_IJNS7_ILi128EEENS7_ILi160EEESA_EEELi128ENS_12float_e4m3_tEfNS_4arch4Sm90ELb0ELb0ELb0ELb1ELb1ELb0ELb0ELb1ELb1ELb1ELb0ELb0EEENS1_21CollectiveEpilogueFwdINS6_IJSA_SA_SB_EEES9_NS_10bfloat16_tESF_Li256ELb1ELb1ELb0ELb1EEENS1_36VarlenDynamicPersistentTileSchedulerILi128ELi160ELi256ELi128ELb0ELb1ELb1ELb0ELb1ELb1EEEEEEEEEvNT_6ParamsE,"a",@progbits
	.sectionflags	@""
	.align	4
.nv.constant0._ZN7cutlass13device_kernelIN5flash11enable_sm90INS1_16FlashAttnFwdSm90INS1_25CollectiveMainloopFwdSm90ILi2EN4cute5tupleIJNS5_1CILi1EEES8_S8_EEENS6_IJNS7_ILi128EEENS7_ILi160EEESA_EEELi128ENS_12float_e4m3_tEfNS_4arch4Sm90ELb0ELb0ELb0ELb1ELb1ELb0ELb0ELb1ELb1ELb1ELb0ELb0EEENS1_21CollectiveEpilogueFwdINS6_IJSA_SA_SB_EEES9_NS_10bfloat16_tESF_Li256ELb1ELb1ELb0ELb1EEENS1_36VarlenDynamicPersistentTileSchedulerILi128ELi160ELi256ELi128ELb0ELb1ELb1ELb0ELb1ELb1EEEEEEEEEvNT_6ParamsE:
	.zero		3328


//--------------------- .nv.constant0._ZN7cutlass13device_kernelIN5flash11enable_sm90INS1_16FlashAttnFwdSm90INS1_25CollectiveMainloopFwdSm90ILi2EN4cute5tupleIJNS5_1CILi1EEES8_S8_EEENS6_IJNS7_ILi128EEENS7_ILi160EEESA_EEELi128ENS_12float_e4m3_tEfNS_4arch4Sm90ELb0ELb0ELb0ELb1ELb1ELb1ELb0ELb1ELb1ELb1ELb0ELb0EEENS1_21CollectiveEpilogueFwdINS6_IJSA_SA_SB_EEES9_NS_10bfloat16_tESF_Li256ELb1ELb1ELb0ELb1EEENS1_36VarlenDynamicPersistentTileSchedulerILi128ELi160ELi256ELi128ELb0ELb1ELb1ELb0ELb1ELb1EEEEEEEEEvNT_6ParamsE --------------------------
	.section	.nv.constant0._ZN7cutlass13device_kernelIN5flash11enable_sm90INS1_16FlashAttnFwdSm90INS1_25CollectiveMainloopFwdSm90ILi2EN4cute5tupleIJNS5_1CILi1EEES8_S8_EEENS6_IJNS7_ILi128EEENS7_ILi160EEESA_EEELi128ENS_12float_e4m3_tEfNS_4arch4Sm90ELb0ELb0ELb0ELb1ELb1ELb1ELb0ELb1ELb1ELb1ELb0ELb0EEENS1_21CollectiveEpilogueFwdINS6_IJSA_SA_SB_EEES9_NS_10bfloat16_tESF_Li256ELb1ELb1ELb0ELb1EEENS1_36VarlenDynamicPersistentTileSchedulerILi128ELi160ELi256ELi128ELb0ELb1ELb1ELb0ELb1ELb1EEEEEEEEEvNT_6ParamsE,"a",@progbits
	.sectionflags	@""
	.align	4
.nv.constant0._ZN7cutlass13device_kernelIN5flash11enable_sm90INS1_16FlashAttnFwdSm90INS1_25CollectiveMainloopFwdSm90ILi2EN4cute5tupleIJNS5_1CILi1EEES8_S8_EEENS6_IJNS7_ILi128EEENS7_ILi160EEESA_EEELi128ENS_12float_e4m3_tEfNS_4arch4Sm90ELb0ELb0ELb0ELb1ELb1ELb1ELb0ELb1ELb1ELb1ELb0ELb0EEENS1_21CollectiveEpilogueFwdINS6_IJSA_SA_SB_EEES9_NS_10bfloat16_tESF_Li256ELb1ELb1ELb0ELb1EEENS1_36VarlenDynamicPersistentTileSchedulerILi128ELi160ELi256ELi128ELb0ELb1ELb1ELb0ELb1ELb1EEEEEEEEEvNT_6ParamsE:
	.zero		3328


//--------------------- .nv.constant0._ZN7cutlass13device_kernelIN5flash11enable_sm90INS1_16FlashAttnFwdSm90INS1_25CollectiveMainloopFwdSm90ILi2EN4cute5tupleIJNS5_1CILi1EEES8_S8_EEENS6_IJNS7_ILi128EEENS7_ILi160EEESA_EEELi128ENS_12float_e4m3_tEfNS_4arch4Sm90ELb0ELb1ELb0ELb0ELb1ELb0ELb0ELb1ELb1ELb1ELb0ELb0EEENS1_21CollectiveEpilogueFwdINS6_IJSA_SA_SB_EEES9_NS_10bfloat16_tESF_Li256ELb0ELb1ELb0ELb1EEENS1_30DynamicPersistentTileSchedulerILi256ELi128ELb0ELb1ELb1EEEEEEEEEvNT_6ParamsE --------------------------
	.section	.nv.constant0._ZN7cutlass13device_kernelIN5flash11enable_sm90INS1_16FlashAttnFwdSm90INS1_25CollectiveMainloopFwdSm90ILi2EN4cute5tupleIJNS5_1CILi1EEES8_S8_EEENS6_IJNS7_ILi128EEENS7_ILi160EEESA_EEELi128ENS_12float_e4m3_tEfNS_4arch4Sm90ELb0ELb1ELb0ELb0ELb1ELb0ELb0ELb1ELb1ELb1ELb0ELb0EEENS1_21CollectiveEpilogueFwdINS6_IJSA_SA_SB_EEES9_NS_10bfloat16_tESF_Li256ELb0ELb1ELb0ELb1EEENS1_30DynamicPersistentTileSchedulerILi256ELi128ELb0ELb1ELb1EEEEEEEEEvNT_6ParamsE,"a",@progbits
	.sectionflags	@""
	.align	4
.nv.constant0._ZN7cutlass13device_kernelIN5flash11enable_sm90INS1_16FlashAttnFwdSm90INS1_25CollectiveMainloopFwdSm90ILi2EN4cute5tupleIJNS5_1CILi1EEES8_S8_EEENS6_IJNS7_ILi128EEENS7_ILi160EEESA_EEELi128ENS_12float_e4m3_tEfNS_4arch4Sm90ELb0ELb1ELb0ELb0ELb1ELb0ELb0ELb1ELb1ELb1ELb0ELb0EEENS1_21CollectiveEpilogueFwdINS6_IJSA_SA_SB_EEES9_NS_10bfloat16_tESF_Li256ELb0ELb1ELb0ELb1EEENS1_30DynamicPersistentTileSchedulerILi256ELi128ELb0ELb1ELb1EEEEEEEEEvNT_6ParamsE:
	.zero		3328


//--------------------- .nv.constant0._ZN7cutlass13device_kernelIN5flash11enable_sm90INS1_16FlashAttnFwdSm90INS1_25CollectiveMainloopFwdSm90ILi2EN4cute5tupleIJNS5_1CILi1EEES8_S8_EEENS6_IJNS7_ILi128EEENS7_ILi160EEESA_EEELi128ENS_12float_e4m3_tEfNS_4arch4Sm90ELb0ELb1ELb0ELb1ELb1ELb0ELb0ELb1ELb1ELb1ELb0ELb0EEENS1_21CollectiveEpilogueFwdINS6_IJSA_SA_SB_EEES9_NS_10bfloat16_tESF_Li256ELb1ELb1ELb0ELb1EEENS1_36VarlenDynamicPersistentTileSchedulerILi128ELi160ELi256ELi128ELb0ELb1ELb1ELb1ELb0ELb1EEEEEEEEEvNT_6ParamsE --------------------------
	.section	.nv.constant0._ZN7cutlass13device_kernelIN5flash11enable_sm90INS1_16FlashAttnFwdSm90INS1_25CollectiveMainloopFwdSm90ILi2EN4cute5tupleIJNS5_1CILi1EEES8_S8_EEENS6_IJNS7_ILi128EEENS7_ILi160EEESA_EEELi128ENS_12float_e4m3_tEfNS_4arch4Sm90ELb0ELb1ELb0ELb1ELb1ELb0ELb0ELb1ELb1ELb1ELb0ELb0EEENS1_21CollectiveEpilogueFwdINS6_IJSA_SA_SB_EEES9_NS_10bfloat16_tESF_Li256ELb1ELb1ELb0ELb1EEENS1_36VarlenDynamicPersistentTileSchedulerILi128ELi160ELi256ELi128ELb0ELb1ELb1ELb1ELb0ELb1EEEEEEEEEvNT_6ParamsE,"a",@progbits
	.sectionflags	@""
	.align	4
.nv.constant0._ZN7cutlass13device_kernelIN5flash11enable_sm90INS1_16FlashAttnFwdSm90INS1_25CollectiveMainloopFwdSm90ILi2EN4cute5tupleIJNS5_1CILi1EEES8_S8_EEENS6_IJNS7_ILi128EEENS7_ILi160EEESA_EEELi128ENS_12float_e4m3_tEfNS_4arch4Sm90ELb0ELb1ELb0ELb1ELb1ELb0ELb0ELb1ELb1ELb1ELb0ELb0EEENS1_21CollectiveEpilogueFwdINS6_IJSA_SA_SB_EEES9_NS_10bfloat16_tESF_Li256ELb1ELb1ELb0ELb1EEENS1_36VarlenDynamicPersistentTileSchedulerILi128ELi160ELi256ELi128ELb0ELb1ELb1ELb1ELb0ELb1EEEEEEEEEvNT_6ParamsE:
	.zero		3328


//--------------------- .nv.constant0._ZN7cutlass13device_kernelIN5flash11enable_sm90INS1_16FlashAttnFwdSm90INS1_25CollectiveMainloopFwdSm90ILi2EN4cute5tupleIJNS5_1CILi1EEES8_S8_EEENS6_IJNS7_ILi128EEENS7_ILi160EEESA_EEELi128ENS_12float_e4m3_tEfNS_4arch4Sm90ELb0ELb1ELb0ELb1ELb1ELb1ELb0ELb1ELb1ELb1ELb0ELb0EEENS1_21CollectiveEpilogueFwdINS6_IJSA_SA_SB_EEES9_NS_10bfloat16_tESF_Li256ELb1ELb1ELb0ELb1EEENS1_36VarlenDynamicPersistentTileSchedulerILi128ELi160ELi256ELi128ELb0ELb1ELb1ELb1ELb0ELb1EEEEEEEEEvNT_6ParamsE --------------------------
	.section	.nv.constant0._ZN7cutlass13device_kernelIN5flash11enable_sm90INS1_16FlashAttnFwdSm90INS1_25CollectiveMainloopFwdSm90ILi2EN4cute5tupleIJNS5_1CILi1EEES8_S8_EEENS6_IJNS7_ILi128EEENS7_ILi160EEESA_EEELi128ENS_12float_e4m3_tEfNS_4arch4Sm90ELb0ELb1ELb0ELb1ELb1ELb1ELb0ELb1ELb1ELb1ELb0ELb0EEENS1_21CollectiveEpilogueFwdINS6_IJSA_SA_SB_EEES9_NS_10bfloat16_tESF_Li256ELb1ELb1ELb0ELb1EEENS1_36VarlenDynamicPersistentTileSchedulerILi128ELi160ELi256ELi128ELb0ELb1ELb1ELb1ELb0ELb1EEEEEEEEEvNT_6ParamsE,"a",@progbits
	.sectionflags	@""
	.align	4
.nv.constant0._ZN7cutlass13device_kernelIN5flash11enable_sm90INS1_16FlashAttnFwdSm90INS1_25CollectiveMainloopFwdSm90ILi2EN4cute5tupleIJNS5_1CILi1EEES8_S8_EEENS6_IJNS7_ILi128EEENS7_ILi160EEESA_EEELi128ENS_12float_e4m3_tEfNS_4arch4Sm90ELb0ELb1ELb0ELb1ELb1ELb1ELb0ELb1ELb1ELb1ELb0ELb0EEENS1_21CollectiveEpilogueFwdINS6_IJSA_SA_SB_EEES9_NS_10bfloat16_tESF_Li256ELb1ELb1ELb0ELb1EEENS1_36VarlenDynamicPersistentTileSchedulerILi128ELi160ELi256ELi128ELb0ELb1ELb1ELb1ELb0ELb1EEEEEEEEEvNT_6ParamsE:
	.zero		3328


//--------------------- .nv.constant0._ZN7cutlass13device_kernelIN5flash11enable_sm90INS1_16FlashAttnFwdSm90INS1_25CollectiveMainloopFwdSm90ILi2EN4cute5tupleIJNS5_1CILi1EEES8_S8_EEENS6_IJNS7_ILi128EEENS7_ILi160EEESA_EEELi128ENS_12float_e4m3_tEfNS_4arch4Sm90ELb1ELb0ELb0ELb0ELb1ELb0ELb0ELb1ELb1ELb1ELb0ELb0EEENS1_21CollectiveEpilogueFwdINS6_IJSA_SA_SB_EEES9_NS_10bfloat16_tESF_Li256ELb0ELb1ELb0ELb1EEENS1_30DynamicPersistentTileSchedulerILi256ELi128ELb0ELb1ELb1EEEEEEEEEvNT_6ParamsE --------------------------
	.section	.nv.constant0._ZN7cutlass13device_kernelIN5flash11enable_sm90INS1_16FlashAttnFwdSm90INS1_25CollectiveMainloopFwdSm90ILi2EN4cute5tupleIJNS5_1CILi1EEES8_S8_EEENS6_IJNS7_ILi128EEENS7_ILi160EEESA_EEELi128ENS_12float_e4m3_tEfNS_4arch4Sm90ELb1ELb0ELb0ELb0ELb1ELb0ELb0ELb1ELb1ELb1ELb0ELb0EEENS1_21CollectiveEpilogueFwdINS6_IJSA_SA_SB_EEES9_NS_10bfloat16_tESF_Li256ELb0ELb1ELb0ELb1EEENS1_30DynamicPersistentTileSchedulerILi256ELi128ELb0ELb1ELb1EEEEEEEEEvNT_6ParamsE,"a",@progbits
	.sectionflags	@""
	.align	4
.nv.constant0._ZN7cutlass13device_kernelIN5flash11enable_sm90INS1_16FlashAttnFwdSm90INS1_25CollectiveMainloopFwdSm90ILi2EN4cute5tupleIJNS5_1CILi1EEES8_S8_EEENS6_IJNS7_ILi128EEENS7_ILi160EEESA_EEELi128ENS_12float_e4m3_tEfNS_4arch4Sm90ELb1ELb0ELb0ELb0ELb1ELb0ELb0ELb1ELb1ELb1ELb0ELb0EEENS1_21CollectiveEpilogueFwdINS6_IJSA_SA_SB_EEES9_NS_10bfloat16_tESF_Li256ELb0ELb1ELb0ELb1EEENS1_30DynamicPersistentTileSchedulerILi256ELi128ELb0ELb1ELb1EEEEEEEEEvNT_6ParamsE:
	.zero		3328


//--------------------- .nv.constant0._ZN7cutlass13device_kernelIN5flash11enable_sm90INS1_16FlashAttnFwdSm90INS1_25CollectiveMainloopFwdSm90ILi2EN4cute5tupleIJNS5_1CILi1EEES8_S8_EEENS6_IJNS7_ILi128EEENS7_ILi160EEESA_EEELi128ENS_12float_e4m3_tEfNS_4arch4Sm90ELb1ELb0ELb0ELb1ELb1ELb0ELb0ELb1ELb1ELb1ELb0ELb0EEENS1_21CollectiveEpilogueFwdINS6_IJSA_SA_SB_EEES9_NS_10bfloat16_tESF_Li256ELb1ELb1ELb0ELb1EEENS1_36VarlenDynamicPersistentTileSchedulerILi128ELi160ELi256ELi128ELb0ELb1ELb1ELb1ELb1ELb1EEEEEEEEEvNT_6ParamsE --------------------------
	.section	.nv.constant0._ZN7cutlass13device_kernelIN5flash11enable_sm90INS1_16FlashAttnFwdSm90INS1_25CollectiveMainloopFwdSm90ILi2EN4cute5tupleIJNS5_1CILi1EEES8_S8_EEENS6_IJNS7_ILi128EEENS7_ILi160EEESA_EEELi128ENS_12float_e4m3_tEfNS_4arch4Sm90ELb1ELb0ELb0ELb1ELb1ELb0ELb0ELb1ELb1ELb1ELb0ELb0EEENS1_21CollectiveEpilogueFwdINS6_IJSA_SA_SB_EEES9_NS_10bfloat16_tESF_Li256ELb1ELb1ELb0ELb1EEENS1_36VarlenDynamicPersistentTileSchedulerILi128ELi160ELi256ELi128ELb0ELb1ELb1ELb1ELb1ELb1EEEEEEEEEvNT_6ParamsE,"a",@progbits
	.sectionflags	@""
	.align	4
.nv.constant0._ZN7cutlass13device_kernelIN5flash11enable_sm90INS1_16FlashAttnFwdSm90INS1_25CollectiveMainloopFwdSm90ILi2EN4cute5tupleIJNS5_1CILi1EEES8_S8_EEENS6_IJNS7_ILi128EEENS7_ILi160EEESA_EEELi128ENS_12float_e4m3_tEfNS_4arch4Sm90ELb1ELb0ELb0ELb1ELb1ELb0ELb0ELb1ELb1ELb1ELb0ELb0EEENS1_21CollectiveEpilogueFwdINS6_IJSA_SA_SB_EEES9_NS_10bfloat16_tESF_Li256ELb1ELb1ELb0ELb1EEENS1_36VarlenDynamicPersistentTileSchedulerILi128ELi160ELi256ELi128ELb0ELb1ELb1ELb1ELb1ELb1EEEEEEEEEvNT_6ParamsE:
	.zero		3328


//--------------------- .nv.constant0._ZN7cutlass13device_kernelIN5flash11enable_sm90INS1_16FlashAttnFwdSm90INS1_25CollectiveMainloopFwdSm90ILi2EN4cute5tupleIJNS5_1CILi1EEES8_S8_EEENS6_IJNS7_ILi128EEENS7_ILi160EEESA_EEELi128ENS_12float_e4m3_tEfNS_4arch4Sm90ELb1ELb0ELb0ELb1ELb1ELb1ELb0ELb1ELb1ELb1ELb0ELb0EEENS1_21CollectiveEpilogueFwdINS6_IJSA_SA_SB_EEES9_NS_10bfloat16_tESF_Li256ELb1ELb1ELb0ELb1EEENS1_36VarlenDynamicPersistentTileSchedulerILi128ELi160ELi256ELi128ELb0ELb1ELb1ELb1ELb1ELb1EEEEEEEEEvNT_6ParamsE --------------------------
	.section	.nv.constant0._ZN7cutlass13device_kernelIN5flash11enable_sm90INS1_16FlashAttnFwdSm90INS1_25CollectiveMainloopFwdSm90ILi2EN4cute5tupleIJNS5_1CILi1EEES8_S8_EEENS6_IJNS7_ILi128EEENS7_ILi160EEESA_EEELi128ENS_12float_e4m3_tEfNS_4arch4Sm90ELb1ELb0ELb0ELb1ELb1ELb1ELb0ELb1ELb1ELb1ELb0ELb0EEENS1_21CollectiveEpilogueFwdINS6_IJSA_SA_SB_EEES9_NS_10bfloat16_tESF_Li256ELb1ELb1ELb0ELb1EEENS1_36VarlenDynamicPersistentTileSchedulerILi128ELi160ELi256ELi128ELb0ELb1ELb1ELb1ELb1ELb1EEEEEEEEEvNT_6ParamsE,"a",@progbits
	.sectionflags	@""
	.align	4
.nv.constant0._ZN7cutlass13device_kernelIN5flash11enable_sm90INS1_16FlashAttnFwdSm90INS1_25CollectiveMainloopFwdSm90ILi2EN4cute5tupleIJNS5_1CILi1EEES8_S8_EEENS6_IJNS7_ILi128EEENS7_ILi160EEESA_EEELi128ENS_12float_e4m3_tEfNS_4arch4Sm90ELb1ELb0ELb0ELb1ELb1ELb1ELb0ELb1ELb1ELb1ELb0ELb0EEENS1_21CollectiveEpilogueFwdINS6_IJSA_SA_SB_EEES9_NS_10bfloat16_tESF_Li256ELb1ELb1ELb0ELb1EEENS1_36VarlenDynamicPersistentTileSchedulerILi128ELi160ELi256ELi128ELb0ELb1ELb1ELb1ELb1ELb1EEEEEEEEEvNT_6ParamsE:
	.zero		3328


//--------------------- .nv.constant0._ZN7cutlass13device_kernelIN5flash11enable_sm90INS1_16FlashAttnFwdSm90INS1_25CollectiveMainloopFwdSm90ILi2EN4cute5tupleIJNS5_1CILi1EEES8_S8_EEENS6_IJNS7_ILi192EEENS7_ILi128EEENS7_ILi96EEEEEELi96ENS_12float_e4m3_tEfNS_4arch4Sm90ELb0ELb0ELb0ELb0ELb1ELb0ELb0ELb1ELb1ELb1ELb0ELb0EEENS1_21CollectiveEpilogueFwdINS6_IJSA_SC_SB_EEES9_NS_10bfloat16_tESG_Li384ELb0ELb1ELb0ELb1EEENS1_29StaticPersistentTileSchedulerILb0EEEEEEEEEvNT_6ParamsE --------------------------
	.section	.nv.constant0._ZN7cutlass13device_kernelIN5flash11enable_sm90INS1_16FlashAttnFwdSm90INS1_25CollectiveMainloopFwdSm90ILi2EN4cute5tupleIJNS5_1CILi1EEES8_S8_EEENS6_IJNS7_ILi192EEENS7_ILi128EEENS7_ILi96EEEEEELi96ENS_12float_e4m3_tEfNS_4arch4Sm90ELb0ELb0ELb0ELb0ELb1ELb0ELb0ELb1ELb1ELb1ELb0ELb0EEENS1_21CollectiveEpilogueFwdINS6_IJSA_SC_SB_EEES9_NS_10bfloat16_tESG_Li384ELb0ELb1ELb0ELb1EEENS1_29StaticPersistentTileSchedulerILb0EEEEEEEEEvNT_6ParamsE,"a",@progbits
	.sectionflags	@""
	.align	4
.nv.constant0._ZN7cutlass13device_kernelIN5flash11enable_sm90INS1_16FlashAttnFwdSm90INS1_25CollectiveMainloopFwdSm90ILi2EN4cute5tupleIJNS5_1CILi1EEES8_S8_EEENS6_IJNS7_ILi192EEENS7_ILi128EEENS7_ILi96EEEEEELi96ENS_12float_e4m3_tEfNS_4arch4Sm90ELb0ELb0ELb0ELb0ELb1ELb0ELb0ELb1ELb1ELb1ELb0ELb0EEENS1_21CollectiveEpilogueFwdINS6_IJSA_SC_SB_EEES9_NS_10bfloat16_tESG_Li384ELb0ELb1ELb0ELb1EEENS1_29StaticPersistentTileSchedulerILb0EEEEEEEEEvNT_6ParamsE:
	.zero		3200


//--------------------- .nv.constant0._ZN7cutlass13device_kernelIN5flash11enable_sm90INS1_16FlashAttnFwdSm90INS1_25CollectiveMainloopFwdSm90ILi2EN4cute5tupleIJNS5_1CILi1EEES8_S8_EEENS6_IJNS7_ILi192EEENS7_ILi128EEENS7_ILi96EEEEEELi96ENS_12float_e4m3_tEfNS_4arch4Sm90ELb0ELb0ELb0ELb1ELb1ELb0ELb0ELb1ELb1ELb1ELb0ELb0EEENS1_21CollectiveEpilogueFwdINS6_IJSA_SC_SB_EEES9_NS_10bfloat16_tESG_Li384ELb1ELb1ELb0ELb1EEENS1_36VarlenDynamicPersistentTileSchedulerILi192ELi128ELi384ELi128ELb0ELb1ELb1ELb0ELb1ELb1EEEEEEEEEvNT_6ParamsE --------------------------
	.section	.nv.constant0._ZN7cutlass13device_kernelIN5flash11enable_sm90INS1_16FlashAttnFwdSm90INS1_25CollectiveMainloopFwdSm90ILi2EN4cute5tupleIJNS5_1CILi1EEES8_S8_EEENS6_IJNS7_ILi192EEENS7_ILi128EEENS7_ILi96EEEEEELi96ENS_12float_e4m3_tEfNS_4arch4Sm90ELb0ELb0ELb0ELb1ELb1ELb0ELb0ELb1ELb1ELb1ELb0ELb0EEENS1_21CollectiveEpilogueFwdINS6_IJSA_SC_SB_EEES9_NS_10bfloat16_tESG_Li384ELb1ELb1ELb0ELb1EEENS1_36VarlenDynamicPersistentTileSchedulerILi192ELi128ELi384ELi128ELb0ELb1ELb1ELb0ELb1ELb1EEEEEEEEEvNT_6ParamsE,"a",@progbits
	.sectionflags	@""
	.align	4
.nv.constant0._ZN7cutlass13device_kernelIN5flash11enable_sm90INS1_16FlashAttnFwdSm90INS1_25CollectiveMainloopFwdSm90ILi2EN4cute5tupleIJNS5_1CILi1EEES8_S8_EEENS6_IJNS7_ILi192EEENS7_ILi128EEENS7_ILi96EEEEEELi96ENS_12float_e4m3_tEfNS_4arch4Sm90ELb0ELb0ELb0ELb1ELb1ELb0ELb0ELb1ELb1ELb1ELb0ELb0EEENS1_21CollectiveEpilogueFwdINS6_IJSA_SC_SB_EEES9_NS_10bfloat16_tESG_Li384ELb1ELb1ELb0ELb1EEENS1_36VarlenDynamicPersistentTileSchedulerILi192ELi128ELi384ELi128ELb0ELb1ELb1ELb0ELb1ELb1EEEEEEEEEvNT_6ParamsE:
	.zero		3328


//--------------------- .nv.constant0._ZN7cutlass13device_kernelIN5flash11enable_sm90INS1_16FlashAttnFwdSm90INS1_25CollectiveMainloopFwdSm90ILi2EN4cute5tupleIJNS5_1CILi1EEES8_S8_EEENS6_IJNS7_ILi192EEENS7_ILi128EEENS7_ILi96EEEEEELi96ENS_12float_e4m3_tEfNS_4arch4Sm90ELb0ELb0ELb0ELb1ELb1ELb1ELb0ELb1ELb1ELb1ELb0ELb0EEENS1_21CollectiveEpilogueFwdINS6_IJSA_SC_SB_EEES9_NS_10bfloat16_tESG_Li384ELb1ELb1ELb0ELb1EEENS1_36VarlenDynamicPersistentTileSchedulerILi192ELi128ELi384ELi128ELb0ELb1ELb1ELb0ELb1ELb1EEEEEEEEEvNT_6ParamsE --------------------------
	.section	.nv.constant0._ZN7cutlass13device_kernelIN5flash11enable_sm90INS1_16FlashAttnFwdSm90INS1_25CollectiveMainloopFwdSm90ILi2EN4cute5tupleIJNS5_1CILi1EEES8_S8_EEENS6_IJNS7_ILi192EEENS7_ILi128EEENS7_ILi96EEEEEELi96ENS_12float_e4m3_tEfNS_4arch4Sm90ELb0ELb0ELb0ELb1ELb1ELb1ELb0ELb1ELb1ELb1ELb0ELb0EEENS1_21CollectiveEpilogueFwdINS6_IJSA_SC_SB_EEES9_NS_10bfloat16_tESG_Li384ELb1ELb1ELb0ELb1EEENS1_36VarlenDynamicPersistentTileSchedulerILi192ELi128ELi384ELi128ELb0ELb1ELb1ELb0ELb1ELb1EEEEEEEEEvNT_6ParamsE,"a",@progbits
	.sectionflags	@""
	.align	4
.nv.constant0._ZN7cutlass13device_kernelIN5flash11enable_sm90INS1_16FlashAttnFwdSm90INS1_25CollectiveMainloopFwdSm90ILi2EN4cute5tupleIJNS5_1CILi1EEES8_S8_EEENS6_IJNS7_ILi192EEENS7_ILi128EEENS7_ILi96EEEEEELi96ENS_12float_e4m3_tEfNS_4arch4Sm90ELb0ELb0ELb0ELb1ELb1ELb1ELb0ELb1ELb1ELb1ELb0ELb0EEENS1_21CollectiveEpilogueFwdINS6_IJSA_SC_SB_EEES9_NS_10bfloat16_tESG_Li384ELb1ELb1ELb0ELb1EEENS1_36VarlenDynamicPersistentTileSchedulerILi192ELi128ELi384ELi128ELb0ELb1ELb1ELb0ELb1ELb1EEEEEEEEEvNT_6ParamsE:
	.zero		3328


//--------------------- .nv.constant0._ZN7cutlass13device_kernelIN5flash11enable_sm90INS1_16FlashAttnFwdSm90INS1_25CollectiveMainloopFwdSm90ILi2EN4cute5tupleIJNS5_1CILi1EEES8_S8_EEENS6_IJNS7_ILi192EEENS7_ILi128EEENS7_ILi96EEEEEELi96ENS_12float_e4m3_tEfNS_4arch4Sm90ELb0ELb1ELb0ELb0ELb1ELb0ELb0ELb1ELb1ELb1ELb0ELb0EEENS1_21CollectiveEpilogueFwdINS6_IJSA_SC_SB_EEES9_NS_10bfloat16_tESG_Li384ELb0ELb1ELb0ELb1EEENS1_30DynamicPersistentTileSchedulerILi384ELi128ELb0ELb1ELb1EEEEEEEEEvNT_6ParamsE --------------------------
	.section	.nv.constant0._ZN7cutlass13device_kernelIN5flash11enable_sm90INS1_16FlashAttnFwdSm90INS1_25CollectiveMainloopFwdSm90ILi2EN4cute5tupleIJNS5_1CILi1EEES8_S8_EEENS6_IJNS7_ILi192EEENS7_ILi128EEENS7_ILi96EEEEEELi96ENS_12float_e4m3_tEfNS_4arch4Sm90ELb0ELb1ELb0ELb0ELb1ELb0ELb0ELb1ELb1ELb1ELb0ELb0EEENS1_21CollectiveEpilogueFwdINS6_IJSA_SC_SB_EEES9_NS_10bfloat16_tESG_Li384ELb0ELb1ELb0ELb1EEENS1_30DynamicPersistentTileSchedulerILi384ELi128ELb0ELb1ELb1EEEEEEEEEvNT_6ParamsE,"a",@progbits
	.sectionflags	@""
	.align	4
.nv.constant0._ZN7cutlass13device_kernelIN5flash11enable_sm90INS1_16FlashAttnFwdSm90INS1_25CollectiveMainloopFwdSm90ILi2EN4cute5tupleIJNS5_1CILi1EEES8_S8_EEENS6_IJNS7_ILi192EEENS7_ILi128EEENS7_ILi96EEEEEELi96ENS_12float_e4m3_tEfNS_4arch4Sm90ELb0ELb1ELb0ELb0ELb1ELb0ELb0ELb1ELb1ELb1ELb0ELb0EEENS1_21CollectiveEpilogueFwdINS6_IJSA_SC_SB_EEES9_NS_10bfloat16_tESG_Li384ELb0ELb1ELb0ELb1EEENS1_30DynamicPersistentTileSchedulerILi384ELi128ELb0ELb1ELb1EEEEEEEEEvNT_6ParamsE:
	.zero		3328


//--------------------- .nv.constant0._ZN7cutlass13device_kernelIN5flash11enable_sm90INS1_16FlashAttnFwdSm90INS1_25CollectiveMainloopFwdSm90ILi2EN4cute5tupleIJNS5_1CILi1EEES8_S8_EEENS6_IJNS7_ILi192EEENS7_ILi128EEENS7_ILi96EEEEEELi96ENS_12float_e4m3_tEfNS_4arch4Sm90ELb0ELb1ELb0ELb1ELb1ELb0ELb0ELb1ELb1ELb1ELb0ELb0EEENS1_21CollectiveEpilogueFwdINS6_IJSA_SC_SB_EEES9_NS_10bfloat16_tESG_Li384ELb1ELb1ELb0ELb1EEENS1_36VarlenDynamicPersistentTileSchedulerILi192ELi128ELi384ELi128ELb0ELb1ELb1ELb1ELb0ELb1EEEEEEEEEvNT_6ParamsE --------------------------
	.section	.nv.constant0._ZN7cutlass13device_kernelIN5flash11enable_sm90INS1_16FlashAttnFwdSm90INS1_25CollectiveMainloopFwdSm90ILi2EN4cute5tupleIJNS5_1CILi1EEES8_S8_EEENS6_IJNS7_ILi192EEENS7_ILi128EEENS7_ILi96EEEEEELi96ENS_12float_e4m3_tEfNS_4arch4Sm90ELb0ELb1ELb0ELb1ELb1ELb0ELb0ELb1ELb1ELb1ELb0ELb0EEENS1_21CollectiveEpilogueFwdINS6_IJSA_SC_SB_EEES9_NS_10bfloat16_tESG_Li384ELb1ELb1ELb0ELb1EEENS1_36VarlenDynamicPersistentTileSchedulerILi192ELi128ELi384ELi128ELb0ELb1ELb1ELb1ELb0ELb1EEEEEEEEEvNT_6ParamsE,"a",@progbits
	.sectionflags	@""
	.align	4
.nv.constant0._ZN7cutlass13device_kernelIN5flash11enable_sm90INS1_16FlashAttnFwdSm90INS1_25CollectiveMainloopFwdSm90ILi2EN4cute5tupleIJNS5_1CILi1EEES8_S8_EEENS6_IJNS7_ILi192EEENS7_ILi128EEENS7_ILi96EEEEEELi96ENS_12float_e4m3_tEfNS_4arch4Sm90ELb0ELb1ELb0ELb1ELb1ELb0ELb0ELb1ELb1ELb1ELb0ELb0EEENS1_21CollectiveEpilogueFwdINS6_IJSA_SC_SB_EEES9_NS_10bfloat16_tESG_Li384ELb1ELb1ELb0ELb1EEENS1_36VarlenDynamicPersistentTileSchedulerILi192ELi128ELi384ELi128ELb0ELb1ELb1ELb1ELb0ELb1EEEEEEEEEvNT_6ParamsE:
	.zero		3328


//--------------------- .nv.constant0._ZN7cutlass13device_kernelIN5flash11enable_sm90INS1_16FlashAttnFwdSm90INS1_25CollectiveMainloopFwdSm90ILi2EN4cute5tupleIJNS5_1CILi1EEES8_S8_EEENS6_IJNS7_ILi192EEENS7_ILi128EEENS7_ILi96EEEEEELi96ENS_12float_e4m3_tEfNS_4arch4Sm90ELb0ELb1ELb0ELb1ELb1ELb1ELb0ELb1ELb1ELb1ELb0ELb0EEENS1_21CollectiveEpilogueFwdINS6_IJSA_SC_SB_EEES9_NS_10bfloat16_tESG_Li384ELb1ELb1ELb0ELb1EEENS1_36VarlenDynamicPersistentTileSchedulerILi192ELi128ELi384ELi128ELb0ELb1ELb1ELb1ELb0ELb1EEEEEEEEEvNT_6ParamsE --------------------------
	.section	.nv.constant0._ZN7cutlass13device_kernelIN5flash11enable_sm90INS1_16FlashAttnFwdSm90INS1_25CollectiveMainloopFwdSm90ILi2EN4cute5tupleIJNS5_1CILi1EEES8_S8_EEENS6_IJNS7_ILi192EEENS7_ILi128EEENS7_ILi96EEEEEELi96ENS_12float_e4m3_tEfNS_4arch4Sm90ELb0ELb1ELb0ELb1ELb1ELb1ELb0ELb1ELb1ELb1ELb0ELb0EEENS1_21CollectiveEpilogueFwdINS6_IJSA_SC_SB_EEES9_NS_10bfloat16_tESG_Li384ELb1ELb1ELb0ELb1EEENS1_36VarlenDynamicPersistentTileSchedulerILi192ELi128ELi384ELi128ELb0ELb1ELb1ELb1ELb0ELb1EEEEEEEEEvNT_6ParamsE,"a",@progbits
	.sectionflags	@""
	.align	4
.nv.constant0._ZN7cutlass13device_kernelIN5flash11enable_sm90INS1_16FlashAttnFwdSm90INS1_25CollectiveMainloopFwdSm90ILi2EN4cute5tupleIJNS5_1CILi1EEES8_S8_EEENS6_IJNS7_ILi192EEENS7_ILi128EEENS7_ILi96EEEEEELi96ENS_12float_e4m3_tEfNS_4arch4Sm90ELb0ELb1ELb0ELb1ELb1ELb1ELb0ELb1ELb1ELb1ELb0ELb0EEENS1_21CollectiveEpilogueFwdINS6_IJSA_SC_SB_EEES9_NS_10bfloat16_tESG_Li384ELb1ELb1ELb0ELb1EEENS1_36VarlenDynamicPersistentTileSchedulerILi192ELi128ELi384ELi128ELb0ELb1ELb1ELb1ELb0ELb1EEEEEEEEEvNT_6ParamsE:
	.zero		3328


//--------------------- .nv.constant0._ZN7cutlass13device_kernelIN5flash11enable_sm90INS1_16FlashAttnFwdSm90INS1_25CollectiveMainloopFwdSm90ILi2EN4cute5tupleIJNS5_1CILi1EEES8_S8_EEENS6_IJNS7_ILi192EEENS7_ILi128EEENS7_ILi96EEEEEELi96ENS_12float_e4m3_tEfNS_4arch4Sm90ELb1ELb0ELb0ELb0ELb1ELb0ELb0ELb1ELb1ELb1ELb0ELb0EEENS1_21CollectiveEpilogueFwdINS6_IJSA_SC_SB_EEES9_NS_10bfloat16_tESG_Li384ELb0ELb1ELb0ELb1EEENS1_30DynamicPersistentTileSchedulerILi384ELi128ELb0ELb1ELb1EEEEEEEEEvNT_6ParamsE --------------------------
	.section	.nv.constant0._ZN7cutlass13device_kernelIN5flash11enable_sm90INS1_16FlashAttnFwdSm90INS1_25CollectiveMainloopFwdSm90ILi2EN4cute5tupleIJNS5_1CILi1EEES8_S8_EEENS6_IJNS7_ILi192EEENS7_ILi128EEENS7_ILi96EEEEEELi96ENS_12float_e4m3_tEfNS_4arch4Sm90ELb1ELb0ELb0ELb0ELb1ELb0ELb0ELb1ELb1ELb1ELb0ELb0EEENS1_21CollectiveEpilogueFwdINS6_IJSA_SC_SB_EEES9_NS_10bfloat16_tESG_Li384ELb0ELb1ELb0ELb1EEENS1_30DynamicPersistentTileSchedulerILi384ELi128ELb0ELb1ELb1EEEEEEEEEvNT_6ParamsE,"a",@progbits
	.sectionflags	@""
	.align	4
.nv.constant0._ZN7cutlass13device_kernelIN5flash11enable_sm90INS1_16FlashAttnFwdSm90INS1_25CollectiveMainloopFwdSm90ILi2EN4cute5tupleIJNS5_1CILi1EEES8_S8_EEENS6_IJNS7_ILi192EEENS7_ILi128EEENS7_ILi96EEEEEELi96ENS_12float_e4m3_tEfNS_4arch4Sm90ELb1ELb0ELb0ELb0ELb1ELb0ELb0ELb1ELb1ELb1ELb0ELb0EEENS1_21CollectiveEpilogueFwdINS6_IJSA_SC_SB_EEES9_NS_10bfloat16_tESG_Li384ELb0ELb1ELb0ELb1EEENS1_30DynamicPersistentTileSchedulerILi384ELi128ELb0ELb1ELb1EEEEEEEEEvNT_6ParamsE:
	.zero		3328


//--------------------- .nv.constant0._ZN7cutlass13device_kernelIN5flash11enable_sm90INS1_16FlashAttnFwdSm90INS1_25CollectiveMainloopFwdSm90ILi2EN4cute5tupleIJNS5_1CILi1EEES8_S8_EEENS6_IJNS7_ILi192EEENS7_ILi128EEENS7_ILi96EEEEEELi96ENS_12float_e4m3_tEfNS_4arch4Sm90ELb1ELb0ELb0ELb1ELb1ELb0ELb0ELb1ELb1ELb1ELb0ELb0EEENS1_21CollectiveEpilogueFwdINS6_IJSA_SC_SB_EEES9_NS_10bfloat16_tESG_Li384ELb1ELb1ELb0ELb1EEENS1_36VarlenDynamicPersistentTileSchedulerILi192ELi128ELi384ELi128ELb0ELb1ELb1ELb1ELb1ELb1EEEEEEEEEvNT_6ParamsE --------------------------
	.section	.nv.constant0._ZN7cutlass13device_kernelIN5flash11enable_sm90INS1_16FlashAttnFwdSm90INS1_25CollectiveMainloopFwdSm90ILi2EN4cute5tupleIJNS5_1CILi1EEES8_S8_EEENS6_IJNS7_ILi192EEENS7_ILi128EEENS7_ILi96EEEEEELi96ENS_12float_e4m3_tEfNS_4arch4Sm90ELb1ELb0ELb0ELb1ELb1ELb0ELb0ELb1ELb1ELb1ELb0ELb0EEENS1_21CollectiveEpilogueFwdINS6_IJSA_SC_SB_EEES9_NS_10bfloat16_tESG_Li384ELb1ELb1ELb0ELb1EEENS1_36VarlenDynamicPersistentTileSchedulerILi192ELi128ELi384ELi128ELb0ELb1ELb1ELb1ELb1ELb1EEEEEEEEEvNT_6ParamsE,"a",@progbits
	.sectionflags	@""
	.align	4
.nv.constant0._ZN7cutlass13device_kernelIN5flash11enable_sm90INS1_16FlashAttnFwdSm90INS1_25CollectiveMainloopFwdSm90ILi2EN4cute5tupleIJNS5_1CILi1EEES8_S8_EEENS6_IJNS7_ILi192EEENS7_ILi128EEENS7_ILi96EEEEEELi96ENS_12float_e4m3_tEfNS_4arch4Sm90ELb1ELb0ELb0ELb1ELb1ELb0ELb0ELb1ELb1ELb1ELb0ELb0EEENS1_21CollectiveEpilogueFwdINS6_IJSA_SC_SB_EEES9_NS_10bfloat16_tESG_Li384ELb1ELb1ELb0ELb1EEENS1_36VarlenDynamicPersistentTileSchedulerILi192ELi128ELi384ELi128ELb0ELb1ELb1ELb1ELb1ELb1EEEEEEEEEvNT_6ParamsE:
	.zero		3328


//--------------------- .nv.constant0._ZN7cutlass13device_kernelIN5flash11enable_sm90INS1_16FlashAttnFwdSm90INS1_25CollectiveMainloopFwdSm90ILi2EN4cute5tupleIJNS5_1CILi1EEES8_S8_EEENS6_IJNS7_ILi192EEENS7_ILi128EEENS7_ILi96EEEEEELi96ENS_12float_e4m3_tEfNS_4arch4Sm90ELb1ELb0ELb0ELb1ELb1ELb1ELb0ELb1ELb1ELb1ELb0ELb0EEENS1_21CollectiveEpilogueFwdINS6_IJSA_SC_SB_EEES9_NS_10bfloat16_tESG_Li384ELb1ELb1ELb0ELb1EEENS1_36VarlenDynamicPersistentTileSchedulerILi192ELi128ELi384ELi128ELb0ELb1ELb1ELb1ELb1ELb1EEEEEEEEEvNT_6ParamsE --------------------------
	.section	.nv.constant0._ZN7cutlass13device_kernelIN5flash11enable_sm90INS1_16FlashAttnFwdSm90INS1_25CollectiveMainloopFwdSm90ILi2EN4cute5tupleIJNS5_1CILi1EEES8_S8_EEENS6_IJNS7_ILi192EEENS7_ILi128EEENS7_ILi96EEEEEELi96ENS_12float_e4m3_tEfNS_4arch4Sm90ELb1ELb0ELb0ELb1ELb1ELb1ELb0ELb1ELb1ELb1ELb0ELb0EEENS1_21CollectiveEpilogueFwdINS6_IJSA_SC_SB_EEES9_NS_10bfloat16_tESG_Li384ELb1ELb1ELb0ELb1EEENS1_36VarlenDynamicPersistentTileSchedulerILi192ELi128ELi384ELi128ELb0ELb1ELb1ELb1ELb1ELb1EEEEEEEEEvNT_6ParamsE,"a",@progbits
	.sectionflags	@""
	.align	4
.nv.constant0._ZN7cutlass13device_kernelIN5flash11enable_sm90INS1_16FlashAttnFwdSm90INS1_25CollectiveMainloopFwdSm90ILi2EN4cute5tupleIJNS5_1CILi1EEES8_S8_EEENS6_IJNS7_ILi192EEENS7_ILi128EEENS7_ILi96EEEEEELi96ENS_12float_e4m3_tEfNS_4arch4Sm90ELb1ELb0ELb0ELb1ELb1ELb1ELb0ELb1ELb1ELb1ELb0ELb0EEENS1_21CollectiveEpilogueFwdINS6_IJSA_SC_SB_EEES9_NS_10bfloat16_tESG_Li384ELb1ELb1ELb0ELb1EEENS1_36VarlenDynamicPersistentTileSchedulerILi192ELi128ELi384ELi128ELb0ELb1ELb1ELb1ELb1ELb1EEEEEEEEEvNT_6ParamsE:
	.zero		3328


//--------------------- .nv.constant0._ZN7cutlass13device_kernelIN5flash11enable_sm90INS1_16FlashAttnFwdSm90INS1_25CollectiveMainloopFwdSm90ILi2EN4cute5tupleIJNS5_1CILi1EEES8_S8_EEENS6_IJNS7_ILi192EEENS7_ILi160EEENS7_ILi64EEEEEELi64ENS_12float_e4m3_tEfNS_4arch4Sm90ELb0ELb0ELb0ELb0ELb1ELb0ELb0ELb1ELb1ELb1ELb0ELb0EEENS1_21CollectiveEpilogueFwdINS6_IJSA_SC_SB_EEES9_NS_10bfloat16_tESG_Li384ELb0ELb1ELb0ELb1EEENS1_29StaticPersistentTileSchedulerILb0EEEEEEEEEvNT_6ParamsE --------------------------
	.section	.nv.constant0._ZN7cutlass13device_kernelIN5flash11enable_sm90INS1_16FlashAttnFwdSm90INS1_25CollectiveMainloopFwdSm90ILi2EN4cute5tupleIJNS5_1CILi1EEES8_S8_EEENS6_IJNS7_ILi192EEENS7_ILi160EEENS7_ILi64EEEEEELi64ENS_12float_e4m3_tEfNS_4arch4Sm90ELb0ELb0ELb0ELb0ELb1ELb0ELb0ELb1ELb1ELb1ELb0ELb0EEENS1_21CollectiveEpilogueFwdINS6_IJSA_SC_SB_EEES9_NS_10bfloat16_tESG_Li384ELb0ELb1ELb0ELb1EEENS1_29StaticPersistentTileSchedulerILb0EEEEEEEEEvNT_6ParamsE,"a",@progbits
	.sectionflags	@""
	.align	4
.nv.constant0._ZN7cutlass13device_kernelIN5flash11enable_sm90INS1_16FlashAttnFwdSm90INS1_25CollectiveMainloopFwdSm90ILi2EN4cute5tupleIJNS5_1CILi1EEES8_S8_EEENS6_IJNS7_ILi192EEENS7_ILi160EEENS7_ILi64EEEEEELi64ENS_12float_e4m3_tEfNS_4arch4Sm90ELb0ELb0ELb0ELb0ELb1ELb0ELb0ELb1ELb1ELb1ELb0ELb0EEENS1_21CollectiveEpilogueFwdINS6_IJSA_SC_SB_EEES9_NS_10bfloat16_tESG_Li384ELb0ELb1ELb0ELb1EEENS1_29StaticPersistentTileSchedulerILb0EEEEEEEEEvNT_6ParamsE:
	.zero		3200


//--------------------- .nv.constant0._ZN7cutlass13device_kernelIN5flash11enable_sm90INS1_16FlashAttnFwdSm90INS1_25CollectiveMainloopFwdSm90ILi2EN4cute5tupleIJNS5_1CILi1EEES8_S8_EEENS6_IJNS7_ILi192EEENS7_ILi160EEENS7_ILi64EEEEEELi64ENS_12float_e4m3_tEfNS_4arch4Sm90ELb0ELb0ELb0ELb1ELb1ELb0ELb0ELb1ELb1ELb1ELb0ELb0EEENS1_21CollectiveEpilogueFwdINS6_IJSA_SC_SB_EEES9_NS_10bfloat16_tESG_Li384ELb1ELb1ELb0ELb1EEENS1_36VarlenDynamicPersistentTileSchedulerILi192ELi160ELi384ELi128ELb0ELb1ELb1ELb0ELb1ELb1EEEEEEEEEvNT_6ParamsE --------------------------
	.section	.nv.constant0._ZN7cutlass13device_kernelIN5flash11enable_sm90INS1_16FlashAttnFwdSm90INS1_25CollectiveMainloopFwdSm90ILi2EN4cute5tupleIJNS5_1CILi1EEES8_S8_EEENS6_IJNS7_ILi192EEENS7_ILi160EEENS7_ILi64EEEEEELi64ENS_12float_e4m3_tEfNS_4arch4Sm90ELb0ELb0ELb0ELb1ELb1ELb0ELb0ELb1ELb1ELb1ELb0ELb0EEENS1_21CollectiveEpilogueFwdINS6_IJSA_SC_SB_EEES9_NS_10bfloat16_tESG_Li384ELb1ELb1ELb0ELb1EEENS1_36VarlenDynamicPersistentTileSchedulerILi192ELi160ELi384ELi128ELb0ELb1ELb1ELb0ELb1ELb1EEEEEEEEEvNT_6ParamsE,"a",@progbits
	.sectionflags	@""
	.align	4
.nv.constant0._ZN7cutlass13device_kernelIN5flash11enable_sm90INS1_16FlashAttnFwdSm90INS1_25CollectiveMainloopFwdSm90ILi2EN4cute5tupleIJNS5_1CILi1EEES8_S8_EEENS6_IJNS7_ILi192EEENS7_ILi160EEENS7_ILi64EEEEEELi64ENS_12float_e4m3_tEfNS_4arch4Sm90ELb0ELb0ELb0ELb1ELb1ELb0ELb0ELb1ELb1ELb1ELb0ELb0EEENS1_21CollectiveEpilogueFwdINS6_IJSA_SC_SB_EEES9_NS_10bfloat16_tESG_Li384ELb1ELb1ELb0ELb1EEENS1_36VarlenDynamicPersistentTileSchedulerILi192ELi160ELi384ELi128ELb0ELb1ELb1ELb0ELb1ELb1EEEEEEEEEvNT_6ParamsE:
	.zero		3328


//--------------------- .nv.constant0._ZN7cutlass13device_kernelIN5flash11enable_sm90INS1_16FlashAttnFwdSm90INS1_25CollectiveMainloopFwdSm90ILi2EN4cute5tupleIJNS5_1CILi1EEES8_S8_EEENS6_IJNS7_ILi192EEENS7_ILi160EEENS7_ILi64EEEEEELi64ENS_12float_e4m3_tEfNS_4arch4Sm90ELb0ELb0ELb0ELb1ELb1ELb1ELb0ELb1ELb1ELb1ELb0ELb0EEENS1_21CollectiveEpilogueFwdINS6_IJSA_SC_SB_EEES9_NS_10bfloat16_tESG_Li384ELb1ELb1ELb0ELb1EEENS1_36VarlenDynamicPersistentTileSchedulerILi192ELi160ELi384ELi128ELb0ELb1ELb1ELb0ELb1ELb1EEEEEEEEEvNT_6ParamsE --------------------------
	.section	.nv.constant0._ZN7cutlass13device_kernelIN5flash11enable_sm90INS1_16FlashAttnFwdSm90INS1_25CollectiveMainloopFwdSm90ILi2EN4cute5tupleIJNS5_1CILi1EEES8_S8_EEENS6_IJNS7_ILi192EEENS7_ILi160EEENS7_ILi64EEEEEELi64ENS_12float_e4m3_tEfNS_4arch4Sm90ELb0ELb0ELb0ELb1ELb1ELb1ELb0ELb1ELb1ELb1ELb0ELb0EEENS1_21CollectiveEpilogueFwdINS6_IJSA_SC_SB_EEES9_NS_10bfloat16_tESG_Li384ELb1ELb1ELb0ELb1EEENS1_36VarlenDynamicPersistentTileSchedulerILi192ELi160ELi384ELi128ELb0ELb1ELb1ELb0ELb1ELb1EEEEEEEEEvNT_6ParamsE,"a",@progbits
	.sectionflags	@""
	.align	4
.nv.constant0._ZN7cutlass13device_kernelIN5flash11enable_sm90INS1_16FlashAttnFwdSm90INS1_25CollectiveMainloopFwdSm90ILi2EN4cute5tupleIJNS5_1CILi1EEES8_S8_EEENS6_IJNS7_ILi192EEENS7_ILi160EEENS7_ILi64EEEEEELi64ENS_12float_e4m3_tEfNS_4arch4Sm90ELb0ELb0ELb0ELb1ELb1ELb1ELb0ELb1ELb1ELb1ELb0ELb0EEENS1_21CollectiveEpilogueFwdINS6_IJSA_SC_SB_EEES9_NS_10bfloat16_tESG_Li384ELb1ELb1ELb0ELb1EEENS1_36VarlenDynamicPersistentTileSchedulerILi192ELi160ELi384ELi128ELb0ELb1ELb1ELb0ELb1ELb1EEEEEEEEEvNT_6ParamsE:
	.zero		3328


//--------------------- .nv.constant0._ZN7cutlass13device_kernelIN5flash11enable_sm90INS1_16FlashAttnFwdSm90INS1_25CollectiveMainloopFwdSm90ILi2EN4cute5tupleIJNS5_1CILi1EEES8_S8_EEENS6_IJNS7_ILi192EEENS7_ILi160EEENS7_ILi64EEEEEELi64ENS_12float_e4m3_tEfNS_4arch4Sm90ELb0ELb1ELb0ELb0ELb1ELb0ELb0ELb1ELb1ELb1ELb0ELb0EEENS1_21CollectiveEpilogueFwdINS6_IJSA_SC_SB_EEES9_NS_10bfloat16_tESG_Li384ELb0ELb1ELb0ELb1EEENS1_30DynamicPersistentTileSchedulerILi384ELi128ELb0ELb1ELb1EEEEEEEEEvNT_6ParamsE --------------------------
	.section	.nv.constant0._ZN7cutlass13device_kernelIN5flash11enable_sm90INS1_16FlashAttnFwdSm90INS1_25CollectiveMainloopFwdSm90ILi2EN4cute5tupleIJNS5_1CILi1EEES8_S8_EEENS6_IJNS7_ILi192EEENS7_ILi160EEENS7_ILi64EEEEEELi64ENS_12float_e4m3_tEfNS_4arch4Sm90ELb0ELb1ELb0ELb0ELb1ELb0ELb0ELb1ELb1ELb1ELb0ELb0EEENS1_21CollectiveEpilogueFwdINS6_IJSA_SC_SB_EEES9_NS_10bfloat16_tESG_Li384ELb0ELb1ELb0ELb1EEENS1_30DynamicPersistentTileSchedulerILi384ELi128ELb0ELb1ELb1EEEEEEEEEvNT_6ParamsE,"a",@progbits
	.sectionflags	@""
	.align	4
.nv.constant0._ZN7cutlass13device_kernelIN5flash11enable_sm90INS1_16FlashAttnFwdSm90INS1_25CollectiveMainloopFwdSm90ILi2EN4cute5tupleIJNS5_1CILi1EEES8_S8_EEENS6_IJNS7_ILi192EEENS7_ILi160EEENS7_ILi64EEEEEELi64ENS_12float_e4m3_tEfNS_4arch4Sm90ELb0ELb1ELb0ELb0ELb1ELb0ELb0ELb1ELb1ELb1ELb0ELb0EEENS1_21CollectiveEpilogueFwdINS6_IJSA_SC_SB_EEES9_NS_10bfloat16_tESG_Li384ELb0ELb1ELb0ELb1EEENS1_30DynamicPersistentTileSchedulerILi384ELi128ELb0ELb1ELb1EEEEEEEEEvNT_6ParamsE:
	.zero		3328


//--------------------- .nv.constant0._ZN7cutlass13device_kernelIN5flash11enable_sm90INS1_16FlashAttnFwdSm90INS1_25CollectiveMainloopFwdSm90ILi2EN4cute5tupleIJNS5_1CILi1EEES8_S8_EEENS6_IJNS7_ILi192EEENS7_ILi160EEENS7_ILi64EEEEEELi64ENS_12float_e4m3_tEfNS_4arch4Sm90ELb0ELb1ELb0ELb1ELb1ELb0ELb0ELb1ELb1ELb1ELb0ELb0EEENS1_21CollectiveEpilogueFwdINS6_IJSA_SC_SB_EEES9_NS_10bfloat16_tESG_Li384ELb1ELb1ELb0ELb1EEENS1_36VarlenDynamicPersistentTileSchedulerILi192ELi160ELi384ELi128ELb0ELb1ELb1ELb1ELb0ELb1EEEEEEEEEvNT_6ParamsE --------------------------
	.section	.nv.constant0._ZN7cutlass13device_kernelIN5flash11enable_sm90INS1_16FlashAttnFwdSm90INS1_25CollectiveMainloopFwdSm90ILi2EN4cute5tupleIJNS5_1CILi1EEES8_S8_EEENS6_IJNS7_ILi192EEENS7_ILi160EEENS7_ILi64EEEEEELi64ENS_12float_e4m3_tEfNS_4arch4Sm90ELb0ELb1ELb0ELb1ELb1ELb0ELb0ELb1ELb1ELb1ELb0ELb0EEENS1_21CollectiveEpilogueFwdINS6_IJSA_SC_SB_EEES9_NS_10bfloat16_tESG_Li384ELb1ELb1ELb0ELb1EEENS1_36VarlenDynamicPersistentTileSchedulerILi192ELi160ELi384ELi128ELb0ELb1ELb1ELb1ELb0ELb1EEEEEEEEEvNT_6ParamsE,"a",@progbits
	.sectionflags	@""
	.align	4
.nv.constant0._ZN7cutlass13device_kernelIN5flash11enable_sm90INS1_16FlashAttnFwdSm90INS1_25CollectiveMainloopFwdSm90ILi2EN4cute5tupleIJNS5_1CILi1EEES8_S8_EEENS6_IJNS7_ILi192EEENS7_ILi160EEENS7_ILi64EEEEEELi64ENS_12float_e4m3_tEfNS_4arch4Sm90ELb0ELb1ELb0ELb1ELb1ELb0ELb0ELb1ELb1ELb1ELb0ELb0EEENS1_21CollectiveEpilogueFwdINS6_IJSA_SC_SB_EEES9_NS_10bfloat16_tESG_Li384ELb1ELb1ELb0ELb1EEENS1_36VarlenDynamicPersistentTileSchedulerILi192ELi160ELi384ELi128ELb0ELb1ELb1ELb1ELb0ELb1EEEEEEEEEvNT_6ParamsE:
	.zero		3328


//--------------------- .nv.constant0._ZN7cutlass13device_kernelIN5flash11enable_sm90INS1_16FlashAttnFwdSm90INS1_25CollectiveMainloopFwdSm90ILi2EN4cute5tupleIJNS5_1CILi1EEES8_S8_EEENS6_IJNS7_ILi192EEENS7_ILi160EEENS7_ILi64EEEEEELi64ENS_12float_e4m3_tEfNS_4arch4Sm90ELb0ELb1ELb0ELb1ELb1ELb1ELb0ELb1ELb1ELb1ELb0ELb0EEENS1_21CollectiveEpilogueFwdINS6_IJSA_SC_SB_EEES9_NS_10bfloat16_tESG_Li384ELb1ELb1ELb0ELb1EEENS1_36VarlenDynamicPersistentTileSchedulerILi192ELi160ELi384ELi128ELb0ELb1ELb1ELb1ELb0ELb1EEEEEEEEEvNT_6ParamsE --------------------------
	.section	.nv.constant0._ZN7cutlass13device_kernelIN5flash11enable_sm90INS1_16FlashAttnFwdSm90INS1_25CollectiveMainloopFwdSm90ILi2EN4cute5tupleIJNS5_1CILi1EEES8_S8_EEENS6_IJNS7_ILi192EEENS7_ILi160EEENS7_ILi64EEEEEELi64ENS_12float_e4m3_tEfNS_4arch4Sm90ELb0ELb1ELb0ELb1ELb1ELb1ELb0ELb1ELb1ELb1ELb0ELb0EEENS1_21CollectiveEpilogueFwdINS6_IJSA_SC_SB_EEES9_NS_10bfloat16_tESG_Li384ELb1ELb1ELb0ELb1EEENS1_36VarlenDynamicPersistentTileSchedulerILi192ELi160ELi384ELi128ELb0ELb1ELb1ELb1ELb0ELb1EEEEEEEEEvNT_6ParamsE,"a",@progbits
	.sectionflags	@""
	.align	4
.nv.constant0._ZN7cutlass13device_kernelIN5flash11enable_sm90INS1_16FlashAttnFwdSm90INS1_25CollectiveMainloopFwdSm90ILi2EN4cute5tupleIJNS5_1CILi1EEES8_S8_EEENS6_IJNS7_ILi192EEENS7_ILi160EEENS7_ILi64EEEEEELi64ENS_12float_e4m3_tEfNS_4arch4Sm90ELb0ELb1ELb0ELb1ELb1ELb1ELb0ELb1ELb1ELb1ELb0ELb0EEENS1_21CollectiveEpilogueFwdINS6_IJSA_SC_SB_EEES9_NS_10bfloat16_tESG_Li384ELb1ELb1ELb0ELb1EEENS1_36VarlenDynamicPersistentTileSchedulerILi192ELi160ELi384ELi128ELb0ELb1ELb1ELb1ELb0ELb1EEEEEEEEEvNT_6ParamsE:
	.zero		3328


//--------------------- .nv.constant0._ZN7cutlass13device_kernelIN5flash11enable_sm90INS1_16FlashAttnFwdSm90INS1_25CollectiveMainloopFwdSm90ILi2EN4cute5tupleIJNS5_1CILi1EEES8_S8_EEENS6_IJNS7_ILi192EEENS7_ILi160EEENS7_ILi64EEEEEELi64ENS_12float_e4m3_tEfNS_4arch4Sm90ELb1ELb0ELb0ELb0ELb1ELb0ELb0ELb1ELb1ELb1ELb0ELb0EEENS1_21CollectiveEpilogueFwdINS6_IJSA_SC_SB_EEES9_NS_10bfloat16_tESG_Li384ELb0ELb1ELb0ELb1EEENS1_30DynamicPersistentTileSchedulerILi384ELi128ELb0ELb1ELb1EEEEEEEEEvNT_6ParamsE --------------------------
	.section	.nv.constant0._ZN7cutlass13device_kernelIN5flash11enable_sm90INS1_16FlashAttnFwdSm90INS1_25CollectiveMainloopFwdSm90ILi2EN4cute5tupleIJNS5_1CILi1EEES8_S8_EEENS6_IJNS7_ILi192EEENS7_ILi160EEENS7_ILi64EEEEEELi64ENS_12float_e4m3_tEfNS_4arch4Sm90ELb1ELb0ELb0ELb0ELb1ELb0ELb0ELb1ELb1ELb1ELb0ELb0EEENS1_21CollectiveEpilogueFwdINS6_IJSA_SC_SB_EEES9_NS_10bfloat16_tESG_Li384ELb0ELb1ELb0ELb1EEENS1_30DynamicPersistentTileSchedulerILi384ELi128ELb0ELb1ELb1EEEEEEEEEvNT_6ParamsE,"a",@progbits
	.sectionflags	@""
	.align	4
.nv.constant0._ZN7cutlass13device_kernelIN5flash11enable_sm90INS1_16FlashAttnFwdSm90INS1_25CollectiveMainloopFwdSm90ILi2EN4cute5tupleIJNS5_1CILi1EEES8_S8_EEENS6_IJNS7_ILi192EEENS7_ILi160EEENS7_ILi64EEEEEELi64ENS_12float_e4m3_tEfNS_4arch4Sm90ELb1ELb0ELb0ELb0ELb1ELb0ELb0ELb1ELb1ELb1ELb0ELb0EEENS1_21CollectiveEpilogueFwdINS6_IJSA_SC_SB_EEES9_NS_10bfloat16_tESG_Li384ELb0ELb1ELb0ELb1EEENS1_30DynamicPersistentTileSchedulerILi384ELi128ELb0ELb1ELb1EEEEEEEEEvNT_6ParamsE:
	.zero		3328


//--------------------- .nv.constant0._ZN7cutlass13device_kernelIN5flash11enable_sm90INS1_16FlashAttnFwdSm90INS1_25CollectiveMainloopFwdSm90ILi2EN4cute5tupleIJNS5_1CILi1EEES8_S8_EEENS6_IJNS7_ILi192EEENS7_ILi160EEENS7_ILi64EEEEEELi64ENS_12float_e4m3_tEfNS_4arch4Sm90ELb1ELb0ELb0ELb1ELb1ELb0ELb0ELb1ELb1ELb1ELb0ELb0EEENS1_21CollectiveEpilogueFwdINS6_IJSA_SC_SB_EEES9_NS_10bfloat16_tESG_Li384ELb1ELb1ELb0ELb1EEENS1_36VarlenDynamicPersistentTileSchedulerILi192ELi160ELi384ELi128ELb0ELb1ELb1ELb1ELb1ELb1EEEEEEEEEvNT_6ParamsE --------------------------
	.section	.nv.constant0._ZN7cutlass13device_kernelIN5flash11enable_sm90INS1_16FlashAttnFwdSm90INS1_25CollectiveMainloopFwdSm90ILi2EN4cute5tupleIJNS5_1CILi1EEES8_S8_EEENS6_IJNS7_ILi192EEENS7_ILi160EEENS7_ILi64EEEEEELi64ENS_12float_e4m3_tEfNS_4arch4Sm90ELb1ELb0ELb0ELb1ELb1ELb0ELb0ELb1ELb1ELb1ELb0ELb0EEENS1_21CollectiveEpilogueFwdINS6_IJSA_SC_SB_EEES9_NS_10bfloat16_tESG_Li384ELb1ELb1ELb0ELb1EEENS1_36VarlenDynamicPersistentTileSchedulerILi192ELi160ELi384ELi128ELb0ELb1ELb1ELb1ELb1ELb1EEEEEEEEEvNT_6ParamsE,"a",@progbits
	.sectionflags	@""
	.align	4
.nv.constant0._ZN7cutlass13device_kernelIN5flash11enable_sm90INS1_16FlashAttnFwdSm90INS1_25CollectiveMainloopFwdSm90ILi2EN4cute5tupleIJNS5_1CILi1EEES8_S8_EEENS6_IJNS7_ILi192EEENS7_ILi160EEENS7_ILi64EEEEEELi64ENS_12float_e4m3_tEfNS_4arch4Sm90ELb1ELb0ELb0ELb1ELb1ELb0ELb0ELb1ELb1ELb1ELb0ELb0EEENS1_21CollectiveEpilogueFwdINS6_IJSA_SC_SB_EEES9_NS_10bfloat16_tESG_Li384ELb1ELb1ELb0ELb1EEENS1_36VarlenDynamicPersistentTileSchedulerILi192ELi160ELi384ELi128ELb0ELb1ELb1ELb1ELb1ELb1EEEEEEEEEvNT_6ParamsE:
	.zero		3328


//--------------------- .nv.constant0._ZN7cutlass13device_kernelIN5flash11enable_sm90INS1_16FlashAttnFwdSm90INS1_25CollectiveMainloopFwdSm90ILi2EN4cute5tupleIJNS5_1CILi1EEES8_S8_EEENS6_IJNS7_ILi192EEENS7_ILi160EEENS7_ILi64EEEEEELi64ENS_12float_e4m3_tEfNS_4arch4Sm90ELb1ELb0ELb0ELb1ELb1ELb1ELb0ELb1ELb1ELb1ELb0ELb0EEENS1_21CollectiveEpilogueFwdINS6_IJSA_SC_SB_EEES9_NS_10bfloat16_tESG_Li384ELb1ELb1ELb0ELb1EEENS1_36VarlenDynamicPersistentTileSchedulerILi192ELi160ELi384ELi128ELb0ELb1ELb1ELb1ELb1ELb1EEEEEEEEEvNT_6ParamsE --------------------------
	.section	.nv.constant0._ZN7cutlass13device_kernelIN5flash11enable_sm90INS1_16FlashAttnFwdSm90INS1_25CollectiveMainloopFwdSm90ILi2EN4cute5tupleIJNS5_1CILi1EEES8_S8_EEENS6_IJNS7_ILi192EEENS7_ILi160EEENS7_ILi64EEEEEELi64ENS_12float_e4m3_tEfNS_4arch4Sm90ELb1ELb0ELb0ELb1ELb1ELb1ELb0ELb1ELb1ELb1ELb0ELb0EEENS1_21CollectiveEpilogueFwdINS6_IJSA_SC_SB_EEES9_NS_10bfloat16_tESG_Li384ELb1ELb1ELb0ELb1EEENS1_36VarlenDynamicPersistentTileSchedulerILi192ELi160ELi384ELi128ELb0ELb1ELb1ELb1ELb1ELb1EEEEEEEEEvNT_6ParamsE,"a",@progbits
	.sectionflags	@""
	.align	4
.nv.constant0._ZN7cutlass13device_kernelIN5flash11enable_sm90INS1_16FlashAttnFwdSm90INS1_25CollectiveMainloopFwdSm90ILi2EN4cute5tupleIJNS5_1CILi1EEES8_S8_EEENS6_IJNS7_ILi192EEENS7_ILi160EEENS7_ILi64EEEEEELi64ENS_12float_e4m3_tEfNS_4arch4Sm90ELb1ELb0ELb0ELb1ELb1ELb1ELb0ELb1ELb1ELb1ELb0ELb0EEENS1_21CollectiveEpilogueFwdINS6_IJSA_SC_SB_EEES9_NS_10bfloat16_tESG_Li384ELb1ELb1ELb0ELb1EEENS1_36VarlenDynamicPersistentTileSchedulerILi192ELi160ELi384ELi128ELb0ELb1ELb1ELb1ELb1ELb1EEEEEEEEEvNT_6ParamsE:
	.zero		3328


//--------------------- SYMBOLS --------------------------

	.type		.nv.reservedSmem.offset0,@object
	.size		.nv.reservedSmem.offset0,0x4
	.type		__assertfail,@function
